// Copyright (c) 2024, Jay Shah, Ganesh Bikshandi, Ying Zhang, Vijay Thakkar, Pradeep Ramani, Tri Dao.
// Splitting the different template instantiations to different files to speed up compilation.
// This file is auto-generated. See "generate_kernels.py"

#include "flash_fwd_hdim64_bf16_softcap_sm90.cu"
#include "flash_fwd_hdim96_bf16_softcap_sm90.cu"
#include "flash_fwd_hdim128_bf16_softcap_sm90.cu"
#include "flash_fwd_hdim192_bf16_softcap_sm90.cu"
#include "flash_fwd_hdim256_bf16_softcap_sm90.cu"

// ===== COMPILED SASS (sm_90a) =====

	.target	sm_90a

	.elftype	@"ET_EXEC"


//--------------------- .note.nv.tkinfo           --------------------------
	.section	.note.nv.tkinfo,"",@"SHT_NOTE"
	.sectionflags	@"SHF_NOTE_NV_TKINFO"
	.tkinfo
        /*0018*/ 	.word	0x00000002
        /*0030*/ 	.string	""
        /*0030*/ 	.string	"ptxas"
        /*0030*/ 	.string	"Cuda compilation tools, release 13.0, V13.0.88"
        /*0030*/ 	.string	"Build cuda_13.0.r13.0/compiler.36424714_0"
        /*0030*/ 	.string	"-arch sm_90a -m 64 "



//--------------------- .note.nv.cuinfo           --------------------------
	.section	.note.nv.cuinfo,"",@"SHT_NOTE"
	.sectionflags	@"SHF_NOTE_NV_CUINFO"
        /*0018*/ 	.short	0x0002
        /*001a*/ 	.short	0x005a
        /*001c*/ 	.short	0x0082
	.zero		2


//--------------------- .nv.info                  --------------------------
	.section	.nv.info,"",@"SHT_CUDA_INFO"
	.align	4


	//----- nvinfo : EIATTR_REGCOUNT
	.align		4
        /*0000*/ 	.byte	0x04, 0x2f
        /*0002*/ 	.short	(.L_57 - .L_56)
	.align		4
.L_56:
        /*0004*/ 	.word	index@(_ZN7cutlass13device_kernelIN5flash11enable_sm90INS1_16FlashAttnFwdSm90INS1_25CollectiveMainloopFwdSm90ILi2EN4cute5tupleIJNS5_1CILi1EEES8_S8_EEENS6_IJNS7_ILi192EEENS7_ILi128EEENS7_ILi64EEEEEELi64ENS_10bfloat16_tEfNS_4arch4Sm90ELb1ELb0ELb1ELb1ELb0ELb1ELb0ELb1ELb1ELb0ELb0ELb0EEENS1_21CollectiveEpilogueFwdINS6_IJSA_SC_SB_EEES9_SE_SG_Li384ELb1ELb0ELb0ELb0EEENS1_36VarlenDynamicPersistentTileSchedulerILi192ELi128ELi384ELi32ELb0ELb0ELb1ELb1ELb1ELb1EEEEEEEEEvNT_6ParamsE)
        /*0008*/ 	.word	0x00000080


	//----- nvinfo : EIATTR_FRAME_SIZE
	.align		4
.L_57:
        /*000c*/ 	.byte	0x04, 0x11
        /*000e*/ 	.short	(.L_59 - .L_58)
	.align		4
.L_58:
        /*0010*/ 	.word	index@(_ZN7cutlass13device_kernelIN5flash11enable_sm90INS1_16FlashAttnFwdSm90INS1_25CollectiveMainloopFwdSm90ILi2EN4cute5tupleIJNS5_1CILi1EEES8_S8_EEENS6_IJNS7_ILi192EEENS7_ILi128EEENS7_ILi64EEEEEELi64ENS_10bfloat16_tEfNS_4arch4Sm90ELb1ELb0ELb1ELb1ELb0ELb1ELb0ELb1ELb1ELb0ELb0ELb0EEENS1_21CollectiveEpilogueFwdINS6_IJSA_SC_SB_EEES9_SE_SG_Li384ELb1ELb0ELb0ELb0EEENS1_36VarlenDynamicPersistentTileSchedulerILi192ELi128ELi384ELi32ELb0ELb0ELb1ELb1ELb1ELb1EEEEEEEEEvNT_6ParamsE)
        /*0014*/ 	.word	0x00000048


	//----- nvinfo : EIATTR_REGCOUNT
	.align		4
.L_59:
        /*0018*/ 	.byte	0x04, 0x2f
        /*001a*/ 	.short	(.L_61 - .L_60)
	.align		4
.L_60:
        /*001c*/ 	.word	index@(_ZN7cutlass13device_kernelIN5flash11enable_sm90INS1_16FlashAttnFwdSm90INS1_25CollectiveMainloopFwdSm90ILi2EN4cute5tupleIJNS5_1CILi1EEES8_S8_EEENS6_IJNS7_ILi192EEENS7_ILi128EEENS7_ILi64EEEEEELi64ENS_10bfloat16_tEfNS_4arch4Sm90ELb1ELb0ELb1ELb1ELb0ELb0ELb0ELb1ELb1ELb0ELb0ELb0EEENS1_21CollectiveEpilogueFwdINS6_IJSA_SC_SB_EEES9_SE_SG_Li384ELb1ELb0ELb0ELb0EEENS1_36VarlenDynamicPersistentTileSchedulerILi192ELi128ELi384ELi32ELb0ELb0ELb1ELb1ELb1ELb1EEEEEEEEEvNT_6ParamsE)
        /*0020*/ 	.word	0x00000080


	//----- nvinfo : EIATTR_FRAME_SIZE
	.align		4
.L_61:
        /*0024*/ 	.byte	0x04, 0x11
        /*0026*/ 	.short	(.L_63 - .L_62)
	.align		4
.L_62:
        /*0028*/ 	.word	index@(_ZN7cutlass13device_kernelIN5flash11enable_sm90INS1_16FlashAttnFwdSm90INS1_25CollectiveMainloopFwdSm90ILi2EN4cute5tupleIJNS5_1CILi1EEES8_S8_EEENS6_IJNS7_ILi192EEENS7_ILi128EEENS7_ILi64EEEEEELi64ENS_10bfloat16_tEfNS_4arch4Sm90ELb1ELb0ELb1ELb1ELb0ELb0ELb0ELb1ELb1ELb0ELb0ELb0EEENS1_21CollectiveEpilogueFwdINS6_IJSA_SC_SB_EEES9_SE_SG_Li384ELb1ELb0ELb0ELb0EEENS1_36VarlenDynamicPersistentTileSchedulerILi192ELi128ELi384ELi32ELb0ELb0ELb1ELb1ELb1ELb1EEEEEEEEEvNT_6ParamsE)
        /*002c*/ 	.word	0x00000010


	//----- nvinfo : EIATTR_REGCOUNT
	.align		4
.L_63:
        /*0030*/ 	.byte	0x04, 0x2f
        /*0032*/ 	.short	(.L_65 - .L_64)
	.align		4
.L_64:
        /*0034*/ 	.word	index@(_ZN7cutlass13device_kernelIN5flash11enable_sm90INS1_16FlashAttnFwdSm90INS1_25CollectiveMainloopFwdSm90ILi2EN4cute5tupleIJNS5_1CILi1EEES8_S8_EEENS6_IJNS7_ILi192EEENS7_ILi128EEENS7_ILi64EEEEEELi64ENS_10bfloat16_tEfNS_4arch4Sm90ELb1ELb0ELb1ELb0ELb0ELb0ELb0ELb1ELb1ELb0ELb0ELb0EEENS1_21CollectiveEpilogueFwdINS6_IJSA_SC_SB_EEES9_SE_SG_Li384ELb0ELb0ELb0ELb0EEENS1_30DynamicPersistentTileSchedulerILi384ELi32ELb0ELb0ELb1EEEEEEEEEvNT_6ParamsE)
        /*0038*/ 	.word	0x00000080


	//----- nvinfo : EIATTR_FRAME_SIZE
	.align		4
.L_65:
        /*003c*/ 	.byte	0x04, 0x11
        /*003e*/ 	.short	(.L_67 - .L_66)
	.align		4
.L_66:
        /*0040*/ 	.word	index@(_ZN7cutlass13device_kernelIN5flash11enable_sm90INS1_16FlashAttnFwdSm90INS1_25CollectiveMainloopFwdSm90ILi2EN4cute5tupleIJNS5_1CILi1EEES8_S8_EEENS6_IJNS7_ILi192EEENS7_ILi128EEENS7_ILi64EEEEEELi64ENS_10bfloat16_tEfNS_4arch4Sm90ELb1ELb0ELb1ELb0ELb0ELb0ELb0ELb1ELb1ELb0ELb0ELb0EEENS1_21CollectiveEpilogueFwdINS6_IJSA_SC_SB_EEES9_SE_SG_Li384ELb0ELb0ELb0ELb0EEENS1_30DynamicPersistentTileSchedulerILi384ELi32ELb0ELb0ELb1EEEEEEEEEvNT_6ParamsE)
        /*0044*/ 	.word	0x00000000


	//----- nvinfo : EIATTR_REGCOUNT
	.align		4
.L_67:
        /*0048*/ 	.byte	0x04, 0x2f
        /*004a*/ 	.short	(.L_69 - .L_68)
	.align		4
.L_68:
        /*004c*/ 	.word	index@(_ZN7cutlass13device_kernelIN5flash11enable_sm90INS1_16FlashAttnFwdSm90INS1_25CollectiveMainloopFwdSm90ILi2EN4cute5tupleIJNS5_1CILi1EEES8_S8_EEENS6_IJNS7_ILi192EEENS7_ILi128EEENS7_ILi64EEEEEELi64ENS_10bfloat16_tEfNS_4arch4Sm90ELb0ELb1ELb1ELb1ELb0ELb1ELb0ELb1ELb1ELb0ELb0ELb0EEENS1_21CollectiveEpilogueFwdINS6_IJSA_SC_SB_EEES9_SE_SG_Li384ELb1ELb0ELb0ELb0EEENS1_36VarlenDynamicPersistentTileSchedulerILi192ELi128ELi384ELi32ELb0ELb0ELb1ELb1ELb0ELb1EEEEEEEEEvNT_6ParamsE)
        /*0050*/ 	.word	0x00000080


	//----- nvinfo : EIATTR_FRAME_SIZE
	.align		4
.L_69:
        /*0054*/ 	.byte	0x04, 0x11
        /*0056*/ 	.short	(.L_71 - .L_70)
	.align		4
.L_70:
        /*0058*/ 	.word	index@(_ZN7cutlass13device_kernelIN5flash11enable_sm90INS1_16FlashAttnFwdSm90INS1_25CollectiveMainloopFwdSm90ILi2EN4cute5tupleIJNS5_1CILi1EEES8_S8_EEENS6_IJNS7_ILi192EEENS7_ILi128EEENS7_ILi64EEEEEELi64ENS_10bfloat16_tEfNS_4arch4Sm90ELb0ELb1ELb1ELb1ELb0ELb1ELb0ELb1ELb1ELb0ELb0ELb0EEENS1_21CollectiveEpilogueFwdINS6_IJSA_SC_SB_EEES9_SE_SG_Li384ELb1ELb0ELb0ELb0EEENS1_36VarlenDynamicPersistentTileSchedulerILi192ELi128ELi384ELi32ELb0ELb0ELb1ELb1ELb0ELb1EEEEEEEEEvNT_6ParamsE)
        /*005c*/ 	.word	0x00000048


	//----- nvinfo : EIATTR_REGCOUNT
	.align		4
.L_71:
        /*0060*/ 	.byte	0x04, 0x2f
        /*0062*/ 	.short	(.L_73 - .L_72)
	.align		4
.L_72:
        /*0064*/ 	.word	index@(_ZN7cutlass13device_kernelIN5flash11enable_sm90INS1_16FlashAttnFwdSm90INS1_25CollectiveMainloopFwdSm90ILi2EN4cute5tupleIJNS5_1CILi1EEES8_S8_EEENS6_IJNS7_ILi192EEENS7_ILi128EEENS7_ILi64EEEEEELi64ENS_10bfloat16_tEfNS_4arch4Sm90ELb0ELb1ELb1ELb1ELb0ELb0ELb0ELb1ELb1ELb0ELb0ELb0EEENS1_21CollectiveEpilogueFwdINS6_IJSA_SC_SB_EEES9_SE_SG_Li384ELb1ELb0ELb0ELb0EEENS1_36VarlenDynamicPersistentTileSchedulerILi192ELi128ELi384ELi32ELb0ELb0ELb1ELb1ELb0ELb1EEEEEEEEEvNT_6ParamsE)
        /*0068*/ 	.word	0x00000080


	//----- nvinfo : EIATTR_FRAME_SIZE
	.align		4
.L_73:
        /*006c*/ 	.byte	0x04, 0x11
        /*006e*/ 	.short	(.L_75 - .L_74)
	.align		4
.L_74:
        /*0070*/ 	.word	index@(_ZN7cutlass13device_kernelIN5flash11enable_sm90INS1_16FlashAttnFwdSm90INS1_25CollectiveMainloopFwdSm90ILi2EN4cute5tupleIJNS5_1CILi1EEES8_S8_EEENS6_IJNS7_ILi192EEENS7_ILi128EEENS7_ILi64EEEEEELi64ENS_10bfloat16_tEfNS_4arch4Sm90ELb0ELb1ELb1ELb1ELb0ELb0ELb0ELb1ELb1ELb0ELb0ELb0EEENS1_21CollectiveEpilogueFwdINS6_IJSA_SC_SB_EEES9_SE_SG_Li384ELb1ELb0ELb0ELb0EEENS1_36VarlenDynamicPersistentTileSchedulerILi192ELi128ELi384ELi32ELb0ELb0ELb1ELb1ELb0ELb1EEEEEEEEEvNT_6ParamsE)
        /*0074*/ 	.word	0x00000010


	//----- nvinfo : EIATTR_REGCOUNT
	.align		4
.L_75:
        /*0078*/ 	.byte	0x04, 0x2f
        /*007a*/ 	.short	(.L_77 - .L_76)
	.align		4
.L_76:
        /*007c*/ 	.word	index@(_ZN7cutlass13device_kernelIN5flash11enable_sm90INS1_16FlashAttnFwdSm90INS1_25CollectiveMainloopFwdSm90ILi2EN4cute5tupleIJNS5_1CILi1EEES8_S8_EEENS6_IJNS7_ILi192EEENS7_ILi128EEENS7_ILi64EEEEEELi64ENS_10bfloat16_tEfNS_4arch4Sm90ELb0ELb1ELb1ELb0ELb0ELb0ELb0ELb1ELb1ELb0ELb0ELb0EEENS1_21CollectiveEpilogueFwdINS6_IJSA_SC_SB_EEES9_SE_SG_Li384ELb0ELb0ELb0ELb0EEENS1_30DynamicPersistentTileSchedulerILi384ELi32ELb0ELb0ELb1EEEEEEEEEvNT_6ParamsE)
        /*0080*/ 	.word	0x00000080


	//----- nvinfo : EIATTR_FRAME_SIZE
	.align		4
.L_77:
        /*0084*/ 	.byte	0x04, 0x11
        /*0086*/ 	.short	(.L_79 - .L_78)
	.align		4
.L_78:
        /*0088*/ 	.word	index@(_ZN7cutlass13device_kernelIN5flash11enable_sm90INS1_16FlashAttnFwdSm90INS1_25CollectiveMainloopFwdSm90ILi2EN4cute5tupleIJNS5_1CILi1EEES8_S8_EEENS6_IJNS7_ILi192EEENS7_ILi128EEENS7_ILi64EEEEEELi64ENS_10bfloat16_tEfNS_4arch4Sm90ELb0ELb1ELb1ELb0ELb0ELb0ELb0ELb1ELb1ELb0ELb0ELb0EEENS1_21CollectiveEpilogueFwdINS6_IJSA_SC_SB_EEES9_SE_SG_Li384ELb0ELb0ELb0ELb0EEENS1_30DynamicPersistentTileSchedulerILi384ELi32ELb0ELb0ELb1EEEEEEEEEvNT_6ParamsE)
        /*008c*/ 	.word	0x00000000


	//----- nvinfo : EIATTR_REGCOUNT
	.align		4
.L_79:
        /*0090*/ 	.byte	0x04, 0x2f
        /*0092*/ 	.short	(.L_81 - .L_80)
	.align		4
.L_80:
        /*0094*/ 	.word	index@(_ZN7cutlass13device_kernelIN5flash11enable_sm90INS1_16FlashAttnFwdSm90INS1_25CollectiveMainloopFwdSm90ILi2EN4cute5tupleIJNS5_1CILi1EEES8_S8_EEENS6_IJNS7_ILi192EEESA_NS7_ILi64EEEEEELi64ENS_10bfloat16_tEfNS_4arch4Sm90ELb0ELb0ELb1ELb1ELb0ELb1ELb0ELb0ELb1ELb0ELb0ELb0EEENS1_21CollectiveEpilogueFwdINS6_IJSA_SB_SA_EEES9_SD_SF_Li384ELb1ELb0ELb0ELb0EEENS1_36VarlenDynamicPersistentTileSchedulerILi192ELi192ELi384ELi32ELb0ELb0ELb1ELb0ELb1ELb1EEEEEEEEEvNT_6ParamsE)
        /*0098*/ 	.word	0x00000080


	//----- nvinfo : EIATTR_FRAME_SIZE
	.align		4
.L_81:
        /*009c*/ 	.byte	0x04, 0x11
        /*009e*/ 	.short	(.L_83 - .L_82)
	.align		4
.L_82:
        /*00a0*/ 	.word	index@(_ZN7cutlass13device_kernelIN5flash11enable_sm90INS1_16FlashAttnFwdSm90INS1_25CollectiveMainloopFwdSm90ILi2EN4cute5tupleIJNS5_1CILi1EEES8_S8_EEENS6_IJNS7_ILi192EEESA_NS7_ILi64EEEEEELi64ENS_10bfloat16_tEfNS_4arch4Sm90ELb0ELb0ELb1ELb1ELb0ELb1ELb0ELb0ELb1ELb0ELb0ELb0EEENS1_21CollectiveEpilogueFwdINS6_IJSA_SB_SA_EEES9_SD_SF_Li384ELb1ELb0ELb0ELb0EEENS1_36VarlenDynamicPersistentTileSchedulerILi192ELi192ELi384ELi32ELb0ELb0ELb1ELb0ELb1ELb1EEEEEEEEEvNT_6ParamsE)
        /*00a4*/ 	.word	0x00000090


	//----- nvinfo : EIATTR_REGCOUNT
	.align		4
.L_83:
        /*00a8*/ 	.byte	0x04, 0x2f
        /*00aa*/ 	.short	(.L_85 - .L_84)
	.align		4
.L_84:
        /*00ac*/ 	.word	index@(_ZN7cutlass13device_kernelIN5flash11enable_sm90INS1_16FlashAttnFwdSm90INS1_25CollectiveMainloopFwdSm90ILi2EN4cute5tupleIJNS5_1CILi1EEES8_S8_EEENS6_IJNS7_ILi192EEESA_NS7_ILi64EEEEEELi64ENS_10bfloat16_tEfNS_4arch4Sm90ELb0ELb0ELb1ELb1ELb0ELb0ELb0ELb0ELb1ELb0ELb0ELb0EEENS1_21CollectiveEpilogueFwdINS6_IJSA_SB_SA_EEES9_SD_SF_Li384ELb1ELb0ELb0ELb0EEENS1_36VarlenDynamicPersistentTileSchedulerILi192ELi192ELi384ELi32ELb0ELb0ELb1ELb0ELb1ELb1EEEEEEEEEvNT_6ParamsE)
        /*00b0*/ 	.word	0x00000080


	//----- nvinfo : EIATTR_FRAME_SIZE
	.align		4
.L_85:
        /*00b4*/ 	.byte	0x04, 0x11
        /*00b6*/ 	.short	(.L_87 - .L_86)
	.align		4
.L_86:
        /*00b8*/ 	.word	index@(_ZN7cutlass13device_kernelIN5flash11enable_sm90INS1_16FlashAttnFwdSm90INS1_25CollectiveMainloopFwdSm90ILi2EN4cute5tupleIJNS5_1CILi1EEES8_S8_EEENS6_IJNS7_ILi192EEESA_NS7_ILi64EEEEEELi64ENS_10bfloat16_tEfNS_4arch4Sm90ELb0ELb0ELb1ELb1ELb0ELb0ELb0ELb0ELb1ELb0ELb0ELb0EEENS1_21CollectiveEpilogueFwdINS6_IJSA_SB_SA_EEES9_SD_SF_Li384ELb1ELb0ELb0ELb0EEENS1_36VarlenDynamicPersistentTileSchedulerILi192ELi192ELi384ELi32ELb0ELb0ELb1ELb0ELb1ELb1EEEEEEEEEvNT_6ParamsE)
        /*00bc*/ 	.word	0x00000020


	//----- nvinfo : EIATTR_REGCOUNT
	.align		4
.L_87:
        /*00c0*/ 	.byte	0x04, 0x2f
        /*00c2*/ 	.short	(.L_89 - .L_88)
	.align		4
.L_88:
        /*00c4*/ 	.word	index@(_ZN7cutlass13device_kernelIN5flash11enable_sm90INS1_16FlashAttnFwdSm90INS1_25CollectiveMainloopFwdSm90ILi2EN4cute5tupleIJNS5_1CILi1EEES8_S8_EEENS6_IJNS7_ILi192EEESA_NS7_ILi64EEEEEELi64ENS_10bfloat16_tEfNS_4arch4Sm90ELb0ELb0ELb1ELb0ELb0ELb0ELb0ELb0ELb1ELb0ELb0ELb0EEENS1_21CollectiveEpilogueFwdINS6_IJSA_SB_SA_EEES9_SD_SF_Li384ELb0ELb0ELb0ELb0EEENS1_29StaticPersistentTileSchedulerILb0EEEEEEEEEvNT_6ParamsE)
        /*00c8*/ 	.word	0x00000080


	//----- nvinfo : EIATTR_FRAME_SIZE
	.align		4
.L_89:
        /*00cc*/ 	.byte	0x04, 0x11
        /*00ce*/ 	.short	(.L_91 - .L_90)
	.align		4
.L_90:
        /*00d0*/ 	.word	index@(_ZN7cutlass13device_kernelIN5flash11enable_sm90INS1_16FlashAttnFwdSm90INS1_25CollectiveMainloopFwdSm90ILi2EN4cute5tupleIJNS5_1CILi1EEES8_S8_EEENS6_IJNS7_ILi192EEESA_NS7_ILi64EEEEEELi64ENS_10bfloat16_tEfNS_4arch4Sm90ELb0ELb0ELb1ELb0ELb0ELb0ELb0ELb0ELb1ELb0ELb0ELb0EEENS1_21CollectiveEpilogueFwdINS6_IJSA_SB_SA_EEES9_SD_SF_Li384ELb0ELb0ELb0ELb0EEENS1_29StaticPersistentTileSchedulerILb0EEEEEEEEEvNT_6ParamsE)
        /*00d4*/ 	.word	0x00000018


	//----- nvinfo : EIATTR_REGCOUNT
	.align		4
.L_91:
        /*00d8*/ 	.byte	0x04, 0x2f
        /*00da*/ 	.short	(.L_93 - .L_92)
	.align		4
.L_92:
        /*00dc*/ 	.word	index@(_ZN7cutlass13device_kernelIN5flash11enable_sm90INS1_16FlashAttnFwdSm90INS1_25CollectiveMainloopFwdSm90ILi2EN4cute5tupleIJNS5_1CILi1EEES8_S8_EEENS6_IJNS7_ILi192EEENS7_ILi144EEENS7_ILi96EEEEEELi96ENS_10bfloat16_tEfNS_4arch4Sm90ELb1ELb0ELb1ELb1ELb0ELb1ELb0ELb0ELb1ELb0ELb0ELb0EEENS1_21CollectiveEpilogueFwdINS6_IJSA_SC_SB_EEES9_SE_SG_Li384ELb1ELb0ELb0ELb0EEENS1_36VarlenDynamicPersistentTileSchedulerILi192ELi144ELi384ELi32ELb0ELb0ELb1ELb1ELb1ELb1EEEEEEEEEvNT_6ParamsE)
        /*00e0*/ 	.word	0x00000080


	//----- nvinfo : EIATTR_FRAME_SIZE
	.align		4
.L_93:
        /*00e4*/ 	.byte	0x04, 0x11
        /*00e6*/ 	.short	(.L_95 - .L_94)
	.align		4
.L_94:
        /*00e8*/ 	.word	index@(_ZN7cutlass13device_kernelIN5flash11enable_sm90INS1_16FlashAttnFwdSm90INS1_25CollectiveMainloopFwdSm90ILi2EN4cute5tupleIJNS5_1CILi1EEES8_S8_EEENS6_IJNS7_ILi192EEENS7_ILi144EEENS7_ILi96EEEEEELi96ENS_10bfloat16_tEfNS_4arch4Sm90ELb1ELb0ELb1ELb1ELb0ELb1ELb0ELb0ELb1ELb0ELb0ELb0EEENS1_21CollectiveEpilogueFwdINS6_IJSA_SC_SB_EEES9_SE_SG_Li384ELb1ELb0ELb0ELb0EEENS1_36VarlenDynamicPersistentTileSchedulerILi192ELi144ELi384ELi32ELb0ELb0ELb1ELb1ELb1ELb1EEEEEEEEEvNT_6ParamsE)
        /*00ec*/ 	.word	0x000000c0


	//----- nvinfo : EIATTR_REGCOUNT
	.align		4
.L_95:
        /*00f0*/ 	.byte	0x04, 0x2f
        /*00f2*/ 	.short	(.L_97 - .L_96)
	.align		4
.L_96:
        /*00f4*/ 	.word	index@(_ZN7cutlass13device_kernelIN5flash11enable_sm90INS1_16FlashAttnFwdSm90INS1_25CollectiveMainloopFwdSm90ILi2EN4cute5tupleIJNS5_1CILi1EEES8_S8_EEENS6_IJNS7_ILi192EEENS7_ILi144EEENS7_ILi96EEEEEELi96ENS_10bfloat16_tEfNS_4arch4Sm90ELb1ELb0ELb1ELb1ELb0ELb0ELb0ELb0ELb1ELb0ELb0ELb0EEENS1_21CollectiveEpilogueFwdINS6_IJSA_SC_SB_EEES9_SE_SG_Li384ELb1ELb0ELb0ELb0EEENS1_36VarlenDynamicPersistentTileSchedulerILi192ELi144ELi384ELi32ELb0ELb0ELb1ELb1ELb1ELb1EEEEEEEEEvNT_6ParamsE)
        /*00f8*/ 	.word	0x00000080


	//----- nvinfo : EIATTR_FRAME_SIZE
	.align		4
.L_97:
        /*00fc*/ 	.byte	0x04, 0x11
        /*00fe*/ 	.short	(.L_99 - .L_98)
	.align		4
.L_98:
        /*0100*/ 	.word	index@(_ZN7cutlass13device_kernelIN5flash11enable_sm90INS1_16FlashAttnFwdSm90INS1_25CollectiveMainloopFwdSm90ILi2EN4cute5tupleIJNS5_1CILi1EEES8_S8_EEENS6_IJNS7_ILi192EEENS7_ILi144EEENS7_ILi96EEEEEELi96ENS_10bfloat16_tEfNS_4arch4Sm90ELb1ELb0ELb1ELb1ELb0ELb0ELb0ELb0ELb1ELb0ELb0ELb0EEENS1_21CollectiveEpilogueFwdINS6_IJSA_SC_SB_EEES9_SE_SG_Li384ELb1ELb0ELb0ELb0EEENS1_36VarlenDynamicPersistentTileSchedulerILi192ELi144ELi384ELi32ELb0ELb0ELb1ELb1ELb1ELb1EEEEEEEEEvNT_6ParamsE)
        /*0104*/ 	.word	0x00000010


	//----- nvinfo : EIATTR_REGCOUNT
	.align		4
.L_99:
        /*0108*/ 	.byte	0x04, 0x2f
        /*010a*/ 	.short	(.L_101 - .L_100)
	.align		4
.L_100:
        /*010c*/ 	.word	index@(_ZN7cutlass13device_kernelIN5flash11enable_sm90INS1_16FlashAttnFwdSm90INS1_25CollectiveMainloopFwdSm90ILi2EN4cute5tupleIJNS5_1CILi1EEES8_S8_EEENS6_IJNS7_ILi192EEENS7_ILi144EEENS7_ILi96EEEEEELi96ENS_10bfloat16_tEfNS_4arch4Sm90ELb1ELb0ELb1ELb0ELb0ELb0ELb0ELb0ELb1ELb0ELb0ELb0EEENS1_21CollectiveEpilogueFwdINS6_IJSA_SC_SB_EEES9_SE_SG_Li384ELb0ELb0ELb0ELb0EEENS1_30DynamicPersistentTileSchedulerILi384ELi32ELb0ELb0ELb1EEEEEEEEEvNT_6ParamsE)
        /*0110*/ 	.word	0x00000080


	//----- nvinfo : EIATTR_FRAME_SIZE
	.align		4
.L_101:
        /*0114*/ 	.byte	0x04, 0x11
        /*0116*/ 	.short	(.L_103 - .L_102)
	.align		4
.L_102:
        /*0118*/ 	.word	index@(_ZN7cutlass13device_kernelIN5flash11enable_sm90INS1_16FlashAttnFwdSm90INS1_25CollectiveMainloopFwdSm90ILi2EN4cute5tupleIJNS5_1CILi1EEES8_S8_EEENS6_IJNS7_ILi192EEENS7_ILi144EEENS7_ILi96EEEEEELi96ENS_10bfloat16_tEfNS_4arch4Sm90ELb1ELb0ELb1ELb0ELb0ELb0ELb0ELb0ELb1ELb0ELb0ELb0EEENS1_21CollectiveEpilogueFwdINS6_IJSA_SC_SB_EEES9_SE_SG_Li384ELb0ELb0ELb0ELb0EEENS1_30DynamicPersistentTileSchedulerILi384ELi32ELb0ELb0ELb1EEEEEEEEEvNT_6ParamsE)
        /*011c*/ 	.word	0x00000000


	//----- nvinfo : EIATTR_REGCOUNT
	.align		4
.L_103:
        /*0120*/ 	.byte	0x04, 0x2f
        /*0122*/ 	.short	(.L_105 - .L_104)
	.align		4
.L_104:
        /*0124*/ 	.word	index@(_ZN7cutlass13device_kernelIN5flash11enable_sm90INS1_16FlashAttnFwdSm90INS1_25CollectiveMainloopFwdSm90ILi2EN4cute5tupleIJNS5_1CILi1EEES8_S8_EEENS6_IJNS7_ILi192EEENS7_ILi128EEENS7_ILi96EEEEEELi96ENS_10bfloat16_tEfNS_4arch4Sm90ELb0ELb1ELb1ELb1ELb0ELb1ELb0ELb0ELb1ELb0ELb0ELb0EEENS1_21CollectiveEpilogueFwdINS6_IJSA_SC_SB_EEES9_SE_SG_Li384ELb1ELb0ELb0ELb0EEENS1_36VarlenDynamicPersistentTileSchedulerILi192ELi128ELi384ELi32ELb0ELb0ELb1ELb1ELb0ELb1EEEEEEEEEvNT_6ParamsE)
        /*0128*/ 	.word	0x00000080


	//----- nvinfo : EIATTR_FRAME_SIZE
	.align		4
.L_105:
        /*012c*/ 	.byte	0x04, 0x11
        /*012e*/ 	.short	(.L_107 - .L_106)
	.align		4
.L_106:
        /*0130*/ 	.word	index@(_ZN7cutlass13device_kernelIN5flash11enable_sm90INS1_16FlashAttnFwdSm90INS1_25CollectiveMainloopFwdSm90ILi2EN4cute5tupleIJNS5_1CILi1EEES8_S8_EEENS6_IJNS7_ILi192EEENS7_ILi128EEENS7_ILi96EEEEEELi96ENS_10bfloat16_tEfNS_4arch4Sm90ELb0ELb1ELb1ELb1ELb0ELb1ELb0ELb0ELb1ELb0ELb0ELb0EEENS1_21CollectiveEpilogueFwdINS6_IJSA_SC_SB_EEES9_SE_SG_Li384ELb1ELb0ELb0ELb0EEENS1_36VarlenDynamicPersistentTileSchedulerILi192ELi128ELi384ELi32ELb0ELb0ELb1ELb1ELb0ELb1EEEEEEEEEvNT_6ParamsE)
        /*0134*/ 	.word	0x00000058


	//----- nvinfo : EIATTR_REGCOUNT
	.align		4
.L_107:
        /*0138*/ 	.byte	0x04, 0x2f
        /*013a*/ 	.short	(.L_109 - .L_108)
	.align		4
.L_108:
        /*013c*/ 	.word	index@(_ZN7cutlass13device_kernelIN5flash11enable_sm90INS1_16FlashAttnFwdSm90INS1_25CollectiveMainloopFwdSm90ILi2EN4cute5tupleIJNS5_1CILi1EEES8_S8_EEENS6_IJNS7_ILi192EEENS7_ILi128EEENS7_ILi96EEEEEELi96ENS_10bfloat16_tEfNS_4arch4Sm90ELb0ELb1ELb1ELb1ELb0ELb0ELb0ELb0ELb1ELb0ELb0ELb0EEENS1_21CollectiveEpilogueFwdINS6_IJSA_SC_SB_EEES9_SE_SG_Li384ELb1ELb0ELb0ELb0EEENS1_36VarlenDynamicPersistentTileSchedulerILi192ELi128ELi384ELi32ELb0ELb0ELb1ELb1ELb0ELb1EEEEEEEEEvNT_6ParamsE)
        /*0140*/ 	.word	0x00000080


	//----- nvinfo : EIATTR_FRAME_SIZE
	.align		4
.L_109:
        /*0144*/ 	.byte	0x04, 0x11
        /*0146*/ 	.short	(.L_111 - .L_110)
	.align		4
.L_110:
        /*0148*/ 	.word	index@(_ZN7cutlass13device_kernelIN5flash11enable_sm90INS1_16FlashAttnFwdSm90INS1_25CollectiveMainloopFwdSm90ILi2EN4cute5tupleIJNS5_1CILi1EEES8_S8_EEENS6_IJNS7_ILi192EEENS7_ILi128EEENS7_ILi96EEEEEELi96ENS_10bfloat16_tEfNS_4arch4Sm90ELb0ELb1ELb1ELb1ELb0ELb0ELb0ELb0ELb1ELb0ELb0ELb0EEENS1_21CollectiveEpilogueFwdINS6_IJSA_SC_SB_EEES9_SE_SG_Li384ELb1ELb0ELb0ELb0EEENS1_36VarlenDynamicPersistentTileSchedulerILi192ELi128ELi384ELi32ELb0ELb0ELb1ELb1ELb0ELb1EEEEEEEEEvNT_6ParamsE)
        /*014c*/ 	.word	0x00000008


	//----- nvinfo : EIATTR_REGCOUNT
	.align		4
.L_111:
        /*0150*/ 	.byte	0x04, 0x2f
        /*0152*/ 	.short	(.L_113 - .L_112)
	.align		4
.L_112:
        /*0154*/ 	.word	index@(_ZN7cutlass13device_kernelIN5flash11enable_sm90INS1_16FlashAttnFwdSm90INS1_25CollectiveMainloopFwdSm90ILi2EN4cute5tupleIJNS5_1CILi1EEES8_S8_EEENS6_IJNS7_ILi192EEENS7_ILi128EEENS7_ILi96EEEEEELi96ENS_10bfloat16_tEfNS_4arch4Sm90ELb0ELb1ELb1ELb0ELb0ELb0ELb0ELb0ELb1ELb0ELb0ELb0EEENS1_21CollectiveEpilogueFwdINS6_IJSA_SC_SB_EEES9_SE_SG_Li384ELb0ELb0ELb0ELb0EEENS1_30DynamicPersistentTileSchedulerILi384ELi32ELb0ELb0ELb1EEEEEEEEEvNT_6ParamsE)
        /*0158*/ 	.word	0x00000080


	//----- nvinfo : EIATTR_FRAME_SIZE
	.align		4
.L_113:
        /*015c*/ 	.byte	0x04, 0x11
        /*015e*/ 	.short	(.L_115 - .L_114)
	.align		4
.L_114:
        /*0160*/ 	.word	index@(_ZN7cutlass13device_kernelIN5flash11enable_sm90INS1_16FlashAttnFwdSm90INS1_25CollectiveMainloopFwdSm90ILi2EN4cute5tupleIJNS5_1CILi1EEES8_S8_EEENS6_IJNS7_ILi192EEENS7_ILi128EEENS7_ILi96EEEEEELi96ENS_10bfloat16_tEfNS_4arch4Sm90ELb0ELb1ELb1ELb0ELb0ELb0ELb0ELb0ELb1ELb0ELb0ELb0EEENS1_21CollectiveEpilogueFwdINS6_IJSA_SC_SB_EEES9_SE_SG_Li384ELb0ELb0ELb0ELb0EEENS1_30DynamicPersistentTileSchedulerILi384ELi32ELb0ELb0ELb1EEEEEEEEEvNT_6ParamsE)
        /*0164*/ 	.word	0x00000000


	//----- nvinfo : EIATTR_REGCOUNT
	.align		4
.L_115:
        /*0168*/ 	.byte	0x04, 0x2f
        /*016a*/ 	.short	(.L_117 - .L_116)
	.align		4
.L_116:
        /*016c*/ 	.word	index@(_ZN7cutlass13device_kernelIN5flash11enable_sm90INS1_16FlashAttnFwdSm90INS1_25CollectiveMainloopFwdSm90ILi2EN4cute5tupleIJNS5_1CILi1EEES8_S8_EEENS6_IJNS7_ILi192EEENS7_ILi144EEENS7_ILi96EEEEEELi96ENS_10bfloat16_tEfNS_4arch4Sm90ELb0ELb0ELb1ELb1ELb0ELb1ELb0ELb0ELb1ELb0ELb0ELb0EEENS1_21CollectiveEpilogueFwdINS6_IJSA_SC_SB_EEES9_SE_SG_Li384ELb1ELb0ELb0ELb0EEENS1_36VarlenDynamicPersistentTileSchedulerILi192ELi144ELi384ELi32ELb0ELb0ELb1ELb0ELb1ELb1EEEEEEEEEvNT_6ParamsE)
        /*0170*/ 	.word	0x00000080


	//----- nvinfo : EIATTR_FRAME_SIZE
	.align		4
.L_117:
        /*0174*/ 	.byte	0x04, 0x11
        /*0176*/ 	.short	(.L_119 - .L_118)
	.align		4
.L_118:
        /*0178*/ 	.word	index@(_ZN7cutlass13device_kernelIN5flash11enable_sm90INS1_16FlashAttnFwdSm90INS1_25CollectiveMainloopFwdSm90ILi2EN4cute5tupleIJNS5_1CILi1EEES8_S8_EEENS6_IJNS7_ILi192EEENS7_ILi144EEENS7_ILi96EEEEEELi96ENS_10bfloat16_tEfNS_4arch4Sm90ELb0ELb0ELb1ELb1ELb0ELb1ELb0ELb0ELb1ELb0ELb0ELb0EEENS1_21CollectiveEpilogueFwdINS6_IJSA_SC_SB_EEES9_SE_SG_Li384ELb1ELb0ELb0ELb0EEENS1_36VarlenDynamicPersistentTileSchedulerILi192ELi144ELi384ELi32ELb0ELb0ELb1ELb0ELb1ELb1EEEEEEEEEvNT_6ParamsE)
        /*017c*/ 	.word	0x000000c8


	//----- nvinfo : EIATTR_REGCOUNT
	.align		4
.L_119:
        /*0180*/ 	.byte	0x04, 0x2f
        /*0182*/ 	.short	(.L_121 - .L_120)
	.align		4
.L_120:
        /*0184*/ 	.word	index@(_ZN7cutlass13device_kernelIN5flash11enable_sm90INS1_16FlashAttnFwdSm90INS1_25CollectiveMainloopFwdSm90ILi2EN4cute5tupleIJNS5_1CILi1EEES8_S8_EEENS6_IJNS7_ILi192EEENS7_ILi144EEENS7_ILi96EEEEEELi96ENS_10bfloat16_tEfNS_4arch4Sm90ELb0ELb0ELb1ELb1ELb0ELb0ELb0ELb0ELb1ELb0ELb0ELb0EEENS1_21CollectiveEpilogueFwdINS6_IJSA_SC_SB_EEES9_SE_SG_Li384ELb1ELb0ELb0ELb0EEENS1_36VarlenDynamicPersistentTileSchedulerILi192ELi144ELi384ELi32ELb0ELb0ELb1ELb0ELb1ELb1EEEEEEEEEvNT_6ParamsE)
        /*0188*/ 	.word	0x00000080


	//----- nvinfo : EIATTR_FRAME_SIZE
	.align		4
.L_121:
        /*018c*/ 	.byte	0x04, 0x11
        /*018e*/ 	.short	(.L_123 - .L_122)
	.align		4
.L_122:
        /*0190*/ 	.word	index@(_ZN7cutlass13device_kernelIN5flash11enable_sm90INS1_16FlashAttnFwdSm90INS1_25CollectiveMainloopFwdSm90ILi2EN4cute5tupleIJNS5_1CILi1EEES8_S8_EEENS6_IJNS7_ILi192EEENS7_ILi144EEENS7_ILi96EEEEEELi96ENS_10bfloat16_tEfNS_4arch4Sm90ELb0ELb0ELb1ELb1ELb0ELb0ELb0ELb0ELb1ELb0ELb0ELb0EEENS1_21CollectiveEpilogueFwdINS6_IJSA_SC_SB_EEES9_SE_SG_Li384ELb1ELb0ELb0ELb0EEENS1_36VarlenDynamicPersistentTileSchedulerILi192ELi144ELi384ELi32ELb0ELb0ELb1ELb0ELb1ELb1EEEEEEEEEvNT_6ParamsE)
        /*0194*/ 	.word	0x00000018


	//----- nvinfo : EIATTR_REGCOUNT
	.align		4
.L_123:
        /*0198*/ 	.byte	0x04, 0x2f
        /*019a*/ 	.short	(.L_125 - .L_124)
	.align		4
.L_124:
        /*019c*/ 	.word	index@(_ZN7cutlass13device_kernelIN5flash11enable_sm90INS1_16FlashAttnFwdSm90INS1_25CollectiveMainloopFwdSm90ILi2EN4cute5tupleIJNS5_1CILi1EEES8_S8_EEENS6_IJNS7_ILi192EEENS7_ILi144EEENS7_ILi96EEEEEELi96ENS_10bfloat16_tEfNS_4arch4Sm90ELb0ELb0ELb1ELb0ELb0ELb0ELb0ELb0ELb1ELb0ELb0ELb0EEENS1_21CollectiveEpilogueFwdINS6_IJSA_SC_SB_EEES9_SE_SG_Li384ELb0ELb0ELb0ELb0EEENS1_29StaticPersistentTileSchedulerILb0EEEEEEEEEvNT_6ParamsE)
        /*01a0*/ 	.word	0x00000080


	//----- nvinfo : EIATTR_FRAME_SIZE
	.align		4
.L_125:
        /*01a4*/ 	.byte	0x04, 0x11
        /*01a6*/ 	.short	(.L_127 - .L_126)
	.align		4
.L_126:
        /*01a8*/ 	.word	index@(_ZN7cutlass13device_kernelIN5flash11enable_sm90INS1_16FlashAttnFwdSm90INS1_25CollectiveMainloopFwdSm90ILi2EN4cute5tupleIJNS5_1CILi1EEES8_S8_EEENS6_IJNS7_ILi192EEENS7_ILi144EEENS7_ILi96EEEEEELi96ENS_10bfloat16_tEfNS_4arch4Sm90ELb0ELb0ELb1ELb0ELb0ELb0ELb0ELb0ELb1ELb0ELb0ELb0EEENS1_21CollectiveEpilogueFwdINS6_IJSA_SC_SB_EEES9_SE_SG_Li384ELb0ELb0ELb0ELb0EEENS1_29StaticPersistentTileSchedulerILb0EEEEEEEEEvNT_6ParamsE)
        /*01ac*/ 	.word	0x00000008


	//----- nvinfo : EIATTR_REGCOUNT
	.align		4
.L_127:
        /*01b0*/ 	.byte	0x04, 0x2f
        /*01b2*/ 	.short	(.L_129 - .L_128)
	.align		4
.L_128:
        /*01b4*/ 	.word	index@(_ZN7cutlass13device_kernelIN5flash11enable_sm90INS1_16FlashAttnFwdSm90INS1_25CollectiveMainloopFwdSm90ILi2EN4cute5tupleIJNS5_1CILi1EEES8_S8_EEENS6_IJNS7_ILi128EEESA_SA_EEELi128ENS_10bfloat16_tEfNS_4arch4Sm90ELb1ELb0ELb1ELb1ELb0ELb1ELb0ELb1ELb1ELb0ELb0ELb0EEENS1_21CollectiveEpilogueFwdISB_S9_SC_SE_Li256ELb1ELb0ELb0ELb0EEENS1_36VarlenDynamicPersistentTileSchedulerILi128ELi128ELi256ELi32ELb0ELb0ELb1ELb1ELb1ELb1EEEEEEEEEvNT_6ParamsE)
        /*01b8*/ 	.word	0x000000a8


	//----- nvinfo : EIATTR_FRAME_SIZE
	.align		4
.L_129:
        /*01bc*/ 	.byte	0x04, 0x11
        /*01be*/ 	.short	(.L_131 - .L_130)
	.align		4
.L_130:
        /*01c0*/ 	.word	index@(_ZN7cutlass13device_kernelIN5flash11enable_sm90INS1_16FlashAttnFwdSm90INS1_25CollectiveMainloopFwdSm90ILi2EN4cute5tupleIJNS5_1CILi1EEES8_S8_EEENS6_IJNS7_ILi128EEESA_SA_EEELi128ENS_10bfloat16_tEfNS_4arch4Sm90ELb1ELb0ELb1ELb1ELb0ELb1ELb0ELb1ELb1ELb0ELb0ELb0EEENS1_21CollectiveEpilogueFwdISB_S9_SC_SE_Li256ELb1ELb0ELb0ELb0EEENS1_36VarlenDynamicPersistentTileSchedulerILi128ELi128ELi256ELi32ELb0ELb0ELb1ELb1ELb1ELb1EEEEEEEEEvNT_6ParamsE)
        /*01c4*/ 	.word	0x00000040


	//----- nvinfo : EIATTR_REGCOUNT
	.align		4
.L_131:
        /*01c8*/ 	.byte	0x04, 0x2f
        /*01ca*/ 	.short	(.L_133 - .L_132)
	.align		4
.L_132:
        /*01cc*/ 	.word	index@(_ZN7cutlass13device_kernelIN5flash11enable_sm90INS1_16FlashAttnFwdSm90INS1_25CollectiveMainloopFwdSm90ILi2EN4cute5tupleIJNS5_1CILi1EEES8_S8_EEENS6_IJNS7_ILi128EEESA_SA_EEELi128ENS_10bfloat16_tEfNS_4arch4Sm90ELb1ELb0ELb1ELb1ELb0ELb0ELb0ELb1ELb1ELb0ELb0ELb0EEENS1_21CollectiveEpilogueFwdISB_S9_SC_SE_Li256ELb1ELb0ELb0ELb0EEENS1_36VarlenDynamicPersistentTileSchedulerILi128ELi128ELi256ELi32ELb0ELb0ELb1ELb1ELb1ELb1EEEEEEEEEvNT_6ParamsE)
        /*01d0*/ 	.word	0x000000a8


	//----- nvinfo : EIATTR_FRAME_SIZE
	.align		4
.L_133:
        /*01d4*/ 	.byte	0x04, 0x11
        /*01d6*/ 	.short	(.L_135 - .L_134)
	.align		4
.L_134:
        /*01d8*/ 	.word	index@(_ZN7cutlass13device_kernelIN5flash11enable_sm90INS1_16FlashAttnFwdSm90INS1_25CollectiveMainloopFwdSm90ILi2EN4cute5tupleIJNS5_1CILi1EEES8_S8_EEENS6_IJNS7_ILi128EEESA_SA_EEELi128ENS_10bfloat16_tEfNS_4arch4Sm90ELb1ELb0ELb1ELb1ELb0ELb0ELb0ELb1ELb1ELb0ELb0ELb0EEENS1_21CollectiveEpilogueFwdISB_S9_SC_SE_Li256ELb1ELb0ELb0ELb0EEENS1_36VarlenDynamicPersistentTileSchedulerILi128ELi128ELi256ELi32ELb0ELb0ELb1ELb1ELb1ELb1EEEEEEEEEvNT_6ParamsE)
        /*01dc*/ 	.word	0x00000028


	//----- nvinfo : EIATTR_REGCOUNT
	.align		4
.L_135:
        /*01e0*/ 	.byte	0x04, 0x2f
        /*01e2*/ 	.short	(.L_137 - .L_136)
	.align		4
.L_136:
        /*01e4*/ 	.word	index@(_ZN7cutlass13device_kernelIN5flash11enable_sm90INS1_16FlashAttnFwdSm90INS1_25CollectiveMainloopFwdSm90ILi2EN4cute5tupleIJNS5_1CILi1EEES8_S8_EEENS6_IJNS7_ILi128EEESA_SA_EEELi128ENS_10bfloat16_tEfNS_4arch4Sm90ELb1ELb0ELb1ELb0ELb0ELb0ELb0ELb1ELb1ELb0ELb0ELb0EEENS1_21CollectiveEpilogueFwdISB_S9_SC_SE_Li256ELb0ELb0ELb0ELb0EEENS1_30DynamicPersistentTileSchedulerILi256ELi32ELb0ELb0ELb1EEEEEEEEEvNT_6ParamsE)
        /*01e8*/ 	.word	0x000000a8


	//----- nvinfo : EIATTR_FRAME_SIZE
	.align		4
.L_137:
        /*01ec*/ 	.byte	0x04, 0x11
        /*01ee*/ 	.short	(.L_139 - .L_138)
	.align		4
.L_138:
        /*01f0*/ 	.word	index@(_ZN7cutlass13device_kernelIN5flash11enable_sm90INS1_16FlashAttnFwdSm90INS1_25CollectiveMainloopFwdSm90ILi2EN4cute5tupleIJNS5_1CILi1EEES8_S8_EEENS6_IJNS7_ILi128EEESA_SA_EEELi128ENS_10bfloat16_tEfNS_4arch4Sm90ELb1ELb0ELb1ELb0ELb0ELb0ELb0ELb1ELb1ELb0ELb0ELb0EEENS1_21CollectiveEpilogueFwdISB_S9_SC_SE_Li256ELb0ELb0ELb0ELb0EEENS1_30DynamicPersistentTileSchedulerILi256ELi32ELb0ELb0ELb1EEEEEEEEEvNT_6ParamsE)
        /*01f4*/ 	.word	0x00000000


	//----- nvinfo : EIATTR_REGCOUNT
	.align		4
.L_139:
        /*01f8*/ 	.byte	0x04, 0x2f
        /*01fa*/ 	.short	(.L_141 - .L_140)
	.align		4
.L_140:
        /*01fc*/ 	.word	index@(_ZN7cutlass13device_kernelIN5flash11enable_sm90INS1_16FlashAttnFwdSm90INS1_25CollectiveMainloopFwdSm90ILi2EN4cute5tupleIJNS5_1CILi1EEES8_S8_EEENS6_IJNS7_ILi128EEESA_SA_EEELi128ENS_10bfloat16_tEfNS_4arch4Sm90ELb0ELb1ELb1ELb1ELb0ELb1ELb0ELb1ELb1ELb0ELb0ELb0EEENS1_21CollectiveEpilogueFwdISB_S9_SC_SE_Li256ELb1ELb0ELb0ELb0EEENS1_36VarlenDynamicPersistentTileSchedulerILi128ELi128ELi256ELi32ELb0ELb0ELb1ELb1ELb0ELb1EEEEEEEEEvNT_6ParamsE)
        /*0200*/ 	.word	0x000000a8


	//----- nvinfo : EIATTR_FRAME_SIZE
	.align		4
.L_141:
        /*0204*/ 	.byte	0x04, 0x11
        /*0206*/ 	.short	(.L_143 - .L_142)
	.align		4
.L_142:
        /*0208*/ 	.word	index@(_ZN7cutlass13device_kernelIN5flash11enable_sm90INS1_16FlashAttnFwdSm90INS1_25CollectiveMainloopFwdSm90ILi2EN4cute5tupleIJNS5_1CILi1EEES8_S8_EEENS6_IJNS7_ILi128EEESA_SA_EEELi128ENS_10bfloat16_tEfNS_4arch4Sm90ELb0ELb1ELb1ELb1ELb0ELb1ELb0ELb1ELb1ELb0ELb0ELb0EEENS1_21CollectiveEpilogueFwdISB_S9_SC_SE_Li256ELb1ELb0ELb0ELb0EEENS1_36VarlenDynamicPersistentTileSchedulerILi128ELi128ELi256ELi32ELb0ELb0ELb1ELb1ELb0ELb1EEEEEEEEEvNT_6ParamsE)
        /*020c*/ 	.word	0x00000030


	//----- nvinfo : EIATTR_REGCOUNT
	.align		4
.L_143:
        /*0210*/ 	.byte	0x04, 0x2f
        /*0212*/ 	.short	(.L_145 - .L_144)
	.align		4
.L_144:
        /*0214*/ 	.word	index@(_ZN7cutlass13device_kernelIN5flash11enable_sm90INS1_16FlashAttnFwdSm90INS1_25CollectiveMainloopFwdSm90ILi2EN4cute5tupleIJNS5_1CILi1EEES8_S8_EEENS6_IJNS7_ILi128EEESA_SA_EEELi128ENS_10bfloat16_tEfNS_4arch4Sm90ELb0ELb1ELb1ELb1ELb0ELb0ELb0ELb1ELb1ELb0ELb0ELb0EEENS1_21CollectiveEpilogueFwdISB_S9_SC_SE_Li256ELb1ELb0ELb0ELb0EEENS1_36VarlenDynamicPersistentTileSchedulerILi128ELi128ELi256ELi32ELb0ELb0ELb1ELb1ELb0ELb1EEEEEEEEEvNT_6ParamsE)
        /*0218*/ 	.word	0x000000a8


	//----- nvinfo : EIATTR_FRAME_SIZE
	.align		4
.L_145:
        /*021c*/ 	.byte	0x04, 0x11
        /*021e*/ 	.short	(.L_147 - .L_146)
	.align		4
.L_146:
        /*0220*/ 	.word	index@(_ZN7cutlass13device_kernelIN5flash11enable_sm90INS1_16FlashAttnFwdSm90INS1_25CollectiveMainloopFwdSm90ILi2EN4cute5tupleIJNS5_1CILi1EEES8_S8_EEENS6_IJNS7_ILi128EEESA_SA_EEELi128ENS_10bfloat16_tEfNS_4arch4Sm90ELb0ELb1ELb1ELb1ELb0ELb0ELb0ELb1ELb1ELb0ELb0ELb0EEENS1_21CollectiveEpilogueFwdISB_S9_SC_SE_Li256ELb1ELb0ELb0ELb0EEENS1_36VarlenDynamicPersistentTileSchedulerILi128ELi128ELi256ELi32ELb0ELb0ELb1ELb1ELb0ELb1EEEEEEEEEvNT_6ParamsE)
        /*0224*/ 	.word	0x00000020


	//----- nvinfo : EIATTR_REGCOUNT
	.align		4
.L_147:
        /*0228*/ 	.byte	0x04, 0x2f
        /*022a*/ 	.short	(.L_149 - .L_148)
	.align		4
.L_148:
        /*022c*/ 	.word	index@(_ZN7cutlass13device_kernelIN5flash11enable_sm90INS1_16FlashAttnFwdSm90INS1_25CollectiveMainloopFwdSm90ILi2EN4cute5tupleIJNS5_1CILi1EEES8_S8_EEENS6_IJNS7_ILi128EEESA_SA_EEELi128ENS_10bfloat16_tEfNS_4arch4Sm90ELb0ELb1ELb1ELb0ELb0ELb0ELb0ELb1ELb1ELb0ELb0ELb0EEENS1_21CollectiveEpilogueFwdISB_S9_SC_SE_Li256ELb0ELb0ELb0ELb0EEENS1_30DynamicPersistentTileSchedulerILi256ELi32ELb0ELb0ELb1EEEEEEEEEvNT_6ParamsE)
        /*0230*/ 	.word	0x000000a8


	//----- nvinfo : EIATTR_FRAME_SIZE
	.align		4
.L_149:
        /*0234*/ 	.byte	0x04, 0x11
        /*0236*/ 	.short	(.L_151 - .L_150)
	.align		4
.L_150:
        /*0238*/ 	.word	index@(_ZN7cutlass13device_kernelIN5flash11enable_sm90INS1_16FlashAttnFwdSm90INS1_25CollectiveMainloopFwdSm90ILi2EN4cute5tupleIJNS5_1CILi1EEES8_S8_EEENS6_IJNS7_ILi128EEESA_SA_EEELi128ENS_10bfloat16_tEfNS_4arch4Sm90ELb0ELb1ELb1ELb0ELb0ELb0ELb0ELb1ELb1ELb0ELb0ELb0EEENS1_21CollectiveEpilogueFwdISB_S9_SC_SE_Li256ELb0ELb0ELb0ELb0EEENS1_30DynamicPersistentTileSchedulerILi256ELi32ELb0ELb0ELb1EEEEEEEEEvNT_6ParamsE)
        /*023c*/ 	.word	0x00000000


	//----- nvinfo : EIATTR_REGCOUNT
	.align		4
.L_151:
        /*0240*/ 	.byte	0x04, 0x2f
        /*0242*/ 	.short	(.L_153 - .L_152)
	.align		4
.L_152:
        /*0244*/ 	.word	index@(_ZN7cutlass13device_kernelIN5flash11enable_sm90INS1_16FlashAttnFwdSm90INS1_25CollectiveMainloopFwdSm90ILi2EN4cute5tupleIJNS5_1CILi1EEES8_S8_EEENS6_IJNS7_ILi128EEENS7_ILi176EEESA_EEELi128ENS_10bfloat16_tEfNS_4arch4Sm90ELb0ELb0ELb1ELb1ELb0ELb1ELb0ELb1ELb1ELb0ELb0ELb0EEENS1_21CollectiveEpilogueFwdINS6_IJSA_SA_SB_EEES9_SD_SF_Li256ELb1ELb0ELb0ELb0EEENS1_36VarlenDynamicPersistentTileSchedulerILi128ELi176ELi256ELi32ELb0ELb0ELb1ELb0ELb1ELb1EEEEEEEEEvNT_6ParamsE)
        /*0248*/ 	.word	0x000000a8


	//----- nvinfo : EIATTR_FRAME_SIZE
	.align		4
.L_153:
        /*024c*/ 	.byte	0x04, 0x11
        /*024e*/ 	.short	(.L_155 - .L_154)
	.align		4
.L_154:
        /*0250*/ 	.word	index@(_ZN7cutlass13device_kernelIN5flash11enable_sm90INS1_16FlashAttnFwdSm90INS1_25CollectiveMainloopFwdSm90ILi2EN4cute5tupleIJNS5_1CILi1EEES8_S8_EEENS6_IJNS7_ILi128EEENS7_ILi176EEESA_EEELi128ENS_10bfloat16_tEfNS_4arch4Sm90ELb0ELb0ELb1ELb1ELb0ELb1ELb0ELb1ELb1ELb0ELb0ELb0EEENS1_21CollectiveEpilogueFwdINS6_IJSA_SA_SB_EEES9_SD_SF_Li256ELb1ELb0ELb0ELb0EEENS1_36VarlenDynamicPersistentTileSchedulerILi128ELi176ELi256ELi32ELb0ELb0ELb1ELb0ELb1ELb1EEEEEEEEEvNT_6ParamsE)
        /*0254*/ 	.word	0x000000a0


	//----- nvinfo : EIATTR_REGCOUNT
	.align		4
.L_155:
        /*0258*/ 	.byte	0x04, 0x2f
        /*025a*/ 	.short	(.L_157 - .L_156)
	.align		4
.L_156:
        /*025c*/ 	.word	index@(_ZN7cutlass13device_kernelIN5flash11enable_sm90INS1_16FlashAttnFwdSm90INS1_25CollectiveMainloopFwdSm90ILi2EN4cute5tupleIJNS5_1CILi1EEES8_S8_EEENS6_IJNS7_ILi128EEENS7_ILi176EEESA_EEELi128ENS_10bfloat16_tEfNS_4arch4Sm90ELb0ELb0ELb1ELb1ELb0ELb0ELb0ELb1ELb1ELb0ELb0ELb0EEENS1_21CollectiveEpilogueFwdINS6_IJSA_SA_SB_EEES9_SD_SF_Li256ELb1ELb0ELb0ELb0EEENS1_36VarlenDynamicPersistentTileSchedulerILi128ELi176ELi256ELi32ELb0ELb0ELb1ELb0ELb1ELb1EEEEEEEEEvNT_6ParamsE)
        /*0260*/ 	.word	0x000000a8


	//----- nvinfo : EIATTR_FRAME_SIZE
	.align		4
.L_157:
        /*0264*/ 	.byte	0x04, 0x11
        /*0266*/ 	.short	(.L_159 - .L_158)
	.align		4
.L_158:
        /*0268*/ 	.word	index@(_ZN7cutlass13device_kernelIN5flash11enable_sm90INS1_16FlashAttnFwdSm90INS1_25CollectiveMainloopFwdSm90ILi2EN4cute5tupleIJNS5_1CILi1EEES8_S8_EEENS6_IJNS7_ILi128EEENS7_ILi176EEESA_EEELi128ENS_10bfloat16_tEfNS_4arch4Sm90ELb0ELb0ELb1ELb1ELb0ELb0ELb0ELb1ELb1ELb0ELb0ELb0EEENS1_21CollectiveEpilogueFwdINS6_IJSA_SA_SB_EEES9_SD_SF_Li256ELb1ELb0ELb0ELb0EEENS1_36VarlenDynamicPersistentTileSchedulerILi128ELi176ELi256ELi32ELb0ELb0ELb1ELb0ELb1ELb1EEEEEEEEEvNT_6ParamsE)
        /*026c*/ 	.word	0x00000038


	//----- nvinfo : EIATTR_REGCOUNT
	.align		4
.L_159:
        /*0270*/ 	.byte	0x04, 0x2f
        /*0272*/ 	.short	(.L_161 - .L_160)
	.align		4
.L_160:
        /*0274*/ 	.word	index@(_ZN7cutlass13device_kernelIN5flash11enable_sm90INS1_16FlashAttnFwdSm90INS1_25CollectiveMainloopFwdSm90ILi2EN4cute5tupleIJNS5_1CILi2EEENS7_ILi1EEES9_EEENS6_IJNS7_ILi128EEENS7_ILi176EEESB_EEELi128ENS_10bfloat16_tEfNS_4arch4Sm90ELb0ELb0ELb1ELb0ELb0ELb0ELb0ELb1ELb1ELb0ELb0ELb0EEENS1_21CollectiveEpilogueFwdINS6_IJSB_SB_SC_EEESA_SE_SG_Li256ELb0ELb0ELb0ELb0EEENS1_29StaticPersistentTileSchedulerILb0EEEEEEEEEvNT_6ParamsE)
        /*0278*/ 	.word	0x000000a8


	//----- nvinfo : EIATTR_FRAME_SIZE
	.align		4
.L_161:
        /*027c*/ 	.byte	0x04, 0x11
        /*027e*/ 	.short	(.L_163 - .L_162)
	.align		4
.L_162:
        /*0280*/ 	.word	index@(_ZN7cutlass13device_kernelIN5flash11enable_sm90INS1_16FlashAttnFwdSm90INS1_25CollectiveMainloopFwdSm90ILi2EN4cute5tupleIJNS5_1CILi2EEENS7_ILi1EEES9_EEENS6_IJNS7_ILi128EEENS7_ILi176EEESB_EEELi128ENS_10bfloat16_tEfNS_4arch4Sm90ELb0ELb0ELb1ELb0ELb0ELb0ELb0ELb1ELb1ELb0ELb0ELb0EEENS1_21CollectiveEpilogueFwdINS6_IJSB_SB_SC_EEESA_SE_SG_Li256ELb0ELb0ELb0ELb0EEENS1_29StaticPersistentTileSchedulerILb0EEEEEEEEEvNT_6ParamsE)
        /*0284*/ 	.word	0x00000030


	//----- nvinfo : EIATTR_REGCOUNT
	.align		4
.L_163:
        /*0288*/ 	.byte	0x04, 0x2f
        /*028a*/ 	.short	(.L_165 - .L_164)
	.align		4
.L_164:
        /*028c*/ 	.word	index@(_ZN7cutlass13device_kernelIN5flash11enable_sm90INS1_16FlashAttnFwdSm90INS1_25CollectiveMainloopFwdSm90ILi2EN4cute5tupleIJNS5_1CILi1EEES8_S8_EEENS6_IJNS7_ILi128EEENS7_ILi176EEESA_EEELi128ENS_10bfloat16_tEfNS_4arch4Sm90ELb0ELb0ELb1ELb0ELb0ELb0ELb0ELb1ELb1ELb0ELb0ELb0EEENS1_21CollectiveEpilogueFwdINS6_IJSA_SA_SB_EEES9_SD_SF_Li256ELb0ELb0ELb0ELb0EEENS1_29StaticPersistentTileSchedulerILb0EEEEEEEEEvNT_6ParamsE)
        /*0290*/ 	.word	0x000000a8


	//----- nvinfo : EIATTR_FRAME_SIZE
	.align		4
.L_165:
        /*0294*/ 	.byte	0x04, 0x11
        /*0296*/ 	.short	(.L_167 - .L_166)
	.align		4
.L_166:
        /*0298*/ 	.word	index@(_ZN7cutlass13device_kernelIN5flash11enable_sm90INS1_16FlashAttnFwdSm90INS1_25CollectiveMainloopFwdSm90ILi2EN4cute5tupleIJNS5_1CILi1EEES8_S8_EEENS6_IJNS7_ILi128EEENS7_ILi176EEESA_EEELi128ENS_10bfloat16_tEfNS_4arch4Sm90ELb0ELb0ELb1ELb0ELb0ELb0ELb0ELb1ELb1ELb0ELb0ELb0EEENS1_21CollectiveEpilogueFwdINS6_IJSA_SA_SB_EEES9_SD_SF_Li256ELb0ELb0ELb0ELb0EEENS1_29StaticPersistentTileSchedulerILb0EEEEEEEEEvNT_6ParamsE)
        /*029c*/ 	.word	0x00000020


	//----- nvinfo : EIATTR_REGCOUNT
	.align		4
.L_167:
        /*02a0*/ 	.byte	0x04, 0x2f
        /*02a2*/ 	.short	(.L_169 - .L_168)
	.align		4
.L_168:
        /*02a4*/ 	.word	index@(_ZN7cutlass13device_kernelIN5flash11enable_sm90INS1_16FlashAttnFwdSm90INS1_25CollectiveMainloopFwdSm90ILi2EN4cute5tupleIJNS5_1CILi1EEES8_S8_EEENS6_IJNS7_ILi128EEENS7_ILi112EEENS7_ILi192EEEEEELi192ENS_10bfloat16_tEfNS_4arch4Sm90ELb1ELb0ELb1ELb1ELb0ELb1ELb0ELb1ELb1ELb0ELb0ELb0EEENS1_21CollectiveEpilogueFwdINS6_IJSA_SC_SB_EEES9_SE_SG_Li256ELb1ELb0ELb0ELb0EEENS1_36VarlenDynamicPersistentTileSchedulerILi128ELi112ELi256ELi32ELb0ELb0ELb1ELb1ELb1ELb1EEEEEEEEEvNT_6ParamsE)
        /*02a8*/ 	.word	0x000000a8


	//----- nvinfo : EIATTR_FRAME_SIZE
	.align		4
.L_169:
        /*02ac*/ 	.byte	0x04, 0x11
        /*02ae*/ 	.short	(.L_171 - .L_170)
	.align		4
.L_170:
        /*02b0*/ 	.word	index@(_ZN7cutlass13device_kernelIN5flash11enable_sm90INS1_16FlashAttnFwdSm90INS1_25CollectiveMainloopFwdSm90ILi2EN4cute5tupleIJNS5_1CILi1EEES8_S8_EEENS6_IJNS7_ILi128EEENS7_ILi112EEENS7_ILi192EEEEEELi192ENS_10bfloat16_tEfNS_4arch4Sm90ELb1ELb0ELb1ELb1ELb0ELb1ELb0ELb1ELb1ELb0ELb0ELb0EEENS1_21CollectiveEpilogueFwdINS6_IJSA_SC_SB_EEES9_SE_SG_Li256ELb1ELb0ELb0ELb0EEENS1_36VarlenDynamicPersistentTileSchedulerILi128ELi112ELi256ELi32ELb0ELb0ELb1ELb1ELb1ELb1EEEEEEEEEvNT_6ParamsE)
        /*02b4*/ 	.word	0x00000088


	//----- nvinfo : EIATTR_REGCOUNT
	.align		4
.L_171:
        /*02b8*/ 	.byte	0x04, 0x2f
        /*02ba*/ 	.short	(.L_173 - .L_172)
	.align		4
.L_172:
        /*02bc*/ 	.word	index@(_ZN7cutlass13device_kernelIN5flash11enable_sm90INS1_16FlashAttnFwdSm90INS1_25CollectiveMainloopFwdSm90ILi2EN4cute5tupleIJNS5_1CILi1EEES8_S8_EEENS6_IJNS7_ILi128EEENS7_ILi112EEENS7_ILi192EEEEEELi192ENS_10bfloat16_tEfNS_4arch4Sm90ELb1ELb0ELb1ELb1ELb0ELb0ELb0ELb1ELb1ELb0ELb0ELb0EEENS1_21CollectiveEpilogueFwdINS6_IJSA_SC_SB_EEES9_SE_SG_Li256ELb1ELb0ELb0ELb0EEENS1_36VarlenDynamicPersistentTileSchedulerILi128ELi112ELi256ELi32ELb0ELb0ELb1ELb1ELb1ELb1EEEEEEEEEvNT_6ParamsE)
        /*02c0*/ 	.word	0x000000a8


	//----- nvinfo : EIATTR_FRAME_SIZE
	.align		4
.L_173:
        /*02c4*/ 	.byte	0x04, 0x11
        /*02c6*/ 	.short	(.L_175 - .L_174)
	.align		4
.L_174:
        /*02c8*/ 	.word	index@(_ZN7cutlass13device_kernelIN5flash11enable_sm90INS1_16FlashAttnFwdSm90INS1_25CollectiveMainloopFwdSm90ILi2EN4cute5tupleIJNS5_1CILi1EEES8_S8_EEENS6_IJNS7_ILi128EEENS7_ILi112EEENS7_ILi192EEEEEELi192ENS_10bfloat16_tEfNS_4arch4Sm90ELb1ELb0ELb1ELb1ELb0ELb0ELb0ELb1ELb1ELb0ELb0ELb0EEENS1_21CollectiveEpilogueFwdINS6_IJSA_SC_SB_EEES9_SE_SG_Li256ELb1ELb0ELb0ELb0EEENS1_36VarlenDynamicPersistentTileSchedulerILi128ELi112ELi256ELi32ELb0ELb0ELb1ELb1ELb1ELb1EEEEEEEEEvNT_6ParamsE)
        /*02cc*/ 	.word	0x00000030


	//----- nvinfo : EIATTR_REGCOUNT
	.align		4
.L_175:
        /*02d0*/ 	.byte	0x04, 0x2f
        /*02d2*/ 	.short	(.L_177 - .L_176)
	.align		4
.L_176:
        /*02d4*/ 	.word	index@(_ZN7cutlass13device_kernelIN5flash11enable_sm90INS1_16FlashAttnFwdSm90INS1_25CollectiveMainloopFwdSm90ILi2EN4cute5tupleIJNS5_1CILi1EEES8_S8_EEENS6_IJNS7_ILi128EEENS7_ILi112EEENS7_ILi192EEEEEELi192ENS_10bfloat16_tEfNS_4arch4Sm90ELb1ELb0ELb1ELb0ELb0ELb0ELb0ELb1ELb1ELb0ELb0ELb0EEENS1_21CollectiveEpilogueFwdINS6_IJSA_SC_SB_EEES9_SE_SG_Li256ELb0ELb0ELb0ELb0EEENS1_30DynamicPersistentTileSchedulerILi256ELi32ELb0ELb0ELb1EEEEEEEEEvNT_6ParamsE)
        /*02d8*/ 	.word	0x000000a8


	//----- nvinfo : EIATTR_FRAME_SIZE
	.align		4
.L_177:
        /*02dc*/ 	.byte	0x04, 0x11
        /*02de*/ 	.short	(.L_179 - .L_178)
	.align		4
.L_178:
        /*02e0*/ 	.word	index@(_ZN7cutlass13device_kernelIN5flash11enable_sm90INS1_16FlashAttnFwdSm90INS1_25CollectiveMainloopFwdSm90ILi2EN4cute5tupleIJNS5_1CILi1EEES8_S8_EEENS6_IJNS7_ILi128EEENS7_ILi112EEENS7_ILi192EEEEEELi192ENS_10bfloat16_tEfNS_4arch4Sm90ELb1ELb0ELb1ELb0ELb0ELb0ELb0ELb1ELb1ELb0ELb0ELb0EEENS1_21CollectiveEpilogueFwdINS6_IJSA_SC_SB_EEES9_SE_SG_Li256ELb0ELb0ELb0ELb0EEENS1_30DynamicPersistentTileSchedulerILi256ELi32ELb0ELb0ELb1EEEEEEEEEvNT_6ParamsE)
        /*02e4*/ 	.word	0x00000010


	//----- nvinfo : EIATTR_REGCOUNT
	.align		4
.L_179:
        /*02e8*/ 	.byte	0x04, 0x2f
        /*02ea*/ 	.short	(.L_181 - .L_180)
	.align		4
.L_180:
        /*02ec*/ 	.word	index@(_ZN7cutlass13device_kernelIN5flash11enable_sm90INS1_16FlashAttnFwdSm90INS1_25CollectiveMainloopFwdSm90ILi2EN4cute5tupleIJNS5_1CILi1EEES8_S8_EEENS6_IJNS7_ILi128EEENS7_ILi96EEENS7_ILi192EEEEEELi192ENS_10bfloat16_tEfNS_4arch4Sm90ELb0ELb1ELb1ELb1ELb0ELb1ELb0ELb1ELb1ELb0ELb0ELb0EEENS1_21CollectiveEpilogueFwdINS6_IJSA_SC_SB_EEES9_SE_SG_Li256ELb1ELb0ELb0ELb0EEENS1_36VarlenDynamicPersistentTileSchedulerILi128ELi96ELi256ELi32ELb0ELb0ELb1ELb1ELb0ELb1EEEEEEEEEvNT_6ParamsE)
        /*02f0*/ 	.word	0x000000a8


	//----- nvinfo : EIATTR_FRAME_SIZE
	.align		4
.L_181:
        /*02f4*/ 	.byte	0x04, 0x11
        /*02f6*/ 	.short	(.L_183 - .L_182)
	.align		4
.L_182:
        /*02f8*/ 	.word	index@($_ZN7cutlass13device_kernelIN5flash11enable_sm90INS1_16FlashAttnFwdSm90INS1_25CollectiveMainloopFwdSm90ILi2EN4cute5tupleIJNS5_1CILi1EEES8_S8_EEENS6_IJNS7_ILi128EEENS7_ILi96EEENS7_ILi192EEEEEELi192ENS_10bfloat16_tEfNS_4arch4Sm90ELb0ELb1ELb1ELb1ELb0ELb1ELb0ELb1ELb1ELb0ELb0ELb0EEENS1_21CollectiveEpilogueFwdINS6_IJSA_SC_SB_EEES9_SE_SG_Li256ELb1ELb0ELb0ELb0EEENS1_36VarlenDynamicPersistentTileSchedulerILi128ELi96ELi256ELi32ELb0ELb0ELb1ELb1ELb0ELb1EEEEEEEEEvNT_6ParamsE$_ZZN5flash25CollectiveMainloopFwdSm90ILi2EN4cute5tupleIJNS1_1CILi1EEES4_S4_EEENS2_IJNS3_ILi128EEENS3_ILi96EEENS3_ILi192EEEEEELi192EN7cutlass10bfloat16_tEfNSA_4arch4Sm90ELb0ELb1ELb1ELb1ELb0ELb1ELb0ELb1ELb1ELb0ELb0ELb0EE12store_kv_newINS_16FlashAttnFwdSm90ISE_NS_21CollectiveEpilogueFwdINS2_IJS6_S8_S7_EEES5_SB_SD_Li256ELb1ELb0ELb0ELb0EEENS_36VarlenDynamicPersistentTileSchedulerILi128ELi96ELi256ELi32ELb0ELb0ELb1ELb1ELb0ELb1EEEE13SharedStorageEEEbRKNSE_6ParamsENSA_25PipelineTmaAsyncNoClusterILi2ENSA_16PipelineTmaAsyncILi2EEEEESU_RNSA_13PipelineStateILj2EEEiRT_RKNS_16SeqlenInfoQKNewKILb1ELb1EEENS2_IJiiiiEEEENKUliRKT_E_clISW_EEDaiS17_)
        /*02fc*/ 	.word	0x00000300


	//----- nvinfo : EIATTR_FRAME_SIZE
	.align		4
.L_183:
        /*0300*/ 	.byte	0x04, 0x11
        /*0302*/ 	.short	(.L_185 - .L_184)
	.align		4
.L_184:
        /*0304*/ 	.word	index@(_ZN7cutlass13device_kernelIN5flash11enable_sm90INS1_16FlashAttnFwdSm90INS1_25CollectiveMainloopFwdSm90ILi2EN4cute5tupleIJNS5_1CILi1EEES8_S8_EEENS6_IJNS7_ILi128EEENS7_ILi96EEENS7_ILi192EEEEEELi192ENS_10bfloat16_tEfNS_4arch4Sm90ELb0ELb1ELb1ELb1ELb0ELb1ELb0ELb1ELb1ELb0ELb0ELb0EEENS1_21CollectiveEpilogueFwdINS6_IJSA_SC_SB_EEES9_SE_SG_Li256ELb1ELb0ELb0ELb0EEENS1_36VarlenDynamicPersistentTileSchedulerILi128ELi96ELi256ELi32ELb0ELb0ELb1ELb1ELb0ELb1EEEEEEEEEvNT_6ParamsE)
        /*0308*/ 	.word	0x00000300


	//----- nvinfo : EIATTR_REGCOUNT
	.align		4
.L_185:
        /*030c*/ 	.byte	0x04, 0x2f
        /*030e*/ 	.short	(.L_187 - .L_186)
	.align		4
.L_186:
        /*0310*/ 	.word	index@(_ZN7cutlass13device_kernelIN5flash11enable_sm90INS1_16FlashAttnFwdSm90INS1_25CollectiveMainloopFwdSm90ILi2EN4cute5tupleIJNS5_1CILi1EEES8_S8_EEENS6_IJNS7_ILi128EEENS7_ILi96EEENS7_ILi192EEEEEELi192ENS_10bfloat16_tEfNS_4arch4Sm90ELb0ELb1ELb1ELb1ELb0ELb0ELb0ELb1ELb1ELb0ELb0ELb0EEENS1_21CollectiveEpilogueFwdINS6_IJSA_SC_SB_EEES9_SE_SG_Li256ELb1ELb0ELb0ELb0EEENS1_36VarlenDynamicPersistentTileSchedulerILi128ELi96ELi256ELi32ELb0ELb0ELb1ELb1ELb0ELb1EEEEEEEEEvNT_6ParamsE)
        /*0314*/ 	.word	0x000000a8


	//----- nvinfo : EIATTR_FRAME_SIZE
	.align		4
.L_187:
        /*0318*/ 	.byte	0x04, 0x11
        /*031a*/ 	.short	(.L_189 - .L_188)
	.align		4
.L_188:
        /*031c*/ 	.word	index@(_ZN7cutlass13device_kernelIN5flash11enable_sm90INS1_16FlashAttnFwdSm90INS1_25CollectiveMainloopFwdSm90ILi2EN4cute5tupleIJNS5_1CILi1EEES8_S8_EEENS6_IJNS7_ILi128EEENS7_ILi96EEENS7_ILi192EEEEEELi192ENS_10bfloat16_tEfNS_4arch4Sm90ELb0ELb1ELb1ELb1ELb0ELb0ELb0ELb1ELb1ELb0ELb0ELb0EEENS1_21CollectiveEpilogueFwdINS6_IJSA_SC_SB_EEES9_SE_SG_Li256ELb1ELb0ELb0ELb0EEENS1_36VarlenDynamicPersistentTileSchedulerILi128ELi96ELi256ELi32ELb0ELb0ELb1ELb1ELb0ELb1EEEEEEEEEvNT_6ParamsE)
        /*0320*/ 	.word	0x00000028


	//----- nvinfo : EIATTR_REGCOUNT
	.align		4
.L_189:
        /*0324*/ 	.byte	0x04, 0x2f
        /*0326*/ 	.short	(.L_191 - .L_190)
	.align		4
.L_190:
        /*0328*/ 	.word	index@(_ZN7cutlass13device_kernelIN5flash11enable_sm90INS1_16FlashAttnFwdSm90INS1_25CollectiveMainloopFwdSm90ILi2EN4cute5tupleIJNS5_1CILi1EEES8_S8_EEENS6_IJNS7_ILi128EEENS7_ILi96EEENS7_ILi192EEEEEELi192ENS_10bfloat16_tEfNS_4arch4Sm90ELb0ELb1ELb1ELb0ELb0ELb0ELb0ELb1ELb1ELb0ELb0ELb0EEENS1_21CollectiveEpilogueFwdINS6_IJSA_SC_SB_EEES9_SE_SG_Li256ELb0ELb0ELb0ELb0EEENS1_30DynamicPersistentTileSchedulerILi256ELi32ELb0ELb0ELb1EEEEEEEEEvNT_6ParamsE)
        /*032c*/ 	.word	0x000000a8


	//----- nvinfo : EIATTR_FRAME_SIZE
	.align		4
.L_191:
        /*0330*/ 	.byte	0x04, 0x11
        /*0332*/ 	.short	(.L_193 - .L_192)
	.align		4
.L_192:
        /*0334*/ 	.word	index@(_ZN7cutlass13device_kernelIN5flash11enable_sm90INS1_16FlashAttnFwdSm90INS1_25CollectiveMainloopFwdSm90ILi2EN4cute5tupleIJNS5_1CILi1EEES8_S8_EEENS6_IJNS7_ILi128EEENS7_ILi96EEENS7_ILi192EEEEEELi192ENS_10bfloat16_tEfNS_4arch4Sm90ELb0ELb1ELb1ELb0ELb0ELb0ELb0ELb1ELb1ELb0ELb0ELb0EEENS1_21CollectiveEpilogueFwdINS6_IJSA_SC_SB_EEES9_SE_SG_Li256ELb0ELb0ELb0ELb0EEENS1_30DynamicPersistentTileSchedulerILi256ELi32ELb0ELb0ELb1EEEEEEEEEvNT_6ParamsE)
        /*0338*/ 	.word	0x00000008


	//----- nvinfo : EIATTR_REGCOUNT
	.align		4
.L_193:
        /*033c*/ 	.byte	0x04, 0x2f
        /*033e*/ 	.short	(.L_195 - .L_194)
	.align		4
.L_194:
        /*0340*/ 	.word	index@(_ZN7cutlass13device_kernelIN5flash11enable_sm90INS1_16FlashAttnFwdSm90INS1_25CollectiveMainloopFwdSm90ILi2EN4cute5tupleIJNS5_1CILi1EEES8_S8_EEENS6_IJNS7_ILi128EEENS7_ILi112EEENS7_ILi192EEEEEELi192ENS_10bfloat16_tEfNS_4arch4Sm90ELb0ELb0ELb1ELb1ELb0ELb1ELb0ELb1ELb1ELb0ELb0ELb0EEENS1_21CollectiveEpilogueFwdINS6_IJSA_SC_SB_EEES9_SE_SG_Li256ELb1ELb0ELb0ELb0EEENS1_36VarlenDynamicPersistentTileSchedulerILi128ELi112ELi256ELi32ELb0ELb0ELb1ELb0ELb1ELb1EEEEEEEEEvNT_6ParamsE)
        /*0344*/ 	.word	0x000000a8


	//----- nvinfo : EIATTR_FRAME_SIZE
	.align		4
.L_195:
        /*0348*/ 	.byte	0x04, 0x11
        /*034a*/ 	.short	(.L_197 - .L_196)
	.align		4
.L_196:
        /*034c*/ 	.word	index@(_ZN7cutlass13device_kernelIN5flash11enable_sm90INS1_16FlashAttnFwdSm90INS1_25CollectiveMainloopFwdSm90ILi2EN4cute5tupleIJNS5_1CILi1EEES8_S8_EEENS6_IJNS7_ILi128EEENS7_ILi112EEENS7_ILi192EEEEEELi192ENS_10bfloat16_tEfNS_4arch4Sm90ELb0ELb0ELb1ELb1ELb0ELb1ELb0ELb1ELb1ELb0ELb0ELb0EEENS1_21CollectiveEpilogueFwdINS6_IJSA_SC_SB_EEES9_SE_SG_Li256ELb1ELb0ELb0ELb0EEENS1_36VarlenDynamicPersistentTileSchedulerILi128ELi112ELi256ELi32ELb0ELb0ELb1ELb0ELb1ELb1EEEEEEEEEvNT_6ParamsE)
        /*0350*/ 	.word	0x00000070


	//----- nvinfo : EIATTR_REGCOUNT
	.align		4
.L_197:
        /*0354*/ 	.byte	0x04, 0x2f
        /*0356*/ 	.short	(.L_199 - .L_198)
	.align		4
.L_198:
        /*0358*/ 	.word	index@(_ZN7cutlass13device_kernelIN5flash11enable_sm90INS1_16FlashAttnFwdSm90INS1_25CollectiveMainloopFwdSm90ILi2EN4cute5tupleIJNS5_1CILi1EEES8_S8_EEENS6_IJNS7_ILi128EEENS7_ILi112EEENS7_ILi192EEEEEELi192ENS_10bfloat16_tEfNS_4arch4Sm90ELb0ELb0ELb1ELb1ELb0ELb0ELb0ELb1ELb1ELb0ELb0ELb0EEENS1_21CollectiveEpilogueFwdINS6_IJSA_SC_SB_EEES9_SE_SG_Li256ELb1ELb0ELb0ELb0EEENS1_36VarlenDynamicPersistentTileSchedulerILi128ELi112ELi256ELi32ELb0ELb0ELb1ELb0ELb1ELb1EEEEEEEEEvNT_6ParamsE)
        /*035c*/ 	.word	0x000000a8


	//----- nvinfo : EIATTR_FRAME_SIZE
	.align		4
.L_199:
        /*0360*/ 	.byte	0x04, 0x11
        /*0362*/ 	.short	(.L_201 - .L_200)
	.align		4
.L_200:
        /*0364*/ 	.word	index@(_ZN7cutlass13device_kernelIN5flash11enable_sm90INS1_16FlashAttnFwdSm90INS1_25CollectiveMainloopFwdSm90ILi2EN4cute5tupleIJNS5_1CILi1EEES8_S8_EEENS6_IJNS7_ILi128EEENS7_ILi112EEENS7_ILi192EEEEEELi192ENS_10bfloat16_tEfNS_4arch4Sm90ELb0ELb0ELb1ELb1ELb0ELb0ELb0ELb1ELb1ELb0ELb0ELb0EEENS1_21CollectiveEpilogueFwdINS6_IJSA_SC_SB_EEES9_SE_SG_Li256ELb1ELb0ELb0ELb0EEENS1_36VarlenDynamicPersistentTileSchedulerILi128ELi112ELi256ELi32ELb0ELb0ELb1ELb0ELb1ELb1EEEEEEEEEvNT_6ParamsE)
        /*0368*/ 	.word	0x00000038


	//----- nvinfo : EIATTR_REGCOUNT
	.align		4
.L_201:
        /*036c*/ 	.byte	0x04, 0x2f
        /*036e*/ 	.short	(.L_203 - .L_202)
	.align		4
.L_202:
        /*0370*/ 	.word	index@(_ZN7cutlass13device_kernelIN5flash11enable_sm90INS1_16FlashAttnFwdSm90INS1_25CollectiveMainloopFwdSm90ILi2EN4cute5tupleIJNS5_1CILi2EEENS7_ILi1EEES9_EEENS6_IJNS7_ILi128EEENS7_ILi112EEENS7_ILi192EEEEEELi192ENS_10bfloat16_tEfNS_4arch4Sm90ELb0ELb0ELb1ELb0ELb0ELb0ELb0ELb1ELb1ELb0ELb0ELb0EEENS1_21CollectiveEpilogueFwdINS6_IJSB_SD_SC_EEESA_SF_SH_Li256ELb0ELb0ELb0ELb0EEENS1_29StaticPersistentTileSchedulerILb0EEEEEEEEEvNT_6ParamsE)
        /*0374*/ 	.word	0x000000a8


	//----- nvinfo : EIATTR_FRAME_SIZE
	.align		4
.L_203:
        /*0378*/ 	.byte	0x04, 0x11
        /*037a*/ 	.short	(.L_205 - .L_204)
	.align		4
.L_204:
        /*037c*/ 	.word	index@(_ZN7cutlass13device_kernelIN5flash11enable_sm90INS1_16FlashAttnFwdSm90INS1_25CollectiveMainloopFwdSm90ILi2EN4cute5tupleIJNS5_1CILi2EEENS7_ILi1EEES9_EEENS6_IJNS7_ILi128EEENS7_ILi112EEENS7_ILi192EEEEEELi192ENS_10bfloat16_tEfNS_4arch4Sm90ELb0ELb0ELb1ELb0ELb0ELb0ELb0ELb1ELb1ELb0ELb0ELb0EEENS1_21CollectiveEpilogueFwdINS6_IJSB_SD_SC_EEESA_SF_SH_Li256ELb0ELb0ELb0ELb0EEENS1_29StaticPersistentTileSchedulerILb0EEEEEEEEEvNT_6ParamsE)
        /*0380*/ 	.word	0x00000030


	//----- nvinfo : EIATTR_REGCOUNT
	.align		4
.L_205:
        /*0384*/ 	.byte	0x04, 0x2f
        /*0386*/ 	.short	(.L_207 - .L_206)
	.align		4
.L_206:
        /*0388*/ 	.word	index@(_ZN7cutlass13device_kernelIN5flash11enable_sm90INS1_16FlashAttnFwdSm90INS1_25CollectiveMainloopFwdSm90ILi2EN4cute5tupleIJNS5_1CILi1EEES8_S8_EEENS6_IJNS7_ILi128EEENS7_ILi112EEENS7_ILi192EEEEEELi192ENS_10bfloat16_tEfNS_4arch4Sm90ELb0ELb0ELb1ELb0ELb0ELb0ELb0ELb1ELb1ELb0ELb0ELb0EEENS1_21CollectiveEpilogueFwdINS6_IJSA_SC_SB_EEES9_SE_SG_Li256ELb0ELb0ELb0ELb0EEENS1_29StaticPersistentTileSchedulerILb0EEEEEEEEEvNT_6ParamsE)
        /*038c*/ 	.word	0x000000a8


	//----- nvinfo : EIATTR_FRAME_SIZE
	.align		4
.L_207:
        /*0390*/ 	.byte	0x04, 0x11
        /*0392*/ 	.short	(.L_209 - .L_208)
	.align		4
.L_208:
        /*0394*/ 	.word	index@(_ZN7cutlass13device_kernelIN5flash11enable_sm90INS1_16FlashAttnFwdSm90INS1_25CollectiveMainloopFwdSm90ILi2EN4cute5tupleIJNS5_1CILi1EEES8_S8_EEENS6_IJNS7_ILi128EEENS7_ILi112EEENS7_ILi192EEEEEELi192ENS_10bfloat16_tEfNS_4arch4Sm90ELb0ELb0ELb1ELb0ELb0ELb0ELb0ELb1ELb1ELb0ELb0ELb0EEENS1_21CollectiveEpilogueFwdINS6_IJSA_SC_SB_EEES9_SE_SG_Li256ELb0ELb0ELb0ELb0EEENS1_29StaticPersistentTileSchedulerILb0EEEEEEEEEvNT_6ParamsE)
        /*0398*/ 	.word	0x00000020


	//----- nvinfo : EIATTR_REGCOUNT
	.align		4
.L_209:
        /*039c*/ 	.byte	0x04, 0x2f
        /*039e*/ 	.short	(.L_211 - .L_210)
	.align		4
.L_210:
        /*03a0*/ 	.word	index@(_ZN7cutlass13device_kernelIN5flash11enable_sm90INS1_16FlashAttnFwdSm90INS1_25CollectiveMainloopFwdSm90ILi2EN4cute5tupleIJNS5_1CILi1EEES8_S8_EEENS6_IJNS7_ILi128EEENS7_ILi80EEENS7_ILi256EEEEEELi256ENS_10bfloat16_tEfNS_4arch4Sm90ELb1ELb0ELb1ELb1ELb0ELb1ELb0ELb1ELb1ELb0ELb0ELb0EEENS1_21CollectiveEpilogueFwdINS6_IJSA_SC_SB_EEES9_SE_SG_Li256ELb1ELb0ELb0ELb0EEENS1_36VarlenDynamicPersistentTileSchedulerILi128ELi80ELi256ELi32ELb0ELb0ELb1ELb1ELb1ELb1EEEEEEEEEvNT_6ParamsE)
        /*03a4*/ 	.word	0x000000a8


	//----- nvinfo : EIATTR_FRAME_SIZE
	.align		4
.L_211:
        /*03a8*/ 	.byte	0x04, 0x11
        /*03aa*/ 	.short	(.L_213 - .L_212)
	.align		4
.L_212:
        /*03ac*/ 	.word	index@(_ZN7cutlass13device_kernelIN5flash11enable_sm90INS1_16FlashAttnFwdSm90INS1_25CollectiveMainloopFwdSm90ILi2EN4cute5tupleIJNS5_1CILi1EEES8_S8_EEENS6_IJNS7_ILi128EEENS7_ILi80EEENS7_ILi256EEEEEELi256ENS_10bfloat16_tEfNS_4arch4Sm90ELb1ELb0ELb1ELb1ELb0ELb1ELb0ELb1ELb1ELb0ELb0ELb0EEENS1_21CollectiveEpilogueFwdINS6_IJSA_SC_SB_EEES9_SE_SG_Li256ELb1ELb0ELb0ELb0EEENS1_36VarlenDynamicPersistentTileSchedulerILi128ELi80ELi256ELi32ELb0ELb0ELb1ELb1ELb1ELb1EEEEEEEEEvNT_6ParamsE)
        /*03b0*/ 	.word	0x000000a0


	//----- nvinfo : EIATTR_REGCOUNT
	.align		4
.L_213:
        /*03b4*/ 	.byte	0x04, 0x2f
        /*03b6*/ 	.short	(.L_215 - .L_214)
	.align		4
.L_214:
        /*03b8*/ 	.word	index@(_ZN7cutlass13device_kernelIN5flash11enable_sm90INS1_16FlashAttnFwdSm90INS1_25CollectiveMainloopFwdSm90ILi2EN4cute5tupleIJNS5_1CILi1EEES8_S8_EEENS6_IJNS7_ILi128EEENS7_ILi80EEENS7_ILi256EEEEEELi256ENS_10bfloat16_tEfNS_4arch4Sm90ELb1ELb0ELb1ELb1ELb0ELb0ELb0ELb1ELb1ELb0ELb0ELb0EEENS1_21CollectiveEpilogueFwdINS6_IJSA_SC_SB_EEES9_SE_SG_Li256ELb1ELb0ELb0ELb0EEENS1_36VarlenDynamicPersistentTileSchedulerILi128ELi80ELi256ELi32ELb0ELb0ELb1ELb1ELb1ELb1EEEEEEEEEvNT_6ParamsE)
        /*03bc*/ 	.word	0x000000a8


	//----- nvinfo : EIATTR_FRAME_SIZE
	.align		4
.L_215:
        /*03c0*/ 	.byte	0x04, 0x11
        /*03c2*/ 	.short	(.L_217 - .L_216)
	.align		4
.L_216:
        /*03c4*/ 	.word	index@(_ZN7cutlass13device_kernelIN5flash11enable_sm90INS1_16FlashAttnFwdSm90INS1_25CollectiveMainloopFwdSm90ILi2EN4cute5tupleIJNS5_1CILi1EEES8_S8_EEENS6_IJNS7_ILi128EEENS7_ILi80EEENS7_ILi256EEEEEELi256ENS_10bfloat16_tEfNS_4arch4Sm90ELb1ELb0ELb1ELb1ELb0ELb0ELb0ELb1ELb1ELb0ELb0ELb0EEENS1_21CollectiveEpilogueFwdINS6_IJSA_SC_SB_EEES9_SE_SG_Li256ELb1ELb0ELb0ELb0EEENS1_36VarlenDynamicPersistentTileSchedulerILi128ELi80ELi256ELi32ELb0ELb0ELb1ELb1ELb1ELb1EEEEEEEEEvNT_6ParamsE)
        /*03c8*/ 	.word	0x00000030


	//----- nvinfo : EIATTR_REGCOUNT
	.align		4
.L_217:
        /*03cc*/ 	.byte	0x04, 0x2f
        /*03ce*/ 	.short	(.L_219 - .L_218)
	.align		4
.L_218:
        /*03d0*/ 	.word	index@(_ZN7cutlass13device_kernelIN5flash11enable_sm90INS1_16FlashAttnFwdSm90INS1_25CollectiveMainloopFwdSm90ILi2EN4cute5tupleIJNS5_1CILi1EEES8_S8_EEENS6_IJNS7_ILi128EEENS7_ILi80EEENS7_ILi256EEEEEELi256ENS_10bfloat16_tEfNS_4arch4Sm90ELb1ELb0ELb1ELb0ELb0ELb0ELb0ELb1ELb1ELb0ELb0ELb0EEENS1_21CollectiveEpilogueFwdINS6_IJSA_SC_SB_EEES9_SE_SG_Li256ELb0ELb0ELb0ELb0EEENS1_30DynamicPersistentTileSchedulerILi256ELi32ELb0ELb0ELb1EEEEEEEEEvNT_6ParamsE)
        /*03d4*/ 	.word	0x000000a8


	//----- nvinfo : EIATTR_FRAME_SIZE
	.align		4
.L_219:
        /*03d8*/ 	.byte	0x04, 0x11
        /*03da*/ 	.short	(.L_221 - .L_220)
	.align		4
.L_220:
        /*03dc*/ 	.word	index@(_ZN7cutlass13device_kernelIN5flash11enable_sm90INS1_16FlashAttnFwdSm90INS1_25CollectiveMainloopFwdSm90ILi2EN4cute5tupleIJNS5_1CILi1EEES8_S8_EEENS6_IJNS7_ILi128EEENS7_ILi80EEENS7_ILi256EEEEEELi256ENS_10bfloat16_tEfNS_4arch4Sm90ELb1ELb0ELb1ELb0ELb0ELb0ELb0ELb1ELb1ELb0ELb0ELb0EEENS1_21CollectiveEpilogueFwdINS6_IJSA_SC_SB_EEES9_SE_SG_Li256ELb0ELb0ELb0ELb0EEENS1_30DynamicPersistentTileSchedulerILi256ELi32ELb0ELb0ELb1EEEEEEEEEvNT_6ParamsE)
        /*03e0*/ 	.word	0x00000008


	//----- nvinfo : EIATTR_REGCOUNT
	.align		4
.L_221:
        /*03e4*/ 	.byte	0x04, 0x2f
        /*03e6*/ 	.short	(.L_223 - .L_222)
	.align		4
.L_222:
        /*03e8*/ 	.word	index@(_ZN7cutlass13device_kernelIN5flash11enable_sm90INS1_16FlashAttnFwdSm90INS1_25CollectiveMainloopFwdSm90ILi2EN4cute5tupleIJNS5_1CILi1EEES8_S8_EEENS6_IJNS7_ILi128EEENS7_ILi64EEENS7_ILi256EEEEEELi256ENS_10bfloat16_tEfNS_4arch4Sm90ELb0ELb1ELb1ELb1ELb0ELb1ELb0ELb1ELb1ELb0ELb0ELb0EEENS1_21CollectiveEpilogueFwdINS6_IJSA_SC_SB_EEES9_SE_SG_Li256ELb1ELb0ELb0ELb0EEENS1_36VarlenDynamicPersistentTileSchedulerILi128ELi64ELi256ELi32ELb0ELb0ELb1ELb1ELb0ELb1EEEEEEEEEvNT_6ParamsE)
        /*03ec*/ 	.word	0x000000a8


	//----- nvinfo : EIATTR_FRAME_SIZE
	.align		4
.L_223:
        /*03f0*/ 	.byte	0x04, 0x11
        /*03f2*/ 	.short	(.L_225 - .L_224)
	.align		4
.L_224:
        /*03f4*/ 	.word	index@(_ZN7cutlass13device_kernelIN5flash11enable_sm90INS1_16FlashAttnFwdSm90INS1_25CollectiveMainloopFwdSm90ILi2EN4cute5tupleIJNS5_1CILi1EEES8_S8_EEENS6_IJNS7_ILi128EEENS7_ILi64EEENS7_ILi256EEEEEELi256ENS_10bfloat16_tEfNS_4arch4Sm90ELb0ELb1ELb1ELb1ELb0ELb1ELb0ELb1ELb1ELb0ELb0ELb0EEENS1_21CollectiveEpilogueFwdINS6_IJSA_SC_SB_EEES9_SE_SG_Li256ELb1ELb0ELb0ELb0EEENS1_36VarlenDynamicPersistentTileSchedulerILi128ELi64ELi256ELi32ELb0ELb0ELb1ELb1ELb0ELb1EEEEEEEEEvNT_6ParamsE)
        /*03f8*/ 	.word	0x000000a8


	//----- nvinfo : EIATTR_REGCOUNT
	.align		4
.L_225:
        /*03fc*/ 	.byte	0x04, 0x2f
        /*03fe*/ 	.short	(.L_227 - .L_226)
	.align		4
.L_226:
        /*0400*/ 	.word	index@(_ZN7cutlass13device_kernelIN5flash11enable_sm90INS1_16FlashAttnFwdSm90INS1_25CollectiveMainloopFwdSm90ILi2EN4cute5tupleIJNS5_1CILi1EEES8_S8_EEENS6_IJNS7_ILi128EEENS7_ILi64EEENS7_ILi256EEEEEELi256ENS_10bfloat16_tEfNS_4arch4Sm90ELb0ELb1ELb1ELb1ELb0ELb0ELb0ELb1ELb1ELb0ELb0ELb0EEENS1_21CollectiveEpilogueFwdINS6_IJSA_SC_SB_EEES9_SE_SG_Li256ELb1ELb0ELb0ELb0EEENS1_36VarlenDynamicPersistentTileSchedulerILi128ELi64ELi256ELi32ELb0ELb0ELb1ELb1ELb0ELb1EEEEEEEEEvNT_6ParamsE)
        /*0404*/ 	.word	0x000000a8


	//----- nvinfo : EIATTR_FRAME_SIZE
	.align		4
.L_227:
        /*0408*/ 	.byte	0x04, 0x11
        /*040a*/ 	.short	(.L_229 - .L_228)
	.align		4
.L_228:
        /*040c*/ 	.word	index@(_ZN7cutlass13device_kernelIN5flash11enable_sm90INS1_16FlashAttnFwdSm90INS1_25CollectiveMainloopFwdSm90ILi2EN4cute5tupleIJNS5_1CILi1EEES8_S8_EEENS6_IJNS7_ILi128EEENS7_ILi64EEENS7_ILi256EEEEEELi256ENS_10bfloat16_tEfNS_4arch4Sm90ELb0ELb1ELb1ELb1ELb0ELb0ELb0ELb1ELb1ELb0ELb0ELb0EEENS1_21CollectiveEpilogueFwdINS6_IJSA_SC_SB_EEES9_SE_SG_Li256ELb1ELb0ELb0ELb0EEENS1_36VarlenDynamicPersistentTileSchedulerILi128ELi64ELi256ELi32ELb0ELb0ELb1ELb1ELb0ELb1EEEEEEEEEvNT_6ParamsE)
        /*0410*/ 	.word	0x00000028


	//----- nvinfo : EIATTR_REGCOUNT
	.align		4
.L_229:
        /*0414*/ 	.byte	0x04, 0x2f
        /*0416*/ 	.short	(.L_231 - .L_230)
	.align		4
.L_230:
        /*0418*/ 	.word	index@(_ZN7cutlass13device_kernelIN5flash11enable_sm90INS1_16FlashAttnFwdSm90INS1_25CollectiveMainloopFwdSm90ILi2EN4cute5tupleIJNS5_1CILi1EEES8_S8_EEENS6_IJNS7_ILi128EEENS7_ILi64EEENS7_ILi256EEEEEELi256ENS_10bfloat16_tEfNS_4arch4Sm90ELb0ELb1ELb1ELb0ELb0ELb0ELb0ELb1ELb1ELb0ELb0ELb0EEENS1_21CollectiveEpilogueFwdINS6_IJSA_SC_SB_EEES9_SE_SG_Li256ELb0ELb0ELb0ELb0EEENS1_30DynamicPersistentTileSchedulerILi256ELi32ELb0ELb0ELb1EEEEEEEEEvNT_6ParamsE)
        /*041c*/ 	.word	0x000000a8


	//----- nvinfo : EIATTR_FRAME_SIZE
	.align		4
.L_231:
        /*0420*/ 	.byte	0x04, 0x11
        /*0422*/ 	.short	(.L_233 - .L_232)
	.align		4
.L_232:
        /*0424*/ 	.word	index@(_ZN7cutlass13device_kernelIN5flash11enable_sm90INS1_16FlashAttnFwdSm90INS1_25CollectiveMainloopFwdSm90ILi2EN4cute5tupleIJNS5_1CILi1EEES8_S8_EEENS6_IJNS7_ILi128EEENS7_ILi64EEENS7_ILi256EEEEEELi256ENS_10bfloat16_tEfNS_4arch4Sm90ELb0ELb1ELb1ELb0ELb0ELb0ELb0ELb1ELb1ELb0ELb0ELb0EEENS1_21CollectiveEpilogueFwdINS6_IJSA_SC_SB_EEES9_SE_SG_Li256ELb0ELb0ELb0ELb0EEENS1_30DynamicPersistentTileSchedulerILi256ELi32ELb0ELb0ELb1EEEEEEEEEvNT_6ParamsE)
        /*0428*/ 	.word	0x00000008


	//----- nvinfo : EIATTR_REGCOUNT
	.align		4
.L_233:
        /*042c*/ 	.byte	0x04, 0x2f
        /*042e*/ 	.short	(.L_235 - .L_234)
	.align		4
.L_234:
        /*0430*/ 	.word	index@(_ZN7cutlass13device_kernelIN5flash11enable_sm90INS1_16FlashAttnFwdSm90INS1_25CollectiveMainloopFwdSm90ILi2EN4cute5tupleIJNS5_1CILi1EEES8_S8_EEENS6_IJNS7_ILi128EEENS7_ILi80EEENS7_ILi256EEEEEELi256ENS_10bfloat16_tEfNS_4arch4Sm90ELb0ELb0ELb1ELb1ELb0ELb1ELb0ELb1ELb1ELb0ELb0ELb0EEENS1_21CollectiveEpilogueFwdINS6_IJSA_SC_SB_EEES9_SE_SG_Li256ELb1ELb0ELb0ELb0EEENS1_36VarlenDynamicPersistentTileSchedulerILi128ELi80ELi256ELi32ELb0ELb0ELb1ELb0ELb1ELb1EEEEEEEEEvNT_6ParamsE)
        /*0434*/ 	.word	0x000000a8


	//----- nvinfo : EIATTR_FRAME_SIZE
	.align		4
.L_235:
        /*0438*/ 	.byte	0x04, 0x11
        /*043a*/ 	.short	(.L_237 - .L_236)
	.align		4
.L_236:
        /*043c*/ 	.word	index@(_ZN7cutlass13device_kernelIN5flash11enable_sm90INS1_16FlashAttnFwdSm90INS1_25CollectiveMainloopFwdSm90ILi2EN4cute5tupleIJNS5_1CILi1EEES8_S8_EEENS6_IJNS7_ILi128EEENS7_ILi80EEENS7_ILi256EEEEEELi256ENS_10bfloat16_tEfNS_4arch4Sm90ELb0ELb0ELb1ELb1ELb0ELb1ELb0ELb1ELb1ELb0ELb0ELb0EEENS1_21CollectiveEpilogueFwdINS6_IJSA_SC_SB_EEES9_SE_SG_Li256ELb1ELb0ELb0ELb0EEENS1_36VarlenDynamicPersistentTileSchedulerILi128ELi80ELi256ELi32ELb0ELb0ELb1ELb0ELb1ELb1EEEEEEEEEvNT_6ParamsE)
        /*0440*/ 	.word	0x000000a0


	//----- nvinfo : EIATTR_REGCOUNT
	.align		4
.L_237:
        /*0444*/ 	.byte	0x04, 0x2f
        /*0446*/ 	.short	(.L_239 - .L_238)
	.align		4
.L_238:
        /*0448*/ 	.word	index@(_ZN7cutlass13device_kernelIN5flash11enable_sm90INS1_16FlashAttnFwdSm90INS1_25CollectiveMainloopFwdSm90ILi2EN4cute5tupleIJNS5_1CILi1EEES8_S8_EEENS6_IJNS7_ILi128EEENS7_ILi80EEENS7_ILi256EEEEEELi256ENS_10bfloat16_tEfNS_4arch4Sm90ELb0ELb0ELb1ELb1ELb0ELb0ELb0ELb1ELb1ELb0ELb0ELb0EEENS1_21CollectiveEpilogueFwdINS6_IJSA_SC_SB_EEES9_SE_SG_Li256ELb1ELb0ELb0ELb0EEENS1_36VarlenDynamicPersistentTileSchedulerILi128ELi80ELi256ELi32ELb0ELb0ELb1ELb0ELb1ELb1EEEEEEEEEvNT_6ParamsE)
        /*044c*/ 	.word	0x000000a8


	//----- nvinfo : EIATTR_FRAME_SIZE
	.align		4
.L_239:
        /*0450*/ 	.byte	0x04, 0x11
        /*0452*/ 	.short	(.L_241 - .L_240)
	.align		4
.L_240:
        /*0454*/ 	.word	index@(_ZN7cutlass13device_kernelIN5flash11enable_sm90INS1_16FlashAttnFwdSm90INS1_25CollectiveMainloopFwdSm90ILi2EN4cute5tupleIJNS5_1CILi1EEES8_S8_EEENS6_IJNS7_ILi128EEENS7_ILi80EEENS7_ILi256EEEEEELi256ENS_10bfloat16_tEfNS_4arch4Sm90ELb0ELb0ELb1ELb1ELb0ELb0ELb0ELb1ELb1ELb0ELb0ELb0EEENS1_21CollectiveEpilogueFwdINS6_IJSA_SC_SB_EEES9_SE_SG_Li256ELb1ELb0ELb0ELb0EEENS1_36VarlenDynamicPersistentTileSchedulerILi128ELi80ELi256ELi32ELb0ELb0ELb1ELb0ELb1ELb1EEEEEEEEEvNT_6ParamsE)
        /*0458*/ 	.word	0x00000038


	//----- nvinfo : EIATTR_REGCOUNT
	.align		4
.L_241:
        /*045c*/ 	.byte	0x04, 0x2f
        /*045e*/ 	.short	(.L_243 - .L_242)
	.align		4
.L_242:
        /*0460*/ 	.word	index@(_ZN7cutlass13device_kernelIN5flash11enable_sm90INS1_16FlashAttnFwdSm90INS1_25CollectiveMainloopFwdSm90ILi2EN4cute5tupleIJNS5_1CILi2EEENS7_ILi1EEES9_EEENS6_IJNS7_ILi128EEENS7_ILi80EEENS7_ILi256EEEEEELi256ENS_10bfloat16_tEfNS_4arch4Sm90ELb0ELb0ELb1ELb0ELb0ELb0ELb0ELb1ELb1ELb0ELb0ELb0EEENS1_21CollectiveEpilogueFwdINS6_IJSB_SD_SC_EEESA_SF_SH_Li256ELb0ELb0ELb0ELb0EEENS1_29StaticPersistentTileSchedulerILb0EEEEEEEEEvNT_6ParamsE)
        /*0464*/ 	.word	0x000000a8


	//----- nvinfo : EIATTR_FRAME_SIZE
	.align		4
.L_243:
        /*0468*/ 	.byte	0x04, 0x11
        /*046a*/ 	.short	(.L_245 - .L_244)
	.align		4
.L_244:
        /*046c*/ 	.word	index@(_ZN7cutlass13device_kernelIN5flash11enable_sm90INS1_16FlashAttnFwdSm90INS1_25CollectiveMainloopFwdSm90ILi2EN4cute5tupleIJNS5_1CILi2EEENS7_ILi1EEES9_EEENS6_IJNS7_ILi128EEENS7_ILi80EEENS7_ILi256EEEEEELi256ENS_10bfloat16_tEfNS_4arch4Sm90ELb0ELb0ELb1ELb0ELb0ELb0ELb0ELb1ELb1ELb0ELb0ELb0EEENS1_21CollectiveEpilogueFwdINS6_IJSB_SD_SC_EEESA_SF_SH_Li256ELb0ELb0ELb0ELb0EEENS1_29StaticPersistentTileSchedulerILb0EEEEEEEEEvNT_6ParamsE)
        /*0470*/ 	.word	0x00000028


	//----- nvinfo : EIATTR_REGCOUNT
	.align		4
.L_245:
        /*0474*/ 	.byte	0x04, 0x2f
        /*0476*/ 	.short	(.L_247 - .L_246)
	.align		4
.L_246:
        /*0478*/ 	.word	index@(_ZN7cutlass13device_kernelIN5flash11enable_sm90INS1_16FlashAttnFwdSm90INS1_25CollectiveMainloopFwdSm90ILi2EN4cute5tupleIJNS5_1CILi1EEES8_S8_EEENS6_IJNS7_ILi128EEENS7_ILi80EEENS7_ILi256EEEEEELi256ENS_10bfloat16_tEfNS_4arch4Sm90ELb0ELb0ELb1ELb0ELb0ELb0ELb0ELb1ELb1ELb0ELb0ELb0EEENS1_21CollectiveEpilogueFwdINS6_IJSA_SC_SB_EEES9_SE_SG_Li256ELb0ELb0ELb0ELb0EEENS1_29StaticPersistentTileSchedulerILb0EEEEEEEEEvNT_6ParamsE)
        /*047c*/ 	.word	0x000000a8


	//----- nvinfo : EIATTR_FRAME_SIZE
	.align		4
.L_247:
        /*0480*/ 	.byte	0x04, 0x11
        /*0482*/ 	.short	(.L_249 - .L_248)
	.align		4
.L_248:
        /*0484*/ 	.word	index@(_ZN7cutlass13device_kernelIN5flash11enable_sm90INS1_16FlashAttnFwdSm90INS1_25CollectiveMainloopFwdSm90ILi2EN4cute5tupleIJNS5_1CILi1EEES8_S8_EEENS6_IJNS7_ILi128EEENS7_ILi80EEENS7_ILi256EEEEEELi256ENS_10bfloat16_tEfNS_4arch4Sm90ELb0ELb0ELb1ELb0ELb0ELb0ELb0ELb1ELb1ELb0ELb0ELb0EEENS1_21CollectiveEpilogueFwdINS6_IJSA_SC_SB_EEES9_SE_SG_Li256ELb0ELb0ELb0ELb0EEENS1_29StaticPersistentTileSchedulerILb0EEEEEEEEEvNT_6ParamsE)
        /*0488*/ 	.word	0x00000020


	//----- nvinfo : EIATTR_MIN_STACK_SIZE
	.align		4
.L_249:
        /*048c*/ 	.byte	0x04, 0x12
        /*048e*/ 	.short	(.L_251 - .L_250)
	.align		4
.L_250:
        /*0490*/ 	.word	index@(_ZN7cutlass13device_kernelIN5flash11enable_sm90INS1_16FlashAttnFwdSm90INS1_25CollectiveMainloopFwdSm90ILi2EN4cute5tupleIJNS5_1CILi1EEES8_S8_EEENS6_IJNS7_ILi128EEENS7_ILi80EEENS7_ILi256EEEEEELi256ENS_10bfloat16_tEfNS_4arch4Sm90ELb0ELb0ELb1ELb0ELb0ELb0ELb0ELb1ELb1ELb0ELb0ELb0EEENS1_21CollectiveEpilogueFwdINS6_IJSA_SC_SB_EEES9_SE_SG_Li256ELb0ELb0ELb0ELb0EEENS1_29StaticPersistentTileSchedulerILb0EEEEEEEEEvNT_6ParamsE)
        /*0494*/ 	.word	0x00000020


	//----- nvinfo : EIATTR_MIN_STACK_SIZE
	.align		4
.L_251:
        /*0498*/ 	.byte	0x04, 0x12
        /*049a*/ 	.short	(.L_253 - .L_252)
	.align		4
.L_252:
        /*049c*/ 	.word	index@(_ZN7cutlass13device_kernelIN5flash11enable_sm90INS1_16FlashAttnFwdSm90INS1_25CollectiveMainloopFwdSm90ILi2EN4cute5tupleIJNS5_1CILi2EEENS7_ILi1EEES9_EEENS6_IJNS7_ILi128EEENS7_ILi80EEENS7_ILi256EEEEEELi256ENS_10bfloat16_tEfNS_4arch4Sm90ELb0ELb0ELb1ELb0ELb0ELb0ELb0ELb1ELb1ELb0ELb0ELb0EEENS1_21CollectiveEpilogueFwdINS6_IJSB_SD_SC_EEESA_SF_SH_Li256ELb0ELb0ELb0ELb0EEENS1_29StaticPersistentTileSchedulerILb0EEEEEEEEEvNT_6ParamsE)
        /*04a0*/ 	.word	0x00000028


	//----- nvinfo : EIATTR_MIN_STACK_SIZE
	.align		4
.L_253:
        /*04a4*/ 	.byte	0x04, 0x12
        /*04a6*/ 	.short	(.L_255 - .L_254)
	.align		4
.L_254:
        /*04a8*/ 	.word	index@(_ZN7cutlass13device_kernelIN5flash11enable_sm90INS1_16FlashAttnFwdSm90INS1_25CollectiveMainloopFwdSm90ILi2EN4cute5tupleIJNS5_1CILi1EEES8_S8_EEENS6_IJNS7_ILi128EEENS7_ILi80EEENS7_ILi256EEEEEELi256ENS_10bfloat16_tEfNS_4arch4Sm90ELb0ELb0ELb1ELb1ELb0ELb0ELb0ELb1ELb1ELb0ELb0ELb0EEENS1_21CollectiveEpilogueFwdINS6_IJSA_SC_SB_EEES9_SE_SG_Li256ELb1ELb0ELb0ELb0EEENS1_36VarlenDynamicPersistentTileSchedulerILi128ELi80ELi256ELi32ELb0ELb0ELb1ELb0ELb1ELb1EEEEEEEEEvNT_6ParamsE)
        /*04ac*/ 	.word	0x00000038


	//----- nvinfo : EIATTR_MIN_STACK_SIZE
	.align		4
.L_255:
        /*04b0*/ 	.byte	0x04, 0x12
        /*04b2*/ 	.short	(.L_257 - .L_256)
	.align		4
.L_256:
        /*04b4*/ 	.word	index@(_ZN7cutlass13device_kernelIN5flash11enable_sm90INS1_16FlashAttnFwdSm90INS1_25CollectiveMainloopFwdSm90ILi2EN4cute5tupleIJNS5_1CILi1EEES8_S8_EEENS6_IJNS7_ILi128EEENS7_ILi80EEENS7_ILi256EEEEEELi256ENS_10bfloat16_tEfNS_4arch4Sm90ELb0ELb0ELb1ELb1ELb0ELb1ELb0ELb1ELb1ELb0ELb0ELb0EEENS1_21CollectiveEpilogueFwdINS6_IJSA_SC_SB_EEES9_SE_SG_Li256ELb1ELb0ELb0ELb0EEENS1_36VarlenDynamicPersistentTileSchedulerILi128ELi80ELi256ELi32ELb0ELb0ELb1ELb0ELb1ELb1EEEEEEEEEvNT_6ParamsE)
        /*04b8*/ 	.word	0x000000a0


	//----- nvinfo : EIATTR_MIN_STACK_SIZE
	.align		4
.L_257:
        /*04bc*/ 	.byte	0x04, 0x12
        /*04be*/ 	.short	(.L_259 - .L_258)
	.align		4
.L_258:
        /*04c0*/ 	.word	index@(_ZN7cutlass13device_kernelIN5flash11enable_sm90INS1_16FlashAttnFwdSm90INS1_25CollectiveMainloopFwdSm90ILi2EN4cute5tupleIJNS5_1CILi1EEES8_S8_EEENS6_IJNS7_ILi128EEENS7_ILi64EEENS7_ILi256EEEEEELi256ENS_10bfloat16_tEfNS_4arch4Sm90ELb0ELb1ELb1ELb0ELb0ELb0ELb0ELb1ELb1ELb0ELb0ELb0EEENS1_21CollectiveEpilogueFwdINS6_IJSA_SC_SB_EEES9_SE_SG_Li256ELb0ELb0ELb0ELb0EEENS1_30DynamicPersistentTileSchedulerILi256ELi32ELb0ELb0ELb1EEEEEEEEEvNT_6ParamsE)
        /*04c4*/ 	.word	0x00000008


	//----- nvinfo : EIATTR_MIN_STACK_SIZE
	.align		4
.L_259:
        /*04c8*/ 	.byte	0x04, 0x12
        /*04ca*/ 	.short	(.L_261 - .L_260)
	.align		4
.L_260:
        /*04cc*/ 	.word	index@(_ZN7cutlass13device_kernelIN5flash11enable_sm90INS1_16FlashAttnFwdSm90INS1_25CollectiveMainloopFwdSm90ILi2EN4cute5tupleIJNS5_1CILi1EEES8_S8_EEENS6_IJNS7_ILi128EEENS7_ILi64EEENS7_ILi256EEEEEELi256ENS_10bfloat16_tEfNS_4arch4Sm90ELb0ELb1ELb1ELb1ELb0ELb0ELb0ELb1ELb1ELb0ELb0ELb0EEENS1_21CollectiveEpilogueFwdINS6_IJSA_SC_SB_EEES9_SE_SG_Li256ELb1ELb0ELb0ELb0EEENS1_36VarlenDynamicPersistentTileSchedulerILi128ELi64ELi256ELi32ELb0ELb0ELb1ELb1ELb0ELb1EEEEEEEEEvNT_6ParamsE)
        /*04d0*/ 	.word	0x00000028


	//----- nvinfo : EIATTR_MIN_STACK_SIZE
	.align		4
.L_261:
        /*04d4*/ 	.byte	0x04, 0x12
        /*04d6*/ 	.short	(.L_263 - .L_262)
	.align		4
.L_262:
        /*04d8*/ 	.word	index@(_ZN7cutlass13device_kernelIN5flash11enable_sm90INS1_16FlashAttnFwdSm90INS1_25CollectiveMainloopFwdSm90ILi2EN4cute5tupleIJNS5_1CILi1EEES8_S8_EEENS6_IJNS7_ILi128EEENS7_ILi64EEENS7_ILi256EEEEEELi256ENS_10bfloat16_tEfNS_4arch4Sm90ELb0ELb1ELb1ELb1ELb0ELb1ELb0ELb1ELb1ELb0ELb0ELb0EEENS1_21CollectiveEpilogueFwdINS6_IJSA_SC_SB_EEES9_SE_SG_Li256ELb1ELb0ELb0ELb0EEENS1_36VarlenDynamicPersistentTileSchedulerILi128ELi64ELi256ELi32ELb0ELb0ELb1ELb1ELb0ELb1EEEEEEEEEvNT_6ParamsE)
        /*04dc*/ 	.word	0x000000a8


	//----- nvinfo : EIATTR_MIN_STACK_SIZE
	.align		4
.L_263:
        /*04e0*/ 	.byte	0x04, 0x12
        /*04e2*/ 	.short	(.L_265 - .L_264)
	.align		4
.L_264:
        /*04e4*/ 	.word	index@(_ZN7cutlass13device_kernelIN5flash11enable_sm90INS1_16FlashAttnFwdSm90INS1_25CollectiveMainloopFwdSm90ILi2EN4cute5tupleIJNS5_1CILi1EEES8_S8_EEENS6_IJNS7_ILi128EEENS7_ILi80EEENS7_ILi256EEEEEELi256ENS_10bfloat16_tEfNS_4arch4Sm90ELb1ELb0ELb1ELb0ELb0ELb0ELb0ELb1ELb1ELb0ELb0ELb0EEENS1_21CollectiveEpilogueFwdINS6_IJSA_SC_SB_EEES9_SE_SG_Li256ELb0ELb0ELb0ELb0EEENS1_30DynamicPersistentTileSchedulerILi256ELi32ELb0ELb0ELb1EEEEEEEEEvNT_6ParamsE)
        /*04e8*/ 	.word	0x00000008


	//----- nvinfo : EIATTR_MIN_STACK_SIZE
	.align		4
.L_265:
        /*04ec*/ 	.byte	0x04, 0x12
        /*04ee*/ 	.short	(.L_267 - .L_266)
	.align		4
.L_266:
        /*04f0*/ 	.word	index@(_ZN7cutlass13device_kernelIN5flash11enable_sm90INS1_16FlashAttnFwdSm90INS1_25CollectiveMainloopFwdSm90ILi2EN4cute5tupleIJNS5_1CILi1EEES8_S8_EEENS6_IJNS7_ILi128EEENS7_ILi80EEENS7_ILi256EEEEEELi256ENS_10bfloat16_tEfNS_4arch4Sm90ELb1ELb0ELb1ELb1ELb0ELb0ELb0ELb1ELb1ELb0ELb0ELb0EEENS1_21CollectiveEpilogueFwdINS6_IJSA_SC_SB_EEES9_SE_SG_Li256ELb1ELb0ELb0ELb0EEENS1_36VarlenDynamicPersistentTileSchedulerILi128ELi80ELi256ELi32ELb0ELb0ELb1ELb1ELb1ELb1EEEEEEEEEvNT_6ParamsE)
        /*04f4*/ 	.word	0x00000030


	//----- nvinfo : EIATTR_MIN_STACK_SIZE
	.align		4
.L_267:
        /*04f8*/ 	.byte	0x04, 0x12
        /*04fa*/ 	.short	(.L_269 - .L_268)
	.align		4
.L_268:
        /*04fc*/ 	.word	index@(_ZN7cutlass13device_kernelIN5flash11enable_sm90INS1_16FlashAttnFwdSm90INS1_25CollectiveMainloopFwdSm90ILi2EN4cute5tupleIJNS5_1CILi1EEES8_S8_EEENS6_IJNS7_ILi128EEENS7_ILi80EEENS7_ILi256EEEEEELi256ENS_10bfloat16_tEfNS_4arch4Sm90ELb1ELb0ELb1ELb1ELb0ELb1ELb0ELb1ELb1ELb0ELb0ELb0EEENS1_21CollectiveEpilogueFwdINS6_IJSA_SC_SB_EEES9_SE_SG_Li256ELb1ELb0ELb0ELb0EEENS1_36VarlenDynamicPersistentTileSchedulerILi128ELi80ELi256ELi32ELb0ELb0ELb1ELb1ELb1ELb1EEEEEEEEEvNT_6ParamsE)
        /*0500*/ 	.word	0x000000a0


	//----- nvinfo : EIATTR_MIN_STACK_SIZE
	.align		4
.L_269:
        /*0504*/ 	.byte	0x04, 0x12
        /*0506*/ 	.short	(.L_271 - .L_270)
	.align		4
.L_270:
        /*0508*/ 	.word	index@(_ZN7cutlass13device_kernelIN5flash11enable_sm90INS1_16FlashAttnFwdSm90INS1_25CollectiveMainloopFwdSm90ILi2EN4cute5tupleIJNS5_1CILi1EEES8_S8_EEENS6_IJNS7_ILi128EEENS7_ILi112EEENS7_ILi192EEEEEELi192ENS_10bfloat16_tEfNS_4arch4Sm90ELb0ELb0ELb1ELb0ELb0ELb0ELb0ELb1ELb1ELb0ELb0ELb0EEENS1_21CollectiveEpilogueFwdINS6_IJSA_SC_SB_EEES9_SE_SG_Li256ELb0ELb0ELb0ELb0EEENS1_29StaticPersistentTileSchedulerILb0EEEEEEEEEvNT_6ParamsE)
        /*050c*/ 	.word	0x00000020


	//----- nvinfo : EIATTR_MIN_STACK_SIZE
	.align		4
.L_271:
        /*0510*/ 	.byte	0x04, 0x12
        /*0512*/ 	.short	(.L_273 - .L_272)
	.align		4
.L_272:
        /*0514*/ 	.word	index@(_ZN7cutlass13device_kernelIN5flash11enable_sm90INS1_16FlashAttnFwdSm90INS1_25CollectiveMainloopFwdSm90ILi2EN4cute5tupleIJNS5_1CILi2EEENS7_ILi1EEES9_EEENS6_IJNS7_ILi128EEENS7_ILi112EEENS7_ILi192EEEEEELi192ENS_10bfloat16_tEfNS_4arch4Sm90ELb0ELb0ELb1ELb0ELb0ELb0ELb0ELb1ELb1ELb0ELb0ELb0EEENS1_21CollectiveEpilogueFwdINS6_IJSB_SD_SC_EEESA_SF_SH_Li256ELb0ELb0ELb0ELb0EEENS1_29StaticPersistentTileSchedulerILb0EEEEEEEEEvNT_6ParamsE)
        /*0518*/ 	.word	0x00000030


	//----- nvinfo : EIATTR_MIN_STACK_SIZE
	.align		4
.L_273:
        /*051c*/ 	.byte	0x04, 0x12
        /*051e*/ 	.short	(.L_275 - .L_274)
	.align		4
.L_274:
        /*0520*/ 	.word	index@(_ZN7cutlass13device_kernelIN5flash11enable_sm90INS1_16FlashAttnFwdSm90INS1_25CollectiveMainloopFwdSm90ILi2EN4cute5tupleIJNS5_1CILi1EEES8_S8_EEENS6_IJNS7_ILi128EEENS7_ILi112EEENS7_ILi192EEEEEELi192ENS_10bfloat16_tEfNS_4arch4Sm90ELb0ELb0ELb1ELb1ELb0ELb0ELb0ELb1ELb1ELb0ELb0ELb0EEENS1_21CollectiveEpilogueFwdINS6_IJSA_SC_SB_EEES9_SE_SG_Li256ELb1ELb0ELb0ELb0EEENS1_36VarlenDynamicPersistentTileSchedulerILi128ELi112ELi256ELi32ELb0ELb0ELb1ELb0ELb1ELb1EEEEEEEEEvNT_6ParamsE)
        /*0524*/ 	.word	0x00000038


	//----- nvinfo : EIATTR_MIN_STACK_SIZE
	.align		4
.L_275:
        /*0528*/ 	.byte	0x04, 0x12
        /*052a*/ 	.short	(.L_277 - .L_276)
	.align		4
.L_276:
        /*052c*/ 	.word	index@(_ZN7cutlass13device_kernelIN5flash11enable_sm90INS1_16FlashAttnFwdSm90INS1_25CollectiveMainloopFwdSm90ILi2EN4cute5tupleIJNS5_1CILi1EEES8_S8_EEENS6_IJNS7_ILi128EEENS7_ILi112EEENS7_ILi192EEEEEELi192ENS_10bfloat16_tEfNS_4arch4Sm90ELb0ELb0ELb1ELb1ELb0ELb1ELb0ELb1ELb1ELb0ELb0ELb0EEENS1_21CollectiveEpilogueFwdINS6_IJSA_SC_SB_EEES9_SE_SG_Li256ELb1ELb0ELb0ELb0EEENS1_36VarlenDynamicPersistentTileSchedulerILi128ELi112ELi256ELi32ELb0ELb0ELb1ELb0ELb1ELb1EEEEEEEEEvNT_6ParamsE)
        /*0530*/ 	.word	0x00000070


	//----- nvinfo : EIATTR_MIN_STACK_SIZE
	.align		4
.L_277:
        /*0534*/ 	.byte	0x04, 0x12
        /*0536*/ 	.short	(.L_279 - .L_278)
	.align		4
.L_278:
        /*0538*/ 	.word	index@(_ZN7cutlass13device_kernelIN5flash11enable_sm90INS1_16FlashAttnFwdSm90INS1_25CollectiveMainloopFwdSm90ILi2EN4cute5tupleIJNS5_1CILi1EEES8_S8_EEENS6_IJNS7_ILi128EEENS7_ILi96EEENS7_ILi192EEEEEELi192ENS_10bfloat16_tEfNS_4arch4Sm90ELb0ELb1ELb1ELb0ELb0ELb0ELb0ELb1ELb1ELb0ELb0ELb0EEENS1_21CollectiveEpilogueFwdINS6_IJSA_SC_SB_EEES9_SE_SG_Li256ELb0ELb0ELb0ELb0EEENS1_30DynamicPersistentTileSchedulerILi256ELi32ELb0ELb0ELb1EEEEEEEEEvNT_6ParamsE)
        /*053c*/ 	.word	0x00000008


	//----- nvinfo : EIATTR_MIN_STACK_SIZE
	.align		4
.L_279:
        /*0540*/ 	.byte	0x04, 0x12
        /*0542*/ 	.short	(.L_281 - .L_280)
	.align		4
.L_280:
        /*0544*/ 	.word	index@(_ZN7cutlass13device_kernelIN5flash11enable_sm90INS1_16FlashAttnFwdSm90INS1_25CollectiveMainloopFwdSm90ILi2EN4cute5tupleIJNS5_1CILi1EEES8_S8_EEENS6_IJNS7_ILi128EEENS7_ILi96EEENS7_ILi192EEEEEELi192ENS_10bfloat16_tEfNS_4arch4Sm90ELb0ELb1ELb1ELb1ELb0ELb0ELb0ELb1ELb1ELb0ELb0ELb0EEENS1_21CollectiveEpilogueFwdINS6_IJSA_SC_SB_EEES9_SE_SG_Li256ELb1ELb0ELb0ELb0EEENS1_36VarlenDynamicPersistentTileSchedulerILi128ELi96ELi256ELi32ELb0ELb0ELb1ELb1ELb0ELb1EEEEEEEEEvNT_6ParamsE)
        /*0548*/ 	.word	0x00000028


	//----- nvinfo : EIATTR_MIN_STACK_SIZE
	.align		4
.L_281:
        /*054c*/ 	.byte	0x04, 0x12
        /*054e*/ 	.short	(.L_283 - .L_282)
	.align		4
.L_282:
        /*0550*/ 	.word	index@(_ZN7cutlass13device_kernelIN5flash11enable_sm90INS1_16FlashAttnFwdSm90INS1_25CollectiveMainloopFwdSm90ILi2EN4cute5tupleIJNS5_1CILi1EEES8_S8_EEENS6_IJNS7_ILi128EEENS7_ILi96EEENS7_ILi192EEEEEELi192ENS_10bfloat16_tEfNS_4arch4Sm90ELb0ELb1ELb1ELb1ELb0ELb1ELb0ELb1ELb1ELb0ELb0ELb0EEENS1_21CollectiveEpilogueFwdINS6_IJSA_SC_SB_EEES9_SE_SG_Li256ELb1ELb0ELb0ELb0EEENS1_36VarlenDynamicPersistentTileSchedulerILi128ELi96ELi256ELi32ELb0ELb0ELb1ELb1ELb0ELb1EEEEEEEEEvNT_6ParamsE)
        /*0554*/ 	.word	0x00000300


	//----- nvinfo : EIATTR_MIN_STACK_SIZE
	.align		4
.L_283:
        /*0558*/ 	.byte	0x04, 0x12
        /*055a*/ 	.short	(.L_285 - .L_284)
	.align		4
.L_284:
        /*055c*/ 	.word	index@(_ZN7cutlass13device_kernelIN5flash11enable_sm90INS1_16FlashAttnFwdSm90INS1_25CollectiveMainloopFwdSm90ILi2EN4cute5tupleIJNS5_1CILi1EEES8_S8_EEENS6_IJNS7_ILi128EEENS7_ILi112EEENS7_ILi192EEEEEELi192ENS_10bfloat16_tEfNS_4arch4Sm90ELb1ELb0ELb1ELb0ELb0ELb0ELb0ELb1ELb1ELb0ELb0ELb0EEENS1_21CollectiveEpilogueFwdINS6_IJSA_SC_SB_EEES9_SE_SG_Li256ELb0ELb0ELb0ELb0EEENS1_30DynamicPersistentTileSchedulerILi256ELi32ELb0ELb0ELb1EEEEEEEEEvNT_6ParamsE)
        /*0560*/ 	.word	0x00000010


	//----- nvinfo : EIATTR_MIN_STACK_SIZE
	.align		4
.L_285:
        /*0564*/ 	.byte	0x04, 0x12
        /*0566*/ 	.short	(.L_287 - .L_286)
	.align		4
.L_286:
        /*0568*/ 	.word	index@(_ZN7cutlass13device_kernelIN5flash11enable_sm90INS1_16FlashAttnFwdSm90INS1_25CollectiveMainloopFwdSm90ILi2EN4cute5tupleIJNS5_1CILi1EEES8_S8_EEENS6_IJNS7_ILi128EEENS7_ILi112EEENS7_ILi192EEEEEELi192ENS_10bfloat16_tEfNS_4arch4Sm90ELb1ELb0ELb1ELb1ELb0ELb0ELb0ELb1ELb1ELb0ELb0ELb0EEENS1_21CollectiveEpilogueFwdINS6_IJSA_SC_SB_EEES9_SE_SG_Li256ELb1ELb0ELb0ELb0EEENS1_36VarlenDynamicPersistentTileSchedulerILi128ELi112ELi256ELi32ELb0ELb0ELb1ELb1ELb1ELb1EEEEEEEEEvNT_6ParamsE)
        /*056c*/ 	.word	0x00000030


	//----- nvinfo : EIATTR_MIN_STACK_SIZE
	.align		4
.L_287:
        /*0570*/ 	.byte	0x04, 0x12
        /*0572*/ 	.short	(.L_289 - .L_288)
	.align		4
.L_288:
        /*0574*/ 	.word	index@(_ZN7cutlass13device_kernelIN5flash11enable_sm90INS1_16FlashAttnFwdSm90INS1_25CollectiveMainloopFwdSm90ILi2EN4cute5tupleIJNS5_1CILi1EEES8_S8_EEENS6_IJNS7_ILi128EEENS7_ILi112EEENS7_ILi192EEEEEELi192ENS_10bfloat16_tEfNS_4arch4Sm90ELb1ELb0ELb1ELb1ELb0ELb1ELb0ELb1ELb1ELb0ELb0ELb0EEENS1_21CollectiveEpilogueFwdINS6_IJSA_SC_SB_EEES9_SE_SG_Li256ELb1ELb0ELb0ELb0EEENS1_36VarlenDynamicPersistentTileSchedulerILi128ELi112ELi256ELi32ELb0ELb0ELb1ELb1ELb1ELb1EEEEEEEEEvNT_6ParamsE)
        /*0578*/ 	.word	0x00000088


	//----- nvinfo : EIATTR_MIN_STACK_SIZE
	.align		4
.L_289:
        /*057c*/ 	.byte	0x04, 0x12
        /*057e*/ 	.short	(.L_291 - .L_290)
	.align		4
.L_290:
        /*0580*/ 	.word	index@(_ZN7cutlass13device_kernelIN5flash11enable_sm90INS1_16FlashAttnFwdSm90INS1_25CollectiveMainloopFwdSm90ILi2EN4cute5tupleIJNS5_1CILi1EEES8_S8_EEENS6_IJNS7_ILi128EEENS7_ILi176EEESA_EEELi128ENS_10bfloat16_tEfNS_4arch4Sm90ELb0ELb0ELb1ELb0ELb0ELb0ELb0ELb1ELb1ELb0ELb0ELb0EEENS1_21CollectiveEpilogueFwdINS6_IJSA_SA_SB_EEES9_SD_SF_Li256ELb0ELb0ELb0ELb0EEENS1_29StaticPersistentTileSchedulerILb0EEEEEEEEEvNT_6ParamsE)
        /*0584*/ 	.word	0x00000020


	//----- nvinfo : EIATTR_MIN_STACK_SIZE
	.align		4
.L_291:
        /*0588*/ 	.byte	0x04, 0x12
        /*058a*/ 	.short	(.L_293 - .L_292)
	.align		4
.L_292:
        /*058c*/ 	.word	index@(_ZN7cutlass13device_kernelIN5flash11enable_sm90INS1_16FlashAttnFwdSm90INS1_25CollectiveMainloopFwdSm90ILi2EN4cute5tupleIJNS5_1CILi2EEENS7_ILi1EEES9_EEENS6_IJNS7_ILi128EEENS7_ILi176EEESB_EEELi128ENS_10bfloat16_tEfNS_4arch4Sm90ELb0ELb0ELb1ELb0ELb0ELb0ELb0ELb1ELb1ELb0ELb0ELb0EEENS1_21CollectiveEpilogueFwdINS6_IJSB_SB_SC_EEESA_SE_SG_Li256ELb0ELb0ELb0ELb0EEENS1_29StaticPersistentTileSchedulerILb0EEEEEEEEEvNT_6ParamsE)
        /*0590*/ 	.word	0x00000030


	//----- nvinfo : EIATTR_MIN_STACK_SIZE
	.align		4
.L_293:
        /*0594*/ 	.byte	0x04, 0x12
        /*0596*/ 	.short	(.L_295 - .L_294)
	.align		4
.L_294:
        /*0598*/ 	.word	index@(_ZN7cutlass13device_kernelIN5flash11enable_sm90INS1_16FlashAttnFwdSm90INS1_25CollectiveMainloopFwdSm90ILi2EN4cute5tupleIJNS5_1CILi1EEES8_S8_EEENS6_IJNS7_ILi128EEENS7_ILi176EEESA_EEELi128ENS_10bfloat16_tEfNS_4arch4Sm90ELb0ELb0ELb1ELb1ELb0ELb0ELb0ELb1ELb1ELb0ELb0ELb0EEENS1_21CollectiveEpilogueFwdINS6_IJSA_SA_SB_EEES9_SD_SF_Li256ELb1ELb0ELb0ELb0EEENS1_36VarlenDynamicPersistentTileSchedulerILi128ELi176ELi256ELi32ELb0ELb0ELb1ELb0ELb1ELb1EEEEEEEEEvNT_6ParamsE)
        /*059c*/ 	.word	0x00000038


	//----- nvinfo : EIATTR_MIN_STACK_SIZE
	.align		4
.L_295:
        /*05a0*/ 	.byte	0x04, 0x12
        /*05a2*/ 	.short	(.L_297 - .L_296)
	.align		4
.L_296:
        /*05a4*/ 	.word	index@(_ZN7cutlass13device_kernelIN5flash11enable_sm90INS1_16FlashAttnFwdSm90INS1_25CollectiveMainloopFwdSm90ILi2EN4cute5tupleIJNS5_1CILi1EEES8_S8_EEENS6_IJNS7_ILi128EEENS7_ILi176EEESA_EEELi128ENS_10bfloat16_tEfNS_4arch4Sm90ELb0ELb0ELb1ELb1ELb0ELb1ELb0ELb1ELb1ELb0ELb0ELb0EEENS1_21CollectiveEpilogueFwdINS6_IJSA_SA_SB_EEES9_SD_SF_Li256ELb1ELb0ELb0ELb0EEENS1_36VarlenDynamicPersistentTileSchedulerILi128ELi176ELi256ELi32ELb0ELb0ELb1ELb0ELb1ELb1EEEEEEEEEvNT_6ParamsE)
        /*05a8*/ 	.word	0x000000a0


	//----- nvinfo : EIATTR_MIN_STACK_SIZE
	.align		4
.L_297:
        /*05ac*/ 	.byte	0x04, 0x12
        /*05ae*/ 	.short	(.L_299 - .L_298)
	.align		4
.L_298:
        /*05b0*/ 	.word	index@(_ZN7cutlass13device_kernelIN5flash11enable_sm90INS1_16FlashAttnFwdSm90INS1_25CollectiveMainloopFwdSm90ILi2EN4cute5tupleIJNS5_1CILi1EEES8_S8_EEENS6_IJNS7_ILi128EEESA_SA_EEELi128ENS_10bfloat16_tEfNS_4arch4Sm90ELb0ELb1ELb1ELb0ELb0ELb0ELb0ELb1ELb1ELb0ELb0ELb0EEENS1_21CollectiveEpilogueFwdISB_S9_SC_SE_Li256ELb0ELb0ELb0ELb0EEENS1_30DynamicPersistentTileSchedulerILi256ELi32ELb0ELb0ELb1EEEEEEEEEvNT_6ParamsE)
        /*05b4*/ 	.word	0x00000000


	//----- nvinfo : EIATTR_MIN_STACK_SIZE
	.align		4
.L_299:
        /*05b8*/ 	.byte	0x04, 0x12
        /*05ba*/ 	.short	(.L_301 - .L_300)
	.align		4
.L_300:
        /*05bc*/ 	.word	index@(_ZN7cutlass13device_kernelIN5flash11enable_sm90INS1_16FlashAttnFwdSm90INS1_25CollectiveMainloopFwdSm90ILi2EN4cute5tupleIJNS5_1CILi1EEES8_S8_EEENS6_IJNS7_ILi128EEESA_SA_EEELi128ENS_10bfloat16_tEfNS_4arch4Sm90ELb0ELb1ELb1ELb1ELb0ELb0ELb0ELb1ELb1ELb0ELb0ELb0EEENS1_21CollectiveEpilogueFwdISB_S9_SC_SE_Li256ELb1ELb0ELb0ELb0EEENS1_36VarlenDynamicPersistentTileSchedulerILi128ELi128ELi256ELi32ELb0ELb0ELb1ELb1ELb0ELb1EEEEEEEEEvNT_6ParamsE)
        /*05c0*/ 	.word	0x00000020


	//----- nvinfo : EIATTR_MIN_STACK_SIZE
	.align		4
.L_301:
        /*05c4*/ 	.byte	0x04, 0x12
        /*05c6*/ 	.short	(.L_303 - .L_302)
	.align		4
.L_302:
        /*05c8*/ 	.word	index@(_ZN7cutlass13device_kernelIN5flash11enable_sm90INS1_16FlashAttnFwdSm90INS1_25CollectiveMainloopFwdSm90ILi2EN4cute5tupleIJNS5_1CILi1EEES8_S8_EEENS6_IJNS7_ILi128EEESA_SA_EEELi128ENS_10bfloat16_tEfNS_4arch4Sm90ELb0ELb1ELb1ELb1ELb0ELb1ELb0ELb1ELb1ELb0ELb0ELb0EEENS1_21CollectiveEpilogueFwdISB_S9_SC_SE_Li256ELb1ELb0ELb0ELb0EEENS1_36VarlenDynamicPersistentTileSchedulerILi128ELi128ELi256ELi32ELb0ELb0ELb1ELb1ELb0ELb1EEEEEEEEEvNT_6ParamsE)
        /*05cc*/ 	.word	0x00000030


	//----- nvinfo : EIATTR_MIN_STACK_SIZE
	.align		4
.L_303:
        /*05d0*/ 	.byte	0x04, 0x12
        /*05d2*/ 	.short	(.L_305 - .L_304)
	.align		4
.L_304:
        /*05d4*/ 	.word	index@(_ZN7cutlass13device_kernelIN5flash11enable_sm90INS1_16FlashAttnFwdSm90INS1_25CollectiveMainloopFwdSm90ILi2EN4cute5tupleIJNS5_1CILi1EEES8_S8_EEENS6_IJNS7_ILi128EEESA_SA_EEELi128ENS_10bfloat16_tEfNS_4arch4Sm90ELb1ELb0ELb1ELb0ELb0ELb0ELb0ELb1ELb1ELb0ELb0ELb0EEENS1_21CollectiveEpilogueFwdISB_S9_SC_SE_Li256ELb0ELb0ELb0ELb0EEENS1_30DynamicPersistentTileSchedulerILi256ELi32ELb0ELb0ELb1EEEEEEEEEvNT_6ParamsE)
        /*05d8*/ 	.word	0x00000000


	//----- nvinfo : EIATTR_MIN_STACK_SIZE
	.align		4
.L_305:
        /*05dc*/ 	.byte	0x04, 0x12
        /*05de*/ 	.short	(.L_307 - .L_306)
	.align		4
.L_306:
        /*05e0*/ 	.word	index@(_ZN7cutlass13device_kernelIN5flash11enable_sm90INS1_16FlashAttnFwdSm90INS1_25CollectiveMainloopFwdSm90ILi2EN4cute5tupleIJNS5_1CILi1EEES8_S8_EEENS6_IJNS7_ILi128EEESA_SA_EEELi128ENS_10bfloat16_tEfNS_4arch4Sm90ELb1ELb0ELb1ELb1ELb0ELb0ELb0ELb1ELb1ELb0ELb0ELb0EEENS1_21CollectiveEpilogueFwdISB_S9_SC_SE_Li256ELb1ELb0ELb0ELb0EEENS1_36VarlenDynamicPersistentTileSchedulerILi128ELi128ELi256ELi32ELb0ELb0ELb1ELb1ELb1ELb1EEEEEEEEEvNT_6ParamsE)
        /*05e4*/ 	.word	0x00000028


	//----- nvinfo : EIATTR_MIN_STACK_SIZE
	.align		4
.L_307:
        /*05e8*/ 	.byte	0x04, 0x12
        /*05ea*/ 	.short	(.L_309 - .L_308)
	.align		4
.L_308:
        /*05ec*/ 	.word	index@(_ZN7cutlass13device_kernelIN5flash11enable_sm90INS1_16FlashAttnFwdSm90INS1_25CollectiveMainloopFwdSm90ILi2EN4cute5tupleIJNS5_1CILi1EEES8_S8_EEENS6_IJNS7_ILi128EEESA_SA_EEELi128ENS_10bfloat16_tEfNS_4arch4Sm90ELb1ELb0ELb1ELb1ELb0ELb1ELb0ELb1ELb1ELb0ELb0ELb0EEENS1_21CollectiveEpilogueFwdISB_S9_SC_SE_Li256ELb1ELb0ELb0ELb0EEENS1_36VarlenDynamicPersistentTileSchedulerILi128ELi128ELi256ELi32ELb0ELb0ELb1ELb1ELb1ELb1EEEEEEEEEvNT_6ParamsE)
        /*05f0*/ 	.word	0x00000040


	//----- nvinfo : EIATTR_MIN_STACK_SIZE
	.align		4
.L_309:
        /*05f4*/ 	.byte	0x04, 0x12
        /*05f6*/ 	.short	(.L_311 - .L_310)
	.align		4
.L_310:
        /*05f8*/ 	.word	index@(_ZN7cutlass13device_kernelIN5flash11enable_sm90INS1_16FlashAttnFwdSm90INS1_25CollectiveMainloopFwdSm90ILi2EN4cute5tupleIJNS5_1CILi1EEES8_S8_EEENS6_IJNS7_ILi192EEENS7_ILi144EEENS7_ILi96EEEEEELi96ENS_10bfloat16_tEfNS_4arch4Sm90ELb0ELb0ELb1ELb0ELb0ELb0ELb0ELb0ELb1ELb0ELb0ELb0EEENS1_21CollectiveEpilogueFwdINS6_IJSA_SC_SB_EEES9_SE_SG_Li384ELb0ELb0ELb0ELb0EEENS1_29StaticPersistentTileSchedulerILb0EEEEEEEEEvNT_6ParamsE)
        /*05fc*/ 	.word	0x00000008


	//----- nvinfo : EIATTR_MIN_STACK_SIZE
	.align		4
.L_311:
        /*0600*/ 	.byte	0x04, 0x12
        /*0602*/ 	.short	(.L_313 - .L_312)
	.align		4
.L_312:
        /*0604*/ 	.word	index@(_ZN7cutlass13device_kernelIN5flash11enable_sm90INS1_16FlashAttnFwdSm90INS1_25CollectiveMainloopFwdSm90ILi2EN4cute5tupleIJNS5_1CILi1EEES8_S8_EEENS6_IJNS7_ILi192EEENS7_ILi144EEENS7_ILi96EEEEEELi96ENS_10bfloat16_tEfNS_4arch4Sm90ELb0ELb0ELb1ELb1ELb0ELb0ELb0ELb0ELb1ELb0ELb0ELb0EEENS1_21CollectiveEpilogueFwdINS6_IJSA_SC_SB_EEES9_SE_SG_Li384ELb1ELb0ELb0ELb0EEENS1_36VarlenDynamicPersistentTileSchedulerILi192ELi144ELi384ELi32ELb0ELb0ELb1ELb0ELb1ELb1EEEEEEEEEvNT_6ParamsE)
        /*0608*/ 	.word	0x00000018


	//----- nvinfo : EIATTR_MIN_STACK_SIZE
	.align		4
.L_313:
        /*060c*/ 	.byte	0x04, 0x12
        /*060e*/ 	.short	(.L_315 - .L_314)
	.align		4
.L_314:
        /*0610*/ 	.word	index@(_ZN7cutlass13device_kernelIN5flash11enable_sm90INS1_16FlashAttnFwdSm90INS1_25CollectiveMainloopFwdSm90ILi2EN4cute5tupleIJNS5_1CILi1EEES8_S8_EEENS6_IJNS7_ILi192EEENS7_ILi144EEENS7_ILi96EEEEEELi96ENS_10bfloat16_tEfNS_4arch4Sm90ELb0ELb0ELb1ELb1ELb0ELb1ELb0ELb0ELb1ELb0ELb0ELb0EEENS1_21CollectiveEpilogueFwdINS6_IJSA_SC_SB_EEES9_SE_SG_Li384ELb1ELb0ELb0ELb0EEENS1_36VarlenDynamicPersistentTileSchedulerILi192ELi144ELi384ELi32ELb0ELb0ELb1ELb0ELb1ELb1EEEEEEEEEvNT_6ParamsE)
        /*0614*/ 	.word	0x000000c8


	//----- nvinfo : EIATTR_MIN_STACK_SIZE
	.align		4
.L_315:
        /*0618*/ 	.byte	0x04, 0x12
        /*061a*/ 	.short	(.L_317 - .L_316)
	.align		4
.L_316:
        /*061c*/ 	.word	index@(_ZN7cutlass13device_kernelIN5flash11enable_sm90INS1_16FlashAttnFwdSm90INS1_25CollectiveMainloopFwdSm90ILi2EN4cute5tupleIJNS5_1CILi1EEES8_S8_EEENS6_IJNS7_ILi192EEENS7_ILi128EEENS7_ILi96EEEEEELi96ENS_10bfloat16_tEfNS_4arch4Sm90ELb0ELb1ELb1ELb0ELb0ELb0ELb0ELb0ELb1ELb0ELb0ELb0EEENS1_21CollectiveEpilogueFwdINS6_IJSA_SC_SB_EEES9_SE_SG_Li384ELb0ELb0ELb0ELb0EEENS1_30DynamicPersistentTileSchedulerILi384ELi32ELb0ELb0ELb1EEEEEEEEEvNT_6ParamsE)
        /*0620*/ 	.word	0x00000000


	//----- nvinfo : EIATTR_MIN_STACK_SIZE
	.align		4
.L_317:
        /*0624*/ 	.byte	0x04, 0x12
        /*0626*/ 	.short	(.L_319 - .L_318)
	.align		4
.L_318:
        /*0628*/ 	.word	index@(_ZN7cutlass13device_kernelIN5flash11enable_sm90INS1_16FlashAttnFwdSm90INS1_25CollectiveMainloopFwdSm90ILi2EN4cute5tupleIJNS5_1CILi1EEES8_S8_EEENS6_IJNS7_ILi192EEENS7_ILi128EEENS7_ILi96EEEEEELi96ENS_10bfloat16_tEfNS_4arch4Sm90ELb0ELb1ELb1ELb1ELb0ELb0ELb0ELb0ELb1ELb0ELb0ELb0EEENS1_21CollectiveEpilogueFwdINS6_IJSA_SC_SB_EEES9_SE_SG_Li384ELb1ELb0ELb0ELb0EEENS1_36VarlenDynamicPersistentTileSchedulerILi192ELi128ELi384ELi32ELb0ELb0ELb1ELb1ELb0ELb1EEEEEEEEEvNT_6ParamsE)
        /*062c*/ 	.word	0x00000008


	//----- nvinfo : EIATTR_MIN_STACK_SIZE
	.align		4
.L_319:
        /*0630*/ 	.byte	0x04, 0x12
        /*0632*/ 	.short	(.L_321 - .L_320)
	.align		4
.L_320:
        /*0634*/ 	.word	index@(_ZN7cutlass13device_kernelIN5flash11enable_sm90INS1_16FlashAttnFwdSm90INS1_25CollectiveMainloopFwdSm90ILi2EN4cute5tupleIJNS5_1CILi1EEES8_S8_EEENS6_IJNS7_ILi192EEENS7_ILi128EEENS7_ILi96EEEEEELi96ENS_10bfloat16_tEfNS_4arch4Sm90ELb0ELb1ELb1ELb1ELb0ELb1ELb0ELb0ELb1ELb0ELb0ELb0EEENS1_21CollectiveEpilogueFwdINS6_IJSA_SC_SB_EEES9_SE_SG_Li384ELb1ELb0ELb0ELb0EEENS1_36VarlenDynamicPersistentTileSchedulerILi192ELi128ELi384ELi32ELb0ELb0ELb1ELb1ELb0ELb1EEEEEEEEEvNT_6ParamsE)
        /*0638*/ 	.word	0x00000058


	//----- nvinfo : EIATTR_MIN_STACK_SIZE
	.align		4
.L_321:
        /*063c*/ 	.byte	0x04, 0x12
        /*063e*/ 	.short	(.L_323 - .L_322)
	.align		4
.L_322:
        /*0640*/ 	.word	index@(_ZN7cutlass13device_kernelIN5flash11enable_sm90INS1_16FlashAttnFwdSm90INS1_25CollectiveMainloopFwdSm90ILi2EN4cute5tupleIJNS5_1CILi1EEES8_S8_EEENS6_IJNS7_ILi192EEENS7_ILi144EEENS7_ILi96EEEEEELi96ENS_10bfloat16_tEfNS_4arch4Sm90ELb1ELb0ELb1ELb0ELb0ELb0ELb0ELb0ELb1ELb0ELb0ELb0EEENS1_21CollectiveEpilogueFwdINS6_IJSA_SC_SB_EEES9_SE_SG_Li384ELb0ELb0ELb0ELb0EEENS1_30DynamicPersistentTileSchedulerILi384ELi32ELb0ELb0ELb1EEEEEEEEEvNT_6ParamsE)
        /*0644*/ 	.word	0x00000000


	//----- nvinfo : EIATTR_MIN_STACK_SIZE
	.align		4
.L_323:
        /*0648*/ 	.byte	0x04, 0x12
        /*064a*/ 	.short	(.L_325 - .L_324)
	.align		4
.L_324:
        /*064c*/ 	.word	index@(_ZN7cutlass13device_kernelIN5flash11enable_sm90INS1_16FlashAttnFwdSm90INS1_25CollectiveMainloopFwdSm90ILi2EN4cute5tupleIJNS5_1CILi1EEES8_S8_EEENS6_IJNS7_ILi192EEENS7_ILi144EEENS7_ILi96EEEEEELi96ENS_10bfloat16_tEfNS_4arch4Sm90ELb1ELb0ELb1ELb1ELb0ELb0ELb0ELb0ELb1ELb0ELb0ELb0EEENS1_21CollectiveEpilogueFwdINS6_IJSA_SC_SB_EEES9_SE_SG_Li384ELb1ELb0ELb0ELb0EEENS1_36VarlenDynamicPersistentTileSchedulerILi192ELi144ELi384ELi32ELb0ELb0ELb1ELb1ELb1ELb1EEEEEEEEEvNT_6ParamsE)
        /*0650*/ 	.word	0x00000010


	//----- nvinfo : EIATTR_MIN_STACK_SIZE
	.align		4
.L_325:
        /*0654*/ 	.byte	0x04, 0x12
        /*0656*/ 	.short	(.L_327 - .L_326)
	.align		4
.L_326:
        /*0658*/ 	.word	index@(_ZN7cutlass13device_kernelIN5flash11enable_sm90INS1_16FlashAttnFwdSm90INS1_25CollectiveMainloopFwdSm90ILi2EN4cute5tupleIJNS5_1CILi1EEES8_S8_EEENS6_IJNS7_ILi192EEENS7_ILi144EEENS7_ILi96EEEEEELi96ENS_10bfloat16_tEfNS_4arch4Sm90ELb1ELb0ELb1ELb1ELb0ELb1ELb0ELb0ELb1ELb0ELb0ELb0EEENS1_21CollectiveEpilogueFwdINS6_IJSA_SC_SB_EEES9_SE_SG_Li384ELb1ELb0ELb0ELb0EEENS1_36VarlenDynamicPersistentTileSchedulerILi192ELi144ELi384ELi32ELb0ELb0ELb1ELb1ELb1ELb1EEEEEEEEEvNT_6ParamsE)
        /*065c*/ 	.word	0x000000c0


	//----- nvinfo : EIATTR_MIN_STACK_SIZE
	.align		4
.L_327:
        /*0660*/ 	.byte	0x04, 0x12
        /*0662*/ 	.short	(.L_329 - .L_328)
	.align		4
.L_328:
        /*0664*/ 	.word	index@(_ZN7cutlass13device_kernelIN5flash11enable_sm90INS1_16FlashAttnFwdSm90INS1_25CollectiveMainloopFwdSm90ILi2EN4cute5tupleIJNS5_1CILi1EEES8_S8_EEENS6_IJNS7_ILi192EEESA_NS7_ILi64EEEEEELi64ENS_10bfloat16_tEfNS_4arch4Sm90ELb0ELb0ELb1ELb0ELb0ELb0ELb0ELb0ELb1ELb0ELb0ELb0EEENS1_21CollectiveEpilogueFwdINS6_IJSA_SB_SA_EEES9_SD_SF_Li384ELb0ELb0ELb0ELb0EEENS1_29StaticPersistentTileSchedulerILb0EEEEEEEEEvNT_6ParamsE)
        /*0668*/ 	.word	0x00000018


	//----- nvinfo : EIATTR_MIN_STACK_SIZE
	.align		4
.L_329:
        /*066c*/ 	.byte	0x04, 0x12
        /*066e*/ 	.short	(.L_331 - .L_330)
	.align		4
.L_330:
        /*0670*/ 	.word	index@(_ZN7cutlass13device_kernelIN5flash11enable_sm90INS1_16FlashAttnFwdSm90INS1_25CollectiveMainloopFwdSm90ILi2EN4cute5tupleIJNS5_1CILi1EEES8_S8_EEENS6_IJNS7_ILi192EEESA_NS7_ILi64EEEEEELi64ENS_10bfloat16_tEfNS_4arch4Sm90ELb0ELb0ELb1ELb1ELb0ELb0ELb0ELb0ELb1ELb0ELb0ELb0EEENS1_21CollectiveEpilogueFwdINS6_IJSA_SB_SA_EEES9_SD_SF_Li384ELb1ELb0ELb0ELb0EEENS1_36VarlenDynamicPersistentTileSchedulerILi192ELi192ELi384ELi32ELb0ELb0ELb1ELb0ELb1ELb1EEEEEEEEEvNT_6ParamsE)
        /*0674*/ 	.word	0x00000020


	//----- nvinfo : EIATTR_MIN_STACK_SIZE
	.align		4
.L_331:
        /*0678*/ 	.byte	0x04, 0x12
        /*067a*/ 	.short	(.L_333 - .L_332)
	.align		4
.L_332:
        /*067c*/ 	.word	index@(_ZN7cutlass13device_kernelIN5flash11enable_sm90INS1_16FlashAttnFwdSm90INS1_25CollectiveMainloopFwdSm90ILi2EN4cute5tupleIJNS5_1CILi1EEES8_S8_EEENS6_IJNS7_ILi192EEESA_NS7_ILi64EEEEEELi64ENS_10bfloat16_tEfNS_4arch4Sm90ELb0ELb0ELb1ELb1ELb0ELb1ELb0ELb0ELb1ELb0ELb0ELb0EEENS1_21CollectiveEpilogueFwdINS6_IJSA_SB_SA_EEES9_SD_SF_Li384ELb1ELb0ELb0ELb0EEENS1_36VarlenDynamicPersistentTileSchedulerILi192ELi192ELi384ELi32ELb0ELb0ELb1ELb0ELb1ELb1EEEEEEEEEvNT_6ParamsE)
        /*0680*/ 	.word	0x00000090


	//----- nvinfo : EIATTR_MIN_STACK_SIZE
	.align		4
.L_333:
        /*0684*/ 	.byte	0x04, 0x12
        /*0686*/ 	.short	(.L_335 - .L_334)
	.align		4
.L_334:
        /*0688*/ 	.word	index@(_ZN7cutlass13device_kernelIN5flash11enable_sm90INS1_16FlashAttnFwdSm90INS1_25CollectiveMainloopFwdSm90ILi2EN4cute5tupleIJNS5_1CILi1EEES8_S8_EEENS6_IJNS7_ILi192EEENS7_ILi128EEENS7_ILi64EEEEEELi64ENS_10bfloat16_tEfNS_4arch4Sm90ELb0ELb1ELb1ELb0ELb0ELb0ELb0ELb1ELb1ELb0ELb0ELb0EEENS1_21CollectiveEpilogueFwdINS6_IJSA_SC_SB_EEES9_SE_SG_Li384ELb0ELb0ELb0ELb0EEENS1_30DynamicPersistentTileSchedulerILi384ELi32ELb0ELb0ELb1EEEEEEEEEvNT_6ParamsE)
        /*068c*/ 	.word	0x00000000


	//----- nvinfo : EIATTR_MIN_STACK_SIZE
	.align		4
.L_335:
        /*0690*/ 	.byte	0x04, 0x12
        /*0692*/ 	.short	(.L_337 - .L_336)
	.align		4
.L_336:
        /*0694*/ 	.word	index@(_ZN7cutlass13device_kernelIN5flash11enable_sm90INS1_16FlashAttnFwdSm90INS1_25CollectiveMainloopFwdSm90ILi2EN4cute5tupleIJNS5_1CILi1EEES8_S8_EEENS6_IJNS7_ILi192EEENS7_ILi128EEENS7_ILi64EEEEEELi64ENS_10bfloat16_tEfNS_4arch4Sm90ELb0ELb1ELb1ELb1ELb0ELb0ELb0ELb1ELb1ELb0ELb0ELb0EEENS1_21CollectiveEpilogueFwdINS6_IJSA_SC_SB_EEES9_SE_SG_Li384ELb1ELb0ELb0ELb0EEENS1_36VarlenDynamicPersistentTileSchedulerILi192ELi128ELi384ELi32ELb0ELb0ELb1ELb1ELb0ELb1EEEEEEEEEvNT_6ParamsE)
        /*0698*/ 	.word	0x00000010


	//----- nvinfo : EIATTR_MIN_STACK_SIZE
	.align		4
.L_337:
        /*069c*/ 	.byte	0x04, 0x12
        /*069e*/ 	.short	(.L_339 - .L_338)
	.align		4
.L_338:
        /*06a0*/ 	.word	index@(_ZN7cutlass13device_kernelIN5flash11enable_sm90INS1_16FlashAttnFwdSm90INS1_25CollectiveMainloopFwdSm90ILi2EN4cute5tupleIJNS5_1CILi1EEES8_S8_EEENS6_IJNS7_ILi192EEENS7_ILi128EEENS7_ILi64EEEEEELi64ENS_10bfloat16_tEfNS_4arch4Sm90ELb0ELb1ELb1ELb1ELb0ELb1ELb0ELb1ELb1ELb0ELb0ELb0EEENS1_21CollectiveEpilogueFwdINS6_IJSA_SC_SB_EEES9_SE_SG_Li384ELb1ELb0ELb0ELb0EEENS1_36VarlenDynamicPersistentTileSchedulerILi192ELi128ELi384ELi32ELb0ELb0ELb1ELb1ELb0ELb1EEEEEEEEEvNT_6ParamsE)
        /*06a4*/ 	.word	0x00000048


	//----- nvinfo : EIATTR_MIN_STACK_SIZE
	.align		4
.L_339:
        /*06a8*/ 	.byte	0x04, 0x12
        /*06aa*/ 	.short	(.L_341 - .L_340)
	.align		4
.L_340:
        /*06ac*/ 	.word	index@(_ZN7cutlass13device_kernelIN5flash11enable_sm90INS1_16FlashAttnFwdSm90INS1_25CollectiveMainloopFwdSm90ILi2EN4cute5tupleIJNS5_1CILi1EEES8_S8_EEENS6_IJNS7_ILi192EEENS7_ILi128EEENS7_ILi64EEEEEELi64ENS_10bfloat16_tEfNS_4arch4Sm90ELb1ELb0ELb1ELb0ELb0ELb0ELb0ELb1ELb1ELb0ELb0ELb0EEENS1_21CollectiveEpilogueFwdINS6_IJSA_SC_SB_EEES9_SE_SG_Li384ELb0ELb0ELb0ELb0EEENS1_30DynamicPersistentTileSchedulerILi384ELi32ELb0ELb0ELb1EEEEEEEEEvNT_6ParamsE)
        /*06b0*/ 	.word	0x00000000


	//----- nvinfo : EIATTR_MIN_STACK_SIZE
	.align		4
.L_341:
        /*06b4*/ 	.byte	0x04, 0x12
        /*06b6*/ 	.short	(.L_343 - .L_342)
	.align		4
.L_342:
        /*06b8*/ 	.word	index@(_ZN7cutlass13device_kernelIN5flash11enable_sm90INS1_16FlashAttnFwdSm90INS1_25CollectiveMainloopFwdSm90ILi2EN4cute5tupleIJNS5_1CILi1EEES8_S8_EEENS6_IJNS7_ILi192EEENS7_ILi128EEENS7_ILi64EEEEEELi64ENS_10bfloat16_tEfNS_4arch4Sm90ELb1ELb0ELb1ELb1ELb0ELb0ELb0ELb1ELb1ELb0ELb0ELb0EEENS1_21CollectiveEpilogueFwdINS6_IJSA_SC_SB_EEES9_SE_SG_Li384ELb1ELb0ELb0ELb0EEENS1_36VarlenDynamicPersistentTileSchedulerILi192ELi128ELi384ELi32ELb0ELb0ELb1ELb1ELb1ELb1EEEEEEEEEvNT_6ParamsE)
        /*06bc*/ 	.word	0x00000010


	//----- nvinfo : EIATTR_MIN_STACK_SIZE
	.align		4
.L_343:
        /*06c0*/ 	.byte	0x04, 0x12
        /*06c2*/ 	.short	(.L_345 - .L_344)
	.align		4
.L_344:
        /*06c4*/ 	.word	index@(_ZN7cutlass13device_kernelIN5flash11enable_sm90INS1_16FlashAttnFwdSm90INS1_25CollectiveMainloopFwdSm90ILi2EN4cute5tupleIJNS5_1CILi1EEES8_S8_EEENS6_IJNS7_ILi192EEENS7_ILi128EEENS7_ILi64EEEEEELi64ENS_10bfloat16_tEfNS_4arch4Sm90ELb1ELb0ELb1ELb1ELb0ELb1ELb0ELb1ELb1ELb0ELb0ELb0EEENS1_21CollectiveEpilogueFwdINS6_IJSA_SC_SB_EEES9_SE_SG_Li384ELb1ELb0ELb0ELb0EEENS1_36VarlenDynamicPersistentTileSchedulerILi192ELi128ELi384ELi32ELb0ELb0ELb1ELb1ELb1ELb1EEEEEEEEEvNT_6ParamsE)
        /*06c8*/ 	.word	0x00000048
.L_345:


//--------------------- .nv.compat                --------------------------
	.section	.nv.compat,"",@"SHT_CUDA_COMPAT_INFO"
	.align	4
        /*0000*/ 	.byte	0x02, 0x09, 0x01, 0x00, 0x02, 0x02, 0x04, 0x00, 0x02, 0x05, 0x05, 0x00, 0x03, 0x07, 0x01, 0x01
        /*0010*/ 	.byte	0x02, 0x03, 0x01, 0x00, 0x02, 0x06, 0x01, 0x00, 0x04, 0x0b, 0x08, 0x00, 0x00, 0x00, 0x00, 0x00
        /*0020*/ 	.byte	0x00, 0x00, 0x00, 0x00


//--------------------- .nv.info._ZN7cutlass13device_kernelIN5flash11enable_sm90INS1_16FlashAttnFwdSm90INS1_25CollectiveMainloopFwdSm90ILi2EN4cute5tupleIJNS5_1CILi1EEES8_S8_EEENS6_IJNS7_ILi128EEENS7_ILi80EEENS7_ILi256EEEEEELi256ENS_10bfloat16_tEfNS_4arch4Sm90ELb0ELb0ELb1ELb0ELb0ELb0ELb0ELb1ELb1ELb0ELb0ELb0EEENS1_21CollectiveEpilogueFwdINS6_IJSA_SC_SB_EEES9_SE_SG_Li256ELb0ELb0ELb0ELb0EEENS1_29StaticPersistentTileSchedulerILb0EEEEEEEEEvNT_6ParamsE --------------------------
	.section	.nv.info._ZN7cutlass13device_kernelIN5flash11enable_sm90INS1_16FlashAttnFwdSm90INS1_25CollectiveMainloopFwdSm90ILi2EN4cute5tupleIJNS5_1CILi1EEES8_S8_EEENS6_IJNS7_ILi128EEENS7_ILi80EEENS7_ILi256EEEEEELi256ENS_10bfloat16_tEfNS_4arch4Sm90ELb0ELb0ELb1ELb0ELb0ELb0ELb0ELb1ELb1ELb0ELb0ELb0EEENS1_21CollectiveEpilogueFwdINS6_IJSA_SC_SB_EEES9_SE_SG_Li256ELb0ELb0ELb0ELb0EEENS1_29StaticPersistentTileSchedulerILb0EEEEEEEEEvNT_6ParamsE,"",@"SHT_CUDA_INFO"
	.sectionflags	@""
	.align	4


	//----- nvinfo : EIATTR_CUDA_API_VERSION
	.align		4
        /*0000*/ 	.byte	0x04, 0x37
        /*0002*/ 	.short	(.L_347 - .L_346)
.L_346:
        /*0004*/ 	.word	0x00000082


	//----- nvinfo : EIATTR_KPARAM_INFO
	.align		4
.L_347:
        /*0008*/ 	.byte	0x04, 0x17
        /*000a*/ 	.short	(.L_349 - .L_348)
.L_348:
        /*000c*/ 	.word	0x00000000
        /*0010*/ 	.short	0x0000
        /*0012*/ 	.short	0x0070
        /*0014*/ 	.byte	0x00, 0xf0, 0x01, 0x2e


	//----- nvinfo : EIATTR_SPARSE_MMA_MASK
	.align		4
.L_349:
        /*0018*/ 	.byte	0x03, 0x50
        /*001a*/ 	.short	0x0000


	//----- nvinfo : EIATTR_MAXREG_COUNT
	.align		4
        /*001c*/ 	.byte	0x03, 0x1b
        /*001e*/ 	.short	0x00a8


	//----- nvinfo : EIATTR_NUM_BARRIERS
	.align		4
        /*0020*/ 	.byte	0x02, 0x4c
        /*0022*/ 	.byte	0x09
	.zero		1


	//----- nvinfo : EIATTR_EXTERNS
	.align		4
        /*0024*/ 	.byte	0x04, 0x0f
        /*0026*/ 	.short	(.L_351 - .L_350)


	//   ....[0]....
	.align		4
.L_350:
        /*0028*/ 	.word	index@(__assertfail)


	//----- nvinfo : EIATTR_ANNOTATIONS
	.align		4
.L_351:
        /*002c*/ 	.byte	0x04, 0x55
        /*002e*/ 	.short	(.L_353 - .L_352)


	//   ....[0]....
.L_352:
        /*0030*/ 	.word	0x00000001
        /*0034*/ 	.byte	0x40, 0x09, 0x00, 0x00, 0x01, 0x00, 0x00, 0x00, 0x00, 0x0a, 0x00, 0x00, 0x01, 0x00, 0x00, 0x00
        /* <DEDUP_REMOVED lines=14> */
        /*0124*/ 	.byte	0x50, 0xf0, 0x00, 0x00, 0x01, 0x00, 0x00, 0x00, 0xf0, 0xf1, 0x00, 0x00


	//----- nvinfo : EIATTR_MERCURY_ISA_VERSION
	.align		4
.L_353:
        /*0130*/ 	.byte	0x03, 0x5f
        /*0132*/ 	.short	0x0101


	//----- nvinfo : EIATTR_INT_WARP_WIDE_INSTR_OFFSETS
	.align		4
        /*0134*/ 	.byte	0x04, 0x31
        /*0136*/ 	.short	(.L_355 - .L_354)


	//   ....[0]....
.L_354:
        /*0138*/ 	.word	0x00000180


	//   ....[1]....
        /*013c*/ 	.word	0x000001b0


	//   ....[2]....
        /*0140*/ 	.word	0x00000240


	//   ....[3]....
        /*0144*/ 	.word	0x0000c5c0


	//   ....[4]....
        /*0148*/ 	.word	0x0000c5f0


	//   ....[5]....
        /*014c*/ 	.word	0x0000c6e0


	//   ....[6]....
        /*0150*/ 	.word	0x0000c7a0


	//   ....[7]....
        /*0154*/ 	.word	0x0000c860


	//----- nvinfo : EIATTR_COOP_GROUP_MASK_REGIDS
	.align		4
.L_355:
        /*0158*/ 	.byte	0x04, 0x29
        /*015a*/ 	.short	(.L_357 - .L_356)


	//   ....[0]....
.L_356:
        /*015c*/ 	.word	0xffffffff


	//   ....[1]....
        /*0160*/ 	.word	0xffffffff


	//   ....[2]....
        /*0164*/ 	.word	0xffffffff


	//   ....[3]....
        /*0168*/ 	.word	0xffffffff


	//   ....[4]....
        /*016c*/ 	.word	0xffffffff


	//   ....[5]....
        /*0170*/ 	.word	0xffffffff


	//   ....[6]....
        /*0174*/ 	.word	0xffffffff


	//   ....[7]....
        /*0178*/ 	.word	0xffffffff


	//   ....[8]....
        /*017c*/ 	.word	0xffffffff


	//   ....[9]....
        /*0180*/ 	.word	0xffffffff


	//   ....[10]....
        /*0184*/ 	.word	0xffffffff


	//   ....[11]....
        /*0188*/ 	.word	0xffffffff


	//   ....[12]....
        /*018c*/ 	.word	0xffffffff


	//   ....[13]....
        /*0190*/ 	.word	0xffffffff


	//   ....[14]....
        /*0194*/ 	.word	0xffffffff


	//   ....[15]....
        /*0198*/ 	.word	0xffffffff


	//   ....[16]....
        /*019c*/ 	.word	0xffffffff


	//   ....[17]....
        /*01a0*/ 	.word	0xffffffff


	//   ....[18]....
        /*01a4*/ 	.word	0xffffffff


	//   ....[19]....
        /*01a8*/ 	.word	0xffffffff


	//   ....[20]....
        /*01ac*/ 	.word	0xffffffff


	//   ....[21]....
        /*01b0*/ 	.word	0xffffffff


	//   ....[22]....
        /*01b4*/ 	.word	0xffffffff


	//   ....[23]....
        /*01b8*/ 	.word	0x0500000f


	//   ....[24]....
        /*01bc*/ 	.word	0x0500000f


	//----- nvinfo : EIATTR_COOP_GROUP_INSTR_OFFSETS
	.align		4
.L_357:
        /*01c0*/ 	.byte	0x04, 0x28
        /*01c2*/ 	.short	(.L_359 - .L_358)


	//   ....[0]....
.L_358:
        /*01c4*/ 	.word	0x00000060


	//   ....[1]....
        /*01c8*/ 	.word	0x00000190


	//   ....[2]....
        /*01cc*/ 	.word	0x00000250


	//   ....[3]....
        /*01d0*/ 	.word	0x000003c0


	//   ....[4]....
        /*01d4*/ 	.word	0x00000520


	//   ....[5]....
        /*01d8*/ 	.word	0x00000640


	//   ....[6]....
        /*01dc*/ 	.word	0x000007a0


	//   ....[7]....
        /*01e0*/ 	.word	0x00000d50


	//   ....[8]....
        /*01e4*/ 	.word	0x00004540


	//   ....[9]....
        /*01e8*/ 	.word	0x000045c0


	//   ....[10]....
        /*01ec*/ 	.word	0x00004980


	//   ....[11]....
        /*01f0*/ 	.word	0x00004a10


	//   ....[12]....
        /*01f4*/ 	.word	0x00008b80


	//   ....[13]....
        /*01f8*/ 	.word	0x00008bb0


	//   ....[14]....
        /*01fc*/ 	.word	0x00008f50


	//   ....[15]....
        /*0200*/ 	.word	0x00008fa0


	//   ....[16]....
        /*0204*/ 	.word	0x0000a070


	//   ....[17]....
        /*0208*/ 	.word	0x0000a0b0


	//   ....[18]....
        /*020c*/ 	.word	0x0000a200


	//   ....[19]....
        /*0210*/ 	.word	0x0000a250


	//   ....[20]....
        /*0214*/ 	.word	0x0000ba20


	//   ....[21]....
        /*0218*/ 	.word	0x0000bdb0


	//   ....[22]....
        /*021c*/ 	.word	0x0000f170


	//   ....[23]....
        /*0220*/ 	.word	0x0000f660


	//   ....[24]....
        /*0224*/ 	.word	0x0000fb00


	//----- nvinfo : EIATTR_REG_RECONFIG
	.align		4
.L_359:
        /*0228*/ 	.byte	0x01, 0x54
	.zero		2


	//----- nvinfo : EIATTR_SYSCALL_OFFSETS
	.align		4
        /*022c*/ 	.byte	0x04, 0x46
        /*022e*/ 	.short	(.L_361 - .L_360)


	//   ....[0]....
.L_360:
        /*0230*/ 	.word	0x000010d0


	//   ....[1]....
        /*0234*/ 	.word	0x0000c210


	//   ....[2]....
        /*0238*/ 	.word	0x0000c350


	//   ....[3]....
        /*023c*/ 	.word	0x0000c450


	//----- nvinfo : EIATTR_MBARRIER_INSTR_OFFSETS
	.align		4
.L_361:
        /*0240*/ 	.byte	0x04, 0x39
        /*0242*/ 	.short	(.L_363 - .L_362)


	//   ....[0]....
.L_362:
        /*0244*/ 	.word	0x00000270
        /*0248*/ 	.word	0x000000ff
        /*024c*/ 	.word	0x00038800
        /*0250*/ 	.short	0x0100
        /*0252*/ 	.byte	0x06
	.zero		1


	//   ....[1]....
        /*0254*/ 	.word	0x00000280
        /*0258*/ 	.word	0x000000ff
        /*025c*/ 	.word	0x00038820
        /*0260*/ 	.short	0x0100
        /*0262*/ 	.byte	0x06
	.zero		1


	//   ....[2]....
        /*0264*/ 	.word	0x00000370
        /*0268*/ 	.word	0x000000ff
        /*026c*/ 	.word	0x00038830
        /*0270*/ 	.short	0x0100
        /*0272*/ 	.byte	0x08
	.zero		1


	//   ....[3]....
        /*0274*/ 	.word	0x00000380
        /*0278*/ 	.word	0x000000ff
        /*027c*/ 	.word	0x00038840
        /*0280*/ 	.short	0x0100
        /*0282*/ 	.byte	0x08
	.zero		1


	//   ....[4]....
        /*0284*/ 	.word	0x00000390
        /*0288*/ 	.word	0x000000ff
        /*028c*/ 	.word	0x00038838
        /*0290*/ 	.short	0x0100
        /*0292*/ 	.byte	0x08
	.zero		1


	//   ....[5]....
        /*0294*/ 	.word	0x000003a0
        /*0298*/ 	.word	0x000000ff
        /*029c*/ 	.word	0x00038848
        /*02a0*/ 	.short	0x0100
        /*02a2*/ 	.byte	0x08
	.zero		1


	//   ....[6]....
        /*02a4*/ 	.word	0x000004d0
        /*02a8*/ 	.word	0x000000ff
        /*02ac*/ 	.word	0x00038850
        /*02b0*/ 	.short	0x0100
        /*02b2*/ 	.byte	0x08
	.zero		1


	//   ....[7]....
        /*02b4*/ 	.word	0x000004e0
        /*02b8*/ 	.word	0x000000ff
        /*02bc*/ 	.word	0x00038860
        /*02c0*/ 	.short	0x0100
        /*02c2*/ 	.byte	0x08
	.zero		1


	//   ....[8]....
        /*02c4*/ 	.word	0x000004f0
        /*02c8*/ 	.word	0x000000ff
        /*02cc*/ 	.word	0x00038858
        /*02d0*/ 	.short	0x0100
        /*02d2*/ 	.byte	0x08
	.zero		1


	//   ....[9]....
        /*02d4*/ 	.word	0x00000500
        /*02d8*/ 	.word	0x000000ff
        /*02dc*/ 	.word	0x00038868
        /*02e0*/ 	.short	0x0100
        /*02e2*/ 	.byte	0x08
	.zero		1


	//   ....[10]....
        /*02e4*/ 	.word	0x000005f0
        /*02e8*/ 	.word	0x000000ff
        /*02ec*/ 	.word	0x00038870
        /*02f0*/ 	.short	0x0100
        /*02f2*/ 	.byte	0x06
	.zero		1


	//   ....[11]....
        /*02f4*/ 	.word	0x00000600
        /*02f8*/ 	.word	0x000000ff
        /*02fc*/ 	.word	0x00038880
        /*0300*/ 	.short	0x0100
        /*0302*/ 	.byte	0x06
	.zero		1


	//   ....[12]....
        /*0304*/ 	.word	0x00000610
        /*0308*/ 	.word	0x000000ff
        /*030c*/ 	.word	0x00038878
        /*0310*/ 	.short	0x0100
        /*0312*/ 	.byte	0x06
	.zero		1


	//   ....[13]....
        /*0314*/ 	.word	0x00000620
        /*0318*/ 	.word	0x000000ff
        /*031c*/ 	.word	0x00038888
        /*0320*/ 	.short	0x0100
        /*0322*/ 	.byte	0x06
	.zero		1


	//   ....[14]....
        /*0324*/ 	.word	0x00000750
        /*0328*/ 	.word	0x000000ff
        /*032c*/ 	.word	0x00038890
        /*0330*/ 	.short	0x0100
        /*0332*/ 	.byte	0x08
	.zero		1


	//   ....[15]....
        /*0334*/ 	.word	0x00000760
        /*0338*/ 	.word	0x000000ff
        /*033c*/ 	.word	0x000388a0
        /*0340*/ 	.short	0x0100
        /*0342*/ 	.byte	0x08
	.zero		1


	//   ....[16]....
        /*0344*/ 	.word	0x00000770
        /*0348*/ 	.word	0x000000ff
        /*034c*/ 	.word	0x00038898
        /*0350*/ 	.short	0x0100
        /*0352*/ 	.byte	0x08
	.zero		1


	//   ....[17]....
        /*0354*/ 	.word	0x00000780
        /*0358*/ 	.word	0x000000ff
        /*035c*/ 	.word	0x000388a8
        /*0360*/ 	.short	0x0100
        /*0362*/ 	.byte	0x08
	.zero		1


	//   ....[18]....
        /*0364*/ 	.word	0x000008b0
        /*0368*/ 	.word	0x000000ff
        /*036c*/ 	.word	0x000388b0
        /*0370*/ 	.short	0x0100
        /*0372*/ 	.byte	0x08
	.zero		1


	//   ....[19]....
        /*0374*/ 	.word	0x000008c0
        /*0378*/ 	.word	0x000000ff
        /*037c*/ 	.word	0x000388c0
        /*0380*/ 	.short	0x0100
        /*0382*/ 	.byte	0x08
	.zero		1


	//   ....[20]....
        /*0384*/ 	.word	0x000008d0
        /*0388*/ 	.word	0x000000ff
        /*038c*/ 	.word	0x000388b8
        /*0390*/ 	.short	0x0100
        /*0392*/ 	.byte	0x08
	.zero		1


	//   ....[21]....
        /*0394*/ 	.word	0x000008e0
        /*0398*/ 	.word	0x000000ff
        /*039c*/ 	.word	0x000388c8
        /*03a0*/ 	.short	0x0100
        /*03a2*/ 	.byte	0x08
	.zero		1


	//   ....[22]....
        /*03a4*/ 	.word	0x00001120
        /*03a8*/ 	.word	0x000000ff
        /*03ac*/ 	.word	0x00038800
        /*03b0*/ 	.short	0x010a
        /*03b2*/ 	.byte	0x04
	.zero		1


	//   ....[23]....
        /*03b4*/ 	.word	0x000011c0
        /*03b8*/ 	.word	0x00000000
        /*03bc*/ 	.word	0x00038830
        /*03c0*/ 	.short	0x010a
        /*03c2*/ 	.byte	0x3f
	.zero		1


	//   ....[24]....
        /*03c4*/ 	.word	0x00001240
        /*03c8*/ 	.word	0x00000000
        /*03cc*/ 	.word	0x00038830
        /*03d0*/ 	.short	0x010a
        /*03d2*/ 	.byte	0x3f
	.zero		1


	//   ....[25]....
        /*03d4*/ 	.word	0x000043c0
        /*03d8*/ 	.word	0x00000000
        /*03dc*/ 	.word	0x00000000
        /*03e0*/ 	.short	0x0101
        /*03e2*/ 	.byte	0x3f
	.zero		1


	//   ....[26]....
        /*03e4*/ 	.word	0x00005920
        /*03e8*/ 	.word	0x000000ff
        /*03ec*/ 	.word	0x00038830
        /*03f0*/ 	.short	0x010a
        /*03f2*/ 	.byte	0x3c
	.zero		1


	//   ....[27]....
        /*03f4*/ 	.word	0x00005960
        /*03f8*/ 	.word	0x000000ff
        /*03fc*/ 	.word	0x00038830
        /*0400*/ 	.short	0x010a
        /*0402*/ 	.byte	0x3c
	.zero		1


	//   ....[28]....
        /*0404*/ 	.word	0x000082c0
        /*0408*/ 	.word	0x000000ff
        /*040c*/ 	.word	0x00038850
        /*0410*/ 	.short	0x010a
        /*0412*/ 	.byte	0x05
	.zero		1


	//   ....[29]....
        /*0414*/ 	.word	0x00008300
        /*0418*/ 	.word	0x000000ff
        /*041c*/ 	.word	0x00038850
        /*0420*/ 	.short	0x010a
        /*0422*/ 	.byte	0x05
	.zero		1


	//   ....[30]....
        /*0424*/ 	.word	0x000092b0
        /*0428*/ 	.word	0x000000ae
        /*042c*/ 	.word	0x00000000
        /*0430*/ 	.short	0x0101
        /*0432*/ 	.byte	0x3f
	.zero		1


	//   ....[31]....
        /*0434*/ 	.word	0x000092f0
        /*0438*/ 	.word	0x000000b0
        /*043c*/ 	.word	0x00000000
        /*0440*/ 	.short	0x0101
        /*0442*/ 	.byte	0x3f
	.zero		1


	//   ....[32]....
        /*0444*/ 	.word	0x00009fe0
        /*0448*/ 	.word	0x000000ff
        /*044c*/ 	.word	0x00038850
        /*0450*/ 	.short	0x010a
        /*0452*/ 	.byte	0x07
	.zero		1


	//   ....[33]....
        /*0454*/ 	.word	0x0000a020
        /*0458*/ 	.word	0x000000ff
        /*045c*/ 	.word	0x00038850
        /*0460*/ 	.short	0x010a
        /*0462*/ 	.byte	0x07
	.zero		1


	//   ....[34]....
        /*0464*/ 	.word	0x0000abf0
        /*0468*/ 	.word	0x0000000d
        /*046c*/ 	.word	0x00000000
        /*0470*/ 	.short	0x0101
        /*0472*/ 	.byte	0x3f
	.zero		1


	//   ....[35]....
        /*0474*/ 	.word	0x0000bc90
        /*0478*/ 	.word	0x000000ff
        /*047c*/ 	.word	0x00000000
        /*0480*/ 	.short	0x0101
        /*0482*/ 	.byte	0x06
	.zero		1


	//   ....[36]....
        /*0484*/ 	.word	0x0000cba0
        /*0488*/ 	.word	0x00000006
        /*048c*/ 	.word	0x00038840
        /*0490*/ 	.short	0x010a
        /*0492*/ 	.byte	0x3f
	.zero		1


	//   ....[37]....
        /*0494*/ 	.word	0x0000d1d0
        /*0498*/ 	.word	0x00000009
        /*049c*/ 	.word	0x00038820
        /*04a0*/ 	.short	0x010a
        /*04a2*/ 	.byte	0x3f
	.zero		1


	//   ....[38]....
        /*04a4*/ 	.word	0x0000d4b0
        /*04a8*/ 	.word	0x00000002
        /*04ac*/ 	.word	0x00038840
        /*04b0*/ 	.short	0x010a
        /*04b2*/ 	.byte	0x3f
	.zero		1


	//   ....[39]....
        /*04b4*/ 	.word	0x0000d7c0
        /*04b8*/ 	.word	0x00000002
        /*04bc*/ 	.word	0x00000060
        /*04c0*/ 	.short	0x010a
        /*04c2*/ 	.byte	0x3f
	.zero		1


	//   ....[40]....
        /*04c4*/ 	.word	0x0000ddb0
        /*04c8*/ 	.word	0x00000002
        /*04cc*/ 	.word	0x00038840
        /*04d0*/ 	.short	0x010a
        /*04d2*/ 	.byte	0x3f
	.zero		1


	//   ....[41]....
        /*04d4*/ 	.word	0x0000e0c0
        /*04d8*/ 	.word	0x00000002
        /*04dc*/ 	.word	0x00000060
        /*04e0*/ 	.short	0x010a
        /*04e2*/ 	.byte	0x3f
	.zero		1


	//   ....[42]....
        /*04e4*/ 	.word	0x0000e5d0
        /*04e8*/ 	.word	0x00000002
        /*04ec*/ 	.word	0x00038840
        /*04f0*/ 	.short	0x010a
        /*04f2*/ 	.byte	0x3f
	.zero		1


	//   ....[43]....
        /*04f4*/ 	.word	0x0000e8f0
        /*04f8*/ 	.word	0x00000002
        /*04fc*/ 	.word	0x00000060
        /*0500*/ 	.short	0x010a
        /*0502*/ 	.byte	0x3f
	.zero		1


	//   ....[44]....
        /*0504*/ 	.word	0x0000ecd0
        /*0508*/ 	.word	0x00000003
        /*050c*/ 	.word	0x00038860
        /*0510*/ 	.short	0x010a
        /*0512*/ 	.byte	0x3f
	.zero		1


	//   ....[45]....
        /*0514*/ 	.word	0x0000f0f0
        /*0518*/ 	.word	0x00000000
        /*051c*/ 	.word	0x00038820
        /*0520*/ 	.short	0x010a
        /*0522*/ 	.byte	0x3f
	.zero		1


	//   ....[46]....
        /*0524*/ 	.word	0x0000f290
        /*0528*/ 	.word	0x00000006
        /*052c*/ 	.word	0x00000000
        /*0530*/ 	.short	0x010a
        /*0532*/ 	.byte	0x3f
	.zero		1


	//   ....[47]....
        /*0534*/ 	.word	0x0000f300
        /*0538*/ 	.word	0x00000003
        /*053c*/ 	.word	0x00000000
        /*0540*/ 	.short	0x010a
        /*0542*/ 	.byte	0x3f
	.zero		1


	//   ....[48]....
        /*0544*/ 	.word	0x0000f360
        /*0548*/ 	.word	0x00000010
        /*054c*/ 	.word	0x00000000
        /*0550*/ 	.short	0x010a
        /*0552*/ 	.byte	0x3f
	.zero		1


	//   ....[49]....
        /*0554*/ 	.word	0x0000f390
        /*0558*/ 	.word	0x00000003
        /*055c*/ 	.word	0x00000000
        /*0560*/ 	.short	0x010a
        /*0562*/ 	.byte	0x3f
	.zero		1


	//   ....[50]....
        /*0564*/ 	.word	0x0000f410
        /*0568*/ 	.word	0x00000003
        /*056c*/ 	.word	0x00038800
        /*0570*/ 	.short	0x010a
        /*0572*/ 	.byte	0x3f
	.zero		1


	//   ....[51]....
        /*0574*/ 	.word	0x0000f460
        /*0578*/ 	.word	0x00000000
        /*057c*/ 	.word	0x00038830
        /*0580*/ 	.short	0x010a
        /*0582*/ 	.byte	0x3f
	.zero		1


	//   ....[52]....
        /*0584*/ 	.word	0x0000f4c0
        /*0588*/ 	.word	0x00000005
        /*058c*/ 	.word	0x00038830
        /*0590*/ 	.short	0x010a
        /*0592*/ 	.byte	0x3f
	.zero		1


	//   ....[53]....
        /*0594*/ 	.word	0x0000f520
        /*0598*/ 	.word	0x00000003
        /*059c*/ 	.word	0x00038850
        /*05a0*/ 	.short	0x010a
        /*05a2*/ 	.byte	0x3f
	.zero		1


	//   ....[54]....
        /*05a4*/ 	.word	0x0000f580
        /*05a8*/ 	.word	0x00000003
        /*05ac*/ 	.word	0x00038850
        /*05b0*/ 	.short	0x010a
        /*05b2*/ 	.byte	0x3f
	.zero		1


	//   ....[55]....
        /*05b4*/ 	.word	0x0000f720
        /*05b8*/ 	.word	0x00000006
        /*05bc*/ 	.word	0x00038840
        /*05c0*/ 	.short	0x010a
        /*05c2*/ 	.byte	0x3f
	.zero		1


	//   ....[56]....
        /*05c4*/ 	.word	0x0000f7a0
        /*05c8*/ 	.word	0x00000007
        /*05cc*/ 	.word	0x00038820
        /*05d0*/ 	.short	0x010a
        /*05d2*/ 	.byte	0x3f
	.zero		1


	//   ....[57]....
        /*05d4*/ 	.word	0x0000f7f0
        /*05d8*/ 	.word	0x00000002
        /*05dc*/ 	.word	0x00038840
        /*05e0*/ 	.short	0x010a
        /*05e2*/ 	.byte	0x3f
	.zero		1


	//   ....[58]....
        /*05e4*/ 	.word	0x0000f840
        /*05e8*/ 	.word	0x00000002
        /*05ec*/ 	.word	0x00000060
        /*05f0*/ 	.short	0x010a
        /*05f2*/ 	.byte	0x3f
	.zero		1


	//   ....[59]....
        /*05f4*/ 	.word	0x0000f890
        /*05f8*/ 	.word	0x00000002
        /*05fc*/ 	.word	0x00038840
        /*0600*/ 	.short	0x010a
        /*0602*/ 	.byte	0x3f
	.zero		1


	//   ....[60]....
        /*0604*/ 	.word	0x0000f8e0
        /*0608*/ 	.word	0x00000002
        /*060c*/ 	.word	0x00000060
        /*0610*/ 	.short	0x010a
        /*0612*/ 	.byte	0x3f
	.zero		1


	//   ....[61]....
        /*0614*/ 	.word	0x0000f930
        /*0618*/ 	.word	0x00000002
        /*061c*/ 	.word	0x00038840
        /*0620*/ 	.short	0x010a
        /*0622*/ 	.byte	0x3f
	.zero		1


	//   ....[62]....
        /*0624*/ 	.word	0x0000f980
        /*0628*/ 	.word	0x00000002
        /*062c*/ 	.word	0x00000060
        /*0630*/ 	.short	0x010a
        /*0632*/ 	.byte	0x3f
	.zero		1


	//   ....[63]....
        /*0634*/ 	.word	0x0000f9d0
        /*0638*/ 	.word	0x00000003
        /*063c*/ 	.word	0x00038860
        /*0640*/ 	.short	0x010a
        /*0642*/ 	.byte	0x3f
	.zero		1


	//   ....[64]....
        /*0644*/ 	.word	0x0000fa20
        /*0648*/ 	.word	0x00000000
        /*064c*/ 	.word	0x00038820
        /*0650*/ 	.short	0x010a
        /*0652*/ 	.byte	0x3f
	.zero		1


	//   ....[65]....
        /*0654*/ 	.word	0x0000fbc0
        /*0658*/ 	.word	0x00000006
        /*065c*/ 	.word	0x00000000
        /*0660*/ 	.short	0x010a
        /*0662*/ 	.byte	0x3f
	.zero		1


	//   ....[66]....
        /*0664*/ 	.word	0x0000fc10
        /*0668*/ 	.word	0x00000003
        /*066c*/ 	.word	0x00000000
        /*0670*/ 	.short	0x010a
        /*0672*/ 	.byte	0x3f
	.zero		1


	//   ....[67]....
        /*0674*/ 	.word	0x0000fc60
        /*0678*/ 	.word	0x00000010
        /*067c*/ 	.word	0x00000000
        /*0680*/ 	.short	0x010a
        /*0682*/ 	.byte	0x3f
	.zero		1


	//----- nvinfo : EIATTR_NUM_MBARRIERS
	.align		4
.L_363:
        /*0684*/ 	.byte	0x03, 0x38
        /*0686*/ 	.short	0x0016


	//----- nvinfo : EIATTR_EXIT_INSTR_OFFSETS
	.align		4
        /*0688*/ 	.byte	0x04, 0x1c
        /*068a*/ 	.short	(.L_365 - .L_364)


	//   ....[0]....
.L_364:
        /*068c*/ 	.word	0x000009f0


	//   ....[1]....
        /*0690*/ 	.word	0x0000bd70


	//   ....[2]....
        /*0694*/ 	.word	0x0000bdd0


	//   ....[3]....
        /*0698*/ 	.word	0x0000f3e0


	//----- nvinfo : EIATTR_MAX_THREADS
	.align		4
.L_365:
        /*069c*/ 	.byte	0x04, 0x05
        /*069e*/ 	.short	(.L_367 - .L_366)
.L_366:
        /*06a0*/ 	.word	0x00000180
        /*06a4*/ 	.word	0x00000001
        /*06a8*/ 	.word	0x00000001


	//----- nvinfo : EIATTR_CRS_STACK_SIZE
	.align		4
.L_367:
        /*06ac*/ 	.byte	0x04, 0x1e
        /*06ae*/ 	.short	(.L_369 - .L_368)
.L_368:
        /*06b0*/ 	.word	0x00000000


	//----- nvinfo : EIATTR_CBANK_PARAM_SIZE
	.align		4
.L_369:
        /*06b4*/ 	.byte	0x03, 0x19
        /*06b6*/ 	.short	0x0bf0


	//----- nvinfo : EIATTR_PARAM_CBANK
	.align		4
        /*06b8*/ 	.byte	0x04, 0x0a
        /*06ba*/ 	.short	(.L_371 - .L_370)
	.align		4
.L_370:
        /*06bc*/ 	.word	index@(.nv.constant0._ZN7cutlass13device_kernelIN5flash11enable_sm90INS1_16FlashAttnFwdSm90INS1_25CollectiveMainloopFwdSm90ILi2EN4cute5tupleIJNS5_1CILi1EEES8_S8_EEENS6_IJNS7_ILi128EEENS7_ILi80EEENS7_ILi256EEEEEELi256ENS_10bfloat16_tEfNS_4arch4Sm90ELb0ELb0ELb1ELb0ELb0ELb0ELb0ELb1ELb1ELb0ELb0ELb0EEENS1_21CollectiveEpilogueFwdINS6_IJSA_SC_SB_EEES9_SE_SG_Li256ELb0ELb0ELb0ELb0EEENS1_29StaticPersistentTileSchedulerILb0EEEEEEEEEvNT_6ParamsE)
        /*06c0*/ 	.short	0x0210
        /*06c2*/ 	.short	0x0bf0


	//----- nvinfo : EIATTR_SW_WAR
	.align		4
.L_371:
        /*06c4*/ 	.byte	0x04, 0x36
        /*06c6*/ 	.short	(.L_373 - .L_372)
.L_372:
        /*06c8*/ 	.word	0x00000008
.L_373:


//--------------------- .nv.info._ZN7cutlass13device_kernelIN5flash11enable_sm90INS1_16FlashAttnFwdSm90INS1_25CollectiveMainloopFwdSm90ILi2EN4cute5tupleIJNS5_1CILi2EEENS7_ILi1EEES9_EEENS6_IJNS7_ILi128EEENS7_ILi80EEENS7_ILi256EEEEEELi256ENS_10bfloat16_tEfNS_4arch4Sm90ELb0ELb0ELb1ELb0ELb0ELb0ELb0ELb1ELb1ELb0ELb0ELb0EEENS1_21CollectiveEpilogueFwdINS6_IJSB_SD_SC_EEESA_SF_SH_Li256ELb0ELb0ELb0ELb0EEENS1_29StaticPersistentTileSchedulerILb0EEEEEEEEEvNT_6ParamsE --------------------------
	.section	.nv.info._ZN7cutlass13device_kernelIN5flash11enable_sm90INS1_16FlashAttnFwdSm90INS1_25CollectiveMainloopFwdSm90ILi2EN4cute5tupleIJNS5_1CILi2EEENS7_ILi1EEES9_EEENS6_IJNS7_ILi128EEENS7_ILi80EEENS7_ILi256EEEEEELi256ENS_10bfloat16_tEfNS_4arch4Sm90ELb0ELb0ELb1ELb0ELb0ELb0ELb0ELb1ELb1ELb0ELb0ELb0EEENS1_21CollectiveEpilogueFwdINS6_IJSB_SD_SC_EEESA_SF_SH_Li256ELb0ELb0ELb0ELb0EEENS1_29StaticPersistentTileSchedulerILb0EEEEEEEEEvNT_6ParamsE,"",@"SHT_CUDA_INFO"
	.sectionflags	@""
	.align	4


	//----- nvinfo : EIATTR_CUDA_API_VERSION
	.align		4
        /*0000*/ 	.byte	0x04, 0x37
        /*0002*/ 	.short	(.L_375 - .L_374)
.L_374:
        /*0004*/ 	.word	0x00000082


	//----- nvinfo : EIATTR_KPARAM_INFO
	.align		4
.L_375:
        /*0008*/ 	.byte	0x04, 0x17
        /*000a*/ 	.short	(.L_377 - .L_376)
.L_376:
        /*000c*/ 	.word	0x00000000
        /*0010*/ 	.short	0x0000
        /*0012*/ 	.short	0x0070
        /*0014*/ 	.byte	0x00, 0xf0, 0x01, 0x2e


	//----- nvinfo : EIATTR_SPARSE_MMA_MASK
	.align		4
.L_377:
        /*0018*/ 	.byte	0x03, 0x50
        /*001a*/ 	.short	0x0000


	//----- nvinfo : EIATTR_MAXREG_COUNT
	.align		4
        /*001c*/ 	.byte	0x03, 0x1b
        /*001e*/ 	.short	0x00a8


	//----- nvinfo : EIATTR_NUM_BARRIERS
	.align		4
        /*0020*/ 	.byte	0x02, 0x4c
        /*0022*/ 	.byte	0x09
	.zero		1


	//----- nvinfo : EIATTR_EXTERNS
	.align		4
        /*0024*/ 	.byte	0x04, 0x0f
        /*0026*/ 	.short	(.L_379 - .L_378)


	//   ....[0]....
	.align		4
.L_378:
        /*0028*/ 	.word	index@(__assertfail)


	//----- nvinfo : EIATTR_ANNOTATIONS
	.align		4
.L_379:
        /*002c*/ 	.byte	0x04, 0x55
        /*002e*/ 	.short	(.L_381 - .L_380)


	//   ....[0]....
.L_380:
        /* <DEDUP_REMOVED lines=26> */


	//----- nvinfo : EIATTR_MERCURY_ISA_VERSION
	.align		4
.L_381:
        /*01c0*/ 	.byte	0x03, 0x5f
        /*01c2*/ 	.short	0x0101


	//----- nvinfo : EIATTR_INT_WARP_WIDE_INSTR_OFFSETS
	.align		4
        /*01c4*/ 	.byte	0x04, 0x31
        /*01c6*/ 	.short	(.L_383 - .L_382)


	//   ....[0]....
.L_382:
        /*01c8*/ 	.word	0x00000190


	//   ....[1]....
        /*01cc*/ 	.word	0x000001d0


	//   ....[2]....
        /*01d0*/ 	.word	0x00000240


	//   ....[3]....
        /*01d4*/ 	.word	0x0000c150


	//   ....[4]....
        /*01d8*/ 	.word	0x0000c1a0


	//   ....[5]....
        /*01dc*/ 	.word	0x0000c260


	//   ....[6]....
        /*01e0*/ 	.word	0x0000c320


	//   ....[7]....
        /*01e4*/ 	.word	0x0000c3e0


	//----- nvinfo : EIATTR_COOP_GROUP_MASK_REGIDS
	.align		4
.L_383:
        /*01e8*/ 	.byte	0x04, 0x29
        /*01ea*/ 	.short	(.L_385 - .L_384)


	//   ....[0]....
.L_384:
        /*01ec*/ 	.word	0xffffffff


	//   ....[1]....
        /*01f0*/ 	.word	0xffffffff


	//   ....[2]....
        /*01f4*/ 	.word	0xffffffff


	//   ....[3]....
        /*01f8*/ 	.word	0xffffffff


	//   ....[4]....
        /*01fc*/ 	.word	0xffffffff


	//   ....[5]....
        /*0200*/ 	.word	0xffffffff


	//   ....[6]....
        /*0204*/ 	.word	0xffffffff


	//   ....[7]....
        /*0208*/ 	.word	0xffffffff


	//   ....[8]....
        /*020c*/ 	.word	0xffffffff


	//   ....[9]....
        /*0210*/ 	.word	0xffffffff


	//   ....[10]....
        /*0214*/ 	.word	0xffffffff


	//   ....[11]....
        /*0218*/ 	.word	0xffffffff


	//   ....[12]....
        /*021c*/ 	.word	0xffffffff


	//   ....[13]....
        /*0220*/ 	.word	0xffffffff


	//   ....[14]....
        /*0224*/ 	.word	0xffffffff


	//   ....[15]....
        /*0228*/ 	.word	0xffffffff


	//   ....[16]....
        /*022c*/ 	.word	0xffffffff


	//   ....[17]....
        /*0230*/ 	.word	0xffffffff


	//   ....[18]....
        /*0234*/ 	.word	0xffffffff


	//   ....[19]....
        /*0238*/ 	.word	0xffffffff


	//   ....[20]....
        /*023c*/ 	.word	0xffffffff


	//   ....[21]....
        /*0240*/ 	.word	0xffffffff


	//   ....[22]....
        /*0244*/ 	.word	0xffffffff


	//   ....[23]....
        /*0248*/ 	.word	0xffffffff


	//   ....[24]....
        /*024c*/ 	.word	0x0500000f


	//   ....[25]....
        /*0250*/ 	.word	0x0500000f


	//----- nvinfo : EIATTR_COOP_GROUP_INSTR_OFFSETS
	.align		4
.L_385:
        /*0254*/ 	.byte	0x04, 0x28
        /*0256*/ 	.short	(.L_387 - .L_386)


	//   ....[0]....
.L_386:
        /*0258*/ 	.word	0x00000060


	//   ....[1]....
        /*025c*/ 	.word	0x000001a0


	//   ....[2]....
        /*0260*/ 	.word	0x000001f0


	//   ....[3]....
        /*0264*/ 	.word	0x00000430


	//   ....[4]....
        /*0268*/ 	.word	0x00000660


	//   ....[5]....
        /*026c*/ 	.word	0x00000890


	//   ....[6]....
        /*0270*/ 	.word	0x00000b20


	//   ....[7]....
        /*0274*/ 	.word	0x00000e50


	//   ....[8]....
        /*0278*/ 	.word	0x00001330


	//   ....[9]....
        /*027c*/ 	.word	0x00004820


	//   ....[10]....
        /*0280*/ 	.word	0x000048a0


	//   ....[11]....
        /*0284*/ 	.word	0x00004c40


	//   ....[12]....
        /*0288*/ 	.word	0x00004cc0


	//   ....[13]....
        /*028c*/ 	.word	0x00008680


	//   ....[14]....
        /*0290*/ 	.word	0x000086b0


	//   ....[15]....
        /*0294*/ 	.word	0x000086d0


	//   ....[16]....
        /*0298*/ 	.word	0x000086f0


	//   ....[17]....
        /*029c*/ 	.word	0x00009ac0


	//   ....[18]....
        /*02a0*/ 	.word	0x00009ad0


	//   ....[19]....
        /*02a4*/ 	.word	0x00009b70


	//   ....[20]....
        /*02a8*/ 	.word	0x00009b90


	//   ....[21]....
        /*02ac*/ 	.word	0x0000b490


	//   ....[22]....
        /*02b0*/ 	.word	0x0000b880


	//   ....[23]....
        /*02b4*/ 	.word	0x0000ef30


	//   ....[24]....
        /*02b8*/ 	.word	0x0000f440


	//   ....[25]....
        /*02bc*/ 	.word	0x0000f8e0


	//----- nvinfo : EIATTR_REG_RECONFIG
	.align		4
.L_387:
        /*02c0*/ 	.byte	0x01, 0x54
	.zero		2


	//----- nvinfo : EIATTR_SYSCALL_OFFSETS
	.align		4
        /*02c4*/ 	.byte	0x04, 0x46
        /*02c6*/ 	.short	(.L_389 - .L_388)


	//   ....[0]....
.L_388:
        /*02c8*/ 	.word	0x000016b0


	//   ....[1]....
        /*02cc*/ 	.word	0x0000bd90


	//   ....[2]....
        /*02d0*/ 	.word	0x0000bed0


	//   ....[3]....
        /*02d4*/ 	.word	0x0000bfd0


	//----- nvinfo : EIATTR_MBARRIER_INSTR_OFFSETS
	.align		4
.L_389:
        /*02d8*/ 	.byte	0x04, 0x39
        /*02da*/ 	.short	(.L_391 - .L_390)


	//   ....[0]....
.L_390:
        /*02dc*/ 	.word	0x000002d0
        /*02e0*/ 	.word	0x000000ff
        /*02e4*/ 	.word	0x00038800
        /*02e8*/ 	.short	0x0100
        /*02ea*/ 	.byte	0x08
	.zero		1


	//   ....[1]....
        /*02ec*/ 	.word	0x000002e0
        /*02f0*/ 	.word	0x000000ff
        /*02f4*/ 	.word	0x00038820
        /*02f8*/ 	.short	0x0100
        /*02fa*/ 	.byte	0x08
	.zero		1


	//   ....[2]....
        /*02fc*/ 	.word	0x000003d0
        /*0300*/ 	.word	0x000000ff
        /*0304*/ 	.word	0x00038830
        /*0308*/ 	.short	0x0100
        /*030a*/ 	.byte	0x08
	.zero		1


	//   ....[3]....
        /*030c*/ 	.word	0x000003e0
        /*0310*/ 	.word	0x000000ff
        /*0314*/ 	.word	0x00038840
        /*0318*/ 	.short	0x0100
        /*031a*/ 	.byte	0x08
	.zero		1


	//   ....[4]....
        /*031c*/ 	.word	0x000003f0
        /*0320*/ 	.word	0x000000ff
        /*0324*/ 	.word	0x00038838
        /*0328*/ 	.short	0x0100
        /*032a*/ 	.byte	0x08
	.zero		1


	//   ....[5]....
        /*032c*/ 	.word	0x00000400
        /*0330*/ 	.word	0x000000ff
        /*0334*/ 	.word	0x00038848
        /*0338*/ 	.short	0x0100
        /*033a*/ 	.byte	0x08
	.zero		1


	//   ....[6]....
        /*033c*/ 	.word	0x00000610
        /*0340*/ 	.word	0x000000ff
        /*0344*/ 	.word	0x00038850
        /*0348*/ 	.short	0x0100
        /*034a*/ 	.byte	0x08
	.zero		1


	//   ....[7]....
        /*034c*/ 	.word	0x00000620
        /*0350*/ 	.word	0x000000ff
        /*0354*/ 	.word	0x00038860
        /*0358*/ 	.short	0x0100
        /*035a*/ 	.byte	0x08
	.zero		1


	//   ....[8]....
        /*035c*/ 	.word	0x00000630
        /*0360*/ 	.word	0x000000ff
        /*0364*/ 	.word	0x00038858
        /*0368*/ 	.short	0x0100
        /*036a*/ 	.byte	0x08
	.zero		1


	//   ....[9]....
        /*036c*/ 	.word	0x00000640
        /*0370*/ 	.word	0x000000ff
        /*0374*/ 	.word	0x00038868
        /*0378*/ 	.short	0x0100
        /*037a*/ 	.byte	0x08
	.zero		1


	//   ....[10]....
        /*037c*/ 	.word	0x00000840
        /*0380*/ 	.word	0x000000ff
        /*0384*/ 	.word	0x00038870
        /*0388*/ 	.short	0x0100
        /*038a*/ 	.byte	0x08
	.zero		1


	//   ....[11]....
        /*038c*/ 	.word	0x00000850
        /*0390*/ 	.word	0x000000ff
        /*0394*/ 	.word	0x00038880
        /*0398*/ 	.short	0x0100
        /*039a*/ 	.byte	0x08
	.zero		1


	//   ....[12]....
        /*039c*/ 	.word	0x00000860
        /*03a0*/ 	.word	0x000000ff
        /*03a4*/ 	.word	0x00038878
        /*03a8*/ 	.short	0x0100
        /*03aa*/ 	.byte	0x08
	.zero		1


	//   ....[13]....
        /*03ac*/ 	.word	0x00000870
        /*03b0*/ 	.word	0x000000ff
        /*03b4*/ 	.word	0x00038888
        /*03b8*/ 	.short	0x0100
        /*03ba*/ 	.byte	0x08
	.zero		1


	//   ....[14]....
        /*03bc*/ 	.word	0x00000ad0
        /*03c0*/ 	.word	0x000000ff
        /*03c4*/ 	.word	0x00038890
        /*03c8*/ 	.short	0x0100
        /*03ca*/ 	.byte	0x08
	.zero		1


	//   ....[15]....
        /*03cc*/ 	.word	0x00000ae0
        /*03d0*/ 	.word	0x000000ff
        /*03d4*/ 	.word	0x000388a0
        /*03d8*/ 	.short	0x0100
        /*03da*/ 	.byte	0x08
	.zero		1


	//   ....[16]....
        /*03dc*/ 	.word	0x00000af0
        /*03e0*/ 	.word	0x000000ff
        /*03e4*/ 	.word	0x00038898
        /*03e8*/ 	.short	0x0100
        /*03ea*/ 	.byte	0x08
	.zero		1


	//   ....[17]....
        /*03ec*/ 	.word	0x00000b00
        /*03f0*/ 	.word	0x000000ff
        /*03f4*/ 	.word	0x000388a8
        /*03f8*/ 	.short	0x0100
        /*03fa*/ 	.byte	0x08
	.zero		1


	//   ....[18]....
        /*03fc*/ 	.word	0x00000da0
        /*0400*/ 	.word	0x000000ff
        /*0404*/ 	.word	0x000388b0
        /*0408*/ 	.short	0x0100
        /*040a*/ 	.byte	0x08
	.zero		1


	//   ....[19]....
        /*040c*/ 	.word	0x00000db0
        /*0410*/ 	.word	0x000000ff
        /*0414*/ 	.word	0x000388c0
        /*0418*/ 	.short	0x0100
        /*041a*/ 	.byte	0x08
	.zero		1


	//   ....[20]....
        /*041c*/ 	.word	0x00000dc0
        /*0420*/ 	.word	0x000000ff
        /*0424*/ 	.word	0x000388b8
        /*0428*/ 	.short	0x0100
        /*042a*/ 	.byte	0x08
	.zero		1


	//   ....[21]....
        /*042c*/ 	.word	0x00000dd0
        /*0430*/ 	.word	0x000000ff
        /*0434*/ 	.word	0x000388c8
        /*0438*/ 	.short	0x0100
        /*043a*/ 	.byte	0x08
	.zero		1


	//   ....[22]....
        /*043c*/ 	.word	0x00001740
        /*0440*/ 	.word	0x000000ff
        /*0444*/ 	.word	0x00038800
        /*0448*/ 	.short	0x010a
        /*044a*/ 	.byte	0x06
	.zero		1


	//   ....[23]....
        /*044c*/ 	.word	0x000017e0
        /*0450*/ 	.word	0x00000000
        /*0454*/ 	.word	0x00038830
        /*0458*/ 	.short	0x010a
        /*045a*/ 	.byte	0x3f
	.zero		1


	//   ....[24]....
        /*045c*/ 	.word	0x00001820
        /*0460*/ 	.word	0x00000000
        /*0464*/ 	.word	0x00038830
        /*0468*/ 	.short	0x010a
        /*046a*/ 	.byte	0x3f
	.zero		1


	//   ....[25]....
        /*046c*/ 	.word	0x00004f30
        /*0470*/ 	.word	0x00000000
        /*0474*/ 	.word	0x00000000
        /*0478*/ 	.short	0x0101
        /*047a*/ 	.byte	0x3f
	.zero		1


	//   ....[26]....
        /*047c*/ 	.word	0x000056a0
        /*0480*/ 	.word	0x000000ff
        /*0484*/ 	.word	0x00038830
        /*0488*/ 	.short	0x010a
        /*048a*/ 	.byte	0x3c
	.zero		1


	//   ....[27]....
        /*048c*/ 	.word	0x000056e0
        /*0490*/ 	.word	0x000000ff
        /*0494*/ 	.word	0x00038830
        /*0498*/ 	.short	0x010a
        /*049a*/ 	.byte	0x3c
	.zero		1


	//   ....[28]....
        /*049c*/ 	.word	0x00007c40
        /*04a0*/ 	.word	0x000000ff
        /*04a4*/ 	.word	0x00038850
        /*04a8*/ 	.short	0x010a
        /*04aa*/ 	.byte	0x04
	.zero		1


	//   ....[29]....
        /*04ac*/ 	.word	0x00007c80
        /*04b0*/ 	.word	0x000000ff
        /*04b4*/ 	.word	0x00038850
        /*04b8*/ 	.short	0x010a
        /*04ba*/ 	.byte	0x04
	.zero		1


	//   ....[30]....
        /*04bc*/ 	.word	0x00008db0
        /*04c0*/ 	.word	0x00000005
        /*04c4*/ 	.word	0x00000000
        /*04c8*/ 	.short	0x0101
        /*04ca*/ 	.byte	0x3f
	.zero		1


	//   ....[31]....
        /*04cc*/ 	.word	0x00009180
        /*04d0*/ 	.word	0x0000009a
        /*04d4*/ 	.word	0x00000000
        /*04d8*/ 	.short	0x0101
        /*04da*/ 	.byte	0x3f
	.zero		1


	//   ....[32]....
        /*04dc*/ 	.word	0x00009a30
        /*04e0*/ 	.word	0x000000ff
        /*04e4*/ 	.word	0x00038850
        /*04e8*/ 	.short	0x010a
        /*04ea*/ 	.byte	0x08
	.zero		1


	//   ....[33]....
        /*04ec*/ 	.word	0x00009a70
        /*04f0*/ 	.word	0x000000ff
        /*04f4*/ 	.word	0x00038850
        /*04f8*/ 	.short	0x010a
        /*04fa*/ 	.byte	0x08
	.zero		1


	//   ....[34]....
        /*04fc*/ 	.word	0x0000adf0
        /*0500*/ 	.word	0x00000014
        /*0504*/ 	.word	0x00000000
        /*0508*/ 	.short	0x0101
        /*050a*/ 	.byte	0x3f
	.zero		1


	//   ....[35]....
        /*050c*/ 	.word	0x0000b730
        /*0510*/ 	.word	0x000000ff
        /*0514*/ 	.word	0x00000000
        /*0518*/ 	.short	0x0101
        /*051a*/ 	.byte	0x07
	.zero		1


	//   ....[36]....
        /*051c*/ 	.word	0x0000b740
        /*0520*/ 	.word	0x000000ff
        /*0524*/ 	.word	0x00000000
        /*0528*/ 	.short	0x0101
        /*052a*/ 	.byte	0x06
	.zero		1


	//   ....[37]....
        /*052c*/ 	.word	0x0000c750
        /*0530*/ 	.word	0x00000004
        /*0534*/ 	.word	0x00038840
        /*0538*/ 	.short	0x010a
        /*053a*/ 	.byte	0x3f
	.zero		1


	//   ....[38]....
        /*053c*/ 	.word	0x0000cde0
        /*0540*/ 	.word	0x0000000a
        /*0544*/ 	.word	0x00038820
        /*0548*/ 	.short	0x010a
        /*054a*/ 	.byte	0x3f
	.zero		1


	//   ....[39]....
        /*054c*/ 	.word	0x0000d0d0
        /*0550*/ 	.word	0x00000002
        /*0554*/ 	.word	0x00038840
        /*0558*/ 	.short	0x010a
        /*055a*/ 	.byte	0x3f
	.zero		1


	//   ....[40]....
        /*055c*/ 	.word	0x0000d420
        /*0560*/ 	.word	0x00000002
        /*0564*/ 	.word	0x00038860
        /*0568*/ 	.short	0x010a
        /*056a*/ 	.byte	0x3f
	.zero		1


	//   ....[41]....
        /*056c*/ 	.word	0x0000da10
        /*0570*/ 	.word	0x00000002
        /*0574*/ 	.word	0x00038840
        /*0578*/ 	.short	0x010a
        /*057a*/ 	.byte	0x3f
	.zero		1


	//   ....[42]....
        /*057c*/ 	.word	0x0000dd60
        /*0580*/ 	.word	0x00000002
        /*0584*/ 	.word	0x00038860
        /*0588*/ 	.short	0x010a
        /*058a*/ 	.byte	0x3f
	.zero		1


	//   ....[43]....
        /*058c*/ 	.word	0x0000e2c0
        /*0590*/ 	.word	0x00000002
        /*0594*/ 	.word	0x00038840
        /*0598*/ 	.short	0x010a
        /*059a*/ 	.byte	0x3f
	.zero		1


	//   ....[44]....
        /*059c*/ 	.word	0x0000e610
        /*05a0*/ 	.word	0x00000002
        /*05a4*/ 	.word	0x00038860
        /*05a8*/ 	.short	0x010a
        /*05aa*/ 	.byte	0x3f
	.zero		1


	//   ....[45]....
        /*05ac*/ 	.word	0x0000ea10
        /*05b0*/ 	.word	0x00000003
        /*05b4*/ 	.word	0x00038860
        /*05b8*/ 	.short	0x010a
        /*05ba*/ 	.byte	0x3f
	.zero		1


	//   ....[46]....
        /*05bc*/ 	.word	0x0000eeb0
        /*05c0*/ 	.word	0x00000000
        /*05c4*/ 	.word	0x00038820
        /*05c8*/ 	.short	0x010a
        /*05ca*/ 	.byte	0x3f
	.zero		1


	//   ....[47]....
        /*05cc*/ 	.word	0x0000f070
        /*05d0*/ 	.word	0x00000006
        /*05d4*/ 	.word	0x00000000
        /*05d8*/ 	.short	0x010a
        /*05da*/ 	.byte	0x3f
	.zero		1


	//   ....[48]....
        /*05dc*/ 	.word	0x0000f0e0
        /*05e0*/ 	.word	0x00000003
        /*05e4*/ 	.word	0x00000000
        /*05e8*/ 	.short	0x010a
        /*05ea*/ 	.byte	0x3f
	.zero		1


	//   ....[49]....
        /*05ec*/ 	.word	0x0000f140
        /*05f0*/ 	.word	0x00000010
        /*05f4*/ 	.word	0x00000000
        /*05f8*/ 	.short	0x010a
        /*05fa*/ 	.byte	0x3f
	.zero		1


	//   ....[50]....
        /*05fc*/ 	.word	0x0000f170
        /*0600*/ 	.word	0x00000003
        /*0604*/ 	.word	0x00000000
        /*0608*/ 	.short	0x010a
        /*060a*/ 	.byte	0x3f
	.zero		1


	//   ....[51]....
        /*060c*/ 	.word	0x0000f1f0
        /*0610*/ 	.word	0x00000003
        /*0614*/ 	.word	0x00038800
        /*0618*/ 	.short	0x010a
        /*061a*/ 	.byte	0x3f
	.zero		1


	//   ....[52]....
        /*061c*/ 	.word	0x0000f240
        /*0620*/ 	.word	0x00000000
        /*0624*/ 	.word	0x00038830
        /*0628*/ 	.short	0x010a
        /*062a*/ 	.byte	0x3f
	.zero		1


	//   ....[53]....
        /*062c*/ 	.word	0x0000f2a0
        /*0630*/ 	.word	0x00000004
        /*0634*/ 	.word	0x00038830
        /*0638*/ 	.short	0x010a
        /*063a*/ 	.byte	0x3f
	.zero		1


	//   ....[54]....
        /*063c*/ 	.word	0x0000f300
        /*0640*/ 	.word	0x00000003
        /*0644*/ 	.word	0x00038850
        /*0648*/ 	.short	0x010a
        /*064a*/ 	.byte	0x3f
	.zero		1


	//   ....[55]....
        /*064c*/ 	.word	0x0000f360
        /*0650*/ 	.word	0x00000007
        /*0654*/ 	.word	0x00038850
        /*0658*/ 	.short	0x010a
        /*065a*/ 	.byte	0x3f
	.zero		1


	//   ....[56]....
        /*065c*/ 	.word	0x0000f500
        /*0660*/ 	.word	0x00000004
        /*0664*/ 	.word	0x00038840
        /*0668*/ 	.short	0x010a
        /*066a*/ 	.byte	0x3f
	.zero		1


	//   ....[57]....
        /*066c*/ 	.word	0x0000f580
        /*0670*/ 	.word	0x00000007
        /*0674*/ 	.word	0x00038820
        /*0678*/ 	.short	0x010a
        /*067a*/ 	.byte	0x3f
	.zero		1


	//   ....[58]....
        /*067c*/ 	.word	0x0000f5d0
        /*0680*/ 	.word	0x00000002
        /*0684*/ 	.word	0x00038840
        /*0688*/ 	.short	0x010a
        /*068a*/ 	.byte	0x3f
	.zero		1


	//   ....[59]....
        /*068c*/ 	.word	0x0000f620
        /*0690*/ 	.word	0x00000002
        /*0694*/ 	.word	0x00038860
        /*0698*/ 	.short	0x010a
        /*069a*/ 	.byte	0x3f
	.zero		1


	//   ....[60]....
        /*069c*/ 	.word	0x0000f670
        /*06a0*/ 	.word	0x00000002
        /*06a4*/ 	.word	0x00038840
        /*06a8*/ 	.short	0x010a
        /*06aa*/ 	.byte	0x3f
	.zero		1


	//   ....[61]....
        /*06ac*/ 	.word	0x0000f6c0
        /*06b0*/ 	.word	0x00000002
        /*06b4*/ 	.word	0x00038860
        /*06b8*/ 	.short	0x010a
        /*06ba*/ 	.byte	0x3f
	.zero		1


	//   ....[62]....
        /*06bc*/ 	.word	0x0000f710
        /*06c0*/ 	.word	0x00000002
        /*06c4*/ 	.word	0x00038840
        /*06c8*/ 	.short	0x010a
        /*06ca*/ 	.byte	0x3f
	.zero		1


	//   ....[63]....
        /*06cc*/ 	.word	0x0000f760
        /*06d0*/ 	.word	0x00000002
        /*06d4*/ 	.word	0x00038860
        /*06d8*/ 	.short	0x010a
        /*06da*/ 	.byte	0x3f
	.zero		1


	//   ....[64]....
        /*06dc*/ 	.word	0x0000f7b0
        /*06e0*/ 	.word	0x00000003
        /*06e4*/ 	.word	0x00038860
        /*06e8*/ 	.short	0x010a
        /*06ea*/ 	.byte	0x3f
	.zero		1


	//   ....[65]....
        /*06ec*/ 	.word	0x0000f800
        /*06f0*/ 	.word	0x00000000
        /*06f4*/ 	.word	0x00038820
        /*06f8*/ 	.short	0x010a
        /*06fa*/ 	.byte	0x3f
	.zero		1


	//   ....[66]....
        /*06fc*/ 	.word	0x0000f9a0
        /*0700*/ 	.word	0x00000006
        /*0704*/ 	.word	0x00000000
        /*0708*/ 	.short	0x010a
        /*070a*/ 	.byte	0x3f
	.zero		1


	//   ....[67]....
        /*070c*/ 	.word	0x0000f9f0
        /*0710*/ 	.word	0x00000003
        /*0714*/ 	.word	0x00000000
        /*0718*/ 	.short	0x010a
        /*071a*/ 	.byte	0x3f
	.zero		1


	//   ....[68]....
        /*071c*/ 	.word	0x0000fa40
        /*0720*/ 	.word	0x00000010
        /*0724*/ 	.word	0x00000000
        /*0728*/ 	.short	0x010a
        /*072a*/ 	.byte	0x3f
	.zero		1


	//----- nvinfo : EIATTR_NUM_MBARRIERS
	.align		4
.L_391:
        /*072c*/ 	.byte	0x03, 0x38
        /*072e*/ 	.short	0x0016


	//----- nvinfo : EIATTR_EXIT_INSTR_OFFSETS
	.align		4
        /*0730*/ 	.byte	0x04, 0x1c
        /*0732*/ 	.short	(.L_393 - .L_392)


	//   ....[0]....
.L_392:
        /*0734*/ 	.word	0x00000f90


	//   ....[1]....
        /*0738*/ 	.word	0x0000b840


	//   ....[2]....
        /*073c*/ 	.word	0x0000b8a0


	//   ....[3]....
        /*0740*/ 	.word	0x0000f1c0


	//----- nvinfo : EIATTR_MAX_THREADS
	.align		4
.L_393:
        /*0744*/ 	.byte	0x04, 0x05
        /*0746*/ 	.short	(.L_395 - .L_394)
.L_394:
        /*0748*/ 	.word	0x00000180
        /*074c*/ 	.word	0x00000001
        /*0750*/ 	.word	0x00000001


	//----- nvinfo : EIATTR_CRS_STACK_SIZE
	.align		4
.L_395:
        /*0754*/ 	.byte	0x04, 0x1e
        /*0756*/ 	.short	(.L_397 - .L_396)
.L_396:
        /*0758*/ 	.word	0x00000000


	//----- nvinfo : EIATTR_CBANK_PARAM_SIZE
	.align		4
.L_397:
        /*075c*/ 	.byte	0x03, 0x19
        /*075e*/ 	.short	0x0bf0


	//----- nvinfo : EIATTR_PARAM_CBANK
	.align		4
        /*0760*/ 	.byte	0x04, 0x0a
        /*0762*/ 	.short	(.L_399 - .L_398)
	.align		4
.L_398:
        /*0764*/ 	.word	index@(.nv.constant0._ZN7cutlass13device_kernelIN5flash11enable_sm90INS1_16FlashAttnFwdSm90INS1_25CollectiveMainloopFwdSm90ILi2EN4cute5tupleIJNS5_1CILi2EEENS7_ILi1EEES9_EEENS6_IJNS7_ILi128EEENS7_ILi80EEENS7_ILi256EEEEEELi256ENS_10bfloat16_tEfNS_4arch4Sm90ELb0ELb0ELb1ELb0ELb0ELb0ELb0ELb1ELb1ELb0ELb0ELb0EEENS1_21CollectiveEpilogueFwdINS6_IJSB_SD_SC_EEESA_SF_SH_Li256ELb0ELb0ELb0ELb0EEENS1_29StaticPersistentTileSchedulerILb0EEEEEEEEEvNT_6ParamsE)
        /*0768*/ 	.short	0x0210
        /*076a*/ 	.short	0x0bf0


	//----- nvinfo : EIATTR_SW_WAR
	.align		4
.L_399:
        /*076c*/ 	.byte	0x04, 0x36
        /*076e*/ 	.short	(.L_401 - .L_400)
.L_400:
        /*0770*/ 	.word	0x00000008
.L_401:


//--------------------- .nv.info._ZN7cutlass13device_kernelIN5flash11enable_sm90INS1_16FlashAttnFwdSm90INS1_25CollectiveMainloopFwdSm90ILi2EN4cute5tupleIJNS5_1CILi1EEES8_S8_EEENS6_IJNS7_ILi128EEENS7_ILi80EEENS7_ILi256EEEEEELi256ENS_10bfloat16_tEfNS_4arch4Sm90ELb0ELb0ELb1ELb1ELb0ELb0ELb0ELb1ELb1ELb0ELb0ELb0EEENS1_21CollectiveEpilogueFwdINS6_IJSA_SC_SB_EEES9_SE_SG_Li256ELb1ELb0ELb0ELb0EEENS1_36VarlenDynamicPersistentTileSchedulerILi128ELi80ELi256ELi32ELb0ELb0ELb1ELb0ELb1ELb1EEEEEEEEEvNT_6ParamsE --------------------------
	.section	.nv.info._ZN7cutlass13device_kernelIN5flash11enable_sm90INS1_16FlashAttnFwdSm90INS1_25CollectiveMainloopFwdSm90ILi2EN4cute5tupleIJNS5_1CILi1EEES8_S8_EEENS6_IJNS7_ILi128EEENS7_ILi80EEENS7_ILi256EEEEEELi256ENS_10bfloat16_tEfNS_4arch4Sm90ELb0ELb0ELb1ELb1ELb0ELb0ELb0ELb1ELb1ELb0ELb0ELb0EEENS1_21CollectiveEpilogueFwdINS6_IJSA_SC_SB_EEES9_SE_SG_Li256ELb1ELb0ELb0ELb0EEENS1_36VarlenDynamicPersistentTileSchedulerILi128ELi80ELi256ELi32ELb0ELb0ELb1ELb0ELb1ELb1EEEEEEEEEvNT_6ParamsE,"",@"SHT_CUDA_INFO"
	.sectionflags	@""
	.align	4


	//----- nvinfo : EIATTR_CUDA_API_VERSION
	.align		4
        /*0000*/ 	.byte	0x04, 0x37
        /*0002*/ 	.short	(.L_403 - .L_402)
.L_402:
        /*0004*/ 	.word	0x00000082


	//----- nvinfo : EIATTR_KPARAM_INFO
	.align		4
.L_403:
        /*0008*/ 	.byte	0x04, 0x17
        /*000a*/ 	.short	(.L_405 - .L_404)
.L_404:
        /*000c*/ 	.word	0x00000000
        /*0010*/ 	.short	0x0000
        /*0012*/ 	.short	0x0070
        /*0014*/ 	.byte	0x00, 0xf0, 0x01, 0x28


	//----- nvinfo : EIATTR_SPARSE_MMA_MASK
	.align		4
.L_405:
        /*0018*/ 	.byte	0x03, 0x50
        /*001a*/ 	.short	0x0000


	//----- nvinfo : EIATTR_MAXREG_COUNT
	.align		4
        /*001c*/ 	.byte	0x03, 0x1b
        /*001e*/ 	.short	0x00a8


	//----- nvinfo : EIATTR_NUM_BARRIERS
	.align		4
        /*0020*/ 	.byte	0x02, 0x4c
        /*0022*/ 	.byte	0x09
	.zero		1


	//----- nvinfo : EIATTR_EXTERNS
	.align		4
        /*0024*/ 	.byte	0x04, 0x0f
        /*0026*/ 	.short	(.L_407 - .L_406)


	//   ....[0]....
	.align		4
.L_406:
        /*0028*/ 	.word	index@(__assertfail)


	//----- nvinfo : EIATTR_ANNOTATIONS
	.align		4
.L_407:
        /*002c*/ 	.byte	0x04, 0x55
        /*002e*/ 	.short	(.L_409 - .L_408)


	//   ....[0]....
.L_408:
        /* <DEDUP_REMOVED lines=39> */


	//----- nvinfo : EIATTR_MERCURY_ISA_VERSION
	.align		4
.L_409:
        /*0290*/ 	.byte	0x03, 0x5f
        /*0292*/ 	.short	0x0101


	//----- nvinfo : EIATTR_UNUSED_LOAD_BYTE_OFFSET
	.align		4
        /*0294*/ 	.byte	0x04, 0x44
        /*0296*/ 	.short	(.L_411 - .L_410)


	//   ....[0]....
.L_410:
        /*0298*/ 	.word	0x00000a40
        /*029c*/ 	.word	0x0000fff0


	//   ....[1]....
        /*02a0*/ 	.word	0x0000b3e0
        /*02a4*/ 	.word	0x0000fff0


	//----- nvinfo : EIATTR_INT_WARP_WIDE_INSTR_OFFSETS
	.align		4
.L_411:
        /*02a8*/ 	.byte	0x04, 0x31
        /*02aa*/ 	.short	(.L_413 - .L_412)


	//   ....[0]....
.L_412:
        /*02ac*/ 	.word	0x00000160


	//   ....[1]....
        /*02b0*/ 	.word	0x000001a0


	//   ....[2]....
        /*02b4*/ 	.word	0x00000210


	//   ....[3]....
        /*02b8*/ 	.word	0x00008da0


	//   ....[4]....
        /*02bc*/ 	.word	0x0000ef00


	//   ....[5]....
        /*02c0*/ 	.word	0x0000efa0


	//   ....[6]....
        /*02c4*/ 	.word	0x0000f430


	//   ....[7]....
        /*02c8*/ 	.word	0x0000f460


	//   ....[8]....
        /*02cc*/ 	.word	0x0000f670


	//   ....[9]....
        /*02d0*/ 	.word	0x0000f760


	//   ....[10]....
        /*02d4*/ 	.word	0x0000f850


	//   ....[11]....
        /*02d8*/ 	.word	0x00011f50


	//   ....[12]....
        /*02dc*/ 	.word	0x00011ff0


	//----- nvinfo : EIATTR_COOP_GROUP_MASK_REGIDS
	.align		4
.L_413:
        /*02e0*/ 	.byte	0x04, 0x29
        /*02e2*/ 	.short	(.L_415 - .L_414)


	//   ....[0]....
.L_414:
        /*02e4*/ 	.word	0xffffffff


	//   ....[1]....
        /*02e8*/ 	.word	0xffffffff


	//   ....[2]....
        /*02ec*/ 	.word	0xffffffff


	//   ....[3]....
        /*02f0*/ 	.word	0xffffffff


	//   ....[4]....
        /*02f4*/ 	.word	0xffffffff


	//   ....[5]....
        /*02f8*/ 	.word	0xffffffff


	//   ....[6]....
        /*02fc*/ 	.word	0xffffffff


	//   ....[7]....
        /*0300*/ 	.word	0xffffffff


	//   ....[8]....
        /*0304*/ 	.word	0xffffffff


	//   ....[9]....
        /*0308*/ 	.word	0xffffffff


	//   ....[10]....
        /*030c*/ 	.word	0xffffffff


	//   ....[11]....
        /*0310*/ 	.word	0xffffffff


	//   ....[12]....
        /*0314*/ 	.word	0xffffffff


	//   ....[13]....
        /*0318*/ 	.word	0xffffffff


	//   ....[14]....
        /*031c*/ 	.word	0xffffffff


	//   ....[15]....
        /*0320*/ 	.word	0xffffffff


	//   ....[16]....
        /*0324*/ 	.word	0xffffffff


	//   ....[17]....
        /*0328*/ 	.word	0xffffffff


	//   ....[18]....
        /*032c*/ 	.word	0xffffffff


	//   ....[19]....
        /*0330*/ 	.word	0xffffffff


	//   ....[20]....
        /*0334*/ 	.word	0xffffffff


	//   ....[21]....
        /*0338*/ 	.word	0xffffffff


	//   ....[22]....
        /*033c*/ 	.word	0xffffffff


	//   ....[23]....
        /*0340*/ 	.word	0xffffffff


	//   ....[24]....
        /*0344*/ 	.word	0xffffffff


	//   ....[25]....
        /*0348*/ 	.word	0xffffffff


	//   ....[26]....
        /*034c*/ 	.word	0xffffffff


	//   ....[27]....
        /*0350*/ 	.word	0xffffffff


	//   ....[28]....
        /*0354*/ 	.word	0xffffffff


	//   ....[29]....
        /*0358*/ 	.word	0xffffffff


	//   ....[30]....
        /*035c*/ 	.word	0xffffffff


	//   ....[31]....
        /*0360*/ 	.word	0xffffffff


	//   ....[32]....
        /*0364*/ 	.word	0xffffffff


	//   ....[33]....
        /*0368*/ 	.word	0xffffffff


	//   ....[34]....
        /*036c*/ 	.word	0xffffffff


	//   ....[35]....
        /*0370*/ 	.word	0xffffffff


	//   ....[36]....
        /*0374*/ 	.word	0xffffffff


	//   ....[37]....
        /*0378*/ 	.word	0xffffffff


	//   ....[38]....
        /*037c*/ 	.word	0xffffffff


	//   ....[39]....
        /*0380*/ 	.word	0xffffffff


	//   ....[40]....
        /*0384*/ 	.word	0xffffffff


	//   ....[41]....
        /*0388*/ 	.word	0xffffffff


	//   ....[42]....
        /*038c*/ 	.word	0xffffffff


	//   ....[43]....
        /*0390*/ 	.word	0xffffffff


	//   ....[44]....
        /*0394*/ 	.word	0xffffffff


	//   ....[45]....
        /*0398*/ 	.word	0xffffffff


	//   ....[46]....
        /*039c*/ 	.word	0xffffffff


	//   ....[47]....
        /*03a0*/ 	.word	0xffffffff


	//   ....[48]....
        /*03a4*/ 	.word	0xffffffff


	//   ....[49]....
        /*03a8*/ 	.word	0xffffffff


	//   ....[50]....
        /*03ac*/ 	.word	0xffffffff


	//   ....[51]....
        /*03b0*/ 	.word	0xffffffff


	//   ....[52]....
        /*03b4*/ 	.word	0xffffffff


	//   ....[53]....
        /*03b8*/ 	.word	0xffffffff


	//   ....[54]....
        /*03bc*/ 	.word	0x0500000f


	//   ....[55]....
        /*03c0*/ 	.word	0x0500000f


	//   ....[56]....
        /*03c4*/ 	.word	0x0500000f


	//   ....[57]....
        /*03c8*/ 	.word	0x0500000f


	//   ....[58]....
        /*03cc*/ 	.word	0x0500000f


	//   ....[59]....
        /*03d0*/ 	.word	0x0500000f


	//   ....[60]....
        /*03d4*/ 	.word	0x0500000f


	//   ....[61]....
        /*03d8*/ 	.word	0x0500000f


	//   ....[62]....
        /*03dc*/ 	.word	0x0500000f


	//   ....[63]....
        /*03e0*/ 	.word	0x0500000f


	//   ....[64]....
        /*03e4*/ 	.word	0x0500000f


	//   ....[65]....
        /*03e8*/ 	.word	0x0500000f


	//   ....[66]....
        /*03ec*/ 	.word	0x0500000f


	//   ....[67]....
        /*03f0*/ 	.word	0x0500000f


	//   ....[68]....
        /*03f4*/ 	.word	0x0500000f


	//   ....[69]....
        /*03f8*/ 	.word	0x0500000f


	//   ....[70]....
        /*03fc*/ 	.word	0x0500000f


	//   ....[71]....
        /*0400*/ 	.word	0x0500000f


	//   ....[72]....
        /*0404*/ 	.word	0x0500000f


	//----- nvinfo : EIATTR_COOP_GROUP_INSTR_OFFSETS
	.align		4
.L_415:
        /*0408*/ 	.byte	0x04, 0x28
        /*040a*/ 	.short	(.L_417 - .L_416)


	//   ....[0]....
.L_416:
        /*040c*/ 	.word	0x00000060


	//   ....[1]....
        /*0410*/ 	.word	0x00000170


	//   ....[2]....
        /*0414*/ 	.word	0x000001c0


	//   ....[3]....
        /*0418*/ 	.word	0x000003f0


	//   ....[4]....
        /*041c*/ 	.word	0x00000550


	//   ....[5]....
        /*0420*/ 	.word	0x00000670


	//   ....[6]....
        /*0424*/ 	.word	0x000007d0


	//   ....[7]....
        /*0428*/ 	.word	0x00001610


	//   ....[8]....
        /*042c*/ 	.word	0x00004ce0


	//   ....[9]....
        /*0430*/ 	.word	0x00004d50


	//   ....[10]....
        /*0434*/ 	.word	0x000050c0


	//   ....[11]....
        /*0438*/ 	.word	0x00005170


	//   ....[12]....
        /*043c*/ 	.word	0x00008ff0


	//   ....[13]....
        /*0440*/ 	.word	0x00009050


	//   ....[14]....
        /*0444*/ 	.word	0x00009630


	//   ....[15]....
        /*0448*/ 	.word	0x00009690


	//   ....[16]....
        /*044c*/ 	.word	0x0000a700


	//   ....[17]....
        /*0450*/ 	.word	0x0000a7b0


	//   ....[18]....
        /*0454*/ 	.word	0x0000a880


	//   ....[19]....
        /*0458*/ 	.word	0x0000aa60


	//   ....[20]....
        /*045c*/ 	.word	0x0000e020


	//   ....[21]....
        /*0460*/ 	.word	0x0000e1c0


	//   ....[22]....
        /*0464*/ 	.word	0x0000e1f0


	//   ....[23]....
        /*0468*/ 	.word	0x0000e230


	//   ....[24]....
        /*046c*/ 	.word	0x0000e290


	//   ....[25]....
        /*0470*/ 	.word	0x0000e2f0


	//   ....[26]....
        /*0474*/ 	.word	0x0000e330


	//   ....[27]....
        /*0478*/ 	.word	0x0000e4f0


	//   ....[28]....
        /*047c*/ 	.word	0x0000e550


	//   ....[29]....
        /*0480*/ 	.word	0x0000e590


	//   ....[30]....
        /*0484*/ 	.word	0x0000e5d0


	//   ....[31]....
        /*0488*/ 	.word	0x0000e600


	//   ....[32]....
        /*048c*/ 	.word	0x0000e630


	//   ....[33]....
        /*0490*/ 	.word	0x0000e6c0


	//   ....[34]....
        /*0494*/ 	.word	0x0000e6f0


	//   ....[35]....
        /*0498*/ 	.word	0x0000e780


	//   ....[36]....
        /*049c*/ 	.word	0x000124b0


	//   ....[37]....
        /*04a0*/ 	.word	0x000124c0


	//   ....[38]....
        /*04a4*/ 	.word	0x000125e0


	//   ....[39]....
        /*04a8*/ 	.word	0x00012640


	//   ....[40]....
        /*04ac*/ 	.word	0x00012680


	//   ....[41]....
        /*04b0*/ 	.word	0x000126c0


	//   ....[42]....
        /*04b4*/ 	.word	0x000126f0


	//   ....[43]....
        /*04b8*/ 	.word	0x00012720


	//   ....[44]....
        /*04bc*/ 	.word	0x000128c0


	//   ....[45]....
        /*04c0*/ 	.word	0x00012920


	//   ....[46]....
        /*04c4*/ 	.word	0x00012960


	//   ....[47]....
        /*04c8*/ 	.word	0x000129a0


	//   ....[48]....
        /*04cc*/ 	.word	0x000129d0


	//   ....[49]....
        /*04d0*/ 	.word	0x00012a00


	//   ....[50]....
        /*04d4*/ 	.word	0x00012ac0


	//   ....[51]....
        /*04d8*/ 	.word	0x00012ae0


	//   ....[52]....
        /*04dc*/ 	.word	0x00012b50


	//   ....[53]....
        /*04e0*/ 	.word	0x00012fa0


	//   ....[54]....
        /*04e4*/ 	.word	0x000134c0


	//   ....[55]....
        /*04e8*/ 	.word	0x000138e0


	//   ....[56]....
        /*04ec*/ 	.word	0x00013970


	//   ....[57]....
        /*04f0*/ 	.word	0x00013a10


	//   ....[58]....
        /*04f4*/ 	.word	0x00013ac0


	//   ....[59]....
        /*04f8*/ 	.word	0x00013b40


	//   ....[60]....
        /*04fc*/ 	.word	0x00013bc0


	//   ....[61]....
        /*0500*/ 	.word	0x00013c40


	//   ....[62]....
        /*0504*/ 	.word	0x00013cc0


	//   ....[63]....
        /*0508*/ 	.word	0x00013d50


	//   ....[64]....
        /*050c*/ 	.word	0x00013e00


	//   ....[65]....
        /*0510*/ 	.word	0x00013e80


	//   ....[66]....
        /*0514*/ 	.word	0x00013f00


	//   ....[67]....
        /*0518*/ 	.word	0x00013f80


	//   ....[68]....
        /*051c*/ 	.word	0x00014000


	//   ....[69]....
        /*0520*/ 	.word	0x00014070


	//   ....[70]....
        /*0524*/ 	.word	0x00014110


	//   ....[71]....
        /*0528*/ 	.word	0x000141a0


	//   ....[72]....
        /*052c*/ 	.word	0x000142c0


	//----- nvinfo : EIATTR_REG_RECONFIG
	.align		4
.L_417:
        /*0530*/ 	.byte	0x01, 0x54
	.zero		2


	//----- nvinfo : EIATTR_SYSCALL_OFFSETS
	.align		4
        /*0534*/ 	.byte	0x04, 0x46
        /*0536*/ 	.short	(.L_419 - .L_418)


	//   ....[0]....
.L_418:
        /*0538*/ 	.word	0x000017f0


	//   ....[1]....
        /*053c*/ 	.word	0x0000f130


	//   ....[2]....
        /*0540*/ 	.word	0x0000f270


	//   ....[3]....
        /*0544*/ 	.word	0x0000f370


	//----- nvinfo : EIATTR_MBARRIER_INSTR_OFFSETS
	.align		4
.L_419:
        /*0548*/ 	.byte	0x04, 0x39
        /*054a*/ 	.short	(.L_421 - .L_420)


	//   ....[0]....
.L_420:
        /*054c*/ 	.word	0x000002a0
        /*0550*/ 	.word	0x000000ff
        /*0554*/ 	.word	0x00038800
        /*0558*/ 	.short	0x0100
        /*055a*/ 	.byte	0x08
	.zero		1


	//   ....[1]....
        /*055c*/ 	.word	0x000002b0
        /*0560*/ 	.word	0x000000ff
        /*0564*/ 	.word	0x00038820
        /*0568*/ 	.short	0x0100
        /*056a*/ 	.byte	0x08
	.zero		1


	//   ....[2]....
        /*056c*/ 	.word	0x000003a0
        /*0570*/ 	.word	0x000000ff
        /*0574*/ 	.word	0x00038830
        /*0578*/ 	.short	0x0100
        /*057a*/ 	.byte	0x08
	.zero		1


	//   ....[3]....
        /*057c*/ 	.word	0x000003b0
        /*0580*/ 	.word	0x000000ff
        /*0584*/ 	.word	0x00038840
        /*0588*/ 	.short	0x0100
        /*058a*/ 	.byte	0x08
	.zero		1


	//   ....[4]....
        /*058c*/ 	.word	0x000003c0
        /*0590*/ 	.word	0x000000ff
        /*0594*/ 	.word	0x00038838
        /*0598*/ 	.short	0x0100
        /*059a*/ 	.byte	0x08
	.zero		1


	//   ....[5]....
        /*059c*/ 	.word	0x000003d0
        /*05a0*/ 	.word	0x000000ff
        /*05a4*/ 	.word	0x00038848
        /*05a8*/ 	.short	0x0100
        /*05aa*/ 	.byte	0x08
	.zero		1


	//   ....[6]....
        /*05ac*/ 	.word	0x00000500
        /*05b0*/ 	.word	0x000000ff
        /*05b4*/ 	.word	0x00038850
        /*05b8*/ 	.short	0x0100
        /*05ba*/ 	.byte	0x08
	.zero		1


	//   ....[7]....
        /*05bc*/ 	.word	0x00000510
        /*05c0*/ 	.word	0x000000ff
        /*05c4*/ 	.word	0x00038860
        /*05c8*/ 	.short	0x0100
        /*05ca*/ 	.byte	0x08
	.zero		1


	//   ....[8]....
        /*05cc*/ 	.word	0x00000520
        /*05d0*/ 	.word	0x000000ff
        /*05d4*/ 	.word	0x00038858
        /*05d8*/ 	.short	0x0100
        /*05da*/ 	.byte	0x08
	.zero		1


	//   ....[9]....
        /*05dc*/ 	.word	0x00000530
        /*05e0*/ 	.word	0x000000ff
        /*05e4*/ 	.word	0x00038868
        /*05e8*/ 	.short	0x0100
        /*05ea*/ 	.byte	0x08
	.zero		1


	//   ....[10]....
        /*05ec*/ 	.word	0x00000620
        /*05f0*/ 	.word	0x000000ff
        /*05f4*/ 	.word	0x00038870
        /*05f8*/ 	.short	0x0100
        /*05fa*/ 	.byte	0x06
	.zero		1


	//   ....[11]....
        /*05fc*/ 	.word	0x00000630
        /*0600*/ 	.word	0x000000ff
        /*0604*/ 	.word	0x00038880
        /*0608*/ 	.short	0x0100
        /*060a*/ 	.byte	0x06
	.zero		1


	//   ....[12]....
        /*060c*/ 	.word	0x00000640
        /*0610*/ 	.word	0x000000ff
        /*0614*/ 	.word	0x00038878
        /*0618*/ 	.short	0x0100
        /*061a*/ 	.byte	0x06
	.zero		1


	//   ....[13]....
        /*061c*/ 	.word	0x00000650
        /*0620*/ 	.word	0x000000ff
        /*0624*/ 	.word	0x00038888
        /*0628*/ 	.short	0x0100
        /*062a*/ 	.byte	0x06
	.zero		1


	//   ....[14]....
        /*062c*/ 	.word	0x00000780
        /*0630*/ 	.word	0x000000ff
        /*0634*/ 	.word	0x00038890
        /*0638*/ 	.short	0x0100
        /*063a*/ 	.byte	0x08
	.zero		1


	//   ....[15]....
        /*063c*/ 	.word	0x00000790
        /*0640*/ 	.word	0x000000ff
        /*0644*/ 	.word	0x000388a0
        /*0648*/ 	.short	0x0100
        /*064a*/ 	.byte	0x08
	.zero		1


	//   ....[16]....
        /*064c*/ 	.word	0x000007a0
        /*0650*/ 	.word	0x000000ff
        /*0654*/ 	.word	0x00038898
        /*0658*/ 	.short	0x0100
        /*065a*/ 	.byte	0x08
	.zero		1


	//   ....[17]....
        /*065c*/ 	.word	0x000007b0
        /*0660*/ 	.word	0x000000ff
        /*0664*/ 	.word	0x000388a8
        /*0668*/ 	.short	0x0100
        /*066a*/ 	.byte	0x08
	.zero		1


	//   ....[18]....
        /*066c*/ 	.word	0x000008e0
        /*0670*/ 	.word	0x000000ff
        /*0674*/ 	.word	0x000388b0
        /*0678*/ 	.short	0x0100
        /*067a*/ 	.byte	0x08
	.zero		1


	//   ....[19]....
        /*067c*/ 	.word	0x000008f0
        /*0680*/ 	.word	0x000000ff
        /*0684*/ 	.word	0x000388c0
        /*0688*/ 	.short	0x0100
        /*068a*/ 	.byte	0x08
	.zero		1


	//   ....[20]....
        /*068c*/ 	.word	0x00000900
        /*0690*/ 	.word	0x000000ff
        /*0694*/ 	.word	0x000388b8
        /*0698*/ 	.short	0x0100
        /*069a*/ 	.byte	0x08
	.zero		1


	//   ....[21]....
        /*069c*/ 	.word	0x00000910
        /*06a0*/ 	.word	0x000000ff
        /*06a4*/ 	.word	0x000388c8
        /*06a8*/ 	.short	0x0100
        /*06aa*/ 	.byte	0x08
	.zero		1


	//   ....[22]....
        /*06ac*/ 	.word	0x000018c0
        /*06b0*/ 	.word	0x00000005
        /*06b4*/ 	.word	0x00038800
        /*06b8*/ 	.short	0x010a
        /*06ba*/ 	.byte	0x3f
	.zero		1


	//   ....[23]....
        /*06bc*/ 	.word	0x00001930
        /*06c0*/ 	.word	0x00000000
        /*06c4*/ 	.word	0x00038830
        /*06c8*/ 	.short	0x010a
        /*06ca*/ 	.byte	0x3f
	.zero		1


	//   ....[24]....
        /*06cc*/ 	.word	0x000019a0
        /*06d0*/ 	.word	0x00000000
        /*06d4*/ 	.word	0x00038830
        /*06d8*/ 	.short	0x010a
        /*06da*/ 	.byte	0x3f
	.zero		1


	//   ....[25]....
        /*06dc*/ 	.word	0x00004b60
        /*06e0*/ 	.word	0x00000000
        /*06e4*/ 	.word	0x00000000
        /*06e8*/ 	.short	0x0101
        /*06ea*/ 	.byte	0x3f
	.zero		1


	//   ....[26]....
        /*06ec*/ 	.word	0x00006050
        /*06f0*/ 	.word	0x000000ff
        /*06f4*/ 	.word	0x00038830
        /*06f8*/ 	.short	0x010a
        /*06fa*/ 	.byte	0x04
	.zero		1


	//   ....[27]....
        /*06fc*/ 	.word	0x000060a0
        /*0700*/ 	.word	0x000000ff
        /*0704*/ 	.word	0x00038830
        /*0708*/ 	.short	0x010a
        /*070a*/ 	.byte	0x04
	.zero		1


	//   ....[28]....
        /*070c*/ 	.word	0x00008940
        /*0710*/ 	.word	0x000000ff
        /*0714*/ 	.word	0x00038850
        /*0718*/ 	.short	0x010a
        /*071a*/ 	.byte	0x04
	.zero		1


	//   ....[29]....
        /*071c*/ 	.word	0x00008980
        /*0720*/ 	.word	0x000000ff
        /*0724*/ 	.word	0x00038850
        /*0728*/ 	.short	0x010a
        /*072a*/ 	.byte	0x04
	.zero		1


	//   ....[30]....
        /*072c*/ 	.word	0x00009be0
        /*0730*/ 	.word	0x000000ff
        /*0734*/ 	.word	0x00000000
        /*0738*/ 	.short	0x0101
        /*073a*/ 	.byte	0x06
	.zero		1


	//   ....[31]....
        /*073c*/ 	.word	0x00009c20
        /*0740*/ 	.word	0x000000ff
        /*0744*/ 	.word	0x00000000
        /*0748*/ 	.short	0x0101
        /*074a*/ 	.byte	0x04
	.zero		1


	//   ....[32]....
        /*074c*/ 	.word	0x0000a650
        /*0750*/ 	.word	0x0000000b
        /*0754*/ 	.word	0x00038850
        /*0758*/ 	.short	0x010a
        /*075a*/ 	.byte	0x3f
	.zero		1


	//   ....[33]....
        /*075c*/ 	.word	0x0000a690
        /*0760*/ 	.word	0x0000000b
        /*0764*/ 	.word	0x00038850
        /*0768*/ 	.short	0x010a
        /*076a*/ 	.byte	0x3f
	.zero		1


	//   ....[34]....
        /*076c*/ 	.word	0x0000ab80
        /*0770*/ 	.word	0x0000000b
        /*0774*/ 	.word	0x00000000
        /*0778*/ 	.short	0x0101
        /*077a*/ 	.byte	0x3f
	.zero		1


	//   ....[35]....
        /*077c*/ 	.word	0x0000cbc0
        /*0780*/ 	.word	0x00000098
        /*0784*/ 	.word	0x00000000
        /*0788*/ 	.short	0x0101
        /*078a*/ 	.byte	0x3f
	.zero		1


	//   ....[36]....
        /*078c*/ 	.word	0x0000fbc0
        /*0790*/ 	.word	0x00000008
        /*0794*/ 	.word	0x00038840
        /*0798*/ 	.short	0x010a
        /*079a*/ 	.byte	0x3f
	.zero		1


	//   ....[37]....
        /*079c*/ 	.word	0x00010240
        /*07a0*/ 	.word	0x00000009
        /*07a4*/ 	.word	0x00038820
        /*07a8*/ 	.short	0x010a
        /*07aa*/ 	.byte	0x3f
	.zero		1


	//   ....[38]....
        /*07ac*/ 	.word	0x00010590
        /*07b0*/ 	.word	0x00000002
        /*07b4*/ 	.word	0x00038840
        /*07b8*/ 	.short	0x010a
        /*07ba*/ 	.byte	0x3f
	.zero		1


	//   ....[39]....
        /*07bc*/ 	.word	0x000108e0
        /*07c0*/ 	.word	0x00000003
        /*07c4*/ 	.word	0x00000060
        /*07c8*/ 	.short	0x010a
        /*07ca*/ 	.byte	0x3f
	.zero		1


	//   ....[40]....
        /*07cc*/ 	.word	0x00010f60
        /*07d0*/ 	.word	0x00000002
        /*07d4*/ 	.word	0x00038840
        /*07d8*/ 	.short	0x010a
        /*07da*/ 	.byte	0x3f
	.zero		1


	//   ....[41]....
        /*07dc*/ 	.word	0x000112b0
        /*07e0*/ 	.word	0x00000002
        /*07e4*/ 	.word	0x00000060
        /*07e8*/ 	.short	0x010a
        /*07ea*/ 	.byte	0x3f
	.zero		1


	//   ....[42]....
        /*07ec*/ 	.word	0x00011830
        /*07f0*/ 	.word	0x00000002
        /*07f4*/ 	.word	0x00038840
        /*07f8*/ 	.short	0x010a
        /*07fa*/ 	.byte	0x3f
	.zero		1


	//   ....[43]....
        /*07fc*/ 	.word	0x00011b80
        /*0800*/ 	.word	0x00000002
        /*0804*/ 	.word	0x00000060
        /*0808*/ 	.short	0x010a
        /*080a*/ 	.byte	0x3f
	.zero		1


	//   ....[44]....
        /*080c*/ 	.word	0x000120b0
        /*0810*/ 	.word	0x00000003
        /*0814*/ 	.word	0x00038860
        /*0818*/ 	.short	0x010a
        /*081a*/ 	.byte	0x3f
	.zero		1


	//   ....[45]....
        /*081c*/ 	.word	0x00012f20
        /*0820*/ 	.word	0x00000000
        /*0824*/ 	.word	0x00038820
        /*0828*/ 	.short	0x010a
        /*082a*/ 	.byte	0x3f
	.zero		1


	//   ....[46]....
        /*082c*/ 	.word	0x00013100
        /*0830*/ 	.word	0x00000006
        /*0834*/ 	.word	0x00000000
        /*0838*/ 	.short	0x010a
        /*083a*/ 	.byte	0x3f
	.zero		1


	//   ....[47]....
        /*083c*/ 	.word	0x00013170
        /*0840*/ 	.word	0x00000007
        /*0844*/ 	.word	0x00000000
        /*0848*/ 	.short	0x010a
        /*084a*/ 	.byte	0x3f
	.zero		1


	//   ....[48]....
        /*084c*/ 	.word	0x000131e0
        /*0850*/ 	.word	0x00000004
        /*0854*/ 	.word	0x00000000
        /*0858*/ 	.short	0x010a
        /*085a*/ 	.byte	0x3f
	.zero		1


	//   ....[49]....
        /*085c*/ 	.word	0x00013210
        /*0860*/ 	.word	0x00000003
        /*0864*/ 	.word	0x00000000
        /*0868*/ 	.short	0x010a
        /*086a*/ 	.byte	0x3f
	.zero		1


	//   ....[50]....
        /*086c*/ 	.word	0x00013270
        /*0870*/ 	.word	0x00000005
        /*0874*/ 	.word	0x00038800
        /*0878*/ 	.short	0x010a
        /*087a*/ 	.byte	0x3f
	.zero		1


	//   ....[51]....
        /*087c*/ 	.word	0x000132c0
        /*0880*/ 	.word	0x00000000
        /*0884*/ 	.word	0x00038830
        /*0888*/ 	.short	0x010a
        /*088a*/ 	.byte	0x3f
	.zero		1


	//   ....[52]....
        /*088c*/ 	.word	0x00013330
        /*0890*/ 	.word	0x00000004
        /*0894*/ 	.word	0x00038830
        /*0898*/ 	.short	0x010a
        /*089a*/ 	.byte	0x3f
	.zero		1


	//   ....[53]....
        /*089c*/ 	.word	0x00013390
        /*08a0*/ 	.word	0x00000003
        /*08a4*/ 	.word	0x00038850
        /*08a8*/ 	.short	0x010a
        /*08aa*/ 	.byte	0x3f
	.zero		1


	//   ....[54]....
        /*08ac*/ 	.word	0x000133e0
        /*08b0*/ 	.word	0x0000000b
        /*08b4*/ 	.word	0x00038850
        /*08b8*/ 	.short	0x010a
        /*08ba*/ 	.byte	0x3f
	.zero		1


	//   ....[55]....
        /*08bc*/ 	.word	0x00013580
        /*08c0*/ 	.word	0x00000008
        /*08c4*/ 	.word	0x00038840
        /*08c8*/ 	.short	0x010a
        /*08ca*/ 	.byte	0x3f
	.zero		1


	//   ....[56]....
        /*08cc*/ 	.word	0x00013600
        /*08d0*/ 	.word	0x00000008
        /*08d4*/ 	.word	0x00038820
        /*08d8*/ 	.short	0x010a
        /*08da*/ 	.byte	0x3f
	.zero		1


	//   ....[57]....
        /*08dc*/ 	.word	0x00013650
        /*08e0*/ 	.word	0x00000002
        /*08e4*/ 	.word	0x00038840
        /*08e8*/ 	.short	0x010a
        /*08ea*/ 	.byte	0x3f
	.zero		1


	//   ....[58]....
        /*08ec*/ 	.word	0x000136a0
        /*08f0*/ 	.word	0x00000003
        /*08f4*/ 	.word	0x00000060
        /*08f8*/ 	.short	0x010a
        /*08fa*/ 	.byte	0x3f
	.zero		1


	//   ....[59]....
        /*08fc*/ 	.word	0x000136f0
        /*0900*/ 	.word	0x00000002
        /*0904*/ 	.word	0x00038840
        /*0908*/ 	.short	0x010a
        /*090a*/ 	.byte	0x3f
	.zero		1


	//   ....[60]....
        /*090c*/ 	.word	0x00013740
        /*0910*/ 	.word	0x00000002
        /*0914*/ 	.word	0x00000060
        /*0918*/ 	.short	0x010a
        /*091a*/ 	.byte	0x3f
	.zero		1


	//   ....[61]....
        /*091c*/ 	.word	0x00013790
        /*0920*/ 	.word	0x00000002
        /*0924*/ 	.word	0x00038840
        /*0928*/ 	.short	0x010a
        /*092a*/ 	.byte	0x3f
	.zero		1


	//   ....[62]....
        /*092c*/ 	.word	0x000137e0
        /*0930*/ 	.word	0x00000002
        /*0934*/ 	.word	0x00000060
        /*0938*/ 	.short	0x010a
        /*093a*/ 	.byte	0x3f
	.zero		1


	//   ....[63]....
        /*093c*/ 	.word	0x00013830
        /*0940*/ 	.word	0x00000003
        /*0944*/ 	.word	0x00038860
        /*0948*/ 	.short	0x010a
        /*094a*/ 	.byte	0x3f
	.zero		1


	//   ....[64]....
        /*094c*/ 	.word	0x000141e0
        /*0950*/ 	.word	0x00000000
        /*0954*/ 	.word	0x00038820
        /*0958*/ 	.short	0x010a
        /*095a*/ 	.byte	0x3f
	.zero		1


	//   ....[65]....
        /*095c*/ 	.word	0x00014380
        /*0960*/ 	.word	0x00000006
        /*0964*/ 	.word	0x00000000
        /*0968*/ 	.short	0x010a
        /*096a*/ 	.byte	0x3f
	.zero		1


	//   ....[66]....
        /*096c*/ 	.word	0x000143d0
        /*0970*/ 	.word	0x00000007
        /*0974*/ 	.word	0x00000000
        /*0978*/ 	.short	0x010a
        /*097a*/ 	.byte	0x3f
	.zero		1


	//   ....[67]....
        /*097c*/ 	.word	0x00014420
        /*0980*/ 	.word	0x00000004
        /*0984*/ 	.word	0x00000000
        /*0988*/ 	.short	0x010a
        /*098a*/ 	.byte	0x3f
	.zero		1


	//----- nvinfo : EIATTR_NUM_MBARRIERS
	.align		4
.L_421:
        /*098c*/ 	.byte	0x03, 0x38
        /*098e*/ 	.short	0x0016


	//----- nvinfo : EIATTR_EXIT_INSTR_OFFSETS
	.align		4
        /*0990*/ 	.byte	0x04, 0x1c
        /*0992*/ 	.short	(.L_423 - .L_422)


	//   ....[0]....
.L_422:
        /*0994*/ 	.word	0x00000a80


	//   ....[1]....
        /*0998*/ 	.word	0x0000dfe0


	//   ....[2]....
        /*099c*/ 	.word	0x0000e040


	//   ....[3]....
        /*09a0*/ 	.word	0x00013260


	//----- nvinfo : EIATTR_MAX_THREADS
	.align		4
.L_423:
        /*09a4*/ 	.byte	0x04, 0x05
        /*09a6*/ 	.short	(.L_425 - .L_424)
.L_424:
        /*09a8*/ 	.word	0x00000180
        /*09ac*/ 	.word	0x00000001
        /*09b0*/ 	.word	0x00000001


	//----- nvinfo : EIATTR_CRS_STACK_SIZE
	.align		4
.L_425:
        /*09b4*/ 	.byte	0x04, 0x1e
        /*09b6*/ 	.short	(.L_427 - .L_426)
.L_426:
        /*09b8*/ 	.word	0x00000000


	//----- nvinfo : EIATTR_CBANK_PARAM_SIZE
	.align		4
.L_427:
        /*09bc*/ 	.byte	0x03, 0x19
        /*09be*/ 	.short	0x0a70


	//----- nvinfo : EIATTR_PARAM_CBANK
	.align		4
        /*09c0*/ 	.byte	0x04, 0x0a
        /*09c2*/ 	.short	(.L_429 - .L_428)
	.align		4
.L_428:
        /*09c4*/ 	.word	index@(.nv.constant0._ZN7cutlass13device_kernelIN5flash11enable_sm90INS1_16FlashAttnFwdSm90INS1_25CollectiveMainloopFwdSm90ILi2EN4cute5tupleIJNS5_1CILi1EEES8_S8_EEENS6_IJNS7_ILi128EEENS7_ILi80EEENS7_ILi256EEEEEELi256ENS_10bfloat16_tEfNS_4arch4Sm90ELb0ELb0ELb1ELb1ELb0ELb0ELb0ELb1ELb1ELb0ELb0ELb0EEENS1_21CollectiveEpilogueFwdINS6_IJSA_SC_SB_EEES9_SE_SG_Li256ELb1ELb0ELb0ELb0EEENS1_36VarlenDynamicPersistentTileSchedulerILi128ELi80ELi256ELi32ELb0ELb0ELb1ELb0ELb1ELb1EEEEEEEEEvNT_6ParamsE)
        /*09c8*/ 	.short	0x0210
        /*09ca*/ 	.short	0x0a70


	//----- nvinfo : EIATTR_SW_WAR
	.align		4
.L_429:
        /*09cc*/ 	.byte	0x04, 0x36
        /*09ce*/ 	.short	(.L_431 - .L_430)
.L_430:
        /*09d0*/ 	.word	0x00000008
.L_431:


//--------------------- .nv.info._ZN7cutlass13device_kernelIN5flash11enable_sm90INS1_16FlashAttnFwdSm90INS1_25CollectiveMainloopFwdSm90ILi2EN4cute5tupleIJNS5_1CILi1EEES8_S8_EEENS6_IJNS7_ILi128EEENS7_ILi80EEENS7_ILi256EEEEEELi256ENS_10bfloat16_tEfNS_4arch4Sm90ELb0ELb0ELb1ELb1ELb0ELb1ELb0ELb1ELb1ELb0ELb0ELb0EEENS1_21CollectiveEpilogueFwdINS6_IJSA_SC_SB_EEES9_SE_SG_Li256ELb1ELb0ELb0ELb0EEENS1_36VarlenDynamicPersistentTileSchedulerILi128ELi80ELi256ELi32ELb0ELb0ELb1ELb0ELb1ELb1EEEEEEEEEvNT_6ParamsE --------------------------
	.section	.nv.info._ZN7cutlass13device_kernelIN5flash11enable_sm90INS1_16FlashAttnFwdSm90INS1_25CollectiveMainloopFwdSm90ILi2EN4cute5tupleIJNS5_1CILi1EEES8_S8_EEENS6_IJNS7_ILi128EEENS7_ILi80EEENS7_ILi256EEEEEELi256ENS_10bfloat16_tEfNS_4arch4Sm90ELb0ELb0ELb1ELb1ELb0ELb1ELb0ELb1ELb1ELb0ELb0ELb0EEENS1_21CollectiveEpilogueFwdINS6_IJSA_SC_SB_EEES9_SE_SG_Li256ELb1ELb0ELb0ELb0EEENS1_36VarlenDynamicPersistentTileSchedulerILi128ELi80ELi256ELi32ELb0ELb0ELb1ELb0ELb1ELb1EEEEEEEEEvNT_6ParamsE,"",@"SHT_CUDA_INFO"
	.sectionflags	@""
	.align	4


	//----- nvinfo : EIATTR_CUDA_API_VERSION
	.align		4
        /*0000*/ 	.byte	0x04, 0x37
        /*0002*/ 	.short	(.L_433 - .L_432)
.L_432:
        /*0004*/ 	.word	0x00000082


	//----- nvinfo : EIATTR_KPARAM_INFO
	.align		4
.L_433:
        /*0008*/ 	.byte	0x04, 0x17
        /*000a*/ 	.short	(.L_435 - .L_434)
.L_434:
        /*000c*/ 	.word	0x00000000
        /*0010*/ 	.short	0x0000
        /*0012*/ 	.short	0x0070
        /*0014*/ 	.byte	0x00, 0xf0, 0x01, 0x28


	//----- nvinfo : EIATTR_SPARSE_MMA_MASK
	.align		4
.L_435:
        /*0018*/ 	.byte	0x03, 0x50
        /*001a*/ 	.short	0x0000


	//----- nvinfo : EIATTR_MAXREG_COUNT
	.align		4
        /*001c*/ 	.byte	0x03, 0x1b
        /*001e*/ 	.short	0x00a8


	//----- nvinfo : EIATTR_NUM_BARRIERS
	.align		4
        /*0020*/ 	.byte	0x02, 0x4c
        /*0022*/ 	.byte	0x10
	.zero		1


	//----- nvinfo : EIATTR_EXTERNS
	.align		4
        /*0024*/ 	.byte	0x04, 0x0f
        /*0026*/ 	.short	(.L_437 - .L_436)


	//   ....[0]....
	.align		4
.L_436:
        /*0028*/ 	.word	index@(__assertfail)


	//----- nvinfo : EIATTR_ANNOTATIONS
	.align		4
.L_437:
        /*002c*/ 	.byte	0x04, 0x55
        /*002e*/ 	.short	(.L_439 - .L_438)


	//   ....[0]....
.L_438:
        /* <DEDUP_REMOVED lines=87> */
        /*0594*/ 	.byte	0xd0, 0x64, 0x02, 0x00


	//----- nvinfo : EIATTR_MERCURY_ISA_VERSION
	.align		4
.L_439:
        /*0598*/ 	.byte	0x03, 0x5f
        /*059a*/ 	.short	0x0101


	//----- nvinfo : EIATTR_UNUSED_LOAD_BYTE_OFFSET
	.align		4
        /*059c*/ 	.byte	0x04, 0x44
        /*059e*/ 	.short	(.L_441 - .L_440)


	//   ....[0]....
.L_440:
        /*05a0*/ 	.word	0x00000ab0
        /*05a4*/ 	.word	0x0000fff0


	//   ....[1]....
        /*05a8*/ 	.word	0x0001d740
        /*05ac*/ 	.word	0x0000fff0


	//----- nvinfo : EIATTR_INT_WARP_WIDE_INSTR_OFFSETS
	.align		4
.L_441:
        /*05b0*/ 	.byte	0x04, 0x31
        /*05b2*/ 	.short	(.L_443 - .L_442)


	//   ....[0]....
.L_442:
        /*05b4*/ 	.word	0x000001c0


	//   ....[1]....
        /*05b8*/ 	.word	0x00000200


	//   ....[2]....
        /*05bc*/ 	.word	0x00000270


	//   ....[3]....
        /*05c0*/ 	.word	0x000221a0


	//   ....[4]....
        /*05c4*/ 	.word	0x00022240


	//   ....[5]....
        /*05c8*/ 	.word	0x000226d0


	//   ....[6]....
        /*05cc*/ 	.word	0x00022700


	//   ....[7]....
        /*05d0*/ 	.word	0x00022910


	//   ....[8]....
        /*05d4*/ 	.word	0x00022a00


	//   ....[9]....
        /*05d8*/ 	.word	0x00022af0


	//   ....[10]....
        /*05dc*/ 	.word	0x00025270


	//   ....[11]....
        /*05e0*/ 	.word	0x00025310


	//----- nvinfo : EIATTR_COOP_GROUP_MASK_REGIDS
	.align		4
.L_443:
        /*05e4*/ 	.byte	0x04, 0x29
        /*05e6*/ 	.short	(.L_445 - .L_444)


	//   ....[0]....
.L_444:
        /*05e8*/ 	.word	0xffffffff


	//   ....[1]....
        /*05ec*/ 	.word	0xffffffff


	//   ....[2]....
        /*05f0*/ 	.word	0xffffffff


	//   ....[3]....
        /*05f4*/ 	.word	0xffffffff


	//   ....[4]....
        /*05f8*/ 	.word	0xffffffff


	//   ....[5]....
        /*05fc*/ 	.word	0xffffffff


	//   ....[6]....
        /*0600*/ 	.word	0xffffffff


	//   ....[7]....
        /*0604*/ 	.word	0xffffffff


	//   ....[8]....
        /*0608*/ 	.word	0xffffffff


	//   ....[9]....
        /*060c*/ 	.word	0xffffffff


	//   ....[10]....
        /*0610*/ 	.word	0xffffffff


	//   ....[11]....
        /*0614*/ 	.word	0xffffffff


	//   ....[12]....
        /*0618*/ 	.word	0xffffffff


	//   ....[13]....
        /*061c*/ 	.word	0xffffffff


	//   ....[14]....
        /*0620*/ 	.word	0xffffffff


	//   ....[15]....
        /*0624*/ 	.word	0xffffffff


	//   ....[16]....
        /*0628*/ 	.word	0xffffffff


	//   ....[17]....
        /*062c*/ 	.word	0xffffffff


	//   ....[18]....
        /*0630*/ 	.word	0xffffffff


	//   ....[19]....
        /*0634*/ 	.word	0xffffffff


	//   ....[20]....
        /*0638*/ 	.word	0xffffffff


	//   ....[21]....
        /*063c*/ 	.word	0xffffffff


	//   ....[22]....
        /*0640*/ 	.word	0xffffffff


	//   ....[23]....
        /*0644*/ 	.word	0xffffffff


	//   ....[24]....
        /*0648*/ 	.word	0xffffffff


	//   ....[25]....
        /*064c*/ 	.word	0xffffffff


	//   ....[26]....
        /*0650*/ 	.word	0xffffffff


	//   ....[27]....
        /*0654*/ 	.word	0xffffffff


	//   ....[28]....
        /*0658*/ 	.word	0xffffffff


	//   ....[29]....
        /*065c*/ 	.word	0xffffffff


	//   ....[30]....
        /*0660*/ 	.word	0xffffffff


	//   ....[31]....
        /*0664*/ 	.word	0xffffffff


	//   ....[32]....
        /*0668*/ 	.word	0xffffffff


	//   ....[33]....
        /*066c*/ 	.word	0xffffffff


	//   ....[34]....
        /*0670*/ 	.word	0xffffffff


	//   ....[35]....
        /*0674*/ 	.word	0xffffffff


	//   ....[36]....
        /*0678*/ 	.word	0xffffffff


	//   ....[37]....
        /*067c*/ 	.word	0xffffffff


	//   ....[38]....
        /*0680*/ 	.word	0xffffffff


	//   ....[39]....
        /*0684*/ 	.word	0xffffffff


	//   ....[40]....
        /*0688*/ 	.word	0xffffffff


	//   ....[41]....
        /*068c*/ 	.word	0xffffffff


	//   ....[42]....
        /*0690*/ 	.word	0xffffffff


	//   ....[43]....
        /*0694*/ 	.word	0xffffffff


	//   ....[44]....
        /*0698*/ 	.word	0xffffffff


	//   ....[45]....
        /*069c*/ 	.word	0xffffffff


	//   ....[46]....
        /*06a0*/ 	.word	0xffffffff


	//   ....[47]....
        /*06a4*/ 	.word	0xffffffff


	//   ....[48]....
        /*06a8*/ 	.word	0xffffffff


	//   ....[49]....
        /*06ac*/ 	.word	0xffffffff


	//   ....[50]....
        /*06b0*/ 	.word	0xffffffff


	//   ....[51]....
        /*06b4*/ 	.word	0xffffffff


	//   ....[52]....
        /*06b8*/ 	.word	0xffffffff


	//   ....[53]....
        /*06bc*/ 	.word	0xffffffff


	//   ....[54]....
        /*06c0*/ 	.word	0x0500000f


	//   ....[55]....
        /*06c4*/ 	.word	0x0500000f


	//   ....[56]....
        /*06c8*/ 	.word	0x0500000f


	//   ....[57]....
        /*06cc*/ 	.word	0x0500000f


	//   ....[58]....
        /*06d0*/ 	.word	0x0500000f


	//   ....[59]....
        /*06d4*/ 	.word	0x0500000f


	//   ....[60]....
        /*06d8*/ 	.word	0x0500000f


	//   ....[61]....
        /*06dc*/ 	.word	0x0500000f


	//   ....[62]....
        /*06e0*/ 	.word	0x0500000f


	//   ....[63]....
        /*06e4*/ 	.word	0x0500000f


	//   ....[64]....
        /*06e8*/ 	.word	0x0500000f


	//   ....[65]....
        /*06ec*/ 	.word	0x0500000f


	//   ....[66]....
        /*06f0*/ 	.word	0x0500000f


	//   ....[67]....
        /*06f4*/ 	.word	0x0500000f


	//   ....[68]....
        /*06f8*/ 	.word	0x0500000f


	//   ....[69]....
        /*06fc*/ 	.word	0x0500000f


	//   ....[70]....
        /*0700*/ 	.word	0x0500000f


	//   ....[71]....
        /*0704*/ 	.word	0x0500000f


	//   ....[72]....
        /*0708*/ 	.word	0x0500000f


	//   ....[73]....
        /*070c*/ 	.word	0x0500000f


	//   ....[74]....
        /*0710*/ 	.word	0x0500000f


	//   ....[75]....
        /*0714*/ 	.word	0x0500000f


	//   ....[76]....
        /*0718*/ 	.word	0x0500000f


	//   ....[77]....
        /*071c*/ 	.word	0x0500000f


	//   ....[78]....
        /*0720*/ 	.word	0x0500000f


	//   ....[79]....
        /*0724*/ 	.word	0x0500000f


	//   ....[80]....
        /*0728*/ 	.word	0x0500000f


	//   ....[81]....
        /*072c*/ 	.word	0x0500000f


	//----- nvinfo : EIATTR_COOP_GROUP_INSTR_OFFSETS
	.align		4
.L_445:
        /*0730*/ 	.byte	0x04, 0x28
        /*0732*/ 	.short	(.L_447 - .L_446)


	//   ....[0]....
.L_446:
        /*0734*/ 	.word	0x00000060


	//   ....[1]....
        /*0738*/ 	.word	0x000001d0


	//   ....[2]....
        /*073c*/ 	.word	0x00000220


	//   ....[3]....
        /*0740*/ 	.word	0x00000450


	//   ....[4]....
        /*0744*/ 	.word	0x000005b0


	//   ....[5]....
        /*0748*/ 	.word	0x000006d0


	//   ....[6]....
        /*074c*/ 	.word	0x00000830


	//   ....[7]....
        /*0750*/ 	.word	0x0000b320


	//   ....[8]....
        /*0754*/ 	.word	0x000161d0


	//   ....[9]....
        /*0758*/ 	.word	0x00016210


	//   ....[10]....
        /*075c*/ 	.word	0x000165d0


	//   ....[11]....
        /*0760*/ 	.word	0x00016640


	//   ....[12]....
        /*0764*/ 	.word	0x0001b550


	//   ....[13]....
        /*0768*/ 	.word	0x0001b580


	//   ....[14]....
        /*076c*/ 	.word	0x0001b8f0


	//   ....[15]....
        /*0770*/ 	.word	0x0001b990


	//   ....[16]....
        /*0774*/ 	.word	0x0001cca0


	//   ....[17]....
        /*0778*/ 	.word	0x0001cd10


	//   ....[18]....
        /*077c*/ 	.word	0x0001cd30


	//   ....[19]....
        /*0780*/ 	.word	0x0001cd50


	//   ....[20]....
        /*0784*/ 	.word	0x000200c0


	//   ....[21]....
        /*0788*/ 	.word	0x00020260


	//   ....[22]....
        /*078c*/ 	.word	0x00020290


	//   ....[23]....
        /*0790*/ 	.word	0x000202d0


	//   ....[24]....
        /*0794*/ 	.word	0x00020330


	//   ....[25]....
        /*0798*/ 	.word	0x00020390


	//   ....[26]....
        /*079c*/ 	.word	0x000203e0


	//   ....[27]....
        /*07a0*/ 	.word	0x000205a0


	//   ....[28]....
        /*07a4*/ 	.word	0x00020600


	//   ....[29]....
        /*07a8*/ 	.word	0x00020640


	//   ....[30]....
        /*07ac*/ 	.word	0x00020680


	//   ....[31]....
        /*07b0*/ 	.word	0x000206b0


	//   ....[32]....
        /*07b4*/ 	.word	0x000206e0


	//   ....[33]....
        /*07b8*/ 	.word	0x00020780


	//   ....[34]....
        /*07bc*/ 	.word	0x000207b0


	//   ....[35]....
        /*07c0*/ 	.word	0x00020840


	//   ....[36]....
        /*07c4*/ 	.word	0x00025800


	//   ....[37]....
        /*07c8*/ 	.word	0x00025810


	//   ....[38]....
        /*07cc*/ 	.word	0x00025930


	//   ....[39]....
        /*07d0*/ 	.word	0x00025990


	//   ....[40]....
        /*07d4*/ 	.word	0x000259d0


	//   ....[41]....
        /*07d8*/ 	.word	0x00025a10


	//   ....[42]....
        /*07dc*/ 	.word	0x00025a40


	//   ....[43]....
        /*07e0*/ 	.word	0x00025a70


	//   ....[44]....
        /*07e4*/ 	.word	0x00025c10


	//   ....[45]....
        /*07e8*/ 	.word	0x00025c70


	//   ....[46]....
        /*07ec*/ 	.word	0x00025cb0


	//   ....[47]....
        /*07f0*/ 	.word	0x00025cf0


	//   ....[48]....
        /*07f4*/ 	.word	0x00025d20


	//   ....[49]....
        /*07f8*/ 	.word	0x00025d50


	//   ....[50]....
        /*07fc*/ 	.word	0x00025e10


	//   ....[51]....
        /*0800*/ 	.word	0x00025e30


	//   ....[52]....
        /*0804*/ 	.word	0x00025ea0


	//   ....[53]....
        /*0808*/ 	.word	0x000262f0


	//   ....[54]....
        /*080c*/ 	.word	0x00026730


	//   ....[55]....
        /*0810*/ 	.word	0x000267d0


	//   ....[56]....
        /*0814*/ 	.word	0x00026870


	//   ....[57]....
        /*0818*/ 	.word	0x00026910


	//   ....[58]....
        /*081c*/ 	.word	0x00026a00


	//   ....[59]....
        /*0820*/ 	.word	0x00026aa0


	//   ....[60]....
        /*0824*/ 	.word	0x00026b40


	//   ....[61]....
        /*0828*/ 	.word	0x00026be0


	//   ....[62]....
        /*082c*/ 	.word	0x00026e40


	//   ....[63]....
        /*0830*/ 	.word	0x00027120


	//   ....[64]....
        /*0834*/ 	.word	0x00027540


	//   ....[65]....
        /*0838*/ 	.word	0x000275d0


	//   ....[66]....
        /*083c*/ 	.word	0x00027670


	//   ....[67]....
        /*0840*/ 	.word	0x00027720


	//   ....[68]....
        /*0844*/ 	.word	0x000277a0


	//   ....[69]....
        /*0848*/ 	.word	0x00027820


	//   ....[70]....
        /*084c*/ 	.word	0x000278a0


	//   ....[71]....
        /*0850*/ 	.word	0x00027920


	//   ....[72]....
        /*0854*/ 	.word	0x000279b0


	//   ....[73]....
        /*0858*/ 	.word	0x00027a60


	//   ....[74]....
        /*085c*/ 	.word	0x00027ae0


	//   ....[75]....
        /*0860*/ 	.word	0x00027b60


	//   ....[76]....
        /*0864*/ 	.word	0x00027be0


	//   ....[77]....
        /*0868*/ 	.word	0x00027c60


	//   ....[78]....
        /*086c*/ 	.word	0x00027cd0


	//   ....[79]....
        /*0870*/ 	.word	0x00027d70


	//   ....[80]....
        /*0874*/ 	.word	0x00027e00


	//   ....[81]....
        /*0878*/ 	.word	0x00027f20


	//----- nvinfo : EIATTR_REG_RECONFIG
	.align		4
.L_447:
        /*087c*/ 	.byte	0x01, 0x54
	.zero		2


	//----- nvinfo : EIATTR_SYSCALL_OFFSETS
	.align		4
        /*0880*/ 	.byte	0x04, 0x46
        /*0882*/ 	.short	(.L_449 - .L_448)


	//   ....[0]....
.L_448:
        /*0884*/ 	.word	0x00001a50


	//   ....[1]....
        /*0888*/ 	.word	0x00001ba0


	//   ....[2]....
        /*088c*/ 	.word	0x0000b4c0


	//   ....[3]....
        /*0890*/ 	.word	0x0000b970


	//   ....[4]....
        /*0894*/ 	.word	0x000223d0


	//   ....[5]....
        /*0898*/ 	.word	0x00022510


	//   ....[6]....
        /*089c*/ 	.word	0x00022610


	//----- nvinfo : EIATTR_MBARRIER_INSTR_OFFSETS
	.align		4
.L_449:
        /*08a0*/ 	.byte	0x04, 0x39
        /*08a2*/ 	.short	(.L_451 - .L_450)


	//   ....[0]....
.L_450:
        /*08a4*/ 	.word	0x00000300
        /*08a8*/ 	.word	0x000000ff
        /*08ac*/ 	.word	0x00038800
        /*08b0*/ 	.short	0x0100
        /*08b2*/ 	.byte	0x08
	.zero		1


	//   ....[1]....
        /*08b4*/ 	.word	0x00000310
        /*08b8*/ 	.word	0x000000ff
        /*08bc*/ 	.word	0x00038820
        /*08c0*/ 	.short	0x0100
        /*08c2*/ 	.byte	0x08
	.zero		1


	//   ....[2]....
        /*08c4*/ 	.word	0x00000400
        /*08c8*/ 	.word	0x000000ff
        /*08cc*/ 	.word	0x00038830
        /*08d0*/ 	.short	0x0100
        /*08d2*/ 	.byte	0x08
	.zero		1


	//   ....[3]....
        /*08d4*/ 	.word	0x00000410
        /*08d8*/ 	.word	0x000000ff
        /*08dc*/ 	.word	0x00038840
        /*08e0*/ 	.short	0x0100
        /*08e2*/ 	.byte	0x08
	.zero		1


	//   ....[4]....
        /*08e4*/ 	.word	0x00000420
        /*08e8*/ 	.word	0x000000ff
        /*08ec*/ 	.word	0x00038838
        /*08f0*/ 	.short	0x0100
        /*08f2*/ 	.byte	0x08
	.zero		1


	//   ....[5]....
        /*08f4*/ 	.word	0x00000430
        /*08f8*/ 	.word	0x000000ff
        /*08fc*/ 	.word	0x00038848
        /*0900*/ 	.short	0x0100
        /*0902*/ 	.byte	0x08
	.zero		1


	//   ....[6]....
        /*0904*/ 	.word	0x00000560
        /*0908*/ 	.word	0x000000ff
        /*090c*/ 	.word	0x00038850
        /*0910*/ 	.short	0x0100
        /*0912*/ 	.byte	0x08
	.zero		1


	//   ....[7]....
        /*0914*/ 	.word	0x00000570
        /*0918*/ 	.word	0x000000ff
        /*091c*/ 	.word	0x00038860
        /*0920*/ 	.short	0x0100
        /*0922*/ 	.byte	0x08
	.zero		1


	//   ....[8]....
        /*0924*/ 	.word	0x00000580
        /*0928*/ 	.word	0x000000ff
        /*092c*/ 	.word	0x00038858
        /*0930*/ 	.short	0x0100
        /*0932*/ 	.byte	0x08
	.zero		1


	//   ....[9]....
        /*0934*/ 	.word	0x00000590
        /*0938*/ 	.word	0x000000ff
        /*093c*/ 	.word	0x00038868
        /*0940*/ 	.short	0x0100
        /*0942*/ 	.byte	0x08
	.zero		1


	//   ....[10]....
        /*0944*/ 	.word	0x00000680
        /*0948*/ 	.word	0x000000ff
        /*094c*/ 	.word	0x00038870
        /*0950*/ 	.short	0x0100
        /*0952*/ 	.byte	0x06
	.zero		1


	//   ....[11]....
        /*0954*/ 	.word	0x00000690
        /*0958*/ 	.word	0x000000ff
        /*095c*/ 	.word	0x00038880
        /*0960*/ 	.short	0x0100
        /*0962*/ 	.byte	0x06
	.zero		1


	//   ....[12]....
        /*0964*/ 	.word	0x000006a0
        /*0968*/ 	.word	0x000000ff
        /*096c*/ 	.word	0x00038878
        /*0970*/ 	.short	0x0100
        /*0972*/ 	.byte	0x06
	.zero		1


	//   ....[13]....
        /*0974*/ 	.word	0x000006b0
        /*0978*/ 	.word	0x000000ff
        /*097c*/ 	.word	0x00038888
        /*0980*/ 	.short	0x0100
        /*0982*/ 	.byte	0x06
	.zero		1


	//   ....[14]....
        /*0984*/ 	.word	0x000007e0
        /*0988*/ 	.word	0x000000ff
        /*098c*/ 	.word	0x00038890
        /*0990*/ 	.short	0x0100
        /*0992*/ 	.byte	0x08
	.zero		1


	//   ....[15]....
        /*0994*/ 	.word	0x000007f0
        /*0998*/ 	.word	0x000000ff
        /*099c*/ 	.word	0x000388a0
        /*09a0*/ 	.short	0x0100
        /*09a2*/ 	.byte	0x08
	.zero		1


	//   ....[16]....
        /*09a4*/ 	.word	0x00000800
        /*09a8*/ 	.word	0x000000ff
        /*09ac*/ 	.word	0x00038898
        /*09b0*/ 	.short	0x0100
        /*09b2*/ 	.byte	0x08
	.zero		1


	//   ....[17]....
        /*09b4*/ 	.word	0x00000810
        /*09b8*/ 	.word	0x000000ff
        /*09bc*/ 	.word	0x000388a8
        /*09c0*/ 	.short	0x0100
        /*09c2*/ 	.byte	0x08
	.zero		1


	//   ....[18]....
        /*09c4*/ 	.word	0x00000940
        /*09c8*/ 	.word	0x000000ff
        /*09cc*/ 	.word	0x000388b0
        /*09d0*/ 	.short	0x0100
        /*09d2*/ 	.byte	0x08
	.zero		1


	//   ....[19]....
        /*09d4*/ 	.word	0x00000950
        /*09d8*/ 	.word	0x000000ff
        /*09dc*/ 	.word	0x000388c0
        /*09e0*/ 	.short	0x0100
        /*09e2*/ 	.byte	0x08
	.zero		1


	//   ....[20]....
        /*09e4*/ 	.word	0x00000960
        /*09e8*/ 	.word	0x000000ff
        /*09ec*/ 	.word	0x000388b8
        /*09f0*/ 	.short	0x0100
        /*09f2*/ 	.byte	0x08
	.zero		1


	//   ....[21]....
        /*09f4*/ 	.word	0x00000970
        /*09f8*/ 	.word	0x000000ff
        /*09fc*/ 	.word	0x000388c8
        /*0a00*/ 	.short	0x0100
        /*0a02*/ 	.byte	0x08
	.zero		1


	//   ....[22]....
        /*0a04*/ 	.word	0x000037e0
        /*0a08*/ 	.word	0x00000000
        /*0a0c*/ 	.word	0x00038890
        /*0a10*/ 	.short	0x010a
        /*0a12*/ 	.byte	0x3f
	.zero		1


	//   ....[23]....
        /*0a14*/ 	.word	0x00006f40
        /*0a18*/ 	.word	0x00000000
        /*0a1c*/ 	.word	0x00038890
        /*0a20*/ 	.short	0x010a
        /*0a22*/ 	.byte	0x3f
	.zero		1


	//   ....[24]....
        /*0a24*/ 	.word	0x0000a300
        /*0a28*/ 	.word	0x00000000
        /*0a2c*/ 	.word	0x00038890
        /*0a30*/ 	.short	0x010a
        /*0a32*/ 	.byte	0x3f
	.zero		1


	//   ....[25]....
        /*0a34*/ 	.word	0x0000a740
        /*0a38*/ 	.word	0x00000024
        /*0a3c*/ 	.word	0x00000000
        /*0a40*/ 	.short	0x0101
        /*0a42*/ 	.byte	0x3f
	.zero		1


	//   ....[26]....
        /*0a44*/ 	.word	0x0000a780
        /*0a48*/ 	.word	0x00000000
        /*0a4c*/ 	.word	0x000388b0
        /*0a50*/ 	.short	0x010a
        /*0a52*/ 	.byte	0x3f
	.zero		1


	//   ....[27]....
        /*0a54*/ 	.word	0x0000adb0
        /*0a58*/ 	.word	0x00000000
        /*0a5c*/ 	.word	0x00000000
        /*0a60*/ 	.short	0x0101
        /*0a62*/ 	.byte	0x3f
	.zero		1


	//   ....[28]....
        /*0a64*/ 	.word	0x0000b550
        /*0a68*/ 	.word	0x00000010
        /*0a6c*/ 	.word	0x00038800
        /*0a70*/ 	.short	0x010a
        /*0a72*/ 	.byte	0x3f
	.zero		1


	//   ....[29]....
        /*0a74*/ 	.word	0x0000b5a0
        /*0a78*/ 	.word	0x00000010
        /*0a7c*/ 	.word	0x00038800
        /*0a80*/ 	.short	0x010a
        /*0a82*/ 	.byte	0x3f
	.zero		1


	//   ....[30]....
        /*0a84*/ 	.word	0x0000beb0
        /*0a88*/ 	.word	0x00000010
        /*0a8c*/ 	.word	0x00038800
        /*0a90*/ 	.short	0x010a
        /*0a92*/ 	.byte	0x3f
	.zero		1


	//   ....[31]....
        /*0a94*/ 	.word	0x0000ef30
        /*0a98*/ 	.word	0x00000010
        /*0a9c*/ 	.word	0x00038800
        /*0aa0*/ 	.short	0x010a
        /*0aa2*/ 	.byte	0x3f
	.zero		1


	//   ....[32]....
        /*0aa4*/ 	.word	0x000120a0
        /*0aa8*/ 	.word	0x00000000
        /*0aac*/ 	.word	0x00038830
        /*0ab0*/ 	.short	0x010a
        /*0ab2*/ 	.byte	0x3f
	.zero		1


	//   ....[33]....
        /*0ab4*/ 	.word	0x00012140
        /*0ab8*/ 	.word	0x00000000
        /*0abc*/ 	.word	0x00038830
        /*0ac0*/ 	.short	0x010a
        /*0ac2*/ 	.byte	0x3f
	.zero		1


	//   ....[34]....
        /*0ac4*/ 	.word	0x00015f30
        /*0ac8*/ 	.word	0x00000000
        /*0acc*/ 	.word	0x00000000
        /*0ad0*/ 	.short	0x0101
        /*0ad2*/ 	.byte	0x3f
	.zero		1


	//   ....[35]....
        /*0ad4*/ 	.word	0x00017460
        /*0ad8*/ 	.word	0x0000000b
        /*0adc*/ 	.word	0x00038830
        /*0ae0*/ 	.short	0x010a
        /*0ae2*/ 	.byte	0x3f
	.zero		1


	//   ....[36]....
        /*0ae4*/ 	.word	0x000174e0
        /*0ae8*/ 	.word	0x0000000b
        /*0aec*/ 	.word	0x00038830
        /*0af0*/ 	.short	0x010a
        /*0af2*/ 	.byte	0x3f
	.zero		1


	//   ....[37]....
        /*0af4*/ 	.word	0x0001ac00
        /*0af8*/ 	.word	0x00000009
        /*0afc*/ 	.word	0x00038850
        /*0b00*/ 	.short	0x010a
        /*0b02*/ 	.byte	0x3f
	.zero		1


	//   ....[38]....
        /*0b04*/ 	.word	0x0001ac50
        /*0b08*/ 	.word	0x00000009
        /*0b0c*/ 	.word	0x00038850
        /*0b10*/ 	.short	0x010a
        /*0b12*/ 	.byte	0x3f
	.zero		1


	//   ....[39]....
        /*0b14*/ 	.word	0x0001bbc0
        /*0b18*/ 	.word	0x000000a4
        /*0b1c*/ 	.word	0x00000000
        /*0b20*/ 	.short	0x0101
        /*0b22*/ 	.byte	0x3f
	.zero		1


	//   ....[40]....
        /*0b24*/ 	.word	0x0001bce0
        /*0b28*/ 	.word	0x00000009
        /*0b2c*/ 	.word	0x00000000
        /*0b30*/ 	.short	0x0101
        /*0b32*/ 	.byte	0x3f
	.zero		1


	//   ....[41]....
        /*0b34*/ 	.word	0x0001c980
        /*0b38*/ 	.word	0x00000000
        /*0b3c*/ 	.word	0x00038850
        /*0b40*/ 	.short	0x010a
        /*0b42*/ 	.byte	0x3f
	.zero		1


	//   ....[42]....
        /*0b44*/ 	.word	0x0001ca20
        /*0b48*/ 	.word	0x00000000
        /*0b4c*/ 	.word	0x00038850
        /*0b50*/ 	.short	0x010a
        /*0b52*/ 	.byte	0x3f
	.zero		1


	//   ....[43]....
        /*0b54*/ 	.word	0x0001cf30
        /*0b58*/ 	.word	0x0000000b
        /*0b5c*/ 	.word	0x00000000
        /*0b60*/ 	.short	0x0101
        /*0b62*/ 	.byte	0x3f
	.zero		1


	//   ....[44]....
        /*0b64*/ 	.word	0x0001ee80
        /*0b68*/ 	.word	0x00000000
        /*0b6c*/ 	.word	0x00000000
        /*0b70*/ 	.short	0x0101
        /*0b72*/ 	.byte	0x3f
	.zero		1


	//   ....[45]....
        /*0b74*/ 	.word	0x00021390
        /*0b78*/ 	.word	0x00000009
        /*0b7c*/ 	.word	0x00038820
        /*0b80*/ 	.short	0x010a
        /*0b82*/ 	.byte	0x3f
	.zero		1


	//   ....[46]....
        /*0b84*/ 	.word	0x00021420
        /*0b88*/ 	.word	0x00000005
        /*0b8c*/ 	.word	0x000388a0
        /*0b90*/ 	.short	0x010a
        /*0b92*/ 	.byte	0x3f
	.zero		1


	//   ....[47]....
        /*0b94*/ 	.word	0x000216f0
        /*0b98*/ 	.word	0x00000005
        /*0b9c*/ 	.word	0x000388c0
        /*0ba0*/ 	.short	0x010a
        /*0ba2*/ 	.byte	0x3f
	.zero		1


	//   ....[48]....
        /*0ba4*/ 	.word	0x00021ae0
        /*0ba8*/ 	.word	0x00000006
        /*0bac*/ 	.word	0x000388a0
        /*0bb0*/ 	.short	0x010a
        /*0bb2*/ 	.byte	0x3f
	.zero		1


	//   ....[49]....
        /*0bb4*/ 	.word	0x00021d90
        /*0bb8*/ 	.word	0x00000006
        /*0bbc*/ 	.word	0x000388c0
        /*0bc0*/ 	.short	0x010a
        /*0bc2*/ 	.byte	0x3f
	.zero		1


	//   ....[50]....
        /*0bc4*/ 	.word	0x00022e60
        /*0bc8*/ 	.word	0x00000006
        /*0bcc*/ 	.word	0x00038840
        /*0bd0*/ 	.short	0x010a
        /*0bd2*/ 	.byte	0x3f
	.zero		1


	//   ....[51]....
        /*0bd4*/ 	.word	0x000234e0
        /*0bd8*/ 	.word	0x00000007
        /*0bdc*/ 	.word	0x00038820
        /*0be0*/ 	.short	0x010a
        /*0be2*/ 	.byte	0x3f
	.zero		1


	//   ....[52]....
        /*0be4*/ 	.word	0x00023840
        /*0be8*/ 	.word	0x00000008
        /*0bec*/ 	.word	0x00038840
        /*0bf0*/ 	.short	0x010a
        /*0bf2*/ 	.byte	0x3f
	.zero		1


	//   ....[53]....
        /*0bf4*/ 	.word	0x00023b80
        /*0bf8*/ 	.word	0x00000008
        /*0bfc*/ 	.word	0x00038860
        /*0c00*/ 	.short	0x010a
        /*0c02*/ 	.byte	0x3f
	.zero		1


	//   ....[54]....
        /*0c04*/ 	.word	0x00024200
        /*0c08*/ 	.word	0x00000002
        /*0c0c*/ 	.word	0x00038840
        /*0c10*/ 	.short	0x010a
        /*0c12*/ 	.byte	0x3f
	.zero		1


	//   ....[55]....
        /*0c14*/ 	.word	0x00024540
        /*0c18*/ 	.word	0x00000002
        /*0c1c*/ 	.word	0x00038860
        /*0c20*/ 	.short	0x010a
        /*0c22*/ 	.byte	0x3f
	.zero		1


	//   ....[56]....
        /*0c24*/ 	.word	0x00024b20
        /*0c28*/ 	.word	0x00000002
        /*0c2c*/ 	.word	0x00038840
        /*0c30*/ 	.short	0x010a
        /*0c32*/ 	.byte	0x3f
	.zero		1


	//   ....[57]....
        /*0c34*/ 	.word	0x00024e50
        /*0c38*/ 	.word	0x00000002
        /*0c3c*/ 	.word	0x00038860
        /*0c40*/ 	.short	0x010a
        /*0c42*/ 	.byte	0x3f
	.zero		1


	//   ....[58]....
        /*0c44*/ 	.word	0x000253d0
        /*0c48*/ 	.word	0x00000003
        /*0c4c*/ 	.word	0x00038860
        /*0c50*/ 	.short	0x010a
        /*0c52*/ 	.byte	0x3f
	.zero		1


	//   ....[59]....
        /*0c54*/ 	.word	0x00026270
        /*0c58*/ 	.word	0x00000000
        /*0c5c*/ 	.word	0x00038820
        /*0c60*/ 	.short	0x010a
        /*0c62*/ 	.byte	0x3f
	.zero		1


	//   ....[60]....
        /*0c64*/ 	.word	0x00026420
        /*0c68*/ 	.word	0x00000006
        /*0c6c*/ 	.word	0x00000000
        /*0c70*/ 	.short	0x010a
        /*0c72*/ 	.byte	0x3f
	.zero		1


	//   ....[61]....
        /*0c74*/ 	.word	0x00026490
        /*0c78*/ 	.word	0x00000007
        /*0c7c*/ 	.word	0x00000000
        /*0c80*/ 	.short	0x010a
        /*0c82*/ 	.byte	0x3f
	.zero		1


	//   ....[62]....
        /*0c84*/ 	.word	0x00026500
        /*0c88*/ 	.word	0x00000004
        /*0c8c*/ 	.word	0x00000000
        /*0c90*/ 	.short	0x010a
        /*0c92*/ 	.byte	0x3f
	.zero		1


	//   ....[63]....
        /*0c94*/ 	.word	0x00026530
        /*0c98*/ 	.word	0x00000003
        /*0c9c*/ 	.word	0x00000000
        /*0ca0*/ 	.short	0x010a
        /*0ca2*/ 	.byte	0x3f
	.zero		1


	//   ....[64]....
        /*0ca4*/ 	.word	0x00026590
        /*0ca8*/ 	.word	0x00000000
        /*0cac*/ 	.word	0x00038890
        /*0cb0*/ 	.short	0x010a
        /*0cb2*/ 	.byte	0x3f
	.zero		1


	//   ....[65]....
        /*0cb4*/ 	.word	0x000265e0
        /*0cb8*/ 	.word	0x00000000
        /*0cbc*/ 	.word	0x00038890
        /*0cc0*/ 	.short	0x010a
        /*0cc2*/ 	.byte	0x3f
	.zero		1


	//   ....[66]....
        /*0cc4*/ 	.word	0x00026630
        /*0cc8*/ 	.word	0x00000000
        /*0ccc*/ 	.word	0x00038890
        /*0cd0*/ 	.short	0x010a
        /*0cd2*/ 	.byte	0x3f
	.zero		1


	//   ....[67]....
        /*0cd4*/ 	.word	0x00026680
        /*0cd8*/ 	.word	0x00000000
        /*0cdc*/ 	.word	0x000388b0
        /*0ce0*/ 	.short	0x010a
        /*0ce2*/ 	.byte	0x3f
	.zero		1


	//   ....[68]....
        /*0ce4*/ 	.word	0x00026950
        /*0ce8*/ 	.word	0x00000010
        /*0cec*/ 	.word	0x00038800
        /*0cf0*/ 	.short	0x010a
        /*0cf2*/ 	.byte	0x3f
	.zero		1


	//   ....[69]....
        /*0cf4*/ 	.word	0x00026c20
        /*0cf8*/ 	.word	0x00000010
        /*0cfc*/ 	.word	0x00038800
        /*0d00*/ 	.short	0x010a
        /*0d02*/ 	.byte	0x3f
	.zero		1


	//   ....[70]....
        /*0d04*/ 	.word	0x00026c70
        /*0d08*/ 	.word	0x00000000
        /*0d0c*/ 	.word	0x00038830
        /*0d10*/ 	.short	0x010a
        /*0d12*/ 	.byte	0x3f
	.zero		1


	//   ....[71]....
        /*0d14*/ 	.word	0x00026cc0
        /*0d18*/ 	.word	0x0000000b
        /*0d1c*/ 	.word	0x00038830
        /*0d20*/ 	.short	0x010a
        /*0d22*/ 	.byte	0x3f
	.zero		1


	//   ....[72]....
        /*0d24*/ 	.word	0x00026d10
        /*0d28*/ 	.word	0x00000009
        /*0d2c*/ 	.word	0x00038850
        /*0d30*/ 	.short	0x010a
        /*0d32*/ 	.byte	0x3f
	.zero		1


	//   ....[73]....
        /*0d34*/ 	.word	0x00026d60
        /*0d38*/ 	.word	0x00000000
        /*0d3c*/ 	.word	0x00038850
        /*0d40*/ 	.short	0x010a
        /*0d42*/ 	.byte	0x3f
	.zero		1


	//   ....[74]....
        /*0d44*/ 	.word	0x00026f00
        /*0d48*/ 	.word	0x00000009
        /*0d4c*/ 	.word	0x00038820
        /*0d50*/ 	.short	0x010a
        /*0d52*/ 	.byte	0x3f
	.zero		1


	//   ....[75]....
        /*0d54*/ 	.word	0x00026f50
        /*0d58*/ 	.word	0x00000005
        /*0d5c*/ 	.word	0x000388a0
        /*0d60*/ 	.short	0x010a
        /*0d62*/ 	.byte	0x3f
	.zero		1


	//   ....[76]....
        /*0d64*/ 	.word	0x00026fa0
        /*0d68*/ 	.word	0x00000005
        /*0d6c*/ 	.word	0x000388c0
        /*0d70*/ 	.short	0x010a
        /*0d72*/ 	.byte	0x3f
	.zero		1


	//   ....[77]....
        /*0d74*/ 	.word	0x00026ff0
        /*0d78*/ 	.word	0x00000006
        /*0d7c*/ 	.word	0x000388a0
        /*0d80*/ 	.short	0x010a
        /*0d82*/ 	.byte	0x3f
	.zero		1


	//   ....[78]....
        /*0d84*/ 	.word	0x00027040
        /*0d88*/ 	.word	0x00000006
        /*0d8c*/ 	.word	0x000388c0
        /*0d90*/ 	.short	0x010a
        /*0d92*/ 	.byte	0x3f
	.zero		1


	//   ....[79]....
        /*0d94*/ 	.word	0x000271e0
        /*0d98*/ 	.word	0x00000006
        /*0d9c*/ 	.word	0x00038840
        /*0da0*/ 	.short	0x010a
        /*0da2*/ 	.byte	0x3f
	.zero		1


	//   ....[80]....
        /*0da4*/ 	.word	0x00027260
        /*0da8*/ 	.word	0x00000006
        /*0dac*/ 	.word	0x00038820
        /*0db0*/ 	.short	0x010a
        /*0db2*/ 	.byte	0x3f
	.zero		1


	//   ....[81]....
        /*0db4*/ 	.word	0x000272b0
        /*0db8*/ 	.word	0x00000008
        /*0dbc*/ 	.word	0x00038840
        /*0dc0*/ 	.short	0x010a
        /*0dc2*/ 	.byte	0x3f
	.zero		1


	//   ....[82]....
        /*0dc4*/ 	.word	0x00027300
        /*0dc8*/ 	.word	0x00000008
        /*0dcc*/ 	.word	0x00038860
        /*0dd0*/ 	.short	0x010a
        /*0dd2*/ 	.byte	0x3f
	.zero		1


	//   ....[83]....
        /*0dd4*/ 	.word	0x00027350
        /*0dd8*/ 	.word	0x00000002
        /*0ddc*/ 	.word	0x00038840
        /*0de0*/ 	.short	0x010a
        /*0de2*/ 	.byte	0x3f
	.zero		1


	//   ....[84]....
        /*0de4*/ 	.word	0x000273a0
        /*0de8*/ 	.word	0x00000002
        /*0dec*/ 	.word	0x00038860
        /*0df0*/ 	.short	0x010a
        /*0df2*/ 	.byte	0x3f
	.zero		1


	//   ....[85]....
        /*0df4*/ 	.word	0x000273f0
        /*0df8*/ 	.word	0x00000002
        /*0dfc*/ 	.word	0x00038840
        /*0e00*/ 	.short	0x010a
        /*0e02*/ 	.byte	0x3f
	.zero		1


	//   ....[86]....
        /*0e04*/ 	.word	0x00027440
        /*0e08*/ 	.word	0x00000002
        /*0e0c*/ 	.word	0x00038860
        /*0e10*/ 	.short	0x010a
        /*0e12*/ 	.byte	0x3f
	.zero		1


	//   ....[87]....
        /*0e14*/ 	.word	0x00027490
        /*0e18*/ 	.word	0x00000003
        /*0e1c*/ 	.word	0x00038860
        /*0e20*/ 	.short	0x010a
        /*0e22*/ 	.byte	0x3f
	.zero		1


	//   ....[88]....
        /*0e24*/ 	.word	0x00027e40
        /*0e28*/ 	.word	0x00000000
        /*0e2c*/ 	.word	0x00038820
        /*0e30*/ 	.short	0x010a
        /*0e32*/ 	.byte	0x3f
	.zero		1


	//   ....[89]....
        /*0e34*/ 	.word	0x00027fe0
        /*0e38*/ 	.word	0x00000006
        /*0e3c*/ 	.word	0x00000000
        /*0e40*/ 	.short	0x010a
        /*0e42*/ 	.byte	0x3f
	.zero		1


	//   ....[90]....
        /*0e44*/ 	.word	0x00028030
        /*0e48*/ 	.word	0x00000007
        /*0e4c*/ 	.word	0x00000000
        /*0e50*/ 	.short	0x010a
        /*0e52*/ 	.byte	0x3f
	.zero		1


	//   ....[91]....
        /*0e54*/ 	.word	0x00028080
        /*0e58*/ 	.word	0x00000004
        /*0e5c*/ 	.word	0x00000000
        /*0e60*/ 	.short	0x010a
        /*0e62*/ 	.byte	0x3f
	.zero		1


	//----- nvinfo : EIATTR_NUM_MBARRIERS
	.align		4
.L_451:
        /*0e64*/ 	.byte	0x03, 0x38
        /*0e66*/ 	.short	0x0016


	//----- nvinfo : EIATTR_EXIT_INSTR_OFFSETS
	.align		4
        /*0e68*/ 	.byte	0x04, 0x1c
        /*0e6a*/ 	.short	(.L_453 - .L_452)


	//   ....[0]....
.L_452:
        /*0e6c*/ 	.word	0x00026580


	//----- nvinfo : EIATTR_MAX_THREADS
	.align		4
.L_453:
        /*0e70*/ 	.byte	0x04, 0x05
        /*0e72*/ 	.short	(.L_455 - .L_454)
.L_454:
        /*0e74*/ 	.word	0x00000180
        /*0e78*/ 	.word	0x00000001
        /*0e7c*/ 	.word	0x00000001


	//----- nvinfo : EIATTR_CRS_STACK_SIZE
	.align		4
.L_455:
        /*0e80*/ 	.byte	0x04, 0x1e
        /*0e82*/ 	.short	(.L_457 - .L_456)
.L_456:
        /*0e84*/ 	.word	0x00000000


	//----- nvinfo : EIATTR_CBANK_PARAM_SIZE
	.align		4
.L_457:
        /*0e88*/ 	.byte	0x03, 0x19
        /*0e8a*/ 	.short	0x0a70


	//----- nvinfo : EIATTR_PARAM_CBANK
	.align		4
        /*0e8c*/ 	.byte	0x04, 0x0a
        /*0e8e*/ 	.short	(.L_459 - .L_458)
	.align		4
.L_458:
        /*0e90*/ 	.word	index@(.nv.constant0._ZN7cutlass13device_kernelIN5flash11enable_sm90INS1_16FlashAttnFwdSm90INS1_25CollectiveMainloopFwdSm90ILi2EN4cute5tupleIJNS5_1CILi1EEES8_S8_EEENS6_IJNS7_ILi128EEENS7_ILi80EEENS7_ILi256EEEEEELi256ENS_10bfloat16_tEfNS_4arch4Sm90ELb0ELb0ELb1ELb1ELb0ELb1ELb0ELb1ELb1ELb0ELb0ELb0EEENS1_21CollectiveEpilogueFwdINS6_IJSA_SC_SB_EEES9_SE_SG_Li256ELb1ELb0ELb0ELb0EEENS1_36VarlenDynamicPersistentTileSchedulerILi128ELi80ELi256ELi32ELb0ELb0ELb1ELb0ELb1ELb1EEEEEEEEEvNT_6ParamsE)
        /*0e94*/ 	.short	0x0210
        /*0e96*/ 	.short	0x0a70


	//----- nvinfo : EIATTR_SW_WAR
	.align		4
.L_459:
        /*0e98*/ 	.byte	0x04, 0x36
        /*0e9a*/ 	.short	(.L_461 - .L_460)
.L_460:
        /*0e9c*/ 	.word	0x00000008
.L_461:


//--------------------- .nv.info._ZN7cutlass13device_kernelIN5flash11enable_sm90INS1_16FlashAttnFwdSm90INS1_25CollectiveMainloopFwdSm90ILi2EN4cute5tupleIJNS5_1CILi1EEES8_S8_EEENS6_IJNS7_ILi128EEENS7_ILi64EEENS7_ILi256EEEEEELi256ENS_10bfloat16_tEfNS_4arch4Sm90ELb0ELb1ELb1ELb0ELb0ELb0ELb0ELb1ELb1ELb0ELb0ELb0EEENS1_21CollectiveEpilogueFwdINS6_IJSA_SC_SB_EEES9_SE_SG_Li256ELb0ELb0ELb0ELb0EEENS1_30DynamicPersistentTileSchedulerILi256ELi32ELb0ELb0ELb1EEEEEEEEEvNT_6ParamsE --------------------------
	.section	.nv.info._ZN7cutlass13device_kernelIN5flash11enable_sm90INS1_16FlashAttnFwdSm90INS1_25CollectiveMainloopFwdSm90ILi2EN4cute5tupleIJNS5_1CILi1EEES8_S8_EEENS6_IJNS7_ILi128EEENS7_ILi64EEENS7_ILi256EEEEEELi256ENS_10bfloat16_tEfNS_4arch4Sm90ELb0ELb1ELb1ELb0ELb0ELb0ELb0ELb1ELb1ELb0ELb0ELb0EEENS1_21CollectiveEpilogueFwdINS6_IJSA_SC_SB_EEES9_SE_SG_Li256ELb0ELb0ELb0ELb0EEENS1_30DynamicPersistentTileSchedulerILi256ELi32ELb0ELb0ELb1EEEEEEEEEvNT_6ParamsE,"",@"SHT_CUDA_INFO"
	.sectionflags	@""
	.align	4


	//----- nvinfo : EIATTR_CUDA_API_VERSION
	.align		4
        /*0000*/ 	.byte	0x04, 0x37
        /*0002*/ 	.short	(.L_463 - .L_462)
.L_462:
        /*0004*/ 	.word	0x00000082


	//----- nvinfo : EIATTR_KPARAM_INFO
	.align		4
.L_463:
        /*0008*/ 	.byte	0x04, 0x17
        /*000a*/ 	.short	(.L_465 - .L_464)
.L_464:
        /*000c*/ 	.word	0x00000000
        /*0010*/ 	.short	0x0000
        /*0012*/ 	.short	0x0070
        /*0014*/ 	.byte	0x00, 0xf0, 0x01, 0x2e


	//----- nvinfo : EIATTR_SPARSE_MMA_MASK
	.align		4
.L_465:
        /*0018*/ 	.byte	0x03, 0x50
        /*001a*/ 	.short	0x0000


	//----- nvinfo : EIATTR_MAXREG_COUNT
	.align		4
        /*001c*/ 	.byte	0x03, 0x1b
        /*001e*/ 	.short	0x00a8


	//----- nvinfo : EIATTR_NUM_BARRIERS
	.align		4
        /*0020*/ 	.byte	0x02, 0x4c
        /*0022*/ 	.byte	0x09
	.zero		1


	//----- nvinfo : EIATTR_EXTERNS
	.align		4
        /*0024*/ 	.byte	0x04, 0x0f
        /*0026*/ 	.short	(.L_467 - .L_466)


	//   ....[0]....
	.align		4
.L_466:
        /*0028*/ 	.word	index@(__assertfail)


	//----- nvinfo : EIATTR_ANNOTATIONS
	.align		4
.L_467:
        /*002c*/ 	.byte	0x04, 0x55
        /*002e*/ 	.short	(.L_469 - .L_468)


	//   ....[0]....
.L_468:
        /*0030*/ 	.word	0x00000001
        /*0034*/ 	.byte	0x70, 0x09, 0x00, 0x00, 0x01, 0x00, 0x00, 0x00, 0x40, 0x0a, 0x00, 0x00, 0x01, 0x00, 0x00, 0x00
        /*0044*/ 	.byte	0x90, 0x25, 0x01, 0x00


	//----- nvinfo : EIATTR_MERCURY_ISA_VERSION
	.align		4
.L_469:
        /*0048*/ 	.byte	0x03, 0x5f
        /*004a*/ 	.short	0x0101


	//----- nvinfo : EIATTR_INT_WARP_WIDE_INSTR_OFFSETS
	.align		4
        /*004c*/ 	.byte	0x04, 0x31
        /*004e*/ 	.short	(.L_471 - .L_470)


	//   ....[0]....
.L_470:
        /*0050*/ 	.word	0x00000190


	//   ....[1]....
        /*0054*/ 	.word	0x000001c0


	//   ....[2]....
        /*0058*/ 	.word	0x000001d0


	//   ....[3]....
        /*005c*/ 	.word	0x0000f7e0


	//   ....[4]....
        /*0060*/ 	.word	0x0000f880


	//   ....[5]....
        /*0064*/ 	.word	0x0000fe30


	//   ....[6]....
        /*0068*/ 	.word	0x00011ef0


	//   ....[7]....
        /*006c*/ 	.word	0x00011f90


	//----- nvinfo : EIATTR_COOP_GROUP_MASK_REGIDS
	.align		4
.L_471:
        /*0070*/ 	.byte	0x04, 0x29
        /*0072*/ 	.short	(.L_473 - .L_472)


	//   ....[0]....
.L_472:
        /*0074*/ 	.word	0xffffffff


	//   ....[1]....
        /*0078*/ 	.word	0xffffffff


	//   ....[2]....
        /*007c*/ 	.word	0xffffffff


	//   ....[3]....
        /*0080*/ 	.word	0xffffffff


	//   ....[4]....
        /*0084*/ 	.word	0xffffffff


	//   ....[5]....
        /*0088*/ 	.word	0xffffffff


	//   ....[6]....
        /*008c*/ 	.word	0xffffffff


	//   ....[7]....
        /*0090*/ 	.word	0xffffffff


	//   ....[8]....
        /*0094*/ 	.word	0xffffffff


	//   ....[9]....
        /*0098*/ 	.word	0xffffffff


	//   ....[10]....
        /*009c*/ 	.word	0xffffffff


	//   ....[11]....
        /*00a0*/ 	.word	0xffffffff


	//   ....[12]....
        /*00a4*/ 	.word	0xffffffff


	//   ....[13]....
        /*00a8*/ 	.word	0xffffffff


	//   ....[14]....
        /*00ac*/ 	.word	0xffffffff


	//   ....[15]....
        /*00b0*/ 	.word	0xffffffff


	//   ....[16]....
        /*00b4*/ 	.word	0xffffffff


	//   ....[17]....
        /*00b8*/ 	.word	0xffffffff


	//   ....[18]....
        /*00bc*/ 	.word	0xffffffff


	//   ....[19]....
        /*00c0*/ 	.word	0xffffffff


	//   ....[20]....
        /*00c4*/ 	.word	0xffffffff


	//   ....[21]....
        /*00c8*/ 	.word	0xffffffff


	//   ....[22]....
        /*00cc*/ 	.word	0xffffffff


	//   ....[23]....
        /*00d0*/ 	.word	0xffffffff


	//   ....[24]....
        /*00d4*/ 	.word	0xffffffff


	//   ....[25]....
        /*00d8*/ 	.word	0xffffffff


	//   ....[26]....
        /*00dc*/ 	.word	0xffffffff


	//   ....[27]....
        /*00e0*/ 	.word	0xffffffff


	//   ....[28]....
        /*00e4*/ 	.word	0xffffffff


	//   ....[29]....
        /*00e8*/ 	.word	0xffffffff


	//   ....[30]....
        /*00ec*/ 	.word	0xffffffff


	//   ....[31]....
        /*00f0*/ 	.word	0xffffffff


	//   ....[32]....
        /*00f4*/ 	.word	0x0500000f


	//   ....[33]....
        /*00f8*/ 	.word	0x0500000f


	//----- nvinfo : EIATTR_COOP_GROUP_INSTR_OFFSETS
	.align		4
.L_473:
        /*00fc*/ 	.byte	0x04, 0x28
        /*00fe*/ 	.short	(.L_475 - .L_474)


	//   ....[0]....
.L_474:
        /*0100*/ 	.word	0x00000060


	//   ....[1]....
        /*0104*/ 	.word	0x000001a0


	//   ....[2]....
        /*0108*/ 	.word	0x000001f0


	//   ....[3]....
        /*010c*/ 	.word	0x000003e0


	//   ....[4]....
        /*0110*/ 	.word	0x00000540


	//   ....[5]....
        /*0114*/ 	.word	0x00000660


	//   ....[6]....
        /*0118*/ 	.word	0x000007c0


	//   ....[7]....
        /*011c*/ 	.word	0x00001970


	//   ....[8]....
        /*0120*/ 	.word	0x000035c0


	//   ....[9]....
        /*0124*/ 	.word	0x000036e0


	//   ....[10]....
        /*0128*/ 	.word	0x00003a50


	//   ....[11]....
        /*012c*/ 	.word	0x00003ae0


	//   ....[12]....
        /*0130*/ 	.word	0x000065a0


	//   ....[13]....
        /*0134*/ 	.word	0x000066a0


	//   ....[14]....
        /*0138*/ 	.word	0x00006a40


	//   ....[15]....
        /*013c*/ 	.word	0x00006ab0


	//   ....[16]....
        /*0140*/ 	.word	0x00008a00


	//   ....[17]....
        /*0144*/ 	.word	0x00008a80


	//   ....[18]....
        /*0148*/ 	.word	0x00008cc0


	//   ....[19]....
        /*014c*/ 	.word	0x00008d20


	//   ....[20]....
        /*0150*/ 	.word	0x0000b380


	//   ....[21]....
        /*0154*/ 	.word	0x0000b3c0


	//   ....[22]....
        /*0158*/ 	.word	0x0000b850


	//   ....[23]....
        /*015c*/ 	.word	0x0000b8c0


	//   ....[24]....
        /*0160*/ 	.word	0x0000c860


	//   ....[25]....
        /*0164*/ 	.word	0x0000c8a0


	//   ....[26]....
        /*0168*/ 	.word	0x0000c9e0


	//   ....[27]....
        /*016c*/ 	.word	0x0000ca00


	//   ....[28]....
        /*0170*/ 	.word	0x0000e210


	//   ....[29]....
        /*0174*/ 	.word	0x0000ef40


	//   ....[30]....
        /*0178*/ 	.word	0x00012360


	//   ....[31]....
        /*017c*/ 	.word	0x00012530


	//   ....[32]....
        /*0180*/ 	.word	0x00012b80


	//   ....[33]....
        /*0184*/ 	.word	0x00012f60


	//----- nvinfo : EIATTR_REG_RECONFIG
	.align		4
.L_475:
        /*0188*/ 	.byte	0x01, 0x54
	.zero		2


	//----- nvinfo : EIATTR_SYSCALL_OFFSETS
	.align		4
        /*018c*/ 	.byte	0x04, 0x46
        /*018e*/ 	.short	(.L_477 - .L_476)


	//   ....[0]....
.L_476:
        /*0190*/ 	.word	0x00001b20


	//   ....[1]....
        /*0194*/ 	.word	0x0000fa10


	//   ....[2]....
        /*0198*/ 	.word	0x0000fb50


	//   ....[3]....
        /*019c*/ 	.word	0x0000fc40


	//----- nvinfo : EIATTR_MBARRIER_INSTR_OFFSETS
	.align		4
.L_477:
        /*01a0*/ 	.byte	0x04, 0x39
        /*01a2*/ 	.short	(.L_479 - .L_478)


	//   ....[0]....
.L_478:
        /*01a4*/ 	.word	0x00000290
        /*01a8*/ 	.word	0x000000ff
        /*01ac*/ 	.word	0x00030800
        /*01b0*/ 	.short	0x0100
        /*01b2*/ 	.byte	0x06
	.zero		1


	//   ....[1]....
        /*01b4*/ 	.word	0x000002a0
        /*01b8*/ 	.word	0x000000ff
        /*01bc*/ 	.word	0x00030820
        /*01c0*/ 	.short	0x0100
        /*01c2*/ 	.byte	0x06
	.zero		1


	//   ....[2]....
        /*01c4*/ 	.word	0x00000390
        /*01c8*/ 	.word	0x000000ff
        /*01cc*/ 	.word	0x00030830
        /*01d0*/ 	.short	0x0100
        /*01d2*/ 	.byte	0x08
	.zero		1


	//   ....[3]....
        /*01d4*/ 	.word	0x000003a0
        /*01d8*/ 	.word	0x000000ff
        /*01dc*/ 	.word	0x00030840
        /*01e0*/ 	.short	0x0100
        /*01e2*/ 	.byte	0x08
	.zero		1


	//   ....[4]....
        /*01e4*/ 	.word	0x000003b0
        /*01e8*/ 	.word	0x000000ff
        /*01ec*/ 	.word	0x00030838
        /*01f0*/ 	.short	0x0100
        /*01f2*/ 	.byte	0x08
	.zero		1


	//   ....[5]....
        /*01f4*/ 	.word	0x000003c0
        /*01f8*/ 	.word	0x000000ff
        /*01fc*/ 	.word	0x00030848
        /*0200*/ 	.short	0x0100
        /*0202*/ 	.byte	0x08
	.zero		1


	//   ....[6]....
        /*0204*/ 	.word	0x000004f0
        /*0208*/ 	.word	0x000000ff
        /*020c*/ 	.word	0x00030850
        /*0210*/ 	.short	0x0100
        /*0212*/ 	.byte	0x08
	.zero		1


	//   ....[7]....
        /*0214*/ 	.word	0x00000500
        /*0218*/ 	.word	0x000000ff
        /*021c*/ 	.word	0x00030860
        /*0220*/ 	.short	0x0100
        /*0222*/ 	.byte	0x08
	.zero		1


	//   ....[8]....
        /*0224*/ 	.word	0x00000510
        /*0228*/ 	.word	0x000000ff
        /*022c*/ 	.word	0x00030858
        /*0230*/ 	.short	0x0100
        /*0232*/ 	.byte	0x08
	.zero		1


	//   ....[9]....
        /*0234*/ 	.word	0x00000520
        /*0238*/ 	.word	0x000000ff
        /*023c*/ 	.word	0x00030868
        /*0240*/ 	.short	0x0100
        /*0242*/ 	.byte	0x08
	.zero		1


	//   ....[10]....
        /*0244*/ 	.word	0x00000610
        /*0248*/ 	.word	0x000000ff
        /*024c*/ 	.word	0x00030870
        /*0250*/ 	.short	0x0100
        /*0252*/ 	.byte	0x06
	.zero		1


	//   ....[11]....
        /*0254*/ 	.word	0x00000620
        /*0258*/ 	.word	0x000000ff
        /*025c*/ 	.word	0x00030880
        /*0260*/ 	.short	0x0100
        /*0262*/ 	.byte	0x06
	.zero		1


	//   ....[12]....
        /*0264*/ 	.word	0x00000630
        /*0268*/ 	.word	0x000000ff
        /*026c*/ 	.word	0x00030878
        /*0270*/ 	.short	0x0100
        /*0272*/ 	.byte	0x06
	.zero		1


	//   ....[13]....
        /*0274*/ 	.word	0x00000640
        /*0278*/ 	.word	0x000000ff
        /*027c*/ 	.word	0x00030888
        /*0280*/ 	.short	0x0100
        /*0282*/ 	.byte	0x06
	.zero		1


	//   ....[14]....
        /*0284*/ 	.word	0x00000770
        /*0288*/ 	.word	0x000000ff
        /*028c*/ 	.word	0x00030890
        /*0290*/ 	.short	0x0100
        /*0292*/ 	.byte	0x08
	.zero		1


	//   ....[15]....
        /*0294*/ 	.word	0x00000780
        /*0298*/ 	.word	0x000000ff
        /*029c*/ 	.word	0x000308a0
        /*02a0*/ 	.short	0x0100
        /*02a2*/ 	.byte	0x08
	.zero		1


	//   ....[16]....
        /*02a4*/ 	.word	0x00000790
        /*02a8*/ 	.word	0x000000ff
        /*02ac*/ 	.word	0x00030898
        /*02b0*/ 	.short	0x0100
        /*02b2*/ 	.byte	0x08
	.zero		1


	//   ....[17]....
        /*02b4*/ 	.word	0x000007a0
        /*02b8*/ 	.word	0x000000ff
        /*02bc*/ 	.word	0x000308a8
        /*02c0*/ 	.short	0x0100
        /*02c2*/ 	.byte	0x08
	.zero		1


	//   ....[18]....
        /*02c4*/ 	.word	0x000008d0
        /*02c8*/ 	.word	0x000000ff
        /*02cc*/ 	.word	0x000308b0
        /*02d0*/ 	.short	0x0100
        /*02d2*/ 	.byte	0x08
	.zero		1


	//   ....[19]....
        /*02d4*/ 	.word	0x000008e0
        /*02d8*/ 	.word	0x000000ff
        /*02dc*/ 	.word	0x000308c0
        /*02e0*/ 	.short	0x0100
        /*02e2*/ 	.byte	0x08
	.zero		1


	//   ....[20]....
        /*02e4*/ 	.word	0x000008f0
        /*02e8*/ 	.word	0x000000ff
        /*02ec*/ 	.word	0x000308b8
        /*02f0*/ 	.short	0x0100
        /*02f2*/ 	.byte	0x08
	.zero		1


	//   ....[21]....
        /*02f4*/ 	.word	0x00000900
        /*02f8*/ 	.word	0x000000ff
        /*02fc*/ 	.word	0x000308c8
        /*0300*/ 	.short	0x0100
        /*0302*/ 	.byte	0x08
	.zero		1


	//   ....[22]....
        /*0304*/ 	.word	0x00001bc0
        /*0308*/ 	.word	0x000000ff
        /*030c*/ 	.word	0x00030800
        /*0310*/ 	.short	0x010a
        /*0312*/ 	.byte	0x26
	.zero		1


	//   ....[23]....
        /*0314*/ 	.word	0x00001c40
        /*0318*/ 	.word	0x00000003
        /*031c*/ 	.word	0x00030830
        /*0320*/ 	.short	0x010a
        /*0322*/ 	.byte	0x3f
	.zero		1


	//   ....[24]....
        /*0324*/ 	.word	0x00001ca0
        /*0328*/ 	.word	0x00000003
        /*032c*/ 	.word	0x00030830
        /*0330*/ 	.short	0x010a
        /*0332*/ 	.byte	0x3f
	.zero		1


	//   ....[25]....
        /*0334*/ 	.word	0x00002850
        /*0338*/ 	.word	0x00000002
        /*033c*/ 	.word	0x00000000
        /*0340*/ 	.short	0x0101
        /*0342*/ 	.byte	0x3f
	.zero		1


	//   ....[26]....
        /*0344*/ 	.word	0x00004760
        /*0348*/ 	.word	0x000000ff
        /*034c*/ 	.word	0x00030830
        /*0350*/ 	.short	0x010a
        /*0352*/ 	.byte	0x27
	.zero		1


	//   ....[27]....
        /*0354*/ 	.word	0x000047a0
        /*0358*/ 	.word	0x000000ff
        /*035c*/ 	.word	0x00030830
        /*0360*/ 	.short	0x010a
        /*0362*/ 	.byte	0x27
	.zero		1


	//   ....[28]....
        /*0364*/ 	.word	0x00005600
        /*0368*/ 	.word	0x000000ff
        /*036c*/ 	.word	0x00030850
        /*0370*/ 	.short	0x010a
        /*0372*/ 	.byte	0x0a
	.zero		1


	//   ....[29]....
        /*0374*/ 	.word	0x00005640
        /*0378*/ 	.word	0x000000ff
        /*037c*/ 	.word	0x00030850
        /*0380*/ 	.short	0x010a
        /*0382*/ 	.byte	0x0a
	.zero		1


	//   ....[30]....
        /*0384*/ 	.word	0x00005c10
        /*0388*/ 	.word	0x00000098
        /*038c*/ 	.word	0x00000000
        /*0390*/ 	.short	0x0101
        /*0392*/ 	.byte	0x3f
	.zero		1


	//   ....[31]....
        /*0394*/ 	.word	0x00006da0
        /*0398*/ 	.word	0x0000009b
        /*039c*/ 	.word	0x00000000
        /*03a0*/ 	.short	0x0101
        /*03a2*/ 	.byte	0x3f
	.zero		1


	//   ....[32]....
        /*03a4*/ 	.word	0x000074a0
        /*03a8*/ 	.word	0x000000ff
        /*03ac*/ 	.word	0x00030830
        /*03b0*/ 	.short	0x010a
        /*03b2*/ 	.byte	0x06
	.zero		1


	//   ....[33]....
        /*03b4*/ 	.word	0x000074e0
        /*03b8*/ 	.word	0x000000ff
        /*03bc*/ 	.word	0x00030830
        /*03c0*/ 	.short	0x010a
        /*03c2*/ 	.byte	0x06
	.zero		1


	//   ....[34]....
        /*03c4*/ 	.word	0x00008340
        /*03c8*/ 	.word	0x000000ff
        /*03cc*/ 	.word	0x00030850
        /*03d0*/ 	.short	0x010a
        /*03d2*/ 	.byte	0x0e
	.zero		1


	//   ....[35]....
        /*03d4*/ 	.word	0x00008380
        /*03d8*/ 	.word	0x000000ff
        /*03dc*/ 	.word	0x00030850
        /*03e0*/ 	.short	0x010a
        /*03e2*/ 	.byte	0x0e
	.zero		1


	//   ....[36]....
        /*03e4*/ 	.word	0x00008fc0
        /*03e8*/ 	.word	0x00000099
        /*03ec*/ 	.word	0x00000000
        /*03f0*/ 	.short	0x0101
        /*03f2*/ 	.byte	0x3f
	.zero		1


	//   ....[37]....
        /*03f4*/ 	.word	0x00009090
        /*03f8*/ 	.word	0x0000009b
        /*03fc*/ 	.word	0x00000000
        /*0400*/ 	.short	0x0101
        /*0402*/ 	.byte	0x3f
	.zero		1


	//   ....[38]....
        /*0404*/ 	.word	0x00009580
        /*0408*/ 	.word	0x000000ff
        /*040c*/ 	.word	0x00030830
        /*0410*/ 	.short	0x010a
        /*0412*/ 	.byte	0x06
	.zero		1


	//   ....[39]....
        /*0414*/ 	.word	0x000095c0
        /*0418*/ 	.word	0x000000ff
        /*041c*/ 	.word	0x00030830
        /*0420*/ 	.short	0x010a
        /*0422*/ 	.byte	0x06
	.zero		1


	//   ....[40]....
        /*0424*/ 	.word	0x0000a420
        /*0428*/ 	.word	0x000000ff
        /*042c*/ 	.word	0x00030850
        /*0430*/ 	.short	0x010a
        /*0432*/ 	.byte	0x0a
	.zero		1


	//   ....[41]....
        /*0434*/ 	.word	0x0000a460
        /*0438*/ 	.word	0x000000ff
        /*043c*/ 	.word	0x00030850
        /*0440*/ 	.short	0x010a
        /*0442*/ 	.byte	0x0a
	.zero		1


	//   ....[42]....
        /*0444*/ 	.word	0x0000a9f0
        /*0448*/ 	.word	0x00000002
        /*044c*/ 	.word	0x00000000
        /*0450*/ 	.short	0x0101
        /*0452*/ 	.byte	0x3f
	.zero		1


	//   ....[43]....
        /*0454*/ 	.word	0x0000bc10
        /*0458*/ 	.word	0x0000009d
        /*045c*/ 	.word	0x00000000
        /*0460*/ 	.short	0x0101
        /*0462*/ 	.byte	0x3f
	.zero		1


	//   ....[44]....
        /*0464*/ 	.word	0x0000c7d0
        /*0468*/ 	.word	0x000000ff
        /*046c*/ 	.word	0x00030850
        /*0470*/ 	.short	0x010a
        /*0472*/ 	.byte	0x05
	.zero		1


	//   ....[45]....
        /*0474*/ 	.word	0x0000c810
        /*0478*/ 	.word	0x000000ff
        /*047c*/ 	.word	0x00030850
        /*0480*/ 	.short	0x010a
        /*0482*/ 	.byte	0x05
	.zero		1


	//   ....[46]....
        /*0484*/ 	.word	0x0000cd80
        /*0488*/ 	.word	0x00000007
        /*048c*/ 	.word	0x00000000
        /*0490*/ 	.short	0x0101
        /*0492*/ 	.byte	0x3f
	.zero		1


	//   ....[47]....
        /*0494*/ 	.word	0x0000e450
        /*0498*/ 	.word	0x000000ff
        /*049c*/ 	.word	0x00000000
        /*04a0*/ 	.short	0x0101
        /*04a2*/ 	.byte	0x05
	.zero		1


	//   ....[48]....
        /*04a4*/ 	.word	0x00010130
        /*04a8*/ 	.word	0x00000008
        /*04ac*/ 	.word	0x00030840
        /*04b0*/ 	.short	0x010a
        /*04b2*/ 	.byte	0x3f
	.zero		1


	//   ....[49]....
        /*04b4*/ 	.word	0x00010670
        /*04b8*/ 	.word	0x000000ff
        /*04bc*/ 	.word	0x00030820
        /*04c0*/ 	.short	0x010a
        /*04c2*/ 	.byte	0x28
	.zero		1


	//   ....[50]....
        /*04c4*/ 	.word	0x00010960
        /*04c8*/ 	.word	0x00000003
        /*04cc*/ 	.word	0x00030840
        /*04d0*/ 	.short	0x010a
        /*04d2*/ 	.byte	0x3f
	.zero		1


	//   ....[51]....
        /*04d4*/ 	.word	0x00010c10
        /*04d8*/ 	.word	0x00000002
        /*04dc*/ 	.word	0x00000060
        /*04e0*/ 	.short	0x010a
        /*04e2*/ 	.byte	0x3f
	.zero		1


	//   ....[52]....
        /*04e4*/ 	.word	0x00011190
        /*04e8*/ 	.word	0x00000003
        /*04ec*/ 	.word	0x00030840
        /*04f0*/ 	.short	0x010a
        /*04f2*/ 	.byte	0x3f
	.zero		1


	//   ....[53]....
        /*04f4*/ 	.word	0x00011440
        /*04f8*/ 	.word	0x00000002
        /*04fc*/ 	.word	0x00000060
        /*0500*/ 	.short	0x010a
        /*0502*/ 	.byte	0x3f
	.zero		1


	//   ....[54]....
        /*0504*/ 	.word	0x000118e0
        /*0508*/ 	.word	0x00000002
        /*050c*/ 	.word	0x00030840
        /*0510*/ 	.short	0x010a
        /*0512*/ 	.byte	0x3f
	.zero		1


	//   ....[55]....
        /*0514*/ 	.word	0x00011bc0
        /*0518*/ 	.word	0x00000002
        /*051c*/ 	.word	0x00000060
        /*0520*/ 	.short	0x010a
        /*0522*/ 	.byte	0x3f
	.zero		1


	//   ....[56]....
        /*0524*/ 	.word	0x00012030
        /*0528*/ 	.word	0x00000003
        /*052c*/ 	.word	0x00030860
        /*0530*/ 	.short	0x010a
        /*0532*/ 	.byte	0x3f
	.zero		1


	//   ....[57]....
        /*0534*/ 	.word	0x000124e0
        /*0538*/ 	.word	0x00000007
        /*053c*/ 	.word	0x00030820
        /*0540*/ 	.short	0x010a
        /*0542*/ 	.byte	0x3f
	.zero		1


	//   ....[58]....
        /*0544*/ 	.word	0x00012650
        /*0548*/ 	.word	0x00000005
        /*054c*/ 	.word	0x00000000
        /*0550*/ 	.short	0x010a
        /*0552*/ 	.byte	0x3f
	.zero		1


	//   ....[59]....
        /*0554*/ 	.word	0x000126c0
        /*0558*/ 	.word	0x00000003
        /*055c*/ 	.word	0x00000000
        /*0560*/ 	.short	0x010a
        /*0562*/ 	.byte	0x3f
	.zero		1


	//   ....[60]....
        /*0564*/ 	.word	0x00012720
        /*0568*/ 	.word	0x00000005
        /*056c*/ 	.word	0x00000000
        /*0570*/ 	.short	0x010a
        /*0572*/ 	.byte	0x3f
	.zero		1


	//   ....[61]....
        /*0574*/ 	.word	0x00012750
        /*0578*/ 	.word	0x00000003
        /*057c*/ 	.word	0x00000000
        /*0580*/ 	.short	0x010a
        /*0582*/ 	.byte	0x3f
	.zero		1


	//   ....[62]....
        /*0584*/ 	.word	0x000127c0
        /*0588*/ 	.word	0x00000003
        /*058c*/ 	.word	0x00030800
        /*0590*/ 	.short	0x010a
        /*0592*/ 	.byte	0x3f
	.zero		1


	//   ....[63]....
        /*0594*/ 	.word	0x00012810
        /*0598*/ 	.word	0x00000003
        /*059c*/ 	.word	0x00030830
        /*05a0*/ 	.short	0x010a
        /*05a2*/ 	.byte	0x3f
	.zero		1


	//   ....[64]....
        /*05a4*/ 	.word	0x00012870
        /*05a8*/ 	.word	0x00000099
        /*05ac*/ 	.word	0x00030830
        /*05b0*/ 	.short	0x010a
        /*05b2*/ 	.byte	0x3f
	.zero		1


	//   ....[65]....
        /*05b4*/ 	.word	0x000128d0
        /*05b8*/ 	.word	0x000000d7
        /*05bc*/ 	.word	0x00030850
        /*05c0*/ 	.short	0x010a
        /*05c2*/ 	.byte	0x3f
	.zero		1


	//   ....[66]....
        /*05c4*/ 	.word	0x00012930
        /*05c8*/ 	.word	0x00000004
        /*05cc*/ 	.word	0x00030830
        /*05d0*/ 	.short	0x010a
        /*05d2*/ 	.byte	0x3f
	.zero		1


	//   ....[67]....
        /*05d4*/ 	.word	0x00012990
        /*05d8*/ 	.word	0x00000003
        /*05dc*/ 	.word	0x00030850
        /*05e0*/ 	.short	0x010a
        /*05e2*/ 	.byte	0x3f
	.zero		1


	//   ....[68]....
        /*05e4*/ 	.word	0x000129f0
        /*05e8*/ 	.word	0x00000004
        /*05ec*/ 	.word	0x00030830
        /*05f0*/ 	.short	0x010a
        /*05f2*/ 	.byte	0x3f
	.zero		1


	//   ....[69]....
        /*05f4*/ 	.word	0x00012a50
        /*05f8*/ 	.word	0x00000003
        /*05fc*/ 	.word	0x00030850
        /*0600*/ 	.short	0x010a
        /*0602*/ 	.byte	0x3f
	.zero		1


	//   ....[70]....
        /*0604*/ 	.word	0x00012ab0
        /*0608*/ 	.word	0x00000005
        /*060c*/ 	.word	0x00030850
        /*0610*/ 	.short	0x010a
        /*0612*/ 	.byte	0x3f
	.zero		1


	//   ....[71]....
        /*0614*/ 	.word	0x00012c30
        /*0618*/ 	.word	0x00000008
        /*061c*/ 	.word	0x00030840
        /*0620*/ 	.short	0x010a
        /*0622*/ 	.byte	0x3f
	.zero		1


	//   ....[72]....
        /*0624*/ 	.word	0x00012c90
        /*0628*/ 	.word	0x00000008
        /*062c*/ 	.word	0x00030820
        /*0630*/ 	.short	0x010a
        /*0632*/ 	.byte	0x3f
	.zero		1


	//   ....[73]....
        /*0634*/ 	.word	0x00012ce0
        /*0638*/ 	.word	0x00000003
        /*063c*/ 	.word	0x00030840
        /*0640*/ 	.short	0x010a
        /*0642*/ 	.byte	0x3f
	.zero		1


	//   ....[74]....
        /*0644*/ 	.word	0x00012d30
        /*0648*/ 	.word	0x00000002
        /*064c*/ 	.word	0x00000060
        /*0650*/ 	.short	0x010a
        /*0652*/ 	.byte	0x3f
	.zero		1


	//   ....[75]....
        /*0654*/ 	.word	0x00012d80
        /*0658*/ 	.word	0x00000003
        /*065c*/ 	.word	0x00030840
        /*0660*/ 	.short	0x010a
        /*0662*/ 	.byte	0x3f
	.zero		1


	//   ....[76]....
        /*0664*/ 	.word	0x00012dd0
        /*0668*/ 	.word	0x00000002
        /*066c*/ 	.word	0x00000060
        /*0670*/ 	.short	0x010a
        /*0672*/ 	.byte	0x3f
	.zero		1


	//   ....[77]....
        /*0674*/ 	.word	0x00012e20
        /*0678*/ 	.word	0x00000002
        /*067c*/ 	.word	0x00030840
        /*0680*/ 	.short	0x010a
        /*0682*/ 	.byte	0x3f
	.zero		1


	//   ....[78]....
        /*0684*/ 	.word	0x00012e70
        /*0688*/ 	.word	0x00000002
        /*068c*/ 	.word	0x00000060
        /*0690*/ 	.short	0x010a
        /*0692*/ 	.byte	0x3f
	.zero		1


	//   ....[79]....
        /*0694*/ 	.word	0x00012ec0
        /*0698*/ 	.word	0x00000003
        /*069c*/ 	.word	0x00030860
        /*06a0*/ 	.short	0x010a
        /*06a2*/ 	.byte	0x3f
	.zero		1


	//   ....[80]....
        /*06a4*/ 	.word	0x00012fa0
        /*06a8*/ 	.word	0x00000007
        /*06ac*/ 	.word	0x00030820
        /*06b0*/ 	.short	0x010a
        /*06b2*/ 	.byte	0x3f
	.zero		1


	//   ....[81]....
        /*06b4*/ 	.word	0x00012ff0
        /*06b8*/ 	.word	0x00000005
        /*06bc*/ 	.word	0x00000000
        /*06c0*/ 	.short	0x010a
        /*06c2*/ 	.byte	0x3f
	.zero		1


	//   ....[82]....
        /*06c4*/ 	.word	0x00013040
        /*06c8*/ 	.word	0x00000003
        /*06cc*/ 	.word	0x00000000
        /*06d0*/ 	.short	0x010a
        /*06d2*/ 	.byte	0x3f
	.zero		1


	//   ....[83]....
        /*06d4*/ 	.word	0x00013090
        /*06d8*/ 	.word	0x00000005
        /*06dc*/ 	.word	0x00000000
        /*06e0*/ 	.short	0x010a
        /*06e2*/ 	.byte	0x3f
	.zero		1


	//----- nvinfo : EIATTR_NUM_MBARRIERS
	.align		4
.L_479:
        /*06e4*/ 	.byte	0x03, 0x38
        /*06e6*/ 	.short	0x0016


	//----- nvinfo : EIATTR_EXIT_INSTR_OFFSETS
	.align		4
        /*06e8*/ 	.byte	0x04, 0x1c
        /*06ea*/ 	.short	(.L_481 - .L_480)


	//   ....[0]....
.L_480:
        /*06ec*/ 	.word	0x00000a30


	//   ....[1]....
        /*06f0*/ 	.word	0x0000ef00


	//   ....[2]....
        /*06f4*/ 	.word	0x0000ef60


	//   ....[3]....
        /*06f8*/ 	.word	0x00012550


	//   ....[4]....
        /*06fc*/ 	.word	0x000127a0


	//----- nvinfo : EIATTR_MAX_THREADS
	.align		4
.L_481:
        /*0700*/ 	.byte	0x04, 0x05
        /*0702*/ 	.short	(.L_483 - .L_482)
.L_482:
        /*0704*/ 	.word	0x00000180
        /*0708*/ 	.word	0x00000001
        /*070c*/ 	.word	0x00000001


	//----- nvinfo : EIATTR_CRS_STACK_SIZE
	.align		4
.L_483:
        /*0710*/ 	.byte	0x04, 0x1e
        /*0712*/ 	.short	(.L_485 - .L_484)
.L_484:
        /*0714*/ 	.word	0x00000000


	//----- nvinfo : EIATTR_CBANK_PARAM_SIZE
	.align		4
.L_485:
        /*0718*/ 	.byte	0x03, 0x19
        /*071a*/ 	.short	0x0bf0


	//----- nvinfo : EIATTR_PARAM_CBANK
	.align		4
        /*071c*/ 	.byte	0x04, 0x0a
        /*071e*/ 	.short	(.L_487 - .L_486)
	.align		4
.L_486:
        /*0720*/ 	.word	index@(.nv.constant0._ZN7cutlass13device_kernelIN5flash11enable_sm90INS1_16FlashAttnFwdSm90INS1_25CollectiveMainloopFwdSm90ILi2EN4cute5tupleIJNS5_1CILi1EEES8_S8_EEENS6_IJNS7_ILi128EEENS7_ILi64EEENS7_ILi256EEEEEELi256ENS_10bfloat16_tEfNS_4arch4Sm90ELb0ELb1ELb1ELb0ELb0ELb0ELb0ELb1ELb1ELb0ELb0ELb0EEENS1_21CollectiveEpilogueFwdINS6_IJSA_SC_SB_EEES9_SE_SG_Li256ELb0ELb0ELb0ELb0EEENS1_30DynamicPersistentTileSchedulerILi256ELi32ELb0ELb0ELb1EEEEEEEEEvNT_6ParamsE)
        /*0724*/ 	.short	0x0210
        /*0726*/ 	.short	0x0bf0


	//----- nvinfo : EIATTR_SW_WAR
	.align		4
.L_487:
        /*0728*/ 	.byte	0x04, 0x36
        /*072a*/ 	.short	(.L_489 - .L_488)
.L_488:
        /*072c*/ 	.word	0x00000008
.L_489:


//--------------------- .nv.info._ZN7cutlass13device_kernelIN5flash11enable_sm90INS1_16FlashAttnFwdSm90INS1_25CollectiveMainloopFwdSm90ILi2EN4cute5tupleIJNS5_1CILi1EEES8_S8_EEENS6_IJNS7_ILi128EEENS7_ILi64EEENS7_ILi256EEEEEELi256ENS_10bfloat16_tEfNS_4arch4Sm90ELb0ELb1ELb1ELb1ELb0ELb0ELb0ELb1ELb1ELb0ELb0ELb0EEENS1_21CollectiveEpilogueFwdINS6_IJSA_SC_SB_EEES9_SE_SG_Li256ELb1ELb0ELb0ELb0EEENS1_36VarlenDynamicPersistentTileSchedulerILi128ELi64ELi256ELi32ELb0ELb0ELb1ELb1ELb0ELb1EEEEEEEEEvNT_6ParamsE --------------------------
	.section	.nv.info._ZN7cutlass13device_kernelIN5flash11enable_sm90INS1_16FlashAttnFwdSm90INS1_25CollectiveMainloopFwdSm90ILi2EN4cute5tupleIJNS5_1CILi1EEES8_S8_EEENS6_IJNS7_ILi128EEENS7_ILi64EEENS7_ILi256EEEEEELi256ENS_10bfloat16_tEfNS_4arch4Sm90ELb0ELb1ELb1ELb1ELb0ELb0ELb0ELb1ELb1ELb0ELb0ELb0EEENS1_21CollectiveEpilogueFwdINS6_IJSA_SC_SB_EEES9_SE_SG_Li256ELb1ELb0ELb0ELb0EEENS1_36VarlenDynamicPersistentTileSchedulerILi128ELi64ELi256ELi32ELb0ELb0ELb1ELb1ELb0ELb1EEEEEEEEEvNT_6ParamsE,"",@"SHT_CUDA_INFO"
	.sectionflags	@""
	.align	4


	//----- nvinfo : EIATTR_CUDA_API_VERSION
	.align		4
        /*0000*/ 	.byte	0x04, 0x37
        /*0002*/ 	.short	(.L_491 - .L_490)
.L_490:
        /*0004*/ 	.word	0x00000082


	//----- nvinfo : EIATTR_KPARAM_INFO
	.align		4
.L_491:
        /*0008*/ 	.byte	0x04, 0x17
        /*000a*/ 	.short	(.L_493 - .L_492)
.L_492:
        /*000c*/ 	.word	0x00000000
        /*0010*/ 	.short	0x0000
        /*0012*/ 	.short	0x0070
        /*0014*/ 	.byte	0x00, 0xf0, 0x01, 0x28


	//----- nvinfo : EIATTR_SPARSE_MMA_MASK
	.align		4
.L_493:
        /*0018*/ 	.byte	0x03, 0x50
        /*001a*/ 	.short	0x0000


	//----- nvinfo : EIATTR_MAXREG_COUNT
	.align		4
        /*001c*/ 	.byte	0x03, 0x1b
        /*001e*/ 	.short	0x00a8


	//----- nvinfo : EIATTR_NUM_BARRIERS
	.align		4
        /*0020*/ 	.byte	0x02, 0x4c
        /*0022*/ 	.byte	0x09
	.zero		1


	//----- nvinfo : EIATTR_EXTERNS
	.align		4
        /*0024*/ 	.byte	0x04, 0x0f
        /*0026*/ 	.short	(.L_495 - .L_494)


	//   ....[0]....
	.align		4
.L_494:
        /*0028*/ 	.word	index@(__assertfail)


	//----- nvinfo : EIATTR_ANNOTATIONS
	.align		4
.L_495:
        /*002c*/ 	.byte	0x04, 0x55
        /*002e*/ 	.short	(.L_497 - .L_496)


	//   ....[0]....
.L_496:
        /* <DEDUP_REMOVED lines=32> */


	//----- nvinfo : EIATTR_MERCURY_ISA_VERSION
	.align		4
.L_497:
        /*0220*/ 	.byte	0x03, 0x5f
        /*0222*/ 	.short	0x0101


	//----- nvinfo : EIATTR_UNUSED_LOAD_BYTE_OFFSET
	.align		4
        /*0224*/ 	.byte	0x04, 0x44
        /*0226*/ 	.short	(.L_499 - .L_498)


	//   ....[0]....
.L_498:
        /*0228*/ 	.word	0x00000a40
        /*022c*/ 	.word	0x0000fff0


	//   ....[1]....
        /*0230*/ 	.word	0x0000d5f0
        /*0234*/ 	.word	0x0000fff0


	//----- nvinfo : EIATTR_INT_WARP_WIDE_INSTR_OFFSETS
	.align		4
.L_499:
        /*0238*/ 	.byte	0x04, 0x31
        /*023a*/ 	.short	(.L_501 - .L_500)


	//   ....[0]....
.L_500:
        /*023c*/ 	.word	0x00000160


	//   ....[1]....
        /*0240*/ 	.word	0x000001a0


	//   ....[2]....
        /*0244*/ 	.word	0x00000210


	//   ....[3]....
        /*0248*/ 	.word	0x000116f0


	//   ....[4]....
        /*024c*/ 	.word	0x00011790


	//   ....[5]....
        /*0250*/ 	.word	0x00011ca0


	//   ....[6]....
        /*0254*/ 	.word	0x00011d20


	//   ....[7]....
        /*0258*/ 	.word	0x00011e30


	//   ....[8]....
        /*025c*/ 	.word	0x00011f20


	//   ....[9]....
        /*0260*/ 	.word	0x00012010


	//   ....[10]....
        /*0264*/ 	.word	0x000146f0


	//   ....[11]....
        /*0268*/ 	.word	0x00014790


	//----- nvinfo : EIATTR_COOP_GROUP_MASK_REGIDS
	.align		4
.L_501:
        /*026c*/ 	.byte	0x04, 0x29
        /*026e*/ 	.short	(.L_503 - .L_502)


	//   ....[0]....
.L_502:
        /*0270*/ 	.word	0xffffffff


	//   ....[1]....
        /*0274*/ 	.word	0xffffffff


	//   ....[2]....
        /*0278*/ 	.word	0xffffffff


	//   ....[3]....
        /*027c*/ 	.word	0xffffffff


	//   ....[4]....
        /*0280*/ 	.word	0xffffffff


	//   ....[5]....
        /*0284*/ 	.word	0xffffffff


	//   ....[6]....
        /*0288*/ 	.word	0xffffffff


	//   ....[7]....
        /*028c*/ 	.word	0xffffffff


	//   ....[8]....
        /*0290*/ 	.word	0xffffffff


	//   ....[9]....
        /*0294*/ 	.word	0xffffffff


	//   ....[10]....
        /*0298*/ 	.word	0xffffffff


	//   ....[11]....
        /*029c*/ 	.word	0xffffffff


	//   ....[12]....
        /*02a0*/ 	.word	0xffffffff


	//   ....[13]....
        /*02a4*/ 	.word	0xffffffff


	//   ....[14]....
        /*02a8*/ 	.word	0xffffffff


	//   ....[15]....
        /*02ac*/ 	.word	0xffffffff


	//   ....[16]....
        /*02b0*/ 	.word	0xffffffff


	//   ....[17]....
        /*02b4*/ 	.word	0xffffffff


	//   ....[18]....
        /*02b8*/ 	.word	0xffffffff


	//   ....[19]....
        /*02bc*/ 	.word	0xffffffff


	//   ....[20]....
        /*02c0*/ 	.word	0xffffffff


	//   ....[21]....
        /*02c4*/ 	.word	0xffffffff


	//   ....[22]....
        /*02c8*/ 	.word	0xffffffff


	//   ....[23]....
        /*02cc*/ 	.word	0xffffffff


	//   ....[24]....
        /*02d0*/ 	.word	0xffffffff


	//   ....[25]....
        /*02d4*/ 	.word	0xffffffff


	//   ....[26]....
        /*02d8*/ 	.word	0xffffffff


	//   ....[27]....
        /*02dc*/ 	.word	0xffffffff


	//   ....[28]....
        /*02e0*/ 	.word	0xffffffff


	//   ....[29]....
        /*02e4*/ 	.word	0xffffffff


	//   ....[30]....
        /*02e8*/ 	.word	0xffffffff


	//   ....[31]....
        /*02ec*/ 	.word	0xffffffff


	//   ....[32]....
        /*02f0*/ 	.word	0xffffffff


	//   ....[33]....
        /*02f4*/ 	.word	0xffffffff


	//   ....[34]....
        /*02f8*/ 	.word	0xffffffff


	//   ....[35]....
        /*02fc*/ 	.word	0xffffffff


	//   ....[36]....
        /*0300*/ 	.word	0xffffffff


	//   ....[37]....
        /*0304*/ 	.word	0xffffffff


	//   ....[38]....
        /*0308*/ 	.word	0xffffffff


	//   ....[39]....
        /*030c*/ 	.word	0xffffffff


	//   ....[40]....
        /*0310*/ 	.word	0xffffffff


	//   ....[41]....
        /*0314*/ 	.word	0xffffffff


	//   ....[42]....
        /*0318*/ 	.word	0xffffffff


	//   ....[43]....
        /*031c*/ 	.word	0xffffffff


	//   ....[44]....
        /*0320*/ 	.word	0xffffffff


	//   ....[45]....
        /*0324*/ 	.word	0xffffffff


	//   ....[46]....
        /*0328*/ 	.word	0xffffffff


	//   ....[47]....
        /*032c*/ 	.word	0xffffffff


	//   ....[48]....
        /*0330*/ 	.word	0xffffffff


	//   ....[49]....
        /*0334*/ 	.word	0xffffffff


	//   ....[50]....
        /*0338*/ 	.word	0xffffffff


	//   ....[51]....
        /*033c*/ 	.word	0xffffffff


	//   ....[52]....
        /*0340*/ 	.word	0xffffffff


	//   ....[53]....
        /*0344*/ 	.word	0xffffffff


	//   ....[54]....
        /*0348*/ 	.word	0xffffffff


	//   ....[55]....
        /*034c*/ 	.word	0xffffffff


	//   ....[56]....
        /*0350*/ 	.word	0xffffffff


	//   ....[57]....
        /*0354*/ 	.word	0xffffffff


	//   ....[58]....
        /*0358*/ 	.word	0xffffffff


	//   ....[59]....
        /*035c*/ 	.word	0xffffffff


	//   ....[60]....
        /*0360*/ 	.word	0xffffffff


	//   ....[61]....
        /*0364*/ 	.word	0xffffffff


	//   ....[62]....
        /*0368*/ 	.word	0x0500000f


	//   ....[63]....
        /*036c*/ 	.word	0x0500000f


	//   ....[64]....
        /*0370*/ 	.word	0x0500000f


	//   ....[65]....
        /*0374*/ 	.word	0x0500000f


	//   ....[66]....
        /*0378*/ 	.word	0x0500000f


	//   ....[67]....
        /*037c*/ 	.word	0x0500000f


	//   ....[68]....
        /*0380*/ 	.word	0x0500000f


	//   ....[69]....
        /*0384*/ 	.word	0x0500000f


	//   ....[70]....
        /*0388*/ 	.word	0x0500000f


	//   ....[71]....
        /*038c*/ 	.word	0x0500000f


	//   ....[72]....
        /*0390*/ 	.word	0x0500000f


	//   ....[73]....
        /*0394*/ 	.word	0x0500000f


	//   ....[74]....
        /*0398*/ 	.word	0x0500000f


	//   ....[75]....
        /*039c*/ 	.word	0x0500000f


	//   ....[76]....
        /*03a0*/ 	.word	0x0500000f


	//   ....[77]....
        /*03a4*/ 	.word	0x0500000f


	//   ....[78]....
        /*03a8*/ 	.word	0x0500000f


	//   ....[79]....
        /*03ac*/ 	.word	0x0500000f


	//   ....[80]....
        /*03b0*/ 	.word	0x0500000f


	//----- nvinfo : EIATTR_COOP_GROUP_INSTR_OFFSETS
	.align		4
.L_503:
        /*03b4*/ 	.byte	0x04, 0x28
        /*03b6*/ 	.short	(.L_505 - .L_504)


	//   ....[0]....
.L_504:
        /*03b8*/ 	.word	0x00000060


	//   ....[1]....
        /*03bc*/ 	.word	0x00000170


	//   ....[2]....
        /*03c0*/ 	.word	0x000001c0


	//   ....[3]....
        /*03c4*/ 	.word	0x000003f0


	//   ....[4]....
        /*03c8*/ 	.word	0x00000550


	//   ....[5]....
        /*03cc*/ 	.word	0x00000670


	//   ....[6]....
        /*03d0*/ 	.word	0x000007d0


	//   ....[7]....
        /*03d4*/ 	.word	0x00001a30


	//   ....[8]....
        /*03d8*/ 	.word	0x00003620


	//   ....[9]....
        /*03dc*/ 	.word	0x00003730


	//   ....[10]....
        /*03e0*/ 	.word	0x00003ad0


	//   ....[11]....
        /*03e4*/ 	.word	0x00003b50


	//   ....[12]....
        /*03e8*/ 	.word	0x00006640


	//   ....[13]....
        /*03ec*/ 	.word	0x00006740


	//   ....[14]....
        /*03f0*/ 	.word	0x00006b00


	//   ....[15]....
        /*03f4*/ 	.word	0x00006b50


	//   ....[16]....
        /*03f8*/ 	.word	0x00008b10


	//   ....[17]....
        /*03fc*/ 	.word	0x00008c00


	//   ....[18]....
        /*0400*/ 	.word	0x00008e30


	//   ....[19]....
        /*0404*/ 	.word	0x00008eb0


	//   ....[20]....
        /*0408*/ 	.word	0x0000b4b0


	//   ....[21]....
        /*040c*/ 	.word	0x0000b5b0


	//   ....[22]....
        /*0410*/ 	.word	0x0000b950


	//   ....[23]....
        /*0414*/ 	.word	0x0000b9d0


	//   ....[24]....
        /*0418*/ 	.word	0x0000c980


	//   ....[25]....
        /*041c*/ 	.word	0x0000c9c0


	//   ....[26]....
        /*0420*/ 	.word	0x0000cb10


	//   ....[27]....
        /*0424*/ 	.word	0x0000cb20


	//   ....[28]....
        /*0428*/ 	.word	0x00010210


	//   ....[29]....
        /*042c*/ 	.word	0x000103a0


	//   ....[30]....
        /*0430*/ 	.word	0x000103d0


	//   ....[31]....
        /*0434*/ 	.word	0x00010410


	//   ....[32]....
        /*0438*/ 	.word	0x00010480


	//   ....[33]....
        /*043c*/ 	.word	0x000104e0


	//   ....[34]....
        /*0440*/ 	.word	0x00010520


	//   ....[35]....
        /*0444*/ 	.word	0x000106d0


	//   ....[36]....
        /*0448*/ 	.word	0x00010730


	//   ....[37]....
        /*044c*/ 	.word	0x00010770


	//   ....[38]....
        /*0450*/ 	.word	0x000107b0


	//   ....[39]....
        /*0454*/ 	.word	0x000107e0


	//   ....[40]....
        /*0458*/ 	.word	0x00010810


	//   ....[41]....
        /*045c*/ 	.word	0x000108b0


	//   ....[42]....
        /*0460*/ 	.word	0x00010910


	//   ....[43]....
        /*0464*/ 	.word	0x000109a0


	//   ....[44]....
        /*0468*/ 	.word	0x00014c40


	//   ....[45]....
        /*046c*/ 	.word	0x00014c50


	//   ....[46]....
        /*0470*/ 	.word	0x00014d70


	//   ....[47]....
        /*0474*/ 	.word	0x00014dd0


	//   ....[48]....
        /*0478*/ 	.word	0x00014e10


	//   ....[49]....
        /*047c*/ 	.word	0x00014e50


	//   ....[50]....
        /*0480*/ 	.word	0x00014e80


	//   ....[51]....
        /*0484*/ 	.word	0x00014eb0


	//   ....[52]....
        /*0488*/ 	.word	0x00015050


	//   ....[53]....
        /*048c*/ 	.word	0x000150b0


	//   ....[54]....
        /*0490*/ 	.word	0x000150f0


	//   ....[55]....
        /*0494*/ 	.word	0x00015130


	//   ....[56]....
        /*0498*/ 	.word	0x00015160


	//   ....[57]....
        /*049c*/ 	.word	0x00015190


	//   ....[58]....
        /*04a0*/ 	.word	0x00015250


	//   ....[59]....
        /*04a4*/ 	.word	0x00015270


	//   ....[60]....
        /*04a8*/ 	.word	0x000152e0


	//   ....[61]....
        /*04ac*/ 	.word	0x00015980


	//   ....[62]....
        /*04b0*/ 	.word	0x00016030


	//   ....[63]....
        /*04b4*/ 	.word	0x00016450


	//   ....[64]....
        /*04b8*/ 	.word	0x000164e0


	//   ....[65]....
        /*04bc*/ 	.word	0x00016580


	//   ....[66]....
        /*04c0*/ 	.word	0x00016630


	//   ....[67]....
        /*04c4*/ 	.word	0x000166b0


	//   ....[68]....
        /*04c8*/ 	.word	0x00016730


	//   ....[69]....
        /*04cc*/ 	.word	0x000167b0


	//   ....[70]....
        /*04d0*/ 	.word	0x00016830


	//   ....[71]....
        /*04d4*/ 	.word	0x000168c0


	//   ....[72]....
        /*04d8*/ 	.word	0x00016970


	//   ....[73]....
        /*04dc*/ 	.word	0x000169f0


	//   ....[74]....
        /*04e0*/ 	.word	0x00016a70


	//   ....[75]....
        /*04e4*/ 	.word	0x00016af0


	//   ....[76]....
        /*04e8*/ 	.word	0x00016b70


	//   ....[77]....
        /*04ec*/ 	.word	0x00016be0


	//   ....[78]....
        /*04f0*/ 	.word	0x00016c80


	//   ....[79]....
        /*04f4*/ 	.word	0x00016d10


	//   ....[80]....
        /*04f8*/ 	.word	0x00016e40


	//----- nvinfo : EIATTR_REG_RECONFIG
	.align		4
.L_505:
        /*04fc*/ 	.byte	0x01, 0x54
	.zero		2


	//----- nvinfo : EIATTR_SYSCALL_OFFSETS
	.align		4
        /*0500*/ 	.byte	0x04, 0x46
        /*0502*/ 	.short	(.L_507 - .L_506)


	//   ....[0]....
.L_506:
        /*0504*/ 	.word	0x00001c10


	//   ....[1]....
        /*0508*/ 	.word	0x00011920


	//   ....[2]....
        /*050c*/ 	.word	0x00011a60


	//   ....[3]....
        /*0510*/ 	.word	0x00011b60


	//----- nvinfo : EIATTR_MBARRIER_INSTR_OFFSETS
	.align		4
.L_507:
        /*0514*/ 	.byte	0x04, 0x39
        /*0516*/ 	.short	(.L_509 - .L_508)


	//   ....[0]....
.L_508:
        /*0518*/ 	.word	0x000002a0
        /*051c*/ 	.word	0x000000ff
        /*0520*/ 	.word	0x00030800
        /*0524*/ 	.short	0x0100
        /*0526*/ 	.byte	0x08
	.zero		1


	//   ....[1]....
        /*0528*/ 	.word	0x000002b0
        /*052c*/ 	.word	0x000000ff
        /*0530*/ 	.word	0x00030820
        /*0534*/ 	.short	0x0100
        /*0536*/ 	.byte	0x08
	.zero		1


	//   ....[2]....
        /*0538*/ 	.word	0x000003a0
        /*053c*/ 	.word	0x000000ff
        /*0540*/ 	.word	0x00030830
        /*0544*/ 	.short	0x0100
        /*0546*/ 	.byte	0x08
	.zero		1


	//   ....[3]....
        /*0548*/ 	.word	0x000003b0
        /*054c*/ 	.word	0x000000ff
        /*0550*/ 	.word	0x00030840
        /*0554*/ 	.short	0x0100
        /*0556*/ 	.byte	0x08
	.zero		1


	//   ....[4]....
        /*0558*/ 	.word	0x000003c0
        /*055c*/ 	.word	0x000000ff
        /*0560*/ 	.word	0x00030838
        /*0564*/ 	.short	0x0100
        /*0566*/ 	.byte	0x08
	.zero		1


	//   ....[5]....
        /*0568*/ 	.word	0x000003d0
        /*056c*/ 	.word	0x000000ff
        /*0570*/ 	.word	0x00030848
        /*0574*/ 	.short	0x0100
        /*0576*/ 	.byte	0x08
	.zero		1


	//   ....[6]....
        /*0578*/ 	.word	0x00000500
        /*057c*/ 	.word	0x000000ff
        /*0580*/ 	.word	0x00030850
        /*0584*/ 	.short	0x0100
        /*0586*/ 	.byte	0x08
	.zero		1


	//   ....[7]....
        /*0588*/ 	.word	0x00000510
        /*058c*/ 	.word	0x000000ff
        /*0590*/ 	.word	0x00030860
        /*0594*/ 	.short	0x0100
        /*0596*/ 	.byte	0x08
	.zero		1


	//   ....[8]....
        /*0598*/ 	.word	0x00000520
        /*059c*/ 	.word	0x000000ff
        /*05a0*/ 	.word	0x00030858
        /*05a4*/ 	.short	0x0100
        /*05a6*/ 	.byte	0x08
	.zero		1


	//   ....[9]....
        /*05a8*/ 	.word	0x00000530
        /*05ac*/ 	.word	0x000000ff
        /*05b0*/ 	.word	0x00030868
        /*05b4*/ 	.short	0x0100
        /*05b6*/ 	.byte	0x08
	.zero		1


	//   ....[10]....
        /*05b8*/ 	.word	0x00000620
        /*05bc*/ 	.word	0x000000ff
        /*05c0*/ 	.word	0x00030870
        /*05c4*/ 	.short	0x0100
        /*05c6*/ 	.byte	0x06
	.zero		1


	//   ....[11]....
        /*05c8*/ 	.word	0x00000630
        /*05cc*/ 	.word	0x000000ff
        /*05d0*/ 	.word	0x00030880
        /*05d4*/ 	.short	0x0100
        /*05d6*/ 	.byte	0x06
	.zero		1


	//   ....[12]....
        /*05d8*/ 	.word	0x00000640
        /*05dc*/ 	.word	0x000000ff
        /*05e0*/ 	.word	0x00030878
        /*05e4*/ 	.short	0x0100
        /*05e6*/ 	.byte	0x06
	.zero		1


	//   ....[13]....
        /*05e8*/ 	.word	0x00000650
        /*05ec*/ 	.word	0x000000ff
        /*05f0*/ 	.word	0x00030888
        /*05f4*/ 	.short	0x0100
        /*05f6*/ 	.byte	0x06
	.zero		1


	//   ....[14]....
        /*05f8*/ 	.word	0x00000780
        /*05fc*/ 	.word	0x000000ff
        /*0600*/ 	.word	0x00030890
        /*0604*/ 	.short	0x0100
        /*0606*/ 	.byte	0x08
	.zero		1


	//   ....[15]....
        /*0608*/ 	.word	0x00000790
        /*060c*/ 	.word	0x000000ff
        /*0610*/ 	.word	0x000308a0
        /*0614*/ 	.short	0x0100
        /*0616*/ 	.byte	0x08
	.zero		1


	//   ....[16]....
        /*0618*/ 	.word	0x000007a0
        /*061c*/ 	.word	0x000000ff
        /*0620*/ 	.word	0x00030898
        /*0624*/ 	.short	0x0100
        /*0626*/ 	.byte	0x08
	.zero		1


	//   ....[17]....
        /*0628*/ 	.word	0x000007b0
        /*062c*/ 	.word	0x000000ff
        /*0630*/ 	.word	0x000308a8
        /*0634*/ 	.short	0x0100
        /*0636*/ 	.byte	0x08
	.zero		1


	//   ....[18]....
        /*0638*/ 	.word	0x000008e0
        /*063c*/ 	.word	0x000000ff
        /*0640*/ 	.word	0x000308b0
        /*0644*/ 	.short	0x0100
        /*0646*/ 	.byte	0x08
	.zero		1


	//   ....[19]....
        /*0648*/ 	.word	0x000008f0
        /*064c*/ 	.word	0x000000ff
        /*0650*/ 	.word	0x000308c0
        /*0654*/ 	.short	0x0100
        /*0656*/ 	.byte	0x08
	.zero		1


	//   ....[20]....
        /*0658*/ 	.word	0x00000900
        /*065c*/ 	.word	0x000000ff
        /*0660*/ 	.word	0x000308b8
        /*0664*/ 	.short	0x0100
        /*0666*/ 	.byte	0x08
	.zero		1


	//   ....[21]....
        /*0668*/ 	.word	0x00000910
        /*066c*/ 	.word	0x000000ff
        /*0670*/ 	.word	0x000308c8
        /*0674*/ 	.short	0x0100
        /*0676*/ 	.byte	0x08
	.zero		1


	//   ....[22]....
        /*0678*/ 	.word	0x00001cb0
        /*067c*/ 	.word	0x000000ff
        /*0680*/ 	.word	0x00030800
        /*0684*/ 	.short	0x010a
        /*0686*/ 	.byte	0x27
	.zero		1


	//   ....[23]....
        /*0688*/ 	.word	0x00001d30
        /*068c*/ 	.word	0x00000005
        /*0690*/ 	.word	0x00030830
        /*0694*/ 	.short	0x010a
        /*0696*/ 	.byte	0x3f
	.zero		1


	//   ....[24]....
        /*0698*/ 	.word	0x00001d90
        /*069c*/ 	.word	0x00000005
        /*06a0*/ 	.word	0x00030830
        /*06a4*/ 	.short	0x010a
        /*06a6*/ 	.byte	0x3f
	.zero		1


	//   ....[25]....
        /*06a8*/ 	.word	0x000028f0
        /*06ac*/ 	.word	0x00000000
        /*06b0*/ 	.word	0x00000000
        /*06b4*/ 	.short	0x0101
        /*06b6*/ 	.byte	0x3f
	.zero		1


	//   ....[26]....
        /*06b8*/ 	.word	0x00004850
        /*06bc*/ 	.word	0x000000ff
        /*06c0*/ 	.word	0x00030830
        /*06c4*/ 	.short	0x010a
        /*06c6*/ 	.byte	0x06
	.zero		1


	//   ....[27]....
        /*06c8*/ 	.word	0x00004890
        /*06cc*/ 	.word	0x000000ff
        /*06d0*/ 	.word	0x00030830
        /*06d4*/ 	.short	0x010a
        /*06d6*/ 	.byte	0x06
	.zero		1


	//   ....[28]....
        /*06d8*/ 	.word	0x00005710
        /*06dc*/ 	.word	0x000000ff
        /*06e0*/ 	.word	0x00030850
        /*06e4*/ 	.short	0x010a
        /*06e6*/ 	.byte	0x0e
	.zero		1


	//   ....[29]....
        /*06e8*/ 	.word	0x00005750
        /*06ec*/ 	.word	0x000000ff
        /*06f0*/ 	.word	0x00030850
        /*06f4*/ 	.short	0x010a
        /*06f6*/ 	.byte	0x0e
	.zero		1


	//   ....[30]....
        /*06f8*/ 	.word	0x00005d30
        /*06fc*/ 	.word	0x00000098
        /*0700*/ 	.word	0x00000000
        /*0704*/ 	.short	0x0101
        /*0706*/ 	.byte	0x3f
	.zero		1


	//   ....[31]....
        /*0708*/ 	.word	0x00006f30
        /*070c*/ 	.word	0x0000009d
        /*0710*/ 	.word	0x00000000
        /*0714*/ 	.short	0x0101
        /*0716*/ 	.byte	0x3f
	.zero		1


	//   ....[32]....
        /*0718*/ 	.word	0x00007580
        /*071c*/ 	.word	0x000000ff
        /*0720*/ 	.word	0x00030830
        /*0724*/ 	.short	0x010a
        /*0726*/ 	.byte	0x06
	.zero		1


	//   ....[33]....
        /*0728*/ 	.word	0x000075c0
        /*072c*/ 	.word	0x000000ff
        /*0730*/ 	.word	0x00030830
        /*0734*/ 	.short	0x010a
        /*0736*/ 	.byte	0x06
	.zero		1


	//   ....[34]....
        /*0738*/ 	.word	0x00008440
        /*073c*/ 	.word	0x000000ff
        /*0740*/ 	.word	0x00030850
        /*0744*/ 	.short	0x010a
        /*0746*/ 	.byte	0x0e
	.zero		1


	//   ....[35]....
        /*0748*/ 	.word	0x00008480
        /*074c*/ 	.word	0x000000ff
        /*0750*/ 	.word	0x00030850
        /*0754*/ 	.short	0x010a
        /*0756*/ 	.byte	0x0e
	.zero		1


	//   ....[36]....
        /*0758*/ 	.word	0x000091d0
        /*075c*/ 	.word	0x00000099
        /*0760*/ 	.word	0x00000000
        /*0764*/ 	.short	0x0101
        /*0766*/ 	.byte	0x3f
	.zero		1


	//   ....[37]....
        /*0768*/ 	.word	0x00009260
        /*076c*/ 	.word	0x0000009b
        /*0770*/ 	.word	0x00000000
        /*0774*/ 	.short	0x0101
        /*0776*/ 	.byte	0x3f
	.zero		1


	//   ....[38]....
        /*0778*/ 	.word	0x000096c0
        /*077c*/ 	.word	0x000000ff
        /*0780*/ 	.word	0x00030830
        /*0784*/ 	.short	0x010a
        /*0786*/ 	.byte	0x06
	.zero		1


	//   ....[39]....
        /*0788*/ 	.word	0x00009700
        /*078c*/ 	.word	0x000000ff
        /*0790*/ 	.word	0x00030830
        /*0794*/ 	.short	0x010a
        /*0796*/ 	.byte	0x06
	.zero		1


	//   ....[40]....
        /*0798*/ 	.word	0x0000a580
        /*079c*/ 	.word	0x000000ff
        /*07a0*/ 	.word	0x00030850
        /*07a4*/ 	.short	0x010a
        /*07a6*/ 	.byte	0x0e
	.zero		1


	//   ....[41]....
        /*07a8*/ 	.word	0x0000a5c0
        /*07ac*/ 	.word	0x000000ff
        /*07b0*/ 	.word	0x00030850
        /*07b4*/ 	.short	0x010a
        /*07b6*/ 	.byte	0x0e
	.zero		1


	//   ....[42]....
        /*07b8*/ 	.word	0x0000ab10
        /*07bc*/ 	.word	0x00000004
        /*07c0*/ 	.word	0x00000000
        /*07c4*/ 	.short	0x0101
        /*07c6*/ 	.byte	0x3f
	.zero		1


	//   ....[43]....
        /*07c8*/ 	.word	0x0000bd40
        /*07cc*/ 	.word	0x0000009d
        /*07d0*/ 	.word	0x00000000
        /*07d4*/ 	.short	0x0101
        /*07d6*/ 	.byte	0x3f
	.zero		1


	//   ....[44]....
        /*07d8*/ 	.word	0x0000c8f0
        /*07dc*/ 	.word	0x000000ff
        /*07e0*/ 	.word	0x00030850
        /*07e4*/ 	.short	0x010a
        /*07e6*/ 	.byte	0x05
	.zero		1


	//   ....[45]....
        /*07e8*/ 	.word	0x0000c930
        /*07ec*/ 	.word	0x000000ff
        /*07f0*/ 	.word	0x00030850
        /*07f4*/ 	.short	0x010a
        /*07f6*/ 	.byte	0x05
	.zero		1


	//   ....[46]....
        /*07f8*/ 	.word	0x0000d1e0
        /*07fc*/ 	.word	0x00000010
        /*0800*/ 	.word	0x00000000
        /*0804*/ 	.short	0x0101
        /*0806*/ 	.byte	0x3f
	.zero		1


	//   ....[47]....
        /*0808*/ 	.word	0x0000ed70
        /*080c*/ 	.word	0x00000013
        /*0810*/ 	.word	0x00000000
        /*0814*/ 	.short	0x0101
        /*0816*/ 	.byte	0x3f
	.zero		1


	//   ....[48]....
        /*0818*/ 	.word	0x00012360
        /*081c*/ 	.word	0x00000009
        /*0820*/ 	.word	0x00030840
        /*0824*/ 	.short	0x010a
        /*0826*/ 	.byte	0x3f
	.zero		1


	//   ....[49]....
        /*0828*/ 	.word	0x000129d0
        /*082c*/ 	.word	0x0000000a
        /*0830*/ 	.word	0x00030820
        /*0834*/ 	.short	0x010a
        /*0836*/ 	.byte	0x3f
	.zero		1


	//   ....[50]....
        /*0838*/ 	.word	0x00012d20
        /*083c*/ 	.word	0x00000002
        /*0840*/ 	.word	0x00030840
        /*0844*/ 	.short	0x010a
        /*0846*/ 	.byte	0x3f
	.zero		1


	//   ....[51]....
        /*0848*/ 	.word	0x00013070
        /*084c*/ 	.word	0x00000003
        /*0850*/ 	.word	0x00000060
        /*0854*/ 	.short	0x010a
        /*0856*/ 	.byte	0x3f
	.zero		1


	//   ....[52]....
        /*0858*/ 	.word	0x00013710
        /*085c*/ 	.word	0x00000002
        /*0860*/ 	.word	0x00030840
        /*0864*/ 	.short	0x010a
        /*0866*/ 	.byte	0x3f
	.zero		1


	//   ....[53]....
        /*0868*/ 	.word	0x00013a60
        /*086c*/ 	.word	0x00000003
        /*0870*/ 	.word	0x00000060
        /*0874*/ 	.short	0x010a
        /*0876*/ 	.byte	0x3f
	.zero		1


	//   ....[54]....
        /*0878*/ 	.word	0x00013fe0
        /*087c*/ 	.word	0x00000002
        /*0880*/ 	.word	0x00030840
        /*0884*/ 	.short	0x010a
        /*0886*/ 	.byte	0x3f
	.zero		1


	//   ....[55]....
        /*0888*/ 	.word	0x00014330
        /*088c*/ 	.word	0x00000002
        /*0890*/ 	.word	0x00000060
        /*0894*/ 	.short	0x010a
        /*0896*/ 	.byte	0x3f
	.zero		1


	//   ....[56]....
        /*0898*/ 	.word	0x00014850
        /*089c*/ 	.word	0x00000003
        /*08a0*/ 	.word	0x00030860
        /*08a4*/ 	.short	0x010a
        /*08a6*/ 	.byte	0x3f
	.zero		1


	//   ....[57]....
        /*08a8*/ 	.word	0x00015900
        /*08ac*/ 	.word	0x00000000
        /*08b0*/ 	.word	0x00030820
        /*08b4*/ 	.short	0x010a
        /*08b6*/ 	.byte	0x3f
	.zero		1


	//   ....[58]....
        /*08b8*/ 	.word	0x00015ae0
        /*08bc*/ 	.word	0x00000006
        /*08c0*/ 	.word	0x00000000
        /*08c4*/ 	.short	0x010a
        /*08c6*/ 	.byte	0x3f
	.zero		1


	//   ....[59]....
        /*08c8*/ 	.word	0x00015b50
        /*08cc*/ 	.word	0x00000007
        /*08d0*/ 	.word	0x00000000
        /*08d4*/ 	.short	0x010a
        /*08d6*/ 	.byte	0x3f
	.zero		1


	//   ....[60]....
        /*08d8*/ 	.word	0x00015bc0
        /*08dc*/ 	.word	0x00000004
        /*08e0*/ 	.word	0x00000000
        /*08e4*/ 	.short	0x010a
        /*08e6*/ 	.byte	0x3f
	.zero		1


	//   ....[61]....
        /*08e8*/ 	.word	0x00015bf0
        /*08ec*/ 	.word	0x00000003
        /*08f0*/ 	.word	0x00000000
        /*08f4*/ 	.short	0x010a
        /*08f6*/ 	.byte	0x3f
	.zero		1


	//   ....[62]....
        /*08f8*/ 	.word	0x00015c60
        /*08fc*/ 	.word	0x00000003
        /*0900*/ 	.word	0x00030800
        /*0904*/ 	.short	0x010a
        /*0906*/ 	.byte	0x3f
	.zero		1


	//   ....[63]....
        /*0908*/ 	.word	0x00015cb0
        /*090c*/ 	.word	0x00000005
        /*0910*/ 	.word	0x00030830
        /*0914*/ 	.short	0x010a
        /*0916*/ 	.byte	0x3f
	.zero		1


	//   ....[64]....
        /*0918*/ 	.word	0x00015d10
        /*091c*/ 	.word	0x00000099
        /*0920*/ 	.word	0x00030830
        /*0924*/ 	.short	0x010a
        /*0926*/ 	.byte	0x3f
	.zero		1


	//   ....[65]....
        /*0928*/ 	.word	0x00015d70
        /*092c*/ 	.word	0x000000db
        /*0930*/ 	.word	0x00030850
        /*0934*/ 	.short	0x010a
        /*0936*/ 	.byte	0x3f
	.zero		1


	//   ....[66]....
        /*0938*/ 	.word	0x00015dd0
        /*093c*/ 	.word	0x00000005
        /*0940*/ 	.word	0x00030830
        /*0944*/ 	.short	0x010a
        /*0946*/ 	.byte	0x3f
	.zero		1


	//   ....[67]....
        /*0948*/ 	.word	0x00015e30
        /*094c*/ 	.word	0x00000005
        /*0950*/ 	.word	0x00030850
        /*0954*/ 	.short	0x010a
        /*0956*/ 	.byte	0x3f
	.zero		1


	//   ....[68]....
        /*0958*/ 	.word	0x00015e90
        /*095c*/ 	.word	0x00000005
        /*0960*/ 	.word	0x00030830
        /*0964*/ 	.short	0x010a
        /*0966*/ 	.byte	0x3f
	.zero		1


	//   ....[69]....
        /*0968*/ 	.word	0x00015ef0
        /*096c*/ 	.word	0x00000005
        /*0970*/ 	.word	0x00030850
        /*0974*/ 	.short	0x010a
        /*0976*/ 	.byte	0x3f
	.zero		1


	//   ....[70]....
        /*0978*/ 	.word	0x00015f50
        /*097c*/ 	.word	0x00000003
        /*0980*/ 	.word	0x00030850
        /*0984*/ 	.short	0x010a
        /*0986*/ 	.byte	0x3f
	.zero		1


	//   ....[71]....
        /*0988*/ 	.word	0x000160f0
        /*098c*/ 	.word	0x00000009
        /*0990*/ 	.word	0x00030840
        /*0994*/ 	.short	0x010a
        /*0996*/ 	.byte	0x3f
	.zero		1


	//   ....[72]....
        /*0998*/ 	.word	0x00016170
        /*099c*/ 	.word	0x00000008
        /*09a0*/ 	.word	0x00030820
        /*09a4*/ 	.short	0x010a
        /*09a6*/ 	.byte	0x3f
	.zero		1


	//   ....[73]....
        /*09a8*/ 	.word	0x000161c0
        /*09ac*/ 	.word	0x00000002
        /*09b0*/ 	.word	0x00030840
        /*09b4*/ 	.short	0x010a
        /*09b6*/ 	.byte	0x3f
	.zero		1


	//   ....[74]....
        /*09b8*/ 	.word	0x00016210
        /*09bc*/ 	.word	0x00000003
        /*09c0*/ 	.word	0x00000060
        /*09c4*/ 	.short	0x010a
        /*09c6*/ 	.byte	0x3f
	.zero		1


	//   ....[75]....
        /*09c8*/ 	.word	0x00016260
        /*09cc*/ 	.word	0x00000002
        /*09d0*/ 	.word	0x00030840
        /*09d4*/ 	.short	0x010a
        /*09d6*/ 	.byte	0x3f
	.zero		1


	//   ....[76]....
        /*09d8*/ 	.word	0x000162b0
        /*09dc*/ 	.word	0x00000003
        /*09e0*/ 	.word	0x00000060
        /*09e4*/ 	.short	0x010a
        /*09e6*/ 	.byte	0x3f
	.zero		1


	//   ....[77]....
        /*09e8*/ 	.word	0x00016300
        /*09ec*/ 	.word	0x00000002
        /*09f0*/ 	.word	0x00030840
        /*09f4*/ 	.short	0x010a
        /*09f6*/ 	.byte	0x3f
	.zero		1


	//   ....[78]....
        /*09f8*/ 	.word	0x00016350
        /*09fc*/ 	.word	0x00000002
        /*0a00*/ 	.word	0x00000060
        /*0a04*/ 	.short	0x010a
        /*0a06*/ 	.byte	0x3f
	.zero		1


	//   ....[79]....
        /*0a08*/ 	.word	0x000163a0
        /*0a0c*/ 	.word	0x00000003
        /*0a10*/ 	.word	0x00030860
        /*0a14*/ 	.short	0x010a
        /*0a16*/ 	.byte	0x3f
	.zero		1


	//   ....[80]....
        /*0a18*/ 	.word	0x00016d60
        /*0a1c*/ 	.word	0x00000000
        /*0a20*/ 	.word	0x00030820
        /*0a24*/ 	.short	0x010a
        /*0a26*/ 	.byte	0x3f
	.zero		1


	//   ....[81]....
        /*0a28*/ 	.word	0x00016f00
        /*0a2c*/ 	.word	0x00000006
        /*0a30*/ 	.word	0x00000000
        /*0a34*/ 	.short	0x010a
        /*0a36*/ 	.byte	0x3f
	.zero		1


	//   ....[82]....
        /*0a38*/ 	.word	0x00016f50
        /*0a3c*/ 	.word	0x00000007
        /*0a40*/ 	.word	0x00000000
        /*0a44*/ 	.short	0x010a
        /*0a46*/ 	.byte	0x3f
	.zero		1


	//   ....[83]....
        /*0a48*/ 	.word	0x00016fa0
        /*0a4c*/ 	.word	0x00000004
        /*0a50*/ 	.word	0x00000000
        /*0a54*/ 	.short	0x010a
        /*0a56*/ 	.byte	0x3f
	.zero		1


	//----- nvinfo : EIATTR_NUM_MBARRIERS
	.align		4
.L_509:
        /*0a58*/ 	.byte	0x03, 0x38
        /*0a5a*/ 	.short	0x0016


	//----- nvinfo : EIATTR_EXIT_INSTR_OFFSETS
	.align		4
        /*0a5c*/ 	.byte	0x04, 0x1c
        /*0a5e*/ 	.short	(.L_511 - .L_510)


	//   ....[0]....
.L_510:
        /*0a60*/ 	.word	0x00000a80


	//   ....[1]....
        /*0a64*/ 	.word	0x000101d0


	//   ....[2]....
        /*0a68*/ 	.word	0x00010230


	//   ....[3]....
        /*0a6c*/ 	.word	0x00015c40


	//----- nvinfo : EIATTR_MAX_THREADS
	.align		4
.L_511:
        /*0a70*/ 	.byte	0x04, 0x05
        /*0a72*/ 	.short	(.L_513 - .L_512)
.L_512:
        /*0a74*/ 	.word	0x00000180
        /*0a78*/ 	.word	0x00000001
        /*0a7c*/ 	.word	0x00000001


	//----- nvinfo : EIATTR_CRS_STACK_SIZE
	.align		4
.L_513:
        /*0a80*/ 	.byte	0x04, 0x1e
        /*0a82*/ 	.short	(.L_515 - .L_514)
.L_514:
        /*0a84*/ 	.word	0x00000000


	//----- nvinfo : EIATTR_CBANK_PARAM_SIZE
	.align		4
.L_515:
        /*0a88*/ 	.byte	0x03, 0x19
        /*0a8a*/ 	.short	0x0a70


	//----- nvinfo : EIATTR_PARAM_CBANK
	.align		4
        /*0a8c*/ 	.byte	0x04, 0x0a
        /*0a8e*/ 	.short	(.L_517 - .L_516)
	.align		4
.L_516:
        /*0a90*/ 	.word	index@(.nv.constant0._ZN7cutlass13device_kernelIN5flash11enable_sm90INS1_16FlashAttnFwdSm90INS1_25CollectiveMainloopFwdSm90ILi2EN4cute5tupleIJNS5_1CILi1EEES8_S8_EEENS6_IJNS7_ILi128EEENS7_ILi64EEENS7_ILi256EEEEEELi256ENS_10bfloat16_tEfNS_4arch4Sm90ELb0ELb1ELb1ELb1ELb0ELb0ELb0ELb1ELb1ELb0ELb0ELb0EEENS1_21CollectiveEpilogueFwdINS6_IJSA_SC_SB_EEES9_SE_SG_Li256ELb1ELb0ELb0ELb0EEENS1_36VarlenDynamicPersistentTileSchedulerILi128ELi64ELi256ELi32ELb0ELb0ELb1ELb1ELb0ELb1EEEEEEEEEvNT_6ParamsE)
        /*0a94*/ 	.short	0x0210
        /*0a96*/ 	.short	0x0a70


	//----- nvinfo : EIATTR_SW_WAR
	.align		4
.L_517:
        /*0a98*/ 	.byte	0x04, 0x36
        /*0a9a*/ 	.short	(.L_519 - .L_518)
.L_518:
        /*0a9c*/ 	.word	0x00000008
.L_519:


//--------------------- .nv.info._ZN7cutlass13device_kernelIN5flash11enable_sm90INS1_16FlashAttnFwdSm90INS1_25CollectiveMainloopFwdSm90ILi2EN4cute5tupleIJNS5_1CILi1EEES8_S8_EEENS6_IJNS7_ILi128EEENS7_ILi64EEENS7_ILi256EEEEEELi256ENS_10bfloat16_tEfNS_4arch4Sm90ELb0ELb1ELb1ELb1ELb0ELb1ELb0ELb1ELb1ELb0ELb0ELb0EEENS1_21CollectiveEpilogueFwdINS6_IJSA_SC_SB_EEES9_SE_SG_Li256ELb1ELb0ELb0ELb0EEENS1_36VarlenDynamicPersistentTileSchedulerILi128ELi64ELi256ELi32ELb0ELb0ELb1ELb1ELb0ELb1EEEEEEEEEvNT_6ParamsE --------------------------
	.section	.nv.info._ZN7cutlass13device_kernelIN5flash11enable_sm90INS1_16FlashAttnFwdSm90INS1_25CollectiveMainloopFwdSm90ILi2EN4cute5tupleIJNS5_1CILi1EEES8_S8_EEENS6_IJNS7_ILi128EEENS7_ILi64EEENS7_ILi256EEEEEELi256ENS_10bfloat16_tEfNS_4arch4Sm90ELb0ELb1ELb1ELb1ELb0ELb1ELb0ELb1ELb1ELb0ELb0ELb0EEENS1_21CollectiveEpilogueFwdINS6_IJSA_SC_SB_EEES9_SE_SG_Li256ELb1ELb0ELb0ELb0EEENS1_36VarlenDynamicPersistentTileSchedulerILi128ELi64ELi256ELi32ELb0ELb0ELb1ELb1ELb0ELb1EEEEEEEEEvNT_6ParamsE,"",@"SHT_CUDA_INFO"
	.sectionflags	@""
	.align	4


	//----- nvinfo : EIATTR_CUDA_API_VERSION
	.align		4
        /*0000*/ 	.byte	0x04, 0x37
        /*0002*/ 	.short	(.L_521 - .L_520)
.L_520:
        /*0004*/ 	.word	0x00000082


	//----- nvinfo : EIATTR_KPARAM_INFO
	.align		4
.L_521:
        /*0008*/ 	.byte	0x04, 0x17
        /*000a*/ 	.short	(.L_523 - .L_522)
.L_522:
        /*000c*/ 	.word	0x00000000
        /*0010*/ 	.short	0x0000
        /*0012*/ 	.short	0x0070
        /*0014*/ 	.byte	0x00, 0xf0, 0x01, 0x28


	//----- nvinfo : EIATTR_SPARSE_MMA_MASK
	.align		4
.L_523:
        /*0018*/ 	.byte	0x03, 0x50
        /*001a*/ 	.short	0x0000


	//----- nvinfo : EIATTR_MAXREG_COUNT
	.align		4
        /*001c*/ 	.byte	0x03, 0x1b
        /*001e*/ 	.short	0x00a8


	//----- nvinfo : EIATTR_NUM_BARRIERS
	.align		4
        /*0020*/ 	.byte	0x02, 0x4c
        /*0022*/ 	.byte	0x10
	.zero		1


	//----- nvinfo : EIATTR_EXTERNS
	.align		4
        /*0024*/ 	.byte	0x04, 0x0f
        /*0026*/ 	.short	(.L_525 - .L_524)


	//   ....[0]....
	.align		4
.L_524:
        /*0028*/ 	.word	index@(__assertfail)


	//----- nvinfo : EIATTR_ANNOTATIONS
	.align		4
.L_525:
        /*002c*/ 	.byte	0x04, 0x55
        /*002e*/ 	.short	(.L_527 - .L_526)


	//   ....[0]....
.L_526:
        /* <DEDUP_REMOVED lines=129> */


	//----- nvinfo : EIATTR_MERCURY_ISA_VERSION
	.align		4
.L_527:
        /*0830*/ 	.byte	0x03, 0x5f
        /*0832*/ 	.short	0x0101


	//----- nvinfo : EIATTR_UNUSED_LOAD_BYTE_OFFSET
	.align		4
        /*0834*/ 	.byte	0x04, 0x44
        /*0836*/ 	.short	(.L_529 - .L_528)


	//   ....[0]....
.L_528:
        /*0838*/ 	.word	0x00000ad0
        /*083c*/ 	.word	0x0000fff0


	//   ....[1]....
        /*0840*/ 	.word	0x0001fc50
        /*0844*/ 	.word	0x0000fff0


	//----- nvinfo : EIATTR_INT_WARP_WIDE_INSTR_OFFSETS
	.align		4
.L_529:
        /*0848*/ 	.byte	0x04, 0x31
        /*084a*/ 	.short	(.L_531 - .L_530)


	//   ....[0]....
.L_530:
        /*084c*/ 	.word	0x000001c0


	//   ....[1]....
        /*0850*/ 	.word	0x00000200


	//   ....[2]....
        /*0854*/ 	.word	0x00000270


	//   ....[3]....
        /*0858*/ 	.word	0x00025000


	//   ....[4]....
        /*085c*/ 	.word	0x000250a0


	//   ....[5]....
        /*0860*/ 	.word	0x00025610


	//   ....[6]....
        /*0864*/ 	.word	0x00025640


	//   ....[7]....
        /*0868*/ 	.word	0x00025740


	//   ....[8]....
        /*086c*/ 	.word	0x00025830


	//   ....[9]....
        /*0870*/ 	.word	0x00025920


	//   ....[10]....
        /*0874*/ 	.word	0x00028060


	//   ....[11]....
        /*0878*/ 	.word	0x00028100


	//----- nvinfo : EIATTR_COOP_GROUP_MASK_REGIDS
	.align		4
.L_531:
        /*087c*/ 	.byte	0x04, 0x29
        /*087e*/ 	.short	(.L_533 - .L_532)


	//   ....[0]....
.L_532:
        /*0880*/ 	.word	0xffffffff


	//   ....[1]....
        /*0884*/ 	.word	0xffffffff


	//   ....[2]....
        /*0888*/ 	.word	0xffffffff


	//   ....[3]....
        /*088c*/ 	.word	0xffffffff


	//   ....[4]....
        /*0890*/ 	.word	0xffffffff


	//   ....[5]....
        /*0894*/ 	.word	0xffffffff


	//   ....[6]....
        /*0898*/ 	.word	0xffffffff


	//   ....[7]....
        /*089c*/ 	.word	0xffffffff


	//   ....[8]....
        /*08a0*/ 	.word	0xffffffff


	//   ....[9]....
        /*08a4*/ 	.word	0xffffffff


	//   ....[10]....
        /*08a8*/ 	.word	0xffffffff


	//   ....[11]....
        /*08ac*/ 	.word	0xffffffff


	//   ....[12]....
        /*08b0*/ 	.word	0xffffffff


	//   ....[13]....
        /*08b4*/ 	.word	0xffffffff


	//   ....[14]....
        /*08b8*/ 	.word	0xffffffff


	//   ....[15]....
        /*08bc*/ 	.word	0xffffffff


	//   ....[16]....
        /*08c0*/ 	.word	0xffffffff


	//   ....[17]....
        /*08c4*/ 	.word	0xffffffff


	//   ....[18]....
        /*08c8*/ 	.word	0xffffffff


	//   ....[19]....
        /*08cc*/ 	.word	0xffffffff


	//   ....[20]....
        /*08d0*/ 	.word	0xffffffff


	//   ....[21]....
        /*08d4*/ 	.word	0xffffffff


	//   ....[22]....
        /*08d8*/ 	.word	0xffffffff


	//   ....[23]....
        /*08dc*/ 	.word	0xffffffff


	//   ....[24]....
        /*08e0*/ 	.word	0xffffffff


	//   ....[25]....
        /*08e4*/ 	.word	0xffffffff


	//   ....[26]....
        /*08e8*/ 	.word	0xffffffff


	//   ....[27]....
        /*08ec*/ 	.word	0xffffffff


	//   ....[28]....
        /*08f0*/ 	.word	0xffffffff


	//   ....[29]....
        /*08f4*/ 	.word	0xffffffff


	//   ....[30]....
        /*08f8*/ 	.word	0xffffffff


	//   ....[31]....
        /*08fc*/ 	.word	0xffffffff


	//   ....[32]....
        /*0900*/ 	.word	0xffffffff


	//   ....[33]....
        /*0904*/ 	.word	0xffffffff


	//   ....[34]....
        /*0908*/ 	.word	0xffffffff


	//   ....[35]....
        /*090c*/ 	.word	0xffffffff


	//   ....[36]....
        /*0910*/ 	.word	0xffffffff


	//   ....[37]....
        /*0914*/ 	.word	0xffffffff


	//   ....[38]....
        /*0918*/ 	.word	0xffffffff


	//   ....[39]....
        /*091c*/ 	.word	0xffffffff


	//   ....[40]....
        /*0920*/ 	.word	0xffffffff


	//   ....[41]....
        /*0924*/ 	.word	0xffffffff


	//   ....[42]....
        /*0928*/ 	.word	0xffffffff


	//   ....[43]....
        /*092c*/ 	.word	0xffffffff


	//   ....[44]....
        /*0930*/ 	.word	0xffffffff


	//   ....[45]....
        /*0934*/ 	.word	0xffffffff


	//   ....[46]....
        /*0938*/ 	.word	0xffffffff


	//   ....[47]....
        /*093c*/ 	.word	0xffffffff


	//   ....[48]....
        /*0940*/ 	.word	0xffffffff


	//   ....[49]....
        /*0944*/ 	.word	0xffffffff


	//   ....[50]....
        /*0948*/ 	.word	0xffffffff


	//   ....[51]....
        /*094c*/ 	.word	0xffffffff


	//   ....[52]....
        /*0950*/ 	.word	0xffffffff


	//   ....[53]....
        /*0954*/ 	.word	0xffffffff


	//   ....[54]....
        /*0958*/ 	.word	0xffffffff


	//   ....[55]....
        /*095c*/ 	.word	0xffffffff


	//   ....[56]....
        /*0960*/ 	.word	0xffffffff


	//   ....[57]....
        /*0964*/ 	.word	0xffffffff


	//   ....[58]....
        /*0968*/ 	.word	0xffffffff


	//   ....[59]....
        /*096c*/ 	.word	0xffffffff


	//   ....[60]....
        /*0970*/ 	.word	0xffffffff


	//   ....[61]....
        /*0974*/ 	.word	0xffffffff


	//   ....[62]....
        /*0978*/ 	.word	0x0500000f


	//   ....[63]....
        /*097c*/ 	.word	0x0500000f


	//   ....[64]....
        /*0980*/ 	.word	0x0500000f


	//   ....[65]....
        /*0984*/ 	.word	0x0500000f


	//   ....[66]....
        /*0988*/ 	.word	0x0500000f


	//   ....[67]....
        /*098c*/ 	.word	0x0500000f


	//   ....[68]....
        /*0990*/ 	.word	0x0500000f


	//   ....[69]....
        /*0994*/ 	.word	0x0500000f


	//   ....[70]....
        /*0998*/ 	.word	0x0500000f


	//   ....[71]....
        /*099c*/ 	.word	0x0500000f


	//   ....[72]....
        /*09a0*/ 	.word	0x0500000f


	//   ....[73]....
        /*09a4*/ 	.word	0x0500000f


	//   ....[74]....
        /*09a8*/ 	.word	0x0500000f


	//   ....[75]....
        /*09ac*/ 	.word	0x0500000f


	//   ....[76]....
        /*09b0*/ 	.word	0x0500000f


	//   ....[77]....
        /*09b4*/ 	.word	0x0500000f


	//   ....[78]....
        /*09b8*/ 	.word	0x0500000f


	//   ....[79]....
        /*09bc*/ 	.word	0x0500000f


	//   ....[80]....
        /*09c0*/ 	.word	0x0500000f


	//   ....[81]....
        /*09c4*/ 	.word	0x0500000f


	//   ....[82]....
        /*09c8*/ 	.word	0x0500000f


	//   ....[83]....
        /*09cc*/ 	.word	0x0500000f


	//   ....[84]....
        /*09d0*/ 	.word	0x0500000f


	//   ....[85]....
        /*09d4*/ 	.word	0x0500000f


	//   ....[86]....
        /*09d8*/ 	.word	0x0500000f


	//   ....[87]....
        /*09dc*/ 	.word	0x0500000f


	//   ....[88]....
        /*09e0*/ 	.word	0x0500000f


	//   ....[89]....
        /*09e4*/ 	.word	0x0500000f


	//   ....[90]....
        /*09e8*/ 	.word	0x0500000f


	//   ....[91]....
        /*09ec*/ 	.word	0x0500000f


	//   ....[92]....
        /*09f0*/ 	.word	0x0500000f


	//   ....[93]....
        /*09f4*/ 	.word	0x0500000f


	//   ....[94]....
        /*09f8*/ 	.word	0x0500000f


	//   ....[95]....
        /*09fc*/ 	.word	0x0500000f


	//   ....[96]....
        /*0a00*/ 	.word	0x0500000f


	//   ....[97]....
        /*0a04*/ 	.word	0x0500000f


	//   ....[98]....
        /*0a08*/ 	.word	0x0500000f


	//   ....[99]....
        /*0a0c*/ 	.word	0x0500000f


	//   ....[100]....
        /*0a10*/ 	.word	0x0500000f


	//   ....[101]....
        /*0a14*/ 	.word	0x0500000f


	//   ....[102]....
        /*0a18*/ 	.word	0x0500000f


	//   ....[103]....
        /*0a1c*/ 	.word	0x0500000f


	//   ....[104]....
        /*0a20*/ 	.word	0x0500000f


	//   ....[105]....
        /*0a24*/ 	.word	0x0500000f


	//   ....[106]....
        /*0a28*/ 	.word	0x0500000f


	//   ....[107]....
        /*0a2c*/ 	.word	0x0500000f


	//   ....[108]....
        /*0a30*/ 	.word	0x0500000f


	//   ....[109]....
        /*0a34*/ 	.word	0x0500000f


	//   ....[110]....
        /*0a38*/ 	.word	0x0500000f


	//   ....[111]....
        /*0a3c*/ 	.word	0x0500000f


	//   ....[112]....
        /*0a40*/ 	.word	0x0500000f


	//   ....[113]....
        /*0a44*/ 	.word	0x0500000f


	//----- nvinfo : EIATTR_COOP_GROUP_INSTR_OFFSETS
	.align		4
.L_533:
        /*0a48*/ 	.byte	0x04, 0x28
        /*0a4a*/ 	.short	(.L_535 - .L_534)


	//   ....[0]....
.L_534:
        /*0a4c*/ 	.word	0x00000060


	//   ....[1]....
        /*0a50*/ 	.word	0x000001d0


	//   ....[2]....
        /*0a54*/ 	.word	0x00000220


	//   ....[3]....
        /*0a58*/ 	.word	0x00000450


	//   ....[4]....
        /*0a5c*/ 	.word	0x000005b0


	//   ....[5]....
        /*0a60*/ 	.word	0x000006d0


	//   ....[6]....
        /*0a64*/ 	.word	0x00000830


	//   ....[7]....
        /*0a68*/ 	.word	0x000092a0


	//   ....[8]....
        /*0a6c*/ 	.word	0x00015220


	//   ....[9]....
        /*0a70*/ 	.word	0x00015240


	//   ....[10]....
        /*0a74*/ 	.word	0x00015570


	//   ....[11]....
        /*0a78*/ 	.word	0x00015620


	//   ....[12]....
        /*0a7c*/ 	.word	0x000184d0


	//   ....[13]....
        /*0a80*/ 	.word	0x00018560


	//   ....[14]....
        /*0a84*/ 	.word	0x00018a50


	//   ....[15]....
        /*0a88*/ 	.word	0x00018ab0


	//   ....[16]....
        /*0a8c*/ 	.word	0x0001adf0


	//   ....[17]....
        /*0a90*/ 	.word	0x0001ae10


	//   ....[18]....
        /*0a94*/ 	.word	0x0001af30


	//   ....[19]....
        /*0a98*/ 	.word	0x0001aff0


	//   ....[20]....
        /*0a9c*/ 	.word	0x0001db00


	//   ....[21]....
        /*0aa0*/ 	.word	0x0001db20


	//   ....[22]....
        /*0aa4*/ 	.word	0x0001e0f0


	//   ....[23]....
        /*0aa8*/ 	.word	0x0001e160


	//   ....[24]....
        /*0aac*/ 	.word	0x0001f080


	//   ....[25]....
        /*0ab0*/ 	.word	0x0001f1a0


	//   ....[26]....
        /*0ab4*/ 	.word	0x0001f240


	//   ....[27]....
        /*0ab8*/ 	.word	0x0001f250


	//   ....[28]....
        /*0abc*/ 	.word	0x000225e0


	//   ....[29]....
        /*0ac0*/ 	.word	0x00022780


	//   ....[30]....
        /*0ac4*/ 	.word	0x000227b0


	//   ....[31]....
        /*0ac8*/ 	.word	0x000227e0


	//   ....[32]....
        /*0acc*/ 	.word	0x00022820


	//   ....[33]....
        /*0ad0*/ 	.word	0x00022870


	//   ....[34]....
        /*0ad4*/ 	.word	0x000228d0


	//   ....[35]....
        /*0ad8*/ 	.word	0x00022ac0


	//   ....[36]....
        /*0adc*/ 	.word	0x00022b20


	//   ....[37]....
        /*0ae0*/ 	.word	0x00022b60


	//   ....[38]....
        /*0ae4*/ 	.word	0x00022ba0


	//   ....[39]....
        /*0ae8*/ 	.word	0x00022bd0


	//   ....[40]....
        /*0aec*/ 	.word	0x00022c00


	//   ....[41]....
        /*0af0*/ 	.word	0x00022ca0


	//   ....[42]....
        /*0af4*/ 	.word	0x00022d00


	//   ....[43]....
        /*0af8*/ 	.word	0x00022d90


	//   ....[44]....
        /*0afc*/ 	.word	0x000285e0


	//   ....[45]....
        /*0b00*/ 	.word	0x000285f0


	//   ....[46]....
        /*0b04*/ 	.word	0x00028710


	//   ....[47]....
        /*0b08*/ 	.word	0x00028770


	//   ....[48]....
        /*0b0c*/ 	.word	0x000287b0


	//   ....[49]....
        /*0b10*/ 	.word	0x000287f0


	//   ....[50]....
        /*0b14*/ 	.word	0x00028820


	//   ....[51]....
        /*0b18*/ 	.word	0x00028850


	//   ....[52]....
        /*0b1c*/ 	.word	0x000289f0


	//   ....[53]....
        /*0b20*/ 	.word	0x00028a50


	//   ....[54]....
        /*0b24*/ 	.word	0x00028a90


	//   ....[55]....
        /*0b28*/ 	.word	0x00028ad0


	//   ....[56]....
        /*0b2c*/ 	.word	0x00028b00


	//   ....[57]....
        /*0b30*/ 	.word	0x00028b30


	//   ....[58]....
        /*0b34*/ 	.word	0x00028bf0


	//   ....[59]....
        /*0b38*/ 	.word	0x00028c10


	//   ....[60]....
        /*0b3c*/ 	.word	0x00028c80


	//   ....[61]....
        /*0b40*/ 	.word	0x00029320


	//   ....[62]....
        /*0b44*/ 	.word	0x00029780


	//   ....[63]....
        /*0b48*/ 	.word	0x00029820


	//   ....[64]....
        /*0b4c*/ 	.word	0x000298c0


	//   ....[65]....
        /*0b50*/ 	.word	0x00029960


	//   ....[66]....
        /*0b54*/ 	.word	0x00029a00


	//   ....[67]....
        /*0b58*/ 	.word	0x00029aa0


	//   ....[68]....
        /*0b5c*/ 	.word	0x00029b40


	//   ....[69]....
        /*0b60*/ 	.word	0x00029be0


	//   ....[70]....
        /*0b64*/ 	.word	0x00029c80


	//   ....[71]....
        /*0b68*/ 	.word	0x00029d20


	//   ....[72]....
        /*0b6c*/ 	.word	0x00029dc0


	//   ....[73]....
        /*0b70*/ 	.word	0x00029e60


	//   ....[74]....
        /*0b74*/ 	.word	0x00029f00


	//   ....[75]....
        /*0b78*/ 	.word	0x00029fa0


	//   ....[76]....
        /*0b7c*/ 	.word	0x0002a040


	//   ....[77]....
        /*0b80*/ 	.word	0x0002a0e0


	//   ....[78]....
        /*0b84*/ 	.word	0x0002a1d0


	//   ....[79]....
        /*0b88*/ 	.word	0x0002a270


	//   ....[80]....
        /*0b8c*/ 	.word	0x0002a310


	//   ....[81]....
        /*0b90*/ 	.word	0x0002a3b0


	//   ....[82]....
        /*0b94*/ 	.word	0x0002a450


	//   ....[83]....
        /*0b98*/ 	.word	0x0002a4f0


	//   ....[84]....
        /*0b9c*/ 	.word	0x0002a590


	//   ....[85]....
        /*0ba0*/ 	.word	0x0002a630


	//   ....[86]....
        /*0ba4*/ 	.word	0x0002a6d0


	//   ....[87]....
        /*0ba8*/ 	.word	0x0002a770


	//   ....[88]....
        /*0bac*/ 	.word	0x0002a810


	//   ....[89]....
        /*0bb0*/ 	.word	0x0002a8b0


	//   ....[90]....
        /*0bb4*/ 	.word	0x0002a950


	//   ....[91]....
        /*0bb8*/ 	.word	0x0002a9f0


	//   ....[92]....
        /*0bbc*/ 	.word	0x0002aa90


	//   ....[93]....
        /*0bc0*/ 	.word	0x0002ab30


	//   ....[94]....
        /*0bc4*/ 	.word	0x0002aed0


	//   ....[95]....
        /*0bc8*/ 	.word	0x0002b1b0


	//   ....[96]....
        /*0bcc*/ 	.word	0x0002b5d0


	//   ....[97]....
        /*0bd0*/ 	.word	0x0002b660


	//   ....[98]....
        /*0bd4*/ 	.word	0x0002b700


	//   ....[99]....
        /*0bd8*/ 	.word	0x0002b7b0


	//   ....[100]....
        /*0bdc*/ 	.word	0x0002b830


	//   ....[101]....
        /*0be0*/ 	.word	0x0002b8b0


	//   ....[102]....
        /*0be4*/ 	.word	0x0002b930


	//   ....[103]....
        /*0be8*/ 	.word	0x0002b9b0


	//   ....[104]....
        /*0bec*/ 	.word	0x0002ba40


	//   ....[105]....
        /*0bf0*/ 	.word	0x0002baf0


	//   ....[106]....
        /*0bf4*/ 	.word	0x0002bb70


	//   ....[107]....
        /*0bf8*/ 	.word	0x0002bbf0


	//   ....[108]....
        /*0bfc*/ 	.word	0x0002bc70


	//   ....[109]....
        /*0c00*/ 	.word	0x0002bcf0


	//   ....[110]....
        /*0c04*/ 	.word	0x0002bd60


	//   ....[111]....
        /*0c08*/ 	.word	0x0002be00


	//   ....[112]....
        /*0c0c*/ 	.word	0x0002be90


	//   ....[113]....
        /*0c10*/ 	.word	0x0002bfc0


	//----- nvinfo : EIATTR_REG_RECONFIG
	.align		4
.L_535:
        /*0c14*/ 	.byte	0x01, 0x54
	.zero		2


	//----- nvinfo : EIATTR_SYSCALL_OFFSETS
	.align		4
        /*0c18*/ 	.byte	0x04, 0x46
        /*0c1a*/ 	.short	(.L_537 - .L_536)


	//   ....[0]....
.L_536:
        /*0c1c*/ 	.word	0x00001f90


	//   ....[1]....
        /*0c20*/ 	.word	0x000020e0


	//   ....[2]....
        /*0c24*/ 	.word	0x00009440


	//   ....[3]....
        /*0c28*/ 	.word	0x000098d0


	//   ....[4]....
        /*0c2c*/ 	.word	0x00025230


	//   ....[5]....
        /*0c30*/ 	.word	0x00025370


	//   ....[6]....
        /*0c34*/ 	.word	0x00025470


	//----- nvinfo : EIATTR_MBARRIER_INSTR_OFFSETS
	.align		4
.L_537:
        /*0c38*/ 	.byte	0x04, 0x39
        /*0c3a*/ 	.short	(.L_539 - .L_538)


	//   ....[0]....
.L_538:
        /*0c3c*/ 	.word	0x00000300
        /*0c40*/ 	.word	0x000000ff
        /*0c44*/ 	.word	0x00030800
        /*0c48*/ 	.short	0x0100
        /*0c4a*/ 	.byte	0x08
	.zero		1


	//   ....[1]....
        /*0c4c*/ 	.word	0x00000310
        /*0c50*/ 	.word	0x000000ff
        /*0c54*/ 	.word	0x00030820
        /*0c58*/ 	.short	0x0100
        /*0c5a*/ 	.byte	0x08
	.zero		1


	//   ....[2]....
        /*0c5c*/ 	.word	0x00000400
        /*0c60*/ 	.word	0x000000ff
        /*0c64*/ 	.word	0x00030830
        /*0c68*/ 	.short	0x0100
        /*0c6a*/ 	.byte	0x08
	.zero		1


	//   ....[3]....
        /*0c6c*/ 	.word	0x00000410
        /*0c70*/ 	.word	0x000000ff
        /*0c74*/ 	.word	0x00030840
        /*0c78*/ 	.short	0x0100
        /*0c7a*/ 	.byte	0x08
	.zero		1


	//   ....[4]....
        /*0c7c*/ 	.word	0x00000420
        /*0c80*/ 	.word	0x000000ff
        /*0c84*/ 	.word	0x00030838
        /*0c88*/ 	.short	0x0100
        /*0c8a*/ 	.byte	0x08
	.zero		1


	//   ....[5]....
        /*0c8c*/ 	.word	0x00000430
        /*0c90*/ 	.word	0x000000ff
        /*0c94*/ 	.word	0x00030848
        /*0c98*/ 	.short	0x0100
        /*0c9a*/ 	.byte	0x08
	.zero		1


	//   ....[6]....
        /*0c9c*/ 	.word	0x00000560
        /*0ca0*/ 	.word	0x000000ff
        /*0ca4*/ 	.word	0x00030850
        /*0ca8*/ 	.short	0x0100
        /*0caa*/ 	.byte	0x08
	.zero		1


	//   ....[7]....
        /*0cac*/ 	.word	0x00000570
        /*0cb0*/ 	.word	0x000000ff
        /*0cb4*/ 	.word	0x00030860
        /*0cb8*/ 	.short	0x0100
        /*0cba*/ 	.byte	0x08
	.zero		1


	//   ....[8]....
        /*0cbc*/ 	.word	0x00000580
        /*0cc0*/ 	.word	0x000000ff
        /*0cc4*/ 	.word	0x00030858
        /*0cc8*/ 	.short	0x0100
        /*0cca*/ 	.byte	0x08
	.zero		1


	//   ....[9]....
        /*0ccc*/ 	.word	0x00000590
        /*0cd0*/ 	.word	0x000000ff
        /*0cd4*/ 	.word	0x00030868
        /*0cd8*/ 	.short	0x0100
        /*0cda*/ 	.byte	0x08
	.zero		1


	//   ....[10]....
        /*0cdc*/ 	.word	0x00000680
        /*0ce0*/ 	.word	0x000000ff
        /*0ce4*/ 	.word	0x00030870
        /*0ce8*/ 	.short	0x0100
        /*0cea*/ 	.byte	0x06
	.zero		1


	//   ....[11]....
        /*0cec*/ 	.word	0x00000690
        /*0cf0*/ 	.word	0x000000ff
        /*0cf4*/ 	.word	0x00030880
        /*0cf8*/ 	.short	0x0100
        /*0cfa*/ 	.byte	0x06
	.zero		1


	//   ....[12]....
        /*0cfc*/ 	.word	0x000006a0
        /*0d00*/ 	.word	0x000000ff
        /*0d04*/ 	.word	0x00030878
        /*0d08*/ 	.short	0x0100
        /*0d0a*/ 	.byte	0x06
	.zero		1


	//   ....[13]....
        /*0d0c*/ 	.word	0x000006b0
        /*0d10*/ 	.word	0x000000ff
        /*0d14*/ 	.word	0x00030888
        /*0d18*/ 	.short	0x0100
        /*0d1a*/ 	.byte	0x06
	.zero		1


	//   ....[14]....
        /*0d1c*/ 	.word	0x000007e0
        /*0d20*/ 	.word	0x000000ff
        /*0d24*/ 	.word	0x00030890
        /*0d28*/ 	.short	0x0100
        /*0d2a*/ 	.byte	0x08
	.zero		1


	//   ....[15]....
        /*0d2c*/ 	.word	0x000007f0
        /*0d30*/ 	.word	0x000000ff
        /*0d34*/ 	.word	0x000308a0
        /*0d38*/ 	.short	0x0100
        /*0d3a*/ 	.byte	0x08
	.zero		1


	//   ....[16]....
        /*0d3c*/ 	.word	0x00000800
        /*0d40*/ 	.word	0x000000ff
        /*0d44*/ 	.word	0x00030898
        /*0d48*/ 	.short	0x0100
        /*0d4a*/ 	.byte	0x08
	.zero		1


	//   ....[17]....
        /*0d4c*/ 	.word	0x00000810
        /*0d50*/ 	.word	0x000000ff
        /*0d54*/ 	.word	0x000308a8
        /*0d58*/ 	.short	0x0100
        /*0d5a*/ 	.byte	0x08
	.zero		1


	//   ....[18]....
        /*0d5c*/ 	.word	0x00000940
        /*0d60*/ 	.word	0x000000ff
        /*0d64*/ 	.word	0x000308b0
        /*0d68*/ 	.short	0x0100
        /*0d6a*/ 	.byte	0x08
	.zero		1


	//   ....[19]....
        /*0d6c*/ 	.word	0x00000950
        /*0d70*/ 	.word	0x000000ff
        /*0d74*/ 	.word	0x000308c0
        /*0d78*/ 	.short	0x0100
        /*0d7a*/ 	.byte	0x08
	.zero		1


	//   ....[20]....
        /*0d7c*/ 	.word	0x00000960
        /*0d80*/ 	.word	0x000000ff
        /*0d84*/ 	.word	0x000308b8
        /*0d88*/ 	.short	0x0100
        /*0d8a*/ 	.byte	0x08
	.zero		1


	//   ....[21]....
        /*0d8c*/ 	.word	0x00000970
        /*0d90*/ 	.word	0x000000ff
        /*0d94*/ 	.word	0x000308c8
        /*0d98*/ 	.short	0x0100
        /*0d9a*/ 	.byte	0x08
	.zero		1


	//   ....[22]....
        /*0d9c*/ 	.word	0x000037a0
        /*0da0*/ 	.word	0x00000062
        /*0da4*/ 	.word	0x00030890
        /*0da8*/ 	.short	0x010a
        /*0daa*/ 	.byte	0x3f
	.zero		1


	//   ....[23]....
        /*0dac*/ 	.word	0x00005de0
        /*0db0*/ 	.word	0x00000062
        /*0db4*/ 	.word	0x00030890
        /*0db8*/ 	.short	0x010a
        /*0dba*/ 	.byte	0x3f
	.zero		1


	//   ....[24]....
        /*0dbc*/ 	.word	0x000080f0
        /*0dc0*/ 	.word	0x00000062
        /*0dc4*/ 	.word	0x00030890
        /*0dc8*/ 	.short	0x010a
        /*0dca*/ 	.byte	0x3f
	.zero		1


	//   ....[25]....
        /*0dcc*/ 	.word	0x00008420
        /*0dd0*/ 	.word	0x00000024
        /*0dd4*/ 	.word	0x00000000
        /*0dd8*/ 	.short	0x0101
        /*0dda*/ 	.byte	0x3f
	.zero		1


	//   ....[26]....
        /*0ddc*/ 	.word	0x00008460
        /*0de0*/ 	.word	0x00000062
        /*0de4*/ 	.word	0x000308b0
        /*0de8*/ 	.short	0x010a
        /*0dea*/ 	.byte	0x3f
	.zero		1


	//   ....[27]....
        /*0dec*/ 	.word	0x00008a20
        /*0df0*/ 	.word	0x00000062
        /*0df4*/ 	.word	0x00000000
        /*0df8*/ 	.short	0x0101
        /*0dfa*/ 	.byte	0x3f
	.zero		1


	//   ....[28]....
        /*0dfc*/ 	.word	0x000094e0
        /*0e00*/ 	.word	0x00000010
        /*0e04*/ 	.word	0x00030800
        /*0e08*/ 	.short	0x010a
        /*0e0a*/ 	.byte	0x3f
	.zero		1


	//   ....[29]....
        /*0e0c*/ 	.word	0x00009530
        /*0e10*/ 	.word	0x00000010
        /*0e14*/ 	.word	0x00030800
        /*0e18*/ 	.short	0x010a
        /*0e1a*/ 	.byte	0x3f
	.zero		1


	//   ....[30]....
        /*0e1c*/ 	.word	0x0000afc0
        /*0e20*/ 	.word	0x00000010
        /*0e24*/ 	.word	0x00030800
        /*0e28*/ 	.short	0x010a
        /*0e2a*/ 	.byte	0x3f
	.zero		1


	//   ....[31]....
        /*0e2c*/ 	.word	0x0000f9a0
        /*0e30*/ 	.word	0x00000010
        /*0e34*/ 	.word	0x00030800
        /*0e38*/ 	.short	0x010a
        /*0e3a*/ 	.byte	0x3f
	.zero		1


	//   ....[32]....
        /*0e3c*/ 	.word	0x00013470
        /*0e40*/ 	.word	0x00000017
        /*0e44*/ 	.word	0x00030830
        /*0e48*/ 	.short	0x010a
        /*0e4a*/ 	.byte	0x3f
	.zero		1


	//   ....[33]....
        /*0e4c*/ 	.word	0x000134e0
        /*0e50*/ 	.word	0x00000017
        /*0e54*/ 	.word	0x00030830
        /*0e58*/ 	.short	0x010a
        /*0e5a*/ 	.byte	0x3f
	.zero		1


	//   ....[34]....
        /*0e5c*/ 	.word	0x00014340
        /*0e60*/ 	.word	0x00000017
        /*0e64*/ 	.word	0x00000000
        /*0e68*/ 	.short	0x0101
        /*0e6a*/ 	.byte	0x3f
	.zero		1


	//   ....[35]....
        /*0e6c*/ 	.word	0x00016230
        /*0e70*/ 	.word	0x00000002
        /*0e74*/ 	.word	0x00030830
        /*0e78*/ 	.short	0x010a
        /*0e7a*/ 	.byte	0x3f
	.zero		1


	//   ....[36]....
        /*0e7c*/ 	.word	0x000162c0
        /*0e80*/ 	.word	0x00000002
        /*0e84*/ 	.word	0x00030830
        /*0e88*/ 	.short	0x010a
        /*0e8a*/ 	.byte	0x3f
	.zero		1


	//   ....[37]....
        /*0e8c*/ 	.word	0x000173f0
        /*0e90*/ 	.word	0x00000000
        /*0e94*/ 	.word	0x00030850
        /*0e98*/ 	.short	0x010a
        /*0e9a*/ 	.byte	0x3f
	.zero		1


	//   ....[38]....
        /*0e9c*/ 	.word	0x00017440
        /*0ea0*/ 	.word	0x00000000
        /*0ea4*/ 	.word	0x00030850
        /*0ea8*/ 	.short	0x010a
        /*0eaa*/ 	.byte	0x3f
	.zero		1


	//   ....[39]....
        /*0eac*/ 	.word	0x00017930
        /*0eb0*/ 	.word	0x00000002
        /*0eb4*/ 	.word	0x00000000
        /*0eb8*/ 	.short	0x0101
        /*0eba*/ 	.byte	0x3f
	.zero		1


	//   ....[40]....
        /*0ebc*/ 	.word	0x00018270
        /*0ec0*/ 	.word	0x00000000
        /*0ec4*/ 	.word	0x00000000
        /*0ec8*/ 	.short	0x0101
        /*0eca*/ 	.byte	0x3f
	.zero		1


	//   ....[41]....
        /*0ecc*/ 	.word	0x000193b0
        /*0ed0*/ 	.word	0x00000002
        /*0ed4*/ 	.word	0x00030830
        /*0ed8*/ 	.short	0x010a
        /*0eda*/ 	.byte	0x3f
	.zero		1


	//   ....[42]....
        /*0edc*/ 	.word	0x00019440
        /*0ee0*/ 	.word	0x00000002
        /*0ee4*/ 	.word	0x00030830
        /*0ee8*/ 	.short	0x010a
        /*0eea*/ 	.byte	0x3f
	.zero		1


	//   ....[43]....
        /*0eec*/ 	.word	0x0001a560
        /*0ef0*/ 	.word	0x000000e8
        /*0ef4*/ 	.word	0x00030850
        /*0ef8*/ 	.short	0x010a
        /*0efa*/ 	.byte	0x3f
	.zero		1


	//   ....[44]....
        /*0efc*/ 	.word	0x0001a5b0
        /*0f00*/ 	.word	0x000000e8
        /*0f04*/ 	.word	0x00030850
        /*0f08*/ 	.short	0x010a
        /*0f0a*/ 	.byte	0x3f
	.zero		1


	//   ....[45]....
        /*0f0c*/ 	.word	0x0001b4e0
        /*0f10*/ 	.word	0x0000009c
        /*0f14*/ 	.word	0x00000000
        /*0f18*/ 	.short	0x0101
        /*0f1a*/ 	.byte	0x3f
	.zero		1


	//   ....[46]....
        /*0f1c*/ 	.word	0x0001b550
        /*0f20*/ 	.word	0x000000e8
        /*0f24*/ 	.word	0x00000000
        /*0f28*/ 	.short	0x0101
        /*0f2a*/ 	.byte	0x3f
	.zero		1


	//   ....[47]....
        /*0f2c*/ 	.word	0x0001b8a0
        /*0f30*/ 	.word	0x00000004
        /*0f34*/ 	.word	0x00030830
        /*0f38*/ 	.short	0x010a
        /*0f3a*/ 	.byte	0x3f
	.zero		1


	//   ....[48]....
        /*0f3c*/ 	.word	0x0001b930
        /*0f40*/ 	.word	0x00000004
        /*0f44*/ 	.word	0x00030830
        /*0f48*/ 	.short	0x010a
        /*0f4a*/ 	.byte	0x3f
	.zero		1


	//   ....[49]....
        /*0f4c*/ 	.word	0x0001ca70
        /*0f50*/ 	.word	0x00000000
        /*0f54*/ 	.word	0x00030850
        /*0f58*/ 	.short	0x010a
        /*0f5a*/ 	.byte	0x3f
	.zero		1


	//   ....[50]....
        /*0f5c*/ 	.word	0x0001cac0
        /*0f60*/ 	.word	0x00000000
        /*0f64*/ 	.word	0x00030850
        /*0f68*/ 	.short	0x010a
        /*0f6a*/ 	.byte	0x3f
	.zero		1


	//   ....[51]....
        /*0f6c*/ 	.word	0x0001d0b0
        /*0f70*/ 	.word	0x00000004
        /*0f74*/ 	.word	0x00000000
        /*0f78*/ 	.short	0x0101
        /*0f7a*/ 	.byte	0x3f
	.zero		1


	//   ....[52]....
        /*0f7c*/ 	.word	0x0001d910
        /*0f80*/ 	.word	0x00000000
        /*0f84*/ 	.word	0x00000000
        /*0f88*/ 	.short	0x0101
        /*0f8a*/ 	.byte	0x3f
	.zero		1


	//   ....[53]....
        /*0f8c*/ 	.word	0x0001ef20
        /*0f90*/ 	.word	0x0000000c
        /*0f94*/ 	.word	0x00030850
        /*0f98*/ 	.short	0x010a
        /*0f9a*/ 	.byte	0x3f
	.zero		1


	//   ....[54]....
        /*0f9c*/ 	.word	0x0001efc0
        /*0fa0*/ 	.word	0x0000000c
        /*0fa4*/ 	.word	0x00030850
        /*0fa8*/ 	.short	0x010a
        /*0faa*/ 	.byte	0x3f
	.zero		1


	//   ....[55]....
        /*0fac*/ 	.word	0x0001f430
        /*0fb0*/ 	.word	0x0000000c
        /*0fb4*/ 	.word	0x00000000
        /*0fb8*/ 	.short	0x0101
        /*0fba*/ 	.byte	0x3f
	.zero		1


	//   ....[56]....
        /*0fbc*/ 	.word	0x00021360
        /*0fc0*/ 	.word	0x00000000
        /*0fc4*/ 	.word	0x00000000
        /*0fc8*/ 	.short	0x0101
        /*0fca*/ 	.byte	0x3f
	.zero		1


	//   ....[57]....
        /*0fcc*/ 	.word	0x00023eb0
        /*0fd0*/ 	.word	0x0000000b
        /*0fd4*/ 	.word	0x00030820
        /*0fd8*/ 	.short	0x010a
        /*0fda*/ 	.byte	0x3f
	.zero		1


	//   ....[58]....
        /*0fdc*/ 	.word	0x00023f40
        /*0fe0*/ 	.word	0x00000007
        /*0fe4*/ 	.word	0x000308a0
        /*0fe8*/ 	.short	0x010a
        /*0fea*/ 	.byte	0x3f
	.zero		1


	//   ....[59]....
        /*0fec*/ 	.word	0x00024210
        /*0ff0*/ 	.word	0x00000007
        /*0ff4*/ 	.word	0x000308c0
        /*0ff8*/ 	.short	0x010a
        /*0ffa*/ 	.byte	0x3f
	.zero		1


	//   ....[60]....
        /*0ffc*/ 	.word	0x00024600
        /*1000*/ 	.word	0x00000007
        /*1004*/ 	.word	0x000308a0
        /*1008*/ 	.short	0x010a
        /*100a*/ 	.byte	0x3f
	.zero		1


	//   ....[61]....
        /*100c*/ 	.word	0x000248c0
        /*1010*/ 	.word	0x00000007
        /*1014*/ 	.word	0x000308c0
        /*1018*/ 	.short	0x010a
        /*101a*/ 	.byte	0x3f
	.zero		1


	//   ....[62]....
        /*101c*/ 	.word	0x00025c60
        /*1020*/ 	.word	0x00000007
        /*1024*/ 	.word	0x00030840
        /*1028*/ 	.short	0x010a
        /*102a*/ 	.byte	0x3f
	.zero		1


	//   ....[63]....
        /*102c*/ 	.word	0x000262d0
        /*1030*/ 	.word	0x0000000a
        /*1034*/ 	.word	0x00030820
        /*1038*/ 	.short	0x010a
        /*103a*/ 	.byte	0x3f
	.zero		1


	//   ....[64]....
        /*103c*/ 	.word	0x00026620
        /*1040*/ 	.word	0x00000003
        /*1044*/ 	.word	0x00030840
        /*1048*/ 	.short	0x010a
        /*104a*/ 	.byte	0x3f
	.zero		1


	//   ....[65]....
        /*104c*/ 	.word	0x00026960
        /*1050*/ 	.word	0x00000003
        /*1054*/ 	.word	0x00030860
        /*1058*/ 	.short	0x010a
        /*105a*/ 	.byte	0x3f
	.zero		1


	//   ....[66]....
        /*105c*/ 	.word	0x00026ff0
        /*1060*/ 	.word	0x00000002
        /*1064*/ 	.word	0x00030840
        /*1068*/ 	.short	0x010a
        /*106a*/ 	.byte	0x3f
	.zero		1


	//   ....[67]....
        /*106c*/ 	.word	0x00027330
        /*1070*/ 	.word	0x00000002
        /*1074*/ 	.word	0x00030860
        /*1078*/ 	.short	0x010a
        /*107a*/ 	.byte	0x3f
	.zero		1


	//   ....[68]....
        /*107c*/ 	.word	0x00027910
        /*1080*/ 	.word	0x00000002
        /*1084*/ 	.word	0x00030840
        /*1088*/ 	.short	0x010a
        /*108a*/ 	.byte	0x3f
	.zero		1


	//   ....[69]....
        /*108c*/ 	.word	0x00027c40
        /*1090*/ 	.word	0x00000002
        /*1094*/ 	.word	0x00030860
        /*1098*/ 	.short	0x010a
        /*109a*/ 	.byte	0x3f
	.zero		1


	//   ....[70]....
        /*109c*/ 	.word	0x000281c0
        /*10a0*/ 	.word	0x00000003
        /*10a4*/ 	.word	0x00030860
        /*10a8*/ 	.short	0x010a
        /*10aa*/ 	.byte	0x3f
	.zero		1


	//   ....[71]....
        /*10ac*/ 	.word	0x000292a0
        /*10b0*/ 	.word	0x00000000
        /*10b4*/ 	.word	0x00030820
        /*10b8*/ 	.short	0x010a
        /*10ba*/ 	.byte	0x3f
	.zero		1


	//   ....[72]....
        /*10bc*/ 	.word	0x00029470
        /*10c0*/ 	.word	0x00000006
        /*10c4*/ 	.word	0x00000000
        /*10c8*/ 	.short	0x010a
        /*10ca*/ 	.byte	0x3f
	.zero		1


	//   ....[73]....
        /*10cc*/ 	.word	0x000294e0
        /*10d0*/ 	.word	0x00000007
        /*10d4*/ 	.word	0x00000000
        /*10d8*/ 	.short	0x010a
        /*10da*/ 	.byte	0x3f
	.zero		1


	//   ....[74]....
        /*10dc*/ 	.word	0x00029550
        /*10e0*/ 	.word	0x00000004
        /*10e4*/ 	.word	0x00000000
        /*10e8*/ 	.short	0x010a
        /*10ea*/ 	.byte	0x3f
	.zero		1


	//   ....[75]....
        /*10ec*/ 	.word	0x00029580
        /*10f0*/ 	.word	0x00000003
        /*10f4*/ 	.word	0x00000000
        /*10f8*/ 	.short	0x010a
        /*10fa*/ 	.byte	0x3f
	.zero		1


	//   ....[76]....
        /*10fc*/ 	.word	0x000295e0
        /*1100*/ 	.word	0x00000062
        /*1104*/ 	.word	0x00030890
        /*1108*/ 	.short	0x010a
        /*110a*/ 	.byte	0x3f
	.zero		1


	//   ....[77]....
        /*110c*/ 	.word	0x00029630
        /*1110*/ 	.word	0x00000062
        /*1114*/ 	.word	0x00030890
        /*1118*/ 	.short	0x010a
        /*111a*/ 	.byte	0x3f
	.zero		1


	//   ....[78]....
        /*111c*/ 	.word	0x00029680
        /*1120*/ 	.word	0x00000062
        /*1124*/ 	.word	0x00030890
        /*1128*/ 	.short	0x010a
        /*112a*/ 	.byte	0x3f
	.zero		1


	//   ....[79]....
        /*112c*/ 	.word	0x000296d0
        /*1130*/ 	.word	0x00000062
        /*1134*/ 	.word	0x000308b0
        /*1138*/ 	.short	0x010a
        /*113a*/ 	.byte	0x3f
	.zero		1


	//   ....[80]....
        /*113c*/ 	.word	0x0002a120
        /*1140*/ 	.word	0x00000010
        /*1144*/ 	.word	0x00030800
        /*1148*/ 	.short	0x010a
        /*114a*/ 	.byte	0x3f
	.zero		1


	//   ....[81]....
        /*114c*/ 	.word	0x0002ab70
        /*1150*/ 	.word	0x00000010
        /*1154*/ 	.word	0x00030800
        /*1158*/ 	.short	0x010a
        /*115a*/ 	.byte	0x3f
	.zero		1


	//   ....[82]....
        /*115c*/ 	.word	0x0002abc0
        /*1160*/ 	.word	0x00000017
        /*1164*/ 	.word	0x00030830
        /*1168*/ 	.short	0x010a
        /*116a*/ 	.byte	0x3f
	.zero		1


	//   ....[83]....
        /*116c*/ 	.word	0x0002ac10
        /*1170*/ 	.word	0x00000002
        /*1174*/ 	.word	0x00030830
        /*1178*/ 	.short	0x010a
        /*117a*/ 	.byte	0x3f
	.zero		1


	//   ....[84]....
        /*117c*/ 	.word	0x0002ac60
        /*1180*/ 	.word	0x00000000
        /*1184*/ 	.word	0x00030850
        /*1188*/ 	.short	0x010a
        /*118a*/ 	.byte	0x3f
	.zero		1


	//   ....[85]....
        /*118c*/ 	.word	0x0002acb0
        /*1190*/ 	.word	0x00000002
        /*1194*/ 	.word	0x00030830
        /*1198*/ 	.short	0x010a
        /*119a*/ 	.byte	0x3f
	.zero		1


	//   ....[86]....
        /*119c*/ 	.word	0x0002ad00
        /*11a0*/ 	.word	0x000000e8
        /*11a4*/ 	.word	0x00030850
        /*11a8*/ 	.short	0x010a
        /*11aa*/ 	.byte	0x3f
	.zero		1


	//   ....[87]....
        /*11ac*/ 	.word	0x0002ad50
        /*11b0*/ 	.word	0x00000004
        /*11b4*/ 	.word	0x00030830
        /*11b8*/ 	.short	0x010a
        /*11ba*/ 	.byte	0x3f
	.zero		1


	//   ....[88]....
        /*11bc*/ 	.word	0x0002ada0
        /*11c0*/ 	.word	0x00000000
        /*11c4*/ 	.word	0x00030850
        /*11c8*/ 	.short	0x010a
        /*11ca*/ 	.byte	0x3f
	.zero		1


	//   ....[89]....
        /*11cc*/ 	.word	0x0002adf0
        /*11d0*/ 	.word	0x0000000c
        /*11d4*/ 	.word	0x00030850
        /*11d8*/ 	.short	0x010a
        /*11da*/ 	.byte	0x3f
	.zero		1


	//   ....[90]....
        /*11dc*/ 	.word	0x0002af90
        /*11e0*/ 	.word	0x0000000b
        /*11e4*/ 	.word	0x00030820
        /*11e8*/ 	.short	0x010a
        /*11ea*/ 	.byte	0x3f
	.zero		1


	//   ....[91]....
        /*11ec*/ 	.word	0x0002afe0
        /*11f0*/ 	.word	0x00000007
        /*11f4*/ 	.word	0x000308a0
        /*11f8*/ 	.short	0x010a
        /*11fa*/ 	.byte	0x3f
	.zero		1


	//   ....[92]....
        /*11fc*/ 	.word	0x0002b030
        /*1200*/ 	.word	0x00000007
        /*1204*/ 	.word	0x000308c0
        /*1208*/ 	.short	0x010a
        /*120a*/ 	.byte	0x3f
	.zero		1


	//   ....[93]....
        /*120c*/ 	.word	0x0002b080
        /*1210*/ 	.word	0x00000007
        /*1214*/ 	.word	0x000308a0
        /*1218*/ 	.short	0x010a
        /*121a*/ 	.byte	0x3f
	.zero		1


	//   ....[94]....
        /*121c*/ 	.word	0x0002b0d0
        /*1220*/ 	.word	0x00000007
        /*1224*/ 	.word	0x000308c0
        /*1228*/ 	.short	0x010a
        /*122a*/ 	.byte	0x3f
	.zero		1


	//   ....[95]....
        /*122c*/ 	.word	0x0002b270
        /*1230*/ 	.word	0x00000007
        /*1234*/ 	.word	0x00030840
        /*1238*/ 	.short	0x010a
        /*123a*/ 	.byte	0x3f
	.zero		1


	//   ....[96]....
        /*123c*/ 	.word	0x0002b2f0
        /*1240*/ 	.word	0x00000003
        /*1244*/ 	.word	0x00030820
        /*1248*/ 	.short	0x010a
        /*124a*/ 	.byte	0x3f
	.zero		1


	//   ....[97]....
        /*124c*/ 	.word	0x0002b340
        /*1250*/ 	.word	0x00000003
        /*1254*/ 	.word	0x00030840
        /*1258*/ 	.short	0x010a
        /*125a*/ 	.byte	0x3f
	.zero		1


	//   ....[98]....
        /*125c*/ 	.word	0x0002b390
        /*1260*/ 	.word	0x00000003
        /*1264*/ 	.word	0x00030860
        /*1268*/ 	.short	0x010a
        /*126a*/ 	.byte	0x3f
	.zero		1


	//   ....[99]....
        /*126c*/ 	.word	0x0002b3e0
        /*1270*/ 	.word	0x00000002
        /*1274*/ 	.word	0x00030840
        /*1278*/ 	.short	0x010a
        /*127a*/ 	.byte	0x3f
	.zero		1


	//   ....[100]....
        /*127c*/ 	.word	0x0002b430
        /*1280*/ 	.word	0x00000002
        /*1284*/ 	.word	0x00030860
        /*1288*/ 	.short	0x010a
        /*128a*/ 	.byte	0x3f
	.zero		1


	//   ....[101]....
        /*128c*/ 	.word	0x0002b480
        /*1290*/ 	.word	0x00000002
        /*1294*/ 	.word	0x00030840
        /*1298*/ 	.short	0x010a
        /*129a*/ 	.byte	0x3f
	.zero		1


	//   ....[102]....
        /*129c*/ 	.word	0x0002b4d0
        /*12a0*/ 	.word	0x00000002
        /*12a4*/ 	.word	0x00030860
        /*12a8*/ 	.short	0x010a
        /*12aa*/ 	.byte	0x3f
	.zero		1


	//   ....[103]....
        /*12ac*/ 	.word	0x0002b520
        /*12b0*/ 	.word	0x00000003
        /*12b4*/ 	.word	0x00030860
        /*12b8*/ 	.short	0x010a
        /*12ba*/ 	.byte	0x3f
	.zero		1


	//   ....[104]....
        /*12bc*/ 	.word	0x0002bee0
        /*12c0*/ 	.word	0x00000000
        /*12c4*/ 	.word	0x00030820
        /*12c8*/ 	.short	0x010a
        /*12ca*/ 	.byte	0x3f
	.zero		1


	//   ....[105]....
        /*12cc*/ 	.word	0x0002c080
        /*12d0*/ 	.word	0x00000006
        /*12d4*/ 	.word	0x00000000
        /*12d8*/ 	.short	0x010a
        /*12da*/ 	.byte	0x3f
	.zero		1


	//   ....[106]....
        /*12dc*/ 	.word	0x0002c0d0
        /*12e0*/ 	.word	0x00000007
        /*12e4*/ 	.word	0x00000000
        /*12e8*/ 	.short	0x010a
        /*12ea*/ 	.byte	0x3f
	.zero		1


	//   ....[107]....
        /*12ec*/ 	.word	0x0002c120
        /*12f0*/ 	.word	0x00000004
        /*12f4*/ 	.word	0x00000000
        /*12f8*/ 	.short	0x010a
        /*12fa*/ 	.byte	0x3f
	.zero		1


	//----- nvinfo : EIATTR_NUM_MBARRIERS
	.align		4
.L_539:
        /*12fc*/ 	.byte	0x03, 0x38
        /*12fe*/ 	.short	0x0016


	//----- nvinfo : EIATTR_EXIT_INSTR_OFFSETS
	.align		4
        /*1300*/ 	.byte	0x04, 0x1c
        /*1302*/ 	.short	(.L_541 - .L_540)


	//   ....[0]....
.L_540:
        /*1304*/ 	.word	0x000295d0


	//----- nvinfo : EIATTR_MAX_THREADS
	.align		4
.L_541:
        /*1308*/ 	.byte	0x04, 0x05
        /*130a*/ 	.short	(.L_543 - .L_542)
.L_542:
        /*130c*/ 	.word	0x00000180
        /*1310*/ 	.word	0x00000001
        /*1314*/ 	.word	0x00000001


	//----- nvinfo : EIATTR_CRS_STACK_SIZE
	.align		4
.L_543:
        /*1318*/ 	.byte	0x04, 0x1e
        /*131a*/ 	.short	(.L_545 - .L_544)
.L_544:
        /*131c*/ 	.word	0x00000000


	//----- nvinfo : EIATTR_CBANK_PARAM_SIZE
	.align		4
.L_545:
        /*1320*/ 	.byte	0x03, 0x19
        /*1322*/ 	.short	0x0a70


	//----- nvinfo : EIATTR_PARAM_CBANK
	.align		4
        /*1324*/ 	.byte	0x04, 0x0a
        /*1326*/ 	.short	(.L_547 - .L_546)
	.align		4
.L_546:
        /*1328*/ 	.word	index@(.nv.constant0._ZN7cutlass13device_kernelIN5flash11enable_sm90INS1_16FlashAttnFwdSm90INS1_25CollectiveMainloopFwdSm90ILi2EN4cute5tupleIJNS5_1CILi1EEES8_S8_EEENS6_IJNS7_ILi128EEENS7_ILi64EEENS7_ILi256EEEEEELi256ENS_10bfloat16_tEfNS_4arch4Sm90ELb0ELb1ELb1ELb1ELb0ELb1ELb0ELb1ELb1ELb0ELb0ELb0EEENS1_21CollectiveEpilogueFwdINS6_IJSA_SC_SB_EEES9_SE_SG_Li256ELb1ELb0ELb0ELb0EEENS1_36VarlenDynamicPersistentTileSchedulerILi128ELi64ELi256ELi32ELb0ELb0ELb1ELb1ELb0ELb1EEEEEEEEEvNT_6ParamsE)
        /*132c*/ 	.short	0x0210
        /*132e*/ 	.short	0x0a70


	//----- nvinfo : EIATTR_SW_WAR
	.align		4
.L_547:
        /*1330*/ 	.byte	0x04, 0x36
        /*1332*/ 	.short	(.L_549 - .L_548)
.L_548:
        /*1334*/ 	.word	0x00000008
.L_549:


//--------------------- .nv.info._ZN7cutlass13device_kernelIN5flash11enable_sm90INS1_16FlashAttnFwdSm90INS1_25CollectiveMainloopFwdSm90ILi2EN4cute5tupleIJNS5_1CILi1EEES8_S8_EEENS6_IJNS7_ILi128EEENS7_ILi80EEENS7_ILi256EEEEEELi256ENS_10bfloat16_tEfNS_4arch4Sm90ELb1ELb0ELb1ELb0ELb0ELb0ELb0ELb1ELb1ELb0ELb0ELb0EEENS1_21CollectiveEpilogueFwdINS6_IJSA_SC_SB_EEES9_SE_SG_Li256ELb0ELb0ELb0ELb0EEENS1_30DynamicPersistentTileSchedulerILi256ELi32ELb0ELb0ELb1EEEEEEEEEvNT_6ParamsE --------------------------
	.section	.nv.info._ZN7cutlass13device_kernelIN5flash11enable_sm90INS1_16FlashAttnFwdSm90INS1_25CollectiveMainloopFwdSm90ILi2EN4cute5tupleIJNS5_1CILi1EEES8_S8_EEENS6_IJNS7_ILi128EEENS7_ILi80EEENS7_ILi256EEEEEELi256ENS_10bfloat16_tEfNS_4arch4Sm90ELb1ELb0ELb1ELb0ELb0ELb0ELb0ELb1ELb1ELb0ELb0ELb0EEENS1_21CollectiveEpilogueFwdINS6_IJSA_SC_SB_EEES9_SE_SG_Li256ELb0ELb0ELb0ELb0EEENS1_30DynamicPersistentTileSchedulerILi256ELi32ELb0ELb0ELb1EEEEEEEEEvNT_6ParamsE,"",@"SHT_CUDA_INFO"
	.sectionflags	@""
	.align	4


	//----- nvinfo : EIATTR_CUDA_API_VERSION
	.align		4
        /*0000*/ 	.byte	0x04, 0x37
        /*0002*/ 	.short	(.L_551 - .L_550)
.L_550:
        /*0004*/ 	.word	0x00000082


	//----- nvinfo : EIATTR_KPARAM_INFO
	.align		4
.L_551:
        /*0008*/ 	.byte	0x04, 0x17
        /*000a*/ 	.short	(.L_553 - .L_552)
.L_552:
        /*000c*/ 	.word	0x00000000
        /*0010*/ 	.short	0x0000
        /*0012*/ 	.short	0x0070
        /*0014*/ 	.byte	0x00, 0xf0, 0x01, 0x2e


	//----- nvinfo : EIATTR_SPARSE_MMA_MASK
	.align		4
.L_553:
        /*0018*/ 	.byte	0x03, 0x50
        /*001a*/ 	.short	0x0000


	//----- nvinfo : EIATTR_MAXREG_COUNT
	.align		4
        /*001c*/ 	.byte	0x03, 0x1b
        /*001e*/ 	.short	0x00a8


	//----- nvinfo : EIATTR_NUM_BARRIERS
	.align		4
        /*0020*/ 	.byte	0x02, 0x4c
        /*0022*/ 	.byte	0x09
	.zero		1


	//----- nvinfo : EIATTR_EXTERNS
	.align		4
        /*0024*/ 	.byte	0x04, 0x0f
        /*0026*/ 	.short	(.L_555 - .L_554)


	//   ....[0]....
	.align		4
.L_554:
        /*0028*/ 	.word	index@(__assertfail)


	//----- nvinfo : EIATTR_ANNOTATIONS
	.align		4
.L_555:
        /*002c*/ 	.byte	0x04, 0x55
        /*002e*/ 	.short	(.L_557 - .L_556)


	//   ....[0]....
.L_556:
        /*0030*/ 	.word	0x00000001
        /*0034*/ 	.byte	0x70, 0x09, 0x00, 0x00, 0x01, 0x00, 0x00, 0x00, 0x40, 0x0a, 0x00, 0x00, 0x01, 0x00, 0x00, 0x00
        /*0044*/ 	.byte	0x80, 0x43, 0x01, 0x00


	//----- nvinfo : EIATTR_MERCURY_ISA_VERSION
	.align		4
.L_557:
        /*0048*/ 	.byte	0x03, 0x5f
        /*004a*/ 	.short	0x0101


	//----- nvinfo : EIATTR_INT_WARP_WIDE_INSTR_OFFSETS
	.align		4
        /*004c*/ 	.byte	0x04, 0x31
        /*004e*/ 	.short	(.L_559 - .L_558)


	//   ....[0]....
.L_558:
        /*0050*/ 	.word	0x00000190


	//   ....[1]....
        /*0054*/ 	.word	0x000001c0


	//   ....[2]....
        /*0058*/ 	.word	0x000001d0


	//   ....[3]....
        /*005c*/ 	.word	0x00011720


	//   ....[4]....
        /*0060*/ 	.word	0x000117c0


	//   ....[5]....
        /*0064*/ 	.word	0x00011d30


	//   ....[6]....
        /*0068*/ 	.word	0x00013d20


	//   ....[7]....
        /*006c*/ 	.word	0x00013dc0


	//----- nvinfo : EIATTR_COOP_GROUP_MASK_REGIDS
	.align		4
.L_559:
        /*0070*/ 	.byte	0x04, 0x29
        /*0072*/ 	.short	(.L_561 - .L_560)


	//   ....[0]....
.L_560:
        /*0074*/ 	.word	0xffffffff


	//   ....[1]....
        /*0078*/ 	.word	0xffffffff


	//   ....[2]....
        /*007c*/ 	.word	0xffffffff


	//   ....[3]....
        /*0080*/ 	.word	0xffffffff


	//   ....[4]....
        /*0084*/ 	.word	0xffffffff


	//   ....[5]....
        /*0088*/ 	.word	0xffffffff


	//   ....[6]....
        /*008c*/ 	.word	0xffffffff


	//   ....[7]....
        /*0090*/ 	.word	0xffffffff


	//   ....[8]....
        /*0094*/ 	.word	0xffffffff


	//   ....[9]....
        /*0098*/ 	.word	0xffffffff


	//   ....[10]....
        /*009c*/ 	.word	0xffffffff


	//   ....[11]....
        /*00a0*/ 	.word	0xffffffff


	//   ....[12]....
        /*00a4*/ 	.word	0xffffffff


	//   ....[13]....
        /*00a8*/ 	.word	0xffffffff


	//   ....[14]....
        /*00ac*/ 	.word	0xffffffff


	//   ....[15]....
        /*00b0*/ 	.word	0xffffffff


	//   ....[16]....
        /*00b4*/ 	.word	0xffffffff


	//   ....[17]....
        /*00b8*/ 	.word	0xffffffff


	//   ....[18]....
        /*00bc*/ 	.word	0xffffffff


	//   ....[19]....
        /*00c0*/ 	.word	0xffffffff


	//   ....[20]....
        /*00c4*/ 	.word	0xffffffff


	//   ....[21]....
        /*00c8*/ 	.word	0xffffffff


	//   ....[22]....
        /*00cc*/ 	.word	0xffffffff


	//   ....[23]....
        /*00d0*/ 	.word	0xffffffff


	//   ....[24]....
        /*00d4*/ 	.word	0xffffffff


	//   ....[25]....
        /*00d8*/ 	.word	0xffffffff


	//   ....[26]....
        /*00dc*/ 	.word	0xffffffff


	//   ....[27]....
        /*00e0*/ 	.word	0xffffffff


	//   ....[28]....
        /*00e4*/ 	.word	0x0500000f


	//   ....[29]....
        /*00e8*/ 	.word	0x0500000f


	//----- nvinfo : EIATTR_COOP_GROUP_INSTR_OFFSETS
	.align		4
.L_561:
        /*00ec*/ 	.byte	0x04, 0x28
        /*00ee*/ 	.short	(.L_563 - .L_562)


	//   ....[0]....
.L_562:
        /*00f0*/ 	.word	0x00000060


	//   ....[1]....
        /*00f4*/ 	.word	0x000001a0


	//   ....[2]....
        /*00f8*/ 	.word	0x000001f0


	//   ....[3]....
        /*00fc*/ 	.word	0x000003e0


	//   ....[4]....
        /*0100*/ 	.word	0x00000540


	//   ....[5]....
        /*0104*/ 	.word	0x00000660


	//   ....[6]....
        /*0108*/ 	.word	0x000007c0


	//   ....[7]....
        /*010c*/ 	.word	0x00001660


	//   ....[8]....
        /*0110*/ 	.word	0x00004ef0


	//   ....[9]....
        /*0114*/ 	.word	0x00004fe0


	//   ....[10]....
        /*0118*/ 	.word	0x00005460


	//   ....[11]....
        /*011c*/ 	.word	0x000054e0


	//   ....[12]....
        /*0120*/ 	.word	0x00009610


	//   ....[13]....
        /*0124*/ 	.word	0x00009710


	//   ....[14]....
        /*0128*/ 	.word	0x00009ce0


	//   ....[15]....
        /*012c*/ 	.word	0x00009d10


	//   ....[16]....
        /*0130*/ 	.word	0x0000d300


	//   ....[17]....
        /*0134*/ 	.word	0x0000d360


	//   ....[18]....
        /*0138*/ 	.word	0x0000d8d0


	//   ....[19]....
        /*013c*/ 	.word	0x0000d930


	//   ....[20]....
        /*0140*/ 	.word	0x0000ea70


	//   ....[21]....
        /*0144*/ 	.word	0x0000eaa0


	//   ....[22]....
        /*0148*/ 	.word	0x0000ebd0


	//   ....[23]....
        /*014c*/ 	.word	0x0000ebe0


	//   ....[24]....
        /*0150*/ 	.word	0x00010470


	//   ....[25]....
        /*0154*/ 	.word	0x000111a0


	//   ....[26]....
        /*0158*/ 	.word	0x00014170


	//   ....[27]....
        /*015c*/ 	.word	0x00014320


	//   ....[28]....
        /*0160*/ 	.word	0x000148b0


	//   ....[29]....
        /*0164*/ 	.word	0x00014c90


	//----- nvinfo : EIATTR_REG_RECONFIG
	.align		4
.L_563:
        /*0168*/ 	.byte	0x01, 0x54
	.zero		2


	//----- nvinfo : EIATTR_SYSCALL_OFFSETS
	.align		4
        /*016c*/ 	.byte	0x04, 0x46
        /*016e*/ 	.short	(.L_565 - .L_564)


	//   ....[0]....
.L_564:
        /*0170*/ 	.word	0x00001810


	//   ....[1]....
        /*0174*/ 	.word	0x00011950


	//   ....[2]....
        /*0178*/ 	.word	0x00011a90


	//   ....[3]....
        /*017c*/ 	.word	0x00011b90


	//----- nvinfo : EIATTR_MBARRIER_INSTR_OFFSETS
	.align		4
.L_565:
        /*0180*/ 	.byte	0x04, 0x39
        /*0182*/ 	.short	(.L_567 - .L_566)


	//   ....[0]....
.L_566:
        /*0184*/ 	.word	0x00000290
        /*0188*/ 	.word	0x000000ff
        /*018c*/ 	.word	0x00038800
        /*0190*/ 	.short	0x0100
        /*0192*/ 	.byte	0x06
	.zero		1


	//   ....[1]....
        /*0194*/ 	.word	0x000002a0
        /*0198*/ 	.word	0x000000ff
        /*019c*/ 	.word	0x00038820
        /*01a0*/ 	.short	0x0100
        /*01a2*/ 	.byte	0x06
	.zero		1


	//   ....[2]....
        /*01a4*/ 	.word	0x00000390
        /*01a8*/ 	.word	0x000000ff
        /*01ac*/ 	.word	0x00038830
        /*01b0*/ 	.short	0x0100
        /*01b2*/ 	.byte	0x08
	.zero		1


	//   ....[3]....
        /*01b4*/ 	.word	0x000003a0
        /*01b8*/ 	.word	0x000000ff
        /*01bc*/ 	.word	0x00038840
        /*01c0*/ 	.short	0x0100
        /*01c2*/ 	.byte	0x08
	.zero		1


	//   ....[4]....
        /*01c4*/ 	.word	0x000003b0
        /*01c8*/ 	.word	0x000000ff
        /*01cc*/ 	.word	0x00038838
        /*01d0*/ 	.short	0x0100
        /*01d2*/ 	.byte	0x08
	.zero		1


	//   ....[5]....
        /*01d4*/ 	.word	0x000003c0
        /*01d8*/ 	.word	0x000000ff
        /*01dc*/ 	.word	0x00038848
        /*01e0*/ 	.short	0x0100
        /*01e2*/ 	.byte	0x08
	.zero		1


	//   ....[6]....
        /*01e4*/ 	.word	0x000004f0
        /*01e8*/ 	.word	0x000000ff
        /*01ec*/ 	.word	0x00038850
        /*01f0*/ 	.short	0x0100
        /*01f2*/ 	.byte	0x08
	.zero		1


	//   ....[7]....
        /*01f4*/ 	.word	0x00000500
        /*01f8*/ 	.word	0x000000ff
        /*01fc*/ 	.word	0x00038860
        /*0200*/ 	.short	0x0100
        /*0202*/ 	.byte	0x08
	.zero		1


	//   ....[8]....
        /*0204*/ 	.word	0x00000510
        /*0208*/ 	.word	0x000000ff
        /*020c*/ 	.word	0x00038858
        /*0210*/ 	.short	0x0100
        /*0212*/ 	.byte	0x08
	.zero		1


	//   ....[9]....
        /*0214*/ 	.word	0x00000520
        /*0218*/ 	.word	0x000000ff
        /*021c*/ 	.word	0x00038868
        /*0220*/ 	.short	0x0100
        /*0222*/ 	.byte	0x08
	.zero		1


	//   ....[10]....
        /*0224*/ 	.word	0x00000610
        /*0228*/ 	.word	0x000000ff
        /*022c*/ 	.word	0x00038870
        /*0230*/ 	.short	0x0100
        /*0232*/ 	.byte	0x06
	.zero		1


	//   ....[11]....
        /*0234*/ 	.word	0x00000620
        /*0238*/ 	.word	0x000000ff
        /*023c*/ 	.word	0x00038880
        /*0240*/ 	.short	0x0100
        /*0242*/ 	.byte	0x06
	.zero		1


	//   ....[12]....
        /*0244*/ 	.word	0x00000630
        /*0248*/ 	.word	0x000000ff
        /*024c*/ 	.word	0x00038878
        /*0250*/ 	.short	0x0100
        /*0252*/ 	.byte	0x06
	.zero		1


	//   ....[13]....
        /*0254*/ 	.word	0x00000640
        /*0258*/ 	.word	0x000000ff
        /*025c*/ 	.word	0x00038888
        /*0260*/ 	.short	0x0100
        /*0262*/ 	.byte	0x06
	.zero		1


	//   ....[14]....
        /*0264*/ 	.word	0x00000770
        /*0268*/ 	.word	0x000000ff
        /*026c*/ 	.word	0x00038890
        /*0270*/ 	.short	0x0100
        /*0272*/ 	.byte	0x08
	.zero		1


	//   ....[15]....
        /*0274*/ 	.word	0x00000780
        /*0278*/ 	.word	0x000000ff
        /*027c*/ 	.word	0x000388a0
        /*0280*/ 	.short	0x0100
        /*0282*/ 	.byte	0x08
	.zero		1


	//   ....[16]....
        /*0284*/ 	.word	0x00000790
        /*0288*/ 	.word	0x000000ff
        /*028c*/ 	.word	0x00038898
        /*0290*/ 	.short	0x0100
        /*0292*/ 	.byte	0x08
	.zero		1


	//   ....[17]....
        /*0294*/ 	.word	0x000007a0
        /*0298*/ 	.word	0x000000ff
        /*029c*/ 	.word	0x000388a8
        /*02a0*/ 	.short	0x0100
        /*02a2*/ 	.byte	0x08
	.zero		1


	//   ....[18]....
        /*02a4*/ 	.word	0x000008d0
        /*02a8*/ 	.word	0x000000ff
        /*02ac*/ 	.word	0x000388b0
        /*02b0*/ 	.short	0x0100
        /*02b2*/ 	.byte	0x08
	.zero		1


	//   ....[19]....
        /*02b4*/ 	.word	0x000008e0
        /*02b8*/ 	.word	0x000000ff
        /*02bc*/ 	.word	0x000388c0
        /*02c0*/ 	.short	0x0100
        /*02c2*/ 	.byte	0x08
	.zero		1


	//   ....[20]....
        /*02c4*/ 	.word	0x000008f0
        /*02c8*/ 	.word	0x000000ff
        /*02cc*/ 	.word	0x000388b8
        /*02d0*/ 	.short	0x0100
        /*02d2*/ 	.byte	0x08
	.zero		1


	//   ....[21]....
        /*02d4*/ 	.word	0x00000900
        /*02d8*/ 	.word	0x000000ff
        /*02dc*/ 	.word	0x000388c8
        /*02e0*/ 	.short	0x0100
        /*02e2*/ 	.byte	0x08
	.zero		1


	//   ....[22]....
        /*02e4*/ 	.word	0x000018b0
        /*02e8*/ 	.word	0x000000ff
        /*02ec*/ 	.word	0x00038800
        /*02f0*/ 	.short	0x010a
        /*02f2*/ 	.byte	0x3c
	.zero		1


	//   ....[23]....
        /*02f4*/ 	.word	0x00001940
        /*02f8*/ 	.word	0x00000000
        /*02fc*/ 	.word	0x00038830
        /*0300*/ 	.short	0x010a
        /*0302*/ 	.byte	0x3f
	.zero		1


	//   ....[24]....
        /*0304*/ 	.word	0x000019b0
        /*0308*/ 	.word	0x00000000
        /*030c*/ 	.word	0x00038830
        /*0310*/ 	.short	0x010a
        /*0312*/ 	.byte	0x3f
	.zero		1


	//   ....[25]....
        /*0314*/ 	.word	0x00004d80
        /*0318*/ 	.word	0x00000000
        /*031c*/ 	.word	0x00000000
        /*0320*/ 	.short	0x0101
        /*0322*/ 	.byte	0x3f
	.zero		1


	//   ....[26]....
        /*0324*/ 	.word	0x000063b0
        /*0328*/ 	.word	0x000000ff
        /*032c*/ 	.word	0x00038830
        /*0330*/ 	.short	0x010a
        /*0332*/ 	.byte	0x2f
	.zero		1


	//   ....[27]....
        /*0334*/ 	.word	0x000063f0
        /*0338*/ 	.word	0x000000ff
        /*033c*/ 	.word	0x00038830
        /*0340*/ 	.short	0x010a
        /*0342*/ 	.byte	0x2f
	.zero		1


	//   ....[28]....
        /*0344*/ 	.word	0x000089f0
        /*0348*/ 	.word	0x000000ff
        /*034c*/ 	.word	0x00038850
        /*0350*/ 	.short	0x010a
        /*0352*/ 	.byte	0x05
	.zero		1


	//   ....[29]....
        /*0354*/ 	.word	0x00008a30
        /*0358*/ 	.word	0x000000ff
        /*035c*/ 	.word	0x00038850
        /*0360*/ 	.short	0x010a
        /*0362*/ 	.byte	0x05
	.zero		1


	//   ....[30]....
        /*0364*/ 	.word	0x0000a240
        /*0368*/ 	.word	0x00000011
        /*036c*/ 	.word	0x00000000
        /*0370*/ 	.short	0x0101
        /*0372*/ 	.byte	0x3f
	.zero		1


	//   ....[31]....
        /*0374*/ 	.word	0x0000a2b0
        /*0378*/ 	.word	0x0000009f
        /*037c*/ 	.word	0x00000000
        /*0380*/ 	.short	0x0101
        /*0382*/ 	.byte	0x3f
	.zero		1


	//   ....[32]....
        /*0384*/ 	.word	0x0000a630
        /*0388*/ 	.word	0x000000ff
        /*038c*/ 	.word	0x00038830
        /*0390*/ 	.short	0x010a
        /*0392*/ 	.byte	0x04
	.zero		1


	//   ....[33]....
        /*0394*/ 	.word	0x0000a670
        /*0398*/ 	.word	0x000000ff
        /*039c*/ 	.word	0x00038830
        /*03a0*/ 	.short	0x010a
        /*03a2*/ 	.byte	0x04
	.zero		1


	//   ....[34]....
        /*03a4*/ 	.word	0x0000cc80
        /*03a8*/ 	.word	0x000000ff
        /*03ac*/ 	.word	0x00038850
        /*03b0*/ 	.short	0x010a
        /*03b2*/ 	.byte	0x05
	.zero		1


	//   ....[35]....
        /*03b4*/ 	.word	0x0000ccc0
        /*03b8*/ 	.word	0x000000ff
        /*03bc*/ 	.word	0x00038850
        /*03c0*/ 	.short	0x010a
        /*03c2*/ 	.byte	0x05
	.zero		1


	//   ....[36]....
        /*03c4*/ 	.word	0x0000dca0
        /*03c8*/ 	.word	0x0000009d
        /*03cc*/ 	.word	0x00000000
        /*03d0*/ 	.short	0x0101
        /*03d2*/ 	.byte	0x3f
	.zero		1


	//   ....[37]....
        /*03d4*/ 	.word	0x0000dd20
        /*03d8*/ 	.word	0x000000ab
        /*03dc*/ 	.word	0x00000000
        /*03e0*/ 	.short	0x0101
        /*03e2*/ 	.byte	0x3f
	.zero		1


	//   ....[38]....
        /*03e4*/ 	.word	0x0000e9c0
        /*03e8*/ 	.word	0x000000ff
        /*03ec*/ 	.word	0x00038850
        /*03f0*/ 	.short	0x010a
        /*03f2*/ 	.byte	0x05
	.zero		1


	//   ....[39]....
        /*03f4*/ 	.word	0x0000ea00
        /*03f8*/ 	.word	0x000000ff
        /*03fc*/ 	.word	0x00038850
        /*0400*/ 	.short	0x010a
        /*0402*/ 	.byte	0x05
	.zero		1


	//   ....[40]....
        /*0404*/ 	.word	0x0000f340
        /*0408*/ 	.word	0x00000003
        /*040c*/ 	.word	0x00000000
        /*0410*/ 	.short	0x0101
        /*0412*/ 	.byte	0x3f
	.zero		1


	//   ....[41]....
        /*0414*/ 	.word	0x000106b0
        /*0418*/ 	.word	0x000000ff
        /*041c*/ 	.word	0x00000000
        /*0420*/ 	.short	0x0101
        /*0422*/ 	.byte	0x05
	.zero		1


	//   ....[42]....
        /*0424*/ 	.word	0x00012060
        /*0428*/ 	.word	0x00000008
        /*042c*/ 	.word	0x00038840
        /*0430*/ 	.short	0x010a
        /*0432*/ 	.byte	0x3f
	.zero		1


	//   ....[43]....
        /*0434*/ 	.word	0x00012580
        /*0438*/ 	.word	0x000000ff
        /*043c*/ 	.word	0x00038820
        /*0440*/ 	.short	0x010a
        /*0442*/ 	.byte	0x28
	.zero		1


	//   ....[44]....
        /*0444*/ 	.word	0x00012880
        /*0448*/ 	.word	0x00000003
        /*044c*/ 	.word	0x00038840
        /*0450*/ 	.short	0x010a
        /*0452*/ 	.byte	0x3f
	.zero		1


	//   ....[45]....
        /*0454*/ 	.word	0x00012b10
        /*0458*/ 	.word	0x00000002
        /*045c*/ 	.word	0x00000060
        /*0460*/ 	.short	0x010a
        /*0462*/ 	.byte	0x3f
	.zero		1


	//   ....[46]....
        /*0464*/ 	.word	0x00013050
        /*0468*/ 	.word	0x00000003
        /*046c*/ 	.word	0x00038840
        /*0470*/ 	.short	0x010a
        /*0472*/ 	.byte	0x3f
	.zero		1


	//   ....[47]....
        /*0474*/ 	.word	0x000132e0
        /*0478*/ 	.word	0x00000002
        /*047c*/ 	.word	0x00000060
        /*0480*/ 	.short	0x010a
        /*0482*/ 	.byte	0x3f
	.zero		1


	//   ....[48]....
        /*0484*/ 	.word	0x00013780
        /*0488*/ 	.word	0x00000002
        /*048c*/ 	.word	0x00038840
        /*0490*/ 	.short	0x010a
        /*0492*/ 	.byte	0x3f
	.zero		1


	//   ....[49]....
        /*0494*/ 	.word	0x00013a10
        /*0498*/ 	.word	0x00000002
        /*049c*/ 	.word	0x00000060
        /*04a0*/ 	.short	0x010a
        /*04a2*/ 	.byte	0x3f
	.zero		1


	//   ....[50]....
        /*04a4*/ 	.word	0x00013e60
        /*04a8*/ 	.word	0x00000003
        /*04ac*/ 	.word	0x00038860
        /*04b0*/ 	.short	0x010a
        /*04b2*/ 	.byte	0x3f
	.zero		1


	//   ....[51]....
        /*04b4*/ 	.word	0x000142d0
        /*04b8*/ 	.word	0x00000007
        /*04bc*/ 	.word	0x00038820
        /*04c0*/ 	.short	0x010a
        /*04c2*/ 	.byte	0x3f
	.zero		1


	//   ....[52]....
        /*04c4*/ 	.word	0x00014440
        /*04c8*/ 	.word	0x00000005
        /*04cc*/ 	.word	0x00000000
        /*04d0*/ 	.short	0x010a
        /*04d2*/ 	.byte	0x3f
	.zero		1


	//   ....[53]....
        /*04d4*/ 	.word	0x000144b0
        /*04d8*/ 	.word	0x00000003
        /*04dc*/ 	.word	0x00000000
        /*04e0*/ 	.short	0x010a
        /*04e2*/ 	.byte	0x3f
	.zero		1


	//   ....[54]....
        /*04e4*/ 	.word	0x00014510
        /*04e8*/ 	.word	0x00000005
        /*04ec*/ 	.word	0x00000000
        /*04f0*/ 	.short	0x010a
        /*04f2*/ 	.byte	0x3f
	.zero		1


	//   ....[55]....
        /*04f4*/ 	.word	0x00014540
        /*04f8*/ 	.word	0x00000003
        /*04fc*/ 	.word	0x00000000
        /*0500*/ 	.short	0x010a
        /*0502*/ 	.byte	0x3f
	.zero		1


	//   ....[56]....
        /*0504*/ 	.word	0x000145b0
        /*0508*/ 	.word	0x00000003
        /*050c*/ 	.word	0x00038800
        /*0510*/ 	.short	0x010a
        /*0512*/ 	.byte	0x3f
	.zero		1


	//   ....[57]....
        /*0514*/ 	.word	0x00014600
        /*0518*/ 	.word	0x00000000
        /*051c*/ 	.word	0x00038830
        /*0520*/ 	.short	0x010a
        /*0522*/ 	.byte	0x3f
	.zero		1


	//   ....[58]....
        /*0524*/ 	.word	0x00014660
        /*0528*/ 	.word	0x00000004
        /*052c*/ 	.word	0x00038830
        /*0530*/ 	.short	0x010a
        /*0532*/ 	.byte	0x3f
	.zero		1


	//   ....[59]....
        /*0534*/ 	.word	0x000146c0
        /*0538*/ 	.word	0x00000003
        /*053c*/ 	.word	0x00038850
        /*0540*/ 	.short	0x010a
        /*0542*/ 	.byte	0x3f
	.zero		1


	//   ....[60]....
        /*0544*/ 	.word	0x00014720
        /*0548*/ 	.word	0x00000004
        /*054c*/ 	.word	0x00038830
        /*0550*/ 	.short	0x010a
        /*0552*/ 	.byte	0x3f
	.zero		1


	//   ....[61]....
        /*0554*/ 	.word	0x00014780
        /*0558*/ 	.word	0x00000003
        /*055c*/ 	.word	0x00038850
        /*0560*/ 	.short	0x010a
        /*0562*/ 	.byte	0x3f
	.zero		1


	//   ....[62]....
        /*0564*/ 	.word	0x000147e0
        /*0568*/ 	.word	0x00000007
        /*056c*/ 	.word	0x00038850
        /*0570*/ 	.short	0x010a
        /*0572*/ 	.byte	0x3f
	.zero		1


	//   ....[63]....
        /*0574*/ 	.word	0x00014960
        /*0578*/ 	.word	0x00000008
        /*057c*/ 	.word	0x00038840
        /*0580*/ 	.short	0x010a
        /*0582*/ 	.byte	0x3f
	.zero		1


	//   ....[64]....
        /*0584*/ 	.word	0x000149c0
        /*0588*/ 	.word	0x00000008
        /*058c*/ 	.word	0x00038820
        /*0590*/ 	.short	0x010a
        /*0592*/ 	.byte	0x3f
	.zero		1


	//   ....[65]....
        /*0594*/ 	.word	0x00014a10
        /*0598*/ 	.word	0x00000003
        /*059c*/ 	.word	0x00038840
        /*05a0*/ 	.short	0x010a
        /*05a2*/ 	.byte	0x3f
	.zero		1


	//   ....[66]....
        /*05a4*/ 	.word	0x00014a60
        /*05a8*/ 	.word	0x00000002
        /*05ac*/ 	.word	0x00000060
        /*05b0*/ 	.short	0x010a
        /*05b2*/ 	.byte	0x3f
	.zero		1


	//   ....[67]....
        /*05b4*/ 	.word	0x00014ab0
        /*05b8*/ 	.word	0x00000003
        /*05bc*/ 	.word	0x00038840
        /*05c0*/ 	.short	0x010a
        /*05c2*/ 	.byte	0x3f
	.zero		1


	//   ....[68]....
        /*05c4*/ 	.word	0x00014b00
        /*05c8*/ 	.word	0x00000002
        /*05cc*/ 	.word	0x00000060
        /*05d0*/ 	.short	0x010a
        /*05d2*/ 	.byte	0x3f
	.zero		1


	//   ....[69]....
        /*05d4*/ 	.word	0x00014b50
        /*05d8*/ 	.word	0x00000002
        /*05dc*/ 	.word	0x00038840
        /*05e0*/ 	.short	0x010a
        /*05e2*/ 	.byte	0x3f
	.zero		1


	//   ....[70]....
        /*05e4*/ 	.word	0x00014ba0
        /*05e8*/ 	.word	0x00000002
        /*05ec*/ 	.word	0x00000060
        /*05f0*/ 	.short	0x010a
        /*05f2*/ 	.byte	0x3f
	.zero		1


	//   ....[71]....
        /*05f4*/ 	.word	0x00014bf0
        /*05f8*/ 	.word	0x00000003
        /*05fc*/ 	.word	0x00038860
        /*0600*/ 	.short	0x010a
        /*0602*/ 	.byte	0x3f
	.zero		1


	//   ....[72]....
        /*0604*/ 	.word	0x00014cd0
        /*0608*/ 	.word	0x00000007
        /*060c*/ 	.word	0x00038820
        /*0610*/ 	.short	0x010a
        /*0612*/ 	.byte	0x3f
	.zero		1


	//   ....[73]....
        /*0614*/ 	.word	0x00014d20
        /*0618*/ 	.word	0x00000005
        /*061c*/ 	.word	0x00000000
        /*0620*/ 	.short	0x010a
        /*0622*/ 	.byte	0x3f
	.zero		1


	//   ....[74]....
        /*0624*/ 	.word	0x00014d70
        /*0628*/ 	.word	0x00000003
        /*062c*/ 	.word	0x00000000
        /*0630*/ 	.short	0x010a
        /*0632*/ 	.byte	0x3f
	.zero		1


	//   ....[75]....
        /*0634*/ 	.word	0x00014dc0
        /*0638*/ 	.word	0x00000005
        /*063c*/ 	.word	0x00000000
        /*0640*/ 	.short	0x010a
        /*0642*/ 	.byte	0x3f
	.zero		1


	//----- nvinfo : EIATTR_NUM_MBARRIERS
	.align		4
.L_567:
        /*0644*/ 	.byte	0x03, 0x38
        /*0646*/ 	.short	0x0016


	//----- nvinfo : EIATTR_EXIT_INSTR_OFFSETS
	.align		4
        /*0648*/ 	.byte	0x04, 0x1c
        /*064a*/ 	.short	(.L_569 - .L_568)


	//   ....[0]....
.L_568:
        /*064c*/ 	.word	0x00000a30


	//   ....[1]....
        /*0650*/ 	.word	0x00011160


	//   ....[2]....
        /*0654*/ 	.word	0x000111c0


	//   ....[3]....
        /*0658*/ 	.word	0x00014340


	//   ....[4]....
        /*065c*/ 	.word	0x00014590


	//----- nvinfo : EIATTR_MAX_THREADS
	.align		4
.L_569:
        /*0660*/ 	.byte	0x04, 0x05
        /*0662*/ 	.short	(.L_571 - .L_570)
.L_570:
        /*0664*/ 	.word	0x00000180
        /*0668*/ 	.word	0x00000001
        /*066c*/ 	.word	0x00000001


	//----- nvinfo : EIATTR_CRS_STACK_SIZE
	.align		4
.L_571:
        /*0670*/ 	.byte	0x04, 0x1e
        /*0672*/ 	.short	(.L_573 - .L_572)
.L_572:
        /*0674*/ 	.word	0x00000000


	//----- nvinfo : EIATTR_CBANK_PARAM_SIZE
	.align		4
.L_573:
        /*0678*/ 	.byte	0x03, 0x19
        /*067a*/ 	.short	0x0bf0


	//----- nvinfo : EIATTR_PARAM_CBANK
	.align		4
        /*067c*/ 	.byte	0x04, 0x0a
        /*067e*/ 	.short	(.L_575 - .L_574)
	.align		4
.L_574:
        /*0680*/ 	.word	index@(.nv.constant0._ZN7cutlass13device_kernelIN5flash11enable_sm90INS1_16FlashAttnFwdSm90INS1_25CollectiveMainloopFwdSm90ILi2EN4cute5tupleIJNS5_1CILi1EEES8_S8_EEENS6_IJNS7_ILi128EEENS7_ILi80EEENS7_ILi256EEEEEELi256ENS_10bfloat16_tEfNS_4arch4Sm90ELb1ELb0ELb1ELb0ELb0ELb0ELb0ELb1ELb1ELb0ELb0ELb0EEENS1_21CollectiveEpilogueFwdINS6_IJSA_SC_SB_EEES9_SE_SG_Li256ELb0ELb0ELb0ELb0EEENS1_30DynamicPersistentTileSchedulerILi256ELi32ELb0ELb0ELb1EEEEEEEEEvNT_6ParamsE)
        /*0684*/ 	.short	0x0210
        /*0686*/ 	.short	0x0bf0


	//----- nvinfo : EIATTR_SW_WAR
	.align		4
.L_575:
        /*0688*/ 	.byte	0x04, 0x36
        /*068a*/ 	.short	(.L_577 - .L_576)
.L_576:
        /*068c*/ 	.word	0x00000008
.L_577:


//--------------------- .nv.info._ZN7cutlass13device_kernelIN5flash11enable_sm90INS1_16FlashAttnFwdSm90INS1_25CollectiveMainloopFwdSm90ILi2EN4cute5tupleIJNS5_1CILi1EEES8_S8_EEENS6_IJNS7_ILi128EEENS7_ILi80EEENS7_ILi256EEEEEELi256ENS_10bfloat16_tEfNS_4arch4Sm90ELb1ELb0ELb1ELb1ELb0ELb0ELb0ELb1ELb1ELb0ELb0ELb0EEENS1_21CollectiveEpilogueFwdINS6_IJSA_SC_SB_EEES9_SE_SG_Li256ELb1ELb0ELb0ELb0EEENS1_36VarlenDynamicPersistentTileSchedulerILi128ELi80ELi256ELi32ELb0ELb0ELb1ELb1ELb1ELb1EEEEEEEEEvNT_6ParamsE --------------------------
	.section	.nv.info._ZN7cutlass13device_kernelIN5flash11enable_sm90INS1_16FlashAttnFwdSm90INS1_25CollectiveMainloopFwdSm90ILi2EN4cute5tupleIJNS5_1CILi1EEES8_S8_EEENS6_IJNS7_ILi128EEENS7_ILi80EEENS7_ILi256EEEEEELi256ENS_10bfloat16_tEfNS_4arch4Sm90ELb1ELb0ELb1ELb1ELb0ELb0ELb0ELb1ELb1ELb0ELb0ELb0EEENS1_21CollectiveEpilogueFwdINS6_IJSA_SC_SB_EEES9_SE_SG_Li256ELb1ELb0ELb0ELb0EEENS1_36VarlenDynamicPersistentTileSchedulerILi128ELi80ELi256ELi32ELb0ELb0ELb1ELb1ELb1ELb1EEEEEEEEEvNT_6ParamsE,"",@"SHT_CUDA_INFO"
	.sectionflags	@""
	.align	4


	//----- nvinfo : EIATTR_CUDA_API_VERSION
	.align		4
        /*0000*/ 	.byte	0x04, 0x37
        /*0002*/ 	.short	(.L_579 - .L_578)
.L_578:
        /*0004*/ 	.word	0x00000082


	//----- nvinfo : EIATTR_KPARAM_INFO
	.align		4
.L_579:
        /*0008*/ 	.byte	0x04, 0x17
        /*000a*/ 	.short	(.L_581 - .L_580)
.L_580:
        /*000c*/ 	.word	0x00000000
        /*0010*/ 	.short	0x0000
        /*0012*/ 	.short	0x0070
        /*0014*/ 	.byte	0x00, 0xf0, 0x01, 0x28


	//----- nvinfo : EIATTR_SPARSE_MMA_MASK
	.align		4
.L_581:
        /*0018*/ 	.byte	0x03, 0x50
        /*001a*/ 	.short	0x0000


	//----- nvinfo : EIATTR_MAXREG_COUNT
	.align		4
        /*001c*/ 	.byte	0x03, 0x1b
        /*001e*/ 	.short	0x00a8


	//----- nvinfo : EIATTR_NUM_BARRIERS
	.align		4
        /*0020*/ 	.byte	0x02, 0x4c
        /*0022*/ 	.byte	0x09
	.zero		1


	//----- nvinfo : EIATTR_EXTERNS
	.align		4
        /*0024*/ 	.byte	0x04, 0x0f
        /*0026*/ 	.short	(.L_583 - .L_582)


	//   ....[0]....
	.align		4
.L_582:
        /*0028*/ 	.word	index@(__assertfail)


	//----- nvinfo : EIATTR_ANNOTATIONS
	.align		4
.L_583:
        /*002c*/ 	.byte	0x04, 0x55
        /*002e*/ 	.short	(.L_585 - .L_584)


	//   ....[0]....
.L_584:
        /* <DEDUP_REMOVED lines=33> */


	//----- nvinfo : EIATTR_MERCURY_ISA_VERSION
	.align		4
.L_585:
        /*0230*/ 	.byte	0x03, 0x5f
        /*0232*/ 	.short	0x0101


	//----- nvinfo : EIATTR_UNUSED_LOAD_BYTE_OFFSET
	.align		4
        /*0234*/ 	.byte	0x04, 0x44
        /*0236*/ 	.short	(.L_587 - .L_586)


	//   ....[0]....
.L_586:
        /*0238*/ 	.word	0x00000a40
        /*023c*/ 	.word	0x0000fff0


	//   ....[1]....
        /*0240*/ 	.word	0x0000fb30
        /*0244*/ 	.word	0x0000fff0


	//----- nvinfo : EIATTR_INT_WARP_WIDE_INSTR_OFFSETS
	.align		4
.L_587:
        /*0248*/ 	.byte	0x04, 0x31
        /*024a*/ 	.short	(.L_589 - .L_588)


	//   ....[0]....
.L_588:
        /*024c*/ 	.word	0x00000160


	//   ....[1]....
        /*0250*/ 	.word	0x000001a0


	//   ....[2]....
        /*0254*/ 	.word	0x00000210


	//   ....[3]....
        /*0258*/ 	.word	0x00013ac0


	//   ....[4]....
        /*025c*/ 	.word	0x00013b60


	//   ....[5]....
        /*0260*/ 	.word	0x00013ff0


	//   ....[6]....
        /*0264*/ 	.word	0x00014020


	//   ....[7]....
        /*0268*/ 	.word	0x00014230


	//   ....[8]....
        /*026c*/ 	.word	0x00014320


	//   ....[9]....
        /*0270*/ 	.word	0x00014410


	//   ....[10]....
        /*0274*/ 	.word	0x00016a90


	//   ....[11]....
        /*0278*/ 	.word	0x00016b30


	//----- nvinfo : EIATTR_COOP_GROUP_MASK_REGIDS
	.align		4
.L_589:
        /*027c*/ 	.byte	0x04, 0x29
        /*027e*/ 	.short	(.L_591 - .L_590)


	//   ....[0]....
.L_590:
        /*0280*/ 	.word	0xffffffff


	//   ....[1]....
        /*0284*/ 	.word	0xffffffff


	//   ....[2]....
        /*0288*/ 	.word	0xffffffff


	//   ....[3]....
        /*028c*/ 	.word	0xffffffff


	//   ....[4]....
        /*0290*/ 	.word	0xffffffff


	//   ....[5]....
        /*0294*/ 	.word	0xffffffff


	//   ....[6]....
        /*0298*/ 	.word	0xffffffff


	//   ....[7]....
        /*029c*/ 	.word	0xffffffff


	//   ....[8]....
        /*02a0*/ 	.word	0xffffffff


	//   ....[9]....
        /*02a4*/ 	.word	0xffffffff


	//   ....[10]....
        /*02a8*/ 	.word	0xffffffff


	//   ....[11]....
        /*02ac*/ 	.word	0xffffffff


	//   ....[12]....
        /*02b0*/ 	.word	0xffffffff


	//   ....[13]....
        /*02b4*/ 	.word	0xffffffff


	//   ....[14]....
        /*02b8*/ 	.word	0xffffffff


	//   ....[15]....
        /*02bc*/ 	.word	0xffffffff


	//   ....[16]....
        /*02c0*/ 	.word	0xffffffff


	//   ....[17]....
        /*02c4*/ 	.word	0xffffffff


	//   ....[18]....
        /*02c8*/ 	.word	0xffffffff


	//   ....[19]....
        /*02cc*/ 	.word	0xffffffff


	//   ....[20]....
        /*02d0*/ 	.word	0xffffffff


	//   ....[21]....
        /*02d4*/ 	.word	0xffffffff


	//   ....[22]....
        /*02d8*/ 	.word	0xffffffff


	//   ....[23]....
        /*02dc*/ 	.word	0xffffffff


	//   ....[24]....
        /*02e0*/ 	.word	0xffffffff


	//   ....[25]....
        /*02e4*/ 	.word	0xffffffff


	//   ....[26]....
        /*02e8*/ 	.word	0xffffffff


	//   ....[27]....
        /*02ec*/ 	.word	0xffffffff


	//   ....[28]....
        /*02f0*/ 	.word	0xffffffff


	//   ....[29]....
        /*02f4*/ 	.word	0xffffffff


	//   ....[30]....
        /*02f8*/ 	.word	0xffffffff


	//   ....[31]....
        /*02fc*/ 	.word	0xffffffff


	//   ....[32]....
        /*0300*/ 	.word	0xffffffff


	//   ....[33]....
        /*0304*/ 	.word	0xffffffff


	//   ....[34]....
        /*0308*/ 	.word	0xffffffff


	//   ....[35]....
        /*030c*/ 	.word	0xffffffff


	//   ....[36]....
        /*0310*/ 	.word	0xffffffff


	//   ....[37]....
        /*0314*/ 	.word	0xffffffff


	//   ....[38]....
        /*0318*/ 	.word	0xffffffff


	//   ....[39]....
        /*031c*/ 	.word	0xffffffff


	//   ....[40]....
        /*0320*/ 	.word	0xffffffff


	//   ....[41]....
        /*0324*/ 	.word	0xffffffff


	//   ....[42]....
        /*0328*/ 	.word	0xffffffff


	//   ....[43]....
        /*032c*/ 	.word	0xffffffff


	//   ....[44]....
        /*0330*/ 	.word	0xffffffff


	//   ....[45]....
        /*0334*/ 	.word	0xffffffff


	//   ....[46]....
        /*0338*/ 	.word	0xffffffff


	//   ....[47]....
        /*033c*/ 	.word	0xffffffff


	//   ....[48]....
        /*0340*/ 	.word	0xffffffff


	//   ....[49]....
        /*0344*/ 	.word	0xffffffff


	//   ....[50]....
        /*0348*/ 	.word	0xffffffff


	//   ....[51]....
        /*034c*/ 	.word	0xffffffff


	//   ....[52]....
        /*0350*/ 	.word	0xffffffff


	//   ....[53]....
        /*0354*/ 	.word	0xffffffff


	//   ....[54]....
        /*0358*/ 	.word	0xffffffff


	//   ....[55]....
        /*035c*/ 	.word	0xffffffff


	//   ....[56]....
        /*0360*/ 	.word	0xffffffff


	//   ....[57]....
        /*0364*/ 	.word	0xffffffff


	//   ....[58]....
        /*0368*/ 	.word	0x0500000f


	//   ....[59]....
        /*036c*/ 	.word	0x0500000f


	//   ....[60]....
        /*0370*/ 	.word	0x0500000f


	//   ....[61]....
        /*0374*/ 	.word	0x0500000f


	//   ....[62]....
        /*0378*/ 	.word	0x0500000f


	//   ....[63]....
        /*037c*/ 	.word	0x0500000f


	//   ....[64]....
        /*0380*/ 	.word	0x0500000f


	//   ....[65]....
        /*0384*/ 	.word	0x0500000f


	//   ....[66]....
        /*0388*/ 	.word	0x0500000f


	//   ....[67]....
        /*038c*/ 	.word	0x0500000f


	//   ....[68]....
        /*0390*/ 	.word	0x0500000f


	//   ....[69]....
        /*0394*/ 	.word	0x0500000f


	//   ....[70]....
        /*0398*/ 	.word	0x0500000f


	//   ....[71]....
        /*039c*/ 	.word	0x0500000f


	//   ....[72]....
        /*03a0*/ 	.word	0x0500000f


	//   ....[73]....
        /*03a4*/ 	.word	0x0500000f


	//   ....[74]....
        /*03a8*/ 	.word	0x0500000f


	//   ....[75]....
        /*03ac*/ 	.word	0x0500000f


	//   ....[76]....
        /*03b0*/ 	.word	0x0500000f


	//----- nvinfo : EIATTR_COOP_GROUP_INSTR_OFFSETS
	.align		4
.L_591:
        /*03b4*/ 	.byte	0x04, 0x28
        /*03b6*/ 	.short	(.L_593 - .L_592)


	//   ....[0]....
.L_592:
        /*03b8*/ 	.word	0x00000060


	//   ....[1]....
        /*03bc*/ 	.word	0x00000170


	//   ....[2]....
        /*03c0*/ 	.word	0x000001c0


	//   ....[3]....
        /*03c4*/ 	.word	0x000003f0


	//   ....[4]....
        /*03c8*/ 	.word	0x00000550


	//   ....[5]....
        /*03cc*/ 	.word	0x00000670


	//   ....[6]....
        /*03d0*/ 	.word	0x000007d0


	//   ....[7]....
        /*03d4*/ 	.word	0x000018a0


	//   ....[8]....
        /*03d8*/ 	.word	0x00005080


	//   ....[9]....
        /*03dc*/ 	.word	0x00005170


	//   ....[10]....
        /*03e0*/ 	.word	0x000055f0


	//   ....[11]....
        /*03e4*/ 	.word	0x00005670


	//   ....[12]....
        /*03e8*/ 	.word	0x00009680


	//   ....[13]....
        /*03ec*/ 	.word	0x00009750


	//   ....[14]....
        /*03f0*/ 	.word	0x00009d50


	//   ....[15]....
        /*03f4*/ 	.word	0x00009dd0


	//   ....[16]....
        /*03f8*/ 	.word	0x0000d6a0


	//   ....[17]....
        /*03fc*/ 	.word	0x0000d700


	//   ....[18]....
        /*0400*/ 	.word	0x0000dac0


	//   ....[19]....
        /*0404*/ 	.word	0x0000db10


	//   ....[20]....
        /*0408*/ 	.word	0x0000ee30


	//   ....[21]....
        /*040c*/ 	.word	0x0000ee70


	//   ....[22]....
        /*0410*/ 	.word	0x0000ef40


	//   ....[23]....
        /*0414*/ 	.word	0x0000ef70


	//   ....[24]....
        /*0418*/ 	.word	0x00012860


	//   ....[25]....
        /*041c*/ 	.word	0x000129f0


	//   ....[26]....
        /*0420*/ 	.word	0x00012a20


	//   ....[27]....
        /*0424*/ 	.word	0x00012a60


	//   ....[28]....
        /*0428*/ 	.word	0x00012ad0


	//   ....[29]....
        /*042c*/ 	.word	0x00012b30


	//   ....[30]....
        /*0430*/ 	.word	0x00012b70


	//   ....[31]....
        /*0434*/ 	.word	0x00012d20


	//   ....[32]....
        /*0438*/ 	.word	0x00012d80


	//   ....[33]....
        /*043c*/ 	.word	0x00012dc0


	//   ....[34]....
        /*0440*/ 	.word	0x00012e00


	//   ....[35]....
        /*0444*/ 	.word	0x00012e30


	//   ....[36]....
        /*0448*/ 	.word	0x00012e60


	//   ....[37]....
        /*044c*/ 	.word	0x00012f00


	//   ....[38]....
        /*0450*/ 	.word	0x00012f60


	//   ....[39]....
        /*0454*/ 	.word	0x00012ff0


	//   ....[40]....
        /*0458*/ 	.word	0x00016fe0


	//   ....[41]....
        /*045c*/ 	.word	0x00016ff0


	//   ....[42]....
        /*0460*/ 	.word	0x00017110


	//   ....[43]....
        /*0464*/ 	.word	0x00017170


	//   ....[44]....
        /*0468*/ 	.word	0x000171b0


	//   ....[45]....
        /*046c*/ 	.word	0x000171f0


	//   ....[46]....
        /*0470*/ 	.word	0x00017220


	//   ....[47]....
        /*0474*/ 	.word	0x00017250


	//   ....[48]....
        /*0478*/ 	.word	0x000173f0


	//   ....[49]....
        /*047c*/ 	.word	0x00017450


	//   ....[50]....
        /*0480*/ 	.word	0x00017490


	//   ....[51]....
        /*0484*/ 	.word	0x000174d0


	//   ....[52]....
        /*0488*/ 	.word	0x00017500


	//   ....[53]....
        /*048c*/ 	.word	0x00017530


	//   ....[54]....
        /*0490*/ 	.word	0x000175f0


	//   ....[55]....
        /*0494*/ 	.word	0x00017610


	//   ....[56]....
        /*0498*/ 	.word	0x00017680


	//   ....[57]....
        /*049c*/ 	.word	0x00017d20


	//   ....[58]....
        /*04a0*/ 	.word	0x00018330


	//   ....[59]....
        /*04a4*/ 	.word	0x00018750


	//   ....[60]....
        /*04a8*/ 	.word	0x000187e0


	//   ....[61]....
        /*04ac*/ 	.word	0x00018880


	//   ....[62]....
        /*04b0*/ 	.word	0x00018930


	//   ....[63]....
        /*04b4*/ 	.word	0x000189b0


	//   ....[64]....
        /*04b8*/ 	.word	0x00018a30


	//   ....[65]....
        /*04bc*/ 	.word	0x00018ab0


	//   ....[66]....
        /*04c0*/ 	.word	0x00018b30


	//   ....[67]....
        /*04c4*/ 	.word	0x00018bc0


	//   ....[68]....
        /*04c8*/ 	.word	0x00018c70


	//   ....[69]....
        /*04cc*/ 	.word	0x00018cf0


	//   ....[70]....
        /*04d0*/ 	.word	0x00018d70


	//   ....[71]....
        /*04d4*/ 	.word	0x00018df0


	//   ....[72]....
        /*04d8*/ 	.word	0x00018e70


	//   ....[73]....
        /*04dc*/ 	.word	0x00018ee0


	//   ....[74]....
        /*04e0*/ 	.word	0x00018f80


	//   ....[75]....
        /*04e4*/ 	.word	0x00019010


	//   ....[76]....
        /*04e8*/ 	.word	0x00019140


	//----- nvinfo : EIATTR_REG_RECONFIG
	.align		4
.L_593:
        /*04ec*/ 	.byte	0x01, 0x54
	.zero		2


	//----- nvinfo : EIATTR_SYSCALL_OFFSETS
	.align		4
        /*04f0*/ 	.byte	0x04, 0x46
        /*04f2*/ 	.short	(.L_595 - .L_594)


	//   ....[0]....
.L_594:
        /*04f4*/ 	.word	0x00001a90


	//   ....[1]....
        /*04f8*/ 	.word	0x00013cf0


	//   ....[2]....
        /*04fc*/ 	.word	0x00013e30


	//   ....[3]....
        /*0500*/ 	.word	0x00013f30


	//----- nvinfo : EIATTR_MBARRIER_INSTR_OFFSETS
	.align		4
.L_595:
        /*0504*/ 	.byte	0x04, 0x39
        /*0506*/ 	.short	(.L_597 - .L_596)


	//   ....[0]....
.L_596:
        /*0508*/ 	.word	0x000002a0
        /*050c*/ 	.word	0x000000ff
        /*0510*/ 	.word	0x00038800
        /*0514*/ 	.short	0x0100
        /*0516*/ 	.byte	0x08
	.zero		1


	//   ....[1]....
        /*0518*/ 	.word	0x000002b0
        /*051c*/ 	.word	0x000000ff
        /*0520*/ 	.word	0x00038820
        /*0524*/ 	.short	0x0100
        /*0526*/ 	.byte	0x08
	.zero		1


	//   ....[2]....
        /*0528*/ 	.word	0x000003a0
        /*052c*/ 	.word	0x000000ff
        /*0530*/ 	.word	0x00038830
        /*0534*/ 	.short	0x0100
        /*0536*/ 	.byte	0x08
	.zero		1


	//   ....[3]....
        /*0538*/ 	.word	0x000003b0
        /*053c*/ 	.word	0x000000ff
        /*0540*/ 	.word	0x00038840
        /*0544*/ 	.short	0x0100
        /*0546*/ 	.byte	0x08
	.zero		1


	//   ....[4]....
        /*0548*/ 	.word	0x000003c0
        /*054c*/ 	.word	0x000000ff
        /*0550*/ 	.word	0x00038838
        /*0554*/ 	.short	0x0100
        /*0556*/ 	.byte	0x08
	.zero		1


	//   ....[5]....
        /*0558*/ 	.word	0x000003d0
        /*055c*/ 	.word	0x000000ff
        /*0560*/ 	.word	0x00038848
        /*0564*/ 	.short	0x0100
        /*0566*/ 	.byte	0x08
	.zero		1


	//   ....[6]....
        /*0568*/ 	.word	0x00000500
        /*056c*/ 	.word	0x000000ff
        /*0570*/ 	.word	0x00038850
        /*0574*/ 	.short	0x0100
        /*0576*/ 	.byte	0x08
	.zero		1


	//   ....[7]....
        /*0578*/ 	.word	0x00000510
        /*057c*/ 	.word	0x000000ff
        /*0580*/ 	.word	0x00038860
        /*0584*/ 	.short	0x0100
        /*0586*/ 	.byte	0x08
	.zero		1


	//   ....[8]....
        /*0588*/ 	.word	0x00000520
        /*058c*/ 	.word	0x000000ff
        /*0590*/ 	.word	0x00038858
        /*0594*/ 	.short	0x0100
        /*0596*/ 	.byte	0x08
	.zero		1


	//   ....[9]....
        /*0598*/ 	.word	0x00000530
        /*059c*/ 	.word	0x000000ff
        /*05a0*/ 	.word	0x00038868
        /*05a4*/ 	.short	0x0100
        /*05a6*/ 	.byte	0x08
	.zero		1


	//   ....[10]....
        /*05a8*/ 	.word	0x00000620
        /*05ac*/ 	.word	0x000000ff
        /*05b0*/ 	.word	0x00038870
        /*05b4*/ 	.short	0x0100
        /*05b6*/ 	.byte	0x06
	.zero		1


	//   ....[11]....
        /*05b8*/ 	.word	0x00000630
        /*05bc*/ 	.word	0x000000ff
        /*05c0*/ 	.word	0x00038880
        /*05c4*/ 	.short	0x0100
        /*05c6*/ 	.byte	0x06
	.zero		1


	//   ....[12]....
        /*05c8*/ 	.word	0x00000640
        /*05cc*/ 	.word	0x000000ff
        /*05d0*/ 	.word	0x00038878
        /*05d4*/ 	.short	0x0100
        /*05d6*/ 	.byte	0x06
	.zero		1


	//   ....[13]....
        /*05d8*/ 	.word	0x00000650
        /*05dc*/ 	.word	0x000000ff
        /*05e0*/ 	.word	0x00038888
        /*05e4*/ 	.short	0x0100
        /*05e6*/ 	.byte	0x06
	.zero		1


	//   ....[14]....
        /*05e8*/ 	.word	0x00000780
        /*05ec*/ 	.word	0x000000ff
        /*05f0*/ 	.word	0x00038890
        /*05f4*/ 	.short	0x0100
        /*05f6*/ 	.byte	0x08
	.zero		1


	//   ....[15]....
        /*05f8*/ 	.word	0x00000790
        /*05fc*/ 	.word	0x000000ff
        /*0600*/ 	.word	0x000388a0
        /*0604*/ 	.short	0x0100
        /*0606*/ 	.byte	0x08
	.zero		1


	//   ....[16]....
        /*0608*/ 	.word	0x000007a0
        /*060c*/ 	.word	0x000000ff
        /*0610*/ 	.word	0x00038898
        /*0614*/ 	.short	0x0100
        /*0616*/ 	.byte	0x08
	.zero		1


	//   ....[17]....
        /*0618*/ 	.word	0x000007b0
        /*061c*/ 	.word	0x000000ff
        /*0620*/ 	.word	0x000388a8
        /*0624*/ 	.short	0x0100
        /*0626*/ 	.byte	0x08
	.zero		1


	//   ....[18]....
        /*0628*/ 	.word	0x000008e0
        /*062c*/ 	.word	0x000000ff
        /*0630*/ 	.word	0x000388b0
        /*0634*/ 	.short	0x0100
        /*0636*/ 	.byte	0x08
	.zero		1


	//   ....[19]....
        /*0638*/ 	.word	0x000008f0
        /*063c*/ 	.word	0x000000ff
        /*0640*/ 	.word	0x000388c0
        /*0644*/ 	.short	0x0100
        /*0646*/ 	.byte	0x08
	.zero		1


	//   ....[20]....
        /*0648*/ 	.word	0x00000900
        /*064c*/ 	.word	0x000000ff
        /*0650*/ 	.word	0x000388b8
        /*0654*/ 	.short	0x0100
        /*0656*/ 	.byte	0x08
	.zero		1


	//   ....[21]....
        /*0658*/ 	.word	0x00000910
        /*065c*/ 	.word	0x000000ff
        /*0660*/ 	.word	0x000388c8
        /*0664*/ 	.short	0x0100
        /*0666*/ 	.byte	0x08
	.zero		1


	//   ....[22]....
        /*0668*/ 	.word	0x00001b40
        /*066c*/ 	.word	0x000000ff
        /*0670*/ 	.word	0x00038800
        /*0674*/ 	.short	0x010a
        /*0676*/ 	.byte	0x06
	.zero		1


	//   ....[23]....
        /*0678*/ 	.word	0x00001be0
        /*067c*/ 	.word	0x00000000
        /*0680*/ 	.word	0x00038830
        /*0684*/ 	.short	0x010a
        /*0686*/ 	.byte	0x3f
	.zero		1


	//   ....[24]....
        /*0688*/ 	.word	0x00001c50
        /*068c*/ 	.word	0x00000000
        /*0690*/ 	.word	0x00038830
        /*0694*/ 	.short	0x010a
        /*0696*/ 	.byte	0x3f
	.zero		1


	//   ....[25]....
        /*0698*/ 	.word	0x00004ee0
        /*069c*/ 	.word	0x00000000
        /*06a0*/ 	.word	0x00000000
        /*06a4*/ 	.short	0x0101
        /*06a6*/ 	.byte	0x3f
	.zero		1


	//   ....[26]....
        /*06a8*/ 	.word	0x00006570
        /*06ac*/ 	.word	0x000000ff
        /*06b0*/ 	.word	0x00038830
        /*06b4*/ 	.short	0x010a
        /*06b6*/ 	.byte	0x04
	.zero		1


	//   ....[27]....
        /*06b8*/ 	.word	0x000065c0
        /*06bc*/ 	.word	0x000000ff
        /*06c0*/ 	.word	0x00038830
        /*06c4*/ 	.short	0x010a
        /*06c6*/ 	.byte	0x04
	.zero		1


	//   ....[28]....
        /*06c8*/ 	.word	0x00008a80
        /*06cc*/ 	.word	0x000000ff
        /*06d0*/ 	.word	0x00038850
        /*06d4*/ 	.short	0x010a
        /*06d6*/ 	.byte	0x04
	.zero		1


	//   ....[29]....
        /*06d8*/ 	.word	0x00008ac0
        /*06dc*/ 	.word	0x000000ff
        /*06e0*/ 	.word	0x00038850
        /*06e4*/ 	.short	0x010a
        /*06e6*/ 	.byte	0x04
	.zero		1


	//   ....[30]....
        /*06e8*/ 	.word	0x0000a2d0
        /*06ec*/ 	.word	0x0000000e
        /*06f0*/ 	.word	0x00000000
        /*06f4*/ 	.short	0x0101
        /*06f6*/ 	.byte	0x3f
	.zero		1


	//   ....[31]....
        /*06f8*/ 	.word	0x0000a340
        /*06fc*/ 	.word	0x0000009f
        /*0700*/ 	.word	0x00000000
        /*0704*/ 	.short	0x0101
        /*0706*/ 	.byte	0x3f
	.zero		1


	//   ....[32]....
        /*0708*/ 	.word	0x0000a740
        /*070c*/ 	.word	0x000000ff
        /*0710*/ 	.word	0x00038830
        /*0714*/ 	.short	0x010a
        /*0716*/ 	.byte	0x04
	.zero		1


	//   ....[33]....
        /*0718*/ 	.word	0x0000a780
        /*071c*/ 	.word	0x000000ff
        /*0720*/ 	.word	0x00038830
        /*0724*/ 	.short	0x010a
        /*0726*/ 	.byte	0x04
	.zero		1


	//   ....[34]....
        /*0728*/ 	.word	0x0000d030
        /*072c*/ 	.word	0x000000ff
        /*0730*/ 	.word	0x00038850
        /*0734*/ 	.short	0x010a
        /*0736*/ 	.byte	0x04
	.zero		1


	//   ....[35]....
        /*0738*/ 	.word	0x0000d070
        /*073c*/ 	.word	0x000000ff
        /*0740*/ 	.word	0x00038850
        /*0744*/ 	.short	0x010a
        /*0746*/ 	.byte	0x04
	.zero		1


	//   ....[36]....
        /*0748*/ 	.word	0x0000e1f0
        /*074c*/ 	.word	0x00000015
        /*0750*/ 	.word	0x00000000
        /*0754*/ 	.short	0x0101
        /*0756*/ 	.byte	0x3f
	.zero		1


	//   ....[37]....
        /*0758*/ 	.word	0x0000e260
        /*075c*/ 	.word	0x00000017
        /*0760*/ 	.word	0x00000000
        /*0764*/ 	.short	0x0101
        /*0766*/ 	.byte	0x3f
	.zero		1


	//   ....[38]....
        /*0768*/ 	.word	0x0000eda0
        /*076c*/ 	.word	0x000000ff
        /*0770*/ 	.word	0x00038850
        /*0774*/ 	.short	0x010a
        /*0776*/ 	.byte	0x07
	.zero		1


	//   ....[39]....
        /*0778*/ 	.word	0x0000ede0
        /*077c*/ 	.word	0x000000ff
        /*0780*/ 	.word	0x00038850
        /*0784*/ 	.short	0x010a
        /*0786*/ 	.byte	0x07
	.zero		1


	//   ....[40]....
        /*0788*/ 	.word	0x0000f2d0
        /*078c*/ 	.word	0x00000009
        /*0790*/ 	.word	0x00000000
        /*0794*/ 	.short	0x0101
        /*0796*/ 	.byte	0x3f
	.zero		1


	//   ....[41]....
        /*0798*/ 	.word	0x00011350
        /*079c*/ 	.word	0x00000013
        /*07a0*/ 	.word	0x00000000
        /*07a4*/ 	.short	0x0101
        /*07a6*/ 	.byte	0x3f
	.zero		1


	//   ....[42]....
        /*07a8*/ 	.word	0x00014760
        /*07ac*/ 	.word	0x00000008
        /*07b0*/ 	.word	0x00038840
        /*07b4*/ 	.short	0x010a
        /*07b6*/ 	.byte	0x3f
	.zero		1


	//   ....[43]....
        /*07b8*/ 	.word	0x00014dd0
        /*07bc*/ 	.word	0x00000009
        /*07c0*/ 	.word	0x00038820
        /*07c4*/ 	.short	0x010a
        /*07c6*/ 	.byte	0x3f
	.zero		1


	//   ....[44]....
        /*07c8*/ 	.word	0x00015100
        /*07cc*/ 	.word	0x00000002
        /*07d0*/ 	.word	0x00038840
        /*07d4*/ 	.short	0x010a
        /*07d6*/ 	.byte	0x3f
	.zero		1


	//   ....[45]....
        /*07d8*/ 	.word	0x00015450
        /*07dc*/ 	.word	0x00000003
        /*07e0*/ 	.word	0x00000060
        /*07e4*/ 	.short	0x010a
        /*07e6*/ 	.byte	0x3f
	.zero		1


	//   ....[46]....
        /*07e8*/ 	.word	0x00015ac0
        /*07ec*/ 	.word	0x00000002
        /*07f0*/ 	.word	0x00038840
        /*07f4*/ 	.short	0x010a
        /*07f6*/ 	.byte	0x3f
	.zero		1


	//   ....[47]....
        /*07f8*/ 	.word	0x00015e10
        /*07fc*/ 	.word	0x00000003
        /*0800*/ 	.word	0x00000060
        /*0804*/ 	.short	0x010a
        /*0806*/ 	.byte	0x3f
	.zero		1


	//   ....[48]....
        /*0808*/ 	.word	0x00016380
        /*080c*/ 	.word	0x00000002
        /*0810*/ 	.word	0x00038840
        /*0814*/ 	.short	0x010a
        /*0816*/ 	.byte	0x3f
	.zero		1


	//   ....[49]....
        /*0818*/ 	.word	0x000166d0
        /*081c*/ 	.word	0x00000002
        /*0820*/ 	.word	0x00000060
        /*0824*/ 	.short	0x010a
        /*0826*/ 	.byte	0x3f
	.zero		1


	//   ....[50]....
        /*0828*/ 	.word	0x00016bf0
        /*082c*/ 	.word	0x00000003
        /*0830*/ 	.word	0x00038860
        /*0834*/ 	.short	0x010a
        /*0836*/ 	.byte	0x3f
	.zero		1


	//   ....[51]....
        /*0838*/ 	.word	0x00017ca0
        /*083c*/ 	.word	0x00000000
        /*0840*/ 	.word	0x00038820
        /*0844*/ 	.short	0x010a
        /*0846*/ 	.byte	0x3f
	.zero		1


	//   ....[52]....
        /*0848*/ 	.word	0x00017e80
        /*084c*/ 	.word	0x00000006
        /*0850*/ 	.word	0x00000000
        /*0854*/ 	.short	0x010a
        /*0856*/ 	.byte	0x3f
	.zero		1


	//   ....[53]....
        /*0858*/ 	.word	0x00017ef0
        /*085c*/ 	.word	0x00000007
        /*0860*/ 	.word	0x00000000
        /*0864*/ 	.short	0x010a
        /*0866*/ 	.byte	0x3f
	.zero		1


	//   ....[54]....
        /*0868*/ 	.word	0x00017f60
        /*086c*/ 	.word	0x00000004
        /*0870*/ 	.word	0x00000000
        /*0874*/ 	.short	0x010a
        /*0876*/ 	.byte	0x3f
	.zero		1


	//   ....[55]....
        /*0878*/ 	.word	0x00017f90
        /*087c*/ 	.word	0x00000003
        /*0880*/ 	.word	0x00000000
        /*0884*/ 	.short	0x010a
        /*0886*/ 	.byte	0x3f
	.zero		1


	//   ....[56]....
        /*0888*/ 	.word	0x00018010
        /*088c*/ 	.word	0x00000003
        /*0890*/ 	.word	0x00038800
        /*0894*/ 	.short	0x010a
        /*0896*/ 	.byte	0x3f
	.zero		1


	//   ....[57]....
        /*0898*/ 	.word	0x00018060
        /*089c*/ 	.word	0x00000000
        /*08a0*/ 	.word	0x00038830
        /*08a4*/ 	.short	0x010a
        /*08a6*/ 	.byte	0x3f
	.zero		1


	//   ....[58]....
        /*08a8*/ 	.word	0x000180d0
        /*08ac*/ 	.word	0x00000004
        /*08b0*/ 	.word	0x00038830
        /*08b4*/ 	.short	0x010a
        /*08b6*/ 	.byte	0x3f
	.zero		1


	//   ....[59]....
        /*08b8*/ 	.word	0x00018130
        /*08bc*/ 	.word	0x00000003
        /*08c0*/ 	.word	0x00038850
        /*08c4*/ 	.short	0x010a
        /*08c6*/ 	.byte	0x3f
	.zero		1


	//   ....[60]....
        /*08c8*/ 	.word	0x00018190
        /*08cc*/ 	.word	0x00000004
        /*08d0*/ 	.word	0x00038830
        /*08d4*/ 	.short	0x010a
        /*08d6*/ 	.byte	0x3f
	.zero		1


	//   ....[61]....
        /*08d8*/ 	.word	0x000181f0
        /*08dc*/ 	.word	0x00000003
        /*08e0*/ 	.word	0x00038850
        /*08e4*/ 	.short	0x010a
        /*08e6*/ 	.byte	0x3f
	.zero		1


	//   ....[62]....
        /*08e8*/ 	.word	0x00018250
        /*08ec*/ 	.word	0x00000007
        /*08f0*/ 	.word	0x00038850
        /*08f4*/ 	.short	0x010a
        /*08f6*/ 	.byte	0x3f
	.zero		1


	//   ....[63]....
        /*08f8*/ 	.word	0x000183f0
        /*08fc*/ 	.word	0x00000008
        /*0900*/ 	.word	0x00038840
        /*0904*/ 	.short	0x010a
        /*0906*/ 	.byte	0x3f
	.zero		1


	//   ....[64]....
        /*0908*/ 	.word	0x00018470
        /*090c*/ 	.word	0x00000008
        /*0910*/ 	.word	0x00038820
        /*0914*/ 	.short	0x010a
        /*0916*/ 	.byte	0x3f
	.zero		1


	//   ....[65]....
        /*0918*/ 	.word	0x000184c0
        /*091c*/ 	.word	0x00000002
        /*0920*/ 	.word	0x00038840
        /*0924*/ 	.short	0x010a
        /*0926*/ 	.byte	0x3f
	.zero		1


	//   ....[66]....
        /*0928*/ 	.word	0x00018510
        /*092c*/ 	.word	0x00000003
        /*0930*/ 	.word	0x00000060
        /*0934*/ 	.short	0x010a
        /*0936*/ 	.byte	0x3f
	.zero		1


	//   ....[67]....
        /*0938*/ 	.word	0x00018560
        /*093c*/ 	.word	0x00000002
        /*0940*/ 	.word	0x00038840
        /*0944*/ 	.short	0x010a
        /*0946*/ 	.byte	0x3f
	.zero		1


	//   ....[68]....
        /*0948*/ 	.word	0x000185b0
        /*094c*/ 	.word	0x00000003
        /*0950*/ 	.word	0x00000060
        /*0954*/ 	.short	0x010a
        /*0956*/ 	.byte	0x3f
	.zero		1


	//   ....[69]....
        /*0958*/ 	.word	0x00018600
        /*095c*/ 	.word	0x00000002
        /*0960*/ 	.word	0x00038840
        /*0964*/ 	.short	0x010a
        /*0966*/ 	.byte	0x3f
	.zero		1


	//   ....[70]....
        /*0968*/ 	.word	0x00018650
        /*096c*/ 	.word	0x00000002
        /*0970*/ 	.word	0x00000060
        /*0974*/ 	.short	0x010a
        /*0976*/ 	.byte	0x3f
	.zero		1


	//   ....[71]....
        /*0978*/ 	.word	0x000186a0
        /*097c*/ 	.word	0x00000003
        /*0980*/ 	.word	0x00038860
        /*0984*/ 	.short	0x010a
        /*0986*/ 	.byte	0x3f
	.zero		1


	//   ....[72]....
        /*0988*/ 	.word	0x00019060
        /*098c*/ 	.word	0x00000000
        /*0990*/ 	.word	0x00038820
        /*0994*/ 	.short	0x010a
        /*0996*/ 	.byte	0x3f
	.zero		1


	//   ....[73]....
        /*0998*/ 	.word	0x00019200
        /*099c*/ 	.word	0x00000006
        /*09a0*/ 	.word	0x00000000
        /*09a4*/ 	.short	0x010a
        /*09a6*/ 	.byte	0x3f
	.zero		1


	//   ....[74]....
        /*09a8*/ 	.word	0x00019250
        /*09ac*/ 	.word	0x00000007
        /*09b0*/ 	.word	0x00000000
        /*09b4*/ 	.short	0x010a
        /*09b6*/ 	.byte	0x3f
	.zero		1


	//   ....[75]....
        /*09b8*/ 	.word	0x000192a0
        /*09bc*/ 	.word	0x00000004
        /*09c0*/ 	.word	0x00000000
        /*09c4*/ 	.short	0x010a
        /*09c6*/ 	.byte	0x3f
	.zero		1


	//----- nvinfo : EIATTR_NUM_MBARRIERS
	.align		4
.L_597:
        /*09c8*/ 	.byte	0x03, 0x38
        /*09ca*/ 	.short	0x0016


	//----- nvinfo : EIATTR_EXIT_INSTR_OFFSETS
	.align		4
        /*09cc*/ 	.byte	0x04, 0x1c
        /*09ce*/ 	.short	(.L_599 - .L_598)


	//   ....[0]....
.L_598:
        /*09d0*/ 	.word	0x00000a80


	//   ....[1]....
        /*09d4*/ 	.word	0x00012820


	//   ....[2]....
        /*09d8*/ 	.word	0x00012880


	//   ....[3]....
        /*09dc*/ 	.word	0x00017fe0


	//----- nvinfo : EIATTR_MAX_THREADS
	.align		4
.L_599:
        /*09e0*/ 	.byte	0x04, 0x05
        /*09e2*/ 	.short	(.L_601 - .L_600)
.L_600:
        /*09e4*/ 	.word	0x00000180
        /*09e8*/ 	.word	0x00000001
        /*09ec*/ 	.word	0x00000001


	//----- nvinfo : EIATTR_CRS_STACK_SIZE
	.align		4
.L_601:
        /*09f0*/ 	.byte	0x04, 0x1e
        /*09f2*/ 	.short	(.L_603 - .L_602)
.L_602:
        /*09f4*/ 	.word	0x00000000


	//----- nvinfo : EIATTR_CBANK_PARAM_SIZE
	.align		4
.L_603:
        /*09f8*/ 	.byte	0x03, 0x19
        /*09fa*/ 	.short	0x0a70


	//----- nvinfo : EIATTR_PARAM_CBANK
	.align		4
        /*09fc*/ 	.byte	0x04, 0x0a
        /*09fe*/ 	.short	(.L_605 - .L_604)
	.align		4
.L_604:
        /*0a00*/ 	.word	index@(.nv.constant0._ZN7cutlass13device_kernelIN5flash11enable_sm90INS1_16FlashAttnFwdSm90INS1_25CollectiveMainloopFwdSm90ILi2EN4cute5tupleIJNS5_1CILi1EEES8_S8_EEENS6_IJNS7_ILi128EEENS7_ILi80EEENS7_ILi256EEEEEELi256ENS_10bfloat16_tEfNS_4arch4Sm90ELb1ELb0ELb1ELb1ELb0ELb0ELb0ELb1ELb1ELb0ELb0ELb0EEENS1_21CollectiveEpilogueFwdINS6_IJSA_SC_SB_EEES9_SE_SG_Li256ELb1ELb0ELb0ELb0EEENS1_36VarlenDynamicPersistentTileSchedulerILi128ELi80ELi256ELi32ELb0ELb0ELb1ELb1ELb1ELb1EEEEEEEEEvNT_6ParamsE)
        /*0a04*/ 	.short	0x0210
        /*0a06*/ 	.short	0x0a70


	//----- nvinfo : EIATTR_SW_WAR
	.align		4
.L_605:
        /*0a08*/ 	.byte	0x04, 0x36
        /*0a0a*/ 	.short	(.L_607 - .L_606)
.L_606:
        /*0a0c*/ 	.word	0x00000008
.L_607:


//--------------------- .nv.info._ZN7cutlass13device_kernelIN5flash11enable_sm90INS1_16FlashAttnFwdSm90INS1_25CollectiveMainloopFwdSm90ILi2EN4cute5tupleIJNS5_1CILi1EEES8_S8_EEENS6_IJNS7_ILi128EEENS7_ILi80EEENS7_ILi256EEEEEELi256ENS_10bfloat16_tEfNS_4arch4Sm90ELb1ELb0ELb1ELb1ELb0ELb1ELb0ELb1ELb1ELb0ELb0ELb0EEENS1_21CollectiveEpilogueFwdINS6_IJSA_SC_SB_EEES9_SE_SG_Li256ELb1ELb0ELb0ELb0EEENS1_36VarlenDynamicPersistentTileSchedulerILi128ELi80ELi256ELi32ELb0ELb0ELb1ELb1ELb1ELb1EEEEEEEEEvNT_6ParamsE --------------------------
	.section	.nv.info._ZN7cutlass13device_kernelIN5flash11enable_sm90INS1_16FlashAttnFwdSm90INS1_25CollectiveMainloopFwdSm90ILi2EN4cute5tupleIJNS5_1CILi1EEES8_S8_EEENS6_IJNS7_ILi128EEENS7_ILi80EEENS7_ILi256EEEEEELi256ENS_10bfloat16_tEfNS_4arch4Sm90ELb1ELb0ELb1ELb1ELb0ELb1ELb0ELb1ELb1ELb0ELb0ELb0EEENS1_21CollectiveEpilogueFwdINS6_IJSA_SC_SB_EEES9_SE_SG_Li256ELb1ELb0ELb0ELb0EEENS1_36VarlenDynamicPersistentTileSchedulerILi128ELi80ELi256ELi32ELb0ELb0ELb1ELb1ELb1ELb1EEEEEEEEEvNT_6ParamsE,"",@"SHT_CUDA_INFO"
	.sectionflags	@""
	.align	4


	//----- nvinfo : EIATTR_CUDA_API_VERSION
	.align		4
        /*0000*/ 	.byte	0x04, 0x37
        /*0002*/ 	.short	(.L_609 - .L_608)
.L_608:
        /*0004*/ 	.word	0x00000082


	//----- nvinfo : EIATTR_KPARAM_INFO
	.align		4
.L_609:
        /*0008*/ 	.byte	0x04, 0x17
        /*000a*/ 	.short	(.L_611 - .L_610)
.L_610:
        /*000c*/ 	.word	0x00000000
        /*0010*/ 	.short	0x0000
        /*0012*/ 	.short	0x0070
        /*0014*/ 	.byte	0x00, 0xf0, 0x01, 0x28


	//----- nvinfo : EIATTR_SPARSE_MMA_MASK
	.align		4
.L_611:
        /*0018*/ 	.byte	0x03, 0x50
        /*001a*/ 	.short	0x0000


	//----- nvinfo : EIATTR_MAXREG_COUNT
	.align		4
        /*001c*/ 	.byte	0x03, 0x1b
        /*001e*/ 	.short	0x00a8


	//----- nvinfo : EIATTR_NUM_BARRIERS
	.align		4
        /*0020*/ 	.byte	0x02, 0x4c
        /*0022*/ 	.byte	0x10
	.zero		1


	//----- nvinfo : EIATTR_EXTERNS
	.align		4
        /*0024*/ 	.byte	0x04, 0x0f
        /*0026*/ 	.short	(.L_613 - .L_612)


	//   ....[0]....
	.align		4
.L_612:
        /*0028*/ 	.word	index@(__assertfail)


	//----- nvinfo : EIATTR_ANNOTATIONS
	.align		4
.L_613:
        /*002c*/ 	.byte	0x04, 0x55
        /*002e*/ 	.short	(.L_615 - .L_614)


	//   ....[0]....
.L_614:
        /* <DEDUP_REMOVED lines=94> */


	//----- nvinfo : EIATTR_MERCURY_ISA_VERSION
	.align		4
.L_615:
        /*05f8*/ 	.byte	0x03, 0x5f
        /*05fa*/ 	.short	0x0101


	//----- nvinfo : EIATTR_UNUSED_LOAD_BYTE_OFFSET
	.align		4
        /*05fc*/ 	.byte	0x04, 0x44
        /*05fe*/ 	.short	(.L_617 - .L_616)


	//   ....[0]....
.L_616:
        /*0600*/ 	.word	0x00000ae0
        /*0604*/ 	.word	0x0000fff0


	//   ....[1]....
        /*0608*/ 	.word	0x000260d0
        /*060c*/ 	.word	0x0000fff0


	//----- nvinfo : EIATTR_INT_WARP_WIDE_INSTR_OFFSETS
	.align		4
.L_617:
        /*0610*/ 	.byte	0x04, 0x31
        /*0612*/ 	.short	(.L_619 - .L_618)


	//   ....[0]....
.L_618:
        /*0614*/ 	.word	0x000001c0


	//   ....[1]....
        /*0618*/ 	.word	0x00000200


	//   ....[2]....
        /*061c*/ 	.word	0x00000270


	//   ....[3]....
        /*0620*/ 	.word	0x0002ad90


	//   ....[4]....
        /*0624*/ 	.word	0x0002ae20


	//   ....[5]....
        /*0628*/ 	.word	0x0002b2a0


	//   ....[6]....
        /*062c*/ 	.word	0x0002b2d0


	//   ....[7]....
        /*0630*/ 	.word	0x0002b4e0


	//   ....[8]....
        /*0634*/ 	.word	0x0002b5d0


	//   ....[9]....
        /*0638*/ 	.word	0x0002b6c0


	//   ....[10]....
        /*063c*/ 	.word	0x0002dd50


	//   ....[11]....
        /*0640*/ 	.word	0x0002dde0


	//----- nvinfo : EIATTR_COOP_GROUP_MASK_REGIDS
	.align		4
.L_619:
        /*0644*/ 	.byte	0x04, 0x29
        /*0646*/ 	.short	(.L_621 - .L_620)


	//   ....[0]....
.L_620:
        /*0648*/ 	.word	0xffffffff


	//   ....[1]....
        /*064c*/ 	.word	0xffffffff


	//   ....[2]....
        /*0650*/ 	.word	0xffffffff


	//   ....[3]....
        /*0654*/ 	.word	0xffffffff


	//   ....[4]....
        /*0658*/ 	.word	0xffffffff


	//   ....[5]....
        /*065c*/ 	.word	0xffffffff


	//   ....[6]....
        /*0660*/ 	.word	0xffffffff


	//   ....[7]....
        /*0664*/ 	.word	0xffffffff


	//   ....[8]....
        /*0668*/ 	.word	0xffffffff


	//   ....[9]....
        /*066c*/ 	.word	0xffffffff


	//   ....[10]....
        /*0670*/ 	.word	0xffffffff


	//   ....[11]....
        /*0674*/ 	.word	0xffffffff


	//   ....[12]....
        /*0678*/ 	.word	0xffffffff


	//   ....[13]....
        /*067c*/ 	.word	0xffffffff


	//   ....[14]....
        /*0680*/ 	.word	0xffffffff


	//   ....[15]....
        /*0684*/ 	.word	0xffffffff


	//   ....[16]....
        /*0688*/ 	.word	0xffffffff


	//   ....[17]....
        /*068c*/ 	.word	0xffffffff


	//   ....[18]....
        /*0690*/ 	.word	0xffffffff


	//   ....[19]....
        /*0694*/ 	.word	0xffffffff


	//   ....[20]....
        /*0698*/ 	.word	0xffffffff


	//   ....[21]....
        /*069c*/ 	.word	0xffffffff


	//   ....[22]....
        /*06a0*/ 	.word	0xffffffff


	//   ....[23]....
        /*06a4*/ 	.word	0xffffffff


	//   ....[24]....
        /*06a8*/ 	.word	0xffffffff


	//   ....[25]....
        /*06ac*/ 	.word	0xffffffff


	//   ....[26]....
        /*06b0*/ 	.word	0xffffffff


	//   ....[27]....
        /*06b4*/ 	.word	0xffffffff


	//   ....[28]....
        /*06b8*/ 	.word	0xffffffff


	//   ....[29]....
        /*06bc*/ 	.word	0xffffffff


	//   ....[30]....
        /*06c0*/ 	.word	0xffffffff


	//   ....[31]....
        /*06c4*/ 	.word	0xffffffff


	//   ....[32]....
        /*06c8*/ 	.word	0xffffffff


	//   ....[33]....
        /*06cc*/ 	.word	0xffffffff


	//   ....[34]....
        /*06d0*/ 	.word	0xffffffff


	//   ....[35]....
        /*06d4*/ 	.word	0xffffffff


	//   ....[36]....
        /*06d8*/ 	.word	0xffffffff


	//   ....[37]....
        /*06dc*/ 	.word	0xffffffff


	//   ....[38]....
        /*06e0*/ 	.word	0xffffffff


	//   ....[39]....
        /*06e4*/ 	.word	0xffffffff


	//   ....[40]....
        /*06e8*/ 	.word	0xffffffff


	//   ....[41]....
        /*06ec*/ 	.word	0xffffffff


	//   ....[42]....
        /*06f0*/ 	.word	0xffffffff


	//   ....[43]....
        /*06f4*/ 	.word	0xffffffff


	//   ....[44]....
        /*06f8*/ 	.word	0xffffffff


	//   ....[45]....
        /*06fc*/ 	.word	0xffffffff


	//   ....[46]....
        /*0700*/ 	.word	0xffffffff


	//   ....[47]....
        /*0704*/ 	.word	0xffffffff


	//   ....[48]....
        /*0708*/ 	.word	0xffffffff


	//   ....[49]....
        /*070c*/ 	.word	0xffffffff


	//   ....[50]....
        /*0710*/ 	.word	0xffffffff


	//   ....[51]....
        /*0714*/ 	.word	0xffffffff


	//   ....[52]....
        /*0718*/ 	.word	0xffffffff


	//   ....[53]....
        /*071c*/ 	.word	0xffffffff


	//   ....[54]....
        /*0720*/ 	.word	0xffffffff


	//   ....[55]....
        /*0724*/ 	.word	0xffffffff


	//   ....[56]....
        /*0728*/ 	.word	0xffffffff


	//   ....[57]....
        /*072c*/ 	.word	0xffffffff


	//   ....[58]....
        /*0730*/ 	.word	0x0500000f


	//   ....[59]....
        /*0734*/ 	.word	0x0500000f


	//   ....[60]....
        /*0738*/ 	.word	0x0500000f


	//   ....[61]....
        /*073c*/ 	.word	0x0500000f


	//   ....[62]....
        /*0740*/ 	.word	0x0500000f


	//   ....[63]....
        /*0744*/ 	.word	0x0500000f


	//   ....[64]....
        /*0748*/ 	.word	0x0500000f


	//   ....[65]....
        /*074c*/ 	.word	0x0500000f


	//   ....[66]....
        /*0750*/ 	.word	0x0500000f


	//   ....[67]....
        /*0754*/ 	.word	0x0500000f


	//   ....[68]....
        /*0758*/ 	.word	0x0500000f


	//   ....[69]....
        /*075c*/ 	.word	0x0500000f


	//   ....[70]....
        /*0760*/ 	.word	0x0500000f


	//   ....[71]....
        /*0764*/ 	.word	0x0500000f


	//   ....[72]....
        /*0768*/ 	.word	0x0500000f


	//   ....[73]....
        /*076c*/ 	.word	0x0500000f


	//   ....[74]....
        /*0770*/ 	.word	0x0500000f


	//   ....[75]....
        /*0774*/ 	.word	0x0500000f


	//   ....[76]....
        /*0778*/ 	.word	0x0500000f


	//   ....[77]....
        /*077c*/ 	.word	0x0500000f


	//   ....[78]....
        /*0780*/ 	.word	0x0500000f


	//   ....[79]....
        /*0784*/ 	.word	0x0500000f


	//   ....[80]....
        /*0788*/ 	.word	0x0500000f


	//   ....[81]....
        /*078c*/ 	.word	0x0500000f


	//   ....[82]....
        /*0790*/ 	.word	0x0500000f


	//   ....[83]....
        /*0794*/ 	.word	0x0500000f


	//   ....[84]....
        /*0798*/ 	.word	0x0500000f


	//   ....[85]....
        /*079c*/ 	.word	0x0500000f


	//   ....[86]....
        /*07a0*/ 	.word	0x0500000f


	//   ....[87]....
        /*07a4*/ 	.word	0x0500000f


	//   ....[88]....
        /*07a8*/ 	.word	0x0500000f


	//   ....[89]....
        /*07ac*/ 	.word	0x0500000f


	//   ....[90]....
        /*07b0*/ 	.word	0x0500000f


	//   ....[91]....
        /*07b4*/ 	.word	0x0500000f


	//   ....[92]....
        /*07b8*/ 	.word	0x0500000f


	//   ....[93]....
        /*07bc*/ 	.word	0x0500000f


	//   ....[94]....
        /*07c0*/ 	.word	0x0500000f


	//   ....[95]....
        /*07c4*/ 	.word	0x0500000f


	//   ....[96]....
        /*07c8*/ 	.word	0x0500000f


	//   ....[97]....
        /*07cc*/ 	.word	0x0500000f


	//   ....[98]....
        /*07d0*/ 	.word	0x0500000f


	//   ....[99]....
        /*07d4*/ 	.word	0x0500000f


	//   ....[100]....
        /*07d8*/ 	.word	0x0500000f


	//   ....[101]....
        /*07dc*/ 	.word	0x0500000f


	//   ....[102]....
        /*07e0*/ 	.word	0x0500000f


	//   ....[103]....
        /*07e4*/ 	.word	0x0500000f


	//   ....[104]....
        /*07e8*/ 	.word	0x0500000f


	//   ....[105]....
        /*07ec*/ 	.word	0x0500000f


	//   ....[106]....
        /*07f0*/ 	.word	0x0500000f


	//   ....[107]....
        /*07f4*/ 	.word	0x0500000f


	//   ....[108]....
        /*07f8*/ 	.word	0x0500000f


	//   ....[109]....
        /*07fc*/ 	.word	0x0500000f


	//----- nvinfo : EIATTR_COOP_GROUP_INSTR_OFFSETS
	.align		4
.L_621:
        /*0800*/ 	.byte	0x04, 0x28
        /*0802*/ 	.short	(.L_623 - .L_622)


	//   ....[0]....
.L_622:
        /*0804*/ 	.word	0x00000060


	//   ....[1]....
        /*0808*/ 	.word	0x000001d0


	//   ....[2]....
        /*080c*/ 	.word	0x00000220


	//   ....[3]....
        /*0810*/ 	.word	0x00000450


	//   ....[4]....
        /*0814*/ 	.word	0x000005b0


	//   ....[5]....
        /*0818*/ 	.word	0x000006d0


	//   ....[6]....
        /*081c*/ 	.word	0x00000830


	//   ....[7]....
        /*0820*/ 	.word	0x0000b360


	//   ....[8]....
        /*0824*/ 	.word	0x00018dc0


	//   ....[9]....
        /*0828*/ 	.word	0x00018e60


	//   ....[10]....
        /*082c*/ 	.word	0x000193d0


	//   ....[11]....
        /*0830*/ 	.word	0x000193f0


	//   ....[12]....
        /*0834*/ 	.word	0x0001ee20


	//   ....[13]....
        /*0838*/ 	.word	0x0001ef20


	//   ....[14]....
        /*083c*/ 	.word	0x0001f3c0


	//   ....[15]....
        /*0840*/ 	.word	0x0001f420


	//   ....[16]....
        /*0844*/ 	.word	0x00023ef0


	//   ....[17]....
        /*0848*/ 	.word	0x00023f20


	//   ....[18]....
        /*084c*/ 	.word	0x000242a0


	//   ....[19]....
        /*0850*/ 	.word	0x00024350


	//   ....[20]....
        /*0854*/ 	.word	0x00025630


	//   ....[21]....
        /*0858*/ 	.word	0x000256b0


	//   ....[22]....
        /*085c*/ 	.word	0x000256d0


	//   ....[23]....
        /*0860*/ 	.word	0x000256e0


	//   ....[24]....
        /*0864*/ 	.word	0x000289c0


	//   ....[25]....
        /*0868*/ 	.word	0x00028b50


	//   ....[26]....
        /*086c*/ 	.word	0x00028b80


	//   ....[27]....
        /*0870*/ 	.word	0x00028bb0


	//   ....[28]....
        /*0874*/ 	.word	0x00028bf0


	//   ....[29]....
        /*0878*/ 	.word	0x00028c40


	//   ....[30]....
        /*087c*/ 	.word	0x00028ca0


	//   ....[31]....
        /*0880*/ 	.word	0x00028e80


	//   ....[32]....
        /*0884*/ 	.word	0x00028ee0


	//   ....[33]....
        /*0888*/ 	.word	0x00028f20


	//   ....[34]....
        /*088c*/ 	.word	0x00028f60


	//   ....[35]....
        /*0890*/ 	.word	0x00028f90


	//   ....[36]....
        /*0894*/ 	.word	0x00028fc0


	//   ....[37]....
        /*0898*/ 	.word	0x00029050


	//   ....[38]....
        /*089c*/ 	.word	0x000290b0


	//   ....[39]....
        /*08a0*/ 	.word	0x00029140


	//   ....[40]....
        /*08a4*/ 	.word	0x0002e2c0


	//   ....[41]....
        /*08a8*/ 	.word	0x0002e2d0


	//   ....[42]....
        /*08ac*/ 	.word	0x0002e3e0


	//   ....[43]....
        /*08b0*/ 	.word	0x0002e440


	//   ....[44]....
        /*08b4*/ 	.word	0x0002e480


	//   ....[45]....
        /*08b8*/ 	.word	0x0002e4c0


	//   ....[46]....
        /*08bc*/ 	.word	0x0002e4f0


	//   ....[47]....
        /*08c0*/ 	.word	0x0002e520


	//   ....[48]....
        /*08c4*/ 	.word	0x0002e6b0


	//   ....[49]....
        /*08c8*/ 	.word	0x0002e710


	//   ....[50]....
        /*08cc*/ 	.word	0x0002e750


	//   ....[51]....
        /*08d0*/ 	.word	0x0002e790


	//   ....[52]....
        /*08d4*/ 	.word	0x0002e7c0


	//   ....[53]....
        /*08d8*/ 	.word	0x0002e7f0


	//   ....[54]....
        /*08dc*/ 	.word	0x0002e8b0


	//   ....[55]....
        /*08e0*/ 	.word	0x0002e8d0


	//   ....[56]....
        /*08e4*/ 	.word	0x0002e940


	//   ....[57]....
        /*08e8*/ 	.word	0x0002efd0


	//   ....[58]....
        /*08ec*/ 	.word	0x0002f430


	//   ....[59]....
        /*08f0*/ 	.word	0x0002f4d0


	//   ....[60]....
        /*08f4*/ 	.word	0x0002f570


	//   ....[61]....
        /*08f8*/ 	.word	0x0002f610


	//   ....[62]....
        /*08fc*/ 	.word	0x0002f6b0


	//   ....[63]....
        /*0900*/ 	.word	0x0002f750


	//   ....[64]....
        /*0904*/ 	.word	0x0002f7f0


	//   ....[65]....
        /*0908*/ 	.word	0x0002f890


	//   ....[66]....
        /*090c*/ 	.word	0x0002f930


	//   ....[67]....
        /*0910*/ 	.word	0x0002f9d0


	//   ....[68]....
        /*0914*/ 	.word	0x0002fa70


	//   ....[69]....
        /*0918*/ 	.word	0x0002fb10


	//   ....[70]....
        /*091c*/ 	.word	0x0002fbb0


	//   ....[71]....
        /*0920*/ 	.word	0x0002fc50


	//   ....[72]....
        /*0924*/ 	.word	0x0002fcf0


	//   ....[73]....
        /*0928*/ 	.word	0x0002fd90


	//   ....[74]....
        /*092c*/ 	.word	0x0002fe80


	//   ....[75]....
        /*0930*/ 	.word	0x0002ff20


	//   ....[76]....
        /*0934*/ 	.word	0x0002ffc0


	//   ....[77]....
        /*0938*/ 	.word	0x00030060


	//   ....[78]....
        /*093c*/ 	.word	0x00030100


	//   ....[79]....
        /*0940*/ 	.word	0x000301a0


	//   ....[80]....
        /*0944*/ 	.word	0x00030240


	//   ....[81]....
        /*0948*/ 	.word	0x000302e0


	//   ....[82]....
        /*094c*/ 	.word	0x00030380


	//   ....[83]....
        /*0950*/ 	.word	0x00030420


	//   ....[84]....
        /*0954*/ 	.word	0x000304c0


	//   ....[85]....
        /*0958*/ 	.word	0x00030560


	//   ....[86]....
        /*095c*/ 	.word	0x00030600


	//   ....[87]....
        /*0960*/ 	.word	0x000306a0


	//   ....[88]....
        /*0964*/ 	.word	0x00030740


	//   ....[89]....
        /*0968*/ 	.word	0x000307e0


	//   ....[90]....
        /*096c*/ 	.word	0x00030ae0


	//   ....[91]....
        /*0970*/ 	.word	0x00030dc0


	//   ....[92]....
        /*0974*/ 	.word	0x000311e0


	//   ....[93]....
        /*0978*/ 	.word	0x00031270


	//   ....[94]....
        /*097c*/ 	.word	0x00031310


	//   ....[95]....
        /*0980*/ 	.word	0x000313c0


	//   ....[96]....
        /*0984*/ 	.word	0x00031440


	//   ....[97]....
        /*0988*/ 	.word	0x000314c0


	//   ....[98]....
        /*098c*/ 	.word	0x00031540


	//   ....[99]....
        /*0990*/ 	.word	0x000315c0


	//   ....[100]....
        /*0994*/ 	.word	0x00031650


	//   ....[101]....
        /*0998*/ 	.word	0x00031700


	//   ....[102]....
        /*099c*/ 	.word	0x00031780


	//   ....[103]....
        /*09a0*/ 	.word	0x00031800


	//   ....[104]....
        /*09a4*/ 	.word	0x00031880


	//   ....[105]....
        /*09a8*/ 	.word	0x00031900


	//   ....[106]....
        /*09ac*/ 	.word	0x00031970


	//   ....[107]....
        /*09b0*/ 	.word	0x00031a10


	//   ....[108]....
        /*09b4*/ 	.word	0x00031aa0


	//   ....[109]....
        /*09b8*/ 	.word	0x00031bd0


	//----- nvinfo : EIATTR_REG_RECONFIG
	.align		4
.L_623:
        /*09bc*/ 	.byte	0x01, 0x54
	.zero		2


	//----- nvinfo : EIATTR_SYSCALL_OFFSETS
	.align		4
        /*09c0*/ 	.byte	0x04, 0x46
        /*09c2*/ 	.short	(.L_625 - .L_624)


	//   ....[0]....
.L_624:
        /*09c4*/ 	.word	0x000019f0


	//   ....[1]....
        /*09c8*/ 	.word	0x00001b40


	//   ....[2]....
        /*09cc*/ 	.word	0x0000b500


	//   ....[3]....
        /*09d0*/ 	.word	0x0000b9b0


	//   ....[4]....
        /*09d4*/ 	.word	0x0002afb0


	//   ....[5]....
        /*09d8*/ 	.word	0x0002b0f0


	//   ....[6]....
        /*09dc*/ 	.word	0x0002b1f0


	//----- nvinfo : EIATTR_MBARRIER_INSTR_OFFSETS
	.align		4
.L_625:
        /*09e0*/ 	.byte	0x04, 0x39
        /*09e2*/ 	.short	(.L_627 - .L_626)


	//   ....[0]....
.L_626:
        /*09e4*/ 	.word	0x00000300
        /*09e8*/ 	.word	0x000000ff
        /*09ec*/ 	.word	0x00038800
        /*09f0*/ 	.short	0x0100
        /*09f2*/ 	.byte	0x08
	.zero		1


	//   ....[1]....
        /*09f4*/ 	.word	0x00000310
        /*09f8*/ 	.word	0x000000ff
        /*09fc*/ 	.word	0x00038820
        /*0a00*/ 	.short	0x0100
        /*0a02*/ 	.byte	0x08
	.zero		1


	//   ....[2]....
        /*0a04*/ 	.word	0x00000400
        /*0a08*/ 	.word	0x000000ff
        /*0a0c*/ 	.word	0x00038830
        /*0a10*/ 	.short	0x0100
        /*0a12*/ 	.byte	0x08
	.zero		1


	//   ....[3]....
        /*0a14*/ 	.word	0x00000410
        /*0a18*/ 	.word	0x000000ff
        /*0a1c*/ 	.word	0x00038840
        /*0a20*/ 	.short	0x0100
        /*0a22*/ 	.byte	0x08
	.zero		1


	//   ....[4]....
        /*0a24*/ 	.word	0x00000420
        /*0a28*/ 	.word	0x000000ff
        /*0a2c*/ 	.word	0x00038838
        /*0a30*/ 	.short	0x0100
        /*0a32*/ 	.byte	0x08
	.zero		1


	//   ....[5]....
        /*0a34*/ 	.word	0x00000430
        /*0a38*/ 	.word	0x000000ff
        /*0a3c*/ 	.word	0x00038848
        /*0a40*/ 	.short	0x0100
        /*0a42*/ 	.byte	0x08
	.zero		1


	//   ....[6]....
        /*0a44*/ 	.word	0x00000560
        /*0a48*/ 	.word	0x000000ff
        /*0a4c*/ 	.word	0x00038850
        /*0a50*/ 	.short	0x0100
        /*0a52*/ 	.byte	0x08
	.zero		1


	//   ....[7]....
        /*0a54*/ 	.word	0x00000570
        /*0a58*/ 	.word	0x000000ff
        /*0a5c*/ 	.word	0x00038860
        /*0a60*/ 	.short	0x0100
        /*0a62*/ 	.byte	0x08
	.zero		1


	//   ....[8]....
        /*0a64*/ 	.word	0x00000580
        /*0a68*/ 	.word	0x000000ff
        /*0a6c*/ 	.word	0x00038858
        /*0a70*/ 	.short	0x0100
        /*0a72*/ 	.byte	0x08
	.zero		1


	//   ....[9]....
        /*0a74*/ 	.word	0x00000590
        /*0a78*/ 	.word	0x000000ff
        /*0a7c*/ 	.word	0x00038868
        /*0a80*/ 	.short	0x0100
        /*0a82*/ 	.byte	0x08
	.zero		1


	//   ....[10]....
        /*0a84*/ 	.word	0x00000680
        /*0a88*/ 	.word	0x000000ff
        /*0a8c*/ 	.word	0x00038870
        /*0a90*/ 	.short	0x0100
        /*0a92*/ 	.byte	0x06
	.zero		1


	//   ....[11]....
        /*0a94*/ 	.word	0x00000690
        /*0a98*/ 	.word	0x000000ff
        /*0a9c*/ 	.word	0x00038880
        /*0aa0*/ 	.short	0x0100
        /*0aa2*/ 	.byte	0x06
	.zero		1


	//   ....[12]....
        /*0aa4*/ 	.word	0x000006a0
        /*0aa8*/ 	.word	0x000000ff
        /*0aac*/ 	.word	0x00038878
        /*0ab0*/ 	.short	0x0100
        /*0ab2*/ 	.byte	0x06
	.zero		1


	//   ....[13]....
        /*0ab4*/ 	.word	0x000006b0
        /*0ab8*/ 	.word	0x000000ff
        /*0abc*/ 	.word	0x00038888
        /*0ac0*/ 	.short	0x0100
        /*0ac2*/ 	.byte	0x06
	.zero		1


	//   ....[14]....
        /*0ac4*/ 	.word	0x000007e0
        /*0ac8*/ 	.word	0x000000ff
        /*0acc*/ 	.word	0x00038890
        /*0ad0*/ 	.short	0x0100
        /*0ad2*/ 	.byte	0x08
	.zero		1


	//   ....[15]....
        /*0ad4*/ 	.word	0x000007f0
        /*0ad8*/ 	.word	0x000000ff
        /*0adc*/ 	.word	0x000388a0
        /*0ae0*/ 	.short	0x0100
        /*0ae2*/ 	.byte	0x08
	.zero		1


	//   ....[16]....
        /*0ae4*/ 	.word	0x00000800
        /*0ae8*/ 	.word	0x000000ff
        /*0aec*/ 	.word	0x00038898
        /*0af0*/ 	.short	0x0100
        /*0af2*/ 	.byte	0x08
	.zero		1


	//   ....[17]....
        /*0af4*/ 	.word	0x00000810
        /*0af8*/ 	.word	0x000000ff
        /*0afc*/ 	.word	0x000388a8
        /*0b00*/ 	.short	0x0100
        /*0b02*/ 	.byte	0x08
	.zero		1


	//   ....[18]....
        /*0b04*/ 	.word	0x00000940
        /*0b08*/ 	.word	0x000000ff
        /*0b0c*/ 	.word	0x000388b0
        /*0b10*/ 	.short	0x0100
        /*0b12*/ 	.byte	0x08
	.zero		1


	//   ....[19]....
        /*0b14*/ 	.word	0x00000950
        /*0b18*/ 	.word	0x000000ff
        /*0b1c*/ 	.word	0x000388c0
        /*0b20*/ 	.short	0x0100
        /*0b22*/ 	.byte	0x08
	.zero		1


	//   ....[20]....
        /*0b24*/ 	.word	0x00000960
        /*0b28*/ 	.word	0x000000ff
        /*0b2c*/ 	.word	0x000388b8
        /*0b30*/ 	.short	0x0100
        /*0b32*/ 	.byte	0x08
	.zero		1


	//   ....[21]....
        /*0b34*/ 	.word	0x00000970
        /*0b38*/ 	.word	0x000000ff
        /*0b3c*/ 	.word	0x000388c8
        /*0b40*/ 	.short	0x0100
        /*0b42*/ 	.byte	0x08
	.zero		1


	//   ....[22]....
        /*0b44*/ 	.word	0x00003760
        /*0b48*/ 	.word	0x00000000
        /*0b4c*/ 	.word	0x00038890
        /*0b50*/ 	.short	0x010a
        /*0b52*/ 	.byte	0x3f
	.zero		1


	//   ....[23]....
        /*0b54*/ 	.word	0x00006df0
        /*0b58*/ 	.word	0x00000000
        /*0b5c*/ 	.word	0x00038890
        /*0b60*/ 	.short	0x010a
        /*0b62*/ 	.byte	0x3f
	.zero		1


	//   ....[24]....
        /*0b64*/ 	.word	0x0000a140
        /*0b68*/ 	.word	0x00000000
        /*0b6c*/ 	.word	0x00038890
        /*0b70*/ 	.short	0x010a
        /*0b72*/ 	.byte	0x3f
	.zero		1


	//   ....[25]....
        /*0b74*/ 	.word	0x0000a550
        /*0b78*/ 	.word	0x00000028
        /*0b7c*/ 	.word	0x00000000
        /*0b80*/ 	.short	0x0101
        /*0b82*/ 	.byte	0x3f
	.zero		1


	//   ....[26]....
        /*0b84*/ 	.word	0x0000a590
        /*0b88*/ 	.word	0x00000000
        /*0b8c*/ 	.word	0x000388b0
        /*0b90*/ 	.short	0x010a
        /*0b92*/ 	.byte	0x3f
	.zero		1


	//   ....[27]....
        /*0b94*/ 	.word	0x0000adb0
        /*0b98*/ 	.word	0x00000000
        /*0b9c*/ 	.word	0x00000000
        /*0ba0*/ 	.short	0x0101
        /*0ba2*/ 	.byte	0x3f
	.zero		1


	//   ....[28]....
        /*0ba4*/ 	.word	0x0000b590
        /*0ba8*/ 	.word	0x00000010
        /*0bac*/ 	.word	0x00038800
        /*0bb0*/ 	.short	0x010a
        /*0bb2*/ 	.byte	0x3f
	.zero		1


	//   ....[29]....
        /*0bb4*/ 	.word	0x0000b5e0
        /*0bb8*/ 	.word	0x00000010
        /*0bbc*/ 	.word	0x00038800
        /*0bc0*/ 	.short	0x010a
        /*0bc2*/ 	.byte	0x3f
	.zero		1


	//   ....[30]....
        /*0bc4*/ 	.word	0x0000d030
        /*0bc8*/ 	.word	0x00000010
        /*0bcc*/ 	.word	0x00038800
        /*0bd0*/ 	.short	0x010a
        /*0bd2*/ 	.byte	0x3f
	.zero		1


	//   ....[31]....
        /*0bd4*/ 	.word	0x000118e0
        /*0bd8*/ 	.word	0x00000010
        /*0bdc*/ 	.word	0x00038800
        /*0be0*/ 	.short	0x010a
        /*0be2*/ 	.byte	0x3f
	.zero		1


	//   ....[32]....
        /*0be4*/ 	.word	0x000154d0
        /*0be8*/ 	.word	0x00000000
        /*0bec*/ 	.word	0x00038830
        /*0bf0*/ 	.short	0x010a
        /*0bf2*/ 	.byte	0x3f
	.zero		1


	//   ....[33]....
        /*0bf4*/ 	.word	0x00015550
        /*0bf8*/ 	.word	0x00000000
        /*0bfc*/ 	.word	0x00038830
        /*0c00*/ 	.short	0x010a
        /*0c02*/ 	.byte	0x3f
	.zero		1


	//   ....[34]....
        /*0c04*/ 	.word	0x00018b30
        /*0c08*/ 	.word	0x00000000
        /*0c0c*/ 	.word	0x00000000
        /*0c10*/ 	.short	0x0101
        /*0c12*/ 	.byte	0x3f
	.zero		1


	//   ....[35]....
        /*0c14*/ 	.word	0x0001aa20
        /*0c18*/ 	.word	0x0000000b
        /*0c1c*/ 	.word	0x00038830
        /*0c20*/ 	.short	0x010a
        /*0c22*/ 	.byte	0x3f
	.zero		1


	//   ....[36]....
        /*0c24*/ 	.word	0x0001aaa0
        /*0c28*/ 	.word	0x0000000b
        /*0c2c*/ 	.word	0x00038830
        /*0c30*/ 	.short	0x010a
        /*0c32*/ 	.byte	0x3f
	.zero		1


	//   ....[37]....
        /*0c34*/ 	.word	0x0001e1c0
        /*0c38*/ 	.word	0x00000009
        /*0c3c*/ 	.word	0x00038850
        /*0c40*/ 	.short	0x010a
        /*0c42*/ 	.byte	0x3f
	.zero		1


	//   ....[38]....
        /*0c44*/ 	.word	0x0001e210
        /*0c48*/ 	.word	0x00000009
        /*0c4c*/ 	.word	0x00038850
        /*0c50*/ 	.short	0x010a
        /*0c52*/ 	.byte	0x3f
	.zero		1


	//   ....[39]....
        /*0c54*/ 	.word	0x0001f570
        /*0c58*/ 	.word	0x0000000b
        /*0c5c*/ 	.word	0x00000000
        /*0c60*/ 	.short	0x0101
        /*0c62*/ 	.byte	0x3f
	.zero		1


	//   ....[40]....
        /*0c64*/ 	.word	0x0001f5a0
        /*0c68*/ 	.word	0x00000009
        /*0c6c*/ 	.word	0x00000000
        /*0c70*/ 	.short	0x0101
        /*0c72*/ 	.byte	0x3f
	.zero		1


	//   ....[41]....
        /*0c74*/ 	.word	0x0001fdf0
        /*0c78*/ 	.word	0x00000003
        /*0c7c*/ 	.word	0x00038830
        /*0c80*/ 	.short	0x010a
        /*0c82*/ 	.byte	0x3f
	.zero		1


	//   ....[42]....
        /*0c84*/ 	.word	0x0001fe70
        /*0c88*/ 	.word	0x00000003
        /*0c8c*/ 	.word	0x00038830
        /*0c90*/ 	.short	0x010a
        /*0c92*/ 	.byte	0x3f
	.zero		1


	//   ....[43]....
        /*0c94*/ 	.word	0x00023590
        /*0c98*/ 	.word	0x00000009
        /*0c9c*/ 	.word	0x00038850
        /*0ca0*/ 	.short	0x010a
        /*0ca2*/ 	.byte	0x3f
	.zero		1


	//   ....[44]....
        /*0ca4*/ 	.word	0x000235e0
        /*0ca8*/ 	.word	0x00000009
        /*0cac*/ 	.word	0x00038850
        /*0cb0*/ 	.short	0x010a
        /*0cb2*/ 	.byte	0x3f
	.zero		1


	//   ....[45]....
        /*0cb4*/ 	.word	0x00024620
        /*0cb8*/ 	.word	0x0000009d
        /*0cbc*/ 	.word	0x00000000
        /*0cc0*/ 	.short	0x0101
        /*0cc2*/ 	.byte	0x3f
	.zero		1


	//   ....[46]....
        /*0cc4*/ 	.word	0x000246a0
        /*0cc8*/ 	.word	0x00000009
        /*0ccc*/ 	.word	0x00000000
        /*0cd0*/ 	.short	0x0101
        /*0cd2*/ 	.byte	0x3f
	.zero		1


	//   ....[47]....
        /*0cd4*/ 	.word	0x00025320
        /*0cd8*/ 	.word	0x00000000
        /*0cdc*/ 	.word	0x00038850
        /*0ce0*/ 	.short	0x010a
        /*0ce2*/ 	.byte	0x3f
	.zero		1


	//   ....[48]....
        /*0ce4*/ 	.word	0x000253c0
        /*0ce8*/ 	.word	0x00000000
        /*0cec*/ 	.word	0x00038850
        /*0cf0*/ 	.short	0x010a
        /*0cf2*/ 	.byte	0x3f
	.zero		1


	//   ....[49]....
        /*0cf4*/ 	.word	0x00025860
        /*0cf8*/ 	.word	0x0000000b
        /*0cfc*/ 	.word	0x00000000
        /*0d00*/ 	.short	0x0101
        /*0d02*/ 	.byte	0x3f
	.zero		1


	//   ....[50]....
        /*0d04*/ 	.word	0x000277f0
        /*0d08*/ 	.word	0x00000000
        /*0d0c*/ 	.word	0x00000000
        /*0d10*/ 	.short	0x0101
        /*0d12*/ 	.byte	0x3f
	.zero		1


	//   ....[51]....
        /*0d14*/ 	.word	0x00029f80
        /*0d18*/ 	.word	0x00000009
        /*0d1c*/ 	.word	0x00038820
        /*0d20*/ 	.short	0x010a
        /*0d22*/ 	.byte	0x3f
	.zero		1


	//   ....[52]....
        /*0d24*/ 	.word	0x0002a010
        /*0d28*/ 	.word	0x00000005
        /*0d2c*/ 	.word	0x000388a0
        /*0d30*/ 	.short	0x010a
        /*0d32*/ 	.byte	0x3f
	.zero		1


	//   ....[53]....
        /*0d34*/ 	.word	0x0002a2e0
        /*0d38*/ 	.word	0x00000005
        /*0d3c*/ 	.word	0x000388c0
        /*0d40*/ 	.short	0x010a
        /*0d42*/ 	.byte	0x3f
	.zero		1


	//   ....[54]....
        /*0d44*/ 	.word	0x0002a6d0
        /*0d48*/ 	.word	0x00000006
        /*0d4c*/ 	.word	0x000388a0
        /*0d50*/ 	.short	0x010a
        /*0d52*/ 	.byte	0x3f
	.zero		1


	//   ....[55]....
        /*0d54*/ 	.word	0x0002a980
        /*0d58*/ 	.word	0x00000006
        /*0d5c*/ 	.word	0x000388c0
        /*0d60*/ 	.short	0x010a
        /*0d62*/ 	.byte	0x3f
	.zero		1


	//   ....[56]....
        /*0d64*/ 	.word	0x0002b9f0
        /*0d68*/ 	.word	0x00000007
        /*0d6c*/ 	.word	0x00038840
        /*0d70*/ 	.short	0x010a
        /*0d72*/ 	.byte	0x3f
	.zero		1


	//   ....[57]....
        /*0d74*/ 	.word	0x0002c060
        /*0d78*/ 	.word	0x0000000a
        /*0d7c*/ 	.word	0x00038820
        /*0d80*/ 	.short	0x010a
        /*0d82*/ 	.byte	0x3f
	.zero		1


	//   ....[58]....
        /*0d84*/ 	.word	0x0002c380
        /*0d88*/ 	.word	0x00000008
        /*0d8c*/ 	.word	0x00038840
        /*0d90*/ 	.short	0x010a
        /*0d92*/ 	.byte	0x3f
	.zero		1


	//   ....[59]....
        /*0d94*/ 	.word	0x0002c6c0
        /*0d98*/ 	.word	0x00000008
        /*0d9c*/ 	.word	0x00038860
        /*0da0*/ 	.short	0x010a
        /*0da2*/ 	.byte	0x3f
	.zero		1


	//   ....[60]....
        /*0da4*/ 	.word	0x0002cd10
        /*0da8*/ 	.word	0x00000002
        /*0dac*/ 	.word	0x00038840
        /*0db0*/ 	.short	0x010a
        /*0db2*/ 	.byte	0x3f
	.zero		1


	//   ....[61]....
        /*0db4*/ 	.word	0x0002d050
        /*0db8*/ 	.word	0x00000002
        /*0dbc*/ 	.word	0x00038860
        /*0dc0*/ 	.short	0x010a
        /*0dc2*/ 	.byte	0x3f
	.zero		1


	//   ....[62]....
        /*0dc4*/ 	.word	0x0002d610
        /*0dc8*/ 	.word	0x00000002
        /*0dcc*/ 	.word	0x00038840
        /*0dd0*/ 	.short	0x010a
        /*0dd2*/ 	.byte	0x3f
	.zero		1


	//   ....[63]....
        /*0dd4*/ 	.word	0x0002d940
        /*0dd8*/ 	.word	0x00000002
        /*0ddc*/ 	.word	0x00038860
        /*0de0*/ 	.short	0x010a
        /*0de2*/ 	.byte	0x3f
	.zero		1


	//   ....[64]....
        /*0de4*/ 	.word	0x0002dea0
        /*0de8*/ 	.word	0x00000003
        /*0dec*/ 	.word	0x00038860
        /*0df0*/ 	.short	0x010a
        /*0df2*/ 	.byte	0x3f
	.zero		1


	//   ....[65]....
        /*0df4*/ 	.word	0x0002ef50
        /*0df8*/ 	.word	0x00000000
        /*0dfc*/ 	.word	0x00038820
        /*0e00*/ 	.short	0x010a
        /*0e02*/ 	.byte	0x3f
	.zero		1


	//   ....[66]....
        /*0e04*/ 	.word	0x0002f120
        /*0e08*/ 	.word	0x00000006
        /*0e0c*/ 	.word	0x00000000
        /*0e10*/ 	.short	0x010a
        /*0e12*/ 	.byte	0x3f
	.zero		1


	//   ....[67]....
        /*0e14*/ 	.word	0x0002f190
        /*0e18*/ 	.word	0x00000007
        /*0e1c*/ 	.word	0x00000000
        /*0e20*/ 	.short	0x010a
        /*0e22*/ 	.byte	0x3f
	.zero		1


	//   ....[68]....
        /*0e24*/ 	.word	0x0002f200
        /*0e28*/ 	.word	0x00000004
        /*0e2c*/ 	.word	0x00000000
        /*0e30*/ 	.short	0x010a
        /*0e32*/ 	.byte	0x3f
	.zero		1


	//   ....[69]....
        /*0e34*/ 	.word	0x0002f230
        /*0e38*/ 	.word	0x00000003
        /*0e3c*/ 	.word	0x00000000
        /*0e40*/ 	.short	0x010a
        /*0e42*/ 	.byte	0x3f
	.zero		1


	//   ....[70]....
        /*0e44*/ 	.word	0x0002f290
        /*0e48*/ 	.word	0x00000000
        /*0e4c*/ 	.word	0x00038890
        /*0e50*/ 	.short	0x010a
        /*0e52*/ 	.byte	0x3f
	.zero		1


	//   ....[71]....
        /*0e54*/ 	.word	0x0002f2e0
        /*0e58*/ 	.word	0x00000000
        /*0e5c*/ 	.word	0x00038890
        /*0e60*/ 	.short	0x010a
        /*0e62*/ 	.byte	0x3f
	.zero		1


	//   ....[72]....
        /*0e64*/ 	.word	0x0002f330
        /*0e68*/ 	.word	0x00000000
        /*0e6c*/ 	.word	0x00038890
        /*0e70*/ 	.short	0x010a
        /*0e72*/ 	.byte	0x3f
	.zero		1


	//   ....[73]....
        /*0e74*/ 	.word	0x0002f380
        /*0e78*/ 	.word	0x00000000
        /*0e7c*/ 	.word	0x000388b0
        /*0e80*/ 	.short	0x010a
        /*0e82*/ 	.byte	0x3f
	.zero		1


	//   ....[74]....
        /*0e84*/ 	.word	0x0002fdd0
        /*0e88*/ 	.word	0x00000010
        /*0e8c*/ 	.word	0x00038800
        /*0e90*/ 	.short	0x010a
        /*0e92*/ 	.byte	0x3f
	.zero		1


	//   ....[75]....
        /*0e94*/ 	.word	0x00030820
        /*0e98*/ 	.word	0x00000010
        /*0e9c*/ 	.word	0x00038800
        /*0ea0*/ 	.short	0x010a
        /*0ea2*/ 	.byte	0x3f
	.zero		1


	//   ....[76]....
        /*0ea4*/ 	.word	0x00030870
        /*0ea8*/ 	.word	0x00000000
        /*0eac*/ 	.word	0x00038830
        /*0eb0*/ 	.short	0x010a
        /*0eb2*/ 	.byte	0x3f
	.zero		1


	//   ....[77]....
        /*0eb4*/ 	.word	0x000308c0
        /*0eb8*/ 	.word	0x0000000b
        /*0ebc*/ 	.word	0x00038830
        /*0ec0*/ 	.short	0x010a
        /*0ec2*/ 	.byte	0x3f
	.zero		1


	//   ....[78]....
        /*0ec4*/ 	.word	0x00030910
        /*0ec8*/ 	.word	0x00000009
        /*0ecc*/ 	.word	0x00038850
        /*0ed0*/ 	.short	0x010a
        /*0ed2*/ 	.byte	0x3f
	.zero		1


	//   ....[79]....
        /*0ed4*/ 	.word	0x00030960
        /*0ed8*/ 	.word	0x00000003
        /*0edc*/ 	.word	0x00038830
        /*0ee0*/ 	.short	0x010a
        /*0ee2*/ 	.byte	0x3f
	.zero		1


	//   ....[80]....
        /*0ee4*/ 	.word	0x000309b0
        /*0ee8*/ 	.word	0x00000009
        /*0eec*/ 	.word	0x00038850
        /*0ef0*/ 	.short	0x010a
        /*0ef2*/ 	.byte	0x3f
	.zero		1


	//   ....[81]....
        /*0ef4*/ 	.word	0x00030a00
        /*0ef8*/ 	.word	0x00000000
        /*0efc*/ 	.word	0x00038850
        /*0f00*/ 	.short	0x010a
        /*0f02*/ 	.byte	0x3f
	.zero		1


	//   ....[82]....
        /*0f04*/ 	.word	0x00030ba0
        /*0f08*/ 	.word	0x00000009
        /*0f0c*/ 	.word	0x00038820
        /*0f10*/ 	.short	0x010a
        /*0f12*/ 	.byte	0x3f
	.zero		1


	//   ....[83]....
        /*0f14*/ 	.word	0x00030bf0
        /*0f18*/ 	.word	0x00000005
        /*0f1c*/ 	.word	0x000388a0
        /*0f20*/ 	.short	0x010a
        /*0f22*/ 	.byte	0x3f
	.zero		1


	//   ....[84]....
        /*0f24*/ 	.word	0x00030c40
        /*0f28*/ 	.word	0x00000005
        /*0f2c*/ 	.word	0x000388c0
        /*0f30*/ 	.short	0x010a
        /*0f32*/ 	.byte	0x3f
	.zero		1


	//   ....[85]....
        /*0f34*/ 	.word	0x00030c90
        /*0f38*/ 	.word	0x00000006
        /*0f3c*/ 	.word	0x000388a0
        /*0f40*/ 	.short	0x010a
        /*0f42*/ 	.byte	0x3f
	.zero		1


	//   ....[86]....
        /*0f44*/ 	.word	0x00030ce0
        /*0f48*/ 	.word	0x00000006
        /*0f4c*/ 	.word	0x000388c0
        /*0f50*/ 	.short	0x010a
        /*0f52*/ 	.byte	0x3f
	.zero		1


	//   ....[87]....
        /*0f54*/ 	.word	0x00030e80
        /*0f58*/ 	.word	0x00000007
        /*0f5c*/ 	.word	0x00038840
        /*0f60*/ 	.short	0x010a
        /*0f62*/ 	.byte	0x3f
	.zero		1


	//   ....[88]....
        /*0f64*/ 	.word	0x00030f00
        /*0f68*/ 	.word	0x00000003
        /*0f6c*/ 	.word	0x00038820
        /*0f70*/ 	.short	0x010a
        /*0f72*/ 	.byte	0x3f
	.zero		1


	//   ....[89]....
        /*0f74*/ 	.word	0x00030f50
        /*0f78*/ 	.word	0x00000008
        /*0f7c*/ 	.word	0x00038840
        /*0f80*/ 	.short	0x010a
        /*0f82*/ 	.byte	0x3f
	.zero		1


	//   ....[90]....
        /*0f84*/ 	.word	0x00030fa0
        /*0f88*/ 	.word	0x00000008
        /*0f8c*/ 	.word	0x00038860
        /*0f90*/ 	.short	0x010a
        /*0f92*/ 	.byte	0x3f
	.zero		1


	//   ....[91]....
        /*0f94*/ 	.word	0x00030ff0
        /*0f98*/ 	.word	0x00000002
        /*0f9c*/ 	.word	0x00038840
        /*0fa0*/ 	.short	0x010a
        /*0fa2*/ 	.byte	0x3f
	.zero		1


	//   ....[92]....
        /*0fa4*/ 	.word	0x00031040
        /*0fa8*/ 	.word	0x00000002
        /*0fac*/ 	.word	0x00038860
        /*0fb0*/ 	.short	0x010a
        /*0fb2*/ 	.byte	0x3f
	.zero		1


	//   ....[93]....
        /*0fb4*/ 	.word	0x00031090
        /*0fb8*/ 	.word	0x00000002
        /*0fbc*/ 	.word	0x00038840
        /*0fc0*/ 	.short	0x010a
        /*0fc2*/ 	.byte	0x3f
	.zero		1


	//   ....[94]....
        /*0fc4*/ 	.word	0x000310e0
        /*0fc8*/ 	.word	0x00000002
        /*0fcc*/ 	.word	0x00038860
        /*0fd0*/ 	.short	0x010a
        /*0fd2*/ 	.byte	0x3f
	.zero		1


	//   ....[95]....
        /*0fd4*/ 	.word	0x00031130
        /*0fd8*/ 	.word	0x00000003
        /*0fdc*/ 	.word	0x00038860
        /*0fe0*/ 	.short	0x010a
        /*0fe2*/ 	.byte	0x3f
	.zero		1


	//   ....[96]....
        /*0fe4*/ 	.word	0x00031af0
        /*0fe8*/ 	.word	0x00000000
        /*0fec*/ 	.word	0x00038820
        /*0ff0*/ 	.short	0x010a
        /*0ff2*/ 	.byte	0x3f
	.zero		1


	//   ....[97]....
        /*0ff4*/ 	.word	0x00031c90
        /*0ff8*/ 	.word	0x00000006
        /*0ffc*/ 	.word	0x00000000
        /*1000*/ 	.short	0x010a
        /*1002*/ 	.byte	0x3f
	.zero		1


	//   ....[98]....
        /*1004*/ 	.word	0x00031ce0
        /*1008*/ 	.word	0x00000007
        /*100c*/ 	.word	0x00000000
        /*1010*/ 	.short	0x010a
        /*1012*/ 	.byte	0x3f
	.zero		1


	//   ....[99]....
        /*1014*/ 	.word	0x00031d30
        /*1018*/ 	.word	0x00000004
        /*101c*/ 	.word	0x00000000
        /*1020*/ 	.short	0x010a
        /*1022*/ 	.byte	0x3f
	.zero		1


	//----- nvinfo : EIATTR_NUM_MBARRIERS
	.align		4
.L_627:
        /*1024*/ 	.byte	0x03, 0x38
        /*1026*/ 	.short	0x0016


	//----- nvinfo : EIATTR_EXIT_INSTR_OFFSETS
	.align		4
        /*1028*/ 	.byte	0x04, 0x1c
        /*102a*/ 	.short	(.L_629 - .L_628)


	//   ....[0]....
.L_628:
        /*102c*/ 	.word	0x0002f280


	//----- nvinfo : EIATTR_MAX_THREADS
	.align		4
.L_629:
        /*1030*/ 	.byte	0x04, 0x05
        /*1032*/ 	.short	(.L_631 - .L_630)
.L_630:
        /*1034*/ 	.word	0x00000180
        /*1038*/ 	.word	0x00000001
        /*103c*/ 	.word	0x00000001


	//----- nvinfo : EIATTR_CRS_STACK_SIZE
	.align		4
.L_631:
        /*1040*/ 	.byte	0x04, 0x1e
        /*1042*/ 	.short	(.L_633 - .L_632)
.L_632:
        /*1044*/ 	.word	0x00000000


	//----- nvinfo : EIATTR_CBANK_PARAM_SIZE
	.align		4
.L_633:
        /*1048*/ 	.byte	0x03, 0x19
        /*104a*/ 	.short	0x0a70


	//----- nvinfo : EIATTR_PARAM_CBANK
	.align		4
        /*104c*/ 	.byte	0x04, 0x0a
        /*104e*/ 	.short	(.L_635 - .L_634)
	.align		4
.L_634:
        /*1050*/ 	.word	index@(.nv.constant0._ZN7cutlass13device_kernelIN5flash11enable_sm90INS1_16FlashAttnFwdSm90INS1_25CollectiveMainloopFwdSm90ILi2EN4cute5tupleIJNS5_1CILi1EEES8_S8_EEENS6_IJNS7_ILi128EEENS7_ILi80EEENS7_ILi256EEEEEELi256ENS_10bfloat16_tEfNS_4arch4Sm90ELb1ELb0ELb1ELb1ELb0ELb1ELb0ELb1ELb1ELb0ELb0ELb0EEENS1_21CollectiveEpilogueFwdINS6_IJSA_SC_SB_EEES9_SE_SG_Li256ELb1ELb0ELb0ELb0EEENS1_36VarlenDynamicPersistentTileSchedulerILi128ELi80ELi256ELi32ELb0ELb0ELb1ELb1ELb1ELb1EEEEEEEEEvNT_6ParamsE)
        /*1054*/ 	.short	0x0210
        /*1056*/ 	.short	0x0a70


	//----- nvinfo : EIATTR_SW_WAR
	.align		4
.L_635:
        /*1058*/ 	.byte	0x04, 0x36
        /*105a*/ 	.short	(.L_637 - .L_636)
.L_636:
        /*105c*/ 	.word	0x00000008
.L_637:


//--------------------- .nv.info._ZN7cutlass13device_kernelIN5flash11enable_sm90INS1_16FlashAttnFwdSm90INS1_25CollectiveMainloopFwdSm90ILi2EN4cute5tupleIJNS5_1CILi1EEES8_S8_EEENS6_IJNS7_ILi128EEENS7_ILi112EEENS7_ILi192EEEEEELi192ENS_10bfloat16_tEfNS_4arch4Sm90ELb0ELb0ELb1ELb0ELb0ELb0ELb0ELb1ELb1ELb0ELb0ELb0EEENS1_21CollectiveEpilogueFwdINS6_IJSA_SC_SB_EEES9_SE_SG_Li256ELb0ELb0ELb0ELb0EEENS1_29StaticPersistentTileSchedulerILb0EEEEEEEEEvNT_6ParamsE --------------------------
	.section	.nv.info._ZN7cutlass13device_kernelIN5flash11enable_sm90INS1_16FlashAttnFwdSm90INS1_25CollectiveMainloopFwdSm90ILi2EN4cute5tupleIJNS5_1CILi1EEES8_S8_EEENS6_IJNS7_ILi128EEENS7_ILi112EEENS7_ILi192EEEEEELi192ENS_10bfloat16_tEfNS_4arch4Sm90ELb0ELb0ELb1ELb0ELb0ELb0ELb0ELb1ELb1ELb0ELb0ELb0EEENS1_21CollectiveEpilogueFwdINS6_IJSA_SC_SB_EEES9_SE_SG_Li256ELb0ELb0ELb0ELb0EEENS1_29StaticPersistentTileSchedulerILb0EEEEEEEEEvNT_6ParamsE,"",@"SHT_CUDA_INFO"
	.sectionflags	@""
	.align	4


	//----- nvinfo : EIATTR_CUDA_API_VERSION
	.align		4
        /*0000*/ 	.byte	0x04, 0x37
        /*0002*/ 	.short	(.L_639 - .L_638)
.L_638:
        /*0004*/ 	.word	0x00000082


	//----- nvinfo : EIATTR_KPARAM_INFO
	.align		4
.L_639:
        /*0008*/ 	.byte	0x04, 0x17
        /*000a*/ 	.short	(.L_641 - .L_640)
.L_640:
        /*000c*/ 	.word	0x00000000
        /*0010*/ 	.short	0x0000
        /*0012*/ 	.short	0x0070
        /*0014*/ 	.byte	0x00, 0xf0, 0x01, 0x2e


	//----- nvinfo : EIATTR_SPARSE_MMA_MASK
	.align		4
.L_641:
        /*0018*/ 	.byte	0x03, 0x50
        /*001a*/ 	.short	0x0000


	//----- nvinfo : EIATTR_MAXREG_COUNT
	.align		4
        /*001c*/ 	.byte	0x03, 0x1b
        /*001e*/ 	.short	0x00a8


	//----- nvinfo : EIATTR_NUM_BARRIERS
	.align		4
        /*0020*/ 	.byte	0x02, 0x4c
        /*0022*/ 	.byte	0x09
	.zero		1


	//----- nvinfo : EIATTR_EXTERNS
	.align		4
        /*0024*/ 	.byte	0x04, 0x0f
        /*0026*/ 	.short	(.L_643 - .L_642)


	//   ....[0]....
	.align		4
.L_642:
        /*0028*/ 	.word	index@(__assertfail)


	//----- nvinfo : EIATTR_ANNOTATIONS
	.align		4
.L_643:
        /*002c*/ 	.byte	0x04, 0x55
        /*002e*/ 	.short	(.L_645 - .L_644)


	//   ....[0]....
.L_644:
        /* <DEDUP_REMOVED lines=15> */


	//----- nvinfo : EIATTR_MERCURY_ISA_VERSION
	.align		4
.L_645:
        /*0110*/ 	.byte	0x03, 0x5f
        /*0112*/ 	.short	0x0101


	//----- nvinfo : EIATTR_INT_WARP_WIDE_INSTR_OFFSETS
	.align		4
        /*0114*/ 	.byte	0x04, 0x31
        /*0116*/ 	.short	(.L_647 - .L_646)


	//   ....[0]....
.L_646:
        /*0118*/ 	.word	0x00000190


	//   ....[1]....
        /*011c*/ 	.word	0x000001c0


	//   ....[2]....
        /*0120*/ 	.word	0x000001d0


	//   ....[3]....
        /*0124*/ 	.word	0x0000ca80


	//   ....[4]....
        /*0128*/ 	.word	0x0000cab0


	//   ....[5]....
        /*012c*/ 	.word	0x0000cb80


	//   ....[6]....
        /*0130*/ 	.word	0x0000cc50


	//----- nvinfo : EIATTR_COOP_GROUP_MASK_REGIDS
	.align		4
.L_647:
        /*0134*/ 	.byte	0x04, 0x29
        /*0136*/ 	.short	(.L_649 - .L_648)


	//   ....[0]....
.L_648:
        /*0138*/ 	.word	0xffffffff


	//   ....[1]....
        /*013c*/ 	.word	0xffffffff


	//   ....[2]....
        /*0140*/ 	.word	0xffffffff


	//   ....[3]....
        /*0144*/ 	.word	0xffffffff


	//   ....[4]....
        /*0148*/ 	.word	0xffffffff


	//   ....[5]....
        /*014c*/ 	.word	0xffffffff


	//   ....[6]....
        /*0150*/ 	.word	0xffffffff


	//   ....[7]....
        /*0154*/ 	.word	0xffffffff


	//   ....[8]....
        /*0158*/ 	.word	0xffffffff


	//   ....[9]....
        /*015c*/ 	.word	0xffffffff


	//   ....[10]....
        /*0160*/ 	.word	0xffffffff


	//   ....[11]....
        /*0164*/ 	.word	0xffffffff


	//   ....[12]....
        /*0168*/ 	.word	0xffffffff


	//   ....[13]....
        /*016c*/ 	.word	0xffffffff


	//   ....[14]....
        /*0170*/ 	.word	0xffffffff


	//   ....[15]....
        /*0174*/ 	.word	0xffffffff


	//   ....[16]....
        /*0178*/ 	.word	0xffffffff


	//   ....[17]....
        /*017c*/ 	.word	0xffffffff


	//   ....[18]....
        /*0180*/ 	.word	0xffffffff


	//   ....[19]....
        /*0184*/ 	.word	0xffffffff


	//   ....[20]....
        /*0188*/ 	.word	0xffffffff


	//   ....[21]....
        /*018c*/ 	.word	0xffffffff


	//   ....[22]....
        /*0190*/ 	.word	0xffffffff


	//   ....[23]....
        /*0194*/ 	.word	0x0500000f


	//   ....[24]....
        /*0198*/ 	.word	0x0500000f


	//----- nvinfo : EIATTR_COOP_GROUP_INSTR_OFFSETS
	.align		4
.L_649:
        /*019c*/ 	.byte	0x04, 0x28
        /*019e*/ 	.short	(.L_651 - .L_650)


	//   ....[0]....
.L_650:
        /*01a0*/ 	.word	0x00000060


	//   ....[1]....
        /*01a4*/ 	.word	0x000001a0


	//   ....[2]....
        /*01a8*/ 	.word	0x000001f0


	//   ....[3]....
        /*01ac*/ 	.word	0x000003e0


	//   ....[4]....
        /*01b0*/ 	.word	0x00000540


	//   ....[5]....
        /*01b4*/ 	.word	0x00000660


	//   ....[6]....
        /*01b8*/ 	.word	0x000007c0


	//   ....[7]....
        /*01bc*/ 	.word	0x00000db0


	//   ....[8]....
        /*01c0*/ 	.word	0x00004990


	//   ....[9]....
        /*01c4*/ 	.word	0x00004a30


	//   ....[10]....
        /*01c8*/ 	.word	0x00004dd0


	//   ....[11]....
        /*01cc*/ 	.word	0x00004e90


	//   ....[12]....
        /*01d0*/ 	.word	0x000091d0


	//   ....[13]....
        /*01d4*/ 	.word	0x00009200


	//   ....[14]....
        /*01d8*/ 	.word	0x00009620


	//   ....[15]....
        /*01dc*/ 	.word	0x00009710


	//   ....[16]....
        /*01e0*/ 	.word	0x0000a950


	//   ....[17]....
        /*01e4*/ 	.word	0x0000a990


	//   ....[18]....
        /*01e8*/ 	.word	0x0000ab90


	//   ....[19]....
        /*01ec*/ 	.word	0x0000ac40


	//   ....[20]....
        /*01f0*/ 	.word	0x0000bcd0


	//   ....[21]....
        /*01f4*/ 	.word	0x0000c210


	//   ....[22]....
        /*01f8*/ 	.word	0x0000f250


	//   ....[23]....
        /*01fc*/ 	.word	0x0000f760


	//   ....[24]....
        /*0200*/ 	.word	0x0000fc00


	//----- nvinfo : EIATTR_REG_RECONFIG
	.align		4
.L_651:
        /*0204*/ 	.byte	0x01, 0x54
	.zero		2


	//----- nvinfo : EIATTR_SYSCALL_OFFSETS
	.align		4
        /*0208*/ 	.byte	0x04, 0x46
        /*020a*/ 	.short	(.L_653 - .L_652)


	//   ....[0]....
.L_652:
        /*020c*/ 	.word	0x00001140


	//   ....[1]....
        /*0210*/ 	.word	0x0000c690


	//   ....[2]....
        /*0214*/ 	.word	0x0000c7d0


	//   ....[3]....
        /*0218*/ 	.word	0x0000c8d0


	//----- nvinfo : EIATTR_MBARRIER_INSTR_OFFSETS
	.align		4
.L_653:
        /*021c*/ 	.byte	0x04, 0x39
        /*021e*/ 	.short	(.L_655 - .L_654)


	//   ....[0]....
.L_654:
        /*0220*/ 	.word	0x00000290
        /*0224*/ 	.word	0x000000ff
        /*0228*/ 	.word	0x00036800
        /*022c*/ 	.short	0x0100
        /*022e*/ 	.byte	0x06
	.zero		1


	//   ....[1]....
        /*0230*/ 	.word	0x000002a0
        /*0234*/ 	.word	0x000000ff
        /*0238*/ 	.word	0x00036820
        /*023c*/ 	.short	0x0100
        /*023e*/ 	.byte	0x06
	.zero		1


	//   ....[2]....
        /*0240*/ 	.word	0x00000390
        /*0244*/ 	.word	0x000000ff
        /*0248*/ 	.word	0x00036830
        /*024c*/ 	.short	0x0100
        /*024e*/ 	.byte	0x08
	.zero		1


	//   ....[3]....
        /*0250*/ 	.word	0x000003a0
        /*0254*/ 	.word	0x000000ff
        /*0258*/ 	.word	0x00036840
        /*025c*/ 	.short	0x0100
        /*025e*/ 	.byte	0x08
	.zero		1


	//   ....[4]....
        /*0260*/ 	.word	0x000003b0
        /*0264*/ 	.word	0x000000ff
        /*0268*/ 	.word	0x00036838
        /*026c*/ 	.short	0x0100
        /*026e*/ 	.byte	0x08
	.zero		1


	//   ....[5]....
        /*0270*/ 	.word	0x000003c0
        /*0274*/ 	.word	0x000000ff
        /*0278*/ 	.word	0x00036848
        /*027c*/ 	.short	0x0100
        /*027e*/ 	.byte	0x08
	.zero		1


	//   ....[6]....
        /*0280*/ 	.word	0x000004f0
        /*0284*/ 	.word	0x000000ff
        /*0288*/ 	.word	0x00036850
        /*028c*/ 	.short	0x0100
        /*028e*/ 	.byte	0x08
	.zero		1


	//   ....[7]....
        /*0290*/ 	.word	0x00000500
        /*0294*/ 	.word	0x000000ff
        /*0298*/ 	.word	0x00036860
        /*029c*/ 	.short	0x0100
        /*029e*/ 	.byte	0x08
	.zero		1


	//   ....[8]....
        /*02a0*/ 	.word	0x00000510
        /*02a4*/ 	.word	0x000000ff
        /*02a8*/ 	.word	0x00036858
        /*02ac*/ 	.short	0x0100
        /*02ae*/ 	.byte	0x08
	.zero		1


	//   ....[9]....
        /*02b0*/ 	.word	0x00000520
        /*02b4*/ 	.word	0x000000ff
        /*02b8*/ 	.word	0x00036868
        /*02bc*/ 	.short	0x0100
        /*02be*/ 	.byte	0x08
	.zero		1


	//   ....[10]....
        /*02c0*/ 	.word	0x00000610
        /*02c4*/ 	.word	0x000000ff
        /*02c8*/ 	.word	0x00036870
        /*02cc*/ 	.short	0x0100
        /*02ce*/ 	.byte	0x06
	.zero		1


	//   ....[11]....
        /*02d0*/ 	.word	0x00000620
        /*02d4*/ 	.word	0x000000ff
        /*02d8*/ 	.word	0x00036880
        /*02dc*/ 	.short	0x0100
        /*02de*/ 	.byte	0x06
	.zero		1


	//   ....[12]....
        /*02e0*/ 	.word	0x00000630
        /*02e4*/ 	.word	0x000000ff
        /*02e8*/ 	.word	0x00036878
        /*02ec*/ 	.short	0x0100
        /*02ee*/ 	.byte	0x06
	.zero		1


	//   ....[13]....
        /*02f0*/ 	.word	0x00000640
        /*02f4*/ 	.word	0x000000ff
        /*02f8*/ 	.word	0x00036888
        /*02fc*/ 	.short	0x0100
        /*02fe*/ 	.byte	0x06
	.zero		1


	//   ....[14]....
        /*0300*/ 	.word	0x00000770
        /*0304*/ 	.word	0x000000ff
        /*0308*/ 	.word	0x00036890
        /*030c*/ 	.short	0x0100
        /*030e*/ 	.byte	0x08
	.zero		1


	//   ....[15]....
        /*0310*/ 	.word	0x00000780
        /*0314*/ 	.word	0x000000ff
        /*0318*/ 	.word	0x000368a0
        /*031c*/ 	.short	0x0100
        /*031e*/ 	.byte	0x08
	.zero		1


	//   ....[16]....
        /*0320*/ 	.word	0x00000790
        /*0324*/ 	.word	0x000000ff
        /*0328*/ 	.word	0x00036898
        /*032c*/ 	.short	0x0100
        /*032e*/ 	.byte	0x08
	.zero		1


	//   ....[17]....
        /*0330*/ 	.word	0x000007a0
        /*0334*/ 	.word	0x000000ff
        /*0338*/ 	.word	0x000368a8
        /*033c*/ 	.short	0x0100
        /*033e*/ 	.byte	0x08
	.zero		1


	//   ....[18]....
        /*0340*/ 	.word	0x000008d0
        /*0344*/ 	.word	0x000000ff
        /*0348*/ 	.word	0x000368b0
        /*034c*/ 	.short	0x0100
        /*034e*/ 	.byte	0x08
	.zero		1


	//   ....[19]....
        /*0350*/ 	.word	0x000008e0
        /*0354*/ 	.word	0x000000ff
        /*0358*/ 	.word	0x000368c0
        /*035c*/ 	.short	0x0100
        /*035e*/ 	.byte	0x08
	.zero		1


	//   ....[20]....
        /*0360*/ 	.word	0x000008f0
        /*0364*/ 	.word	0x000000ff
        /*0368*/ 	.word	0x000368b8
        /*036c*/ 	.short	0x0100
        /*036e*/ 	.byte	0x08
	.zero		1


	//   ....[21]....
        /*0370*/ 	.word	0x00000900
        /*0374*/ 	.word	0x000000ff
        /*0378*/ 	.word	0x000368c8
        /*037c*/ 	.short	0x0100
        /*037e*/ 	.byte	0x08
	.zero		1


	//   ....[22]....
        /*0380*/ 	.word	0x000011d0
        /*0384*/ 	.word	0x000000ff
        /*0388*/ 	.word	0x00036800
        /*038c*/ 	.short	0x010a
        /*038e*/ 	.byte	0x06
	.zero		1


	//   ....[23]....
        /*0390*/ 	.word	0x00001270
        /*0394*/ 	.word	0x00000000
        /*0398*/ 	.word	0x00036830
        /*039c*/ 	.short	0x010a
        /*039e*/ 	.byte	0x3f
	.zero		1


	//   ....[24]....
        /*03a0*/ 	.word	0x000012f0
        /*03a4*/ 	.word	0x00000000
        /*03a8*/ 	.word	0x00036830
        /*03ac*/ 	.short	0x010a
        /*03ae*/ 	.byte	0x3f
	.zero		1


	//   ....[25]....
        /*03b0*/ 	.word	0x00004670
        /*03b4*/ 	.word	0x00000000
        /*03b8*/ 	.word	0x00000000
        /*03bc*/ 	.short	0x0101
        /*03be*/ 	.byte	0x3f
	.zero		1


	//   ....[26]....
        /*03c0*/ 	.word	0x00006090
        /*03c4*/ 	.word	0x000000ff
        /*03c8*/ 	.word	0x00036830
        /*03cc*/ 	.short	0x010a
        /*03ce*/ 	.byte	0x3c
	.zero		1


	//   ....[27]....
        /*03d0*/ 	.word	0x000060d0
        /*03d4*/ 	.word	0x000000ff
        /*03d8*/ 	.word	0x00036830
        /*03dc*/ 	.short	0x010a
        /*03de*/ 	.byte	0x3c
	.zero		1


	//   ....[28]....
        /*03e0*/ 	.word	0x00008670
        /*03e4*/ 	.word	0x000000ff
        /*03e8*/ 	.word	0x00036850
        /*03ec*/ 	.short	0x010a
        /*03ee*/ 	.byte	0x04
	.zero		1


	//   ....[29]....
        /*03f0*/ 	.word	0x000086b0
        /*03f4*/ 	.word	0x000000ff
        /*03f8*/ 	.word	0x00036850
        /*03fc*/ 	.short	0x010a
        /*03fe*/ 	.byte	0x04
	.zero		1


	//   ....[30]....
        /*0400*/ 	.word	0x00009ca0
        /*0404*/ 	.word	0x0000000d
        /*0408*/ 	.word	0x00000000
        /*040c*/ 	.short	0x0101
        /*040e*/ 	.byte	0x3f
	.zero		1


	//   ....[31]....
        /*0410*/ 	.word	0x00009cf0
        /*0414*/ 	.word	0x00000015
        /*0418*/ 	.word	0x00000000
        /*041c*/ 	.short	0x0101
        /*041e*/ 	.byte	0x3f
	.zero		1


	//   ....[32]....
        /*0420*/ 	.word	0x0000a8c0
        /*0424*/ 	.word	0x000000ff
        /*0428*/ 	.word	0x00036850
        /*042c*/ 	.short	0x010a
        /*042e*/ 	.byte	0x07
	.zero		1


	//   ....[33]....
        /*0430*/ 	.word	0x0000a900
        /*0434*/ 	.word	0x000000ff
        /*0438*/ 	.word	0x00036850
        /*043c*/ 	.short	0x010a
        /*043e*/ 	.byte	0x07
	.zero		1


	//   ....[34]....
        /*0440*/ 	.word	0x0000b3d0
        /*0444*/ 	.word	0x0000000b
        /*0448*/ 	.word	0x00000000
        /*044c*/ 	.short	0x0101
        /*044e*/ 	.byte	0x3f
	.zero		1


	//   ....[35]....
        /*0450*/ 	.word	0x0000c0d0
        /*0454*/ 	.word	0x000000ff
        /*0458*/ 	.word	0x00000000
        /*045c*/ 	.short	0x0101
        /*045e*/ 	.byte	0x06
	.zero		1


	//   ....[36]....
        /*0460*/ 	.word	0x0000cf90
        /*0464*/ 	.word	0x00000006
        /*0468*/ 	.word	0x00036840
        /*046c*/ 	.short	0x010a
        /*046e*/ 	.byte	0x3f
	.zero		1


	//   ....[37]....
        /*0470*/ 	.word	0x0000d4f0
        /*0474*/ 	.word	0x00000009
        /*0478*/ 	.word	0x00036820
        /*047c*/ 	.short	0x010a
        /*047e*/ 	.byte	0x3f
	.zero		1


	//   ....[38]....
        /*0480*/ 	.word	0x0000d7d0
        /*0484*/ 	.word	0x00000002
        /*0488*/ 	.word	0x00036840
        /*048c*/ 	.short	0x010a
        /*048e*/ 	.byte	0x3f
	.zero		1


	//   ....[39]....
        /*0490*/ 	.word	0x0000da90
        /*0494*/ 	.word	0x00000002
        /*0498*/ 	.word	0x00000060
        /*049c*/ 	.short	0x010a
        /*049e*/ 	.byte	0x3f
	.zero		1


	//   ....[40]....
        /*04a0*/ 	.word	0x0000e020
        /*04a4*/ 	.word	0x00000002
        /*04a8*/ 	.word	0x00036840
        /*04ac*/ 	.short	0x010a
        /*04ae*/ 	.byte	0x3f
	.zero		1


	//   ....[41]....
        /*04b0*/ 	.word	0x0000e2e0
        /*04b4*/ 	.word	0x00000002
        /*04b8*/ 	.word	0x00000060
        /*04bc*/ 	.short	0x010a
        /*04be*/ 	.byte	0x3f
	.zero		1


	//   ....[42]....
        /*04c0*/ 	.word	0x0000e7a0
        /*04c4*/ 	.word	0x00000002
        /*04c8*/ 	.word	0x00036840
        /*04cc*/ 	.short	0x010a
        /*04ce*/ 	.byte	0x3f
	.zero		1


	//   ....[43]....
        /*04d0*/ 	.word	0x0000ea80
        /*04d4*/ 	.word	0x00000002
        /*04d8*/ 	.word	0x00000060
        /*04dc*/ 	.short	0x010a
        /*04de*/ 	.byte	0x3f
	.zero		1


	//   ....[44]....
        /*04e0*/ 	.word	0x0000edf0
        /*04e4*/ 	.word	0x00000003
        /*04e8*/ 	.word	0x00036860
        /*04ec*/ 	.short	0x010a
        /*04ee*/ 	.byte	0x3f
	.zero		1


	//   ....[45]....
        /*04f0*/ 	.word	0x0000f1d0
        /*04f4*/ 	.word	0x00000000
        /*04f8*/ 	.word	0x00036820
        /*04fc*/ 	.short	0x010a
        /*04fe*/ 	.byte	0x3f
	.zero		1


	//   ....[46]....
        /*0500*/ 	.word	0x0000f390
        /*0504*/ 	.word	0x00000006
        /*0508*/ 	.word	0x00000000
        /*050c*/ 	.short	0x010a
        /*050e*/ 	.byte	0x3f
	.zero		1


	//   ....[47]....
        /*0510*/ 	.word	0x0000f400
        /*0514*/ 	.word	0x00000003
        /*0518*/ 	.word	0x00000000
        /*051c*/ 	.short	0x010a
        /*051e*/ 	.byte	0x3f
	.zero		1


	//   ....[48]....
        /*0520*/ 	.word	0x0000f460
        /*0524*/ 	.word	0x00000010
        /*0528*/ 	.word	0x00000000
        /*052c*/ 	.short	0x010a
        /*052e*/ 	.byte	0x3f
	.zero		1


	//   ....[49]....
        /*0530*/ 	.word	0x0000f490
        /*0534*/ 	.word	0x00000003
        /*0538*/ 	.word	0x00000000
        /*053c*/ 	.short	0x010a
        /*053e*/ 	.byte	0x3f
	.zero		1


	//   ....[50]....
        /*0540*/ 	.word	0x0000f510
        /*0544*/ 	.word	0x00000003
        /*0548*/ 	.word	0x00036800
        /*054c*/ 	.short	0x010a
        /*054e*/ 	.byte	0x3f
	.zero		1


	//   ....[51]....
        /*0550*/ 	.word	0x0000f560
        /*0554*/ 	.word	0x00000000
        /*0558*/ 	.word	0x00036830
        /*055c*/ 	.short	0x010a
        /*055e*/ 	.byte	0x3f
	.zero		1


	//   ....[52]....
        /*0560*/ 	.word	0x0000f5c0
        /*0564*/ 	.word	0x00000009
        /*0568*/ 	.word	0x00036830
        /*056c*/ 	.short	0x010a
        /*056e*/ 	.byte	0x3f
	.zero		1


	//   ....[53]....
        /*0570*/ 	.word	0x0000f620
        /*0574*/ 	.word	0x00000007
        /*0578*/ 	.word	0x00036850
        /*057c*/ 	.short	0x010a
        /*057e*/ 	.byte	0x3f
	.zero		1


	//   ....[54]....
        /*0580*/ 	.word	0x0000f680
        /*0584*/ 	.word	0x00000005
        /*0588*/ 	.word	0x00036850
        /*058c*/ 	.short	0x010a
        /*058e*/ 	.byte	0x3f
	.zero		1


	//   ....[55]....
        /*0590*/ 	.word	0x0000f820
        /*0594*/ 	.word	0x00000006
        /*0598*/ 	.word	0x00036840
        /*059c*/ 	.short	0x010a
        /*059e*/ 	.byte	0x3f
	.zero		1


	//   ....[56]....
        /*05a0*/ 	.word	0x0000f8a0
        /*05a4*/ 	.word	0x00000007
        /*05a8*/ 	.word	0x00036820
        /*05ac*/ 	.short	0x010a
        /*05ae*/ 	.byte	0x3f
	.zero		1


	//   ....[57]....
        /*05b0*/ 	.word	0x0000f8f0
        /*05b4*/ 	.word	0x00000002
        /*05b8*/ 	.word	0x00036840
        /*05bc*/ 	.short	0x010a
        /*05be*/ 	.byte	0x3f
	.zero		1


	//   ....[58]....
        /*05c0*/ 	.word	0x0000f940
        /*05c4*/ 	.word	0x00000002
        /*05c8*/ 	.word	0x00000060
        /*05cc*/ 	.short	0x010a
        /*05ce*/ 	.byte	0x3f
	.zero		1


	//   ....[59]....
        /*05d0*/ 	.word	0x0000f990
        /*05d4*/ 	.word	0x00000002
        /*05d8*/ 	.word	0x00036840
        /*05dc*/ 	.short	0x010a
        /*05de*/ 	.byte	0x3f
	.zero		1


	//   ....[60]....
        /*05e0*/ 	.word	0x0000f9e0
        /*05e4*/ 	.word	0x00000002
        /*05e8*/ 	.word	0x00000060
        /*05ec*/ 	.short	0x010a
        /*05ee*/ 	.byte	0x3f
	.zero		1


	//   ....[61]....
        /*05f0*/ 	.word	0x0000fa30
        /*05f4*/ 	.word	0x00000002
        /*05f8*/ 	.word	0x00036840
        /*05fc*/ 	.short	0x010a
        /*05fe*/ 	.byte	0x3f
	.zero		1


	//   ....[62]....
        /*0600*/ 	.word	0x0000fa80
        /*0604*/ 	.word	0x00000002
        /*0608*/ 	.word	0x00000060
        /*060c*/ 	.short	0x010a
        /*060e*/ 	.byte	0x3f
	.zero		1


	//   ....[63]....
        /*0610*/ 	.word	0x0000fad0
        /*0614*/ 	.word	0x00000003
        /*0618*/ 	.word	0x00036860
        /*061c*/ 	.short	0x010a
        /*061e*/ 	.byte	0x3f
	.zero		1


	//   ....[64]....
        /*0620*/ 	.word	0x0000fb20
        /*0624*/ 	.word	0x00000000
        /*0628*/ 	.word	0x00036820
        /*062c*/ 	.short	0x010a
        /*062e*/ 	.byte	0x3f
	.zero		1


	//   ....[65]....
        /*0630*/ 	.word	0x0000fcc0
        /*0634*/ 	.word	0x00000006
        /*0638*/ 	.word	0x00000000
        /*063c*/ 	.short	0x010a
        /*063e*/ 	.byte	0x3f
	.zero		1


	//   ....[66]....
        /*0640*/ 	.word	0x0000fd10
        /*0644*/ 	.word	0x00000003
        /*0648*/ 	.word	0x00000000
        /*064c*/ 	.short	0x010a
        /*064e*/ 	.byte	0x3f
	.zero		1


	//   ....[67]....
        /*0650*/ 	.word	0x0000fd60
        /*0654*/ 	.word	0x00000010
        /*0658*/ 	.word	0x00000000
        /*065c*/ 	.short	0x010a
        /*065e*/ 	.byte	0x3f
	.zero		1


	//----- nvinfo : EIATTR_NUM_MBARRIERS
	.align		4
.L_655:
        /*0660*/ 	.byte	0x03, 0x38
        /*0662*/ 	.short	0x0016


	//----- nvinfo : EIATTR_EXIT_INSTR_OFFSETS
	.align		4
        /*0664*/ 	.byte	0x04, 0x1c
        /*0666*/ 	.short	(.L_657 - .L_656)


	//   ....[0]....
.L_656:
        /*0668*/ 	.word	0x00000a20


	//   ....[1]....
        /*066c*/ 	.word	0x0000c1d0


	//   ....[2]....
        /*0670*/ 	.word	0x0000c230


	//   ....[3]....
        /*0674*/ 	.word	0x0000f4e0


	//----- nvinfo : EIATTR_MAX_THREADS
	.align		4
.L_657:
        /*0678*/ 	.byte	0x04, 0x05
        /*067a*/ 	.short	(.L_659 - .L_658)
.L_658:
        /*067c*/ 	.word	0x00000180
        /*0680*/ 	.word	0x00000001
        /*0684*/ 	.word	0x00000001


	//----- nvinfo : EIATTR_CRS_STACK_SIZE
	.align		4
.L_659:
        /*0688*/ 	.byte	0x04, 0x1e
        /*068a*/ 	.short	(.L_661 - .L_660)
.L_660:
        /*068c*/ 	.word	0x00000000


	//----- nvinfo : EIATTR_CBANK_PARAM_SIZE
	.align		4
.L_661:
        /*0690*/ 	.byte	0x03, 0x19
        /*0692*/ 	.short	0x0bf0


	//----- nvinfo : EIATTR_PARAM_CBANK
	.align		4
        /*0694*/ 	.byte	0x04, 0x0a
        /*0696*/ 	.short	(.L_663 - .L_662)
	.align		4
.L_662:
        /*0698*/ 	.word	index@(.nv.constant0._ZN7cutlass13device_kernelIN5flash11enable_sm90INS1_16FlashAttnFwdSm90INS1_25CollectiveMainloopFwdSm90ILi2EN4cute5tupleIJNS5_1CILi1EEES8_S8_EEENS6_IJNS7_ILi128EEENS7_ILi112EEENS7_ILi192EEEEEELi192ENS_10bfloat16_tEfNS_4arch4Sm90ELb0ELb0ELb1ELb0ELb0ELb0ELb0ELb1ELb1ELb0ELb0ELb0EEENS1_21CollectiveEpilogueFwdINS6_IJSA_SC_SB_EEES9_SE_SG_Li256ELb0ELb0ELb0ELb0EEENS1_29StaticPersistentTileSchedulerILb0EEEEEEEEEvNT_6ParamsE)
        /*069c*/ 	.short	0x0210
        /*069e*/ 	.short	0x0bf0


	//----- nvinfo : EIATTR_SW_WAR
	.align		4
.L_663:
        /*06a0*/ 	.byte	0x04, 0x36
        /*06a2*/ 	.short	(.L_665 - .L_664)
.L_664:
        /*06a4*/ 	.word	0x00000008
.L_665:


//--------------------- .nv.info._ZN7cutlass13device_kernelIN5flash11enable_sm90INS1_16FlashAttnFwdSm90INS1_25CollectiveMainloopFwdSm90ILi2EN4cute5tupleIJNS5_1CILi2EEENS7_ILi1EEES9_EEENS6_IJNS7_ILi128EEENS7_ILi112EEENS7_ILi192EEEEEELi192ENS_10bfloat16_tEfNS_4arch4Sm90ELb0ELb0ELb1ELb0ELb0ELb0ELb0ELb1ELb1ELb0ELb0ELb0EEENS1_21CollectiveEpilogueFwdINS6_IJSB_SD_SC_EEESA_SF_SH_Li256ELb0ELb0ELb0ELb0EEENS1_29StaticPersistentTileSchedulerILb0EEEEEEEEEvNT_6ParamsE --------------------------
	.section	.nv.info._ZN7cutlass13device_kernelIN5flash11enable_sm90INS1_16FlashAttnFwdSm90INS1_25CollectiveMainloopFwdSm90ILi2EN4cute5tupleIJNS5_1CILi2EEENS7_ILi1EEES9_EEENS6_IJNS7_ILi128EEENS7_ILi112EEENS7_ILi192EEEEEELi192ENS_10bfloat16_tEfNS_4arch4Sm90ELb0ELb0ELb1ELb0ELb0ELb0ELb0ELb1ELb1ELb0ELb0ELb0EEENS1_21CollectiveEpilogueFwdINS6_IJSB_SD_SC_EEESA_SF_SH_Li256ELb0ELb0ELb0ELb0EEENS1_29StaticPersistentTileSchedulerILb0EEEEEEEEEvNT_6ParamsE,"",@"SHT_CUDA_INFO"
	.sectionflags	@""
	.align	4


	//----- nvinfo : EIATTR_CUDA_API_VERSION
	.align		4
        /*0000*/ 	.byte	0x04, 0x37
        /*0002*/ 	.short	(.L_667 - .L_666)
.L_666:
        /*0004*/ 	.word	0x00000082


	//----- nvinfo : EIATTR_KPARAM_INFO
	.align		4
.L_667:
        /*0008*/ 	.byte	0x04, 0x17
        /*000a*/ 	.short	(.L_669 - .L_668)
.L_668:
        /*000c*/ 	.word	0x00000000
        /*0010*/ 	.short	0x0000
        /*0012*/ 	.short	0x0070
        /*0014*/ 	.byte	0x00, 0xf0, 0x01, 0x2e


	//----- nvinfo : EIATTR_SPARSE_MMA_MASK
	.align		4
.L_669:
        /*0018*/ 	.byte	0x03, 0x50
        /*001a*/ 	.short	0x0000


	//----- nvinfo : EIATTR_MAXREG_COUNT
	.align		4
        /*001c*/ 	.byte	0x03, 0x1b
        /*001e*/ 	.short	0x00a8


	//----- nvinfo : EIATTR_NUM_BARRIERS
	.align		4
        /*0020*/ 	.byte	0x02, 0x4c
        /*0022*/ 	.byte	0x09
	.zero		1


	//----- nvinfo : EIATTR_EXTERNS
	.align		4
        /*0024*/ 	.byte	0x04, 0x0f
        /*0026*/ 	.short	(.L_671 - .L_670)


	//   ....[0]....
	.align		4
.L_670:
        /*0028*/ 	.word	index@(__assertfail)


	//----- nvinfo : EIATTR_ANNOTATIONS
	.align		4
.L_671:
        /*002c*/ 	.byte	0x04, 0x55
        /*002e*/ 	.short	(.L_673 - .L_672)


	//   ....[0]....
.L_672:
        /* <DEDUP_REMOVED lines=26> */


	//----- nvinfo : EIATTR_MERCURY_ISA_VERSION
	.align		4
.L_673:
        /*01b8*/ 	.byte	0x03, 0x5f
        /*01ba*/ 	.short	0x0101


	//----- nvinfo : EIATTR_INT_WARP_WIDE_INSTR_OFFSETS
	.align		4
        /*01bc*/ 	.byte	0x04, 0x31
        /*01be*/ 	.short	(.L_675 - .L_674)


	//   ....[0]....
.L_674:
        /*01c0*/ 	.word	0x00000180


	//   ....[1]....
        /*01c4*/ 	.word	0x00000220


	//   ....[2]....
        /*01c8*/ 	.word	0x00000290


	//   ....[3]....
        /*01cc*/ 	.word	0x0000c870


	//   ....[4]....
        /*01d0*/ 	.word	0x0000c8a0


	//   ....[5]....
        /*01d4*/ 	.word	0x0000c980


	//   ....[6]....
        /*01d8*/ 	.word	0x0000ca60


	//----- nvinfo : EIATTR_COOP_GROUP_MASK_REGIDS
	.align		4
.L_675:
        /*01dc*/ 	.byte	0x04, 0x29
        /*01de*/ 	.short	(.L_677 - .L_676)


	//   ....[0]....
.L_676:
        /*01e0*/ 	.word	0xffffffff


	//   ....[1]....
        /*01e4*/ 	.word	0xffffffff


	//   ....[2]....
        /*01e8*/ 	.word	0xffffffff


	//   ....[3]....
        /*01ec*/ 	.word	0xffffffff


	//   ....[4]....
        /*01f0*/ 	.word	0xffffffff


	//   ....[5]....
        /*01f4*/ 	.word	0xffffffff


	//   ....[6]....
        /*01f8*/ 	.word	0xffffffff


	//   ....[7]....
        /*01fc*/ 	.word	0xffffffff


	//   ....[8]....
        /*0200*/ 	.word	0xffffffff


	//   ....[9]....
        /*0204*/ 	.word	0xffffffff


	//   ....[10]....
        /*0208*/ 	.word	0xffffffff


	//   ....[11]....
        /*020c*/ 	.word	0xffffffff


	//   ....[12]....
        /*0210*/ 	.word	0xffffffff


	//   ....[13]....
        /*0214*/ 	.word	0xffffffff


	//   ....[14]....
        /*0218*/ 	.word	0xffffffff


	//   ....[15]....
        /*021c*/ 	.word	0xffffffff


	//   ....[16]....
        /*0220*/ 	.word	0xffffffff


	//   ....[17]....
        /*0224*/ 	.word	0xffffffff


	//   ....[18]....
        /*0228*/ 	.word	0xffffffff


	//   ....[19]....
        /*022c*/ 	.word	0xffffffff


	//   ....[20]....
        /*0230*/ 	.word	0xffffffff


	//   ....[21]....
        /*0234*/ 	.word	0xffffffff


	//   ....[22]....
        /*0238*/ 	.word	0xffffffff


	//   ....[23]....
        /*023c*/ 	.word	0xffffffff


	//   ....[24]....
        /*0240*/ 	.word	0x0500000f


	//   ....[25]....
        /*0244*/ 	.word	0x0500000f


	//----- nvinfo : EIATTR_COOP_GROUP_INSTR_OFFSETS
	.align		4
.L_677:
        /*0248*/ 	.byte	0x04, 0x28
        /*024a*/ 	.short	(.L_679 - .L_678)


	//   ....[0]....
.L_678:
        /*024c*/ 	.word	0x00000060


	//   ....[1]....
        /*0250*/ 	.word	0x00000190


	//   ....[2]....
        /*0254*/ 	.word	0x00000230


	//   ....[3]....
        /*0258*/ 	.word	0x00000410


	//   ....[4]....
        /*025c*/ 	.word	0x00000640


	//   ....[5]....
        /*0260*/ 	.word	0x00000890


	//   ....[6]....
        /*0264*/ 	.word	0x00000b10


	//   ....[7]....
        /*0268*/ 	.word	0x00000e40


	//   ....[8]....
        /*026c*/ 	.word	0x000012d0


	//   ....[9]....
        /*0270*/ 	.word	0x00004960


	//   ....[10]....
        /*0274*/ 	.word	0x00004a00


	//   ....[11]....
        /*0278*/ 	.word	0x00004db0


	//   ....[12]....
        /*027c*/ 	.word	0x00004ea0


	//   ....[13]....
        /*0280*/ 	.word	0x000090b0


	//   ....[14]....
        /*0284*/ 	.word	0x00009100


	//   ....[15]....
        /*0288*/ 	.word	0x00009120


	//   ....[16]....
        /*028c*/ 	.word	0x00009140


	//   ....[17]....
        /*0290*/ 	.word	0x0000a670


	//   ....[18]....
        /*0294*/ 	.word	0x0000a680


	//   ....[19]....
        /*0298*/ 	.word	0x0000a720


	//   ....[20]....
        /*029c*/ 	.word	0x0000a740


	//   ....[21]....
        /*02a0*/ 	.word	0x0000bc00


	//   ....[22]....
        /*02a4*/ 	.word	0x0000bf50


	//   ....[23]....
        /*02a8*/ 	.word	0x0000f260


	//   ....[24]....
        /*02ac*/ 	.word	0x0000f750


	//   ....[25]....
        /*02b0*/ 	.word	0x0000fbf0


	//----- nvinfo : EIATTR_REG_RECONFIG
	.align		4
.L_679:
        /*02b4*/ 	.byte	0x01, 0x54
	.zero		2


	//----- nvinfo : EIATTR_SYSCALL_OFFSETS
	.align		4
        /*02b8*/ 	.byte	0x04, 0x46
        /*02ba*/ 	.short	(.L_681 - .L_680)


	//   ....[0]....
.L_680:
        /*02bc*/ 	.word	0x00001660


	//   ....[1]....
        /*02c0*/ 	.word	0x0000c480


	//   ....[2]....
        /*02c4*/ 	.word	0x0000c5c0


	//   ....[3]....
        /*02c8*/ 	.word	0x0000c6c0


	//----- nvinfo : EIATTR_MBARRIER_INSTR_OFFSETS
	.align		4
.L_681:
        /*02cc*/ 	.byte	0x04, 0x39
        /*02ce*/ 	.short	(.L_683 - .L_682)


	//   ....[0]....
.L_682:
        /*02d0*/ 	.word	0x000002b0
        /*02d4*/ 	.word	0x000000ff
        /*02d8*/ 	.word	0x00036800
        /*02dc*/ 	.short	0x0100
        /*02de*/ 	.byte	0x08
	.zero		1


	//   ....[1]....
        /*02e0*/ 	.word	0x000002c0
        /*02e4*/ 	.word	0x000000ff
        /*02e8*/ 	.word	0x00036820
        /*02ec*/ 	.short	0x0100
        /*02ee*/ 	.byte	0x08
	.zero		1


	//   ....[2]....
        /*02f0*/ 	.word	0x000003b0
        /*02f4*/ 	.word	0x000000ff
        /*02f8*/ 	.word	0x00036830
        /*02fc*/ 	.short	0x0100
        /*02fe*/ 	.byte	0x08
	.zero		1


	//   ....[3]....
        /*0300*/ 	.word	0x000003c0
        /*0304*/ 	.word	0x000000ff
        /*0308*/ 	.word	0x00036840
        /*030c*/ 	.short	0x0100
        /*030e*/ 	.byte	0x08
	.zero		1


	//   ....[4]....
        /*0310*/ 	.word	0x000003d0
        /*0314*/ 	.word	0x000000ff
        /*0318*/ 	.word	0x00036838
        /*031c*/ 	.short	0x0100
        /*031e*/ 	.byte	0x08
	.zero		1


	//   ....[5]....
        /*0320*/ 	.word	0x000003e0
        /*0324*/ 	.word	0x000000ff
        /*0328*/ 	.word	0x00036848
        /*032c*/ 	.short	0x0100
        /*032e*/ 	.byte	0x08
	.zero		1


	//   ....[6]....
        /*0330*/ 	.word	0x000005f0
        /*0334*/ 	.word	0x000000ff
        /*0338*/ 	.word	0x00036850
        /*033c*/ 	.short	0x0100
        /*033e*/ 	.byte	0x08
	.zero		1


	//   ....[7]....
        /*0340*/ 	.word	0x00000600
        /*0344*/ 	.word	0x000000ff
        /*0348*/ 	.word	0x00036860
        /*034c*/ 	.short	0x0100
        /*034e*/ 	.byte	0x08
	.zero		1


	//   ....[8]....
        /*0350*/ 	.word	0x00000610
        /*0354*/ 	.word	0x000000ff
        /*0358*/ 	.word	0x00036858
        /*035c*/ 	.short	0x0100
        /*035e*/ 	.byte	0x08
	.zero		1


	//   ....[9]....
        /*0360*/ 	.word	0x00000620
        /*0364*/ 	.word	0x000000ff
        /*0368*/ 	.word	0x00036868
        /*036c*/ 	.short	0x0100
        /*036e*/ 	.byte	0x08
	.zero		1


	//   ....[10]....
        /*0370*/ 	.word	0x00000840
        /*0374*/ 	.word	0x000000ff
        /*0378*/ 	.word	0x00036870
        /*037c*/ 	.short	0x0100
        /*037e*/ 	.byte	0x08
	.zero		1


	//   ....[11]....
        /*0380*/ 	.word	0x00000850
        /*0384*/ 	.word	0x000000ff
        /*0388*/ 	.word	0x00036880
        /*038c*/ 	.short	0x0100
        /*038e*/ 	.byte	0x08
	.zero		1


	//   ....[12]....
        /*0390*/ 	.word	0x00000860
        /*0394*/ 	.word	0x000000ff
        /*0398*/ 	.word	0x00036878
        /*039c*/ 	.short	0x0100
        /*039e*/ 	.byte	0x08
	.zero		1


	//   ....[13]....
        /*03a0*/ 	.word	0x00000870
        /*03a4*/ 	.word	0x000000ff
        /*03a8*/ 	.word	0x00036888
        /*03ac*/ 	.short	0x0100
        /*03ae*/ 	.byte	0x08
	.zero		1


	//   ....[14]....
        /*03b0*/ 	.word	0x00000ac0
        /*03b4*/ 	.word	0x000000ff
        /*03b8*/ 	.word	0x00036890
        /*03bc*/ 	.short	0x0100
        /*03be*/ 	.byte	0x08
	.zero		1


	//   ....[15]....
        /*03c0*/ 	.word	0x00000ad0
        /*03c4*/ 	.word	0x000000ff
        /*03c8*/ 	.word	0x000368a0
        /*03cc*/ 	.short	0x0100
        /*03ce*/ 	.byte	0x08
	.zero		1


	//   ....[16]....
        /*03d0*/ 	.word	0x00000ae0
        /*03d4*/ 	.word	0x000000ff
        /*03d8*/ 	.word	0x00036898
        /*03dc*/ 	.short	0x0100
        /*03de*/ 	.byte	0x08
	.zero		1


	//   ....[17]....
        /*03e0*/ 	.word	0x00000af0
        /*03e4*/ 	.word	0x000000ff
        /*03e8*/ 	.word	0x000368a8
        /*03ec*/ 	.short	0x0100
        /*03ee*/ 	.byte	0x08
	.zero		1


	//   ....[18]....
        /*03f0*/ 	.word	0x00000d90
        /*03f4*/ 	.word	0x000000ff
        /*03f8*/ 	.word	0x000368b0
        /*03fc*/ 	.short	0x0100
        /*03fe*/ 	.byte	0x08
	.zero		1


	//   ....[19]....
        /*0400*/ 	.word	0x00000da0
        /*0404*/ 	.word	0x000000ff
        /*0408*/ 	.word	0x000368c0
        /*040c*/ 	.short	0x0100
        /*040e*/ 	.byte	0x08
	.zero		1


	//   ....[20]....
        /*0410*/ 	.word	0x00000db0
        /*0414*/ 	.word	0x000000ff
        /*0418*/ 	.word	0x000368b8
        /*041c*/ 	.short	0x0100
        /*041e*/ 	.byte	0x08
	.zero		1


	//   ....[21]....
        /*0420*/ 	.word	0x00000dc0
        /*0424*/ 	.word	0x000000ff
        /*0428*/ 	.word	0x000368c8
        /*042c*/ 	.short	0x0100
        /*042e*/ 	.byte	0x08
	.zero		1


	//   ....[22]....
        /*0430*/ 	.word	0x000016b0
        /*0434*/ 	.word	0x000000ff
        /*0438*/ 	.word	0x00036800
        /*043c*/ 	.short	0x010a
        /*043e*/ 	.byte	0x04
	.zero		1


	//   ....[23]....
        /*0440*/ 	.word	0x00001750
        /*0444*/ 	.word	0x00000000
        /*0448*/ 	.word	0x00036830
        /*044c*/ 	.short	0x010a
        /*044e*/ 	.byte	0x3f
	.zero		1


	//   ....[24]....
        /*0450*/ 	.word	0x00001790
        /*0454*/ 	.word	0x00000000
        /*0458*/ 	.word	0x00036830
        /*045c*/ 	.short	0x010a
        /*045e*/ 	.byte	0x3f
	.zero		1


	//   ....[25]....
        /*0460*/ 	.word	0x000050d0
        /*0464*/ 	.word	0x00000000
        /*0468*/ 	.word	0x00000000
        /*046c*/ 	.short	0x0101
        /*046e*/ 	.byte	0x3f
	.zero		1


	//   ....[26]....
        /*0470*/ 	.word	0x00005d40
        /*0474*/ 	.word	0x000000ff
        /*0478*/ 	.word	0x00036830
        /*047c*/ 	.short	0x010a
        /*047e*/ 	.byte	0x3c
	.zero		1


	//   ....[27]....
        /*0480*/ 	.word	0x00005d80
        /*0484*/ 	.word	0x000000ff
        /*0488*/ 	.word	0x00036830
        /*048c*/ 	.short	0x010a
        /*048e*/ 	.byte	0x3c
	.zero		1


	//   ....[28]....
        /*0490*/ 	.word	0x00008320
        /*0494*/ 	.word	0x000000ff
        /*0498*/ 	.word	0x00036850
        /*049c*/ 	.short	0x010a
        /*049e*/ 	.byte	0x05
	.zero		1


	//   ....[29]....
        /*04a0*/ 	.word	0x00008360
        /*04a4*/ 	.word	0x000000ff
        /*04a8*/ 	.word	0x00036850
        /*04ac*/ 	.short	0x010a
        /*04ae*/ 	.byte	0x05
	.zero		1


	//   ....[30]....
        /*04b0*/ 	.word	0x00009b00
        /*04b4*/ 	.word	0x00000003
        /*04b8*/ 	.word	0x00000000
        /*04bc*/ 	.short	0x0101
        /*04be*/ 	.byte	0x3f
	.zero		1


	//   ....[31]....
        /*04c0*/ 	.word	0x00009f10
        /*04c4*/ 	.word	0x0000000a
        /*04c8*/ 	.word	0x00000000
        /*04cc*/ 	.short	0x0101
        /*04ce*/ 	.byte	0x3f
	.zero		1


	//   ....[32]....
        /*04d0*/ 	.word	0x0000a5e0
        /*04d4*/ 	.word	0x000000ff
        /*04d8*/ 	.word	0x00036850
        /*04dc*/ 	.short	0x010a
        /*04de*/ 	.byte	0x05
	.zero		1


	//   ....[33]....
        /*04e0*/ 	.word	0x0000a620
        /*04e4*/ 	.word	0x000000ff
        /*04e8*/ 	.word	0x00036850
        /*04ec*/ 	.short	0x010a
        /*04ee*/ 	.byte	0x05
	.zero		1


	//   ....[34]....
        /*04f0*/ 	.word	0x0000b6a0
        /*04f4*/ 	.word	0x00000004
        /*04f8*/ 	.word	0x00000000
        /*04fc*/ 	.short	0x0101
        /*04fe*/ 	.byte	0x3f
	.zero		1


	//   ....[35]....
        /*0500*/ 	.word	0x0000be20
        /*0504*/ 	.word	0x000000ff
        /*0508*/ 	.word	0x00000000
        /*050c*/ 	.short	0x0101
        /*050e*/ 	.byte	0x07
	.zero		1


	//   ....[36]....
        /*0510*/ 	.word	0x0000be30
        /*0514*/ 	.word	0x000000ff
        /*0518*/ 	.word	0x00000000
        /*051c*/ 	.short	0x0101
        /*051e*/ 	.byte	0x06
	.zero		1


	//   ....[37]....
        /*0520*/ 	.word	0x0000cde0
        /*0524*/ 	.word	0x00000005
        /*0528*/ 	.word	0x00036840
        /*052c*/ 	.short	0x010a
        /*052e*/ 	.byte	0x3f
	.zero		1


	//   ....[38]....
        /*0530*/ 	.word	0x0000d3a0
        /*0534*/ 	.word	0x0000000a
        /*0538*/ 	.word	0x00036820
        /*053c*/ 	.short	0x010a
        /*053e*/ 	.byte	0x3f
	.zero		1


	//   ....[39]....
        /*0540*/ 	.word	0x0000d690
        /*0544*/ 	.word	0x00000002
        /*0548*/ 	.word	0x00036840
        /*054c*/ 	.short	0x010a
        /*054e*/ 	.byte	0x3f
	.zero		1


	//   ....[40]....
        /*0550*/ 	.word	0x0000d990
        /*0554*/ 	.word	0x00000002
        /*0558*/ 	.word	0x00036860
        /*055c*/ 	.short	0x010a
        /*055e*/ 	.byte	0x3f
	.zero		1


	//   ....[41]....
        /*0560*/ 	.word	0x0000df10
        /*0564*/ 	.word	0x00000002
        /*0568*/ 	.word	0x00036840
        /*056c*/ 	.short	0x010a
        /*056e*/ 	.byte	0x3f
	.zero		1


	//   ....[42]....
        /*0570*/ 	.word	0x0000e210
        /*0574*/ 	.word	0x00000002
        /*0578*/ 	.word	0x00036860
        /*057c*/ 	.short	0x010a
        /*057e*/ 	.byte	0x3f
	.zero		1


	//   ....[43]....
        /*0580*/ 	.word	0x0000e710
        /*0584*/ 	.word	0x00000002
        /*0588*/ 	.word	0x00036840
        /*058c*/ 	.short	0x010a
        /*058e*/ 	.byte	0x3f
	.zero		1


	//   ....[44]....
        /*0590*/ 	.word	0x0000ea10
        /*0594*/ 	.word	0x00000002
        /*0598*/ 	.word	0x00036860
        /*059c*/ 	.short	0x010a
        /*059e*/ 	.byte	0x3f
	.zero		1


	//   ....[45]....
        /*05a0*/ 	.word	0x0000eda0
        /*05a4*/ 	.word	0x00000002
        /*05a8*/ 	.word	0x00036860
        /*05ac*/ 	.short	0x010a
        /*05ae*/ 	.byte	0x3f
	.zero		1


	//   ....[46]....
        /*05b0*/ 	.word	0x0000f1e0
        /*05b4*/ 	.word	0x00000000
        /*05b8*/ 	.word	0x00036820
        /*05bc*/ 	.short	0x010a
        /*05be*/ 	.byte	0x3f
	.zero		1


	//   ....[47]....
        /*05c0*/ 	.word	0x0000f380
        /*05c4*/ 	.word	0x00000006
        /*05c8*/ 	.word	0x00000000
        /*05cc*/ 	.short	0x010a
        /*05ce*/ 	.byte	0x3f
	.zero		1


	//   ....[48]....
        /*05d0*/ 	.word	0x0000f3f0
        /*05d4*/ 	.word	0x00000003
        /*05d8*/ 	.word	0x00000000
        /*05dc*/ 	.short	0x010a
        /*05de*/ 	.byte	0x3f
	.zero		1


	//   ....[49]....
        /*05e0*/ 	.word	0x0000f450
        /*05e4*/ 	.word	0x00000010
        /*05e8*/ 	.word	0x00000000
        /*05ec*/ 	.short	0x010a
        /*05ee*/ 	.byte	0x3f
	.zero		1


	//   ....[50]....
        /*05f0*/ 	.word	0x0000f480
        /*05f4*/ 	.word	0x00000003
        /*05f8*/ 	.word	0x00000000
        /*05fc*/ 	.short	0x010a
        /*05fe*/ 	.byte	0x3f
	.zero		1


	//   ....[51]....
        /*0600*/ 	.word	0x0000f500
        /*0604*/ 	.word	0x00000003
        /*0608*/ 	.word	0x00036800
        /*060c*/ 	.short	0x010a
        /*060e*/ 	.byte	0x3f
	.zero		1


	//   ....[52]....
        /*0610*/ 	.word	0x0000f550
        /*0614*/ 	.word	0x00000000
        /*0618*/ 	.word	0x00036830
        /*061c*/ 	.short	0x010a
        /*061e*/ 	.byte	0x3f
	.zero		1


	//   ....[53]....
        /*0620*/ 	.word	0x0000f5b0
        /*0624*/ 	.word	0x00000008
        /*0628*/ 	.word	0x00036830
        /*062c*/ 	.short	0x010a
        /*062e*/ 	.byte	0x3f
	.zero		1


	//   ....[54]....
        /*0630*/ 	.word	0x0000f610
        /*0634*/ 	.word	0x00000007
        /*0638*/ 	.word	0x00036850
        /*063c*/ 	.short	0x010a
        /*063e*/ 	.byte	0x3f
	.zero		1


	//   ....[55]....
        /*0640*/ 	.word	0x0000f670
        /*0644*/ 	.word	0x00000005
        /*0648*/ 	.word	0x00036850
        /*064c*/ 	.short	0x010a
        /*064e*/ 	.byte	0x3f
	.zero		1


	//   ....[56]....
        /*0650*/ 	.word	0x0000f810
        /*0654*/ 	.word	0x00000005
        /*0658*/ 	.word	0x00036840
        /*065c*/ 	.short	0x010a
        /*065e*/ 	.byte	0x3f
	.zero		1


	//   ....[57]....
        /*0660*/ 	.word	0x0000f890
        /*0664*/ 	.word	0x00000007
        /*0668*/ 	.word	0x00036820
        /*066c*/ 	.short	0x010a
        /*066e*/ 	.byte	0x3f
	.zero		1


	//   ....[58]....
        /*0670*/ 	.word	0x0000f8e0
        /*0674*/ 	.word	0x00000002
        /*0678*/ 	.word	0x00036840
        /*067c*/ 	.short	0x010a
        /*067e*/ 	.byte	0x3f
	.zero		1


	//   ....[59]....
        /*0680*/ 	.word	0x0000f930
        /*0684*/ 	.word	0x00000002
        /*0688*/ 	.word	0x00036860
        /*068c*/ 	.short	0x010a
        /*068e*/ 	.byte	0x3f
	.zero		1


	//   ....[60]....
        /*0690*/ 	.word	0x0000f980
        /*0694*/ 	.word	0x00000002
        /*0698*/ 	.word	0x00036840
        /*069c*/ 	.short	0x010a
        /*069e*/ 	.byte	0x3f
	.zero		1


	//   ....[61]....
        /*06a0*/ 	.word	0x0000f9d0
        /*06a4*/ 	.word	0x00000002
        /*06a8*/ 	.word	0x00036860
        /*06ac*/ 	.short	0x010a
        /*06ae*/ 	.byte	0x3f
	.zero		1


	//   ....[62]....
        /*06b0*/ 	.word	0x0000fa20
        /*06b4*/ 	.word	0x00000002
        /*06b8*/ 	.word	0x00036840
        /*06bc*/ 	.short	0x010a
        /*06be*/ 	.byte	0x3f
	.zero		1


	//   ....[63]....
        /*06c0*/ 	.word	0x0000fa70
        /*06c4*/ 	.word	0x00000002
        /*06c8*/ 	.word	0x00036860
        /*06cc*/ 	.short	0x010a
        /*06ce*/ 	.byte	0x3f
	.zero		1


	//   ....[64]....
        /*06d0*/ 	.word	0x0000fac0
        /*06d4*/ 	.word	0x00000002
        /*06d8*/ 	.word	0x00036860
        /*06dc*/ 	.short	0x010a
        /*06de*/ 	.byte	0x3f
	.zero		1


	//   ....[65]....
        /*06e0*/ 	.word	0x0000fb10
        /*06e4*/ 	.word	0x00000000
        /*06e8*/ 	.word	0x00036820
        /*06ec*/ 	.short	0x010a
        /*06ee*/ 	.byte	0x3f
	.zero		1


	//   ....[66]....
        /*06f0*/ 	.word	0x0000fcb0
        /*06f4*/ 	.word	0x00000006
        /*06f8*/ 	.word	0x00000000
        /*06fc*/ 	.short	0x010a
        /*06fe*/ 	.byte	0x3f
	.zero		1


	//   ....[67]....
        /*0700*/ 	.word	0x0000fd00
        /*0704*/ 	.word	0x00000003
        /*0708*/ 	.word	0x00000000
        /*070c*/ 	.short	0x010a
        /*070e*/ 	.byte	0x3f
	.zero		1


	//   ....[68]....
        /*0710*/ 	.word	0x0000fd50
        /*0714*/ 	.word	0x00000010
        /*0718*/ 	.word	0x00000000
        /*071c*/ 	.short	0x010a
        /*071e*/ 	.byte	0x3f
	.zero		1


	//----- nvinfo : EIATTR_NUM_MBARRIERS
	.align		4
.L_683:
        /*0720*/ 	.byte	0x03, 0x38
        /*0722*/ 	.short	0x0016


	//----- nvinfo : EIATTR_EXIT_INSTR_OFFSETS
	.align		4
        /*0724*/ 	.byte	0x04, 0x1c
        /*0726*/ 	.short	(.L_685 - .L_684)


	//   ....[0]....
.L_684:
        /*0728*/ 	.word	0x00000f60


	//   ....[1]....
        /*072c*/ 	.word	0x0000bf10


	//   ....[2]....
        /*0730*/ 	.word	0x0000bf70


	//   ....[3]....
        /*0734*/ 	.word	0x0000f4d0


	//----- nvinfo : EIATTR_MAX_THREADS
	.align		4
.L_685:
        /*0738*/ 	.byte	0x04, 0x05
        /*073a*/ 	.short	(.L_687 - .L_686)
.L_686:
        /*073c*/ 	.word	0x00000180
        /*0740*/ 	.word	0x00000001
        /*0744*/ 	.word	0x00000001


	//----- nvinfo : EIATTR_CRS_STACK_SIZE
	.align		4
.L_687:
        /*0748*/ 	.byte	0x04, 0x1e
        /*074a*/ 	.short	(.L_689 - .L_688)
.L_688:
        /*074c*/ 	.word	0x00000000


	//----- nvinfo : EIATTR_CBANK_PARAM_SIZE
	.align		4
.L_689:
        /*0750*/ 	.byte	0x03, 0x19
        /*0752*/ 	.short	0x0bf0


	//----- nvinfo : EIATTR_PARAM_CBANK
	.align		4
        /*0754*/ 	.byte	0x04, 0x0a
        /*0756*/ 	.short	(.L_691 - .L_690)
	.align		4
.L_690:
        /*0758*/ 	.word	index@(.nv.constant0._ZN7cutlass13device_kernelIN5flash11enable_sm90INS1_16FlashAttnFwdSm90INS1_25CollectiveMainloopFwdSm90ILi2EN4cute5tupleIJNS5_1CILi2EEENS7_ILi1EEES9_EEENS6_IJNS7_ILi128EEENS7_ILi112EEENS7_ILi192EEEEEELi192ENS_10bfloat16_tEfNS_4arch4Sm90ELb0ELb0ELb1ELb0ELb0ELb0ELb0ELb1ELb1ELb0ELb0ELb0EEENS1_21CollectiveEpilogueFwdINS6_IJSB_SD_SC_EEESA_SF_SH_Li256ELb0ELb0ELb0ELb0EEENS1_29StaticPersistentTileSchedulerILb0EEEEEEEEEvNT_6ParamsE)
        /*075c*/ 	.short	0x0210
        /*075e*/ 	.short	0x0bf0


	//----- nvinfo : EIATTR_SW_WAR
	.align		4
.L_691:
        /*0760*/ 	.byte	0x04, 0x36
        /*0762*/ 	.short	(.L_693 - .L_692)
.L_692:
        /*0764*/ 	.word	0x00000008
.L_693:


//--------------------- .nv.info._ZN7cutlass13device_kernelIN5flash11enable_sm90INS1_16FlashAttnFwdSm90INS1_25CollectiveMainloopFwdSm90ILi2EN4cute5tupleIJNS5_1CILi1EEES8_S8_EEENS6_IJNS7_ILi128EEENS7_ILi112EEENS7_ILi192EEEEEELi192ENS_10bfloat16_tEfNS_4arch4Sm90ELb0ELb0ELb1ELb1ELb0ELb0ELb0ELb1ELb1ELb0ELb0ELb0EEENS1_21CollectiveEpilogueFwdINS6_IJSA_SC_SB_EEES9_SE_SG_Li256ELb1ELb0ELb0ELb0EEENS1_36VarlenDynamicPersistentTileSchedulerILi128ELi112ELi256ELi32ELb0ELb0ELb1ELb0ELb1ELb1EEEEEEEEEvNT_6ParamsE --------------------------
	.section	.nv.info._ZN7cutlass13device_kernelIN5flash11enable_sm90INS1_16FlashAttnFwdSm90INS1_25CollectiveMainloopFwdSm90ILi2EN4cute5tupleIJNS5_1CILi1EEES8_S8_EEENS6_IJNS7_ILi128EEENS7_ILi112EEENS7_ILi192EEEEEELi192ENS_10bfloat16_tEfNS_4arch4Sm90ELb0ELb0ELb1ELb1ELb0ELb0ELb0ELb1ELb1ELb0ELb0ELb0EEENS1_21CollectiveEpilogueFwdINS6_IJSA_SC_SB_EEES9_SE_SG_Li256ELb1ELb0ELb0ELb0EEENS1_36VarlenDynamicPersistentTileSchedulerILi128ELi112ELi256ELi32ELb0ELb0ELb1ELb0ELb1ELb1EEEEEEEEEvNT_6ParamsE,"",@"SHT_CUDA_INFO"
	.sectionflags	@""
	.align	4


	//----- nvinfo : EIATTR_CUDA_API_VERSION
	.align		4
        /*0000*/ 	.byte	0x04, 0x37
        /*0002*/ 	.short	(.L_695 - .L_694)
.L_694:
        /*0004*/ 	.word	0x00000082


	//----- nvinfo : EIATTR_KPARAM_INFO
	.align		4
.L_695:
        /*0008*/ 	.byte	0x04, 0x17
        /*000a*/ 	.short	(.L_697 - .L_696)
.L_696:
        /*000c*/ 	.word	0x00000000
        /*0010*/ 	.short	0x0000
        /*0012*/ 	.short	0x0070
        /*0014*/ 	.byte	0x00, 0xf0, 0x01, 0x28


	//----- nvinfo : EIATTR_SPARSE_MMA_MASK
	.align		4
.L_697:
        /*0018*/ 	.byte	0x03, 0x50
        /*001a*/ 	.short	0x0000


	//----- nvinfo : EIATTR_MAXREG_COUNT
	.align		4
        /*001c*/ 	.byte	0x03, 0x1b
        /*001e*/ 	.short	0x00a8


	//----- nvinfo : EIATTR_NUM_BARRIERS
	.align		4
        /*0020*/ 	.byte	0x02, 0x4c
        /*0022*/ 	.byte	0x09
	.zero		1


	//----- nvinfo : EIATTR_EXTERNS
	.align		4
        /*0024*/ 	.byte	0x04, 0x0f
        /*0026*/ 	.short	(.L_699 - .L_698)


	//   ....[0]....
	.align		4
.L_698:
        /*0028*/ 	.word	index@(__assertfail)


	//----- nvinfo : EIATTR_ANNOTATIONS
	.align		4
.L_699:
        /*002c*/ 	.byte	0x04, 0x55
        /*002e*/ 	.short	(.L_701 - .L_700)


	//   ....[0]....
.L_700:
        /* <DEDUP_REMOVED lines=39> */


	//----- nvinfo : EIATTR_MERCURY_ISA_VERSION
	.align		4
.L_701:
        /*0290*/ 	.byte	0x03, 0x5f
        /*0292*/ 	.short	0x0101


	//----- nvinfo : EIATTR_UNUSED_LOAD_BYTE_OFFSET
	.align		4
        /*0294*/ 	.byte	0x04, 0x44
        /*0296*/ 	.short	(.L_703 - .L_702)


	//   ....[0]....
.L_702:
        /*0298*/ 	.word	0x00000a20
        /*029c*/ 	.word	0x0000fff0


	//   ....[1]....
        /*02a0*/ 	.word	0x0000b610
        /*02a4*/ 	.word	0x0000fff0


	//----- nvinfo : EIATTR_INT_WARP_WIDE_INSTR_OFFSETS
	.align		4
.L_703:
        /*02a8*/ 	.byte	0x04, 0x31
        /*02aa*/ 	.short	(.L_705 - .L_704)


	//   ....[0]....
.L_704:
        /*02ac*/ 	.word	0x00000150


	//   ....[1]....
        /*02b0*/ 	.word	0x00000190


	//   ....[2]....
        /*02b4*/ 	.word	0x00000250


	//   ....[3]....
        /*02b8*/ 	.word	0x0000e830


	//   ....[4]....
        /*02bc*/ 	.word	0x0000e8c0


	//   ....[5]....
        /*02c0*/ 	.word	0x0000ed40


	//   ....[6]....
        /*02c4*/ 	.word	0x0000ed70


	//   ....[7]....
        /*02c8*/ 	.word	0x0000ef80


	//   ....[8]....
        /*02cc*/ 	.word	0x0000f070


	//   ....[9]....
        /*02d0*/ 	.word	0x000114a0


	//   ....[10]....
        /*02d4*/ 	.word	0x00011530


	//----- nvinfo : EIATTR_COOP_GROUP_MASK_REGIDS
	.align		4
.L_705:
        /*02d8*/ 	.byte	0x04, 0x29
        /*02da*/ 	.short	(.L_707 - .L_706)


	//   ....[0]....
.L_706:
        /*02dc*/ 	.word	0xffffffff


	//   ....[1]....
        /*02e0*/ 	.word	0xffffffff


	//   ....[2]....
        /*02e4*/ 	.word	0xffffffff


	//   ....[3]....
        /*02e8*/ 	.word	0xffffffff


	//   ....[4]....
        /*02ec*/ 	.word	0xffffffff


	//   ....[5]....
        /*02f0*/ 	.word	0xffffffff


	//   ....[6]....
        /*02f4*/ 	.word	0xffffffff


	//   ....[7]....
        /*02f8*/ 	.word	0xffffffff


	//   ....[8]....
        /*02fc*/ 	.word	0xffffffff


	//   ....[9]....
        /*0300*/ 	.word	0xffffffff


	//   ....[10]....
        /*0304*/ 	.word	0xffffffff


	//   ....[11]....
        /*0308*/ 	.word	0xffffffff


	//   ....[12]....
        /*030c*/ 	.word	0xffffffff


	//   ....[13]....
        /*0310*/ 	.word	0xffffffff


	//   ....[14]....
        /*0314*/ 	.word	0xffffffff


	//   ....[15]....
        /*0318*/ 	.word	0xffffffff


	//   ....[16]....
        /*031c*/ 	.word	0xffffffff


	//   ....[17]....
        /*0320*/ 	.word	0xffffffff


	//   ....[18]....
        /*0324*/ 	.word	0xffffffff


	//   ....[19]....
        /*0328*/ 	.word	0xffffffff


	//   ....[20]....
        /*032c*/ 	.word	0xffffffff


	//   ....[21]....
        /*0330*/ 	.word	0xffffffff


	//   ....[22]....
        /*0334*/ 	.word	0xffffffff


	//   ....[23]....
        /*0338*/ 	.word	0xffffffff


	//   ....[24]....
        /*033c*/ 	.word	0xffffffff


	//   ....[25]....
        /*0340*/ 	.word	0xffffffff


	//   ....[26]....
        /*0344*/ 	.word	0xffffffff


	//   ....[27]....
        /*0348*/ 	.word	0xffffffff


	//   ....[28]....
        /*034c*/ 	.word	0xffffffff


	//   ....[29]....
        /*0350*/ 	.word	0xffffffff


	//   ....[30]....
        /*0354*/ 	.word	0xffffffff


	//   ....[31]....
        /*0358*/ 	.word	0xffffffff


	//   ....[32]....
        /*035c*/ 	.word	0xffffffff


	//   ....[33]....
        /*0360*/ 	.word	0xffffffff


	//   ....[34]....
        /*0364*/ 	.word	0xffffffff


	//   ....[35]....
        /*0368*/ 	.word	0xffffffff


	//   ....[36]....
        /*036c*/ 	.word	0xffffffff


	//   ....[37]....
        /*0370*/ 	.word	0xffffffff


	//   ....[38]....
        /*0374*/ 	.word	0xffffffff


	//   ....[39]....
        /*0378*/ 	.word	0xffffffff


	//   ....[40]....
        /*037c*/ 	.word	0xffffffff


	//   ....[41]....
        /*0380*/ 	.word	0xffffffff


	//   ....[42]....
        /*0384*/ 	.word	0xffffffff


	//   ....[43]....
        /*0388*/ 	.word	0xffffffff


	//   ....[44]....
        /*038c*/ 	.word	0xffffffff


	//   ....[45]....
        /*0390*/ 	.word	0xffffffff


	//   ....[46]....
        /*0394*/ 	.word	0xffffffff


	//   ....[47]....
        /*0398*/ 	.word	0xffffffff


	//   ....[48]....
        /*039c*/ 	.word	0xffffffff


	//   ....[49]....
        /*03a0*/ 	.word	0xffffffff


	//   ....[50]....
        /*03a4*/ 	.word	0xffffffff


	//   ....[51]....
        /*03a8*/ 	.word	0xffffffff


	//   ....[52]....
        /*03ac*/ 	.word	0xffffffff


	//   ....[53]....
        /*03b0*/ 	.word	0xffffffff


	//   ....[54]....
        /*03b4*/ 	.word	0x0500000f


	//   ....[55]....
        /*03b8*/ 	.word	0x0500000f


	//   ....[56]....
        /*03bc*/ 	.word	0x0500000f


	//   ....[57]....
        /*03c0*/ 	.word	0x0500000f


	//   ....[58]....
        /*03c4*/ 	.word	0x0500000f


	//   ....[59]....
        /*03c8*/ 	.word	0x0500000f


	//   ....[60]....
        /*03cc*/ 	.word	0x0500000f


	//   ....[61]....
        /*03d0*/ 	.word	0x0500000f


	//   ....[62]....
        /*03d4*/ 	.word	0x0500000f


	//   ....[63]....
        /*03d8*/ 	.word	0x0500000f


	//   ....[64]....
        /*03dc*/ 	.word	0x0500000f


	//   ....[65]....
        /*03e0*/ 	.word	0x0500000f


	//   ....[66]....
        /*03e4*/ 	.word	0x0500000f


	//   ....[67]....
        /*03e8*/ 	.word	0x0500000f


	//   ....[68]....
        /*03ec*/ 	.word	0x0500000f


	//   ....[69]....
        /*03f0*/ 	.word	0x0500000f


	//   ....[70]....
        /*03f4*/ 	.word	0x0500000f


	//   ....[71]....
        /*03f8*/ 	.word	0x0500000f


	//   ....[72]....
        /*03fc*/ 	.word	0x0500000f


	//----- nvinfo : EIATTR_COOP_GROUP_INSTR_OFFSETS
	.align		4
.L_707:
        /*0400*/ 	.byte	0x04, 0x28
        /*0402*/ 	.short	(.L_709 - .L_708)


	//   ....[0]....
.L_708:
        /*0404*/ 	.word	0x00000060


	//   ....[1]....
        /*0408*/ 	.word	0x00000160


	//   ....[2]....
        /*040c*/ 	.word	0x00000260


	//   ....[3]....
        /*0410*/ 	.word	0x000003d0


	//   ....[4]....
        /*0414*/ 	.word	0x00000530


	//   ....[5]....
        /*0418*/ 	.word	0x00000650


	//   ....[6]....
        /*041c*/ 	.word	0x000007b0


	//   ....[7]....
        /*0420*/ 	.word	0x00001380


	//   ....[8]....
        /*0424*/ 	.word	0x00004ad0


	//   ....[9]....
        /*0428*/ 	.word	0x00004b40


	//   ....[10]....
        /*042c*/ 	.word	0x000050b0


	//   ....[11]....
        /*0430*/ 	.word	0x00005120


	//   ....[12]....
        /*0434*/ 	.word	0x00009400


	//   ....[13]....
        /*0438*/ 	.word	0x00009430


	//   ....[14]....
        /*043c*/ 	.word	0x00009800


	//   ....[15]....
        /*0440*/ 	.word	0x00009960


	//   ....[16]....
        /*0444*/ 	.word	0x0000aa80


	//   ....[17]....
        /*0448*/ 	.word	0x0000ad70


	//   ....[18]....
        /*044c*/ 	.word	0x0000ae20


	//   ....[19]....
        /*0450*/ 	.word	0x0000ae70


	//   ....[20]....
        /*0454*/ 	.word	0x0000d990


	//   ....[21]....
        /*0458*/ 	.word	0x0000db20


	//   ....[22]....
        /*045c*/ 	.word	0x0000db50


	//   ....[23]....
        /*0460*/ 	.word	0x0000db90


	//   ....[24]....
        /*0464*/ 	.word	0x0000dbf0


	//   ....[25]....
        /*0468*/ 	.word	0x0000dc50


	//   ....[26]....
        /*046c*/ 	.word	0x0000dc90


	//   ....[27]....
        /*0470*/ 	.word	0x0000de40


	//   ....[28]....
        /*0474*/ 	.word	0x0000dea0


	//   ....[29]....
        /*0478*/ 	.word	0x0000dee0


	//   ....[30]....
        /*047c*/ 	.word	0x0000df20


	//   ....[31]....
        /*0480*/ 	.word	0x0000df50


	//   ....[32]....
        /*0484*/ 	.word	0x0000df80


	//   ....[33]....
        /*0488*/ 	.word	0x0000e010


	//   ....[34]....
        /*048c*/ 	.word	0x0000e040


	//   ....[35]....
        /*0490*/ 	.word	0x0000e0d0


	//   ....[36]....
        /*0494*/ 	.word	0x000119b0


	//   ....[37]....
        /*0498*/ 	.word	0x000119c0


	//   ....[38]....
        /*049c*/ 	.word	0x00011ad0


	//   ....[39]....
        /*04a0*/ 	.word	0x00011b30


	//   ....[40]....
        /*04a4*/ 	.word	0x00011b70


	//   ....[41]....
        /*04a8*/ 	.word	0x00011bb0


	//   ....[42]....
        /*04ac*/ 	.word	0x00011be0


	//   ....[43]....
        /*04b0*/ 	.word	0x00011c10


	//   ....[44]....
        /*04b4*/ 	.word	0x00011da0


	//   ....[45]....
        /*04b8*/ 	.word	0x00011e00


	//   ....[46]....
        /*04bc*/ 	.word	0x00011e40


	//   ....[47]....
        /*04c0*/ 	.word	0x00011e80


	//   ....[48]....
        /*04c4*/ 	.word	0x00011eb0


	//   ....[49]....
        /*04c8*/ 	.word	0x00011ee0


	//   ....[50]....
        /*04cc*/ 	.word	0x00011fa0


	//   ....[51]....
        /*04d0*/ 	.word	0x00011fc0


	//   ....[52]....
        /*04d4*/ 	.word	0x00012030


	//   ....[53]....
        /*04d8*/ 	.word	0x00012480


	//   ....[54]....
        /*04dc*/ 	.word	0x00012950


	//   ....[55]....
        /*04e0*/ 	.word	0x00012d70


	//   ....[56]....
        /*04e4*/ 	.word	0x00012e00


	//   ....[57]....
        /*04e8*/ 	.word	0x00012ea0


	//   ....[58]....
        /*04ec*/ 	.word	0x00012f50


	//   ....[59]....
        /*04f0*/ 	.word	0x00012fd0


	//   ....[60]....
        /*04f4*/ 	.word	0x00013050


	//   ....[61]....
        /*04f8*/ 	.word	0x000130d0


	//   ....[62]....
        /*04fc*/ 	.word	0x00013150


	//   ....[63]....
        /*0500*/ 	.word	0x000131e0


	//   ....[64]....
        /*0504*/ 	.word	0x00013290


	//   ....[65]....
        /*0508*/ 	.word	0x00013310


	//   ....[66]....
        /*050c*/ 	.word	0x00013390


	//   ....[67]....
        /*0510*/ 	.word	0x00013410


	//   ....[68]....
        /*0514*/ 	.word	0x00013490


	//   ....[69]....
        /*0518*/ 	.word	0x00013500


	//   ....[70]....
        /*051c*/ 	.word	0x000135a0


	//   ....[71]....
        /*0520*/ 	.word	0x00013630


	//   ....[72]....
        /*0524*/ 	.word	0x00013750


	//----- nvinfo : EIATTR_REG_RECONFIG
	.align		4
.L_709:
        /*0528*/ 	.byte	0x01, 0x54
	.zero		2


	//----- nvinfo : EIATTR_SYSCALL_OFFSETS
	.align		4
        /*052c*/ 	.byte	0x04, 0x46
        /*052e*/ 	.short	(.L_711 - .L_710)


	//   ....[0]....
.L_710:
        /*0530*/ 	.word	0x00001560


	//   ....[1]....
        /*0534*/ 	.word	0x0000ea50


	//   ....[2]....
        /*0538*/ 	.word	0x0000eb90


	//   ....[3]....
        /*053c*/ 	.word	0x0000ec90


	//----- nvinfo : EIATTR_MBARRIER_INSTR_OFFSETS
	.align		4
.L_711:
        /*0540*/ 	.byte	0x04, 0x39
        /*0542*/ 	.short	(.L_713 - .L_712)


	//   ....[0]....
.L_712:
        /*0544*/ 	.word	0x00000280
        /*0548*/ 	.word	0x000000ff
        /*054c*/ 	.word	0x00036800
        /*0550*/ 	.short	0x0100
        /*0552*/ 	.byte	0x08
	.zero		1


	//   ....[1]....
        /*0554*/ 	.word	0x00000290
        /*0558*/ 	.word	0x000000ff
        /*055c*/ 	.word	0x00036820
        /*0560*/ 	.short	0x0100
        /*0562*/ 	.byte	0x08
	.zero		1


	//   ....[2]....
        /*0564*/ 	.word	0x00000380
        /*0568*/ 	.word	0x000000ff
        /*056c*/ 	.word	0x00036830
        /*0570*/ 	.short	0x0100
        /*0572*/ 	.byte	0x08
	.zero		1


	//   ....[3]....
        /*0574*/ 	.word	0x00000390
        /*0578*/ 	.word	0x000000ff
        /*057c*/ 	.word	0x00036840
        /*0580*/ 	.short	0x0100
        /*0582*/ 	.byte	0x08
	.zero		1


	//   ....[4]....
        /*0584*/ 	.word	0x000003a0
        /*0588*/ 	.word	0x000000ff
        /*058c*/ 	.word	0x00036838
        /*0590*/ 	.short	0x0100
        /*0592*/ 	.byte	0x08
	.zero		1


	//   ....[5]....
        /*0594*/ 	.word	0x000003b0
        /*0598*/ 	.word	0x000000ff
        /*059c*/ 	.word	0x00036848
        /*05a0*/ 	.short	0x0100
        /*05a2*/ 	.byte	0x08
	.zero		1


	//   ....[6]....
        /*05a4*/ 	.word	0x000004e0
        /*05a8*/ 	.word	0x000000ff
        /*05ac*/ 	.word	0x00036850
        /*05b0*/ 	.short	0x0100
        /*05b2*/ 	.byte	0x08
	.zero		1


	//   ....[7]....
        /*05b4*/ 	.word	0x000004f0
        /*05b8*/ 	.word	0x000000ff
        /*05bc*/ 	.word	0x00036860
        /*05c0*/ 	.short	0x0100
        /*05c2*/ 	.byte	0x08
	.zero		1


	//   ....[8]....
        /*05c4*/ 	.word	0x00000500
        /*05c8*/ 	.word	0x000000ff
        /*05cc*/ 	.word	0x00036858
        /*05d0*/ 	.short	0x0100
        /*05d2*/ 	.byte	0x08
	.zero		1


	//   ....[9]....
        /*05d4*/ 	.word	0x00000510
        /*05d8*/ 	.word	0x000000ff
        /*05dc*/ 	.word	0x00036868
        /*05e0*/ 	.short	0x0100
        /*05e2*/ 	.byte	0x08
	.zero		1


	//   ....[10]....
        /*05e4*/ 	.word	0x00000600
        /*05e8*/ 	.word	0x000000ff
        /*05ec*/ 	.word	0x00036870
        /*05f0*/ 	.short	0x0100
        /*05f2*/ 	.byte	0x06
	.zero		1


	//   ....[11]....
        /*05f4*/ 	.word	0x00000610
        /*05f8*/ 	.word	0x000000ff
        /*05fc*/ 	.word	0x00036880
        /*0600*/ 	.short	0x0100
        /*0602*/ 	.byte	0x06
	.zero		1


	//   ....[12]....
        /*0604*/ 	.word	0x00000620
        /*0608*/ 	.word	0x000000ff
        /*060c*/ 	.word	0x00036878
        /*0610*/ 	.short	0x0100
        /*0612*/ 	.byte	0x06
	.zero		1


	//   ....[13]....
        /*0614*/ 	.word	0x00000630
        /*0618*/ 	.word	0x000000ff
        /*061c*/ 	.word	0x00036888
        /*0620*/ 	.short	0x0100
        /*0622*/ 	.byte	0x06
	.zero		1


	//   ....[14]....
        /*0624*/ 	.word	0x00000760
        /*0628*/ 	.word	0x000000ff
        /*062c*/ 	.word	0x00036890
        /*0630*/ 	.short	0x0100
        /*0632*/ 	.byte	0x08
	.zero		1


	//   ....[15]....
        /*0634*/ 	.word	0x00000770
        /*0638*/ 	.word	0x000000ff
        /*063c*/ 	.word	0x000368a0
        /*0640*/ 	.short	0x0100
        /*0642*/ 	.byte	0x08
	.zero		1


	//   ....[16]....
        /*0644*/ 	.word	0x00000780
        /*0648*/ 	.word	0x000000ff
        /*064c*/ 	.word	0x00036898
        /*0650*/ 	.short	0x0100
        /*0652*/ 	.byte	0x08
	.zero		1


	//   ....[17]....
        /*0654*/ 	.word	0x00000790
        /*0658*/ 	.word	0x000000ff
        /*065c*/ 	.word	0x000368a8
        /*0660*/ 	.short	0x0100
        /*0662*/ 	.byte	0x08
	.zero		1


	//   ....[18]....
        /*0664*/ 	.word	0x000008c0
        /*0668*/ 	.word	0x000000ff
        /*066c*/ 	.word	0x000368b0
        /*0670*/ 	.short	0x0100
        /*0672*/ 	.byte	0x08
	.zero		1


	//   ....[19]....
        /*0674*/ 	.word	0x000008d0
        /*0678*/ 	.word	0x000000ff
        /*067c*/ 	.word	0x000368c0
        /*0680*/ 	.short	0x0100
        /*0682*/ 	.byte	0x08
	.zero		1


	//   ....[20]....
        /*0684*/ 	.word	0x000008e0
        /*0688*/ 	.word	0x000000ff
        /*068c*/ 	.word	0x000368b8
        /*0690*/ 	.short	0x0100
        /*0692*/ 	.byte	0x08
	.zero		1


	//   ....[21]....
        /*0694*/ 	.word	0x000008f0
        /*0698*/ 	.word	0x000000ff
        /*069c*/ 	.word	0x000368c8
        /*06a0*/ 	.short	0x0100
        /*06a2*/ 	.byte	0x08
	.zero		1


	//   ....[22]....
        /*06a4*/ 	.word	0x00001610
        /*06a8*/ 	.word	0x00000002
        /*06ac*/ 	.word	0x00036800
        /*06b0*/ 	.short	0x010a
        /*06b2*/ 	.byte	0x3f
	.zero		1


	//   ....[23]....
        /*06b4*/ 	.word	0x00001680
        /*06b8*/ 	.word	0x00000000
        /*06bc*/ 	.word	0x00036830
        /*06c0*/ 	.short	0x010a
        /*06c2*/ 	.byte	0x3f
	.zero		1


	//   ....[24]....
        /*06c4*/ 	.word	0x000016f0
        /*06c8*/ 	.word	0x00000000
        /*06cc*/ 	.word	0x00036830
        /*06d0*/ 	.short	0x010a
        /*06d2*/ 	.byte	0x3f
	.zero		1


	//   ....[25]....
        /*06d4*/ 	.word	0x00004880
        /*06d8*/ 	.word	0x00000000
        /*06dc*/ 	.word	0x00000000
        /*06e0*/ 	.short	0x0101
        /*06e2*/ 	.byte	0x3f
	.zero		1


	//   ....[26]....
        /*06e4*/ 	.word	0x00006280
        /*06e8*/ 	.word	0x0000000c
        /*06ec*/ 	.word	0x00036830
        /*06f0*/ 	.short	0x010a
        /*06f2*/ 	.byte	0x3f
	.zero		1


	//   ....[27]....
        /*06f4*/ 	.word	0x000062d0
        /*06f8*/ 	.word	0x0000000c
        /*06fc*/ 	.word	0x00036830
        /*0700*/ 	.short	0x010a
        /*0702*/ 	.byte	0x3f
	.zero		1


	//   ....[28]....
        /*0704*/ 	.word	0x00008810
        /*0708*/ 	.word	0x0000000d
        /*070c*/ 	.word	0x00036850
        /*0710*/ 	.short	0x010a
        /*0712*/ 	.byte	0x3f
	.zero		1


	//   ....[29]....
        /*0714*/ 	.word	0x00008850
        /*0718*/ 	.word	0x0000000d
        /*071c*/ 	.word	0x00036850
        /*0720*/ 	.short	0x010a
        /*0722*/ 	.byte	0x3f
	.zero		1


	//   ....[30]....
        /*0724*/ 	.word	0x00009e00
        /*0728*/ 	.word	0x0000000c
        /*072c*/ 	.word	0x00000000
        /*0730*/ 	.short	0x0101
        /*0732*/ 	.byte	0x3f
	.zero		1


	//   ....[31]....
        /*0734*/ 	.word	0x00009e90
        /*0738*/ 	.word	0x0000000f
        /*073c*/ 	.word	0x00000000
        /*0740*/ 	.short	0x0101
        /*0742*/ 	.byte	0x3f
	.zero		1


	//   ....[32]....
        /*0744*/ 	.word	0x0000a9e0
        /*0748*/ 	.word	0x0000000f
        /*074c*/ 	.word	0x00036850
        /*0750*/ 	.short	0x010a
        /*0752*/ 	.byte	0x3f
	.zero		1


	//   ....[33]....
        /*0754*/ 	.word	0x0000aa20
        /*0758*/ 	.word	0x0000000f
        /*075c*/ 	.word	0x00036850
        /*0760*/ 	.short	0x010a
        /*0762*/ 	.byte	0x3f
	.zero		1


	//   ....[34]....
        /*0764*/ 	.word	0x0000afb0
        /*0768*/ 	.word	0x0000000b
        /*076c*/ 	.word	0x00000000
        /*0770*/ 	.short	0x0101
        /*0772*/ 	.byte	0x3f
	.zero		1


	//   ....[35]....
        /*0774*/ 	.word	0x0000c820
        /*0778*/ 	.word	0x00000026
        /*077c*/ 	.word	0x00000000
        /*0780*/ 	.short	0x0101
        /*0782*/ 	.byte	0x3f
	.zero		1


	//   ....[36]....
        /*0784*/ 	.word	0x0000f3d0
        /*0788*/ 	.word	0x00000008
        /*078c*/ 	.word	0x00036840
        /*0790*/ 	.short	0x010a
        /*0792*/ 	.byte	0x3f
	.zero		1


	//   ....[37]....
        /*0794*/ 	.word	0x0000f990
        /*0798*/ 	.word	0x00000009
        /*079c*/ 	.word	0x00036820
        /*07a0*/ 	.short	0x010a
        /*07a2*/ 	.byte	0x3f
	.zero		1


	//   ....[38]....
        /*07a4*/ 	.word	0x0000fcd0
        /*07a8*/ 	.word	0x00000002
        /*07ac*/ 	.word	0x00036840
        /*07b0*/ 	.short	0x010a
        /*07b2*/ 	.byte	0x3f
	.zero		1


	//   ....[39]....
        /*07b4*/ 	.word	0x0000ffd0
        /*07b8*/ 	.word	0x00000003
        /*07bc*/ 	.word	0x00000060
        /*07c0*/ 	.short	0x010a
        /*07c2*/ 	.byte	0x3f
	.zero		1


	//   ....[40]....
        /*07c4*/ 	.word	0x000105f0
        /*07c8*/ 	.word	0x00000002
        /*07cc*/ 	.word	0x00036840
        /*07d0*/ 	.short	0x010a
        /*07d2*/ 	.byte	0x3f
	.zero		1


	//   ....[41]....
        /*07d4*/ 	.word	0x000108f0
        /*07d8*/ 	.word	0x00000002
        /*07dc*/ 	.word	0x00000060
        /*07e0*/ 	.short	0x010a
        /*07e2*/ 	.byte	0x3f
	.zero		1


	//   ....[42]....
        /*07e4*/ 	.word	0x00010e20
        /*07e8*/ 	.word	0x00000002
        /*07ec*/ 	.word	0x00036840
        /*07f0*/ 	.short	0x010a
        /*07f2*/ 	.byte	0x3f
	.zero		1


	//   ....[43]....
        /*07f4*/ 	.word	0x00011130
        /*07f8*/ 	.word	0x00000002
        /*07fc*/ 	.word	0x00000060
        /*0800*/ 	.short	0x010a
        /*0802*/ 	.byte	0x3f
	.zero		1


	//   ....[44]....
        /*0804*/ 	.word	0x000115f0
        /*0808*/ 	.word	0x00000003
        /*080c*/ 	.word	0x00036860
        /*0810*/ 	.short	0x010a
        /*0812*/ 	.byte	0x3f
	.zero		1


	//   ....[45]....
        /*0814*/ 	.word	0x00012400
        /*0818*/ 	.word	0x00000000
        /*081c*/ 	.word	0x00036820
        /*0820*/ 	.short	0x010a
        /*0822*/ 	.byte	0x3f
	.zero		1


	//   ....[46]....
        /*0824*/ 	.word	0x000125c0
        /*0828*/ 	.word	0x00000006
        /*082c*/ 	.word	0x00000000
        /*0830*/ 	.short	0x010a
        /*0832*/ 	.byte	0x3f
	.zero		1


	//   ....[47]....
        /*0834*/ 	.word	0x00012630
        /*0838*/ 	.word	0x00000007
        /*083c*/ 	.word	0x00000000
        /*0840*/ 	.short	0x010a
        /*0842*/ 	.byte	0x3f
	.zero		1


	//   ....[48]....
        /*0844*/ 	.word	0x000126a0
        /*0848*/ 	.word	0x00000004
        /*084c*/ 	.word	0x00000000
        /*0850*/ 	.short	0x010a
        /*0852*/ 	.byte	0x3f
	.zero		1


	//   ....[49]....
        /*0854*/ 	.word	0x000126d0
        /*0858*/ 	.word	0x00000003
        /*085c*/ 	.word	0x00000000
        /*0860*/ 	.short	0x010a
        /*0862*/ 	.byte	0x3f
	.zero		1


	//   ....[50]....
        /*0864*/ 	.word	0x00012730
        /*0868*/ 	.word	0x00000002
        /*086c*/ 	.word	0x00036800
        /*0870*/ 	.short	0x010a
        /*0872*/ 	.byte	0x3f
	.zero		1


	//   ....[51]....
        /*0874*/ 	.word	0x00012780
        /*0878*/ 	.word	0x00000000
        /*087c*/ 	.word	0x00036830
        /*0880*/ 	.short	0x010a
        /*0882*/ 	.byte	0x3f
	.zero		1


	//   ....[52]....
        /*0884*/ 	.word	0x000127d0
        /*0888*/ 	.word	0x0000000c
        /*088c*/ 	.word	0x00036830
        /*0890*/ 	.short	0x010a
        /*0892*/ 	.byte	0x3f
	.zero		1


	//   ....[53]....
        /*0894*/ 	.word	0x00012820
        /*0898*/ 	.word	0x0000000d
        /*089c*/ 	.word	0x00036850
        /*08a0*/ 	.short	0x010a
        /*08a2*/ 	.byte	0x3f
	.zero		1


	//   ....[54]....
        /*08a4*/ 	.word	0x00012870
        /*08a8*/ 	.word	0x0000000f
        /*08ac*/ 	.word	0x00036850
        /*08b0*/ 	.short	0x010a
        /*08b2*/ 	.byte	0x3f
	.zero		1


	//   ....[55]....
        /*08b4*/ 	.word	0x00012a10
        /*08b8*/ 	.word	0x00000008
        /*08bc*/ 	.word	0x00036840
        /*08c0*/ 	.short	0x010a
        /*08c2*/ 	.byte	0x3f
	.zero		1


	//   ....[56]....
        /*08c4*/ 	.word	0x00012a90
        /*08c8*/ 	.word	0x00000008
        /*08cc*/ 	.word	0x00036820
        /*08d0*/ 	.short	0x010a
        /*08d2*/ 	.byte	0x3f
	.zero		1


	//   ....[57]....
        /*08d4*/ 	.word	0x00012ae0
        /*08d8*/ 	.word	0x00000002
        /*08dc*/ 	.word	0x00036840
        /*08e0*/ 	.short	0x010a
        /*08e2*/ 	.byte	0x3f
	.zero		1


	//   ....[58]....
        /*08e4*/ 	.word	0x00012b30
        /*08e8*/ 	.word	0x00000003
        /*08ec*/ 	.word	0x00000060
        /*08f0*/ 	.short	0x010a
        /*08f2*/ 	.byte	0x3f
	.zero		1


	//   ....[59]....
        /*08f4*/ 	.word	0x00012b80
        /*08f8*/ 	.word	0x00000002
        /*08fc*/ 	.word	0x00036840
        /*0900*/ 	.short	0x010a
        /*0902*/ 	.byte	0x3f
	.zero		1


	//   ....[60]....
        /*0904*/ 	.word	0x00012bd0
        /*0908*/ 	.word	0x00000002
        /*090c*/ 	.word	0x00000060
        /*0910*/ 	.short	0x010a
        /*0912*/ 	.byte	0x3f
	.zero		1


	//   ....[61]....
        /*0914*/ 	.word	0x00012c20
        /*0918*/ 	.word	0x00000002
        /*091c*/ 	.word	0x00036840
        /*0920*/ 	.short	0x010a
        /*0922*/ 	.byte	0x3f
	.zero		1


	//   ....[62]....
        /*0924*/ 	.word	0x00012c70
        /*0928*/ 	.word	0x00000002
        /*092c*/ 	.word	0x00000060
        /*0930*/ 	.short	0x010a
        /*0932*/ 	.byte	0x3f
	.zero		1


	//   ....[63]....
        /*0934*/ 	.word	0x00012cc0
        /*0938*/ 	.word	0x00000003
        /*093c*/ 	.word	0x00036860
        /*0940*/ 	.short	0x010a
        /*0942*/ 	.byte	0x3f
	.zero		1


	//   ....[64]....
        /*0944*/ 	.word	0x00013670
        /*0948*/ 	.word	0x00000000
        /*094c*/ 	.word	0x00036820
        /*0950*/ 	.short	0x010a
        /*0952*/ 	.byte	0x3f
	.zero		1


	//   ....[65]....
        /*0954*/ 	.word	0x00013810
        /*0958*/ 	.word	0x00000006
        /*095c*/ 	.word	0x00000000
        /*0960*/ 	.short	0x010a
        /*0962*/ 	.byte	0x3f
	.zero		1


	//   ....[66]....
        /*0964*/ 	.word	0x00013860
        /*0968*/ 	.word	0x00000007
        /*096c*/ 	.word	0x00000000
        /*0970*/ 	.short	0x010a
        /*0972*/ 	.byte	0x3f
	.zero		1


	//   ....[67]....
        /*0974*/ 	.word	0x000138b0
        /*0978*/ 	.word	0x00000004
        /*097c*/ 	.word	0x00000000
        /*0980*/ 	.short	0x010a
        /*0982*/ 	.byte	0x3f
	.zero		1


	//----- nvinfo : EIATTR_NUM_MBARRIERS
	.align		4
.L_713:
        /*0984*/ 	.byte	0x03, 0x38
        /*0986*/ 	.short	0x0016


	//----- nvinfo : EIATTR_EXIT_INSTR_OFFSETS
	.align		4
        /*0988*/ 	.byte	0x04, 0x1c
        /*098a*/ 	.short	(.L_715 - .L_714)


	//   ....[0]....
.L_714:
        /*098c*/ 	.word	0x00000a60


	//   ....[1]....
        /*0990*/ 	.word	0x0000d950


	//   ....[2]....
        /*0994*/ 	.word	0x0000d9b0


	//   ....[3]....
        /*0998*/ 	.word	0x00012720


	//----- nvinfo : EIATTR_MAX_THREADS
	.align		4
.L_715:
        /*099c*/ 	.byte	0x04, 0x05
        /*099e*/ 	.short	(.L_717 - .L_716)
.L_716:
        /*09a0*/ 	.word	0x00000180
        /*09a4*/ 	.word	0x00000001
        /*09a8*/ 	.word	0x00000001


	//----- nvinfo : EIATTR_CRS_STACK_SIZE
	.align		4
.L_717:
        /*09ac*/ 	.byte	0x04, 0x1e
        /*09ae*/ 	.short	(.L_719 - .L_718)
.L_718:
        /*09b0*/ 	.word	0x00000000


	//----- nvinfo : EIATTR_CBANK_PARAM_SIZE
	.align		4
.L_719:
        /*09b4*/ 	.byte	0x03, 0x19
        /*09b6*/ 	.short	0x0a70


	//----- nvinfo : EIATTR_PARAM_CBANK
	.align		4
        /*09b8*/ 	.byte	0x04, 0x0a
        /*09ba*/ 	.short	(.L_721 - .L_720)
	.align		4
.L_720:
        /*09bc*/ 	.word	index@(.nv.constant0._ZN7cutlass13device_kernelIN5flash11enable_sm90INS1_16FlashAttnFwdSm90INS1_25CollectiveMainloopFwdSm90ILi2EN4cute5tupleIJNS5_1CILi1EEES8_S8_EEENS6_IJNS7_ILi128EEENS7_ILi112EEENS7_ILi192EEEEEELi192ENS_10bfloat16_tEfNS_4arch4Sm90ELb0ELb0ELb1ELb1ELb0ELb0ELb0ELb1ELb1ELb0ELb0ELb0EEENS1_21CollectiveEpilogueFwdINS6_IJSA_SC_SB_EEES9_SE_SG_Li256ELb1ELb0ELb0ELb0EEENS1_36VarlenDynamicPersistentTileSchedulerILi128ELi112ELi256ELi32ELb0ELb0ELb1ELb0ELb1ELb1EEEEEEEEEvNT_6ParamsE)
        /*09c0*/ 	.short	0x0210
        /*09c2*/ 	.short	0x0a70


	//----- nvinfo : EIATTR_SW_WAR
	.align		4
.L_721:
        /*09c4*/ 	.byte	0x04, 0x36
        /*09c6*/ 	.short	(.L_723 - .L_722)
.L_722:
        /*09c8*/ 	.word	0x00000008
.L_723:


//--------------------- .nv.info._ZN7cutlass13device_kernelIN5flash11enable_sm90INS1_16FlashAttnFwdSm90INS1_25CollectiveMainloopFwdSm90ILi2EN4cute5tupleIJNS5_1CILi1EEES8_S8_EEENS6_IJNS7_ILi128EEENS7_ILi112EEENS7_ILi192EEEEEELi192ENS_10bfloat16_tEfNS_4arch4Sm90ELb0ELb0ELb1ELb1ELb0ELb1ELb0ELb1ELb1ELb0ELb0ELb0EEENS1_21CollectiveEpilogueFwdINS6_IJSA_SC_SB_EEES9_SE_SG_Li256ELb1ELb0ELb0ELb0EEENS1_36VarlenDynamicPersistentTileSchedulerILi128ELi112ELi256ELi32ELb0ELb0ELb1ELb0ELb1ELb1EEEEEEEEEvNT_6ParamsE --------------------------
	.section	.nv.info._ZN7cutlass13device_kernelIN5flash11enable_sm90INS1_16FlashAttnFwdSm90INS1_25CollectiveMainloopFwdSm90ILi2EN4cute5tupleIJNS5_1CILi1EEES8_S8_EEENS6_IJNS7_ILi128EEENS7_ILi112EEENS7_ILi192EEEEEELi192ENS_10bfloat16_tEfNS_4arch4Sm90ELb0ELb0ELb1ELb1ELb0ELb1ELb0ELb1ELb1ELb0ELb0ELb0EEENS1_21CollectiveEpilogueFwdINS6_IJSA_SC_SB_EEES9_SE_SG_Li256ELb1ELb0ELb0ELb0EEENS1_36VarlenDynamicPersistentTileSchedulerILi128ELi112ELi256ELi32ELb0ELb0ELb1ELb0ELb1ELb1EEEEEEEEEvNT_6ParamsE,"",@"SHT_CUDA_INFO"
	.sectionflags	@""
	.align	4


	//----- nvinfo : EIATTR_CUDA_API_VERSION
	.align		4
        /*0000*/ 	.byte	0x04, 0x37
        /*0002*/ 	.short	(.L_725 - .L_724)
.L_724:
        /*0004*/ 	.word	0x00000082


	//----- nvinfo : EIATTR_KPARAM_INFO
	.align		4
.L_725:
        /*0008*/ 	.byte	0x04, 0x17
        /*000a*/ 	.short	(.L_727 - .L_726)
.L_726:
        /*000c*/ 	.word	0x00000000
        /*0010*/ 	.short	0x0000
        /*0012*/ 	.short	0x0070
        /*0014*/ 	.byte	0x00, 0xf0, 0x01, 0x28


	//----- nvinfo : EIATTR_SPARSE_MMA_MASK
	.align		4
.L_727:
        /*0018*/ 	.byte	0x03, 0x50
        /*001a*/ 	.short	0x0000


	//----- nvinfo : EIATTR_MAXREG_COUNT
	.align		4
        /*001c*/ 	.byte	0x03, 0x1b
        /*001e*/ 	.short	0x00a8


	//----- nvinfo : EIATTR_NUM_BARRIERS
	.align		4
        /*0020*/ 	.byte	0x02, 0x4c
        /*0022*/ 	.byte	0x10
	.zero		1


	//----- nvinfo : EIATTR_EXTERNS
	.align		4
        /*0024*/ 	.byte	0x04, 0x0f
        /*0026*/ 	.short	(.L_729 - .L_728)


	//   ....[0]....
	.align		4
.L_728:
        /*0028*/ 	.word	index@(__assertfail)


	//----- nvinfo : EIATTR_ANNOTATIONS
	.align		4
.L_729:
        /*002c*/ 	.byte	0x04, 0x55
        /*002e*/ 	.short	(.L_731 - .L_730)


	//   ....[0]....
.L_730:
        /* <DEDUP_REMOVED lines=75> */


	//----- nvinfo : EIATTR_MERCURY_ISA_VERSION
	.align		4
.L_731:
        /*04d0*/ 	.byte	0x03, 0x5f
        /*04d2*/ 	.short	0x0101


	//----- nvinfo : EIATTR_UNUSED_LOAD_BYTE_OFFSET
	.align		4
        /*04d4*/ 	.byte	0x04, 0x44
        /*04d6*/ 	.short	(.L_733 - .L_732)


	//   ....[0]....
.L_732:
        /*04d8*/ 	.word	0x00000ae0
        /*04dc*/ 	.word	0x0000fff0


	//   ....[1]....
        /*04e0*/ 	.word	0x0001ccb0
        /*04e4*/ 	.word	0x0000fff0


	//----- nvinfo : EIATTR_INT_WARP_WIDE_INSTR_OFFSETS
	.align		4
.L_733:
        /*04e8*/ 	.byte	0x04, 0x31
        /*04ea*/ 	.short	(.L_735 - .L_734)


	//   ....[0]....
.L_734:
        /*04ec*/ 	.word	0x000001c0


	//   ....[1]....
        /*04f0*/ 	.word	0x00000200


	//   ....[2]....
        /*04f4*/ 	.word	0x00000270


	//   ....[3]....
        /*04f8*/ 	.word	0x00020fc0


	//   ....[4]....
        /*04fc*/ 	.word	0x00021050


	//   ....[5]....
        /*0500*/ 	.word	0x000214d0


	//   ....[6]....
        /*0504*/ 	.word	0x00021500


	//   ....[7]....
        /*0508*/ 	.word	0x00021710


	//   ....[8]....
        /*050c*/ 	.word	0x00021800


	//   ....[9]....
        /*0510*/ 	.word	0x00023ce0


	//   ....[10]....
        /*0514*/ 	.word	0x00023d70


	//----- nvinfo : EIATTR_COOP_GROUP_MASK_REGIDS
	.align		4
.L_735:
        /*0518*/ 	.byte	0x04, 0x29
        /*051a*/ 	.short	(.L_737 - .L_736)


	//   ....[0]....
.L_736:
        /*051c*/ 	.word	0xffffffff


	//   ....[1]....
        /*0520*/ 	.word	0xffffffff


	//   ....[2]....
        /*0524*/ 	.word	0xffffffff


	//   ....[3]....
        /*0528*/ 	.word	0xffffffff


	//   ....[4]....
        /*052c*/ 	.word	0xffffffff


	//   ....[5]....
        /*0530*/ 	.word	0xffffffff


	//   ....[6]....
        /*0534*/ 	.word	0xffffffff


	//   ....[7]....
        /*0538*/ 	.word	0xffffffff


	//   ....[8]....
        /*053c*/ 	.word	0xffffffff


	//   ....[9]....
        /*0540*/ 	.word	0xffffffff


	//   ....[10]....
        /*0544*/ 	.word	0xffffffff


	//   ....[11]....
        /*0548*/ 	.word	0xffffffff


	//   ....[12]....
        /*054c*/ 	.word	0xffffffff


	//   ....[13]....
        /*0550*/ 	.word	0xffffffff


	//   ....[14]....
        /*0554*/ 	.word	0xffffffff


	//   ....[15]....
        /*0558*/ 	.word	0xffffffff


	//   ....[16]....
        /*055c*/ 	.word	0xffffffff


	//   ....[17]....
        /*0560*/ 	.word	0xffffffff


	//   ....[18]....
        /*0564*/ 	.word	0xffffffff


	//   ....[19]....
        /*0568*/ 	.word	0xffffffff


	//   ....[20]....
        /*056c*/ 	.word	0xffffffff


	//   ....[21]....
        /*0570*/ 	.word	0xffffffff


	//   ....[22]....
        /*0574*/ 	.word	0xffffffff


	//   ....[23]....
        /*0578*/ 	.word	0xffffffff


	//   ....[24]....
        /*057c*/ 	.word	0xffffffff


	//   ....[25]....
        /*0580*/ 	.word	0xffffffff


	//   ....[26]....
        /*0584*/ 	.word	0xffffffff


	//   ....[27]....
        /*0588*/ 	.word	0xffffffff


	//   ....[28]....
        /*058c*/ 	.word	0xffffffff


	//   ....[29]....
        /*0590*/ 	.word	0xffffffff


	//   ....[30]....
        /*0594*/ 	.word	0xffffffff


	//   ....[31]....
        /*0598*/ 	.word	0xffffffff


	//   ....[32]....
        /*059c*/ 	.word	0xffffffff


	//   ....[33]....
        /*05a0*/ 	.word	0xffffffff


	//   ....[34]....
        /*05a4*/ 	.word	0xffffffff


	//   ....[35]....
        /*05a8*/ 	.word	0xffffffff


	//   ....[36]....
        /*05ac*/ 	.word	0xffffffff


	//   ....[37]....
        /*05b0*/ 	.word	0xffffffff


	//   ....[38]....
        /*05b4*/ 	.word	0xffffffff


	//   ....[39]....
        /*05b8*/ 	.word	0xffffffff


	//   ....[40]....
        /*05bc*/ 	.word	0xffffffff


	//   ....[41]....
        /*05c0*/ 	.word	0xffffffff


	//   ....[42]....
        /*05c4*/ 	.word	0xffffffff


	//   ....[43]....
        /*05c8*/ 	.word	0xffffffff


	//   ....[44]....
        /*05cc*/ 	.word	0xffffffff


	//   ....[45]....
        /*05d0*/ 	.word	0xffffffff


	//   ....[46]....
        /*05d4*/ 	.word	0xffffffff


	//   ....[47]....
        /*05d8*/ 	.word	0xffffffff


	//   ....[48]....
        /*05dc*/ 	.word	0xffffffff


	//   ....[49]....
        /*05e0*/ 	.word	0xffffffff


	//   ....[50]....
        /*05e4*/ 	.word	0xffffffff


	//   ....[51]....
        /*05e8*/ 	.word	0xffffffff


	//   ....[52]....
        /*05ec*/ 	.word	0xffffffff


	//   ....[53]....
        /*05f0*/ 	.word	0xffffffff


	//   ....[54]....
        /*05f4*/ 	.word	0x0500000f


	//   ....[55]....
        /*05f8*/ 	.word	0x0500000f


	//   ....[56]....
        /*05fc*/ 	.word	0x0500000f


	//   ....[57]....
        /*0600*/ 	.word	0x0500000f


	//   ....[58]....
        /*0604*/ 	.word	0x0500000f


	//   ....[59]....
        /*0608*/ 	.word	0x0500000f


	//   ....[60]....
        /*060c*/ 	.word	0x0500000f


	//   ....[61]....
        /*0610*/ 	.word	0x0500000f


	//   ....[62]....
        /*0614*/ 	.word	0x0500000f


	//   ....[63]....
        /*0618*/ 	.word	0x0500000f


	//   ....[64]....
        /*061c*/ 	.word	0x0500000f


	//   ....[65]....
        /*0620*/ 	.word	0x0500000f


	//   ....[66]....
        /*0624*/ 	.word	0x0500000f


	//   ....[67]....
        /*0628*/ 	.word	0x0500000f


	//   ....[68]....
        /*062c*/ 	.word	0x0500000f


	//   ....[69]....
        /*0630*/ 	.word	0x0500000f


	//   ....[70]....
        /*0634*/ 	.word	0x0500000f


	//   ....[71]....
        /*0638*/ 	.word	0x0500000f


	//   ....[72]....
        /*063c*/ 	.word	0x0500000f


	//   ....[73]....
        /*0640*/ 	.word	0x0500000f


	//   ....[74]....
        /*0644*/ 	.word	0x0500000f


	//   ....[75]....
        /*0648*/ 	.word	0x0500000f


	//   ....[76]....
        /*064c*/ 	.word	0x0500000f


	//   ....[77]....
        /*0650*/ 	.word	0x0500000f


	//   ....[78]....
        /*0654*/ 	.word	0x0500000f


	//   ....[79]....
        /*0658*/ 	.word	0x0500000f


	//   ....[80]....
        /*065c*/ 	.word	0x0500000f


	//   ....[81]....
        /*0660*/ 	.word	0x0500000f


	//----- nvinfo : EIATTR_COOP_GROUP_INSTR_OFFSETS
	.align		4
.L_737:
        /*0664*/ 	.byte	0x04, 0x28
        /*0666*/ 	.short	(.L_739 - .L_738)


	//   ....[0]....
.L_738:
        /*0668*/ 	.word	0x00000060


	//   ....[1]....
        /*066c*/ 	.word	0x000001d0


	//   ....[2]....
        /*0670*/ 	.word	0x00000220


	//   ....[3]....
        /*0674*/ 	.word	0x00000450


	//   ....[4]....
        /*0678*/ 	.word	0x000005b0


	//   ....[5]....
        /*067c*/ 	.word	0x000006d0


	//   ....[6]....
        /*0680*/ 	.word	0x00000830


	//   ....[7]....
        /*0684*/ 	.word	0x0000b000


	//   ....[8]....
        /*0688*/ 	.word	0x00014c30


	//   ....[9]....
        /*068c*/ 	.word	0x00014c50


	//   ....[10]....
        /*0690*/ 	.word	0x00014fd0


	//   ....[11]....
        /*0694*/ 	.word	0x00014ff0


	//   ....[12]....
        /*0698*/ 	.word	0x0001a900


	//   ....[13]....
        /*069c*/ 	.word	0x0001a920


	//   ....[14]....
        /*06a0*/ 	.word	0x0001acf0


	//   ....[15]....
        /*06a4*/ 	.word	0x0001adb0


	//   ....[16]....
        /*06a8*/ 	.word	0x0001c400


	//   ....[17]....
        /*06ac*/ 	.word	0x0001c480


	//   ....[18]....
        /*06b0*/ 	.word	0x0001c490


	//   ....[19]....
        /*06b4*/ 	.word	0x0001c4c0


	//   ....[20]....
        /*06b8*/ 	.word	0x0001f030


	//   ....[21]....
        /*06bc*/ 	.word	0x0001f1c0


	//   ....[22]....
        /*06c0*/ 	.word	0x0001f1f0


	//   ....[23]....
        /*06c4*/ 	.word	0x0001f230


	//   ....[24]....
        /*06c8*/ 	.word	0x0001f290


	//   ....[25]....
        /*06cc*/ 	.word	0x0001f2f0


	//   ....[26]....
        /*06d0*/ 	.word	0x0001f340


	//   ....[27]....
        /*06d4*/ 	.word	0x0001f4f0


	//   ....[28]....
        /*06d8*/ 	.word	0x0001f550


	//   ....[29]....
        /*06dc*/ 	.word	0x0001f590


	//   ....[30]....
        /*06e0*/ 	.word	0x0001f5d0


	//   ....[31]....
        /*06e4*/ 	.word	0x0001f600


	//   ....[32]....
        /*06e8*/ 	.word	0x0001f630


	//   ....[33]....
        /*06ec*/ 	.word	0x0001f6d0


	//   ....[34]....
        /*06f0*/ 	.word	0x0001f700


	//   ....[35]....
        /*06f4*/ 	.word	0x0001f790


	//   ....[36]....
        /*06f8*/ 	.word	0x00024220


	//   ....[37]....
        /*06fc*/ 	.word	0x00024230


	//   ....[38]....
        /*0700*/ 	.word	0x00024340


	//   ....[39]....
        /*0704*/ 	.word	0x000243a0


	//   ....[40]....
        /*0708*/ 	.word	0x000243e0


	//   ....[41]....
        /*070c*/ 	.word	0x00024420


	//   ....[42]....
        /*0710*/ 	.word	0x00024450


	//   ....[43]....
        /*0714*/ 	.word	0x00024480


	//   ....[44]....
        /*0718*/ 	.word	0x00024610


	//   ....[45]....
        /*071c*/ 	.word	0x00024670


	//   ....[46]....
        /*0720*/ 	.word	0x000246b0


	//   ....[47]....
        /*0724*/ 	.word	0x000246f0


	//   ....[48]....
        /*0728*/ 	.word	0x00024720


	//   ....[49]....
        /*072c*/ 	.word	0x00024750


	//   ....[50]....
        /*0730*/ 	.word	0x00024810


	//   ....[51]....
        /*0734*/ 	.word	0x00024830


	//   ....[52]....
        /*0738*/ 	.word	0x000248a0


	//   ....[53]....
        /*073c*/ 	.word	0x00024cf0


	//   ....[54]....
        /*0740*/ 	.word	0x00025150


	//   ....[55]....
        /*0744*/ 	.word	0x000251f0


	//   ....[56]....
        /*0748*/ 	.word	0x00025290


	//   ....[57]....
        /*074c*/ 	.word	0x00025330


	//   ....[58]....
        /*0750*/ 	.word	0x00025420


	//   ....[59]....
        /*0754*/ 	.word	0x000254c0


	//   ....[60]....
        /*0758*/ 	.word	0x00025560


	//   ....[61]....
        /*075c*/ 	.word	0x00025600


	//   ....[62]....
        /*0760*/ 	.word	0x00025860


	//   ....[63]....
        /*0764*/ 	.word	0x00025b40


	//   ....[64]....
        /*0768*/ 	.word	0x00025f60


	//   ....[65]....
        /*076c*/ 	.word	0x00025ff0


	//   ....[66]....
        /*0770*/ 	.word	0x00026090


	//   ....[67]....
        /*0774*/ 	.word	0x00026140


	//   ....[68]....
        /*0778*/ 	.word	0x000261c0


	//   ....[69]....
        /*077c*/ 	.word	0x00026240


	//   ....[70]....
        /*0780*/ 	.word	0x000262c0


	//   ....[71]....
        /*0784*/ 	.word	0x00026340


	//   ....[72]....
        /*0788*/ 	.word	0x000263d0


	//   ....[73]....
        /*078c*/ 	.word	0x00026490


	//   ....[74]....
        /*0790*/ 	.word	0x00026510


	//   ....[75]....
        /*0794*/ 	.word	0x00026590


	//   ....[76]....
        /*0798*/ 	.word	0x00026610


	//   ....[77]....
        /*079c*/ 	.word	0x00026690


	//   ....[78]....
        /*07a0*/ 	.word	0x00026700


	//   ....[79]....
        /*07a4*/ 	.word	0x000267a0


	//   ....[80]....
        /*07a8*/ 	.word	0x00026830


	//   ....[81]....
        /*07ac*/ 	.word	0x00026950


	//----- nvinfo : EIATTR_REG_RECONFIG
	.align		4
.L_739:
        /*07b0*/ 	.byte	0x01, 0x54
	.zero		2


	//----- nvinfo : EIATTR_SYSCALL_OFFSETS
	.align		4
        /*07b4*/ 	.byte	0x04, 0x46
        /*07b6*/ 	.short	(.L_741 - .L_740)


	//   ....[0]....
.L_740:
        /*07b8*/ 	.word	0x000019c0


	//   ....[1]....
        /*07bc*/ 	.word	0x00001b10


	//   ....[2]....
        /*07c0*/ 	.word	0x0000b1a0


	//   ....[3]....
        /*07c4*/ 	.word	0x0000b640


	//   ....[4]....
        /*07c8*/ 	.word	0x000211e0


	//   ....[5]....
        /*07cc*/ 	.word	0x00021320


	//   ....[6]....
        /*07d0*/ 	.word	0x00021420


	//----- nvinfo : EIATTR_MBARRIER_INSTR_OFFSETS
	.align		4
.L_741:
        /*07d4*/ 	.byte	0x04, 0x39
        /*07d6*/ 	.short	(.L_743 - .L_742)


	//   ....[0]....
.L_742:
        /*07d8*/ 	.word	0x00000300
        /*07dc*/ 	.word	0x000000ff
        /*07e0*/ 	.word	0x00036800
        /*07e4*/ 	.short	0x0100
        /*07e6*/ 	.byte	0x08
	.zero		1


	//   ....[1]....
        /*07e8*/ 	.word	0x00000310
        /*07ec*/ 	.word	0x000000ff
        /*07f0*/ 	.word	0x00036820
        /*07f4*/ 	.short	0x0100
        /*07f6*/ 	.byte	0x08
	.zero		1


	//   ....[2]....
        /*07f8*/ 	.word	0x00000400
        /*07fc*/ 	.word	0x000000ff
        /*0800*/ 	.word	0x00036830
        /*0804*/ 	.short	0x0100
        /*0806*/ 	.byte	0x08
	.zero		1


	//   ....[3]....
        /*0808*/ 	.word	0x00000410
        /*080c*/ 	.word	0x000000ff
        /*0810*/ 	.word	0x00036840
        /*0814*/ 	.short	0x0100
        /*0816*/ 	.byte	0x08
	.zero		1


	//   ....[4]....
        /*0818*/ 	.word	0x00000420
        /*081c*/ 	.word	0x000000ff
        /*0820*/ 	.word	0x00036838
        /*0824*/ 	.short	0x0100
        /*0826*/ 	.byte	0x08
	.zero		1


	//   ....[5]....
        /*0828*/ 	.word	0x00000430
        /*082c*/ 	.word	0x000000ff
        /*0830*/ 	.word	0x00036848
        /*0834*/ 	.short	0x0100
        /*0836*/ 	.byte	0x08
	.zero		1


	//   ....[6]....
        /*0838*/ 	.word	0x00000560
        /*083c*/ 	.word	0x000000ff
        /*0840*/ 	.word	0x00036850
        /*0844*/ 	.short	0x0100
        /*0846*/ 	.byte	0x08
	.zero		1


	//   ....[7]....
        /*0848*/ 	.word	0x00000570
        /*084c*/ 	.word	0x000000ff
        /*0850*/ 	.word	0x00036860
        /*0854*/ 	.short	0x0100
        /*0856*/ 	.byte	0x08
	.zero		1


	//   ....[8]....
        /*0858*/ 	.word	0x00000580
        /*085c*/ 	.word	0x000000ff
        /*0860*/ 	.word	0x00036858
        /*0864*/ 	.short	0x0100
        /*0866*/ 	.byte	0x08
	.zero		1


	//   ....[9]....
        /*0868*/ 	.word	0x00000590
        /*086c*/ 	.word	0x000000ff
        /*0870*/ 	.word	0x00036868
        /*0874*/ 	.short	0x0100
        /*0876*/ 	.byte	0x08
	.zero		1


	//   ....[10]....
        /*0878*/ 	.word	0x00000680
        /*087c*/ 	.word	0x000000ff
        /*0880*/ 	.word	0x00036870
        /*0884*/ 	.short	0x0100
        /*0886*/ 	.byte	0x06
	.zero		1


	//   ....[11]....
        /*0888*/ 	.word	0x00000690
        /*088c*/ 	.word	0x000000ff
        /*0890*/ 	.word	0x00036880
        /*0894*/ 	.short	0x0100
        /*0896*/ 	.byte	0x06
	.zero		1


	//   ....[12]....
        /*0898*/ 	.word	0x000006a0
        /*089c*/ 	.word	0x000000ff
        /*08a0*/ 	.word	0x00036878
        /*08a4*/ 	.short	0x0100
        /*08a6*/ 	.byte	0x06
	.zero		1


	//   ....[13]....
        /*08a8*/ 	.word	0x000006b0
        /*08ac*/ 	.word	0x000000ff
        /*08b0*/ 	.word	0x00036888
        /*08b4*/ 	.short	0x0100
        /*08b6*/ 	.byte	0x06
	.zero		1


	//   ....[14]....
        /*08b8*/ 	.word	0x000007e0
        /*08bc*/ 	.word	0x000000ff
        /*08c0*/ 	.word	0x00036890
        /*08c4*/ 	.short	0x0100
        /*08c6*/ 	.byte	0x08
	.zero		1


	//   ....[15]....
        /*08c8*/ 	.word	0x000007f0
        /*08cc*/ 	.word	0x000000ff
        /*08d0*/ 	.word	0x000368a0
        /*08d4*/ 	.short	0x0100
        /*08d6*/ 	.byte	0x08
	.zero		1


	//   ....[16]....
        /*08d8*/ 	.word	0x00000800
        /*08dc*/ 	.word	0x000000ff
        /*08e0*/ 	.word	0x00036898
        /*08e4*/ 	.short	0x0100
        /*08e6*/ 	.byte	0x08
	.zero		1


	//   ....[17]....
        /*08e8*/ 	.word	0x00000810
        /*08ec*/ 	.word	0x000000ff
        /*08f0*/ 	.word	0x000368a8
        /*08f4*/ 	.short	0x0100
        /*08f6*/ 	.byte	0x08
	.zero		1


	//   ....[18]....
        /*08f8*/ 	.word	0x00000940
        /*08fc*/ 	.word	0x000000ff
        /*0900*/ 	.word	0x000368b0
        /*0904*/ 	.short	0x0100
        /*0906*/ 	.byte	0x08
	.zero		1


	//   ....[19]....
        /*0908*/ 	.word	0x00000950
        /*090c*/ 	.word	0x000000ff
        /*0910*/ 	.word	0x000368c0
        /*0914*/ 	.short	0x0100
        /*0916*/ 	.byte	0x08
	.zero		1


	//   ....[20]....
        /*0918*/ 	.word	0x00000960
        /*091c*/ 	.word	0x000000ff
        /*0920*/ 	.word	0x000368b8
        /*0924*/ 	.short	0x0100
        /*0926*/ 	.byte	0x08
	.zero		1


	//   ....[21]....
        /*0928*/ 	.word	0x00000970
        /*092c*/ 	.word	0x000000ff
        /*0930*/ 	.word	0x000368c8
        /*0934*/ 	.short	0x0100
        /*0936*/ 	.byte	0x08
	.zero		1


	//   ....[22]....
        /*0938*/ 	.word	0x00003860
        /*093c*/ 	.word	0x00000064
        /*0940*/ 	.word	0x00036890
        /*0944*/ 	.short	0x010a
        /*0946*/ 	.byte	0x3f
	.zero		1


	//   ....[23]....
        /*0948*/ 	.word	0x00006e70
        /*094c*/ 	.word	0x00000064
        /*0950*/ 	.word	0x00036890
        /*0954*/ 	.short	0x010a
        /*0956*/ 	.byte	0x3f
	.zero		1


	//   ....[24]....
        /*0958*/ 	.word	0x0000a130
        /*095c*/ 	.word	0x00000064
        /*0960*/ 	.word	0x00036890
        /*0964*/ 	.short	0x010a
        /*0966*/ 	.byte	0x3f
	.zero		1


	//   ....[25]....
        /*0968*/ 	.word	0x0000a500
        /*096c*/ 	.word	0x0000002c
        /*0970*/ 	.word	0x00000000
        /*0974*/ 	.short	0x0101
        /*0976*/ 	.byte	0x3f
	.zero		1


	//   ....[26]....
        /*0978*/ 	.word	0x0000a540
        /*097c*/ 	.word	0x00000064
        /*0980*/ 	.word	0x000368b0
        /*0984*/ 	.short	0x010a
        /*0986*/ 	.byte	0x3f
	.zero		1


	//   ....[27]....
        /*0988*/ 	.word	0x0000abb0
        /*098c*/ 	.word	0x00000064
        /*0990*/ 	.word	0x00000000
        /*0994*/ 	.short	0x0101
        /*0996*/ 	.byte	0x3f
	.zero		1


	//   ....[28]....
        /*0998*/ 	.word	0x0000b220
        /*099c*/ 	.word	0x00000002
        /*09a0*/ 	.word	0x00036800
        /*09a4*/ 	.short	0x010a
        /*09a6*/ 	.byte	0x3f
	.zero		1


	//   ....[29]....
        /*09a8*/ 	.word	0x0000b270
        /*09ac*/ 	.word	0x00000002
        /*09b0*/ 	.word	0x00036800
        /*09b4*/ 	.short	0x010a
        /*09b6*/ 	.byte	0x3f
	.zero		1


	//   ....[30]....
        /*09b8*/ 	.word	0x0000be90
        /*09bc*/ 	.word	0x00000002
        /*09c0*/ 	.word	0x00036800
        /*09c4*/ 	.short	0x010a
        /*09c6*/ 	.byte	0x3f
	.zero		1


	//   ....[31]....
        /*09c8*/ 	.word	0x0000e720
        /*09cc*/ 	.word	0x00000002
        /*09d0*/ 	.word	0x00036800
        /*09d4*/ 	.short	0x010a
        /*09d6*/ 	.byte	0x3f
	.zero		1


	//   ....[32]....
        /*09d8*/ 	.word	0x00010bf0
        /*09dc*/ 	.word	0x00000000
        /*09e0*/ 	.word	0x00036830
        /*09e4*/ 	.short	0x010a
        /*09e6*/ 	.byte	0x3f
	.zero		1


	//   ....[33]....
        /*09e8*/ 	.word	0x00010c70
        /*09ec*/ 	.word	0x00000000
        /*09f0*/ 	.word	0x00036830
        /*09f4*/ 	.short	0x010a
        /*09f6*/ 	.byte	0x3f
	.zero		1


	//   ....[34]....
        /*09f8*/ 	.word	0x00015520
        /*09fc*/ 	.word	0x00000000
        /*0a00*/ 	.word	0x00000000
        /*0a04*/ 	.short	0x0101
        /*0a06*/ 	.byte	0x3f
	.zero		1


	//   ....[35]....
        /*0a08*/ 	.word	0x00016650
        /*0a0c*/ 	.word	0x0000000e
        /*0a10*/ 	.word	0x00036830
        /*0a14*/ 	.short	0x010a
        /*0a16*/ 	.byte	0x3f
	.zero		1


	//   ....[36]....
        /*0a18*/ 	.word	0x000166d0
        /*0a1c*/ 	.word	0x0000000e
        /*0a20*/ 	.word	0x00036830
        /*0a24*/ 	.short	0x010a
        /*0a26*/ 	.byte	0x3f
	.zero		1


	//   ....[37]....
        /*0a28*/ 	.word	0x00019d60
        /*0a2c*/ 	.word	0x0000000f
        /*0a30*/ 	.word	0x00036850
        /*0a34*/ 	.short	0x010a
        /*0a36*/ 	.byte	0x3f
	.zero		1


	//   ....[38]....
        /*0a38*/ 	.word	0x00019db0
        /*0a3c*/ 	.word	0x0000000f
        /*0a40*/ 	.word	0x00036850
        /*0a44*/ 	.short	0x010a
        /*0a46*/ 	.byte	0x3f
	.zero		1


	//   ....[39]....
        /*0a48*/ 	.word	0x0001b470
        /*0a4c*/ 	.word	0x0000000e
        /*0a50*/ 	.word	0x00000000
        /*0a54*/ 	.short	0x0101
        /*0a56*/ 	.byte	0x3f
	.zero		1


	//   ....[40]....
        /*0a58*/ 	.word	0x0001b4d0
        /*0a5c*/ 	.word	0x0000008a
        /*0a60*/ 	.word	0x00000000
        /*0a64*/ 	.short	0x0101
        /*0a66*/ 	.byte	0x3f
	.zero		1


	//   ....[41]....
        /*0a68*/ 	.word	0x0001c050
        /*0a6c*/ 	.word	0x0000000c
        /*0a70*/ 	.word	0x00036850
        /*0a74*/ 	.short	0x010a
        /*0a76*/ 	.byte	0x3f
	.zero		1


	//   ....[42]....
        /*0a78*/ 	.word	0x0001c0f0
        /*0a7c*/ 	.word	0x0000000c
        /*0a80*/ 	.word	0x00036850
        /*0a84*/ 	.short	0x010a
        /*0a86*/ 	.byte	0x3f
	.zero		1


	//   ....[43]....
        /*0a88*/ 	.word	0x0001c640
        /*0a8c*/ 	.word	0x0000000b
        /*0a90*/ 	.word	0x00000000
        /*0a94*/ 	.short	0x0101
        /*0a96*/ 	.byte	0x3f
	.zero		1


	//   ....[44]....
        /*0a98*/ 	.word	0x0001dee0
        /*0a9c*/ 	.word	0x00000000
        /*0aa0*/ 	.word	0x00000000
        /*0aa4*/ 	.short	0x0101
        /*0aa6*/ 	.byte	0x3f
	.zero		1


	//   ....[45]....
        /*0aa8*/ 	.word	0x000202f0
        /*0aac*/ 	.word	0x00000009
        /*0ab0*/ 	.word	0x00036820
        /*0ab4*/ 	.short	0x010a
        /*0ab6*/ 	.byte	0x3f
	.zero		1


	//   ....[46]....
        /*0ab8*/ 	.word	0x00020380
        /*0abc*/ 	.word	0x00000005
        /*0ac0*/ 	.word	0x000368a0
        /*0ac4*/ 	.short	0x010a
        /*0ac6*/ 	.byte	0x3f
	.zero		1


	//   ....[47]....
        /*0ac8*/ 	.word	0x00020600
        /*0acc*/ 	.word	0x00000005
        /*0ad0*/ 	.word	0x000368c0
        /*0ad4*/ 	.short	0x010a
        /*0ad6*/ 	.byte	0x3f
	.zero		1


	//   ....[48]....
        /*0ad8*/ 	.word	0x000209a0
        /*0adc*/ 	.word	0x00000006
        /*0ae0*/ 	.word	0x000368a0
        /*0ae4*/ 	.short	0x010a
        /*0ae6*/ 	.byte	0x3f
	.zero		1


	//   ....[49]....
        /*0ae8*/ 	.word	0x00020c00
        /*0aec*/ 	.word	0x00000006
        /*0af0*/ 	.word	0x000368c0
        /*0af4*/ 	.short	0x010a
        /*0af6*/ 	.byte	0x3f
	.zero		1


	//   ....[50]....
        /*0af8*/ 	.word	0x00021b60
        /*0afc*/ 	.word	0x00000006
        /*0b00*/ 	.word	0x00036840
        /*0b04*/ 	.short	0x010a
        /*0b06*/ 	.byte	0x3f
	.zero		1


	//   ....[51]....
        /*0b08*/ 	.word	0x00022120
        /*0b0c*/ 	.word	0x00000007
        /*0b10*/ 	.word	0x00036820
        /*0b14*/ 	.short	0x010a
        /*0b16*/ 	.byte	0x3f
	.zero		1


	//   ....[52]....
        /*0b18*/ 	.word	0x00022470
        /*0b1c*/ 	.word	0x00000008
        /*0b20*/ 	.word	0x00036840
        /*0b24*/ 	.short	0x010a
        /*0b26*/ 	.byte	0x3f
	.zero		1


	//   ....[53]....
        /*0b28*/ 	.word	0x00022770
        /*0b2c*/ 	.word	0x00000008
        /*0b30*/ 	.word	0x00036860
        /*0b34*/ 	.short	0x010a
        /*0b36*/ 	.byte	0x3f
	.zero		1


	//   ....[54]....
        /*0b38*/ 	.word	0x00022d90
        /*0b3c*/ 	.word	0x00000002
        /*0b40*/ 	.word	0x00036840
        /*0b44*/ 	.short	0x010a
        /*0b46*/ 	.byte	0x3f
	.zero		1


	//   ....[55]....
        /*0b48*/ 	.word	0x00023090
        /*0b4c*/ 	.word	0x00000002
        /*0b50*/ 	.word	0x00036860
        /*0b54*/ 	.short	0x010a
        /*0b56*/ 	.byte	0x3f
	.zero		1


	//   ....[56]....
        /*0b58*/ 	.word	0x00023620
        /*0b5c*/ 	.word	0x00000002
        /*0b60*/ 	.word	0x00036840
        /*0b64*/ 	.short	0x010a
        /*0b66*/ 	.byte	0x3f
	.zero		1


	//   ....[57]....
        /*0b68*/ 	.word	0x00023910
        /*0b6c*/ 	.word	0x00000002
        /*0b70*/ 	.word	0x00036860
        /*0b74*/ 	.short	0x010a
        /*0b76*/ 	.byte	0x3f
	.zero		1


	//   ....[58]....
        /*0b78*/ 	.word	0x00023e30
        /*0b7c*/ 	.word	0x00000003
        /*0b80*/ 	.word	0x00036860
        /*0b84*/ 	.short	0x010a
        /*0b86*/ 	.byte	0x3f
	.zero		1


	//   ....[59]....
        /*0b88*/ 	.word	0x00024c70
        /*0b8c*/ 	.word	0x00000000
        /*0b90*/ 	.word	0x00036820
        /*0b94*/ 	.short	0x010a
        /*0b96*/ 	.byte	0x3f
	.zero		1


	//   ....[60]....
        /*0b98*/ 	.word	0x00024e40
        /*0b9c*/ 	.word	0x00000006
        /*0ba0*/ 	.word	0x00000000
        /*0ba4*/ 	.short	0x010a
        /*0ba6*/ 	.byte	0x3f
	.zero		1


	//   ....[61]....
        /*0ba8*/ 	.word	0x00024eb0
        /*0bac*/ 	.word	0x00000007
        /*0bb0*/ 	.word	0x00000000
        /*0bb4*/ 	.short	0x010a
        /*0bb6*/ 	.byte	0x3f
	.zero		1


	//   ....[62]....
        /*0bb8*/ 	.word	0x00024f20
        /*0bbc*/ 	.word	0x00000004
        /*0bc0*/ 	.word	0x00000000
        /*0bc4*/ 	.short	0x010a
        /*0bc6*/ 	.byte	0x3f
	.zero		1


	//   ....[63]....
        /*0bc8*/ 	.word	0x00024f50
        /*0bcc*/ 	.word	0x00000003
        /*0bd0*/ 	.word	0x00000000
        /*0bd4*/ 	.short	0x010a
        /*0bd6*/ 	.byte	0x3f
	.zero		1


	//   ....[64]....
        /*0bd8*/ 	.word	0x00024fb0
        /*0bdc*/ 	.word	0x00000064
        /*0be0*/ 	.word	0x00036890
        /*0be4*/ 	.short	0x010a
        /*0be6*/ 	.byte	0x3f
	.zero		1


	//   ....[65]....
        /*0be8*/ 	.word	0x00025000
        /*0bec*/ 	.word	0x00000064
        /*0bf0*/ 	.word	0x00036890
        /*0bf4*/ 	.short	0x010a
        /*0bf6*/ 	.byte	0x3f
	.zero		1


	//   ....[66]....
        /*0bf8*/ 	.word	0x00025050
        /*0bfc*/ 	.word	0x00000064
        /*0c00*/ 	.word	0x00036890
        /*0c04*/ 	.short	0x010a
        /*0c06*/ 	.byte	0x3f
	.zero		1


	//   ....[67]....
        /*0c08*/ 	.word	0x000250a0
        /*0c0c*/ 	.word	0x00000064
        /*0c10*/ 	.word	0x000368b0
        /*0c14*/ 	.short	0x010a
        /*0c16*/ 	.byte	0x3f
	.zero		1


	//   ....[68]....
        /*0c18*/ 	.word	0x00025370
        /*0c1c*/ 	.word	0x00000002
        /*0c20*/ 	.word	0x00036800
        /*0c24*/ 	.short	0x010a
        /*0c26*/ 	.byte	0x3f
	.zero		1


	//   ....[69]....
        /*0c28*/ 	.word	0x00025640
        /*0c2c*/ 	.word	0x00000002
        /*0c30*/ 	.word	0x00036800
        /*0c34*/ 	.short	0x010a
        /*0c36*/ 	.byte	0x3f
	.zero		1


	//   ....[70]....
        /*0c38*/ 	.word	0x00025690
        /*0c3c*/ 	.word	0x00000000
        /*0c40*/ 	.word	0x00036830
        /*0c44*/ 	.short	0x010a
        /*0c46*/ 	.byte	0x3f
	.zero		1


	//   ....[71]....
        /*0c48*/ 	.word	0x000256e0
        /*0c4c*/ 	.word	0x0000000e
        /*0c50*/ 	.word	0x00036830
        /*0c54*/ 	.short	0x010a
        /*0c56*/ 	.byte	0x3f
	.zero		1


	//   ....[72]....
        /*0c58*/ 	.word	0x00025730
        /*0c5c*/ 	.word	0x0000000f
        /*0c60*/ 	.word	0x00036850
        /*0c64*/ 	.short	0x010a
        /*0c66*/ 	.byte	0x3f
	.zero		1


	//   ....[73]....
        /*0c68*/ 	.word	0x00025780
        /*0c6c*/ 	.word	0x0000000c
        /*0c70*/ 	.word	0x00036850
        /*0c74*/ 	.short	0x010a
        /*0c76*/ 	.byte	0x3f
	.zero		1


	//   ....[74]....
        /*0c78*/ 	.word	0x00025920
        /*0c7c*/ 	.word	0x00000009
        /*0c80*/ 	.word	0x00036820
        /*0c84*/ 	.short	0x010a
        /*0c86*/ 	.byte	0x3f
	.zero		1


	//   ....[75]....
        /*0c88*/ 	.word	0x00025970
        /*0c8c*/ 	.word	0x00000005
        /*0c90*/ 	.word	0x000368a0
        /*0c94*/ 	.short	0x010a
        /*0c96*/ 	.byte	0x3f
	.zero		1


	//   ....[76]....
        /*0c98*/ 	.word	0x000259c0
        /*0c9c*/ 	.word	0x00000005
        /*0ca0*/ 	.word	0x000368c0
        /*0ca4*/ 	.short	0x010a
        /*0ca6*/ 	.byte	0x3f
	.zero		1


	//   ....[77]....
        /*0ca8*/ 	.word	0x00025a10
        /*0cac*/ 	.word	0x00000006
        /*0cb0*/ 	.word	0x000368a0
        /*0cb4*/ 	.short	0x010a
        /*0cb6*/ 	.byte	0x3f
	.zero		1


	//   ....[78]....
        /*0cb8*/ 	.word	0x00025a60
        /*0cbc*/ 	.word	0x00000006
        /*0cc0*/ 	.word	0x000368c0
        /*0cc4*/ 	.short	0x010a
        /*0cc6*/ 	.byte	0x3f
	.zero		1


	//   ....[79]....
        /*0cc8*/ 	.word	0x00025c00
        /*0ccc*/ 	.word	0x00000006
        /*0cd0*/ 	.word	0x00036840
        /*0cd4*/ 	.short	0x010a
        /*0cd6*/ 	.byte	0x3f
	.zero		1


	//   ....[80]....
        /*0cd8*/ 	.word	0x00025c80
        /*0cdc*/ 	.word	0x00000006
        /*0ce0*/ 	.word	0x00036820
        /*0ce4*/ 	.short	0x010a
        /*0ce6*/ 	.byte	0x3f
	.zero		1


	//   ....[81]....
        /*0ce8*/ 	.word	0x00025cd0
        /*0cec*/ 	.word	0x00000008
        /*0cf0*/ 	.word	0x00036840
        /*0cf4*/ 	.short	0x010a
        /*0cf6*/ 	.byte	0x3f
	.zero		1


	//   ....[82]....
        /*0cf8*/ 	.word	0x00025d20
        /*0cfc*/ 	.word	0x00000008
        /*0d00*/ 	.word	0x00036860
        /*0d04*/ 	.short	0x010a
        /*0d06*/ 	.byte	0x3f
	.zero		1


	//   ....[83]....
        /*0d08*/ 	.word	0x00025d70
        /*0d0c*/ 	.word	0x00000002
        /*0d10*/ 	.word	0x00036840
        /*0d14*/ 	.short	0x010a
        /*0d16*/ 	.byte	0x3f
	.zero		1


	//   ....[84]....
        /*0d18*/ 	.word	0x00025dc0
        /*0d1c*/ 	.word	0x00000002
        /*0d20*/ 	.word	0x00036860
        /*0d24*/ 	.short	0x010a
        /*0d26*/ 	.byte	0x3f
	.zero		1


	//   ....[85]....
        /*0d28*/ 	.word	0x00025e10
        /*0d2c*/ 	.word	0x00000002
        /*0d30*/ 	.word	0x00036840
        /*0d34*/ 	.short	0x010a
        /*0d36*/ 	.byte	0x3f
	.zero		1


	//   ....[86]....
        /*0d38*/ 	.word	0x00025e60
        /*0d3c*/ 	.word	0x00000002
        /*0d40*/ 	.word	0x00036860
        /*0d44*/ 	.short	0x010a
        /*0d46*/ 	.byte	0x3f
	.zero		1


	//   ....[87]....
        /*0d48*/ 	.word	0x00025eb0
        /*0d4c*/ 	.word	0x00000003
        /*0d50*/ 	.word	0x00036860
        /*0d54*/ 	.short	0x010a
        /*0d56*/ 	.byte	0x3f
	.zero		1


	//   ....[88]....
        /*0d58*/ 	.word	0x00026870
        /*0d5c*/ 	.word	0x00000000
        /*0d60*/ 	.word	0x00036820
        /*0d64*/ 	.short	0x010a
        /*0d66*/ 	.byte	0x3f
	.zero		1


	//   ....[89]....
        /*0d68*/ 	.word	0x00026a10
        /*0d6c*/ 	.word	0x00000006
        /*0d70*/ 	.word	0x00000000
        /*0d74*/ 	.short	0x010a
        /*0d76*/ 	.byte	0x3f
	.zero		1


	//   ....[90]....
        /*0d78*/ 	.word	0x00026a60
        /*0d7c*/ 	.word	0x00000007
        /*0d80*/ 	.word	0x00000000
        /*0d84*/ 	.short	0x010a
        /*0d86*/ 	.byte	0x3f
	.zero		1


	//   ....[91]....
        /*0d88*/ 	.word	0x00026ab0
        /*0d8c*/ 	.word	0x00000004
        /*0d90*/ 	.word	0x00000000
        /*0d94*/ 	.short	0x010a
        /*0d96*/ 	.byte	0x3f
	.zero		1


	//----- nvinfo : EIATTR_NUM_MBARRIERS
	.align		4
.L_743:
        /*0d98*/ 	.byte	0x03, 0x38
        /*0d9a*/ 	.short	0x0016


	//----- nvinfo : EIATTR_EXIT_INSTR_OFFSETS
	.align		4
        /*0d9c*/ 	.byte	0x04, 0x1c
        /*0d9e*/ 	.short	(.L_745 - .L_744)


	//   ....[0]....
.L_744:
        /*0da0*/ 	.word	0x00024fa0


	//----- nvinfo : EIATTR_MAX_THREADS
	.align		4
.L_745:
        /*0da4*/ 	.byte	0x04, 0x05
        /*0da6*/ 	.short	(.L_747 - .L_746)
.L_746:
        /*0da8*/ 	.word	0x00000180
        /*0dac*/ 	.word	0x00000001
        /*0db0*/ 	.word	0x00000001


	//----- nvinfo : EIATTR_CRS_STACK_SIZE
	.align		4
.L_747:
        /*0db4*/ 	.byte	0x04, 0x1e
        /*0db6*/ 	.short	(.L_749 - .L_748)
.L_748:
        /*0db8*/ 	.word	0x00000000


	//----- nvinfo : EIATTR_CBANK_PARAM_SIZE
	.align		4
.L_749:
        /*0dbc*/ 	.byte	0x03, 0x19
        /*0dbe*/ 	.short	0x0a70


	//----- nvinfo : EIATTR_PARAM_CBANK
	.align		4
        /*0dc0*/ 	.byte	0x04, 0x0a
        /*0dc2*/ 	.short	(.L_751 - .L_750)
	.align		4
.L_750:
        /*0dc4*/ 	.word	index@(.nv.constant0._ZN7cutlass13device_kernelIN5flash11enable_sm90INS1_16FlashAttnFwdSm90INS1_25CollectiveMainloopFwdSm90ILi2EN4cute5tupleIJNS5_1CILi1EEES8_S8_EEENS6_IJNS7_ILi128EEENS7_ILi112EEENS7_ILi192EEEEEELi192ENS_10bfloat16_tEfNS_4arch4Sm90ELb0ELb0ELb1ELb1ELb0ELb1ELb0ELb1ELb1ELb0ELb0ELb0EEENS1_21CollectiveEpilogueFwdINS6_IJSA_SC_SB_EEES9_SE_SG_Li256ELb1ELb0ELb0ELb0EEENS1_36VarlenDynamicPersistentTileSchedulerILi128ELi112ELi256ELi32ELb0ELb0ELb1ELb0ELb1ELb1EEEEEEEEEvNT_6ParamsE)
        /*0dc8*/ 	.short	0x0210
        /*0dca*/ 	.short	0x0a70


	//----- nvinfo : EIATTR_SW_WAR
	.align		4
.L_751:
        /*0dcc*/ 	.byte	0x04, 0x36
        /*0dce*/ 	.short	(.L_753 - .L_752)
.L_752:
        /*0dd0*/ 	.word	0x00000008
.L_753:


//--------------------- .nv.info._ZN7cutlass13device_kernelIN5flash11enable_sm90INS1_16FlashAttnFwdSm90INS1_25CollectiveMainloopFwdSm90ILi2EN4cute5tupleIJNS5_1CILi1EEES8_S8_EEENS6_IJNS7_ILi128EEENS7_ILi96EEENS7_ILi192EEEEEELi192ENS_10bfloat16_tEfNS_4arch4Sm90ELb0ELb1ELb1ELb0ELb0ELb0ELb0ELb1ELb1ELb0ELb0ELb0EEENS1_21CollectiveEpilogueFwdINS6_IJSA_SC_SB_EEES9_SE_SG_Li256ELb0ELb0ELb0ELb0EEENS1_30DynamicPersistentTileSchedulerILi256ELi32ELb0ELb0ELb1EEEEEEEEEvNT_6ParamsE --------------------------
	.section	.nv.info._ZN7cutlass13device_kernelIN5flash11enable_sm90INS1_16FlashAttnFwdSm90INS1_25CollectiveMainloopFwdSm90ILi2EN4cute5tupleIJNS5_1CILi1EEES8_S8_EEENS6_IJNS7_ILi128EEENS7_ILi96EEENS7_ILi192EEEEEELi192ENS_10bfloat16_tEfNS_4arch4Sm90ELb0ELb1ELb1ELb0ELb0ELb0ELb0ELb1ELb1ELb0ELb0ELb0EEENS1_21CollectiveEpilogueFwdINS6_IJSA_SC_SB_EEES9_SE_SG_Li256ELb0ELb0ELb0ELb0EEENS1_30DynamicPersistentTileSchedulerILi256ELi32ELb0ELb0ELb1EEEEEEEEEvNT_6ParamsE,"",@"SHT_CUDA_INFO"
	.sectionflags	@""
	.align	4


	//----- nvinfo : EIATTR_CUDA_API_VERSION
	.align		4
        /*0000*/ 	.byte	0x04, 0x37
        /*0002*/ 	.short	(.L_755 - .L_754)
.L_754:
        /*0004*/ 	.word	0x00000082


	//----- nvinfo : EIATTR_KPARAM_INFO
	.align		4
.L_755:
        /*0008*/ 	.byte	0x04, 0x17
        /*000a*/ 	.short	(.L_757 - .L_756)
.L_756:
        /*000c*/ 	.word	0x00000000
        /*0010*/ 	.short	0x0000
        /*0012*/ 	.short	0x0070
        /*0014*/ 	.byte	0x00, 0xf0, 0x01, 0x2e


	//----- nvinfo : EIATTR_SPARSE_MMA_MASK
	.align		4
.L_757:
        /*0018*/ 	.byte	0x03, 0x50
        /*001a*/ 	.short	0x0000


	//----- nvinfo : EIATTR_MAXREG_COUNT
	.align		4
        /*001c*/ 	.byte	0x03, 0x1b
        /*001e*/ 	.short	0x00a8


	//----- nvinfo : EIATTR_NUM_BARRIERS
	.align		4
        /*0020*/ 	.byte	0x02, 0x4c
        /*0022*/ 	.byte	0x09
	.zero		1


	//----- nvinfo : EIATTR_EXTERNS
	.align		4
        /*0024*/ 	.byte	0x04, 0x0f
        /*0026*/ 	.short	(.L_759 - .L_758)


	//   ....[0]....
	.align		4
.L_758:
        /*0028*/ 	.word	index@(__assertfail)


	//----- nvinfo : EIATTR_ANNOTATIONS
	.align		4
.L_759:
        /*002c*/ 	.byte	0x04, 0x55
        /*002e*/ 	.short	(.L_761 - .L_760)


	//   ....[0]....
.L_760:
        /*0030*/ 	.word	0x00000001
        /*0034*/ 	.byte	0x80, 0x09, 0x00, 0x00, 0x01, 0x00, 0x00, 0x00, 0x50, 0x0a, 0x00, 0x00, 0x01, 0x00, 0x00, 0x00
        /*0044*/ 	.byte	0xa0, 0x39, 0x01, 0x00


	//----- nvinfo : EIATTR_MERCURY_ISA_VERSION
	.align		4
.L_761:
        /*0048*/ 	.byte	0x03, 0x5f
        /*004a*/ 	.short	0x0101


	//----- nvinfo : EIATTR_INT_WARP_WIDE_INSTR_OFFSETS
	.align		4
        /*004c*/ 	.byte	0x04, 0x31
        /*004e*/ 	.short	(.L_763 - .L_762)


	//   ....[0]....
.L_762:
        /*0050*/ 	.word	0x00000190


	//   ....[1]....
        /*0054*/ 	.word	0x000001c0


	//   ....[2]....
        /*0058*/ 	.word	0x000001d0


	//   ....[3]....
        /*005c*/ 	.word	0x00010f40


	//   ....[4]....
        /*0060*/ 	.word	0x00010fd0


	//   ....[5]....
        /*0064*/ 	.word	0x00011540


	//   ....[6]....
        /*0068*/ 	.word	0x00013350


	//   ....[7]....
        /*006c*/ 	.word	0x000133e0


	//----- nvinfo : EIATTR_COOP_GROUP_MASK_REGIDS
	.align		4
.L_763:
        /*0070*/ 	.byte	0x04, 0x29
        /*0072*/ 	.short	(.L_765 - .L_764)


	//   ....[0]....
.L_764:
        /*0074*/ 	.word	0xffffffff


	//   ....[1]....
        /*0078*/ 	.word	0xffffffff


	//   ....[2]....
        /*007c*/ 	.word	0xffffffff


	//   ....[3]....
        /*0080*/ 	.word	0xffffffff


	//   ....[4]....
        /*0084*/ 	.word	0xffffffff


	//   ....[5]....
        /*0088*/ 	.word	0xffffffff


	//   ....[6]....
        /*008c*/ 	.word	0xffffffff


	//   ....[7]....
        /*0090*/ 	.word	0xffffffff


	//   ....[8]....
        /*0094*/ 	.word	0xffffffff


	//   ....[9]....
        /*0098*/ 	.word	0xffffffff


	//   ....[10]....
        /*009c*/ 	.word	0xffffffff


	//   ....[11]....
        /*00a0*/ 	.word	0xffffffff


	//   ....[12]....
        /*00a4*/ 	.word	0xffffffff


	//   ....[13]....
        /*00a8*/ 	.word	0xffffffff


	//   ....[14]....
        /*00ac*/ 	.word	0xffffffff


	//   ....[15]....
        /*00b0*/ 	.word	0xffffffff


	//   ....[16]....
        /*00b4*/ 	.word	0xffffffff


	//   ....[17]....
        /*00b8*/ 	.word	0xffffffff


	//   ....[18]....
        /*00bc*/ 	.word	0xffffffff


	//   ....[19]....
        /*00c0*/ 	.word	0xffffffff


	//   ....[20]....
        /*00c4*/ 	.word	0xffffffff


	//   ....[21]....
        /*00c8*/ 	.word	0xffffffff


	//   ....[22]....
        /*00cc*/ 	.word	0xffffffff


	//   ....[23]....
        /*00d0*/ 	.word	0xffffffff


	//   ....[24]....
        /*00d4*/ 	.word	0xffffffff


	//   ....[25]....
        /*00d8*/ 	.word	0xffffffff


	//   ....[26]....
        /*00dc*/ 	.word	0xffffffff


	//   ....[27]....
        /*00e0*/ 	.word	0xffffffff


	//   ....[28]....
        /*00e4*/ 	.word	0xffffffff


	//   ....[29]....
        /*00e8*/ 	.word	0xffffffff


	//   ....[30]....
        /*00ec*/ 	.word	0xffffffff


	//   ....[31]....
        /*00f0*/ 	.word	0xffffffff


	//   ....[32]....
        /*00f4*/ 	.word	0x0500000f


	//   ....[33]....
        /*00f8*/ 	.word	0x0500000f


	//----- nvinfo : EIATTR_COOP_GROUP_INSTR_OFFSETS
	.align		4
.L_765:
        /*00fc*/ 	.byte	0x04, 0x28
        /*00fe*/ 	.short	(.L_767 - .L_766)


	//   ....[0]....
.L_766:
        /*0100*/ 	.word	0x00000060


	//   ....[1]....
        /*0104*/ 	.word	0x000001a0


	//   ....[2]....
        /*0108*/ 	.word	0x000001f0


	//   ....[3]....
        /*010c*/ 	.word	0x000003e0


	//   ....[4]....
        /*0110*/ 	.word	0x00000540


	//   ....[5]....
        /*0114*/ 	.word	0x00000660


	//   ....[6]....
        /*0118*/ 	.word	0x000007c0


	//   ....[7]....
        /*011c*/ 	.word	0x00001890


	//   ....[8]....
        /*0120*/ 	.word	0x000039d0


	//   ....[9]....
        /*0124*/ 	.word	0x00003a90


	//   ....[10]....
        /*0128*/ 	.word	0x00003f50


	//   ....[11]....
        /*012c*/ 	.word	0x00003ff0


	//   ....[12]....
        /*0130*/ 	.word	0x00007220


	//   ....[13]....
        /*0134*/ 	.word	0x00007330


	//   ....[14]....
        /*0138*/ 	.word	0x000078c0


	//   ....[15]....
        /*013c*/ 	.word	0x00007910


	//   ....[16]....
        /*0140*/ 	.word	0x00009b90


	//   ....[17]....
        /*0144*/ 	.word	0x00009c50


	//   ....[18]....
        /*0148*/ 	.word	0x00009cf0


	//   ....[19]....
        /*014c*/ 	.word	0x00009e50


	//   ....[20]....
        /*0150*/ 	.word	0x0000ce00


	//   ....[21]....
        /*0154*/ 	.word	0x0000cf20


	//   ....[22]....
        /*0158*/ 	.word	0x0000d530


	//   ....[23]....
        /*015c*/ 	.word	0x0000d580


	//   ....[24]....
        /*0160*/ 	.word	0x0000e5a0


	//   ....[25]....
        /*0164*/ 	.word	0x0000e5d0


	//   ....[26]....
        /*0168*/ 	.word	0x0000e6d0


	//   ....[27]....
        /*016c*/ 	.word	0x0000e6f0


	//   ....[28]....
        /*0170*/ 	.word	0x0000fae0


	//   ....[29]....
        /*0174*/ 	.word	0x00010690


	//   ....[30]....
        /*0178*/ 	.word	0x00013770


	//   ....[31]....
        /*017c*/ 	.word	0x00013940


	//   ....[32]....
        /*0180*/ 	.word	0x00013f90


	//   ....[33]....
        /*0184*/ 	.word	0x00014370


	//----- nvinfo : EIATTR_REG_RECONFIG
	.align		4
.L_767:
        /*0188*/ 	.byte	0x01, 0x54
	.zero		2


	//----- nvinfo : EIATTR_SYSCALL_OFFSETS
	.align		4
        /*018c*/ 	.byte	0x04, 0x46
        /*018e*/ 	.short	(.L_769 - .L_768)


	//   ....[0]....
.L_768:
        /*0190*/ 	.word	0x00001a40


	//   ....[1]....
        /*0194*/ 	.word	0x00011160


	//   ....[2]....
        /*0198*/ 	.word	0x000112a0


	//   ....[3]....
        /*019c*/ 	.word	0x00011390


	//----- nvinfo : EIATTR_MBARRIER_INSTR_OFFSETS
	.align		4
.L_769:
        /*01a0*/ 	.byte	0x04, 0x39
        /*01a2*/ 	.short	(.L_771 - .L_770)


	//   ....[0]....
.L_770:
        /*01a4*/ 	.word	0x00000290
        /*01a8*/ 	.word	0x000000ff
        /*01ac*/ 	.word	0x00030800
        /*01b0*/ 	.short	0x0100
        /*01b2*/ 	.byte	0x06
	.zero		1


	//   ....[1]....
        /*01b4*/ 	.word	0x000002a0
        /*01b8*/ 	.word	0x000000ff
        /*01bc*/ 	.word	0x00030820
        /*01c0*/ 	.short	0x0100
        /*01c2*/ 	.byte	0x06
	.zero		1


	//   ....[2]....
        /*01c4*/ 	.word	0x00000390
        /*01c8*/ 	.word	0x000000ff
        /*01cc*/ 	.word	0x00030830
        /*01d0*/ 	.short	0x0100
        /*01d2*/ 	.byte	0x08
	.zero		1


	//   ....[3]....
        /*01d4*/ 	.word	0x000003a0
        /*01d8*/ 	.word	0x000000ff
        /*01dc*/ 	.word	0x00030840
        /*01e0*/ 	.short	0x0100
        /*01e2*/ 	.byte	0x08
	.zero		1


	//   ....[4]....
        /*01e4*/ 	.word	0x000003b0
        /*01e8*/ 	.word	0x000000ff
        /*01ec*/ 	.word	0x00030838
        /*01f0*/ 	.short	0x0100
        /*01f2*/ 	.byte	0x08
	.zero		1


	//   ....[5]....
        /*01f4*/ 	.word	0x000003c0
        /*01f8*/ 	.word	0x000000ff
        /*01fc*/ 	.word	0x00030848
        /*0200*/ 	.short	0x0100
        /*0202*/ 	.byte	0x08
	.zero		1


	//   ....[6]....
        /*0204*/ 	.word	0x000004f0
        /*0208*/ 	.word	0x000000ff
        /*020c*/ 	.word	0x00030850
        /*0210*/ 	.short	0x0100
        /*0212*/ 	.byte	0x08
	.zero		1


	//   ....[7]....
        /*0214*/ 	.word	0x00000500
        /*0218*/ 	.word	0x000000ff
        /*021c*/ 	.word	0x00030860
        /*0220*/ 	.short	0x0100
        /*0222*/ 	.byte	0x08
	.zero		1


	//   ....[8]....
        /*0224*/ 	.word	0x00000510
        /*0228*/ 	.word	0x000000ff
        /*022c*/ 	.word	0x00030858
        /*0230*/ 	.short	0x0100
        /*0232*/ 	.byte	0x08
	.zero		1


	//   ....[9]....
        /*0234*/ 	.word	0x00000520
        /*0238*/ 	.word	0x000000ff
        /*023c*/ 	.word	0x00030868
        /*0240*/ 	.short	0x0100
        /*0242*/ 	.byte	0x08
	.zero		1


	//   ....[10]....
        /*0244*/ 	.word	0x00000610
        /*0248*/ 	.word	0x000000ff
        /*024c*/ 	.word	0x00030870
        /*0250*/ 	.short	0x0100
        /*0252*/ 	.byte	0x06
	.zero		1


	//   ....[11]....
        /*0254*/ 	.word	0x00000620
        /*0258*/ 	.word	0x000000ff
        /*025c*/ 	.word	0x00030880
        /*0260*/ 	.short	0x0100
        /*0262*/ 	.byte	0x06
	.zero		1


	//   ....[12]....
        /*0264*/ 	.word	0x00000630
        /*0268*/ 	.word	0x000000ff
        /*026c*/ 	.word	0x00030878
        /*0270*/ 	.short	0x0100
        /*0272*/ 	.byte	0x06
	.zero		1


	//   ....[13]....
        /*0274*/ 	.word	0x00000640
        /*0278*/ 	.word	0x000000ff
        /*027c*/ 	.word	0x00030888
        /*0280*/ 	.short	0x0100
        /*0282*/ 	.byte	0x06
	.zero		1


	//   ....[14]....
        /*0284*/ 	.word	0x00000770
        /*0288*/ 	.word	0x000000ff
        /*028c*/ 	.word	0x00030890
        /*0290*/ 	.short	0x0100
        /*0292*/ 	.byte	0x08
	.zero		1


	//   ....[15]....
        /*0294*/ 	.word	0x00000780
        /*0298*/ 	.word	0x000000ff
        /*029c*/ 	.word	0x000308a0
        /*02a0*/ 	.short	0x0100
        /*02a2*/ 	.byte	0x08
	.zero		1


	//   ....[16]....
        /*02a4*/ 	.word	0x00000790
        /*02a8*/ 	.word	0x000000ff
        /*02ac*/ 	.word	0x00030898
        /*02b0*/ 	.short	0x0100
        /*02b2*/ 	.byte	0x08
	.zero		1


	//   ....[17]....
        /*02b4*/ 	.word	0x000007a0
        /*02b8*/ 	.word	0x000000ff
        /*02bc*/ 	.word	0x000308a8
        /*02c0*/ 	.short	0x0100
        /*02c2*/ 	.byte	0x08
	.zero		1


	//   ....[18]....
        /*02c4*/ 	.word	0x000008d0
        /*02c8*/ 	.word	0x000000ff
        /*02cc*/ 	.word	0x000308b0
        /*02d0*/ 	.short	0x0100
        /*02d2*/ 	.byte	0x08
	.zero		1


	//   ....[19]....
        /*02d4*/ 	.word	0x000008e0
        /*02d8*/ 	.word	0x000000ff
        /*02dc*/ 	.word	0x000308c0
        /*02e0*/ 	.short	0x0100
        /*02e2*/ 	.byte	0x08
	.zero		1


	//   ....[20]....
        /*02e4*/ 	.word	0x000008f0
        /*02e8*/ 	.word	0x000000ff
        /*02ec*/ 	.word	0x000308b8
        /*02f0*/ 	.short	0x0100
        /*02f2*/ 	.byte	0x08
	.zero		1


	//   ....[21]....
        /*02f4*/ 	.word	0x00000900
        /*02f8*/ 	.word	0x000000ff
        /*02fc*/ 	.word	0x000308c8
        /*0300*/ 	.short	0x0100
        /*0302*/ 	.byte	0x08
	.zero		1


	//   ....[22]....
        /*0304*/ 	.word	0x00001ae0
        /*0308*/ 	.word	0x000000ff
        /*030c*/ 	.word	0x00030800
        /*0310*/ 	.short	0x010a
        /*0312*/ 	.byte	0x25
	.zero		1


	//   ....[23]....
        /*0314*/ 	.word	0x00001b60
        /*0318*/ 	.word	0x00000005
        /*031c*/ 	.word	0x00030830
        /*0320*/ 	.short	0x010a
        /*0322*/ 	.byte	0x3f
	.zero		1


	//   ....[24]....
        /*0324*/ 	.word	0x00001be0
        /*0328*/ 	.word	0x00000005
        /*032c*/ 	.word	0x00030830
        /*0330*/ 	.short	0x010a
        /*0332*/ 	.byte	0x3f
	.zero		1


	//   ....[25]....
        /*0334*/ 	.word	0x000025e0
        /*0338*/ 	.word	0x00000005
        /*033c*/ 	.word	0x00000000
        /*0340*/ 	.short	0x0101
        /*0342*/ 	.byte	0x3f
	.zero		1


	//   ....[26]....
        /*0344*/ 	.word	0x00004e70
        /*0348*/ 	.word	0x000000ff
        /*034c*/ 	.word	0x00030830
        /*0350*/ 	.short	0x010a
        /*0352*/ 	.byte	0x07
	.zero		1


	//   ....[27]....
        /*0354*/ 	.word	0x00004eb0
        /*0358*/ 	.word	0x000000ff
        /*035c*/ 	.word	0x00030830
        /*0360*/ 	.short	0x010a
        /*0362*/ 	.byte	0x07
	.zero		1


	//   ....[28]....
        /*0364*/ 	.word	0x00005970
        /*0368*/ 	.word	0x000000ff
        /*036c*/ 	.word	0x00030850
        /*0370*/ 	.short	0x010a
        /*0372*/ 	.byte	0x06
	.zero		1


	//   ....[29]....
        /*0374*/ 	.word	0x000059b0
        /*0378*/ 	.word	0x000000ff
        /*037c*/ 	.word	0x00030850
        /*0380*/ 	.short	0x010a
        /*0382*/ 	.byte	0x06
	.zero		1


	//   ....[30]....
        /*0384*/ 	.word	0x00006260
        /*0388*/ 	.word	0x00000078
        /*038c*/ 	.word	0x00000000
        /*0390*/ 	.short	0x0101
        /*0392*/ 	.byte	0x3f
	.zero		1


	//   ....[31]....
        /*0394*/ 	.word	0x00007ce0
        /*0398*/ 	.word	0x00000081
        /*039c*/ 	.word	0x00000000
        /*03a0*/ 	.short	0x0101
        /*03a2*/ 	.byte	0x3f
	.zero		1


	//   ....[32]....
        /*03a4*/ 	.word	0x000085e0
        /*03a8*/ 	.word	0x000000ff
        /*03ac*/ 	.word	0x00030830
        /*03b0*/ 	.short	0x010a
        /*03b2*/ 	.byte	0x06
	.zero		1


	//   ....[33]....
        /*03b4*/ 	.word	0x00008620
        /*03b8*/ 	.word	0x000000ff
        /*03bc*/ 	.word	0x00030830
        /*03c0*/ 	.short	0x010a
        /*03c2*/ 	.byte	0x06
	.zero		1


	//   ....[34]....
        /*03c4*/ 	.word	0x000090e0
        /*03c8*/ 	.word	0x000000ff
        /*03cc*/ 	.word	0x00030850
        /*03d0*/ 	.short	0x010a
        /*03d2*/ 	.byte	0x0a
	.zero		1


	//   ....[35]....
        /*03d4*/ 	.word	0x00009120
        /*03d8*/ 	.word	0x000000ff
        /*03dc*/ 	.word	0x00030850
        /*03e0*/ 	.short	0x010a
        /*03e2*/ 	.byte	0x0a
	.zero		1


	//   ....[36]....
        /*03e4*/ 	.word	0x0000a480
        /*03e8*/ 	.word	0x0000007d
        /*03ec*/ 	.word	0x00000000
        /*03f0*/ 	.short	0x0101
        /*03f2*/ 	.byte	0x3f
	.zero		1


	//   ....[37]....
        /*03f4*/ 	.word	0x0000a4d0
        /*03f8*/ 	.word	0x00000081
        /*03fc*/ 	.word	0x00000000
        /*0400*/ 	.short	0x0101
        /*0402*/ 	.byte	0x3f
	.zero		1


	//   ....[38]....
        /*0404*/ 	.word	0x0000aa70
        /*0408*/ 	.word	0x000000ff
        /*040c*/ 	.word	0x00030830
        /*0410*/ 	.short	0x010a
        /*0412*/ 	.byte	0x06
	.zero		1


	//   ....[39]....
        /*0414*/ 	.word	0x0000aab0
        /*0418*/ 	.word	0x000000ff
        /*041c*/ 	.word	0x00030830
        /*0420*/ 	.short	0x010a
        /*0422*/ 	.byte	0x06
	.zero		1


	//   ....[40]....
        /*0424*/ 	.word	0x0000b570
        /*0428*/ 	.word	0x000000ff
        /*042c*/ 	.word	0x00030850
        /*0430*/ 	.short	0x010a
        /*0432*/ 	.byte	0x0a
	.zero		1


	//   ....[41]....
        /*0434*/ 	.word	0x0000b5b0
        /*0438*/ 	.word	0x000000ff
        /*043c*/ 	.word	0x00030850
        /*0440*/ 	.short	0x010a
        /*0442*/ 	.byte	0x0a
	.zero		1


	//   ....[42]....
        /*0444*/ 	.word	0x0000be60
        /*0448*/ 	.word	0x0000007e
        /*044c*/ 	.word	0x00000000
        /*0450*/ 	.short	0x0101
        /*0452*/ 	.byte	0x3f
	.zero		1


	//   ....[43]....
        /*0454*/ 	.word	0x0000d910
        /*0458*/ 	.word	0x00000085
        /*045c*/ 	.word	0x00000000
        /*0460*/ 	.short	0x0101
        /*0462*/ 	.byte	0x3f
	.zero		1


	//   ....[44]....
        /*0464*/ 	.word	0x0000e510
        /*0468*/ 	.word	0x000000ff
        /*046c*/ 	.word	0x00030850
        /*0470*/ 	.short	0x010a
        /*0472*/ 	.byte	0x05
	.zero		1


	//   ....[45]....
        /*0474*/ 	.word	0x0000e550
        /*0478*/ 	.word	0x000000ff
        /*047c*/ 	.word	0x00030850
        /*0480*/ 	.short	0x010a
        /*0482*/ 	.byte	0x05
	.zero		1


	//   ....[46]....
        /*0484*/ 	.word	0x0000ea00
        /*0488*/ 	.word	0x00000004
        /*048c*/ 	.word	0x00000000
        /*0490*/ 	.short	0x0101
        /*0492*/ 	.byte	0x3f
	.zero		1


	//   ....[47]....
        /*0494*/ 	.word	0x0000fcc0
        /*0498*/ 	.word	0x000000ff
        /*049c*/ 	.word	0x00000000
        /*04a0*/ 	.short	0x0101
        /*04a2*/ 	.byte	0x05
	.zero		1


	//   ....[48]....
        /*04a4*/ 	.word	0x00011810
        /*04a8*/ 	.word	0x00000008
        /*04ac*/ 	.word	0x00030840
        /*04b0*/ 	.short	0x010a
        /*04b2*/ 	.byte	0x3f
	.zero		1


	//   ....[49]....
        /*04b4*/ 	.word	0x00011ca0
        /*04b8*/ 	.word	0x000000ff
        /*04bc*/ 	.word	0x00030820
        /*04c0*/ 	.short	0x010a
        /*04c2*/ 	.byte	0x26
	.zero		1


	//   ....[50]....
        /*04c4*/ 	.word	0x00011f80
        /*04c8*/ 	.word	0x00000003
        /*04cc*/ 	.word	0x00030840
        /*04d0*/ 	.short	0x010a
        /*04d2*/ 	.byte	0x3f
	.zero		1


	//   ....[51]....
        /*04d4*/ 	.word	0x000121f0
        /*04d8*/ 	.word	0x00000002
        /*04dc*/ 	.word	0x00000060
        /*04e0*/ 	.short	0x010a
        /*04e2*/ 	.byte	0x3f
	.zero		1


	//   ....[52]....
        /*04e4*/ 	.word	0x00012710
        /*04e8*/ 	.word	0x00000003
        /*04ec*/ 	.word	0x00030840
        /*04f0*/ 	.short	0x010a
        /*04f2*/ 	.byte	0x3f
	.zero		1


	//   ....[53]....
        /*04f4*/ 	.word	0x00012980
        /*04f8*/ 	.word	0x00000002
        /*04fc*/ 	.word	0x00000060
        /*0500*/ 	.short	0x010a
        /*0502*/ 	.byte	0x3f
	.zero		1


	//   ....[54]....
        /*0504*/ 	.word	0x00012dd0
        /*0508*/ 	.word	0x00000002
        /*050c*/ 	.word	0x00030840
        /*0510*/ 	.short	0x010a
        /*0512*/ 	.byte	0x3f
	.zero		1


	//   ....[55]....
        /*0514*/ 	.word	0x00013070
        /*0518*/ 	.word	0x00000002
        /*051c*/ 	.word	0x00000060
        /*0520*/ 	.short	0x010a
        /*0522*/ 	.byte	0x3f
	.zero		1


	//   ....[56]....
        /*0524*/ 	.word	0x00013480
        /*0528*/ 	.word	0x00000003
        /*052c*/ 	.word	0x00030860
        /*0530*/ 	.short	0x010a
        /*0532*/ 	.byte	0x3f
	.zero		1


	//   ....[57]....
        /*0534*/ 	.word	0x000138f0
        /*0538*/ 	.word	0x00000007
        /*053c*/ 	.word	0x00030820
        /*0540*/ 	.short	0x010a
        /*0542*/ 	.byte	0x3f
	.zero		1


	//   ....[58]....
        /*0544*/ 	.word	0x00013a60
        /*0548*/ 	.word	0x00000005
        /*054c*/ 	.word	0x00000000
        /*0550*/ 	.short	0x010a
        /*0552*/ 	.byte	0x3f
	.zero		1


	//   ....[59]....
        /*0554*/ 	.word	0x00013ad0
        /*0558*/ 	.word	0x00000003
        /*055c*/ 	.word	0x00000000
        /*0560*/ 	.short	0x010a
        /*0562*/ 	.byte	0x3f
	.zero		1


	//   ....[60]....
        /*0564*/ 	.word	0x00013b30
        /*0568*/ 	.word	0x00000005
        /*056c*/ 	.word	0x00000000
        /*0570*/ 	.short	0x010a
        /*0572*/ 	.byte	0x3f
	.zero		1


	//   ....[61]....
        /*0574*/ 	.word	0x00013b60
        /*0578*/ 	.word	0x00000003
        /*057c*/ 	.word	0x00000000
        /*0580*/ 	.short	0x010a
        /*0582*/ 	.byte	0x3f
	.zero		1


	//   ....[62]....
        /*0584*/ 	.word	0x00013bd0
        /*0588*/ 	.word	0x00000003
        /*058c*/ 	.word	0x00030800
        /*0590*/ 	.short	0x010a
        /*0592*/ 	.byte	0x3f
	.zero		1


	//   ....[63]....
        /*0594*/ 	.word	0x00013c20
        /*0598*/ 	.word	0x00000005
        /*059c*/ 	.word	0x00030830
        /*05a0*/ 	.short	0x010a
        /*05a2*/ 	.byte	0x3f
	.zero		1


	//   ....[64]....
        /*05a4*/ 	.word	0x00013c80
        /*05a8*/ 	.word	0x00000015
        /*05ac*/ 	.word	0x00030830
        /*05b0*/ 	.short	0x010a
        /*05b2*/ 	.byte	0x3f
	.zero		1


	//   ....[65]....
        /*05b4*/ 	.word	0x00013ce0
        /*05b8*/ 	.word	0x00000015
        /*05bc*/ 	.word	0x00030850
        /*05c0*/ 	.short	0x010a
        /*05c2*/ 	.byte	0x3f
	.zero		1


	//   ....[66]....
        /*05c4*/ 	.word	0x00013d40
        /*05c8*/ 	.word	0x00000004
        /*05cc*/ 	.word	0x00030830
        /*05d0*/ 	.short	0x010a
        /*05d2*/ 	.byte	0x3f
	.zero		1


	//   ....[67]....
        /*05d4*/ 	.word	0x00013da0
        /*05d8*/ 	.word	0x00000003
        /*05dc*/ 	.word	0x00030850
        /*05e0*/ 	.short	0x010a
        /*05e2*/ 	.byte	0x3f
	.zero		1


	//   ....[68]....
        /*05e4*/ 	.word	0x00013e00
        /*05e8*/ 	.word	0x00000004
        /*05ec*/ 	.word	0x00030830
        /*05f0*/ 	.short	0x010a
        /*05f2*/ 	.byte	0x3f
	.zero		1


	//   ....[69]....
        /*05f4*/ 	.word	0x00013e60
        /*05f8*/ 	.word	0x00000003
        /*05fc*/ 	.word	0x00030850
        /*0600*/ 	.short	0x010a
        /*0602*/ 	.byte	0x3f
	.zero		1


	//   ....[70]....
        /*0604*/ 	.word	0x00013ec0
        /*0608*/ 	.word	0x00000005
        /*060c*/ 	.word	0x00030850
        /*0610*/ 	.short	0x010a
        /*0612*/ 	.byte	0x3f
	.zero		1


	//   ....[71]....
        /*0614*/ 	.word	0x00014040
        /*0618*/ 	.word	0x00000008
        /*061c*/ 	.word	0x00030840
        /*0620*/ 	.short	0x010a
        /*0622*/ 	.byte	0x3f
	.zero		1


	//   ....[72]....
        /*0624*/ 	.word	0x000140a0
        /*0628*/ 	.word	0x00000008
        /*062c*/ 	.word	0x00030820
        /*0630*/ 	.short	0x010a
        /*0632*/ 	.byte	0x3f
	.zero		1


	//   ....[73]....
        /*0634*/ 	.word	0x000140f0
        /*0638*/ 	.word	0x00000003
        /*063c*/ 	.word	0x00030840
        /*0640*/ 	.short	0x010a
        /*0642*/ 	.byte	0x3f
	.zero		1


	//   ....[74]....
        /*0644*/ 	.word	0x00014140
        /*0648*/ 	.word	0x00000002
        /*064c*/ 	.word	0x00000060
        /*0650*/ 	.short	0x010a
        /*0652*/ 	.byte	0x3f
	.zero		1


	//   ....[75]....
        /*0654*/ 	.word	0x00014190
        /*0658*/ 	.word	0x00000003
        /*065c*/ 	.word	0x00030840
        /*0660*/ 	.short	0x010a
        /*0662*/ 	.byte	0x3f
	.zero		1


	//   ....[76]....
        /*0664*/ 	.word	0x000141e0
        /*0668*/ 	.word	0x00000002
        /*066c*/ 	.word	0x00000060
        /*0670*/ 	.short	0x010a
        /*0672*/ 	.byte	0x3f
	.zero		1


	//   ....[77]....
        /*0674*/ 	.word	0x00014230
        /*0678*/ 	.word	0x00000002
        /*067c*/ 	.word	0x00030840
        /*0680*/ 	.short	0x010a
        /*0682*/ 	.byte	0x3f
	.zero		1


	//   ....[78]....
        /*0684*/ 	.word	0x00014280
        /*0688*/ 	.word	0x00000002
        /*068c*/ 	.word	0x00000060
        /*0690*/ 	.short	0x010a
        /*0692*/ 	.byte	0x3f
	.zero		1


	//   ....[79]....
        /*0694*/ 	.word	0x000142d0
        /*0698*/ 	.word	0x00000003
        /*069c*/ 	.word	0x00030860
        /*06a0*/ 	.short	0x010a
        /*06a2*/ 	.byte	0x3f
	.zero		1


	//   ....[80]....
        /*06a4*/ 	.word	0x000143b0
        /*06a8*/ 	.word	0x00000007
        /*06ac*/ 	.word	0x00030820
        /*06b0*/ 	.short	0x010a
        /*06b2*/ 	.byte	0x3f
	.zero		1


	//   ....[81]....
        /*06b4*/ 	.word	0x00014400
        /*06b8*/ 	.word	0x00000005
        /*06bc*/ 	.word	0x00000000
        /*06c0*/ 	.short	0x010a
        /*06c2*/ 	.byte	0x3f
	.zero		1


	//   ....[82]....
        /*06c4*/ 	.word	0x00014450
        /*06c8*/ 	.word	0x00000003
        /*06cc*/ 	.word	0x00000000
        /*06d0*/ 	.short	0x010a
        /*06d2*/ 	.byte	0x3f
	.zero		1


	//   ....[83]....
        /*06d4*/ 	.word	0x000144a0
        /*06d8*/ 	.word	0x00000005
        /*06dc*/ 	.word	0x00000000
        /*06e0*/ 	.short	0x010a
        /*06e2*/ 	.byte	0x3f
	.zero		1


	//----- nvinfo : EIATTR_NUM_MBARRIERS
	.align		4
.L_771:
        /*06e4*/ 	.byte	0x03, 0x38
        /*06e6*/ 	.short	0x0016


	//----- nvinfo : EIATTR_EXIT_INSTR_OFFSETS
	.align		4
        /*06e8*/ 	.byte	0x04, 0x1c
        /*06ea*/ 	.short	(.L_773 - .L_772)


	//   ....[0]....
.L_772:
        /*06ec*/ 	.word	0x00000a40


	//   ....[1]....
        /*06f0*/ 	.word	0x00010650


	//   ....[2]....
        /*06f4*/ 	.word	0x000106b0


	//   ....[3]....
        /*06f8*/ 	.word	0x00013960


	//   ....[4]....
        /*06fc*/ 	.word	0x00013bb0


	//----- nvinfo : EIATTR_MAX_THREADS
	.align		4
.L_773:
        /*0700*/ 	.byte	0x04, 0x05
        /*0702*/ 	.short	(.L_775 - .L_774)
.L_774:
        /*0704*/ 	.word	0x00000180
        /*0708*/ 	.word	0x00000001
        /*070c*/ 	.word	0x00000001


	//----- nvinfo : EIATTR_CRS_STACK_SIZE
	.align		4
.L_775:
        /*0710*/ 	.byte	0x04, 0x1e
        /*0712*/ 	.short	(.L_777 - .L_776)
.L_776:
        /*0714*/ 	.word	0x00000000


	//----- nvinfo : EIATTR_CBANK_PARAM_SIZE
	.align		4
.L_777:
        /*0718*/ 	.byte	0x03, 0x19
        /*071a*/ 	.short	0x0bf0


	//----- nvinfo : EIATTR_PARAM_CBANK
	.align		4
        /*071c*/ 	.byte	0x04, 0x0a
        /*071e*/ 	.short	(.L_779 - .L_778)
	.align		4
.L_778:
        /*0720*/ 	.word	index@(.nv.constant0._ZN7cutlass13device_kernelIN5flash11enable_sm90INS1_16FlashAttnFwdSm90INS1_25CollectiveMainloopFwdSm90ILi2EN4cute5tupleIJNS5_1CILi1EEES8_S8_EEENS6_IJNS7_ILi128EEENS7_ILi96EEENS7_ILi192EEEEEELi192ENS_10bfloat16_tEfNS_4arch4Sm90ELb0ELb1ELb1ELb0ELb0ELb0ELb0ELb1ELb1ELb0ELb0ELb0EEENS1_21CollectiveEpilogueFwdINS6_IJSA_SC_SB_EEES9_SE_SG_Li256ELb0ELb0ELb0ELb0EEENS1_30DynamicPersistentTileSchedulerILi256ELi32ELb0ELb0ELb1EEEEEEEEEvNT_6ParamsE)
        /*0724*/ 	.short	0x0210
        /*0726*/ 	.short	0x0bf0


	//----- nvinfo : EIATTR_SW_WAR
	.align		4
.L_779:
        /*0728*/ 	.byte	0x04, 0x36
        /*072a*/ 	.short	(.L_781 - .L_780)
.L_780:
        /*072c*/ 	.word	0x00000008
.L_781:


//--------------------- .nv.info._ZN7cutlass13device_kernelIN5flash11enable_sm90INS1_16FlashAttnFwdSm90INS1_25CollectiveMainloopFwdSm90ILi2EN4cute5tupleIJNS5_1CILi1EEES8_S8_EEENS6_IJNS7_ILi128EEENS7_ILi96EEENS7_ILi192EEEEEELi192ENS_10bfloat16_tEfNS_4arch4Sm90ELb0ELb1ELb1ELb1ELb0ELb0ELb0ELb1ELb1ELb0ELb0ELb0EEENS1_21CollectiveEpilogueFwdINS6_IJSA_SC_SB_EEES9_SE_SG_Li256ELb1ELb0ELb0ELb0EEENS1_36VarlenDynamicPersistentTileSchedulerILi128ELi96ELi256ELi32ELb0ELb0ELb1ELb1ELb0ELb1EEEEEEEEEvNT_6ParamsE --------------------------
	.section	.nv.info._ZN7cutlass13device_kernelIN5flash11enable_sm90INS1_16FlashAttnFwdSm90INS1_25CollectiveMainloopFwdSm90ILi2EN4cute5tupleIJNS5_1CILi1EEES8_S8_EEENS6_IJNS7_ILi128EEENS7_ILi96EEENS7_ILi192EEEEEELi192ENS_10bfloat16_tEfNS_4arch4Sm90ELb0ELb1ELb1ELb1ELb0ELb0ELb0ELb1ELb1ELb0ELb0ELb0EEENS1_21CollectiveEpilogueFwdINS6_IJSA_SC_SB_EEES9_SE_SG_Li256ELb1ELb0ELb0ELb0EEENS1_36VarlenDynamicPersistentTileSchedulerILi128ELi96ELi256ELi32ELb0ELb0ELb1ELb1ELb0ELb1EEEEEEEEEvNT_6ParamsE,"",@"SHT_CUDA_INFO"
	.sectionflags	@""
	.align	4


	//----- nvinfo : EIATTR_CUDA_API_VERSION
	.align		4
        /*0000*/ 	.byte	0x04, 0x37
        /*0002*/ 	.short	(.L_783 - .L_782)
.L_782:
        /*0004*/ 	.word	0x00000082


	//----- nvinfo : EIATTR_KPARAM_INFO
	.align		4
.L_783:
        /*0008*/ 	.byte	0x04, 0x17
        /*000a*/ 	.short	(.L_785 - .L_784)
.L_784:
        /*000c*/ 	.word	0x00000000
        /*0010*/ 	.short	0x0000
        /*0012*/ 	.short	0x0070
        /*0014*/ 	.byte	0x00, 0xf0, 0x01, 0x28


	//----- nvinfo : EIATTR_SPARSE_MMA_MASK
	.align		4
.L_785:
        /*0018*/ 	.byte	0x03, 0x50
        /*001a*/ 	.short	0x0000


	//----- nvinfo : EIATTR_MAXREG_COUNT
	.align		4
        /*001c*/ 	.byte	0x03, 0x1b
        /*001e*/ 	.short	0x00a8


	//----- nvinfo : EIATTR_NUM_BARRIERS
	.align		4
        /*0020*/ 	.byte	0x02, 0x4c
        /*0022*/ 	.byte	0x09
	.zero		1


	//----- nvinfo : EIATTR_EXTERNS
	.align		4
        /*0024*/ 	.byte	0x04, 0x0f
        /*0026*/ 	.short	(.L_787 - .L_786)


	//   ....[0]....
	.align		4
.L_786:
        /*0028*/ 	.word	index@(__assertfail)


	//----- nvinfo : EIATTR_ANNOTATIONS
	.align		4
.L_787:
        /*002c*/ 	.byte	0x04, 0x55
        /*002e*/ 	.short	(.L_789 - .L_788)


	//   ....[0]....
.L_788:
        /* <DEDUP_REMOVED lines=34> */


	//----- nvinfo : EIATTR_MERCURY_ISA_VERSION
	.align		4
.L_789:
        /*0240*/ 	.byte	0x03, 0x5f
        /*0242*/ 	.short	0x0101


	//----- nvinfo : EIATTR_UNUSED_LOAD_BYTE_OFFSET
	.align		4
        /*0244*/ 	.byte	0x04, 0x44
        /*0246*/ 	.short	(.L_791 - .L_790)


	//   ....[0]....
.L_790:
        /*0248*/ 	.word	0x00000a40
        /*024c*/ 	.word	0x0000fff0


	//   ....[1]....
        /*0250*/ 	.word	0x0000f070
        /*0254*/ 	.word	0x0000fff0


	//----- nvinfo : EIATTR_INT_WARP_WIDE_INSTR_OFFSETS
	.align		4
.L_791:
        /*0258*/ 	.byte	0x04, 0x31
        /*025a*/ 	.short	(.L_793 - .L_792)


	//   ....[0]....
.L_792:
        /*025c*/ 	.word	0x00000160


	//   ....[1]....
        /*0260*/ 	.word	0x000001a0


	//   ....[2]....
        /*0264*/ 	.word	0x00000210


	//   ....[3]....
        /*0268*/ 	.word	0x00012be0


	//   ....[4]....
        /*026c*/ 	.word	0x00012c80


	//   ....[5]....
        /*0270*/ 	.word	0x00013190


	//   ....[6]....
        /*0274*/ 	.word	0x00013210


	//   ....[7]....
        /*0278*/ 	.word	0x00013320


	//   ....[8]....
        /*027c*/ 	.word	0x00013410


	//   ....[9]....
        /*0280*/ 	.word	0x00015870


	//   ....[10]....
        /*0284*/ 	.word	0x00015910


	//----- nvinfo : EIATTR_COOP_GROUP_MASK_REGIDS
	.align		4
.L_793:
        /*0288*/ 	.byte	0x04, 0x29
        /*028a*/ 	.short	(.L_795 - .L_794)


	//   ....[0]....
.L_794:
        /*028c*/ 	.word	0xffffffff


	//   ....[1]....
        /*0290*/ 	.word	0xffffffff


	//   ....[2]....
        /*0294*/ 	.word	0xffffffff


	//   ....[3]....
        /*0298*/ 	.word	0xffffffff


	//   ....[4]....
        /*029c*/ 	.word	0xffffffff


	//   ....[5]....
        /*02a0*/ 	.word	0xffffffff


	//   ....[6]....
        /*02a4*/ 	.word	0xffffffff


	//   ....[7]....
        /*02a8*/ 	.word	0xffffffff


	//   ....[8]....
        /*02ac*/ 	.word	0xffffffff


	//   ....[9]....
        /*02b0*/ 	.word	0xffffffff


	//   ....[10]....
        /*02b4*/ 	.word	0xffffffff


	//   ....[11]....
        /*02b8*/ 	.word	0xffffffff


	//   ....[12]....
        /*02bc*/ 	.word	0xffffffff


	//   ....[13]....
        /*02c0*/ 	.word	0xffffffff


	//   ....[14]....
        /*02c4*/ 	.word	0xffffffff


	//   ....[15]....
        /*02c8*/ 	.word	0xffffffff


	//   ....[16]....
        /*02cc*/ 	.word	0xffffffff


	//   ....[17]....
        /*02d0*/ 	.word	0xffffffff


	//   ....[18]....
        /*02d4*/ 	.word	0xffffffff


	//   ....[19]....
        /*02d8*/ 	.word	0xffffffff


	//   ....[20]....
        /*02dc*/ 	.word	0xffffffff


	//   ....[21]....
        /*02e0*/ 	.word	0xffffffff


	//   ....[22]....
        /*02e4*/ 	.word	0xffffffff


	//   ....[23]....
        /*02e8*/ 	.word	0xffffffff


	//   ....[24]....
        /*02ec*/ 	.word	0xffffffff


	//   ....[25]....
        /*02f0*/ 	.word	0xffffffff


	//   ....[26]....
        /*02f4*/ 	.word	0xffffffff


	//   ....[27]....
        /*02f8*/ 	.word	0xffffffff


	//   ....[28]....
        /*02fc*/ 	.word	0xffffffff


	//   ....[29]....
        /*0300*/ 	.word	0xffffffff


	//   ....[30]....
        /*0304*/ 	.word	0xffffffff


	//   ....[31]....
        /*0308*/ 	.word	0xffffffff


	//   ....[32]....
        /*030c*/ 	.word	0xffffffff


	//   ....[33]....
        /*0310*/ 	.word	0xffffffff


	//   ....[34]....
        /*0314*/ 	.word	0xffffffff


	//   ....[35]....
        /*0318*/ 	.word	0xffffffff


	//   ....[36]....
        /*031c*/ 	.word	0xffffffff


	//   ....[37]....
        /*0320*/ 	.word	0xffffffff


	//   ....[38]....
        /*0324*/ 	.word	0xffffffff


	//   ....[39]....
        /*0328*/ 	.word	0xffffffff


	//   ....[40]....
        /*032c*/ 	.word	0xffffffff


	//   ....[41]....
        /*0330*/ 	.word	0xffffffff


	//   ....[42]....
        /*0334*/ 	.word	0xffffffff


	//   ....[43]....
        /*0338*/ 	.word	0xffffffff


	//   ....[44]....
        /*033c*/ 	.word	0xffffffff


	//   ....[45]....
        /*0340*/ 	.word	0xffffffff


	//   ....[46]....
        /*0344*/ 	.word	0xffffffff


	//   ....[47]....
        /*0348*/ 	.word	0xffffffff


	//   ....[48]....
        /*034c*/ 	.word	0xffffffff


	//   ....[49]....
        /*0350*/ 	.word	0xffffffff


	//   ....[50]....
        /*0354*/ 	.word	0xffffffff


	//   ....[51]....
        /*0358*/ 	.word	0xffffffff


	//   ....[52]....
        /*035c*/ 	.word	0xffffffff


	//   ....[53]....
        /*0360*/ 	.word	0xffffffff


	//   ....[54]....
        /*0364*/ 	.word	0xffffffff


	//   ....[55]....
        /*0368*/ 	.word	0xffffffff


	//   ....[56]....
        /*036c*/ 	.word	0xffffffff


	//   ....[57]....
        /*0370*/ 	.word	0xffffffff


	//   ....[58]....
        /*0374*/ 	.word	0xffffffff


	//   ....[59]....
        /*0378*/ 	.word	0xffffffff


	//   ....[60]....
        /*037c*/ 	.word	0xffffffff


	//   ....[61]....
        /*0380*/ 	.word	0xffffffff


	//   ....[62]....
        /*0384*/ 	.word	0x0500000f


	//   ....[63]....
        /*0388*/ 	.word	0x0500000f


	//   ....[64]....
        /*038c*/ 	.word	0x0500000f


	//   ....[65]....
        /*0390*/ 	.word	0x0500000f


	//   ....[66]....
        /*0394*/ 	.word	0x0500000f


	//   ....[67]....
        /*0398*/ 	.word	0x0500000f


	//   ....[68]....
        /*039c*/ 	.word	0x0500000f


	//   ....[69]....
        /*03a0*/ 	.word	0x0500000f


	//   ....[70]....
        /*03a4*/ 	.word	0x0500000f


	//   ....[71]....
        /*03a8*/ 	.word	0x0500000f


	//   ....[72]....
        /*03ac*/ 	.word	0x0500000f


	//   ....[73]....
        /*03b0*/ 	.word	0x0500000f


	//   ....[74]....
        /*03b4*/ 	.word	0x0500000f


	//   ....[75]....
        /*03b8*/ 	.word	0x0500000f


	//   ....[76]....
        /*03bc*/ 	.word	0x0500000f


	//   ....[77]....
        /*03c0*/ 	.word	0x0500000f


	//   ....[78]....
        /*03c4*/ 	.word	0x0500000f


	//   ....[79]....
        /*03c8*/ 	.word	0x0500000f


	//   ....[80]....
        /*03cc*/ 	.word	0x0500000f


	//----- nvinfo : EIATTR_COOP_GROUP_INSTR_OFFSETS
	.align		4
.L_795:
        /*03d0*/ 	.byte	0x04, 0x28
        /*03d2*/ 	.short	(.L_797 - .L_796)


	//   ....[0]....
.L_796:
        /*03d4*/ 	.word	0x00000060


	//   ....[1]....
        /*03d8*/ 	.word	0x00000170


	//   ....[2]....
        /*03dc*/ 	.word	0x000001c0


	//   ....[3]....
        /*03e0*/ 	.word	0x000003f0


	//   ....[4]....
        /*03e4*/ 	.word	0x00000550


	//   ....[5]....
        /*03e8*/ 	.word	0x00000670


	//   ....[6]....
        /*03ec*/ 	.word	0x000007d0


	//   ....[7]....
        /*03f0*/ 	.word	0x00001900


	//   ....[8]....
        /*03f4*/ 	.word	0x000038c0


	//   ....[9]....
        /*03f8*/ 	.word	0x000039c0


	//   ....[10]....
        /*03fc*/ 	.word	0x00003ee0


	//   ....[11]....
        /*0400*/ 	.word	0x00003f70


	//   ....[12]....
        /*0404*/ 	.word	0x00007220


	//   ....[13]....
        /*0408*/ 	.word	0x00007330


	//   ....[14]....
        /*040c*/ 	.word	0x00007920


	//   ....[15]....
        /*0410*/ 	.word	0x000079a0


	//   ....[16]....
        /*0414*/ 	.word	0x00009bf0


	//   ....[17]....
        /*0418*/ 	.word	0x00009c10


	//   ....[18]....
        /*041c*/ 	.word	0x00009f40


	//   ....[19]....
        /*0420*/ 	.word	0x00009fa0


	//   ....[20]....
        /*0424*/ 	.word	0x0000ce00


	//   ....[21]....
        /*0428*/ 	.word	0x0000cf20


	//   ....[22]....
        /*042c*/ 	.word	0x0000d510


	//   ....[23]....
        /*0430*/ 	.word	0x0000d590


	//   ....[24]....
        /*0434*/ 	.word	0x0000e5a0


	//   ....[25]....
        /*0438*/ 	.word	0x0000e5e0


	//   ....[26]....
        /*043c*/ 	.word	0x0000e6e0


	//   ....[27]....
        /*0440*/ 	.word	0x0000e700


	//   ....[28]....
        /*0444*/ 	.word	0x000116d0


	//   ....[29]....
        /*0448*/ 	.word	0x00011870


	//   ....[30]....
        /*044c*/ 	.word	0x000118a0


	//   ....[31]....
        /*0450*/ 	.word	0x000118d0


	//   ....[32]....
        /*0454*/ 	.word	0x00011910


	//   ....[33]....
        /*0458*/ 	.word	0x00011960


	//   ....[34]....
        /*045c*/ 	.word	0x000119c0


	//   ....[35]....
        /*0460*/ 	.word	0x00011bb0


	//   ....[36]....
        /*0464*/ 	.word	0x00011c10


	//   ....[37]....
        /*0468*/ 	.word	0x00011c50


	//   ....[38]....
        /*046c*/ 	.word	0x00011c90


	//   ....[39]....
        /*0470*/ 	.word	0x00011cc0


	//   ....[40]....
        /*0474*/ 	.word	0x00011cf0


	//   ....[41]....
        /*0478*/ 	.word	0x00011d90


	//   ....[42]....
        /*047c*/ 	.word	0x00011df0


	//   ....[43]....
        /*0480*/ 	.word	0x00011e80


	//   ....[44]....
        /*0484*/ 	.word	0x00015d80


	//   ....[45]....
        /*0488*/ 	.word	0x00015d90


	//   ....[46]....
        /*048c*/ 	.word	0x00015eb0


	//   ....[47]....
        /*0490*/ 	.word	0x00015f10


	//   ....[48]....
        /*0494*/ 	.word	0x00015f50


	//   ....[49]....
        /*0498*/ 	.word	0x00015f90


	//   ....[50]....
        /*049c*/ 	.word	0x00015fc0


	//   ....[51]....
        /*04a0*/ 	.word	0x00015ff0


	//   ....[52]....
        /*04a4*/ 	.word	0x00016190


	//   ....[53]....
        /*04a8*/ 	.word	0x000161f0


	//   ....[54]....
        /*04ac*/ 	.word	0x00016230


	//   ....[55]....
        /*04b0*/ 	.word	0x00016270


	//   ....[56]....
        /*04b4*/ 	.word	0x000162a0


	//   ....[57]....
        /*04b8*/ 	.word	0x000162d0


	//   ....[58]....
        /*04bc*/ 	.word	0x00016390


	//   ....[59]....
        /*04c0*/ 	.word	0x000163b0


	//   ....[60]....
        /*04c4*/ 	.word	0x00016420


	//   ....[61]....
        /*04c8*/ 	.word	0x00016ac0


	//   ....[62]....
        /*04cc*/ 	.word	0x00017170


	//   ....[63]....
        /*04d0*/ 	.word	0x00017590


	//   ....[64]....
        /*04d4*/ 	.word	0x00017620


	//   ....[65]....
        /*04d8*/ 	.word	0x000176c0


	//   ....[66]....
        /*04dc*/ 	.word	0x00017770


	//   ....[67]....
        /*04e0*/ 	.word	0x000177f0


	//   ....[68]....
        /*04e4*/ 	.word	0x00017870


	//   ....[69]....
        /*04e8*/ 	.word	0x000178f0


	//   ....[70]....
        /*04ec*/ 	.word	0x00017970


	//   ....[71]....
        /*04f0*/ 	.word	0x00017a00


	//   ....[72]....
        /*04f4*/ 	.word	0x00017ab0


	//   ....[73]....
        /*04f8*/ 	.word	0x00017b30


	//   ....[74]....
        /*04fc*/ 	.word	0x00017bb0


	//   ....[75]....
        /*0500*/ 	.word	0x00017c30


	//   ....[76]....
        /*0504*/ 	.word	0x00017cb0


	//   ....[77]....
        /*0508*/ 	.word	0x00017d20


	//   ....[78]....
        /*050c*/ 	.word	0x00017dc0


	//   ....[79]....
        /*0510*/ 	.word	0x00017e50


	//   ....[80]....
        /*0514*/ 	.word	0x00017f80


	//----- nvinfo : EIATTR_REG_RECONFIG
	.align		4
.L_797:
        /*0518*/ 	.byte	0x01, 0x54
	.zero		2


	//----- nvinfo : EIATTR_SYSCALL_OFFSETS
	.align		4
        /*051c*/ 	.byte	0x04, 0x46
        /*051e*/ 	.short	(.L_799 - .L_798)


	//   ....[0]....
.L_798:
        /*0520*/ 	.word	0x00001ae0


	//   ....[1]....
        /*0524*/ 	.word	0x00012e10


	//   ....[2]....
        /*0528*/ 	.word	0x00012f50


	//   ....[3]....
        /*052c*/ 	.word	0x00013050


	//----- nvinfo : EIATTR_MBARRIER_INSTR_OFFSETS
	.align		4
.L_799:
        /*0530*/ 	.byte	0x04, 0x39
        /*0532*/ 	.short	(.L_801 - .L_800)


	//   ....[0]....
.L_800:
        /*0534*/ 	.word	0x000002a0
        /*0538*/ 	.word	0x000000ff
        /*053c*/ 	.word	0x00030800
        /*0540*/ 	.short	0x0100
        /*0542*/ 	.byte	0x08
	.zero		1


	//   ....[1]....
        /*0544*/ 	.word	0x000002b0
        /*0548*/ 	.word	0x000000ff
        /*054c*/ 	.word	0x00030820
        /*0550*/ 	.short	0x0100
        /*0552*/ 	.byte	0x08
	.zero		1


	//   ....[2]....
        /*0554*/ 	.word	0x000003a0
        /*0558*/ 	.word	0x000000ff
        /*055c*/ 	.word	0x00030830
        /*0560*/ 	.short	0x0100
        /*0562*/ 	.byte	0x08
	.zero		1


	//   ....[3]....
        /*0564*/ 	.word	0x000003b0
        /*0568*/ 	.word	0x000000ff
        /*056c*/ 	.word	0x00030840
        /*0570*/ 	.short	0x0100
        /*0572*/ 	.byte	0x08
	.zero		1


	//   ....[4]....
        /*0574*/ 	.word	0x000003c0
        /*0578*/ 	.word	0x000000ff
        /*057c*/ 	.word	0x00030838
        /*0580*/ 	.short	0x0100
        /*0582*/ 	.byte	0x08
	.zero		1


	//   ....[5]....
        /*0584*/ 	.word	0x000003d0
        /*0588*/ 	.word	0x000000ff
        /*058c*/ 	.word	0x00030848
        /*0590*/ 	.short	0x0100
        /*0592*/ 	.byte	0x08
	.zero		1


	//   ....[6]....
        /*0594*/ 	.word	0x00000500
        /*0598*/ 	.word	0x000000ff
        /*059c*/ 	.word	0x00030850
        /*05a0*/ 	.short	0x0100
        /*05a2*/ 	.byte	0x08
	.zero		1


	//   ....[7]....
        /*05a4*/ 	.word	0x00000510
        /*05a8*/ 	.word	0x000000ff
        /*05ac*/ 	.word	0x00030860
        /*05b0*/ 	.short	0x0100
        /*05b2*/ 	.byte	0x08
	.zero		1


	//   ....[8]....
        /*05b4*/ 	.word	0x00000520
        /*05b8*/ 	.word	0x000000ff
        /*05bc*/ 	.word	0x00030858
        /*05c0*/ 	.short	0x0100
        /*05c2*/ 	.byte	0x08
	.zero		1


	//   ....[9]....
        /*05c4*/ 	.word	0x00000530
        /*05c8*/ 	.word	0x000000ff
        /*05cc*/ 	.word	0x00030868
        /*05d0*/ 	.short	0x0100
        /*05d2*/ 	.byte	0x08
	.zero		1


	//   ....[10]....
        /*05d4*/ 	.word	0x00000620
        /*05d8*/ 	.word	0x000000ff
        /*05dc*/ 	.word	0x00030870
        /*05e0*/ 	.short	0x0100
        /*05e2*/ 	.byte	0x06
	.zero		1


	//   ....[11]....
        /*05e4*/ 	.word	0x00000630
        /*05e8*/ 	.word	0x000000ff
        /*05ec*/ 	.word	0x00030880
        /*05f0*/ 	.short	0x0100
        /*05f2*/ 	.byte	0x06
	.zero		1


	//   ....[12]....
        /*05f4*/ 	.word	0x00000640
        /*05f8*/ 	.word	0x000000ff
        /*05fc*/ 	.word	0x00030878
        /*0600*/ 	.short	0x0100
        /*0602*/ 	.byte	0x06
	.zero		1


	//   ....[13]....
        /*0604*/ 	.word	0x00000650
        /*0608*/ 	.word	0x000000ff
        /*060c*/ 	.word	0x00030888
        /*0610*/ 	.short	0x0100
        /*0612*/ 	.byte	0x06
	.zero		1


	//   ....[14]....
        /*0614*/ 	.word	0x00000780
        /*0618*/ 	.word	0x000000ff
        /*061c*/ 	.word	0x00030890
        /*0620*/ 	.short	0x0100
        /*0622*/ 	.byte	0x08
	.zero		1


	//   ....[15]....
        /*0624*/ 	.word	0x00000790
        /*0628*/ 	.word	0x000000ff
        /*062c*/ 	.word	0x000308a0
        /*0630*/ 	.short	0x0100
        /*0632*/ 	.byte	0x08
	.zero		1


	//   ....[16]....
        /*0634*/ 	.word	0x000007a0
        /*0638*/ 	.word	0x000000ff
        /*063c*/ 	.word	0x00030898
        /*0640*/ 	.short	0x0100
        /*0642*/ 	.byte	0x08
	.zero		1


	//   ....[17]....
        /*0644*/ 	.word	0x000007b0
        /*0648*/ 	.word	0x000000ff
        /*064c*/ 	.word	0x000308a8
        /*0650*/ 	.short	0x0100
        /*0652*/ 	.byte	0x08
	.zero		1


	//   ....[18]....
        /*0654*/ 	.word	0x000008e0
        /*0658*/ 	.word	0x000000ff
        /*065c*/ 	.word	0x000308b0
        /*0660*/ 	.short	0x0100
        /*0662*/ 	.byte	0x08
	.zero		1


	//   ....[19]....
        /*0664*/ 	.word	0x000008f0
        /*0668*/ 	.word	0x000000ff
        /*066c*/ 	.word	0x000308c0
        /*0670*/ 	.short	0x0100
        /*0672*/ 	.byte	0x08
	.zero		1


	//   ....[20]....
        /*0674*/ 	.word	0x00000900
        /*0678*/ 	.word	0x000000ff
        /*067c*/ 	.word	0x000308b8
        /*0680*/ 	.short	0x0100
        /*0682*/ 	.byte	0x08
	.zero		1


	//   ....[21]....
        /*0684*/ 	.word	0x00000910
        /*0688*/ 	.word	0x000000ff
        /*068c*/ 	.word	0x000308c8
        /*0690*/ 	.short	0x0100
        /*0692*/ 	.byte	0x08
	.zero		1


	//   ....[22]....
        /*0694*/ 	.word	0x00001b80
        /*0698*/ 	.word	0x000000ff
        /*069c*/ 	.word	0x00030800
        /*06a0*/ 	.short	0x010a
        /*06a2*/ 	.byte	0x27
	.zero		1


	//   ....[23]....
        /*06a4*/ 	.word	0x00001c00
        /*06a8*/ 	.word	0x00000005
        /*06ac*/ 	.word	0x00030830
        /*06b0*/ 	.short	0x010a
        /*06b2*/ 	.byte	0x3f
	.zero		1


	//   ....[24]....
        /*06b4*/ 	.word	0x00001ca0
        /*06b8*/ 	.word	0x00000005
        /*06bc*/ 	.word	0x00030830
        /*06c0*/ 	.short	0x010a
        /*06c2*/ 	.byte	0x3f
	.zero		1


	//   ....[25]....
        /*06c4*/ 	.word	0x00002620
        /*06c8*/ 	.word	0x00000004
        /*06cc*/ 	.word	0x00000000
        /*06d0*/ 	.short	0x0101
        /*06d2*/ 	.byte	0x3f
	.zero		1


	//   ....[26]....
        /*06d4*/ 	.word	0x00004e80
        /*06d8*/ 	.word	0x000000ff
        /*06dc*/ 	.word	0x00030830
        /*06e0*/ 	.short	0x010a
        /*06e2*/ 	.byte	0x06
	.zero		1


	//   ....[27]....
        /*06e4*/ 	.word	0x00004ec0
        /*06e8*/ 	.word	0x000000ff
        /*06ec*/ 	.word	0x00030830
        /*06f0*/ 	.short	0x010a
        /*06f2*/ 	.byte	0x06
	.zero		1


	//   ....[28]....
        /*06f4*/ 	.word	0x00005980
        /*06f8*/ 	.word	0x000000ff
        /*06fc*/ 	.word	0x00030850
        /*0700*/ 	.short	0x010a
        /*0702*/ 	.byte	0x0e
	.zero		1


	//   ....[29]....
        /*0704*/ 	.word	0x000059c0
        /*0708*/ 	.word	0x000000ff
        /*070c*/ 	.word	0x00030850
        /*0710*/ 	.short	0x010a
        /*0712*/ 	.byte	0x0e
	.zero		1


	//   ....[30]....
        /*0714*/ 	.word	0x000062d0
        /*0718*/ 	.word	0x00000078
        /*071c*/ 	.word	0x00000000
        /*0720*/ 	.short	0x0101
        /*0722*/ 	.byte	0x3f
	.zero		1


	//   ....[31]....
        /*0724*/ 	.word	0x00007df0
        /*0728*/ 	.word	0x00000087
        /*072c*/ 	.word	0x00000000
        /*0730*/ 	.short	0x0101
        /*0732*/ 	.byte	0x3f
	.zero		1


	//   ....[32]....
        /*0734*/ 	.word	0x000085f0
        /*0738*/ 	.word	0x000000ff
        /*073c*/ 	.word	0x00030830
        /*0740*/ 	.short	0x010a
        /*0742*/ 	.byte	0x06
	.zero		1


	//   ....[33]....
        /*0744*/ 	.word	0x00008630
        /*0748*/ 	.word	0x000000ff
        /*074c*/ 	.word	0x00030830
        /*0750*/ 	.short	0x010a
        /*0752*/ 	.byte	0x06
	.zero		1


	//   ....[34]....
        /*0754*/ 	.word	0x000090f0
        /*0758*/ 	.word	0x000000ff
        /*075c*/ 	.word	0x00030850
        /*0760*/ 	.short	0x010a
        /*0762*/ 	.byte	0x07
	.zero		1


	//   ....[35]....
        /*0764*/ 	.word	0x00009130
        /*0768*/ 	.word	0x000000ff
        /*076c*/ 	.word	0x00030850
        /*0770*/ 	.short	0x010a
        /*0772*/ 	.byte	0x07
	.zero		1


	//   ....[36]....
        /*0774*/ 	.word	0x0000a420
        /*0778*/ 	.word	0x0000007b
        /*077c*/ 	.word	0x00000000
        /*0780*/ 	.short	0x0101
        /*0782*/ 	.byte	0x3f
	.zero		1


	//   ....[37]....
        /*0784*/ 	.word	0x0000a460
        /*0788*/ 	.word	0x0000007d
        /*078c*/ 	.word	0x00000000
        /*0790*/ 	.short	0x0101
        /*0792*/ 	.byte	0x3f
	.zero		1


	//   ....[38]....
        /*0794*/ 	.word	0x0000aa90
        /*0798*/ 	.word	0x000000ff
        /*079c*/ 	.word	0x00030830
        /*07a0*/ 	.short	0x010a
        /*07a2*/ 	.byte	0x06
	.zero		1


	//   ....[39]....
        /*07a4*/ 	.word	0x0000aad0
        /*07a8*/ 	.word	0x000000ff
        /*07ac*/ 	.word	0x00030830
        /*07b0*/ 	.short	0x010a
        /*07b2*/ 	.byte	0x06
	.zero		1


	//   ....[40]....
        /*07b4*/ 	.word	0x0000b590
        /*07b8*/ 	.word	0x000000ff
        /*07bc*/ 	.word	0x00030850
        /*07c0*/ 	.short	0x010a
        /*07c2*/ 	.byte	0x07
	.zero		1


	//   ....[41]....
        /*07c4*/ 	.word	0x0000b5d0
        /*07c8*/ 	.word	0x000000ff
        /*07cc*/ 	.word	0x00030850
        /*07d0*/ 	.short	0x010a
        /*07d2*/ 	.byte	0x07
	.zero		1


	//   ....[42]....
        /*07d4*/ 	.word	0x0000bf00
        /*07d8*/ 	.word	0x00000002
        /*07dc*/ 	.word	0x00000000
        /*07e0*/ 	.short	0x0101
        /*07e2*/ 	.byte	0x3f
	.zero		1


	//   ....[43]....
        /*07e4*/ 	.word	0x0000d850
        /*07e8*/ 	.word	0x00000081
        /*07ec*/ 	.word	0x00000000
        /*07f0*/ 	.short	0x0101
        /*07f2*/ 	.byte	0x3f
	.zero		1


	//   ....[44]....
        /*07f4*/ 	.word	0x0000e510
        /*07f8*/ 	.word	0x000000ff
        /*07fc*/ 	.word	0x00030850
        /*0800*/ 	.short	0x010a
        /*0802*/ 	.byte	0x05
	.zero		1


	//   ....[45]....
        /*0804*/ 	.word	0x0000e550
        /*0808*/ 	.word	0x000000ff
        /*080c*/ 	.word	0x00030850
        /*0810*/ 	.short	0x010a
        /*0812*/ 	.byte	0x05
	.zero		1


	//   ....[46]....
        /*0814*/ 	.word	0x0000ea10
        /*0818*/ 	.word	0x00000009
        /*081c*/ 	.word	0x00000000
        /*0820*/ 	.short	0x0101
        /*0822*/ 	.byte	0x3f
	.zero		1


	//   ....[47]....
        /*0824*/ 	.word	0x000103a0
        /*0828*/ 	.word	0x00000026
        /*082c*/ 	.word	0x00000000
        /*0830*/ 	.short	0x0101
        /*0832*/ 	.byte	0x3f
	.zero		1


	//   ....[48]....
        /*0834*/ 	.word	0x00013760
        /*0838*/ 	.word	0x00000009
        /*083c*/ 	.word	0x00030840
        /*0840*/ 	.short	0x010a
        /*0842*/ 	.byte	0x3f
	.zero		1


	//   ....[49]....
        /*0844*/ 	.word	0x00013d10
        /*0848*/ 	.word	0x0000000a
        /*084c*/ 	.word	0x00030820
        /*0850*/ 	.short	0x010a
        /*0852*/ 	.byte	0x3f
	.zero		1


	//   ....[50]....
        /*0854*/ 	.word	0x00014060
        /*0858*/ 	.word	0x00000002
        /*085c*/ 	.word	0x00030840
        /*0860*/ 	.short	0x010a
        /*0862*/ 	.byte	0x3f
	.zero		1


	//   ....[51]....
        /*0864*/ 	.word	0x00014360
        /*0868*/ 	.word	0x00000003
        /*086c*/ 	.word	0x00000060
        /*0870*/ 	.short	0x010a
        /*0872*/ 	.byte	0x3f
	.zero		1


	//   ....[52]....
        /*0874*/ 	.word	0x000149b0
        /*0878*/ 	.word	0x00000002
        /*087c*/ 	.word	0x00030840
        /*0880*/ 	.short	0x010a
        /*0882*/ 	.byte	0x3f
	.zero		1


	//   ....[53]....
        /*0884*/ 	.word	0x00014cb0
        /*0888*/ 	.word	0x00000003
        /*088c*/ 	.word	0x00000060
        /*0890*/ 	.short	0x010a
        /*0892*/ 	.byte	0x3f
	.zero		1


	//   ....[54]....
        /*0894*/ 	.word	0x000151f0
        /*0898*/ 	.word	0x00000002
        /*089c*/ 	.word	0x00030840
        /*08a0*/ 	.short	0x010a
        /*08a2*/ 	.byte	0x3f
	.zero		1


	//   ....[55]....
        /*08a4*/ 	.word	0x00015500
        /*08a8*/ 	.word	0x00000002
        /*08ac*/ 	.word	0x00000060
        /*08b0*/ 	.short	0x010a
        /*08b2*/ 	.byte	0x3f
	.zero		1


	//   ....[56]....
        /*08b4*/ 	.word	0x000159d0
        /*08b8*/ 	.word	0x00000003
        /*08bc*/ 	.word	0x00030860
        /*08c0*/ 	.short	0x010a
        /*08c2*/ 	.byte	0x3f
	.zero		1


	//   ....[57]....
        /*08c4*/ 	.word	0x00016a40
        /*08c8*/ 	.word	0x00000000
        /*08cc*/ 	.word	0x00030820
        /*08d0*/ 	.short	0x010a
        /*08d2*/ 	.byte	0x3f
	.zero		1


	//   ....[58]....
        /*08d4*/ 	.word	0x00016c20
        /*08d8*/ 	.word	0x00000006
        /*08dc*/ 	.word	0x00000000
        /*08e0*/ 	.short	0x010a
        /*08e2*/ 	.byte	0x3f
	.zero		1


	//   ....[59]....
        /*08e4*/ 	.word	0x00016c90
        /*08e8*/ 	.word	0x00000007
        /*08ec*/ 	.word	0x00000000
        /*08f0*/ 	.short	0x010a
        /*08f2*/ 	.byte	0x3f
	.zero		1


	//   ....[60]....
        /*08f4*/ 	.word	0x00016d00
        /*08f8*/ 	.word	0x00000004
        /*08fc*/ 	.word	0x00000000
        /*0900*/ 	.short	0x010a
        /*0902*/ 	.byte	0x3f
	.zero		1


	//   ....[61]....
        /*0904*/ 	.word	0x00016d30
        /*0908*/ 	.word	0x00000003
        /*090c*/ 	.word	0x00000000
        /*0910*/ 	.short	0x010a
        /*0912*/ 	.byte	0x3f
	.zero		1


	//   ....[62]....
        /*0914*/ 	.word	0x00016da0
        /*0918*/ 	.word	0x00000003
        /*091c*/ 	.word	0x00030800
        /*0920*/ 	.short	0x010a
        /*0922*/ 	.byte	0x3f
	.zero		1


	//   ....[63]....
        /*0924*/ 	.word	0x00016df0
        /*0928*/ 	.word	0x00000005
        /*092c*/ 	.word	0x00030830
        /*0930*/ 	.short	0x010a
        /*0932*/ 	.byte	0x3f
	.zero		1


	//   ....[64]....
        /*0934*/ 	.word	0x00016e50
        /*0938*/ 	.word	0x00000079
        /*093c*/ 	.word	0x00030830
        /*0940*/ 	.short	0x010a
        /*0942*/ 	.byte	0x3f
	.zero		1


	//   ....[65]....
        /*0944*/ 	.word	0x00016eb0
        /*0948*/ 	.word	0x000000c3
        /*094c*/ 	.word	0x00030850
        /*0950*/ 	.short	0x010a
        /*0952*/ 	.byte	0x3f
	.zero		1


	//   ....[66]....
        /*0954*/ 	.word	0x00016f10
        /*0958*/ 	.word	0x00000004
        /*095c*/ 	.word	0x00030830
        /*0960*/ 	.short	0x010a
        /*0962*/ 	.byte	0x3f
	.zero		1


	//   ....[67]....
        /*0964*/ 	.word	0x00016f70
        /*0968*/ 	.word	0x00000003
        /*096c*/ 	.word	0x00030850
        /*0970*/ 	.short	0x010a
        /*0972*/ 	.byte	0x3f
	.zero		1


	//   ....[68]....
        /*0974*/ 	.word	0x00016fd0
        /*0978*/ 	.word	0x00000004
        /*097c*/ 	.word	0x00030830
        /*0980*/ 	.short	0x010a
        /*0982*/ 	.byte	0x3f
	.zero		1


	//   ....[69]....
        /*0984*/ 	.word	0x00017030
        /*0988*/ 	.word	0x00000003
        /*098c*/ 	.word	0x00030850
        /*0990*/ 	.short	0x010a
        /*0992*/ 	.byte	0x3f
	.zero		1


	//   ....[70]....
        /*0994*/ 	.word	0x00017090
        /*0998*/ 	.word	0x00000005
        /*099c*/ 	.word	0x00030850
        /*09a0*/ 	.short	0x010a
        /*09a2*/ 	.byte	0x3f
	.zero		1


	//   ....[71]....
        /*09a4*/ 	.word	0x00017230
        /*09a8*/ 	.word	0x00000009
        /*09ac*/ 	.word	0x00030840
        /*09b0*/ 	.short	0x010a
        /*09b2*/ 	.byte	0x3f
	.zero		1


	//   ....[72]....
        /*09b4*/ 	.word	0x000172b0
        /*09b8*/ 	.word	0x00000008
        /*09bc*/ 	.word	0x00030820
        /*09c0*/ 	.short	0x010a
        /*09c2*/ 	.byte	0x3f
	.zero		1


	//   ....[73]....
        /*09c4*/ 	.word	0x00017300
        /*09c8*/ 	.word	0x00000002
        /*09cc*/ 	.word	0x00030840
        /*09d0*/ 	.short	0x010a
        /*09d2*/ 	.byte	0x3f
	.zero		1


	//   ....[74]....
        /*09d4*/ 	.word	0x00017350
        /*09d8*/ 	.word	0x00000003
        /*09dc*/ 	.word	0x00000060
        /*09e0*/ 	.short	0x010a
        /*09e2*/ 	.byte	0x3f
	.zero		1


	//   ....[75]....
        /*09e4*/ 	.word	0x000173a0
        /*09e8*/ 	.word	0x00000002
        /*09ec*/ 	.word	0x00030840
        /*09f0*/ 	.short	0x010a
        /*09f2*/ 	.byte	0x3f
	.zero		1


	//   ....[76]....
        /*09f4*/ 	.word	0x000173f0
        /*09f8*/ 	.word	0x00000003
        /*09fc*/ 	.word	0x00000060
        /*0a00*/ 	.short	0x010a
        /*0a02*/ 	.byte	0x3f
	.zero		1


	//   ....[77]....
        /*0a04*/ 	.word	0x00017440
        /*0a08*/ 	.word	0x00000002
        /*0a0c*/ 	.word	0x00030840
        /*0a10*/ 	.short	0x010a
        /*0a12*/ 	.byte	0x3f
	.zero		1


	//   ....[78]....
        /*0a14*/ 	.word	0x00017490
        /*0a18*/ 	.word	0x00000002
        /*0a1c*/ 	.word	0x00000060
        /*0a20*/ 	.short	0x010a
        /*0a22*/ 	.byte	0x3f
	.zero		1


	//   ....[79]....
        /*0a24*/ 	.word	0x000174e0
        /*0a28*/ 	.word	0x00000003
        /*0a2c*/ 	.word	0x00030860
        /*0a30*/ 	.short	0x010a
        /*0a32*/ 	.byte	0x3f
	.zero		1


	//   ....[80]....
        /*0a34*/ 	.word	0x00017ea0
        /*0a38*/ 	.word	0x00000000
        /*0a3c*/ 	.word	0x00030820
        /*0a40*/ 	.short	0x010a
        /*0a42*/ 	.byte	0x3f
	.zero		1


	//   ....[81]....
        /*0a44*/ 	.word	0x00018040
        /*0a48*/ 	.word	0x00000006
        /*0a4c*/ 	.word	0x00000000
        /*0a50*/ 	.short	0x010a
        /*0a52*/ 	.byte	0x3f
	.zero		1


	//   ....[82]....
        /*0a54*/ 	.word	0x00018090
        /*0a58*/ 	.word	0x00000007
        /*0a5c*/ 	.word	0x00000000
        /*0a60*/ 	.short	0x010a
        /*0a62*/ 	.byte	0x3f
	.zero		1


	//   ....[83]....
        /*0a64*/ 	.word	0x000180e0
        /*0a68*/ 	.word	0x00000004
        /*0a6c*/ 	.word	0x00000000
        /*0a70*/ 	.short	0x010a
        /*0a72*/ 	.byte	0x3f
	.zero		1


	//----- nvinfo : EIATTR_NUM_MBARRIERS
	.align		4
.L_801:
        /*0a74*/ 	.byte	0x03, 0x38
        /*0a76*/ 	.short	0x0016


	//----- nvinfo : EIATTR_EXIT_INSTR_OFFSETS
	.align		4
        /*0a78*/ 	.byte	0x04, 0x1c
        /*0a7a*/ 	.short	(.L_803 - .L_802)


	//   ....[0]....
.L_802:
        /*0a7c*/ 	.word	0x00000a80


	//   ....[1]....
        /*0a80*/ 	.word	0x00011690


	//   ....[2]....
        /*0a84*/ 	.word	0x000116f0


	//   ....[3]....
        /*0a88*/ 	.word	0x00016d80


	//----- nvinfo : EIATTR_MAX_THREADS
	.align		4
.L_803:
        /*0a8c*/ 	.byte	0x04, 0x05
        /*0a8e*/ 	.short	(.L_805 - .L_804)
.L_804:
        /*0a90*/ 	.word	0x00000180
        /*0a94*/ 	.word	0x00000001
        /*0a98*/ 	.word	0x00000001


	//----- nvinfo : EIATTR_CRS_STACK_SIZE
	.align		4
.L_805:
        /*0a9c*/ 	.byte	0x04, 0x1e
        /*0a9e*/ 	.short	(.L_807 - .L_806)
.L_806:
        /*0aa0*/ 	.word	0x00000000


	//----- nvinfo : EIATTR_CBANK_PARAM_SIZE
	.align		4
.L_807:
        /*0aa4*/ 	.byte	0x03, 0x19
        /*0aa6*/ 	.short	0x0a70


	//----- nvinfo : EIATTR_PARAM_CBANK
	.align		4
        /*0aa8*/ 	.byte	0x04, 0x0a
        /*0aaa*/ 	.short	(.L_809 - .L_808)
	.align		4
.L_808:
        /*0aac*/ 	.word	index@(.nv.constant0._ZN7cutlass13device_kernelIN5flash11enable_sm90INS1_16FlashAttnFwdSm90INS1_25CollectiveMainloopFwdSm90ILi2EN4cute5tupleIJNS5_1CILi1EEES8_S8_EEENS6_IJNS7_ILi128EEENS7_ILi96EEENS7_ILi192EEEEEELi192ENS_10bfloat16_tEfNS_4arch4Sm90ELb0ELb1ELb1ELb1ELb0ELb0ELb0ELb1ELb1ELb0ELb0ELb0EEENS1_21CollectiveEpilogueFwdINS6_IJSA_SC_SB_EEES9_SE_SG_Li256ELb1ELb0ELb0ELb0EEENS1_36VarlenDynamicPersistentTileSchedulerILi128ELi96ELi256ELi32ELb0ELb0ELb1ELb1ELb0ELb1EEEEEEEEEvNT_6ParamsE)
        /*0ab0*/ 	.short	0x0210
        /*0ab2*/ 	.short	0x0a70


	//----- nvinfo : EIATTR_SW_WAR
	.align		4
.L_809:
        /*0ab4*/ 	.byte	0x04, 0x36
        /*0ab6*/ 	.short	(.L_811 - .L_810)
.L_810:
        /*0ab8*/ 	.word	0x00000008
.L_811:


//--------------------- .nv.info._ZN7cutlass13device_kernelIN5flash11enable_sm90INS1_16FlashAttnFwdSm90INS1_25CollectiveMainloopFwdSm90ILi2EN4cute5tupleIJNS5_1CILi1EEES8_S8_EEENS6_IJNS7_ILi128EEENS7_ILi96EEENS7_ILi192EEEEEELi192ENS_10bfloat16_tEfNS_4arch4Sm90ELb0ELb1ELb1ELb1ELb0ELb1ELb0ELb1ELb1ELb0ELb0ELb0EEENS1_21CollectiveEpilogueFwdINS6_IJSA_SC_SB_EEES9_SE_SG_Li256ELb1ELb0ELb0ELb0EEENS1_36VarlenDynamicPersistentTileSchedulerILi128ELi96ELi256ELi32ELb0ELb0ELb1ELb1ELb0ELb1EEEEEEEEEvNT_6ParamsE --------------------------
	.section	.nv.info._ZN7cutlass13device_kernelIN5flash11enable_sm90INS1_16FlashAttnFwdSm90INS1_25CollectiveMainloopFwdSm90ILi2EN4cute5tupleIJNS5_1CILi1EEES8_S8_EEENS6_IJNS7_ILi128EEENS7_ILi96EEENS7_ILi192EEEEEELi192ENS_10bfloat16_tEfNS_4arch4Sm90ELb0ELb1ELb1ELb1ELb0ELb1ELb0ELb1ELb1ELb0ELb0ELb0EEENS1_21CollectiveEpilogueFwdINS6_IJSA_SC_SB_EEES9_SE_SG_Li256ELb1ELb0ELb0ELb0EEENS1_36VarlenDynamicPersistentTileSchedulerILi128ELi96ELi256ELi32ELb0ELb0ELb1ELb1ELb0ELb1EEEEEEEEEvNT_6ParamsE,"",@"SHT_CUDA_INFO"
	.sectionflags	@""
	.align	4


	//----- nvinfo : EIATTR_CUDA_API_VERSION
	.align		4
        /*0000*/ 	.byte	0x04, 0x37
        /*0002*/ 	.short	(.L_813 - .L_812)
.L_812:
        /*0004*/ 	.word	0x00000082


	//----- nvinfo : EIATTR_KPARAM_INFO
	.align		4
.L_813:
        /*0008*/ 	.byte	0x04, 0x17
        /*000a*/ 	.short	(.L_815 - .L_814)
.L_814:
        /*000c*/ 	.word	0x00000000
        /*0010*/ 	.short	0x0000
        /*0012*/ 	.short	0x0070
        /*0014*/ 	.byte	0x00, 0xf0, 0x01, 0x28


	//----- nvinfo : EIATTR_SPARSE_MMA_MASK
	.align		4
.L_815:
        /*0018*/ 	.byte	0x03, 0x50
        /*001a*/ 	.short	0x0000


	//----- nvinfo : EIATTR_MAXREG_COUNT
	.align		4
        /*001c*/ 	.byte	0x03, 0x1b
        /*001e*/ 	.short	0x00a8


	//----- nvinfo : EIATTR_NUM_BARRIERS
	.align		4
        /*0020*/ 	.byte	0x02, 0x4c
        /*0022*/ 	.byte	0x10
	.zero		1


	//----- nvinfo : EIATTR_EXTERNS
	.align		4
        /*0024*/ 	.byte	0x04, 0x0f
        /*0026*/ 	.short	(.L_817 - .L_816)


	//   ....[0]....
	.align		4
.L_816:
        /*0028*/ 	.word	index@(__assertfail)


	//----- nvinfo : EIATTR_ANNOTATIONS
	.align		4
.L_817:
        /*002c*/ 	.byte	0x04, 0x55
        /*002e*/ 	.short	(.L_819 - .L_818)


	//   ....[0]....
.L_818:
        /* <DEDUP_REMOVED lines=41> */


	//----- nvinfo : EIATTR_MERCURY_ISA_VERSION
	.align		4
.L_819:
        /*02b0*/ 	.byte	0x03, 0x5f
        /*02b2*/ 	.short	0x0101


	//----- nvinfo : EIATTR_UNUSED_LOAD_BYTE_OFFSET
	.align		4
        /*02b4*/ 	.byte	0x04, 0x44
        /*02b6*/ 	.short	(.L_821 - .L_820)


	//   ....[0]....
.L_820:
        /*02b8*/ 	.word	0x00000b70
        /*02bc*/ 	.word	0x0000fff0


	//   ....[1]....
        /*02c0*/ 	.word	0x00019560
        /*02c4*/ 	.word	0x0000fff0


	//----- nvinfo : EIATTR_INT_WARP_WIDE_INSTR_OFFSETS
	.align		4
.L_821:
        /*02c8*/ 	.byte	0x04, 0x31
        /*02ca*/ 	.short	(.L_823 - .L_822)


	//   ....[0]....
.L_822:
        /*02cc*/ 	.word	0x00000250


	//   ....[1]....
        /*02d0*/ 	.word	0x00000290


	//   ....[2]....
        /*02d4*/ 	.word	0x00000300


	//   ....[3]....
        /*02d8*/ 	.word	0x0001e230


	//   ....[4]....
        /*02dc*/ 	.word	0x0001e2c0


	//   ....[5]....
        /*02e0*/ 	.word	0x0001e850


	//   ....[6]....
        /*02e4*/ 	.word	0x0001e890


	//   ....[7]....
        /*02e8*/ 	.word	0x0001e9a0


	//   ....[8]....
        /*02ec*/ 	.word	0x0001eaa0


	//   ....[9]....
        /*02f0*/ 	.word	0x00020dc0


	//   ....[10]....
        /*02f4*/ 	.word	0x00020e50


	//----- nvinfo : EIATTR_COOP_GROUP_MASK_REGIDS
	.align		4
.L_823:
        /*02f8*/ 	.byte	0x04, 0x29
        /*02fa*/ 	.short	(.L_825 - .L_824)


	//   ....[0]....
.L_824:
        /*02fc*/ 	.word	0xffffffff


	//   ....[1]....
        /*0300*/ 	.word	0xffffffff


	//   ....[2]....
        /*0304*/ 	.word	0xffffffff


	//   ....[3]....
        /*0308*/ 	.word	0xffffffff


	//   ....[4]....
        /*030c*/ 	.word	0xffffffff


	//   ....[5]....
        /*0310*/ 	.word	0xffffffff


	//   ....[6]....
        /*0314*/ 	.word	0xffffffff


	//   ....[7]....
        /*0318*/ 	.word	0xffffffff


	//   ....[8]....
        /*031c*/ 	.word	0xffffffff


	//   ....[9]....
        /*0320*/ 	.word	0xffffffff


	//   ....[10]....
        /*0324*/ 	.word	0xffffffff


	//   ....[11]....
        /*0328*/ 	.word	0xffffffff


	//   ....[12]....
        /*032c*/ 	.word	0xffffffff


	//   ....[13]....
        /*0330*/ 	.word	0xffffffff


	//   ....[14]....
        /*0334*/ 	.word	0xffffffff


	//   ....[15]....
        /*0338*/ 	.word	0xffffffff


	//   ....[16]....
        /*033c*/ 	.word	0xffffffff


	//   ....[17]....
        /*0340*/ 	.word	0xffffffff


	//   ....[18]....
        /*0344*/ 	.word	0xffffffff


	//   ....[19]....
        /*0348*/ 	.word	0xffffffff


	//   ....[20]....
        /*034c*/ 	.word	0xffffffff


	//   ....[21]....
        /*0350*/ 	.word	0xffffffff


	//   ....[22]....
        /*0354*/ 	.word	0xffffffff


	//   ....[23]....
        /*0358*/ 	.word	0xffffffff


	//   ....[24]....
        /*035c*/ 	.word	0xffffffff


	//   ....[25]....
        /*0360*/ 	.word	0xffffffff


	//   ....[26]....
        /*0364*/ 	.word	0xffffffff


	//   ....[27]....
        /*0368*/ 	.word	0xffffffff


	//   ....[28]....
        /*036c*/ 	.word	0xffffffff


	//   ....[29]....
        /*0370*/ 	.word	0xffffffff


	//   ....[30]....
        /*0374*/ 	.word	0xffffffff


	//   ....[31]....
        /*0378*/ 	.word	0xffffffff


	//   ....[32]....
        /*037c*/ 	.word	0xffffffff


	//   ....[33]....
        /*0380*/ 	.word	0xffffffff


	//   ....[34]....
        /*0384*/ 	.word	0xffffffff


	//   ....[35]....
        /*0388*/ 	.word	0xffffffff


	//   ....[36]....
        /*038c*/ 	.word	0xffffffff


	//   ....[37]....
        /*0390*/ 	.word	0xffffffff


	//   ....[38]....
        /*0394*/ 	.word	0xffffffff


	//   ....[39]....
        /*0398*/ 	.word	0xffffffff


	//   ....[40]....
        /*039c*/ 	.word	0xffffffff


	//   ....[41]....
        /*03a0*/ 	.word	0xffffffff


	//   ....[42]....
        /*03a4*/ 	.word	0xffffffff


	//   ....[43]....
        /*03a8*/ 	.word	0xffffffff


	//   ....[44]....
        /*03ac*/ 	.word	0xffffffff


	//   ....[45]....
        /*03b0*/ 	.word	0xffffffff


	//   ....[46]....
        /*03b4*/ 	.word	0xffffffff


	//   ....[47]....
        /*03b8*/ 	.word	0xffffffff


	//   ....[48]....
        /*03bc*/ 	.word	0xffffffff


	//   ....[49]....
        /*03c0*/ 	.word	0xffffffff


	//   ....[50]....
        /*03c4*/ 	.word	0xffffffff


	//   ....[51]....
        /*03c8*/ 	.word	0xffffffff


	//   ....[52]....
        /*03cc*/ 	.word	0xffffffff


	//   ....[53]....
        /*03d0*/ 	.word	0xffffffff


	//   ....[54]....
        /*03d4*/ 	.word	0xffffffff


	//   ....[55]....
        /*03d8*/ 	.word	0xffffffff


	//   ....[56]....
        /*03dc*/ 	.word	0xffffffff


	//   ....[57]....
        /*03e0*/ 	.word	0xffffffff


	//   ....[58]....
        /*03e4*/ 	.word	0xffffffff


	//   ....[59]....
        /*03e8*/ 	.word	0xffffffff


	//   ....[60]....
        /*03ec*/ 	.word	0xffffffff


	//   ....[61]....
        /*03f0*/ 	.word	0xffffffff


	//   ....[62]....
        /*03f4*/ 	.word	0x0500000f


	//   ....[63]....
        /*03f8*/ 	.word	0x0500000f


	//   ....[64]....
        /*03fc*/ 	.word	0x0500000f


	//   ....[65]....
        /*0400*/ 	.word	0x0500000f


	//   ....[66]....
        /*0404*/ 	.word	0x0500000f


	//   ....[67]....
        /*0408*/ 	.word	0x0500000f


	//   ....[68]....
        /*040c*/ 	.word	0x0500000f


	//   ....[69]....
        /*0410*/ 	.word	0x0500000f


	//   ....[70]....
        /*0414*/ 	.word	0x0500000f


	//   ....[71]....
        /*0418*/ 	.word	0x0500000f


	//   ....[72]....
        /*041c*/ 	.word	0x0500000f


	//   ....[73]....
        /*0420*/ 	.word	0x0500000f


	//   ....[74]....
        /*0424*/ 	.word	0x0500000f


	//   ....[75]....
        /*0428*/ 	.word	0x0500000f


	//   ....[76]....
        /*042c*/ 	.word	0x0500000f


	//   ....[77]....
        /*0430*/ 	.word	0x0500000f


	//   ....[78]....
        /*0434*/ 	.word	0x0500000f


	//   ....[79]....
        /*0438*/ 	.word	0x0500000f


	//   ....[80]....
        /*043c*/ 	.word	0x0500000f


	//   ....[81]....
        /*0440*/ 	.word	0x0500000f


	//   ....[82]....
        /*0444*/ 	.word	0x0500000f


	//   ....[83]....
        /*0448*/ 	.word	0x0500000f


	//   ....[84]....
        /*044c*/ 	.word	0x0500000f


	//   ....[85]....
        /*0450*/ 	.word	0x0500000f


	//   ....[86]....
        /*0454*/ 	.word	0x0500000f


	//   ....[87]....
        /*0458*/ 	.word	0x0500000f


	//   ....[88]....
        /*045c*/ 	.word	0x0500000f


	//   ....[89]....
        /*0460*/ 	.word	0x0500000f


	//   ....[90]....
        /*0464*/ 	.word	0x0500000f


	//   ....[91]....
        /*0468*/ 	.word	0x0500000f


	//   ....[92]....
        /*046c*/ 	.word	0x0500000f


	//   ....[93]....
        /*0470*/ 	.word	0x0500000f


	//   ....[94]....
        /*0474*/ 	.word	0x0500000f


	//   ....[95]....
        /*0478*/ 	.word	0x0500000f


	//   ....[96]....
        /*047c*/ 	.word	0x0500000f


	//   ....[97]....
        /*0480*/ 	.word	0x0500000f


	//----- nvinfo : EIATTR_COOP_GROUP_INSTR_OFFSETS
	.align		4
.L_825:
        /*0484*/ 	.byte	0x04, 0x28
        /*0486*/ 	.short	(.L_827 - .L_826)


	//   ....[0]....
.L_826:
        /*0488*/ 	.word	0x000000e0


	//   ....[1]....
        /*048c*/ 	.word	0x00000260


	//   ....[2]....
        /*0490*/ 	.word	0x000002b0


	//   ....[3]....
        /*0494*/ 	.word	0x000004e0


	//   ....[4]....
        /*0498*/ 	.word	0x00000640


	//   ....[5]....
        /*049c*/ 	.word	0x00000760


	//   ....[6]....
        /*04a0*/ 	.word	0x000008c0


	//   ....[7]....
        /*04a4*/ 	.word	0x00004850


	//   ....[8]....
        /*04a8*/ 	.word	0x0000de90


	//   ....[9]....
        /*04ac*/ 	.word	0x0000dec0


	//   ....[10]....
        /*04b0*/ 	.word	0x0000e320


	//   ....[11]....
        /*04b4*/ 	.word	0x0000e390


	//   ....[12]....
        /*04b8*/ 	.word	0x000116b0


	//   ....[13]....
        /*04bc*/ 	.word	0x000117c0


	//   ....[14]....
        /*04c0*/ 	.word	0x00011da0


	//   ....[15]....
        /*04c4*/ 	.word	0x00011df0


	//   ....[16]....
        /*04c8*/ 	.word	0x00013d20


	//   ....[17]....
        /*04cc*/ 	.word	0x00013de0


	//   ....[18]....
        /*04d0*/ 	.word	0x00014180


	//   ....[19]....
        /*04d4*/ 	.word	0x000141e0


	//   ....[20]....
        /*04d8*/ 	.word	0x000172b0


	//   ....[21]....
        /*04dc*/ 	.word	0x000173c0


	//   ....[22]....
        /*04e0*/ 	.word	0x00017990


	//   ....[23]....
        /*04e4*/ 	.word	0x000179f0


	//   ....[24]....
        /*04e8*/ 	.word	0x00018a90


	//   ....[25]....
        /*04ec*/ 	.word	0x00018ad0


	//   ....[26]....
        /*04f0*/ 	.word	0x00018bd0


	//   ....[27]....
        /*04f4*/ 	.word	0x00018bf0


	//   ....[28]....
        /*04f8*/ 	.word	0x0001b9c0


	//   ....[29]....
        /*04fc*/ 	.word	0x0001bb40


	//   ....[30]....
        /*0500*/ 	.word	0x0001bb70


	//   ....[31]....
        /*0504*/ 	.word	0x0001bbb0


	//   ....[32]....
        /*0508*/ 	.word	0x0001bc20


	//   ....[33]....
        /*050c*/ 	.word	0x0001bc80


	//   ....[34]....
        /*0510*/ 	.word	0x0001bcc0


	//   ....[35]....
        /*0514*/ 	.word	0x0001be70


	//   ....[36]....
        /*0518*/ 	.word	0x0001bed0


	//   ....[37]....
        /*051c*/ 	.word	0x0001bf10


	//   ....[38]....
        /*0520*/ 	.word	0x0001bf50


	//   ....[39]....
        /*0524*/ 	.word	0x0001bf80


	//   ....[40]....
        /*0528*/ 	.word	0x0001bfb0


	//   ....[41]....
        /*052c*/ 	.word	0x0001c040


	//   ....[42]....
        /*0530*/ 	.word	0x0001c080


	//   ....[43]....
        /*0534*/ 	.word	0x0001c140


	//   ....[44]....
        /*0538*/ 	.word	0x00021280


	//   ....[45]....
        /*053c*/ 	.word	0x00021290


	//   ....[46]....
        /*0540*/ 	.word	0x000213b0


	//   ....[47]....
        /*0544*/ 	.word	0x00021410


	//   ....[48]....
        /*0548*/ 	.word	0x00021450


	//   ....[49]....
        /*054c*/ 	.word	0x00021490


	//   ....[50]....
        /*0550*/ 	.word	0x000214c0


	//   ....[51]....
        /*0554*/ 	.word	0x000214f0


	//   ....[52]....
        /*0558*/ 	.word	0x000216b0


	//   ....[53]....
        /*055c*/ 	.word	0x00021710


	//   ....[54]....
        /*0560*/ 	.word	0x00021750


	//   ....[55]....
        /*0564*/ 	.word	0x00021790


	//   ....[56]....
        /*0568*/ 	.word	0x000217c0


	//   ....[57]....
        /*056c*/ 	.word	0x000217f0


	//   ....[58]....
        /*0570*/ 	.word	0x000218b0


	//   ....[59]....
        /*0574*/ 	.word	0x000218d0


	//   ....[60]....
        /*0578*/ 	.word	0x00021940


	//   ....[61]....
        /*057c*/ 	.word	0x00022070


	//   ....[62]....
        /*0580*/ 	.word	0x000223b0


	//   ....[63]....
        /*0584*/ 	.word	0x00022440


	//   ....[64]....
        /*0588*/ 	.word	0x000224e0


	//   ....[65]....
        /*058c*/ 	.word	0x00022580


	//   ....[66]....
        /*0590*/ 	.word	0x00022620


	//   ....[67]....
        /*0594*/ 	.word	0x000226c0


	//   ....[68]....
        /*0598*/ 	.word	0x00022760


	//   ....[69]....
        /*059c*/ 	.word	0x00022800


	//   ....[70]....
        /*05a0*/ 	.word	0x000228f0


	//   ....[71]....
        /*05a4*/ 	.word	0x00022980


	//   ....[72]....
        /*05a8*/ 	.word	0x00022a20


	//   ....[73]....
        /*05ac*/ 	.word	0x00022ac0


	//   ....[74]....
        /*05b0*/ 	.word	0x00022b60


	//   ....[75]....
        /*05b4*/ 	.word	0x00022c00


	//   ....[76]....
        /*05b8*/ 	.word	0x00022ca0


	//   ....[77]....
        /*05bc*/ 	.word	0x00022d40


	//   ....[78]....
        /*05c0*/ 	.word	0x00023160


	//   ....[79]....
        /*05c4*/ 	.word	0x00023440


	//   ....[80]....
        /*05c8*/ 	.word	0x00023870


	//   ....[81]....
        /*05cc*/ 	.word	0x00023900


	//   ....[82]....
        /*05d0*/ 	.word	0x000239a0


	//   ....[83]....
        /*05d4*/ 	.word	0x00023a50


	//   ....[84]....
        /*05d8*/ 	.word	0x00023ad0


	//   ....[85]....
        /*05dc*/ 	.word	0x00023b50


	//   ....[86]....
        /*05e0*/ 	.word	0x00023bd0


	//   ....[87]....
        /*05e4*/ 	.word	0x00023c50


	//   ....[88]....
        /*05e8*/ 	.word	0x00023ce0


	//   ....[89]....
        /*05ec*/ 	.word	0x00023d90


	//   ....[90]....
        /*05f0*/ 	.word	0x00023e10


	//   ....[91]....
        /*05f4*/ 	.word	0x00023e90


	//   ....[92]....
        /*05f8*/ 	.word	0x00023f10


	//   ....[93]....
        /*05fc*/ 	.word	0x00023f90


	//   ....[94]....
        /*0600*/ 	.word	0x00024000


	//   ....[95]....
        /*0604*/ 	.word	0x000240a0


	//   ....[96]....
        /*0608*/ 	.word	0x00024130


	//   ....[97]....
        /*060c*/ 	.word	0x00024260


	//----- nvinfo : EIATTR_REG_RECONFIG
	.align		4
.L_827:
        /*0610*/ 	.byte	0x01, 0x54
	.zero		2


	//----- nvinfo : EIATTR_SYSCALL_OFFSETS
	.align		4
        /*0614*/ 	.byte	0x04, 0x46
        /*0616*/ 	.short	(.L_829 - .L_828)


	//   ....[0]....
.L_828:
        /*0618*/ 	.word	0x00001ee0


	//   ....[1]....
        /*061c*/ 	.word	0x00002110


	//   ....[2]....
        /*0620*/ 	.word	0x00004a00


	//   ....[3]....
        /*0624*/ 	.word	0x00004ec0


	//   ....[4]....
        /*0628*/ 	.word	0x0001e460


	//   ....[5]....
        /*062c*/ 	.word	0x0001e5a0


	//   ....[6]....
        /*0630*/ 	.word	0x0001e6a0


	//----- nvinfo : EIATTR_MBARRIER_INSTR_OFFSETS
	.align		4
.L_829:
        /*0634*/ 	.byte	0x04, 0x39
        /*0636*/ 	.short	(.L_831 - .L_830)


	//   ....[0]....
.L_830:
        /*0638*/ 	.word	0x00000390
        /*063c*/ 	.word	0x000000ff
        /*0640*/ 	.word	0x00030800
        /*0644*/ 	.short	0x0100
        /*0646*/ 	.byte	0x08
	.zero		1


	//   ....[1]....
        /*0648*/ 	.word	0x000003a0
        /*064c*/ 	.word	0x000000ff
        /*0650*/ 	.word	0x00030820
        /*0654*/ 	.short	0x0100
        /*0656*/ 	.byte	0x08
	.zero		1


	//   ....[2]....
        /*0658*/ 	.word	0x00000490
        /*065c*/ 	.word	0x000000ff
        /*0660*/ 	.word	0x00030830
        /*0664*/ 	.short	0x0100
        /*0666*/ 	.byte	0x08
	.zero		1


	//   ....[3]....
        /*0668*/ 	.word	0x000004a0
        /*066c*/ 	.word	0x000000ff
        /*0670*/ 	.word	0x00030840
        /*0674*/ 	.short	0x0100
        /*0676*/ 	.byte	0x08
	.zero		1


	//   ....[4]....
        /*0678*/ 	.word	0x000004b0
        /*067c*/ 	.word	0x000000ff
        /*0680*/ 	.word	0x00030838
        /*0684*/ 	.short	0x0100
        /*0686*/ 	.byte	0x08
	.zero		1


	//   ....[5]....
        /*0688*/ 	.word	0x000004c0
        /*068c*/ 	.word	0x000000ff
        /*0690*/ 	.word	0x00030848
        /*0694*/ 	.short	0x0100
        /*0696*/ 	.byte	0x08
	.zero		1


	//   ....[6]....
        /*0698*/ 	.word	0x000005f0
        /*069c*/ 	.word	0x000000ff
        /*06a0*/ 	.word	0x00030850
        /*06a4*/ 	.short	0x0100
        /*06a6*/ 	.byte	0x08
	.zero		1


	//   ....[7]....
        /*06a8*/ 	.word	0x00000600
        /*06ac*/ 	.word	0x000000ff
        /*06b0*/ 	.word	0x00030860
        /*06b4*/ 	.short	0x0100
        /*06b6*/ 	.byte	0x08
	.zero		1


	//   ....[8]....
        /*06b8*/ 	.word	0x00000610
        /*06bc*/ 	.word	0x000000ff
        /*06c0*/ 	.word	0x00030858
        /*06c4*/ 	.short	0x0100
        /*06c6*/ 	.byte	0x08
	.zero		1


	//   ....[9]....
        /*06c8*/ 	.word	0x00000620
        /*06cc*/ 	.word	0x000000ff
        /*06d0*/ 	.word	0x00030868
        /*06d4*/ 	.short	0x0100
        /*06d6*/ 	.byte	0x08
	.zero		1


	//   ....[10]....
        /*06d8*/ 	.word	0x00000710
        /*06dc*/ 	.word	0x000000ff
        /*06e0*/ 	.word	0x00030870
        /*06e4*/ 	.short	0x0100
        /*06e6*/ 	.byte	0x06
	.zero		1


	//   ....[11]....
        /*06e8*/ 	.word	0x00000720
        /*06ec*/ 	.word	0x000000ff
        /*06f0*/ 	.word	0x00030880
        /*06f4*/ 	.short	0x0100
        /*06f6*/ 	.byte	0x06
	.zero		1


	//   ....[12]....
        /*06f8*/ 	.word	0x00000730
        /*06fc*/ 	.word	0x000000ff
        /*0700*/ 	.word	0x00030878
        /*0704*/ 	.short	0x0100
        /*0706*/ 	.byte	0x06
	.zero		1


	//   ....[13]....
        /*0708*/ 	.word	0x00000740
        /*070c*/ 	.word	0x000000ff
        /*0710*/ 	.word	0x00030888
        /*0714*/ 	.short	0x0100
        /*0716*/ 	.byte	0x06
	.zero		1


	//   ....[14]....
        /*0718*/ 	.word	0x00000870
        /*071c*/ 	.word	0x000000ff
        /*0720*/ 	.word	0x00030890
        /*0724*/ 	.short	0x0100
        /*0726*/ 	.byte	0x08
	.zero		1


	//   ....[15]....
        /*0728*/ 	.word	0x00000880
        /*072c*/ 	.word	0x000000ff
        /*0730*/ 	.word	0x000308a0
        /*0734*/ 	.short	0x0100
        /*0736*/ 	.byte	0x08
	.zero		1


	//   ....[16]....
        /*0738*/ 	.word	0x00000890
        /*073c*/ 	.word	0x000000ff
        /*0740*/ 	.word	0x00030898
        /*0744*/ 	.short	0x0100
        /*0746*/ 	.byte	0x08
	.zero		1


	//   ....[17]....
        /*0748*/ 	.word	0x000008a0
        /*074c*/ 	.word	0x000000ff
        /*0750*/ 	.word	0x000308a8
        /*0754*/ 	.short	0x0100
        /*0756*/ 	.byte	0x08
	.zero		1


	//   ....[18]....
        /*0758*/ 	.word	0x000009d0
        /*075c*/ 	.word	0x000000ff
        /*0760*/ 	.word	0x000308b0
        /*0764*/ 	.short	0x0100
        /*0766*/ 	.byte	0x08
	.zero		1


	//   ....[19]....
        /*0768*/ 	.word	0x000009e0
        /*076c*/ 	.word	0x000000ff
        /*0770*/ 	.word	0x000308c0
        /*0774*/ 	.short	0x0100
        /*0776*/ 	.byte	0x08
	.zero		1


	//   ....[20]....
        /*0778*/ 	.word	0x000009f0
        /*077c*/ 	.word	0x000000ff
        /*0780*/ 	.word	0x000308b8
        /*0784*/ 	.short	0x0100
        /*0786*/ 	.byte	0x08
	.zero		1


	//   ....[21]....
        /*0788*/ 	.word	0x00000a00
        /*078c*/ 	.word	0x000000ff
        /*0790*/ 	.word	0x000308c8
        /*0794*/ 	.short	0x0100
        /*0796*/ 	.byte	0x08
	.zero		1


	//   ....[22]....
        /*0798*/ 	.word	0x00003b60
        /*079c*/ 	.word	0x00000031
        /*07a0*/ 	.word	0x000308b0
        /*07a4*/ 	.short	0x010a
        /*07a6*/ 	.byte	0x3f
	.zero		1


	//   ....[23]....
        /*07a8*/ 	.word	0x00004110
        /*07ac*/ 	.word	0x00000008
        /*07b0*/ 	.word	0x00000000
        /*07b4*/ 	.short	0x0101
        /*07b6*/ 	.byte	0x3f
	.zero		1


	//   ....[24]....
        /*07b8*/ 	.word	0x00004ab0
        /*07bc*/ 	.word	0x00000003
        /*07c0*/ 	.word	0x00030800
        /*07c4*/ 	.short	0x010a
        /*07c6*/ 	.byte	0x3f
	.zero		1


	//   ....[25]....
        /*07c8*/ 	.word	0x00004b00
        /*07cc*/ 	.word	0x00000003
        /*07d0*/ 	.word	0x00030800
        /*07d4*/ 	.short	0x010a
        /*07d6*/ 	.byte	0x3f
	.zero		1


	//   ....[26]....
        /*07d8*/ 	.word	0x00005f70
        /*07dc*/ 	.word	0x000000ff
        /*07e0*/ 	.word	0x00030800
        /*07e4*/ 	.short	0x010a
        /*07e6*/ 	.byte	0x25
	.zero		1


	//   ....[27]....
        /*07e8*/ 	.word	0x00009490
        /*07ec*/ 	.word	0x000000ff
        /*07f0*/ 	.word	0x00030800
        /*07f4*/ 	.short	0x010a
        /*07f6*/ 	.byte	0x25
	.zero		1


	//   ....[28]....
        /*07f8*/ 	.word	0x0000bff0
        /*07fc*/ 	.word	0x0000000b
        /*0800*/ 	.word	0x00030830
        /*0804*/ 	.short	0x010a
        /*0806*/ 	.byte	0x3f
	.zero		1


	//   ....[29]....
        /*0808*/ 	.word	0x0000c060
        /*080c*/ 	.word	0x0000000b
        /*0810*/ 	.word	0x00030830
        /*0814*/ 	.short	0x010a
        /*0816*/ 	.byte	0x3f
	.zero		1


	//   ....[30]....
        /*0818*/ 	.word	0x0000ca70
        /*081c*/ 	.word	0x0000000a
        /*0820*/ 	.word	0x00000000
        /*0824*/ 	.short	0x0101
        /*0826*/ 	.byte	0x3f
	.zero		1


	//   ....[31]....
        /*0828*/ 	.word	0x0000f220
        /*082c*/ 	.word	0x000000ff
        /*0830*/ 	.word	0x00030830
        /*0834*/ 	.short	0x010a
        /*0836*/ 	.byte	0x07
	.zero		1


	//   ....[32]....
        /*0838*/ 	.word	0x0000f260
        /*083c*/ 	.word	0x000000ff
        /*0840*/ 	.word	0x00030830
        /*0844*/ 	.short	0x010a
        /*0846*/ 	.byte	0x07
	.zero		1


	//   ....[33]....
        /*0848*/ 	.word	0x0000fd00
        /*084c*/ 	.word	0x000000ff
        /*0850*/ 	.word	0x00030850
        /*0854*/ 	.short	0x010a
        /*0856*/ 	.byte	0x06
	.zero		1


	//   ....[34]....
        /*0858*/ 	.word	0x0000fd40
        /*085c*/ 	.word	0x000000ff
        /*0860*/ 	.word	0x00030850
        /*0864*/ 	.short	0x010a
        /*0866*/ 	.byte	0x06
	.zero		1


	//   ....[35]....
        /*0868*/ 	.word	0x00010640
        /*086c*/ 	.word	0x0000000e
        /*0870*/ 	.word	0x00000000
        /*0874*/ 	.short	0x0101
        /*0876*/ 	.byte	0x3f
	.zero		1


	//   ....[36]....
        /*0878*/ 	.word	0x00012250
        /*087c*/ 	.word	0x00000015
        /*0880*/ 	.word	0x00000000
        /*0884*/ 	.short	0x0101
        /*0886*/ 	.byte	0x3f
	.zero		1


	//   ....[37]....
        /*0888*/ 	.word	0x00012af0
        /*088c*/ 	.word	0x000000ff
        /*0890*/ 	.word	0x00030830
        /*0894*/ 	.short	0x010a
        /*0896*/ 	.byte	0x06
	.zero		1


	//   ....[38]....
        /*0898*/ 	.word	0x00012b30
        /*089c*/ 	.word	0x000000ff
        /*08a0*/ 	.word	0x00030830
        /*08a4*/ 	.short	0x010a
        /*08a6*/ 	.byte	0x06
	.zero		1


	//   ....[39]....
        /*08a8*/ 	.word	0x000135d0
        /*08ac*/ 	.word	0x000000ff
        /*08b0*/ 	.word	0x00030850
        /*08b4*/ 	.short	0x010a
        /*08b6*/ 	.byte	0x0b
	.zero		1


	//   ....[40]....
        /*08b8*/ 	.word	0x00013610
        /*08bc*/ 	.word	0x000000ff
        /*08c0*/ 	.word	0x00030850
        /*08c4*/ 	.short	0x010a
        /*08c6*/ 	.byte	0x0b
	.zero		1


	//   ....[41]....
        /*08c8*/ 	.word	0x00014910
        /*08cc*/ 	.word	0x0000000d
        /*08d0*/ 	.word	0x00000000
        /*08d4*/ 	.short	0x0101
        /*08d6*/ 	.byte	0x3f
	.zero		1


	//   ....[42]....
        /*08d8*/ 	.word	0x000149b0
        /*08dc*/ 	.word	0x0000007b
        /*08e0*/ 	.word	0x00000000
        /*08e4*/ 	.short	0x0101
        /*08e6*/ 	.byte	0x3f
	.zero		1


	//   ....[43]....
        /*08e8*/ 	.word	0x00014f60
        /*08ec*/ 	.word	0x000000ff
        /*08f0*/ 	.word	0x00030830
        /*08f4*/ 	.short	0x010a
        /*08f6*/ 	.byte	0x07
	.zero		1


	//   ....[44]....
        /*08f8*/ 	.word	0x00014fa0
        /*08fc*/ 	.word	0x000000ff
        /*0900*/ 	.word	0x00030830
        /*0904*/ 	.short	0x010a
        /*0906*/ 	.byte	0x07
	.zero		1


	//   ....[45]....
        /*0908*/ 	.word	0x00015a40
        /*090c*/ 	.word	0x000000ff
        /*0910*/ 	.word	0x00030850
        /*0914*/ 	.short	0x010a
        /*0916*/ 	.byte	0x06
	.zero		1


	//   ....[46]....
        /*0918*/ 	.word	0x00015a80
        /*091c*/ 	.word	0x000000ff
        /*0920*/ 	.word	0x00030850
        /*0924*/ 	.short	0x010a
        /*0926*/ 	.byte	0x06
	.zero		1


	//   ....[47]....
        /*0928*/ 	.word	0x00016390
        /*092c*/ 	.word	0x00000002
        /*0930*/ 	.word	0x00000000
        /*0934*/ 	.short	0x0101
        /*0936*/ 	.byte	0x3f
	.zero		1


	//   ....[48]....
        /*0938*/ 	.word	0x00017e30
        /*093c*/ 	.word	0x00000079
        /*0940*/ 	.word	0x00000000
        /*0944*/ 	.short	0x0101
        /*0946*/ 	.byte	0x3f
	.zero		1


	//   ....[49]....
        /*0948*/ 	.word	0x00018a00
        /*094c*/ 	.word	0x000000ff
        /*0950*/ 	.word	0x00030850
        /*0954*/ 	.short	0x010a
        /*0956*/ 	.byte	0x05
	.zero		1


	//   ....[50]....
        /*0958*/ 	.word	0x00018a40
        /*095c*/ 	.word	0x000000ff
        /*0960*/ 	.word	0x00030850
        /*0964*/ 	.short	0x010a
        /*0966*/ 	.byte	0x05
	.zero		1


	//   ....[51]....
        /*0968*/ 	.word	0x00018f00
        /*096c*/ 	.word	0x00000003
        /*0970*/ 	.word	0x00000000
        /*0974*/ 	.short	0x0101
        /*0976*/ 	.byte	0x3f
	.zero		1


	//   ....[52]....
        /*0978*/ 	.word	0x0001a830
        /*097c*/ 	.word	0x000000ff
        /*0980*/ 	.word	0x00000000
        /*0984*/ 	.short	0x0101
        /*0986*/ 	.byte	0x04
	.zero		1


	//   ....[53]....
        /*0988*/ 	.word	0x0001d250
        /*098c*/ 	.word	0x0000000b
        /*0990*/ 	.word	0x00030820
        /*0994*/ 	.short	0x010a
        /*0996*/ 	.byte	0x3f
	.zero		1


	//   ....[54]....
        /*0998*/ 	.word	0x0001d2e0
        /*099c*/ 	.word	0x00000007
        /*09a0*/ 	.word	0x000308a0
        /*09a4*/ 	.short	0x010a
        /*09a6*/ 	.byte	0x3f
	.zero		1


	//   ....[55]....
        /*09a8*/ 	.word	0x0001d560
        /*09ac*/ 	.word	0x00000007
        /*09b0*/ 	.word	0x000308c0
        /*09b4*/ 	.short	0x010a
        /*09b6*/ 	.byte	0x3f
	.zero		1


	//   ....[56]....
        /*09b8*/ 	.word	0x0001d8d0
        /*09bc*/ 	.word	0x00000007
        /*09c0*/ 	.word	0x000308a0
        /*09c4*/ 	.short	0x010a
        /*09c6*/ 	.byte	0x3f
	.zero		1


	//   ....[57]....
        /*09c8*/ 	.word	0x0001db40
        /*09cc*/ 	.word	0x00000007
        /*09d0*/ 	.word	0x000308c0
        /*09d4*/ 	.short	0x010a
        /*09d6*/ 	.byte	0x3f
	.zero		1


	//   ....[58]....
        /*09d8*/ 	.word	0x0001edc0
        /*09dc*/ 	.word	0x00000007
        /*09e0*/ 	.word	0x00030840
        /*09e4*/ 	.short	0x010a
        /*09e6*/ 	.byte	0x3f
	.zero		1


	//   ....[59]....
        /*09e8*/ 	.word	0x0001f360
        /*09ec*/ 	.word	0x0000000a
        /*09f0*/ 	.word	0x00030820
        /*09f4*/ 	.short	0x010a
        /*09f6*/ 	.byte	0x3f
	.zero		1


	//   ....[60]....
        /*09f8*/ 	.word	0x0001f680
        /*09fc*/ 	.word	0x00000003
        /*0a00*/ 	.word	0x00030840
        /*0a04*/ 	.short	0x010a
        /*0a06*/ 	.byte	0x3f
	.zero		1


	//   ....[61]....
        /*0a08*/ 	.word	0x0001f950
        /*0a0c*/ 	.word	0x00000003
        /*0a10*/ 	.word	0x00030860
        /*0a14*/ 	.short	0x010a
        /*0a16*/ 	.byte	0x3f
	.zero		1


	//   ....[62]....
        /*0a18*/ 	.word	0x0001ff30
        /*0a1c*/ 	.word	0x00000002
        /*0a20*/ 	.word	0x00030840
        /*0a24*/ 	.short	0x010a
        /*0a26*/ 	.byte	0x3f
	.zero		1


	//   ....[63]....
        /*0a28*/ 	.word	0x00020200
        /*0a2c*/ 	.word	0x00000002
        /*0a30*/ 	.word	0x00030860
        /*0a34*/ 	.short	0x010a
        /*0a36*/ 	.byte	0x3f
	.zero		1


	//   ....[64]....
        /*0a38*/ 	.word	0x00020740
        /*0a3c*/ 	.word	0x00000002
        /*0a40*/ 	.word	0x00030840
        /*0a44*/ 	.short	0x010a
        /*0a46*/ 	.byte	0x3f
	.zero		1


	//   ....[65]....
        /*0a48*/ 	.word	0x00020a10
        /*0a4c*/ 	.word	0x00000002
        /*0a50*/ 	.word	0x00030860
        /*0a54*/ 	.short	0x010a
        /*0a56*/ 	.byte	0x3f
	.zero		1


	//   ....[66]....
        /*0a58*/ 	.word	0x00020f00
        /*0a5c*/ 	.word	0x00000003
        /*0a60*/ 	.word	0x00030860
        /*0a64*/ 	.short	0x010a
        /*0a66*/ 	.byte	0x3f
	.zero		1


	//   ....[67]....
        /*0a68*/ 	.word	0x00021ff0
        /*0a6c*/ 	.word	0x00000000
        /*0a70*/ 	.word	0x00030820
        /*0a74*/ 	.short	0x010a
        /*0a76*/ 	.byte	0x3f
	.zero		1


	//   ....[68]....
        /*0a78*/ 	.word	0x000221b0
        /*0a7c*/ 	.word	0x00000006
        /*0a80*/ 	.word	0x00000000
        /*0a84*/ 	.short	0x010a
        /*0a86*/ 	.byte	0x3f
	.zero		1


	//   ....[69]....
        /*0a88*/ 	.word	0x00022220
        /*0a8c*/ 	.word	0x00000007
        /*0a90*/ 	.word	0x00000000
        /*0a94*/ 	.short	0x010a
        /*0a96*/ 	.byte	0x3f
	.zero		1


	//   ....[70]....
        /*0a98*/ 	.word	0x00022280
        /*0a9c*/ 	.word	0x00000004
        /*0aa0*/ 	.word	0x00000000
        /*0aa4*/ 	.short	0x010a
        /*0aa6*/ 	.byte	0x3f
	.zero		1


	//   ....[71]....
        /*0aa8*/ 	.word	0x000222b0
        /*0aac*/ 	.word	0x00000003
        /*0ab0*/ 	.word	0x00000000
        /*0ab4*/ 	.short	0x010a
        /*0ab6*/ 	.byte	0x3f
	.zero		1


	//   ....[72]....
        /*0ab8*/ 	.word	0x00022310
        /*0abc*/ 	.word	0x00000031
        /*0ac0*/ 	.word	0x000308b0
        /*0ac4*/ 	.short	0x010a
        /*0ac6*/ 	.byte	0x3f
	.zero		1


	//   ....[73]....
        /*0ac8*/ 	.word	0x00022850
        /*0acc*/ 	.word	0x00000005
        /*0ad0*/ 	.word	0x00030800
        /*0ad4*/ 	.short	0x010a
        /*0ad6*/ 	.byte	0x3f
	.zero		1


	//   ....[74]....
        /*0ad8*/ 	.word	0x00022d90
        /*0adc*/ 	.word	0x00000009
        /*0ae0*/ 	.word	0x00030800
        /*0ae4*/ 	.short	0x010a
        /*0ae6*/ 	.byte	0x3f
	.zero		1


	//   ....[75]....
        /*0ae8*/ 	.word	0x00022de0
        /*0aec*/ 	.word	0x0000000b
        /*0af0*/ 	.word	0x00030830
        /*0af4*/ 	.short	0x010a
        /*0af6*/ 	.byte	0x3f
	.zero		1


	//   ....[76]....
        /*0af8*/ 	.word	0x00022e40
        /*0afc*/ 	.word	0x0000000f
        /*0b00*/ 	.word	0x00030830
        /*0b04*/ 	.short	0x010a
        /*0b06*/ 	.byte	0x3f
	.zero		1


	//   ....[77]....
        /*0b08*/ 	.word	0x00022ea0
        /*0b0c*/ 	.word	0x0000000f
        /*0b10*/ 	.word	0x00030850
        /*0b14*/ 	.short	0x010a
        /*0b16*/ 	.byte	0x3f
	.zero		1


	//   ....[78]....
        /*0b18*/ 	.word	0x00022f00
        /*0b1c*/ 	.word	0x00000004
        /*0b20*/ 	.word	0x00030830
        /*0b24*/ 	.short	0x010a
        /*0b26*/ 	.byte	0x3f
	.zero		1


	//   ....[79]....
        /*0b28*/ 	.word	0x00022f60
        /*0b2c*/ 	.word	0x00000003
        /*0b30*/ 	.word	0x00030850
        /*0b34*/ 	.short	0x010a
        /*0b36*/ 	.byte	0x3f
	.zero		1


	//   ....[80]....
        /*0b38*/ 	.word	0x00022fc0
        /*0b3c*/ 	.word	0x00000004
        /*0b40*/ 	.word	0x00030830
        /*0b44*/ 	.short	0x010a
        /*0b46*/ 	.byte	0x3f
	.zero		1


	//   ....[81]....
        /*0b48*/ 	.word	0x00023020
        /*0b4c*/ 	.word	0x00000003
        /*0b50*/ 	.word	0x00030850
        /*0b54*/ 	.short	0x010a
        /*0b56*/ 	.byte	0x3f
	.zero		1


	//   ....[82]....
        /*0b58*/ 	.word	0x00023080
        /*0b5c*/ 	.word	0x00000007
        /*0b60*/ 	.word	0x00030850
        /*0b64*/ 	.short	0x010a
        /*0b66*/ 	.byte	0x3f
	.zero		1


	//   ....[83]....
        /*0b68*/ 	.word	0x00023220
        /*0b6c*/ 	.word	0x0000000b
        /*0b70*/ 	.word	0x00030820
        /*0b74*/ 	.short	0x010a
        /*0b76*/ 	.byte	0x3f
	.zero		1


	//   ....[84]....
        /*0b78*/ 	.word	0x00023270
        /*0b7c*/ 	.word	0x00000007
        /*0b80*/ 	.word	0x000308a0
        /*0b84*/ 	.short	0x010a
        /*0b86*/ 	.byte	0x3f
	.zero		1


	//   ....[85]....
        /*0b88*/ 	.word	0x000232c0
        /*0b8c*/ 	.word	0x00000007
        /*0b90*/ 	.word	0x000308c0
        /*0b94*/ 	.short	0x010a
        /*0b96*/ 	.byte	0x3f
	.zero		1


	//   ....[86]....
        /*0b98*/ 	.word	0x00023310
        /*0b9c*/ 	.word	0x00000007
        /*0ba0*/ 	.word	0x000308a0
        /*0ba4*/ 	.short	0x010a
        /*0ba6*/ 	.byte	0x3f
	.zero		1


	//   ....[87]....
        /*0ba8*/ 	.word	0x00023360
        /*0bac*/ 	.word	0x00000007
        /*0bb0*/ 	.word	0x000308c0
        /*0bb4*/ 	.short	0x010a
        /*0bb6*/ 	.byte	0x3f
	.zero		1


	//   ....[88]....
        /*0bb8*/ 	.word	0x00023500
        /*0bbc*/ 	.word	0x00000007
        /*0bc0*/ 	.word	0x00030840
        /*0bc4*/ 	.short	0x010a
        /*0bc6*/ 	.byte	0x3f
	.zero		1


	//   ....[89]....
        /*0bc8*/ 	.word	0x00023580
        /*0bcc*/ 	.word	0x00000003
        /*0bd0*/ 	.word	0x00030820
        /*0bd4*/ 	.short	0x010a
        /*0bd6*/ 	.byte	0x3f
	.zero		1


	//   ....[90]....
        /*0bd8*/ 	.word	0x000235d0
        /*0bdc*/ 	.word	0x00000003
        /*0be0*/ 	.word	0x00030840
        /*0be4*/ 	.short	0x010a
        /*0be6*/ 	.byte	0x3f
	.zero		1


	//   ....[91]....
        /*0be8*/ 	.word	0x00023620
        /*0bec*/ 	.word	0x00000003
        /*0bf0*/ 	.word	0x00030860
        /*0bf4*/ 	.short	0x010a
        /*0bf6*/ 	.byte	0x3f
	.zero		1


	//   ....[92]....
        /*0bf8*/ 	.word	0x00023670
        /*0bfc*/ 	.word	0x00000002
        /*0c00*/ 	.word	0x00030840
        /*0c04*/ 	.short	0x010a
        /*0c06*/ 	.byte	0x3f
	.zero		1


	//   ....[93]....
        /*0c08*/ 	.word	0x000236c0
        /*0c0c*/ 	.word	0x00000002
        /*0c10*/ 	.word	0x00030860
        /*0c14*/ 	.short	0x010a
        /*0c16*/ 	.byte	0x3f
	.zero		1


	//   ....[94]....
        /*0c18*/ 	.word	0x00023710
        /*0c1c*/ 	.word	0x00000002
        /*0c20*/ 	.word	0x00030840
        /*0c24*/ 	.short	0x010a
        /*0c26*/ 	.byte	0x3f
	.zero		1


	//   ....[95]....
        /*0c28*/ 	.word	0x00023760
        /*0c2c*/ 	.word	0x00000002
        /*0c30*/ 	.word	0x00030860
        /*0c34*/ 	.short	0x010a
        /*0c36*/ 	.byte	0x3f
	.zero		1


	//   ....[96]....
        /*0c38*/ 	.word	0x000237b0
        /*0c3c*/ 	.word	0x00000003
        /*0c40*/ 	.word	0x00030860
        /*0c44*/ 	.short	0x010a
        /*0c46*/ 	.byte	0x3f
	.zero		1


	//   ....[97]....
        /*0c48*/ 	.word	0x00024180
        /*0c4c*/ 	.word	0x00000000
        /*0c50*/ 	.word	0x00030820
        /*0c54*/ 	.short	0x010a
        /*0c56*/ 	.byte	0x3f
	.zero		1


	//   ....[98]....
        /*0c58*/ 	.word	0x00024320
        /*0c5c*/ 	.word	0x00000006
        /*0c60*/ 	.word	0x00000000
        /*0c64*/ 	.short	0x010a
        /*0c66*/ 	.byte	0x3f
	.zero		1


	//   ....[99]....
        /*0c68*/ 	.word	0x00024370
        /*0c6c*/ 	.word	0x00000007
        /*0c70*/ 	.word	0x00000000
        /*0c74*/ 	.short	0x010a
        /*0c76*/ 	.byte	0x3f
	.zero		1


	//   ....[100]....
        /*0c78*/ 	.word	0x000243c0
        /*0c7c*/ 	.word	0x00000004
        /*0c80*/ 	.word	0x00000000
        /*0c84*/ 	.short	0x010a
        /*0c86*/ 	.byte	0x3f
	.zero		1


	//   ....[101]....
        /*0c88*/ 	.word	0x000256e0
        /*0c8c*/ 	.word	0x0000000a
        /*0c90*/ 	.word	0x00000000
        /*0c94*/ 	.short	0x010a
        /*0c96*/ 	.byte	0x3f
	.zero		1


	//   ....[102]....
        /*0c98*/ 	.word	0x00029d80
        /*0c9c*/ 	.word	0x0000004a
        /*0ca0*/ 	.word	0x00000000
        /*0ca4*/ 	.short	0x010a
        /*0ca6*/ 	.byte	0x3f
	.zero		1


	//   ....[103]....
        /*0ca8*/ 	.word	0x0002e120
        /*0cac*/ 	.word	0x0000000a
        /*0cb0*/ 	.word	0x00000000
        /*0cb4*/ 	.short	0x010a
        /*0cb6*/ 	.byte	0x3f
	.zero		1


	//   ....[104]....
        /*0cb8*/ 	.word	0x0002ede0
        /*0cbc*/ 	.word	0x0000000a
        /*0cc0*/ 	.word	0x00000000
        /*0cc4*/ 	.short	0x0101
        /*0cc6*/ 	.byte	0x3f
	.zero		1


	//   ....[105]....
        /*0cc8*/ 	.word	0x0002ee20
        /*0ccc*/ 	.word	0x0000000a
        /*0cd0*/ 	.word	0x00000000
        /*0cd4*/ 	.short	0x010a
        /*0cd6*/ 	.byte	0x3f
	.zero		1


	//   ....[106]....
        /*0cd8*/ 	.word	0x0002ee70
        /*0cdc*/ 	.word	0x0000004a
        /*0ce0*/ 	.word	0x00000000
        /*0ce4*/ 	.short	0x010a
        /*0ce6*/ 	.byte	0x3f
	.zero		1


	//   ....[107]....
        /*0ce8*/ 	.word	0x0002eec0
        /*0cec*/ 	.word	0x0000000a
        /*0cf0*/ 	.word	0x00000000
        /*0cf4*/ 	.short	0x010a
        /*0cf6*/ 	.byte	0x3f
	.zero		1


	//----- nvinfo : EIATTR_NUM_MBARRIERS
	.align		4
.L_831:
        /*0cf8*/ 	.byte	0x03, 0x38
        /*0cfa*/ 	.short	0x0016


	//----- nvinfo : EIATTR_EXIT_INSTR_OFFSETS
	.align		4
        /*0cfc*/ 	.byte	0x04, 0x1c
        /*0cfe*/ 	.short	(.L_833 - .L_832)


	//   ....[0]....
.L_832:
        /*0d00*/ 	.word	0x00000ba0


	//   ....[1]....
        /*0d04*/ 	.word	0x0001b980


	//   ....[2]....
        /*0d08*/ 	.word	0x0001b9e0


	//   ....[3]....
        /*0d0c*/ 	.word	0x00022300


	//----- nvinfo : EIATTR_MAX_THREADS
	.align		4
.L_833:
        /*0d10*/ 	.byte	0x04, 0x05
        /*0d12*/ 	.short	(.L_835 - .L_834)
.L_834:
        /*0d14*/ 	.word	0x00000180
        /*0d18*/ 	.word	0x00000001
        /*0d1c*/ 	.word	0x00000001


	//----- nvinfo : EIATTR_CRS_STACK_SIZE
	.align		4
.L_835:
        /*0d20*/ 	.byte	0x04, 0x1e
        /*0d22*/ 	.short	(.L_837 - .L_836)
.L_836:
        /*0d24*/ 	.word	0x00000000


	//----- nvinfo : EIATTR_CBANK_PARAM_SIZE
	.align		4
.L_837:
        /*0d28*/ 	.byte	0x03, 0x19
        /*0d2a*/ 	.short	0x0a70


	//----- nvinfo : EIATTR_PARAM_CBANK
	.align		4
        /*0d2c*/ 	.byte	0x04, 0x0a
        /*0d2e*/ 	.short	(.L_839 - .L_838)
	.align		4
.L_838:
        /*0d30*/ 	.word	index@(.nv.constant0._ZN7cutlass13device_kernelIN5flash11enable_sm90INS1_16FlashAttnFwdSm90INS1_25CollectiveMainloopFwdSm90ILi2EN4cute5tupleIJNS5_1CILi1EEES8_S8_EEENS6_IJNS7_ILi128EEENS7_ILi96EEENS7_ILi192EEEEEELi192ENS_10bfloat16_tEfNS_4arch4Sm90ELb0ELb1ELb1ELb1ELb0ELb1ELb0ELb1ELb1ELb0ELb0ELb0EEENS1_21CollectiveEpilogueFwdINS6_IJSA_SC_SB_EEES9_SE_SG_Li256ELb1ELb0ELb0ELb0EEENS1_36VarlenDynamicPersistentTileSchedulerILi128ELi96ELi256ELi32ELb0ELb0ELb1ELb1ELb0ELb1EEEEEEEEEvNT_6ParamsE)
        /*0d34*/ 	.short	0x0210
        /*0d36*/ 	.short	0x0a70


	//----- nvinfo : EIATTR_SW_WAR
	.align		4
.L_839:
        /*0d38*/ 	.byte	0x04, 0x36
        /*0d3a*/ 	.short	(.L_841 - .L_840)
.L_840:
        /*0d3c*/ 	.word	0x00000008
.L_841:


//--------------------- .nv.info._ZN7cutlass13device_kernelIN5flash11enable_sm90INS1_16FlashAttnFwdSm90INS1_25CollectiveMainloopFwdSm90ILi2EN4cute5tupleIJNS5_1CILi1EEES8_S8_EEENS6_IJNS7_ILi128EEENS7_ILi112EEENS7_ILi192EEEEEELi192ENS_10bfloat16_tEfNS_4arch4Sm90ELb1ELb0ELb1ELb0ELb0ELb0ELb0ELb1ELb1ELb0ELb0ELb0EEENS1_21CollectiveEpilogueFwdINS6_IJSA_SC_SB_EEES9_SE_SG_Li256ELb0ELb0ELb0ELb0EEENS1_30DynamicPersistentTileSchedulerILi256ELi32ELb0ELb0ELb1EEEEEEEEEvNT_6ParamsE --------------------------
	.section	.nv.info._ZN7cutlass13device_kernelIN5flash11enable_sm90INS1_16FlashAttnFwdSm90INS1_25CollectiveMainloopFwdSm90ILi2EN4cute5tupleIJNS5_1CILi1EEES8_S8_EEENS6_IJNS7_ILi128EEENS7_ILi112EEENS7_ILi192EEEEEELi192ENS_10bfloat16_tEfNS_4arch4Sm90ELb1ELb0ELb1ELb0ELb0ELb0ELb0ELb1ELb1ELb0ELb0ELb0EEENS1_21CollectiveEpilogueFwdINS6_IJSA_SC_SB_EEES9_SE_SG_Li256ELb0ELb0ELb0ELb0EEENS1_30DynamicPersistentTileSchedulerILi256ELi32ELb0ELb0ELb1EEEEEEEEEvNT_6ParamsE,"",@"SHT_CUDA_INFO"
	.sectionflags	@""
	.align	4


	//----- nvinfo : EIATTR_CUDA_API_VERSION
	.align		4
        /*0000*/ 	.byte	0x04, 0x37
        /*0002*/ 	.short	(.L_843 - .L_842)
.L_842:
        /*0004*/ 	.word	0x00000082


	//----- nvinfo : EIATTR_KPARAM_INFO
	.align		4
.L_843:
        /*0008*/ 	.byte	0x04, 0x17
        /*000a*/ 	.short	(.L_845 - .L_844)
.L_844:
        /*000c*/ 	.word	0x00000000
        /*0010*/ 	.short	0x0000
        /*0012*/ 	.short	0x0070
        /*0014*/ 	.byte	0x00, 0xf0, 0x01, 0x2e


	//----- nvinfo : EIATTR_SPARSE_MMA_MASK
	.align		4
.L_845:
        /*0018*/ 	.byte	0x03, 0x50
        /*001a*/ 	.short	0x0000


	//----- nvinfo : EIATTR_MAXREG_COUNT
	.align		4
        /*001c*/ 	.byte	0x03, 0x1b
        /*001e*/ 	.short	0x00a8


	//----- nvinfo : EIATTR_NUM_BARRIERS
	.align		4
        /*0020*/ 	.byte	0x02, 0x4c
        /*0022*/ 	.byte	0x09
	.zero		1


	//----- nvinfo : EIATTR_EXTERNS
	.align		4
        /*0024*/ 	.byte	0x04, 0x0f
        /*0026*/ 	.short	(.L_847 - .L_846)


	//   ....[0]....
	.align		4
.L_846:
        /*0028*/ 	.word	index@(__assertfail)


	//----- nvinfo : EIATTR_ANNOTATIONS
	.align		4
.L_847:
        /*002c*/ 	.byte	0x04, 0x55
        /*002e*/ 	.short	(.L_849 - .L_848)


	//   ....[0]....
.L_848:
        /*0030*/ 	.word	0x00000001
        /*0034*/ 	.byte	0x40, 0x09, 0x00, 0x00, 0x01, 0x00, 0x00, 0x00, 0x10, 0x0a, 0x00, 0x00, 0x01, 0x00, 0x00, 0x00
        /*0044*/ 	.byte	0x50, 0x20, 0x01, 0x00, 0x01, 0x00, 0x00, 0x00, 0x00, 0x21, 0x01, 0x00, 0x01, 0x00, 0x00, 0x00
        /*0054*/ 	.byte	0x10, 0x21, 0x01, 0x00, 0x01, 0x00, 0x00, 0x00, 0x20, 0x21, 0x01, 0x00, 0x01, 0x00, 0x00, 0x00
        /*0064*/ 	.byte	0xf0, 0x30, 0x01, 0x00, 0x01, 0x00, 0x00, 0x00, 0x40, 0x33, 0x01, 0x00, 0x01, 0x00, 0x00, 0x00
        /*0074*/ 	.byte	0x90, 0x4a, 0x01, 0x00, 0x01, 0x00, 0x00, 0x00, 0x80, 0x4d, 0x01, 0x00, 0x01, 0x00, 0x00, 0x00
        /*0084*/ 	.byte	0x70, 0x4e, 0x01, 0x00, 0x01, 0x00, 0x00, 0x00, 0x10, 0x4f, 0x01, 0x00, 0x01, 0x00, 0x00, 0x00
        /*0094*/ 	.byte	0x50, 0x50, 0x01, 0x00


	//----- nvinfo : EIATTR_MERCURY_ISA_VERSION
	.align		4
.L_849:
        /*0098*/ 	.byte	0x03, 0x5f
        /*009a*/ 	.short	0x0101


	//----- nvinfo : EIATTR_INT_WARP_WIDE_INSTR_OFFSETS
	.align		4
        /*009c*/ 	.byte	0x04, 0x31
        /*009e*/ 	.short	(.L_851 - .L_850)


	//   ....[0]....
.L_850:
        /*00a0*/ 	.word	0x00000180


	//   ....[1]....
        /*00a4*/ 	.word	0x000001b0


	//   ....[2]....
        /*00a8*/ 	.word	0x00000240


	//   ....[3]....
        /*00ac*/ 	.word	0x000125c0


	//   ....[4]....
        /*00b0*/ 	.word	0x00012660


	//   ....[5]....
        /*00b4*/ 	.word	0x00012bd0


	//   ....[6]....
        /*00b8*/ 	.word	0x000149d0


	//   ....[7]....
        /*00bc*/ 	.word	0x00014a70


	//----- nvinfo : EIATTR_COOP_GROUP_MASK_REGIDS
	.align		4
.L_851:
        /*00c0*/ 	.byte	0x04, 0x29
        /*00c2*/ 	.short	(.L_853 - .L_852)


	//   ....[0]....
.L_852:
        /*00c4*/ 	.word	0xffffffff


	//   ....[1]....
        /*00c8*/ 	.word	0xffffffff


	//   ....[2]....
        /*00cc*/ 	.word	0xffffffff


	//   ....[3]....
        /*00d0*/ 	.word	0xffffffff


	//   ....[4]....
        /*00d4*/ 	.word	0xffffffff


	//   ....[5]....
        /*00d8*/ 	.word	0xffffffff


	//   ....[6]....
        /*00dc*/ 	.word	0xffffffff


	//   ....[7]....
        /*00e0*/ 	.word	0xffffffff


	//   ....[8]....
        /*00e4*/ 	.word	0xffffffff


	//   ....[9]....
        /*00e8*/ 	.word	0xffffffff


	//   ....[10]....
        /*00ec*/ 	.word	0xffffffff


	//   ....[11]....
        /*00f0*/ 	.word	0xffffffff


	//   ....[12]....
        /*00f4*/ 	.word	0xffffffff


	//   ....[13]....
        /*00f8*/ 	.word	0xffffffff


	//   ....[14]....
        /*00fc*/ 	.word	0xffffffff


	//   ....[15]....
        /*0100*/ 	.word	0xffffffff


	//   ....[16]....
        /*0104*/ 	.word	0xffffffff


	//   ....[17]....
        /*0108*/ 	.word	0xffffffff


	//   ....[18]....
        /*010c*/ 	.word	0xffffffff


	//   ....[19]....
        /*0110*/ 	.word	0xffffffff


	//   ....[20]....
        /*0114*/ 	.word	0xffffffff


	//   ....[21]....
        /*0118*/ 	.word	0xffffffff


	//   ....[22]....
        /*011c*/ 	.word	0xffffffff


	//   ....[23]....
        /*0120*/ 	.word	0xffffffff


	//   ....[24]....
        /*0124*/ 	.word	0xffffffff


	//   ....[25]....
        /*0128*/ 	.word	0xffffffff


	//   ....[26]....
        /*012c*/ 	.word	0xffffffff


	//   ....[27]....
        /*0130*/ 	.word	0xffffffff


	//   ....[28]....
        /*0134*/ 	.word	0x0500000f


	//   ....[29]....
        /*0138*/ 	.word	0x0500000f


	//----- nvinfo : EIATTR_COOP_GROUP_INSTR_OFFSETS
	.align		4
.L_853:
        /*013c*/ 	.byte	0x04, 0x28
        /*013e*/ 	.short	(.L_855 - .L_854)


	//   ....[0]....
.L_854:
        /*0140*/ 	.word	0x00000060


	//   ....[1]....
        /*0144*/ 	.word	0x00000190


	//   ....[2]....
        /*0148*/ 	.word	0x00000250


	//   ....[3]....
        /*014c*/ 	.word	0x000003c0


	//   ....[4]....
        /*0150*/ 	.word	0x00000520


	//   ....[5]....
        /*0154*/ 	.word	0x00000640


	//   ....[6]....
        /*0158*/ 	.word	0x000007a0


	//   ....[7]....
        /*015c*/ 	.word	0x00001530


	//   ....[8]....
        /*0160*/ 	.word	0x00004ca0


	//   ....[9]....
        /*0164*/ 	.word	0x00004d90


	//   ....[10]....
        /*0168*/ 	.word	0x000055d0


	//   ....[11]....
        /*016c*/ 	.word	0x00005650


	//   ....[12]....
        /*0170*/ 	.word	0x00009ec0


	//   ....[13]....
        /*0174*/ 	.word	0x0000a000


	//   ....[14]....
        /*0178*/ 	.word	0x0000a740


	//   ....[15]....
        /*017c*/ 	.word	0x0000a7b0


	//   ....[16]....
        /*0180*/ 	.word	0x0000e890


	//   ....[17]....
        /*0184*/ 	.word	0x0000e8e0


	//   ....[18]....
        /*0188*/ 	.word	0x0000e9c0


	//   ....[19]....
        /*018c*/ 	.word	0x0000ec80


	//   ....[20]....
        /*0190*/ 	.word	0x0000fe80


	//   ....[21]....
        /*0194*/ 	.word	0x0000fec0


	//   ....[22]....
        /*0198*/ 	.word	0x0000ffb0


	//   ....[23]....
        /*019c*/ 	.word	0x0000ffc0


	//   ....[24]....
        /*01a0*/ 	.word	0x00011400


	//   ....[25]....
        /*01a4*/ 	.word	0x00012010


	//   ....[26]....
        /*01a8*/ 	.word	0x00014e10


	//   ....[27]....
        /*01ac*/ 	.word	0x00014ff0


	//   ....[28]....
        /*01b0*/ 	.word	0x00015560


	//   ....[29]....
        /*01b4*/ 	.word	0x00015930


	//----- nvinfo : EIATTR_REG_RECONFIG
	.align		4
.L_855:
        /*01b8*/ 	.byte	0x01, 0x54
	.zero		2


	//----- nvinfo : EIATTR_SYSCALL_OFFSETS
	.align		4
        /*01bc*/ 	.byte	0x04, 0x46
        /*01be*/ 	.short	(.L_857 - .L_856)


	//   ....[0]....
.L_856:
        /*01c0*/ 	.word	0x000016e0


	//   ....[1]....
        /*01c4*/ 	.word	0x000127e0


	//   ....[2]....
        /*01c8*/ 	.word	0x00012910


	//   ....[3]....
        /*01cc*/ 	.word	0x00012a10


	//----- nvinfo : EIATTR_MBARRIER_INSTR_OFFSETS
	.align		4
.L_857:
        /*01d0*/ 	.byte	0x04, 0x39
        /*01d2*/ 	.short	(.L_859 - .L_858)


	//   ....[0]....
.L_858:
        /*01d4*/ 	.word	0x00000270
        /*01d8*/ 	.word	0x000000ff
        /*01dc*/ 	.word	0x00036800
        /*01e0*/ 	.short	0x0100
        /*01e2*/ 	.byte	0x06
	.zero		1


	//   ....[1]....
        /*01e4*/ 	.word	0x00000280
        /*01e8*/ 	.word	0x000000ff
        /*01ec*/ 	.word	0x00036820
        /*01f0*/ 	.short	0x0100
        /*01f2*/ 	.byte	0x06
	.zero		1


	//   ....[2]....
        /*01f4*/ 	.word	0x00000370
        /*01f8*/ 	.word	0x000000ff
        /*01fc*/ 	.word	0x00036830
        /*0200*/ 	.short	0x0100
        /*0202*/ 	.byte	0x08
	.zero		1


	//   ....[3]....
        /*0204*/ 	.word	0x00000380
        /*0208*/ 	.word	0x000000ff
        /*020c*/ 	.word	0x00036840
        /*0210*/ 	.short	0x0100
        /*0212*/ 	.byte	0x08
	.zero		1


	//   ....[4]....
        /*0214*/ 	.word	0x00000390
        /*0218*/ 	.word	0x000000ff
        /*021c*/ 	.word	0x00036838
        /*0220*/ 	.short	0x0100
        /*0222*/ 	.byte	0x08
	.zero		1


	//   ....[5]....
        /*0224*/ 	.word	0x000003a0
        /*0228*/ 	.word	0x000000ff
        /*022c*/ 	.word	0x00036848
        /*0230*/ 	.short	0x0100
        /*0232*/ 	.byte	0x08
	.zero		1


	//   ....[6]....
        /*0234*/ 	.word	0x000004d0
        /*0238*/ 	.word	0x000000ff
        /*023c*/ 	.word	0x00036850
        /*0240*/ 	.short	0x0100
        /*0242*/ 	.byte	0x08
	.zero		1


	//   ....[7]....
        /*0244*/ 	.word	0x000004e0
        /*0248*/ 	.word	0x000000ff
        /*024c*/ 	.word	0x00036860
        /*0250*/ 	.short	0x0100
        /*0252*/ 	.byte	0x08
	.zero		1


	//   ....[8]....
        /*0254*/ 	.word	0x000004f0
        /*0258*/ 	.word	0x000000ff
        /*025c*/ 	.word	0x00036858
        /*0260*/ 	.short	0x0100
        /*0262*/ 	.byte	0x08
	.zero		1


	//   ....[9]....
        /*0264*/ 	.word	0x00000500
        /*0268*/ 	.word	0x000000ff
        /*026c*/ 	.word	0x00036868
        /*0270*/ 	.short	0x0100
        /*0272*/ 	.byte	0x08
	.zero		1


	//   ....[10]....
        /*0274*/ 	.word	0x000005f0
        /*0278*/ 	.word	0x000000ff
        /*027c*/ 	.word	0x00036870
        /*0280*/ 	.short	0x0100
        /*0282*/ 	.byte	0x06
	.zero		1


	//   ....[11]....
        /*0284*/ 	.word	0x00000600
        /*0288*/ 	.word	0x000000ff
        /*028c*/ 	.word	0x00036880
        /*0290*/ 	.short	0x0100
        /*0292*/ 	.byte	0x06
	.zero		1


	//   ....[12]....
        /*0294*/ 	.word	0x00000610
        /*0298*/ 	.word	0x000000ff
        /*029c*/ 	.word	0x00036878
        /*02a0*/ 	.short	0x0100
        /*02a2*/ 	.byte	0x06
	.zero		1


	//   ....[13]....
        /*02a4*/ 	.word	0x00000620
        /*02a8*/ 	.word	0x000000ff
        /*02ac*/ 	.word	0x00036888
        /*02b0*/ 	.short	0x0100
        /*02b2*/ 	.byte	0x06
	.zero		1


	//   ....[14]....
        /*02b4*/ 	.word	0x00000750
        /*02b8*/ 	.word	0x000000ff
        /*02bc*/ 	.word	0x00036890
        /*02c0*/ 	.short	0x0100
        /*02c2*/ 	.byte	0x08
	.zero		1


	//   ....[15]....
        /*02c4*/ 	.word	0x00000760
        /*02c8*/ 	.word	0x000000ff
        /*02cc*/ 	.word	0x000368a0
        /*02d0*/ 	.short	0x0100
        /*02d2*/ 	.byte	0x08
	.zero		1


	//   ....[16]....
        /*02d4*/ 	.word	0x00000770
        /*02d8*/ 	.word	0x000000ff
        /*02dc*/ 	.word	0x00036898
        /*02e0*/ 	.short	0x0100
        /*02e2*/ 	.byte	0x08
	.zero		1


	//   ....[17]....
        /*02e4*/ 	.word	0x00000780
        /*02e8*/ 	.word	0x000000ff
        /*02ec*/ 	.word	0x000368a8
        /*02f0*/ 	.short	0x0100
        /*02f2*/ 	.byte	0x08
	.zero		1


	//   ....[18]....
        /*02f4*/ 	.word	0x000008b0
        /*02f8*/ 	.word	0x000000ff
        /*02fc*/ 	.word	0x000368b0
        /*0300*/ 	.short	0x0100
        /*0302*/ 	.byte	0x08
	.zero		1


	//   ....[19]....
        /*0304*/ 	.word	0x000008c0
        /*0308*/ 	.word	0x000000ff
        /*030c*/ 	.word	0x000368c0
        /*0310*/ 	.short	0x0100
        /*0312*/ 	.byte	0x08
	.zero		1


	//   ....[20]....
        /*0314*/ 	.word	0x000008d0
        /*0318*/ 	.word	0x000000ff
        /*031c*/ 	.word	0x000368b8
        /*0320*/ 	.short	0x0100
        /*0322*/ 	.byte	0x08
	.zero		1


	//   ....[21]....
        /*0324*/ 	.word	0x000008e0
        /*0328*/ 	.word	0x000000ff
        /*032c*/ 	.word	0x000368c8
        /*0330*/ 	.short	0x0100
        /*0332*/ 	.byte	0x08
	.zero		1


	//   ....[22]....
        /*0334*/ 	.word	0x00001740
        /*0338*/ 	.word	0x000000ff
        /*033c*/ 	.word	0x00036800
        /*0340*/ 	.short	0x010a
        /*0342*/ 	.byte	0x3d
	.zero		1


	//   ....[23]....
        /*0344*/ 	.word	0x000017d0
        /*0348*/ 	.word	0x00000000
        /*034c*/ 	.word	0x00036830
        /*0350*/ 	.short	0x010a
        /*0352*/ 	.byte	0x3f
	.zero		1


	//   ....[24]....
        /*0354*/ 	.word	0x00001840
        /*0358*/ 	.word	0x00000000
        /*035c*/ 	.word	0x00036830
        /*0360*/ 	.short	0x010a
        /*0362*/ 	.byte	0x3f
	.zero		1


	//   ....[25]....
        /*0364*/ 	.word	0x00004b40
        /*0368*/ 	.word	0x00000000
        /*036c*/ 	.word	0x00000000
        /*0370*/ 	.short	0x0101
        /*0372*/ 	.byte	0x3f
	.zero		1


	//   ....[26]....
        /*0374*/ 	.word	0x00006810
        /*0378*/ 	.word	0x000000ff
        /*037c*/ 	.word	0x00036830
        /*0380*/ 	.short	0x010a
        /*0382*/ 	.byte	0x3c
	.zero		1


	//   ....[27]....
        /*0384*/ 	.word	0x00006850
        /*0388*/ 	.word	0x000000ff
        /*038c*/ 	.word	0x00036830
        /*0390*/ 	.short	0x010a
        /*0392*/ 	.byte	0x3c
	.zero		1


	//   ....[28]....
        /*0394*/ 	.word	0x00008f40
        /*0398*/ 	.word	0x000000ff
        /*039c*/ 	.word	0x00036850
        /*03a0*/ 	.short	0x010a
        /*03a2*/ 	.byte	0x0a
	.zero		1


	//   ....[29]....
        /*03a4*/ 	.word	0x00008f80
        /*03a8*/ 	.word	0x000000ff
        /*03ac*/ 	.word	0x00036850
        /*03b0*/ 	.short	0x010a
        /*03b2*/ 	.byte	0x0a
	.zero		1


	//   ....[30]....
        /*03b4*/ 	.word	0x0000aec0
        /*03b8*/ 	.word	0x00000003
        /*03bc*/ 	.word	0x00000000
        /*03c0*/ 	.short	0x0101
        /*03c2*/ 	.byte	0x3f
	.zero		1


	//   ....[31]....
        /*03c4*/ 	.word	0x0000af20
        /*03c8*/ 	.word	0x0000008b
        /*03cc*/ 	.word	0x00000000
        /*03d0*/ 	.short	0x0101
        /*03d2*/ 	.byte	0x3f
	.zero		1


	//   ....[32]....
        /*03d4*/ 	.word	0x0000b490
        /*03d8*/ 	.word	0x000000ff
        /*03dc*/ 	.word	0x00036830
        /*03e0*/ 	.short	0x010a
        /*03e2*/ 	.byte	0x06
	.zero		1


	//   ....[33]....
        /*03e4*/ 	.word	0x0000b4d0
        /*03e8*/ 	.word	0x000000ff
        /*03ec*/ 	.word	0x00036830
        /*03f0*/ 	.short	0x010a
        /*03f2*/ 	.byte	0x06
	.zero		1


	//   ....[34]....
        /*03f4*/ 	.word	0x0000dbb0
        /*03f8*/ 	.word	0x000000ff
        /*03fc*/ 	.word	0x00036850
        /*0400*/ 	.short	0x010a
        /*0402*/ 	.byte	0x07
	.zero		1


	//   ....[35]....
        /*0404*/ 	.word	0x0000dbf0
        /*0408*/ 	.word	0x000000ff
        /*040c*/ 	.word	0x00036850
        /*0410*/ 	.short	0x010a
        /*0412*/ 	.byte	0x07
	.zero		1


	//   ....[36]....
        /*0414*/ 	.word	0x0000f1c0
        /*0418*/ 	.word	0x00000086
        /*041c*/ 	.word	0x00000000
        /*0420*/ 	.short	0x0101
        /*0422*/ 	.byte	0x3f
	.zero		1


	//   ....[37]....
        /*0424*/ 	.word	0x0000f230
        /*0428*/ 	.word	0x00000086
        /*042c*/ 	.word	0x00000000
        /*0430*/ 	.short	0x0101
        /*0432*/ 	.byte	0x3f
	.zero		1


	//   ....[38]....
        /*0434*/ 	.word	0x0000fdf0
        /*0438*/ 	.word	0x000000ff
        /*043c*/ 	.word	0x00036850
        /*0440*/ 	.short	0x010a
        /*0442*/ 	.byte	0x05
	.zero		1


	//   ....[39]....
        /*0444*/ 	.word	0x0000fe30
        /*0448*/ 	.word	0x000000ff
        /*044c*/ 	.word	0x00036850
        /*0450*/ 	.short	0x010a
        /*0452*/ 	.byte	0x05
	.zero		1


	//   ....[40]....
        /*0454*/ 	.word	0x00010320
        /*0458*/ 	.word	0x00000005
        /*045c*/ 	.word	0x00000000
        /*0460*/ 	.short	0x0101
        /*0462*/ 	.byte	0x3f
	.zero		1


	//   ....[41]....
        /*0464*/ 	.word	0x000115f0
        /*0468*/ 	.word	0x000000ff
        /*046c*/ 	.word	0x00000000
        /*0470*/ 	.short	0x0101
        /*0472*/ 	.byte	0x05
	.zero		1


	//   ....[42]....
        /*0474*/ 	.word	0x00012e60
        /*0478*/ 	.word	0x00000008
        /*047c*/ 	.word	0x00036840
        /*0480*/ 	.short	0x010a
        /*0482*/ 	.byte	0x3f
	.zero		1


	//   ....[43]....
        /*0484*/ 	.word	0x00013380
        /*0488*/ 	.word	0x00000012
        /*048c*/ 	.word	0x00036820
        /*0490*/ 	.short	0x010a
        /*0492*/ 	.byte	0x3f
	.zero		1


	//   ....[44]....
        /*0494*/ 	.word	0x000135f0
        /*0498*/ 	.word	0x00000003
        /*049c*/ 	.word	0x00036840
        /*04a0*/ 	.short	0x010a
        /*04a2*/ 	.byte	0x3f
	.zero		1


	//   ....[45]....
        /*04a4*/ 	.word	0x00013880
        /*04a8*/ 	.word	0x00000003
        /*04ac*/ 	.word	0x00000060
        /*04b0*/ 	.short	0x010a
        /*04b2*/ 	.byte	0x3f
	.zero		1


	//   ....[46]....
        /*04b4*/ 	.word	0x00013d60
        /*04b8*/ 	.word	0x00000002
        /*04bc*/ 	.word	0x00036840
        /*04c0*/ 	.short	0x010a
        /*04c2*/ 	.byte	0x3f
	.zero		1


	//   ....[47]....
        /*04c4*/ 	.word	0x00013ff0
        /*04c8*/ 	.word	0x00000002
        /*04cc*/ 	.word	0x00000060
        /*04d0*/ 	.short	0x010a
        /*04d2*/ 	.byte	0x3f
	.zero		1


	//   ....[48]....
        /*04d4*/ 	.word	0x00014440
        /*04d8*/ 	.word	0x00000002
        /*04dc*/ 	.word	0x00036840
        /*04e0*/ 	.short	0x010a
        /*04e2*/ 	.byte	0x3f
	.zero		1


	//   ....[49]....
        /*04e4*/ 	.word	0x000146f0
        /*04e8*/ 	.word	0x00000002
        /*04ec*/ 	.word	0x00000060
        /*04f0*/ 	.short	0x010a
        /*04f2*/ 	.byte	0x3f
	.zero		1


	//   ....[50]....
        /*04f4*/ 	.word	0x00014b20
        /*04f8*/ 	.word	0x00000003
        /*04fc*/ 	.word	0x00036860
        /*0500*/ 	.short	0x010a
        /*0502*/ 	.byte	0x3f
	.zero		1


	//   ....[51]....
        /*0504*/ 	.word	0x00014fa0
        /*0508*/ 	.word	0x00000007
        /*050c*/ 	.word	0x00036820
        /*0510*/ 	.short	0x010a
        /*0512*/ 	.byte	0x3f
	.zero		1


	//   ....[52]....
        /*0514*/ 	.word	0x000150f0
        /*0518*/ 	.word	0x00000005
        /*051c*/ 	.word	0x00000000
        /*0520*/ 	.short	0x010a
        /*0522*/ 	.byte	0x3f
	.zero		1


	//   ....[53]....
        /*0524*/ 	.word	0x00015160
        /*0528*/ 	.word	0x00000003
        /*052c*/ 	.word	0x00000000
        /*0530*/ 	.short	0x010a
        /*0532*/ 	.byte	0x3f
	.zero		1


	//   ....[54]....
        /*0534*/ 	.word	0x000151c0
        /*0538*/ 	.word	0x00000005
        /*053c*/ 	.word	0x00000000
        /*0540*/ 	.short	0x010a
        /*0542*/ 	.byte	0x3f
	.zero		1


	//   ....[55]....
        /*0544*/ 	.word	0x000151f0
        /*0548*/ 	.word	0x00000003
        /*054c*/ 	.word	0x00000000
        /*0550*/ 	.short	0x010a
        /*0552*/ 	.byte	0x3f
	.zero		1


	//   ....[56]....
        /*0554*/ 	.word	0x00015260
        /*0558*/ 	.word	0x00000003
        /*055c*/ 	.word	0x00036800
        /*0560*/ 	.short	0x010a
        /*0562*/ 	.byte	0x3f
	.zero		1


	//   ....[57]....
        /*0564*/ 	.word	0x000152b0
        /*0568*/ 	.word	0x00000000
        /*056c*/ 	.word	0x00036830
        /*0570*/ 	.short	0x010a
        /*0572*/ 	.byte	0x3f
	.zero		1


	//   ....[58]....
        /*0574*/ 	.word	0x00015310
        /*0578*/ 	.word	0x00000009
        /*057c*/ 	.word	0x00036830
        /*0580*/ 	.short	0x010a
        /*0582*/ 	.byte	0x3f
	.zero		1


	//   ....[59]....
        /*0584*/ 	.word	0x00015370
        /*0588*/ 	.word	0x00000009
        /*058c*/ 	.word	0x00036850
        /*0590*/ 	.short	0x010a
        /*0592*/ 	.byte	0x3f
	.zero		1


	//   ....[60]....
        /*0594*/ 	.word	0x000153d0
        /*0598*/ 	.word	0x00000009
        /*059c*/ 	.word	0x00036830
        /*05a0*/ 	.short	0x010a
        /*05a2*/ 	.byte	0x3f
	.zero		1


	//   ....[61]....
        /*05a4*/ 	.word	0x00015430
        /*05a8*/ 	.word	0x00000009
        /*05ac*/ 	.word	0x00036850
        /*05b0*/ 	.short	0x010a
        /*05b2*/ 	.byte	0x3f
	.zero		1


	//   ....[62]....
        /*05b4*/ 	.word	0x00015490
        /*05b8*/ 	.word	0x00000005
        /*05bc*/ 	.word	0x00036850
        /*05c0*/ 	.short	0x010a
        /*05c2*/ 	.byte	0x3f
	.zero		1


	//   ....[63]....
        /*05c4*/ 	.word	0x00015610
        /*05c8*/ 	.word	0x00000008
        /*05cc*/ 	.word	0x00036840
        /*05d0*/ 	.short	0x010a
        /*05d2*/ 	.byte	0x3f
	.zero		1


	//   ....[64]....
        /*05d4*/ 	.word	0x00015660
        /*05d8*/ 	.word	0x00000012
        /*05dc*/ 	.word	0x00036820
        /*05e0*/ 	.short	0x010a
        /*05e2*/ 	.byte	0x3f
	.zero		1


	//   ....[65]....
        /*05e4*/ 	.word	0x000156b0
        /*05e8*/ 	.word	0x00000003
        /*05ec*/ 	.word	0x00036840
        /*05f0*/ 	.short	0x010a
        /*05f2*/ 	.byte	0x3f
	.zero		1


	//   ....[66]....
        /*05f4*/ 	.word	0x00015700
        /*05f8*/ 	.word	0x00000003
        /*05fc*/ 	.word	0x00000060
        /*0600*/ 	.short	0x010a
        /*0602*/ 	.byte	0x3f
	.zero		1


	//   ....[67]....
        /*0604*/ 	.word	0x00015750
        /*0608*/ 	.word	0x00000002
        /*060c*/ 	.word	0x00036840
        /*0610*/ 	.short	0x010a
        /*0612*/ 	.byte	0x3f
	.zero		1


	//   ....[68]....
        /*0614*/ 	.word	0x000157a0
        /*0618*/ 	.word	0x00000002
        /*061c*/ 	.word	0x00000060
        /*0620*/ 	.short	0x010a
        /*0622*/ 	.byte	0x3f
	.zero		1


	//   ....[69]....
        /*0624*/ 	.word	0x000157f0
        /*0628*/ 	.word	0x00000002
        /*062c*/ 	.word	0x00036840
        /*0630*/ 	.short	0x010a
        /*0632*/ 	.byte	0x3f
	.zero		1


	//   ....[70]....
        /*0634*/ 	.word	0x00015840
        /*0638*/ 	.word	0x00000002
        /*063c*/ 	.word	0x00000060
        /*0640*/ 	.short	0x010a
        /*0642*/ 	.byte	0x3f
	.zero		1


	//   ....[71]....
        /*0644*/ 	.word	0x00015890
        /*0648*/ 	.word	0x00000003
        /*064c*/ 	.word	0x00036860
        /*0650*/ 	.short	0x010a
        /*0652*/ 	.byte	0x3f
	.zero		1


	//   ....[72]....
        /*0654*/ 	.word	0x00015970
        /*0658*/ 	.word	0x00000007
        /*065c*/ 	.word	0x00036820
        /*0660*/ 	.short	0x010a
        /*0662*/ 	.byte	0x3f
	.zero		1


	//   ....[73]....
        /*0664*/ 	.word	0x000159c0
        /*0668*/ 	.word	0x00000005
        /*066c*/ 	.word	0x00000000
        /*0670*/ 	.short	0x010a
        /*0672*/ 	.byte	0x3f
	.zero		1


	//   ....[74]....
        /*0674*/ 	.word	0x00015a10
        /*0678*/ 	.word	0x00000003
        /*067c*/ 	.word	0x00000000
        /*0680*/ 	.short	0x010a
        /*0682*/ 	.byte	0x3f
	.zero		1


	//   ....[75]....
        /*0684*/ 	.word	0x00015a60
        /*0688*/ 	.word	0x00000005
        /*068c*/ 	.word	0x00000000
        /*0690*/ 	.short	0x010a
        /*0692*/ 	.byte	0x3f
	.zero		1


	//----- nvinfo : EIATTR_NUM_MBARRIERS
	.align		4
.L_859:
        /*0694*/ 	.byte	0x03, 0x38
        /*0696*/ 	.short	0x0016


	//----- nvinfo : EIATTR_EXIT_INSTR_OFFSETS
	.align		4
        /*0698*/ 	.byte	0x04, 0x1c
        /*069a*/ 	.short	(.L_861 - .L_860)


	//   ....[0]....
.L_860:
        /*069c*/ 	.word	0x00000a00


	//   ....[1]....
        /*06a0*/ 	.word	0x00011fd0


	//   ....[2]....
        /*06a4*/ 	.word	0x00012030


	//   ....[3]....
        /*06a8*/ 	.word	0x00015010


	//   ....[4]....
        /*06ac*/ 	.word	0x00015240


	//----- nvinfo : EIATTR_MAX_THREADS
	.align		4
.L_861:
        /*06b0*/ 	.byte	0x04, 0x05
        /*06b2*/ 	.short	(.L_863 - .L_862)
.L_862:
        /*06b4*/ 	.word	0x00000180
        /*06b8*/ 	.word	0x00000001
        /*06bc*/ 	.word	0x00000001


	//----- nvinfo : EIATTR_CRS_STACK_SIZE
	.align		4
.L_863:
        /*06c0*/ 	.byte	0x04, 0x1e
        /*06c2*/ 	.short	(.L_865 - .L_864)
.L_864:
        /*06c4*/ 	.word	0x00000000


	//----- nvinfo : EIATTR_CBANK_PARAM_SIZE
	.align		4
.L_865:
        /*06c8*/ 	.byte	0x03, 0x19
        /*06ca*/ 	.short	0x0bf0


	//----- nvinfo : EIATTR_PARAM_CBANK
	.align		4
        /*06cc*/ 	.byte	0x04, 0x0a
        /*06ce*/ 	.short	(.L_867 - .L_866)
	.align		4
.L_866:
        /*06d0*/ 	.word	index@(.nv.constant0._ZN7cutlass13device_kernelIN5flash11enable_sm90INS1_16FlashAttnFwdSm90INS1_25CollectiveMainloopFwdSm90ILi2EN4cute5tupleIJNS5_1CILi1EEES8_S8_EEENS6_IJNS7_ILi128EEENS7_ILi112EEENS7_ILi192EEEEEELi192ENS_10bfloat16_tEfNS_4arch4Sm90ELb1ELb0ELb1ELb0ELb0ELb0ELb0ELb1ELb1ELb0ELb0ELb0EEENS1_21CollectiveEpilogueFwdINS6_IJSA_SC_SB_EEES9_SE_SG_Li256ELb0ELb0ELb0ELb0EEENS1_30DynamicPersistentTileSchedulerILi256ELi32ELb0ELb0ELb1EEEEEEEEEvNT_6ParamsE)
        /*06d4*/ 	.short	0x0210
        /*06d6*/ 	.short	0x0bf0


	//----- nvinfo : EIATTR_SW_WAR
	.align		4
.L_867:
        /*06d8*/ 	.byte	0x04, 0x36
        /*06da*/ 	.short	(.L_869 - .L_868)
.L_868:
        /*06dc*/ 	.word	0x00000008
.L_869:


//--------------------- .nv.info._ZN7cutlass13device_kernelIN5flash11enable_sm90INS1_16FlashAttnFwdSm90INS1_25CollectiveMainloopFwdSm90ILi2EN4cute5tupleIJNS5_1CILi1EEES8_S8_EEENS6_IJNS7_ILi128EEENS7_ILi112EEENS7_ILi192EEEEEELi192ENS_10bfloat16_tEfNS_4arch4Sm90ELb1ELb0ELb1ELb1ELb0ELb0ELb0ELb1ELb1ELb0ELb0ELb0EEENS1_21CollectiveEpilogueFwdINS6_IJSA_SC_SB_EEES9_SE_SG_Li256ELb1ELb0ELb0ELb0EEENS1_36VarlenDynamicPersistentTileSchedulerILi128ELi112ELi256ELi32ELb0ELb0ELb1ELb1ELb1ELb1EEEEEEEEEvNT_6ParamsE --------------------------
	.section	.nv.info._ZN7cutlass13device_kernelIN5flash11enable_sm90INS1_16FlashAttnFwdSm90INS1_25CollectiveMainloopFwdSm90ILi2EN4cute5tupleIJNS5_1CILi1EEES8_S8_EEENS6_IJNS7_ILi128EEENS7_ILi112EEENS7_ILi192EEEEEELi192ENS_10bfloat16_tEfNS_4arch4Sm90ELb1ELb0ELb1ELb1ELb0ELb0ELb0ELb1ELb1ELb0ELb0ELb0EEENS1_21CollectiveEpilogueFwdINS6_IJSA_SC_SB_EEES9_SE_SG_Li256ELb1ELb0ELb0ELb0EEENS1_36VarlenDynamicPersistentTileSchedulerILi128ELi112ELi256ELi32ELb0ELb0ELb1ELb1ELb1ELb1EEEEEEEEEvNT_6ParamsE,"",@"SHT_CUDA_INFO"
	.sectionflags	@""
	.align	4


	//----- nvinfo : EIATTR_CUDA_API_VERSION
	.align		4
        /*0000*/ 	.byte	0x04, 0x37
        /*0002*/ 	.short	(.L_871 - .L_870)
.L_870:
        /*0004*/ 	.word	0x00000082


	//----- nvinfo : EIATTR_KPARAM_INFO
	.align		4
.L_871:
        /*0008*/ 	.byte	0x04, 0x17
        /*000a*/ 	.short	(.L_873 - .L_872)
.L_872:
        /*000c*/ 	.word	0x00000000
        /*0010*/ 	.short	0x0000
        /*0012*/ 	.short	0x0070
        /*0014*/ 	.byte	0x00, 0xf0, 0x01, 0x28


	//----- nvinfo : EIATTR_SPARSE_MMA_MASK
	.align		4
.L_873:
        /*0018*/ 	.byte	0x03, 0x50
        /*001a*/ 	.short	0x0000


	//----- nvinfo : EIATTR_MAXREG_COUNT
	.align		4
        /*001c*/ 	.byte	0x03, 0x1b
        /*001e*/ 	.short	0x00a8


	//----- nvinfo : EIATTR_NUM_BARRIERS
	.align		4
        /*0020*/ 	.byte	0x02, 0x4c
        /*0022*/ 	.byte	0x09
	.zero		1


	//----- nvinfo : EIATTR_EXTERNS
	.align		4
        /*0024*/ 	.byte	0x04, 0x0f
        /*0026*/ 	.short	(.L_875 - .L_874)


	//   ....[0]....
	.align		4
.L_874:
        /*0028*/ 	.word	index@(__assertfail)


	//----- nvinfo : EIATTR_ANNOTATIONS
	.align		4
.L_875:
        /*002c*/ 	.byte	0x04, 0x55
        /*002e*/ 	.short	(.L_877 - .L_876)


	//   ....[0]....
.L_876:
        /* <DEDUP_REMOVED lines=33> */


	//----- nvinfo : EIATTR_MERCURY_ISA_VERSION
	.align		4
.L_877:
        /*0230*/ 	.byte	0x03, 0x5f
        /*0232*/ 	.short	0x0101


	//----- nvinfo : EIATTR_UNUSED_LOAD_BYTE_OFFSET
	.align		4
        /*0234*/ 	.byte	0x04, 0x44
        /*0236*/ 	.short	(.L_879 - .L_878)


	//   ....[0]....
.L_878:
        /*0238*/ 	.word	0x00000a40
        /*023c*/ 	.word	0x0000fff0


	//   ....[1]....
        /*0240*/ 	.word	0x00010790
        /*0244*/ 	.word	0x0000fff0


	//----- nvinfo : EIATTR_INT_WARP_WIDE_INSTR_OFFSETS
	.align		4
.L_879:
        /*0248*/ 	.byte	0x04, 0x31
        /*024a*/ 	.short	(.L_881 - .L_880)


	//   ....[0]....
.L_880:
        /*024c*/ 	.word	0x00000160


	//   ....[1]....
        /*0250*/ 	.word	0x000001a0


	//   ....[2]....
        /*0254*/ 	.word	0x00000210


	//   ....[3]....
        /*0258*/ 	.word	0x000141a0


	//   ....[4]....
        /*025c*/ 	.word	0x00014240


	//   ....[5]....
        /*0260*/ 	.word	0x000146d0


	//   ....[6]....
        /*0264*/ 	.word	0x00014700


	//   ....[7]....
        /*0268*/ 	.word	0x00014910


	//   ....[8]....
        /*026c*/ 	.word	0x00014a00


	//   ....[9]....
        /*0270*/ 	.word	0x00016e00


	//   ....[10]....
        /*0274*/ 	.word	0x00016ea0


	//----- nvinfo : EIATTR_COOP_GROUP_MASK_REGIDS
	.align		4
.L_881:
        /*0278*/ 	.byte	0x04, 0x29
        /*027a*/ 	.short	(.L_883 - .L_882)


	//   ....[0]....
.L_882:
        /*027c*/ 	.word	0xffffffff


	//   ....[1]....
        /*0280*/ 	.word	0xffffffff


	//   ....[2]....
        /*0284*/ 	.word	0xffffffff


	//   ....[3]....
        /*0288*/ 	.word	0xffffffff


	//   ....[4]....
        /*028c*/ 	.word	0xffffffff


	//   ....[5]....
        /*0290*/ 	.word	0xffffffff


	//   ....[6]....
        /*0294*/ 	.word	0xffffffff


	//   ....[7]....
        /*0298*/ 	.word	0xffffffff


	//   ....[8]....
        /*029c*/ 	.word	0xffffffff


	//   ....[9]....
        /*02a0*/ 	.word	0xffffffff


	//   ....[10]....
        /*02a4*/ 	.word	0xffffffff


	//   ....[11]....
        /*02a8*/ 	.word	0xffffffff


	//   ....[12]....
        /*02ac*/ 	.word	0xffffffff


	//   ....[13]....
        /*02b0*/ 	.word	0xffffffff


	//   ....[14]....
        /*02b4*/ 	.word	0xffffffff


	//   ....[15]....
        /*02b8*/ 	.word	0xffffffff


	//   ....[16]....
        /*02bc*/ 	.word	0xffffffff


	//   ....[17]....
        /*02c0*/ 	.word	0xffffffff


	//   ....[18]....
        /*02c4*/ 	.word	0xffffffff


	//   ....[19]....
        /*02c8*/ 	.word	0xffffffff


	//   ....[20]....
        /*02cc*/ 	.word	0xffffffff


	//   ....[21]....
        /*02d0*/ 	.word	0xffffffff


	//   ....[22]....
        /*02d4*/ 	.word	0xffffffff


	//   ....[23]....
        /*02d8*/ 	.word	0xffffffff


	//   ....[24]....
        /*02dc*/ 	.word	0xffffffff


	//   ....[25]....
        /*02e0*/ 	.word	0xffffffff


	//   ....[26]....
        /*02e4*/ 	.word	0xffffffff


	//   ....[27]....
        /*02e8*/ 	.word	0xffffffff


	//   ....[28]....
        /*02ec*/ 	.word	0xffffffff


	//   ....[29]....
        /*02f0*/ 	.word	0xffffffff


	//   ....[30]....
        /*02f4*/ 	.word	0xffffffff


	//   ....[31]....
        /*02f8*/ 	.word	0xffffffff


	//   ....[32]....
        /*02fc*/ 	.word	0xffffffff


	//   ....[33]....
        /*0300*/ 	.word	0xffffffff


	//   ....[34]....
        /*0304*/ 	.word	0xffffffff


	//   ....[35]....
        /*0308*/ 	.word	0xffffffff


	//   ....[36]....
        /*030c*/ 	.word	0xffffffff


	//   ....[37]....
        /*0310*/ 	.word	0xffffffff


	//   ....[38]....
        /*0314*/ 	.word	0xffffffff


	//   ....[39]....
        /*0318*/ 	.word	0xffffffff


	//   ....[40]....
        /*031c*/ 	.word	0xffffffff


	//   ....[41]....
        /*0320*/ 	.word	0xffffffff


	//   ....[42]....
        /*0324*/ 	.word	0xffffffff


	//   ....[43]....
        /*0328*/ 	.word	0xffffffff


	//   ....[44]....
        /*032c*/ 	.word	0xffffffff


	//   ....[45]....
        /*0330*/ 	.word	0xffffffff


	//   ....[46]....
        /*0334*/ 	.word	0xffffffff


	//   ....[47]....
        /*0338*/ 	.word	0xffffffff


	//   ....[48]....
        /*033c*/ 	.word	0xffffffff


	//   ....[49]....
        /*0340*/ 	.word	0xffffffff


	//   ....[50]....
        /*0344*/ 	.word	0xffffffff


	//   ....[51]....
        /*0348*/ 	.word	0xffffffff


	//   ....[52]....
        /*034c*/ 	.word	0xffffffff


	//   ....[53]....
        /*0350*/ 	.word	0xffffffff


	//   ....[54]....
        /*0354*/ 	.word	0xffffffff


	//   ....[55]....
        /*0358*/ 	.word	0xffffffff


	//   ....[56]....
        /*035c*/ 	.word	0xffffffff


	//   ....[57]....
        /*0360*/ 	.word	0xffffffff


	//   ....[58]....
        /*0364*/ 	.word	0x0500000f


	//   ....[59]....
        /*0368*/ 	.word	0x0500000f


	//   ....[60]....
        /*036c*/ 	.word	0x0500000f


	//   ....[61]....
        /*0370*/ 	.word	0x0500000f


	//   ....[62]....
        /*0374*/ 	.word	0x0500000f


	//   ....[63]....
        /*0378*/ 	.word	0x0500000f


	//   ....[64]....
        /*037c*/ 	.word	0x0500000f


	//   ....[65]....
        /*0380*/ 	.word	0x0500000f


	//   ....[66]....
        /*0384*/ 	.word	0x0500000f


	//   ....[67]....
        /*0388*/ 	.word	0x0500000f


	//   ....[68]....
        /*038c*/ 	.word	0x0500000f


	//   ....[69]....
        /*0390*/ 	.word	0x0500000f


	//   ....[70]....
        /*0394*/ 	.word	0x0500000f


	//   ....[71]....
        /*0398*/ 	.word	0x0500000f


	//   ....[72]....
        /*039c*/ 	.word	0x0500000f


	//   ....[73]....
        /*03a0*/ 	.word	0x0500000f


	//   ....[74]....
        /*03a4*/ 	.word	0x0500000f


	//   ....[75]....
        /*03a8*/ 	.word	0x0500000f


	//   ....[76]....
        /*03ac*/ 	.word	0x0500000f


	//----- nvinfo : EIATTR_COOP_GROUP_INSTR_OFFSETS
	.align		4
.L_883:
        /*03b0*/ 	.byte	0x04, 0x28
        /*03b2*/ 	.short	(.L_885 - .L_884)


	//   ....[0]....
.L_884:
        /*03b4*/ 	.word	0x00000060


	//   ....[1]....
        /*03b8*/ 	.word	0x00000170


	//   ....[2]....
        /*03bc*/ 	.word	0x000001c0


	//   ....[3]....
        /*03c0*/ 	.word	0x000003f0


	//   ....[4]....
        /*03c4*/ 	.word	0x00000550


	//   ....[5]....
        /*03c8*/ 	.word	0x00000670


	//   ....[6]....
        /*03cc*/ 	.word	0x000007d0


	//   ....[7]....
        /*03d0*/ 	.word	0x000017c0


	//   ....[8]....
        /*03d4*/ 	.word	0x00004ee0


	//   ....[9]....
        /*03d8*/ 	.word	0x00004fd0


	//   ....[10]....
        /*03dc*/ 	.word	0x00005910


	//   ....[11]....
        /*03e0*/ 	.word	0x00005990


	//   ....[12]....
        /*03e4*/ 	.word	0x00009ee0


	//   ....[13]....
        /*03e8*/ 	.word	0x0000a010


	//   ....[14]....
        /*03ec*/ 	.word	0x0000a7d0


	//   ....[15]....
        /*03f0*/ 	.word	0x0000a830


	//   ....[16]....
        /*03f4*/ 	.word	0x0000e510


	//   ....[17]....
        /*03f8*/ 	.word	0x0000e540


	//   ....[18]....
        /*03fc*/ 	.word	0x0000e950


	//   ....[19]....
        /*0400*/ 	.word	0x0000ea60


	//   ....[20]....
        /*0404*/ 	.word	0x0000fc90


	//   ....[21]....
        /*0408*/ 	.word	0x0000fcd0


	//   ....[22]....
        /*040c*/ 	.word	0x0000fdc0


	//   ....[23]....
        /*0410*/ 	.word	0x0000fde0


	//   ....[24]....
        /*0414*/ 	.word	0x00012f20


	//   ....[25]....
        /*0418*/ 	.word	0x000130b0


	//   ....[26]....
        /*041c*/ 	.word	0x000130e0


	//   ....[27]....
        /*0420*/ 	.word	0x00013120


	//   ....[28]....
        /*0424*/ 	.word	0x00013190


	//   ....[29]....
        /*0428*/ 	.word	0x000131f0


	//   ....[30]....
        /*042c*/ 	.word	0x00013230


	//   ....[31]....
        /*0430*/ 	.word	0x000133e0


	//   ....[32]....
        /*0434*/ 	.word	0x00013440


	//   ....[33]....
        /*0438*/ 	.word	0x00013480


	//   ....[34]....
        /*043c*/ 	.word	0x000134c0


	//   ....[35]....
        /*0440*/ 	.word	0x000134f0


	//   ....[36]....
        /*0444*/ 	.word	0x00013520


	//   ....[37]....
        /*0448*/ 	.word	0x000135c0


	//   ....[38]....
        /*044c*/ 	.word	0x00013620


	//   ....[39]....
        /*0450*/ 	.word	0x000136b0


	//   ....[40]....
        /*0454*/ 	.word	0x00017310


	//   ....[41]....
        /*0458*/ 	.word	0x00017320


	//   ....[42]....
        /*045c*/ 	.word	0x00017440


	//   ....[43]....
        /*0460*/ 	.word	0x000174a0


	//   ....[44]....
        /*0464*/ 	.word	0x000174e0


	//   ....[45]....
        /*0468*/ 	.word	0x00017520


	//   ....[46]....
        /*046c*/ 	.word	0x00017550


	//   ....[47]....
        /*0470*/ 	.word	0x00017580


	//   ....[48]....
        /*0474*/ 	.word	0x00017720


	//   ....[49]....
        /*0478*/ 	.word	0x00017780


	//   ....[50]....
        /*047c*/ 	.word	0x000177c0


	//   ....[51]....
        /*0480*/ 	.word	0x00017800


	//   ....[52]....
        /*0484*/ 	.word	0x00017830


	//   ....[53]....
        /*0488*/ 	.word	0x00017860


	//   ....[54]....
        /*048c*/ 	.word	0x00017920


	//   ....[55]....
        /*0490*/ 	.word	0x00017940


	//   ....[56]....
        /*0494*/ 	.word	0x000179b0


	//   ....[57]....
        /*0498*/ 	.word	0x00018050


	//   ....[58]....
        /*049c*/ 	.word	0x00018640


	//   ....[59]....
        /*04a0*/ 	.word	0x00018a60


	//   ....[60]....
        /*04a4*/ 	.word	0x00018af0


	//   ....[61]....
        /*04a8*/ 	.word	0x00018b90


	//   ....[62]....
        /*04ac*/ 	.word	0x00018c40


	//   ....[63]....
        /*04b0*/ 	.word	0x00018cc0


	//   ....[64]....
        /*04b4*/ 	.word	0x00018d40


	//   ....[65]....
        /*04b8*/ 	.word	0x00018dc0


	//   ....[66]....
        /*04bc*/ 	.word	0x00018e40


	//   ....[67]....
        /*04c0*/ 	.word	0x00018ed0


	//   ....[68]....
        /*04c4*/ 	.word	0x00018f80


	//   ....[69]....
        /*04c8*/ 	.word	0x00019000


	//   ....[70]....
        /*04cc*/ 	.word	0x00019080


	//   ....[71]....
        /*04d0*/ 	.word	0x00019100


	//   ....[72]....
        /*04d4*/ 	.word	0x00019180


	//   ....[73]....
        /*04d8*/ 	.word	0x000191f0


	//   ....[74]....
        /*04dc*/ 	.word	0x00019290


	//   ....[75]....
        /*04e0*/ 	.word	0x00019320


	//   ....[76]....
        /*04e4*/ 	.word	0x00019450


	//----- nvinfo : EIATTR_REG_RECONFIG
	.align		4
.L_885:
        /*04e8*/ 	.byte	0x01, 0x54
	.zero		2


	//----- nvinfo : EIATTR_SYSCALL_OFFSETS
	.align		4
        /*04ec*/ 	.byte	0x04, 0x46
        /*04ee*/ 	.short	(.L_887 - .L_886)


	//   ....[0]....
.L_886:
        /*04f0*/ 	.word	0x000019a0


	//   ....[1]....
        /*04f4*/ 	.word	0x000143d0


	//   ....[2]....
        /*04f8*/ 	.word	0x00014510


	//   ....[3]....
        /*04fc*/ 	.word	0x00014610


	//----- nvinfo : EIATTR_MBARRIER_INSTR_OFFSETS
	.align		4
.L_887:
        /*0500*/ 	.byte	0x04, 0x39
        /*0502*/ 	.short	(.L_889 - .L_888)


	//   ....[0]....
.L_888:
        /*0504*/ 	.word	0x000002a0
        /*0508*/ 	.word	0x000000ff
        /*050c*/ 	.word	0x00036800
        /*0510*/ 	.short	0x0100
        /*0512*/ 	.byte	0x08
	.zero		1


	//   ....[1]....
        /*0514*/ 	.word	0x000002b0
        /*0518*/ 	.word	0x000000ff
        /*051c*/ 	.word	0x00036820
        /*0520*/ 	.short	0x0100
        /*0522*/ 	.byte	0x08
	.zero		1


	//   ....[2]....
        /*0524*/ 	.word	0x000003a0
        /*0528*/ 	.word	0x000000ff
        /*052c*/ 	.word	0x00036830
        /*0530*/ 	.short	0x0100
        /*0532*/ 	.byte	0x08
	.zero		1


	//   ....[3]....
        /*0534*/ 	.word	0x000003b0
        /*0538*/ 	.word	0x000000ff
        /*053c*/ 	.word	0x00036840
        /*0540*/ 	.short	0x0100
        /*0542*/ 	.byte	0x08
	.zero		1


	//   ....[4]....
        /*0544*/ 	.word	0x000003c0
        /*0548*/ 	.word	0x000000ff
        /*054c*/ 	.word	0x00036838
        /*0550*/ 	.short	0x0100
        /*0552*/ 	.byte	0x08
	.zero		1


	//   ....[5]....
        /*0554*/ 	.word	0x000003d0
        /*0558*/ 	.word	0x000000ff
        /*055c*/ 	.word	0x00036848
        /*0560*/ 	.short	0x0100
        /*0562*/ 	.byte	0x08
	.zero		1


	//   ....[6]....
        /*0564*/ 	.word	0x00000500
        /*0568*/ 	.word	0x000000ff
        /*056c*/ 	.word	0x00036850
        /*0570*/ 	.short	0x0100
        /*0572*/ 	.byte	0x08
	.zero		1


	//   ....[7]....
        /*0574*/ 	.word	0x00000510
        /*0578*/ 	.word	0x000000ff
        /*057c*/ 	.word	0x00036860
        /*0580*/ 	.short	0x0100
        /*0582*/ 	.byte	0x08
	.zero		1


	//   ....[8]....
        /*0584*/ 	.word	0x00000520
        /*0588*/ 	.word	0x000000ff
        /*058c*/ 	.word	0x00036858
        /*0590*/ 	.short	0x0100
        /*0592*/ 	.byte	0x08
	.zero		1


	//   ....[9]....
        /*0594*/ 	.word	0x00000530
        /*0598*/ 	.word	0x000000ff
        /*059c*/ 	.word	0x00036868
        /*05a0*/ 	.short	0x0100
        /*05a2*/ 	.byte	0x08
	.zero		1


	//   ....[10]....
        /*05a4*/ 	.word	0x00000620
        /*05a8*/ 	.word	0x000000ff
        /*05ac*/ 	.word	0x00036870
        /*05b0*/ 	.short	0x0100
        /*05b2*/ 	.byte	0x06
	.zero		1


	//   ....[11]....
        /*05b4*/ 	.word	0x00000630
        /*05b8*/ 	.word	0x000000ff
        /*05bc*/ 	.word	0x00036880
        /*05c0*/ 	.short	0x0100
        /*05c2*/ 	.byte	0x06
	.zero		1


	//   ....[12]....
        /*05c4*/ 	.word	0x00000640
        /*05c8*/ 	.word	0x000000ff
        /*05cc*/ 	.word	0x00036878
        /*05d0*/ 	.short	0x0100
        /*05d2*/ 	.byte	0x06
	.zero		1


	//   ....[13]....
        /*05d4*/ 	.word	0x00000650
        /*05d8*/ 	.word	0x000000ff
        /*05dc*/ 	.word	0x00036888
        /*05e0*/ 	.short	0x0100
        /*05e2*/ 	.byte	0x06
	.zero		1


	//   ....[14]....
        /*05e4*/ 	.word	0x00000780
        /*05e8*/ 	.word	0x000000ff
        /*05ec*/ 	.word	0x00036890
        /*05f0*/ 	.short	0x0100
        /*05f2*/ 	.byte	0x08
	.zero		1


	//   ....[15]....
        /*05f4*/ 	.word	0x00000790
        /*05f8*/ 	.word	0x000000ff
        /*05fc*/ 	.word	0x000368a0
        /*0600*/ 	.short	0x0100
        /*0602*/ 	.byte	0x08
	.zero		1


	//   ....[16]....
        /*0604*/ 	.word	0x000007a0
        /*0608*/ 	.word	0x000000ff
        /*060c*/ 	.word	0x00036898
        /*0610*/ 	.short	0x0100
        /*0612*/ 	.byte	0x08
	.zero		1


	//   ....[17]....
        /*0614*/ 	.word	0x000007b0
        /*0618*/ 	.word	0x000000ff
        /*061c*/ 	.word	0x000368a8
        /*0620*/ 	.short	0x0100
        /*0622*/ 	.byte	0x08
	.zero		1


	//   ....[18]....
        /*0624*/ 	.word	0x000008e0
        /*0628*/ 	.word	0x000000ff
        /*062c*/ 	.word	0x000368b0
        /*0630*/ 	.short	0x0100
        /*0632*/ 	.byte	0x08
	.zero		1


	//   ....[19]....
        /*0634*/ 	.word	0x000008f0
        /*0638*/ 	.word	0x000000ff
        /*063c*/ 	.word	0x000368c0
        /*0640*/ 	.short	0x0100
        /*0642*/ 	.byte	0x08
	.zero		1


	//   ....[20]....
        /*0644*/ 	.word	0x00000900
        /*0648*/ 	.word	0x000000ff
        /*064c*/ 	.word	0x000368b8
        /*0650*/ 	.short	0x0100
        /*0652*/ 	.byte	0x08
	.zero		1


	//   ....[21]....
        /*0654*/ 	.word	0x00000910
        /*0658*/ 	.word	0x000000ff
        /*065c*/ 	.word	0x000368c8
        /*0660*/ 	.short	0x0100
        /*0662*/ 	.byte	0x08
	.zero		1


	//   ....[22]....
        /*0664*/ 	.word	0x00001a40
        /*0668*/ 	.word	0x000000ff
        /*066c*/ 	.word	0x00036800
        /*0670*/ 	.short	0x010a
        /*0672*/ 	.byte	0x26
	.zero		1


	//   ....[23]....
        /*0674*/ 	.word	0x00001ac0
        /*0678*/ 	.word	0x00000000
        /*067c*/ 	.word	0x00036830
        /*0680*/ 	.short	0x010a
        /*0682*/ 	.byte	0x3f
	.zero		1


	//   ....[24]....
        /*0684*/ 	.word	0x00001b30
        /*0688*/ 	.word	0x00000000
        /*068c*/ 	.word	0x00036830
        /*0690*/ 	.short	0x010a
        /*0692*/ 	.byte	0x3f
	.zero		1


	//   ....[25]....
        /*0694*/ 	.word	0x00004d80
        /*0698*/ 	.word	0x00000000
        /*069c*/ 	.word	0x00000000
        /*06a0*/ 	.short	0x0101
        /*06a2*/ 	.byte	0x3f
	.zero		1


	//   ....[26]....
        /*06a4*/ 	.word	0x000069f0
        /*06a8*/ 	.word	0x000000ff
        /*06ac*/ 	.word	0x00036830
        /*06b0*/ 	.short	0x010a
        /*06b2*/ 	.byte	0x25
	.zero		1


	//   ....[27]....
        /*06b4*/ 	.word	0x00006a30
        /*06b8*/ 	.word	0x000000ff
        /*06bc*/ 	.word	0x00036830
        /*06c0*/ 	.short	0x010a
        /*06c2*/ 	.byte	0x25
	.zero		1


	//   ....[28]....
        /*06c4*/ 	.word	0x00008f80
        /*06c8*/ 	.word	0x000000ff
        /*06cc*/ 	.word	0x00036850
        /*06d0*/ 	.short	0x010a
        /*06d2*/ 	.byte	0x04
	.zero		1


	//   ....[29]....
        /*06d4*/ 	.word	0x00008fc0
        /*06d8*/ 	.word	0x000000ff
        /*06dc*/ 	.word	0x00036850
        /*06e0*/ 	.short	0x010a
        /*06e2*/ 	.byte	0x04
	.zero		1


	//   ....[30]....
        /*06e4*/ 	.word	0x0000af70
        /*06e8*/ 	.word	0x00000003
        /*06ec*/ 	.word	0x00000000
        /*06f0*/ 	.short	0x0101
        /*06f2*/ 	.byte	0x3f
	.zero		1


	//   ....[31]....
        /*06f4*/ 	.word	0x0000afa0
        /*06f8*/ 	.word	0x0000008b
        /*06fc*/ 	.word	0x00000000
        /*0700*/ 	.short	0x0101
        /*0702*/ 	.byte	0x3f
	.zero		1


	//   ....[32]....
        /*0704*/ 	.word	0x0000b450
        /*0708*/ 	.word	0x000000ff
        /*070c*/ 	.word	0x00036830
        /*0710*/ 	.short	0x010a
        /*0712*/ 	.byte	0x04
	.zero		1


	//   ....[33]....
        /*0714*/ 	.word	0x0000b490
        /*0718*/ 	.word	0x000000ff
        /*071c*/ 	.word	0x00036830
        /*0720*/ 	.short	0x010a
        /*0722*/ 	.byte	0x04
	.zero		1


	//   ....[34]....
        /*0724*/ 	.word	0x0000d9e0
        /*0728*/ 	.word	0x000000ff
        /*072c*/ 	.word	0x00036850
        /*0730*/ 	.short	0x010a
        /*0732*/ 	.byte	0x0e
	.zero		1


	//   ....[35]....
        /*0734*/ 	.word	0x0000da20
        /*0738*/ 	.word	0x000000ff
        /*073c*/ 	.word	0x00036850
        /*0740*/ 	.short	0x010a
        /*0742*/ 	.byte	0x0e
	.zero		1


	//   ....[36]....
        /*0744*/ 	.word	0x0000f0a0
        /*0748*/ 	.word	0x0000000b
        /*074c*/ 	.word	0x00000000
        /*0750*/ 	.short	0x0101
        /*0752*/ 	.byte	0x3f
	.zero		1


	//   ....[37]....
        /*0754*/ 	.word	0x0000f0f0
        /*0758*/ 	.word	0x0000000f
        /*075c*/ 	.word	0x00000000
        /*0760*/ 	.short	0x0101
        /*0762*/ 	.byte	0x3f
	.zero		1


	//   ....[38]....
        /*0764*/ 	.word	0x0000fc00
        /*0768*/ 	.word	0x000000ff
        /*076c*/ 	.word	0x00036850
        /*0770*/ 	.short	0x010a
        /*0772*/ 	.byte	0x05
	.zero		1


	//   ....[39]....
        /*0774*/ 	.word	0x0000fc40
        /*0778*/ 	.word	0x000000ff
        /*077c*/ 	.word	0x00036850
        /*0780*/ 	.short	0x010a
        /*0782*/ 	.byte	0x05
	.zero		1


	//   ....[40]....
        /*0784*/ 	.word	0x00010130
        /*0788*/ 	.word	0x00000005
        /*078c*/ 	.word	0x00000000
        /*0790*/ 	.short	0x0101
        /*0792*/ 	.byte	0x3f
	.zero		1


	//   ....[41]....
        /*0794*/ 	.word	0x00011b60
        /*0798*/ 	.word	0x0000002a
        /*079c*/ 	.word	0x00000000
        /*07a0*/ 	.short	0x0101
        /*07a2*/ 	.byte	0x3f
	.zero		1


	//   ....[42]....
        /*07a4*/ 	.word	0x00014d50
        /*07a8*/ 	.word	0x00000008
        /*07ac*/ 	.word	0x00036840
        /*07b0*/ 	.short	0x010a
        /*07b2*/ 	.byte	0x3f
	.zero		1


	//   ....[43]....
        /*07b4*/ 	.word	0x00015300
        /*07b8*/ 	.word	0x00000009
        /*07bc*/ 	.word	0x00036820
        /*07c0*/ 	.short	0x010a
        /*07c2*/ 	.byte	0x3f
	.zero		1


	//   ....[44]....
        /*07c4*/ 	.word	0x00015630
        /*07c8*/ 	.word	0x00000002
        /*07cc*/ 	.word	0x00036840
        /*07d0*/ 	.short	0x010a
        /*07d2*/ 	.byte	0x3f
	.zero		1


	//   ....[45]....
        /*07d4*/ 	.word	0x00015930
        /*07d8*/ 	.word	0x00000003
        /*07dc*/ 	.word	0x00000060
        /*07e0*/ 	.short	0x010a
        /*07e2*/ 	.byte	0x3f
	.zero		1


	//   ....[46]....
        /*07e4*/ 	.word	0x00015f50
        /*07e8*/ 	.word	0x00000002
        /*07ec*/ 	.word	0x00036840
        /*07f0*/ 	.short	0x010a
        /*07f2*/ 	.byte	0x3f
	.zero		1


	//   ....[47]....
        /*07f4*/ 	.word	0x00016250
        /*07f8*/ 	.word	0x00000003
        /*07fc*/ 	.word	0x00000060
        /*0800*/ 	.short	0x010a
        /*0802*/ 	.byte	0x3f
	.zero		1


	//   ....[48]....
        /*0804*/ 	.word	0x00016780
        /*0808*/ 	.word	0x00000002
        /*080c*/ 	.word	0x00036840
        /*0810*/ 	.short	0x010a
        /*0812*/ 	.byte	0x3f
	.zero		1


	//   ....[49]....
        /*0814*/ 	.word	0x00016a90
        /*0818*/ 	.word	0x00000002
        /*081c*/ 	.word	0x00000060
        /*0820*/ 	.short	0x010a
        /*0822*/ 	.byte	0x3f
	.zero		1


	//   ....[50]....
        /*0824*/ 	.word	0x00016f60
        /*0828*/ 	.word	0x00000003
        /*082c*/ 	.word	0x00036860
        /*0830*/ 	.short	0x010a
        /*0832*/ 	.byte	0x3f
	.zero		1


	//   ....[51]....
        /*0834*/ 	.word	0x00017fd0
        /*0838*/ 	.word	0x00000000
        /*083c*/ 	.word	0x00036820
        /*0840*/ 	.short	0x010a
        /*0842*/ 	.byte	0x3f
	.zero		1


	//   ....[52]....
        /*0844*/ 	.word	0x000181b0
        /*0848*/ 	.word	0x00000006
        /*084c*/ 	.word	0x00000000
        /*0850*/ 	.short	0x010a
        /*0852*/ 	.byte	0x3f
	.zero		1


	//   ....[53]....
        /*0854*/ 	.word	0x00018220
        /*0858*/ 	.word	0x00000007
        /*085c*/ 	.word	0x00000000
        /*0860*/ 	.short	0x010a
        /*0862*/ 	.byte	0x3f
	.zero		1


	//   ....[54]....
        /*0864*/ 	.word	0x00018290
        /*0868*/ 	.word	0x00000004
        /*086c*/ 	.word	0x00000000
        /*0870*/ 	.short	0x010a
        /*0872*/ 	.byte	0x3f
	.zero		1


	//   ....[55]....
        /*0874*/ 	.word	0x000182c0
        /*0878*/ 	.word	0x00000003
        /*087c*/ 	.word	0x00000000
        /*0880*/ 	.short	0x010a
        /*0882*/ 	.byte	0x3f
	.zero		1


	//   ....[56]....
        /*0884*/ 	.word	0x00018330
        /*0888*/ 	.word	0x00000003
        /*088c*/ 	.word	0x00036800
        /*0890*/ 	.short	0x010a
        /*0892*/ 	.byte	0x3f
	.zero		1


	//   ....[57]....
        /*0894*/ 	.word	0x00018380
        /*0898*/ 	.word	0x00000000
        /*089c*/ 	.word	0x00036830
        /*08a0*/ 	.short	0x010a
        /*08a2*/ 	.byte	0x3f
	.zero		1


	//   ....[58]....
        /*08a4*/ 	.word	0x000183e0
        /*08a8*/ 	.word	0x00000007
        /*08ac*/ 	.word	0x00036830
        /*08b0*/ 	.short	0x010a
        /*08b2*/ 	.byte	0x3f
	.zero		1


	//   ....[59]....
        /*08b4*/ 	.word	0x00018440
        /*08b8*/ 	.word	0x00000007
        /*08bc*/ 	.word	0x00036850
        /*08c0*/ 	.short	0x010a
        /*08c2*/ 	.byte	0x3f
	.zero		1


	//   ....[60]....
        /*08c4*/ 	.word	0x000184a0
        /*08c8*/ 	.word	0x00000007
        /*08cc*/ 	.word	0x00036830
        /*08d0*/ 	.short	0x010a
        /*08d2*/ 	.byte	0x3f
	.zero		1


	//   ....[61]....
        /*08d4*/ 	.word	0x00018500
        /*08d8*/ 	.word	0x00000007
        /*08dc*/ 	.word	0x00036850
        /*08e0*/ 	.short	0x010a
        /*08e2*/ 	.byte	0x3f
	.zero		1


	//   ....[62]....
        /*08e4*/ 	.word	0x00018560
        /*08e8*/ 	.word	0x00000005
        /*08ec*/ 	.word	0x00036850
        /*08f0*/ 	.short	0x010a
        /*08f2*/ 	.byte	0x3f
	.zero		1


	//   ....[63]....
        /*08f4*/ 	.word	0x00018700
        /*08f8*/ 	.word	0x00000008
        /*08fc*/ 	.word	0x00036840
        /*0900*/ 	.short	0x010a
        /*0902*/ 	.byte	0x3f
	.zero		1


	//   ....[64]....
        /*0904*/ 	.word	0x00018780
        /*0908*/ 	.word	0x00000008
        /*090c*/ 	.word	0x00036820
        /*0910*/ 	.short	0x010a
        /*0912*/ 	.byte	0x3f
	.zero		1


	//   ....[65]....
        /*0914*/ 	.word	0x000187d0
        /*0918*/ 	.word	0x00000002
        /*091c*/ 	.word	0x00036840
        /*0920*/ 	.short	0x010a
        /*0922*/ 	.byte	0x3f
	.zero		1


	//   ....[66]....
        /*0924*/ 	.word	0x00018820
        /*0928*/ 	.word	0x00000003
        /*092c*/ 	.word	0x00000060
        /*0930*/ 	.short	0x010a
        /*0932*/ 	.byte	0x3f
	.zero		1


	//   ....[67]....
        /*0934*/ 	.word	0x00018870
        /*0938*/ 	.word	0x00000002
        /*093c*/ 	.word	0x00036840
        /*0940*/ 	.short	0x010a
        /*0942*/ 	.byte	0x3f
	.zero		1


	//   ....[68]....
        /*0944*/ 	.word	0x000188c0
        /*0948*/ 	.word	0x00000003
        /*094c*/ 	.word	0x00000060
        /*0950*/ 	.short	0x010a
        /*0952*/ 	.byte	0x3f
	.zero		1


	//   ....[69]....
        /*0954*/ 	.word	0x00018910
        /*0958*/ 	.word	0x00000002
        /*095c*/ 	.word	0x00036840
        /*0960*/ 	.short	0x010a
        /*0962*/ 	.byte	0x3f
	.zero		1


	//   ....[70]....
        /*0964*/ 	.word	0x00018960
        /*0968*/ 	.word	0x00000002
        /*096c*/ 	.word	0x00000060
        /*0970*/ 	.short	0x010a
        /*0972*/ 	.byte	0x3f
	.zero		1


	//   ....[71]....
        /*0974*/ 	.word	0x000189b0
        /*0978*/ 	.word	0x00000003
        /*097c*/ 	.word	0x00036860
        /*0980*/ 	.short	0x010a
        /*0982*/ 	.byte	0x3f
	.zero		1


	//   ....[72]....
        /*0984*/ 	.word	0x00019370
        /*0988*/ 	.word	0x00000000
        /*098c*/ 	.word	0x00036820
        /*0990*/ 	.short	0x010a
        /*0992*/ 	.byte	0x3f
	.zero		1


	//   ....[73]....
        /*0994*/ 	.word	0x00019510
        /*0998*/ 	.word	0x00000006
        /*099c*/ 	.word	0x00000000
        /*09a0*/ 	.short	0x010a
        /*09a2*/ 	.byte	0x3f
	.zero		1


	//   ....[74]....
        /*09a4*/ 	.word	0x00019560
        /*09a8*/ 	.word	0x00000007
        /*09ac*/ 	.word	0x00000000
        /*09b0*/ 	.short	0x010a
        /*09b2*/ 	.byte	0x3f
	.zero		1


	//   ....[75]....
        /*09b4*/ 	.word	0x000195b0
        /*09b8*/ 	.word	0x00000004
        /*09bc*/ 	.word	0x00000000
        /*09c0*/ 	.short	0x010a
        /*09c2*/ 	.byte	0x3f
	.zero		1


	//----- nvinfo : EIATTR_NUM_MBARRIERS
	.align		4
.L_889:
        /*09c4*/ 	.byte	0x03, 0x38
        /*09c6*/ 	.short	0x0016


	//----- nvinfo : EIATTR_EXIT_INSTR_OFFSETS
	.align		4
        /*09c8*/ 	.byte	0x04, 0x1c
        /*09ca*/ 	.short	(.L_891 - .L_890)


	//   ....[0]....
.L_890:
        /*09cc*/ 	.word	0x00000a80


	//   ....[1]....
        /*09d0*/ 	.word	0x00012ee0


	//   ....[2]....
        /*09d4*/ 	.word	0x00012f40


	//   ....[3]....
        /*09d8*/ 	.word	0x00018310


	//----- nvinfo : EIATTR_MAX_THREADS
	.align		4
.L_891:
        /*09dc*/ 	.byte	0x04, 0x05
        /*09de*/ 	.short	(.L_893 - .L_892)
.L_892:
        /*09e0*/ 	.word	0x00000180
        /*09e4*/ 	.word	0x00000001
        /*09e8*/ 	.word	0x00000001


	//----- nvinfo : EIATTR_CRS_STACK_SIZE
	.align		4
.L_893:
        /*09ec*/ 	.byte	0x04, 0x1e
        /*09ee*/ 	.short	(.L_895 - .L_894)
.L_894:
        /*09f0*/ 	.word	0x00000000


	//----- nvinfo : EIATTR_CBANK_PARAM_SIZE
	.align		4
.L_895:
        /*09f4*/ 	.byte	0x03, 0x19
        /*09f6*/ 	.short	0x0a70


	//----- nvinfo : EIATTR_PARAM_CBANK
	.align		4
        /*09f8*/ 	.byte	0x04, 0x0a
        /*09fa*/ 	.short	(.L_897 - .L_896)
	.align		4
.L_896:
        /*09fc*/ 	.word	index@(.nv.constant0._ZN7cutlass13device_kernelIN5flash11enable_sm90INS1_16FlashAttnFwdSm90INS1_25CollectiveMainloopFwdSm90ILi2EN4cute5tupleIJNS5_1CILi1EEES8_S8_EEENS6_IJNS7_ILi128EEENS7_ILi112EEENS7_ILi192EEEEEELi192ENS_10bfloat16_tEfNS_4arch4Sm90ELb1ELb0ELb1ELb1ELb0ELb0ELb0ELb1ELb1ELb0ELb0ELb0EEENS1_21CollectiveEpilogueFwdINS6_IJSA_SC_SB_EEES9_SE_SG_Li256ELb1ELb0ELb0ELb0EEENS1_36VarlenDynamicPersistentTileSchedulerILi128ELi112ELi256ELi32ELb0ELb0ELb1ELb1ELb1ELb1EEEEEEEEEvNT_6ParamsE)
        /*0a00*/ 	.short	0x0210
        /*0a02*/ 	.short	0x0a70


	//----- nvinfo : EIATTR_SW_WAR
	.align		4
.L_897:
        /*0a04*/ 	.byte	0x04, 0x36
        /*0a06*/ 	.short	(.L_899 - .L_898)
.L_898:
        /*0a08*/ 	.word	0x00000008
.L_899:


//--------------------- .nv.info._ZN7cutlass13device_kernelIN5flash11enable_sm90INS1_16FlashAttnFwdSm90INS1_25CollectiveMainloopFwdSm90ILi2EN4cute5tupleIJNS5_1CILi1EEES8_S8_EEENS6_IJNS7_ILi128EEENS7_ILi112EEENS7_ILi192EEEEEELi192ENS_10bfloat16_tEfNS_4arch4Sm90ELb1ELb0ELb1ELb1ELb0ELb1ELb0ELb1ELb1ELb0ELb0ELb0EEENS1_21CollectiveEpilogueFwdINS6_IJSA_SC_SB_EEES9_SE_SG_Li256ELb1ELb0ELb0ELb0EEENS1_36VarlenDynamicPersistentTileSchedulerILi128ELi112ELi256ELi32ELb0ELb0ELb1ELb1ELb1ELb1EEEEEEEEEvNT_6ParamsE --------------------------
	.section	.nv.info._ZN7cutlass13device_kernelIN5flash11enable_sm90INS1_16FlashAttnFwdSm90INS1_25CollectiveMainloopFwdSm90ILi2EN4cute5tupleIJNS5_1CILi1EEES8_S8_EEENS6_IJNS7_ILi128EEENS7_ILi112EEENS7_ILi192EEEEEELi192ENS_10bfloat16_tEfNS_4arch4Sm90ELb1ELb0ELb1ELb1ELb0ELb1ELb0ELb1ELb1ELb0ELb0ELb0EEENS1_21CollectiveEpilogueFwdINS6_IJSA_SC_SB_EEES9_SE_SG_Li256ELb1ELb0ELb0ELb0EEENS1_36VarlenDynamicPersistentTileSchedulerILi128ELi112ELi256ELi32ELb0ELb0ELb1ELb1ELb1ELb1EEEEEEEEEvNT_6ParamsE,"",@"SHT_CUDA_INFO"
	.sectionflags	@""
	.align	4


	//----- nvinfo : EIATTR_CUDA_API_VERSION
	.align		4
        /*0000*/ 	.byte	0x04, 0x37
        /*0002*/ 	.short	(.L_901 - .L_900)
.L_900:
        /*0004*/ 	.word	0x00000082


	//----- nvinfo : EIATTR_KPARAM_INFO
	.align		4
.L_901:
        /*0008*/ 	.byte	0x04, 0x17
        /*000a*/ 	.short	(.L_903 - .L_902)
.L_902:
        /*000c*/ 	.word	0x00000000
        /*0010*/ 	.short	0x0000
        /*0012*/ 	.short	0x0070
        /*0014*/ 	.byte	0x00, 0xf0, 0x01, 0x28


	//----- nvinfo : EIATTR_SPARSE_MMA_MASK
	.align		4
.L_903:
        /*0018*/ 	.byte	0x03, 0x50
        /*001a*/ 	.short	0x0000


	//----- nvinfo : EIATTR_MAXREG_COUNT
	.align		4
        /*001c*/ 	.byte	0x03, 0x1b
        /*001e*/ 	.short	0x00a8


	//----- nvinfo : EIATTR_NUM_BARRIERS
	.align		4
        /*0020*/ 	.byte	0x02, 0x4c
        /*0022*/ 	.byte	0x10
	.zero		1


	//----- nvinfo : EIATTR_EXTERNS
	.align		4
        /*0024*/ 	.byte	0x04, 0x0f
        /*0026*/ 	.short	(.L_905 - .L_904)


	//   ....[0]....
	.align		4
.L_904:
        /*0028*/ 	.word	index@(__assertfail)


	//----- nvinfo : EIATTR_ANNOTATIONS
	.align		4
.L_905:
        /*002c*/ 	.byte	0x04, 0x55
        /*002e*/ 	.short	(.L_907 - .L_906)


	//   ....[0]....
.L_906:
        /* <DEDUP_REMOVED lines=81> */


	//----- nvinfo : EIATTR_MERCURY_ISA_VERSION
	.align		4
.L_907:
        /*0530*/ 	.byte	0x03, 0x5f
        /*0532*/ 	.short	0x0101


	//----- nvinfo : EIATTR_UNUSED_LOAD_BYTE_OFFSET
	.align		4
        /*0534*/ 	.byte	0x04, 0x44
        /*0536*/ 	.short	(.L_909 - .L_908)


	//   ....[0]....
.L_908:
        /*0538*/ 	.word	0x00000ae0
        /*053c*/ 	.word	0x0000fff0


	//   ....[1]....
        /*0540*/ 	.word	0x000248c0
        /*0544*/ 	.word	0x0000fff0


	//----- nvinfo : EIATTR_INT_WARP_WIDE_INSTR_OFFSETS
	.align		4
.L_909:
        /*0548*/ 	.byte	0x04, 0x31
        /*054a*/ 	.short	(.L_911 - .L_910)


	//   ....[0]....
.L_910:
        /*054c*/ 	.word	0x000001c0


	//   ....[1]....
        /*0550*/ 	.word	0x00000200


	//   ....[2]....
        /*0554*/ 	.word	0x00000270


	//   ....[3]....
        /*0558*/ 	.word	0x00028f30


	//   ....[4]....
        /*055c*/ 	.word	0x00028fc0


	//   ....[5]....
        /*0560*/ 	.word	0x00029440


	//   ....[6]....
        /*0564*/ 	.word	0x00029470


	//   ....[7]....
        /*0568*/ 	.word	0x00029680


	//   ....[8]....
        /*056c*/ 	.word	0x00029770


	//   ....[9]....
        /*0570*/ 	.word	0x0002bba0


	//   ....[10]....
        /*0574*/ 	.word	0x0002bc30


	//----- nvinfo : EIATTR_COOP_GROUP_MASK_REGIDS
	.align		4
.L_911:
        /*0578*/ 	.byte	0x04, 0x29
        /*057a*/ 	.short	(.L_913 - .L_912)


	//   ....[0]....
.L_912:
        /*057c*/ 	.word	0xffffffff


	//   ....[1]....
        /*0580*/ 	.word	0xffffffff


	//   ....[2]....
        /*0584*/ 	.word	0xffffffff


	//   ....[3]....
        /*0588*/ 	.word	0xffffffff


	//   ....[4]....
        /*058c*/ 	.word	0xffffffff


	//   ....[5]....
        /*0590*/ 	.word	0xffffffff


	//   ....[6]....
        /*0594*/ 	.word	0xffffffff


	//   ....[7]....
        /*0598*/ 	.word	0xffffffff


	//   ....[8]....
        /*059c*/ 	.word	0xffffffff


	//   ....[9]....
        /*05a0*/ 	.word	0xffffffff


	//   ....[10]....
        /*05a4*/ 	.word	0xffffffff


	//   ....[11]....
        /*05a8*/ 	.word	0xffffffff


	//   ....[12]....
        /*05ac*/ 	.word	0xffffffff


	//   ....[13]....
        /*05b0*/ 	.word	0xffffffff


	//   ....[14]....
        /*05b4*/ 	.word	0xffffffff


	//   ....[15]....
        /*05b8*/ 	.word	0xffffffff


	//   ....[16]....
        /*05bc*/ 	.word	0xffffffff


	//   ....[17]....
        /*05c0*/ 	.word	0xffffffff


	//   ....[18]....
        /*05c4*/ 	.word	0xffffffff


	//   ....[19]....
        /*05c8*/ 	.word	0xffffffff


	//   ....[20]....
        /*05cc*/ 	.word	0xffffffff


	//   ....[21]....
        /*05d0*/ 	.word	0xffffffff


	//   ....[22]....
        /*05d4*/ 	.word	0xffffffff


	//   ....[23]....
        /*05d8*/ 	.word	0xffffffff


	//   ....[24]....
        /*05dc*/ 	.word	0xffffffff


	//   ....[25]....
        /*05e0*/ 	.word	0xffffffff


	//   ....[26]....
        /*05e4*/ 	.word	0xffffffff


	//   ....[27]....
        /*05e8*/ 	.word	0xffffffff


	//   ....[28]....
        /*05ec*/ 	.word	0xffffffff


	//   ....[29]....
        /*05f0*/ 	.word	0xffffffff


	//   ....[30]....
        /*05f4*/ 	.word	0xffffffff


	//   ....[31]....
        /*05f8*/ 	.word	0xffffffff


	//   ....[32]....
        /*05fc*/ 	.word	0xffffffff


	//   ....[33]....
        /*0600*/ 	.word	0xffffffff


	//   ....[34]....
        /*0604*/ 	.word	0xffffffff


	//   ....[35]....
        /*0608*/ 	.word	0xffffffff


	//   ....[36]....
        /*060c*/ 	.word	0xffffffff


	//   ....[37]....
        /*0610*/ 	.word	0xffffffff


	//   ....[38]....
        /*0614*/ 	.word	0xffffffff


	//   ....[39]....
        /*0618*/ 	.word	0xffffffff


	//   ....[40]....
        /*061c*/ 	.word	0xffffffff


	//   ....[41]....
        /*0620*/ 	.word	0xffffffff


	//   ....[42]....
        /*0624*/ 	.word	0xffffffff


	//   ....[43]....
        /*0628*/ 	.word	0xffffffff


	//   ....[44]....
        /*062c*/ 	.word	0xffffffff


	//   ....[45]....
        /*0630*/ 	.word	0xffffffff


	//   ....[46]....
        /*0634*/ 	.word	0xffffffff


	//   ....[47]....
        /*0638*/ 	.word	0xffffffff


	//   ....[48]....
        /*063c*/ 	.word	0xffffffff


	//   ....[49]....
        /*0640*/ 	.word	0xffffffff


	//   ....[50]....
        /*0644*/ 	.word	0xffffffff


	//   ....[51]....
        /*0648*/ 	.word	0xffffffff


	//   ....[52]....
        /*064c*/ 	.word	0xffffffff


	//   ....[53]....
        /*0650*/ 	.word	0xffffffff


	//   ....[54]....
        /*0654*/ 	.word	0xffffffff


	//   ....[55]....
        /*0658*/ 	.word	0xffffffff


	//   ....[56]....
        /*065c*/ 	.word	0xffffffff


	//   ....[57]....
        /*0660*/ 	.word	0xffffffff


	//   ....[58]....
        /*0664*/ 	.word	0x0500000f


	//   ....[59]....
        /*0668*/ 	.word	0x0500000f


	//   ....[60]....
        /*066c*/ 	.word	0x0500000f


	//   ....[61]....
        /*0670*/ 	.word	0x0500000f


	//   ....[62]....
        /*0674*/ 	.word	0x0500000f


	//   ....[63]....
        /*0678*/ 	.word	0x0500000f


	//   ....[64]....
        /*067c*/ 	.word	0x0500000f


	//   ....[65]....
        /*0680*/ 	.word	0x0500000f


	//   ....[66]....
        /*0684*/ 	.word	0x0500000f


	//   ....[67]....
        /*0688*/ 	.word	0x0500000f


	//   ....[68]....
        /*068c*/ 	.word	0x0500000f


	//   ....[69]....
        /*0690*/ 	.word	0x0500000f


	//   ....[70]....
        /*0694*/ 	.word	0x0500000f


	//   ....[71]....
        /*0698*/ 	.word	0x0500000f


	//   ....[72]....
        /*069c*/ 	.word	0x0500000f


	//   ....[73]....
        /*06a0*/ 	.word	0x0500000f


	//   ....[74]....
        /*06a4*/ 	.word	0x0500000f


	//   ....[75]....
        /*06a8*/ 	.word	0x0500000f


	//   ....[76]....
        /*06ac*/ 	.word	0x0500000f


	//   ....[77]....
        /*06b0*/ 	.word	0x0500000f


	//   ....[78]....
        /*06b4*/ 	.word	0x0500000f


	//   ....[79]....
        /*06b8*/ 	.word	0x0500000f


	//   ....[80]....
        /*06bc*/ 	.word	0x0500000f


	//   ....[81]....
        /*06c0*/ 	.word	0x0500000f


	//   ....[82]....
        /*06c4*/ 	.word	0x0500000f


	//   ....[83]....
        /*06c8*/ 	.word	0x0500000f


	//   ....[84]....
        /*06cc*/ 	.word	0x0500000f


	//   ....[85]....
        /*06d0*/ 	.word	0x0500000f


	//   ....[86]....
        /*06d4*/ 	.word	0x0500000f


	//   ....[87]....
        /*06d8*/ 	.word	0x0500000f


	//   ....[88]....
        /*06dc*/ 	.word	0x0500000f


	//   ....[89]....
        /*06e0*/ 	.word	0x0500000f


	//   ....[90]....
        /*06e4*/ 	.word	0x0500000f


	//   ....[91]....
        /*06e8*/ 	.word	0x0500000f


	//   ....[92]....
        /*06ec*/ 	.word	0x0500000f


	//   ....[93]....
        /*06f0*/ 	.word	0x0500000f


	//----- nvinfo : EIATTR_COOP_GROUP_INSTR_OFFSETS
	.align		4
.L_913:
        /*06f4*/ 	.byte	0x04, 0x28
        /*06f6*/ 	.short	(.L_915 - .L_914)


	//   ....[0]....
.L_914:
        /*06f8*/ 	.word	0x00000060


	//   ....[1]....
        /*06fc*/ 	.word	0x000001d0


	//   ....[2]....
        /*0700*/ 	.word	0x00000220


	//   ....[3]....
        /*0704*/ 	.word	0x00000450


	//   ....[4]....
        /*0708*/ 	.word	0x000005b0


	//   ....[5]....
        /*070c*/ 	.word	0x000006d0


	//   ....[6]....
        /*0710*/ 	.word	0x00000830


	//   ....[7]....
        /*0714*/ 	.word	0x0000b080


	//   ....[8]....
        /*0718*/ 	.word	0x00016a20


	//   ....[9]....
        /*071c*/ 	.word	0x00016ae0


	//   ....[10]....
        /*0720*/ 	.word	0x000173e0


	//   ....[11]....
        /*0724*/ 	.word	0x00017440


	//   ....[12]....
        /*0728*/ 	.word	0x0001cc60


	//   ....[13]....
        /*072c*/ 	.word	0x0001cd60


	//   ....[14]....
        /*0730*/ 	.word	0x0001d460


	//   ....[15]....
        /*0734*/ 	.word	0x0001d4c0


	//   ....[16]....
        /*0738*/ 	.word	0x00022520


	//   ....[17]....
        /*073c*/ 	.word	0x00022540


	//   ....[18]....
        /*0740*/ 	.word	0x00022980


	//   ....[19]....
        /*0744*/ 	.word	0x000229b0


	//   ....[20]....
        /*0748*/ 	.word	0x00024000


	//   ....[21]....
        /*074c*/ 	.word	0x00024070


	//   ....[22]....
        /*0750*/ 	.word	0x000240a0


	//   ....[23]....
        /*0754*/ 	.word	0x000240b0


	//   ....[24]....
        /*0758*/ 	.word	0x00026c50


	//   ....[25]....
        /*075c*/ 	.word	0x00026dd0


	//   ....[26]....
        /*0760*/ 	.word	0x00026e00


	//   ....[27]....
        /*0764*/ 	.word	0x00026e40


	//   ....[28]....
        /*0768*/ 	.word	0x00026ea0


	//   ....[29]....
        /*076c*/ 	.word	0x00026f00


	//   ....[30]....
        /*0770*/ 	.word	0x00026f50


	//   ....[31]....
        /*0774*/ 	.word	0x00027100


	//   ....[32]....
        /*0778*/ 	.word	0x00027160


	//   ....[33]....
        /*077c*/ 	.word	0x000271a0


	//   ....[34]....
        /*0780*/ 	.word	0x000271e0


	//   ....[35]....
        /*0784*/ 	.word	0x00027210


	//   ....[36]....
        /*0788*/ 	.word	0x00027240


	//   ....[37]....
        /*078c*/ 	.word	0x000272d0


	//   ....[38]....
        /*0790*/ 	.word	0x00027330


	//   ....[39]....
        /*0794*/ 	.word	0x000273c0


	//   ....[40]....
        /*0798*/ 	.word	0x0002c0d0


	//   ....[41]....
        /*079c*/ 	.word	0x0002c0e0


	//   ....[42]....
        /*07a0*/ 	.word	0x0002c1f0


	//   ....[43]....
        /*07a4*/ 	.word	0x0002c250


	//   ....[44]....
        /*07a8*/ 	.word	0x0002c290


	//   ....[45]....
        /*07ac*/ 	.word	0x0002c2d0


	//   ....[46]....
        /*07b0*/ 	.word	0x0002c300


	//   ....[47]....
        /*07b4*/ 	.word	0x0002c330


	//   ....[48]....
        /*07b8*/ 	.word	0x0002c4c0


	//   ....[49]....
        /*07bc*/ 	.word	0x0002c520


	//   ....[50]....
        /*07c0*/ 	.word	0x0002c560


	//   ....[51]....
        /*07c4*/ 	.word	0x0002c5a0


	//   ....[52]....
        /*07c8*/ 	.word	0x0002c5d0


	//   ....[53]....
        /*07cc*/ 	.word	0x0002c600


	//   ....[54]....
        /*07d0*/ 	.word	0x0002c6c0


	//   ....[55]....
        /*07d4*/ 	.word	0x0002c6e0


	//   ....[56]....
        /*07d8*/ 	.word	0x0002c750


	//   ....[57]....
        /*07dc*/ 	.word	0x0002cde0


	//   ....[58]....
        /*07e0*/ 	.word	0x0002d240


	//   ....[59]....
        /*07e4*/ 	.word	0x0002d2e0


	//   ....[60]....
        /*07e8*/ 	.word	0x0002d380


	//   ....[61]....
        /*07ec*/ 	.word	0x0002d420


	//   ....[62]....
        /*07f0*/ 	.word	0x0002d4c0


	//   ....[63]....
        /*07f4*/ 	.word	0x0002d560


	//   ....[64]....
        /*07f8*/ 	.word	0x0002d600


	//   ....[65]....
        /*07fc*/ 	.word	0x0002d6a0


	//   ....[66]....
        /*0800*/ 	.word	0x0002d790


	//   ....[67]....
        /*0804*/ 	.word	0x0002d830


	//   ....[68]....
        /*0808*/ 	.word	0x0002d8d0


	//   ....[69]....
        /*080c*/ 	.word	0x0002d970


	//   ....[70]....
        /*0810*/ 	.word	0x0002da10


	//   ....[71]....
        /*0814*/ 	.word	0x0002dab0


	//   ....[72]....
        /*0818*/ 	.word	0x0002db50


	//   ....[73]....
        /*081c*/ 	.word	0x0002dbf0


	//   ....[74]....
        /*0820*/ 	.word	0x0002def0


	//   ....[75]....
        /*0824*/ 	.word	0x0002e1d0


	//   ....[76]....
        /*0828*/ 	.word	0x0002e5f0


	//   ....[77]....
        /*082c*/ 	.word	0x0002e680


	//   ....[78]....
        /*0830*/ 	.word	0x0002e720


	//   ....[79]....
        /*0834*/ 	.word	0x0002e7d0


	//   ....[80]....
        /*0838*/ 	.word	0x0002e850


	//   ....[81]....
        /*083c*/ 	.word	0x0002e8d0


	//   ....[82]....
        /*0840*/ 	.word	0x0002e950


	//   ....[83]....
        /*0844*/ 	.word	0x0002e9d0


	//   ....[84]....
        /*0848*/ 	.word	0x0002ea60


	//   ....[85]....
        /*084c*/ 	.word	0x0002eb10


	//   ....[86]....
        /*0850*/ 	.word	0x0002eb90


	//   ....[87]....
        /*0854*/ 	.word	0x0002ec10


	//   ....[88]....
        /*0858*/ 	.word	0x0002ec90


	//   ....[89]....
        /*085c*/ 	.word	0x0002ed10


	//   ....[90]....
        /*0860*/ 	.word	0x0002ed80


	//   ....[91]....
        /*0864*/ 	.word	0x0002ee20


	//   ....[92]....
        /*0868*/ 	.word	0x0002eeb0


	//   ....[93]....
        /*086c*/ 	.word	0x0002efe0


	//----- nvinfo : EIATTR_REG_RECONFIG
	.align		4
.L_915:
        /*0870*/ 	.byte	0x01, 0x54
	.zero		2


	//----- nvinfo : EIATTR_SYSCALL_OFFSETS
	.align		4
        /*0874*/ 	.byte	0x04, 0x46
        /*0876*/ 	.short	(.L_917 - .L_916)


	//   ....[0]....
.L_916:
        /*0878*/ 	.word	0x00001a70


	//   ....[1]....
        /*087c*/ 	.word	0x00001bc0


	//   ....[2]....
        /*0880*/ 	.word	0x0000b220


	//   ....[3]....
        /*0884*/ 	.word	0x0000b6c0


	//   ....[4]....
        /*0888*/ 	.word	0x00029150


	//   ....[5]....
        /*088c*/ 	.word	0x00029290


	//   ....[6]....
        /*0890*/ 	.word	0x00029390


	//----- nvinfo : EIATTR_MBARRIER_INSTR_OFFSETS
	.align		4
.L_917:
        /*0894*/ 	.byte	0x04, 0x39
        /*0896*/ 	.short	(.L_919 - .L_918)


	//   ....[0]....
.L_918:
        /*0898*/ 	.word	0x00000300
        /*089c*/ 	.word	0x000000ff
        /*08a0*/ 	.word	0x00036800
        /*08a4*/ 	.short	0x0100
        /*08a6*/ 	.byte	0x08
	.zero		1


	//   ....[1]....
        /*08a8*/ 	.word	0x00000310
        /*08ac*/ 	.word	0x000000ff
        /*08b0*/ 	.word	0x00036820
        /*08b4*/ 	.short	0x0100
        /*08b6*/ 	.byte	0x08
	.zero		1


	//   ....[2]....
        /*08b8*/ 	.word	0x00000400
        /*08bc*/ 	.word	0x000000ff
        /*08c0*/ 	.word	0x00036830
        /*08c4*/ 	.short	0x0100
        /*08c6*/ 	.byte	0x08
	.zero		1


	//   ....[3]....
        /*08c8*/ 	.word	0x00000410
        /*08cc*/ 	.word	0x000000ff
        /*08d0*/ 	.word	0x00036840
        /*08d4*/ 	.short	0x0100
        /*08d6*/ 	.byte	0x08
	.zero		1


	//   ....[4]....
        /*08d8*/ 	.word	0x00000420
        /*08dc*/ 	.word	0x000000ff
        /*08e0*/ 	.word	0x00036838
        /*08e4*/ 	.short	0x0100
        /*08e6*/ 	.byte	0x08
	.zero		1


	//   ....[5]....
        /*08e8*/ 	.word	0x00000430
        /*08ec*/ 	.word	0x000000ff
        /*08f0*/ 	.word	0x00036848
        /*08f4*/ 	.short	0x0100
        /*08f6*/ 	.byte	0x08
	.zero		1


	//   ....[6]....
        /*08f8*/ 	.word	0x00000560
        /*08fc*/ 	.word	0x000000ff
        /*0900*/ 	.word	0x00036850
        /*0904*/ 	.short	0x0100
        /*0906*/ 	.byte	0x08
	.zero		1


	//   ....[7]....
        /*0908*/ 	.word	0x00000570
        /*090c*/ 	.word	0x000000ff
        /*0910*/ 	.word	0x00036860
        /*0914*/ 	.short	0x0100
        /*0916*/ 	.byte	0x08
	.zero		1


	//   ....[8]....
        /*0918*/ 	.word	0x00000580
        /*091c*/ 	.word	0x000000ff
        /*0920*/ 	.word	0x00036858
        /*0924*/ 	.short	0x0100
        /*0926*/ 	.byte	0x08
	.zero		1


	//   ....[9]....
        /*0928*/ 	.word	0x00000590
        /*092c*/ 	.word	0x000000ff
        /*0930*/ 	.word	0x00036868
        /*0934*/ 	.short	0x0100
        /*0936*/ 	.byte	0x08
	.zero		1


	//   ....[10]....
        /*0938*/ 	.word	0x00000680
        /*093c*/ 	.word	0x000000ff
        /*0940*/ 	.word	0x00036870
        /*0944*/ 	.short	0x0100
        /*0946*/ 	.byte	0x06
	.zero		1


	//   ....[11]....
        /*0948*/ 	.word	0x00000690
        /*094c*/ 	.word	0x000000ff
        /*0950*/ 	.word	0x00036880
        /*0954*/ 	.short	0x0100
        /*0956*/ 	.byte	0x06
	.zero		1


	//   ....[12]....
        /*0958*/ 	.word	0x000006a0
        /*095c*/ 	.word	0x000000ff
        /*0960*/ 	.word	0x00036878
        /*0964*/ 	.short	0x0100
        /*0966*/ 	.byte	0x06
	.zero		1


	//   ....[13]....
        /*0968*/ 	.word	0x000006b0
        /*096c*/ 	.word	0x000000ff
        /*0970*/ 	.word	0x00036888
        /*0974*/ 	.short	0x0100
        /*0976*/ 	.byte	0x06
	.zero		1


	//   ....[14]....
        /*0978*/ 	.word	0x000007e0
        /*097c*/ 	.word	0x000000ff
        /*0980*/ 	.word	0x00036890
        /*0984*/ 	.short	0x0100
        /*0986*/ 	.byte	0x08
	.zero		1


	//   ....[15]....
        /*0988*/ 	.word	0x000007f0
        /*098c*/ 	.word	0x000000ff
        /*0990*/ 	.word	0x000368a0
        /*0994*/ 	.short	0x0100
        /*0996*/ 	.byte	0x08
	.zero		1


	//   ....[16]....
        /*0998*/ 	.word	0x00000800
        /*099c*/ 	.word	0x000000ff
        /*09a0*/ 	.word	0x00036898
        /*09a4*/ 	.short	0x0100
        /*09a6*/ 	.byte	0x08
	.zero		1


	//   ....[17]....
        /*09a8*/ 	.word	0x00000810
        /*09ac*/ 	.word	0x000000ff
        /*09b0*/ 	.word	0x000368a8
        /*09b4*/ 	.short	0x0100
        /*09b6*/ 	.byte	0x08
	.zero		1


	//   ....[18]....
        /*09b8*/ 	.word	0x00000940
        /*09bc*/ 	.word	0x000000ff
        /*09c0*/ 	.word	0x000368b0
        /*09c4*/ 	.short	0x0100
        /*09c6*/ 	.byte	0x08
	.zero		1


	//   ....[19]....
        /*09c8*/ 	.word	0x00000950
        /*09cc*/ 	.word	0x000000ff
        /*09d0*/ 	.word	0x000368c0
        /*09d4*/ 	.short	0x0100
        /*09d6*/ 	.byte	0x08
	.zero		1


	//   ....[20]....
        /*09d8*/ 	.word	0x00000960
        /*09dc*/ 	.word	0x000000ff
        /*09e0*/ 	.word	0x000368b8
        /*09e4*/ 	.short	0x0100
        /*09e6*/ 	.byte	0x08
	.zero		1


	//   ....[21]....
        /*09e8*/ 	.word	0x00000970
        /*09ec*/ 	.word	0x000000ff
        /*09f0*/ 	.word	0x000368c8
        /*09f4*/ 	.short	0x0100
        /*09f6*/ 	.byte	0x08
	.zero		1


	//   ....[22]....
        /*09f8*/ 	.word	0x00003910
        /*09fc*/ 	.word	0x0000002b
        /*0a00*/ 	.word	0x00036890
        /*0a04*/ 	.short	0x010a
        /*0a06*/ 	.byte	0x3f
	.zero		1


	//   ....[23]....
        /*0a08*/ 	.word	0x00006f00
        /*0a0c*/ 	.word	0x0000002b
        /*0a10*/ 	.word	0x00036890
        /*0a14*/ 	.short	0x010a
        /*0a16*/ 	.byte	0x3f
	.zero		1


	//   ....[24]....
        /*0a18*/ 	.word	0x0000a1b0
        /*0a1c*/ 	.word	0x0000002b
        /*0a20*/ 	.word	0x00036890
        /*0a24*/ 	.short	0x010a
        /*0a26*/ 	.byte	0x3f
	.zero		1


	//   ....[25]....
        /*0a28*/ 	.word	0x0000a580
        /*0a2c*/ 	.word	0x0000002c
        /*0a30*/ 	.word	0x00000000
        /*0a34*/ 	.short	0x0101
        /*0a36*/ 	.byte	0x3f
	.zero		1


	//   ....[26]....
        /*0a38*/ 	.word	0x0000a5c0
        /*0a3c*/ 	.word	0x0000002b
        /*0a40*/ 	.word	0x000368b0
        /*0a44*/ 	.short	0x010a
        /*0a46*/ 	.byte	0x3f
	.zero		1


	//   ....[27]....
        /*0a48*/ 	.word	0x0000ac30
        /*0a4c*/ 	.word	0x0000002b
        /*0a50*/ 	.word	0x00000000
        /*0a54*/ 	.short	0x0101
        /*0a56*/ 	.byte	0x3f
	.zero		1


	//   ....[28]....
        /*0a58*/ 	.word	0x0000b2a0
        /*0a5c*/ 	.word	0x00000012
        /*0a60*/ 	.word	0x00036800
        /*0a64*/ 	.short	0x010a
        /*0a66*/ 	.byte	0x3f
	.zero		1


	//   ....[29]....
        /*0a68*/ 	.word	0x0000b2f0
        /*0a6c*/ 	.word	0x00000012
        /*0a70*/ 	.word	0x00036800
        /*0a74*/ 	.short	0x010a
        /*0a76*/ 	.byte	0x3f
	.zero		1


	//   ....[30]....
        /*0a78*/ 	.word	0x0000c6e0
        /*0a7c*/ 	.word	0x00000012
        /*0a80*/ 	.word	0x00036800
        /*0a84*/ 	.short	0x010a
        /*0a86*/ 	.byte	0x3f
	.zero		1


	//   ....[31]....
        /*0a88*/ 	.word	0x0000fc30
        /*0a8c*/ 	.word	0x00000012
        /*0a90*/ 	.word	0x00036800
        /*0a94*/ 	.short	0x010a
        /*0a96*/ 	.byte	0x3f
	.zero		1


	//   ....[32]....
        /*0a98*/ 	.word	0x00012880
        /*0a9c*/ 	.word	0x00000000
        /*0aa0*/ 	.word	0x00036830
        /*0aa4*/ 	.short	0x010a
        /*0aa6*/ 	.byte	0x3f
	.zero		1


	//   ....[33]....
        /*0aa8*/ 	.word	0x00012900
        /*0aac*/ 	.word	0x00000000
        /*0ab0*/ 	.word	0x00036830
        /*0ab4*/ 	.short	0x010a
        /*0ab6*/ 	.byte	0x3f
	.zero		1


	//   ....[34]....
        /*0ab8*/ 	.word	0x00016830
        /*0abc*/ 	.word	0x00000000
        /*0ac0*/ 	.word	0x00000000
        /*0ac4*/ 	.short	0x0101
        /*0ac6*/ 	.byte	0x3f
	.zero		1


	//   ....[35]....
        /*0ac8*/ 	.word	0x00018520
        /*0acc*/ 	.word	0x0000000d
        /*0ad0*/ 	.word	0x00036830
        /*0ad4*/ 	.short	0x010a
        /*0ad6*/ 	.byte	0x3f
	.zero		1


	//   ....[36]....
        /*0ad8*/ 	.word	0x000185a0
        /*0adc*/ 	.word	0x0000000d
        /*0ae0*/ 	.word	0x00036830
        /*0ae4*/ 	.short	0x010a
        /*0ae6*/ 	.byte	0x3f
	.zero		1


	//   ....[37]....
        /*0ae8*/ 	.word	0x0001bca0
        /*0aec*/ 	.word	0x0000000b
        /*0af0*/ 	.word	0x00036850
        /*0af4*/ 	.short	0x010a
        /*0af6*/ 	.byte	0x3f
	.zero		1


	//   ....[38]....
        /*0af8*/ 	.word	0x0001bcf0
        /*0afc*/ 	.word	0x0000000b
        /*0b00*/ 	.word	0x00036850
        /*0b04*/ 	.short	0x010a
        /*0b06*/ 	.byte	0x3f
	.zero		1


	//   ....[39]....
        /*0b08*/ 	.word	0x0001df10
        /*0b0c*/ 	.word	0x0000000d
        /*0b10*/ 	.word	0x00000000
        /*0b14*/ 	.short	0x0101
        /*0b16*/ 	.byte	0x3f
	.zero		1


	//   ....[40]....
        /*0b18*/ 	.word	0x0001df80
        /*0b1c*/ 	.word	0x0000000d
        /*0b20*/ 	.word	0x00000000
        /*0b24*/ 	.short	0x0101
        /*0b26*/ 	.byte	0x3f
	.zero		1


	//   ....[41]....
        /*0b28*/ 	.word	0x0001e220
        /*0b2c*/ 	.word	0x00000004
        /*0b30*/ 	.word	0x00036830
        /*0b34*/ 	.short	0x010a
        /*0b36*/ 	.byte	0x3f
	.zero		1


	//   ....[42]....
        /*0b38*/ 	.word	0x0001e2a0
        /*0b3c*/ 	.word	0x00000004
        /*0b40*/ 	.word	0x00036830
        /*0b44*/ 	.short	0x010a
        /*0b46*/ 	.byte	0x3f
	.zero		1


	//   ....[43]....
        /*0b48*/ 	.word	0x00021980
        /*0b4c*/ 	.word	0x0000000b
        /*0b50*/ 	.word	0x00036850
        /*0b54*/ 	.short	0x010a
        /*0b56*/ 	.byte	0x3f
	.zero		1


	//   ....[44]....
        /*0b58*/ 	.word	0x000219d0
        /*0b5c*/ 	.word	0x0000000b
        /*0b60*/ 	.word	0x00036850
        /*0b64*/ 	.short	0x010a
        /*0b66*/ 	.byte	0x3f
	.zero		1


	//   ....[45]....
        /*0b68*/ 	.word	0x00023160
        /*0b6c*/ 	.word	0x0000000f
        /*0b70*/ 	.word	0x00000000
        /*0b74*/ 	.short	0x0101
        /*0b76*/ 	.byte	0x3f
	.zero		1


	//   ....[46]....
        /*0b78*/ 	.word	0x000231c0
        /*0b7c*/ 	.word	0x0000000b
        /*0b80*/ 	.word	0x00000000
        /*0b84*/ 	.short	0x0101
        /*0b86*/ 	.byte	0x3f
	.zero		1


	//   ....[47]....
        /*0b88*/ 	.word	0x00023c70
        /*0b8c*/ 	.word	0x0000000d
        /*0b90*/ 	.word	0x00036850
        /*0b94*/ 	.short	0x010a
        /*0b96*/ 	.byte	0x3f
	.zero		1


	//   ....[48]....
        /*0b98*/ 	.word	0x00023d10
        /*0b9c*/ 	.word	0x0000000d
        /*0ba0*/ 	.word	0x00036850
        /*0ba4*/ 	.short	0x010a
        /*0ba6*/ 	.byte	0x3f
	.zero		1


	//   ....[49]....
        /*0ba8*/ 	.word	0x00024250
        /*0bac*/ 	.word	0x0000000b
        /*0bb0*/ 	.word	0x00000000
        /*0bb4*/ 	.short	0x0101
        /*0bb6*/ 	.byte	0x3f
	.zero		1


	//   ....[50]....
        /*0bb8*/ 	.word	0x00025b00
        /*0bbc*/ 	.word	0x00000000
        /*0bc0*/ 	.word	0x00000000
        /*0bc4*/ 	.short	0x0101
        /*0bc6*/ 	.byte	0x3f
	.zero		1


	//   ....[51]....
        /*0bc8*/ 	.word	0x00028260
        /*0bcc*/ 	.word	0x00000009
        /*0bd0*/ 	.word	0x00036820
        /*0bd4*/ 	.short	0x010a
        /*0bd6*/ 	.byte	0x3f
	.zero		1


	//   ....[52]....
        /*0bd8*/ 	.word	0x000282f0
        /*0bdc*/ 	.word	0x00000005
        /*0be0*/ 	.word	0x000368a0
        /*0be4*/ 	.short	0x010a
        /*0be6*/ 	.byte	0x3f
	.zero		1


	//   ....[53]....
        /*0be8*/ 	.word	0x00028570
        /*0bec*/ 	.word	0x00000005
        /*0bf0*/ 	.word	0x000368c0
        /*0bf4*/ 	.short	0x010a
        /*0bf6*/ 	.byte	0x3f
	.zero		1


	//   ....[54]....
        /*0bf8*/ 	.word	0x00028910
        /*0bfc*/ 	.word	0x00000006
        /*0c00*/ 	.word	0x000368a0
        /*0c04*/ 	.short	0x010a
        /*0c06*/ 	.byte	0x3f
	.zero		1


	//   ....[55]....
        /*0c08*/ 	.word	0x00028b70
        /*0c0c*/ 	.word	0x00000006
        /*0c10*/ 	.word	0x000368c0
        /*0c14*/ 	.short	0x010a
        /*0c16*/ 	.byte	0x3f
	.zero		1


	//   ....[56]....
        /*0c18*/ 	.word	0x00029aa0
        /*0c1c*/ 	.word	0x00000007
        /*0c20*/ 	.word	0x00036840
        /*0c24*/ 	.short	0x010a
        /*0c26*/ 	.byte	0x3f
	.zero		1


	//   ....[57]....
        /*0c28*/ 	.word	0x0002a050
        /*0c2c*/ 	.word	0x0000000a
        /*0c30*/ 	.word	0x00036820
        /*0c34*/ 	.short	0x010a
        /*0c36*/ 	.byte	0x3f
	.zero		1


	//   ....[58]....
        /*0c38*/ 	.word	0x0002a370
        /*0c3c*/ 	.word	0x00000008
        /*0c40*/ 	.word	0x00036840
        /*0c44*/ 	.short	0x010a
        /*0c46*/ 	.byte	0x3f
	.zero		1


	//   ....[59]....
        /*0c48*/ 	.word	0x0002a670
        /*0c4c*/ 	.word	0x00000008
        /*0c50*/ 	.word	0x00036860
        /*0c54*/ 	.short	0x010a
        /*0c56*/ 	.byte	0x3f
	.zero		1


	//   ....[60]....
        /*0c58*/ 	.word	0x0002ac70
        /*0c5c*/ 	.word	0x00000002
        /*0c60*/ 	.word	0x00036840
        /*0c64*/ 	.short	0x010a
        /*0c66*/ 	.byte	0x3f
	.zero		1


	//   ....[61]....
        /*0c68*/ 	.word	0x0002af70
        /*0c6c*/ 	.word	0x00000002
        /*0c70*/ 	.word	0x00036860
        /*0c74*/ 	.short	0x010a
        /*0c76*/ 	.byte	0x3f
	.zero		1


	//   ....[62]....
        /*0c78*/ 	.word	0x0002b4f0
        /*0c7c*/ 	.word	0x00000002
        /*0c80*/ 	.word	0x00036840
        /*0c84*/ 	.short	0x010a
        /*0c86*/ 	.byte	0x3f
	.zero		1


	//   ....[63]....
        /*0c88*/ 	.word	0x0002b7e0
        /*0c8c*/ 	.word	0x00000002
        /*0c90*/ 	.word	0x00036860
        /*0c94*/ 	.short	0x010a
        /*0c96*/ 	.byte	0x3f
	.zero		1


	//   ....[64]....
        /*0c98*/ 	.word	0x0002bcf0
        /*0c9c*/ 	.word	0x00000003
        /*0ca0*/ 	.word	0x00036860
        /*0ca4*/ 	.short	0x010a
        /*0ca6*/ 	.byte	0x3f
	.zero		1


	//   ....[65]....
        /*0ca8*/ 	.word	0x0002cd60
        /*0cac*/ 	.word	0x00000000
        /*0cb0*/ 	.word	0x00036820
        /*0cb4*/ 	.short	0x010a
        /*0cb6*/ 	.byte	0x3f
	.zero		1


	//   ....[66]....
        /*0cb8*/ 	.word	0x0002cf30
        /*0cbc*/ 	.word	0x00000006
        /*0cc0*/ 	.word	0x00000000
        /*0cc4*/ 	.short	0x010a
        /*0cc6*/ 	.byte	0x3f
	.zero		1


	//   ....[67]....
        /*0cc8*/ 	.word	0x0002cfa0
        /*0ccc*/ 	.word	0x00000007
        /*0cd0*/ 	.word	0x00000000
        /*0cd4*/ 	.short	0x010a
        /*0cd6*/ 	.byte	0x3f
	.zero		1


	//   ....[68]....
        /*0cd8*/ 	.word	0x0002d010
        /*0cdc*/ 	.word	0x00000004
        /*0ce0*/ 	.word	0x00000000
        /*0ce4*/ 	.short	0x010a
        /*0ce6*/ 	.byte	0x3f
	.zero		1


	//   ....[69]....
        /*0ce8*/ 	.word	0x0002d040
        /*0cec*/ 	.word	0x00000003
        /*0cf0*/ 	.word	0x00000000
        /*0cf4*/ 	.short	0x010a
        /*0cf6*/ 	.byte	0x3f
	.zero		1


	//   ....[70]....
        /*0cf8*/ 	.word	0x0002d0a0
        /*0cfc*/ 	.word	0x0000002b
        /*0d00*/ 	.word	0x00036890
        /*0d04*/ 	.short	0x010a
        /*0d06*/ 	.byte	0x3f
	.zero		1


	//   ....[71]....
        /*0d08*/ 	.word	0x0002d0f0
        /*0d0c*/ 	.word	0x0000002b
        /*0d10*/ 	.word	0x00036890
        /*0d14*/ 	.short	0x010a
        /*0d16*/ 	.byte	0x3f
	.zero		1


	//   ....[72]....
        /*0d18*/ 	.word	0x0002d140
        /*0d1c*/ 	.word	0x0000002b
        /*0d20*/ 	.word	0x00036890
        /*0d24*/ 	.short	0x010a
        /*0d26*/ 	.byte	0x3f
	.zero		1


	//   ....[73]....
        /*0d28*/ 	.word	0x0002d190
        /*0d2c*/ 	.word	0x0000002b
        /*0d30*/ 	.word	0x000368b0
        /*0d34*/ 	.short	0x010a
        /*0d36*/ 	.byte	0x3f
	.zero		1


	//   ....[74]....
        /*0d38*/ 	.word	0x0002d6e0
        /*0d3c*/ 	.word	0x00000012
        /*0d40*/ 	.word	0x00036800
        /*0d44*/ 	.short	0x010a
        /*0d46*/ 	.byte	0x3f
	.zero		1


	//   ....[75]....
        /*0d48*/ 	.word	0x0002dc30
        /*0d4c*/ 	.word	0x00000012
        /*0d50*/ 	.word	0x00036800
        /*0d54*/ 	.short	0x010a
        /*0d56*/ 	.byte	0x3f
	.zero		1


	//   ....[76]....
        /*0d58*/ 	.word	0x0002dc80
        /*0d5c*/ 	.word	0x00000000
        /*0d60*/ 	.word	0x00036830
        /*0d64*/ 	.short	0x010a
        /*0d66*/ 	.byte	0x3f
	.zero		1


	//   ....[77]....
        /*0d68*/ 	.word	0x0002dcd0
        /*0d6c*/ 	.word	0x0000000d
        /*0d70*/ 	.word	0x00036830
        /*0d74*/ 	.short	0x010a
        /*0d76*/ 	.byte	0x3f
	.zero		1


	//   ....[78]....
        /*0d78*/ 	.word	0x0002dd20
        /*0d7c*/ 	.word	0x0000000b
        /*0d80*/ 	.word	0x00036850
        /*0d84*/ 	.short	0x010a
        /*0d86*/ 	.byte	0x3f
	.zero		1


	//   ....[79]....
        /*0d88*/ 	.word	0x0002dd70
        /*0d8c*/ 	.word	0x00000004
        /*0d90*/ 	.word	0x00036830
        /*0d94*/ 	.short	0x010a
        /*0d96*/ 	.byte	0x3f
	.zero		1


	//   ....[80]....
        /*0d98*/ 	.word	0x0002ddc0
        /*0d9c*/ 	.word	0x0000000b
        /*0da0*/ 	.word	0x00036850
        /*0da4*/ 	.short	0x010a
        /*0da6*/ 	.byte	0x3f
	.zero		1


	//   ....[81]....
        /*0da8*/ 	.word	0x0002de10
        /*0dac*/ 	.word	0x0000000d
        /*0db0*/ 	.word	0x00036850
        /*0db4*/ 	.short	0x010a
        /*0db6*/ 	.byte	0x3f
	.zero		1


	//   ....[82]....
        /*0db8*/ 	.word	0x0002dfb0
        /*0dbc*/ 	.word	0x00000009
        /*0dc0*/ 	.word	0x00036820
        /*0dc4*/ 	.short	0x010a
        /*0dc6*/ 	.byte	0x3f
	.zero		1


	//   ....[83]....
        /*0dc8*/ 	.word	0x0002e000
        /*0dcc*/ 	.word	0x00000005
        /*0dd0*/ 	.word	0x000368a0
        /*0dd4*/ 	.short	0x010a
        /*0dd6*/ 	.byte	0x3f
	.zero		1


	//   ....[84]....
        /*0dd8*/ 	.word	0x0002e050
        /*0ddc*/ 	.word	0x00000005
        /*0de0*/ 	.word	0x000368c0
        /*0de4*/ 	.short	0x010a
        /*0de6*/ 	.byte	0x3f
	.zero		1


	//   ....[85]....
        /*0de8*/ 	.word	0x0002e0a0
        /*0dec*/ 	.word	0x00000006
        /*0df0*/ 	.word	0x000368a0
        /*0df4*/ 	.short	0x010a
        /*0df6*/ 	.byte	0x3f
	.zero		1


	//   ....[86]....
        /*0df8*/ 	.word	0x0002e0f0
        /*0dfc*/ 	.word	0x00000006
        /*0e00*/ 	.word	0x000368c0
        /*0e04*/ 	.short	0x010a
        /*0e06*/ 	.byte	0x3f
	.zero		1


	//   ....[87]....
        /*0e08*/ 	.word	0x0002e290
        /*0e0c*/ 	.word	0x00000007
        /*0e10*/ 	.word	0x00036840
        /*0e14*/ 	.short	0x010a
        /*0e16*/ 	.byte	0x3f
	.zero		1


	//   ....[88]....
        /*0e18*/ 	.word	0x0002e310
        /*0e1c*/ 	.word	0x00000003
        /*0e20*/ 	.word	0x00036820
        /*0e24*/ 	.short	0x010a
        /*0e26*/ 	.byte	0x3f
	.zero		1


	//   ....[89]....
        /*0e28*/ 	.word	0x0002e360
        /*0e2c*/ 	.word	0x00000008
        /*0e30*/ 	.word	0x00036840
        /*0e34*/ 	.short	0x010a
        /*0e36*/ 	.byte	0x3f
	.zero		1


	//   ....[90]....
        /*0e38*/ 	.word	0x0002e3b0
        /*0e3c*/ 	.word	0x00000008
        /*0e40*/ 	.word	0x00036860
        /*0e44*/ 	.short	0x010a
        /*0e46*/ 	.byte	0x3f
	.zero		1


	//   ....[91]....
        /*0e48*/ 	.word	0x0002e400
        /*0e4c*/ 	.word	0x00000002
        /*0e50*/ 	.word	0x00036840
        /*0e54*/ 	.short	0x010a
        /*0e56*/ 	.byte	0x3f
	.zero		1


	//   ....[92]....
        /*0e58*/ 	.word	0x0002e450
        /*0e5c*/ 	.word	0x00000002
        /*0e60*/ 	.word	0x00036860
        /*0e64*/ 	.short	0x010a
        /*0e66*/ 	.byte	0x3f
	.zero		1


	//   ....[93]....
        /*0e68*/ 	.word	0x0002e4a0
        /*0e6c*/ 	.word	0x00000002
        /*0e70*/ 	.word	0x00036840
        /*0e74*/ 	.short	0x010a
        /*0e76*/ 	.byte	0x3f
	.zero		1


	//   ....[94]....
        /*0e78*/ 	.word	0x0002e4f0
        /*0e7c*/ 	.word	0x00000002
        /*0e80*/ 	.word	0x00036860
        /*0e84*/ 	.short	0x010a
        /*0e86*/ 	.byte	0x3f
	.zero		1


	//   ....[95]....
        /*0e88*/ 	.word	0x0002e540
        /*0e8c*/ 	.word	0x00000003
        /*0e90*/ 	.word	0x00036860
        /*0e94*/ 	.short	0x010a
        /*0e96*/ 	.byte	0x3f
	.zero		1


	//   ....[96]....
        /*0e98*/ 	.word	0x0002ef00
        /*0e9c*/ 	.word	0x00000000
        /*0ea0*/ 	.word	0x00036820
        /*0ea4*/ 	.short	0x010a
        /*0ea6*/ 	.byte	0x3f
	.zero		1


	//   ....[97]....
        /*0ea8*/ 	.word	0x0002f0a0
        /*0eac*/ 	.word	0x00000006
        /*0eb0*/ 	.word	0x00000000
        /*0eb4*/ 	.short	0x010a
        /*0eb6*/ 	.byte	0x3f
	.zero		1


	//   ....[98]....
        /*0eb8*/ 	.word	0x0002f0f0
        /*0ebc*/ 	.word	0x00000007
        /*0ec0*/ 	.word	0x00000000
        /*0ec4*/ 	.short	0x010a
        /*0ec6*/ 	.byte	0x3f
	.zero		1


	//   ....[99]....
        /*0ec8*/ 	.word	0x0002f140
        /*0ecc*/ 	.word	0x00000004
        /*0ed0*/ 	.word	0x00000000
        /*0ed4*/ 	.short	0x010a
        /*0ed6*/ 	.byte	0x3f
	.zero		1


	//----- nvinfo : EIATTR_NUM_MBARRIERS
	.align		4
.L_919:
        /*0ed8*/ 	.byte	0x03, 0x38
        /*0eda*/ 	.short	0x0016


	//----- nvinfo : EIATTR_EXIT_INSTR_OFFSETS
	.align		4
        /*0edc*/ 	.byte	0x04, 0x1c
        /*0ede*/ 	.short	(.L_921 - .L_920)


	//   ....[0]....
.L_920:
        /*0ee0*/ 	.word	0x0002d090


	//----- nvinfo : EIATTR_MAX_THREADS
	.align		4
.L_921:
        /*0ee4*/ 	.byte	0x04, 0x05
        /*0ee6*/ 	.short	(.L_923 - .L_922)
.L_922:
        /*0ee8*/ 	.word	0x00000180
        /*0eec*/ 	.word	0x00000001
        /*0ef0*/ 	.word	0x00000001


	//----- nvinfo : EIATTR_CRS_STACK_SIZE
	.align		4
.L_923:
        /*0ef4*/ 	.byte	0x04, 0x1e
        /*0ef6*/ 	.short	(.L_925 - .L_924)
.L_924:
        /*0ef8*/ 	.word	0x00000000


	//----- nvinfo : EIATTR_CBANK_PARAM_SIZE
	.align		4
.L_925:
        /*0efc*/ 	.byte	0x03, 0x19
        /*0efe*/ 	.short	0x0a70


	//----- nvinfo : EIATTR_PARAM_CBANK
	.align		4
        /*0f00*/ 	.byte	0x04, 0x0a
        /*0f02*/ 	.short	(.L_927 - .L_926)
	.align		4
.L_926:
        /*0f04*/ 	.word	index@(.nv.constant0._ZN7cutlass13device_kernelIN5flash11enable_sm90INS1_16FlashAttnFwdSm90INS1_25CollectiveMainloopFwdSm90ILi2EN4cute5tupleIJNS5_1CILi1EEES8_S8_EEENS6_IJNS7_ILi128EEENS7_ILi112EEENS7_ILi192EEEEEELi192ENS_10bfloat16_tEfNS_4arch4Sm90ELb1ELb0ELb1ELb1ELb0ELb1ELb0ELb1ELb1ELb0ELb0ELb0EEENS1_21CollectiveEpilogueFwdINS6_IJSA_SC_SB_EEES9_SE_SG_Li256ELb1ELb0ELb0ELb0EEENS1_36VarlenDynamicPersistentTileSchedulerILi128ELi112ELi256ELi32ELb0ELb0ELb1ELb1ELb1ELb1EEEEEEEEEvNT_6ParamsE)
        /*0f08*/ 	.short	0x0210
        /*0f0a*/ 	.short	0x0a70


	//----- nvinfo : EIATTR_SW_WAR
	.align		4
.L_927:
        /*0f0c*/ 	.byte	0x04, 0x36
        /*0f0e*/ 	.short	(.L_929 - .L_928)
.L_928:
        /*0f10*/ 	.word	0x00000008
.L_929:


//--------------------- .nv.info._ZN7cutlass13device_kernelIN5flash11enable_sm90INS1_16FlashAttnFwdSm90INS1_25CollectiveMainloopFwdSm90ILi2EN4cute5tupleIJNS5_1CILi1EEES8_S8_EEENS6_IJNS7_ILi128EEENS7_ILi176EEESA_EEELi128ENS_10bfloat16_tEfNS_4arch4Sm90ELb0ELb0ELb1ELb0ELb0ELb0ELb0ELb1ELb1ELb0ELb0ELb0EEENS1_21CollectiveEpilogueFwdINS6_IJSA_SA_SB_EEES9_SD_SF_Li256ELb0ELb0ELb0ELb0EEENS1_29StaticPersistentTileSchedulerILb0EEEEEEEEEvNT_6ParamsE --------------------------
	.section	.nv.info._ZN7cutlass13device_kernelIN5flash11enable_sm90INS1_16FlashAttnFwdSm90INS1_25CollectiveMainloopFwdSm90ILi2EN4cute5tupleIJNS5_1CILi1EEES8_S8_EEENS6_IJNS7_ILi128EEENS7_ILi176EEESA_EEELi128ENS_10bfloat16_tEfNS_4arch4Sm90ELb0ELb0ELb1ELb0ELb0ELb0ELb0ELb1ELb1ELb0ELb0ELb0EEENS1_21CollectiveEpilogueFwdINS6_IJSA_SA_SB_EEES9_SD_SF_Li256ELb0ELb0ELb0ELb0EEENS1_29StaticPersistentTileSchedulerILb0EEEEEEEEEvNT_6ParamsE,"",@"SHT_CUDA_INFO"
	.sectionflags	@""
	.align	4


	//----- nvinfo : EIATTR_CUDA_API_VERSION
	.align		4
        /*0000*/ 	.byte	0x04, 0x37
        /*0002*/ 	.short	(.L_931 - .L_930)
.L_930:
        /*0004*/ 	.word	0x00000082


	//----- nvinfo : EIATTR_KPARAM_INFO
	.align		4
.L_931:
        /*0008*/ 	.byte	0x04, 0x17
        /*000a*/ 	.short	(.L_933 - .L_932)
.L_932:
        /*000c*/ 	.word	0x00000000
        /*0010*/ 	.short	0x0000
        /*0012*/ 	.short	0x0070
        /*0014*/ 	.byte	0x00, 0xf0, 0x01, 0x2e


	//----- nvinfo : EIATTR_SPARSE_MMA_MASK
	.align		4
.L_933:
        /*0018*/ 	.byte	0x03, 0x50
        /*001a*/ 	.short	0x0000


	//----- nvinfo : EIATTR_MAXREG_COUNT
	.align		4
        /*001c*/ 	.byte	0x03, 0x1b
        /*001e*/ 	.short	0x00a8


	//----- nvinfo : EIATTR_NUM_BARRIERS
	.align		4
        /*0020*/ 	.byte	0x02, 0x4c
        /*0022*/ 	.byte	0x10
	.zero		1


	//----- nvinfo : EIATTR_EXTERNS
	.align		4
        /*0024*/ 	.byte	0x04, 0x0f
        /*0026*/ 	.short	(.L_935 - .L_934)


	//   ....[0]....
	.align		4
.L_934:
        /*0028*/ 	.word	index@(__assertfail)


	//----- nvinfo : EIATTR_ANNOTATIONS
	.align		4
.L_935:
        /*002c*/ 	.byte	0x04, 0x55
        /*002e*/ 	.short	(.L_937 - .L_936)


	//   ....[0]....
.L_936:
        /* <DEDUP_REMOVED lines=15> */


	//----- nvinfo : EIATTR_MERCURY_ISA_VERSION
	.align		4
.L_937:
        /*0108*/ 	.byte	0x03, 0x5f
        /*010a*/ 	.short	0x0101


	//----- nvinfo : EIATTR_INT_WARP_WIDE_INSTR_OFFSETS
	.align		4
        /*010c*/ 	.byte	0x04, 0x31
        /*010e*/ 	.short	(.L_939 - .L_938)


	//   ....[0]....
.L_938:
        /*0110*/ 	.word	0x00000190


	//   ....[1]....
        /*0114*/ 	.word	0x000001c0


	//   ....[2]....
        /*0118*/ 	.word	0x000001d0


	//   ....[3]....
        /*011c*/ 	.word	0x0000e2d0


	//   ....[4]....
        /*0120*/ 	.word	0x0000e300


	//   ....[5]....
        /*0124*/ 	.word	0x0000e3d0


	//----- nvinfo : EIATTR_COOP_GROUP_MASK_REGIDS
	.align		4
.L_939:
        /*0128*/ 	.byte	0x04, 0x29
        /*012a*/ 	.short	(.L_941 - .L_940)


	//   ....[0]....
.L_940:
        /*012c*/ 	.word	0xffffffff


	//   ....[1]....
        /*0130*/ 	.word	0xffffffff


	//   ....[2]....
        /*0134*/ 	.word	0xffffffff


	//   ....[3]....
        /*0138*/ 	.word	0xffffffff


	//   ....[4]....
        /*013c*/ 	.word	0xffffffff


	//   ....[5]....
        /*0140*/ 	.word	0xffffffff


	//   ....[6]....
        /*0144*/ 	.word	0xffffffff


	//   ....[7]....
        /*0148*/ 	.word	0xffffffff


	//   ....[8]....
        /*014c*/ 	.word	0xffffffff


	//   ....[9]....
        /*0150*/ 	.word	0xffffffff


	//   ....[10]....
        /*0154*/ 	.word	0xffffffff


	//   ....[11]....
        /*0158*/ 	.word	0xffffffff


	//   ....[12]....
        /*015c*/ 	.word	0xffffffff


	//   ....[13]....
        /*0160*/ 	.word	0xffffffff


	//   ....[14]....
        /*0164*/ 	.word	0xffffffff


	//   ....[15]....
        /*0168*/ 	.word	0xffffffff


	//   ....[16]....
        /*016c*/ 	.word	0xffffffff


	//   ....[17]....
        /*0170*/ 	.word	0xffffffff


	//   ....[18]....
        /*0174*/ 	.word	0xffffffff


	//   ....[19]....
        /*0178*/ 	.word	0xffffffff


	//   ....[20]....
        /*017c*/ 	.word	0xffffffff


	//   ....[21]....
        /*0180*/ 	.word	0xffffffff


	//   ....[22]....
        /*0184*/ 	.word	0xffffffff


	//   ....[23]....
        /*0188*/ 	.word	0x0500000f


	//   ....[24]....
        /*018c*/ 	.word	0x0500000f


	//----- nvinfo : EIATTR_COOP_GROUP_INSTR_OFFSETS
	.align		4
.L_941:
        /*0190*/ 	.byte	0x04, 0x28
        /*0192*/ 	.short	(.L_943 - .L_942)


	//   ....[0]....
.L_942:
        /*0194*/ 	.word	0x00000070


	//   ....[1]....
        /*0198*/ 	.word	0x000001a0


	//   ....[2]....
        /*019c*/ 	.word	0x000001f0


	//   ....[3]....
        /*01a0*/ 	.word	0x000003e0


	//   ....[4]....
        /*01a4*/ 	.word	0x00000540


	//   ....[5]....
        /*01a8*/ 	.word	0x00000660


	//   ....[6]....
        /*01ac*/ 	.word	0x000007c0


	//   ....[7]....
        /*01b0*/ 	.word	0x00000dd0


	//   ....[8]....
        /*01b4*/ 	.word	0x00005090


	//   ....[9]....
        /*01b8*/ 	.word	0x00005130


	//   ....[10]....
        /*01bc*/ 	.word	0x00005780


	//   ....[11]....
        /*01c0*/ 	.word	0x00005810


	//   ....[12]....
        /*01c4*/ 	.word	0x0000a420


	//   ....[13]....
        /*01c8*/ 	.word	0x0000a480


	//   ....[14]....
        /*01cc*/ 	.word	0x0000af60


	//   ....[15]....
        /*01d0*/ 	.word	0x0000b090


	//   ....[16]....
        /*01d4*/ 	.word	0x0000c540


	//   ....[17]....
        /*01d8*/ 	.word	0x0000c580


	//   ....[18]....
        /*01dc*/ 	.word	0x0000c700


	//   ....[19]....
        /*01e0*/ 	.word	0x0000c730


	//   ....[20]....
        /*01e4*/ 	.word	0x0000d780


	//   ....[21]....
        /*01e8*/ 	.word	0x0000da70


	//   ....[22]....
        /*01ec*/ 	.word	0x000106c0


	//   ....[23]....
        /*01f0*/ 	.word	0x00010bc0


	//   ....[24]....
        /*01f4*/ 	.word	0x00011060


	//----- nvinfo : EIATTR_REG_RECONFIG
	.align		4
.L_943:
        /*01f8*/ 	.byte	0x01, 0x54
	.zero		2


	//----- nvinfo : EIATTR_SYSCALL_OFFSETS
	.align		4
        /*01fc*/ 	.byte	0x04, 0x46
        /*01fe*/ 	.short	(.L_945 - .L_944)


	//   ....[0]....
.L_944:
        /*0200*/ 	.word	0x00001150


	//   ....[1]....
        /*0204*/ 	.word	0x0000dee0


	//   ....[2]....
        /*0208*/ 	.word	0x0000e020


	//   ....[3]....
        /*020c*/ 	.word	0x0000e120


	//----- nvinfo : EIATTR_MBARRIER_INSTR_OFFSETS
	.align		4
.L_945:
        /*0210*/ 	.byte	0x04, 0x39
        /*0212*/ 	.short	(.L_947 - .L_946)


	//   ....[0]....
.L_946:
        /*0214*/ 	.word	0x00000290
        /*0218*/ 	.word	0x000000ff
        /*021c*/ 	.word	0x00034800
        /*0220*/ 	.short	0x0100
        /*0222*/ 	.byte	0x06
	.zero		1


	//   ....[1]....
        /*0224*/ 	.word	0x000002a0
        /*0228*/ 	.word	0x000000ff
        /*022c*/ 	.word	0x00034820
        /*0230*/ 	.short	0x0100
        /*0232*/ 	.byte	0x06
	.zero		1


	//   ....[2]....
        /*0234*/ 	.word	0x00000390
        /*0238*/ 	.word	0x000000ff
        /*023c*/ 	.word	0x00034830
        /*0240*/ 	.short	0x0100
        /*0242*/ 	.byte	0x08
	.zero		1


	//   ....[3]....
        /*0244*/ 	.word	0x000003a0
        /*0248*/ 	.word	0x000000ff
        /*024c*/ 	.word	0x00034840
        /*0250*/ 	.short	0x0100
        /*0252*/ 	.byte	0x08
	.zero		1


	//   ....[4]....
        /*0254*/ 	.word	0x000003b0
        /*0258*/ 	.word	0x000000ff
        /*025c*/ 	.word	0x00034838
        /*0260*/ 	.short	0x0100
        /*0262*/ 	.byte	0x08
	.zero		1


	//   ....[5]....
        /*0264*/ 	.word	0x000003c0
        /*0268*/ 	.word	0x000000ff
        /*026c*/ 	.word	0x00034848
        /*0270*/ 	.short	0x0100
        /*0272*/ 	.byte	0x08
	.zero		1


	//   ....[6]....
        /*0274*/ 	.word	0x000004f0
        /*0278*/ 	.word	0x000000ff
        /*027c*/ 	.word	0x00034850
        /*0280*/ 	.short	0x0100
        /*0282*/ 	.byte	0x08
	.zero		1


	//   ....[7]....
        /*0284*/ 	.word	0x00000500
        /*0288*/ 	.word	0x000000ff
        /*028c*/ 	.word	0x00034860
        /*0290*/ 	.short	0x0100
        /*0292*/ 	.byte	0x08
	.zero		1


	//   ....[8]....
        /*0294*/ 	.word	0x00000510
        /*0298*/ 	.word	0x000000ff
        /*029c*/ 	.word	0x00034858
        /*02a0*/ 	.short	0x0100
        /*02a2*/ 	.byte	0x08
	.zero		1


	//   ....[9]....
        /*02a4*/ 	.word	0x00000520
        /*02a8*/ 	.word	0x000000ff
        /*02ac*/ 	.word	0x00034868
        /*02b0*/ 	.short	0x0100
        /*02b2*/ 	.byte	0x08
	.zero		1


	//   ....[10]....
        /*02b4*/ 	.word	0x00000610
        /*02b8*/ 	.word	0x000000ff
        /*02bc*/ 	.word	0x00034870
        /*02c0*/ 	.short	0x0100
        /*02c2*/ 	.byte	0x06
	.zero		1


	//   ....[11]....
        /*02c4*/ 	.word	0x00000620
        /*02c8*/ 	.word	0x000000ff
        /*02cc*/ 	.word	0x00034880
        /*02d0*/ 	.short	0x0100
        /*02d2*/ 	.byte	0x06
	.zero		1


	//   ....[12]....
        /*02d4*/ 	.word	0x00000630
        /*02d8*/ 	.word	0x000000ff
        /*02dc*/ 	.word	0x00034878
        /*02e0*/ 	.short	0x0100
        /*02e2*/ 	.byte	0x06
	.zero		1


	//   ....[13]....
        /*02e4*/ 	.word	0x00000640
        /*02e8*/ 	.word	0x000000ff
        /*02ec*/ 	.word	0x00034888
        /*02f0*/ 	.short	0x0100
        /*02f2*/ 	.byte	0x06
	.zero		1


	//   ....[14]....
        /*02f4*/ 	.word	0x00000770
        /*02f8*/ 	.word	0x000000ff
        /*02fc*/ 	.word	0x00034890
        /*0300*/ 	.short	0x0100
        /*0302*/ 	.byte	0x08
	.zero		1


	//   ....[15]....
        /*0304*/ 	.word	0x00000780
        /*0308*/ 	.word	0x000000ff
        /*030c*/ 	.word	0x000348a0
        /*0310*/ 	.short	0x0100
        /*0312*/ 	.byte	0x08
	.zero		1


	//   ....[16]....
        /*0314*/ 	.word	0x00000790
        /*0318*/ 	.word	0x000000ff
        /*031c*/ 	.word	0x00034898
        /*0320*/ 	.short	0x0100
        /*0322*/ 	.byte	0x08
	.zero		1


	//   ....[17]....
        /*0324*/ 	.word	0x000007a0
        /*0328*/ 	.word	0x000000ff
        /*032c*/ 	.word	0x000348a8
        /*0330*/ 	.short	0x0100
        /*0332*/ 	.byte	0x08
	.zero		1


	//   ....[18]....
        /*0334*/ 	.word	0x000008d0
        /*0338*/ 	.word	0x000000ff
        /*033c*/ 	.word	0x000348b0
        /*0340*/ 	.short	0x0100
        /*0342*/ 	.byte	0x08
	.zero		1


	//   ....[19]....
        /*0344*/ 	.word	0x000008e0
        /*0348*/ 	.word	0x000000ff
        /*034c*/ 	.word	0x000348c0
        /*0350*/ 	.short	0x0100
        /*0352*/ 	.byte	0x08
	.zero		1


	//   ....[20]....
        /*0354*/ 	.word	0x000008f0
        /*0358*/ 	.word	0x000000ff
        /*035c*/ 	.word	0x000348b8
        /*0360*/ 	.short	0x0100
        /*0362*/ 	.byte	0x08
	.zero		1


	//   ....[21]....
        /*0364*/ 	.word	0x00000900
        /*0368*/ 	.word	0x000000ff
        /*036c*/ 	.word	0x000348c8
        /*0370*/ 	.short	0x0100
        /*0372*/ 	.byte	0x08
	.zero		1


	//   ....[22]....
        /*0374*/ 	.word	0x000011d0
        /*0378*/ 	.word	0x000000ff
        /*037c*/ 	.word	0x00034800
        /*0380*/ 	.short	0x010a
        /*0382*/ 	.byte	0x27
	.zero		1


	//   ....[23]....
        /*0384*/ 	.word	0x00001260
        /*0388*/ 	.word	0x00000003
        /*038c*/ 	.word	0x00034830
        /*0390*/ 	.short	0x010a
        /*0392*/ 	.byte	0x3f
	.zero		1


	//   ....[24]....
        /*0394*/ 	.word	0x000012e0
        /*0398*/ 	.word	0x00000003
        /*039c*/ 	.word	0x00034830
        /*03a0*/ 	.short	0x010a
        /*03a2*/ 	.byte	0x3f
	.zero		1


	//   ....[25]....
        /*03a4*/ 	.word	0x00004a00
        /*03a8*/ 	.word	0x00000003
        /*03ac*/ 	.word	0x00000000
        /*03b0*/ 	.short	0x0101
        /*03b2*/ 	.byte	0x3f
	.zero		1


	//   ....[26]....
        /*03b4*/ 	.word	0x00006e70
        /*03b8*/ 	.word	0x000000ff
        /*03bc*/ 	.word	0x00034830
        /*03c0*/ 	.short	0x010a
        /*03c2*/ 	.byte	0x06
	.zero		1


	//   ....[27]....
        /*03c4*/ 	.word	0x00006eb0
        /*03c8*/ 	.word	0x000000ff
        /*03cc*/ 	.word	0x00034830
        /*03d0*/ 	.short	0x010a
        /*03d2*/ 	.byte	0x06
	.zero		1


	//   ....[28]....
        /*03d4*/ 	.word	0x000095f0
        /*03d8*/ 	.word	0x000000ff
        /*03dc*/ 	.word	0x00034850
        /*03e0*/ 	.short	0x010a
        /*03e2*/ 	.byte	0x06
	.zero		1


	//   ....[29]....
        /*03e4*/ 	.word	0x00009630
        /*03e8*/ 	.word	0x000000ff
        /*03ec*/ 	.word	0x00034850
        /*03f0*/ 	.short	0x010a
        /*03f2*/ 	.byte	0x06
	.zero		1


	//   ....[30]....
        /*03f4*/ 	.word	0x0000b750
        /*03f8*/ 	.word	0x00000083
        /*03fc*/ 	.word	0x00000000
        /*0400*/ 	.short	0x0101
        /*0402*/ 	.byte	0x3f
	.zero		1


	//   ....[31]....
        /*0404*/ 	.word	0x0000b7f0
        /*0408*/ 	.word	0x00000015
        /*040c*/ 	.word	0x00000000
        /*0410*/ 	.short	0x0101
        /*0412*/ 	.byte	0x3f
	.zero		1


	//   ....[32]....
        /*0414*/ 	.word	0x0000c4b0
        /*0418*/ 	.word	0x000000ff
        /*041c*/ 	.word	0x00034850
        /*0420*/ 	.short	0x010a
        /*0422*/ 	.byte	0x07
	.zero		1


	//   ....[33]....
        /*0424*/ 	.word	0x0000c4f0
        /*0428*/ 	.word	0x000000ff
        /*042c*/ 	.word	0x00034850
        /*0430*/ 	.short	0x010a
        /*0432*/ 	.byte	0x07
	.zero		1


	//   ....[34]....
        /*0434*/ 	.word	0x0000cfc0
        /*0438*/ 	.word	0x00000004
        /*043c*/ 	.word	0x00000000
        /*0440*/ 	.short	0x0101
        /*0442*/ 	.byte	0x3f
	.zero		1


	//   ....[35]....
        /*0444*/ 	.word	0x0000d930
        /*0448*/ 	.word	0x000000ff
        /*044c*/ 	.word	0x00000000
        /*0450*/ 	.short	0x0101
        /*0452*/ 	.byte	0x06
	.zero		1


	//   ....[36]....
        /*0454*/ 	.word	0x0000e710
        /*0458*/ 	.word	0x00000006
        /*045c*/ 	.word	0x00034840
        /*0460*/ 	.short	0x010a
        /*0462*/ 	.byte	0x3f
	.zero		1


	//   ....[37]....
        /*0464*/ 	.word	0x0000eb90
        /*0468*/ 	.word	0x00000009
        /*046c*/ 	.word	0x00034820
        /*0470*/ 	.short	0x010a
        /*0472*/ 	.byte	0x3f
	.zero		1


	//   ....[38]....
        /*0474*/ 	.word	0x0000ee70
        /*0478*/ 	.word	0x00000002
        /*047c*/ 	.word	0x00034840
        /*0480*/ 	.short	0x010a
        /*0482*/ 	.byte	0x3f
	.zero		1


	//   ....[39]....
        /*0484*/ 	.word	0x0000f0f0
        /*0488*/ 	.word	0x00000002
        /*048c*/ 	.word	0x00000060
        /*0490*/ 	.short	0x010a
        /*0492*/ 	.byte	0x3f
	.zero		1


	//   ....[40]....
        /*0494*/ 	.word	0x0000f630
        /*0498*/ 	.word	0x00000002
        /*049c*/ 	.word	0x00034840
        /*04a0*/ 	.short	0x010a
        /*04a2*/ 	.byte	0x3f
	.zero		1


	//   ....[41]....
        /*04a4*/ 	.word	0x0000f8b0
        /*04a8*/ 	.word	0x00000002
        /*04ac*/ 	.word	0x00000060
        /*04b0*/ 	.short	0x010a
        /*04b2*/ 	.byte	0x3f
	.zero		1


	//   ....[42]....
        /*04b4*/ 	.word	0x0000fd10
        /*04b8*/ 	.word	0x00000002
        /*04bc*/ 	.word	0x00034840
        /*04c0*/ 	.short	0x010a
        /*04c2*/ 	.byte	0x3f
	.zero		1


	//   ....[43]....
        /*04c4*/ 	.word	0x0000ffa0
        /*04c8*/ 	.word	0x00000002
        /*04cc*/ 	.word	0x00000060
        /*04d0*/ 	.short	0x010a
        /*04d2*/ 	.byte	0x3f
	.zero		1


	//   ....[44]....
        /*04d4*/ 	.word	0x000102d0
        /*04d8*/ 	.word	0x00000003
        /*04dc*/ 	.word	0x00034860
        /*04e0*/ 	.short	0x010a
        /*04e2*/ 	.byte	0x3f
	.zero		1


	//   ....[45]....
        /*04e4*/ 	.word	0x00010640
        /*04e8*/ 	.word	0x00000000
        /*04ec*/ 	.word	0x00034820
        /*04f0*/ 	.short	0x010a
        /*04f2*/ 	.byte	0x3f
	.zero		1


	//   ....[46]....
        /*04f4*/ 	.word	0x00010800
        /*04f8*/ 	.word	0x00000006
        /*04fc*/ 	.word	0x00000000
        /*0500*/ 	.short	0x010a
        /*0502*/ 	.byte	0x3f
	.zero		1


	//   ....[47]....
        /*0504*/ 	.word	0x00010870
        /*0508*/ 	.word	0x00000003
        /*050c*/ 	.word	0x00000000
        /*0510*/ 	.short	0x010a
        /*0512*/ 	.byte	0x3f
	.zero		1


	//   ....[48]....
        /*0514*/ 	.word	0x000108d0
        /*0518*/ 	.word	0x00000010
        /*051c*/ 	.word	0x00000000
        /*0520*/ 	.short	0x010a
        /*0522*/ 	.byte	0x3f
	.zero		1


	//   ....[49]....
        /*0524*/ 	.word	0x00010900
        /*0528*/ 	.word	0x00000003
        /*052c*/ 	.word	0x00000000
        /*0530*/ 	.short	0x010a
        /*0532*/ 	.byte	0x3f
	.zero		1


	//   ....[50]....
        /*0534*/ 	.word	0x00010970
        /*0538*/ 	.word	0x00000003
        /*053c*/ 	.word	0x00034800
        /*0540*/ 	.short	0x010a
        /*0542*/ 	.byte	0x3f
	.zero		1


	//   ....[51]....
        /*0544*/ 	.word	0x000109c0
        /*0548*/ 	.word	0x00000003
        /*054c*/ 	.word	0x00034830
        /*0550*/ 	.short	0x010a
        /*0552*/ 	.byte	0x3f
	.zero		1


	//   ....[52]....
        /*0554*/ 	.word	0x00010a20
        /*0558*/ 	.word	0x00000014
        /*055c*/ 	.word	0x00034830
        /*0560*/ 	.short	0x010a
        /*0562*/ 	.byte	0x3f
	.zero		1


	//   ....[53]....
        /*0564*/ 	.word	0x00010a80
        /*0568*/ 	.word	0x00000014
        /*056c*/ 	.word	0x00034850
        /*0570*/ 	.short	0x010a
        /*0572*/ 	.byte	0x3f
	.zero		1


	//   ....[54]....
        /*0574*/ 	.word	0x00010ae0
        /*0578*/ 	.word	0x00000003
        /*057c*/ 	.word	0x00034850
        /*0580*/ 	.short	0x010a
        /*0582*/ 	.byte	0x3f
	.zero		1


	//   ....[55]....
        /*0584*/ 	.word	0x00010c80
        /*0588*/ 	.word	0x00000006
        /*058c*/ 	.word	0x00034840
        /*0590*/ 	.short	0x010a
        /*0592*/ 	.byte	0x3f
	.zero		1


	//   ....[56]....
        /*0594*/ 	.word	0x00010d00
        /*0598*/ 	.word	0x00000007
        /*059c*/ 	.word	0x00034820
        /*05a0*/ 	.short	0x010a
        /*05a2*/ 	.byte	0x3f
	.zero		1


	//   ....[57]....
        /*05a4*/ 	.word	0x00010d50
        /*05a8*/ 	.word	0x00000002
        /*05ac*/ 	.word	0x00034840
        /*05b0*/ 	.short	0x010a
        /*05b2*/ 	.byte	0x3f
	.zero		1


	//   ....[58]....
        /*05b4*/ 	.word	0x00010da0
        /*05b8*/ 	.word	0x00000002
        /*05bc*/ 	.word	0x00000060
        /*05c0*/ 	.short	0x010a
        /*05c2*/ 	.byte	0x3f
	.zero		1


	//   ....[59]....
        /*05c4*/ 	.word	0x00010df0
        /*05c8*/ 	.word	0x00000002
        /*05cc*/ 	.word	0x00034840
        /*05d0*/ 	.short	0x010a
        /*05d2*/ 	.byte	0x3f
	.zero		1


	//   ....[60]....
        /*05d4*/ 	.word	0x00010e40
        /*05d8*/ 	.word	0x00000002
        /*05dc*/ 	.word	0x00000060
        /*05e0*/ 	.short	0x010a
        /*05e2*/ 	.byte	0x3f
	.zero		1


	//   ....[61]....
        /*05e4*/ 	.word	0x00010e90
        /*05e8*/ 	.word	0x00000002
        /*05ec*/ 	.word	0x00034840
        /*05f0*/ 	.short	0x010a
        /*05f2*/ 	.byte	0x3f
	.zero		1


	//   ....[62]....
        /*05f4*/ 	.word	0x00010ee0
        /*05f8*/ 	.word	0x00000002
        /*05fc*/ 	.word	0x00000060
        /*0600*/ 	.short	0x010a
        /*0602*/ 	.byte	0x3f
	.zero		1


	//   ....[63]....
        /*0604*/ 	.word	0x00010f30
        /*0608*/ 	.word	0x00000003
        /*060c*/ 	.word	0x00034860
        /*0610*/ 	.short	0x010a
        /*0612*/ 	.byte	0x3f
	.zero		1


	//   ....[64]....
        /*0614*/ 	.word	0x00010f80
        /*0618*/ 	.word	0x00000000
        /*061c*/ 	.word	0x00034820
        /*0620*/ 	.short	0x010a
        /*0622*/ 	.byte	0x3f
	.zero		1


	//   ....[65]....
        /*0624*/ 	.word	0x00011120
        /*0628*/ 	.word	0x00000006
        /*062c*/ 	.word	0x00000000
        /*0630*/ 	.short	0x010a
        /*0632*/ 	.byte	0x3f
	.zero		1


	//   ....[66]....
        /*0634*/ 	.word	0x00011170
        /*0638*/ 	.word	0x00000003
        /*063c*/ 	.word	0x00000000
        /*0640*/ 	.short	0x010a
        /*0642*/ 	.byte	0x3f
	.zero		1


	//   ....[67]....
        /*0644*/ 	.word	0x000111c0
        /*0648*/ 	.word	0x00000010
        /*064c*/ 	.word	0x00000000
        /*0650*/ 	.short	0x010a
        /*0652*/ 	.byte	0x3f
	.zero		1


	//----- nvinfo : EIATTR_NUM_MBARRIERS
	.align		4
.L_947:
        /*0654*/ 	.byte	0x03, 0x38
        /*0656*/ 	.short	0x0016


	//----- nvinfo : EIATTR_EXIT_INSTR_OFFSETS
	.align		4
        /*0658*/ 	.byte	0x04, 0x1c
        /*065a*/ 	.short	(.L_949 - .L_948)


	//   ....[0]....
.L_948:
        /*065c*/ 	.word	0x00000a50


	//   ....[1]....
        /*0660*/ 	.word	0x0000da30


	//   ....[2]....
        /*0664*/ 	.word	0x0000da90


	//   ....[3]....
        /*0668*/ 	.word	0x00010950


	//----- nvinfo : EIATTR_MAX_THREADS
	.align		4
.L_949:
        /*066c*/ 	.byte	0x04, 0x05
        /*066e*/ 	.short	(.L_951 - .L_950)
.L_950:
        /*0670*/ 	.word	0x00000180
        /*0674*/ 	.word	0x00000001
        /*0678*/ 	.word	0x00000001


	//----- nvinfo : EIATTR_CRS_STACK_SIZE
	.align		4
.L_951:
        /*067c*/ 	.byte	0x04, 0x1e
        /*067e*/ 	.short	(.L_953 - .L_952)
.L_952:
        /*0680*/ 	.word	0x00000000


	//----- nvinfo : EIATTR_CBANK_PARAM_SIZE
	.align		4
.L_953:
        /*0684*/ 	.byte	0x03, 0x19
        /*0686*/ 	.short	0x0bf0


	//----- nvinfo : EIATTR_PARAM_CBANK
	.align		4
        /*0688*/ 	.byte	0x04, 0x0a
        /*068a*/ 	.short	(.L_955 - .L_954)
	.align		4
.L_954:
        /*068c*/ 	.word	index@(.nv.constant0._ZN7cutlass13device_kernelIN5flash11enable_sm90INS1_16FlashAttnFwdSm90INS1_25CollectiveMainloopFwdSm90ILi2EN4cute5tupleIJNS5_1CILi1EEES8_S8_EEENS6_IJNS7_ILi128EEENS7_ILi176EEESA_EEELi128ENS_10bfloat16_tEfNS_4arch4Sm90ELb0ELb0ELb1ELb0ELb0ELb0ELb0ELb1ELb1ELb0ELb0ELb0EEENS1_21CollectiveEpilogueFwdINS6_IJSA_SA_SB_EEES9_SD_SF_Li256ELb0ELb0ELb0ELb0EEENS1_29StaticPersistentTileSchedulerILb0EEEEEEEEEvNT_6ParamsE)
        /*0690*/ 	.short	0x0210
        /*0692*/ 	.short	0x0bf0


	//----- nvinfo : EIATTR_SW_WAR
	.align		4
.L_955:
        /*0694*/ 	.byte	0x04, 0x36
        /*0696*/ 	.short	(.L_957 - .L_956)
.L_956:
        /*0698*/ 	.word	0x00000008
.L_957:


//--------------------- .nv.info._ZN7cutlass13device_kernelIN5flash11enable_sm90INS1_16FlashAttnFwdSm90INS1_25CollectiveMainloopFwdSm90ILi2EN4cute5tupleIJNS5_1CILi2EEENS7_ILi1EEES9_EEENS6_IJNS7_ILi128EEENS7_ILi176EEESB_EEELi128ENS_10bfloat16_tEfNS_4arch4Sm90ELb0ELb0ELb1ELb0ELb0ELb0ELb0ELb1ELb1ELb0ELb0ELb0EEENS1_21CollectiveEpilogueFwdINS6_IJSB_SB_SC_EEESA_SE_SG_Li256ELb0ELb0ELb0ELb0EEENS1_29StaticPersistentTileSchedulerILb0EEEEEEEEEvNT_6ParamsE --------------------------
	.section	.nv.info._ZN7cutlass13device_kernelIN5flash11enable_sm90INS1_16FlashAttnFwdSm90INS1_25CollectiveMainloopFwdSm90ILi2EN4cute5tupleIJNS5_1CILi2EEENS7_ILi1EEES9_EEENS6_IJNS7_ILi128EEENS7_ILi176EEESB_EEELi128ENS_10bfloat16_tEfNS_4arch4Sm90ELb0ELb0ELb1ELb0ELb0ELb0ELb0ELb1ELb1ELb0ELb0ELb0EEENS1_21CollectiveEpilogueFwdINS6_IJSB_SB_SC_EEESA_SE_SG_Li256ELb0ELb0ELb0ELb0EEENS1_29StaticPersistentTileSchedulerILb0EEEEEEEEEvNT_6ParamsE,"",@"SHT_CUDA_INFO"
	.sectionflags	@""
	.align	4


	//----- nvinfo : EIATTR_CUDA_API_VERSION
	.align		4
        /*0000*/ 	.byte	0x04, 0x37
        /*0002*/ 	.short	(.L_959 - .L_958)
.L_958:
        /*0004*/ 	.word	0x00000082


	//----- nvinfo : EIATTR_KPARAM_INFO
	.align		4
.L_959:
        /*0008*/ 	.byte	0x04, 0x17
        /*000a*/ 	.short	(.L_961 - .L_960)
.L_960:
        /*000c*/ 	.word	0x00000000
        /*0010*/ 	.short	0x0000
        /*0012*/ 	.short	0x0070
        /*0014*/ 	.byte	0x00, 0xf0, 0x01, 0x2e


	//----- nvinfo : EIATTR_SPARSE_MMA_MASK
	.align		4
.L_961:
        /*0018*/ 	.byte	0x03, 0x50
        /*001a*/ 	.short	0x0000


	//----- nvinfo : EIATTR_MAXREG_COUNT
	.align		4
        /*001c*/ 	.byte	0x03, 0x1b
        /*001e*/ 	.short	0x00a8


	//----- nvinfo : EIATTR_NUM_BARRIERS
	.align		4
        /*0020*/ 	.byte	0x02, 0x4c
        /*0022*/ 	.byte	0x10
	.zero		1


	//----- nvinfo : EIATTR_EXTERNS
	.align		4
        /*0024*/ 	.byte	0x04, 0x0f
        /*0026*/ 	.short	(.L_963 - .L_962)


	//   ....[0]....
	.align		4
.L_962:
        /*0028*/ 	.word	index@(__assertfail)


	//----- nvinfo : EIATTR_ANNOTATIONS
	.align		4
.L_963:
        /*002c*/ 	.byte	0x04, 0x55
        /*002e*/ 	.short	(.L_965 - .L_964)


	//   ....[0]....
.L_964:
        /* <DEDUP_REMOVED lines=25> */


	//----- nvinfo : EIATTR_MERCURY_ISA_VERSION
	.align		4
.L_965:
        /*01a8*/ 	.byte	0x03, 0x5f
        /*01aa*/ 	.short	0x0101


	//----- nvinfo : EIATTR_INT_WARP_WIDE_INSTR_OFFSETS
	.align		4
        /*01ac*/ 	.byte	0x04, 0x31
        /*01ae*/ 	.short	(.L_967 - .L_966)


	//   ....[0]....
.L_966:
        /*01b0*/ 	.word	0x00000180


	//   ....[1]....
        /*01b4*/ 	.word	0x00000220


	//   ....[2]....
        /*01b8*/ 	.word	0x00000290


	//   ....[3]....
        /*01bc*/ 	.word	0x0000e570


	//   ....[4]....
        /*01c0*/ 	.word	0x0000e5a0


	//   ....[5]....
        /*01c4*/ 	.word	0x0000e680


	//----- nvinfo : EIATTR_COOP_GROUP_MASK_REGIDS
	.align		4
.L_967:
        /*01c8*/ 	.byte	0x04, 0x29
        /*01ca*/ 	.short	(.L_969 - .L_968)


	//   ....[0]....
.L_968:
        /*01cc*/ 	.word	0xffffffff


	//   ....[1]....
        /*01d0*/ 	.word	0xffffffff


	//   ....[2]....
        /*01d4*/ 	.word	0xffffffff


	//   ....[3]....
        /*01d8*/ 	.word	0xffffffff


	//   ....[4]....
        /*01dc*/ 	.word	0xffffffff


	//   ....[5]....
        /*01e0*/ 	.word	0xffffffff


	//   ....[6]....
        /*01e4*/ 	.word	0xffffffff


	//   ....[7]....
        /*01e8*/ 	.word	0xffffffff


	//   ....[8]....
        /*01ec*/ 	.word	0xffffffff


	//   ....[9]....
        /*01f0*/ 	.word	0xffffffff


	//   ....[10]....
        /*01f4*/ 	.word	0xffffffff


	//   ....[11]....
        /*01f8*/ 	.word	0xffffffff


	//   ....[12]....
        /*01fc*/ 	.word	0xffffffff


	//   ....[13]....
        /*0200*/ 	.word	0xffffffff


	//   ....[14]....
        /*0204*/ 	.word	0xffffffff


	//   ....[15]....
        /*0208*/ 	.word	0xffffffff


	//   ....[16]....
        /*020c*/ 	.word	0xffffffff


	//   ....[17]....
        /*0210*/ 	.word	0xffffffff


	//   ....[18]....
        /*0214*/ 	.word	0xffffffff


	//   ....[19]....
        /*0218*/ 	.word	0xffffffff


	//   ....[20]....
        /*021c*/ 	.word	0xffffffff


	//   ....[21]....
        /*0220*/ 	.word	0xffffffff


	//   ....[22]....
        /*0224*/ 	.word	0xffffffff


	//   ....[23]....
        /*0228*/ 	.word	0xffffffff


	//   ....[24]....
        /*022c*/ 	.word	0x0500000f


	//   ....[25]....
        /*0230*/ 	.word	0x0500000f


	//----- nvinfo : EIATTR_COOP_GROUP_INSTR_OFFSETS
	.align		4
.L_969:
        /*0234*/ 	.byte	0x04, 0x28
        /*0236*/ 	.short	(.L_971 - .L_970)


	//   ....[0]....
.L_970:
        /*0238*/ 	.word	0x00000060


	//   ....[1]....
        /*023c*/ 	.word	0x00000190


	//   ....[2]....
        /*0240*/ 	.word	0x00000230


	//   ....[3]....
        /*0244*/ 	.word	0x00000410


	//   ....[4]....
        /*0248*/ 	.word	0x00000640


	//   ....[5]....
        /*024c*/ 	.word	0x00000890


	//   ....[6]....
        /*0250*/ 	.word	0x00000b10


	//   ....[7]....
        /*0254*/ 	.word	0x00000e40


	//   ....[8]....
        /*0258*/ 	.word	0x000012e0


	//   ....[9]....
        /*025c*/ 	.word	0x00005550


	//   ....[10]....
        /*0260*/ 	.word	0x00005590


	//   ....[11]....
        /*0264*/ 	.word	0x00005d20


	//   ....[12]....
        /*0268*/ 	.word	0x00005d80


	//   ....[13]....
        /*026c*/ 	.word	0x0000ace0


	//   ....[14]....
        /*0270*/ 	.word	0x0000ad10


	//   ....[15]....
        /*0274*/ 	.word	0x0000ad30


	//   ....[16]....
        /*0278*/ 	.word	0x0000ad60


	//   ....[17]....
        /*027c*/ 	.word	0x0000c790


	//   ....[18]....
        /*0280*/ 	.word	0x0000c7d0


	//   ....[19]....
        /*0284*/ 	.word	0x0000c870


	//   ....[20]....
        /*0288*/ 	.word	0x0000c880


	//   ....[21]....
        /*028c*/ 	.word	0x0000d970


	//   ....[22]....
        /*0290*/ 	.word	0x0000dc60


	//   ....[23]....
        /*0294*/ 	.word	0x00010b50


	//   ....[24]....
        /*0298*/ 	.word	0x00011030


	//   ....[25]....
        /*029c*/ 	.word	0x000114d0


	//----- nvinfo : EIATTR_REG_RECONFIG
	.align		4
.L_971:
        /*02a0*/ 	.byte	0x01, 0x54
	.zero		2


	//----- nvinfo : EIATTR_SYSCALL_OFFSETS
	.align		4
        /*02a4*/ 	.byte	0x04, 0x46
        /*02a6*/ 	.short	(.L_973 - .L_972)


	//   ....[0]....
.L_972:
        /*02a8*/ 	.word	0x00001660


	//   ....[1]....
        /*02ac*/ 	.word	0x0000e180


	//   ....[2]....
        /*02b0*/ 	.word	0x0000e2c0


	//   ....[3]....
        /*02b4*/ 	.word	0x0000e3c0


	//----- nvinfo : EIATTR_MBARRIER_INSTR_OFFSETS
	.align		4
.L_973:
        /*02b8*/ 	.byte	0x04, 0x39
        /*02ba*/ 	.short	(.L_975 - .L_974)


	//   ....[0]....
.L_974:
        /*02bc*/ 	.word	0x000002b0
        /*02c0*/ 	.word	0x000000ff
        /*02c4*/ 	.word	0x00034800
        /*02c8*/ 	.short	0x0100
        /*02ca*/ 	.byte	0x08
	.zero		1


	//   ....[1]....
        /*02cc*/ 	.word	0x000002c0
        /*02d0*/ 	.word	0x000000ff
        /*02d4*/ 	.word	0x00034820
        /*02d8*/ 	.short	0x0100
        /*02da*/ 	.byte	0x08
	.zero		1


	//   ....[2]....
        /*02dc*/ 	.word	0x000003b0
        /*02e0*/ 	.word	0x000000ff
        /*02e4*/ 	.word	0x00034830
        /*02e8*/ 	.short	0x0100
        /*02ea*/ 	.byte	0x08
	.zero		1


	//   ....[3]....
        /*02ec*/ 	.word	0x000003c0
        /*02f0*/ 	.word	0x000000ff
        /*02f4*/ 	.word	0x00034840
        /*02f8*/ 	.short	0x0100
        /*02fa*/ 	.byte	0x08
	.zero		1


	//   ....[4]....
        /*02fc*/ 	.word	0x000003d0
        /*0300*/ 	.word	0x000000ff
        /*0304*/ 	.word	0x00034838
        /*0308*/ 	.short	0x0100
        /*030a*/ 	.byte	0x08
	.zero		1


	//   ....[5]....
        /*030c*/ 	.word	0x000003e0
        /*0310*/ 	.word	0x000000ff
        /*0314*/ 	.word	0x00034848
        /*0318*/ 	.short	0x0100
        /*031a*/ 	.byte	0x08
	.zero		1


	//   ....[6]....
        /*031c*/ 	.word	0x000005f0
        /*0320*/ 	.word	0x000000ff
        /*0324*/ 	.word	0x00034850
        /*0328*/ 	.short	0x0100
        /*032a*/ 	.byte	0x08
	.zero		1


	//   ....[7]....
        /*032c*/ 	.word	0x00000600
        /*0330*/ 	.word	0x000000ff
        /*0334*/ 	.word	0x00034860
        /*0338*/ 	.short	0x0100
        /*033a*/ 	.byte	0x08
	.zero		1


	//   ....[8]....
        /*033c*/ 	.word	0x00000610
        /*0340*/ 	.word	0x000000ff
        /*0344*/ 	.word	0x00034858
        /*0348*/ 	.short	0x0100
        /*034a*/ 	.byte	0x08
	.zero		1


	//   ....[9]....
        /*034c*/ 	.word	0x00000620
        /*0350*/ 	.word	0x000000ff
        /*0354*/ 	.word	0x00034868
        /*0358*/ 	.short	0x0100
        /*035a*/ 	.byte	0x08
	.zero		1


	//   ....[10]....
        /*035c*/ 	.word	0x00000840
        /*0360*/ 	.word	0x000000ff
        /*0364*/ 	.word	0x00034870
        /*0368*/ 	.short	0x0100
        /*036a*/ 	.byte	0x08
	.zero		1


	//   ....[11]....
        /*036c*/ 	.word	0x00000850
        /*0370*/ 	.word	0x000000ff
        /*0374*/ 	.word	0x00034880
        /*0378*/ 	.short	0x0100
        /*037a*/ 	.byte	0x08
	.zero		1


	//   ....[12]....
        /*037c*/ 	.word	0x00000860
        /*0380*/ 	.word	0x000000ff
        /*0384*/ 	.word	0x00034878
        /*0388*/ 	.short	0x0100
        /*038a*/ 	.byte	0x08
	.zero		1


	//   ....[13]....
        /*038c*/ 	.word	0x00000870
        /*0390*/ 	.word	0x000000ff
        /*0394*/ 	.word	0x00034888
        /*0398*/ 	.short	0x0100
        /*039a*/ 	.byte	0x08
	.zero		1


	//   ....[14]....
        /*039c*/ 	.word	0x00000ac0
        /*03a0*/ 	.word	0x000000ff
        /*03a4*/ 	.word	0x00034890
        /*03a8*/ 	.short	0x0100
        /*03aa*/ 	.byte	0x08
	.zero		1


	//   ....[15]....
        /*03ac*/ 	.word	0x00000ad0
        /*03b0*/ 	.word	0x000000ff
        /*03b4*/ 	.word	0x000348a0
        /*03b8*/ 	.short	0x0100
        /*03ba*/ 	.byte	0x08
	.zero		1


	//   ....[16]....
        /*03bc*/ 	.word	0x00000ae0
        /*03c0*/ 	.word	0x000000ff
        /*03c4*/ 	.word	0x00034898
        /*03c8*/ 	.short	0x0100
        /*03ca*/ 	.byte	0x08
	.zero		1


	//   ....[17]....
        /*03cc*/ 	.word	0x00000af0
        /*03d0*/ 	.word	0x000000ff
        /*03d4*/ 	.word	0x000348a8
        /*03d8*/ 	.short	0x0100
        /*03da*/ 	.byte	0x08
	.zero		1


	//   ....[18]....
        /*03dc*/ 	.word	0x00000d90
        /*03e0*/ 	.word	0x000000ff
        /*03e4*/ 	.word	0x000348b0
        /*03e8*/ 	.short	0x0100
        /*03ea*/ 	.byte	0x08
	.zero		1


	//   ....[19]....
        /*03ec*/ 	.word	0x00000da0
        /*03f0*/ 	.word	0x000000ff
        /*03f4*/ 	.word	0x000348c0
        /*03f8*/ 	.short	0x0100
        /*03fa*/ 	.byte	0x08
	.zero		1


	//   ....[20]....
        /*03fc*/ 	.word	0x00000db0
        /*0400*/ 	.word	0x000000ff
        /*0404*/ 	.word	0x000348b8
        /*0408*/ 	.short	0x0100
        /*040a*/ 	.byte	0x08
	.zero		1


	//   ....[21]....
        /*040c*/ 	.word	0x00000dc0
        /*0410*/ 	.word	0x000000ff
        /*0414*/ 	.word	0x000348c8
        /*0418*/ 	.short	0x0100
        /*041a*/ 	.byte	0x08
	.zero		1


	//   ....[22]....
        /*041c*/ 	.word	0x000016a0
        /*0420*/ 	.word	0x000000ff
        /*0424*/ 	.word	0x00034800
        /*0428*/ 	.short	0x010a
        /*042a*/ 	.byte	0x27
	.zero		1


	//   ....[23]....
        /*042c*/ 	.word	0x00001720
        /*0430*/ 	.word	0x0000000a
        /*0434*/ 	.word	0x00034830
        /*0438*/ 	.short	0x010a
        /*043a*/ 	.byte	0x3f
	.zero		1


	//   ....[24]....
        /*043c*/ 	.word	0x00001760
        /*0440*/ 	.word	0x0000000a
        /*0444*/ 	.word	0x00034830
        /*0448*/ 	.short	0x010a
        /*044a*/ 	.byte	0x3f
	.zero		1


	//   ....[25]....
        /*044c*/ 	.word	0x00006060
        /*0450*/ 	.word	0x0000000a
        /*0454*/ 	.word	0x00000000
        /*0458*/ 	.short	0x0101
        /*045a*/ 	.byte	0x3f
	.zero		1


	//   ....[26]....
        /*045c*/ 	.word	0x00007050
        /*0460*/ 	.word	0x000000ff
        /*0464*/ 	.word	0x00034830
        /*0468*/ 	.short	0x010a
        /*046a*/ 	.byte	0x06
	.zero		1


	//   ....[27]....
        /*046c*/ 	.word	0x00007090
        /*0470*/ 	.word	0x000000ff
        /*0474*/ 	.word	0x00034830
        /*0478*/ 	.short	0x010a
        /*047a*/ 	.byte	0x06
	.zero		1


	//   ....[28]....
        /*047c*/ 	.word	0x000097d0
        /*0480*/ 	.word	0x000000ff
        /*0484*/ 	.word	0x00034850
        /*0488*/ 	.short	0x010a
        /*048a*/ 	.byte	0x06
	.zero		1


	//   ....[29]....
        /*048c*/ 	.word	0x00009810
        /*0490*/ 	.word	0x000000ff
        /*0494*/ 	.word	0x00034850
        /*0498*/ 	.short	0x010a
        /*049a*/ 	.byte	0x06
	.zero		1


	//   ....[30]....
        /*049c*/ 	.word	0x0000bd50
        /*04a0*/ 	.word	0x0000000a
        /*04a4*/ 	.word	0x00000000
        /*04a8*/ 	.short	0x0101
        /*04aa*/ 	.byte	0x3f
	.zero		1


	//   ....[31]....
        /*04ac*/ 	.word	0x0000c660
        /*04b0*/ 	.word	0x00000061
        /*04b4*/ 	.word	0x00000000
        /*04b8*/ 	.short	0x0101
        /*04ba*/ 	.byte	0x3f
	.zero		1


	//   ....[32]....
        /*04bc*/ 	.word	0x0000c700
        /*04c0*/ 	.word	0x000000ff
        /*04c4*/ 	.word	0x00034850
        /*04c8*/ 	.short	0x010a
        /*04ca*/ 	.byte	0x05
	.zero		1


	//   ....[33]....
        /*04cc*/ 	.word	0x0000c740
        /*04d0*/ 	.word	0x000000ff
        /*04d4*/ 	.word	0x00034850
        /*04d8*/ 	.short	0x010a
        /*04da*/ 	.byte	0x05
	.zero		1


	//   ....[34]....
        /*04dc*/ 	.word	0x0000d530
        /*04e0*/ 	.word	0x00000003
        /*04e4*/ 	.word	0x00000000
        /*04e8*/ 	.short	0x0101
        /*04ea*/ 	.byte	0x3f
	.zero		1


	//   ....[35]....
        /*04ec*/ 	.word	0x0000db50
        /*04f0*/ 	.word	0x000000ff
        /*04f4*/ 	.word	0x00000000
        /*04f8*/ 	.short	0x0101
        /*04fa*/ 	.byte	0x07
	.zero		1


	//   ....[36]....
        /*04fc*/ 	.word	0x0000db60
        /*0500*/ 	.word	0x000000ff
        /*0504*/ 	.word	0x00000000
        /*0508*/ 	.short	0x0101
        /*050a*/ 	.byte	0x06
	.zero		1


	//   ....[37]....
        /*050c*/ 	.word	0x0000ea00
        /*0510*/ 	.word	0x00000005
        /*0514*/ 	.word	0x00034840
        /*0518*/ 	.short	0x010a
        /*051a*/ 	.byte	0x3f
	.zero		1


	//   ....[38]....
        /*051c*/ 	.word	0x0000eee0
        /*0520*/ 	.word	0x0000000a
        /*0524*/ 	.word	0x00034820
        /*0528*/ 	.short	0x010a
        /*052a*/ 	.byte	0x3f
	.zero		1


	//   ....[39]....
        /*052c*/ 	.word	0x0000f1d0
        /*0530*/ 	.word	0x00000002
        /*0534*/ 	.word	0x00034840
        /*0538*/ 	.short	0x010a
        /*053a*/ 	.byte	0x3f
	.zero		1


	//   ....[40]....
        /*053c*/ 	.word	0x0000f480
        /*0540*/ 	.word	0x00000002
        /*0544*/ 	.word	0x00034860
        /*0548*/ 	.short	0x010a
        /*054a*/ 	.byte	0x3f
	.zero		1


	//   ....[41]....
        /*054c*/ 	.word	0x0000f9b0
        /*0550*/ 	.word	0x00000002
        /*0554*/ 	.word	0x00034840
        /*0558*/ 	.short	0x010a
        /*055a*/ 	.byte	0x3f
	.zero		1


	//   ....[42]....
        /*055c*/ 	.word	0x0000fc60
        /*0560*/ 	.word	0x00000002
        /*0564*/ 	.word	0x00034860
        /*0568*/ 	.short	0x010a
        /*056a*/ 	.byte	0x3f
	.zero		1


	//   ....[43]....
        /*056c*/ 	.word	0x00010100
        /*0570*/ 	.word	0x00000002
        /*0574*/ 	.word	0x00034840
        /*0578*/ 	.short	0x010a
        /*057a*/ 	.byte	0x3f
	.zero		1


	//   ....[44]....
        /*057c*/ 	.word	0x000103b0
        /*0580*/ 	.word	0x00000002
        /*0584*/ 	.word	0x00034860
        /*0588*/ 	.short	0x010a
        /*058a*/ 	.byte	0x3f
	.zero		1


	//   ....[45]....
        /*058c*/ 	.word	0x000106f0
        /*0590*/ 	.word	0x00000002
        /*0594*/ 	.word	0x00034860
        /*0598*/ 	.short	0x010a
        /*059a*/ 	.byte	0x3f
	.zero		1


	//   ....[46]....
        /*059c*/ 	.word	0x00010ad0
        /*05a0*/ 	.word	0x00000000
        /*05a4*/ 	.word	0x00034820
        /*05a8*/ 	.short	0x010a
        /*05aa*/ 	.byte	0x3f
	.zero		1


	//   ....[47]....
        /*05ac*/ 	.word	0x00010c70
        /*05b0*/ 	.word	0x00000006
        /*05b4*/ 	.word	0x00000000
        /*05b8*/ 	.short	0x010a
        /*05ba*/ 	.byte	0x3f
	.zero		1


	//   ....[48]....
        /*05bc*/ 	.word	0x00010ce0
        /*05c0*/ 	.word	0x00000003
        /*05c4*/ 	.word	0x00000000
        /*05c8*/ 	.short	0x010a
        /*05ca*/ 	.byte	0x3f
	.zero		1


	//   ....[49]....
        /*05cc*/ 	.word	0x00010d40
        /*05d0*/ 	.word	0x00000010
        /*05d4*/ 	.word	0x00000000
        /*05d8*/ 	.short	0x010a
        /*05da*/ 	.byte	0x3f
	.zero		1


	//   ....[50]....
        /*05dc*/ 	.word	0x00010d70
        /*05e0*/ 	.word	0x00000003
        /*05e4*/ 	.word	0x00000000
        /*05e8*/ 	.short	0x010a
        /*05ea*/ 	.byte	0x3f
	.zero		1


	//   ....[51]....
        /*05ec*/ 	.word	0x00010de0
        /*05f0*/ 	.word	0x00000003
        /*05f4*/ 	.word	0x00034800
        /*05f8*/ 	.short	0x010a
        /*05fa*/ 	.byte	0x3f
	.zero		1


	//   ....[52]....
        /*05fc*/ 	.word	0x00010e30
        /*0600*/ 	.word	0x0000000a
        /*0604*/ 	.word	0x00034830
        /*0608*/ 	.short	0x010a
        /*060a*/ 	.byte	0x3f
	.zero		1


	//   ....[53]....
        /*060c*/ 	.word	0x00010e90
        /*0610*/ 	.word	0x00000014
        /*0614*/ 	.word	0x00034830
        /*0618*/ 	.short	0x010a
        /*061a*/ 	.byte	0x3f
	.zero		1


	//   ....[54]....
        /*061c*/ 	.word	0x00010ef0
        /*0620*/ 	.word	0x00000014
        /*0624*/ 	.word	0x00034850
        /*0628*/ 	.short	0x010a
        /*062a*/ 	.byte	0x3f
	.zero		1


	//   ....[55]....
        /*062c*/ 	.word	0x00010f50
        /*0630*/ 	.word	0x00000003
        /*0634*/ 	.word	0x00034850
        /*0638*/ 	.short	0x010a
        /*063a*/ 	.byte	0x3f
	.zero		1


	//   ....[56]....
        /*063c*/ 	.word	0x000110f0
        /*0640*/ 	.word	0x00000005
        /*0644*/ 	.word	0x00034840
        /*0648*/ 	.short	0x010a
        /*064a*/ 	.byte	0x3f
	.zero		1


	//   ....[57]....
        /*064c*/ 	.word	0x00011170
        /*0650*/ 	.word	0x00000007
        /*0654*/ 	.word	0x00034820
        /*0658*/ 	.short	0x010a
        /*065a*/ 	.byte	0x3f
	.zero		1


	//   ....[58]....
        /*065c*/ 	.word	0x000111c0
        /*0660*/ 	.word	0x00000002
        /*0664*/ 	.word	0x00034840
        /*0668*/ 	.short	0x010a
        /*066a*/ 	.byte	0x3f
	.zero		1


	//   ....[59]....
        /*066c*/ 	.word	0x00011210
        /*0670*/ 	.word	0x00000002
        /*0674*/ 	.word	0x00034860
        /*0678*/ 	.short	0x010a
        /*067a*/ 	.byte	0x3f
	.zero		1


	//   ....[60]....
        /*067c*/ 	.word	0x00011260
        /*0680*/ 	.word	0x00000002
        /*0684*/ 	.word	0x00034840
        /*0688*/ 	.short	0x010a
        /*068a*/ 	.byte	0x3f
	.zero		1


	//   ....[61]....
        /*068c*/ 	.word	0x000112b0
        /*0690*/ 	.word	0x00000002
        /*0694*/ 	.word	0x00034860
        /*0698*/ 	.short	0x010a
        /*069a*/ 	.byte	0x3f
	.zero		1


	//   ....[62]....
        /*069c*/ 	.word	0x00011300
        /*06a0*/ 	.word	0x00000002
        /*06a4*/ 	.word	0x00034840
        /*06a8*/ 	.short	0x010a
        /*06aa*/ 	.byte	0x3f
	.zero		1


	//   ....[63]....
        /*06ac*/ 	.word	0x00011350
        /*06b0*/ 	.word	0x00000002
        /*06b4*/ 	.word	0x00034860
        /*06b8*/ 	.short	0x010a
        /*06ba*/ 	.byte	0x3f
	.zero		1


	//   ....[64]....
        /*06bc*/ 	.word	0x000113a0
        /*06c0*/ 	.word	0x00000002
        /*06c4*/ 	.word	0x00034860
        /*06c8*/ 	.short	0x010a
        /*06ca*/ 	.byte	0x3f
	.zero		1


	//   ....[65]....
        /*06cc*/ 	.word	0x000113f0
        /*06d0*/ 	.word	0x00000000
        /*06d4*/ 	.word	0x00034820
        /*06d8*/ 	.short	0x010a
        /*06da*/ 	.byte	0x3f
	.zero		1


	//   ....[66]....
        /*06dc*/ 	.word	0x00011590
        /*06e0*/ 	.word	0x00000006
        /*06e4*/ 	.word	0x00000000
        /*06e8*/ 	.short	0x010a
        /*06ea*/ 	.byte	0x3f
	.zero		1


	//   ....[67]....
        /*06ec*/ 	.word	0x000115e0
        /*06f0*/ 	.word	0x00000003
        /*06f4*/ 	.word	0x00000000
        /*06f8*/ 	.short	0x010a
        /*06fa*/ 	.byte	0x3f
	.zero		1


	//   ....[68]....
        /*06fc*/ 	.word	0x00011630
        /*0700*/ 	.word	0x00000010
        /*0704*/ 	.word	0x00000000
        /*0708*/ 	.short	0x010a
        /*070a*/ 	.byte	0x3f
	.zero		1


	//----- nvinfo : EIATTR_NUM_MBARRIERS
	.align		4
.L_975:
        /*070c*/ 	.byte	0x03, 0x38
        /*070e*/ 	.short	0x0016


	//----- nvinfo : EIATTR_EXIT_INSTR_OFFSETS
	.align		4
        /*0710*/ 	.byte	0x04, 0x1c
        /*0712*/ 	.short	(.L_977 - .L_976)


	//   ....[0]....
.L_976:
        /*0714*/ 	.word	0x00000fa0


	//   ....[1]....
        /*0718*/ 	.word	0x0000dc20


	//   ....[2]....
        /*071c*/ 	.word	0x0000dc80


	//   ....[3]....
        /*0720*/ 	.word	0x00010dc0


	//----- nvinfo : EIATTR_MAX_THREADS
	.align		4
.L_977:
        /*0724*/ 	.byte	0x04, 0x05
        /*0726*/ 	.short	(.L_979 - .L_978)
.L_978:
        /*0728*/ 	.word	0x00000180
        /*072c*/ 	.word	0x00000001
        /*0730*/ 	.word	0x00000001


	//----- nvinfo : EIATTR_CRS_STACK_SIZE
	.align		4
.L_979:
        /*0734*/ 	.byte	0x04, 0x1e
        /*0736*/ 	.short	(.L_981 - .L_980)
.L_980:
        /*0738*/ 	.word	0x00000000


	//----- nvinfo : EIATTR_CBANK_PARAM_SIZE
	.align		4
.L_981:
        /*073c*/ 	.byte	0x03, 0x19
        /*073e*/ 	.short	0x0bf0


	//----- nvinfo : EIATTR_PARAM_CBANK
	.align		4
        /*0740*/ 	.byte	0x04, 0x0a
        /*0742*/ 	.short	(.L_983 - .L_982)
	.align		4
.L_982:
        /*0744*/ 	.word	index@(.nv.constant0._ZN7cutlass13device_kernelIN5flash11enable_sm90INS1_16FlashAttnFwdSm90INS1_25CollectiveMainloopFwdSm90ILi2EN4cute5tupleIJNS5_1CILi2EEENS7_ILi1EEES9_EEENS6_IJNS7_ILi128EEENS7_ILi176EEESB_EEELi128ENS_10bfloat16_tEfNS_4arch4Sm90ELb0ELb0ELb1ELb0ELb0ELb0ELb0ELb1ELb1ELb0ELb0ELb0EEENS1_21CollectiveEpilogueFwdINS6_IJSB_SB_SC_EEESA_SE_SG_Li256ELb0ELb0ELb0ELb0EEENS1_29StaticPersistentTileSchedulerILb0EEEEEEEEEvNT_6ParamsE)
        /*0748*/ 	.short	0x0210
        /*074a*/ 	.short	0x0bf0


	//----- nvinfo : EIATTR_SW_WAR
	.align		4
.L_983:
        /*074c*/ 	.byte	0x04, 0x36
        /*074e*/ 	.short	(.L_985 - .L_984)
.L_984:
        /*0750*/ 	.word	0x00000008
.L_985:


//--------------------- .nv.info._ZN7cutlass13device_kernelIN5flash11enable_sm90INS1_16FlashAttnFwdSm90INS1_25CollectiveMainloopFwdSm90ILi2EN4cute5tupleIJNS5_1CILi1EEES8_S8_EEENS6_IJNS7_ILi128EEENS7_ILi176EEESA_EEELi128ENS_10bfloat16_tEfNS_4arch4Sm90ELb0ELb0ELb1ELb1ELb0ELb0ELb0ELb1ELb1ELb0ELb0ELb0EEENS1_21CollectiveEpilogueFwdINS6_IJSA_SA_SB_EEES9_SD_SF_Li256ELb1ELb0ELb0ELb0EEENS1_36VarlenDynamicPersistentTileSchedulerILi128ELi176ELi256ELi32ELb0ELb0ELb1ELb0ELb1ELb1EEEEEEEEEvNT_6ParamsE --------------------------
	.section	.nv.info._ZN7cutlass13device_kernelIN5flash11enable_sm90INS1_16FlashAttnFwdSm90INS1_25CollectiveMainloopFwdSm90ILi2EN4cute5tupleIJNS5_1CILi1EEES8_S8_EEENS6_IJNS7_ILi128EEENS7_ILi176EEESA_EEELi128ENS_10bfloat16_tEfNS_4arch4Sm90ELb0ELb0ELb1ELb1ELb0ELb0ELb0ELb1ELb1ELb0ELb0ELb0EEENS1_21CollectiveEpilogueFwdINS6_IJSA_SA_SB_EEES9_SD_SF_Li256ELb1ELb0ELb0ELb0EEENS1_36VarlenDynamicPersistentTileSchedulerILi128ELi176ELi256ELi32ELb0ELb0ELb1ELb0ELb1ELb1EEEEEEEEEvNT_6ParamsE,"",@"SHT_CUDA_INFO"
	.sectionflags	@""
	.align	4


	//----- nvinfo : EIATTR_CUDA_API_VERSION
	.align		4
        /*0000*/ 	.byte	0x04, 0x37
        /*0002*/ 	.short	(.L_987 - .L_986)
.L_986:
        /*0004*/ 	.word	0x00000082


	//----- nvinfo : EIATTR_KPARAM_INFO
	.align		4
.L_987:
        /*0008*/ 	.byte	0x04, 0x17
        /*000a*/ 	.short	(.L_989 - .L_988)
.L_988:
        /*000c*/ 	.word	0x00000000
        /*0010*/ 	.short	0x0000
        /*0012*/ 	.short	0x0070
        /*0014*/ 	.byte	0x00, 0xf0, 0x01, 0x28


	//----- nvinfo : EIATTR_SPARSE_MMA_MASK
	.align		4
.L_989:
        /*0018*/ 	.byte	0x03, 0x50
        /*001a*/ 	.short	0x0000


	//----- nvinfo : EIATTR_MAXREG_COUNT
	.align		4
        /*001c*/ 	.byte	0x03, 0x1b
        /*001e*/ 	.short	0x00a8


	//----- nvinfo : EIATTR_NUM_BARRIERS
	.align		4
        /*0020*/ 	.byte	0x02, 0x4c
        /*0022*/ 	.byte	0x10
	.zero		1


	//----- nvinfo : EIATTR_EXTERNS
	.align		4
        /*0024*/ 	.byte	0x04, 0x0f
        /*0026*/ 	.short	(.L_991 - .L_990)


	//   ....[0]....
	.align		4
.L_990:
        /*0028*/ 	.word	index@(__assertfail)


	//----- nvinfo : EIATTR_ANNOTATIONS
	.align		4
.L_991:
        /*002c*/ 	.byte	0x04, 0x55
        /*002e*/ 	.short	(.L_993 - .L_992)


	//   ....[0]....
.L_992:
        /* <DEDUP_REMOVED lines=39> */


	//----- nvinfo : EIATTR_MERCURY_ISA_VERSION
	.align		4
.L_993:
        /*0290*/ 	.byte	0x03, 0x5f
        /*0292*/ 	.short	0x0101


	//----- nvinfo : EIATTR_UNUSED_LOAD_BYTE_OFFSET
	.align		4
        /*0294*/ 	.byte	0x04, 0x44
        /*0296*/ 	.short	(.L_995 - .L_994)


	//   ....[0]....
.L_994:
        /*0298*/ 	.word	0x00000a50
        /*029c*/ 	.word	0x0000fff0


	//   ....[1]....
        /*02a0*/ 	.word	0x0000d300
        /*02a4*/ 	.word	0x0000fff0


	//----- nvinfo : EIATTR_INT_WARP_WIDE_INSTR_OFFSETS
	.align		4
.L_995:
        /*02a8*/ 	.byte	0x04, 0x31
        /*02aa*/ 	.short	(.L_997 - .L_996)


	//   ....[0]....
.L_996:
        /*02ac*/ 	.word	0x00000150


	//   ....[1]....
        /*02b0*/ 	.word	0x000001f0


	//   ....[2]....
        /*02b4*/ 	.word	0x00000260


	//   ....[3]....
        /*02b8*/ 	.word	0x00010090


	//   ....[4]....
        /*02bc*/ 	.word	0x00010130


	//   ....[5]....
        /*02c0*/ 	.word	0x000105c0


	//   ....[6]....
        /*02c4*/ 	.word	0x000105f0


	//   ....[7]....
        /*02c8*/ 	.word	0x00010800


	//   ....[8]....
        /*02cc*/ 	.word	0x000129b0


	//   ....[9]....
        /*02d0*/ 	.word	0x00012a50


	//----- nvinfo : EIATTR_COOP_GROUP_MASK_REGIDS
	.align		4
.L_997:
        /*02d4*/ 	.byte	0x04, 0x29
        /*02d6*/ 	.short	(.L_999 - .L_998)


	//   ....[0]....
.L_998:
        /*02d8*/ 	.word	0xffffffff


	//   ....[1]....
        /*02dc*/ 	.word	0xffffffff


	//   ....[2]....
        /*02e0*/ 	.word	0xffffffff


	//   ....[3]....
        /*02e4*/ 	.word	0xffffffff


	//   ....[4]....
        /*02e8*/ 	.word	0xffffffff


	//   ....[5]....
        /*02ec*/ 	.word	0xffffffff


	//   ....[6]....
        /*02f0*/ 	.word	0xffffffff


	//   ....[7]....
        /*02f4*/ 	.word	0xffffffff


	//   ....[8]....
        /*02f8*/ 	.word	0xffffffff


	//   ....[9]....
        /*02fc*/ 	.word	0xffffffff


	//   ....[10]....
        /*0300*/ 	.word	0xffffffff


	//   ....[11]....
        /*0304*/ 	.word	0xffffffff


	//   ....[12]....
        /*0308*/ 	.word	0xffffffff


	//   ....[13]....
        /*030c*/ 	.word	0xffffffff


	//   ....[14]....
        /*0310*/ 	.word	0xffffffff


	//   ....[15]....
        /*0314*/ 	.word	0xffffffff


	//   ....[16]....
        /*0318*/ 	.word	0xffffffff


	//   ....[17]....
        /*031c*/ 	.word	0xffffffff


	//   ....[18]....
        /*0320*/ 	.word	0xffffffff


	//   ....[19]....
        /*0324*/ 	.word	0xffffffff


	//   ....[20]....
        /*0328*/ 	.word	0xffffffff


	//   ....[21]....
        /*032c*/ 	.word	0xffffffff


	//   ....[22]....
        /*0330*/ 	.word	0xffffffff


	//   ....[23]....
        /*0334*/ 	.word	0xffffffff


	//   ....[24]....
        /*0338*/ 	.word	0xffffffff


	//   ....[25]....
        /*033c*/ 	.word	0xffffffff


	//   ....[26]....
        /*0340*/ 	.word	0xffffffff


	//   ....[27]....
        /*0344*/ 	.word	0xffffffff


	//   ....[28]....
        /*0348*/ 	.word	0xffffffff


	//   ....[29]....
        /*034c*/ 	.word	0xffffffff


	//   ....[30]....
        /*0350*/ 	.word	0xffffffff


	//   ....[31]....
        /*0354*/ 	.word	0xffffffff


	//   ....[32]....
        /*0358*/ 	.word	0xffffffff


	//   ....[33]....
        /*035c*/ 	.word	0xffffffff


	//   ....[34]....
        /*0360*/ 	.word	0xffffffff


	//   ....[35]....
        /*0364*/ 	.word	0xffffffff


	//   ....[36]....
        /*0368*/ 	.word	0xffffffff


	//   ....[37]....
        /*036c*/ 	.word	0xffffffff


	//   ....[38]....
        /*0370*/ 	.word	0xffffffff


	//   ....[39]....
        /*0374*/ 	.word	0xffffffff


	//   ....[40]....
        /*0378*/ 	.word	0xffffffff


	//   ....[41]....
        /*037c*/ 	.word	0xffffffff


	//   ....[42]....
        /*0380*/ 	.word	0xffffffff


	//   ....[43]....
        /*0384*/ 	.word	0xffffffff


	//   ....[44]....
        /*0388*/ 	.word	0xffffffff


	//   ....[45]....
        /*038c*/ 	.word	0xffffffff


	//   ....[46]....
        /*0390*/ 	.word	0xffffffff


	//   ....[47]....
        /*0394*/ 	.word	0xffffffff


	//   ....[48]....
        /*0398*/ 	.word	0xffffffff


	//   ....[49]....
        /*039c*/ 	.word	0xffffffff


	//   ....[50]....
        /*03a0*/ 	.word	0xffffffff


	//   ....[51]....
        /*03a4*/ 	.word	0xffffffff


	//   ....[52]....
        /*03a8*/ 	.word	0xffffffff


	//   ....[53]....
        /*03ac*/ 	.word	0xffffffff


	//   ....[54]....
        /*03b0*/ 	.word	0x0500000f


	//   ....[55]....
        /*03b4*/ 	.word	0x0500000f


	//   ....[56]....
        /*03b8*/ 	.word	0x0500000f


	//   ....[57]....
        /*03bc*/ 	.word	0x0500000f


	//   ....[58]....
        /*03c0*/ 	.word	0x0500000f


	//   ....[59]....
        /*03c4*/ 	.word	0x0500000f


	//   ....[60]....
        /*03c8*/ 	.word	0x0500000f


	//   ....[61]....
        /*03cc*/ 	.word	0x0500000f


	//   ....[62]....
        /*03d0*/ 	.word	0x0500000f


	//   ....[63]....
        /*03d4*/ 	.word	0x0500000f


	//   ....[64]....
        /*03d8*/ 	.word	0x0500000f


	//   ....[65]....
        /*03dc*/ 	.word	0x0500000f


	//   ....[66]....
        /*03e0*/ 	.word	0x0500000f


	//   ....[67]....
        /*03e4*/ 	.word	0x0500000f


	//   ....[68]....
        /*03e8*/ 	.word	0x0500000f


	//   ....[69]....
        /*03ec*/ 	.word	0x0500000f


	//   ....[70]....
        /*03f0*/ 	.word	0x0500000f


	//   ....[71]....
        /*03f4*/ 	.word	0x0500000f


	//   ....[72]....
        /*03f8*/ 	.word	0x0500000f


	//----- nvinfo : EIATTR_COOP_GROUP_INSTR_OFFSETS
	.align		4
.L_999:
        /*03fc*/ 	.byte	0x04, 0x28
        /*03fe*/ 	.short	(.L_1001 - .L_1000)


	//   ....[0]....
.L_1000:
        /*0400*/ 	.word	0x00000060


	//   ....[1]....
        /*0404*/ 	.word	0x00000160


	//   ....[2]....
        /*0408*/ 	.word	0x00000210


	//   ....[3]....
        /*040c*/ 	.word	0x000003d0


	//   ....[4]....
        /*0410*/ 	.word	0x00000530


	//   ....[5]....
        /*0414*/ 	.word	0x00000650


	//   ....[6]....
        /*0418*/ 	.word	0x000007b0


	//   ....[7]....
        /*041c*/ 	.word	0x000012c0


	//   ....[8]....
        /*0420*/ 	.word	0x00005470


	//   ....[9]....
        /*0424*/ 	.word	0x00005500


	//   ....[10]....
        /*0428*/ 	.word	0x000057e0


	//   ....[11]....
        /*042c*/ 	.word	0x000059b0


	//   ....[12]....
        /*0430*/ 	.word	0x0000a700


	//   ....[13]....
        /*0434*/ 	.word	0x0000a750


	//   ....[14]....
        /*0438*/ 	.word	0x0000b280


	//   ....[15]....
        /*043c*/ 	.word	0x0000b330


	//   ....[16]....
        /*0440*/ 	.word	0x0000c7b0


	//   ....[17]....
        /*0444*/ 	.word	0x0000c810


	//   ....[18]....
        /*0448*/ 	.word	0x0000cd00


	//   ....[19]....
        /*044c*/ 	.word	0x0000cd10


	//   ....[20]....
        /*0450*/ 	.word	0x0000f1b0


	//   ....[21]....
        /*0454*/ 	.word	0x0000f350


	//   ....[22]....
        /*0458*/ 	.word	0x0000f380


	//   ....[23]....
        /*045c*/ 	.word	0x0000f3c0


	//   ....[24]....
        /*0460*/ 	.word	0x0000f420


	//   ....[25]....
        /*0464*/ 	.word	0x0000f480


	//   ....[26]....
        /*0468*/ 	.word	0x0000f4c0


	//   ....[27]....
        /*046c*/ 	.word	0x0000f680


	//   ....[28]....
        /*0470*/ 	.word	0x0000f6e0


	//   ....[29]....
        /*0474*/ 	.word	0x0000f720


	//   ....[30]....
        /*0478*/ 	.word	0x0000f760


	//   ....[31]....
        /*047c*/ 	.word	0x0000f790


	//   ....[32]....
        /*0480*/ 	.word	0x0000f7c0


	//   ....[33]....
        /*0484*/ 	.word	0x0000f850


	//   ....[34]....
        /*0488*/ 	.word	0x0000f880


	//   ....[35]....
        /*048c*/ 	.word	0x0000f910


	//   ....[36]....
        /*0490*/ 	.word	0x00012e70


	//   ....[37]....
        /*0494*/ 	.word	0x00012e80


	//   ....[38]....
        /*0498*/ 	.word	0x00012fa0


	//   ....[39]....
        /*049c*/ 	.word	0x00013000


	//   ....[40]....
        /*04a0*/ 	.word	0x00013040


	//   ....[41]....
        /*04a4*/ 	.word	0x00013080


	//   ....[42]....
        /*04a8*/ 	.word	0x000130b0


	//   ....[43]....
        /*04ac*/ 	.word	0x000130e0


	//   ....[44]....
        /*04b0*/ 	.word	0x00013280


	//   ....[45]....
        /*04b4*/ 	.word	0x000132e0


	//   ....[46]....
        /*04b8*/ 	.word	0x00013320


	//   ....[47]....
        /*04bc*/ 	.word	0x00013360


	//   ....[48]....
        /*04c0*/ 	.word	0x00013390


	//   ....[49]....
        /*04c4*/ 	.word	0x000133c0


	//   ....[50]....
        /*04c8*/ 	.word	0x00013480


	//   ....[51]....
        /*04cc*/ 	.word	0x000134a0


	//   ....[52]....
        /*04d0*/ 	.word	0x00013510


	//   ....[53]....
        /*04d4*/ 	.word	0x00013960


	//   ....[54]....
        /*04d8*/ 	.word	0x00013e40


	//   ....[55]....
        /*04dc*/ 	.word	0x00014260


	//   ....[56]....
        /*04e0*/ 	.word	0x000142f0


	//   ....[57]....
        /*04e4*/ 	.word	0x00014390


	//   ....[58]....
        /*04e8*/ 	.word	0x00014440


	//   ....[59]....
        /*04ec*/ 	.word	0x000144c0


	//   ....[60]....
        /*04f0*/ 	.word	0x00014540


	//   ....[61]....
        /*04f4*/ 	.word	0x000145c0


	//   ....[62]....
        /*04f8*/ 	.word	0x00014640


	//   ....[63]....
        /*04fc*/ 	.word	0x000146d0


	//   ....[64]....
        /*0500*/ 	.word	0x00014780


	//   ....[65]....
        /*0504*/ 	.word	0x00014800


	//   ....[66]....
        /*0508*/ 	.word	0x00014880


	//   ....[67]....
        /*050c*/ 	.word	0x00014900


	//   ....[68]....
        /*0510*/ 	.word	0x00014980


	//   ....[69]....
        /*0514*/ 	.word	0x000149f0


	//   ....[70]....
        /*0518*/ 	.word	0x00014a90


	//   ....[71]....
        /*051c*/ 	.word	0x00014b20


	//   ....[72]....
        /*0520*/ 	.word	0x00014c40


	//----- nvinfo : EIATTR_REG_RECONFIG
	.align		4
.L_1001:
        /*0524*/ 	.byte	0x01, 0x54
	.zero		2


	//----- nvinfo : EIATTR_SYSCALL_OFFSETS
	.align		4
        /*0528*/ 	.byte	0x04, 0x46
        /*052a*/ 	.short	(.L_1003 - .L_1002)


	//   ....[0]....
.L_1002:
        /*052c*/ 	.word	0x000014a0


	//   ....[1]....
        /*0530*/ 	.word	0x000102c0


	//   ....[2]....
        /*0534*/ 	.word	0x00010400


	//   ....[3]....
        /*0538*/ 	.word	0x00010500


	//----- nvinfo : EIATTR_MBARRIER_INSTR_OFFSETS
	.align		4
.L_1003:
        /*053c*/ 	.byte	0x04, 0x39
        /*053e*/ 	.short	(.L_1005 - .L_1004)


	//   ....[0]....
.L_1004:
        /*0540*/ 	.word	0x00000280
        /*0544*/ 	.word	0x000000ff
        /*0548*/ 	.word	0x00034800
        /*054c*/ 	.short	0x0100
        /*054e*/ 	.byte	0x08
	.zero		1


	//   ....[1]....
        /*0550*/ 	.word	0x00000290
        /*0554*/ 	.word	0x000000ff
        /*0558*/ 	.word	0x00034820
        /*055c*/ 	.short	0x0100
        /*055e*/ 	.byte	0x08
	.zero		1


	//   ....[2]....
        /*0560*/ 	.word	0x00000380
        /*0564*/ 	.word	0x000000ff
        /*0568*/ 	.word	0x00034830
        /*056c*/ 	.short	0x0100
        /*056e*/ 	.byte	0x08
	.zero		1


	//   ....[3]....
        /*0570*/ 	.word	0x00000390
        /*0574*/ 	.word	0x000000ff
        /*0578*/ 	.word	0x00034840
        /*057c*/ 	.short	0x0100
        /*057e*/ 	.byte	0x08
	.zero		1


	//   ....[4]....
        /*0580*/ 	.word	0x000003a0
        /*0584*/ 	.word	0x000000ff
        /*0588*/ 	.word	0x00034838
        /*058c*/ 	.short	0x0100
        /*058e*/ 	.byte	0x08
	.zero		1


	//   ....[5]....
        /*0590*/ 	.word	0x000003b0
        /*0594*/ 	.word	0x000000ff
        /*0598*/ 	.word	0x00034848
        /*059c*/ 	.short	0x0100
        /*059e*/ 	.byte	0x08
	.zero		1


	//   ....[6]....
        /*05a0*/ 	.word	0x000004e0
        /*05a4*/ 	.word	0x000000ff
        /*05a8*/ 	.word	0x00034850
        /*05ac*/ 	.short	0x0100
        /*05ae*/ 	.byte	0x08
	.zero		1


	//   ....[7]....
        /*05b0*/ 	.word	0x000004f0
        /*05b4*/ 	.word	0x000000ff
        /*05b8*/ 	.word	0x00034860
        /*05bc*/ 	.short	0x0100
        /*05be*/ 	.byte	0x08
	.zero		1


	//   ....[8]....
        /*05c0*/ 	.word	0x00000500
        /*05c4*/ 	.word	0x000000ff
        /*05c8*/ 	.word	0x00034858
        /*05cc*/ 	.short	0x0100
        /*05ce*/ 	.byte	0x08
	.zero		1


	//   ....[9]....
        /*05d0*/ 	.word	0x00000510
        /*05d4*/ 	.word	0x000000ff
        /*05d8*/ 	.word	0x00034868
        /*05dc*/ 	.short	0x0100
        /*05de*/ 	.byte	0x08
	.zero		1


	//   ....[10]....
        /*05e0*/ 	.word	0x00000600
        /*05e4*/ 	.word	0x000000ff
        /*05e8*/ 	.word	0x00034870
        /*05ec*/ 	.short	0x0100
        /*05ee*/ 	.byte	0x06
	.zero		1


	//   ....[11]....
        /*05f0*/ 	.word	0x00000610
        /*05f4*/ 	.word	0x000000ff
        /*05f8*/ 	.word	0x00034880
        /*05fc*/ 	.short	0x0100
        /*05fe*/ 	.byte	0x06
	.zero		1


	//   ....[12]....
        /*0600*/ 	.word	0x00000620
        /*0604*/ 	.word	0x000000ff
        /*0608*/ 	.word	0x00034878
        /*060c*/ 	.short	0x0100
        /*060e*/ 	.byte	0x06
	.zero		1


	//   ....[13]....
        /*0610*/ 	.word	0x00000630
        /*0614*/ 	.word	0x000000ff
        /*0618*/ 	.word	0x00034888
        /*061c*/ 	.short	0x0100
        /*061e*/ 	.byte	0x06
	.zero		1


	//   ....[14]....
        /*0620*/ 	.word	0x00000760
        /*0624*/ 	.word	0x000000ff
        /*0628*/ 	.word	0x00034890
        /*062c*/ 	.short	0x0100
        /*062e*/ 	.byte	0x08
	.zero		1


	//   ....[15]....
        /*0630*/ 	.word	0x00000770
        /*0634*/ 	.word	0x000000ff
        /*0638*/ 	.word	0x000348a0
        /*063c*/ 	.short	0x0100
        /*063e*/ 	.byte	0x08
	.zero		1


	//   ....[16]....
        /*0640*/ 	.word	0x00000780
        /*0644*/ 	.word	0x000000ff
        /*0648*/ 	.word	0x00034898
        /*064c*/ 	.short	0x0100
        /*064e*/ 	.byte	0x08
	.zero		1


	//   ....[17]....
        /*0650*/ 	.word	0x00000790
        /*0654*/ 	.word	0x000000ff
        /*0658*/ 	.word	0x000348a8
        /*065c*/ 	.short	0x0100
        /*065e*/ 	.byte	0x08
	.zero		1


	//   ....[18]....
        /*0660*/ 	.word	0x000008c0
        /*0664*/ 	.word	0x000000ff
        /*0668*/ 	.word	0x000348b0
        /*066c*/ 	.short	0x0100
        /*066e*/ 	.byte	0x08
	.zero		1


	//   ....[19]....
        /*0670*/ 	.word	0x000008d0
        /*0674*/ 	.word	0x000000ff
        /*0678*/ 	.word	0x000348c0
        /*067c*/ 	.short	0x0100
        /*067e*/ 	.byte	0x08
	.zero		1


	//   ....[20]....
        /*0680*/ 	.word	0x000008e0
        /*0684*/ 	.word	0x000000ff
        /*0688*/ 	.word	0x000348b8
        /*068c*/ 	.short	0x0100
        /*068e*/ 	.byte	0x08
	.zero		1


	//   ....[21]....
        /*0690*/ 	.word	0x000008f0
        /*0694*/ 	.word	0x000000ff
        /*0698*/ 	.word	0x000348c8
        /*069c*/ 	.short	0x0100
        /*069e*/ 	.byte	0x08
	.zero		1


	//   ....[22]....
        /*06a0*/ 	.word	0x00001550
        /*06a4*/ 	.word	0x00000000
        /*06a8*/ 	.word	0x00034800
        /*06ac*/ 	.short	0x010a
        /*06ae*/ 	.byte	0x3f
	.zero		1


	//   ....[23]....
        /*06b0*/ 	.word	0x000015c0
        /*06b4*/ 	.word	0x0000000a
        /*06b8*/ 	.word	0x00034830
        /*06bc*/ 	.short	0x010a
        /*06be*/ 	.byte	0x3f
	.zero		1


	//   ....[24]....
        /*06c0*/ 	.word	0x00001630
        /*06c4*/ 	.word	0x0000000a
        /*06c8*/ 	.word	0x00034830
        /*06cc*/ 	.short	0x010a
        /*06ce*/ 	.byte	0x3f
	.zero		1


	//   ....[25]....
        /*06d0*/ 	.word	0x00006360
        /*06d4*/ 	.word	0x0000000b
        /*06d8*/ 	.word	0x00000000
        /*06dc*/ 	.short	0x0101
        /*06de*/ 	.byte	0x3f
	.zero		1


	//   ....[26]....
        /*06e0*/ 	.word	0x00007110
        /*06e4*/ 	.word	0x00000000
        /*06e8*/ 	.word	0x00034830
        /*06ec*/ 	.short	0x010a
        /*06ee*/ 	.byte	0x3f
	.zero		1


	//   ....[27]....
        /*06f0*/ 	.word	0x00007150
        /*06f4*/ 	.word	0x00000000
        /*06f8*/ 	.word	0x00034830
        /*06fc*/ 	.short	0x010a
        /*06fe*/ 	.byte	0x3f
	.zero		1


	//   ....[28]....
        /*0700*/ 	.word	0x00009830
        /*0704*/ 	.word	0x000000ff
        /*0708*/ 	.word	0x00034850
        /*070c*/ 	.short	0x010a
        /*070e*/ 	.byte	0x06
	.zero		1


	//   ....[29]....
        /*0710*/ 	.word	0x00009870
        /*0714*/ 	.word	0x000000ff
        /*0718*/ 	.word	0x00034850
        /*071c*/ 	.short	0x010a
        /*071e*/ 	.byte	0x06
	.zero		1


	//   ....[30]....
        /*0720*/ 	.word	0x0000b900
        /*0724*/ 	.word	0x00000080
        /*0728*/ 	.word	0x00000000
        /*072c*/ 	.short	0x0101
        /*072e*/ 	.byte	0x3f
	.zero		1


	//   ....[31]....
        /*0730*/ 	.word	0x0000b990
        /*0734*/ 	.word	0x00000082
        /*0738*/ 	.word	0x00000000
        /*073c*/ 	.short	0x0101
        /*073e*/ 	.byte	0x3f
	.zero		1


	//   ....[32]....
        /*0740*/ 	.word	0x0000c710
        /*0744*/ 	.word	0x00000008
        /*0748*/ 	.word	0x00034850
        /*074c*/ 	.short	0x010a
        /*074e*/ 	.byte	0x3f
	.zero		1


	//   ....[33]....
        /*0750*/ 	.word	0x0000c750
        /*0754*/ 	.word	0x00000008
        /*0758*/ 	.word	0x00034850
        /*075c*/ 	.short	0x010a
        /*075e*/ 	.byte	0x3f
	.zero		1


	//   ....[34]....
        /*0760*/ 	.word	0x0000cfe0
        /*0764*/ 	.word	0x00000007
        /*0768*/ 	.word	0x00000000
        /*076c*/ 	.short	0x0101
        /*076e*/ 	.byte	0x3f
	.zero		1


	//   ....[35]....
        /*0770*/ 	.word	0x0000e120
        /*0774*/ 	.word	0x00000000
        /*0778*/ 	.word	0x00000000
        /*077c*/ 	.short	0x0101
        /*077e*/ 	.byte	0x3f
	.zero		1


	//   ....[36]....
        /*0780*/ 	.word	0x00010b70
        /*0784*/ 	.word	0x00000008
        /*0788*/ 	.word	0x00034840
        /*078c*/ 	.short	0x010a
        /*078e*/ 	.byte	0x3f
	.zero		1


	//   ....[37]....
        /*0790*/ 	.word	0x00011040
        /*0794*/ 	.word	0x00000009
        /*0798*/ 	.word	0x00034820
        /*079c*/ 	.short	0x010a
        /*079e*/ 	.byte	0x3f
	.zero		1


	//   ....[38]....
        /*07a0*/ 	.word	0x00011390
        /*07a4*/ 	.word	0x00000002
        /*07a8*/ 	.word	0x00034840
        /*07ac*/ 	.short	0x010a
        /*07ae*/ 	.byte	0x3f
	.zero		1


	//   ....[39]....
        /*07b0*/ 	.word	0x00011650
        /*07b4*/ 	.word	0x00000003
        /*07b8*/ 	.word	0x00000060
        /*07bc*/ 	.short	0x010a
        /*07be*/ 	.byte	0x3f
	.zero		1


	//   ....[40]....
        /*07c0*/ 	.word	0x00011c30
        /*07c4*/ 	.word	0x00000002
        /*07c8*/ 	.word	0x00034840
        /*07cc*/ 	.short	0x010a
        /*07ce*/ 	.byte	0x3f
	.zero		1


	//   ....[41]....
        /*07d0*/ 	.word	0x00011ef0
        /*07d4*/ 	.word	0x00000002
        /*07d8*/ 	.word	0x00000060
        /*07dc*/ 	.short	0x010a
        /*07de*/ 	.byte	0x3f
	.zero		1


	//   ....[42]....
        /*07e0*/ 	.word	0x000123d0
        /*07e4*/ 	.word	0x00000002
        /*07e8*/ 	.word	0x00034840
        /*07ec*/ 	.short	0x010a
        /*07ee*/ 	.byte	0x3f
	.zero		1


	//   ....[43]....
        /*07f0*/ 	.word	0x00012690
        /*07f4*/ 	.word	0x00000002
        /*07f8*/ 	.word	0x00000060
        /*07fc*/ 	.short	0x010a
        /*07fe*/ 	.byte	0x3f
	.zero		1


	//   ....[44]....
        /*0800*/ 	.word	0x00012b10
        /*0804*/ 	.word	0x00000003
        /*0808*/ 	.word	0x00034860
        /*080c*/ 	.short	0x010a
        /*080e*/ 	.byte	0x3f
	.zero		1


	//   ....[45]....
        /*0810*/ 	.word	0x000138e0
        /*0814*/ 	.word	0x00000000
        /*0818*/ 	.word	0x00034820
        /*081c*/ 	.short	0x010a
        /*081e*/ 	.byte	0x3f
	.zero		1


	//   ....[46]....
        /*0820*/ 	.word	0x00013aa0
        /*0824*/ 	.word	0x00000006
        /*0828*/ 	.word	0x00000000
        /*082c*/ 	.short	0x010a
        /*082e*/ 	.byte	0x3f
	.zero		1


	//   ....[47]....
        /*0830*/ 	.word	0x00013b10
        /*0834*/ 	.word	0x00000007
        /*0838*/ 	.word	0x00000000
        /*083c*/ 	.short	0x010a
        /*083e*/ 	.byte	0x3f
	.zero		1


	//   ....[48]....
        /*0840*/ 	.word	0x00013b80
        /*0844*/ 	.word	0x00000004
        /*0848*/ 	.word	0x00000000
        /*084c*/ 	.short	0x010a
        /*084e*/ 	.byte	0x3f
	.zero		1


	//   ....[49]....
        /*0850*/ 	.word	0x00013bb0
        /*0854*/ 	.word	0x00000003
        /*0858*/ 	.word	0x00000000
        /*085c*/ 	.short	0x010a
        /*085e*/ 	.byte	0x3f
	.zero		1


	//   ....[50]....
        /*0860*/ 	.word	0x00013c10
        /*0864*/ 	.word	0x00000000
        /*0868*/ 	.word	0x00034800
        /*086c*/ 	.short	0x010a
        /*086e*/ 	.byte	0x3f
	.zero		1


	//   ....[51]....
        /*0870*/ 	.word	0x00013c60
        /*0874*/ 	.word	0x0000000a
        /*0878*/ 	.word	0x00034830
        /*087c*/ 	.short	0x010a
        /*087e*/ 	.byte	0x3f
	.zero		1


	//   ....[52]....
        /*0880*/ 	.word	0x00013cb0
        /*0884*/ 	.word	0x00000000
        /*0888*/ 	.word	0x00034830
        /*088c*/ 	.short	0x010a
        /*088e*/ 	.byte	0x3f
	.zero		1


	//   ....[53]....
        /*0890*/ 	.word	0x00013d10
        /*0894*/ 	.word	0x0000000f
        /*0898*/ 	.word	0x00034850
        /*089c*/ 	.short	0x010a
        /*089e*/ 	.byte	0x3f
	.zero		1


	//   ....[54]....
        /*08a0*/ 	.word	0x00013d60
        /*08a4*/ 	.word	0x00000008
        /*08a8*/ 	.word	0x00034850
        /*08ac*/ 	.short	0x010a
        /*08ae*/ 	.byte	0x3f
	.zero		1


	//   ....[55]....
        /*08b0*/ 	.word	0x00013f00
        /*08b4*/ 	.word	0x00000008
        /*08b8*/ 	.word	0x00034840
        /*08bc*/ 	.short	0x010a
        /*08be*/ 	.byte	0x3f
	.zero		1


	//   ....[56]....
        /*08c0*/ 	.word	0x00013f80
        /*08c4*/ 	.word	0x00000008
        /*08c8*/ 	.word	0x00034820
        /*08cc*/ 	.short	0x010a
        /*08ce*/ 	.byte	0x3f
	.zero		1


	//   ....[57]....
        /*08d0*/ 	.word	0x00013fd0
        /*08d4*/ 	.word	0x00000002
        /*08d8*/ 	.word	0x00034840
        /*08dc*/ 	.short	0x010a
        /*08de*/ 	.byte	0x3f
	.zero		1


	//   ....[58]....
        /*08e0*/ 	.word	0x00014020
        /*08e4*/ 	.word	0x00000003
        /*08e8*/ 	.word	0x00000060
        /*08ec*/ 	.short	0x010a
        /*08ee*/ 	.byte	0x3f
	.zero		1


	//   ....[59]....
        /*08f0*/ 	.word	0x00014070
        /*08f4*/ 	.word	0x00000002
        /*08f8*/ 	.word	0x00034840
        /*08fc*/ 	.short	0x010a
        /*08fe*/ 	.byte	0x3f
	.zero		1


	//   ....[60]....
        /*0900*/ 	.word	0x000140c0
        /*0904*/ 	.word	0x00000002
        /*0908*/ 	.word	0x00000060
        /*090c*/ 	.short	0x010a
        /*090e*/ 	.byte	0x3f
	.zero		1


	//   ....[61]....
        /*0910*/ 	.word	0x00014110
        /*0914*/ 	.word	0x00000002
        /*0918*/ 	.word	0x00034840
        /*091c*/ 	.short	0x010a
        /*091e*/ 	.byte	0x3f
	.zero		1


	//   ....[62]....
        /*0920*/ 	.word	0x00014160
        /*0924*/ 	.word	0x00000002
        /*0928*/ 	.word	0x00000060
        /*092c*/ 	.short	0x010a
        /*092e*/ 	.byte	0x3f
	.zero		1


	//   ....[63]....
        /*0930*/ 	.word	0x000141b0
        /*0934*/ 	.word	0x00000003
        /*0938*/ 	.word	0x00034860
        /*093c*/ 	.short	0x010a
        /*093e*/ 	.byte	0x3f
	.zero		1


	//   ....[64]....
        /*0940*/ 	.word	0x00014b60
        /*0944*/ 	.word	0x00000000
        /*0948*/ 	.word	0x00034820
        /*094c*/ 	.short	0x010a
        /*094e*/ 	.byte	0x3f
	.zero		1


	//   ....[65]....
        /*0950*/ 	.word	0x00014d00
        /*0954*/ 	.word	0x00000006
        /*0958*/ 	.word	0x00000000
        /*095c*/ 	.short	0x010a
        /*095e*/ 	.byte	0x3f
	.zero		1


	//   ....[66]....
        /*0960*/ 	.word	0x00014d50
        /*0964*/ 	.word	0x00000007
        /*0968*/ 	.word	0x00000000
        /*096c*/ 	.short	0x010a
        /*096e*/ 	.byte	0x3f
	.zero		1


	//   ....[67]....
        /*0970*/ 	.word	0x00014da0
        /*0974*/ 	.word	0x00000004
        /*0978*/ 	.word	0x00000000
        /*097c*/ 	.short	0x010a
        /*097e*/ 	.byte	0x3f
	.zero		1


	//----- nvinfo : EIATTR_NUM_MBARRIERS
	.align		4
.L_1005:
        /*0980*/ 	.byte	0x03, 0x38
        /*0982*/ 	.short	0x0016


	//----- nvinfo : EIATTR_EXIT_INSTR_OFFSETS
	.align		4
        /*0984*/ 	.byte	0x04, 0x1c
        /*0986*/ 	.short	(.L_1007 - .L_1006)


	//   ....[0]....
.L_1006:
        /*0988*/ 	.word	0x00000a90


	//   ....[1]....
        /*098c*/ 	.word	0x0000f170


	//   ....[2]....
        /*0990*/ 	.word	0x0000f1d0


	//   ....[3]....
        /*0994*/ 	.word	0x00013c00


	//----- nvinfo : EIATTR_MAX_THREADS
	.align		4
.L_1007:
        /*0998*/ 	.byte	0x04, 0x05
        /*099a*/ 	.short	(.L_1009 - .L_1008)
.L_1008:
        /*099c*/ 	.word	0x00000180
        /*09a0*/ 	.word	0x00000001
        /*09a4*/ 	.word	0x00000001


	//----- nvinfo : EIATTR_CRS_STACK_SIZE
	.align		4
.L_1009:
        /*09a8*/ 	.byte	0x04, 0x1e
        /*09aa*/ 	.short	(.L_1011 - .L_1010)
.L_1010:
        /*09ac*/ 	.word	0x00000000


	//----- nvinfo : EIATTR_CBANK_PARAM_SIZE
	.align		4
.L_1011:
        /*09b0*/ 	.byte	0x03, 0x19
        /*09b2*/ 	.short	0x0a70


	//----- nvinfo : EIATTR_PARAM_CBANK
	.align		4
        /*09b4*/ 	.byte	0x04, 0x0a
        /*09b6*/ 	.short	(.L_1013 - .L_1012)
	.align		4
.L_1012:
        /*09b8*/ 	.word	index@(.nv.constant0._ZN7cutlass13device_kernelIN5flash11enable_sm90INS1_16FlashAttnFwdSm90INS1_25CollectiveMainloopFwdSm90ILi2EN4cute5tupleIJNS5_1CILi1EEES8_S8_EEENS6_IJNS7_ILi128EEENS7_ILi176EEESA_EEELi128ENS_10bfloat16_tEfNS_4arch4Sm90ELb0ELb0ELb1ELb1ELb0ELb0ELb0ELb1ELb1ELb0ELb0ELb0EEENS1_21CollectiveEpilogueFwdINS6_IJSA_SA_SB_EEES9_SD_SF_Li256ELb1ELb0ELb0ELb0EEENS1_36VarlenDynamicPersistentTileSchedulerILi128ELi176ELi256ELi32ELb0ELb0ELb1ELb0ELb1ELb1EEEEEEEEEvNT_6ParamsE)
        /*09bc*/ 	.short	0x0210
        /*09be*/ 	.short	0x0a70


	//----- nvinfo : EIATTR_SW_WAR
	.align		4
.L_1013:
        /*09c0*/ 	.byte	0x04, 0x36
        /*09c2*/ 	.short	(.L_1015 - .L_1014)
.L_1014:
        /*09c4*/ 	.word	0x00000008
.L_1015:


//--------------------- .nv.info._ZN7cutlass13device_kernelIN5flash11enable_sm90INS1_16FlashAttnFwdSm90INS1_25CollectiveMainloopFwdSm90ILi2EN4cute5tupleIJNS5_1CILi1EEES8_S8_EEENS6_IJNS7_ILi128EEENS7_ILi176EEESA_EEELi128ENS_10bfloat16_tEfNS_4arch4Sm90ELb0ELb0ELb1ELb1ELb0ELb1ELb0ELb1ELb1ELb0ELb0ELb0EEENS1_21CollectiveEpilogueFwdINS6_IJSA_SA_SB_EEES9_SD_SF_Li256ELb1ELb0ELb0ELb0EEENS1_36VarlenDynamicPersistentTileSchedulerILi128ELi176ELi256ELi32ELb0ELb0ELb1ELb0ELb1ELb1EEEEEEEEEvNT_6ParamsE --------------------------
	.section	.nv.info._ZN7cutlass13device_kernelIN5flash11enable_sm90INS1_16FlashAttnFwdSm90INS1_25CollectiveMainloopFwdSm90ILi2EN4cute5tupleIJNS5_1CILi1EEES8_S8_EEENS6_IJNS7_ILi128EEENS7_ILi176EEESA_EEELi128ENS_10bfloat16_tEfNS_4arch4Sm90ELb0ELb0ELb1ELb1ELb0ELb1ELb0ELb1ELb1ELb0ELb0ELb0EEENS1_21CollectiveEpilogueFwdINS6_IJSA_SA_SB_EEES9_SD_SF_Li256ELb1ELb0ELb0ELb0EEENS1_36VarlenDynamicPersistentTileSchedulerILi128ELi176ELi256ELi32ELb0ELb0ELb1ELb0ELb1ELb1EEEEEEEEEvNT_6ParamsE,"",@"SHT_CUDA_INFO"
	.sectionflags	@""
	.align	4


	//----- nvinfo : EIATTR_CUDA_API_VERSION
	.align		4
        /*0000*/ 	.byte	0x04, 0x37
        /*0002*/ 	.short	(.L_1017 - .L_1016)
.L_1016:
        /*0004*/ 	.word	0x00000082


	//----- nvinfo : EIATTR_KPARAM_INFO
	.align		4
.L_1017:
        /*0008*/ 	.byte	0x04, 0x17
        /*000a*/ 	.short	(.L_1019 - .L_1018)
.L_1018:
        /*000c*/ 	.word	0x00000000
        /*0010*/ 	.short	0x0000
        /*0012*/ 	.short	0x0070
        /*0014*/ 	.byte	0x00, 0xf0, 0x01, 0x28


	//----- nvinfo : EIATTR_SPARSE_MMA_MASK
	.align		4
.L_1019:
        /*0018*/ 	.byte	0x03, 0x50
        /*001a*/ 	.short	0x0000


	//----- nvinfo : EIATTR_MAXREG_COUNT
	.align		4
        /*001c*/ 	.byte	0x03, 0x1b
        /*001e*/ 	.short	0x00a8


	//----- nvinfo : EIATTR_NUM_BARRIERS
	.align		4
        /*0020*/ 	.byte	0x02, 0x4c
        /*0022*/ 	.byte	0x10
	.zero		1


	//----- nvinfo : EIATTR_EXTERNS
	.align		4
        /*0024*/ 	.byte	0x04, 0x0f
        /*0026*/ 	.short	(.L_1021 - .L_1020)


	//   ....[0]....
	.align		4
.L_1020:
        /*0028*/ 	.word	index@(__assertfail)


	//----- nvinfo : EIATTR_ANNOTATIONS
	.align		4
.L_1021:
        /*002c*/ 	.byte	0x04, 0x55
        /*002e*/ 	.short	(.L_1023 - .L_1022)


	//   ....[0]....
.L_1022:
        /* <DEDUP_REMOVED lines=115> */


	//----- nvinfo : EIATTR_MERCURY_ISA_VERSION
	.align		4
.L_1023:
        /*0750*/ 	.byte	0x03, 0x5f
        /*0752*/ 	.short	0x0101


	//----- nvinfo : EIATTR_UNUSED_LOAD_BYTE_OFFSET
	.align		4
        /*0754*/ 	.byte	0x04, 0x44
        /*0756*/ 	.short	(.L_1025 - .L_1024)


	//   ....[0]....
.L_1024:
        /*0758*/ 	.word	0x00000af0
        /*075c*/ 	.word	0x0000fff0


	//   ....[1]....
        /*0760*/ 	.word	0x0001dfa0
        /*0764*/ 	.word	0x0000fff0


	//----- nvinfo : EIATTR_INT_WARP_WIDE_INSTR_OFFSETS
	.align		4
.L_1025:
        /*0768*/ 	.byte	0x04, 0x31
        /*076a*/ 	.short	(.L_1027 - .L_1026)


	//   ....[0]....
.L_1026:
        /*076c*/ 	.word	0x000001c0


	//   ....[1]....
        /*0770*/ 	.word	0x00000200


	//   ....[2]....
        /*0774*/ 	.word	0x00000270


	//   ....[3]....
        /*0778*/ 	.word	0x00021d90


	//   ....[4]....
        /*077c*/ 	.word	0x00021e30


	//   ....[5]....
        /*0780*/ 	.word	0x000222c0


	//   ....[6]....
        /*0784*/ 	.word	0x000222f0


	//   ....[7]....
        /*0788*/ 	.word	0x00022500


	//   ....[8]....
        /*078c*/ 	.word	0x00024750


	//   ....[9]....
        /*0790*/ 	.word	0x000247f0


	//----- nvinfo : EIATTR_COOP_GROUP_MASK_REGIDS
	.align		4
.L_1027:
        /*0794*/ 	.byte	0x04, 0x29
        /*0796*/ 	.short	(.L_1029 - .L_1028)


	//   ....[0]....
.L_1028:
        /*0798*/ 	.word	0xffffffff


	//   ....[1]....
        /*079c*/ 	.word	0xffffffff


	//   ....[2]....
        /*07a0*/ 	.word	0xffffffff


	//   ....[3]....
        /*07a4*/ 	.word	0xffffffff


	//   ....[4]....
        /*07a8*/ 	.word	0xffffffff


	//   ....[5]....
        /*07ac*/ 	.word	0xffffffff


	//   ....[6]....
        /*07b0*/ 	.word	0xffffffff


	//   ....[7]....
        /*07b4*/ 	.word	0xffffffff


	//   ....[8]....
        /*07b8*/ 	.word	0xffffffff


	//   ....[9]....
        /*07bc*/ 	.word	0xffffffff


	//   ....[10]....
        /*07c0*/ 	.word	0xffffffff


	//   ....[11]....
        /*07c4*/ 	.word	0xffffffff


	//   ....[12]....
        /*07c8*/ 	.word	0xffffffff


	//   ....[13]....
        /*07cc*/ 	.word	0xffffffff


	//   ....[14]....
        /*07d0*/ 	.word	0xffffffff


	//   ....[15]....
        /*07d4*/ 	.word	0xffffffff


	//   ....[16]....
        /*07d8*/ 	.word	0xffffffff


	//   ....[17]....
        /*07dc*/ 	.word	0xffffffff


	//   ....[18]....
        /*07e0*/ 	.word	0xffffffff


	//   ....[19]....
        /*07e4*/ 	.word	0xffffffff


	//   ....[20]....
        /*07e8*/ 	.word	0xffffffff


	//   ....[21]....
        /*07ec*/ 	.word	0xffffffff


	//   ....[22]....
        /*07f0*/ 	.word	0xffffffff


	//   ....[23]....
        /*07f4*/ 	.word	0xffffffff


	//   ....[24]....
        /*07f8*/ 	.word	0xffffffff


	//   ....[25]....
        /*07fc*/ 	.word	0xffffffff


	//   ....[26]....
        /*0800*/ 	.word	0xffffffff


	//   ....[27]....
        /*0804*/ 	.word	0xffffffff


	//   ....[28]....
        /*0808*/ 	.word	0xffffffff


	//   ....[29]....
        /*080c*/ 	.word	0xffffffff


	//   ....[30]....
        /*0810*/ 	.word	0xffffffff


	//   ....[31]....
        /*0814*/ 	.word	0xffffffff


	//   ....[32]....
        /*0818*/ 	.word	0xffffffff


	//   ....[33]....
        /*081c*/ 	.word	0xffffffff


	//   ....[34]....
        /*0820*/ 	.word	0xffffffff


	//   ....[35]....
        /*0824*/ 	.word	0xffffffff


	//   ....[36]....
        /*0828*/ 	.word	0xffffffff


	//   ....[37]....
        /*082c*/ 	.word	0xffffffff


	//   ....[38]....
        /*0830*/ 	.word	0xffffffff


	//   ....[39]....
        /*0834*/ 	.word	0xffffffff


	//   ....[40]....
        /*0838*/ 	.word	0xffffffff


	//   ....[41]....
        /*083c*/ 	.word	0xffffffff


	//   ....[42]....
        /*0840*/ 	.word	0xffffffff


	//   ....[43]....
        /*0844*/ 	.word	0xffffffff


	//   ....[44]....
        /*0848*/ 	.word	0xffffffff


	//   ....[45]....
        /*084c*/ 	.word	0xffffffff


	//   ....[46]....
        /*0850*/ 	.word	0xffffffff


	//   ....[47]....
        /*0854*/ 	.word	0xffffffff


	//   ....[48]....
        /*0858*/ 	.word	0xffffffff


	//   ....[49]....
        /*085c*/ 	.word	0xffffffff


	//   ....[50]....
        /*0860*/ 	.word	0xffffffff


	//   ....[51]....
        /*0864*/ 	.word	0xffffffff


	//   ....[52]....
        /*0868*/ 	.word	0xffffffff


	//   ....[53]....
        /*086c*/ 	.word	0xffffffff


	//   ....[54]....
        /*0870*/ 	.word	0x0500000f


	//   ....[55]....
        /*0874*/ 	.word	0x0500000f


	//   ....[56]....
        /*0878*/ 	.word	0x0500000f


	//   ....[57]....
        /*087c*/ 	.word	0x0500000f


	//   ....[58]....
        /*0880*/ 	.word	0x0500000f


	//   ....[59]....
        /*0884*/ 	.word	0x0500000f


	//   ....[60]....
        /*0888*/ 	.word	0x0500000f


	//   ....[61]....
        /*088c*/ 	.word	0x0500000f


	//   ....[62]....
        /*0890*/ 	.word	0x0500000f


	//   ....[63]....
        /*0894*/ 	.word	0x0500000f


	//   ....[64]....
        /*0898*/ 	.word	0x0500000f


	//   ....[65]....
        /*089c*/ 	.word	0x0500000f


	//   ....[66]....
        /*08a0*/ 	.word	0x0500000f


	//   ....[67]....
        /*08a4*/ 	.word	0x0500000f


	//   ....[68]....
        /*08a8*/ 	.word	0x0500000f


	//   ....[69]....
        /*08ac*/ 	.word	0x0500000f


	//   ....[70]....
        /*08b0*/ 	.word	0x0500000f


	//   ....[71]....
        /*08b4*/ 	.word	0x0500000f


	//   ....[72]....
        /*08b8*/ 	.word	0x0500000f


	//   ....[73]....
        /*08bc*/ 	.word	0x0500000f


	//   ....[74]....
        /*08c0*/ 	.word	0x0500000f


	//   ....[75]....
        /*08c4*/ 	.word	0x0500000f


	//   ....[76]....
        /*08c8*/ 	.word	0x0500000f


	//   ....[77]....
        /*08cc*/ 	.word	0x0500000f


	//   ....[78]....
        /*08d0*/ 	.word	0x0500000f


	//   ....[79]....
        /*08d4*/ 	.word	0x0500000f


	//   ....[80]....
        /*08d8*/ 	.word	0x0500000f


	//   ....[81]....
        /*08dc*/ 	.word	0x0500000f


	//   ....[82]....
        /*08e0*/ 	.word	0x0500000f


	//----- nvinfo : EIATTR_COOP_GROUP_INSTR_OFFSETS
	.align		4
.L_1029:
        /*08e4*/ 	.byte	0x04, 0x28
        /*08e6*/ 	.short	(.L_1031 - .L_1030)


	//   ....[0]....
.L_1030:
        /*08e8*/ 	.word	0x00000070


	//   ....[1]....
        /*08ec*/ 	.word	0x000001d0


	//   ....[2]....
        /*08f0*/ 	.word	0x00000220


	//   ....[3]....
        /*08f4*/ 	.word	0x00000450


	//   ....[4]....
        /*08f8*/ 	.word	0x000005b0


	//   ....[5]....
        /*08fc*/ 	.word	0x000006d0


	//   ....[6]....
        /*0900*/ 	.word	0x00000830


	//   ....[7]....
        /*0904*/ 	.word	0x0000c7c0


	//   ....[8]....
        /*0908*/ 	.word	0x00015030


	//   ....[9]....
        /*090c*/ 	.word	0x00015060


	//   ....[10]....
        /*0910*/ 	.word	0x000157a0


	//   ....[11]....
        /*0914*/ 	.word	0x00015820


	//   ....[12]....
        /*0918*/ 	.word	0x0001b3b0


	//   ....[13]....
        /*091c*/ 	.word	0x0001b410


	//   ....[14]....
        /*0920*/ 	.word	0x0001bd90


	//   ....[15]....
        /*0924*/ 	.word	0x0001be80


	//   ....[16]....
        /*0928*/ 	.word	0x0001d460


	//   ....[17]....
        /*092c*/ 	.word	0x0001d8d0


	//   ....[18]....
        /*0930*/ 	.word	0x0001d900


	//   ....[19]....
        /*0934*/ 	.word	0x0001d910


	//   ....[20]....
        /*0938*/ 	.word	0x0001ff30


	//   ....[21]....
        /*093c*/ 	.word	0x000200d0


	//   ....[22]....
        /*0940*/ 	.word	0x00020100


	//   ....[23]....
        /*0944*/ 	.word	0x00020140


	//   ....[24]....
        /*0948*/ 	.word	0x000201a0


	//   ....[25]....
        /*094c*/ 	.word	0x00020200


	//   ....[26]....
        /*0950*/ 	.word	0x00020250


	//   ....[27]....
        /*0954*/ 	.word	0x00020410


	//   ....[28]....
        /*0958*/ 	.word	0x00020470


	//   ....[29]....
        /*095c*/ 	.word	0x000204b0


	//   ....[30]....
        /*0960*/ 	.word	0x000204f0


	//   ....[31]....
        /*0964*/ 	.word	0x00020520


	//   ....[32]....
        /*0968*/ 	.word	0x00020550


	//   ....[33]....
        /*096c*/ 	.word	0x000205f0


	//   ....[34]....
        /*0970*/ 	.word	0x00020620


	//   ....[35]....
        /*0974*/ 	.word	0x000206b0


	//   ....[36]....
        /*0978*/ 	.word	0x00024c40


	//   ....[37]....
        /*097c*/ 	.word	0x00024c50


	//   ....[38]....
        /*0980*/ 	.word	0x00024d70


	//   ....[39]....
        /*0984*/ 	.word	0x00024dd0


	//   ....[40]....
        /*0988*/ 	.word	0x00024e10


	//   ....[41]....
        /*098c*/ 	.word	0x00024e50


	//   ....[42]....
        /*0990*/ 	.word	0x00024e80


	//   ....[43]....
        /*0994*/ 	.word	0x00024eb0


	//   ....[44]....
        /*0998*/ 	.word	0x00025050


	//   ....[45]....
        /*099c*/ 	.word	0x000250b0


	//   ....[46]....
        /*09a0*/ 	.word	0x000250f0


	//   ....[47]....
        /*09a4*/ 	.word	0x00025130


	//   ....[48]....
        /*09a8*/ 	.word	0x00025160


	//   ....[49]....
        /*09ac*/ 	.word	0x00025190


	//   ....[50]....
        /*09b0*/ 	.word	0x00025250


	//   ....[51]....
        /*09b4*/ 	.word	0x00025270


	//   ....[52]....
        /*09b8*/ 	.word	0x000252e0


	//   ....[53]....
        /*09bc*/ 	.word	0x00025730


	//   ....[54]....
        /*09c0*/ 	.word	0x00025bc0


	//   ....[55]....
        /*09c4*/ 	.word	0x00025c70


	//   ....[56]....
        /*09c8*/ 	.word	0x00025d10


	//   ....[57]....
        /*09cc*/ 	.word	0x00025db0


	//   ....[58]....
        /*09d0*/ 	.word	0x00025e50


	//   ....[59]....
        /*09d4*/ 	.word	0x00025f40


	//   ....[60]....
        /*09d8*/ 	.word	0x00025fe0


	//   ....[61]....
        /*09dc*/ 	.word	0x00026080


	//   ....[62]....
        /*09e0*/ 	.word	0x00026120


	//   ....[63]....
        /*09e4*/ 	.word	0x00026380


	//   ....[64]....
        /*09e8*/ 	.word	0x00026660


	//   ....[65]....
        /*09ec*/ 	.word	0x00026a80


	//   ....[66]....
        /*09f0*/ 	.word	0x00026b10


	//   ....[67]....
        /*09f4*/ 	.word	0x00026bb0


	//   ....[68]....
        /*09f8*/ 	.word	0x00026c60


	//   ....[69]....
        /*09fc*/ 	.word	0x00026ce0


	//   ....[70]....
        /*0a00*/ 	.word	0x00026d60


	//   ....[71]....
        /*0a04*/ 	.word	0x00026de0


	//   ....[72]....
        /*0a08*/ 	.word	0x00026e60


	//   ....[73]....
        /*0a0c*/ 	.word	0x00026ef0


	//   ....[74]....
        /*0a10*/ 	.word	0x00026fa0


	//   ....[75]....
        /*0a14*/ 	.word	0x00027020


	//   ....[76]....
        /*0a18*/ 	.word	0x000270a0


	//   ....[77]....
        /*0a1c*/ 	.word	0x00027120


	//   ....[78]....
        /*0a20*/ 	.word	0x000271a0


	//   ....[79]....
        /*0a24*/ 	.word	0x00027210


	//   ....[80]....
        /*0a28*/ 	.word	0x000272b0


	//   ....[81]....
        /*0a2c*/ 	.word	0x00027340


	//   ....[82]....
        /*0a30*/ 	.word	0x00027460


	//----- nvinfo : EIATTR_REG_RECONFIG
	.align		4
.L_1031:
        /*0a34*/ 	.byte	0x01, 0x54
	.zero		2


	//----- nvinfo : EIATTR_SYSCALL_OFFSETS
	.align		4
        /*0a38*/ 	.byte	0x04, 0x46
        /*0a3a*/ 	.short	(.L_1033 - .L_1032)


	//   ....[0]....
.L_1032:
        /*0a3c*/ 	.word	0x00001a10


	//   ....[1]....
        /*0a40*/ 	.word	0x00001b60


	//   ....[2]....
        /*0a44*/ 	.word	0x0000c990


	//   ....[3]....
        /*0a48*/ 	.word	0x0000ce30


	//   ....[4]....
        /*0a4c*/ 	.word	0x00021fc0


	//   ....[5]....
        /*0a50*/ 	.word	0x00022100


	//   ....[6]....
        /*0a54*/ 	.word	0x00022200


	//----- nvinfo : EIATTR_MBARRIER_INSTR_OFFSETS
	.align		4
.L_1033:
        /*0a58*/ 	.byte	0x04, 0x39
        /*0a5a*/ 	.short	(.L_1035 - .L_1034)


	//   ....[0]....
.L_1034:
        /*0a5c*/ 	.word	0x00000300
        /*0a60*/ 	.word	0x000000ff
        /*0a64*/ 	.word	0x00034800
        /*0a68*/ 	.short	0x0100
        /*0a6a*/ 	.byte	0x08
	.zero		1


	//   ....[1]....
        /*0a6c*/ 	.word	0x00000310
        /*0a70*/ 	.word	0x000000ff
        /*0a74*/ 	.word	0x00034820
        /*0a78*/ 	.short	0x0100
        /*0a7a*/ 	.byte	0x08
	.zero		1


	//   ....[2]....
        /*0a7c*/ 	.word	0x00000400
        /*0a80*/ 	.word	0x000000ff
        /*0a84*/ 	.word	0x00034830
        /*0a88*/ 	.short	0x0100
        /*0a8a*/ 	.byte	0x08
	.zero		1


	//   ....[3]....
        /*0a8c*/ 	.word	0x00000410
        /*0a90*/ 	.word	0x000000ff
        /*0a94*/ 	.word	0x00034840
        /*0a98*/ 	.short	0x0100
        /*0a9a*/ 	.byte	0x08
	.zero		1


	//   ....[4]....
        /*0a9c*/ 	.word	0x00000420
        /*0aa0*/ 	.word	0x000000ff
        /*0aa4*/ 	.word	0x00034838
        /*0aa8*/ 	.short	0x0100
        /*0aaa*/ 	.byte	0x08
	.zero		1


	//   ....[5]....
        /*0aac*/ 	.word	0x00000430
        /*0ab0*/ 	.word	0x000000ff
        /*0ab4*/ 	.word	0x00034848
        /*0ab8*/ 	.short	0x0100
        /*0aba*/ 	.byte	0x08
	.zero		1


	//   ....[6]....
        /*0abc*/ 	.word	0x00000560
        /*0ac0*/ 	.word	0x000000ff
        /*0ac4*/ 	.word	0x00034850
        /*0ac8*/ 	.short	0x0100
        /*0aca*/ 	.byte	0x08
	.zero		1


	//   ....[7]....
        /*0acc*/ 	.word	0x00000570
        /*0ad0*/ 	.word	0x000000ff
        /*0ad4*/ 	.word	0x00034860
        /*0ad8*/ 	.short	0x0100
        /*0ada*/ 	.byte	0x08
	.zero		1


	//   ....[8]....
        /*0adc*/ 	.word	0x00000580
        /*0ae0*/ 	.word	0x000000ff
        /*0ae4*/ 	.word	0x00034858
        /*0ae8*/ 	.short	0x0100
        /*0aea*/ 	.byte	0x08
	.zero		1


	//   ....[9]....
        /*0aec*/ 	.word	0x00000590
        /*0af0*/ 	.word	0x000000ff
        /*0af4*/ 	.word	0x00034868
        /*0af8*/ 	.short	0x0100
        /*0afa*/ 	.byte	0x08
	.zero		1


	//   ....[10]....
        /*0afc*/ 	.word	0x00000680
        /*0b00*/ 	.word	0x000000ff
        /*0b04*/ 	.word	0x00034870
        /*0b08*/ 	.short	0x0100
        /*0b0a*/ 	.byte	0x06
	.zero		1


	//   ....[11]....
        /*0b0c*/ 	.word	0x00000690
        /*0b10*/ 	.word	0x000000ff
        /*0b14*/ 	.word	0x00034880
        /*0b18*/ 	.short	0x0100
        /*0b1a*/ 	.byte	0x06
	.zero		1


	//   ....[12]....
        /*0b1c*/ 	.word	0x000006a0
        /*0b20*/ 	.word	0x000000ff
        /*0b24*/ 	.word	0x00034878
        /*0b28*/ 	.short	0x0100
        /*0b2a*/ 	.byte	0x06
	.zero		1


	//   ....[13]....
        /*0b2c*/ 	.word	0x000006b0
        /*0b30*/ 	.word	0x000000ff
        /*0b34*/ 	.word	0x00034888
        /*0b38*/ 	.short	0x0100
        /*0b3a*/ 	.byte	0x06
	.zero		1


	//   ....[14]....
        /*0b3c*/ 	.word	0x000007e0
        /*0b40*/ 	.word	0x000000ff
        /*0b44*/ 	.word	0x00034890
        /*0b48*/ 	.short	0x0100
        /*0b4a*/ 	.byte	0x08
	.zero		1


	//   ....[15]....
        /*0b4c*/ 	.word	0x000007f0
        /*0b50*/ 	.word	0x000000ff
        /*0b54*/ 	.word	0x000348a0
        /*0b58*/ 	.short	0x0100
        /*0b5a*/ 	.byte	0x08
	.zero		1


	//   ....[16]....
        /*0b5c*/ 	.word	0x00000800
        /*0b60*/ 	.word	0x000000ff
        /*0b64*/ 	.word	0x00034898
        /*0b68*/ 	.short	0x0100
        /*0b6a*/ 	.byte	0x08
	.zero		1


	//   ....[17]....
        /*0b6c*/ 	.word	0x00000810
        /*0b70*/ 	.word	0x000000ff
        /*0b74*/ 	.word	0x000348a8
        /*0b78*/ 	.short	0x0100
        /*0b7a*/ 	.byte	0x08
	.zero		1


	//   ....[18]....
        /*0b7c*/ 	.word	0x00000940
        /*0b80*/ 	.word	0x000000ff
        /*0b84*/ 	.word	0x000348b0
        /*0b88*/ 	.short	0x0100
        /*0b8a*/ 	.byte	0x08
	.zero		1


	//   ....[19]....
        /*0b8c*/ 	.word	0x00000950
        /*0b90*/ 	.word	0x000000ff
        /*0b94*/ 	.word	0x000348c0
        /*0b98*/ 	.short	0x0100
        /*0b9a*/ 	.byte	0x08
	.zero		1


	//   ....[20]....
        /*0b9c*/ 	.word	0x00000960
        /*0ba0*/ 	.word	0x000000ff
        /*0ba4*/ 	.word	0x000348b8
        /*0ba8*/ 	.short	0x0100
        /*0baa*/ 	.byte	0x08
	.zero		1


	//   ....[21]....
        /*0bac*/ 	.word	0x00000970
        /*0bb0*/ 	.word	0x000000ff
        /*0bb4*/ 	.word	0x000348c8
        /*0bb8*/ 	.short	0x0100
        /*0bba*/ 	.byte	0x08
	.zero		1


	//   ....[22]....
        /*0bbc*/ 	.word	0x00003d20
        /*0bc0*/ 	.word	0x00000003
        /*0bc4*/ 	.word	0x00034890
        /*0bc8*/ 	.short	0x010a
        /*0bca*/ 	.byte	0x3f
	.zero		1


	//   ....[23]....
        /*0bcc*/ 	.word	0x00007b20
        /*0bd0*/ 	.word	0x00000003
        /*0bd4*/ 	.word	0x00034890
        /*0bd8*/ 	.short	0x010a
        /*0bda*/ 	.byte	0x3f
	.zero		1


	//   ....[24]....
        /*0bdc*/ 	.word	0x0000b110
        /*0be0*/ 	.word	0x00000003
        /*0be4*/ 	.word	0x00034890
        /*0be8*/ 	.short	0x010a
        /*0bea*/ 	.byte	0x3f
	.zero		1


	//   ....[25]....
        /*0bec*/ 	.word	0x0000ba90
        /*0bf0*/ 	.word	0x00000028
        /*0bf4*/ 	.word	0x00000000
        /*0bf8*/ 	.short	0x0101
        /*0bfa*/ 	.byte	0x3f
	.zero		1


	//   ....[26]....
        /*0bfc*/ 	.word	0x0000bad0
        /*0c00*/ 	.word	0x00000003
        /*0c04*/ 	.word	0x000348b0
        /*0c08*/ 	.short	0x010a
        /*0c0a*/ 	.byte	0x3f
	.zero		1


	//   ....[27]....
        /*0c0c*/ 	.word	0x0000c3e0
        /*0c10*/ 	.word	0x00000003
        /*0c14*/ 	.word	0x00000000
        /*0c18*/ 	.short	0x0101
        /*0c1a*/ 	.byte	0x3f
	.zero		1


	//   ....[28]....
        /*0c1c*/ 	.word	0x0000ca20
        /*0c20*/ 	.word	0x00000002
        /*0c24*/ 	.word	0x00034800
        /*0c28*/ 	.short	0x010a
        /*0c2a*/ 	.byte	0x3f
	.zero		1


	//   ....[29]....
        /*0c2c*/ 	.word	0x0000ca70
        /*0c30*/ 	.word	0x00000002
        /*0c34*/ 	.word	0x00034800
        /*0c38*/ 	.short	0x010a
        /*0c3a*/ 	.byte	0x3f
	.zero		1


	//   ....[30]....
        /*0c3c*/ 	.word	0x0000d0e0
        /*0c40*/ 	.word	0x00000002
        /*0c44*/ 	.word	0x00034800
        /*0c48*/ 	.short	0x010a
        /*0c4a*/ 	.byte	0x3f
	.zero		1


	//   ....[31]....
        /*0c4c*/ 	.word	0x0000ea00
        /*0c50*/ 	.word	0x00000002
        /*0c54*/ 	.word	0x00034800
        /*0c58*/ 	.short	0x010a
        /*0c5a*/ 	.byte	0x3f
	.zero		1


	//   ....[32]....
        /*0c5c*/ 	.word	0x00010570
        /*0c60*/ 	.word	0x00000000
        /*0c64*/ 	.word	0x00034830
        /*0c68*/ 	.short	0x010a
        /*0c6a*/ 	.byte	0x3f
	.zero		1


	//   ....[33]....
        /*0c6c*/ 	.word	0x000105f0
        /*0c70*/ 	.word	0x00000000
        /*0c74*/ 	.word	0x00034830
        /*0c78*/ 	.short	0x010a
        /*0c7a*/ 	.byte	0x3f
	.zero		1


	//   ....[34]....
        /*0c7c*/ 	.word	0x00015f70
        /*0c80*/ 	.word	0x00000003
        /*0c84*/ 	.word	0x00000000
        /*0c88*/ 	.short	0x0101
        /*0c8a*/ 	.byte	0x3f
	.zero		1


	//   ....[35]....
        /*0c8c*/ 	.word	0x00016db0
        /*0c90*/ 	.word	0x00000006
        /*0c94*/ 	.word	0x00034830
        /*0c98*/ 	.short	0x010a
        /*0c9a*/ 	.byte	0x3f
	.zero		1


	//   ....[36]....
        /*0c9c*/ 	.word	0x00016e00
        /*0ca0*/ 	.word	0x00000006
        /*0ca4*/ 	.word	0x00034830
        /*0ca8*/ 	.short	0x010a
        /*0caa*/ 	.byte	0x3f
	.zero		1


	//   ....[37]....
        /*0cac*/ 	.word	0x0001a330
        /*0cb0*/ 	.word	0x00000006
        /*0cb4*/ 	.word	0x00034850
        /*0cb8*/ 	.short	0x010a
        /*0cba*/ 	.byte	0x3f
	.zero		1


	//   ....[38]....
        /*0cbc*/ 	.word	0x0001a370
        /*0cc0*/ 	.word	0x00000006
        /*0cc4*/ 	.word	0x00034850
        /*0cc8*/ 	.short	0x010a
        /*0cca*/ 	.byte	0x3f
	.zero		1


	//   ....[39]....
        /*0ccc*/ 	.word	0x0001c610
        /*0cd0*/ 	.word	0x00000082
        /*0cd4*/ 	.word	0x00000000
        /*0cd8*/ 	.short	0x0101
        /*0cda*/ 	.byte	0x3f
	.zero		1


	//   ....[40]....
        /*0cdc*/ 	.word	0x0001c810
        /*0ce0*/ 	.word	0x00000082
        /*0ce4*/ 	.word	0x00000000
        /*0ce8*/ 	.short	0x0101
        /*0cea*/ 	.byte	0x3f
	.zero		1


	//   ....[41]....
        /*0cec*/ 	.word	0x0001d340
        /*0cf0*/ 	.word	0x00000009
        /*0cf4*/ 	.word	0x00034850
        /*0cf8*/ 	.short	0x010a
        /*0cfa*/ 	.byte	0x3f
	.zero		1


	//   ....[42]....
        /*0cfc*/ 	.word	0x0001d3c0
        /*0d00*/ 	.word	0x00000009
        /*0d04*/ 	.word	0x00034850
        /*0d08*/ 	.short	0x010a
        /*0d0a*/ 	.byte	0x3f
	.zero		1


	//   ....[43]....
        /*0d0c*/ 	.word	0x0001dc90
        /*0d10*/ 	.word	0x00000009
        /*0d14*/ 	.word	0x00000000
        /*0d18*/ 	.short	0x0101
        /*0d1a*/ 	.byte	0x3f
	.zero		1


	//   ....[44]....
        /*0d1c*/ 	.word	0x0001ef10
        /*0d20*/ 	.word	0x00000000
        /*0d24*/ 	.word	0x00000000
        /*0d28*/ 	.short	0x0101
        /*0d2a*/ 	.byte	0x3f
	.zero		1


	//   ....[45]....
        /*0d2c*/ 	.word	0x00021200
        /*0d30*/ 	.word	0x00000009
        /*0d34*/ 	.word	0x00034820
        /*0d38*/ 	.short	0x010a
        /*0d3a*/ 	.byte	0x3f
	.zero		1


	//   ....[46]....
        /*0d3c*/ 	.word	0x00021290
        /*0d40*/ 	.word	0x00000005
        /*0d44*/ 	.word	0x000348a0
        /*0d48*/ 	.short	0x010a
        /*0d4a*/ 	.byte	0x3f
	.zero		1


	//   ....[47]....
        /*0d4c*/ 	.word	0x000214c0
        /*0d50*/ 	.word	0x00000005
        /*0d54*/ 	.word	0x000348c0
        /*0d58*/ 	.short	0x010a
        /*0d5a*/ 	.byte	0x3f
	.zero		1


	//   ....[48]....
        /*0d5c*/ 	.word	0x00021810
        /*0d60*/ 	.word	0x00000006
        /*0d64*/ 	.word	0x000348a0
        /*0d68*/ 	.short	0x010a
        /*0d6a*/ 	.byte	0x3f
	.zero		1


	//   ....[49]....
        /*0d6c*/ 	.word	0x00021a20
        /*0d70*/ 	.word	0x00000006
        /*0d74*/ 	.word	0x000348c0
        /*0d78*/ 	.short	0x010a
        /*0d7a*/ 	.byte	0x3f
	.zero		1


	//   ....[50]....
        /*0d7c*/ 	.word	0x00022870
        /*0d80*/ 	.word	0x00000006
        /*0d84*/ 	.word	0x00034840
        /*0d88*/ 	.short	0x010a
        /*0d8a*/ 	.byte	0x3f
	.zero		1


	//   ....[51]....
        /*0d8c*/ 	.word	0x00022d50
        /*0d90*/ 	.word	0x00000007
        /*0d94*/ 	.word	0x00034820
        /*0d98*/ 	.short	0x010a
        /*0d9a*/ 	.byte	0x3f
	.zero		1


	//   ....[52]....
        /*0d9c*/ 	.word	0x000230b0
        /*0da0*/ 	.word	0x00000008
        /*0da4*/ 	.word	0x00034840
        /*0da8*/ 	.short	0x010a
        /*0daa*/ 	.byte	0x3f
	.zero		1


	//   ....[53]....
        /*0dac*/ 	.word	0x00023360
        /*0db0*/ 	.word	0x00000008
        /*0db4*/ 	.word	0x00034860
        /*0db8*/ 	.short	0x010a
        /*0dba*/ 	.byte	0x3f
	.zero		1


	//   ....[54]....
        /*0dbc*/ 	.word	0x00023940
        /*0dc0*/ 	.word	0x00000002
        /*0dc4*/ 	.word	0x00034840
        /*0dc8*/ 	.short	0x010a
        /*0dca*/ 	.byte	0x3f
	.zero		1


	//   ....[55]....
        /*0dcc*/ 	.word	0x00023bf0
        /*0dd0*/ 	.word	0x00000002
        /*0dd4*/ 	.word	0x00034860
        /*0dd8*/ 	.short	0x010a
        /*0dda*/ 	.byte	0x3f
	.zero		1


	//   ....[56]....
        /*0ddc*/ 	.word	0x00024130
        /*0de0*/ 	.word	0x00000002
        /*0de4*/ 	.word	0x00034840
        /*0de8*/ 	.short	0x010a
        /*0dea*/ 	.byte	0x3f
	.zero		1


	//   ....[57]....
        /*0dec*/ 	.word	0x000243d0
        /*0df0*/ 	.word	0x00000002
        /*0df4*/ 	.word	0x00034860
        /*0df8*/ 	.short	0x010a
        /*0dfa*/ 	.byte	0x3f
	.zero		1


	//   ....[58]....
        /*0dfc*/ 	.word	0x000248b0
        /*0e00*/ 	.word	0x00000003
        /*0e04*/ 	.word	0x00034860
        /*0e08*/ 	.short	0x010a
        /*0e0a*/ 	.byte	0x3f
	.zero		1


	//   ....[59]....
        /*0e0c*/ 	.word	0x000256b0
        /*0e10*/ 	.word	0x00000000
        /*0e14*/ 	.word	0x00034820
        /*0e18*/ 	.short	0x010a
        /*0e1a*/ 	.byte	0x3f
	.zero		1


	//   ....[60]....
        /*0e1c*/ 	.word	0x00025860
        /*0e20*/ 	.word	0x00000006
        /*0e24*/ 	.word	0x00000000
        /*0e28*/ 	.short	0x010a
        /*0e2a*/ 	.byte	0x3f
	.zero		1


	//   ....[61]....
        /*0e2c*/ 	.word	0x000258d0
        /*0e30*/ 	.word	0x00000007
        /*0e34*/ 	.word	0x00000000
        /*0e38*/ 	.short	0x010a
        /*0e3a*/ 	.byte	0x3f
	.zero		1


	//   ....[62]....
        /*0e3c*/ 	.word	0x00025940
        /*0e40*/ 	.word	0x00000004
        /*0e44*/ 	.word	0x00000000
        /*0e48*/ 	.short	0x010a
        /*0e4a*/ 	.byte	0x3f
	.zero		1


	//   ....[63]....
        /*0e4c*/ 	.word	0x00025970
        /*0e50*/ 	.word	0x00000003
        /*0e54*/ 	.word	0x00000000
        /*0e58*/ 	.short	0x010a
        /*0e5a*/ 	.byte	0x3f
	.zero		1


	//   ....[64]....
        /*0e5c*/ 	.word	0x000259d0
        /*0e60*/ 	.word	0x00000003
        /*0e64*/ 	.word	0x00034890
        /*0e68*/ 	.short	0x010a
        /*0e6a*/ 	.byte	0x3f
	.zero		1


	//   ....[65]....
        /*0e6c*/ 	.word	0x00025a20
        /*0e70*/ 	.word	0x00000003
        /*0e74*/ 	.word	0x00034890
        /*0e78*/ 	.short	0x010a
        /*0e7a*/ 	.byte	0x3f
	.zero		1


	//   ....[66]....
        /*0e7c*/ 	.word	0x00025a70
        /*0e80*/ 	.word	0x00000003
        /*0e84*/ 	.word	0x00034890
        /*0e88*/ 	.short	0x010a
        /*0e8a*/ 	.byte	0x3f
	.zero		1


	//   ....[67]....
        /*0e8c*/ 	.word	0x00025ac0
        /*0e90*/ 	.word	0x00000003
        /*0e94*/ 	.word	0x000348b0
        /*0e98*/ 	.short	0x010a
        /*0e9a*/ 	.byte	0x3f
	.zero		1


	//   ....[68]....
        /*0e9c*/ 	.word	0x00025e90
        /*0ea0*/ 	.word	0x00000002
        /*0ea4*/ 	.word	0x00034800
        /*0ea8*/ 	.short	0x010a
        /*0eaa*/ 	.byte	0x3f
	.zero		1


	//   ....[69]....
        /*0eac*/ 	.word	0x00026160
        /*0eb0*/ 	.word	0x00000002
        /*0eb4*/ 	.word	0x00034800
        /*0eb8*/ 	.short	0x010a
        /*0eba*/ 	.byte	0x3f
	.zero		1


	//   ....[70]....
        /*0ebc*/ 	.word	0x000261b0
        /*0ec0*/ 	.word	0x00000000
        /*0ec4*/ 	.word	0x00034830
        /*0ec8*/ 	.short	0x010a
        /*0eca*/ 	.byte	0x3f
	.zero		1


	//   ....[71]....
        /*0ecc*/ 	.word	0x00026200
        /*0ed0*/ 	.word	0x00000006
        /*0ed4*/ 	.word	0x00034830
        /*0ed8*/ 	.short	0x010a
        /*0eda*/ 	.byte	0x3f
	.zero		1


	//   ....[72]....
        /*0edc*/ 	.word	0x00026250
        /*0ee0*/ 	.word	0x00000006
        /*0ee4*/ 	.word	0x00034850
        /*0ee8*/ 	.short	0x010a
        /*0eea*/ 	.byte	0x3f
	.zero		1


	//   ....[73]....
        /*0eec*/ 	.word	0x000262a0
        /*0ef0*/ 	.word	0x00000009
        /*0ef4*/ 	.word	0x00034850
        /*0ef8*/ 	.short	0x010a
        /*0efa*/ 	.byte	0x3f
	.zero		1


	//   ....[74]....
        /*0efc*/ 	.word	0x00026440
        /*0f00*/ 	.word	0x00000009
        /*0f04*/ 	.word	0x00034820
        /*0f08*/ 	.short	0x010a
        /*0f0a*/ 	.byte	0x3f
	.zero		1


	//   ....[75]....
        /*0f0c*/ 	.word	0x00026490
        /*0f10*/ 	.word	0x00000005
        /*0f14*/ 	.word	0x000348a0
        /*0f18*/ 	.short	0x010a
        /*0f1a*/ 	.byte	0x3f
	.zero		1


	//   ....[76]....
        /*0f1c*/ 	.word	0x000264e0
        /*0f20*/ 	.word	0x00000005
        /*0f24*/ 	.word	0x000348c0
        /*0f28*/ 	.short	0x010a
        /*0f2a*/ 	.byte	0x3f
	.zero		1


	//   ....[77]....
        /*0f2c*/ 	.word	0x00026530
        /*0f30*/ 	.word	0x00000006
        /*0f34*/ 	.word	0x000348a0
        /*0f38*/ 	.short	0x010a
        /*0f3a*/ 	.byte	0x3f
	.zero		1


	//   ....[78]....
        /*0f3c*/ 	.word	0x00026580
        /*0f40*/ 	.word	0x00000006
        /*0f44*/ 	.word	0x000348c0
        /*0f48*/ 	.short	0x010a
        /*0f4a*/ 	.byte	0x3f
	.zero		1


	//   ....[79]....
        /*0f4c*/ 	.word	0x00026720
        /*0f50*/ 	.word	0x00000006
        /*0f54*/ 	.word	0x00034840
        /*0f58*/ 	.short	0x010a
        /*0f5a*/ 	.byte	0x3f
	.zero		1


	//   ....[80]....
        /*0f5c*/ 	.word	0x000267a0
        /*0f60*/ 	.word	0x00000006
        /*0f64*/ 	.word	0x00034820
        /*0f68*/ 	.short	0x010a
        /*0f6a*/ 	.byte	0x3f
	.zero		1


	//   ....[81]....
        /*0f6c*/ 	.word	0x000267f0
        /*0f70*/ 	.word	0x00000008
        /*0f74*/ 	.word	0x00034840
        /*0f78*/ 	.short	0x010a
        /*0f7a*/ 	.byte	0x3f
	.zero		1


	//   ....[82]....
        /*0f7c*/ 	.word	0x00026840
        /*0f80*/ 	.word	0x00000008
        /*0f84*/ 	.word	0x00034860
        /*0f88*/ 	.short	0x010a
        /*0f8a*/ 	.byte	0x3f
	.zero		1


	//   ....[83]....
        /*0f8c*/ 	.word	0x00026890
        /*0f90*/ 	.word	0x00000002
        /*0f94*/ 	.word	0x00034840
        /*0f98*/ 	.short	0x010a
        /*0f9a*/ 	.byte	0x3f
	.zero		1


	//   ....[84]....
        /*0f9c*/ 	.word	0x000268e0
        /*0fa0*/ 	.word	0x00000002
        /*0fa4*/ 	.word	0x00034860
        /*0fa8*/ 	.short	0x010a
        /*0faa*/ 	.byte	0x3f
	.zero		1


	//   ....[85]....
        /*0fac*/ 	.word	0x00026930
        /*0fb0*/ 	.word	0x00000002
        /*0fb4*/ 	.word	0x00034840
        /*0fb8*/ 	.short	0x010a
        /*0fba*/ 	.byte	0x3f
	.zero		1


	//   ....[86]....
        /*0fbc*/ 	.word	0x00026980
        /*0fc0*/ 	.word	0x00000002
        /*0fc4*/ 	.word	0x00034860
        /*0fc8*/ 	.short	0x010a
        /*0fca*/ 	.byte	0x3f
	.zero		1


	//   ....[87]....
        /*0fcc*/ 	.word	0x000269d0
        /*0fd0*/ 	.word	0x00000003
        /*0fd4*/ 	.word	0x00034860
        /*0fd8*/ 	.short	0x010a
        /*0fda*/ 	.byte	0x3f
	.zero		1


	//   ....[88]....
        /*0fdc*/ 	.word	0x00027380
        /*0fe0*/ 	.word	0x00000000
        /*0fe4*/ 	.word	0x00034820
        /*0fe8*/ 	.short	0x010a
        /*0fea*/ 	.byte	0x3f
	.zero		1


	//   ....[89]....
        /*0fec*/ 	.word	0x00027520
        /*0ff0*/ 	.word	0x00000006
        /*0ff4*/ 	.word	0x00000000
        /*0ff8*/ 	.short	0x010a
        /*0ffa*/ 	.byte	0x3f
	.zero		1


	//   ....[90]....
        /*0ffc*/ 	.word	0x00027570
        /*1000*/ 	.word	0x00000007
        /*1004*/ 	.word	0x00000000
        /*1008*/ 	.short	0x010a
        /*100a*/ 	.byte	0x3f
	.zero		1


	//   ....[91]....
        /*100c*/ 	.word	0x000275c0
        /*1010*/ 	.word	0x00000004
        /*1014*/ 	.word	0x00000000
        /*1018*/ 	.short	0x010a
        /*101a*/ 	.byte	0x3f
	.zero		1


	//----- nvinfo : EIATTR_NUM_MBARRIERS
	.align		4
.L_1035:
        /*101c*/ 	.byte	0x03, 0x38
        /*101e*/ 	.short	0x0016


	//----- nvinfo : EIATTR_EXIT_INSTR_OFFSETS
	.align		4
        /*1020*/ 	.byte	0x04, 0x1c
        /*1022*/ 	.short	(.L_1037 - .L_1036)


	//   ....[0]....
.L_1036:
        /*1024*/ 	.word	0x000259c0


	//----- nvinfo : EIATTR_MAX_THREADS
	.align		4
.L_1037:
        /*1028*/ 	.byte	0x04, 0x05
        /*102a*/ 	.short	(.L_1039 - .L_1038)
.L_1038:
        /*102c*/ 	.word	0x00000180
        /*1030*/ 	.word	0x00000001
        /*1034*/ 	.word	0x00000001


	//----- nvinfo : EIATTR_CRS_STACK_SIZE
	.align		4
.L_1039:
        /*1038*/ 	.byte	0x04, 0x1e
        /*103a*/ 	.short	(.L_1041 - .L_1040)
.L_1040:
        /*103c*/ 	.word	0x00000000


	//----- nvinfo : EIATTR_CBANK_PARAM_SIZE
	.align		4
.L_1041:
        /*1040*/ 	.byte	0x03, 0x19
        /*1042*/ 	.short	0x0a70


	//----- nvinfo : EIATTR_PARAM_CBANK
	.align		4
        /*1044*/ 	.byte	0x04, 0x0a
        /*1046*/ 	.short	(.L_1043 - .L_1042)
	.align		4
.L_1042:
        /*1048*/ 	.word	index@(.nv.constant0._ZN7cutlass13device_kernelIN5flash11enable_sm90INS1_16FlashAttnFwdSm90INS1_25CollectiveMainloopFwdSm90ILi2EN4cute5tupleIJNS5_1CILi1EEES8_S8_EEENS6_IJNS7_ILi128EEENS7_ILi176EEESA_EEELi128ENS_10bfloat16_tEfNS_4arch4Sm90ELb0ELb0ELb1ELb1ELb0ELb1ELb0ELb1ELb1ELb0ELb0ELb0EEENS1_21CollectiveEpilogueFwdINS6_IJSA_SA_SB_EEES9_SD_SF_Li256ELb1ELb0ELb0ELb0EEENS1_36VarlenDynamicPersistentTileSchedulerILi128ELi176ELi256ELi32ELb0ELb0ELb1ELb0ELb1ELb1EEEEEEEEEvNT_6ParamsE)
        /*104c*/ 	.short	0x0210
        /*104e*/ 	.short	0x0a70


	//----- nvinfo : EIATTR_SW_WAR
	.align		4
.L_1043:
        /*1050*/ 	.byte	0x04, 0x36
        /*1052*/ 	.short	(.L_1045 - .L_1044)
.L_1044:
        /*1054*/ 	.word	0x00000008
.L_1045:


//--------------------- .nv.info._ZN7cutlass13device_kernelIN5flash11enable_sm90INS1_16FlashAttnFwdSm90INS1_25CollectiveMainloopFwdSm90ILi2EN4cute5tupleIJNS5_1CILi1EEES8_S8_EEENS6_IJNS7_ILi128EEESA_SA_EEELi128ENS_10bfloat16_tEfNS_4arch4Sm90ELb0ELb1ELb1ELb0ELb0ELb0ELb0ELb1ELb1ELb0ELb0ELb0EEENS1_21CollectiveEpilogueFwdISB_S9_SC_SE_Li256ELb0ELb0ELb0ELb0EEENS1_30DynamicPersistentTileSchedulerILi256ELi32ELb0ELb0ELb1EEEEEEEEEvNT_6ParamsE --------------------------
	.section	.nv.info._ZN7cutlass13device_kernelIN5flash11enable_sm90INS1_16FlashAttnFwdSm90INS1_25CollectiveMainloopFwdSm90ILi2EN4cute5tupleIJNS5_1CILi1EEES8_S8_EEENS6_IJNS7_ILi128EEESA_SA_EEELi128ENS_10bfloat16_tEfNS_4arch4Sm90ELb0ELb1ELb1ELb0ELb0ELb0ELb0ELb1ELb1ELb0ELb0ELb0EEENS1_21CollectiveEpilogueFwdISB_S9_SC_SE_Li256ELb0ELb0ELb0ELb0EEENS1_30DynamicPersistentTileSchedulerILi256ELi32ELb0ELb0ELb1EEEEEEEEEvNT_6ParamsE,"",@"SHT_CUDA_INFO"
	.sectionflags	@""
	.align	4


	//----- nvinfo : EIATTR_CUDA_API_VERSION
	.align		4
        /*0000*/ 	.byte	0x04, 0x37
        /*0002*/ 	.short	(.L_1047 - .L_1046)
.L_1046:
        /*0004*/ 	.word	0x00000082


	//----- nvinfo : EIATTR_KPARAM_INFO
	.align		4
.L_1047:
        /*0008*/ 	.byte	0x04, 0x17
        /*000a*/ 	.short	(.L_1049 - .L_1048)
.L_1048:
        /*000c*/ 	.word	0x00000000
        /*0010*/ 	.short	0x0000
        /*0012*/ 	.short	0x0070
        /*0014*/ 	.byte	0x00, 0xf0, 0x01, 0x2e


	//----- nvinfo : EIATTR_SPARSE_MMA_MASK
	.align		4
.L_1049:
        /*0018*/ 	.byte	0x03, 0x50
        /*001a*/ 	.short	0x0000


	//----- nvinfo : EIATTR_MAXREG_COUNT
	.align		4
        /*001c*/ 	.byte	0x03, 0x1b
        /*001e*/ 	.short	0x00a8


	//----- nvinfo : EIATTR_NUM_BARRIERS
	.align		4
        /*0020*/ 	.byte	0x02, 0x4c
        /*0022*/ 	.byte	0x10
	.zero		1


	//----- nvinfo : EIATTR_EXTERNS
	.align		4
        /*0024*/ 	.byte	0x04, 0x0f
        /*0026*/ 	.short	(.L_1051 - .L_1050)


	//   ....[0]....
	.align		4
.L_1050:
        /*0028*/ 	.word	index@(__assertfail)


	//----- nvinfo : EIATTR_MERCURY_ISA_VERSION
	.align		4
.L_1051:
        /*002c*/ 	.byte	0x03, 0x5f
        /*002e*/ 	.short	0x0101


	//----- nvinfo : EIATTR_INT_WARP_WIDE_INSTR_OFFSETS
	.align		4
        /*0030*/ 	.byte	0x04, 0x31
        /*0032*/ 	.short	(.L_1053 - .L_1052)


	//   ....[0]....
.L_1052:
        /*0034*/ 	.word	0x00000180


	//   ....[1]....
        /*0038*/ 	.word	0x000001b0


	//   ....[2]....
        /*003c*/ 	.word	0x000001c0


	//   ....[3]....
        /*0040*/ 	.word	0x000111f0


	//   ....[4]....
        /*0044*/ 	.word	0x00011280


	//   ....[5]....
        /*0048*/ 	.word	0x000117b0


	//   ....[6]....
        /*004c*/ 	.word	0x000132f0


	//   ....[7]....
        /*0050*/ 	.word	0x00013380


	//----- nvinfo : EIATTR_COOP_GROUP_MASK_REGIDS
	.align		4
.L_1053:
        /*0054*/ 	.byte	0x04, 0x29
        /*0056*/ 	.short	(.L_1055 - .L_1054)


	//   ....[0]....
.L_1054:
        /*0058*/ 	.word	0xffffffff


	//   ....[1]....
        /*005c*/ 	.word	0xffffffff


	//   ....[2]....
        /*0060*/ 	.word	0xffffffff


	//   ....[3]....
        /*0064*/ 	.word	0xffffffff


	//   ....[4]....
        /*0068*/ 	.word	0xffffffff


	//   ....[5]....
        /*006c*/ 	.word	0xffffffff


	//   ....[6]....
        /*0070*/ 	.word	0xffffffff


	//   ....[7]....
        /*0074*/ 	.word	0xffffffff


	//   ....[8]....
        /*0078*/ 	.word	0xffffffff


	//   ....[9]....
        /*007c*/ 	.word	0xffffffff


	//   ....[10]....
        /*0080*/ 	.word	0xffffffff


	//   ....[11]....
        /*0084*/ 	.word	0xffffffff


	//   ....[12]....
        /*0088*/ 	.word	0xffffffff


	//   ....[13]....
        /*008c*/ 	.word	0xffffffff


	//   ....[14]....
        /*0090*/ 	.word	0xffffffff


	//   ....[15]....
        /*0094*/ 	.word	0xffffffff


	//   ....[16]....
        /*0098*/ 	.word	0xffffffff


	//   ....[17]....
        /*009c*/ 	.word	0xffffffff


	//   ....[18]....
        /*00a0*/ 	.word	0xffffffff


	//   ....[19]....
        /*00a4*/ 	.word	0xffffffff


	//   ....[20]....
        /*00a8*/ 	.word	0xffffffff


	//   ....[21]....
        /*00ac*/ 	.word	0xffffffff


	//   ....[22]....
        /*00b0*/ 	.word	0xffffffff


	//   ....[23]....
        /*00b4*/ 	.word	0xffffffff


	//   ....[24]....
        /*00b8*/ 	.word	0xffffffff


	//   ....[25]....
        /*00bc*/ 	.word	0xffffffff


	//   ....[26]....
        /*00c0*/ 	.word	0xffffffff


	//   ....[27]....
        /*00c4*/ 	.word	0xffffffff


	//   ....[28]....
        /*00c8*/ 	.word	0xffffffff


	//   ....[29]....
        /*00cc*/ 	.word	0xffffffff


	//   ....[30]....
        /*00d0*/ 	.word	0xffffffff


	//   ....[31]....
        /*00d4*/ 	.word	0xffffffff


	//   ....[32]....
        /*00d8*/ 	.word	0x0500000f


	//   ....[33]....
        /*00dc*/ 	.word	0x0500000f


	//----- nvinfo : EIATTR_COOP_GROUP_INSTR_OFFSETS
	.align		4
.L_1055:
        /*00e0*/ 	.byte	0x04, 0x28
        /*00e2*/ 	.short	(.L_1057 - .L_1056)


	//   ....[0]....
.L_1056:
        /*00e4*/ 	.word	0x00000060


	//   ....[1]....
        /*00e8*/ 	.word	0x00000190


	//   ....[2]....
        /*00ec*/ 	.word	0x000001e0


	//   ....[3]....
        /*00f0*/ 	.word	0x000003d0


	//   ....[4]....
        /*00f4*/ 	.word	0x00000530


	//   ....[5]....
        /*00f8*/ 	.word	0x00000650


	//   ....[6]....
        /*00fc*/ 	.word	0x000007b0


	//   ....[7]....
        /*0100*/ 	.word	0x00001710


	//   ....[8]....
        /*0104*/ 	.word	0x00003960


	//   ....[9]....
        /*0108*/ 	.word	0x00003a30


	//   ....[10]....
        /*010c*/ 	.word	0x00004400


	//   ....[11]....
        /*0110*/ 	.word	0x00004460


	//   ....[12]....
        /*0114*/ 	.word	0x00007060


	//   ....[13]....
        /*0118*/ 	.word	0x00007160


	//   ....[14]....
        /*011c*/ 	.word	0x00007a00


	//   ....[15]....
        /*0120*/ 	.word	0x00007aa0


	//   ....[16]....
        /*0124*/ 	.word	0x00009e70


	//   ....[17]....
        /*0128*/ 	.word	0x00009eb0


	//   ....[18]....
        /*012c*/ 	.word	0x0000a1e0


	//   ....[19]....
        /*0130*/ 	.word	0x0000a270


	//   ....[20]....
        /*0134*/ 	.word	0x0000d160


	//   ....[21]....
        /*0138*/ 	.word	0x0000d1a0


	//   ....[22]....
        /*013c*/ 	.word	0x0000dca0


	//   ....[23]....
        /*0140*/ 	.word	0x0000dd40


	//   ....[24]....
        /*0144*/ 	.word	0x0000edd0


	//   ....[25]....
        /*0148*/ 	.word	0x0000ee10


	//   ....[26]....
        /*014c*/ 	.word	0x0000eef0


	//   ....[27]....
        /*0150*/ 	.word	0x0000ef00


	//   ....[28]....
        /*0154*/ 	.word	0x0000fec0


	//   ....[29]....
        /*0158*/ 	.word	0x00010950


	//   ....[30]....
        /*015c*/ 	.word	0x000136b0


	//   ....[31]....
        /*0160*/ 	.word	0x00013880


	//   ....[32]....
        /*0164*/ 	.word	0x00013eb0


	//   ....[33]....
        /*0168*/ 	.word	0x00014290


	//----- nvinfo : EIATTR_REG_RECONFIG
	.align		4
.L_1057:
        /*016c*/ 	.byte	0x01, 0x54
	.zero		2


	//----- nvinfo : EIATTR_SYSCALL_OFFSETS
	.align		4
        /*0170*/ 	.byte	0x04, 0x46
        /*0172*/ 	.short	(.L_1059 - .L_1058)


	//   ....[0]....
.L_1058:
        /*0174*/ 	.word	0x000018c0


	//   ....[1]....
        /*0178*/ 	.word	0x00011410


	//   ....[2]....
        /*017c*/ 	.word	0x00011550


	//   ....[3]....
        /*0180*/ 	.word	0x00011640


	//----- nvinfo : EIATTR_MBARRIER_INSTR_OFFSETS
	.align		4
.L_1059:
        /*0184*/ 	.byte	0x04, 0x39
        /*0186*/ 	.short	(.L_1061 - .L_1060)


	//   ....[0]....
.L_1060:
        /*0188*/ 	.word	0x00000280
        /*018c*/ 	.word	0x000000ff
        /*0190*/ 	.word	0x00028800
        /*0194*/ 	.short	0x0100
        /*0196*/ 	.byte	0x06
	.zero		1


	//   ....[1]....
        /*0198*/ 	.word	0x00000290
        /*019c*/ 	.word	0x000000ff
        /*01a0*/ 	.word	0x00028820
        /*01a4*/ 	.short	0x0100
        /*01a6*/ 	.byte	0x06
	.zero		1


	//   ....[2]....
        /*01a8*/ 	.word	0x00000380
        /*01ac*/ 	.word	0x000000ff
        /*01b0*/ 	.word	0x00028830
        /*01b4*/ 	.short	0x0100
        /*01b6*/ 	.byte	0x08
	.zero		1


	//   ....[3]....
        /*01b8*/ 	.word	0x00000390
        /*01bc*/ 	.word	0x000000ff
        /*01c0*/ 	.word	0x00028840
        /*01c4*/ 	.short	0x0100
        /*01c6*/ 	.byte	0x08
	.zero		1


	//   ....[4]....
        /*01c8*/ 	.word	0x000003a0
        /*01cc*/ 	.word	0x000000ff
        /*01d0*/ 	.word	0x00028838
        /*01d4*/ 	.short	0x0100
        /*01d6*/ 	.byte	0x08
	.zero		1


	//   ....[5]....
        /*01d8*/ 	.word	0x000003b0
        /*01dc*/ 	.word	0x000000ff
        /*01e0*/ 	.word	0x00028848
        /*01e4*/ 	.short	0x0100
        /*01e6*/ 	.byte	0x08
	.zero		1


	//   ....[6]....
        /*01e8*/ 	.word	0x000004e0
        /*01ec*/ 	.word	0x000000ff
        /*01f0*/ 	.word	0x00028850
        /*01f4*/ 	.short	0x0100
        /*01f6*/ 	.byte	0x08
	.zero		1


	//   ....[7]....
        /*01f8*/ 	.word	0x000004f0
        /*01fc*/ 	.word	0x000000ff
        /*0200*/ 	.word	0x00028860
        /*0204*/ 	.short	0x0100
        /*0206*/ 	.byte	0x08
	.zero		1


	//   ....[8]....
        /*0208*/ 	.word	0x00000500
        /*020c*/ 	.word	0x000000ff
        /*0210*/ 	.word	0x00028858
        /*0214*/ 	.short	0x0100
        /*0216*/ 	.byte	0x08
	.zero		1


	//   ....[9]....
        /*0218*/ 	.word	0x00000510
        /*021c*/ 	.word	0x000000ff
        /*0220*/ 	.word	0x00028868
        /*0224*/ 	.short	0x0100
        /*0226*/ 	.byte	0x08
	.zero		1


	//   ....[10]....
        /*0228*/ 	.word	0x00000600
        /*022c*/ 	.word	0x000000ff
        /*0230*/ 	.word	0x00028870
        /*0234*/ 	.short	0x0100
        /*0236*/ 	.byte	0x06
	.zero		1


	//   ....[11]....
        /*0238*/ 	.word	0x00000610
        /*023c*/ 	.word	0x000000ff
        /*0240*/ 	.word	0x00028880
        /*0244*/ 	.short	0x0100
        /*0246*/ 	.byte	0x06
	.zero		1


	//   ....[12]....
        /*0248*/ 	.word	0x00000620
        /*024c*/ 	.word	0x000000ff
        /*0250*/ 	.word	0x00028878
        /*0254*/ 	.short	0x0100
        /*0256*/ 	.byte	0x06
	.zero		1


	//   ....[13]....
        /*0258*/ 	.word	0x00000630
        /*025c*/ 	.word	0x000000ff
        /*0260*/ 	.word	0x00028888
        /*0264*/ 	.short	0x0100
        /*0266*/ 	.byte	0x06
	.zero		1


	//   ....[14]....
        /*0268*/ 	.word	0x00000760
        /*026c*/ 	.word	0x000000ff
        /*0270*/ 	.word	0x00028890
        /*0274*/ 	.short	0x0100
        /*0276*/ 	.byte	0x08
	.zero		1


	//   ....[15]....
        /*0278*/ 	.word	0x00000770
        /*027c*/ 	.word	0x000000ff
        /*0280*/ 	.word	0x000288a0
        /*0284*/ 	.short	0x0100
        /*0286*/ 	.byte	0x08
	.zero		1


	//   ....[16]....
        /*0288*/ 	.word	0x00000780
        /*028c*/ 	.word	0x000000ff
        /*0290*/ 	.word	0x00028898
        /*0294*/ 	.short	0x0100
        /*0296*/ 	.byte	0x08
	.zero		1


	//   ....[17]....
        /*0298*/ 	.word	0x00000790
        /*029c*/ 	.word	0x000000ff
        /*02a0*/ 	.word	0x000288a8
        /*02a4*/ 	.short	0x0100
        /*02a6*/ 	.byte	0x08
	.zero		1


	//   ....[18]....
        /*02a8*/ 	.word	0x000008c0
        /*02ac*/ 	.word	0x000000ff
        /*02b0*/ 	.word	0x000288b0
        /*02b4*/ 	.short	0x0100
        /*02b6*/ 	.byte	0x08
	.zero		1


	//   ....[19]....
        /*02b8*/ 	.word	0x000008d0
        /*02bc*/ 	.word	0x000000ff
        /*02c0*/ 	.word	0x000288c0
        /*02c4*/ 	.short	0x0100
        /*02c6*/ 	.byte	0x08
	.zero		1


	//   ....[20]....
        /*02c8*/ 	.word	0x000008e0
        /*02cc*/ 	.word	0x000000ff
        /*02d0*/ 	.word	0x000288b8
        /*02d4*/ 	.short	0x0100
        /*02d6*/ 	.byte	0x08
	.zero		1


	//   ....[21]....
        /*02d8*/ 	.word	0x000008f0
        /*02dc*/ 	.word	0x000000ff
        /*02e0*/ 	.word	0x000288c8
        /*02e4*/ 	.short	0x0100
        /*02e6*/ 	.byte	0x08
	.zero		1


	//   ....[22]....
        /*02e8*/ 	.word	0x00001940
        /*02ec*/ 	.word	0x000000ff
        /*02f0*/ 	.word	0x00028800
        /*02f4*/ 	.short	0x010a
        /*02f6*/ 	.byte	0x27
	.zero		1


	//   ....[23]....
        /*02f8*/ 	.word	0x000019c0
        /*02fc*/ 	.word	0x00000059
        /*0300*/ 	.word	0x00028830
        /*0304*/ 	.short	0x010a
        /*0306*/ 	.byte	0x3f
	.zero		1


	//   ....[24]....
        /*0308*/ 	.word	0x00001a20
        /*030c*/ 	.word	0x00000059
        /*0310*/ 	.word	0x00028830
        /*0314*/ 	.short	0x010a
        /*0316*/ 	.byte	0x3f
	.zero		1


	//   ....[25]....
        /*0318*/ 	.word	0x000023d0
        /*031c*/ 	.word	0x00000000
        /*0320*/ 	.word	0x00000000
        /*0324*/ 	.short	0x0101
        /*0326*/ 	.byte	0x3f
	.zero		1


	//   ....[26]....
        /*0328*/ 	.word	0x00005380
        /*032c*/ 	.word	0x000000ff
        /*0330*/ 	.word	0x00028830
        /*0334*/ 	.short	0x010a
        /*0336*/ 	.byte	0x06
	.zero		1


	//   ....[27]....
        /*0338*/ 	.word	0x000053c0
        /*033c*/ 	.word	0x000000ff
        /*0340*/ 	.word	0x00028830
        /*0344*/ 	.short	0x010a
        /*0346*/ 	.byte	0x06
	.zero		1


	//   ....[28]....
        /*0348*/ 	.word	0x000056e0
        /*034c*/ 	.word	0x000000ff
        /*0350*/ 	.word	0x00028850
        /*0354*/ 	.short	0x010a
        /*0356*/ 	.byte	0x06
	.zero		1


	//   ....[29]....
        /*0358*/ 	.word	0x00005720
        /*035c*/ 	.word	0x000000ff
        /*0360*/ 	.word	0x00028850
        /*0364*/ 	.short	0x010a
        /*0366*/ 	.byte	0x06
	.zero		1


	//   ....[30]....
        /*0368*/ 	.word	0x000062b0
        /*036c*/ 	.word	0x00000033
        /*0370*/ 	.word	0x00000000
        /*0374*/ 	.short	0x0101
        /*0376*/ 	.byte	0x3f
	.zero		1


	//   ....[31]....
        /*0378*/ 	.word	0x00007f40
        /*037c*/ 	.word	0x0000001c
        /*0380*/ 	.word	0x00000000
        /*0384*/ 	.short	0x0101
        /*0386*/ 	.byte	0x3f
	.zero		1


	//   ....[32]....
        /*0388*/ 	.word	0x00008db0
        /*038c*/ 	.word	0x000000ff
        /*0390*/ 	.word	0x00028830
        /*0394*/ 	.short	0x010a
        /*0396*/ 	.byte	0x06
	.zero		1


	//   ....[33]....
        /*0398*/ 	.word	0x00008df0
        /*039c*/ 	.word	0x000000ff
        /*03a0*/ 	.word	0x00028830
        /*03a4*/ 	.short	0x010a
        /*03a6*/ 	.byte	0x06
	.zero		1


	//   ....[34]....
        /*03a8*/ 	.word	0x00009110
        /*03ac*/ 	.word	0x000000ff
        /*03b0*/ 	.word	0x00028850
        /*03b4*/ 	.short	0x010a
        /*03b6*/ 	.byte	0x06
	.zero		1


	//   ....[35]....
        /*03b8*/ 	.word	0x00009150
        /*03bc*/ 	.word	0x000000ff
        /*03c0*/ 	.word	0x00028850
        /*03c4*/ 	.short	0x010a
        /*03c6*/ 	.byte	0x06
	.zero		1


	//   ....[36]....
        /*03c8*/ 	.word	0x0000aa30
        /*03cc*/ 	.word	0x00000023
        /*03d0*/ 	.word	0x00000000
        /*03d4*/ 	.short	0x0101
        /*03d6*/ 	.byte	0x3f
	.zero		1


	//   ....[37]....
        /*03d8*/ 	.word	0x0000aae0
        /*03dc*/ 	.word	0x0000002e
        /*03e0*/ 	.word	0x00000000
        /*03e4*/ 	.short	0x0101
        /*03e6*/ 	.byte	0x3f
	.zero		1


	//   ....[38]....
        /*03e8*/ 	.word	0x0000b5f0
        /*03ec*/ 	.word	0x000000ff
        /*03f0*/ 	.word	0x00028830
        /*03f4*/ 	.short	0x010a
        /*03f6*/ 	.byte	0x06
	.zero		1


	//   ....[39]....
        /*03f8*/ 	.word	0x0000b630
        /*03fc*/ 	.word	0x000000ff
        /*0400*/ 	.word	0x00028830
        /*0404*/ 	.short	0x010a
        /*0406*/ 	.byte	0x06
	.zero		1


	//   ....[40]....
        /*0408*/ 	.word	0x0000b950
        /*040c*/ 	.word	0x000000ff
        /*0410*/ 	.word	0x00028850
        /*0414*/ 	.short	0x010a
        /*0416*/ 	.byte	0x06
	.zero		1


	//   ....[41]....
        /*0418*/ 	.word	0x0000b990
        /*041c*/ 	.word	0x000000ff
        /*0420*/ 	.word	0x00028850
        /*0424*/ 	.short	0x010a
        /*0426*/ 	.byte	0x06
	.zero		1


	//   ....[42]....
        /*0428*/ 	.word	0x0000c520
        /*042c*/ 	.word	0x0000003d
        /*0430*/ 	.word	0x00000000
        /*0434*/ 	.short	0x0101
        /*0436*/ 	.byte	0x3f
	.zero		1


	//   ....[43]....
        /*0438*/ 	.word	0x0000e2d0
        /*043c*/ 	.word	0x0000001d
        /*0440*/ 	.word	0x00000000
        /*0444*/ 	.short	0x0101
        /*0446*/ 	.byte	0x3f
	.zero		1


	//   ....[44]....
        /*0448*/ 	.word	0x0000ed40
        /*044c*/ 	.word	0x000000ff
        /*0450*/ 	.word	0x00028850
        /*0454*/ 	.short	0x010a
        /*0456*/ 	.byte	0x05
	.zero		1


	//   ....[45]....
        /*0458*/ 	.word	0x0000ed80
        /*045c*/ 	.word	0x000000ff
        /*0460*/ 	.word	0x00028850
        /*0464*/ 	.short	0x010a
        /*0466*/ 	.byte	0x05
	.zero		1


	//   ....[46]....
        /*0468*/ 	.word	0x0000f2a0
        /*046c*/ 	.word	0x00000009
        /*0470*/ 	.word	0x00000000
        /*0474*/ 	.short	0x0101
        /*0476*/ 	.byte	0x3f
	.zero		1


	//   ....[47]....
        /*0478*/ 	.word	0x00010040
        /*047c*/ 	.word	0x000000ff
        /*0480*/ 	.word	0x00000000
        /*0484*/ 	.short	0x0101
        /*0486*/ 	.byte	0x05
	.zero		1


	//   ....[48]....
        /*0488*/ 	.word	0x00011a70
        /*048c*/ 	.word	0x00000008
        /*0490*/ 	.word	0x00028840
        /*0494*/ 	.short	0x010a
        /*0496*/ 	.byte	0x3f
	.zero		1


	//   ....[49]....
        /*0498*/ 	.word	0x00011e30
        /*049c*/ 	.word	0x000000ff
        /*04a0*/ 	.word	0x00028820
        /*04a4*/ 	.short	0x010a
        /*04a6*/ 	.byte	0x27
	.zero		1


	//   ....[50]....
        /*04a8*/ 	.word	0x00012110
        /*04ac*/ 	.word	0x00000003
        /*04b0*/ 	.word	0x00028840
        /*04b4*/ 	.short	0x010a
        /*04b6*/ 	.byte	0x3f
	.zero		1


	//   ....[51]....
        /*04b8*/ 	.word	0x00012330
        /*04bc*/ 	.word	0x00000002
        /*04c0*/ 	.word	0x00000060
        /*04c4*/ 	.short	0x010a
        /*04c6*/ 	.byte	0x3f
	.zero		1


	//   ....[52]....
        /*04c8*/ 	.word	0x00012800
        /*04cc*/ 	.word	0x00000003
        /*04d0*/ 	.word	0x00028840
        /*04d4*/ 	.short	0x010a
        /*04d6*/ 	.byte	0x3f
	.zero		1


	//   ....[53]....
        /*04d8*/ 	.word	0x00012a20
        /*04dc*/ 	.word	0x00000002
        /*04e0*/ 	.word	0x00000060
        /*04e4*/ 	.short	0x010a
        /*04e6*/ 	.byte	0x3f
	.zero		1


	//   ....[54]....
        /*04e8*/ 	.word	0x00012e10
        /*04ec*/ 	.word	0x00000002
        /*04f0*/ 	.word	0x00028840
        /*04f4*/ 	.short	0x010a
        /*04f6*/ 	.byte	0x3f
	.zero		1


	//   ....[55]....
        /*04f8*/ 	.word	0x00013060
        /*04fc*/ 	.word	0x00000002
        /*0500*/ 	.word	0x00000060
        /*0504*/ 	.short	0x010a
        /*0506*/ 	.byte	0x3f
	.zero		1


	//   ....[56]....
        /*0508*/ 	.word	0x00013420
        /*050c*/ 	.word	0x00000003
        /*0510*/ 	.word	0x00028860
        /*0514*/ 	.short	0x010a
        /*0516*/ 	.byte	0x3f
	.zero		1


	//   ....[57]....
        /*0518*/ 	.word	0x00013830
        /*051c*/ 	.word	0x00000007
        /*0520*/ 	.word	0x00028820
        /*0524*/ 	.short	0x010a
        /*0526*/ 	.byte	0x3f
	.zero		1


	//   ....[58]....
        /*0528*/ 	.word	0x00013980
        /*052c*/ 	.word	0x00000005
        /*0530*/ 	.word	0x00000000
        /*0534*/ 	.short	0x010a
        /*0536*/ 	.byte	0x3f
	.zero		1


	//   ....[59]....
        /*0538*/ 	.word	0x000139f0
        /*053c*/ 	.word	0x00000003
        /*0540*/ 	.word	0x00000000
        /*0544*/ 	.short	0x010a
        /*0546*/ 	.byte	0x3f
	.zero		1


	//   ....[60]....
        /*0548*/ 	.word	0x00013a50
        /*054c*/ 	.word	0x00000005
        /*0550*/ 	.word	0x00000000
        /*0554*/ 	.short	0x010a
        /*0556*/ 	.byte	0x3f
	.zero		1


	//   ....[61]....
        /*0558*/ 	.word	0x00013a80
        /*055c*/ 	.word	0x00000003
        /*0560*/ 	.word	0x00000000
        /*0564*/ 	.short	0x010a
        /*0566*/ 	.byte	0x3f
	.zero		1


	//   ....[62]....
        /*0568*/ 	.word	0x00013af0
        /*056c*/ 	.word	0x00000003
        /*0570*/ 	.word	0x00028800
        /*0574*/ 	.short	0x010a
        /*0576*/ 	.byte	0x3f
	.zero		1


	//   ....[63]....
        /*0578*/ 	.word	0x00013b40
        /*057c*/ 	.word	0x00000059
        /*0580*/ 	.word	0x00028830
        /*0584*/ 	.short	0x010a
        /*0586*/ 	.byte	0x3f
	.zero		1


	//   ....[64]....
        /*0588*/ 	.word	0x00013ba0
        /*058c*/ 	.word	0x0000000c
        /*0590*/ 	.word	0x00028830
        /*0594*/ 	.short	0x010a
        /*0596*/ 	.byte	0x3f
	.zero		1


	//   ....[65]....
        /*0598*/ 	.word	0x00013c00
        /*059c*/ 	.word	0x0000000c
        /*05a0*/ 	.word	0x00028850
        /*05a4*/ 	.short	0x010a
        /*05a6*/ 	.byte	0x3f
	.zero		1


	//   ....[66]....
        /*05a8*/ 	.word	0x00013c60
        /*05ac*/ 	.word	0x00000008
        /*05b0*/ 	.word	0x00028830
        /*05b4*/ 	.short	0x010a
        /*05b6*/ 	.byte	0x3f
	.zero		1


	//   ....[67]....
        /*05b8*/ 	.word	0x00013cc0
        /*05bc*/ 	.word	0x00000008
        /*05c0*/ 	.word	0x00028850
        /*05c4*/ 	.short	0x010a
        /*05c6*/ 	.byte	0x3f
	.zero		1


	//   ....[68]....
        /*05c8*/ 	.word	0x00013d20
        /*05cc*/ 	.word	0x00000008
        /*05d0*/ 	.word	0x00028830
        /*05d4*/ 	.short	0x010a
        /*05d6*/ 	.byte	0x3f
	.zero		1


	//   ....[69]....
        /*05d8*/ 	.word	0x00013d80
        /*05dc*/ 	.word	0x00000008
        /*05e0*/ 	.word	0x00028850
        /*05e4*/ 	.short	0x010a
        /*05e6*/ 	.byte	0x3f
	.zero		1


	//   ....[70]....
        /*05e8*/ 	.word	0x00013de0
        /*05ec*/ 	.word	0x00000005
        /*05f0*/ 	.word	0x00028850
        /*05f4*/ 	.short	0x010a
        /*05f6*/ 	.byte	0x3f
	.zero		1


	//   ....[71]....
        /*05f8*/ 	.word	0x00013f60
        /*05fc*/ 	.word	0x00000008
        /*0600*/ 	.word	0x00028840
        /*0604*/ 	.short	0x010a
        /*0606*/ 	.byte	0x3f
	.zero		1


	//   ....[72]....
        /*0608*/ 	.word	0x00013fc0
        /*060c*/ 	.word	0x00000008
        /*0610*/ 	.word	0x00028820
        /*0614*/ 	.short	0x010a
        /*0616*/ 	.byte	0x3f
	.zero		1


	//   ....[73]....
        /*0618*/ 	.word	0x00014010
        /*061c*/ 	.word	0x00000003
        /*0620*/ 	.word	0x00028840
        /*0624*/ 	.short	0x010a
        /*0626*/ 	.byte	0x3f
	.zero		1


	//   ....[74]....
        /*0628*/ 	.word	0x00014060
        /*062c*/ 	.word	0x00000002
        /*0630*/ 	.word	0x00000060
        /*0634*/ 	.short	0x010a
        /*0636*/ 	.byte	0x3f
	.zero		1


	//   ....[75]....
        /*0638*/ 	.word	0x000140b0
        /*063c*/ 	.word	0x00000003
        /*0640*/ 	.word	0x00028840
        /*0644*/ 	.short	0x010a
        /*0646*/ 	.byte	0x3f
	.zero		1


	//   ....[76]....
        /*0648*/ 	.word	0x00014100
        /*064c*/ 	.word	0x00000002
        /*0650*/ 	.word	0x00000060
        /*0654*/ 	.short	0x010a
        /*0656*/ 	.byte	0x3f
	.zero		1


	//   ....[77]....
        /*0658*/ 	.word	0x00014150
        /*065c*/ 	.word	0x00000002
        /*0660*/ 	.word	0x00028840
        /*0664*/ 	.short	0x010a
        /*0666*/ 	.byte	0x3f
	.zero		1


	//   ....[78]....
        /*0668*/ 	.word	0x000141a0
        /*066c*/ 	.word	0x00000002
        /*0670*/ 	.word	0x00000060
        /*0674*/ 	.short	0x010a
        /*0676*/ 	.byte	0x3f
	.zero		1


	//   ....[79]....
        /*0678*/ 	.word	0x000141f0
        /*067c*/ 	.word	0x00000003
        /*0680*/ 	.word	0x00028860
        /*0684*/ 	.short	0x010a
        /*0686*/ 	.byte	0x3f
	.zero		1


	//   ....[80]....
        /*0688*/ 	.word	0x000142d0
        /*068c*/ 	.word	0x00000007
        /*0690*/ 	.word	0x00028820
        /*0694*/ 	.short	0x010a
        /*0696*/ 	.byte	0x3f
	.zero		1


	//   ....[81]....
        /*0698*/ 	.word	0x00014320
        /*069c*/ 	.word	0x00000005
        /*06a0*/ 	.word	0x00000000
        /*06a4*/ 	.short	0x010a
        /*06a6*/ 	.byte	0x3f
	.zero		1


	//   ....[82]....
        /*06a8*/ 	.word	0x00014370
        /*06ac*/ 	.word	0x00000003
        /*06b0*/ 	.word	0x00000000
        /*06b4*/ 	.short	0x010a
        /*06b6*/ 	.byte	0x3f
	.zero		1


	//   ....[83]....
        /*06b8*/ 	.word	0x000143c0
        /*06bc*/ 	.word	0x00000005
        /*06c0*/ 	.word	0x00000000
        /*06c4*/ 	.short	0x010a
        /*06c6*/ 	.byte	0x3f
	.zero		1


	//----- nvinfo : EIATTR_NUM_MBARRIERS
	.align		4
.L_1061:
        /*06c8*/ 	.byte	0x03, 0x38
        /*06ca*/ 	.short	0x0016


	//----- nvinfo : EIATTR_EXIT_INSTR_OFFSETS
	.align		4
        /*06cc*/ 	.byte	0x04, 0x1c
        /*06ce*/ 	.short	(.L_1063 - .L_1062)


	//   ....[0]....
.L_1062:
        /*06d0*/ 	.word	0x00000a50


	//   ....[1]....
        /*06d4*/ 	.word	0x00010910


	//   ....[2]....
        /*06d8*/ 	.word	0x00010970


	//   ....[3]....
        /*06dc*/ 	.word	0x000138a0


	//   ....[4]....
        /*06e0*/ 	.word	0x00013ad0


	//----- nvinfo : EIATTR_MAX_THREADS
	.align		4
.L_1063:
        /*06e4*/ 	.byte	0x04, 0x05
        /*06e6*/ 	.short	(.L_1065 - .L_1064)
.L_1064:
        /*06e8*/ 	.word	0x00000180
        /*06ec*/ 	.word	0x00000001
        /*06f0*/ 	.word	0x00000001


	//----- nvinfo : EIATTR_CRS_STACK_SIZE
	.align		4
.L_1065:
        /*06f4*/ 	.byte	0x04, 0x1e
        /*06f6*/ 	.short	(.L_1067 - .L_1066)
.L_1066:
        /*06f8*/ 	.word	0x00000000


	//----- nvinfo : EIATTR_CBANK_PARAM_SIZE
	.align		4
.L_1067:
        /*06fc*/ 	.byte	0x03, 0x19
        /*06fe*/ 	.short	0x0bf0


	//----- nvinfo : EIATTR_PARAM_CBANK
	.align		4
        /*0700*/ 	.byte	0x04, 0x0a
        /*0702*/ 	.short	(.L_1069 - .L_1068)
	.align		4
.L_1068:
        /*0704*/ 	.word	index@(.nv.constant0._ZN7cutlass13device_kernelIN5flash11enable_sm90INS1_16FlashAttnFwdSm90INS1_25CollectiveMainloopFwdSm90ILi2EN4cute5tupleIJNS5_1CILi1EEES8_S8_EEENS6_IJNS7_ILi128EEESA_SA_EEELi128ENS_10bfloat16_tEfNS_4arch4Sm90ELb0ELb1ELb1ELb0ELb0ELb0ELb0ELb1ELb1ELb0ELb0ELb0EEENS1_21CollectiveEpilogueFwdISB_S9_SC_SE_Li256ELb0ELb0ELb0ELb0EEENS1_30DynamicPersistentTileSchedulerILi256ELi32ELb0ELb0ELb1EEEEEEEEEvNT_6ParamsE)
        /*0708*/ 	.short	0x0210
        /*070a*/ 	.short	0x0bf0


	//----- nvinfo : EIATTR_SW_WAR
	.align		4
.L_1069:
        /*070c*/ 	.byte	0x04, 0x36
        /*070e*/ 	.short	(.L_1071 - .L_1070)
.L_1070:
        /*0710*/ 	.word	0x00000008
.L_1071:


//--------------------- .nv.info._ZN7cutlass13device_kernelIN5flash11enable_sm90INS1_16FlashAttnFwdSm90INS1_25CollectiveMainloopFwdSm90ILi2EN4cute5tupleIJNS5_1CILi1EEES8_S8_EEENS6_IJNS7_ILi128EEESA_SA_EEELi128ENS_10bfloat16_tEfNS_4arch4Sm90ELb0ELb1ELb1ELb1ELb0ELb0ELb0ELb1ELb1ELb0ELb0ELb0EEENS1_21CollectiveEpilogueFwdISB_S9_SC_SE_Li256ELb1ELb0ELb0ELb0EEENS1_36VarlenDynamicPersistentTileSchedulerILi128ELi128ELi256ELi32ELb0ELb0ELb1ELb1ELb0ELb1EEEEEEEEEvNT_6ParamsE --------------------------
	.section	.nv.info._ZN7cutlass13device_kernelIN5flash11enable_sm90INS1_16FlashAttnFwdSm90INS1_25CollectiveMainloopFwdSm90ILi2EN4cute5tupleIJNS5_1CILi1EEES8_S8_EEENS6_IJNS7_ILi128EEESA_SA_EEELi128ENS_10bfloat16_tEfNS_4arch4Sm90ELb0ELb1ELb1ELb1ELb0ELb0ELb0ELb1ELb1ELb0ELb0ELb0EEENS1_21CollectiveEpilogueFwdISB_S9_SC_SE_Li256ELb1ELb0ELb0ELb0EEENS1_36VarlenDynamicPersistentTileSchedulerILi128ELi128ELi256ELi32ELb0ELb0ELb1ELb1ELb0ELb1EEEEEEEEEvNT_6ParamsE,"",@"SHT_CUDA_INFO"
	.sectionflags	@""
	.align	4


	//----- nvinfo : EIATTR_CUDA_API_VERSION
	.align		4
        /*0000*/ 	.byte	0x04, 0x37
        /*0002*/ 	.short	(.L_1073 - .L_1072)
.L_1072:
        /*0004*/ 	.word	0x00000082


	//----- nvinfo : EIATTR_KPARAM_INFO
	.align		4
.L_1073:
        /*0008*/ 	.byte	0x04, 0x17
        /*000a*/ 	.short	(.L_1075 - .L_1074)
.L_1074:
        /*000c*/ 	.word	0x00000000
        /*0010*/ 	.short	0x0000
        /*0012*/ 	.short	0x0070
        /*0014*/ 	.byte	0x00, 0xf0, 0x01, 0x28


	//----- nvinfo : EIATTR_SPARSE_MMA_MASK
	.align		4
.L_1075:
        /*0018*/ 	.byte	0x03, 0x50
        /*001a*/ 	.short	0x0000


	//----- nvinfo : EIATTR_MAXREG_COUNT
	.align		4
        /*001c*/ 	.byte	0x03, 0x1b
        /*001e*/ 	.short	0x00a8


	//----- nvinfo : EIATTR_NUM_BARRIERS
	.align		4
        /*0020*/ 	.byte	0x02, 0x4c
        /*0022*/ 	.byte	0x10
	.zero		1


	//----- nvinfo : EIATTR_EXTERNS
	.align		4
        /*0024*/ 	.byte	0x04, 0x0f
        /*0026*/ 	.short	(.L_1077 - .L_1076)


	//   ....[0]....
	.align		4
.L_1076:
        /*0028*/ 	.word	index@(__assertfail)


	//----- nvinfo : EIATTR_ANNOTATIONS
	.align		4
.L_1077:
        /*002c*/ 	.byte	0x04, 0x55
        /*002e*/ 	.short	(.L_1079 - .L_1078)


	//   ....[0]....
.L_1078:
        /* <DEDUP_REMOVED lines=31> */


	//----- nvinfo : EIATTR_MERCURY_ISA_VERSION
	.align		4
.L_1079:
        /*0208*/ 	.byte	0x03, 0x5f
        /*020a*/ 	.short	0x0101


	//----- nvinfo : EIATTR_UNUSED_LOAD_BYTE_OFFSET
	.align		4
        /*020c*/ 	.byte	0x04, 0x44
        /*020e*/ 	.short	(.L_1081 - .L_1080)


	//   ....[0]....
.L_1080:
        /*0210*/ 	.word	0x00000a70
        /*0214*/ 	.word	0x0000fff0


	//   ....[1]....
        /*0218*/ 	.word	0x0000f950
        /*021c*/ 	.word	0x0000fff0


	//----- nvinfo : EIATTR_INT_WARP_WIDE_INSTR_OFFSETS
	.align		4
.L_1081:
        /*0220*/ 	.byte	0x04, 0x31
        /*0222*/ 	.short	(.L_1083 - .L_1082)


	//   ....[0]....
.L_1082:
        /*0224*/ 	.word	0x00000160


	//   ....[1]....
        /*0228*/ 	.word	0x000001a0


	//   ....[2]....
        /*022c*/ 	.word	0x00000210


	//   ....[3]....
        /*0230*/ 	.word	0x00012ce0


	//   ....[4]....
        /*0234*/ 	.word	0x00012d70


	//   ....[5]....
        /*0238*/ 	.word	0x00013270


	//   ....[6]....
        /*023c*/ 	.word	0x000132f0


	//   ....[7]....
        /*0240*/ 	.word	0x00013400


	//   ....[8]....
        /*0244*/ 	.word	0x00015570


	//   ....[9]....
        /*0248*/ 	.word	0x00015600


	//----- nvinfo : EIATTR_COOP_GROUP_MASK_REGIDS
	.align		4
.L_1083:
        /*024c*/ 	.byte	0x04, 0x29
        /*024e*/ 	.short	(.L_1085 - .L_1084)


	//   ....[0]....
.L_1084:
        /*0250*/ 	.word	0xffffffff


	//   ....[1]....
        /*0254*/ 	.word	0xffffffff


	//   ....[2]....
        /*0258*/ 	.word	0xffffffff


	//   ....[3]....
        /*025c*/ 	.word	0xffffffff


	//   ....[4]....
        /*0260*/ 	.word	0xffffffff


	//   ....[5]....
        /*0264*/ 	.word	0xffffffff


	//   ....[6]....
        /*0268*/ 	.word	0xffffffff


	//   ....[7]....
        /*026c*/ 	.word	0xffffffff


	//   ....[8]....
        /*0270*/ 	.word	0xffffffff


	//   ....[9]....
        /*0274*/ 	.word	0xffffffff


	//   ....[10]....
        /*0278*/ 	.word	0xffffffff


	//   ....[11]....
        /*027c*/ 	.word	0xffffffff


	//   ....[12]....
        /*0280*/ 	.word	0xffffffff


	//   ....[13]....
        /*0284*/ 	.word	0xffffffff


	//   ....[14]....
        /*0288*/ 	.word	0xffffffff


	//   ....[15]....
        /*028c*/ 	.word	0xffffffff


	//   ....[16]....
        /*0290*/ 	.word	0xffffffff


	//   ....[17]....
        /*0294*/ 	.word	0xffffffff


	//   ....[18]....
        /*0298*/ 	.word	0xffffffff


	//   ....[19]....
        /*029c*/ 	.word	0xffffffff


	//   ....[20]....
        /*02a0*/ 	.word	0xffffffff


	//   ....[21]....
        /*02a4*/ 	.word	0xffffffff


	//   ....[22]....
        /*02a8*/ 	.word	0xffffffff


	//   ....[23]....
        /*02ac*/ 	.word	0xffffffff


	//   ....[24]....
        /*02b0*/ 	.word	0xffffffff


	//   ....[25]....
        /*02b4*/ 	.word	0xffffffff


	//   ....[26]....
        /*02b8*/ 	.word	0xffffffff


	//   ....[27]....
        /*02bc*/ 	.word	0xffffffff


	//   ....[28]....
        /*02c0*/ 	.word	0xffffffff


	//   ....[29]....
        /*02c4*/ 	.word	0xffffffff


	//   ....[30]....
        /*02c8*/ 	.word	0xffffffff


	//   ....[31]....
        /*02cc*/ 	.word	0xffffffff


	//   ....[32]....
        /*02d0*/ 	.word	0xffffffff


	//   ....[33]....
        /*02d4*/ 	.word	0xffffffff


	//   ....[34]....
        /*02d8*/ 	.word	0xffffffff


	//   ....[35]....
        /*02dc*/ 	.word	0xffffffff


	//   ....[36]....
        /*02e0*/ 	.word	0xffffffff


	//   ....[37]....
        /*02e4*/ 	.word	0xffffffff


	//   ....[38]....
        /*02e8*/ 	.word	0xffffffff


	//   ....[39]....
        /*02ec*/ 	.word	0xffffffff


	//   ....[40]....
        /*02f0*/ 	.word	0xffffffff


	//   ....[41]....
        /*02f4*/ 	.word	0xffffffff


	//   ....[42]....
        /*02f8*/ 	.word	0xffffffff


	//   ....[43]....
        /*02fc*/ 	.word	0xffffffff


	//   ....[44]....
        /*0300*/ 	.word	0xffffffff


	//   ....[45]....
        /*0304*/ 	.word	0xffffffff


	//   ....[46]....
        /*0308*/ 	.word	0xffffffff


	//   ....[47]....
        /*030c*/ 	.word	0xffffffff


	//   ....[48]....
        /*0310*/ 	.word	0xffffffff


	//   ....[49]....
        /*0314*/ 	.word	0xffffffff


	//   ....[50]....
        /*0318*/ 	.word	0xffffffff


	//   ....[51]....
        /*031c*/ 	.word	0xffffffff


	//   ....[52]....
        /*0320*/ 	.word	0xffffffff


	//   ....[53]....
        /*0324*/ 	.word	0xffffffff


	//   ....[54]....
        /*0328*/ 	.word	0xffffffff


	//   ....[55]....
        /*032c*/ 	.word	0xffffffff


	//   ....[56]....
        /*0330*/ 	.word	0xffffffff


	//   ....[57]....
        /*0334*/ 	.word	0xffffffff


	//   ....[58]....
        /*0338*/ 	.word	0xffffffff


	//   ....[59]....
        /*033c*/ 	.word	0xffffffff


	//   ....[60]....
        /*0340*/ 	.word	0xffffffff


	//   ....[61]....
        /*0344*/ 	.word	0xffffffff


	//   ....[62]....
        /*0348*/ 	.word	0x0500000f


	//   ....[63]....
        /*034c*/ 	.word	0x0500000f


	//   ....[64]....
        /*0350*/ 	.word	0x0500000f


	//   ....[65]....
        /*0354*/ 	.word	0x0500000f


	//   ....[66]....
        /*0358*/ 	.word	0x0500000f


	//   ....[67]....
        /*035c*/ 	.word	0x0500000f


	//   ....[68]....
        /*0360*/ 	.word	0x0500000f


	//   ....[69]....
        /*0364*/ 	.word	0x0500000f


	//   ....[70]....
        /*0368*/ 	.word	0x0500000f


	//   ....[71]....
        /*036c*/ 	.word	0x0500000f


	//   ....[72]....
        /*0370*/ 	.word	0x0500000f


	//   ....[73]....
        /*0374*/ 	.word	0x0500000f


	//   ....[74]....
        /*0378*/ 	.word	0x0500000f


	//   ....[75]....
        /*037c*/ 	.word	0x0500000f


	//   ....[76]....
        /*0380*/ 	.word	0x0500000f


	//   ....[77]....
        /*0384*/ 	.word	0x0500000f


	//   ....[78]....
        /*0388*/ 	.word	0x0500000f


	//   ....[79]....
        /*038c*/ 	.word	0x0500000f


	//   ....[80]....
        /*0390*/ 	.word	0x0500000f


	//----- nvinfo : EIATTR_COOP_GROUP_INSTR_OFFSETS
	.align		4
.L_1085:
        /*0394*/ 	.byte	0x04, 0x28
        /*0396*/ 	.short	(.L_1087 - .L_1086)


	//   ....[0]....
.L_1086:
        /*0398*/ 	.word	0x00000070


	//   ....[1]....
        /*039c*/ 	.word	0x00000170


	//   ....[2]....
        /*03a0*/ 	.word	0x000001c0


	//   ....[3]....
        /*03a4*/ 	.word	0x000003f0


	//   ....[4]....
        /*03a8*/ 	.word	0x00000550


	//   ....[5]....
        /*03ac*/ 	.word	0x00000670


	//   ....[6]....
        /*03b0*/ 	.word	0x000007d0


	//   ....[7]....
        /*03b4*/ 	.word	0x000017b0


	//   ....[8]....
        /*03b8*/ 	.word	0x00003a40


	//   ....[9]....
        /*03bc*/ 	.word	0x00003b50


	//   ....[10]....
        /*03c0*/ 	.word	0x00004470


	//   ....[11]....
        /*03c4*/ 	.word	0x000044d0


	//   ....[12]....
        /*03c8*/ 	.word	0x00007200


	//   ....[13]....
        /*03cc*/ 	.word	0x00007260


	//   ....[14]....
        /*03d0*/ 	.word	0x00007be0


	//   ....[15]....
        /*03d4*/ 	.word	0x00007c60


	//   ....[16]....
        /*03d8*/ 	.word	0x0000a0b0


	//   ....[17]....
        /*03dc*/ 	.word	0x0000a0e0


	//   ....[18]....
        /*03e0*/ 	.word	0x0000a3d0


	//   ....[19]....
        /*03e4*/ 	.word	0x0000a470


	//   ....[20]....
        /*03e8*/ 	.word	0x0000d470


	//   ....[21]....
        /*03ec*/ 	.word	0x0000d4b0


	//   ....[22]....
        /*03f0*/ 	.word	0x0000de80


	//   ....[23]....
        /*03f4*/ 	.word	0x0000df40


	//   ....[24]....
        /*03f8*/ 	.word	0x0000f020


	//   ....[25]....
        /*03fc*/ 	.word	0x0000f060


	//   ....[26]....
        /*0400*/ 	.word	0x0000f140


	//   ....[27]....
        /*0404*/ 	.word	0x0000f160


	//   ....[28]....
        /*0408*/ 	.word	0x00011880


	//   ....[29]....
        /*040c*/ 	.word	0x00011a00


	//   ....[30]....
        /*0410*/ 	.word	0x00011a30


	//   ....[31]....
        /*0414*/ 	.word	0x00011a70


	//   ....[32]....
        /*0418*/ 	.word	0x00011ae0


	//   ....[33]....
        /*041c*/ 	.word	0x00011b40


	//   ....[34]....
        /*0420*/ 	.word	0x00011b80


	//   ....[35]....
        /*0424*/ 	.word	0x00011d20


	//   ....[36]....
        /*0428*/ 	.word	0x00011d80


	//   ....[37]....
        /*042c*/ 	.word	0x00011dc0


	//   ....[38]....
        /*0430*/ 	.word	0x00011e00


	//   ....[39]....
        /*0434*/ 	.word	0x00011e30


	//   ....[40]....
        /*0438*/ 	.word	0x00011e60


	//   ....[41]....
        /*043c*/ 	.word	0x00011ef0


	//   ....[42]....
        /*0440*/ 	.word	0x00011f50


	//   ....[43]....
        /*0444*/ 	.word	0x00011fe0


	//   ....[44]....
        /*0448*/ 	.word	0x00015a10


	//   ....[45]....
        /*044c*/ 	.word	0x00015a20


	//   ....[46]....
        /*0450*/ 	.word	0x00015b30


	//   ....[47]....
        /*0454*/ 	.word	0x00015b90


	//   ....[48]....
        /*0458*/ 	.word	0x00015bd0


	//   ....[49]....
        /*045c*/ 	.word	0x00015c10


	//   ....[50]....
        /*0460*/ 	.word	0x00015c40


	//   ....[51]....
        /*0464*/ 	.word	0x00015c70


	//   ....[52]....
        /*0468*/ 	.word	0x00015e00


	//   ....[53]....
        /*046c*/ 	.word	0x00015e60


	//   ....[54]....
        /*0470*/ 	.word	0x00015ea0


	//   ....[55]....
        /*0474*/ 	.word	0x00015ee0


	//   ....[56]....
        /*0478*/ 	.word	0x00015f10


	//   ....[57]....
        /*047c*/ 	.word	0x00015f40


	//   ....[58]....
        /*0480*/ 	.word	0x00016000


	//   ....[59]....
        /*0484*/ 	.word	0x00016020


	//   ....[60]....
        /*0488*/ 	.word	0x00016090


	//   ....[61]....
        /*048c*/ 	.word	0x00016720


	//   ....[62]....
        /*0490*/ 	.word	0x00016db0


	//   ....[63]....
        /*0494*/ 	.word	0x000171d0


	//   ....[64]....
        /*0498*/ 	.word	0x00017260


	//   ....[65]....
        /*049c*/ 	.word	0x00017300


	//   ....[66]....
        /*04a0*/ 	.word	0x000173b0


	//   ....[67]....
        /*04a4*/ 	.word	0x00017430


	//   ....[68]....
        /*04a8*/ 	.word	0x000174b0


	//   ....[69]....
        /*04ac*/ 	.word	0x00017530


	//   ....[70]....
        /*04b0*/ 	.word	0x000175b0


	//   ....[71]....
        /*04b4*/ 	.word	0x00017640


	//   ....[72]....
        /*04b8*/ 	.word	0x000176f0


	//   ....[73]....
        /*04bc*/ 	.word	0x00017770


	//   ....[74]....
        /*04c0*/ 	.word	0x000177f0


	//   ....[75]....
        /*04c4*/ 	.word	0x00017870


	//   ....[76]....
        /*04c8*/ 	.word	0x000178f0


	//   ....[77]....
        /*04cc*/ 	.word	0x00017960


	//   ....[78]....
        /*04d0*/ 	.word	0x00017a00


	//   ....[79]....
        /*04d4*/ 	.word	0x00017a90


	//   ....[80]....
        /*04d8*/ 	.word	0x00017bc0


	//----- nvinfo : EIATTR_REG_RECONFIG
	.align		4
.L_1087:
        /*04dc*/ 	.byte	0x01, 0x54
	.zero		2


	//----- nvinfo : EIATTR_SYSCALL_OFFSETS
	.align		4
        /*04e0*/ 	.byte	0x04, 0x46
        /*04e2*/ 	.short	(.L_1089 - .L_1088)


	//   ....[0]....
.L_1088:
        /*04e4*/ 	.word	0x00001990


	//   ....[1]....
        /*04e8*/ 	.word	0x00012f00


	//   ....[2]....
        /*04ec*/ 	.word	0x00013040


	//   ....[3]....
        /*04f0*/ 	.word	0x00013140


	//----- nvinfo : EIATTR_MBARRIER_INSTR_OFFSETS
	.align		4
.L_1089:
        /*04f4*/ 	.byte	0x04, 0x39
        /*04f6*/ 	.short	(.L_1091 - .L_1090)


	//   ....[0]....
.L_1090:
        /*04f8*/ 	.word	0x000002a0
        /*04fc*/ 	.word	0x000000ff
        /*0500*/ 	.word	0x00028800
        /*0504*/ 	.short	0x0100
        /*0506*/ 	.byte	0x08
	.zero		1


	//   ....[1]....
        /*0508*/ 	.word	0x000002b0
        /*050c*/ 	.word	0x000000ff
        /*0510*/ 	.word	0x00028820
        /*0514*/ 	.short	0x0100
        /*0516*/ 	.byte	0x08
	.zero		1


	//   ....[2]....
        /*0518*/ 	.word	0x000003a0
        /*051c*/ 	.word	0x000000ff
        /*0520*/ 	.word	0x00028830
        /*0524*/ 	.short	0x0100
        /*0526*/ 	.byte	0x08
	.zero		1


	//   ....[3]....
        /*0528*/ 	.word	0x000003b0
        /*052c*/ 	.word	0x000000ff
        /*0530*/ 	.word	0x00028840
        /*0534*/ 	.short	0x0100
        /*0536*/ 	.byte	0x08
	.zero		1


	//   ....[4]....
        /*0538*/ 	.word	0x000003c0
        /*053c*/ 	.word	0x000000ff
        /*0540*/ 	.word	0x00028838
        /*0544*/ 	.short	0x0100
        /*0546*/ 	.byte	0x08
	.zero		1


	//   ....[5]....
        /*0548*/ 	.word	0x000003d0
        /*054c*/ 	.word	0x000000ff
        /*0550*/ 	.word	0x00028848
        /*0554*/ 	.short	0x0100
        /*0556*/ 	.byte	0x08
	.zero		1


	//   ....[6]....
        /*0558*/ 	.word	0x00000500
        /*055c*/ 	.word	0x000000ff
        /*0560*/ 	.word	0x00028850
        /*0564*/ 	.short	0x0100
        /*0566*/ 	.byte	0x08
	.zero		1


	//   ....[7]....
        /*0568*/ 	.word	0x00000510
        /*056c*/ 	.word	0x000000ff
        /*0570*/ 	.word	0x00028860
        /*0574*/ 	.short	0x0100
        /*0576*/ 	.byte	0x08
	.zero		1


	//   ....[8]....
        /*0578*/ 	.word	0x00000520
        /*057c*/ 	.word	0x000000ff
        /*0580*/ 	.word	0x00028858
        /*0584*/ 	.short	0x0100
        /*0586*/ 	.byte	0x08
	.zero		1


	//   ....[9]....
        /*0588*/ 	.word	0x00000530
        /*058c*/ 	.word	0x000000ff
        /*0590*/ 	.word	0x00028868
        /*0594*/ 	.short	0x0100
        /*0596*/ 	.byte	0x08
	.zero		1


	//   ....[10]....
        /*0598*/ 	.word	0x00000620
        /*059c*/ 	.word	0x000000ff
        /*05a0*/ 	.word	0x00028870
        /*05a4*/ 	.short	0x0100
        /*05a6*/ 	.byte	0x06
	.zero		1


	//   ....[11]....
        /*05a8*/ 	.word	0x00000630
        /*05ac*/ 	.word	0x000000ff
        /*05b0*/ 	.word	0x00028880
        /*05b4*/ 	.short	0x0100
        /*05b6*/ 	.byte	0x06
	.zero		1


	//   ....[12]....
        /*05b8*/ 	.word	0x00000640
        /*05bc*/ 	.word	0x000000ff
        /*05c0*/ 	.word	0x00028878
        /*05c4*/ 	.short	0x0100
        /*05c6*/ 	.byte	0x06
	.zero		1


	//   ....[13]....
        /*05c8*/ 	.word	0x00000650
        /*05cc*/ 	.word	0x000000ff
        /*05d0*/ 	.word	0x00028888
        /*05d4*/ 	.short	0x0100
        /*05d6*/ 	.byte	0x06
	.zero		1


	//   ....[14]....
        /*05d8*/ 	.word	0x00000780
        /*05dc*/ 	.word	0x000000ff
        /*05e0*/ 	.word	0x00028890
        /*05e4*/ 	.short	0x0100
        /*05e6*/ 	.byte	0x08
	.zero		1


	//   ....[15]....
        /*05e8*/ 	.word	0x00000790
        /*05ec*/ 	.word	0x000000ff
        /*05f0*/ 	.word	0x000288a0
        /*05f4*/ 	.short	0x0100
        /*05f6*/ 	.byte	0x08
	.zero		1


	//   ....[16]....
        /*05f8*/ 	.word	0x000007a0
        /*05fc*/ 	.word	0x000000ff
        /*0600*/ 	.word	0x00028898
        /*0604*/ 	.short	0x0100
        /*0606*/ 	.byte	0x08
	.zero		1


	//   ....[17]....
        /*0608*/ 	.word	0x000007b0
        /*060c*/ 	.word	0x000000ff
        /*0610*/ 	.word	0x000288a8
        /*0614*/ 	.short	0x0100
        /*0616*/ 	.byte	0x08
	.zero		1


	//   ....[18]....
        /*0618*/ 	.word	0x000008e0
        /*061c*/ 	.word	0x000000ff
        /*0620*/ 	.word	0x000288b0
        /*0624*/ 	.short	0x0100
        /*0626*/ 	.byte	0x08
	.zero		1


	//   ....[19]....
        /*0628*/ 	.word	0x000008f0
        /*062c*/ 	.word	0x000000ff
        /*0630*/ 	.word	0x000288c0
        /*0634*/ 	.short	0x0100
        /*0636*/ 	.byte	0x08
	.zero		1


	//   ....[20]....
        /*0638*/ 	.word	0x00000900
        /*063c*/ 	.word	0x000000ff
        /*0640*/ 	.word	0x000288b8
        /*0644*/ 	.short	0x0100
        /*0646*/ 	.byte	0x08
	.zero		1


	//   ....[21]....
        /*0648*/ 	.word	0x00000910
        /*064c*/ 	.word	0x000000ff
        /*0650*/ 	.word	0x000288c8
        /*0654*/ 	.short	0x0100
        /*0656*/ 	.byte	0x08
	.zero		1


	//   ....[22]....
        /*0658*/ 	.word	0x00001a10
        /*065c*/ 	.word	0x000000ff
        /*0660*/ 	.word	0x00028800
        /*0664*/ 	.short	0x010a
        /*0666*/ 	.byte	0x29
	.zero		1


	//   ....[23]....
        /*0668*/ 	.word	0x00001a90
        /*066c*/ 	.word	0x00000007
        /*0670*/ 	.word	0x00028830
        /*0674*/ 	.short	0x010a
        /*0676*/ 	.byte	0x3f
	.zero		1


	//   ....[24]....
        /*0678*/ 	.word	0x00001af0
        /*067c*/ 	.word	0x00000007
        /*0680*/ 	.word	0x00028830
        /*0684*/ 	.short	0x010a
        /*0686*/ 	.byte	0x3f
	.zero		1


	//   ....[25]....
        /*0688*/ 	.word	0x000023f0
        /*068c*/ 	.word	0x00000000
        /*0690*/ 	.word	0x00000000
        /*0694*/ 	.short	0x0101
        /*0696*/ 	.byte	0x3f
	.zero		1


	//   ....[26]....
        /*0698*/ 	.word	0x000054e0
        /*069c*/ 	.word	0x000000ff
        /*06a0*/ 	.word	0x00028830
        /*06a4*/ 	.short	0x010a
        /*06a6*/ 	.byte	0x06
	.zero		1


	//   ....[27]....
        /*06a8*/ 	.word	0x00005520
        /*06ac*/ 	.word	0x000000ff
        /*06b0*/ 	.word	0x00028830
        /*06b4*/ 	.short	0x010a
        /*06b6*/ 	.byte	0x06
	.zero		1


	//   ....[28]....
        /*06b8*/ 	.word	0x00005860
        /*06bc*/ 	.word	0x000000ff
        /*06c0*/ 	.word	0x00028850
        /*06c4*/ 	.short	0x010a
        /*06c6*/ 	.byte	0x06
	.zero		1


	//   ....[29]....
        /*06c8*/ 	.word	0x000058a0
        /*06cc*/ 	.word	0x000000ff
        /*06d0*/ 	.word	0x00028850
        /*06d4*/ 	.short	0x010a
        /*06d6*/ 	.byte	0x06
	.zero		1


	//   ....[30]....
        /*06d8*/ 	.word	0x00006460
        /*06dc*/ 	.word	0x00000033
        /*06e0*/ 	.word	0x00000000
        /*06e4*/ 	.short	0x0101
        /*06e6*/ 	.byte	0x3f
	.zero		1


	//   ....[31]....
        /*06e8*/ 	.word	0x00008040
        /*06ec*/ 	.word	0x00000020
        /*06f0*/ 	.word	0x00000000
        /*06f4*/ 	.short	0x0101
        /*06f6*/ 	.byte	0x3f
	.zero		1


	//   ....[32]....
        /*06f8*/ 	.word	0x00008f80
        /*06fc*/ 	.word	0x000000ff
        /*0700*/ 	.word	0x00028830
        /*0704*/ 	.short	0x010a
        /*0706*/ 	.byte	0x06
	.zero		1


	//   ....[33]....
        /*0708*/ 	.word	0x00008fc0
        /*070c*/ 	.word	0x000000ff
        /*0710*/ 	.word	0x00028830
        /*0714*/ 	.short	0x010a
        /*0716*/ 	.byte	0x06
	.zero		1


	//   ....[34]....
        /*0718*/ 	.word	0x00009300
        /*071c*/ 	.word	0x000000ff
        /*0720*/ 	.word	0x00028850
        /*0724*/ 	.short	0x010a
        /*0726*/ 	.byte	0x06
	.zero		1


	//   ....[35]....
        /*0728*/ 	.word	0x00009340
        /*072c*/ 	.word	0x000000ff
        /*0730*/ 	.word	0x00028850
        /*0734*/ 	.short	0x010a
        /*0736*/ 	.byte	0x06
	.zero		1


	//   ....[36]....
        /*0738*/ 	.word	0x0000ac90
        /*073c*/ 	.word	0x00000028
        /*0740*/ 	.word	0x00000000
        /*0744*/ 	.short	0x0101
        /*0746*/ 	.byte	0x3f
	.zero		1


	//   ....[37]....
        /*0748*/ 	.word	0x0000ad40
        /*074c*/ 	.word	0x0000002a
        /*0750*/ 	.word	0x00000000
        /*0754*/ 	.short	0x0101
        /*0756*/ 	.byte	0x3f
	.zero		1


	//   ....[38]....
        /*0758*/ 	.word	0x0000b820
        /*075c*/ 	.word	0x000000ff
        /*0760*/ 	.word	0x00028830
        /*0764*/ 	.short	0x010a
        /*0766*/ 	.byte	0x06
	.zero		1


	//   ....[39]....
        /*0768*/ 	.word	0x0000b860
        /*076c*/ 	.word	0x000000ff
        /*0770*/ 	.word	0x00028830
        /*0774*/ 	.short	0x010a
        /*0776*/ 	.byte	0x06
	.zero		1


	//   ....[40]....
        /*0778*/ 	.word	0x0000bba0
        /*077c*/ 	.word	0x000000ff
        /*0780*/ 	.word	0x00028850
        /*0784*/ 	.short	0x010a
        /*0786*/ 	.byte	0x06
	.zero		1


	//   ....[41]....
        /*0788*/ 	.word	0x0000bbe0
        /*078c*/ 	.word	0x000000ff
        /*0790*/ 	.word	0x00028850
        /*0794*/ 	.short	0x010a
        /*0796*/ 	.byte	0x06
	.zero		1


	//   ....[42]....
        /*0798*/ 	.word	0x0000c790
        /*079c*/ 	.word	0x00000036
        /*07a0*/ 	.word	0x00000000
        /*07a4*/ 	.short	0x0101
        /*07a6*/ 	.byte	0x3f
	.zero		1


	//   ....[43]....
        /*07a8*/ 	.word	0x0000e210
        /*07ac*/ 	.word	0x00000022
        /*07b0*/ 	.word	0x00000000
        /*07b4*/ 	.short	0x0101
        /*07b6*/ 	.byte	0x3f
	.zero		1


	//   ....[44]....
        /*07b8*/ 	.word	0x0000ef90
        /*07bc*/ 	.word	0x000000ff
        /*07c0*/ 	.word	0x00028850
        /*07c4*/ 	.short	0x010a
        /*07c6*/ 	.byte	0x05
	.zero		1


	//   ....[45]....
        /*07c8*/ 	.word	0x0000efd0
        /*07cc*/ 	.word	0x000000ff
        /*07d0*/ 	.word	0x00028850
        /*07d4*/ 	.short	0x010a
        /*07d6*/ 	.byte	0x05
	.zero		1


	//   ....[46]....
        /*07d8*/ 	.word	0x0000f4f0
        /*07dc*/ 	.word	0x00000004
        /*07e0*/ 	.word	0x00000000
        /*07e4*/ 	.short	0x0101
        /*07e6*/ 	.byte	0x3f
	.zero		1


	//   ....[47]....
        /*07e8*/ 	.word	0x00010810
        /*07ec*/ 	.word	0x00000003
        /*07f0*/ 	.word	0x00000000
        /*07f4*/ 	.short	0x0101
        /*07f6*/ 	.byte	0x3f
	.zero		1


	//   ....[48]....
        /*07f8*/ 	.word	0x00013740
        /*07fc*/ 	.word	0x00000009
        /*0800*/ 	.word	0x00028840
        /*0804*/ 	.short	0x010a
        /*0806*/ 	.byte	0x3f
	.zero		1


	//   ....[49]....
        /*0808*/ 	.word	0x00013c10
        /*080c*/ 	.word	0x0000000a
        /*0810*/ 	.word	0x00028820
        /*0814*/ 	.short	0x010a
        /*0816*/ 	.byte	0x3f
	.zero		1


	//   ....[50]....
        /*0818*/ 	.word	0x00013f50
        /*081c*/ 	.word	0x00000002
        /*0820*/ 	.word	0x00028840
        /*0824*/ 	.short	0x010a
        /*0826*/ 	.byte	0x3f
	.zero		1


	//   ....[51]....
        /*0828*/ 	.word	0x00014210
        /*082c*/ 	.word	0x00000003
        /*0830*/ 	.word	0x00000060
        /*0834*/ 	.short	0x010a
        /*0836*/ 	.byte	0x3f
	.zero		1


	//   ....[52]....
        /*0838*/ 	.word	0x00014800
        /*083c*/ 	.word	0x00000002
        /*0840*/ 	.word	0x00028840
        /*0844*/ 	.short	0x010a
        /*0846*/ 	.byte	0x3f
	.zero		1


	//   ....[53]....
        /*0848*/ 	.word	0x00014ac0
        /*084c*/ 	.word	0x00000002
        /*0850*/ 	.word	0x00000060
        /*0854*/ 	.short	0x010a
        /*0856*/ 	.byte	0x3f
	.zero		1


	//   ....[54]....
        /*0858*/ 	.word	0x00014f90
        /*085c*/ 	.word	0x00000002
        /*0860*/ 	.word	0x00028840
        /*0864*/ 	.short	0x010a
        /*0866*/ 	.byte	0x3f
	.zero		1


	//   ....[55]....
        /*0868*/ 	.word	0x00015250
        /*086c*/ 	.word	0x00000002
        /*0870*/ 	.word	0x00000060
        /*0874*/ 	.short	0x010a
        /*0876*/ 	.byte	0x3f
	.zero		1


	//   ....[56]....
        /*0878*/ 	.word	0x000156c0
        /*087c*/ 	.word	0x00000003
        /*0880*/ 	.word	0x00028860
        /*0884*/ 	.short	0x010a
        /*0886*/ 	.byte	0x3f
	.zero		1


	//   ....[57]....
        /*0888*/ 	.word	0x000166a0
        /*088c*/ 	.word	0x00000000
        /*0890*/ 	.word	0x00028820
        /*0894*/ 	.short	0x010a
        /*0896*/ 	.byte	0x3f
	.zero		1


	//   ....[58]....
        /*0898*/ 	.word	0x00016860
        /*089c*/ 	.word	0x00000006
        /*08a0*/ 	.word	0x00000000
        /*08a4*/ 	.short	0x010a
        /*08a6*/ 	.byte	0x3f
	.zero		1


	//   ....[59]....
        /*08a8*/ 	.word	0x000168d0
        /*08ac*/ 	.word	0x00000007
        /*08b0*/ 	.word	0x00000000
        /*08b4*/ 	.short	0x010a
        /*08b6*/ 	.byte	0x3f
	.zero		1


	//   ....[60]....
        /*08b8*/ 	.word	0x00016940
        /*08bc*/ 	.word	0x00000004
        /*08c0*/ 	.word	0x00000000
        /*08c4*/ 	.short	0x010a
        /*08c6*/ 	.byte	0x3f
	.zero		1


	//   ....[61]....
        /*08c8*/ 	.word	0x00016970
        /*08cc*/ 	.word	0x00000003
        /*08d0*/ 	.word	0x00000000
        /*08d4*/ 	.short	0x010a
        /*08d6*/ 	.byte	0x3f
	.zero		1


	//   ....[62]....
        /*08d8*/ 	.word	0x000169e0
        /*08dc*/ 	.word	0x00000003
        /*08e0*/ 	.word	0x00028800
        /*08e4*/ 	.short	0x010a
        /*08e6*/ 	.byte	0x3f
	.zero		1


	//   ....[63]....
        /*08e8*/ 	.word	0x00016a30
        /*08ec*/ 	.word	0x00000007
        /*08f0*/ 	.word	0x00028830
        /*08f4*/ 	.short	0x010a
        /*08f6*/ 	.byte	0x3f
	.zero		1


	//   ....[64]....
        /*08f8*/ 	.word	0x00016a90
        /*08fc*/ 	.word	0x00000008
        /*0900*/ 	.word	0x00028830
        /*0904*/ 	.short	0x010a
        /*0906*/ 	.byte	0x3f
	.zero		1


	//   ....[65]....
        /*0908*/ 	.word	0x00016af0
        /*090c*/ 	.word	0x00000008
        /*0910*/ 	.word	0x00028850
        /*0914*/ 	.short	0x010a
        /*0916*/ 	.byte	0x3f
	.zero		1


	//   ....[66]....
        /*0918*/ 	.word	0x00016b50
        /*091c*/ 	.word	0x00000006
        /*0920*/ 	.word	0x00028830
        /*0924*/ 	.short	0x010a
        /*0926*/ 	.byte	0x3f
	.zero		1


	//   ....[67]....
        /*0928*/ 	.word	0x00016bb0
        /*092c*/ 	.word	0x00000006
        /*0930*/ 	.word	0x00028850
        /*0934*/ 	.short	0x010a
        /*0936*/ 	.byte	0x3f
	.zero		1


	//   ....[68]....
        /*0938*/ 	.word	0x00016c10
        /*093c*/ 	.word	0x00000006
        /*0940*/ 	.word	0x00028830
        /*0944*/ 	.short	0x010a
        /*0946*/ 	.byte	0x3f
	.zero		1


	//   ....[69]....
        /*0948*/ 	.word	0x00016c70
        /*094c*/ 	.word	0x00000006
        /*0950*/ 	.word	0x00028850
        /*0954*/ 	.short	0x010a
        /*0956*/ 	.byte	0x3f
	.zero		1


	//   ....[70]....
        /*0958*/ 	.word	0x00016cd0
        /*095c*/ 	.word	0x00000009
        /*0960*/ 	.word	0x00028850
        /*0964*/ 	.short	0x010a
        /*0966*/ 	.byte	0x3f
	.zero		1


	//   ....[71]....
        /*0968*/ 	.word	0x00016e70
        /*096c*/ 	.word	0x00000009
        /*0970*/ 	.word	0x00028840
        /*0974*/ 	.short	0x010a
        /*0976*/ 	.byte	0x3f
	.zero		1


	//   ....[72]....
        /*0978*/ 	.word	0x00016ef0
        /*097c*/ 	.word	0x00000008
        /*0980*/ 	.word	0x00028820
        /*0984*/ 	.short	0x010a
        /*0986*/ 	.byte	0x3f
	.zero		1


	//   ....[73]....
        /*0988*/ 	.word	0x00016f40
        /*098c*/ 	.word	0x00000002
        /*0990*/ 	.word	0x00028840
        /*0994*/ 	.short	0x010a
        /*0996*/ 	.byte	0x3f
	.zero		1


	//   ....[74]....
        /*0998*/ 	.word	0x00016f90
        /*099c*/ 	.word	0x00000003
        /*09a0*/ 	.word	0x00000060
        /*09a4*/ 	.short	0x010a
        /*09a6*/ 	.byte	0x3f
	.zero		1


	//   ....[75]....
        /*09a8*/ 	.word	0x00016fe0
        /*09ac*/ 	.word	0x00000002
        /*09b0*/ 	.word	0x00028840
        /*09b4*/ 	.short	0x010a
        /*09b6*/ 	.byte	0x3f
	.zero		1


	//   ....[76]....
        /*09b8*/ 	.word	0x00017030
        /*09bc*/ 	.word	0x00000002
        /*09c0*/ 	.word	0x00000060
        /*09c4*/ 	.short	0x010a
        /*09c6*/ 	.byte	0x3f
	.zero		1


	//   ....[77]....
        /*09c8*/ 	.word	0x00017080
        /*09cc*/ 	.word	0x00000002
        /*09d0*/ 	.word	0x00028840
        /*09d4*/ 	.short	0x010a
        /*09d6*/ 	.byte	0x3f
	.zero		1


	//   ....[78]....
        /*09d8*/ 	.word	0x000170d0
        /*09dc*/ 	.word	0x00000002
        /*09e0*/ 	.word	0x00000060
        /*09e4*/ 	.short	0x010a
        /*09e6*/ 	.byte	0x3f
	.zero		1


	//   ....[79]....
        /*09e8*/ 	.word	0x00017120
        /*09ec*/ 	.word	0x00000003
        /*09f0*/ 	.word	0x00028860
        /*09f4*/ 	.short	0x010a
        /*09f6*/ 	.byte	0x3f
	.zero		1


	//   ....[80]....
        /*09f8*/ 	.word	0x00017ae0
        /*09fc*/ 	.word	0x00000000
        /*0a00*/ 	.word	0x00028820
        /*0a04*/ 	.short	0x010a
        /*0a06*/ 	.byte	0x3f
	.zero		1


	//   ....[81]....
        /*0a08*/ 	.word	0x00017c80
        /*0a0c*/ 	.word	0x00000006
        /*0a10*/ 	.word	0x00000000
        /*0a14*/ 	.short	0x010a
        /*0a16*/ 	.byte	0x3f
	.zero		1


	//   ....[82]....
        /*0a18*/ 	.word	0x00017cd0
        /*0a1c*/ 	.word	0x00000007
        /*0a20*/ 	.word	0x00000000
        /*0a24*/ 	.short	0x010a
        /*0a26*/ 	.byte	0x3f
	.zero		1


	//   ....[83]....
        /*0a28*/ 	.word	0x00017d20
        /*0a2c*/ 	.word	0x00000004
        /*0a30*/ 	.word	0x00000000
        /*0a34*/ 	.short	0x010a
        /*0a36*/ 	.byte	0x3f
	.zero		1


	//----- nvinfo : EIATTR_NUM_MBARRIERS
	.align		4
.L_1091:
        /*0a38*/ 	.byte	0x03, 0x38
        /*0a3a*/ 	.short	0x0016


	//----- nvinfo : EIATTR_EXIT_INSTR_OFFSETS
	.align		4
        /*0a3c*/ 	.byte	0x04, 0x1c
        /*0a3e*/ 	.short	(.L_1093 - .L_1092)


	//   ....[0]....
.L_1092:
        /*0a40*/ 	.word	0x00000ab0


	//   ....[1]....
        /*0a44*/ 	.word	0x00011840


	//   ....[2]....
        /*0a48*/ 	.word	0x000118a0


	//   ....[3]....
        /*0a4c*/ 	.word	0x000169c0


	//----- nvinfo : EIATTR_MAX_THREADS
	.align		4
.L_1093:
        /*0a50*/ 	.byte	0x04, 0x05
        /*0a52*/ 	.short	(.L_1095 - .L_1094)
.L_1094:
        /*0a54*/ 	.word	0x00000180
        /*0a58*/ 	.word	0x00000001
        /*0a5c*/ 	.word	0x00000001


	//----- nvinfo : EIATTR_CRS_STACK_SIZE
	.align		4
.L_1095:
        /*0a60*/ 	.byte	0x04, 0x1e
        /*0a62*/ 	.short	(.L_1097 - .L_1096)
.L_1096:
        /*0a64*/ 	.word	0x00000000


	//----- nvinfo : EIATTR_CBANK_PARAM_SIZE
	.align		4
.L_1097:
        /*0a68*/ 	.byte	0x03, 0x19
        /*0a6a*/ 	.short	0x0a70


	//----- nvinfo : EIATTR_PARAM_CBANK
	.align		4
        /*0a6c*/ 	.byte	0x04, 0x0a
        /*0a6e*/ 	.short	(.L_1099 - .L_1098)
	.align		4
.L_1098:
        /*0a70*/ 	.word	index@(.nv.constant0._ZN7cutlass13device_kernelIN5flash11enable_sm90INS1_16FlashAttnFwdSm90INS1_25CollectiveMainloopFwdSm90ILi2EN4cute5tupleIJNS5_1CILi1EEES8_S8_EEENS6_IJNS7_ILi128EEESA_SA_EEELi128ENS_10bfloat16_tEfNS_4arch4Sm90ELb0ELb1ELb1ELb1ELb0ELb0ELb0ELb1ELb1ELb0ELb0ELb0EEENS1_21CollectiveEpilogueFwdISB_S9_SC_SE_Li256ELb1ELb0ELb0ELb0EEENS1_36VarlenDynamicPersistentTileSchedulerILi128ELi128ELi256ELi32ELb0ELb0ELb1ELb1ELb0ELb1EEEEEEEEEvNT_6ParamsE)
        /*0a74*/ 	.short	0x0210
        /*0a76*/ 	.short	0x0a70


	//----- nvinfo : EIATTR_SW_WAR
	.align		4
.L_1099:
        /*0a78*/ 	.byte	0x04, 0x36
        /*0a7a*/ 	.short	(.L_1101 - .L_1100)
.L_1100:
        /*0a7c*/ 	.word	0x00000008
.L_1101:


//--------------------- .nv.info._ZN7cutlass13device_kernelIN5flash11enable_sm90INS1_16FlashAttnFwdSm90INS1_25CollectiveMainloopFwdSm90ILi2EN4cute5tupleIJNS5_1CILi1EEES8_S8_EEENS6_IJNS7_ILi128EEESA_SA_EEELi128ENS_10bfloat16_tEfNS_4arch4Sm90ELb0ELb1ELb1ELb1ELb0ELb1ELb0ELb1ELb1ELb0ELb0ELb0EEENS1_21CollectiveEpilogueFwdISB_S9_SC_SE_Li256ELb1ELb0ELb0ELb0EEENS1_36VarlenDynamicPersistentTileSchedulerILi128ELi128ELi256ELi32ELb0ELb0ELb1ELb1ELb0ELb1EEEEEEEEEvNT_6ParamsE --------------------------
	.section	.nv.info._ZN7cutlass13device_kernelIN5flash11enable_sm90INS1_16FlashAttnFwdSm90INS1_25CollectiveMainloopFwdSm90ILi2EN4cute5tupleIJNS5_1CILi1EEES8_S8_EEENS6_IJNS7_ILi128EEESA_SA_EEELi128ENS_10bfloat16_tEfNS_4arch4Sm90ELb0ELb1ELb1ELb1ELb0ELb1ELb0ELb1ELb1ELb0ELb0ELb0EEENS1_21CollectiveEpilogueFwdISB_S9_SC_SE_Li256ELb1ELb0ELb0ELb0EEENS1_36VarlenDynamicPersistentTileSchedulerILi128ELi128ELi256ELi32ELb0ELb0ELb1ELb1ELb0ELb1EEEEEEEEEvNT_6ParamsE,"",@"SHT_CUDA_INFO"
	.sectionflags	@""
	.align	4


	//----- nvinfo : EIATTR_CUDA_API_VERSION
	.align		4
        /*0000*/ 	.byte	0x04, 0x37
        /*0002*/ 	.short	(.L_1103 - .L_1102)
.L_1102:
        /*0004*/ 	.word	0x00000082


	//----- nvinfo : EIATTR_KPARAM_INFO
	.align		4
.L_1103:
        /*0008*/ 	.byte	0x04, 0x17
        /*000a*/ 	.short	(.L_1105 - .L_1104)
.L_1104:
        /*000c*/ 	.word	0x00000000
        /*0010*/ 	.short	0x0000
        /*0012*/ 	.short	0x0070
        /*0014*/ 	.byte	0x00, 0xf0, 0x01, 0x28


	//----- nvinfo : EIATTR_SPARSE_MMA_MASK
	.align		4
.L_1105:
        /*0018*/ 	.byte	0x03, 0x50
        /*001a*/ 	.short	0x0000


	//----- nvinfo : EIATTR_MAXREG_COUNT
	.align		4
        /*001c*/ 	.byte	0x03, 0x1b
        /*001e*/ 	.short	0x00a8


	//----- nvinfo : EIATTR_NUM_BARRIERS
	.align		4
        /*0020*/ 	.byte	0x02, 0x4c
        /*0022*/ 	.byte	0x10
	.zero		1


	//----- nvinfo : EIATTR_EXTERNS
	.align		4
        /*0024*/ 	.byte	0x04, 0x0f
        /*0026*/ 	.short	(.L_1107 - .L_1106)


	//   ....[0]....
	.align		4
.L_1106:
        /*0028*/ 	.word	index@(__assertfail)


	//----- nvinfo : EIATTR_ANNOTATIONS
	.align		4
.L_1107:
        /*002c*/ 	.byte	0x04, 0x55
        /*002e*/ 	.short	(.L_1109 - .L_1108)


	//   ....[0]....
.L_1108:
        /* <DEDUP_REMOVED lines=44> */


	//----- nvinfo : EIATTR_MERCURY_ISA_VERSION
	.align		4
.L_1109:
        /*02d8*/ 	.byte	0x03, 0x5f
        /*02da*/ 	.short	0x0101


	//----- nvinfo : EIATTR_UNUSED_LOAD_BYTE_OFFSET
	.align		4
        /*02dc*/ 	.byte	0x04, 0x44
        /*02de*/ 	.short	(.L_1111 - .L_1110)


	//   ....[0]....
.L_1110:
        /*02e0*/ 	.word	0x00000af0
        /*02e4*/ 	.word	0x0000fff0


	//   ....[1]....
        /*02e8*/ 	.word	0x0001d290
        /*02ec*/ 	.word	0x0000fff0


	//----- nvinfo : EIATTR_INT_WARP_WIDE_INSTR_OFFSETS
	.align		4
.L_1111:
        /*02f0*/ 	.byte	0x04, 0x31
        /*02f2*/ 	.short	(.L_1113 - .L_1112)


	//   ....[0]....
.L_1112:
        /*02f4*/ 	.word	0x000001c0


	//   ....[1]....
        /*02f8*/ 	.word	0x00000200


	//   ....[2]....
        /*02fc*/ 	.word	0x00000270


	//   ....[3]....
        /*0300*/ 	.word	0x00021650


	//   ....[4]....
        /*0304*/ 	.word	0x000216e0


	//   ....[5]....
        /*0308*/ 	.word	0x00021c40


	//   ....[6]....
        /*030c*/ 	.word	0x00021c70


	//   ....[7]....
        /*0310*/ 	.word	0x00021d70


	//   ....[8]....
        /*0314*/ 	.word	0x00023f40


	//   ....[9]....
        /*0318*/ 	.word	0x00023fd0


	//----- nvinfo : EIATTR_COOP_GROUP_MASK_REGIDS
	.align		4
.L_1113:
        /*031c*/ 	.byte	0x04, 0x29
        /*031e*/ 	.short	(.L_1115 - .L_1114)


	//   ....[0]....
.L_1114:
        /*0320*/ 	.word	0xffffffff


	//   ....[1]....
        /*0324*/ 	.word	0xffffffff


	//   ....[2]....
        /*0328*/ 	.word	0xffffffff


	//   ....[3]....
        /*032c*/ 	.word	0xffffffff


	//   ....[4]....
        /*0330*/ 	.word	0xffffffff


	//   ....[5]....
        /*0334*/ 	.word	0xffffffff


	//   ....[6]....
        /*0338*/ 	.word	0xffffffff


	//   ....[7]....
        /*033c*/ 	.word	0xffffffff


	//   ....[8]....
        /*0340*/ 	.word	0xffffffff


	//   ....[9]....
        /*0344*/ 	.word	0xffffffff


	//   ....[10]....
        /*0348*/ 	.word	0xffffffff


	//   ....[11]....
        /*034c*/ 	.word	0xffffffff


	//   ....[12]....
        /*0350*/ 	.word	0xffffffff


	//   ....[13]....
        /*0354*/ 	.word	0xffffffff


	//   ....[14]....
        /*0358*/ 	.word	0xffffffff


	//   ....[15]....
        /*035c*/ 	.word	0xffffffff


	//   ....[16]....
        /*0360*/ 	.word	0xffffffff


	//   ....[17]....
        /*0364*/ 	.word	0xffffffff


	//   ....[18]....
        /*0368*/ 	.word	0xffffffff


	//   ....[19]....
        /*036c*/ 	.word	0xffffffff


	//   ....[20]....
        /*0370*/ 	.word	0xffffffff


	//   ....[21]....
        /*0374*/ 	.word	0xffffffff


	//   ....[22]....
        /*0378*/ 	.word	0xffffffff


	//   ....[23]....
        /*037c*/ 	.word	0xffffffff


	//   ....[24]....
        /*0380*/ 	.word	0xffffffff


	//   ....[25]....
        /*0384*/ 	.word	0xffffffff


	//   ....[26]....
        /*0388*/ 	.word	0xffffffff


	//   ....[27]....
        /*038c*/ 	.word	0xffffffff


	//   ....[28]....
        /*0390*/ 	.word	0xffffffff


	//   ....[29]....
        /*0394*/ 	.word	0xffffffff


	//   ....[30]....
        /*0398*/ 	.word	0xffffffff


	//   ....[31]....
        /*039c*/ 	.word	0xffffffff


	//   ....[32]....
        /*03a0*/ 	.word	0xffffffff


	//   ....[33]....
        /*03a4*/ 	.word	0xffffffff


	//   ....[34]....
        /*03a8*/ 	.word	0xffffffff


	//   ....[35]....
        /*03ac*/ 	.word	0xffffffff


	//   ....[36]....
        /*03b0*/ 	.word	0xffffffff


	//   ....[37]....
        /*03b4*/ 	.word	0xffffffff


	//   ....[38]....
        /*03b8*/ 	.word	0xffffffff


	//   ....[39]....
        /*03bc*/ 	.word	0xffffffff


	//   ....[40]....
        /*03c0*/ 	.word	0xffffffff


	//   ....[41]....
        /*03c4*/ 	.word	0xffffffff


	//   ....[42]....
        /*03c8*/ 	.word	0xffffffff


	//   ....[43]....
        /*03cc*/ 	.word	0xffffffff


	//   ....[44]....
        /*03d0*/ 	.word	0xffffffff


	//   ....[45]....
        /*03d4*/ 	.word	0xffffffff


	//   ....[46]....
        /*03d8*/ 	.word	0xffffffff


	//   ....[47]....
        /*03dc*/ 	.word	0xffffffff


	//   ....[48]....
        /*03e0*/ 	.word	0xffffffff


	//   ....[49]....
        /*03e4*/ 	.word	0xffffffff


	//   ....[50]....
        /*03e8*/ 	.word	0xffffffff


	//   ....[51]....
        /*03ec*/ 	.word	0xffffffff


	//   ....[52]....
        /*03f0*/ 	.word	0xffffffff


	//   ....[53]....
        /*03f4*/ 	.word	0xffffffff


	//   ....[54]....
        /*03f8*/ 	.word	0xffffffff


	//   ....[55]....
        /*03fc*/ 	.word	0xffffffff


	//   ....[56]....
        /*0400*/ 	.word	0xffffffff


	//   ....[57]....
        /*0404*/ 	.word	0xffffffff


	//   ....[58]....
        /*0408*/ 	.word	0xffffffff


	//   ....[59]....
        /*040c*/ 	.word	0xffffffff


	//   ....[60]....
        /*0410*/ 	.word	0xffffffff


	//   ....[61]....
        /*0414*/ 	.word	0xffffffff


	//   ....[62]....
        /*0418*/ 	.word	0x0500000f


	//   ....[63]....
        /*041c*/ 	.word	0x0500000f


	//   ....[64]....
        /*0420*/ 	.word	0x0500000f


	//   ....[65]....
        /*0424*/ 	.word	0x0500000f


	//   ....[66]....
        /*0428*/ 	.word	0x0500000f


	//   ....[67]....
        /*042c*/ 	.word	0x0500000f


	//   ....[68]....
        /*0430*/ 	.word	0x0500000f


	//   ....[69]....
        /*0434*/ 	.word	0x0500000f


	//   ....[70]....
        /*0438*/ 	.word	0x0500000f


	//   ....[71]....
        /*043c*/ 	.word	0x0500000f


	//   ....[72]....
        /*0440*/ 	.word	0x0500000f


	//   ....[73]....
        /*0444*/ 	.word	0x0500000f


	//   ....[74]....
        /*0448*/ 	.word	0x0500000f


	//   ....[75]....
        /*044c*/ 	.word	0x0500000f


	//   ....[76]....
        /*0450*/ 	.word	0x0500000f


	//   ....[77]....
        /*0454*/ 	.word	0x0500000f


	//   ....[78]....
        /*0458*/ 	.word	0x0500000f


	//   ....[79]....
        /*045c*/ 	.word	0x0500000f


	//   ....[80]....
        /*0460*/ 	.word	0x0500000f


	//   ....[81]....
        /*0464*/ 	.word	0x0500000f


	//   ....[82]....
        /*0468*/ 	.word	0x0500000f


	//   ....[83]....
        /*046c*/ 	.word	0x0500000f


	//   ....[84]....
        /*0470*/ 	.word	0x0500000f


	//   ....[85]....
        /*0474*/ 	.word	0x0500000f


	//   ....[86]....
        /*0478*/ 	.word	0x0500000f


	//   ....[87]....
        /*047c*/ 	.word	0x0500000f


	//   ....[88]....
        /*0480*/ 	.word	0x0500000f


	//   ....[89]....
        /*0484*/ 	.word	0x0500000f


	//   ....[90]....
        /*0488*/ 	.word	0x0500000f


	//   ....[91]....
        /*048c*/ 	.word	0x0500000f


	//   ....[92]....
        /*0490*/ 	.word	0x0500000f


	//   ....[93]....
        /*0494*/ 	.word	0x0500000f


	//   ....[94]....
        /*0498*/ 	.word	0x0500000f


	//   ....[95]....
        /*049c*/ 	.word	0x0500000f


	//   ....[96]....
        /*04a0*/ 	.word	0x0500000f


	//   ....[97]....
        /*04a4*/ 	.word	0x0500000f


	//   ....[98]....
        /*04a8*/ 	.word	0x0500000f


	//   ....[99]....
        /*04ac*/ 	.word	0x0500000f


	//   ....[100]....
        /*04b0*/ 	.word	0x0500000f


	//   ....[101]....
        /*04b4*/ 	.word	0x0500000f


	//   ....[102]....
        /*04b8*/ 	.word	0x0500000f


	//   ....[103]....
        /*04bc*/ 	.word	0x0500000f


	//   ....[104]....
        /*04c0*/ 	.word	0x0500000f


	//   ....[105]....
        /*04c4*/ 	.word	0x0500000f


	//   ....[106]....
        /*04c8*/ 	.word	0x0500000f


	//   ....[107]....
        /*04cc*/ 	.word	0x0500000f


	//   ....[108]....
        /*04d0*/ 	.word	0x0500000f


	//   ....[109]....
        /*04d4*/ 	.word	0x0500000f


	//   ....[110]....
        /*04d8*/ 	.word	0x0500000f


	//   ....[111]....
        /*04dc*/ 	.word	0x0500000f


	//   ....[112]....
        /*04e0*/ 	.word	0x0500000f


	//   ....[113]....
        /*04e4*/ 	.word	0x0500000f


	//   ....[114]....
        /*04e8*/ 	.word	0x0500000f


	//----- nvinfo : EIATTR_COOP_GROUP_INSTR_OFFSETS
	.align		4
.L_1115:
        /*04ec*/ 	.byte	0x04, 0x28
        /*04ee*/ 	.short	(.L_1117 - .L_1116)


	//   ....[0]....
.L_1116:
        /*04f0*/ 	.word	0x00000070


	//   ....[1]....
        /*04f4*/ 	.word	0x000001d0


	//   ....[2]....
        /*04f8*/ 	.word	0x00000220


	//   ....[3]....
        /*04fc*/ 	.word	0x00000450


	//   ....[4]....
        /*0500*/ 	.word	0x000005b0


	//   ....[5]....
        /*0504*/ 	.word	0x000006d0


	//   ....[6]....
        /*0508*/ 	.word	0x00000830


	//   ....[7]....
        /*050c*/ 	.word	0x00009320


	//   ....[8]....
        /*0510*/ 	.word	0x00010d60


	//   ....[9]....
        /*0514*/ 	.word	0x000110d0


	//   ....[10]....
        /*0518*/ 	.word	0x000116a0


	//   ....[11]....
        /*051c*/ 	.word	0x00011700


	//   ....[12]....
        /*0520*/ 	.word	0x00014890


	//   ....[13]....
        /*0524*/ 	.word	0x00014a50


	//   ....[14]....
        /*0528*/ 	.word	0x00014e40


	//   ....[15]....
        /*052c*/ 	.word	0x00014f50


	//   ....[16]....
        /*0530*/ 	.word	0x00017370


	//   ....[17]....
        /*0534*/ 	.word	0x000173c0


	//   ....[18]....
        /*0538*/ 	.word	0x00017a90


	//   ....[19]....
        /*053c*/ 	.word	0x00017b10


	//   ....[20]....
        /*0540*/ 	.word	0x0001ad50


	//   ....[21]....
        /*0544*/ 	.word	0x0001ae70


	//   ....[22]....
        /*0548*/ 	.word	0x0001b6b0


	//   ....[23]....
        /*054c*/ 	.word	0x0001b720


	//   ....[24]....
        /*0550*/ 	.word	0x0001c8b0


	//   ....[25]....
        /*0554*/ 	.word	0x0001cc00


	//   ....[26]....
        /*0558*/ 	.word	0x0001ccd0


	//   ....[27]....
        /*055c*/ 	.word	0x0001cd00


	//   ....[28]....
        /*0560*/ 	.word	0x0001ef60


	//   ....[29]....
        /*0564*/ 	.word	0x0001f0e0


	//   ....[30]....
        /*0568*/ 	.word	0x0001f110


	//   ....[31]....
        /*056c*/ 	.word	0x0001f150


	//   ....[32]....
        /*0570*/ 	.word	0x0001f1b0


	//   ....[33]....
        /*0574*/ 	.word	0x0001f210


	//   ....[34]....
        /*0578*/ 	.word	0x0001f260


	//   ....[35]....
        /*057c*/ 	.word	0x0001f410


	//   ....[36]....
        /*0580*/ 	.word	0x0001f470


	//   ....[37]....
        /*0584*/ 	.word	0x0001f4b0


	//   ....[38]....
        /*0588*/ 	.word	0x0001f4f0


	//   ....[39]....
        /*058c*/ 	.word	0x0001f520


	//   ....[40]....
        /*0590*/ 	.word	0x0001f550


	//   ....[41]....
        /*0594*/ 	.word	0x0001f5e0


	//   ....[42]....
        /*0598*/ 	.word	0x0001f640


	//   ....[43]....
        /*059c*/ 	.word	0x0001f6d0


	//   ....[44]....
        /*05a0*/ 	.word	0x00024410


	//   ....[45]....
        /*05a4*/ 	.word	0x00024420


	//   ....[46]....
        /*05a8*/ 	.word	0x00024530


	//   ....[47]....
        /*05ac*/ 	.word	0x00024590


	//   ....[48]....
        /*05b0*/ 	.word	0x000245d0


	//   ....[49]....
        /*05b4*/ 	.word	0x00024610


	//   ....[50]....
        /*05b8*/ 	.word	0x00024640


	//   ....[51]....
        /*05bc*/ 	.word	0x00024670


	//   ....[52]....
        /*05c0*/ 	.word	0x00024800


	//   ....[53]....
        /*05c4*/ 	.word	0x00024860


	//   ....[54]....
        /*05c8*/ 	.word	0x000248a0


	//   ....[55]....
        /*05cc*/ 	.word	0x000248e0


	//   ....[56]....
        /*05d0*/ 	.word	0x00024910


	//   ....[57]....
        /*05d4*/ 	.word	0x00024940


	//   ....[58]....
        /*05d8*/ 	.word	0x00024a00


	//   ....[59]....
        /*05dc*/ 	.word	0x00024a20


	//   ....[60]....
        /*05e0*/ 	.word	0x00024a90


	//   ....[61]....
        /*05e4*/ 	.word	0x00025120


	//   ....[62]....
        /*05e8*/ 	.word	0x00025560


	//   ....[63]....
        /*05ec*/ 	.word	0x00025610


	//   ....[64]....
        /*05f0*/ 	.word	0x000256b0


	//   ....[65]....
        /*05f4*/ 	.word	0x00025750


	//   ....[66]....
        /*05f8*/ 	.word	0x000257f0


	//   ....[67]....
        /*05fc*/ 	.word	0x00025890


	//   ....[68]....
        /*0600*/ 	.word	0x00025930


	//   ....[69]....
        /*0604*/ 	.word	0x000259d0


	//   ....[70]....
        /*0608*/ 	.word	0x00025a70


	//   ....[71]....
        /*060c*/ 	.word	0x00025b10


	//   ....[72]....
        /*0610*/ 	.word	0x00025bb0


	//   ....[73]....
        /*0614*/ 	.word	0x00025c50


	//   ....[74]....
        /*0618*/ 	.word	0x00025cf0


	//   ....[75]....
        /*061c*/ 	.word	0x00025d90


	//   ....[76]....
        /*0620*/ 	.word	0x00025e30


	//   ....[77]....
        /*0624*/ 	.word	0x00025ed0


	//   ....[78]....
        /*0628*/ 	.word	0x00025f70


	//   ....[79]....
        /*062c*/ 	.word	0x00026060


	//   ....[80]....
        /*0630*/ 	.word	0x00026100


	//   ....[81]....
        /*0634*/ 	.word	0x000261a0


	//   ....[82]....
        /*0638*/ 	.word	0x00026240


	//   ....[83]....
        /*063c*/ 	.word	0x000262e0


	//   ....[84]....
        /*0640*/ 	.word	0x00026380


	//   ....[85]....
        /*0644*/ 	.word	0x00026420


	//   ....[86]....
        /*0648*/ 	.word	0x000264c0


	//   ....[87]....
        /*064c*/ 	.word	0x00026560


	//   ....[88]....
        /*0650*/ 	.word	0x00026600


	//   ....[89]....
        /*0654*/ 	.word	0x000266a0


	//   ....[90]....
        /*0658*/ 	.word	0x00026740


	//   ....[91]....
        /*065c*/ 	.word	0x000267e0


	//   ....[92]....
        /*0660*/ 	.word	0x00026880


	//   ....[93]....
        /*0664*/ 	.word	0x00026920


	//   ....[94]....
        /*0668*/ 	.word	0x000269c0


	//   ....[95]....
        /*066c*/ 	.word	0x00026d60


	//   ....[96]....
        /*0670*/ 	.word	0x00027040


	//   ....[97]....
        /*0674*/ 	.word	0x00027460


	//   ....[98]....
        /*0678*/ 	.word	0x000274f0


	//   ....[99]....
        /*067c*/ 	.word	0x00027590


	//   ....[100]....
        /*0680*/ 	.word	0x00027640


	//   ....[101]....
        /*0684*/ 	.word	0x000276c0


	//   ....[102]....
        /*0688*/ 	.word	0x00027740


	//   ....[103]....
        /*068c*/ 	.word	0x000277c0


	//   ....[104]....
        /*0690*/ 	.word	0x00027840


	//   ....[105]....
        /*0694*/ 	.word	0x000278d0


	//   ....[106]....
        /*0698*/ 	.word	0x00027980


	//   ....[107]....
        /*069c*/ 	.word	0x00027a00


	//   ....[108]....
        /*06a0*/ 	.word	0x00027a80


	//   ....[109]....
        /*06a4*/ 	.word	0x00027b00


	//   ....[110]....
        /*06a8*/ 	.word	0x00027b80


	//   ....[111]....
        /*06ac*/ 	.word	0x00027bf0


	//   ....[112]....
        /*06b0*/ 	.word	0x00027c90


	//   ....[113]....
        /*06b4*/ 	.word	0x00027d20


	//   ....[114]....
        /*06b8*/ 	.word	0x00027e50


	//----- nvinfo : EIATTR_REG_RECONFIG
	.align		4
.L_1117:
        /*06bc*/ 	.byte	0x01, 0x54
	.zero		2


	//----- nvinfo : EIATTR_SYSCALL_OFFSETS
	.align		4
        /*06c0*/ 	.byte	0x04, 0x46
        /*06c2*/ 	.short	(.L_1119 - .L_1118)


	//   ....[0]....
.L_1118:
        /*06c4*/ 	.word	0x00001bb0


	//   ....[1]....
        /*06c8*/ 	.word	0x00001d00


	//   ....[2]....
        /*06cc*/ 	.word	0x000094c0


	//   ....[3]....
        /*06d0*/ 	.word	0x00009930


	//   ....[4]....
        /*06d4*/ 	.word	0x00021870


	//   ....[5]....
        /*06d8*/ 	.word	0x000219b0


	//   ....[6]....
        /*06dc*/ 	.word	0x00021ab0


	//----- nvinfo : EIATTR_MBARRIER_INSTR_OFFSETS
	.align		4
.L_1119:
        /*06e0*/ 	.byte	0x04, 0x39
        /*06e2*/ 	.short	(.L_1121 - .L_1120)


	//   ....[0]....
.L_1120:
        /*06e4*/ 	.word	0x00000300
        /*06e8*/ 	.word	0x000000ff
        /*06ec*/ 	.word	0x00028800
        /*06f0*/ 	.short	0x0100
        /*06f2*/ 	.byte	0x08
	.zero		1


	//   ....[1]....
        /*06f4*/ 	.word	0x00000310
        /*06f8*/ 	.word	0x000000ff
        /*06fc*/ 	.word	0x00028820
        /*0700*/ 	.short	0x0100
        /*0702*/ 	.byte	0x08
	.zero		1


	//   ....[2]....
        /*0704*/ 	.word	0x00000400
        /*0708*/ 	.word	0x000000ff
        /*070c*/ 	.word	0x00028830
        /*0710*/ 	.short	0x0100
        /*0712*/ 	.byte	0x08
	.zero		1


	//   ....[3]....
        /*0714*/ 	.word	0x00000410
        /*0718*/ 	.word	0x000000ff
        /*071c*/ 	.word	0x00028840
        /*0720*/ 	.short	0x0100
        /*0722*/ 	.byte	0x08
	.zero		1


	//   ....[4]....
        /*0724*/ 	.word	0x00000420
        /*0728*/ 	.word	0x000000ff
        /*072c*/ 	.word	0x00028838
        /*0730*/ 	.short	0x0100
        /*0732*/ 	.byte	0x08
	.zero		1


	//   ....[5]....
        /*0734*/ 	.word	0x00000430
        /*0738*/ 	.word	0x000000ff
        /*073c*/ 	.word	0x00028848
        /*0740*/ 	.short	0x0100
        /*0742*/ 	.byte	0x08
	.zero		1


	//   ....[6]....
        /*0744*/ 	.word	0x00000560
        /*0748*/ 	.word	0x000000ff
        /*074c*/ 	.word	0x00028850
        /*0750*/ 	.short	0x0100
        /*0752*/ 	.byte	0x08
	.zero		1


	//   ....[7]....
        /*0754*/ 	.word	0x00000570
        /*0758*/ 	.word	0x000000ff
        /*075c*/ 	.word	0x00028860
        /*0760*/ 	.short	0x0100
        /*0762*/ 	.byte	0x08
	.zero		1


	//   ....[8]....
        /*0764*/ 	.word	0x00000580
        /*0768*/ 	.word	0x000000ff
        /*076c*/ 	.word	0x00028858
        /*0770*/ 	.short	0x0100
        /*0772*/ 	.byte	0x08
	.zero		1


	//   ....[9]....
        /*0774*/ 	.word	0x00000590
        /*0778*/ 	.word	0x000000ff
        /*077c*/ 	.word	0x00028868
        /*0780*/ 	.short	0x0100
        /*0782*/ 	.byte	0x08
	.zero		1


	//   ....[10]....
        /*0784*/ 	.word	0x00000680
        /*0788*/ 	.word	0x000000ff
        /*078c*/ 	.word	0x00028870
        /*0790*/ 	.short	0x0100
        /*0792*/ 	.byte	0x06
	.zero		1


	//   ....[11]....
        /*0794*/ 	.word	0x00000690
        /*0798*/ 	.word	0x000000ff
        /*079c*/ 	.word	0x00028880
        /*07a0*/ 	.short	0x0100
        /*07a2*/ 	.byte	0x06
	.zero		1


	//   ....[12]....
        /*07a4*/ 	.word	0x000006a0
        /*07a8*/ 	.word	0x000000ff
        /*07ac*/ 	.word	0x00028878
        /*07b0*/ 	.short	0x0100
        /*07b2*/ 	.byte	0x06
	.zero		1


	//   ....[13]....
        /*07b4*/ 	.word	0x000006b0
        /*07b8*/ 	.word	0x000000ff
        /*07bc*/ 	.word	0x00028888
        /*07c0*/ 	.short	0x0100
        /*07c2*/ 	.byte	0x06
	.zero		1


	//   ....[14]....
        /*07c4*/ 	.word	0x000007e0
        /*07c8*/ 	.word	0x000000ff
        /*07cc*/ 	.word	0x00028890
        /*07d0*/ 	.short	0x0100
        /*07d2*/ 	.byte	0x08
	.zero		1


	//   ....[15]....
        /*07d4*/ 	.word	0x000007f0
        /*07d8*/ 	.word	0x000000ff
        /*07dc*/ 	.word	0x000288a0
        /*07e0*/ 	.short	0x0100
        /*07e2*/ 	.byte	0x08
	.zero		1


	//   ....[16]....
        /*07e4*/ 	.word	0x00000800
        /*07e8*/ 	.word	0x000000ff
        /*07ec*/ 	.word	0x00028898
        /*07f0*/ 	.short	0x0100
        /*07f2*/ 	.byte	0x08
	.zero		1


	//   ....[17]....
        /*07f4*/ 	.word	0x00000810
        /*07f8*/ 	.word	0x000000ff
        /*07fc*/ 	.word	0x000288a8
        /*0800*/ 	.short	0x0100
        /*0802*/ 	.byte	0x08
	.zero		1


	//   ....[18]....
        /*0804*/ 	.word	0x00000940
        /*0808*/ 	.word	0x000000ff
        /*080c*/ 	.word	0x000288b0
        /*0810*/ 	.short	0x0100
        /*0812*/ 	.byte	0x08
	.zero		1


	//   ....[19]....
        /*0814*/ 	.word	0x00000950
        /*0818*/ 	.word	0x000000ff
        /*081c*/ 	.word	0x000288c0
        /*0820*/ 	.short	0x0100
        /*0822*/ 	.byte	0x08
	.zero		1


	//   ....[20]....
        /*0824*/ 	.word	0x00000960
        /*0828*/ 	.word	0x000000ff
        /*082c*/ 	.word	0x000288b8
        /*0830*/ 	.short	0x0100
        /*0832*/ 	.byte	0x08
	.zero		1


	//   ....[21]....
        /*0834*/ 	.word	0x00000970
        /*0838*/ 	.word	0x000000ff
        /*083c*/ 	.word	0x000288c8
        /*0840*/ 	.short	0x0100
        /*0842*/ 	.byte	0x08
	.zero		1


	//   ....[22]....
        /*0844*/ 	.word	0x00003410
        /*0848*/ 	.word	0x00000067
        /*084c*/ 	.word	0x00028890
        /*0850*/ 	.short	0x010a
        /*0852*/ 	.byte	0x3f
	.zero		1


	//   ....[23]....
        /*0854*/ 	.word	0x00005ce0
        /*0858*/ 	.word	0x00000067
        /*085c*/ 	.word	0x00028890
        /*0860*/ 	.short	0x010a
        /*0862*/ 	.byte	0x3f
	.zero		1


	//   ....[24]....
        /*0864*/ 	.word	0x00007fa0
        /*0868*/ 	.word	0x00000067
        /*086c*/ 	.word	0x00028890
        /*0870*/ 	.short	0x010a
        /*0872*/ 	.byte	0x3f
	.zero		1


	//   ....[25]....
        /*0874*/ 	.word	0x00008600
        /*0878*/ 	.word	0x0000002c
        /*087c*/ 	.word	0x00000000
        /*0880*/ 	.short	0x0101
        /*0882*/ 	.byte	0x3f
	.zero		1


	//   ....[26]....
        /*0884*/ 	.word	0x00008640
        /*0888*/ 	.word	0x00000067
        /*088c*/ 	.word	0x000288b0
        /*0890*/ 	.short	0x010a
        /*0892*/ 	.byte	0x3f
	.zero		1


	//   ....[27]....
        /*0894*/ 	.word	0x00008c90
        /*0898*/ 	.word	0x00000067
        /*089c*/ 	.word	0x00000000
        /*08a0*/ 	.short	0x0101
        /*08a2*/ 	.byte	0x3f
	.zero		1


	//   ....[28]....
        /*08a4*/ 	.word	0x00009540
        /*08a8*/ 	.word	0x00000002
        /*08ac*/ 	.word	0x00028800
        /*08b0*/ 	.short	0x010a
        /*08b2*/ 	.byte	0x3f
	.zero		1


	//   ....[29]....
        /*08b4*/ 	.word	0x00009590
        /*08b8*/ 	.word	0x00000002
        /*08bc*/ 	.word	0x00028800
        /*08c0*/ 	.short	0x010a
        /*08c2*/ 	.byte	0x3f
	.zero		1


	//   ....[30]....
        /*08c4*/ 	.word	0x0000a7f0
        /*08c8*/ 	.word	0x00000002
        /*08cc*/ 	.word	0x00028800
        /*08d0*/ 	.short	0x010a
        /*08d2*/ 	.byte	0x3f
	.zero		1


	//   ....[31]....
        /*08d4*/ 	.word	0x0000ce60
        /*08d8*/ 	.word	0x00000002
        /*08dc*/ 	.word	0x00028800
        /*08e0*/ 	.short	0x010a
        /*08e2*/ 	.byte	0x3f
	.zero		1


	//   ....[32]....
        /*08e4*/ 	.word	0x0000ec30
        /*08e8*/ 	.word	0x00000008
        /*08ec*/ 	.word	0x00028830
        /*08f0*/ 	.short	0x010a
        /*08f2*/ 	.byte	0x3f
	.zero		1


	//   ....[33]....
        /*08f4*/ 	.word	0x0000eca0
        /*08f8*/ 	.word	0x00000008
        /*08fc*/ 	.word	0x00028830
        /*0900*/ 	.short	0x010a
        /*0902*/ 	.byte	0x3f
	.zero		1


	//   ....[34]....
        /*0904*/ 	.word	0x0000f650
        /*0908*/ 	.word	0x00000008
        /*090c*/ 	.word	0x00000000
        /*0910*/ 	.short	0x0101
        /*0912*/ 	.byte	0x3f
	.zero		1


	//   ....[35]....
        /*0914*/ 	.word	0x00012760
        /*0918*/ 	.word	0x00000007
        /*091c*/ 	.word	0x00028830
        /*0920*/ 	.short	0x010a
        /*0922*/ 	.byte	0x3f
	.zero		1


	//   ....[36]....
        /*0924*/ 	.word	0x000127b0
        /*0928*/ 	.word	0x00000007
        /*092c*/ 	.word	0x00028830
        /*0930*/ 	.short	0x010a
        /*0932*/ 	.byte	0x3f
	.zero		1


	//   ....[37]....
        /*0934*/ 	.word	0x00012c00
        /*0938*/ 	.word	0x00000007
        /*093c*/ 	.word	0x00028850
        /*0940*/ 	.short	0x010a
        /*0942*/ 	.byte	0x3f
	.zero		1


	//   ....[38]....
        /*0944*/ 	.word	0x00012c40
        /*0948*/ 	.word	0x00000007
        /*094c*/ 	.word	0x00028850
        /*0950*/ 	.short	0x010a
        /*0952*/ 	.byte	0x3f
	.zero		1


	//   ....[39]....
        /*0954*/ 	.word	0x000138b0
        /*0958*/ 	.word	0x00000007
        /*095c*/ 	.word	0x00000000
        /*0960*/ 	.short	0x0101
        /*0962*/ 	.byte	0x3f
	.zero		1


	//   ....[40]....
        /*0964*/ 	.word	0x00015480
        /*0968*/ 	.word	0x0000001b
        /*096c*/ 	.word	0x00000000
        /*0970*/ 	.short	0x0101
        /*0972*/ 	.byte	0x3f
	.zero		1


	//   ....[41]....
        /*0974*/ 	.word	0x000163b0
        /*0978*/ 	.word	0x00000006
        /*097c*/ 	.word	0x00028830
        /*0980*/ 	.short	0x010a
        /*0982*/ 	.byte	0x3f
	.zero		1


	//   ....[42]....
        /*0984*/ 	.word	0x00016400
        /*0988*/ 	.word	0x00000006
        /*098c*/ 	.word	0x00028830
        /*0990*/ 	.short	0x010a
        /*0992*/ 	.byte	0x3f
	.zero		1


	//   ....[43]....
        /*0994*/ 	.word	0x00016850
        /*0998*/ 	.word	0x00000007
        /*099c*/ 	.word	0x00028850
        /*09a0*/ 	.short	0x010a
        /*09a2*/ 	.byte	0x3f
	.zero		1


	//   ....[44]....
        /*09a4*/ 	.word	0x00016890
        /*09a8*/ 	.word	0x00000007
        /*09ac*/ 	.word	0x00028850
        /*09b0*/ 	.short	0x010a
        /*09b2*/ 	.byte	0x3f
	.zero		1


	//   ....[45]....
        /*09b4*/ 	.word	0x00018260
        /*09b8*/ 	.word	0x0000001b
        /*09bc*/ 	.word	0x00000000
        /*09c0*/ 	.short	0x0101
        /*09c2*/ 	.byte	0x3f
	.zero		1


	//   ....[46]....
        /*09c4*/ 	.word	0x00018310
        /*09c8*/ 	.word	0x0000001f
        /*09cc*/ 	.word	0x00000000
        /*09d0*/ 	.short	0x0101
        /*09d2*/ 	.byte	0x3f
	.zero		1


	//   ....[47]....
        /*09d4*/ 	.word	0x00018e10
        /*09d8*/ 	.word	0x00000006
        /*09dc*/ 	.word	0x00028830
        /*09e0*/ 	.short	0x010a
        /*09e2*/ 	.byte	0x3f
	.zero		1


	//   ....[48]....
        /*09e4*/ 	.word	0x00018e60
        /*09e8*/ 	.word	0x00000006
        /*09ec*/ 	.word	0x00028830
        /*09f0*/ 	.short	0x010a
        /*09f2*/ 	.byte	0x3f
	.zero		1


	//   ....[49]....
        /*09f4*/ 	.word	0x000192b0
        /*09f8*/ 	.word	0x00000007
        /*09fc*/ 	.word	0x00028850
        /*0a00*/ 	.short	0x010a
        /*0a02*/ 	.byte	0x3f
	.zero		1


	//   ....[50]....
        /*0a04*/ 	.word	0x000192f0
        /*0a08*/ 	.word	0x00000007
        /*0a0c*/ 	.word	0x00028850
        /*0a10*/ 	.short	0x010a
        /*0a12*/ 	.byte	0x3f
	.zero		1


	//   ....[51]....
        /*0a14*/ 	.word	0x00019fe0
        /*0a18*/ 	.word	0x0000004d
        /*0a1c*/ 	.word	0x00000000
        /*0a20*/ 	.short	0x0101
        /*0a22*/ 	.byte	0x3f
	.zero		1


	//   ....[52]....
        /*0a24*/ 	.word	0x0001bbb0
        /*0a28*/ 	.word	0x0000000c
        /*0a2c*/ 	.word	0x00000000
        /*0a30*/ 	.short	0x0101
        /*0a32*/ 	.byte	0x3f
	.zero		1


	//   ....[53]....
        /*0a34*/ 	.word	0x0001c7b0
        /*0a38*/ 	.word	0x00000008
        /*0a3c*/ 	.word	0x00028850
        /*0a40*/ 	.short	0x010a
        /*0a42*/ 	.byte	0x3f
	.zero		1


	//   ....[54]....
        /*0a44*/ 	.word	0x0001c830
        /*0a48*/ 	.word	0x00000008
        /*0a4c*/ 	.word	0x00028850
        /*0a50*/ 	.short	0x010a
        /*0a52*/ 	.byte	0x3f
	.zero		1


	//   ....[55]....
        /*0a54*/ 	.word	0x0001ce10
        /*0a58*/ 	.word	0x00000009
        /*0a5c*/ 	.word	0x00000000
        /*0a60*/ 	.short	0x0101
        /*0a62*/ 	.byte	0x3f
	.zero		1


	//   ....[56]....
        /*0a64*/ 	.word	0x0001e030
        /*0a68*/ 	.word	0x00000000
        /*0a6c*/ 	.word	0x00000000
        /*0a70*/ 	.short	0x0101
        /*0a72*/ 	.byte	0x3f
	.zero		1


	//   ....[57]....
        /*0a74*/ 	.word	0x00020780
        /*0a78*/ 	.word	0x0000000b
        /*0a7c*/ 	.word	0x00028820
        /*0a80*/ 	.short	0x010a
        /*0a82*/ 	.byte	0x3f
	.zero		1


	//   ....[58]....
        /*0a84*/ 	.word	0x00020810
        /*0a88*/ 	.word	0x00000007
        /*0a8c*/ 	.word	0x000288a0
        /*0a90*/ 	.short	0x010a
        /*0a92*/ 	.byte	0x3f
	.zero		1


	//   ....[59]....
        /*0a94*/ 	.word	0x00020a40
        /*0a98*/ 	.word	0x00000007
        /*0a9c*/ 	.word	0x000288c0
        /*0aa0*/ 	.short	0x010a
        /*0aa2*/ 	.byte	0x3f
	.zero		1


	//   ....[60]....
        /*0aa4*/ 	.word	0x00020d90
        /*0aa8*/ 	.word	0x00000007
        /*0aac*/ 	.word	0x000288a0
        /*0ab0*/ 	.short	0x010a
        /*0ab2*/ 	.byte	0x3f
	.zero		1


	//   ....[61]....
        /*0ab4*/ 	.word	0x00020fb0
        /*0ab8*/ 	.word	0x00000007
        /*0abc*/ 	.word	0x000288c0
        /*0ac0*/ 	.short	0x010a
        /*0ac2*/ 	.byte	0x3f
	.zero		1


	//   ....[62]....
        /*0ac4*/ 	.word	0x000220a0
        /*0ac8*/ 	.word	0x00000007
        /*0acc*/ 	.word	0x00028840
        /*0ad0*/ 	.short	0x010a
        /*0ad2*/ 	.byte	0x3f
	.zero		1


	//   ....[63]....
        /*0ad4*/ 	.word	0x00022570
        /*0ad8*/ 	.word	0x0000000a
        /*0adc*/ 	.word	0x00028820
        /*0ae0*/ 	.short	0x010a
        /*0ae2*/ 	.byte	0x3f
	.zero		1


	//   ....[64]....
        /*0ae4*/ 	.word	0x000228b0
        /*0ae8*/ 	.word	0x00000003
        /*0aec*/ 	.word	0x00028840
        /*0af0*/ 	.short	0x010a
        /*0af2*/ 	.byte	0x3f
	.zero		1


	//   ....[65]....
        /*0af4*/ 	.word	0x00022b60
        /*0af8*/ 	.word	0x00000003
        /*0afc*/ 	.word	0x00028860
        /*0b00*/ 	.short	0x010a
        /*0b02*/ 	.byte	0x3f
	.zero		1


	//   ....[66]....
        /*0b04*/ 	.word	0x00023140
        /*0b08*/ 	.word	0x00000002
        /*0b0c*/ 	.word	0x00028840
        /*0b10*/ 	.short	0x010a
        /*0b12*/ 	.byte	0x3f
	.zero		1


	//   ....[67]....
        /*0b14*/ 	.word	0x000233f0
        /*0b18*/ 	.word	0x00000002
        /*0b1c*/ 	.word	0x00028860
        /*0b20*/ 	.short	0x010a
        /*0b22*/ 	.byte	0x3f
	.zero		1


	//   ....[68]....
        /*0b24*/ 	.word	0x00023920
        /*0b28*/ 	.word	0x00000002
        /*0b2c*/ 	.word	0x00028840
        /*0b30*/ 	.short	0x010a
        /*0b32*/ 	.byte	0x3f
	.zero		1


	//   ....[69]....
        /*0b34*/ 	.word	0x00023bc0
        /*0b38*/ 	.word	0x00000002
        /*0b3c*/ 	.word	0x00028860
        /*0b40*/ 	.short	0x010a
        /*0b42*/ 	.byte	0x3f
	.zero		1


	//   ....[70]....
        /*0b44*/ 	.word	0x00024090
        /*0b48*/ 	.word	0x00000003
        /*0b4c*/ 	.word	0x00028860
        /*0b50*/ 	.short	0x010a
        /*0b52*/ 	.byte	0x3f
	.zero		1


	//   ....[71]....
        /*0b54*/ 	.word	0x000250a0
        /*0b58*/ 	.word	0x00000000
        /*0b5c*/ 	.word	0x00028820
        /*0b60*/ 	.short	0x010a
        /*0b62*/ 	.byte	0x3f
	.zero		1


	//   ....[72]....
        /*0b64*/ 	.word	0x00025250
        /*0b68*/ 	.word	0x00000006
        /*0b6c*/ 	.word	0x00000000
        /*0b70*/ 	.short	0x010a
        /*0b72*/ 	.byte	0x3f
	.zero		1


	//   ....[73]....
        /*0b74*/ 	.word	0x000252c0
        /*0b78*/ 	.word	0x00000007
        /*0b7c*/ 	.word	0x00000000
        /*0b80*/ 	.short	0x010a
        /*0b82*/ 	.byte	0x3f
	.zero		1


	//   ....[74]....
        /*0b84*/ 	.word	0x00025330
        /*0b88*/ 	.word	0x00000004
        /*0b8c*/ 	.word	0x00000000
        /*0b90*/ 	.short	0x010a
        /*0b92*/ 	.byte	0x3f
	.zero		1


	//   ....[75]....
        /*0b94*/ 	.word	0x00025360
        /*0b98*/ 	.word	0x00000003
        /*0b9c*/ 	.word	0x00000000
        /*0ba0*/ 	.short	0x010a
        /*0ba2*/ 	.byte	0x3f
	.zero		1


	//   ....[76]....
        /*0ba4*/ 	.word	0x000253c0
        /*0ba8*/ 	.word	0x00000067
        /*0bac*/ 	.word	0x00028890
        /*0bb0*/ 	.short	0x010a
        /*0bb2*/ 	.byte	0x3f
	.zero		1


	//   ....[77]....
        /*0bb4*/ 	.word	0x00025410
        /*0bb8*/ 	.word	0x00000067
        /*0bbc*/ 	.word	0x00028890
        /*0bc0*/ 	.short	0x010a
        /*0bc2*/ 	.byte	0x3f
	.zero		1


	//   ....[78]....
        /*0bc4*/ 	.word	0x00025460
        /*0bc8*/ 	.word	0x00000067
        /*0bcc*/ 	.word	0x00028890
        /*0bd0*/ 	.short	0x010a
        /*0bd2*/ 	.byte	0x3f
	.zero		1


	//   ....[79]....
        /*0bd4*/ 	.word	0x000254b0
        /*0bd8*/ 	.word	0x00000067
        /*0bdc*/ 	.word	0x000288b0
        /*0be0*/ 	.short	0x010a
        /*0be2*/ 	.byte	0x3f
	.zero		1


	//   ....[80]....
        /*0be4*/ 	.word	0x00025fb0
        /*0be8*/ 	.word	0x00000002
        /*0bec*/ 	.word	0x00028800
        /*0bf0*/ 	.short	0x010a
        /*0bf2*/ 	.byte	0x3f
	.zero		1


	//   ....[81]....
        /*0bf4*/ 	.word	0x00026a00
        /*0bf8*/ 	.word	0x00000002
        /*0bfc*/ 	.word	0x00028800
        /*0c00*/ 	.short	0x010a
        /*0c02*/ 	.byte	0x3f
	.zero		1


	//   ....[82]....
        /*0c04*/ 	.word	0x00026a50
        /*0c08*/ 	.word	0x00000008
        /*0c0c*/ 	.word	0x00028830
        /*0c10*/ 	.short	0x010a
        /*0c12*/ 	.byte	0x3f
	.zero		1


	//   ....[83]....
        /*0c14*/ 	.word	0x00026aa0
        /*0c18*/ 	.word	0x00000007
        /*0c1c*/ 	.word	0x00028830
        /*0c20*/ 	.short	0x010a
        /*0c22*/ 	.byte	0x3f
	.zero		1


	//   ....[84]....
        /*0c24*/ 	.word	0x00026af0
        /*0c28*/ 	.word	0x00000007
        /*0c2c*/ 	.word	0x00028850
        /*0c30*/ 	.short	0x010a
        /*0c32*/ 	.byte	0x3f
	.zero		1


	//   ....[85]....
        /*0c34*/ 	.word	0x00026b40
        /*0c38*/ 	.word	0x00000006
        /*0c3c*/ 	.word	0x00028830
        /*0c40*/ 	.short	0x010a
        /*0c42*/ 	.byte	0x3f
	.zero		1


	//   ....[86]....
        /*0c44*/ 	.word	0x00026b90
        /*0c48*/ 	.word	0x00000007
        /*0c4c*/ 	.word	0x00028850
        /*0c50*/ 	.short	0x010a
        /*0c52*/ 	.byte	0x3f
	.zero		1


	//   ....[87]....
        /*0c54*/ 	.word	0x00026be0
        /*0c58*/ 	.word	0x00000006
        /*0c5c*/ 	.word	0x00028830
        /*0c60*/ 	.short	0x010a
        /*0c62*/ 	.byte	0x3f
	.zero		1


	//   ....[88]....
        /*0c64*/ 	.word	0x00026c30
        /*0c68*/ 	.word	0x00000007
        /*0c6c*/ 	.word	0x00028850
        /*0c70*/ 	.short	0x010a
        /*0c72*/ 	.byte	0x3f
	.zero		1


	//   ....[89]....
        /*0c74*/ 	.word	0x00026c80
        /*0c78*/ 	.word	0x00000008
        /*0c7c*/ 	.word	0x00028850
        /*0c80*/ 	.short	0x010a
        /*0c82*/ 	.byte	0x3f
	.zero		1


	//   ....[90]....
        /*0c84*/ 	.word	0x00026e20
        /*0c88*/ 	.word	0x0000000b
        /*0c8c*/ 	.word	0x00028820
        /*0c90*/ 	.short	0x010a
        /*0c92*/ 	.byte	0x3f
	.zero		1


	//   ....[91]....
        /*0c94*/ 	.word	0x00026e70
        /*0c98*/ 	.word	0x00000007
        /*0c9c*/ 	.word	0x000288a0
        /*0ca0*/ 	.short	0x010a
        /*0ca2*/ 	.byte	0x3f
	.zero		1


	//   ....[92]....
        /*0ca4*/ 	.word	0x00026ec0
        /*0ca8*/ 	.word	0x00000007
        /*0cac*/ 	.word	0x000288c0
        /*0cb0*/ 	.short	0x010a
        /*0cb2*/ 	.byte	0x3f
	.zero		1


	//   ....[93]....
        /*0cb4*/ 	.word	0x00026f10
        /*0cb8*/ 	.word	0x00000007
        /*0cbc*/ 	.word	0x000288a0
        /*0cc0*/ 	.short	0x010a
        /*0cc2*/ 	.byte	0x3f
	.zero		1


	//   ....[94]....
        /*0cc4*/ 	.word	0x00026f60
        /*0cc8*/ 	.word	0x00000007
        /*0ccc*/ 	.word	0x000288c0
        /*0cd0*/ 	.short	0x010a
        /*0cd2*/ 	.byte	0x3f
	.zero		1


	//   ....[95]....
        /*0cd4*/ 	.word	0x00027100
        /*0cd8*/ 	.word	0x00000007
        /*0cdc*/ 	.word	0x00028840
        /*0ce0*/ 	.short	0x010a
        /*0ce2*/ 	.byte	0x3f
	.zero		1


	//   ....[96]....
        /*0ce4*/ 	.word	0x00027180
        /*0ce8*/ 	.word	0x00000003
        /*0cec*/ 	.word	0x00028820
        /*0cf0*/ 	.short	0x010a
        /*0cf2*/ 	.byte	0x3f
	.zero		1


	//   ....[97]....
        /*0cf4*/ 	.word	0x000271d0
        /*0cf8*/ 	.word	0x00000003
        /*0cfc*/ 	.word	0x00028840
        /*0d00*/ 	.short	0x010a
        /*0d02*/ 	.byte	0x3f
	.zero		1


	//   ....[98]....
        /*0d04*/ 	.word	0x00027220
        /*0d08*/ 	.word	0x00000003
        /*0d0c*/ 	.word	0x00028860
        /*0d10*/ 	.short	0x010a
        /*0d12*/ 	.byte	0x3f
	.zero		1


	//   ....[99]....
        /*0d14*/ 	.word	0x00027270
        /*0d18*/ 	.word	0x00000002
        /*0d1c*/ 	.word	0x00028840
        /*0d20*/ 	.short	0x010a
        /*0d22*/ 	.byte	0x3f
	.zero		1


	//   ....[100]....
        /*0d24*/ 	.word	0x000272c0
        /*0d28*/ 	.word	0x00000002
        /*0d2c*/ 	.word	0x00028860
        /*0d30*/ 	.short	0x010a
        /*0d32*/ 	.byte	0x3f
	.zero		1


	//   ....[101]....
        /*0d34*/ 	.word	0x00027310
        /*0d38*/ 	.word	0x00000002
        /*0d3c*/ 	.word	0x00028840
        /*0d40*/ 	.short	0x010a
        /*0d42*/ 	.byte	0x3f
	.zero		1


	//   ....[102]....
        /*0d44*/ 	.word	0x00027360
        /*0d48*/ 	.word	0x00000002
        /*0d4c*/ 	.word	0x00028860
        /*0d50*/ 	.short	0x010a
        /*0d52*/ 	.byte	0x3f
	.zero		1


	//   ....[103]....
        /*0d54*/ 	.word	0x000273b0
        /*0d58*/ 	.word	0x00000003
        /*0d5c*/ 	.word	0x00028860
        /*0d60*/ 	.short	0x010a
        /*0d62*/ 	.byte	0x3f
	.zero		1


	//   ....[104]....
        /*0d64*/ 	.word	0x00027d70
        /*0d68*/ 	.word	0x00000000
        /*0d6c*/ 	.word	0x00028820
        /*0d70*/ 	.short	0x010a
        /*0d72*/ 	.byte	0x3f
	.zero		1


	//   ....[105]....
        /*0d74*/ 	.word	0x00027f10
        /*0d78*/ 	.word	0x00000006
        /*0d7c*/ 	.word	0x00000000
        /*0d80*/ 	.short	0x010a
        /*0d82*/ 	.byte	0x3f
	.zero		1


	//   ....[106]....
        /*0d84*/ 	.word	0x00027f60
        /*0d88*/ 	.word	0x00000007
        /*0d8c*/ 	.word	0x00000000
        /*0d90*/ 	.short	0x010a
        /*0d92*/ 	.byte	0x3f
	.zero		1


	//   ....[107]....
        /*0d94*/ 	.word	0x00027fb0
        /*0d98*/ 	.word	0x00000004
        /*0d9c*/ 	.word	0x00000000
        /*0da0*/ 	.short	0x010a
        /*0da2*/ 	.byte	0x3f
	.zero		1


	//----- nvinfo : EIATTR_NUM_MBARRIERS
	.align		4
.L_1121:
        /*0da4*/ 	.byte	0x03, 0x38
        /*0da6*/ 	.short	0x0016


	//----- nvinfo : EIATTR_EXIT_INSTR_OFFSETS
	.align		4
        /*0da8*/ 	.byte	0x04, 0x1c
        /*0daa*/ 	.short	(.L_1123 - .L_1122)


	//   ....[0]....
.L_1122:
        /*0dac*/ 	.word	0x000253b0


	//----- nvinfo : EIATTR_MAX_THREADS
	.align		4
.L_1123:
        /*0db0*/ 	.byte	0x04, 0x05
        /*0db2*/ 	.short	(.L_1125 - .L_1124)
.L_1124:
        /*0db4*/ 	.word	0x00000180
        /*0db8*/ 	.word	0x00000001
        /*0dbc*/ 	.word	0x00000001


	//----- nvinfo : EIATTR_CRS_STACK_SIZE
	.align		4
.L_1125:
        /*0dc0*/ 	.byte	0x04, 0x1e
        /*0dc2*/ 	.short	(.L_1127 - .L_1126)
.L_1126:
        /*0dc4*/ 	.word	0x00000000


	//----- nvinfo : EIATTR_CBANK_PARAM_SIZE
	.align		4
.L_1127:
        /*0dc8*/ 	.byte	0x03, 0x19
        /*0dca*/ 	.short	0x0a70


	//----- nvinfo : EIATTR_PARAM_CBANK
	.align		4
        /*0dcc*/ 	.byte	0x04, 0x0a
        /*0dce*/ 	.short	(.L_1129 - .L_1128)
	.align		4
.L_1128:
        /*0dd0*/ 	.word	index@(.nv.constant0._ZN7cutlass13device_kernelIN5flash11enable_sm90INS1_16FlashAttnFwdSm90INS1_25CollectiveMainloopFwdSm90ILi2EN4cute5tupleIJNS5_1CILi1EEES8_S8_EEENS6_IJNS7_ILi128EEESA_SA_EEELi128ENS_10bfloat16_tEfNS_4arch4Sm90ELb0ELb1ELb1ELb1ELb0ELb1ELb0ELb1ELb1ELb0ELb0ELb0EEENS1_21CollectiveEpilogueFwdISB_S9_SC_SE_Li256ELb1ELb0ELb0ELb0EEENS1_36VarlenDynamicPersistentTileSchedulerILi128ELi128ELi256ELi32ELb0ELb0ELb1ELb1ELb0ELb1EEEEEEEEEvNT_6ParamsE)
        /*0dd4*/ 	.short	0x0210
        /*0dd6*/ 	.short	0x0a70


	//----- nvinfo : EIATTR_SW_WAR
	.align		4
.L_1129:
        /*0dd8*/ 	.byte	0x04, 0x36
        /*0dda*/ 	.short	(.L_1131 - .L_1130)
.L_1130:
        /*0ddc*/ 	.word	0x00000008
.L_1131:


//--------------------- .nv.info._ZN7cutlass13device_kernelIN5flash11enable_sm90INS1_16FlashAttnFwdSm90INS1_25CollectiveMainloopFwdSm90ILi2EN4cute5tupleIJNS5_1CILi1EEES8_S8_EEENS6_IJNS7_ILi128EEESA_SA_EEELi128ENS_10bfloat16_tEfNS_4arch4Sm90ELb1ELb0ELb1ELb0ELb0ELb0ELb0ELb1ELb1ELb0ELb0ELb0EEENS1_21CollectiveEpilogueFwdISB_S9_SC_SE_Li256ELb0ELb0ELb0ELb0EEENS1_30DynamicPersistentTileSchedulerILi256ELi32ELb0ELb0ELb1EEEEEEEEEvNT_6ParamsE --------------------------
	.section	.nv.info._ZN7cutlass13device_kernelIN5flash11enable_sm90INS1_16FlashAttnFwdSm90INS1_25CollectiveMainloopFwdSm90ILi2EN4cute5tupleIJNS5_1CILi1EEES8_S8_EEENS6_IJNS7_ILi128EEESA_SA_EEELi128ENS_10bfloat16_tEfNS_4arch4Sm90ELb1ELb0ELb1ELb0ELb0ELb0ELb0ELb1ELb1ELb0ELb0ELb0EEENS1_21CollectiveEpilogueFwdISB_S9_SC_SE_Li256ELb0ELb0ELb0ELb0EEENS1_30DynamicPersistentTileSchedulerILi256ELi32ELb0ELb0ELb1EEEEEEEEEvNT_6ParamsE,"",@"SHT_CUDA_INFO"
	.sectionflags	@""
	.align	4


	//----- nvinfo : EIATTR_CUDA_API_VERSION
	.align		4
        /*0000*/ 	.byte	0x04, 0x37
        /*0002*/ 	.short	(.L_1133 - .L_1132)
.L_1132:
        /*0004*/ 	.word	0x00000082


	//----- nvinfo : EIATTR_KPARAM_INFO
	.align		4
.L_1133:
        /*0008*/ 	.byte	0x04, 0x17
        /*000a*/ 	.short	(.L_1135 - .L_1134)
.L_1134:
        /*000c*/ 	.word	0x00000000
        /*0010*/ 	.short	0x0000
        /*0012*/ 	.short	0x0070
        /*0014*/ 	.byte	0x00, 0xf0, 0x01, 0x2e


	//----- nvinfo : EIATTR_SPARSE_MMA_MASK
	.align		4
.L_1135:
        /*0018*/ 	.byte	0x03, 0x50
        /*001a*/ 	.short	0x0000


	//----- nvinfo : EIATTR_MAXREG_COUNT
	.align		4
        /*001c*/ 	.byte	0x03, 0x1b
        /*001e*/ 	.short	0x00a8


	//----- nvinfo : EIATTR_NUM_BARRIERS
	.align		4
        /*0020*/ 	.byte	0x02, 0x4c
        /*0022*/ 	.byte	0x10
	.zero		1


	//----- nvinfo : EIATTR_EXTERNS
	.align		4
        /*0024*/ 	.byte	0x04, 0x0f
        /*0026*/ 	.short	(.L_1137 - .L_1136)


	//   ....[0]....
	.align		4
.L_1136:
        /*0028*/ 	.word	index@(__assertfail)


	//----- nvinfo : EIATTR_MERCURY_ISA_VERSION
	.align		4
.L_1137:
        /*002c*/ 	.byte	0x03, 0x5f
        /*002e*/ 	.short	0x0101


	//----- nvinfo : EIATTR_INT_WARP_WIDE_INSTR_OFFSETS
	.align		4
        /*0030*/ 	.byte	0x04, 0x31
        /*0032*/ 	.short	(.L_1139 - .L_1138)


	//   ....[0]....
.L_1138:
        /*0034*/ 	.word	0x00000180


	//   ....[1]....
        /*0038*/ 	.word	0x000001b0


	//   ....[2]....
        /*003c*/ 	.word	0x000001c0


	//   ....[3]....
        /*0040*/ 	.word	0x0000c100


	//   ....[4]....
        /*0044*/ 	.word	0x0000c190


	//   ....[5]....
        /*0048*/ 	.word	0x0000c6a0


	//   ....[6]....
        /*004c*/ 	.word	0x0000e0f0


	//   ....[7]....
        /*0050*/ 	.word	0x0000e180


	//----- nvinfo : EIATTR_COOP_GROUP_MASK_REGIDS
	.align		4
.L_1139:
        /*0054*/ 	.byte	0x04, 0x29
        /*0056*/ 	.short	(.L_1141 - .L_1140)


	//   ....[0]....
.L_1140:
        /*0058*/ 	.word	0xffffffff


	//   ....[1]....
        /*005c*/ 	.word	0xffffffff


	//   ....[2]....
        /*0060*/ 	.word	0xffffffff


	//   ....[3]....
        /*0064*/ 	.word	0xffffffff


	//   ....[4]....
        /*0068*/ 	.word	0xffffffff


	//   ....[5]....
        /*006c*/ 	.word	0xffffffff


	//   ....[6]....
        /*0070*/ 	.word	0xffffffff


	//   ....[7]....
        /*0074*/ 	.word	0xffffffff


	//   ....[8]....
        /*0078*/ 	.word	0xffffffff


	//   ....[9]....
        /*007c*/ 	.word	0xffffffff


	//   ....[10]....
        /*0080*/ 	.word	0xffffffff


	//   ....[11]....
        /*0084*/ 	.word	0xffffffff


	//   ....[12]....
        /*0088*/ 	.word	0xffffffff


	//   ....[13]....
        /*008c*/ 	.word	0xffffffff


	//   ....[14]....
        /*0090*/ 	.word	0xffffffff


	//   ....[15]....
        /*0094*/ 	.word	0xffffffff


	//   ....[16]....
        /*0098*/ 	.word	0xffffffff


	//   ....[17]....
        /*009c*/ 	.word	0xffffffff


	//   ....[18]....
        /*00a0*/ 	.word	0xffffffff


	//   ....[19]....
        /*00a4*/ 	.word	0xffffffff


	//   ....[20]....
        /*00a8*/ 	.word	0xffffffff


	//   ....[21]....
        /*00ac*/ 	.word	0xffffffff


	//   ....[22]....
        /*00b0*/ 	.word	0xffffffff


	//   ....[23]....
        /*00b4*/ 	.word	0xffffffff


	//   ....[24]....
        /*00b8*/ 	.word	0xffffffff


	//   ....[25]....
        /*00bc*/ 	.word	0xffffffff


	//   ....[26]....
        /*00c0*/ 	.word	0xffffffff


	//   ....[27]....
        /*00c4*/ 	.word	0xffffffff


	//   ....[28]....
        /*00c8*/ 	.word	0x0500000f


	//   ....[29]....
        /*00cc*/ 	.word	0x0500000f


	//----- nvinfo : EIATTR_COOP_GROUP_INSTR_OFFSETS
	.align		4
.L_1141:
        /*00d0*/ 	.byte	0x04, 0x28
        /*00d2*/ 	.short	(.L_1143 - .L_1142)


	//   ....[0]....
.L_1142:
        /*00d4*/ 	.word	0x00000060


	//   ....[1]....
        /*00d8*/ 	.word	0x00000190


	//   ....[2]....
        /*00dc*/ 	.word	0x000001e0


	//   ....[3]....
        /*00e0*/ 	.word	0x000003d0


	//   ....[4]....
        /*00e4*/ 	.word	0x00000530


	//   ....[5]....
        /*00e8*/ 	.word	0x00000650


	//   ....[6]....
        /*00ec*/ 	.word	0x000007b0


	//   ....[7]....
        /*00f0*/ 	.word	0x00001410


	//   ....[8]....
        /*00f4*/ 	.word	0x00002bf0


	//   ....[9]....
        /*00f8*/ 	.word	0x00002c70


	//   ....[10]....
        /*00fc*/ 	.word	0x000036d0


	//   ....[11]....
        /*0100*/ 	.word	0x00003740


	//   ....[12]....
        /*0104*/ 	.word	0x00005bc0


	//   ....[13]....
        /*0108*/ 	.word	0x00005ce0


	//   ....[14]....
        /*010c*/ 	.word	0x000065a0


	//   ....[15]....
        /*0110*/ 	.word	0x000066a0


	//   ....[16]....
        /*0114*/ 	.word	0x00008930


	//   ....[17]....
        /*0118*/ 	.word	0x00008960


	//   ....[18]....
        /*011c*/ 	.word	0x00008bf0


	//   ....[19]....
        /*0120*/ 	.word	0x00008ca0


	//   ....[20]....
        /*0124*/ 	.word	0x0000a010


	//   ....[21]....
        /*0128*/ 	.word	0x0000a050


	//   ....[22]....
        /*012c*/ 	.word	0x0000a140


	//   ....[23]....
        /*0130*/ 	.word	0x0000a160


	//   ....[24]....
        /*0134*/ 	.word	0x0000b0f0


	//   ....[25]....
        /*0138*/ 	.word	0x0000bb90


	//   ....[26]....
        /*013c*/ 	.word	0x0000e490


	//   ....[27]....
        /*0140*/ 	.word	0x0000e640


	//   ....[28]....
        /*0144*/ 	.word	0x0000ebb0


	//   ....[29]....
        /*0148*/ 	.word	0x0000ef90


	//----- nvinfo : EIATTR_REG_RECONFIG
	.align		4
.L_1143:
        /*014c*/ 	.byte	0x01, 0x54
	.zero		2


	//----- nvinfo : EIATTR_SYSCALL_OFFSETS
	.align		4
        /*0150*/ 	.byte	0x04, 0x46
        /*0152*/ 	.short	(.L_1145 - .L_1144)


	//   ....[0]....
.L_1144:
        /*0154*/ 	.word	0x000015c0


	//   ....[1]....
        /*0158*/ 	.word	0x0000c320


	//   ....[2]....
        /*015c*/ 	.word	0x0000c460


	//   ....[3]....
        /*0160*/ 	.word	0x0000c560


	//----- nvinfo : EIATTR_MBARRIER_INSTR_OFFSETS
	.align		4
.L_1145:
        /*0164*/ 	.byte	0x04, 0x39
        /*0166*/ 	.short	(.L_1147 - .L_1146)


	//   ....[0]....
.L_1146:
        /*0168*/ 	.word	0x00000280
        /*016c*/ 	.word	0x000000ff
        /*0170*/ 	.word	0x00028800
        /*0174*/ 	.short	0x0100
        /*0176*/ 	.byte	0x06
	.zero		1


	//   ....[1]....
        /*0178*/ 	.word	0x00000290
        /*017c*/ 	.word	0x000000ff
        /*0180*/ 	.word	0x00028820
        /*0184*/ 	.short	0x0100
        /*0186*/ 	.byte	0x06
	.zero		1


	//   ....[2]....
        /*0188*/ 	.word	0x00000380
        /*018c*/ 	.word	0x000000ff
        /*0190*/ 	.word	0x00028830
        /*0194*/ 	.short	0x0100
        /*0196*/ 	.byte	0x08
	.zero		1


	//   ....[3]....
        /*0198*/ 	.word	0x00000390
        /*019c*/ 	.word	0x000000ff
        /*01a0*/ 	.word	0x00028840
        /*01a4*/ 	.short	0x0100
        /*01a6*/ 	.byte	0x08
	.zero		1


	//   ....[4]....
        /*01a8*/ 	.word	0x000003a0
        /*01ac*/ 	.word	0x000000ff
        /*01b0*/ 	.word	0x00028838
        /*01b4*/ 	.short	0x0100
        /*01b6*/ 	.byte	0x08
	.zero		1


	//   ....[5]....
        /*01b8*/ 	.word	0x000003b0
        /*01bc*/ 	.word	0x000000ff
        /*01c0*/ 	.word	0x00028848
        /*01c4*/ 	.short	0x0100
        /*01c6*/ 	.byte	0x08
	.zero		1


	//   ....[6]....
        /*01c8*/ 	.word	0x000004e0
        /*01cc*/ 	.word	0x000000ff
        /*01d0*/ 	.word	0x00028850
        /*01d4*/ 	.short	0x0100
        /*01d6*/ 	.byte	0x08
	.zero		1


	//   ....[7]....
        /*01d8*/ 	.word	0x000004f0
        /*01dc*/ 	.word	0x000000ff
        /*01e0*/ 	.word	0x00028860
        /*01e4*/ 	.short	0x0100
        /*01e6*/ 	.byte	0x08
	.zero		1


	//   ....[8]....
        /*01e8*/ 	.word	0x00000500
        /*01ec*/ 	.word	0x000000ff
        /*01f0*/ 	.word	0x00028858
        /*01f4*/ 	.short	0x0100
        /*01f6*/ 	.byte	0x08
	.zero		1


	//   ....[9]....
        /*01f8*/ 	.word	0x00000510
        /*01fc*/ 	.word	0x000000ff
        /*0200*/ 	.word	0x00028868
        /*0204*/ 	.short	0x0100
        /*0206*/ 	.byte	0x08
	.zero		1


	//   ....[10]....
        /*0208*/ 	.word	0x00000600
        /*020c*/ 	.word	0x000000ff
        /*0210*/ 	.word	0x00028870
        /*0214*/ 	.short	0x0100
        /*0216*/ 	.byte	0x06
	.zero		1


	//   ....[11]....
        /*0218*/ 	.word	0x00000610
        /*021c*/ 	.word	0x000000ff
        /*0220*/ 	.word	0x00028880
        /*0224*/ 	.short	0x0100
        /*0226*/ 	.byte	0x06
	.zero		1


	//   ....[12]....
        /*0228*/ 	.word	0x00000620
        /*022c*/ 	.word	0x000000ff
        /*0230*/ 	.word	0x00028878
        /*0234*/ 	.short	0x0100
        /*0236*/ 	.byte	0x06
	.zero		1


	//   ....[13]....
        /*0238*/ 	.word	0x00000630
        /*023c*/ 	.word	0x000000ff
        /*0240*/ 	.word	0x00028888
        /*0244*/ 	.short	0x0100
        /*0246*/ 	.byte	0x06
	.zero		1


	//   ....[14]....
        /*0248*/ 	.word	0x00000760
        /*024c*/ 	.word	0x000000ff
        /*0250*/ 	.word	0x00028890
        /*0254*/ 	.short	0x0100
        /*0256*/ 	.byte	0x08
	.zero		1


	//   ....[15]....
        /*0258*/ 	.word	0x00000770
        /*025c*/ 	.word	0x000000ff
        /*0260*/ 	.word	0x000288a0
        /*0264*/ 	.short	0x0100
        /*0266*/ 	.byte	0x08
	.zero		1


	//   ....[16]....
        /*0268*/ 	.word	0x00000780
        /*026c*/ 	.word	0x000000ff
        /*0270*/ 	.word	0x00028898
        /*0274*/ 	.short	0x0100
        /*0276*/ 	.byte	0x08
	.zero		1


	//   ....[17]....
        /*0278*/ 	.word	0x00000790
        /*027c*/ 	.word	0x000000ff
        /*0280*/ 	.word	0x000288a8
        /*0284*/ 	.short	0x0100
        /*0286*/ 	.byte	0x08
	.zero		1


	//   ....[18]....
        /*0288*/ 	.word	0x000008c0
        /*028c*/ 	.word	0x000000ff
        /*0290*/ 	.word	0x000288b0
        /*0294*/ 	.short	0x0100
        /*0296*/ 	.byte	0x08
	.zero		1


	//   ....[19]....
        /*0298*/ 	.word	0x000008d0
        /*029c*/ 	.word	0x000000ff
        /*02a0*/ 	.word	0x000288c0
        /*02a4*/ 	.short	0x0100
        /*02a6*/ 	.byte	0x08
	.zero		1


	//   ....[20]....
        /*02a8*/ 	.word	0x000008e0
        /*02ac*/ 	.word	0x000000ff
        /*02b0*/ 	.word	0x000288b8
        /*02b4*/ 	.short	0x0100
        /*02b6*/ 	.byte	0x08
	.zero		1


	//   ....[21]....
        /*02b8*/ 	.word	0x000008f0
        /*02bc*/ 	.word	0x000000ff
        /*02c0*/ 	.word	0x000288c8
        /*02c4*/ 	.short	0x0100
        /*02c6*/ 	.byte	0x08
	.zero		1


	//   ....[22]....
        /*02c8*/ 	.word	0x00001640
        /*02cc*/ 	.word	0x000000ff
        /*02d0*/ 	.word	0x00028800
        /*02d4*/ 	.short	0x010a
        /*02d6*/ 	.byte	0x26
	.zero		1


	//   ....[23]....
        /*02d8*/ 	.word	0x000016c0
        /*02dc*/ 	.word	0x00000000
        /*02e0*/ 	.word	0x00028830
        /*02e4*/ 	.short	0x010a
        /*02e6*/ 	.byte	0x3f
	.zero		1


	//   ....[24]....
        /*02e8*/ 	.word	0x00001730
        /*02ec*/ 	.word	0x00000000
        /*02f0*/ 	.word	0x00028830
        /*02f4*/ 	.short	0x010a
        /*02f6*/ 	.byte	0x3f
	.zero		1


	//   ....[25]....
        /*02f8*/ 	.word	0x00002710
        /*02fc*/ 	.word	0x00000000
        /*0300*/ 	.word	0x00000000
        /*0304*/ 	.short	0x0101
        /*0306*/ 	.byte	0x3f
	.zero		1


	//   ....[26]....
        /*0308*/ 	.word	0x000046f0
        /*030c*/ 	.word	0x000000ff
        /*0310*/ 	.word	0x00028830
        /*0314*/ 	.short	0x010a
        /*0316*/ 	.byte	0x0a
	.zero		1


	//   ....[27]....
        /*0318*/ 	.word	0x00004730
        /*031c*/ 	.word	0x000000ff
        /*0320*/ 	.word	0x00028830
        /*0324*/ 	.short	0x010a
        /*0326*/ 	.byte	0x0a
	.zero		1


	//   ....[28]....
        /*0328*/ 	.word	0x00004a60
        /*032c*/ 	.word	0x000000ff
        /*0330*/ 	.word	0x00028850
        /*0334*/ 	.short	0x010a
        /*0336*/ 	.byte	0x0a
	.zero		1


	//   ....[29]....
        /*0338*/ 	.word	0x00004aa0
        /*033c*/ 	.word	0x000000ff
        /*0340*/ 	.word	0x00028850
        /*0344*/ 	.short	0x010a
        /*0346*/ 	.byte	0x0a
	.zero		1


	//   ....[30]....
        /*0348*/ 	.word	0x00006ce0
        /*034c*/ 	.word	0x0000002e
        /*0350*/ 	.word	0x00000000
        /*0354*/ 	.short	0x0101
        /*0356*/ 	.byte	0x3f
	.zero		1


	//   ....[31]....
        /*0358*/ 	.word	0x00006d60
        /*035c*/ 	.word	0x00000032
        /*0360*/ 	.word	0x00000000
        /*0364*/ 	.short	0x0101
        /*0366*/ 	.byte	0x3f
	.zero		1


	//   ....[32]....
        /*0368*/ 	.word	0x00007830
        /*036c*/ 	.word	0x000000ff
        /*0370*/ 	.word	0x00028830
        /*0374*/ 	.short	0x010a
        /*0376*/ 	.byte	0x0a
	.zero		1


	//   ....[33]....
        /*0378*/ 	.word	0x00007870
        /*037c*/ 	.word	0x000000ff
        /*0380*/ 	.word	0x00028830
        /*0384*/ 	.short	0x010a
        /*0386*/ 	.byte	0x0a
	.zero		1


	//   ....[34]....
        /*0388*/ 	.word	0x00007ba0
        /*038c*/ 	.word	0x000000ff
        /*0390*/ 	.word	0x00028850
        /*0394*/ 	.short	0x010a
        /*0396*/ 	.byte	0x0a
	.zero		1


	//   ....[35]....
        /*0398*/ 	.word	0x00007be0
        /*039c*/ 	.word	0x000000ff
        /*03a0*/ 	.word	0x00028850
        /*03a4*/ 	.short	0x010a
        /*03a6*/ 	.byte	0x0a
	.zero		1


	//   ....[36]....
        /*03a8*/ 	.word	0x00009560
        /*03ac*/ 	.word	0x0000001d
        /*03b0*/ 	.word	0x00000000
        /*03b4*/ 	.short	0x0101
        /*03b6*/ 	.byte	0x3f
	.zero		1


	//   ....[37]....
        /*03b8*/ 	.word	0x00009710
        /*03bc*/ 	.word	0x0000001d
        /*03c0*/ 	.word	0x00000000
        /*03c4*/ 	.short	0x0101
        /*03c6*/ 	.byte	0x3f
	.zero		1


	//   ....[38]....
        /*03c8*/ 	.word	0x00009f80
        /*03cc*/ 	.word	0x000000ff
        /*03d0*/ 	.word	0x00028850
        /*03d4*/ 	.short	0x010a
        /*03d6*/ 	.byte	0x05
	.zero		1


	//   ....[39]....
        /*03d8*/ 	.word	0x00009fc0
        /*03dc*/ 	.word	0x000000ff
        /*03e0*/ 	.word	0x00028850
        /*03e4*/ 	.short	0x010a
        /*03e6*/ 	.byte	0x05
	.zero		1


	//   ....[40]....
        /*03e8*/ 	.word	0x0000a4e0
        /*03ec*/ 	.word	0x00000004
        /*03f0*/ 	.word	0x00000000
        /*03f4*/ 	.short	0x0101
        /*03f6*/ 	.byte	0x3f
	.zero		1


	//   ....[41]....
        /*03f8*/ 	.word	0x0000b280
        /*03fc*/ 	.word	0x000000ff
        /*0400*/ 	.word	0x00000000
        /*0404*/ 	.short	0x0101
        /*0406*/ 	.byte	0x05
	.zero		1


	//   ....[42]....
        /*0408*/ 	.word	0x0000c970
        /*040c*/ 	.word	0x00000008
        /*0410*/ 	.word	0x00028840
        /*0414*/ 	.short	0x010a
        /*0416*/ 	.byte	0x3f
	.zero		1


	//   ....[43]....
        /*0418*/ 	.word	0x0000cd10
        /*041c*/ 	.word	0x000000ff
        /*0420*/ 	.word	0x00028820
        /*0424*/ 	.short	0x010a
        /*0426*/ 	.byte	0x26
	.zero		1


	//   ....[44]....
        /*0428*/ 	.word	0x0000d000
        /*042c*/ 	.word	0x00000003
        /*0430*/ 	.word	0x00028840
        /*0434*/ 	.short	0x010a
        /*0436*/ 	.byte	0x3f
	.zero		1


	//   ....[45]....
        /*0438*/ 	.word	0x0000d200
        /*043c*/ 	.word	0x00000002
        /*0440*/ 	.word	0x00000060
        /*0444*/ 	.short	0x010a
        /*0446*/ 	.byte	0x3f
	.zero		1


	//   ....[46]....
        /*0448*/ 	.word	0x0000d690
        /*044c*/ 	.word	0x00000003
        /*0450*/ 	.word	0x00028840
        /*0454*/ 	.short	0x010a
        /*0456*/ 	.byte	0x3f
	.zero		1


	//   ....[47]....
        /*0458*/ 	.word	0x0000d890
        /*045c*/ 	.word	0x00000002
        /*0460*/ 	.word	0x00000060
        /*0464*/ 	.short	0x010a
        /*0466*/ 	.byte	0x3f
	.zero		1


	//   ....[48]....
        /*0468*/ 	.word	0x0000dc80
        /*046c*/ 	.word	0x00000002
        /*0470*/ 	.word	0x00028840
        /*0474*/ 	.short	0x010a
        /*0476*/ 	.byte	0x3f
	.zero		1


	//   ....[49]....
        /*0478*/ 	.word	0x0000de80
        /*047c*/ 	.word	0x00000002
        /*0480*/ 	.word	0x00000060
        /*0484*/ 	.short	0x010a
        /*0486*/ 	.byte	0x3f
	.zero		1


	//   ....[50]....
        /*0488*/ 	.word	0x0000e220
        /*048c*/ 	.word	0x00000003
        /*0490*/ 	.word	0x00028860
        /*0494*/ 	.short	0x010a
        /*0496*/ 	.byte	0x3f
	.zero		1


	//   ....[51]....
        /*0498*/ 	.word	0x0000e5f0
        /*049c*/ 	.word	0x00000007
        /*04a0*/ 	.word	0x00028820
        /*04a4*/ 	.short	0x010a
        /*04a6*/ 	.byte	0x3f
	.zero		1


	//   ....[52]....
        /*04a8*/ 	.word	0x0000e740
        /*04ac*/ 	.word	0x00000005
        /*04b0*/ 	.word	0x00000000
        /*04b4*/ 	.short	0x010a
        /*04b6*/ 	.byte	0x3f
	.zero		1


	//   ....[53]....
        /*04b8*/ 	.word	0x0000e7b0
        /*04bc*/ 	.word	0x00000003
        /*04c0*/ 	.word	0x00000000
        /*04c4*/ 	.short	0x010a
        /*04c6*/ 	.byte	0x3f
	.zero		1


	//   ....[54]....
        /*04c8*/ 	.word	0x0000e810
        /*04cc*/ 	.word	0x00000005
        /*04d0*/ 	.word	0x00000000
        /*04d4*/ 	.short	0x010a
        /*04d6*/ 	.byte	0x3f
	.zero		1


	//   ....[55]....
        /*04d8*/ 	.word	0x0000e840
        /*04dc*/ 	.word	0x00000003
        /*04e0*/ 	.word	0x00000000
        /*04e4*/ 	.short	0x010a
        /*04e6*/ 	.byte	0x3f
	.zero		1


	//   ....[56]....
        /*04e8*/ 	.word	0x0000e8b0
        /*04ec*/ 	.word	0x00000003
        /*04f0*/ 	.word	0x00028800
        /*04f4*/ 	.short	0x010a
        /*04f6*/ 	.byte	0x3f
	.zero		1


	//   ....[57]....
        /*04f8*/ 	.word	0x0000e900
        /*04fc*/ 	.word	0x00000000
        /*0500*/ 	.word	0x00028830
        /*0504*/ 	.short	0x010a
        /*0506*/ 	.byte	0x3f
	.zero		1


	//   ....[58]....
        /*0508*/ 	.word	0x0000e960
        /*050c*/ 	.word	0x00000007
        /*0510*/ 	.word	0x00028830
        /*0514*/ 	.short	0x010a
        /*0516*/ 	.byte	0x3f
	.zero		1


	//   ....[59]....
        /*0518*/ 	.word	0x0000e9c0
        /*051c*/ 	.word	0x00000007
        /*0520*/ 	.word	0x00028850
        /*0524*/ 	.short	0x010a
        /*0526*/ 	.byte	0x3f
	.zero		1


	//   ....[60]....
        /*0528*/ 	.word	0x0000ea20
        /*052c*/ 	.word	0x00000005
        /*0530*/ 	.word	0x00028830
        /*0534*/ 	.short	0x010a
        /*0536*/ 	.byte	0x3f
	.zero		1


	//   ....[61]....
        /*0538*/ 	.word	0x0000ea80
        /*053c*/ 	.word	0x00000005
        /*0540*/ 	.word	0x00028850
        /*0544*/ 	.short	0x010a
        /*0546*/ 	.byte	0x3f
	.zero		1


	//   ....[62]....
        /*0548*/ 	.word	0x0000eae0
        /*054c*/ 	.word	0x00000006
        /*0550*/ 	.word	0x00028850
        /*0554*/ 	.short	0x010a
        /*0556*/ 	.byte	0x3f
	.zero		1


	//   ....[63]....
        /*0558*/ 	.word	0x0000ec60
        /*055c*/ 	.word	0x00000008
        /*0560*/ 	.word	0x00028840
        /*0564*/ 	.short	0x010a
        /*0566*/ 	.byte	0x3f
	.zero		1


	//   ....[64]....
        /*0568*/ 	.word	0x0000ecc0
        /*056c*/ 	.word	0x00000008
        /*0570*/ 	.word	0x00028820
        /*0574*/ 	.short	0x010a
        /*0576*/ 	.byte	0x3f
	.zero		1


	//   ....[65]....
        /*0578*/ 	.word	0x0000ed10
        /*057c*/ 	.word	0x00000003
        /*0580*/ 	.word	0x00028840
        /*0584*/ 	.short	0x010a
        /*0586*/ 	.byte	0x3f
	.zero		1


	//   ....[66]....
        /*0588*/ 	.word	0x0000ed60
        /*058c*/ 	.word	0x00000002
        /*0590*/ 	.word	0x00000060
        /*0594*/ 	.short	0x010a
        /*0596*/ 	.byte	0x3f
	.zero		1


	//   ....[67]....
        /*0598*/ 	.word	0x0000edb0
        /*059c*/ 	.word	0x00000003
        /*05a0*/ 	.word	0x00028840
        /*05a4*/ 	.short	0x010a
        /*05a6*/ 	.byte	0x3f
	.zero		1


	//   ....[68]....
        /*05a8*/ 	.word	0x0000ee00
        /*05ac*/ 	.word	0x00000002
        /*05b0*/ 	.word	0x00000060
        /*05b4*/ 	.short	0x010a
        /*05b6*/ 	.byte	0x3f
	.zero		1


	//   ....[69]....
        /*05b8*/ 	.word	0x0000ee50
        /*05bc*/ 	.word	0x00000002
        /*05c0*/ 	.word	0x00028840
        /*05c4*/ 	.short	0x010a
        /*05c6*/ 	.byte	0x3f
	.zero		1


	//   ....[70]....
        /*05c8*/ 	.word	0x0000eea0
        /*05cc*/ 	.word	0x00000002
        /*05d0*/ 	.word	0x00000060
        /*05d4*/ 	.short	0x010a
        /*05d6*/ 	.byte	0x3f
	.zero		1


	//   ....[71]....
        /*05d8*/ 	.word	0x0000eef0
        /*05dc*/ 	.word	0x00000003
        /*05e0*/ 	.word	0x00028860
        /*05e4*/ 	.short	0x010a
        /*05e6*/ 	.byte	0x3f
	.zero		1


	//   ....[72]....
        /*05e8*/ 	.word	0x0000efd0
        /*05ec*/ 	.word	0x00000007
        /*05f0*/ 	.word	0x00028820
        /*05f4*/ 	.short	0x010a
        /*05f6*/ 	.byte	0x3f
	.zero		1


	//   ....[73]....
        /*05f8*/ 	.word	0x0000f020
        /*05fc*/ 	.word	0x00000005
        /*0600*/ 	.word	0x00000000
        /*0604*/ 	.short	0x010a
        /*0606*/ 	.byte	0x3f
	.zero		1


	//   ....[74]....
        /*0608*/ 	.word	0x0000f070
        /*060c*/ 	.word	0x00000003
        /*0610*/ 	.word	0x00000000
        /*0614*/ 	.short	0x010a
        /*0616*/ 	.byte	0x3f
	.zero		1


	//   ....[75]....
        /*0618*/ 	.word	0x0000f0c0
        /*061c*/ 	.word	0x00000005
        /*0620*/ 	.word	0x00000000
        /*0624*/ 	.short	0x010a
        /*0626*/ 	.byte	0x3f
	.zero		1


	//----- nvinfo : EIATTR_NUM_MBARRIERS
	.align		4
.L_1147:
        /*0628*/ 	.byte	0x03, 0x38
        /*062a*/ 	.short	0x0016


	//----- nvinfo : EIATTR_EXIT_INSTR_OFFSETS
	.align		4
        /*062c*/ 	.byte	0x04, 0x1c
        /*062e*/ 	.short	(.L_1149 - .L_1148)


	//   ....[0]....
.L_1148:
        /*0630*/ 	.word	0x00000a50


	//   ....[1]....
        /*0634*/ 	.word	0x0000bb50


	//   ....[2]....
        /*0638*/ 	.word	0x0000bbb0


	//   ....[3]....
        /*063c*/ 	.word	0x0000e660


	//   ....[4]....
        /*0640*/ 	.word	0x0000e890


	//----- nvinfo : EIATTR_MAX_THREADS
	.align		4
.L_1149:
        /*0644*/ 	.byte	0x04, 0x05
        /*0646*/ 	.short	(.L_1151 - .L_1150)
.L_1150:
        /*0648*/ 	.word	0x00000180
        /*064c*/ 	.word	0x00000001
        /*0650*/ 	.word	0x00000001


	//----- nvinfo : EIATTR_CRS_STACK_SIZE
	.align		4
.L_1151:
        /*0654*/ 	.byte	0x04, 0x1e
        /*0656*/ 	.short	(.L_1153 - .L_1152)
.L_1152:
        /*0658*/ 	.word	0x00000000


	//----- nvinfo : EIATTR_CBANK_PARAM_SIZE
	.align		4
.L_1153:
        /*065c*/ 	.byte	0x03, 0x19
        /*065e*/ 	.short	0x0bf0


	//----- nvinfo : EIATTR_PARAM_CBANK
	.align		4
        /*0660*/ 	.byte	0x04, 0x0a
        /*0662*/ 	.short	(.L_1155 - .L_1154)
	.align		4
.L_1154:
        /*0664*/ 	.word	index@(.nv.constant0._ZN7cutlass13device_kernelIN5flash11enable_sm90INS1_16FlashAttnFwdSm90INS1_25CollectiveMainloopFwdSm90ILi2EN4cute5tupleIJNS5_1CILi1EEES8_S8_EEENS6_IJNS7_ILi128EEESA_SA_EEELi128ENS_10bfloat16_tEfNS_4arch4Sm90ELb1ELb0ELb1ELb0ELb0ELb0ELb0ELb1ELb1ELb0ELb0ELb0EEENS1_21CollectiveEpilogueFwdISB_S9_SC_SE_Li256ELb0ELb0ELb0ELb0EEENS1_30DynamicPersistentTileSchedulerILi256ELi32ELb0ELb0ELb1EEEEEEEEEvNT_6ParamsE)
        /*0668*/ 	.short	0x0210
        /*066a*/ 	.short	0x0bf0


	//----- nvinfo : EIATTR_SW_WAR
	.align		4
.L_1155:
        /*066c*/ 	.byte	0x04, 0x36
        /*066e*/ 	.short	(.L_1157 - .L_1156)
.L_1156:
        /*0670*/ 	.word	0x00000008
.L_1157:


//--------------------- .nv.info._ZN7cutlass13device_kernelIN5flash11enable_sm90INS1_16FlashAttnFwdSm90INS1_25CollectiveMainloopFwdSm90ILi2EN4cute5tupleIJNS5_1CILi1EEES8_S8_EEENS6_IJNS7_ILi128EEESA_SA_EEELi128ENS_10bfloat16_tEfNS_4arch4Sm90ELb1ELb0ELb1ELb1ELb0ELb0ELb0ELb1ELb1ELb0ELb0ELb0EEENS1_21CollectiveEpilogueFwdISB_S9_SC_SE_Li256ELb1ELb0ELb0ELb0EEENS1_36VarlenDynamicPersistentTileSchedulerILi128ELi128ELi256ELi32ELb0ELb0ELb1ELb1ELb1ELb1EEEEEEEEEvNT_6ParamsE --------------------------
	.section	.nv.info._ZN7cutlass13device_kernelIN5flash11enable_sm90INS1_16FlashAttnFwdSm90INS1_25CollectiveMainloopFwdSm90ILi2EN4cute5tupleIJNS5_1CILi1EEES8_S8_EEENS6_IJNS7_ILi128EEESA_SA_EEELi128ENS_10bfloat16_tEfNS_4arch4Sm90ELb1ELb0ELb1ELb1ELb0ELb0ELb0ELb1ELb1ELb0ELb0ELb0EEENS1_21CollectiveEpilogueFwdISB_S9_SC_SE_Li256ELb1ELb0ELb0ELb0EEENS1_36VarlenDynamicPersistentTileSchedulerILi128ELi128ELi256ELi32ELb0ELb0ELb1ELb1ELb1ELb1EEEEEEEEEvNT_6ParamsE,"",@"SHT_CUDA_INFO"
	.sectionflags	@""
	.align	4


	//----- nvinfo : EIATTR_CUDA_API_VERSION
	.align		4
        /*0000*/ 	.byte	0x04, 0x37
        /*0002*/ 	.short	(.L_1159 - .L_1158)
.L_1158:
        /*0004*/ 	.word	0x00000082


	//----- nvinfo : EIATTR_KPARAM_INFO
	.align		4
.L_1159:
        /*0008*/ 	.byte	0x04, 0x17
        /*000a*/ 	.short	(.L_1161 - .L_1160)
.L_1160:
        /*000c*/ 	.word	0x00000000
        /*0010*/ 	.short	0x0000
        /*0012*/ 	.short	0x0070
        /*0014*/ 	.byte	0x00, 0xf0, 0x01, 0x28


	//----- nvinfo : EIATTR_SPARSE_MMA_MASK
	.align		4
.L_1161:
        /*0018*/ 	.byte	0x03, 0x50
        /*001a*/ 	.short	0x0000


	//----- nvinfo : EIATTR_MAXREG_COUNT
	.align		4
        /*001c*/ 	.byte	0x03, 0x1b
        /*001e*/ 	.short	0x00a8


	//----- nvinfo : EIATTR_NUM_BARRIERS
	.align		4
        /*0020*/ 	.byte	0x02, 0x4c
        /*0022*/ 	.byte	0x10
	.zero		1


	//----- nvinfo : EIATTR_EXTERNS
	.align		4
        /*0024*/ 	.byte	0x04, 0x0f
        /*0026*/ 	.short	(.L_1163 - .L_1162)


	//   ....[0]....
	.align		4
.L_1162:
        /*0028*/ 	.word	index@(__assertfail)


	//----- nvinfo : EIATTR_ANNOTATIONS
	.align		4
.L_1163:
        /*002c*/ 	.byte	0x04, 0x55
        /*002e*/ 	.short	(.L_1165 - .L_1164)


	//   ....[0]....
.L_1164:
        /* <DEDUP_REMOVED lines=32> */


	//----- nvinfo : EIATTR_MERCURY_ISA_VERSION
	.align		4
.L_1165:
        /*0218*/ 	.byte	0x03, 0x5f
        /*021a*/ 	.short	0x0101


	//----- nvinfo : EIATTR_UNUSED_LOAD_BYTE_OFFSET
	.align		4
        /*021c*/ 	.byte	0x04, 0x44
        /*021e*/ 	.short	(.L_1167 - .L_1166)


	//   ....[0]....
.L_1166:
        /*0220*/ 	.word	0x00000a70
        /*0224*/ 	.word	0x0000fff0


	//   ....[1]....
        /*0228*/ 	.word	0x0000aa30
        /*022c*/ 	.word	0x0000fff0


	//----- nvinfo : EIATTR_INT_WARP_WIDE_INSTR_OFFSETS
	.align		4
.L_1167:
        /*0230*/ 	.byte	0x04, 0x31
        /*0232*/ 	.short	(.L_1169 - .L_1168)


	//   ....[0]....
.L_1168:
        /*0234*/ 	.word	0x00000160


	//   ....[1]....
        /*0238*/ 	.word	0x000001a0


	//   ....[2]....
        /*023c*/ 	.word	0x00000210


	//   ....[3]....
        /*0240*/ 	.word	0x0000dbd0


	//   ....[4]....
        /*0244*/ 	.word	0x0000dc60


	//   ....[5]....
        /*0248*/ 	.word	0x0000e0e0


	//   ....[6]....
        /*024c*/ 	.word	0x0000e110


	//   ....[7]....
        /*0250*/ 	.word	0x0000e320


	//   ....[8]....
        /*0254*/ 	.word	0x00010430


	//   ....[9]....
        /*0258*/ 	.word	0x000104c0


	//----- nvinfo : EIATTR_COOP_GROUP_MASK_REGIDS
	.align		4
.L_1169:
        /*025c*/ 	.byte	0x04, 0x29
        /*025e*/ 	.short	(.L_1171 - .L_1170)


	//   ....[0]....
.L_1170:
        /*0260*/ 	.word	0xffffffff


	//   ....[1]....
        /*0264*/ 	.word	0xffffffff


	//   ....[2]....
        /*0268*/ 	.word	0xffffffff


	//   ....[3]....
        /*026c*/ 	.word	0xffffffff


	//   ....[4]....
        /*0270*/ 	.word	0xffffffff


	//   ....[5]....
        /*0274*/ 	.word	0xffffffff


	//   ....[6]....
        /*0278*/ 	.word	0xffffffff


	//   ....[7]....
        /*027c*/ 	.word	0xffffffff


	//   ....[8]....
        /*0280*/ 	.word	0xffffffff


	//   ....[9]....
        /*0284*/ 	.word	0xffffffff


	//   ....[10]....
        /*0288*/ 	.word	0xffffffff


	//   ....[11]....
        /*028c*/ 	.word	0xffffffff


	//   ....[12]....
        /*0290*/ 	.word	0xffffffff


	//   ....[13]....
        /*0294*/ 	.word	0xffffffff


	//   ....[14]....
        /*0298*/ 	.word	0xffffffff


	//   ....[15]....
        /*029c*/ 	.word	0xffffffff


	//   ....[16]....
        /*02a0*/ 	.word	0xffffffff


	//   ....[17]....
        /*02a4*/ 	.word	0xffffffff


	//   ....[18]....
        /*02a8*/ 	.word	0xffffffff


	//   ....[19]....
        /*02ac*/ 	.word	0xffffffff


	//   ....[20]....
        /*02b0*/ 	.word	0xffffffff


	//   ....[21]....
        /*02b4*/ 	.word	0xffffffff


	//   ....[22]....
        /*02b8*/ 	.word	0xffffffff


	//   ....[23]....
        /*02bc*/ 	.word	0xffffffff


	//   ....[24]....
        /*02c0*/ 	.word	0xffffffff


	//   ....[25]....
        /*02c4*/ 	.word	0xffffffff


	//   ....[26]....
        /*02c8*/ 	.word	0xffffffff


	//   ....[27]....
        /*02cc*/ 	.word	0xffffffff


	//   ....[28]....
        /*02d0*/ 	.word	0xffffffff


	//   ....[29]....
        /*02d4*/ 	.word	0xffffffff


	//   ....[30]....
        /*02d8*/ 	.word	0xffffffff


	//   ....[31]....
        /*02dc*/ 	.word	0xffffffff


	//   ....[32]....
        /*02e0*/ 	.word	0xffffffff


	//   ....[33]....
        /*02e4*/ 	.word	0xffffffff


	//   ....[34]....
        /*02e8*/ 	.word	0xffffffff


	//   ....[35]....
        /*02ec*/ 	.word	0xffffffff


	//   ....[36]....
        /*02f0*/ 	.word	0xffffffff


	//   ....[37]....
        /*02f4*/ 	.word	0xffffffff


	//   ....[38]....
        /*02f8*/ 	.word	0xffffffff


	//   ....[39]....
        /*02fc*/ 	.word	0xffffffff


	//   ....[40]....
        /*0300*/ 	.word	0xffffffff


	//   ....[41]....
        /*0304*/ 	.word	0xffffffff


	//   ....[42]....
        /*0308*/ 	.word	0xffffffff


	//   ....[43]....
        /*030c*/ 	.word	0xffffffff


	//   ....[44]....
        /*0310*/ 	.word	0xffffffff


	//   ....[45]....
        /*0314*/ 	.word	0xffffffff


	//   ....[46]....
        /*0318*/ 	.word	0xffffffff


	//   ....[47]....
        /*031c*/ 	.word	0xffffffff


	//   ....[48]....
        /*0320*/ 	.word	0xffffffff


	//   ....[49]....
        /*0324*/ 	.word	0xffffffff


	//   ....[50]....
        /*0328*/ 	.word	0xffffffff


	//   ....[51]....
        /*032c*/ 	.word	0xffffffff


	//   ....[52]....
        /*0330*/ 	.word	0xffffffff


	//   ....[53]....
        /*0334*/ 	.word	0xffffffff


	//   ....[54]....
        /*0338*/ 	.word	0xffffffff


	//   ....[55]....
        /*033c*/ 	.word	0xffffffff


	//   ....[56]....
        /*0340*/ 	.word	0xffffffff


	//   ....[57]....
        /*0344*/ 	.word	0xffffffff


	//   ....[58]....
        /*0348*/ 	.word	0x0500000f


	//   ....[59]....
        /*034c*/ 	.word	0x0500000f


	//   ....[60]....
        /*0350*/ 	.word	0x0500000f


	//   ....[61]....
        /*0354*/ 	.word	0x0500000f


	//   ....[62]....
        /*0358*/ 	.word	0x0500000f


	//   ....[63]....
        /*035c*/ 	.word	0x0500000f


	//   ....[64]....
        /*0360*/ 	.word	0x0500000f


	//   ....[65]....
        /*0364*/ 	.word	0x0500000f


	//   ....[66]....
        /*0368*/ 	.word	0x0500000f


	//   ....[67]....
        /*036c*/ 	.word	0x0500000f


	//   ....[68]....
        /*0370*/ 	.word	0x0500000f


	//   ....[69]....
        /*0374*/ 	.word	0x0500000f


	//   ....[70]....
        /*0378*/ 	.word	0x0500000f


	//   ....[71]....
        /*037c*/ 	.word	0x0500000f


	//   ....[72]....
        /*0380*/ 	.word	0x0500000f


	//   ....[73]....
        /*0384*/ 	.word	0x0500000f


	//   ....[74]....
        /*0388*/ 	.word	0x0500000f


	//   ....[75]....
        /*038c*/ 	.word	0x0500000f


	//   ....[76]....
        /*0390*/ 	.word	0x0500000f


	//----- nvinfo : EIATTR_COOP_GROUP_INSTR_OFFSETS
	.align		4
.L_1171:
        /*0394*/ 	.byte	0x04, 0x28
        /*0396*/ 	.short	(.L_1173 - .L_1172)


	//   ....[0]....
.L_1172:
        /*0398*/ 	.word	0x00000070


	//   ....[1]....
        /*039c*/ 	.word	0x00000170


	//   ....[2]....
        /*03a0*/ 	.word	0x000001c0


	//   ....[3]....
        /*03a4*/ 	.word	0x000003f0


	//   ....[4]....
        /*03a8*/ 	.word	0x00000550


	//   ....[5]....
        /*03ac*/ 	.word	0x00000670


	//   ....[6]....
        /*03b0*/ 	.word	0x000007d0


	//   ....[7]....
        /*03b4*/ 	.word	0x00001580


	//   ....[8]....
        /*03b8*/ 	.word	0x00002d50


	//   ....[9]....
        /*03bc*/ 	.word	0x00002dd0


	//   ....[10]....
        /*03c0*/ 	.word	0x00003860


	//   ....[11]....
        /*03c4*/ 	.word	0x000038d0


	//   ....[12]....
        /*03c8*/ 	.word	0x00005d50


	//   ....[13]....
        /*03cc*/ 	.word	0x00005e60


	//   ....[14]....
        /*03d0*/ 	.word	0x00006670


	//   ....[15]....
        /*03d4*/ 	.word	0x00006750


	//   ....[16]....
        /*03d8*/ 	.word	0x00008a30


	//   ....[17]....
        /*03dc*/ 	.word	0x00008a60


	//   ....[18]....
        /*03e0*/ 	.word	0x00008ce0


	//   ....[19]....
        /*03e4*/ 	.word	0x00008d80


	//   ....[20]....
        /*03e8*/ 	.word	0x0000a100


	//   ....[21]....
        /*03ec*/ 	.word	0x0000a140


	//   ....[22]....
        /*03f0*/ 	.word	0x0000a230


	//   ....[23]....
        /*03f4*/ 	.word	0x0000a250


	//   ....[24]....
        /*03f8*/ 	.word	0x0000ca00


	//   ....[25]....
        /*03fc*/ 	.word	0x0000cb80


	//   ....[26]....
        /*0400*/ 	.word	0x0000cbb0


	//   ....[27]....
        /*0404*/ 	.word	0x0000cbf0


	//   ....[28]....
        /*0408*/ 	.word	0x0000cc60


	//   ....[29]....
        /*040c*/ 	.word	0x0000ccc0


	//   ....[30]....
        /*0410*/ 	.word	0x0000cd00


	//   ....[31]....
        /*0414*/ 	.word	0x0000cea0


	//   ....[32]....
        /*0418*/ 	.word	0x0000cf00


	//   ....[33]....
        /*041c*/ 	.word	0x0000cf40


	//   ....[34]....
        /*0420*/ 	.word	0x0000cf80


	//   ....[35]....
        /*0424*/ 	.word	0x0000cfb0


	//   ....[36]....
        /*0428*/ 	.word	0x0000cfe0


	//   ....[37]....
        /*042c*/ 	.word	0x0000d070


	//   ....[38]....
        /*0430*/ 	.word	0x0000d0d0


	//   ....[39]....
        /*0434*/ 	.word	0x0000d160


	//   ....[40]....
        /*0438*/ 	.word	0x000108d0


	//   ....[41]....
        /*043c*/ 	.word	0x000108e0


	//   ....[42]....
        /*0440*/ 	.word	0x000109f0


	//   ....[43]....
        /*0444*/ 	.word	0x00010a50


	//   ....[44]....
        /*0448*/ 	.word	0x00010a90


	//   ....[45]....
        /*044c*/ 	.word	0x00010ad0


	//   ....[46]....
        /*0450*/ 	.word	0x00010b00


	//   ....[47]....
        /*0454*/ 	.word	0x00010b30


	//   ....[48]....
        /*0458*/ 	.word	0x00010cc0


	//   ....[49]....
        /*045c*/ 	.word	0x00010d20


	//   ....[50]....
        /*0460*/ 	.word	0x00010d60


	//   ....[51]....
        /*0464*/ 	.word	0x00010da0


	//   ....[52]....
        /*0468*/ 	.word	0x00010dd0


	//   ....[53]....
        /*046c*/ 	.word	0x00010e00


	//   ....[54]....
        /*0470*/ 	.word	0x00010ec0


	//   ....[55]....
        /*0474*/ 	.word	0x00010ee0


	//   ....[56]....
        /*0478*/ 	.word	0x00010f50


	//   ....[57]....
        /*047c*/ 	.word	0x000115e0


	//   ....[58]....
        /*0480*/ 	.word	0x00011bb0


	//   ....[59]....
        /*0484*/ 	.word	0x00011fd0


	//   ....[60]....
        /*0488*/ 	.word	0x00012060


	//   ....[61]....
        /*048c*/ 	.word	0x00012100


	//   ....[62]....
        /*0490*/ 	.word	0x000121b0


	//   ....[63]....
        /*0494*/ 	.word	0x00012230


	//   ....[64]....
        /*0498*/ 	.word	0x000122b0


	//   ....[65]....
        /*049c*/ 	.word	0x00012330


	//   ....[66]....
        /*04a0*/ 	.word	0x000123b0


	//   ....[67]....
        /*04a4*/ 	.word	0x00012440


	//   ....[68]....
        /*04a8*/ 	.word	0x000124f0


	//   ....[69]....
        /*04ac*/ 	.word	0x00012570


	//   ....[70]....
        /*04b0*/ 	.word	0x000125f0


	//   ....[71]....
        /*04b4*/ 	.word	0x00012670


	//   ....[72]....
        /*04b8*/ 	.word	0x000126f0


	//   ....[73]....
        /*04bc*/ 	.word	0x00012760


	//   ....[74]....
        /*04c0*/ 	.word	0x00012800


	//   ....[75]....
        /*04c4*/ 	.word	0x00012890


	//   ....[76]....
        /*04c8*/ 	.word	0x000129c0


	//----- nvinfo : EIATTR_REG_RECONFIG
	.align		4
.L_1173:
        /*04cc*/ 	.byte	0x01, 0x54
	.zero		2


	//----- nvinfo : EIATTR_SYSCALL_OFFSETS
	.align		4
        /*04d0*/ 	.byte	0x04, 0x46
        /*04d2*/ 	.short	(.L_1175 - .L_1174)


	//   ....[0]....
.L_1174:
        /*04d4*/ 	.word	0x00001760


	//   ....[1]....
        /*04d8*/ 	.word	0x0000ddf0


	//   ....[2]....
        /*04dc*/ 	.word	0x0000df30


	//   ....[3]....
        /*04e0*/ 	.word	0x0000e030


	//----- nvinfo : EIATTR_MBARRIER_INSTR_OFFSETS
	.align		4
.L_1175:
        /*04e4*/ 	.byte	0x04, 0x39
        /*04e6*/ 	.short	(.L_1177 - .L_1176)


	//   ....[0]....
.L_1176:
        /*04e8*/ 	.word	0x000002a0
        /*04ec*/ 	.word	0x000000ff
        /*04f0*/ 	.word	0x00028800
        /*04f4*/ 	.short	0x0100
        /*04f6*/ 	.byte	0x08
	.zero		1


	//   ....[1]....
        /*04f8*/ 	.word	0x000002b0
        /*04fc*/ 	.word	0x000000ff
        /*0500*/ 	.word	0x00028820
        /*0504*/ 	.short	0x0100
        /*0506*/ 	.byte	0x08
	.zero		1


	//   ....[2]....
        /*0508*/ 	.word	0x000003a0
        /*050c*/ 	.word	0x000000ff
        /*0510*/ 	.word	0x00028830
        /*0514*/ 	.short	0x0100
        /*0516*/ 	.byte	0x08
	.zero		1


	//   ....[3]....
        /*0518*/ 	.word	0x000003b0
        /*051c*/ 	.word	0x000000ff
        /*0520*/ 	.word	0x00028840
        /*0524*/ 	.short	0x0100
        /*0526*/ 	.byte	0x08
	.zero		1


	//   ....[4]....
        /*0528*/ 	.word	0x000003c0
        /*052c*/ 	.word	0x000000ff
        /*0530*/ 	.word	0x00028838
        /*0534*/ 	.short	0x0100
        /*0536*/ 	.byte	0x08
	.zero		1


	//   ....[5]....
        /*0538*/ 	.word	0x000003d0
        /*053c*/ 	.word	0x000000ff
        /*0540*/ 	.word	0x00028848
        /*0544*/ 	.short	0x0100
        /*0546*/ 	.byte	0x08
	.zero		1


	//   ....[6]....
        /*0548*/ 	.word	0x00000500
        /*054c*/ 	.word	0x000000ff
        /*0550*/ 	.word	0x00028850
        /*0554*/ 	.short	0x0100
        /*0556*/ 	.byte	0x08
	.zero		1


	//   ....[7]....
        /*0558*/ 	.word	0x00000510
        /*055c*/ 	.word	0x000000ff
        /*0560*/ 	.word	0x00028860
        /*0564*/ 	.short	0x0100
        /*0566*/ 	.byte	0x08
	.zero		1


	//   ....[8]....
        /*0568*/ 	.word	0x00000520
        /*056c*/ 	.word	0x000000ff
        /*0570*/ 	.word	0x00028858
        /*0574*/ 	.short	0x0100
        /*0576*/ 	.byte	0x08
	.zero		1


	//   ....[9]....
        /*0578*/ 	.word	0x00000530
        /*057c*/ 	.word	0x000000ff
        /*0580*/ 	.word	0x00028868
        /*0584*/ 	.short	0x0100
        /*0586*/ 	.byte	0x08
	.zero		1


	//   ....[10]....
        /*0588*/ 	.word	0x00000620
        /*058c*/ 	.word	0x000000ff
        /*0590*/ 	.word	0x00028870
        /*0594*/ 	.short	0x0100
        /*0596*/ 	.byte	0x06
	.zero		1


	//   ....[11]....
        /*0598*/ 	.word	0x00000630
        /*059c*/ 	.word	0x000000ff
        /*05a0*/ 	.word	0x00028880
        /*05a4*/ 	.short	0x0100
        /*05a6*/ 	.byte	0x06
	.zero		1


	//   ....[12]....
        /*05a8*/ 	.word	0x00000640
        /*05ac*/ 	.word	0x000000ff
        /*05b0*/ 	.word	0x00028878
        /*05b4*/ 	.short	0x0100
        /*05b6*/ 	.byte	0x06
	.zero		1


	//   ....[13]....
        /*05b8*/ 	.word	0x00000650
        /*05bc*/ 	.word	0x000000ff
        /*05c0*/ 	.word	0x00028888
        /*05c4*/ 	.short	0x0100
        /*05c6*/ 	.byte	0x06
	.zero		1


	//   ....[14]....
        /*05c8*/ 	.word	0x00000780
        /*05cc*/ 	.word	0x000000ff
        /*05d0*/ 	.word	0x00028890
        /*05d4*/ 	.short	0x0100
        /*05d6*/ 	.byte	0x08
	.zero		1


	//   ....[15]....
        /*05d8*/ 	.word	0x00000790
        /*05dc*/ 	.word	0x000000ff
        /*05e0*/ 	.word	0x000288a0
        /*05e4*/ 	.short	0x0100
        /*05e6*/ 	.byte	0x08
	.zero		1


	//   ....[16]....
        /*05e8*/ 	.word	0x000007a0
        /*05ec*/ 	.word	0x000000ff
        /*05f0*/ 	.word	0x00028898
        /*05f4*/ 	.short	0x0100
        /*05f6*/ 	.byte	0x08
	.zero		1


	//   ....[17]....
        /*05f8*/ 	.word	0x000007b0
        /*05fc*/ 	.word	0x000000ff
        /*0600*/ 	.word	0x000288a8
        /*0604*/ 	.short	0x0100
        /*0606*/ 	.byte	0x08
	.zero		1


	//   ....[18]....
        /*0608*/ 	.word	0x000008e0
        /*060c*/ 	.word	0x000000ff
        /*0610*/ 	.word	0x000288b0
        /*0614*/ 	.short	0x0100
        /*0616*/ 	.byte	0x08
	.zero		1


	//   ....[19]....
        /*0618*/ 	.word	0x000008f0
        /*061c*/ 	.word	0x000000ff
        /*0620*/ 	.word	0x000288c0
        /*0624*/ 	.short	0x0100
        /*0626*/ 	.byte	0x08
	.zero		1


	//   ....[20]....
        /*0628*/ 	.word	0x00000900
        /*062c*/ 	.word	0x000000ff
        /*0630*/ 	.word	0x000288b8
        /*0634*/ 	.short	0x0100
        /*0636*/ 	.byte	0x08
	.zero		1


	//   ....[21]....
        /*0638*/ 	.word	0x00000910
        /*063c*/ 	.word	0x000000ff
        /*0640*/ 	.word	0x000288c8
        /*0644*/ 	.short	0x0100
        /*0646*/ 	.byte	0x08
	.zero		1


	//   ....[22]....
        /*0648*/ 	.word	0x000017e0
        /*064c*/ 	.word	0x000000ff
        /*0650*/ 	.word	0x00028800
        /*0654*/ 	.short	0x010a
        /*0656*/ 	.byte	0x29
	.zero		1


	//   ....[23]....
        /*0658*/ 	.word	0x00001860
        /*065c*/ 	.word	0x00000000
        /*0660*/ 	.word	0x00028830
        /*0664*/ 	.short	0x010a
        /*0666*/ 	.byte	0x3f
	.zero		1


	//   ....[24]....
        /*0668*/ 	.word	0x000018d0
        /*066c*/ 	.word	0x00000000
        /*0670*/ 	.word	0x00028830
        /*0674*/ 	.short	0x010a
        /*0676*/ 	.byte	0x3f
	.zero		1


	//   ....[25]....
        /*0678*/ 	.word	0x00002870
        /*067c*/ 	.word	0x00000000
        /*0680*/ 	.word	0x00000000
        /*0684*/ 	.short	0x0101
        /*0686*/ 	.byte	0x3f
	.zero		1


	//   ....[26]....
        /*0688*/ 	.word	0x00004840
        /*068c*/ 	.word	0x000000ff
        /*0690*/ 	.word	0x00028830
        /*0694*/ 	.short	0x010a
        /*0696*/ 	.byte	0x06
	.zero		1


	//   ....[27]....
        /*0698*/ 	.word	0x00004880
        /*069c*/ 	.word	0x000000ff
        /*06a0*/ 	.word	0x00028830
        /*06a4*/ 	.short	0x010a
        /*06a6*/ 	.byte	0x06
	.zero		1


	//   ....[28]....
        /*06a8*/ 	.word	0x00004ba0
        /*06ac*/ 	.word	0x000000ff
        /*06b0*/ 	.word	0x00028850
        /*06b4*/ 	.short	0x010a
        /*06b6*/ 	.byte	0x06
	.zero		1


	//   ....[29]....
        /*06b8*/ 	.word	0x00004be0
        /*06bc*/ 	.word	0x000000ff
        /*06c0*/ 	.word	0x00028850
        /*06c4*/ 	.short	0x010a
        /*06c6*/ 	.byte	0x06
	.zero		1


	//   ....[30]....
        /*06c8*/ 	.word	0x00006db0
        /*06cc*/ 	.word	0x0000002e
        /*06d0*/ 	.word	0x00000000
        /*06d4*/ 	.short	0x0101
        /*06d6*/ 	.byte	0x3f
	.zero		1


	//   ....[31]....
        /*06d8*/ 	.word	0x00006e30
        /*06dc*/ 	.word	0x00000032
        /*06e0*/ 	.word	0x00000000
        /*06e4*/ 	.short	0x0101
        /*06e6*/ 	.byte	0x3f
	.zero		1


	//   ....[32]....
        /*06e8*/ 	.word	0x00007930
        /*06ec*/ 	.word	0x000000ff
        /*06f0*/ 	.word	0x00028830
        /*06f4*/ 	.short	0x010a
        /*06f6*/ 	.byte	0x06
	.zero		1


	//   ....[33]....
        /*06f8*/ 	.word	0x00007970
        /*06fc*/ 	.word	0x000000ff
        /*0700*/ 	.word	0x00028830
        /*0704*/ 	.short	0x010a
        /*0706*/ 	.byte	0x06
	.zero		1


	//   ....[34]....
        /*0708*/ 	.word	0x00007c90
        /*070c*/ 	.word	0x000000ff
        /*0710*/ 	.word	0x00028850
        /*0714*/ 	.short	0x010a
        /*0716*/ 	.byte	0x06
	.zero		1


	//   ....[35]....
        /*0718*/ 	.word	0x00007cd0
        /*071c*/ 	.word	0x000000ff
        /*0720*/ 	.word	0x00028850
        /*0724*/ 	.short	0x010a
        /*0726*/ 	.byte	0x06
	.zero		1


	//   ....[36]....
        /*0728*/ 	.word	0x00009670
        /*072c*/ 	.word	0x00000019
        /*0730*/ 	.word	0x00000000
        /*0734*/ 	.short	0x0101
        /*0736*/ 	.byte	0x3f
	.zero		1


	//   ....[37]....
        /*0738*/ 	.word	0x00009820
        /*073c*/ 	.word	0x00000019
        /*0740*/ 	.word	0x00000000
        /*0744*/ 	.short	0x0101
        /*0746*/ 	.byte	0x3f
	.zero		1


	//   ....[38]....
        /*0748*/ 	.word	0x0000a070
        /*074c*/ 	.word	0x000000ff
        /*0750*/ 	.word	0x00028850
        /*0754*/ 	.short	0x010a
        /*0756*/ 	.byte	0x05
	.zero		1


	//   ....[39]....
        /*0758*/ 	.word	0x0000a0b0
        /*075c*/ 	.word	0x000000ff
        /*0760*/ 	.word	0x00028850
        /*0764*/ 	.short	0x010a
        /*0766*/ 	.byte	0x05
	.zero		1


	//   ....[40]....
        /*0768*/ 	.word	0x0000a7c0
        /*076c*/ 	.word	0x00000008
        /*0770*/ 	.word	0x00000000
        /*0774*/ 	.short	0x0101
        /*0776*/ 	.byte	0x3f
	.zero		1


	//   ....[41]....
        /*0778*/ 	.word	0x0000b930
        /*077c*/ 	.word	0x00000014
        /*0780*/ 	.word	0x00000000
        /*0784*/ 	.short	0x0101
        /*0786*/ 	.byte	0x3f
	.zero		1


	//   ....[42]....
        /*0788*/ 	.word	0x0000e660
        /*078c*/ 	.word	0x00000008
        /*0790*/ 	.word	0x00028840
        /*0794*/ 	.short	0x010a
        /*0796*/ 	.byte	0x3f
	.zero		1


	//   ....[43]....
        /*0798*/ 	.word	0x0000eb30
        /*079c*/ 	.word	0x00000009
        /*07a0*/ 	.word	0x00028820
        /*07a4*/ 	.short	0x010a
        /*07a6*/ 	.byte	0x3f
	.zero		1


	//   ....[44]....
        /*07a8*/ 	.word	0x0000ee50
        /*07ac*/ 	.word	0x00000002
        /*07b0*/ 	.word	0x00028840
        /*07b4*/ 	.short	0x010a
        /*07b6*/ 	.byte	0x3f
	.zero		1


	//   ....[45]....
        /*07b8*/ 	.word	0x0000f110
        /*07bc*/ 	.word	0x00000002
        /*07c0*/ 	.word	0x00000060
        /*07c4*/ 	.short	0x010a
        /*07c6*/ 	.byte	0x3f
	.zero		1


	//   ....[46]....
        /*07c8*/ 	.word	0x0000f6d0
        /*07cc*/ 	.word	0x00000002
        /*07d0*/ 	.word	0x00028840
        /*07d4*/ 	.short	0x010a
        /*07d6*/ 	.byte	0x3f
	.zero		1


	//   ....[47]....
        /*07d8*/ 	.word	0x0000f990
        /*07dc*/ 	.word	0x00000002
        /*07e0*/ 	.word	0x00000060
        /*07e4*/ 	.short	0x010a
        /*07e6*/ 	.byte	0x3f
	.zero		1


	//   ....[48]....
        /*07e8*/ 	.word	0x0000fe50
        /*07ec*/ 	.word	0x00000002
        /*07f0*/ 	.word	0x00028840
        /*07f4*/ 	.short	0x010a
        /*07f6*/ 	.byte	0x3f
	.zero		1


	//   ....[49]....
        /*07f8*/ 	.word	0x00010110
        /*07fc*/ 	.word	0x00000002
        /*0800*/ 	.word	0x00000060
        /*0804*/ 	.short	0x010a
        /*0806*/ 	.byte	0x3f
	.zero		1


	//   ....[50]....
        /*0808*/ 	.word	0x00010580
        /*080c*/ 	.word	0x00000003
        /*0810*/ 	.word	0x00028860
        /*0814*/ 	.short	0x010a
        /*0816*/ 	.byte	0x3f
	.zero		1


	//   ....[51]....
        /*0818*/ 	.word	0x00011560
        /*081c*/ 	.word	0x00000000
        /*0820*/ 	.word	0x00028820
        /*0824*/ 	.short	0x010a
        /*0826*/ 	.byte	0x3f
	.zero		1


	//   ....[52]....
        /*0828*/ 	.word	0x00011720
        /*082c*/ 	.word	0x00000006
        /*0830*/ 	.word	0x00000000
        /*0834*/ 	.short	0x010a
        /*0836*/ 	.byte	0x3f
	.zero		1


	//   ....[53]....
        /*0838*/ 	.word	0x00011790
        /*083c*/ 	.word	0x00000007
        /*0840*/ 	.word	0x00000000
        /*0844*/ 	.short	0x010a
        /*0846*/ 	.byte	0x3f
	.zero		1


	//   ....[54]....
        /*0848*/ 	.word	0x00011800
        /*084c*/ 	.word	0x00000004
        /*0850*/ 	.word	0x00000000
        /*0854*/ 	.short	0x010a
        /*0856*/ 	.byte	0x3f
	.zero		1


	//   ....[55]....
        /*0858*/ 	.word	0x00011830
        /*085c*/ 	.word	0x00000003
        /*0860*/ 	.word	0x00000000
        /*0864*/ 	.short	0x010a
        /*0866*/ 	.byte	0x3f
	.zero		1


	//   ....[56]....
        /*0868*/ 	.word	0x000118a0
        /*086c*/ 	.word	0x00000003
        /*0870*/ 	.word	0x00028800
        /*0874*/ 	.short	0x010a
        /*0876*/ 	.byte	0x3f
	.zero		1


	//   ....[57]....
        /*0878*/ 	.word	0x000118f0
        /*087c*/ 	.word	0x00000000
        /*0880*/ 	.word	0x00028830
        /*0884*/ 	.short	0x010a
        /*0886*/ 	.byte	0x3f
	.zero		1


	//   ....[58]....
        /*0888*/ 	.word	0x00011950
        /*088c*/ 	.word	0x00000007
        /*0890*/ 	.word	0x00028830
        /*0894*/ 	.short	0x010a
        /*0896*/ 	.byte	0x3f
	.zero		1


	//   ....[59]....
        /*0898*/ 	.word	0x000119b0
        /*089c*/ 	.word	0x00000007
        /*08a0*/ 	.word	0x00028850
        /*08a4*/ 	.short	0x010a
        /*08a6*/ 	.byte	0x3f
	.zero		1


	//   ....[60]....
        /*08a8*/ 	.word	0x00011a10
        /*08ac*/ 	.word	0x00000005
        /*08b0*/ 	.word	0x00028830
        /*08b4*/ 	.short	0x010a
        /*08b6*/ 	.byte	0x3f
	.zero		1


	//   ....[61]....
        /*08b8*/ 	.word	0x00011a70
        /*08bc*/ 	.word	0x00000005
        /*08c0*/ 	.word	0x00028850
        /*08c4*/ 	.short	0x010a
        /*08c6*/ 	.byte	0x3f
	.zero		1


	//   ....[62]....
        /*08c8*/ 	.word	0x00011ad0
        /*08cc*/ 	.word	0x00000006
        /*08d0*/ 	.word	0x00028850
        /*08d4*/ 	.short	0x010a
        /*08d6*/ 	.byte	0x3f
	.zero		1


	//   ....[63]....
        /*08d8*/ 	.word	0x00011c70
        /*08dc*/ 	.word	0x00000008
        /*08e0*/ 	.word	0x00028840
        /*08e4*/ 	.short	0x010a
        /*08e6*/ 	.byte	0x3f
	.zero		1


	//   ....[64]....
        /*08e8*/ 	.word	0x00011cf0
        /*08ec*/ 	.word	0x00000008
        /*08f0*/ 	.word	0x00028820
        /*08f4*/ 	.short	0x010a
        /*08f6*/ 	.byte	0x3f
	.zero		1


	//   ....[65]....
        /*08f8*/ 	.word	0x00011d40
        /*08fc*/ 	.word	0x00000002
        /*0900*/ 	.word	0x00028840
        /*0904*/ 	.short	0x010a
        /*0906*/ 	.byte	0x3f
	.zero		1


	//   ....[66]....
        /*0908*/ 	.word	0x00011d90
        /*090c*/ 	.word	0x00000002
        /*0910*/ 	.word	0x00000060
        /*0914*/ 	.short	0x010a
        /*0916*/ 	.byte	0x3f
	.zero		1


	//   ....[67]....
        /*0918*/ 	.word	0x00011de0
        /*091c*/ 	.word	0x00000002
        /*0920*/ 	.word	0x00028840
        /*0924*/ 	.short	0x010a
        /*0926*/ 	.byte	0x3f
	.zero		1


	//   ....[68]....
        /*0928*/ 	.word	0x00011e30
        /*092c*/ 	.word	0x00000002
        /*0930*/ 	.word	0x00000060
        /*0934*/ 	.short	0x010a
        /*0936*/ 	.byte	0x3f
	.zero		1


	//   ....[69]....
        /*0938*/ 	.word	0x00011e80
        /*093c*/ 	.word	0x00000002
        /*0940*/ 	.word	0x00028840
        /*0944*/ 	.short	0x010a
        /*0946*/ 	.byte	0x3f
	.zero		1


	//   ....[70]....
        /*0948*/ 	.word	0x00011ed0
        /*094c*/ 	.word	0x00000002
        /*0950*/ 	.word	0x00000060
        /*0954*/ 	.short	0x010a
        /*0956*/ 	.byte	0x3f
	.zero		1


	//   ....[71]....
        /*0958*/ 	.word	0x00011f20
        /*095c*/ 	.word	0x00000003
        /*0960*/ 	.word	0x00028860
        /*0964*/ 	.short	0x010a
        /*0966*/ 	.byte	0x3f
	.zero		1


	//   ....[72]....
        /*0968*/ 	.word	0x000128e0
        /*096c*/ 	.word	0x00000000
        /*0970*/ 	.word	0x00028820
        /*0974*/ 	.short	0x010a
        /*0976*/ 	.byte	0x3f
	.zero		1


	//   ....[73]....
        /*0978*/ 	.word	0x00012a80
        /*097c*/ 	.word	0x00000006
        /*0980*/ 	.word	0x00000000
        /*0984*/ 	.short	0x010a
        /*0986*/ 	.byte	0x3f
	.zero		1


	//   ....[74]....
        /*0988*/ 	.word	0x00012ad0
        /*098c*/ 	.word	0x00000007
        /*0990*/ 	.word	0x00000000
        /*0994*/ 	.short	0x010a
        /*0996*/ 	.byte	0x3f
	.zero		1


	//   ....[75]....
        /*0998*/ 	.word	0x00012b20
        /*099c*/ 	.word	0x00000004
        /*09a0*/ 	.word	0x00000000
        /*09a4*/ 	.short	0x010a
        /*09a6*/ 	.byte	0x3f
	.zero		1


	//----- nvinfo : EIATTR_NUM_MBARRIERS
	.align		4
.L_1177:
        /*09a8*/ 	.byte	0x03, 0x38
        /*09aa*/ 	.short	0x0016


	//----- nvinfo : EIATTR_EXIT_INSTR_OFFSETS
	.align		4
        /*09ac*/ 	.byte	0x04, 0x1c
        /*09ae*/ 	.short	(.L_1179 - .L_1178)


	//   ....[0]....
.L_1178:
        /*09b0*/ 	.word	0x00000ab0


	//   ....[1]....
        /*09b4*/ 	.word	0x0000c9c0


	//   ....[2]....
        /*09b8*/ 	.word	0x0000ca20


	//   ....[3]....
        /*09bc*/ 	.word	0x00011880


	//----- nvinfo : EIATTR_MAX_THREADS
	.align		4
.L_1179:
        /*09c0*/ 	.byte	0x04, 0x05
        /*09c2*/ 	.short	(.L_1181 - .L_1180)
.L_1180:
        /*09c4*/ 	.word	0x00000180
        /*09c8*/ 	.word	0x00000001
        /*09cc*/ 	.word	0x00000001


	//----- nvinfo : EIATTR_CRS_STACK_SIZE
	.align		4
.L_1181:
        /*09d0*/ 	.byte	0x04, 0x1e
        /*09d2*/ 	.short	(.L_1183 - .L_1182)
.L_1182:
        /*09d4*/ 	.word	0x00000000


	//----- nvinfo : EIATTR_CBANK_PARAM_SIZE
	.align		4
.L_1183:
        /*09d8*/ 	.byte	0x03, 0x19
        /*09da*/ 	.short	0x0a70


	//----- nvinfo : EIATTR_PARAM_CBANK
	.align		4
        /*09dc*/ 	.byte	0x04, 0x0a
        /*09de*/ 	.short	(.L_1185 - .L_1184)
	.align		4
.L_1184:
        /*09e0*/ 	.word	index@(.nv.constant0._ZN7cutlass13device_kernelIN5flash11enable_sm90INS1_16FlashAttnFwdSm90INS1_25CollectiveMainloopFwdSm90ILi2EN4cute5tupleIJNS5_1CILi1EEES8_S8_EEENS6_IJNS7_ILi128EEESA_SA_EEELi128ENS_10bfloat16_tEfNS_4arch4Sm90ELb1ELb0ELb1ELb1ELb0ELb0ELb0ELb1ELb1ELb0ELb0ELb0EEENS1_21CollectiveEpilogueFwdISB_S9_SC_SE_Li256ELb1ELb0ELb0ELb0EEENS1_36VarlenDynamicPersistentTileSchedulerILi128ELi128ELi256ELi32ELb0ELb0ELb1ELb1ELb1ELb1EEEEEEEEEvNT_6ParamsE)
        /*09e4*/ 	.short	0x0210
        /*09e6*/ 	.short	0x0a70


	//----- nvinfo : EIATTR_SW_WAR
	.align		4
.L_1185:
        /*09e8*/ 	.byte	0x04, 0x36
        /*09ea*/ 	.short	(.L_1187 - .L_1186)
.L_1186:
        /*09ec*/ 	.word	0x00000008
.L_1187:


//--------------------- .nv.info._ZN7cutlass13device_kernelIN5flash11enable_sm90INS1_16FlashAttnFwdSm90INS1_25CollectiveMainloopFwdSm90ILi2EN4cute5tupleIJNS5_1CILi1EEES8_S8_EEENS6_IJNS7_ILi128EEESA_SA_EEELi128ENS_10bfloat16_tEfNS_4arch4Sm90ELb1ELb0ELb1ELb1ELb0ELb1ELb0ELb1ELb1ELb0ELb0ELb0EEENS1_21CollectiveEpilogueFwdISB_S9_SC_SE_Li256ELb1ELb0ELb0ELb0EEENS1_36VarlenDynamicPersistentTileSchedulerILi128ELi128ELi256ELi32ELb0ELb0ELb1ELb1ELb1ELb1EEEEEEEEEvNT_6ParamsE --------------------------
	.section	.nv.info._ZN7cutlass13device_kernelIN5flash11enable_sm90INS1_16FlashAttnFwdSm90INS1_25CollectiveMainloopFwdSm90ILi2EN4cute5tupleIJNS5_1CILi1EEES8_S8_EEENS6_IJNS7_ILi128EEESA_SA_EEELi128ENS_10bfloat16_tEfNS_4arch4Sm90ELb1ELb0ELb1ELb1ELb0ELb1ELb0ELb1ELb1ELb0ELb0ELb0EEENS1_21CollectiveEpilogueFwdISB_S9_SC_SE_Li256ELb1ELb0ELb0ELb0EEENS1_36VarlenDynamicPersistentTileSchedulerILi128ELi128ELi256ELi32ELb0ELb0ELb1ELb1ELb1ELb1EEEEEEEEEvNT_6ParamsE,"",@"SHT_CUDA_INFO"
	.sectionflags	@""
	.align	4


	//----- nvinfo : EIATTR_CUDA_API_VERSION
	.align		4
        /*0000*/ 	.byte	0x04, 0x37
        /*0002*/ 	.short	(.L_1189 - .L_1188)
.L_1188:
        /*0004*/ 	.word	0x00000082


	//----- nvinfo : EIATTR_KPARAM_INFO
	.align		4
.L_1189:
        /*0008*/ 	.byte	0x04, 0x17
        /*000a*/ 	.short	(.L_1191 - .L_1190)
.L_1190:
        /*000c*/ 	.word	0x00000000
        /*0010*/ 	.short	0x0000
        /*0012*/ 	.short	0x0070
        /*0014*/ 	.byte	0x00, 0xf0, 0x01, 0x28


	//----- nvinfo : EIATTR_SPARSE_MMA_MASK
	.align		4
.L_1191:
        /*0018*/ 	.byte	0x03, 0x50
        /*001a*/ 	.short	0x0000


	//----- nvinfo : EIATTR_MAXREG_COUNT
	.align		4
        /*001c*/ 	.byte	0x03, 0x1b
        /*001e*/ 	.short	0x00a8


	//----- nvinfo : EIATTR_NUM_BARRIERS
	.align		4
        /*0020*/ 	.byte	0x02, 0x4c
        /*0022*/ 	.byte	0x10
	.zero		1


	//----- nvinfo : EIATTR_EXTERNS
	.align		4
        /*0024*/ 	.byte	0x04, 0x0f
        /*0026*/ 	.short	(.L_1193 - .L_1192)


	//   ....[0]....
	.align		4
.L_1192:
        /*0028*/ 	.word	index@(__assertfail)


	//----- nvinfo : EIATTR_ANNOTATIONS
	.align		4
.L_1193:
        /*002c*/ 	.byte	0x04, 0x55
        /*002e*/ 	.short	(.L_1195 - .L_1194)


	//   ....[0]....
.L_1194:
        /* <DEDUP_REMOVED lines=50> */


	//----- nvinfo : EIATTR_MERCURY_ISA_VERSION
	.align		4
.L_1195:
        /*0338*/ 	.byte	0x03, 0x5f
        /*033a*/ 	.short	0x0101


	//----- nvinfo : EIATTR_UNUSED_LOAD_BYTE_OFFSET
	.align		4
        /*033c*/ 	.byte	0x04, 0x44
        /*033e*/ 	.short	(.L_1197 - .L_1196)


	//   ....[0]....
.L_1196:
        /*0340*/ 	.word	0x00000ae0
        /*0344*/ 	.word	0x0000fff0


	//   ....[1]....
        /*0348*/ 	.word	0x00017dc0
        /*034c*/ 	.word	0x0000fff0


	//----- nvinfo : EIATTR_INT_WARP_WIDE_INSTR_OFFSETS
	.align		4
.L_1197:
        /*0350*/ 	.byte	0x04, 0x31
        /*0352*/ 	.short	(.L_1199 - .L_1198)


	//   ....[0]....
.L_1198:
        /*0354*/ 	.word	0x000001b0


	//   ....[1]....
        /*0358*/ 	.word	0x00000250


	//   ....[2]....
        /*035c*/ 	.word	0x000002c0


	//   ....[3]....
        /*0360*/ 	.word	0x0001bbf0


	//   ....[4]....
        /*0364*/ 	.word	0x0001bc80


	//   ....[5]....
        /*0368*/ 	.word	0x0001c110


	//   ....[6]....
        /*036c*/ 	.word	0x0001c140


	//   ....[7]....
        /*0370*/ 	.word	0x0001c340


	//   ....[8]....
        /*0374*/ 	.word	0x0001e4a0


	//   ....[9]....
        /*0378*/ 	.word	0x0001e530


	//----- nvinfo : EIATTR_COOP_GROUP_MASK_REGIDS
	.align		4
.L_1199:
        /*037c*/ 	.byte	0x04, 0x29
        /*037e*/ 	.short	(.L_1201 - .L_1200)


	//   ....[0]....
.L_1200:
        /*0380*/ 	.word	0xffffffff


	//   ....[1]....
        /*0384*/ 	.word	0xffffffff


	//   ....[2]....
        /*0388*/ 	.word	0xffffffff


	//   ....[3]....
        /*038c*/ 	.word	0xffffffff


	//   ....[4]....
        /*0390*/ 	.word	0xffffffff


	//   ....[5]....
        /*0394*/ 	.word	0xffffffff


	//   ....[6]....
        /*0398*/ 	.word	0xffffffff


	//   ....[7]....
        /*039c*/ 	.word	0xffffffff


	//   ....[8]....
        /*03a0*/ 	.word	0xffffffff


	//   ....[9]....
        /*03a4*/ 	.word	0xffffffff


	//   ....[10]....
        /*03a8*/ 	.word	0xffffffff


	//   ....[11]....
        /*03ac*/ 	.word	0xffffffff


	//   ....[12]....
        /*03b0*/ 	.word	0xffffffff


	//   ....[13]....
        /*03b4*/ 	.word	0xffffffff


	//   ....[14]....
        /*03b8*/ 	.word	0xffffffff


	//   ....[15]....
        /*03bc*/ 	.word	0xffffffff


	//   ....[16]....
        /*03c0*/ 	.word	0xffffffff


	//   ....[17]....
        /*03c4*/ 	.word	0xffffffff


	//   ....[18]....
        /*03c8*/ 	.word	0xffffffff


	//   ....[19]....
        /*03cc*/ 	.word	0xffffffff


	//   ....[20]....
        /*03d0*/ 	.word	0xffffffff


	//   ....[21]....
        /*03d4*/ 	.word	0xffffffff


	//   ....[22]....
        /*03d8*/ 	.word	0xffffffff


	//   ....[23]....
        /*03dc*/ 	.word	0xffffffff


	//   ....[24]....
        /*03e0*/ 	.word	0xffffffff


	//   ....[25]....
        /*03e4*/ 	.word	0xffffffff


	//   ....[26]....
        /*03e8*/ 	.word	0xffffffff


	//   ....[27]....
        /*03ec*/ 	.word	0xffffffff


	//   ....[28]....
        /*03f0*/ 	.word	0xffffffff


	//   ....[29]....
        /*03f4*/ 	.word	0xffffffff


	//   ....[30]....
        /*03f8*/ 	.word	0xffffffff


	//   ....[31]....
        /*03fc*/ 	.word	0xffffffff


	//   ....[32]....
        /*0400*/ 	.word	0xffffffff


	//   ....[33]....
        /*0404*/ 	.word	0xffffffff


	//   ....[34]....
        /*0408*/ 	.word	0xffffffff


	//   ....[35]....
        /*040c*/ 	.word	0xffffffff


	//   ....[36]....
        /*0410*/ 	.word	0xffffffff


	//   ....[37]....
        /*0414*/ 	.word	0xffffffff


	//   ....[38]....
        /*0418*/ 	.word	0xffffffff


	//   ....[39]....
        /*041c*/ 	.word	0xffffffff


	//   ....[40]....
        /*0420*/ 	.word	0xffffffff


	//   ....[41]....
        /*0424*/ 	.word	0xffffffff


	//   ....[42]....
        /*0428*/ 	.word	0xffffffff


	//   ....[43]....
        /*042c*/ 	.word	0xffffffff


	//   ....[44]....
        /*0430*/ 	.word	0xffffffff


	//   ....[45]....
        /*0434*/ 	.word	0xffffffff


	//   ....[46]....
        /*0438*/ 	.word	0xffffffff


	//   ....[47]....
        /*043c*/ 	.word	0xffffffff


	//   ....[48]....
        /*0440*/ 	.word	0xffffffff


	//   ....[49]....
        /*0444*/ 	.word	0xffffffff


	//   ....[50]....
        /*0448*/ 	.word	0xffffffff


	//   ....[51]....
        /*044c*/ 	.word	0xffffffff


	//   ....[52]....
        /*0450*/ 	.word	0xffffffff


	//   ....[53]....
        /*0454*/ 	.word	0xffffffff


	//   ....[54]....
        /*0458*/ 	.word	0xffffffff


	//   ....[55]....
        /*045c*/ 	.word	0xffffffff


	//   ....[56]....
        /*0460*/ 	.word	0xffffffff


	//   ....[57]....
        /*0464*/ 	.word	0xffffffff


	//   ....[58]....
        /*0468*/ 	.word	0x0500000f


	//   ....[59]....
        /*046c*/ 	.word	0x0500000f


	//   ....[60]....
        /*0470*/ 	.word	0x0500000f


	//   ....[61]....
        /*0474*/ 	.word	0x0500000f


	//   ....[62]....
        /*0478*/ 	.word	0x0500000f


	//   ....[63]....
        /*047c*/ 	.word	0x0500000f


	//   ....[64]....
        /*0480*/ 	.word	0x0500000f


	//   ....[65]....
        /*0484*/ 	.word	0x0500000f


	//   ....[66]....
        /*0488*/ 	.word	0x0500000f


	//   ....[67]....
        /*048c*/ 	.word	0x0500000f


	//   ....[68]....
        /*0490*/ 	.word	0x0500000f


	//   ....[69]....
        /*0494*/ 	.word	0x0500000f


	//   ....[70]....
        /*0498*/ 	.word	0x0500000f


	//   ....[71]....
        /*049c*/ 	.word	0x0500000f


	//   ....[72]....
        /*04a0*/ 	.word	0x0500000f


	//   ....[73]....
        /*04a4*/ 	.word	0x0500000f


	//   ....[74]....
        /*04a8*/ 	.word	0x0500000f


	//   ....[75]....
        /*04ac*/ 	.word	0x0500000f


	//   ....[76]....
        /*04b0*/ 	.word	0x0500000f


	//   ....[77]....
        /*04b4*/ 	.word	0x0500000f


	//   ....[78]....
        /*04b8*/ 	.word	0x0500000f


	//   ....[79]....
        /*04bc*/ 	.word	0x0500000f


	//   ....[80]....
        /*04c0*/ 	.word	0x0500000f


	//   ....[81]....
        /*04c4*/ 	.word	0x0500000f


	//   ....[82]....
        /*04c8*/ 	.word	0x0500000f


	//   ....[83]....
        /*04cc*/ 	.word	0x0500000f


	//   ....[84]....
        /*04d0*/ 	.word	0x0500000f


	//   ....[85]....
        /*04d4*/ 	.word	0x0500000f


	//   ....[86]....
        /*04d8*/ 	.word	0x0500000f


	//   ....[87]....
        /*04dc*/ 	.word	0x0500000f


	//   ....[88]....
        /*04e0*/ 	.word	0x0500000f


	//   ....[89]....
        /*04e4*/ 	.word	0x0500000f


	//   ....[90]....
        /*04e8*/ 	.word	0x0500000f


	//   ....[91]....
        /*04ec*/ 	.word	0x0500000f


	//   ....[92]....
        /*04f0*/ 	.word	0x0500000f


	//   ....[93]....
        /*04f4*/ 	.word	0x0500000f


	//   ....[94]....
        /*04f8*/ 	.word	0x0500000f


	//   ....[95]....
        /*04fc*/ 	.word	0x0500000f


	//   ....[96]....
        /*0500*/ 	.word	0x0500000f


	//   ....[97]....
        /*0504*/ 	.word	0x0500000f


	//   ....[98]....
        /*0508*/ 	.word	0x0500000f


	//   ....[99]....
        /*050c*/ 	.word	0x0500000f


	//   ....[100]....
        /*0510*/ 	.word	0x0500000f


	//   ....[101]....
        /*0514*/ 	.word	0x0500000f


	//   ....[102]....
        /*0518*/ 	.word	0x0500000f


	//   ....[103]....
        /*051c*/ 	.word	0x0500000f


	//   ....[104]....
        /*0520*/ 	.word	0x0500000f


	//   ....[105]....
        /*0524*/ 	.word	0x0500000f


	//   ....[106]....
        /*0528*/ 	.word	0x0500000f


	//   ....[107]....
        /*052c*/ 	.word	0x0500000f


	//   ....[108]....
        /*0530*/ 	.word	0x0500000f


	//   ....[109]....
        /*0534*/ 	.word	0x0500000f


	//   ....[110]....
        /*0538*/ 	.word	0x0500000f


	//----- nvinfo : EIATTR_COOP_GROUP_INSTR_OFFSETS
	.align		4
.L_1201:
        /*053c*/ 	.byte	0x04, 0x28
        /*053e*/ 	.short	(.L_1203 - .L_1202)


	//   ....[0]....
.L_1202:
        /*0540*/ 	.word	0x00000060


	//   ....[1]....
        /*0544*/ 	.word	0x000001c0


	//   ....[2]....
        /*0548*/ 	.word	0x00000270


	//   ....[3]....
        /*054c*/ 	.word	0x00000430


	//   ....[4]....
        /*0550*/ 	.word	0x00000590


	//   ....[5]....
        /*0554*/ 	.word	0x000006b0


	//   ....[6]....
        /*0558*/ 	.word	0x00000810


	//   ....[7]....
        /*055c*/ 	.word	0x00008cc0


	//   ....[8]....
        /*0560*/ 	.word	0x0000fbd0


	//   ....[9]....
        /*0564*/ 	.word	0x0000fc20


	//   ....[10]....
        /*0568*/ 	.word	0x000106e0


	//   ....[11]....
        /*056c*/ 	.word	0x00010740


	//   ....[12]....
        /*0570*/ 	.word	0x00012cf0


	//   ....[13]....
        /*0574*/ 	.word	0x00012d30


	//   ....[14]....
        /*0578*/ 	.word	0x000137a0


	//   ....[15]....
        /*057c*/ 	.word	0x00013810


	//   ....[16]....
        /*0580*/ 	.word	0x00015aa0


	//   ....[17]....
        /*0584*/ 	.word	0x00015ac0


	//   ....[18]....
        /*0588*/ 	.word	0x00016020


	//   ....[19]....
        /*058c*/ 	.word	0x00016260


	//   ....[20]....
        /*0590*/ 	.word	0x00017400


	//   ....[21]....
        /*0594*/ 	.word	0x000177b0


	//   ....[22]....
        /*0598*/ 	.word	0x000177e0


	//   ....[23]....
        /*059c*/ 	.word	0x000177f0


	//   ....[24]....
        /*05a0*/ 	.word	0x00019a80


	//   ....[25]....
        /*05a4*/ 	.word	0x00019c00


	//   ....[26]....
        /*05a8*/ 	.word	0x00019c30


	//   ....[27]....
        /*05ac*/ 	.word	0x00019c70


	//   ....[28]....
        /*05b0*/ 	.word	0x00019cd0


	//   ....[29]....
        /*05b4*/ 	.word	0x00019d30


	//   ....[30]....
        /*05b8*/ 	.word	0x00019d80


	//   ....[31]....
        /*05bc*/ 	.word	0x00019f30


	//   ....[32]....
        /*05c0*/ 	.word	0x00019f90


	//   ....[33]....
        /*05c4*/ 	.word	0x00019fd0


	//   ....[34]....
        /*05c8*/ 	.word	0x0001a010


	//   ....[35]....
        /*05cc*/ 	.word	0x0001a040


	//   ....[36]....
        /*05d0*/ 	.word	0x0001a070


	//   ....[37]....
        /*05d4*/ 	.word	0x0001a100


	//   ....[38]....
        /*05d8*/ 	.word	0x0001a160


	//   ....[39]....
        /*05dc*/ 	.word	0x0001a1f0


	//   ....[40]....
        /*05e0*/ 	.word	0x0001e970


	//   ....[41]....
        /*05e4*/ 	.word	0x0001e980


	//   ....[42]....
        /*05e8*/ 	.word	0x0001ea90


	//   ....[43]....
        /*05ec*/ 	.word	0x0001eaf0


	//   ....[44]....
        /*05f0*/ 	.word	0x0001eb30


	//   ....[45]....
        /*05f4*/ 	.word	0x0001eb70


	//   ....[46]....
        /*05f8*/ 	.word	0x0001eba0


	//   ....[47]....
        /*05fc*/ 	.word	0x0001ebd0


	//   ....[48]....
        /*0600*/ 	.word	0x0001ed60


	//   ....[49]....
        /*0604*/ 	.word	0x0001edc0


	//   ....[50]....
        /*0608*/ 	.word	0x0001ee00


	//   ....[51]....
        /*060c*/ 	.word	0x0001ee40


	//   ....[52]....
        /*0610*/ 	.word	0x0001ee70


	//   ....[53]....
        /*0614*/ 	.word	0x0001eea0


	//   ....[54]....
        /*0618*/ 	.word	0x0001ef60


	//   ....[55]....
        /*061c*/ 	.word	0x0001ef80


	//   ....[56]....
        /*0620*/ 	.word	0x0001eff0


	//   ....[57]....
        /*0624*/ 	.word	0x0001f680


	//   ....[58]....
        /*0628*/ 	.word	0x0001fac0


	//   ....[59]....
        /*062c*/ 	.word	0x0001fb70


	//   ....[60]....
        /*0630*/ 	.word	0x0001fc10


	//   ....[61]....
        /*0634*/ 	.word	0x0001fcb0


	//   ....[62]....
        /*0638*/ 	.word	0x0001fd50


	//   ....[63]....
        /*063c*/ 	.word	0x0001fdf0


	//   ....[64]....
        /*0640*/ 	.word	0x0001fe90


	//   ....[65]....
        /*0644*/ 	.word	0x0001ff30


	//   ....[66]....
        /*0648*/ 	.word	0x0001ffd0


	//   ....[67]....
        /*064c*/ 	.word	0x00020070


	//   ....[68]....
        /*0650*/ 	.word	0x00020110


	//   ....[69]....
        /*0654*/ 	.word	0x000201b0


	//   ....[70]....
        /*0658*/ 	.word	0x00020250


	//   ....[71]....
        /*065c*/ 	.word	0x000202f0


	//   ....[72]....
        /*0660*/ 	.word	0x00020390


	//   ....[73]....
        /*0664*/ 	.word	0x00020430


	//   ....[74]....
        /*0668*/ 	.word	0x000204d0


	//   ....[75]....
        /*066c*/ 	.word	0x000205c0


	//   ....[76]....
        /*0670*/ 	.word	0x00020660


	//   ....[77]....
        /*0674*/ 	.word	0x00020700


	//   ....[78]....
        /*0678*/ 	.word	0x000207a0


	//   ....[79]....
        /*067c*/ 	.word	0x00020840


	//   ....[80]....
        /*0680*/ 	.word	0x000208e0


	//   ....[81]....
        /*0684*/ 	.word	0x00020980


	//   ....[82]....
        /*0688*/ 	.word	0x00020a20


	//   ....[83]....
        /*068c*/ 	.word	0x00020ac0


	//   ....[84]....
        /*0690*/ 	.word	0x00020b60


	//   ....[85]....
        /*0694*/ 	.word	0x00020c00


	//   ....[86]....
        /*0698*/ 	.word	0x00020ca0


	//   ....[87]....
        /*069c*/ 	.word	0x00020d40


	//   ....[88]....
        /*06a0*/ 	.word	0x00020de0


	//   ....[89]....
        /*06a4*/ 	.word	0x00020e80


	//   ....[90]....
        /*06a8*/ 	.word	0x00020f20


	//   ....[91]....
        /*06ac*/ 	.word	0x00021220


	//   ....[92]....
        /*06b0*/ 	.word	0x00021500


	//   ....[93]....
        /*06b4*/ 	.word	0x00021920


	//   ....[94]....
        /*06b8*/ 	.word	0x000219b0


	//   ....[95]....
        /*06bc*/ 	.word	0x00021a50


	//   ....[96]....
        /*06c0*/ 	.word	0x00021b00


	//   ....[97]....
        /*06c4*/ 	.word	0x00021b80


	//   ....[98]....
        /*06c8*/ 	.word	0x00021c00


	//   ....[99]....
        /*06cc*/ 	.word	0x00021c80


	//   ....[100]....
        /*06d0*/ 	.word	0x00021d00


	//   ....[101]....
        /*06d4*/ 	.word	0x00021d90


	//   ....[102]....
        /*06d8*/ 	.word	0x00021e50


	//   ....[103]....
        /*06dc*/ 	.word	0x00021ed0


	//   ....[104]....
        /*06e0*/ 	.word	0x00021f50


	//   ....[105]....
        /*06e4*/ 	.word	0x00021fd0


	//   ....[106]....
        /*06e8*/ 	.word	0x00022050


	//   ....[107]....
        /*06ec*/ 	.word	0x000220c0


	//   ....[108]....
        /*06f0*/ 	.word	0x00022160


	//   ....[109]....
        /*06f4*/ 	.word	0x000221f0


	//   ....[110]....
        /*06f8*/ 	.word	0x00022320


	//----- nvinfo : EIATTR_REG_RECONFIG
	.align		4
.L_1203:
        /*06fc*/ 	.byte	0x01, 0x54
	.zero		2


	//----- nvinfo : EIATTR_SYSCALL_OFFSETS
	.align		4
        /*0700*/ 	.byte	0x04, 0x46
        /*0702*/ 	.short	(.L_1205 - .L_1204)


	//   ....[0]....
.L_1204:
        /*0704*/ 	.word	0x000018d0


	//   ....[1]....
        /*0708*/ 	.word	0x00001a20


	//   ....[2]....
        /*070c*/ 	.word	0x00008e50


	//   ....[3]....
        /*0710*/ 	.word	0x000092c0


	//   ....[4]....
        /*0714*/ 	.word	0x0001be10


	//   ....[5]....
        /*0718*/ 	.word	0x0001bf50


	//   ....[6]....
        /*071c*/ 	.word	0x0001c050


	//----- nvinfo : EIATTR_MBARRIER_INSTR_OFFSETS
	.align		4
.L_1205:
        /*0720*/ 	.byte	0x04, 0x39
        /*0722*/ 	.short	(.L_1207 - .L_1206)


	//   ....[0]....
.L_1206:
        /*0724*/ 	.word	0x000002e0
        /*0728*/ 	.word	0x000000ff
        /*072c*/ 	.word	0x00028800
        /*0730*/ 	.short	0x0100
        /*0732*/ 	.byte	0x08
	.zero		1


	//   ....[1]....
        /*0734*/ 	.word	0x000002f0
        /*0738*/ 	.word	0x000000ff
        /*073c*/ 	.word	0x00028820
        /*0740*/ 	.short	0x0100
        /*0742*/ 	.byte	0x08
	.zero		1


	//   ....[2]....
        /*0744*/ 	.word	0x000003e0
        /*0748*/ 	.word	0x000000ff
        /*074c*/ 	.word	0x00028830
        /*0750*/ 	.short	0x0100
        /*0752*/ 	.byte	0x08
	.zero		1


	//   ....[3]....
        /*0754*/ 	.word	0x000003f0
        /*0758*/ 	.word	0x000000ff
        /*075c*/ 	.word	0x00028840
        /*0760*/ 	.short	0x0100
        /*0762*/ 	.byte	0x08
	.zero		1


	//   ....[4]....
        /*0764*/ 	.word	0x00000400
        /*0768*/ 	.word	0x000000ff
        /*076c*/ 	.word	0x00028838
        /*0770*/ 	.short	0x0100
        /*0772*/ 	.byte	0x08
	.zero		1


	//   ....[5]....
        /*0774*/ 	.word	0x00000410
        /*0778*/ 	.word	0x000000ff
        /*077c*/ 	.word	0x00028848
        /*0780*/ 	.short	0x0100
        /*0782*/ 	.byte	0x08
	.zero		1


	//   ....[6]....
        /*0784*/ 	.word	0x00000540
        /*0788*/ 	.word	0x000000ff
        /*078c*/ 	.word	0x00028850
        /*0790*/ 	.short	0x0100
        /*0792*/ 	.byte	0x08
	.zero		1


	//   ....[7]....
        /*0794*/ 	.word	0x00000550
        /*0798*/ 	.word	0x000000ff
        /*079c*/ 	.word	0x00028860
        /*07a0*/ 	.short	0x0100
        /*07a2*/ 	.byte	0x08
	.zero		1


	//   ....[8]....
        /*07a4*/ 	.word	0x00000560
        /*07a8*/ 	.word	0x000000ff
        /*07ac*/ 	.word	0x00028858
        /*07b0*/ 	.short	0x0100
        /*07b2*/ 	.byte	0x08
	.zero		1


	//   ....[9]....
        /*07b4*/ 	.word	0x00000570
        /*07b8*/ 	.word	0x000000ff
        /*07bc*/ 	.word	0x00028868
        /*07c0*/ 	.short	0x0100
        /*07c2*/ 	.byte	0x08
	.zero		1


	//   ....[10]....
        /*07c4*/ 	.word	0x00000660
        /*07c8*/ 	.word	0x000000ff
        /*07cc*/ 	.word	0x00028870
        /*07d0*/ 	.short	0x0100
        /*07d2*/ 	.byte	0x06
	.zero		1


	//   ....[11]....
        /*07d4*/ 	.word	0x00000670
        /*07d8*/ 	.word	0x000000ff
        /*07dc*/ 	.word	0x00028880
        /*07e0*/ 	.short	0x0100
        /*07e2*/ 	.byte	0x06
	.zero		1


	//   ....[12]....
        /*07e4*/ 	.word	0x00000680
        /*07e8*/ 	.word	0x000000ff
        /*07ec*/ 	.word	0x00028878
        /*07f0*/ 	.short	0x0100
        /*07f2*/ 	.byte	0x06
	.zero		1


	//   ....[13]....
        /*07f4*/ 	.word	0x00000690
        /*07f8*/ 	.word	0x000000ff
        /*07fc*/ 	.word	0x00028888
        /*0800*/ 	.short	0x0100
        /*0802*/ 	.byte	0x06
	.zero		1


	//   ....[14]....
        /*0804*/ 	.word	0x000007c0
        /*0808*/ 	.word	0x000000ff
        /*080c*/ 	.word	0x00028890
        /*0810*/ 	.short	0x0100
        /*0812*/ 	.byte	0x08
	.zero		1


	//   ....[15]....
        /*0814*/ 	.word	0x000007d0
        /*0818*/ 	.word	0x000000ff
        /*081c*/ 	.word	0x000288a0
        /*0820*/ 	.short	0x0100
        /*0822*/ 	.byte	0x08
	.zero		1


	//   ....[16]....
        /*0824*/ 	.word	0x000007e0
        /*0828*/ 	.word	0x000000ff
        /*082c*/ 	.word	0x00028898
        /*0830*/ 	.short	0x0100
        /*0832*/ 	.byte	0x08
	.zero		1


	//   ....[17]....
        /*0834*/ 	.word	0x000007f0
        /*0838*/ 	.word	0x000000ff
        /*083c*/ 	.word	0x000288a8
        /*0840*/ 	.short	0x0100
        /*0842*/ 	.byte	0x08
	.zero		1


	//   ....[18]....
        /*0844*/ 	.word	0x00000920
        /*0848*/ 	.word	0x000000ff
        /*084c*/ 	.word	0x000288b0
        /*0850*/ 	.short	0x0100
        /*0852*/ 	.byte	0x08
	.zero		1


	//   ....[19]....
        /*0854*/ 	.word	0x00000930
        /*0858*/ 	.word	0x000000ff
        /*085c*/ 	.word	0x000288c0
        /*0860*/ 	.short	0x0100
        /*0862*/ 	.byte	0x08
	.zero		1


	//   ....[20]....
        /*0864*/ 	.word	0x00000940
        /*0868*/ 	.word	0x000000ff
        /*086c*/ 	.word	0x000288b8
        /*0870*/ 	.short	0x0100
        /*0872*/ 	.byte	0x08
	.zero		1


	//   ....[21]....
        /*0874*/ 	.word	0x00000950
        /*0878*/ 	.word	0x000000ff
        /*087c*/ 	.word	0x000288c8
        /*0880*/ 	.short	0x0100
        /*0882*/ 	.byte	0x08
	.zero		1


	//   ....[22]....
        /*0884*/ 	.word	0x00003120
        /*0888*/ 	.word	0x00000069
        /*088c*/ 	.word	0x00028890
        /*0890*/ 	.short	0x010a
        /*0892*/ 	.byte	0x3f
	.zero		1


	//   ....[23]....
        /*0894*/ 	.word	0x000059d0
        /*0898*/ 	.word	0x00000069
        /*089c*/ 	.word	0x00028890
        /*08a0*/ 	.short	0x010a
        /*08a2*/ 	.byte	0x3f
	.zero		1


	//   ....[24]....
        /*08a4*/ 	.word	0x00007c80
        /*08a8*/ 	.word	0x00000069
        /*08ac*/ 	.word	0x00028890
        /*08b0*/ 	.short	0x010a
        /*08b2*/ 	.byte	0x3f
	.zero		1


	//   ....[25]....
        /*08b4*/ 	.word	0x000082e0
        /*08b8*/ 	.word	0x0000002c
        /*08bc*/ 	.word	0x00000000
        /*08c0*/ 	.short	0x0101
        /*08c2*/ 	.byte	0x3f
	.zero		1


	//   ....[26]....
        /*08c4*/ 	.word	0x00008320
        /*08c8*/ 	.word	0x00000069
        /*08cc*/ 	.word	0x000288b0
        /*08d0*/ 	.short	0x010a
        /*08d2*/ 	.byte	0x3f
	.zero		1


	//   ....[27]....
        /*08d4*/ 	.word	0x00008970
        /*08d8*/ 	.word	0x00000069
        /*08dc*/ 	.word	0x00000000
        /*08e0*/ 	.short	0x0101
        /*08e2*/ 	.byte	0x3f
	.zero		1


	//   ....[28]....
        /*08e4*/ 	.word	0x00008ed0
        /*08e8*/ 	.word	0x00000002
        /*08ec*/ 	.word	0x00028800
        /*08f0*/ 	.short	0x010a
        /*08f2*/ 	.byte	0x3f
	.zero		1


	//   ....[29]....
        /*08f4*/ 	.word	0x00008f20
        /*08f8*/ 	.word	0x00000002
        /*08fc*/ 	.word	0x00028800
        /*0900*/ 	.short	0x010a
        /*0902*/ 	.byte	0x3f
	.zero		1


	//   ....[30]....
        /*0904*/ 	.word	0x0000a180
        /*0908*/ 	.word	0x00000002
        /*090c*/ 	.word	0x00028800
        /*0910*/ 	.short	0x010a
        /*0912*/ 	.byte	0x3f
	.zero		1


	//   ....[31]....
        /*0914*/ 	.word	0x0000c7f0
        /*0918*/ 	.word	0x00000002
        /*091c*/ 	.word	0x00028800
        /*0920*/ 	.short	0x010a
        /*0922*/ 	.byte	0x3f
	.zero		1


	//   ....[32]....
        /*0924*/ 	.word	0x0000e5b0
        /*0928*/ 	.word	0x00000000
        /*092c*/ 	.word	0x00028830
        /*0930*/ 	.short	0x010a
        /*0932*/ 	.byte	0x3f
	.zero		1


	//   ....[33]....
        /*0934*/ 	.word	0x0000e630
        /*0938*/ 	.word	0x00000000
        /*093c*/ 	.word	0x00028830
        /*0940*/ 	.short	0x010a
        /*0942*/ 	.byte	0x3f
	.zero		1


	//   ....[34]....
        /*0944*/ 	.word	0x0000f620
        /*0948*/ 	.word	0x00000000
        /*094c*/ 	.word	0x00000000
        /*0950*/ 	.short	0x0101
        /*0952*/ 	.byte	0x3f
	.zero		1


	//   ....[35]....
        /*0954*/ 	.word	0x00011690
        /*0958*/ 	.word	0x00000006
        /*095c*/ 	.word	0x00028830
        /*0960*/ 	.short	0x010a
        /*0962*/ 	.byte	0x3f
	.zero		1


	//   ....[36]....
        /*0964*/ 	.word	0x000116e0
        /*0968*/ 	.word	0x00000006
        /*096c*/ 	.word	0x00028830
        /*0970*/ 	.short	0x010a
        /*0972*/ 	.byte	0x3f
	.zero		1


	//   ....[37]....
        /*0974*/ 	.word	0x00011b30
        /*0978*/ 	.word	0x00000007
        /*097c*/ 	.word	0x00028850
        /*0980*/ 	.short	0x010a
        /*0982*/ 	.byte	0x3f
	.zero		1


	//   ....[38]....
        /*0984*/ 	.word	0x00011b70
        /*0988*/ 	.word	0x00000007
        /*098c*/ 	.word	0x00028850
        /*0990*/ 	.short	0x010a
        /*0992*/ 	.byte	0x3f
	.zero		1


	//   ....[39]....
        /*0994*/ 	.word	0x00013ee0
        /*0998*/ 	.word	0x00000009
        /*099c*/ 	.word	0x00000000
        /*09a0*/ 	.short	0x0101
        /*09a2*/ 	.byte	0x3f
	.zero		1


	//   ....[40]....
        /*09a4*/ 	.word	0x00013f70
        /*09a8*/ 	.word	0x0000000d
        /*09ac*/ 	.word	0x00000000
        /*09b0*/ 	.short	0x0101
        /*09b2*/ 	.byte	0x3f
	.zero		1


	//   ....[41]....
        /*09b4*/ 	.word	0x00014990
        /*09b8*/ 	.word	0x00000006
        /*09bc*/ 	.word	0x00028830
        /*09c0*/ 	.short	0x010a
        /*09c2*/ 	.byte	0x3f
	.zero		1


	//   ....[42]....
        /*09c4*/ 	.word	0x000149e0
        /*09c8*/ 	.word	0x00000006
        /*09cc*/ 	.word	0x00028830
        /*09d0*/ 	.short	0x010a
        /*09d2*/ 	.byte	0x3f
	.zero		1


	//   ....[43]....
        /*09d4*/ 	.word	0x00014e30
        /*09d8*/ 	.word	0x00000007
        /*09dc*/ 	.word	0x00028850
        /*09e0*/ 	.short	0x010a
        /*09e2*/ 	.byte	0x3f
	.zero		1


	//   ....[44]....
        /*09e4*/ 	.word	0x00014e70
        /*09e8*/ 	.word	0x00000007
        /*09ec*/ 	.word	0x00028850
        /*09f0*/ 	.short	0x010a
        /*09f2*/ 	.byte	0x3f
	.zero		1


	//   ....[45]....
        /*09f4*/ 	.word	0x00016810
        /*09f8*/ 	.word	0x0000001d
        /*09fc*/ 	.word	0x00000000
        /*0a00*/ 	.short	0x0101
        /*0a02*/ 	.byte	0x3f
	.zero		1


	//   ....[46]....
        /*0a04*/ 	.word	0x00016960
        /*0a08*/ 	.word	0x00000021
        /*0a0c*/ 	.word	0x00000000
        /*0a10*/ 	.short	0x0101
        /*0a12*/ 	.byte	0x3f
	.zero		1


	//   ....[47]....
        /*0a14*/ 	.word	0x00017300
        /*0a18*/ 	.word	0x0000000b
        /*0a1c*/ 	.word	0x00028850
        /*0a20*/ 	.short	0x010a
        /*0a22*/ 	.byte	0x3f
	.zero		1


	//   ....[48]....
        /*0a24*/ 	.word	0x00017380
        /*0a28*/ 	.word	0x0000000b
        /*0a2c*/ 	.word	0x00028850
        /*0a30*/ 	.short	0x010a
        /*0a32*/ 	.byte	0x3f
	.zero		1


	//   ....[49]....
        /*0a34*/ 	.word	0x00017930
        /*0a38*/ 	.word	0x00000008
        /*0a3c*/ 	.word	0x00000000
        /*0a40*/ 	.short	0x0101
        /*0a42*/ 	.byte	0x3f
	.zero		1


	//   ....[50]....
        /*0a44*/ 	.word	0x00018b60
        /*0a48*/ 	.word	0x00000000
        /*0a4c*/ 	.word	0x00000000
        /*0a50*/ 	.short	0x0101
        /*0a52*/ 	.byte	0x3f
	.zero		1


	//   ....[51]....
        /*0a54*/ 	.word	0x0001b030
        /*0a58*/ 	.word	0x00000009
        /*0a5c*/ 	.word	0x00028820
        /*0a60*/ 	.short	0x010a
        /*0a62*/ 	.byte	0x3f
	.zero		1


	//   ....[52]....
        /*0a64*/ 	.word	0x0001b0c0
        /*0a68*/ 	.word	0x00000005
        /*0a6c*/ 	.word	0x000288a0
        /*0a70*/ 	.short	0x010a
        /*0a72*/ 	.byte	0x3f
	.zero		1


	//   ....[53]....
        /*0a74*/ 	.word	0x0001b2f0
        /*0a78*/ 	.word	0x00000005
        /*0a7c*/ 	.word	0x000288c0
        /*0a80*/ 	.short	0x010a
        /*0a82*/ 	.byte	0x3f
	.zero		1


	//   ....[54]....
        /*0a84*/ 	.word	0x0001b670
        /*0a88*/ 	.word	0x00000006
        /*0a8c*/ 	.word	0x000288a0
        /*0a90*/ 	.short	0x010a
        /*0a92*/ 	.byte	0x3f
	.zero		1


	//   ....[55]....
        /*0a94*/ 	.word	0x0001b880
        /*0a98*/ 	.word	0x00000006
        /*0a9c*/ 	.word	0x000288c0
        /*0aa0*/ 	.short	0x010a
        /*0aa2*/ 	.byte	0x3f
	.zero		1


	//   ....[56]....
        /*0aa4*/ 	.word	0x0001c670
        /*0aa8*/ 	.word	0x00000007
        /*0aac*/ 	.word	0x00028840
        /*0ab0*/ 	.short	0x010a
        /*0ab2*/ 	.byte	0x3f
	.zero		1


	//   ....[57]....
        /*0ab4*/ 	.word	0x0001cb40
        /*0ab8*/ 	.word	0x0000000a
        /*0abc*/ 	.word	0x00028820
        /*0ac0*/ 	.short	0x010a
        /*0ac2*/ 	.byte	0x3f
	.zero		1


	//   ....[58]....
        /*0ac4*/ 	.word	0x0001ce60
        /*0ac8*/ 	.word	0x00000008
        /*0acc*/ 	.word	0x00028840
        /*0ad0*/ 	.short	0x010a
        /*0ad2*/ 	.byte	0x3f
	.zero		1


	//   ....[59]....
        /*0ad4*/ 	.word	0x0001d110
        /*0ad8*/ 	.word	0x00000008
        /*0adc*/ 	.word	0x00028860
        /*0ae0*/ 	.short	0x010a
        /*0ae2*/ 	.byte	0x3f
	.zero		1


	//   ....[60]....
        /*0ae4*/ 	.word	0x0001d6c0
        /*0ae8*/ 	.word	0x00000002
        /*0aec*/ 	.word	0x00028840
        /*0af0*/ 	.short	0x010a
        /*0af2*/ 	.byte	0x3f
	.zero		1


	//   ....[61]....
        /*0af4*/ 	.word	0x0001d970
        /*0af8*/ 	.word	0x00000002
        /*0afc*/ 	.word	0x00028860
        /*0b00*/ 	.short	0x010a
        /*0b02*/ 	.byte	0x3f
	.zero		1


	//   ....[62]....
        /*0b04*/ 	.word	0x0001de90
        /*0b08*/ 	.word	0x00000002
        /*0b0c*/ 	.word	0x00028840
        /*0b10*/ 	.short	0x010a
        /*0b12*/ 	.byte	0x3f
	.zero		1


	//   ....[63]....
        /*0b14*/ 	.word	0x0001e130
        /*0b18*/ 	.word	0x00000002
        /*0b1c*/ 	.word	0x00028860
        /*0b20*/ 	.short	0x010a
        /*0b22*/ 	.byte	0x3f
	.zero		1


	//   ....[64]....
        /*0b24*/ 	.word	0x0001e5f0
        /*0b28*/ 	.word	0x00000000
        /*0b2c*/ 	.word	0x00028860
        /*0b30*/ 	.short	0x010a
        /*0b32*/ 	.byte	0x3f
	.zero		1


	//   ....[65]....
        /*0b34*/ 	.word	0x0001f600
        /*0b38*/ 	.word	0x00000000
        /*0b3c*/ 	.word	0x00028820
        /*0b40*/ 	.short	0x010a
        /*0b42*/ 	.byte	0x3f
	.zero		1


	//   ....[66]....
        /*0b44*/ 	.word	0x0001f7b0
        /*0b48*/ 	.word	0x00000006
        /*0b4c*/ 	.word	0x00000000
        /*0b50*/ 	.short	0x010a
        /*0b52*/ 	.byte	0x3f
	.zero		1


	//   ....[67]....
        /*0b54*/ 	.word	0x0001f820
        /*0b58*/ 	.word	0x00000007
        /*0b5c*/ 	.word	0x00000000
        /*0b60*/ 	.short	0x010a
        /*0b62*/ 	.byte	0x3f
	.zero		1


	//   ....[68]....
        /*0b64*/ 	.word	0x0001f890
        /*0b68*/ 	.word	0x00000004
        /*0b6c*/ 	.word	0x00000000
        /*0b70*/ 	.short	0x010a
        /*0b72*/ 	.byte	0x3f
	.zero		1


	//   ....[69]....
        /*0b74*/ 	.word	0x0001f8c0
        /*0b78*/ 	.word	0x00000003
        /*0b7c*/ 	.word	0x00000000
        /*0b80*/ 	.short	0x010a
        /*0b82*/ 	.byte	0x3f
	.zero		1


	//   ....[70]....
        /*0b84*/ 	.word	0x0001f920
        /*0b88*/ 	.word	0x00000069
        /*0b8c*/ 	.word	0x00028890
        /*0b90*/ 	.short	0x010a
        /*0b92*/ 	.byte	0x3f
	.zero		1


	//   ....[71]....
        /*0b94*/ 	.word	0x0001f970
        /*0b98*/ 	.word	0x00000069
        /*0b9c*/ 	.word	0x00028890
        /*0ba0*/ 	.short	0x010a
        /*0ba2*/ 	.byte	0x3f
	.zero		1


	//   ....[72]....
        /*0ba4*/ 	.word	0x0001f9c0
        /*0ba8*/ 	.word	0x00000069
        /*0bac*/ 	.word	0x00028890
        /*0bb0*/ 	.short	0x010a
        /*0bb2*/ 	.byte	0x3f
	.zero		1


	//   ....[73]....
        /*0bb4*/ 	.word	0x0001fa10
        /*0bb8*/ 	.word	0x00000069
        /*0bbc*/ 	.word	0x000288b0
        /*0bc0*/ 	.short	0x010a
        /*0bc2*/ 	.byte	0x3f
	.zero		1


	//   ....[74]....
        /*0bc4*/ 	.word	0x00020510
        /*0bc8*/ 	.word	0x00000002
        /*0bcc*/ 	.word	0x00028800
        /*0bd0*/ 	.short	0x010a
        /*0bd2*/ 	.byte	0x3f
	.zero		1


	//   ....[75]....
        /*0bd4*/ 	.word	0x00020f60
        /*0bd8*/ 	.word	0x00000002
        /*0bdc*/ 	.word	0x00028800
        /*0be0*/ 	.short	0x010a
        /*0be2*/ 	.byte	0x3f
	.zero		1


	//   ....[76]....
        /*0be4*/ 	.word	0x00020fb0
        /*0be8*/ 	.word	0x00000000
        /*0bec*/ 	.word	0x00028830
        /*0bf0*/ 	.short	0x010a
        /*0bf2*/ 	.byte	0x3f
	.zero		1


	//   ....[77]....
        /*0bf4*/ 	.word	0x00021000
        /*0bf8*/ 	.word	0x00000006
        /*0bfc*/ 	.word	0x00028830
        /*0c00*/ 	.short	0x010a
        /*0c02*/ 	.byte	0x3f
	.zero		1


	//   ....[78]....
        /*0c04*/ 	.word	0x00021050
        /*0c08*/ 	.word	0x00000007
        /*0c0c*/ 	.word	0x00028850
        /*0c10*/ 	.short	0x010a
        /*0c12*/ 	.byte	0x3f
	.zero		1


	//   ....[79]....
        /*0c14*/ 	.word	0x000210a0
        /*0c18*/ 	.word	0x00000006
        /*0c1c*/ 	.word	0x00028830
        /*0c20*/ 	.short	0x010a
        /*0c22*/ 	.byte	0x3f
	.zero		1


	//   ....[80]....
        /*0c24*/ 	.word	0x000210f0
        /*0c28*/ 	.word	0x00000007
        /*0c2c*/ 	.word	0x00028850
        /*0c30*/ 	.short	0x010a
        /*0c32*/ 	.byte	0x3f
	.zero		1


	//   ....[81]....
        /*0c34*/ 	.word	0x00021140
        /*0c38*/ 	.word	0x0000000b
        /*0c3c*/ 	.word	0x00028850
        /*0c40*/ 	.short	0x010a
        /*0c42*/ 	.byte	0x3f
	.zero		1


	//   ....[82]....
        /*0c44*/ 	.word	0x000212e0
        /*0c48*/ 	.word	0x00000009
        /*0c4c*/ 	.word	0x00028820
        /*0c50*/ 	.short	0x010a
        /*0c52*/ 	.byte	0x3f
	.zero		1


	//   ....[83]....
        /*0c54*/ 	.word	0x00021330
        /*0c58*/ 	.word	0x00000005
        /*0c5c*/ 	.word	0x000288a0
        /*0c60*/ 	.short	0x010a
        /*0c62*/ 	.byte	0x3f
	.zero		1


	//   ....[84]....
        /*0c64*/ 	.word	0x00021380
        /*0c68*/ 	.word	0x00000005
        /*0c6c*/ 	.word	0x000288c0
        /*0c70*/ 	.short	0x010a
        /*0c72*/ 	.byte	0x3f
	.zero		1


	//   ....[85]....
        /*0c74*/ 	.word	0x000213d0
        /*0c78*/ 	.word	0x00000006
        /*0c7c*/ 	.word	0x000288a0
        /*0c80*/ 	.short	0x010a
        /*0c82*/ 	.byte	0x3f
	.zero		1


	//   ....[86]....
        /*0c84*/ 	.word	0x00021420
        /*0c88*/ 	.word	0x00000006
        /*0c8c*/ 	.word	0x000288c0
        /*0c90*/ 	.short	0x010a
        /*0c92*/ 	.byte	0x3f
	.zero		1


	//   ....[87]....
        /*0c94*/ 	.word	0x000215c0
        /*0c98*/ 	.word	0x00000007
        /*0c9c*/ 	.word	0x00028840
        /*0ca0*/ 	.short	0x010a
        /*0ca2*/ 	.byte	0x3f
	.zero		1


	//   ....[88]....
        /*0ca4*/ 	.word	0x00021640
        /*0ca8*/ 	.word	0x00000003
        /*0cac*/ 	.word	0x00028820
        /*0cb0*/ 	.short	0x010a
        /*0cb2*/ 	.byte	0x3f
	.zero		1


	//   ....[89]....
        /*0cb4*/ 	.word	0x00021690
        /*0cb8*/ 	.word	0x00000008
        /*0cbc*/ 	.word	0x00028840
        /*0cc0*/ 	.short	0x010a
        /*0cc2*/ 	.byte	0x3f
	.zero		1


	//   ....[90]....
        /*0cc4*/ 	.word	0x000216e0
        /*0cc8*/ 	.word	0x00000008
        /*0ccc*/ 	.word	0x00028860
        /*0cd0*/ 	.short	0x010a
        /*0cd2*/ 	.byte	0x3f
	.zero		1


	//   ....[91]....
        /*0cd4*/ 	.word	0x00021730
        /*0cd8*/ 	.word	0x00000002
        /*0cdc*/ 	.word	0x00028840
        /*0ce0*/ 	.short	0x010a
        /*0ce2*/ 	.byte	0x3f
	.zero		1


	//   ....[92]....
        /*0ce4*/ 	.word	0x00021780
        /*0ce8*/ 	.word	0x00000002
        /*0cec*/ 	.word	0x00028860
        /*0cf0*/ 	.short	0x010a
        /*0cf2*/ 	.byte	0x3f
	.zero		1


	//   ....[93]....
        /*0cf4*/ 	.word	0x000217d0
        /*0cf8*/ 	.word	0x00000002
        /*0cfc*/ 	.word	0x00028840
        /*0d00*/ 	.short	0x010a
        /*0d02*/ 	.byte	0x3f
	.zero		1


	//   ....[94]....
        /*0d04*/ 	.word	0x00021820
        /*0d08*/ 	.word	0x00000002
        /*0d0c*/ 	.word	0x00028860
        /*0d10*/ 	.short	0x010a
        /*0d12*/ 	.byte	0x3f
	.zero		1


	//   ....[95]....
        /*0d14*/ 	.word	0x00021870
        /*0d18*/ 	.word	0x00000000
        /*0d1c*/ 	.word	0x00028860
        /*0d20*/ 	.short	0x010a
        /*0d22*/ 	.byte	0x3f
	.zero		1


	//   ....[96]....
        /*0d24*/ 	.word	0x00022240
        /*0d28*/ 	.word	0x00000000
        /*0d2c*/ 	.word	0x00028820
        /*0d30*/ 	.short	0x010a
        /*0d32*/ 	.byte	0x3f
	.zero		1


	//   ....[97]....
        /*0d34*/ 	.word	0x000223e0
        /*0d38*/ 	.word	0x00000006
        /*0d3c*/ 	.word	0x00000000
        /*0d40*/ 	.short	0x010a
        /*0d42*/ 	.byte	0x3f
	.zero		1


	//   ....[98]....
        /*0d44*/ 	.word	0x00022430
        /*0d48*/ 	.word	0x00000007
        /*0d4c*/ 	.word	0x00000000
        /*0d50*/ 	.short	0x010a
        /*0d52*/ 	.byte	0x3f
	.zero		1


	//   ....[99]....
        /*0d54*/ 	.word	0x00022480
        /*0d58*/ 	.word	0x00000004
        /*0d5c*/ 	.word	0x00000000
        /*0d60*/ 	.short	0x010a
        /*0d62*/ 	.byte	0x3f
	.zero		1


	//----- nvinfo : EIATTR_NUM_MBARRIERS
	.align		4
.L_1207:
        /*0d64*/ 	.byte	0x03, 0x38
        /*0d66*/ 	.short	0x0016


	//----- nvinfo : EIATTR_EXIT_INSTR_OFFSETS
	.align		4
        /*0d68*/ 	.byte	0x04, 0x1c
        /*0d6a*/ 	.short	(.L_1209 - .L_1208)


	//   ....[0]....
.L_1208:
        /*0d6c*/ 	.word	0x0001f910


	//----- nvinfo : EIATTR_MAX_THREADS
	.align		4
.L_1209:
        /*0d70*/ 	.byte	0x04, 0x05
        /*0d72*/ 	.short	(.L_1211 - .L_1210)
.L_1210:
        /*0d74*/ 	.word	0x00000180
        /*0d78*/ 	.word	0x00000001
        /*0d7c*/ 	.word	0x00000001


	//----- nvinfo : EIATTR_CRS_STACK_SIZE
	.align		4
.L_1211:
        /*0d80*/ 	.byte	0x04, 0x1e
        /*0d82*/ 	.short	(.L_1213 - .L_1212)
.L_1212:
        /*0d84*/ 	.word	0x00000000


	//----- nvinfo : EIATTR_CBANK_PARAM_SIZE
	.align		4
.L_1213:
        /*0d88*/ 	.byte	0x03, 0x19
        /*0d8a*/ 	.short	0x0a70


	//----- nvinfo : EIATTR_PARAM_CBANK
	.align		4
        /*0d8c*/ 	.byte	0x04, 0x0a
        /*0d8e*/ 	.short	(.L_1215 - .L_1214)
	.align		4
.L_1214:
        /*0d90*/ 	.word	index@(.nv.constant0._ZN7cutlass13device_kernelIN5flash11enable_sm90INS1_16FlashAttnFwdSm90INS1_25CollectiveMainloopFwdSm90ILi2EN4cute5tupleIJNS5_1CILi1EEES8_S8_EEENS6_IJNS7_ILi128EEESA_SA_EEELi128ENS_10bfloat16_tEfNS_4arch4Sm90ELb1ELb0ELb1ELb1ELb0ELb1ELb0ELb1ELb1ELb0ELb0ELb0EEENS1_21CollectiveEpilogueFwdISB_S9_SC_SE_Li256ELb1ELb0ELb0ELb0EEENS1_36VarlenDynamicPersistentTileSchedulerILi128ELi128ELi256ELi32ELb0ELb0ELb1ELb1ELb1ELb1EEEEEEEEEvNT_6ParamsE)
        /*0d94*/ 	.short	0x0210
        /*0d96*/ 	.short	0x0a70


	//----- nvinfo : EIATTR_SW_WAR
	.align		4
.L_1215:
        /*0d98*/ 	.byte	0x04, 0x36
        /*0d9a*/ 	.short	(.L_1217 - .L_1216)
.L_1216:
        /*0d9c*/ 	.word	0x00000008
.L_1217:


//--------------------- .nv.info._ZN7cutlass13device_kernelIN5flash11enable_sm90INS1_16FlashAttnFwdSm90INS1_25CollectiveMainloopFwdSm90ILi2EN4cute5tupleIJNS5_1CILi1EEES8_S8_EEENS6_IJNS7_ILi192EEENS7_ILi144EEENS7_ILi96EEEEEELi96ENS_10bfloat16_tEfNS_4arch4Sm90ELb0ELb0ELb1ELb0ELb0ELb0ELb0ELb0ELb1ELb0ELb0ELb0EEENS1_21CollectiveEpilogueFwdINS6_IJSA_SC_SB_EEES9_SE_SG_Li384ELb0ELb0ELb0ELb0EEENS1_29StaticPersistentTileSchedulerILb0EEEEEEEEEvNT_6ParamsE --------------------------
	.section	.nv.info._ZN7cutlass13device_kernelIN5flash11enable_sm90INS1_16FlashAttnFwdSm90INS1_25CollectiveMainloopFwdSm90ILi2EN4cute5tupleIJNS5_1CILi1EEES8_S8_EEENS6_IJNS7_ILi192EEENS7_ILi144EEENS7_ILi96EEEEEELi96ENS_10bfloat16_tEfNS_4arch4Sm90ELb0ELb0ELb1ELb0ELb0ELb0ELb0ELb0ELb1ELb0ELb0ELb0EEENS1_21CollectiveEpilogueFwdINS6_IJSA_SC_SB_EEES9_SE_SG_Li384ELb0ELb0ELb0ELb0EEENS1_29StaticPersistentTileSchedulerILb0EEEEEEEEEvNT_6ParamsE,"",@"SHT_CUDA_INFO"
	.sectionflags	@""
	.align	4


	//----- nvinfo : EIATTR_CUDA_API_VERSION
	.align		4
        /*0000*/ 	.byte	0x04, 0x37
        /*0002*/ 	.short	(.L_1219 - .L_1218)
.L_1218:
        /*0004*/ 	.word	0x00000082


	//----- nvinfo : EIATTR_KPARAM_INFO
	.align		4
.L_1219:
        /*0008*/ 	.byte	0x04, 0x17
        /*000a*/ 	.short	(.L_1221 - .L_1220)
.L_1220:
        /*000c*/ 	.word	0x00000000
        /*0010*/ 	.short	0x0000
        /*0012*/ 	.short	0x0070
        /*0014*/ 	.byte	0x00, 0xf0, 0x01, 0x2e


	//----- nvinfo : EIATTR_SPARSE_MMA_MASK
	.align		4
.L_1221:
        /*0018*/ 	.byte	0x03, 0x50
        /*001a*/ 	.short	0x0000


	//----- nvinfo : EIATTR_MAXREG_COUNT
	.align		4
        /*001c*/ 	.byte	0x03, 0x1b
        /*001e*/ 	.short	0x0080


	//----- nvinfo : EIATTR_NUM_BARRIERS
	.align		4
        /*0020*/ 	.byte	0x02, 0x4c
        /*0022*/ 	.byte	0x10
	.zero		1


	//----- nvinfo : EIATTR_EXTERNS
	.align		4
        /*0024*/ 	.byte	0x04, 0x0f
        /*0026*/ 	.short	(.L_1223 - .L_1222)


	//   ....[0]....
	.align		4
.L_1222:
        /*0028*/ 	.word	index@(__assertfail)


	//----- nvinfo : EIATTR_ANNOTATIONS
	.align		4
.L_1223:
        /*002c*/ 	.byte	0x04, 0x55
        /*002e*/ 	.short	(.L_1225 - .L_1224)


	//   ....[0]....
.L_1224:
        /*0030*/ 	.word	0x00000001
        /*0034*/ 	.byte	0x40, 0x09, 0x00, 0x00, 0x01, 0x00, 0x00, 0x00, 0x40, 0x0a, 0x00, 0x00, 0x01, 0x00, 0x00, 0x00
        /*0044*/ 	.byte	0x60, 0xd3, 0x00, 0x00


	//----- nvinfo : EIATTR_MERCURY_ISA_VERSION
	.align		4
.L_1225:
        /*0048*/ 	.byte	0x03, 0x5f
        /*004a*/ 	.short	0x0101


	//----- nvinfo : EIATTR_INT_WARP_WIDE_INSTR_OFFSETS
	.align		4
        /*004c*/ 	.byte	0x04, 0x31
        /*004e*/ 	.short	(.L_1227 - .L_1226)


	//   ....[0]....
.L_1226:
        /*0050*/ 	.word	0x00000180


	//   ....[1]....
        /*0054*/ 	.word	0x000001c0


	//   ....[2]....
        /*0058*/ 	.word	0x00000250


	//   ....[3]....
        /*005c*/ 	.word	0x0000af10


	//   ....[4]....
        /*0060*/ 	.word	0x0000af90


	//   ....[5]....
        /*0064*/ 	.word	0x0000b080


	//   ....[6]....
        /*0068*/ 	.word	0x0000b140


	//----- nvinfo : EIATTR_COOP_GROUP_MASK_REGIDS
	.align		4
.L_1227:
        /*006c*/ 	.byte	0x04, 0x29
        /*006e*/ 	.short	(.L_1229 - .L_1228)


	//   ....[0]....
.L_1228:
        /*0070*/ 	.word	0xffffffff


	//   ....[1]....
        /*0074*/ 	.word	0xffffffff


	//   ....[2]....
        /*0078*/ 	.word	0xffffffff


	//   ....[3]....
        /*007c*/ 	.word	0xffffffff


	//   ....[4]....
        /*0080*/ 	.word	0xffffffff


	//   ....[5]....
        /*0084*/ 	.word	0xffffffff


	//   ....[6]....
        /*0088*/ 	.word	0xffffffff


	//   ....[7]....
        /*008c*/ 	.word	0xffffffff


	//   ....[8]....
        /*0090*/ 	.word	0xffffffff


	//   ....[9]....
        /*0094*/ 	.word	0xffffffff


	//   ....[10]....
        /*0098*/ 	.word	0xffffffff


	//   ....[11]....
        /*009c*/ 	.word	0xffffffff


	//   ....[12]....
        /*00a0*/ 	.word	0xffffffff


	//   ....[13]....
        /*00a4*/ 	.word	0xffffffff


	//   ....[14]....
        /*00a8*/ 	.word	0xffffffff


	//   ....[15]....
        /*00ac*/ 	.word	0xffffffff


	//   ....[16]....
        /*00b0*/ 	.word	0xffffffff


	//   ....[17]....
        /*00b4*/ 	.word	0xffffffff


	//   ....[18]....
        /*00b8*/ 	.word	0xffffffff


	//   ....[19]....
        /*00bc*/ 	.word	0xffffffff


	//   ....[20]....
        /*00c0*/ 	.word	0xffffffff


	//   ....[21]....
        /*00c4*/ 	.word	0xffffffff


	//   ....[22]....
        /*00c8*/ 	.word	0xffffffff


	//   ....[23]....
        /*00cc*/ 	.word	0xffffffff


	//   ....[24]....
        /*00d0*/ 	.word	0xffffffff


	//   ....[25]....
        /*00d4*/ 	.word	0x0500000f


	//   ....[26]....
        /*00d8*/ 	.word	0x0500000f


	//----- nvinfo : EIATTR_COOP_GROUP_INSTR_OFFSETS
	.align		4
.L_1229:
        /*00dc*/ 	.byte	0x04, 0x28
        /*00de*/ 	.short	(.L_1231 - .L_1230)


	//   ....[0]....
.L_1230:
        /*00e0*/ 	.word	0x00000060


	//   ....[1]....
        /*00e4*/ 	.word	0x00000190


	//   ....[2]....
        /*00e8*/ 	.word	0x00000230


	//   ....[3]....
        /*00ec*/ 	.word	0x000003c0


	//   ....[4]....
        /*00f0*/ 	.word	0x00000520


	//   ....[5]....
        /*00f4*/ 	.word	0x00000640


	//   ....[6]....
        /*00f8*/ 	.word	0x000007a0


	//   ....[7]....
        /*00fc*/ 	.word	0x00000e80


	//   ....[8]....
        /*0100*/ 	.word	0x00003b40


	//   ....[9]....
        /*0104*/ 	.word	0x00003b60


	//   ....[10]....
        /*0108*/ 	.word	0x00004120


	//   ....[11]....
        /*010c*/ 	.word	0x00004180


	//   ....[12]....
        /*0110*/ 	.word	0x00005220


	//   ....[13]....
        /*0114*/ 	.word	0x00007730


	//   ....[14]....
        /*0118*/ 	.word	0x000077e0


	//   ....[15]....
        /*011c*/ 	.word	0x00007fc0


	//   ....[16]....
        /*0120*/ 	.word	0x00008030


	//   ....[17]....
        /*0124*/ 	.word	0x00009410


	//   ....[18]....
        /*0128*/ 	.word	0x00009540


	//   ....[19]....
        /*012c*/ 	.word	0x00009580


	//   ....[20]....
        /*0130*/ 	.word	0x00009710


	//   ....[21]....
        /*0134*/ 	.word	0x00009740


	//   ....[22]....
        /*0138*/ 	.word	0x0000a4e0


	//   ....[23]....
        /*013c*/ 	.word	0x0000a7e0


	//   ....[24]....
        /*0140*/ 	.word	0x0000d2e0


	//   ....[25]....
        /*0144*/ 	.word	0x0000d7c0


	//   ....[26]....
        /*0148*/ 	.word	0x0000dc30


	//----- nvinfo : EIATTR_REG_RECONFIG
	.align		4
.L_1231:
        /*014c*/ 	.byte	0x01, 0x54
	.zero		2


	//----- nvinfo : EIATTR_SYSCALL_OFFSETS
	.align		4
        /*0150*/ 	.byte	0x04, 0x46
        /*0152*/ 	.short	(.L_1233 - .L_1232)


	//   ....[0]....
.L_1232:
        /*0154*/ 	.word	0x00001200


	//   ....[1]....
        /*0158*/ 	.word	0x0000ac00


	//   ....[2]....
        /*015c*/ 	.word	0x0000ad30


	//   ....[3]....
        /*0160*/ 	.word	0x0000ae30


	//----- nvinfo : EIATTR_MBARRIER_INSTR_OFFSETS
	.align		4
.L_1233:
        /*0164*/ 	.byte	0x04, 0x39
        /*0166*/ 	.short	(.L_1235 - .L_1234)


	//   ....[0]....
.L_1234:
        /*0168*/ 	.word	0x00000270
        /*016c*/ 	.word	0x000000ff
        /*0170*/ 	.word	0x00031c00
        /*0174*/ 	.short	0x0100
        /*0176*/ 	.byte	0x06
	.zero		1


	//   ....[1]....
        /*0178*/ 	.word	0x00000280
        /*017c*/ 	.word	0x000000ff
        /*0180*/ 	.word	0x00031c20
        /*0184*/ 	.short	0x0100
        /*0186*/ 	.byte	0x06
	.zero		1


	//   ....[2]....
        /*0188*/ 	.word	0x00000370
        /*018c*/ 	.word	0x000000ff
        /*0190*/ 	.word	0x00031c30
        /*0194*/ 	.short	0x0100
        /*0196*/ 	.byte	0x08
	.zero		1


	//   ....[3]....
        /*0198*/ 	.word	0x00000380
        /*019c*/ 	.word	0x000000ff
        /*01a0*/ 	.word	0x00031c40
        /*01a4*/ 	.short	0x0100
        /*01a6*/ 	.byte	0x08
	.zero		1


	//   ....[4]....
        /*01a8*/ 	.word	0x00000390
        /*01ac*/ 	.word	0x000000ff
        /*01b0*/ 	.word	0x00031c38
        /*01b4*/ 	.short	0x0100
        /*01b6*/ 	.byte	0x08
	.zero		1


	//   ....[5]....
        /*01b8*/ 	.word	0x000003a0
        /*01bc*/ 	.word	0x000000ff
        /*01c0*/ 	.word	0x00031c48
        /*01c4*/ 	.short	0x0100
        /*01c6*/ 	.byte	0x08
	.zero		1


	//   ....[6]....
        /*01c8*/ 	.word	0x000004d0
        /*01cc*/ 	.word	0x000000ff
        /*01d0*/ 	.word	0x00031c50
        /*01d4*/ 	.short	0x0100
        /*01d6*/ 	.byte	0x08
	.zero		1


	//   ....[7]....
        /*01d8*/ 	.word	0x000004e0
        /*01dc*/ 	.word	0x000000ff
        /*01e0*/ 	.word	0x00031c60
        /*01e4*/ 	.short	0x0100
        /*01e6*/ 	.byte	0x08
	.zero		1


	//   ....[8]....
        /*01e8*/ 	.word	0x000004f0
        /*01ec*/ 	.word	0x000000ff
        /*01f0*/ 	.word	0x00031c58
        /*01f4*/ 	.short	0x0100
        /*01f6*/ 	.byte	0x08
	.zero		1


	//   ....[9]....
        /*01f8*/ 	.word	0x00000500
        /*01fc*/ 	.word	0x000000ff
        /*0200*/ 	.word	0x00031c68
        /*0204*/ 	.short	0x0100
        /*0206*/ 	.byte	0x08
	.zero		1


	//   ....[10]....
        /*0208*/ 	.word	0x000005f0
        /*020c*/ 	.word	0x000000ff
        /*0210*/ 	.word	0x00031c70
        /*0214*/ 	.short	0x0100
        /*0216*/ 	.byte	0x06
	.zero		1


	//   ....[11]....
        /*0218*/ 	.word	0x00000600
        /*021c*/ 	.word	0x000000ff
        /*0220*/ 	.word	0x00031c80
        /*0224*/ 	.short	0x0100
        /*0226*/ 	.byte	0x06
	.zero		1


	//   ....[12]....
        /*0228*/ 	.word	0x00000610
        /*022c*/ 	.word	0x000000ff
        /*0230*/ 	.word	0x00031c78
        /*0234*/ 	.short	0x0100
        /*0236*/ 	.byte	0x06
	.zero		1


	//   ....[13]....
        /*0238*/ 	.word	0x00000620
        /*023c*/ 	.word	0x000000ff
        /*0240*/ 	.word	0x00031c88
        /*0244*/ 	.short	0x0100
        /*0246*/ 	.byte	0x06
	.zero		1


	//   ....[14]....
        /*0248*/ 	.word	0x00000750
        /*024c*/ 	.word	0x000000ff
        /*0250*/ 	.word	0x00031c90
        /*0254*/ 	.short	0x0100
        /*0256*/ 	.byte	0x08
	.zero		1


	//   ....[15]....
        /*0258*/ 	.word	0x00000760
        /*025c*/ 	.word	0x000000ff
        /*0260*/ 	.word	0x00031ca0
        /*0264*/ 	.short	0x0100
        /*0266*/ 	.byte	0x08
	.zero		1


	//   ....[16]....
        /*0268*/ 	.word	0x00000770
        /*026c*/ 	.word	0x000000ff
        /*0270*/ 	.word	0x00031c98
        /*0274*/ 	.short	0x0100
        /*0276*/ 	.byte	0x08
	.zero		1


	//   ....[17]....
        /*0278*/ 	.word	0x00000780
        /*027c*/ 	.word	0x000000ff
        /*0280*/ 	.word	0x00031ca8
        /*0284*/ 	.short	0x0100
        /*0286*/ 	.byte	0x08
	.zero		1


	//   ....[18]....
        /*0288*/ 	.word	0x000008b0
        /*028c*/ 	.word	0x000000ff
        /*0290*/ 	.word	0x00031cb0
        /*0294*/ 	.short	0x0100
        /*0296*/ 	.byte	0x08
	.zero		1


	//   ....[19]....
        /*0298*/ 	.word	0x000008c0
        /*029c*/ 	.word	0x000000ff
        /*02a0*/ 	.word	0x00031cc0
        /*02a4*/ 	.short	0x0100
        /*02a6*/ 	.byte	0x08
	.zero		1


	//   ....[20]....
        /*02a8*/ 	.word	0x000008d0
        /*02ac*/ 	.word	0x000000ff
        /*02b0*/ 	.word	0x00031cb8
        /*02b4*/ 	.short	0x0100
        /*02b6*/ 	.byte	0x08
	.zero		1


	//   ....[21]....
        /*02b8*/ 	.word	0x000008e0
        /*02bc*/ 	.word	0x000000ff
        /*02c0*/ 	.word	0x00031cc8
        /*02c4*/ 	.short	0x0100
        /*02c6*/ 	.byte	0x08
	.zero		1


	//   ....[22]....
        /*02c8*/ 	.word	0x00001240
        /*02cc*/ 	.word	0x000000ff
        /*02d0*/ 	.word	0x00031c00
        /*02d4*/ 	.short	0x010a
        /*02d6*/ 	.byte	0x27
	.zero		1


	//   ....[23]....
        /*02d8*/ 	.word	0x000012c0
        /*02dc*/ 	.word	0x00000000
        /*02e0*/ 	.word	0x00031c30
        /*02e4*/ 	.short	0x010a
        /*02e6*/ 	.byte	0x3f
	.zero		1


	//   ....[24]....
        /*02e8*/ 	.word	0x00001330
        /*02ec*/ 	.word	0x00000000
        /*02f0*/ 	.word	0x00031c30
        /*02f4*/ 	.short	0x010a
        /*02f6*/ 	.byte	0x3f
	.zero		1


	//   ....[25]....
        /*02f8*/ 	.word	0x000043d0
        /*02fc*/ 	.word	0x00000004
        /*0300*/ 	.word	0x00000000
        /*0304*/ 	.short	0x0101
        /*0306*/ 	.byte	0x3f
	.zero		1


	//   ....[26]....
        /*0308*/ 	.word	0x000054e0
        /*030c*/ 	.word	0x000000ff
        /*0310*/ 	.word	0x00031c30
        /*0314*/ 	.short	0x010a
        /*0316*/ 	.byte	0x04
	.zero		1


	//   ....[27]....
        /*0318*/ 	.word	0x00005520
        /*031c*/ 	.word	0x000000ff
        /*0320*/ 	.word	0x00031c30
        /*0324*/ 	.short	0x010a
        /*0326*/ 	.byte	0x04
	.zero		1


	//   ....[28]....
        /*0328*/ 	.word	0x00006bb0
        /*032c*/ 	.word	0x000000ff
        /*0330*/ 	.word	0x00031c50
        /*0334*/ 	.short	0x010a
        /*0336*/ 	.byte	0x04
	.zero		1


	//   ....[29]....
        /*0338*/ 	.word	0x00006bf0
        /*033c*/ 	.word	0x000000ff
        /*0340*/ 	.word	0x00031c50
        /*0344*/ 	.short	0x010a
        /*0346*/ 	.byte	0x04
	.zero		1


	//   ....[30]....
        /*0348*/ 	.word	0x00008760
        /*034c*/ 	.word	0x0000006f
        /*0350*/ 	.word	0x00000000
        /*0354*/ 	.short	0x0101
        /*0356*/ 	.byte	0x3f
	.zero		1


	//   ....[31]....
        /*0358*/ 	.word	0x000087f0
        /*035c*/ 	.word	0x0000007f
        /*0360*/ 	.word	0x00000000
        /*0364*/ 	.short	0x0101
        /*0366*/ 	.byte	0x3f
	.zero		1


	//   ....[32]....
        /*0368*/ 	.word	0x00009490
        /*036c*/ 	.word	0x000000ff
        /*0370*/ 	.word	0x00031c50
        /*0374*/ 	.short	0x010a
        /*0376*/ 	.byte	0x0c
	.zero		1


	//   ....[33]....
        /*0378*/ 	.word	0x000094d0
        /*037c*/ 	.word	0x000000ff
        /*0380*/ 	.word	0x00031c50
        /*0384*/ 	.short	0x010a
        /*0386*/ 	.byte	0x0c
	.zero		1


	//   ....[34]....
        /*0388*/ 	.word	0x00009ed0
        /*038c*/ 	.word	0x0000000b
        /*0390*/ 	.word	0x00000000
        /*0394*/ 	.short	0x0101
        /*0396*/ 	.byte	0x3f
	.zero		1


	//   ....[35]....
        /*0398*/ 	.word	0x0000a6e0
        /*039c*/ 	.word	0x000000ff
        /*03a0*/ 	.word	0x00000000
        /*03a4*/ 	.short	0x0101
        /*03a6*/ 	.byte	0x06
	.zero		1


	//   ....[36]....
        /*03a8*/ 	.word	0x0000b460
        /*03ac*/ 	.word	0x00000005
        /*03b0*/ 	.word	0x00031c40
        /*03b4*/ 	.short	0x010a
        /*03b6*/ 	.byte	0x3f
	.zero		1


	//   ....[37]....
        /*03b8*/ 	.word	0x0000b8f0
        /*03bc*/ 	.word	0x00000017
        /*03c0*/ 	.word	0x00031c20
        /*03c4*/ 	.short	0x010a
        /*03c6*/ 	.byte	0x3f
	.zero		1


	//   ....[38]....
        /*03c8*/ 	.word	0x0000bbb0
        /*03cc*/ 	.word	0x00000003
        /*03d0*/ 	.word	0x00031c40
        /*03d4*/ 	.short	0x010a
        /*03d6*/ 	.byte	0x3f
	.zero		1


	//   ....[39]....
        /*03d8*/ 	.word	0x0000bdf0
        /*03dc*/ 	.word	0x00000002
        /*03e0*/ 	.word	0x00000060
        /*03e4*/ 	.short	0x010a
        /*03e6*/ 	.byte	0x3f
	.zero		1


	//   ....[40]....
        /*03e8*/ 	.word	0x0000c300
        /*03ec*/ 	.word	0x00000003
        /*03f0*/ 	.word	0x00031c40
        /*03f4*/ 	.short	0x010a
        /*03f6*/ 	.byte	0x3f
	.zero		1


	//   ....[41]....
        /*03f8*/ 	.word	0x0000c540
        /*03fc*/ 	.word	0x00000002
        /*0400*/ 	.word	0x00000060
        /*0404*/ 	.short	0x010a
        /*0406*/ 	.byte	0x3f
	.zero		1


	//   ....[42]....
        /*0408*/ 	.word	0x0000c9c0
        /*040c*/ 	.word	0x00000002
        /*0410*/ 	.word	0x00031c40
        /*0414*/ 	.short	0x010a
        /*0416*/ 	.byte	0x3f
	.zero		1


	//   ....[43]....
        /*0418*/ 	.word	0x0000cc20
        /*041c*/ 	.word	0x00000002
        /*0420*/ 	.word	0x00000060
        /*0424*/ 	.short	0x010a
        /*0426*/ 	.byte	0x3f
	.zero		1


	//   ....[44]....
        /*0428*/ 	.word	0x0000cf20
        /*042c*/ 	.word	0x00000003
        /*0430*/ 	.word	0x00031c60
        /*0434*/ 	.short	0x010a
        /*0436*/ 	.byte	0x3f
	.zero		1


	//   ....[45]....
        /*0438*/ 	.word	0x0000d260
        /*043c*/ 	.word	0x00000008
        /*0440*/ 	.word	0x00031c20
        /*0444*/ 	.short	0x010a
        /*0446*/ 	.byte	0x3f
	.zero		1


	//   ....[46]....
        /*0448*/ 	.word	0x0000d400
        /*044c*/ 	.word	0x00000005
        /*0450*/ 	.word	0x00000000
        /*0454*/ 	.short	0x010a
        /*0456*/ 	.byte	0x3f
	.zero		1


	//   ....[47]....
        /*0458*/ 	.word	0x0000d470
        /*045c*/ 	.word	0x00000003
        /*0460*/ 	.word	0x00000000
        /*0464*/ 	.short	0x010a
        /*0466*/ 	.byte	0x3f
	.zero		1


	//   ....[48]....
        /*0468*/ 	.word	0x0000d4d0
        /*046c*/ 	.word	0x00000005
        /*0470*/ 	.word	0x00000000
        /*0474*/ 	.short	0x010a
        /*0476*/ 	.byte	0x3f
	.zero		1


	//   ....[49]....
        /*0478*/ 	.word	0x0000d500
        /*047c*/ 	.word	0x00000003
        /*0480*/ 	.word	0x00000000
        /*0484*/ 	.short	0x010a
        /*0486*/ 	.byte	0x3f
	.zero		1


	//   ....[50]....
        /*0488*/ 	.word	0x0000d570
        /*048c*/ 	.word	0x00000003
        /*0490*/ 	.word	0x00031c00
        /*0494*/ 	.short	0x010a
        /*0496*/ 	.byte	0x3f
	.zero		1


	//   ....[51]....
        /*0498*/ 	.word	0x0000d5c0
        /*049c*/ 	.word	0x00000000
        /*04a0*/ 	.word	0x00031c30
        /*04a4*/ 	.short	0x010a
        /*04a6*/ 	.byte	0x3f
	.zero		1


	//   ....[52]....
        /*04a8*/ 	.word	0x0000d620
        /*04ac*/ 	.word	0x00000008
        /*04b0*/ 	.word	0x00031c30
        /*04b4*/ 	.short	0x010a
        /*04b6*/ 	.byte	0x3f
	.zero		1


	//   ....[53]....
        /*04b8*/ 	.word	0x0000d680
        /*04bc*/ 	.word	0x00000008
        /*04c0*/ 	.word	0x00031c50
        /*04c4*/ 	.short	0x010a
        /*04c6*/ 	.byte	0x3f
	.zero		1


	//   ....[54]....
        /*04c8*/ 	.word	0x0000d6e0
        /*04cc*/ 	.word	0x00000006
        /*04d0*/ 	.word	0x00031c50
        /*04d4*/ 	.short	0x010a
        /*04d6*/ 	.byte	0x3f
	.zero		1


	//   ....[55]....
        /*04d8*/ 	.word	0x0000d880
        /*04dc*/ 	.word	0x00000005
        /*04e0*/ 	.word	0x00031c40
        /*04e4*/ 	.short	0x010a
        /*04e6*/ 	.byte	0x3f
	.zero		1


	//   ....[56]....
        /*04e8*/ 	.word	0x0000d8d0
        /*04ec*/ 	.word	0x00000017
        /*04f0*/ 	.word	0x00031c20
        /*04f4*/ 	.short	0x010a
        /*04f6*/ 	.byte	0x3f
	.zero		1


	//   ....[57]....
        /*04f8*/ 	.word	0x0000d920
        /*04fc*/ 	.word	0x00000003
        /*0500*/ 	.word	0x00031c40
        /*0504*/ 	.short	0x010a
        /*0506*/ 	.byte	0x3f
	.zero		1


	//   ....[58]....
        /*0508*/ 	.word	0x0000d970
        /*050c*/ 	.word	0x00000002
        /*0510*/ 	.word	0x00000060
        /*0514*/ 	.short	0x010a
        /*0516*/ 	.byte	0x3f
	.zero		1


	//   ....[59]....
        /*0518*/ 	.word	0x0000d9c0
        /*051c*/ 	.word	0x00000003
        /*0520*/ 	.word	0x00031c40
        /*0524*/ 	.short	0x010a
        /*0526*/ 	.byte	0x3f
	.zero		1


	//   ....[60]....
        /*0528*/ 	.word	0x0000da10
        /*052c*/ 	.word	0x00000002
        /*0530*/ 	.word	0x00000060
        /*0534*/ 	.short	0x010a
        /*0536*/ 	.byte	0x3f
	.zero		1


	//   ....[61]....
        /*0538*/ 	.word	0x0000da60
        /*053c*/ 	.word	0x00000002
        /*0540*/ 	.word	0x00031c40
        /*0544*/ 	.short	0x010a
        /*0546*/ 	.byte	0x3f
	.zero		1


	//   ....[62]....
        /*0548*/ 	.word	0x0000dab0
        /*054c*/ 	.word	0x00000002
        /*0550*/ 	.word	0x00000060
        /*0554*/ 	.short	0x010a
        /*0556*/ 	.byte	0x3f
	.zero		1


	//   ....[63]....
        /*0558*/ 	.word	0x0000db00
        /*055c*/ 	.word	0x00000003
        /*0560*/ 	.word	0x00031c60
        /*0564*/ 	.short	0x010a
        /*0566*/ 	.byte	0x3f
	.zero		1


	//   ....[64]....
        /*0568*/ 	.word	0x0000db50
        /*056c*/ 	.word	0x00000008
        /*0570*/ 	.word	0x00031c20
        /*0574*/ 	.short	0x010a
        /*0576*/ 	.byte	0x3f
	.zero		1


	//   ....[65]....
        /*0578*/ 	.word	0x0000dcf0
        /*057c*/ 	.word	0x00000005
        /*0580*/ 	.word	0x00000000
        /*0584*/ 	.short	0x010a
        /*0586*/ 	.byte	0x3f
	.zero		1


	//   ....[66]....
        /*0588*/ 	.word	0x0000dd40
        /*058c*/ 	.word	0x00000003
        /*0590*/ 	.word	0x00000000
        /*0594*/ 	.short	0x010a
        /*0596*/ 	.byte	0x3f
	.zero		1


	//   ....[67]....
        /*0598*/ 	.word	0x0000dd90
        /*059c*/ 	.word	0x00000005
        /*05a0*/ 	.word	0x00000000
        /*05a4*/ 	.short	0x010a
        /*05a6*/ 	.byte	0x3f
	.zero		1


	//----- nvinfo : EIATTR_NUM_MBARRIERS
	.align		4
.L_1235:
        /*05a8*/ 	.byte	0x03, 0x38
        /*05aa*/ 	.short	0x0016


	//----- nvinfo : EIATTR_EXIT_INSTR_OFFSETS
	.align		4
        /*05ac*/ 	.byte	0x04, 0x1c
        /*05ae*/ 	.short	(.L_1237 - .L_1236)


	//   ....[0]....
.L_1236:
        /*05b0*/ 	.word	0x00000a30


	//   ....[1]....
        /*05b4*/ 	.word	0x0000a7a0


	//   ....[2]....
        /*05b8*/ 	.word	0x0000a800


	//   ....[3]....
        /*05bc*/ 	.word	0x0000d550


	//----- nvinfo : EIATTR_MAX_THREADS
	.align		4
.L_1237:
        /*05c0*/ 	.byte	0x04, 0x05
        /*05c2*/ 	.short	(.L_1239 - .L_1238)
.L_1238:
        /*05c4*/ 	.word	0x00000200
        /*05c8*/ 	.word	0x00000001
        /*05cc*/ 	.word	0x00000001


	//----- nvinfo : EIATTR_CRS_STACK_SIZE
	.align		4
.L_1239:
        /*05d0*/ 	.byte	0x04, 0x1e
        /*05d2*/ 	.short	(.L_1241 - .L_1240)
.L_1240:
        /*05d4*/ 	.word	0x00000000


	//----- nvinfo : EIATTR_CBANK_PARAM_SIZE
	.align		4
.L_1241:
        /*05d8*/ 	.byte	0x03, 0x19
        /*05da*/ 	.short	0x0bf0


	//----- nvinfo : EIATTR_PARAM_CBANK
	.align		4
        /*05dc*/ 	.byte	0x04, 0x0a
        /*05de*/ 	.short	(.L_1243 - .L_1242)
	.align		4
.L_1242:
        /*05e0*/ 	.word	index@(.nv.constant0._ZN7cutlass13device_kernelIN5flash11enable_sm90INS1_16FlashAttnFwdSm90INS1_25CollectiveMainloopFwdSm90ILi2EN4cute5tupleIJNS5_1CILi1EEES8_S8_EEENS6_IJNS7_ILi192EEENS7_ILi144EEENS7_ILi96EEEEEELi96ENS_10bfloat16_tEfNS_4arch4Sm90ELb0ELb0ELb1ELb0ELb0ELb0ELb0ELb0ELb1ELb0ELb0ELb0EEENS1_21CollectiveEpilogueFwdINS6_IJSA_SC_SB_EEES9_SE_SG_Li384ELb0ELb0ELb0ELb0EEENS1_29StaticPersistentTileSchedulerILb0EEEEEEEEEvNT_6ParamsE)
        /*05e4*/ 	.short	0x0210
        /*05e6*/ 	.short	0x0bf0


	//----- nvinfo : EIATTR_SW_WAR
	.align		4
.L_1243:
        /*05e8*/ 	.byte	0x04, 0x36
        /*05ea*/ 	.short	(.L_1245 - .L_1244)
.L_1244:
        /*05ec*/ 	.word	0x00000008
.L_1245:


//--------------------- .nv.info._ZN7cutlass13device_kernelIN5flash11enable_sm90INS1_16FlashAttnFwdSm90INS1_25CollectiveMainloopFwdSm90ILi2EN4cute5tupleIJNS5_1CILi1EEES8_S8_EEENS6_IJNS7_ILi192EEENS7_ILi144EEENS7_ILi96EEEEEELi96ENS_10bfloat16_tEfNS_4arch4Sm90ELb0ELb0ELb1ELb1ELb0ELb0ELb0ELb0ELb1ELb0ELb0ELb0EEENS1_21CollectiveEpilogueFwdINS6_IJSA_SC_SB_EEES9_SE_SG_Li384ELb1ELb0ELb0ELb0EEENS1_36VarlenDynamicPersistentTileSchedulerILi192ELi144ELi384ELi32ELb0ELb0ELb1ELb0ELb1ELb1EEEEEEEEEvNT_6ParamsE --------------------------
	.section	.nv.info._ZN7cutlass13device_kernelIN5flash11enable_sm90INS1_16FlashAttnFwdSm90INS1_25CollectiveMainloopFwdSm90ILi2EN4cute5tupleIJNS5_1CILi1EEES8_S8_EEENS6_IJNS7_ILi192EEENS7_ILi144EEENS7_ILi96EEEEEELi96ENS_10bfloat16_tEfNS_4arch4Sm90ELb0ELb0ELb1ELb1ELb0ELb0ELb0ELb0ELb1ELb0ELb0ELb0EEENS1_21CollectiveEpilogueFwdINS6_IJSA_SC_SB_EEES9_SE_SG_Li384ELb1ELb0ELb0ELb0EEENS1_36VarlenDynamicPersistentTileSchedulerILi192ELi144ELi384ELi32ELb0ELb0ELb1ELb0ELb1ELb1EEEEEEEEEvNT_6ParamsE,"",@"SHT_CUDA_INFO"
	.sectionflags	@""
	.align	4


	//----- nvinfo : EIATTR_CUDA_API_VERSION
	.align		4
        /*0000*/ 	.byte	0x04, 0x37
        /*0002*/ 	.short	(.L_1247 - .L_1246)
.L_1246:
        /*0004*/ 	.word	0x00000082


	//----- nvinfo : EIATTR_KPARAM_INFO
	.align		4
.L_1247:
        /*0008*/ 	.byte	0x04, 0x17
        /*000a*/ 	.short	(.L_1249 - .L_1248)
.L_1248:
        /*000c*/ 	.word	0x00000000
        /*0010*/ 	.short	0x0000
        /*0012*/ 	.short	0x0070
        /*0014*/ 	.byte	0x00, 0xf0, 0x01, 0x28


	//----- nvinfo : EIATTR_SPARSE_MMA_MASK
	.align		4
.L_1249:
        /*0018*/ 	.byte	0x03, 0x50
        /*001a*/ 	.short	0x0000


	//----- nvinfo : EIATTR_MAXREG_COUNT
	.align		4
        /*001c*/ 	.byte	0x03, 0x1b
        /*001e*/ 	.short	0x0080


	//----- nvinfo : EIATTR_NUM_BARRIERS
	.align		4
        /*0020*/ 	.byte	0x02, 0x4c
        /*0022*/ 	.byte	0x10
	.zero		1


	//----- nvinfo : EIATTR_EXTERNS
	.align		4
        /*0024*/ 	.byte	0x04, 0x0f
        /*0026*/ 	.short	(.L_1251 - .L_1250)


	//   ....[0]....
	.align		4
.L_1250:
        /*0028*/ 	.word	index@(__assertfail)


	//----- nvinfo : EIATTR_ANNOTATIONS
	.align		4
.L_1251:
        /*002c*/ 	.byte	0x04, 0x55
        /*002e*/ 	.short	(.L_1253 - .L_1252)


	//   ....[0]....
.L_1252:
        /* <DEDUP_REMOVED lines=9> */


	//----- nvinfo : EIATTR_MERCURY_ISA_VERSION
	.align		4
.L_1253:
        /*00b0*/ 	.byte	0x03, 0x5f
        /*00b2*/ 	.short	0x0101


	//----- nvinfo : EIATTR_UNUSED_LOAD_BYTE_OFFSET
	.align		4
        /*00b4*/ 	.byte	0x04, 0x44
        /*00b6*/ 	.short	(.L_1255 - .L_1254)


	//   ....[0]....
.L_1254:
        /*00b8*/ 	.word	0x00000a70
        /*00bc*/ 	.word	0x0000fff0


	//   ....[1]....
        /*00c0*/ 	.word	0x0000a180
        /*00c4*/ 	.word	0x0000fff0


	//----- nvinfo : EIATTR_INT_WARP_WIDE_INSTR_OFFSETS
	.align		4
.L_1255:
        /*00c8*/ 	.byte	0x04, 0x31
        /*00ca*/ 	.short	(.L_1257 - .L_1256)


	//   ....[0]....
.L_1256:
        /*00cc*/ 	.word	0x00000150


	//   ....[1]....
        /*00d0*/ 	.word	0x000001f0


	//   ....[2]....
        /*00d4*/ 	.word	0x00000260


	//   ....[3]....
        /*00d8*/ 	.word	0x0000c640


	//   ....[4]....
        /*00dc*/ 	.word	0x0000c6d0


	//   ....[5]....
        /*00e0*/ 	.word	0x0000cb20


	//   ....[6]....
        /*00e4*/ 	.word	0x0000cb50


	//   ....[7]....
        /*00e8*/ 	.word	0x0000cd20


	//   ....[8]....
        /*00ec*/ 	.word	0x0000cdf0


	//   ....[9]....
        /*00f0*/ 	.word	0x0000ecf0


	//   ....[10]....
        /*00f4*/ 	.word	0x0000ed80


	//----- nvinfo : EIATTR_COOP_GROUP_MASK_REGIDS
	.align		4
.L_1257:
        /*00f8*/ 	.byte	0x04, 0x29
        /*00fa*/ 	.short	(.L_1259 - .L_1258)


	//   ....[0]....
.L_1258:
        /*00fc*/ 	.word	0xffffffff


	//   ....[1]....
        /*0100*/ 	.word	0xffffffff


	//   ....[2]....
        /*0104*/ 	.word	0xffffffff


	//   ....[3]....
        /*0108*/ 	.word	0xffffffff


	//   ....[4]....
        /*010c*/ 	.word	0xffffffff


	//   ....[5]....
        /*0110*/ 	.word	0xffffffff


	//   ....[6]....
        /*0114*/ 	.word	0xffffffff


	//   ....[7]....
        /*0118*/ 	.word	0xffffffff


	//   ....[8]....
        /*011c*/ 	.word	0xffffffff


	//   ....[9]....
        /*0120*/ 	.word	0xffffffff


	//   ....[10]....
        /*0124*/ 	.word	0xffffffff


	//   ....[11]....
        /*0128*/ 	.word	0xffffffff


	//   ....[12]....
        /*012c*/ 	.word	0xffffffff


	//   ....[13]....
        /*0130*/ 	.word	0xffffffff


	//   ....[14]....
        /*0134*/ 	.word	0xffffffff


	//   ....[15]....
        /*0138*/ 	.word	0xffffffff


	//   ....[16]....
        /*013c*/ 	.word	0xffffffff


	//   ....[17]....
        /*0140*/ 	.word	0xffffffff


	//   ....[18]....
        /*0144*/ 	.word	0xffffffff


	//   ....[19]....
        /*0148*/ 	.word	0xffffffff


	//   ....[20]....
        /*014c*/ 	.word	0xffffffff


	//   ....[21]....
        /*0150*/ 	.word	0xffffffff


	//   ....[22]....
        /*0154*/ 	.word	0xffffffff


	//   ....[23]....
        /*0158*/ 	.word	0xffffffff


	//   ....[24]....
        /*015c*/ 	.word	0xffffffff


	//   ....[25]....
        /*0160*/ 	.word	0xffffffff


	//   ....[26]....
        /*0164*/ 	.word	0xffffffff


	//   ....[27]....
        /*0168*/ 	.word	0xffffffff


	//   ....[28]....
        /*016c*/ 	.word	0xffffffff


	//   ....[29]....
        /*0170*/ 	.word	0xffffffff


	//   ....[30]....
        /*0174*/ 	.word	0xffffffff


	//   ....[31]....
        /*0178*/ 	.word	0xffffffff


	//   ....[32]....
        /*017c*/ 	.word	0xffffffff


	//   ....[33]....
        /*0180*/ 	.word	0xffffffff


	//   ....[34]....
        /*0184*/ 	.word	0xffffffff


	//   ....[35]....
        /*0188*/ 	.word	0xffffffff


	//   ....[36]....
        /*018c*/ 	.word	0xffffffff


	//   ....[37]....
        /*0190*/ 	.word	0xffffffff


	//   ....[38]....
        /*0194*/ 	.word	0xffffffff


	//   ....[39]....
        /*0198*/ 	.word	0xffffffff


	//   ....[40]....
        /*019c*/ 	.word	0xffffffff


	//   ....[41]....
        /*01a0*/ 	.word	0xffffffff


	//   ....[42]....
        /*01a4*/ 	.word	0xffffffff


	//   ....[43]....
        /*01a8*/ 	.word	0xffffffff


	//   ....[44]....
        /*01ac*/ 	.word	0xffffffff


	//   ....[45]....
        /*01b0*/ 	.word	0xffffffff


	//   ....[46]....
        /*01b4*/ 	.word	0xffffffff


	//   ....[47]....
        /*01b8*/ 	.word	0xffffffff


	//   ....[48]....
        /*01bc*/ 	.word	0xffffffff


	//   ....[49]....
        /*01c0*/ 	.word	0xffffffff


	//   ....[50]....
        /*01c4*/ 	.word	0xffffffff


	//   ....[51]....
        /*01c8*/ 	.word	0xffffffff


	//   ....[52]....
        /*01cc*/ 	.word	0xffffffff


	//   ....[53]....
        /*01d0*/ 	.word	0xffffffff


	//   ....[54]....
        /*01d4*/ 	.word	0xffffffff


	//   ....[55]....
        /*01d8*/ 	.word	0xffffffff


	//   ....[56]....
        /*01dc*/ 	.word	0x0500000f


	//   ....[57]....
        /*01e0*/ 	.word	0x0500000f


	//   ....[58]....
        /*01e4*/ 	.word	0x0500000f


	//   ....[59]....
        /*01e8*/ 	.word	0x0500000f


	//   ....[60]....
        /*01ec*/ 	.word	0x0500000f


	//   ....[61]....
        /*01f0*/ 	.word	0x0500000f


	//   ....[62]....
        /*01f4*/ 	.word	0x0500000f


	//   ....[63]....
        /*01f8*/ 	.word	0x0500000f


	//   ....[64]....
        /*01fc*/ 	.word	0x0500000f


	//   ....[65]....
        /*0200*/ 	.word	0x0500000f


	//   ....[66]....
        /*0204*/ 	.word	0x0500000f


	//   ....[67]....
        /*0208*/ 	.word	0x0500000f


	//   ....[68]....
        /*020c*/ 	.word	0x0500000f


	//   ....[69]....
        /*0210*/ 	.word	0x0500000f


	//   ....[70]....
        /*0214*/ 	.word	0x0500000f


	//   ....[71]....
        /*0218*/ 	.word	0x0500000f


	//   ....[72]....
        /*021c*/ 	.word	0x0500000f


	//   ....[73]....
        /*0220*/ 	.word	0x0500000f


	//   ....[74]....
        /*0224*/ 	.word	0x0500000f


	//----- nvinfo : EIATTR_COOP_GROUP_INSTR_OFFSETS
	.align		4
.L_1259:
        /*0228*/ 	.byte	0x04, 0x28
        /*022a*/ 	.short	(.L_1261 - .L_1260)


	//   ....[0]....
.L_1260:
        /*022c*/ 	.word	0x00000060


	//   ....[1]....
        /*0230*/ 	.word	0x00000160


	//   ....[2]....
        /*0234*/ 	.word	0x00000210


	//   ....[3]....
        /*0238*/ 	.word	0x000003d0


	//   ....[4]....
        /*023c*/ 	.word	0x00000530


	//   ....[5]....
        /*0240*/ 	.word	0x00000650


	//   ....[6]....
        /*0244*/ 	.word	0x000007b0


	//   ....[7]....
        /*0248*/ 	.word	0x00001330


	//   ....[8]....
        /*024c*/ 	.word	0x00003df0


	//   ....[9]....
        /*0250*/ 	.word	0x00003e30


	//   ....[10]....
        /*0254*/ 	.word	0x000043f0


	//   ....[11]....
        /*0258*/ 	.word	0x00004470


	//   ....[12]....
        /*025c*/ 	.word	0x000054f0


	//   ....[13]....
        /*0260*/ 	.word	0x00007a00


	//   ....[14]....
        /*0264*/ 	.word	0x00007aa0


	//   ....[15]....
        /*0268*/ 	.word	0x000082a0


	//   ....[16]....
        /*026c*/ 	.word	0x00008310


	//   ....[17]....
        /*0270*/ 	.word	0x000096e0


	//   ....[18]....
        /*0274*/ 	.word	0x000097e0


	//   ....[19]....
        /*0278*/ 	.word	0x00009840


	//   ....[20]....
        /*027c*/ 	.word	0x00009950


	//   ....[21]....
        /*0280*/ 	.word	0x00009980


	//   ....[22]....
        /*0284*/ 	.word	0x0000b860


	//   ....[23]....
        /*0288*/ 	.word	0x0000b9e0


	//   ....[24]....
        /*028c*/ 	.word	0x0000ba10


	//   ....[25]....
        /*0290*/ 	.word	0x0000ba50


	//   ....[26]....
        /*0294*/ 	.word	0x0000bac0


	//   ....[27]....
        /*0298*/ 	.word	0x0000bb20


	//   ....[28]....
        /*029c*/ 	.word	0x0000bb60


	//   ....[29]....
        /*02a0*/ 	.word	0x0000bce0


	//   ....[30]....
        /*02a4*/ 	.word	0x0000bd40


	//   ....[31]....
        /*02a8*/ 	.word	0x0000bd80


	//   ....[32]....
        /*02ac*/ 	.word	0x0000bdc0


	//   ....[33]....
        /*02b0*/ 	.word	0x0000bdf0


	//   ....[34]....
        /*02b4*/ 	.word	0x0000be20


	//   ....[35]....
        /*02b8*/ 	.word	0x0000bea0


	//   ....[36]....
        /*02bc*/ 	.word	0x0000bed0


	//   ....[37]....
        /*02c0*/ 	.word	0x0000bf50


	//   ....[38]....
        /*02c4*/ 	.word	0x0000f0f0


	//   ....[39]....
        /*02c8*/ 	.word	0x0000f100


	//   ....[40]....
        /*02cc*/ 	.word	0x0000f1f0


	//   ....[41]....
        /*02d0*/ 	.word	0x0000f250


	//   ....[42]....
        /*02d4*/ 	.word	0x0000f290


	//   ....[43]....
        /*02d8*/ 	.word	0x0000f2d0


	//   ....[44]....
        /*02dc*/ 	.word	0x0000f300


	//   ....[45]....
        /*02e0*/ 	.word	0x0000f330


	//   ....[46]....
        /*02e4*/ 	.word	0x0000f4a0


	//   ....[47]....
        /*02e8*/ 	.word	0x0000f500


	//   ....[48]....
        /*02ec*/ 	.word	0x0000f540


	//   ....[49]....
        /*02f0*/ 	.word	0x0000f580


	//   ....[50]....
        /*02f4*/ 	.word	0x0000f5b0


	//   ....[51]....
        /*02f8*/ 	.word	0x0000f5e0


	//   ....[52]....
        /*02fc*/ 	.word	0x0000f6a0


	//   ....[53]....
        /*0300*/ 	.word	0x0000f6c0


	//   ....[54]....
        /*0304*/ 	.word	0x0000f730


	//   ....[55]....
        /*0308*/ 	.word	0x0000fb60


	//   ....[56]....
        /*030c*/ 	.word	0x00010040


	//   ....[57]....
        /*0310*/ 	.word	0x00010430


	//   ....[58]....
        /*0314*/ 	.word	0x000104c0


	//   ....[59]....
        /*0318*/ 	.word	0x00010560


	//   ....[60]....
        /*031c*/ 	.word	0x00010610


	//   ....[61]....
        /*0320*/ 	.word	0x00010690


	//   ....[62]....
        /*0324*/ 	.word	0x00010710


	//   ....[63]....
        /*0328*/ 	.word	0x00010790


	//   ....[64]....
        /*032c*/ 	.word	0x00010810


	//   ....[65]....
        /*0330*/ 	.word	0x000108a0


	//   ....[66]....
        /*0334*/ 	.word	0x00010950


	//   ....[67]....
        /*0338*/ 	.word	0x000109d0


	//   ....[68]....
        /*033c*/ 	.word	0x00010a50


	//   ....[69]....
        /*0340*/ 	.word	0x00010ad0


	//   ....[70]....
        /*0344*/ 	.word	0x00010b50


	//   ....[71]....
        /*0348*/ 	.word	0x00010bc0


	//   ....[72]....
        /*034c*/ 	.word	0x00010c60


	//   ....[73]....
        /*0350*/ 	.word	0x00010cf0


	//   ....[74]....
        /*0354*/ 	.word	0x00010e10


	//----- nvinfo : EIATTR_REG_RECONFIG
	.align		4
.L_1261:
        /*0358*/ 	.byte	0x01, 0x54
	.zero		2


	//----- nvinfo : EIATTR_SYSCALL_OFFSETS
	.align		4
        /*035c*/ 	.byte	0x04, 0x46
        /*035e*/ 	.short	(.L_1263 - .L_1262)


	//   ....[0]....
.L_1262:
        /*0360*/ 	.word	0x000014e0


	//   ....[1]....
        /*0364*/ 	.word	0x0000c850


	//   ....[2]....
        /*0368*/ 	.word	0x0000c980


	//   ....[3]....
        /*036c*/ 	.word	0x0000ca80


	//----- nvinfo : EIATTR_MBARRIER_INSTR_OFFSETS
	.align		4
.L_1263:
        /*0370*/ 	.byte	0x04, 0x39
        /*0372*/ 	.short	(.L_1265 - .L_1264)


	//   ....[0]....
.L_1264:
        /*0374*/ 	.word	0x00000280
        /*0378*/ 	.word	0x000000ff
        /*037c*/ 	.word	0x00031c00
        /*0380*/ 	.short	0x0100
        /*0382*/ 	.byte	0x08
	.zero		1


	//   ....[1]....
        /*0384*/ 	.word	0x00000290
        /*0388*/ 	.word	0x000000ff
        /*038c*/ 	.word	0x00031c20
        /*0390*/ 	.short	0x0100
        /*0392*/ 	.byte	0x08
	.zero		1


	//   ....[2]....
        /*0394*/ 	.word	0x00000380
        /*0398*/ 	.word	0x000000ff
        /*039c*/ 	.word	0x00031c30
        /*03a0*/ 	.short	0x0100
        /*03a2*/ 	.byte	0x08
	.zero		1


	//   ....[3]....
        /*03a4*/ 	.word	0x00000390
        /*03a8*/ 	.word	0x000000ff
        /*03ac*/ 	.word	0x00031c40
        /*03b0*/ 	.short	0x0100
        /*03b2*/ 	.byte	0x08
	.zero		1


	//   ....[4]....
        /*03b4*/ 	.word	0x000003a0
        /*03b8*/ 	.word	0x000000ff
        /*03bc*/ 	.word	0x00031c38
        /*03c0*/ 	.short	0x0100
        /*03c2*/ 	.byte	0x08
	.zero		1


	//   ....[5]....
        /*03c4*/ 	.word	0x000003b0
        /*03c8*/ 	.word	0x000000ff
        /*03cc*/ 	.word	0x00031c48
        /*03d0*/ 	.short	0x0100
        /*03d2*/ 	.byte	0x08
	.zero		1


	//   ....[6]....
        /*03d4*/ 	.word	0x000004e0
        /*03d8*/ 	.word	0x000000ff
        /*03dc*/ 	.word	0x00031c50
        /*03e0*/ 	.short	0x0100
        /*03e2*/ 	.byte	0x08
	.zero		1


	//   ....[7]....
        /*03e4*/ 	.word	0x000004f0
        /*03e8*/ 	.word	0x000000ff
        /*03ec*/ 	.word	0x00031c60
        /*03f0*/ 	.short	0x0100
        /*03f2*/ 	.byte	0x08
	.zero		1


	//   ....[8]....
        /*03f4*/ 	.word	0x00000500
        /*03f8*/ 	.word	0x000000ff
        /*03fc*/ 	.word	0x00031c58
        /*0400*/ 	.short	0x0100
        /*0402*/ 	.byte	0x08
	.zero		1


	//   ....[9]....
        /*0404*/ 	.word	0x00000510
        /*0408*/ 	.word	0x000000ff
        /*040c*/ 	.word	0x00031c68
        /*0410*/ 	.short	0x0100
        /*0412*/ 	.byte	0x08
	.zero		1


	//   ....[10]....
        /*0414*/ 	.word	0x00000600
        /*0418*/ 	.word	0x000000ff
        /*041c*/ 	.word	0x00031c70
        /*0420*/ 	.short	0x0100
        /*0422*/ 	.byte	0x06
	.zero		1


	//   ....[11]....
        /*0424*/ 	.word	0x00000610
        /*0428*/ 	.word	0x000000ff
        /*042c*/ 	.word	0x00031c80
        /*0430*/ 	.short	0x0100
        /*0432*/ 	.byte	0x06
	.zero		1


	//   ....[12]....
        /*0434*/ 	.word	0x00000620
        /*0438*/ 	.word	0x000000ff
        /*043c*/ 	.word	0x00031c78
        /*0440*/ 	.short	0x0100
        /*0442*/ 	.byte	0x06
	.zero		1


	//   ....[13]....
        /*0444*/ 	.word	0x00000630
        /*0448*/ 	.word	0x000000ff
        /*044c*/ 	.word	0x00031c88
        /*0450*/ 	.short	0x0100
        /*0452*/ 	.byte	0x06
	.zero		1


	//   ....[14]....
        /*0454*/ 	.word	0x00000760
        /*0458*/ 	.word	0x000000ff
        /*045c*/ 	.word	0x00031c90
        /*0460*/ 	.short	0x0100
        /*0462*/ 	.byte	0x08
	.zero		1


	//   ....[15]....
        /*0464*/ 	.word	0x00000770
        /*0468*/ 	.word	0x000000ff
        /*046c*/ 	.word	0x00031ca0
        /*0470*/ 	.short	0x0100
        /*0472*/ 	.byte	0x08
	.zero		1


	//   ....[16]....
        /*0474*/ 	.word	0x00000780
        /*0478*/ 	.word	0x000000ff
        /*047c*/ 	.word	0x00031c98
        /*0480*/ 	.short	0x0100
        /*0482*/ 	.byte	0x08
	.zero		1


	//   ....[17]....
        /*0484*/ 	.word	0x00000790
        /*0488*/ 	.word	0x000000ff
        /*048c*/ 	.word	0x00031ca8
        /*0490*/ 	.short	0x0100
        /*0492*/ 	.byte	0x08
	.zero		1


	//   ....[18]....
        /*0494*/ 	.word	0x000008c0
        /*0498*/ 	.word	0x000000ff
        /*049c*/ 	.word	0x00031cb0
        /*04a0*/ 	.short	0x0100
        /*04a2*/ 	.byte	0x08
	.zero		1


	//   ....[19]....
        /*04a4*/ 	.word	0x000008d0
        /*04a8*/ 	.word	0x000000ff
        /*04ac*/ 	.word	0x00031cc0
        /*04b0*/ 	.short	0x0100
        /*04b2*/ 	.byte	0x08
	.zero		1


	//   ....[20]....
        /*04b4*/ 	.word	0x000008e0
        /*04b8*/ 	.word	0x000000ff
        /*04bc*/ 	.word	0x00031cb8
        /*04c0*/ 	.short	0x0100
        /*04c2*/ 	.byte	0x08
	.zero		1


	//   ....[21]....
        /*04c4*/ 	.word	0x000008f0
        /*04c8*/ 	.word	0x000000ff
        /*04cc*/ 	.word	0x00031cc8
        /*04d0*/ 	.short	0x0100
        /*04d2*/ 	.byte	0x08
	.zero		1


	//   ....[22]....
        /*04d4*/ 	.word	0x00001540
        /*04d8*/ 	.word	0x000000ff
        /*04dc*/ 	.word	0x00031c00
        /*04e0*/ 	.short	0x010a
        /*04e2*/ 	.byte	0x24
	.zero		1


	//   ....[23]....
        /*04e4*/ 	.word	0x000015b0
        /*04e8*/ 	.word	0x00000000
        /*04ec*/ 	.word	0x00031c30
        /*04f0*/ 	.short	0x010a
        /*04f2*/ 	.byte	0x3f
	.zero		1


	//   ....[24]....
        /*04f4*/ 	.word	0x00001620
        /*04f8*/ 	.word	0x00000000
        /*04fc*/ 	.word	0x00031c30
        /*0500*/ 	.short	0x010a
        /*0502*/ 	.byte	0x3f
	.zero		1


	//   ....[25]....
        /*0504*/ 	.word	0x000046a0
        /*0508*/ 	.word	0x00000004
        /*050c*/ 	.word	0x00000000
        /*0510*/ 	.short	0x0101
        /*0512*/ 	.byte	0x3f
	.zero		1


	//   ....[26]....
        /*0514*/ 	.word	0x000057a0
        /*0518*/ 	.word	0x000000ff
        /*051c*/ 	.word	0x00031c30
        /*0520*/ 	.short	0x010a
        /*0522*/ 	.byte	0x06
	.zero		1


	//   ....[27]....
        /*0524*/ 	.word	0x000057e0
        /*0528*/ 	.word	0x000000ff
        /*052c*/ 	.word	0x00031c30
        /*0530*/ 	.short	0x010a
        /*0532*/ 	.byte	0x06
	.zero		1


	//   ....[28]....
        /*0534*/ 	.word	0x00006e90
        /*0538*/ 	.word	0x000000ff
        /*053c*/ 	.word	0x00031c50
        /*0540*/ 	.short	0x010a
        /*0542*/ 	.byte	0x06
	.zero		1


	//   ....[29]....
        /*0544*/ 	.word	0x00006ed0
        /*0548*/ 	.word	0x000000ff
        /*054c*/ 	.word	0x00031c50
        /*0550*/ 	.short	0x010a
        /*0552*/ 	.byte	0x06
	.zero		1


	//   ....[30]....
        /*0554*/ 	.word	0x00008940
        /*0558*/ 	.word	0x00000015
        /*055c*/ 	.word	0x00000000
        /*0560*/ 	.short	0x0101
        /*0562*/ 	.byte	0x3f
	.zero		1


	//   ....[31]....
        /*0564*/ 	.word	0x00008a70
        /*0568*/ 	.word	0x0000000a
        /*056c*/ 	.word	0x00000000
        /*0570*/ 	.short	0x0101
        /*0572*/ 	.byte	0x3f
	.zero		1


	//   ....[32]....
        /*0574*/ 	.word	0x00009750
        /*0578*/ 	.word	0x000000ff
        /*057c*/ 	.word	0x00031c50
        /*0580*/ 	.short	0x010a
        /*0582*/ 	.byte	0x09
	.zero		1


	//   ....[33]....
        /*0584*/ 	.word	0x00009790
        /*0588*/ 	.word	0x000000ff
        /*058c*/ 	.word	0x00031c50
        /*0590*/ 	.short	0x010a
        /*0592*/ 	.byte	0x09
	.zero		1


	//   ....[34]....
        /*0594*/ 	.word	0x00009f60
        /*0598*/ 	.word	0x00000008
        /*059c*/ 	.word	0x00000000
        /*05a0*/ 	.short	0x0101
        /*05a2*/ 	.byte	0x3f
	.zero		1


	//   ....[35]....
        /*05a4*/ 	.word	0x0000ad40
        /*05a8*/ 	.word	0x000000ff
        /*05ac*/ 	.word	0x00000000
        /*05b0*/ 	.short	0x0101
        /*05b2*/ 	.byte	0x04
	.zero		1


	//   ....[36]....
        /*05b4*/ 	.word	0x0000d0e0
        /*05b8*/ 	.word	0x00000005
        /*05bc*/ 	.word	0x00031c40
        /*05c0*/ 	.short	0x010a
        /*05c2*/ 	.byte	0x3f
	.zero		1


	//   ....[37]....
        /*05c4*/ 	.word	0x0000d5f0
        /*05c8*/ 	.word	0x0000001a
        /*05cc*/ 	.word	0x00031c20
        /*05d0*/ 	.short	0x010a
        /*05d2*/ 	.byte	0x3f
	.zero		1


	//   ....[38]....
        /*05d4*/ 	.word	0x0000d8e0
        /*05d8*/ 	.word	0x00000003
        /*05dc*/ 	.word	0x00031c40
        /*05e0*/ 	.short	0x010a
        /*05e2*/ 	.byte	0x3f
	.zero		1


	//   ....[39]....
        /*05e4*/ 	.word	0x0000db60
        /*05e8*/ 	.word	0x00000002
        /*05ec*/ 	.word	0x00000060
        /*05f0*/ 	.short	0x010a
        /*05f2*/ 	.byte	0x3f
	.zero		1


	//   ....[40]....
        /*05f4*/ 	.word	0x0000e070
        /*05f8*/ 	.word	0x00000003
        /*05fc*/ 	.word	0x00031c40
        /*0600*/ 	.short	0x010a
        /*0602*/ 	.byte	0x3f
	.zero		1


	//   ....[41]....
        /*0604*/ 	.word	0x0000e2f0
        /*0608*/ 	.word	0x00000003
        /*060c*/ 	.word	0x00000060
        /*0610*/ 	.short	0x010a
        /*0612*/ 	.byte	0x3f
	.zero		1


	//   ....[42]....
        /*0614*/ 	.word	0x0000e760
        /*0618*/ 	.word	0x00000002
        /*061c*/ 	.word	0x00031c40
        /*0620*/ 	.short	0x010a
        /*0622*/ 	.byte	0x3f
	.zero		1


	//   ....[43]....
        /*0624*/ 	.word	0x0000ea00
        /*0628*/ 	.word	0x00000002
        /*062c*/ 	.word	0x00000060
        /*0630*/ 	.short	0x010a
        /*0632*/ 	.byte	0x3f
	.zero		1


	//   ....[44]....
        /*0634*/ 	.word	0x0000edf0
        /*0638*/ 	.word	0x00000003
        /*063c*/ 	.word	0x00031c60
        /*0640*/ 	.short	0x010a
        /*0642*/ 	.byte	0x3f
	.zero		1


	//   ....[45]....
        /*0644*/ 	.word	0x0000fae0
        /*0648*/ 	.word	0x00000009
        /*064c*/ 	.word	0x00031c20
        /*0650*/ 	.short	0x010a
        /*0652*/ 	.byte	0x3f
	.zero		1


	//   ....[46]....
        /*0654*/ 	.word	0x0000fc80
        /*0658*/ 	.word	0x00000007
        /*065c*/ 	.word	0x00000000
        /*0660*/ 	.short	0x010a
        /*0662*/ 	.byte	0x3f
	.zero		1


	//   ....[47]....
        /*0664*/ 	.word	0x0000fcf0
        /*0668*/ 	.word	0x00000003
        /*066c*/ 	.word	0x00000000
        /*0670*/ 	.short	0x010a
        /*0672*/ 	.byte	0x3f
	.zero		1


	//   ....[48]....
        /*0674*/ 	.word	0x0000fd50
        /*0678*/ 	.word	0x00000005
        /*067c*/ 	.word	0x00000000
        /*0680*/ 	.short	0x010a
        /*0682*/ 	.byte	0x3f
	.zero		1


	//   ....[49]....
        /*0684*/ 	.word	0x0000fd80
        /*0688*/ 	.word	0x00000003
        /*068c*/ 	.word	0x00000000
        /*0690*/ 	.short	0x010a
        /*0692*/ 	.byte	0x3f
	.zero		1


	//   ....[50]....
        /*0694*/ 	.word	0x0000fdf0
        /*0698*/ 	.word	0x00000003
        /*069c*/ 	.word	0x00031c00
        /*06a0*/ 	.short	0x010a
        /*06a2*/ 	.byte	0x3f
	.zero		1


	//   ....[51]....
        /*06a4*/ 	.word	0x0000fe40
        /*06a8*/ 	.word	0x00000000
        /*06ac*/ 	.word	0x00031c30
        /*06b0*/ 	.short	0x010a
        /*06b2*/ 	.byte	0x3f
	.zero		1


	//   ....[52]....
        /*06b4*/ 	.word	0x0000fea0
        /*06b8*/ 	.word	0x00000009
        /*06bc*/ 	.word	0x00031c30
        /*06c0*/ 	.short	0x010a
        /*06c2*/ 	.byte	0x3f
	.zero		1


	//   ....[53]....
        /*06c4*/ 	.word	0x0000ff00
        /*06c8*/ 	.word	0x00000008
        /*06cc*/ 	.word	0x00031c50
        /*06d0*/ 	.short	0x010a
        /*06d2*/ 	.byte	0x3f
	.zero		1


	//   ....[54]....
        /*06d4*/ 	.word	0x0000ff60
        /*06d8*/ 	.word	0x00000005
        /*06dc*/ 	.word	0x00031c50
        /*06e0*/ 	.short	0x010a
        /*06e2*/ 	.byte	0x3f
	.zero		1


	//   ....[55]....
        /*06e4*/ 	.word	0x00010100
        /*06e8*/ 	.word	0x00000005
        /*06ec*/ 	.word	0x00031c40
        /*06f0*/ 	.short	0x010a
        /*06f2*/ 	.byte	0x3f
	.zero		1


	//   ....[56]....
        /*06f4*/ 	.word	0x00010150
        /*06f8*/ 	.word	0x0000001a
        /*06fc*/ 	.word	0x00031c20
        /*0700*/ 	.short	0x010a
        /*0702*/ 	.byte	0x3f
	.zero		1


	//   ....[57]....
        /*0704*/ 	.word	0x000101a0
        /*0708*/ 	.word	0x00000003
        /*070c*/ 	.word	0x00031c40
        /*0710*/ 	.short	0x010a
        /*0712*/ 	.byte	0x3f
	.zero		1


	//   ....[58]....
        /*0714*/ 	.word	0x000101f0
        /*0718*/ 	.word	0x00000002
        /*071c*/ 	.word	0x00000060
        /*0720*/ 	.short	0x010a
        /*0722*/ 	.byte	0x3f
	.zero		1


	//   ....[59]....
        /*0724*/ 	.word	0x00010240
        /*0728*/ 	.word	0x00000003
        /*072c*/ 	.word	0x00031c40
        /*0730*/ 	.short	0x010a
        /*0732*/ 	.byte	0x3f
	.zero		1


	//   ....[60]....
        /*0734*/ 	.word	0x00010290
        /*0738*/ 	.word	0x00000003
        /*073c*/ 	.word	0x00000060
        /*0740*/ 	.short	0x010a
        /*0742*/ 	.byte	0x3f
	.zero		1


	//   ....[61]....
        /*0744*/ 	.word	0x000102e0
        /*0748*/ 	.word	0x00000002
        /*074c*/ 	.word	0x00031c40
        /*0750*/ 	.short	0x010a
        /*0752*/ 	.byte	0x3f
	.zero		1


	//   ....[62]....
        /*0754*/ 	.word	0x00010330
        /*0758*/ 	.word	0x00000002
        /*075c*/ 	.word	0x00000060
        /*0760*/ 	.short	0x010a
        /*0762*/ 	.byte	0x3f
	.zero		1


	//   ....[63]....
        /*0764*/ 	.word	0x00010380
        /*0768*/ 	.word	0x00000003
        /*076c*/ 	.word	0x00031c60
        /*0770*/ 	.short	0x010a
        /*0772*/ 	.byte	0x3f
	.zero		1


	//   ....[64]....
        /*0774*/ 	.word	0x00010d30
        /*0778*/ 	.word	0x00000009
        /*077c*/ 	.word	0x00031c20
        /*0780*/ 	.short	0x010a
        /*0782*/ 	.byte	0x3f
	.zero		1


	//   ....[65]....
        /*0784*/ 	.word	0x00010ed0
        /*0788*/ 	.word	0x00000007
        /*078c*/ 	.word	0x00000000
        /*0790*/ 	.short	0x010a
        /*0792*/ 	.byte	0x3f
	.zero		1


	//   ....[66]....
        /*0794*/ 	.word	0x00010f20
        /*0798*/ 	.word	0x00000003
        /*079c*/ 	.word	0x00000000
        /*07a0*/ 	.short	0x010a
        /*07a2*/ 	.byte	0x3f
	.zero		1


	//   ....[67]....
        /*07a4*/ 	.word	0x00010f70
        /*07a8*/ 	.word	0x00000005
        /*07ac*/ 	.word	0x00000000
        /*07b0*/ 	.short	0x010a
        /*07b2*/ 	.byte	0x3f
	.zero		1


	//----- nvinfo : EIATTR_NUM_MBARRIERS
	.align		4
.L_1265:
        /*07b4*/ 	.byte	0x03, 0x38
        /*07b6*/ 	.short	0x0016


	//----- nvinfo : EIATTR_EXIT_INSTR_OFFSETS
	.align		4
        /*07b8*/ 	.byte	0x04, 0x1c
        /*07ba*/ 	.short	(.L_1267 - .L_1266)


	//   ....[0]....
.L_1266:
        /*07bc*/ 	.word	0x00000aa0


	//   ....[1]....
        /*07c0*/ 	.word	0x0000b820


	//   ....[2]....
        /*07c4*/ 	.word	0x0000b880


	//   ....[3]....
        /*07c8*/ 	.word	0x0000fdd0


	//----- nvinfo : EIATTR_MAX_THREADS
	.align		4
.L_1267:
        /*07cc*/ 	.byte	0x04, 0x05
        /*07ce*/ 	.short	(.L_1269 - .L_1268)
.L_1268:
        /*07d0*/ 	.word	0x00000200
        /*07d4*/ 	.word	0x00000001
        /*07d8*/ 	.word	0x00000001


	//----- nvinfo : EIATTR_CRS_STACK_SIZE
	.align		4
.L_1269:
        /*07dc*/ 	.byte	0x04, 0x1e
        /*07de*/ 	.short	(.L_1271 - .L_1270)
.L_1270:
        /*07e0*/ 	.word	0x00000000


	//----- nvinfo : EIATTR_CBANK_PARAM_SIZE
	.align		4
.L_1271:
        /*07e4*/ 	.byte	0x03, 0x19
        /*07e6*/ 	.short	0x0a70


	//----- nvinfo : EIATTR_PARAM_CBANK
	.align		4
        /*07e8*/ 	.byte	0x04, 0x0a
        /*07ea*/ 	.short	(.L_1273 - .L_1272)
	.align		4
.L_1272:
        /*07ec*/ 	.word	index@(.nv.constant0._ZN7cutlass13device_kernelIN5flash11enable_sm90INS1_16FlashAttnFwdSm90INS1_25CollectiveMainloopFwdSm90ILi2EN4cute5tupleIJNS5_1CILi1EEES8_S8_EEENS6_IJNS7_ILi192EEENS7_ILi144EEENS7_ILi96EEEEEELi96ENS_10bfloat16_tEfNS_4arch4Sm90ELb0ELb0ELb1ELb1ELb0ELb0ELb0ELb0ELb1ELb0ELb0ELb0EEENS1_21CollectiveEpilogueFwdINS6_IJSA_SC_SB_EEES9_SE_SG_Li384ELb1ELb0ELb0ELb0EEENS1_36VarlenDynamicPersistentTileSchedulerILi192ELi144ELi384ELi32ELb0ELb0ELb1ELb0ELb1ELb1EEEEEEEEEvNT_6ParamsE)
        /*07f0*/ 	.short	0x0210
        /*07f2*/ 	.short	0x0a70


	//----- nvinfo : EIATTR_SW_WAR
	.align		4
.L_1273:
        /*07f4*/ 	.byte	0x04, 0x36
        /*07f6*/ 	.short	(.L_1275 - .L_1274)
.L_1274:
        /*07f8*/ 	.word	0x00000008
.L_1275:


//--------------------- .nv.info._ZN7cutlass13device_kernelIN5flash11enable_sm90INS1_16FlashAttnFwdSm90INS1_25CollectiveMainloopFwdSm90ILi2EN4cute5tupleIJNS5_1CILi1EEES8_S8_EEENS6_IJNS7_ILi192EEENS7_ILi144EEENS7_ILi96EEEEEELi96ENS_10bfloat16_tEfNS_4arch4Sm90ELb0ELb0ELb1ELb1ELb0ELb1ELb0ELb0ELb1ELb0ELb0ELb0EEENS1_21CollectiveEpilogueFwdINS6_IJSA_SC_SB_EEES9_SE_SG_Li384ELb1ELb0ELb0ELb0EEENS1_36VarlenDynamicPersistentTileSchedulerILi192ELi144ELi384ELi32ELb0ELb0ELb1ELb0ELb1ELb1EEEEEEEEEvNT_6ParamsE --------------------------
	.section	.nv.info._ZN7cutlass13device_kernelIN5flash11enable_sm90INS1_16FlashAttnFwdSm90INS1_25CollectiveMainloopFwdSm90ILi2EN4cute5tupleIJNS5_1CILi1EEES8_S8_EEENS6_IJNS7_ILi192EEENS7_ILi144EEENS7_ILi96EEEEEELi96ENS_10bfloat16_tEfNS_4arch4Sm90ELb0ELb0ELb1ELb1ELb0ELb1ELb0ELb0ELb1ELb0ELb0ELb0EEENS1_21CollectiveEpilogueFwdINS6_IJSA_SC_SB_EEES9_SE_SG_Li384ELb1ELb0ELb0ELb0EEENS1_36VarlenDynamicPersistentTileSchedulerILi192ELi144ELi384ELi32ELb0ELb0ELb1ELb0ELb1ELb1EEEEEEEEEvNT_6ParamsE,"",@"SHT_CUDA_INFO"
	.sectionflags	@""
	.align	4


	//----- nvinfo : EIATTR_CUDA_API_VERSION
	.align		4
        /*0000*/ 	.byte	0x04, 0x37
        /*0002*/ 	.short	(.L_1277 - .L_1276)
.L_1276:
        /*0004*/ 	.word	0x00000082


	//----- nvinfo : EIATTR_KPARAM_INFO
	.align		4
.L_1277:
        /*0008*/ 	.byte	0x04, 0x17
        /*000a*/ 	.short	(.L_1279 - .L_1278)
.L_1278:
        /*000c*/ 	.word	0x00000000
        /*0010*/ 	.short	0x0000
        /*0012*/ 	.short	0x0070
        /*0014*/ 	.byte	0x00, 0xf0, 0x01, 0x28


	//----- nvinfo : EIATTR_SPARSE_MMA_MASK
	.align		4
.L_1279:
        /*0018*/ 	.byte	0x03, 0x50
        /*001a*/ 	.short	0x0000


	//----- nvinfo : EIATTR_MAXREG_COUNT
	.align		4
        /*001c*/ 	.byte	0x03, 0x1b
        /*001e*/ 	.short	0x0080


	//----- nvinfo : EIATTR_NUM_BARRIERS
	.align		4
        /*0020*/ 	.byte	0x02, 0x4c
        /*0022*/ 	.byte	0x10
	.zero		1


	//----- nvinfo : EIATTR_EXTERNS
	.align		4
        /*0024*/ 	.byte	0x04, 0x0f
        /*0026*/ 	.short	(.L_1281 - .L_1280)


	//   ....[0]....
	.align		4
.L_1280:
        /*0028*/ 	.word	index@(__assertfail)


	//----- nvinfo : EIATTR_ANNOTATIONS
	.align		4
.L_1281:
        /*002c*/ 	.byte	0x04, 0x55
        /*002e*/ 	.short	(.L_1283 - .L_1282)


	//   ....[0]....
.L_1282:
        /* <DEDUP_REMOVED lines=93> */


	//----- nvinfo : EIATTR_MERCURY_ISA_VERSION
	.align		4
.L_1283:
        /*05e8*/ 	.byte	0x03, 0x5f
        /*05ea*/ 	.short	0x0101


	//----- nvinfo : EIATTR_UNUSED_LOAD_BYTE_OFFSET
	.align		4
        /*05ec*/ 	.byte	0x04, 0x44
        /*05ee*/ 	.short	(.L_1285 - .L_1284)


	//   ....[0]....
.L_1284:
        /*05f0*/ 	.word	0x00000b30
        /*05f4*/ 	.word	0x0000fff0


	//   ....[1]....
        /*05f8*/ 	.word	0x00015b30
        /*05fc*/ 	.word	0x0000fff0


	//----- nvinfo : EIATTR_INT_WARP_WIDE_INSTR_OFFSETS
	.align		4
.L_1285:
        /*0600*/ 	.byte	0x04, 0x31
        /*0602*/ 	.short	(.L_1287 - .L_1286)


	//   ....[0]....
.L_1286:
        /*0604*/ 	.word	0x000001c0


	//   ....[1]....
        /*0608*/ 	.word	0x00000200


	//   ....[2]....
        /*060c*/ 	.word	0x00000270


	//   ....[3]....
        /*0610*/ 	.word	0x000190c0


	//   ....[4]....
        /*0614*/ 	.word	0x00019150


	//   ....[5]....
        /*0618*/ 	.word	0x00019590


	//   ....[6]....
        /*061c*/ 	.word	0x000195c0


	//   ....[7]....
        /*0620*/ 	.word	0x000197b0


	//   ....[8]....
        /*0624*/ 	.word	0x00019880


	//   ....[9]....
        /*0628*/ 	.word	0x0001b8e0


	//   ....[10]....
        /*062c*/ 	.word	0x0001b970


	//----- nvinfo : EIATTR_COOP_GROUP_MASK_REGIDS
	.align		4
.L_1287:
        /*0630*/ 	.byte	0x04, 0x29
        /*0632*/ 	.short	(.L_1289 - .L_1288)


	//   ....[0]....
.L_1288:
        /*0634*/ 	.word	0xffffffff


	//   ....[1]....
        /*0638*/ 	.word	0xffffffff


	//   ....[2]....
        /*063c*/ 	.word	0xffffffff


	//   ....[3]....
        /*0640*/ 	.word	0xffffffff


	//   ....[4]....
        /*0644*/ 	.word	0xffffffff


	//   ....[5]....
        /*0648*/ 	.word	0xffffffff


	//   ....[6]....
        /*064c*/ 	.word	0xffffffff


	//   ....[7]....
        /*0650*/ 	.word	0xffffffff


	//   ....[8]....
        /*0654*/ 	.word	0xffffffff


	//   ....[9]....
        /*0658*/ 	.word	0xffffffff


	//   ....[10]....
        /*065c*/ 	.word	0xffffffff


	//   ....[11]....
        /*0660*/ 	.word	0xffffffff


	//   ....[12]....
        /*0664*/ 	.word	0xffffffff


	//   ....[13]....
        /*0668*/ 	.word	0xffffffff


	//   ....[14]....
        /*066c*/ 	.word	0xffffffff


	//   ....[15]....
        /*0670*/ 	.word	0xffffffff


	//   ....[16]....
        /*0674*/ 	.word	0xffffffff


	//   ....[17]....
        /*0678*/ 	.word	0xffffffff


	//   ....[18]....
        /*067c*/ 	.word	0xffffffff


	//   ....[19]....
        /*0680*/ 	.word	0xffffffff


	//   ....[20]....
        /*0684*/ 	.word	0xffffffff


	//   ....[21]....
        /*0688*/ 	.word	0xffffffff


	//   ....[22]....
        /*068c*/ 	.word	0xffffffff


	//   ....[23]....
        /*0690*/ 	.word	0xffffffff


	//   ....[24]....
        /*0694*/ 	.word	0xffffffff


	//   ....[25]....
        /*0698*/ 	.word	0xffffffff


	//   ....[26]....
        /*069c*/ 	.word	0xffffffff


	//   ....[27]....
        /*06a0*/ 	.word	0xffffffff


	//   ....[28]....
        /*06a4*/ 	.word	0xffffffff


	//   ....[29]....
        /*06a8*/ 	.word	0xffffffff


	//   ....[30]....
        /*06ac*/ 	.word	0xffffffff


	//   ....[31]....
        /*06b0*/ 	.word	0xffffffff


	//   ....[32]....
        /*06b4*/ 	.word	0xffffffff


	//   ....[33]....
        /*06b8*/ 	.word	0xffffffff


	//   ....[34]....
        /*06bc*/ 	.word	0xffffffff


	//   ....[35]....
        /*06c0*/ 	.word	0xffffffff


	//   ....[36]....
        /*06c4*/ 	.word	0xffffffff


	//   ....[37]....
        /*06c8*/ 	.word	0xffffffff


	//   ....[38]....
        /*06cc*/ 	.word	0xffffffff


	//   ....[39]....
        /*06d0*/ 	.word	0xffffffff


	//   ....[40]....
        /*06d4*/ 	.word	0xffffffff


	//   ....[41]....
        /*06d8*/ 	.word	0xffffffff


	//   ....[42]....
        /*06dc*/ 	.word	0xffffffff


	//   ....[43]....
        /*06e0*/ 	.word	0xffffffff


	//   ....[44]....
        /*06e4*/ 	.word	0xffffffff


	//   ....[45]....
        /*06e8*/ 	.word	0xffffffff


	//   ....[46]....
        /*06ec*/ 	.word	0xffffffff


	//   ....[47]....
        /*06f0*/ 	.word	0xffffffff


	//   ....[48]....
        /*06f4*/ 	.word	0xffffffff


	//   ....[49]....
        /*06f8*/ 	.word	0xffffffff


	//   ....[50]....
        /*06fc*/ 	.word	0xffffffff


	//   ....[51]....
        /*0700*/ 	.word	0xffffffff


	//   ....[52]....
        /*0704*/ 	.word	0xffffffff


	//   ....[53]....
        /*0708*/ 	.word	0xffffffff


	//   ....[54]....
        /*070c*/ 	.word	0xffffffff


	//   ....[55]....
        /*0710*/ 	.word	0xffffffff


	//   ....[56]....
        /*0714*/ 	.word	0x0500000f


	//   ....[57]....
        /*0718*/ 	.word	0x0500000f


	//   ....[58]....
        /*071c*/ 	.word	0x0500000f


	//   ....[59]....
        /*0720*/ 	.word	0x0500000f


	//   ....[60]....
        /*0724*/ 	.word	0x0500000f


	//   ....[61]....
        /*0728*/ 	.word	0x0500000f


	//   ....[62]....
        /*072c*/ 	.word	0x0500000f


	//   ....[63]....
        /*0730*/ 	.word	0x0500000f


	//   ....[64]....
        /*0734*/ 	.word	0x0500000f


	//   ....[65]....
        /*0738*/ 	.word	0x0500000f


	//   ....[66]....
        /*073c*/ 	.word	0x0500000f


	//   ....[67]....
        /*0740*/ 	.word	0x0500000f


	//   ....[68]....
        /*0744*/ 	.word	0x0500000f


	//   ....[69]....
        /*0748*/ 	.word	0x0500000f


	//   ....[70]....
        /*074c*/ 	.word	0x0500000f


	//   ....[71]....
        /*0750*/ 	.word	0x0500000f


	//   ....[72]....
        /*0754*/ 	.word	0x0500000f


	//   ....[73]....
        /*0758*/ 	.word	0x0500000f


	//   ....[74]....
        /*075c*/ 	.word	0x0500000f


	//   ....[75]....
        /*0760*/ 	.word	0x0500000f


	//   ....[76]....
        /*0764*/ 	.word	0x0500000f


	//   ....[77]....
        /*0768*/ 	.word	0x0500000f


	//   ....[78]....
        /*076c*/ 	.word	0x0500000f


	//   ....[79]....
        /*0770*/ 	.word	0x0500000f


	//   ....[80]....
        /*0774*/ 	.word	0x0500000f


	//   ....[81]....
        /*0778*/ 	.word	0x0500000f


	//   ....[82]....
        /*077c*/ 	.word	0x0500000f


	//   ....[83]....
        /*0780*/ 	.word	0x0500000f


	//   ....[84]....
        /*0784*/ 	.word	0x0500000f


	//----- nvinfo : EIATTR_COOP_GROUP_INSTR_OFFSETS
	.align		4
.L_1289:
        /*0788*/ 	.byte	0x04, 0x28
        /*078a*/ 	.short	(.L_1291 - .L_1290)


	//   ....[0]....
.L_1290:
        /*078c*/ 	.word	0x00000070


	//   ....[1]....
        /*0790*/ 	.word	0x000001d0


	//   ....[2]....
        /*0794*/ 	.word	0x00000220


	//   ....[3]....
        /*0798*/ 	.word	0x00000450


	//   ....[4]....
        /*079c*/ 	.word	0x000005b0


	//   ....[5]....
        /*07a0*/ 	.word	0x000006d0


	//   ....[6]....
        /*07a4*/ 	.word	0x00000830


	//   ....[7]....
        /*07a8*/ 	.word	0x000071d0


	//   ....[8]....
        /*07ac*/ 	.word	0x0000e190


	//   ....[9]....
        /*07b0*/ 	.word	0x0000e1b0


	//   ....[10]....
        /*07b4*/ 	.word	0x0000e610


	//   ....[11]....
        /*07b8*/ 	.word	0x0000e650


	//   ....[12]....
        /*07bc*/ 	.word	0x0000f980


	//   ....[13]....
        /*07c0*/ 	.word	0x00012a20


	//   ....[14]....
        /*07c4*/ 	.word	0x00012a80


	//   ....[15]....
        /*07c8*/ 	.word	0x00013430


	//   ....[16]....
        /*07cc*/ 	.word	0x00013450


	//   ....[17]....
        /*07d0*/ 	.word	0x00014db0


	//   ....[18]....
        /*07d4*/ 	.word	0x00015230


	//   ....[19]....
        /*07d8*/ 	.word	0x00015530


	//   ....[20]....
        /*07dc*/ 	.word	0x00015560


	//   ....[21]....
        /*07e0*/ 	.word	0x000155b0


	//   ....[22]....
        /*07e4*/ 	.word	0x00017360


	//   ....[23]....
        /*07e8*/ 	.word	0x00017500


	//   ....[24]....
        /*07ec*/ 	.word	0x00017530


	//   ....[25]....
        /*07f0*/ 	.word	0x00017560


	//   ....[26]....
        /*07f4*/ 	.word	0x000175a0


	//   ....[27]....
        /*07f8*/ 	.word	0x000175f0


	//   ....[28]....
        /*07fc*/ 	.word	0x00017650


	//   ....[29]....
        /*0800*/ 	.word	0x00017810


	//   ....[30]....
        /*0804*/ 	.word	0x00017870


	//   ....[31]....
        /*0808*/ 	.word	0x000178b0


	//   ....[32]....
        /*080c*/ 	.word	0x000178f0


	//   ....[33]....
        /*0810*/ 	.word	0x00017920


	//   ....[34]....
        /*0814*/ 	.word	0x00017950


	//   ....[35]....
        /*0818*/ 	.word	0x000179d0


	//   ....[36]....
        /*081c*/ 	.word	0x00017a00


	//   ....[37]....
        /*0820*/ 	.word	0x00017a80


	//   ....[38]....
        /*0824*/ 	.word	0x0001bd30


	//   ....[39]....
        /*0828*/ 	.word	0x0001bd40


	//   ....[40]....
        /*082c*/ 	.word	0x0001be30


	//   ....[41]....
        /*0830*/ 	.word	0x0001be90


	//   ....[42]....
        /*0834*/ 	.word	0x0001bed0


	//   ....[43]....
        /*0838*/ 	.word	0x0001bf10


	//   ....[44]....
        /*083c*/ 	.word	0x0001bf40


	//   ....[45]....
        /*0840*/ 	.word	0x0001bf70


	//   ....[46]....
        /*0844*/ 	.word	0x0001c0e0


	//   ....[47]....
        /*0848*/ 	.word	0x0001c140


	//   ....[48]....
        /*084c*/ 	.word	0x0001c180


	//   ....[49]....
        /*0850*/ 	.word	0x0001c1c0


	//   ....[50]....
        /*0854*/ 	.word	0x0001c1f0


	//   ....[51]....
        /*0858*/ 	.word	0x0001c220


	//   ....[52]....
        /*085c*/ 	.word	0x0001c2e0


	//   ....[53]....
        /*0860*/ 	.word	0x0001c300


	//   ....[54]....
        /*0864*/ 	.word	0x0001c370


	//   ....[55]....
        /*0868*/ 	.word	0x0001c7a0


	//   ....[56]....
        /*086c*/ 	.word	0x0001cc20


	//   ....[57]....
        /*0870*/ 	.word	0x0001ccd0


	//   ....[58]....
        /*0874*/ 	.word	0x0001cd70


	//   ....[59]....
        /*0878*/ 	.word	0x0001ce10


	//   ....[60]....
        /*087c*/ 	.word	0x0001ceb0


	//   ....[61]....
        /*0880*/ 	.word	0x0001cfa0


	//   ....[62]....
        /*0884*/ 	.word	0x0001d040


	//   ....[63]....
        /*0888*/ 	.word	0x0001d0e0


	//   ....[64]....
        /*088c*/ 	.word	0x0001d180


	//   ....[65]....
        /*0890*/ 	.word	0x0001d3e0


	//   ....[66]....
        /*0894*/ 	.word	0x0001d6c0


	//   ....[67]....
        /*0898*/ 	.word	0x0001dab0


	//   ....[68]....
        /*089c*/ 	.word	0x0001db40


	//   ....[69]....
        /*08a0*/ 	.word	0x0001dbe0


	//   ....[70]....
        /*08a4*/ 	.word	0x0001dc90


	//   ....[71]....
        /*08a8*/ 	.word	0x0001dd10


	//   ....[72]....
        /*08ac*/ 	.word	0x0001dd90


	//   ....[73]....
        /*08b0*/ 	.word	0x0001de10


	//   ....[74]....
        /*08b4*/ 	.word	0x0001de90


	//   ....[75]....
        /*08b8*/ 	.word	0x0001df20


	//   ....[76]....
        /*08bc*/ 	.word	0x0001dfd0


	//   ....[77]....
        /*08c0*/ 	.word	0x0001e050


	//   ....[78]....
        /*08c4*/ 	.word	0x0001e0d0


	//   ....[79]....
        /*08c8*/ 	.word	0x0001e150


	//   ....[80]....
        /*08cc*/ 	.word	0x0001e1d0


	//   ....[81]....
        /*08d0*/ 	.word	0x0001e240


	//   ....[82]....
        /*08d4*/ 	.word	0x0001e2e0


	//   ....[83]....
        /*08d8*/ 	.word	0x0001e370


	//   ....[84]....
        /*08dc*/ 	.word	0x0001e490


	//----- nvinfo : EIATTR_REG_RECONFIG
	.align		4
.L_1291:
        /*08e0*/ 	.byte	0x01, 0x54
	.zero		2


	//----- nvinfo : EIATTR_SYSCALL_OFFSETS
	.align		4
        /*08e4*/ 	.byte	0x04, 0x46
        /*08e6*/ 	.short	(.L_1293 - .L_1292)


	//   ....[0]....
.L_1292:
        /*08e8*/ 	.word	0x00001bb0


	//   ....[1]....
        /*08ec*/ 	.word	0x00001d00


	//   ....[2]....
        /*08f0*/ 	.word	0x000073a0


	//   ....[3]....
        /*08f4*/ 	.word	0x00007860


	//   ....[4]....
        /*08f8*/ 	.word	0x000192d0


	//   ....[5]....
        /*08fc*/ 	.word	0x00019400


	//   ....[6]....
        /*0900*/ 	.word	0x00019500


	//----- nvinfo : EIATTR_MBARRIER_INSTR_OFFSETS
	.align		4
.L_1293:
        /*0904*/ 	.byte	0x04, 0x39
        /*0906*/ 	.short	(.L_1295 - .L_1294)


	//   ....[0]....
.L_1294:
        /*0908*/ 	.word	0x00000300
        /*090c*/ 	.word	0x000000ff
        /*0910*/ 	.word	0x00031c00
        /*0914*/ 	.short	0x0100
        /*0916*/ 	.byte	0x08
	.zero		1


	//   ....[1]....
        /*0918*/ 	.word	0x00000310
        /*091c*/ 	.word	0x000000ff
        /*0920*/ 	.word	0x00031c20
        /*0924*/ 	.short	0x0100
        /*0926*/ 	.byte	0x08
	.zero		1


	//   ....[2]....
        /*0928*/ 	.word	0x00000400
        /*092c*/ 	.word	0x000000ff
        /*0930*/ 	.word	0x00031c30
        /*0934*/ 	.short	0x0100
        /*0936*/ 	.byte	0x08
	.zero		1


	//   ....[3]....
        /*0938*/ 	.word	0x00000410
        /*093c*/ 	.word	0x000000ff
        /*0940*/ 	.word	0x00031c40
        /*0944*/ 	.short	0x0100
        /*0946*/ 	.byte	0x08
	.zero		1


	//   ....[4]....
        /*0948*/ 	.word	0x00000420
        /*094c*/ 	.word	0x000000ff
        /*0950*/ 	.word	0x00031c38
        /*0954*/ 	.short	0x0100
        /*0956*/ 	.byte	0x08
	.zero		1


	//   ....[5]....
        /*0958*/ 	.word	0x00000430
        /*095c*/ 	.word	0x000000ff
        /*0960*/ 	.word	0x00031c48
        /*0964*/ 	.short	0x0100
        /*0966*/ 	.byte	0x08
	.zero		1


	//   ....[6]....
        /*0968*/ 	.word	0x00000560
        /*096c*/ 	.word	0x000000ff
        /*0970*/ 	.word	0x00031c50
        /*0974*/ 	.short	0x0100
        /*0976*/ 	.byte	0x08
	.zero		1


	//   ....[7]....
        /*0978*/ 	.word	0x00000570
        /*097c*/ 	.word	0x000000ff
        /*0980*/ 	.word	0x00031c60
        /*0984*/ 	.short	0x0100
        /*0986*/ 	.byte	0x08
	.zero		1


	//   ....[8]....
        /*0988*/ 	.word	0x00000580
        /*098c*/ 	.word	0x000000ff
        /*0990*/ 	.word	0x00031c58
        /*0994*/ 	.short	0x0100
        /*0996*/ 	.byte	0x08
	.zero		1


	//   ....[9]....
        /*0998*/ 	.word	0x00000590
        /*099c*/ 	.word	0x000000ff
        /*09a0*/ 	.word	0x00031c68
        /*09a4*/ 	.short	0x0100
        /*09a6*/ 	.byte	0x08
	.zero		1


	//   ....[10]....
        /*09a8*/ 	.word	0x00000680
        /*09ac*/ 	.word	0x000000ff
        /*09b0*/ 	.word	0x00031c70
        /*09b4*/ 	.short	0x0100
        /*09b6*/ 	.byte	0x06
	.zero		1


	//   ....[11]....
        /*09b8*/ 	.word	0x00000690
        /*09bc*/ 	.word	0x000000ff
        /*09c0*/ 	.word	0x00031c80
        /*09c4*/ 	.short	0x0100
        /*09c6*/ 	.byte	0x06
	.zero		1


	//   ....[12]....
        /*09c8*/ 	.word	0x000006a0
        /*09cc*/ 	.word	0x000000ff
        /*09d0*/ 	.word	0x00031c78
        /*09d4*/ 	.short	0x0100
        /*09d6*/ 	.byte	0x06
	.zero		1


	//   ....[13]....
        /*09d8*/ 	.word	0x000006b0
        /*09dc*/ 	.word	0x000000ff
        /*09e0*/ 	.word	0x00031c88
        /*09e4*/ 	.short	0x0100
        /*09e6*/ 	.byte	0x06
	.zero		1


	//   ....[14]....
        /*09e8*/ 	.word	0x000007e0
        /*09ec*/ 	.word	0x000000ff
        /*09f0*/ 	.word	0x00031c90
        /*09f4*/ 	.short	0x0100
        /*09f6*/ 	.byte	0x08
	.zero		1


	//   ....[15]....
        /*09f8*/ 	.word	0x000007f0
        /*09fc*/ 	.word	0x000000ff
        /*0a00*/ 	.word	0x00031ca0
        /*0a04*/ 	.short	0x0100
        /*0a06*/ 	.byte	0x08
	.zero		1


	//   ....[16]....
        /*0a08*/ 	.word	0x00000800
        /*0a0c*/ 	.word	0x000000ff
        /*0a10*/ 	.word	0x00031c98
        /*0a14*/ 	.short	0x0100
        /*0a16*/ 	.byte	0x08
	.zero		1


	//   ....[17]....
        /*0a18*/ 	.word	0x00000810
        /*0a1c*/ 	.word	0x000000ff
        /*0a20*/ 	.word	0x00031ca8
        /*0a24*/ 	.short	0x0100
        /*0a26*/ 	.byte	0x08
	.zero		1


	//   ....[18]....
        /*0a28*/ 	.word	0x00000940
        /*0a2c*/ 	.word	0x000000ff
        /*0a30*/ 	.word	0x00031cb0
        /*0a34*/ 	.short	0x0100
        /*0a36*/ 	.byte	0x08
	.zero		1


	//   ....[19]....
        /*0a38*/ 	.word	0x00000950
        /*0a3c*/ 	.word	0x000000ff
        /*0a40*/ 	.word	0x00031cc0
        /*0a44*/ 	.short	0x0100
        /*0a46*/ 	.byte	0x08
	.zero		1


	//   ....[20]....
        /*0a48*/ 	.word	0x00000960
        /*0a4c*/ 	.word	0x000000ff
        /*0a50*/ 	.word	0x00031cb8
        /*0a54*/ 	.short	0x0100
        /*0a56*/ 	.byte	0x08
	.zero		1


	//   ....[21]....
        /*0a58*/ 	.word	0x00000970
        /*0a5c*/ 	.word	0x000000ff
        /*0a60*/ 	.word	0x00031cc8
        /*0a64*/ 	.short	0x0100
        /*0a66*/ 	.byte	0x08
	.zero		1


	//   ....[22]....
        /*0a68*/ 	.word	0x00003220
        /*0a6c*/ 	.word	0x00000014
        /*0a70*/ 	.word	0x00031c90
        /*0a74*/ 	.short	0x010a
        /*0a76*/ 	.byte	0x3f
	.zero		1


	//   ....[23]....
        /*0a78*/ 	.word	0x00004d70
        /*0a7c*/ 	.word	0x00000014
        /*0a80*/ 	.word	0x00031c90
        /*0a84*/ 	.short	0x010a
        /*0a86*/ 	.byte	0x3f
	.zero		1


	//   ....[24]....
        /*0a88*/ 	.word	0x000068a0
        /*0a8c*/ 	.word	0x00000014
        /*0a90*/ 	.word	0x00031c90
        /*0a94*/ 	.short	0x010a
        /*0a96*/ 	.byte	0x3f
	.zero		1


	//   ....[25]....
        /*0a98*/ 	.word	0x00006b10
        /*0a9c*/ 	.word	0x00000020
        /*0aa0*/ 	.word	0x00000000
        /*0aa4*/ 	.short	0x0101
        /*0aa6*/ 	.byte	0x3f
	.zero		1


	//   ....[26]....
        /*0aa8*/ 	.word	0x00006b50
        /*0aac*/ 	.word	0x00000014
        /*0ab0*/ 	.word	0x00031cb0
        /*0ab4*/ 	.short	0x010a
        /*0ab6*/ 	.byte	0x3f
	.zero		1


	//   ....[27]....
        /*0ab8*/ 	.word	0x00006e90
        /*0abc*/ 	.word	0x00000014
        /*0ac0*/ 	.word	0x00000000
        /*0ac4*/ 	.short	0x0101
        /*0ac6*/ 	.byte	0x3f
	.zero		1


	//   ....[28]....
        /*0ac8*/ 	.word	0x00007440
        /*0acc*/ 	.word	0x00000012
        /*0ad0*/ 	.word	0x00031c00
        /*0ad4*/ 	.short	0x010a
        /*0ad6*/ 	.byte	0x3f
	.zero		1


	//   ....[29]....
        /*0ad8*/ 	.word	0x00007490
        /*0adc*/ 	.word	0x00000012
        /*0ae0*/ 	.word	0x00031c00
        /*0ae4*/ 	.short	0x010a
        /*0ae6*/ 	.byte	0x3f
	.zero		1


	//   ....[30]....
        /*0ae8*/ 	.word	0x00007da0
        /*0aec*/ 	.word	0x00000012
        /*0af0*/ 	.word	0x00031c00
        /*0af4*/ 	.short	0x010a
        /*0af6*/ 	.byte	0x3f
	.zero		1


	//   ....[31]....
        /*0af8*/ 	.word	0x000097a0
        /*0afc*/ 	.word	0x00000012
        /*0b00*/ 	.word	0x00031c00
        /*0b04*/ 	.short	0x010a
        /*0b06*/ 	.byte	0x3f
	.zero		1


	//   ....[32]....
        /*0b08*/ 	.word	0x0000b010
        /*0b0c*/ 	.word	0x00000000
        /*0b10*/ 	.word	0x00031c30
        /*0b14*/ 	.short	0x010a
        /*0b16*/ 	.byte	0x3f
	.zero		1


	//   ....[33]....
        /*0b18*/ 	.word	0x0000b0e0
        /*0b1c*/ 	.word	0x00000000
        /*0b20*/ 	.word	0x00031c30
        /*0b24*/ 	.short	0x010a
        /*0b26*/ 	.byte	0x3f
	.zero		1


	//   ....[34]....
        /*0b28*/ 	.word	0x0000eb50
        /*0b2c*/ 	.word	0x00000000
        /*0b30*/ 	.word	0x00000000
        /*0b34*/ 	.short	0x0101
        /*0b36*/ 	.byte	0x3f
	.zero		1


	//   ....[35]....
        /*0b38*/ 	.word	0x0000fc60
        /*0b3c*/ 	.word	0x0000000e
        /*0b40*/ 	.word	0x00031c30
        /*0b44*/ 	.short	0x010a
        /*0b46*/ 	.byte	0x3f
	.zero		1


	//   ....[36]....
        /*0b48*/ 	.word	0x0000fcb0
        /*0b4c*/ 	.word	0x0000000e
        /*0b50*/ 	.word	0x00031c30
        /*0b54*/ 	.short	0x010a
        /*0b56*/ 	.byte	0x3f
	.zero		1


	//   ....[37]....
        /*0b58*/ 	.word	0x00012130
        /*0b5c*/ 	.word	0x0000000f
        /*0b60*/ 	.word	0x00031c50
        /*0b64*/ 	.short	0x010a
        /*0b66*/ 	.byte	0x3f
	.zero		1


	//   ....[38]....
        /*0b68*/ 	.word	0x00012170
        /*0b6c*/ 	.word	0x0000000f
        /*0b70*/ 	.word	0x00031c50
        /*0b74*/ 	.short	0x010a
        /*0b76*/ 	.byte	0x3f
	.zero		1


	//   ....[39]....
        /*0b78*/ 	.word	0x000140c0
        /*0b7c*/ 	.word	0x0000006f
        /*0b80*/ 	.word	0x00000000
        /*0b84*/ 	.short	0x0101
        /*0b86*/ 	.byte	0x3f
	.zero		1


	//   ....[40]....
        /*0b88*/ 	.word	0x00014100
        /*0b8c*/ 	.word	0x0000006c
        /*0b90*/ 	.word	0x00000000
        /*0b94*/ 	.short	0x0101
        /*0b96*/ 	.byte	0x3f
	.zero		1


	//   ....[41]....
        /*0b98*/ 	.word	0x00014e40
        /*0b9c*/ 	.word	0x00000009
        /*0ba0*/ 	.word	0x00031c50
        /*0ba4*/ 	.short	0x010a
        /*0ba6*/ 	.byte	0x3f
	.zero		1


	//   ....[42]....
        /*0ba8*/ 	.word	0x00014ef0
        /*0bac*/ 	.word	0x00000009
        /*0bb0*/ 	.word	0x00031c50
        /*0bb4*/ 	.short	0x010a
        /*0bb6*/ 	.byte	0x3f
	.zero		1


	//   ....[43]....
        /*0bb8*/ 	.word	0x000158d0
        /*0bbc*/ 	.word	0x00000009
        /*0bc0*/ 	.word	0x00000000
        /*0bc4*/ 	.short	0x0101
        /*0bc6*/ 	.byte	0x3f
	.zero		1


	//   ....[44]....
        /*0bc8*/ 	.word	0x00016800
        /*0bcc*/ 	.word	0x00000000
        /*0bd0*/ 	.word	0x00000000
        /*0bd4*/ 	.short	0x0101
        /*0bd6*/ 	.byte	0x3f
	.zero		1


	//   ....[45]....
        /*0bd8*/ 	.word	0x000185a0
        /*0bdc*/ 	.word	0x00000006
        /*0be0*/ 	.word	0x00031c20
        /*0be4*/ 	.short	0x010a
        /*0be6*/ 	.byte	0x3f
	.zero		1


	//   ....[46]....
        /*0be8*/ 	.word	0x00018610
        /*0bec*/ 	.word	0x00000007
        /*0bf0*/ 	.word	0x00031ca0
        /*0bf4*/ 	.short	0x010a
        /*0bf6*/ 	.byte	0x3f
	.zero		1


	//   ....[47]....
        /*0bf8*/ 	.word	0x00018860
        /*0bfc*/ 	.word	0x00000007
        /*0c00*/ 	.word	0x00031cc0
        /*0c04*/ 	.short	0x010a
        /*0c06*/ 	.byte	0x3f
	.zero		1


	//   ....[48]....
        /*0c08*/ 	.word	0x00018b50
        /*0c0c*/ 	.word	0x00000007
        /*0c10*/ 	.word	0x00031ca0
        /*0c14*/ 	.short	0x010a
        /*0c16*/ 	.byte	0x3f
	.zero		1


	//   ....[49]....
        /*0c18*/ 	.word	0x00018d90
        /*0c1c*/ 	.word	0x00000007
        /*0c20*/ 	.word	0x00031cc0
        /*0c24*/ 	.short	0x010a
        /*0c26*/ 	.byte	0x3f
	.zero		1


	//   ....[50]....
        /*0c28*/ 	.word	0x00019b70
        /*0c2c*/ 	.word	0x00000004
        /*0c30*/ 	.word	0x00031c40
        /*0c34*/ 	.short	0x010a
        /*0c36*/ 	.byte	0x3f
	.zero		1


	//   ....[51]....
        /*0c38*/ 	.word	0x0001a080
        /*0c3c*/ 	.word	0x0000001d
        /*0c40*/ 	.word	0x00031c20
        /*0c44*/ 	.short	0x010a
        /*0c46*/ 	.byte	0x3f
	.zero		1


	//   ....[52]....
        /*0c48*/ 	.word	0x0001a380
        /*0c4c*/ 	.word	0x00000003
        /*0c50*/ 	.word	0x00031c40
        /*0c54*/ 	.short	0x010a
        /*0c56*/ 	.byte	0x3f
	.zero		1


	//   ....[53]....
        /*0c58*/ 	.word	0x0001a600
        /*0c5c*/ 	.word	0x00000002
        /*0c60*/ 	.word	0x00031c60
        /*0c64*/ 	.short	0x010a
        /*0c66*/ 	.byte	0x3f
	.zero		1


	//   ....[54]....
        /*0c68*/ 	.word	0x0001ab80
        /*0c6c*/ 	.word	0x00000003
        /*0c70*/ 	.word	0x00031c40
        /*0c74*/ 	.short	0x010a
        /*0c76*/ 	.byte	0x3f
	.zero		1


	//   ....[55]....
        /*0c78*/ 	.word	0x0001ae00
        /*0c7c*/ 	.word	0x00000003
        /*0c80*/ 	.word	0x00031c60
        /*0c84*/ 	.short	0x010a
        /*0c86*/ 	.byte	0x3f
	.zero		1


	//   ....[56]....
        /*0c88*/ 	.word	0x0001b2f0
        /*0c8c*/ 	.word	0x00000002
        /*0c90*/ 	.word	0x00031c40
        /*0c94*/ 	.short	0x010a
        /*0c96*/ 	.byte	0x3f
	.zero		1


	//   ....[57]....
        /*0c98*/ 	.word	0x0001b570
        /*0c9c*/ 	.word	0x00000002
        /*0ca0*/ 	.word	0x00031c60
        /*0ca4*/ 	.short	0x010a
        /*0ca6*/ 	.byte	0x3f
	.zero		1


	//   ....[58]....
        /*0ca8*/ 	.word	0x0001b9e0
        /*0cac*/ 	.word	0x00000003
        /*0cb0*/ 	.word	0x00031c60
        /*0cb4*/ 	.short	0x010a
        /*0cb6*/ 	.byte	0x3f
	.zero		1


	//   ....[59]....
        /*0cb8*/ 	.word	0x0001c720
        /*0cbc*/ 	.word	0x00000009
        /*0cc0*/ 	.word	0x00031c20
        /*0cc4*/ 	.short	0x010a
        /*0cc6*/ 	.byte	0x3f
	.zero		1


	//   ....[60]....
        /*0cc8*/ 	.word	0x0001c8d0
        /*0ccc*/ 	.word	0x00000007
        /*0cd0*/ 	.word	0x00000000
        /*0cd4*/ 	.short	0x010a
        /*0cd6*/ 	.byte	0x3f
	.zero		1


	//   ....[61]....
        /*0cd8*/ 	.word	0x0001c940
        /*0cdc*/ 	.word	0x00000003
        /*0ce0*/ 	.word	0x00000000
        /*0ce4*/ 	.short	0x010a
        /*0ce6*/ 	.byte	0x3f
	.zero		1


	//   ....[62]....
        /*0ce8*/ 	.word	0x0001c9a0
        /*0cec*/ 	.word	0x00000005
        /*0cf0*/ 	.word	0x00000000
        /*0cf4*/ 	.short	0x010a
        /*0cf6*/ 	.byte	0x3f
	.zero		1


	//   ....[63]....
        /*0cf8*/ 	.word	0x0001c9d0
        /*0cfc*/ 	.word	0x00000003
        /*0d00*/ 	.word	0x00000000
        /*0d04*/ 	.short	0x010a
        /*0d06*/ 	.byte	0x3f
	.zero		1


	//   ....[64]....
        /*0d08*/ 	.word	0x0001ca30
        /*0d0c*/ 	.word	0x00000014
        /*0d10*/ 	.word	0x00031c90
        /*0d14*/ 	.short	0x010a
        /*0d16*/ 	.byte	0x3f
	.zero		1


	//   ....[65]....
        /*0d18*/ 	.word	0x0001ca80
        /*0d1c*/ 	.word	0x00000014
        /*0d20*/ 	.word	0x00031c90
        /*0d24*/ 	.short	0x010a
        /*0d26*/ 	.byte	0x3f
	.zero		1


	//   ....[66]....
        /*0d28*/ 	.word	0x0001cad0
        /*0d2c*/ 	.word	0x00000014
        /*0d30*/ 	.word	0x00031c90
        /*0d34*/ 	.short	0x010a
        /*0d36*/ 	.byte	0x3f
	.zero		1


	//   ....[67]....
        /*0d38*/ 	.word	0x0001cb20
        /*0d3c*/ 	.word	0x00000014
        /*0d40*/ 	.word	0x00031cb0
        /*0d44*/ 	.short	0x010a
        /*0d46*/ 	.byte	0x3f
	.zero		1


	//   ....[68]....
        /*0d48*/ 	.word	0x0001cef0
        /*0d4c*/ 	.word	0x00000012
        /*0d50*/ 	.word	0x00031c00
        /*0d54*/ 	.short	0x010a
        /*0d56*/ 	.byte	0x3f
	.zero		1


	//   ....[69]....
        /*0d58*/ 	.word	0x0001d1c0
        /*0d5c*/ 	.word	0x00000012
        /*0d60*/ 	.word	0x00031c00
        /*0d64*/ 	.short	0x010a
        /*0d66*/ 	.byte	0x3f
	.zero		1


	//   ....[70]....
        /*0d68*/ 	.word	0x0001d210
        /*0d6c*/ 	.word	0x00000000
        /*0d70*/ 	.word	0x00031c30
        /*0d74*/ 	.short	0x010a
        /*0d76*/ 	.byte	0x3f
	.zero		1


	//   ....[71]....
        /*0d78*/ 	.word	0x0001d260
        /*0d7c*/ 	.word	0x0000000e
        /*0d80*/ 	.word	0x00031c30
        /*0d84*/ 	.short	0x010a
        /*0d86*/ 	.byte	0x3f
	.zero		1


	//   ....[72]....
        /*0d88*/ 	.word	0x0001d2b0
        /*0d8c*/ 	.word	0x0000000f
        /*0d90*/ 	.word	0x00031c50
        /*0d94*/ 	.short	0x010a
        /*0d96*/ 	.byte	0x3f
	.zero		1


	//   ....[73]....
        /*0d98*/ 	.word	0x0001d300
        /*0d9c*/ 	.word	0x00000009
        /*0da0*/ 	.word	0x00031c50
        /*0da4*/ 	.short	0x010a
        /*0da6*/ 	.byte	0x3f
	.zero		1


	//   ....[74]....
        /*0da8*/ 	.word	0x0001d4a0
        /*0dac*/ 	.word	0x00000006
        /*0db0*/ 	.word	0x00031c20
        /*0db4*/ 	.short	0x010a
        /*0db6*/ 	.byte	0x3f
	.zero		1


	//   ....[75]....
        /*0db8*/ 	.word	0x0001d4f0
        /*0dbc*/ 	.word	0x00000007
        /*0dc0*/ 	.word	0x00031ca0
        /*0dc4*/ 	.short	0x010a
        /*0dc6*/ 	.byte	0x3f
	.zero		1


	//   ....[76]....
        /*0dc8*/ 	.word	0x0001d540
        /*0dcc*/ 	.word	0x00000007
        /*0dd0*/ 	.word	0x00031cc0
        /*0dd4*/ 	.short	0x010a
        /*0dd6*/ 	.byte	0x3f
	.zero		1


	//   ....[77]....
        /*0dd8*/ 	.word	0x0001d590
        /*0ddc*/ 	.word	0x00000007
        /*0de0*/ 	.word	0x00031ca0
        /*0de4*/ 	.short	0x010a
        /*0de6*/ 	.byte	0x3f
	.zero		1


	//   ....[78]....
        /*0de8*/ 	.word	0x0001d5e0
        /*0dec*/ 	.word	0x00000007
        /*0df0*/ 	.word	0x00031cc0
        /*0df4*/ 	.short	0x010a
        /*0df6*/ 	.byte	0x3f
	.zero		1


	//   ....[79]....
        /*0df8*/ 	.word	0x0001d780
        /*0dfc*/ 	.word	0x00000004
        /*0e00*/ 	.word	0x00031c40
        /*0e04*/ 	.short	0x010a
        /*0e06*/ 	.byte	0x3f
	.zero		1


	//   ....[80]....
        /*0e08*/ 	.word	0x0001d7d0
        /*0e0c*/ 	.word	0x0000001d
        /*0e10*/ 	.word	0x00031c20
        /*0e14*/ 	.short	0x010a
        /*0e16*/ 	.byte	0x3f
	.zero		1


	//   ....[81]....
        /*0e18*/ 	.word	0x0001d820
        /*0e1c*/ 	.word	0x00000003
        /*0e20*/ 	.word	0x00031c40
        /*0e24*/ 	.short	0x010a
        /*0e26*/ 	.byte	0x3f
	.zero		1


	//   ....[82]....
        /*0e28*/ 	.word	0x0001d870
        /*0e2c*/ 	.word	0x00000002
        /*0e30*/ 	.word	0x00031c60
        /*0e34*/ 	.short	0x010a
        /*0e36*/ 	.byte	0x3f
	.zero		1


	//   ....[83]....
        /*0e38*/ 	.word	0x0001d8c0
        /*0e3c*/ 	.word	0x00000003
        /*0e40*/ 	.word	0x00031c40
        /*0e44*/ 	.short	0x010a
        /*0e46*/ 	.byte	0x3f
	.zero		1


	//   ....[84]....
        /*0e48*/ 	.word	0x0001d910
        /*0e4c*/ 	.word	0x00000003
        /*0e50*/ 	.word	0x00031c60
        /*0e54*/ 	.short	0x010a
        /*0e56*/ 	.byte	0x3f
	.zero		1


	//   ....[85]....
        /*0e58*/ 	.word	0x0001d960
        /*0e5c*/ 	.word	0x00000002
        /*0e60*/ 	.word	0x00031c40
        /*0e64*/ 	.short	0x010a
        /*0e66*/ 	.byte	0x3f
	.zero		1


	//   ....[86]....
        /*0e68*/ 	.word	0x0001d9b0
        /*0e6c*/ 	.word	0x00000002
        /*0e70*/ 	.word	0x00031c60
        /*0e74*/ 	.short	0x010a
        /*0e76*/ 	.byte	0x3f
	.zero		1


	//   ....[87]....
        /*0e78*/ 	.word	0x0001da00
        /*0e7c*/ 	.word	0x00000003
        /*0e80*/ 	.word	0x00031c60
        /*0e84*/ 	.short	0x010a
        /*0e86*/ 	.byte	0x3f
	.zero		1


	//   ....[88]....
        /*0e88*/ 	.word	0x0001e3b0
        /*0e8c*/ 	.word	0x00000009
        /*0e90*/ 	.word	0x00031c20
        /*0e94*/ 	.short	0x010a
        /*0e96*/ 	.byte	0x3f
	.zero		1


	//   ....[89]....
        /*0e98*/ 	.word	0x0001e550
        /*0e9c*/ 	.word	0x00000007
        /*0ea0*/ 	.word	0x00000000
        /*0ea4*/ 	.short	0x010a
        /*0ea6*/ 	.byte	0x3f
	.zero		1


	//   ....[90]....
        /*0ea8*/ 	.word	0x0001e5a0
        /*0eac*/ 	.word	0x00000003
        /*0eb0*/ 	.word	0x00000000
        /*0eb4*/ 	.short	0x010a
        /*0eb6*/ 	.byte	0x3f
	.zero		1


	//   ....[91]....
        /*0eb8*/ 	.word	0x0001e5f0
        /*0ebc*/ 	.word	0x00000005
        /*0ec0*/ 	.word	0x00000000
        /*0ec4*/ 	.short	0x010a
        /*0ec6*/ 	.byte	0x3f
	.zero		1


	//----- nvinfo : EIATTR_NUM_MBARRIERS
	.align		4
.L_1295:
        /*0ec8*/ 	.byte	0x03, 0x38
        /*0eca*/ 	.short	0x0016


	//----- nvinfo : EIATTR_EXIT_INSTR_OFFSETS
	.align		4
        /*0ecc*/ 	.byte	0x04, 0x1c
        /*0ece*/ 	.short	(.L_1297 - .L_1296)


	//   ....[0]....
.L_1296:
        /*0ed0*/ 	.word	0x0001ca20


	//----- nvinfo : EIATTR_MAX_THREADS
	.align		4
.L_1297:
        /*0ed4*/ 	.byte	0x04, 0x05
        /*0ed6*/ 	.short	(.L_1299 - .L_1298)
.L_1298:
        /*0ed8*/ 	.word	0x00000200
        /*0edc*/ 	.word	0x00000001
        /*0ee0*/ 	.word	0x00000001


	//----- nvinfo : EIATTR_CRS_STACK_SIZE
	.align		4
.L_1299:
        /*0ee4*/ 	.byte	0x04, 0x1e
        /*0ee6*/ 	.short	(.L_1301 - .L_1300)
.L_1300:
        /*0ee8*/ 	.word	0x00000000


	//----- nvinfo : EIATTR_CBANK_PARAM_SIZE
	.align		4
.L_1301:
        /*0eec*/ 	.byte	0x03, 0x19
        /*0eee*/ 	.short	0x0a70


	//----- nvinfo : EIATTR_PARAM_CBANK
	.align		4
        /*0ef0*/ 	.byte	0x04, 0x0a
        /*0ef2*/ 	.short	(.L_1303 - .L_1302)
	.align		4
.L_1302:
        /*0ef4*/ 	.word	index@(.nv.constant0._ZN7cutlass13device_kernelIN5flash11enable_sm90INS1_16FlashAttnFwdSm90INS1_25CollectiveMainloopFwdSm90ILi2EN4cute5tupleIJNS5_1CILi1EEES8_S8_EEENS6_IJNS7_ILi192EEENS7_ILi144EEENS7_ILi96EEEEEELi96ENS_10bfloat16_tEfNS_4arch4Sm90ELb0ELb0ELb1ELb1ELb0ELb1ELb0ELb0ELb1ELb0ELb0ELb0EEENS1_21CollectiveEpilogueFwdINS6_IJSA_SC_SB_EEES9_SE_SG_Li384ELb1ELb0ELb0ELb0EEENS1_36VarlenDynamicPersistentTileSchedulerILi192ELi144ELi384ELi32ELb0ELb0ELb1ELb0ELb1ELb1EEEEEEEEEvNT_6ParamsE)
        /*0ef8*/ 	.short	0x0210
        /*0efa*/ 	.short	0x0a70


	//----- nvinfo : EIATTR_SW_WAR
	.align		4
.L_1303:
        /*0efc*/ 	.byte	0x04, 0x36
        /*0efe*/ 	.short	(.L_1305 - .L_1304)
.L_1304:
        /*0f00*/ 	.word	0x00000008
.L_1305:


//--------------------- .nv.info._ZN7cutlass13device_kernelIN5flash11enable_sm90INS1_16FlashAttnFwdSm90INS1_25CollectiveMainloopFwdSm90ILi2EN4cute5tupleIJNS5_1CILi1EEES8_S8_EEENS6_IJNS7_ILi192EEENS7_ILi128EEENS7_ILi96EEEEEELi96ENS_10bfloat16_tEfNS_4arch4Sm90ELb0ELb1ELb1ELb0ELb0ELb0ELb0ELb0ELb1ELb0ELb0ELb0EEENS1_21CollectiveEpilogueFwdINS6_IJSA_SC_SB_EEES9_SE_SG_Li384ELb0ELb0ELb0ELb0EEENS1_30DynamicPersistentTileSchedulerILi384ELi32ELb0ELb0ELb1EEEEEEEEEvNT_6ParamsE --------------------------
	.section	.nv.info._ZN7cutlass13device_kernelIN5flash11enable_sm90INS1_16FlashAttnFwdSm90INS1_25CollectiveMainloopFwdSm90ILi2EN4cute5tupleIJNS5_1CILi1EEES8_S8_EEENS6_IJNS7_ILi192EEENS7_ILi128EEENS7_ILi96EEEEEELi96ENS_10bfloat16_tEfNS_4arch4Sm90ELb0ELb1ELb1ELb0ELb0ELb0ELb0ELb0ELb1ELb0ELb0ELb0EEENS1_21CollectiveEpilogueFwdINS6_IJSA_SC_SB_EEES9_SE_SG_Li384ELb0ELb0ELb0ELb0EEENS1_30DynamicPersistentTileSchedulerILi384ELi32ELb0ELb0ELb1EEEEEEEEEvNT_6ParamsE,"",@"SHT_CUDA_INFO"
	.sectionflags	@""
	.align	4


	//----- nvinfo : EIATTR_CUDA_API_VERSION
	.align		4
        /*0000*/ 	.byte	0x04, 0x37
        /*0002*/ 	.short	(.L_1307 - .L_1306)
.L_1306:
        /*0004*/ 	.word	0x00000082


	//----- nvinfo : EIATTR_KPARAM_INFO
	.align		4
.L_1307:
        /*0008*/ 	.byte	0x04, 0x17
        /*000a*/ 	.short	(.L_1309 - .L_1308)
.L_1308:
        /*000c*/ 	.word	0x00000000
        /*0010*/ 	.short	0x0000
        /*0012*/ 	.short	0x0070
        /*0014*/ 	.byte	0x00, 0xf0, 0x01, 0x2e


	//----- nvinfo : EIATTR_SPARSE_MMA_MASK
	.align		4
.L_1309:
        /*0018*/ 	.byte	0x03, 0x50
        /*001a*/ 	.short	0x0000


	//----- nvinfo : EIATTR_MAXREG_COUNT
	.align		4
        /*001c*/ 	.byte	0x03, 0x1b
        /*001e*/ 	.short	0x0080


	//----- nvinfo : EIATTR_NUM_BARRIERS
	.align		4
        /*0020*/ 	.byte	0x02, 0x4c
        /*0022*/ 	.byte	0x10
	.zero		1


	//----- nvinfo : EIATTR_EXTERNS
	.align		4
        /*0024*/ 	.byte	0x04, 0x0f
        /*0026*/ 	.short	(.L_1311 - .L_1310)


	//   ....[0]....
	.align		4
.L_1310:
        /*0028*/ 	.word	index@(__assertfail)


	//----- nvinfo : EIATTR_MERCURY_ISA_VERSION
	.align		4
.L_1311:
        /*002c*/ 	.byte	0x03, 0x5f
        /*002e*/ 	.short	0x0101


	//----- nvinfo : EIATTR_INT_WARP_WIDE_INSTR_OFFSETS
	.align		4
        /*0030*/ 	.byte	0x04, 0x31
        /*0032*/ 	.short	(.L_1313 - .L_1312)


	//   ....[0]....
.L_1312:
        /*0034*/ 	.word	0x00000180


	//   ....[1]....
        /*0038*/ 	.word	0x000001b0


	//   ....[2]....
        /*003c*/ 	.word	0x000001c0


	//   ....[3]....
        /*0040*/ 	.word	0x00011370


	//   ....[4]....
        /*0044*/ 	.word	0x00011400


	//   ....[5]....
        /*0048*/ 	.word	0x00011920


	//   ....[6]....
        /*004c*/ 	.word	0x00013630


	//   ....[7]....
        /*0050*/ 	.word	0x000136c0


	//----- nvinfo : EIATTR_COOP_GROUP_MASK_REGIDS
	.align		4
.L_1313:
        /*0054*/ 	.byte	0x04, 0x29
        /*0056*/ 	.short	(.L_1315 - .L_1314)


	//   ....[0]....
.L_1314:
        /*0058*/ 	.word	0xffffffff


	//   ....[1]....
        /*005c*/ 	.word	0xffffffff


	//   ....[2]....
        /*0060*/ 	.word	0xffffffff


	//   ....[3]....
        /*0064*/ 	.word	0xffffffff


	//   ....[4]....
        /*0068*/ 	.word	0xffffffff


	//   ....[5]....
        /*006c*/ 	.word	0xffffffff


	//   ....[6]....
        /*0070*/ 	.word	0xffffffff


	//   ....[7]....
        /*0074*/ 	.word	0xffffffff


	//   ....[8]....
        /*0078*/ 	.word	0xffffffff


	//   ....[9]....
        /*007c*/ 	.word	0xffffffff


	//   ....[10]....
        /*0080*/ 	.word	0xffffffff


	//   ....[11]....
        /*0084*/ 	.word	0xffffffff


	//   ....[12]....
        /*0088*/ 	.word	0xffffffff


	//   ....[13]....
        /*008c*/ 	.word	0xffffffff


	//   ....[14]....
        /*0090*/ 	.word	0xffffffff


	//   ....[15]....
        /*0094*/ 	.word	0xffffffff


	//   ....[16]....
        /*0098*/ 	.word	0xffffffff


	//   ....[17]....
        /*009c*/ 	.word	0xffffffff


	//   ....[18]....
        /*00a0*/ 	.word	0xffffffff


	//   ....[19]....
        /*00a4*/ 	.word	0xffffffff


	//   ....[20]....
        /*00a8*/ 	.word	0xffffffff


	//   ....[21]....
        /*00ac*/ 	.word	0xffffffff


	//   ....[22]....
        /*00b0*/ 	.word	0xffffffff


	//   ....[23]....
        /*00b4*/ 	.word	0xffffffff


	//   ....[24]....
        /*00b8*/ 	.word	0xffffffff


	//   ....[25]....
        /*00bc*/ 	.word	0xffffffff


	//   ....[26]....
        /*00c0*/ 	.word	0xffffffff


	//   ....[27]....
        /*00c4*/ 	.word	0xffffffff


	//   ....[28]....
        /*00c8*/ 	.word	0xffffffff


	//   ....[29]....
        /*00cc*/ 	.word	0xffffffff


	//   ....[30]....
        /*00d0*/ 	.word	0xffffffff


	//   ....[31]....
        /*00d4*/ 	.word	0xffffffff


	//   ....[32]....
        /*00d8*/ 	.word	0xffffffff


	//   ....[33]....
        /*00dc*/ 	.word	0xffffffff


	//   ....[34]....
        /*00e0*/ 	.word	0xffffffff


	//   ....[35]....
        /*00e4*/ 	.word	0xffffffff


	//   ....[36]....
        /*00e8*/ 	.word	0x0500000f


	//   ....[37]....
        /*00ec*/ 	.word	0x0500000f


	//----- nvinfo : EIATTR_COOP_GROUP_INSTR_OFFSETS
	.align		4
.L_1315:
        /*00f0*/ 	.byte	0x04, 0x28
        /*00f2*/ 	.short	(.L_1317 - .L_1316)


	//   ....[0]....
.L_1316:
        /*00f4*/ 	.word	0x00000060


	//   ....[1]....
        /*00f8*/ 	.word	0x00000190


	//   ....[2]....
        /*00fc*/ 	.word	0x000001e0


	//   ....[3]....
        /*0100*/ 	.word	0x000003d0


	//   ....[4]....
        /*0104*/ 	.word	0x00000530


	//   ....[5]....
        /*0108*/ 	.word	0x00000650


	//   ....[6]....
        /*010c*/ 	.word	0x000007b0


	//   ....[7]....
        /*0110*/ 	.word	0x00001810


	//   ....[8]....
        /*0114*/ 	.word	0x00003d10


	//   ....[9]....
        /*0118*/ 	.word	0x00003db0


	//   ....[10]....
        /*011c*/ 	.word	0x00004570


	//   ....[11]....
        /*0120*/ 	.word	0x000045c0


	//   ....[12]....
        /*0124*/ 	.word	0x00005210


	//   ....[13]....
        /*0128*/ 	.word	0x00007420


	//   ....[14]....
        /*012c*/ 	.word	0x000074d0


	//   ....[15]....
        /*0130*/ 	.word	0x00007dc0


	//   ....[16]....
        /*0134*/ 	.word	0x00007e20


	//   ....[17]....
        /*0138*/ 	.word	0x00008dc0


	//   ....[18]....
        /*013c*/ 	.word	0x00009e50


	//   ....[19]....
        /*0140*/ 	.word	0x00009ec0


	//   ....[20]....
        /*0144*/ 	.word	0x0000a5b0


	//   ....[21]....
        /*0148*/ 	.word	0x0000a670


	//   ....[22]....
        /*014c*/ 	.word	0x0000b850


	//   ....[23]....
        /*0150*/ 	.word	0x0000d6e0


	//   ....[24]....
        /*0154*/ 	.word	0x0000d700


	//   ....[25]....
        /*0158*/ 	.word	0x0000e140


	//   ....[26]....
        /*015c*/ 	.word	0x0000e1d0


	//   ....[27]....
        /*0160*/ 	.word	0x0000f0f0


	//   ....[28]....
        /*0164*/ 	.word	0x0000f200


	//   ....[29]....
        /*0168*/ 	.word	0x0000f260


	//   ....[30]....
        /*016c*/ 	.word	0x0000f370


	//   ....[31]....
        /*0170*/ 	.word	0x0000f3a0


	//   ....[32]....
        /*0174*/ 	.word	0x00010210


	//   ....[33]....
        /*0178*/ 	.word	0x00010ae0


	//   ....[34]....
        /*017c*/ 	.word	0x00013a10


	//   ....[35]....
        /*0180*/ 	.word	0x00013b90


	//   ....[36]....
        /*0184*/ 	.word	0x00014190


	//   ....[37]....
        /*0188*/ 	.word	0x00014570


	//----- nvinfo : EIATTR_REG_RECONFIG
	.align		4
.L_1317:
        /*018c*/ 	.byte	0x01, 0x54
	.zero		2


	//----- nvinfo : EIATTR_SYSCALL_OFFSETS
	.align		4
        /*0190*/ 	.byte	0x04, 0x46
        /*0192*/ 	.short	(.L_1319 - .L_1318)


	//   ....[0]....
.L_1318:
        /*0194*/ 	.word	0x00001a00


	//   ....[1]....
        /*0198*/ 	.word	0x00011590


	//   ....[2]....
        /*019c*/ 	.word	0x000116d0


	//   ....[3]....
        /*01a0*/ 	.word	0x000117c0


	//----- nvinfo : EIATTR_MBARRIER_INSTR_OFFSETS
	.align		4
.L_1319:
        /*01a4*/ 	.byte	0x04, 0x39
        /*01a6*/ 	.short	(.L_1321 - .L_1320)


	//   ....[0]....
.L_1320:
        /*01a8*/ 	.word	0x00000280
        /*01ac*/ 	.word	0x000000ff
        /*01b0*/ 	.word	0x0002d800
        /*01b4*/ 	.short	0x0100
        /*01b6*/ 	.byte	0x06
	.zero		1


	//   ....[1]....
        /*01b8*/ 	.word	0x00000290
        /*01bc*/ 	.word	0x000000ff
        /*01c0*/ 	.word	0x0002d820
        /*01c4*/ 	.short	0x0100
        /*01c6*/ 	.byte	0x06
	.zero		1


	//   ....[2]....
        /*01c8*/ 	.word	0x00000380
        /*01cc*/ 	.word	0x000000ff
        /*01d0*/ 	.word	0x0002d830
        /*01d4*/ 	.short	0x0100
        /*01d6*/ 	.byte	0x08
	.zero		1


	//   ....[3]....
        /*01d8*/ 	.word	0x00000390
        /*01dc*/ 	.word	0x000000ff
        /*01e0*/ 	.word	0x0002d840
        /*01e4*/ 	.short	0x0100
        /*01e6*/ 	.byte	0x08
	.zero		1


	//   ....[4]....
        /*01e8*/ 	.word	0x000003a0
        /*01ec*/ 	.word	0x000000ff
        /*01f0*/ 	.word	0x0002d838
        /*01f4*/ 	.short	0x0100
        /*01f6*/ 	.byte	0x08
	.zero		1


	//   ....[5]....
        /*01f8*/ 	.word	0x000003b0
        /*01fc*/ 	.word	0x000000ff
        /*0200*/ 	.word	0x0002d848
        /*0204*/ 	.short	0x0100
        /*0206*/ 	.byte	0x08
	.zero		1


	//   ....[6]....
        /*0208*/ 	.word	0x000004e0
        /*020c*/ 	.word	0x000000ff
        /*0210*/ 	.word	0x0002d850
        /*0214*/ 	.short	0x0100
        /*0216*/ 	.byte	0x08
	.zero		1


	//   ....[7]....
        /*0218*/ 	.word	0x000004f0
        /*021c*/ 	.word	0x000000ff
        /*0220*/ 	.word	0x0002d860
        /*0224*/ 	.short	0x0100
        /*0226*/ 	.byte	0x08
	.zero		1


	//   ....[8]....
        /*0228*/ 	.word	0x00000500
        /*022c*/ 	.word	0x000000ff
        /*0230*/ 	.word	0x0002d858
        /*0234*/ 	.short	0x0100
        /*0236*/ 	.byte	0x08
	.zero		1


	//   ....[9]....
        /*0238*/ 	.word	0x00000510
        /*023c*/ 	.word	0x000000ff
        /*0240*/ 	.word	0x0002d868
        /*0244*/ 	.short	0x0100
        /*0246*/ 	.byte	0x08
	.zero		1


	//   ....[10]....
        /*0248*/ 	.word	0x00000600
        /*024c*/ 	.word	0x000000ff
        /*0250*/ 	.word	0x0002d870
        /*0254*/ 	.short	0x0100
        /*0256*/ 	.byte	0x06
	.zero		1


	//   ....[11]....
        /*0258*/ 	.word	0x00000610
        /*025c*/ 	.word	0x000000ff
        /*0260*/ 	.word	0x0002d880
        /*0264*/ 	.short	0x0100
        /*0266*/ 	.byte	0x06
	.zero		1


	//   ....[12]....
        /*0268*/ 	.word	0x00000620
        /*026c*/ 	.word	0x000000ff
        /*0270*/ 	.word	0x0002d878
        /*0274*/ 	.short	0x0100
        /*0276*/ 	.byte	0x06
	.zero		1


	//   ....[13]....
        /*0278*/ 	.word	0x00000630
        /*027c*/ 	.word	0x000000ff
        /*0280*/ 	.word	0x0002d888
        /*0284*/ 	.short	0x0100
        /*0286*/ 	.byte	0x06
	.zero		1


	//   ....[14]....
        /*0288*/ 	.word	0x00000760
        /*028c*/ 	.word	0x000000ff
        /*0290*/ 	.word	0x0002d890
        /*0294*/ 	.short	0x0100
        /*0296*/ 	.byte	0x08
	.zero		1


	//   ....[15]....
        /*0298*/ 	.word	0x00000770
        /*029c*/ 	.word	0x000000ff
        /*02a0*/ 	.word	0x0002d8a0
        /*02a4*/ 	.short	0x0100
        /*02a6*/ 	.byte	0x08
	.zero		1


	//   ....[16]....
        /*02a8*/ 	.word	0x00000780
        /*02ac*/ 	.word	0x000000ff
        /*02b0*/ 	.word	0x0002d898
        /*02b4*/ 	.short	0x0100
        /*02b6*/ 	.byte	0x08
	.zero		1


	//   ....[17]....
        /*02b8*/ 	.word	0x00000790
        /*02bc*/ 	.word	0x000000ff
        /*02c0*/ 	.word	0x0002d8a8
        /*02c4*/ 	.short	0x0100
        /*02c6*/ 	.byte	0x08
	.zero		1


	//   ....[18]....
        /*02c8*/ 	.word	0x000008c0
        /*02cc*/ 	.word	0x000000ff
        /*02d0*/ 	.word	0x0002d8b0
        /*02d4*/ 	.short	0x0100
        /*02d6*/ 	.byte	0x08
	.zero		1


	//   ....[19]....
        /*02d8*/ 	.word	0x000008d0
        /*02dc*/ 	.word	0x000000ff
        /*02e0*/ 	.word	0x0002d8c0
        /*02e4*/ 	.short	0x0100
        /*02e6*/ 	.byte	0x08
	.zero		1


	//   ....[20]....
        /*02e8*/ 	.word	0x000008e0
        /*02ec*/ 	.word	0x000000ff
        /*02f0*/ 	.word	0x0002d8b8
        /*02f4*/ 	.short	0x0100
        /*02f6*/ 	.byte	0x08
	.zero		1


	//   ....[21]....
        /*02f8*/ 	.word	0x000008f0
        /*02fc*/ 	.word	0x000000ff
        /*0300*/ 	.word	0x0002d8c8
        /*0304*/ 	.short	0x0100
        /*0306*/ 	.byte	0x08
	.zero		1


	//   ....[22]....
        /*0308*/ 	.word	0x00001a80
        /*030c*/ 	.word	0x000000ff
        /*0310*/ 	.word	0x0002d800
        /*0314*/ 	.short	0x010a
        /*0316*/ 	.byte	0x27
	.zero		1


	//   ....[23]....
        /*0318*/ 	.word	0x00001b00
        /*031c*/ 	.word	0x00000003
        /*0320*/ 	.word	0x0002d830
        /*0324*/ 	.short	0x010a
        /*0326*/ 	.byte	0x3f
	.zero		1


	//   ....[24]....
        /*0328*/ 	.word	0x00001b50
        /*032c*/ 	.word	0x00000003
        /*0330*/ 	.word	0x0002d830
        /*0334*/ 	.short	0x010a
        /*0336*/ 	.byte	0x3f
	.zero		1


	//   ....[25]....
        /*0338*/ 	.word	0x00002320
        /*033c*/ 	.word	0x00000003
        /*0340*/ 	.word	0x00000000
        /*0344*/ 	.short	0x0101
        /*0346*/ 	.byte	0x3f
	.zero		1


	//   ....[26]....
        /*0348*/ 	.word	0x00005660
        /*034c*/ 	.word	0x000000ff
        /*0350*/ 	.word	0x0002d830
        /*0354*/ 	.short	0x010a
        /*0356*/ 	.byte	0x06
	.zero		1


	//   ....[27]....
        /*0358*/ 	.word	0x000056a0
        /*035c*/ 	.word	0x000000ff
        /*0360*/ 	.word	0x0002d830
        /*0364*/ 	.short	0x010a
        /*0366*/ 	.byte	0x06
	.zero		1


	//   ....[28]....
        /*0368*/ 	.word	0x00005920
        /*036c*/ 	.word	0x000000ff
        /*0370*/ 	.word	0x0002d850
        /*0374*/ 	.short	0x010a
        /*0376*/ 	.byte	0x06
	.zero		1


	//   ....[29]....
        /*0378*/ 	.word	0x00005960
        /*037c*/ 	.word	0x000000ff
        /*0380*/ 	.word	0x0002d850
        /*0384*/ 	.short	0x010a
        /*0386*/ 	.byte	0x06
	.zero		1


	//   ....[30]....
        /*0388*/ 	.word	0x000066d0
        /*038c*/ 	.word	0x00000033
        /*0390*/ 	.word	0x00000000
        /*0394*/ 	.short	0x0101
        /*0396*/ 	.byte	0x3f
	.zero		1


	//   ....[31]....
        /*0398*/ 	.word	0x000081f0
        /*039c*/ 	.word	0x00000024
        /*03a0*/ 	.word	0x00000000
        /*03a4*/ 	.short	0x0101
        /*03a6*/ 	.byte	0x3f
	.zero		1


	//   ....[32]....
        /*03a8*/ 	.word	0x00009130
        /*03ac*/ 	.word	0x000000ff
        /*03b0*/ 	.word	0x0002d830
        /*03b4*/ 	.short	0x010a
        /*03b6*/ 	.byte	0x06
	.zero		1


	//   ....[33]....
        /*03b8*/ 	.word	0x00009170
        /*03bc*/ 	.word	0x000000ff
        /*03c0*/ 	.word	0x0002d830
        /*03c4*/ 	.short	0x010a
        /*03c6*/ 	.byte	0x06
	.zero		1


	//   ....[34]....
        /*03c8*/ 	.word	0x000093f0
        /*03cc*/ 	.word	0x000000ff
        /*03d0*/ 	.word	0x0002d850
        /*03d4*/ 	.short	0x010a
        /*03d6*/ 	.byte	0x06
	.zero		1


	//   ....[35]....
        /*03d8*/ 	.word	0x00009430
        /*03dc*/ 	.word	0x000000ff
        /*03e0*/ 	.word	0x0002d850
        /*03e4*/ 	.short	0x010a
        /*03e6*/ 	.byte	0x06
	.zero		1


	//   ....[36]....
        /*03e8*/ 	.word	0x0000add0
        /*03ec*/ 	.word	0x0000000e
        /*03f0*/ 	.word	0x00000000
        /*03f4*/ 	.short	0x0101
        /*03f6*/ 	.byte	0x3f
	.zero		1


	//   ....[37]....
        /*03f8*/ 	.word	0x0000ae60
        /*03fc*/ 	.word	0x00000024
        /*0400*/ 	.word	0x00000000
        /*0404*/ 	.short	0x0101
        /*0406*/ 	.byte	0x3f
	.zero		1


	//   ....[38]....
        /*0408*/ 	.word	0x0000b9f0
        /*040c*/ 	.word	0x000000ff
        /*0410*/ 	.word	0x0002d830
        /*0414*/ 	.short	0x010a
        /*0416*/ 	.byte	0x06
	.zero		1


	//   ....[39]....
        /*0418*/ 	.word	0x0000ba30
        /*041c*/ 	.word	0x000000ff
        /*0420*/ 	.word	0x0002d830
        /*0424*/ 	.short	0x010a
        /*0426*/ 	.byte	0x06
	.zero		1


	//   ....[40]....
        /*0428*/ 	.word	0x0000bcb0
        /*042c*/ 	.word	0x000000ff
        /*0430*/ 	.word	0x0002d850
        /*0434*/ 	.short	0x010a
        /*0436*/ 	.byte	0x06
	.zero		1


	//   ....[41]....
        /*0438*/ 	.word	0x0000bcf0
        /*043c*/ 	.word	0x000000ff
        /*0440*/ 	.word	0x0002d850
        /*0444*/ 	.short	0x010a
        /*0446*/ 	.byte	0x06
	.zero		1


	//   ....[42]....
        /*0448*/ 	.word	0x0000c9d0
        /*044c*/ 	.word	0x00000053
        /*0450*/ 	.word	0x00000000
        /*0454*/ 	.short	0x0101
        /*0456*/ 	.byte	0x3f
	.zero		1


	//   ....[43]....
        /*0458*/ 	.word	0x0000e410
        /*045c*/ 	.word	0x00000022
        /*0460*/ 	.word	0x00000000
        /*0464*/ 	.short	0x0101
        /*0466*/ 	.byte	0x3f
	.zero		1


	//   ....[44]....
        /*0468*/ 	.word	0x0000f170
        /*046c*/ 	.word	0x000000ff
        /*0470*/ 	.word	0x0002d850
        /*0474*/ 	.short	0x010a
        /*0476*/ 	.byte	0x09
	.zero		1


	//   ....[45]....
        /*0478*/ 	.word	0x0000f1b0
        /*047c*/ 	.word	0x000000ff
        /*0480*/ 	.word	0x0002d850
        /*0484*/ 	.short	0x010a
        /*0486*/ 	.byte	0x09
	.zero		1


	//   ....[46]....
        /*0488*/ 	.word	0x0000f7f0
        /*048c*/ 	.word	0x00000004
        /*0490*/ 	.word	0x00000000
        /*0494*/ 	.short	0x0101
        /*0496*/ 	.byte	0x3f
	.zero		1


	//   ....[47]....
        /*0498*/ 	.word	0x00010400
        /*049c*/ 	.word	0x000000ff
        /*04a0*/ 	.word	0x00000000
        /*04a4*/ 	.short	0x0101
        /*04a6*/ 	.byte	0x05
	.zero		1


	//   ....[48]....
        /*04a8*/ 	.word	0x00011bf0
        /*04ac*/ 	.word	0x0000000d
        /*04b0*/ 	.word	0x0002d840
        /*04b4*/ 	.short	0x010a
        /*04b6*/ 	.byte	0x3f
	.zero		1


	//   ....[49]....
        /*04b8*/ 	.word	0x00012070
        /*04bc*/ 	.word	0x000000ff
        /*04c0*/ 	.word	0x0002d820
        /*04c4*/ 	.short	0x010a
        /*04c6*/ 	.byte	0x2a
	.zero		1


	//   ....[50]....
        /*04c8*/ 	.word	0x00012340
        /*04cc*/ 	.word	0x00000003
        /*04d0*/ 	.word	0x0002d840
        /*04d4*/ 	.short	0x010a
        /*04d6*/ 	.byte	0x3f
	.zero		1


	//   ....[51]....
        /*04d8*/ 	.word	0x00012590
        /*04dc*/ 	.word	0x00000002
        /*04e0*/ 	.word	0x00000060
        /*04e4*/ 	.short	0x010a
        /*04e6*/ 	.byte	0x3f
	.zero		1


	//   ....[52]....
        /*04e8*/ 	.word	0x00012a80
        /*04ec*/ 	.word	0x00000004
        /*04f0*/ 	.word	0x0002d840
        /*04f4*/ 	.short	0x010a
        /*04f6*/ 	.byte	0x3f
	.zero		1


	//   ....[53]....
        /*04f8*/ 	.word	0x00012cd0
        /*04fc*/ 	.word	0x00000003
        /*0500*/ 	.word	0x00000060
        /*0504*/ 	.short	0x010a
        /*0506*/ 	.byte	0x3f
	.zero		1


	//   ....[54]....
        /*0508*/ 	.word	0x00013120
        /*050c*/ 	.word	0x00000003
        /*0510*/ 	.word	0x0002d840
        /*0514*/ 	.short	0x010a
        /*0516*/ 	.byte	0x3f
	.zero		1


	//   ....[55]....
        /*0518*/ 	.word	0x00013370
        /*051c*/ 	.word	0x00000003
        /*0520*/ 	.word	0x00000060
        /*0524*/ 	.short	0x010a
        /*0526*/ 	.byte	0x3f
	.zero		1


	//   ....[56]....
        /*0528*/ 	.word	0x00013740
        /*052c*/ 	.word	0x00000003
        /*0530*/ 	.word	0x0002d860
        /*0534*/ 	.short	0x010a
        /*0536*/ 	.byte	0x3f
	.zero		1


	//   ....[57]....
        /*0538*/ 	.word	0x00013b70
        /*053c*/ 	.word	0x00000009
        /*0540*/ 	.word	0x0002d820
        /*0544*/ 	.short	0x010a
        /*0546*/ 	.byte	0x3f
	.zero		1


	//   ....[58]....
        /*0548*/ 	.word	0x00013c90
        /*054c*/ 	.word	0x00000005
        /*0550*/ 	.word	0x00000000
        /*0554*/ 	.short	0x010a
        /*0556*/ 	.byte	0x3f
	.zero		1


	//   ....[59]....
        /*0558*/ 	.word	0x00013d00
        /*055c*/ 	.word	0x00000003
        /*0560*/ 	.word	0x00000000
        /*0564*/ 	.short	0x010a
        /*0566*/ 	.byte	0x3f
	.zero		1


	//   ....[60]....
        /*0568*/ 	.word	0x00013d60
        /*056c*/ 	.word	0x00000013
        /*0570*/ 	.word	0x00000000
        /*0574*/ 	.short	0x010a
        /*0576*/ 	.byte	0x3f
	.zero		1


	//   ....[61]....
        /*0578*/ 	.word	0x00013d90
        /*057c*/ 	.word	0x00000007
        /*0580*/ 	.word	0x00000000
        /*0584*/ 	.short	0x010a
        /*0586*/ 	.byte	0x3f
	.zero		1


	//   ....[62]....
        /*0588*/ 	.word	0x00013e00
        /*058c*/ 	.word	0x00000003
        /*0590*/ 	.word	0x0002d800
        /*0594*/ 	.short	0x010a
        /*0596*/ 	.byte	0x3f
	.zero		1


	//   ....[63]....
        /*0598*/ 	.word	0x00013e50
        /*059c*/ 	.word	0x00000003
        /*05a0*/ 	.word	0x0002d830
        /*05a4*/ 	.short	0x010a
        /*05a6*/ 	.byte	0x3f
	.zero		1


	//   ....[64]....
        /*05a8*/ 	.word	0x00013eb0
        /*05ac*/ 	.word	0x0000000d
        /*05b0*/ 	.word	0x0002d830
        /*05b4*/ 	.short	0x010a
        /*05b6*/ 	.byte	0x3f
	.zero		1


	//   ....[65]....
        /*05b8*/ 	.word	0x00013f10
        /*05bc*/ 	.word	0x0000000d
        /*05c0*/ 	.word	0x0002d850
        /*05c4*/ 	.short	0x010a
        /*05c6*/ 	.byte	0x3f
	.zero		1


	//   ....[66]....
        /*05c8*/ 	.word	0x00013f70
        /*05cc*/ 	.word	0x0000000b
        /*05d0*/ 	.word	0x0002d830
        /*05d4*/ 	.short	0x010a
        /*05d6*/ 	.byte	0x3f
	.zero		1


	//   ....[67]....
        /*05d8*/ 	.word	0x00013fd0
        /*05dc*/ 	.word	0x0000000b
        /*05e0*/ 	.word	0x0002d850
        /*05e4*/ 	.short	0x010a
        /*05e6*/ 	.byte	0x3f
	.zero		1


	//   ....[68]....
        /*05e8*/ 	.word	0x00014030
        /*05ec*/ 	.word	0x0000000b
        /*05f0*/ 	.word	0x0002d830
        /*05f4*/ 	.short	0x010a
        /*05f6*/ 	.byte	0x3f
	.zero		1


	//   ....[69]....
        /*05f8*/ 	.word	0x00014090
        /*05fc*/ 	.word	0x0000000b
        /*0600*/ 	.word	0x0002d850
        /*0604*/ 	.short	0x010a
        /*0606*/ 	.byte	0x3f
	.zero		1


	//   ....[70]....
        /*0608*/ 	.word	0x000140f0
        /*060c*/ 	.word	0x00000003
        /*0610*/ 	.word	0x0002d850
        /*0614*/ 	.short	0x010a
        /*0616*/ 	.byte	0x3f
	.zero		1


	//   ....[71]....
        /*0618*/ 	.word	0x00014240
        /*061c*/ 	.word	0x0000000d
        /*0620*/ 	.word	0x0002d840
        /*0624*/ 	.short	0x010a
        /*0626*/ 	.byte	0x3f
	.zero		1


	//   ....[72]....
        /*0628*/ 	.word	0x000142a0
        /*062c*/ 	.word	0x00000005
        /*0630*/ 	.word	0x0002d820
        /*0634*/ 	.short	0x010a
        /*0636*/ 	.byte	0x3f
	.zero		1


	//   ....[73]....
        /*0638*/ 	.word	0x000142f0
        /*063c*/ 	.word	0x00000003
        /*0640*/ 	.word	0x0002d840
        /*0644*/ 	.short	0x010a
        /*0646*/ 	.byte	0x3f
	.zero		1


	//   ....[74]....
        /*0648*/ 	.word	0x00014340
        /*064c*/ 	.word	0x00000002
        /*0650*/ 	.word	0x00000060
        /*0654*/ 	.short	0x010a
        /*0656*/ 	.byte	0x3f
	.zero		1


	//   ....[75]....
        /*0658*/ 	.word	0x00014390
        /*065c*/ 	.word	0x00000004
        /*0660*/ 	.word	0x0002d840
        /*0664*/ 	.short	0x010a
        /*0666*/ 	.byte	0x3f
	.zero		1


	//   ....[76]....
        /*0668*/ 	.word	0x000143e0
        /*066c*/ 	.word	0x00000003
        /*0670*/ 	.word	0x00000060
        /*0674*/ 	.short	0x010a
        /*0676*/ 	.byte	0x3f
	.zero		1


	//   ....[77]....
        /*0678*/ 	.word	0x00014430
        /*067c*/ 	.word	0x00000003
        /*0680*/ 	.word	0x0002d840
        /*0684*/ 	.short	0x010a
        /*0686*/ 	.byte	0x3f
	.zero		1


	//   ....[78]....
        /*0688*/ 	.word	0x00014480
        /*068c*/ 	.word	0x00000003
        /*0690*/ 	.word	0x00000060
        /*0694*/ 	.short	0x010a
        /*0696*/ 	.byte	0x3f
	.zero		1


	//   ....[79]....
        /*0698*/ 	.word	0x000144d0
        /*069c*/ 	.word	0x00000003
        /*06a0*/ 	.word	0x0002d860
        /*06a4*/ 	.short	0x010a
        /*06a6*/ 	.byte	0x3f
	.zero		1


	//   ....[80]....
        /*06a8*/ 	.word	0x000145b0
        /*06ac*/ 	.word	0x00000009
        /*06b0*/ 	.word	0x0002d820
        /*06b4*/ 	.short	0x010a
        /*06b6*/ 	.byte	0x3f
	.zero		1


	//   ....[81]....
        /*06b8*/ 	.word	0x00014600
        /*06bc*/ 	.word	0x00000005
        /*06c0*/ 	.word	0x00000000
        /*06c4*/ 	.short	0x010a
        /*06c6*/ 	.byte	0x3f
	.zero		1


	//   ....[82]....
        /*06c8*/ 	.word	0x00014650
        /*06cc*/ 	.word	0x00000003
        /*06d0*/ 	.word	0x00000000
        /*06d4*/ 	.short	0x010a
        /*06d6*/ 	.byte	0x3f
	.zero		1


	//   ....[83]....
        /*06d8*/ 	.word	0x000146a0
        /*06dc*/ 	.word	0x00000013
        /*06e0*/ 	.word	0x00000000
        /*06e4*/ 	.short	0x010a
        /*06e6*/ 	.byte	0x3f
	.zero		1


	//----- nvinfo : EIATTR_NUM_MBARRIERS
	.align		4
.L_1321:
        /*06e8*/ 	.byte	0x03, 0x38
        /*06ea*/ 	.short	0x0016


	//----- nvinfo : EIATTR_EXIT_INSTR_OFFSETS
	.align		4
        /*06ec*/ 	.byte	0x04, 0x1c
        /*06ee*/ 	.short	(.L_1323 - .L_1322)


	//   ....[0]....
.L_1322:
        /*06f0*/ 	.word	0x00000a50


	//   ....[1]....
        /*06f4*/ 	.word	0x00010aa0


	//   ....[2]....
        /*06f8*/ 	.word	0x00010b00


	//   ....[3]....
        /*06fc*/ 	.word	0x00013bb0


	//   ....[4]....
        /*0700*/ 	.word	0x00013de0


	//----- nvinfo : EIATTR_MAX_THREADS
	.align		4
.L_1323:
        /*0704*/ 	.byte	0x04, 0x05
        /*0706*/ 	.short	(.L_1325 - .L_1324)
.L_1324:
        /*0708*/ 	.word	0x00000200
        /*070c*/ 	.word	0x00000001
        /*0710*/ 	.word	0x00000001


	//----- nvinfo : EIATTR_CRS_STACK_SIZE
	.align		4
.L_1325:
        /*0714*/ 	.byte	0x04, 0x1e
        /*0716*/ 	.short	(.L_1327 - .L_1326)
.L_1326:
        /*0718*/ 	.word	0x00000000


	//----- nvinfo : EIATTR_CBANK_PARAM_SIZE
	.align		4
.L_1327:
        /*071c*/ 	.byte	0x03, 0x19
        /*071e*/ 	.short	0x0bf0


	//----- nvinfo : EIATTR_PARAM_CBANK
	.align		4
        /*0720*/ 	.byte	0x04, 0x0a
        /*0722*/ 	.short	(.L_1329 - .L_1328)
	.align		4
.L_1328:
        /*0724*/ 	.word	index@(.nv.constant0._ZN7cutlass13device_kernelIN5flash11enable_sm90INS1_16FlashAttnFwdSm90INS1_25CollectiveMainloopFwdSm90ILi2EN4cute5tupleIJNS5_1CILi1EEES8_S8_EEENS6_IJNS7_ILi192EEENS7_ILi128EEENS7_ILi96EEEEEELi96ENS_10bfloat16_tEfNS_4arch4Sm90ELb0ELb1ELb1ELb0ELb0ELb0ELb0ELb0ELb1ELb0ELb0ELb0EEENS1_21CollectiveEpilogueFwdINS6_IJSA_SC_SB_EEES9_SE_SG_Li384ELb0ELb0ELb0ELb0EEENS1_30DynamicPersistentTileSchedulerILi384ELi32ELb0ELb0ELb1EEEEEEEEEvNT_6ParamsE)
        /*0728*/ 	.short	0x0210
        /*072a*/ 	.short	0x0bf0


	//----- nvinfo : EIATTR_SW_WAR
	.align		4
.L_1329:
        /*072c*/ 	.byte	0x04, 0x36
        /*072e*/ 	.short	(.L_1331 - .L_1330)
.L_1330:
        /*0730*/ 	.word	0x00000008
.L_1331:


//--------------------- .nv.info._ZN7cutlass13device_kernelIN5flash11enable_sm90INS1_16FlashAttnFwdSm90INS1_25CollectiveMainloopFwdSm90ILi2EN4cute5tupleIJNS5_1CILi1EEES8_S8_EEENS6_IJNS7_ILi192EEENS7_ILi128EEENS7_ILi96EEEEEELi96ENS_10bfloat16_tEfNS_4arch4Sm90ELb0ELb1ELb1ELb1ELb0ELb0ELb0ELb0ELb1ELb0ELb0ELb0EEENS1_21CollectiveEpilogueFwdINS6_IJSA_SC_SB_EEES9_SE_SG_Li384ELb1ELb0ELb0ELb0EEENS1_36VarlenDynamicPersistentTileSchedulerILi192ELi128ELi384ELi32ELb0ELb0ELb1ELb1ELb0ELb1EEEEEEEEEvNT_6ParamsE --------------------------
	.section	.nv.info._ZN7cutlass13device_kernelIN5flash11enable_sm90INS1_16FlashAttnFwdSm90INS1_25CollectiveMainloopFwdSm90ILi2EN4cute5tupleIJNS5_1CILi1EEES8_S8_EEENS6_IJNS7_ILi192EEENS7_ILi128EEENS7_ILi96EEEEEELi96ENS_10bfloat16_tEfNS_4arch4Sm90ELb0ELb1ELb1ELb1ELb0ELb0ELb0ELb0ELb1ELb0ELb0ELb0EEENS1_21CollectiveEpilogueFwdINS6_IJSA_SC_SB_EEES9_SE_SG_Li384ELb1ELb0ELb0ELb0EEENS1_36VarlenDynamicPersistentTileSchedulerILi192ELi128ELi384ELi32ELb0ELb0ELb1ELb1ELb0ELb1EEEEEEEEEvNT_6ParamsE,"",@"SHT_CUDA_INFO"
	.sectionflags	@""
	.align	4


	//----- nvinfo : EIATTR_CUDA_API_VERSION
	.align		4
        /*0000*/ 	.byte	0x04, 0x37
        /*0002*/ 	.short	(.L_1333 - .L_1332)
.L_1332:
        /*0004*/ 	.word	0x00000082


	//----- nvinfo : EIATTR_KPARAM_INFO
	.align		4
.L_1333:
        /*0008*/ 	.byte	0x04, 0x17
        /*000a*/ 	.short	(.L_1335 - .L_1334)
.L_1334:
        /*000c*/ 	.word	0x00000000
        /*0010*/ 	.short	0x0000
        /*0012*/ 	.short	0x0070
        /*0014*/ 	.byte	0x00, 0xf0, 0x01, 0x28


	//----- nvinfo : EIATTR_SPARSE_MMA_MASK
	.align		4
.L_1335:
        /*0018*/ 	.byte	0x03, 0x50
        /*001a*/ 	.short	0x0000


	//----- nvinfo : EIATTR_MAXREG_COUNT
	.align		4
        /*001c*/ 	.byte	0x03, 0x1b
        /*001e*/ 	.short	0x0080


	//----- nvinfo : EIATTR_NUM_BARRIERS
	.align		4
        /*0020*/ 	.byte	0x02, 0x4c
        /*0022*/ 	.byte	0x10
	.zero		1


	//----- nvinfo : EIATTR_EXTERNS
	.align		4
        /*0024*/ 	.byte	0x04, 0x0f
        /*0026*/ 	.short	(.L_1337 - .L_1336)


	//   ....[0]....
	.align		4
.L_1336:
        /*0028*/ 	.word	index@(__assertfail)


	//----- nvinfo : EIATTR_ANNOTATIONS
	.align		4
.L_1337:
        /*002c*/ 	.byte	0x04, 0x55
        /*002e*/ 	.short	(.L_1339 - .L_1338)


	//   ....[0]....
.L_1338:
        /*0030*/ 	.word	0x00000001
        /*0034*/ 	.byte	0x80, 0x22, 0x01, 0x00, 0x01, 0x00, 0x00, 0x00, 0x10, 0x2d, 0x01, 0x00


	//----- nvinfo : EIATTR_MERCURY_ISA_VERSION
	.align		4
.L_1339:
        /*0040*/ 	.byte	0x03, 0x5f
        /*0042*/ 	.short	0x0101


	//----- nvinfo : EIATTR_UNUSED_LOAD_BYTE_OFFSET
	.align		4
        /*0044*/ 	.byte	0x04, 0x44
        /*0046*/ 	.short	(.L_1341 - .L_1340)


	//   ....[0]....
.L_1340:
        /*0048*/ 	.word	0x00000a80
        /*004c*/ 	.word	0x0000fff0


	//   ....[1]....
        /*0050*/ 	.word	0x0000fcc0
        /*0054*/ 	.word	0x0000fff0


	//----- nvinfo : EIATTR_INT_WARP_WIDE_INSTR_OFFSETS
	.align		4
.L_1341:
        /*0058*/ 	.byte	0x04, 0x31
        /*005a*/ 	.short	(.L_1343 - .L_1342)


	//   ....[0]....
.L_1342:
        /*005c*/ 	.word	0x00000160


	//   ....[1]....
        /*0060*/ 	.word	0x000001a0


	//   ....[2]....
        /*0064*/ 	.word	0x00000210


	//   ....[3]....
        /*0068*/ 	.word	0x000128c0


	//   ....[4]....
        /*006c*/ 	.word	0x00012950


	//   ....[5]....
        /*0070*/ 	.word	0x00012e00


	//   ....[6]....
        /*0074*/ 	.word	0x00012e40


	//   ....[7]....
        /*0078*/ 	.word	0x00012f80


	//   ....[8]....
        /*007c*/ 	.word	0x00013050


	//   ....[9]....
        /*0080*/ 	.word	0x00014f20


	//   ....[10]....
        /*0084*/ 	.word	0x00014fb0


	//----- nvinfo : EIATTR_COOP_GROUP_MASK_REGIDS
	.align		4
.L_1343:
        /*0088*/ 	.byte	0x04, 0x29
        /*008a*/ 	.short	(.L_1345 - .L_1344)


	//   ....[0]....
.L_1344:
        /*008c*/ 	.word	0xffffffff


	//   ....[1]....
        /*0090*/ 	.word	0xffffffff


	//   ....[2]....
        /*0094*/ 	.word	0xffffffff


	//   ....[3]....
        /*0098*/ 	.word	0xffffffff


	//   ....[4]....
        /*009c*/ 	.word	0xffffffff


	//   ....[5]....
        /*00a0*/ 	.word	0xffffffff


	//   ....[6]....
        /*00a4*/ 	.word	0xffffffff


	//   ....[7]....
        /*00a8*/ 	.word	0xffffffff


	//   ....[8]....
        /*00ac*/ 	.word	0xffffffff


	//   ....[9]....
        /*00b0*/ 	.word	0xffffffff


	//   ....[10]....
        /*00b4*/ 	.word	0xffffffff


	//   ....[11]....
        /*00b8*/ 	.word	0xffffffff


	//   ....[12]....
        /*00bc*/ 	.word	0xffffffff


	//   ....[13]....
        /*00c0*/ 	.word	0xffffffff


	//   ....[14]....
        /*00c4*/ 	.word	0xffffffff


	//   ....[15]....
        /*00c8*/ 	.word	0xffffffff


	//   ....[16]....
        /*00cc*/ 	.word	0xffffffff


	//   ....[17]....
        /*00d0*/ 	.word	0xffffffff


	//   ....[18]....
        /*00d4*/ 	.word	0xffffffff


	//   ....[19]....
        /*00d8*/ 	.word	0xffffffff


	//   ....[20]....
        /*00dc*/ 	.word	0xffffffff


	//   ....[21]....
        /*00e0*/ 	.word	0xffffffff


	//   ....[22]....
        /*00e4*/ 	.word	0xffffffff


	//   ....[23]....
        /*00e8*/ 	.word	0xffffffff


	//   ....[24]....
        /*00ec*/ 	.word	0xffffffff


	//   ....[25]....
        /*00f0*/ 	.word	0xffffffff


	//   ....[26]....
        /*00f4*/ 	.word	0xffffffff


	//   ....[27]....
        /*00f8*/ 	.word	0xffffffff


	//   ....[28]....
        /*00fc*/ 	.word	0xffffffff


	//   ....[29]....
        /*0100*/ 	.word	0xffffffff


	//   ....[30]....
        /*0104*/ 	.word	0xffffffff


	//   ....[31]....
        /*0108*/ 	.word	0xffffffff


	//   ....[32]....
        /*010c*/ 	.word	0xffffffff


	//   ....[33]....
        /*0110*/ 	.word	0xffffffff


	//   ....[34]....
        /*0114*/ 	.word	0xffffffff


	//   ....[35]....
        /*0118*/ 	.word	0xffffffff


	//   ....[36]....
        /*011c*/ 	.word	0xffffffff


	//   ....[37]....
        /*0120*/ 	.word	0xffffffff


	//   ....[38]....
        /*0124*/ 	.word	0xffffffff


	//   ....[39]....
        /*0128*/ 	.word	0xffffffff


	//   ....[40]....
        /*012c*/ 	.word	0xffffffff


	//   ....[41]....
        /*0130*/ 	.word	0xffffffff


	//   ....[42]....
        /*0134*/ 	.word	0xffffffff


	//   ....[43]....
        /*0138*/ 	.word	0xffffffff


	//   ....[44]....
        /*013c*/ 	.word	0xffffffff


	//   ....[45]....
        /*0140*/ 	.word	0xffffffff


	//   ....[46]....
        /*0144*/ 	.word	0xffffffff


	//   ....[47]....
        /*0148*/ 	.word	0xffffffff


	//   ....[48]....
        /*014c*/ 	.word	0xffffffff


	//   ....[49]....
        /*0150*/ 	.word	0xffffffff


	//   ....[50]....
        /*0154*/ 	.word	0xffffffff


	//   ....[51]....
        /*0158*/ 	.word	0xffffffff


	//   ....[52]....
        /*015c*/ 	.word	0xffffffff


	//   ....[53]....
        /*0160*/ 	.word	0xffffffff


	//   ....[54]....
        /*0164*/ 	.word	0xffffffff


	//   ....[55]....
        /*0168*/ 	.word	0xffffffff


	//   ....[56]....
        /*016c*/ 	.word	0xffffffff


	//   ....[57]....
        /*0170*/ 	.word	0xffffffff


	//   ....[58]....
        /*0174*/ 	.word	0xffffffff


	//   ....[59]....
        /*0178*/ 	.word	0xffffffff


	//   ....[60]....
        /*017c*/ 	.word	0xffffffff


	//   ....[61]....
        /*0180*/ 	.word	0xffffffff


	//   ....[62]....
        /*0184*/ 	.word	0xffffffff


	//   ....[63]....
        /*0188*/ 	.word	0xffffffff


	//   ....[64]....
        /*018c*/ 	.word	0xffffffff


	//   ....[65]....
        /*0190*/ 	.word	0xffffffff


	//   ....[66]....
        /*0194*/ 	.word	0x0500000f


	//   ....[67]....
        /*0198*/ 	.word	0x0500000f


	//   ....[68]....
        /*019c*/ 	.word	0x0500000f


	//   ....[69]....
        /*01a0*/ 	.word	0x0500000f


	//   ....[70]....
        /*01a4*/ 	.word	0x0500000f


	//   ....[71]....
        /*01a8*/ 	.word	0x0500000f


	//   ....[72]....
        /*01ac*/ 	.word	0x0500000f


	//   ....[73]....
        /*01b0*/ 	.word	0x0500000f


	//   ....[74]....
        /*01b4*/ 	.word	0x0500000f


	//   ....[75]....
        /*01b8*/ 	.word	0x0500000f


	//   ....[76]....
        /*01bc*/ 	.word	0x0500000f


	//   ....[77]....
        /*01c0*/ 	.word	0x0500000f


	//   ....[78]....
        /*01c4*/ 	.word	0x0500000f


	//   ....[79]....
        /*01c8*/ 	.word	0x0500000f


	//   ....[80]....
        /*01cc*/ 	.word	0x0500000f


	//   ....[81]....
        /*01d0*/ 	.word	0x0500000f


	//   ....[82]....
        /*01d4*/ 	.word	0x0500000f


	//   ....[83]....
        /*01d8*/ 	.word	0x0500000f


	//   ....[84]....
        /*01dc*/ 	.word	0x0500000f


	//----- nvinfo : EIATTR_COOP_GROUP_INSTR_OFFSETS
	.align		4
.L_1345:
        /*01e0*/ 	.byte	0x04, 0x28
        /*01e2*/ 	.short	(.L_1347 - .L_1346)


	//   ....[0]....
.L_1346:
        /*01e4*/ 	.word	0x00000070


	//   ....[1]....
        /*01e8*/ 	.word	0x00000170


	//   ....[2]....
        /*01ec*/ 	.word	0x000001c0


	//   ....[3]....
        /*01f0*/ 	.word	0x000003f0


	//   ....[4]....
        /*01f4*/ 	.word	0x00000550


	//   ....[5]....
        /*01f8*/ 	.word	0x00000670


	//   ....[6]....
        /*01fc*/ 	.word	0x000007d0


	//   ....[7]....
        /*0200*/ 	.word	0x000018b0


	//   ....[8]....
        /*0204*/ 	.word	0x00003ea0


	//   ....[9]....
        /*0208*/ 	.word	0x00003f40


	//   ....[10]....
        /*020c*/ 	.word	0x00004630


	//   ....[11]....
        /*0210*/ 	.word	0x00004690


	//   ....[12]....
        /*0214*/ 	.word	0x00005290


	//   ....[13]....
        /*0218*/ 	.word	0x000074f0


	//   ....[14]....
        /*021c*/ 	.word	0x000075f0


	//   ....[15]....
        /*0220*/ 	.word	0x00007b50


	//   ....[16]....
        /*0224*/ 	.word	0x00007d10


	//   ....[17]....
        /*0228*/ 	.word	0x00008e80


	//   ....[18]....
        /*022c*/ 	.word	0x00009f70


	//   ....[19]....
        /*0230*/ 	.word	0x0000a010


	//   ....[20]....
        /*0234*/ 	.word	0x0000a6e0


	//   ....[21]....
        /*0238*/ 	.word	0x0000a7a0


	//   ....[22]....
        /*023c*/ 	.word	0x0000b980


	//   ....[23]....
        /*0240*/ 	.word	0x0000d8d0


	//   ....[24]....
        /*0244*/ 	.word	0x0000d9d0


	//   ....[25]....
        /*0248*/ 	.word	0x0000e250


	//   ....[26]....
        /*024c*/ 	.word	0x0000e340


	//   ....[27]....
        /*0250*/ 	.word	0x0000f260


	//   ....[28]....
        /*0254*/ 	.word	0x0000f370


	//   ....[29]....
        /*0258*/ 	.word	0x0000f3d0


	//   ....[30]....
        /*025c*/ 	.word	0x0000f4e0


	//   ....[31]....
        /*0260*/ 	.word	0x0000f520


	//   ....[32]....
        /*0264*/ 	.word	0x000114c0


	//   ....[33]....
        /*0268*/ 	.word	0x00011640


	//   ....[34]....
        /*026c*/ 	.word	0x00011670


	//   ....[35]....
        /*0270*/ 	.word	0x000116b0


	//   ....[36]....
        /*0274*/ 	.word	0x00011720


	//   ....[37]....
        /*0278*/ 	.word	0x00011780


	//   ....[38]....
        /*027c*/ 	.word	0x000117c0


	//   ....[39]....
        /*0280*/ 	.word	0x00011940


	//   ....[40]....
        /*0284*/ 	.word	0x000119a0


	//   ....[41]....
        /*0288*/ 	.word	0x000119e0


	//   ....[42]....
        /*028c*/ 	.word	0x00011a20


	//   ....[43]....
        /*0290*/ 	.word	0x00011a50


	//   ....[44]....
        /*0294*/ 	.word	0x00011a80


	//   ....[45]....
        /*0298*/ 	.word	0x00011b20


	//   ....[46]....
        /*029c*/ 	.word	0x00011b80


	//   ....[47]....
        /*02a0*/ 	.word	0x00011c10


	//   ....[48]....
        /*02a4*/ 	.word	0x00015320


	//   ....[49]....
        /*02a8*/ 	.word	0x00015330


	//   ....[50]....
        /*02ac*/ 	.word	0x00015420


	//   ....[51]....
        /*02b0*/ 	.word	0x00015480


	//   ....[52]....
        /*02b4*/ 	.word	0x000154c0


	//   ....[53]....
        /*02b8*/ 	.word	0x00015500


	//   ....[54]....
        /*02bc*/ 	.word	0x00015530


	//   ....[55]....
        /*02c0*/ 	.word	0x00015560


	//   ....[56]....
        /*02c4*/ 	.word	0x000156d0


	//   ....[57]....
        /*02c8*/ 	.word	0x00015730


	//   ....[58]....
        /*02cc*/ 	.word	0x00015770


	//   ....[59]....
        /*02d0*/ 	.word	0x000157b0


	//   ....[60]....
        /*02d4*/ 	.word	0x000157e0


	//   ....[61]....
        /*02d8*/ 	.word	0x00015810


	//   ....[62]....
        /*02dc*/ 	.word	0x000158d0


	//   ....[63]....
        /*02e0*/ 	.word	0x000158f0


	//   ....[64]....
        /*02e4*/ 	.word	0x00015960


	//   ....[65]....
        /*02e8*/ 	.word	0x00015fb0


	//   ....[66]....
        /*02ec*/ 	.word	0x00016610


	//   ....[67]....
        /*02f0*/ 	.word	0x00016a00


	//   ....[68]....
        /*02f4*/ 	.word	0x00016a90


	//   ....[69]....
        /*02f8*/ 	.word	0x00016b30


	//   ....[70]....
        /*02fc*/ 	.word	0x00016be0


	//   ....[71]....
        /*0300*/ 	.word	0x00016c60


	//   ....[72]....
        /*0304*/ 	.word	0x00016ce0


	//   ....[73]....
        /*0308*/ 	.word	0x00016d60


	//   ....[74]....
        /*030c*/ 	.word	0x00016de0


	//   ....[75]....
        /*0310*/ 	.word	0x00016e70


	//   ....[76]....
        /*0314*/ 	.word	0x00016f20


	//   ....[77]....
        /*0318*/ 	.word	0x00016fa0


	//   ....[78]....
        /*031c*/ 	.word	0x00017020


	//   ....[79]....
        /*0320*/ 	.word	0x000170a0


	//   ....[80]....
        /*0324*/ 	.word	0x00017120


	//   ....[81]....
        /*0328*/ 	.word	0x00017190


	//   ....[82]....
        /*032c*/ 	.word	0x00017230


	//   ....[83]....
        /*0330*/ 	.word	0x000172c0


	//   ....[84]....
        /*0334*/ 	.word	0x000173e0


	//----- nvinfo : EIATTR_REG_RECONFIG
	.align		4
.L_1347:
        /*0338*/ 	.byte	0x01, 0x54
	.zero		2


	//----- nvinfo : EIATTR_SYSCALL_OFFSETS
	.align		4
        /*033c*/ 	.byte	0x04, 0x46
        /*033e*/ 	.short	(.L_1349 - .L_1348)


	//   ....[0]....
.L_1348:
        /*0340*/ 	.word	0x00001aa0


	//   ....[1]....
        /*0344*/ 	.word	0x00012ad0


	//   ....[2]....
        /*0348*/ 	.word	0x00012c00


	//   ....[3]....
        /*034c*/ 	.word	0x00012d00


	//----- nvinfo : EIATTR_MBARRIER_INSTR_OFFSETS
	.align		4
.L_1349:
        /*0350*/ 	.byte	0x04, 0x39
        /*0352*/ 	.short	(.L_1351 - .L_1350)


	//   ....[0]....
.L_1350:
        /*0354*/ 	.word	0x000002a0
        /*0358*/ 	.word	0x000000ff
        /*035c*/ 	.word	0x0002d800
        /*0360*/ 	.short	0x0100
        /*0362*/ 	.byte	0x08
	.zero		1


	//   ....[1]....
        /*0364*/ 	.word	0x000002b0
        /*0368*/ 	.word	0x000000ff
        /*036c*/ 	.word	0x0002d820
        /*0370*/ 	.short	0x0100
        /*0372*/ 	.byte	0x08
	.zero		1


	//   ....[2]....
        /*0374*/ 	.word	0x000003a0
        /*0378*/ 	.word	0x000000ff
        /*037c*/ 	.word	0x0002d830
        /*0380*/ 	.short	0x0100
        /*0382*/ 	.byte	0x08
	.zero		1


	//   ....[3]....
        /*0384*/ 	.word	0x000003b0
        /*0388*/ 	.word	0x000000ff
        /*038c*/ 	.word	0x0002d840
        /*0390*/ 	.short	0x0100
        /*0392*/ 	.byte	0x08
	.zero		1


	//   ....[4]....
        /*0394*/ 	.word	0x000003c0
        /*0398*/ 	.word	0x000000ff
        /*039c*/ 	.word	0x0002d838
        /*03a0*/ 	.short	0x0100
        /*03a2*/ 	.byte	0x08
	.zero		1


	//   ....[5]....
        /*03a4*/ 	.word	0x000003d0
        /*03a8*/ 	.word	0x000000ff
        /*03ac*/ 	.word	0x0002d848
        /*03b0*/ 	.short	0x0100
        /*03b2*/ 	.byte	0x08
	.zero		1


	//   ....[6]....
        /*03b4*/ 	.word	0x00000500
        /*03b8*/ 	.word	0x000000ff
        /*03bc*/ 	.word	0x0002d850
        /*03c0*/ 	.short	0x0100
        /*03c2*/ 	.byte	0x08
	.zero		1


	//   ....[7]....
        /*03c4*/ 	.word	0x00000510
        /*03c8*/ 	.word	0x000000ff
        /*03cc*/ 	.word	0x0002d860
        /*03d0*/ 	.short	0x0100
        /*03d2*/ 	.byte	0x08
	.zero		1


	//   ....[8]....
        /*03d4*/ 	.word	0x00000520
        /*03d8*/ 	.word	0x000000ff
        /*03dc*/ 	.word	0x0002d858
        /*03e0*/ 	.short	0x0100
        /*03e2*/ 	.byte	0x08
	.zero		1


	//   ....[9]....
        /*03e4*/ 	.word	0x00000530
        /*03e8*/ 	.word	0x000000ff
        /*03ec*/ 	.word	0x0002d868
        /*03f0*/ 	.short	0x0100
        /*03f2*/ 	.byte	0x08
	.zero		1


	//   ....[10]....
        /*03f4*/ 	.word	0x00000620
        /*03f8*/ 	.word	0x000000ff
        /*03fc*/ 	.word	0x0002d870
        /*0400*/ 	.short	0x0100
        /*0402*/ 	.byte	0x06
	.zero		1


	//   ....[11]....
        /*0404*/ 	.word	0x00000630
        /*0408*/ 	.word	0x000000ff
        /*040c*/ 	.word	0x0002d880
        /*0410*/ 	.short	0x0100
        /*0412*/ 	.byte	0x06
	.zero		1


	//   ....[12]....
        /*0414*/ 	.word	0x00000640
        /*0418*/ 	.word	0x000000ff
        /*041c*/ 	.word	0x0002d878
        /*0420*/ 	.short	0x0100
        /*0422*/ 	.byte	0x06
	.zero		1


	//   ....[13]....
        /*0424*/ 	.word	0x00000650
        /*0428*/ 	.word	0x000000ff
        /*042c*/ 	.word	0x0002d888
        /*0430*/ 	.short	0x0100
        /*0432*/ 	.byte	0x06
	.zero		1


	//   ....[14]....
        /*0434*/ 	.word	0x00000780
        /*0438*/ 	.word	0x000000ff
        /*043c*/ 	.word	0x0002d890
        /*0440*/ 	.short	0x0100
        /*0442*/ 	.byte	0x08
	.zero		1


	//   ....[15]....
        /*0444*/ 	.word	0x00000790
        /*0448*/ 	.word	0x000000ff
        /*044c*/ 	.word	0x0002d8a0
        /*0450*/ 	.short	0x0100
        /*0452*/ 	.byte	0x08
	.zero		1


	//   ....[16]....
        /*0454*/ 	.word	0x000007a0
        /*0458*/ 	.word	0x000000ff
        /*045c*/ 	.word	0x0002d898
        /*0460*/ 	.short	0x0100
        /*0462*/ 	.byte	0x08
	.zero		1


	//   ....[17]....
        /*0464*/ 	.word	0x000007b0
        /*0468*/ 	.word	0x000000ff
        /*046c*/ 	.word	0x0002d8a8
        /*0470*/ 	.short	0x0100
        /*0472*/ 	.byte	0x08
	.zero		1


	//   ....[18]....
        /*0474*/ 	.word	0x000008e0
        /*0478*/ 	.word	0x000000ff
        /*047c*/ 	.word	0x0002d8b0
        /*0480*/ 	.short	0x0100
        /*0482*/ 	.byte	0x08
	.zero		1


	//   ....[19]....
        /*0484*/ 	.word	0x000008f0
        /*0488*/ 	.word	0x000000ff
        /*048c*/ 	.word	0x0002d8c0
        /*0490*/ 	.short	0x0100
        /*0492*/ 	.byte	0x08
	.zero		1


	//   ....[20]....
        /*0494*/ 	.word	0x00000900
        /*0498*/ 	.word	0x000000ff
        /*049c*/ 	.word	0x0002d8b8
        /*04a0*/ 	.short	0x0100
        /*04a2*/ 	.byte	0x08
	.zero		1


	//   ....[21]....
        /*04a4*/ 	.word	0x00000910
        /*04a8*/ 	.word	0x000000ff
        /*04ac*/ 	.word	0x0002d8c8
        /*04b0*/ 	.short	0x0100
        /*04b2*/ 	.byte	0x08
	.zero		1


	//   ....[22]....
        /*04b4*/ 	.word	0x00001b20
        /*04b8*/ 	.word	0x000000ff
        /*04bc*/ 	.word	0x0002d800
        /*04c0*/ 	.short	0x010a
        /*04c2*/ 	.byte	0x2a
	.zero		1


	//   ....[23]....
        /*04c4*/ 	.word	0x00001ba0
        /*04c8*/ 	.word	0x00000004
        /*04cc*/ 	.word	0x0002d830
        /*04d0*/ 	.short	0x010a
        /*04d2*/ 	.byte	0x3f
	.zero		1


	//   ....[24]....
        /*04d4*/ 	.word	0x00001c00
        /*04d8*/ 	.word	0x00000004
        /*04dc*/ 	.word	0x0002d830
        /*04e0*/ 	.short	0x010a
        /*04e2*/ 	.byte	0x3f
	.zero		1


	//   ....[25]....
        /*04e4*/ 	.word	0x000023d0
        /*04e8*/ 	.word	0x00000004
        /*04ec*/ 	.word	0x00000000
        /*04f0*/ 	.short	0x0101
        /*04f2*/ 	.byte	0x3f
	.zero		1


	//   ....[26]....
        /*04f4*/ 	.word	0x00005710
        /*04f8*/ 	.word	0x000000ff
        /*04fc*/ 	.word	0x0002d830
        /*0500*/ 	.short	0x010a
        /*0502*/ 	.byte	0x06
	.zero		1


	//   ....[27]....
        /*0504*/ 	.word	0x00005750
        /*0508*/ 	.word	0x000000ff
        /*050c*/ 	.word	0x0002d830
        /*0510*/ 	.short	0x010a
        /*0512*/ 	.byte	0x06
	.zero		1


	//   ....[28]....
        /*0514*/ 	.word	0x000059f0
        /*0518*/ 	.word	0x000000ff
        /*051c*/ 	.word	0x0002d850
        /*0520*/ 	.short	0x010a
        /*0522*/ 	.byte	0x06
	.zero		1


	//   ....[29]....
        /*0524*/ 	.word	0x00005a30
        /*0528*/ 	.word	0x000000ff
        /*052c*/ 	.word	0x0002d850
        /*0530*/ 	.short	0x010a
        /*0532*/ 	.byte	0x06
	.zero		1


	//   ....[30]....
        /*0534*/ 	.word	0x00006740
        /*0538*/ 	.word	0x00000035
        /*053c*/ 	.word	0x00000000
        /*0540*/ 	.short	0x0101
        /*0542*/ 	.byte	0x3f
	.zero		1


	//   ....[31]....
        /*0544*/ 	.word	0x00008060
        /*0548*/ 	.word	0x0000000d
        /*054c*/ 	.word	0x00000000
        /*0550*/ 	.short	0x0101
        /*0552*/ 	.byte	0x3f
	.zero		1


	//   ....[32]....
        /*0554*/ 	.word	0x00009220
        /*0558*/ 	.word	0x000000ff
        /*055c*/ 	.word	0x0002d830
        /*0560*/ 	.short	0x010a
        /*0562*/ 	.byte	0x06
	.zero		1


	//   ....[33]....
        /*0564*/ 	.word	0x00009260
        /*0568*/ 	.word	0x000000ff
        /*056c*/ 	.word	0x0002d830
        /*0570*/ 	.short	0x010a
        /*0572*/ 	.byte	0x06
	.zero		1


	//   ....[34]....
        /*0574*/ 	.word	0x00009500
        /*0578*/ 	.word	0x000000ff
        /*057c*/ 	.word	0x0002d850
        /*0580*/ 	.short	0x010a
        /*0582*/ 	.byte	0x06
	.zero		1


	//   ....[35]....
        /*0584*/ 	.word	0x00009540
        /*0588*/ 	.word	0x000000ff
        /*058c*/ 	.word	0x0002d850
        /*0590*/ 	.short	0x010a
        /*0592*/ 	.byte	0x06
	.zero		1


	//   ....[36]....
        /*0594*/ 	.word	0x0000ae40
        /*0598*/ 	.word	0x00000018
        /*059c*/ 	.word	0x00000000
        /*05a0*/ 	.short	0x0101
        /*05a2*/ 	.byte	0x3f
	.zero		1


	//   ....[37]....
        /*05a4*/ 	.word	0x0000aec0
        /*05a8*/ 	.word	0x0000002a
        /*05ac*/ 	.word	0x00000000
        /*05b0*/ 	.short	0x0101
        /*05b2*/ 	.byte	0x3f
	.zero		1


	//   ....[38]....
        /*05b4*/ 	.word	0x0000bb50
        /*05b8*/ 	.word	0x000000ff
        /*05bc*/ 	.word	0x0002d830
        /*05c0*/ 	.short	0x010a
        /*05c2*/ 	.byte	0x06
	.zero		1


	//   ....[39]....
        /*05c4*/ 	.word	0x0000bb90
        /*05c8*/ 	.word	0x000000ff
        /*05cc*/ 	.word	0x0002d830
        /*05d0*/ 	.short	0x010a
        /*05d2*/ 	.byte	0x06
	.zero		1


	//   ....[40]....
        /*05d4*/ 	.word	0x0000be30
        /*05d8*/ 	.word	0x000000ff
        /*05dc*/ 	.word	0x0002d850
        /*05e0*/ 	.short	0x010a
        /*05e2*/ 	.byte	0x06
	.zero		1


	//   ....[41]....
        /*05e4*/ 	.word	0x0000be70
        /*05e8*/ 	.word	0x000000ff
        /*05ec*/ 	.word	0x0002d850
        /*05f0*/ 	.short	0x010a
        /*05f2*/ 	.byte	0x06
	.zero		1


	//   ....[42]....
        /*05f4*/ 	.word	0x0000cb30
        /*05f8*/ 	.word	0x00000035
        /*05fc*/ 	.word	0x00000000
        /*0600*/ 	.short	0x0101
        /*0602*/ 	.byte	0x3f
	.zero		1


	//   ....[43]....
        /*0604*/ 	.word	0x0000e6b0
        /*0608*/ 	.word	0x00000020
        /*060c*/ 	.word	0x00000000
        /*0610*/ 	.short	0x0101
        /*0612*/ 	.byte	0x3f
	.zero		1


	//   ....[44]....
        /*0614*/ 	.word	0x0000f2e0
        /*0618*/ 	.word	0x000000ff
        /*061c*/ 	.word	0x0002d850
        /*0620*/ 	.short	0x010a
        /*0622*/ 	.byte	0x09
	.zero		1


	//   ....[45]....
        /*0624*/ 	.word	0x0000f320
        /*0628*/ 	.word	0x000000ff
        /*062c*/ 	.word	0x0002d850
        /*0630*/ 	.short	0x010a
        /*0632*/ 	.byte	0x09
	.zero		1


	//   ....[46]....
        /*0634*/ 	.word	0x0000f960
        /*0638*/ 	.word	0x00000007
        /*063c*/ 	.word	0x00000000
        /*0640*/ 	.short	0x0101
        /*0642*/ 	.byte	0x3f
	.zero		1


	//   ....[47]....
        /*0644*/ 	.word	0x00010960
        /*0648*/ 	.word	0x000000ff
        /*064c*/ 	.word	0x00000000
        /*0650*/ 	.short	0x0101
        /*0652*/ 	.byte	0x04
	.zero		1


	//   ....[48]....
        /*0654*/ 	.word	0x00013330
        /*0658*/ 	.word	0x00000005
        /*065c*/ 	.word	0x0002d840
        /*0660*/ 	.short	0x010a
        /*0662*/ 	.byte	0x3f
	.zero		1


	//   ....[49]....
        /*0664*/ 	.word	0x00013820
        /*0668*/ 	.word	0x00000019
        /*066c*/ 	.word	0x0002d820
        /*0670*/ 	.short	0x010a
        /*0672*/ 	.byte	0x3f
	.zero		1


	//   ....[50]....
        /*0674*/ 	.word	0x00013b00
        /*0678*/ 	.word	0x00000003
        /*067c*/ 	.word	0x0002d840
        /*0680*/ 	.short	0x010a
        /*0682*/ 	.byte	0x3f
	.zero		1


	//   ....[51]....
        /*0684*/ 	.word	0x00013d80
        /*0688*/ 	.word	0x00000002
        /*068c*/ 	.word	0x00000060
        /*0690*/ 	.short	0x010a
        /*0692*/ 	.byte	0x3f
	.zero		1


	//   ....[52]....
        /*0694*/ 	.word	0x000142a0
        /*0698*/ 	.word	0x00000003
        /*069c*/ 	.word	0x0002d840
        /*06a0*/ 	.short	0x010a
        /*06a2*/ 	.byte	0x3f
	.zero		1


	//   ....[53]....
        /*06a4*/ 	.word	0x00014520
        /*06a8*/ 	.word	0x00000003
        /*06ac*/ 	.word	0x00000060
        /*06b0*/ 	.short	0x010a
        /*06b2*/ 	.byte	0x3f
	.zero		1


	//   ....[54]....
        /*06b4*/ 	.word	0x000149a0
        /*06b8*/ 	.word	0x00000002
        /*06bc*/ 	.word	0x0002d840
        /*06c0*/ 	.short	0x010a
        /*06c2*/ 	.byte	0x3f
	.zero		1


	//   ....[55]....
        /*06c4*/ 	.word	0x00014c40
        /*06c8*/ 	.word	0x00000002
        /*06cc*/ 	.word	0x00000060
        /*06d0*/ 	.short	0x010a
        /*06d2*/ 	.byte	0x3f
	.zero		1


	//   ....[56]....
        /*06d4*/ 	.word	0x00015020
        /*06d8*/ 	.word	0x00000003
        /*06dc*/ 	.word	0x0002d860
        /*06e0*/ 	.short	0x010a
        /*06e2*/ 	.byte	0x3f
	.zero		1


	//   ....[57]....
        /*06e4*/ 	.word	0x00015f30
        /*06e8*/ 	.word	0x00000009
        /*06ec*/ 	.word	0x0002d820
        /*06f0*/ 	.short	0x010a
        /*06f2*/ 	.byte	0x3f
	.zero		1


	//   ....[58]....
        /*06f4*/ 	.word	0x000160d0
        /*06f8*/ 	.word	0x00000007
        /*06fc*/ 	.word	0x00000000
        /*0700*/ 	.short	0x010a
        /*0702*/ 	.byte	0x3f
	.zero		1


	//   ....[59]....
        /*0704*/ 	.word	0x00016140
        /*0708*/ 	.word	0x00000003
        /*070c*/ 	.word	0x00000000
        /*0710*/ 	.short	0x010a
        /*0712*/ 	.byte	0x3f
	.zero		1


	//   ....[60]....
        /*0714*/ 	.word	0x000161a0
        /*0718*/ 	.word	0x00000005
        /*071c*/ 	.word	0x00000000
        /*0720*/ 	.short	0x010a
        /*0722*/ 	.byte	0x3f
	.zero		1


	//   ....[61]....
        /*0724*/ 	.word	0x000161d0
        /*0728*/ 	.word	0x00000003
        /*072c*/ 	.word	0x00000000
        /*0730*/ 	.short	0x010a
        /*0732*/ 	.byte	0x3f
	.zero		1


	//   ....[62]....
        /*0734*/ 	.word	0x00016240
        /*0738*/ 	.word	0x00000003
        /*073c*/ 	.word	0x0002d800
        /*0740*/ 	.short	0x010a
        /*0742*/ 	.byte	0x3f
	.zero		1


	//   ....[63]....
        /*0744*/ 	.word	0x00016290
        /*0748*/ 	.word	0x00000004
        /*074c*/ 	.word	0x0002d830
        /*0750*/ 	.short	0x010a
        /*0752*/ 	.byte	0x3f
	.zero		1


	//   ....[64]....
        /*0754*/ 	.word	0x000162f0
        /*0758*/ 	.word	0x0000000b
        /*075c*/ 	.word	0x0002d830
        /*0760*/ 	.short	0x010a
        /*0762*/ 	.byte	0x3f
	.zero		1


	//   ....[65]....
        /*0764*/ 	.word	0x00016350
        /*0768*/ 	.word	0x0000000b
        /*076c*/ 	.word	0x0002d850
        /*0770*/ 	.short	0x010a
        /*0772*/ 	.byte	0x3f
	.zero		1


	//   ....[66]....
        /*0774*/ 	.word	0x000163b0
        /*0778*/ 	.word	0x00000009
        /*077c*/ 	.word	0x0002d830
        /*0780*/ 	.short	0x010a
        /*0782*/ 	.byte	0x3f
	.zero		1


	//   ....[67]....
        /*0784*/ 	.word	0x00016410
        /*0788*/ 	.word	0x00000009
        /*078c*/ 	.word	0x0002d850
        /*0790*/ 	.short	0x010a
        /*0792*/ 	.byte	0x3f
	.zero		1


	//   ....[68]....
        /*0794*/ 	.word	0x00016470
        /*0798*/ 	.word	0x0000000d
        /*079c*/ 	.word	0x0002d830
        /*07a0*/ 	.short	0x010a
        /*07a2*/ 	.byte	0x3f
	.zero		1


	//   ....[69]....
        /*07a4*/ 	.word	0x000164d0
        /*07a8*/ 	.word	0x0000000d
        /*07ac*/ 	.word	0x0002d850
        /*07b0*/ 	.short	0x010a
        /*07b2*/ 	.byte	0x3f
	.zero		1


	//   ....[70]....
        /*07b4*/ 	.word	0x00016530
        /*07b8*/ 	.word	0x00000005
        /*07bc*/ 	.word	0x0002d850
        /*07c0*/ 	.short	0x010a
        /*07c2*/ 	.byte	0x3f
	.zero		1


	//   ....[71]....
        /*07c4*/ 	.word	0x000166d0
        /*07c8*/ 	.word	0x00000005
        /*07cc*/ 	.word	0x0002d840
        /*07d0*/ 	.short	0x010a
        /*07d2*/ 	.byte	0x3f
	.zero		1


	//   ....[72]....
        /*07d4*/ 	.word	0x00016720
        /*07d8*/ 	.word	0x00000019
        /*07dc*/ 	.word	0x0002d820
        /*07e0*/ 	.short	0x010a
        /*07e2*/ 	.byte	0x3f
	.zero		1


	//   ....[73]....
        /*07e4*/ 	.word	0x00016770
        /*07e8*/ 	.word	0x00000003
        /*07ec*/ 	.word	0x0002d840
        /*07f0*/ 	.short	0x010a
        /*07f2*/ 	.byte	0x3f
	.zero		1


	//   ....[74]....
        /*07f4*/ 	.word	0x000167c0
        /*07f8*/ 	.word	0x00000002
        /*07fc*/ 	.word	0x00000060
        /*0800*/ 	.short	0x010a
        /*0802*/ 	.byte	0x3f
	.zero		1


	//   ....[75]....
        /*0804*/ 	.word	0x00016810
        /*0808*/ 	.word	0x00000003
        /*080c*/ 	.word	0x0002d840
        /*0810*/ 	.short	0x010a
        /*0812*/ 	.byte	0x3f
	.zero		1


	//   ....[76]....
        /*0814*/ 	.word	0x00016860
        /*0818*/ 	.word	0x00000003
        /*081c*/ 	.word	0x00000060
        /*0820*/ 	.short	0x010a
        /*0822*/ 	.byte	0x3f
	.zero		1


	//   ....[77]....
        /*0824*/ 	.word	0x000168b0
        /*0828*/ 	.word	0x00000002
        /*082c*/ 	.word	0x0002d840
        /*0830*/ 	.short	0x010a
        /*0832*/ 	.byte	0x3f
	.zero		1


	//   ....[78]....
        /*0834*/ 	.word	0x00016900
        /*0838*/ 	.word	0x00000002
        /*083c*/ 	.word	0x00000060
        /*0840*/ 	.short	0x010a
        /*0842*/ 	.byte	0x3f
	.zero		1


	//   ....[79]....
        /*0844*/ 	.word	0x00016950
        /*0848*/ 	.word	0x00000003
        /*084c*/ 	.word	0x0002d860
        /*0850*/ 	.short	0x010a
        /*0852*/ 	.byte	0x3f
	.zero		1


	//   ....[80]....
        /*0854*/ 	.word	0x00017300
        /*0858*/ 	.word	0x00000009
        /*085c*/ 	.word	0x0002d820
        /*0860*/ 	.short	0x010a
        /*0862*/ 	.byte	0x3f
	.zero		1


	//   ....[81]....
        /*0864*/ 	.word	0x000174a0
        /*0868*/ 	.word	0x00000007
        /*086c*/ 	.word	0x00000000
        /*0870*/ 	.short	0x010a
        /*0872*/ 	.byte	0x3f
	.zero		1


	//   ....[82]....
        /*0874*/ 	.word	0x000174f0
        /*0878*/ 	.word	0x00000003
        /*087c*/ 	.word	0x00000000
        /*0880*/ 	.short	0x010a
        /*0882*/ 	.byte	0x3f
	.zero		1


	//   ....[83]....
        /*0884*/ 	.word	0x00017540
        /*0888*/ 	.word	0x00000005
        /*088c*/ 	.word	0x00000000
        /*0890*/ 	.short	0x010a
        /*0892*/ 	.byte	0x3f
	.zero		1


	//----- nvinfo : EIATTR_NUM_MBARRIERS
	.align		4
.L_1351:
        /*0894*/ 	.byte	0x03, 0x38
        /*0896*/ 	.short	0x0016


	//----- nvinfo : EIATTR_EXIT_INSTR_OFFSETS
	.align		4
        /*0898*/ 	.byte	0x04, 0x1c
        /*089a*/ 	.short	(.L_1353 - .L_1352)


	//   ....[0]....
.L_1352:
        /*089c*/ 	.word	0x00000ab0


	//   ....[1]....
        /*08a0*/ 	.word	0x00011480


	//   ....[2]....
        /*08a4*/ 	.word	0x000114e0


	//   ....[3]....
        /*08a8*/ 	.word	0x00016220


	//----- nvinfo : EIATTR_MAX_THREADS
	.align		4
.L_1353:
        /*08ac*/ 	.byte	0x04, 0x05
        /*08ae*/ 	.short	(.L_1355 - .L_1354)
.L_1354:
        /*08b0*/ 	.word	0x00000200
        /*08b4*/ 	.word	0x00000001
        /*08b8*/ 	.word	0x00000001


	//----- nvinfo : EIATTR_CRS_STACK_SIZE
	.align		4
.L_1355:
        /*08bc*/ 	.byte	0x04, 0x1e
        /*08be*/ 	.short	(.L_1357 - .L_1356)
.L_1356:
        /*08c0*/ 	.word	0x00000000


	//----- nvinfo : EIATTR_CBANK_PARAM_SIZE
	.align		4
.L_1357:
        /*08c4*/ 	.byte	0x03, 0x19
        /*08c6*/ 	.short	0x0a70


	//----- nvinfo : EIATTR_PARAM_CBANK
	.align		4
        /*08c8*/ 	.byte	0x04, 0x0a
        /*08ca*/ 	.short	(.L_1359 - .L_1358)
	.align		4
.L_1358:
        /*08cc*/ 	.word	index@(.nv.constant0._ZN7cutlass13device_kernelIN5flash11enable_sm90INS1_16FlashAttnFwdSm90INS1_25CollectiveMainloopFwdSm90ILi2EN4cute5tupleIJNS5_1CILi1EEES8_S8_EEENS6_IJNS7_ILi192EEENS7_ILi128EEENS7_ILi96EEEEEELi96ENS_10bfloat16_tEfNS_4arch4Sm90ELb0ELb1ELb1ELb1ELb0ELb0ELb0ELb0ELb1ELb0ELb0ELb0EEENS1_21CollectiveEpilogueFwdINS6_IJSA_SC_SB_EEES9_SE_SG_Li384ELb1ELb0ELb0ELb0EEENS1_36VarlenDynamicPersistentTileSchedulerILi192ELi128ELi384ELi32ELb0ELb0ELb1ELb1ELb0ELb1EEEEEEEEEvNT_6ParamsE)
        /*08d0*/ 	.short	0x0210
        /*08d2*/ 	.short	0x0a70


	//----- nvinfo : EIATTR_SW_WAR
	.align		4
.L_1359:
        /*08d4*/ 	.byte	0x04, 0x36
        /*08d6*/ 	.short	(.L_1361 - .L_1360)
.L_1360:
        /*08d8*/ 	.word	0x00000008
.L_1361:


//--------------------- .nv.info._ZN7cutlass13device_kernelIN5flash11enable_sm90INS1_16FlashAttnFwdSm90INS1_25CollectiveMainloopFwdSm90ILi2EN4cute5tupleIJNS5_1CILi1EEES8_S8_EEENS6_IJNS7_ILi192EEENS7_ILi128EEENS7_ILi96EEEEEELi96ENS_10bfloat16_tEfNS_4arch4Sm90ELb0ELb1ELb1ELb1ELb0ELb1ELb0ELb0ELb1ELb0ELb0ELb0EEENS1_21CollectiveEpilogueFwdINS6_IJSA_SC_SB_EEES9_SE_SG_Li384ELb1ELb0ELb0ELb0EEENS1_36VarlenDynamicPersistentTileSchedulerILi192ELi128ELi384ELi32ELb0ELb0ELb1ELb1ELb0ELb1EEEEEEEEEvNT_6ParamsE --------------------------
	.section	.nv.info._ZN7cutlass13device_kernelIN5flash11enable_sm90INS1_16FlashAttnFwdSm90INS1_25CollectiveMainloopFwdSm90ILi2EN4cute5tupleIJNS5_1CILi1EEES8_S8_EEENS6_IJNS7_ILi192EEENS7_ILi128EEENS7_ILi96EEEEEELi96ENS_10bfloat16_tEfNS_4arch4Sm90ELb0ELb1ELb1ELb1ELb0ELb1ELb0ELb0ELb1ELb0ELb0ELb0EEENS1_21CollectiveEpilogueFwdINS6_IJSA_SC_SB_EEES9_SE_SG_Li384ELb1ELb0ELb0ELb0EEENS1_36VarlenDynamicPersistentTileSchedulerILi192ELi128ELi384ELi32ELb0ELb0ELb1ELb1ELb0ELb1EEEEEEEEEvNT_6ParamsE,"",@"SHT_CUDA_INFO"
	.sectionflags	@""
	.align	4


	//----- nvinfo : EIATTR_CUDA_API_VERSION
	.align		4
        /*0000*/ 	.byte	0x04, 0x37
        /*0002*/ 	.short	(.L_1363 - .L_1362)
.L_1362:
        /*0004*/ 	.word	0x00000082


	//----- nvinfo : EIATTR_KPARAM_INFO
	.align		4
.L_1363:
        /*0008*/ 	.byte	0x04, 0x17
        /*000a*/ 	.short	(.L_1365 - .L_1364)
.L_1364:
        /*000c*/ 	.word	0x00000000
        /*0010*/ 	.short	0x0000
        /*0012*/ 	.short	0x0070
        /*0014*/ 	.byte	0x00, 0xf0, 0x01, 0x28


	//----- nvinfo : EIATTR_SPARSE_MMA_MASK
	.align		4
.L_1365:
        /*0018*/ 	.byte	0x03, 0x50
        /*001a*/ 	.short	0x0000


	//----- nvinfo : EIATTR_MAXREG_COUNT
	.align		4
        /*001c*/ 	.byte	0x03, 0x1b
        /*001e*/ 	.short	0x0080


	//----- nvinfo : EIATTR_NUM_BARRIERS
	.align		4
        /*0020*/ 	.byte	0x02, 0x4c
        /*0022*/ 	.byte	0x10
	.zero		1


	//----- nvinfo : EIATTR_EXTERNS
	.align		4
        /*0024*/ 	.byte	0x04, 0x0f
        /*0026*/ 	.short	(.L_1367 - .L_1366)


	//   ....[0]....
	.align		4
.L_1366:
        /*0028*/ 	.word	index@(__assertfail)


	//----- nvinfo : EIATTR_ANNOTATIONS
	.align		4
.L_1367:
        /*002c*/ 	.byte	0x04, 0x55
        /*002e*/ 	.short	(.L_1369 - .L_1368)


	//   ....[0]....
.L_1368:
        /* <DEDUP_REMOVED lines=63> */


	//----- nvinfo : EIATTR_MERCURY_ISA_VERSION
	.align		4
.L_1369:
        /*0410*/ 	.byte	0x03, 0x5f
        /*0412*/ 	.short	0x0101


	//----- nvinfo : EIATTR_UNUSED_LOAD_BYTE_OFFSET
	.align		4
        /*0414*/ 	.byte	0x04, 0x44
        /*0416*/ 	.short	(.L_1371 - .L_1370)


	//   ....[0]....
.L_1370:
        /*0418*/ 	.word	0x00000b10
        /*041c*/ 	.word	0x0000fff0


	//   ....[1]....
        /*0420*/ 	.word	0x0001ab30
        /*0424*/ 	.word	0x0000fff0


	//----- nvinfo : EIATTR_INT_WARP_WIDE_INSTR_OFFSETS
	.align		4
.L_1371:
        /*0428*/ 	.byte	0x04, 0x31
        /*042a*/ 	.short	(.L_1373 - .L_1372)


	//   ....[0]....
.L_1372:
        /*042c*/ 	.word	0x000001c0


	//   ....[1]....
        /*0430*/ 	.word	0x00000200


	//   ....[2]....
        /*0434*/ 	.word	0x00000270


	//   ....[3]....
        /*0438*/ 	.word	0x0001eb00


	//   ....[4]....
        /*043c*/ 	.word	0x0001eb90


	//   ....[5]....
        /*0440*/ 	.word	0x0001f040


	//   ....[6]....
        /*0444*/ 	.word	0x0001f080


	//   ....[7]....
        /*0448*/ 	.word	0x0001f1c0


	//   ....[8]....
        /*044c*/ 	.word	0x0001f290


	//   ....[9]....
        /*0450*/ 	.word	0x000212f0


	//   ....[10]....
        /*0454*/ 	.word	0x00021380


	//----- nvinfo : EIATTR_COOP_GROUP_MASK_REGIDS
	.align		4
.L_1373:
        /*0458*/ 	.byte	0x04, 0x29
        /*045a*/ 	.short	(.L_1375 - .L_1374)


	//   ....[0]....
.L_1374:
        /*045c*/ 	.word	0xffffffff


	//   ....[1]....
        /*0460*/ 	.word	0xffffffff


	//   ....[2]....
        /*0464*/ 	.word	0xffffffff


	//   ....[3]....
        /*0468*/ 	.word	0xffffffff


	//   ....[4]....
        /*046c*/ 	.word	0xffffffff


	//   ....[5]....
        /*0470*/ 	.word	0xffffffff


	//   ....[6]....
        /*0474*/ 	.word	0xffffffff


	//   ....[7]....
        /*0478*/ 	.word	0xffffffff


	//   ....[8]....
        /*047c*/ 	.word	0xffffffff


	//   ....[9]....
        /*0480*/ 	.word	0xffffffff


	//   ....[10]....
        /*0484*/ 	.word	0xffffffff


	//   ....[11]....
        /*0488*/ 	.word	0xffffffff


	//   ....[12]....
        /*048c*/ 	.word	0xffffffff


	//   ....[13]....
        /*0490*/ 	.word	0xffffffff


	//   ....[14]....
        /*0494*/ 	.word	0xffffffff


	//   ....[15]....
        /*0498*/ 	.word	0xffffffff


	//   ....[16]....
        /*049c*/ 	.word	0xffffffff


	//   ....[17]....
        /*04a0*/ 	.word	0xffffffff


	//   ....[18]....
        /*04a4*/ 	.word	0xffffffff


	//   ....[19]....
        /*04a8*/ 	.word	0xffffffff


	//   ....[20]....
        /*04ac*/ 	.word	0xffffffff


	//   ....[21]....
        /*04b0*/ 	.word	0xffffffff


	//   ....[22]....
        /*04b4*/ 	.word	0xffffffff


	//   ....[23]....
        /*04b8*/ 	.word	0xffffffff


	//   ....[24]....
        /*04bc*/ 	.word	0xffffffff


	//   ....[25]....
        /*04c0*/ 	.word	0xffffffff


	//   ....[26]....
        /*04c4*/ 	.word	0xffffffff


	//   ....[27]....
        /*04c8*/ 	.word	0xffffffff


	//   ....[28]....
        /*04cc*/ 	.word	0xffffffff


	//   ....[29]....
        /*04d0*/ 	.word	0xffffffff


	//   ....[30]....
        /*04d4*/ 	.word	0xffffffff


	//   ....[31]....
        /*04d8*/ 	.word	0xffffffff


	//   ....[32]....
        /*04dc*/ 	.word	0xffffffff


	//   ....[33]....
        /*04e0*/ 	.word	0xffffffff


	//   ....[34]....
        /*04e4*/ 	.word	0xffffffff


	//   ....[35]....
        /*04e8*/ 	.word	0xffffffff


	//   ....[36]....
        /*04ec*/ 	.word	0xffffffff


	//   ....[37]....
        /*04f0*/ 	.word	0xffffffff


	//   ....[38]....
        /*04f4*/ 	.word	0xffffffff


	//   ....[39]....
        /*04f8*/ 	.word	0xffffffff


	//   ....[40]....
        /*04fc*/ 	.word	0xffffffff


	//   ....[41]....
        /*0500*/ 	.word	0xffffffff


	//   ....[42]....
        /*0504*/ 	.word	0xffffffff


	//   ....[43]....
        /*0508*/ 	.word	0xffffffff


	//   ....[44]....
        /*050c*/ 	.word	0xffffffff


	//   ....[45]....
        /*0510*/ 	.word	0xffffffff


	//   ....[46]....
        /*0514*/ 	.word	0xffffffff


	//   ....[47]....
        /*0518*/ 	.word	0xffffffff


	//   ....[48]....
        /*051c*/ 	.word	0xffffffff


	//   ....[49]....
        /*0520*/ 	.word	0xffffffff


	//   ....[50]....
        /*0524*/ 	.word	0xffffffff


	//   ....[51]....
        /*0528*/ 	.word	0xffffffff


	//   ....[52]....
        /*052c*/ 	.word	0xffffffff


	//   ....[53]....
        /*0530*/ 	.word	0xffffffff


	//   ....[54]....
        /*0534*/ 	.word	0xffffffff


	//   ....[55]....
        /*0538*/ 	.word	0xffffffff


	//   ....[56]....
        /*053c*/ 	.word	0xffffffff


	//   ....[57]....
        /*0540*/ 	.word	0xffffffff


	//   ....[58]....
        /*0544*/ 	.word	0xffffffff


	//   ....[59]....
        /*0548*/ 	.word	0xffffffff


	//   ....[60]....
        /*054c*/ 	.word	0xffffffff


	//   ....[61]....
        /*0550*/ 	.word	0xffffffff


	//   ....[62]....
        /*0554*/ 	.word	0xffffffff


	//   ....[63]....
        /*0558*/ 	.word	0xffffffff


	//   ....[64]....
        /*055c*/ 	.word	0xffffffff


	//   ....[65]....
        /*0560*/ 	.word	0xffffffff


	//   ....[66]....
        /*0564*/ 	.word	0x0500000f


	//   ....[67]....
        /*0568*/ 	.word	0x0500000f


	//   ....[68]....
        /*056c*/ 	.word	0x0500000f


	//   ....[69]....
        /*0570*/ 	.word	0x0500000f


	//   ....[70]....
        /*0574*/ 	.word	0x0500000f


	//   ....[71]....
        /*0578*/ 	.word	0x0500000f


	//   ....[72]....
        /*057c*/ 	.word	0x0500000f


	//   ....[73]....
        /*0580*/ 	.word	0x0500000f


	//   ....[74]....
        /*0584*/ 	.word	0x0500000f


	//   ....[75]....
        /*0588*/ 	.word	0x0500000f


	//   ....[76]....
        /*058c*/ 	.word	0x0500000f


	//   ....[77]....
        /*0590*/ 	.word	0x0500000f


	//   ....[78]....
        /*0594*/ 	.word	0x0500000f


	//   ....[79]....
        /*0598*/ 	.word	0x0500000f


	//   ....[80]....
        /*059c*/ 	.word	0x0500000f


	//   ....[81]....
        /*05a0*/ 	.word	0x0500000f


	//   ....[82]....
        /*05a4*/ 	.word	0x0500000f


	//   ....[83]....
        /*05a8*/ 	.word	0x0500000f


	//   ....[84]....
        /*05ac*/ 	.word	0x0500000f


	//   ....[85]....
        /*05b0*/ 	.word	0x0500000f


	//   ....[86]....
        /*05b4*/ 	.word	0x0500000f


	//   ....[87]....
        /*05b8*/ 	.word	0x0500000f


	//   ....[88]....
        /*05bc*/ 	.word	0x0500000f


	//   ....[89]....
        /*05c0*/ 	.word	0x0500000f


	//   ....[90]....
        /*05c4*/ 	.word	0x0500000f


	//   ....[91]....
        /*05c8*/ 	.word	0x0500000f


	//   ....[92]....
        /*05cc*/ 	.word	0x0500000f


	//   ....[93]....
        /*05d0*/ 	.word	0x0500000f


	//   ....[94]....
        /*05d4*/ 	.word	0x0500000f


	//----- nvinfo : EIATTR_COOP_GROUP_INSTR_OFFSETS
	.align		4
.L_1375:
        /*05d8*/ 	.byte	0x04, 0x28
        /*05da*/ 	.short	(.L_1377 - .L_1376)


	//   ....[0]....
.L_1376:
        /*05dc*/ 	.word	0x00000070


	//   ....[1]....
        /*05e0*/ 	.word	0x000001d0


	//   ....[2]....
        /*05e4*/ 	.word	0x00000220


	//   ....[3]....
        /*05e8*/ 	.word	0x00000450


	//   ....[4]....
        /*05ec*/ 	.word	0x000005b0


	//   ....[5]....
        /*05f0*/ 	.word	0x000006d0


	//   ....[6]....
        /*05f4*/ 	.word	0x00000830


	//   ....[7]....
        /*05f8*/ 	.word	0x000075a0


	//   ....[8]....
        /*05fc*/ 	.word	0x0000df40


	//   ....[9]....
        /*0600*/ 	.word	0x0000dff0


	//   ....[10]....
        /*0604*/ 	.word	0x0000e5d0


	//   ....[11]....
        /*0608*/ 	.word	0x0000e5f0


	//   ....[12]....
        /*060c*/ 	.word	0x0000f4e0


	//   ....[13]....
        /*0610*/ 	.word	0x00011b10


	//   ....[14]....
        /*0614*/ 	.word	0x00011c10


	//   ....[15]....
        /*0618*/ 	.word	0x000124c0


	//   ....[16]....
        /*061c*/ 	.word	0x00012520


	//   ....[17]....
        /*0620*/ 	.word	0x00013400


	//   ....[18]....
        /*0624*/ 	.word	0x00014650


	//   ....[19]....
        /*0628*/ 	.word	0x000146b0


	//   ....[20]....
        /*062c*/ 	.word	0x00014db0


	//   ....[21]....
        /*0630*/ 	.word	0x00014dd0


	//   ....[22]....
        /*0634*/ 	.word	0x00016240


	//   ....[23]....
        /*0638*/ 	.word	0x00018310


	//   ....[24]....
        /*063c*/ 	.word	0x00018330


	//   ....[25]....
        /*0640*/ 	.word	0x00018fd0


	//   ....[26]....
        /*0644*/ 	.word	0x00018ff0


	//   ....[27]....
        /*0648*/ 	.word	0x00019e90


	//   ....[28]....
        /*064c*/ 	.word	0x0001a0a0


	//   ....[29]....
        /*0650*/ 	.word	0x0001a0d0


	//   ....[30]....
        /*0654*/ 	.word	0x0001a1f0


	//   ....[31]....
        /*0658*/ 	.word	0x0001a640


	//   ....[32]....
        /*065c*/ 	.word	0x0001c480


	//   ....[33]....
        /*0660*/ 	.word	0x0001c620


	//   ....[34]....
        /*0664*/ 	.word	0x0001c650


	//   ....[35]....
        /*0668*/ 	.word	0x0001c680


	//   ....[36]....
        /*066c*/ 	.word	0x0001c6c0


	//   ....[37]....
        /*0670*/ 	.word	0x0001c710


	//   ....[38]....
        /*0674*/ 	.word	0x0001c770


	//   ....[39]....
        /*0678*/ 	.word	0x0001c930


	//   ....[40]....
        /*067c*/ 	.word	0x0001c990


	//   ....[41]....
        /*0680*/ 	.word	0x0001c9d0


	//   ....[42]....
        /*0684*/ 	.word	0x0001ca10


	//   ....[43]....
        /*0688*/ 	.word	0x0001ca40


	//   ....[44]....
        /*068c*/ 	.word	0x0001ca70


	//   ....[45]....
        /*0690*/ 	.word	0x0001cb10


	//   ....[46]....
        /*0694*/ 	.word	0x0001cb70


	//   ....[47]....
        /*0698*/ 	.word	0x0001cc00


	//   ....[48]....
        /*069c*/ 	.word	0x00021740


	//   ....[49]....
        /*06a0*/ 	.word	0x00021750


	//   ....[50]....
        /*06a4*/ 	.word	0x00021840


	//   ....[51]....
        /*06a8*/ 	.word	0x000218a0


	//   ....[52]....
        /*06ac*/ 	.word	0x000218e0


	//   ....[53]....
        /*06b0*/ 	.word	0x00021920


	//   ....[54]....
        /*06b4*/ 	.word	0x00021950


	//   ....[55]....
        /*06b8*/ 	.word	0x00021980


	//   ....[56]....
        /*06bc*/ 	.word	0x00021af0


	//   ....[57]....
        /*06c0*/ 	.word	0x00021b50


	//   ....[58]....
        /*06c4*/ 	.word	0x00021b90


	//   ....[59]....
        /*06c8*/ 	.word	0x00021bd0


	//   ....[60]....
        /*06cc*/ 	.word	0x00021c00


	//   ....[61]....
        /*06d0*/ 	.word	0x00021c30


	//   ....[62]....
        /*06d4*/ 	.word	0x00021cf0


	//   ....[63]....
        /*06d8*/ 	.word	0x00021d10


	//   ....[64]....
        /*06dc*/ 	.word	0x00021d80


	//   ....[65]....
        /*06e0*/ 	.word	0x000223f0


	//   ....[66]....
        /*06e4*/ 	.word	0x00022800


	//   ....[67]....
        /*06e8*/ 	.word	0x000228a0


	//   ....[68]....
        /*06ec*/ 	.word	0x00022940


	//   ....[69]....
        /*06f0*/ 	.word	0x000229e0


	//   ....[70]....
        /*06f4*/ 	.word	0x00022a80


	//   ....[71]....
        /*06f8*/ 	.word	0x00022b60


	//   ....[72]....
        /*06fc*/ 	.word	0x00022c00


	//   ....[73]....
        /*0700*/ 	.word	0x00022ca0


	//   ....[74]....
        /*0704*/ 	.word	0x00022d40


	//   ....[75]....
        /*0708*/ 	.word	0x000230e0


	//   ....[76]....
        /*070c*/ 	.word	0x000233c0


	//   ....[77]....
        /*0710*/ 	.word	0x000237b0


	//   ....[78]....
        /*0714*/ 	.word	0x00023840


	//   ....[79]....
        /*0718*/ 	.word	0x000238e0


	//   ....[80]....
        /*071c*/ 	.word	0x00023990


	//   ....[81]....
        /*0720*/ 	.word	0x00023a10


	//   ....[82]....
        /*0724*/ 	.word	0x00023a90


	//   ....[83]....
        /*0728*/ 	.word	0x00023b10


	//   ....[84]....
        /*072c*/ 	.word	0x00023b90


	//   ....[85]....
        /*0730*/ 	.word	0x00023c20


	//   ....[86]....
        /*0734*/ 	.word	0x00023cd0


	//   ....[87]....
        /*0738*/ 	.word	0x00023d50


	//   ....[88]....
        /*073c*/ 	.word	0x00023dd0


	//   ....[89]....
        /*0740*/ 	.word	0x00023e50


	//   ....[90]....
        /*0744*/ 	.word	0x00023ed0


	//   ....[91]....
        /*0748*/ 	.word	0x00023f40


	//   ....[92]....
        /*074c*/ 	.word	0x00023fe0


	//   ....[93]....
        /*0750*/ 	.word	0x00024070


	//   ....[94]....
        /*0754*/ 	.word	0x00024190


	//----- nvinfo : EIATTR_REG_RECONFIG
	.align		4
.L_1377:
        /*0758*/ 	.byte	0x01, 0x54
	.zero		2


	//----- nvinfo : EIATTR_SYSCALL_OFFSETS
	.align		4
        /*075c*/ 	.byte	0x04, 0x46
        /*075e*/ 	.short	(.L_1379 - .L_1378)


	//   ....[0]....
.L_1378:
        /*0760*/ 	.word	0x00001be0


	//   ....[1]....
        /*0764*/ 	.word	0x00001d30


	//   ....[2]....
        /*0768*/ 	.word	0x000077c0


	//   ....[3]....
        /*076c*/ 	.word	0x00007b00


	//   ....[4]....
        /*0770*/ 	.word	0x0001ed10


	//   ....[5]....
        /*0774*/ 	.word	0x0001ee40


	//   ....[6]....
        /*0778*/ 	.word	0x0001ef40


	//----- nvinfo : EIATTR_MBARRIER_INSTR_OFFSETS
	.align		4
.L_1379:
        /*077c*/ 	.byte	0x04, 0x39
        /*077e*/ 	.short	(.L_1381 - .L_1380)


	//   ....[0]....
.L_1380:
        /*0780*/ 	.word	0x00000300
        /*0784*/ 	.word	0x000000ff
        /*0788*/ 	.word	0x0002d800
        /*078c*/ 	.short	0x0100
        /*078e*/ 	.byte	0x08
	.zero		1


	//   ....[1]....
        /*0790*/ 	.word	0x00000310
        /*0794*/ 	.word	0x000000ff
        /*0798*/ 	.word	0x0002d820
        /*079c*/ 	.short	0x0100
        /*079e*/ 	.byte	0x08
	.zero		1


	//   ....[2]....
        /*07a0*/ 	.word	0x00000400
        /*07a4*/ 	.word	0x000000ff
        /*07a8*/ 	.word	0x0002d830
        /*07ac*/ 	.short	0x0100
        /*07ae*/ 	.byte	0x08
	.zero		1


	//   ....[3]....
        /*07b0*/ 	.word	0x00000410
        /*07b4*/ 	.word	0x000000ff
        /*07b8*/ 	.word	0x0002d840
        /*07bc*/ 	.short	0x0100
        /*07be*/ 	.byte	0x08
	.zero		1


	//   ....[4]....
        /*07c0*/ 	.word	0x00000420
        /*07c4*/ 	.word	0x000000ff
        /*07c8*/ 	.word	0x0002d838
        /*07cc*/ 	.short	0x0100
        /*07ce*/ 	.byte	0x08
	.zero		1


	//   ....[5]....
        /*07d0*/ 	.word	0x00000430
        /*07d4*/ 	.word	0x000000ff
        /*07d8*/ 	.word	0x0002d848
        /*07dc*/ 	.short	0x0100
        /*07de*/ 	.byte	0x08
	.zero		1


	//   ....[6]....
        /*07e0*/ 	.word	0x00000560
        /*07e4*/ 	.word	0x000000ff
        /*07e8*/ 	.word	0x0002d850
        /*07ec*/ 	.short	0x0100
        /*07ee*/ 	.byte	0x08
	.zero		1


	//   ....[7]....
        /*07f0*/ 	.word	0x00000570
        /*07f4*/ 	.word	0x000000ff
        /*07f8*/ 	.word	0x0002d860
        /*07fc*/ 	.short	0x0100
        /*07fe*/ 	.byte	0x08
	.zero		1


	//   ....[8]....
        /*0800*/ 	.word	0x00000580
        /*0804*/ 	.word	0x000000ff
        /*0808*/ 	.word	0x0002d858
        /*080c*/ 	.short	0x0100
        /*080e*/ 	.byte	0x08
	.zero		1


	//   ....[9]....
        /*0810*/ 	.word	0x00000590
        /*0814*/ 	.word	0x000000ff
        /*0818*/ 	.word	0x0002d868
        /*081c*/ 	.short	0x0100
        /*081e*/ 	.byte	0x08
	.zero		1


	//   ....[10]....
        /*0820*/ 	.word	0x00000680
        /*0824*/ 	.word	0x000000ff
        /*0828*/ 	.word	0x0002d870
        /*082c*/ 	.short	0x0100
        /*082e*/ 	.byte	0x06
	.zero		1


	//   ....[11]....
        /*0830*/ 	.word	0x00000690
        /*0834*/ 	.word	0x000000ff
        /*0838*/ 	.word	0x0002d880
        /*083c*/ 	.short	0x0100
        /*083e*/ 	.byte	0x06
	.zero		1


	//   ....[12]....
        /*0840*/ 	.word	0x000006a0
        /*0844*/ 	.word	0x000000ff
        /*0848*/ 	.word	0x0002d878
        /*084c*/ 	.short	0x0100
        /*084e*/ 	.byte	0x06
	.zero		1


	//   ....[13]....
        /*0850*/ 	.word	0x000006b0
        /*0854*/ 	.word	0x000000ff
        /*0858*/ 	.word	0x0002d888
        /*085c*/ 	.short	0x0100
        /*085e*/ 	.byte	0x06
	.zero		1


	//   ....[14]....
        /*0860*/ 	.word	0x000007e0
        /*0864*/ 	.word	0x000000ff
        /*0868*/ 	.word	0x0002d890
        /*086c*/ 	.short	0x0100
        /*086e*/ 	.byte	0x08
	.zero		1


	//   ....[15]....
        /*0870*/ 	.word	0x000007f0
        /*0874*/ 	.word	0x000000ff
        /*0878*/ 	.word	0x0002d8a0
        /*087c*/ 	.short	0x0100
        /*087e*/ 	.byte	0x08
	.zero		1


	//   ....[16]....
        /*0880*/ 	.word	0x00000800
        /*0884*/ 	.word	0x000000ff
        /*0888*/ 	.word	0x0002d898
        /*088c*/ 	.short	0x0100
        /*088e*/ 	.byte	0x08
	.zero		1


	//   ....[17]....
        /*0890*/ 	.word	0x00000810
        /*0894*/ 	.word	0x000000ff
        /*0898*/ 	.word	0x0002d8a8
        /*089c*/ 	.short	0x0100
        /*089e*/ 	.byte	0x08
	.zero		1


	//   ....[18]....
        /*08a0*/ 	.word	0x00000940
        /*08a4*/ 	.word	0x000000ff
        /*08a8*/ 	.word	0x0002d8b0
        /*08ac*/ 	.short	0x0100
        /*08ae*/ 	.byte	0x08
	.zero		1


	//   ....[19]....
        /*08b0*/ 	.word	0x00000950
        /*08b4*/ 	.word	0x000000ff
        /*08b8*/ 	.word	0x0002d8c0
        /*08bc*/ 	.short	0x0100
        /*08be*/ 	.byte	0x08
	.zero		1


	//   ....[20]....
        /*08c0*/ 	.word	0x00000960
        /*08c4*/ 	.word	0x000000ff
        /*08c8*/ 	.word	0x0002d8b8
        /*08cc*/ 	.short	0x0100
        /*08ce*/ 	.byte	0x08
	.zero		1


	//   ....[21]....
        /*08d0*/ 	.word	0x00000970
        /*08d4*/ 	.word	0x000000ff
        /*08d8*/ 	.word	0x0002d8c8
        /*08dc*/ 	.short	0x0100
        /*08de*/ 	.byte	0x08
	.zero		1


	//   ....[22]....
        /*08e0*/ 	.word	0x000032a0
        /*08e4*/ 	.word	0x0000000f
        /*08e8*/ 	.word	0x0002d890
        /*08ec*/ 	.short	0x010a
        /*08ee*/ 	.byte	0x3f
	.zero		1


	//   ....[23]....
        /*08f0*/ 	.word	0x00004e60
        /*08f4*/ 	.word	0x0000000f
        /*08f8*/ 	.word	0x0002d890
        /*08fc*/ 	.short	0x010a
        /*08fe*/ 	.byte	0x3f
	.zero		1


	//   ....[24]....
        /*0900*/ 	.word	0x00006930
        /*0904*/ 	.word	0x0000000f
        /*0908*/ 	.word	0x0002d890
        /*090c*/ 	.short	0x010a
        /*090e*/ 	.byte	0x3f
	.zero		1


	//   ....[25]....
        /*0910*/ 	.word	0x00006ba0
        /*0914*/ 	.word	0x0000001c
        /*0918*/ 	.word	0x00000000
        /*091c*/ 	.short	0x0101
        /*091e*/ 	.byte	0x3f
	.zero		1


	//   ....[26]....
        /*0920*/ 	.word	0x00006be0
        /*0924*/ 	.word	0x0000000f
        /*0928*/ 	.word	0x0002d8b0
        /*092c*/ 	.short	0x010a
        /*092e*/ 	.byte	0x3f
	.zero		1


	//   ....[27]....
        /*0930*/ 	.word	0x00006f40
        /*0934*/ 	.word	0x0000000f
        /*0938*/ 	.word	0x00000000
        /*093c*/ 	.short	0x0101
        /*093e*/ 	.byte	0x3f
	.zero		1


	//   ....[28]....
        /*0940*/ 	.word	0x00007860
        /*0944*/ 	.word	0x00000002
        /*0948*/ 	.word	0x0002d800
        /*094c*/ 	.short	0x010a
        /*094e*/ 	.byte	0x3f
	.zero		1


	//   ....[29]....
        /*0950*/ 	.word	0x000078b0
        /*0954*/ 	.word	0x00000002
        /*0958*/ 	.word	0x0002d800
        /*095c*/ 	.short	0x010a
        /*095e*/ 	.byte	0x3f
	.zero		1


	//   ....[30]....
        /*0960*/ 	.word	0x00008420
        /*0964*/ 	.word	0x00000002
        /*0968*/ 	.word	0x0002d800
        /*096c*/ 	.short	0x010a
        /*096e*/ 	.byte	0x3f
	.zero		1


	//   ....[31]....
        /*0970*/ 	.word	0x0000a1a0
        /*0974*/ 	.word	0x00000002
        /*0978*/ 	.word	0x0002d800
        /*097c*/ 	.short	0x010a
        /*097e*/ 	.byte	0x3f
	.zero		1


	//   ....[32]....
        /*0980*/ 	.word	0x0000baf0
        /*0984*/ 	.word	0x00000000
        /*0988*/ 	.word	0x0002d830
        /*098c*/ 	.short	0x010a
        /*098e*/ 	.byte	0x3f
	.zero		1


	//   ....[33]....
        /*0990*/ 	.word	0x0000bc50
        /*0994*/ 	.word	0x00000000
        /*0998*/ 	.word	0x0002d830
        /*099c*/ 	.short	0x010a
        /*099e*/ 	.byte	0x3f
	.zero		1


	//   ....[34]....
        /*09a0*/ 	.word	0x0000c4c0
        /*09a4*/ 	.word	0x00000032
        /*09a8*/ 	.word	0x00000000
        /*09ac*/ 	.short	0x0101
        /*09ae*/ 	.byte	0x3f
	.zero		1


	//   ....[35]....
        /*09b0*/ 	.word	0x0000fa10
        /*09b4*/ 	.word	0x00000009
        /*09b8*/ 	.word	0x0002d830
        /*09bc*/ 	.short	0x010a
        /*09be*/ 	.byte	0x3f
	.zero		1


	//   ....[36]....
        /*09c0*/ 	.word	0x0000fa60
        /*09c4*/ 	.word	0x00000009
        /*09c8*/ 	.word	0x0002d830
        /*09cc*/ 	.short	0x010a
        /*09ce*/ 	.byte	0x3f
	.zero		1


	//   ....[37]....
        /*09d0*/ 	.word	0x0000fe80
        /*09d4*/ 	.word	0x00000009
        /*09d8*/ 	.word	0x0002d850
        /*09dc*/ 	.short	0x010a
        /*09de*/ 	.byte	0x3f
	.zero		1


	//   ....[38]....
        /*09e0*/ 	.word	0x0000fec0
        /*09e4*/ 	.word	0x00000009
        /*09e8*/ 	.word	0x0002d850
        /*09ec*/ 	.short	0x010a
        /*09ee*/ 	.byte	0x3f
	.zero		1


	//   ....[39]....
        /*09f0*/ 	.word	0x000108a0
        /*09f4*/ 	.word	0x00000030
        /*09f8*/ 	.word	0x00000000
        /*09fc*/ 	.short	0x0101
        /*09fe*/ 	.byte	0x3f
	.zero		1


	//   ....[40]....
        /*0a00*/ 	.word	0x000116b0
        /*0a04*/ 	.word	0x00000008
        /*0a08*/ 	.word	0x00000000
        /*0a0c*/ 	.short	0x0101
        /*0a0e*/ 	.byte	0x3f
	.zero		1


	//   ....[41]....
        /*0a10*/ 	.word	0x000137a0
        /*0a14*/ 	.word	0x0000000b
        /*0a18*/ 	.word	0x0002d830
        /*0a1c*/ 	.short	0x010a
        /*0a1e*/ 	.byte	0x3f
	.zero		1


	//   ....[42]....
        /*0a20*/ 	.word	0x000137f0
        /*0a24*/ 	.word	0x0000000b
        /*0a28*/ 	.word	0x0002d830
        /*0a2c*/ 	.short	0x010a
        /*0a2e*/ 	.byte	0x3f
	.zero		1


	//   ....[43]....
        /*0a30*/ 	.word	0x00013c10
        /*0a34*/ 	.word	0x0000000b
        /*0a38*/ 	.word	0x0002d850
        /*0a3c*/ 	.short	0x010a
        /*0a3e*/ 	.byte	0x3f
	.zero		1


	//   ....[44]....
        /*0a40*/ 	.word	0x00013c50
        /*0a44*/ 	.word	0x0000000b
        /*0a48*/ 	.word	0x0002d850
        /*0a4c*/ 	.short	0x010a
        /*0a4e*/ 	.byte	0x3f
	.zero		1


	//   ....[45]....
        /*0a50*/ 	.word	0x00015560
        /*0a54*/ 	.word	0x0000000b
        /*0a58*/ 	.word	0x00000000
        /*0a5c*/ 	.short	0x0101
        /*0a5e*/ 	.byte	0x3f
	.zero		1


	//   ....[46]....
        /*0a60*/ 	.word	0x00015570
        /*0a64*/ 	.word	0x00000009
        /*0a68*/ 	.word	0x00000000
        /*0a6c*/ 	.short	0x0101
        /*0a6e*/ 	.byte	0x3f
	.zero		1


	//   ....[47]....
        /*0a70*/ 	.word	0x00016410
        /*0a74*/ 	.word	0x0000000c
        /*0a78*/ 	.word	0x0002d830
        /*0a7c*/ 	.short	0x010a
        /*0a7e*/ 	.byte	0x3f
	.zero		1


	//   ....[48]....
        /*0a80*/ 	.word	0x00016460
        /*0a84*/ 	.word	0x0000000c
        /*0a88*/ 	.word	0x0002d830
        /*0a8c*/ 	.short	0x010a
        /*0a8e*/ 	.byte	0x3f
	.zero		1


	//   ....[49]....
        /*0a90*/ 	.word	0x00016880
        /*0a94*/ 	.word	0x0000000d
        /*0a98*/ 	.word	0x0002d850
        /*0a9c*/ 	.short	0x010a
        /*0a9e*/ 	.byte	0x3f
	.zero		1


	//   ....[50]....
        /*0aa0*/ 	.word	0x000168c0
        /*0aa4*/ 	.word	0x0000000d
        /*0aa8*/ 	.word	0x0002d850
        /*0aac*/ 	.short	0x010a
        /*0aae*/ 	.byte	0x3f
	.zero		1


	//   ....[51]....
        /*0ab0*/ 	.word	0x00017350
        /*0ab4*/ 	.word	0x00000032
        /*0ab8*/ 	.word	0x00000000
        /*0abc*/ 	.short	0x0101
        /*0abe*/ 	.byte	0x3f
	.zero		1


	//   ....[52]....
        /*0ac0*/ 	.word	0x00018100
        /*0ac4*/ 	.word	0x0000000b
        /*0ac8*/ 	.word	0x00000000
        /*0acc*/ 	.short	0x0101
        /*0ace*/ 	.byte	0x3f
	.zero		1


	//   ....[53]....
        /*0ad0*/ 	.word	0x00019f10
        /*0ad4*/ 	.word	0x0000000b
        /*0ad8*/ 	.word	0x0002d850
        /*0adc*/ 	.short	0x010a
        /*0ade*/ 	.byte	0x3f
	.zero		1


	//   ....[54]....
        /*0ae0*/ 	.word	0x00019fc0
        /*0ae4*/ 	.word	0x0000000b
        /*0ae8*/ 	.word	0x0002d850
        /*0aec*/ 	.short	0x010a
        /*0aee*/ 	.byte	0x3f
	.zero		1


	//   ....[55]....
        /*0af0*/ 	.word	0x0001a7a0
        /*0af4*/ 	.word	0x00000009
        /*0af8*/ 	.word	0x00000000
        /*0afc*/ 	.short	0x0101
        /*0afe*/ 	.byte	0x3f
	.zero		1


	//   ....[56]....
        /*0b00*/ 	.word	0x0001b970
        /*0b04*/ 	.word	0x00000000
        /*0b08*/ 	.word	0x00000000
        /*0b0c*/ 	.short	0x0101
        /*0b0e*/ 	.byte	0x3f
	.zero		1


	//   ....[57]....
        /*0b10*/ 	.word	0x0001dca0
        /*0b14*/ 	.word	0x00000008
        /*0b18*/ 	.word	0x0002d820
        /*0b1c*/ 	.short	0x010a
        /*0b1e*/ 	.byte	0x3f
	.zero		1


	//   ....[58]....
        /*0b20*/ 	.word	0x0001dd10
        /*0b24*/ 	.word	0x0000000b
        /*0b28*/ 	.word	0x0002d8a0
        /*0b2c*/ 	.short	0x010a
        /*0b2e*/ 	.byte	0x3f
	.zero		1


	//   ....[59]....
        /*0b30*/ 	.word	0x0001df60
        /*0b34*/ 	.word	0x0000000b
        /*0b38*/ 	.word	0x0002d8c0
        /*0b3c*/ 	.short	0x010a
        /*0b3e*/ 	.byte	0x3f
	.zero		1


	//   ....[60]....
        /*0b40*/ 	.word	0x0001e250
        /*0b44*/ 	.word	0x0000000a
        /*0b48*/ 	.word	0x0002d8a0
        /*0b4c*/ 	.short	0x010a
        /*0b4e*/ 	.byte	0x3f
	.zero		1


	//   ....[61]....
        /*0b50*/ 	.word	0x0001e490
        /*0b54*/ 	.word	0x0000000a
        /*0b58*/ 	.word	0x0002d8c0
        /*0b5c*/ 	.short	0x010a
        /*0b5e*/ 	.byte	0x3f
	.zero		1


	//   ....[62]....
        /*0b60*/ 	.word	0x0001f570
        /*0b64*/ 	.word	0x00000005
        /*0b68*/ 	.word	0x0002d840
        /*0b6c*/ 	.short	0x010a
        /*0b6e*/ 	.byte	0x3f
	.zero		1


	//   ....[63]....
        /*0b70*/ 	.word	0x0001fa80
        /*0b74*/ 	.word	0x0000001d
        /*0b78*/ 	.word	0x0002d820
        /*0b7c*/ 	.short	0x010a
        /*0b7e*/ 	.byte	0x3f
	.zero		1


	//   ....[64]....
        /*0b80*/ 	.word	0x0001fd70
        /*0b84*/ 	.word	0x00000003
        /*0b88*/ 	.word	0x0002d840
        /*0b8c*/ 	.short	0x010a
        /*0b8e*/ 	.byte	0x3f
	.zero		1


	//   ....[65]....
        /*0b90*/ 	.word	0x0001fff0
        /*0b94*/ 	.word	0x00000002
        /*0b98*/ 	.word	0x0002d860
        /*0b9c*/ 	.short	0x010a
        /*0b9e*/ 	.byte	0x3f
	.zero		1


	//   ....[66]....
        /*0ba0*/ 	.word	0x00020590
        /*0ba4*/ 	.word	0x00000003
        /*0ba8*/ 	.word	0x0002d840
        /*0bac*/ 	.short	0x010a
        /*0bae*/ 	.byte	0x3f
	.zero		1


	//   ....[67]....
        /*0bb0*/ 	.word	0x00020810
        /*0bb4*/ 	.word	0x00000003
        /*0bb8*/ 	.word	0x0002d860
        /*0bbc*/ 	.short	0x010a
        /*0bbe*/ 	.byte	0x3f
	.zero		1


	//   ....[68]....
        /*0bc0*/ 	.word	0x00020d10
        /*0bc4*/ 	.word	0x00000002
        /*0bc8*/ 	.word	0x0002d840
        /*0bcc*/ 	.short	0x010a
        /*0bce*/ 	.byte	0x3f
	.zero		1


	//   ....[69]....
        /*0bd0*/ 	.word	0x00020f90
        /*0bd4*/ 	.word	0x00000002
        /*0bd8*/ 	.word	0x0002d860
        /*0bdc*/ 	.short	0x010a
        /*0bde*/ 	.byte	0x3f
	.zero		1


	//   ....[70]....
        /*0be0*/ 	.word	0x000213f0
        /*0be4*/ 	.word	0x00000003
        /*0be8*/ 	.word	0x0002d860
        /*0bec*/ 	.short	0x010a
        /*0bee*/ 	.byte	0x3f
	.zero		1


	//   ....[71]....
        /*0bf0*/ 	.word	0x00022370
        /*0bf4*/ 	.word	0x00000009
        /*0bf8*/ 	.word	0x0002d820
        /*0bfc*/ 	.short	0x010a
        /*0bfe*/ 	.byte	0x3f
	.zero		1


	//   ....[72]....
        /*0c00*/ 	.word	0x00022500
        /*0c04*/ 	.word	0x00000007
        /*0c08*/ 	.word	0x00000000
        /*0c0c*/ 	.short	0x010a
        /*0c0e*/ 	.byte	0x3f
	.zero		1


	//   ....[73]....
        /*0c10*/ 	.word	0x00022570
        /*0c14*/ 	.word	0x00000003
        /*0c18*/ 	.word	0x00000000
        /*0c1c*/ 	.short	0x010a
        /*0c1e*/ 	.byte	0x3f
	.zero		1


	//   ....[74]....
        /*0c20*/ 	.word	0x000225d0
        /*0c24*/ 	.word	0x00000005
        /*0c28*/ 	.word	0x00000000
        /*0c2c*/ 	.short	0x010a
        /*0c2e*/ 	.byte	0x3f
	.zero		1


	//   ....[75]....
        /*0c30*/ 	.word	0x00022600
        /*0c34*/ 	.word	0x00000003
        /*0c38*/ 	.word	0x00000000
        /*0c3c*/ 	.short	0x010a
        /*0c3e*/ 	.byte	0x3f
	.zero		1


	//   ....[76]....
        /*0c40*/ 	.word	0x00022660
        /*0c44*/ 	.word	0x0000000f
        /*0c48*/ 	.word	0x0002d890
        /*0c4c*/ 	.short	0x010a
        /*0c4e*/ 	.byte	0x3f
	.zero		1


	//   ....[77]....
        /*0c50*/ 	.word	0x000226b0
        /*0c54*/ 	.word	0x0000000f
        /*0c58*/ 	.word	0x0002d890
        /*0c5c*/ 	.short	0x010a
        /*0c5e*/ 	.byte	0x3f
	.zero		1


	//   ....[78]....
        /*0c60*/ 	.word	0x00022700
        /*0c64*/ 	.word	0x0000000f
        /*0c68*/ 	.word	0x0002d890
        /*0c6c*/ 	.short	0x010a
        /*0c6e*/ 	.byte	0x3f
	.zero		1


	//   ....[79]....
        /*0c70*/ 	.word	0x00022750
        /*0c74*/ 	.word	0x0000000f
        /*0c78*/ 	.word	0x0002d8b0
        /*0c7c*/ 	.short	0x010a
        /*0c7e*/ 	.byte	0x3f
	.zero		1


	//   ....[80]....
        /*0c80*/ 	.word	0x00022ac0
        /*0c84*/ 	.word	0x00000002
        /*0c88*/ 	.word	0x0002d800
        /*0c8c*/ 	.short	0x010a
        /*0c8e*/ 	.byte	0x3f
	.zero		1


	//   ....[81]....
        /*0c90*/ 	.word	0x00022d80
        /*0c94*/ 	.word	0x00000002
        /*0c98*/ 	.word	0x0002d800
        /*0c9c*/ 	.short	0x010a
        /*0c9e*/ 	.byte	0x3f
	.zero		1


	//   ....[82]....
        /*0ca0*/ 	.word	0x00022dd0
        /*0ca4*/ 	.word	0x00000000
        /*0ca8*/ 	.word	0x0002d830
        /*0cac*/ 	.short	0x010a
        /*0cae*/ 	.byte	0x3f
	.zero		1


	//   ....[83]....
        /*0cb0*/ 	.word	0x00022e20
        /*0cb4*/ 	.word	0x00000009
        /*0cb8*/ 	.word	0x0002d830
        /*0cbc*/ 	.short	0x010a
        /*0cbe*/ 	.byte	0x3f
	.zero		1


	//   ....[84]....
        /*0cc0*/ 	.word	0x00022e70
        /*0cc4*/ 	.word	0x00000009
        /*0cc8*/ 	.word	0x0002d850
        /*0ccc*/ 	.short	0x010a
        /*0cce*/ 	.byte	0x3f
	.zero		1


	//   ....[85]....
        /*0cd0*/ 	.word	0x00022ec0
        /*0cd4*/ 	.word	0x0000000b
        /*0cd8*/ 	.word	0x0002d830
        /*0cdc*/ 	.short	0x010a
        /*0cde*/ 	.byte	0x3f
	.zero		1


	//   ....[86]....
        /*0ce0*/ 	.word	0x00022f10
        /*0ce4*/ 	.word	0x0000000b
        /*0ce8*/ 	.word	0x0002d850
        /*0cec*/ 	.short	0x010a
        /*0cee*/ 	.byte	0x3f
	.zero		1


	//   ....[87]....
        /*0cf0*/ 	.word	0x00022f60
        /*0cf4*/ 	.word	0x0000000c
        /*0cf8*/ 	.word	0x0002d830
        /*0cfc*/ 	.short	0x010a
        /*0cfe*/ 	.byte	0x3f
	.zero		1


	//   ....[88]....
        /*0d00*/ 	.word	0x00022fb0
        /*0d04*/ 	.word	0x0000000d
        /*0d08*/ 	.word	0x0002d850
        /*0d0c*/ 	.short	0x010a
        /*0d0e*/ 	.byte	0x3f
	.zero		1


	//   ....[89]....
        /*0d10*/ 	.word	0x00023000
        /*0d14*/ 	.word	0x0000000b
        /*0d18*/ 	.word	0x0002d850
        /*0d1c*/ 	.short	0x010a
        /*0d1e*/ 	.byte	0x3f
	.zero		1


	//   ....[90]....
        /*0d20*/ 	.word	0x000231a0
        /*0d24*/ 	.word	0x00000008
        /*0d28*/ 	.word	0x0002d820
        /*0d2c*/ 	.short	0x010a
        /*0d2e*/ 	.byte	0x3f
	.zero		1


	//   ....[91]....
        /*0d30*/ 	.word	0x000231f0
        /*0d34*/ 	.word	0x0000000b
        /*0d38*/ 	.word	0x0002d8a0
        /*0d3c*/ 	.short	0x010a
        /*0d3e*/ 	.byte	0x3f
	.zero		1


	//   ....[92]....
        /*0d40*/ 	.word	0x00023240
        /*0d44*/ 	.word	0x0000000b
        /*0d48*/ 	.word	0x0002d8c0
        /*0d4c*/ 	.short	0x010a
        /*0d4e*/ 	.byte	0x3f
	.zero		1


	//   ....[93]....
        /*0d50*/ 	.word	0x00023290
        /*0d54*/ 	.word	0x0000000a
        /*0d58*/ 	.word	0x0002d8a0
        /*0d5c*/ 	.short	0x010a
        /*0d5e*/ 	.byte	0x3f
	.zero		1


	//   ....[94]....
        /*0d60*/ 	.word	0x000232e0
        /*0d64*/ 	.word	0x0000000a
        /*0d68*/ 	.word	0x0002d8c0
        /*0d6c*/ 	.short	0x010a
        /*0d6e*/ 	.byte	0x3f
	.zero		1


	//   ....[95]....
        /*0d70*/ 	.word	0x00023480
        /*0d74*/ 	.word	0x00000005
        /*0d78*/ 	.word	0x0002d840
        /*0d7c*/ 	.short	0x010a
        /*0d7e*/ 	.byte	0x3f
	.zero		1


	//   ....[96]....
        /*0d80*/ 	.word	0x000234d0
        /*0d84*/ 	.word	0x0000001d
        /*0d88*/ 	.word	0x0002d820
        /*0d8c*/ 	.short	0x010a
        /*0d8e*/ 	.byte	0x3f
	.zero		1


	//   ....[97]....
        /*0d90*/ 	.word	0x00023520
        /*0d94*/ 	.word	0x00000003
        /*0d98*/ 	.word	0x0002d840
        /*0d9c*/ 	.short	0x010a
        /*0d9e*/ 	.byte	0x3f
	.zero		1


	//   ....[98]....
        /*0da0*/ 	.word	0x00023570
        /*0da4*/ 	.word	0x00000002
        /*0da8*/ 	.word	0x0002d860
        /*0dac*/ 	.short	0x010a
        /*0dae*/ 	.byte	0x3f
	.zero		1


	//   ....[99]....
        /*0db0*/ 	.word	0x000235c0
        /*0db4*/ 	.word	0x00000003
        /*0db8*/ 	.word	0x0002d840
        /*0dbc*/ 	.short	0x010a
        /*0dbe*/ 	.byte	0x3f
	.zero		1


	//   ....[100]....
        /*0dc0*/ 	.word	0x00023610
        /*0dc4*/ 	.word	0x00000003
        /*0dc8*/ 	.word	0x0002d860
        /*0dcc*/ 	.short	0x010a
        /*0dce*/ 	.byte	0x3f
	.zero		1


	//   ....[101]....
        /*0dd0*/ 	.word	0x00023660
        /*0dd4*/ 	.word	0x00000002
        /*0dd8*/ 	.word	0x0002d840
        /*0ddc*/ 	.short	0x010a
        /*0dde*/ 	.byte	0x3f
	.zero		1


	//   ....[102]....
        /*0de0*/ 	.word	0x000236b0
        /*0de4*/ 	.word	0x00000002
        /*0de8*/ 	.word	0x0002d860
        /*0dec*/ 	.short	0x010a
        /*0dee*/ 	.byte	0x3f
	.zero		1


	//   ....[103]....
        /*0df0*/ 	.word	0x00023700
        /*0df4*/ 	.word	0x00000003
        /*0df8*/ 	.word	0x0002d860
        /*0dfc*/ 	.short	0x010a
        /*0dfe*/ 	.byte	0x3f
	.zero		1


	//   ....[104]....
        /*0e00*/ 	.word	0x000240b0
        /*0e04*/ 	.word	0x00000009
        /*0e08*/ 	.word	0x0002d820
        /*0e0c*/ 	.short	0x010a
        /*0e0e*/ 	.byte	0x3f
	.zero		1


	//   ....[105]....
        /*0e10*/ 	.word	0x00024250
        /*0e14*/ 	.word	0x00000007
        /*0e18*/ 	.word	0x00000000
        /*0e1c*/ 	.short	0x010a
        /*0e1e*/ 	.byte	0x3f
	.zero		1


	//   ....[106]....
        /*0e20*/ 	.word	0x000242a0
        /*0e24*/ 	.word	0x00000003
        /*0e28*/ 	.word	0x00000000
        /*0e2c*/ 	.short	0x010a
        /*0e2e*/ 	.byte	0x3f
	.zero		1


	//   ....[107]....
        /*0e30*/ 	.word	0x000242f0
        /*0e34*/ 	.word	0x00000005
        /*0e38*/ 	.word	0x00000000
        /*0e3c*/ 	.short	0x010a
        /*0e3e*/ 	.byte	0x3f
	.zero		1


	//----- nvinfo : EIATTR_NUM_MBARRIERS
	.align		4
.L_1381:
        /*0e40*/ 	.byte	0x03, 0x38
        /*0e42*/ 	.short	0x0016


	//----- nvinfo : EIATTR_EXIT_INSTR_OFFSETS
	.align		4
        /*0e44*/ 	.byte	0x04, 0x1c
        /*0e46*/ 	.short	(.L_1383 - .L_1382)


	//   ....[0]....
.L_1382:
        /*0e48*/ 	.word	0x00022650


	//----- nvinfo : EIATTR_MAX_THREADS
	.align		4
.L_1383:
        /*0e4c*/ 	.byte	0x04, 0x05
        /*0e4e*/ 	.short	(.L_1385 - .L_1384)
.L_1384:
        /*0e50*/ 	.word	0x00000200
        /*0e54*/ 	.word	0x00000001
        /*0e58*/ 	.word	0x00000001


	//----- nvinfo : EIATTR_CRS_STACK_SIZE
	.align		4
.L_1385:
        /*0e5c*/ 	.byte	0x04, 0x1e
        /*0e5e*/ 	.short	(.L_1387 - .L_1386)
.L_1386:
        /*0e60*/ 	.word	0x00000000


	//----- nvinfo : EIATTR_CBANK_PARAM_SIZE
	.align		4
.L_1387:
        /*0e64*/ 	.byte	0x03, 0x19
        /*0e66*/ 	.short	0x0a70


	//----- nvinfo : EIATTR_PARAM_CBANK
	.align		4
        /*0e68*/ 	.byte	0x04, 0x0a
        /*0e6a*/ 	.short	(.L_1389 - .L_1388)
	.align		4
.L_1388:
        /*0e6c*/ 	.word	index@(.nv.constant0._ZN7cutlass13device_kernelIN5flash11enable_sm90INS1_16FlashAttnFwdSm90INS1_25CollectiveMainloopFwdSm90ILi2EN4cute5tupleIJNS5_1CILi1EEES8_S8_EEENS6_IJNS7_ILi192EEENS7_ILi128EEENS7_ILi96EEEEEELi96ENS_10bfloat16_tEfNS_4arch4Sm90ELb0ELb1ELb1ELb1ELb0ELb1ELb0ELb0ELb1ELb0ELb0ELb0EEENS1_21CollectiveEpilogueFwdINS6_IJSA_SC_SB_EEES9_SE_SG_Li384ELb1ELb0ELb0ELb0EEENS1_36VarlenDynamicPersistentTileSchedulerILi192ELi128ELi384ELi32ELb0ELb0ELb1ELb1ELb0ELb1EEEEEEEEEvNT_6ParamsE)
        /*0e70*/ 	.short	0x0210
        /*0e72*/ 	.short	0x0a70


	//----- nvinfo : EIATTR_SW_WAR
	.align		4
.L_1389:
        /*0e74*/ 	.byte	0x04, 0x36
        /*0e76*/ 	.short	(.L_1391 - .L_1390)
.L_1390:
        /*0e78*/ 	.word	0x00000008
.L_1391:


//--------------------- .nv.info._ZN7cutlass13device_kernelIN5flash11enable_sm90INS1_16FlashAttnFwdSm90INS1_25CollectiveMainloopFwdSm90ILi2EN4cute5tupleIJNS5_1CILi1EEES8_S8_EEENS6_IJNS7_ILi192EEENS7_ILi144EEENS7_ILi96EEEEEELi96ENS_10bfloat16_tEfNS_4arch4Sm90ELb1ELb0ELb1ELb0ELb0ELb0ELb0ELb0ELb1ELb0ELb0ELb0EEENS1_21CollectiveEpilogueFwdINS6_IJSA_SC_SB_EEES9_SE_SG_Li384ELb0ELb0ELb0ELb0EEENS1_30DynamicPersistentTileSchedulerILi384ELi32ELb0ELb0ELb1EEEEEEEEEvNT_6ParamsE --------------------------
	.section	.nv.info._ZN7cutlass13device_kernelIN5flash11enable_sm90INS1_16FlashAttnFwdSm90INS1_25CollectiveMainloopFwdSm90ILi2EN4cute5tupleIJNS5_1CILi1EEES8_S8_EEENS6_IJNS7_ILi192EEENS7_ILi144EEENS7_ILi96EEEEEELi96ENS_10bfloat16_tEfNS_4arch4Sm90ELb1ELb0ELb1ELb0ELb0ELb0ELb0ELb0ELb1ELb0ELb0ELb0EEENS1_21CollectiveEpilogueFwdINS6_IJSA_SC_SB_EEES9_SE_SG_Li384ELb0ELb0ELb0ELb0EEENS1_30DynamicPersistentTileSchedulerILi384ELi32ELb0ELb0ELb1EEEEEEEEEvNT_6ParamsE,"",@"SHT_CUDA_INFO"
	.sectionflags	@""
	.align	4


	//----- nvinfo : EIATTR_CUDA_API_VERSION
	.align		4
        /*0000*/ 	.byte	0x04, 0x37
        /*0002*/ 	.short	(.L_1393 - .L_1392)
.L_1392:
        /*0004*/ 	.word	0x00000082


	//----- nvinfo : EIATTR_KPARAM_INFO
	.align		4
.L_1393:
        /*0008*/ 	.byte	0x04, 0x17
        /*000a*/ 	.short	(.L_1395 - .L_1394)
.L_1394:
        /*000c*/ 	.word	0x00000000
        /*0010*/ 	.short	0x0000
        /*0012*/ 	.short	0x0070
        /*0014*/ 	.byte	0x00, 0xf0, 0x01, 0x2e


	//----- nvinfo : EIATTR_SPARSE_MMA_MASK
	.align		4
.L_1395:
        /*0018*/ 	.byte	0x03, 0x50
        /*001a*/ 	.short	0x0000


	//----- nvinfo : EIATTR_MAXREG_COUNT
	.align		4
        /*001c*/ 	.byte	0x03, 0x1b
        /*001e*/ 	.short	0x0080


	//----- nvinfo : EIATTR_NUM_BARRIERS
	.align		4
        /*0020*/ 	.byte	0x02, 0x4c
        /*0022*/ 	.byte	0x10
	.zero		1


	//----- nvinfo : EIATTR_EXTERNS
	.align		4
        /*0024*/ 	.byte	0x04, 0x0f
        /*0026*/ 	.short	(.L_1397 - .L_1396)


	//   ....[0]....
	.align		4
.L_1396:
        /*0028*/ 	.word	index@(__assertfail)


	//----- nvinfo : EIATTR_MERCURY_ISA_VERSION
	.align		4
.L_1397:
        /*002c*/ 	.byte	0x03, 0x5f
        /*002e*/ 	.short	0x0101


	//----- nvinfo : EIATTR_INT_WARP_WIDE_INSTR_OFFSETS
	.align		4
        /*0030*/ 	.byte	0x04, 0x31
        /*0032*/ 	.short	(.L_1399 - .L_1398)


	//   ....[0]....
.L_1398:
        /*0034*/ 	.word	0x00000170


	//   ....[1]....
        /*0038*/ 	.word	0x000001b0


	//   ....[2]....
        /*003c*/ 	.word	0x00000240


	//   ....[3]....
        /*0040*/ 	.word	0x00010830


	//   ....[4]....
        /*0044*/ 	.word	0x000108d0


	//   ....[5]....
        /*0048*/ 	.word	0x00010de0


	//   ....[6]....
        /*004c*/ 	.word	0x00012ae0


	//   ....[7]....
        /*0050*/ 	.word	0x00012b80


	//----- nvinfo : EIATTR_COOP_GROUP_MASK_REGIDS
	.align		4
.L_1399:
        /*0054*/ 	.byte	0x04, 0x29
        /*0056*/ 	.short	(.L_1401 - .L_1400)


	//   ....[0]....
.L_1400:
        /*0058*/ 	.word	0xffffffff


	//   ....[1]....
        /*005c*/ 	.word	0xffffffff


	//   ....[2]....
        /*0060*/ 	.word	0xffffffff


	//   ....[3]....
        /*0064*/ 	.word	0xffffffff


	//   ....[4]....
        /*0068*/ 	.word	0xffffffff


	//   ....[5]....
        /*006c*/ 	.word	0xffffffff


	//   ....[6]....
        /*0070*/ 	.word	0xffffffff


	//   ....[7]....
        /*0074*/ 	.word	0xffffffff


	//   ....[8]....
        /*0078*/ 	.word	0xffffffff


	//   ....[9]....
        /*007c*/ 	.word	0xffffffff


	//   ....[10]....
        /*0080*/ 	.word	0xffffffff


	//   ....[11]....
        /*0084*/ 	.word	0xffffffff


	//   ....[12]....
        /*0088*/ 	.word	0xffffffff


	//   ....[13]....
        /*008c*/ 	.word	0xffffffff


	//   ....[14]....
        /*0090*/ 	.word	0xffffffff


	//   ....[15]....
        /*0094*/ 	.word	0xffffffff


	//   ....[16]....
        /*0098*/ 	.word	0xffffffff


	//   ....[17]....
        /*009c*/ 	.word	0xffffffff


	//   ....[18]....
        /*00a0*/ 	.word	0xffffffff


	//   ....[19]....
        /*00a4*/ 	.word	0xffffffff


	//   ....[20]....
        /*00a8*/ 	.word	0xffffffff


	//   ....[21]....
        /*00ac*/ 	.word	0xffffffff


	//   ....[22]....
        /*00b0*/ 	.word	0xffffffff


	//   ....[23]....
        /*00b4*/ 	.word	0xffffffff


	//   ....[24]....
        /*00b8*/ 	.word	0xffffffff


	//   ....[25]....
        /*00bc*/ 	.word	0xffffffff


	//   ....[26]....
        /*00c0*/ 	.word	0xffffffff


	//   ....[27]....
        /*00c4*/ 	.word	0xffffffff


	//   ....[28]....
        /*00c8*/ 	.word	0xffffffff


	//   ....[29]....
        /*00cc*/ 	.word	0xffffffff


	//   ....[30]....
        /*00d0*/ 	.word	0xffffffff


	//   ....[31]....
        /*00d4*/ 	.word	0x0500000f


	//   ....[32]....
        /*00d8*/ 	.word	0x0500000f


	//----- nvinfo : EIATTR_COOP_GROUP_INSTR_OFFSETS
	.align		4
.L_1401:
        /*00dc*/ 	.byte	0x04, 0x28
        /*00de*/ 	.short	(.L_1403 - .L_1402)


	//   ....[0]....
.L_1402:
        /*00e0*/ 	.word	0x00000050


	//   ....[1]....
        /*00e4*/ 	.word	0x00000180


	//   ....[2]....
        /*00e8*/ 	.word	0x00000220


	//   ....[3]....
        /*00ec*/ 	.word	0x000003b0


	//   ....[4]....
        /*00f0*/ 	.word	0x00000510


	//   ....[5]....
        /*00f4*/ 	.word	0x00000630


	//   ....[6]....
        /*00f8*/ 	.word	0x00000790


	//   ....[7]....
        /*00fc*/ 	.word	0x000014d0


	//   ....[8]....
        /*0100*/ 	.word	0x00003e90


	//   ....[9]....
        /*0104*/ 	.word	0x00003ef0


	//   ....[10]....
        /*0108*/ 	.word	0x000049b0


	//   ....[11]....
        /*010c*/ 	.word	0x00004a30


	//   ....[12]....
        /*0110*/ 	.word	0x00005a90


	//   ....[13]....
        /*0114*/ 	.word	0x00008600


	//   ....[14]....
        /*0118*/ 	.word	0x00008710


	//   ....[15]....
        /*011c*/ 	.word	0x00009390


	//   ....[16]....
        /*0120*/ 	.word	0x000093f0


	//   ....[17]....
        /*0124*/ 	.word	0x0000a740


	//   ....[18]....
        /*0128*/ 	.word	0x0000cb50


	//   ....[19]....
        /*012c*/ 	.word	0x0000cbc0


	//   ....[20]....
        /*0130*/ 	.word	0x0000d3e0


	//   ....[21]....
        /*0134*/ 	.word	0x0000d460


	//   ....[22]....
        /*0138*/ 	.word	0x0000e810


	//   ....[23]....
        /*013c*/ 	.word	0x0000e950


	//   ....[24]....
        /*0140*/ 	.word	0x0000e990


	//   ....[25]....
        /*0144*/ 	.word	0x0000ead0


	//   ....[26]....
        /*0148*/ 	.word	0x0000eb00


	//   ....[27]....
        /*014c*/ 	.word	0x0000f9d0


	//   ....[28]....
        /*0150*/ 	.word	0x000102d0


	//   ....[29]....
        /*0154*/ 	.word	0x00012ed0


	//   ....[30]....
        /*0158*/ 	.word	0x00013040


	//   ....[31]....
        /*015c*/ 	.word	0x00013570


	//   ....[32]....
        /*0160*/ 	.word	0x00013940


	//----- nvinfo : EIATTR_REG_RECONFIG
	.align		4
.L_1403:
        /*0164*/ 	.byte	0x01, 0x54
	.zero		2


	//----- nvinfo : EIATTR_SYSCALL_OFFSETS
	.align		4
        /*0168*/ 	.byte	0x04, 0x46
        /*016a*/ 	.short	(.L_1405 - .L_1404)


	//   ....[0]....
.L_1404:
        /*016c*/ 	.word	0x000016b0


	//   ....[1]....
        /*0170*/ 	.word	0x00010a50


	//   ....[2]....
        /*0174*/ 	.word	0x00010b80


	//   ....[3]....
        /*0178*/ 	.word	0x00010c70


	//----- nvinfo : EIATTR_MBARRIER_INSTR_OFFSETS
	.align		4
.L_1405:
        /*017c*/ 	.byte	0x04, 0x39
        /*017e*/ 	.short	(.L_1407 - .L_1406)


	//   ....[0]....
.L_1406:
        /*0180*/ 	.word	0x00000260
        /*0184*/ 	.word	0x000000ff
        /*0188*/ 	.word	0x00031c00
        /*018c*/ 	.short	0x0100
        /*018e*/ 	.byte	0x06
	.zero		1


	//   ....[1]....
        /*0190*/ 	.word	0x00000270
        /*0194*/ 	.word	0x000000ff
        /*0198*/ 	.word	0x00031c20
        /*019c*/ 	.short	0x0100
        /*019e*/ 	.byte	0x06
	.zero		1


	//   ....[2]....
        /*01a0*/ 	.word	0x00000360
        /*01a4*/ 	.word	0x000000ff
        /*01a8*/ 	.word	0x00031c30
        /*01ac*/ 	.short	0x0100
        /*01ae*/ 	.byte	0x08
	.zero		1


	//   ....[3]....
        /*01b0*/ 	.word	0x00000370
        /*01b4*/ 	.word	0x000000ff
        /*01b8*/ 	.word	0x00031c40
        /*01bc*/ 	.short	0x0100
        /*01be*/ 	.byte	0x08
	.zero		1


	//   ....[4]....
        /*01c0*/ 	.word	0x00000380
        /*01c4*/ 	.word	0x000000ff
        /*01c8*/ 	.word	0x00031c38
        /*01cc*/ 	.short	0x0100
        /*01ce*/ 	.byte	0x08
	.zero		1


	//   ....[5]....
        /*01d0*/ 	.word	0x00000390
        /*01d4*/ 	.word	0x000000ff
        /*01d8*/ 	.word	0x00031c48
        /*01dc*/ 	.short	0x0100
        /*01de*/ 	.byte	0x08
	.zero		1


	//   ....[6]....
        /*01e0*/ 	.word	0x000004c0
        /*01e4*/ 	.word	0x000000ff
        /*01e8*/ 	.word	0x00031c50
        /*01ec*/ 	.short	0x0100
        /*01ee*/ 	.byte	0x08
	.zero		1


	//   ....[7]....
        /*01f0*/ 	.word	0x000004d0
        /*01f4*/ 	.word	0x000000ff
        /*01f8*/ 	.word	0x00031c60
        /*01fc*/ 	.short	0x0100
        /*01fe*/ 	.byte	0x08
	.zero		1


	//   ....[8]....
        /*0200*/ 	.word	0x000004e0
        /*0204*/ 	.word	0x000000ff
        /*0208*/ 	.word	0x00031c58
        /*020c*/ 	.short	0x0100
        /*020e*/ 	.byte	0x08
	.zero		1


	//   ....[9]....
        /*0210*/ 	.word	0x000004f0
        /*0214*/ 	.word	0x000000ff
        /*0218*/ 	.word	0x00031c68
        /*021c*/ 	.short	0x0100
        /*021e*/ 	.byte	0x08
	.zero		1


	//   ....[10]....
        /*0220*/ 	.word	0x000005e0
        /*0224*/ 	.word	0x000000ff
        /*0228*/ 	.word	0x00031c70
        /*022c*/ 	.short	0x0100
        /*022e*/ 	.byte	0x06
	.zero		1


	//   ....[11]....
        /*0230*/ 	.word	0x000005f0
        /*0234*/ 	.word	0x000000ff
        /*0238*/ 	.word	0x00031c80
        /*023c*/ 	.short	0x0100
        /*023e*/ 	.byte	0x06
	.zero		1


	//   ....[12]....
        /*0240*/ 	.word	0x00000600
        /*0244*/ 	.word	0x000000ff
        /*0248*/ 	.word	0x00031c78
        /*024c*/ 	.short	0x0100
        /*024e*/ 	.byte	0x06
	.zero		1


	//   ....[13]....
        /*0250*/ 	.word	0x00000610
        /*0254*/ 	.word	0x000000ff
        /*0258*/ 	.word	0x00031c88
        /*025c*/ 	.short	0x0100
        /*025e*/ 	.byte	0x06
	.zero		1


	//   ....[14]....
        /*0260*/ 	.word	0x00000740
        /*0264*/ 	.word	0x000000ff
        /*0268*/ 	.word	0x00031c90
        /*026c*/ 	.short	0x0100
        /*026e*/ 	.byte	0x08
	.zero		1


	//   ....[15]....
        /*0270*/ 	.word	0x00000750
        /*0274*/ 	.word	0x000000ff
        /*0278*/ 	.word	0x00031ca0
        /*027c*/ 	.short	0x0100
        /*027e*/ 	.byte	0x08
	.zero		1


	//   ....[16]....
        /*0280*/ 	.word	0x00000760
        /*0284*/ 	.word	0x000000ff
        /*0288*/ 	.word	0x00031c98
        /*028c*/ 	.short	0x0100
        /*028e*/ 	.byte	0x08
	.zero		1


	//   ....[17]....
        /*0290*/ 	.word	0x00000770
        /*0294*/ 	.word	0x000000ff
        /*0298*/ 	.word	0x00031ca8
        /*029c*/ 	.short	0x0100
        /*029e*/ 	.byte	0x08
	.zero		1


	//   ....[18]....
        /*02a0*/ 	.word	0x000008a0
        /*02a4*/ 	.word	0x000000ff
        /*02a8*/ 	.word	0x00031cb0
        /*02ac*/ 	.short	0x0100
        /*02ae*/ 	.byte	0x08
	.zero		1


	//   ....[19]....
        /*02b0*/ 	.word	0x000008b0
        /*02b4*/ 	.word	0x000000ff
        /*02b8*/ 	.word	0x00031cc0
        /*02bc*/ 	.short	0x0100
        /*02be*/ 	.byte	0x08
	.zero		1


	//   ....[20]....
        /*02c0*/ 	.word	0x000008c0
        /*02c4*/ 	.word	0x000000ff
        /*02c8*/ 	.word	0x00031cb8
        /*02cc*/ 	.short	0x0100
        /*02ce*/ 	.byte	0x08
	.zero		1


	//   ....[21]....
        /*02d0*/ 	.word	0x000008d0
        /*02d4*/ 	.word	0x000000ff
        /*02d8*/ 	.word	0x00031cc8
        /*02dc*/ 	.short	0x0100
        /*02de*/ 	.byte	0x08
	.zero		1


	//   ....[22]....
        /*02e0*/ 	.word	0x00001710
        /*02e4*/ 	.word	0x000000ff
        /*02e8*/ 	.word	0x00031c00
        /*02ec*/ 	.short	0x010a
        /*02ee*/ 	.byte	0x2f
	.zero		1


	//   ....[23]....
        /*02f0*/ 	.word	0x000017a0
        /*02f4*/ 	.word	0x00000000
        /*02f8*/ 	.word	0x00031c30
        /*02fc*/ 	.short	0x010a
        /*02fe*/ 	.byte	0x3f
	.zero		1


	//   ....[24]....
        /*0300*/ 	.word	0x00001800
        /*0304*/ 	.word	0x00000000
        /*0308*/ 	.word	0x00031c30
        /*030c*/ 	.short	0x010a
        /*030e*/ 	.byte	0x3f
	.zero		1


	//   ....[25]....
        /*0310*/ 	.word	0x00004ce0
        /*0314*/ 	.word	0x00000004
        /*0318*/ 	.word	0x00000000
        /*031c*/ 	.short	0x0101
        /*031e*/ 	.byte	0x3f
	.zero		1


	//   ....[26]....
        /*0320*/ 	.word	0x00005db0
        /*0324*/ 	.word	0x000000ff
        /*0328*/ 	.word	0x00031c30
        /*032c*/ 	.short	0x010a
        /*032e*/ 	.byte	0x06
	.zero		1


	//   ....[27]....
        /*0330*/ 	.word	0x00005df0
        /*0334*/ 	.word	0x000000ff
        /*0338*/ 	.word	0x00031c30
        /*033c*/ 	.short	0x010a
        /*033e*/ 	.byte	0x06
	.zero		1


	//   ....[28]....
        /*0340*/ 	.word	0x000074a0
        /*0344*/ 	.word	0x000000ff
        /*0348*/ 	.word	0x00031c50
        /*034c*/ 	.short	0x010a
        /*034e*/ 	.byte	0x06
	.zero		1


	//   ....[29]....
        /*0350*/ 	.word	0x000074e0
        /*0354*/ 	.word	0x000000ff
        /*0358*/ 	.word	0x00031c50
        /*035c*/ 	.short	0x010a
        /*035e*/ 	.byte	0x06
	.zero		1


	//   ....[30]....
        /*0360*/ 	.word	0x00009ac0
        /*0364*/ 	.word	0x00000069
        /*0368*/ 	.word	0x00000000
        /*036c*/ 	.short	0x0101
        /*036e*/ 	.byte	0x3f
	.zero		1


	//   ....[31]....
        /*0370*/ 	.word	0x00009b50
        /*0374*/ 	.word	0x00000071
        /*0378*/ 	.word	0x00000000
        /*037c*/ 	.short	0x0101
        /*037e*/ 	.byte	0x3f
	.zero		1


	//   ....[32]....
        /*0380*/ 	.word	0x0000a8d0
        /*0384*/ 	.word	0x000000ff
        /*0388*/ 	.word	0x00031c30
        /*038c*/ 	.short	0x010a
        /*038e*/ 	.byte	0x06
	.zero		1


	//   ....[33]....
        /*0390*/ 	.word	0x0000a910
        /*0394*/ 	.word	0x000000ff
        /*0398*/ 	.word	0x00031c30
        /*039c*/ 	.short	0x010a
        /*039e*/ 	.byte	0x06
	.zero		1


	//   ....[34]....
        /*03a0*/ 	.word	0x0000bfc0
        /*03a4*/ 	.word	0x000000ff
        /*03a8*/ 	.word	0x00031c50
        /*03ac*/ 	.short	0x010a
        /*03ae*/ 	.byte	0x06
	.zero		1


	//   ....[35]....
        /*03b0*/ 	.word	0x0000c000
        /*03b4*/ 	.word	0x000000ff
        /*03b8*/ 	.word	0x00031c50
        /*03bc*/ 	.short	0x010a
        /*03be*/ 	.byte	0x06
	.zero		1


	//   ....[36]....
        /*03c0*/ 	.word	0x0000db40
        /*03c4*/ 	.word	0x0000006f
        /*03c8*/ 	.word	0x00000000
        /*03cc*/ 	.short	0x0101
        /*03ce*/ 	.byte	0x3f
	.zero		1


	//   ....[37]....
        /*03d0*/ 	.word	0x0000dbd0
        /*03d4*/ 	.word	0x00000077
        /*03d8*/ 	.word	0x00000000
        /*03dc*/ 	.short	0x0101
        /*03de*/ 	.byte	0x3f
	.zero		1


	//   ....[38]....
        /*03e0*/ 	.word	0x0000e8a0
        /*03e4*/ 	.word	0x000000ff
        /*03e8*/ 	.word	0x00031c50
        /*03ec*/ 	.short	0x010a
        /*03ee*/ 	.byte	0x0a
	.zero		1


	//   ....[39]....
        /*03f0*/ 	.word	0x0000e8e0
        /*03f4*/ 	.word	0x000000ff
        /*03f8*/ 	.word	0x00031c50
        /*03fc*/ 	.short	0x010a
        /*03fe*/ 	.byte	0x0a
	.zero		1


	//   ....[40]....
        /*0400*/ 	.word	0x0000f120
        /*0404*/ 	.word	0x00000007
        /*0408*/ 	.word	0x00000000
        /*040c*/ 	.short	0x0101
        /*040e*/ 	.byte	0x3f
	.zero		1


	//   ....[41]....
        /*0410*/ 	.word	0x0000fbc0
        /*0414*/ 	.word	0x000000ff
        /*0418*/ 	.word	0x00000000
        /*041c*/ 	.short	0x0101
        /*041e*/ 	.byte	0x05
	.zero		1


	//   ....[42]....
        /*0420*/ 	.word	0x000110c0
        /*0424*/ 	.word	0x0000000d
        /*0428*/ 	.word	0x00031c40
        /*042c*/ 	.short	0x010a
        /*042e*/ 	.byte	0x3f
	.zero		1


	//   ....[43]....
        /*0430*/ 	.word	0x00011580
        /*0434*/ 	.word	0x00000018
        /*0438*/ 	.word	0x00031c20
        /*043c*/ 	.short	0x010a
        /*043e*/ 	.byte	0x3f
	.zero		1


	//   ....[44]....
        /*0440*/ 	.word	0x00011810
        /*0444*/ 	.word	0x00000003
        /*0448*/ 	.word	0x00031c40
        /*044c*/ 	.short	0x010a
        /*044e*/ 	.byte	0x3f
	.zero		1


	//   ....[45]....
        /*0450*/ 	.word	0x00011a50
        /*0454*/ 	.word	0x00000002
        /*0458*/ 	.word	0x00000060
        /*045c*/ 	.short	0x010a
        /*045e*/ 	.byte	0x3f
	.zero		1


	//   ....[46]....
        /*0460*/ 	.word	0x00011f30
        /*0464*/ 	.word	0x0000000a
        /*0468*/ 	.word	0x00031c40
        /*046c*/ 	.short	0x010a
        /*046e*/ 	.byte	0x3f
	.zero		1


	//   ....[47]....
        /*0470*/ 	.word	0x00012170
        /*0474*/ 	.word	0x00000003
        /*0478*/ 	.word	0x00000060
        /*047c*/ 	.short	0x010a
        /*047e*/ 	.byte	0x3f
	.zero		1


	//   ....[48]....
        /*0480*/ 	.word	0x000125c0
        /*0484*/ 	.word	0x00000003
        /*0488*/ 	.word	0x00031c40
        /*048c*/ 	.short	0x010a
        /*048e*/ 	.byte	0x3f
	.zero		1


	//   ....[49]....
        /*0490*/ 	.word	0x00012820
        /*0494*/ 	.word	0x00000003
        /*0498*/ 	.word	0x00000060
        /*049c*/ 	.short	0x010a
        /*049e*/ 	.byte	0x3f
	.zero		1


	//   ....[50]....
        /*04a0*/ 	.word	0x00012c00
        /*04a4*/ 	.word	0x00000003
        /*04a8*/ 	.word	0x00031c60
        /*04ac*/ 	.short	0x010a
        /*04ae*/ 	.byte	0x3f
	.zero		1


	//   ....[51]....
        /*04b0*/ 	.word	0x00013020
        /*04b4*/ 	.word	0x00000009
        /*04b8*/ 	.word	0x00031c20
        /*04bc*/ 	.short	0x010a
        /*04be*/ 	.byte	0x3f
	.zero		1


	//   ....[52]....
        /*04c0*/ 	.word	0x00013130
        /*04c4*/ 	.word	0x00000005
        /*04c8*/ 	.word	0x00000000
        /*04cc*/ 	.short	0x010a
        /*04ce*/ 	.byte	0x3f
	.zero		1


	//   ....[53]....
        /*04d0*/ 	.word	0x000131a0
        /*04d4*/ 	.word	0x00000003
        /*04d8*/ 	.word	0x00000000
        /*04dc*/ 	.short	0x010a
        /*04de*/ 	.byte	0x3f
	.zero		1


	//   ....[54]....
        /*04e0*/ 	.word	0x00013200
        /*04e4*/ 	.word	0x00000013
        /*04e8*/ 	.word	0x00000000
        /*04ec*/ 	.short	0x010a
        /*04ee*/ 	.byte	0x3f
	.zero		1


	//   ....[55]....
        /*04f0*/ 	.word	0x00013230
        /*04f4*/ 	.word	0x00000007
        /*04f8*/ 	.word	0x00000000
        /*04fc*/ 	.short	0x010a
        /*04fe*/ 	.byte	0x3f
	.zero		1


	//   ....[56]....
        /*0500*/ 	.word	0x000132a0
        /*0504*/ 	.word	0x00000003
        /*0508*/ 	.word	0x00031c00
        /*050c*/ 	.short	0x010a
        /*050e*/ 	.byte	0x3f
	.zero		1


	//   ....[57]....
        /*0510*/ 	.word	0x000132f0
        /*0514*/ 	.word	0x00000000
        /*0518*/ 	.word	0x00031c30
        /*051c*/ 	.short	0x010a
        /*051e*/ 	.byte	0x3f
	.zero		1


	//   ....[58]....
        /*0520*/ 	.word	0x00013350
        /*0524*/ 	.word	0x0000000a
        /*0528*/ 	.word	0x00031c30
        /*052c*/ 	.short	0x010a
        /*052e*/ 	.byte	0x3f
	.zero		1


	//   ....[59]....
        /*0530*/ 	.word	0x000133b0
        /*0534*/ 	.word	0x0000000a
        /*0538*/ 	.word	0x00031c50
        /*053c*/ 	.short	0x010a
        /*053e*/ 	.byte	0x3f
	.zero		1


	//   ....[60]....
        /*0540*/ 	.word	0x00013410
        /*0544*/ 	.word	0x00000007
        /*0548*/ 	.word	0x00031c30
        /*054c*/ 	.short	0x010a
        /*054e*/ 	.byte	0x3f
	.zero		1


	//   ....[61]....
        /*0550*/ 	.word	0x00013470
        /*0554*/ 	.word	0x00000007
        /*0558*/ 	.word	0x00031c50
        /*055c*/ 	.short	0x010a
        /*055e*/ 	.byte	0x3f
	.zero		1


	//   ....[62]....
        /*0560*/ 	.word	0x000134d0
        /*0564*/ 	.word	0x00000005
        /*0568*/ 	.word	0x00031c50
        /*056c*/ 	.short	0x010a
        /*056e*/ 	.byte	0x3f
	.zero		1


	//   ....[63]....
        /*0570*/ 	.word	0x00013620
        /*0574*/ 	.word	0x0000000d
        /*0578*/ 	.word	0x00031c40
        /*057c*/ 	.short	0x010a
        /*057e*/ 	.byte	0x3f
	.zero		1


	//   ....[64]....
        /*0580*/ 	.word	0x00013670
        /*0584*/ 	.word	0x00000018
        /*0588*/ 	.word	0x00031c20
        /*058c*/ 	.short	0x010a
        /*058e*/ 	.byte	0x3f
	.zero		1


	//   ....[65]....
        /*0590*/ 	.word	0x000136c0
        /*0594*/ 	.word	0x00000003
        /*0598*/ 	.word	0x00031c40
        /*059c*/ 	.short	0x010a
        /*059e*/ 	.byte	0x3f
	.zero		1


	//   ....[66]....
        /*05a0*/ 	.word	0x00013710
        /*05a4*/ 	.word	0x00000002
        /*05a8*/ 	.word	0x00000060
        /*05ac*/ 	.short	0x010a
        /*05ae*/ 	.byte	0x3f
	.zero		1


	//   ....[67]....
        /*05b0*/ 	.word	0x00013760
        /*05b4*/ 	.word	0x0000000a
        /*05b8*/ 	.word	0x00031c40
        /*05bc*/ 	.short	0x010a
        /*05be*/ 	.byte	0x3f
	.zero		1


	//   ....[68]....
        /*05c0*/ 	.word	0x000137b0
        /*05c4*/ 	.word	0x00000003
        /*05c8*/ 	.word	0x00000060
        /*05cc*/ 	.short	0x010a
        /*05ce*/ 	.byte	0x3f
	.zero		1


	//   ....[69]....
        /*05d0*/ 	.word	0x00013800
        /*05d4*/ 	.word	0x00000003
        /*05d8*/ 	.word	0x00031c40
        /*05dc*/ 	.short	0x010a
        /*05de*/ 	.byte	0x3f
	.zero		1


	//   ....[70]....
        /*05e0*/ 	.word	0x00013850
        /*05e4*/ 	.word	0x00000003
        /*05e8*/ 	.word	0x00000060
        /*05ec*/ 	.short	0x010a
        /*05ee*/ 	.byte	0x3f
	.zero		1


	//   ....[71]....
        /*05f0*/ 	.word	0x000138a0
        /*05f4*/ 	.word	0x00000003
        /*05f8*/ 	.word	0x00031c60
        /*05fc*/ 	.short	0x010a
        /*05fe*/ 	.byte	0x3f
	.zero		1


	//   ....[72]....
        /*0600*/ 	.word	0x00013980
        /*0604*/ 	.word	0x00000009
        /*0608*/ 	.word	0x00031c20
        /*060c*/ 	.short	0x010a
        /*060e*/ 	.byte	0x3f
	.zero		1


	//   ....[73]....
        /*0610*/ 	.word	0x000139d0
        /*0614*/ 	.word	0x00000005
        /*0618*/ 	.word	0x00000000
        /*061c*/ 	.short	0x010a
        /*061e*/ 	.byte	0x3f
	.zero		1


	//   ....[74]....
        /*0620*/ 	.word	0x00013a20
        /*0624*/ 	.word	0x00000003
        /*0628*/ 	.word	0x00000000
        /*062c*/ 	.short	0x010a
        /*062e*/ 	.byte	0x3f
	.zero		1


	//   ....[75]....
        /*0630*/ 	.word	0x00013a70
        /*0634*/ 	.word	0x00000013
        /*0638*/ 	.word	0x00000000
        /*063c*/ 	.short	0x010a
        /*063e*/ 	.byte	0x3f
	.zero		1


	//----- nvinfo : EIATTR_NUM_MBARRIERS
	.align		4
.L_1407:
        /*0640*/ 	.byte	0x03, 0x38
        /*0642*/ 	.short	0x0016


	//----- nvinfo : EIATTR_EXIT_INSTR_OFFSETS
	.align		4
        /*0644*/ 	.byte	0x04, 0x1c
        /*0646*/ 	.short	(.L_1409 - .L_1408)


	//   ....[0]....
.L_1408:
        /*0648*/ 	.word	0x00000a20


	//   ....[1]....
        /*064c*/ 	.word	0x00010290


	//   ....[2]....
        /*0650*/ 	.word	0x000102f0


	//   ....[3]....
        /*0654*/ 	.word	0x00013060


	//   ....[4]....
        /*0658*/ 	.word	0x00013280


	//----- nvinfo : EIATTR_MAX_THREADS
	.align		4
.L_1409:
        /*065c*/ 	.byte	0x04, 0x05
        /*065e*/ 	.short	(.L_1411 - .L_1410)
.L_1410:
        /*0660*/ 	.word	0x00000200
        /*0664*/ 	.word	0x00000001
        /*0668*/ 	.word	0x00000001


	//----- nvinfo : EIATTR_CRS_STACK_SIZE
	.align		4
.L_1411:
        /*066c*/ 	.byte	0x04, 0x1e
        /*066e*/ 	.short	(.L_1413 - .L_1412)
.L_1412:
        /*0670*/ 	.word	0x00000000


	//----- nvinfo : EIATTR_CBANK_PARAM_SIZE
	.align		4
.L_1413:
        /*0674*/ 	.byte	0x03, 0x19
        /*0676*/ 	.short	0x0bf0


	//----- nvinfo : EIATTR_PARAM_CBANK
	.align		4
        /*0678*/ 	.byte	0x04, 0x0a
        /*067a*/ 	.short	(.L_1415 - .L_1414)
	.align		4
.L_1414:
        /*067c*/ 	.word	index@(.nv.constant0._ZN7cutlass13device_kernelIN5flash11enable_sm90INS1_16FlashAttnFwdSm90INS1_25CollectiveMainloopFwdSm90ILi2EN4cute5tupleIJNS5_1CILi1EEES8_S8_EEENS6_IJNS7_ILi192EEENS7_ILi144EEENS7_ILi96EEEEEELi96ENS_10bfloat16_tEfNS_4arch4Sm90ELb1ELb0ELb1ELb0ELb0ELb0ELb0ELb0ELb1ELb0ELb0ELb0EEENS1_21CollectiveEpilogueFwdINS6_IJSA_SC_SB_EEES9_SE_SG_Li384ELb0ELb0ELb0ELb0EEENS1_30DynamicPersistentTileSchedulerILi384ELi32ELb0ELb0ELb1EEEEEEEEEvNT_6ParamsE)
        /*0680*/ 	.short	0x0210
        /*0682*/ 	.short	0x0bf0


	//----- nvinfo : EIATTR_SW_WAR
	.align		4
.L_1415:
        /*0684*/ 	.byte	0x04, 0x36
        /*0686*/ 	.short	(.L_1417 - .L_1416)
.L_1416:
        /*0688*/ 	.word	0x00000008
.L_1417:


//--------------------- .nv.info._ZN7cutlass13device_kernelIN5flash11enable_sm90INS1_16FlashAttnFwdSm90INS1_25CollectiveMainloopFwdSm90ILi2EN4cute5tupleIJNS5_1CILi1EEES8_S8_EEENS6_IJNS7_ILi192EEENS7_ILi144EEENS7_ILi96EEEEEELi96ENS_10bfloat16_tEfNS_4arch4Sm90ELb1ELb0ELb1ELb1ELb0ELb0ELb0ELb0ELb1ELb0ELb0ELb0EEENS1_21CollectiveEpilogueFwdINS6_IJSA_SC_SB_EEES9_SE_SG_Li384ELb1ELb0ELb0ELb0EEENS1_36VarlenDynamicPersistentTileSchedulerILi192ELi144ELi384ELi32ELb0ELb0ELb1ELb1ELb1ELb1EEEEEEEEEvNT_6ParamsE --------------------------
	.section	.nv.info._ZN7cutlass13device_kernelIN5flash11enable_sm90INS1_16FlashAttnFwdSm90INS1_25CollectiveMainloopFwdSm90ILi2EN4cute5tupleIJNS5_1CILi1EEES8_S8_EEENS6_IJNS7_ILi192EEENS7_ILi144EEENS7_ILi96EEEEEELi96ENS_10bfloat16_tEfNS_4arch4Sm90ELb1ELb0ELb1ELb1ELb0ELb0ELb0ELb0ELb1ELb0ELb0ELb0EEENS1_21CollectiveEpilogueFwdINS6_IJSA_SC_SB_EEES9_SE_SG_Li384ELb1ELb0ELb0ELb0EEENS1_36VarlenDynamicPersistentTileSchedulerILi192ELi144ELi384ELi32ELb0ELb0ELb1ELb1ELb1ELb1EEEEEEEEEvNT_6ParamsE,"",@"SHT_CUDA_INFO"
	.sectionflags	@""
	.align	4


	//----- nvinfo : EIATTR_CUDA_API_VERSION
	.align		4
        /*0000*/ 	.byte	0x04, 0x37
        /*0002*/ 	.short	(.L_1419 - .L_1418)
.L_1418:
        /*0004*/ 	.word	0x00000082


	//----- nvinfo : EIATTR_KPARAM_INFO
	.align		4
.L_1419:
        /*0008*/ 	.byte	0x04, 0x17
        /*000a*/ 	.short	(.L_1421 - .L_1420)
.L_1420:
        /*000c*/ 	.word	0x00000000
        /*0010*/ 	.short	0x0000
        /*0012*/ 	.short	0x0070
        /*0014*/ 	.byte	0x00, 0xf0, 0x01, 0x28


	//----- nvinfo : EIATTR_SPARSE_MMA_MASK
	.align		4
.L_1421:
        /*0018*/ 	.byte	0x03, 0x50
        /*001a*/ 	.short	0x0000


	//----- nvinfo : EIATTR_MAXREG_COUNT
	.align		4
        /*001c*/ 	.byte	0x03, 0x1b
        /*001e*/ 	.short	0x0080


	//----- nvinfo : EIATTR_NUM_BARRIERS
	.align		4
        /*0020*/ 	.byte	0x02, 0x4c
        /*0022*/ 	.byte	0x10
	.zero		1


	//----- nvinfo : EIATTR_EXTERNS
	.align		4
        /*0024*/ 	.byte	0x04, 0x0f
        /*0026*/ 	.short	(.L_1423 - .L_1422)


	//   ....[0]....
	.align		4
.L_1422:
        /*0028*/ 	.word	index@(__assertfail)


	//----- nvinfo : EIATTR_ANNOTATIONS
	.align		4
.L_1423:
        /*002c*/ 	.byte	0x04, 0x55
        /*002e*/ 	.short	(.L_1425 - .L_1424)


	//   ....[0]....
.L_1424:
        /*0030*/ 	.word	0x00000001
        /*0034*/ 	.byte	0x80, 0x09, 0x00, 0x00, 0x01, 0x00, 0x00, 0x00, 0xd0, 0x0a, 0x00, 0x00, 0x01, 0x00, 0x00, 0x00
        /*0044*/ 	.byte	0x00, 0x1c, 0x01, 0x00, 0x01, 0x00, 0x00, 0x00, 0xa0, 0x1c, 0x01, 0x00, 0x01, 0x00, 0x00, 0x00
        /*0054*/ 	.byte	0x40, 0x1e, 0x01, 0x00, 0x01, 0x00, 0x00, 0x00, 0x20, 0x1f, 0x01, 0x00, 0x01, 0x00, 0x00, 0x00
        /*0064*/ 	.byte	0xd0, 0x26, 0x01, 0x00, 0x01, 0x00, 0x00, 0x00, 0x00, 0x27, 0x01, 0x00, 0x01, 0x00, 0x00, 0x00
        /*0074*/ 	.byte	0x90, 0x2f, 0x01, 0x00, 0x01, 0x00, 0x00, 0x00, 0x00, 0x32, 0x01, 0x00, 0x01, 0x00, 0x00, 0x00
        /*0084*/ 	.byte	0x00, 0x59, 0x01, 0x00, 0x01, 0x00, 0x00, 0x00, 0xa0, 0x5a, 0x01, 0x00


	//----- nvinfo : EIATTR_MERCURY_ISA_VERSION
	.align		4
.L_1425:
        /*0090*/ 	.byte	0x03, 0x5f
        /*0092*/ 	.short	0x0101


	//----- nvinfo : EIATTR_UNUSED_LOAD_BYTE_OFFSET
	.align		4
        /*0094*/ 	.byte	0x04, 0x44
        /*0096*/ 	.short	(.L_1427 - .L_1426)


	//   ....[0]....
.L_1426:
        /*0098*/ 	.word	0x00000a90
        /*009c*/ 	.word	0x0000fff0


	//   ....[1]....
        /*00a0*/ 	.word	0x0000f5f0
        /*00a4*/ 	.word	0x0000fff0


	//----- nvinfo : EIATTR_INT_WARP_WIDE_INSTR_OFFSETS
	.align		4
.L_1427:
        /*00a8*/ 	.byte	0x04, 0x31
        /*00aa*/ 	.short	(.L_1429 - .L_1428)


	//   ....[0]....
.L_1428:
        /*00ac*/ 	.word	0x00000160


	//   ....[1]....
        /*00b0*/ 	.word	0x000001a0


	//   ....[2]....
        /*00b4*/ 	.word	0x00000210


	//   ....[3]....
        /*00b8*/ 	.word	0x00012270


	//   ....[4]....
        /*00bc*/ 	.word	0x00012310


	//   ....[5]....
        /*00c0*/ 	.word	0x00012770


	//   ....[6]....
        /*00c4*/ 	.word	0x000127a0


	//   ....[7]....
        /*00c8*/ 	.word	0x00012960


	//   ....[8]....
        /*00cc*/ 	.word	0x00012a30


	//   ....[9]....
        /*00d0*/ 	.word	0x00014930


	//   ....[10]....
        /*00d4*/ 	.word	0x000149d0


	//----- nvinfo : EIATTR_COOP_GROUP_MASK_REGIDS
	.align		4
.L_1429:
        /*00d8*/ 	.byte	0x04, 0x29
        /*00da*/ 	.short	(.L_1431 - .L_1430)


	//   ....[0]....
.L_1430:
        /*00dc*/ 	.word	0xffffffff


	//   ....[1]....
        /*00e0*/ 	.word	0xffffffff


	//   ....[2]....
        /*00e4*/ 	.word	0xffffffff


	//   ....[3]....
        /*00e8*/ 	.word	0xffffffff


	//   ....[4]....
        /*00ec*/ 	.word	0xffffffff


	//   ....[5]....
        /*00f0*/ 	.word	0xffffffff


	//   ....[6]....
        /*00f4*/ 	.word	0xffffffff


	//   ....[7]....
        /*00f8*/ 	.word	0xffffffff


	//   ....[8]....
        /*00fc*/ 	.word	0xffffffff


	//   ....[9]....
        /*0100*/ 	.word	0xffffffff


	//   ....[10]....
        /*0104*/ 	.word	0xffffffff


	//   ....[11]....
        /*0108*/ 	.word	0xffffffff


	//   ....[12]....
        /*010c*/ 	.word	0xffffffff


	//   ....[13]....
        /*0110*/ 	.word	0xffffffff


	//   ....[14]....
        /*0114*/ 	.word	0xffffffff


	//   ....[15]....
        /*0118*/ 	.word	0xffffffff


	//   ....[16]....
        /*011c*/ 	.word	0xffffffff


	//   ....[17]....
        /*0120*/ 	.word	0xffffffff


	//   ....[18]....
        /*0124*/ 	.word	0xffffffff


	//   ....[19]....
        /*0128*/ 	.word	0xffffffff


	//   ....[20]....
        /*012c*/ 	.word	0xffffffff


	//   ....[21]....
        /*0130*/ 	.word	0xffffffff


	//   ....[22]....
        /*0134*/ 	.word	0xffffffff


	//   ....[23]....
        /*0138*/ 	.word	0xffffffff


	//   ....[24]....
        /*013c*/ 	.word	0xffffffff


	//   ....[25]....
        /*0140*/ 	.word	0xffffffff


	//   ....[26]....
        /*0144*/ 	.word	0xffffffff


	//   ....[27]....
        /*0148*/ 	.word	0xffffffff


	//   ....[28]....
        /*014c*/ 	.word	0xffffffff


	//   ....[29]....
        /*0150*/ 	.word	0xffffffff


	//   ....[30]....
        /*0154*/ 	.word	0xffffffff


	//   ....[31]....
        /*0158*/ 	.word	0xffffffff


	//   ....[32]....
        /*015c*/ 	.word	0xffffffff


	//   ....[33]....
        /*0160*/ 	.word	0xffffffff


	//   ....[34]....
        /*0164*/ 	.word	0xffffffff


	//   ....[35]....
        /*0168*/ 	.word	0xffffffff


	//   ....[36]....
        /*016c*/ 	.word	0xffffffff


	//   ....[37]....
        /*0170*/ 	.word	0xffffffff


	//   ....[38]....
        /*0174*/ 	.word	0xffffffff


	//   ....[39]....
        /*0178*/ 	.word	0xffffffff


	//   ....[40]....
        /*017c*/ 	.word	0xffffffff


	//   ....[41]....
        /*0180*/ 	.word	0xffffffff


	//   ....[42]....
        /*0184*/ 	.word	0xffffffff


	//   ....[43]....
        /*0188*/ 	.word	0xffffffff


	//   ....[44]....
        /*018c*/ 	.word	0xffffffff


	//   ....[45]....
        /*0190*/ 	.word	0xffffffff


	//   ....[46]....
        /*0194*/ 	.word	0xffffffff


	//   ....[47]....
        /*0198*/ 	.word	0xffffffff


	//   ....[48]....
        /*019c*/ 	.word	0xffffffff


	//   ....[49]....
        /*01a0*/ 	.word	0xffffffff


	//   ....[50]....
        /*01a4*/ 	.word	0xffffffff


	//   ....[51]....
        /*01a8*/ 	.word	0xffffffff


	//   ....[52]....
        /*01ac*/ 	.word	0xffffffff


	//   ....[53]....
        /*01b0*/ 	.word	0xffffffff


	//   ....[54]....
        /*01b4*/ 	.word	0xffffffff


	//   ....[55]....
        /*01b8*/ 	.word	0xffffffff


	//   ....[56]....
        /*01bc*/ 	.word	0xffffffff


	//   ....[57]....
        /*01c0*/ 	.word	0xffffffff


	//   ....[58]....
        /*01c4*/ 	.word	0xffffffff


	//   ....[59]....
        /*01c8*/ 	.word	0xffffffff


	//   ....[60]....
        /*01cc*/ 	.word	0xffffffff


	//   ....[61]....
        /*01d0*/ 	.word	0x0500000f


	//   ....[62]....
        /*01d4*/ 	.word	0x0500000f


	//   ....[63]....
        /*01d8*/ 	.word	0x0500000f


	//   ....[64]....
        /*01dc*/ 	.word	0x0500000f


	//   ....[65]....
        /*01e0*/ 	.word	0x0500000f


	//   ....[66]....
        /*01e4*/ 	.word	0x0500000f


	//   ....[67]....
        /*01e8*/ 	.word	0x0500000f


	//   ....[68]....
        /*01ec*/ 	.word	0x0500000f


	//   ....[69]....
        /*01f0*/ 	.word	0x0500000f


	//   ....[70]....
        /*01f4*/ 	.word	0x0500000f


	//   ....[71]....
        /*01f8*/ 	.word	0x0500000f


	//   ....[72]....
        /*01fc*/ 	.word	0x0500000f


	//   ....[73]....
        /*0200*/ 	.word	0x0500000f


	//   ....[74]....
        /*0204*/ 	.word	0x0500000f


	//   ....[75]....
        /*0208*/ 	.word	0x0500000f


	//   ....[76]....
        /*020c*/ 	.word	0x0500000f


	//   ....[77]....
        /*0210*/ 	.word	0x0500000f


	//   ....[78]....
        /*0214*/ 	.word	0x0500000f


	//   ....[79]....
        /*0218*/ 	.word	0x0500000f


	//----- nvinfo : EIATTR_COOP_GROUP_INSTR_OFFSETS
	.align		4
.L_1431:
        /*021c*/ 	.byte	0x04, 0x28
        /*021e*/ 	.short	(.L_1433 - .L_1432)


	//   ....[0]....
.L_1432:
        /*0220*/ 	.word	0x00000070


	//   ....[1]....
        /*0224*/ 	.word	0x00000170


	//   ....[2]....
        /*0228*/ 	.word	0x000001c0


	//   ....[3]....
        /*022c*/ 	.word	0x000003f0


	//   ....[4]....
        /*0230*/ 	.word	0x00000550


	//   ....[5]....
        /*0234*/ 	.word	0x00000670


	//   ....[6]....
        /*0238*/ 	.word	0x000007d0


	//   ....[7]....
        /*023c*/ 	.word	0x00001790


	//   ....[8]....
        /*0240*/ 	.word	0x00004230


	//   ....[9]....
        /*0244*/ 	.word	0x00004300


	//   ....[10]....
        /*0248*/ 	.word	0x00004d50


	//   ....[11]....
        /*024c*/ 	.word	0x00004dd0


	//   ....[12]....
        /*0250*/ 	.word	0x00005e20


	//   ....[13]....
        /*0254*/ 	.word	0x00008950


	//   ....[14]....
        /*0258*/ 	.word	0x00008a90


	//   ....[15]....
        /*025c*/ 	.word	0x00009630


	//   ....[16]....
        /*0260*/ 	.word	0x000096d0


	//   ....[17]....
        /*0264*/ 	.word	0x0000aa50


	//   ....[18]....
        /*0268*/ 	.word	0x0000ce50


	//   ....[19]....
        /*026c*/ 	.word	0x0000ceb0


	//   ....[20]....
        /*0270*/ 	.word	0x0000d6d0


	//   ....[21]....
        /*0274*/ 	.word	0x0000d730


	//   ....[22]....
        /*0278*/ 	.word	0x0000eb00


	//   ....[23]....
        /*027c*/ 	.word	0x0000ec10


	//   ....[24]....
        /*0280*/ 	.word	0x0000ec70


	//   ....[25]....
        /*0284*/ 	.word	0x0000ed90


	//   ....[26]....
        /*0288*/ 	.word	0x0000edc0


	//   ....[27]....
        /*028c*/ 	.word	0x00011080


	//   ....[28]....
        /*0290*/ 	.word	0x00011220


	//   ....[29]....
        /*0294*/ 	.word	0x00011250


	//   ....[30]....
        /*0298*/ 	.word	0x00011290


	//   ....[31]....
        /*029c*/ 	.word	0x000112f0


	//   ....[32]....
        /*02a0*/ 	.word	0x00011350


	//   ....[33]....
        /*02a4*/ 	.word	0x00011390


	//   ....[34]....
        /*02a8*/ 	.word	0x00011530


	//   ....[35]....
        /*02ac*/ 	.word	0x00011590


	//   ....[36]....
        /*02b0*/ 	.word	0x000115d0


	//   ....[37]....
        /*02b4*/ 	.word	0x00011610


	//   ....[38]....
        /*02b8*/ 	.word	0x00011640


	//   ....[39]....
        /*02bc*/ 	.word	0x00011670


	//   ....[40]....
        /*02c0*/ 	.word	0x00011710


	//   ....[41]....
        /*02c4*/ 	.word	0x00011770


	//   ....[42]....
        /*02c8*/ 	.word	0x00011800


	//   ....[43]....
        /*02cc*/ 	.word	0x00014d40


	//   ....[44]....
        /*02d0*/ 	.word	0x00014d50


	//   ....[45]....
        /*02d4*/ 	.word	0x00014e50


	//   ....[46]....
        /*02d8*/ 	.word	0x00014eb0


	//   ....[47]....
        /*02dc*/ 	.word	0x00014ef0


	//   ....[48]....
        /*02e0*/ 	.word	0x00014f30


	//   ....[49]....
        /*02e4*/ 	.word	0x00014f60


	//   ....[50]....
        /*02e8*/ 	.word	0x00014f90


	//   ....[51]....
        /*02ec*/ 	.word	0x00015110


	//   ....[52]....
        /*02f0*/ 	.word	0x00015170


	//   ....[53]....
        /*02f4*/ 	.word	0x000151b0


	//   ....[54]....
        /*02f8*/ 	.word	0x000151f0


	//   ....[55]....
        /*02fc*/ 	.word	0x00015220


	//   ....[56]....
        /*0300*/ 	.word	0x00015250


	//   ....[57]....
        /*0304*/ 	.word	0x00015310


	//   ....[58]....
        /*0308*/ 	.word	0x00015330


	//   ....[59]....
        /*030c*/ 	.word	0x000153a0


	//   ....[60]....
        /*0310*/ 	.word	0x00015a20


	//   ....[61]....
        /*0314*/ 	.word	0x00015fe0


	//   ....[62]....
        /*0318*/ 	.word	0x000163d0


	//   ....[63]....
        /*031c*/ 	.word	0x00016460


	//   ....[64]....
        /*0320*/ 	.word	0x00016500


	//   ....[65]....
        /*0324*/ 	.word	0x000165b0


	//   ....[66]....
        /*0328*/ 	.word	0x00016630


	//   ....[67]....
        /*032c*/ 	.word	0x000166b0


	//   ....[68]....
        /*0330*/ 	.word	0x00016730


	//   ....[69]....
        /*0334*/ 	.word	0x000167b0


	//   ....[70]....
        /*0338*/ 	.word	0x00016840


	//   ....[71]....
        /*033c*/ 	.word	0x000168f0


	//   ....[72]....
        /*0340*/ 	.word	0x00016970


	//   ....[73]....
        /*0344*/ 	.word	0x000169f0


	//   ....[74]....
        /*0348*/ 	.word	0x00016a70


	//   ....[75]....
        /*034c*/ 	.word	0x00016af0


	//   ....[76]....
        /*0350*/ 	.word	0x00016b60


	//   ....[77]....
        /*0354*/ 	.word	0x00016c00


	//   ....[78]....
        /*0358*/ 	.word	0x00016c90


	//   ....[79]....
        /*035c*/ 	.word	0x00016db0


	//----- nvinfo : EIATTR_REG_RECONFIG
	.align		4
.L_1433:
        /*0360*/ 	.byte	0x01, 0x54
	.zero		2


	//----- nvinfo : EIATTR_SYSCALL_OFFSETS
	.align		4
        /*0364*/ 	.byte	0x04, 0x46
        /*0366*/ 	.short	(.L_1435 - .L_1434)


	//   ....[0]....
.L_1434:
        /*0368*/ 	.word	0x00001990


	//   ....[1]....
        /*036c*/ 	.word	0x00012490


	//   ....[2]....
        /*0370*/ 	.word	0x000125c0


	//   ....[3]....
        /*0374*/ 	.word	0x000126c0


	//----- nvinfo : EIATTR_MBARRIER_INSTR_OFFSETS
	.align		4
.L_1435:
        /*0378*/ 	.byte	0x04, 0x39
        /*037a*/ 	.short	(.L_1437 - .L_1436)


	//   ....[0]....
.L_1436:
        /*037c*/ 	.word	0x000002a0
        /*0380*/ 	.word	0x000000ff
        /*0384*/ 	.word	0x00031c00
        /*0388*/ 	.short	0x0100
        /*038a*/ 	.byte	0x08
	.zero		1


	//   ....[1]....
        /*038c*/ 	.word	0x000002b0
        /*0390*/ 	.word	0x000000ff
        /*0394*/ 	.word	0x00031c20
        /*0398*/ 	.short	0x0100
        /*039a*/ 	.byte	0x08
	.zero		1


	//   ....[2]....
        /*039c*/ 	.word	0x000003a0
        /*03a0*/ 	.word	0x000000ff
        /*03a4*/ 	.word	0x00031c30
        /*03a8*/ 	.short	0x0100
        /*03aa*/ 	.byte	0x08
	.zero		1


	//   ....[3]....
        /*03ac*/ 	.word	0x000003b0
        /*03b0*/ 	.word	0x000000ff
        /*03b4*/ 	.word	0x00031c40
        /*03b8*/ 	.short	0x0100
        /*03ba*/ 	.byte	0x08
	.zero		1


	//   ....[4]....
        /*03bc*/ 	.word	0x000003c0
        /*03c0*/ 	.word	0x000000ff
        /*03c4*/ 	.word	0x00031c38
        /*03c8*/ 	.short	0x0100
        /*03ca*/ 	.byte	0x08
	.zero		1


	//   ....[5]....
        /*03cc*/ 	.word	0x000003d0
        /*03d0*/ 	.word	0x000000ff
        /*03d4*/ 	.word	0x00031c48
        /*03d8*/ 	.short	0x0100
        /*03da*/ 	.byte	0x08
	.zero		1


	//   ....[6]....
        /*03dc*/ 	.word	0x00000500
        /*03e0*/ 	.word	0x000000ff
        /*03e4*/ 	.word	0x00031c50
        /*03e8*/ 	.short	0x0100
        /*03ea*/ 	.byte	0x08
	.zero		1


	//   ....[7]....
        /*03ec*/ 	.word	0x00000510
        /*03f0*/ 	.word	0x000000ff
        /*03f4*/ 	.word	0x00031c60
        /*03f8*/ 	.short	0x0100
        /*03fa*/ 	.byte	0x08
	.zero		1


	//   ....[8]....
        /*03fc*/ 	.word	0x00000520
        /*0400*/ 	.word	0x000000ff
        /*0404*/ 	.word	0x00031c58
        /*0408*/ 	.short	0x0100
        /*040a*/ 	.byte	0x08
	.zero		1


	//   ....[9]....
        /*040c*/ 	.word	0x00000530
        /*0410*/ 	.word	0x000000ff
        /*0414*/ 	.word	0x00031c68
        /*0418*/ 	.short	0x0100
        /*041a*/ 	.byte	0x08
	.zero		1


	//   ....[10]....
        /*041c*/ 	.word	0x00000620
        /*0420*/ 	.word	0x000000ff
        /*0424*/ 	.word	0x00031c70
        /*0428*/ 	.short	0x0100
        /*042a*/ 	.byte	0x06
	.zero		1


	//   ....[11]....
        /*042c*/ 	.word	0x00000630
        /*0430*/ 	.word	0x000000ff
        /*0434*/ 	.word	0x00031c80
        /*0438*/ 	.short	0x0100
        /*043a*/ 	.byte	0x06
	.zero		1


	//   ....[12]....
        /*043c*/ 	.word	0x00000640
        /*0440*/ 	.word	0x000000ff
        /*0444*/ 	.word	0x00031c78
        /*0448*/ 	.short	0x0100
        /*044a*/ 	.byte	0x06
	.zero		1


	//   ....[13]....
        /*044c*/ 	.word	0x00000650
        /*0450*/ 	.word	0x000000ff
        /*0454*/ 	.word	0x00031c88
        /*0458*/ 	.short	0x0100
        /*045a*/ 	.byte	0x06
	.zero		1


	//   ....[14]....
        /*045c*/ 	.word	0x00000780
        /*0460*/ 	.word	0x000000ff
        /*0464*/ 	.word	0x00031c90
        /*0468*/ 	.short	0x0100
        /*046a*/ 	.byte	0x08
	.zero		1


	//   ....[15]....
        /*046c*/ 	.word	0x00000790
        /*0470*/ 	.word	0x000000ff
        /*0474*/ 	.word	0x00031ca0
        /*0478*/ 	.short	0x0100
        /*047a*/ 	.byte	0x08
	.zero		1


	//   ....[16]....
        /*047c*/ 	.word	0x000007a0
        /*0480*/ 	.word	0x000000ff
        /*0484*/ 	.word	0x00031c98
        /*0488*/ 	.short	0x0100
        /*048a*/ 	.byte	0x08
	.zero		1


	//   ....[17]....
        /*048c*/ 	.word	0x000007b0
        /*0490*/ 	.word	0x000000ff
        /*0494*/ 	.word	0x00031ca8
        /*0498*/ 	.short	0x0100
        /*049a*/ 	.byte	0x08
	.zero		1


	//   ....[18]....
        /*049c*/ 	.word	0x000008e0
        /*04a0*/ 	.word	0x000000ff
        /*04a4*/ 	.word	0x00031cb0
        /*04a8*/ 	.short	0x0100
        /*04aa*/ 	.byte	0x08
	.zero		1


	//   ....[19]....
        /*04ac*/ 	.word	0x000008f0
        /*04b0*/ 	.word	0x000000ff
        /*04b4*/ 	.word	0x00031cc0
        /*04b8*/ 	.short	0x0100
        /*04ba*/ 	.byte	0x08
	.zero		1


	//   ....[20]....
        /*04bc*/ 	.word	0x00000900
        /*04c0*/ 	.word	0x000000ff
        /*04c4*/ 	.word	0x00031cb8
        /*04c8*/ 	.short	0x0100
        /*04ca*/ 	.byte	0x08
	.zero		1


	//   ....[21]....
        /*04cc*/ 	.word	0x00000910
        /*04d0*/ 	.word	0x000000ff
        /*04d4*/ 	.word	0x00031cc8
        /*04d8*/ 	.short	0x0100
        /*04da*/ 	.byte	0x08
	.zero		1


	//   ....[22]....
        /*04dc*/ 	.word	0x00001a30
        /*04e0*/ 	.word	0x000000ff
        /*04e4*/ 	.word	0x00031c00
        /*04e8*/ 	.short	0x010a
        /*04ea*/ 	.byte	0x25
	.zero		1


	//   ....[23]....
        /*04ec*/ 	.word	0x00001ab0
        /*04f0*/ 	.word	0x00000000
        /*04f4*/ 	.word	0x00031c30
        /*04f8*/ 	.short	0x010a
        /*04fa*/ 	.byte	0x3f
	.zero		1


	//   ....[24]....
        /*04fc*/ 	.word	0x00001b20
        /*0500*/ 	.word	0x00000000
        /*0504*/ 	.word	0x00031c30
        /*0508*/ 	.short	0x010a
        /*050a*/ 	.byte	0x3f
	.zero		1


	//   ....[25]....
        /*050c*/ 	.word	0x00004fa0
        /*0510*/ 	.word	0x00000004
        /*0514*/ 	.word	0x00000000
        /*0518*/ 	.short	0x0101
        /*051a*/ 	.byte	0x3f
	.zero		1


	//   ....[26]....
        /*051c*/ 	.word	0x000060e0
        /*0520*/ 	.word	0x000000ff
        /*0524*/ 	.word	0x00031c30
        /*0528*/ 	.short	0x010a
        /*052a*/ 	.byte	0x04
	.zero		1


	//   ....[27]....
        /*052c*/ 	.word	0x00006120
        /*0530*/ 	.word	0x000000ff
        /*0534*/ 	.word	0x00031c30
        /*0538*/ 	.short	0x010a
        /*053a*/ 	.byte	0x04
	.zero		1


	//   ....[28]....
        /*053c*/ 	.word	0x000077b0
        /*0540*/ 	.word	0x000000ff
        /*0544*/ 	.word	0x00031c50
        /*0548*/ 	.short	0x010a
        /*054a*/ 	.byte	0x04
	.zero		1


	//   ....[29]....
        /*054c*/ 	.word	0x000077f0
        /*0550*/ 	.word	0x000000ff
        /*0554*/ 	.word	0x00031c50
        /*0558*/ 	.short	0x010a
        /*055a*/ 	.byte	0x04
	.zero		1


	//   ....[30]....
        /*055c*/ 	.word	0x00009db0
        /*0560*/ 	.word	0x0000000a
        /*0564*/ 	.word	0x00000000
        /*0568*/ 	.short	0x0101
        /*056a*/ 	.byte	0x3f
	.zero		1


	//   ....[31]....
        /*056c*/ 	.word	0x00009e50
        /*0570*/ 	.word	0x00000078
        /*0574*/ 	.word	0x00000000
        /*0578*/ 	.short	0x0101
        /*057a*/ 	.byte	0x3f
	.zero		1


	//   ....[32]....
        /*057c*/ 	.word	0x0000abc0
        /*0580*/ 	.word	0x000000ff
        /*0584*/ 	.word	0x00031c30
        /*0588*/ 	.short	0x010a
        /*058a*/ 	.byte	0x04
	.zero		1


	//   ....[33]....
        /*058c*/ 	.word	0x0000ac00
        /*0590*/ 	.word	0x000000ff
        /*0594*/ 	.word	0x00031c30
        /*0598*/ 	.short	0x010a
        /*059a*/ 	.byte	0x04
	.zero		1


	//   ....[34]....
        /*059c*/ 	.word	0x0000c290
        /*05a0*/ 	.word	0x000000ff
        /*05a4*/ 	.word	0x00031c50
        /*05a8*/ 	.short	0x010a
        /*05aa*/ 	.byte	0x04
	.zero		1


	//   ....[35]....
        /*05ac*/ 	.word	0x0000c2d0
        /*05b0*/ 	.word	0x000000ff
        /*05b4*/ 	.word	0x00031c50
        /*05b8*/ 	.short	0x010a
        /*05ba*/ 	.byte	0x04
	.zero		1


	//   ....[36]....
        /*05bc*/ 	.word	0x0000de60
        /*05c0*/ 	.word	0x0000000c
        /*05c4*/ 	.word	0x00000000
        /*05c8*/ 	.short	0x0101
        /*05ca*/ 	.byte	0x3f
	.zero		1


	//   ....[37]....
        /*05cc*/ 	.word	0x0000df00
        /*05d0*/ 	.word	0x0000000d
        /*05d4*/ 	.word	0x00000000
        /*05d8*/ 	.short	0x0101
        /*05da*/ 	.byte	0x3f
	.zero		1


	//   ....[38]....
        /*05dc*/ 	.word	0x0000eb80
        /*05e0*/ 	.word	0x000000ff
        /*05e4*/ 	.word	0x00031c50
        /*05e8*/ 	.short	0x010a
        /*05ea*/ 	.byte	0x06
	.zero		1


	//   ....[39]....
        /*05ec*/ 	.word	0x0000ebc0
        /*05f0*/ 	.word	0x000000ff
        /*05f4*/ 	.word	0x00031c50
        /*05f8*/ 	.short	0x010a
        /*05fa*/ 	.byte	0x06
	.zero		1


	//   ....[40]....
        /*05fc*/ 	.word	0x0000f290
        /*0600*/ 	.word	0x00000004
        /*0604*/ 	.word	0x00000000
        /*0608*/ 	.short	0x0101
        /*060a*/ 	.byte	0x3f
	.zero		1


	//   ....[41]....
        /*060c*/ 	.word	0x000103a0
        /*0610*/ 	.word	0x000000ff
        /*0614*/ 	.word	0x00000000
        /*0618*/ 	.short	0x0101
        /*061a*/ 	.byte	0x04
	.zero		1


	//   ....[42]....
        /*061c*/ 	.word	0x00012d20
        /*0620*/ 	.word	0x00000005
        /*0624*/ 	.word	0x00031c40
        /*0628*/ 	.short	0x010a
        /*062a*/ 	.byte	0x3f
	.zero		1


	//   ....[43]....
        /*062c*/ 	.word	0x00013240
        /*0630*/ 	.word	0x00000019
        /*0634*/ 	.word	0x00031c20
        /*0638*/ 	.short	0x010a
        /*063a*/ 	.byte	0x3f
	.zero		1


	//   ....[44]....
        /*063c*/ 	.word	0x00013510
        /*0640*/ 	.word	0x00000003
        /*0644*/ 	.word	0x00031c40
        /*0648*/ 	.short	0x010a
        /*064a*/ 	.byte	0x3f
	.zero		1


	//   ....[45]....
        /*064c*/ 	.word	0x00013790
        /*0650*/ 	.word	0x00000002
        /*0654*/ 	.word	0x00000060
        /*0658*/ 	.short	0x010a
        /*065a*/ 	.byte	0x3f
	.zero		1


	//   ....[46]....
        /*065c*/ 	.word	0x00013ca0
        /*0660*/ 	.word	0x00000003
        /*0664*/ 	.word	0x00031c40
        /*0668*/ 	.short	0x010a
        /*066a*/ 	.byte	0x3f
	.zero		1


	//   ....[47]....
        /*066c*/ 	.word	0x00013f20
        /*0670*/ 	.word	0x00000003
        /*0674*/ 	.word	0x00000060
        /*0678*/ 	.short	0x010a
        /*067a*/ 	.byte	0x3f
	.zero		1


	//   ....[48]....
        /*067c*/ 	.word	0x000143a0
        /*0680*/ 	.word	0x00000002
        /*0684*/ 	.word	0x00031c40
        /*0688*/ 	.short	0x010a
        /*068a*/ 	.byte	0x3f
	.zero		1


	//   ....[49]....
        /*068c*/ 	.word	0x00014640
        /*0690*/ 	.word	0x00000002
        /*0694*/ 	.word	0x00000060
        /*0698*/ 	.short	0x010a
        /*069a*/ 	.byte	0x3f
	.zero		1


	//   ....[50]....
        /*069c*/ 	.word	0x00014a40
        /*06a0*/ 	.word	0x00000003
        /*06a4*/ 	.word	0x00031c60
        /*06a8*/ 	.short	0x010a
        /*06aa*/ 	.byte	0x3f
	.zero		1


	//   ....[51]....
        /*06ac*/ 	.word	0x000159a0
        /*06b0*/ 	.word	0x00000009
        /*06b4*/ 	.word	0x00031c20
        /*06b8*/ 	.short	0x010a
        /*06ba*/ 	.byte	0x3f
	.zero		1


	//   ....[52]....
        /*06bc*/ 	.word	0x00015b60
        /*06c0*/ 	.word	0x00000007
        /*06c4*/ 	.word	0x00000000
        /*06c8*/ 	.short	0x010a
        /*06ca*/ 	.byte	0x3f
	.zero		1


	//   ....[53]....
        /*06cc*/ 	.word	0x00015bd0
        /*06d0*/ 	.word	0x00000003
        /*06d4*/ 	.word	0x00000000
        /*06d8*/ 	.short	0x010a
        /*06da*/ 	.byte	0x3f
	.zero		1


	//   ....[54]....
        /*06dc*/ 	.word	0x00015c30
        /*06e0*/ 	.word	0x00000005
        /*06e4*/ 	.word	0x00000000
        /*06e8*/ 	.short	0x010a
        /*06ea*/ 	.byte	0x3f
	.zero		1


	//   ....[55]....
        /*06ec*/ 	.word	0x00015c60
        /*06f0*/ 	.word	0x00000003
        /*06f4*/ 	.word	0x00000000
        /*06f8*/ 	.short	0x010a
        /*06fa*/ 	.byte	0x3f
	.zero		1


	//   ....[56]....
        /*06fc*/ 	.word	0x00015cd0
        /*0700*/ 	.word	0x00000003
        /*0704*/ 	.word	0x00031c00
        /*0708*/ 	.short	0x010a
        /*070a*/ 	.byte	0x3f
	.zero		1


	//   ....[57]....
        /*070c*/ 	.word	0x00015d20
        /*0710*/ 	.word	0x00000000
        /*0714*/ 	.word	0x00031c30
        /*0718*/ 	.short	0x010a
        /*071a*/ 	.byte	0x3f
	.zero		1


	//   ....[58]....
        /*071c*/ 	.word	0x00015d80
        /*0720*/ 	.word	0x00000008
        /*0724*/ 	.word	0x00031c30
        /*0728*/ 	.short	0x010a
        /*072a*/ 	.byte	0x3f
	.zero		1


	//   ....[59]....
        /*072c*/ 	.word	0x00015de0
        /*0730*/ 	.word	0x00000008
        /*0734*/ 	.word	0x00031c50
        /*0738*/ 	.short	0x010a
        /*073a*/ 	.byte	0x3f
	.zero		1


	//   ....[60]....
        /*073c*/ 	.word	0x00015e40
        /*0740*/ 	.word	0x00000007
        /*0744*/ 	.word	0x00031c30
        /*0748*/ 	.short	0x010a
        /*074a*/ 	.byte	0x3f
	.zero		1


	//   ....[61]....
        /*074c*/ 	.word	0x00015ea0
        /*0750*/ 	.word	0x00000007
        /*0754*/ 	.word	0x00031c50
        /*0758*/ 	.short	0x010a
        /*075a*/ 	.byte	0x3f
	.zero		1


	//   ....[62]....
        /*075c*/ 	.word	0x00015f00
        /*0760*/ 	.word	0x00000005
        /*0764*/ 	.word	0x00031c50
        /*0768*/ 	.short	0x010a
        /*076a*/ 	.byte	0x3f
	.zero		1


	//   ....[63]....
        /*076c*/ 	.word	0x000160a0
        /*0770*/ 	.word	0x00000005
        /*0774*/ 	.word	0x00031c40
        /*0778*/ 	.short	0x010a
        /*077a*/ 	.byte	0x3f
	.zero		1


	//   ....[64]....
        /*077c*/ 	.word	0x000160f0
        /*0780*/ 	.word	0x00000019
        /*0784*/ 	.word	0x00031c20
        /*0788*/ 	.short	0x010a
        /*078a*/ 	.byte	0x3f
	.zero		1


	//   ....[65]....
        /*078c*/ 	.word	0x00016140
        /*0790*/ 	.word	0x00000003
        /*0794*/ 	.word	0x00031c40
        /*0798*/ 	.short	0x010a
        /*079a*/ 	.byte	0x3f
	.zero		1


	//   ....[66]....
        /*079c*/ 	.word	0x00016190
        /*07a0*/ 	.word	0x00000002
        /*07a4*/ 	.word	0x00000060
        /*07a8*/ 	.short	0x010a
        /*07aa*/ 	.byte	0x3f
	.zero		1


	//   ....[67]....
        /*07ac*/ 	.word	0x000161e0
        /*07b0*/ 	.word	0x00000003
        /*07b4*/ 	.word	0x00031c40
        /*07b8*/ 	.short	0x010a
        /*07ba*/ 	.byte	0x3f
	.zero		1


	//   ....[68]....
        /*07bc*/ 	.word	0x00016230
        /*07c0*/ 	.word	0x00000003
        /*07c4*/ 	.word	0x00000060
        /*07c8*/ 	.short	0x010a
        /*07ca*/ 	.byte	0x3f
	.zero		1


	//   ....[69]....
        /*07cc*/ 	.word	0x00016280
        /*07d0*/ 	.word	0x00000002
        /*07d4*/ 	.word	0x00031c40
        /*07d8*/ 	.short	0x010a
        /*07da*/ 	.byte	0x3f
	.zero		1


	//   ....[70]....
        /*07dc*/ 	.word	0x000162d0
        /*07e0*/ 	.word	0x00000002
        /*07e4*/ 	.word	0x00000060
        /*07e8*/ 	.short	0x010a
        /*07ea*/ 	.byte	0x3f
	.zero		1


	//   ....[71]....
        /*07ec*/ 	.word	0x00016320
        /*07f0*/ 	.word	0x00000003
        /*07f4*/ 	.word	0x00031c60
        /*07f8*/ 	.short	0x010a
        /*07fa*/ 	.byte	0x3f
	.zero		1


	//   ....[72]....
        /*07fc*/ 	.word	0x00016cd0
        /*0800*/ 	.word	0x00000009
        /*0804*/ 	.word	0x00031c20
        /*0808*/ 	.short	0x010a
        /*080a*/ 	.byte	0x3f
	.zero		1


	//   ....[73]....
        /*080c*/ 	.word	0x00016e70
        /*0810*/ 	.word	0x00000007
        /*0814*/ 	.word	0x00000000
        /*0818*/ 	.short	0x010a
        /*081a*/ 	.byte	0x3f
	.zero		1


	//   ....[74]....
        /*081c*/ 	.word	0x00016ec0
        /*0820*/ 	.word	0x00000003
        /*0824*/ 	.word	0x00000000
        /*0828*/ 	.short	0x010a
        /*082a*/ 	.byte	0x3f
	.zero		1


	//   ....[75]....
        /*082c*/ 	.word	0x00016f10
        /*0830*/ 	.word	0x00000005
        /*0834*/ 	.word	0x00000000
        /*0838*/ 	.short	0x010a
        /*083a*/ 	.byte	0x3f
	.zero		1


	//----- nvinfo : EIATTR_NUM_MBARRIERS
	.align		4
.L_1437:
        /*083c*/ 	.byte	0x03, 0x38
        /*083e*/ 	.short	0x0016


	//----- nvinfo : EIATTR_EXIT_INSTR_OFFSETS
	.align		4
        /*0840*/ 	.byte	0x04, 0x1c
        /*0842*/ 	.short	(.L_1439 - .L_1438)


	//   ....[0]....
.L_1438:
        /*0844*/ 	.word	0x00000ac0


	//   ....[1]....
        /*0848*/ 	.word	0x00011040


	//   ....[2]....
        /*084c*/ 	.word	0x000110a0


	//   ....[3]....
        /*0850*/ 	.word	0x00015cb0


	//----- nvinfo : EIATTR_MAX_THREADS
	.align		4
.L_1439:
        /*0854*/ 	.byte	0x04, 0x05
        /*0856*/ 	.short	(.L_1441 - .L_1440)
.L_1440:
        /*0858*/ 	.word	0x00000200
        /*085c*/ 	.word	0x00000001
        /*0860*/ 	.word	0x00000001


	//----- nvinfo : EIATTR_CRS_STACK_SIZE
	.align		4
.L_1441:
        /*0864*/ 	.byte	0x04, 0x1e
        /*0866*/ 	.short	(.L_1443 - .L_1442)
.L_1442:
        /*0868*/ 	.word	0x00000000


	//----- nvinfo : EIATTR_CBANK_PARAM_SIZE
	.align		4
.L_1443:
        /*086c*/ 	.byte	0x03, 0x19
        /*086e*/ 	.short	0x0a70


	//----- nvinfo : EIATTR_PARAM_CBANK
	.align		4
        /*0870*/ 	.byte	0x04, 0x0a
        /*0872*/ 	.short	(.L_1445 - .L_1444)
	.align		4
.L_1444:
        /*0874*/ 	.word	index@(.nv.constant0._ZN7cutlass13device_kernelIN5flash11enable_sm90INS1_16FlashAttnFwdSm90INS1_25CollectiveMainloopFwdSm90ILi2EN4cute5tupleIJNS5_1CILi1EEES8_S8_EEENS6_IJNS7_ILi192EEENS7_ILi144EEENS7_ILi96EEEEEELi96ENS_10bfloat16_tEfNS_4arch4Sm90ELb1ELb0ELb1ELb1ELb0ELb0ELb0ELb0ELb1ELb0ELb0ELb0EEENS1_21CollectiveEpilogueFwdINS6_IJSA_SC_SB_EEES9_SE_SG_Li384ELb1ELb0ELb0ELb0EEENS1_36VarlenDynamicPersistentTileSchedulerILi192ELi144ELi384ELi32ELb0ELb0ELb1ELb1ELb1ELb1EEEEEEEEEvNT_6ParamsE)
        /*0878*/ 	.short	0x0210
        /*087a*/ 	.short	0x0a70


	//----- nvinfo : EIATTR_SW_WAR
	.align		4
.L_1445:
        /*087c*/ 	.byte	0x04, 0x36
        /*087e*/ 	.short	(.L_1447 - .L_1446)
.L_1446:
        /*0880*/ 	.word	0x00000008
.L_1447:


//--------------------- .nv.info._ZN7cutlass13device_kernelIN5flash11enable_sm90INS1_16FlashAttnFwdSm90INS1_25CollectiveMainloopFwdSm90ILi2EN4cute5tupleIJNS5_1CILi1EEES8_S8_EEENS6_IJNS7_ILi192EEENS7_ILi144EEENS7_ILi96EEEEEELi96ENS_10bfloat16_tEfNS_4arch4Sm90ELb1ELb0ELb1ELb1ELb0ELb1ELb0ELb0ELb1ELb0ELb0ELb0EEENS1_21CollectiveEpilogueFwdINS6_IJSA_SC_SB_EEES9_SE_SG_Li384ELb1ELb0ELb0ELb0EEENS1_36VarlenDynamicPersistentTileSchedulerILi192ELi144ELi384ELi32ELb0ELb0ELb1ELb1ELb1ELb1EEEEEEEEEvNT_6ParamsE --------------------------
	.section	.nv.info._ZN7cutlass13device_kernelIN5flash11enable_sm90INS1_16FlashAttnFwdSm90INS1_25CollectiveMainloopFwdSm90ILi2EN4cute5tupleIJNS5_1CILi1EEES8_S8_EEENS6_IJNS7_ILi192EEENS7_ILi144EEENS7_ILi96EEEEEELi96ENS_10bfloat16_tEfNS_4arch4Sm90ELb1ELb0ELb1ELb1ELb0ELb1ELb0ELb0ELb1ELb0ELb0ELb0EEENS1_21CollectiveEpilogueFwdINS6_IJSA_SC_SB_EEES9_SE_SG_Li384ELb1ELb0ELb0ELb0EEENS1_36VarlenDynamicPersistentTileSchedulerILi192ELi144ELi384ELi32ELb0ELb0ELb1ELb1ELb1ELb1EEEEEEEEEvNT_6ParamsE,"",@"SHT_CUDA_INFO"
	.sectionflags	@""
	.align	4


	//----- nvinfo : EIATTR_CUDA_API_VERSION
	.align		4
        /*0000*/ 	.byte	0x04, 0x37
        /*0002*/ 	.short	(.L_1449 - .L_1448)
.L_1448:
        /*0004*/ 	.word	0x00000082


	//----- nvinfo : EIATTR_KPARAM_INFO
	.align		4
.L_1449:
        /*0008*/ 	.byte	0x04, 0x17
        /*000a*/ 	.short	(.L_1451 - .L_1450)
.L_1450:
        /*000c*/ 	.word	0x00000000
        /*0010*/ 	.short	0x0000
        /*0012*/ 	.short	0x0070
        /*0014*/ 	.byte	0x00, 0xf0, 0x01, 0x28


	//----- nvinfo : EIATTR_SPARSE_MMA_MASK
	.align		4
.L_1451:
        /*0018*/ 	.byte	0x03, 0x50
        /*001a*/ 	.short	0x0000


	//----- nvinfo : EIATTR_MAXREG_COUNT
	.align		4
        /*001c*/ 	.byte	0x03, 0x1b
        /*001e*/ 	.short	0x0080


	//----- nvinfo : EIATTR_NUM_BARRIERS
	.align		4
        /*0020*/ 	.byte	0x02, 0x4c
        /*0022*/ 	.byte	0x10
	.zero		1


	//----- nvinfo : EIATTR_EXTERNS
	.align		4
        /*0024*/ 	.byte	0x04, 0x0f
        /*0026*/ 	.short	(.L_1453 - .L_1452)


	//   ....[0]....
	.align		4
.L_1452:
        /*0028*/ 	.word	index@(__assertfail)


	//----- nvinfo : EIATTR_ANNOTATIONS
	.align		4
.L_1453:
        /*002c*/ 	.byte	0x04, 0x55
        /*002e*/ 	.short	(.L_1455 - .L_1454)


	//   ....[0]....
.L_1454:
        /* <DEDUP_REMOVED lines=103> */


	//----- nvinfo : EIATTR_MERCURY_ISA_VERSION
	.align		4
.L_1455:
        /*0690*/ 	.byte	0x03, 0x5f
        /*0692*/ 	.short	0x0101


	//----- nvinfo : EIATTR_UNUSED_LOAD_BYTE_OFFSET
	.align		4
        /*0694*/ 	.byte	0x04, 0x44
        /*0696*/ 	.short	(.L_1457 - .L_1456)


	//   ....[0]....
.L_1456:
        /*0698*/ 	.word	0x00000b00
        /*069c*/ 	.word	0x0000fff0


	//   ....[1]....
        /*06a0*/ 	.word	0x0001c090
        /*06a4*/ 	.word	0x0000fff0


	//----- nvinfo : EIATTR_INT_WARP_WIDE_INSTR_OFFSETS
	.align		4
.L_1457:
        /*06a8*/ 	.byte	0x04, 0x31
        /*06aa*/ 	.short	(.L_1459 - .L_1458)


	//   ....[0]....
.L_1458:
        /*06ac*/ 	.word	0x000001c0


	//   ....[1]....
        /*06b0*/ 	.word	0x00000200


	//   ....[2]....
        /*06b4*/ 	.word	0x00000270


	//   ....[3]....
        /*06b8*/ 	.word	0x0001faf0


	//   ....[4]....
        /*06bc*/ 	.word	0x0001fb90


	//   ....[5]....
        /*06c0*/ 	.word	0x0001fff0


	//   ....[6]....
        /*06c4*/ 	.word	0x00020020


	//   ....[7]....
        /*06c8*/ 	.word	0x000201f0


	//   ....[8]....
        /*06cc*/ 	.word	0x000202c0


	//   ....[9]....
        /*06d0*/ 	.word	0x00022320


	//   ....[10]....
        /*06d4*/ 	.word	0x000223c0


	//----- nvinfo : EIATTR_COOP_GROUP_MASK_REGIDS
	.align		4
.L_1459:
        /*06d8*/ 	.byte	0x04, 0x29
        /*06da*/ 	.short	(.L_1461 - .L_1460)


	//   ....[0]....
.L_1460:
        /*06dc*/ 	.word	0xffffffff


	//   ....[1]....
        /*06e0*/ 	.word	0xffffffff


	//   ....[2]....
        /*06e4*/ 	.word	0xffffffff


	//   ....[3]....
        /*06e8*/ 	.word	0xffffffff


	//   ....[4]....
        /*06ec*/ 	.word	0xffffffff


	//   ....[5]....
        /*06f0*/ 	.word	0xffffffff


	//   ....[6]....
        /*06f4*/ 	.word	0xffffffff


	//   ....[7]....
        /*06f8*/ 	.word	0xffffffff


	//   ....[8]....
        /*06fc*/ 	.word	0xffffffff


	//   ....[9]....
        /*0700*/ 	.word	0xffffffff


	//   ....[10]....
        /*0704*/ 	.word	0xffffffff


	//   ....[11]....
        /*0708*/ 	.word	0xffffffff


	//   ....[12]....
        /*070c*/ 	.word	0xffffffff


	//   ....[13]....
        /*0710*/ 	.word	0xffffffff


	//   ....[14]....
        /*0714*/ 	.word	0xffffffff


	//   ....[15]....
        /*0718*/ 	.word	0xffffffff


	//   ....[16]....
        /*071c*/ 	.word	0xffffffff


	//   ....[17]....
        /*0720*/ 	.word	0xffffffff


	//   ....[18]....
        /*0724*/ 	.word	0xffffffff


	//   ....[19]....
        /*0728*/ 	.word	0xffffffff


	//   ....[20]....
        /*072c*/ 	.word	0xffffffff


	//   ....[21]....
        /*0730*/ 	.word	0xffffffff


	//   ....[22]....
        /*0734*/ 	.word	0xffffffff


	//   ....[23]....
        /*0738*/ 	.word	0xffffffff


	//   ....[24]....
        /*073c*/ 	.word	0xffffffff


	//   ....[25]....
        /*0740*/ 	.word	0xffffffff


	//   ....[26]....
        /*0744*/ 	.word	0xffffffff


	//   ....[27]....
        /*0748*/ 	.word	0xffffffff


	//   ....[28]....
        /*074c*/ 	.word	0xffffffff


	//   ....[29]....
        /*0750*/ 	.word	0xffffffff


	//   ....[30]....
        /*0754*/ 	.word	0xffffffff


	//   ....[31]....
        /*0758*/ 	.word	0xffffffff


	//   ....[32]....
        /*075c*/ 	.word	0xffffffff


	//   ....[33]....
        /*0760*/ 	.word	0xffffffff


	//   ....[34]....
        /*0764*/ 	.word	0xffffffff


	//   ....[35]....
        /*0768*/ 	.word	0xffffffff


	//   ....[36]....
        /*076c*/ 	.word	0xffffffff


	//   ....[37]....
        /*0770*/ 	.word	0xffffffff


	//   ....[38]....
        /*0774*/ 	.word	0xffffffff


	//   ....[39]....
        /*0778*/ 	.word	0xffffffff


	//   ....[40]....
        /*077c*/ 	.word	0xffffffff


	//   ....[41]....
        /*0780*/ 	.word	0xffffffff


	//   ....[42]....
        /*0784*/ 	.word	0xffffffff


	//   ....[43]....
        /*0788*/ 	.word	0xffffffff


	//   ....[44]....
        /*078c*/ 	.word	0xffffffff


	//   ....[45]....
        /*0790*/ 	.word	0xffffffff


	//   ....[46]....
        /*0794*/ 	.word	0xffffffff


	//   ....[47]....
        /*0798*/ 	.word	0xffffffff


	//   ....[48]....
        /*079c*/ 	.word	0xffffffff


	//   ....[49]....
        /*07a0*/ 	.word	0xffffffff


	//   ....[50]....
        /*07a4*/ 	.word	0xffffffff


	//   ....[51]....
        /*07a8*/ 	.word	0xffffffff


	//   ....[52]....
        /*07ac*/ 	.word	0xffffffff


	//   ....[53]....
        /*07b0*/ 	.word	0xffffffff


	//   ....[54]....
        /*07b4*/ 	.word	0xffffffff


	//   ....[55]....
        /*07b8*/ 	.word	0xffffffff


	//   ....[56]....
        /*07bc*/ 	.word	0xffffffff


	//   ....[57]....
        /*07c0*/ 	.word	0xffffffff


	//   ....[58]....
        /*07c4*/ 	.word	0xffffffff


	//   ....[59]....
        /*07c8*/ 	.word	0xffffffff


	//   ....[60]....
        /*07cc*/ 	.word	0xffffffff


	//   ....[61]....
        /*07d0*/ 	.word	0x0500000f


	//   ....[62]....
        /*07d4*/ 	.word	0x0500000f


	//   ....[63]....
        /*07d8*/ 	.word	0x0500000f


	//   ....[64]....
        /*07dc*/ 	.word	0x0500000f


	//   ....[65]....
        /*07e0*/ 	.word	0x0500000f


	//   ....[66]....
        /*07e4*/ 	.word	0x0500000f


	//   ....[67]....
        /*07e8*/ 	.word	0x0500000f


	//   ....[68]....
        /*07ec*/ 	.word	0x0500000f


	//   ....[69]....
        /*07f0*/ 	.word	0x0500000f


	//   ....[70]....
        /*07f4*/ 	.word	0x0500000f


	//   ....[71]....
        /*07f8*/ 	.word	0x0500000f


	//   ....[72]....
        /*07fc*/ 	.word	0x0500000f


	//   ....[73]....
        /*0800*/ 	.word	0x0500000f


	//   ....[74]....
        /*0804*/ 	.word	0x0500000f


	//   ....[75]....
        /*0808*/ 	.word	0x0500000f


	//   ....[76]....
        /*080c*/ 	.word	0x0500000f


	//   ....[77]....
        /*0810*/ 	.word	0x0500000f


	//   ....[78]....
        /*0814*/ 	.word	0x0500000f


	//   ....[79]....
        /*0818*/ 	.word	0x0500000f


	//   ....[80]....
        /*081c*/ 	.word	0x0500000f


	//   ....[81]....
        /*0820*/ 	.word	0x0500000f


	//   ....[82]....
        /*0824*/ 	.word	0x0500000f


	//   ....[83]....
        /*0828*/ 	.word	0x0500000f


	//   ....[84]....
        /*082c*/ 	.word	0x0500000f


	//   ....[85]....
        /*0830*/ 	.word	0x0500000f


	//   ....[86]....
        /*0834*/ 	.word	0x0500000f


	//   ....[87]....
        /*0838*/ 	.word	0x0500000f


	//   ....[88]....
        /*083c*/ 	.word	0x0500000f


	//   ....[89]....
        /*0840*/ 	.word	0x0500000f


	//----- nvinfo : EIATTR_COOP_GROUP_INSTR_OFFSETS
	.align		4
.L_1461:
        /*0844*/ 	.byte	0x04, 0x28
        /*0846*/ 	.short	(.L_1463 - .L_1462)


	//   ....[0]....
.L_1462:
        /*0848*/ 	.word	0x00000070


	//   ....[1]....
        /*084c*/ 	.word	0x000001d0


	//   ....[2]....
        /*0850*/ 	.word	0x00000220


	//   ....[3]....
        /*0854*/ 	.word	0x00000450


	//   ....[4]....
        /*0858*/ 	.word	0x000005b0


	//   ....[5]....
        /*085c*/ 	.word	0x000006d0


	//   ....[6]....
        /*0860*/ 	.word	0x00000830


	//   ....[7]....
        /*0864*/ 	.word	0x00007330


	//   ....[8]....
        /*0868*/ 	.word	0x0000e510


	//   ....[9]....
        /*086c*/ 	.word	0x0000e530


	//   ....[10]....
        /*0870*/ 	.word	0x0000f0a0


	//   ....[11]....
        /*0874*/ 	.word	0x0000f0d0


	//   ....[12]....
        /*0878*/ 	.word	0x00010460


	//   ....[13]....
        /*087c*/ 	.word	0x00013f00


	//   ....[14]....
        /*0880*/ 	.word	0x00013f50


	//   ....[15]....
        /*0884*/ 	.word	0x00014860


	//   ....[16]....
        /*0888*/ 	.word	0x00014880


	//   ....[17]....
        /*088c*/ 	.word	0x00016170


	//   ....[18]....
        /*0890*/ 	.word	0x00018fd0


	//   ....[19]....
        /*0894*/ 	.word	0x00019050


	//   ....[20]....
        /*0898*/ 	.word	0x00019a20


	//   ....[21]....
        /*089c*/ 	.word	0x00019a40


	//   ....[22]....
        /*08a0*/ 	.word	0x0001b320


	//   ....[23]....
        /*08a4*/ 	.word	0x0001b7a0


	//   ....[24]....
        /*08a8*/ 	.word	0x0001baa0


	//   ....[25]....
        /*08ac*/ 	.word	0x0001bad0


	//   ....[26]....
        /*08b0*/ 	.word	0x0001bb10


	//   ....[27]....
        /*08b4*/ 	.word	0x0001d990


	//   ....[28]....
        /*08b8*/ 	.word	0x0001db30


	//   ....[29]....
        /*08bc*/ 	.word	0x0001db60


	//   ....[30]....
        /*08c0*/ 	.word	0x0001db90


	//   ....[31]....
        /*08c4*/ 	.word	0x0001dbd0


	//   ....[32]....
        /*08c8*/ 	.word	0x0001dc20


	//   ....[33]....
        /*08cc*/ 	.word	0x0001dc80


	//   ....[34]....
        /*08d0*/ 	.word	0x0001de50


	//   ....[35]....
        /*08d4*/ 	.word	0x0001deb0


	//   ....[36]....
        /*08d8*/ 	.word	0x0001def0


	//   ....[37]....
        /*08dc*/ 	.word	0x0001df30


	//   ....[38]....
        /*08e0*/ 	.word	0x0001df60


	//   ....[39]....
        /*08e4*/ 	.word	0x0001df90


	//   ....[40]....
        /*08e8*/ 	.word	0x0001e040


	//   ....[41]....
        /*08ec*/ 	.word	0x0001e0a0


	//   ....[42]....
        /*08f0*/ 	.word	0x0001e130


	//   ....[43]....
        /*08f4*/ 	.word	0x00022780


	//   ....[44]....
        /*08f8*/ 	.word	0x00022790


	//   ....[45]....
        /*08fc*/ 	.word	0x00022890


	//   ....[46]....
        /*0900*/ 	.word	0x000228f0


	//   ....[47]....
        /*0904*/ 	.word	0x00022930


	//   ....[48]....
        /*0908*/ 	.word	0x00022970


	//   ....[49]....
        /*090c*/ 	.word	0x000229a0


	//   ....[50]....
        /*0910*/ 	.word	0x000229d0


	//   ....[51]....
        /*0914*/ 	.word	0x00022b50


	//   ....[52]....
        /*0918*/ 	.word	0x00022bb0


	//   ....[53]....
        /*091c*/ 	.word	0x00022bf0


	//   ....[54]....
        /*0920*/ 	.word	0x00022c30


	//   ....[55]....
        /*0924*/ 	.word	0x00022c60


	//   ....[56]....
        /*0928*/ 	.word	0x00022c90


	//   ....[57]....
        /*092c*/ 	.word	0x00022d50


	//   ....[58]....
        /*0930*/ 	.word	0x00022d70


	//   ....[59]....
        /*0934*/ 	.word	0x00022de0


	//   ....[60]....
        /*0938*/ 	.word	0x00023460


	//   ....[61]....
        /*093c*/ 	.word	0x00023860


	//   ....[62]....
        /*0940*/ 	.word	0x00023900


	//   ....[63]....
        /*0944*/ 	.word	0x000239a0


	//   ....[64]....
        /*0948*/ 	.word	0x00023a40


	//   ....[65]....
        /*094c*/ 	.word	0x00023ae0


	//   ....[66]....
        /*0950*/ 	.word	0x00023bc0


	//   ....[67]....
        /*0954*/ 	.word	0x00023c60


	//   ....[68]....
        /*0958*/ 	.word	0x00023d00


	//   ....[69]....
        /*095c*/ 	.word	0x00023da0


	//   ....[70]....
        /*0960*/ 	.word	0x000240a0


	//   ....[71]....
        /*0964*/ 	.word	0x00024380


	//   ....[72]....
        /*0968*/ 	.word	0x00024770


	//   ....[73]....
        /*096c*/ 	.word	0x00024800


	//   ....[74]....
        /*0970*/ 	.word	0x000248a0


	//   ....[75]....
        /*0974*/ 	.word	0x00024950


	//   ....[76]....
        /*0978*/ 	.word	0x000249d0


	//   ....[77]....
        /*097c*/ 	.word	0x00024a50


	//   ....[78]....
        /*0980*/ 	.word	0x00024ad0


	//   ....[79]....
        /*0984*/ 	.word	0x00024b50


	//   ....[80]....
        /*0988*/ 	.word	0x00024be0


	//   ....[81]....
        /*098c*/ 	.word	0x00024c90


	//   ....[82]....
        /*0990*/ 	.word	0x00024d10


	//   ....[83]....
        /*0994*/ 	.word	0x00024d90


	//   ....[84]....
        /*0998*/ 	.word	0x00024e10


	//   ....[85]....
        /*099c*/ 	.word	0x00024e90


	//   ....[86]....
        /*09a0*/ 	.word	0x00024f00


	//   ....[87]....
        /*09a4*/ 	.word	0x00024fa0


	//   ....[88]....
        /*09a8*/ 	.word	0x00025030


	//   ....[89]....
        /*09ac*/ 	.word	0x00025150


	//----- nvinfo : EIATTR_REG_RECONFIG
	.align		4
.L_1463:
        /*09b0*/ 	.byte	0x01, 0x54
	.zero		2


	//----- nvinfo : EIATTR_SYSCALL_OFFSETS
	.align		4
        /*09b4*/ 	.byte	0x04, 0x46
        /*09b6*/ 	.short	(.L_1465 - .L_1464)


	//   ....[0]....
.L_1464:
        /*09b8*/ 	.word	0x00001bd0


	//   ....[1]....
        /*09bc*/ 	.word	0x00001d20


	//   ....[2]....
        /*09c0*/ 	.word	0x00007540


	//   ....[3]....
        /*09c4*/ 	.word	0x00007880


	//   ....[4]....
        /*09c8*/ 	.word	0x0001fd10


	//   ....[5]....
        /*09cc*/ 	.word	0x0001fe40


	//   ....[6]....
        /*09d0*/ 	.word	0x0001ff40


	//----- nvinfo : EIATTR_MBARRIER_INSTR_OFFSETS
	.align		4
.L_1465:
        /*09d4*/ 	.byte	0x04, 0x39
        /*09d6*/ 	.short	(.L_1467 - .L_1466)


	//   ....[0]....
.L_1466:
        /*09d8*/ 	.word	0x00000300
        /*09dc*/ 	.word	0x000000ff
        /*09e0*/ 	.word	0x00031c00
        /*09e4*/ 	.short	0x0100
        /*09e6*/ 	.byte	0x08
	.zero		1


	//   ....[1]....
        /*09e8*/ 	.word	0x00000310
        /*09ec*/ 	.word	0x000000ff
        /*09f0*/ 	.word	0x00031c20
        /*09f4*/ 	.short	0x0100
        /*09f6*/ 	.byte	0x08
	.zero		1


	//   ....[2]....
        /*09f8*/ 	.word	0x00000400
        /*09fc*/ 	.word	0x000000ff
        /*0a00*/ 	.word	0x00031c30
        /*0a04*/ 	.short	0x0100
        /*0a06*/ 	.byte	0x08
	.zero		1


	//   ....[3]....
        /*0a08*/ 	.word	0x00000410
        /*0a0c*/ 	.word	0x000000ff
        /*0a10*/ 	.word	0x00031c40
        /*0a14*/ 	.short	0x0100
        /*0a16*/ 	.byte	0x08
	.zero		1


	//   ....[4]....
        /*0a18*/ 	.word	0x00000420
        /*0a1c*/ 	.word	0x000000ff
        /*0a20*/ 	.word	0x00031c38
        /*0a24*/ 	.short	0x0100
        /*0a26*/ 	.byte	0x08
	.zero		1


	//   ....[5]....
        /*0a28*/ 	.word	0x00000430
        /*0a2c*/ 	.word	0x000000ff
        /*0a30*/ 	.word	0x00031c48
        /*0a34*/ 	.short	0x0100
        /*0a36*/ 	.byte	0x08
	.zero		1


	//   ....[6]....
        /*0a38*/ 	.word	0x00000560
        /*0a3c*/ 	.word	0x000000ff
        /*0a40*/ 	.word	0x00031c50
        /*0a44*/ 	.short	0x0100
        /*0a46*/ 	.byte	0x08
	.zero		1


	//   ....[7]....
        /*0a48*/ 	.word	0x00000570
        /*0a4c*/ 	.word	0x000000ff
        /*0a50*/ 	.word	0x00031c60
        /*0a54*/ 	.short	0x0100
        /*0a56*/ 	.byte	0x08
	.zero		1


	//   ....[8]....
        /*0a58*/ 	.word	0x00000580
        /*0a5c*/ 	.word	0x000000ff
        /*0a60*/ 	.word	0x00031c58
        /*0a64*/ 	.short	0x0100
        /*0a66*/ 	.byte	0x08
	.zero		1


	//   ....[9]....
        /*0a68*/ 	.word	0x00000590
        /*0a6c*/ 	.word	0x000000ff
        /*0a70*/ 	.word	0x00031c68
        /*0a74*/ 	.short	0x0100
        /*0a76*/ 	.byte	0x08
	.zero		1


	//   ....[10]....
        /*0a78*/ 	.word	0x00000680
        /*0a7c*/ 	.word	0x000000ff
        /*0a80*/ 	.word	0x00031c70
        /*0a84*/ 	.short	0x0100
        /*0a86*/ 	.byte	0x06
	.zero		1


	//   ....[11]....
        /*0a88*/ 	.word	0x00000690
        /*0a8c*/ 	.word	0x000000ff
        /*0a90*/ 	.word	0x00031c80
        /*0a94*/ 	.short	0x0100
        /*0a96*/ 	.byte	0x06
	.zero		1


	//   ....[12]....
        /*0a98*/ 	.word	0x000006a0
        /*0a9c*/ 	.word	0x000000ff
        /*0aa0*/ 	.word	0x00031c78
        /*0aa4*/ 	.short	0x0100
        /*0aa6*/ 	.byte	0x06
	.zero		1


	//   ....[13]....
        /*0aa8*/ 	.word	0x000006b0
        /*0aac*/ 	.word	0x000000ff
        /*0ab0*/ 	.word	0x00031c88
        /*0ab4*/ 	.short	0x0100
        /*0ab6*/ 	.byte	0x06
	.zero		1


	//   ....[14]....
        /*0ab8*/ 	.word	0x000007e0
        /*0abc*/ 	.word	0x000000ff
        /*0ac0*/ 	.word	0x00031c90
        /*0ac4*/ 	.short	0x0100
        /*0ac6*/ 	.byte	0x08
	.zero		1


	//   ....[15]....
        /*0ac8*/ 	.word	0x000007f0
        /*0acc*/ 	.word	0x000000ff
        /*0ad0*/ 	.word	0x00031ca0
        /*0ad4*/ 	.short	0x0100
        /*0ad6*/ 	.byte	0x08
	.zero		1


	//   ....[16]....
        /*0ad8*/ 	.word	0x00000800
        /*0adc*/ 	.word	0x000000ff
        /*0ae0*/ 	.word	0x00031c98
        /*0ae4*/ 	.short	0x0100
        /*0ae6*/ 	.byte	0x08
	.zero		1


	//   ....[17]....
        /*0ae8*/ 	.word	0x00000810
        /*0aec*/ 	.word	0x000000ff
        /*0af0*/ 	.word	0x00031ca8
        /*0af4*/ 	.short	0x0100
        /*0af6*/ 	.byte	0x08
	.zero		1


	//   ....[18]....
        /*0af8*/ 	.word	0x00000940
        /*0afc*/ 	.word	0x000000ff
        /*0b00*/ 	.word	0x00031cb0
        /*0b04*/ 	.short	0x0100
        /*0b06*/ 	.byte	0x08
	.zero		1


	//   ....[19]....
        /*0b08*/ 	.word	0x00000950
        /*0b0c*/ 	.word	0x000000ff
        /*0b10*/ 	.word	0x00031cc0
        /*0b14*/ 	.short	0x0100
        /*0b16*/ 	.byte	0x08
	.zero		1


	//   ....[20]....
        /*0b18*/ 	.word	0x00000960
        /*0b1c*/ 	.word	0x000000ff
        /*0b20*/ 	.word	0x00031cb8
        /*0b24*/ 	.short	0x0100
        /*0b26*/ 	.byte	0x08
	.zero		1


	//   ....[21]....
        /*0b28*/ 	.word	0x00000970
        /*0b2c*/ 	.word	0x000000ff
        /*0b30*/ 	.word	0x00031cc8
        /*0b34*/ 	.short	0x0100
        /*0b36*/ 	.byte	0x08
	.zero		1


	//   ....[22]....
        /*0b38*/ 	.word	0x000032b0
        /*0b3c*/ 	.word	0x00000014
        /*0b40*/ 	.word	0x00031c90
        /*0b44*/ 	.short	0x010a
        /*0b46*/ 	.byte	0x3f
	.zero		1


	//   ....[23]....
        /*0b48*/ 	.word	0x00004ec0
        /*0b4c*/ 	.word	0x00000014
        /*0b50*/ 	.word	0x00031c90
        /*0b54*/ 	.short	0x010a
        /*0b56*/ 	.byte	0x3f
	.zero		1


	//   ....[24]....
        /*0b58*/ 	.word	0x000069d0
        /*0b5c*/ 	.word	0x00000014
        /*0b60*/ 	.word	0x00031c90
        /*0b64*/ 	.short	0x010a
        /*0b66*/ 	.byte	0x3f
	.zero		1


	//   ....[25]....
        /*0b68*/ 	.word	0x00006c40
        /*0b6c*/ 	.word	0x00000024
        /*0b70*/ 	.word	0x00000000
        /*0b74*/ 	.short	0x0101
        /*0b76*/ 	.byte	0x3f
	.zero		1


	//   ....[26]....
        /*0b78*/ 	.word	0x00006c80
        /*0b7c*/ 	.word	0x00000014
        /*0b80*/ 	.word	0x00031cb0
        /*0b84*/ 	.short	0x010a
        /*0b86*/ 	.byte	0x3f
	.zero		1


	//   ....[27]....
        /*0b88*/ 	.word	0x00006fe0
        /*0b8c*/ 	.word	0x00000014
        /*0b90*/ 	.word	0x00000000
        /*0b94*/ 	.short	0x0101
        /*0b96*/ 	.byte	0x3f
	.zero		1


	//   ....[28]....
        /*0b98*/ 	.word	0x000075e0
        /*0b9c*/ 	.word	0x00000010
        /*0ba0*/ 	.word	0x00031c00
        /*0ba4*/ 	.short	0x010a
        /*0ba6*/ 	.byte	0x3f
	.zero		1


	//   ....[29]....
        /*0ba8*/ 	.word	0x00007630
        /*0bac*/ 	.word	0x00000010
        /*0bb0*/ 	.word	0x00031c00
        /*0bb4*/ 	.short	0x010a
        /*0bb6*/ 	.byte	0x3f
	.zero		1


	//   ....[30]....
        /*0bb8*/ 	.word	0x000081b0
        /*0bbc*/ 	.word	0x00000010
        /*0bc0*/ 	.word	0x00031c00
        /*0bc4*/ 	.short	0x010a
        /*0bc6*/ 	.byte	0x3f
	.zero		1


	//   ....[31]....
        /*0bc8*/ 	.word	0x00009ee0
        /*0bcc*/ 	.word	0x00000010
        /*0bd0*/ 	.word	0x00031c00
        /*0bd4*/ 	.short	0x010a
        /*0bd6*/ 	.byte	0x3f
	.zero		1


	//   ....[32]....
        /*0bd8*/ 	.word	0x0000b7b0
        /*0bdc*/ 	.word	0x00000000
        /*0be0*/ 	.word	0x00031c30
        /*0be4*/ 	.short	0x010a
        /*0be6*/ 	.byte	0x3f
	.zero		1


	//   ....[33]....
        /*0be8*/ 	.word	0x0000b860
        /*0bec*/ 	.word	0x00000000
        /*0bf0*/ 	.word	0x00031c30
        /*0bf4*/ 	.short	0x010a
        /*0bf6*/ 	.byte	0x3f
	.zero		1


	//   ....[34]....
        /*0bf8*/ 	.word	0x0000f4c0
        /*0bfc*/ 	.word	0x00000018
        /*0c00*/ 	.word	0x00000000
        /*0c04*/ 	.short	0x0101
        /*0c06*/ 	.byte	0x3f
	.zero		1


	//   ....[35]....
        /*0c08*/ 	.word	0x00010720
        /*0c0c*/ 	.word	0x00000014
        /*0c10*/ 	.word	0x00031c30
        /*0c14*/ 	.short	0x010a
        /*0c16*/ 	.byte	0x3f
	.zero		1


	//   ....[36]....
        /*0c18*/ 	.word	0x00010770
        /*0c1c*/ 	.word	0x00000014
        /*0c20*/ 	.word	0x00031c30
        /*0c24*/ 	.short	0x010a
        /*0c26*/ 	.byte	0x3f
	.zero		1


	//   ....[37]....
        /*0c28*/ 	.word	0x00012ba0
        /*0c2c*/ 	.word	0x00000015
        /*0c30*/ 	.word	0x00031c50
        /*0c34*/ 	.short	0x010a
        /*0c36*/ 	.byte	0x3f
	.zero		1


	//   ....[38]....
        /*0c38*/ 	.word	0x00012be0
        /*0c3c*/ 	.word	0x00000015
        /*0c40*/ 	.word	0x00031c50
        /*0c44*/ 	.short	0x010a
        /*0c46*/ 	.byte	0x3f
	.zero		1


	//   ....[39]....
        /*0c48*/ 	.word	0x00015060
        /*0c4c*/ 	.word	0x0000000f
        /*0c50*/ 	.word	0x00000000
        /*0c54*/ 	.short	0x0101
        /*0c56*/ 	.byte	0x3f
	.zero		1


	//   ....[40]....
        /*0c58*/ 	.word	0x00015070
        /*0c5c*/ 	.word	0x00000055
        /*0c60*/ 	.word	0x00000000
        /*0c64*/ 	.short	0x0101
        /*0c66*/ 	.byte	0x3f
	.zero		1


	//   ....[41]....
        /*0c68*/ 	.word	0x000162f0
        /*0c6c*/ 	.word	0x00000014
        /*0c70*/ 	.word	0x00031c30
        /*0c74*/ 	.short	0x010a
        /*0c76*/ 	.byte	0x3f
	.zero		1


	//   ....[42]....
        /*0c78*/ 	.word	0x00016340
        /*0c7c*/ 	.word	0x00000014
        /*0c80*/ 	.word	0x00031c30
        /*0c84*/ 	.short	0x010a
        /*0c86*/ 	.byte	0x3f
	.zero		1


	//   ....[43]....
        /*0c88*/ 	.word	0x00018750
        /*0c8c*/ 	.word	0x00000014
        /*0c90*/ 	.word	0x00031c50
        /*0c94*/ 	.short	0x010a
        /*0c96*/ 	.byte	0x3f
	.zero		1


	//   ....[44]....
        /*0c98*/ 	.word	0x00018790
        /*0c9c*/ 	.word	0x00000014
        /*0ca0*/ 	.word	0x00031c50
        /*0ca4*/ 	.short	0x010a
        /*0ca6*/ 	.byte	0x3f
	.zero		1


	//   ....[45]....
        /*0ca8*/ 	.word	0x0001a3e0
        /*0cac*/ 	.word	0x0000006f
        /*0cb0*/ 	.word	0x00000000
        /*0cb4*/ 	.short	0x0101
        /*0cb6*/ 	.byte	0x3f
	.zero		1


	//   ....[46]....
        /*0cb8*/ 	.word	0x0001a3f0
        /*0cbc*/ 	.word	0x0000006c
        /*0cc0*/ 	.word	0x00000000
        /*0cc4*/ 	.short	0x0101
        /*0cc6*/ 	.byte	0x3f
	.zero		1


	//   ....[47]....
        /*0cc8*/ 	.word	0x0001b3b0
        /*0ccc*/ 	.word	0x00000007
        /*0cd0*/ 	.word	0x00031c50
        /*0cd4*/ 	.short	0x010a
        /*0cd6*/ 	.byte	0x3f
	.zero		1


	//   ....[48]....
        /*0cd8*/ 	.word	0x0001b460
        /*0cdc*/ 	.word	0x00000007
        /*0ce0*/ 	.word	0x00031c50
        /*0ce4*/ 	.short	0x010a
        /*0ce6*/ 	.byte	0x3f
	.zero		1


	//   ....[49]....
        /*0ce8*/ 	.word	0x0001be70
        /*0cec*/ 	.word	0x00000008
        /*0cf0*/ 	.word	0x00000000
        /*0cf4*/ 	.short	0x0101
        /*0cf6*/ 	.byte	0x3f
	.zero		1


	//   ....[50]....
        /*0cf8*/ 	.word	0x0001cda0
        /*0cfc*/ 	.word	0x00000000
        /*0d00*/ 	.word	0x00000000
        /*0d04*/ 	.short	0x0101
        /*0d06*/ 	.byte	0x3f
	.zero		1


	//   ....[51]....
        /*0d08*/ 	.word	0x0001efc0
        /*0d0c*/ 	.word	0x00000006
        /*0d10*/ 	.word	0x00031c20
        /*0d14*/ 	.short	0x010a
        /*0d16*/ 	.byte	0x3f
	.zero		1


	//   ....[52]....
        /*0d18*/ 	.word	0x0001f030
        /*0d1c*/ 	.word	0x00000005
        /*0d20*/ 	.word	0x00031ca0
        /*0d24*/ 	.short	0x010a
        /*0d26*/ 	.byte	0x3f
	.zero		1


	//   ....[53]....
        /*0d28*/ 	.word	0x0001f280
        /*0d2c*/ 	.word	0x00000005
        /*0d30*/ 	.word	0x00031cc0
        /*0d34*/ 	.short	0x010a
        /*0d36*/ 	.byte	0x3f
	.zero		1


	//   ....[54]....
        /*0d38*/ 	.word	0x0001f570
        /*0d3c*/ 	.word	0x0000000a
        /*0d40*/ 	.word	0x00031ca0
        /*0d44*/ 	.short	0x010a
        /*0d46*/ 	.byte	0x3f
	.zero		1


	//   ....[55]....
        /*0d48*/ 	.word	0x0001f7b0
        /*0d4c*/ 	.word	0x0000000a
        /*0d50*/ 	.word	0x00031cc0
        /*0d54*/ 	.short	0x010a
        /*0d56*/ 	.byte	0x3f
	.zero		1


	//   ....[56]....
        /*0d58*/ 	.word	0x000205c0
        /*0d5c*/ 	.word	0x00000005
        /*0d60*/ 	.word	0x00031c40
        /*0d64*/ 	.short	0x010a
        /*0d66*/ 	.byte	0x3f
	.zero		1


	//   ....[57]....
        /*0d68*/ 	.word	0x00020ad0
        /*0d6c*/ 	.word	0x0000001c
        /*0d70*/ 	.word	0x00031c20
        /*0d74*/ 	.short	0x010a
        /*0d76*/ 	.byte	0x3f
	.zero		1


	//   ....[58]....
        /*0d78*/ 	.word	0x00020db0
        /*0d7c*/ 	.word	0x00000003
        /*0d80*/ 	.word	0x00031c40
        /*0d84*/ 	.short	0x010a
        /*0d86*/ 	.byte	0x3f
	.zero		1


	//   ....[59]....
        /*0d88*/ 	.word	0x00021030
        /*0d8c*/ 	.word	0x00000002
        /*0d90*/ 	.word	0x00031c60
        /*0d94*/ 	.short	0x010a
        /*0d96*/ 	.byte	0x3f
	.zero		1


	//   ....[60]....
        /*0d98*/ 	.word	0x000215b0
        /*0d9c*/ 	.word	0x00000003
        /*0da0*/ 	.word	0x00031c40
        /*0da4*/ 	.short	0x010a
        /*0da6*/ 	.byte	0x3f
	.zero		1


	//   ....[61]....
        /*0da8*/ 	.word	0x00021830
        /*0dac*/ 	.word	0x00000003
        /*0db0*/ 	.word	0x00031c60
        /*0db4*/ 	.short	0x010a
        /*0db6*/ 	.byte	0x3f
	.zero		1


	//   ....[62]....
        /*0db8*/ 	.word	0x00021d30
        /*0dbc*/ 	.word	0x00000002
        /*0dc0*/ 	.word	0x00031c40
        /*0dc4*/ 	.short	0x010a
        /*0dc6*/ 	.byte	0x3f
	.zero		1


	//   ....[63]....
        /*0dc8*/ 	.word	0x00021fb0
        /*0dcc*/ 	.word	0x00000002
        /*0dd0*/ 	.word	0x00031c60
        /*0dd4*/ 	.short	0x010a
        /*0dd6*/ 	.byte	0x3f
	.zero		1


	//   ....[64]....
        /*0dd8*/ 	.word	0x00022430
        /*0ddc*/ 	.word	0x00000003
        /*0de0*/ 	.word	0x00031c60
        /*0de4*/ 	.short	0x010a
        /*0de6*/ 	.byte	0x3f
	.zero		1


	//   ....[65]....
        /*0de8*/ 	.word	0x000233e0
        /*0dec*/ 	.word	0x00000009
        /*0df0*/ 	.word	0x00031c20
        /*0df4*/ 	.short	0x010a
        /*0df6*/ 	.byte	0x3f
	.zero		1


	//   ....[66]....
        /*0df8*/ 	.word	0x00023570
        /*0dfc*/ 	.word	0x00000007
        /*0e00*/ 	.word	0x00000000
        /*0e04*/ 	.short	0x010a
        /*0e06*/ 	.byte	0x3f
	.zero		1


	//   ....[67]....
        /*0e08*/ 	.word	0x000235e0
        /*0e0c*/ 	.word	0x00000003
        /*0e10*/ 	.word	0x00000000
        /*0e14*/ 	.short	0x010a
        /*0e16*/ 	.byte	0x3f
	.zero		1


	//   ....[68]....
        /*0e18*/ 	.word	0x00023640
        /*0e1c*/ 	.word	0x00000005
        /*0e20*/ 	.word	0x00000000
        /*0e24*/ 	.short	0x010a
        /*0e26*/ 	.byte	0x3f
	.zero		1


	//   ....[69]....
        /*0e28*/ 	.word	0x00023670
        /*0e2c*/ 	.word	0x00000003
        /*0e30*/ 	.word	0x00000000
        /*0e34*/ 	.short	0x010a
        /*0e36*/ 	.byte	0x3f
	.zero		1


	//   ....[70]....
        /*0e38*/ 	.word	0x000236d0
        /*0e3c*/ 	.word	0x00000014
        /*0e40*/ 	.word	0x00031c90
        /*0e44*/ 	.short	0x010a
        /*0e46*/ 	.byte	0x3f
	.zero		1


	//   ....[71]....
        /*0e48*/ 	.word	0x00023720
        /*0e4c*/ 	.word	0x00000014
        /*0e50*/ 	.word	0x00031c90
        /*0e54*/ 	.short	0x010a
        /*0e56*/ 	.byte	0x3f
	.zero		1


	//   ....[72]....
        /*0e58*/ 	.word	0x00023770
        /*0e5c*/ 	.word	0x00000014
        /*0e60*/ 	.word	0x00031c90
        /*0e64*/ 	.short	0x010a
        /*0e66*/ 	.byte	0x3f
	.zero		1


	//   ....[73]....
        /*0e68*/ 	.word	0x000237c0
        /*0e6c*/ 	.word	0x00000014
        /*0e70*/ 	.word	0x00031cb0
        /*0e74*/ 	.short	0x010a
        /*0e76*/ 	.byte	0x3f
	.zero		1


	//   ....[74]....
        /*0e78*/ 	.word	0x00023b20
        /*0e7c*/ 	.word	0x00000010
        /*0e80*/ 	.word	0x00031c00
        /*0e84*/ 	.short	0x010a
        /*0e86*/ 	.byte	0x3f
	.zero		1


	//   ....[75]....
        /*0e88*/ 	.word	0x00023de0
        /*0e8c*/ 	.word	0x00000010
        /*0e90*/ 	.word	0x00031c00
        /*0e94*/ 	.short	0x010a
        /*0e96*/ 	.byte	0x3f
	.zero		1


	//   ....[76]....
        /*0e98*/ 	.word	0x00023e30
        /*0e9c*/ 	.word	0x00000000
        /*0ea0*/ 	.word	0x00031c30
        /*0ea4*/ 	.short	0x010a
        /*0ea6*/ 	.byte	0x3f
	.zero		1


	//   ....[77]....
        /*0ea8*/ 	.word	0x00023e80
        /*0eac*/ 	.word	0x00000014
        /*0eb0*/ 	.word	0x00031c30
        /*0eb4*/ 	.short	0x010a
        /*0eb6*/ 	.byte	0x3f
	.zero		1


	//   ....[78]....
        /*0eb8*/ 	.word	0x00023ed0
        /*0ebc*/ 	.word	0x00000015
        /*0ec0*/ 	.word	0x00031c50
        /*0ec4*/ 	.short	0x010a
        /*0ec6*/ 	.byte	0x3f
	.zero		1


	//   ....[79]....
        /*0ec8*/ 	.word	0x00023f20
        /*0ecc*/ 	.word	0x00000014
        /*0ed0*/ 	.word	0x00031c30
        /*0ed4*/ 	.short	0x010a
        /*0ed6*/ 	.byte	0x3f
	.zero		1


	//   ....[80]....
        /*0ed8*/ 	.word	0x00023f70
        /*0edc*/ 	.word	0x00000014
        /*0ee0*/ 	.word	0x00031c50
        /*0ee4*/ 	.short	0x010a
        /*0ee6*/ 	.byte	0x3f
	.zero		1


	//   ....[81]....
        /*0ee8*/ 	.word	0x00023fc0
        /*0eec*/ 	.word	0x00000007
        /*0ef0*/ 	.word	0x00031c50
        /*0ef4*/ 	.short	0x010a
        /*0ef6*/ 	.byte	0x3f
	.zero		1


	//   ....[82]....
        /*0ef8*/ 	.word	0x00024160
        /*0efc*/ 	.word	0x00000006
        /*0f00*/ 	.word	0x00031c20
        /*0f04*/ 	.short	0x010a
        /*0f06*/ 	.byte	0x3f
	.zero		1


	//   ....[83]....
        /*0f08*/ 	.word	0x000241b0
        /*0f0c*/ 	.word	0x00000005
        /*0f10*/ 	.word	0x00031ca0
        /*0f14*/ 	.short	0x010a
        /*0f16*/ 	.byte	0x3f
	.zero		1


	//   ....[84]....
        /*0f18*/ 	.word	0x00024200
        /*0f1c*/ 	.word	0x00000005
        /*0f20*/ 	.word	0x00031cc0
        /*0f24*/ 	.short	0x010a
        /*0f26*/ 	.byte	0x3f
	.zero		1


	//   ....[85]....
        /*0f28*/ 	.word	0x00024250
        /*0f2c*/ 	.word	0x0000000a
        /*0f30*/ 	.word	0x00031ca0
        /*0f34*/ 	.short	0x010a
        /*0f36*/ 	.byte	0x3f
	.zero		1


	//   ....[86]....
        /*0f38*/ 	.word	0x000242a0
        /*0f3c*/ 	.word	0x0000000a
        /*0f40*/ 	.word	0x00031cc0
        /*0f44*/ 	.short	0x010a
        /*0f46*/ 	.byte	0x3f
	.zero		1


	//   ....[87]....
        /*0f48*/ 	.word	0x00024440
        /*0f4c*/ 	.word	0x00000005
        /*0f50*/ 	.word	0x00031c40
        /*0f54*/ 	.short	0x010a
        /*0f56*/ 	.byte	0x3f
	.zero		1


	//   ....[88]....
        /*0f58*/ 	.word	0x00024490
        /*0f5c*/ 	.word	0x0000001c
        /*0f60*/ 	.word	0x00031c20
        /*0f64*/ 	.short	0x010a
        /*0f66*/ 	.byte	0x3f
	.zero		1


	//   ....[89]....
        /*0f68*/ 	.word	0x000244e0
        /*0f6c*/ 	.word	0x00000003
        /*0f70*/ 	.word	0x00031c40
        /*0f74*/ 	.short	0x010a
        /*0f76*/ 	.byte	0x3f
	.zero		1


	//   ....[90]....
        /*0f78*/ 	.word	0x00024530
        /*0f7c*/ 	.word	0x00000002
        /*0f80*/ 	.word	0x00031c60
        /*0f84*/ 	.short	0x010a
        /*0f86*/ 	.byte	0x3f
	.zero		1


	//   ....[91]....
        /*0f88*/ 	.word	0x00024580
        /*0f8c*/ 	.word	0x00000003
        /*0f90*/ 	.word	0x00031c40
        /*0f94*/ 	.short	0x010a
        /*0f96*/ 	.byte	0x3f
	.zero		1


	//   ....[92]....
        /*0f98*/ 	.word	0x000245d0
        /*0f9c*/ 	.word	0x00000003
        /*0fa0*/ 	.word	0x00031c60
        /*0fa4*/ 	.short	0x010a
        /*0fa6*/ 	.byte	0x3f
	.zero		1


	//   ....[93]....
        /*0fa8*/ 	.word	0x00024620
        /*0fac*/ 	.word	0x00000002
        /*0fb0*/ 	.word	0x00031c40
        /*0fb4*/ 	.short	0x010a
        /*0fb6*/ 	.byte	0x3f
	.zero		1


	//   ....[94]....
        /*0fb8*/ 	.word	0x00024670
        /*0fbc*/ 	.word	0x00000002
        /*0fc0*/ 	.word	0x00031c60
        /*0fc4*/ 	.short	0x010a
        /*0fc6*/ 	.byte	0x3f
	.zero		1


	//   ....[95]....
        /*0fc8*/ 	.word	0x000246c0
        /*0fcc*/ 	.word	0x00000003
        /*0fd0*/ 	.word	0x00031c60
        /*0fd4*/ 	.short	0x010a
        /*0fd6*/ 	.byte	0x3f
	.zero		1


	//   ....[96]....
        /*0fd8*/ 	.word	0x00025070
        /*0fdc*/ 	.word	0x00000009
        /*0fe0*/ 	.word	0x00031c20
        /*0fe4*/ 	.short	0x010a
        /*0fe6*/ 	.byte	0x3f
	.zero		1


	//   ....[97]....
        /*0fe8*/ 	.word	0x00025210
        /*0fec*/ 	.word	0x00000007
        /*0ff0*/ 	.word	0x00000000
        /*0ff4*/ 	.short	0x010a
        /*0ff6*/ 	.byte	0x3f
	.zero		1


	//   ....[98]....
        /*0ff8*/ 	.word	0x00025260
        /*0ffc*/ 	.word	0x00000003
        /*1000*/ 	.word	0x00000000
        /*1004*/ 	.short	0x010a
        /*1006*/ 	.byte	0x3f
	.zero		1


	//   ....[99]....
        /*1008*/ 	.word	0x000252b0
        /*100c*/ 	.word	0x00000005
        /*1010*/ 	.word	0x00000000
        /*1014*/ 	.short	0x010a
        /*1016*/ 	.byte	0x3f
	.zero		1


	//----- nvinfo : EIATTR_NUM_MBARRIERS
	.align		4
.L_1467:
        /*1018*/ 	.byte	0x03, 0x38
        /*101a*/ 	.short	0x0016


	//----- nvinfo : EIATTR_EXIT_INSTR_OFFSETS
	.align		4
        /*101c*/ 	.byte	0x04, 0x1c
        /*101e*/ 	.short	(.L_1469 - .L_1468)


	//   ....[0]....
.L_1468:
        /*1020*/ 	.word	0x000236c0


	//----- nvinfo : EIATTR_MAX_THREADS
	.align		4
.L_1469:
        /*1024*/ 	.byte	0x04, 0x05
        /*1026*/ 	.short	(.L_1471 - .L_1470)
.L_1470:
        /*1028*/ 	.word	0x00000200
        /*102c*/ 	.word	0x00000001
        /*1030*/ 	.word	0x00000001


	//----- nvinfo : EIATTR_CRS_STACK_SIZE
	.align		4
.L_1471:
        /*1034*/ 	.byte	0x04, 0x1e
        /*1036*/ 	.short	(.L_1473 - .L_1472)
.L_1472:
        /*1038*/ 	.word	0x00000000


	//----- nvinfo : EIATTR_CBANK_PARAM_SIZE
	.align		4
.L_1473:
        /*103c*/ 	.byte	0x03, 0x19
        /*103e*/ 	.short	0x0a70


	//----- nvinfo : EIATTR_PARAM_CBANK
	.align		4
        /*1040*/ 	.byte	0x04, 0x0a
        /*1042*/ 	.short	(.L_1475 - .L_1474)
	.align		4
.L_1474:
        /*1044*/ 	.word	index@(.nv.constant0._ZN7cutlass13device_kernelIN5flash11enable_sm90INS1_16FlashAttnFwdSm90INS1_25CollectiveMainloopFwdSm90ILi2EN4cute5tupleIJNS5_1CILi1EEES8_S8_EEENS6_IJNS7_ILi192EEENS7_ILi144EEENS7_ILi96EEEEEELi96ENS_10bfloat16_tEfNS_4arch4Sm90ELb1ELb0ELb1ELb1ELb0ELb1ELb0ELb0ELb1ELb0ELb0ELb0EEENS1_21CollectiveEpilogueFwdINS6_IJSA_SC_SB_EEES9_SE_SG_Li384ELb1ELb0ELb0ELb0EEENS1_36VarlenDynamicPersistentTileSchedulerILi192ELi144ELi384ELi32ELb0ELb0ELb1ELb1ELb1ELb1EEEEEEEEEvNT_6ParamsE)
        /*1048*/ 	.short	0x0210
        /*104a*/ 	.short	0x0a70


	//----- nvinfo : EIATTR_SW_WAR
	.align		4
.L_1475:
        /*104c*/ 	.byte	0x04, 0x36
        /*104e*/ 	.short	(.L_1477 - .L_1476)
.L_1476:
        /*1050*/ 	.word	0x00000008
.L_1477:


//--------------------- .nv.info._ZN7cutlass13device_kernelIN5flash11enable_sm90INS1_16FlashAttnFwdSm90INS1_25CollectiveMainloopFwdSm90ILi2EN4cute5tupleIJNS5_1CILi1EEES8_S8_EEENS6_IJNS7_ILi192EEESA_NS7_ILi64EEEEEELi64ENS_10bfloat16_tEfNS_4arch4Sm90ELb0ELb0ELb1ELb0ELb0ELb0ELb0ELb0ELb1ELb0ELb0ELb0EEENS1_21CollectiveEpilogueFwdINS6_IJSA_SB_SA_EEES9_SD_SF_Li384ELb0ELb0ELb0ELb0EEENS1_29StaticPersistentTileSchedulerILb0EEEEEEEEEvNT_6ParamsE --------------------------
	.section	.nv.info._ZN7cutlass13device_kernelIN5flash11enable_sm90INS1_16FlashAttnFwdSm90INS1_25CollectiveMainloopFwdSm90ILi2EN4cute5tupleIJNS5_1CILi1EEES8_S8_EEENS6_IJNS7_ILi192EEESA_NS7_ILi64EEEEEELi64ENS_10bfloat16_tEfNS_4arch4Sm90ELb0ELb0ELb1ELb0ELb0ELb0ELb0ELb0ELb1ELb0ELb0ELb0EEENS1_21CollectiveEpilogueFwdINS6_IJSA_SB_SA_EEES9_SD_SF_Li384ELb0ELb0ELb0ELb0EEENS1_29StaticPersistentTileSchedulerILb0EEEEEEEEEvNT_6ParamsE,"",@"SHT_CUDA_INFO"
	.sectionflags	@""
	.align	4


	//----- nvinfo : EIATTR_CUDA_API_VERSION
	.align		4
        /*0000*/ 	.byte	0x04, 0x37
        /*0002*/ 	.short	(.L_1479 - .L_1478)
.L_1478:
        /*0004*/ 	.word	0x00000082


	//----- nvinfo : EIATTR_KPARAM_INFO
	.align		4
.L_1479:
        /*0008*/ 	.byte	0x04, 0x17
        /*000a*/ 	.short	(.L_1481 - .L_1480)
.L_1480:
        /*000c*/ 	.word	0x00000000
        /*0010*/ 	.short	0x0000
        /*0012*/ 	.short	0x0070
        /*0014*/ 	.byte	0x00, 0xf0, 0x01, 0x2e


	//----- nvinfo : EIATTR_SPARSE_MMA_MASK
	.align		4
.L_1481:
        /*0018*/ 	.byte	0x03, 0x50
        /*001a*/ 	.short	0x0000


	//----- nvinfo : EIATTR_MAXREG_COUNT
	.align		4
        /*001c*/ 	.byte	0x03, 0x1b
        /*001e*/ 	.short	0x0080


	//----- nvinfo : EIATTR_NUM_BARRIERS
	.align		4
        /*0020*/ 	.byte	0x02, 0x4c
        /*0022*/ 	.byte	0x10
	.zero		1


	//----- nvinfo : EIATTR_EXTERNS
	.align		4
        /*0024*/ 	.byte	0x04, 0x0f
        /*0026*/ 	.short	(.L_1483 - .L_1482)


	//   ....[0]....
	.align		4
.L_1482:
        /*0028*/ 	.word	index@(__assertfail)


	//----- nvinfo : EIATTR_ANNOTATIONS
	.align		4
.L_1483:
        /*002c*/ 	.byte	0x04, 0x55
        /*002e*/ 	.short	(.L_1485 - .L_1484)


	//   ....[0]....
.L_1484:
        /* <DEDUP_REMOVED lines=10> */


	//----- nvinfo : EIATTR_MERCURY_ISA_VERSION
	.align		4
.L_1485:
        /*00c0*/ 	.byte	0x03, 0x5f
        /*00c2*/ 	.short	0x0101


	//----- nvinfo : EIATTR_INT_WARP_WIDE_INSTR_OFFSETS
	.align		4
        /*00c4*/ 	.byte	0x04, 0x31
        /*00c6*/ 	.short	(.L_1487 - .L_1486)


	//   ....[0]....
.L_1486:
        /*00c8*/ 	.word	0x00000180


	//   ....[1]....
        /*00cc*/ 	.word	0x000001c0


	//   ....[2]....
        /*00d0*/ 	.word	0x00000250


	//   ....[3]....
        /*00d4*/ 	.word	0x00009b40


	//   ....[4]....
        /*00d8*/ 	.word	0x00009b80


	//----- nvinfo : EIATTR_COOP_GROUP_MASK_REGIDS
	.align		4
.L_1487:
        /*00dc*/ 	.byte	0x04, 0x29
        /*00de*/ 	.short	(.L_1489 - .L_1488)


	//   ....[0]....
.L_1488:
        /*00e0*/ 	.word	0xffffffff


	//   ....[1]....
        /*00e4*/ 	.word	0xffffffff


	//   ....[2]....
        /*00e8*/ 	.word	0xffffffff


	//   ....[3]....
        /*00ec*/ 	.word	0xffffffff


	//   ....[4]....
        /*00f0*/ 	.word	0xffffffff


	//   ....[5]....
        /*00f4*/ 	.word	0xffffffff


	//   ....[6]....
        /*00f8*/ 	.word	0xffffffff


	//   ....[7]....
        /*00fc*/ 	.word	0xffffffff


	//   ....[8]....
        /*0100*/ 	.word	0xffffffff


	//   ....[9]....
        /*0104*/ 	.word	0xffffffff


	//   ....[10]....
        /*0108*/ 	.word	0xffffffff


	//   ....[11]....
        /*010c*/ 	.word	0xffffffff


	//   ....[12]....
        /*0110*/ 	.word	0xffffffff


	//   ....[13]....
        /*0114*/ 	.word	0xffffffff


	//   ....[14]....
        /*0118*/ 	.word	0xffffffff


	//   ....[15]....
        /*011c*/ 	.word	0xffffffff


	//   ....[16]....
        /*0120*/ 	.word	0xffffffff


	//   ....[17]....
        /*0124*/ 	.word	0xffffffff


	//   ....[18]....
        /*0128*/ 	.word	0xffffffff


	//   ....[19]....
        /*012c*/ 	.word	0xffffffff


	//   ....[20]....
        /*0130*/ 	.word	0xffffffff


	//   ....[21]....
        /*0134*/ 	.word	0xffffffff


	//   ....[22]....
        /*0138*/ 	.word	0xffffffff


	//   ....[23]....
        /*013c*/ 	.word	0xffffffff


	//   ....[24]....
        /*0140*/ 	.word	0xffffffff


	//   ....[25]....
        /*0144*/ 	.word	0x0500000f


	//   ....[26]....
        /*0148*/ 	.word	0x0500000f


	//----- nvinfo : EIATTR_COOP_GROUP_INSTR_OFFSETS
	.align		4
.L_1489:
        /*014c*/ 	.byte	0x04, 0x28
        /*014e*/ 	.short	(.L_1491 - .L_1490)


	//   ....[0]....
.L_1490:
        /*0150*/ 	.word	0x00000060


	//   ....[1]....
        /*0154*/ 	.word	0x00000190


	//   ....[2]....
        /*0158*/ 	.word	0x00000230


	//   ....[3]....
        /*015c*/ 	.word	0x000003c0


	//   ....[4]....
        /*0160*/ 	.word	0x00000520


	//   ....[5]....
        /*0164*/ 	.word	0x00000640


	//   ....[6]....
        /*0168*/ 	.word	0x000007a0


	//   ....[7]....
        /*016c*/ 	.word	0x00000fe0


	//   ....[8]....
        /*0170*/ 	.word	0x00002f50


	//   ....[9]....
        /*0174*/ 	.word	0x00002f90


	//   ....[10]....
        /*0178*/ 	.word	0x00003770


	//   ....[11]....
        /*017c*/ 	.word	0x000037d0


	//   ....[12]....
        /*0180*/ 	.word	0x00004ab0


	//   ....[13]....
        /*0184*/ 	.word	0x00005d80


	//   ....[14]....
        /*0188*/ 	.word	0x00005e00


	//   ....[15]....
        /*018c*/ 	.word	0x00006bf0


	//   ....[16]....
        /*0190*/ 	.word	0x00006c50


	//   ....[17]....
        /*0194*/ 	.word	0x000081e0


	//   ....[18]....
        /*0198*/ 	.word	0x00008320


	//   ....[19]....
        /*019c*/ 	.word	0x00008360


	//   ....[20]....
        /*01a0*/ 	.word	0x000084b0


	//   ....[21]....
        /*01a4*/ 	.word	0x000084c0


	//   ....[22]....
        /*01a8*/ 	.word	0x00009060


	//   ....[23]....
        /*01ac*/ 	.word	0x000093f0


	//   ....[24]....
        /*01b0*/ 	.word	0x0000b660


	//   ....[25]....
        /*01b4*/ 	.word	0x0000bb00


	//   ....[26]....
        /*01b8*/ 	.word	0x0000bf40


	//----- nvinfo : EIATTR_REG_RECONFIG
	.align		4
.L_1491:
        /*01bc*/ 	.byte	0x01, 0x54
	.zero		2


	//----- nvinfo : EIATTR_SYSCALL_OFFSETS
	.align		4
        /*01c0*/ 	.byte	0x04, 0x46
        /*01c2*/ 	.short	(.L_1493 - .L_1492)


	//   ....[0]....
.L_1492:
        /*01c4*/ 	.word	0x00001250


	//   ....[1]....
        /*01c8*/ 	.word	0x00009810


	//   ....[2]....
        /*01cc*/ 	.word	0x00009940


	//   ....[3]....
        /*01d0*/ 	.word	0x00009a40


	//----- nvinfo : EIATTR_MBARRIER_INSTR_OFFSETS
	.align		4
.L_1493:
        /*01d4*/ 	.byte	0x04, 0x39
        /*01d6*/ 	.short	(.L_1495 - .L_1494)


	//   ....[0]....
.L_1494:
        /*01d8*/ 	.word	0x00000270
        /*01dc*/ 	.word	0x000000ff
        /*01e0*/ 	.word	0x00030800
        /*01e4*/ 	.short	0x0100
        /*01e6*/ 	.byte	0x06
	.zero		1


	//   ....[1]....
        /*01e8*/ 	.word	0x00000280
        /*01ec*/ 	.word	0x000000ff
        /*01f0*/ 	.word	0x00030820
        /*01f4*/ 	.short	0x0100
        /*01f6*/ 	.byte	0x06
	.zero		1


	//   ....[2]....
        /*01f8*/ 	.word	0x00000370
        /*01fc*/ 	.word	0x000000ff
        /*0200*/ 	.word	0x00030830
        /*0204*/ 	.short	0x0100
        /*0206*/ 	.byte	0x08
	.zero		1


	//   ....[3]....
        /*0208*/ 	.word	0x00000380
        /*020c*/ 	.word	0x000000ff
        /*0210*/ 	.word	0x00030840
        /*0214*/ 	.short	0x0100
        /*0216*/ 	.byte	0x08
	.zero		1


	//   ....[4]....
        /*0218*/ 	.word	0x00000390
        /*021c*/ 	.word	0x000000ff
        /*0220*/ 	.word	0x00030838
        /*0224*/ 	.short	0x0100
        /*0226*/ 	.byte	0x08
	.zero		1


	//   ....[5]....
        /*0228*/ 	.word	0x000003a0
        /*022c*/ 	.word	0x000000ff
        /*0230*/ 	.word	0x00030848
        /*0234*/ 	.short	0x0100
        /*0236*/ 	.byte	0x08
	.zero		1


	//   ....[6]....
        /*0238*/ 	.word	0x000004d0
        /*023c*/ 	.word	0x000000ff
        /*0240*/ 	.word	0x00030850
        /*0244*/ 	.short	0x0100
        /*0246*/ 	.byte	0x08
	.zero		1


	//   ....[7]....
        /*0248*/ 	.word	0x000004e0
        /*024c*/ 	.word	0x000000ff
        /*0250*/ 	.word	0x00030860
        /*0254*/ 	.short	0x0100
        /*0256*/ 	.byte	0x08
	.zero		1


	//   ....[8]....
        /*0258*/ 	.word	0x000004f0
        /*025c*/ 	.word	0x000000ff
        /*0260*/ 	.word	0x00030858
        /*0264*/ 	.short	0x0100
        /*0266*/ 	.byte	0x08
	.zero		1


	//   ....[9]....
        /*0268*/ 	.word	0x00000500
        /*026c*/ 	.word	0x000000ff
        /*0270*/ 	.word	0x00030868
        /*0274*/ 	.short	0x0100
        /*0276*/ 	.byte	0x08
	.zero		1


	//   ....[10]....
        /*0278*/ 	.word	0x000005f0
        /*027c*/ 	.word	0x000000ff
        /*0280*/ 	.word	0x00030870
        /*0284*/ 	.short	0x0100
        /*0286*/ 	.byte	0x06
	.zero		1


	//   ....[11]....
        /*0288*/ 	.word	0x00000600
        /*028c*/ 	.word	0x000000ff
        /*0290*/ 	.word	0x00030880
        /*0294*/ 	.short	0x0100
        /*0296*/ 	.byte	0x06
	.zero		1


	//   ....[12]....
        /*0298*/ 	.word	0x00000610
        /*029c*/ 	.word	0x000000ff
        /*02a0*/ 	.word	0x00030878
        /*02a4*/ 	.short	0x0100
        /*02a6*/ 	.byte	0x06
	.zero		1


	//   ....[13]....
        /*02a8*/ 	.word	0x00000620
        /*02ac*/ 	.word	0x000000ff
        /*02b0*/ 	.word	0x00030888
        /*02b4*/ 	.short	0x0100
        /*02b6*/ 	.byte	0x06
	.zero		1


	//   ....[14]....
        /*02b8*/ 	.word	0x00000750
        /*02bc*/ 	.word	0x000000ff
        /*02c0*/ 	.word	0x00030890
        /*02c4*/ 	.short	0x0100
        /*02c6*/ 	.byte	0x08
	.zero		1


	//   ....[15]....
        /*02c8*/ 	.word	0x00000760
        /*02cc*/ 	.word	0x000000ff
        /*02d0*/ 	.word	0x000308a0
        /*02d4*/ 	.short	0x0100
        /*02d6*/ 	.byte	0x08
	.zero		1


	//   ....[16]....
        /*02d8*/ 	.word	0x00000770
        /*02dc*/ 	.word	0x000000ff
        /*02e0*/ 	.word	0x00030898
        /*02e4*/ 	.short	0x0100
        /*02e6*/ 	.byte	0x08
	.zero		1


	//   ....[17]....
        /*02e8*/ 	.word	0x00000780
        /*02ec*/ 	.word	0x000000ff
        /*02f0*/ 	.word	0x000308a8
        /*02f4*/ 	.short	0x0100
        /*02f6*/ 	.byte	0x08
	.zero		1


	//   ....[18]....
        /*02f8*/ 	.word	0x000008b0
        /*02fc*/ 	.word	0x000000ff
        /*0300*/ 	.word	0x000308b0
        /*0304*/ 	.short	0x0100
        /*0306*/ 	.byte	0x08
	.zero		1


	//   ....[19]....
        /*0308*/ 	.word	0x000008c0
        /*030c*/ 	.word	0x000000ff
        /*0310*/ 	.word	0x000308c0
        /*0314*/ 	.short	0x0100
        /*0316*/ 	.byte	0x08
	.zero		1


	//   ....[20]....
        /*0318*/ 	.word	0x000008d0
        /*031c*/ 	.word	0x000000ff
        /*0320*/ 	.word	0x000308b8
        /*0324*/ 	.short	0x0100
        /*0326*/ 	.byte	0x08
	.zero		1


	//   ....[21]....
        /*0328*/ 	.word	0x000008e0
        /*032c*/ 	.word	0x000000ff
        /*0330*/ 	.word	0x000308c8
        /*0334*/ 	.short	0x0100
        /*0336*/ 	.byte	0x08
	.zero		1


	//   ....[22]....
        /*0338*/ 	.word	0x00001290
        /*033c*/ 	.word	0x000000ff
        /*0340*/ 	.word	0x00030800
        /*0344*/ 	.short	0x010a
        /*0346*/ 	.byte	0x28
	.zero		1


	//   ....[23]....
        /*0348*/ 	.word	0x00001320
        /*034c*/ 	.word	0x00000003
        /*0350*/ 	.word	0x00030830
        /*0354*/ 	.short	0x010a
        /*0356*/ 	.byte	0x3f
	.zero		1


	//   ....[24]....
        /*0358*/ 	.word	0x000013b0
        /*035c*/ 	.word	0x00000003
        /*0360*/ 	.word	0x00030830
        /*0364*/ 	.short	0x010a
        /*0366*/ 	.byte	0x3f
	.zero		1


	//   ....[25]....
        /*0368*/ 	.word	0x000039e0
        /*036c*/ 	.word	0x00000005
        /*0370*/ 	.word	0x00000000
        /*0374*/ 	.short	0x0101
        /*0376*/ 	.byte	0x3f
	.zero		1


	//   ....[26]....
        /*0378*/ 	.word	0x00004d00
        /*037c*/ 	.word	0x000000ff
        /*0380*/ 	.word	0x00030830
        /*0384*/ 	.short	0x010a
        /*0386*/ 	.byte	0x0a
	.zero		1


	//   ....[27]....
        /*0388*/ 	.word	0x00004d40
        /*038c*/ 	.word	0x000000ff
        /*0390*/ 	.word	0x00030830
        /*0394*/ 	.short	0x010a
        /*0396*/ 	.byte	0x0a
	.zero		1


	//   ....[28]....
        /*0398*/ 	.word	0x00004f40
        /*039c*/ 	.word	0x000000ff
        /*03a0*/ 	.word	0x00030850
        /*03a4*/ 	.short	0x010a
        /*03a6*/ 	.byte	0x0a
	.zero		1


	//   ....[29]....
        /*03a8*/ 	.word	0x00004f80
        /*03ac*/ 	.word	0x000000ff
        /*03b0*/ 	.word	0x00030850
        /*03b4*/ 	.short	0x010a
        /*03b6*/ 	.byte	0x0a
	.zero		1


	//   ....[30]....
        /*03b8*/ 	.word	0x000070e0
        /*03bc*/ 	.word	0x00000067
        /*03c0*/ 	.word	0x00000000
        /*03c4*/ 	.short	0x0101
        /*03c6*/ 	.byte	0x3f
	.zero		1


	//   ....[31]....
        /*03c8*/ 	.word	0x00007270
        /*03cc*/ 	.word	0x0000000a
        /*03d0*/ 	.word	0x00000000
        /*03d4*/ 	.short	0x0101
        /*03d6*/ 	.byte	0x3f
	.zero		1


	//   ....[32]....
        /*03d8*/ 	.word	0x00008260
        /*03dc*/ 	.word	0x000000ff
        /*03e0*/ 	.word	0x00030850
        /*03e4*/ 	.short	0x010a
        /*03e6*/ 	.byte	0x0c
	.zero		1


	//   ....[33]....
        /*03e8*/ 	.word	0x000082a0
        /*03ec*/ 	.word	0x000000ff
        /*03f0*/ 	.word	0x00030850
        /*03f4*/ 	.short	0x010a
        /*03f6*/ 	.byte	0x0c
	.zero		1


	//   ....[34]....
        /*03f8*/ 	.word	0x00008dc0
        /*03fc*/ 	.word	0x0000000c
        /*0400*/ 	.word	0x00000000
        /*0404*/ 	.short	0x0101
        /*0406*/ 	.byte	0x3f
	.zero		1


	//   ....[35]....
        /*0408*/ 	.word	0x00009300
        /*040c*/ 	.word	0x000000ff
        /*0410*/ 	.word	0x00000000
        /*0414*/ 	.short	0x0101
        /*0416*/ 	.byte	0x06
	.zero		1


	//   ....[36]....
        /*0418*/ 	.word	0x00009ec0
        /*041c*/ 	.word	0x00000007
        /*0420*/ 	.word	0x00030840
        /*0424*/ 	.short	0x010a
        /*0426*/ 	.byte	0x3f
	.zero		1


	//   ....[37]....
        /*0428*/ 	.word	0x0000a1a0
        /*042c*/ 	.word	0x00000019
        /*0430*/ 	.word	0x00030820
        /*0434*/ 	.short	0x010a
        /*0436*/ 	.byte	0x3f
	.zero		1


	//   ....[38]....
        /*0438*/ 	.word	0x0000a430
        /*043c*/ 	.word	0x00000005
        /*0440*/ 	.word	0x00030840
        /*0444*/ 	.short	0x010a
        /*0446*/ 	.byte	0x3f
	.zero		1


	//   ....[39]....
        /*0448*/ 	.word	0x0000a5d0
        /*044c*/ 	.word	0x00000004
        /*0450*/ 	.word	0x00000060
        /*0454*/ 	.short	0x010a
        /*0456*/ 	.byte	0x3f
	.zero		1


	//   ....[40]....
        /*0458*/ 	.word	0x0000aa20
        /*045c*/ 	.word	0x00000006
        /*0460*/ 	.word	0x00030840
        /*0464*/ 	.short	0x010a
        /*0466*/ 	.byte	0x3f
	.zero		1


	//   ....[41]....
        /*0468*/ 	.word	0x0000abc0
        /*046c*/ 	.word	0x00000006
        /*0470*/ 	.word	0x00000060
        /*0474*/ 	.short	0x010a
        /*0476*/ 	.byte	0x3f
	.zero		1


	//   ....[42]....
        /*0478*/ 	.word	0x0000af70
        /*047c*/ 	.word	0x00000005
        /*0480*/ 	.word	0x00030840
        /*0484*/ 	.short	0x010a
        /*0486*/ 	.byte	0x3f
	.zero		1


	//   ....[43]....
        /*0488*/ 	.word	0x0000b120
        /*048c*/ 	.word	0x00000005
        /*0490*/ 	.word	0x00000060
        /*0494*/ 	.short	0x010a
        /*0496*/ 	.byte	0x3f
	.zero		1


	//   ....[44]....
        /*0498*/ 	.word	0x0000b370
        /*049c*/ 	.word	0x00000005
        /*04a0*/ 	.word	0x00030860
        /*04a4*/ 	.short	0x010a
        /*04a6*/ 	.byte	0x3f
	.zero		1


	//   ....[45]....
        /*04a8*/ 	.word	0x0000b610
        /*04ac*/ 	.word	0x00000008
        /*04b0*/ 	.word	0x00030820
        /*04b4*/ 	.short	0x010a
        /*04b6*/ 	.byte	0x3f
	.zero		1


	//   ....[46]....
        /*04b8*/ 	.word	0x0000b770
        /*04bc*/ 	.word	0x00000005
        /*04c0*/ 	.word	0x00000000
        /*04c4*/ 	.short	0x010a
        /*04c6*/ 	.byte	0x3f
	.zero		1


	//   ....[47]....
        /*04c8*/ 	.word	0x0000b7e0
        /*04cc*/ 	.word	0x00000003
        /*04d0*/ 	.word	0x00000000
        /*04d4*/ 	.short	0x010a
        /*04d6*/ 	.byte	0x3f
	.zero		1


	//   ....[48]....
        /*04d8*/ 	.word	0x0000b840
        /*04dc*/ 	.word	0x00000005
        /*04e0*/ 	.word	0x00000000
        /*04e4*/ 	.short	0x010a
        /*04e6*/ 	.byte	0x3f
	.zero		1


	//   ....[49]....
        /*04e8*/ 	.word	0x0000b870
        /*04ec*/ 	.word	0x00000003
        /*04f0*/ 	.word	0x00000000
        /*04f4*/ 	.short	0x010a
        /*04f6*/ 	.byte	0x3f
	.zero		1


	//   ....[50]....
        /*04f8*/ 	.word	0x0000b8e0
        /*04fc*/ 	.word	0x00000003
        /*0500*/ 	.word	0x00030800
        /*0504*/ 	.short	0x010a
        /*0506*/ 	.byte	0x3f
	.zero		1


	//   ....[51]....
        /*0508*/ 	.word	0x0000b930
        /*050c*/ 	.word	0x00000003
        /*0510*/ 	.word	0x00030830
        /*0514*/ 	.short	0x010a
        /*0516*/ 	.byte	0x3f
	.zero		1


	//   ....[52]....
        /*0518*/ 	.word	0x0000b990
        /*051c*/ 	.word	0x0000000b
        /*0520*/ 	.word	0x00030830
        /*0524*/ 	.short	0x010a
        /*0526*/ 	.byte	0x3f
	.zero		1


	//   ....[53]....
        /*0528*/ 	.word	0x0000b9f0
        /*052c*/ 	.word	0x0000000b
        /*0530*/ 	.word	0x00030850
        /*0534*/ 	.short	0x010a
        /*0536*/ 	.byte	0x3f
	.zero		1


	//   ....[54]....
        /*0538*/ 	.word	0x0000ba50
        /*053c*/ 	.word	0x00000004
        /*0540*/ 	.word	0x00030850
        /*0544*/ 	.short	0x010a
        /*0546*/ 	.byte	0x3f
	.zero		1


	//   ....[55]....
        /*0548*/ 	.word	0x0000bbc0
        /*054c*/ 	.word	0x00000007
        /*0550*/ 	.word	0x00030840
        /*0554*/ 	.short	0x010a
        /*0556*/ 	.byte	0x3f
	.zero		1


	//   ....[56]....
        /*0558*/ 	.word	0x0000bc10
        /*055c*/ 	.word	0x00000019
        /*0560*/ 	.word	0x00030820
        /*0564*/ 	.short	0x010a
        /*0566*/ 	.byte	0x3f
	.zero		1


	//   ....[57]....
        /*0568*/ 	.word	0x0000bc60
        /*056c*/ 	.word	0x00000005
        /*0570*/ 	.word	0x00030840
        /*0574*/ 	.short	0x010a
        /*0576*/ 	.byte	0x3f
	.zero		1


	//   ....[58]....
        /*0578*/ 	.word	0x0000bcb0
        /*057c*/ 	.word	0x00000004
        /*0580*/ 	.word	0x00000060
        /*0584*/ 	.short	0x010a
        /*0586*/ 	.byte	0x3f
	.zero		1


	//   ....[59]....
        /*0588*/ 	.word	0x0000bd00
        /*058c*/ 	.word	0x00000006
        /*0590*/ 	.word	0x00030840
        /*0594*/ 	.short	0x010a
        /*0596*/ 	.byte	0x3f
	.zero		1


	//   ....[60]....
        /*0598*/ 	.word	0x0000bd50
        /*059c*/ 	.word	0x00000006
        /*05a0*/ 	.word	0x00000060
        /*05a4*/ 	.short	0x010a
        /*05a6*/ 	.byte	0x3f
	.zero		1


	//   ....[61]....
        /*05a8*/ 	.word	0x0000bda0
        /*05ac*/ 	.word	0x00000005
        /*05b0*/ 	.word	0x00030840
        /*05b4*/ 	.short	0x010a
        /*05b6*/ 	.byte	0x3f
	.zero		1


	//   ....[62]....
        /*05b8*/ 	.word	0x0000bdf0
        /*05bc*/ 	.word	0x00000005
        /*05c0*/ 	.word	0x00000060
        /*05c4*/ 	.short	0x010a
        /*05c6*/ 	.byte	0x3f
	.zero		1


	//   ....[63]....
        /*05c8*/ 	.word	0x0000be40
        /*05cc*/ 	.word	0x00000005
        /*05d0*/ 	.word	0x00030860
        /*05d4*/ 	.short	0x010a
        /*05d6*/ 	.byte	0x3f
	.zero		1


	//   ....[64]....
        /*05d8*/ 	.word	0x0000be90
        /*05dc*/ 	.word	0x00000008
        /*05e0*/ 	.word	0x00030820
        /*05e4*/ 	.short	0x010a
        /*05e6*/ 	.byte	0x3f
	.zero		1


	//   ....[65]....
        /*05e8*/ 	.word	0x0000c000
        /*05ec*/ 	.word	0x00000005
        /*05f0*/ 	.word	0x00000000
        /*05f4*/ 	.short	0x010a
        /*05f6*/ 	.byte	0x3f
	.zero		1


	//   ....[66]....
        /*05f8*/ 	.word	0x0000c050
        /*05fc*/ 	.word	0x00000003
        /*0600*/ 	.word	0x00000000
        /*0604*/ 	.short	0x010a
        /*0606*/ 	.byte	0x3f
	.zero		1


	//   ....[67]....
        /*0608*/ 	.word	0x0000c0a0
        /*060c*/ 	.word	0x00000005
        /*0610*/ 	.word	0x00000000
        /*0614*/ 	.short	0x010a
        /*0616*/ 	.byte	0x3f
	.zero		1


	//----- nvinfo : EIATTR_NUM_MBARRIERS
	.align		4
.L_1495:
        /*0618*/ 	.byte	0x03, 0x38
        /*061a*/ 	.short	0x0016


	//----- nvinfo : EIATTR_EXIT_INSTR_OFFSETS
	.align		4
        /*061c*/ 	.byte	0x04, 0x1c
        /*061e*/ 	.short	(.L_1497 - .L_1496)


	//   ....[0]....
.L_1496:
        /*0620*/ 	.word	0x00000a30


	//   ....[1]....
        /*0624*/ 	.word	0x000093b0


	//   ....[2]....
        /*0628*/ 	.word	0x00009410


	//   ....[3]....
        /*062c*/ 	.word	0x0000b8c0


	//----- nvinfo : EIATTR_MAX_THREADS
	.align		4
.L_1497:
        /*0630*/ 	.byte	0x04, 0x05
        /*0632*/ 	.short	(.L_1499 - .L_1498)
.L_1498:
        /*0634*/ 	.word	0x00000200
        /*0638*/ 	.word	0x00000001
        /*063c*/ 	.word	0x00000001


	//----- nvinfo : EIATTR_CRS_STACK_SIZE
	.align		4
.L_1499:
        /*0640*/ 	.byte	0x04, 0x1e
        /*0642*/ 	.short	(.L_1501 - .L_1500)
.L_1500:
        /*0644*/ 	.word	0x00000000


	//----- nvinfo : EIATTR_CBANK_PARAM_SIZE
	.align		4
.L_1501:
        /*0648*/ 	.byte	0x03, 0x19
        /*064a*/ 	.short	0x0bf0


	//----- nvinfo : EIATTR_PARAM_CBANK
	.align		4
        /*064c*/ 	.byte	0x04, 0x0a
        /*064e*/ 	.short	(.L_1503 - .L_1502)
	.align		4
.L_1502:
        /*0650*/ 	.word	index@(.nv.constant0._ZN7cutlass13device_kernelIN5flash11enable_sm90INS1_16FlashAttnFwdSm90INS1_25CollectiveMainloopFwdSm90ILi2EN4cute5tupleIJNS5_1CILi1EEES8_S8_EEENS6_IJNS7_ILi192EEESA_NS7_ILi64EEEEEELi64ENS_10bfloat16_tEfNS_4arch4Sm90ELb0ELb0ELb1ELb0ELb0ELb0ELb0ELb0ELb1ELb0ELb0ELb0EEENS1_21CollectiveEpilogueFwdINS6_IJSA_SB_SA_EEES9_SD_SF_Li384ELb0ELb0ELb0ELb0EEENS1_29StaticPersistentTileSchedulerILb0EEEEEEEEEvNT_6ParamsE)
        /*0654*/ 	.short	0x0210
        /*0656*/ 	.short	0x0bf0


	//----- nvinfo : EIATTR_SW_WAR
	.align		4
.L_1503:
        /*0658*/ 	.byte	0x04, 0x36
        /*065a*/ 	.short	(.L_1505 - .L_1504)
.L_1504:
        /*065c*/ 	.word	0x00000008
.L_1505:


//--------------------- .nv.info._ZN7cutlass13device_kernelIN5flash11enable_sm90INS1_16FlashAttnFwdSm90INS1_25CollectiveMainloopFwdSm90ILi2EN4cute5tupleIJNS5_1CILi1EEES8_S8_EEENS6_IJNS7_ILi192EEESA_NS7_ILi64EEEEEELi64ENS_10bfloat16_tEfNS_4arch4Sm90ELb0ELb0ELb1ELb1ELb0ELb0ELb0ELb0ELb1ELb0ELb0ELb0EEENS1_21CollectiveEpilogueFwdINS6_IJSA_SB_SA_EEES9_SD_SF_Li384ELb1ELb0ELb0ELb0EEENS1_36VarlenDynamicPersistentTileSchedulerILi192ELi192ELi384ELi32ELb0ELb0ELb1ELb0ELb1ELb1EEEEEEEEEvNT_6ParamsE --------------------------
	.section	.nv.info._ZN7cutlass13device_kernelIN5flash11enable_sm90INS1_16FlashAttnFwdSm90INS1_25CollectiveMainloopFwdSm90ILi2EN4cute5tupleIJNS5_1CILi1EEES8_S8_EEENS6_IJNS7_ILi192EEESA_NS7_ILi64EEEEEELi64ENS_10bfloat16_tEfNS_4arch4Sm90ELb0ELb0ELb1ELb1ELb0ELb0ELb0ELb0ELb1ELb0ELb0ELb0EEENS1_21CollectiveEpilogueFwdINS6_IJSA_SB_SA_EEES9_SD_SF_Li384ELb1ELb0ELb0ELb0EEENS1_36VarlenDynamicPersistentTileSchedulerILi192ELi192ELi384ELi32ELb0ELb0ELb1ELb0ELb1ELb1EEEEEEEEEvNT_6ParamsE,"",@"SHT_CUDA_INFO"
	.sectionflags	@""
	.align	4


	//----- nvinfo : EIATTR_CUDA_API_VERSION
	.align		4
        /*0000*/ 	.byte	0x04, 0x37
        /*0002*/ 	.short	(.L_1507 - .L_1506)
.L_1506:
        /*0004*/ 	.word	0x00000082


	//----- nvinfo : EIATTR_KPARAM_INFO
	.align		4
.L_1507:
        /*0008*/ 	.byte	0x04, 0x17
        /*000a*/ 	.short	(.L_1509 - .L_1508)
.L_1508:
        /*000c*/ 	.word	0x00000000
        /*0010*/ 	.short	0x0000
        /*0012*/ 	.short	0x0070
        /*0014*/ 	.byte	0x00, 0xf0, 0x01, 0x28


	//----- nvinfo : EIATTR_SPARSE_MMA_MASK
	.align		4
.L_1509:
        /*0018*/ 	.byte	0x03, 0x50
        /*001a*/ 	.short	0x0000


	//----- nvinfo : EIATTR_MAXREG_COUNT
	.align		4
        /*001c*/ 	.byte	0x03, 0x1b
        /*001e*/ 	.short	0x0080


	//----- nvinfo : EIATTR_NUM_BARRIERS
	.align		4
        /*0020*/ 	.byte	0x02, 0x4c
        /*0022*/ 	.byte	0x10
	.zero		1


	//----- nvinfo : EIATTR_EXTERNS
	.align		4
        /*0024*/ 	.byte	0x04, 0x0f
        /*0026*/ 	.short	(.L_1511 - .L_1510)


	//   ....[0]....
	.align		4
.L_1510:
        /*0028*/ 	.word	index@(__assertfail)


	//----- nvinfo : EIATTR_ANNOTATIONS
	.align		4
.L_1511:
        /*002c*/ 	.byte	0x04, 0x55
        /*002e*/ 	.short	(.L_1513 - .L_1512)


	//   ....[0]....
.L_1512:
        /* <DEDUP_REMOVED lines=17> */


	//----- nvinfo : EIATTR_MERCURY_ISA_VERSION
	.align		4
.L_1513:
        /*0128*/ 	.byte	0x03, 0x5f
        /*012a*/ 	.short	0x0101


	//----- nvinfo : EIATTR_UNUSED_LOAD_BYTE_OFFSET
	.align		4
        /*012c*/ 	.byte	0x04, 0x44
        /*012e*/ 	.short	(.L_1515 - .L_1514)


	//   ....[0]....
.L_1514:
        /*0130*/ 	.word	0x00000a80
        /*0134*/ 	.word	0x0000fff0


	//   ....[1]....
        /*0138*/ 	.word	0x00009120
        /*013c*/ 	.word	0x0000fff0


	//----- nvinfo : EIATTR_INT_WARP_WIDE_INSTR_OFFSETS
	.align		4
.L_1515:
        /*0140*/ 	.byte	0x04, 0x31
        /*0142*/ 	.short	(.L_1517 - .L_1516)


	//   ....[0]....
.L_1516:
        /*0144*/ 	.word	0x00000160


	//   ....[1]....
        /*0148*/ 	.word	0x000001a0


	//   ....[2]....
        /*014c*/ 	.word	0x00000210


	//   ....[3]....
        /*0150*/ 	.word	0x0000b8a0


	//   ....[4]....
        /*0154*/ 	.word	0x0000b930


	//   ....[5]....
        /*0158*/ 	.word	0x0000bd80


	//   ....[6]....
        /*015c*/ 	.word	0x0000bdb0


	//   ....[7]....
        /*0160*/ 	.word	0x0000d810


	//   ....[8]....
        /*0164*/ 	.word	0x0000d8a0


	//----- nvinfo : EIATTR_COOP_GROUP_MASK_REGIDS
	.align		4
.L_1517:
        /*0168*/ 	.byte	0x04, 0x29
        /*016a*/ 	.short	(.L_1519 - .L_1518)


	//   ....[0]....
.L_1518:
        /*016c*/ 	.word	0xffffffff


	//   ....[1]....
        /*0170*/ 	.word	0xffffffff


	//   ....[2]....
        /*0174*/ 	.word	0xffffffff


	//   ....[3]....
        /*0178*/ 	.word	0xffffffff


	//   ....[4]....
        /*017c*/ 	.word	0xffffffff


	//   ....[5]....
        /*0180*/ 	.word	0xffffffff


	//   ....[6]....
        /*0184*/ 	.word	0xffffffff


	//   ....[7]....
        /*0188*/ 	.word	0xffffffff


	//   ....[8]....
        /*018c*/ 	.word	0xffffffff


	//   ....[9]....
        /*0190*/ 	.word	0xffffffff


	//   ....[10]....
        /*0194*/ 	.word	0xffffffff


	//   ....[11]....
        /*0198*/ 	.word	0xffffffff


	//   ....[12]....
        /*019c*/ 	.word	0xffffffff


	//   ....[13]....
        /*01a0*/ 	.word	0xffffffff


	//   ....[14]....
        /*01a4*/ 	.word	0xffffffff


	//   ....[15]....
        /*01a8*/ 	.word	0xffffffff


	//   ....[16]....
        /*01ac*/ 	.word	0xffffffff


	//   ....[17]....
        /*01b0*/ 	.word	0xffffffff


	//   ....[18]....
        /*01b4*/ 	.word	0xffffffff


	//   ....[19]....
        /*01b8*/ 	.word	0xffffffff


	//   ....[20]....
        /*01bc*/ 	.word	0xffffffff


	//   ....[21]....
        /*01c0*/ 	.word	0xffffffff


	//   ....[22]....
        /*01c4*/ 	.word	0xffffffff


	//   ....[23]....
        /*01c8*/ 	.word	0xffffffff


	//   ....[24]....
        /*01cc*/ 	.word	0xffffffff


	//   ....[25]....
        /*01d0*/ 	.word	0xffffffff


	//   ....[26]....
        /*01d4*/ 	.word	0xffffffff


	//   ....[27]....
        /*01d8*/ 	.word	0xffffffff


	//   ....[28]....
        /*01dc*/ 	.word	0xffffffff


	//   ....[29]....
        /*01e0*/ 	.word	0xffffffff


	//   ....[30]....
        /*01e4*/ 	.word	0xffffffff


	//   ....[31]....
        /*01e8*/ 	.word	0xffffffff


	//   ....[32]....
        /*01ec*/ 	.word	0xffffffff


	//   ....[33]....
        /*01f0*/ 	.word	0xffffffff


	//   ....[34]....
        /*01f4*/ 	.word	0xffffffff


	//   ....[35]....
        /*01f8*/ 	.word	0xffffffff


	//   ....[36]....
        /*01fc*/ 	.word	0xffffffff


	//   ....[37]....
        /*0200*/ 	.word	0xffffffff


	//   ....[38]....
        /*0204*/ 	.word	0xffffffff


	//   ....[39]....
        /*0208*/ 	.word	0xffffffff


	//   ....[40]....
        /*020c*/ 	.word	0xffffffff


	//   ....[41]....
        /*0210*/ 	.word	0xffffffff


	//   ....[42]....
        /*0214*/ 	.word	0xffffffff


	//   ....[43]....
        /*0218*/ 	.word	0xffffffff


	//   ....[44]....
        /*021c*/ 	.word	0xffffffff


	//   ....[45]....
        /*0220*/ 	.word	0xffffffff


	//   ....[46]....
        /*0224*/ 	.word	0xffffffff


	//   ....[47]....
        /*0228*/ 	.word	0xffffffff


	//   ....[48]....
        /*022c*/ 	.word	0xffffffff


	//   ....[49]....
        /*0230*/ 	.word	0xffffffff


	//   ....[50]....
        /*0234*/ 	.word	0xffffffff


	//   ....[51]....
        /*0238*/ 	.word	0xffffffff


	//   ....[52]....
        /*023c*/ 	.word	0xffffffff


	//   ....[53]....
        /*0240*/ 	.word	0xffffffff


	//   ....[54]....
        /*0244*/ 	.word	0xffffffff


	//   ....[55]....
        /*0248*/ 	.word	0xffffffff


	//   ....[56]....
        /*024c*/ 	.word	0x0500000f


	//   ....[57]....
        /*0250*/ 	.word	0x0500000f


	//   ....[58]....
        /*0254*/ 	.word	0x0500000f


	//   ....[59]....
        /*0258*/ 	.word	0x0500000f


	//   ....[60]....
        /*025c*/ 	.word	0x0500000f


	//   ....[61]....
        /*0260*/ 	.word	0x0500000f


	//   ....[62]....
        /*0264*/ 	.word	0x0500000f


	//   ....[63]....
        /*0268*/ 	.word	0x0500000f


	//   ....[64]....
        /*026c*/ 	.word	0x0500000f


	//   ....[65]....
        /*0270*/ 	.word	0x0500000f


	//   ....[66]....
        /*0274*/ 	.word	0x0500000f


	//   ....[67]....
        /*0278*/ 	.word	0x0500000f


	//   ....[68]....
        /*027c*/ 	.word	0x0500000f


	//   ....[69]....
        /*0280*/ 	.word	0x0500000f


	//   ....[70]....
        /*0284*/ 	.word	0x0500000f


	//   ....[71]....
        /*0288*/ 	.word	0x0500000f


	//   ....[72]....
        /*028c*/ 	.word	0x0500000f


	//   ....[73]....
        /*0290*/ 	.word	0x0500000f


	//   ....[74]....
        /*0294*/ 	.word	0x0500000f


	//----- nvinfo : EIATTR_COOP_GROUP_INSTR_OFFSETS
	.align		4
.L_1519:
        /*0298*/ 	.byte	0x04, 0x28
        /*029a*/ 	.short	(.L_1521 - .L_1520)


	//   ....[0]....
.L_1520:
        /*029c*/ 	.word	0x00000070


	//   ....[1]....
        /*02a0*/ 	.word	0x00000170


	//   ....[2]....
        /*02a4*/ 	.word	0x000001c0


	//   ....[3]....
        /*02a8*/ 	.word	0x000003f0


	//   ....[4]....
        /*02ac*/ 	.word	0x00000550


	//   ....[5]....
        /*02b0*/ 	.word	0x00000670


	//   ....[6]....
        /*02b4*/ 	.word	0x000007d0


	//   ....[7]....
        /*02b8*/ 	.word	0x000014f0


	//   ....[8]....
        /*02bc*/ 	.word	0x000031a0


	//   ....[9]....
        /*02c0*/ 	.word	0x000031c0


	//   ....[10]....
        /*02c4*/ 	.word	0x000036d0


	//   ....[11]....
        /*02c8*/ 	.word	0x00003740


	//   ....[12]....
        /*02cc*/ 	.word	0x00004e80


	//   ....[13]....
        /*02d0*/ 	.word	0x00006990


	//   ....[14]....
        /*02d4*/ 	.word	0x00006ae0


	//   ....[15]....
        /*02d8*/ 	.word	0x00006b00


	//   ....[16]....
        /*02dc*/ 	.word	0x00006bf0


	//   ....[17]....
        /*02e0*/ 	.word	0x000085e0


	//   ....[18]....
        /*02e4*/ 	.word	0x000086f0


	//   ....[19]....
        /*02e8*/ 	.word	0x00008730


	//   ....[20]....
        /*02ec*/ 	.word	0x00008870


	//   ....[21]....
        /*02f0*/ 	.word	0x000088a0


	//   ....[22]....
        /*02f4*/ 	.word	0x0000aac0


	//   ....[23]....
        /*02f8*/ 	.word	0x0000ac40


	//   ....[24]....
        /*02fc*/ 	.word	0x0000ac70


	//   ....[25]....
        /*0300*/ 	.word	0x0000acb0


	//   ....[26]....
        /*0304*/ 	.word	0x0000ad20


	//   ....[27]....
        /*0308*/ 	.word	0x0000ad80


	//   ....[28]....
        /*030c*/ 	.word	0x0000adc0


	//   ....[29]....
        /*0310*/ 	.word	0x0000af40


	//   ....[30]....
        /*0314*/ 	.word	0x0000afa0


	//   ....[31]....
        /*0318*/ 	.word	0x0000afe0


	//   ....[32]....
        /*031c*/ 	.word	0x0000b020


	//   ....[33]....
        /*0320*/ 	.word	0x0000b050


	//   ....[34]....
        /*0324*/ 	.word	0x0000b080


	//   ....[35]....
        /*0328*/ 	.word	0x0000b100


	//   ....[36]....
        /*032c*/ 	.word	0x0000b130


	//   ....[37]....
        /*0330*/ 	.word	0x0000b1b0


	//   ....[38]....
        /*0334*/ 	.word	0x0000db60


	//   ....[39]....
        /*0338*/ 	.word	0x0000db70


	//   ....[40]....
        /*033c*/ 	.word	0x0000dc60


	//   ....[41]....
        /*0340*/ 	.word	0x0000dcc0


	//   ....[42]....
        /*0344*/ 	.word	0x0000dd00


	//   ....[43]....
        /*0348*/ 	.word	0x0000dd40


	//   ....[44]....
        /*034c*/ 	.word	0x0000dd70


	//   ....[45]....
        /*0350*/ 	.word	0x0000dda0


	//   ....[46]....
        /*0354*/ 	.word	0x0000df10


	//   ....[47]....
        /*0358*/ 	.word	0x0000df70


	//   ....[48]....
        /*035c*/ 	.word	0x0000dfb0


	//   ....[49]....
        /*0360*/ 	.word	0x0000dff0


	//   ....[50]....
        /*0364*/ 	.word	0x0000e020


	//   ....[51]....
        /*0368*/ 	.word	0x0000e050


	//   ....[52]....
        /*036c*/ 	.word	0x0000e110


	//   ....[53]....
        /*0370*/ 	.word	0x0000e130


	//   ....[54]....
        /*0374*/ 	.word	0x0000e1a0


	//   ....[55]....
        /*0378*/ 	.word	0x0000e5d0


	//   ....[56]....
        /*037c*/ 	.word	0x0000eab0


	//   ....[57]....
        /*0380*/ 	.word	0x0000eea0


	//   ....[58]....
        /*0384*/ 	.word	0x0000ef30


	//   ....[59]....
        /*0388*/ 	.word	0x0000efd0


	//   ....[60]....
        /*038c*/ 	.word	0x0000f080


	//   ....[61]....
        /*0390*/ 	.word	0x0000f100


	//   ....[62]....
        /*0394*/ 	.word	0x0000f180


	//   ....[63]....
        /*0398*/ 	.word	0x0000f200


	//   ....[64]....
        /*039c*/ 	.word	0x0000f280


	//   ....[65]....
        /*03a0*/ 	.word	0x0000f310


	//   ....[66]....
        /*03a4*/ 	.word	0x0000f3c0


	//   ....[67]....
        /*03a8*/ 	.word	0x0000f440


	//   ....[68]....
        /*03ac*/ 	.word	0x0000f4c0


	//   ....[69]....
        /*03b0*/ 	.word	0x0000f540


	//   ....[70]....
        /*03b4*/ 	.word	0x0000f5c0


	//   ....[71]....
        /*03b8*/ 	.word	0x0000f630


	//   ....[72]....
        /*03bc*/ 	.word	0x0000f6d0


	//   ....[73]....
        /*03c0*/ 	.word	0x0000f760


	//   ....[74]....
        /*03c4*/ 	.word	0x0000f880


	//----- nvinfo : EIATTR_REG_RECONFIG
	.align		4
.L_1521:
        /*03c8*/ 	.byte	0x01, 0x54
	.zero		2


	//----- nvinfo : EIATTR_SYSCALL_OFFSETS
	.align		4
        /*03cc*/ 	.byte	0x04, 0x46
        /*03ce*/ 	.short	(.L_1523 - .L_1522)


	//   ....[0]....
.L_1522:
        /*03d0*/ 	.word	0x00001640


	//   ....[1]....
        /*03d4*/ 	.word	0x0000bab0


	//   ....[2]....
        /*03d8*/ 	.word	0x0000bbe0


	//   ....[3]....
        /*03dc*/ 	.word	0x0000bce0


	//----- nvinfo : EIATTR_MBARRIER_INSTR_OFFSETS
	.align		4
.L_1523:
        /*03e0*/ 	.byte	0x04, 0x39
        /*03e2*/ 	.short	(.L_1525 - .L_1524)


	//   ....[0]....
.L_1524:
        /*03e4*/ 	.word	0x000002a0
        /*03e8*/ 	.word	0x000000ff
        /*03ec*/ 	.word	0x00030800
        /*03f0*/ 	.short	0x0100
        /*03f2*/ 	.byte	0x08
	.zero		1


	//   ....[1]....
        /*03f4*/ 	.word	0x000002b0
        /*03f8*/ 	.word	0x000000ff
        /*03fc*/ 	.word	0x00030820
        /*0400*/ 	.short	0x0100
        /*0402*/ 	.byte	0x08
	.zero		1


	//   ....[2]....
        /*0404*/ 	.word	0x000003a0
        /*0408*/ 	.word	0x000000ff
        /*040c*/ 	.word	0x00030830
        /*0410*/ 	.short	0x0100
        /*0412*/ 	.byte	0x08
	.zero		1


	//   ....[3]....
        /*0414*/ 	.word	0x000003b0
        /*0418*/ 	.word	0x000000ff
        /*041c*/ 	.word	0x00030840
        /*0420*/ 	.short	0x0100
        /*0422*/ 	.byte	0x08
	.zero		1


	//   ....[4]....
        /*0424*/ 	.word	0x000003c0
        /*0428*/ 	.word	0x000000ff
        /*042c*/ 	.word	0x00030838
        /*0430*/ 	.short	0x0100
        /*0432*/ 	.byte	0x08
	.zero		1


	//   ....[5]....
        /*0434*/ 	.word	0x000003d0
        /*0438*/ 	.word	0x000000ff
        /*043c*/ 	.word	0x00030848
        /*0440*/ 	.short	0x0100
        /*0442*/ 	.byte	0x08
	.zero		1


	//   ....[6]....
        /*0444*/ 	.word	0x00000500
        /*0448*/ 	.word	0x000000ff
        /*044c*/ 	.word	0x00030850
        /*0450*/ 	.short	0x0100
        /*0452*/ 	.byte	0x08
	.zero		1


	//   ....[7]....
        /*0454*/ 	.word	0x00000510
        /*0458*/ 	.word	0x000000ff
        /*045c*/ 	.word	0x00030860
        /*0460*/ 	.short	0x0100
        /*0462*/ 	.byte	0x08
	.zero		1


	//   ....[8]....
        /*0464*/ 	.word	0x00000520
        /*0468*/ 	.word	0x000000ff
        /*046c*/ 	.word	0x00030858
        /*0470*/ 	.short	0x0100
        /*0472*/ 	.byte	0x08
	.zero		1


	//   ....[9]....
        /*0474*/ 	.word	0x00000530
        /*0478*/ 	.word	0x000000ff
        /*047c*/ 	.word	0x00030868
        /*0480*/ 	.short	0x0100
        /*0482*/ 	.byte	0x08
	.zero		1


	//   ....[10]....
        /*0484*/ 	.word	0x00000620
        /*0488*/ 	.word	0x000000ff
        /*048c*/ 	.word	0x00030870
        /*0490*/ 	.short	0x0100
        /*0492*/ 	.byte	0x06
	.zero		1


	//   ....[11]....
        /*0494*/ 	.word	0x00000630
        /*0498*/ 	.word	0x000000ff
        /*049c*/ 	.word	0x00030880
        /*04a0*/ 	.short	0x0100
        /*04a2*/ 	.byte	0x06
	.zero		1


	//   ....[12]....
        /*04a4*/ 	.word	0x00000640
        /*04a8*/ 	.word	0x000000ff
        /*04ac*/ 	.word	0x00030878
        /*04b0*/ 	.short	0x0100
        /*04b2*/ 	.byte	0x06
	.zero		1


	//   ....[13]....
        /*04b4*/ 	.word	0x00000650
        /*04b8*/ 	.word	0x000000ff
        /*04bc*/ 	.word	0x00030888
        /*04c0*/ 	.short	0x0100
        /*04c2*/ 	.byte	0x06
	.zero		1


	//   ....[14]....
        /*04c4*/ 	.word	0x00000780
        /*04c8*/ 	.word	0x000000ff
        /*04cc*/ 	.word	0x00030890
        /*04d0*/ 	.short	0x0100
        /*04d2*/ 	.byte	0x08
	.zero		1


	//   ....[15]....
        /*04d4*/ 	.word	0x00000790
        /*04d8*/ 	.word	0x000000ff
        /*04dc*/ 	.word	0x000308a0
        /*04e0*/ 	.short	0x0100
        /*04e2*/ 	.byte	0x08
	.zero		1


	//   ....[16]....
        /*04e4*/ 	.word	0x000007a0
        /*04e8*/ 	.word	0x000000ff
        /*04ec*/ 	.word	0x00030898
        /*04f0*/ 	.short	0x0100
        /*04f2*/ 	.byte	0x08
	.zero		1


	//   ....[17]....
        /*04f4*/ 	.word	0x000007b0
        /*04f8*/ 	.word	0x000000ff
        /*04fc*/ 	.word	0x000308a8
        /*0500*/ 	.short	0x0100
        /*0502*/ 	.byte	0x08
	.zero		1


	//   ....[18]....
        /*0504*/ 	.word	0x000008e0
        /*0508*/ 	.word	0x000000ff
        /*050c*/ 	.word	0x000308b0
        /*0510*/ 	.short	0x0100
        /*0512*/ 	.byte	0x08
	.zero		1


	//   ....[19]....
        /*0514*/ 	.word	0x000008f0
        /*0518*/ 	.word	0x000000ff
        /*051c*/ 	.word	0x000308c0
        /*0520*/ 	.short	0x0100
        /*0522*/ 	.byte	0x08
	.zero		1


	//   ....[20]....
        /*0524*/ 	.word	0x00000900
        /*0528*/ 	.word	0x000000ff
        /*052c*/ 	.word	0x000308b8
        /*0530*/ 	.short	0x0100
        /*0532*/ 	.byte	0x08
	.zero		1


	//   ....[21]....
        /*0534*/ 	.word	0x00000910
        /*0538*/ 	.word	0x000000ff
        /*053c*/ 	.word	0x000308c8
        /*0540*/ 	.short	0x0100
        /*0542*/ 	.byte	0x08
	.zero		1


	//   ....[22]....
        /*0544*/ 	.word	0x000016c0
        /*0548*/ 	.word	0x000000ff
        /*054c*/ 	.word	0x00030800
        /*0550*/ 	.short	0x010a
        /*0552*/ 	.byte	0x28
	.zero		1


	//   ....[23]....
        /*0554*/ 	.word	0x00001740
        /*0558*/ 	.word	0x00000000
        /*055c*/ 	.word	0x00030830
        /*0560*/ 	.short	0x010a
        /*0562*/ 	.byte	0x3f
	.zero		1


	//   ....[24]....
        /*0564*/ 	.word	0x000017b0
        /*0568*/ 	.word	0x00000000
        /*056c*/ 	.word	0x00030830
        /*0570*/ 	.short	0x010a
        /*0572*/ 	.byte	0x3f
	.zero		1


	//   ....[25]....
        /*0574*/ 	.word	0x00003b70
        /*0578*/ 	.word	0x00000006
        /*057c*/ 	.word	0x00000000
        /*0580*/ 	.short	0x0101
        /*0582*/ 	.byte	0x3f
	.zero		1


	//   ....[26]....
        /*0584*/ 	.word	0x000050d0
        /*0588*/ 	.word	0x000000ff
        /*058c*/ 	.word	0x00030830
        /*0590*/ 	.short	0x010a
        /*0592*/ 	.byte	0x06
	.zero		1


	//   ....[27]....
        /*0594*/ 	.word	0x00005110
        /*0598*/ 	.word	0x000000ff
        /*059c*/ 	.word	0x00030830
        /*05a0*/ 	.short	0x010a
        /*05a2*/ 	.byte	0x06
	.zero		1


	//   ....[28]....
        /*05a4*/ 	.word	0x00005310
        /*05a8*/ 	.word	0x000000ff
        /*05ac*/ 	.word	0x00030850
        /*05b0*/ 	.short	0x010a
        /*05b2*/ 	.byte	0x06
	.zero		1


	//   ....[29]....
        /*05b4*/ 	.word	0x00005350
        /*05b8*/ 	.word	0x000000ff
        /*05bc*/ 	.word	0x00030850
        /*05c0*/ 	.short	0x010a
        /*05c2*/ 	.byte	0x06
	.zero		1


	//   ....[30]....
        /*05c4*/ 	.word	0x00006cc0
        /*05c8*/ 	.word	0x00000067
        /*05cc*/ 	.word	0x00000000
        /*05d0*/ 	.short	0x0101
        /*05d2*/ 	.byte	0x3f
	.zero		1


	//   ....[31]....
        /*05d4*/ 	.word	0x00006d10
        /*05d8*/ 	.word	0x00000007
        /*05dc*/ 	.word	0x00000000
        /*05e0*/ 	.short	0x0101
        /*05e2*/ 	.byte	0x3f
	.zero		1


	//   ....[32]....
        /*05e4*/ 	.word	0x00008660
        /*05e8*/ 	.word	0x000000ff
        /*05ec*/ 	.word	0x00030850
        /*05f0*/ 	.short	0x010a
        /*05f2*/ 	.byte	0x05
	.zero		1


	//   ....[33]....
        /*05f4*/ 	.word	0x000086a0
        /*05f8*/ 	.word	0x000000ff
        /*05fc*/ 	.word	0x00030850
        /*0600*/ 	.short	0x010a
        /*0602*/ 	.byte	0x05
	.zero		1


	//   ....[34]....
        /*0604*/ 	.word	0x00008ec0
        /*0608*/ 	.word	0x00000006
        /*060c*/ 	.word	0x00000000
        /*0610*/ 	.short	0x0101
        /*0612*/ 	.byte	0x3f
	.zero		1


	//   ....[35]....
        /*0614*/ 	.word	0x00009ca0
        /*0618*/ 	.word	0x000000ff
        /*061c*/ 	.word	0x00000000
        /*0620*/ 	.short	0x0101
        /*0622*/ 	.byte	0x04
	.zero		1


	//   ....[36]....
        /*0624*/ 	.word	0x0000c1a0
        /*0628*/ 	.word	0x00000005
        /*062c*/ 	.word	0x00030840
        /*0630*/ 	.short	0x010a
        /*0632*/ 	.byte	0x3f
	.zero		1


	//   ....[37]....
        /*0634*/ 	.word	0x0000c4f0
        /*0638*/ 	.word	0x0000001a
        /*063c*/ 	.word	0x00030820
        /*0640*/ 	.short	0x010a
        /*0642*/ 	.byte	0x3f
	.zero		1


	//   ....[38]....
        /*0644*/ 	.word	0x0000c7e0
        /*0648*/ 	.word	0x00000003
        /*064c*/ 	.word	0x00030840
        /*0650*/ 	.short	0x010a
        /*0652*/ 	.byte	0x3f
	.zero		1


	//   ....[39]....
        /*0654*/ 	.word	0x0000c9c0
        /*0658*/ 	.word	0x00000002
        /*065c*/ 	.word	0x00000060
        /*0660*/ 	.short	0x010a
        /*0662*/ 	.byte	0x3f
	.zero		1


	//   ....[40]....
        /*0664*/ 	.word	0x0000ce30
        /*0668*/ 	.word	0x00000003
        /*066c*/ 	.word	0x00030840
        /*0670*/ 	.short	0x010a
        /*0672*/ 	.byte	0x3f
	.zero		1


	//   ....[41]....
        /*0674*/ 	.word	0x0000d010
        /*0678*/ 	.word	0x00000003
        /*067c*/ 	.word	0x00000060
        /*0680*/ 	.short	0x010a
        /*0682*/ 	.byte	0x3f
	.zero		1


	//   ....[42]....
        /*0684*/ 	.word	0x0000d3d0
        /*0688*/ 	.word	0x00000002
        /*068c*/ 	.word	0x00030840
        /*0690*/ 	.short	0x010a
        /*0692*/ 	.byte	0x3f
	.zero		1


	//   ....[43]....
        /*0694*/ 	.word	0x0000d5c0
        /*0698*/ 	.word	0x00000002
        /*069c*/ 	.word	0x00000060
        /*06a0*/ 	.short	0x010a
        /*06a2*/ 	.byte	0x3f
	.zero		1


	//   ....[44]....
        /*06a4*/ 	.word	0x0000d910
        /*06a8*/ 	.word	0x00000003
        /*06ac*/ 	.word	0x00030860
        /*06b0*/ 	.short	0x010a
        /*06b2*/ 	.byte	0x3f
	.zero		1


	//   ....[45]....
        /*06b4*/ 	.word	0x0000e550
        /*06b8*/ 	.word	0x00000009
        /*06bc*/ 	.word	0x00030820
        /*06c0*/ 	.short	0x010a
        /*06c2*/ 	.byte	0x3f
	.zero		1


	//   ....[46]....
        /*06c4*/ 	.word	0x0000e6f0
        /*06c8*/ 	.word	0x00000007
        /*06cc*/ 	.word	0x00000000
        /*06d0*/ 	.short	0x010a
        /*06d2*/ 	.byte	0x3f
	.zero		1


	//   ....[47]....
        /*06d4*/ 	.word	0x0000e760
        /*06d8*/ 	.word	0x00000003
        /*06dc*/ 	.word	0x00000000
        /*06e0*/ 	.short	0x010a
        /*06e2*/ 	.byte	0x3f
	.zero		1


	//   ....[48]....
        /*06e4*/ 	.word	0x0000e7c0
        /*06e8*/ 	.word	0x00000005
        /*06ec*/ 	.word	0x00000000
        /*06f0*/ 	.short	0x010a
        /*06f2*/ 	.byte	0x3f
	.zero		1


	//   ....[49]....
        /*06f4*/ 	.word	0x0000e7f0
        /*06f8*/ 	.word	0x00000003
        /*06fc*/ 	.word	0x00000000
        /*0700*/ 	.short	0x010a
        /*0702*/ 	.byte	0x3f
	.zero		1


	//   ....[50]....
        /*0704*/ 	.word	0x0000e860
        /*0708*/ 	.word	0x00000003
        /*070c*/ 	.word	0x00030800
        /*0710*/ 	.short	0x010a
        /*0712*/ 	.byte	0x3f
	.zero		1


	//   ....[51]....
        /*0714*/ 	.word	0x0000e8b0
        /*0718*/ 	.word	0x00000000
        /*071c*/ 	.word	0x00030830
        /*0720*/ 	.short	0x010a
        /*0722*/ 	.byte	0x3f
	.zero		1


	//   ....[52]....
        /*0724*/ 	.word	0x0000e910
        /*0728*/ 	.word	0x00000007
        /*072c*/ 	.word	0x00030830
        /*0730*/ 	.short	0x010a
        /*0732*/ 	.byte	0x3f
	.zero		1


	//   ....[53]....
        /*0734*/ 	.word	0x0000e970
        /*0738*/ 	.word	0x00000007
        /*073c*/ 	.word	0x00030850
        /*0740*/ 	.short	0x010a
        /*0742*/ 	.byte	0x3f
	.zero		1


	//   ....[54]....
        /*0744*/ 	.word	0x0000e9d0
        /*0748*/ 	.word	0x00000003
        /*074c*/ 	.word	0x00030850
        /*0750*/ 	.short	0x010a
        /*0752*/ 	.byte	0x3f
	.zero		1


	//   ....[55]....
        /*0754*/ 	.word	0x0000eb70
        /*0758*/ 	.word	0x00000005
        /*075c*/ 	.word	0x00030840
        /*0760*/ 	.short	0x010a
        /*0762*/ 	.byte	0x3f
	.zero		1


	//   ....[56]....
        /*0764*/ 	.word	0x0000ebc0
        /*0768*/ 	.word	0x0000001a
        /*076c*/ 	.word	0x00030820
        /*0770*/ 	.short	0x010a
        /*0772*/ 	.byte	0x3f
	.zero		1


	//   ....[57]....
        /*0774*/ 	.word	0x0000ec10
        /*0778*/ 	.word	0x00000003
        /*077c*/ 	.word	0x00030840
        /*0780*/ 	.short	0x010a
        /*0782*/ 	.byte	0x3f
	.zero		1


	//   ....[58]....
        /*0784*/ 	.word	0x0000ec60
        /*0788*/ 	.word	0x00000002
        /*078c*/ 	.word	0x00000060
        /*0790*/ 	.short	0x010a
        /*0792*/ 	.byte	0x3f
	.zero		1


	//   ....[59]....
        /*0794*/ 	.word	0x0000ecb0
        /*0798*/ 	.word	0x00000003
        /*079c*/ 	.word	0x00030840
        /*07a0*/ 	.short	0x010a
        /*07a2*/ 	.byte	0x3f
	.zero		1


	//   ....[60]....
        /*07a4*/ 	.word	0x0000ed00
        /*07a8*/ 	.word	0x00000003
        /*07ac*/ 	.word	0x00000060
        /*07b0*/ 	.short	0x010a
        /*07b2*/ 	.byte	0x3f
	.zero		1


	//   ....[61]....
        /*07b4*/ 	.word	0x0000ed50
        /*07b8*/ 	.word	0x00000002
        /*07bc*/ 	.word	0x00030840
        /*07c0*/ 	.short	0x010a
        /*07c2*/ 	.byte	0x3f
	.zero		1


	//   ....[62]....
        /*07c4*/ 	.word	0x0000eda0
        /*07c8*/ 	.word	0x00000002
        /*07cc*/ 	.word	0x00000060
        /*07d0*/ 	.short	0x010a
        /*07d2*/ 	.byte	0x3f
	.zero		1


	//   ....[63]....
        /*07d4*/ 	.word	0x0000edf0
        /*07d8*/ 	.word	0x00000003
        /*07dc*/ 	.word	0x00030860
        /*07e0*/ 	.short	0x010a
        /*07e2*/ 	.byte	0x3f
	.zero		1


	//   ....[64]....
        /*07e4*/ 	.word	0x0000f7a0
        /*07e8*/ 	.word	0x00000009
        /*07ec*/ 	.word	0x00030820
        /*07f0*/ 	.short	0x010a
        /*07f2*/ 	.byte	0x3f
	.zero		1


	//   ....[65]....
        /*07f4*/ 	.word	0x0000f940
        /*07f8*/ 	.word	0x00000007
        /*07fc*/ 	.word	0x00000000
        /*0800*/ 	.short	0x010a
        /*0802*/ 	.byte	0x3f
	.zero		1


	//   ....[66]....
        /*0804*/ 	.word	0x0000f990
        /*0808*/ 	.word	0x00000003
        /*080c*/ 	.word	0x00000000
        /*0810*/ 	.short	0x010a
        /*0812*/ 	.byte	0x3f
	.zero		1


	//   ....[67]....
        /*0814*/ 	.word	0x0000f9e0
        /*0818*/ 	.word	0x00000005
        /*081c*/ 	.word	0x00000000
        /*0820*/ 	.short	0x010a
        /*0822*/ 	.byte	0x3f
	.zero		1


	//----- nvinfo : EIATTR_NUM_MBARRIERS
	.align		4
.L_1525:
        /*0824*/ 	.byte	0x03, 0x38
        /*0826*/ 	.short	0x0016


	//----- nvinfo : EIATTR_EXIT_INSTR_OFFSETS
	.align		4
        /*0828*/ 	.byte	0x04, 0x1c
        /*082a*/ 	.short	(.L_1527 - .L_1526)


	//   ....[0]....
.L_1526:
        /*082c*/ 	.word	0x00000ab0


	//   ....[1]....
        /*0830*/ 	.word	0x0000aa80


	//   ....[2]....
        /*0834*/ 	.word	0x0000aae0


	//   ....[3]....
        /*0838*/ 	.word	0x0000e840


	//----- nvinfo : EIATTR_MAX_THREADS
	.align		4
.L_1527:
        /*083c*/ 	.byte	0x04, 0x05
        /*083e*/ 	.short	(.L_1529 - .L_1528)
.L_1528:
        /*0840*/ 	.word	0x00000200
        /*0844*/ 	.word	0x00000001
        /*0848*/ 	.word	0x00000001


	//----- nvinfo : EIATTR_CRS_STACK_SIZE
	.align		4
.L_1529:
        /*084c*/ 	.byte	0x04, 0x1e
        /*084e*/ 	.short	(.L_1531 - .L_1530)
.L_1530:
        /*0850*/ 	.word	0x00000000


	//----- nvinfo : EIATTR_CBANK_PARAM_SIZE
	.align		4
.L_1531:
        /*0854*/ 	.byte	0x03, 0x19
        /*0856*/ 	.short	0x0a70


	//----- nvinfo : EIATTR_PARAM_CBANK
	.align		4
        /*0858*/ 	.byte	0x04, 0x0a
        /*085a*/ 	.short	(.L_1533 - .L_1532)
	.align		4
.L_1532:
        /*085c*/ 	.word	index@(.nv.constant0._ZN7cutlass13device_kernelIN5flash11enable_sm90INS1_16FlashAttnFwdSm90INS1_25CollectiveMainloopFwdSm90ILi2EN4cute5tupleIJNS5_1CILi1EEES8_S8_EEENS6_IJNS7_ILi192EEESA_NS7_ILi64EEEEEELi64ENS_10bfloat16_tEfNS_4arch4Sm90ELb0ELb0ELb1ELb1ELb0ELb0ELb0ELb0ELb1ELb0ELb0ELb0EEENS1_21CollectiveEpilogueFwdINS6_IJSA_SB_SA_EEES9_SD_SF_Li384ELb1ELb0ELb0ELb0EEENS1_36VarlenDynamicPersistentTileSchedulerILi192ELi192ELi384ELi32ELb0ELb0ELb1ELb0ELb1ELb1EEEEEEEEEvNT_6ParamsE)
        /*0860*/ 	.short	0x0210
        /*0862*/ 	.short	0x0a70


	//----- nvinfo : EIATTR_SW_WAR
	.align		4
.L_1533:
        /*0864*/ 	.byte	0x04, 0x36
        /*0866*/ 	.short	(.L_1535 - .L_1534)
.L_1534:
        /*0868*/ 	.word	0x00000008
.L_1535:


//--------------------- .nv.info._ZN7cutlass13device_kernelIN5flash11enable_sm90INS1_16FlashAttnFwdSm90INS1_25CollectiveMainloopFwdSm90ILi2EN4cute5tupleIJNS5_1CILi1EEES8_S8_EEENS6_IJNS7_ILi192EEESA_NS7_ILi64EEEEEELi64ENS_10bfloat16_tEfNS_4arch4Sm90ELb0ELb0ELb1ELb1ELb0ELb1ELb0ELb0ELb1ELb0ELb0ELb0EEENS1_21CollectiveEpilogueFwdINS6_IJSA_SB_SA_EEES9_SD_SF_Li384ELb1ELb0ELb0ELb0EEENS1_36VarlenDynamicPersistentTileSchedulerILi192ELi192ELi384ELi32ELb0ELb0ELb1ELb0ELb1ELb1EEEEEEEEEvNT_6ParamsE --------------------------
	.section	.nv.info._ZN7cutlass13device_kernelIN5flash11enable_sm90INS1_16FlashAttnFwdSm90INS1_25CollectiveMainloopFwdSm90ILi2EN4cute5tupleIJNS5_1CILi1EEES8_S8_EEENS6_IJNS7_ILi192EEESA_NS7_ILi64EEEEEELi64ENS_10bfloat16_tEfNS_4arch4Sm90ELb0ELb0ELb1ELb1ELb0ELb1ELb0ELb0ELb1ELb0ELb0ELb0EEENS1_21CollectiveEpilogueFwdINS6_IJSA_SB_SA_EEES9_SD_SF_Li384ELb1ELb0ELb0ELb0EEENS1_36VarlenDynamicPersistentTileSchedulerILi192ELi192ELi384ELi32ELb0ELb0ELb1ELb0ELb1ELb1EEEEEEEEEvNT_6ParamsE,"",@"SHT_CUDA_INFO"
	.sectionflags	@""
	.align	4


	//----- nvinfo : EIATTR_CUDA_API_VERSION
	.align		4
        /*0000*/ 	.byte	0x04, 0x37
        /*0002*/ 	.short	(.L_1537 - .L_1536)
.L_1536:
        /*0004*/ 	.word	0x00000082


	//----- nvinfo : EIATTR_KPARAM_INFO
	.align		4
.L_1537:
        /*0008*/ 	.byte	0x04, 0x17
        /*000a*/ 	.short	(.L_1539 - .L_1538)
.L_1538:
        /*000c*/ 	.word	0x00000000
        /*0010*/ 	.short	0x0000
        /*0012*/ 	.short	0x0070
        /*0014*/ 	.byte	0x00, 0xf0, 0x01, 0x28


	//----- nvinfo : EIATTR_SPARSE_MMA_MASK
	.align		4
.L_1539:
        /*0018*/ 	.byte	0x03, 0x50
        /*001a*/ 	.short	0x0000


	//----- nvinfo : EIATTR_MAXREG_COUNT
	.align		4
        /*001c*/ 	.byte	0x03, 0x1b
        /*001e*/ 	.short	0x0080


	//----- nvinfo : EIATTR_NUM_BARRIERS
	.align		4
        /*0020*/ 	.byte	0x02, 0x4c
        /*0022*/ 	.byte	0x10
	.zero		1


	//----- nvinfo : EIATTR_EXTERNS
	.align		4
        /*0024*/ 	.byte	0x04, 0x0f
        /*0026*/ 	.short	(.L_1541 - .L_1540)


	//   ....[0]....
	.align		4
.L_1540:
        /*0028*/ 	.word	index@(__assertfail)


	//----- nvinfo : EIATTR_ANNOTATIONS
	.align		4
.L_1541:
        /*002c*/ 	.byte	0x04, 0x55
        /*002e*/ 	.short	(.L_1543 - .L_1542)


	//   ....[0]....
.L_1542:
        /* <DEDUP_REMOVED lines=59> */


	//----- nvinfo : EIATTR_MERCURY_ISA_VERSION
	.align		4
.L_1543:
        /*03d0*/ 	.byte	0x03, 0x5f
        /*03d2*/ 	.short	0x0101


	//----- nvinfo : EIATTR_UNUSED_LOAD_BYTE_OFFSET
	.align		4
        /*03d4*/ 	.byte	0x04, 0x44
        /*03d6*/ 	.short	(.L_1545 - .L_1544)


	//   ....[0]....
.L_1544:
        /*03d8*/ 	.word	0x00000b00
        /*03dc*/ 	.word	0x0000fff0


	//   ....[1]....
        /*03e0*/ 	.word	0x00010a10
        /*03e4*/ 	.word	0x0000fff0


	//----- nvinfo : EIATTR_INT_WARP_WIDE_INSTR_OFFSETS
	.align		4
.L_1545:
        /*03e8*/ 	.byte	0x04, 0x31
        /*03ea*/ 	.short	(.L_1547 - .L_1546)


	//   ....[0]....
.L_1546:
        /*03ec*/ 	.word	0x000001b0


	//   ....[1]....
        /*03f0*/ 	.word	0x00000250


	//   ....[2]....
        /*03f4*/ 	.word	0x000002c0


	//   ....[3]....
        /*03f8*/ 	.word	0x00013ce0


	//   ....[4]....
        /*03fc*/ 	.word	0x00013d70


	//   ....[5]....
        /*0400*/ 	.word	0x000141b0


	//   ....[6]....
        /*0404*/ 	.word	0x000141e0


	//   ....[7]....
        /*0408*/ 	.word	0x00015c80


	//   ....[8]....
        /*040c*/ 	.word	0x00015d10


	//----- nvinfo : EIATTR_COOP_GROUP_MASK_REGIDS
	.align		4
.L_1547:
        /*0410*/ 	.byte	0x04, 0x29
        /*0412*/ 	.short	(.L_1549 - .L_1548)


	//   ....[0]....
.L_1548:
        /*0414*/ 	.word	0xffffffff


	//   ....[1]....
        /*0418*/ 	.word	0xffffffff


	//   ....[2]....
        /*041c*/ 	.word	0xffffffff


	//   ....[3]....
        /*0420*/ 	.word	0xffffffff


	//   ....[4]....
        /*0424*/ 	.word	0xffffffff


	//   ....[5]....
        /*0428*/ 	.word	0xffffffff


	//   ....[6]....
        /*042c*/ 	.word	0xffffffff


	//   ....[7]....
        /*0430*/ 	.word	0xffffffff


	//   ....[8]....
        /*0434*/ 	.word	0xffffffff


	//   ....[9]....
        /*0438*/ 	.word	0xffffffff


	//   ....[10]....
        /*043c*/ 	.word	0xffffffff


	//   ....[11]....
        /*0440*/ 	.word	0xffffffff


	//   ....[12]....
        /*0444*/ 	.word	0xffffffff


	//   ....[13]....
        /*0448*/ 	.word	0xffffffff


	//   ....[14]....
        /*044c*/ 	.word	0xffffffff


	//   ....[15]....
        /*0450*/ 	.word	0xffffffff


	//   ....[16]....
        /*0454*/ 	.word	0xffffffff


	//   ....[17]....
        /*0458*/ 	.word	0xffffffff


	//   ....[18]....
        /*045c*/ 	.word	0xffffffff


	//   ....[19]....
        /*0460*/ 	.word	0xffffffff


	//   ....[20]....
        /*0464*/ 	.word	0xffffffff


	//   ....[21]....
        /*0468*/ 	.word	0xffffffff


	//   ....[22]....
        /*046c*/ 	.word	0xffffffff


	//   ....[23]....
        /*0470*/ 	.word	0xffffffff


	//   ....[24]....
        /*0474*/ 	.word	0xffffffff


	//   ....[25]....
        /*0478*/ 	.word	0xffffffff


	//   ....[26]....
        /*047c*/ 	.word	0xffffffff


	//   ....[27]....
        /*0480*/ 	.word	0xffffffff


	//   ....[28]....
        /*0484*/ 	.word	0xffffffff


	//   ....[29]....
        /*0488*/ 	.word	0xffffffff


	//   ....[30]....
        /*048c*/ 	.word	0xffffffff


	//   ....[31]....
        /*0490*/ 	.word	0xffffffff


	//   ....[32]....
        /*0494*/ 	.word	0xffffffff


	//   ....[33]....
        /*0498*/ 	.word	0xffffffff


	//   ....[34]....
        /*049c*/ 	.word	0xffffffff


	//   ....[35]....
        /*04a0*/ 	.word	0xffffffff


	//   ....[36]....
        /*04a4*/ 	.word	0xffffffff


	//   ....[37]....
        /*04a8*/ 	.word	0xffffffff


	//   ....[38]....
        /*04ac*/ 	.word	0xffffffff


	//   ....[39]....
        /*04b0*/ 	.word	0xffffffff


	//   ....[40]....
        /*04b4*/ 	.word	0xffffffff


	//   ....[41]....
        /*04b8*/ 	.word	0xffffffff


	//   ....[42]....
        /*04bc*/ 	.word	0xffffffff


	//   ....[43]....
        /*04c0*/ 	.word	0xffffffff


	//   ....[44]....
        /*04c4*/ 	.word	0xffffffff


	//   ....[45]....
        /*04c8*/ 	.word	0xffffffff


	//   ....[46]....
        /*04cc*/ 	.word	0xffffffff


	//   ....[47]....
        /*04d0*/ 	.word	0xffffffff


	//   ....[48]....
        /*04d4*/ 	.word	0xffffffff


	//   ....[49]....
        /*04d8*/ 	.word	0xffffffff


	//   ....[50]....
        /*04dc*/ 	.word	0xffffffff


	//   ....[51]....
        /*04e0*/ 	.word	0xffffffff


	//   ....[52]....
        /*04e4*/ 	.word	0xffffffff


	//   ....[53]....
        /*04e8*/ 	.word	0xffffffff


	//   ....[54]....
        /*04ec*/ 	.word	0xffffffff


	//   ....[55]....
        /*04f0*/ 	.word	0xffffffff


	//   ....[56]....
        /*04f4*/ 	.word	0x0500000f


	//   ....[57]....
        /*04f8*/ 	.word	0x0500000f


	//   ....[58]....
        /*04fc*/ 	.word	0x0500000f


	//   ....[59]....
        /*0500*/ 	.word	0x0500000f


	//   ....[60]....
        /*0504*/ 	.word	0x0500000f


	//   ....[61]....
        /*0508*/ 	.word	0x0500000f


	//   ....[62]....
        /*050c*/ 	.word	0x0500000f


	//   ....[63]....
        /*0510*/ 	.word	0x0500000f


	//   ....[64]....
        /*0514*/ 	.word	0x0500000f


	//   ....[65]....
        /*0518*/ 	.word	0x0500000f


	//   ....[66]....
        /*051c*/ 	.word	0x0500000f


	//   ....[67]....
        /*0520*/ 	.word	0x0500000f


	//   ....[68]....
        /*0524*/ 	.word	0x0500000f


	//   ....[69]....
        /*0528*/ 	.word	0x0500000f


	//   ....[70]....
        /*052c*/ 	.word	0x0500000f


	//   ....[71]....
        /*0530*/ 	.word	0x0500000f


	//   ....[72]....
        /*0534*/ 	.word	0x0500000f


	//   ....[73]....
        /*0538*/ 	.word	0x0500000f


	//   ....[74]....
        /*053c*/ 	.word	0x0500000f


	//   ....[75]....
        /*0540*/ 	.word	0x0500000f


	//   ....[76]....
        /*0544*/ 	.word	0x0500000f


	//   ....[77]....
        /*0548*/ 	.word	0x0500000f


	//   ....[78]....
        /*054c*/ 	.word	0x0500000f


	//   ....[79]....
        /*0550*/ 	.word	0x0500000f


	//   ....[80]....
        /*0554*/ 	.word	0x0500000f


	//   ....[81]....
        /*0558*/ 	.word	0x0500000f


	//   ....[82]....
        /*055c*/ 	.word	0x0500000f


	//   ....[83]....
        /*0560*/ 	.word	0x0500000f


	//   ....[84]....
        /*0564*/ 	.word	0x0500000f


	//----- nvinfo : EIATTR_COOP_GROUP_INSTR_OFFSETS
	.align		4
.L_1549:
        /*0568*/ 	.byte	0x04, 0x28
        /*056a*/ 	.short	(.L_1551 - .L_1550)


	//   ....[0]....
.L_1550:
        /*056c*/ 	.word	0x00000060


	//   ....[1]....
        /*0570*/ 	.word	0x000001c0


	//   ....[2]....
        /*0574*/ 	.word	0x00000270


	//   ....[3]....
        /*0578*/ 	.word	0x00000430


	//   ....[4]....
        /*057c*/ 	.word	0x00000590


	//   ....[5]....
        /*0580*/ 	.word	0x000006b0


	//   ....[6]....
        /*0584*/ 	.word	0x00000810


	//   ....[7]....
        /*0588*/ 	.word	0x00005bf0


	//   ....[8]....
        /*058c*/ 	.word	0x0000a040


	//   ....[9]....
        /*0590*/ 	.word	0x0000a0c0


	//   ....[10]....
        /*0594*/ 	.word	0x0000a870


	//   ....[11]....
        /*0598*/ 	.word	0x0000a8d0


	//   ....[12]....
        /*059c*/ 	.word	0x0000bcd0


	//   ....[13]....
        /*05a0*/ 	.word	0x0000cfd0


	//   ....[14]....
        /*05a4*/ 	.word	0x0000d030


	//   ....[15]....
        /*05a8*/ 	.word	0x0000dbe0


	//   ....[16]....
        /*05ac*/ 	.word	0x0000dc00


	//   ....[17]....
        /*05b0*/ 	.word	0x0000faf0


	//   ....[18]....
        /*05b4*/ 	.word	0x0000fd80


	//   ....[19]....
        /*05b8*/ 	.word	0x00010060


	//   ....[20]....
        /*05bc*/ 	.word	0x000104d0


	//   ....[21]....
        /*05c0*/ 	.word	0x00010500


	//   ....[22]....
        /*05c4*/ 	.word	0x00012320


	//   ....[23]....
        /*05c8*/ 	.word	0x000124b0


	//   ....[24]....
        /*05cc*/ 	.word	0x000124e0


	//   ....[25]....
        /*05d0*/ 	.word	0x00012510


	//   ....[26]....
        /*05d4*/ 	.word	0x00012550


	//   ....[27]....
        /*05d8*/ 	.word	0x000125a0


	//   ....[28]....
        /*05dc*/ 	.word	0x00012600


	//   ....[29]....
        /*05e0*/ 	.word	0x000127c0


	//   ....[30]....
        /*05e4*/ 	.word	0x00012820


	//   ....[31]....
        /*05e8*/ 	.word	0x00012860


	//   ....[32]....
        /*05ec*/ 	.word	0x000128a0


	//   ....[33]....
        /*05f0*/ 	.word	0x000128d0


	//   ....[34]....
        /*05f4*/ 	.word	0x00012900


	//   ....[35]....
        /*05f8*/ 	.word	0x00012980


	//   ....[36]....
        /*05fc*/ 	.word	0x000129b0


	//   ....[37]....
        /*0600*/ 	.word	0x00012a30


	//   ....[38]....
        /*0604*/ 	.word	0x00015fd0


	//   ....[39]....
        /*0608*/ 	.word	0x00015fe0


	//   ....[40]....
        /*060c*/ 	.word	0x000160d0


	//   ....[41]....
        /*0610*/ 	.word	0x00016130


	//   ....[42]....
        /*0614*/ 	.word	0x00016170


	//   ....[43]....
        /*0618*/ 	.word	0x000161b0


	//   ....[44]....
        /*061c*/ 	.word	0x000161e0


	//   ....[45]....
        /*0620*/ 	.word	0x00016210


	//   ....[46]....
        /*0624*/ 	.word	0x00016380


	//   ....[47]....
        /*0628*/ 	.word	0x000163e0


	//   ....[48]....
        /*062c*/ 	.word	0x00016420


	//   ....[49]....
        /*0630*/ 	.word	0x00016460


	//   ....[50]....
        /*0634*/ 	.word	0x00016490


	//   ....[51]....
        /*0638*/ 	.word	0x000164c0


	//   ....[52]....
        /*063c*/ 	.word	0x00016580


	//   ....[53]....
        /*0640*/ 	.word	0x000165a0


	//   ....[54]....
        /*0644*/ 	.word	0x00016610


	//   ....[55]....
        /*0648*/ 	.word	0x00016a40


	//   ....[56]....
        /*064c*/ 	.word	0x00016ea0


	//   ....[57]....
        /*0650*/ 	.word	0x00016f50


	//   ....[58]....
        /*0654*/ 	.word	0x00016ff0


	//   ....[59]....
        /*0658*/ 	.word	0x00017090


	//   ....[60]....
        /*065c*/ 	.word	0x00017130


	//   ....[61]....
        /*0660*/ 	.word	0x00017220


	//   ....[62]....
        /*0664*/ 	.word	0x000172c0


	//   ....[63]....
        /*0668*/ 	.word	0x00017360


	//   ....[64]....
        /*066c*/ 	.word	0x00017400


	//   ....[65]....
        /*0670*/ 	.word	0x00017660


	//   ....[66]....
        /*0674*/ 	.word	0x00017940


	//   ....[67]....
        /*0678*/ 	.word	0x00017d30


	//   ....[68]....
        /*067c*/ 	.word	0x00017dc0


	//   ....[69]....
        /*0680*/ 	.word	0x00017e60


	//   ....[70]....
        /*0684*/ 	.word	0x00017f10


	//   ....[71]....
        /*0688*/ 	.word	0x00017f90


	//   ....[72]....
        /*068c*/ 	.word	0x00018010


	//   ....[73]....
        /*0690*/ 	.word	0x00018090


	//   ....[74]....
        /*0694*/ 	.word	0x00018110


	//   ....[75]....
        /*0698*/ 	.word	0x000181a0


	//   ....[76]....
        /*069c*/ 	.word	0x00018250


	//   ....[77]....
        /*06a0*/ 	.word	0x000182d0


	//   ....[78]....
        /*06a4*/ 	.word	0x00018350


	//   ....[79]....
        /*06a8*/ 	.word	0x000183d0


	//   ....[80]....
        /*06ac*/ 	.word	0x00018450


	//   ....[81]....
        /*06b0*/ 	.word	0x000184c0


	//   ....[82]....
        /*06b4*/ 	.word	0x00018560


	//   ....[83]....
        /*06b8*/ 	.word	0x000185f0


	//   ....[84]....
        /*06bc*/ 	.word	0x00018710


	//----- nvinfo : EIATTR_REG_RECONFIG
	.align		4
.L_1551:
        /*06c0*/ 	.byte	0x01, 0x54
	.zero		2


	//----- nvinfo : EIATTR_SYSCALL_OFFSETS
	.align		4
        /*06c4*/ 	.byte	0x04, 0x46
        /*06c6*/ 	.short	(.L_1553 - .L_1552)


	//   ....[0]....
.L_1552:
        /*06c8*/ 	.word	0x000018c0


	//   ....[1]....
        /*06cc*/ 	.word	0x00001a10


	//   ....[2]....
        /*06d0*/ 	.word	0x00005d80


	//   ....[3]....
        /*06d4*/ 	.word	0x000062a0


	//   ....[4]....
        /*06d8*/ 	.word	0x00013ef0


	//   ....[5]....
        /*06dc*/ 	.word	0x00014020


	//   ....[6]....
        /*06e0*/ 	.word	0x00014120


	//----- nvinfo : EIATTR_MBARRIER_INSTR_OFFSETS
	.align		4
.L_1553:
        /*06e4*/ 	.byte	0x04, 0x39
        /*06e6*/ 	.short	(.L_1555 - .L_1554)


	//   ....[0]....
.L_1554:
        /*06e8*/ 	.word	0x000002e0
        /*06ec*/ 	.word	0x000000ff
        /*06f0*/ 	.word	0x00030800
        /*06f4*/ 	.short	0x0100
        /*06f6*/ 	.byte	0x08
	.zero		1


	//   ....[1]....
        /*06f8*/ 	.word	0x000002f0
        /*06fc*/ 	.word	0x000000ff
        /*0700*/ 	.word	0x00030820
        /*0704*/ 	.short	0x0100
        /*0706*/ 	.byte	0x08
	.zero		1


	//   ....[2]....
        /*0708*/ 	.word	0x000003e0
        /*070c*/ 	.word	0x000000ff
        /*0710*/ 	.word	0x00030830
        /*0714*/ 	.short	0x0100
        /*0716*/ 	.byte	0x08
	.zero		1


	//   ....[3]....
        /*0718*/ 	.word	0x000003f0
        /*071c*/ 	.word	0x000000ff
        /*0720*/ 	.word	0x00030840
        /*0724*/ 	.short	0x0100
        /*0726*/ 	.byte	0x08
	.zero		1


	//   ....[4]....
        /*0728*/ 	.word	0x00000400
        /*072c*/ 	.word	0x000000ff
        /*0730*/ 	.word	0x00030838
        /*0734*/ 	.short	0x0100
        /*0736*/ 	.byte	0x08
	.zero		1


	//   ....[5]....
        /*0738*/ 	.word	0x00000410
        /*073c*/ 	.word	0x000000ff
        /*0740*/ 	.word	0x00030848
        /*0744*/ 	.short	0x0100
        /*0746*/ 	.byte	0x08
	.zero		1


	//   ....[6]....
        /*0748*/ 	.word	0x00000540
        /*074c*/ 	.word	0x000000ff
        /*0750*/ 	.word	0x00030850
        /*0754*/ 	.short	0x0100
        /*0756*/ 	.byte	0x08
	.zero		1


	//   ....[7]....
        /*0758*/ 	.word	0x00000550
        /*075c*/ 	.word	0x000000ff
        /*0760*/ 	.word	0x00030860
        /*0764*/ 	.short	0x0100
        /*0766*/ 	.byte	0x08
	.zero		1


	//   ....[8]....
        /*0768*/ 	.word	0x00000560
        /*076c*/ 	.word	0x000000ff
        /*0770*/ 	.word	0x00030858
        /*0774*/ 	.short	0x0100
        /*0776*/ 	.byte	0x08
	.zero		1


	//   ....[9]....
        /*0778*/ 	.word	0x00000570
        /*077c*/ 	.word	0x000000ff
        /*0780*/ 	.word	0x00030868
        /*0784*/ 	.short	0x0100
        /*0786*/ 	.byte	0x08
	.zero		1


	//   ....[10]....
        /*0788*/ 	.word	0x00000660
        /*078c*/ 	.word	0x000000ff
        /*0790*/ 	.word	0x00030870
        /*0794*/ 	.short	0x0100
        /*0796*/ 	.byte	0x06
	.zero		1


	//   ....[11]....
        /*0798*/ 	.word	0x00000670
        /*079c*/ 	.word	0x000000ff
        /*07a0*/ 	.word	0x00030880
        /*07a4*/ 	.short	0x0100
        /*07a6*/ 	.byte	0x06
	.zero		1


	//   ....[12]....
        /*07a8*/ 	.word	0x00000680
        /*07ac*/ 	.word	0x000000ff
        /*07b0*/ 	.word	0x00030878
        /*07b4*/ 	.short	0x0100
        /*07b6*/ 	.byte	0x06
	.zero		1


	//   ....[13]....
        /*07b8*/ 	.word	0x00000690
        /*07bc*/ 	.word	0x000000ff
        /*07c0*/ 	.word	0x00030888
        /*07c4*/ 	.short	0x0100
        /*07c6*/ 	.byte	0x06
	.zero		1


	//   ....[14]....
        /*07c8*/ 	.word	0x000007c0
        /*07cc*/ 	.word	0x000000ff
        /*07d0*/ 	.word	0x00030890
        /*07d4*/ 	.short	0x0100
        /*07d6*/ 	.byte	0x08
	.zero		1


	//   ....[15]....
        /*07d8*/ 	.word	0x000007d0
        /*07dc*/ 	.word	0x000000ff
        /*07e0*/ 	.word	0x000308a0
        /*07e4*/ 	.short	0x0100
        /*07e6*/ 	.byte	0x08
	.zero		1


	//   ....[16]....
        /*07e8*/ 	.word	0x000007e0
        /*07ec*/ 	.word	0x000000ff
        /*07f0*/ 	.word	0x00030898
        /*07f4*/ 	.short	0x0100
        /*07f6*/ 	.byte	0x08
	.zero		1


	//   ....[17]....
        /*07f8*/ 	.word	0x000007f0
        /*07fc*/ 	.word	0x000000ff
        /*0800*/ 	.word	0x000308a8
        /*0804*/ 	.short	0x0100
        /*0806*/ 	.byte	0x08
	.zero		1


	//   ....[18]....
        /*0808*/ 	.word	0x00000920
        /*080c*/ 	.word	0x000000ff
        /*0810*/ 	.word	0x000308b0
        /*0814*/ 	.short	0x0100
        /*0816*/ 	.byte	0x08
	.zero		1


	//   ....[19]....
        /*0818*/ 	.word	0x00000930
        /*081c*/ 	.word	0x000000ff
        /*0820*/ 	.word	0x000308c0
        /*0824*/ 	.short	0x0100
        /*0826*/ 	.byte	0x08
	.zero		1


	//   ....[20]....
        /*0828*/ 	.word	0x00000940
        /*082c*/ 	.word	0x000000ff
        /*0830*/ 	.word	0x000308b8
        /*0834*/ 	.short	0x0100
        /*0836*/ 	.byte	0x08
	.zero		1


	//   ....[21]....
        /*0838*/ 	.word	0x00000950
        /*083c*/ 	.word	0x000000ff
        /*0840*/ 	.word	0x000308c8
        /*0844*/ 	.short	0x0100
        /*0846*/ 	.byte	0x08
	.zero		1


	//   ....[22]....
        /*0848*/ 	.word	0x00002d60
        /*084c*/ 	.word	0x00000054
        /*0850*/ 	.word	0x00030890
        /*0854*/ 	.short	0x010a
        /*0856*/ 	.byte	0x3f
	.zero		1


	//   ....[23]....
        /*0858*/ 	.word	0x000040f0
        /*085c*/ 	.word	0x00000054
        /*0860*/ 	.word	0x00030890
        /*0864*/ 	.short	0x010a
        /*0866*/ 	.byte	0x3f
	.zero		1


	//   ....[24]....
        /*0868*/ 	.word	0x000052f0
        /*086c*/ 	.word	0x00000054
        /*0870*/ 	.word	0x00030890
        /*0874*/ 	.short	0x010a
        /*0876*/ 	.byte	0x3f
	.zero		1


	//   ....[25]....
        /*0878*/ 	.word	0x00005510
        /*087c*/ 	.word	0x00000024
        /*0880*/ 	.word	0x00000000
        /*0884*/ 	.short	0x0101
        /*0886*/ 	.byte	0x3f
	.zero		1


	//   ....[26]....
        /*0888*/ 	.word	0x00005550
        /*088c*/ 	.word	0x00000054
        /*0890*/ 	.word	0x000308b0
        /*0894*/ 	.short	0x010a
        /*0896*/ 	.byte	0x3f
	.zero		1


	//   ....[27]....
        /*0898*/ 	.word	0x00005910
        /*089c*/ 	.word	0x00000054
        /*08a0*/ 	.word	0x00000000
        /*08a4*/ 	.short	0x0101
        /*08a6*/ 	.byte	0x3f
	.zero		1


	//   ....[28]....
        /*08a8*/ 	.word	0x00005e20
        /*08ac*/ 	.word	0x00000002
        /*08b0*/ 	.word	0x00030800
        /*08b4*/ 	.short	0x010a
        /*08b6*/ 	.byte	0x3f
	.zero		1


	//   ....[29]....
        /*08b8*/ 	.word	0x00005e70
        /*08bc*/ 	.word	0x00000002
        /*08c0*/ 	.word	0x00030800
        /*08c4*/ 	.short	0x010a
        /*08c6*/ 	.byte	0x3f
	.zero		1


	//   ....[30]....
        /*08c8*/ 	.word	0x000065d0
        /*08cc*/ 	.word	0x00000002
        /*08d0*/ 	.word	0x00030800
        /*08d4*/ 	.short	0x010a
        /*08d6*/ 	.byte	0x3f
	.zero		1


	//   ....[31]....
        /*08d8*/ 	.word	0x00007460
        /*08dc*/ 	.word	0x00000002
        /*08e0*/ 	.word	0x00030800
        /*08e4*/ 	.short	0x010a
        /*08e6*/ 	.byte	0x3f
	.zero		1


	//   ....[32]....
        /*08e8*/ 	.word	0x00008340
        /*08ec*/ 	.word	0x00000000
        /*08f0*/ 	.word	0x00030830
        /*08f4*/ 	.short	0x010a
        /*08f6*/ 	.byte	0x3f
	.zero		1


	//   ....[33]....
        /*08f8*/ 	.word	0x00008420
        /*08fc*/ 	.word	0x00000000
        /*0900*/ 	.word	0x00030830
        /*0904*/ 	.short	0x010a
        /*0906*/ 	.byte	0x3f
	.zero		1


	//   ....[34]....
        /*0908*/ 	.word	0x0000ab70
        /*090c*/ 	.word	0x0000000c
        /*0910*/ 	.word	0x00000000
        /*0914*/ 	.short	0x0101
        /*0916*/ 	.byte	0x3f
	.zero		1


	//   ....[35]....
        /*0918*/ 	.word	0x0000bf30
        /*091c*/ 	.word	0x00000005
        /*0920*/ 	.word	0x00030830
        /*0924*/ 	.short	0x010a
        /*0926*/ 	.byte	0x3f
	.zero		1


	//   ....[36]....
        /*0928*/ 	.word	0x0000bf80
        /*092c*/ 	.word	0x00000005
        /*0930*/ 	.word	0x00030830
        /*0934*/ 	.short	0x010a
        /*0936*/ 	.byte	0x3f
	.zero		1


	//   ....[37]....
        /*0938*/ 	.word	0x0000c2d0
        /*093c*/ 	.word	0x00000006
        /*0940*/ 	.word	0x00030850
        /*0944*/ 	.short	0x010a
        /*0946*/ 	.byte	0x3f
	.zero		1


	//   ....[38]....
        /*0948*/ 	.word	0x0000c310
        /*094c*/ 	.word	0x00000006
        /*0950*/ 	.word	0x00030850
        /*0954*/ 	.short	0x010a
        /*0956*/ 	.byte	0x3f
	.zero		1


	//   ....[39]....
        /*0958*/ 	.word	0x0000e930
        /*095c*/ 	.word	0x00000042
        /*0960*/ 	.word	0x00000000
        /*0964*/ 	.short	0x0101
        /*0966*/ 	.byte	0x3f
	.zero		1


	//   ....[40]....
        /*0968*/ 	.word	0x0000e960
        /*096c*/ 	.word	0x00000000
        /*0970*/ 	.word	0x00000000
        /*0974*/ 	.short	0x0101
        /*0976*/ 	.byte	0x3f
	.zero		1


	//   ....[41]....
        /*0978*/ 	.word	0x0000fb80
        /*097c*/ 	.word	0x0000000b
        /*0980*/ 	.word	0x00030850
        /*0984*/ 	.short	0x010a
        /*0986*/ 	.byte	0x3f
	.zero		1


	//   ....[42]....
        /*0988*/ 	.word	0x0000fc30
        /*098c*/ 	.word	0x0000000b
        /*0990*/ 	.word	0x00030850
        /*0994*/ 	.short	0x010a
        /*0996*/ 	.byte	0x3f
	.zero		1


	//   ....[43]....
        /*0998*/ 	.word	0x000106d0
        /*099c*/ 	.word	0x00000009
        /*09a0*/ 	.word	0x00000000
        /*09a4*/ 	.short	0x0101
        /*09a6*/ 	.byte	0x3f
	.zero		1


	//   ....[44]....
        /*09a8*/ 	.word	0x000115c0
        /*09ac*/ 	.word	0x00000000
        /*09b0*/ 	.word	0x00000000
        /*09b4*/ 	.short	0x0101
        /*09b6*/ 	.byte	0x3f
	.zero		1


	//   ....[45]....
        /*09b8*/ 	.word	0x00013440
        /*09bc*/ 	.word	0x00000006
        /*09c0*/ 	.word	0x00030820
        /*09c4*/ 	.short	0x010a
        /*09c6*/ 	.byte	0x3f
	.zero		1


	//   ....[46]....
        /*09c8*/ 	.word	0x000134b0
        /*09cc*/ 	.word	0x00000007
        /*09d0*/ 	.word	0x000308a0
        /*09d4*/ 	.short	0x010a
        /*09d6*/ 	.byte	0x3f
	.zero		1


	//   ....[47]....
        /*09d8*/ 	.word	0x00013660
        /*09dc*/ 	.word	0x00000007
        /*09e0*/ 	.word	0x000308c0
        /*09e4*/ 	.short	0x010a
        /*09e6*/ 	.byte	0x3f
	.zero		1


	//   ....[48]....
        /*09e8*/ 	.word	0x000138b0
        /*09ec*/ 	.word	0x00000007
        /*09f0*/ 	.word	0x000308a0
        /*09f4*/ 	.short	0x010a
        /*09f6*/ 	.byte	0x3f
	.zero		1


	//   ....[49]....
        /*09f8*/ 	.word	0x00013a50
        /*09fc*/ 	.word	0x00000007
        /*0a00*/ 	.word	0x000308c0
        /*0a04*/ 	.short	0x010a
        /*0a06*/ 	.byte	0x3f
	.zero		1


	//   ....[50]....
        /*0a08*/ 	.word	0x000145f0
        /*0a0c*/ 	.word	0x00000005
        /*0a10*/ 	.word	0x00030840
        /*0a14*/ 	.short	0x010a
        /*0a16*/ 	.byte	0x3f
	.zero		1


	//   ....[51]....
        /*0a18*/ 	.word	0x00014940
        /*0a1c*/ 	.word	0x0000001c
        /*0a20*/ 	.word	0x00030820
        /*0a24*/ 	.short	0x010a
        /*0a26*/ 	.byte	0x3f
	.zero		1


	//   ....[52]....
        /*0a28*/ 	.word	0x00014c40
        /*0a2c*/ 	.word	0x00000003
        /*0a30*/ 	.word	0x00030840
        /*0a34*/ 	.short	0x010a
        /*0a36*/ 	.byte	0x3f
	.zero		1


	//   ....[53]....
        /*0a38*/ 	.word	0x00014e20
        /*0a3c*/ 	.word	0x00000002
        /*0a40*/ 	.word	0x00000060
        /*0a44*/ 	.short	0x010a
        /*0a46*/ 	.byte	0x3f
	.zero		1


	//   ....[54]....
        /*0a48*/ 	.word	0x000152a0
        /*0a4c*/ 	.word	0x00000003
        /*0a50*/ 	.word	0x00030840
        /*0a54*/ 	.short	0x010a
        /*0a56*/ 	.byte	0x3f
	.zero		1


	//   ....[55]....
        /*0a58*/ 	.word	0x00015480
        /*0a5c*/ 	.word	0x00000003
        /*0a60*/ 	.word	0x00000060
        /*0a64*/ 	.short	0x010a
        /*0a66*/ 	.byte	0x3f
	.zero		1


	//   ....[56]....
        /*0a68*/ 	.word	0x00015840
        /*0a6c*/ 	.word	0x00000002
        /*0a70*/ 	.word	0x00030840
        /*0a74*/ 	.short	0x010a
        /*0a76*/ 	.byte	0x3f
	.zero		1


	//   ....[57]....
        /*0a78*/ 	.word	0x00015a30
        /*0a7c*/ 	.word	0x00000002
        /*0a80*/ 	.word	0x00000060
        /*0a84*/ 	.short	0x010a
        /*0a86*/ 	.byte	0x3f
	.zero		1


	//   ....[58]....
        /*0a88*/ 	.word	0x00015d80
        /*0a8c*/ 	.word	0x00000003
        /*0a90*/ 	.word	0x00030860
        /*0a94*/ 	.short	0x010a
        /*0a96*/ 	.byte	0x3f
	.zero		1


	//   ....[59]....
        /*0a98*/ 	.word	0x000169c0
        /*0a9c*/ 	.word	0x00000009
        /*0aa0*/ 	.word	0x00030820
        /*0aa4*/ 	.short	0x010a
        /*0aa6*/ 	.byte	0x3f
	.zero		1


	//   ....[60]....
        /*0aa8*/ 	.word	0x00016b50
        /*0aac*/ 	.word	0x00000007
        /*0ab0*/ 	.word	0x00000000
        /*0ab4*/ 	.short	0x010a
        /*0ab6*/ 	.byte	0x3f
	.zero		1


	//   ....[61]....
        /*0ab8*/ 	.word	0x00016bc0
        /*0abc*/ 	.word	0x00000003
        /*0ac0*/ 	.word	0x00000000
        /*0ac4*/ 	.short	0x010a
        /*0ac6*/ 	.byte	0x3f
	.zero		1


	//   ....[62]....
        /*0ac8*/ 	.word	0x00016c20
        /*0acc*/ 	.word	0x00000005
        /*0ad0*/ 	.word	0x00000000
        /*0ad4*/ 	.short	0x010a
        /*0ad6*/ 	.byte	0x3f
	.zero		1


	//   ....[63]....
        /*0ad8*/ 	.word	0x00016c50
        /*0adc*/ 	.word	0x00000003
        /*0ae0*/ 	.word	0x00000000
        /*0ae4*/ 	.short	0x010a
        /*0ae6*/ 	.byte	0x3f
	.zero		1


	//   ....[64]....
        /*0ae8*/ 	.word	0x00016cb0
        /*0aec*/ 	.word	0x00000054
        /*0af0*/ 	.word	0x00030890
        /*0af4*/ 	.short	0x010a
        /*0af6*/ 	.byte	0x3f
	.zero		1


	//   ....[65]....
        /*0af8*/ 	.word	0x00016d00
        /*0afc*/ 	.word	0x00000054
        /*0b00*/ 	.word	0x00030890
        /*0b04*/ 	.short	0x010a
        /*0b06*/ 	.byte	0x3f
	.zero		1


	//   ....[66]....
        /*0b08*/ 	.word	0x00016d50
        /*0b0c*/ 	.word	0x00000054
        /*0b10*/ 	.word	0x00030890
        /*0b14*/ 	.short	0x010a
        /*0b16*/ 	.byte	0x3f
	.zero		1


	//   ....[67]....
        /*0b18*/ 	.word	0x00016da0
        /*0b1c*/ 	.word	0x00000054
        /*0b20*/ 	.word	0x000308b0
        /*0b24*/ 	.short	0x010a
        /*0b26*/ 	.byte	0x3f
	.zero		1


	//   ....[68]....
        /*0b28*/ 	.word	0x00017170
        /*0b2c*/ 	.word	0x00000002
        /*0b30*/ 	.word	0x00030800
        /*0b34*/ 	.short	0x010a
        /*0b36*/ 	.byte	0x3f
	.zero		1


	//   ....[69]....
        /*0b38*/ 	.word	0x00017440
        /*0b3c*/ 	.word	0x00000002
        /*0b40*/ 	.word	0x00030800
        /*0b44*/ 	.short	0x010a
        /*0b46*/ 	.byte	0x3f
	.zero		1


	//   ....[70]....
        /*0b48*/ 	.word	0x00017490
        /*0b4c*/ 	.word	0x00000000
        /*0b50*/ 	.word	0x00030830
        /*0b54*/ 	.short	0x010a
        /*0b56*/ 	.byte	0x3f
	.zero		1


	//   ....[71]....
        /*0b58*/ 	.word	0x000174e0
        /*0b5c*/ 	.word	0x00000005
        /*0b60*/ 	.word	0x00030830
        /*0b64*/ 	.short	0x010a
        /*0b66*/ 	.byte	0x3f
	.zero		1


	//   ....[72]....
        /*0b68*/ 	.word	0x00017530
        /*0b6c*/ 	.word	0x00000006
        /*0b70*/ 	.word	0x00030850
        /*0b74*/ 	.short	0x010a
        /*0b76*/ 	.byte	0x3f
	.zero		1


	//   ....[73]....
        /*0b78*/ 	.word	0x00017580
        /*0b7c*/ 	.word	0x0000000b
        /*0b80*/ 	.word	0x00030850
        /*0b84*/ 	.short	0x010a
        /*0b86*/ 	.byte	0x3f
	.zero		1


	//   ....[74]....
        /*0b88*/ 	.word	0x00017720
        /*0b8c*/ 	.word	0x00000006
        /*0b90*/ 	.word	0x00030820
        /*0b94*/ 	.short	0x010a
        /*0b96*/ 	.byte	0x3f
	.zero		1


	//   ....[75]....
        /*0b98*/ 	.word	0x00017770
        /*0b9c*/ 	.word	0x00000007
        /*0ba0*/ 	.word	0x000308a0
        /*0ba4*/ 	.short	0x010a
        /*0ba6*/ 	.byte	0x3f
	.zero		1


	//   ....[76]....
        /*0ba8*/ 	.word	0x000177c0
        /*0bac*/ 	.word	0x00000007
        /*0bb0*/ 	.word	0x000308c0
        /*0bb4*/ 	.short	0x010a
        /*0bb6*/ 	.byte	0x3f
	.zero		1


	//   ....[77]....
        /*0bb8*/ 	.word	0x00017810
        /*0bbc*/ 	.word	0x00000007
        /*0bc0*/ 	.word	0x000308a0
        /*0bc4*/ 	.short	0x010a
        /*0bc6*/ 	.byte	0x3f
	.zero		1


	//   ....[78]....
        /*0bc8*/ 	.word	0x00017860
        /*0bcc*/ 	.word	0x00000007
        /*0bd0*/ 	.word	0x000308c0
        /*0bd4*/ 	.short	0x010a
        /*0bd6*/ 	.byte	0x3f
	.zero		1


	//   ....[79]....
        /*0bd8*/ 	.word	0x00017a00
        /*0bdc*/ 	.word	0x00000005
        /*0be0*/ 	.word	0x00030840
        /*0be4*/ 	.short	0x010a
        /*0be6*/ 	.byte	0x3f
	.zero		1


	//   ....[80]....
        /*0be8*/ 	.word	0x00017a50
        /*0bec*/ 	.word	0x0000001c
        /*0bf0*/ 	.word	0x00030820
        /*0bf4*/ 	.short	0x010a
        /*0bf6*/ 	.byte	0x3f
	.zero		1


	//   ....[81]....
        /*0bf8*/ 	.word	0x00017aa0
        /*0bfc*/ 	.word	0x00000003
        /*0c00*/ 	.word	0x00030840
        /*0c04*/ 	.short	0x010a
        /*0c06*/ 	.byte	0x3f
	.zero		1


	//   ....[82]....
        /*0c08*/ 	.word	0x00017af0
        /*0c0c*/ 	.word	0x00000002
        /*0c10*/ 	.word	0x00000060
        /*0c14*/ 	.short	0x010a
        /*0c16*/ 	.byte	0x3f
	.zero		1


	//   ....[83]....
        /*0c18*/ 	.word	0x00017b40
        /*0c1c*/ 	.word	0x00000003
        /*0c20*/ 	.word	0x00030840
        /*0c24*/ 	.short	0x010a
        /*0c26*/ 	.byte	0x3f
	.zero		1


	//   ....[84]....
        /*0c28*/ 	.word	0x00017b90
        /*0c2c*/ 	.word	0x00000003
        /*0c30*/ 	.word	0x00000060
        /*0c34*/ 	.short	0x010a
        /*0c36*/ 	.byte	0x3f
	.zero		1


	//   ....[85]....
        /*0c38*/ 	.word	0x00017be0
        /*0c3c*/ 	.word	0x00000002
        /*0c40*/ 	.word	0x00030840
        /*0c44*/ 	.short	0x010a
        /*0c46*/ 	.byte	0x3f
	.zero		1


	//   ....[86]....
        /*0c48*/ 	.word	0x00017c30
        /*0c4c*/ 	.word	0x00000002
        /*0c50*/ 	.word	0x00000060
        /*0c54*/ 	.short	0x010a
        /*0c56*/ 	.byte	0x3f
	.zero		1


	//   ....[87]....
        /*0c58*/ 	.word	0x00017c80
        /*0c5c*/ 	.word	0x00000003
        /*0c60*/ 	.word	0x00030860
        /*0c64*/ 	.short	0x010a
        /*0c66*/ 	.byte	0x3f
	.zero		1


	//   ....[88]....
        /*0c68*/ 	.word	0x00018630
        /*0c6c*/ 	.word	0x00000009
        /*0c70*/ 	.word	0x00030820
        /*0c74*/ 	.short	0x010a
        /*0c76*/ 	.byte	0x3f
	.zero		1


	//   ....[89]....
        /*0c78*/ 	.word	0x000187d0
        /*0c7c*/ 	.word	0x00000007
        /*0c80*/ 	.word	0x00000000
        /*0c84*/ 	.short	0x010a
        /*0c86*/ 	.byte	0x3f
	.zero		1


	//   ....[90]....
        /*0c88*/ 	.word	0x00018820
        /*0c8c*/ 	.word	0x00000003
        /*0c90*/ 	.word	0x00000000
        /*0c94*/ 	.short	0x010a
        /*0c96*/ 	.byte	0x3f
	.zero		1


	//   ....[91]....
        /*0c98*/ 	.word	0x00018870
        /*0c9c*/ 	.word	0x00000005
        /*0ca0*/ 	.word	0x00000000
        /*0ca4*/ 	.short	0x010a
        /*0ca6*/ 	.byte	0x3f
	.zero		1


	//----- nvinfo : EIATTR_NUM_MBARRIERS
	.align		4
.L_1555:
        /*0ca8*/ 	.byte	0x03, 0x38
        /*0caa*/ 	.short	0x0016


	//----- nvinfo : EIATTR_EXIT_INSTR_OFFSETS
	.align		4
        /*0cac*/ 	.byte	0x04, 0x1c
        /*0cae*/ 	.short	(.L_1557 - .L_1556)


	//   ....[0]....
.L_1556:
        /*0cb0*/ 	.word	0x00016ca0


	//----- nvinfo : EIATTR_MAX_THREADS
	.align		4
.L_1557:
        /*0cb4*/ 	.byte	0x04, 0x05
        /*0cb6*/ 	.short	(.L_1559 - .L_1558)
.L_1558:
        /*0cb8*/ 	.word	0x00000200
        /*0cbc*/ 	.word	0x00000001
        /*0cc0*/ 	.word	0x00000001


	//----- nvinfo : EIATTR_CRS_STACK_SIZE
	.align		4
.L_1559:
        /*0cc4*/ 	.byte	0x04, 0x1e
        /*0cc6*/ 	.short	(.L_1561 - .L_1560)
.L_1560:
        /*0cc8*/ 	.word	0x00000000


	//----- nvinfo : EIATTR_CBANK_PARAM_SIZE
	.align		4
.L_1561:
        /*0ccc*/ 	.byte	0x03, 0x19
        /*0cce*/ 	.short	0x0a70


	//----- nvinfo : EIATTR_PARAM_CBANK
	.align		4
        /*0cd0*/ 	.byte	0x04, 0x0a
        /*0cd2*/ 	.short	(.L_1563 - .L_1562)
	.align		4
.L_1562:
        /*0cd4*/ 	.word	index@(.nv.constant0._ZN7cutlass13device_kernelIN5flash11enable_sm90INS1_16FlashAttnFwdSm90INS1_25CollectiveMainloopFwdSm90ILi2EN4cute5tupleIJNS5_1CILi1EEES8_S8_EEENS6_IJNS7_ILi192EEESA_NS7_ILi64EEEEEELi64ENS_10bfloat16_tEfNS_4arch4Sm90ELb0ELb0ELb1ELb1ELb0ELb1ELb0ELb0ELb1ELb0ELb0ELb0EEENS1_21CollectiveEpilogueFwdINS6_IJSA_SB_SA_EEES9_SD_SF_Li384ELb1ELb0ELb0ELb0EEENS1_36VarlenDynamicPersistentTileSchedulerILi192ELi192ELi384ELi32ELb0ELb0ELb1ELb0ELb1ELb1EEEEEEEEEvNT_6ParamsE)
        /*0cd8*/ 	.short	0x0210
        /*0cda*/ 	.short	0x0a70


	//----- nvinfo : EIATTR_SW_WAR
	.align		4
.L_1563:
        /*0cdc*/ 	.byte	0x04, 0x36
        /*0cde*/ 	.short	(.L_1565 - .L_1564)
.L_1564:
        /*0ce0*/ 	.word	0x00000008
.L_1565:


//--------------------- .nv.info._ZN7cutlass13device_kernelIN5flash11enable_sm90INS1_16FlashAttnFwdSm90INS1_25CollectiveMainloopFwdSm90ILi2EN4cute5tupleIJNS5_1CILi1EEES8_S8_EEENS6_IJNS7_ILi192EEENS7_ILi128EEENS7_ILi64EEEEEELi64ENS_10bfloat16_tEfNS_4arch4Sm90ELb0ELb1ELb1ELb0ELb0ELb0ELb0ELb1ELb1ELb0ELb0ELb0EEENS1_21CollectiveEpilogueFwdINS6_IJSA_SC_SB_EEES9_SE_SG_Li384ELb0ELb0ELb0ELb0EEENS1_30DynamicPersistentTileSchedulerILi384ELi32ELb0ELb0ELb1EEEEEEEEEvNT_6ParamsE --------------------------
	.section	.nv.info._ZN7cutlass13device_kernelIN5flash11enable_sm90INS1_16FlashAttnFwdSm90INS1_25CollectiveMainloopFwdSm90ILi2EN4cute5tupleIJNS5_1CILi1EEES8_S8_EEENS6_IJNS7_ILi192EEENS7_ILi128EEENS7_ILi64EEEEEELi64ENS_10bfloat16_tEfNS_4arch4Sm90ELb0ELb1ELb1ELb0ELb0ELb0ELb0ELb1ELb1ELb0ELb0ELb0EEENS1_21CollectiveEpilogueFwdINS6_IJSA_SC_SB_EEES9_SE_SG_Li384ELb0ELb0ELb0ELb0EEENS1_30DynamicPersistentTileSchedulerILi384ELi32ELb0ELb0ELb1EEEEEEEEEvNT_6ParamsE,"",@"SHT_CUDA_INFO"
	.sectionflags	@""
	.align	4


	//----- nvinfo : EIATTR_CUDA_API_VERSION
	.align		4
        /*0000*/ 	.byte	0x04, 0x37
        /*0002*/ 	.short	(.L_1567 - .L_1566)
.L_1566:
        /*0004*/ 	.word	0x00000082


	//----- nvinfo : EIATTR_KPARAM_INFO
	.align		4
.L_1567:
        /*0008*/ 	.byte	0x04, 0x17
        /*000a*/ 	.short	(.L_1569 - .L_1568)
.L_1568:
        /*000c*/ 	.word	0x00000000
        /*0010*/ 	.short	0x0000
        /*0012*/ 	.short	0x0070
        /*0014*/ 	.byte	0x00, 0xf0, 0x01, 0x2e


	//----- nvinfo : EIATTR_SPARSE_MMA_MASK
	.align		4
.L_1569:
        /*0018*/ 	.byte	0x03, 0x50
        /*001a*/ 	.short	0x0000


	//----- nvinfo : EIATTR_MAXREG_COUNT
	.align		4
        /*001c*/ 	.byte	0x03, 0x1b
        /*001e*/ 	.short	0x0080


	//----- nvinfo : EIATTR_NUM_BARRIERS
	.align		4
        /*0020*/ 	.byte	0x02, 0x4c
        /*0022*/ 	.byte	0x10
	.zero		1


	//----- nvinfo : EIATTR_EXTERNS
	.align		4
        /*0024*/ 	.byte	0x04, 0x0f
        /*0026*/ 	.short	(.L_1571 - .L_1570)


	//   ....[0]....
	.align		4
.L_1570:
        /*0028*/ 	.word	index@(__assertfail)


	//----- nvinfo : EIATTR_MERCURY_ISA_VERSION
	.align		4
.L_1571:
        /*002c*/ 	.byte	0x03, 0x5f
        /*002e*/ 	.short	0x0101


	//----- nvinfo : EIATTR_INT_WARP_WIDE_INSTR_OFFSETS
	.align		4
        /*0030*/ 	.byte	0x04, 0x31
        /*0032*/ 	.short	(.L_1573 - .L_1572)


	//   ....[0]....
.L_1572:
        /*0034*/ 	.word	0x00000180


	//   ....[1]....
        /*0038*/ 	.word	0x000001b0


	//   ....[2]....
        /*003c*/ 	.word	0x000001c0


	//   ....[3]....
        /*0040*/ 	.word	0x00010170


	//   ....[4]....
        /*0044*/ 	.word	0x00010200


	//   ....[5]....
        /*0048*/ 	.word	0x000106b0


	//   ....[6]....
        /*004c*/ 	.word	0x00011e00


	//   ....[7]....
        /*0050*/ 	.word	0x00011e90


	//----- nvinfo : EIATTR_COOP_GROUP_MASK_REGIDS
	.align		4
.L_1573:
        /*0054*/ 	.byte	0x04, 0x29
        /*0056*/ 	.short	(.L_1575 - .L_1574)


	//   ....[0]....
.L_1574:
        /*0058*/ 	.word	0xffffffff


	//   ....[1]....
        /*005c*/ 	.word	0xffffffff


	//   ....[2]....
        /*0060*/ 	.word	0xffffffff


	//   ....[3]....
        /*0064*/ 	.word	0xffffffff


	//   ....[4]....
        /*0068*/ 	.word	0xffffffff


	//   ....[5]....
        /*006c*/ 	.word	0xffffffff


	//   ....[6]....
        /*0070*/ 	.word	0xffffffff


	//   ....[7]....
        /*0074*/ 	.word	0xffffffff


	//   ....[8]....
        /*0078*/ 	.word	0xffffffff


	//   ....[9]....
        /*007c*/ 	.word	0xffffffff


	//   ....[10]....
        /*0080*/ 	.word	0xffffffff


	//   ....[11]....
        /*0084*/ 	.word	0xffffffff


	//   ....[12]....
        /*0088*/ 	.word	0xffffffff


	//   ....[13]....
        /*008c*/ 	.word	0xffffffff


	//   ....[14]....
        /*0090*/ 	.word	0xffffffff


	//   ....[15]....
        /*0094*/ 	.word	0xffffffff


	//   ....[16]....
        /*0098*/ 	.word	0xffffffff


	//   ....[17]....
        /*009c*/ 	.word	0xffffffff


	//   ....[18]....
        /*00a0*/ 	.word	0xffffffff


	//   ....[19]....
        /*00a4*/ 	.word	0xffffffff


	//   ....[20]....
        /*00a8*/ 	.word	0xffffffff


	//   ....[21]....
        /*00ac*/ 	.word	0xffffffff


	//   ....[22]....
        /*00b0*/ 	.word	0xffffffff


	//   ....[23]....
        /*00b4*/ 	.word	0xffffffff


	//   ....[24]....
        /*00b8*/ 	.word	0xffffffff


	//   ....[25]....
        /*00bc*/ 	.word	0xffffffff


	//   ....[26]....
        /*00c0*/ 	.word	0xffffffff


	//   ....[27]....
        /*00c4*/ 	.word	0xffffffff


	//   ....[28]....
        /*00c8*/ 	.word	0xffffffff


	//   ....[29]....
        /*00cc*/ 	.word	0xffffffff


	//   ....[30]....
        /*00d0*/ 	.word	0xffffffff


	//   ....[31]....
        /*00d4*/ 	.word	0xffffffff


	//   ....[32]....
        /*00d8*/ 	.word	0x0500000f


	//   ....[33]....
        /*00dc*/ 	.word	0x0500000f


	//----- nvinfo : EIATTR_COOP_GROUP_INSTR_OFFSETS
	.align		4
.L_1575:
        /*00e0*/ 	.byte	0x04, 0x28
        /*00e2*/ 	.short	(.L_1577 - .L_1576)


	//   ....[0]....
.L_1576:
        /*00e4*/ 	.word	0x00000060


	//   ....[1]....
        /*00e8*/ 	.word	0x00000190


	//   ....[2]....
        /*00ec*/ 	.word	0x000001e0


	//   ....[3]....
        /*00f0*/ 	.word	0x000003d0


	//   ....[4]....
        /*00f4*/ 	.word	0x00000530


	//   ....[5]....
        /*00f8*/ 	.word	0x00000650


	//   ....[6]....
        /*00fc*/ 	.word	0x000007b0


	//   ....[7]....
        /*0100*/ 	.word	0x00001600


	//   ....[8]....
        /*0104*/ 	.word	0x00003980


	//   ....[9]....
        /*0108*/ 	.word	0x00003a60


	//   ....[10]....
        /*010c*/ 	.word	0x000042d0


	//   ....[11]....
        /*0110*/ 	.word	0x00004330


	//   ....[12]....
        /*0114*/ 	.word	0x00006dd0


	//   ....[13]....
        /*0118*/ 	.word	0x00006e70


	//   ....[14]....
        /*011c*/ 	.word	0x00007730


	//   ....[15]....
        /*0120*/ 	.word	0x000077b0


	//   ....[16]....
        /*0124*/ 	.word	0x00009550


	//   ....[17]....
        /*0128*/ 	.word	0x000095d0


	//   ....[18]....
        /*012c*/ 	.word	0x00009ca0


	//   ....[19]....
        /*0130*/ 	.word	0x00009d10


	//   ....[20]....
        /*0134*/ 	.word	0x0000c9c0


	//   ....[21]....
        /*0138*/ 	.word	0x0000c9e0


	//   ....[22]....
        /*013c*/ 	.word	0x0000d3c0


	//   ....[23]....
        /*0140*/ 	.word	0x0000d420


	//   ....[24]....
        /*0144*/ 	.word	0x0000e2d0


	//   ....[25]....
        /*0148*/ 	.word	0x0000e310


	//   ....[26]....
        /*014c*/ 	.word	0x0000e400


	//   ....[27]....
        /*0150*/ 	.word	0x0000e410


	//   ....[28]....
        /*0154*/ 	.word	0x0000ef60


	//   ....[29]....
        /*0158*/ 	.word	0x0000f8e0


	//   ....[30]....
        /*015c*/ 	.word	0x00012130


	//   ....[31]....
        /*0160*/ 	.word	0x000122b0


	//   ....[32]....
        /*0164*/ 	.word	0x000128b0


	//   ....[33]....
        /*0168*/ 	.word	0x00012c90


	//----- nvinfo : EIATTR_REG_RECONFIG
	.align		4
.L_1577:
        /*016c*/ 	.byte	0x01, 0x54
	.zero		2


	//----- nvinfo : EIATTR_SYSCALL_OFFSETS
	.align		4
        /*0170*/ 	.byte	0x04, 0x46
        /*0172*/ 	.short	(.L_1579 - .L_1578)


	//   ....[0]....
.L_1578:
        /*0174*/ 	.word	0x000017b0


	//   ....[1]....
        /*0178*/ 	.word	0x00010390


	//   ....[2]....
        /*017c*/ 	.word	0x000104d0


	//   ....[3]....
        /*0180*/ 	.word	0x000105c0


	//----- nvinfo : EIATTR_MBARRIER_INSTR_OFFSETS
	.align		4
.L_1579:
        /*0184*/ 	.byte	0x04, 0x39
        /*0186*/ 	.short	(.L_1581 - .L_1580)


	//   ....[0]....
.L_1580:
        /*0188*/ 	.word	0x00000280
        /*018c*/ 	.word	0x000000ff
        /*0190*/ 	.word	0x00016800
        /*0194*/ 	.short	0x0100
        /*0196*/ 	.byte	0x06
	.zero		1


	//   ....[1]....
        /*0198*/ 	.word	0x00000290
        /*019c*/ 	.word	0x000000ff
        /*01a0*/ 	.word	0x00016820
        /*01a4*/ 	.short	0x0100
        /*01a6*/ 	.byte	0x06
	.zero		1


	//   ....[2]....
        /*01a8*/ 	.word	0x00000380
        /*01ac*/ 	.word	0x000000ff
        /*01b0*/ 	.word	0x00016830
        /*01b4*/ 	.short	0x0100
        /*01b6*/ 	.byte	0x08
	.zero		1


	//   ....[3]....
        /*01b8*/ 	.word	0x00000390
        /*01bc*/ 	.word	0x000000ff
        /*01c0*/ 	.word	0x00016840
        /*01c4*/ 	.short	0x0100
        /*01c6*/ 	.byte	0x08
	.zero		1


	//   ....[4]....
        /*01c8*/ 	.word	0x000003a0
        /*01cc*/ 	.word	0x000000ff
        /*01d0*/ 	.word	0x00016838
        /*01d4*/ 	.short	0x0100
        /*01d6*/ 	.byte	0x08
	.zero		1


	//   ....[5]....
        /*01d8*/ 	.word	0x000003b0
        /*01dc*/ 	.word	0x000000ff
        /*01e0*/ 	.word	0x00016848
        /*01e4*/ 	.short	0x0100
        /*01e6*/ 	.byte	0x08
	.zero		1


	//   ....[6]....
        /*01e8*/ 	.word	0x000004e0
        /*01ec*/ 	.word	0x000000ff
        /*01f0*/ 	.word	0x00016850
        /*01f4*/ 	.short	0x0100
        /*01f6*/ 	.byte	0x08
	.zero		1


	//   ....[7]....
        /*01f8*/ 	.word	0x000004f0
        /*01fc*/ 	.word	0x000000ff
        /*0200*/ 	.word	0x00016860
        /*0204*/ 	.short	0x0100
        /*0206*/ 	.byte	0x08
	.zero		1


	//   ....[8]....
        /*0208*/ 	.word	0x00000500
        /*020c*/ 	.word	0x000000ff
        /*0210*/ 	.word	0x00016858
        /*0214*/ 	.short	0x0100
        /*0216*/ 	.byte	0x08
	.zero		1


	//   ....[9]....
        /*0218*/ 	.word	0x00000510
        /*021c*/ 	.word	0x000000ff
        /*0220*/ 	.word	0x00016868
        /*0224*/ 	.short	0x0100
        /*0226*/ 	.byte	0x08
	.zero		1


	//   ....[10]....
        /*0228*/ 	.word	0x00000600
        /*022c*/ 	.word	0x000000ff
        /*0230*/ 	.word	0x00016870
        /*0234*/ 	.short	0x0100
        /*0236*/ 	.byte	0x06
	.zero		1


	//   ....[11]....
        /*0238*/ 	.word	0x00000610
        /*023c*/ 	.word	0x000000ff
        /*0240*/ 	.word	0x00016880
        /*0244*/ 	.short	0x0100
        /*0246*/ 	.byte	0x06
	.zero		1


	//   ....[12]....
        /*0248*/ 	.word	0x00000620
        /*024c*/ 	.word	0x000000ff
        /*0250*/ 	.word	0x00016878
        /*0254*/ 	.short	0x0100
        /*0256*/ 	.byte	0x06
	.zero		1


	//   ....[13]....
        /*0258*/ 	.word	0x00000630
        /*025c*/ 	.word	0x000000ff
        /*0260*/ 	.word	0x00016888
        /*0264*/ 	.short	0x0100
        /*0266*/ 	.byte	0x06
	.zero		1


	//   ....[14]....
        /*0268*/ 	.word	0x00000760
        /*026c*/ 	.word	0x000000ff
        /*0270*/ 	.word	0x00016890
        /*0274*/ 	.short	0x0100
        /*0276*/ 	.byte	0x08
	.zero		1


	//   ....[15]....
        /*0278*/ 	.word	0x00000770
        /*027c*/ 	.word	0x000000ff
        /*0280*/ 	.word	0x000168a0
        /*0284*/ 	.short	0x0100
        /*0286*/ 	.byte	0x08
	.zero		1


	//   ....[16]....
        /*0288*/ 	.word	0x00000780
        /*028c*/ 	.word	0x000000ff
        /*0290*/ 	.word	0x00016898
        /*0294*/ 	.short	0x0100
        /*0296*/ 	.byte	0x08
	.zero		1


	//   ....[17]....
        /*0298*/ 	.word	0x00000790
        /*029c*/ 	.word	0x000000ff
        /*02a0*/ 	.word	0x000168a8
        /*02a4*/ 	.short	0x0100
        /*02a6*/ 	.byte	0x08
	.zero		1


	//   ....[18]....
        /*02a8*/ 	.word	0x000008c0
        /*02ac*/ 	.word	0x000000ff
        /*02b0*/ 	.word	0x000168b0
        /*02b4*/ 	.short	0x0100
        /*02b6*/ 	.byte	0x08
	.zero		1


	//   ....[19]....
        /*02b8*/ 	.word	0x000008d0
        /*02bc*/ 	.word	0x000000ff
        /*02c0*/ 	.word	0x000168c0
        /*02c4*/ 	.short	0x0100
        /*02c6*/ 	.byte	0x08
	.zero		1


	//   ....[20]....
        /*02c8*/ 	.word	0x000008e0
        /*02cc*/ 	.word	0x000000ff
        /*02d0*/ 	.word	0x000168b8
        /*02d4*/ 	.short	0x0100
        /*02d6*/ 	.byte	0x08
	.zero		1


	//   ....[21]....
        /*02d8*/ 	.word	0x000008f0
        /*02dc*/ 	.word	0x000000ff
        /*02e0*/ 	.word	0x000168c8
        /*02e4*/ 	.short	0x0100
        /*02e6*/ 	.byte	0x08
	.zero		1


	//   ....[22]....
        /*02e8*/ 	.word	0x00001830
        /*02ec*/ 	.word	0x000000ff
        /*02f0*/ 	.word	0x00016800
        /*02f4*/ 	.short	0x010a
        /*02f6*/ 	.byte	0x28
	.zero		1


	//   ....[23]....
        /*02f8*/ 	.word	0x000018b0
        /*02fc*/ 	.word	0x00000003
        /*0300*/ 	.word	0x00016830
        /*0304*/ 	.short	0x010a
        /*0306*/ 	.byte	0x3f
	.zero		1


	//   ....[24]....
        /*0308*/ 	.word	0x00001900
        /*030c*/ 	.word	0x00000003
        /*0310*/ 	.word	0x00016830
        /*0314*/ 	.short	0x010a
        /*0316*/ 	.byte	0x3f
	.zero		1


	//   ....[25]....
        /*0318*/ 	.word	0x00002010
        /*031c*/ 	.word	0x00000003
        /*0320*/ 	.word	0x00000000
        /*0324*/ 	.short	0x0101
        /*0326*/ 	.byte	0x3f
	.zero		1


	//   ....[26]....
        /*0328*/ 	.word	0x00005200
        /*032c*/ 	.word	0x000000ff
        /*0330*/ 	.word	0x00016830
        /*0334*/ 	.short	0x010a
        /*0336*/ 	.byte	0x06
	.zero		1


	//   ....[27]....
        /*0338*/ 	.word	0x00005240
        /*033c*/ 	.word	0x000000ff
        /*0340*/ 	.word	0x00016830
        /*0344*/ 	.short	0x010a
        /*0346*/ 	.byte	0x06
	.zero		1


	//   ....[28]....
        /*0348*/ 	.word	0x00005420
        /*034c*/ 	.word	0x000000ff
        /*0350*/ 	.word	0x00016850
        /*0354*/ 	.short	0x010a
        /*0356*/ 	.byte	0x06
	.zero		1


	//   ....[29]....
        /*0358*/ 	.word	0x00005460
        /*035c*/ 	.word	0x000000ff
        /*0360*/ 	.word	0x00016850
        /*0364*/ 	.short	0x010a
        /*0366*/ 	.byte	0x06
	.zero		1


	//   ....[30]....
        /*0368*/ 	.word	0x00006070
        /*036c*/ 	.word	0x00000027
        /*0370*/ 	.word	0x00000000
        /*0374*/ 	.short	0x0101
        /*0376*/ 	.byte	0x3f
	.zero		1


	//   ....[31]....
        /*0378*/ 	.word	0x00007d90
        /*037c*/ 	.word	0x0000001b
        /*0380*/ 	.word	0x00000000
        /*0384*/ 	.short	0x0101
        /*0386*/ 	.byte	0x3f
	.zero		1


	//   ....[32]....
        /*0388*/ 	.word	0x00008920
        /*038c*/ 	.word	0x000000ff
        /*0390*/ 	.word	0x00016830
        /*0394*/ 	.short	0x010a
        /*0396*/ 	.byte	0x06
	.zero		1


	//   ....[33]....
        /*0398*/ 	.word	0x00008960
        /*039c*/ 	.word	0x000000ff
        /*03a0*/ 	.word	0x00016830
        /*03a4*/ 	.short	0x010a
        /*03a6*/ 	.byte	0x06
	.zero		1


	//   ....[34]....
        /*03a8*/ 	.word	0x00008b40
        /*03ac*/ 	.word	0x000000ff
        /*03b0*/ 	.word	0x00016850
        /*03b4*/ 	.short	0x010a
        /*03b6*/ 	.byte	0x06
	.zero		1


	//   ....[35]....
        /*03b8*/ 	.word	0x00008b80
        /*03bc*/ 	.word	0x000000ff
        /*03c0*/ 	.word	0x00016850
        /*03c4*/ 	.short	0x010a
        /*03c6*/ 	.byte	0x06
	.zero		1


	//   ....[36]....
        /*03c8*/ 	.word	0x0000a200
        /*03cc*/ 	.word	0x0000001b
        /*03d0*/ 	.word	0x00000000
        /*03d4*/ 	.short	0x0101
        /*03d6*/ 	.byte	0x3f
	.zero		1


	//   ....[37]....
        /*03d8*/ 	.word	0x0000a3b0
        /*03dc*/ 	.word	0x00000023
        /*03e0*/ 	.word	0x00000000
        /*03e4*/ 	.short	0x0101
        /*03e6*/ 	.byte	0x3f
	.zero		1


	//   ....[38]....
        /*03e8*/ 	.word	0x0000ae30
        /*03ec*/ 	.word	0x000000ff
        /*03f0*/ 	.word	0x00016830
        /*03f4*/ 	.short	0x010a
        /*03f6*/ 	.byte	0x06
	.zero		1


	//   ....[39]....
        /*03f8*/ 	.word	0x0000ae70
        /*03fc*/ 	.word	0x000000ff
        /*0400*/ 	.word	0x00016830
        /*0404*/ 	.short	0x010a
        /*0406*/ 	.byte	0x06
	.zero		1


	//   ....[40]....
        /*0408*/ 	.word	0x0000b050
        /*040c*/ 	.word	0x000000ff
        /*0410*/ 	.word	0x00016850
        /*0414*/ 	.short	0x010a
        /*0416*/ 	.byte	0x06
	.zero		1


	//   ....[41]....
        /*0418*/ 	.word	0x0000b090
        /*041c*/ 	.word	0x000000ff
        /*0420*/ 	.word	0x00016850
        /*0424*/ 	.short	0x010a
        /*0426*/ 	.byte	0x06
	.zero		1


	//   ....[42]....
        /*0428*/ 	.word	0x0000bc70
        /*042c*/ 	.word	0x00000042
        /*0430*/ 	.word	0x00000000
        /*0434*/ 	.short	0x0101
        /*0436*/ 	.byte	0x3f
	.zero		1


	//   ....[43]....
        /*0438*/ 	.word	0x0000d820
        /*043c*/ 	.word	0x00000028
        /*0440*/ 	.word	0x00000000
        /*0444*/ 	.short	0x0101
        /*0446*/ 	.byte	0x3f
	.zero		1


	//   ....[44]....
        /*0448*/ 	.word	0x0000e240
        /*044c*/ 	.word	0x000000ff
        /*0450*/ 	.word	0x00016850
        /*0454*/ 	.short	0x010a
        /*0456*/ 	.byte	0x05
	.zero		1


	//   ....[45]....
        /*0458*/ 	.word	0x0000e280
        /*045c*/ 	.word	0x000000ff
        /*0460*/ 	.word	0x00016850
        /*0464*/ 	.short	0x010a
        /*0466*/ 	.byte	0x05
	.zero		1


	//   ....[46]....
        /*0468*/ 	.word	0x0000e7b0
        /*046c*/ 	.word	0x00000005
        /*0470*/ 	.word	0x00000000
        /*0474*/ 	.short	0x0101
        /*0476*/ 	.byte	0x3f
	.zero		1


	//   ....[47]....
        /*0478*/ 	.word	0x0000f0b0
        /*047c*/ 	.word	0x000000ff
        /*0480*/ 	.word	0x00000000
        /*0484*/ 	.short	0x0101
        /*0486*/ 	.byte	0x05
	.zero		1


	//   ....[48]....
        /*0488*/ 	.word	0x00010950
        /*048c*/ 	.word	0x0000000d
        /*0490*/ 	.word	0x00016840
        /*0494*/ 	.short	0x010a
        /*0496*/ 	.byte	0x3f
	.zero		1


	//   ....[49]....
        /*0498*/ 	.word	0x00010c40
        /*049c*/ 	.word	0x000000ff
        /*04a0*/ 	.word	0x00016820
        /*04a4*/ 	.short	0x010a
        /*04a6*/ 	.byte	0x27
	.zero		1


	//   ....[50]....
        /*04a8*/ 	.word	0x00010f10
        /*04ac*/ 	.word	0x00000003
        /*04b0*/ 	.word	0x00016840
        /*04b4*/ 	.short	0x010a
        /*04b6*/ 	.byte	0x3f
	.zero		1


	//   ....[51]....
        /*04b8*/ 	.word	0x000110b0
        /*04bc*/ 	.word	0x00000002
        /*04c0*/ 	.word	0x00000060
        /*04c4*/ 	.short	0x010a
        /*04c6*/ 	.byte	0x3f
	.zero		1


	//   ....[52]....
        /*04c8*/ 	.word	0x00011500
        /*04cc*/ 	.word	0x00000004
        /*04d0*/ 	.word	0x00016840
        /*04d4*/ 	.short	0x010a
        /*04d6*/ 	.byte	0x3f
	.zero		1


	//   ....[53]....
        /*04d8*/ 	.word	0x000116a0
        /*04dc*/ 	.word	0x00000003
        /*04e0*/ 	.word	0x00000060
        /*04e4*/ 	.short	0x010a
        /*04e6*/ 	.byte	0x3f
	.zero		1


	//   ....[54]....
        /*04e8*/ 	.word	0x00011a40
        /*04ec*/ 	.word	0x00000003
        /*04f0*/ 	.word	0x00016840
        /*04f4*/ 	.short	0x010a
        /*04f6*/ 	.byte	0x3f
	.zero		1


	//   ....[55]....
        /*04f8*/ 	.word	0x00011be0
        /*04fc*/ 	.word	0x00000003
        /*0500*/ 	.word	0x00000060
        /*0504*/ 	.short	0x010a
        /*0506*/ 	.byte	0x3f
	.zero		1


	//   ....[56]....
        /*0508*/ 	.word	0x00011f10
        /*050c*/ 	.word	0x00000003
        /*0510*/ 	.word	0x00016860
        /*0514*/ 	.short	0x010a
        /*0516*/ 	.byte	0x3f
	.zero		1


	//   ....[57]....
        /*0518*/ 	.word	0x00012290
        /*051c*/ 	.word	0x00000009
        /*0520*/ 	.word	0x00016820
        /*0524*/ 	.short	0x010a
        /*0526*/ 	.byte	0x3f
	.zero		1


	//   ....[58]....
        /*0528*/ 	.word	0x000123b0
        /*052c*/ 	.word	0x00000005
        /*0530*/ 	.word	0x00000000
        /*0534*/ 	.short	0x010a
        /*0536*/ 	.byte	0x3f
	.zero		1


	//   ....[59]....
        /*0538*/ 	.word	0x00012420
        /*053c*/ 	.word	0x00000003
        /*0540*/ 	.word	0x00000000
        /*0544*/ 	.short	0x010a
        /*0546*/ 	.byte	0x3f
	.zero		1


	//   ....[60]....
        /*0548*/ 	.word	0x00012480
        /*054c*/ 	.word	0x00000013
        /*0550*/ 	.word	0x00000000
        /*0554*/ 	.short	0x010a
        /*0556*/ 	.byte	0x3f
	.zero		1


	//   ....[61]....
        /*0558*/ 	.word	0x000124b0
        /*055c*/ 	.word	0x00000007
        /*0560*/ 	.word	0x00000000
        /*0564*/ 	.short	0x010a
        /*0566*/ 	.byte	0x3f
	.zero		1


	//   ....[62]....
        /*0568*/ 	.word	0x00012520
        /*056c*/ 	.word	0x00000003
        /*0570*/ 	.word	0x00016800
        /*0574*/ 	.short	0x010a
        /*0576*/ 	.byte	0x3f
	.zero		1


	//   ....[63]....
        /*0578*/ 	.word	0x00012570
        /*057c*/ 	.word	0x00000003
        /*0580*/ 	.word	0x00016830
        /*0584*/ 	.short	0x010a
        /*0586*/ 	.byte	0x3f
	.zero		1


	//   ....[64]....
        /*0588*/ 	.word	0x000125d0
        /*058c*/ 	.word	0x0000000c
        /*0590*/ 	.word	0x00016830
        /*0594*/ 	.short	0x010a
        /*0596*/ 	.byte	0x3f
	.zero		1


	//   ....[65]....
        /*0598*/ 	.word	0x00012630
        /*059c*/ 	.word	0x0000000c
        /*05a0*/ 	.word	0x00016850
        /*05a4*/ 	.short	0x010a
        /*05a6*/ 	.byte	0x3f
	.zero		1


	//   ....[66]....
        /*05a8*/ 	.word	0x00012690
        /*05ac*/ 	.word	0x0000000d
        /*05b0*/ 	.word	0x00016830
        /*05b4*/ 	.short	0x010a
        /*05b6*/ 	.byte	0x3f
	.zero		1


	//   ....[67]....
        /*05b8*/ 	.word	0x000126f0
        /*05bc*/ 	.word	0x0000000d
        /*05c0*/ 	.word	0x00016850
        /*05c4*/ 	.short	0x010a
        /*05c6*/ 	.byte	0x3f
	.zero		1


	//   ....[68]....
        /*05c8*/ 	.word	0x00012750
        /*05cc*/ 	.word	0x0000000d
        /*05d0*/ 	.word	0x00016830
        /*05d4*/ 	.short	0x010a
        /*05d6*/ 	.byte	0x3f
	.zero		1


	//   ....[69]....
        /*05d8*/ 	.word	0x000127b0
        /*05dc*/ 	.word	0x0000000d
        /*05e0*/ 	.word	0x00016850
        /*05e4*/ 	.short	0x010a
        /*05e6*/ 	.byte	0x3f
	.zero		1


	//   ....[70]....
        /*05e8*/ 	.word	0x00012810
        /*05ec*/ 	.word	0x00000003
        /*05f0*/ 	.word	0x00016850
        /*05f4*/ 	.short	0x010a
        /*05f6*/ 	.byte	0x3f
	.zero		1


	//   ....[71]....
        /*05f8*/ 	.word	0x00012960
        /*05fc*/ 	.word	0x0000000d
        /*0600*/ 	.word	0x00016840
        /*0604*/ 	.short	0x010a
        /*0606*/ 	.byte	0x3f
	.zero		1


	//   ....[72]....
        /*0608*/ 	.word	0x000129c0
        /*060c*/ 	.word	0x00000005
        /*0610*/ 	.word	0x00016820
        /*0614*/ 	.short	0x010a
        /*0616*/ 	.byte	0x3f
	.zero		1


	//   ....[73]....
        /*0618*/ 	.word	0x00012a10
        /*061c*/ 	.word	0x00000003
        /*0620*/ 	.word	0x00016840
        /*0624*/ 	.short	0x010a
        /*0626*/ 	.byte	0x3f
	.zero		1


	//   ....[74]....
        /*0628*/ 	.word	0x00012a60
        /*062c*/ 	.word	0x00000002
        /*0630*/ 	.word	0x00000060
        /*0634*/ 	.short	0x010a
        /*0636*/ 	.byte	0x3f
	.zero		1


	//   ....[75]....
        /*0638*/ 	.word	0x00012ab0
        /*063c*/ 	.word	0x00000004
        /*0640*/ 	.word	0x00016840
        /*0644*/ 	.short	0x010a
        /*0646*/ 	.byte	0x3f
	.zero		1


	//   ....[76]....
        /*0648*/ 	.word	0x00012b00
        /*064c*/ 	.word	0x00000003
        /*0650*/ 	.word	0x00000060
        /*0654*/ 	.short	0x010a
        /*0656*/ 	.byte	0x3f
	.zero		1


	//   ....[77]....
        /*0658*/ 	.word	0x00012b50
        /*065c*/ 	.word	0x00000003
        /*0660*/ 	.word	0x00016840
        /*0664*/ 	.short	0x010a
        /*0666*/ 	.byte	0x3f
	.zero		1


	//   ....[78]....
        /*0668*/ 	.word	0x00012ba0
        /*066c*/ 	.word	0x00000003
        /*0670*/ 	.word	0x00000060
        /*0674*/ 	.short	0x010a
        /*0676*/ 	.byte	0x3f
	.zero		1


	//   ....[79]....
        /*0678*/ 	.word	0x00012bf0
        /*067c*/ 	.word	0x00000003
        /*0680*/ 	.word	0x00016860
        /*0684*/ 	.short	0x010a
        /*0686*/ 	.byte	0x3f
	.zero		1


	//   ....[80]....
        /*0688*/ 	.word	0x00012cd0
        /*068c*/ 	.word	0x00000009
        /*0690*/ 	.word	0x00016820
        /*0694*/ 	.short	0x010a
        /*0696*/ 	.byte	0x3f
	.zero		1


	//   ....[81]....
        /*0698*/ 	.word	0x00012d20
        /*069c*/ 	.word	0x00000005
        /*06a0*/ 	.word	0x00000000
        /*06a4*/ 	.short	0x010a
        /*06a6*/ 	.byte	0x3f
	.zero		1


	//   ....[82]....
        /*06a8*/ 	.word	0x00012d70
        /*06ac*/ 	.word	0x00000003
        /*06b0*/ 	.word	0x00000000
        /*06b4*/ 	.short	0x010a
        /*06b6*/ 	.byte	0x3f
	.zero		1


	//   ....[83]....
        /*06b8*/ 	.word	0x00012dc0
        /*06bc*/ 	.word	0x00000013
        /*06c0*/ 	.word	0x00000000
        /*06c4*/ 	.short	0x010a
        /*06c6*/ 	.byte	0x3f
	.zero		1


	//----- nvinfo : EIATTR_NUM_MBARRIERS
	.align		4
.L_1581:
        /*06c8*/ 	.byte	0x03, 0x38
        /*06ca*/ 	.short	0x0016


	//----- nvinfo : EIATTR_EXIT_INSTR_OFFSETS
	.align		4
        /*06cc*/ 	.byte	0x04, 0x1c
        /*06ce*/ 	.short	(.L_1583 - .L_1582)


	//   ....[0]....
.L_1582:
        /*06d0*/ 	.word	0x00000a50


	//   ....[1]....
        /*06d4*/ 	.word	0x0000f8a0


	//   ....[2]....
        /*06d8*/ 	.word	0x0000f900


	//   ....[3]....
        /*06dc*/ 	.word	0x000122d0


	//   ....[4]....
        /*06e0*/ 	.word	0x00012500


	//----- nvinfo : EIATTR_MAX_THREADS
	.align		4
.L_1583:
        /*06e4*/ 	.byte	0x04, 0x05
        /*06e6*/ 	.short	(.L_1585 - .L_1584)
.L_1584:
        /*06e8*/ 	.word	0x00000200
        /*06ec*/ 	.word	0x00000001
        /*06f0*/ 	.word	0x00000001


	//----- nvinfo : EIATTR_CRS_STACK_SIZE
	.align		4
.L_1585:
        /*06f4*/ 	.byte	0x04, 0x1e
        /*06f6*/ 	.short	(.L_1587 - .L_1586)
.L_1586:
        /*06f8*/ 	.word	0x00000000


	//----- nvinfo : EIATTR_CBANK_PARAM_SIZE
	.align		4
.L_1587:
        /*06fc*/ 	.byte	0x03, 0x19
        /*06fe*/ 	.short	0x0bf0


	//----- nvinfo : EIATTR_PARAM_CBANK
	.align		4
        /*0700*/ 	.byte	0x04, 0x0a
        /*0702*/ 	.short	(.L_1589 - .L_1588)
	.align		4
.L_1588:
        /*0704*/ 	.word	index@(.nv.constant0._ZN7cutlass13device_kernelIN5flash11enable_sm90INS1_16FlashAttnFwdSm90INS1_25CollectiveMainloopFwdSm90ILi2EN4cute5tupleIJNS5_1CILi1EEES8_S8_EEENS6_IJNS7_ILi192EEENS7_ILi128EEENS7_ILi64EEEEEELi64ENS_10bfloat16_tEfNS_4arch4Sm90ELb0ELb1ELb1ELb0ELb0ELb0ELb0ELb1ELb1ELb0ELb0ELb0EEENS1_21CollectiveEpilogueFwdINS6_IJSA_SC_SB_EEES9_SE_SG_Li384ELb0ELb0ELb0ELb0EEENS1_30DynamicPersistentTileSchedulerILi384ELi32ELb0ELb0ELb1EEEEEEEEEvNT_6ParamsE)
        /*0708*/ 	.short	0x0210
        /*070a*/ 	.short	0x0bf0


	//----- nvinfo : EIATTR_SW_WAR
	.align		4
.L_1589:
        /*070c*/ 	.byte	0x04, 0x36
        /*070e*/ 	.short	(.L_1591 - .L_1590)
.L_1590:
        /*0710*/ 	.word	0x00000008
.L_1591:


//--------------------- .nv.info._ZN7cutlass13device_kernelIN5flash11enable_sm90INS1_16FlashAttnFwdSm90INS1_25CollectiveMainloopFwdSm90ILi2EN4cute5tupleIJNS5_1CILi1EEES8_S8_EEENS6_IJNS7_ILi192EEENS7_ILi128EEENS7_ILi64EEEEEELi64ENS_10bfloat16_tEfNS_4arch4Sm90ELb0ELb1ELb1ELb1ELb0ELb0ELb0ELb1ELb1ELb0ELb0ELb0EEENS1_21CollectiveEpilogueFwdINS6_IJSA_SC_SB_EEES9_SE_SG_Li384ELb1ELb0ELb0ELb0EEENS1_36VarlenDynamicPersistentTileSchedulerILi192ELi128ELi384ELi32ELb0ELb0ELb1ELb1ELb0ELb1EEEEEEEEEvNT_6ParamsE --------------------------
	.section	.nv.info._ZN7cutlass13device_kernelIN5flash11enable_sm90INS1_16FlashAttnFwdSm90INS1_25CollectiveMainloopFwdSm90ILi2EN4cute5tupleIJNS5_1CILi1EEES8_S8_EEENS6_IJNS7_ILi192EEENS7_ILi128EEENS7_ILi64EEEEEELi64ENS_10bfloat16_tEfNS_4arch4Sm90ELb0ELb1ELb1ELb1ELb0ELb0ELb0ELb1ELb1ELb0ELb0ELb0EEENS1_21CollectiveEpilogueFwdINS6_IJSA_SC_SB_EEES9_SE_SG_Li384ELb1ELb0ELb0ELb0EEENS1_36VarlenDynamicPersistentTileSchedulerILi192ELi128ELi384ELi32ELb0ELb0ELb1ELb1ELb0ELb1EEEEEEEEEvNT_6ParamsE,"",@"SHT_CUDA_INFO"
	.sectionflags	@""
	.align	4


	//----- nvinfo : EIATTR_CUDA_API_VERSION
	.align		4
        /*0000*/ 	.byte	0x04, 0x37
        /*0002*/ 	.short	(.L_1593 - .L_1592)
.L_1592:
        /*0004*/ 	.word	0x00000082


	//----- nvinfo : EIATTR_KPARAM_INFO
	.align		4
.L_1593:
        /*0008*/ 	.byte	0x04, 0x17
        /*000a*/ 	.short	(.L_1595 - .L_1594)
.L_1594:
        /*000c*/ 	.word	0x00000000
        /*0010*/ 	.short	0x0000
        /*0012*/ 	.short	0x0070
        /*0014*/ 	.byte	0x00, 0xf0, 0x01, 0x28


	//----- nvinfo : EIATTR_SPARSE_MMA_MASK
	.align		4
.L_1595:
        /*0018*/ 	.byte	0x03, 0x50
        /*001a*/ 	.short	0x0000


	//----- nvinfo : EIATTR_MAXREG_COUNT
	.align		4
        /*001c*/ 	.byte	0x03, 0x1b
        /*001e*/ 	.short	0x0080


	//----- nvinfo : EIATTR_NUM_BARRIERS
	.align		4
        /*0020*/ 	.byte	0x02, 0x4c
        /*0022*/ 	.byte	0x10
	.zero		1


	//----- nvinfo : EIATTR_EXTERNS
	.align		4
        /*0024*/ 	.byte	0x04, 0x0f
        /*0026*/ 	.short	(.L_1597 - .L_1596)


	//   ....[0]....
	.align		4
.L_1596:
        /*0028*/ 	.word	index@(__assertfail)


	//----- nvinfo : EIATTR_ANNOTATIONS
	.align		4
.L_1597:
        /*002c*/ 	.byte	0x04, 0x55
        /*002e*/ 	.short	(.L_1599 - .L_1598)


	//   ....[0]....
.L_1598:
        /*0030*/ 	.word	0x00000001
        /*0034*/ 	.byte	0x70, 0x0d, 0x00, 0x00, 0x01, 0x00, 0x00, 0x00, 0x90, 0x0d, 0x00, 0x00, 0x01, 0x00, 0x00, 0x00
        /*0044*/ 	.byte	0xb0, 0x1a, 0x00, 0x00, 0x01, 0x00, 0x00, 0x00, 0xd0, 0xec, 0x00, 0x00, 0x01, 0x00, 0x00, 0x00
        /*0054*/ 	.byte	0x80, 0xf1, 0x00, 0x00, 0x01, 0x00, 0x00, 0x00, 0x80, 0x13, 0x01, 0x00, 0x01, 0x00, 0x00, 0x00
        /*0064*/ 	.byte	0x10, 0x1e, 0x01, 0x00


	//----- nvinfo : EIATTR_MERCURY_ISA_VERSION
	.align		4
.L_1599:
        /*0068*/ 	.byte	0x03, 0x5f
        /*006a*/ 	.short	0x0101


	//----- nvinfo : EIATTR_UNUSED_LOAD_BYTE_OFFSET
	.align		4
        /*006c*/ 	.byte	0x04, 0x44
        /*006e*/ 	.short	(.L_1601 - .L_1600)


	//   ....[0]....
.L_1600:
        /*0070*/ 	.word	0x00000a70
        /*0074*/ 	.word	0x0000fff0


	//   ....[1]....
        /*0078*/ 	.word	0x0000ec80
        /*007c*/ 	.word	0x0000fff0


	//----- nvinfo : EIATTR_INT_WARP_WIDE_INSTR_OFFSETS
	.align		4
.L_1601:
        /*0080*/ 	.byte	0x04, 0x31
        /*0082*/ 	.short	(.L_1603 - .L_1602)


	//   ....[0]....
.L_1602:
        /*0084*/ 	.word	0x00000160


	//   ....[1]....
        /*0088*/ 	.word	0x000001a0


	//   ....[2]....
        /*008c*/ 	.word	0x00000210


	//   ....[3]....
        /*0090*/ 	.word	0x000119c0


	//   ....[4]....
        /*0094*/ 	.word	0x00011a50


	//   ....[5]....
        /*0098*/ 	.word	0x00011f00


	//   ....[6]....
        /*009c*/ 	.word	0x00011f40


	//   ....[7]....
        /*00a0*/ 	.word	0x000138e0


	//   ....[8]....
        /*00a4*/ 	.word	0x00013970


	//----- nvinfo : EIATTR_COOP_GROUP_MASK_REGIDS
	.align		4
.L_1603:
        /*00a8*/ 	.byte	0x04, 0x29
        /*00aa*/ 	.short	(.L_1605 - .L_1604)


	//   ....[0]....
.L_1604:
        /*00ac*/ 	.word	0xffffffff


	//   ....[1]....
        /*00b0*/ 	.word	0xffffffff


	//   ....[2]....
        /*00b4*/ 	.word	0xffffffff


	//   ....[3]....
        /*00b8*/ 	.word	0xffffffff


	//   ....[4]....
        /*00bc*/ 	.word	0xffffffff


	//   ....[5]....
        /*00c0*/ 	.word	0xffffffff


	//   ....[6]....
        /*00c4*/ 	.word	0xffffffff


	//   ....[7]....
        /*00c8*/ 	.word	0xffffffff


	//   ....[8]....
        /*00cc*/ 	.word	0xffffffff


	//   ....[9]....
        /*00d0*/ 	.word	0xffffffff


	//   ....[10]....
        /*00d4*/ 	.word	0xffffffff


	//   ....[11]....
        /*00d8*/ 	.word	0xffffffff


	//   ....[12]....
        /*00dc*/ 	.word	0xffffffff


	//   ....[13]....
        /*00e0*/ 	.word	0xffffffff


	//   ....[14]....
        /*00e4*/ 	.word	0xffffffff


	//   ....[15]....
        /*00e8*/ 	.word	0xffffffff


	//   ....[16]....
        /*00ec*/ 	.word	0xffffffff


	//   ....[17]....
        /*00f0*/ 	.word	0xffffffff


	//   ....[18]....
        /*00f4*/ 	.word	0xffffffff


	//   ....[19]....
        /*00f8*/ 	.word	0xffffffff


	//   ....[20]....
        /*00fc*/ 	.word	0xffffffff


	//   ....[21]....
        /*0100*/ 	.word	0xffffffff


	//   ....[22]....
        /*0104*/ 	.word	0xffffffff


	//   ....[23]....
        /*0108*/ 	.word	0xffffffff


	//   ....[24]....
        /*010c*/ 	.word	0xffffffff


	//   ....[25]....
        /*0110*/ 	.word	0xffffffff


	//   ....[26]....
        /*0114*/ 	.word	0xffffffff


	//   ....[27]....
        /*0118*/ 	.word	0xffffffff


	//   ....[28]....
        /*011c*/ 	.word	0xffffffff


	//   ....[29]....
        /*0120*/ 	.word	0xffffffff


	//   ....[30]....
        /*0124*/ 	.word	0xffffffff


	//   ....[31]....
        /*0128*/ 	.word	0xffffffff


	//   ....[32]....
        /*012c*/ 	.word	0xffffffff


	//   ....[33]....
        /*0130*/ 	.word	0xffffffff


	//   ....[34]....
        /*0134*/ 	.word	0xffffffff


	//   ....[35]....
        /*0138*/ 	.word	0xffffffff


	//   ....[36]....
        /*013c*/ 	.word	0xffffffff


	//   ....[37]....
        /*0140*/ 	.word	0xffffffff


	//   ....[38]....
        /*0144*/ 	.word	0xffffffff


	//   ....[39]....
        /*0148*/ 	.word	0xffffffff


	//   ....[40]....
        /*014c*/ 	.word	0xffffffff


	//   ....[41]....
        /*0150*/ 	.word	0xffffffff


	//   ....[42]....
        /*0154*/ 	.word	0xffffffff


	//   ....[43]....
        /*0158*/ 	.word	0xffffffff


	//   ....[44]....
        /*015c*/ 	.word	0xffffffff


	//   ....[45]....
        /*0160*/ 	.word	0xffffffff


	//   ....[46]....
        /*0164*/ 	.word	0xffffffff


	//   ....[47]....
        /*0168*/ 	.word	0xffffffff


	//   ....[48]....
        /*016c*/ 	.word	0xffffffff


	//   ....[49]....
        /*0170*/ 	.word	0xffffffff


	//   ....[50]....
        /*0174*/ 	.word	0xffffffff


	//   ....[51]....
        /*0178*/ 	.word	0xffffffff


	//   ....[52]....
        /*017c*/ 	.word	0xffffffff


	//   ....[53]....
        /*0180*/ 	.word	0xffffffff


	//   ....[54]....
        /*0184*/ 	.word	0xffffffff


	//   ....[55]....
        /*0188*/ 	.word	0xffffffff


	//   ....[56]....
        /*018c*/ 	.word	0xffffffff


	//   ....[57]....
        /*0190*/ 	.word	0xffffffff


	//   ....[58]....
        /*0194*/ 	.word	0xffffffff


	//   ....[59]....
        /*0198*/ 	.word	0xffffffff


	//   ....[60]....
        /*019c*/ 	.word	0xffffffff


	//   ....[61]....
        /*01a0*/ 	.word	0xffffffff


	//   ....[62]....
        /*01a4*/ 	.word	0x0500000f


	//   ....[63]....
        /*01a8*/ 	.word	0x0500000f


	//   ....[64]....
        /*01ac*/ 	.word	0x0500000f


	//   ....[65]....
        /*01b0*/ 	.word	0x0500000f


	//   ....[66]....
        /*01b4*/ 	.word	0x0500000f


	//   ....[67]....
        /*01b8*/ 	.word	0x0500000f


	//   ....[68]....
        /*01bc*/ 	.word	0x0500000f


	//   ....[69]....
        /*01c0*/ 	.word	0x0500000f


	//   ....[70]....
        /*01c4*/ 	.word	0x0500000f


	//   ....[71]....
        /*01c8*/ 	.word	0x0500000f


	//   ....[72]....
        /*01cc*/ 	.word	0x0500000f


	//   ....[73]....
        /*01d0*/ 	.word	0x0500000f


	//   ....[74]....
        /*01d4*/ 	.word	0x0500000f


	//   ....[75]....
        /*01d8*/ 	.word	0x0500000f


	//   ....[76]....
        /*01dc*/ 	.word	0x0500000f


	//   ....[77]....
        /*01e0*/ 	.word	0x0500000f


	//   ....[78]....
        /*01e4*/ 	.word	0x0500000f


	//   ....[79]....
        /*01e8*/ 	.word	0x0500000f


	//   ....[80]....
        /*01ec*/ 	.word	0x0500000f


	//----- nvinfo : EIATTR_COOP_GROUP_INSTR_OFFSETS
	.align		4
.L_1605:
        /*01f0*/ 	.byte	0x04, 0x28
        /*01f2*/ 	.short	(.L_1607 - .L_1606)


	//   ....[0]....
.L_1606:
        /*01f4*/ 	.word	0x00000070


	//   ....[1]....
        /*01f8*/ 	.word	0x00000170


	//   ....[2]....
        /*01fc*/ 	.word	0x000001c0


	//   ....[3]....
        /*0200*/ 	.word	0x000003f0


	//   ....[4]....
        /*0204*/ 	.word	0x00000550


	//   ....[5]....
        /*0208*/ 	.word	0x00000670


	//   ....[6]....
        /*020c*/ 	.word	0x000007d0


	//   ....[7]....
        /*0210*/ 	.word	0x00001760


	//   ....[8]....
        /*0214*/ 	.word	0x00003ac0


	//   ....[9]....
        /*0218*/ 	.word	0x00003b80


	//   ....[10]....
        /*021c*/ 	.word	0x000043c0


	//   ....[11]....
        /*0220*/ 	.word	0x00004430


	//   ....[12]....
        /*0224*/ 	.word	0x00006f60


	//   ....[13]....
        /*0228*/ 	.word	0x00007010


	//   ....[14]....
        /*022c*/ 	.word	0x00007ad0


	//   ....[15]....
        /*0230*/ 	.word	0x00007b70


	//   ....[16]....
        /*0234*/ 	.word	0x00009780


	//   ....[17]....
        /*0238*/ 	.word	0x000097f0


	//   ....[18]....
        /*023c*/ 	.word	0x00009ed0


	//   ....[19]....
        /*0240*/ 	.word	0x00009f50


	//   ....[20]....
        /*0244*/ 	.word	0x0000cc00


	//   ....[21]....
        /*0248*/ 	.word	0x0000cc20


	//   ....[22]....
        /*024c*/ 	.word	0x0000d7a0


	//   ....[23]....
        /*0250*/ 	.word	0x0000d820


	//   ....[24]....
        /*0254*/ 	.word	0x0000e540


	//   ....[25]....
        /*0258*/ 	.word	0x0000e580


	//   ....[26]....
        /*025c*/ 	.word	0x0000e680


	//   ....[27]....
        /*0260*/ 	.word	0x0000e690


	//   ....[28]....
        /*0264*/ 	.word	0x000105c0


	//   ....[29]....
        /*0268*/ 	.word	0x00010740


	//   ....[30]....
        /*026c*/ 	.word	0x00010770


	//   ....[31]....
        /*0270*/ 	.word	0x000107b0


	//   ....[32]....
        /*0274*/ 	.word	0x00010820


	//   ....[33]....
        /*0278*/ 	.word	0x00010880


	//   ....[34]....
        /*027c*/ 	.word	0x000108c0


	//   ....[35]....
        /*0280*/ 	.word	0x00010a40


	//   ....[36]....
        /*0284*/ 	.word	0x00010aa0


	//   ....[37]....
        /*0288*/ 	.word	0x00010ae0


	//   ....[38]....
        /*028c*/ 	.word	0x00010b20


	//   ....[39]....
        /*0290*/ 	.word	0x00010b50


	//   ....[40]....
        /*0294*/ 	.word	0x00010b80


	//   ....[41]....
        /*0298*/ 	.word	0x00010c20


	//   ....[42]....
        /*029c*/ 	.word	0x00010c80


	//   ....[43]....
        /*02a0*/ 	.word	0x00010d10


	//   ....[44]....
        /*02a4*/ 	.word	0x00013c30


	//   ....[45]....
        /*02a8*/ 	.word	0x00013c40


	//   ....[46]....
        /*02ac*/ 	.word	0x00013d30


	//   ....[47]....
        /*02b0*/ 	.word	0x00013d90


	//   ....[48]....
        /*02b4*/ 	.word	0x00013dd0


	//   ....[49]....
        /*02b8*/ 	.word	0x00013e10


	//   ....[50]....
        /*02bc*/ 	.word	0x00013e40


	//   ....[51]....
        /*02c0*/ 	.word	0x00013e70


	//   ....[52]....
        /*02c4*/ 	.word	0x00013fe0


	//   ....[53]....
        /*02c8*/ 	.word	0x00014040


	//   ....[54]....
        /*02cc*/ 	.word	0x00014080


	//   ....[55]....
        /*02d0*/ 	.word	0x000140c0


	//   ....[56]....
        /*02d4*/ 	.word	0x000140f0


	//   ....[57]....
        /*02d8*/ 	.word	0x00014120


	//   ....[58]....
        /*02dc*/ 	.word	0x000141e0


	//   ....[59]....
        /*02e0*/ 	.word	0x00014200


	//   ....[60]....
        /*02e4*/ 	.word	0x00014270


	//   ....[61]....
        /*02e8*/ 	.word	0x000148c0


	//   ....[62]....
        /*02ec*/ 	.word	0x00014f20


	//   ....[63]....
        /*02f0*/ 	.word	0x00015310


	//   ....[64]....
        /*02f4*/ 	.word	0x000153a0


	//   ....[65]....
        /*02f8*/ 	.word	0x00015440


	//   ....[66]....
        /*02fc*/ 	.word	0x000154f0


	//   ....[67]....
        /*0300*/ 	.word	0x00015570


	//   ....[68]....
        /*0304*/ 	.word	0x000155f0


	//   ....[69]....
        /*0308*/ 	.word	0x00015670


	//   ....[70]....
        /*030c*/ 	.word	0x000156f0


	//   ....[71]....
        /*0310*/ 	.word	0x00015780


	//   ....[72]....
        /*0314*/ 	.word	0x00015830


	//   ....[73]....
        /*0318*/ 	.word	0x000158b0


	//   ....[74]....
        /*031c*/ 	.word	0x00015930


	//   ....[75]....
        /*0320*/ 	.word	0x000159b0


	//   ....[76]....
        /*0324*/ 	.word	0x00015a30


	//   ....[77]....
        /*0328*/ 	.word	0x00015aa0


	//   ....[78]....
        /*032c*/ 	.word	0x00015b40


	//   ....[79]....
        /*0330*/ 	.word	0x00015bd0


	//   ....[80]....
        /*0334*/ 	.word	0x00015cf0


	//----- nvinfo : EIATTR_REG_RECONFIG
	.align		4
.L_1607:
        /*0338*/ 	.byte	0x01, 0x54
	.zero		2


	//----- nvinfo : EIATTR_SYSCALL_OFFSETS
	.align		4
        /*033c*/ 	.byte	0x04, 0x46
        /*033e*/ 	.short	(.L_1609 - .L_1608)


	//   ....[0]....
.L_1608:
        /*0340*/ 	.word	0x00001910


	//   ....[1]....
        /*0344*/ 	.word	0x00011bd0


	//   ....[2]....
        /*0348*/ 	.word	0x00011d00


	//   ....[3]....
        /*034c*/ 	.word	0x00011e00


	//----- nvinfo : EIATTR_MBARRIER_INSTR_OFFSETS
	.align		4
.L_1609:
        /*0350*/ 	.byte	0x04, 0x39
        /*0352*/ 	.short	(.L_1611 - .L_1610)


	//   ....[0]....
.L_1610:
        /*0354*/ 	.word	0x000002a0
        /*0358*/ 	.word	0x000000ff
        /*035c*/ 	.word	0x00016800
        /*0360*/ 	.short	0x0100
        /*0362*/ 	.byte	0x08
	.zero		1


	//   ....[1]....
        /*0364*/ 	.word	0x000002b0
        /*0368*/ 	.word	0x000000ff
        /*036c*/ 	.word	0x00016820
        /*0370*/ 	.short	0x0100
        /*0372*/ 	.byte	0x08
	.zero		1


	//   ....[2]....
        /*0374*/ 	.word	0x000003a0
        /*0378*/ 	.word	0x000000ff
        /*037c*/ 	.word	0x00016830
        /*0380*/ 	.short	0x0100
        /*0382*/ 	.byte	0x08
	.zero		1


	//   ....[3]....
        /*0384*/ 	.word	0x000003b0
        /*0388*/ 	.word	0x000000ff
        /*038c*/ 	.word	0x00016840
        /*0390*/ 	.short	0x0100
        /*0392*/ 	.byte	0x08
	.zero		1


	//   ....[4]....
        /*0394*/ 	.word	0x000003c0
        /*0398*/ 	.word	0x000000ff
        /*039c*/ 	.word	0x00016838
        /*03a0*/ 	.short	0x0100
        /*03a2*/ 	.byte	0x08
	.zero		1


	//   ....[5]....
        /*03a4*/ 	.word	0x000003d0
        /*03a8*/ 	.word	0x000000ff
        /*03ac*/ 	.word	0x00016848
        /*03b0*/ 	.short	0x0100
        /*03b2*/ 	.byte	0x08
	.zero		1


	//   ....[6]....
        /*03b4*/ 	.word	0x00000500
        /*03b8*/ 	.word	0x000000ff
        /*03bc*/ 	.word	0x00016850
        /*03c0*/ 	.short	0x0100
        /*03c2*/ 	.byte	0x08
	.zero		1


	//   ....[7]....
        /*03c4*/ 	.word	0x00000510
        /*03c8*/ 	.word	0x000000ff
        /*03cc*/ 	.word	0x00016860
        /*03d0*/ 	.short	0x0100
        /*03d2*/ 	.byte	0x08
	.zero		1


	//   ....[8]....
        /*03d4*/ 	.word	0x00000520
        /*03d8*/ 	.word	0x000000ff
        /*03dc*/ 	.word	0x00016858
        /*03e0*/ 	.short	0x0100
        /*03e2*/ 	.byte	0x08
	.zero		1


	//   ....[9]....
        /*03e4*/ 	.word	0x00000530
        /*03e8*/ 	.word	0x000000ff
        /*03ec*/ 	.word	0x00016868
        /*03f0*/ 	.short	0x0100
        /*03f2*/ 	.byte	0x08
	.zero		1


	//   ....[10]....
        /*03f4*/ 	.word	0x00000620
        /*03f8*/ 	.word	0x000000ff
        /*03fc*/ 	.word	0x00016870
        /*0400*/ 	.short	0x0100
        /*0402*/ 	.byte	0x06
	.zero		1


	//   ....[11]....
        /*0404*/ 	.word	0x00000630
        /*0408*/ 	.word	0x000000ff
        /*040c*/ 	.word	0x00016880
        /*0410*/ 	.short	0x0100
        /*0412*/ 	.byte	0x06
	.zero		1


	//   ....[12]....
        /*0414*/ 	.word	0x00000640
        /*0418*/ 	.word	0x000000ff
        /*041c*/ 	.word	0x00016878
        /*0420*/ 	.short	0x0100
        /*0422*/ 	.byte	0x06
	.zero		1


	//   ....[13]....
        /*0424*/ 	.word	0x00000650
        /*0428*/ 	.word	0x000000ff
        /*042c*/ 	.word	0x00016888
        /*0430*/ 	.short	0x0100
        /*0432*/ 	.byte	0x06
	.zero		1


	//   ....[14]....
        /*0434*/ 	.word	0x00000780
        /*0438*/ 	.word	0x000000ff
        /*043c*/ 	.word	0x00016890
        /*0440*/ 	.short	0x0100
        /*0442*/ 	.byte	0x08
	.zero		1


	//   ....[15]....
        /*0444*/ 	.word	0x00000790
        /*0448*/ 	.word	0x000000ff
        /*044c*/ 	.word	0x000168a0
        /*0450*/ 	.short	0x0100
        /*0452*/ 	.byte	0x08
	.zero		1


	//   ....[16]....
        /*0454*/ 	.word	0x000007a0
        /*0458*/ 	.word	0x000000ff
        /*045c*/ 	.word	0x00016898
        /*0460*/ 	.short	0x0100
        /*0462*/ 	.byte	0x08
	.zero		1


	//   ....[17]....
        /*0464*/ 	.word	0x000007b0
        /*0468*/ 	.word	0x000000ff
        /*046c*/ 	.word	0x000168a8
        /*0470*/ 	.short	0x0100
        /*0472*/ 	.byte	0x08
	.zero		1


	//   ....[18]....
        /*0474*/ 	.word	0x000008e0
        /*0478*/ 	.word	0x000000ff
        /*047c*/ 	.word	0x000168b0
        /*0480*/ 	.short	0x0100
        /*0482*/ 	.byte	0x08
	.zero		1


	//   ....[19]....
        /*0484*/ 	.word	0x000008f0
        /*0488*/ 	.word	0x000000ff
        /*048c*/ 	.word	0x000168c0
        /*0490*/ 	.short	0x0100
        /*0492*/ 	.byte	0x08
	.zero		1


	//   ....[20]....
        /*0494*/ 	.word	0x00000900
        /*0498*/ 	.word	0x000000ff
        /*049c*/ 	.word	0x000168b8
        /*04a0*/ 	.short	0x0100
        /*04a2*/ 	.byte	0x08
	.zero		1


	//   ....[21]....
        /*04a4*/ 	.word	0x00000910
        /*04a8*/ 	.word	0x000000ff
        /*04ac*/ 	.word	0x000168c8
        /*04b0*/ 	.short	0x0100
        /*04b2*/ 	.byte	0x08
	.zero		1


	//   ....[22]....
        /*04b4*/ 	.word	0x00001990
        /*04b8*/ 	.word	0x000000ff
        /*04bc*/ 	.word	0x00016800
        /*04c0*/ 	.short	0x010a
        /*04c2*/ 	.byte	0x2d
	.zero		1


	//   ....[23]....
        /*04c4*/ 	.word	0x00001a10
        /*04c8*/ 	.word	0x00000004
        /*04cc*/ 	.word	0x00016830
        /*04d0*/ 	.short	0x010a
        /*04d2*/ 	.byte	0x3f
	.zero		1


	//   ....[24]....
        /*04d4*/ 	.word	0x00001a70
        /*04d8*/ 	.word	0x00000004
        /*04dc*/ 	.word	0x00016830
        /*04e0*/ 	.short	0x010a
        /*04e2*/ 	.byte	0x3f
	.zero		1


	//   ....[25]....
        /*04e4*/ 	.word	0x00002160
        /*04e8*/ 	.word	0x00000004
        /*04ec*/ 	.word	0x00000000
        /*04f0*/ 	.short	0x0101
        /*04f2*/ 	.byte	0x3f
	.zero		1


	//   ....[26]....
        /*04f4*/ 	.word	0x00005380
        /*04f8*/ 	.word	0x000000ff
        /*04fc*/ 	.word	0x00016830
        /*0500*/ 	.short	0x010a
        /*0502*/ 	.byte	0x06
	.zero		1


	//   ....[27]....
        /*0504*/ 	.word	0x000053c0
        /*0508*/ 	.word	0x000000ff
        /*050c*/ 	.word	0x00016830
        /*0510*/ 	.short	0x010a
        /*0512*/ 	.byte	0x06
	.zero		1


	//   ....[28]....
        /*0514*/ 	.word	0x000055c0
        /*0518*/ 	.word	0x000000ff
        /*051c*/ 	.word	0x00016850
        /*0520*/ 	.short	0x010a
        /*0522*/ 	.byte	0x06
	.zero		1


	//   ....[29]....
        /*0524*/ 	.word	0x00005600
        /*0528*/ 	.word	0x000000ff
        /*052c*/ 	.word	0x00016850
        /*0530*/ 	.short	0x010a
        /*0532*/ 	.byte	0x06
	.zero		1


	//   ....[30]....
        /*0534*/ 	.word	0x000061f0
        /*0538*/ 	.word	0x00000027
        /*053c*/ 	.word	0x00000000
        /*0540*/ 	.short	0x0101
        /*0542*/ 	.byte	0x3f
	.zero		1


	//   ....[31]....
        /*0544*/ 	.word	0x00007b00
        /*0548*/ 	.word	0x00000026
        /*054c*/ 	.word	0x00000000
        /*0550*/ 	.short	0x0101
        /*0552*/ 	.byte	0x3f
	.zero		1


	//   ....[32]....
        /*0554*/ 	.word	0x00008af0
        /*0558*/ 	.word	0x000000ff
        /*055c*/ 	.word	0x00016830
        /*0560*/ 	.short	0x010a
        /*0562*/ 	.byte	0x06
	.zero		1


	//   ....[33]....
        /*0564*/ 	.word	0x00008b30
        /*0568*/ 	.word	0x000000ff
        /*056c*/ 	.word	0x00016830
        /*0570*/ 	.short	0x010a
        /*0572*/ 	.byte	0x06
	.zero		1


	//   ....[34]....
        /*0574*/ 	.word	0x00008d30
        /*0578*/ 	.word	0x000000ff
        /*057c*/ 	.word	0x00016850
        /*0580*/ 	.short	0x010a
        /*0582*/ 	.byte	0x06
	.zero		1


	//   ....[35]....
        /*0584*/ 	.word	0x00008d70
        /*0588*/ 	.word	0x000000ff
        /*058c*/ 	.word	0x00016850
        /*0590*/ 	.short	0x010a
        /*0592*/ 	.byte	0x06
	.zero		1


	//   ....[36]....
        /*0594*/ 	.word	0x0000a440
        /*0598*/ 	.word	0x00000019
        /*059c*/ 	.word	0x00000000
        /*05a0*/ 	.short	0x0101
        /*05a2*/ 	.byte	0x3f
	.zero		1


	//   ....[37]....
        /*05a4*/ 	.word	0x0000a610
        /*05a8*/ 	.word	0x00000021
        /*05ac*/ 	.word	0x00000000
        /*05b0*/ 	.short	0x0101
        /*05b2*/ 	.byte	0x3f
	.zero		1


	//   ....[38]....
        /*05b4*/ 	.word	0x0000b080
        /*05b8*/ 	.word	0x000000ff
        /*05bc*/ 	.word	0x00016830
        /*05c0*/ 	.short	0x010a
        /*05c2*/ 	.byte	0x06
	.zero		1


	//   ....[39]....
        /*05c4*/ 	.word	0x0000b0c0
        /*05c8*/ 	.word	0x000000ff
        /*05cc*/ 	.word	0x00016830
        /*05d0*/ 	.short	0x010a
        /*05d2*/ 	.byte	0x06
	.zero		1


	//   ....[40]....
        /*05d4*/ 	.word	0x0000b2c0
        /*05d8*/ 	.word	0x000000ff
        /*05dc*/ 	.word	0x00016850
        /*05e0*/ 	.short	0x010a
        /*05e2*/ 	.byte	0x06
	.zero		1


	//   ....[41]....
        /*05e4*/ 	.word	0x0000b300
        /*05e8*/ 	.word	0x000000ff
        /*05ec*/ 	.word	0x00016850
        /*05f0*/ 	.short	0x010a
        /*05f2*/ 	.byte	0x06
	.zero		1


	//   ....[42]....
        /*05f4*/ 	.word	0x0000bea0
        /*05f8*/ 	.word	0x00000051
        /*05fc*/ 	.word	0x00000000
        /*0600*/ 	.short	0x0101
        /*0602*/ 	.byte	0x3f
	.zero		1


	//   ....[43]....
        /*0604*/ 	.word	0x0000dd00
        /*0608*/ 	.word	0x0000001d
        /*060c*/ 	.word	0x00000000
        /*0610*/ 	.short	0x0101
        /*0612*/ 	.byte	0x3f
	.zero		1


	//   ....[44]....
        /*0614*/ 	.word	0x0000e4b0
        /*0618*/ 	.word	0x000000ff
        /*061c*/ 	.word	0x00016850
        /*0620*/ 	.short	0x010a
        /*0622*/ 	.byte	0x05
	.zero		1


	//   ....[45]....
        /*0624*/ 	.word	0x0000e4f0
        /*0628*/ 	.word	0x000000ff
        /*062c*/ 	.word	0x00016850
        /*0630*/ 	.short	0x010a
        /*0632*/ 	.byte	0x05
	.zero		1


	//   ....[46]....
        /*0634*/ 	.word	0x0000ea20
        /*0638*/ 	.word	0x0000000a
        /*063c*/ 	.word	0x00000000
        /*0640*/ 	.short	0x0101
        /*0642*/ 	.byte	0x3f
	.zero		1


	//   ....[47]....
        /*0644*/ 	.word	0x0000f7c0
        /*0648*/ 	.word	0x00000003
        /*064c*/ 	.word	0x00000000
        /*0650*/ 	.short	0x0101
        /*0652*/ 	.byte	0x3f
	.zero		1


	//   ....[48]....
        /*0654*/ 	.word	0x00012290
        /*0658*/ 	.word	0x00000005
        /*065c*/ 	.word	0x00016840
        /*0660*/ 	.short	0x010a
        /*0662*/ 	.byte	0x3f
	.zero		1


	//   ....[49]....
        /*0664*/ 	.word	0x000125c0
        /*0668*/ 	.word	0x00000019
        /*066c*/ 	.word	0x00016820
        /*0670*/ 	.short	0x010a
        /*0672*/ 	.byte	0x3f
	.zero		1


	//   ....[50]....
        /*0674*/ 	.word	0x000128a0
        /*0678*/ 	.word	0x00000003
        /*067c*/ 	.word	0x00016840
        /*0680*/ 	.short	0x010a
        /*0682*/ 	.byte	0x3f
	.zero		1


	//   ....[51]....
        /*0684*/ 	.word	0x00012a80
        /*0688*/ 	.word	0x00000002
        /*068c*/ 	.word	0x00000060
        /*0690*/ 	.short	0x010a
        /*0692*/ 	.byte	0x3f
	.zero		1


	//   ....[52]....
        /*0694*/ 	.word	0x00012f00
        /*0698*/ 	.word	0x00000003
        /*069c*/ 	.word	0x00016840
        /*06a0*/ 	.short	0x010a
        /*06a2*/ 	.byte	0x3f
	.zero		1


	//   ....[53]....
        /*06a4*/ 	.word	0x000130e0
        /*06a8*/ 	.word	0x00000003
        /*06ac*/ 	.word	0x00000060
        /*06b0*/ 	.short	0x010a
        /*06b2*/ 	.byte	0x3f
	.zero		1


	//   ....[54]....
        /*06b4*/ 	.word	0x000134b0
        /*06b8*/ 	.word	0x00000002
        /*06bc*/ 	.word	0x00016840
        /*06c0*/ 	.short	0x010a
        /*06c2*/ 	.byte	0x3f
	.zero		1


	//   ....[55]....
        /*06c4*/ 	.word	0x000136a0
        /*06c8*/ 	.word	0x00000002
        /*06cc*/ 	.word	0x00000060
        /*06d0*/ 	.short	0x010a
        /*06d2*/ 	.byte	0x3f
	.zero		1


	//   ....[56]....
        /*06d4*/ 	.word	0x000139e0
        /*06d8*/ 	.word	0x00000003
        /*06dc*/ 	.word	0x00016860
        /*06e0*/ 	.short	0x010a
        /*06e2*/ 	.byte	0x3f
	.zero		1


	//   ....[57]....
        /*06e4*/ 	.word	0x00014840
        /*06e8*/ 	.word	0x00000009
        /*06ec*/ 	.word	0x00016820
        /*06f0*/ 	.short	0x010a
        /*06f2*/ 	.byte	0x3f
	.zero		1


	//   ....[58]....
        /*06f4*/ 	.word	0x000149e0
        /*06f8*/ 	.word	0x00000007
        /*06fc*/ 	.word	0x00000000
        /*0700*/ 	.short	0x010a
        /*0702*/ 	.byte	0x3f
	.zero		1


	//   ....[59]....
        /*0704*/ 	.word	0x00014a50
        /*0708*/ 	.word	0x00000003
        /*070c*/ 	.word	0x00000000
        /*0710*/ 	.short	0x010a
        /*0712*/ 	.byte	0x3f
	.zero		1


	//   ....[60]....
        /*0714*/ 	.word	0x00014ab0
        /*0718*/ 	.word	0x00000005
        /*071c*/ 	.word	0x00000000
        /*0720*/ 	.short	0x010a
        /*0722*/ 	.byte	0x3f
	.zero		1


	//   ....[61]....
        /*0724*/ 	.word	0x00014ae0
        /*0728*/ 	.word	0x00000003
        /*072c*/ 	.word	0x00000000
        /*0730*/ 	.short	0x010a
        /*0732*/ 	.byte	0x3f
	.zero		1


	//   ....[62]....
        /*0734*/ 	.word	0x00014b50
        /*0738*/ 	.word	0x00000003
        /*073c*/ 	.word	0x00016800
        /*0740*/ 	.short	0x010a
        /*0742*/ 	.byte	0x3f
	.zero		1


	//   ....[63]....
        /*0744*/ 	.word	0x00014ba0
        /*0748*/ 	.word	0x00000004
        /*074c*/ 	.word	0x00016830
        /*0750*/ 	.short	0x010a
        /*0752*/ 	.byte	0x3f
	.zero		1


	//   ....[64]....
        /*0754*/ 	.word	0x00014c00
        /*0758*/ 	.word	0x00000015
        /*075c*/ 	.word	0x00016830
        /*0760*/ 	.short	0x010a
        /*0762*/ 	.byte	0x3f
	.zero		1


	//   ....[65]....
        /*0764*/ 	.word	0x00014c60
        /*0768*/ 	.word	0x00000015
        /*076c*/ 	.word	0x00016850
        /*0770*/ 	.short	0x010a
        /*0772*/ 	.byte	0x3f
	.zero		1


	//   ....[66]....
        /*0774*/ 	.word	0x00014cc0
        /*0778*/ 	.word	0x00000007
        /*077c*/ 	.word	0x00016830
        /*0780*/ 	.short	0x010a
        /*0782*/ 	.byte	0x3f
	.zero		1


	//   ....[67]....
        /*0784*/ 	.word	0x00014d20
        /*0788*/ 	.word	0x00000007
        /*078c*/ 	.word	0x00016850
        /*0790*/ 	.short	0x010a
        /*0792*/ 	.byte	0x3f
	.zero		1


	//   ....[68]....
        /*0794*/ 	.word	0x00014d80
        /*0798*/ 	.word	0x00000007
        /*079c*/ 	.word	0x00016830
        /*07a0*/ 	.short	0x010a
        /*07a2*/ 	.byte	0x3f
	.zero		1


	//   ....[69]....
        /*07a4*/ 	.word	0x00014de0
        /*07a8*/ 	.word	0x00000007
        /*07ac*/ 	.word	0x00016850
        /*07b0*/ 	.short	0x010a
        /*07b2*/ 	.byte	0x3f
	.zero		1


	//   ....[70]....
        /*07b4*/ 	.word	0x00014e40
        /*07b8*/ 	.word	0x00000005
        /*07bc*/ 	.word	0x00016850
        /*07c0*/ 	.short	0x010a
        /*07c2*/ 	.byte	0x3f
	.zero		1


	//   ....[71]....
        /*07c4*/ 	.word	0x00014fe0
        /*07c8*/ 	.word	0x00000005
        /*07cc*/ 	.word	0x00016840
        /*07d0*/ 	.short	0x010a
        /*07d2*/ 	.byte	0x3f
	.zero		1


	//   ....[72]....
        /*07d4*/ 	.word	0x00015030
        /*07d8*/ 	.word	0x00000019
        /*07dc*/ 	.word	0x00016820
        /*07e0*/ 	.short	0x010a
        /*07e2*/ 	.byte	0x3f
	.zero		1


	//   ....[73]....
        /*07e4*/ 	.word	0x00015080
        /*07e8*/ 	.word	0x00000003
        /*07ec*/ 	.word	0x00016840
        /*07f0*/ 	.short	0x010a
        /*07f2*/ 	.byte	0x3f
	.zero		1


	//   ....[74]....
        /*07f4*/ 	.word	0x000150d0
        /*07f8*/ 	.word	0x00000002
        /*07fc*/ 	.word	0x00000060
        /*0800*/ 	.short	0x010a
        /*0802*/ 	.byte	0x3f
	.zero		1


	//   ....[75]....
        /*0804*/ 	.word	0x00015120
        /*0808*/ 	.word	0x00000003
        /*080c*/ 	.word	0x00016840
        /*0810*/ 	.short	0x010a
        /*0812*/ 	.byte	0x3f
	.zero		1


	//   ....[76]....
        /*0814*/ 	.word	0x00015170
        /*0818*/ 	.word	0x00000003
        /*081c*/ 	.word	0x00000060
        /*0820*/ 	.short	0x010a
        /*0822*/ 	.byte	0x3f
	.zero		1


	//   ....[77]....
        /*0824*/ 	.word	0x000151c0
        /*0828*/ 	.word	0x00000002
        /*082c*/ 	.word	0x00016840
        /*0830*/ 	.short	0x010a
        /*0832*/ 	.byte	0x3f
	.zero		1


	//   ....[78]....
        /*0834*/ 	.word	0x00015210
        /*0838*/ 	.word	0x00000002
        /*083c*/ 	.word	0x00000060
        /*0840*/ 	.short	0x010a
        /*0842*/ 	.byte	0x3f
	.zero		1


	//   ....[79]....
        /*0844*/ 	.word	0x00015260
        /*0848*/ 	.word	0x00000003
        /*084c*/ 	.word	0x00016860
        /*0850*/ 	.short	0x010a
        /*0852*/ 	.byte	0x3f
	.zero		1


	//   ....[80]....
        /*0854*/ 	.word	0x00015c10
        /*0858*/ 	.word	0x00000009
        /*085c*/ 	.word	0x00016820
        /*0860*/ 	.short	0x010a
        /*0862*/ 	.byte	0x3f
	.zero		1


	//   ....[81]....
        /*0864*/ 	.word	0x00015db0
        /*0868*/ 	.word	0x00000007
        /*086c*/ 	.word	0x00000000
        /*0870*/ 	.short	0x010a
        /*0872*/ 	.byte	0x3f
	.zero		1


	//   ....[82]....
        /*0874*/ 	.word	0x00015e00
        /*0878*/ 	.word	0x00000003
        /*087c*/ 	.word	0x00000000
        /*0880*/ 	.short	0x010a
        /*0882*/ 	.byte	0x3f
	.zero		1


	//   ....[83]....
        /*0884*/ 	.word	0x00015e50
        /*0888*/ 	.word	0x00000005
        /*088c*/ 	.word	0x00000000
        /*0890*/ 	.short	0x010a
        /*0892*/ 	.byte	0x3f
	.zero		1


	//----- nvinfo : EIATTR_NUM_MBARRIERS
	.align		4
.L_1611:
        /*0894*/ 	.byte	0x03, 0x38
        /*0896*/ 	.short	0x0016


	//----- nvinfo : EIATTR_EXIT_INSTR_OFFSETS
	.align		4
        /*0898*/ 	.byte	0x04, 0x1c
        /*089a*/ 	.short	(.L_1613 - .L_1612)


	//   ....[0]....
.L_1612:
        /*089c*/ 	.word	0x00000ab0


	//   ....[1]....
        /*08a0*/ 	.word	0x00010580


	//   ....[2]....
        /*08a4*/ 	.word	0x000105e0


	//   ....[3]....
        /*08a8*/ 	.word	0x00014b30


	//----- nvinfo : EIATTR_MAX_THREADS
	.align		4
.L_1613:
        /*08ac*/ 	.byte	0x04, 0x05
        /*08ae*/ 	.short	(.L_1615 - .L_1614)
.L_1614:
        /*08b0*/ 	.word	0x00000200
        /*08b4*/ 	.word	0x00000001
        /*08b8*/ 	.word	0x00000001


	//----- nvinfo : EIATTR_CRS_STACK_SIZE
	.align		4
.L_1615:
        /*08bc*/ 	.byte	0x04, 0x1e
        /*08be*/ 	.short	(.L_1617 - .L_1616)
.L_1616:
        /*08c0*/ 	.word	0x00000000


	//----- nvinfo : EIATTR_CBANK_PARAM_SIZE
	.align		4
.L_1617:
        /*08c4*/ 	.byte	0x03, 0x19
        /*08c6*/ 	.short	0x0a70


	//----- nvinfo : EIATTR_PARAM_CBANK
	.align		4
        /*08c8*/ 	.byte	0x04, 0x0a
        /*08ca*/ 	.short	(.L_1619 - .L_1618)
	.align		4
.L_1618:
        /*08cc*/ 	.word	index@(.nv.constant0._ZN7cutlass13device_kernelIN5flash11enable_sm90INS1_16FlashAttnFwdSm90INS1_25CollectiveMainloopFwdSm90ILi2EN4cute5tupleIJNS5_1CILi1EEES8_S8_EEENS6_IJNS7_ILi192EEENS7_ILi128EEENS7_ILi64EEEEEELi64ENS_10bfloat16_tEfNS_4arch4Sm90ELb0ELb1ELb1ELb1ELb0ELb0ELb0ELb1ELb1ELb0ELb0ELb0EEENS1_21CollectiveEpilogueFwdINS6_IJSA_SC_SB_EEES9_SE_SG_Li384ELb1ELb0ELb0ELb0EEENS1_36VarlenDynamicPersistentTileSchedulerILi192ELi128ELi384ELi32ELb0ELb0ELb1ELb1ELb0ELb1EEEEEEEEEvNT_6ParamsE)
        /*08d0*/ 	.short	0x0210
        /*08d2*/ 	.short	0x0a70


	//----- nvinfo : EIATTR_SW_WAR
	.align		4
.L_1619:
        /*08d4*/ 	.byte	0x04, 0x36
        /*08d6*/ 	.short	(.L_1621 - .L_1620)
.L_1620:
        /*08d8*/ 	.word	0x00000008
.L_1621:


//--------------------- .nv.info._ZN7cutlass13device_kernelIN5flash11enable_sm90INS1_16FlashAttnFwdSm90INS1_25CollectiveMainloopFwdSm90ILi2EN4cute5tupleIJNS5_1CILi1EEES8_S8_EEENS6_IJNS7_ILi192EEENS7_ILi128EEENS7_ILi64EEEEEELi64ENS_10bfloat16_tEfNS_4arch4Sm90ELb0ELb1ELb1ELb1ELb0ELb1ELb0ELb1ELb1ELb0ELb0ELb0EEENS1_21CollectiveEpilogueFwdINS6_IJSA_SC_SB_EEES9_SE_SG_Li384ELb1ELb0ELb0ELb0EEENS1_36VarlenDynamicPersistentTileSchedulerILi192ELi128ELi384ELi32ELb0ELb0ELb1ELb1ELb0ELb1EEEEEEEEEvNT_6ParamsE --------------------------
	.section	.nv.info._ZN7cutlass13device_kernelIN5flash11enable_sm90INS1_16FlashAttnFwdSm90INS1_25CollectiveMainloopFwdSm90ILi2EN4cute5tupleIJNS5_1CILi1EEES8_S8_EEENS6_IJNS7_ILi192EEENS7_ILi128EEENS7_ILi64EEEEEELi64ENS_10bfloat16_tEfNS_4arch4Sm90ELb0ELb1ELb1ELb1ELb0ELb1ELb0ELb1ELb1ELb0ELb0ELb0EEENS1_21CollectiveEpilogueFwdINS6_IJSA_SC_SB_EEES9_SE_SG_Li384ELb1ELb0ELb0ELb0EEENS1_36VarlenDynamicPersistentTileSchedulerILi192ELi128ELi384ELi32ELb0ELb0ELb1ELb1ELb0ELb1EEEEEEEEEvNT_6ParamsE,"",@"SHT_CUDA_INFO"
	.sectionflags	@""
	.align	4


	//----- nvinfo : EIATTR_CUDA_API_VERSION
	.align		4
        /*0000*/ 	.byte	0x04, 0x37
        /*0002*/ 	.short	(.L_1623 - .L_1622)
.L_1622:
        /*0004*/ 	.word	0x00000082


	//----- nvinfo : EIATTR_KPARAM_INFO
	.align		4
.L_1623:
        /*0008*/ 	.byte	0x04, 0x17
        /*000a*/ 	.short	(.L_1625 - .L_1624)
.L_1624:
        /*000c*/ 	.word	0x00000000
        /*0010*/ 	.short	0x0000
        /*0012*/ 	.short	0x0070
        /*0014*/ 	.byte	0x00, 0xf0, 0x01, 0x28


	//----- nvinfo : EIATTR_SPARSE_MMA_MASK
	.align		4
.L_1625:
        /*0018*/ 	.byte	0x03, 0x50
        /*001a*/ 	.short	0x0000


	//----- nvinfo : EIATTR_MAXREG_COUNT
	.align		4
        /*001c*/ 	.byte	0x03, 0x1b
        /*001e*/ 	.short	0x0080


	//----- nvinfo : EIATTR_NUM_BARRIERS
	.align		4
        /*0020*/ 	.byte	0x02, 0x4c
        /*0022*/ 	.byte	0x10
	.zero		1


	//----- nvinfo : EIATTR_EXTERNS
	.align		4
        /*0024*/ 	.byte	0x04, 0x0f
        /*0026*/ 	.short	(.L_1627 - .L_1626)


	//   ....[0]....
	.align		4
.L_1626:
        /*0028*/ 	.word	index@(__assertfail)


	//----- nvinfo : EIATTR_ANNOTATIONS
	.align		4
.L_1627:
        /*002c*/ 	.byte	0x04, 0x55
        /*002e*/ 	.short	(.L_1629 - .L_1628)


	//   ....[0]....
.L_1628:
        /* <DEDUP_REMOVED lines=49> */


	//----- nvinfo : EIATTR_MERCURY_ISA_VERSION
	.align		4
.L_1629:
        /*0330*/ 	.byte	0x03, 0x5f
        /*0332*/ 	.short	0x0101


	//----- nvinfo : EIATTR_UNUSED_LOAD_BYTE_OFFSET
	.align		4
        /*0334*/ 	.byte	0x04, 0x44
        /*0336*/ 	.short	(.L_1631 - .L_1630)


	//   ....[0]....
.L_1630:
        /*0338*/ 	.word	0x00000b20
        /*033c*/ 	.word	0x0000fff0


	//   ....[1]....
        /*0340*/ 	.word	0x00017210
        /*0344*/ 	.word	0x0000fff0


	//----- nvinfo : EIATTR_INT_WARP_WIDE_INSTR_OFFSETS
	.align		4
.L_1631:
        /*0348*/ 	.byte	0x04, 0x31
        /*034a*/ 	.short	(.L_1633 - .L_1632)


	//   ....[0]....
.L_1632:
        /*034c*/ 	.word	0x000001c0


	//   ....[1]....
        /*0350*/ 	.word	0x00000200


	//   ....[2]....
        /*0354*/ 	.word	0x00000270


	//   ....[3]....
        /*0358*/ 	.word	0x0001af80


	//   ....[4]....
        /*035c*/ 	.word	0x0001b010


	//   ....[5]....
        /*0360*/ 	.word	0x0001b4c0


	//   ....[6]....
        /*0364*/ 	.word	0x0001b500


	//   ....[7]....
        /*0368*/ 	.word	0x0001cef0


	//   ....[8]....
        /*036c*/ 	.word	0x0001cf80


	//----- nvinfo : EIATTR_COOP_GROUP_MASK_REGIDS
	.align		4
.L_1633:
        /*0370*/ 	.byte	0x04, 0x29
        /*0372*/ 	.short	(.L_1635 - .L_1634)


	//   ....[0]....
.L_1634:
        /*0374*/ 	.word	0xffffffff


	//   ....[1]....
        /*0378*/ 	.word	0xffffffff


	//   ....[2]....
        /*037c*/ 	.word	0xffffffff


	//   ....[3]....
        /*0380*/ 	.word	0xffffffff


	//   ....[4]....
        /*0384*/ 	.word	0xffffffff


	//   ....[5]....
        /*0388*/ 	.word	0xffffffff


	//   ....[6]....
        /*038c*/ 	.word	0xffffffff


	//   ....[7]....
        /*0390*/ 	.word	0xffffffff


	//   ....[8]....
        /*0394*/ 	.word	0xffffffff


	//   ....[9]....
        /*0398*/ 	.word	0xffffffff


	//   ....[10]....
        /*039c*/ 	.word	0xffffffff


	//   ....[11]....
        /*03a0*/ 	.word	0xffffffff


	//   ....[12]....
        /*03a4*/ 	.word	0xffffffff


	//   ....[13]....
        /*03a8*/ 	.word	0xffffffff


	//   ....[14]....
        /*03ac*/ 	.word	0xffffffff


	//   ....[15]....
        /*03b0*/ 	.word	0xffffffff


	//   ....[16]....
        /*03b4*/ 	.word	0xffffffff


	//   ....[17]....
        /*03b8*/ 	.word	0xffffffff


	//   ....[18]....
        /*03bc*/ 	.word	0xffffffff


	//   ....[19]....
        /*03c0*/ 	.word	0xffffffff


	//   ....[20]....
        /*03c4*/ 	.word	0xffffffff


	//   ....[21]....
        /*03c8*/ 	.word	0xffffffff


	//   ....[22]....
        /*03cc*/ 	.word	0xffffffff


	//   ....[23]....
        /*03d0*/ 	.word	0xffffffff


	//   ....[24]....
        /*03d4*/ 	.word	0xffffffff


	//   ....[25]....
        /*03d8*/ 	.word	0xffffffff


	//   ....[26]....
        /*03dc*/ 	.word	0xffffffff


	//   ....[27]....
        /*03e0*/ 	.word	0xffffffff


	//   ....[28]....
        /*03e4*/ 	.word	0xffffffff


	//   ....[29]....
        /*03e8*/ 	.word	0xffffffff


	//   ....[30]....
        /*03ec*/ 	.word	0xffffffff


	//   ....[31]....
        /*03f0*/ 	.word	0xffffffff


	//   ....[32]....
        /*03f4*/ 	.word	0xffffffff


	//   ....[33]....
        /*03f8*/ 	.word	0xffffffff


	//   ....[34]....
        /*03fc*/ 	.word	0xffffffff


	//   ....[35]....
        /*0400*/ 	.word	0xffffffff


	//   ....[36]....
        /*0404*/ 	.word	0xffffffff


	//   ....[37]....
        /*0408*/ 	.word	0xffffffff


	//   ....[38]....
        /*040c*/ 	.word	0xffffffff


	//   ....[39]....
        /*0410*/ 	.word	0xffffffff


	//   ....[40]....
        /*0414*/ 	.word	0xffffffff


	//   ....[41]....
        /*0418*/ 	.word	0xffffffff


	//   ....[42]....
        /*041c*/ 	.word	0xffffffff


	//   ....[43]....
        /*0420*/ 	.word	0xffffffff


	//   ....[44]....
        /*0424*/ 	.word	0xffffffff


	//   ....[45]....
        /*0428*/ 	.word	0xffffffff


	//   ....[46]....
        /*042c*/ 	.word	0xffffffff


	//   ....[47]....
        /*0430*/ 	.word	0xffffffff


	//   ....[48]....
        /*0434*/ 	.word	0xffffffff


	//   ....[49]....
        /*0438*/ 	.word	0xffffffff


	//   ....[50]....
        /*043c*/ 	.word	0xffffffff


	//   ....[51]....
        /*0440*/ 	.word	0xffffffff


	//   ....[52]....
        /*0444*/ 	.word	0xffffffff


	//   ....[53]....
        /*0448*/ 	.word	0xffffffff


	//   ....[54]....
        /*044c*/ 	.word	0xffffffff


	//   ....[55]....
        /*0450*/ 	.word	0xffffffff


	//   ....[56]....
        /*0454*/ 	.word	0xffffffff


	//   ....[57]....
        /*0458*/ 	.word	0xffffffff


	//   ....[58]....
        /*045c*/ 	.word	0xffffffff


	//   ....[59]....
        /*0460*/ 	.word	0xffffffff


	//   ....[60]....
        /*0464*/ 	.word	0xffffffff


	//   ....[61]....
        /*0468*/ 	.word	0xffffffff


	//   ....[62]....
        /*046c*/ 	.word	0x0500000f


	//   ....[63]....
        /*0470*/ 	.word	0x0500000f


	//   ....[64]....
        /*0474*/ 	.word	0x0500000f


	//   ....[65]....
        /*0478*/ 	.word	0x0500000f


	//   ....[66]....
        /*047c*/ 	.word	0x0500000f


	//   ....[67]....
        /*0480*/ 	.word	0x0500000f


	//   ....[68]....
        /*0484*/ 	.word	0x0500000f


	//   ....[69]....
        /*0488*/ 	.word	0x0500000f


	//   ....[70]....
        /*048c*/ 	.word	0x0500000f


	//   ....[71]....
        /*0490*/ 	.word	0x0500000f


	//   ....[72]....
        /*0494*/ 	.word	0x0500000f


	//   ....[73]....
        /*0498*/ 	.word	0x0500000f


	//   ....[74]....
        /*049c*/ 	.word	0x0500000f


	//   ....[75]....
        /*04a0*/ 	.word	0x0500000f


	//   ....[76]....
        /*04a4*/ 	.word	0x0500000f


	//   ....[77]....
        /*04a8*/ 	.word	0x0500000f


	//   ....[78]....
        /*04ac*/ 	.word	0x0500000f


	//   ....[79]....
        /*04b0*/ 	.word	0x0500000f


	//   ....[80]....
        /*04b4*/ 	.word	0x0500000f


	//   ....[81]....
        /*04b8*/ 	.word	0x0500000f


	//   ....[82]....
        /*04bc*/ 	.word	0x0500000f


	//   ....[83]....
        /*04c0*/ 	.word	0x0500000f


	//   ....[84]....
        /*04c4*/ 	.word	0x0500000f


	//   ....[85]....
        /*04c8*/ 	.word	0x0500000f


	//   ....[86]....
        /*04cc*/ 	.word	0x0500000f


	//   ....[87]....
        /*04d0*/ 	.word	0x0500000f


	//   ....[88]....
        /*04d4*/ 	.word	0x0500000f


	//   ....[89]....
        /*04d8*/ 	.word	0x0500000f


	//   ....[90]....
        /*04dc*/ 	.word	0x0500000f


	//   ....[91]....
        /*04e0*/ 	.word	0x0500000f


	//   ....[92]....
        /*04e4*/ 	.word	0x0500000f


	//   ....[93]....
        /*04e8*/ 	.word	0x0500000f


	//   ....[94]....
        /*04ec*/ 	.word	0x0500000f


	//   ....[95]....
        /*04f0*/ 	.word	0x0500000f


	//   ....[96]....
        /*04f4*/ 	.word	0x0500000f


	//   ....[97]....
        /*04f8*/ 	.word	0x0500000f


	//   ....[98]....
        /*04fc*/ 	.word	0x0500000f


	//----- nvinfo : EIATTR_COOP_GROUP_INSTR_OFFSETS
	.align		4
.L_1635:
        /*0500*/ 	.byte	0x04, 0x28
        /*0502*/ 	.short	(.L_1637 - .L_1636)


	//   ....[0]....
.L_1636:
        /*0504*/ 	.word	0x00000070


	//   ....[1]....
        /*0508*/ 	.word	0x000001d0


	//   ....[2]....
        /*050c*/ 	.word	0x00000220


	//   ....[3]....
        /*0510*/ 	.word	0x00000450


	//   ....[4]....
        /*0514*/ 	.word	0x000005b0


	//   ....[5]....
        /*0518*/ 	.word	0x000006d0


	//   ....[6]....
        /*051c*/ 	.word	0x00000830


	//   ....[7]....
        /*0520*/ 	.word	0x00005e60


	//   ....[8]....
        /*0524*/ 	.word	0x0000b7d0


	//   ....[9]....
        /*0528*/ 	.word	0x0000b880


	//   ....[10]....
        /*052c*/ 	.word	0x0000c0d0


	//   ....[11]....
        /*0530*/ 	.word	0x0000c120


	//   ....[12]....
        /*0534*/ 	.word	0x0000ef70


	//   ....[13]....
        /*0538*/ 	.word	0x0000f070


	//   ....[14]....
        /*053c*/ 	.word	0x0000f8e0


	//   ....[15]....
        /*0540*/ 	.word	0x0000f960


	//   ....[16]....
        /*0544*/ 	.word	0x00011970


	//   ....[17]....
        /*0548*/ 	.word	0x000119e0


	//   ....[18]....
        /*054c*/ 	.word	0x00012020


	//   ....[19]....
        /*0550*/ 	.word	0x000120d0


	//   ....[20]....
        /*0554*/ 	.word	0x000150c0


	//   ....[21]....
        /*0558*/ 	.word	0x000151c0


	//   ....[22]....
        /*055c*/ 	.word	0x00015a00


	//   ....[23]....
        /*0560*/ 	.word	0x00015aa0


	//   ....[24]....
        /*0564*/ 	.word	0x00016a30


	//   ....[25]....
        /*0568*/ 	.word	0x00016a70


	//   ....[26]....
        /*056c*/ 	.word	0x00016b40


	//   ....[27]....
        /*0570*/ 	.word	0x00016e00


	//   ....[28]....
        /*0574*/ 	.word	0x00018c70


	//   ....[29]....
        /*0578*/ 	.word	0x00018e00


	//   ....[30]....
        /*057c*/ 	.word	0x00018e30


	//   ....[31]....
        /*0580*/ 	.word	0x00018e70


	//   ....[32]....
        /*0584*/ 	.word	0x00018ed0


	//   ....[33]....
        /*0588*/ 	.word	0x00018f30


	//   ....[34]....
        /*058c*/ 	.word	0x00018f70


	//   ....[35]....
        /*0590*/ 	.word	0x00019100


	//   ....[36]....
        /*0594*/ 	.word	0x00019160


	//   ....[37]....
        /*0598*/ 	.word	0x000191a0


	//   ....[38]....
        /*059c*/ 	.word	0x000191e0


	//   ....[39]....
        /*05a0*/ 	.word	0x00019210


	//   ....[40]....
        /*05a4*/ 	.word	0x00019240


	//   ....[41]....
        /*05a8*/ 	.word	0x000192e0


	//   ....[42]....
        /*05ac*/ 	.word	0x00019340


	//   ....[43]....
        /*05b0*/ 	.word	0x000193d0


	//   ....[44]....
        /*05b4*/ 	.word	0x0001d240


	//   ....[45]....
        /*05b8*/ 	.word	0x0001d250


	//   ....[46]....
        /*05bc*/ 	.word	0x0001d340


	//   ....[47]....
        /*05c0*/ 	.word	0x0001d3a0


	//   ....[48]....
        /*05c4*/ 	.word	0x0001d3e0


	//   ....[49]....
        /*05c8*/ 	.word	0x0001d420


	//   ....[50]....
        /*05cc*/ 	.word	0x0001d450


	//   ....[51]....
        /*05d0*/ 	.word	0x0001d480


	//   ....[52]....
        /*05d4*/ 	.word	0x0001d5f0


	//   ....[53]....
        /*05d8*/ 	.word	0x0001d650


	//   ....[54]....
        /*05dc*/ 	.word	0x0001d690


	//   ....[55]....
        /*05e0*/ 	.word	0x0001d6d0


	//   ....[56]....
        /*05e4*/ 	.word	0x0001d700


	//   ....[57]....
        /*05e8*/ 	.word	0x0001d730


	//   ....[58]....
        /*05ec*/ 	.word	0x0001d7f0


	//   ....[59]....
        /*05f0*/ 	.word	0x0001d810


	//   ....[60]....
        /*05f4*/ 	.word	0x0001d880


	//   ....[61]....
        /*05f8*/ 	.word	0x0001def0


	//   ....[62]....
        /*05fc*/ 	.word	0x0001e300


	//   ....[63]....
        /*0600*/ 	.word	0x0001e3b0


	//   ....[64]....
        /*0604*/ 	.word	0x0001e450


	//   ....[65]....
        /*0608*/ 	.word	0x0001e4f0


	//   ....[66]....
        /*060c*/ 	.word	0x0001e590


	//   ....[67]....
        /*0610*/ 	.word	0x0001e630


	//   ....[68]....
        /*0614*/ 	.word	0x0001e6d0


	//   ....[69]....
        /*0618*/ 	.word	0x0001e770


	//   ....[70]....
        /*061c*/ 	.word	0x0001e810


	//   ....[71]....
        /*0620*/ 	.word	0x0001e900


	//   ....[72]....
        /*0624*/ 	.word	0x0001e9a0


	//   ....[73]....
        /*0628*/ 	.word	0x0001ea40


	//   ....[74]....
        /*062c*/ 	.word	0x0001eae0


	//   ....[75]....
        /*0630*/ 	.word	0x0001eb80


	//   ....[76]....
        /*0634*/ 	.word	0x0001ec20


	//   ....[77]....
        /*0638*/ 	.word	0x0001ecc0


	//   ....[78]....
        /*063c*/ 	.word	0x0001ed60


	//   ....[79]....
        /*0640*/ 	.word	0x0001f0f0


	//   ....[80]....
        /*0644*/ 	.word	0x0001f3d0


	//   ....[81]....
        /*0648*/ 	.word	0x0001f7c0


	//   ....[82]....
        /*064c*/ 	.word	0x0001f850


	//   ....[83]....
        /*0650*/ 	.word	0x0001f8f0


	//   ....[84]....
        /*0654*/ 	.word	0x0001f9a0


	//   ....[85]....
        /*0658*/ 	.word	0x0001fa20


	//   ....[86]....
        /*065c*/ 	.word	0x0001faa0


	//   ....[87]....
        /*0660*/ 	.word	0x0001fb20


	//   ....[88]....
        /*0664*/ 	.word	0x0001fba0


	//   ....[89]....
        /*0668*/ 	.word	0x0001fc30


	//   ....[90]....
        /*066c*/ 	.word	0x0001fce0


	//   ....[91]....
        /*0670*/ 	.word	0x0001fd60


	//   ....[92]....
        /*0674*/ 	.word	0x0001fde0


	//   ....[93]....
        /*0678*/ 	.word	0x0001fe60


	//   ....[94]....
        /*067c*/ 	.word	0x0001fee0


	//   ....[95]....
        /*0680*/ 	.word	0x0001ff50


	//   ....[96]....
        /*0684*/ 	.word	0x0001fff0


	//   ....[97]....
        /*0688*/ 	.word	0x00020080


	//   ....[98]....
        /*068c*/ 	.word	0x000201a0


	//----- nvinfo : EIATTR_REG_RECONFIG
	.align		4
.L_1637:
        /*0690*/ 	.byte	0x01, 0x54
	.zero		2


	//----- nvinfo : EIATTR_SYSCALL_OFFSETS
	.align		4
        /*0694*/ 	.byte	0x04, 0x46
        /*0696*/ 	.short	(.L_1639 - .L_1638)


	//   ....[0]....
.L_1638:
        /*0698*/ 	.word	0x000018d0


	//   ....[1]....
        /*069c*/ 	.word	0x00001a20


	//   ....[2]....
        /*06a0*/ 	.word	0x00006040


	//   ....[3]....
        /*06a4*/ 	.word	0x000064c0


	//   ....[4]....
        /*06a8*/ 	.word	0x0001b190


	//   ....[5]....
        /*06ac*/ 	.word	0x0001b2c0


	//   ....[6]....
        /*06b0*/ 	.word	0x0001b3c0


	//----- nvinfo : EIATTR_MBARRIER_INSTR_OFFSETS
	.align		4
.L_1639:
        /*06b4*/ 	.byte	0x04, 0x39
        /*06b6*/ 	.short	(.L_1641 - .L_1640)


	//   ....[0]....
.L_1640:
        /*06b8*/ 	.word	0x00000300
        /*06bc*/ 	.word	0x000000ff
        /*06c0*/ 	.word	0x00016800
        /*06c4*/ 	.short	0x0100
        /*06c6*/ 	.byte	0x08
	.zero		1


	//   ....[1]....
        /*06c8*/ 	.word	0x00000310
        /*06cc*/ 	.word	0x000000ff
        /*06d0*/ 	.word	0x00016820
        /*06d4*/ 	.short	0x0100
        /*06d6*/ 	.byte	0x08
	.zero		1


	//   ....[2]....
        /*06d8*/ 	.word	0x00000400
        /*06dc*/ 	.word	0x000000ff
        /*06e0*/ 	.word	0x00016830
        /*06e4*/ 	.short	0x0100
        /*06e6*/ 	.byte	0x08
	.zero		1


	//   ....[3]....
        /*06e8*/ 	.word	0x00000410
        /*06ec*/ 	.word	0x000000ff
        /*06f0*/ 	.word	0x00016840
        /*06f4*/ 	.short	0x0100
        /*06f6*/ 	.byte	0x08
	.zero		1


	//   ....[4]....
        /*06f8*/ 	.word	0x00000420
        /*06fc*/ 	.word	0x000000ff
        /*0700*/ 	.word	0x00016838
        /*0704*/ 	.short	0x0100
        /*0706*/ 	.byte	0x08
	.zero		1


	//   ....[5]....
        /*0708*/ 	.word	0x00000430
        /*070c*/ 	.word	0x000000ff
        /*0710*/ 	.word	0x00016848
        /*0714*/ 	.short	0x0100
        /*0716*/ 	.byte	0x08
	.zero		1


	//   ....[6]....
        /*0718*/ 	.word	0x00000560
        /*071c*/ 	.word	0x000000ff
        /*0720*/ 	.word	0x00016850
        /*0724*/ 	.short	0x0100
        /*0726*/ 	.byte	0x08
	.zero		1


	//   ....[7]....
        /*0728*/ 	.word	0x00000570
        /*072c*/ 	.word	0x000000ff
        /*0730*/ 	.word	0x00016860
        /*0734*/ 	.short	0x0100
        /*0736*/ 	.byte	0x08
	.zero		1


	//   ....[8]....
        /*0738*/ 	.word	0x00000580
        /*073c*/ 	.word	0x000000ff
        /*0740*/ 	.word	0x00016858
        /*0744*/ 	.short	0x0100
        /*0746*/ 	.byte	0x08
	.zero		1


	//   ....[9]....
        /*0748*/ 	.word	0x00000590
        /*074c*/ 	.word	0x000000ff
        /*0750*/ 	.word	0x00016868
        /*0754*/ 	.short	0x0100
        /*0756*/ 	.byte	0x08
	.zero		1


	//   ....[10]....
        /*0758*/ 	.word	0x00000680
        /*075c*/ 	.word	0x000000ff
        /*0760*/ 	.word	0x00016870
        /*0764*/ 	.short	0x0100
        /*0766*/ 	.byte	0x06
	.zero		1


	//   ....[11]....
        /*0768*/ 	.word	0x00000690
        /*076c*/ 	.word	0x000000ff
        /*0770*/ 	.word	0x00016880
        /*0774*/ 	.short	0x0100
        /*0776*/ 	.byte	0x06
	.zero		1


	//   ....[12]....
        /*0778*/ 	.word	0x000006a0
        /*077c*/ 	.word	0x000000ff
        /*0780*/ 	.word	0x00016878
        /*0784*/ 	.short	0x0100
        /*0786*/ 	.byte	0x06
	.zero		1


	//   ....[13]....
        /*0788*/ 	.word	0x000006b0
        /*078c*/ 	.word	0x000000ff
        /*0790*/ 	.word	0x00016888
        /*0794*/ 	.short	0x0100
        /*0796*/ 	.byte	0x06
	.zero		1


	//   ....[14]....
        /*0798*/ 	.word	0x000007e0
        /*079c*/ 	.word	0x000000ff
        /*07a0*/ 	.word	0x00016890
        /*07a4*/ 	.short	0x0100
        /*07a6*/ 	.byte	0x08
	.zero		1


	//   ....[15]....
        /*07a8*/ 	.word	0x000007f0
        /*07ac*/ 	.word	0x000000ff
        /*07b0*/ 	.word	0x000168a0
        /*07b4*/ 	.short	0x0100
        /*07b6*/ 	.byte	0x08
	.zero		1


	//   ....[16]....
        /*07b8*/ 	.word	0x00000800
        /*07bc*/ 	.word	0x000000ff
        /*07c0*/ 	.word	0x00016898
        /*07c4*/ 	.short	0x0100
        /*07c6*/ 	.byte	0x08
	.zero		1


	//   ....[17]....
        /*07c8*/ 	.word	0x00000810
        /*07cc*/ 	.word	0x000000ff
        /*07d0*/ 	.word	0x000168a8
        /*07d4*/ 	.short	0x0100
        /*07d6*/ 	.byte	0x08
	.zero		1


	//   ....[18]....
        /*07d8*/ 	.word	0x00000940
        /*07dc*/ 	.word	0x000000ff
        /*07e0*/ 	.word	0x000168b0
        /*07e4*/ 	.short	0x0100
        /*07e6*/ 	.byte	0x08
	.zero		1


	//   ....[19]....
        /*07e8*/ 	.word	0x00000950
        /*07ec*/ 	.word	0x000000ff
        /*07f0*/ 	.word	0x000168c0
        /*07f4*/ 	.short	0x0100
        /*07f6*/ 	.byte	0x08
	.zero		1


	//   ....[20]....
        /*07f8*/ 	.word	0x00000960
        /*07fc*/ 	.word	0x000000ff
        /*0800*/ 	.word	0x000168b8
        /*0804*/ 	.short	0x0100
        /*0806*/ 	.byte	0x08
	.zero		1


	//   ....[21]....
        /*0808*/ 	.word	0x00000970
        /*080c*/ 	.word	0x000000ff
        /*0810*/ 	.word	0x000168c8
        /*0814*/ 	.short	0x0100
        /*0816*/ 	.byte	0x08
	.zero		1


	//   ....[22]....
        /*0818*/ 	.word	0x00002d10
        /*081c*/ 	.word	0x00000056
        /*0820*/ 	.word	0x00016890
        /*0824*/ 	.short	0x010a
        /*0826*/ 	.byte	0x3f
	.zero		1


	//   ....[23]....
        /*0828*/ 	.word	0x000040e0
        /*082c*/ 	.word	0x00000056
        /*0830*/ 	.word	0x00016890
        /*0834*/ 	.short	0x010a
        /*0836*/ 	.byte	0x3f
	.zero		1


	//   ....[24]....
        /*0838*/ 	.word	0x00005230
        /*083c*/ 	.word	0x00000056
        /*0840*/ 	.word	0x00016890
        /*0844*/ 	.short	0x010a
        /*0846*/ 	.byte	0x3f
	.zero		1


	//   ....[25]....
        /*0848*/ 	.word	0x00005440
        /*084c*/ 	.word	0x00000020
        /*0850*/ 	.word	0x00000000
        /*0854*/ 	.short	0x0101
        /*0856*/ 	.byte	0x3f
	.zero		1


	//   ....[26]....
        /*0858*/ 	.word	0x00005480
        /*085c*/ 	.word	0x00000056
        /*0860*/ 	.word	0x000168b0
        /*0864*/ 	.short	0x010a
        /*0866*/ 	.byte	0x3f
	.zero		1


	//   ....[27]....
        /*0868*/ 	.word	0x00005860
        /*086c*/ 	.word	0x00000056
        /*0870*/ 	.word	0x00000000
        /*0874*/ 	.short	0x0101
        /*0876*/ 	.byte	0x3f
	.zero		1


	//   ....[28]....
        /*0878*/ 	.word	0x000060e0
        /*087c*/ 	.word	0x00000002
        /*0880*/ 	.word	0x00016800
        /*0884*/ 	.short	0x010a
        /*0886*/ 	.byte	0x3f
	.zero		1


	//   ....[29]....
        /*0888*/ 	.word	0x00006130
        /*088c*/ 	.word	0x00000002
        /*0890*/ 	.word	0x00016800
        /*0894*/ 	.short	0x010a
        /*0896*/ 	.byte	0x3f
	.zero		1


	//   ....[30]....
        /*0898*/ 	.word	0x00006e60
        /*089c*/ 	.word	0x00000002
        /*08a0*/ 	.word	0x00016800
        /*08a4*/ 	.short	0x010a
        /*08a6*/ 	.byte	0x3f
	.zero		1


	//   ....[31]....
        /*08a8*/ 	.word	0x000083d0
        /*08ac*/ 	.word	0x00000002
        /*08b0*/ 	.word	0x00016800
        /*08b4*/ 	.short	0x010a
        /*08b6*/ 	.byte	0x3f
	.zero		1


	//   ....[32]....
        /*08b8*/ 	.word	0x000094c0
        /*08bc*/ 	.word	0x00000059
        /*08c0*/ 	.word	0x00016830
        /*08c4*/ 	.short	0x010a
        /*08c6*/ 	.byte	0x3f
	.zero		1


	//   ....[33]....
        /*08c8*/ 	.word	0x00009620
        /*08cc*/ 	.word	0x00000059
        /*08d0*/ 	.word	0x00016830
        /*08d4*/ 	.short	0x010a
        /*08d6*/ 	.byte	0x3f
	.zero		1


	//   ....[34]....
        /*08d8*/ 	.word	0x00009e70
        /*08dc*/ 	.word	0x00000059
        /*08e0*/ 	.word	0x00000000
        /*08e4*/ 	.short	0x0101
        /*08e6*/ 	.byte	0x3f
	.zero		1


	//   ....[35]....
        /*08e8*/ 	.word	0x0000d120
        /*08ec*/ 	.word	0x00000015
        /*08f0*/ 	.word	0x00016830
        /*08f4*/ 	.short	0x010a
        /*08f6*/ 	.byte	0x3f
	.zero		1


	//   ....[36]....
        /*08f8*/ 	.word	0x0000d170
        /*08fc*/ 	.word	0x00000015
        /*0900*/ 	.word	0x00016830
        /*0904*/ 	.short	0x010a
        /*0906*/ 	.byte	0x3f
	.zero		1


	//   ....[37]....
        /*0908*/ 	.word	0x0000d480
        /*090c*/ 	.word	0x00000014
        /*0910*/ 	.word	0x00016850
        /*0914*/ 	.short	0x010a
        /*0916*/ 	.byte	0x3f
	.zero		1


	//   ....[38]....
        /*0918*/ 	.word	0x0000d4c0
        /*091c*/ 	.word	0x00000014
        /*0920*/ 	.word	0x00016850
        /*0924*/ 	.short	0x010a
        /*0926*/ 	.byte	0x3f
	.zero		1


	//   ....[39]....
        /*0928*/ 	.word	0x0000e160
        /*092c*/ 	.word	0x00000019
        /*0930*/ 	.word	0x00000000
        /*0934*/ 	.short	0x0101
        /*0936*/ 	.byte	0x3f
	.zero		1


	//   ....[40]....
        /*0938*/ 	.word	0x0000fcc0
        /*093c*/ 	.word	0x0000002e
        /*0940*/ 	.word	0x00000000
        /*0944*/ 	.short	0x0101
        /*0946*/ 	.byte	0x3f
	.zero		1


	//   ....[41]....
        /*0948*/ 	.word	0x00010ae0
        /*094c*/ 	.word	0x0000000e
        /*0950*/ 	.word	0x00016830
        /*0954*/ 	.short	0x010a
        /*0956*/ 	.byte	0x3f
	.zero		1


	//   ....[42]....
        /*0958*/ 	.word	0x00010b30
        /*095c*/ 	.word	0x0000000e
        /*0960*/ 	.word	0x00016830
        /*0964*/ 	.short	0x010a
        /*0966*/ 	.byte	0x3f
	.zero		1


	//   ....[43]....
        /*0968*/ 	.word	0x00010e40
        /*096c*/ 	.word	0x0000000f
        /*0970*/ 	.word	0x00016850
        /*0974*/ 	.short	0x010a
        /*0976*/ 	.byte	0x3f
	.zero		1


	//   ....[44]....
        /*0978*/ 	.word	0x00010e80
        /*097c*/ 	.word	0x0000000f
        /*0980*/ 	.word	0x00016850
        /*0984*/ 	.short	0x010a
        /*0986*/ 	.byte	0x3f
	.zero		1


	//   ....[45]....
        /*0988*/ 	.word	0x00012590
        /*098c*/ 	.word	0x00000019
        /*0990*/ 	.word	0x00000000
        /*0994*/ 	.short	0x0101
        /*0996*/ 	.byte	0x3f
	.zero		1


	//   ....[46]....
        /*0998*/ 	.word	0x00012830
        /*099c*/ 	.word	0x00000004
        /*09a0*/ 	.word	0x00000000
        /*09a4*/ 	.short	0x0101
        /*09a6*/ 	.byte	0x3f
	.zero		1


	//   ....[47]....
        /*09a8*/ 	.word	0x000132a0
        /*09ac*/ 	.word	0x0000000e
        /*09b0*/ 	.word	0x00016830
        /*09b4*/ 	.short	0x010a
        /*09b6*/ 	.byte	0x3f
	.zero		1


	//   ....[48]....
        /*09b8*/ 	.word	0x000132f0
        /*09bc*/ 	.word	0x0000000e
        /*09c0*/ 	.word	0x00016830
        /*09c4*/ 	.short	0x010a
        /*09c6*/ 	.byte	0x3f
	.zero		1


	//   ....[49]....
        /*09c8*/ 	.word	0x00013600
        /*09cc*/ 	.word	0x0000000f
        /*09d0*/ 	.word	0x00016850
        /*09d4*/ 	.short	0x010a
        /*09d6*/ 	.byte	0x3f
	.zero		1


	//   ....[50]....
        /*09d8*/ 	.word	0x00013640
        /*09dc*/ 	.word	0x0000000f
        /*09e0*/ 	.word	0x00016850
        /*09e4*/ 	.short	0x010a
        /*09e6*/ 	.byte	0x3f
	.zero		1


	//   ....[51]....
        /*09e8*/ 	.word	0x00014320
        /*09ec*/ 	.word	0x00000056
        /*09f0*/ 	.word	0x00000000
        /*09f4*/ 	.short	0x0101
        /*09f6*/ 	.byte	0x3f
	.zero		1


	//   ....[52]....
        /*09f8*/ 	.word	0x00015f80
        /*09fc*/ 	.word	0x0000002a
        /*0a00*/ 	.word	0x00000000
        /*0a04*/ 	.short	0x0101
        /*0a06*/ 	.byte	0x3f
	.zero		1


	//   ....[53]....
        /*0a08*/ 	.word	0x00016920
        /*0a0c*/ 	.word	0x00000009
        /*0a10*/ 	.word	0x00016850
        /*0a14*/ 	.short	0x010a
        /*0a16*/ 	.byte	0x3f
	.zero		1


	//   ....[54]....
        /*0a18*/ 	.word	0x00016990
        /*0a1c*/ 	.word	0x00000009
        /*0a20*/ 	.word	0x00016850
        /*0a24*/ 	.short	0x010a
        /*0a26*/ 	.byte	0x3f
	.zero		1


	//   ....[55]....
        /*0a28*/ 	.word	0x00016f80
        /*0a2c*/ 	.word	0x00000002
        /*0a30*/ 	.word	0x00000000
        /*0a34*/ 	.short	0x0101
        /*0a36*/ 	.byte	0x3f
	.zero		1


	//   ....[56]....
        /*0a38*/ 	.word	0x00017ef0
        /*0a3c*/ 	.word	0x00000000
        /*0a40*/ 	.word	0x00000000
        /*0a44*/ 	.short	0x0101
        /*0a46*/ 	.byte	0x3f
	.zero		1


	//   ....[57]....
        /*0a48*/ 	.word	0x0001a380
        /*0a4c*/ 	.word	0x00000008
        /*0a50*/ 	.word	0x00016820
        /*0a54*/ 	.short	0x010a
        /*0a56*/ 	.byte	0x3f
	.zero		1


	//   ....[58]....
        /*0a58*/ 	.word	0x0001a3f0
        /*0a5c*/ 	.word	0x00000009
        /*0a60*/ 	.word	0x000168a0
        /*0a64*/ 	.short	0x010a
        /*0a66*/ 	.byte	0x3f
	.zero		1


	//   ....[59]....
        /*0a68*/ 	.word	0x0001a5a0
        /*0a6c*/ 	.word	0x00000009
        /*0a70*/ 	.word	0x000168c0
        /*0a74*/ 	.short	0x010a
        /*0a76*/ 	.byte	0x3f
	.zero		1


	//   ....[60]....
        /*0a78*/ 	.word	0x0001a810
        /*0a7c*/ 	.word	0x0000000c
        /*0a80*/ 	.word	0x000168a0
        /*0a84*/ 	.short	0x010a
        /*0a86*/ 	.byte	0x3f
	.zero		1


	//   ....[61]....
        /*0a88*/ 	.word	0x0001a9b0
        /*0a8c*/ 	.word	0x0000000c
        /*0a90*/ 	.word	0x000168c0
        /*0a94*/ 	.short	0x010a
        /*0a96*/ 	.byte	0x3f
	.zero		1


	//   ....[62]....
        /*0a98*/ 	.word	0x0001b850
        /*0a9c*/ 	.word	0x00000005
        /*0aa0*/ 	.word	0x00016840
        /*0aa4*/ 	.short	0x010a
        /*0aa6*/ 	.byte	0x3f
	.zero		1


	//   ....[63]....
        /*0aa8*/ 	.word	0x0001bba0
        /*0aac*/ 	.word	0x0000001b
        /*0ab0*/ 	.word	0x00016820
        /*0ab4*/ 	.short	0x010a
        /*0ab6*/ 	.byte	0x3f
	.zero		1


	//   ....[64]....
        /*0ab8*/ 	.word	0x0001be90
        /*0abc*/ 	.word	0x00000003
        /*0ac0*/ 	.word	0x00016840
        /*0ac4*/ 	.short	0x010a
        /*0ac6*/ 	.byte	0x3f
	.zero		1


	//   ....[65]....
        /*0ac8*/ 	.word	0x0001c070
        /*0acc*/ 	.word	0x00000002
        /*0ad0*/ 	.word	0x00000060
        /*0ad4*/ 	.short	0x010a
        /*0ad6*/ 	.byte	0x3f
	.zero		1


	//   ....[66]....
        /*0ad8*/ 	.word	0x0001c510
        /*0adc*/ 	.word	0x00000003
        /*0ae0*/ 	.word	0x00016840
        /*0ae4*/ 	.short	0x010a
        /*0ae6*/ 	.byte	0x3f
	.zero		1


	//   ....[67]....
        /*0ae8*/ 	.word	0x0001c6f0
        /*0aec*/ 	.word	0x00000003
        /*0af0*/ 	.word	0x00000060
        /*0af4*/ 	.short	0x010a
        /*0af6*/ 	.byte	0x3f
	.zero		1


	//   ....[68]....
        /*0af8*/ 	.word	0x0001cac0
        /*0afc*/ 	.word	0x00000002
        /*0b00*/ 	.word	0x00016840
        /*0b04*/ 	.short	0x010a
        /*0b06*/ 	.byte	0x3f
	.zero		1


	//   ....[69]....
        /*0b08*/ 	.word	0x0001ccb0
        /*0b0c*/ 	.word	0x00000002
        /*0b10*/ 	.word	0x00000060
        /*0b14*/ 	.short	0x010a
        /*0b16*/ 	.byte	0x3f
	.zero		1


	//   ....[70]....
        /*0b18*/ 	.word	0x0001cff0
        /*0b1c*/ 	.word	0x00000003
        /*0b20*/ 	.word	0x00016860
        /*0b24*/ 	.short	0x010a
        /*0b26*/ 	.byte	0x3f
	.zero		1


	//   ....[71]....
        /*0b28*/ 	.word	0x0001de70
        /*0b2c*/ 	.word	0x00000009
        /*0b30*/ 	.word	0x00016820
        /*0b34*/ 	.short	0x010a
        /*0b36*/ 	.byte	0x3f
	.zero		1


	//   ....[72]....
        /*0b38*/ 	.word	0x0001e000
        /*0b3c*/ 	.word	0x00000007
        /*0b40*/ 	.word	0x00000000
        /*0b44*/ 	.short	0x010a
        /*0b46*/ 	.byte	0x3f
	.zero		1


	//   ....[73]....
        /*0b48*/ 	.word	0x0001e070
        /*0b4c*/ 	.word	0x00000003
        /*0b50*/ 	.word	0x00000000
        /*0b54*/ 	.short	0x010a
        /*0b56*/ 	.byte	0x3f
	.zero		1


	//   ....[74]....
        /*0b58*/ 	.word	0x0001e0d0
        /*0b5c*/ 	.word	0x00000005
        /*0b60*/ 	.word	0x00000000
        /*0b64*/ 	.short	0x010a
        /*0b66*/ 	.byte	0x3f
	.zero		1


	//   ....[75]....
        /*0b68*/ 	.word	0x0001e100
        /*0b6c*/ 	.word	0x00000003
        /*0b70*/ 	.word	0x00000000
        /*0b74*/ 	.short	0x010a
        /*0b76*/ 	.byte	0x3f
	.zero		1


	//   ....[76]....
        /*0b78*/ 	.word	0x0001e160
        /*0b7c*/ 	.word	0x00000056
        /*0b80*/ 	.word	0x00016890
        /*0b84*/ 	.short	0x010a
        /*0b86*/ 	.byte	0x3f
	.zero		1


	//   ....[77]....
        /*0b88*/ 	.word	0x0001e1b0
        /*0b8c*/ 	.word	0x00000056
        /*0b90*/ 	.word	0x00016890
        /*0b94*/ 	.short	0x010a
        /*0b96*/ 	.byte	0x3f
	.zero		1


	//   ....[78]....
        /*0b98*/ 	.word	0x0001e200
        /*0b9c*/ 	.word	0x00000056
        /*0ba0*/ 	.word	0x00016890
        /*0ba4*/ 	.short	0x010a
        /*0ba6*/ 	.byte	0x3f
	.zero		1


	//   ....[79]....
        /*0ba8*/ 	.word	0x0001e250
        /*0bac*/ 	.word	0x00000056
        /*0bb0*/ 	.word	0x000168b0
        /*0bb4*/ 	.short	0x010a
        /*0bb6*/ 	.byte	0x3f
	.zero		1


	//   ....[80]....
        /*0bb8*/ 	.word	0x0001e850
        /*0bbc*/ 	.word	0x00000002
        /*0bc0*/ 	.word	0x00016800
        /*0bc4*/ 	.short	0x010a
        /*0bc6*/ 	.byte	0x3f
	.zero		1


	//   ....[81]....
        /*0bc8*/ 	.word	0x0001eda0
        /*0bcc*/ 	.word	0x00000002
        /*0bd0*/ 	.word	0x00016800
        /*0bd4*/ 	.short	0x010a
        /*0bd6*/ 	.byte	0x3f
	.zero		1


	//   ....[82]....
        /*0bd8*/ 	.word	0x0001edf0
        /*0bdc*/ 	.word	0x00000059
        /*0be0*/ 	.word	0x00016830
        /*0be4*/ 	.short	0x010a
        /*0be6*/ 	.byte	0x3f
	.zero		1


	//   ....[83]....
        /*0be8*/ 	.word	0x0001ee40
        /*0bec*/ 	.word	0x00000015
        /*0bf0*/ 	.word	0x00016830
        /*0bf4*/ 	.short	0x010a
        /*0bf6*/ 	.byte	0x3f
	.zero		1


	//   ....[84]....
        /*0bf8*/ 	.word	0x0001ee90
        /*0bfc*/ 	.word	0x00000014
        /*0c00*/ 	.word	0x00016850
        /*0c04*/ 	.short	0x010a
        /*0c06*/ 	.byte	0x3f
	.zero		1


	//   ....[85]....
        /*0c08*/ 	.word	0x0001eee0
        /*0c0c*/ 	.word	0x0000000e
        /*0c10*/ 	.word	0x00016830
        /*0c14*/ 	.short	0x010a
        /*0c16*/ 	.byte	0x3f
	.zero		1


	//   ....[86]....
        /*0c18*/ 	.word	0x0001ef30
        /*0c1c*/ 	.word	0x0000000f
        /*0c20*/ 	.word	0x00016850
        /*0c24*/ 	.short	0x010a
        /*0c26*/ 	.byte	0x3f
	.zero		1


	//   ....[87]....
        /*0c28*/ 	.word	0x0001ef80
        /*0c2c*/ 	.word	0x0000000e
        /*0c30*/ 	.word	0x00016830
        /*0c34*/ 	.short	0x010a
        /*0c36*/ 	.byte	0x3f
	.zero		1


	//   ....[88]....
        /*0c38*/ 	.word	0x0001efd0
        /*0c3c*/ 	.word	0x0000000f
        /*0c40*/ 	.word	0x00016850
        /*0c44*/ 	.short	0x010a
        /*0c46*/ 	.byte	0x3f
	.zero		1


	//   ....[89]....
        /*0c48*/ 	.word	0x0001f020
        /*0c4c*/ 	.word	0x00000009
        /*0c50*/ 	.word	0x00016850
        /*0c54*/ 	.short	0x010a
        /*0c56*/ 	.byte	0x3f
	.zero		1


	//   ....[90]....
        /*0c58*/ 	.word	0x0001f1b0
        /*0c5c*/ 	.word	0x00000008
        /*0c60*/ 	.word	0x00016820
        /*0c64*/ 	.short	0x010a
        /*0c66*/ 	.byte	0x3f
	.zero		1


	//   ....[91]....
        /*0c68*/ 	.word	0x0001f200
        /*0c6c*/ 	.word	0x00000009
        /*0c70*/ 	.word	0x000168a0
        /*0c74*/ 	.short	0x010a
        /*0c76*/ 	.byte	0x3f
	.zero		1


	//   ....[92]....
        /*0c78*/ 	.word	0x0001f250
        /*0c7c*/ 	.word	0x00000009
        /*0c80*/ 	.word	0x000168c0
        /*0c84*/ 	.short	0x010a
        /*0c86*/ 	.byte	0x3f
	.zero		1


	//   ....[93]....
        /*0c88*/ 	.word	0x0001f2a0
        /*0c8c*/ 	.word	0x0000000c
        /*0c90*/ 	.word	0x000168a0
        /*0c94*/ 	.short	0x010a
        /*0c96*/ 	.byte	0x3f
	.zero		1


	//   ....[94]....
        /*0c98*/ 	.word	0x0001f2f0
        /*0c9c*/ 	.word	0x0000000c
        /*0ca0*/ 	.word	0x000168c0
        /*0ca4*/ 	.short	0x010a
        /*0ca6*/ 	.byte	0x3f
	.zero		1


	//   ....[95]....
        /*0ca8*/ 	.word	0x0001f490
        /*0cac*/ 	.word	0x00000005
        /*0cb0*/ 	.word	0x00016840
        /*0cb4*/ 	.short	0x010a
        /*0cb6*/ 	.byte	0x3f
	.zero		1


	//   ....[96]....
        /*0cb8*/ 	.word	0x0001f4e0
        /*0cbc*/ 	.word	0x0000001b
        /*0cc0*/ 	.word	0x00016820
        /*0cc4*/ 	.short	0x010a
        /*0cc6*/ 	.byte	0x3f
	.zero		1


	//   ....[97]....
        /*0cc8*/ 	.word	0x0001f530
        /*0ccc*/ 	.word	0x00000003
        /*0cd0*/ 	.word	0x00016840
        /*0cd4*/ 	.short	0x010a
        /*0cd6*/ 	.byte	0x3f
	.zero		1


	//   ....[98]....
        /*0cd8*/ 	.word	0x0001f580
        /*0cdc*/ 	.word	0x00000002
        /*0ce0*/ 	.word	0x00000060
        /*0ce4*/ 	.short	0x010a
        /*0ce6*/ 	.byte	0x3f
	.zero		1


	//   ....[99]....
        /*0ce8*/ 	.word	0x0001f5d0
        /*0cec*/ 	.word	0x00000003
        /*0cf0*/ 	.word	0x00016840
        /*0cf4*/ 	.short	0x010a
        /*0cf6*/ 	.byte	0x3f
	.zero		1


	//   ....[100]....
        /*0cf8*/ 	.word	0x0001f620
        /*0cfc*/ 	.word	0x00000003
        /*0d00*/ 	.word	0x00000060
        /*0d04*/ 	.short	0x010a
        /*0d06*/ 	.byte	0x3f
	.zero		1


	//   ....[101]....
        /*0d08*/ 	.word	0x0001f670
        /*0d0c*/ 	.word	0x00000002
        /*0d10*/ 	.word	0x00016840
        /*0d14*/ 	.short	0x010a
        /*0d16*/ 	.byte	0x3f
	.zero		1


	//   ....[102]....
        /*0d18*/ 	.word	0x0001f6c0
        /*0d1c*/ 	.word	0x00000002
        /*0d20*/ 	.word	0x00000060
        /*0d24*/ 	.short	0x010a
        /*0d26*/ 	.byte	0x3f
	.zero		1


	//   ....[103]....
        /*0d28*/ 	.word	0x0001f710
        /*0d2c*/ 	.word	0x00000003
        /*0d30*/ 	.word	0x00016860
        /*0d34*/ 	.short	0x010a
        /*0d36*/ 	.byte	0x3f
	.zero		1


	//   ....[104]....
        /*0d38*/ 	.word	0x000200c0
        /*0d3c*/ 	.word	0x00000009
        /*0d40*/ 	.word	0x00016820
        /*0d44*/ 	.short	0x010a
        /*0d46*/ 	.byte	0x3f
	.zero		1


	//   ....[105]....
        /*0d48*/ 	.word	0x00020260
        /*0d4c*/ 	.word	0x00000007
        /*0d50*/ 	.word	0x00000000
        /*0d54*/ 	.short	0x010a
        /*0d56*/ 	.byte	0x3f
	.zero		1


	//   ....[106]....
        /*0d58*/ 	.word	0x000202b0
        /*0d5c*/ 	.word	0x00000003
        /*0d60*/ 	.word	0x00000000
        /*0d64*/ 	.short	0x010a
        /*0d66*/ 	.byte	0x3f
	.zero		1


	//   ....[107]....
        /*0d68*/ 	.word	0x00020300
        /*0d6c*/ 	.word	0x00000005
        /*0d70*/ 	.word	0x00000000
        /*0d74*/ 	.short	0x010a
        /*0d76*/ 	.byte	0x3f
	.zero		1


	//----- nvinfo : EIATTR_NUM_MBARRIERS
	.align		4
.L_1641:
        /*0d78*/ 	.byte	0x03, 0x38
        /*0d7a*/ 	.short	0x0016


	//----- nvinfo : EIATTR_EXIT_INSTR_OFFSETS
	.align		4
        /*0d7c*/ 	.byte	0x04, 0x1c
        /*0d7e*/ 	.short	(.L_1643 - .L_1642)


	//   ....[0]....
.L_1642:
        /*0d80*/ 	.word	0x0001e150


	//----- nvinfo : EIATTR_MAX_THREADS
	.align		4
.L_1643:
        /*0d84*/ 	.byte	0x04, 0x05
        /*0d86*/ 	.short	(.L_1645 - .L_1644)
.L_1644:
        /*0d88*/ 	.word	0x00000200
        /*0d8c*/ 	.word	0x00000001
        /*0d90*/ 	.word	0x00000001


	//----- nvinfo : EIATTR_CRS_STACK_SIZE
	.align		4
.L_1645:
        /*0d94*/ 	.byte	0x04, 0x1e
        /*0d96*/ 	.short	(.L_1647 - .L_1646)
.L_1646:
        /*0d98*/ 	.word	0x00000000


	//----- nvinfo : EIATTR_CBANK_PARAM_SIZE
	.align		4
.L_1647:
        /*0d9c*/ 	.byte	0x03, 0x19
        /*0d9e*/ 	.short	0x0a70


	//----- nvinfo : EIATTR_PARAM_CBANK
	.align		4
        /*0da0*/ 	.byte	0x04, 0x0a
        /*0da2*/ 	.short	(.L_1649 - .L_1648)
	.align		4
.L_1648:
        /*0da4*/ 	.word	index@(.nv.constant0._ZN7cutlass13device_kernelIN5flash11enable_sm90INS1_16FlashAttnFwdSm90INS1_25CollectiveMainloopFwdSm90ILi2EN4cute5tupleIJNS5_1CILi1EEES8_S8_EEENS6_IJNS7_ILi192EEENS7_ILi128EEENS7_ILi64EEEEEELi64ENS_10bfloat16_tEfNS_4arch4Sm90ELb0ELb1ELb1ELb1ELb0ELb1ELb0ELb1ELb1ELb0ELb0ELb0EEENS1_21CollectiveEpilogueFwdINS6_IJSA_SC_SB_EEES9_SE_SG_Li384ELb1ELb0ELb0ELb0EEENS1_36VarlenDynamicPersistentTileSchedulerILi192ELi128ELi384ELi32ELb0ELb0ELb1ELb1ELb0ELb1EEEEEEEEEvNT_6ParamsE)
        /*0da8*/ 	.short	0x0210
        /*0daa*/ 	.short	0x0a70


	//----- nvinfo : EIATTR_SW_WAR
	.align		4
.L_1649:
        /*0dac*/ 	.byte	0x04, 0x36
        /*0dae*/ 	.short	(.L_1651 - .L_1650)
.L_1650:
        /*0db0*/ 	.word	0x00000008
.L_1651:


//--------------------- .nv.info._ZN7cutlass13device_kernelIN5flash11enable_sm90INS1_16FlashAttnFwdSm90INS1_25CollectiveMainloopFwdSm90ILi2EN4cute5tupleIJNS5_1CILi1EEES8_S8_EEENS6_IJNS7_ILi192EEENS7_ILi128EEENS7_ILi64EEEEEELi64ENS_10bfloat16_tEfNS_4arch4Sm90ELb1ELb0ELb1ELb0ELb0ELb0ELb0ELb1ELb1ELb0ELb0ELb0EEENS1_21CollectiveEpilogueFwdINS6_IJSA_SC_SB_EEES9_SE_SG_Li384ELb0ELb0ELb0ELb0EEENS1_30DynamicPersistentTileSchedulerILi384ELi32ELb0ELb0ELb1EEEEEEEEEvNT_6ParamsE --------------------------
	.section	.nv.info._ZN7cutlass13device_kernelIN5flash11enable_sm90INS1_16FlashAttnFwdSm90INS1_25CollectiveMainloopFwdSm90ILi2EN4cute5tupleIJNS5_1CILi1EEES8_S8_EEENS6_IJNS7_ILi192EEENS7_ILi128EEENS7_ILi64EEEEEELi64ENS_10bfloat16_tEfNS_4arch4Sm90ELb1ELb0ELb1ELb0ELb0ELb0ELb0ELb1ELb1ELb0ELb0ELb0EEENS1_21CollectiveEpilogueFwdINS6_IJSA_SC_SB_EEES9_SE_SG_Li384ELb0ELb0ELb0ELb0EEENS1_30DynamicPersistentTileSchedulerILi384ELi32ELb0ELb0ELb1EEEEEEEEEvNT_6ParamsE,"",@"SHT_CUDA_INFO"
	.sectionflags	@""
	.align	4


	//----- nvinfo : EIATTR_CUDA_API_VERSION
	.align		4
        /*0000*/ 	.byte	0x04, 0x37
        /*0002*/ 	.short	(.L_1653 - .L_1652)
.L_1652:
        /*0004*/ 	.word	0x00000082


	//----- nvinfo : EIATTR_KPARAM_INFO
	.align		4
.L_1653:
        /*0008*/ 	.byte	0x04, 0x17
        /*000a*/ 	.short	(.L_1655 - .L_1654)
.L_1654:
        /*000c*/ 	.word	0x00000000
        /*0010*/ 	.short	0x0000
        /*0012*/ 	.short	0x0070
        /*0014*/ 	.byte	0x00, 0xf0, 0x01, 0x2e


	//----- nvinfo : EIATTR_SPARSE_MMA_MASK
	.align		4
.L_1655:
        /*0018*/ 	.byte	0x03, 0x50
        /*001a*/ 	.short	0x0000


	//----- nvinfo : EIATTR_MAXREG_COUNT
	.align		4
        /*001c*/ 	.byte	0x03, 0x1b
        /*001e*/ 	.short	0x0080


	//----- nvinfo : EIATTR_NUM_BARRIERS
	.align		4
        /*0020*/ 	.byte	0x02, 0x4c
        /*0022*/ 	.byte	0x10
	.zero		1


	//----- nvinfo : EIATTR_EXTERNS
	.align		4
        /*0024*/ 	.byte	0x04, 0x0f
        /*0026*/ 	.short	(.L_1657 - .L_1656)


	//   ....[0]....
	.align		4
.L_1656:
        /*0028*/ 	.word	index@(__assertfail)


	//----- nvinfo : EIATTR_MERCURY_ISA_VERSION
	.align		4
.L_1657:
        /*002c*/ 	.byte	0x03, 0x5f
        /*002e*/ 	.short	0x0101


	//----- nvinfo : EIATTR_INT_WARP_WIDE_INSTR_OFFSETS
	.align		4
        /*0030*/ 	.byte	0x04, 0x31
        /*0032*/ 	.short	(.L_1659 - .L_1658)


	//   ....[0]....
.L_1658:
        /*0034*/ 	.word	0x00000180


	//   ....[1]....
        /*0038*/ 	.word	0x000001b0


	//   ....[2]....
        /*003c*/ 	.word	0x000001c0


	//   ....[3]....
        /*0040*/ 	.word	0x0000aef0


	//   ....[4]....
        /*0044*/ 	.word	0x0000af80


	//   ....[5]....
        /*0048*/ 	.word	0x0000b430


	//   ....[6]....
        /*004c*/ 	.word	0x0000cb50


	//   ....[7]....
        /*0050*/ 	.word	0x0000cbe0


	//----- nvinfo : EIATTR_COOP_GROUP_MASK_REGIDS
	.align		4
.L_1659:
        /*0054*/ 	.byte	0x04, 0x29
        /*0056*/ 	.short	(.L_1661 - .L_1660)


	//   ....[0]....
.L_1660:
        /*0058*/ 	.word	0xffffffff


	//   ....[1]....
        /*005c*/ 	.word	0xffffffff


	//   ....[2]....
        /*0060*/ 	.word	0xffffffff


	//   ....[3]....
        /*0064*/ 	.word	0xffffffff


	//   ....[4]....
        /*0068*/ 	.word	0xffffffff


	//   ....[5]....
        /*006c*/ 	.word	0xffffffff


	//   ....[6]....
        /*0070*/ 	.word	0xffffffff


	//   ....[7]....
        /*0074*/ 	.word	0xffffffff


	//   ....[8]....
        /*0078*/ 	.word	0xffffffff


	//   ....[9]....
        /*007c*/ 	.word	0xffffffff


	//   ....[10]....
        /*0080*/ 	.word	0xffffffff


	//   ....[11]....
        /*0084*/ 	.word	0xffffffff


	//   ....[12]....
        /*0088*/ 	.word	0xffffffff


	//   ....[13]....
        /*008c*/ 	.word	0xffffffff


	//   ....[14]....
        /*0090*/ 	.word	0xffffffff


	//   ....[15]....
        /*0094*/ 	.word	0xffffffff


	//   ....[16]....
        /*0098*/ 	.word	0xffffffff


	//   ....[17]....
        /*009c*/ 	.word	0xffffffff


	//   ....[18]....
        /*00a0*/ 	.word	0xffffffff


	//   ....[19]....
        /*00a4*/ 	.word	0xffffffff


	//   ....[20]....
        /*00a8*/ 	.word	0xffffffff


	//   ....[21]....
        /*00ac*/ 	.word	0xffffffff


	//   ....[22]....
        /*00b0*/ 	.word	0xffffffff


	//   ....[23]....
        /*00b4*/ 	.word	0xffffffff


	//   ....[24]....
        /*00b8*/ 	.word	0xffffffff


	//   ....[25]....
        /*00bc*/ 	.word	0xffffffff


	//   ....[26]....
        /*00c0*/ 	.word	0xffffffff


	//   ....[27]....
        /*00c4*/ 	.word	0xffffffff


	//   ....[28]....
        /*00c8*/ 	.word	0x0500000f


	//   ....[29]....
        /*00cc*/ 	.word	0x0500000f


	//----- nvinfo : EIATTR_COOP_GROUP_INSTR_OFFSETS
	.align		4
.L_1661:
        /*00d0*/ 	.byte	0x04, 0x28
        /*00d2*/ 	.short	(.L_1663 - .L_1662)


	//   ....[0]....
.L_1662:
        /*00d4*/ 	.word	0x00000060


	//   ....[1]....
        /*00d8*/ 	.word	0x00000190


	//   ....[2]....
        /*00dc*/ 	.word	0x000001e0


	//   ....[3]....
        /*00e0*/ 	.word	0x000003d0


	//   ....[4]....
        /*00e4*/ 	.word	0x00000530


	//   ....[5]....
        /*00e8*/ 	.word	0x00000650


	//   ....[6]....
        /*00ec*/ 	.word	0x000007b0


	//   ....[7]....
        /*00f0*/ 	.word	0x000012f0


	//   ....[8]....
        /*00f4*/ 	.word	0x00002700


	//   ....[9]....
        /*00f8*/ 	.word	0x000027a0


	//   ....[10]....
        /*00fc*/ 	.word	0x00003210


	//   ....[11]....
        /*0100*/ 	.word	0x000032a0


	//   ....[12]....
        /*0104*/ 	.word	0x00005300


	//   ....[13]....
        /*0108*/ 	.word	0x000053a0


	//   ....[14]....
        /*010c*/ 	.word	0x00005e00


	//   ....[15]....
        /*0110*/ 	.word	0x00005ea0


	//   ....[16]....
        /*0114*/ 	.word	0x00007b60


	//   ....[17]....
        /*0118*/ 	.word	0x00007bd0


	//   ....[18]....
        /*011c*/ 	.word	0x000082c0


	//   ....[19]....
        /*0120*/ 	.word	0x00008360


	//   ....[20]....
        /*0124*/ 	.word	0x000093a0


	//   ....[21]....
        /*0128*/ 	.word	0x000093e0


	//   ....[22]....
        /*012c*/ 	.word	0x000094c0


	//   ....[23]....
        /*0130*/ 	.word	0x000094d0


	//   ....[24]....
        /*0134*/ 	.word	0x00009fd0


	//   ....[25]....
        /*0138*/ 	.word	0x0000a990


	//   ....[26]....
        /*013c*/ 	.word	0x0000ce80


	//   ....[27]....
        /*0140*/ 	.word	0x0000d000


	//   ....[28]....
        /*0144*/ 	.word	0x0000d540


	//   ....[29]....
        /*0148*/ 	.word	0x0000d930


	//----- nvinfo : EIATTR_REG_RECONFIG
	.align		4
.L_1663:
        /*014c*/ 	.byte	0x01, 0x54
	.zero		2


	//----- nvinfo : EIATTR_SYSCALL_OFFSETS
	.align		4
        /*0150*/ 	.byte	0x04, 0x46
        /*0152*/ 	.short	(.L_1665 - .L_1664)


	//   ....[0]....
.L_1664:
        /*0154*/ 	.word	0x000014a0


	//   ....[1]....
        /*0158*/ 	.word	0x0000b110


	//   ....[2]....
        /*015c*/ 	.word	0x0000b250


	//   ....[3]....
        /*0160*/ 	.word	0x0000b340


	//----- nvinfo : EIATTR_MBARRIER_INSTR_OFFSETS
	.align		4
.L_1665:
        /*0164*/ 	.byte	0x04, 0x39
        /*0166*/ 	.short	(.L_1667 - .L_1666)


	//   ....[0]....
.L_1666:
        /*0168*/ 	.word	0x00000280
        /*016c*/ 	.word	0x000000ff
        /*0170*/ 	.word	0x00016800
        /*0174*/ 	.short	0x0100
        /*0176*/ 	.byte	0x06
	.zero		1


	//   ....[1]....
        /*0178*/ 	.word	0x00000290
        /*017c*/ 	.word	0x000000ff
        /*0180*/ 	.word	0x00016820
        /*0184*/ 	.short	0x0100
        /*0186*/ 	.byte	0x06
	.zero		1


	//   ....[2]....
        /*0188*/ 	.word	0x00000380
        /*018c*/ 	.word	0x000000ff
        /*0190*/ 	.word	0x00016830
        /*0194*/ 	.short	0x0100
        /*0196*/ 	.byte	0x08
	.zero		1


	//   ....[3]....
        /*0198*/ 	.word	0x00000390
        /*019c*/ 	.word	0x000000ff
        /*01a0*/ 	.word	0x00016840
        /*01a4*/ 	.short	0x0100
        /*01a6*/ 	.byte	0x08
	.zero		1


	//   ....[4]....
        /*01a8*/ 	.word	0x000003a0
        /*01ac*/ 	.word	0x000000ff
        /*01b0*/ 	.word	0x00016838
        /*01b4*/ 	.short	0x0100
        /*01b6*/ 	.byte	0x08
	.zero		1


	//   ....[5]....
        /*01b8*/ 	.word	0x000003b0
        /*01bc*/ 	.word	0x000000ff
        /*01c0*/ 	.word	0x00016848
        /*01c4*/ 	.short	0x0100
        /*01c6*/ 	.byte	0x08
	.zero		1


	//   ....[6]....
        /*01c8*/ 	.word	0x000004e0
        /*01cc*/ 	.word	0x000000ff
        /*01d0*/ 	.word	0x00016850
        /*01d4*/ 	.short	0x0100
        /*01d6*/ 	.byte	0x08
	.zero		1


	//   ....[7]....
        /*01d8*/ 	.word	0x000004f0
        /*01dc*/ 	.word	0x000000ff
        /*01e0*/ 	.word	0x00016860
        /*01e4*/ 	.short	0x0100
        /*01e6*/ 	.byte	0x08
	.zero		1


	//   ....[8]....
        /*01e8*/ 	.word	0x00000500
        /*01ec*/ 	.word	0x000000ff
        /*01f0*/ 	.word	0x00016858
        /*01f4*/ 	.short	0x0100
        /*01f6*/ 	.byte	0x08
	.zero		1


	//   ....[9]....
        /*01f8*/ 	.word	0x00000510
        /*01fc*/ 	.word	0x000000ff
        /*0200*/ 	.word	0x00016868
        /*0204*/ 	.short	0x0100
        /*0206*/ 	.byte	0x08
	.zero		1


	//   ....[10]....
        /*0208*/ 	.word	0x00000600
        /*020c*/ 	.word	0x000000ff
        /*0210*/ 	.word	0x00016870
        /*0214*/ 	.short	0x0100
        /*0216*/ 	.byte	0x06
	.zero		1


	//   ....[11]....
        /*0218*/ 	.word	0x00000610
        /*021c*/ 	.word	0x000000ff
        /*0220*/ 	.word	0x00016880
        /*0224*/ 	.short	0x0100
        /*0226*/ 	.byte	0x06
	.zero		1


	//   ....[12]....
        /*0228*/ 	.word	0x00000620
        /*022c*/ 	.word	0x000000ff
        /*0230*/ 	.word	0x00016878
        /*0234*/ 	.short	0x0100
        /*0236*/ 	.byte	0x06
	.zero		1


	//   ....[13]....
        /*0238*/ 	.word	0x00000630
        /*023c*/ 	.word	0x000000ff
        /*0240*/ 	.word	0x00016888
        /*0244*/ 	.short	0x0100
        /*0246*/ 	.byte	0x06
	.zero		1


	//   ....[14]....
        /*0248*/ 	.word	0x00000760
        /*024c*/ 	.word	0x000000ff
        /*0250*/ 	.word	0x00016890
        /*0254*/ 	.short	0x0100
        /*0256*/ 	.byte	0x08
	.zero		1


	//   ....[15]....
        /*0258*/ 	.word	0x00000770
        /*025c*/ 	.word	0x000000ff
        /*0260*/ 	.word	0x000168a0
        /*0264*/ 	.short	0x0100
        /*0266*/ 	.byte	0x08
	.zero		1


	//   ....[16]....
        /*0268*/ 	.word	0x00000780
        /*026c*/ 	.word	0x000000ff
        /*0270*/ 	.word	0x00016898
        /*0274*/ 	.short	0x0100
        /*0276*/ 	.byte	0x08
	.zero		1


	//   ....[17]....
        /*0278*/ 	.word	0x00000790
        /*027c*/ 	.word	0x000000ff
        /*0280*/ 	.word	0x000168a8
        /*0284*/ 	.short	0x0100
        /*0286*/ 	.byte	0x08
	.zero		1


	//   ....[18]....
        /*0288*/ 	.word	0x000008c0
        /*028c*/ 	.word	0x000000ff
        /*0290*/ 	.word	0x000168b0
        /*0294*/ 	.short	0x0100
        /*0296*/ 	.byte	0x08
	.zero		1


	//   ....[19]....
        /*0298*/ 	.word	0x000008d0
        /*029c*/ 	.word	0x000000ff
        /*02a0*/ 	.word	0x000168c0
        /*02a4*/ 	.short	0x0100
        /*02a6*/ 	.byte	0x08
	.zero		1


	//   ....[20]....
        /*02a8*/ 	.word	0x000008e0
        /*02ac*/ 	.word	0x000000ff
        /*02b0*/ 	.word	0x000168b8
        /*02b4*/ 	.short	0x0100
        /*02b6*/ 	.byte	0x08
	.zero		1


	//   ....[21]....
        /*02b8*/ 	.word	0x000008f0
        /*02bc*/ 	.word	0x000000ff
        /*02c0*/ 	.word	0x000168c8
        /*02c4*/ 	.short	0x0100
        /*02c6*/ 	.byte	0x08
	.zero		1


	//   ....[22]....
        /*02c8*/ 	.word	0x00001520
        /*02cc*/ 	.word	0x000000ff
        /*02d0*/ 	.word	0x00016800
        /*02d4*/ 	.short	0x010a
        /*02d6*/ 	.byte	0x28
	.zero		1


	//   ....[23]....
        /*02d8*/ 	.word	0x000015a0
        /*02dc*/ 	.word	0x00000000
        /*02e0*/ 	.word	0x00016830
        /*02e4*/ 	.short	0x010a
        /*02e6*/ 	.byte	0x3f
	.zero		1


	//   ....[24]....
        /*02e8*/ 	.word	0x00001600
        /*02ec*/ 	.word	0x00000000
        /*02f0*/ 	.word	0x00016830
        /*02f4*/ 	.short	0x010a
        /*02f6*/ 	.byte	0x3f
	.zero		1


	//   ....[25]....
        /*02f8*/ 	.word	0x000021d0
        /*02fc*/ 	.word	0x00000000
        /*0300*/ 	.word	0x00000000
        /*0304*/ 	.short	0x0101
        /*0306*/ 	.byte	0x3f
	.zero		1


	//   ....[26]....
        /*0308*/ 	.word	0x00004100
        /*030c*/ 	.word	0x000000ff
        /*0310*/ 	.word	0x00016830
        /*0314*/ 	.short	0x010a
        /*0316*/ 	.byte	0x06
	.zero		1


	//   ....[27]....
        /*0318*/ 	.word	0x00004140
        /*031c*/ 	.word	0x000000ff
        /*0320*/ 	.word	0x00016830
        /*0324*/ 	.short	0x010a
        /*0326*/ 	.byte	0x06
	.zero		1


	//   ....[28]....
        /*0328*/ 	.word	0x00004320
        /*032c*/ 	.word	0x000000ff
        /*0330*/ 	.word	0x00016850
        /*0334*/ 	.short	0x010a
        /*0336*/ 	.byte	0x06
	.zero		1


	//   ....[29]....
        /*0338*/ 	.word	0x00004360
        /*033c*/ 	.word	0x000000ff
        /*0340*/ 	.word	0x00016850
        /*0344*/ 	.short	0x010a
        /*0346*/ 	.byte	0x06
	.zero		1


	//   ....[30]....
        /*0348*/ 	.word	0x00006480
        /*034c*/ 	.word	0x0000001b
        /*0350*/ 	.word	0x00000000
        /*0354*/ 	.short	0x0101
        /*0356*/ 	.byte	0x3f
	.zero		1


	//   ....[31]....
        /*0358*/ 	.word	0x00006500
        /*035c*/ 	.word	0x00000027
        /*0360*/ 	.word	0x00000000
        /*0364*/ 	.short	0x0101
        /*0366*/ 	.byte	0x3f
	.zero		1


	//   ....[32]....
        /*0368*/ 	.word	0x00006f00
        /*036c*/ 	.word	0x000000ff
        /*0370*/ 	.word	0x00016830
        /*0374*/ 	.short	0x010a
        /*0376*/ 	.byte	0x06
	.zero		1


	//   ....[33]....
        /*0378*/ 	.word	0x00006f40
        /*037c*/ 	.word	0x000000ff
        /*0380*/ 	.word	0x00016830
        /*0384*/ 	.short	0x010a
        /*0386*/ 	.byte	0x06
	.zero		1


	//   ....[34]....
        /*0388*/ 	.word	0x00007120
        /*038c*/ 	.word	0x000000ff
        /*0390*/ 	.word	0x00016850
        /*0394*/ 	.short	0x010a
        /*0396*/ 	.byte	0x06
	.zero		1


	//   ....[35]....
        /*0398*/ 	.word	0x00007160
        /*039c*/ 	.word	0x000000ff
        /*03a0*/ 	.word	0x00016850
        /*03a4*/ 	.short	0x010a
        /*03a6*/ 	.byte	0x06
	.zero		1


	//   ....[36]....
        /*03a8*/ 	.word	0x000087f0
        /*03ac*/ 	.word	0x00000021
        /*03b0*/ 	.word	0x00000000
        /*03b4*/ 	.short	0x0101
        /*03b6*/ 	.byte	0x3f
	.zero		1


	//   ....[37]....
        /*03b8*/ 	.word	0x000089a0
        /*03bc*/ 	.word	0x00000021
        /*03c0*/ 	.word	0x00000000
        /*03c4*/ 	.short	0x0101
        /*03c6*/ 	.byte	0x3f
	.zero		1


	//   ....[38]....
        /*03c8*/ 	.word	0x00009310
        /*03cc*/ 	.word	0x000000ff
        /*03d0*/ 	.word	0x00016850
        /*03d4*/ 	.short	0x010a
        /*03d6*/ 	.byte	0x05
	.zero		1


	//   ....[39]....
        /*03d8*/ 	.word	0x00009350
        /*03dc*/ 	.word	0x000000ff
        /*03e0*/ 	.word	0x00016850
        /*03e4*/ 	.short	0x010a
        /*03e6*/ 	.byte	0x05
	.zero		1


	//   ....[40]....
        /*03e8*/ 	.word	0x00009950
        /*03ec*/ 	.word	0x00000000
        /*03f0*/ 	.word	0x00000000
        /*03f4*/ 	.short	0x0101
        /*03f6*/ 	.byte	0x3f
	.zero		1


	//   ....[41]....
        /*03f8*/ 	.word	0x0000a160
        /*03fc*/ 	.word	0x000000ff
        /*0400*/ 	.word	0x00000000
        /*0404*/ 	.short	0x0101
        /*0406*/ 	.byte	0x05
	.zero		1


	//   ....[42]....
        /*0408*/ 	.word	0x0000b6d0
        /*040c*/ 	.word	0x0000000d
        /*0410*/ 	.word	0x00016840
        /*0414*/ 	.short	0x010a
        /*0416*/ 	.byte	0x3f
	.zero		1


	//   ....[43]....
        /*0418*/ 	.word	0x0000b9c0
        /*041c*/ 	.word	0x000000ff
        /*0420*/ 	.word	0x00016820
        /*0424*/ 	.short	0x010a
        /*0426*/ 	.byte	0x27
	.zero		1


	//   ....[44]....
        /*0428*/ 	.word	0x0000bc90
        /*042c*/ 	.word	0x00000003
        /*0430*/ 	.word	0x00016840
        /*0434*/ 	.short	0x010a
        /*0436*/ 	.byte	0x3f
	.zero		1


	//   ....[45]....
        /*0438*/ 	.word	0x0000be30
        /*043c*/ 	.word	0x00000002
        /*0440*/ 	.word	0x00000060
        /*0444*/ 	.short	0x010a
        /*0446*/ 	.byte	0x3f
	.zero		1


	//   ....[46]....
        /*0448*/ 	.word	0x0000c260
        /*044c*/ 	.word	0x00000004
        /*0450*/ 	.word	0x00016840
        /*0454*/ 	.short	0x010a
        /*0456*/ 	.byte	0x3f
	.zero		1


	//   ....[47]....
        /*0458*/ 	.word	0x0000c400
        /*045c*/ 	.word	0x00000004
        /*0460*/ 	.word	0x00000060
        /*0464*/ 	.short	0x010a
        /*0466*/ 	.byte	0x3f
	.zero		1


	//   ....[48]....
        /*0468*/ 	.word	0x0000c790
        /*046c*/ 	.word	0x00000003
        /*0470*/ 	.word	0x00016840
        /*0474*/ 	.short	0x010a
        /*0476*/ 	.byte	0x3f
	.zero		1


	//   ....[49]....
        /*0478*/ 	.word	0x0000c930
        /*047c*/ 	.word	0x00000003
        /*0480*/ 	.word	0x00000060
        /*0484*/ 	.short	0x010a
        /*0486*/ 	.byte	0x3f
	.zero		1


	//   ....[50]....
        /*0488*/ 	.word	0x0000cc60
        /*048c*/ 	.word	0x00000003
        /*0490*/ 	.word	0x00016860
        /*0494*/ 	.short	0x010a
        /*0496*/ 	.byte	0x3f
	.zero		1


	//   ....[51]....
        /*0498*/ 	.word	0x0000cfe0
        /*049c*/ 	.word	0x00000007
        /*04a0*/ 	.word	0x00016820
        /*04a4*/ 	.short	0x010a
        /*04a6*/ 	.byte	0x3f
	.zero		1


	//   ....[52]....
        /*04a8*/ 	.word	0x0000d100
        /*04ac*/ 	.word	0x00000005
        /*04b0*/ 	.word	0x00000000
        /*04b4*/ 	.short	0x010a
        /*04b6*/ 	.byte	0x3f
	.zero		1


	//   ....[53]....
        /*04b8*/ 	.word	0x0000d170
        /*04bc*/ 	.word	0x00000003
        /*04c0*/ 	.word	0x00000000
        /*04c4*/ 	.short	0x010a
        /*04c6*/ 	.byte	0x3f
	.zero		1


	//   ....[54]....
        /*04c8*/ 	.word	0x0000d1d0
        /*04cc*/ 	.word	0x00000005
        /*04d0*/ 	.word	0x00000000
        /*04d4*/ 	.short	0x010a
        /*04d6*/ 	.byte	0x3f
	.zero		1


	//   ....[55]....
        /*04d8*/ 	.word	0x0000d200
        /*04dc*/ 	.word	0x00000003
        /*04e0*/ 	.word	0x00000000
        /*04e4*/ 	.short	0x010a
        /*04e6*/ 	.byte	0x3f
	.zero		1


	//   ....[56]....
        /*04e8*/ 	.word	0x0000d270
        /*04ec*/ 	.word	0x00000003
        /*04f0*/ 	.word	0x00016800
        /*04f4*/ 	.short	0x010a
        /*04f6*/ 	.byte	0x3f
	.zero		1


	//   ....[57]....
        /*04f8*/ 	.word	0x0000d2c0
        /*04fc*/ 	.word	0x00000000
        /*0500*/ 	.word	0x00016830
        /*0504*/ 	.short	0x010a
        /*0506*/ 	.byte	0x3f
	.zero		1


	//   ....[58]....
        /*0508*/ 	.word	0x0000d320
        /*050c*/ 	.word	0x00000007
        /*0510*/ 	.word	0x00016830
        /*0514*/ 	.short	0x010a
        /*0516*/ 	.byte	0x3f
	.zero		1


	//   ....[59]....
        /*0518*/ 	.word	0x0000d380
        /*051c*/ 	.word	0x00000007
        /*0520*/ 	.word	0x00016850
        /*0524*/ 	.short	0x010a
        /*0526*/ 	.byte	0x3f
	.zero		1


	//   ....[60]....
        /*0528*/ 	.word	0x0000d3e0
        /*052c*/ 	.word	0x00000007
        /*0530*/ 	.word	0x00016830
        /*0534*/ 	.short	0x010a
        /*0536*/ 	.byte	0x3f
	.zero		1


	//   ....[61]....
        /*0538*/ 	.word	0x0000d440
        /*053c*/ 	.word	0x00000007
        /*0540*/ 	.word	0x00016850
        /*0544*/ 	.short	0x010a
        /*0546*/ 	.byte	0x3f
	.zero		1


	//   ....[62]....
        /*0548*/ 	.word	0x0000d4a0
        /*054c*/ 	.word	0x00000005
        /*0550*/ 	.word	0x00016850
        /*0554*/ 	.short	0x010a
        /*0556*/ 	.byte	0x3f
	.zero		1


	//   ....[63]....
        /*0558*/ 	.word	0x0000d600
        /*055c*/ 	.word	0x0000000d
        /*0560*/ 	.word	0x00016840
        /*0564*/ 	.short	0x010a
        /*0566*/ 	.byte	0x3f
	.zero		1


	//   ....[64]....
        /*0568*/ 	.word	0x0000d660
        /*056c*/ 	.word	0x00000005
        /*0570*/ 	.word	0x00016820
        /*0574*/ 	.short	0x010a
        /*0576*/ 	.byte	0x3f
	.zero		1


	//   ....[65]....
        /*0578*/ 	.word	0x0000d6b0
        /*057c*/ 	.word	0x00000003
        /*0580*/ 	.word	0x00016840
        /*0584*/ 	.short	0x010a
        /*0586*/ 	.byte	0x3f
	.zero		1


	//   ....[66]....
        /*0588*/ 	.word	0x0000d700
        /*058c*/ 	.word	0x00000002
        /*0590*/ 	.word	0x00000060
        /*0594*/ 	.short	0x010a
        /*0596*/ 	.byte	0x3f
	.zero		1


	//   ....[67]....
        /*0598*/ 	.word	0x0000d750
        /*059c*/ 	.word	0x00000004
        /*05a0*/ 	.word	0x00016840
        /*05a4*/ 	.short	0x010a
        /*05a6*/ 	.byte	0x3f
	.zero		1


	//   ....[68]....
        /*05a8*/ 	.word	0x0000d7a0
        /*05ac*/ 	.word	0x00000004
        /*05b0*/ 	.word	0x00000060
        /*05b4*/ 	.short	0x010a
        /*05b6*/ 	.byte	0x3f
	.zero		1


	//   ....[69]....
        /*05b8*/ 	.word	0x0000d7f0
        /*05bc*/ 	.word	0x00000003
        /*05c0*/ 	.word	0x00016840
        /*05c4*/ 	.short	0x010a
        /*05c6*/ 	.byte	0x3f
	.zero		1


	//   ....[70]....
        /*05c8*/ 	.word	0x0000d840
        /*05cc*/ 	.word	0x00000003
        /*05d0*/ 	.word	0x00000060
        /*05d4*/ 	.short	0x010a
        /*05d6*/ 	.byte	0x3f
	.zero		1


	//   ....[71]....
        /*05d8*/ 	.word	0x0000d890
        /*05dc*/ 	.word	0x00000003
        /*05e0*/ 	.word	0x00016860
        /*05e4*/ 	.short	0x010a
        /*05e6*/ 	.byte	0x3f
	.zero		1


	//   ....[72]....
        /*05e8*/ 	.word	0x0000d970
        /*05ec*/ 	.word	0x00000007
        /*05f0*/ 	.word	0x00016820
        /*05f4*/ 	.short	0x010a
        /*05f6*/ 	.byte	0x3f
	.zero		1


	//   ....[73]....
        /*05f8*/ 	.word	0x0000d9c0
        /*05fc*/ 	.word	0x00000005
        /*0600*/ 	.word	0x00000000
        /*0604*/ 	.short	0x010a
        /*0606*/ 	.byte	0x3f
	.zero		1


	//   ....[74]....
        /*0608*/ 	.word	0x0000da10
        /*060c*/ 	.word	0x00000003
        /*0610*/ 	.word	0x00000000
        /*0614*/ 	.short	0x010a
        /*0616*/ 	.byte	0x3f
	.zero		1


	//   ....[75]....
        /*0618*/ 	.word	0x0000da60
        /*061c*/ 	.word	0x00000005
        /*0620*/ 	.word	0x00000000
        /*0624*/ 	.short	0x010a
        /*0626*/ 	.byte	0x3f
	.zero		1


	//----- nvinfo : EIATTR_NUM_MBARRIERS
	.align		4
.L_1667:
        /*0628*/ 	.byte	0x03, 0x38
        /*062a*/ 	.short	0x0016


	//----- nvinfo : EIATTR_EXIT_INSTR_OFFSETS
	.align		4
        /*062c*/ 	.byte	0x04, 0x1c
        /*062e*/ 	.short	(.L_1669 - .L_1668)


	//   ....[0]....
.L_1668:
        /*0630*/ 	.word	0x00000a50


	//   ....[1]....
        /*0634*/ 	.word	0x0000a950


	//   ....[2]....
        /*0638*/ 	.word	0x0000a9b0


	//   ....[3]....
        /*063c*/ 	.word	0x0000d020


	//   ....[4]....
        /*0640*/ 	.word	0x0000d250


	//----- nvinfo : EIATTR_MAX_THREADS
	.align		4
.L_1669:
        /*0644*/ 	.byte	0x04, 0x05
        /*0646*/ 	.short	(.L_1671 - .L_1670)
.L_1670:
        /*0648*/ 	.word	0x00000200
        /*064c*/ 	.word	0x00000001
        /*0650*/ 	.word	0x00000001


	//----- nvinfo : EIATTR_CRS_STACK_SIZE
	.align		4
.L_1671:
        /*0654*/ 	.byte	0x04, 0x1e
        /*0656*/ 	.short	(.L_1673 - .L_1672)
.L_1672:
        /*0658*/ 	.word	0x00000000


	//----- nvinfo : EIATTR_CBANK_PARAM_SIZE
	.align		4
.L_1673:
        /*065c*/ 	.byte	0x03, 0x19
        /*065e*/ 	.short	0x0bf0


	//----- nvinfo : EIATTR_PARAM_CBANK
	.align		4
        /*0660*/ 	.byte	0x04, 0x0a
        /*0662*/ 	.short	(.L_1675 - .L_1674)
	.align		4
.L_1674:
        /*0664*/ 	.word	index@(.nv.constant0._ZN7cutlass13device_kernelIN5flash11enable_sm90INS1_16FlashAttnFwdSm90INS1_25CollectiveMainloopFwdSm90ILi2EN4cute5tupleIJNS5_1CILi1EEES8_S8_EEENS6_IJNS7_ILi192EEENS7_ILi128EEENS7_ILi64EEEEEELi64ENS_10bfloat16_tEfNS_4arch4Sm90ELb1ELb0ELb1ELb0ELb0ELb0ELb0ELb1ELb1ELb0ELb0ELb0EEENS1_21CollectiveEpilogueFwdINS6_IJSA_SC_SB_EEES9_SE_SG_Li384ELb0ELb0ELb0ELb0EEENS1_30DynamicPersistentTileSchedulerILi384ELi32ELb0ELb0ELb1EEEEEEEEEvNT_6ParamsE)
        /*0668*/ 	.short	0x0210
        /*066a*/ 	.short	0x0bf0


	//----- nvinfo : EIATTR_SW_WAR
	.align		4
.L_1675:
        /*066c*/ 	.byte	0x04, 0x36
        /*066e*/ 	.short	(.L_1677 - .L_1676)
.L_1676:
        /*0670*/ 	.word	0x00000008
.L_1677:


//--------------------- .nv.info._ZN7cutlass13device_kernelIN5flash11enable_sm90INS1_16FlashAttnFwdSm90INS1_25CollectiveMainloopFwdSm90ILi2EN4cute5tupleIJNS5_1CILi1EEES8_S8_EEENS6_IJNS7_ILi192EEENS7_ILi128EEENS7_ILi64EEEEEELi64ENS_10bfloat16_tEfNS_4arch4Sm90ELb1ELb0ELb1ELb1ELb0ELb0ELb0ELb1ELb1ELb0ELb0ELb0EEENS1_21CollectiveEpilogueFwdINS6_IJSA_SC_SB_EEES9_SE_SG_Li384ELb1ELb0ELb0ELb0EEENS1_36VarlenDynamicPersistentTileSchedulerILi192ELi128ELi384ELi32ELb0ELb0ELb1ELb1ELb1ELb1EEEEEEEEEvNT_6ParamsE --------------------------
	.section	.nv.info._ZN7cutlass13device_kernelIN5flash11enable_sm90INS1_16FlashAttnFwdSm90INS1_25CollectiveMainloopFwdSm90ILi2EN4cute5tupleIJNS5_1CILi1EEES8_S8_EEENS6_IJNS7_ILi192EEENS7_ILi128EEENS7_ILi64EEEEEELi64ENS_10bfloat16_tEfNS_4arch4Sm90ELb1ELb0ELb1ELb1ELb0ELb0ELb0ELb1ELb1ELb0ELb0ELb0EEENS1_21CollectiveEpilogueFwdINS6_IJSA_SC_SB_EEES9_SE_SG_Li384ELb1ELb0ELb0ELb0EEENS1_36VarlenDynamicPersistentTileSchedulerILi192ELi128ELi384ELi32ELb0ELb0ELb1ELb1ELb1ELb1EEEEEEEEEvNT_6ParamsE,"",@"SHT_CUDA_INFO"
	.sectionflags	@""
	.align	4


	//----- nvinfo : EIATTR_CUDA_API_VERSION
	.align		4
        /*0000*/ 	.byte	0x04, 0x37
        /*0002*/ 	.short	(.L_1679 - .L_1678)
.L_1678:
        /*0004*/ 	.word	0x00000082


	//----- nvinfo : EIATTR_KPARAM_INFO
	.align		4
.L_1679:
        /*0008*/ 	.byte	0x04, 0x17
        /*000a*/ 	.short	(.L_1681 - .L_1680)
.L_1680:
        /*000c*/ 	.word	0x00000000
        /*0010*/ 	.short	0x0000
        /*0012*/ 	.short	0x0070
        /*0014*/ 	.byte	0x00, 0xf0, 0x01, 0x28


	//----- nvinfo : EIATTR_SPARSE_MMA_MASK
	.align		4
.L_1681:
        /*0018*/ 	.byte	0x03, 0x50
        /*001a*/ 	.short	0x0000


	//----- nvinfo : EIATTR_MAXREG_COUNT
	.align		4
        /*001c*/ 	.byte	0x03, 0x1b
        /*001e*/ 	.short	0x0080


	//----- nvinfo : EIATTR_NUM_BARRIERS
	.align		4
        /*0020*/ 	.byte	0x02, 0x4c
        /*0022*/ 	.byte	0x10
	.zero		1


	//----- nvinfo : EIATTR_EXTERNS
	.align		4
        /*0024*/ 	.byte	0x04, 0x0f
        /*0026*/ 	.short	(.L_1683 - .L_1682)


	//   ....[0]....
	.align		4
.L_1682:
        /*0028*/ 	.word	index@(__assertfail)


	//----- nvinfo : EIATTR_ANNOTATIONS
	.align		4
.L_1683:
        /*002c*/ 	.byte	0x04, 0x55
        /*002e*/ 	.short	(.L_1685 - .L_1684)


	//   ....[0]....
.L_1684:
        /*0030*/ 	.word	0x00000001
        /*0034*/ 	.byte	0xf0, 0xc0, 0x00, 0x00, 0x01, 0x00, 0x00, 0x00, 0x90, 0xc1, 0x00, 0x00, 0x01, 0x00, 0x00, 0x00
        /*0044*/ 	.byte	0x10, 0xc3, 0x00, 0x00, 0x01, 0x00, 0x00, 0x00, 0xe0, 0xc3, 0x00, 0x00, 0x01, 0x00, 0x00, 0x00
        /*0054*/ 	.byte	0x50, 0xcb, 0x00, 0x00, 0x01, 0x00, 0x00, 0x00, 0x80, 0xcb, 0x00, 0x00, 0x01, 0x00, 0x00, 0x00
        /*0064*/ 	.byte	0xa0, 0xd1, 0x00, 0x00, 0x01, 0x00, 0x00, 0x00, 0xf0, 0xd2, 0x00, 0x00, 0x01, 0x00, 0x00, 0x00
        /*0074*/ 	.byte	0xe0, 0xf4, 0x00, 0x00


	//----- nvinfo : EIATTR_MERCURY_ISA_VERSION
	.align		4
.L_1685:
        /*0078*/ 	.byte	0x03, 0x5f
        /*007a*/ 	.short	0x0101


	//----- nvinfo : EIATTR_UNUSED_LOAD_BYTE_OFFSET
	.align		4
        /*007c*/ 	.byte	0x04, 0x44
        /*007e*/ 	.short	(.L_1687 - .L_1686)


	//   ....[0]....
.L_1686:
        /*0080*/ 	.word	0x00000a70
        /*0084*/ 	.word	0x0000fff0


	//   ....[1]....
        /*0088*/ 	.word	0x00009c40
        /*008c*/ 	.word	0x0000fff0


	//----- nvinfo : EIATTR_INT_WARP_WIDE_INSTR_OFFSETS
	.align		4
.L_1687:
        /*0090*/ 	.byte	0x04, 0x31
        /*0092*/ 	.short	(.L_1689 - .L_1688)


	//   ....[0]....
.L_1688:
        /*0094*/ 	.word	0x00000160


	//   ....[1]....
        /*0098*/ 	.word	0x000001a0


	//   ....[2]....
        /*009c*/ 	.word	0x00000210


	//   ....[3]....
        /*00a0*/ 	.word	0x0000c700


	//   ....[4]....
        /*00a4*/ 	.word	0x0000c790


	//   ....[5]....
        /*00a8*/ 	.word	0x0000cbe0


	//   ....[6]....
        /*00ac*/ 	.word	0x0000cc10


	//   ....[7]....
        /*00b0*/ 	.word	0x0000e610


	//   ....[8]....
        /*00b4*/ 	.word	0x0000e6a0


	//----- nvinfo : EIATTR_COOP_GROUP_MASK_REGIDS
	.align		4
.L_1689:
        /*00b8*/ 	.byte	0x04, 0x29
        /*00ba*/ 	.short	(.L_1691 - .L_1690)


	//   ....[0]....
.L_1690:
        /*00bc*/ 	.word	0xffffffff


	//   ....[1]....
        /*00c0*/ 	.word	0xffffffff


	//   ....[2]....
        /*00c4*/ 	.word	0xffffffff


	//   ....[3]....
        /*00c8*/ 	.word	0xffffffff


	//   ....[4]....
        /*00cc*/ 	.word	0xffffffff


	//   ....[5]....
        /*00d0*/ 	.word	0xffffffff


	//   ....[6]....
        /*00d4*/ 	.word	0xffffffff


	//   ....[7]....
        /*00d8*/ 	.word	0xffffffff


	//   ....[8]....
        /*00dc*/ 	.word	0xffffffff


	//   ....[9]....
        /*00e0*/ 	.word	0xffffffff


	//   ....[10]....
        /*00e4*/ 	.word	0xffffffff


	//   ....[11]....
        /*00e8*/ 	.word	0xffffffff


	//   ....[12]....
        /*00ec*/ 	.word	0xffffffff


	//   ....[13]....
        /*00f0*/ 	.word	0xffffffff


	//   ....[14]....
        /*00f4*/ 	.word	0xffffffff


	//   ....[15]....
        /*00f8*/ 	.word	0xffffffff


	//   ....[16]....
        /*00fc*/ 	.word	0xffffffff


	//   ....[17]....
        /*0100*/ 	.word	0xffffffff


	//   ....[18]....
        /*0104*/ 	.word	0xffffffff


	//   ....[19]....
        /*0108*/ 	.word	0xffffffff


	//   ....[20]....
        /*010c*/ 	.word	0xffffffff


	//   ....[21]....
        /*0110*/ 	.word	0xffffffff


	//   ....[22]....
        /*0114*/ 	.word	0xffffffff


	//   ....[23]....
        /*0118*/ 	.word	0xffffffff


	//   ....[24]....
        /*011c*/ 	.word	0xffffffff


	//   ....[25]....
        /*0120*/ 	.word	0xffffffff


	//   ....[26]....
        /*0124*/ 	.word	0xffffffff


	//   ....[27]....
        /*0128*/ 	.word	0xffffffff


	//   ....[28]....
        /*012c*/ 	.word	0xffffffff


	//   ....[29]....
        /*0130*/ 	.word	0xffffffff


	//   ....[30]....
        /*0134*/ 	.word	0xffffffff


	//   ....[31]....
        /*0138*/ 	.word	0xffffffff


	//   ....[32]....
        /*013c*/ 	.word	0xffffffff


	//   ....[33]....
        /*0140*/ 	.word	0xffffffff


	//   ....[34]....
        /*0144*/ 	.word	0xffffffff


	//   ....[35]....
        /*0148*/ 	.word	0xffffffff


	//   ....[36]....
        /*014c*/ 	.word	0xffffffff


	//   ....[37]....
        /*0150*/ 	.word	0xffffffff


	//   ....[38]....
        /*0154*/ 	.word	0xffffffff


	//   ....[39]....
        /*0158*/ 	.word	0xffffffff


	//   ....[40]....
        /*015c*/ 	.word	0xffffffff


	//   ....[41]....
        /*0160*/ 	.word	0xffffffff


	//   ....[42]....
        /*0164*/ 	.word	0xffffffff


	//   ....[43]....
        /*0168*/ 	.word	0xffffffff


	//   ....[44]....
        /*016c*/ 	.word	0xffffffff


	//   ....[45]....
        /*0170*/ 	.word	0xffffffff


	//   ....[46]....
        /*0174*/ 	.word	0xffffffff


	//   ....[47]....
        /*0178*/ 	.word	0xffffffff


	//   ....[48]....
        /*017c*/ 	.word	0xffffffff


	//   ....[49]....
        /*0180*/ 	.word	0xffffffff


	//   ....[50]....
        /*0184*/ 	.word	0xffffffff


	//   ....[51]....
        /*0188*/ 	.word	0xffffffff


	//   ....[52]....
        /*018c*/ 	.word	0xffffffff


	//   ....[53]....
        /*0190*/ 	.word	0xffffffff


	//   ....[54]....
        /*0194*/ 	.word	0xffffffff


	//   ....[55]....
        /*0198*/ 	.word	0xffffffff


	//   ....[56]....
        /*019c*/ 	.word	0xffffffff


	//   ....[57]....
        /*01a0*/ 	.word	0xffffffff


	//   ....[58]....
        /*01a4*/ 	.word	0x0500000f


	//   ....[59]....
        /*01a8*/ 	.word	0x0500000f


	//   ....[60]....
        /*01ac*/ 	.word	0x0500000f


	//   ....[61]....
        /*01b0*/ 	.word	0x0500000f


	//   ....[62]....
        /*01b4*/ 	.word	0x0500000f


	//   ....[63]....
        /*01b8*/ 	.word	0x0500000f


	//   ....[64]....
        /*01bc*/ 	.word	0x0500000f


	//   ....[65]....
        /*01c0*/ 	.word	0x0500000f


	//   ....[66]....
        /*01c4*/ 	.word	0x0500000f


	//   ....[67]....
        /*01c8*/ 	.word	0x0500000f


	//   ....[68]....
        /*01cc*/ 	.word	0x0500000f


	//   ....[69]....
        /*01d0*/ 	.word	0x0500000f


	//   ....[70]....
        /*01d4*/ 	.word	0x0500000f


	//   ....[71]....
        /*01d8*/ 	.word	0x0500000f


	//   ....[72]....
        /*01dc*/ 	.word	0x0500000f


	//   ....[73]....
        /*01e0*/ 	.word	0x0500000f


	//   ....[74]....
        /*01e4*/ 	.word	0x0500000f


	//   ....[75]....
        /*01e8*/ 	.word	0x0500000f


	//   ....[76]....
        /*01ec*/ 	.word	0x0500000f


	//----- nvinfo : EIATTR_COOP_GROUP_INSTR_OFFSETS
	.align		4
.L_1691:
        /*01f0*/ 	.byte	0x04, 0x28
        /*01f2*/ 	.short	(.L_1693 - .L_1692)


	//   ....[0]....
.L_1692:
        /*01f4*/ 	.word	0x00000070


	//   ....[1]....
        /*01f8*/ 	.word	0x00000170


	//   ....[2]....
        /*01fc*/ 	.word	0x000001c0


	//   ....[3]....
        /*0200*/ 	.word	0x000003f0


	//   ....[4]....
        /*0204*/ 	.word	0x00000550


	//   ....[5]....
        /*0208*/ 	.word	0x00000670


	//   ....[6]....
        /*020c*/ 	.word	0x000007d0


	//   ....[7]....
        /*0210*/ 	.word	0x00001470


	//   ....[8]....
        /*0214*/ 	.word	0x00002960


	//   ....[9]....
        /*0218*/ 	.word	0x000029b0


	//   ....[10]....
        /*021c*/ 	.word	0x000033f0


	//   ....[11]....
        /*0220*/ 	.word	0x00003450


	//   ....[12]....
        /*0224*/ 	.word	0x00005400


	//   ....[13]....
        /*0228*/ 	.word	0x00005540


	//   ....[14]....
        /*022c*/ 	.word	0x00005f00


	//   ....[15]....
        /*0230*/ 	.word	0x00005f50


	//   ....[16]....
        /*0234*/ 	.word	0x00007cb0


	//   ....[17]....
        /*0238*/ 	.word	0x00007d20


	//   ....[18]....
        /*023c*/ 	.word	0x00008410


	//   ....[19]....
        /*0240*/ 	.word	0x00008490


	//   ....[20]....
        /*0244*/ 	.word	0x00009500


	//   ....[21]....
        /*0248*/ 	.word	0x00009540


	//   ....[22]....
        /*024c*/ 	.word	0x00009630


	//   ....[23]....
        /*0250*/ 	.word	0x00009650


	//   ....[24]....
        /*0254*/ 	.word	0x0000b5a0


	//   ....[25]....
        /*0258*/ 	.word	0x0000b730


	//   ....[26]....
        /*025c*/ 	.word	0x0000b760


	//   ....[27]....
        /*0260*/ 	.word	0x0000b7a0


	//   ....[28]....
        /*0264*/ 	.word	0x0000b800


	//   ....[29]....
        /*0268*/ 	.word	0x0000b860


	//   ....[30]....
        /*026c*/ 	.word	0x0000b8a0


	//   ....[31]....
        /*0270*/ 	.word	0x0000ba30


	//   ....[32]....
        /*0274*/ 	.word	0x0000ba90


	//   ....[33]....
        /*0278*/ 	.word	0x0000bad0


	//   ....[34]....
        /*027c*/ 	.word	0x0000bb10


	//   ....[35]....
        /*0280*/ 	.word	0x0000bb40


	//   ....[36]....
        /*0284*/ 	.word	0x0000bb70


	//   ....[37]....
        /*0288*/ 	.word	0x0000bc00


	//   ....[38]....
        /*028c*/ 	.word	0x0000bc60


	//   ....[39]....
        /*0290*/ 	.word	0x0000bcf0


	//   ....[40]....
        /*0294*/ 	.word	0x0000e960


	//   ....[41]....
        /*0298*/ 	.word	0x0000e970


	//   ....[42]....
        /*029c*/ 	.word	0x0000ea60


	//   ....[43]....
        /*02a0*/ 	.word	0x0000eac0


	//   ....[44]....
        /*02a4*/ 	.word	0x0000eb00


	//   ....[45]....
        /*02a8*/ 	.word	0x0000eb40


	//   ....[46]....
        /*02ac*/ 	.word	0x0000eb70


	//   ....[47]....
        /*02b0*/ 	.word	0x0000eba0


	//   ....[48]....
        /*02b4*/ 	.word	0x0000ed10


	//   ....[49]....
        /*02b8*/ 	.word	0x0000ed70


	//   ....[50]....
        /*02bc*/ 	.word	0x0000edb0


	//   ....[51]....
        /*02c0*/ 	.word	0x0000edf0


	//   ....[52]....
        /*02c4*/ 	.word	0x0000ee20


	//   ....[53]....
        /*02c8*/ 	.word	0x0000ee50


	//   ....[54]....
        /*02cc*/ 	.word	0x0000ef10


	//   ....[55]....
        /*02d0*/ 	.word	0x0000ef30


	//   ....[56]....
        /*02d4*/ 	.word	0x0000efa0


	//   ....[57]....
        /*02d8*/ 	.word	0x0000f600


	//   ....[58]....
        /*02dc*/ 	.word	0x0000fba0


	//   ....[59]....
        /*02e0*/ 	.word	0x0000ff90


	//   ....[60]....
        /*02e4*/ 	.word	0x00010020


	//   ....[61]....
        /*02e8*/ 	.word	0x000100c0


	//   ....[62]....
        /*02ec*/ 	.word	0x00010170


	//   ....[63]....
        /*02f0*/ 	.word	0x000101f0


	//   ....[64]....
        /*02f4*/ 	.word	0x00010270


	//   ....[65]....
        /*02f8*/ 	.word	0x000102f0


	//   ....[66]....
        /*02fc*/ 	.word	0x00010370


	//   ....[67]....
        /*0300*/ 	.word	0x00010400


	//   ....[68]....
        /*0304*/ 	.word	0x000104b0


	//   ....[69]....
        /*0308*/ 	.word	0x00010530


	//   ....[70]....
        /*030c*/ 	.word	0x000105b0


	//   ....[71]....
        /*0310*/ 	.word	0x00010630


	//   ....[72]....
        /*0314*/ 	.word	0x000106b0


	//   ....[73]....
        /*0318*/ 	.word	0x00010720


	//   ....[74]....
        /*031c*/ 	.word	0x000107c0


	//   ....[75]....
        /*0320*/ 	.word	0x00010850


	//   ....[76]....
        /*0324*/ 	.word	0x00010970


	//----- nvinfo : EIATTR_REG_RECONFIG
	.align		4
.L_1693:
        /*0328*/ 	.byte	0x01, 0x54
	.zero		2


	//----- nvinfo : EIATTR_SYSCALL_OFFSETS
	.align		4
        /*032c*/ 	.byte	0x04, 0x46
        /*032e*/ 	.short	(.L_1695 - .L_1694)


	//   ....[0]....
.L_1694:
        /*0330*/ 	.word	0x00001650


	//   ....[1]....
        /*0334*/ 	.word	0x0000c910


	//   ....[2]....
        /*0338*/ 	.word	0x0000ca40


	//   ....[3]....
        /*033c*/ 	.word	0x0000cb40


	//----- nvinfo : EIATTR_MBARRIER_INSTR_OFFSETS
	.align		4
.L_1695:
        /*0340*/ 	.byte	0x04, 0x39
        /*0342*/ 	.short	(.L_1697 - .L_1696)


	//   ....[0]....
.L_1696:
        /*0344*/ 	.word	0x000002a0
        /*0348*/ 	.word	0x000000ff
        /*034c*/ 	.word	0x00016800
        /*0350*/ 	.short	0x0100
        /*0352*/ 	.byte	0x08
	.zero		1


	//   ....[1]....
        /*0354*/ 	.word	0x000002b0
        /*0358*/ 	.word	0x000000ff
        /*035c*/ 	.word	0x00016820
        /*0360*/ 	.short	0x0100
        /*0362*/ 	.byte	0x08
	.zero		1


	//   ....[2]....
        /*0364*/ 	.word	0x000003a0
        /*0368*/ 	.word	0x000000ff
        /*036c*/ 	.word	0x00016830
        /*0370*/ 	.short	0x0100
        /*0372*/ 	.byte	0x08
	.zero		1


	//   ....[3]....
        /*0374*/ 	.word	0x000003b0
        /*0378*/ 	.word	0x000000ff
        /*037c*/ 	.word	0x00016840
        /*0380*/ 	.short	0x0100
        /*0382*/ 	.byte	0x08
	.zero		1


	//   ....[4]....
        /*0384*/ 	.word	0x000003c0
        /*0388*/ 	.word	0x000000ff
        /*038c*/ 	.word	0x00016838
        /*0390*/ 	.short	0x0100
        /*0392*/ 	.byte	0x08
	.zero		1


	//   ....[5]....
        /*0394*/ 	.word	0x000003d0
        /*0398*/ 	.word	0x000000ff
        /*039c*/ 	.word	0x00016848
        /*03a0*/ 	.short	0x0100
        /*03a2*/ 	.byte	0x08
	.zero		1


	//   ....[6]....
        /*03a4*/ 	.word	0x00000500
        /*03a8*/ 	.word	0x000000ff
        /*03ac*/ 	.word	0x00016850
        /*03b0*/ 	.short	0x0100
        /*03b2*/ 	.byte	0x08
	.zero		1


	//   ....[7]....
        /*03b4*/ 	.word	0x00000510
        /*03b8*/ 	.word	0x000000ff
        /*03bc*/ 	.word	0x00016860
        /*03c0*/ 	.short	0x0100
        /*03c2*/ 	.byte	0x08
	.zero		1


	//   ....[8]....
        /*03c4*/ 	.word	0x00000520
        /*03c8*/ 	.word	0x000000ff
        /*03cc*/ 	.word	0x00016858
        /*03d0*/ 	.short	0x0100
        /*03d2*/ 	.byte	0x08
	.zero		1


	//   ....[9]....
        /*03d4*/ 	.word	0x00000530
        /*03d8*/ 	.word	0x000000ff
        /*03dc*/ 	.word	0x00016868
        /*03e0*/ 	.short	0x0100
        /*03e2*/ 	.byte	0x08
	.zero		1


	//   ....[10]....
        /*03e4*/ 	.word	0x00000620
        /*03e8*/ 	.word	0x000000ff
        /*03ec*/ 	.word	0x00016870
        /*03f0*/ 	.short	0x0100
        /*03f2*/ 	.byte	0x06
	.zero		1


	//   ....[11]....
        /*03f4*/ 	.word	0x00000630
        /*03f8*/ 	.word	0x000000ff
        /*03fc*/ 	.word	0x00016880
        /*0400*/ 	.short	0x0100
        /*0402*/ 	.byte	0x06
	.zero		1


	//   ....[12]....
        /*0404*/ 	.word	0x00000640
        /*0408*/ 	.word	0x000000ff
        /*040c*/ 	.word	0x00016878
        /*0410*/ 	.short	0x0100
        /*0412*/ 	.byte	0x06
	.zero		1


	//   ....[13]....
        /*0414*/ 	.word	0x00000650
        /*0418*/ 	.word	0x000000ff
        /*041c*/ 	.word	0x00016888
        /*0420*/ 	.short	0x0100
        /*0422*/ 	.byte	0x06
	.zero		1


	//   ....[14]....
        /*0424*/ 	.word	0x00000780
        /*0428*/ 	.word	0x000000ff
        /*042c*/ 	.word	0x00016890
        /*0430*/ 	.short	0x0100
        /*0432*/ 	.byte	0x08
	.zero		1


	//   ....[15]....
        /*0434*/ 	.word	0x00000790
        /*0438*/ 	.word	0x000000ff
        /*043c*/ 	.word	0x000168a0
        /*0440*/ 	.short	0x0100
        /*0442*/ 	.byte	0x08
	.zero		1


	//   ....[16]....
        /*0444*/ 	.word	0x000007a0
        /*0448*/ 	.word	0x000000ff
        /*044c*/ 	.word	0x00016898
        /*0450*/ 	.short	0x0100
        /*0452*/ 	.byte	0x08
	.zero		1


	//   ....[17]....
        /*0454*/ 	.word	0x000007b0
        /*0458*/ 	.word	0x000000ff
        /*045c*/ 	.word	0x000168a8
        /*0460*/ 	.short	0x0100
        /*0462*/ 	.byte	0x08
	.zero		1


	//   ....[18]....
        /*0464*/ 	.word	0x000008e0
        /*0468*/ 	.word	0x000000ff
        /*046c*/ 	.word	0x000168b0
        /*0470*/ 	.short	0x0100
        /*0472*/ 	.byte	0x08
	.zero		1


	//   ....[19]....
        /*0474*/ 	.word	0x000008f0
        /*0478*/ 	.word	0x000000ff
        /*047c*/ 	.word	0x000168c0
        /*0480*/ 	.short	0x0100
        /*0482*/ 	.byte	0x08
	.zero		1


	//   ....[20]....
        /*0484*/ 	.word	0x00000900
        /*0488*/ 	.word	0x000000ff
        /*048c*/ 	.word	0x000168b8
        /*0490*/ 	.short	0x0100
        /*0492*/ 	.byte	0x08
	.zero		1


	//   ....[21]....
        /*0494*/ 	.word	0x00000910
        /*0498*/ 	.word	0x000000ff
        /*049c*/ 	.word	0x000168c8
        /*04a0*/ 	.short	0x0100
        /*04a2*/ 	.byte	0x08
	.zero		1


	//   ....[22]....
        /*04a4*/ 	.word	0x000016d0
        /*04a8*/ 	.word	0x000000ff
        /*04ac*/ 	.word	0x00016800
        /*04b0*/ 	.short	0x010a
        /*04b2*/ 	.byte	0x29
	.zero		1


	//   ....[23]....
        /*04b4*/ 	.word	0x00001750
        /*04b8*/ 	.word	0x00000000
        /*04bc*/ 	.word	0x00016830
        /*04c0*/ 	.short	0x010a
        /*04c2*/ 	.byte	0x3f
	.zero		1


	//   ....[24]....
        /*04c4*/ 	.word	0x000017c0
        /*04c8*/ 	.word	0x00000000
        /*04cc*/ 	.word	0x00016830
        /*04d0*/ 	.short	0x010a
        /*04d2*/ 	.byte	0x3f
	.zero		1


	//   ....[25]....
        /*04d4*/ 	.word	0x00002120
        /*04d8*/ 	.word	0x00000000
        /*04dc*/ 	.word	0x00000000
        /*04e0*/ 	.short	0x0101
        /*04e2*/ 	.byte	0x3f
	.zero		1


	//   ....[26]....
        /*04e4*/ 	.word	0x00004270
        /*04e8*/ 	.word	0x000000ff
        /*04ec*/ 	.word	0x00016830
        /*04f0*/ 	.short	0x010a
        /*04f2*/ 	.byte	0x06
	.zero		1


	//   ....[27]....
        /*04f4*/ 	.word	0x000042b0
        /*04f8*/ 	.word	0x000000ff
        /*04fc*/ 	.word	0x00016830
        /*0500*/ 	.short	0x010a
        /*0502*/ 	.byte	0x06
	.zero		1


	//   ....[28]....
        /*0504*/ 	.word	0x00004490
        /*0508*/ 	.word	0x000000ff
        /*050c*/ 	.word	0x00016850
        /*0510*/ 	.short	0x010a
        /*0512*/ 	.byte	0x06
	.zero		1


	//   ....[29]....
        /*0514*/ 	.word	0x000044d0
        /*0518*/ 	.word	0x000000ff
        /*051c*/ 	.word	0x00016850
        /*0520*/ 	.short	0x010a
        /*0522*/ 	.byte	0x06
	.zero		1


	//   ....[30]....
        /*0524*/ 	.word	0x00006500
        /*0528*/ 	.word	0x00000007
        /*052c*/ 	.word	0x00000000
        /*0530*/ 	.short	0x0101
        /*0532*/ 	.byte	0x3f
	.zero		1


	//   ....[31]....
        /*0534*/ 	.word	0x000065a0
        /*0538*/ 	.word	0x0000000f
        /*053c*/ 	.word	0x00000000
        /*0540*/ 	.short	0x0101
        /*0542*/ 	.byte	0x3f
	.zero		1


	//   ....[32]....
        /*0544*/ 	.word	0x00007050
        /*0548*/ 	.word	0x000000ff
        /*054c*/ 	.word	0x00016830
        /*0550*/ 	.short	0x010a
        /*0552*/ 	.byte	0x06
	.zero		1


	//   ....[33]....
        /*0554*/ 	.word	0x00007090
        /*0558*/ 	.word	0x000000ff
        /*055c*/ 	.word	0x00016830
        /*0560*/ 	.short	0x010a
        /*0562*/ 	.byte	0x06
	.zero		1


	//   ....[34]....
        /*0564*/ 	.word	0x00007270
        /*0568*/ 	.word	0x000000ff
        /*056c*/ 	.word	0x00016850
        /*0570*/ 	.short	0x010a
        /*0572*/ 	.byte	0x06
	.zero		1


	//   ....[35]....
        /*0574*/ 	.word	0x000072b0
        /*0578*/ 	.word	0x000000ff
        /*057c*/ 	.word	0x00016850
        /*0580*/ 	.short	0x010a
        /*0582*/ 	.byte	0x06
	.zero		1


	//   ....[36]....
        /*0584*/ 	.word	0x00008940
        /*0588*/ 	.word	0x0000000f
        /*058c*/ 	.word	0x00000000
        /*0590*/ 	.short	0x0101
        /*0592*/ 	.byte	0x3f
	.zero		1


	//   ....[37]....
        /*0594*/ 	.word	0x00008b10
        /*0598*/ 	.word	0x0000000f
        /*059c*/ 	.word	0x00000000
        /*05a0*/ 	.short	0x0101
        /*05a2*/ 	.byte	0x3f
	.zero		1


	//   ....[38]....
        /*05a4*/ 	.word	0x00009470
        /*05a8*/ 	.word	0x000000ff
        /*05ac*/ 	.word	0x00016850
        /*05b0*/ 	.short	0x010a
        /*05b2*/ 	.byte	0x05
	.zero		1


	//   ....[39]....
        /*05b4*/ 	.word	0x000094b0
        /*05b8*/ 	.word	0x000000ff
        /*05bc*/ 	.word	0x00016850
        /*05c0*/ 	.short	0x010a
        /*05c2*/ 	.byte	0x05
	.zero		1


	//   ....[40]....
        /*05c4*/ 	.word	0x000099e0
        /*05c8*/ 	.word	0x00000008
        /*05cc*/ 	.word	0x00000000
        /*05d0*/ 	.short	0x0101
        /*05d2*/ 	.byte	0x3f
	.zero		1


	//   ....[41]....
        /*05d4*/ 	.word	0x0000a770
        /*05d8*/ 	.word	0x00000003
        /*05dc*/ 	.word	0x00000000
        /*05e0*/ 	.short	0x0101
        /*05e2*/ 	.byte	0x3f
	.zero		1


	//   ....[42]....
        /*05e4*/ 	.word	0x0000cfe0
        /*05e8*/ 	.word	0x00000005
        /*05ec*/ 	.word	0x00016840
        /*05f0*/ 	.short	0x010a
        /*05f2*/ 	.byte	0x3f
	.zero		1


	//   ....[43]....
        /*05f4*/ 	.word	0x0000d330
        /*05f8*/ 	.word	0x00000019
        /*05fc*/ 	.word	0x00016820
        /*0600*/ 	.short	0x010a
        /*0602*/ 	.byte	0x3f
	.zero		1


	//   ....[44]....
        /*0604*/ 	.word	0x0000d5f0
        /*0608*/ 	.word	0x00000003
        /*060c*/ 	.word	0x00016840
        /*0610*/ 	.short	0x010a
        /*0612*/ 	.byte	0x3f
	.zero		1


	//   ....[45]....
        /*0614*/ 	.word	0x0000d7d0
        /*0618*/ 	.word	0x00000002
        /*061c*/ 	.word	0x00000060
        /*0620*/ 	.short	0x010a
        /*0622*/ 	.byte	0x3f
	.zero		1


	//   ....[46]....
        /*0624*/ 	.word	0x0000dc30
        /*0628*/ 	.word	0x00000003
        /*062c*/ 	.word	0x00016840
        /*0630*/ 	.short	0x010a
        /*0632*/ 	.byte	0x3f
	.zero		1


	//   ....[47]....
        /*0634*/ 	.word	0x0000de10
        /*0638*/ 	.word	0x00000003
        /*063c*/ 	.word	0x00000060
        /*0640*/ 	.short	0x010a
        /*0642*/ 	.byte	0x3f
	.zero		1


	//   ....[48]....
        /*0644*/ 	.word	0x0000e1d0
        /*0648*/ 	.word	0x00000002
        /*064c*/ 	.word	0x00016840
        /*0650*/ 	.short	0x010a
        /*0652*/ 	.byte	0x3f
	.zero		1


	//   ....[49]....
        /*0654*/ 	.word	0x0000e3c0
        /*0658*/ 	.word	0x00000002
        /*065c*/ 	.word	0x00000060
        /*0660*/ 	.short	0x010a
        /*0662*/ 	.byte	0x3f
	.zero		1


	//   ....[50]....
        /*0664*/ 	.word	0x0000e710
        /*0668*/ 	.word	0x00000003
        /*066c*/ 	.word	0x00016860
        /*0670*/ 	.short	0x010a
        /*0672*/ 	.byte	0x3f
	.zero		1


	//   ....[51]....
        /*0674*/ 	.word	0x0000f580
        /*0678*/ 	.word	0x00000009
        /*067c*/ 	.word	0x00016820
        /*0680*/ 	.short	0x010a
        /*0682*/ 	.byte	0x3f
	.zero		1


	//   ....[52]....
        /*0684*/ 	.word	0x0000f720
        /*0688*/ 	.word	0x00000007
        /*068c*/ 	.word	0x00000000
        /*0690*/ 	.short	0x010a
        /*0692*/ 	.byte	0x3f
	.zero		1


	//   ....[53]....
        /*0694*/ 	.word	0x0000f790
        /*0698*/ 	.word	0x00000003
        /*069c*/ 	.word	0x00000000
        /*06a0*/ 	.short	0x010a
        /*06a2*/ 	.byte	0x3f
	.zero		1


	//   ....[54]....
        /*06a4*/ 	.word	0x0000f7f0
        /*06a8*/ 	.word	0x00000005
        /*06ac*/ 	.word	0x00000000
        /*06b0*/ 	.short	0x010a
        /*06b2*/ 	.byte	0x3f
	.zero		1


	//   ....[55]....
        /*06b4*/ 	.word	0x0000f820
        /*06b8*/ 	.word	0x00000003
        /*06bc*/ 	.word	0x00000000
        /*06c0*/ 	.short	0x010a
        /*06c2*/ 	.byte	0x3f
	.zero		1


	//   ....[56]....
        /*06c4*/ 	.word	0x0000f890
        /*06c8*/ 	.word	0x00000003
        /*06cc*/ 	.word	0x00016800
        /*06d0*/ 	.short	0x010a
        /*06d2*/ 	.byte	0x3f
	.zero		1


	//   ....[57]....
        /*06d4*/ 	.word	0x0000f8e0
        /*06d8*/ 	.word	0x00000000
        /*06dc*/ 	.word	0x00016830
        /*06e0*/ 	.short	0x010a
        /*06e2*/ 	.byte	0x3f
	.zero		1


	//   ....[58]....
        /*06e4*/ 	.word	0x0000f940
        /*06e8*/ 	.word	0x00000006
        /*06ec*/ 	.word	0x00016830
        /*06f0*/ 	.short	0x010a
        /*06f2*/ 	.byte	0x3f
	.zero		1


	//   ....[59]....
        /*06f4*/ 	.word	0x0000f9a0
        /*06f8*/ 	.word	0x00000006
        /*06fc*/ 	.word	0x00016850
        /*0700*/ 	.short	0x010a
        /*0702*/ 	.byte	0x3f
	.zero		1


	//   ....[60]....
        /*0704*/ 	.word	0x0000fa00
        /*0708*/ 	.word	0x00000006
        /*070c*/ 	.word	0x00016830
        /*0710*/ 	.short	0x010a
        /*0712*/ 	.byte	0x3f
	.zero		1


	//   ....[61]....
        /*0714*/ 	.word	0x0000fa60
        /*0718*/ 	.word	0x00000006
        /*071c*/ 	.word	0x00016850
        /*0720*/ 	.short	0x010a
        /*0722*/ 	.byte	0x3f
	.zero		1


	//   ....[62]....
        /*0724*/ 	.word	0x0000fac0
        /*0728*/ 	.word	0x00000004
        /*072c*/ 	.word	0x00016850
        /*0730*/ 	.short	0x010a
        /*0732*/ 	.byte	0x3f
	.zero		1


	//   ....[63]....
        /*0734*/ 	.word	0x0000fc60
        /*0738*/ 	.word	0x00000005
        /*073c*/ 	.word	0x00016840
        /*0740*/ 	.short	0x010a
        /*0742*/ 	.byte	0x3f
	.zero		1


	//   ....[64]....
        /*0744*/ 	.word	0x0000fcb0
        /*0748*/ 	.word	0x00000019
        /*074c*/ 	.word	0x00016820
        /*0750*/ 	.short	0x010a
        /*0752*/ 	.byte	0x3f
	.zero		1


	//   ....[65]....
        /*0754*/ 	.word	0x0000fd00
        /*0758*/ 	.word	0x00000003
        /*075c*/ 	.word	0x00016840
        /*0760*/ 	.short	0x010a
        /*0762*/ 	.byte	0x3f
	.zero		1


	//   ....[66]....
        /*0764*/ 	.word	0x0000fd50
        /*0768*/ 	.word	0x00000002
        /*076c*/ 	.word	0x00000060
        /*0770*/ 	.short	0x010a
        /*0772*/ 	.byte	0x3f
	.zero		1


	//   ....[67]....
        /*0774*/ 	.word	0x0000fda0
        /*0778*/ 	.word	0x00000003
        /*077c*/ 	.word	0x00016840
        /*0780*/ 	.short	0x010a
        /*0782*/ 	.byte	0x3f
	.zero		1


	//   ....[68]....
        /*0784*/ 	.word	0x0000fdf0
        /*0788*/ 	.word	0x00000003
        /*078c*/ 	.word	0x00000060
        /*0790*/ 	.short	0x010a
        /*0792*/ 	.byte	0x3f
	.zero		1


	//   ....[69]....
        /*0794*/ 	.word	0x0000fe40
        /*0798*/ 	.word	0x00000002
        /*079c*/ 	.word	0x00016840
        /*07a0*/ 	.short	0x010a
        /*07a2*/ 	.byte	0x3f
	.zero		1


	//   ....[70]....
        /*07a4*/ 	.word	0x0000fe90
        /*07a8*/ 	.word	0x00000002
        /*07ac*/ 	.word	0x00000060
        /*07b0*/ 	.short	0x010a
        /*07b2*/ 	.byte	0x3f
	.zero		1


	//   ....[71]....
        /*07b4*/ 	.word	0x0000fee0
        /*07b8*/ 	.word	0x00000003
        /*07bc*/ 	.word	0x00016860
        /*07c0*/ 	.short	0x010a
        /*07c2*/ 	.byte	0x3f
	.zero		1


	//   ....[72]....
        /*07c4*/ 	.word	0x00010890
        /*07c8*/ 	.word	0x00000009
        /*07cc*/ 	.word	0x00016820
        /*07d0*/ 	.short	0x010a
        /*07d2*/ 	.byte	0x3f
	.zero		1


	//   ....[73]....
        /*07d4*/ 	.word	0x00010a30
        /*07d8*/ 	.word	0x00000007
        /*07dc*/ 	.word	0x00000000
        /*07e0*/ 	.short	0x010a
        /*07e2*/ 	.byte	0x3f
	.zero		1


	//   ....[74]....
        /*07e4*/ 	.word	0x00010a80
        /*07e8*/ 	.word	0x00000003
        /*07ec*/ 	.word	0x00000000
        /*07f0*/ 	.short	0x010a
        /*07f2*/ 	.byte	0x3f
	.zero		1


	//   ....[75]....
        /*07f4*/ 	.word	0x00010ad0
        /*07f8*/ 	.word	0x00000005
        /*07fc*/ 	.word	0x00000000
        /*0800*/ 	.short	0x010a
        /*0802*/ 	.byte	0x3f
	.zero		1


	//----- nvinfo : EIATTR_NUM_MBARRIERS
	.align		4
.L_1697:
        /*0804*/ 	.byte	0x03, 0x38
        /*0806*/ 	.short	0x0016


	//----- nvinfo : EIATTR_EXIT_INSTR_OFFSETS
	.align		4
        /*0808*/ 	.byte	0x04, 0x1c
        /*080a*/ 	.short	(.L_1699 - .L_1698)


	//   ....[0]....
.L_1698:
        /*080c*/ 	.word	0x00000ab0


	//   ....[1]....
        /*0810*/ 	.word	0x0000b560


	//   ....[2]....
        /*0814*/ 	.word	0x0000b5c0


	//   ....[3]....
        /*0818*/ 	.word	0x0000f870


	//----- nvinfo : EIATTR_MAX_THREADS
	.align		4
.L_1699:
        /*081c*/ 	.byte	0x04, 0x05
        /*081e*/ 	.short	(.L_1701 - .L_1700)
.L_1700:
        /*0820*/ 	.word	0x00000200
        /*0824*/ 	.word	0x00000001
        /*0828*/ 	.word	0x00000001


	//----- nvinfo : EIATTR_CRS_STACK_SIZE
	.align		4
.L_1701:
        /*082c*/ 	.byte	0x04, 0x1e
        /*082e*/ 	.short	(.L_1703 - .L_1702)
.L_1702:
        /*0830*/ 	.word	0x00000000


	//----- nvinfo : EIATTR_CBANK_PARAM_SIZE
	.align		4
.L_1703:
        /*0834*/ 	.byte	0x03, 0x19
        /*0836*/ 	.short	0x0a70


	//----- nvinfo : EIATTR_PARAM_CBANK
	.align		4
        /*0838*/ 	.byte	0x04, 0x0a
        /*083a*/ 	.short	(.L_1705 - .L_1704)
	.align		4
.L_1704:
        /*083c*/ 	.word	index@(.nv.constant0._ZN7cutlass13device_kernelIN5flash11enable_sm90INS1_16FlashAttnFwdSm90INS1_25CollectiveMainloopFwdSm90ILi2EN4cute5tupleIJNS5_1CILi1EEES8_S8_EEENS6_IJNS7_ILi192EEENS7_ILi128EEENS7_ILi64EEEEEELi64ENS_10bfloat16_tEfNS_4arch4Sm90ELb1ELb0ELb1ELb1ELb0ELb0ELb0ELb1ELb1ELb0ELb0ELb0EEENS1_21CollectiveEpilogueFwdINS6_IJSA_SC_SB_EEES9_SE_SG_Li384ELb1ELb0ELb0ELb0EEENS1_36VarlenDynamicPersistentTileSchedulerILi192ELi128ELi384ELi32ELb0ELb0ELb1ELb1ELb1ELb1EEEEEEEEEvNT_6ParamsE)
        /*0840*/ 	.short	0x0210
        /*0842*/ 	.short	0x0a70


	//----- nvinfo : EIATTR_SW_WAR
	.align		4
.L_1705:
        /*0844*/ 	.byte	0x04, 0x36
        /*0846*/ 	.short	(.L_1707 - .L_1706)
.L_1706:
        /*0848*/ 	.word	0x00000008
.L_1707:


//--------------------- .nv.info._ZN7cutlass13device_kernelIN5flash11enable_sm90INS1_16FlashAttnFwdSm90INS1_25CollectiveMainloopFwdSm90ILi2EN4cute5tupleIJNS5_1CILi1EEES8_S8_EEENS6_IJNS7_ILi192EEENS7_ILi128EEENS7_ILi64EEEEEELi64ENS_10bfloat16_tEfNS_4arch4Sm90ELb1ELb0ELb1ELb1ELb0ELb1ELb0ELb1ELb1ELb0ELb0ELb0EEENS1_21CollectiveEpilogueFwdINS6_IJSA_SC_SB_EEES9_SE_SG_Li384ELb1ELb0ELb0ELb0EEENS1_36VarlenDynamicPersistentTileSchedulerILi192ELi128ELi384ELi32ELb0ELb0ELb1ELb1ELb1ELb1EEEEEEEEEvNT_6ParamsE --------------------------
	.section	.nv.info._ZN7cutlass13device_kernelIN5flash11enable_sm90INS1_16FlashAttnFwdSm90INS1_25CollectiveMainloopFwdSm90ILi2EN4cute5tupleIJNS5_1CILi1EEES8_S8_EEENS6_IJNS7_ILi192EEENS7_ILi128EEENS7_ILi64EEEEEELi64ENS_10bfloat16_tEfNS_4arch4Sm90ELb1ELb0ELb1ELb1ELb0ELb1ELb0ELb1ELb1ELb0ELb0ELb0EEENS1_21CollectiveEpilogueFwdINS6_IJSA_SC_SB_EEES9_SE_SG_Li384ELb1ELb0ELb0ELb0EEENS1_36VarlenDynamicPersistentTileSchedulerILi192ELi128ELi384ELi32ELb0ELb0ELb1ELb1ELb1ELb1EEEEEEEEEvNT_6ParamsE,"",@"SHT_CUDA_INFO"
	.sectionflags	@""
	.align	4


	//----- nvinfo : EIATTR_CUDA_API_VERSION
	.align		4
        /*0000*/ 	.byte	0x04, 0x37
        /*0002*/ 	.short	(.L_1709 - .L_1708)
.L_1708:
        /*0004*/ 	.word	0x00000082


	//----- nvinfo : EIATTR_KPARAM_INFO
	.align		4
.L_1709:
        /*0008*/ 	.byte	0x04, 0x17
        /*000a*/ 	.short	(.L_1711 - .L_1710)
.L_1710:
        /*000c*/ 	.word	0x00000000
        /*0010*/ 	.short	0x0000
        /*0012*/ 	.short	0x0070
        /*0014*/ 	.byte	0x00, 0xf0, 0x01, 0x28


	//----- nvinfo : EIATTR_SPARSE_MMA_MASK
	.align		4
.L_1711:
        /*0018*/ 	.byte	0x03, 0x50
        /*001a*/ 	.short	0x0000


	//----- nvinfo : EIATTR_MAXREG_COUNT
	.align		4
        /*001c*/ 	.byte	0x03, 0x1b
        /*001e*/ 	.short	0x0080


	//----- nvinfo : EIATTR_NUM_BARRIERS
	.align		4
        /*0020*/ 	.byte	0x02, 0x4c
        /*0022*/ 	.byte	0x10
	.zero		1


	//----- nvinfo : EIATTR_EXTERNS
	.align		4
        /*0024*/ 	.byte	0x04, 0x0f
        /*0026*/ 	.short	(.L_1713 - .L_1712)


	//   ....[0]....
	.align		4
.L_1712:
        /*0028*/ 	.word	index@(__assertfail)


	//----- nvinfo : EIATTR_ANNOTATIONS
	.align		4
.L_1713:
        /*002c*/ 	.byte	0x04, 0x55
        /*002e*/ 	.short	(.L_1715 - .L_1714)


	//   ....[0]....
.L_1714:
        /* <DEDUP_REMOVED lines=43> */


	//----- nvinfo : EIATTR_MERCURY_ISA_VERSION
	.align		4
.L_1715:
        /*02c8*/ 	.byte	0x03, 0x5f
        /*02ca*/ 	.short	0x0101


	//----- nvinfo : EIATTR_UNUSED_LOAD_BYTE_OFFSET
	.align		4
        /*02cc*/ 	.byte	0x04, 0x44
        /*02ce*/ 	.short	(.L_1717 - .L_1716)


	//   ....[0]....
.L_1716:
        /*02d0*/ 	.word	0x00000b00
        /*02d4*/ 	.word	0x0000fff0


	//   ....[1]....
        /*02d8*/ 	.word	0x00011d50
        /*02dc*/ 	.word	0x0000fff0


	//----- nvinfo : EIATTR_INT_WARP_WIDE_INSTR_OFFSETS
	.align		4
.L_1717:
        /*02e0*/ 	.byte	0x04, 0x31
        /*02e2*/ 	.short	(.L_1719 - .L_1718)


	//   ....[0]....
.L_1718:
        /*02e4*/ 	.word	0x000001b0


	//   ....[1]....
        /*02e8*/ 	.word	0x00000250


	//   ....[2]....
        /*02ec*/ 	.word	0x000002c0


	//   ....[3]....
        /*02f0*/ 	.word	0x000152e0


	//   ....[4]....
        /*02f4*/ 	.word	0x00015370


	//   ....[5]....
        /*02f8*/ 	.word	0x000157c0


	//   ....[6]....
        /*02fc*/ 	.word	0x000157f0


	//   ....[7]....
        /*0300*/ 	.word	0x00017220


	//   ....[8]....
        /*0304*/ 	.word	0x000172b0


	//----- nvinfo : EIATTR_COOP_GROUP_MASK_REGIDS
	.align		4
.L_1719:
        /*0308*/ 	.byte	0x04, 0x29
        /*030a*/ 	.short	(.L_1721 - .L_1720)


	//   ....[0]....
.L_1720:
        /*030c*/ 	.word	0xffffffff


	//   ....[1]....
        /*0310*/ 	.word	0xffffffff


	//   ....[2]....
        /*0314*/ 	.word	0xffffffff


	//   ....[3]....
        /*0318*/ 	.word	0xffffffff


	//   ....[4]....
        /*031c*/ 	.word	0xffffffff


	//   ....[5]....
        /*0320*/ 	.word	0xffffffff


	//   ....[6]....
        /*0324*/ 	.word	0xffffffff


	//   ....[7]....
        /*0328*/ 	.word	0xffffffff


	//   ....[8]....
        /*032c*/ 	.word	0xffffffff


	//   ....[9]....
        /*0330*/ 	.word	0xffffffff


	//   ....[10]....
        /*0334*/ 	.word	0xffffffff


	//   ....[11]....
        /*0338*/ 	.word	0xffffffff


	//   ....[12]....
        /*033c*/ 	.word	0xffffffff


	//   ....[13]....
        /*0340*/ 	.word	0xffffffff


	//   ....[14]....
        /*0344*/ 	.word	0xffffffff


	//   ....[15]....
        /*0348*/ 	.word	0xffffffff


	//   ....[16]....
        /*034c*/ 	.word	0xffffffff


	//   ....[17]....
        /*0350*/ 	.word	0xffffffff


	//   ....[18]....
        /*0354*/ 	.word	0xffffffff


	//   ....[19]....
        /*0358*/ 	.word	0xffffffff


	//   ....[20]....
        /*035c*/ 	.word	0xffffffff


	//   ....[21]....
        /*0360*/ 	.word	0xffffffff


	//   ....[22]....
        /*0364*/ 	.word	0xffffffff


	//   ....[23]....
        /*0368*/ 	.word	0xffffffff


	//   ....[24]....
        /*036c*/ 	.word	0xffffffff


	//   ....[25]....
        /*0370*/ 	.word	0xffffffff


	//   ....[26]....
        /*0374*/ 	.word	0xffffffff


	//   ....[27]....
        /*0378*/ 	.word	0xffffffff


	//   ....[28]....
        /*037c*/ 	.word	0xffffffff


	//   ....[29]....
        /*0380*/ 	.word	0xffffffff


	//   ....[30]....
        /*0384*/ 	.word	0xffffffff


	//   ....[31]....
        /*0388*/ 	.word	0xffffffff


	//   ....[32]....
        /*038c*/ 	.word	0xffffffff


	//   ....[33]....
        /*0390*/ 	.word	0xffffffff


	//   ....[34]....
        /*0394*/ 	.word	0xffffffff


	//   ....[35]....
        /*0398*/ 	.word	0xffffffff


	//   ....[36]....
        /*039c*/ 	.word	0xffffffff


	//   ....[37]....
        /*03a0*/ 	.word	0xffffffff


	//   ....[38]....
        /*03a4*/ 	.word	0xffffffff


	//   ....[39]....
        /*03a8*/ 	.word	0xffffffff


	//   ....[40]....
        /*03ac*/ 	.word	0xffffffff


	//   ....[41]....
        /*03b0*/ 	.word	0xffffffff


	//   ....[42]....
        /*03b4*/ 	.word	0xffffffff


	//   ....[43]....
        /*03b8*/ 	.word	0xffffffff


	//   ....[44]....
        /*03bc*/ 	.word	0xffffffff


	//   ....[45]....
        /*03c0*/ 	.word	0xffffffff


	//   ....[46]....
        /*03c4*/ 	.word	0xffffffff


	//   ....[47]....
        /*03c8*/ 	.word	0xffffffff


	//   ....[48]....
        /*03cc*/ 	.word	0xffffffff


	//   ....[49]....
        /*03d0*/ 	.word	0xffffffff


	//   ....[50]....
        /*03d4*/ 	.word	0xffffffff


	//   ....[51]....
        /*03d8*/ 	.word	0xffffffff


	//   ....[52]....
        /*03dc*/ 	.word	0xffffffff


	//   ....[53]....
        /*03e0*/ 	.word	0xffffffff


	//   ....[54]....
        /*03e4*/ 	.word	0xffffffff


	//   ....[55]....
        /*03e8*/ 	.word	0xffffffff


	//   ....[56]....
        /*03ec*/ 	.word	0xffffffff


	//   ....[57]....
        /*03f0*/ 	.word	0xffffffff


	//   ....[58]....
        /*03f4*/ 	.word	0x0500000f


	//   ....[59]....
        /*03f8*/ 	.word	0x0500000f


	//   ....[60]....
        /*03fc*/ 	.word	0x0500000f


	//   ....[61]....
        /*0400*/ 	.word	0x0500000f


	//   ....[62]....
        /*0404*/ 	.word	0x0500000f


	//   ....[63]....
        /*0408*/ 	.word	0x0500000f


	//   ....[64]....
        /*040c*/ 	.word	0x0500000f


	//   ....[65]....
        /*0410*/ 	.word	0x0500000f


	//   ....[66]....
        /*0414*/ 	.word	0x0500000f


	//   ....[67]....
        /*0418*/ 	.word	0x0500000f


	//   ....[68]....
        /*041c*/ 	.word	0x0500000f


	//   ....[69]....
        /*0420*/ 	.word	0x0500000f


	//   ....[70]....
        /*0424*/ 	.word	0x0500000f


	//   ....[71]....
        /*0428*/ 	.word	0x0500000f


	//   ....[72]....
        /*042c*/ 	.word	0x0500000f


	//   ....[73]....
        /*0430*/ 	.word	0x0500000f


	//   ....[74]....
        /*0434*/ 	.word	0x0500000f


	//   ....[75]....
        /*0438*/ 	.word	0x0500000f


	//   ....[76]....
        /*043c*/ 	.word	0x0500000f


	//   ....[77]....
        /*0440*/ 	.word	0x0500000f


	//   ....[78]....
        /*0444*/ 	.word	0x0500000f


	//   ....[79]....
        /*0448*/ 	.word	0x0500000f


	//   ....[80]....
        /*044c*/ 	.word	0x0500000f


	//   ....[81]....
        /*0450*/ 	.word	0x0500000f


	//   ....[82]....
        /*0454*/ 	.word	0x0500000f


	//   ....[83]....
        /*0458*/ 	.word	0x0500000f


	//   ....[84]....
        /*045c*/ 	.word	0x0500000f


	//   ....[85]....
        /*0460*/ 	.word	0x0500000f


	//   ....[86]....
        /*0464*/ 	.word	0x0500000f


	//   ....[87]....
        /*0468*/ 	.word	0x0500000f


	//   ....[88]....
        /*046c*/ 	.word	0x0500000f


	//   ....[89]....
        /*0470*/ 	.word	0x0500000f


	//   ....[90]....
        /*0474*/ 	.word	0x0500000f


	//   ....[91]....
        /*0478*/ 	.word	0x0500000f


	//   ....[92]....
        /*047c*/ 	.word	0x0500000f


	//   ....[93]....
        /*0480*/ 	.word	0x0500000f


	//   ....[94]....
        /*0484*/ 	.word	0x0500000f


	//----- nvinfo : EIATTR_COOP_GROUP_INSTR_OFFSETS
	.align		4
.L_1721:
        /*0488*/ 	.byte	0x04, 0x28
        /*048a*/ 	.short	(.L_1723 - .L_1722)


	//   ....[0]....
.L_1722:
        /*048c*/ 	.word	0x00000060


	//   ....[1]....
        /*0490*/ 	.word	0x000001c0


	//   ....[2]....
        /*0494*/ 	.word	0x00000270


	//   ....[3]....
        /*0498*/ 	.word	0x00000430


	//   ....[4]....
        /*049c*/ 	.word	0x00000590


	//   ....[5]....
        /*04a0*/ 	.word	0x000006b0


	//   ....[6]....
        /*04a4*/ 	.word	0x00000810


	//   ....[7]....
        /*04a8*/ 	.word	0x00005a90


	//   ....[8]....
        /*04ac*/ 	.word	0x0000a050


	//   ....[9]....
        /*04b0*/ 	.word	0x0000a080


	//   ....[10]....
        /*04b4*/ 	.word	0x0000ab40


	//   ....[11]....
        /*04b8*/ 	.word	0x0000ab80


	//   ....[12]....
        /*04bc*/ 	.word	0x0000d180


	//   ....[13]....
        /*04c0*/ 	.word	0x0000d2c0


	//   ....[14]....
        /*04c4*/ 	.word	0x0000dc30


	//   ....[15]....
        /*04c8*/ 	.word	0x0000dcc0


	//   ....[16]....
        /*04cc*/ 	.word	0x0000fd10


	//   ....[17]....
        /*04d0*/ 	.word	0x0000fd60


	//   ....[18]....
        /*04d4*/ 	.word	0x00010340


	//   ....[19]....
        /*04d8*/ 	.word	0x000103f0


	//   ....[20]....
        /*04dc*/ 	.word	0x00011530


	//   ....[21]....
        /*04e0*/ 	.word	0x00011860


	//   ....[22]....
        /*04e4*/ 	.word	0x00011900


	//   ....[23]....
        /*04e8*/ 	.word	0x00011910


	//   ....[24]....
        /*04ec*/ 	.word	0x00013570


	//   ....[25]....
        /*04f0*/ 	.word	0x00013710


	//   ....[26]....
        /*04f4*/ 	.word	0x00013740


	//   ....[27]....
        /*04f8*/ 	.word	0x00013770


	//   ....[28]....
        /*04fc*/ 	.word	0x000137b0


	//   ....[29]....
        /*0500*/ 	.word	0x00013800


	//   ....[30]....
        /*0504*/ 	.word	0x00013860


	//   ....[31]....
        /*0508*/ 	.word	0x00013a20


	//   ....[32]....
        /*050c*/ 	.word	0x00013a80


	//   ....[33]....
        /*0510*/ 	.word	0x00013ac0


	//   ....[34]....
        /*0514*/ 	.word	0x00013b00


	//   ....[35]....
        /*0518*/ 	.word	0x00013b30


	//   ....[36]....
        /*051c*/ 	.word	0x00013b60


	//   ....[37]....
        /*0520*/ 	.word	0x00013c00


	//   ....[38]....
        /*0524*/ 	.word	0x00013c60


	//   ....[39]....
        /*0528*/ 	.word	0x00013d00


	//   ....[40]....
        /*052c*/ 	.word	0x00017570


	//   ....[41]....
        /*0530*/ 	.word	0x00017580


	//   ....[42]....
        /*0534*/ 	.word	0x00017670


	//   ....[43]....
        /*0538*/ 	.word	0x000176d0


	//   ....[44]....
        /*053c*/ 	.word	0x00017710


	//   ....[45]....
        /*0540*/ 	.word	0x00017750


	//   ....[46]....
        /*0544*/ 	.word	0x00017780


	//   ....[47]....
        /*0548*/ 	.word	0x000177b0


	//   ....[48]....
        /*054c*/ 	.word	0x00017920


	//   ....[49]....
        /*0550*/ 	.word	0x00017980


	//   ....[50]....
        /*0554*/ 	.word	0x000179c0


	//   ....[51]....
        /*0558*/ 	.word	0x00017a00


	//   ....[52]....
        /*055c*/ 	.word	0x00017a30


	//   ....[53]....
        /*0560*/ 	.word	0x00017a60


	//   ....[54]....
        /*0564*/ 	.word	0x00017b20


	//   ....[55]....
        /*0568*/ 	.word	0x00017b40


	//   ....[56]....
        /*056c*/ 	.word	0x00017bb0


	//   ....[57]....
        /*0570*/ 	.word	0x00018220


	//   ....[58]....
        /*0574*/ 	.word	0x00018620


	//   ....[59]....
        /*0578*/ 	.word	0x000186d0


	//   ....[60]....
        /*057c*/ 	.word	0x00018770


	//   ....[61]....
        /*0580*/ 	.word	0x00018810


	//   ....[62]....
        /*0584*/ 	.word	0x000188b0


	//   ....[63]....
        /*0588*/ 	.word	0x00018950


	//   ....[64]....
        /*058c*/ 	.word	0x000189f0


	//   ....[65]....
        /*0590*/ 	.word	0x00018a90


	//   ....[66]....
        /*0594*/ 	.word	0x00018b30


	//   ....[67]....
        /*0598*/ 	.word	0x00018c20


	//   ....[68]....
        /*059c*/ 	.word	0x00018cc0


	//   ....[69]....
        /*05a0*/ 	.word	0x00018d60


	//   ....[70]....
        /*05a4*/ 	.word	0x00018e00


	//   ....[71]....
        /*05a8*/ 	.word	0x00018ea0


	//   ....[72]....
        /*05ac*/ 	.word	0x00018f40


	//   ....[73]....
        /*05b0*/ 	.word	0x00018fe0


	//   ....[74]....
        /*05b4*/ 	.word	0x00019080


	//   ....[75]....
        /*05b8*/ 	.word	0x00019380


	//   ....[76]....
        /*05bc*/ 	.word	0x00019660


	//   ....[77]....
        /*05c0*/ 	.word	0x00019a50


	//   ....[78]....
        /*05c4*/ 	.word	0x00019ae0


	//   ....[79]....
        /*05c8*/ 	.word	0x00019b80


	//   ....[80]....
        /*05cc*/ 	.word	0x00019c30


	//   ....[81]....
        /*05d0*/ 	.word	0x00019cb0


	//   ....[82]....
        /*05d4*/ 	.word	0x00019d30


	//   ....[83]....
        /*05d8*/ 	.word	0x00019db0


	//   ....[84]....
        /*05dc*/ 	.word	0x00019e30


	//   ....[85]....
        /*05e0*/ 	.word	0x00019ec0


	//   ....[86]....
        /*05e4*/ 	.word	0x00019f70


	//   ....[87]....
        /*05e8*/ 	.word	0x00019ff0


	//   ....[88]....
        /*05ec*/ 	.word	0x0001a070


	//   ....[89]....
        /*05f0*/ 	.word	0x0001a0f0


	//   ....[90]....
        /*05f4*/ 	.word	0x0001a170


	//   ....[91]....
        /*05f8*/ 	.word	0x0001a1e0


	//   ....[92]....
        /*05fc*/ 	.word	0x0001a280


	//   ....[93]....
        /*0600*/ 	.word	0x0001a310


	//   ....[94]....
        /*0604*/ 	.word	0x0001a430


	//----- nvinfo : EIATTR_REG_RECONFIG
	.align		4
.L_1723:
        /*0608*/ 	.byte	0x01, 0x54
	.zero		2


	//----- nvinfo : EIATTR_SYSCALL_OFFSETS
	.align		4
        /*060c*/ 	.byte	0x04, 0x46
        /*060e*/ 	.short	(.L_1725 - .L_1724)


	//   ....[0]....
.L_1724:
        /*0610*/ 	.word	0x00001820


	//   ....[1]....
        /*0614*/ 	.word	0x00001970


	//   ....[2]....
        /*0618*/ 	.word	0x00005c70


	//   ....[3]....
        /*061c*/ 	.word	0x00006150


	//   ....[4]....
        /*0620*/ 	.word	0x000154f0


	//   ....[5]....
        /*0624*/ 	.word	0x00015620


	//   ....[6]....
        /*0628*/ 	.word	0x00015720


	//----- nvinfo : EIATTR_MBARRIER_INSTR_OFFSETS
	.align		4
.L_1725:
        /*062c*/ 	.byte	0x04, 0x39
        /*062e*/ 	.short	(.L_1727 - .L_1726)


	//   ....[0]....
.L_1726:
        /*0630*/ 	.word	0x000002e0
        /*0634*/ 	.word	0x000000ff
        /*0638*/ 	.word	0x00016800
        /*063c*/ 	.short	0x0100
        /*063e*/ 	.byte	0x08
	.zero		1


	//   ....[1]....
        /*0640*/ 	.word	0x000002f0
        /*0644*/ 	.word	0x000000ff
        /*0648*/ 	.word	0x00016820
        /*064c*/ 	.short	0x0100
        /*064e*/ 	.byte	0x08
	.zero		1


	//   ....[2]....
        /*0650*/ 	.word	0x000003e0
        /*0654*/ 	.word	0x000000ff
        /*0658*/ 	.word	0x00016830
        /*065c*/ 	.short	0x0100
        /*065e*/ 	.byte	0x08
	.zero		1


	//   ....[3]....
        /*0660*/ 	.word	0x000003f0
        /*0664*/ 	.word	0x000000ff
        /*0668*/ 	.word	0x00016840
        /*066c*/ 	.short	0x0100
        /*066e*/ 	.byte	0x08
	.zero		1


	//   ....[4]....
        /*0670*/ 	.word	0x00000400
        /*0674*/ 	.word	0x000000ff
        /*0678*/ 	.word	0x00016838
        /*067c*/ 	.short	0x0100
        /*067e*/ 	.byte	0x08
	.zero		1


	//   ....[5]....
        /*0680*/ 	.word	0x00000410
        /*0684*/ 	.word	0x000000ff
        /*0688*/ 	.word	0x00016848
        /*068c*/ 	.short	0x0100
        /*068e*/ 	.byte	0x08
	.zero		1


	//   ....[6]....
        /*0690*/ 	.word	0x00000540
        /*0694*/ 	.word	0x000000ff
        /*0698*/ 	.word	0x00016850
        /*069c*/ 	.short	0x0100
        /*069e*/ 	.byte	0x08
	.zero		1


	//   ....[7]....
        /*06a0*/ 	.word	0x00000550
        /*06a4*/ 	.word	0x000000ff
        /*06a8*/ 	.word	0x00016860
        /*06ac*/ 	.short	0x0100
        /*06ae*/ 	.byte	0x08
	.zero		1


	//   ....[8]....
        /*06b0*/ 	.word	0x00000560
        /*06b4*/ 	.word	0x000000ff
        /*06b8*/ 	.word	0x00016858
        /*06bc*/ 	.short	0x0100
        /*06be*/ 	.byte	0x08
	.zero		1


	//   ....[9]....
        /*06c0*/ 	.word	0x00000570
        /*06c4*/ 	.word	0x000000ff
        /*06c8*/ 	.word	0x00016868
        /*06cc*/ 	.short	0x0100
        /*06ce*/ 	.byte	0x08
	.zero		1


	//   ....[10]....
        /*06d0*/ 	.word	0x00000660
        /*06d4*/ 	.word	0x000000ff
        /*06d8*/ 	.word	0x00016870
        /*06dc*/ 	.short	0x0100
        /*06de*/ 	.byte	0x06
	.zero		1


	//   ....[11]....
        /*06e0*/ 	.word	0x00000670
        /*06e4*/ 	.word	0x000000ff
        /*06e8*/ 	.word	0x00016880
        /*06ec*/ 	.short	0x0100
        /*06ee*/ 	.byte	0x06
	.zero		1


	//   ....[12]....
        /*06f0*/ 	.word	0x00000680
        /*06f4*/ 	.word	0x000000ff
        /*06f8*/ 	.word	0x00016878
        /*06fc*/ 	.short	0x0100
        /*06fe*/ 	.byte	0x06
	.zero		1


	//   ....[13]....
        /*0700*/ 	.word	0x00000690
        /*0704*/ 	.word	0x000000ff
        /*0708*/ 	.word	0x00016888
        /*070c*/ 	.short	0x0100
        /*070e*/ 	.byte	0x06
	.zero		1


	//   ....[14]....
        /*0710*/ 	.word	0x000007c0
        /*0714*/ 	.word	0x000000ff
        /*0718*/ 	.word	0x00016890
        /*071c*/ 	.short	0x0100
        /*071e*/ 	.byte	0x08
	.zero		1


	//   ....[15]....
        /*0720*/ 	.word	0x000007d0
        /*0724*/ 	.word	0x000000ff
        /*0728*/ 	.word	0x000168a0
        /*072c*/ 	.short	0x0100
        /*072e*/ 	.byte	0x08
	.zero		1


	//   ....[16]....
        /*0730*/ 	.word	0x000007e0
        /*0734*/ 	.word	0x000000ff
        /*0738*/ 	.word	0x00016898
        /*073c*/ 	.short	0x0100
        /*073e*/ 	.byte	0x08
	.zero		1


	//   ....[17]....
        /*0740*/ 	.word	0x000007f0
        /*0744*/ 	.word	0x000000ff
        /*0748*/ 	.word	0x000168a8
        /*074c*/ 	.short	0x0100
        /*074e*/ 	.byte	0x08
	.zero		1


	//   ....[18]....
        /*0750*/ 	.word	0x00000920
        /*0754*/ 	.word	0x000000ff
        /*0758*/ 	.word	0x000168b0
        /*075c*/ 	.short	0x0100
        /*075e*/ 	.byte	0x08
	.zero		1


	//   ....[19]....
        /*0760*/ 	.word	0x00000930
        /*0764*/ 	.word	0x000000ff
        /*0768*/ 	.word	0x000168c0
        /*076c*/ 	.short	0x0100
        /*076e*/ 	.byte	0x08
	.zero		1


	//   ....[20]....
        /*0770*/ 	.word	0x00000940
        /*0774*/ 	.word	0x000000ff
        /*0778*/ 	.word	0x000168b8
        /*077c*/ 	.short	0x0100
        /*077e*/ 	.byte	0x08
	.zero		1


	//   ....[21]....
        /*0780*/ 	.word	0x00000950
        /*0784*/ 	.word	0x000000ff
        /*0788*/ 	.word	0x000168c8
        /*078c*/ 	.short	0x0100
        /*078e*/ 	.byte	0x08
	.zero		1


	//   ....[22]....
        /*0790*/ 	.word	0x00002c60
        /*0794*/ 	.word	0x0000004e
        /*0798*/ 	.word	0x00016890
        /*079c*/ 	.short	0x010a
        /*079e*/ 	.byte	0x3f
	.zero		1


	//   ....[23]....
        /*07a0*/ 	.word	0x00003ff0
        /*07a4*/ 	.word	0x0000004e
        /*07a8*/ 	.word	0x00016890
        /*07ac*/ 	.short	0x010a
        /*07ae*/ 	.byte	0x3f
	.zero		1


	//   ....[24]....
        /*07b0*/ 	.word	0x00005190
        /*07b4*/ 	.word	0x0000004e
        /*07b8*/ 	.word	0x00016890
        /*07bc*/ 	.short	0x010a
        /*07be*/ 	.byte	0x3f
	.zero		1


	//   ....[25]....
        /*07c0*/ 	.word	0x000053b0
        /*07c4*/ 	.word	0x0000000c
        /*07c8*/ 	.word	0x00000000
        /*07cc*/ 	.short	0x0101
        /*07ce*/ 	.byte	0x3f
	.zero		1


	//   ....[26]....
        /*07d0*/ 	.word	0x000053f0
        /*07d4*/ 	.word	0x0000004e
        /*07d8*/ 	.word	0x000168b0
        /*07dc*/ 	.short	0x010a
        /*07de*/ 	.byte	0x3f
	.zero		1


	//   ....[27]....
        /*07e0*/ 	.word	0x000057d0
        /*07e4*/ 	.word	0x0000004e
        /*07e8*/ 	.word	0x00000000
        /*07ec*/ 	.short	0x0101
        /*07ee*/ 	.byte	0x3f
	.zero		1


	//   ....[28]....
        /*07f0*/ 	.word	0x00005d10
        /*07f4*/ 	.word	0x00000002
        /*07f8*/ 	.word	0x00016800
        /*07fc*/ 	.short	0x010a
        /*07fe*/ 	.byte	0x3f
	.zero		1


	//   ....[29]....
        /*0800*/ 	.word	0x00005d60
        /*0804*/ 	.word	0x00000002
        /*0808*/ 	.word	0x00016800
        /*080c*/ 	.short	0x010a
        /*080e*/ 	.byte	0x3f
	.zero		1


	//   ....[30]....
        /*0810*/ 	.word	0x00006a90
        /*0814*/ 	.word	0x00000002
        /*0818*/ 	.word	0x00016800
        /*081c*/ 	.short	0x010a
        /*081e*/ 	.byte	0x3f
	.zero		1


	//   ....[31]....
        /*0820*/ 	.word	0x00008030
        /*0824*/ 	.word	0x00000002
        /*0828*/ 	.word	0x00016800
        /*082c*/ 	.short	0x010a
        /*082e*/ 	.byte	0x3f
	.zero		1


	//   ....[32]....
        /*0830*/ 	.word	0x00009140
        /*0834*/ 	.word	0x00000000
        /*0838*/ 	.word	0x00016830
        /*083c*/ 	.short	0x010a
        /*083e*/ 	.byte	0x3f
	.zero		1


	//   ....[33]....
        /*0840*/ 	.word	0x000091f0
        /*0844*/ 	.word	0x00000000
        /*0848*/ 	.word	0x00016830
        /*084c*/ 	.short	0x010a
        /*084e*/ 	.byte	0x3f
	.zero		1


	//   ....[34]....
        /*0850*/ 	.word	0x0000b0f0
        /*0854*/ 	.word	0x00000000
        /*0858*/ 	.word	0x00000000
        /*085c*/ 	.short	0x0101
        /*085e*/ 	.byte	0x3f
	.zero		1


	//   ....[35]....
        /*0860*/ 	.word	0x0000bd80
        /*0864*/ 	.word	0x0000000b
        /*0868*/ 	.word	0x00016830
        /*086c*/ 	.short	0x010a
        /*086e*/ 	.byte	0x3f
	.zero		1


	//   ....[36]....
        /*0870*/ 	.word	0x0000bdd0
        /*0874*/ 	.word	0x0000000b
        /*0878*/ 	.word	0x00016830
        /*087c*/ 	.short	0x010a
        /*087e*/ 	.byte	0x3f
	.zero		1


	//   ....[37]....
        /*0880*/ 	.word	0x0000c0e0
        /*0884*/ 	.word	0x0000000b
        /*0888*/ 	.word	0x00016850
        /*088c*/ 	.short	0x010a
        /*088e*/ 	.byte	0x3f
	.zero		1


	//   ....[38]....
        /*0890*/ 	.word	0x0000c120
        /*0894*/ 	.word	0x0000000b
        /*0898*/ 	.word	0x00016850
        /*089c*/ 	.short	0x010a
        /*089e*/ 	.byte	0x3f
	.zero		1


	//   ....[39]....
        /*08a0*/ 	.word	0x0000e380
        /*08a4*/ 	.word	0x0000001b
        /*08a8*/ 	.word	0x00000000
        /*08ac*/ 	.short	0x0101
        /*08ae*/ 	.byte	0x3f
	.zero		1


	//   ....[40]....
        /*08b0*/ 	.word	0x0000e440
        /*08b4*/ 	.word	0x00000003
        /*08b8*/ 	.word	0x00000000
        /*08bc*/ 	.short	0x0101
        /*08be*/ 	.byte	0x3f
	.zero		1


	//   ....[41]....
        /*08c0*/ 	.word	0x0000edc0
        /*08c4*/ 	.word	0x0000000b
        /*08c8*/ 	.word	0x00016830
        /*08cc*/ 	.short	0x010a
        /*08ce*/ 	.byte	0x3f
	.zero		1


	//   ....[42]....
        /*08d0*/ 	.word	0x0000ee10
        /*08d4*/ 	.word	0x0000000b
        /*08d8*/ 	.word	0x00016830
        /*08dc*/ 	.short	0x010a
        /*08de*/ 	.byte	0x3f
	.zero		1


	//   ....[43]....
        /*08e0*/ 	.word	0x0000f120
        /*08e4*/ 	.word	0x0000000b
        /*08e8*/ 	.word	0x00016850
        /*08ec*/ 	.short	0x010a
        /*08ee*/ 	.byte	0x3f
	.zero		1


	//   ....[44]....
        /*08f0*/ 	.word	0x0000f160
        /*08f4*/ 	.word	0x0000000b
        /*08f8*/ 	.word	0x00016850
        /*08fc*/ 	.short	0x010a
        /*08fe*/ 	.byte	0x3f
	.zero		1


	//   ....[45]....
        /*0900*/ 	.word	0x00010920
        /*0904*/ 	.word	0x00000024
        /*0908*/ 	.word	0x00000000
        /*090c*/ 	.short	0x0101
        /*090e*/ 	.byte	0x3f
	.zero		1


	//   ....[46]....
        /*0910*/ 	.word	0x00010aa0
        /*0914*/ 	.word	0x0000000f
        /*0918*/ 	.word	0x00000000
        /*091c*/ 	.short	0x0101
        /*091e*/ 	.byte	0x3f
	.zero		1


	//   ....[47]....
        /*0920*/ 	.word	0x00011420
        /*0924*/ 	.word	0x00000009
        /*0928*/ 	.word	0x00016850
        /*092c*/ 	.short	0x010a
        /*092e*/ 	.byte	0x3f
	.zero		1


	//   ....[48]....
        /*0930*/ 	.word	0x00011490
        /*0934*/ 	.word	0x00000009
        /*0938*/ 	.word	0x00016850
        /*093c*/ 	.short	0x010a
        /*093e*/ 	.byte	0x3f
	.zero		1


	//   ....[49]....
        /*0940*/ 	.word	0x00011a60
        /*0944*/ 	.word	0x00000007
        /*0948*/ 	.word	0x00000000
        /*094c*/ 	.short	0x0101
        /*094e*/ 	.byte	0x3f
	.zero		1


	//   ....[50]....
        /*0950*/ 	.word	0x00012800
        /*0954*/ 	.word	0x00000000
        /*0958*/ 	.word	0x00000000
        /*095c*/ 	.short	0x0101
        /*095e*/ 	.byte	0x3f
	.zero		1


	//   ....[51]....
        /*0960*/ 	.word	0x00014a10
        /*0964*/ 	.word	0x00000006
        /*0968*/ 	.word	0x00016820
        /*096c*/ 	.short	0x010a
        /*096e*/ 	.byte	0x3f
	.zero		1


	//   ....[52]....
        /*0970*/ 	.word	0x00014a80
        /*0974*/ 	.word	0x00000005
        /*0978*/ 	.word	0x000168a0
        /*097c*/ 	.short	0x010a
        /*097e*/ 	.byte	0x3f
	.zero		1


	//   ....[53]....
        /*0980*/ 	.word	0x00014c30
        /*0984*/ 	.word	0x00000005
        /*0988*/ 	.word	0x000168c0
        /*098c*/ 	.short	0x010a
        /*098e*/ 	.byte	0x3f
	.zero		1


	//   ....[54]....
        /*0990*/ 	.word	0x00014ea0
        /*0994*/ 	.word	0x0000000a
        /*0998*/ 	.word	0x000168a0
        /*099c*/ 	.short	0x010a
        /*099e*/ 	.byte	0x3f
	.zero		1


	//   ....[55]....
        /*09a0*/ 	.word	0x00015040
        /*09a4*/ 	.word	0x0000000a
        /*09a8*/ 	.word	0x000168c0
        /*09ac*/ 	.short	0x010a
        /*09ae*/ 	.byte	0x3f
	.zero		1


	//   ....[56]....
        /*09b0*/ 	.word	0x00015bd0
        /*09b4*/ 	.word	0x00000005
        /*09b8*/ 	.word	0x00016840
        /*09bc*/ 	.short	0x010a
        /*09be*/ 	.byte	0x3f
	.zero		1


	//   ....[57]....
        /*09c0*/ 	.word	0x00015f20
        /*09c4*/ 	.word	0x0000001b
        /*09c8*/ 	.word	0x00016820
        /*09cc*/ 	.short	0x010a
        /*09ce*/ 	.byte	0x3f
	.zero		1


	//   ....[58]....
        /*09d0*/ 	.word	0x000161f0
        /*09d4*/ 	.word	0x00000003
        /*09d8*/ 	.word	0x00016840
        /*09dc*/ 	.short	0x010a
        /*09de*/ 	.byte	0x3f
	.zero		1


	//   ....[59]....
        /*09e0*/ 	.word	0x000163d0
        /*09e4*/ 	.word	0x00000002
        /*09e8*/ 	.word	0x00000060
        /*09ec*/ 	.short	0x010a
        /*09ee*/ 	.byte	0x3f
	.zero		1


	//   ....[60]....
        /*09f0*/ 	.word	0x00016840
        /*09f4*/ 	.word	0x00000003
        /*09f8*/ 	.word	0x00016840
        /*09fc*/ 	.short	0x010a
        /*09fe*/ 	.byte	0x3f
	.zero		1


	//   ....[61]....
        /*0a00*/ 	.word	0x00016a20
        /*0a04*/ 	.word	0x00000003
        /*0a08*/ 	.word	0x00000060
        /*0a0c*/ 	.short	0x010a
        /*0a0e*/ 	.byte	0x3f
	.zero		1


	//   ....[62]....
        /*0a10*/ 	.word	0x00016de0
        /*0a14*/ 	.word	0x00000002
        /*0a18*/ 	.word	0x00016840
        /*0a1c*/ 	.short	0x010a
        /*0a1e*/ 	.byte	0x3f
	.zero		1


	//   ....[63]....
        /*0a20*/ 	.word	0x00016fd0
        /*0a24*/ 	.word	0x00000002
        /*0a28*/ 	.word	0x00000060
        /*0a2c*/ 	.short	0x010a
        /*0a2e*/ 	.byte	0x3f
	.zero		1


	//   ....[64]....
        /*0a30*/ 	.word	0x00017320
        /*0a34*/ 	.word	0x00000003
        /*0a38*/ 	.word	0x00016860
        /*0a3c*/ 	.short	0x010a
        /*0a3e*/ 	.byte	0x3f
	.zero		1


	//   ....[65]....
        /*0a40*/ 	.word	0x000181a0
        /*0a44*/ 	.word	0x00000009
        /*0a48*/ 	.word	0x00016820
        /*0a4c*/ 	.short	0x010a
        /*0a4e*/ 	.byte	0x3f
	.zero		1


	//   ....[66]....
        /*0a50*/ 	.word	0x00018330
        /*0a54*/ 	.word	0x00000007
        /*0a58*/ 	.word	0x00000000
        /*0a5c*/ 	.short	0x010a
        /*0a5e*/ 	.byte	0x3f
	.zero		1


	//   ....[67]....
        /*0a60*/ 	.word	0x000183a0
        /*0a64*/ 	.word	0x00000003
        /*0a68*/ 	.word	0x00000000
        /*0a6c*/ 	.short	0x010a
        /*0a6e*/ 	.byte	0x3f
	.zero		1


	//   ....[68]....
        /*0a70*/ 	.word	0x00018400
        /*0a74*/ 	.word	0x00000005
        /*0a78*/ 	.word	0x00000000
        /*0a7c*/ 	.short	0x010a
        /*0a7e*/ 	.byte	0x3f
	.zero		1


	//   ....[69]....
        /*0a80*/ 	.word	0x00018430
        /*0a84*/ 	.word	0x00000003
        /*0a88*/ 	.word	0x00000000
        /*0a8c*/ 	.short	0x010a
        /*0a8e*/ 	.byte	0x3f
	.zero		1


	//   ....[70]....
        /*0a90*/ 	.word	0x00018490
        /*0a94*/ 	.word	0x0000004e
        /*0a98*/ 	.word	0x00016890
        /*0a9c*/ 	.short	0x010a
        /*0a9e*/ 	.byte	0x3f
	.zero		1


	//   ....[71]....
        /*0aa0*/ 	.word	0x000184e0
        /*0aa4*/ 	.word	0x0000004e
        /*0aa8*/ 	.word	0x00016890
        /*0aac*/ 	.short	0x010a
        /*0aae*/ 	.byte	0x3f
	.zero		1


	//   ....[72]....
        /*0ab0*/ 	.word	0x00018530
        /*0ab4*/ 	.word	0x0000004e
        /*0ab8*/ 	.word	0x00016890
        /*0abc*/ 	.short	0x010a
        /*0abe*/ 	.byte	0x3f
	.zero		1


	//   ....[73]....
        /*0ac0*/ 	.word	0x00018580
        /*0ac4*/ 	.word	0x0000004e
        /*0ac8*/ 	.word	0x000168b0
        /*0acc*/ 	.short	0x010a
        /*0ace*/ 	.byte	0x3f
	.zero		1


	//   ....[74]....
        /*0ad0*/ 	.word	0x00018b70
        /*0ad4*/ 	.word	0x00000002
        /*0ad8*/ 	.word	0x00016800
        /*0adc*/ 	.short	0x010a
        /*0ade*/ 	.byte	0x3f
	.zero		1


	//   ....[75]....
        /*0ae0*/ 	.word	0x000190c0
        /*0ae4*/ 	.word	0x00000002
        /*0ae8*/ 	.word	0x00016800
        /*0aec*/ 	.short	0x010a
        /*0aee*/ 	.byte	0x3f
	.zero		1


	//   ....[76]....
        /*0af0*/ 	.word	0x00019110
        /*0af4*/ 	.word	0x00000000
        /*0af8*/ 	.word	0x00016830
        /*0afc*/ 	.short	0x010a
        /*0afe*/ 	.byte	0x3f
	.zero		1


	//   ....[77]....
        /*0b00*/ 	.word	0x00019160
        /*0b04*/ 	.word	0x0000000b
        /*0b08*/ 	.word	0x00016830
        /*0b0c*/ 	.short	0x010a
        /*0b0e*/ 	.byte	0x3f
	.zero		1


	//   ....[78]....
        /*0b10*/ 	.word	0x000191b0
        /*0b14*/ 	.word	0x0000000b
        /*0b18*/ 	.word	0x00016850
        /*0b1c*/ 	.short	0x010a
        /*0b1e*/ 	.byte	0x3f
	.zero		1


	//   ....[79]....
        /*0b20*/ 	.word	0x00019200
        /*0b24*/ 	.word	0x0000000b
        /*0b28*/ 	.word	0x00016830
        /*0b2c*/ 	.short	0x010a
        /*0b2e*/ 	.byte	0x3f
	.zero		1


	//   ....[80]....
        /*0b30*/ 	.word	0x00019250
        /*0b34*/ 	.word	0x0000000b
        /*0b38*/ 	.word	0x00016850
        /*0b3c*/ 	.short	0x010a
        /*0b3e*/ 	.byte	0x3f
	.zero		1


	//   ....[81]....
        /*0b40*/ 	.word	0x000192a0
        /*0b44*/ 	.word	0x00000009
        /*0b48*/ 	.word	0x00016850
        /*0b4c*/ 	.short	0x010a
        /*0b4e*/ 	.byte	0x3f
	.zero		1


	//   ....[82]....
        /*0b50*/ 	.word	0x00019440
        /*0b54*/ 	.word	0x00000006
        /*0b58*/ 	.word	0x00016820
        /*0b5c*/ 	.short	0x010a
        /*0b5e*/ 	.byte	0x3f
	.zero		1


	//   ....[83]....
        /*0b60*/ 	.word	0x00019490
        /*0b64*/ 	.word	0x00000005
        /*0b68*/ 	.word	0x000168a0
        /*0b6c*/ 	.short	0x010a
        /*0b6e*/ 	.byte	0x3f
	.zero		1


	//   ....[84]....
        /*0b70*/ 	.word	0x000194e0
        /*0b74*/ 	.word	0x00000005
        /*0b78*/ 	.word	0x000168c0
        /*0b7c*/ 	.short	0x010a
        /*0b7e*/ 	.byte	0x3f
	.zero		1


	//   ....[85]....
        /*0b80*/ 	.word	0x00019530
        /*0b84*/ 	.word	0x0000000a
        /*0b88*/ 	.word	0x000168a0
        /*0b8c*/ 	.short	0x010a
        /*0b8e*/ 	.byte	0x3f
	.zero		1


	//   ....[86]....
        /*0b90*/ 	.word	0x00019580
        /*0b94*/ 	.word	0x0000000a
        /*0b98*/ 	.word	0x000168c0
        /*0b9c*/ 	.short	0x010a
        /*0b9e*/ 	.byte	0x3f
	.zero		1


	//   ....[87]....
        /*0ba0*/ 	.word	0x00019720
        /*0ba4*/ 	.word	0x00000005
        /*0ba8*/ 	.word	0x00016840
        /*0bac*/ 	.short	0x010a
        /*0bae*/ 	.byte	0x3f
	.zero		1


	//   ....[88]....
        /*0bb0*/ 	.word	0x00019770
        /*0bb4*/ 	.word	0x0000001b
        /*0bb8*/ 	.word	0x00016820
        /*0bbc*/ 	.short	0x010a
        /*0bbe*/ 	.byte	0x3f
	.zero		1


	//   ....[89]....
        /*0bc0*/ 	.word	0x000197c0
        /*0bc4*/ 	.word	0x00000003
        /*0bc8*/ 	.word	0x00016840
        /*0bcc*/ 	.short	0x010a
        /*0bce*/ 	.byte	0x3f
	.zero		1


	//   ....[90]....
        /*0bd0*/ 	.word	0x00019810
        /*0bd4*/ 	.word	0x00000002
        /*0bd8*/ 	.word	0x00000060
        /*0bdc*/ 	.short	0x010a
        /*0bde*/ 	.byte	0x3f
	.zero		1


	//   ....[91]....
        /*0be0*/ 	.word	0x00019860
        /*0be4*/ 	.word	0x00000003
        /*0be8*/ 	.word	0x00016840
        /*0bec*/ 	.short	0x010a
        /*0bee*/ 	.byte	0x3f
	.zero		1


	//   ....[92]....
        /*0bf0*/ 	.word	0x000198b0
        /*0bf4*/ 	.word	0x00000003
        /*0bf8*/ 	.word	0x00000060
        /*0bfc*/ 	.short	0x010a
        /*0bfe*/ 	.byte	0x3f
	.zero		1


	//   ....[93]....
        /*0c00*/ 	.word	0x00019900
        /*0c04*/ 	.word	0x00000002
        /*0c08*/ 	.word	0x00016840
        /*0c0c*/ 	.short	0x010a
        /*0c0e*/ 	.byte	0x3f
	.zero		1


	//   ....[94]....
        /*0c10*/ 	.word	0x00019950
        /*0c14*/ 	.word	0x00000002
        /*0c18*/ 	.word	0x00000060
        /*0c1c*/ 	.short	0x010a
        /*0c1e*/ 	.byte	0x3f
	.zero		1


	//   ....[95]....
        /*0c20*/ 	.word	0x000199a0
        /*0c24*/ 	.word	0x00000003
        /*0c28*/ 	.word	0x00016860
        /*0c2c*/ 	.short	0x010a
        /*0c2e*/ 	.byte	0x3f
	.zero		1


	//   ....[96]....
        /*0c30*/ 	.word	0x0001a350
        /*0c34*/ 	.word	0x00000009
        /*0c38*/ 	.word	0x00016820
        /*0c3c*/ 	.short	0x010a
        /*0c3e*/ 	.byte	0x3f
	.zero		1


	//   ....[97]....
        /*0c40*/ 	.word	0x0001a4f0
        /*0c44*/ 	.word	0x00000007
        /*0c48*/ 	.word	0x00000000
        /*0c4c*/ 	.short	0x010a
        /*0c4e*/ 	.byte	0x3f
	.zero		1


	//   ....[98]....
        /*0c50*/ 	.word	0x0001a540
        /*0c54*/ 	.word	0x00000003
        /*0c58*/ 	.word	0x00000000
        /*0c5c*/ 	.short	0x010a
        /*0c5e*/ 	.byte	0x3f
	.zero		1


	//   ....[99]....
        /*0c60*/ 	.word	0x0001a590
        /*0c64*/ 	.word	0x00000005
        /*0c68*/ 	.word	0x00000000
        /*0c6c*/ 	.short	0x010a
        /*0c6e*/ 	.byte	0x3f
	.zero		1


	//----- nvinfo : EIATTR_NUM_MBARRIERS
	.align		4
.L_1727:
        /*0c70*/ 	.byte	0x03, 0x38
        /*0c72*/ 	.short	0x0016


	//----- nvinfo : EIATTR_EXIT_INSTR_OFFSETS
	.align		4
        /*0c74*/ 	.byte	0x04, 0x1c
        /*0c76*/ 	.short	(.L_1729 - .L_1728)


	//   ....[0]....
.L_1728:
        /*0c78*/ 	.word	0x00018480


	//----- nvinfo : EIATTR_MAX_THREADS
	.align		4
.L_1729:
        /*0c7c*/ 	.byte	0x04, 0x05
        /*0c7e*/ 	.short	(.L_1731 - .L_1730)
.L_1730:
        /*0c80*/ 	.word	0x00000200
        /*0c84*/ 	.word	0x00000001
        /*0c88*/ 	.word	0x00000001


	//----- nvinfo : EIATTR_CRS_STACK_SIZE
	.align		4
.L_1731:
        /*0c8c*/ 	.byte	0x04, 0x1e
        /*0c8e*/ 	.short	(.L_1733 - .L_1732)
.L_1732:
        /*0c90*/ 	.word	0x00000000


	//----- nvinfo : EIATTR_CBANK_PARAM_SIZE
	.align		4
.L_1733:
        /*0c94*/ 	.byte	0x03, 0x19
        /*0c96*/ 	.short	0x0a70


	//----- nvinfo : EIATTR_PARAM_CBANK
	.align		4
        /*0c98*/ 	.byte	0x04, 0x0a
        /*0c9a*/ 	.short	(.L_1735 - .L_1734)
	.align		4
.L_1734:
        /*0c9c*/ 	.word	index@(.nv.constant0._ZN7cutlass13device_kernelIN5flash11enable_sm90INS1_16FlashAttnFwdSm90INS1_25CollectiveMainloopFwdSm90ILi2EN4cute5tupleIJNS5_1CILi1EEES8_S8_EEENS6_IJNS7_ILi192EEENS7_ILi128EEENS7_ILi64EEEEEELi64ENS_10bfloat16_tEfNS_4arch4Sm90ELb1ELb0ELb1ELb1ELb0ELb1ELb0ELb1ELb1ELb0ELb0ELb0EEENS1_21CollectiveEpilogueFwdINS6_IJSA_SC_SB_EEES9_SE_SG_Li384ELb1ELb0ELb0ELb0EEENS1_36VarlenDynamicPersistentTileSchedulerILi192ELi128ELi384ELi32ELb0ELb0ELb1ELb1ELb1ELb1EEEEEEEEEvNT_6ParamsE)
        /*0ca0*/ 	.short	0x0210
        /*0ca2*/ 	.short	0x0a70


	//----- nvinfo : EIATTR_SW_WAR
	.align		4
.L_1735:
        /*0ca4*/ 	.byte	0x04, 0x36
        /*0ca6*/ 	.short	(.L_1737 - .L_1736)
.L_1736:
        /*0ca8*/ 	.word	0x00000008
.L_1737:


//--------------------- .nv.callgraph             --------------------------
	.section	.nv.callgraph,"",@"SHT_CUDA_CALLGRAPH"
	.align	4
	.sectionentsize	8
	.align		4
        /*0000*/ 	.word	0x00000000
	.align		4
        /*0004*/ 	.word	0xffffffff
	.align		4
        /*0008*/ 	.word	index@(_ZN7cutlass13device_kernelIN5flash11enable_sm90INS1_16FlashAttnFwdSm90INS1_25CollectiveMainloopFwdSm90ILi2EN4cute5tupleIJNS5_1CILi1EEES8_S8_EEENS6_IJNS7_ILi128EEENS7_ILi80EEENS7_ILi256EEEEEELi256ENS_10bfloat16_tEfNS_4arch4Sm90ELb0ELb0ELb1ELb0ELb0ELb0ELb0ELb1ELb1ELb0ELb0ELb0EEENS1_21CollectiveEpilogueFwdINS6_IJSA_SC_SB_EEES9_SE_SG_Li256ELb0ELb0ELb0ELb0EEENS1_29StaticPersistentTileSchedulerILb0EEEEEEEEEvNT_6ParamsE)
	.align		4
        /*000c*/ 	.word	index@(__assertfail)
	.align		4
        /*0010*/ 	.word	index@(_ZN7cutlass13device_kernelIN5flash11enable_sm90INS1_16FlashAttnFwdSm90INS1_25CollectiveMainloopFwdSm90ILi2EN4cute5tupleIJNS5_1CILi2EEENS7_ILi1EEES9_EEENS6_IJNS7_ILi128EEENS7_ILi80EEENS7_ILi256EEEEEELi256ENS_10bfloat16_tEfNS_4arch4Sm90ELb0ELb0ELb1ELb0ELb0ELb0ELb0ELb1ELb1ELb0ELb0ELb0EEENS1_21CollectiveEpilogueFwdINS6_IJSB_SD_SC_EEESA_SF_SH_Li256ELb0ELb0ELb0ELb0EEENS1_29StaticPersistentTileSchedulerILb0EEEEEEEEEvNT_6ParamsE)
	.align		4
        /*0014*/ 	.word	index@(__assertfail)
	.align		4
        /*0018*/ 	.word	index@(_ZN7cutlass13device_kernelIN5flash11enable_sm90INS1_16FlashAttnFwdSm90INS1_25CollectiveMainloopFwdSm90ILi2EN4cute5tupleIJNS5_1CILi1EEES8_S8_EEENS6_IJNS7_ILi128EEENS7_ILi80EEENS7_ILi256EEEEEELi256ENS_10bfloat16_tEfNS_4arch4Sm90ELb0ELb0ELb1ELb1ELb0ELb0ELb0ELb1ELb1ELb0ELb0ELb0EEENS1_21CollectiveEpilogueFwdINS6_IJSA_SC_SB_EEES9_SE_SG_Li256ELb1ELb0ELb0ELb0EEENS1_36VarlenDynamicPersistentTileSchedulerILi128ELi80ELi256ELi32ELb0ELb0ELb1ELb0ELb1ELb1EEEEEEEEEvNT_6ParamsE)
	.align		4
        /*001c*/ 	.word	index@(__assertfail)
	.align		4
        /*0020*/ 	.word	index@(_ZN7cutlass13device_kernelIN5flash11enable_sm90INS1_16FlashAttnFwdSm90INS1_25CollectiveMainloopFwdSm90ILi2EN4cute5tupleIJNS5_1CILi1EEES8_S8_EEENS6_IJNS7_ILi128EEENS7_ILi80EEENS7_ILi256EEEEEELi256ENS_10bfloat16_tEfNS_4arch4Sm90ELb0ELb0ELb1ELb1ELb0ELb1ELb0ELb1ELb1ELb0ELb0ELb0EEENS1_21CollectiveEpilogueFwdINS6_IJSA_SC_SB_EEES9_SE_SG_Li256ELb1ELb0ELb0ELb0EEENS1_36VarlenDynamicPersistentTileSchedulerILi128ELi80ELi256ELi32ELb0ELb0ELb1ELb0ELb1ELb1EEEEEEEEEvNT_6ParamsE)
	.align		4
        /*0024*/ 	.word	index@(__assertfail)
	.align		4
        /*0028*/ 	.word	index@(_ZN7cutlass13device_kernelIN5flash11enable_sm90INS1_16FlashAttnFwdSm90INS1_25CollectiveMainloopFwdSm90ILi2EN4cute5tupleIJNS5_1CILi1EEES8_S8_EEENS6_IJNS7_ILi128EEENS7_ILi64EEENS7_ILi256EEEEEELi256ENS_10bfloat16_tEfNS_4arch4Sm90ELb0ELb1ELb1ELb0ELb0ELb0ELb0ELb1ELb1ELb0ELb0ELb0EEENS1_21CollectiveEpilogueFwdINS6_IJSA_SC_SB_EEES9_SE_SG_Li256ELb0ELb0ELb0ELb0EEENS1_30DynamicPersistentTileSchedulerILi256ELi32ELb0ELb0ELb1EEEEEEEEEvNT_6ParamsE)
	.align		4
        /*002c*/ 	.word	index@(__assertfail)
	.align		4
        /*0030*/ 	.word	index@(_ZN7cutlass13device_kernelIN5flash11enable_sm90INS1_16FlashAttnFwdSm90INS1_25CollectiveMainloopFwdSm90ILi2EN4cute5tupleIJNS5_1CILi1EEES8_S8_EEENS6_IJNS7_ILi128EEENS7_ILi64EEENS7_ILi256EEEEEELi256ENS_10bfloat16_tEfNS_4arch4Sm90ELb0ELb1ELb1ELb1ELb0ELb0ELb0ELb1ELb1ELb0ELb0ELb0EEENS1_21CollectiveEpilogueFwdINS6_IJSA_SC_SB_EEES9_SE_SG_Li256ELb1ELb0ELb0ELb0EEENS1_36VarlenDynamicPersistentTileSchedulerILi128ELi64ELi256ELi32ELb0ELb0ELb1ELb1ELb0ELb1EEEEEEEEEvNT_6ParamsE)
	.align		4
        /*0034*/ 	.word	index@(__assertfail)
	.align		4
        /*0038*/ 	.word	index@(_ZN7cutlass13device_kernelIN5flash11enable_sm90INS1_16FlashAttnFwdSm90INS1_25CollectiveMainloopFwdSm90ILi2EN4cute5tupleIJNS5_1CILi1EEES8_S8_EEENS6_IJNS7_ILi128EEENS7_ILi64EEENS7_ILi256EEEEEELi256ENS_10bfloat16_tEfNS_4arch4Sm90ELb0ELb1ELb1ELb1ELb0ELb1ELb0ELb1ELb1ELb0ELb0ELb0EEENS1_21CollectiveEpilogueFwdINS6_IJSA_SC_SB_EEES9_SE_SG_Li256ELb1ELb0ELb0ELb0EEENS1_36VarlenDynamicPersistentTileSchedulerILi128ELi64ELi256ELi32ELb0ELb0ELb1ELb1ELb0ELb1EEEEEEEEEvNT_6ParamsE)
	.align		4
        /*003c*/ 	.word	index@(__assertfail)
	.align		4
        /*0040*/ 	.word	index@(_ZN7cutlass13device_kernelIN5flash11enable_sm90INS1_16FlashAttnFwdSm90INS1_25CollectiveMainloopFwdSm90ILi2EN4cute5tupleIJNS5_1CILi1EEES8_S8_EEENS6_IJNS7_ILi128EEENS7_ILi80EEENS7_ILi256EEEEEELi256ENS_10bfloat16_tEfNS_4arch4Sm90ELb1ELb0ELb1ELb0ELb0ELb0ELb0ELb1ELb1ELb0ELb0ELb0EEENS1_21CollectiveEpilogueFwdINS6_IJSA_SC_SB_EEES9_SE_SG_Li256ELb0ELb0ELb0ELb0EEENS1_30DynamicPersistentTileSchedulerILi256ELi32ELb0ELb0ELb1EEEEEEEEEvNT_6ParamsE)
	.align		4
        /*0044*/ 	.word	index@(__assertfail)
	.align		4
        /*0048*/ 	.word	index@(_ZN7cutlass13device_kernelIN5flash11enable_sm90INS1_16FlashAttnFwdSm90INS1_25CollectiveMainloopFwdSm90ILi2EN4cute5tupleIJNS5_1CILi1EEES8_S8_EEENS6_IJNS7_ILi128EEENS7_ILi80EEENS7_ILi256EEEEEELi256ENS_10bfloat16_tEfNS_4arch4Sm90ELb1ELb0ELb1ELb1ELb0ELb0ELb0ELb1ELb1ELb0ELb0ELb0EEENS1_21CollectiveEpilogueFwdINS6_IJSA_SC_SB_EEES9_SE_SG_Li256ELb1ELb0ELb0ELb0EEENS1_36VarlenDynamicPersistentTileSchedulerILi128ELi80ELi256ELi32ELb0ELb0ELb1ELb1ELb1ELb1EEEEEEEEEvNT_6ParamsE)
	.align		4
        /*004c*/ 	.word	index@(__assertfail)
	.align		4
        /*0050*/ 	.word	index@(_ZN7cutlass13device_kernelIN5flash11enable_sm90INS1_16FlashAttnFwdSm90INS1_25CollectiveMainloopFwdSm90ILi2EN4cute5tupleIJNS5_1CILi1EEES8_S8_EEENS6_IJNS7_ILi128EEENS7_ILi80EEENS7_ILi256EEEEEELi256ENS_10bfloat16_tEfNS_4arch4Sm90ELb1ELb0ELb1ELb1ELb0ELb1ELb0ELb1ELb1ELb0ELb0ELb0EEENS1_21CollectiveEpilogueFwdINS6_IJSA_SC_SB_EEES9_SE_SG_Li256ELb1ELb0ELb0ELb0EEENS1_36VarlenDynamicPersistentTileSchedulerILi128ELi80ELi256ELi32ELb0ELb0ELb1ELb1ELb1ELb1EEEEEEEEEvNT_6ParamsE)
	.align		4
        /*0054*/ 	.word	index@(__assertfail)
	.align		4
        /*0058*/ 	.word	index@(_ZN7cutlass13device_kernelIN5flash11enable_sm90INS1_16FlashAttnFwdSm90INS1_25CollectiveMainloopFwdSm90ILi2EN4cute5tupleIJNS5_1CILi1EEES8_S8_EEENS6_IJNS7_ILi128EEENS7_ILi112EEENS7_ILi192EEEEEELi192ENS_10bfloat16_tEfNS_4arch4Sm90ELb0ELb0ELb1ELb0ELb0ELb0ELb0ELb1ELb1ELb0ELb0ELb0EEENS1_21CollectiveEpilogueFwdINS6_IJSA_SC_SB_EEES9_SE_SG_Li256ELb0ELb0ELb0ELb0EEENS1_29StaticPersistentTileSchedulerILb0EEEEEEEEEvNT_6ParamsE)
	.align		4
        /*005c*/ 	.word	index@(__assertfail)
	.align		4
        /*0060*/ 	.word	index@(_ZN7cutlass13device_kernelIN5flash11enable_sm90INS1_16FlashAttnFwdSm90INS1_25CollectiveMainloopFwdSm90ILi2EN4cute5tupleIJNS5_1CILi2EEENS7_ILi1EEES9_EEENS6_IJNS7_ILi128EEENS7_ILi112EEENS7_ILi192EEEEEELi192ENS_10bfloat16_tEfNS_4arch4Sm90ELb0ELb0ELb1ELb0ELb0ELb0ELb0ELb1ELb1ELb0ELb0ELb0EEENS1_21CollectiveEpilogueFwdINS6_IJSB_SD_SC_EEESA_SF_SH_Li256ELb0ELb0ELb0ELb0EEENS1_29StaticPersistentTileSchedulerILb0EEEEEEEEEvNT_6ParamsE)
	.align		4
        /*0064*/ 	.word	index@(__assertfail)
	.align		4
        /*0068*/ 	.word	index@(_ZN7cutlass13device_kernelIN5flash11enable_sm90INS1_16FlashAttnFwdSm90INS1_25CollectiveMainloopFwdSm90ILi2EN4cute5tupleIJNS5_1CILi1EEES8_S8_EEENS6_IJNS7_ILi128EEENS7_ILi112EEENS7_ILi192EEEEEELi192ENS_10bfloat16_tEfNS_4arch4Sm90ELb0ELb0ELb1ELb1ELb0ELb0ELb0ELb1ELb1ELb0ELb0ELb0EEENS1_21CollectiveEpilogueFwdINS6_IJSA_SC_SB_EEES9_SE_SG_Li256ELb1ELb0ELb0ELb0EEENS1_36VarlenDynamicPersistentTileSchedulerILi128ELi112ELi256ELi32ELb0ELb0ELb1ELb0ELb1ELb1EEEEEEEEEvNT_6ParamsE)
	.align		4
        /*006c*/ 	.word	index@(__assertfail)
	.align		4
        /*0070*/ 	.word	index@(_ZN7cutlass13device_kernelIN5flash11enable_sm90INS1_16FlashAttnFwdSm90INS1_25CollectiveMainloopFwdSm90ILi2EN4cute5tupleIJNS5_1CILi1EEES8_S8_EEENS6_IJNS7_ILi128EEENS7_ILi112EEENS7_ILi192EEEEEELi192ENS_10bfloat16_tEfNS_4arch4Sm90ELb0ELb0ELb1ELb1ELb0ELb1ELb0ELb1ELb1ELb0ELb0ELb0EEENS1_21CollectiveEpilogueFwdINS6_IJSA_SC_SB_EEES9_SE_SG_Li256ELb1ELb0ELb0ELb0EEENS1_36VarlenDynamicPersistentTileSchedulerILi128ELi112ELi256ELi32ELb0ELb0ELb1ELb0ELb1ELb1EEEEEEEEEvNT_6ParamsE)
	.align		4
        /*0074*/ 	.word	index@(__assertfail)
	.align		4
        /*0078*/ 	.word	index@(_ZN7cutlass13device_kernelIN5flash11enable_sm90INS1_16FlashAttnFwdSm90INS1_25CollectiveMainloopFwdSm90ILi2EN4cute5tupleIJNS5_1CILi1EEES8_S8_EEENS6_IJNS7_ILi128EEENS7_ILi96EEENS7_ILi192EEEEEELi192ENS_10bfloat16_tEfNS_4arch4Sm90ELb0ELb1ELb1ELb0ELb0ELb0ELb0ELb1ELb1ELb0ELb0ELb0EEENS1_21CollectiveEpilogueFwdINS6_IJSA_SC_SB_EEES9_SE_SG_Li256ELb0ELb0ELb0ELb0EEENS1_30DynamicPersistentTileSchedulerILi256ELi32ELb0ELb0ELb1EEEEEEEEEvNT_6ParamsE)
	.align		4
        /*007c*/ 	.word	index@(__assertfail)
	.align		4
        /*0080*/ 	.word	index@(_ZN7cutlass13device_kernelIN5flash11enable_sm90INS1_16FlashAttnFwdSm90INS1_25CollectiveMainloopFwdSm90ILi2EN4cute5tupleIJNS5_1CILi1EEES8_S8_EEENS6_IJNS7_ILi128EEENS7_ILi96EEENS7_ILi192EEEEEELi192ENS_10bfloat16_tEfNS_4arch4Sm90ELb0ELb1ELb1ELb1ELb0ELb0ELb0ELb1ELb1ELb0ELb0ELb0EEENS1_21CollectiveEpilogueFwdINS6_IJSA_SC_SB_EEES9_SE_SG_Li256ELb1ELb0ELb0ELb0EEENS1_36VarlenDynamicPersistentTileSchedulerILi128ELi96ELi256ELi32ELb0ELb0ELb1ELb1ELb0ELb1EEEEEEEEEvNT_6ParamsE)
	.align		4
        /*0084*/ 	.word	index@(__assertfail)
	.align		4
        /*0088*/ 	.word	index@(_ZN7cutlass13device_kernelIN5flash11enable_sm90INS1_16FlashAttnFwdSm90INS1_25CollectiveMainloopFwdSm90ILi2EN4cute5tupleIJNS5_1CILi1EEES8_S8_EEENS6_IJNS7_ILi128EEENS7_ILi96EEENS7_ILi192EEEEEELi192ENS_10bfloat16_tEfNS_4arch4Sm90ELb0ELb1ELb1ELb1ELb0ELb1ELb0ELb1ELb1ELb0ELb0ELb0EEENS1_21CollectiveEpilogueFwdINS6_IJSA_SC_SB_EEES9_SE_SG_Li256ELb1ELb0ELb0ELb0EEENS1_36VarlenDynamicPersistentTileSchedulerILi128ELi96ELi256ELi32ELb0ELb0ELb1ELb1ELb0ELb1EEEEEEEEEvNT_6ParamsE)
	.align		4
        /*008c*/ 	.word	index@(__assertfail)
	.align		4
        /*0090*/ 	.word	index@(_ZN7cutlass13device_kernelIN5flash11enable_sm90INS1_16FlashAttnFwdSm90INS1_25CollectiveMainloopFwdSm90ILi2EN4cute5tupleIJNS5_1CILi1EEES8_S8_EEENS6_IJNS7_ILi128EEENS7_ILi112EEENS7_ILi192EEEEEELi192ENS_10bfloat16_tEfNS_4arch4Sm90ELb1ELb0ELb1ELb0ELb0ELb0ELb0ELb1ELb1ELb0ELb0ELb0EEENS1_21CollectiveEpilogueFwdINS6_IJSA_SC_SB_EEES9_SE_SG_Li256ELb0ELb0ELb0ELb0EEENS1_30DynamicPersistentTileSchedulerILi256ELi32ELb0ELb0ELb1EEEEEEEEEvNT_6ParamsE)
	.align		4
        /*0094*/ 	.word	index@(__assertfail)
	.align		4
        /*0098*/ 	.word	index@(_ZN7cutlass13device_kernelIN5flash11enable_sm90INS1_16FlashAttnFwdSm90INS1_25CollectiveMainloopFwdSm90ILi2EN4cute5tupleIJNS5_1CILi1EEES8_S8_EEENS6_IJNS7_ILi128EEENS7_ILi112EEENS7_ILi192EEEEEELi192ENS_10bfloat16_tEfNS_4arch4Sm90ELb1ELb0ELb1ELb1ELb0ELb0ELb0ELb1ELb1ELb0ELb0ELb0EEENS1_21CollectiveEpilogueFwdINS6_IJSA_SC_SB_EEES9_SE_SG_Li256ELb1ELb0ELb0ELb0EEENS1_36VarlenDynamicPersistentTileSchedulerILi128ELi112ELi256ELi32ELb0ELb0ELb1ELb1ELb1ELb1EEEEEEEEEvNT_6ParamsE)
	.align		4
        /*009c*/ 	.word	index@(__assertfail)
	.align		4
        /*00a0*/ 	.word	index@(_ZN7cutlass13device_kernelIN5flash11enable_sm90INS1_16FlashAttnFwdSm90INS1_25CollectiveMainloopFwdSm90ILi2EN4cute5tupleIJNS5_1CILi1EEES8_S8_EEENS6_IJNS7_ILi128EEENS7_ILi112EEENS7_ILi192EEEEEELi192ENS_10bfloat16_tEfNS_4arch4Sm90ELb1ELb0ELb1ELb1ELb0ELb1ELb0ELb1ELb1ELb0ELb0ELb0EEENS1_21CollectiveEpilogueFwdINS6_IJSA_SC_SB_EEES9_SE_SG_Li256ELb1ELb0ELb0ELb0EEENS1_36VarlenDynamicPersistentTileSchedulerILi128ELi112ELi256ELi32ELb0ELb0ELb1ELb1ELb1ELb1EEEEEEEEEvNT_6ParamsE)
	.align		4
        /*00a4*/ 	.word	index@(__assertfail)
	.align		4
        /*00a8*/ 	.word	index@(_ZN7cutlass13device_kernelIN5flash11enable_sm90INS1_16FlashAttnFwdSm90INS1_25CollectiveMainloopFwdSm90ILi2EN4cute5tupleIJNS5_1CILi1EEES8_S8_EEENS6_IJNS7_ILi128EEENS7_ILi176EEESA_EEELi128ENS_10bfloat16_tEfNS_4arch4Sm90ELb0ELb0ELb1ELb0ELb0ELb0ELb0ELb1ELb1ELb0ELb0ELb0EEENS1_21CollectiveEpilogueFwdINS6_IJSA_SA_SB_EEES9_SD_SF_Li256ELb0ELb0ELb0ELb0EEENS1_29StaticPersistentTileSchedulerILb0EEEEEEEEEvNT_6ParamsE)
	.align		4
        /*00ac*/ 	.word	index@(__assertfail)
	.align		4
        /*00b0*/ 	.word	index@(_ZN7cutlass13device_kernelIN5flash11enable_sm90INS1_16FlashAttnFwdSm90INS1_25CollectiveMainloopFwdSm90ILi2EN4cute5tupleIJNS5_1CILi2EEENS7_ILi1EEES9_EEENS6_IJNS7_ILi128EEENS7_ILi176EEESB_EEELi128ENS_10bfloat16_tEfNS_4arch4Sm90ELb0ELb0ELb1ELb0ELb0ELb0ELb0ELb1ELb1ELb0ELb0ELb0EEENS1_21CollectiveEpilogueFwdINS6_IJSB_SB_SC_EEESA_SE_SG_Li256ELb0ELb0ELb0ELb0EEENS1_29StaticPersistentTileSchedulerILb0EEEEEEEEEvNT_6ParamsE)
	.align		4
        /*00b4*/ 	.word	index@(__assertfail)
	.align		4
        /*00b8*/ 	.word	index@(_ZN7cutlass13device_kernelIN5flash11enable_sm90INS1_16FlashAttnFwdSm90INS1_25CollectiveMainloopFwdSm90ILi2EN4cute5tupleIJNS5_1CILi1EEES8_S8_EEENS6_IJNS7_ILi128EEENS7_ILi176EEESA_EEELi128ENS_10bfloat16_tEfNS_4arch4Sm90ELb0ELb0ELb1ELb1ELb0ELb0ELb0ELb1ELb1ELb0ELb0ELb0EEENS1_21CollectiveEpilogueFwdINS6_IJSA_SA_SB_EEES9_SD_SF_Li256ELb1ELb0ELb0ELb0EEENS1_36VarlenDynamicPersistentTileSchedulerILi128ELi176ELi256ELi32ELb0ELb0ELb1ELb0ELb1ELb1EEEEEEEEEvNT_6ParamsE)
	.align		4
        /*00bc*/ 	.word	index@(__assertfail)
	.align		4
        /*00c0*/ 	.word	index@(_ZN7cutlass13device_kernelIN5flash11enable_sm90INS1_16FlashAttnFwdSm90INS1_25CollectiveMainloopFwdSm90ILi2EN4cute5tupleIJNS5_1CILi1EEES8_S8_EEENS6_IJNS7_ILi128EEENS7_ILi176EEESA_EEELi128ENS_10bfloat16_tEfNS_4arch4Sm90ELb0ELb0ELb1ELb1ELb0ELb1ELb0ELb1ELb1ELb0ELb0ELb0EEENS1_21CollectiveEpilogueFwdINS6_IJSA_SA_SB_EEES9_SD_SF_Li256ELb1ELb0ELb0ELb0EEENS1_36VarlenDynamicPersistentTileSchedulerILi128ELi176ELi256ELi32ELb0ELb0ELb1ELb0ELb1ELb1EEEEEEEEEvNT_6ParamsE)
	.align		4
        /*00c4*/ 	.word	index@(__assertfail)
	.align		4
        /*00c8*/ 	.word	index@(_ZN7cutlass13device_kernelIN5flash11enable_sm90INS1_16FlashAttnFwdSm90INS1_25CollectiveMainloopFwdSm90ILi2EN4cute5tupleIJNS5_1CILi1EEES8_S8_EEENS6_IJNS7_ILi128EEESA_SA_EEELi128ENS_10bfloat16_tEfNS_4arch4Sm90ELb0ELb1ELb1ELb0ELb0ELb0ELb0ELb1ELb1ELb0ELb0ELb0EEENS1_21CollectiveEpilogueFwdISB_S9_SC_SE_Li256ELb0ELb0ELb0ELb0EEENS1_30DynamicPersistentTileSchedulerILi256ELi32ELb0ELb0ELb1EEEEEEEEEvNT_6ParamsE)
	.align		4
        /*00cc*/ 	.word	index@(__assertfail)
	.align		4
        /*00d0*/ 	.word	index@(_ZN7cutlass13device_kernelIN5flash11enable_sm90INS1_16FlashAttnFwdSm90INS1_25CollectiveMainloopFwdSm90ILi2EN4cute5tupleIJNS5_1CILi1EEES8_S8_EEENS6_IJNS7_ILi128EEESA_SA_EEELi128ENS_10bfloat16_tEfNS_4arch4Sm90ELb0ELb1ELb1ELb1ELb0ELb0ELb0ELb1ELb1ELb0ELb0ELb0EEENS1_21CollectiveEpilogueFwdISB_S9_SC_SE_Li256ELb1ELb0ELb0ELb0EEENS1_36VarlenDynamicPersistentTileSchedulerILi128ELi128ELi256ELi32ELb0ELb0ELb1ELb1ELb0ELb1EEEEEEEEEvNT_6ParamsE)
	.align		4
        /*00d4*/ 	.word	index@(__assertfail)
	.align		4
        /*00d8*/ 	.word	index@(_ZN7cutlass13device_kernelIN5flash11enable_sm90INS1_16FlashAttnFwdSm90INS1_25CollectiveMainloopFwdSm90ILi2EN4cute5tupleIJNS5_1CILi1EEES8_S8_EEENS6_IJNS7_ILi128EEESA_SA_EEELi128ENS_10bfloat16_tEfNS_4arch4Sm90ELb0ELb1ELb1ELb1ELb0ELb1ELb0ELb1ELb1ELb0ELb0ELb0EEENS1_21CollectiveEpilogueFwdISB_S9_SC_SE_Li256ELb1ELb0ELb0ELb0EEENS1_36VarlenDynamicPersistentTileSchedulerILi128ELi128ELi256ELi32ELb0ELb0ELb1ELb1ELb0ELb1EEEEEEEEEvNT_6ParamsE)
	.align		4
        /*00dc*/ 	.word	index@(__assertfail)
	.align		4
        /*00e0*/ 	.word	index@(_ZN7cutlass13device_kernelIN5flash11enable_sm90INS1_16FlashAttnFwdSm90INS1_25CollectiveMainloopFwdSm90ILi2EN4cute5tupleIJNS5_1CILi1EEES8_S8_EEENS6_IJNS7_ILi128EEESA_SA_EEELi128ENS_10bfloat16_tEfNS_4arch4Sm90ELb1ELb0ELb1ELb0ELb0ELb0ELb0ELb1ELb1ELb0ELb0ELb0EEENS1_21CollectiveEpilogueFwdISB_S9_SC_SE_Li256ELb0ELb0ELb0ELb0EEENS1_30DynamicPersistentTileSchedulerILi256ELi32ELb0ELb0ELb1EEEEEEEEEvNT_6ParamsE)
	.align		4
        /*00e4*/ 	.word	index@(__assertfail)
	.align		4
        /*00e8*/ 	.word	index@(_ZN7cutlass13device_kernelIN5flash11enable_sm90INS1_16FlashAttnFwdSm90INS1_25CollectiveMainloopFwdSm90ILi2EN4cute5tupleIJNS5_1CILi1EEES8_S8_EEENS6_IJNS7_ILi128EEESA_SA_EEELi128ENS_10bfloat16_tEfNS_4arch4Sm90ELb1ELb0ELb1ELb1ELb0ELb0ELb0ELb1ELb1ELb0ELb0ELb0EEENS1_21CollectiveEpilogueFwdISB_S9_SC_SE_Li256ELb1ELb0ELb0ELb0EEENS1_36VarlenDynamicPersistentTileSchedulerILi128ELi128ELi256ELi32ELb0ELb0ELb1ELb1ELb1ELb1EEEEEEEEEvNT_6ParamsE)
	.align		4
        /*00ec*/ 	.word	index@(__assertfail)
	.align		4
        /*00f0*/ 	.word	index@(_ZN7cutlass13device_kernelIN5flash11enable_sm90INS1_16FlashAttnFwdSm90INS1_25CollectiveMainloopFwdSm90ILi2EN4cute5tupleIJNS5_1CILi1EEES8_S8_EEENS6_IJNS7_ILi128EEESA_SA_EEELi128ENS_10bfloat16_tEfNS_4arch4Sm90ELb1ELb0ELb1ELb1ELb0ELb1ELb0ELb1ELb1ELb0ELb0ELb0EEENS1_21CollectiveEpilogueFwdISB_S9_SC_SE_Li256ELb1ELb0ELb0ELb0EEENS1_36VarlenDynamicPersistentTileSchedulerILi128ELi128ELi256ELi32ELb0ELb0ELb1ELb1ELb1ELb1EEEEEEEEEvNT_6ParamsE)
	.align		4
        /*00f4*/ 	.word	index@(__assertfail)
	.align		4
        /*00f8*/ 	.word	index@(_ZN7cutlass13device_kernelIN5flash11enable_sm90INS1_16FlashAttnFwdSm90INS1_25CollectiveMainloopFwdSm90ILi2EN4cute5tupleIJNS5_1CILi1EEES8_S8_EEENS6_IJNS7_ILi192EEENS7_ILi144EEENS7_ILi96EEEEEELi96ENS_10bfloat16_tEfNS_4arch4Sm90ELb0ELb0ELb1ELb0ELb0ELb0ELb0ELb0ELb1ELb0ELb0ELb0EEENS1_21CollectiveEpilogueFwdINS6_IJSA_SC_SB_EEES9_SE_SG_Li384ELb0ELb0ELb0ELb0EEENS1_29StaticPersistentTileSchedulerILb0EEEEEEEEEvNT_6ParamsE)
	.align		4
        /*00fc*/ 	.word	index@(__assertfail)
	.align		4
        /*0100*/ 	.word	index@(_ZN7cutlass13device_kernelIN5flash11enable_sm90INS1_16FlashAttnFwdSm90INS1_25CollectiveMainloopFwdSm90ILi2EN4cute5tupleIJNS5_1CILi1EEES8_S8_EEENS6_IJNS7_ILi192EEENS7_ILi144EEENS7_ILi96EEEEEELi96ENS_10bfloat16_tEfNS_4arch4Sm90ELb0ELb0ELb1ELb1ELb0ELb0ELb0ELb0ELb1ELb0ELb0ELb0EEENS1_21CollectiveEpilogueFwdINS6_IJSA_SC_SB_EEES9_SE_SG_Li384ELb1ELb0ELb0ELb0EEENS1_36VarlenDynamicPersistentTileSchedulerILi192ELi144ELi384ELi32ELb0ELb0ELb1ELb0ELb1ELb1EEEEEEEEEvNT_6ParamsE)
	.align		4
        /*0104*/ 	.word	index@(__assertfail)
	.align		4
        /*0108*/ 	.word	index@(_ZN7cutlass13device_kernelIN5flash11enable_sm90INS1_16FlashAttnFwdSm90INS1_25CollectiveMainloopFwdSm90ILi2EN4cute5tupleIJNS5_1CILi1EEES8_S8_EEENS6_IJNS7_ILi192EEENS7_ILi144EEENS7_ILi96EEEEEELi96ENS_10bfloat16_tEfNS_4arch4Sm90ELb0ELb0ELb1ELb1ELb0ELb1ELb0ELb0ELb1ELb0ELb0ELb0EEENS1_21CollectiveEpilogueFwdINS6_IJSA_SC_SB_EEES9_SE_SG_Li384ELb1ELb0ELb0ELb0EEENS1_36VarlenDynamicPersistentTileSchedulerILi192ELi144ELi384ELi32ELb0ELb0ELb1ELb0ELb1ELb1EEEEEEEEEvNT_6ParamsE)
	.align		4
        /*010c*/ 	.word	index@(__assertfail)
	.align		4
        /*0110*/ 	.word	index@(_ZN7cutlass13device_kernelIN5flash11enable_sm90INS1_16FlashAttnFwdSm90INS1_25CollectiveMainloopFwdSm90ILi2EN4cute5tupleIJNS5_1CILi1EEES8_S8_EEENS6_IJNS7_ILi192EEENS7_ILi128EEENS7_ILi96EEEEEELi96ENS_10bfloat16_tEfNS_4arch4Sm90ELb0ELb1ELb1ELb0ELb0ELb0ELb0ELb0ELb1ELb0ELb0ELb0EEENS1_21CollectiveEpilogueFwdINS6_IJSA_SC_SB_EEES9_SE_SG_Li384ELb0ELb0ELb0ELb0EEENS1_30DynamicPersistentTileSchedulerILi384ELi32ELb0ELb0ELb1EEEEEEEEEvNT_6ParamsE)
	.align		4
        /*0114*/ 	.word	index@(__assertfail)
	.align		4
        /*0118*/ 	.word	index@(_ZN7cutlass13device_kernelIN5flash11enable_sm90INS1_16FlashAttnFwdSm90INS1_25CollectiveMainloopFwdSm90ILi2EN4cute5tupleIJNS5_1CILi1EEES8_S8_EEENS6_IJNS7_ILi192EEENS7_ILi128EEENS7_ILi96EEEEEELi96ENS_10bfloat16_tEfNS_4arch4Sm90ELb0ELb1ELb1ELb1ELb0ELb0ELb0ELb0ELb1ELb0ELb0ELb0EEENS1_21CollectiveEpilogueFwdINS6_IJSA_SC_SB_EEES9_SE_SG_Li384ELb1ELb0ELb0ELb0EEENS1_36VarlenDynamicPersistentTileSchedulerILi192ELi128ELi384ELi32ELb0ELb0ELb1ELb1ELb0ELb1EEEEEEEEEvNT_6ParamsE)
	.align		4
        /*011c*/ 	.word	index@(__assertfail)
	.align		4
        /*0120*/ 	.word	index@(_ZN7cutlass13device_kernelIN5flash11enable_sm90INS1_16FlashAttnFwdSm90INS1_25CollectiveMainloopFwdSm90ILi2EN4cute5tupleIJNS5_1CILi1EEES8_S8_EEENS6_IJNS7_ILi192EEENS7_ILi128EEENS7_ILi96EEEEEELi96ENS_10bfloat16_tEfNS_4arch4Sm90ELb0ELb1ELb1ELb1ELb0ELb1ELb0ELb0ELb1ELb0ELb0ELb0EEENS1_21CollectiveEpilogueFwdINS6_IJSA_SC_SB_EEES9_SE_SG_Li384ELb1ELb0ELb0ELb0EEENS1_36VarlenDynamicPersistentTileSchedulerILi192ELi128ELi384ELi32ELb0ELb0ELb1ELb1ELb0ELb1EEEEEEEEEvNT_6ParamsE)
	.align		4
        /*0124*/ 	.word	index@(__assertfail)
	.align		4
        /*0128*/ 	.word	index@(_ZN7cutlass13device_kernelIN5flash11enable_sm90INS1_16FlashAttnFwdSm90INS1_25CollectiveMainloopFwdSm90ILi2EN4cute5tupleIJNS5_1CILi1EEES8_S8_EEENS6_IJNS7_ILi192EEENS7_ILi144EEENS7_ILi96EEEEEELi96ENS_10bfloat16_tEfNS_4arch4Sm90ELb1ELb0ELb1ELb0ELb0ELb0ELb0ELb0ELb1ELb0ELb0ELb0EEENS1_21CollectiveEpilogueFwdINS6_IJSA_SC_SB_EEES9_SE_SG_Li384ELb0ELb0ELb0ELb0EEENS1_30DynamicPersistentTileSchedulerILi384ELi32ELb0ELb0ELb1EEEEEEEEEvNT_6ParamsE)
	.align		4
        /*012c*/ 	.word	index@(__assertfail)
	.align		4
        /*0130*/ 	.word	index@(_ZN7cutlass13device_kernelIN5flash11enable_sm90INS1_16FlashAttnFwdSm90INS1_25CollectiveMainloopFwdSm90ILi2EN4cute5tupleIJNS5_1CILi1EEES8_S8_EEENS6_IJNS7_ILi192EEENS7_ILi144EEENS7_ILi96EEEEEELi96ENS_10bfloat16_tEfNS_4arch4Sm90ELb1ELb0ELb1ELb1ELb0ELb0ELb0ELb0ELb1ELb0ELb0ELb0EEENS1_21CollectiveEpilogueFwdINS6_IJSA_SC_SB_EEES9_SE_SG_Li384ELb1ELb0ELb0ELb0EEENS1_36VarlenDynamicPersistentTileSchedulerILi192ELi144ELi384ELi32ELb0ELb0ELb1ELb1ELb1ELb1EEEEEEEEEvNT_6ParamsE)
	.align		4
        /*0134*/ 	.word	index@(__assertfail)
	.align		4
        /*0138*/ 	.word	index@(_ZN7cutlass13device_kernelIN5flash11enable_sm90INS1_16FlashAttnFwdSm90INS1_25CollectiveMainloopFwdSm90ILi2EN4cute5tupleIJNS5_1CILi1EEES8_S8_EEENS6_IJNS7_ILi192EEENS7_ILi144EEENS7_ILi96EEEEEELi96ENS_10bfloat16_tEfNS_4arch4Sm90ELb1ELb0ELb1ELb1ELb0ELb1ELb0ELb0ELb1ELb0ELb0ELb0EEENS1_21CollectiveEpilogueFwdINS6_IJSA_SC_SB_EEES9_SE_SG_Li384ELb1ELb0ELb0ELb0EEENS1_36VarlenDynamicPersistentTileSchedulerILi192ELi144ELi384ELi32ELb0ELb0ELb1ELb1ELb1ELb1EEEEEEEEEvNT_6ParamsE)
	.align		4
        /*013c*/ 	.word	index@(__assertfail)
	.align		4
        /*0140*/ 	.word	index@(_ZN7cutlass13device_kernelIN5flash11enable_sm90INS1_16FlashAttnFwdSm90INS1_25CollectiveMainloopFwdSm90ILi2EN4cute5tupleIJNS5_1CILi1EEES8_S8_EEENS6_IJNS7_ILi192EEESA_NS7_ILi64EEEEEELi64ENS_10bfloat16_tEfNS_4arch4Sm90ELb0ELb0ELb1ELb0ELb0ELb0ELb0ELb0ELb1ELb0ELb0ELb0EEENS1_21CollectiveEpilogueFwdINS6_IJSA_SB_SA_EEES9_SD_SF_Li384ELb0ELb0ELb0ELb0EEENS1_29StaticPersistentTileSchedulerILb0EEEEEEEEEvNT_6ParamsE)
	.align		4
        /*0144*/ 	.word	index@(__assertfail)
	.align		4
        /*0148*/ 	.word	index@(_ZN7cutlass13device_kernelIN5flash11enable_sm90INS1_16FlashAttnFwdSm90INS1_25CollectiveMainloopFwdSm90ILi2EN4cute5tupleIJNS5_1CILi1EEES8_S8_EEENS6_IJNS7_ILi192EEESA_NS7_ILi64EEEEEELi64ENS_10bfloat16_tEfNS_4arch4Sm90ELb0ELb0ELb1ELb1ELb0ELb0ELb0ELb0ELb1ELb0ELb0ELb0EEENS1_21CollectiveEpilogueFwdINS6_IJSA_SB_SA_EEES9_SD_SF_Li384ELb1ELb0ELb0ELb0EEENS1_36VarlenDynamicPersistentTileSchedulerILi192ELi192ELi384ELi32ELb0ELb0ELb1ELb0ELb1ELb1EEEEEEEEEvNT_6ParamsE)
	.align		4
        /*014c*/ 	.word	index@(__assertfail)
	.align		4
        /*0150*/ 	.word	index@(_ZN7cutlass13device_kernelIN5flash11enable_sm90INS1_16FlashAttnFwdSm90INS1_25CollectiveMainloopFwdSm90ILi2EN4cute5tupleIJNS5_1CILi1EEES8_S8_EEENS6_IJNS7_ILi192EEESA_NS7_ILi64EEEEEELi64ENS_10bfloat16_tEfNS_4arch4Sm90ELb0ELb0ELb1ELb1ELb0ELb1ELb0ELb0ELb1ELb0ELb0ELb0EEENS1_21CollectiveEpilogueFwdINS6_IJSA_SB_SA_EEES9_SD_SF_Li384ELb1ELb0ELb0ELb0EEENS1_36VarlenDynamicPersistentTileSchedulerILi192ELi192ELi384ELi32ELb0ELb0ELb1ELb0ELb1ELb1EEEEEEEEEvNT_6ParamsE)
	.align		4
        /*0154*/ 	.word	index@(__assertfail)
	.align		4
        /*0158*/ 	.word	index@(_ZN7cutlass13device_kernelIN5flash11enable_sm90INS1_16FlashAttnFwdSm90INS1_25CollectiveMainloopFwdSm90ILi2EN4cute5tupleIJNS5_1CILi1EEES8_S8_EEENS6_IJNS7_ILi192EEENS7_ILi128EEENS7_ILi64EEEEEELi64ENS_10bfloat16_tEfNS_4arch4Sm90ELb0ELb1ELb1ELb0ELb0ELb0ELb0ELb1ELb1ELb0ELb0ELb0EEENS1_21CollectiveEpilogueFwdINS6_IJSA_SC_SB_EEES9_SE_SG_Li384ELb0ELb0ELb0ELb0EEENS1_30DynamicPersistentTileSchedulerILi384ELi32ELb0ELb0ELb1EEEEEEEEEvNT_6ParamsE)
	.align		4
        /*015c*/ 	.word	index@(__assertfail)
	.align		4
        /*0160*/ 	.word	index@(_ZN7cutlass13device_kernelIN5flash11enable_sm90INS1_16FlashAttnFwdSm90INS1_25CollectiveMainloopFwdSm90ILi2EN4cute5tupleIJNS5_1CILi1EEES8_S8_EEENS6_IJNS7_ILi192EEENS7_ILi128EEENS7_ILi64EEEEEELi64ENS_10bfloat16_tEfNS_4arch4Sm90ELb0ELb1ELb1ELb1ELb0ELb0ELb0ELb1ELb1ELb0ELb0ELb0EEENS1_21CollectiveEpilogueFwdINS6_IJSA_SC_SB_EEES9_SE_SG_Li384ELb1ELb0ELb0ELb0EEENS1_36VarlenDynamicPersistentTileSchedulerILi192ELi128ELi384ELi32ELb0ELb0ELb1ELb1ELb0ELb1EEEEEEEEEvNT_6ParamsE)
	.align		4
        /*0164*/ 	.word	index@(__assertfail)
	.align		4
        /*0168*/ 	.word	index@(_ZN7cutlass13device_kernelIN5flash11enable_sm90INS1_16FlashAttnFwdSm90INS1_25CollectiveMainloopFwdSm90ILi2EN4cute5tupleIJNS5_1CILi1EEES8_S8_EEENS6_IJNS7_ILi192EEENS7_ILi128EEENS7_ILi64EEEEEELi64ENS_10bfloat16_tEfNS_4arch4Sm90ELb0ELb1ELb1ELb1ELb0ELb1ELb0ELb1ELb1ELb0ELb0ELb0EEENS1_21CollectiveEpilogueFwdINS6_IJSA_SC_SB_EEES9_SE_SG_Li384ELb1ELb0ELb0ELb0EEENS1_36VarlenDynamicPersistentTileSchedulerILi192ELi128ELi384ELi32ELb0ELb0ELb1ELb1ELb0ELb1EEEEEEEEEvNT_6ParamsE)
	.align		4
        /*016c*/ 	.word	index@(__assertfail)
	.align		4
        /*0170*/ 	.word	index@(_ZN7cutlass13device_kernelIN5flash11enable_sm90INS1_16FlashAttnFwdSm90INS1_25CollectiveMainloopFwdSm90ILi2EN4cute5tupleIJNS5_1CILi1EEES8_S8_EEENS6_IJNS7_ILi192EEENS7_ILi128EEENS7_ILi64EEEEEELi64ENS_10bfloat16_tEfNS_4arch4Sm90ELb1ELb0ELb1ELb0ELb0ELb0ELb0ELb1ELb1ELb0ELb0ELb0EEENS1_21CollectiveEpilogueFwdINS6_IJSA_SC_SB_EEES9_SE_SG_Li384ELb0ELb0ELb0ELb0EEENS1_30DynamicPersistentTileSchedulerILi384ELi32ELb0ELb0ELb1EEEEEEEEEvNT_6ParamsE)
	.align		4
        /*0174*/ 	.word	index@(__assertfail)
	.align		4
        /*0178*/ 	.word	index@(_ZN7cutlass13device_kernelIN5flash11enable_sm90INS1_16FlashAttnFwdSm90INS1_25CollectiveMainloopFwdSm90ILi2EN4cute5tupleIJNS5_1CILi1EEES8_S8_EEENS6_IJNS7_ILi192EEENS7_ILi128EEENS7_ILi64EEEEEELi64ENS_10bfloat16_tEfNS_4arch4Sm90ELb1ELb0ELb1ELb1ELb0ELb0ELb0ELb1ELb1ELb0ELb0ELb0EEENS1_21CollectiveEpilogueFwdINS6_IJSA_SC_SB_EEES9_SE_SG_Li384ELb1ELb0ELb0ELb0EEENS1_36VarlenDynamicPersistentTileSchedulerILi192ELi128ELi384ELi32ELb0ELb0ELb1ELb1ELb1ELb1EEEEEEEEEvNT_6ParamsE)
	.align		4
        /*017c*/ 	.word	index@(__assertfail)
	.align		4
        /*0180*/ 	.word	index@(_ZN7cutlass13device_kernelIN5flash11enable_sm90INS1_16FlashAttnFwdSm90INS1_25CollectiveMainloopFwdSm90ILi2EN4cute5tupleIJNS5_1CILi1EEES8_S8_EEENS6_IJNS7_ILi192EEENS7_ILi128EEENS7_ILi64EEEEEELi64ENS_10bfloat16_tEfNS_4arch4Sm90ELb1ELb0ELb1ELb1ELb0ELb1ELb0ELb1ELb1ELb0ELb0ELb0EEENS1_21CollectiveEpilogueFwdINS6_IJSA_SC_SB_EEES9_SE_SG_Li384ELb1ELb0ELb0ELb0EEENS1_36VarlenDynamicPersistentTileSchedulerILi192ELi128ELi384ELi32ELb0ELb0ELb1ELb1ELb1ELb1EEEEEEEEEvNT_6ParamsE)
	.align		4
        /*0184*/ 	.word	index@(__assertfail)
	.align		4
        /*0188*/ 	.word	0x00000000
	.align		4
        /*018c*/ 	.word	0xfffffffe
	.align		4
        /*0190*/ 	.word	0x00000000
	.align		4
        /*0194*/ 	.word	0xfffffffd
	.align		4
        /*0198*/ 	.word	0x00000000
	.align		4
        /*019c*/ 	.word	0xfffffffc


//--------------------- .nv.constant4             --------------------------
	.section	.nv.constant4,"a",@progbits
	.align	8
	.align		8
.nv.constant4:
        /*0000*/ 	.dword	__assertfail
	.align		8
        /*0008*/ 	.dword	__unnamed_1
	.align		8
        /*0010*/ 	.dword	__unnamed_2
	.align		8
        /*0018*/ 	.dword	__unnamed_3
	.align		8
        /*0020*/ 	.dword	__unnamed_4
	.align		8
        /*0028*/ 	.dword	__unnamed_5
	.align		8
        /*0030*/ 	.dword	__unnamed_6
	.align		8
        /*0038*/ 	.dword	__unnamed_7
	.align		8
        /*0040*/ 	.dword	__unnamed_8
	.align		8
        /*0048*/ 	.dword	__unnamed_9
	.align		8
        /*0050*/ 	.dword	__unnamed_10
	.align		8
        /*0058*/ 	.dword	__unnamed_11
	.align		8
        /*0060*/ 	.dword	__unnamed_12
	.align		8
        /*0068*/ 	.dword	__unnamed_13
	.align		8
        /*0070*/ 	.dword	__unnamed_14
	.align		8
        /*0078*/ 	.dword	__unnamed_15
	.align		8
        /*0080*/ 	.dword	__unnamed_16
	.align		8
        /*0088*/ 	.dword	__unnamed_17
	.align		8
        /*0090*/ 	.dword	__unnamed_18
	.align		8
        /*0098*/ 	.dword	__unnamed_19
	.align		8
        /*00a0*/ 	.dword	__unnamed_20
	.align		8
        /*00a8*/ 	.dword	__unnamed_21
	.align		8
        /*00b0*/ 	.dword	__unnamed_22
	.align		8
        /*00b8*/ 	.dword	__unnamed_23
	.align		8
        /*00c0*/ 	.dword	__unnamed_24
	.align		8
        /*00c8*/ 	.dword	__unnamed_25
	.align		8
        /*00d0*/ 	.dword	__unnamed_26
	.align		8
        /*00d8*/ 	.dword	__unnamed_27
	.align		8
        /*00e0*/ 	.dword	__unnamed_28
	.align		8
        /*00e8*/ 	.dword	__unnamed_29
	.align		8
        /*00f0*/ 	.dword	__unnamed_30
	.align		8
        /*00f8*/ 	.dword	__unnamed_31
	.align		8
        /*0100*/ 	.dword	__unnamed_32
	.align		8
        /*0108*/ 	.dword	__unnamed_33
	.align		8
        /*0110*/ 	.dword	__unnamed_34
	.align		8
        /*0118*/ 	.dword	__unnamed_35
	.align		8
        /*0120*/ 	.dword	__unnamed_36
	.align		8
        /*0128*/ 	.dword	__unnamed_37
	.align		8
        /*0130*/ 	.dword	__unnamed_38
	.align		8
        /*0138*/ 	.dword	__unnamed_39
	.align		8
        /*0140*/ 	.dword	__unnamed_40
	.align		8
        /*0148*/ 	.dword	__unnamed_41
	.align		8
        /*0150*/ 	.dword	__unnamed_42
	.align		8
        /*0158*/ 	.dword	__unnamed_43
	.align		8
        /*0160*/ 	.dword	_ZN74_INTERNAL_a13f6cbc_38_flash_fwd_hdimall_bf16_softcap_sm90_cu_c04999b1_36204cuda3std3__45__cpo5beginE
	.align		8
        /*0168*/ 	.dword	_ZN74_INTERNAL_a13f6cbc_38_flash_fwd_hdimall_bf16_softcap_sm90_cu_c04999b1_36204cuda3std3__45__cpo3endE
	.align		8
        /*0170*/ 	.dword	_ZN74_INTERNAL_a13f6cbc_38_flash_fwd_hdimall_bf16_softcap_sm90_cu_c04999b1_36204cuda3std3__45__cpo6cbeginE
	.align		8
        /*0178*/ 	.dword	_ZN74_INTERNAL_a13f6cbc_38_flash_fwd_hdimall_bf16_softcap_sm90_cu_c04999b1_36204cuda3std3__45__cpo4cendE
	.align		8
        /*0180*/ 	.dword	_ZN74_INTERNAL_a13f6cbc_38_flash_fwd_hdimall_bf16_softcap_sm90_cu_c04999b1_36204cuda3std3__476_GLOBAL__N__a13f6cbc_38_flash_fwd_hdimall_bf16_softcap_sm90_cu_c04999b1_36206ignoreE
	.align		8
        /*0188*/ 	.dword	_ZN74_INTERNAL_a13f6cbc_38_flash_fwd_hdimall_bf16_softcap_sm90_cu_c04999b1_36204cuda3std3__419piecewise_constructE
	.align		8
        /*0190*/ 	.dword	_ZN74_INTERNAL_a13f6cbc_38_flash_fwd_hdimall_bf16_softcap_sm90_cu_c04999b1_36204cuda3std3__48in_placeE
	.align		8
        /*0198*/ 	.dword	_ZN74_INTERNAL_a13f6cbc_38_flash_fwd_hdimall_bf16_softcap_sm90_cu_c04999b1_36204cuda3std6ranges3__45__cpo4swapE
	.align		8
        /*01a0*/ 	.dword	_ZN74_INTERNAL_a13f6cbc_38_flash_fwd_hdimall_bf16_softcap_sm90_cu_c04999b1_36204cuda3std6ranges3__45__cpo9iter_moveE
	.align		8
        /*01a8*/ 	.dword	_ZN74_INTERNAL_a13f6cbc_38_flash_fwd_hdimall_bf16_softcap_sm90_cu_c04999b1_36204cute7productE
	.align		8
        /*01b0*/ 	.dword	_ZN74_INTERNAL_a13f6cbc_38_flash_fwd_hdimall_bf16_softcap_sm90_cu_c04999b1_36204cute1_E
	.align		8
        /*01b8*/ 	.dword	$str$23
	.align		8
        /*01c0*/ 	.dword	$str$24


//--------------------- .text._ZN7cutlass13device_kernelIN5flash11enable_sm90INS1_16FlashAttnFwdSm90INS1_25CollectiveMainloopFwdSm90ILi2EN4cute5tupleIJNS5_1CILi1EEES8_S8_EEENS6_IJNS7_ILi128EEENS7_ILi80EEENS7_ILi256EEEEEELi256ENS_10bfloat16_tEfNS_4arch4Sm90ELb0ELb0ELb1ELb0ELb0ELb0ELb0ELb1ELb1ELb0ELb0ELb0EEENS1_21CollectiveEpilogueFwdINS6_IJSA_SC_SB_EEES9_SE_SG_Li256ELb0ELb0ELb0ELb0EEENS1_29StaticPersistentTileSchedulerILb0EEEEEEEEEvNT_6ParamsE --------------------------
	.section	.text._ZN7cutlass13device_kernelIN5flash11enable_sm90INS1_16FlashAttnFwdSm90INS1_25CollectiveMainloopFwdSm90ILi2EN4cute5tupleIJNS5_1CILi1EEES8_S8_EEENS6_IJNS7_ILi128EEENS7_ILi80EEENS7_ILi256EEEEEELi256ENS_10bfloat16_tEfNS_4arch4Sm90ELb0ELb0ELb1ELb0ELb0ELb0ELb0ELb1ELb1ELb0ELb0ELb0EEENS1_21CollectiveEpilogueFwdINS6_IJSA_SC_SB_EEES9_SE_SG_Li256ELb0ELb0ELb0ELb0EEENS1_29StaticPersistentTileSchedulerILb0EEEEEEEEEvNT_6ParamsE,"ax",@progbits
	.align	128
.text._ZN7cutlass13device_kernelIN5flash11enable_sm90INS1_16FlashAttnFwdSm90INS1_25CollectiveMainloopFwdSm90ILi2EN4cute5tupleIJNS5_1CILi1EEES8_S8_EEENS6_IJNS7_ILi128EEENS7_ILi80EEENS7_ILi256EEEEEELi256ENS_10bfloat16_tEfNS_4arch4Sm90ELb0ELb0ELb1ELb0ELb0ELb0ELb0ELb1ELb1ELb0ELb0ELb0EEENS1_21CollectiveEpilogueFwdINS6_IJSA_SC_SB_EEES9_SE_SG_Li256ELb0ELb0ELb0ELb0EEENS1_29StaticPersistentTileSchedulerILb0EEEEEEEEEvNT_6ParamsE:
        .type           _ZN7cutlass13device_kernelIN5flash11enable_sm90INS1_16FlashAttnFwdSm90INS1_25CollectiveMainloopFwdSm90ILi2EN4cute5tupleIJNS5_1CILi1EEES8_S8_EEENS6_IJNS7_ILi128EEENS7_ILi80EEENS7_ILi256EEEEEELi256ENS_10bfloat16_tEfNS_4arch4Sm90ELb0ELb0ELb1ELb0ELb0ELb0ELb0ELb1ELb1ELb0ELb0ELb0EEENS1_21CollectiveEpilogueFwdINS6_IJSA_SC_SB_EEES9_SE_SG_Li256ELb0ELb0ELb0ELb0EEENS1_29StaticPersistentTileSchedulerILb0EEEEEEEEEvNT_6ParamsE,@function
        .size           _ZN7cutlass13device_kernelIN5flash11enable_sm90INS1_16FlashAttnFwdSm90INS1_25CollectiveMainloopFwdSm90ILi2EN4cute5tupleIJNS5_1CILi1EEES8_S8_EEENS6_IJNS7_ILi128EEENS7_ILi80EEENS7_ILi256EEEEEELi256ENS_10bfloat16_tEfNS_4arch4Sm90ELb0ELb0ELb1ELb0ELb0ELb0ELb0ELb1ELb1ELb0ELb0ELb0EEENS1_21CollectiveEpilogueFwdINS6_IJSA_SC_SB_EEES9_SE_SG_Li256ELb0ELb0ELb0ELb0EEENS1_29StaticPersistentTileSchedulerILb0EEEEEEEEEvNT_6ParamsE,(.L_x_12742 - _ZN7cutlass13device_kernelIN5flash11enable_sm90INS1_16FlashAttnFwdSm90INS1_25CollectiveMainloopFwdSm90ILi2EN4cute5tupleIJNS5_1CILi1EEES8_S8_EEENS6_IJNS7_ILi128EEENS7_ILi80EEENS7_ILi256EEEEEELi256ENS_10bfloat16_tEfNS_4arch4Sm90ELb0ELb0ELb1ELb0ELb0ELb0ELb0ELb1ELb1ELb0ELb0ELb0EEENS1_21CollectiveEpilogueFwdINS6_IJSA_SC_SB_EEES9_SE_SG_Li256ELb0ELb0ELb0ELb0EEENS1_29StaticPersistentTileSchedulerILb0EEEEEEEEEvNT_6ParamsE)
        .other          _ZN7cutlass13device_kernelIN5flash11enable_sm90INS1_16FlashAttnFwdSm90INS1_25CollectiveMainloopFwdSm90ILi2EN4cute5tupleIJNS5_1CILi1EEES8_S8_EEENS6_IJNS7_ILi128EEENS7_ILi80EEENS7_ILi256EEEEEELi256ENS_10bfloat16_tEfNS_4arch4Sm90ELb0ELb0ELb1ELb0ELb0ELb0ELb0ELb1ELb1ELb0ELb0ELb0EEENS1_21CollectiveEpilogueFwdINS6_IJSA_SC_SB_EEES9_SE_SG_Li256ELb0ELb0ELb0ELb0EEENS1_29StaticPersistentTileSchedulerILb0EEEEEEEEEvNT_6ParamsE,@"STO_CUDA_ENTRY STV_DEFAULT"
_ZN7cutlass13device_kernelIN5flash11enable_sm90INS1_16FlashAttnFwdSm90INS1_25CollectiveMainloopFwdSm90ILi2EN4cute5tupleIJNS5_1CILi1EEES8_S8_EEENS6_IJNS7_ILi128EEENS7_ILi80EEENS7_ILi256EEEEEELi256ENS_10bfloat16_tEfNS_4arch4Sm90ELb0ELb0ELb1ELb0ELb0ELb0ELb0ELb1ELb1ELb0ELb0ELb0EEENS1_21CollectiveEpilogueFwdINS6_IJSA_SC_SB_EEES9_SE_SG_Li256ELb0ELb0ELb0ELb0EEENS1_29StaticPersistentTileSchedulerILb0EEEEEEEEEvNT_6ParamsE:
[----:B------:R-:W1:Y:S02]  /*0000*/  LDC R1, c[0x0][0x28] ;  /* 0x00000a00ff017b82 */ /* 0x000e640000000800 */
[----:B-1----:R-:W-:Y:S01]  /*0010*/  VIADD R1, R1, 0xffffffe0 ;  /* 0xffffffe001017836 */ /* 0x002fe20000000000 */
[----:B------:R-:W1:Y:S01]  /*0020*/  S2R R3, SR_TID.X ;  /* 0x0000000000037919 */ /* 0x000e620000002100 */
[----:B------:R-:W-:Y:S01]  /*0030*/  ELECT P0, URZ, PT ;  /* 0x00000000003f782f */ /* 0x000fe20003800000 */
[----:B------:R-:W-:Y:S01]  /*0040*/  BSSY B0, `(.L_x_0) ;  /* 0x0000013000007945 */ /* 0x000fe20003800000 */
[----:B-1----:R-:W-:-:S05]  /*0050*/  SHF.R.U32.HI R0, RZ, 0x5, R3 ;  /* 0x00000005ff007819 */ /* 0x002fca0000011603 */
[----:B------:R-:W1:Y:S02]  /*0060*/  SHFL.IDX PT, R2, R0, RZ, 0x1f ;  /* 0x00001fff00027589 */ /* 0x000e6400000e0000 */
[----:B-1----:R-:W-:-:S13]  /*0070*/  ISETP.EQ.AND P0, PT, R2, RZ, P0 ;  /* 0x000000ff0200720c */ /* 0x002fda0000702270 */
[----:B------:R-:W-:Y:S05]  /*0080*/  @!P0 BRA `(.L_x_1) ;  /* 0x0000000000388947 */ /* 0x000fea0003800000 */
[----:B------:R-:W-:Y:S02]  /*0090*/  ULDC.64 UR4, c[0x0][0x198] ;  /* 0x0000660000047ab9 */ /* 0x000fe40000000a00 */
[----:B------:R-:W-:Y:S02]  /*00a0*/  UIADD3 UR6, UP0, UR4, 0x270, URZ ;  /* 0x0000027004067890 */ /* 0x000fe4000ff1e03f */
[----:B------:R-:W-:Y:S02]  /*00b0*/  UIADD3 UR8, UP1, UR4, 0x370, URZ ;  /* 0x0000037004087890 */ /* 0x000fe4000ff3e03f */
[----:B------:R-:W-:Y:S02]  /*00c0*/  UIADD3 UR10, UP2, UR4, 0x470, URZ ;  /* 0x00000470040a7890 */ /* 0x000fe4000ff5e03f */
[----:B------:R-:W-:Y:S02]  /*00d0*/  UIADD3 UR4, UP3, UR4, 0x9f0, URZ ;  /* 0x000009f004047890 */ /* 0x000fe4000ff7e03f */
[----:B------:R-:W-:-:S02]  /*00e0*/  UIADD3.X UR7, URZ, UR5, URZ, UP0, !UPT ;  /* 0x000000053f077290 */ /* 0x000fc400087fe43f */
[----:B------:R-:W-:Y:S02]  /*00f0*/  UIADD3.X UR9, URZ, UR5, URZ, UP1, !UPT ;  /* 0x000000053f097290 */ /* 0x000fe40008ffe43f */
[----:B------:R-:W-:Y:S02]  /*0100*/  UIADD3.X UR11, URZ, UR5, URZ, UP2, !UPT ;  /* 0x000000053f0b7290 */ /* 0x000fe400097fe43f */
[----:B------:R-:W-:-:S03]  /*0110*/  UIADD3.X UR5, URZ, UR5, URZ, UP3, !UPT ;  /* 0x000000053f057290 */ /* 0x000fc60009ffe43f */
[----:B------:R1:W-:Y:S02]  /*0120*/  UTMACCTL.PF [UR6] ;  /* 0x00000000060079b9 */ /* 0x0003e40008040000 */
[----:B------:R1:W-:Y:S02]  /*0130*/  UTMACCTL.PF [UR8] ;  /* 0x00000000080079b9 */ /* 0x0003e40008040000 */
[----:B------:R1:W-:Y:S02]  /*0140*/  UTMACCTL.PF [UR10] ;  /* 0x000000000a0079b9 */ /* 0x0003e40008040000 */
[----:B------:R1:W-:Y:S02]  /*0150*/  UTMACCTL.PF [UR4] ;  /* 0x00000000040079b9 */ /* 0x0003e40008040000 */
[----:B-1----:R-:W-:Y:S01]  /*0160*/  NOP ;  /* 0x0000000000007918 */ /* 0x002fe20000000000 */
.L_x_1:
[----:B------:R-:W-:Y:S05]  /*0170*/  BSYNC B0 ;  /* 0x0000000000007941 */ /* 0x000fea0003800000 */
.L_x_0:
[----:B------:R-:W-:Y:S01]  /*0180*/  VOTEU.ANY UP0, P0 ;  /* 0x00000000003f7886 */ /* 0x000fe20000000100 */
[----:B------:R-:W1:Y:S01]  /*0190*/  SHFL.IDX PT, R2, R0, RZ, 0x1f ;  /* 0x00001fff00027589 */ /* 0x000e6200000e0000 */
[----:B------:R-:W-:Y:S01]  /*01a0*/  UMOV UR4, 0x1 ;  /* 0x0000000100047882 */ /* 0x000fe20000000000 */
[----:B------:R-:W-:Y:S02]  /*01b0*/  VOTEU.ANY UP1, P0 ;  /* 0x00000000003f7886 */ /* 0x000fe40000020100 */
[----:B------:R-:W2:Y:S01]  /*01c0*/  @UP0 S2UR UR7, SR_CgaCtaId ;  /* 0x00000000000709c3 */ /* 0x000ea20000008800 */
[----:B------:R-:W-:Y:S01]  /*01d0*/  @UP0 UMOV UR6, 0x400 ;  /* 0x0000040000060882 */ /* 0x000fe20000000000 */
[----:B------:R-:W-:-:S04]  /*01e0*/  @UP0 UIADD3 UR4, -UR4, 0x100000, URZ ;  /* 0x0010000004040890 */ /* 0x000fc8000fffe13f */
[----:B------:R-:W-:Y:S02]  /*01f0*/  @UP0 USHF.L.U32 UR5, UR4, 0xb, URZ ;  /* 0x0000000b04050899 */ /* 0x000fe4000800063f */
[----:B------:R-:W-:Y:S01]  /*0200*/  @UP0 USHF.L.U32 UR4, UR4, 0x1, URZ ;  /* 0x0000000104040899 */ /* 0x000fe2000800063f */
[----:B-1----:R-:W-:Y:S02]  /*0210*/  ISETP.NE.AND P1, PT, R2, RZ, PT ;  /* 0x000000ff0200720c */ /* 0x002fe40003f25270 */
[----:B------:R-:W-:Y:S01]  /*0220*/  SHF.R.U32.HI R2, RZ, 0x7, R3 ;  /* 0x00000007ff027819 */ /* 0x000fe20000011603 */
[----:B--2---:R-:W-:Y:S01]  /*0230*/  @UP0 ULEA UR6, UR7, UR6, 0x18 ;  /* 0x0000000607060291 */ /* 0x004fe2000f8ec03f */
[----:B------:R-:W-:-:S04]  /*0240*/  VOTEU.ANY UP0, P0 ;  /* 0x00000000003f7886 */ /* 0x000fc80000000100 */
[----:B------:R-:W1:Y:S04]  /*0250*/  SHFL.IDX PT, R2, R2, RZ, 0x1f ;  /* 0x00001fff02027589 */ /* 0x000e6800000e0000 */
[----:B------:R-:W2:Y:S03]  /*0260*/  FENCE.VIEW.ASYNC.S ;  /* 0x00000000000073c6 */ /* 0x000ea60000000000 */
[----:B--2---:R2:W3:Y:S01]  /*0270*/  @UP0 SYNCS.EXCH.64 URZ, [UR6+0x38800], UR4 ;  /* 0x03880004063f05b2 */ /* 0x0044e20008000100 */
[----:B------:R2:W4:Y:S01]  /*0280*/  @UP1 SYNCS.EXCH.64 URZ, [UR6+0x38820], UR4 ;  /* 0x03882004063f15b2 */ /* 0x0005220008000100 */
[----:B------:R-:W-:Y:S05]  /*0290*/  @P1 BRA `(.L_x_2) ;  /* 0x0000000000481947 */ /* 0x000fea0003800000 */
[----:B--2---:R-:W2:Y:S01]  /*02a0*/  S2UR UR5, SR_CgaCtaId ;  /* 0x00000000000579c3 */ /* 0x004ea20000008800 */
[----:B------:R-:W-:Y:S01]  /*02b0*/  UMOV UR4, 0x400 ;  /* 0x0000040000047882 */ /* 0x000fe20000000000 */
[----:B------:R-:W-:Y:S01]  /*02c0*/  UMOV UR6, 0x1 ;  /* 0x0000000100067882 */ /* 0x000fe20000000000 */
[----:B------:R-:W-:Y:S01]  /*02d0*/  UMOV UR9, 0x2 ;  /* 0x0000000200097882 */ /* 0x000fe20000000000 */
[----:B------:R-:W-:-:S04]  /*02e0*/  UIADD3 UR6, -UR6, 0x100000, URZ ;  /* 0x0010000006067890 */ /* 0x000fc8000fffe13f */
[----:B------:R-:W-:Y:S02]  /*02f0*/  USHF.L.U32 UR7, UR6, 0xb, URZ ;  /* 0x0000000b06077899 */ /* 0x000fe4000800063f */
[----:B------:R-:W-:Y:S01]  /*0300*/  USHF.L.U32 UR6, UR6, 0x1, URZ ;  /* 0x0000000106067899 */ /* 0x000fe2000800063f */
[----:B------:R-:W-:Y:S01]  /*0310*/  ELECT P0, URZ, PT ;  /* 0x00000000003f782f */ /* 0x000fe20003800000 */
[----:B--2---:R-:W-:Y:S02]  /*0320*/  ULEA UR8, UR5, UR4, 0x18 ;  /* 0x0000000405087291 */ /* 0x004fe4000f8ec03f */
[----:B------:R-:W-:-:S04]  /*0330*/  UIADD3 UR4, -UR9, 0x100000, URZ ;  /* 0x0010000009047890 */ /* 0x000fc8000fffe13f */
[----:B------:R-:W-:Y:S02]  /*0340*/  USHF.L.U32 UR5, UR4, 0xb, URZ ;  /* 0x0000000b04057899 */ /* 0x000fe4000800063f */
[----:B------:R-:W-:Y:S01]  /*0350*/  USHF.L.U32 UR4, UR4, 0x1, URZ ;  /* 0x0000000104047899 */ /* 0x000fe2000800063f */
[----:B------:R-:W2:Y:S03]  /*0360*/  FENCE.VIEW.ASYNC.S ;  /* 0x00000000000073c6 */ /* 0x000ea60000000000 */
[----:B--2---:R2:W1:Y:S08]  /*0370*/  SYNCS.EXCH.64 URZ, [UR8+0x38830], UR6 ;  /* 0x03883006083f75b2 */ /* 0x0044700008000100 */
[----:B------:R2:W1:Y:S01]  /*0380*/  SYNCS.EXCH.64 URZ, [UR8+0x38840], UR4 ;  /* 0x03884004083f75b2 */ /* 0x0004620008000100 */
[----:B------:R2:W1:Y:S01]  /*0390*/  SYNCS.EXCH.64 URZ, [UR8+0x38838], UR6 ;  /* 0x03883806083f75b2 */ /* 0x0004620008000100 */
[----:B------:R2:W1:Y:S01]  /*03a0*/  SYNCS.EXCH.64 URZ, [UR8+0x38848], UR4 ;  /* 0x03884804083f75b2 */ /* 0x0004620008000100 */
[----:B------:R-:W-:Y:S01]  /*03b0*/  NOP ;  /* 0x0000000000007918 */ /* 0x000fe20000000000 */
.L_x_2:
[----:B------:R-:W5:Y:S01]  /*03c0*/  SHFL.IDX PT, R4, R0, RZ, 0x1f ;  /* 0x00001fff00047589 */ /* 0x000f6200000e0000 */
[----:B------:R-:W-:Y:S01]  /*03d0*/  NOP ;  /* 0x0000000000007918 */ /* 0x000fe20000000000 */
[----:B-----5:R-:W-:-:S13]  /*03e0*/  ISETP.NE.AND P0, PT, R4, RZ, PT ;  /* 0x000000ff0400720c */ /* 0x020fda0003f05270 */
[----:B------:R-:W-:Y:S05]  /*03f0*/  @P0 BRA `(.L_x_3) ;  /* 0x0000000000480947 */ /* 0x000fea0003800000 */
[----:B--2---:R-:W2:Y:S01]  /*0400*/  S2UR UR5, SR_CgaCtaId ;  /* 0x00000000000579c3 */ /* 0x004ea20000008800 */
[----:B------:R-:W-:Y:S01]  /*0410*/  UMOV UR4, 0x400 ;  /* 0x0000040000047882 */ /* 0x000fe20000000000 */
[----:B------:R-:W-:Y:S01]  /*0420*/  UMOV UR6, 0x1 ;  /* 0x0000000100067882 */ /* 0x000fe20000000000 */
[----:B------:R-:W-:Y:S01]  /*0430*/  UMOV UR7, 0x2 ;  /* 0x0000000200077882 */ /* 0x000fe20000000000 */
[----:B------:R-:W-:Y:S01]  /*0440*/  ELECT P0, URZ, PT ;  /* 0x00000000003f782f */ /* 0x000fe20003800000 */
[----:B--2---:R-:W-:Y:S02]  /*0450*/  ULEA UR8, UR5, UR4, 0x18 ;  /* 0x0000000405087291 */ /* 0x004fe4000f8ec03f */
[----:B------:R-:W-:-:S04]  /*0460*/  UIADD3 UR4, -UR6, 0x100000, URZ ;  /* 0x0010000006047890 */ /* 0x000fc8000fffe13f */
[----:B------:R-:W-:Y:S02]  /*0470*/  USHF.L.U32 UR5, UR4, 0xb, URZ ;  /* 0x0000000b04057899 */ /* 0x000fe4000800063f */
[----:B------:R-:W-:Y:S02]  /*0480*/  USHF.L.U32 UR4, UR4, 0x1, URZ ;  /* 0x0000000104047899 */ /* 0x000fe4000800063f */
        /* <DEDUP_REMOVED lines=9> */
.L_x_3:
[----:B------:R-:W5:Y:S01]  /*0520*/  SHFL.IDX PT, R4, R0, RZ, 0x1f ;  /* 0x00001fff00047589 */ /* 0x000f6200000e0000 */
[----:B------:R-:W-:Y:S01]  /*0530*/  NOP ;  /* 0x0000000000007918 */ /* 0x000fe20000000000 */
[----:B-----5:R-:W-:-:S13]  /*0540*/  ISETP.NE.AND P0, PT, R4, RZ, PT ;  /* 0x000000ff0400720c */ /* 0x020fda0003f05270 */
[----:B------:R-:W-:Y:S05]  /*0550*/  @P0 BRA `(.L_x_4) ;  /* 0x0000000000380947 */ /* 0x000fea0003800000 */
[----:B--2---:R-:W2:Y:S01]  /*0560*/  S2UR UR5, SR_CgaCtaId ;  /* 0x00000000000579c3 */ /* 0x004ea20000008800 */
[----:B------:R-:W-:Y:S01]  /*0570*/  UMOV UR4, 0x400 ;  /* 0x0000040000047882 */ /* 0x000fe20000000000 */
[----:B------:R-:W-:Y:S01]  /*0580*/  UMOV UR7, 0x1 ;  /* 0x0000000100077882 */ /* 0x000fe20000000000 */
[----:B------:R-:W-:Y:S01]  /*0590*/  ELECT P0, URZ, PT ;  /* 0x00000000003f782f */ /* 0x000fe20003800000 */
[----:B--2---:R-:W-:Y:S02]  /*05a0*/  ULEA UR6, UR5, UR4, 0x18 ;  /* 0x0000000405067291 */ /* 0x004fe4000f8ec03f */
[----:B------:R-:W-:-:S04]  /*05b0*/  UIADD3 UR4, -UR7, 0x100000, URZ ;  /* 0x0010000007047890 */ /* 0x000fc8000fffe13f */
[----:B------:R-:W-:Y:S02]  /*05c0*/  USHF.L.U32 UR5, UR4, 0xb, URZ ;  /* 0x0000000b04057899 */ /* 0x000fe4000800063f */
[----:B------:R-:W-:Y:S01]  /*05d0*/  USHF.L.U32 UR4, UR4, 0x1, URZ ;  /* 0x0000000104047899 */ /* 0x000fe2000800063f */
[----:B------:R-:W2:Y:S11]  /*05e0*/  FENCE.VIEW.ASYNC.S ;  /* 0x00000000000073c6 */ /* 0x000eb60000000000 */
[----:B--2---:R2:W1:Y:S01]  /*05f0*/  SYNCS.EXCH.64 URZ, [UR6+0x38870], UR4 ;  /* 0x03887004063f75b2 */ /* 0x0044620008000100 */
[----:B------:R2:W1:Y:S01]  /*0600*/  SYNCS.EXCH.64 URZ, [UR6+0x38880], UR4 ;  /* 0x03888004063f75b2 */ /* 0x0004620008000100 */
[----:B------:R2:W1:Y:S01]  /*0610*/  SYNCS.EXCH.64 URZ, [UR6+0x38878], UR4 ;  /* 0x03887804063f75b2 */ /* 0x0004620008000100 */
[----:B------:R2:W1:Y:S01]  /*0620*/  SYNCS.EXCH.64 URZ, [UR6+0x38888], UR4 ;  /* 0x03888804063f75b2 */ /* 0x0004620008000100 */
[----:B------:R-:W-:Y:S01]  /*0630*/  NOP ;  /* 0x0000000000007918 */ /* 0x000fe20000000000 */
.L_x_4:
        /* <DEDUP_REMOVED lines=22> */
.L_x_5:
        /* <DEDUP_REMOVED lines=22> */
.L_x_6:
[----:B-1----:R-:W-:Y:S01]  /*0900*/  ISETP.NE.AND P0, PT, R2, RZ, PT ;  /* 0x000000ff0200720c */ /* 0x002fe20003f05270 */
[----:B------:R-:W-:Y:S01]  /*0910*/  IMAD.MOV.U32 R2, RZ, RZ, 0x1 ;  /* 0x00000001ff027424 */ /* 0x000fe200078e00ff */
[----:B------:R-:W-:-:S04]  /*0920*/  NOP ;  /* 0x0000000000007918 */ /* 0x000fc80000000000 */
[----:B------:R-:W-:-:S05]  /*0930*/  SEL R2, R2, 0x2, !P0 ;  /* 0x0000000202027807 */ /* 0x000fca0004000000 */
[----:B------:R1:W-:Y:S01]  /*0940*/  STL [R1+0x1c], R2 ;  /* 0x00001c0201007387 */ /* 0x0003e20000100800 */
[----:B---34-:R-:W-:Y:S06]  /*0950*/  BAR.SYNC.DEFER_BLOCKING 0x0 ;  /* 0x0000000000007b1d */ /* 0x018fec0000010000 */
[----:B------:R-:W-:Y:S05]  /*0960*/  @!P0 BRA `(.L_x_7) ;  /* 0x000000b400048947 */ /* 0x000fea0003800000 */
.L_x_8:
[----:B------:R-:W-:-:S08]  /*0970*/  NOP ;  /* 0x0000000000007918 */ /* 0x000fd00000000000 */
[----:B------:R-:W3:Y:S02]  /*0980*/  USETMAXREG.TRY_ALLOC.CTAPOOL UP0, 0xf0 ;  /* 0x000000f0000079c8 */ /* 0x000ee40008000600 */
[----:B---3--:R-:W-:-:S13]  /*0990*/  PLOP3.LUT P0, PT, PT, PT, UP0, 0x80, 0x0 ;  /* 0x000000000000781c */ /* 0x008fda0003f0f008 */
[----:B------:R-:W-:Y:S05]  /*09a0*/  @!P0 BRA `(.L_x_8) ;  /* 0xfffffffc00f08947 */ /* 0x000fea000383ffff */
[----:B--2---:R-:W2:Y:S08]  /*09b0*/  S2UR UR7, SR_CTAID.X ;  /* 0x00000000000779c3 */ /* 0x004eb00000002500 */
[----:B------:R-:W-:Y:S08]  /*09c0*/  BAR.ARV 0x8, 0x120 ;  /* 0x0204800000007b1d */ /* 0x000ff00000002000 */
[----:B------:R-:W2:Y:S02]  /*09d0*/  LDC R0, c[0x0][0xda4] ;  /* 0x00036900ff007b82 */ /* 0x000ea40000000800 */
[----:B--2---:R-:W-:-:S13]  /*09e0*/  ISETP.LE.AND P0, PT, R0, UR7, PT ;  /* 0x0000000700007c0c */ /* 0x004fda000bf03270 */
[----:B------:R-:W-:Y:S05]  /*09f0*/  @P0 EXIT ;  /* 0x000000000000094d */ /* 0x000fea0003800000 */
[----:B------:R-:W2:Y:S01]  /*0a00*/  LDL.LU R8, [R1+0x1c] ;  /* 0x00001c0001087983 */ /* 0x000ea20000300800 */
[----:B------:R-:W-:Y:S01]  /*0a10*/  IADD3 R0, R3, -0x80, RZ ;  /* 0xffffff8003007810 */ /* 0x000fe20007ffe0ff */
[----:B------:R-:W3:Y:S01]  /*0a20*/  S2UR UR5, SR_CgaCtaId ;  /* 0x00000000000579c3 */ /* 0x000ee20000008800 */
[----:B------:R-:W-:Y:S01]  /*0a30*/  UMOV UR4, 0x400 ;  /* 0x0000040000047882 */ /* 0x000fe20000000000 */
[----:B------:R-:W-:Y:S01]  /*0a40*/  IMAD.MOV.U32 R220, RZ, RZ, -0x2 ;  /* 0xfffffffeffdc7424 */ /* 0x000fe200078e00ff */
[----:B------:R-:W-:Y:S01]  /*0a50*/  SHF.R.S32.HI R3, RZ, 0x1f, R0 ;  /* 0x0000001fff037819 */ /* 0x000fe20000011400 */
[----:B------:R-:W-:Y:S01]  /*0a60*/  IMAD.U32 R212, RZ, RZ, UR7 ;  /* 0x00000007ffd47e24 */ /* 0x000fe2000f8e00ff */
[----:B------:R-:W-:Y:S01]  /*0a70*/  UMOV UR38, URZ ;  /* 0x0000003f00267c82 */ /* 0x000fe20008000000 */
[----:B------:R-:W-:Y:S01]  /*0a80*/  IMAD.MOV.U32 R213, RZ, RZ, RZ ;  /* 0x000000ffffd57224 */ /* 0x000fe200078e00ff */
[CC--:B-1----:R-:W-:Y:S01]  /*0a90*/  LEA.HI R2, R3.reuse, R0.reuse, RZ, 0x7 ;  /* 0x0000000003027211 */ /* 0x0c2fe200078f38ff */
[----:B------:R-:W1:Y:S01]  /*0aa0*/  S2UR UR6, SR_SWINHI ;  /* 0x00000000000679c3 */ /* 0x000e620000002f00 */
[----:B------:R-:W-:-:S02]  /*0ab0*/  LEA.HI R6, R3, R0, RZ, 0x4 ;  /* 0x0000000003067211 */ /* 0x000fc400078f20ff */
[----:B------:R-:W-:Y:S02]  /*0ac0*/  LOP3.LUT R5, R2, 0xffffff80, RZ, 0xc0, !PT ;  /* 0xffffff8002057812 */ /* 0x000fe400078ec0ff */
[----:B------:R-:W-:Y:S02]  /*0ad0*/  LOP3.LUT R7, R6, 0x3fffff0, RZ, 0xc0, !PT ;  /* 0x03fffff006077812 */ /* 0x000fe400078ec0ff */
[----:B------:R-:W-:Y:S01]  /*0ae0*/  SHF.R.S32.HI R9, RZ, 0x4, R6 ;  /* 0x00000004ff097819 */ /* 0x000fe20000011406 */
[C---:B------:R-:W-:Y:S01]  /*0af0*/  IMAD.IADD R214, R0.reuse, 0x1, -R5 ;  /* 0x0000000100d67824 */ /* 0x040fe200078e0a05 */
[----:B------:R-:W-:Y:S01]  /*0b00*/  LEA.HI R218, R3, R0, RZ, 0x5 ;  /* 0x0000000003da7211 */ /* 0x000fe200078f28ff */
[----:B------:R-:W-:Y:S01]  /*0b10*/  IMAD.IADD R7, R0, 0x1, -R7 ;  /* 0x0000000100077824 */ /* 0x000fe200078e0a07 */
[----:B------:R-:W-:Y:S02]  /*0b20*/  LEA.HI R6, R6, R9, RZ, 0x1 ;  /* 0x0000000906067211 */ /* 0x000fe400078f08ff */
[----:B------:R-:W-:-:S02]  /*0b30*/  SHF.R.S32.HI R5, RZ, 0x1f, R214 ;  /* 0x0000001fff057819 */ /* 0x000fc400000114d6 */
[----:B------:R-:W-:Y:S01]  /*0b40*/  LOP3.LUT R6, R6, 0x1ffffffe, RZ, 0xc0, !PT ;  /* 0x1ffffffe06067812 */ /* 0x000fe200078ec0ff */
[----:B---3--:R-:W-:Y:S01]  /*0b50*/  ULEA UR8, UR5, UR4, 0x18 ;  /* 0x0000000405087291 */ /* 0x008fe2000f8ec03f */
[----:B------:R-:W-:Y:S02]  /*0b60*/  LEA.HI R4, R5, R214, RZ, 0x2 ;  /* 0x000000d605047211 */ /* 0x000fe400078f10ff */
[----:B------:R-:W-:Y:S02]  /*0b70*/  SHF.R.S32.HI R218, RZ, 0x5, R218 ;  /* 0x00000005ffda7819 */ /* 0x000fe400000114da */
[--C-:B------:R-:W-:Y:S02]  /*0b80*/  SHF.R.S32.HI R0, RZ, 0x2, R4.reuse ;  /* 0x00000002ff007819 */ /* 0x100fe40000011404 */
[----:B------:R-:W-:Y:S01]  /*0b90*/  SHF.R.S32.HI R3, RZ, 0x1f, R4 ;  /* 0x0000001fff037819 */ /* 0x000fe20000011404 */
[----:B------:R-:W-:Y:S01]  /*0ba0*/  IMAD R7, R218, 0x10, R7 ;  /* 0x00000010da077824 */ /* 0x000fe200078e0207 */
[----:B------:R-:W-:Y:S01]  /*0bb0*/  SHF.R.S32.HI R217, RZ, 0x7, R2 ;  /* 0x00000007ffd97819 */ /* 0x000fe20000011402 */
[----:B------:R-:W-:Y:S01]  /*0bc0*/  UMOV UR4, UR8 ;  /* 0x0000000800047c82 */ /* 0x000fe20008000000 */
[----:B-1----:R-:W-:Y:S01]  /*0bd0*/  UMOV UR5, UR6 ;  /* 0x0000000600057c82 */ /* 0x002fe20008000000 */
[----:B------:R-:W-:Y:S01]  /*0be0*/  LEA.HI R3, R3, R0, RZ, 0x3 ;  /* 0x0000000003037211 */ /* 0x000fe200078f18ff */
[----:B------:R-:W-:Y:S01]  /*0bf0*/  IMAD.U32 R17, RZ, RZ, UR5 ;  /* 0x00000005ff117e24 */ /* 0x000fe2000f8e00ff */
[----:B------:R-:W-:-:S02]  /*0c00*/  IADD3 R6, R9, -R6, RZ ;  /* 0x8000000609067210 */ /* 0x000fc40007ffe0ff */
[----:B------:R-:W-:Y:S02]  /*0c10*/  LOP3.LUT R3, R3, 0xfffffff8, RZ, 0xc0, !PT ;  /* 0xfffffff803037812 */ /* 0x000fe400078ec0ff */
[----:B------:R-:W-:Y:S01]  /*0c20*/  LEA.HI R5, R5, R214, RZ, 0x5 ;  /* 0x000000d605057211 */ /* 0x000fe200078f28ff */
[----:B------:R-:W-:Y:S01]  /*0c30*/  IMAD R6, R7, 0x8, R6 ;  /* 0x0000000807067824 */ /* 0x000fe200078e0206 */
[----:B------:R-:W-:Y:S01]  /*0c40*/  LEA.HI R2, R2, R217, RZ, 0x1 ;  /* 0x000000d902027211 */ /* 0x000fe200078f08ff */
[----:B------:R-:W-:Y:S01]  /*0c50*/  IMAD.IADD R7, R0, 0x1, -R3 ;  /* 0x0000000100077824 */ /* 0x000fe200078e0a03 */
[----:B------:R-:W-:Y:S02]  /*0c60*/  SHF.R.S32.HI R0, RZ, 0x5, R5 ;  /* 0x00000005ff007819 */ /* 0x000fe40000011405 */
[----:B------:R-:W-:Y:S02]  /*0c70*/  LOP3.LUT R2, R2, 0x3fffffe, RZ, 0xc0, !PT ;  /* 0x03fffffe02027812 */ /* 0x000fe400078ec0ff */
[----:B------:R-:W-:Y:S01]  /*0c80*/  LOP3.LUT R3, R4, 0x7ffffffc, RZ, 0xc0, !PT ;  /* 0x7ffffffc04037812 */ /* 0x000fe200078ec0ff */
[----:B------:R-:W-:Y:S01]  /*0c90*/  IMAD R7, R0, 0x10, R7 ;  /* 0x0000001000077824 */ /* 0x000fe200078e0207 */
[----:B------:R-:W-:Y:S01]  /*0ca0*/  MOV R16, UR4 ;  /* 0x0000000400107c02 */ /* 0x000fe20008000f00 */
[----:B------:R-:W-:Y:S01]  /*0cb0*/  IMAD.IADD R2, R217, 0x1, -R2 ;  /* 0x00000001d9027824 */ /* 0x000fe200078e0a02 */
[----:B------:R-:W-:Y:S01]  /*0cc0*/  SHF.L.U32 R5, R6, 0x3, RZ ;  /* 0x0000000306057819 */ /* 0x000fe200000006ff */
[----:B------:R-:W-:Y:S01]  /*0cd0*/  IMAD.IADD R3, R214, 0x1, -R3 ;  /* 0x00000001d6037824 */ /* 0x000fe200078e0a03 */
[----:B------:R-:W-:Y:S01]  /*0ce0*/  UMOV UR4, URZ ;  /* 0x0000003f00047c82 */ /* 0x000fe20008000000 */
[----:B------:R-:W-:-:S02]  /*0cf0*/  MOV R18, UR8 ;  /* 0x0000000800127c02 */ /* 0x000fc40008000f00 */
[----:B------:R-:W-:Y:S01]  /*0d00*/  IMAD R220, R3, R220, 0x50 ;  /* 0x0000005003dc7424 */ /* 0x000fe200078e02dc */
[----:B------:R-:W-:Y:S01]  /*0d10*/  LEA R219, R2, R7, 0x6 ;  /* 0x0000000702db7211 */ /* 0x000fe200078e30ff */
[----:B------:R-:W-:Y:S01]  /*0d20*/  IMAD.WIDE R16, R5, 0x2, R16 ;  /* 0x0000000205107825 */ /* 0x000fe200078e0210 */
[----:B------:R-:W-:Y:S02]  /*0d30*/  MOV R19, UR4 ;  /* 0x0000000400137c02 */ /* 0x000fe40008000f00 */
[----:B--2---:R-:W-:-:S07]  /*0d40*/  LOP3.LUT R23, R8, 0x1, RZ, 0xfc, !PT ;  /* 0x0000000108177812 */ /* 0x004fce00078efcff */
.L_x_31:
[----:B------:R-:W1:Y:S01]  /*0d50*/  SHFL.IDX PT, R0, R217, RZ, 0x1f ;  /* 0x00001fffd9007589 */ /* 0x000e6200000e0000 */
[----:B------:R-:W2:Y:S01]  /*0d60*/  LDC R65, c[0x0][0x2e0] ;  /* 0x0000b800ff417b82 */ /* 0x000ea20000000800 */
[----:B------:R-:W-:Y:S01]  /*0d70*/  R2UR UR12, R18 ;  /* 0x00000000120c72ca */ /* 0x000fe200000e0000 */
[----:B------:R-:W-:Y:S01]  /*0d80*/  ULDC UR4, c[0x0][0xda8] ;  /* 0x00036a0000047ab9 */ /* 0x000fe20000000800 */
[----:B------:R-:W-:Y:S01]  /*0d90*/  ULDC.64 UR8, c[0x0][0x3f8] ;  /* 0x0000fe0000087ab9 */ /* 0x000fe20000000a00 */
[----:B------:R-:W-:Y:S01]  /*0da0*/  R2UR UR10, R212 ;  /* 0x00000000d40a72ca */ /* 0x000fe200000e0000 */
[----:B------:R-:W-:Y:S02]  /*0db0*/  UISETP.NE.AND UP1, UPT, UR4, 0x1, UPT ;  /* 0x000000010400788c */ /* 0x000fe4000bf25270 */
[----:B------:R-:W-:Y:S01]  /*0dc0*/  UISETP.NE.U32.AND UP0, UPT, UR8, URZ, UPT ;  /* 0x0000003f0800728c */ /* 0x000fe2000bf05070 */
[----:B------:R-:W-:Y:S01]  /*0dd0*/  ULDC UR5, c[0x0][0xdb4] ;  /* 0x00036d0000057ab9 */ /* 0x000fe20000000800 */
[----:B------:R-:W-:-:S02]  /*0de0*/  ULDC UR6, c[0x0][0x404] ;  /* 0x0001010000067ab9 */ /* 0x000fc40000000800 */
[----:B------:R-:W-:Y:S02]  /*0df0*/  UISETP.NE.AND.EX UP0, UPT, UR9, URZ, UPT, UP0 ;  /* 0x0000003f0900728c */ /* 0x000fe4000bf05300 */
[----:B------:R-:W-:Y:S02]  /*0e00*/  UISETP.NE.AND UP2, UPT, UR5, 0x1, UPT ;  /* 0x000000010500788c */ /* 0x000fe4000bf45270 */
[----:B------:R-:W-:Y:S02]  /*0e10*/  UIADD3 UR9, UR12, 0x14400, URZ ;  /* 0x000144000c097890 */ /* 0x000fe4000fffe03f */
[----:B------:R-:W-:Y:S01]  /*0e20*/  USEL UR6, UR6, 0x1, UP0 ;  /* 0x0000000106067887 */ /* 0x000fe20008000000 */
[----:B------:R-:W-:Y:S01]  /*0e30*/  @UP1 ULDC UR5, c[0x0][0xdac] ;  /* 0x00036b0000051ab9 */ /* 0x000fe20000000800 */
[----:B------:R-:W-:Y:S01]  /*0e40*/  ULOP3.LUT UP0, URZ, UR9, 0x9f, URZ, 0xc0, !UPT ;  /* 0x0000009f093f7892 */ /* 0x000fe2000f80c03f */
[----:B------:R-:W-:Y:S01]  /*0e50*/  UMOV UR11, UR10 ;  /* 0x0000000a000b7c82 */ /* 0x000fe20008000000 */
[----:B-1----:R-:W-:-:S02]  /*0e60*/  R2UR UR7, R0 ;  /* 0x00000000000772ca */ /* 0x002fc400000e0000 */
[----:B--2---:R-:W-:Y:S01]  /*0e70*/  IMAD R65, R65, UR6, RZ ;  /* 0x0000000641417c24 */ /* 0x004fe2000f8e02ff */
[----:B------:R-:W-:Y:S01]  /*0e80*/  @UP1 ULDC UR6, c[0x0][0xdb0] ;  /* 0x00036c0000061ab9 */ /* 0x000fe20000000800 */
[----:B------:R-:W-:Y:S02]  /*0e90*/  PLOP3.LUT P0, PT, PT, PT, UP0, 0x80, 0x0 ;  /* 0x000000000000781c */ /* 0x000fe40003f0f008 */
[----:B------:R-:W-:-:S04]  /*0ea0*/  VIADD R0, R65, 0x4f ;  /* 0x0000004f41007836 */ /* 0x000fc80000000000 */
[----:B------:R-:W-:-:S03]  /*0eb0*/  IMAD.HI R0, R0, 0x66666667, RZ ;  /* 0x6666666700007827 */ /* 0x000fc600078e02ff */
[----:B------:R-:W-:Y:S02]  /*0ec0*/  ULEA.HI UR4, UR7, UR7, URZ, 0x1 ;  /* 0x0000000707047291 */ /* 0x000fe4000f8f083f */
[----:B------:R-:W-:Y:S02]  /*0ed0*/  SHF.R.U32.HI R3, RZ, 0x1f, R0 ;  /* 0x0000001fff037819 */ /* 0x000fe40000011600 */
[----:B------:R-:W-:Y:S02]  /*0ee0*/  ULOP3.LUT UR8, UR4, 0x1e, URZ, 0xc0, !UPT ;  /* 0x0000001e04087892 */ /* 0x000fe4000f8ec03f */
[----:B------:R-:W-:Y:S01]  /*0ef0*/  LEA.HI.SX32 R152, R0, R3, 0x1b ;  /* 0x0000000300987211 */ /* 0x000fe200078fdaff */
[----:B------:R-:W-:Y:S02]  /*0f00*/  UIMAD.WIDE.U32 UR4, UR10, UR5, URZ ;  /* 0x000000050a0472a5 */ /* 0x000fe4000f8e003f */
[----:B------:R-:W-:Y:S02]  /*0f10*/  UIADD3 UR8, UR7, -UR8, URZ ;  /* 0x8000000807087290 */ /* 0x000fe4000fffe03f */
[----:B------:R-:W-:-:S02]  /*0f20*/  @UP1 USHF.R.U32.HI UR11, URZ, UR6, UR5 ;  /* 0x000000063f0b1299 */ /* 0x000fc40008011605 */
[----:B------:R-:W-:Y:S01]  /*0f30*/  ULEA UR8, UR8, UR9, 0xd ;  /* 0x0000000908087291 */ /* 0x000fe2000f8e683f */
[----:B------:R-:W-:Y:S02]  /*0f40*/  @UP2 ULDC.64 UR6, c[0x0][0xdb8] ;  /* 0x00036e0000062ab9 */ /* 0x000fe40000000a00 */
[----:B------:R-:W-:Y:S02]  /*0f50*/  UIMAD.WIDE.U32 UR4, UR11, UR6, URZ ;  /* 0x000000060b0472a5 */ /* 0x000fe4000f8e003f */
[----:B------:R-:W-:Y:S01]  /*0f60*/  IMAD.U32 R216, RZ, RZ, UR11 ;  /* 0x0000000bffd87e24 */ /* 0x000fe2000f8e00ff */
[----:B------:R-:W-:Y:S01]  /*0f70*/  USHF.R.U32.HI UR8, URZ, 0x4, UR8 ;  /* 0x000000043f087899 */ /* 0x000fe20008011608 */
[----:B------:R-:W-:Y:S01]  /*0f80*/  UMOV UR36, UR11 ;  /* 0x0000000b00247c82 */ /* 0x000fe20008000000 */
[----:B------:R-:W-:Y:S02]  /*0f90*/  @UP2 USHF.R.U32.HI UR36, URZ, UR7, UR5 ;  /* 0x000000073f242299 */ /* 0x000fe40008011605 */
[----:B------:R-:W-:Y:S01]  /*0fa0*/  UMOV UR4, UR10 ;  /* 0x0000000a00047c82 */ /* 0x000fe20008000000 */
[----:B------:R-:W-:Y:S01]  /*0fb0*/  ULOP3.LUT UR37, UR8, 0x3fff, URZ, 0xc0, !UPT ;  /* 0x00003fff08257892 */ /* 0x000fe2000f8ec03f */
[----:B------:R-:W-:Y:S01]  /*0fc0*/  MOV R215, UR4 ;  /* 0x0000000400d77c02 */ /* 0x000fe20008000f00 */
[----:B------:R-:W-:Y:S10]  /*0fd0*/  @!P0 BRA `(.L_x_9) ;  /* 0x0000000000408947 */ /* 0x000ff40003800000 */
[----:B------:R-:W-:Y:S01]  /*0fe0*/  MOV R0, 0x0 ;  /* 0x0000000000007802 */ /* 0x000fe20000000f00 */
[----:B------:R-:W-:Y:S01]  /*0ff0*/  ULDC.64 UR4, c[0x4][0x1b8] ;  /* 0x01006e0000047ab9 */ /* 0x000fe20000000a00 */
[----:B------:R-:W-:Y:S01]  /*1000*/  ULDC.64 UR6, c[0x4][0x130] ;  /* 0x01004c0000067ab9 */ /* 0x000fe20000000a00 */
[----:B------:R-:W-:Y:S01]  /*1010*/  IMAD.U32 R4, RZ, RZ, UR4 ;  /* 0x00000004ff047e24 */ /* 0x000fe2000f8e00ff */
[----:B------:R1:W2:Y:S01]  /*1020*/  LDC.64 R2, c[0x4][R0] ;  /* 0x0100000000027b82 */ /* 0x0002a20000000a00 */
[----:B------:R-:W-:Y:S01]  /*1030*/  IMAD.U32 R5, RZ, RZ, UR5 ;  /* 0x00000005ff057e24 */ /* 0x000fe2000f8e00ff */
[----:B------:R-:W-:Y:S01]  /*1040*/  ULDC.64 UR4, c[0x4][0x1c0] ;  /* 0x0100700000047ab9 */ /* 0x000fe20000000a00 */
[----:B------:R-:W-:Y:S01]  /*1050*/  IMAD.U32 R10, RZ, RZ, UR6 ;  /* 0x00000006ff0a7e24 */ /* 0x000fe2000f8e00ff */
[----:B------:R-:W-:Y:S01]  /*1060*/  MOV R6, UR4 ;  /* 0x0000000400067c02 */ /* 0x000fe20008000f00 */
[----:B------:R-:W-:Y:S01]  /*1070*/  IMAD.U32 R7, RZ, RZ, UR5 ;  /* 0x00000005ff077e24 */ /* 0x000fe2000f8e00ff */
[----:B------:R-:W-:Y:S01]  /*1080*/  MOV R11, UR7 ;  /* 0x00000007000b7c02 */ /* 0x000fe20008000f00 */
[----:B------:R-:W-:Y:S01]  /*1090*/  IMAD.MOV.U32 R8, RZ, RZ, 0x70 ;  /* 0x00000070ff087424 */ /* 0x000fe200078e00ff */
[----:B------:R-:W-:Y:S01]  /*10a0*/  MOV R13, RZ ;  /* 0x000000ff000d7202 */ /* 0x000fe20000000f00 */
[----:B-1----:R-:W-:-:S07]  /*10b0*/  IMAD.MOV.U32 R12, RZ, RZ, 0x1 ;  /* 0x00000001ff0c7424 */ /* 0x002fce00078e00ff */
[----:B------:R-:W-:-:S07]  /*10c0*/  LEPC R20, `(.L_x_9) ;  /* 0x000000001014794e */ /* 0x000fce0000000000 */
[----:B--2---:R-:W-:Y:S05]  /*10d0*/  CALL.ABS.NOINC R2 ;  /* 0x0000000002007343 */ /* 0x004fea0003c00000 */
.L_x_9:
[----:B------:R-:W-:Y:S02]  /*10e0*/  R2UR UR4, R18 ;  /* 0x00000000120472ca */ /* 0x000fe400000e0000 */
[----:B------:R-:W-:Y:S02]  /*10f0*/  LOP3.LUT R0, R213, 0x1, RZ, 0xc0, !PT ;  /* 0x00000001d5007812 */ /* 0x000fe400078ec0ff */
[----:B------:R-:W-:Y:S02]  /*1100*/  ISETP.NE.AND P0, PT, R23, 0x3, PT ;  /* 0x000000031700780c */ /* 0x000fe40003f05270 */
[----:B------:R-:W-:-:S07]  /*1110*/  SHF.L.U32 R0, R0, 0x1f, RZ ;  /* 0x0000001f00007819 */ /* 0x000fce00000006ff */
[----:B------:R-:W1:Y:S02]  /*1120*/  SYNCS.PHASECHK.TRANS64.TRYWAIT P1, [UR4+0x38800], R0 ;  /* 0x03880000ff0075a7 */ /* 0x000e640008020144 */
[----:B-1----:R-:W-:Y:S05]  /*1130*/  @!P1 BRA `(.L_x_10) ;  /* 0x000000e000ac9947 */ /* 0x002fea0003800000 */
.L_x_90:
[----:B------:R-:W-:Y:S05]  /*1140*/  @!P0 BRA `(.L_x_11) ;  /* 0x0000000000048947 */ /* 0x000fea0003800000 */
[----:B------:R-:W-:Y:S01]  /*1150*/  BPT.TRAP 0x1 ;  /* 0x000000040000795c */ /* 0x000fe20000300000 */
.L_x_11:
[----:B------:R-:W-:Y:S01]  /*1160*/  R2UR UR5, R19 ;  /* 0x00000000130572ca */ /* 0x000fe200000e0000 */
[----:B-1----:R-:W-:Y:S01]  /*1170*/  IMAD.U32 R0, RZ, RZ, UR38 ;  /* 0x00000026ff007e24 */ /* 0x002fe2000f8e00ff */
[----:B------:R-:W-:-:S11]  /*1180*/  R2UR UR4, R18 ;  /* 0x00000000120472ca */ /* 0x000fd600000e0000 */
[----:B------:R-:W-:Y:S02]  /*1190*/  IMAD.U32 R3, RZ, RZ, UR5 ;  /* 0x00000005ff037e24 */ /* 0x000fe4000f8e00ff */
[----:B------:R-:W-:-:S03]  /*11a0*/  LEA R0, R0, UR4, 0x3 ;  /* 0x0000000400007c11 */ /* 0x000fc6000f8e18ff */
[----:B------:R-:W-:-:S04]  /*11b0*/  SHF.L.U32 R3, R3, 0x1f, RZ ;  /* 0x0000001f03037819 */ /* 0x000fc800000006ff */
[----:B------:R1:W2:Y:S01]  /*11c0*/  SYNCS.PHASECHK.TRANS64.TRYWAIT P2, [R0+URZ+0x38830], R3 ;  /* 0x03883003000075a7 */ /* 0x0002a2000804017f */
[----:B------:R-:W-:Y:S05]  /*11d0*/  @!P0 BRA `(.L_x_12) ;  /* 0x0000000000048947 */ /* 0x000fea0003800000 */
[----:B------:R-:W-:Y:S01]  /*11e0*/  BPT.TRAP 0x1 ;  /* 0x000000040000795c */ /* 0x000fe20000300000 */
.L_x_12:
[----:B------:R-:W3:Y:S01]  /*11f0*/  S2R R2, SR_TID.X ;  /* 0x0000000000027919 */ /* 0x000ee20000002100 */
[----:B------:R-:W-:Y:S02]  /*1200*/  MOV R151, RZ ;  /* 0x000000ff00977202 */ /* 0x000fe40000000f00 */
[----:B---3--:R-:W-:-:S04]  /*1210*/  LOP3.LUT R2, R2, 0x7f, RZ, 0xc0, !PT ;  /* 0x0000007f02027812 */ /* 0x008fc800078ec0ff */
[----:B------:R-:W-:Y:S01]  /*1220*/  ISETP.NE.AND P1, PT, R2, RZ, PT ;  /* 0x000000ff0200720c */ /* 0x000fe20003f25270 */
[----:B--2---:R-:W-:-:S12]  /*1230*/  @P2 BRA `(.L_x_13) ;  /* 0x0000000000082947 */ /* 0x004fd80003800000 */
[----:B------:R-:W2:Y:S02]  /*1240*/  SYNCS.PHASECHK.TRANS64.TRYWAIT P2, [R0+URZ+0x38830], R3 ;  /* 0x03883003000075a7 */ /* 0x000ea4000804017f */
[----:B--2---:R-:W-:Y:S05]  /*1250*/  @!P2 BRA `(.L_x_14) ;  /* 0x000000e00080a947 */ /* 0x004fea0003800000 */
.L_x_13:
[----:B------:R-:W-:Y:S05]  /*1260*/  WARPSYNC.ALL ;  /* 0x0000000000007948 */ /* 0x000fea0003800000 */
[----:B------:R-:W-:Y:S01]  /*1270*/  R2UR UR4, R18 ;  /* 0x00000000120472ca */ /* 0x000fe200000e0000 */
[----:B------:R-:W-:Y:S01]  /*1280*/  ULOP3.LUT UR5, UR37, 0x10000, URZ, 0xfc, !UPT ;  /* 0x0001000025057892 */ /* 0x000fe2000f8efc3f */
[----:B------:R-:W-:Y:S01]  /*1290*/  WARPGROUP.ARRIVE ;  /* 0x00000000000079c5 */ /* 0x000fe20000000000 */
[----:B------:R-:W-:Y:S01]  /*12a0*/  UMOV UR9, 0x40000040 ;  /* 0x4000004000097882 */ /* 0x000fe20000000000 */
[----:B------:R-:W-:Y:S01]  /*12b0*/  UMOV UR11, 0x40000040 ;  /* 0x40000040000b7882 */ /* 0x000fe20000000000 */
[----:B------:R-:W-:Y:S01]  /*12c0*/  UMOV UR21, UR9 ;  /* 0x0000000900157c82 */ /* 0x000fe20008000000 */
[----:B------:R-:W-:Y:S01]  /*12d0*/  MOV R15, UR9 ;  /* 0x00000009000f7c02 */ /* 0x000fe20008000f00 */
[----:B------:R-:W-:Y:S01]  /*12e0*/  UMOV UR13, UR21 ;  /* 0x00000015000d7c82 */ /* 0x000fe20008000000 */
[----:B------:R-:W-:Y:S01]  /*12f0*/  UMOV UR8, UR5 ;  /* 0x0000000500087c82 */ /* 0x000fe20008000000 */
[----:B------:R-:W-:Y:S01]  /*1300*/  UMOV UR15, 0x40000040 ;  /* 0x40000040000f7882 */ /* 0x000fe20000000000 */
[----:B------:R-:W-:Y:S01]  /*1310*/  UMOV UR20, UR8 ;  /* 0x0000000800147c82 */ /* 0x000fe20008000000 */
[----:B------:R-:W-:Y:S01]  /*1320*/  IMAD.U32 R14, RZ, RZ, UR8 ;  /* 0x00000008ff0e7e24 */ /* 0x000fe2000f8e00ff */
[----:B------:R-:W-:Y:S01]  /*1330*/  UMOV UR12, UR20 ;  /* 0x00000014000c7c82 */ /* 0x000fe20008000000 */
[----:B------:R-:W-:Y:S01]  /*1340*/  UIADD3 UR4, UR4, 0x24400, URZ ;  /* 0x0002440004047890 */ /* 0x000fe2000fffe03f */
[----:B------:R-:W-:Y:S01]  /*1350*/  MOV R2, UR38 ;  /* 0x0000002600027c02 */ /* 0x000fe20008000f00 */
[----:B------:R-:W-:Y:S01]  /*1360*/  UMOV UR16, UR20 ;  /* 0x0000001400107c82 */ /* 0x000fe20008000000 */
[----:B------:R-:W-:Y:S01]  /*1370*/  UMOV UR17, UR21 ;  /* 0x0000001500117c82 */ /* 0x000fe20008000000 */
[----:B------:R-:W-:Y:S01]  /*1380*/  USHF.R.U32.HI UR4, URZ, 0x4, UR4 ;  /* 0x000000043f047899 */ /* 0x000fe20008011604 */
[----:B-12---:R-:W-:Y:S01]  /*1390*/  MOV R3, UR36 ;  /* 0x0000002400037c02 */ /* 0x006fe20008000f00 */
[----:B------:R-:W-:Y:S01]  /*13a0*/  UMOV UR19, 0x40000040 ;  /* 0x4000004000137882 */ /* 0x000fe20000000000 */
[----:B------:R-:W-:Y:S01]  /*13b0*/  UMOV UR23, 0x40000040 ;  /* 0x4000004000177882 */ /* 0x000fe20000000000 */
[----:B------:R-:W-:Y:S01]  /*13c0*/  ULOP3.LUT UR4, UR4, 0x3fff, URZ, 0xc0, !UPT ;  /* 0x00003fff04047892 */ /* 0x000fe2000f8ec03f */
[----:B------:R-:W-:Y:S01]  /*13d0*/  P2R R64, PR, RZ, 0x1 ;  /* 0x00000001ff407803 */ /* 0x000fe20000000000 */
[----:B------:R-:W-:Y:S01]  /*13e0*/  UMOV UR27, 0x40000040 ;  /* 0x40000040001b7882 */ /* 0x000fe20000000000 */
[----:B------:R-:W-:Y:S01]  /*13f0*/  UMOV UR31, 0x40000040 ;  /* 0x40000040001f7882 */ /* 0x000fe20000000000 */
[----:B------:R-:W-:Y:S01]  /*1400*/  ULOP3.LUT UR6, UR4, 0x10000, URZ, 0xfc, !UPT ;  /* 0x0001000004067892 */ /* 0x000fe2000f8efc3f */
[----:B------:R-:W-:Y:S01]  /*1410*/  @!P1 VIADD R0, R0, 0x38840 ;  /* 0x0003884000009836 */ /* 0x000fe20000000000 */
[----:B------:R-:W-:Y:S01]  /*1420*/  UMOV UR35, 0x40000040 ;  /* 0x4000004000237882 */ /* 0x000fe20000000000 */
[----:B------:R-:W-:Y:S01]  /*1430*/  UMOV UR43, 0x40000040 ;  /* 0x40000040002b7882 */ /* 0x000fe20000000000 */
[----:B------:R-:W-:Y:S01]  /*1440*/  UIMAD UR4, UR38, 0xa00, UR6 ;  /* 0x00000a00260478a4 */ /* 0x000fe2000f8e0206 */
[--C-:B------:R-:W-:Y:S01]  /*1450*/  IMAD.MOV.U32 R150, RZ, RZ, R151.reuse ;  /* 0x000000ffff967224 */ /* 0x100fe200078e0097 */
[----:B------:R-:W-:Y:S01]  /*1460*/  UMOV UR47, 0x40000040 ;  /* 0x40000040002f7882 */ /* 0x000fe20000000000 */
[----:B------:R-:W-:Y:S01]  /*1470*/  IMAD.U32 R22, RZ, RZ, UR6 ;  /* 0x00000006ff167e24 */ /* 0x000fe2000f8e00ff */
[----:B------:R-:W-:Y:S01]  /*1480*/  UIADD3 UR14, UR4, 0x100, URZ ;  /* 0x00000100040e7890 */ /* 0x000fe2000fffe03f */
[----:B------:R-:W-:Y:S01]  /*1490*/  @!P1 PRMT R0, RZ, 0x654, R0 ;  /* 0x00000654ff009816 */ /* 0x000fe20000000000 */
[----:B------:R-:W-:Y:S01]  /*14a0*/  UIADD3 UR18, UR4, 0x180, URZ ;  /* 0x0000018004127890 */ /* 0x000fe2000fffe03f */
[-C--:B------:R-:W-:Y:S01]  /*14b0*/  MOV R149, R151.reuse ;  /* 0x0000009700957202 */ /* 0x080fe20000000f00 */
[----:B------:R-:W-:Y:S01]  /*14c0*/  UMOV UR10, UR4 ;  /* 0x00000004000a7c82 */ /* 0x000fe20008000000 */
[----:B------:R-:W-:Y:S01]  /*14d0*/  UIADD3 UR6, UR5, 0x2, URZ ;  /* 0x0000000205067890 */ /* 0x000fe2000fffe03f */
[----:B------:R-:W-:Y:S01]  /*14e0*/  HGMMA.64x16x16.F32.BF16 R56, gdesc[UR8], RZ, !UPT, gsb0 ;  /* 0x00200000083879f0 */ /* 0x000fe2000c0018ff */
[----:B------:R-:W-:Y:S01]  /*14f0*/  UIADD3 UR10, UR4, 0x80, URZ ;  /* 0x00000080040a7890 */ /* 0x000fe2000fffe03f */
[--C-:B------:R-:W-:Y:S01]  /*1500*/  IMAD.MOV.U32 R148, RZ, RZ, R151.reuse ;  /* 0x000000ffff947224 */ /* 0x100fe200078e0097 */
[----:B------:R-:W-:Y:S01]  /*1510*/  UMOV UR8, UR20 ;  /* 0x0000001400087c82 */ /* 0x000fe20008000000 */
[----:B------:R-:W-:Y:S01]  /*1520*/  UMOV UR9, UR21 ;  /* 0x0000001500097c82 */ /* 0x000fe20008000000 */
[----:B------:R-:W-:Y:S01]  /*1530*/  UMOV UR11, 0x40000040 ;  /* 0x40000040000b7882 */ /* 0x000fe20000000000 */
[----:B------:R-:W-:Y:S01]  /*1540*/  UIADD3 UR7, UR4, 0x2, URZ ;  /* 0x0000000204077890 */ /* 0x000fe2000fffe03f */
[--C-:B------:R-:W-:Y:S01]  /*1550*/  IMAD.MOV.U32 R147, RZ, RZ, R151.reuse ;  /* 0x000000ffff937224 */ /* 0x100fe200078e0097 */
[----:B------:R-:W-:Y:S01]  /*1560*/  UIADD3 UR22, UR4, 0x402, URZ ;  /* 0x0000040204167890 */ /* 0x000fe2000fffe03f */
[-C--:B------:R-:W-:Y:S01]  /*1570*/  MOV R146, R151.reuse ;  /* 0x0000009700927202 */ /* 0x080fe20000000f00 */
[----:B------:R-:W-:Y:S01]  /*1580*/  UIADD3 UR26, UR4, 0x404, URZ ;  /* 0x00000404041a7890 */ /* 0x000fe2000fffe03f */
[--C-:B------:R-:W-:Y:S01]  /*1590*/  IMAD.MOV.U32 R145, RZ, RZ, R151.reuse ;  /* 0x000000ffff917224 */ /* 0x100fe200078e0097 */
        /* <DEDUP_REMOVED lines=10> */
[----:B------:R-:W-:Y:S01]  /*1640*/  UMOV UR51, 0x40000040 ;  /* 0x4000004000337882 */ /* 0x000fe20000000000 */
[----:B------:R-:W-:Y:S01]  /*1650*/  UIADD3 UR54, UR4, 0x800, URZ ;  /* 0x0000080004367890 */ /* 0x000fe2000fffe03f */
[--C-:B------:R-:W-:Y:S01]  /*1660*/  IMAD.MOV.U32 R139, RZ, RZ, R151.reuse ;  /* 0x000000ffff8b7224 */ /* 0x100fe200078e0097 */
[----:B------:R-:W-:Y:S01]  /*1670*/  UMOV UR55, 0x40000040 ;  /* 0x4000004000377882 */ /* 0x000fe20000000000 */
[----:B------:R-:W-:Y:S01]  /*1680*/  UIADD3 UR58, UR4, 0x802, URZ ;  /* 0x00000802043a7890 */ /* 0x000fe2000fffe03f */
[--C-:B------:R-:W-:Y:S01]  /*1690*/  IMAD.MOV.U32 R138, RZ, RZ, R151.reuse ;  /* 0x000000ffff8a7224 */ /* 0x100fe200078e0097 */
[----:B------:R-:W-:Y:S01]  /*16a0*/  UMOV UR59, 0x40000040 ;  /* 0x40000040003b7882 */ /* 0x000fe20000000000 */
[----:B------:R-:W-:Y:S01]  /*16b0*/  UMOV UR39, 0x40000040 ;  /* 0x4000004000277882 */ /* 0x000fe20000000000 */
[-C--:B------:R-:W-:Y:S01]  /*16c0*/  MOV R137, R151.reuse ;  /* 0x0000009700897202 */ /* 0x080fe20000000f00 */
[--C-:B------:R-:W-:Y:S01]  /*16d0*/  IMAD.MOV.U32 R136, RZ, RZ, R151.reuse ;  /* 0x000000ffff887224 */ /* 0x100fe200078e0097 */
        /* <DEDUP_REMOVED lines=18> */
[----:B------:R-:W-:Y:S01]  /*1800*/  MOV R107, R151 ;  /* 0x00000097006b7202 */ /* 0x000fe20000000f00 */
[----:B------:R-:W-:Y:S01]  /*1810*/  IMAD.MOV.U32 R121, RZ, RZ, R151 ;  /* 0x000000ffff797224 */ /* 0x000fe200078e0097 */
[----:B------:R-:W-:-:S02]  /*1820*/  WARPGROUP.DEPBAR.LE gsb0, 0x0 ;  /* 0x00008000000079c5 */ /* 0x000fc40000010000 */
[----:B------:R-:W-:Y:S01]  /*1830*/  WARPGROUP.ARRIVE ;  /* 0x00000000000079c5 */ /* 0x000fe20000000000 */
[--C-:B------:R-:W-:Y:S01]  /*1840*/  IMAD.MOV.U32 R120, RZ, RZ, R151.reuse ;  /* 0x000000ffff787224 */ /* 0x100fe200078e0097 */
[-C--:B------:R-:W-:Y:S01]  /*1850*/  MOV R104, R151.reuse ;  /* 0x0000009700687202 */ /* 0x080fe20000000f00 */
[--C-:B------:R-:W-:Y:S01]  /*1860*/  IMAD.MOV.U32 R118, RZ, RZ, R151.reuse ;  /* 0x000000ffff767224 */ /* 0x100fe200078e0097 */
[-C--:B------:R-:W-:Y:S01]  /*1870*/  MOV R98, R151.reuse ;  /* 0x0000009700627202 */ /* 0x080fe20000000f00 */
[--C-:B------:R-:W-:Y:S01]  /*1880*/  IMAD.MOV.U32 R117, RZ, RZ, R151.reuse ;  /* 0x000000ffff757224 */ /* 0x100fe200078e0097 */
[----:B------:R-:W-:Y:S01]  /*1890*/  HGMMA.64x16x16.F32.BF16 R48, gdesc[UR8], RZ, !UPT, gsb0 ;  /* 0x00200000083079f0 */ /* 0x000fe2000c0018ff */
[----:B------:R-:W-:Y:S01]  /*18a0*/  UIADD3 UR10, UR4, 0x200, URZ ;  /* 0x00000200040a7890 */ /* 0x000fe2000fffe03f */
[--C-:B------:R-:W-:Y:S01]  /*18b0*/  IMAD.MOV.U32 R115, RZ, RZ, R151.reuse ;  /* 0x000000ffff737224 */ /* 0x100fe200078e0097 */
[----:B------:R-:W-:Y:S01]  /*18c0*/  UMOV UR8, UR20 ;  /* 0x0000001400087c82 */ /* 0x000fe20008000000 */
[----:B------:R-:W-:Y:S01]  /*18d0*/  UMOV UR9, UR21 ;  /* 0x0000001500097c82 */ /* 0x000fe20008000000 */
[----:B------:R-:W-:Y:S01]  /*18e0*/  UMOV UR11, 0x40000040 ;  /* 0x40000040000b7882 */ /* 0x000fe20000000000 */
        /* <DEDUP_REMOVED lines=10> */
[----:B------:R-:W-:-:S02]  /*1990*/  IMAD.MOV.U32 R106, RZ, RZ, R151 ;  /* 0x000000ffff6a7224 */ /* 0x000fc400078e0097 */
[--C-:B------:R-:W-:Y:S02]  /*19a0*/  IMAD.MOV.U32 R105, RZ, RZ, R151.reuse ;  /* 0x000000ffff697224 */ /* 0x100fe400078e0097 */
[--C-:B------:R-:W-:Y:S02]  /*19b0*/  IMAD.MOV.U32 R103, RZ, RZ, R151.reuse ;  /* 0x000000ffff677224 */ /* 0x100fe400078e0097 */
[--C-:B------:R-:W-:Y:S02]  /*19c0*/  IMAD.MOV.U32 R102, RZ, RZ, R151.reuse ;  /* 0x000000ffff667224 */ /* 0x100fe400078e0097 */
[--C-:B------:R-:W-:Y:S02]  /*19d0*/  IMAD.MOV.U32 R100, RZ, RZ, R151.reuse ;  /* 0x000000ffff647224 */ /* 0x100fe400078e0097 */
[--C-:B------:R-:W-:Y:S02]  /*19e0*/  IMAD.MOV.U32 R96, RZ, RZ, R151.reuse ;  /* 0x000000ffff607224 */ /* 0x100fe400078e0097 */
        /* <DEDUP_REMOVED lines=9> */
[----:B------:R-:W-:Y:S01]  /*1a80*/  IMAD.MOV.U32 R66, RZ, RZ, R151 ;  /* 0x000000ffff427224 */ /* 0x000fe200078e0097 */
[----:B------:R-:W-:Y:S02]  /*1a90*/  WARPGROUP.DEPBAR.LE gsb0, 0x0 ;  /* 0x00008000000079c5 */ /* 0x000fe40000010000 */
[----:B------:R-:W-:-:S06]  /*1aa0*/  WARPGROUP.ARRIVE ;  /* 0x00000000000079c5 */ /* 0x000fcc0000000000 */
[----:B------:R-:W-:Y:S01]  /*1ab0*/  HGMMA.64x16x16.F32.BF16 R40, gdesc[UR12], RZ, !UPT, gsb0 ;  /* 0x002000000c2879f0 */ /* 0x000fe2000c0018ff */
[----:B------:R-:W-:Y:S01]  /*1ac0*/  UMOV UR12, UR6 ;  /* 0x00000006000c7c82 */ /* 0x000fe20008000000 */
[----:B------:R-:W-:Y:S01]  /*1ad0*/  UMOV UR13, 0x40000040 ;  /* 0x40000040000d7882 */ /* 0x000fe20000000000 */
[----:B------:R-:W-:Y:S01]  /*1ae0*/  UMOV UR14, UR7 ;  /* 0x00000007000e7c82 */ /* 0x000fe20008000000 */
[----:B------:R-:W-:Y:S01]  /*1af0*/  UMOV UR15, 0x40000040 ;  /* 0x40000040000f7882 */ /* 0x000fe20000000000 */
[----:B------:R-:W-:Y:S01]  /*1b00*/  UMOV UR20, UR12 ;  /* 0x0000000c00147c82 */ /* 0x000fe20008000000 */
[----:B------:R-:W-:Y:S01]  /*1b10*/  UMOV UR21, UR13 ;  /* 0x0000000d00157c82 */ /* 0x000fe20008000000 */
[----:B------:R-:W-:Y:S01]  /*1b20*/  IMAD.U32 R12, RZ, RZ, UR12 ;  /* 0x0000000cff0c7e24 */ /* 0x000fe2000f8e00ff */
[----:B------:R-:W-:Y:S01]  /*1b30*/  UIADD3 UR6, UR5, 0x4, URZ ;  /* 0x0000000405067890 */ /* 0x000fe2000fffe03f */
[----:B------:R-:W-:Y:S01]  /*1b40*/  IMAD.U32 R13, RZ, RZ, UR13 ;  /* 0x0000000dff0d7e24 */ /* 0x000fe2000f8e00ff */
[----:B------:R-:W-:Y:S01]  /*1b50*/  UIADD3 UR7, UR4, 0x4, URZ ;  /* 0x0000000404077890 */ /* 0x000fe2000fffe03f */
[----:B------:R-:W-:-:S02]  /*1b60*/  WARPGROUP.DEPBAR.LE gsb0, 0x0 ;  /* 0x00008000000079c5 */ /* 0x000fc40000010000 */
[----:B------:R-:W-:-:S06]  /*1b70*/  WARPGROUP.ARRIVE ;  /* 0x00000000000079c5 */ /* 0x000fcc0000000000 */
[----:B------:R-:W-:Y:S01]  /*1b80*/  HGMMA.64x16x16.F32.BF16 R32, gdesc[UR16], RZ, !UPT, gsb0 ;  /* 0x00200000102079f0 */ /* 0x000fe2000c0018ff */
[----:B------:R-:W-:Y:S01]  /*1b90*/  UIADD3 UR18, UR4, 0x182, URZ ;  /* 0x0000018204127890 */ /* 0x000fe2000fffe03f */
[----:B------:R-:W-:Y:S01]  /*1ba0*/  UMOV UR16, UR20 ;  /* 0x0000001400107c82 */ /* 0x000fe20008000000 */
[----:B------:R-:W-:Y:S01]  /*1bb0*/  UMOV UR17, UR21 ;  /* 0x0000001500117c82 */ /* 0x000fe20008000000 */
[----:B------:R-:W-:Y:S01]  /*1bc0*/  UMOV UR19, 0x40000040 ;  /* 0x4000004000137882 */ /* 0x000fe20000000000 */
[----:B------:R-:W-:Y:S02]  /*1bd0*/  WARPGROUP.DEPBAR.LE gsb0, 0x0 ;  /* 0x00008000000079c5 */ /* 0x000fe40000010000 */
        /* <DEDUP_REMOVED lines=8> */
[----:B------:R-:W-:Y:S01]  /*1c60*/  HGMMA.64x16x16.F32.BF16 R56, gdesc[UR12], R56, gsb0 ;  /* 0x002000000c3879f0 */ /* 0x000fe20008001838 */
        /* <DEDUP_REMOVED lines=14> */
[----:B------:R-:W-:Y:S01]  /*1d50*/  UMOV UR12, UR6 ;  /* 0x00000006000c7c82 */ /* 0x000fe20008000000 */
[----:B------:R-:W-:Y:S01]  /*1d60*/  UMOV UR13, 0x40000040 ;  /* 0x40000040000d7882 */ /* 0x000fe20000000000 */
[----:B------:R-:W-:Y:S01]  /*1d70*/  UMOV UR14, UR7 ;  /* 0x00000007000e7c82 */ /* 0x000fe20008000000 */
[----:B------:R-:W-:Y:S01]  /*1d80*/  UMOV UR15, 0x40000040 ;  /* 0x40000040000f7882 */ /* 0x000fe20000000000 */
[----:B------:R-:W-:Y:S01]  /*1d90*/  UMOV UR20, UR12 ;  /* 0x0000000c00147c82 */ /* 0x000fe20008000000 */
[----:B------:R-:W-:Y:S01]  /*1da0*/  UMOV UR21, UR13 ;  /* 0x0000000d00157c82 */ /* 0x000fe20008000000 */
[----:B------:R-:W-:Y:S01]  /*1db0*/  MOV R10, UR12 ;  /* 0x0000000c000a7c02 */ /* 0x000fe20008000f00 */
[----:B------:R-:W-:Y:S01]  /*1dc0*/  IMAD.U32 R11, RZ, RZ, UR13 ;  /* 0x0000000dff0b7e24 */ /* 0x000fe2000f8e00ff */
[----:B------:R-:W-:Y:S02]  /*1dd0*/  UIADD3 UR6, UR5, 0x6, URZ ;  /* 0x0000000605067890 */ /* 0x000fe4000fffe03f */
[----:B------:R-:W-:Y:S01]  /*1de0*/  UIADD3 UR7, UR4, 0x6, URZ ;  /* 0x0000000604077890 */ /* 0x000fe2000fffe03f */
[----:B------:R-:W-:-:S02]  /*1df0*/  WARPGROUP.DEPBAR.LE gsb0, 0x0 ;  /* 0x00008000000079c5 */ /* 0x000fc40000010000 */
        /* <DEDUP_REMOVED lines=36> */
[----:B------:R-:W-:Y:S01]  /*2040*/  IMAD.U32 R8, RZ, RZ, UR12 ;  /* 0x0000000cff087e24 */ /* 0x000fe2000f8e00ff */
[----:B------:R-:W-:Y:S01]  /*2050*/  MOV R9, UR13 ;  /* 0x0000000d00097c02 */ /* 0x000fe20008000f00 */
        /* <DEDUP_REMOVED lines=49> */
[----:B------:R-:W-:Y:S01]  /*2370*/  UMOV UR16, UR8 ;  /* 0x0000000800107c82 */ /* 0x000fe20008000000 */
[----:B------:R-:W-:Y:S01]  /*2380*/  UMOV UR17, UR9 ;  /* 0x0000000900117c82 */ /* 0x000fe20008000000 */
[----:B------:R-:W-:Y:S02]  /*2390*/  UIADD3 UR6, UR5, 0x402, URZ ;  /* 0x0000040205067890 */ /* 0x000fe4000fffe03f */
[----:B------:R-:W-:Y:S01]  /*23a0*/  UIADD3 UR7, UR5, 0x804, URZ ;  /* 0x0000080405077890 */ /* 0x000fe2000fffe03f */
[----:B------:R-:W-:-:S02]  /*23b0*/  WARPGROUP.DEPBAR.LE gsb0, 0x0 ;  /* 0x00008000000079c5 */ /* 0x000fc40000010000 */
        /* <DEDUP_REMOVED lines=13> */
[----:B------:R-:W-:Y:S01]  /*2490*/  UMOV UR12, UR6 ;  /* 0x00000006000c7c82 */ /* 0x000fe20008000000 */
[----:B------:R-:W-:Y:S01]  /*24a0*/  UMOV UR13, 0x40000040 ;  /* 0x40000040000d7882 */ /* 0x000fe20000000000 */
[----:B------:R-:W-:Y:S01]  /*24b0*/  UMOV UR15, 0x40000040 ;  /* 0x40000040000f7882 */ /* 0x000fe20000000000 */
[----:B------:R-:W-:Y:S01]  /*24c0*/  UMOV UR20, UR12 ;  /* 0x0000000c00147c82 */ /* 0x000fe20008000000 */
[----:B------:R-:W-:Y:S01]  /*24d0*/  UMOV UR21, UR13 ;  /* 0x0000000d00157c82 */ /* 0x000fe20008000000 */
[----:B------:R-:W-:Y:S01]  /*24e0*/  UIADD3 UR6, UR5, 0x404, URZ ;  /* 0x0000040405067890 */ /* 0x000fe2000fffe03f */
        /* <DEDUP_REMOVED lines=10> */
[----:B------:R-:W-:Y:S02]  /*2590*/  UIADD3 UR10, UR4, 0x504, URZ ;  /* 0x00000504040a7890 */ /* 0x000fe4000fffe03f */
        /* <DEDUP_REMOVED lines=29> */
[----:B------:R-:W-:Y:S03]  /*2770*/  HGMMA.64x16x16.F32.BF16 R24, gdesc[UR12], R24, gsb0 ;  /* 0x002000000c1879f0 */ /* 0x000fe60008001818 */
        /* <DEDUP_REMOVED lines=105> */
[----:B------:R-:W-:Y:S01]  /*2e10*/  UIADD3 UR6, UR4, 0x704, URZ ;  /* 0x0000070404067890 */ /* 0x000fe2000fffe03f */
        /* <DEDUP_REMOVED lines=11> */
[----:B------:R-:W-:Y:S01]  /*2ed0*/  UIADD3 UR7, UR5, 0x806, URZ ;  /* 0x0000080605077890 */ /* 0x000fe2000fffe03f */
[----:B------:R-:W-:Y:S01]  /*2ee0*/  ULDC UR10, c[0x0][0x9d8] ;  /* 0x00027600000a7ab9 */ /* 0x000fe20000000800 */
[----:B------:R-:W-:-:S02]  /*2ef0*/  WARPGROUP.DEPBAR.LE gsb0, 0x0 ;  /* 0x00008000000079c5 */ /* 0x000fc40000010000 */
        /* <DEDUP_REMOVED lines=21> */
[----:B------:R-:W-:Y:S01]  /*3050*/  UMOV UR44, UR40 ;  /* 0x00000028002c7c82 */ /* 0x000fe20008000000 */
[----:B------:R-:W-:Y:S01]  /*3060*/  UMOV UR45, UR41 ;  /* 0x00000029002d7c82 */ /* 0x000fe20008000000 */
[----:B------:R-:W-:Y:S01]  /*3070*/  UIADD3 UR7, UR4, 0x706, URZ ;  /* 0x0000070604077890 */ /* 0x000fe2000fffe03f */
[----:B------:R-:W-:-:S02]  /*3080*/  WARPGROUP.DEPBAR.LE gsb0, 0x0 ;  /* 0x00008000000079c5 */ /* 0x000fc40000010000 */
[----:B------:R-:W-:-:S06]  /*3090*/  WARPGROUP.ARRIVE ;  /* 0x00000000000079c5 */ /* 0x000fcc0000000000 */
[----:B------:R-:W-:Y:S01]  /*30a0*/  HGMMA.64x16x16.F32.BF16 R32, gdesc[UR32], R32, gsb0 ;  /* 0x00200000202079f0 */ /* 0x000fe20008001820 */
[----:B------:R-:W-:Y:S01]  /*30b0*/  UMOV UR34, UR6 ;  /* 0x0000000600227c82 */ /* 0x000fe20008000000 */
[----:B------:R-:W-:Y:S01]  /*30c0*/  UMOV UR35, 0x40000040 ;  /* 0x4000004000237882 */ /* 0x000fe20000000000 */
[----:B------:R-:W-:Y:S01]  /*30d0*/  UIADD3 UR6, UR5, 0xc00, URZ ;  /* 0x00000c0005067890 */ /* 0x000fe2000fffe03f */
        /* <DEDUP_REMOVED lines=83> */
[----:B------:R-:W-:Y:S01]  /*3610*/  UIADD3 UR6, UR4, 0x804, URZ ;  /* 0x0000080404067890 */ /* 0x000fe2000fffe03f */
[----:B------:R-:W-:Y:S01]  /*3620*/  UMOV UR36, UR52 ;  /* 0x0000003400247c82 */ /* 0x000fe20008000000 */
[----:B------:R-:W-:Y:S01]  /*3630*/  UMOV UR37, UR53 ;  /* 0x0000003500257c82 */ /* 0x000fe20008000000 */
[----:B------:R-:W-:Y:S01]  /*3640*/  UMOV UR56, UR52 ;  /* 0x0000003400387c82 */ /* 0x000fe20008000000 */
[----:B------:R-:W-:-:S03]  /*3650*/  UMOV UR57, UR53 ;  /* 0x0000003500397c82 */ /* 0x000fc60008000000 */
[----:B------:R-:W-:Y:S01]  /*3660*/  UMOV UR38, UR6 ;  /* 0x0000000600267c82 */ /* 0x000fe20008000000 */
[----:B------:R-:W-:Y:S01]  /*3670*/  UIADD3 UR6, UR4, 0x984, URZ ;  /* 0x0000098404067890 */ /* 0x000fe2000fffe03f */
        /* <DEDUP_REMOVED lines=17> */
[----:B------:R-:W-:Y:S02]  /*3790*/  R2UR UR36, R3 ;  /* 0x00000000032472ca */ /* 0x000fe400000e0000 */
[----:B------:R-:W-:Y:S02]  /*37a0*/  IADD3 R3, R220, R65, RZ ;  /* 0x00000041dc037210 */ /* 0x000fe40007ffe0ff */
[----:B------:R-:W-:-:S03]  /*37b0*/  R2UR UR38, R2 ;  /* 0x00000000022672ca */ /* 0x000fc600000e0000 */
[----:B------:R-:W-:-:S05]  /*37c0*/  IMAD R3, R152, -0x50, R3 ;  /* 0xffffffb098037824 */ /* 0x000fca00078e0203 */
[C---:B------:R-:W-:Y:S02]  /*37d0*/  ISETP.GT.AND P6, PT, R3.reuse, RZ, PT ;  /* 0x000000ff0300720c */ /* 0x040fe40003fc4270 */
[C---:B------:R-:W-:Y:S02]  /*37e0*/  ISETP.GT.AND P5, PT, R3.reuse, 0x1, PT ;  /* 0x000000010300780c */ /* 0x040fe40003fa4270 */
[C---:B------:R-:W-:Y:S02]  /*37f0*/  ISETP.GT.AND P4, PT, R3.reuse, 0x8, PT ;  /* 0x000000080300780c */ /* 0x040fe40003f84270 */
[C---:B------:R-:W-:Y:S02]  /*3800*/  ISETP.GT.AND P2, PT, R3.reuse, 0x9, PT ;  /* 0x000000090300780c */ /* 0x040fe40003f44270 */
[----:B------:R-:W-:Y:S01]  /*3810*/  ISETP.GT.AND P3, PT, R3, 0x10, PT ;  /* 0x000000100300780c */ /* 0x000fe20003f64270 */
        /* <DEDUP_REMOVED lines=10> */
[----:B------:R-:W-:Y:S01]  /*38c0*/  UMOV UR5, UR15 ;  /* 0x0000000f00057c82 */ /* 0x000fe20008000000 */
[----:B------:R-:W-:Y:S01]  /*38d0*/  IMAD.U32 R7, RZ, RZ, UR57 ;  /* 0x00000039ff077e24 */ /* 0x000fe2000f8e00ff */
[----:B------:R-:W-:Y:S01]  /*38e0*/  UMOV UR7, 0x40000040 ;  /* 0x4000004000077882 */ /* 0x000fe20000000000 */
        /* <DEDUP_REMOVED lines=17> */
[----:B------:R-:W-:Y:S01]  /*3a00*/  WARPGROUP.ARRIVE ;  /* 0x00000000000079c5 */ /* 0x000fe20000000000 */
[----:B------:R-:W-:Y:S01]  /*3a10*/  FMUL.FTZ R56, R56, UR10 ;  /* 0x0000000a38387c20 */ /* 0x000fe20008410000 */
[----:B------:R-:W-:Y:S01]  /*3a20*/  FMUL.FTZ R57, R57, UR10 ;  /* 0x0000000a39397c20 */ /* 0x000fe20008410000 */
[----:B------:R-:W-:Y:S01]  /*3a30*/  FMUL.FTZ R60, R60, UR10 ;  /* 0x0000000a3c3c7c20 */ /* 0x000fe20008410000 */
[----:B------:R-:W-:Y:S01]  /*3a40*/  FMUL.FTZ R61, R61, UR10 ;  /* 0x0000000a3d3d7c20 */ /* 0x000fe20008410000 */
[----:B------:R-:W-:Y:S01]  /*3a50*/  FMUL.FTZ R58, R58, UR10 ;  /* 0x0000000a3a3a7c20 */ /* 0x000fe20008410000 */
[----:B------:R-:W-:Y:S01]  /*3a60*/  HGMMA.64x16x16.F32.BF16 R48, gdesc[UR56], R48, gsb0 ;  /* 0x00200000383079f0 */ /* 0x000fe20008001830 */
[----:B------:R-:W-:Y:S01]  /*3a70*/  UIADD3 UR58, UR4, 0x886, URZ ;  /* 0x00000886043a7890 */ /* 0x000fe2000fffe03f */
[----:B------:R-:W1:Y:S01]  /*3a80*/  MUFU.TANH R56, R56 ;  /* 0x0000003800387308 */ /* 0x000e620000002400 */
[----:B------:R-:W-:Y:S01]  /*3a90*/  UMOV UR56, UR14 ;  /* 0x0000000e00387c82 */ /* 0x000fe20008000000 */
[----:B------:R-:W-:Y:S01]  /*3aa0*/  UMOV UR57, UR15 ;  /* 0x0000000f00397c82 */ /* 0x000fe20008000000 */
[----:B------:R-:W-:Y:S01]  /*3ab0*/  UMOV UR59, 0x40000040 ;  /* 0x40000040003b7882 */ /* 0x000fe20000000000 */
[----:B------:R-:W-:Y:S01]  /*3ac0*/  FMUL.FTZ R59, R59, UR10 ;  /* 0x0000000a3b3b7c20 */ /* 0x000fe20008410000 */
[----:B------:R-:W-:Y:S01]  /*3ad0*/  FMUL.FTZ R62, R62, UR10 ;  /* 0x0000000a3e3e7c20 */ /* 0x000fe20008410000 */
[----:B------:R-:W-:-:S02]  /*3ae0*/  FMUL.FTZ R63, R63, UR10 ;  /* 0x0000000a3f3f7c20 */ /* 0x000fc40008410000 */
[----:B------:R-:W2:Y:S08]  /*3af0*/  MUFU.TANH R57, R57 ;  /* 0x0000003900397308 */ /* 0x000eb00000002400 */
[----:B------:R-:W3:Y:S01]  /*3b00*/  MUFU.TANH R60, R60 ;  /* 0x0000003c003c7308 */ /* 0x000ee20000002400 */
[----:B-1----:R-:W-:Y:S02]  /*3b10*/  FSEL R67, R56, -INF , P6 ;  /* 0xff80000038437808 */ /* 0x002fe40003000000 */
[----:B------:R-:W-:-:S05]  /*3b20*/  MOV R56, R151 ;  /* 0x0000009700387202 */ /* 0x000fca0000000f00 */
[----:B------:R-:W1:Y:S01]  /*3b30*/  MUFU.TANH R61, R61 ;  /* 0x0000003d003d7308 */ /* 0x000e620000002400 */
[----:B--2---:R-:W-:-:S04]  /*3b40*/  FSEL R57, R57, -INF , P5 ;  /* 0xff80000039397808 */ /* 0x004fc80002800000 */
[----:B------:R-:W-:-:S03]  /*3b50*/  FMNMX.FTZ R2, R67, R57, !PT ;  /* 0x0000003943027209 */ /* 0x000fc60007810000 */
[----:B------:R-:W2:Y:S01]  /*3b60*/  MUFU.TANH R58, R58 ;  /* 0x0000003a003a7308 */ /* 0x000ea20000002400 */
[----:B---3--:R-:W-:Y:S01]  /*3b70*/  FSEL R71, R60, -INF , P4 ;  /* 0xff8000003c477808 */ /* 0x008fe20002000000 */
[----:B------:R-:W-:-:S03]  /*3b80*/  IMAD.MOV.U32 R60, RZ, RZ, R151 ;  /* 0x000000ffff3c7224 */ /* 0x000fc600078e0097 */
[----:B------:R-:W-:-:S03]  /*3b90*/  FMNMX.FTZ R2, R71, R2, !PT ;  /* 0x0000000247027209 */ /* 0x000fc60007810000 */
[----:B------:R-:W3:Y:S01]  /*3ba0*/  MUFU.TANH R59, R59 ;  /* 0x0000003b003b7308 */ /* 0x000ee20000002400 */
[----:B-1----:R-:W-:-:S04]  /*3bb0*/  FSEL R61, R61, -INF , P2 ;  /* 0xff8000003d3d7808 */ /* 0x002fc80001000000 */
[----:B------:R-:W-:-:S03]  /*3bc0*/  FMNMX.FTZ R2, R61, R2, !PT ;  /* 0x000000023d027209 */ /* 0x000fc60007810000 */
[----:B------:R-:W1:Y:S01]  /*3bd0*/  MUFU.TANH R62, R62 ;  /* 0x0000003e003e7308 */ /* 0x000e620000002400 */
[----:B--2---:R-:W-:Y:S01]  /*3be0*/  FSEL R21, R58, -INF , P6 ;  /* 0xff8000003a157808 */ /* 0x004fe20003000000 */
        /* <DEDUP_REMOVED lines=9> */
[----:B------:R-:W2:Y:S01]  /*3c80*/  MUFU.TANH R48, R48 ;  /* 0x0000003000307308 */ /* 0x000ea20000002400 */
[----:B------:R-:W-:Y:S01]  /*3c90*/  UMOV UR56, UR14 ;  /* 0x0000000e00387c82 */ /* 0x000fe20008000000 */
[----:B------:R-:W-:Y:S01]  /*3ca0*/  UMOV UR57, UR15 ;  /* 0x0000000f00397c82 */ /* 0x000fe20008000000 */
[----:B------:R-:W-:Y:S01]  /*3cb0*/  UMOV UR59, 0x40000040 ;  /* 0x40000040003b7882 */ /* 0x000fe20000000000 */
[----:B------:R-:W-:Y:S01]  /*3cc0*/  UMOV UR4, UR14 ;  /* 0x0000000e00047c82 */ /* 0x000fe20008000000 */
[----:B------:R-:W-:Y:S01]  /*3cd0*/  FMUL.FTZ R51, R51, UR10 ;  /* 0x0000000a33337c20 */ /* 0x000fe20008410000 */
[----:B------:R-:W-:Y:S01]  /*3ce0*/  FMUL.FTZ R54, R54, UR10 ;  /* 0x0000000a36367c20 */ /* 0x000fe20008410000 */
[----:B------:R-:W-:Y:S01]  /*3cf0*/  ISETP.GT.AND P6, PT, R3, 0x11, PT ;  /* 0x000000110300780c */ /* 0x000fe20003fc4270 */
[----:B------:R-:W4:Y:S01]  /*3d00*/  MUFU.TANH R49, R49 ;  /* 0x0000003100317308 */ /* 0x000f220000002400 */
[----:B---3--:R-:W-:Y:S01]  /*3d10*/  FSEL R59, R59, -INF , P5 ;  /* 0xff8000003b3b7808 */ /* 0x008fe20002800000 */
[----:B------:R-:W-:Y:S01]  /*3d20*/  FMUL.FTZ R55, R55, UR10 ;  /* 0x0000000a37377c20 */ /* 0x000fe20008410000 */
[----:B------:R-:W-:Y:S01]  /*3d30*/  ISETP.GT.AND P5, PT, R3, 0x18, PT ;  /* 0x000000180300780c */ /* 0x000fe20003fa4270 */
[----:B------:R-:W-:Y:S01]  /*3d40*/  IMAD.MOV.U32 R58, RZ, RZ, R151 ;  /* 0x000000ffff3a7224 */ /* 0x000fe200078e0097 */
[----:B-1----:R-:W-:-:S02]  /*3d50*/  FSEL R69, R62, -INF , P4 ;  /* 0xff8000003e457808 */ /* 0x002fc40002000000 */
[----:B------:R-:W-:Y:S01]  /*3d60*/  ISETP.GT.AND P4, PT, R3, 0x19, PT ;  /* 0x000000190300780c */ /* 0x000fe20003f84270 */
[----:B------:R-:W1:Y:S01]  /*3d70*/  MUFU.TANH R52, R52 ;  /* 0x0000003400347308 */ /* 0x000e620000002400 */
[----:B--2---:R-:W-:Y:S01]  /*3d80*/  FSEL R75, R48, -INF , P3 ;  /* 0xff800000304b7808 */ /* 0x004fe20001800000 */
[----:B------:R-:W-:Y:S01]  /*3d90*/  IMAD.MOV.U32 R48, RZ, RZ, R151 ;  /* 0x000000ffff307224 */ /* 0x000fe200078e0097 */
[----:B------:R-:W-:Y:S02]  /*3da0*/  MOV R62, R151 ;  /* 0x00000097003e7202 */ /* 0x000fe40000000f00 */
[----:B------:R-:W-:-:S03]  /*3db0*/  FMNMX.FTZ R2, R75, R2, !PT ;  /* 0x000000024b027209 */ /* 0x000fc60007810000 */
[----:B------:R-:W2:Y:S01]  /*3dc0*/  MUFU.TANH R63, R63 ;  /* 0x0000003f003f7308 */ /* 0x000ea20000002400 */
[----:B----4-:R-:W-:-:S04]  /*3dd0*/  FSEL R49, R49, -INF , P6 ;  /* 0xff80000031317808 */ /* 0x010fc80003000000 */
[----:B------:R-:W-:-:S03]  /*3de0*/  FMNMX.FTZ R2, R49, R2, !PT ;  /* 0x0000000231027209 */ /* 0x000fc60007810000 */
[----:B------:R-:W3:Y:S01]  /*3df0*/  MUFU.TANH R53, R53 ;  /* 0x0000003500357308 */ /* 0x000ee20000002400 */
[----:B-1----:R-:W-:Y:S01]  /*3e00*/  FSEL R79, R52, -INF , P5 ;  /* 0xff800000344f7808 */ /* 0x002fe20002800000 */
[----:B------:R-:W-:-:S03]  /*3e10*/  IMAD.MOV.U32 R52, RZ, RZ, R151 ;  /* 0x000000ffff347224 */ /* 0x000fc600078e0097 */
[----:B------:R-:W-:-:S03]  /*3e20*/  FMNMX.FTZ R2, R79, R2, !PT ;  /* 0x000000024f027209 */ /* 0x000fc60007810000 */
[----:B------:R-:W1:Y:S01]  /*3e30*/  MUFU.TANH R50, R50 ;  /* 0x0000003200327308 */ /* 0x000e620000002400 */
[----:B--2---:R-:W-:Y:S02]  /*3e40*/  FSEL R63, R63, -INF , P2 ;  /* 0xff8000003f3f7808 */ /* 0x004fe40001000000 */
[----:B------:R-:W-:-:S05]  /*3e50*/  ISETP.GT.AND P2, PT, R3, 0x20, PT ;  /* 0x000000200300780c */ /* 0x000fca0003f44270 */
[----:B------:R-:W2:Y:S01]  /*3e60*/  MUFU.TANH R51, R51 ;  /* 0x0000003300337308 */ /* 0x000ea20000002400 */
[----:B---3--:R-:W-:Y:S01]  /*3e70*/  FSEL R53, R53, -INF , P4 ;  /* 0xff80000035357808 */ /* 0x008fe20002000000 */
[----:B------:R-:W-:Y:S02]  /*3e80*/  WARPGROUP.DEPBAR.LE gsb0, 0x0 ;  /* 0x00008000000079c5 */ /* 0x000fe40000010000 */
[----:B------:R-:W-:Y:S01]  /*3e90*/  WARPGROUP.ARRIVE ;  /* 0x00000000000079c5 */ /* 0x000fe20000000000 */
[----:B------:R-:W-:Y:S01]  /*3ea0*/  FMUL.FTZ R40, R40, UR10 ;  /* 0x0000000a28287c20 */ /* 0x000fe20008410000 */
[----:B------:R-:W-:Y:S01]  /*3eb0*/  FMUL.FTZ R41, R41, UR10 ;  /* 0x0000000a29297c20 */ /* 0x000fe20008410000 */
[----:B------:R-:W-:Y:S01]  /*3ec0*/  FMUL.FTZ R44, R44, UR10 ;  /* 0x0000000a2c2c7c20 */ /* 0x000fe20008410000 */
[----:B------:R-:W-:Y:S01]  /*3ed0*/  FMUL.FTZ R45, R45, UR10 ;  /* 0x0000000a2d2d7c20 */ /* 0x000fe20008410000 */
[----:B------:R-:W3:Y:S01]  /*3ee0*/  MUFU.TANH R54, R54 ;  /* 0x0000003600367308 */ /* 0x000ee20000002400 */
[----:B------:R-:W-:Y:S01]  /*3ef0*/  HGMMA.64x16x16.F32.BF16 R32, gdesc[UR56], R32, gsb0 ;  /* 0x00200000382079f0 */ /* 0x000fe20008001820 */
[----:B------:R-:W-:Y:S01]  /*3f00*/  FMUL.FTZ R43, R43, UR10 ;  /* 0x0000000a2b2b7c20 */ /* 0x000fe20008410000 */
[----:B------:R-:W-:Y:S01]  /*3f10*/  FMUL.FTZ R42, R42, UR10 ;  /* 0x0000000a2a2a7c20 */ /* 0x000fe20008410000 */
[----:B-1----:R-:W-:Y:S01]  /*3f20*/  FSEL R73, R50, -INF , P3 ;  /* 0xff80000032497808 */ /* 0x002fe20001800000 */
[----:B------:R-:W-:Y:S01]  /*3f30*/  FMUL.FTZ R46, R46, UR10 ;  /* 0x0000000a2e2e7c20 */ /* 0x000fe20008410000 */
[----:B------:R-:W-:Y:S01]  /*3f40*/  ISETP.GT.AND P3, PT, R3, 0x21, PT ;  /* 0x000000210300780c */ /* 0x000fe20003f64270 */
[----:B------:R-:W-:Y:S01]  /*3f50*/  FMUL.FTZ R47, R47, UR10 ;  /* 0x0000000a2f2f7c20 */ /* 0x000fe20008410000 */
[----:B------:R-:W1:Y:S01]  /*3f60*/  MUFU.TANH R40, R40 ;  /* 0x0000002800287308 */ /* 0x000e620000002400 */
[----:B------:R-:W-:-:S02]  /*3f70*/  FMNMX.FTZ R2, R53, R2, !PT ;  /* 0x0000000235027209 */ /* 0x000fc40007810000 */
[----:B--2---:R-:W-:Y:S02]  /*3f80*/  FSEL R51, R51, -INF , P6 ;  /* 0xff80000033337808 */ /* 0x004fe40003000000 */
[C---:B------:R-:W-:Y:S02]  /*3f90*/  ISETP.GT.AND P6, PT, R3.reuse, 0x28, PT ;  /* 0x000000280300780c */ /* 0x040fe40003fc4270 */
[----:B------:R-:W-:Y:S01]  /*3fa0*/  MOV R50, R151 ;  /* 0x0000009700327202 */ /* 0x000fe20000000f00 */
[----:B------:R-:W2:Y:S01]  /*3fb0*/  MUFU.TANH R41, R41 ;  /* 0x0000002900297308 */ /* 0x000ea20000002400 */
[----:B---3--:R-:W-:Y:S01]  /*3fc0*/  FSEL R77, R54, -INF , P5 ;  /* 0xff800000364d7808 */ /* 0x008fe20002800000 */
[----:B------:R-:W-:Y:S01]  /*3fd0*/  IMAD.MOV.U32 R54, RZ, RZ, R151 ;  /* 0x000000ffff367224 */ /* 0x000fe200078e0097 */
[----:B------:R-:W-:-:S05]  /*3fe0*/  ISETP.GT.AND P5, PT, R3, 0x29, PT ;  /* 0x000000290300780c */ /* 0x000fca0003fa4270 */
[----:B------:R-:W3:Y:S01]  /*3ff0*/  MUFU.TANH R44, R44 ;  /* 0x0000002c002c7308 */ /* 0x000ee20000002400 */
[----:B-1----:R-:W-:-:S04]  /*4000*/  FSEL R83, R40, -INF , P2 ;  /* 0xff80000028537808 */ /* 0x002fc80001000000 */
[----:B------:R-:W-:-:S03]  /*4010*/  FMNMX.FTZ R2, R83, R2, !PT ;  /* 0x0000000253027209 */ /* 0x000fc60007810000 */
[----:B------:R-:W1:Y:S01]  /*4020*/  MUFU.TANH R55, R55 ;  /* 0x0000003700377308 */ /* 0x000e620000002400 */
[----:B--2---:R-:W-:-:S04]  /*4030*/  FSEL R41, R41, -INF , P3 ;  /* 0xff80000029297808 */ /* 0x004fc80001800000 */
[----:B------:R-:W-:-:S03]  /*4040*/  FMNMX.FTZ R2, R41, R2, !PT ;  /* 0x0000000229027209 */ /* 0x000fc60007810000 */
[----:B------:R-:W2:Y:S01]  /*4050*/  MUFU.TANH R45, R45 ;  /* 0x0000002d002d7308 */ /* 0x000ea20000002400 */
[----:B---3--:R-:W-:-:S04]  /*4060*/  FSEL R85, R44, -INF , P6 ;  /* 0xff8000002c557808 */ /* 0x008fc80003000000 */
[----:B------:R-:W-:-:S03]  /*4070*/  FMNMX.FTZ R2, R85, R2, !PT ;  /* 0x0000000255027209 */ /* 0x000fc60007810000 */
[----:B------:R-:W3:Y:S01]  /*4080*/  MUFU.TANH R43, R43 ;  /* 0x0000002b002b7308 */ /* 0x000ee20000002400 */
[----:B-1----:R-:W-:Y:S02]  /*4090*/  FSEL R55, R55, -INF , P4 ;  /* 0xff80000037377808 */ /* 0x002fe40002000000 */
[----:B------:R-:W-:Y:S01]  /*40a0*/  ISETP.GT.AND P4, PT, R3, 0x30, PT ;  /* 0x000000300300780c */ /* 0x000fe20003f84270 */
[----:B------:R-:W-:Y:S02]  /*40b0*/  WARPGROUP.DEPBAR.LE gsb0, 0x0 ;  /* 0x00008000000079c5 */ /* 0x000fe40000010000 */
[----:B------:R-:W-:Y:S01]  /*40c0*/  WARPGROUP.ARRIVE ;  /* 0x00000000000079c5 */ /* 0x000fe20000000000 */
[----:B------:R-:W-:Y:S01]  /*40d0*/  FMUL.FTZ R32, R32, UR10 ;  /* 0x0000000a20207c20 */ /* 0x000fe20008410000 */
[----:B------:R-:W-:Y:S01]  /*40e0*/  FMUL.FTZ R33, R33, UR10 ;  /* 0x0000000a21217c20 */ /* 0x000fe20008410000 */
[----:B------:R-:W-:Y:S01]  /*40f0*/  FMUL.FTZ R36, R36, UR10 ;  /* 0x0000000a24247c20 */ /* 0x000fe20008410000 */
[----:B------:R-:W1:Y:S01]  /*4100*/  MUFU.TANH R42, R42 ;  /* 0x0000002a002a7308 */ /* 0x000e620000002400 */
[----:B------:R-:W-:Y:S01]  /*4110*/  FMUL.FTZ R37, R37, UR10 ;  /* 0x0000000a25257c20 */ /* 0x000fe20008410000 */
[----:B------:R-:W-:Y:S01]  /*4120*/  HGMMA.64x16x16.F32.BF16 R24, gdesc[UR4], R24, gsb0 ;  /* 0x00200000041879f0 */ /* 0x000fe20008001818 */
[----:B------:R-:W-:Y:S01]  /*4130*/  FMUL.FTZ R34, R34, UR10 ;  /* 0x0000000a22227c20 */ /* 0x000fe20008410000 */
[----:B------:R-:W-:Y:S01]  /*4140*/  FMUL.FTZ R35, R35, UR10 ;  /* 0x0000000a23237c20 */ /* 0x000fe20008410000 */
[----:B--2---:R-:W-:Y:S01]  /*4150*/  FSEL R87, R45, -INF , P5 ;  /* 0xff8000002d577808 */ /* 0x004fe20002800000 */
[----:B------:R-:W-:Y:S01]  /*4160*/  FMUL.FTZ R38, R38, UR10 ;  /* 0x0000000a26267c20 */ /* 0x000fe20008410000 */
[----:B---3--:R-:W-:Y:S01]  /*4170*/  FSEL R43, R43, -INF , P3 ;  /* 0xff8000002b2b7808 */ /* 0x008fe20001800000 */
[----:B------:R-:W2:Y:S01]  /*4180*/  MUFU.TANH R32, R32 ;  /* 0x0000002000207308 */ /* 0x000ea20000002400 */
[----:B------:R-:W-:Y:S01]  /*4190*/  ISETP.GT.AND P3, PT, R3, 0x31, PT ;  /* 0x000000310300780c */ /* 0x000fe20003f64270 */
[----:B------:R-:W-:Y:S01]  /*41a0*/  FMUL.FTZ R39, R39, UR10 ;  /* 0x0000000a27277c20 */ /* 0x000fe20008410000 */
[----:B------:R-:W-:Y:S01]  /*41b0*/  FMNMX.FTZ R2, R87, R2, !PT ;  /* 0x0000000257027209 */ /* 0x000fe20007810000 */
[----:B------:R-:W-:-:S04]  /*41c0*/  ULDC UR4, c[0x0][0x988] ;  /* 0x0002620000047ab9 */ /* 0x000fc80000000800 */
[----:B------:R-:W3:Y:S01]  /*41d0*/  MUFU.TANH R33, R33 ;  /* 0x0000002100217308 */ /* 0x000ee20000002400 */
[----:B-1----:R-:W-:Y:S02]  /*41e0*/  FSEL R81, R42, -INF , P2 ;  /* 0xff8000002a517808 */ /* 0x002fe40001000000 */
[----:B------:R-:W-:-:S05]  /*41f0*/  ISETP.GT.AND P2, PT, R3, 0x38, PT ;  /* 0x000000380300780c */ /* 0x000fca0003f44270 */
[----:B------:R-:W1:Y:S01]  /*4200*/  MUFU.TANH R46, R46 ;  /* 0x0000002e002e7308 */ /* 0x000e620000002400 */
[----:B--2---:R-:W-:-:S04]  /*4210*/  FSEL R89, R32, -INF , P4 ;  /* 0xff80000020597808 */ /* 0x004fc80002000000 */
[----:B------:R-:W-:-:S03]  /*4220*/  FMNMX.FTZ R2, R89, R2, !PT ;  /* 0x0000000259027209 */ /* 0x000fc60007810000 */
[----:B------:R-:W2:Y:S01]  /*4230*/  MUFU.TANH R36, R36 ;  /* 0x0000002400247308 */ /* 0x000ea20000002400 */
[----:B---3--:R-:W-:-:S04]  /*4240*/  FSEL R91, R33, -INF , P3 ;  /* 0xff800000215b7808 */ /* 0x008fc80001800000 */
[----:B------:R-:W-:-:S03]  /*4250*/  FMNMX.FTZ R2, R91, R2, !PT ;  /* 0x000000025b027209 */ /* 0x000fc60007810000 */
[----:B------:R-:W3:Y:S01]  /*4260*/  MUFU.TANH R47, R47 ;  /* 0x0000002f002f7308 */ /* 0x000ee20000002400 */
[----:B-1----:R-:W-:Y:S01]  /*4270*/  FSEL R45, R46, -INF , P6 ;  /* 0xff8000002e2d7808 */ /* 0x002fe20003000000 */
[----:B------:R-:W-:Y:S01]  /*4280*/  IMAD.MOV.U32 R46, RZ, RZ, R151 ;  /* 0x000000ffff2e7224 */ /* 0x000fe200078e0097 */
[----:B------:R-:W-:-:S05]  /*4290*/  ISETP.GT.AND P6, PT, R3, 0x39, PT ;  /* 0x000000390300780c */ /* 0x000fca0003fc4270 */
[----:B------:R-:W1:Y:S01]  /*42a0*/  MUFU.TANH R37, R37 ;  /* 0x0000002500257308 */ /* 0x000e620000002400 */
[----:B--2---:R-:W-:-:S04]  /*42b0*/  FSEL R93, R36, -INF , P2 ;  /* 0xff800000245d7808 */ /* 0x004fc80001000000 */
[----:B------:R-:W-:Y:S01]  /*42c0*/  FMNMX.FTZ R2, R93, R2, !PT ;  /* 0x000000025d027209 */ /* 0x000fe20007810000 */
[----:B------:R-:W-:Y:S02]  /*42d0*/  WARPGROUP.DEPBAR.LE gsb0, 0x0 ;  /* 0x00008000000079c5 */ /* 0x000fe40000010000 */
[----:B------:R-:W-:Y:S01]  /*42e0*/  FMUL.FTZ R24, R24, UR10 ;  /* 0x0000000a18187c20 */ /* 0x000fe20008410000 */
[----:B------:R-:W-:Y:S01]  /*42f0*/  FMUL.FTZ R25, R25, UR10 ;  /* 0x0000000a19197c20 */ /* 0x000fe20008410000 */
[----:B------:R-:W2:Y:S01]  /*4300*/  MUFU.TANH R34, R34 ;  /* 0x0000002200227308 */ /* 0x000ea20000002400 */
[----:B------:R-:W-:Y:S01]  /*4310*/  FMUL.FTZ R28, R28, UR10 ;  /* 0x0000000a1c1c7c20 */ /* 0x000fe20008410000 */
[----:B------:R-:W-:Y:S01]  /*4320*/  FMUL.FTZ R29, R29, UR10 ;  /* 0x0000000a1d1d7c20 */ /* 0x000fe20008410000 */
[----:B---3--:R-:W-:Y:S01]  /*4330*/  FSEL R47, R47, -INF , P5 ;  /* 0xff8000002f2f7808 */ /* 0x008fe20002800000 */
[----:B------:R-:W-:Y:S01]  /*4340*/  FMUL.FTZ R26, R26, UR10 ;  /* 0x0000000a1a1a7c20 */ /* 0x000fe20008410000 */
[----:B------:R-:W-:Y:S01]  /*4350*/  ISETP.GT.AND P5, PT, R3, 0x40, PT ;  /* 0x000000400300780c */ /* 0x000fe20003fa4270 */
[----:B------:R-:W-:Y:S01]  /*4360*/  FMUL.FTZ R27, R27, UR10 ;  /* 0x0000000a1b1b7c20 */ /* 0x000fe20008410000 */
[----:B-1----:R-:W-:Y:S01]  /*4370*/  FSEL R37, R37, -INF , P6 ;  /* 0xff80000025257808 */ /* 0x002fe20003000000 */
[----:B------:R-:W1:Y:S01]  /*4380*/  MUFU.TANH R24, R24 ;  /* 0x0000001800187308 */ /* 0x000e620000002400 */
[----:B------:R-:W-:Y:S01]  /*4390*/  FMUL.FTZ R30, R30, UR10 ;  /* 0x0000000a1e1e7c20 */ /* 0x000fe20008410000 */
[----:B------:R-:W-:Y:S01]  /*43a0*/  FMUL.FTZ R31, R31, UR10 ;  /* 0x0000000a1f1f7c20 */ /* 0x000fe20008410000 */
[----:B------:R-:W-:Y:S01]  /*43b0*/  FMNMX.FTZ R2, R37, R2, !PT ;  /* 0x0000000225027209 */ /* 0x000fe20007810000 */
[----:B------:R3:W-:Y:S04]  /*43c0*/  @!P1 SYNCS.ARRIVE.TRANS64.RED.A1T0 RZ, [R0+URZ], RZ ;  /* 0x000000ff00ff99a7 */ /* 0x0007e8000810043f */
[----:B------:R-:W4:Y:S01]  /*43d0*/  MUFU.TANH R35, R35 ;  /* 0x0000002300237308 */ /* 0x000f220000002400 */
[----:B--2---:R-:W-:-:S02]  /*43e0*/  FSEL R33, R34, -INF , P4 ;  /* 0xff80000022217808 */ /* 0x004fc40002000000 */
[----:B------:R-:W-:-:S05]  /*43f0*/  ISETP.GT.AND P4, PT, R3, 0x41, PT ;  /* 0x000000410300780c */ /* 0x000fca0003f84270 */
[----:B------:R-:W2:Y:S01]  /*4400*/  MUFU.TANH R25, R25 ;  /* 0x0000001900197308 */ /* 0x000ea20000002400 */
[----:B-1----:R-:W-:-:S04]  /*4410*/  FSEL R95, R24, -INF , P5 ;  /* 0xff800000185f7808 */ /* 0x002fc80002800000 */
[----:B------:R-:W-:-:S03]  /*4420*/  FMNMX.FTZ R2, R95, R2, !PT ;  /* 0x000000025f027209 */ /* 0x000fc60007810000 */
[----:B------:R-:W1:Y:S01]  /*4430*/  MUFU.TANH R38, R38 ;  /* 0x0000002600267308 */ /* 0x000e620000002400 */
[----:B----4-:R-:W-:Y:S02]  /*4440*/  FSEL R35, R35, -INF , P3 ;  /* 0xff80000023237808 */ /* 0x010fe40001800000 */
[----:B------:R-:W-:-:S05]  /*4450*/  ISETP.GT.AND P3, PT, R3, 0x48, PT ;  /* 0x000000480300780c */ /* 0x000fca0003f64270 */
[----:B------:R-:W4:Y:S01]  /*4460*/  MUFU.TANH R28, R28 ;  /* 0x0000001c001c7308 */ /* 0x000f220000002400 */
[----:B--2---:R-:W-:-:S04]  /*4470*/  FSEL R97, R25, -INF , P4 ;  /* 0xff80000019617808 */ /* 0x004fc80002000000 */
[----:B------:R-:W-:-:S03]  /*4480*/  FMNMX.FTZ R2, R97, R2, !PT ;  /* 0x0000000261027209 */ /* 0x000fc60007810000 */
[----:B------:R-:W2:Y:S01]  /*4490*/  MUFU.TANH R29, R29 ;  /* 0x0000001d001d7308 */ /* 0x000ea20000002400 */
[----:B-1----:R-:W-:Y:S02]  /*44a0*/  FSEL R25, R38, -INF , P2 ;  /* 0xff80000026197808 */ /* 0x002fe40001000000 */
[----:B------:R-:W-:-:S05]  /*44b0*/  ISETP.GT.AND P2, PT, R3, 0x49, PT ;  /* 0x000000490300780c */ /* 0x000fca0003f44270 */
[----:B------:R-:W1:Y:S01]  /*44c0*/  MUFU.TANH R39, R39 ;  /* 0x0000002700277308 */ /* 0x000e620000002400 */
[----:B----4-:R-:W-:-:S04]  /*44d0*/  FSEL R99, R28, -INF , P3 ;  /* 0xff8000001c637808 */ /* 0x010fc80001800000 */
[----:B------:R-:W-:-:S03]  /*44e0*/  FMNMX.FTZ R2, R99, R2, !PT ;  /* 0x0000000263027209 */ /* 0x000fc60007810000 */
[----:B------:R-:W-:Y:S01]  /*44f0*/  MUFU.TANH R26, R26 ;  /* 0x0000001a001a7308 */ /* 0x000fe20000002400 */
[----:B--2---:R-:W-:-:S04]  /*4500*/  FSEL R101, R29, -INF , P2 ;  /* 0xff8000001d657808 */ /* 0x004fc80001000000 */
[----:B------:R-:W-:-:S03]  /*4510*/  FMNMX.FTZ R3, R101, R2, !PT ;  /* 0x0000000265037209 */ /* 0x000fc60007810000 */
[----:B------:R-:W2:Y:S01]  /*4520*/  MUFU.TANH R27, R27 ;  /* 0x0000001b001b7308 */ /* 0x000ea20000002400 */
[----:B-1----:R-:W-:Y:S01]  /*4530*/  FSEL R39, R39, -INF , P6 ;  /* 0xff80000027277808 */ /* 0x002fe20003000000 */
[----:B------:R-:W1:Y:S06]  /*4540*/  SHFL.BFLY PT, R2, R3, 0x2, 0x1f ;  /* 0x0c401f0003027f89 */ /* 0x000e6c00000e0000 */
[----:B------:R-:W4:Y:S08]  /*4550*/  MUFU.TANH R30, R30 ;  /* 0x0000001e001e7308 */ /* 0x000f300000002400 */
[----:B------:R-:W5:Y:S01]  /*4560*/  MUFU.TANH R31, R31 ;  /* 0x0000001f001f7308 */ /* 0x000f620000002400 */
[----:B--2---:R-:W-:-:S02]  /*4570*/  FSEL R27, R27, -INF , P4 ;  /* 0xff8000001b1b7808 */ /* 0x004fc40002000000 */
[----:B----4-:R-:W-:Y:S02]  /*4580*/  FSEL R29, R30, -INF , P3 ;  /* 0xff8000001e1d7808 */ /* 0x010fe40001800000 */
[----:B-1----:R-:W-:Y:S01]  /*4590*/  FMNMX.FTZ R4, R3, R2, !PT ;  /* 0x0000000203047209 */ /* 0x002fe20007810000 */
[----:B------:R-:W-:Y:S01]  /*45a0*/  IMAD.U32 R2, RZ, RZ, UR4 ;  /* 0x00000004ff027e24 */ /* 0x000fe2000f8e00ff */
[----:B------:R-:W-:-:S03]  /*45b0*/  FSEL R3, R26, -INF , P5 ;  /* 0xff8000001a037808 */ /* 0x000fc60002800000 */
[----:B------:R-:W1:Y:S01]  /*45c0*/  SHFL.BFLY PT, R5, R4, 0x1, 0x1f ;  /* 0x0c201f0004057f89 */ /* 0x000e6200000e0000 */
[----:B-----5:R-:W-:Y:S02]  /*45d0*/  FSEL R31, R31, -INF , P2 ;  /* 0xff8000001f1f7808 */ /* 0x020fe40001000000 */
[----:B-1----:R-:W-:Y:S02]  /*45e0*/  FMNMX.FTZ R5, R4, R5, !PT ;  /* 0x0000000504057209 */ /* 0x002fe40007810000 */
[----:B------:R-:W-:Y:S02]  /*45f0*/  FMNMX.FTZ R4, R21, R59, !PT ;  /* 0x0000003b15047209 */ /* 0x000fe40007810000 */
[C---:B------:R-:W-:Y:S01]  /*4600*/  FSETP.NEU.FTZ.AND P0, PT, R5.reuse, -INF , PT ;  /* 0xff8000000500780b */ /* 0x040fe20003f1d000 */
[----:B------:R-:W-:Y:S01]  /*4610*/  FMUL.FTZ R20, R5, R2 ;  /* 0x0000000205147220 */ /* 0x000fe20000410000 */
[----:B------:R-:W-:-:S04]  /*4620*/  FMNMX.FTZ R4, R69, R4, !PT ;  /* 0x0000000445047209 */ /* 0x000fc80007810000 */
[----:B------:R-:W-:Y:S02]  /*4630*/  FMNMX.FTZ R4, R63, R4, !PT ;  /* 0x000000043f047209 */ /* 0x000fe40007810000 */
[----:B------:R-:W-:Y:S02]  /*4640*/  FSEL R20, R20, RZ, P0 ;  /* 0x000000ff14147208 */ /* 0x000fe40000000000 */
[----:B------:R-:W-:Y:S02]  /*4650*/  FMNMX.FTZ R4, R73, R4, !PT ;  /* 0x0000000449047209 */ /* 0x000fe40007810000 */
[----:B------:R-:W-:Y:S01]  /*4660*/  ISETP.NE.AND P0, PT, R64, RZ, PT ;  /* 0x000000ff4000720c */ /* 0x000fe20003f05270 */
[--C-:B------:R-:W-:Y:S01]  /*4670*/  FFMA.FTZ R24, R49, R2, -R20.reuse ;  /* 0x0000000231187223 */ /* 0x100fe20000010814 */
[----:B------:R-:W-:Y:S01]  /*4680*/  FMNMX.FTZ R4, R51, R4, !PT ;  /* 0x0000000433047209 */ /* 0x000fe20007810000 */
[-CC-:B------:R-:W-:Y:S01]  /*4690*/  FFMA.FTZ R67, R67, R2.reuse, -R20.reuse ;  /* 0x0000000243437223 */ /* 0x180fe20000010814 */
[-CC-:B------:R-:W-:Y:S01]  /*46a0*/  FFMA.FTZ R57, R57, R2.reuse, -R20.reuse ;  /* 0x0000000239397223 */ /* 0x180fe20000010814 */
[--C-:B------:R-:W-:Y:S01]  /*46b0*/  FFMA.FTZ R71, R71, R2, -R20.reuse ;  /* 0x0000000247477223 */ /* 0x100fe20000010814 */
[----:B------:R-:W-:Y:S01]  /*46c0*/  FMNMX.FTZ R4, R77, R4, !PT ;  /* 0x000000044d047209 */ /* 0x000fe20007810000 */
[-CC-:B------:R-:W-:Y:S01]  /*46d0*/  FFMA.FTZ R61, R61, R2.reuse, -R20.reuse ;  /* 0x000000023d3d7223 */ /* 0x180fe20000010814 */
[----:B------:R-:W-:Y:S01]  /*46e0*/  MUFU.EX2 R208, R57 ;  /* 0x0000003900d07308 */ /* 0x000fe20000000800 */
[--C-:B------:R-:W-:Y:S01]  /*46f0*/  FFMA.FTZ R75, R75, R2, -R20.reuse ;  /* 0x000000024b4b7223 */ /* 0x100fe20000010814 */
[----:B------:R-:W-:Y:S01]  /*4700*/  FMNMX.FTZ R4, R55, R4, !PT ;  /* 0x0000000437047209 */ /* 0x000fe20007810000 */
[-CC-:B------:R-:W-:Y:S01]  /*4710*/  FFMA.FTZ R79, R79, R2.reuse, -R20.reuse ;  /* 0x000000024f4f7223 */ /* 0x180fe20000010814 */
[-CC-:B------:R-:W-:Y:S01]  /*4720*/  FFMA.FTZ R53, R53, R2.reuse, -R20.reuse ;  /* 0x0000000235357223 */ /* 0x180fe20000010814 */
[--C-:B------:R-:W-:Y:S01]  /*4730*/  FFMA.FTZ R83, R83, R2, -R20.reuse ;  /* 0x0000000253537223 */ /* 0x100fe20000010814 */
[----:B------:R-:W-:Y:S01]  /*4740*/  FMNMX.FTZ R4, R81, R4, !PT ;  /* 0x0000000451047209 */ /* 0x000fe20007810000 */
[-CC-:B------:R-:W-:Y:S01]  /*4750*/  FFMA.FTZ R41, R41, R2.reuse, -R20.reuse ;  /* 0x0000000229297223 */ /* 0x180fe20000010814 */
[----:B------:R-:W1:Y:S01]  /*4760*/  MUFU.EX2 R67, R67 ;  /* 0x0000004300437308 */ /* 0x000e620000000800 */
        /* <DEDUP_REMOVED lines=14> */
[----:B------:R-:W-:Y:S01]  /*4850*/  FFMA.FTZ R20, R101, R2, -R20 ;  /* 0x0000000265147223 */ /* 0x000fe20000010814 */
[----:B------:R2:W-:Y:S01]  /*4860*/  MUFU.EX2 R210, R61 ;  /* 0x0000003d00d27308 */ /* 0x0005e20000000800 */
[----:B-1----:R-:W-:Y:S01]  /*4870*/  FADD.FTZ R38, R67, R208 ;  /* 0x000000d043267221 */ /* 0x002fe20000010000 */
[----:B------:R-:W-:Y:S01]  /*4880*/  FMNMX.FTZ R4, R35, R4, !PT ;  /* 0x0000000423047209 */ /* 0x000fe20007810000 */
[--C-:B------:R-:W-:Y:S01]  /*4890*/  IMAD.MOV.U32 R64, RZ, RZ, R151.reuse ;  /* 0x000000ffff407224 */ /* 0x100fe200078e0097 */
[----:B------:R-:W-:Y:S01]  /*48a0*/  F2FP.BF16.F32.PACK_AB R208, R208, R67 ;  /* 0x00000043d0d0723e */ /* 0x000fe200000010ff */
[--C-:B------:R-:W-:Y:S01]  /*48b0*/  IMAD.MOV.U32 R67, RZ, RZ, R151.reuse ;  /* 0x000000ffff437224 */ /* 0x100fe200078e0097 */
[----:B------:R-:W-:Y:S01]  /*48c0*/  FMNMX.FTZ R4, R25, R4, !PT ;  /* 0x0000000419047209 */ /* 0x000fe20007810000 */
[--C-:B------:R-:W-:Y:S01]  /*48d0*/  IMAD.MOV.U32 R57, RZ, RZ, R151.reuse ;  /* 0x000000ffff397224 */ /* 0x100fe200078e0097 */
[----:B------:R-:W-:Y:S01]  /*48e0*/  MUFU.EX2 R75, R75 ;  /* 0x0000004b004b7308 */ /* 0x000fe20000000800 */
[----:B------:R-:W-:Y:S01]  /*48f0*/  MOV R101, R151 ;  /* 0x0000009700657202 */ /* 0x000fe20000000f00 */
[----:B--2---:R-:W-:Y:S01]  /*4900*/  IMAD.MOV.U32 R61, RZ, RZ, R151 ;  /* 0x000000ffff3d7224 */ /* 0x004fe200078e0097 */
[----:B------:R-:W-:-:S04]  /*4910*/  FMNMX.FTZ R4, R39, R4, !PT ;  /* 0x0000000427047209 */ /* 0x000fc80007810000 */
[----:B------:R-:W-:Y:S01]  /*4920*/  FMNMX.FTZ R4, R3, R4, !PT ;  /* 0x0000000403047209 */ /* 0x000fe20007810000 */
[----:B------:R-:W1:Y:S03]  /*4930*/  MUFU.EX2 R24, R24 ;  /* 0x0000001800187308 */ /* 0x000e660000000800 */
[----:B------:R-:W-:-:S04]  /*4940*/  FMNMX.FTZ R4, R27, R4, !PT ;  /* 0x000000041b047209 */ /* 0x000fc80007810000 */
[----:B------:R-:W-:Y:S01]  /*4950*/  FMNMX.FTZ R4, R29, R4, !PT ;  /* 0x000000041d047209 */ /* 0x000fe20007810000 */
[----:B------:R-:W-:Y:S03]  /*4960*/  MUFU.EX2 R79, R79 ;  /* 0x0000004f004f7308 */ /* 0x000fe60000000800 */
[----:B------:R-:W-:-:S05]  /*4970*/  FMNMX.FTZ R4, R31, R4, !PT ;  /* 0x000000041f047209 */ /* 0x000fca0007810000 */
[----:B------:R-:W2:Y:S01]  /*4980*/  SHFL.BFLY PT, R49, R4, 0x2, 0x1f ;  /* 0x0c401f0004317f89 */ /* 0x000ea200000e0000 */
[----:B------:R4:W-:Y:S01]  /*4990*/  MUFU.EX2 R206, R53 ;  /* 0x0000003500ce7308 */ /* 0x0009e20000000800 */
[----:B-1----:R-:W-:-:S07]  /*49a0*/  F2FP.BF16.F32.PACK_AB R204, R24, R75 ;  /* 0x0000004b18cc723e */ /* 0x002fce00000010ff */
[----:B------:R-:W-:Y:S01]  /*49b0*/  MUFU.EX2 R83, R83 ;  /* 0x0000005300537308 */ /* 0x000fe20000000800 */
[----:B----4-:R-:W-:-:S07]  /*49c0*/  MOV R53, R151 ;  /* 0x0000009700357202 */ /* 0x010fce0000000f00 */
[----:B------:R1:W-:Y:S01]  /*49d0*/  MUFU.EX2 R200, R41 ;  /* 0x0000002900c87308 */ /* 0x0003e20000000800 */
[----:B--2---:R-:W-:-:S07]  /*49e0*/  FMNMX.FTZ R49, R4, R49, !PT ;  /* 0x0000003104317209 */ /* 0x004fce0007810000 */
[----:B------:R-:W-:Y:S01]  /*49f0*/  MUFU.EX2 R85, R85 ;  /* 0x0000005500557308 */ /* 0x000fe20000000800 */
[----:B-1----:R-:W-:Y:S01]  /*4a00*/  MOV R41, R151 ;  /* 0x0000009700297202 */ /* 0x002fe20000000f00 */
[----:B------:R-:W1:Y:S06]  /*4a10*/  SHFL.BFLY PT, R4, R49, 0x1, 0x1f ;  /* 0x0c201f0031047f89 */ /* 0x000e6c00000e0000 */
[----:B------:R-:W-:Y:S08]  /*4a20*/  MUFU.EX2 R198, R37 ;  /* 0x0000002500c67308 */ /* 0x000ff00000000800 */
[----:B------:R2:W-:Y:S08]  /*4a30*/  MUFU.EX2 R202, R87 ;  /* 0x0000005700ca7308 */ /* 0x0005f00000000800 */
[----:B------:R-:W-:Y:S01]  /*4a40*/  MUFU.EX2 R89, R89 ;  /* 0x0000005900597308 */ /* 0x000fe20000000800 */
[--C-:B--2---:R-:W-:Y:S01]  /*4a50*/  IMAD.MOV.U32 R87, RZ, RZ, R151.reuse ;  /* 0x000000ffff577224 */ /* 0x104fe200078e0097 */
[----:B-1----:R-:W-:Y:S01]  /*4a60*/  FMNMX.FTZ R4, R49, R4, !PT ;  /* 0x0000000431047209 */ /* 0x002fe20007810000 */
[----:B------:R-:W-:-:S03]  /*4a70*/  IMAD.MOV.U32 R49, RZ, RZ, R151 ;  /* 0x000000ffff317224 */ /* 0x000fc600078e0097 */
[C---:B------:R-:W-:Y:S01]  /*4a80*/  FSETP.NEU.FTZ.AND P2, PT, R4.reuse, -INF , PT ;  /* 0xff8000000400780b */ /* 0x040fe20003f5d000 */
[-C--:B------:R-:W-:Y:S01]  /*4a90*/  FMUL.FTZ R26, R4, R2.reuse ;  /* 0x00000002041a7220 */ /* 0x080fe20000410000 */
[----:B------:R-:W-:Y:S04]  /*4aa0*/  MUFU.EX2 R196, R91 ;  /* 0x0000005b00c47308 */ /* 0x000fe80000000800 */
[----:B------:R-:W-:Y:S02]  /*4ab0*/  FSEL R26, R26, RZ, P2 ;  /* 0x000000ff1a1a7208 */ /* 0x000fe40001000000 */
[----:B------:R-:W-:Y:S02]  /*4ac0*/  ISETP.GE.AND P2, PT, R65, 0x51, PT ;  /* 0x000000514100780c */ /* 0x000fe40003f46270 */
[----:B------:R-:W-:Y:S01]  /*4ad0*/  MUFU.EX2 R93, R93 ;  /* 0x0000005d005d7308 */ /* 0x000fe20000000800 */
[-CC-:B------:R-:W-:Y:S01]  /*4ae0*/  FFMA.FTZ R21, R21, R2.reuse, -R26.reuse ;  /* 0x0000000215157223 */ /* 0x180fe2000001081a */
[-CC-:B------:R-:W-:Y:S01]  /*4af0*/  FFMA.FTZ R59, R59, R2.reuse, -R26.reuse ;  /* 0x000000023b3b7223 */ /* 0x180fe2000001081a */
[-CC-:B------:R-:W-:Y:S01]  /*4b00*/  FFMA.FTZ R69, R69, R2.reuse, -R26.reuse ;  /* 0x0000000245457223 */ /* 0x180fe2000001081a */
[-CC-:B------:R-:W-:Y:S01]  /*4b10*/  FFMA.FTZ R63, R63, R2.reuse, -R26.reuse ;  /* 0x000000023f3f7223 */ /* 0x180fe2000001081a */
[-CC-:B------:R-:W-:Y:S01]  /*4b20*/  FFMA.FTZ R73, R73, R2.reuse, -R26.reuse ;  /* 0x0000000249497223 */ /* 0x180fe2000001081a */
[-CC-:B------:R-:W-:Y:S01]  /*4b30*/  FFMA.FTZ R51, R51, R2.reuse, -R26.reuse ;  /* 0x0000000233337223 */ /* 0x180fe2000001081a */
[-CC-:B------:R-:W-:Y:S01]  /*4b40*/  FFMA.FTZ R77, R77, R2.reuse, -R26.reuse ;  /* 0x000000024d4d7223 */ /* 0x180fe2000001081a */
[----:B------:R1:W-:Y:S01]  /*4b50*/  MUFU.EX2 R209, R21 ;  /* 0x0000001500d17308 */ /* 0x0003e20000000800 */
[-CC-:B------:R-:W-:Y:S01]  /*4b60*/  FFMA.FTZ R55, R55, R2.reuse, -R26.reuse ;  /* 0x0000000237377223 */ /* 0x180fe2000001081a */
[-CC-:B------:R-:W-:Y:S01]  /*4b70*/  FFMA.FTZ R81, R81, R2.reuse, -R26.reuse ;  /* 0x0000000251517223 */ /* 0x180fe2000001081a */
[-CC-:B------:R-:W-:Y:S01]  /*4b80*/  FFMA.FTZ R43, R43, R2.reuse, -R26.reuse ;  /* 0x000000022b2b7223 */ /* 0x180fe2000001081a */
[-CC-:B------:R-:W-:Y:S01]  /*4b90*/  FFMA.FTZ R45, R45, R2.reuse, -R26.reuse ;  /* 0x000000022d2d7223 */ /* 0x180fe2000001081a */
[-CC-:B------:R-:W-:Y:S01]  /*4ba0*/  FFMA.FTZ R35, R35, R2.reuse, -R26.reuse ;  /* 0x0000000223237223 */ /* 0x180fe2000001081a */
[-CC-:B------:R-:W-:Y:S01]  /*4bb0*/  FFMA.FTZ R47, R47, R2.reuse, -R26.reuse ;  /* 0x000000022f2f7223 */ /* 0x180fe2000001081a */
[-C--:B------:R-:W-:Y:S01]  /*4bc0*/  FFMA.FTZ R33, R33, R2.reuse, -R26 ;  /* 0x0000000221217223 */ /* 0x080fe2000001081a */
[----:B------:R-:W2:Y:S01]  /*4bd0*/  MUFU.EX2 R28, R59 ;  /* 0x0000003b001c7308 */ /* 0x000ea20000000800 */
[----:B-1----:R-:W-:Y:S01]  /*4be0*/  FADD.FTZ R21, R71, R38 ;  /* 0x0000002647157221 */ /* 0x002fe20000010000 */
[-CC-:B------:R-:W-:Y:S01]  /*4bf0*/  FFMA.FTZ R25, R25, R2.reuse, -R26.reuse ;  /* 0x0000000219197223 */ /* 0x180fe2000001081a */
[-CC-:B------:R-:W-:Y:S01]  /*4c00*/  FFMA.FTZ R39, R39, R2.reuse, -R26.reuse ;  /* 0x0000000227277223 */ /* 0x180fe2000001081a */
[-CC-:B------:R-:W-:Y:S01]  /*4c10*/  FFMA.FTZ R3, R3, R2.reuse, -R26.reuse ;  /* 0x0000000203037223 */ /* 0x180fe2000001081a */
[C---:B------:R-:W-:Y:S01]  /*4c20*/  FADD.FTZ R40, R210.reuse, R21 ;  /* 0x00000015d2287221 */ /* 0x040fe20000010000 */
[-CC-:B------:R-:W-:Y:S01]  /*4c30*/  FFMA.FTZ R27, R27, R2.reuse, -R26.reuse ;  /* 0x000000021b1b7223 */ /* 0x180fe2000001081a */
[-C--:B------:R-:W-:Y:S01]  /*4c40*/  FFMA.FTZ R29, R29, R2.reuse, -R26 ;  /* 0x000000021d1d7223 */ /* 0x080fe2000001081a */
[----:B------:R-:W1:Y:S01]  /*4c50*/  MUFU.EX2 R69, R69 ;  /* 0x0000004500457308 */ /* 0x000e620000000800 */
[----:B------:R-:W-:Y:S01]  /*4c60*/  FADD.FTZ R21, R75, R40 ;  /* 0x000000284b157221 */ /* 0x000fe20000010000 */
[----:B------:R-:W-:Y:S01]  /*4c70*/  FFMA.FTZ R31, R31, R2, -R26 ;  /* 0x000000021f1f7223 */ /* 0x000fe2000001081a */
[----:B------:R-:W-:Y:S01]  /*4c80*/  F2FP.BF16.F32.PACK_AB R210, R210, R71 ;  /* 0x00000047d2d2723e */ /* 0x000fe200000010ff */
[----:B------:R-:W-:-:S02]  /*4c90*/  IMAD.MOV.U32 R91, RZ, RZ, R151 ;  /* 0x000000ffff5b7224 */ /* 0x000fc400078e0097 */
[----:B------:R-:W-:Y:S01]  /*4ca0*/  FADD.FTZ R42, R24, R21 ;  /* 0x00000015182a7221 */ /* 0x000fe20000010000 */
[--C-:B------:R-:W-:Y:S01]  /*4cb0*/  IMAD.MOV.U32 R75, RZ, RZ, R151.reuse ;  /* 0x000000ffff4b7224 */ /* 0x100fe200078e0097 */
[----:B------:R-:W-:Y:S01]  /*4cc0*/  MOV R71, R151 ;  /* 0x0000009700477202 */ /* 0x000fe20000000f00 */
[----:B------:R4:W5:Y:S01]  /*4cd0*/  MUFU.EX2 R30, R63 ;  /* 0x0000003f001e7308 */ /* 0x0009620000000800 */
[----:B--2---:R-:W-:Y:S01]  /*4ce0*/  FADD.FTZ R40, R209, R28 ;  /* 0x0000001cd1287221 */ /* 0x004fe20000010000 */
[----:B------:R-:W-:Y:S01]  /*4cf0*/  FADD.FTZ R37, R79, R42 ;  /* 0x0000002a4f257221 */ /* 0x000fe20000010000 */
[----:B------:R-:W-:Y:S01]  /*4d00*/  F2FP.BF16.F32.PACK_AB R209, R28, R209 ;  /* 0x000000d11cd1723e */ /* 0x000fe200000010ff */
[----:B------:R-:W-:Y:S01]  /*4d10*/  IMAD.MOV.U32 R28, RZ, RZ, R151 ;  /* 0x000000ffff1c7224 */ /* 0x000fe200078e0097 */
[----:B------:R-:W-:Y:S01]  /*4d20*/  MOV R65, R151 ;  /* 0x0000009700417202 */ /* 0x000fe20000000f00 */
[C---:B------:R-:W-:Y:S01]  /*4d30*/  FADD.FTZ R44, R206.reuse, R37 ;  /* 0x00000025ce2c7221 */ /* 0x040fe20000010000 */
[----:B------:R-:W-:Y:S01]  /*4d40*/  F2FP.BF16.F32.PACK_AB R206, R206, R79 ;  /* 0x0000004fcece723e */ /* 0x000fe200000010ff */
[----:B------:R-:W2:Y:S01]  /*4d50*/  MUFU.EX2 R73, R73 ;  /* 0x0000004900497308 */ /* 0x000ea20000000800 */
[----:B-1----:R-:W-:Y:S01]  /*4d60*/  FADD.FTZ R21, R69, R40 ;  /* 0x0000002845157221 */ /* 0x002fe20000010000 */
[----:B------:R-:W-:Y:S01]  /*4d70*/  FADD.FTZ R37, R83, R44 ;  /* 0x0000002c53257221 */ /* 0x000fe20000010000 */
[--C-:B------:R-:W-:Y:S01]  /*4d80*/  IMAD.MOV.U32 R79, RZ, RZ, R151.reuse ;  /* 0x000000ffff4f7224 */ /* 0x100fe200078e0097 */
[----:B------:R-:W-:Y:S01]  /*4d90*/  MOV R59, R151 ;  /* 0x00000097003b7202 */ /* 0x000fe20000000f00 */
[----:B----4-:R-:W-:-:S02]  /*4da0*/  IMAD.MOV.U32 R63, RZ, RZ, R151 ;  /* 0x000000ffff3f7224 */ /* 0x010fc400078e0097 */
[C---:B------:R-:W-:Y:S01]  /*4db0*/  FADD.FTZ R44, R200.reuse, R37 ;  /* 0x00000025c82c7221 */ /* 0x040fe20000010000 */
[----:B------:R-:W-:Y:S01]  /*4dc0*/  F2FP.BF16.F32.PACK_AB R200, R200, R83 ;  /* 0x00000053c8c8723e */ /* 0x000fe200000010ff */
[----:B------:R1:W4:Y:S01]  /*4dd0*/  MUFU.EX2 R32, R51 ;  /* 0x0000003300207308 */ /* 0x0003220000000800 */
[C---:B-----5:R-:W-:Y:S01]  /*4de0*/  FADD.FTZ R42, R30.reuse, R21 ;  /* 0x000000151e2a7221 */ /* 0x060fe20000010000 */
[----:B------:R-:W-:Y:S01]  /*4df0*/  F2FP.BF16.F32.PACK_AB R211, R30, R69 ;  /* 0x000000451ed3723e */ /* 0x000fe200000010ff */
[--C-:B------:R-:W-:Y:S01]  /*4e00*/  IMAD.MOV.U32 R69, RZ, RZ, R151.reuse ;  /* 0x000000ffff457224 */ /* 0x100fe200078e0097 */
[----:B------:R-:W-:Y:S01]  /*4e10*/  MOV R83, R151 ;  /* 0x0000009700537202 */ /* 0x000fe20000000f00 */
[--C-:B------:R-:W-:Y:S02]  /*4e20*/  IMAD.MOV.U32 R37, RZ, RZ, R151.reuse ;  /* 0x000000ffff257224 */ /* 0x100fe400078e0097 */
[--C-:B------:R-:W-:Y:S01]  /*4e30*/  IMAD.MOV.U32 R30, RZ, RZ, R151.reuse ;  /* 0x000000ffff1e7224 */ /* 0x100fe200078e0097 */
[----:B------:R-:W5:Y:S01]  /*4e40*/  MUFU.EX2 R77, R77 ;  /* 0x0000004d004d7308 */ /* 0x000f620000000800 */
[----:B--2---:R-:W-:Y:S01]  /*4e50*/  FADD.FTZ R21, R73, R42 ;  /* 0x0000002a49157221 */ /* 0x004fe20000010000 */
[----:B-1----:R-:W-:-:S06]  /*4e60*/  IMAD.MOV.U32 R51, RZ, RZ, R151 ;  /* 0x000000ffff337224 */ /* 0x002fcc00078e0097 */
[----:B------:R1:W2:Y:S01]  /*4e70*/  MUFU.EX2 R34, R55 ;  /* 0x0000003700227308 */ /* 0x0002a20000000800 */
[C---:B----4-:R-:W-:Y:S01]  /*4e80*/  FADD.FTZ R42, R32.reuse, R21 ;  /* 0x00000015202a7221 */ /* 0x050fe20000010000 */
[----:B------:R-:W-:Y:S01]  /*4e90*/  F2FP.BF16.F32.PACK_AB R205, R32, R73 ;  /* 0x0000004920cd723e */ /* 0x000fe200000010ff */
[----:B------:R-:W-:Y:S01]  /*4ea0*/  IMAD.MOV.U32 R73, RZ, RZ, R151 ;  /* 0x000000ffff497224 */ /* 0x000fe200078e0097 */
[----:B------:R-:W-:-:S04]  /*4eb0*/  MOV R32, R151 ;  /* 0x0000009700207202 */ /* 0x000fc80000000f00 */
[----:B------:R-:W4:Y:S01]  /*4ec0*/  MUFU.EX2 R81, R81 ;  /* 0x0000005100517308 */ /* 0x000f220000000800 */
[----:B-----5:R-:W-:Y:S01]  /*4ed0*/  FADD.FTZ R21, R77, R42 ;  /* 0x0000002a4d157221 */ /* 0x020fe20000010000 */
[----:B-1----:R-:W-:-:S06]  /*4ee0*/  IMAD.MOV.U32 R55, RZ, RZ, R151 ;  /* 0x000000ffff377224 */ /* 0x002fcc00078e0097 */
[----:B------:R1:W5:Y:S01]  /*4ef0*/  MUFU.EX2 R36, R43 ;  /* 0x0000002b00247308 */ /* 0x0003620000000800 */
[C---:B--2---:R-:W-:Y:S01]  /*4f00*/  FADD.FTZ R42, R34.reuse, R21 ;  /* 0x00000015222a7221 */ /* 0x044fe20000010000 */
[----:B------:R-:W-:Y:S01]  /*4f10*/  F2FP.BF16.F32.PACK_AB R207, R34, R77 ;  /* 0x0000004d22cf723e */ /* 0x000fe200000010ff */
[----:B------:R-:W-:Y:S01]  /*4f20*/  IMAD.MOV.U32 R34, RZ, RZ, R151 ;  /* 0x000000ffff227224 */ /* 0x000fe200078e0097 */
[----:B------:R-:W-:-:S04]  /*4f30*/  MOV R77, R151 ;  /* 0x00000097004d7202 */ /* 0x000fc80000000f00 */
[----:B------:R-:W2:Y:S01]  /*4f40*/  MUFU.EX2 R45, R45 ;  /* 0x0000002d002d7308 */ /* 0x000ea20000000800 */
[----:B----4-:R-:W-:Y:S01]  /*4f50*/  FADD.FTZ R21, R81, R42 ;  /* 0x0000002a51157221 */ /* 0x010fe20000010000 */
[----:B-1----:R-:W-:-:S06]  /*4f60*/  IMAD.MOV.U32 R43, RZ, RZ, R151 ;  /* 0x000000ffff2b7224 */ /* 0x002fcc00078e0097 */
[----:B------:R1:W-:Y:S01]  /*4f70*/  MUFU.EX2 R40, R35 ;  /* 0x0000002300287308 */ /* 0x0003e20000000800 */
[C---:B-----5:R-:W-:Y:S01]  /*4f80*/  FADD.FTZ R42, R36.reuse, R21 ;  /* 0x00000015242a7221 */ /* 0x060fe20000010000 */
[----:B------:R-:W-:Y:S01]  /*4f90*/  F2FP.BF16.F32.PACK_AB R201, R36, R81 ;  /* 0x0000005124c9723e */ /* 0x000fe200000010ff */
[--C-:B------:R-:W-:Y:S02]  /*4fa0*/  IMAD.MOV.U32 R81, RZ, RZ, R151.reuse ;  /* 0x000000ffff517224 */ /* 0x100fe400078e0097 */
[----:B------:R-:W-:-:S03]  /*4fb0*/  IMAD.MOV.U32 R36, RZ, RZ, R151 ;  /* 0x000000ffff247224 */ /* 0x000fc600078e0097 */
[----:B------:R4:W5:Y:S01]  /*4fc0*/  MUFU.EX2 R38, R47 ;  /* 0x0000002f00267308 */ /* 0x0009620000000800 */
[----:B-1----:R-:W-:Y:S01]  /*4fd0*/  FADD.FTZ R35, R85, R44 ;  /* 0x0000002c55237221 */ /* 0x002fe20000010000 */
[----:B--2---:R-:W-:-:S03]  /*4fe0*/  FADD.FTZ R21, R45, R42 ;  /* 0x0000002a2d157221 */ /* 0x004fc60000010000 */
[C---:B------:R-:W-:Y:S01]  /*4ff0*/  FADD.FTZ R44, R202.reuse, R35 ;  /* 0x00000023ca2c7221 */ /* 0x040fe20000010000 */
[----:B------:R-:W-:Y:S01]  /*5000*/  F2FP.BF16.F32.PACK_AB R202, R202, R85 ;  /* 0x00000055caca723e */ /* 0x000fe200000010ff */
[----:B------:R-:W-:Y:S01]  /*5010*/  IMAD.MOV.U32 R85, RZ, RZ, R151 ;  /* 0x000000ffff557224 */ /* 0x000fe200078e0097 */
[----:B------:R-:W1:Y:S01]  /*5020*/  MUFU.EX2 R33, R33 ;  /* 0x0000002100217308 */ /* 0x000e620000000800 */
[----:B------:R-:W-:Y:S01]  /*5030*/  FADD.FTZ R35, R89, R44 ;  /* 0x0000002c59237221 */ /* 0x000fe20000010000 */
[-C--:B----4-:R-:W-:Y:S02]  /*5040*/  MOV R47, R151.reuse ;  /* 0x00000097002f7202 */ /* 0x090fe40000000f00 */
[----:B------:R-:W-:Y:S01]  /*5050*/  MOV R44, R151 ;  /* 0x00000097002c7202 */ /* 0x000fe20000000f00 */
[C---:B------:R-:W-:Y:S01]  /*5060*/  FADD.FTZ R26, R196.reuse, R35 ;  /* 0x00000023c41a7221 */ /* 0x040fe20000010000 */
[----:B------:R-:W-:Y:S02]  /*5070*/  F2FP.BF16.F32.PACK_AB R196, R196, R89 ;  /* 0x00000059c4c4723e */ /* 0x000fe400000010ff */
[----:B------:R-:W2:Y:S01]  /*5080*/  MUFU.EX2 R95, R95 ;  /* 0x0000005f005f7308 */ /* 0x000ea20000000800 */
[----:B------:R-:W-:Y:S01]  /*5090*/  FADD.FTZ R35, R93, R26 ;  /* 0x0000001a5d237221 */ /* 0x000fe20000010000 */
[C---:B-----5:R-:W-:Y:S01]  /*50a0*/  FADD.FTZ R42, R38.reuse, R21 ;  /* 0x00000015262a7221 */ /* 0x060fe20000010000 */
[----:B------:R-:W-:Y:S01]  /*50b0*/  F2FP.BF16.F32.PACK_AB R203, R38, R45 ;  /* 0x0000002d26cb723e */ /* 0x000fe200000010ff */
[----:B------:R-:W-:-:S02]  /*50c0*/  IMAD.MOV.U32 R45, RZ, RZ, R151 ;  /* 0x000000ffff2d7224 */ /* 0x000fc400078e0097 */
[C---:B------:R-:W-:Y:S01]  /*50d0*/  FADD.FTZ R24, R198.reuse, R35 ;  /* 0x00000023c6187221 */ /* 0x040fe20000010000 */
[----:B------:R-:W-:Y:S01]  /*50e0*/  F2FP.BF16.F32.PACK_AB R198, R198, R93 ;  /* 0x0000005dc6c6723e */ /* 0x000fe200000010ff */
[--C-:B------:R-:W-:Y:S01]  /*50f0*/  IMAD.MOV.U32 R93, RZ, RZ, R151.reuse ;  /* 0x000000ffff5d7224 */ /* 0x100fe200078e0097 */
[----:B------:R4:W5:Y:S01]  /*5100*/  MUFU.EX2 R192, R97 ;  /* 0x0000006100c07308 */ /* 0x0009620000000800 */
[----:B-1----:R-:W-:Y:S01]  /*5110*/  FADD.FTZ R21, R33, R42 ;  /* 0x0000002a21157221 */ /* 0x002fe20000010000 */
[C---:B------:R-:W-:Y:S01]  /*5120*/  F2FP.BF16.F32.PACK_AB R197, R40.reuse, R33 ;  /* 0x0000002128c5723e */ /* 0x040fe200000010ff */
[----:B------:R-:W-:Y:S01]  /*5130*/  IMAD.MOV.U32 R33, RZ, RZ, R151 ;  /* 0x000000ffff217224 */ /* 0x000fe200078e0097 */
[-C--:B------:R-:W-:Y:S02]  /*5140*/  MOV R89, R151.reuse ;  /* 0x0000009700597202 */ /* 0x080fe40000000f00 */
[----:B------:R-:W-:Y:S02]  /*5150*/  MOV R38, R151 ;  /* 0x0000009700267202 */ /* 0x000fe40000000f00 */
[----:B------:R-:W1:Y:S01]  /*5160*/  MUFU.EX2 R25, R25 ;  /* 0x0000001900197308 */ /* 0x000e620000000800 */
[----:B--2---:R-:W-:Y:S01]  /*5170*/  FADD.FTZ R35, R95, R24 ;  /* 0x000000185f237221 */ /* 0x004fe20000010000 */
[----:B------:R-:W-:Y:S01]  /*5180*/  FADD.FTZ R24, R40, R21 ;  /* 0x0000001528187221 */ /* 0x000fe20000010000 */
[----:B----4-:R-:W-:-:S02]  /*5190*/  IMAD.MOV.U32 R97, RZ, RZ, R151 ;  /* 0x000000ffff617224 */ /* 0x010fc400078e0097 */
[----:B------:R-:W-:-:S03]  /*51a0*/  IMAD.MOV.U32 R40, RZ, RZ, R151 ;  /* 0x000000ffff287224 */ /* 0x000fc600078e0097 */
[----:B------:R-:W-:Y:S01]  /*51b0*/  MUFU.EX2 R99, R99 ;  /* 0x0000006300637308 */ /* 0x000fe20000000800 */
[C---:B-----5:R-:W-:Y:S01]  /*51c0*/  FADD.FTZ R42, R192.reuse, R35 ;  /* 0x00000023c02a7221 */ /* 0x060fe20000010000 */
[----:B------:R-:W-:Y:S02]  /*51d0*/  F2FP.BF16.F32.PACK_AB R192, R192, R95 ;  /* 0x0000005fc0c0723e */ /* 0x000fe400000010ff */
[-C--:B------:R-:W-:Y:S02]  /*51e0*/  MOV R95, R151.reuse ;  /* 0x00000097005f7202 */ /* 0x080fe40000000f00 */
[----:B------:R-:W-:Y:S02]  /*51f0*/  MOV R35, R151 ;  /* 0x0000009700237202 */ /* 0x000fe40000000f00 */
[----:B---3--:R2:W3:Y:S01]  /*5200*/  MUFU.EX2 R0, R39 ;  /* 0x0000002700007308 */ /* 0x0084e20000000800 */
[----:B-1----:R-:W-:-:S07]  /*5210*/  FADD.FTZ R21, R25, R24 ;  /* 0x0000001819157221 */ /* 0x002fce0000010000 */
[----:B------:R-:W1:Y:S01]  /*5220*/  MUFU.EX2 R20, R20 ;  /* 0x0000001400147308 */ /* 0x000e620000000800 */
[----:B--2---:R-:W-:-:S07]  /*5230*/  IMAD.MOV.U32 R39, RZ, RZ, R151 ;  /* 0x000000ffff277224 */ /* 0x004fce00078e0097 */
[----:B------:R-:W2:Y:S01]  /*5240*/  MUFU.EX2 R3, R3 ;  /* 0x0000000300037308 */ /* 0x000ea20000000800 */
[----:B---3--:R-:W-:Y:S01]  /*5250*/  F2FP.BF16.F32.PACK_AB R199, R0, R25 ;  /* 0x0000001900c7723e */ /* 0x008fe200000010ff */
[----:B------:R-:W-:-:S06]  /*5260*/  IMAD.MOV.U32 R25, RZ, RZ, R151 ;  /* 0x000000ffff197224 */ /* 0x000fcc00078e0097 */
[----:B------:R3:W4:Y:S01]  /*5270*/  MUFU.EX2 R26, R27 ;  /* 0x0000001b001a7308 */ /* 0x0007220000000800 */
[----:B-1----:R-:W-:-:S07]  /*5280*/  F2FP.BF16.F32.PACK_AB R194, R20, R99 ;  /* 0x0000006314c2723e */ /* 0x002fce00000010ff */
[----:B------:R-:W1:Y:S01]  /*5290*/  MUFU.EX2 R29, R29 ;  /* 0x0000001d001d7308 */ /* 0x000e620000000800 */
[----:B---3--:R-:W-:Y:S01]  /*52a0*/  FADD.FTZ R27, R99, R42 ;  /* 0x0000002a631b7221 */ /* 0x008fe20000010000 */
[----:B------:R-:W-:Y:S01]  /*52b0*/  FADD.FTZ R42, R0, R21 ;  /* 0x00000015002a7221 */ /* 0x000fe20000010000 */
[----:B------:R-:W-:Y:S01]  /*52c0*/  MOV R0, 0x3f800000 ;  /* 0x3f80000000007802 */ /* 0x000fe20000000f00 */
[----:B------:R-:W-:Y:S02]  /*52d0*/  IMAD.MOV.U32 R99, RZ, RZ, R151 ;  /* 0x000000ffff637224 */ /* 0x000fe400078e0097 */
[----:B------:R-:W-:Y:S01]  /*52e0*/  FADD.FTZ R21, R20, R27 ;  /* 0x0000001b14157221 */ /* 0x000fe20000010000 */
[----:B--2---:R-:W-:Y:S01]  /*52f0*/  FADD.FTZ R27, R3, R42 ;  /* 0x0000002a031b7221 */ /* 0x004fe20000010000 */
[----:B------:R-:W-:Y:S01]  /*5300*/  IMAD.MOV.U32 R42, RZ, RZ, R151 ;  /* 0x000000ffff2a7224 */ /* 0x000fe200078e0097 */
[----:B------:R2:W3:Y:S01]  /*5310*/  MUFU.EX2 R24, R31 ;  /* 0x0000001f00187308 */ /* 0x0004e20000000800 */
[C---:B----4-:R-:W-:Y:S01]  /*5320*/  F2FP.BF16.F32.PACK_AB R193, R26.reuse, R3 ;  /* 0x000000031ac1723e */ /* 0x050fe200000010ff */
[----:B------:R-:W-:Y:S01]  /*5330*/  FADD.FTZ R20, R26, R27 ;  /* 0x0000001b1a147221 */ /* 0x000fe20000010000 */
[----:B------:R-:W-:Y:S01]  /*5340*/  IMAD.MOV.U32 R3, RZ, RZ, 0x3f800000 ;  /* 0x3f800000ff037424 */ /* 0x000fe200078e00ff */
[----:B------:R-:W-:-:S02]  /*5350*/  MOV R26, R151 ;  /* 0x00000097001a7202 */ /* 0x000fc40000000f00 */
[----:B-1----:R-:W-:Y:S01]  /*5360*/  FADD.FTZ R27, R29, R20 ;  /* 0x000000141d1b7221 */ /* 0x002fe20000010000 */
[----:B--2---:R-:W-:-:S03]  /*5370*/  IMAD.MOV.U32 R31, RZ, RZ, R151 ;  /* 0x000000ffff1f7224 */ /* 0x004fc600078e0097 */
[C---:B---3--:R-:W-:Y:S01]  /*5380*/  FADD.FTZ R20, R24.reuse, R27 ;  /* 0x0000001b18147221 */ /* 0x048fe20000010000 */
[----:B------:R-:W-:Y:S01]  /*5390*/  F2FP.BF16.F32.PACK_AB R195, R24, R29 ;  /* 0x0000001d18c3723e */ /* 0x000fe200000010ff */
[--C-:B------:R-:W-:Y:S01]  /*53a0*/  IMAD.MOV.U32 R27, RZ, RZ, R151.reuse ;  /* 0x000000ffff1b7224 */ /* 0x100fe200078e0097 */
[----:B------:R-:W-:Y:S01]  /*53b0*/  MOV R29, R151 ;  /* 0x00000097001d7202 */ /* 0x000fe20000000f00 */
[----:B------:R-:W-:Y:S01]  /*53c0*/  IMAD.MOV.U32 R24, RZ, RZ, R151 ;  /* 0x000000ffff187224 */ /* 0x000fe200078e0097 */
[----:B------:R-:W-:Y:S06]  /*53d0*/  @!P2 BRA `(.L_x_15) ;  /* 0x0000004000e0a947 */ /* 0x000fec0003800000 */
[----:B------:R-:W-:Y:S01]  /*53e0*/  R2UR UR61, R19 ;  /* 0x00000000133d72ca */ /* 0x000fe200000e0000 */
[----:B------:R-:W-:Y:S01]  /*53f0*/  IMAD.MOV.U32 R223, RZ, RZ, R4 ;  /* 0x000000ffffdf7224 */ /* 0x000fe200078e0004 */
[----:B------:R-:W-:Y:S01]  /*5400*/  IADD3 R221, R152, -0x2, RZ ;  /* 0xfffffffe98dd7810 */ /* 0x000fe20007ffe0ff */
[----:B------:R-:W-:Y:S01]  /*5410*/  IMAD.MOV.U32 R222, RZ, RZ, R5 ;  /* 0x000000ffffde7224 */ /* 0x000fe200078e0005 */
[----:B------:R-:W-:Y:S02]  /*5420*/  MOV R0, 0x3f800000 ;  /* 0x3f80000000007802 */ /* 0x000fe40000000f00 */
[----:B------:R-:W-:Y:S02]  /*5430*/  CS2R R150, SRZ ;  /* 0x0000000000967805 */ /* 0x000fe4000001ff00 */
[----:B------:R-:W-:Y:S02]  /*5440*/  CS2R R146, SRZ ;  /* 0x0000000000927805 */ /* 0x000fe4000001ff00 */
[----:B------:R-:W-:-:S02]  /*5450*/  CS2R R142, SRZ ;  /* 0x00000000008e7805 */ /* 0x000fc4000001ff00 */
[----:B------:R-:W-:Y:S02]  /*5460*/  CS2R R138, SRZ ;  /* 0x00000000008a7805 */ /* 0x000fe4000001ff00 */
[----:B------:R-:W-:Y:S02]  /*5470*/  CS2R R134, SRZ ;  /* 0x0000000000867805 */ /* 0x000fe4000001ff00 */
[----:B------:R-:W-:Y:S02]  /*5480*/  CS2R R130, SRZ ;  /* 0x0000000000827805 */ /* 0x000fe4000001ff00 */
        /* <DEDUP_REMOVED lines=57> */
[----:B------:R-:W-:Y:S01]  /*5820*/  CS2R R24, SRZ ;  /* 0x0000000000187805 */ /* 0x000fe2000001ff00 */
[----:B------:R-:W-:Y:S01]  /*5830*/  UMOV UR39, UR38 ;  /* 0x0000002600277c82 */ /* 0x000fe20008000000 */
[----:B------:R-:W-:-:S05]  /*5840*/  ULDC UR37, c[0x0][0x9d8] ;  /* 0x0002760000257ab9 */ /* 0x000fca0000000800 */
.L_x_24:
[----:B------:R-:W-:-:S04]  /*5850*/  UIADD3 UR4, UR39, 0x1, URZ ;  /* 0x0000000127047890 */ /* 0x000fc8000fffe03f */
[----:B------:R-:W-:-:S04]  /*5860*/  UISETP.NE.AND UP0, UPT, UR4, 0x2, UPT ;  /* 0x000000020400788c */ /* 0x000fc8000bf05270 */
[----:B------:R-:W-:Y:S02]  /*5870*/  USEL UR5, URZ, 0x1, UP0 ;  /* 0x000000013f057887 */ /* 0x000fe40008000000 */
[----:B------:R-:W-:Y:S02]  /*5880*/  USEL UR38, UR4, URZ, UP0 ;  /* 0x0000003f04267287 */ /* 0x000fe40008000000 */
[----:B------:R-:W-:-:S06]  /*5890*/  ULOP3.LUT UR4, UR61, UR5, URZ, 0x3c, !UPT ;  /* 0x000000053d047292 */ /* 0x000fcc000f8e3c3f */
[----:B------:R-:W-:Y:S01]  /*58a0*/  IMAD.U32 R19, RZ, RZ, UR4 ;  /* 0x00000004ff137e24 */ /* 0x000fe2000f8e00ff */
[----:B------:R-:W-:Y:S06]  /*58b0*/  @!P0 BRA `(.L_x_16) ;  /* 0x0000000000048947 */ /* 0x000fec0003800000 */
[----:B------:R-:W-:Y:S01]  /*58c0*/  BPT.TRAP 0x1 ;  /* 0x000000040000795c */ /* 0x000fe20000300000 */
.L_x_16:
[----:B------:R-:W-:Y:S02]  /*58d0*/  R2UR UR5, R18 ;  /* 0x00000000120572ca */ /* 0x000fe400000e0000 */
[----:B------:R-:W-:-:S11]  /*58e0*/  R2UR UR4, R19 ;  /* 0x00000000130472ca */ /* 0x000fd600000e0000 */
[----:B------:R-:W-:Y:S02]  /*58f0*/  ULEA UR60, UR38, UR5, 0x3 ;  /* 0x00000005263c7291 */ /* 0x000fe4000f8e183f */
[----:B------:R-:W-:-:S05]  /*5900*/  IMAD.U32 R2, RZ, RZ, UR4 ;  /* 0x00000004ff027e24 */ /* 0x000fca000f8e00ff */
[----:B------:R-:W-:-:S04]  /*5910*/  SHF.L.U32 R2, R2, 0x1f, RZ ;  /* 0x0000001f02027819 */ /* 0x000fc800000006ff */
[----:B------:R1:W2:Y:S01]  /*5920*/  SYNCS.PHASECHK.TRANS64.TRYWAIT P2, [UR60+0x38830], R2 ;  /* 0x03883002ff0075a7 */ /* 0x0002a2000804017c */
[----:B------:R-:W-:Y:S05]  /*5930*/  @!P0 BRA `(.L_x_17) ;  /* 0x0000000000048947 */ /* 0x000fea0003800000 */
[----:B------:R-:W-:Y:S01]  /*5940*/  BPT.TRAP 0x1 ;  /* 0x000000040000795c */ /* 0x000fe20000300000 */
.L_x_17:
[----:B--2---:R-:W-:Y:S05]  /*5950*/  @P2 BRA `(.L_x_18) ;  /* 0x0000000000082947 */ /* 0x004fea0003800000 */
[----:B------:R-:W2:Y:S02]  /*5960*/  SYNCS.PHASECHK.TRANS64.TRYWAIT P2, [UR60+0x38830], R2 ;  /* 0x03883002ff0075a7 */ /* 0x000ea4000804017c */
[----:B--2---:R-:W-:Y:S05]  /*5970*/  @!P2 BRA `(.L_x_19) ;  /* 0x0000009800cca947 */ /* 0x004fea0003800000 */
.L_x_18:
[----:B------:R-:W-:Y:S01]  /*5980*/  R2UR UR4, R22 ;  /* 0x00000000160472ca */ /* 0x000fe200000e0000 */
[----:B------:R-:W-:Y:S01]  /*5990*/  WARPGROUP.ARRIVE ;  /* 0x00000000000079c5 */ /* 0x000fe20000000000 */
[----:B------:R-:W-:Y:S01]  /*59a0*/  R2UR UR10, R14 ;  /* 0x000000000e0a72ca */ /* 0x000fe200000e0000 */
[----:B------:R-:W-:Y:S01]  /*59b0*/  UMOV UR59, 0x40000040 ;  /* 0x40000040003b7882 */ /* 0x000fe20000000000 */
        /* <DEDUP_REMOVED lines=9> */
[----:B------:R-:W-:Y:S01]  /*5a50*/  UIMAD UR4, UR38, 0xa00, UR4 ;  /* 0x00000a00260478a4 */ /* 0x000fe2000f8e0204 */
[-C--:B------:R-:W-:Y:S01]  /*5a60*/  FMUL.FTZ R24, R24, R3.reuse ;  /* 0x0000000318187220 */ /* 0x080fe20000410000 */
[----:B------:R-:W-:Y:S01]  /*5a70*/  UMOV UR56, UR10 ;  /* 0x0000000a00387c82 */ /* 0x000fe20008000000 */
[----:B------:R-:W-:Y:S01]  /*5a80*/  UMOV UR43, 0x40000040 ;  /* 0x40000040002b7882 */ /* 0x000fe20000000000 */
[----:B------:R-:W-:Y:S01]  /*5a90*/  UMOV UR57, UR11 ;  /* 0x0000000b00397c82 */ /* 0x000fe20008000000 */
[----:B------:R-:W-:Y:S01]  /*5aa0*/  UIADD3 UR5, UR4, 0x80, URZ ;  /* 0x0000008004057890 */ /* 0x000fe2000fffe03f */
[-C--:B------:R-:W-:Y:S01]  /*5ab0*/  FMUL.FTZ R25, R25, R3.reuse ;  /* 0x0000000319197220 */ /* 0x080fe20000410000 */
[----:B------:R-:W-:Y:S01]  /*5ac0*/  UMOV UR58, UR4 ;  /* 0x00000004003a7c82 */ /* 0x000fe20008000000 */
[----:B------:R-:W-:Y:S01]  /*5ad0*/  UIADD3 UR6, UR4, 0x100, URZ ;  /* 0x0000010004067890 */ /* 0x000fe2000fffe03f */
[----:B------:R-:W-:Y:S01]  /*5ae0*/  HGMMA.64x16x16.F32.BF16 R184, gdesc[UR56], RZ, !UPT, gsb0 ;  /* 0x0020000038b879f0 */ /* 0x000fe2000c0018ff */
[----:B------:R-:W-:Y:S01]  /*5af0*/  UMOV UR56, UR10 ;  /* 0x0000000a00387c82 */ /* 0x000fe20008000000 */
[----:B------:R-:W-:Y:S01]  /*5b00*/  UMOV UR57, UR11 ;  /* 0x0000000b00397c82 */ /* 0x000fe20008000000 */
[----:B------:R-:W-:Y:S01]  /*5b10*/  UMOV UR58, UR5 ;  /* 0x00000005003a7c82 */ /* 0x000fe20008000000 */
[----:B------:R-:W-:Y:S01]  /*5b20*/  UMOV UR59, 0x40000040 ;  /* 0x40000040003b7882 */ /* 0x000fe20000000000 */
[----:B------:R-:W-:Y:S01]  /*5b30*/  UIADD3 UR5, UR4, 0x180, URZ ;  /* 0x0000018004057890 */ /* 0x000fe2000fffe03f */
[-C--:B------:R-:W-:Y:S01]  /*5b40*/  FMUL.FTZ R28, R28, R3.reuse ;  /* 0x000000031c1c7220 */ /* 0x080fe20000410000 */
        /* <DEDUP_REMOVED lines=12> */
[----:B------:R-:W-:Y:S01]  /*5c10*/  UMOV UR47, 0x40000040 ;  /* 0x40000040002f7882 */ /* 0x000fe20000000000 */
[----:B------:R-:W-:Y:S01]  /*5c20*/  UIADD3 UR50, UR4, 0x782, URZ ;  /* 0x0000078204327890 */ /* 0x000fe2000fffe03f */
[-C--:B------:R-:W-:Y:S01]  /*5c30*/  FMUL.FTZ R41, R41, R3.reuse ;  /* 0x0000000329297220 */ /* 0x080fe20000410000 */
[----:B------:R-:W-:Y:S01]  /*5c40*/  UMOV UR51, 0x40000040 ;  /* 0x4000004000337882 */ /* 0x000fe20000000000 */
[----:B------:R-:W-:Y:S01]  /*5c50*/  UIADD3 UR54, UR4, 0x784, URZ ;  /* 0x0000078404367890 */ /* 0x000fe2000fffe03f */
[-C--:B------:R-:W-:Y:S01]  /*5c60*/  FMUL.FTZ R44, R44, R3.reuse ;  /* 0x000000032c2c7220 */ /* 0x080fe20000410000 */
[----:B------:R-:W-:Y:S01]  /*5c70*/  UMOV UR55, 0x40000040 ;  /* 0x4000004000377882 */ /* 0x000fe20000000000 */
[----:B------:R-:W-:Y:S01]  /*5c80*/  UMOV UR7, 0x40000040 ;  /* 0x4000004000077882 */ /* 0x000fe20000000000 */
[-C--:B------:R-:W-:Y:S01]  /*5c90*/  FMUL.FTZ R45, R45, R3.reuse ;  /* 0x000000032d2d7220 */ /* 0x080fe20000410000 */
        /* <DEDUP_REMOVED lines=23> */
[----:B------:R-:W-:Y:S01]  /*5e10*/  FMUL.FTZ R93, R93, R3 ;  /* 0x000000035d5d7220 */ /* 0x000fe20000410000 */
[----:B------:R-:W-:-:S02]  /*5e20*/  WARPGROUP.DEPBAR.LE gsb0, 0x0 ;  /* 0x00008000000079c5 */ /* 0x000fc40000010000 */
[----:B------:R-:W-:Y:S01]  /*5e30*/  WARPGROUP.ARRIVE ;  /* 0x00000000000079c5 */ /* 0x000fe20000000000 */
[-C--:B------:R-:W-:Y:S01]  /*5e40*/  FMUL.FTZ R96, R96, R3.reuse ;  /* 0x0000000360607220 */ /* 0x080fe20000410000 */
[-C--:B------:R-:W-:Y:S01]  /*5e50*/  FMUL.FTZ R97, R97, R3.reuse ;  /* 0x0000000361617220 */ /* 0x080fe20000410000 */
[-C--:B------:R-:W-:Y:S01]  /*5e60*/  FMUL.FTZ R100, R100, R3.reuse ;  /* 0x0000000364647220 */ /* 0x080fe20000410000 */
[-C--:B------:R-:W-:Y:S01]  /*5e70*/  FMUL.FTZ R101, R101, R3.reuse ;  /* 0x0000000365657220 */ /* 0x080fe20000410000 */
[-C--:B------:R-:W-:Y:S01]  /*5e80*/  FMUL.FTZ R104, R104, R3.reuse ;  /* 0x0000000368687220 */ /* 0x080fe20000410000 */
[----:B------:R-:W-:Y:S01]  /*5e90*/  HGMMA.64x16x16.F32.BF16 R176, gdesc[UR56], RZ, !UPT, gsb0 ;  /* 0x0020000038b079f0 */ /* 0x000fe2000c0018ff */
[----:B------:R-:W-:Y:S01]  /*5ea0*/  UMOV UR56, UR10 ;  /* 0x0000000a00387c82 */ /* 0x000fe20008000000 */
[----:B------:R-:W-:Y:S01]  /*5eb0*/  UMOV UR57, UR11 ;  /* 0x0000000b00397c82 */ /* 0x000fe20008000000 */
[----:B------:R-:W-:Y:S01]  /*5ec0*/  UMOV UR58, UR6 ;  /* 0x00000006003a7c82 */ /* 0x000fe20008000000 */
[----:B------:R-:W-:Y:S01]  /*5ed0*/  UMOV UR59, 0x40000040 ;  /* 0x40000040003b7882 */ /* 0x000fe20000000000 */
[----:B------:R-:W-:Y:S01]  /*5ee0*/  UIADD3 UR6, UR4, 0x200, URZ ;  /* 0x0000020004067890 */ /* 0x000fe2000fffe03f */
        /* <DEDUP_REMOVED lines=96> */
[----:B------:R-:W-:-:S06]  /*64f0*/  WARPGROUP.ARRIVE ;  /* 0x00000000000079c5 */ /* 0x000fcc0000000000 */
[----:B------:R-:W-:Y:S01]  /*6500*/  HGMMA.64x16x16.F32.BF16 R160, gdesc[UR56], RZ, !UPT, gsb0 ;  /* 0x0020000038a079f0 */ /* 0x000fe2000c0018ff */
[----:B------:R-:W-:Y:S01]  /*6510*/  UMOV UR56, UR10 ;  /* 0x0000000a00387c82 */ /* 0x000fe20008000000 */
[----:B------:R-:W-:Y:S01]  /*6520*/  UMOV UR57, UR11 ;  /* 0x0000000b00397c82 */ /* 0x000fe20008000000 */
[----:B------:R-:W-:Y:S01]  /*6530*/  UMOV UR58, UR6 ;  /* 0x00000006003a7c82 */ /* 0x000fe20008000000 */
[----:B------:R-:W-:Y:S01]  /*6540*/  UMOV UR59, 0x40000040 ;  /* 0x40000040003b7882 */ /* 0x000fe20000000000 */
[----:B------:R-:W-:Y:S01]  /*6550*/  UIADD3 UR6, UR4, 0x102, URZ ;  /* 0x0000010204067890 */ /* 0x000fe2000fffe03f */
[----:B------:R-:W-:Y:S02]  /*6560*/  R2UR UR10, R8 ;  /* 0x00000000080a72ca */ /* 0x000fe400000e0000 */
[----:B------:R-:W-:Y:S01]  /*6570*/  R2UR UR11, R9 ;  /* 0x00000000090b72ca */ /* 0x000fe200000e0000 */
        /* <DEDUP_REMOVED lines=11> */
[----:B------:R-:W-:Y:S01]  /*6630*/  UMOV UR57, UR19 ;  /* 0x0000001300397c82 */ /* 0x000fe20008000000 */
[----:B------:R-:W-:Y:S01]  /*6640*/  UMOV UR58, UR5 ;  /* 0x00000005003a7c82 */ /* 0x000fe20008000000 */
[----:B------:R-:W-:Y:S01]  /*6650*/  UMOV UR59, 0x40000040 ;  /* 0x40000040003b7882 */ /* 0x000fe20000000000 */
[----:B------:R-:W-:Y:S01]  /*6660*/  UIADD3 UR5, UR4, 0x182, URZ ;  /* 0x0000018204057890 */ /* 0x000fe2000fffe03f */
        /* <DEDUP_REMOVED lines=23> */
[----:B------:R-:W-:Y:S02]  /*67e0*/  UIADD3 UR6, UR4, 0x104, URZ ;  /* 0x0000010404067890 */ /* 0x000fe4000fffe03f */
[----:B------:R-:W-:Y:S01]  /*67f0*/  UIADD3 UR18, UR4, 0x284, URZ ;  /* 0x0000028404127890 */ /* 0x000fe2000fffe03f */
        /* <DEDUP_REMOVED lines=81> */
[----:B------:R-:W-:Y:S01]  /*6d10*/  UMOV UR11, 0x40000040 ;  /* 0x40000040000b7882 */ /* 0x000fe20000000000 */
[----:B------:R-:W-:Y:S01]  /*6d20*/  UIADD3 UR6, UR4, 0x380, URZ ;  /* 0x0000038004067890 */ /* 0x000fe2000fffe03f */
        /* <DEDUP_REMOVED lines=32> */
[----:B------:R-:W-:Y:S02]  /*6f30*/  UIADD3 UR10, UR4, 0x906, URZ ;  /* 0x00000906040a7890 */ /* 0x000fe4000fffe03f */
        /* <DEDUP_REMOVED lines=28> */
[----:B------:R-:W-:Y:S02]  /*7100*/  R2UR UR14, R6 ;  /* 0x00000000060e72ca */ /* 0x000fe400000e0000 */
[----:B------:R-:W-:-:S11]  /*7110*/  R2UR UR15, R7 ;  /* 0x00000000070f72ca */ /* 0x000fd600000e0000 */
[----:B------:R-:W-:Y:S02]  /*7120*/  UMOV UR56, UR14 ;  /* 0x0000000e00387c82 */ /* 0x000fe40008000000 */
[----:B------:R-:W-:Y:S01]  /*7130*/  UMOV UR57, UR15 ;  /* 0x0000000f00397c82 */ /* 0x000fe20008000000 */
        /* <DEDUP_REMOVED lines=239> */
[----:B------:R-:W-:-:S03]  /*8030*/  UIADD3 UR6, UR4, 0x886, URZ ;  /* 0x0000088604067890 */ /* 0x000fc6000fffe03f */
[----:B------:R-:W-:Y:S01]  /*8040*/  UMOV UR4, UR14 ;  /* 0x0000000e00047c82 */ /* 0x000fe20008000000 */
[----:B------:R-:W-:Y:S02]  /*8050*/  WARPGROUP.DEPBAR.LE gsb0, 0x0 ;  /* 0x00008000000079c5 */ /* 0x000fe40000010000 */
[----:B------:R-:W-:-:S06]  /*8060*/  WARPGROUP.ARRIVE ;  /* 0x00000000000079c5 */ /* 0x000fcc0000000000 */
[----:B------:R-:W-:Y:S03]  /*8070*/  HGMMA.64x16x16.F32.BF16 R152, gdesc[UR52], R152, gsb0 ;  /* 0x00200000349879f0 */ /* 0x000fe60008001898 */
[----:B------:R-:W-:Y:S02]  /*8080*/  WARPGROUP.DEPBAR.LE gsb0, 0x0 ;  /* 0x00008000000079c5 */ /* 0x000fe40000010000 */
[----:B------:R-:W-:-:S06]  /*8090*/  WARPGROUP.ARRIVE ;  /* 0x00000000000079c5 */ /* 0x000fcc0000000000 */
[----:B------:R-:W-:Y:S01]  /*80a0*/  HGMMA.64x16x16.F32.BF16 R184, gdesc[UR56], R184, gsb0 ;  /* 0x0020000038b879f0 */ /* 0x000fe200080018b8 */
[----:B------:R-:W-:Y:S01]  /*80b0*/  UMOV UR56, UR14 ;  /* 0x0000000e00387c82 */ /* 0x000fe20008000000 */
[----:B------:R-:W-:Y:S01]  /*80c0*/  UMOV UR57, UR15 ;  /* 0x0000000f00397c82 */ /* 0x000fe20008000000 */
[----:B------:R-:W-:Y:S01]  /*80d0*/  UMOV UR58, UR5 ;  /* 0x00000005003a7c82 */ /* 0x000fe20008000000 */
[----:B------:R-:W-:Y:S01]  /*80e0*/  UMOV UR59, 0x40000040 ;  /* 0x40000040003b7882 */ /* 0x000fe20000000000 */
[----:B------:R-:W-:Y:S01]  /*80f0*/  UMOV UR5, UR15 ;  /* 0x0000000f00057c82 */ /* 0x000fe20008000000 */
        /* <DEDUP_REMOVED lines=18> */
[----:B------:R-:W-:Y:S02]  /*8220*/  WARPGROUP.DEPBAR.LE gsb0, 0x0 ;  /* 0x00008000000079c5 */ /* 0x000fe40000010000 */
[----:B------:R-:W-:-:S06]  /*8230*/  WARPGROUP.ARRIVE ;  /* 0x00000000000079c5 */ /* 0x000fcc0000000000 */
[----:B------:R-:W-:Y:S03]  /*8240*/  HGMMA.64x16x16.F32.BF16 R152, gdesc[UR4], R152, gsb0 ;  /* 0x00200000049879f0 */ /* 0x000fe60008001898 */
[----:B------:R-:W-:Y:S02]  /*8250*/  WARPGROUP.DEPBAR.LE gsb0, 0x0 ;  /* 0x00008000000079c5 */ /* 0x000fe40000010000 */
[----:B------:R-:W-:Y:S05]  /*8260*/  @!P0 BRA `(.L_x_20) ;  /* 0x0000000000048947 */ /* 0x000fea0003800000 */
[----:B------:R-:W-:Y:S01]  /*8270*/  BPT.TRAP 0x1 ;  /* 0x000000040000795c */ /* 0x000fe20000300000 */
.L_x_20:
[----:B------:R-:W-:Y:S02]  /*8280*/  R2UR UR4, R18 ;  /* 0x00000000120472ca */ /* 0x000fe400000e0000 */
[----:B------:R-:W-:-:S04]  /*8290*/  MOV R0, UR61 ;  /* 0x0000003d00007c02 */ /* 0x000fc80008000f00 */
[----:B------:R-:W-:-:S07]  /*82a0*/  SHF.L.U32 R0, R0, 0x1f, RZ ;  /* 0x0000001f00007819 */ /* 0x000fce00000006ff */
[----:B------:R-:W-:-:S09]  /*82b0*/  ULEA UR5, UR39, UR4, 0x3 ;  /* 0x0000000427057291 */ /* 0x000fd2000f8e183f */
[----:B------:R3:W4:Y:S01]  /*82c0*/  SYNCS.PHASECHK.TRANS64.TRYWAIT P2, [UR5+0x38850], R0 ;  /* 0x03885000ff0075a7 */ /* 0x0007220008040145 */
[----:B------:R-:W-:Y:S05]  /*82d0*/  @!P0 BRA `(.L_x_21) ;  /* 0x0000000000048947 */ /* 0x000fea0003800000 */
[----:B------:R-:W-:Y:S01]  /*82e0*/  BPT.TRAP 0x1 ;  /* 0x000000040000795c */ /* 0x000fe20000300000 */
.L_x_21:
[----:B----4-:R-:W-:Y:S05]  /*82f0*/  @P2 BRA `(.L_x_22) ;  /* 0x0000000000082947 */ /* 0x010fea0003800000 */
[----:B------:R-:W4:Y:S02]  /*8300*/  SYNCS.PHASECHK.TRANS64.TRYWAIT P2, [UR5+0x38850], R0 ;  /* 0x03885000ff0075a7 */ /* 0x000f240008040145 */
[----:B----4-:R-:W-:Y:S05]  /*8310*/  @!P2 BRA `(.L_x_23) ;  /* 0x00000070007ca947 */ /* 0x010fea0003800000 */
.L_x_22:
[----:B------:R-:W-:Y:S01]  /*8320*/  R2UR UR4, R18 ;  /* 0x00000000120472ca */ /* 0x000fe200000e0000 */
[----:B------:R-:W-:Y:S01]  /*8330*/  WARPGROUP.ARRIVE ;  /* 0x00000000000079c5 */ /* 0x000fe20000000000 */
[----:B------:R-:W-:Y:S01]  /*8340*/  UMOV UR7, 0x40000040 ;  /* 0x4000004000077882 */ /* 0x000fe20000000000 */
[----:B------:R-:W-:Y:S01]  /*8350*/  FMUL.FTZ R185, R185, UR37 ;  /* 0x00000025b9b97c20 */ /* 0x000fe20008410000 */
[----:B------:R-:W-:Y:S01]  /*8360*/  FMUL.FTZ R225, R177, UR37 ;  /* 0x00000025b1e17c20 */ /* 0x000fe20008410000 */
[----:B------:R-:W-:Y:S01]  /*8370*/  FMUL.FTZ R237, R168, UR37 ;  /* 0x00000025a8ed7c20 */ /* 0x000fe20008410000 */
[----:B------:R-:W-:Y:S01]  /*8380*/  FMUL.FTZ R229, R169, UR37 ;  /* 0x00000025a9e57c20 */ /* 0x000fe20008410000 */
[----:B------:R-:W-:Y:S01]  /*8390*/  FMUL.FTZ R169, R172, UR37 ;  /* 0x00000025aca97c20 */ /* 0x000fe20008410000 */
[----:B------:R-:W-:Y:S01]  /*83a0*/  FMUL.FTZ R235, R173, UR37 ;  /* 0x00000025adeb7c20 */ /* 0x000fe20008410000 */
[----:B------:R-:W-:Y:S01]  /*83b0*/  MUFU.TANH R185, R185 ;  /* 0x000000b900b97308 */ /* 0x000fe20000002400 */
[----:B------:R-:W-:Y:S01]  /*83c0*/  FMUL.FTZ R173, R160, UR37 ;  /* 0x00000025a0ad7c20 */ /* 0x000fe20008410000 */
[----:B------:R-:W-:Y:S01]  /*83d0*/  FMUL.FTZ R233, R161, UR37 ;  /* 0x00000025a1e97c20 */ /* 0x000fe20008410000 */
[----:B------:R-:W-:Y:S01]  /*83e0*/  FMUL.FTZ R227, R164, UR37 ;  /* 0x00000025a4e37c20 */ /* 0x000fe20008410000 */
[----:B------:R-:W-:Y:S01]  /*83f0*/  UIADD3 UR4, UR4, 0x400, URZ ;  /* 0x0000040004047890 */ /* 0x000fe2000fffe03f */
[----:B------:R-:W-:Y:S01]  /*8400*/  FMUL.FTZ R231, R165, UR37 ;  /* 0x00000025a5e77c20 */ /* 0x000fe20008410000 */
[----:B------:R-:W-:Y:S01]  /*8410*/  FMUL.FTZ R161, R152, UR37 ;  /* 0x0000002598a17c20 */ /* 0x000fe20008410000 */
[----:B------:R-:W-:Y:S01]  /*8420*/  FMUL.FTZ R165, R153, UR37 ;  /* 0x0000002599a57c20 */ /* 0x000fe20008410000 */
[----:B------:R-:W-:Y:S01]  /*8430*/  USHF.R.U32.HI UR4, URZ, 0x4, UR4 ;  /* 0x000000043f047899 */ /* 0x000fe20008011604 */
[----:B------:R-:W-:Y:S01]  /*8440*/  MUFU.TANH R225, R225 ;  /* 0x000000e100e17308 */ /* 0x000fe20000002400 */
[----:B------:R-:W-:Y:S01]  /*8450*/  FMUL.FTZ R153, R156, UR37 ;  /* 0x000000259c997c20 */ /* 0x000fe20008410000 */
[----:B------:R-:W-:Y:S01]  /*8460*/  FMUL.FTZ R187, R187, UR37 ;  /* 0x00000025bbbb7c20 */ /* 0x000fe20008410000 */
[----:B------:R-:W-:Y:S01]  /*8470*/  ULOP3.LUT UR4, UR4, 0x3fff, URZ, 0xc0, !UPT ;  /* 0x00003fff04047892 */ /* 0x000fe2000f8ec03f */
[----:B------:R-:W-:Y:S01]  /*8480*/  FMUL.FTZ R191, R191, UR37 ;  /* 0x00000025bfbf7c20 */ /* 0x000fe20008410000 */
[----:B------:R-:W-:Y:S01]  /*8490*/  FMUL.FTZ R177, R178, UR37 ;  /* 0x00000025b2b17c20 */ /* 0x000fe20008410000 */
[----:B------:R-:W-:Y:S01]  /*84a0*/  FMUL.FTZ R179, R179, UR37 ;  /* 0x00000025b3b37c20 */ /* 0x000fe20008410000 */
[----:B------:R-:W-:Y:S01]  /*84b0*/  ULOP3.LUT UR4, UR4, 0x2800000, URZ, 0xfc, !UPT ;  /* 0x0280000004047892 */ /* 0x000fe2000f8efc3f */
[----:B------:R-:W-:Y:S01]  /*84c0*/  MUFU.TANH R237, R237 ;  /* 0x000000ed00ed7308 */ /* 0x000fe20000002400 */
[----:B------:R-:W-:Y:S01]  /*84d0*/  FMUL.FTZ R171, R171, UR37 ;  /* 0x00000025abab7c20 */ /* 0x000fe20008410000 */
[----:B------:R-:W-:Y:S01]  /*84e0*/  FMUL.FTZ R152, R174, UR37 ;  /* 0x00000025ae987c20 */ /* 0x000fe20008410000 */
[----:B------:R-:W-:Y:S01]  /*84f0*/  UIMAD UR4, UR39, 0xa00, UR4 ;  /* 0x00000a00270478a4 */ /* 0x000fe2000f8e0204 */
[----:B------:R-:W-:Y:S01]  /*8500*/  FMUL.FTZ R175, R175, UR37 ;  /* 0x00000025afaf7c20 */ /* 0x000fe20008410000 */
[----:B------:R-:W-:Y:S01]  /*8510*/  FMUL.FTZ R156, R162, UR37 ;  /* 0x00000025a29c7c20 */ /* 0x000fe20008410000 */
[----:B------:R-:W-:Y:S01]  /*8520*/  FMUL.FTZ R163, R163, UR37 ;  /* 0x00000025a3a37c20 */ /* 0x000fe20008410000 */
[----:B------:R-:W-:Y:S01]  /*8530*/  FMUL.FTZ R160, R166, UR37 ;  /* 0x00000025a6a07c20 */ /* 0x000fe20008410000 */
[----:B------:R-:W-:Y:S01]  /*8540*/  MUFU.TANH R229, R229 ;  /* 0x000000e500e57308 */ /* 0x000fe20000002400 */
[----:B------:R-:W-:Y:S01]  /*8550*/  FMUL.FTZ R167, R167, UR37 ;  /* 0x00000025a7a77c20 */ /* 0x000fe20008410000 */
[----:B------:R-:W-:Y:S01]  /*8560*/  UMOV UR6, UR4 ;  /* 0x0000000400067c82 */ /* 0x000fe20008000000 */
[----:B------:R-:W-:Y:S01]  /*8570*/  FMUL.FTZ R155, R155, UR37 ;  /* 0x000000259b9b7c20 */ /* 0x000fe20008410000 */
[----:B------:R-:W-:Y:S01]  /*8580*/  HGMMA.64x256x16.F32.BF16 R24, R208, gdesc[UR4].tnspB, R24, gsb0 ;  /* 0x43e00004d0187df0 */ /* 0x000fe20008001818 */
[----:B------:R-:W-:Y:S01]  /*8590*/  UIADD3 UR6, UR4, 0x80, URZ ;  /* 0x0000008004067890 */ /* 0x000fe2000fffe03f */
[----:B------:R-:W-:Y:S01]  /*85a0*/  FMUL.FTZ R159, R159, UR37 ;  /* 0x000000259f9f7c20 */ /* 0x000fe20008410000 */
[----:B------:R-:W-:Y:S01]  /*85b0*/  UMOV UR7, 0x40000040 ;  /* 0x4000004000077882 */ /* 0x000fe20000000000 */
[----:B------:R-:W-:Y:S01]  /*85c0*/  MUFU.TANH R169, R169 ;  /* 0x000000a900a97308 */ /* 0x000fe20000002400 */
[----:B------:R-:W-:Y:S01]  /*85d0*/  IMAD.U32 R174, RZ, RZ, UR60 ;  /* 0x0000003cffae7e24 */ /* 0x000fe2000f8e00ff */
[----:B------:R-:W-:Y:S01]  /*85e0*/  ISETP.GT.AND P2, PT, R221, RZ, PT ;  /* 0x000000ffdd00720c */ /* 0x000fe20003f44270 */
[----:B------:R-:W-:Y:S01]  /*85f0*/  UMOV UR39, UR38 ;  /* 0x0000002600277c82 */ /* 0x000fe20008000000 */
[----:B------:R-:W-:Y:S01]  /*8600*/  R2UR UR61, R19 ;  /* 0x00000000133d72ca */ /* 0x000fe200000e0000 */
[----:B------:R-:W-:Y:S01]  /*8610*/  @!P1 VIADD R174, R174, 0x38840 ;  /* 0x00038840aeae9836 */ /* 0x000fe20000000000 */
[----:B------:R-:W-:-:S02]  /*8620*/  IADD3 R221, R221, -0x1, RZ ;  /* 0xffffffffdddd7810 */ /* 0x000fc40007ffe0ff */
[----:B------:R-:W-:Y:S02]  /*8630*/  MUFU.TANH R235, R235 ;  /* 0x000000eb00eb7308 */ /* 0x000fe40000002400 */
[----:B------:R-:W-:-:S06]  /*8640*/  @!P1 PRMT R174, RZ, 0x654, R174 ;  /* 0x00000654ffae9816 */ /* 0x000fcc00000000ae */
[----:B------:R-:W-:Y:S08]  /*8650*/  MUFU.TANH R173, R173 ;  /* 0x000000ad00ad7308 */ /* 0x000ff00000002400 */
        /* <DEDUP_REMOVED lines=18> */
[----:B------:R-:W-:Y:S01]  /*8780*/  MUFU.TANH R159, R159 ;  /* 0x0000009f009f7308 */ /* 0x000fe20000002400 */
[----:B------:R-:W-:-:S02]  /*8790*/  WARPGROUP.DEPBAR.LE gsb0, 0x0 ;  /* 0x00008000000079c5 */ /* 0x000fc40000010000 */
[----:B------:R-:W-:Y:S01]  /*87a0*/  WARPGROUP.ARRIVE ;  /* 0x00000000000079c5 */ /* 0x000fe20000000000 */
[----:B------:R-:W-:Y:S01]  /*87b0*/  FMUL.FTZ R209, R189, UR37 ;  /* 0x00000025bdd17c20 */ /* 0x000fe20008410000 */
[----:B------:R-:W-:Y:S01]  /*87c0*/  FMUL.FTZ R211, R176, UR37 ;  /* 0x00000025b0d37c20 */ /* 0x000fe20008410000 */
[----:B------:R-:W-:Y:S01]  /*87d0*/  FMUL.FTZ R189, R190, UR37 ;  /* 0x00000025bebd7c20 */ /* 0x000fe20008410000 */
[----:B------:R-:W-:Y:S02]  /*87e0*/  MOV R176, UR5 ;  /* 0x0000000500b07c02 */ /* 0x000fe40008000f00 */
[----:B------:R-:W-:Y:S01]  /*87f0*/  HGMMA.64x256x16.F32.BF16 R24, R204, gdesc[UR4].tnspB, R24, gsb0 ;  /* 0x43e00004cc187df0 */ /* 0x000fe20008001818 */
[----:B------:R-:W-:Y:S01]  /*8800*/  UIADD3 UR6, UR4, 0x100, URZ ;  /* 0x0000010004067890 */ /* 0x000fe2000fffe03f */
[----:B------:R-:W-:Y:S01]  /*8810*/  MUFU.TANH R209, R209 ;  /* 0x000000d100d17308 */ /* 0x000fe20000002400 */
[----:B------:R-:W-:Y:S01]  /*8820*/  UMOV UR7, 0x40000040 ;  /* 0x4000004000077882 */ /* 0x000fe20000000000 */
[----:B------:R-:W-:-:S05]  /*8830*/  @!P1 VIADD R176, R176, 0x38860 ;  /* 0x00038860b0b09836 */ /* 0x000fca0000000000 */
[----:B------:R-:W-:Y:S01]  /*8840*/  @!P1 PRMT R176, RZ, 0x654, R176 ;  /* 0x00000654ffb09816 */ /* 0x000fe200000000b0 */
[----:B------:R-:W-:Y:S08]  /*8850*/  MUFU.TANH R211, R211 ;  /* 0x000000d300d37308 */ /* 0x000ff00000002400 */
[----:B------:R-:W-:Y:S01]  /*8860*/  MUFU.TANH R189, R189 ;  /* 0x000000bd00bd7308 */ /* 0x000fe20000002400 */
[----:B------:R-:W-:-:S02]  /*8870*/  WARPGROUP.DEPBAR.LE gsb0, 0x0 ;  /* 0x00008000000079c5 */ /* 0x000fc40000010000 */
[----:B------:R-:W-:Y:S01]  /*8880*/  WARPGROUP.ARRIVE ;  /* 0x00000000000079c5 */ /* 0x000fe20000000000 */
[----:B------:R-:W-:Y:S01]  /*8890*/  FMUL.FTZ R205, R184, UR37 ;  /* 0x00000025b8cd7c20 */ /* 0x000fe20008410000 */
[----:B------:R-:W-:Y:S01]  /*88a0*/  FMUL.FTZ R207, R188, UR37 ;  /* 0x00000025bccf7c20 */ /* 0x000fe20008410000 */
[----:B------:R-:W-:-:S04]  /*88b0*/  FMUL.FTZ R184, R186, UR37 ;  /* 0x00000025bab87c20 */ /* 0x000fc80008410000 */
[----:B------:R-:W-:Y:S01]  /*88c0*/  HGMMA.64x256x16.F32.BF16 R24, R200, gdesc[UR4].tnspB, R24, gsb0 ;  /* 0x43e00004c8187df0 */ /* 0x000fe20008001818 */
[----:B------:R-:W-:Y:S01]  /*88d0*/  UIADD3 UR6, UR4, 0x180, URZ ;  /* 0x0000018004067890 */ /* 0x000fe2000fffe03f */
[----:B------:R-:W3:Y:S01]  /*88e0*/  MUFU.TANH R205, R205 ;  /* 0x000000cd00cd7308 */ /* 0x000ee20000002400 */
[----:B------:R-:W-:Y:S01]  /*88f0*/  UMOV UR7, 0x40000040 ;  /* 0x4000004000077882 */ /* 0x000fe20000000000 */
[----:B------:R-:W-:-:S06]  /*8900*/  UIADD3 UR4, UR4, 0x200, URZ ;  /* 0x0000020004047890 */ /* 0x000fcc000fffe03f */
[----:B------:R-:W5:Y:S08]  /*8910*/  MUFU.TANH R207, R207 ;  /* 0x000000cf00cf7308 */ /* 0x000f700000002400 */
[----:B------:R-:W-:Y:S01]  /*8920*/  MUFU.TANH R184, R184 ;  /* 0x000000b800b87308 */ /* 0x000fe20000002400 */
[----:B---34-:R-:W-:-:S04]  /*8930*/  FMNMX.FTZ R0, R205, R222, !PT ;  /* 0x000000decd007209 */ /* 0x018fc80007810000 */
[----:B------:R-:W-:-:S04]  /*8940*/  FMNMX.FTZ R0, R185, R0, !PT ;  /* 0x00000000b9007209 */ /* 0x000fc80007810000 */
[----:B-----5:R-:W-:-:S04]  /*8950*/  FMNMX.FTZ R0, R207, R0, !PT ;  /* 0x00000000cf007209 */ /* 0x020fc80007810000 */
[----:B------:R-:W-:-:S04]  /*8960*/  FMNMX.FTZ R0, R209, R0, !PT ;  /* 0x00000000d1007209 */ /* 0x000fc80007810000 */
[----:B------:R-:W-:-:S04]  /*8970*/  FMNMX.FTZ R0, R211, R0, !PT ;  /* 0x00000000d3007209 */ /* 0x000fc80007810000 */
[----:B------:R-:W-:Y:S01]  /*8980*/  FMNMX.FTZ R0, R225, R0, !PT ;  /* 0x00000000e1007209 */ /* 0x000fe20007810000 */
[----:B------:R-:W-:Y:S02]  /*8990*/  WARPGROUP.DEPBAR.LE gsb0, 0x0 ;  /* 0x00008000000079c5 */ /* 0x000fe40000010000 */
[----:B------:R-:W-:Y:S01]  /*89a0*/  WARPGROUP.ARRIVE ;  /* 0x00000000000079c5 */ /* 0x000fe20000000000 */
[----:B------:R-:W-:Y:S01]  /*89b0*/  FMUL.FTZ R203, R180, UR37 ;  /* 0x00000025b4cb7c20 */ /* 0x000fe20008410000 */
[----:B------:R-:W-:Y:S01]  /*89c0*/  FMUL.FTZ R201, R181, UR37 ;  /* 0x00000025b5c97c20 */ /* 0x000fe20008410000 */
[----:B------:R-:W-:-:S03]  /*89d0*/  FMUL.FTZ R181, R182, UR37 ;  /* 0x00000025b6b57c20 */ /* 0x000fc60008410000 */
[----:B------:R-:W-:Y:S01]  /*89e0*/  HGMMA.64x256x16.F32.BF16 R24, R196, gdesc[UR4].tnspB, R24, gsb0 ;  /* 0x43e00004c4187df0 */ /* 0x000fe20008001818 */
[----:B------:R-:W3:Y:S01]  /*89f0*/  MUFU.TANH R203, R203 ;  /* 0x000000cb00cb7308 */ /* 0x000ee20000002400 */
[----:B------:R-:W-:Y:S01]  /*8a00*/  UMOV UR6, UR4 ;  /* 0x0000000400067c82 */ /* 0x000fe20008000000 */
[----:B------:R-:W-:-:S06]  /*8a10*/  UMOV UR7, 0x40000040 ;  /* 0x4000004000077882 */ /* 0x000fcc0000000000 */
[----:B------:R-:W4:Y:S08]  /*8a20*/  MUFU.TANH R201, R201 ;  /* 0x000000c900c97308 */ /* 0x000f300000002400 */
[----:B------:R-:W-:Y:S01]  /*8a30*/  MUFU.TANH R181, R181 ;  /* 0x000000b500b57308 */ /* 0x000fe20000002400 */
[----:B---3--:R-:W-:-:S04]  /*8a40*/  FMNMX.FTZ R0, R203, R0, !PT ;  /* 0x00000000cb007209 */ /* 0x008fc80007810000 */
[----:B----4-:R-:W-:-:S04]  /*8a50*/  FMNMX.FTZ R0, R201, R0, !PT ;  /* 0x00000000c9007209 */ /* 0x010fc80007810000 */
[----:B------:R-:W-:-:S04]  /*8a60*/  FMNMX.FTZ R0, R237, R0, !PT ;  /* 0x00000000ed007209 */ /* 0x000fc80007810000 */
[----:B------:R-:W-:-:S04]  /*8a70*/  FMNMX.FTZ R0, R229, R0, !PT ;  /* 0x00000000e5007209 */ /* 0x000fc80007810000 */
[----:B------:R-:W-:-:S04]  /*8a80*/  FMNMX.FTZ R0, R169, R0, !PT ;  /* 0x00000000a9007209 */ /* 0x000fc80007810000 */
[----:B------:R-:W-:-:S04]  /*8a90*/  FMNMX.FTZ R0, R235, R0, !PT ;  /* 0x00000000eb007209 */ /* 0x000fc80007810000 */
[----:B-12---:R-:W-:Y:S01]  /*8aa0*/  FMNMX.FTZ R2, R173, R0, !PT ;  /* 0x00000000ad027209 */ /* 0x006fe20007810000 */
[----:B------:R-:W-:Y:S01]  /*8ab0*/  FMUL.FTZ R0, R157, UR37 ;  /* 0x000000259d007c20 */ /* 0x000fe20008410000 */
[----:B------:R-:W-:Y:S01]  /*8ac0*/  FMUL.FTZ R157, R183, UR37 ;  /* 0x00000025b79d7c20 */ /* 0x000fe20008410000 */
[----:B------:R-:W-:Y:S01]  /*8ad0*/  FMUL.FTZ R183, R170, UR37 ;  /* 0x00000025aab77c20 */ /* 0x000fe20008410000 */
[----:B------:R-:W-:-:S03]  /*8ae0*/  FMNMX.FTZ R2, R233, R2, !PT ;  /* 0x00000002e9027209 */ /* 0x000fc60007810000 */
[----:B------:R-:W1:Y:S01]  /*8af0*/  MUFU.TANH R0, R0 ;  /* 0x0000000000007308 */ /* 0x000e620000002400 */
[----:B------:R-:W-:-:S04]  /*8b00*/  FMNMX.FTZ R2, R227, R2, !PT ;  /* 0x00000002e3027209 */ /* 0x000fc80007810000 */
[----:B------:R-:W-:-:S03]  /*8b10*/  FMNMX.FTZ R2, R231, R2, !PT ;  /* 0x00000002e7027209 */ /* 0x000fc60007810000 */
[----:B------:R-:W2:Y:S01]  /*8b20*/  MUFU.TANH R157, R157 ;  /* 0x0000009d009d7308 */ /* 0x000ea20000002400 */
[----:B------:R-:W-:-:S04]  /*8b30*/  FMNMX.FTZ R2, R161, R2, !PT ;  /* 0x00000002a1027209 */ /* 0x000fc80007810000 */
[----:B------:R-:W-:-:S03]  /*8b40*/  FMNMX.FTZ R2, R165, R2, !PT ;  /* 0x00000002a5027209 */ /* 0x000fc60007810000 */
[----:B------:R-:W3:Y:S01]  /*8b50*/  MUFU.TANH R183, R183 ;  /* 0x000000b700b77308 */ /* 0x000ee20000002400 */
[----:B------:R-:W-:-:S04]  /*8b60*/  FMNMX.FTZ R3, R153, R2, !PT ;  /* 0x0000000299037209 */ /* 0x000fc80007810000 */
[----:B-1----:R-:W-:-:S05]  /*8b70*/  FMNMX.FTZ R3, R0, R3, !PT ;  /* 0x0000000300037209 */ /* 0x002fca0007810000 */
[----:B------:R-:W1:Y:S02]  /*8b80*/  SHFL.BFLY PT, R2, R3, 0x2, 0x1f ;  /* 0x0c401f0003027f89 */ /* 0x000e6400000e0000 */
[----:B-1----:R-:W-:Y:S02]  /*8b90*/  FMNMX.FTZ R5, R3, R2, !PT ;  /* 0x0000000203057209 */ /* 0x002fe40007810000 */
[----:B------:R-:W1:Y:S03]  /*8ba0*/  LDC R2, c[0x0][0x988] ;  /* 0x00026200ff027b82 */ /* 0x000e660000000800 */
[----:B------:R-:W4:Y:S02]  /*8bb0*/  SHFL.BFLY PT, R4, R5, 0x1, 0x1f ;  /* 0x0c201f0005047f89 */ /* 0x000f2400000e0000 */
[----:B----4-:R-:W-:Y:S02]  /*8bc0*/  FMNMX.FTZ R5, R5, R4, !PT ;  /* 0x0000000405057209 */ /* 0x010fe40007810000 */
[----:B------:R-:W-:-:S03]  /*8bd0*/  FMNMX.FTZ R4, R184, R223, !PT ;  /* 0x000000dfb8047209 */ /* 0x000fc60007810000 */
[----:B------:R-:W-:Y:S01]  /*8be0*/  FADD.FTZ R3, -R5, R222 ;  /* 0x000000de05037221 */ /* 0x000fe20000010100 */
[----:B------:R-:W-:Y:S02]  /*8bf0*/  FMNMX.FTZ R4, R187, R4, !PT ;  /* 0x00000004bb047209 */ /* 0x000fe40007810000 */
[----:B------:R-:W-:Y:S01]  /*8c00*/  MOV R222, R5 ;  /* 0x0000000500de7202 */ /* 0x000fe20000000f00 */
[----:B-1----:R-:W-:Y:S01]  /*8c10*/  FMUL.FTZ R3, R3, R2 ;  /* 0x0000000203037220 */ /* 0x002fe20000410000 */
[----:B------:R-:W-:-:S04]  /*8c20*/  FMNMX.FTZ R4, R189, R4, !PT ;  /* 0x00000004bd047209 */ /* 0x000fc80007810000 */
[----:B------:R-:W-:Y:S01]  /*8c30*/  FMNMX.FTZ R4, R191, R4, !PT ;  /* 0x00000004bf047209 */ /* 0x000fe20007810000 */
[----:B------:R-:W-:Y:S03]  /*8c40*/  MUFU.EX2 R3, R3 ;  /* 0x0000000300037308 */ /* 0x000fe60000000800 */
[----:B------:R-:W-:-:S04]  /*8c50*/  FMNMX.FTZ R4, R177, R4, !PT ;  /* 0x00000004b1047209 */ /* 0x000fc80007810000 */
[----:B------:R-:W-:-:S04]  /*8c60*/  FMNMX.FTZ R4, R179, R4, !PT ;  /* 0x00000004b3047209 */ /* 0x000fc80007810000 */
[----:B------:R-:W-:-:S04]  /*8c70*/  FMNMX.FTZ R4, R181, R4, !PT ;  /* 0x00000004b5047209 */ /* 0x000fc80007810000 */
[----:B--2---:R-:W-:-:S04]  /*8c80*/  FMNMX.FTZ R4, R157, R4, !PT ;  /* 0x000000049d047209 */ /* 0x004fc80007810000 */
[----:B---3--:R-:W-:Y:S01]  /*8c90*/  FMNMX.FTZ R4, R183, R4, !PT ;  /* 0x00000004b7047209 */ /* 0x008fe20007810000 */
[----:B------:R-:W-:Y:S02]  /*8ca0*/  WARPGROUP.DEPBAR.LE gsb0, 0x0 ;  /* 0x00008000000079c5 */ /* 0x000fe40000010000 */
[----:B------:R-:W-:Y:S01]  /*8cb0*/  WARPGROUP.ARRIVE ;  /* 0x00000000000079c5 */ /* 0x000fe20000000000 */
[----:B------:R-:W-:Y:S01]  /*8cc0*/  FMUL.FTZ R199, R158, UR37 ;  /* 0x000000259ec77c20 */ /* 0x000fe20008410000 */
[----:B------:R-:W-:Y:S01]  /*8cd0*/  FMUL.FTZ R158, R5, R2 ;  /* 0x00000002059e7220 */ /* 0x000fe20000410000 */
[----:B------:R-:W-:-:S03]  /*8ce0*/  FMUL.FTZ R197, R154, UR37 ;  /* 0x000000259ac57c20 */ /* 0x000fc60008410000 */
[----:B------:R-:W-:Y:S01]  /*8cf0*/  HGMMA.64x256x16.F32.BF16 R24, R192, gdesc[UR4].tnspB, R24, gsb0 ;  /* 0x43e00004c0187df0 */ /* 0x000fe20008001818 */
[--C-:B------:R-:W-:Y:S01]  /*8d00*/  FFMA.FTZ R208, R205, R2, -R158.reuse ;  /* 0x00000002cdd07223 */ /* 0x100fe2000001089e */
[----:B------:R-:W-:Y:S01]  /*8d10*/  FMNMX.FTZ R205, R171, R4, !PT ;  /* 0x00000004abcd7209 */ /* 0x000fe20007810000 */
[-CC-:B------:R-:W-:Y:S01]  /*8d20*/  FFMA.FTZ R210, R207, R2.reuse, -R158.reuse ;  /* 0x00000002cfd27223 */ /* 0x180fe2000001089e */
[----:B------:R-:W1:Y:S01]  /*8d30*/  MUFU.TANH R197, R197 ;  /* 0x000000c500c57308 */ /* 0x000e620000002400 */
[-CC-:B------:R-:W-:Y:S01]  /*8d40*/  FFMA.FTZ R209, R209, R2.reuse, -R158.reuse ;  /* 0x00000002d1d17223 */ /* 0x180fe2000001089e */
[----:B------:R-:W-:Y:S01]  /*8d50*/  FMNMX.FTZ R4, R152, R205, !PT ;  /* 0x000000cd98047209 */ /* 0x000fe20007810000 */
[-CC-:B------:R-:W-:Y:S01]  /*8d60*/  FFMA.FTZ R225, R225, R2.reuse, -R158.reuse ;  /* 0x00000002e1e17223 */ /* 0x180fe2000001089e */
[-CC-:B------:R-:W-:Y:S01]  /*8d70*/  FFMA.FTZ R154, R161, R2.reuse, -R158.reuse ;  /* 0x00000002a19a7223 */ /* 0x180fe2000001089e */
[--C-:B------:R-:W-:Y:S01]  /*8d80*/  FFMA.FTZ R161, R165, R2, -R158.reuse ;  /* 0x00000002a5a17223 */ /* 0x100fe2000001089e */
[----:B------:R-:W-:Y:S01]  /*8d90*/  FMNMX.FTZ R207, R175, R4, !PT ;  /* 0x00000004afcf7209 */ /* 0x000fe20007810000 */
[-CC-:B------:R-:W-:Y:S01]  /*8da0*/  FFMA.FTZ R206, R203, R2.reuse, -R158.reuse ;  /* 0x00000002cbce7223 */ /* 0x180fe2000001089e */
[----:B------:R-:W2:Y:S01]  /*8db0*/  MUFU.TANH R199, R199 ;  /* 0x000000c700c77308 */ /* 0x000ea20000002400 */
[-CC-:B------:R-:W-:Y:S01]  /*8dc0*/  FFMA.FTZ R203, R201, R2.reuse, -R158.reuse ;  /* 0x00000002c9cb7223 */ /* 0x180fe2000001089e */
[----:B------:R-:W-:Y:S01]  /*8dd0*/  FMNMX.FTZ R4, R156, R207, !PT ;  /* 0x000000cf9c047209 */ /* 0x000fe20007810000 */
[-CC-:B------:R-:W-:Y:S01]  /*8de0*/  FFMA.FTZ R202, R169, R2.reuse, -R158.reuse ;  /* 0x00000002a9ca7223 */ /* 0x180fe2000001089e */
[-CC-:B------:R-:W-:Y:S01]  /*8df0*/  FFMA.FTZ R196, R173, R2.reuse, -R158.reuse ;  /* 0x00000002adc47223 */ /* 0x180fe2000001089e */
[--C-:B------:R-:W-:Y:S01]  /*8e00*/  FFMA.FTZ R185, R185, R2, -R158.reuse ;  /* 0x00000002b9b97223 */ /* 0x100fe2000001089e */
[----:B------:R-:W-:Y:S01]  /*8e10*/  FMNMX.FTZ R207, R163, R4, !PT ;  /* 0x00000004a3cf7209 */ /* 0x000fe20007810000 */
[-CC-:B------:R-:W-:Y:S01]  /*8e20*/  FFMA.FTZ R204, R211, R2.reuse, -R158.reuse ;  /* 0x00000002d3cc7223 */ /* 0x180fe2000001089e */
[----:B------:R-:W-:Y:S01]  /*8e30*/  MUFU.EX2 R205, R209 ;  /* 0x000000d100cd7308 */ /* 0x000fe20000000800 */
[-CC-:B------:R-:W-:Y:S01]  /*8e40*/  FFMA.FTZ R200, R237, R2.reuse, -R158.reuse ;  /* 0x00000002edc87223 */ /* 0x180fe2000001089e */
[----:B------:R-:W-:Y:S01]  /*8e50*/  FMNMX.FTZ R4, R160, R207, !PT ;  /* 0x000000cfa0047209 */ /* 0x000fe20007810000 */
[-CC-:B------:R-:W-:Y:S01]  /*8e60*/  FFMA.FTZ R201, R229, R2.reuse, -R158.reuse ;  /* 0x00000002e5c97223 */ /* 0x180fe2000001089e */
[-CC-:B------:R-:W-:Y:S01]  /*8e70*/  FFMA.FTZ R169, R235, R2.reuse, -R158.reuse ;  /* 0x00000002eba97223 */ /* 0x180fe2000001089e */
[--C-:B------:R-:W-:Y:S01]  /*8e80*/  FFMA.FTZ R198, R227, R2, -R158.reuse ;  /* 0x00000002e3c67223 */ /* 0x100fe2000001089e */
[----:B------:R-:W-:Y:S01]  /*8e90*/  FMNMX.FTZ R4, R167, R4, !PT ;  /* 0x00000004a7047209 */ /* 0x000fe20007810000 */
[-CC-:B------:R-:W-:Y:S01]  /*8ea0*/  FFMA.FTZ R173, R231, R2.reuse, -R158.reuse ;  /* 0x00000002e7ad7223 */ /* 0x180fe2000001089e */
[----:B------:R3:W-:Y:S01]  /*8eb0*/  MUFU.EX2 R207, R225 ;  /* 0x000000e100cf7308 */ /* 0x0007e20000000800 */
[----:B------:R-:W-:Y:S01]  /*8ec0*/  FFMA.FTZ R153, R153, R2, -R158 ;  /* 0x0000000299997223 */ /* 0x000fe2000001089e */
[----:B-1----:R-:W-:-:S04]  /*8ed0*/  FMNMX.FTZ R4, R197, R4, !PT ;  /* 0x00000004c5047209 */ /* 0x002fc80007810000 */
[----:B------:R-:W-:Y:S02]  /*8ee0*/  FMNMX.FTZ R4, R155, R4, !PT ;  /* 0x000000049b047209 */ /* 0x000fe40007810000 */
[----:B------:R-:W1:Y:S01]  /*8ef0*/  MUFU.EX2 R208, R208 ;  /* 0x000000d000d07308 */ /* 0x000e620000000800 */
[--C-:B---3--:R-:W-:Y:S01]  /*8f00*/  FFMA.FTZ R225, R233, R2, -R158.reuse ;  /* 0x00000002e9e17223 */ /* 0x108fe2000001089e */
[----:B--2---:R-:W-:Y:S01]  /*8f10*/  FMNMX.FTZ R4, R199, R4, !PT ;  /* 0x00000004c7047209 */ /* 0x004fe20007810000 */
[----:B------:R-:W-:-:S03]  /*8f20*/  FFMA.FTZ R158, R0, R2, -R158 ;  /* 0x00000002009e7223 */ /* 0x000fc6000001089e */
[----:B------:R-:W-:Y:S02]  /*8f30*/  FMNMX.FTZ R4, R159, R4, !PT ;  /* 0x000000049f047209 */ /* 0x000fe40007810000 */
[----:B------:R-:W-:Y:S03]  /*8f40*/  MUFU.EX2 R185, R185 ;  /* 0x000000b900b97308 */ /* 0x000fe60000000800 */
[----:B------:R-:W2:Y:S05]  /*8f50*/  SHFL.BFLY PT, R209, R4, 0x2, 0x1f ;  /* 0x0c401f0004d17f89 */ /* 0x000eaa00000e0000 */
[----:B------:R-:W-:Y:S08]  /*8f60*/  MUFU.EX2 R210, R210 ;  /* 0x000000d200d27308 */ /* 0x000ff00000000800 */
[----:B------:R-:W-:Y:S08]  /*8f70*/  MUFU.EX2 R204, R204 ;  /* 0x000000cc00cc7308 */ /* 0x000ff00000000800 */
[----:B------:R-:W-:Y:S01]  /*8f80*/  MUFU.EX2 R206, R206 ;  /* 0x000000ce00ce7308 */ /* 0x000fe20000000800 */
[----:B--2---:R-:W-:-:S05]  /*8f90*/  FMNMX.FTZ R209, R4, R209, !PT ;  /* 0x000000d104d17209 */ /* 0x004fca0007810000 */
[----:B------:R-:W2:Y:S02]  /*8fa0*/  SHFL.BFLY PT, R4, R209, 0x1, 0x1f ;  /* 0x0c201f00d1047f89 */ /* 0x000ea400000e0000 */
[----:B------:R-:W-:Y:S08]  /*8fb0*/  MUFU.EX2 R203, R203 ;  /* 0x000000cb00cb7308 */ /* 0x000ff00000000800 */
[----:B------:R-:W-:Y:S08]  /*8fc0*/  MUFU.EX2 R200, R200 ;  /* 0x000000c800c87308 */ /* 0x000ff00000000800 */
[----:B------:R-:W-:Y:S01]  /*8fd0*/  MUFU.EX2 R201, R201 ;  /* 0x000000c900c97308 */ /* 0x000fe20000000800 */
[----:B--2---:R-:W-:-:S07]  /*8fe0*/  FMNMX.FTZ R4, R209, R4, !PT ;  /* 0x00000004d1047209 */ /* 0x004fce0007810000 */
[----:B------:R-:W-:Y:S01]  /*8ff0*/  MUFU.EX2 R202, R202 ;  /* 0x000000ca00ca7308 */ /* 0x000fe20000000800 */
[C---:B------:R-:W-:Y:S01]  /*9000*/  FADD.FTZ R165, -R4.reuse, R223 ;  /* 0x000000df04a57221 */ /* 0x040fe20000010100 */
[-C--:B------:R-:W-:Y:S01]  /*9010*/  FMUL.FTZ R162, R4, R2.reuse ;  /* 0x0000000204a27220 */ /* 0x080fe20000410000 */
[----:B------:R-:W-:Y:S02]  /*9020*/  IMAD.MOV.U32 R223, RZ, RZ, R4 ;  /* 0x000000ffffdf7224 */ /* 0x000fe400078e0004 */
[-C--:B------:R-:W-:Y:S01]  /*9030*/  FMUL.FTZ R0, R165, R2.reuse ;  /* 0x00000002a5007220 */ /* 0x080fe20000410000 */
[-CC-:B------:R-:W-:Y:S01]  /*9040*/  FFMA.FTZ R209, R184, R2.reuse, -R162.reuse ;  /* 0x00000002b8d17223 */ /* 0x180fe200000108a2 */
[-CC-:B------:R-:W-:Y:S01]  /*9050*/  FFMA.FTZ R164, R187, R2.reuse, -R162.reuse ;  /* 0x00000002bba47223 */ /* 0x180fe200000108a2 */
[-CC-:B------:R-:W-:Y:S01]  /*9060*/  FFMA.FTZ R211, R189, R2.reuse, -R162.reuse ;  /* 0x00000002bdd37223 */ /* 0x180fe200000108a2 */
[-CC-:B------:R-:W-:Y:S01]  /*9070*/  FFMA.FTZ R166, R191, R2.reuse, -R162.reuse ;  /* 0x00000002bfa67223 */ /* 0x180fe200000108a2 */
[-CC-:B------:R-:W-:Y:S01]  /*9080*/  FFMA.FTZ R165, R177, R2.reuse, -R162.reuse ;  /* 0x00000002b1a57223 */ /* 0x180fe200000108a2 */
        /* <DEDUP_REMOVED lines=8> */
[----:B------:R-:W2:Y:S01]  /*9110*/  MUFU.EX2 R209, R209 ;  /* 0x000000d100d17308 */ /* 0x000ea20000000800 */
[-CC-:B------:R-:W-:Y:S01]  /*9120*/  FFMA.FTZ R175, R175, R2.reuse, -R162.reuse ;  /* 0x00000002afaf7223 */ /* 0x180fe200000108a2 */
[-CC-:B------:R-:W-:Y:S01]  /*9130*/  FFMA.FTZ R160, R160, R2.reuse, -R162.reuse ;  /* 0x00000002a0a07223 */ /* 0x180fe200000108a2 */
[-CC-:B------:R-:W-:Y:S01]  /*9140*/  FFMA.FTZ R167, R167, R2.reuse, -R162.reuse ;  /* 0x00000002a7a77223 */ /* 0x180fe200000108a2 */
[-CC-:B------:R-:W-:Y:S01]  /*9150*/  FFMA.FTZ R197, R197, R2.reuse, -R162.reuse ;  /* 0x00000002c5c57223 */ /* 0x180fe200000108a2 */
[-CC-:B------:R-:W-:Y:S01]  /*9160*/  FFMA.FTZ R199, R199, R2.reuse, -R162.reuse ;  /* 0x00000002c7c77223 */ /* 0x180fe200000108a2 */
[----:B------:R-:W-:-:S02]  /*9170*/  FFMA.FTZ R159, R159, R2, -R162 ;  /* 0x000000029f9f7223 */ /* 0x000fc400000108a2 */
[----:B------:R-:W3:Y:S08]  /*9180*/  MUFU.EX2 R164, R164 ;  /* 0x000000a400a47308 */ /* 0x000ef00000000800 */
[----:B------:R-:W4:Y:S08]  /*9190*/  MUFU.EX2 R211, R211 ;  /* 0x000000d300d37308 */ /* 0x000f300000000800 */
[----:B------:R-:W5:Y:S08]  /*91a0*/  MUFU.EX2 R166, R166 ;  /* 0x000000a600a67308 */ /* 0x000f700000000800 */
[----:B------:R-:W-:Y:S08]  /*91b0*/  MUFU.EX2 R165, R165 ;  /* 0x000000a500a57308 */ /* 0x000ff00000000800 */
[----:B------:R-:W5:Y:S08]  /*91c0*/  MUFU.EX2 R168, R168 ;  /* 0x000000a800a87308 */ /* 0x000f700000000800 */
[----:B------:R-:W-:Y:S08]  /*91d0*/  MUFU.EX2 R170, R170 ;  /* 0x000000aa00aa7308 */ /* 0x000ff00000000800 */
[----:B------:R-:W5:Y:S08]  /*91e0*/  MUFU.EX2 R157, R157 ;  /* 0x0000009d009d7308 */ /* 0x000f700000000800 */
[----:B------:R-:W5:Y:S08]  /*91f0*/  MUFU.EX2 R172, R172 ;  /* 0x000000ac00ac7308 */ /* 0x000f700000000800 */
[----:B------:R-:W-:Y:S08]  /*9200*/  MUFU.EX2 R171, R171 ;  /* 0x000000ab00ab7308 */ /* 0x000ff00000000800 */
        /* <DEDUP_REMOVED lines=8> */
[----:B------:R-:W-:Y:S01]  /*9290*/  MUFU.EX2 R161, R161 ;  /* 0x000000a100a17308 */ /* 0x000fe20000000800 */
[----:B------:R-:W-:-:S02]  /*92a0*/  WARPGROUP.DEPBAR.LE gsb0, 0x0 ;  /* 0x00008000000079c5 */ /* 0x000fc40000010000 */
[----:B------:R1:W-:Y:S05]  /*92b0*/  @!P1 SYNCS.ARRIVE.TRANS64.RED.A1T0 RZ, [R174+URZ], RZ ;  /* 0x000000ffaeff99a7 */ /* 0x0003ea000810043f */
[----:B------:R-:W-:Y:S01]  /*92c0*/  MUFU.EX2 R153, R153 ;  /* 0x0000009900997308 */ /* 0x000fe20000000800 */
[----:B-1----:R-:W-:Y:S01]  /*92d0*/  FFMA.FTZ R174, R3, R21, R208 ;  /* 0x0000001503ae7223 */ /* 0x002fe200000100d0 */
[----:B--2---:R-:W-:Y:S01]  /*92e0*/  FFMA.FTZ R21, R0, R20, R209 ;  /* 0x0000001400157223 */ /* 0x004fe200000100d1 */
[----:B------:R1:W-:Y:S05]  /*92f0*/  @!P1 SYNCS.ARRIVE.TRANS64.RED.A1T0 RZ, [R176+URZ], RZ ;  /* 0x000000ffb0ff99a7 */ /* 0x0003ea000810043f */
[----:B------:R2:W-:Y:S01]  /*9300*/  MUFU.EX2 R20, R156 ;  /* 0x0000009c00147308 */ /* 0x0005e20000000800 */
[----:B------:R-:W-:Y:S01]  /*9310*/  FADD.FTZ R177, R185, R174 ;  /* 0x000000aeb9b17221 */ /* 0x000fe20000010000 */
[C---:B---3--:R-:W-:Y:S01]  /*9320*/  FADD.FTZ R174, R164.reuse, R21 ;  /* 0x00000015a4ae7221 */ /* 0x048fe20000010000 */
[----:B------:R-:W-:Y:S01]  /*9330*/  FFMA.FTZ R21, R163, R2, -R162 ;  /* 0x00000002a3157223 */ /* 0x000fe200000108a2 */
[----:B------:R-:W-:-:S02]  /*9340*/  F2FP.BF16.F32.PACK_AB R209, R164, R209 ;  /* 0x000000d1a4d1723e */ /* 0x000fc400000010ff */
[----:B----4-:R-:W-:Y:S01]  /*9350*/  FADD.FTZ R163, R211, R174 ;  /* 0x000000aed3a37221 */ /* 0x010fe20000010000 */
[----:B-1----:R-:W-:Y:S01]  /*9360*/  FADD.FTZ R176, R210, R177 ;  /* 0x000000b1d2b07221 */ /* 0x002fe20000010000 */
[C---:B------:R-:W-:Y:S01]  /*9370*/  F2FP.BF16.F32.PACK_AB R210, R205.reuse, R210 ;  /* 0x000000d2cdd2723e */ /* 0x040fe200000010ff */
[----:B------:R-:W1:Y:S01]  /*9380*/  MUFU.EX2 R21, R21 ;  /* 0x0000001500157308 */ /* 0x000e620000000800 */
[----:B-----5:R-:W-:Y:S01]  /*9390*/  FADD.FTZ R174, R166, R163 ;  /* 0x000000a3a6ae7221 */ /* 0x020fe20000010000 */
[----:B------:R-:W-:Y:S01]  /*93a0*/  FADD.FTZ R177, R205, R176 ;  /* 0x000000b0cdb17221 */ /* 0x000fe20000010000 */
[----:B------:R-:W-:Y:S01]  /*93b0*/  FFMA.FTZ R163, R155, R2, -R162 ;  /* 0x000000029ba37223 */ /* 0x000fe200000108a2 */
[----:B------:R-:W-:Y:S02]  /*93c0*/  F2FP.BF16.F32.PACK_AB R205, R168, R165 ;  /* 0x000000a5a8cd723e */ /* 0x000fe400000010ff */
[----:B--2---:R-:W-:Y:S01]  /*93d0*/  FADD.FTZ R156, R204, R177 ;  /* 0x000000b1cc9c7221 */ /* 0x004fe20000010000 */
[----:B------:R-:W-:Y:S01]  /*93e0*/  FADD.FTZ R177, R165, R174 ;  /* 0x000000aea5b17221 */ /* 0x000fe20000010000 */
[----:B------:R2:W3:Y:S01]  /*93f0*/  MUFU.EX2 R155, R160 ;  /* 0x000000a0009b7308 */ /* 0x0004e20000000800 */
[C---:B------:R-:W-:Y:S01]  /*9400*/  F2FP.BF16.F32.PACK_AB R204, R207.reuse, R204 ;  /* 0x000000cccfcc723e */ /* 0x040fe200000010ff */
[----:B------:R-:W-:Y:S01]  /*9410*/  FADD.FTZ R179, R207, R156 ;  /* 0x0000009ccfb37221 */ /* 0x000fe20000010000 */
[----:B------:R-:W-:Y:S01]  /*9420*/  FADD.FTZ R177, R168, R177 ;  /* 0x000000b1a8b17221 */ /* 0x000fe20000010000 */
[----:B------:R-:W-:-:S02]  /*9430*/  F2FP.BF16.F32.PACK_AB R207, R157, R170 ;  /* 0x000000aa9dcf723e */ /* 0x000fc400000010ff */
[----:B------:R-:W-:Y:S01]  /*9440*/  FADD.FTZ R156, R206, R179 ;  /* 0x000000b3ce9c7221 */ /* 0x000fe20000010000 */
[----:B------:R-:W-:Y:S01]  /*9450*/  FADD.FTZ R162, R170, R177 ;  /* 0x000000b1aaa27221 */ /* 0x000fe20000010000 */
[----:B------:R1:W-:Y:S01]  /*9460*/  MUFU.EX2 R164, R197 ;  /* 0x000000c500a47308 */ /* 0x0003e20000000800 */
[----:B------:R-:W-:Y:S01]  /*9470*/  F2FP.BF16.F32.PACK_AB R211, R166, R211 ;  /* 0x000000d3a6d3723e */ /* 0x000fe200000010ff */
[----:B------:R-:W-:Y:S01]  /*9480*/  FADD.FTZ R177, R203, R156 ;  /* 0x0000009ccbb17221 */ /* 0x000fe20000010000 */
[----:B------:R-:W-:Y:S01]  /*9490*/  FADD.FTZ R179, R157, R162 ;  /* 0x000000a29db37221 */ /* 0x000fe20000010000 */
[----:B------:R-:W-:Y:S02]  /*94a0*/  F2FP.BF16.F32.PACK_AB R206, R203, R206 ;  /* 0x000000cecbce723e */ /* 0x000fe400000010ff */
[----:B--2---:R-:W-:Y:S01]  /*94b0*/  FADD.FTZ R160, R200, R177 ;  /* 0x000000b1c8a07221 */ /* 0x004fe20000010000 */
[----:B------:R-:W-:Y:S01]  /*94c0*/  FADD.FTZ R162, R172, R179 ;  /* 0x000000b3aca27221 */ /* 0x000fe20000010000 */
[----:B------:R2:W4:Y:S01]  /*94d0*/  MUFU.EX2 R156, R167 ;  /* 0x000000a7009c7308 */ /* 0x0005220000000800 */
[----:B-1----:R-:W-:Y:S01]  /*94e0*/  F2FP.BF16.F32.PACK_AB R197, R21, R20 ;  /* 0x0000001415c5723e */ /* 0x002fe200000010ff */
[----:B------:R-:W-:Y:S01]  /*94f0*/  FADD.FTZ R177, R201, R160 ;  /* 0x000000a0c9b17221 */ /* 0x000fe20000010000 */
[----:B------:R-:W-:Y:S01]  /*9500*/  FADD.FTZ R179, R171, R162 ;  /* 0x000000a2abb37221 */ /* 0x000fe20000010000 */
[----:B------:R-:W-:-:S02]  /*9510*/  F2FP.BF16.F32.PACK_AB R200, R201, R200 ;  /* 0x000000c8c9c8723e */ /* 0x000fc400000010ff */
[----:B------:R-:W-:Y:S01]  /*9520*/  FADD.FTZ R160, R202, R177 ;  /* 0x000000b1caa07221 */ /* 0x000fe20000010000 */
[----:B------:R-:W-:Y:S01]  /*9530*/  FADD.FTZ R162, R152, R179 ;  /* 0x000000b398a27221 */ /* 0x000fe20000010000 */
[----:B------:R1:W5:Y:S01]  /*9540*/  MUFU.EX2 R193, R163 ;  /* 0x000000a300c17308 */ /* 0x0003620000000800 */
[----:B------:R-:W-:Y:S01]  /*9550*/  F2FP.BF16.F32.PACK_AB R208, R185, R208 ;  /* 0x000000d0b9d0723e */ /* 0x000fe200000010ff */
[----:B------:R-:W-:Y:S01]  /*9560*/  FADD.FTZ R165, R169, R160 ;  /* 0x000000a0a9a57221 */ /* 0x000fe20000010000 */
[----:B--2---:R-:W-:Y:S01]  /*9570*/  FADD.FTZ R167, R175, R162 ;  /* 0x000000a2afa77221 */ /* 0x004fe20000010000 */
[----:B------:R-:W-:Y:S02]  /*9580*/  F2FP.BF16.F32.PACK_AB R201, R171, R172 ;  /* 0x000000acabc9723e */ /* 0x000fe400000010ff */
[----:B------:R-:W-:Y:S01]  /*9590*/  FADD.FTZ R160, R196, R165 ;  /* 0x000000a5c4a07221 */ /* 0x000fe20000010000 */
[----:B------:R-:W-:Y:S01]  /*95a0*/  FADD.FTZ R162, R20, R167 ;  /* 0x000000a714a27221 */ /* 0x000fe20000010000 */
[----:B------:R2:W5:Y:S01]  /*95b0*/  MUFU.EX2 R166, R199 ;  /* 0x000000c700a67308 */ /* 0x0005620000000800 */
[----:B------:R-:W-:Y:S01]  /*95c0*/  F2FP.BF16.F32.PACK_AB R202, R169, R202 ;  /* 0x000000caa9ca723e */ /* 0x000fe200000010ff */
[----:B------:R-:W-:Y:S01]  /*95d0*/  FADD.FTZ R157, R225, R160 ;  /* 0x000000a0e19d7221 */ /* 0x000fe20000010000 */
[----:B------:R-:W-:Y:S01]  /*95e0*/  FADD.FTZ R162, R21, R162 ;  /* 0x000000a215a27221 */ /* 0x000fe20000010000 */
[----:B------:R-:W-:-:S02]  /*95f0*/  F2FP.BF16.F32.PACK_AB R203, R175, R152 ;  /* 0x00000098afcb723e */ /* 0x000fc400000010ff */
[----:B------:R-:W-:Y:S01]  /*9600*/  FADD.FTZ R160, R198, R157 ;  /* 0x0000009dc6a07221 */ /* 0x000fe20000010000 */
[----:B---3--:R-:W-:Y:S01]  /*9610*/  FADD.FTZ R157, R155, R162 ;  /* 0x000000a29b9d7221 */ /* 0x008fe20000010000 */
[----:B------:R-:W3:Y:S01]  /*9620*/  MUFU.EX2 R158, R158 ;  /* 0x0000009e009e7308 */ /* 0x000ee20000000800 */
[----:B------:R-:W-:Y:S01]  /*9630*/  F2FP.BF16.F32.PACK_AB R196, R225, R196 ;  /* 0x000000c4e1c4723e */ /* 0x000fe200000010ff */
[C---:B-1----:R-:W-:Y:S01]  /*9640*/  FADD.FTZ R163, R173.reuse, R160 ;  /* 0x000000a0ada37221 */ /* 0x042fe20000010000 */
[----:B----4-:R-:W-:Y:S01]  /*9650*/  FADD.FTZ R157, R156, R157 ;  /* 0x0000009d9c9d7221 */ /* 0x010fe20000010000 */
[----:B------:R-:W-:Y:S02]  /*9660*/  F2FP.BF16.F32.PACK_AB R198, R173, R198 ;  /* 0x000000c6adc6723e */ /* 0x000fe400000010ff */
[----:B------:R-:W-:Y:S01]  /*9670*/  FADD.FTZ R20, R154, R163 ;  /* 0x000000a39a147221 */ /* 0x000fe20000010000 */
[----:B------:R-:W-:Y:S01]  /*9680*/  FADD.FTZ R157, R164, R157 ;  /* 0x0000009da49d7221 */ /* 0x000fe20000010000 */
[----:B------:R-:W1:Y:S01]  /*9690*/  MUFU.EX2 R159, R159 ;  /* 0x0000009f009f7308 */ /* 0x000e620000000800 */
[----:B--2---:R-:W-:Y:S01]  /*96a0*/  F2FP.BF16.F32.PACK_AB R199, R156, R155 ;  /* 0x0000009b9cc7723e */ /* 0x004fe200000010ff */
[----:B------:R-:W-:Y:S01]  /*96b0*/  FADD.FTZ R20, R161, R20 ;  /* 0x00000014a1147221 */ /* 0x000fe20000010000 */
[----:B-----5:R-:W-:Y:S01]  /*96c0*/  FADD.FTZ R157, R193, R157 ;  /* 0x0000009dc19d7221 */ /* 0x020fe20000010000 */
[----:B------:R-:W-:-:S02]  /*96d0*/  F2FP.BF16.F32.PACK_AB R192, R161, R154 ;  /* 0x0000009aa1c0723e */ /* 0x000fc400000010ff */
[----:B------:R-:W-:Y:S01]  /*96e0*/  FADD.FTZ R21, R153, R20 ;  /* 0x0000001499157221 */ /* 0x000fe20000010000 */
[----:B------:R-:W-:Y:S01]  /*96f0*/  FADD.FTZ R157, R166, R157 ;  /* 0x0000009da69d7221 */ /* 0x000fe20000010000 */
[----:B------:R-:W-:Y:S02]  /*9700*/  F2FP.BF16.F32.PACK_AB R193, R193, R164 ;  /* 0x000000a4c1c1723e */ /* 0x000fe400000010ff */
[C---:B---3--:R-:W-:Y:S01]  /*9710*/  FADD.FTZ R21, R158.reuse, R21 ;  /* 0x000000159e157221 */ /* 0x048fe20000010000 */
[----:B------:R-:W-:Y:S01]  /*9720*/  F2FP.BF16.F32.PACK_AB R194, R158, R153 ;  /* 0x000000999ec2723e */ /* 0x000fe200000010ff */
[C---:B-1----:R-:W-:Y:S01]  /*9730*/  FADD.FTZ R20, R159.reuse, R157 ;  /* 0x0000009d9f147221 */ /* 0x042fe20000010000 */
[----:B------:R-:W-:Y:S01]  /*9740*/  F2FP.BF16.F32.PACK_AB R195, R159, R166 ;  /* 0x000000a69fc3723e */ /* 0x000fe200000010ff */
[----:B------:R-:W-:Y:S06]  /*9750*/  @P2 BRA `(.L_x_24) ;  /* 0xffffffc0003c2947 */ /* 0x000fec000383ffff */
.L_x_15:
[----:B------:R-:W-:Y:S06]  /*9760*/  BAR.ARV 0x8, 0x120 ;  /* 0x0204800000007b1d */ /* 0x000fec0000002000 */
        /* <DEDUP_REMOVED lines=128> */
[----:B------:R-:W-:Y:S06]  /*9f70*/  @!P0 BRA `(.L_x_25) ;  /* 0x0000000000048947 */ /* 0x000fec0003800000 */
[----:B------:R-:W-:Y:S01]  /*9f80*/  BPT.TRAP 0x1 ;  /* 0x000000040000795c */ /* 0x000fe20000300000 */
.L_x_25:
        /* <DEDUP_REMOVED lines=8> */
.L_x_26:
[----:B--2---:R-:W-:Y:S05]  /*a010*/  @P2 BRA `(.L_x_27) ;  /* 0x0000000000082947 */ /* 0x004fea0003800000 */
[----:B------:R-:W2:Y:S02]  /*a020*/  SYNCS.PHASECHK.TRANS64.TRYWAIT P0, [UR7+0x38850], R0 ;  /* 0x03885000ff0075a7 */ /* 0x000ea40008000147 */
[----:B--2---:R-:W-:Y:S05]  /*a030*/  @!P0 BRA `(.L_x_28) ;  /* 0x00000054004c8947 */ /* 0x004fea0003800000 */
.L_x_27:
[----:B------:R-:W-:Y:S01]  /*a040*/  R2UR UR4, R18 ;  /* 0x00000000120472ca */ /* 0x000fe200000e0000 */
[----:B------:R-:W-:Y:S01]  /*a050*/  WARPGROUP.ARRIVE ;  /* 0x00000000000079c5 */ /* 0x000fe20000000000 */
[----:B------:R-:W-:Y:S01]  /*a060*/  UMOV UR11, 0x40000040 ;  /* 0x40000040000b7882 */ /* 0x000fe20000000000 */
[----:B-12---:R-:W1:Y:S01]  /*a070*/  SHFL.BFLY PT, R0, R21, 0x2, 0x1f ;  /* 0x0c401f0015007f89 */ /* 0x006e6200000e0000 */
[C---:B------:R-:W-:Y:S01]  /*a080*/  IADD3 R11, P2, R16.reuse, 0x40, RZ ;  /* 0x00000040100b7810 */ /* 0x040fe20007f5e0ff */
[----:B------:R-:W-:Y:S01]  /*a090*/  UIADD3 UR35, -UR36, URZ, URZ ;  /* 0x0000003f24237290 */ /* 0x000fe2000fffe13f */
[C---:B------:R-:W-:Y:S01]  /*a0a0*/  IADD3 R13, P4, R16.reuse, 0x4000, RZ ;  /* 0x00004000100d7810 */ /* 0x040fe20007f9e0ff */
[----:B------:R-:W2:Y:S01]  /*a0b0*/  SHFL.BFLY PT, R9, R20, 0x2, 0x1f ;  /* 0x0c401f0014097f89 */ /* 0x000ea200000e0000 */
[----:B------:R-:W-:Y:S01]  /*a0c0*/  LOP3.LUT R10, R11, 0x380, RZ, 0xc0, !PT ;  /* 0x000003800b0a7812 */ /* 0x000fe200078ec0ff */
[----:B------:R-:W-:Y:S01]  /*a0d0*/  ULDC.64 UR8, c[0x0][0xb70] ;  /* 0x0002dc0000087ab9 */ /* 0x000fe20000000a00 */
[----:B------:R-:W-:-:S02]  /*a0e0*/  IADD3 R153, P5, R16, 0x4020, RZ ;  /* 0x0000402010997810 */ /* 0x000fc40007fbe0ff */
[----:B------:R-:W-:Y:S01]  /*a0f0*/  SHF.R.U64 R10, R10, 0x3, RZ ;  /* 0x000000030a0a7819 */ /* 0x000fe200000012ff */
[----:B------:R-:W-:Y:S01]  /*a100*/  UIADD3 UR4, UR4, 0x400, URZ ;  /* 0x0000040004047890 */ /* 0x000fe2000fffe03f */
[----:B------:R-:W-:Y:S02]  /*a110*/  LOP3.LUT R12, R13, 0x380, RZ, 0xc0, !PT ;  /* 0x000003800d0c7812 */ /* 0x000fe400078ec0ff */
[----:B------:R-:W-:Y:S01]  /*a120*/  LOP3.LUT R10, R10, R11, RZ, 0x3c, !PT ;  /* 0x0000000b0a0a7212 */ /* 0x000fe200078e3cff */
[----:B------:R-:W-:Y:S01]  /*a130*/  USHF.R.U32.HI UR4, URZ, 0x4, UR4 ;  /* 0x000000043f047899 */ /* 0x000fe20008011604 */
[----:B------:R-:W-:Y:S01]  /*a140*/  IMAD.X R11, RZ, RZ, R17, P2 ;  /* 0x000000ffff0b7224 */ /* 0x000fe200010e0611 */
[----:B------:R-:W-:Y:S02]  /*a150*/  IADD3 R7, P0, R16, 0x20, RZ ;  /* 0x0000002010077810 */ /* 0x000fe40007f1e0ff */
[----:B------:R-:W-:Y:S01]  /*a160*/  ULOP3.LUT UR4, UR4, 0x3fff, URZ, 0xc0, !UPT ;  /* 0x00003fff04047892 */ /* 0x000fe2000f8ec03f */
[----:B------:R-:W-:-:S02]  /*a170*/  LOP3.LUT R152, R153, 0x380, RZ, 0xc0, !PT ;  /* 0x0000038099987812 */ /* 0x000fc400078ec0ff */
[----:B------:R-:W-:Y:S01]  /*a180*/  MOV R165, R10 ;  /* 0x0000000a00a57202 */ /* 0x000fe20000000f00 */
[----:B------:R-:W-:Y:S01]  /*a190*/  ULOP3.LUT UR4, UR4, 0x2800000, URZ, 0xfc, !UPT ;  /* 0x0280000004047892 */ /* 0x000fe2000f8efc3f */
[----:B------:R-:W-:Y:S01]  /*a1a0*/  SHF.R.U64 R12, R12, 0x3, RZ ;  /* 0x000000030c0c7819 */ /* 0x000fe200000012ff */
[----:B-1----:R-:W-:Y:S01]  /*a1b0*/  FADD.FTZ R0, R0, R21 ;  /* 0x0000001500007221 */ /* 0x002fe20000010000 */
[----:B------:R-:W-:Y:S01]  /*a1c0*/  LOP3.LUT R6, R7, 0x380, RZ, 0xc0, !PT ;  /* 0x0000038007067812 */ /* 0x000fe200078ec0ff */
[----:B------:R-:W-:Y:S01]  /*a1d0*/  UIMAD UR4, UR38, 0xa00, UR4 ;  /* 0x00000a00260478a4 */ /* 0x000fe2000f8e0204 */
[----:B------:R-:W-:Y:S01]  /*a1e0*/  SHF.R.U64 R152, R152, 0x3, RZ ;  /* 0x0000000398987819 */ /* 0x000fe200000012ff */
[----:B--2---:R-:W-:Y:S01]  /*a1f0*/  FADD.FTZ R9, R9, R20 ;  /* 0x0000001409097221 */ /* 0x004fe20000010000 */
[----:B------:R-:W1:Y:S01]  /*a200*/  SHFL.BFLY PT, R3, R0, 0x1, 0x1f ;  /* 0x0c201f0000037f89 */ /* 0x000e6200000e0000 */
[----:B------:R-:W-:Y:S01]  /*a210*/  UIADD3 UR6, UR4, 0x80, URZ ;  /* 0x0000008004067890 */ /* 0x000fe2000fffe03f */
[----:B------:R-:W-:Y:S01]  /*a220*/  LOP3.LUT R12, R12, R13, RZ, 0x3c, !PT ;  /* 0x0000000d0c0c7212 */ /* 0x000fe200078e3cff */
[----:B------:R-:W-:Y:S01]  /*a230*/  IMAD.X R13, RZ, RZ, R17, P4 ;  /* 0x000000ffff0d7224 */ /* 0x000fe200020e0611 */
[----:B------:R-:W-:Y:S01]  /*a240*/  UMOV UR10, UR4 ;  /* 0x00000004000a7c82 */ /* 0x000fe20008000000 */
[----:B------:R-:W2:Y:S01]  /*a250*/  SHFL.BFLY PT, R10, R9, 0x1, 0x1f ;  /* 0x0c201f00090a7f89 */ /* 0x000ea200000e0000 */
[----:B------:R-:W-:Y:S01]  /*a260*/  HGMMA.64x256x16.F32.BF16 R24, R208, gdesc[UR8].tnspB, R24, gsb0 ;  /* 0x43e00008d0187df0 */ /* 0x000fe20008001818 */
[----:B------:R-:W-:Y:S01]  /*a270*/  UMOV UR11, 0x40000040 ;  /* 0x40000040000b7882 */ /* 0x000fe20000000000 */
[----:B------:R-:W-:Y:S01]  /*a280*/  UMOV UR10, UR6 ;  /* 0x00000006000a7c82 */ /* 0x000fe20008000000 */
[----:B------:R-:W-:Y:S01]  /*a290*/  UIADD3 UR6, UR4, 0x100, URZ ;  /* 0x0000010004067890 */ /* 0x000fe2000fffe03f */
[----:B------:R-:W-:-:S02]  /*a2a0*/  SHF.R.U64 R6, R6, 0x3, RZ ;  /* 0x0000000306067819 */ /* 0x000fc400000012ff */
[----:B------:R-:W-:Y:S02]  /*a2b0*/  IADD3 R171, P4, R16, 0x8040, RZ ;  /* 0x0000804010ab7810 */ /* 0x000fe40007f9e0ff */
[----:B------:R-:W-:Y:S02]  /*a2c0*/  LOP3.LUT R152, R152, R153, RZ, 0x3c, !PT ;  /* 0x0000009998987212 */ /* 0x000fe400078e3cff */
[----:B------:R-:W-:Y:S02]  /*a2d0*/  IADD3.X R153, RZ, R17, RZ, P5, !PT ;  /* 0x00000011ff997210 */ /* 0x000fe40002ffe4ff */
[----:B------:R-:W-:Y:S02]  /*a2e0*/  LOP3.LUT R6, R6, R7, RZ, 0x3c, !PT ;  /* 0x0000000706067212 */ /* 0x000fe400078e3cff */
[C---:B------:R-:W-:Y:S02]  /*a2f0*/  IADD3 R175, P5, R16.reuse, 0x8060, RZ ;  /* 0x0000806010af7810 */ /* 0x040fe40007fbe0ff */
[----:B------:R-:W-:-:S02]  /*a300*/  IADD3 R15, P3, R16, 0x60, RZ ;  /* 0x00000060100f7810 */ /* 0x000fc40007f7e0ff */
[----:B------:R-:W-:Y:S02]  /*a310*/  IADD3.X R7, RZ, R17, RZ, P0, !PT ;  /* 0x00000011ff077210 */ /* 0x000fe400007fe4ff */
[----:B------:R-:W-:Y:S02]  /*a320*/  LOP3.LUT R170, R171, 0x380, RZ, 0xc0, !PT ;  /* 0x00000380abaa7812 */ /* 0x000fe400078ec0ff */
[----:B------:R-:W-:Y:S02]  /*a330*/  LOP3.LUT R174, R175, 0x380, RZ, 0xc0, !PT ;  /* 0x00000380afae7812 */ /* 0x000fe400078ec0ff */
[----:B------:R-:W-:Y:S02]  /*a340*/  LOP3.LUT R14, R15, 0x380, RZ, 0xc0, !PT ;  /* 0x000003800f0e7812 */ /* 0x000fe400078ec0ff */
[----:B------:R-:W-:Y:S02]  /*a350*/  SHF.R.U64 R170, R170, 0x3, RZ ;  /* 0x00000003aaaa7819 */ /* 0x000fe400000012ff */
[----:B------:R-:W-:Y:S01]  /*a360*/  MOV R161, R6 ;  /* 0x0000000600a17202 */ /* 0x000fe20000000f00 */
[----:B-1----:R-:W-:Y:S01]  /*a370*/  FADD.FTZ R7, R0, R3 ;  /* 0x0000000300077221 */ /* 0x002fe20000010000 */
[----:B------:R-:W-:Y:S01]  /*a380*/  SHF.R.U64 R174, R174, 0x3, RZ ;  /* 0x00000003aeae7819 */ /* 0x000fe200000012ff */
[----:B------:R-:W-:Y:S01]  /*a390*/  IMAD.MOV.U32 R6, RZ, RZ, RZ ;  /* 0x000000ffff067224 */ /* 0x000fe200078e00ff */
[----:B------:R-:W-:Y:S01]  /*a3a0*/  MOV R163, R12 ;  /* 0x0000000c00a37202 */ /* 0x000fe20000000f00 */
[----:B--2---:R-:W-:Y:S01]  /*a3b0*/  FADD.FTZ R12, R9, R10 ;  /* 0x0000000a090c7221 */ /* 0x004fe20000010000 */
[----:B------:R-:W-:Y:S01]  /*a3c0*/  SHF.R.U64 R14, R14, 0x3, RZ ;  /* 0x000000030e0e7819 */ /* 0x000fe200000012ff */
[----:B------:R-:W-:Y:S01]  /*a3d0*/  IMAD.MOV.U32 R10, RZ, RZ, RZ ;  /* 0x000000ffff0a7224 */ /* 0x000fe200078e00ff */
[----:B------:R-:W-:-:S02]  /*a3e0*/  LOP3.LUT R170, R170, R171, RZ, 0x3c, !PT ;  /* 0x000000abaaaa7212 */ /* 0x000fc400078e3cff */
[----:B------:R-:W-:Y:S02]  /*a3f0*/  IADD3.X R171, RZ, R17, RZ, P4, !PT ;  /* 0x00000011ffab7210 */ /* 0x000fe400027fe4ff */
[----:B------:R-:W-:Y:S02]  /*a400*/  FSETP.NE.FTZ.AND P4, PT, R7, RZ, PT ;  /* 0x000000ff0700720b */ /* 0x000fe40003f95000 */
[----:B------:R-:W-:Y:S01]  /*a410*/  LOP3.LUT R174, R174, R175, RZ, 0x3c, !PT ;  /* 0x000000afaeae7212 */ /* 0x000fe200078e3cff */
[----:B------:R-:W-:Y:S01]  /*a420*/  IMAD.X R175, RZ, RZ, R17, P5 ;  /* 0x000000ffffaf7224 */ /* 0x000fe200028e0611 */
[----:B------:R-:W-:Y:S02]  /*a430*/  LOP3.LUT R14, R14, R15, RZ, 0x3c, !PT ;  /* 0x0000000f0e0e7212 */ /* 0x000fe400078e3cff */
[----:B------:R-:W-:Y:S02]  /*a440*/  IADD3.X R15, RZ, R17, RZ, P3, !PT ;  /* 0x00000011ff0f7210 */ /* 0x000fe40001ffe4ff */
[----:B------:R-:W-:-:S02]  /*a450*/  FSETP.NE.FTZ.AND P5, PT, R12, RZ, PT ;  /* 0x000000ff0c00720b */ /* 0x000fc40003fb5000 */
[----:B------:R-:W-:Y:S02]  /*a460*/  R2UR UR5, R216 ;  /* 0x00000000d80572ca */ /* 0x000fe400000e0000 */
[C---:B------:R-:W-:Y:S01]  /*a470*/  IADD3 R169, P3, R16.reuse, 0x8020, RZ ;  /* 0x0000802010a97810 */ /* 0x040fe20007f7e0ff */
[----:B------:R-:W1:Y:S01]  /*a480*/  @P4 MUFU.LG2 R3, R7 ;  /* 0x0000000700034308 */ /* 0x000e620000000c00 */
[----:B------:R-:W-:Y:S02]  /*a490*/  R2UR UR12, R215 ;  /* 0x00000000d70c72ca */ /* 0x000fe400000e0000 */
[C---:B------:R-:W-:Y:S02]  /*a4a0*/  IADD3 R155, P6, R16.reuse, 0x4040, RZ ;  /* 0x00004040109b7810 */ /* 0x040fe40007fde0ff */
[----:B------:R-:W-:Y:S02]  /*a4b0*/  LOP3.LUT R168, R169, 0x380, RZ, 0xc0, !PT ;  /* 0x00000380a9a87812 */ /* 0x000fe400078ec0ff */
[----:B------:R-:W-:Y:S01]  /*a4c0*/  IADD3 R157, P0, R16, 0x4060, RZ ;  /* 0x00004060109d7810 */ /* 0x000fe20007f1e0ff */
[----:B------:R-:W2:Y:S01]  /*a4d0*/  @P5 MUFU.LG2 R11, R12 ;  /* 0x0000000c000b5308 */ /* 0x000ea20000000c00 */
[----:B------:R-:W-:Y:S01]  /*a4e0*/  MOV R13, UR7 ;  /* 0x00000007000d7c02 */ /* 0x000fe20008000f00 */
[----:B------:R-:W-:Y:S01]  /*a4f0*/  UIADD3 UR34, -UR5, URZ, URZ ;  /* 0x0000003f05227290 */ /* 0x000fe2000fffe13f */
[----:B------:R-:W-:Y:S01]  /*a500*/  LOP3.LUT R154, R155, 0x380, RZ, 0xc0, !PT ;  /* 0x000003809b9a7812 */ /* 0x000fe200078ec0ff */
[----:B------:R-:W-:Y:S01]  /*a510*/  ULDC UR7, c[0x0][0xa88] ;  /* 0x0002a20000077ab9 */ /* 0x000fe20000000800 */
[----:B------:R-:W-:Y:S01]  /*a520*/  SHF.R.U64 R168, R168, 0x3, RZ ;  /* 0x00000003a8a87819 */ /* 0x000fe200000012ff */
[----:B------:R-:W-:Y:S01]  /*a530*/  @!P1 VIADD R13, R13, 0x38860 ;  /* 0x000388600d0d9836 */ /* 0x000fe20000000000 */
[----:B------:R-:W-:Y:S01]  /*a540*/  IADD3 R159, P2, R16, 0x8000, RZ ;  /* 0x00008000109f7810 */ /* 0x000fe20007f5e0ff */
[----:B------:R1:W3:Y:S01]  /*a550*/  @P4 MUFU.RCP R6, R7 ;  /* 0x0000000700064308 */ /* 0x0002e20000001000 */
[----:B------:R-:W-:-:S02]  /*a560*/  LOP3.LUT R156, R157, 0x380, RZ, 0xc0, !PT ;  /* 0x000003809d9c7812 */ /* 0x000fc400078ec0ff */
[----:B------:R-:W-:Y:S02]  /*a570*/  SHF.R.U64 R154, R154, 0x3, RZ ;  /* 0x000000039a9a7819 */ /* 0x000fe400000012ff */
[----:B------:R-:W-:Y:S02]  /*a580*/  LOP3.LUT R168, R168, R169, RZ, 0x3c, !PT ;  /* 0x000000a9a8a87212 */ /* 0x000fe400078e3cff */
[----:B------:R-:W-:Y:S01]  /*a590*/  LOP3.LUT R158, R159, 0x380, RZ, 0xc0, !PT ;  /* 0x000003809f9e7812 */ /* 0x000fe200078ec0ff */
[----:B------:R4:W5:Y:S01]  /*a5a0*/  @P5 MUFU.RCP R10, R12 ;  /* 0x0000000c000a5308 */ /* 0x0009620000001000 */
[----:B------:R-:W-:Y:S01]  /*a5b0*/  SHF.R.U64 R156, R156, 0x3, RZ ;  /* 0x000000039c9c7819 */ /* 0x000fe200000012ff */
[----:B-1----:R-:W-:Y:S01]  /*a5c0*/  @P4 FMUL.FTZ R7, R3, 0.69314718246459960938 ;  /* 0x3f31721803074820 */ /* 0x002fe20000410000 */
[----:B------:R-:W-:Y:S01]  /*a5d0*/  IADD3.X R169, RZ, R17, RZ, P3, !PT ;  /* 0x00000011ffa97210 */ /* 0x000fe20001ffe4ff */
[----:B--2---:R-:W-:Y:S01]  /*a5e0*/  @P5 FMUL.FTZ R11, R11, 0.69314718246459960938 ;  /* 0x3f3172180b0b5820 */ /* 0x004fe20000410000 */
[----:B------:R-:W-:-:S02]  /*a5f0*/  IADD3 R21, P3, R16, 0xc060, RZ ;  /* 0x0000c06010157810 */ /* 0x000fc40007f7e0ff */
[----:B------:R-:W-:Y:S01]  /*a600*/  LOP3.LUT R154, R154, R155, RZ, 0x3c, !PT ;  /* 0x0000009b9a9a7212 */ /* 0x000fe200078e3cff */
[----:B------:R-:W-:Y:S01]  /*a610*/  IMAD.X R155, RZ, RZ, R17, P6 ;  /* 0x000000ffff9b7224 */ /* 0x000fe200030e0611 */
[----:B------:R-:W-:Y:S01]  /*a620*/  SHF.R.U64 R158, R158, 0x3, RZ ;  /* 0x000000039e9e7819 */ /* 0x000fe200000012ff */
[----:B----4-:R-:W-:Y:S01]  /*a630*/  @P4 FMUL.FTZ R12, R2, 0.69314718246459960938 ;  /* 0x3f317218020c4820 */ /* 0x010fe20000410000 */
[----:B------:R-:W-:Y:S01]  /*a640*/  LOP3.LUT R156, R156, R157, RZ, 0x3c, !PT ;  /* 0x0000009d9c9c7212 */ /* 0x000fe200078e3cff */
[----:B------:R-:W-:Y:S01]  /*a650*/  @P5 FMUL.FTZ R2, R2, 0.69314718246459960938 ;  /* 0x3f31721802025820 */ /* 0x000fe20000410000 */
[----:B------:R-:W-:Y:S02]  /*a660*/  @!P1 PRMT R13, RZ, 0x654, R13 ;  /* 0x00000654ff0d9816 */ /* 0x000fe4000000000d */
[----:B------:R-:W-:Y:S02]  /*a670*/  IADD3 R173, P6, R16, 0xc000, RZ ;  /* 0x0000c00010ad7810 */ /* 0x000fe40007fde0ff */
[----:B------:R-:W-:-:S02]  /*a680*/  IADD3.X R157, RZ, R17, RZ, P0, !PT ;  /* 0x00000011ff9d7210 */ /* 0x000fc400007fe4ff */
[----:B------:R-:W-:Y:S02]  /*a690*/  LOP3.LUT R8, R21, 0x380, RZ, 0xc0, !PT ;  /* 0x0000038015087812 */ /* 0x000fe400078ec0ff */
[----:B------:R-:W-:Y:S02]  /*a6a0*/  IADD3 R177, P0, R16, 0xc020, RZ ;  /* 0x0000c02010b17810 */ /* 0x000fe40007f1e0ff */
[----:B------:R-:W-:Y:S01]  /*a6b0*/  LOP3.LUT R158, R158, R159, RZ, 0x3c, !PT ;  /* 0x0000009f9e9e7212 */ /* 0x000fe200078e3cff */
[----:B------:R-:W-:Y:S01]  /*a6c0*/  IMAD.X R159, RZ, RZ, R17, P2 ;  /* 0x000000ffff9f7224 */ /* 0x000fe200010e0611 */
[----:B------:R-:W-:Y:S02]  /*a6d0*/  LOP3.LUT R167, R16, 0x380, RZ, 0xc0, !PT ;  /* 0x0000038010a77812 */ /* 0x000fe400078ec0ff */
[----:B------:R-:W-:Y:S02]  /*a6e0*/  LOP3.LUT R172, R173, 0x380, RZ, 0xc0, !PT ;  /* 0x00000380adac7812 */ /* 0x000fe400078ec0ff */
[----:B------:R-:W-:-:S02]  /*a6f0*/  SHF.R.U64 R8, R8, 0x3, RZ ;  /* 0x0000000308087819 */ /* 0x000fc400000012ff */
[----:B------:R-:W-:Y:S02]  /*a700*/  IADD3 R179, P2, R16, 0xc040, RZ ;  /* 0x0000c04010b37810 */ /* 0x000fe40007f5e0ff */
[----:B------:R-:W-:Y:S02]  /*a710*/  LOP3.LUT R176, R177, 0x380, RZ, 0xc0, !PT ;  /* 0x00000380b1b07812 */ /* 0x000fe400078ec0ff */
[----:B------:R-:W-:Y:S02]  /*a720*/  SHF.R.U64 R167, R167, 0x3, RZ ;  /* 0x00000003a7a77819 */ /* 0x000fe400000012ff */
[----:B------:R-:W-:Y:S02]  /*a730*/  SHF.R.U64 R172, R172, 0x3, RZ ;  /* 0x00000003acac7819 */ /* 0x000fe400000012ff */
[----:B------:R-:W-:Y:S02]  /*a740*/  LOP3.LUT R8, R8, R21, RZ, 0x3c, !PT ;  /* 0x0000001508087212 */ /* 0x000fe400078e3cff */
[----:B------:R-:W-:-:S02]  /*a750*/  MOV R162, R152 ;  /* 0x0000009800a27202 */ /* 0x000fc40000000f00 */
[----:B------:R-:W-:Y:S02]  /*a760*/  IADD3.X R9, RZ, R17, RZ, P3, !PT ;  /* 0x00000011ff097210 */ /* 0x000fe40001ffe4ff */
[----:B------:R-:W-:Y:S02]  /*a770*/  LOP3.LUT R178, R179, 0x380, RZ, 0xc0, !PT ;  /* 0x00000380b3b27812 */ /* 0x000fe400078ec0ff */
[----:B------:R-:W-:Y:S02]  /*a780*/  SHF.R.U64 R176, R176, 0x3, RZ ;  /* 0x00000003b0b07819 */ /* 0x000fe400000012ff */
[----:B------:R-:W-:Y:S02]  /*a790*/  MOV R153, R156 ;  /* 0x0000009c00997202 */ /* 0x000fe40000000f00 */
[----:B------:R-:W-:Y:S01]  /*a7a0*/  MOV R156, R158 ;  /* 0x0000009e009c7202 */ /* 0x000fe20000000f00 */
[----:B------:R-:W-:Y:S01]  /*a7b0*/  IMAD.MOV.U32 R158, RZ, RZ, -0x800000 ;  /* 0xff800000ff9e7424 */ /* 0x000fe200078e00ff */
[----:B------:R-:W-:Y:S01]  /*a7c0*/  LOP3.LUT R166, R167, R16, RZ, 0x3c, !PT ;  /* 0x00000010a7a67212 */ /* 0x000fe200078e3cff */
[----:B------:R-:W-:Y:S01]  /*a7d0*/  IMAD.MOV.U32 R167, RZ, RZ, R17 ;  /* 0x000000ffffa77224 */ /* 0x000fe200078e0011 */
[----:B------:R-:W-:Y:S01]  /*a7e0*/  LOP3.LUT R172, R172, R173, RZ, 0x3c, !PT ;  /* 0x000000adacac7212 */ /* 0x000fe200078e3cff */
[----:B------:R-:W-:Y:S01]  /*a7f0*/  @P4 FFMA.FTZ R158, R12, R5, R7 ;  /* 0x000000050c9e4223 */ /* 0x000fe20000010007 */
[----:B------:R-:W-:-:S02]  /*a800*/  MOV R159, R8 ;  /* 0x00000008009f7202 */ /* 0x000fc40000000f00 */
[----:B------:R-:W-:Y:S02]  /*a810*/  SHF.R.U64 R178, R178, 0x3, RZ ;  /* 0x00000003b2b27819 */ /* 0x000fe400000012ff */
[----:B------:R-:W-:Y:S02]  /*a820*/  LOP3.LUT R176, R176, R177, RZ, 0x3c, !PT ;  /* 0x000000b1b0b07212 */ /* 0x000fe400078e3cff */
[-C--:B------:R-:W-:Y:S02]  /*a830*/  IADD3.X R173, RZ, R17.reuse, RZ, P6, !PT ;  /* 0x00000011ffad7210 */ /* 0x080fe400037fe4ff */
[----:B------:R-:W-:Y:S02]  /*a840*/  IADD3.X R177, RZ, R17, RZ, P0, !PT ;  /* 0x00000011ffb17210 */ /* 0x000fe400007fe4ff */
[----:B------:R-:W-:Y:S01]  /*a850*/  MOV R157, 0xff800000 ;  /* 0xff800000009d7802 */ /* 0x000fe20000000f00 */
[----:B------:R-:W-:Y:S01]  /*a860*/  @P5 FFMA.FTZ R157, R2, R4, R11 ;  /* 0x00000004029d5223 */ /* 0x000fe2000001000b */
[----:B------:R-:W-:-:S02]  /*a870*/  LOP3.LUT P0, RZ, R214, 0x3, RZ, 0xc0, !PT ;  /* 0x00000003d6ff7812 */ /* 0x000fc4000780c0ff */
[----:B------:R-:W-:Y:S02]  /*a880*/  MOV R154, R154 ;  /* 0x0000009a009a7202 */ /* 0x000fe40000000f00 */
[----:B------:R-:W-:Y:S02]  /*a890*/  MOV R21, R170 ;  /* 0x000000aa00157202 */ /* 0x000fe40000000f00 */
[----:B------:R-:W-:Y:S01]  /*a8a0*/  LOP3.LUT R178, R178, R179, RZ, 0x3c, !PT ;  /* 0x000000b3b2b27212 */ /* 0x000fe200078e3cff */
[----:B------:R-:W-:Y:S01]  /*a8b0*/  IMAD.X R179, RZ, RZ, R17, P2 ;  /* 0x000000ffffb37224 */ /* 0x000fe200010e0611 */
[----:B------:R-:W-:Y:S02]  /*a8c0*/  MOV R166, R166 ;  /* 0x000000a600a67202 */ /* 0x000fe40000000f00 */
[----:B------:R-:W-:Y:S02]  /*a8d0*/  MOV R155, R168 ;  /* 0x000000a8009b7202 */ /* 0x000fe40000000f00 */
[----:B------:R-:W-:-:S02]  /*a8e0*/  MOV R152, R174 ;  /* 0x000000ae00987202 */ /* 0x000fc40000000f00 */
[----:B------:R-:W-:Y:S02]  /*a8f0*/  MOV R22, R172 ;  /* 0x000000ac00167202 */ /* 0x000fe40000000f00 */
[----:B------:R-:W-:Y:S02]  /*a900*/  MOV R164, R14 ;  /* 0x0000000e00a47202 */ /* 0x000fe40000000f00 */
[----:B------:R-:W-:Y:S02]  /*a910*/  MOV R0, R176 ;  /* 0x000000b000007202 */ /* 0x000fe40000000f00 */
[----:B------:R-:W-:Y:S01]  /*a920*/  MOV R20, R178 ;  /* 0x000000b200147202 */ /* 0x000fe20000000f00 */
[----:B------:R-:W-:Y:S02]  /*a930*/  WARPGROUP.DEPBAR.LE gsb0, 0x0 ;  /* 0x00008000000079c5 */ /* 0x000fe40000010000 */
[----:B------:R-:W-:-:S06]  /*a940*/  WARPGROUP.ARRIVE ;  /* 0x00000000000079c5 */ /* 0x000fcc0000000000 */
[----:B------:R-:W-:Y:S01]  /*a950*/  HGMMA.64x256x16.F32.BF16 R24, R204, gdesc[UR8].tnspB, R24, gsb0 ;  /* 0x43e00008cc187df0 */ /* 0x000fe20008001818 */
[----:B------:R-:W-:Y:S01]  /*a960*/  UMOV UR10, UR6 ;  /* 0x00000006000a7c82 */ /* 0x000fe20008000000 */
[----:B------:R-:W-:Y:S01]  /*a970*/  UMOV UR11, 0x40000040 ;  /* 0x40000040000b7882 */ /* 0x000fe20000000000 */
[----:B------:R-:W-:Y:S02]  /*a980*/  UIADD3 UR6, UR4, 0x180, URZ ;  /* 0x0000018004067890 */ /* 0x000fe4000fffe03f */
[----:B------:R-:W-:Y:S01]  /*a990*/  UIADD3 UR4, UR4, 0x200, URZ ;  /* 0x0000020004047890 */ /* 0x000fe2000fffe03f */
[----:B------:R-:W-:Y:S02]  /*a9a0*/  WARPGROUP.DEPBAR.LE gsb0, 0x0 ;  /* 0x00008000000079c5 */ /* 0x000fe40000010000 */
[----:B------:R-:W-:-:S15]  /*a9b0*/  WARPGROUP.ARRIVE ;  /* 0x00000000000079c5 */ /* 0x000fde0000000000 */
[----:B------:R-:W-:-:S05]  /*a9c0*/  NOP ;  /* 0x0000000000007918 */ /* 0x000fca0000000000 */
[----:B------:R-:W-:Y:S01]  /*a9d0*/  HGMMA.64x256x16.F32.BF16 R24, R200, gdesc[UR8].tnspB, R24, gsb0 ;  /* 0x43e00008c8187df0 */ /* 0x000fe20008001818 */
[----:B------:R-:W-:Y:S01]  /*a9e0*/  UMOV UR10, UR6 ;  /* 0x00000006000a7c82 */ /* 0x000fe20008000000 */
[----:B------:R-:W-:Y:S01]  /*a9f0*/  UMOV UR11, 0x40000040 ;  /* 0x40000040000b7882 */ /* 0x000fe20000000000 */
[----:B------:R-:W-:Y:S02]  /*aa00*/  WARPGROUP.DEPBAR.LE gsb0, 0x0 ;  /* 0x00008000000079c5 */ /* 0x000fe40000010000 */
[----:B------:R-:W-:-:S15]  /*aa10*/  WARPGROUP.ARRIVE ;  /* 0x00000000000079c5 */ /* 0x000fde0000000000 */
[----:B------:R-:W-:-:S08]  /*aa20*/  NOP ;  /* 0x0000000000007918 */ /* 0x000fd00000000000 */
[----:B------:R-:W-:Y:S01]  /*aa30*/  HGMMA.64x256x16.F32.BF16 R24, R196, gdesc[UR8].tnspB, R24, gsb0 ;  /* 0x43e00008c4187df0 */ /* 0x000fe20008001818 */
[----:B------:R-:W-:Y:S01]  /*aa40*/  UMOV UR10, UR4 ;  /* 0x00000004000a7c82 */ /* 0x000fe20008000000 */
[----:B------:R-:W-:Y:S01]  /*aa50*/  UMOV UR11, 0x40000040 ;  /* 0x40000040000b7882 */ /* 0x000fe20000000000 */
[----:B------:R-:W-:Y:S02]  /*aa60*/  ULDC UR4, c[0x0][0xdb4] ;  /* 0x00036d0000047ab9 */ /* 0x000fe40000000800 */
[----:B------:R-:W-:-:S03]  /*aa70*/  UIMAD UR35, UR4, UR35, UR5 ;  /* 0x00000023042372a4 */ /* 0x000fc6000f8e0205 */
[----:B------:R-:W-:Y:S01]  /*aa80*/  ULDC UR5, c[0x0][0xda8] ;  /* 0x00036a0000057ab9 */ /* 0x000fe20000000800 */
[----:B------:R-:W-:Y:S02]  /*aa90*/  USHF.R.S32.HI UR4, URZ, 0x1f, UR35 ;  /* 0x0000001f3f047899 */ /* 0x000fe40008011423 */
[----:B------:R-:W-:Y:S02]  /*aaa0*/  UIMAD UR34, UR5, UR34, UR12 ;  /* 0x00000022052272a4 */ /* 0x000fe4000f8e020c */
[----:B------:R-:W-:Y:S02]  /*aab0*/  UIMAD UR6, UR4, UR8, URZ ;  /* 0x00000008040672a4 */ /* 0x000fe4000f8e023f */
[----:B------:R-:W-:Y:S02]  /*aac0*/  USHF.L.U32 UR34, UR34, 0x7, URZ ;  /* 0x0000000722227899 */ /* 0x000fe4000800063f */
[----:B------:R-:W-:Y:S02]  /*aad0*/  UIMAD.WIDE.U32 UR4, UR35, UR8, URZ ;  /* 0x00000008230472a5 */ /* 0x000fe4000f8e003f */
[----:B------:R-:W-:-:S02]  /*aae0*/  UIMAD UR6, UR35, UR9, UR6 ;  /* 0x00000009230672a4 */ /* 0x000fc4000f8e0206 */
[----:B------:R-:W-:Y:S01]  /*aaf0*/  IADD3 R160, R219, UR34, RZ ;  /* 0x00000022dba07c10 */ /* 0x000fe2000fffe0ff */
[----:B------:R-:W-:Y:S01]  /*ab00*/  ULDC.64 UR12, c[0x0][0x208] ;  /* 0x00008200000c7ab9 */ /* 0x000fe20000000a00 */
[----:B------:R-:W-:Y:S01]  /*ab10*/  MOV R9, UR5 ;  /* 0x0000000500097c02 */ /* 0x000fe20008000f00 */
[----:B------:R-:W-:Y:S01]  /*ab20*/  IMAD.U32 R8, RZ, RZ, UR4 ;  /* 0x00000004ff087e24 */ /* 0x000fe2000f8e00ff */
[----:B------:R-:W-:Y:S01]  /*ab30*/  UIADD3 UR4, UR5, UR6, URZ ;  /* 0x0000000605047290 */ /* 0x000fe2000fffe03f */
[----:B------:R-:W-:Y:S02]  /*ab40*/  VIADD R9, R160, 0x8 ;  /* 0x00000008a0097836 */ /* 0x000fe40000000000 */
[----:B------:R-:W-:-:S03]  /*ab50*/  IMAD.MOV.U32 R2, RZ, RZ, R8 ;  /* 0x000000ffff027224 */ /* 0x000fc600078e0008 */
[----:B------:R-:W-:Y:S02]  /*ab60*/  ISETP.GE.OR P2, PT, R9, UR7, P0 ;  /* 0x0000000709007c0c */ /* 0x000fe40008746670 */
[----:B------:R-:W-:Y:S01]  /*ab70*/  MOV R3, UR4 ;  /* 0x0000000400037c02 */ /* 0x000fe20008000f00 */
[----:B------:R-:W-:Y:S01]  /*ab80*/  USHF.R.S32.HI UR4, URZ, 0x1f, UR36 ;  /* 0x0000001f3f047899 */ /* 0x000fe20008011424 */
[----:B------:R-:W-:Y:S01]  /*ab90*/  ISETP.GE.OR P0, PT, R160, UR7, P0 ;  /* 0x00000007a0007c0c */ /* 0x000fe20008706670 */
[----:B------:R-:W-:Y:S02]  /*aba0*/  WARPGROUP.DEPBAR.LE gsb0, 0x0 ;  /* 0x00008000000079c5 */ /* 0x000fe40000010000 */
[----:B------:R-:W-:-:S06]  /*abb0*/  WARPGROUP.ARRIVE ;  /* 0x00000000000079c5 */ /* 0x000fcc0000000000 */
[----:B------:R-:W-:Y:S01]  /*abc0*/  HGMMA.64x256x16.F32.BF16 R24, R192, gdesc[UR8].tnspB, R24, gsb0 ;  /* 0x43e00008c0187df0 */ /* 0x000fe20008001818 */
[----:B------:R-:W-:Y:S02]  /*abd0*/  R2UR UR10, R212 ;  /* 0x00000000d40a72ca */ /* 0x000fe400000e0000 */
[----:B------:R-:W-:Y:S02]  /*abe0*/  WARPGROUP.DEPBAR.LE gsb0, 0x0 ;  /* 0x00008000000079c5 */ /* 0x000fe40000010000 */
[----:B------:R1:W-:Y:S01]  /*abf0*/  @!P1 SYNCS.ARRIVE.TRANS64.RED.A1T0 RZ, [R13+URZ], RZ ;  /* 0x000000ff0dff99a7 */ /* 0x0003e2000810043f */
[-C--:B---3--:R-:W-:Y:S01]  /*ac00*/  FMUL.FTZ R12, R41, R6.reuse ;  /* 0x00000006290c7220 */ /* 0x088fe20000410000 */
[-C--:B------:R-:W-:Y:S01]  /*ac10*/  FMUL.FTZ R4, R25, R6.reuse ;  /* 0x0000000619047220 */ /* 0x080fe20000410000 */
[----:B------:R-:W-:Y:S01]  /*ac20*/  FMUL.FTZ R5, R24, R6 ;  /* 0x0000000618057220 */ /* 0x000fe20000410000 */
[-C--:B-----5:R-:W-:Y:S01]  /*ac30*/  FMUL.FTZ R7, R27, R10.reuse ;  /* 0x0000000a1b077220 */ /* 0x0a0fe20000410000 */
[----:B------:R-:W-:Y:S01]  /*ac40*/  FMUL.FTZ R170, R26, R10 ;  /* 0x0000000a1aaa7220 */ /* 0x000fe20000410000 */
[-C--:B------:R-:W-:Y:S01]  /*ac50*/  FMUL.FTZ R167, R29, R6.reuse ;  /* 0x000000061da77220 */ /* 0x080fe20000410000 */
[-C--:B------:R-:W-:Y:S01]  /*ac60*/  FMUL.FTZ R172, R28, R6.reuse ;  /* 0x000000061cac7220 */ /* 0x080fe20000410000 */
[----:B-1----:R-:W-:Y:S01]  /*ac70*/  FMUL.FTZ R13, R40, R6 ;  /* 0x00000006280d7220 */ /* 0x002fe20000410000 */
[-C--:B------:R-:W-:Y:S01]  /*ac80*/  FMUL.FTZ R169, R31, R10.reuse ;  /* 0x0000000a1fa97220 */ /* 0x080fe20000410000 */
[----:B------:R-:W1:Y:S01]  /*ac90*/  LDC.64 R40, c[0x0][0xb78] ;  /* 0x0002de00ff287b82 */ /* 0x000e620000000a00 */
[----:B------:R-:W-:Y:S01]  /*aca0*/  FMUL.FTZ R174, R30, R10 ;  /* 0x0000000a1eae7220 */ /* 0x000fe20000410000 */
[-C--:B------:R-:W-:Y:S01]  /*acb0*/  FMUL.FTZ R8, R33, R6.reuse ;  /* 0x0000000621087220 */ /* 0x080fe20000410000 */
[-C--:B------:R-:W-:Y:S01]  /*acc0*/  FMUL.FTZ R9, R32, R6.reuse ;  /* 0x0000000620097220 */ /* 0x080fe20000410000 */
[-C--:B------:R-:W-:Y:S01]  /*acd0*/  FMUL.FTZ R11, R37, R6.reuse ;  /* 0x00000006250b7220 */ /* 0x080fe20000410000 */
[-C--:B------:R-:W-:Y:S01]  /*ace0*/  FMUL.FTZ R168, R36, R6.reuse ;  /* 0x0000000624a87220 */ /* 0x080fe20000410000 */
[-C--:B------:R-:W-:Y:S01]  /*acf0*/  FMUL.FTZ R14, R45, R6.reuse ;  /* 0x000000062d0e7220 */ /* 0x080fe20000410000 */
[----:B------:R-:W-:Y:S01]  /*ad00*/  FMUL.FTZ R15, R44, R6 ;  /* 0x000000062c0f7220 */ /* 0x000fe20000410000 */
[----:B------:R-:W-:Y:S01]  /*ad10*/  F2FP.BF16.F32.PACK_AB R4, R4, R5 ;  /* 0x000000050404723e */ /* 0x000fe200000010ff */
        /* <DEDUP_REMOVED lines=61> */
[----:B------:R-:W-:Y:S01]  /*b0f0*/  F2FP.BF16.F32.PACK_AB R6, R167, R172 ;  /* 0x000000aca706723e */ /* 0x000fe200000010ff */
[----:B------:R-:W-:Y:S01]  /*b100*/  FMUL.FTZ R51, R51, R10 ;  /* 0x0000000a33337220 */ /* 0x000fe20000410000 */
[----:B------:R-:W-:Y:S01]  /*b110*/  F2FP.BF16.F32.PACK_AB R7, R169, R174 ;  /* 0x000000aea907723e */ /* 0x000fe200000010ff */
[----:B------:R-:W-:Y:S01]  /*b120*/  BAR.SYNC.DEFER_BLOCKING 0x1, 0x100 ;  /* 0x0044000000007b1d */ /* 0x000fe20000010000 */
        /* <DEDUP_REMOVED lines=52> */
[----:B------:R2:W-:Y:S01]  /*b470*/  STSM.16.M88.4 [R166], R4 ;  /* 0x00000004a6007844 */ /* 0x0005e20000000200 */
[----:B------:R-:W-:Y:S01]  /*b480*/  F2FP.BF16.F32.PACK_AB R10, R11, R168 ;  /* 0x000000a80b0a723e */ /* 0x000fe200000010ff */
[----:B-1----:R-:W-:Y:S01]  /*b490*/  IMAD.WIDE.U32 R2, R40, UR36, R2 ;  /* 0x0000002428027c25 */ /* 0x002fe2000f8e0002 */
[----:B------:R-:W-:-:S02]  /*b4a0*/  F2FP.BF16.F32.PACK_AB R9, R35, R34 ;  /* 0x000000222309723e */ /* 0x000fc400000010ff */
[----:B------:R-:W-:Y:S02]  /*b4b0*/  F2FP.BF16.F32.PACK_AB R11, R39, R38 ;  /* 0x00000026270b723e */ /* 0x000fe400000010ff */
[----:B------:R-:W-:Y:S02]  /*b4c0*/  F2FP.BF16.F32.PACK_AB R12, R12, R13 ;  /* 0x0000000d0c0c723e */ /* 0x000fe400000010ff */
[----:B------:R-:W-:Y:S01]  /*b4d0*/  F2FP.BF16.F32.PACK_AB R14, R14, R15 ;  /* 0x0000000f0e0e723e */ /* 0x000fe200000010ff */
[----:B------:R-:W-:Y:S01]  /*b4e0*/  STSM.16.M88.4 [R161], R8 ;  /* 0x00000008a1007844 */ /* 0x000fe20000000200 */
[----:B------:R-:W-:Y:S02]  /*b4f0*/  F2FP.BF16.F32.PACK_AB R13, R43, R42 ;  /* 0x0000002a2b0d723e */ /* 0x000fe400000010ff */
[----:B------:R-:W-:Y:S02]  /*b500*/  F2FP.BF16.F32.PACK_AB R15, R47, R46 ;  /* 0x0000002e2f0f723e */ /* 0x000fe400000010ff */
[----:B------:R-:W-:-:S02]  /*b510*/  F2FP.BF16.F32.PACK_AB R24, R24, R25 ;  /* 0x000000191818723e */ /* 0x000fc400000010ff */
[----:B------:R-:W-:Y:S01]  /*b520*/  F2FP.BF16.F32.PACK_AB R26, R26, R27 ;  /* 0x0000001b1a1a723e */ /* 0x000fe200000010ff */
[----:B------:R-:W-:Y:S01]  /*b530*/  STSM.16.M88.4 [R165], R12 ;  /* 0x0000000ca5007844 */ /* 0x000fe20000000200 */
[----:B------:R-:W-:Y:S02]  /*b540*/  F2FP.BF16.F32.PACK_AB R25, R51, R50 ;  /* 0x000000323319723e */ /* 0x000fe400000010ff */
[----:B------:R-:W-:Y:S02]  /*b550*/  F2FP.BF16.F32.PACK_AB R27, R55, R54 ;  /* 0x00000036371b723e */ /* 0x000fe400000010ff */
[----:B--2---:R-:W-:Y:S02]  /*b560*/  F2FP.BF16.F32.PACK_AB R4, R57, R56 ;  /* 0x000000383904723e */ /* 0x004fe400000010ff */
[----:B------:R-:W-:Y:S01]  /*b570*/  F2FP.BF16.F32.PACK_AB R5, R59, R58 ;  /* 0x0000003a3b05723e */ /* 0x000fe200000010ff */
[----:B------:R-:W-:Y:S01]  /*b580*/  STSM.16.M88.4 [R164], R24 ;  /* 0x00000018a4007844 */ /* 0x000fe20000000200 */
[----:B------:R-:W-:-:S02]  /*b590*/  F2FP.BF16.F32.PACK_AB R6, R61, R60 ;  /* 0x0000003c3d06723e */ /* 0x000fc400000010ff */
[----:B------:R-:W-:Y:S02]  /*b5a0*/  F2FP.BF16.F32.PACK_AB R7, R63, R62 ;  /* 0x0000003e3f07723e */ /* 0x000fe400000010ff */
[----:B------:R-:W-:Y:S02]  /*b5b0*/  F2FP.BF16.F32.PACK_AB R28, R28, R29 ;  /* 0x0000001d1c1c723e */ /* 0x000fe400000010ff */
[----:B------:R-:W-:Y:S01]  /*b5c0*/  F2FP.BF16.F32.PACK_AB R30, R30, R31 ;  /* 0x0000001f1e1e723e */ /* 0x000fe200000010ff */
[----:B------:R1:W-:Y:S01]  /*b5d0*/  STSM.16.M88.4 [R163], R4 ;  /* 0x00000004a3007844 */ /* 0x0003e20000000200 */
[----:B------:R-:W-:Y:S02]  /*b5e0*/  F2FP.BF16.F32.PACK_AB R29, R67, R66 ;  /* 0x00000042431d723e */ /* 0x000fe400000010ff */
[----:B------:R-:W-:Y:S02]  /*b5f0*/  F2FP.BF16.F32.PACK_AB R31, R71, R70 ;  /* 0x00000046471f723e */ /* 0x000fe400000010ff */
[----:B------:R-:W-:-:S02]  /*b600*/  F2FP.BF16.F32.PACK_AB R32, R32, R33 ;  /* 0x000000212020723e */ /* 0x000fc400000010ff */
[----:B------:R-:W-:Y:S01]  /*b610*/  F2FP.BF16.F32.PACK_AB R33, R75, R74 ;  /* 0x0000004a4b21723e */ /* 0x000fe200000010ff */
[----:B------:R-:W-:Y:S01]  /*b620*/  STSM.16.M88.4 [R162], R28 ;  /* 0x0000001ca2007844 */ /* 0x000fe20000000200 */
[----:B------:R-:W-:Y:S02]  /*b630*/  F2FP.BF16.F32.PACK_AB R34, R77, R76 ;  /* 0x0000004c4d22723e */ /* 0x000fe400000010ff */
[----:B------:R-:W-:Y:S02]  /*b640*/  F2FP.BF16.F32.PACK_AB R35, R79, R78 ;  /* 0x0000004e4f23723e */ /* 0x000fe400000010ff */
[----:B------:R-:W-:Y:S02]  /*b650*/  F2FP.BF16.F32.PACK_AB R36, R36, R37 ;  /* 0x000000252424723e */ /* 0x000fe400000010ff */
[----:B------:R-:W-:Y:S01]  /*b660*/  F2FP.BF16.F32.PACK_AB R37, R83, R82 ;  /* 0x000000525325723e */ /* 0x000fe200000010ff */
[----:B------:R-:W-:Y:S01]  /*b670*/  STSM.16.M88.4 [R154], R32 ;  /* 0x000000209a007844 */ /* 0x000fe20000000200 */
[----:B------:R-:W-:Y:S01]  /*b680*/  F2FP.BF16.F32.PACK_AB R38, R85, R84 ;  /* 0x000000545526723e */ /* 0x000fe200000010ff */
[----:B-1----:R-:W-:Y:S01]  /*b690*/  IMAD R4, R40, UR4, RZ ;  /* 0x0000000428047c24 */ /* 0x002fe2000f8e02ff */
[----:B------:R-:W-:Y:S01]  /*b6a0*/  F2FP.BF16.F32.PACK_AB R39, R87, R86 ;  /* 0x000000565727723e */ /* 0x000fe200000010ff */
[----:B------:R-:W-:Y:S01]  /*b6b0*/  ULDC.64 UR4, c[0x0][0xb40] ;  /* 0x0002d00000047ab9 */ /* 0x000fe20000000a00 */
[----:B------:R-:W-:Y:S01]  /*b6c0*/  F2FP.BF16.F32.PACK_AB R96, R97, R96 ;  /* 0x000000606160723e */ /* 0x000fe200000010ff */
[----:B------:R-:W-:Y:S01]  /*b6d0*/  IMAD R4, R41, UR36, R4 ;  /* 0x0000002429047c24 */ /* 0x000fe2000f8e0204 */
[----:B------:R-:W-:Y:S01]  /*b6e0*/  F2FP.BF16.F32.PACK_AB R8, R89, R88 ;  /* 0x000000585908723e */ /* 0x000fe200000010ff */
[----:B------:R-:W-:Y:S01]  /*b6f0*/  STSM.16.M88.4 [R153], R36 ;  /* 0x0000002499007844 */ /* 0x000fe20000000200 */
[----:B------:R-:W-:-:S02]  /*b700*/  F2FP.BF16.F32.PACK_AB R9, R91, R90 ;  /* 0x0000005a5b09723e */ /* 0x000fc400000010ff */
[----:B------:R-:W-:Y:S02]  /*b710*/  F2FP.BF16.F32.PACK_AB R10, R93, R92 ;  /* 0x0000005c5d0a723e */ /* 0x000fe400000010ff */
[----:B------:R-:W-:Y:S02]  /*b720*/  F2FP.BF16.F32.PACK_AB R11, R95, R94 ;  /* 0x0000005e5f0b723e */ /* 0x000fe400000010ff */
[----:B------:R-:W-:Y:S02]  /*b730*/  F2FP.BF16.F32.PACK_AB R97, R99, R98 ;  /* 0x000000626361723e */ /* 0x000fe400000010ff */
[----:B------:R-:W-:Y:S01]  /*b740*/  F2FP.BF16.F32.PACK_AB R104, R105, R104 ;  /* 0x000000686968723e */ /* 0x000fe200000010ff */
[----:B------:R-:W-:Y:S01]  /*b750*/  STSM.16.M88.4 [R156], R8 ;  /* 0x000000089c007844 */ /* 0x000fe20000000200 */
[----:B------:R-:W-:Y:S02]  /*b760*/  F2FP.BF16.F32.PACK_AB R98, R101, R100 ;  /* 0x000000646562723e */ /* 0x000fe400000010ff */
[----:B------:R-:W-:-:S02]  /*b770*/  F2FP.BF16.F32.PACK_AB R99, R103, R102 ;  /* 0x000000666763723e */ /* 0x000fc400000010ff */
[----:B------:R-:W-:Y:S02]  /*b780*/  F2FP.BF16.F32.PACK_AB R105, R107, R106 ;  /* 0x0000006a6b69723e */ /* 0x000fe400000010ff */
[----:B------:R-:W-:Y:S01]  /*b790*/  F2FP.BF16.F32.PACK_AB R112, R113, R112 ;  /* 0x000000707170723e */ /* 0x000fe200000010ff */
[----:B------:R-:W-:Y:S01]  /*b7a0*/  STSM.16.M88.4 [R155], R96 ;  /* 0x000000609b007844 */ /* 0x000fe20000000200 */
[----:B------:R-:W-:Y:S02]  /*b7b0*/  F2FP.BF16.F32.PACK_AB R106, R109, R108 ;  /* 0x0000006c6d6a723e */ /* 0x000fe400000010ff */
[----:B------:R-:W-:Y:S02]  /*b7c0*/  F2FP.BF16.F32.PACK_AB R107, R111, R110 ;  /* 0x0000006e6f6b723e */ /* 0x000fe400000010ff */
[----:B------:R-:W-:Y:S02]  /*b7d0*/  F2FP.BF16.F32.PACK_AB R113, R115, R114 ;  /* 0x000000727371723e */ /* 0x000fe400000010ff */
[----:B------:R-:W-:Y:S01]  /*b7e0*/  F2FP.BF16.F32.PACK_AB R120, R121, R120 ;  /* 0x000000787978723e */ /* 0x000fe200000010ff */
[----:B------:R-:W-:Y:S01]  /*b7f0*/  STSM.16.M88.4 [R21], R104 ;  /* 0x0000006815007844 */ /* 0x000fe20000000200 */
        /* <DEDUP_REMOVED lines=21> */
[----:B------:R-:W-:Y:S02]  /*b950*/  SHF.R.S32.HI R5, RZ, 0x1f, R160 ;  /* 0x0000001fff057819 */ /* 0x000fe400000114a0 */
[----:B------:R-:W-:Y:S01]  /*b960*/  IADD3 R160, P1, R160, R2, RZ ;  /* 0x00000002a0a07210 */ /* 0x000fe20007f3e0ff */
[----:B------:R-:W-:Y:S03]  /*b970*/  STSM.16.M88.4 [R159], R144 ;  /* 0x000000909f007844 */ /* 0x000fe60000000200 */
[----:B------:R-:W-:Y:S01]  /*b980*/  IADD3.X R5, R5, R3, R4, P1, !PT ;  /* 0x0000000305057210 */ /* 0x000fe20000ffe404 */
[----:B------:R-:W-:Y:S01]  /*b990*/  @!PT LDS RZ, [RZ] ;  /* 0x00000000fffff984 */ /* 0x000fe20000000800 */
[----:B------:R-:W-:Y:S01]  /*b9a0*/  @!PT LDS RZ, [RZ] ;  /* 0x00000000fffff984 */ /* 0x000fe20000000800 */
[----:B------:R-:W-:Y:S01]  /*b9b0*/  @!PT LDS RZ, [RZ] ;  /* 0x00000000fffff984 */ /* 0x000fe20000000800 */
[----:B------:R-:W-:Y:S01]  /*b9c0*/  @!PT LDS RZ, [RZ] ;  /* 0x00000000fffff984 */ /* 0x000fe20000000800 */
[----:B------:R1:W-:Y:S06]  /*b9d0*/  MEMBAR.ALL.CTA ;  /* 0x0000000000007992 */ /* 0x0003ec0000008000 */
[----:B-1----:R-:W1:Y:S02]  /*b9e0*/  FENCE.VIEW.ASYNC.S ;  /* 0x00000000000073c6 */ /* 0x002e640000000000 */
[----:B-1----:R-:W-:Y:S06]  /*b9f0*/  BAR.ARV 0x1, 0x120 ;  /* 0x0044800000007b1d */ /* 0x002fec0000002000 */
[C---:B------:R-:W-:Y:S01]  /*ba00*/  LEA R2, P1, R160.reuse, UR4, 0x2 ;  /* 0x00000004a0027c11 */ /* 0x040fe2000f8210ff */
[----:B------:R-:W-:Y:S01]  /*ba10*/  ULDC UR4, c[0x0][0xc] ;  /* 0x0000030000047ab9 */ /* 0x000fe20000000800 */
[----:B------:R-:W1:Y:S01]  /*ba20*/  SHFL.IDX PT, R4, R218, RZ, 0x1f ;  /* 0x00001fffda047589 */ /* 0x000e6200000e0000 */
[----:B------:R-:W-:Y:S01]  /*ba30*/  UIADD3 UR10, UR4, UR10, URZ ;  /* 0x0000000a040a7290 */ /* 0x000fe2000fffe03f */
[----:B------:R-:W-:-:S05]  /*ba40*/  LEA.HI.X R3, R160, UR5, R5, 0x2, P1 ;  /* 0x00000005a0037c11 */ /* 0x000fca00088f1405 */
[----:B------:R2:W-:Y:S01]  /*ba50*/  @!P0 STG.E desc[UR12][R2.64], R158 ;  /* 0x0000009e02008986 */ /* 0x0005e2000c10190c */
[----:B------:R-:W-:-:S03]  /*ba60*/  MOV R212, UR10 ;  /* 0x0000000a00d47c02 */ /* 0x000fc60008000f00 */
[----:B------:R2:W-:Y:S01]  /*ba70*/  @!P2 STG.E desc[UR12][R2.64+0x20], R157 ;  /* 0x0000209d0200a986 */ /* 0x0005e2000c10190c */
[----:B-1----:R-:W-:-:S13]  /*ba80*/  ISETP.NE.AND P0, PT, R4, 0x7, PT ;  /* 0x000000070400780c */ /* 0x002fda0003f05270 */
[----:B--2---:R-:W-:Y:S05]  /*ba90*/  @P0 BRA `(.L_x_29) ;  /* 0x0000000000840947 */ /* 0x004fea0003800000 */
[----:B------:R-:W-:Y:S01]  /*baa0*/  BAR.SYNC.DEFER_BLOCKING 0x1, 0x120 ;  /* 0x0044800000007b1d */ /* 0x000fe20000010000 */
[----:B------:R-:W-:-:S05]  /*bab0*/  ELECT P0, URZ, PT ;  /* 0x00000000003f782f */ /* 0x000fca0003800000 */
[----:B------:R-:W-:Y:S08]  /*bac0*/  BSSY B0, `(.L_x_29) ;  /* 0x000001e000007945 */ /* 0x000ff00003800000 */
[----:B------:R-:W-:Y:S05]  /*bad0*/  @!P0 BRA `(.L_x_30) ;  /* 0x0000000000708947 */ /* 0x000fea0003800000 */
[----:B------:R-:W-:Y:S01]  /*bae0*/  R2UR UR10, R18 ;  /* 0x00000000120a72ca */ /* 0x000fe200000e0000 */
[----:B------:R-:W-:Y:S01]  /*baf0*/  ULDC.64 UR12, c[0x0][0x198] ;  /* 0x00006600000c7ab9 */ /* 0x000fe20000000a00 */
[----:B------:R-:W-:Y:S01]  /*bb00*/  UMOV UR33, URZ ;  /* 0x0000003f00217c82 */ /* 0x000fe20008000000 */
[----:B------:R-:W-:Y:S01]  /*bb10*/  UIADD3 UR4, UP0, UR12, 0x9f0, URZ ;  /* 0x000009f00c047890 */ /* 0x000fe2000ff1e03f */
[----:B------:R-:W-:Y:S01]  /*bb20*/  UMOV UR37, URZ ;  /* 0x0000003f00257c82 */ /* 0x000fe20008000000 */
[----:B------:R-:W-:Y:S02]  /*bb30*/  UMOV UR7, 0x40 ;  /* 0x0000004000077882 */ /* 0x000fe40000000000 */
[----:B------:R-:W-:-:S06]  /*bb40*/  UIADD3.X UR5, URZ, UR13, URZ, UP0, !UPT ;  /* 0x0000000d3f057290 */ /* 0x000fcc00087fe43f */
[----:B------:R-:W-:Y:S02]  /*bb50*/  UIADD3 UR6, UR10, 0x4000, URZ ;  /* 0x000040000a067890 */ /* 0x000fe4000fffe03f */
[----:B------:R-:W-:Y:S02]  /*bb60*/  UIADD3 UR8, UR10, 0x8000, URZ ;  /* 0x000080000a087890 */ /* 0x000fe4000fffe03f */
[----:B------:R-:W-:Y:S01]  /*bb70*/  UMOV UR32, UR10 ;  /* 0x0000000a00207c82 */ /* 0x000fe20008000000 */
[----:B------:R-:W-:Y:S01]  /*bb80*/  UIADD3 UR9, UR10, 0xc000, URZ ;  /* 0x0000c0000a097890 */ /* 0x000fe2000fffe03f */
[----:B------:R1:W-:Y:S02]  /*bb90*/  UTMASTG.5D [UR32], [UR4] ;  /* 0x00000020040073b5 */ /* 0x0003e40008020000 */
[----:B-1----:R-:W-:Y:S01]  /*bba0*/  UMOV UR32, UR6 ;  /* 0x0000000600207c82 */ /* 0x002fe20008000000 */
[----:B------:R-:W-:Y:S01]  /*bbb0*/  UMOV UR33, UR7 ;  /* 0x0000000700217c82 */ /* 0x000fe20008000000 */
[----:B------:R-:W-:Y:S01]  /*bbc0*/  UMOV UR6, 0x80 ;  /* 0x0000008000067882 */ /* 0x000fe20000000000 */
[----:B------:R1:W-:Y:S02]  /*bbd0*/  UTMASTG.5D [UR32], [UR4] ;  /* 0x00000020040073b5 */ /* 0x0003e40008020000 */
[----:B-1----:R-:W-:Y:S01]  /*bbe0*/  UMOV UR32, UR8 ;  /* 0x0000000800207c82 */ /* 0x002fe20008000000 */
[----:B------:R-:W-:Y:S01]  /*bbf0*/  UMOV UR33, UR6 ;  /* 0x0000000600217c82 */ /* 0x000fe20008000000 */
[----:B------:R-:W-:Y:S01]  /*bc00*/  UMOV UR6, 0xc0 ;  /* 0x000000c000067882 */ /* 0x000fe20000000000 */
[----:B------:R1:W-:Y:S02]  /*bc10*/  UTMASTG.5D [UR32], [UR4] ;  /* 0x00000020040073b5 */ /* 0x0003e40008020000 */
[----:B-1----:R-:W-:Y:S01]  /*bc20*/  UMOV UR32, UR9 ;  /* 0x0000000900207c82 */ /* 0x002fe20008000000 */
[----:B------:R-:W-:Y:S01]  /*bc30*/  UMOV UR33, UR6 ;  /* 0x0000000600217c82 */ /* 0x000fe20008000000 */
[----:B------:R-:W-:Y:S01]  /*bc40*/  UIADD3 UR6, UR10, 0x38820, URZ ;  /* 0x000388200a067890 */ /* 0x000fe2000fffe03f */
[----:B------:R1:W-:Y:S03]  /*bc50*/  UTMASTG.5D [UR32], [UR4] ;  /* 0x00000020040073b5 */ /* 0x0003e60008020000 */
[----:B------:R-:W-:Y:S01]  /*bc60*/  UPRMT UR6, URZ, 0x654, UR6 ;  /* 0x000006543f067896 */ /* 0x000fe20008000006 */
[----:B------:R0:W-:Y:S01]  /*bc70*/  UTMACMDFLUSH ;  /* 0x00000000000079b7 */ /* 0x0001e20000000000 */
[----:B------:R-:W-:-:S07]  /*bc80*/  DEPBAR.LE SB0, 0x0 ;  /* 0x000080000000791a */ /* 0x000fce0000000000 */
[----:B-1----:R-:W-:Y:S03]  /*bc90*/  SYNCS.ARRIVE.TRANS64.RED.A1T0 RZ, [UR6], RZ ;  /* 0x000000ffffff79a7 */ /* 0x002fe60008100406 */
.L_x_30:
[----:B------:R-:W-:Y:S05]  /*bca0*/  BSYNC B0 ;  /* 0x0000000000007941 */ /* 0x000fea0003800000 */
.L_x_29:
[----:B------:R-:W1:Y:S01]  /*bcb0*/  LDC R0, c[0x0][0xda4] ;  /* 0x00036900ff007b82 */ /* 0x000e620000000800 */
[----:B------:R-:W-:Y:S01]  /*bcc0*/  R2UR UR6, R212 ;  /* 0x00000000d40672ca */ /* 0x000fe200000e0000 */
[----:B------:R-:W-:Y:S01]  /*bcd0*/  UIADD3 UR38, UR38, 0x1, URZ ;  /* 0x0000000126267890 */ /* 0x000fe2000fffe03f */
[----:B------:R-:W-:Y:S01]  /*bce0*/  R2UR UR5, R19 ;  /* 0x00000000130572ca */ /* 0x000fe200000e0000 */
[----:B------:R-:W-:Y:S02]  /*bcf0*/  VIADD R213, R213, 0x1 ;  /* 0x00000001d5d57836 */ /* 0x000fe40000000000 */
[----:B------:R-:W-:-:S04]  /*bd00*/  UISETP.NE.AND UP0, UPT, UR38, 0x2, UPT ;  /* 0x000000022600788c */ /* 0x000fc8000bf05270 */
[----:B------:R-:W-:Y:S02]  /*bd10*/  USEL UR4, URZ, 0x1, UP0 ;  /* 0x000000013f047887 */ /* 0x000fe40008000000 */
[----:B------:R-:W-:-:S04]  /*bd20*/  USEL UR38, UR38, URZ, UP0 ;  /* 0x0000003f26267287 */ /* 0x000fc80008000000 */
[----:B------:R-:W-:-:S06]  /*bd30*/  ULOP3.LUT UR5, UR5, UR4, URZ, 0x3c, !UPT ;  /* 0x0000000405057292 */ /* 0x000fcc000f8e3c3f */
[----:B------:R-:W-:Y:S02]  /*bd40*/  MOV R19, UR5 ;  /* 0x0000000500137c02 */ /* 0x000fe40008000f00 */
[----:B-1----:R-:W-:-:S13]  /*bd50*/  ISETP.LE.AND P0, PT, R0, UR6, PT ;  /* 0x0000000600007c0c */ /* 0x002fda000bf03270 */
[----:B------:R-:W-:Y:S05]  /*bd60*/  @!P0 BRA `(.L_x_31) ;  /* 0xffffff4c00f88947 */ /* 0x000fea000383ffff */
[----:B------:R-:W-:Y:S05]  /*bd70*/  EXIT ;  /* 0x000000000000794d */ /* 0x000fea0003800000 */
.L_x_7:
[----:B------:R-:W-:-:S08]  /*bd80*/  NOP ;  /* 0x0000000000007918 */ /* 0x000fd00000000000 */
[----:B-1----:R-:W1:-:S00]  /*bd90*/  USETMAXREG.DEALLOC.CTAPOOL 0x18 ;  /* 0x00000018000079c8 */ /* 0x002e4000080e0500 */
[----:B-1----:R-:W-:-:S06]  /*bda0*/  LOP3.LUT R0, R0, 0x3, RZ, 0xc0, !PT ;  /* 0x0000000300007812 */ /* 0x002fcc00078ec0ff */
[----:B------:R-:W1:Y:S02]  /*bdb0*/  SHFL.IDX PT, R0, R0, RZ, 0x1f ;  /* 0x00001fff00007589 */ /* 0x000e6400000e0000 */
[----:B-1----:R-:W-:-:S13]  /*bdc0*/  ISETP.NE.AND P0, PT, R0, RZ, PT ;  /* 0x000000ff0000720c */ /* 0x002fda0003f05270 */
[----:B--2---:R-:W-:Y:S05]  /*bdd0*/  @P0 EXIT ;  /* 0x000000000000094d */ /* 0x004fea0003800000 */
[----:B------:R-:W1:Y:S01]  /*bde0*/  S2UR UR4, SR_CTAID.X ;  /* 0x00000000000479c3 */ /* 0x000e620000002500 */
[----:B------:R-:W-:Y:S01]  /*bdf0*/  IMAD.MOV.U32 R16, RZ, RZ, RZ ;  /* 0x000000ffff107224 */ /* 0x000fe200078e00ff */
[----:B------:R-:W-:Y:S01]  /*be00*/  MOV R2, 0x1 ;  /* 0x0000000100027802 */ /* 0x000fe20000000f00 */
[----:B------:R-:W-:-:S05]  /*be10*/  IMAD.MOV.U32 R19, RZ, RZ, 0x1 ;  /* 0x00000001ff137424 */ /* 0x000fca00078e00ff */
[----:B------:R-:W1:Y:S02]  /*be20*/  LDC R0, c[0x0][0xda4] ;  /* 0x00036900ff007b82 */ /* 0x000e640000000800 */
[----:B-1----:R-:W-:-:S13]  /*be30*/  ISETP.LE.AND P0, PT, R0, UR4, PT ;  /* 0x0000000400007c0c */ /* 0x002fda000bf03270 */
[----:B------:R-:W-:Y:S05]  /*be40*/  @P0 BRA `(.L_x_32) ;  /* 0x0000003000940947 */ /* 0x000fea0003800000 */
[----:B------:R-:W-:Y:S01]  /*be50*/  MOV R0, UR4 ;  /* 0x0000000400007c02 */ /* 0x000fe20008000f00 */
[----:B------:R-:W-:Y:S01]  /*be60*/  IMAD.MOV.U32 R16, RZ, RZ, RZ ;  /* 0x000000ffff107224 */ /* 0x000fe200078e00ff */
[----:B------:R-:W-:Y:S01]  /*be70*/  MOV R19, 0x1 ;  /* 0x0000000100137802 */ /* 0x000fe20000000f00 */
[----:B------:R-:W-:Y:S01]  /*be80*/  ULDC.64 UR36, c[0x0][0x198] ;  /* 0x0000660000247ab9 */ /* 0x000fe20000000a00 */
[----:B------:R-:W-:Y:S01]  /*be90*/  ULDC UR38, c[0x0][0xc] ;  /* 0x0000030000267ab9 */ /* 0x000fe20000000800 */
[----:B------:R1:W-:Y:S04]  /*bea0*/  STL [R1+0x10], R0 ;  /* 0x0000100001007387 */ /* 0x0003e80000100800 */
[----:B------:R1:W-:Y:S02]  /*beb0*/  STL [R1+0x18], RZ ;  /* 0x000018ff01007387 */ /* 0x0003e40000100800 */
.L_x_77:
[----:B------:R-:W2:Y:S01]  /*bec0*/  LDL R2, [R1+0x10] ;  /* 0x0000100001027983 */ /* 0x000ea20000100800 */
[----:B-1----:R-:W1:Y:S01]  /*bed0*/  LDC R0, c[0x0][0xda8] ;  /* 0x00036a00ff007b82 */ /* 0x002e620000000800 */
[----:B------:R-:W-:Y:S05]  /*bee0*/  YIELD ;  /* 0x0000000000007946 */ /* 0x000fea0003800000 */
[----:B------:R-:W3:Y:S01]  /*bef0*/  S2R R5, SR_CgaCtaId ;  /* 0x0000000000057919 */ /* 0x000ee20000008800 */
[----:B------:R-:W-:Y:S01]  /*bf00*/  ULDC.64 UR4, c[0x0][0x3f8] ;  /* 0x0000fe0000047ab9 */ /* 0x000fe20000000a00 */
[----:B------:R-:W4:Y:S01]  /*bf10*/  LDC R18, c[0x0][0xdb4] ;  /* 0x00036d00ff127b82 */ /* 0x000f220000000800 */
[----:B------:R-:W-:-:S03]  /*bf20*/  UISETP.NE.U32.AND UP0, UPT, UR4, URZ, UPT ;  /* 0x0000003f0400728c */ /* 0x000fc6000bf05070 */
[----:B------:R-:W-:Y:S01]  /*bf30*/  ULDC UR4, c[0x0][0x404] ;  /* 0x0001010000047ab9 */ /* 0x000fe20000000800 */
[----:B------:R-:W-:-:S04]  /*bf40*/  UISETP.NE.AND.EX UP0, UPT, UR5, URZ, UPT, UP0 ;  /* 0x0000003f0500728c */ /* 0x000fc8000bf05300 */
[----:B------:R-:W-:Y:S01]  /*bf50*/  USEL UR4, UR4, 0x1, UP0 ;  /* 0x0000000104047887 */ /* 0x000fe20008000000 */
[----:B-1----:R-:W-:Y:S02]  /*bf60*/  ISETP.NE.AND P0, PT, R0, 0x1, PT ;  /* 0x000000010000780c */ /* 0x002fe40003f05270 */
[----:B----4-:R-:W-:-:S11]  /*bf70*/  ISETP.NE.AND P1, PT, R18, 0x1, PT ;  /* 0x000000011200780c */ /* 0x010fd60003f25270 */
[----:B------:R-:W2:Y:S08]  /*bf80*/  @P0 LDC R0, c[0x0][0xdac] ;  /* 0x00036b00ff000b82 */ /* 0x000eb00000000800 */
[----:B------:R-:W1:Y:S01]  /*bf90*/  @P0 LDC R3, c[0x0][0xdb0] ;  /* 0x00036c00ff030b82 */ /* 0x000e620000000800 */
[----:B--2---:R-:W-:-:S04]  /*bfa0*/  @P0 IMAD.HI.U32 R0, R2, R0, RZ ;  /* 0x0000000002000227 */ /* 0x004fc800078e00ff */
[----:B------:R-:W-:Y:S01]  /*bfb0*/  IMAD.MOV.U32 R4, RZ, RZ, R2 ;  /* 0x000000ffff047224 */ /* 0x000fe200078e0002 */
[----:B-1----:R-:W-:Y:S02]  /*bfc0*/  @P0 SHF.R.U32.HI R4, RZ, R3, R0 ;  /* 0x00000003ff040219 */ /* 0x002fe40000011600 */
[----:B------:R-:W1:Y:S02]  /*bfd0*/  @P1 LDC.64 R2, c[0x0][0xdb8] ;  /* 0x00036e00ff021b82 */ /* 0x000e640000000a00 */
[----:B------:R-:W-:Y:S01]  /*bfe0*/  MOV R17, R4 ;  /* 0x0000000400117202 */ /* 0x000fe20000000f00 */
[----:B------:R2:W-:Y:S05]  /*bff0*/  STL [R1+0x8], R4 ;  /* 0x0000080401007387 */ /* 0x0005ea0000100800 */
[----:B------:R-:W4:Y:S01]  /*c000*/  LDC R0, c[0x0][0x2e0] ;  /* 0x0000b800ff007b82 */ /* 0x000f220000000800 */
[----:B-1----:R-:W-:-:S05]  /*c010*/  @P1 IMAD.HI.U32 R2, R4, R2, RZ ;  /* 0x0000000204021227 */ /* 0x002fca00078e00ff */
[----:B------:R-:W-:Y:S01]  /*c020*/  @P1 SHF.R.U32.HI R17, RZ, R3, R2 ;  /* 0x00000003ff111219 */ /* 0x000fe20000011602 */
[----:B----4-:R-:W-:Y:S01]  /*c030*/  IMAD R7, R0, UR4, RZ ;  /* 0x0000000400077c24 */ /* 0x010fe2000f8e02ff */
[----:B------:R-:W-:-:S03]  /*c040*/  MOV R0, 0x400 ;  /* 0x0000040000007802 */ /* 0x000fc60000000f00 */
[----:B------:R-:W-:Y:S01]  /*c050*/  IMAD.MOV R3, RZ, RZ, -R17 ;  /* 0x000000ffff037224 */ /* 0x000fe200078e0a11 */
[----:B---3--:R-:W-:Y:S01]  /*c060*/  LEA R6, R5, R0, 0x18 ;  /* 0x0000000005067211 */ /* 0x008fe200078ec0ff */
[----:B------:R-:W-:Y:S01]  /*c070*/  VIADD R0, R7, 0x4f ;  /* 0x0000004f07007836 */ /* 0x000fe20000000000 */
[----:B------:R2:W-:Y:S01]  /*c080*/  STL [R1+0x14], R7 ;  /* 0x0000140701007387 */ /* 0x0005e20000100800 */
[----:B------:R-:W-:Y:S01]  /*c090*/  IMAD R18, R18, R3, R4 ;  /* 0x0000000312127224 */ /* 0x000fe200078e0204 */
[----:B------:R-:W-:Y:S01]  /*c0a0*/  IADD3 R2, R6, 0x24400, RZ ;  /* 0x0002440006027810 */ /* 0x000fe20007ffe0ff */
[----:B------:R-:W-:Y:S01]  /*c0b0*/  IMAD.HI R0, R0, 0x66666667, RZ ;  /* 0x6666666700007827 */ /* 0x000fe200078e02ff */
[----:B------:R2:W-:Y:S02]  /*c0c0*/  STL [R1+0x4], R6 ;  /* 0x0000040601007387 */ /* 0x0005e40000100800 */
[----:B------:R-:W-:Y:S02]  /*c0d0*/  LOP3.LUT P0, RZ, R2, 0x3ff, RZ, 0xc0, !PT ;  /* 0x000003ff02ff7812 */ /* 0x000fe4000780c0ff */
[----:B------:R-:W-:-:S04]  /*c0e0*/  SHF.R.U32.HI R3, RZ, 0x1f, R0 ;  /* 0x0000001fff037819 */ /* 0x000fc80000011600 */
[----:B------:R-:W-:-:S05]  /*c0f0*/  LEA.HI.SX32 R0, R0, R3, 0x1b ;  /* 0x0000000300007211 */ /* 0x000fca00078fdaff */
[----:B------:R2:W-:Y:S02]  /*c100*/  STL [R1+0xc], R0 ;  /* 0x00000c0001007387 */ /* 0x0005e40000100800 */
[----:B------:R-:W-:Y:S05]  /*c110*/  @!P0 BRA `(.L_x_33) ;  /* 0x0000000000408947 */ /* 0x000fea0003800000 */
[----:B------:R-:W-:Y:S01]  /*c120*/  MOV R2, 0x0 ;  /* 0x0000000000027802 */ /* 0x000fe20000000f00 */
[----:B------:R-:W-:Y:S01]  /*c130*/  ULDC.64 UR6, c[0x4][0x1b8] ;  /* 0x01006e0000067ab9 */ /* 0x000fe20000000a00 */
[----:B------:R-:W-:Y:S01]  /*c140*/  ULDC.64 UR8, c[0x4][0x1c0] ;  /* 0x0100700000087ab9 */ /* 0x000fe20000000a00 */
[----:B------:R-:W-:Y:S01]  /*c150*/  ULDC.64 UR4, c[0x4][0x118] ;  /* 0x0100460000047ab9 */ /* 0x000fe20000000a00 */
[----:B--2---:R-:W-:Y:S01]  /*c160*/  MOV R4, UR6 ;  /* 0x0000000600047c02 */ /* 0x004fe20008000f00 */
[----:B------:R-:W-:Y:S01]  /*c170*/  IMAD.U32 R5, RZ, RZ, UR7 ;  /* 0x00000007ff057e24 */ /* 0x000fe2000f8e00ff */
[----:B------:R-:W1:Y:S01]  /*c180*/  LDC.64 R2, c[0x4][R2] ;  /* 0x0100000002027b82 */ /* 0x000e620000000a00 */
[----:B------:R-:W-:Y:S01]  /*c190*/  MOV R6, UR8 ;  /* 0x0000000800067c02 */ /* 0x000fe20008000f00 */
[----:B------:R-:W-:Y:S01]  /*c1a0*/  IMAD.U32 R7, RZ, RZ, UR9 ;  /* 0x00000009ff077e24 */ /* 0x000fe2000f8e00ff */
[----:B------:R-:W-:Y:S01]  /*c1b0*/  MOV R10, UR4 ;  /* 0x00000004000a7c02 */ /* 0x000fe20008000f00 */
[----:B------:R-:W-:Y:S01]  /*c1c0*/  IMAD.U32 R11, RZ, RZ, UR5 ;  /* 0x00000005ff0b7e24 */ /* 0x000fe2000f8e00ff */
[----:B------:R-:W-:Y:S01]  /*c1d0*/  MOV R8, 0x70 ;  /* 0x0000007000087802 */ /* 0x000fe20000000f00 */
[----:B------:R-:W-:Y:S01]  /*c1e0*/  IMAD.MOV.U32 R12, RZ, RZ, 0x1 ;  /* 0x00000001ff0c7424 */ /* 0x000fe200078e00ff */
[----:B------:R-:W-:-:S07]  /*c1f0*/  MOV R13, RZ ;  /* 0x000000ff000d7202 */ /* 0x000fce0000000f00 */
[----:B------:R-:W-:-:S07]  /*c200*/  LEPC R20, `(.L_x_33) ;  /* 0x000000001014794e */ /* 0x000fce0000000000 */
[----:B-1----:R-:W-:Y:S05]  /*c210*/  CALL.ABS.NOINC R2 ;  /* 0x0000000002007343 */ /* 0x002fea0003c00000 */
.L_x_33:
[----:B------:R-:W2:Y:S02]  /*c220*/  LDL R2, [R1+0x4] ;  /* 0x0000040001027983 */ /* 0x000ea40000100800 */
[----:B--2---:R-:W-:-:S05]  /*c230*/  VIADD R0, R2, 0x400 ;  /* 0x0000040002007836 */ /* 0x004fca0000000000 */
[----:B------:R-:W-:-:S13]  /*c240*/  LOP3.LUT P0, RZ, R0, 0x3ff, RZ, 0xc0, !PT ;  /* 0x000003ff00ff7812 */ /* 0x000fda000780c0ff */
[----:B------:R-:W-:Y:S05]  /*c250*/  @!P0 BRA `(.L_x_34) ;  /* 0x0000000000808947 */ /* 0x000fea0003800000 */
[----:B------:R-:W-:Y:S01]  /*c260*/  MOV R0, 0x0 ;  /* 0x0000000000007802 */ /* 0x000fe20000000f00 */
[----:B------:R-:W-:Y:S01]  /*c270*/  ULDC.64 UR6, c[0x4][0x1b8] ;  /* 0x01006e0000067ab9 */ /* 0x000fe20000000a00 */
[----:B------:R-:W-:Y:S01]  /*c280*/  ULDC.64 UR8, c[0x4][0x1c0] ;  /* 0x0100700000087ab9 */ /* 0x000fe20000000a00 */
[----:B------:R-:W-:Y:S01]  /*c290*/  ULDC.64 UR4, c[0x4][0x120] ;  /* 0x0100480000047ab9 */ /* 0x000fe20000000a00 */
[----:B------:R1:W2:Y:S01]  /*c2a0*/  LDC.64 R2, c[0x4][R0] ;  /* 0x0100000000027b82 */ /* 0x0002a20000000a00 */
[----:B------:R-:W-:Y:S01]  /*c2b0*/  MOV R4, UR6 ;  /* 0x0000000600047c02 */ /* 0x000fe20008000f00 */
[----:B------:R-:W-:Y:S01]  /*c2c0*/  IMAD.U32 R5, RZ, RZ, UR7 ;  /* 0x00000007ff057e24 */ /* 0x000fe2000f8e00ff */
[----:B------:R-:W-:Y:S01]  /*c2d0*/  MOV R6, UR8 ;  /* 0x0000000800067c02 */ /* 0x000fe20008000f00 */
[----:B------:R-:W-:Y:S01]  /*c2e0*/  IMAD.U32 R7, RZ, RZ, UR9 ;  /* 0x00000009ff077e24 */ /* 0x000fe2000f8e00ff */
[----:B------:R-:W-:Y:S01]  /*c2f0*/  MOV R10, UR4 ;  /* 0x00000004000a7c02 */ /* 0x000fe20008000f00 */
[----:B------:R-:W-:Y:S01]  /*c300*/  IMAD.U32 R11, RZ, RZ, UR5 ;  /* 0x00000005ff0b7e24 */ /* 0x000fe2000f8e00ff */
[----:B------:R-:W-:Y:S01]  /*c310*/  MOV R8, 0x70 ;  /* 0x0000007000087802 */ /* 0x000fe20000000f00 */
[----:B------:R-:W-:Y:S01]  /*c320*/  IMAD.MOV.U32 R12, RZ, RZ, 0x1 ;  /* 0x00000001ff0c7424 */ /* 0x000fe200078e00ff */
[----:B-1----:R-:W-:-:S07]  /*c330*/  MOV R13, RZ ;  /* 0x000000ff000d7202 */ /* 0x002fce0000000f00 */
[----:B------:R-:W-:-:S07]  /*c340*/  LEPC R20, `(.L_x_35) ;  /* 0x000000001014794e */ /* 0x000fce0000000000 */
[----:B--2---:R-:W-:Y:S05]  /*c350*/  CALL.ABS.NOINC R2 ;  /* 0x0000000002007343 */ /* 0x004fea0003c00000 */
.L_x_35:
[----:B------:R-:W-:Y:S01]  /*c360*/  MOV R2, 0x0 ;  /* 0x0000000000027802 */ /* 0x000fe20000000f00 */
[----:B------:R-:W-:Y:S01]  /*c370*/  ULDC.64 UR6, c[0x4][0x1b8] ;  /* 0x01006e0000067ab9 */ /* 0x000fe20000000a00 */
[----:B------:R-:W-:Y:S01]  /*c380*/  ULDC.64 UR8, c[0x4][0x1c0] ;  /* 0x0100700000087ab9 */ /* 0x000fe20000000a00 */
[----:B------:R-:W-:Y:S01]  /*c390*/  ULDC.64 UR4, c[0x4][0x128] ;  /* 0x01004a0000047ab9 */ /* 0x000fe20000000a00 */
[----:B------:R-:W-:Y:S01]  /*c3a0*/  IMAD.U32 R4, RZ, RZ, UR6 ;  /* 0x00000006ff047e24 */ /* 0x000fe2000f8e00ff */
[----:B------:R-:W-:Y:S01]  /*c3b0*/  MOV R5, UR7 ;  /* 0x0000000700057c02 */ /* 0x000fe20008000f00 */
[----:B------:R-:W1:Y:S01]  /*c3c0*/  LDC.64 R2, c[0x4][R2] ;  /* 0x0100000002027b82 */ /* 0x000e620000000a00 */
[----:B------:R-:W-:Y:S01]  /*c3d0*/  IMAD.U32 R6, RZ, RZ, UR8 ;  /* 0x00000008ff067e24 */ /* 0x000fe2000f8e00ff */
[----:B------:R-:W-:Y:S01]  /*c3e0*/  MOV R7, UR9 ;  /* 0x0000000900077c02 */ /* 0x000fe20008000f00 */
[----:B------:R-:W-:Y:S01]  /*c3f0*/  IMAD.U32 R10, RZ, RZ, UR4 ;  /* 0x00000004ff0a7e24 */ /* 0x000fe2000f8e00ff */
[----:B------:R-:W-:Y:S01]  /*c400*/  MOV R11, UR5 ;  /* 0x00000005000b7c02 */ /* 0x000fe20008000f00 */
[----:B------:R-:W-:Y:S01]  /*c410*/  IMAD.MOV.U32 R8, RZ, RZ, 0x70 ;  /* 0x00000070ff087424 */ /* 0x000fe200078e00ff */
[----:B------:R-:W-:Y:S01]  /*c420*/  MOV R12, 0x1 ;  /* 0x00000001000c7802 */ /* 0x000fe20000000f00 */
[----:B------:R-:W-:-:S07]  /*c430*/  IMAD.MOV.U32 R13, RZ, RZ, RZ ;  /* 0x000000ffff0d7224 */ /* 0x000fce00078e00ff */
[----:B------:R-:W-:-:S07]  /*c440*/  LEPC R20, `(.L_x_34) ;  /* 0x000000001014794e */ /* 0x000fce0000000000 */
[----:B-1----:R-:W-:Y:S05]  /*c450*/  CALL.ABS.NOINC R2 ;  /* 0x0000000002007343 */ /* 0x002fea0003c00000 */
.L_x_34:
[----:B------:R-:W1:Y:S01]  /*c460*/  LDC R0, c[0x0][0x428] ;  /* 0x00010a00ff007b82 */ /* 0x000e620000000800 */
[----:B------:R-:W-:Y:S01]  /*c470*/  ULDC.64 UR4, c[0x0][0x9f8] ;  /* 0x00027e0000047ab9 */ /* 0x000fe20000000a00 */
[----:B------:R-:W2:Y:S01]  /*c480*/  LDL.LU R7, [R1+0x8] ;  /* 0x0000080001077983 */ /* 0x000ea20000300800 */
[----:B------:R-:W-:Y:S02]  /*c490*/  ISETP.NE.U32.AND P0, PT, RZ, UR4, PT ;  /* 0x00000004ff007c0c */ /* 0x000fe4000bf05070 */
[----:B------:R-:W-:Y:S01]  /*c4a0*/  MOV R4, R18 ;  /* 0x0000001200047202 */ /* 0x000fe20000000f00 */
[----:B------:R-:W3:Y:S01]  /*c4b0*/  LDL R6, [R1+0x10] ;  /* 0x0000100001067983 */ /* 0x000ee20000100800 */
[----:B------:R-:W-:Y:S01]  /*c4c0*/  ISETP.NE.AND.EX P0, PT, RZ, UR5, PT, P0 ;  /* 0x00000005ff007c0c */ /* 0x000fe2000bf05300 */
[----:B------:R-:W-:Y:S01]  /*c4d0*/  ULDC.64 UR6, c[0x0][0x208] ;  /* 0x0000820000067ab9 */ /* 0x000fe20000000a00 */
[----:B------:R-:W-:Y:S01]  /*c4e0*/  ULDC UR4, c[0x0][0xda8] ;  /* 0x00036a0000047ab9 */ /* 0x000fe20000000800 */
[----:B------:R-:W4:Y:S01]  /*c4f0*/  S2R R8, SR_TID.X ;  /* 0x0000000000087919 */ /* 0x000f220000002100 */
[----:B-1----:R-:W-:-:S13]  /*c500*/  ISETP.NE.AND P1, PT, R0, 0x1, PT ;  /* 0x000000010000780c */ /* 0x002fda0003f25270 */
[----:B------:R-:W1:Y:S01]  /*c510*/  @P1 LDC R3, c[0x0][0x42c] ;  /* 0x00010b00ff031b82 */ /* 0x000e620000000800 */
[----:B----4-:R-:W-:-:S07]  /*c520*/  LOP3.LUT R8, R8, 0x1f, RZ, 0xc0, !PT ;  /* 0x0000001f08087812 */ /* 0x010fce00078ec0ff */
[----:B------:R-:W4:Y:S01]  /*c530*/  @P1 LDC R5, c[0x0][0x430] ;  /* 0x00010c00ff051b82 */ /* 0x000f220000000800 */
[----:B-1----:R-:W-:-:S07]  /*c540*/  @P1 IMAD.HI.U32 R0, R18, R3, RZ ;  /* 0x0000000312001227 */ /* 0x002fce00078e00ff */
[----:B------:R-:W1:Y:S01]  /*c550*/  @P0 LDC.64 R2, c[0x0][0x9f8] ;  /* 0x00027e00ff020b82 */ /* 0x000e620000000a00 */
[----:B----4-:R-:W-:Y:S01]  /*c560*/  @P1 SHF.R.U32.HI R4, RZ, R5, R0 ;  /* 0x00000005ff041219 */ /* 0x010fe20000011600 */
[----:B------:R-:W-:Y:S02]  /*c570*/  IMAD.MOV.U32 R0, RZ, RZ, R17 ;  /* 0x000000ffff007224 */ /* 0x000fe400078e0011 */
[----:B-1----:R-:W-:-:S05]  /*c580*/  @P0 IMAD.WIDE R2, R17, 0x4, R2 ;  /* 0x0000000411020825 */ /* 0x002fca00078e0202 */
[----:B------:R1:W5:Y:S01]  /*c590*/  @P0 LDG.E R0, desc[UR6][R2.64] ;  /* 0x0000000602000981 */ /* 0x000362000c1e1900 */
[----:B------:R-:W-:-:S04]  /*c5a0*/  ISETP.NE.AND P1, PT, R8, RZ, PT ;  /* 0x000000ff0800720c */ /* 0x000fc80003f25270 */
[----:B------:R-:W-:-:S09]  /*c5b0*/  PLOP3.LUT P2, PT, P1, PT, PT, 0x8, 0x0 ;  /* 0x000000000000781c */ /* 0x000fd20000f4e170 */
[----:B------:R-:W-:-:S05]  /*c5c0*/  VOTEU.ALL UP1, P1 ;  /* 0x00000000003f7886 */ /* 0x000fca0000820000 */
[----:B------:R-:W-:-:S04]  /*c5d0*/  @!UP1 UIADD3 UR8, UP0, UR36, 0x270, URZ ;  /* 0x0000027024089890 */ /* 0x000fc8000ff1e03f */
[----:B------:R-:W-:-:S03]  /*c5e0*/  @!UP1 UIADD3.X UR9, URZ, UR37, URZ, UP0, !UPT ;  /* 0x000000253f099290 */ /* 0x000fc600087fe43f */
[----:B------:R-:W-:Y:S01]  /*c5f0*/  VOTEU.ALL UP0, P1 ;  /* 0x00000000003f7886 */ /* 0x000fe20000800000 */
[----:B--2---:R-:W-:-:S05]  /*c600*/  IADD3 R8, -R7, RZ, RZ ;  /* 0x000000ff07087210 */ /* 0x004fca0007ffe1ff */
[----:B---3--:R-:W-:-:S04]  /*c610*/  IMAD R8, R8, UR4, R6 ;  /* 0x0000000408087c24 */ /* 0x008fc8000f8e0206 */
[----:B-1----:R-:W-:-:S07]  /*c620*/  IMAD.SHL.U32 R8, R8, 0x80, RZ ;  /* 0x0000008008087824 */ /* 0x002fce00078e00ff */
.L_x_36:
[----:B------:R-:W-:Y:S02]  /*c630*/  PLOP3.LUT P0, PT, P0, P2, PT, 0xa2, 0x0 ;  /* 0x000000000000781c */ /* 0x000fe40000705472 */
[----:B------:R-:W-:Y:S01]  /*c640*/  @P2 R2UR P0, UR7, R17 ;  /* 0x00000000110722ca */ /* 0x000fe20000000000 */
[----:B------:R-:W-:-:S07]  /*c650*/  UMOV UR4, URZ ;  /* 0x0000003f00047c82 */ /* 0x000fce0008000000 */
[----:B------:R-:W-:Y:S02]  /*c660*/  PLOP3.LUT P0, PT, P0, P2, PT, 0xa2, 0x0 ;  /* 0x000000000000781c */ /* 0x000fe40000705472 */
[----:B------:R-:W-:-:S08]  /*c670*/  @P2 R2UR.OR P0, UR6, R18 ;  /* 0x00000000120622ca */ /* 0x000fd00000100000 */
[----:B------:R-:W-:Y:S02]  /*c680*/  PLOP3.LUT P0, PT, P0, P2, PT, 0xa2, 0x0 ;  /* 0x000000000000781c */ /* 0x000fe40000705472 */
[----:B------:R-:W-:-:S08]  /*c690*/  @P2 R2UR.OR P0, UR5, R8 ;  /* 0x00000000080522ca */ /* 0x000fd00000100000 */
[----:B------:R-:W-:-:S05]  /*c6a0*/  @P2 PLOP3.LUT P2, PT, P0, PT, PT, 0x80, 0x0 ;  /* 0x000000000000281c */ /* 0x000fca000074f070 */
[----:B------:R1:W-:Y:S08]  /*c6b0*/  @!UP0 UTMAPF.L2.4D [UR4], [UR8] ;  /* 0x00000004080085b8 */ /* 0x0003f00008018000 */
[----:B-1----:R-:W-:Y:S05]  /*c6c0*/  @P2 BRA.U.ANY `(.L_x_36) ;  /* 0xfffffffd00d82947 */ /* 0x002fea000393ffff */
[----:B------:R-:W-:Y:S01]  /*c6d0*/  PLOP3.LUT P2, PT, P1, PT, PT, 0x8, 0x0 ;  /* 0x000000000000781c */ /* 0x000fe20000f4e170 */
[----:B------:R-:W-:Y:S01]  /*c6e0*/  VOTEU.ALL UP0, P1 ;  /* 0x00000000003f7886 */ /* 0x000fe20000800000 */
[----:B------:R-:W-:-:S11]  /*c6f0*/  UMOV UR4, 0x40 ;  /* 0x0000004000047882 */ /* 0x000fd60000000000 */
.L_x_37:
[----:B------:R-:W-:Y:S02]  /*c700*/  PLOP3.LUT P0, PT, P0, P2, PT, 0xa2, 0x0 ;  /* 0x000000000000781c */ /* 0x000fe40000705472 */
[----:B------:R-:W-:-:S08]  /*c710*/  @P2 R2UR P0, UR7, R17 ;  /* 0x00000000110722ca */ /* 0x000fd00000000000 */
        /* <DEDUP_REMOVED lines=10> */
.L_x_38:
        /* <DEDUP_REMOVED lines=12> */
.L_x_39:
        /* <DEDUP_REMOVED lines=9> */
[----:B------:R-:W1:Y:S01]  /*c910*/  LDC.64 R2, c[0x0][0x3f8] ;  /* 0x0000fe00ff027b82 */ /* 0x000e620000000a00 */
[----:B------:R-:W-:Y:S01]  /*c920*/  UMOV UR4, 0xffffffff ;  /* 0xffffffff00047882 */ /* 0x000fe20000000000 */
[----:B-1----:R-:W-:-:S04]  /*c930*/  ISETP.NE.U32.AND P0, PT, R2, RZ, PT ;  /* 0x000000ff0200720c */ /* 0x002fc80003f05070 */
[----:B------:R-:W-:-:S04]  /*c940*/  ISETP.NE.AND.EX P0, PT, R3, RZ, PT, P0 ;  /* 0x000000ff0300720c */ /* 0x000fc80003f05300 */
[----:B-----5:R-:W-:Y:S01]  /*c950*/  SEL R5, R0, RZ, !P0 ;  /* 0x000000ff00057207 */ /* 0x020fe20004000000 */
[----:B------:R-:W-:Y:S08]  /*c960*/  BRA.DIV UR4, `(.L_x_40) ;  /* 0x0000002e04187947 */ /* 0x000ff0000b800000 */
.L_x_93:
[----:B------:R-:W2:Y:S01]  /*c970*/  LDL R6, [R1+0xc] ;  /* 0x00000c0001067983 */ /* 0x000ea20000100800 */
[----:B------:R-:W-:Y:S01]  /*c980*/  UMOV UR4, 0xffffffff ;  /* 0xffffffff00047882 */ /* 0x000fe20000000000 */
[----:B------:R-:W-:Y:S02]  /*c990*/  SHF.R.S32.HI R11, RZ, 0x1f, R0 ;  /* 0x0000001fff0b7819 */ /* 0x000fe40000011400 */
[----:B--2---:R-:W-:Y:S01]  /*c9a0*/  IADD3 R10, R6, -0x1, RZ ;  /* 0xffffffff060a7810 */ /* 0x004fe20007ffe0ff */
[----:B------:R-:W-:Y:S06]  /*c9b0*/  BRA.DIV UR4, `(.L_x_41) ;  /* 0x0000002e04387947 */ /* 0x000fec000b800000 */
[----:B------:R-:W-:-:S13]  /*c9c0*/  ELECT P6, URZ, PT ;  /* 0x00000000003f782f */ /* 0x000fda00038c0000 */
.L_x_96:
[----:B------:R-:W-:Y:S05]  /*c9d0*/  @!P6 BRA `(.L_x_42) ;  /* 0x000000040030e947 */ /* 0x000fea0003800000 */
[----:B------:R1:W-:Y:S01]  /*c9e0*/  STL [R1], R10 ;  /* 0x0000000a01007387 */ /* 0x0003e20000100800 */
[----:B------:R-:W-:Y:S01]  /*c9f0*/  IMAD.MOV.U32 R5, RZ, RZ, R0 ;  /* 0x000000ffff057224 */ /* 0x000fe200078e0000 */
[----:B------:R-:W-:Y:S06]  /*ca00*/  @!P0 BRA `(.L_x_43) ;  /* 0x0000000000508947 */ /* 0x000fec0003800000 */
[----:B------:R-:W2:Y:S01]  /*ca10*/  LDC R9, c[0x0][0x41c] ;  /* 0x00010700ff097b82 */ /* 0x000ea20000000800 */
[----:B------:R-:W-:Y:S01]  /*ca20*/  MOV R5, R10 ;  /* 0x0000000a00057202 */ /* 0x000fe20000000f00 */
[----:B------:R-:W-:Y:S01]  /*ca30*/  ULDC.64 UR4, c[0x0][0x408] ;  /* 0x0001020000047ab9 */ /* 0x000fe20000000a00 */
[----:B------:R-:W-:Y:S01]  /*ca40*/  ULDC.64 UR6, c[0x0][0x208] ;  /* 0x0000820000067ab9 */ /* 0x000fe20000000a00 */
[----:B--2---:R-:W-:-:S13]  /*ca50*/  ISETP.NE.AND P1, PT, R9, 0x1, PT ;  /* 0x000000010900780c */ /* 0x004fda0003f25270 */
[----:B------:R-:W2:Y:S02]  /*ca60*/  @P1 LDC.64 R6, c[0x0][0x420] ;  /* 0x00010800ff061b82 */ /* 0x000ea40000000a00 */
[----:B--2---:R-:W-:-:S05]  /*ca70*/  @P1 IMAD.HI.U32 R6, R10, R6, RZ ;  /* 0x000000060a061227 */ /* 0x004fca00078e00ff */
[----:B------:R-:W-:-:S05]  /*ca80*/  @P1 SHF.R.U32.HI R5, RZ, R7, R6 ;  /* 0x00000007ff051219 */ /* 0x000fca0000011606 */
[----:B------:R-:W-:-:S04]  /*ca90*/  IMAD.MOV R6, RZ, RZ, -R5 ;  /* 0x000000ffff067224 */ /* 0x000fc800078e0a05 */
[----:B------:R-:W-:Y:S02]  /*caa0*/  IMAD R7, R9, R6, R10 ;  /* 0x0000000609077224 */ /* 0x000fe400078e020a */
[----:B------:R-:W-:-:S03]  /*cab0*/  IMAD R6, R11, UR4, RZ ;  /* 0x000000040b067c24 */ /* 0x000fc6000f8e02ff */
[----:B------:R2:W-:Y:S01]  /*cac0*/  STL [R1], R7 ;  /* 0x0000000701007387 */ /* 0x0005e20000100800 */
[----:B------:R-:W-:Y:S01]  /*cad0*/  IMAD R9, R0, UR5, R6 ;  /* 0x0000000500097c24 */ /* 0x000fe2000f8e0206 */
[----:B------:R-:W-:Y:S02]  /*cae0*/  MOV R6, R5 ;  /* 0x0000000500067202 */ /* 0x000fe40000000f00 */
[----:B--2---:R-:W-:-:S03]  /*caf0*/  SHF.R.S32.HI R7, RZ, 0x1f, R5 ;  /* 0x0000001fff077819 */ /* 0x004fc60000011405 */
[----:B------:R-:W-:-:S04]  /*cb00*/  IMAD.WIDE.U32 R6, R0, UR4, R6 ;  /* 0x0000000400067c25 */ /* 0x000fc8000f8e0006 */
[----:B------:R-:W-:Y:S01]  /*cb10*/  IMAD.IADD R5, R7, 0x1, R9 ;  /* 0x0000000107057824 */ /* 0x000fe200078e0209 */
[----:B------:R-:W-:-:S04]  /*cb20*/  LEA R12, P1, R6, R2, 0x2 ;  /* 0x00000002060c7211 */ /* 0x000fc800078210ff */
[----:B------:R-:W-:-:S05]  /*cb30*/  LEA.HI.X R13, R6, R3, R5, 0x2, P1 ;  /* 0x00000003060d7211 */ /* 0x000fca00008f1405 */
[----:B------:R2:W5:Y:S04]  /*cb40*/  LDG.E R5, desc[UR6][R12.64] ;  /* 0x000000060c057981 */ /* 0x000568000c1e1900 */
.L_x_43:
[----:B------:R-:W3:Y:S01]  /*cb50*/  S2R R7, SR_CgaCtaId ;  /* 0x0000000000077919 */ /* 0x000ee20000008800 */
[----:B------:R-:W-:-:S04]  /*cb60*/  MOV R6, 0x400 ;  /* 0x0000040000067802 */ /* 0x000fc80000000f00 */
[----:B---3--:R-:W-:Y:S02]  /*cb70*/  LEA R6, R7, R6, 0x18 ;  /* 0x0000000607067211 */ /* 0x008fe400078ec0ff */
[----:B------:R-:W-:Y:S02]  /*cb80*/  SHF.L.U32 R7, R19, 0x1f, RZ ;  /* 0x0000001f13077819 */ /* 0x000fe400000006ff */
[----:B------:R-:W-:-:S04]  /*cb90*/  LEA R6, R16, R6, 0x3 ;  /* 0x0000000610067211 */ /* 0x000fc800078e18ff */
[----:B------:R-:W3:Y:S02]  /*cba0*/  SYNCS.PHASECHK.TRANS64.TRYWAIT P1, [R6+URZ+0x38840], R7 ;  /* 0x03884007060075a7 */ /* 0x000ee4000802017f */
[----:B---3--:R-:W-:Y:S05]  /*cbb0*/  @!P1 BRA `(.L_x_44) ;  /* 0x0000002800d89947 */ /* 0x008fea0003800000 */
.L_x_97:
[----:B------:R-:W4:Y:S02]  /*cbc0*/  S2R R9, SR_TID.X ;  /* 0x0000000000097919 */ /* 0x000f240000002100 */
[----:B----4-:R-:W-:-:S04]  /*cbd0*/  LOP3.LUT R9, R9, 0x7f, RZ, 0xc0, !PT ;  /* 0x0000007f09097812 */ /* 0x010fc800078ec0ff */
[----:B------:R-:W-:-:S13]  /*cbe0*/  ISETP.NE.AND P1, PT, R9, RZ, PT ;  /* 0x000000ff0900720c */ /* 0x000fda0003f25270 */
[----:B------:R-:W-:Y:S05]  /*cbf0*/  @P1 BRA `(.L_x_45) ;  /* 0x00000000001c1947 */ /* 0x000fea0003800000 */
[----:B------:R-:W4:Y:S01]  /*cc00*/  S2R R9, SR_TID.X ;  /* 0x0000000000097919 */ /* 0x000f220000002100 */
[----:B---3--:R-:W-:-:S04]  /*cc10*/  IMAD.MOV.U32 R7, RZ, RZ, 0xa000 ;  /* 0x0000a000ff077424 */ /* 0x008fc800078e00ff */
[----:B------:R3:W-:Y:S01]  /*cc20*/  SYNCS.ARRIVE.TRANS64 RZ, [R6+URZ+0x38830], R7 ;  /* 0x0388300706ff79a7 */ /* 0x0007e2000800003f */
[----:B----4-:R-:W-:-:S04]  /*cc30*/  LOP3.LUT R9, R9, 0x1f, RZ, 0xc0, !PT ;  /* 0x0000001f09097812 */ /* 0x010fc800078ec0ff */
[----:B------:R-:W-:-:S13]  /*cc40*/  ISETP.NE.AND P1, PT, R9, RZ, PT ;  /* 0x000000ff0900720c */ /* 0x000fda0003f25270 */
[----:B---3--:R-:W-:Y:S05]  /*cc50*/  @!P1 BRA `(.L_x_45) ;  /* 0x0000000000049947 */ /* 0x008fea0003800000 */
[----:B------:R-:W-:Y:S01]  /*cc60*/  BPT.TRAP 0x1 ;  /* 0x000000040000795c */ /* 0x000fe20000300000 */
.L_x_45:
[----:B---3--:R-:W3:Y:S01]  /*cc70*/  LDL R7, [R1] ;  /* 0x0000000001077983 */ /* 0x008ee20000100800 */
[----:B------:R-:W-:Y:S01]  /*cc80*/  MOV R9, 0x400 ;  /* 0x0000040000097802 */ /* 0x000fe20000000f00 */
[----:B--2---:R-:W2:Y:S01]  /*cc90*/  S2R R12, SR_CgaCtaId ;  /* 0x00000000000c7919 */ /* 0x004ea20000008800 */
[----:B------:R-:W-:Y:S01]  /*cca0*/  R2UR UR9, R6 ;  /* 0x00000000060972ca */ /* 0x000fe200000e0000 */
[----:B------:R-:W-:Y:S01]  /*ccb0*/  UIADD3 UR4, UP0, UR36, 0x370, URZ ;  /* 0x0000037024047890 */ /* 0x000fe2000ff1e03f */
[----:B------:R-:W-:Y:S02]  /*ccc0*/  R2UR UR12, R4 ;  /* 0x00000000040c72ca */ /* 0x000fe400000e0000 */
[----:B-----5:R-:W-:Y:S01]  /*ccd0*/  R2UR UR13, R5 ;  /* 0x00000000050d72ca */ /* 0x020fe200000e0000 */
[----:B------:R-:W-:Y:S01]  /*cce0*/  UIADD3.X UR5, URZ, UR37, URZ, UP0, !UPT ;  /* 0x000000253f057290 */ /* 0x000fe200087fe43f */
[----:B--2---:R-:W-:-:S05]  /*ccf0*/  LEA R9, R12, R9, 0x18 ;  /* 0x000000090c097211 */ /* 0x004fca00078ec0ff */
[----:B------:R-:W-:-:S05]  /*cd00*/  IMAD R6, R16, 0xa000, R9 ;  /* 0x0000a00010067824 */ /* 0x000fca00078e0209 */
[----:B------:R-:W-:Y:S01]  /*cd10*/  R2UR UR14, R6 ;  /* 0x00000000060e72ca */ /* 0x000fe200000e0000 */
[----:B------:R-:W-:Y:S01]  /*cd20*/  UIADD3 UR9, UR9, 0x38830, URZ ;  /* 0x0003883009097890 */ /* 0x000fe2000fffe03f */
[----:B------:R-:W-:Y:S01]  /*cd30*/  UMOV UR10, URZ ;  /* 0x0000003f000a7c82 */ /* 0x000fe20008000000 */
[----:B------:R-:W-:Y:S01]  /*cd40*/  UMOV UR6, 0x0 ;  /* 0x0000000000067882 */ /* 0x000fe20000000000 */
[----:B------:R-:W-:-:S09]  /*cd50*/  UMOV UR7, 0x14f00000 ;  /* 0x14f0000000077882 */ /* 0x000fd20000000000 */
[----:B------:R-:W-:Y:S02]  /*cd60*/  UIADD3 UR8, UR14, 0x24400, URZ ;  /* 0x000244000e087890 */ /* 0x000fe4000fffe03f */
[----:B------:R-:W-:Y:S02]  /*cd70*/  UIADD3 UR15, UR14, 0x26c00, URZ ;  /* 0x00026c000e0f7890 */ /* 0x000fe4000fffe03f */
[----:B------:R-:W-:Y:S01]  /*cd80*/  UIADD3 UR17, UR14, 0x29400, URZ ;  /* 0x000294000e117890 */ /* 0x000fe2000fffe03f */
[----:B------:R-:W-:Y:S01]  /*cd90*/  UMOV UR16, 0x40 ;  /* 0x0000004000107882 */ /* 0x000fe20000000000 */
[----:B------:R-:W-:-:S03]  /*cda0*/  UIADD3 UR18, UR14, 0x2bc00, URZ ;  /* 0x0002bc000e127890 */ /* 0x000fc6000fffe03f */
[----:B------:R-:W-:Y:S01]  /*cdb0*/  UMOV UR14, 0x80 ;  /* 0x00000080000e7882 */ /* 0x000fe20000000000 */
[----:B---3--:R-:W-:-:S13]  /*cdc0*/  R2UR UR11, R7 ;  /* 0x00000000070b72ca */ /* 0x008fda00000e0000 */
[----:B------:R-:W-:-:S09]  /*cdd0*/  UIMAD UR11, UR11, 0x50, URZ ;  /* 0x000000500b0b78a4 */ /* 0x000fd2000f8e023f */
[----:B------:R2:W-:Y:S02]  /*cde0*/  UTMALDG.4D [UR8], [UR4], desc[UR6] ;  /* 0x00000608040075b4 */ /* 0x0005e40008019000 */
[----:B--2---:R-:W-:Y:S01]  /*cdf0*/  UMOV UR8, UR15 ;  /* 0x0000000f00087c82 */ /* 0x004fe20008000000 */
[----:B------:R-:W-:Y:S02]  /*ce00*/  UMOV UR10, UR16 ;  /* 0x00000010000a7c82 */ /* 0x000fe40008000000 */
[----:B------:R2:W-:Y:S02]  /*ce10*/  UTMALDG.4D [UR8], [UR4], desc[UR6] ;  /* 0x00000608040075b4 */ /* 0x0005e40008019000 */
[----:B--2---:R-:W-:Y:S01]  /*ce20*/  UMOV UR8, UR17 ;  /* 0x0000001100087c82 */ /* 0x004fe20008000000 */
[----:B------:R-:W-:Y:S01]  /*ce30*/  UMOV UR10, UR14 ;  /* 0x0000000e000a7c82 */ /* 0x000fe20008000000 */
[----:B------:R-:W-:Y:S01]  /*ce40*/  UMOV UR14, 0xc0 ;  /* 0x000000c0000e7882 */ /* 0x000fe20000000000 */
[----:B------:R2:W-:Y:S02]  /*ce50*/  UTMALDG.4D [UR8], [UR4], desc[UR6] ;  /* 0x00000608040075b4 */ /* 0x0005e40008019000 */
[----:B--2---:R-:W-:Y:S01]  /*ce60*/  UMOV UR8, UR18 ;  /* 0x0000001200087c82 */ /* 0x004fe20008000000 */
[----:B------:R-:W-:-:S02]  /*ce70*/  UMOV UR10, UR14 ;  /* 0x0000000e000a7c82 */ /* 0x000fc40008000000 */
[----:B------:R2:W-:Y:S02]  /*ce80*/  UTMALDG.4D [UR8], [UR4], desc[UR6] ;  /* 0x00000608040075b4 */ /* 0x0005e40008019000 */
[----:B--2---:R-:W-:Y:S01]  /*ce90*/  NOP ;  /* 0x0000000000007918 */ /* 0x004fe20000000000 */
.L_x_42:
[----:B------:R-:W2:Y:S01]  /*cea0*/  LDL R13, [R1+0x18] ;  /* 0x00001800010d7983 */ /* 0x000ea20000100800 */
[----:B------:R-:W-:-:S03]  /*ceb0*/  MOV R9, 0x400 ;  /* 0x0000040000097802 */ /* 0x000fc60000000f00 */
[----:B------:R-:W3:Y:S01]  /*cec0*/  LDL.LU R7, [R1+0x14] ;  /* 0x0000140001077983 */ /* 0x000ee20000300800 */
[----:B------:R-:W4:Y:S01]  /*ced0*/  S2R R12, SR_CgaCtaId ;  /* 0x00000000000c7919 */ /* 0x000f220000008800 */
[----:B------:R-:W-:Y:S05]  /*cee0*/  WARPSYNC.ALL ;  /* 0x0000000000007948 */ /* 0x000fea0003800000 */
[----:B------:R-:W-:-:S13]  /*cef0*/  ELECT P1, URZ, PT ;  /* 0x00000000003f782f */ /* 0x000fda0003820000 */
[----:B------:R-:W-:Y:S01]  /*cf00*/  @P1 R2UR UR13, R17 ;  /* 0x00000000110d12ca */ /* 0x000fe200000e0000 */
[----:B------:R-:W-:Y:S01]  /*cf10*/  UIADD3 UR4, UP0, UR36, 0x270, URZ ;  /* 0x0000027024047890 */ /* 0x000fe2000ff1e03f */
[----:B------:R-:W-:Y:S02]  /*cf20*/  @P1 R2UR UR12, R18 ;  /* 0x00000000120c12ca */ /* 0x000fe400000e0000 */
[----:B------:R-:W-:Y:S01]  /*cf30*/  @P1 R2UR UR11, R8 ;  /* 0x00000000080b12ca */ /* 0x000fe200000e0000 */
[----:B------:R-:W-:Y:S01]  /*cf40*/  UIADD3.X UR5, URZ, UR37, URZ, UP0, !UPT ;  /* 0x000000253f057290 */ /* 0x000fe200087fe43f */
[----:B----4-:R-:W-:-:S04]  /*cf50*/  LEA R9, R12, R9, 0x18 ;  /* 0x000000090c097211 */ /* 0x010fc800078ec0ff */
[----:B------:R-:W-:Y:S02]  /*cf60*/  R2UR UR30, R9 ;  /* 0x00000000091e72ca */ /* 0x000fe400000e0000 */
[----:B------:R-:W-:Y:S01]  /*cf70*/  @P1 MOV R6, 0x10000 ;  /* 0x0001000000061802 */ /* 0x000fe20000000f00 */
[----:B------:R-:W-:Y:S01]  /*cf80*/  BAR.SYNC.DEFER_BLOCKING 0x8, 0x120 ;  /* 0x0204800000007b1d */ /* 0x000fe20000010000 */
[----:B------:R-:W-:-:S09]  /*cf90*/  @P1 R2UR UR29, R17 ;  /* 0x00000000111d12ca */ /* 0x000fd200000e0000 */
[----:B------:R-:W-:Y:S02]  /*cfa0*/  UIADD3 UR8, UR30, 0x14400, URZ ;  /* 0x000144001e087890 */ /* 0x000fe4000fffe03f */
[----:B------:R-:W-:Y:S01]  /*cfb0*/  UIADD3 UR9, UR30, 0x38800, URZ ;  /* 0x000388001e097890 */ /* 0x000fe2000fffe03f */
[----:B------:R-:W-:Y:S01]  /*cfc0*/  @P1 R2UR UR28, R18 ;  /* 0x00000000121c12ca */ /* 0x000fe200000e0000 */
[----:B------:R-:W-:Y:S01]  /*cfd0*/  UMOV UR6, 0x0 ;  /* 0x0000000000067882 */ /* 0x000fe20000000000 */
[----:B------:R-:W-:Y:S01]  /*cfe0*/  UMOV UR7, 0x12f00000 ;  /* 0x12f0000000077882 */ /* 0x000fe20000000000 */
[----:B------:R-:W-:Y:S01]  /*cff0*/  UMOV UR10, URZ ;  /* 0x0000003f000a7c82 */ /* 0x000fe20008000000 */
[----:B------:R-:W-:Y:S02]  /*d000*/  @P1 R2UR UR27, R8 ;  /* 0x00000000081b12ca */ /* 0x000fe400000e0000 */
[----:B------:R-:W-:Y:S02]  /*d010*/  @P1 R2UR UR21, R17 ;  /* 0x00000000111512ca */ /* 0x000fe400000e0000 */
[----:B------:R-:W-:-:S02]  /*d020*/  @P1 R2UR UR20, R18 ;  /* 0x00000000121412ca */ /* 0x000fc400000e0000 */
[----:B------:R-:W-:Y:S01]  /*d030*/  @P1 R2UR UR19, R8 ;  /* 0x00000000081312ca */ /* 0x000fe200000e0000 */
[----:B------:R2:W-:Y:S01]  /*d040*/  @P1 SYNCS.ARRIVE.TRANS64 RZ, [R9+URZ+0x38800], R6 ;  /* 0x0388000609ff19a7 */ /* 0x0005e2000800003f */
[----:B------:R4:W-:Y:S01]  /*d050*/  UTMALDG.4D [UR8], [UR4], desc[UR6] ;  /* 0x00000608040075b4 */ /* 0x0009e20008019000 */
[----:B------:R-:W-:Y:S02]  /*d060*/  UIADD3 UR24, UR30, 0x18400, URZ ;  /* 0x000184001e187890 */ /* 0x000fe4000fffe03f */
[----:B------:R-:W-:Y:S01]  /*d070*/  UIADD3 UR16, UR30, 0x1c400, URZ ;  /* 0x0001c4001e107890 */ /* 0x000fe2000fffe03f */
[----:B------:R-:W-:Y:S01]  /*d080*/  UMOV UR14, 0x0 ;  /* 0x00000000000e7882 */ /* 0x000fe20000000000 */
[----:B------:R-:W-:Y:S01]  /*d090*/  UMOV UR15, 0x12f00000 ;  /* 0x12f00000000f7882 */ /* 0x000fe20000000000 */
[----:B------:R-:W-:Y:S01]  /*d0a0*/  UMOV UR26, 0x40 ;  /* 0x00000040001a7882 */ /* 0x000fe20000000000 */
[----:B------:R-:W-:Y:S01]  /*d0b0*/  UMOV UR25, UR9 ;  /* 0x0000000900197c82 */ /* 0x000fe20008000000 */
[----:B------:R-:W-:Y:S01]  /*d0c0*/  UMOV UR22, 0x0 ;  /* 0x0000000000167882 */ /* 0x000fe20000000000 */
[----:B------:R-:W-:Y:S01]  /*d0d0*/  UMOV UR23, 0x12f00000 ;  /* 0x12f0000000177882 */ /* 0x000fe20000000000 */
[----:B------:R-:W-:Y:S01]  /*d0e0*/  UMOV UR18, 0x80 ;  /* 0x0000008000127882 */ /* 0x000fe20000000000 */
[----:B------:R-:W-:Y:S01]  /*d0f0*/  UMOV UR17, UR9 ;  /* 0x0000000900117c82 */ /* 0x000fe20008000000 */
[----:B------:R1:W-:Y:S01]  /*d100*/  UTMALDG.4D [UR24], [UR4], desc[UR14] ;  /* 0x00000e18040075b4 */ /* 0x0003e20008019000 */
[----:B------:R1:W-:Y:S01]  /*d110*/  UTMALDG.4D [UR16], [UR4], desc[UR22] ;  /* 0x00001610040075b4 */ /* 0x0003e20008019000 */
[----:B----4-:R-:W-:-:S02]  /*d120*/  @P1 R2UR UR13, R17 ;  /* 0x00000000110d12ca */ /* 0x010fc400000e0000 */
[----:B------:R-:W-:Y:S02]  /*d130*/  @P1 R2UR UR12, R18 ;  /* 0x00000000120c12ca */ /* 0x000fe400000e0000 */
[----:B------:R-:W-:Y:S01]  /*d140*/  @P1 R2UR UR11, R8 ;  /* 0x00000000080b12ca */ /* 0x000fe200000e0000 */
[----:B------:R-:W-:Y:S01]  /*d150*/  UIADD3 UR8, UR30, 0x20400, URZ ;  /* 0x000204001e087890 */ /* 0x000fe2000fffe03f */
[----:B------:R-:W-:Y:S01]  /*d160*/  UMOV UR6, 0x0 ;  /* 0x0000000000067882 */ /* 0x000fe20000000000 */
[----:B------:R-:W-:Y:S01]  /*d170*/  UMOV UR7, 0x12f00000 ;  /* 0x12f0000000077882 */ /* 0x000fe20000000000 */
[----:B------:R-:W-:-:S09]  /*d180*/  UMOV UR10, 0xc0 ;  /* 0x000000c0000a7882 */ /* 0x000fd20000000000 */
[----:B------:R1:W-:Y:S01]  /*d190*/  UTMALDG.4D [UR8], [UR4], desc[UR6] ;  /* 0x00000608040075b4 */ /* 0x0003e20008019000 */
[----:B------:R-:W-:Y:S01]  /*d1a0*/  BSSY B0, `(.L_x_46) ;  /* 0x0000006000007945 */ /* 0x000fe20003800000 */
[----:B--2---:R-:W-:-:S04]  /*d1b0*/  LOP3.LUT R6, R13, 0x1, RZ, 0xc, !PT ;  /* 0x000000010d067812 */ /* 0x004fc800078e0cff */
[----:B------:R-:W-:-:S04]  /*d1c0*/  SHF.L.U32 R6, R6, 0x1f, RZ ;  /* 0x0000001f06067819 */ /* 0x000fc800000006ff */
[----:B------:R-:W2:Y:S01]  /*d1d0*/  SYNCS.PHASECHK.TRANS64.TRYWAIT P1, [R9+URZ+0x38820], R6 ;  /* 0x03882006090075a7 */ /* 0x000ea2000802017f */
[----:B---3--:R-:W-:Y:S01]  /*d1e0*/  ISETP.GE.AND P2, PT, R7, 0x51, PT ;  /* 0x000000510700780c */ /* 0x008fe20003f46270 */
[----:B-12---:R-:W-:-:S12]  /*d1f0*/  @!P1 BRA `(.L_x_47) ;  /* 0x00000024005c9947 */ /* 0x006fd80003800000 */
.L_x_98:
[----:B------:R-:W-:Y:S05]  /*d200*/  BSYNC B0 ;  /* 0x0000000000007941 */ /* 0x000fea0003800000 */
.L_x_46:
[----:B------:R-:W-:Y:S05]  /*d210*/  @!P2 BRA `(.L_x_48) ;  /* 0x000000180084a947 */ /* 0x000fea0003800000 */
[----:B-1----:R-:W2:Y:S01]  /*d220*/  LDL R7, [R1+0xc] ;  /* 0x00000c0001077983 */ /* 0x002ea20000100800 */
[----:B------:R-:W-:Y:S01]  /*d230*/  MOV R6, 0x1 ;  /* 0x0000000100067802 */ /* 0x000fe20000000f00 */
[----:B--2---:R-:W-:-:S05]  /*d240*/  IMAD.MOV R13, RZ, RZ, -R7 ;  /* 0x000000ffff0d7224 */ /* 0x004fca00078e0a07 */
[----:B------:R-:W-:-:S05]  /*d250*/  VIADDMNMX R13, R13, R6, 0xffffffff, !PT ;  /* 0xffffffff0d0d7446 */ /* 0x000fca0007800106 */
[----:B------:R-:W-:-:S05]  /*d260*/  IMAD.IADD R6, R7, 0x1, R13 ;  /* 0x0000000107067824 */ /* 0x000fca00078e020d */
[----:B------:R-:W-:-:S04]  /*d270*/  LOP3.LUT R6, R6, 0x1, RZ, 0xc0, !PT ;  /* 0x0000000106067812 */ /* 0x000fc800078ec0ff */
[----:B------:R-:W-:Y:S02]  /*d280*/  ISETP.NE.U32.AND P1, PT, R6, 0x1, PT ;  /* 0x000000010600780c */ /* 0x000fe40003f25070 */
[----:B------:R-:W-:-:S11]  /*d290*/  IADD3 R6, R7, -0x2, RZ ;  /* 0xfffffffe07067810 */ /* 0x000fd60007ffe0ff */
[----:B------:R-:W-:Y:S05]  /*d2a0*/  @P1 BRA `(.L_x_49) ;  /* 0x0000000800281947 */ /* 0x000fea0003800000 */
[----:B------:R-:W-:Y:S01]  /*d2b0*/  VIADD R7, R16, 0x1 ;  /* 0x0000000110077836 */ /* 0x000fe20000000000 */
[----:B------:R-:W-:Y:S04]  /*d2c0*/  BSSY B0, `(.L_x_50) ;  /* 0x0000084000007945 */ /* 0x000fe80003800000 */
[----:B------:R-:W-:-:S04]  /*d2d0*/  ISETP.NE.AND P1, PT, R7, 0x2, PT ;  /* 0x000000020700780c */ /* 0x000fc80003f25270 */
[----:B------:R-:W-:Y:S02]  /*d2e0*/  SEL R12, RZ, 0x1, P1 ;  /* 0x00000001ff0c7807 */ /* 0x000fe40000800000 */
[----:B------:R-:W-:Y:S02]  /*d2f0*/  SEL R7, R7, RZ, P1 ;  /* 0x000000ff07077207 */ /* 0x000fe40000800000 */
[----:B------:R-:W-:Y:S01]  /*d300*/  LOP3.LUT R12, R19, R12, RZ, 0x3c, !PT ;  /* 0x0000000c130c7212 */ /* 0x000fe200078e3cff */
[----:B------:R-:W-:Y:S06]  /*d310*/  @!P6 BRA `(.L_x_51) ;  /* 0x0000000400f8e947 */ /* 0x000fec0003800000 */
[----:B------:R-:W-:Y:S01]  /*d320*/  MOV R8, R5 ;  /* 0x0000000500087202 */ /* 0x000fe20000000f00 */
[----:B------:R-:W-:Y:S06]  /*d330*/  @!P0 BRA `(.L_x_52) ;  /* 0x0000000000488947 */ /* 0x000fec0003800000 */
[----:B------:R-:W1:Y:S01]  /*d340*/  LDC R15, c[0x0][0x41c] ;  /* 0x00010700ff0f7b82 */ /* 0x000e620000000800 */
[----:B------:R-:W-:Y:S01]  /*d350*/  ULDC.64 UR4, c[0x0][0x408] ;  /* 0x0001020000047ab9 */ /* 0x000fe20000000a00 */
[----:B------:R-:W-:Y:S01]  /*d360*/  ULDC.64 UR6, c[0x0][0x208] ;  /* 0x0000820000067ab9 */ /* 0x000fe20000000a00 */
[----:B-1----:R-:W-:-:S13]  /*d370*/  ISETP.NE.AND P1, PT, R15, 0x1, PT ;  /* 0x000000010f00780c */ /* 0x002fda0003f25270 */
[----:B------:R-:W1:Y:S02]  /*d380*/  @P1 LDC.64 R8, c[0x0][0x420] ;  /* 0x00010800ff081b82 */ /* 0x000e640000000a00 */
[----:B-1----:R-:W-:-:S04]  /*d390*/  @P1 IMAD.HI.U32 R14, R6, R8, RZ ;  /* 0x00000008060e1227 */ /* 0x002fc800078e00ff */
[----:B------:R-:W-:Y:S01]  /*d3a0*/  IMAD.MOV.U32 R8, RZ, RZ, R6 ;  /* 0x000000ffff087224 */ /* 0x000fe200078e0006 */
[----:B------:R-:W-:Y:S01]  /*d3b0*/  @P1 SHF.R.U32.HI R8, RZ, R9, R14 ;  /* 0x00000009ff081219 */ /* 0x000fe2000001160e */
[----:B------:R-:W-:-:S03]  /*d3c0*/  IMAD R14, R11, UR4, RZ ;  /* 0x000000040b0e7c24 */ /* 0x000fc6000f8e02ff */
[----:B------:R-:W-:Y:S01]  /*d3d0*/  IADD3 R9, -R8, RZ, RZ ;  /* 0x000000ff08097210 */ /* 0x000fe20007ffe1ff */
[----:B------:R-:W-:-:S04]  /*d3e0*/  IMAD R14, R0, UR5, R14 ;  /* 0x00000005000e7c24 */ /* 0x000fc8000f8e020e */
[----:B------:R-:W-:Y:S01]  /*d3f0*/  IMAD R6, R15, R9, R6 ;  /* 0x000000090f067224 */ /* 0x000fe200078e0206 */
[----:B------:R-:W-:-:S03]  /*d400*/  SHF.R.S32.HI R9, RZ, 0x1f, R8 ;  /* 0x0000001fff097819 */ /* 0x000fc60000011408 */
[----:B------:R-:W-:-:S04]  /*d410*/  IMAD.WIDE.U32 R8, R0, UR4, R8 ;  /* 0x0000000400087c25 */ /* 0x000fc8000f8e0008 */
[----:B------:R-:W-:Y:S01]  /*d420*/  IMAD.IADD R9, R14, 0x1, R9 ;  /* 0x000000010e097824 */ /* 0x000fe200078e0209 */
[----:B------:R-:W-:-:S04]  /*d430*/  LEA R2, P1, R8, R2, 0x2 ;  /* 0x0000000208027211 */ /* 0x000fc800078210ff */
[----:B------:R-:W-:-:S05]  /*d440*/  LEA.HI.X R3, R8, R3, R9, 0x2, P1 ;  /* 0x0000000308037211 */ /* 0x000fca00008f1409 */
[----:B------:R1:W5:Y:S04]  /*d450*/  LDG.E R8, desc[UR6][R2.64] ;  /* 0x0000000602087981 */ /* 0x000368000c1e1900 */
.L_x_52:
[----:B-1----:R-:W1:Y:S01]  /*d460*/  S2R R3, SR_CgaCtaId ;  /* 0x0000000000037919 */ /* 0x002e620000008800 */
[----:B------:R-:W-:-:S04]  /*d470*/  MOV R2, 0x400 ;  /* 0x0000040000027802 */ /* 0x000fc80000000f00 */
[----:B-1----:R-:W-:Y:S02]  /*d480*/  LEA R2, R3, R2, 0x18 ;  /* 0x0000000203027211 */ /* 0x002fe400078ec0ff */
[----:B------:R-:W-:Y:S02]  /*d490*/  SHF.L.U32 R3, R12, 0x1f, RZ ;  /* 0x0000001f0c037819 */ /* 0x000fe400000006ff */
[----:B------:R-:W-:-:S04]  /*d4a0*/  LEA R2, R7, R2, 0x3 ;  /* 0x0000000207027211 */ /* 0x000fc800078e18ff */
[----:B------:R-:W1:Y:S02]  /*d4b0*/  SYNCS.PHASECHK.TRANS64.TRYWAIT P1, [R2+URZ+0x38840], R3 ;  /* 0x03884003020075a7 */ /* 0x000e64000802017f */
[----:B-1----:R-:W-:Y:S05]  /*d4c0*/  @!P1 BRA `(.L_x_53) ;  /* 0x0000002000c89947 */ /* 0x002fea0003800000 */
.L_x_99:
[----:B------:R-:W2:Y:S02]  /*d4d0*/  S2R R9, SR_TID.X ;  /* 0x0000000000097919 */ /* 0x000ea40000002100 */
[----:B--2---:R-:W-:-:S04]  /*d4e0*/  LOP3.LUT R9, R9, 0x7f, RZ, 0xc0, !PT ;  /* 0x0000007f09097812 */ /* 0x004fc800078ec0ff */
[----:B------:R-:W-:-:S13]  /*d4f0*/  ISETP.NE.AND P2, PT, R9, RZ, PT ;  /* 0x000000ff0900720c */ /* 0x000fda0003f45270 */
[----:B------:R-:W-:Y:S05]  /*d500*/  @P2 BRA `(.L_x_54) ;  /* 0x00000000001c2947 */ /* 0x000fea0003800000 */
[----:B------:R-:W2:Y:S01]  /*d510*/  S2R R9, SR_TID.X ;  /* 0x0000000000097919 */ /* 0x000ea20000002100 */
[----:B-1----:R-:W-:-:S04]  /*d520*/  IMAD.MOV.U32 R3, RZ, RZ, 0xa000 ;  /* 0x0000a000ff037424 */ /* 0x002fc800078e00ff */
[----:B------:R3:W-:Y:S01]  /*d530*/  SYNCS.ARRIVE.TRANS64 RZ, [R2+URZ+0x38830], R3 ;  /* 0x0388300302ff79a7 */ /* 0x0007e2000800003f */
[----:B--2---:R-:W-:-:S04]  /*d540*/  LOP3.LUT R9, R9, 0x1f, RZ, 0xc0, !PT ;  /* 0x0000001f09097812 */ /* 0x004fc800078ec0ff */
[----:B------:R-:W-:-:S13]  /*d550*/  ISETP.NE.AND P1, PT, R9, RZ, PT ;  /* 0x000000ff0900720c */ /* 0x000fda0003f25270 */
[----:B---3--:R-:W-:Y:S05]  /*d560*/  @!P1 BRA `(.L_x_54) ;  /* 0x0000000000049947 */ /* 0x008fea0003800000 */
[----:B------:R-:W-:Y:S01]  /*d570*/  BPT.TRAP 0x1 ;  /* 0x000000040000795c */ /* 0x000fe20000300000 */
.L_x_54:
[----:B------:R-:W2:Y:S01]  /*d580*/  S2R R14, SR_CgaCtaId ;  /* 0x00000000000e7919 */ /* 0x000ea20000008800 */
[----:B------:R-:W-:Y:S01]  /*d590*/  MOV R9, 0x400 ;  /* 0x0000040000097802 */ /* 0x000fe20000000f00 */
[----:B------:R-:W-:Y:S01]  /*d5a0*/  UIADD3 UR4, UP0, UR36, 0x370, URZ ;  /* 0x0000037024047890 */ /* 0x000fe2000ff1e03f */
[----:B------:R-:W-:Y:S01]  /*d5b0*/  R2UR UR9, R2 ;  /* 0x00000000020972ca */ /* 0x000fe200000e0000 */
[----:B------:R-:W-:Y:S01]  /*d5c0*/  UMOV UR10, URZ ;  /* 0x0000003f000a7c82 */ /* 0x000fe20008000000 */
[----:B------:R-:W-:Y:S01]  /*d5d0*/  R2UR UR11, R6 ;  /* 0x00000000060b72ca */ /* 0x000fe200000e0000 */
[----:B------:R-:W-:Y:S01]  /*d5e0*/  UIADD3.X UR5, URZ, UR37, URZ, UP0, !UPT ;  /* 0x000000253f057290 */ /* 0x000fe200087fe43f */
[----:B------:R-:W-:Y:S01]  /*d5f0*/  R2UR UR12, R4 ;  /* 0x00000000040c72ca */ /* 0x000fe200000e0000 */
[----:B------:R-:W-:Y:S01]  /*d600*/  UMOV UR6, 0x0 ;  /* 0x0000000000067882 */ /* 0x000fe20000000000 */
[----:B-----5:R-:W-:Y:S01]  /*d610*/  R2UR UR13, R8 ;  /* 0x00000000080d72ca */ /* 0x020fe200000e0000 */
[----:B------:R-:W-:Y:S01]  /*d620*/  UMOV UR7, 0x14f00000 ;  /* 0x14f0000000077882 */ /* 0x000fe20000000000 */
[----:B------:R-:W-:Y:S01]  /*d630*/  UMOV UR17, 0x40 ;  /* 0x0000004000117882 */ /* 0x000fe20000000000 */
[----:B------:R-:W-:Y:S01]  /*d640*/  UMOV UR18, 0x80 ;  /* 0x0000008000127882 */ /* 0x000fe20000000000 */
[----:B------:R-:W-:Y:S01]  /*d650*/  UMOV UR19, 0xc0 ;  /* 0x000000c000137882 */ /* 0x000fe20000000000 */
[----:B-1----:R-:W-:-:S02]  /*d660*/  SHF.L.U32 R3, R19, 0x1f, RZ ;  /* 0x0000001f13037819 */ /* 0x002fc400000006ff */
[----:B------:R-:W-:Y:S02]  /*d670*/  UIADD3 UR9, UR9, 0x38830, URZ ;  /* 0x0003883009097890 */ /* 0x000fe4000fffe03f */
[----:B------:R-:W-:Y:S01]  /*d680*/  UIMAD UR11, UR11, 0x50, URZ ;  /* 0x000000500b0b78a4 */ /* 0x000fe2000f8e023f */
[----:B--2---:R-:W-:-:S05]  /*d690*/  LEA R9, R14, R9, 0x18 ;  /* 0x000000090e097211 */ /* 0x004fca00078ec0ff */
[----:B------:R-:W-:-:S05]  /*d6a0*/  IMAD R2, R7, 0xa000, R9 ;  /* 0x0000a00007027824 */ /* 0x000fca00078e0209 */
[----:B------:R-:W-:Y:S02]  /*d6b0*/  R2UR UR14, R2 ;  /* 0x00000000020e72ca */ /* 0x000fe400000e0000 */
[----:B------:R-:W-:-:S05]  /*d6c0*/  IADD3 R2, R9, 0x38800, RZ ;  /* 0x0003880009027810 */ /* 0x000fca0007ffe0ff */
[----:B------:R-:W-:-:S06]  /*d6d0*/  IMAD R2, R16, 0x8, R2 ;  /* 0x0000000810027824 */ /* 0x000fcc00078e0202 */
[----:B------:R-:W-:Y:S02]  /*d6e0*/  UIADD3 UR8, UR14, 0x24400, URZ ;  /* 0x000244000e087890 */ /* 0x000fe4000fffe03f */
[----:B------:R-:W-:Y:S02]  /*d6f0*/  UIADD3 UR15, UR14, 0x26c00, URZ ;  /* 0x00026c000e0f7890 */ /* 0x000fe4000fffe03f */
[----:B------:R-:W-:Y:S02]  /*d700*/  UIADD3 UR16, UR14, 0x29400, URZ ;  /* 0x000294000e107890 */ /* 0x000fe4000fffe03f */
[----:B------:R-:W-:-:S03]  /*d710*/  UIADD3 UR14, UR14, 0x2bc00, URZ ;  /* 0x0002bc000e0e7890 */ /* 0x000fc6000fffe03f */
[----:B------:R1:W-:Y:S02]  /*d720*/  UTMALDG.4D [UR8], [UR4], desc[UR6] ;  /* 0x00000608040075b4 */ /* 0x0003e40008019000 */
[----:B-1----:R-:W-:Y:S01]  /*d730*/  UMOV UR8, UR15 ;  /* 0x0000000f00087c82 */ /* 0x002fe20008000000 */
[----:B------:R-:W-:Y:S02]  /*d740*/  UMOV UR10, UR17 ;  /* 0x00000011000a7c82 */ /* 0x000fe40008000000 */
[----:B------:R1:W-:Y:S02]  /*d750*/  UTMALDG.4D [UR8], [UR4], desc[UR6] ;  /* 0x00000608040075b4 */ /* 0x0003e40008019000 */
[----:B-1----:R-:W-:Y:S01]  /*d760*/  UMOV UR8, UR16 ;  /* 0x0000001000087c82 */ /* 0x002fe20008000000 */
[----:B------:R-:W-:Y:S02]  /*d770*/  UMOV UR10, UR18 ;  /* 0x00000012000a7c82 */ /* 0x000fe40008000000 */
[----:B------:R1:W-:Y:S02]  /*d780*/  UTMALDG.4D [UR8], [UR4], desc[UR6] ;  /* 0x00000608040075b4 */ /* 0x0003e40008019000 */
[----:B-1----:R-:W-:Y:S01]  /*d790*/  UMOV UR8, UR14 ;  /* 0x0000000e00087c82 */ /* 0x002fe20008000000 */
[----:B------:R-:W-:-:S02]  /*d7a0*/  UMOV UR10, UR19 ;  /* 0x00000013000a7c82 */ /* 0x000fc40008000000 */
[----:B------:R1:W-:Y:S01]  /*d7b0*/  UTMALDG.4D [UR8], [UR4], desc[UR6] ;  /* 0x00000608040075b4 */ /* 0x0003e20008019000 */
[----:B------:R-:W2:Y:S02]  /*d7c0*/  SYNCS.PHASECHK.TRANS64.TRYWAIT P1, [R2+URZ+0x60], R3 ;  /* 0x00006003020075a7 */ /* 0x000ea4000802017f */
[----:B-12---:R-:W-:Y:S05]  /*d7d0*/  @!P1 BRA `(.L_x_55) ;  /* 0x0000002000189947 */ /* 0x006fea0003800000 */
.L_x_100:
[----:B------:R-:W-:Y:S05]  /*d7e0*/  @P2 BRA `(.L_x_56) ;  /* 0x00000000002c2947 */ /* 0x000fea0003800000 */
[----:B------:R-:W2:Y:S01]  /*d7f0*/  S2R R9, SR_TID.X ;  /* 0x0000000000097919 */ /* 0x000ea20000002100 */
[----:B------:R-:W-:Y:S01]  /*d800*/  MOV R14, 0x400 ;  /* 0x00000400000e7802 */ /* 0x000fe20000000f00 */
[----:B-1----:R-:W-:Y:S01]  /*d810*/  IMAD.MOV.U32 R3, RZ, RZ, 0xa000 ;  /* 0x0000a000ff037424 */ /* 0x002fe200078e00ff */
[----:B------:R-:W1:Y:S01]  /*d820*/  S2R R15, SR_CgaCtaId ;  /* 0x00000000000f7919 */ /* 0x000e620000008800 */
[----:B--2---:R-:W-:-:S04]  /*d830*/  LOP3.LUT R9, R9, 0x1f, RZ, 0xc0, !PT ;  /* 0x0000001f09097812 */ /* 0x004fc800078ec0ff */
[----:B------:R-:W-:Y:S02]  /*d840*/  ISETP.NE.AND P1, PT, R9, RZ, PT ;  /* 0x000000ff0900720c */ /* 0x000fe40003f25270 */
[----:B-1----:R-:W-:-:S04]  /*d850*/  LEA R14, R15, R14, 0x18 ;  /* 0x0000000e0f0e7211 */ /* 0x002fc800078ec0ff */
[----:B------:R-:W-:-:S04]  /*d860*/  LEA R2, R16, R14, 0x3 ;  /* 0x0000000e10027211 */ /* 0x000fc800078e18ff */
[----:B------:R2:W-:Y:S03]  /*d870*/  SYNCS.ARRIVE.TRANS64 RZ, [R2+URZ+0x38850], R3 ;  /* 0x0388500302ff79a7 */ /* 0x0005e6000800003f */
[----:B------:R-:W-:Y:S05]  /*d880*/  @!P1 BRA `(.L_x_56) ;  /* 0x0000000000049947 */ /* 0x000fea0003800000 */
[----:B------:R-:W-:Y:S01]  /*d890*/  BPT.TRAP 0x1 ;  /* 0x000000040000795c */ /* 0x000fe20000300000 */
.L_x_56:
[----:B-12---:R-:W2:Y:S01]  /*d8a0*/  LDL.LU R3, [R1] ;  /* 0x0000000001037983 */ /* 0x006ea20000300800 */
[----:B------:R-:W-:Y:S01]  /*d8b0*/  MOV R9, 0x400 ;  /* 0x0000040000097802 */ /* 0x000fe20000000f00 */
[----:B------:R-:W1:Y:S01]  /*d8c0*/  S2R R14, SR_CgaCtaId ;  /* 0x00000000000e7919 */ /* 0x000e620000008800 */
[----:B------:R-:W-:Y:S01]  /*d8d0*/  R2UR UR13, R5 ;  /* 0x00000000050d72ca */ /* 0x000fe200000e0000 */
[----:B------:R-:W-:Y:S01]  /*d8e0*/  UIADD3 UR4, UP0, UR36, 0x470, URZ ;  /* 0x0000047024047890 */ /* 0x000fe2000ff1e03f */
[----:B------:R-:W-:Y:S02]  /*d8f0*/  R2UR UR12, R4 ;  /* 0x00000000040c72ca */ /* 0x000fe400000e0000 */
[----:B-1----:R-:W-:-:S04]  /*d900*/  LEA R9, R14, R9, 0x18 ;  /* 0x000000090e097211 */ /* 0x002fc800078ec0ff */
[----:B------:R-:W-:-:S04]  /*d910*/  LEA R2, R16, R9, 0x3 ;  /* 0x0000000910027211 */ /* 0x000fc800078e18ff */
[----:B------:R-:W-:Y:S01]  /*d920*/  R2UR UR9, R2 ;  /* 0x00000000020972ca */ /* 0x000fe200000e0000 */
[----:B------:R-:W-:-:S05]  /*d930*/  IMAD R2, R16, 0xa000, R9 ;  /* 0x0000a00010027824 */ /* 0x000fca00078e0209 */
[----:B------:R-:W-:Y:S01]  /*d940*/  R2UR UR16, R2 ;  /* 0x00000000021072ca */ /* 0x000fe200000e0000 */
[----:B------:R-:W-:-:S06]  /*d950*/  UIADD3.X UR5, URZ, UR37, URZ, UP0, !UPT ;  /* 0x000000253f057290 */ /* 0x000fcc00087fe43f */
[----:B------:R-:W-:-:S06]  /*d960*/  UIADD3 UR9, UR9, 0x38850, URZ ;  /* 0x0003885009097890 */ /* 0x000fcc000fffe03f */
[----:B------:R-:W-:Y:S02]  /*d970*/  UIADD3 UR8, UR16, 0x400, URZ ;  /* 0x0000040010087890 */ /* 0x000fe4000fffe03f */
[----:B------:R-:W-:Y:S02]  /*d980*/  UIADD3 UR14, UR16, 0x2c00, URZ ;  /* 0x00002c00100e7890 */ /* 0x000fe4000fffe03f */
[----:B------:R-:W-:Y:S01]  /*d990*/  UIADD3 UR15, UR16, 0x5400, URZ ;  /* 0x00005400100f7890 */ /* 0x000fe2000fffe03f */
[----:B------:R-:W-:Y:S01]  /*d9a0*/  UMOV UR10, URZ ;  /* 0x0000003f000a7c82 */ /* 0x000fe20008000000 */
[----:B------:R-:W-:Y:S01]  /*d9b0*/  UMOV UR6, 0x0 ;  /* 0x0000000000067882 */ /* 0x000fe20000000000 */
[----:B------:R-:W-:Y:S01]  /*d9c0*/  UMOV UR7, 0x14f00000 ;  /* 0x14f0000000077882 */ /* 0x000fe20000000000 */
[----:B------:R-:W-:Y:S01]  /*d9d0*/  UMOV UR17, 0x40 ;  /* 0x0000004000117882 */ /* 0x000fe20000000000 */
[----:B------:R-:W-:Y:S01]  /*d9e0*/  UIADD3 UR16, UR16, 0x7c00, URZ ;  /* 0x00007c0010107890 */ /* 0x000fe2000fffe03f */
[----:B------:R1:W-:Y:S01]  /*d9f0*/  STL [R1], R6 ;  /* 0x0000000601007387 */ /* 0x0003e20000100800 */
[----:B------:R-:W-:Y:S01]  /*da00*/  IMAD.MOV.U32 R5, RZ, RZ, R8 ;  /* 0x000000ffff057224 */ /* 0x000fe200078e0008 */
[----:B--2---:R-:W-:-:S13]  /*da10*/  R2UR UR11, R3 ;  /* 0x00000000030b72ca */ /* 0x004fda00000e0000 */
[----:B------:R-:W-:-:S09]  /*da20*/  UIMAD UR11, UR11, 0x50, URZ ;  /* 0x000000500b0b78a4 */ /* 0x000fd2000f8e023f */
[----:B------:R2:W-:Y:S02]  /*da30*/  UTMALDG.4D [UR8], [UR4], desc[UR6] ;  /* 0x00000608040075b4 */ /* 0x0005e40008019000 */
[----:B--2---:R-:W-:Y:S01]  /*da40*/  UMOV UR8, UR14 ;  /* 0x0000000e00087c82 */ /* 0x004fe20008000000 */
[----:B------:R-:W-:Y:S01]  /*da50*/  UMOV UR10, UR17 ;  /* 0x00000011000a7c82 */ /* 0x000fe20008000000 */
[----:B------:R-:W-:Y:S01]  /*da60*/  UMOV UR14, 0x80 ;  /* 0x00000080000e7882 */ /* 0x000fe20000000000 */
        /* <DEDUP_REMOVED lines=8> */
[----:B-1----:R-:W-:Y:S01]  /*daf0*/  NOP ;  /* 0x0000000000007918 */ /* 0x002fe20000000000 */
.L_x_51:
[----:B------:R-:W-:Y:S05]  /*db00*/  BSYNC B0 ;  /* 0x0000000000007941 */ /* 0x000fea0003800000 */
.L_x_50:
[----:B------:R-:W2:Y:S01]  /*db10*/  LDL.LU R2, [R1+0xc] ;  /* 0x00000c0001027983 */ /* 0x000ea20000300800 */
[----:B------:R-:W-:Y:S01]  /*db20*/  IMAD.MOV.U32 R16, RZ, RZ, R7 ;  /* 0x000000ffff107224 */ /* 0x000fe200078e0007 */
[----:B------:R-:W-:Y:S02]  /*db30*/  MOV R19, R12 ;  /* 0x0000000c00137202 */ /* 0x000fe40000000f00 */
[----:B--2---:R-:W-:-:S07]  /*db40*/  IADD3 R6, R2, -0x3, RZ ;  /* 0xfffffffd02067810 */ /* 0x004fce0007ffe0ff */
.L_x_49:
[----:B------:R-:W-:Y:S01]  /*db50*/  IMAD.MOV R13, RZ, RZ, -R13 ;  /* 0x000000ffff0d7224 */ /* 0x000fe200078e0a0d */
[----:B------:R-:W-:Y:S04]  /*db60*/  BSSY B0, `(.L_x_48) ;  /* 0x000010c000007945 */ /* 0x000fe80003800000 */
[----:B------:R-:W-:-:S13]  /*db70*/  ISETP.NE.AND P1, PT, R10, R13, PT ;  /* 0x0000000d0a00720c */ /* 0x000fda0003f25270 */
[----:B------:R-:W-:Y:S05]  /*db80*/  @!P1 BRA `(.L_x_57) ;  /* 0x0000001000249947 */ /* 0x000fea0003800000 */
[----:B------:R-:W-:-:S07]  /*db90*/  MOV R8, R5 ;  /* 0x0000000500087202 */ /* 0x000fce0000000f00 */
.L_x_72:
        /* <DEDUP_REMOVED lines=12> */
[----:B------:R-:W-:-:S04]  /*dc60*/  IMAD R13, R11, UR4, RZ ;  /* 0x000000040b0d7c24 */ /* 0x000fc8000f8e02ff */
[----:B------:R-:W-:Y:S01]  /*dc70*/  IMAD R13, R0, UR5, R13 ;  /* 0x00000005000d7c24 */ /* 0x000fe2000f8e020d */
[----:B-1----:R-:W-:-:S13]  /*dc80*/  ISETP.NE.AND P1, PT, R9, 0x1, PT ;  /* 0x000000010900780c */ /* 0x002fda0003f25270 */
[----:B------:R-:W1:Y:S02]  /*dc90*/  @P1 LDC.64 R2, c[0x0][0x420] ;  /* 0x00010800ff021b82 */ /* 0x000e640000000a00 */
[----:B-1----:R-:W-:-:S04]  /*dca0*/  @P1 IMAD.HI.U32 R8, R6, R2, RZ ;  /* 0x0000000206081227 */ /* 0x002fc800078e00ff */
[----:B------:R-:W-:Y:S01]  /*dcb0*/  IMAD.MOV.U32 R2, RZ, RZ, R6 ;  /* 0x000000ffff027224 */ /* 0x000fe200078e0006 */
[----:B------:R-:W-:-:S04]  /*dcc0*/  @P1 SHF.R.U32.HI R2, RZ, R3, R8 ;  /* 0x00000003ff021219 */ /* 0x000fc80000011608 */
[----:B------:R-:W-:Y:S02]  /*dcd0*/  IADD3 R12, -R2, RZ, RZ ;  /* 0x000000ff020c7210 */ /* 0x000fe40007ffe1ff */
[----:B------:R-:W-:-:S03]  /*dce0*/  SHF.R.S32.HI R3, RZ, 0x1f, R2 ;  /* 0x0000001fff037819 */ /* 0x000fc60000011402 */
[----:B------:R-:W-:Y:S02]  /*dcf0*/  IMAD R12, R9, R12, R6 ;  /* 0x0000000c090c7224 */ /* 0x000fe400078e0206 */
[----:B------:R-:W1:Y:S01]  /*dd00*/  LDC.64 R8, c[0x0][0x3f8] ;  /* 0x0000fe00ff087b82 */ /* 0x000e620000000a00 */
[----:B------:R-:W-:-:S04]  /*dd10*/  IMAD.WIDE.U32 R2, R0, UR4, R2 ;  /* 0x0000000400027c25 */ /* 0x000fc8000f8e0002 */
[----:B------:R-:W-:Y:S01]  /*dd20*/  IMAD.IADD R13, R13, 0x1, R3 ;  /* 0x000000010d0d7824 */ /* 0x000fe200078e0203 */
[----:B-1----:R-:W-:-:S04]  /*dd30*/  LEA R8, P1, R2, R8, 0x2 ;  /* 0x0000000802087211 */ /* 0x002fc800078210ff */
[----:B------:R-:W-:-:S05]  /*dd40*/  LEA.HI.X R9, R2, R9, R13, 0x2, P1 ;  /* 0x0000000902097211 */ /* 0x000fca00008f140d */
[----:B------:R1:W5:Y:S04]  /*dd50*/  LDG.E R8, desc[UR6][R8.64] ;  /* 0x0000000608087981 */ /* 0x000368000c1e1900 */
.L_x_60:
[----:B------:R-:W2:Y:S01]  /*dd60*/  S2R R3, SR_CgaCtaId ;  /* 0x0000000000037919 */ /* 0x000ea20000008800 */
[----:B------:R-:W-:-:S04]  /*dd70*/  MOV R2, 0x400 ;  /* 0x0000040000027802 */ /* 0x000fc80000000f00 */
[----:B--2---:R-:W-:Y:S02]  /*dd80*/  LEA R2, R3, R2, 0x18 ;  /* 0x0000000203027211 */ /* 0x004fe400078ec0ff */
[----:B------:R-:W-:Y:S02]  /*dd90*/  SHF.L.U32 R3, R10, 0x1f, RZ ;  /* 0x0000001f0a037819 */ /* 0x000fe400000006ff */
[----:B------:R-:W-:-:S04]  /*dda0*/  LEA R2, R7, R2, 0x3 ;  /* 0x0000000207027211 */ /* 0x000fc800078e18ff */
[----:B------:R-:W2:Y:S02]  /*ddb0*/  SYNCS.PHASECHK.TRANS64.TRYWAIT P1, [R2+URZ+0x38840], R3 ;  /* 0x03884003020075a7 */ /* 0x000ea4000802017f */
[----:B--2---:R-:W-:Y:S05]  /*ddc0*/  @!P1 BRA `(.L_x_61) ;  /* 0x0000001800b09947 */ /* 0x004fea0003800000 */
.L_x_101:
[----:B-1----:R-:W1:Y:S02]  /*ddd0*/  S2R R9, SR_TID.X ;  /* 0x0000000000097919 */ /* 0x002e640000002100 */
[----:B-1----:R-:W-:-:S04]  /*dde0*/  LOP3.LUT R9, R9, 0x7f, RZ, 0xc0, !PT ;  /* 0x0000007f09097812 */ /* 0x002fc800078ec0ff */
[----:B------:R-:W-:-:S13]  /*ddf0*/  ISETP.NE.AND P2, PT, R9, RZ, PT ;  /* 0x000000ff0900720c */ /* 0x000fda0003f45270 */
[----:B------:R-:W-:Y:S05]  /*de00*/  @P2 BRA `(.L_x_62) ;  /* 0x00000000001c2947 */ /* 0x000fea0003800000 */
[----:B------:R-:W1:Y:S01]  /*de10*/  S2R R9, SR_TID.X ;  /* 0x0000000000097919 */ /* 0x000e620000002100 */
[----:B--2---:R-:W-:-:S04]  /*de20*/  IMAD.MOV.U32 R3, RZ, RZ, 0xa000 ;  /* 0x0000a000ff037424 */ /* 0x004fc800078e00ff */
[----:B------:R3:W-:Y:S01]  /*de30*/  SYNCS.ARRIVE.TRANS64 RZ, [R2+URZ+0x38830], R3 ;  /* 0x0388300302ff79a7 */ /* 0x0007e2000800003f */
[----:B-1----:R-:W-:-:S04]  /*de40*/  LOP3.LUT R9, R9, 0x1f, RZ, 0xc0, !PT ;  /* 0x0000001f09097812 */ /* 0x002fc800078ec0ff */
[----:B------:R-:W-:-:S13]  /*de50*/  ISETP.NE.AND P1, PT, R9, RZ, PT ;  /* 0x000000ff0900720c */ /* 0x000fda0003f25270 */
[----:B---3--:R-:W-:Y:S05]  /*de60*/  @!P1 BRA `(.L_x_62) ;  /* 0x0000000000049947 */ /* 0x008fea0003800000 */
[----:B------:R-:W-:Y:S01]  /*de70*/  BPT.TRAP 0x1 ;  /* 0x000000040000795c */ /* 0x000fe20000300000 */
.L_x_62:
[----:B------:R-:W1:Y:S01]  /*de80*/  S2R R9, SR_CgaCtaId ;  /* 0x0000000000097919 */ /* 0x000e620000008800 */
[----:B--2---:R-:W-:Y:S01]  /*de90*/  MOV R3, 0x400 ;  /* 0x0000040000037802 */ /* 0x004fe20000000f00 */
        /* <DEDUP_REMOVED lines=12> */
[----:B------:R-:W-:-:S02]  /*df60*/  SHF.L.U32 R19, R19, 0x1f, RZ ;  /* 0x0000001f13137819 */ /* 0x000fc400000006ff */
[----:B------:R-:W-:Y:S02]  /*df70*/  UIADD3 UR9, UR9, 0x38830, URZ ;  /* 0x0003883009097890 */ /* 0x000fe4000fffe03f */
[----:B------:R-:W-:Y:S01]  /*df80*/  UIMAD UR11, UR11, 0x50, URZ ;  /* 0x000000500b0b78a4 */ /* 0x000fe2000f8e023f */
[----:B-1----:R-:W-:-:S05]  /*df90*/  LEA R3, R9, R3, 0x18 ;  /* 0x0000000309037211 */ /* 0x002fca00078ec0ff */
[----:B------:R-:W-:Y:S01]  /*dfa0*/  IMAD R2, R7, 0xa000, R3 ;  /* 0x0000a00007027824 */ /* 0x000fe200078e0203 */
[----:B------:R-:W-:-:S04]  /*dfb0*/  IADD3 R3, R3, 0x38800, RZ ;  /* 0x0003880003037810 */ /* 0x000fc80007ffe0ff */
[----:B------:R-:W-:Y:S01]  /*dfc0*/  R2UR UR14, R2 ;  /* 0x00000000020e72ca */ /* 0x000fe200000e0000 */
[----:B------:R-:W-:-:S12]  /*dfd0*/  IMAD R2, R16, 0x8, R3 ;  /* 0x0000000810027824 */ /* 0x000fd800078e0203 */
        /* <DEDUP_REMOVED lines=16> */
.L_x_102:
[----:B------:R-:W-:Y:S05]  /*e0e0*/  @P2 BRA `(.L_x_64) ;  /* 0x00000000001c2947 */ /* 0x000fea0003800000 */
[----:B------:R-:W2:Y:S01]  /*e0f0*/  S2R R9, SR_TID.X ;  /* 0x0000000000097919 */ /* 0x000ea20000002100 */
[----:B------:R-:W-:-:S04]  /*e100*/  MOV R3, 0xa000 ;  /* 0x0000a00000037802 */ /* 0x000fc80000000f00 */
[----:B------:R3:W-:Y:S01]  /*e110*/  SYNCS.ARRIVE.TRANS64 RZ, [R2+URZ+0x50], R3 ;  /* 0x0000500302ff79a7 */ /* 0x0007e2000800003f */
[----:B--2---:R-:W-:-:S04]  /*e120*/  LOP3.LUT R9, R9, 0x1f, RZ, 0xc0, !PT ;  /* 0x0000001f09097812 */ /* 0x004fc800078ec0ff */
[----:B------:R-:W-:-:S13]  /*e130*/  ISETP.NE.AND P1, PT, R9, RZ, PT ;  /* 0x000000ff0900720c */ /* 0x000fda0003f25270 */
[----:B---3--:R-:W-:Y:S05]  /*e140*/  @!P1 BRA `(.L_x_64) ;  /* 0x0000000000049947 */ /* 0x008fea0003800000 */
[----:B------:R-:W-:Y:S01]  /*e150*/  BPT.TRAP 0x1 ;  /* 0x000000040000795c */ /* 0x000fe20000300000 */
.L_x_64:
[----:B------:R-:W2:Y:S01]  /*e160*/  LDL.LU R3, [R1] ;  /* 0x0000000001037983 */ /* 0x000ea20000300800 */
[----:B------:R-:W-:Y:S01]  /*e170*/  MOV R9, 0x400 ;  /* 0x0000040000097802 */ /* 0x000fe20000000f00 */
[----:B------:R-:W3:Y:S01]  /*e180*/  S2R R13, SR_CgaCtaId ;  /* 0x00000000000d7919 */ /* 0x000ee20000008800 */
[----:B------:R-:W-:Y:S01]  /*e190*/  R2UR UR9, R2 ;  /* 0x00000000020972ca */ /* 0x000fe200000e0000 */
[----:B------:R-:W-:Y:S01]  /*e1a0*/  UIADD3 UR4, UP0, UR36, 0x470, URZ ;  /* 0x0000047024047890 */ /* 0x000fe2000ff1e03f */
[----:B------:R-:W-:Y:S02]  /*e1b0*/  R2UR UR13, R5 ;  /* 0x00000000050d72ca */ /* 0x000fe400000e0000 */
[----:B------:R-:W-:Y:S01]  /*e1c0*/  R2UR UR12, R4 ;  /* 0x00000000040c72ca */ /* 0x000fe200000e0000 */
[----:B------:R-:W-:Y:S01]  /*e1d0*/  UIADD3.X UR5, URZ, UR37, URZ, UP0, !UPT ;  /* 0x000000253f057290 */ /* 0x000fe200087fe43f */
[----:B---3--:R-:W-:-:S05]  /*e1e0*/  LEA R9, R13, R9, 0x18 ;  /* 0x000000090d097211 */ /* 0x008fca00078ec0ff */
        /* <DEDUP_REMOVED lines=27> */
[----:B---3--:R-:W-:Y:S01]  /*e3a0*/  NOP ;  /* 0x0000000000007918 */ /* 0x008fe20000000000 */
.L_x_59:
[----:B------:R-:W-:Y:S05]  /*e3b0*/  BSYNC B1 ;  /* 0x0000000000017941 */ /* 0x000fea0003800000 */
.L_x_58:
[----:B------:R-:W-:Y:S01]  /*e3c0*/  IADD3 R16, R7, 0x1, RZ ;  /* 0x0000000107107810 */ /* 0x000fe20007ffe0ff */
[----:B------:R-:W-:Y:S03]  /*e3d0*/  BSSY B1, `(.L_x_65) ;  /* 0x0000081000017945 */ /* 0x000fe60003800000 */
[----:B------:R-:W-:-:S04]  /*e3e0*/  ISETP.NE.AND P1, PT, R16, 0x2, PT ;  /* 0x000000021000780c */ /* 0x000fc80003f25270 */
[----:B-1----:R-:W-:Y:S02]  /*e3f0*/  SEL R19, RZ, 0x1, P1 ;  /* 0x00000001ff137807 */ /* 0x002fe40000800000 */
[----:B------:R-:W-:Y:S02]  /*e400*/  SEL R16, R16, RZ, P1 ;  /* 0x000000ff10107207 */ /* 0x000fe40000800000 */
[----:B------:R-:W-:Y:S01]  /*e410*/  LOP3.LUT R19, R10, R19, RZ, 0x3c, !PT ;  /* 0x000000130a137212 */ /* 0x000fe200078e3cff */
[----:B------:R-:W-:Y:S06]  /*e420*/  @!P6 BRA `(.L_x_66) ;  /* 0x0000000400ece947 */ /* 0x000fec0003800000 */
[----:B------:R-:W-:Y:S01]  /*e430*/  VIADD R12, R6, 0xffffffff ;  /* 0xffffffff060c7836 */ /* 0x000fe20000000000 */
        /* <DEDUP_REMOVED lines=8> */
[----:B-1----:R-:W-:Y:S01]  /*e4c0*/  @P1 IMAD.HI.U32 R9, R12, R2, RZ ;  /* 0x000000020c091227 */ /* 0x002fe200078e00ff */
[----:B------:R-:W-:-:S04]  /*e4d0*/  MOV R2, R12 ;  /* 0x0000000c00027202 */ /* 0x000fc80000000f00 */
[----:B------:R-:W-:-:S05]  /*e4e0*/  @P1 SHF.R.U32.HI R2, RZ, R3, R9 ;  /* 0x00000003ff021219 */ /* 0x000fca0000011609 */
[----:B------:R-:W-:-:S04]  /*e4f0*/  IMAD.MOV R3, RZ, RZ, -R2 ;  /* 0x000000ffff037224 */ /* 0x000fc800078e0a02 */
[----:B------:R-:W-:Y:S01]  /*e500*/  IMAD R12, R8, R3, R12 ;  /* 0x00000003080c7224 */ /* 0x000fe200078e020c */
[--C-:B------:R-:W-:Y:S01]  /*e510*/  SHF.R.S32.HI R3, RZ, 0x1f, R2.reuse ;  /* 0x0000001fff037819 */ /* 0x100fe20000011402 */
[----:B------:R-:W1:Y:S02]  /*e520*/  LDC.64 R8, c[0x0][0x3f8] ;  /* 0x0000fe00ff087b82 */ /* 0x000e640000000a00 */
[----:B------:R-:W-:-:S05]  /*e530*/  IMAD.WIDE.U32 R2, R0, UR4, R2 ;  /* 0x0000000400027c25 */ /* 0x000fca000f8e0002 */
[----:B------:R-:W-:Y:S02]  /*e540*/  IADD3 R13, R13, R3, RZ ;  /* 0x000000030d0d7210 */ /* 0x000fe40007ffe0ff */
[----:B-1----:R-:W-:-:S04]  /*e550*/  LEA R8, P1, R2, R8, 0x2 ;  /* 0x0000000802087211 */ /* 0x002fc800078210ff */
[----:B------:R-:W-:-:S05]  /*e560*/  LEA.HI.X R9, R2, R9, R13, 0x2, P1 ;  /* 0x0000000902097211 */ /* 0x000fca00008f140d */
[----:B------:R1:W5:Y:S04]  /*e570*/  LDG.E R8, desc[UR6][R8.64] ;  /* 0x0000000608087981 */ /* 0x000368000c1e1900 */
.L_x_67:
[----:B------:R-:W2:Y:S01]  /*e580*/  S2R R3, SR_CgaCtaId ;  /* 0x0000000000037919 */ /* 0x000ea20000008800 */
[----:B------:R-:W-:-:S04]  /*e590*/  MOV R2, 0x400 ;  /* 0x0000040000027802 */ /* 0x000fc80000000f00 */
[----:B--2---:R-:W-:Y:S02]  /*e5a0*/  LEA R2, R3, R2, 0x18 ;  /* 0x0000000203027211 */ /* 0x004fe400078ec0ff */
[----:B------:R-:W-:-:S03]  /*e5b0*/  SHF.L.U32 R3, R19, 0x1f, RZ ;  /* 0x0000001f13037819 */ /* 0x000fc600000006ff */
[----:B------:R-:W-:-:S04]  /*e5c0*/  IMAD R2, R16, 0x8, R2 ;  /* 0x0000000810027824 */ /* 0x000fc800078e0202 */
[----:B------:R-:W2:Y:S02]  /*e5d0*/  SYNCS.PHASECHK.TRANS64.TRYWAIT P1, [R2+URZ+0x38840], R3 ;  /* 0x03884003020075a7 */ /* 0x000ea4000802017f */
[----:B--2---:R-:W-:Y:S05]  /*e5e0*/  @!P1 BRA `(.L_x_68) ;  /* 0x0000001000d09947 */ /* 0x004fea0003800000 */
.L_x_103:
[----:B-1----:R-:W1:Y:S02]  /*e5f0*/  S2R R9, SR_TID.X ;  /* 0x0000000000097919 */ /* 0x002e640000002100 */
[----:B-1----:R-:W-:-:S04]  /*e600*/  LOP3.LUT R9, R9, 0x7f, RZ, 0xc0, !PT ;  /* 0x0000007f09097812 */ /* 0x002fc800078ec0ff */
[----:B------:R-:W-:-:S13]  /*e610*/  ISETP.NE.AND P2, PT, R9, RZ, PT ;  /* 0x000000ff0900720c */ /* 0x000fda0003f45270 */
[----:B------:R-:W-:Y:S05]  /*e620*/  @P2 BRA `(.L_x_69) ;  /* 0x00000000001c2947 */ /* 0x000fea0003800000 */
[----:B------:R-:W1:Y:S01]  /*e630*/  S2R R9, SR_TID.X ;  /* 0x0000000000097919 */ /* 0x000e620000002100 */
[----:B--2---:R-:W-:-:S04]  /*e640*/  MOV R3, 0xa000 ;  /* 0x0000a00000037802 */ /* 0x004fc80000000f00 */
[----:B------:R3:W-:Y:S01]  /*e650*/  SYNCS.ARRIVE.TRANS64 RZ, [R2+URZ+0x38830], R3 ;  /* 0x0388300302ff79a7 */ /* 0x0007e2000800003f */
[----:B-1----:R-:W-:-:S04]  /*e660*/  LOP3.LUT R9, R9, 0x1f, RZ, 0xc0, !PT ;  /* 0x0000001f09097812 */ /* 0x002fc800078ec0ff */
[----:B------:R-:W-:-:S13]  /*e670*/  ISETP.NE.AND P1, PT, R9, RZ, PT ;  /* 0x000000ff0900720c */ /* 0x000fda0003f25270 */
[----:B---3--:R-:W-:Y:S05]  /*e680*/  @!P1 BRA `(.L_x_69) ;  /* 0x0000000000049947 */ /* 0x008fea0003800000 */
[----:B------:R-:W-:Y:S01]  /*e690*/  BPT.TRAP 0x1 ;  /* 0x000000040000795c */ /* 0x000fe20000300000 */
.L_x_69:
[----:B------:R-:W1:Y:S01]  /*e6a0*/  S2R R13, SR_CgaCtaId ;  /* 0x00000000000d7919 */ /* 0x000e620000008800 */
[----:B------:R-:W-:Y:S01]  /*e6b0*/  MOV R9, 0x400 ;  /* 0x0000040000097802 */ /* 0x000fe20000000f00 */
[----:B------:R-:W-:Y:S01]  /*e6c0*/  UIADD3 UR4, UP0, UR36, 0x370, URZ ;  /* 0x0000037024047890 */ /* 0x000fe2000ff1e03f */
[----:B------:R-:W-:Y:S01]  /*e6d0*/  R2UR UR11, R12 ;  /* 0x000000000c0b72ca */ /* 0x000fe200000e0000 */
[----:B------:R-:W-:Y:S01]  /*e6e0*/  UMOV UR10, URZ ;  /* 0x0000003f000a7c82 */ /* 0x000fe20008000000 */
[----:B------:R-:W-:Y:S01]  /*e6f0*/  R2UR UR12, R4 ;  /* 0x00000000040c72ca */ /* 0x000fe200000e0000 */
[----:B------:R-:W-:Y:S01]  /*e700*/  UIADD3.X UR5, URZ, UR37, URZ, UP0, !UPT ;  /* 0x000000253f057290 */ /* 0x000fe200087fe43f */
[----:B-----5:R-:W-:Y:S01]  /*e710*/  R2UR UR13, R8 ;  /* 0x00000000080d72ca */ /* 0x020fe200000e0000 */
[----:B------:R-:W-:Y:S01]  /*e720*/  UMOV UR6, 0x0 ;  /* 0x0000000000067882 */ /* 0x000fe20000000000 */
[----:B------:R-:W-:Y:S01]  /*e730*/  UMOV UR7, 0x14f00000 ;  /* 0x14f0000000077882 */ /* 0x000fe20000000000 */
[----:B------:R-:W-:Y:S01]  /*e740*/  UMOV UR17, 0x40 ;  /* 0x0000004000117882 */ /* 0x000fe20000000000 */
[----:B------:R-:W-:Y:S01]  /*e750*/  UMOV UR18, 0x80 ;  /* 0x0000008000127882 */ /* 0x000fe20000000000 */
[----:B------:R-:W-:-:S04]  /*e760*/  UMOV UR19, 0xc0 ;  /* 0x000000c000137882 */ /* 0x000fc80000000000 */
[----:B------:R-:W-:Y:S01]  /*e770*/  UIMAD UR11, UR11, 0x50, URZ ;  /* 0x000000500b0b78a4 */ /* 0x000fe2000f8e023f */
[----:B-1----:R-:W-:-:S05]  /*e780*/  LEA R9, R13, R9, 0x18 ;  /* 0x000000090d097211 */ /* 0x002fca00078ec0ff */
[----:B--2---:R-:W-:-:S05]  /*e790*/  VIADD R2, R9, 0x38800 ;  /* 0x0003880009027836 */ /* 0x004fca0000000000 */
[----:B------:R-:W-:Y:S01]  /*e7a0*/  LEA R3, R16, R2, 0x3 ;  /* 0x0000000210037211 */ /* 0x000fe200078e18ff */
[----:B------:R-:W-:-:S03]  /*e7b0*/  IMAD R2, R7, 0x8, R2 ;  /* 0x0000000807027824 */ /* 0x000fc600078e0202 */
[----:B------:R-:W-:Y:S01]  /*e7c0*/  R2UR UR9, R3 ;  /* 0x00000000030972ca */ /* 0x000fe200000e0000 */
[----:B------:R-:W-:-:S05]  /*e7d0*/  IMAD R3, R16, 0xa000, R9 ;  /* 0x0000a00010037824 */ /* 0x000fca00078e0209 */
[----:B------:R-:W-:Y:S02]  /*e7e0*/  R2UR UR14, R3 ;  /* 0x00000000030e72ca */ /* 0x000fe400000e0000 */
[----:B------:R-:W-:-:S05]  /*e7f0*/  SHF.L.U32 R3, R10, 0x1f, RZ ;  /* 0x0000001f0a037819 */ /* 0x000fca00000006ff */
[----:B------:R-:W-:-:S06]  /*e800*/  UIADD3 UR9, UR9, 0x30, URZ ;  /* 0x0000003009097890 */ /* 0x000fcc000fffe03f */
        /* <DEDUP_REMOVED lines=16> */
.L_x_104:
[----:B------:R-:W-:Y:S05]  /*e910*/  @P2 BRA `(.L_x_71) ;  /* 0x00000000001c2947 */ /* 0x000fea0003800000 */
[----:B------:R-:W2:Y:S01]  /*e920*/  S2R R9, SR_TID.X ;  /* 0x0000000000097919 */ /* 0x000ea20000002100 */
[----:B-1----:R-:W-:-:S04]  /*e930*/  MOV R3, 0xa000 ;  /* 0x0000a00000037802 */ /* 0x002fc80000000f00 */
[----:B------:R3:W-:Y:S01]  /*e940*/  SYNCS.ARRIVE.TRANS64 RZ, [R2+URZ+0x50], R3 ;  /* 0x0000500302ff79a7 */ /* 0x0007e2000800003f */
[----:B--2---:R-:W-:-:S04]  /*e950*/  LOP3.LUT R9, R9, 0x1f, RZ, 0xc0, !PT ;  /* 0x0000001f09097812 */ /* 0x004fc800078ec0ff */
[----:B------:R-:W-:-:S13]  /*e960*/  ISETP.NE.AND P1, PT, R9, RZ, PT ;  /* 0x000000ff0900720c */ /* 0x000fda0003f25270 */
[----:B---3--:R-:W-:Y:S05]  /*e970*/  @!P1 BRA `(.L_x_71) ;  /* 0x0000000000049947 */ /* 0x008fea0003800000 */
[----:B------:R-:W-:Y:S01]  /*e980*/  BPT.TRAP 0x1 ;  /* 0x000000040000795c */ /* 0x000fe20000300000 */
.L_x_71:
[----:B-1----:R-:W2:Y:S01]  /*e990*/  LDL.LU R3, [R1] ;  /* 0x0000000001037983 */ /* 0x002ea20000300800 */
[----:B------:R-:W-:Y:S01]  /*e9a0*/  MOV R9, 0x400 ;  /* 0x0000040000097802 */ /* 0x000fe20000000f00 */
[----:B------:R-:W1:Y:S01]  /*e9b0*/  S2R R10, SR_CgaCtaId ;  /* 0x00000000000a7919 */ /* 0x000e620000008800 */
[----:B------:R-:W-:Y:S01]  /*e9c0*/  R2UR UR9, R2 ;  /* 0x00000000020972ca */ /* 0x000fe200000e0000 */
[----:B------:R-:W-:Y:S01]  /*e9d0*/  UIADD3 UR4, UP0, UR36, 0x470, URZ ;  /* 0x0000047024047890 */ /* 0x000fe2000ff1e03f */
[----:B------:R-:W-:Y:S02]  /*e9e0*/  R2UR UR13, R5 ;  /* 0x00000000050d72ca */ /* 0x000fe400000e0000 */
[----:B------:R-:W-:Y:S01]  /*e9f0*/  R2UR UR12, R4 ;  /* 0x00000000040c72ca */ /* 0x000fe200000e0000 */
[----:B------:R-:W-:Y:S01]  /*ea00*/  UIADD3.X UR5, URZ, UR37, URZ, UP0, !UPT ;  /* 0x000000253f057290 */ /* 0x000fe200087fe43f */
[----:B-1----:R-:W-:-:S05]  /*ea10*/  LEA R9, R10, R9, 0x18 ;  /* 0x000000090a097211 */ /* 0x002fca00078ec0ff */
        /* <DEDUP_REMOVED lines=28> */
.L_x_66:
[----:B------:R-:W-:Y:S05]  /*ebe0*/  BSYNC B1 ;  /* 0x0000000000017941 */ /* 0x000fea0003800000 */
.L_x_65:
[C---:B------:R-:W-:Y:S02]  /*ebf0*/  ISETP.GT.AND P1, PT, R6.reuse, 0x1, PT ;  /* 0x000000010600780c */ /* 0x040fe40003f24270 */
[----:B------:R-:W-:-:S11]  /*ec00*/  IADD3 R6, R6, -0x2, RZ ;  /* 0xfffffffe06067810 */ /* 0x000fd60007ffe0ff */
[----:B------:R-:W-:Y:S05]  /*ec10*/  @P1 BRA `(.L_x_72) ;  /* 0xffffffec00e01947 */ /* 0x000fea000383ffff */
.L_x_57:
[----:B------:R-:W-:Y:S05]  /*ec20*/  BSYNC B0 ;  /* 0x0000000000007941 */ /* 0x000fea0003800000 */
.L_x_48:
[----:B------:R-:W-:Y:S04]  /*ec30*/  BSSY B0, `(.L_x_73) ;  /* 0x0000037000007945 */ /* 0x000fe80003800000 */
[----:B------:R-:W-:Y:S05]  /*ec40*/  @!P6 BRA `(.L_x_74) ;  /* 0x0000000000d4e947 */ /* 0x000fea0003800000 */
[----:B------:R-:W2:Y:S01]  /*ec50*/  S2R R3, SR_CgaCtaId ;  /* 0x0000000000037919 */ /* 0x000ea20000008800 */
[----:B------:R-:W-:Y:S01]  /*ec60*/  MOV R0, 0x400 ;  /* 0x0000040000007802 */ /* 0x000fe20000000f00 */
[----:B------:R-:W3:Y:S03]  /*ec70*/  S2R R2, SR_TID.X ;  /* 0x0000000000027919 */ /* 0x000ee60000002100 */
[----:B--2---:R-:W-:Y:S02]  /*ec80*/  LEA R0, R3, R0, 0x18 ;  /* 0x0000000003007211 */ /* 0x004fe400078ec0ff */
[----:B---3--:R-:W-:-:S03]  /*ec90*/  LOP3.LUT R2, R2, 0x7f, RZ, 0xc0, !PT ;  /* 0x0000007f02027812 */ /* 0x008fc600078ec0ff */
[----:B------:R-:W-:Y:S01]  /*eca0*/  IMAD R3, R16, 0x8, R0 ;  /* 0x0000000810037824 */ /* 0x000fe200078e0200 */
[----:B------:R-:W-:Y:S02]  /*ecb0*/  SHF.L.U32 R0, R19, 0x1f, RZ ;  /* 0x0000001f13007819 */ /* 0x000fe400000006ff */
[----:B------:R-:W-:Y:S02]  /*ecc0*/  ISETP.NE.AND P1, PT, R2, RZ, PT ;  /* 0x000000ff0200720c */ /* 0x000fe40003f25270 */
[----:B------:R-:W2:Y:S02]  /*ecd0*/  SYNCS.PHASECHK.TRANS64.TRYWAIT P0, [R3+URZ+0x38860], R0 ;  /* 0x03886000030075a7 */ /* 0x000ea4000800017f */
[----:B--2---:R-:W-:Y:S09]  /*ece0*/  @!P0 BRA `(.L_x_75) ;  /* 0x0000000c00388947 */ /* 0x004ff20003800000 */
.L_x_105:
[----:B------:R-:W-:Y:S05]  /*ecf0*/  @P1 BRA `(.L_x_76) ;  /* 0x00000000001c1947 */ /* 0x000fea0003800000 */
[----:B------:R-:W3:Y:S01]  /*ed00*/  S2R R2, SR_TID.X ;  /* 0x0000000000027919 */ /* 0x000ee20000002100 */
[----:B--2---:R-:W-:-:S04]  /*ed10*/  MOV R0, 0xa000 ;  /* 0x0000a00000007802 */ /* 0x004fc80000000f00 */
[----:B------:R4:W-:Y:S01]  /*ed20*/  SYNCS.ARRIVE.TRANS64 RZ, [R3+URZ+0x38850], R0 ;  /* 0x0388500003ff79a7 */ /* 0x0009e2000800003f */
[----:B---3--:R-:W-:-:S04]  /*ed30*/  LOP3.LUT R2, R2, 0x1f, RZ, 0xc0, !PT ;  /* 0x0000001f02027812 */ /* 0x008fc800078ec0ff */
[----:B------:R-:W-:-:S13]  /*ed40*/  ISETP.NE.AND P0, PT, R2, RZ, PT ;  /* 0x000000ff0200720c */ /* 0x000fda0003f05270 */
[----:B----4-:R-:W-:Y:S05]  /*ed50*/  @!P0 BRA `(.L_x_76) ;  /* 0x0000000000048947 */ /* 0x010fea0003800000 */
[----:B------:R-:W-:Y:S01]  /*ed60*/  BPT.TRAP 0x1 ;  /* 0x000000040000795c */ /* 0x000fe20000300000 */
.L_x_76:
[----:B------:R-:W3:Y:S01]  /*ed70*/  LDL R2, [R1] ;  /* 0x0000000001027983 */ /* 0x000ee20000100800 */
[----:B--2---:R-:W-:Y:S01]  /*ed80*/  MOV R0, 0x400 ;  /* 0x0000040000007802 */ /* 0x004fe20000000f00 */
[----:B-1----:R-:W1:Y:S01]  /*ed90*/  S2R R6, SR_CgaCtaId ;  /* 0x0000000000067919 */ /* 0x002e620000008800 */
        /* <DEDUP_REMOVED lines=17> */
[----:B---3--:R-:W-:-:S13]  /*eeb0*/  R2UR UR11, R2 ;  /* 0x00000000020b72ca */ /* 0x008fda00000e0000 */
[----:B------:R-:W-:-:S09]  /*eec0*/  UIMAD UR11, UR11, 0x50, URZ ;  /* 0x000000500b0b78a4 */ /* 0x000fd2000f8e023f */
[----:B------:R1:W-:Y:S02]  /*eed0*/  UTMALDG.4D [UR8], [UR4], desc[UR6] ;  /* 0x00000608040075b4 */ /* 0x0003e40008019000 */
[----:B-1----:R-:W-:Y:S01]  /*eee0*/  UMOV UR8, UR15 ;  /* 0x0000000f00087c82 */ /* 0x002fe20008000000 */
[----:B------:R-:W-:Y:S01]  /*eef0*/  UMOV UR10, UR17 ;  /* 0x00000011000a7c82 */ /* 0x000fe20008000000 */
[----:B------:R-:W-:Y:S01]  /*ef00*/  UMOV UR15, 0x80 ;  /* 0x00000080000f7882 */ /* 0x000fe20000000000 */
[----:B------:R1:W-:Y:S02]  /*ef10*/  UTMALDG.4D [UR8], [UR4], desc[UR6] ;  /* 0x00000608040075b4 */ /* 0x0003e40008019000 */
[----:B-1----:R-:W-:Y:S01]  /*ef20*/  UMOV UR8, UR16 ;  /* 0x0000001000087c82 */ /* 0x002fe20008000000 */
[----:B------:R-:W-:Y:S01]  /*ef30*/  UMOV UR10, UR15 ;  /* 0x0000000f000a7c82 */ /* 0x000fe20008000000 */
[----:B------:R-:W-:Y:S01]  /*ef40*/  UMOV UR15, 0xc0 ;  /* 0x000000c0000f7882 */ /* 0x000fe20000000000 */
[----:B------:R1:W-:Y:S02]  /*ef50*/  UTMALDG.4D [UR8], [UR4], desc[UR6] ;  /* 0x00000608040075b4 */ /* 0x0003e40008019000 */
[----:B-1----:R-:W-:Y:S01]  /*ef60*/  UMOV UR8, UR14 ;  /* 0x0000000e00087c82 */ /* 0x002fe20008000000 */
[----:B------:R-:W-:-:S02]  /*ef70*/  UMOV UR10, UR15 ;  /* 0x0000000f000a7c82 */ /* 0x000fc40008000000 */
[----:B------:R2:W-:Y:S02]  /*ef80*/  UTMALDG.4D [UR8], [UR4], desc[UR6] ;  /* 0x00000608040075b4 */ /* 0x0005e40008019000 */
[----:B--2---:R-:W-:Y:S01]  /*ef90*/  NOP ;  /* 0x0000000000007918 */ /* 0x004fe20000000000 */
.L_x_74:
[----:B------:R-:W-:Y:S05]  /*efa0*/  BSYNC B0 ;  /* 0x0000000000007941 */ /* 0x000fea0003800000 */
.L_x_73:
[----:B------:R-:W2:Y:S01]  /*efb0*/  LDL.LU R0, [R1+0x10] ;  /* 0x0000100001007983 */ /* 0x000ea20000300800 */
[----:B------:R-:W-:-:S03]  /*efc0*/  ULDC UR4, c[0x0][0xda4] ;  /* 0x0003690000047ab9 */ /* 0x000fc60000000800 */
[----:B------:R-:W3:Y:S01]  /*efd0*/  LDL.LU R2, [R1+0x18] ;  /* 0x0000180001027983 */ /* 0x000ee20000300800 */
[----:B------:R-:W-:-:S05]  /*efe0*/  VIADD R16, R16, 0x1 ;  /* 0x0000000110107836 */ /* 0x000fca0000000000 */
[----:B------:R-:W-:-:S04]  /*eff0*/  ISETP.NE.AND P0, PT, R16, 0x2, PT ;  /* 0x000000021000780c */ /* 0x000fc80003f05270 */
[----:B------:R-:W-:Y:S02]  /*f000*/  SEL R16, R16, RZ, P0 ;  /* 0x000000ff10107207 */ /* 0x000fe40000000000 */
[----:B--2---:R-:W-:Y:S01]  /*f010*/  IADD3 R0, R0, UR38, RZ ;  /* 0x0000002600007c10 */ /* 0x004fe2000fffe0ff */
[----:B---3--:R-:W-:-:S04]  /*f020*/  VIADD R2, R2, 0x1 ;  /* 0x0000000102027836 */ /* 0x008fc80000000000 */
[----:B------:R2:W-:Y:S01]  /*f030*/  STL [R1+0x10], R0 ;  /* 0x0000100001007387 */ /* 0x0005e20000100800 */
[----:B------:R-:W-:-:S03]  /*f040*/  ISETP.GE.AND P1, PT, R0, UR4, PT ;  /* 0x0000000400007c0c */ /* 0x000fc6000bf26270 */
[----:B------:R3:W-:Y:S01]  /*f050*/  STL [R1+0x18], R2 ;  /* 0x0000180201007387 */ /* 0x0007e20000100800 */
[----:B--2---:R-:W-:-:S04]  /*f060*/  SEL R0, RZ, 0x1, P0 ;  /* 0x00000001ff007807 */ /* 0x004fc80000000000 */
[----:B------:R-:W-:-:S05]  /*f070*/  LOP3.LUT R19, R19, R0, RZ, 0x3c, !PT ;  /* 0x0000000013137212 */ /* 0x000fca00078e3cff */
[----:B---3--:R-:W-:Y:S05]  /*f080*/  @!P1 BRA `(.L_x_77) ;  /* 0xffffffcc008c9947 */ /* 0x008fea000383ffff */
[----:B------:R-:W-:-:S07]  /*f090*/  LOP3.LUT R2, R2, 0x1, RZ, 0xc, !PT ;  /* 0x0000000102027812 */ /* 0x000fce00078e0cff */
.L_x_32:
[----:B------:R-:W2:Y:S01]  /*f0a0*/  S2R R3, SR_CgaCtaId ;  /* 0x0000000000037919 */ /* 0x000ea20000008800 */
[----:B------:R-:W-:Y:S01]  /*f0b0*/  MOV R0, 0x400 ;  /* 0x0000040000007802 */ /* 0x000fe20000000f00 */
[----:B------:R-:W-:Y:S03]  /*f0c0*/  BSSY B0, `(.L_x_78) ;  /* 0x0000005000007945 */ /* 0x000fe60003800000 */
[----:B--2---:R-:W-:Y:S02]  /*f0d0*/  LEA R0, R3, R0, 0x18 ;  /* 0x0000000003007211 */ /* 0x004fe400078ec0ff */
[----:B------:R-:W-:-:S04]  /*f0e0*/  SHF.L.U32 R3, R2, 0x1f, RZ ;  /* 0x0000001f02037819 */ /* 0x000fc800000006ff */
[----:B------:R-:W2:Y:S02]  /*f0f0*/  SYNCS.PHASECHK.TRANS64.TRYWAIT P0, [R0+URZ+0x38820], R3 ;  /* 0x03882003000075a7 */ /* 0x000ea4000800017f */
[----:B--2---:R-:W-:Y:S05]  /*f100*/  @!P0 BRA `(.L_x_79) ;  /* 0x0000000800448947 */ /* 0x004fea0003800000 */
.L_x_106:
[----:B------:R-:W-:Y:S05]  /*f110*/  BSYNC B0 ;  /* 0x0000000000007941 */ /* 0x000fea0003800000 */
.L_x_78:
[----:B------:R-:W-:-:S03]  /*f120*/  UMOV UR4, 0xffffffff ;  /* 0xffffffff00047882 */ /* 0x000fc60000000000 */
[----:B------:R-:W-:Y:S05]  /*f130*/  BRA.DIV UR4, `(.L_x_80) ;  /* 0x0000000a044c7947 */ /* 0x000fea000b800000 */
[----:B------:R-:W3:Y:S02]  /*f140*/  S2R R2, SR_TID.X ;  /* 0x0000000000027919 */ /* 0x000ee40000002100 */
[----:B---3--:R-:W-:-:S04]  /*f150*/  SHF.R.U32.HI R2, RZ, 0x5, R2 ;  /* 0x00000005ff027819 */ /* 0x008fc80000011602 */
[----:B------:R-:W-:-:S05]  /*f160*/  LOP3.LUT R2, R2, 0x3, RZ, 0xc0, !PT ;  /* 0x0000000302027812 */ /* 0x000fca00078ec0ff */
[----:B------:R3:W4:Y:S02]  /*f170*/  SHFL.IDX PT, R14, R2, RZ, 0x1f ;  /* 0x00001fff020e7589 */ /* 0x00072400000e0000 */
.L_x_109:
[----:B----4-:R-:W-:Y:S01]  /*f180*/  ISETP.NE.AND P0, PT, R14, RZ, PT ;  /* 0x000000ff0e00720c */ /* 0x010fe20003f05270 */
[----:B------:R-:W-:-:S12]  /*f190*/  BSSY B0, `(.L_x_81) ;  /* 0x0000024000007945 */ /* 0x000fd80003800000 */
[----:B------:R-:W-:Y:S05]  /*f1a0*/  @P0 BRA `(.L_x_82) ;  /* 0x0000000000880947 */ /* 0x000fea0003800000 */
[----:B------:R-:W-:-:S03]  /*f1b0*/  UMOV UR4, 0xffffffff ;  /* 0xffffffff00047882 */ /* 0x000fc60000000000 */
[----:B------:R-:W-:Y:S05]  /*f1c0*/  BRA.DIV UR4, `(.L_x_83) ;  /* 0x0000000a045c7947 */ /* 0x000fea000b800000 */
[----:B------:R-:W-:-:S13]  /*f1d0*/  ELECT P6, URZ, PT ;  /* 0x00000000003f782f */ /* 0x000fda00038c0000 */
.L_x_112:
[----:B------:R-:W-:Y:S05]  /*f1e0*/  @!P6 BRA `(.L_x_82) ;  /* 0x000000000078e947 */ /* 0x000fea0003800000 */
[----:B---3--:R-:W3:Y:S02]  /*f1f0*/  LDL.LU R2, [R1+0x1c] ;  /* 0x00001c0001027983 */ /* 0x008ee40000300800 */
[----:B---3--:R-:W-:-:S04]  /*f200*/  LOP3.LUT R2, R2, 0x2, RZ, 0xfc, !PT ;  /* 0x0000000202027812 */ /* 0x008fc800078efcff */
[----:B------:R-:W-:-:S13]  /*f210*/  ISETP.NE.AND P2, PT, R2, 0x3, PT ;  /* 0x000000030200780c */ /* 0x000fda0003f45270 */
[----:B------:R-:W-:Y:S05]  /*f220*/  @!P2 BRA `(.L_x_84) ;  /* 0x000000000004a947 */ /* 0x000fea0003800000 */
[----:B------:R-:W-:Y:S01]  /*f230*/  BPT.TRAP 0x1 ;  /* 0x000000040000795c */ /* 0x000fe20000300000 */
.L_x_84:
[----:B--2---:R-:W-:Y:S02]  /*f240*/  IADD3 R3, R0, 0x38840, RZ ;  /* 0x0003884000037810 */ /* 0x004fe40007ffe0ff */
[----:B------:R-:W-:Y:S02]  /*f250*/  SHF.L.U32 R5, R19, 0x1f, RZ ;  /* 0x0000001f13057819 */ /* 0x000fe400000006ff */
[C---:B------:R-:W-:Y:S01]  /*f260*/  IADD3 R2, R16.reuse, 0x1, RZ ;  /* 0x0000000110027810 */ /* 0x040fe20007ffe0ff */
[----:B-1----:R-:W-:-:S03]  /*f270*/  IMAD R6, R16, 0x8, R3 ;  /* 0x0000000810067824 */ /* 0x002fc600078e0203 */
[----:B------:R-:W-:Y:S01]  /*f280*/  ISETP.NE.AND P1, PT, R2, 0x2, PT ;  /* 0x000000020200780c */ /* 0x000fe20003f25270 */
[----:B------:R-:W1:Y:S03]  /*f290*/  SYNCS.PHASECHK.TRANS64.TRYWAIT P0, [R6+URZ], R5 ;  /* 0x00000005060075a7 */ /* 0x000e66000800017f */
[----:B------:R-:W-:-:S04]  /*f2a0*/  SEL R4, RZ, 0x1, P1 ;  /* 0x00000001ff047807 */ /* 0x000fc80000800000 */
[----:B------:R-:W-:Y:S02]  /*f2b0*/  LOP3.LUT R19, R19, R4, RZ, 0x3c, !PT ;  /* 0x0000000413137212 */ /* 0x000fe400078e3cff */
[----:B------:R-:W-:Y:S02]  /*f2c0*/  SEL R4, R2, RZ, P1 ;  /* 0x000000ff02047207 */ /* 0x000fe40000800000 */
[----:B------:R-:W-:-:S03]  /*f2d0*/  SHF.L.U32 R2, R19, 0x1f, RZ ;  /* 0x0000001f13027819 */ /* 0x000fc600000006ff */
[----:B------:R-:W-:Y:S01]  /*f2e0*/  IMAD R3, R4, 0x8, R3 ;  /* 0x0000000804037824 */ /* 0x000fe200078e0203 */
[----:B-1----:R-:W-:Y:S06]  /*f2f0*/  @!P0 BRA `(.L_x_85) ;  /* 0x0000000800308947 */ /* 0x002fec0003800000 */
.L_x_113:
[----:B------:R-:W2:Y:S02]  /*f300*/  SYNCS.PHASECHK.TRANS64.TRYWAIT P0, [R3+URZ], R2 ;  /* 0x00000002030075a7 */ /* 0x000ea4000800017f */
[----:B--2---:R-:W-:Y:S05]  /*f310*/  @!P0 BRA `(.L_x_86) ;  /* 0x00000008003c8947 */ /* 0x004fea0003800000 */
.L_x_114:
[----:B------:R-:W-:Y:S05]  /*f320*/  @!P2 BRA `(.L_x_87) ;  /* 0x000000000004a947 */ /* 0x000fea0003800000 */
[----:B------:R-:W-:Y:S01]  /*f330*/  BPT.TRAP 0x1 ;  /* 0x000000040000795c */ /* 0x000fe20000300000 */
.L_x_87:
[----:B--2---:R-:W-:-:S05]  /*f340*/  IADD3 R3, R0, 0x38860, RZ ;  /* 0x0003886000037810 */ /* 0x004fca0007ffe0ff */
[----:B------:R-:W-:-:S04]  /*f350*/  IMAD R16, R16, 0x8, R3 ;  /* 0x0000000810107824 */ /* 0x000fc800078e0203 */
[----:B------:R-:W2:Y:S02]  /*f360*/  SYNCS.PHASECHK.TRANS64.TRYWAIT P0, [R16+URZ], R5 ;  /* 0x00000005100075a7 */ /* 0x000ea4000800017f */
[----:B--2---:R-:W-:Y:S05]  /*f370*/  @!P0 BRA `(.L_x_88) ;  /* 0x0000000800388947 */ /* 0x004fea0003800000 */
.L_x_115:
[----:B------:R-:W-:-:S07]  /*f380*/  LEA R3, R4, R3, 0x3 ;  /* 0x0000000304037211 */ /* 0x000fce00078e18ff */
.L_x_89:
[----:B---3--:R3:W4:Y:S02]  /*f390*/  SYNCS.PHASECHK.TRANS64.TRYWAIT P0, [R3+URZ], R2 ;  /* 0x00000002030075a7 */ /* 0x008724000800017f */
[----:B----4-:R-:W-:Y:S05]  /*f3a0*/  @!P0 NANOSLEEP.SYNCS 0x989680 ;  /* 0x009896800000895d */ /* 0x010fea0003900000 */
[----:B------:R-:W4:Y:S02]  /*f3b0*/  @!P0 SYNCS.PHASECHK.TRANS64 P0, [R3+URZ], R2 ;  /* 0x00000002030085a7 */ /* 0x000f24000800007f */
[----:B----4-:R-:W-:Y:S05]  /*f3c0*/  @!P0 BRA `(.L_x_89) ;  /* 0xfffffffc00f08947 */ /* 0x010fea000383ffff */
.L_x_82:
[----:B------:R-:W-:Y:S05]  /*f3d0*/  BSYNC B0 ;  /* 0x0000000000007941 */ /* 0x000fea0003800000 */
.L_x_81:
[----:B------:R-:W-:Y:S05]  /*f3e0*/  EXIT ;  /* 0x000000000000794d */ /* 0x000fea0003800000 */
.L_x_10:
[----:B------:R-:W-:-:S13]  /*f3f0*/  R2UR UR4, R18 ;  /* 0x00000000120472ca */ /* 0x000fda00000e0000 */
[----:B-1----:R-:W-:-:S04]  /*f400*/  IMAD.U32 R3, RZ, RZ, UR4 ;  /* 0x00000004ff037e24 */ /* 0x002fc8000f8e00ff */
[----:B------:R1:W2:Y:S03]  /*f410*/  SYNCS.PHASECHK.TRANS64.TRYWAIT P1, [R3+URZ+0x38800], R0 ;  /* 0x03880000030075a7 */ /* 0x0002a6000802017f */
[----:B--2---:R-:W-:Y:S05]  /*f420*/  @!P1 NANOSLEEP.SYNCS 0x989680 ;  /* 0x009896800000995d */ /* 0x004fea0003900000 */
[----:B------:R-:W2:Y:S02]  /*f430*/  @!P1 SYNCS.PHASECHK.TRANS64 P1, [R3+URZ+0x38800], R0 ;  /* 0x03880000030095a7 */ /* 0x000ea4000802007f */
[----:B--2---:R-:W-:Y:S05]  /*f440*/  @!P1 BRA `(.L_x_10) ;  /* 0xfffffffc00e89947 */ /* 0x004fea000383ffff */
[----:B------:R-:W-:Y:S05]  /*f450*/  BRA `(.L_x_90) ;  /* 0xffffff1c00387947 */ /* 0x000fea000383ffff */
.L_x_14:
[----:B--2---:R2:W3:Y:S02]  /*f460*/  SYNCS.PHASECHK.TRANS64.TRYWAIT P2, [R0+URZ+0x38830], R3 ;  /* 0x03883003000075a7 */ /* 0x0044e4000804017f */
[----:B---3--:R-:W-:Y:S05]  /*f470*/  @!P2 NANOSLEEP.SYNCS 0x989680 ;  /* 0x009896800000a95d */ /* 0x008fea0003900000 */
[----:B------:R-:W3:Y:S02]  /*f480*/  @!P2 SYNCS.PHASECHK.TRANS64 P2, [R0+URZ+0x38830], R3 ;  /* 0x038830030000a5a7 */ /* 0x000ee4000804007f */
[----:B---3--:R-:W-:Y:S05]  /*f490*/  @!P2 BRA `(.L_x_14) ;  /* 0xfffffffc00f0a947 */ /* 0x008fea000383ffff */
[----:B------:R-:W-:Y:S05]  /*f4a0*/  BRA `(.L_x_13) ;  /* 0xffffff1c006c7947 */ /* 0x000fea000383ffff */
.L_x_19:
[----:B--2---:R-:W-:-:S04]  /*f4b0*/  MOV R5, UR60 ;  /* 0x0000003c00057c02 */ /* 0x004fc80008000f00 */
[----:B------:R2:W3:Y:S03]  /*f4c0*/  SYNCS.PHASECHK.TRANS64.TRYWAIT P2, [R5+URZ+0x38830], R2 ;  /* 0x03883002050075a7 */ /* 0x0004e6000804017f */
[----:B---3--:R-:W-:Y:S05]  /*f4d0*/  @!P2 NANOSLEEP.SYNCS 0x989680 ;  /* 0x009896800000a95d */ /* 0x008fea0003900000 */
[----:B------:R-:W3:Y:S02]  /*f4e0*/  @!P2 SYNCS.PHASECHK.TRANS64 P2, [R5+URZ+0x38830], R2 ;  /* 0x038830020500a5a7 */ /* 0x000ee4000804007f */
[----:B---3--:R-:W-:Y:S05]  /*f4f0*/  @!P2 BRA `(.L_x_19) ;  /* 0xfffffffc00eca947 */ /* 0x008fea000383ffff */
[----:B------:R-:W-:Y:S05]  /*f500*/  BRA `(.L_x_18) ;  /* 0xffffff64001c7947 */ /* 0x000fea000383ffff */
.L_x_23:
[----:B----4-:R-:W-:-:S04]  /*f510*/  IMAD.U32 R3, RZ, RZ, UR5 ;  /* 0x00000005ff037e24 */ /* 0x010fc8000f8e00ff */
[----:B------:R4:W1:Y:S03]  /*f520*/  SYNCS.PHASECHK.TRANS64.TRYWAIT P2, [R3+URZ+0x38850], R0 ;  /* 0x03885000030075a7 */ /* 0x000866000804017f */
[----:B-1----:R-:W-:Y:S05]  /*f530*/  @!P2 NANOSLEEP.SYNCS 0x989680 ;  /* 0x009896800000a95d */ /* 0x002fea0003900000 */
[----:B------:R-:W1:Y:S02]  /*f540*/  @!P2 SYNCS.PHASECHK.TRANS64 P2, [R3+URZ+0x38850], R0 ;  /* 0x038850000300a5a7 */ /* 0x000e64000804007f */
[----:B-1----:R-:W-:Y:S05]  /*f550*/  @!P2 BRA `(.L_x_23) ;  /* 0xfffffffc00eca947 */ /* 0x002fea000383ffff */
[----:B------:R-:W-:Y:S05]  /*f560*/  BRA `(.L_x_22) ;  /* 0xffffff8c006c7947 */ /* 0x000fea000383ffff */
.L_x_28:
[----:B--2---:R-:W-:-:S04]  /*f570*/  MOV R3, UR7 ;  /* 0x0000000700037c02 */ /* 0x004fc80008000f00 */
[----:B------:R2:W3:Y:S03]  /*f580*/  SYNCS.PHASECHK.TRANS64.TRYWAIT P0, [R3+URZ+0x38850], R0 ;  /* 0x03885000030075a7 */ /* 0x0004e6000800017f */
[----:B---3--:R-:W-:Y:S05]  /*f590*/  @!P0 NANOSLEEP.SYNCS 0x989680 ;  /* 0x009896800000895d */ /* 0x008fea0003900000 */
[----:B------:R-:W3:Y:S02]  /*f5a0*/  @!P0 SYNCS.PHASECHK.TRANS64 P0, [R3+URZ+0x38850], R0 ;  /* 0x03885000030085a7 */ /* 0x000ee4000800007f */
[----:B---3--:R-:W-:Y:S05]  /*f5b0*/  @!P0 BRA `(.L_x_28) ;  /* 0xfffffffc00ec8947 */ /* 0x008fea000383ffff */
[----:B------:R-:W-:Y:S05]  /*f5c0*/  BRA `(.L_x_27) ;  /* 0xffffffa8009c7947 */ /* 0x000fea000383ffff */
.L_x_40:
[----:B------:R-:W1:Y:S01]  /*f5d0*/  S2R R6, SR_TID.X ;  /* 0x0000000000067919 */ /* 0x000e620000002100 */
[----:B------:R-:W-:Y:S01]  /*f5e0*/  BSSY B0, `(.L_x_91) ;  /* 0x000000a000007945 */ /* 0x000fe20003800000 */
[----:B------:R-:W-:Y:S01]  /*f5f0*/  MOV R12, RZ ;  /* 0x000000ff000c7202 */ /* 0x000fe20000000f00 */
[----:B------:R-:W-:Y:S01]  /*f600*/  IMAD.MOV.U32 R11, RZ, RZ, 0x1f ;  /* 0x0000001fff0b7424 */ /* 0x000fe200078e00ff */
[----:B------:R-:W-:Y:S02]  /*f610*/  MOV R15, 0xffffffff ;  /* 0xffffffff000f7802 */ /* 0x000fe40000000f00 */
[----:B-1----:R-:W-:-:S04]  /*f620*/  SHF.R.U32.HI R6, RZ, 0x5, R6 ;  /* 0x00000005ff067819 */ /* 0x002fc80000011606 */
[----:B------:R-:W-:-:S05]  /*f630*/  LOP3.LUT R6, R6, 0x3, RZ, 0xc0, !PT ;  /* 0x0000000306067812 */ /* 0x000fca00078ec0ff */
[----:B------:R-:W-:-:S07]  /*f640*/  IMAD.MOV.U32 R13, RZ, RZ, R6 ;  /* 0x000000ffff0d7224 */ /* 0x000fce00078e0006 */
[----:B------:R-:W-:Y:S05]  /*f650*/  WARPSYNC.COLLECTIVE R15, `(.L_x_92) ;  /* 0x000000000f087348 */ /* 0x000fea0003c00000 */
[----:B------:R1:W2:Y:S02]  /*f660*/  SHFL.IDX P6, R14, R13, R12, R11 ;  /* 0x0000000c0d0e7389 */ /* 0x0002a400000c000b */
[----:B-12---:R-:W-:Y:S01]  /*f670*/  ENDCOLLECTIVE ;  /* 0x000000000000791b */ /* 0x006fe20003800000 */
.L_x_92:
[----:B------:R-:W-:Y:S05]  /*f680*/  BSYNC B0 ;  /* 0x0000000000007941 */ /* 0x000fea0003800000 */
.L_x_91:
[----:B------:R-:W-:Y:S05]  /*f690*/  BRA `(.L_x_93) ;  /* 0xffffffd000b47947 */ /* 0x000fea000383ffff */
.L_x_41:
[----:B------:R-:W-:Y:S01]  /*f6a0*/  BSSY B0, `(.L_x_94) ;  /* 0x0000006000007945 */ /* 0x000fe20003800000 */
[----:B------:R-:W-:-:S07]  /*f6b0*/  IMAD.MOV.U32 R15, RZ, RZ, -0x1 ;  /* 0xffffffffff0f7424 */ /* 0x000fce00078e00ff */
[----:B------:R-:W-:Y:S05]  /*f6c0*/  WARPSYNC.COLLECTIVE R15, `(.L_x_95) ;  /* 0x000000000f0c7348 */ /* 0x000fea0003c00000 */
[----:B------:R-:W-:Y:S02]  /*f6d0*/  ELECT P6, UR62, PT ;  /* 0x00000000003e782f */ /* 0x000fe400038c0000 */
[----:B------:R-:W-:Y:S01]  /*f6e0*/  MOV R14, UR62 ;  /* 0x0000003e000e7c02 */ /* 0x000fe20008000f00 */
[----:B------:R-:W-:Y:S10]  /*f6f0*/  ENDCOLLECTIVE ;  /* 0x000000000000791b */ /* 0x000ff40003800000 */
.L_x_95:
[----:B------:R-:W-:Y:S05]  /*f700*/  BSYNC B0 ;  /* 0x0000000000007941 */ /* 0x000fea0003800000 */
.L_x_94:
[----:B------:R-:W-:Y:S05]  /*f710*/  BRA `(.L_x_96) ;  /* 0xffffffd000ac7947 */ /* 0x000fea000383ffff */
.L_x_44:
[----:B---3--:R3:W4:Y:S02]  /*f720*/  SYNCS.PHASECHK.TRANS64.TRYWAIT P1, [R6+URZ+0x38840], R7 ;  /* 0x03884007060075a7 */ /* 0x008724000802017f */
[----:B----4-:R-:W-:Y:S05]  /*f730*/  @!P1 NANOSLEEP.SYNCS 0x989680 ;  /* 0x009896800000995d */ /* 0x010fea0003900000 */
[----:B------:R-:W4:Y:S02]  /*f740*/  @!P1 SYNCS.PHASECHK.TRANS64 P1, [R6+URZ+0x38840], R7 ;  /* 0x03884007060095a7 */ /* 0x000f24000802007f */
[----:B----4-:R-:W-:Y:S05]  /*f750*/  @!P1 BRA `(.L_x_44) ;  /* 0xfffffffc00f09947 */ /* 0x010fea000383ffff */
[----:B------:R-:W-:Y:S05]  /*f760*/  BRA `(.L_x_97) ;  /* 0xffffffd400147947 */ /* 0x000fea000383ffff */
.L_x_47:
[----:B-1----:R-:W1:Y:S01]  /*f770*/  S2R R8, SR_CgaCtaId ;  /* 0x0000000000087919 */ /* 0x002e620000008800 */
[----:B------:R-:W-:-:S04]  /*f780*/  MOV R7, 0x400 ;  /* 0x0000040000077802 */ /* 0x000fc80000000f00 */
[----:B-1----:R-:W-:-:S04]  /*f790*/  LEA R7, R8, R7, 0x18 ;  /* 0x0000000708077211 */ /* 0x002fc800078ec0ff */
[----:B------:R1:W2:Y:S03]  /*f7a0*/  SYNCS.PHASECHK.TRANS64.TRYWAIT P1, [R7+URZ+0x38820], R6 ;  /* 0x03882006070075a7 */ /* 0x0002a6000802017f */
[----:B--2---:R-:W-:Y:S05]  /*f7b0*/  @!P1 NANOSLEEP.SYNCS 0x989680 ;  /* 0x009896800000995d */ /* 0x004fea0003900000 */
[----:B------:R-:W2:Y:S02]  /*f7c0*/  @!P1 SYNCS.PHASECHK.TRANS64 P1, [R7+URZ+0x38820], R6 ;  /* 0x03882006070095a7 */ /* 0x000ea4000802007f */
[----:B--2---:R-:W-:Y:S05]  /*f7d0*/  @!P1 BRA `(.L_x_47) ;  /* 0xfffffffc00e49947 */ /* 0x004fea000383ffff */
[----:B------:R-:W-:Y:S05]  /*f7e0*/  BRA `(.L_x_98) ;  /* 0xffffffd800847947 */ /* 0x000fea000383ffff */
.L_x_53:
[----:B-1----:R1:W2:Y:S02]  /*f7f0*/  SYNCS.PHASECHK.TRANS64.TRYWAIT P1, [R2+URZ+0x38840], R3 ;  /* 0x03884003020075a7 */ /* 0x0022a4000802017f */
[----:B--2---:R-:W-:Y:S05]  /*f800*/  @!P1 NANOSLEEP.SYNCS 0x989680 ;  /* 0x009896800000995d */ /* 0x004fea0003900000 */
[----:B------:R-:W2:Y:S02]  /*f810*/  @!P1 SYNCS.PHASECHK.TRANS64 P1, [R2+URZ+0x38840], R3 ;  /* 0x03884003020095a7 */ /* 0x000ea4000802007f */
[----:B--2---:R-:W-:Y:S05]  /*f820*/  @!P1 BRA `(.L_x_53) ;  /* 0xfffffffc00f09947 */ /* 0x004fea000383ffff */
[----:B------:R-:W-:Y:S05]  /*f830*/  BRA `(.L_x_99) ;  /* 0xffffffdc00247947 */ /* 0x000fea000383ffff */
.L_x_55:
[----:B-1----:R1:W2:Y:S02]  /*f840*/  SYNCS.PHASECHK.TRANS64.TRYWAIT P1, [R2+URZ+0x60], R3 ;  /* 0x00006003020075a7 */ /* 0x0022a4000802017f */
[----:B--2---:R-:W-:Y:S05]  /*f850*/  @!P1 NANOSLEEP.SYNCS 0x989680 ;  /* 0x009896800000995d */ /* 0x004fea0003900000 */
[----:B------:R-:W2:Y:S02]  /*f860*/  @!P1 SYNCS.PHASECHK.TRANS64 P1, [R2+URZ+0x60], R3 ;  /* 0x00006003020095a7 */ /* 0x000ea4000802007f */
[----:B--2---:R-:W-:Y:S05]  /*f870*/  @!P1 BRA `(.L_x_55) ;  /* 0xfffffffc00f09947 */ /* 0x004fea000383ffff */
[----:B------:R-:W-:Y:S05]  /*f880*/  BRA `(.L_x_100) ;  /* 0xffffffdc00d47947 */ /* 0x000fea000383ffff */
.L_x_61:
[----:B--2---:R2:W3:Y:S02]  /*f890*/  SYNCS.PHASECHK.TRANS64.TRYWAIT P1, [R2+URZ+0x38840], R3 ;  /* 0x03884003020075a7 */ /* 0x0044e4000802017f */
[----:B---3--:R-:W-:Y:S05]  /*f8a0*/  @!P1 NANOSLEEP.SYNCS 0x989680 ;  /* 0x009896800000995d */ /* 0x008fea0003900000 */
[----:B------:R-:W3:Y:S02]  /*f8b0*/  @!P1 SYNCS.PHASECHK.TRANS64 P1, [R2+URZ+0x38840], R3 ;  /* 0x03884003020095a7 */ /* 0x000ee4000802007f */
[----:B---3--:R-:W-:Y:S05]  /*f8c0*/  @!P1 BRA `(.L_x_61) ;  /* 0xfffffffc00f09947 */ /* 0x008fea000383ffff */
[----:B------:R-:W-:Y:S05]  /*f8d0*/  BRA `(.L_x_101) ;  /* 0xffffffe4003c7947 */ /* 0x000fea000383ffff */
.L_x_63:
[----:B-1----:R1:W2:Y:S02]  /*f8e0*/  SYNCS.PHASECHK.TRANS64.TRYWAIT P1, [R2+URZ+0x60], R19 ;  /* 0x00006013020075a7 */ /* 0x0022a4000802017f */
[----:B--2---:R-:W-:Y:S05]  /*f8f0*/  @!P1 NANOSLEEP.SYNCS 0x989680 ;  /* 0x009896800000995d */ /* 0x004fea0003900000 */
[----:B------:R-:W2:Y:S02]  /*f900*/  @!P1 SYNCS.PHASECHK.TRANS64 P1, [R2+URZ+0x60], R19 ;  /* 0x00006013020095a7 */ /* 0x000ea4000802007f */
[----:B--2---:R-:W-:Y:S05]  /*f910*/  @!P1 BRA `(.L_x_63) ;  /* 0xfffffffc00f09947 */ /* 0x004fea000383ffff */
[----:B------:R-:W-:Y:S05]  /*f920*/  BRA `(.L_x_102) ;  /* 0xffffffe400ec7947 */ /* 0x000fea000383ffff */
.L_x_68:
[----:B--2---:R2:W3:Y:S02]  /*f930*/  SYNCS.PHASECHK.TRANS64.TRYWAIT P1, [R2+URZ+0x38840], R3 ;  /* 0x03884003020075a7 */ /* 0x0044e4000802017f */
[----:B---3--:R-:W-:Y:S05]  /*f940*/  @!P1 NANOSLEEP.SYNCS 0x989680 ;  /* 0x009896800000995d */ /* 0x008fea0003900000 */
[----:B------:R-:W3:Y:S02]  /*f950*/  @!P1 SYNCS.PHASECHK.TRANS64 P1, [R2+URZ+0x38840], R3 ;  /* 0x03884003020095a7 */ /* 0x000ee4000802007f */
[----:B---3--:R-:W-:Y:S05]  /*f960*/  @!P1 BRA `(.L_x_68) ;  /* 0xfffffffc00f09947 */ /* 0x008fea000383ffff */
[----:B------:R-:W-:Y:S05]  /*f970*/  BRA `(.L_x_103) ;  /* 0xffffffec001c7947 */ /* 0x000fea000383ffff */
.L_x_70:
[----:B-1----:R1:W2:Y:S02]  /*f980*/  SYNCS.PHASECHK.TRANS64.TRYWAIT P1, [R2+URZ+0x60], R3 ;  /* 0x00006003020075a7 */ /* 0x0022a4000802017f */
[----:B--2---:R-:W-:Y:S05]  /*f990*/  @!P1 NANOSLEEP.SYNCS 0x989680 ;  /* 0x009896800000995d */ /* 0x004fea0003900000 */
[----:B------:R-:W2:Y:S02]  /*f9a0*/  @!P1 SYNCS.PHASECHK.TRANS64 P1, [R2+URZ+0x60], R3 ;  /* 0x00006003020095a7 */ /* 0x000ea4000802007f */
[----:B--2---:R-:W-:Y:S05]  /*f9b0*/  @!P1 BRA `(.L_x_70) ;  /* 0xfffffffc00f09947 */ /* 0x004fea000383ffff */
[----:B------:R-:W-:Y:S05]  /*f9c0*/  BRA `(.L_x_104) ;  /* 0xffffffec00d07947 */ /* 0x000fea000383ffff */
.L_x_75:
[----:B--2---:R2:W3:Y:S02]  /*f9d0*/  SYNCS.PHASECHK.TRANS64.TRYWAIT P0, [R3+URZ+0x38860], R0 ;  /* 0x03886000030075a7 */ /* 0x0044e4000800017f */
[----:B---3--:R-:W-:Y:S05]  /*f9e0*/  @!P0 NANOSLEEP.SYNCS 0x989680 ;  /* 0x009896800000895d */ /* 0x008fea0003900000 */
[----:B------:R-:W3:Y:S02]  /*f9f0*/  @!P0 SYNCS.PHASECHK.TRANS64 P0, [R3+URZ+0x38860], R0 ;  /* 0x03886000030085a7 */ /* 0x000ee4000800007f */
[----:B---3--:R-:W-:Y:S05]  /*fa00*/  @!P0 BRA `(.L_x_75) ;  /* 0xfffffffc00f08947 */ /* 0x008fea000383ffff */
[----:B------:R-:W-:Y:S05]  /*fa10*/  BRA `(.L_x_105) ;  /* 0xfffffff000b47947 */ /* 0x000fea000383ffff */
.L_x_79:
[----:B--2---:R2:W3:Y:S02]  /*fa20*/  SYNCS.PHASECHK.TRANS64.TRYWAIT P0, [R0+URZ+0x38820], R3 ;  /* 0x03882003000075a7 */ /* 0x0044e4000800017f */
[----:B---3--:R-:W-:Y:S05]  /*fa30*/  @!P0 NANOSLEEP.SYNCS 0x989680 ;  /* 0x009896800000895d */ /* 0x008fea0003900000 */
[----:B------:R-:W3:Y:S02]  /*fa40*/  @!P0 SYNCS.PHASECHK.TRANS64 P0, [R0+URZ+0x38820], R3 ;  /* 0x03882003000085a7 */ /* 0x000ee4000800007f */
[----:B---3--:R-:W-:Y:S05]  /*fa50*/  @!P0 BRA `(.L_x_79) ;  /* 0xfffffffc00f08947 */ /* 0x008fea000383ffff */
[----:B------:R-:W-:Y:S05]  /*fa60*/  BRA `(.L_x_106) ;  /* 0xfffffff400a87947 */ /* 0x000fea000383ffff */
.L_x_80:
[----:B------:R-:W3:Y:S01]  /*fa70*/  S2R R2, SR_TID.X ;  /* 0x0000000000027919 */ /* 0x000ee20000002100 */
[----:B------:R-:W-:Y:S01]  /*fa80*/  BSSY B0, `(.L_x_107) ;  /* 0x000000a000007945 */ /* 0x000fe20003800000 */
[----:B------:R-:W-:Y:S01]  /*fa90*/  IMAD.MOV.U32 R12, RZ, RZ, RZ ;  /* 0x000000ffff0c7224 */ /* 0x000fe200078e00ff */
[----:B------:R-:W-:Y:S01]  /*faa0*/  MOV R11, 0x1f ;  /* 0x0000001f000b7802 */ /* 0x000fe20000000f00 */
[----:B------:R-:W-:Y:S01]  /*fab0*/  IMAD.MOV.U32 R15, RZ, RZ, -0x1 ;  /* 0xffffffffff0f7424 */ /* 0x000fe200078e00ff */
[----:B---3--:R-:W-:-:S04]  /*fac0*/  SHF.R.U32.HI R2, RZ, 0x5, R2 ;  /* 0x00000005ff027819 */ /* 0x008fc80000011602 */
[----:B------:R-:W-:-:S04]  /*fad0*/  LOP3.LUT R2, R2, 0x3, RZ, 0xc0, !PT ;  /* 0x0000000302027812 */ /* 0x000fc800078ec0ff */
[----:B------:R-:W-:-:S07]  /*fae0*/  MOV R13, R2 ;  /* 0x00000002000d7202 */ /* 0x000fce0000000f00 */
[----:B-12---:R-:W-:Y:S05]  /*faf0*/  WARPSYNC.COLLECTIVE R15, `(.L_x_108) ;  /* 0x000000000f087348 */ /* 0x006fea0003c00000 */
[----:B------:R3:W4:Y:S02]  /*fb00*/  SHFL.IDX P6, R14, R13, R12, R11 ;  /* 0x0000000c0d0e7389 */ /* 0x00072400000c000b */
[----:B-1234-:R-:W-:Y:S01]  /*fb10*/  ENDCOLLECTIVE ;  /* 0x000000000000791b */ /* 0x01efe20003800000 */
.L_x_108:
[----:B------:R-:W-:Y:S05]  /*fb20*/  BSYNC B0 ;  /* 0x0000000000007941 */ /* 0x000fea0003800000 */
.L_x_107:
[----:B------:R-:W-:Y:S05]  /*fb30*/  BRA `(.L_x_109) ;  /* 0xfffffff400907947 */ /* 0x000fea000383ffff */
.L_x_83:
[----:B------:R-:W-:Y:S01]  /*fb40*/  BSSY B1, `(.L_x_110) ;  /* 0x0000006000017945 */ /* 0x000fe20003800000 */
[----:B------:R-:W-:-:S07]  /*fb50*/  MOV R15, 0xffffffff ;  /* 0xffffffff000f7802 */ /* 0x000fce0000000f00 */
[----:B-123--:R-:W-:Y:S05]  /*fb60*/  WARPSYNC.COLLECTIVE R15, `(.L_x_111) ;  /* 0x000000000f0c7348 */ /* 0x00efea0003c00000 */
[----:B------:R-:W-:Y:S02]  /*fb70*/  ELECT P6, UR62, PT ;  /* 0x00000000003e782f */ /* 0x000fe400038c0000 */
[----:B------:R-:W-:Y:S01]  /*fb80*/  MOV R14, UR62 ;  /* 0x0000003e000e7c02 */ /* 0x000fe20008000f00 */
[----:B-123--:R-:W-:Y:S10]  /*fb90*/  ENDCOLLECTIVE ;  /* 0x000000000000791b */ /* 0x00eff40003800000 */
.L_x_111:
[----:B------:R-:W-:Y:S05]  /*fba0*/  BSYNC B1 ;  /* 0x0000000000017941 */ /* 0x000fea0003800000 */
.L_x_110:
[----:B------:R-:W-:Y:S05]  /*fbb0*/  BRA `(.L_x_112) ;  /* 0xfffffff400887947 */ /* 0x000fea000383ffff */
.L_x_85:
[----:B-1----:R1:W2:Y:S02]  /*fbc0*/  SYNCS.PHASECHK.TRANS64.TRYWAIT P0, [R6+URZ], R5 ;  /* 0x00000005060075a7 */ /* 0x0022a4000800017f */
[----:B--2---:R-:W-:Y:S05]  /*fbd0*/  @!P0 NANOSLEEP.SYNCS 0x989680 ;  /* 0x009896800000895d */ /* 0x004fea0003900000 */
[----:B------:R-:W2:Y:S02]  /*fbe0*/  @!P0 SYNCS.PHASECHK.TRANS64 P0, [R6+URZ], R5 ;  /* 0x00000005060085a7 */ /* 0x000ea4000800007f */
[----:B--2---:R-:W-:Y:S05]  /*fbf0*/  @!P0 BRA `(.L_x_85) ;  /* 0xfffffffc00f08947 */ /* 0x004fea000383ffff */
[----:B------:R-:W-:Y:S05]  /*fc00*/  BRA `(.L_x_113) ;  /* 0xfffffff400bc7947 */ /* 0x000fea000383ffff */
.L_x_86:
[----:B--2---:R2:W3:Y:S02]  /*fc10*/  SYNCS.PHASECHK.TRANS64.TRYWAIT P0, [R3+URZ], R2 ;  /* 0x00000002030075a7 */ /* 0x0044e4000800017f */
[----:B---3--:R-:W-:Y:S05]  /*fc20*/  @!P0 NANOSLEEP.SYNCS 0x989680 ;  /* 0x009896800000895d */ /* 0x008fea0003900000 */
[----:B------:R-:W3:Y:S02]  /*fc30*/  @!P0 SYNCS.PHASECHK.TRANS64 P0, [R3+URZ], R2 ;  /* 0x00000002030085a7 */ /* 0x000ee4000800007f */
[----:B---3--:R-:W-:Y:S05]  /*fc40*/  @!P0 BRA `(.L_x_86) ;  /* 0xfffffffc00f08947 */ /* 0x008fea000383ffff */
[----:B------:R-:W-:Y:S05]  /*fc50*/  BRA `(.L_x_114) ;  /* 0xfffffff400b07947 */ /* 0x000fea000383ffff */
.L_x_88:
[----:B--2---:R2:W3:Y:S02]  /*fc60*/  SYNCS.PHASECHK.TRANS64.TRYWAIT P0, [R16+URZ], R5 ;  /* 0x00000005100075a7 */ /* 0x0044e4000800017f */
[----:B---3--:R-:W-:Y:S05]  /*fc70*/  @!P0 NANOSLEEP.SYNCS 0x989680 ;  /* 0x009896800000895d */ /* 0x008fea0003900000 */
[----:B------:R-:W3:Y:S02]  /*fc80*/  @!P0 SYNCS.PHASECHK.TRANS64 P0, [R16+URZ], R5 ;  /* 0x00000005100085a7 */ /* 0x000ee4000800007f */
[----:B---3--:R-:W-:Y:S05]  /*fc90*/  @!P0 BRA `(.L_x_88) ;  /* 0xfffffffc00f08947 */ /* 0x008fea000383ffff */
[----:B------:R-:W-:Y:S05]  /*fca0*/  BRA `(.L_x_115) ;  /* 0xfffffff400b47947 */ /* 0x000fea000383ffff */
.L_x_116:
[----:B------:R-:W-:-:S00]  /*fcb0*/  BRA `(.L_x_116) ;  /* 0xfffffffc00fc7947 */ /* 0x000fc0000383ffff */
[----:B------:R-:W-:-:S00]  /*fcc0*/  NOP ;  /* 0x0000000000007918 */ /* 0x000fc00000000000 */
        /* <DEDUP_REMOVED lines=11> */
.L_x_12742:


//--------------------- .text._ZN7cutlass13device_kernelIN5flash11enable_sm90INS1_16FlashAttnFwdSm90INS1_25CollectiveMainloopFwdSm90ILi2EN4cute5tupleIJNS5_1CILi2EEENS7_ILi1EEES9_EEENS6_IJNS7_ILi128EEENS7_ILi80EEENS7_ILi256EEEEEELi256ENS_10bfloat16_tEfNS_4arch4Sm90ELb0ELb0ELb1ELb0ELb0ELb0ELb0ELb1ELb1ELb0ELb0ELb0EEENS1_21CollectiveEpilogueFwdINS6_IJSB_SD_SC_EEESA_SF_SH_Li256ELb0ELb0ELb0ELb0EEENS1_29StaticPersistentTileSchedulerILb0EEEEEEEEEvNT_6ParamsE --------------------------
	.section	.text._ZN7cutlass13device_kernelIN5flash11enable_sm90INS1_16FlashAttnFwdSm90INS1_25CollectiveMainloopFwdSm90ILi2EN4cute5tupleIJNS5_1CILi2EEENS7_ILi1EEES9_EEENS6_IJNS7_ILi128EEENS7_ILi80EEENS7_ILi256EEEEEELi256ENS_10bfloat16_tEfNS_4arch4Sm90ELb0ELb0ELb1ELb0ELb0ELb0ELb0ELb1ELb1ELb0ELb0ELb0EEENS1_21CollectiveEpilogueFwdINS6_IJSB_SD_SC_EEESA_SF_SH_Li256ELb0ELb0ELb0ELb0EEENS1_29StaticPersistentTileSchedulerILb0EEEEEEEEEvNT_6ParamsE,"ax",@progbits
	.align	128
.text._ZN7cutlass13device_kernelIN5flash11enable_sm90INS1_16FlashAttnFwdSm90INS1_25CollectiveMainloopFwdSm90ILi2EN4cute5tupleIJNS5_1CILi2EEENS7_ILi1EEES9_EEENS6_IJNS7_ILi128EEENS7_ILi80EEENS7_ILi256EEEEEELi256ENS_10bfloat16_tEfNS_4arch4Sm90ELb0ELb0ELb1ELb0ELb0ELb0ELb0ELb1ELb1ELb0ELb0ELb0EEENS1_21CollectiveEpilogueFwdINS6_IJSB_SD_SC_EEESA_SF_SH_Li256ELb0ELb0ELb0ELb0EEENS1_29StaticPersistentTileSchedulerILb0EEEEEEEEEvNT_6ParamsE:
        .type           _ZN7cutlass13device_kernelIN5flash11enable_sm90INS1_16FlashAttnFwdSm90INS1_25CollectiveMainloopFwdSm90ILi2EN4cute5tupleIJNS5_1CILi2EEENS7_ILi1EEES9_EEENS6_IJNS7_ILi128EEENS7_ILi80EEENS7_ILi256EEEEEELi256ENS_10bfloat16_tEfNS_4arch4Sm90ELb0ELb0ELb1ELb0ELb0ELb0ELb0ELb1ELb1ELb0ELb0ELb0EEENS1_21CollectiveEpilogueFwdINS6_IJSB_SD_SC_EEESA_SF_SH_Li256ELb0ELb0ELb0ELb0EEENS1_29StaticPersistentTileSchedulerILb0EEEEEEEEEvNT_6ParamsE,@function
        .size           _ZN7cutlass13device_kernelIN5flash11enable_sm90INS1_16FlashAttnFwdSm90INS1_25CollectiveMainloopFwdSm90ILi2EN4cute5tupleIJNS5_1CILi2EEENS7_ILi1EEES9_EEENS6_IJNS7_ILi128EEENS7_ILi80EEENS7_ILi256EEEEEELi256ENS_10bfloat16_tEfNS_4arch4Sm90ELb0ELb0ELb1ELb0ELb0ELb0ELb0ELb1ELb1ELb0ELb0ELb0EEENS1_21CollectiveEpilogueFwdINS6_IJSB_SD_SC_EEESA_SF_SH_Li256ELb0ELb0ELb0ELb0EEENS1_29StaticPersistentTileSchedulerILb0EEEEEEEEEvNT_6ParamsE,(.L_x_12743 - _ZN7cutlass13device_kernelIN5flash11enable_sm90INS1_16FlashAttnFwdSm90INS1_25CollectiveMainloopFwdSm90ILi2EN4cute5tupleIJNS5_1CILi2EEENS7_ILi1EEES9_EEENS6_IJNS7_ILi128EEENS7_ILi80EEENS7_ILi256EEEEEELi256ENS_10bfloat16_tEfNS_4arch4Sm90ELb0ELb0ELb1ELb0ELb0ELb0ELb0ELb1ELb1ELb0ELb0ELb0EEENS1_21CollectiveEpilogueFwdINS6_IJSB_SD_SC_EEESA_SF_SH_Li256ELb0ELb0ELb0ELb0EEENS1_29StaticPersistentTileSchedulerILb0EEEEEEEEEvNT_6ParamsE)
        .other          _ZN7cutlass13device_kernelIN5flash11enable_sm90INS1_16FlashAttnFwdSm90INS1_25CollectiveMainloopFwdSm90ILi2EN4cute5tupleIJNS5_1CILi2EEENS7_ILi1EEES9_EEENS6_IJNS7_ILi128EEENS7_ILi80EEENS7_ILi256EEEEEELi256ENS_10bfloat16_tEfNS_4arch4Sm90ELb0ELb0ELb1ELb0ELb0ELb0ELb0ELb1ELb1ELb0ELb0ELb0EEENS1_21CollectiveEpilogueFwdINS6_IJSB_SD_SC_EEESA_SF_SH_Li256ELb0ELb0ELb0ELb0EEENS1_29StaticPersistentTileSchedulerILb0EEEEEEEEEvNT_6ParamsE,@"STO_CUDA_ENTRY STV_DEFAULT"
_ZN7cutlass13device_kernelIN5flash11enable_sm90INS1_16FlashAttnFwdSm90INS1_25CollectiveMainloopFwdSm90ILi2EN4cute5tupleIJNS5_1CILi2EEENS7_ILi1EEES9_EEENS6_IJNS7_ILi128EEENS7_ILi80EEENS7_ILi256EEEEEELi256ENS_10bfloat16_tEfNS_4arch4Sm90ELb0ELb0ELb1ELb0ELb0ELb0ELb0ELb1ELb1ELb0ELb0ELb0EEENS1_21CollectiveEpilogueFwdINS6_IJSB_SD_SC_EEESA_SF_SH_Li256ELb0ELb0ELb0ELb0EEENS1_29StaticPersistentTileSchedulerILb0EEEEEEEEEvNT_6ParamsE:
[----:B------:R-:W1:Y:S02]  /*0000*/  LDC R1, c[0x0][0x28] ;  /* 0x00000a00ff017b82 */ /* 0x000e640000000800 */
[----:B-1----:R-:W-:Y:S01]  /*0010*/  VIADD R1, R1, 0xffffffd8 ;  /* 0xffffffd801017836 */ /* 0x002fe20000000000 */
[----:B------:R-:W1:Y:S01]  /*0020*/  S2R R8, SR_TID.X ;  /* 0x0000000000087919 */ /* 0x000e620000002100 */
[----:B------:R-:W-:Y:S01]  /*0030*/  ELECT P0, URZ, PT ;  /* 0x00000000003f782f */ /* 0x000fe20003800000 */
[----:B------:R-:W-:Y:S01]  /*0040*/  BSSY B0, `(.L_x_117) ;  /* 0x0000014000007945 */ /* 0x000fe20003800000 */
[----:B-1----:R-:W-:-:S05]  /*0050*/  SHF.R.U32.HI R0, RZ, 0x5, R8 ;  /* 0x00000005ff007819 */ /* 0x002fca0000011608 */
[----:B------:R-:W1:Y:S02]  /*0060*/  SHFL.IDX PT, R2, R0, RZ, 0x1f ;  /* 0x00001fff00027589 */ /* 0x000e6400000e0000 */
[----:B-1----:R-:W-:Y:S02]  /*0070*/  ISETP.EQ.AND P0, PT, R2, RZ, P0 ;  /* 0x000000ff0200720c */ /* 0x002fe40000702270 */
[----:B------:R-:W-:-:S11]  /*0080*/  SHF.R.U32.HI R2, RZ, 0x7, R8 ;  /* 0x00000007ff027819 */ /* 0x000fd60000011608 */
        /* <DEDUP_REMOVED lines=15> */
.L_x_118:
[----:B------:R-:W-:Y:S05]  /*0180*/  BSYNC B0 ;  /* 0x0000000000007941 */ /* 0x000fea0003800000 */
.L_x_117:
[----:B------:R-:W-:Y:S01]  /*0190*/  VOTEU.ANY UP0, P0 ;  /* 0x00000000003f7886 */ /* 0x000fe20000000100 */
[----:B------:R-:W1:Y:S01]  /*01a0*/  SHFL.IDX PT, R2, R2, RZ, 0x1f ;  /* 0x00001fff02027589 */ /* 0x000e6200000e0000 */
[----:B------:R-:W-:Y:S01]  /*01b0*/  UMOV UR4, 0x1 ;  /* 0x0000000100047882 */ /* 0x000fe20000000000 */
[----:B------:R-:W-:Y:S01]  /*01c0*/  UMOV UR7, 0x2 ;  /* 0x0000000200077882 */ /* 0x000fe20000000000 */
[----:B------:R-:W-:Y:S01]  /*01d0*/  VOTEU.ANY UP1, P0 ;  /* 0x00000000003f7886 */ /* 0x000fe20000020100 */
[----:B------:R-:W2:Y:S01]  /*01e0*/  @UP0 S2UR UR8, SR_CgaCtaId ;  /* 0x00000000000809c3 */ /* 0x000ea20000008800 */
[----:B------:R-:W3:Y:S01]  /*01f0*/  SHFL.IDX PT, R3, R0, RZ, 0x1f ;  /* 0x00001fff00037589 */ /* 0x000ee200000e0000 */
[----:B------:R-:W-:Y:S01]  /*0200*/  @UP0 UMOV UR6, 0x400 ;  /* 0x0000040000060882 */ /* 0x000fe20000000000 */
[----:B------:R-:W-:-:S04]  /*0210*/  @UP0 UIADD3 UR4, -UR4, 0x100000, URZ ;  /* 0x0010000004040890 */ /* 0x000fc8000fffe13f */
[----:B------:R-:W-:Y:S02]  /*0220*/  @UP0 USHF.L.U32 UR5, UR4, 0xb, URZ ;  /* 0x0000000b04050899 */ /* 0x000fe4000800063f */
[----:B------:R-:W-:Y:S01]  /*0230*/  @UP0 USHF.L.U32 UR4, UR4, 0x1, URZ ;  /* 0x0000000104040899 */ /* 0x000fe2000800063f */
[----:B------:R-:W-:Y:S01]  /*0240*/  VOTEU.ANY UP2, P0 ;  /* 0x00000000003f7886 */ /* 0x000fe20000040100 */
[----:B-1----:R-:W-:Y:S01]  /*0250*/  R2UR UR9, R2 ;  /* 0x00000000020972ca */ /* 0x002fe200000e0000 */
[----:B--2---:R-:W-:Y:S01]  /*0260*/  @UP0 ULEA UR8, UR8, UR6, 0x18 ;  /* 0x0000000608080291 */ /* 0x004fe2000f8ec03f */
[----:B---3--:R-:W-:Y:S01]  /*0270*/  ISETP.NE.AND P1, PT, R3, RZ, PT ;  /* 0x000000ff0300720c */ /* 0x008fe20003f25270 */
[----:B------:R-:W-:-:S04]  /*0280*/  @UP0 UIADD3 UR6, -UR7, 0x100000, URZ ;  /* 0x0010000007060890 */ /* 0x000fc8000fffe13f */
[----:B------:R-:W-:Y:S02]  /*0290*/  @UP0 USHF.L.U32 UR7, UR6, 0xb, URZ ;  /* 0x0000000b06070899 */ /* 0x000fe4000800063f */
[----:B------:R-:W-:-:S04]  /*02a0*/  @UP0 USHF.L.U32 UR6, UR6, 0x1, URZ ;  /* 0x0000000106060899 */ /* 0x000fc8000800063f */
[----:B------:R-:W-:Y:S01]  /*02b0*/  UISETP.NE.AND UP0, UPT, UR9, URZ, UPT ;  /* 0x0000003f0900728c */ /* 0x000fe2000bf05270 */
[----:B------:R-:W1:Y:S02]  /*02c0*/  FENCE.VIEW.ASYNC.S ;  /* 0x00000000000073c6 */ /* 0x000e640000000000 */
[----:B-1----:R1:W2:Y:S05]  /*02d0*/  @UP1 SYNCS.EXCH.64 URZ, [UR8+0x38800], UR4 ;  /* 0x03880004083f15b2 */ /* 0x0022aa0008000100 */
[----:B------:R1:W3:Y:S01]  /*02e0*/  @UP2 SYNCS.EXCH.64 URZ, [UR8+0x38820], UR6 ;  /* 0x03882006083f25b2 */ /* 0x0002e20008000100 */
[----:B------:R-:W-:Y:S05]  /*02f0*/  @P1 BRA `(.L_x_119) ;  /* 0x0000000000481947 */ /* 0x000fea0003800000 */
[----:B-1----:R-:W1:Y:S01]  /*0300*/  S2UR UR5, SR_CgaCtaId ;  /* 0x00000000000579c3 */ /* 0x002e620000008800 */
[----:B------:R-:W-:Y:S01]  /*0310*/  UMOV UR4, 0x400 ;  /* 0x0000040000047882 */ /* 0x000fe20000000000 */
[----:B------:R-:W-:Y:S01]  /*0320*/  UMOV UR6, 0x1 ;  /* 0x0000000100067882 */ /* 0x000fe20000000000 */
[----:B------:R-:W-:Y:S01]  /*0330*/  UMOV UR9, 0x4 ;  /* 0x0000000400097882 */ /* 0x000fe20000000000 */
[----:B------:R-:W-:-:S04]  /*0340*/  UIADD3 UR6, -UR6, 0x100000, URZ ;  /* 0x0010000006067890 */ /* 0x000fc8000fffe13f */
[----:B------:R-:W-:Y:S02]  /*0350*/  USHF.L.U32 UR7, UR6, 0xb, URZ ;  /* 0x0000000b06077899 */ /* 0x000fe4000800063f */
[----:B------:R-:W-:Y:S01]  /*0360*/  USHF.L.U32 UR6, UR6, 0x1, URZ ;  /* 0x0000000106067899 */ /* 0x000fe2000800063f */
[----:B------:R-:W-:Y:S01]  /*0370*/  ELECT P0, URZ, PT ;  /* 0x00000000003f782f */ /* 0x000fe20003800000 */
[----:B-1----:R-:W-:Y:S02]  /*0380*/  ULEA UR8, UR5, UR4, 0x18 ;  /* 0x0000000405087291 */ /* 0x002fe4000f8ec03f */
[----:B------:R-:W-:-:S04]  /*0390*/  UIADD3 UR4, -UR9, 0x100000, URZ ;  /* 0x0010000009047890 */ /* 0x000fc8000fffe13f */
[----:B------:R-:W-:Y:S02]  /*03a0*/  USHF.L.U32 UR5, UR4, 0xb, URZ ;  /* 0x0000000b04057899 */ /* 0x000fe4000800063f */
[----:B------:R-:W-:Y:S01]  /*03b0*/  USHF.L.U32 UR4, UR4, 0x1, URZ ;  /* 0x0000000104047899 */ /* 0x000fe2000800063f */
[----:B------:R-:W1:Y:S03]  /*03c0*/  FENCE.VIEW.ASYNC.S ;  /* 0x00000000000073c6 */ /* 0x000e660000000000 */
[----:B-1----:R4:W1:Y:S08]  /*03d0*/  SYNCS.EXCH.64 URZ, [UR8+0x38830], UR6 ;  /* 0x03883006083f75b2 */ /* 0x0028700008000100 */
[----:B------:R4:W1:Y:S01]  /*03e0*/  SYNCS.EXCH.64 URZ, [UR8+0x38840], UR4 ;  /* 0x03884004083f75b2 */ /* 0x0008620008000100 */
[----:B------:R4:W1:Y:S01]  /*03f0*/  SYNCS.EXCH.64 URZ, [UR8+0x38838], UR6 ;  /* 0x03883806083f75b2 */ /* 0x0008620008000100 */
[----:B------:R4:W1:Y:S02]  /*0400*/  SYNCS.EXCH.64 URZ, [UR8+0x38848], UR4 ;  /* 0x03884804083f75b2 */ /* 0x0008640008000100 */
[----:B----4-:R-:W-:Y:S01]  /*0410*/  NOP ;  /* 0x0000000000007918 */ /* 0x010fe20000000000 */
.L_x_119:
[----:B-1----:R-:W1:Y:S01]  /*0420*/  S2UR UR4, SR_CTAID.Y ;  /* 0x00000000000479c3 */ /* 0x002e620000002600 */
[----:B------:R-:W4:Y:S01]  /*0430*/  SHFL.IDX PT, R7, R0, RZ, 0x1f ;  /* 0x00001fff00077589 */ /* 0x000f2200000e0000 */
[----:B------:R-:W-:Y:S01]  /*0440*/  ULDC UR5, c[0x0][0x154] ;  /* 0x0000550000057ab9 */ /* 0x000fe20000000800 */
[----:B------:R-:W-:-:S05]  /*0450*/  NOP ;  /* 0x0000000000007918 */ /* 0x000fca0000000000 */
[----:B------:R-:W5:Y:S08]  /*0460*/  S2UR UR6, SR_CTAID.X ;  /* 0x00000000000679c3 */ /* 0x000f700000002500 */
[----:B------:R-:W2:Y:S01]  /*0470*/  LDC R6, c[0x0][0x148] ;  /* 0x00005200ff067b82 */ /* 0x000ea20000000800 */
[----:B-1----:R-:W-:Y:S02]  /*0480*/  I2FP.F32.U32 R2, UR4 ;  /* 0x0000000400027c45 */ /* 0x002fe40008201000 */
[----:B----4-:R-:W-:-:S03]  /*0490*/  ISETP.NE.AND P0, PT, R7, RZ, PT ;  /* 0x000000ff0700720c */ /* 0x010fc60003f05270 */
[----:B------:R-:W-:Y:S01]  /*04a0*/  FMUL R5, R2, UR5 ;  /* 0x0000000502057c20 */ /* 0x000fe20008400000 */
[----:B------:R-:W-:Y:S02]  /*04b0*/  SHF.R.S32.HI R2, RZ, 0x1f, R8 ;  /* 0x0000001fff027819 */ /* 0x000fe40000011408 */
[----:B-----5:R-:W-:Y:S02]  /*04c0*/  I2FP.F32.U32 R4, UR6 ;  /* 0x0000000600047c45 */ /* 0x020fe40008201000 */
[----:B------:R-:W-:Y:S01]  /*04d0*/  LEA.HI R2, R2, R8, RZ, 0x7 ;  /* 0x0000000802027211 */ /* 0x000fe200078f38ff */
[----:B------:R-:W1:Y:S02]  /*04e0*/  F2I.U32.TRUNC.NTZ R5, R5 ;  /* 0x0000000500057305 */ /* 0x000e64000020f000 */
[----:B-1----:R-:W-:-:S04]  /*04f0*/  IMAD.MOV R11, RZ, RZ, -R5 ;  /* 0x000000ffff0b7224 */ /* 0x002fc800078e0a05 */
[----:B--2---:R-:W-:Y:S01]  /*0500*/  IMAD R11, R6, R11, UR4 ;  /* 0x00000004060b7e24 */ /* 0x004fe2000f8e020b */
[----:B------:R-:W-:Y:S02]  /*0510*/  ULDC UR4, c[0x0][0x150] ;  /* 0x0000540000047ab9 */ /* 0x000fe40000000800 */
[----:B------:R-:W-:Y:S01]  /*0520*/  FMUL R9, R4, UR4 ;  /* 0x0000000404097c20 */ /* 0x000fe20008400000 */
[----:B------:R-:W-:Y:S06]  /*0530*/  @P0 BRA `(.L_x_120) ;  /* 0x0000000000480947 */ /* 0x000fec0003800000 */
[----:B------:R-:W1:Y:S01]  /*0540*/  S2UR UR5, SR_CgaCtaId ;  /* 0x00000000000579c3 */ /* 0x000e620000008800 */
[----:B------:R-:W-:Y:S01]  /*0550*/  UMOV UR4, 0x400 ;  /* 0x0000040000047882 */ /* 0x000fe20000000000 */
[----:B------:R-:W-:Y:S01]  /*0560*/  UMOV UR6, 0x1 ;  /* 0x0000000100067882 */ /* 0x000fe20000000000 */
[----:B------:R-:W-:Y:S01]  /*0570*/  UMOV UR7, 0x4 ;  /* 0x0000000400077882 */ /* 0x000fe20000000000 */
[----:B------:R-:W-:Y:S01]  /*0580*/  ELECT P0, URZ, PT ;  /* 0x00000000003f782f */ /* 0x000fe20003800000 */
[----:B-1----:R-:W-:Y:S02]  /*0590*/  ULEA UR8, UR5, UR4, 0x18 ;  /* 0x0000000405087291 */ /* 0x002fe4000f8ec03f */
[----:B------:R-:W-:-:S04]  /*05a0*/  UIADD3 UR4, -UR6, 0x100000, URZ ;  /* 0x0010000006047890 */ /* 0x000fc8000fffe13f */
[----:B------:R-:W-:Y:S02]  /*05b0*/  USHF.L.U32 UR5, UR4, 0xb, URZ ;  /* 0x0000000b04057899 */ /* 0x000fe4000800063f */
[----:B------:R-:W-:Y:S02]  /*05c0*/  USHF.L.U32 UR4, UR4, 0x1, URZ ;  /* 0x0000000104047899 */ /* 0x000fe4000800063f */
[----:B------:R-:W-:-:S04]  /*05d0*/  UIADD3 UR6, -UR7, 0x100000, URZ ;  /* 0x0010000007067890 */ /* 0x000fc8000fffe13f */
[----:B------:R-:W-:Y:S02]  /*05e0*/  USHF.L.U32 UR7, UR6, 0xb, URZ ;  /* 0x0000000b06077899 */ /* 0x000fe4000800063f */
[----:B------:R-:W-:Y:S01]  /*05f0*/  USHF.L.U32 UR6, UR6, 0x1, URZ ;  /* 0x0000000106067899 */ /* 0x000fe2000800063f */
[----:B------:R-:W1:Y:S03]  /*0600*/  FENCE.VIEW.ASYNC.S ;  /* 0x00000000000073c6 */ /* 0x000e660000000000 */
[----:B-1----:R1:W2:Y:S08]  /*0610*/  SYNCS.EXCH.64 URZ, [UR8+0x38850], UR4 ;  /* 0x03885004083f75b2 */ /* 0x0022b00008000100 */
[----:B------:R1:W4:Y:S01]  /*0620*/  SYNCS.EXCH.64 URZ, [UR8+0x38860], UR6 ;  /* 0x03886006083f75b2 */ /* 0x0003220008000100 */
[----:B------:R1:W1:Y:S01]  /*0630*/  SYNCS.EXCH.64 URZ, [UR8+0x38858], UR4 ;  /* 0x03885804083f75b2 */ /* 0x0002620008000100 */
[----:B------:R1:W1:Y:S01]  /*0640*/  SYNCS.EXCH.64 URZ, [UR8+0x38868], UR6 ;  /* 0x03886806083f75b2 */ /* 0x0002620008000100 */
[----:B------:R-:W-:Y:S01]  /*0650*/  NOP ;  /* 0x0000000000007918 */ /* 0x000fe20000000000 */
.L_x_120:
[----:B------:R-:W5:Y:S01]  /*0660*/  SHFL.IDX PT, R6, R0, RZ, 0x1f ;  /* 0x00001fff00067589 */ /* 0x000f6200000e0000 */
[----:B------:R-:W-:Y:S01]  /*0670*/  LOP3.LUT R2, R2, 0xffffff80, RZ, 0xc0, !PT ;  /* 0xffffff8002027812 */ /* 0x000fe200078ec0ff */
[----:B------:R-:W1:Y:S01]  /*0680*/  LDC R10, c[0x0][0x144] ;  /* 0x00005100ff0a7b82 */ /* 0x000e620000000800 */
[----:B------:R-:W1:Y:S01]  /*0690*/  F2I.U32.TRUNC.NTZ R9, R9 ;  /* 0x0000000900097305 */ /* 0x000e62000020f000 */
[----:B------:R-:W-:Y:S02]  /*06a0*/  NOP ;  /* 0x0000000000007918 */ /* 0x000fe40000000000 */
[----:B------:R-:W-:Y:S01]  /*06b0*/  IMAD.IADD R2, R8, 0x1, -R2 ;  /* 0x0000000108027824 */ /* 0x000fe200078e0a02 */
[----:B------:R-:W-:-:S04]  /*06c0*/  SHF.R.S32.HI R8, RZ, 0x1f, R7 ;  /* 0x0000001fff087819 */ /* 0x000fc80000011407 */
[----:B------:R-:W-:-:S04]  /*06d0*/  SHF.R.S32.HI R5, RZ, 0x1f, R2 ;  /* 0x0000001fff057819 */ /* 0x000fc80000011402 */
[----:B------:R-:W-:-:S04]  /*06e0*/  LEA.HI R5, R5, R2, RZ, 0x3 ;  /* 0x0000000205057211 */ /* 0x000fc800078f18ff */
[--C-:B------:R-:W-:Y:S02]  /*06f0*/  SHF.R.S32.HI R4, RZ, 0x3, R5.reuse ;  /* 0x00000003ff047819 */ /* 0x100fe40000011405 */
[----:B------:R-:W-:Y:S02]  /*0700*/  SHF.R.S32.HI R5, RZ, 0x1f, R5 ;  /* 0x0000001fff057819 */ /* 0x000fe40000011405 */
[----:B-----5:R-:W-:Y:S02]  /*0710*/  ISETP.NE.AND P0, PT, R6, RZ, PT ;  /* 0x000000ff0600720c */ /* 0x020fe40003f05270 */
[----:B------:R-:W-:Y:S02]  /*0720*/  LEA.HI R5, R5, R4, RZ, 0x2 ;  /* 0x0000000405057211 */ /* 0x000fe400078f10ff */
[----:B------:R-:W-:Y:S02]  /*0730*/  SHF.R.S32.HI R6, RZ, 0x1f, R3 ;  /* 0x0000001fff067819 */ /* 0x000fe40000011403 */
[----:B------:R-:W-:-:S02]  /*0740*/  LOP3.LUT R5, R5, 0xfffffffc, RZ, 0xc0, !PT ;  /* 0xfffffffc05057812 */ /* 0x000fc400078ec0ff */
[----:B------:R-:W-:-:S05]  /*0750*/  LEA.HI R6, R6, R3, RZ, 0x2 ;  /* 0x0000000306067211 */ /* 0x000fca00078f10ff */
[----:B------:R-:W-:Y:S05]  /*0760*/  @P0 BRA `(.L_x_121) ;  /* 0x0000000000480947 */ /* 0x000fea0003800000 */
[----:B-1----:R-:W1:Y:S01]  /*0770*/  S2UR UR5, SR_CgaCtaId ;  /* 0x00000000000579c3 */ /* 0x002e620000008800 */
        /* <DEDUP_REMOVED lines=12> */
[----:B-1----:R1:W1:Y:S08]  /*0840*/  SYNCS.EXCH.64 URZ, [UR8+0x38870], UR4 ;  /* 0x03887004083f75b2 */ /* 0x0022700008000100 */
[----:B------:R1:W1:Y:S01]  /*0850*/  SYNCS.EXCH.64 URZ, [UR8+0x38880], UR6 ;  /* 0x03888006083f75b2 */ /* 0x0002620008000100 */
[----:B------:R1:W1:Y:S01]  /*0860*/  SYNCS.EXCH.64 URZ, [UR8+0x38878], UR4 ;  /* 0x03887804083f75b2 */ /* 0x0002620008000100 */
[----:B------:R1:W1:Y:S01]  /*0870*/  SYNCS.EXCH.64 URZ, [UR8+0x38888], UR6 ;  /* 0x03888806083f75b2 */ /* 0x0002620008000100 */
[----:B------:R-:W-:Y:S01]  /*0880*/  NOP ;  /* 0x0000000000007918 */ /* 0x000fe20000000000 */
.L_x_121:
[----:B------:R-:W5:Y:S01]  /*0890*/  SHFL.IDX PT, R12, R0, RZ, 0x1f ;  /* 0x00001fff000c7589 */ /* 0x000f6200000e0000 */
[----:B-1----:R-:W1:Y:S01]  /*08a0*/  S2UR UR4, SR_CTAID.X ;  /* 0x00000000000479c3 */ /* 0x002e620000002500 */
[----:B------:R-:W-:Y:S01]  /*08b0*/  LOP3.LUT R6, R6, 0x3ffffffc, RZ, 0xc0, !PT ;  /* 0x3ffffffc06067812 */ /* 0x000fe200078ec0ff */
[----:B------:R-:W-:Y:S01]  /*08c0*/  NOP ;  /* 0x0000000000007918 */ /* 0x000fe20000000000 */
[----:B------:R-:W-:Y:S02]  /*08d0*/  IADD3 R5, R4, -R5, RZ ;  /* 0x8000000504057210 */ /* 0x000fe40007ffe0ff */
[----:B------:R-:W-:Y:S01]  /*08e0*/  LEA.HI R8, R8, R7, RZ, 0x2 ;  /* 0x0000000708087211 */ /* 0x000fe200078f10ff */
[----:B------:R-:W-:Y:S01]  /*08f0*/  IMAD.IADD R6, R3, 0x1, -R6 ;  /* 0x0000000103067824 */ /* 0x000fe200078e0a06 */
[----:B------:R-:W-:Y:S02]  /*0900*/  IADD3 R9, -R9, RZ, RZ ;  /* 0x000000ff09097210 */ /* 0x000fe40007ffe1ff */
[----:B------:R-:W-:Y:S01]  /*0910*/  LOP3.LUT R8, R8, 0x3ffffffc, RZ, 0xc0, !PT ;  /* 0x3ffffffc08087812 */ /* 0x000fe200078ec0ff */
[----:B------:R-:W-:-:S04]  /*0920*/  IMAD R6, R6, 0x4, R5 ;  /* 0x0000000406067824 */ /* 0x000fc800078e0205 */
[----:B------:R-:W-:Y:S01]  /*0930*/  IMAD.IADD R8, R7, 0x1, -R8 ;  /* 0x0000000107087824 */ /* 0x000fe200078e0a08 */
[----:B------:R-:W-:Y:S01]  /*0940*/  LEA.HI R3, R6, R6, RZ, 0x1 ;  /* 0x0000000606037211 */ /* 0x000fe200078f08ff */
[----:B------:R-:W2:Y:S02]  /*0950*/  LDC R7, c[0x0][0x140] ;  /* 0x00005000ff077b82 */ /* 0x000ea40000000800 */
[----:B------:R-:W-:Y:S01]  /*0960*/  IMAD R8, R8, 0x4, R5 ;  /* 0x0000000408087824 */ /* 0x000fe200078e0205 */
[----:B------:R-:W-:Y:S02]  /*0970*/  LOP3.LUT R3, R3, 0xfffffffe, RZ, 0xc0, !PT ;  /* 0xfffffffe03037812 */ /* 0x000fe400078ec0ff */
[----:B-----5:R-:W-:Y:S01]  /*0980*/  ISETP.NE.AND P0, PT, R12, RZ, PT ;  /* 0x000000ff0c00720c */ /* 0x020fe20003f05270 */
[----:B-1----:R-:W-:Y:S01]  /*0990*/  IMAD R10, R10, R9, UR4 ;  /* 0x000000040a0a7e24 */ /* 0x002fe2000f8e0209 */
[----:B------:R-:W-:Y:S01]  /*09a0*/  LEA.HI R4, R8, R8, RZ, 0x1 ;  /* 0x0000000808047211 */ /* 0x000fe200078f08ff */
[----:B------:R-:W-:-:S05]  /*09b0*/  IMAD.IADD R3, R6, 0x1, -R3 ;  /* 0x0000000106037824 */ /* 0x000fca00078e0a03 */
[----:B------:R-:W-:Y:S02]  /*09c0*/  ISETP.NE.AND P6, PT, R3, R10, PT ;  /* 0x0000000a0300720c */ /* 0x000fe40003fc5270 */
[----:B------:R-:W-:-:S05]  /*09d0*/  LOP3.LUT R3, R4, 0xfffffffe, RZ, 0xc0, !PT ;  /* 0xfffffffe04037812 */ /* 0x000fca00078ec0ff */
[----:B------:R-:W-:Y:S01]  /*09e0*/  IMAD.IADD R3, R8, 0x1, -R3 ;  /* 0x0000000108037824 */ /* 0x000fe200078e0a03 */
        /* <DEDUP_REMOVED lines=19> */
.L_x_122:
[----:B------:R-:W5:Y:S01]  /*0b20*/  SHFL.IDX PT, R9, R0, RZ, 0x1f ;  /* 0x00001fff00097589 */ /* 0x000f6200000e0000 */
[----:B------:R-:W-:Y:S01]  /*0b30*/  ISETP.NE.AND P4, PT, R3, R10, PT ;  /* 0x0000000a0300720c */ /* 0x000fe20003f85270 */
[----:B------:R-:W-:Y:S01]  /*0b40*/  IMAD.SHL.U32 R5, R8, 0x4, RZ ;  /* 0x0000000408057824 */ /* 0x000fe200078e00ff */
[----:B------:R-:W-:Y:S01]  /*0b50*/  SHF.L.U32 R3, R6, 0x2, RZ ;  /* 0x0000000206037819 */ /* 0x000fe200000006ff */
[----:B------:R-:W-:Y:S01]  /*0b60*/  IMAD.MOV.U32 R23, RZ, RZ, 0x1 ;  /* 0x00000001ff177424 */ /* 0x000fe200078e00ff */
[----:B------:R-:W-:Y:S01]  /*0b70*/  LOP3.LUT P0, RZ, R2, 0x7, RZ, 0xc0, !PT ;  /* 0x0000000702ff7812 */ /* 0x000fe2000780c0ff */
[----:B------:R-:W-:Y:S01]  /*0b80*/  IMAD.MOV.U32 R22, RZ, RZ, 0x1 ;  /* 0x00000001ff167424 */ /* 0x000fe200078e00ff */
[----:B------:R-:W-:Y:S01]  /*0b90*/  LOP3.LUT R13, R6, 0xc, R3, 0x78, !PT ;  /* 0x0000000c060d7812 */ /* 0x000fe200078e7803 */
[----:B------:R-:W-:Y:S01]  /*0ba0*/  NOP ;  /* 0x0000000000007918 */ /* 0x000fe20000000000 */
[----:B------:R-:W-:Y:S02]  /*0bb0*/  LOP3.LUT R12, R8, 0xc, R5, 0x78, !PT ;  /* 0x0000000c080c7812 */ /* 0x000fe400078e7805 */
[C---:B------:R-:W-:Y:S01]  /*0bc0*/  ISETP.LT.U32.AND P2, PT, R13.reuse, 0x2, !P0 ;  /* 0x000000020d00780c */ /* 0x040fe20004741070 */
[----:B------:R1:W-:Y:S01]  /*0bd0*/  STL [R1+0x4], R13 ;  /* 0x0000040d01007387 */ /* 0x0003e20000100800 */
[----:B------:R-:W-:-:S02]  /*0be0*/  @P6 LEA.HI R3, R13, R13, RZ, 0x1 ;  /* 0x0000000d0d036211 */ /* 0x000fc400078f08ff */
[----:B------:R-:W-:Y:S01]  /*0bf0*/  SEL R2, RZ, 0x1, !P2 ;  /* 0x00000001ff027807 */ /* 0x000fe20005000000 */
[----:B------:R1:W-:Y:S01]  /*0c00*/  STL [R1], R12 ;  /* 0x0000000c01007387 */ /* 0x0003e20000100800 */
[----:B------:R-:W-:Y:S02]  /*0c10*/  @P4 LEA.HI R4, R12, R12, RZ, 0x1 ;  /* 0x0000000c0c044211 */ /* 0x000fe400078f08ff */
[----:B------:R-:W-:Y:S02]  /*0c20*/  @P6 SHF.R.S32.HI R3, RZ, 0x1, R3 ;  /* 0x00000001ff036819 */ /* 0x000fe40000011403 */
[----:B------:R-:W-:Y:S02]  /*0c30*/  @P4 SHF.R.S32.HI R4, RZ, 0x1, R4 ;  /* 0x00000001ff044819 */ /* 0x000fe40000011404 */
[----:B------:R-:W-:Y:S02]  /*0c40*/  @P6 ISETP.NE.AND P5, PT, R3, R11, PT ;  /* 0x0000000b0300620c */ /* 0x000fe40003fa5270 */
[----:B-----5:R-:W-:-:S02]  /*0c50*/  ISETP.NE.AND P2, PT, R9, RZ, PT ;  /* 0x000000ff0900720c */ /* 0x020fc40003f45270 */
[----:B------:R-:W-:Y:S02]  /*0c60*/  @P4 ISETP.NE.AND P3, PT, R4, R11, PT ;  /* 0x0000000b0400420c */ /* 0x000fe40003f65270 */
[----:B------:R-:W-:Y:S02]  /*0c70*/  ISETP.LT.U32.AND P0, PT, R12, 0x2, !P0 ;  /* 0x000000020c00780c */ /* 0x000fe40004701070 */
[----:B--2---:R-:W-:Y:S02]  /*0c80*/  ISETP.EQ.U32.AND P1, PT, R7, 0x1, PT ;  /* 0x000000010700780c */ /* 0x004fe40003f22070 */
[----:B------:R-:W-:Y:S02]  /*0c90*/  @P6 SEL R23, RZ, 0x1, P5 ;  /* 0x00000001ff176807 */ /* 0x000fe40002800000 */
[----:B------:R-:W-:Y:S02]  /*0ca0*/  SEL R3, RZ, 0x1, !P0 ;  /* 0x00000001ff037807 */ /* 0x000fe40004000000 */
[----:B------:R-:W-:Y:S01]  /*0cb0*/  @P4 SEL R22, RZ, 0x1, P3 ;  /* 0x00000001ff164807 */ /* 0x000fe20001800000 */
[----:B-1----:R-:W-:Y:S06]  /*0cc0*/  @P2 BRA `(.L_x_123) ;  /* 0x0000000000482947 */ /* 0x002fec0003800000 */
        /* <DEDUP_REMOVED lines=14> */
[----:B------:R1:W1:Y:S01]  /*0db0*/  SYNCS.EXCH.64 URZ, [UR8+0x388c0], UR6 ;  /* 0x0388c006083f75b2 */ /* 0x0002620008000100 */
[----:B------:R1:W1:Y:S01]  /*0dc0*/  SYNCS.EXCH.64 URZ, [UR8+0x388b8], UR4 ;  /* 0x0388b804083f75b2 */ /* 0x0002620008000100 */
[----:B------:R1:W1:Y:S01]  /*0dd0*/  SYNCS.EXCH.64 URZ, [UR8+0x388c8], UR6 ;  /* 0x0388c806083f75b2 */ /* 0x0002620008000100 */
[----:B------:R-:W-:Y:S01]  /*0de0*/  NOP ;  /* 0x0000000000007918 */ /* 0x000fe20000000000 */
.L_x_123:
[----:B------:R-:W-:Y:S01]  /*0df0*/  LOP3.LUT R23, R23, R2, RZ, 0xc0, !PT ;  /* 0x0000000217177212 */ /* 0x000fe200078ec0ff */
[----:B------:R-:W-:Y:S01]  /*0e00*/  NOP ;  /* 0x0000000000007918 */ /* 0x000fe20000000000 */
[----:B------:R-:W-:Y:S01]  /*0e10*/  LOP3.LUT R22, R22, R3, RZ, 0xc0, !PT ;  /* 0x0000000316167212 */ /* 0x000fe200078ec0ff */
[----:B------:R-:W-:Y:S06]  /*0e20*/  @!P1 BRA `(.L_x_124) ;  /* 0x0000000000089947 */ /* 0x000fec0003800000 */
[----:B-1234-:R-:W-:Y:S01]  /*0e30*/  UCGABAR_ARV ;  /* 0x00000000000079c7 */ /* 0x01efe20008000000 */
[----:B------:R-:W-:Y:S05]  /*0e40*/  BRA `(.L_x_125) ;  /* 0x0000000000047947 */ /* 0x000fea0003800000 */
.L_x_124:
[----:B-1234-:R-:W-:Y:S01]  /*0e50*/  NOP ;  /* 0x0000000000007918 */ /* 0x01efe20000000000 */
.L_x_125:
[----:B------:R-:W-:Y:S05]  /*0e60*/  @!P1 BRA `(.L_x_126) ;  /* 0x00000000000c9947 */ /* 0x000fea0003800000 */
[----:B------:R-:W-:Y:S01]  /*0e70*/  UCGABAR_WAIT ;  /* 0x0000000000007dc7 */ /* 0x000fe20008000000 */
[----:B------:R-:W-:Y:S01]  /*0e80*/  CCTL.IVALL ;  /* 0x00000000ff00798f */ /* 0x000fe20002000000 */
[----:B------:R-:W-:Y:S05]  /*0e90*/  BRA `(.L_x_127) ;  /* 0x0000000000047947 */ /* 0x000fea0003800000 */
.L_x_126:
[----:B------:R-:W-:Y:S06]  /*0ea0*/  BAR.SYNC.DEFER_BLOCKING 0x0 ;  /* 0x0000000000007b1d */ /* 0x000fec0000010000 */
.L_x_127:
[----:B------:R-:W-:Y:S01]  /*0eb0*/  UMOV UR4, 0x1 ;  /* 0x0000000100047882 */ /* 0x000fe20000000000 */
[----:B------:R-:W-:Y:S01]  /*0ec0*/  PLOP3.LUT P0, PT, PT, PT, UP0, 0x80, 0x0 ;  /* 0x000000000000781c */ /* 0x000fe20003f0f008 */
[----:B------:R-:W-:-:S06]  /*0ed0*/  USEL UR4, UR4, 0x2, !UP0 ;  /* 0x0000000204047887 */ /* 0x000fcc000c000000 */
[----:B------:R-:W-:-:S05]  /*0ee0*/  MOV R2, UR4 ;  /* 0x0000000400027c02 */ /* 0x000fca0008000f00 */
[----:B------:R1:W-:Y:S01]  /*0ef0*/  STL [R1+0x24], R2 ;  /* 0x0000240201007387 */ /* 0x0003e20000100800 */
[----:B------:R-:W-:Y:S05]  /*0f00*/  @!P0 BRA `(.L_x_128) ;  /* 0x000000a800508947 */ /* 0x000fea0003800000 */
.L_x_129:
[----:B------:R-:W-:-:S08]  /*0f10*/  NOP ;  /* 0x0000000000007918 */ /* 0x000fd00000000000 */
[----:B------:R-:W2:Y:S02]  /*0f20*/  USETMAXREG.TRY_ALLOC.CTAPOOL UP0, 0xf0 ;  /* 0x000000f0000079c8 */ /* 0x000ea40008000600 */
[----:B--2---:R-:W-:-:S13]  /*0f30*/  PLOP3.LUT P0, PT, PT, PT, UP0, 0x80, 0x0 ;  /* 0x000000000000781c */ /* 0x004fda0003f0f008 */
[----:B------:R-:W-:Y:S05]  /*0f40*/  @!P0 BRA `(.L_x_129) ;  /* 0xfffffffc00f08947 */ /* 0x000fea000383ffff */
[----:B------:R-:W2:Y:S08]  /*0f50*/  S2UR UR7, SR_CTAID.X ;  /* 0x00000000000779c3 */ /* 0x000eb00000002500 */
[----:B------:R-:W-:Y:S08]  /*0f60*/  BAR.ARV 0x8, 0x120 ;  /* 0x0204800000007b1d */ /* 0x000ff00000002000 */
[----:B------:R-:W2:Y:S02]  /*0f70*/  LDC R0, c[0x0][0xda4] ;  /* 0x00036900ff007b82 */ /* 0x000ea40000000800 */
[----:B--2---:R-:W-:-:S13]  /*0f80*/  ISETP.LE.AND P0, PT, R0, UR7, PT ;  /* 0x0000000700007c0c */ /* 0x004fda000bf03270 */
[----:B------:R-:W-:Y:S05]  /*0f90*/  @P0 EXIT ;  /* 0x000000000000094d */ /* 0x000fea0003800000 */
[----:B------:R-:W2:Y:S01]  /*0fa0*/  LDL R3, [R1+0x24] ;  /* 0x0000240001037983 */ /* 0x000ea20000100800 */
[----:B------:R-:W3:Y:S01]  /*0fb0*/  S2UR UR5, SR_CgaCtaId ;  /* 0x00000000000579c3 */ /* 0x000ee20000008800 */
[----:B------:R-:W-:Y:S01]  /*0fc0*/  UMOV UR4, 0x400 ;  /* 0x0000040000047882 */ /* 0x000fe20000000000 */
[----:B------:R-:W-:Y:S01]  /*0fd0*/  IMAD.MOV.U32 R220, RZ, RZ, -0x2 ;  /* 0xfffffffeffdc7424 */ /* 0x000fe200078e00ff */
[----:B-1----:R-:W1:Y:S01]  /*0fe0*/  S2R R2, SR_TID.X ;  /* 0x0000000000027919 */ /* 0x002e620000002100 */
[----:B------:R-:W-:Y:S01]  /*0ff0*/  IMAD.U32 R212, RZ, RZ, UR7 ;  /* 0x00000007ffd47e24 */ /* 0x000fe2000f8e00ff */
[----:B------:R-:W-:-:S03]  /*1000*/  UMOV UR38, URZ ;  /* 0x0000003f00267c82 */ /* 0x000fc60008000000 */
[----:B------:R-:W4:Y:S01]  /*1010*/  S2UR UR6, SR_SWINHI ;  /* 0x00000000000679c3 */ /* 0x000f220000002f00 */
[----:B---3--:R-:W-:-:S06]  /*1020*/  ULEA UR9, UR5, UR4, 0x18 ;  /* 0x0000000405097291 */ /* 0x008fcc000f8ec03f */
[----:B------:R-:W-:Y:S01]  /*1030*/  MOV R18, UR9 ;  /* 0x0000000900127c02 */ /* 0x000fe20008000f00 */
[----:B------:R-:W-:Y:S01]  /*1040*/  UMOV UR4, UR9 ;  /* 0x0000000900047c82 */ /* 0x000fe20008000000 */
[----:B----4-:R-:W-:Y:S01]  /*1050*/  UMOV UR5, UR6 ;  /* 0x0000000600057c82 */ /* 0x010fe20008000000 */
[----:B------:R-:W-:Y:S01]  /*1060*/  IMAD.U32 R16, RZ, RZ, UR4 ;  /* 0x00000004ff107e24 */ /* 0x000fe2000f8e00ff */
[----:B------:R-:W-:Y:S01]  /*1070*/  MOV R17, UR5 ;  /* 0x0000000500117c02 */ /* 0x000fe20008000f00 */
[----:B-1----:R-:W-:Y:S01]  /*1080*/  VIADD R0, R2, 0xffffff80 ;  /* 0xffffff8002007836 */ /* 0x002fe20000000000 */
[----:B------:R-:W-:Y:S02]  /*1090*/  UMOV UR5, URZ ;  /* 0x0000003f00057c82 */ /* 0x000fe40008000000 */
[----:B------:R-:W-:Y:S01]  /*10a0*/  IMAD.U32 R213, RZ, RZ, UR5 ;  /* 0x00000005ffd57e24 */ /* 0x000fe2000f8e00ff */
[----:B--2---:R-:W-:Y:S02]  /*10b0*/  R2UR UR8, R3 ;  /* 0x00000000030872ca */ /* 0x004fe400000e0000 */
[----:B------:R-:W-:-:S04]  /*10c0*/  SHF.R.S32.HI R3, RZ, 0x1f, R0 ;  /* 0x0000001fff037819 */ /* 0x000fc80000011400 */
[CC--:B------:R-:W-:Y:S02]  /*10d0*/  LEA.HI R2, R3.reuse, R0.reuse, RZ, 0x7 ;  /* 0x0000000003027211 */ /* 0x0c0fe400078f38ff */
[CC--:B------:R-:W-:Y:S02]  /*10e0*/  LEA.HI R6, R3.reuse, R0.reuse, RZ, 0x4 ;  /* 0x0000000003067211 */ /* 0x0c0fe400078f20ff */
[----:B------:R-:W-:Y:S02]  /*10f0*/  LOP3.LUT R5, R2, 0xffffff80, RZ, 0xc0, !PT ;  /* 0xffffff8002057812 */ /* 0x000fe400078ec0ff */
[----:B------:R-:W-:Y:S01]  /*1100*/  SHF.R.S32.HI R7, RZ, 0x4, R6 ;  /* 0x00000004ff077819 */ /* 0x000fe20000011406 */
[----:B------:R-:W-:Y:S01]  /*1110*/  ULOP3.LUT UR4, UR8, 0x1, URZ, 0xfc, !UPT ;  /* 0x0000000108047892 */ /* 0x000fe2000f8efc3f */
[----:B------:R-:W-:Y:S01]  /*1120*/  LEA.HI R218, R3, R0, RZ, 0x5 ;  /* 0x0000000003da7211 */ /* 0x000fe200078f28ff */
[----:B------:R-:W-:Y:S01]  /*1130*/  IMAD.IADD R214, R0, 0x1, -R5 ;  /* 0x0000000100d67824 */ /* 0x000fe200078e0a05 */
[----:B------:R-:W-:-:S02]  /*1140*/  LEA.HI R8, R6, R7, RZ, 0x1 ;  /* 0x0000000706087211 */ /* 0x000fc400078f08ff */
[----:B------:R-:W-:Y:S01]  /*1150*/  LOP3.LUT R3, R6, 0x3fffff0, RZ, 0xc0, !PT ;  /* 0x03fffff006037812 */ /* 0x000fe200078ec0ff */
[----:B------:R-:W-:Y:S01]  /*1160*/  IMAD.U32 R221, RZ, RZ, UR4 ;  /* 0x00000004ffdd7e24 */ /* 0x000fe2000f8e00ff */
[----:B------:R-:W-:Y:S01]  /*1170*/  SHF.R.S32.HI R5, RZ, 0x1f, R214 ;  /* 0x0000001fff057819 */ /* 0x000fe200000114d6 */
[----:B------:R-:W-:Y:S01]  /*1180*/  UMOV UR4, URZ ;  /* 0x0000003f00047c82 */ /* 0x000fe20008000000 */
[----:B------:R-:W-:Y:S01]  /*1190*/  LOP3.LUT R8, R8, 0x1ffffffe, RZ, 0xc0, !PT ;  /* 0x1ffffffe08087812 */ /* 0x000fe200078ec0ff */
[----:B------:R-:W-:Y:S01]  /*11a0*/  IMAD.IADD R3, R0, 0x1, -R3 ;  /* 0x0000000100037824 */ /* 0x000fe200078e0a03 */
[----:B------:R-:W-:Y:S02]  /*11b0*/  LEA.HI R4, R5, R214, RZ, 0x2 ;  /* 0x000000d605047211 */ /* 0x000fe400078f10ff */
[----:B------:R-:W-:Y:S02]  /*11c0*/  SHF.R.S32.HI R218, RZ, 0x5, R218 ;  /* 0x00000005ffda7819 */ /* 0x000fe400000114da */
[----:B------:R-:W-:-:S02]  /*11d0*/  SHF.R.S32.HI R6, RZ, 0x2, R4 ;  /* 0x00000002ff067819 */ /* 0x000fc40000011404 */
[----:B------:R-:W-:Y:S01]  /*11e0*/  SHF.R.S32.HI R9, RZ, 0x1f, R4 ;  /* 0x0000001fff097819 */ /* 0x000fe20000011404 */
[----:B------:R-:W-:Y:S01]  /*11f0*/  IMAD R3, R218, 0x10, R3 ;  /* 0x00000010da037824 */ /* 0x000fe200078e0203 */
[----:B------:R-:W-:Y:S02]  /*1200*/  SHF.R.S32.HI R217, RZ, 0x7, R2 ;  /* 0x00000007ffd97819 */ /* 0x000fe40000011402 */
[----:B------:R-:W-:Y:S02]  /*1210*/  LEA.HI R9, R9, R6, RZ, 0x3 ;  /* 0x0000000609097211 */ /* 0x000fe400078f18ff */
[----:B------:R-:W-:Y:S02]  /*1220*/  IADD3 R8, R7, -R8, RZ ;  /* 0x8000000807087210 */ /* 0x000fe40007ffe0ff */
[----:B------:R-:W-:Y:S02]  /*1230*/  LOP3.LUT R9, R9, 0xfffffff8, RZ, 0xc0, !PT ;  /* 0xfffffff809097812 */ /* 0x000fe400078ec0ff */
[----:B------:R-:W-:Y:S01]  /*1240*/  LEA.HI R2, R2, R217, RZ, 0x1 ;  /* 0x000000d902027211 */ /* 0x000fe200078f08ff */
[----:B------:R-:W-:Y:S01]  /*1250*/  IMAD R8, R3, 0x8, R8 ;  /* 0x0000000803087824 */ /* 0x000fe200078e0208 */
[----:B------:R-:W-:Y:S01]  /*1260*/  LEA.HI R5, R5, R214, RZ, 0x5 ;  /* 0x000000d605057211 */ /* 0x000fe200078f28ff */
[----:B------:R-:W-:Y:S01]  /*1270*/  IMAD.IADD R9, R6, 0x1, -R9 ;  /* 0x0000000106097824 */ /* 0x000fe200078e0a09 */
[----:B------:R-:W-:-:S02]  /*1280*/  LOP3.LUT R2, R2, 0x3fffffe, RZ, 0xc0, !PT ;  /* 0x03fffffe02027812 */ /* 0x000fc400078ec0ff */
[----:B------:R-:W-:Y:S01]  /*1290*/  SHF.R.S32.HI R0, RZ, 0x5, R5 ;  /* 0x00000005ff007819 */ /* 0x000fe20000011405 */
[----:B------:R-:W-:Y:S01]  /*12a0*/  IMAD.SHL.U32 R5, R8, 0x8, RZ ;  /* 0x0000000808057824 */ /* 0x000fe200078e00ff */
[----:B------:R-:W-:Y:S01]  /*12b0*/  LOP3.LUT R3, R4, 0x7ffffffc, RZ, 0xc0, !PT ;  /* 0x7ffffffc04037812 */ /* 0x000fe200078ec0ff */
[----:B------:R-:W-:Y:S01]  /*12c0*/  IMAD.IADD R2, R217, 0x1, -R2 ;  /* 0x00000001d9027824 */ /* 0x000fe200078e0a02 */
[----:B------:R-:W-:Y:S01]  /*12d0*/  MOV R19, UR4 ;  /* 0x0000000400137c02 */ /* 0x000fe20008000f00 */
[----:B------:R-:W-:Y:S02]  /*12e0*/  IMAD R9, R0, 0x10, R9 ;  /* 0x0000001000097824 */ /* 0x000fe400078e0209 */
[----:B------:R-:W-:Y:S02]  /*12f0*/  IMAD.IADD R3, R214, 0x1, -R3 ;  /* 0x00000001d6037824 */ /* 0x000fe400078e0a03 */
[----:B------:R-:W-:Y:S01]  /*1300*/  IMAD.WIDE R16, R5, 0x2, R16 ;  /* 0x0000000205107825 */ /* 0x000fe200078e0210 */
[----:B------:R-:W-:-:S03]  /*1310*/  LEA R219, R2, R9, 0x6 ;  /* 0x0000000902db7211 */ /* 0x000fc600078e30ff */
[----:B------:R-:W-:-:S07]  /*1320*/  IMAD R220, R3, R220, 0x50 ;  /* 0x0000005003dc7424 */ /* 0x000fce00078e02dc */
.L_x_156:
[----:B------:R-:W1:Y:S01]  /*1330*/  SHFL.IDX PT, R0, R217, RZ, 0x1f ;  /* 0x00001fffd9007589 */ /* 0x000e6200000e0000 */
[----:B------:R-:W-:Y:S01]  /*1340*/  R2UR UR5, R18 ;  /* 0x00000000120572ca */ /* 0x000fe200000e0000 */
[----:B------:R-:W-:Y:S01]  /*1350*/  ULDC.64 UR6, c[0x0][0x3f8] ;  /* 0x0000fe0000067ab9 */ /* 0x000fe20000000a00 */
[----:B------:R-:W-:Y:S01]  /*1360*/  ULDC UR4, c[0x0][0xda8] ;  /* 0x00036a0000047ab9 */ /* 0x000fe20000000800 */
[----:B------:R-:W-:Y:S01]  /*1370*/  UISETP.NE.U32.AND UP0, UPT, UR6, URZ, UPT ;  /* 0x0000003f0600728c */ /* 0x000fe2000bf05070 */
[----:B------:R-:W-:Y:S01]  /*1380*/  R2UR UR13, R212 ;  /* 0x00000000d40d72ca */ /* 0x000fe200000e0000 */
[----:B------:R-:W-:Y:S02]  /*1390*/  UISETP.NE.AND UP1, UPT, UR4, 0x1, UPT ;  /* 0x000000010400788c */ /* 0x000fe4000bf25270 */
[----:B------:R-:W-:Y:S01]  /*13a0*/  UISETP.NE.AND.EX UP0, UPT, UR7, URZ, UPT, UP0 ;  /* 0x0000003f0700728c */ /* 0x000fe2000bf05300 */
[----:B------:R-:W-:Y:S01]  /*13b0*/  ULDC UR4, c[0x0][0xdb4] ;  /* 0x00036d0000047ab9 */ /* 0x000fe20000000800 */
[----:B------:R-:W-:Y:S01]  /*13c0*/  ULDC UR37, c[0x0][0x404] ;  /* 0x0001010000257ab9 */ /* 0x000fe20000000800 */
[----:B------:R-:W-:-:S03]  /*13d0*/  UISETP.NE.AND UP2, UPT, UR4, 0x1, UPT ;  /* 0x000000010400788c */ /* 0x000fc6000bf45270 */
[----:B------:R-:W-:Y:S02]  /*13e0*/  UIADD3 UR11, UR5, 0x14400, URZ ;  /* 0x00014400050b7890 */ /* 0x000fe4000fffe03f */
[----:B------:R-:W-:Y:S01]  /*13f0*/  USEL UR37, UR37, 0x1, UP0 ;  /* 0x0000000125257887 */ /* 0x000fe20008000000 */
[----:B------:R-:W-:Y:S01]  /*1400*/  ULDC UR10, c[0x0][0x2e0] ;  /* 0x0000b800000a7ab9 */ /* 0x000fe20000000800 */
[----:B------:R-:W-:Y:S02]  /*1410*/  ULOP3.LUT UP0, URZ, UR11, 0x9f, URZ, 0xc0, !UPT ;  /* 0x0000009f0b3f7892 */ /* 0x000fe4000f80c03f */
[----:B------:R-:W-:Y:S01]  /*1420*/  UIMAD UR37, UR37, UR10, URZ ;  /* 0x0000000a252572a4 */ /* 0x000fe2000f8e023f */
[----:B------:R-:W-:Y:S01]  /*1430*/  @UP1 ULDC UR6, c[0x0][0xdac] ;  /* 0x00036b0000061ab9 */ /* 0x000fe20000000800 */
[----:B-1----:R-:W-:Y:S01]  /*1440*/  R2UR UR8, R0 ;  /* 0x00000000000872ca */ /* 0x002fe200000e0000 */
[----:B------:R-:W-:Y:S01]  /*1450*/  UIMAD.WIDE.U32 UR6, UR13, UR6, URZ ;  /* 0x000000060d0672a5 */ /* 0x000fe2000f8e003f */
[----:B------:R-:W-:Y:S01]  /*1460*/  PLOP3.LUT P0, PT, PT, PT, UP0, 0x80, 0x0 ;  /* 0x000000000000781c */ /* 0x000fe20003f0f008 */
[----:B------:R-:W-:Y:S01]  /*1470*/  @UP1 ULDC UR12, c[0x0][0xdb0] ;  /* 0x00036c00000c1ab9 */ /* 0x000fe20000000800 */
[----:B------:R-:W-:Y:S01]  /*1480*/  UMOV UR14, UR13 ;  /* 0x0000000d000e7c82 */ /* 0x000fe20008000000 */
[----:B------:R-:W-:-:S06]  /*1490*/  @UP1 USHF.R.U32.HI UR14, URZ, UR12, UR7 ;  /* 0x0000000c3f0e1299 */ /* 0x000fcc0008011607 */
[----:B------:R-:W-:Y:S01]  /*14a0*/  IMAD.U32 R216, RZ, RZ, UR14 ;  /* 0x0000000effd87e24 */ /* 0x000fe2000f8e00ff */
[----:B------:R-:W-:Y:S01]  /*14b0*/  UMOV UR36, UR14 ;  /* 0x0000000e00247c82 */ /* 0x000fe20008000000 */
[----:B------:R-:W-:-:S04]  /*14c0*/  ULEA.HI UR4, UR8, UR8, URZ, 0x1 ;  /* 0x0000000808047291 */ /* 0x000fc8000f8f083f */
[----:B------:R-:W-:-:S03]  /*14d0*/  ULOP3.LUT UR9, UR4, 0x1e, URZ, 0xc0, !UPT ;  /* 0x0000001e04097892 */ /* 0x000fc6000f8ec03f */
[----:B------:R-:W-:Y:S01]  /*14e0*/  @UP2 ULDC.64 UR4, c[0x0][0xdb8] ;  /* 0x00036e0000042ab9 */ /* 0x000fe20000000a00 */
[----:B------:R-:W-:Y:S02]  /*14f0*/  UIADD3 UR9, UR8, -UR9, URZ ;  /* 0x8000000908097290 */ /* 0x000fe4000fffe03f */
[----:B------:R-:W-:Y:S02]  /*1500*/  UIADD3 UR8, UR37, 0x4f, URZ ;  /* 0x0000004f25087890 */ /* 0x000fe4000fffe03f */
[----:B------:R-:W-:Y:S02]  /*1510*/  ULEA UR10, UR9, UR11, 0xd ;  /* 0x0000000b090a7291 */ /* 0x000fe4000f8e683f */
[----:B------:R-:W-:Y:S02]  /*1520*/  UIMAD.WIDE UR8, UR8, 0x66666667, URZ ;  /* 0x66666667080878a5 */ /* 0x000fe4000f8e023f */
[----:B------:R-:W-:Y:S02]  /*1530*/  UIMAD.WIDE.U32 UR6, UR14, UR4, URZ ;  /* 0x000000040e0672a5 */ /* 0x000fe4000f8e003f */
[----:B------:R-:W-:-:S02]  /*1540*/  USHF.R.U32.HI UR10, URZ, 0x4, UR10 ;  /* 0x000000043f0a7899 */ /* 0x000fc4000801160a */
[----:B------:R-:W-:Y:S01]  /*1550*/  USHF.R.U32.HI UR39, URZ, 0x1f, UR9 ;  /* 0x0000001f3f277899 */ /* 0x000fe20008011609 */
[----:B------:R-:W-:Y:S01]  /*1560*/  UMOV UR4, UR13 ;  /* 0x0000000d00047c82 */ /* 0x000fe20008000000 */
[----:B------:R-:W-:Y:S01]  /*1570*/  ULOP3.LUT UR40, UR10, 0x3fff, URZ, 0xc0, !UPT ;  /* 0x00003fff0a287892 */ /* 0x000fe2000f8ec03f */
[----:B------:R-:W-:Y:S01]  /*1580*/  IMAD.U32 R215, RZ, RZ, UR4 ;  /* 0x00000004ffd77e24 */ /* 0x000fe2000f8e00ff */
[----:B------:R-:W-:Y:S02]  /*1590*/  @UP2 USHF.R.U32.HI UR36, URZ, UR5, UR7 ;  /* 0x000000053f242299 */ /* 0x000fe40008011607 */
[----:B------:R-:W-:Y:S01]  /*15a0*/  ULEA.HI.SX32 UR39, UR9, UR39, 0x1b ;  /* 0x0000002709277291 */ /* 0x000fe2000f8fda3f */
[----:B------:R-:W-:Y:S11]  /*15b0*/  @!P0 BRA `(.L_x_130) ;  /* 0x0000000000408947 */ /* 0x000ff60003800000 */
[----:B------:R-:W-:Y:S01]  /*15c0*/  MOV R0, 0x0 ;  /* 0x0000000000007802 */ /* 0x000fe20000000f00 */
[----:B------:R-:W-:Y:S01]  /*15d0*/  ULDC.64 UR4, c[0x4][0x1b8] ;  /* 0x01006e0000047ab9 */ /* 0x000fe20000000a00 */
[----:B------:R-:W-:Y:S01]  /*15e0*/  ULDC.64 UR6, c[0x4][0x130] ;  /* 0x01004c0000067ab9 */ /* 0x000fe20000000a00 */
[----:B------:R-:W-:Y:S01]  /*15f0*/  IMAD.U32 R4, RZ, RZ, UR4 ;  /* 0x00000004ff047e24 */ /* 0x000fe2000f8e00ff */
[----:B------:R1:W2:Y:S01]  /*1600*/  LDC.64 R2, c[0x4][R0] ;  /* 0x0100000000027b82 */ /* 0x0002a20000000a00 */
[----:B------:R-:W-:Y:S01]  /*1610*/  MOV R5, UR5 ;  /* 0x0000000500057c02 */ /* 0x000fe20008000f00 */
[----:B------:R-:W-:Y:S01]  /*1620*/  ULDC.64 UR4, c[0x4][0x1c0] ;  /* 0x0100700000047ab9 */ /* 0x000fe20000000a00 */
[----:B------:R-:W-:Y:S01]  /*1630*/  IMAD.U32 R10, RZ, RZ, UR6 ;  /* 0x00000006ff0a7e24 */ /* 0x000fe2000f8e00ff */
[----:B------:R-:W-:Y:S01]  /*1640*/  MOV R11, UR7 ;  /* 0x00000007000b7c02 */ /* 0x000fe20008000f00 */
[----:B------:R-:W-:Y:S02]  /*1650*/  IMAD.U32 R6, RZ, RZ, UR4 ;  /* 0x00000004ff067e24 */ /* 0x000fe4000f8e00ff */
[----:B------:R-:W-:-:S02]  /*1660*/  IMAD.U32 R7, RZ, RZ, UR5 ;  /* 0x00000005ff077e24 */ /* 0x000fc4000f8e00ff */
[----:B------:R-:W-:Y:S02]  /*1670*/  IMAD.MOV.U32 R8, RZ, RZ, 0x70 ;  /* 0x00000070ff087424 */ /* 0x000fe400078e00ff */
[----:B------:R-:W-:Y:S02]  /*1680*/  IMAD.MOV.U32 R12, RZ, RZ, 0x1 ;  /* 0x00000001ff0c7424 */ /* 0x000fe400078e00ff */
[----:B-1----:R-:W-:-:S07]  /*1690*/  IMAD.MOV.U32 R13, RZ, RZ, RZ ;  /* 0x000000ffff0d7224 */ /* 0x002fce00078e00ff */
[----:B------:R-:W-:-:S07]  /*16a0*/  LEPC R20, `(.L_x_130) ;  /* 0x000000001014794e */ /* 0x000fce0000000000 */
[----:B--2---:R-:W-:Y:S05]  /*16b0*/  CALL.ABS.NOINC R2 ;  /* 0x0000000002007343 */ /* 0x004fea0003c00000 */
.L_x_130:
[----:B------:R-:W-:Y:S02]  /*16c0*/  R2UR UR4, R213 ;  /* 0x00000000d50472ca */ /* 0x000fe400000e0000 */
[----:B------:R-:W-:Y:S02]  /*16d0*/  R2UR UR6, R18 ;  /* 0x00000000120672ca */ /* 0x000fe400000e0000 */
[----:B------:R-:W-:-:S09]  /*16e0*/  R2UR UR5, R221 ;  /* 0x00000000dd0572ca */ /* 0x000fd200000e0000 */
[----:B------:R-:W-:-:S04]  /*16f0*/  ULOP3.LUT UR4, UR4, 0x1, URZ, 0xc0, !UPT ;  /* 0x0000000104047892 */ /* 0x000fc8000f8ec03f */
[----:B------:R-:W-:Y:S02]  /*1700*/  IMAD.U32 R2, RZ, RZ, UR5 ;  /* 0x00000005ff027e24 */ /* 0x000fe4000f8e00ff */
[----:B------:R-:W-:-:S03]  /*1710*/  MOV R0, UR4 ;  /* 0x0000000400007c02 */ /* 0x000fc60008000f00 */
[----:B------:R-:W-:Y:S02]  /*1720*/  ISETP.NE.AND P0, PT, R2, 0x3, PT ;  /* 0x000000030200780c */ /* 0x000fe40003f05270 */
[----:B------:R-:W-:-:S04]  /*1730*/  SHF.L.U32 R0, R0, 0x1f, RZ ;  /* 0x0000001f00007819 */ /* 0x000fc800000006ff */
[----:B------:R-:W1:Y:S02]  /*1740*/  SYNCS.PHASECHK.TRANS64.TRYWAIT P1, [UR6+0x38800], R0 ;  /* 0x03880000ff0075a7 */ /* 0x000e640008020146 */
[----:B-1----:R-:W-:Y:S05]  /*1750*/  @!P1 BRA `(.L_x_131) ;  /* 0x000000d8009c9947 */ /* 0x002fea0003800000 */
.L_x_223:
[----:B------:R-:W-:Y:S05]  /*1760*/  @!P0 BRA `(.L_x_132) ;  /* 0x0000000000048947 */ /* 0x000fea0003800000 */
[----:B------:R-:W-:Y:S01]  /*1770*/  BPT.TRAP 0x1 ;  /* 0x000000040000795c */ /* 0x000fe20000300000 */
.L_x_132:
        /* <DEDUP_REMOVED lines=9> */
.L_x_133:
[----:B--2---:R-:W-:Y:S05]  /*1810*/  @P1 BRA `(.L_x_134) ;  /* 0x0000000000081947 */ /* 0x004fea0003800000 */
[----:B------:R-:W2:Y:S02]  /*1820*/  SYNCS.PHASECHK.TRANS64.TRYWAIT P1, [R0+URZ+0x38830], R3 ;  /* 0x03883003000075a7 */ /* 0x000ea4000802017f */
[----:B--2---:R-:W-:Y:S05]  /*1830*/  @!P1 BRA `(.L_x_135) ;  /* 0x000000d800809947 */ /* 0x004fea0003800000 */
.L_x_134:
[----:B------:R-:W-:Y:S05]  /*1840*/  WARPSYNC.ALL ;  /* 0x0000000000007948 */ /* 0x000fea0003800000 */
[----:B------:R-:W-:Y:S01]  /*1850*/  R2UR UR4, R18 ;  /* 0x00000000120472ca */ /* 0x000fe200000e0000 */
[----:B------:R-:W-:Y:S01]  /*1860*/  ULOP3.LUT UR5, UR40, 0x10000, URZ, 0xfc, !UPT ;  /* 0x0001000028057892 */ /* 0x000fe2000f8efc3f */
[----:B------:R-:W-:Y:S01]  /*1870*/  WARPGROUP.ARRIVE ;  /* 0x00000000000079c5 */ /* 0x000fe20000000000 */
[----:B------:R-:W-:Y:S01]  /*1880*/  UMOV UR17, 0x40000040 ;  /* 0x4000004000117882 */ /* 0x000fe20000000000 */
[----:B------:R-:W-:Y:S01]  /*1890*/  UMOV UR19, 0x40000040 ;  /* 0x4000004000137882 */ /* 0x000fe20000000000 */
[----:B------:R-:W-:Y:S01]  /*18a0*/  UMOV UR9, UR17 ;  /* 0x0000001100097c82 */ /* 0x000fe20008000000 */
[----:B------:R-:W-:Y:S01]  /*18b0*/  UMOV UR11, 0x40000040 ;  /* 0x40000040000b7882 */ /* 0x000fe20000000000 */
[----:B------:R-:W-:Y:S01]  /*18c0*/  UMOV UR13, UR17 ;  /* 0x00000011000d7c82 */ /* 0x000fe20008000000 */
[----:B------:R-:W-:Y:S01]  /*18d0*/  UMOV UR16, UR5 ;  /* 0x0000000500107c82 */ /* 0x000fe20008000000 */
[----:B------:R-:W-:Y:S01]  /*18e0*/  UMOV UR15, 0x40000040 ;  /* 0x40000040000f7882 */ /* 0x000fe20000000000 */
[----:B------:R-:W-:Y:S01]  /*18f0*/  UMOV UR8, UR16 ;  /* 0x0000001000087c82 */ /* 0x000fe20008000000 */
[----:B------:R-:W-:Y:S01]  /*1900*/  UMOV UR12, UR16 ;  /* 0x00000010000c7c82 */ /* 0x000fe20008000000 */
[----:B------:R-:W-:Y:S01]  /*1910*/  IMAD.U32 R14, RZ, RZ, UR16 ;  /* 0x00000010ff0e7e24 */ /* 0x000fe2000f8e00ff */
[----:B------:R-:W-:Y:S01]  /*1920*/  UIADD3 UR4, UR4, 0x24400, URZ ;  /* 0x0002440004047890 */ /* 0x000fe2000fffe03f */
[----:B------:R-:W-:Y:S01]  /*1930*/  IMAD.U32 R15, RZ, RZ, UR17 ;  /* 0x00000011ff0f7e24 */ /* 0x000fe2000f8e00ff */
[----:B------:R-:W-:Y:S01]  /*1940*/  UMOV UR23, 0x40000040 ;  /* 0x4000004000177882 */ /* 0x000fe20000000000 */
[----:B------:R-:W-:Y:S01]  /*1950*/  UMOV UR27, 0x40000040 ;  /* 0x40000040001b7882 */ /* 0x000fe20000000000 */
[----:B------:R-:W-:Y:S01]  /*1960*/  USHF.R.U32.HI UR4, URZ, 0x4, UR4 ;  /* 0x000000043f047899 */ /* 0x000fe20008011604 */
[----:B------:R-:W-:Y:S01]  /*1970*/  MOV R4, UR39 ;  /* 0x0000002700047c02 */ /* 0x000fe20008000f00 */
[----:B------:R-:W-:Y:S01]  /*1980*/  UMOV UR31, 0x40000040 ;  /* 0x40000040001f7882 */ /* 0x000fe20000000000 */
[----:B------:R-:W-:Y:S01]  /*1990*/  UMOV UR35, 0x40000040 ;  /* 0x4000004000237882 */ /* 0x000fe20000000000 */
[----:B------:R-:W-:Y:S01]  /*19a0*/  ULOP3.LUT UR4, UR4, 0x3fff, URZ, 0xc0, !UPT ;  /* 0x00003fff04047892 */ /* 0x000fe2000f8ec03f */
[----:B------:R-:W-:Y:S01]  /*19b0*/  MOV R5, UR38 ;  /* 0x0000002600057c02 */ /* 0x000fe20008000f00 */
[----:B------:R-:W-:Y:S01]  /*19c0*/  UMOV UR43, 0x40000040 ;  /* 0x40000040002b7882 */ /* 0x000fe20000000000 */
[----:B------:R-:W-:Y:S01]  /*19d0*/  UMOV UR47, 0x40000040 ;  /* 0x40000040002f7882 */ /* 0x000fe20000000000 */
[----:B------:R-:W-:Y:S01]  /*19e0*/  ULOP3.LUT UR6, UR4, 0x10000, URZ, 0xfc, !UPT ;  /* 0x0001000004067892 */ /* 0x000fe2000f8efc3f */
[----:B------:R-:W-:Y:S01]  /*19f0*/  MOV R20, UR37 ;  /* 0x0000002500147c02 */ /* 0x000fe20008000f00 */
[----:B------:R-:W-:Y:S01]  /*1a00*/  UMOV UR51, 0x40000040 ;  /* 0x4000004000337882 */ /* 0x000fe20000000000 */
[----:B------:R-:W-:Y:S01]  /*1a10*/  UMOV UR55, 0x40000040 ;  /* 0x4000004000377882 */ /* 0x000fe20000000000 */
[----:B------:R-:W-:Y:S01]  /*1a20*/  UIMAD UR4, UR38, 0xa00, UR6 ;  /* 0x00000a00260478a4 */ /* 0x000fe2000f8e0206 */
[----:B------:R-:W-:Y:S01]  /*1a30*/  MOV R64, UR36 ;  /* 0x0000002400407c02 */ /* 0x000fe20008000f00 */
[----:B------:R-:W-:Y:S01]  /*1a40*/  UMOV UR59, 0x40000040 ;  /* 0x40000040003b7882 */ /* 0x000fe20000000000 */
[----:B------:R-:W-:Y:S01]  /*1a50*/  MOV R21, UR6 ;  /* 0x0000000600157c02 */ /* 0x000fe20008000f00 */
[----:B------:R-:W-:-:S02]  /*1a60*/  UIADD3 UR10, UR4, 0x80, URZ ;  /* 0x00000080040a7890 */ /* 0x000fc4000fffe03f */
[----:B------:R-:W-:Y:S02]  /*1a70*/  UIADD3 UR14, UR4, 0x100, URZ ;  /* 0x00000100040e7890 */ /* 0x000fe4000fffe03f */
[----:B------:R-:W-:Y:S01]  /*1a80*/  UMOV UR18, UR4 ;  /* 0x0000000400127c82 */ /* 0x000fe20008000000 */
[----:B------:R-:W-:Y:S01]  /*1a90*/  UIADD3 UR6, UR4, 0x200, URZ ;  /* 0x0000020004067890 */ /* 0x000fe2000fffe03f */
[----:B------:R-:W-:Y:S01]  /*1aa0*/  HGMMA.64x16x16.F32.BF16 R56, gdesc[UR16], RZ, !UPT, gsb0 ;  /* 0x00200000103879f0 */ /* 0x000fe2000c0018ff */
[----:B------:R-:W-:Y:S01]  /*1ab0*/  UIADD3 UR7, UR4, 0x2, URZ ;  /* 0x0000000204077890 */ /* 0x000fe2000fffe03f */
[----:B------:R-:W-:Y:S01]  /*1ac0*/  UMOV UR19, 0x40000040 ;  /* 0x4000004000137882 */ /* 0x000fe20000000000 */
[----:B------:R-:W-:Y:S02]  /*1ad0*/  UIADD3 UR22, UR4, 0x384, URZ ;  /* 0x0000038404167890 */ /* 0x000fe4000fffe03f */
[----:B------:R-:W-:-:S03]  /*1ae0*/  UIADD3 UR26, UR4, 0x386, URZ ;  /* 0x00000386041a7890 */ /* 0x000fc6000fffe03f */
[----:B------:R-:W-:Y:S01]  /*1af0*/  UMOV UR18, UR7 ;  /* 0x0000000700127c82 */ /* 0x000fe20008000000 */
[----:B------:R-:W-:Y:S02]  /*1b00*/  UIADD3 UR7, UR4, 0x4, URZ ;  /* 0x0000000404077890 */ /* 0x000fe4000fffe03f */
[----:B------:R-:W-:Y:S02]  /*1b10*/  UIADD3 UR30, UR4, 0x600, URZ ;  /* 0x00000600041e7890 */ /* 0x000fe4000fffe03f */
[----:B------:R-:W-:Y:S02]  /*1b20*/  UIADD3 UR34, UR4, 0x602, URZ ;  /* 0x0000060204227890 */ /* 0x000fe4000fffe03f */
[----:B------:R-:W-:Y:S02]  /*1b30*/  UIADD3 UR42, UR4, 0x584, URZ ;  /* 0x00000584042a7890 */ /* 0x000fe4000fffe03f */
[----:B------:R-:W-:Y:S02]  /*1b40*/  UIADD3 UR46, UR4, 0x586, URZ ;  /* 0x00000586042e7890 */ /* 0x000fe4000fffe03f */
[----:B------:R-:W-:-:S02]  /*1b50*/  UIADD3 UR50, UR4, 0x800, URZ ;  /* 0x0000080004327890 */ /* 0x000fc4000fffe03f */
[----:B------:R-:W-:Y:S02]  /*1b60*/  UIADD3 UR54, UR4, 0x802, URZ ;  /* 0x0000080204367890 */ /* 0x000fe4000fffe03f */
[----:B------:R-:W-:Y:S01]  /*1b70*/  UIADD3 UR58, UR4, 0x804, URZ ;  /* 0x00000804043a7890 */ /* 0x000fe2000fffe03f */
        /* <DEDUP_REMOVED lines=12> */
[----:B------:R-:W-:Y:S01]  /*1c40*/  UMOV UR15, 0x40000040 ;  /* 0x40000040000f7882 */ /* 0x000fe20000000000 */
[----:B------:R-:W-:Y:S02]  /*1c50*/  WARPGROUP.DEPBAR.LE gsb0, 0x0 ;  /* 0x00008000000079c5 */ /* 0x000fe40000010000 */
[----:B------:R-:W-:-:S06]  /*1c60*/  WARPGROUP.ARRIVE ;  /* 0x00000000000079c5 */ /* 0x000fcc0000000000 */
[----:B------:R-:W-:Y:S01]  /*1c70*/  HGMMA.64x16x16.F32.BF16 R32, gdesc[UR8], RZ, !UPT, gsb0 ;  /* 0x00200000082079f0 */ /* 0x000fe2000c0018ff */
[----:B------:R-:W-:Y:S01]  /*1c80*/  UMOV UR8, UR16 ;  /* 0x0000001000087c82 */ /* 0x000fe20008000000 */
[----:B------:R-:W-:Y:S01]  /*1c90*/  UMOV UR9, UR17 ;  /* 0x0000001100097c82 */ /* 0x000fe20008000000 */
[----:B------:R-:W-:Y:S01]  /*1ca0*/  UMOV UR10, UR6 ;  /* 0x00000006000a7c82 */ /* 0x000fe20008000000 */
[----:B------:R-:W-:Y:S01]  /*1cb0*/  UMOV UR11, 0x40000040 ;  /* 0x40000040000b7882 */ /* 0x000fe20000000000 */
[----:B------:R-:W-:Y:S01]  /*1cc0*/  UIADD3 UR6, UR5, 0x2, URZ ;  /* 0x0000000205067890 */ /* 0x000fe2000fffe03f */
[----:B------:R-:W-:Y:S02]  /*1cd0*/  UMOV UR17, 0x40000040 ;  /* 0x4000004000117882 */ /* 0x000fe40000000000 */
[----:B------:R-:W-:Y:S01]  /*1ce0*/  UMOV UR13, UR17 ;  /* 0x00000011000d7c82 */ /* 0x000fe20008000000 */
[----:B------:R-:W-:-:S03]  /*1cf0*/  MOV R13, UR17 ;  /* 0x00000011000d7c02 */ /* 0x000fc60008000f00 */
[----:B------:R-:W-:Y:S01]  /*1d00*/  UMOV UR16, UR6 ;  /* 0x0000000600107c82 */ /* 0x000fe20008000000 */
[----:B------:R-:W-:Y:S01]  /*1d10*/  UIADD3 UR6, UR4, 0x202, URZ ;  /* 0x0000020204067890 */ /* 0x000fe2000fffe03f */
[----:B------:R-:W-:Y:S01]  /*1d20*/  IMAD.U32 R12, RZ, RZ, UR16 ;  /* 0x00000010ff0c7e24 */ /* 0x000fe2000f8e00ff */
[----:B------:R-:W-:Y:S01]  /*1d30*/  UMOV UR12, UR16 ;  /* 0x00000010000c7c82 */ /* 0x000fe20008000000 */
        /* <DEDUP_REMOVED lines=33> */
[----:B------:R-:W-:Y:S02]  /*1f50*/  UMOV UR17, 0x40000040 ;  /* 0x4000004000117882 */ /* 0x000fe40000000000 */
[----:B------:R-:W-:Y:S01]  /*1f60*/  UMOV UR13, UR17 ;  /* 0x00000011000d7c82 */ /* 0x000fe20008000000 */
[----:B------:R-:W-:-:S03]  /*1f70*/  IMAD.U32 R11, RZ, RZ, UR17 ;  /* 0x00000011ff0b7e24 */ /* 0x000fc6000f8e00ff */
[----:B------:R-:W-:Y:S01]  /*1f80*/  UMOV UR16, UR6 ;  /* 0x0000000600107c82 */ /* 0x000fe20008000000 */
[----:B------:R-:W-:Y:S01]  /*1f90*/  UIADD3 UR6, UR4, 0x204, URZ ;  /* 0x0000020404067890 */ /* 0x000fe2000fffe03f */
[----:B------:R-:W-:Y:S01]  /*1fa0*/  IMAD.U32 R10, RZ, RZ, UR16 ;  /* 0x00000010ff0a7e24 */ /* 0x000fe2000f8e00ff */
[----:B------:R-:W-:Y:S01]  /*1fb0*/  UMOV UR12, UR16 ;  /* 0x00000010000c7c82 */ /* 0x000fe20008000000 */
        /* <DEDUP_REMOVED lines=77> */
[----:B------:R-:W-:Y:S01]  /*2490*/  UMOV UR9, 0x40000040 ;  /* 0x4000004000097882 */ /* 0x000fe20000000000 */
[----:B------:R-:W-:Y:S01]  /*24a0*/  UMOV UR11, 0x40000040 ;  /* 0x40000040000b7882 */ /* 0x000fe20000000000 */
[----:B------:R-:W-:Y:S02]  /*24b0*/  UMOV UR13, UR9 ;  /* 0x00000009000d7c82 */ /* 0x000fe40008000000 */
[----:B------:R-:W-:Y:S01]  /*24c0*/  UMOV UR12, UR8 ;  /* 0x00000008000c7c82 */ /* 0x000fe20008000000 */
[----:B------:R-:W-:Y:S02]  /*24d0*/  MOV R2, UR9 ;  /* 0x0000000900027c02 */ /* 0x000fe40008000f00 */
[----:B-12---:R-:W-:Y:S01]  /*24e0*/  MOV R3, UR8 ;  /* 0x0000000800037c02 */ /* 0x006fe20008000f00 */
        /* <DEDUP_REMOVED lines=29> */
[----:B------:R-:W-:Y:S01]  /*26c0*/  UMOV UR9, 0x40000040 ;  /* 0x4000004000097882 */ /* 0x000fe20000000000 */
[----:B------:R-:W-:Y:S01]  /*26d0*/  UMOV UR11, 0x40000040 ;  /* 0x40000040000b7882 */ /* 0x000fe20000000000 */
[----:B------:R-:W-:Y:S01]  /*26e0*/  UMOV UR37, UR9 ;  /* 0x0000000900257c82 */ /* 0x000fe20008000000 */
[----:B------:R-:W-:Y:S01]  /*26f0*/  IMAD.U32 R7, RZ, RZ, UR9 ;  /* 0x00000009ff077e24 */ /* 0x000fe2000f8e00ff */
        /* <DEDUP_REMOVED lines=29> */
[----:B------:R-:W-:Y:S02]  /*28d0*/  UMOV UR15, UR9 ;  /* 0x00000009000f7c82 */ /* 0x000fe40008000000 */
        /* <DEDUP_REMOVED lines=217> */
[----:B------:R-:W-:-:S07]  /*3670*/  UIADD3 UR5, UR5, 0xc06, URZ ;  /* 0x00000c0605057890 */ /* 0x000fce000fffe03f */
[----:B------:R-:W-:Y:S01]  /*3680*/  UMOV UR8, UR5 ;  /* 0x0000000500087c82 */ /* 0x000fe20008000000 */
[----:B------:R-:W-:Y:S01]  /*3690*/  UIADD3 UR5, UR4, 0x806, URZ ;  /* 0x0000080604057890 */ /* 0x000fe2000fffe03f */
[----:B------:R-:W-:Y:S01]  /*36a0*/  IMAD.U32 R6, RZ, RZ, UR8 ;  /* 0x00000008ff067e24 */ /* 0x000fe2000f8e00ff */
[----:B------:R-:W-:Y:S01]  /*36b0*/  UMOV UR36, UR8 ;  /* 0x0000000800247c82 */ /* 0x000fe20008000000 */
[----:B------:R-:W-:-:S04]  /*36c0*/  UMOV UR14, UR8 ;  /* 0x00000008000e7c82 */ /* 0x000fc80008000000 */
[----:B------:R-:W-:Y:S01]  /*36d0*/  UMOV UR38, UR5 ;  /* 0x0000000500267c82 */ /* 0x000fe20008000000 */
        /* <DEDUP_REMOVED lines=33> */
[----:B------:R-:W-:Y:S01]  /*38f0*/  UMOV UR7, 0x40000040 ;  /* 0x4000004000077882 */ /* 0x000fe20000000000 */
[----:B------:R-:W-:Y:S02]  /*3900*/  WARPGROUP.DEPBAR.LE gsb0, 0x0 ;  /* 0x00008000000079c5 */ /* 0x000fe40000010000 */
[----:B------:R-:W-:-:S06]  /*3910*/  WARPGROUP.ARRIVE ;  /* 0x00000000000079c5 */ /* 0x000fcc0000000000 */
[----:B------:R-:W-:Y:S01]  /*3920*/  HGMMA.64x16x16.F32.BF16 R32, gdesc[UR52], R32, gsb0 ;  /* 0x00200000342079f0 */ /* 0x000fe20008001820 */
[----:B------:R-:W-:Y:S01]  /*3930*/  UMOV UR54, UR6 ;  /* 0x0000000600367c82 */ /* 0x000fe20008000000 */
[----:B------:R-:W-:Y:S01]  /*3940*/  UMOV UR55, 0x40000040 ;  /* 0x4000004000377882 */ /* 0x000fe20000000000 */
[----:B------:R-:W-:-:S07]  /*3950*/  UIADD3 UR6, UR4, 0x786, URZ ;  /* 0x0000078604067890 */ /* 0x000fce000fffe03f */
[----:B------:R-:W-:Y:S01]  /*3960*/  UMOV UR10, UR6 ;  /* 0x00000006000a7c82 */ /* 0x000fe20008000000 */
        /* <DEDUP_REMOVED lines=8> */
[----:B------:R-:W-:Y:S02]  /*39f0*/  R2UR UR9, R2 ;  /* 0x00000000020972ca */ /* 0x000fe400000e0000 */
[----:B------:R-:W-:Y:S01]  /*3a00*/  UMOV UR4, UR14 ;  /* 0x0000000e00047c82 */ /* 0x000fe20008000000 */
[----:B------:R-:W-:Y:S01]  /*3a10*/  R2UR UR8, R3 ;  /* 0x00000000030872ca */ /* 0x000fe200000e0000 */
[----:B------:R-:W-:Y:S02]  /*3a20*/  WARPGROUP.DEPBAR.LE gsb0, 0x0 ;  /* 0x00008000000079c5 */ /* 0x000fe40000010000 */
[----:B------:R-:W-:-:S06]  /*3a30*/  WARPGROUP.ARRIVE ;  /* 0x00000000000079c5 */ /* 0x000fcc0000000000 */
[----:B------:R-:W-:Y:S01]  /*3a40*/  HGMMA.64x16x16.F32.BF16 R48, gdesc[UR36], R48, gsb0 ;  /* 0x00200000243079f0 */ /* 0x000fe20008001830 */
[----:B------:R-:W-:Y:S02]  /*3a50*/  R2UR UR39, R4 ;  /* 0x00000000042772ca */ /* 0x000fe400000e0000 */
[----:B------:R-:W-:Y:S02]  /*3a60*/  R2UR UR38, R5 ;  /* 0x00000000052672ca */ /* 0x000fe400000e0000 */
[----:B------:R-:W-:Y:S02]  /*3a70*/  R2UR UR37, R20 ;  /* 0x00000000142572ca */ /* 0x000fe400000e0000 */
[----:B------:R-:W-:Y:S01]  /*3a80*/  R2UR UR36, R64 ;  /* 0x00000000402472ca */ /* 0x000fe200000e0000 */
        /* <DEDUP_REMOVED lines=16> */
.L_x_136:
[----:B------:R-:W-:Y:S01]  /*3b90*/  ULDC UR4, c[0x0][0x9d8] ;  /* 0x0002760000047ab9 */ /* 0x000fe20000000800 */
[----:B------:R-:W-:Y:S01]  /*3ba0*/  MOV R3, UR39 ;  /* 0x0000002700037c02 */ /* 0x000fe20008000f00 */
[----:B------:R-:W-:Y:S01]  /*3bb0*/  FMUL.FTZ R56, R56, UR4 ;  /* 0x0000000438387c20 */ /* 0x000fe20008410000 */
[----:B------:R-:W-:Y:S01]  /*3bc0*/  FMUL.FTZ R57, R57, UR4 ;  /* 0x0000000439397c20 */ /* 0x000fe20008410000 */
[----:B------:R-:W-:Y:S01]  /*3bd0*/  FMUL.FTZ R60, R60, UR4 ;  /* 0x000000043c3c7c20 */ /* 0x000fe20008410000 */
[----:B------:R-:W-:Y:S01]  /*3be0*/  FMUL.FTZ R61, R61, UR4 ;  /* 0x000000043d3d7c20 */ /* 0x000fe20008410000 */
[----:B------:R-:W-:Y:S01]  /*3bf0*/  VIADD R2, R220, UR37 ;  /* 0x00000025dc027c36 */ /* 0x000fe20008000000 */
[----:B------:R-:W2:Y:S01]  /*3c00*/  LDL R66, [R1+0x4] ;  /* 0x0000040001427983 */ /* 0x000ea20000100800 */
[----:B------:R-:W1:Y:S01]  /*3c10*/  MUFU.TANH R56, R56 ;  /* 0x0000003800387308 */ /* 0x000e620000002400 */
[----:B------:R-:W-:Y:S01]  /*3c20*/  FMUL.FTZ R48, R48, UR4 ;  /* 0x0000000430307c20 */ /* 0x000fe20008410000 */
[----:B------:R-:W-:-:S02]  /*3c30*/  IMAD R2, R3, -0x50, R2 ;  /* 0xffffffb003027824 */ /* 0x000fc400078e0202 */
[----:B------:R-:W-:Y:S01]  /*3c40*/  FMUL.FTZ R58, R58, UR4 ;  /* 0x000000043a3a7c20 */ /* 0x000fe20008410000 */
[----:B------:R-:W-:Y:S01]  /*3c50*/  FMUL.FTZ R49, R49, UR4 ;  /* 0x0000000431317c20 */ /* 0x000fe20008410000 */
[----:B------:R-:W-:Y:S01]  /*3c60*/  FMUL.FTZ R59, R59, UR4 ;  /* 0x000000043b3b7c20 */ /* 0x000fe20008410000 */
[----:B------:R-:W-:Y:S01]  /*3c70*/  FMUL.FTZ R52, R52, UR4 ;  /* 0x0000000434347c20 */ /* 0x000fe20008410000 */
[C---:B------:R-:W-:Y:S01]  /*3c80*/  ISETP.GT.AND P2, PT, R2.reuse, RZ, PT ;  /* 0x000000ff0200720c */ /* 0x040fe20003f44270 */
[----:B------:R-:W3:Y:S01]  /*3c90*/  MUFU.TANH R57, R57 ;  /* 0x0000003900397308 */ /* 0x000ee20000002400 */
[----:B------:R-:W-:Y:S01]  /*3ca0*/  ISETP.GT.AND P1, PT, R2, 0x1, PT ;  /* 0x000000010200780c */ /* 0x000fe20003f24270 */
[----:B------:R-:W-:Y:S01]  /*3cb0*/  FMUL.FTZ R62, R62, UR4 ;  /* 0x000000043e3e7c20 */ /* 0x000fe20008410000 */
[C---:B------:R-:W-:Y:S01]  /*3cc0*/  ISETP.GT.AND P6, PT, R2.reuse, 0x8, PT ;  /* 0x000000080200780c */ /* 0x040fe20003fc4270 */
[----:B------:R-:W-:Y:S01]  /*3cd0*/  FMUL.FTZ R53, R53, UR4 ;  /* 0x0000000435357c20 */ /* 0x000fe20008410000 */
[----:B------:R-:W-:Y:S01]  /*3ce0*/  FMUL.FTZ R63, R63, UR4 ;  /* 0x000000043f3f7c20 */ /* 0x000fe20008410000 */
[----:B------:R-:W-:Y:S01]  /*3cf0*/  ISETP.GT.AND P5, PT, R2, 0x9, PT ;  /* 0x000000090200780c */ /* 0x000fe20003fa4270 */
[----:B------:R-:W-:Y:S01]  /*3d00*/  FMUL.FTZ R40, R40, UR4 ;  /* 0x0000000428287c20 */ /* 0x000fe20008410000 */
[----:B------:R-:W4:Y:S01]  /*3d10*/  MUFU.TANH R60, R60 ;  /* 0x0000003c003c7308 */ /* 0x000f220000002400 */
[----:B-1----:R-:W-:Y:S01]  /*3d20*/  FSEL R56, R56, -INF , P2 ;  /* 0xff80000038387808 */ /* 0x002fe20001000000 */
[----:B------:R-:W-:Y:S01]  /*3d30*/  FMUL.FTZ R50, R50, UR4 ;  /* 0x0000000432327c20 */ /* 0x000fe20008410000 */
[C---:B------:R-:W-:Y:S01]  /*3d40*/  ISETP.GT.AND P4, PT, R2.reuse, 0x10, PT ;  /* 0x000000100200780c */ /* 0x040fe20003f84270 */
[----:B------:R-:W-:Y:S01]  /*3d50*/  FMUL.FTZ R41, R41, UR4 ;  /* 0x0000000429297c20 */ /* 0x000fe20008410000 */
[----:B------:R-:W-:Y:S01]  /*3d60*/  FMUL.FTZ R51, R51, UR4 ;  /* 0x0000000433337c20 */ /* 0x000fe20008410000 */
[----:B------:R-:W-:Y:S01]  /*3d70*/  ISETP.GT.AND P3, PT, R2, 0x11, PT ;  /* 0x000000110200780c */ /* 0x000fe20003f64270 */
[----:B------:R-:W-:Y:S01]  /*3d80*/  FMUL.FTZ R44, R44, UR4 ;  /* 0x000000042c2c7c20 */ /* 0x000fe20008410000 */
[----:B------:R-:W1:Y:S01]  /*3d90*/  MUFU.TANH R61, R61 ;  /* 0x0000003d003d7308 */ /* 0x000e620000002400 */
[----:B---3--:R-:W-:Y:S01]  /*3da0*/  FSEL R57, R57, -INF , P1 ;  /* 0xff80000039397808 */ /* 0x008fe20000800000 */
[----:B------:R-:W-:Y:S01]  /*3db0*/  FMUL.FTZ R54, R54, UR4 ;  /* 0x0000000436367c20 */ /* 0x000fe20008410000 */
[----:B------:R-:W-:Y:S01]  /*3dc0*/  FMUL.FTZ R45, R45, UR4 ;  /* 0x000000042d2d7c20 */ /* 0x000fe20008410000 */
[----:B------:R-:W-:Y:S01]  /*3dd0*/  FMUL.FTZ R55, R55, UR4 ;  /* 0x0000000437377c20 */ /* 0x000fe20008410000 */
[----:B------:R-:W-:Y:S01]  /*3de0*/  FMNMX.FTZ R3, R56, R57, !PT ;  /* 0x0000003938037209 */ /* 0x000fe20007810000 */
[----:B------:R-:W-:Y:S01]  /*3df0*/  FMUL.FTZ R32, R32, UR4 ;  /* 0x0000000420207c20 */ /* 0x000fe20008410000 */
[----:B------:R-:W-:Y:S01]  /*3e00*/  FMUL.FTZ R42, R42, UR4 ;  /* 0x000000042a2a7c20 */ /* 0x000fe20008410000 */
[----:B------:R-:W3:Y:S01]  /*3e10*/  MUFU.TANH R48, R48 ;  /* 0x0000003000307308 */ /* 0x000ee20000002400 */
[----:B----4-:R-:W-:Y:S01]  /*3e20*/  FSEL R60, R60, -INF , P6 ;  /* 0xff8000003c3c7808 */ /* 0x010fe20003000000 */
[----:B------:R-:W-:Y:S01]  /*3e30*/  FMUL.FTZ R33, R33, UR4 ;  /* 0x0000000421217c20 */ /* 0x000fe20008410000 */
[----:B------:R-:W-:Y:S01]  /*3e40*/  FMUL.FTZ R43, R43, UR4 ;  /* 0x000000042b2b7c20 */ /* 0x000fe20008410000 */
[----:B------:R-:W-:Y:S01]  /*3e50*/  FMUL.FTZ R36, R36, UR4 ;  /* 0x0000000424247c20 */ /* 0x000fe20008410000 */
[----:B------:R-:W-:Y:S01]  /*3e60*/  FMNMX.FTZ R4, R60, R3, !PT ;  /* 0x000000033c047209 */ /* 0x000fe20007810000 */
[----:B------:R-:W-:Y:S01]  /*3e70*/  FMUL.FTZ R46, R46, UR4 ;  /* 0x000000042e2e7c20 */ /* 0x000fe20008410000 */
[----:B------:R-:W-:Y:S01]  /*3e80*/  FMUL.FTZ R37, R37, UR4 ;  /* 0x0000000425257c20 */ /* 0x000fe20008410000 */
[----:B------:R-:W4:Y:S01]  /*3e90*/  MUFU.TANH R58, R58 ;  /* 0x0000003a003a7308 */ /* 0x000f220000002400 */
[----:B-1----:R-:W-:Y:S01]  /*3ea0*/  FSEL R61, R61, -INF , P5 ;  /* 0xff8000003d3d7808 */ /* 0x002fe20002800000 */
[----:B------:R-:W-:Y:S01]  /*3eb0*/  FMUL.FTZ R47, R47, UR4 ;  /* 0x000000042f2f7c20 */ /* 0x000fe20008410000 */
[----:B------:R-:W-:Y:S01]  /*3ec0*/  FMUL.FTZ R24, R24, UR4 ;  /* 0x0000000418187c20 */ /* 0x000fe20008410000 */
[----:B------:R-:W-:Y:S01]  /*3ed0*/  FMUL.FTZ R34, R34, UR4 ;  /* 0x0000000422227c20 */ /* 0x000fe20008410000 */
[----:B------:R-:W-:Y:S01]  /*3ee0*/  FMNMX.FTZ R3, R61, R4, !PT ;  /* 0x000000043d037209 */ /* 0x000fe20007810000 */
[----:B------:R-:W-:Y:S01]  /*3ef0*/  FMUL.FTZ R25, R25, UR4 ;  /* 0x0000000419197c20 */ /* 0x000fe20008410000 */
        /* <DEDUP_REMOVED lines=12> */
[----:B------:R-:W-:Y:S01]  /*3fc0*/  ISETP.GT.AND P2, PT, R2, 0x18, PT ;  /* 0x000000180200780c */ /* 0x000fe20003f44270 */
[----:B------:R-:W-:Y:S01]  /*3fd0*/  FMUL.FTZ R30, R30, UR4 ;  /* 0x000000041e1e7c20 */ /* 0x000fe20008410000 */
[----:B------:R-:W-:Y:S01]  /*3fe0*/  FMUL.FTZ R31, R31, UR4 ;  /* 0x000000041f1f7c20 */ /* 0x000fe20008410000 */
[----:B------:R-:W-:Y:S01]  /*3ff0*/  ULDC UR5, c[0x0][0x988] ;  /* 0x0002620000057ab9 */ /* 0x000fe20000000800 */
[----:B------:R-:W-:Y:S01]  /*4000*/  P2R R64, PR, RZ, 0x1 ;  /* 0x00000001ff407803 */ /* 0x000fe20000000000 */
[----:B------:R-:W4:Y:S01]  /*4010*/  MUFU.TANH R52, R52 ;  /* 0x0000003400347308 */ /* 0x000f220000002400 */
[----:B-1----:R-:W-:Y:S01]  /*4020*/  FSEL R49, R49, -INF , P3 ;  /* 0xff80000031317808 */ /* 0x002fe20001800000 */
[----:B------:R-:W-:Y:S01]  /*4030*/  UISETP.GE.AND UP0, UPT, UR37, 0x51, UPT ;  /* 0x000000512500788c */ /* 0x000fe2000bf06270 */
[----:B------:R-:W-:-:S02]  /*4040*/  CS2R R150, SRZ ;  /* 0x0000000000967805 */ /* 0x000fc4000001ff00 */
[----:B------:R-:W-:Y:S02]  /*4050*/  CS2R R148, SRZ ;  /* 0x0000000000947805 */ /* 0x000fe4000001ff00 */
[----:B------:R-:W-:Y:S02]  /*4060*/  FMNMX.FTZ R3, R49, R4, !PT ;  /* 0x0000000431037209 */ /* 0x000fe40007810000 */
[----:B------:R-:W-:Y:S02]  /*4070*/  CS2R R146, SRZ ;  /* 0x0000000000927805 */ /* 0x000fe4000001ff00 */
[----:B------:R-:W-:Y:S01]  /*4080*/  CS2R R144, SRZ ;  /* 0x0000000000907805 */ /* 0x000fe2000001ff00 */
[----:B------:R-:W1:Y:S01]  /*4090*/  MUFU.TANH R62, R62 ;  /* 0x0000003e003e7308 */ /* 0x000e620000002400 */
[----:B---3--:R-:W-:Y:S02]  /*40a0*/  FSEL R59, R59, -INF , P1 ;  /* 0xff8000003b3b7808 */ /* 0x008fe40000800000 */
[----:B------:R-:W-:-:S02]  /*40b0*/  CS2R R142, SRZ ;  /* 0x00000000008e7805 */ /* 0x000fc4000001ff00 */
[----:B------:R-:W-:Y:S02]  /*40c0*/  ISETP.GT.AND P1, PT, R2, 0x19, PT ;  /* 0x000000190200780c */ /* 0x000fe40003f24270 */
[----:B------:R-:W-:Y:S02]  /*40d0*/  CS2R R140, SRZ ;  /* 0x00000000008c7805 */ /* 0x000fe4000001ff00 */
[----:B------:R-:W-:Y:S02]  /*40e0*/  CS2R R138, SRZ ;  /* 0x00000000008a7805 */ /* 0x000fe4000001ff00 */
[----:B------:R-:W-:Y:S02]  /*40f0*/  CS2R R136, SRZ ;  /* 0x0000000000887805 */ /* 0x000fe4000001ff00 */
[----:B------:R-:W-:Y:S01]  /*4100*/  CS2R R134, SRZ ;  /* 0x0000000000867805 */ /* 0x000fe2000001ff00 */
[----:B------:R-:W3:Y:S01]  /*4110*/  MUFU.TANH R53, R53 ;  /* 0x0000003500357308 */ /* 0x000ee20000002400 */
[----:B----4-:R-:W-:-:S02]  /*4120*/  FSEL R52, R52, -INF , P2 ;  /* 0xff80000034347808 */ /* 0x010fc40001000000 */
[----:B------:R-:W-:Y:S02]  /*4130*/  CS2R R132, SRZ ;  /* 0x0000000000847805 */ /* 0x000fe4000001ff00 */
[----:B------:R-:W-:Y:S02]  /*4140*/  CS2R R130, SRZ ;  /* 0x0000000000827805 */ /* 0x000fe4000001ff00 */
[----:B------:R-:W-:Y:S02]  /*4150*/  CS2R R128, SRZ ;  /* 0x0000000000807805 */ /* 0x000fe4000001ff00 */
[----:B------:R-:W-:Y:S02]  /*4160*/  FMNMX.FTZ R4, R52, R3, !PT ;  /* 0x0000000334047209 */ /* 0x000fe40007810000 */
[----:B------:R-:W-:Y:S02]  /*4170*/  CS2R R126, SRZ ;  /* 0x00000000007e7805 */ /* 0x000fe4000001ff00 */
[----:B------:R-:W-:Y:S01]  /*4180*/  CS2R R124, SRZ ;  /* 0x00000000007c7805 */ /* 0x000fe2000001ff00 */
[----:B------:R-:W4:Y:S01]  /*4190*/  MUFU.TANH R63, R63 ;  /* 0x0000003f003f7308 */ /* 0x000f220000002400 */
[----:B-1----:R-:W-:-:S02]  /*41a0*/  FSEL R62, R62, -INF , P6 ;  /* 0xff8000003e3e7808 */ /* 0x002fc40003000000 */
[----:B------:R-:W-:Y:S02]  /*41b0*/  CS2R R122, SRZ ;  /* 0x00000000007a7805 */ /* 0x000fe4000001ff00 */
[----:B------:R-:W-:Y:S02]  /*41c0*/  ISETP.GT.AND P6, PT, R2, 0x20, PT ;  /* 0x000000200200780c */ /* 0x000fe40003fc4270 */
[----:B------:R-:W-:Y:S02]  /*41d0*/  CS2R R120, SRZ ;  /* 0x0000000000787805 */ /* 0x000fe4000001ff00 */
[----:B------:R-:W-:Y:S02]  /*41e0*/  CS2R R118, SRZ ;  /* 0x0000000000767805 */ /* 0x000fe4000001ff00 */
[----:B------:R-:W-:Y:S02]  /*41f0*/  CS2R R116, SRZ ;  /* 0x0000000000747805 */ /* 0x000fe4000001ff00 */
[----:B------:R-:W-:Y:S01]  /*4200*/  CS2R R114, SRZ ;  /* 0x0000000000727805 */ /* 0x000fe2000001ff00 */
[----:B------:R-:W1:Y:S01]  /*4210*/  MUFU.TANH R40, R40 ;  /* 0x0000002800287308 */ /* 0x000e620000002400 */
[----:B---3--:R-:W-:-:S02]  /*4220*/  FSEL R53, R53, -INF , P1 ;  /* 0xff80000035357808 */ /* 0x008fc40000800000 */
[----:B------:R-:W-:Y:S02]  /*4230*/  CS2R R112, SRZ ;  /* 0x0000000000707805 */ /* 0x000fe4000001ff00 */
[----:B------:R-:W-:Y:S02]  /*4240*/  CS2R R110, SRZ ;  /* 0x00000000006e7805 */ /* 0x000fe4000001ff00 */
[----:B------:R-:W-:Y:S02]  /*4250*/  CS2R R108, SRZ ;  /* 0x00000000006c7805 */ /* 0x000fe4000001ff00 */
[----:B------:R-:W-:Y:S02]  /*4260*/  FMNMX.FTZ R3, R53, R4, !PT ;  /* 0x0000000435037209 */ /* 0x000fe40007810000 */
[----:B------:R-:W-:Y:S02]  /*4270*/  CS2R R106, SRZ ;  /* 0x00000000006a7805 */ /* 0x000fe4000001ff00 */
[----:B------:R-:W-:Y:S01]  /*4280*/  CS2R R104, SRZ ;  /* 0x0000000000687805 */ /* 0x000fe2000001ff00 */
[----:B------:R-:W3:Y:S01]  /*4290*/  MUFU.TANH R50, R50 ;  /* 0x0000003200327308 */ /* 0x000ee20000002400 */
[----:B----4-:R-:W-:-:S02]  /*42a0*/  FSEL R63, R63, -INF , P5 ;  /* 0xff8000003f3f7808 */ /* 0x010fc40002800000 */
[----:B------:R-:W-:Y:S02]  /*42b0*/  CS2R R102, SRZ ;  /* 0x0000000000667805 */ /* 0x000fe4000001ff00 */
[----:B------:R-:W-:Y:S02]  /*42c0*/  ISETP.GT.AND P5, PT, R2, 0x21, PT ;  /* 0x000000210200780c */ /* 0x000fe40003fa4270 */
[----:B------:R-:W-:Y:S02]  /*42d0*/  CS2R R100, SRZ ;  /* 0x0000000000647805 */ /* 0x000fe4000001ff00 */
[----:B------:R-:W-:Y:S02]  /*42e0*/  CS2R R98, SRZ ;  /* 0x0000000000627805 */ /* 0x000fe4000001ff00 */
[----:B------:R-:W-:Y:S02]  /*42f0*/  CS2R R96, SRZ ;  /* 0x0000000000607805 */ /* 0x000fe4000001ff00 */
[----:B------:R-:W-:Y:S01]  /*4300*/  CS2R R94, SRZ ;  /* 0x00000000005e7805 */ /* 0x000fe2000001ff00 */
[----:B------:R-:W4:Y:S01]  /*4310*/  MUFU.TANH R41, R41 ;  /* 0x0000002900297308 */ /* 0x000f220000002400 */
[----:B-1----:R-:W-:-:S02]  /*4320*/  FSEL R40, R40, -INF , P6 ;  /* 0xff80000028287808 */ /* 0x002fc40003000000 */
[----:B------:R-:W-:Y:S02]  /*4330*/  CS2R R92, SRZ ;  /* 0x00000000005c7805 */ /* 0x000fe4000001ff00 */
[----:B------:R-:W-:Y:S02]  /*4340*/  CS2R R90, SRZ ;  /* 0x00000000005a7805 */ /* 0x000fe4000001ff00 */
[----:B------:R-:W-:Y:S02]  /*4350*/  CS2R R88, SRZ ;  /* 0x0000000000587805 */ /* 0x000fe4000001ff00 */
[----:B------:R-:W-:Y:S02]  /*4360*/  FMNMX.FTZ R4, R40, R3, !PT ;  /* 0x0000000328047209 */ /* 0x000fe40007810000 */
[----:B------:R-:W-:Y:S02]  /*4370*/  CS2R R86, SRZ ;  /* 0x0000000000567805 */ /* 0x000fe4000001ff00 */
[----:B------:R-:W-:Y:S01]  /*4380*/  CS2R R84, SRZ ;  /* 0x0000000000547805 */ /* 0x000fe2000001ff00 */
[----:B------:R-:W1:Y:S01]  /*4390*/  MUFU.TANH R51, R51 ;  /* 0x0000003300337308 */ /* 0x000e620000002400 */
[----:B---3--:R-:W-:-:S02]  /*43a0*/  FSEL R50, R50, -INF , P4 ;  /* 0xff80000032327808 */ /* 0x008fc40002000000 */
[----:B------:R-:W-:Y:S02]  /*43b0*/  CS2R R82, SRZ ;  /* 0x0000000000527805 */ /* 0x000fe4000001ff00 */
        /* <DEDUP_REMOVED lines=10> */
[----:B------:R-:W-:Y:S01]  /*4460*/  FMNMX.FTZ R3, R41, R4, !PT ;  /* 0x0000000429037209 */ /* 0x000fe20007810000 */
[----:B------:R-:W4:Y:S01]  /*4470*/  MUFU.TANH R54, R54 ;  /* 0x0000003600367308 */ /* 0x000f220000002400 */
[----:B-1----:R-:W-:Y:S02]  /*4480*/  FSEL R51, R51, -INF , P3 ;  /* 0xff80000033337808 */ /* 0x002fe40001800000 */
[----:B------:R-:W-:-:S05]  /*4490*/  ISETP.GT.AND P3, PT, R2, 0x29, PT ;  /* 0x000000290200780c */ /* 0x000fca0003f64270 */
[----:B------:R-:W1:Y:S01]  /*44a0*/  MUFU.TANH R45, R45 ;  /* 0x0000002d002d7308 */ /* 0x000e620000002400 */
[----:B---3--:R-:W-:-:S04]  /*44b0*/  FSEL R44, R44, -INF , P4 ;  /* 0xff8000002c2c7808 */ /* 0x008fc80002000000 */
[----:B------:R-:W-:-:S03]  /*44c0*/  FMNMX.FTZ R4, R44, R3, !PT ;  /* 0x000000032c047209 */ /* 0x000fc60007810000 */
[----:B------:R-:W3:Y:S01]  /*44d0*/  MUFU.TANH R55, R55 ;  /* 0x0000003700377308 */ /* 0x000ee20000002400 */
[----:B----4-:R-:W-:Y:S02]  /*44e0*/  FSEL R54, R54, -INF , P2 ;  /* 0xff80000036367808 */ /* 0x010fe40001000000 */
[----:B------:R-:W-:-:S05]  /*44f0*/  ISETP.GT.AND P2, PT, R2, 0x30, PT ;  /* 0x000000300200780c */ /* 0x000fca0003f44270 */
[----:B------:R-:W4:Y:S01]  /*4500*/  MUFU.TANH R32, R32 ;  /* 0x0000002000207308 */ /* 0x000f220000002400 */
[----:B-1----:R-:W-:-:S04]  /*4510*/  FSEL R45, R45, -INF , P3 ;  /* 0xff8000002d2d7808 */ /* 0x002fc80001800000 */
[----:B------:R-:W-:-:S03]  /*4520*/  FMNMX.FTZ R3, R45, R4, !PT ;  /* 0x000000042d037209 */ /* 0x000fc60007810000 */
[----:B------:R-:W1:Y:S01]  /*4530*/  MUFU.TANH R42, R42 ;  /* 0x0000002a002a7308 */ /* 0x000e620000002400 */
[----:B---3--:R-:W-:Y:S02]  /*4540*/  FSEL R55, R55, -INF , P1 ;  /* 0xff80000037377808 */ /* 0x008fe40000800000 */
[----:B------:R-:W-:-:S05]  /*4550*/  ISETP.GT.AND P1, PT, R2, 0x31, PT ;  /* 0x000000310200780c */ /* 0x000fca0003f24270 */
[----:B------:R-:W3:Y:S01]  /*4560*/  MUFU.TANH R33, R33 ;  /* 0x0000002100217308 */ /* 0x000ee20000002400 */
[----:B----4-:R-:W-:-:S04]  /*4570*/  FSEL R32, R32, -INF , P2 ;  /* 0xff80000020207808 */ /* 0x010fc80001000000 */
[----:B------:R-:W-:-:S03]  /*4580*/  FMNMX.FTZ R4, R32, R3, !PT ;  /* 0x0000000320047209 */ /* 0x000fc60007810000 */
        /* <DEDUP_REMOVED lines=37> */
[----:B-1----:R-:W-:-:S04]  /*47e0*/  FSEL R29, R29, -INF , P1 ;  /* 0xff8000001d1d7808 */ /* 0x002fc80000800000 */
[----:B------:R-:W-:-:S03]  /*47f0*/  FMNMX.FTZ R2, R29, R2, !PT ;  /* 0x000000021d027209 */ /* 0x000fc60007810000 */
[----:B------:R-:W1:Y:S01]  /*4800*/  MUFU.TANH R26, R26 ;  /* 0x0000001a001a7308 */ /* 0x000e620000002400 */
[----:B---3--:R-:W-:Y:S01]  /*4810*/  FSEL R38, R38, -INF , P6 ;  /* 0xff80000026267808 */ /* 0x008fe20003000000 */
[----:B------:R-:W3:Y:S06]  /*4820*/  SHFL.BFLY PT, R3, R2, 0x2, 0x1f ;  /* 0x0c401f0002037f89 */ /* 0x000eec00000e0000 */
[----:B------:R-:W5:Y:S01]  /*4830*/  MUFU.TANH R27, R27 ;  /* 0x0000001b001b7308 */ /* 0x000f620000002400 */
[----:B----4-:R-:W-:-:S07]  /*4840*/  FSEL R39, R39, -INF , P5 ;  /* 0xff80000027277808 */ /* 0x010fce0002800000 */
[----:B------:R-:W4:Y:S01]  /*4850*/  MUFU.TANH R30, R30 ;  /* 0x0000001e001e7308 */ /* 0x000f220000002400 */
[----:B-1----:R-:W-:-:S07]  /*4860*/  FSEL R26, R26, -INF , P4 ;  /* 0xff8000001a1a7808 */ /* 0x002fce0002000000 */
[----:B------:R-:W1:Y:S01]  /*4870*/  MUFU.TANH R31, R31 ;  /* 0x0000001f001f7308 */ /* 0x000e620000002400 */
[----:B-----5:R-:W-:Y:S02]  /*4880*/  FSEL R27, R27, -INF , P3 ;  /* 0xff8000001b1b7808 */ /* 0x020fe40001800000 */
[----:B---3--:R-:W-:-:S05]  /*4890*/  FMNMX.FTZ R3, R2, R3, !PT ;  /* 0x0000000302037209 */ /* 0x008fca0007810000 */
[----:B------:R-:W3:Y:S01]  /*48a0*/  SHFL.BFLY PT, R4, R3, 0x1, 0x1f ;  /* 0x0c201f0003047f89 */ /* 0x000ee200000e0000 */
[----:B----4-:R-:W-:Y:S02]  /*48b0*/  FSEL R30, R30, -INF , P2 ;  /* 0xff8000001e1e7808 */ /* 0x010fe40001000000 */
[----:B-1----:R-:W-:Y:S02]  /*48c0*/  FSEL R31, R31, -INF , P1 ;  /* 0xff8000001f1f7808 */ /* 0x002fe40000800000 */
[----:B---3--:R-:W-:Y:S02]  /*48d0*/  FMNMX.FTZ R4, R3, R4, !PT ;  /* 0x0000000403047209 */ /* 0x008fe40007810000 */
[----:B------:R-:W-:Y:S02]  /*48e0*/  FMNMX.FTZ R3, R58, R59, !PT ;  /* 0x0000003b3a037209 */ /* 0x000fe40007810000 */
[C---:B------:R-:W-:Y:S01]  /*48f0*/  FSETP.NEU.FTZ.AND P0, PT, R4.reuse, -INF , PT ;  /* 0xff8000000400780b */ /* 0x040fe20003f1d000 */
[----:B------:R-:W-:Y:S01]  /*4900*/  FMUL.FTZ R5, R4, UR5 ;  /* 0x0000000504057c20 */ /* 0x000fe20008410000 */
[----:B------:R-:W-:-:S04]  /*4910*/  FMNMX.FTZ R2, R62, R3, !PT ;  /* 0x000000033e027209 */ /* 0x000fc80007810000 */
[----:B------:R-:W-:Y:S02]  /*4920*/  FMNMX.FTZ R3, R63, R2, !PT ;  /* 0x000000023f037209 */ /* 0x000fe40007810000 */
[----:B------:R-:W-:Y:S02]  /*4930*/  FSEL R20, R5, RZ, P0 ;  /* 0x000000ff05147208 */ /* 0x000fe40000000000 */
[----:B------:R-:W-:Y:S02]  /*4940*/  FMNMX.FTZ R2, R50, R3, !PT ;  /* 0x0000000332027209 */ /* 0x000fe40007810000 */
[----:B------:R-:W-:Y:S01]  /*4950*/  ISETP.NE.AND P0, PT, R64, RZ, PT ;  /* 0x000000ff4000720c */ /* 0x000fe20003f05270 */
[--C-:B------:R-:W-:Y:S01]  /*4960*/  FFMA.FTZ R56, R56, UR5, -R20.reuse ;  /* 0x0000000538387c23 */ /* 0x100fe20008010814 */
[----:B------:R-:W-:Y:S01]  /*4970*/  FMNMX.FTZ R3, R51, R2, !PT ;  /* 0x0000000233037209 */ /* 0x000fe20007810000 */
[--C-:B------:R-:W-:Y:S01]  /*4980*/  FFMA.FTZ R57, R57, UR5, -R20.reuse ;  /* 0x0000000539397c23 */ /* 0x100fe20008010814 */
[--C-:B------:R-:W-:Y:S01]  /*4990*/  FFMA.FTZ R60, R60, UR5, -R20.reuse ;  /* 0x000000053c3c7c23 */ /* 0x100fe20008010814 */
[--C-:B------:R-:W-:Y:S01]  /*49a0*/  FFMA.FTZ R61, R61, UR5, -R20.reuse ;  /* 0x000000053d3d7c23 */ /* 0x100fe20008010814 */
[----:B------:R-:W-:Y:S01]  /*49b0*/  FMNMX.FTZ R2, R54, R3, !PT ;  /* 0x0000000336027209 */ /* 0x000fe20007810000 */
[----:B------:R-:W-:Y:S01]  /*49c0*/  MUFU.EX2 R56, R56 ;  /* 0x0000003800387308 */ /* 0x000fe20000000800 */
[--C-:B------:R-:W-:Y:S01]  /*49d0*/  FFMA.FTZ R48, R48, UR5, -R20.reuse ;  /* 0x0000000530307c23 */ /* 0x100fe20008010814 */
[--C-:B------:R-:W-:Y:S01]  /*49e0*/  FFMA.FTZ R49, R49, UR5, -R20.reuse ;  /* 0x0000000531317c23 */ /* 0x100fe20008010814 */
[----:B------:R-:W-:Y:S01]  /*49f0*/  FMNMX.FTZ R3, R55, R2, !PT ;  /* 0x0000000237037209 */ /* 0x000fe20007810000 */
[--C-:B------:R-:W-:Y:S01]  /*4a00*/  FFMA.FTZ R52, R52, UR5, -R20.reuse ;  /* 0x0000000534347c23 */ /* 0x100fe20008010814 */
[--C-:B------:R-:W-:Y:S01]  /*4a10*/  FFMA.FTZ R53, R53, UR5, -R20.reuse ;  /* 0x0000000535357c23 */ /* 0x100fe20008010814 */
[--C-:B------:R-:W-:Y:S01]  /*4a20*/  FFMA.FTZ R40, R40, UR5, -R20.reuse ;  /* 0x0000000528287c23 */ /* 0x100fe20008010814 */
[----:B------:R-:W-:Y:S01]  /*4a30*/  FMNMX.FTZ R2, R42, R3, !PT ;  /* 0x000000032a027209 */ /* 0x000fe20007810000 */
[----:B------:R-:W1:Y:S01]  /*4a40*/  MUFU.EX2 R57, R57 ;  /* 0x0000003900397308 */ /* 0x000e620000000800 */
[--C-:B------:R-:W-:Y:S01]  /*4a50*/  FFMA.FTZ R41, R41, UR5, -R20.reuse ;  /* 0x0000000529297c23 */ /* 0x100fe20008010814 */
        /* <DEDUP_REMOVED lines=14> */
[----:B------:R-:W3:Y:S01]  /*4b40*/  MUFU.EX2 R61, R61 ;  /* 0x0000003d003d7308 */ /* 0x000ee20000000800 */
[----:B------:R-:W-:Y:S01]  /*4b50*/  FFMA.FTZ R20, R29, UR5, -R20 ;  /* 0x000000051d147c23 */ /* 0x000fe20008010814 */
[----:B-1----:R-:W-:Y:S01]  /*4b60*/  FADD.FTZ R29, R56, R57 ;  /* 0x00000039381d7221 */ /* 0x002fe20000010000 */
[----:B------:R-:W-:-:S02]  /*4b70*/  FMNMX.FTZ R3, R35, R2, !PT ;  /* 0x0000000223037209 */ /* 0x000fc40007810000 */
[----:B------:R-:W-:Y:S02]  /*4b80*/  F2FP.BF16.F32.PACK_AB R208, R57, R56 ;  /* 0x0000003839d0723e */ /* 0x000fe400000010ff */
[----:B------:R-:W-:Y:S02]  /*4b90*/  CS2R R56, SRZ ;  /* 0x0000000000387805 */ /* 0x000fe4000001ff00 */
[----:B------:R-:W-:Y:S01]  /*4ba0*/  FMNMX.FTZ R2, R38, R3, !PT ;  /* 0x0000000326027209 */ /* 0x000fe20007810000 */
[----:B------:R-:W-:Y:S03]  /*4bb0*/  MUFU.EX2 R48, R48 ;  /* 0x0000003000307308 */ /* 0x000fe60000000800 */
[----:B------:R-:W-:-:S04]  /*4bc0*/  FMNMX.FTZ R3, R39, R2, !PT ;  /* 0x0000000227037209 */ /* 0x000fc80007810000 */
[----:B------:R-:W-:Y:S01]  /*4bd0*/  FMNMX.FTZ R2, R26, R3, !PT ;  /* 0x000000031a027209 */ /* 0x000fe20007810000 */
[----:B------:R-:W1:Y:S01]  /*4be0*/  MUFU.EX2 R49, R49 ;  /* 0x0000003100317308 */ /* 0x000e620000000800 */
[----:B---3--:R-:W-:Y:S02]  /*4bf0*/  F2FP.BF16.F32.PACK_AB R210, R61, R60 ;  /* 0x0000003c3dd2723e */ /* 0x008fe400000010ff */
[----:B------:R-:W-:-:S04]  /*4c00*/  FMNMX.FTZ R3, R27, R2, !PT ;  /* 0x000000021b037209 */ /* 0x000fc80007810000 */
[----:B------:R-:W-:Y:S01]  /*4c10*/  FMNMX.FTZ R2, R30, R3, !PT ;  /* 0x000000031e027209 */ /* 0x000fe20007810000 */
[----:B------:R-:W-:Y:S03]  /*4c20*/  MUFU.EX2 R52, R52 ;  /* 0x0000003400347308 */ /* 0x000fe60000000800 */
[----:B------:R-:W-:-:S05]  /*4c30*/  FMNMX.FTZ R2, R31, R2, !PT ;  /* 0x000000021f027209 */ /* 0x000fca0007810000 */
[----:B------:R-:W3:Y:S01]  /*4c40*/  SHFL.BFLY PT, R3, R2, 0x2, 0x1f ;  /* 0x0c401f0002037f89 */ /* 0x000ee200000e0000 */
[----:B------:R-:W4:Y:S01]  /*4c50*/  MUFU.EX2 R53, R53 ;  /* 0x0000003500357308 */ /* 0x000f220000000800 */
[----:B-1----:R-:W-:-:S07]  /*4c60*/  F2FP.BF16.F32.PACK_AB R204, R49, R48 ;  /* 0x0000003031cc723e */ /* 0x002fce00000010ff */
[----:B------:R-:W-:Y:S08]  /*4c70*/  MUFU.EX2 R40, R40 ;  /* 0x0000002800287308 */ /* 0x000ff00000000800 */
[----:B------:R-:W1:Y:S01]  /*4c80*/  MUFU.EX2 R41, R41 ;  /* 0x0000002900297308 */ /* 0x000e620000000800 */
[----:B----4-:R-:W-:Y:S02]  /*4c90*/  F2FP.BF16.F32.PACK_AB R206, R53, R52 ;  /* 0x0000003435ce723e */ /* 0x010fe400000010ff */
[----:B---3--:R-:W-:-:S05]  /*4ca0*/  FMNMX.FTZ R5, R2, R3, !PT ;  /* 0x0000000302057209 */ /* 0x008fca0007810000 */
[----:B------:R-:W-:Y:S01]  /*4cb0*/  MUFU.EX2 R44, R44 ;  /* 0x0000002c002c7308 */ /* 0x000fe20000000800 */
[----:B------:R-:W3:Y:S07]  /*4cc0*/  SHFL.BFLY PT, R2, R5, 0x1, 0x1f ;  /* 0x0c201f0005027f89 */ /* 0x000eee00000e0000 */
[----:B------:R-:W4:Y:S01]  /*4cd0*/  MUFU.EX2 R45, R45 ;  /* 0x0000002d002d7308 */ /* 0x000f220000000800 */
[----:B-1----:R-:W-:-:S07]  /*4ce0*/  F2FP.BF16.F32.PACK_AB R200, R41, R40 ;  /* 0x0000002829c8723e */ /* 0x002fce00000010ff */
[----:B------:R-:W-:Y:S08]  /*4cf0*/  MUFU.EX2 R32, R32 ;  /* 0x0000002000207308 */ /* 0x000ff00000000800 */
[----:B------:R-:W-:Y:S01]  /*4d00*/  MUFU.EX2 R33, R33 ;  /* 0x0000002100217308 */ /* 0x000fe20000000800 */
[----:B----4-:R-:W-:Y:S02]  /*4d10*/  F2FP.BF16.F32.PACK_AB R202, R45, R44 ;  /* 0x0000002c2dca723e */ /* 0x010fe400000010ff */
[----:B---3--:R-:W-:-:S04]  /*4d20*/  FMNMX.FTZ R3, R5, R2, !PT ;  /* 0x0000000205037209 */ /* 0x008fc80007810000 */
[C---:B------:R-:W-:Y:S01]  /*4d30*/  FSETP.NEU.FTZ.AND P1, PT, R3.reuse, -INF , PT ;  /* 0xff8000000300780b */ /* 0x040fe20003f3d000 */
[----:B------:R-:W-:Y:S01]  /*4d40*/  FMUL.FTZ R2, R3, UR5 ;  /* 0x0000000503027c20 */ /* 0x000fe20008410000 */
[----:B------:R1:W-:Y:S04]  /*4d50*/  MUFU.EX2 R5, R20 ;  /* 0x0000001400057308 */ /* 0x0003e80000000800 */
[----:B------:R-:W-:Y:S02]  /*4d60*/  FSEL R2, R2, RZ, P1 ;  /* 0x000000ff02027208 */ /* 0x000fe40000800000 */
[----:B------:R-:W-:Y:S02]  /*4d70*/  ISETP.NE.AND P1, PT, R23, RZ, PT ;  /* 0x000000ff1700720c */ /* 0x000fe40003f25270 */
[----:B------:R-:W-:Y:S01]  /*4d80*/  MUFU.EX2 R36, R36 ;  /* 0x0000002400247308 */ /* 0x000fe20000000800 */
[--C-:B------:R-:W-:Y:S01]  /*4d90*/  FFMA.FTZ R58, R58, UR5, -R2.reuse ;  /* 0x000000053a3a7c23 */ /* 0x100fe20008010802 */
[--C-:B------:R-:W-:Y:S01]  /*4da0*/  FFMA.FTZ R59, R59, UR5, -R2.reuse ;  /* 0x000000053b3b7c23 */ /* 0x100fe20008010802 */
[--C-:B------:R-:W-:Y:S01]  /*4db0*/  FFMA.FTZ R62, R62, UR5, -R2.reuse ;  /* 0x000000053e3e7c23 */ /* 0x100fe20008010802 */
[--C-:B------:R-:W-:Y:S01]  /*4dc0*/  FFMA.FTZ R63, R63, UR5, -R2.reuse ;  /* 0x000000053f3f7c23 */ /* 0x100fe20008010802 */
[--C-:B------:R-:W-:Y:S01]  /*4dd0*/  FFMA.FTZ R50, R50, UR5, -R2.reuse ;  /* 0x0000000532327c23 */ /* 0x100fe20008010802 */
[----:B-1----:R-:W-:Y:S01]  /*4de0*/  FADD.FTZ R20, R60, R29 ;  /* 0x0000001d3c147221 */ /* 0x002fe20000010000 */
[--C-:B------:R-:W-:Y:S01]  /*4df0*/  FFMA.FTZ R51, R51, UR5, -R2.reuse ;  /* 0x0000000533337c23 */ /* 0x100fe20008010802 */
[----:B------:R-:W-:Y:S01]  /*4e00*/  MUFU.EX2 R58, R58 ;  /* 0x0000003a003a7308 */ /* 0x000fe20000000800 */
[----:B------:R-:W-:Y:S01]  /*4e10*/  FFMA.FTZ R54, R54, UR5, -R2 ;  /* 0x0000000536367c23 */ /* 0x000fe20008010802 */
[----:B------:R-:W-:Y:S01]  /*4e20*/  FADD.FTZ R29, R61, R20 ;  /* 0x000000143d1d7221 */ /* 0x000fe20000010000 */
[--C-:B------:R-:W-:Y:S01]  /*4e30*/  FFMA.FTZ R55, R55, UR5, -R2.reuse ;  /* 0x0000000537377c23 */ /* 0x100fe20008010802 */
[--C-:B------:R-:W-:Y:S01]  /*4e40*/  FFMA.FTZ R42, R42, UR5, -R2.reuse ;  /* 0x000000052a2a7c23 */ /* 0x100fe20008010802 */
[--C-:B------:R-:W-:Y:S01]  /*4e50*/  FFMA.FTZ R43, R43, UR5, -R2.reuse ;  /* 0x000000052b2b7c23 */ /* 0x100fe20008010802 */
[----:B------:R-:W-:Y:S01]  /*4e60*/  FADD.FTZ R20, R48, R29 ;  /* 0x0000001d30147221 */ /* 0x000fe20000010000 */
[----:B------:R-:W-:Y:S01]  /*4e70*/  FFMA.FTZ R46, R46, UR5, -R2 ;  /* 0x000000052e2e7c23 */ /* 0x000fe20008010802 */
[----:B------:R-:W1:Y:S01]  /*4e80*/  MUFU.EX2 R59, R59 ;  /* 0x0000003b003b7308 */ /* 0x000e620000000800 */
[----:B------:R-:W-:-:S02]  /*4e90*/  @P1 VIADD R0, R0, 0x38840 ;  /* 0x0003884000001836 */ /* 0x000fc40000000000 */
[----:B------:R-:W-:Y:S01]  /*4ea0*/  FADD.FTZ R65, R49, R20 ;  /* 0x0000001431417221 */ /* 0x000fe20000010000 */
[--C-:B------:R-:W-:Y:S01]  /*4eb0*/  FFMA.FTZ R47, R47, UR5, -R2.reuse ;  /* 0x000000052f2f7c23 */ /* 0x100fe20008010802 */
[--C-:B------:R-:W-:Y:S01]  /*4ec0*/  FFMA.FTZ R34, R34, UR5, -R2.reuse ;  /* 0x0000000522227c23 */ /* 0x100fe20008010802 */
[----:B------:R-:W-:Y:S01]  /*4ed0*/  FFMA.FTZ R35, R35, UR5, -R2 ;  /* 0x0000000523237c23 */ /* 0x000fe20008010802 */
[----:B------:R-:W-:Y:S01]  /*4ee0*/  FADD.FTZ R64, R52, R65 ;  /* 0x0000004134407221 */ /* 0x000fe20000010000 */
[----:B--2---:R-:W-:Y:S01]  /*4ef0*/  @P1 PRMT R0, R66, 0x654, R0 ;  /* 0x0000065442001816 */ /* 0x004fe20000000000 */
[----:B------:R-:W2:Y:S01]  /*4f00*/  MUFU.EX2 R62, R62 ;  /* 0x0000003e003e7308 */ /* 0x000ea20000000800 */
[----:B------:R-:W-:Y:S01]  /*4f10*/  FFMA.FTZ R38, R38, UR5, -R2 ;  /* 0x0000000526267c23 */ /* 0x000fe20008010802 */
[----:B------:R-:W-:Y:S01]  /*4f20*/  FADD.FTZ R65, R53, R64 ;  /* 0x0000004035417221 */ /* 0x000fe20000010000 */
[----:B------:R3:W-:Y:S01]  /*4f30*/  @P1 SYNCS.ARRIVE.TRANS64.RED.A1T0 RZ, [R0+URZ], RZ ;  /* 0x000000ff00ff19a7 */ /* 0x0007e2000810043f */
[--C-:B------:R-:W-:Y:S01]  /*4f40*/  FFMA.FTZ R39, R39, UR5, -R2.reuse ;  /* 0x0000000527277c23 */ /* 0x100fe20008010802 */
[--C-:B------:R-:W-:Y:S01]  /*4f50*/  FFMA.FTZ R26, R26, UR5, -R2.reuse ;  /* 0x000000051a1a7c23 */ /* 0x100fe20008010802 */
[----:B------:R-:W-:Y:S01]  /*4f60*/  FADD.FTZ R64, R40, R65 ;  /* 0x0000004128407221 */ /* 0x000fe20000010000 */
[----:B------:R-:W-:Y:S01]  /*4f70*/  FFMA.FTZ R27, R27, UR5, -R2 ;  /* 0x000000051b1b7c23 */ /* 0x000fe20008010802 */
[----:B------:R-:W4:Y:S01]  /*4f80*/  MUFU.EX2 R63, R63 ;  /* 0x0000003f003f7308 */ /* 0x000f220000000800 */
[----:B-1----:R-:W-:Y:S01]  /*4f90*/  FADD.FTZ R29, R58, R59 ;  /* 0x0000003b3a1d7221 */ /* 0x002fe20000010000 */
[----:B------:R-:W-:Y:S01]  /*4fa0*/  FADD.FTZ R65, R41, R64 ;  /* 0x0000004029417221 */ /* 0x000fe20000010000 */
[--C-:B------:R-:W-:Y:S01]  /*4fb0*/  FFMA.FTZ R30, R30, UR5, -R2.reuse ;  /* 0x000000051e1e7c23 */ /* 0x100fe20008010802 */
[----:B------:R-:W-:Y:S01]  /*4fc0*/  FFMA.FTZ R2, R31, UR5, -R2 ;  /* 0x000000051f027c23 */ /* 0x000fe20008010802 */
[----:B------:R-:W-:Y:S01]  /*4fd0*/  PLOP3.LUT P1, PT, PT, PT, UP0, 0x80, 0x0 ;  /* 0x000000000000781c */ /* 0x000fe20003f2f008 */
[----:B---3--:R-:W-:Y:S01]  /*4fe0*/  FADD.FTZ R0, R44, R65 ;  /* 0x000000412c007221 */ /* 0x008fe20000010000 */
[----:B------:R-:W-:Y:S01]  /*4ff0*/  F2FP.BF16.F32.PACK_AB R196, R33, R32 ;  /* 0x0000002021c4723e */ /* 0x000fe200000010ff */
[----:B------:R-:W1:Y:S01]  /*5000*/  MUFU.EX2 R50, R50 ;  /* 0x0000003200327308 */ /* 0x000e620000000800 */
[----:B--2---:R-:W-:Y:S01]  /*5010*/  FADD.FTZ R20, R62, R29 ;  /* 0x0000001d3e147221 */ /* 0x004fe20000010000 */
[----:B------:R-:W-:Y:S01]  /*5020*/  FADD.FTZ R65, R45, R0 ;  /* 0x000000002d417221 */ /* 0x000fe20000010000 */
[----:B------:R-:W-:-:S02]  /*5030*/  F2FP.BF16.F32.PACK_AB R209, R59, R58 ;  /* 0x0000003a3bd1723e */ /* 0x000fc400000010ff */
[----:B------:R-:W-:Y:S02]  /*5040*/  CS2R R66, SRZ ;  /* 0x0000000000427805 */ /* 0x000fe4000001ff00 */
[----:B------:R-:W-:Y:S02]  /*5050*/  CS2R R60, SRZ ;  /* 0x00000000003c7805 */ /* 0x000fe4000001ff00 */
[----:B------:R-:W-:Y:S02]  /*5060*/  CS2R R58, SRZ ;  /* 0x00000000003a7805 */ /* 0x000fe4000001ff00 */
[----:B------:R-:W-:Y:S01]  /*5070*/  CS2R R52, SRZ ;  /* 0x0000000000347805 */ /* 0x000fe2000001ff00 */
[----:B------:R-:W2:Y:S01]  /*5080*/  MUFU.EX2 R51, R51 ;  /* 0x0000003300337308 */ /* 0x000ea20000000800 */
[C---:B----4-:R-:W-:Y:S01]  /*5090*/  FADD.FTZ R29, R63.reuse, R20 ;  /* 0x000000143f1d7221 */ /* 0x050fe20000010000 */
[----:B------:R-:W-:Y:S02]  /*50a0*/  F2FP.BF16.F32.PACK_AB R211, R63, R62 ;  /* 0x0000003e3fd3723e */ /* 0x000fe400000010ff */
[----:B------:R-:W-:-:S02]  /*50b0*/  CS2R R62, SRZ ;  /* 0x00000000003e7805 */ /* 0x000fc4000001ff00 */
[----:B------:R-:W-:Y:S02]  /*50c0*/  CS2R R48, SRZ ;  /* 0x0000000000307805 */ /* 0x000fe4000001ff00 */
[----:B------:R-:W-:Y:S02]  /*50d0*/  CS2R R44, SRZ ;  /* 0x00000000002c7805 */ /* 0x000fe4000001ff00 */
[----:B------:R-:W-:Y:S01]  /*50e0*/  CS2R R40, SRZ ;  /* 0x0000000000287805 */ /* 0x000fe2000001ff00 */
[----:B------:R-:W3:Y:S01]  /*50f0*/  MUFU.EX2 R54, R54 ;  /* 0x0000003600367308 */ /* 0x000ee20000000800 */
[----:B-1----:R-:W-:-:S07]  /*5100*/  FADD.FTZ R20, R50, R29 ;  /* 0x0000001d32147221 */ /* 0x002fce0000010000 */
[----:B------:R-:W1:Y:S01]  /*5110*/  MUFU.EX2 R55, R55 ;  /* 0x0000003700377308 */ /* 0x000e620000000800 */
[C---:B--2---:R-:W-:Y:S01]  /*5120*/  FADD.FTZ R29, R51.reuse, R20 ;  /* 0x00000014331d7221 */ /* 0x044fe20000010000 */
[----:B------:R-:W-:Y:S02]  /*5130*/  F2FP.BF16.F32.PACK_AB R205, R51, R50 ;  /* 0x0000003233cd723e */ /* 0x000fe400000010ff */
[----:B------:R-:W-:-:S04]  /*5140*/  CS2R R50, SRZ ;  /* 0x0000000000327805 */ /* 0x000fc8000001ff00 */
[----:B------:R-:W2:Y:S01]  /*5150*/  MUFU.EX2 R42, R42 ;  /* 0x0000002a002a7308 */ /* 0x000ea20000000800 */
[----:B---3--:R-:W-:-:S07]  /*5160*/  FADD.FTZ R20, R54, R29 ;  /* 0x0000001d36147221 */ /* 0x008fce0000010000 */
[----:B------:R-:W3:Y:S01]  /*5170*/  MUFU.EX2 R43, R43 ;  /* 0x0000002b002b7308 */ /* 0x000ee20000000800 */
[C---:B-1----:R-:W-:Y:S01]  /*5180*/  FADD.FTZ R29, R55.reuse, R20 ;  /* 0x00000014371d7221 */ /* 0x042fe20000010000 */
[----:B------:R-:W-:Y:S01]  /*5190*/  FADD.FTZ R20, R32, R65 ;  /* 0x0000004120147221 */ /* 0x000fe20000010000 */
[----:B------:R-:W-:Y:S02]  /*51a0*/  F2FP.BF16.F32.PACK_AB R207, R55, R54 ;  /* 0x0000003637cf723e */ /* 0x000fe400000010ff */
[----:B------:R-:W-:Y:S02]  /*51b0*/  CS2R R64, SRZ ;  /* 0x0000000000407805 */ /* 0x000fe4000001ff00 */
[----:B------:R-:W-:Y:S01]  /*51c0*/  CS2R R54, SRZ ;  /* 0x0000000000367805 */ /* 0x000fe2000001ff00 */
[----:B------:R-:W-:Y:S01]  /*51d0*/  FADD.FTZ R31, R33, R20 ;  /* 0x00000014211f7221 */ /* 0x000fe20000010000 */
[----:B------:R-:W-:Y:S01]  /*51e0*/  CS2R R32, SRZ ;  /* 0x0000000000207805 */ /* 0x000fe2000001ff00 */
[----:B------:R-:W1:Y:S01]  /*51f0*/  MUFU.EX2 R46, R46 ;  /* 0x0000002e002e7308 */ /* 0x000e620000000800 */
[----:B--2---:R-:W-:Y:S01]  /*5200*/  FADD.FTZ R0, R42, R29 ;  /* 0x0000001d2a007221 */ /* 0x004fe20000010000 */
[----:B------:R-:W-:-:S06]  /*5210*/  FADD.FTZ R20, R36, R31 ;  /* 0x0000001f24147221 */ /* 0x000fcc0000010000 */
[----:B------:R-:W2:Y:S01]  /*5220*/  MUFU.EX2 R47, R47 ;  /* 0x0000002f002f7308 */ /* 0x000ea20000000800 */
[C---:B---3--:R-:W-:Y:S01]  /*5230*/  FADD.FTZ R29, R43.reuse, R0 ;  /* 0x000000002b1d7221 */ /* 0x048fe20000010000 */
[----:B------:R-:W-:Y:S02]  /*5240*/  F2FP.BF16.F32.PACK_AB R201, R43, R42 ;  /* 0x0000002a2bc9723e */ /* 0x000fe400000010ff */
[----:B------:R-:W-:-:S04]  /*5250*/  CS2R R42, SRZ ;  /* 0x00000000002a7805 */ /* 0x000fc8000001ff00 */
        /* <DEDUP_REMOVED lines=10> */
[----:B------:R-:W-:Y:S02]  /*5300*/  F2FP.BF16.F32.PACK_AB R198, R37, R36 ;  /* 0x0000002425c6723e */ /* 0x000fe400000010ff */
[----:B------:R-:W-:-:S04]  /*5310*/  CS2R R36, SRZ ;  /* 0x0000000000247805 */ /* 0x000fc8000001ff00 */
[----:B------:R-:W1:Y:S01]  /*5320*/  MUFU.EX2 R38, R38 ;  /* 0x0000002600267308 */ /* 0x000e620000000800 */
[C---:B--2---:R-:W-:Y:S01]  /*5330*/  FADD.FTZ R29, R35.reuse, R0 ;  /* 0x00000000231d7221 */ /* 0x044fe20000010000 */
[----:B------:R-:W-:Y:S02]  /*5340*/  F2FP.BF16.F32.PACK_AB R197, R35, R34 ;  /* 0x0000002223c5723e */ /* 0x000fe400000010ff */
[----:B------:R-:W-:-:S04]  /*5350*/  CS2R R34, SRZ ;  /* 0x0000000000227805 */ /* 0x000fc8000001ff00 */
[----:B------:R-:W2:Y:S01]  /*5360*/  MUFU.EX2 R25, R25 ;  /* 0x0000001900197308 */ /* 0x000ea20000000800 */
[----:B---3--:R-:W-:-:S07]  /*5370*/  FADD.FTZ R20, R24, R31 ;  /* 0x0000001f18147221 */ /* 0x008fce0000010000 */
[----:B------:R-:W3:Y:S01]  /*5380*/  MUFU.EX2 R39, R39 ;  /* 0x0000002700277308 */ /* 0x000ee20000000800 */
[----:B-1----:R-:W-:-:S07]  /*5390*/  FADD.FTZ R0, R38, R29 ;  /* 0x0000001d26007221 */ /* 0x002fce0000010000 */
[----:B------:R-:W1:Y:S01]  /*53a0*/  MUFU.EX2 R28, R28 ;  /* 0x0000001c001c7308 */ /* 0x000e620000000800 */
[C---:B--2---:R-:W-:Y:S01]  /*53b0*/  FADD.FTZ R31, R25.reuse, R20 ;  /* 0x00000014191f7221 */ /* 0x044fe20000010000 */
[----:B------:R-:W-:Y:S02]  /*53c0*/  F2FP.BF16.F32.PACK_AB R192, R25, R24 ;  /* 0x0000001819c0723e */ /* 0x000fe400000010ff */
[----:B------:R-:W-:-:S04]  /*53d0*/  CS2R R24, SRZ ;  /* 0x0000000000187805 */ /* 0x000fc8000001ff00 */
[----:B------:R-:W2:Y:S01]  /*53e0*/  MUFU.EX2 R26, R26 ;  /* 0x0000001a001a7308 */ /* 0x000ea20000000800 */
[C---:B---3--:R-:W-:Y:S01]  /*53f0*/  FADD.FTZ R29, R39.reuse, R0 ;  /* 0x00000000271d7221 */ /* 0x048fe20000010000 */
[----:B------:R-:W-:Y:S02]  /*5400*/  F2FP.BF16.F32.PACK_AB R199, R39, R38 ;  /* 0x0000002627c7723e */ /* 0x000fe400000010ff */
[----:B------:R-:W-:-:S04]  /*5410*/  CS2R R38, SRZ ;  /* 0x0000000000267805 */ /* 0x000fc8000001ff00 */
[----:B------:R-:W3:Y:S01]  /*5420*/  MUFU.EX2 R27, R27 ;  /* 0x0000001b001b7308 */ /* 0x000ee20000000800 */
[----:B-1----:R-:W-:Y:S01]  /*5430*/  FADD.FTZ R20, R28, R31 ;  /* 0x0000001f1c147221 */ /* 0x002fe20000010000 */
[----:B------:R-:W-:-:S03]  /*5440*/  F2FP.BF16.F32.PACK_AB R194, R5, R28 ;  /* 0x0000001c05c2723e */ /* 0x000fc600000010ff */
[----:B------:R-:W-:-:S03]  /*5450*/  FADD.FTZ R20, R5, R20 ;  /* 0x0000001405147221 */ /* 0x000fc60000010000 */
[----:B------:R-:W1:Y:S01]  /*5460*/  MUFU.EX2 R30, R30 ;  /* 0x0000001e001e7308 */ /* 0x000e620000000800 */
[----:B--2---:R-:W-:Y:S01]  /*5470*/  FADD.FTZ R0, R26, R29 ;  /* 0x0000001d1a007221 */ /* 0x004fe20000010000 */
[----:B------:R-:W-:-:S06]  /*5480*/  CS2R R28, SRZ ;  /* 0x00000000001c7805 */ /* 0x000fcc000001ff00 */
[----:B------:R2:W4:Y:S01]  /*5490*/  MUFU.EX2 R195, R2 ;  /* 0x0000000200c37308 */ /* 0x0005220000000800 */
[C---:B---3--:R-:W-:Y:S01]  /*54a0*/  FADD.FTZ R5, R27.reuse, R0 ;  /* 0x000000001b057221 */ /* 0x048fe20000010000 */
[----:B------:R-:W-:Y:S02]  /*54b0*/  F2FP.BF16.F32.PACK_AB R193, R27, R26 ;  /* 0x0000001a1bc1723e */ /* 0x000fe400000010ff */
[----:B------:R-:W-:Y:S01]  /*54c0*/  CS2R R26, SRZ ;  /* 0x00000000001a7805 */ /* 0x000fe2000001ff00 */
[----:B-1----:R-:W-:Y:S01]  /*54d0*/  FADD.FTZ R0, R30, R5 ;  /* 0x000000051e007221 */ /* 0x002fe20000010000 */
[----:B--2---:R-:W-:-:S03]  /*54e0*/  IMAD.MOV.U32 R2, RZ, RZ, 0x3f800000 ;  /* 0x3f800000ff027424 */ /* 0x004fc600078e00ff */
[C---:B----4-:R-:W-:Y:S01]  /*54f0*/  FADD.FTZ R5, R195.reuse, R0 ;  /* 0x00000000c3057221 */ /* 0x050fe20000010000 */
[----:B------:R-:W-:Y:S01]  /*5500*/  F2FP.BF16.F32.PACK_AB R195, R195, R30 ;  /* 0x0000001ec3c3723e */ /* 0x000fe200000010ff */
[----:B------:R-:W-:Y:S01]  /*5510*/  IMAD.MOV.U32 R0, RZ, RZ, 0x3f800000 ;  /* 0x3f800000ff007424 */ /* 0x000fe200078e00ff */
[----:B------:R-:W-:Y:S01]  /*5520*/  CS2R R30, SRZ ;  /* 0x00000000001e7805 */ /* 0x000fe2000001ff00 */
[----:B------:R-:W-:Y:S06]  /*5530*/  @!P1 BRA `(.L_x_137) ;  /* 0x0000003c001c9947 */ /* 0x000fec0003800000 */
[----:B------:R-:W-:Y:S01]  /*5540*/  R2UR UR61, R19 ;  /* 0x00000000133d72ca */ /* 0x000fe200000e0000 */
[----:B------:R-:W-:Y:S01]  /*5550*/  UIADD3 UR4, UR39, -0x2, URZ ;  /* 0xfffffffe27047890 */ /* 0x000fe2000fffe03f */
[----:B------:R-:W-:Y:S01]  /*5560*/  MOV R222, R3 ;  /* 0x0000000300de7202 */ /* 0x000fe20000000f00 */
[----:B------:R-:W-:Y:S01]  /*5570*/  IMAD.MOV.U32 R223, RZ, RZ, R4 ;  /* 0x000000ffffdf7224 */ /* 0x000fe200078e0004 */
[----:B------:R-:W-:Y:S01]  /*5580*/  MOV R151, RZ ;  /* 0x000000ff00977202 */ /* 0x000fe20000000f00 */
[----:B------:R-:W-:Y:S01]  /*5590*/  IMAD.MOV.U32 R0, RZ, RZ, 0x3f800000 ;  /* 0x3f800000ff007424 */ /* 0x000fe200078e00ff */
[----:B------:R-:W-:Y:S01]  /*55a0*/  UMOV UR39, UR38 ;  /* 0x0000002600277c82 */ /* 0x000fe20008000000 */
[----:B------:R-:W-:Y:S01]  /*55b0*/  IMAD.U32 R224, RZ, RZ, UR4 ;  /* 0x00000004ffe07e24 */ /* 0x000fe2000f8e00ff */
[----:B------:R-:W-:-:S07]  /*55c0*/  ULDC UR37, c[0x0][0x9d8] ;  /* 0x0002760000257ab9 */ /* 0x000fce0000000800 */
.L_x_148:
        /* <DEDUP_REMOVED lines=8> */
.L_x_138:
        /* <DEDUP_REMOVED lines=8> */
.L_x_139:
[----:B--2---:R-:W-:Y:S05]  /*56d0*/  @P1 BRA `(.L_x_140) ;  /* 0x0000000000081947 */ /* 0x004fea0003800000 */
[----:B------:R-:W2:Y:S02]  /*56e0*/  SYNCS.PHASECHK.TRANS64.TRYWAIT P1, [UR60+0x38830], R3 ;  /* 0x03883003ff0075a7 */ /* 0x000ea4000802017c */
[----:B--2---:R-:W-:Y:S05]  /*56f0*/  @!P1 BRA `(.L_x_141) ;  /* 0x0000009800e49947 */ /* 0x004fea0003800000 */
.L_x_140:
        /* <DEDUP_REMOVED lines=23> */
[----:B------:R-:W-:Y:S01]  /*5870*/  UIADD3 UR58, UR4, 0x80, URZ ;  /* 0x00000080043a7890 */ /* 0x000fe2000fffe03f */
[-C--:B------:R-:W-:Y:S01]  /*5880*/  FMUL.FTZ R28, R28, R2.reuse ;  /* 0x000000021c1c7220 */ /* 0x080fe20000410000 */
        /* <DEDUP_REMOVED lines=57> */
[----:B------:R-:W-:Y:S01]  /*5c20*/  UIADD3 UR58, UR4, 0x100, URZ ;  /* 0x00000100043a7890 */ /* 0x000fe2000fffe03f */
[-C--:B------:R-:W-:Y:S01]  /*5c30*/  FMUL.FTZ R109, R109, R2.reuse ;  /* 0x000000026d6d7220 */ /* 0x080fe20000410000 */
[----:B------:R-:W-:Y:S01]  /*5c40*/  UMOV UR56, UR6 ;  /* 0x0000000600387c82 */ /* 0x000fe20008000000 */
[----:B------:R-:W-:Y:S01]  /*5c50*/  UMOV UR57, UR7 ;  /* 0x0000000700397c82 */ /* 0x000fe20008000000 */
        /* <DEDUP_REMOVED lines=95> */
[----:B------:R-:W-:Y:S01]  /*6250*/  UIADD3 UR58, UR4, 0x200, URZ ;  /* 0x00000200043a7890 */ /* 0x000fe2000fffe03f */
[----:B------:R-:W-:Y:S01]  /*6260*/  UMOV UR56, UR6 ;  /* 0x0000000600387c82 */ /* 0x000fe20008000000 */
[----:B------:R-:W-:Y:S01]  /*6270*/  UMOV UR57, UR7 ;  /* 0x0000000700397c82 */ /* 0x000fe20008000000 */
[----:B------:R-:W-:Y:S01]  /*6280*/  UMOV UR59, 0x40000040 ;  /* 0x40000040003b7882 */ /* 0x000fe20000000000 */
        /* <DEDUP_REMOVED lines=142> */
[----:B------:R-:W-:-:S11]  /*6b70*/  R2UR UR11, R7 ;  /* 0x00000000070b72ca */ /* 0x000fd600000e0000 */
[----:B------:R-:W-:Y:S02]  /*6b80*/  UMOV UR56, UR10 ;  /* 0x0000000a00387c82 */ /* 0x000fe40008000000 */
[----:B------:R-:W-:Y:S01]  /*6b90*/  UMOV UR57, UR11 ;  /* 0x0000000b00397c82 */ /* 0x000fe20008000000 */
[----:B------:R-:W-:Y:S01]  /*6ba0*/  UMOV UR5, UR11 ;  /* 0x0000000b00057c82 */ /* 0x000fe20008000000 */
        /* <DEDUP_REMOVED lines=257> */
[----:B------:R-:W-:Y:S03]  /*7bc0*/  HGMMA.64x16x16.F32.BF16 R152, gdesc[UR4], R152, gsb0 ;  /* 0x00200000049879f0 */ /* 0x000fe60008001898 */
[----:B------:R-:W-:Y:S02]  /*7bd0*/  WARPGROUP.DEPBAR.LE gsb0, 0x0 ;  /* 0x00008000000079c5 */ /* 0x000fe40000010000 */
[----:B------:R-:W-:Y:S05]  /*7be0*/  @!P0 BRA `(.L_x_142) ;  /* 0x0000000000048947 */ /* 0x000fea0003800000 */
[----:B------:R-:W-:Y:S01]  /*7bf0*/  BPT.TRAP 0x1 ;  /* 0x000000040000795c */ /* 0x000fe20000300000 */
.L_x_142:
[----:B------:R-:W-:Y:S01]  /*7c00*/  R2UR UR4, R18 ;  /* 0x00000000120472ca */ /* 0x000fe200000e0000 */
[----:B------:R-:W-:-:S05]  /*7c10*/  IMAD.U32 R0, RZ, RZ, UR61 ;  /* 0x0000003dff007e24 */ /* 0x000fca000f8e00ff */
[----:B------:R-:W-:-:S07]  /*7c20*/  SHF.L.U32 R0, R0, 0x1f, RZ ;  /* 0x0000001f00007819 */ /* 0x000fce00000006ff */
[----:B------:R-:W-:-:S09]  /*7c30*/  ULEA UR4, UR39, UR4, 0x3 ;  /* 0x0000000427047291 */ /* 0x000fd2000f8e183f */
[----:B------:R3:W4:Y:S01]  /*7c40*/  SYNCS.PHASECHK.TRANS64.TRYWAIT P1, [UR4+0x38850], R0 ;  /* 0x03885000ff0075a7 */ /* 0x0007220008020144 */
[----:B------:R-:W-:Y:S05]  /*7c50*/  @!P0 BRA `(.L_x_143) ;  /* 0x0000000000048947 */ /* 0x000fea0003800000 */
[----:B------:R-:W-:Y:S01]  /*7c60*/  BPT.TRAP 0x1 ;  /* 0x000000040000795c */ /* 0x000fe20000300000 */
.L_x_143:
[----:B----4-:R-:W-:Y:S05]  /*7c70*/  @P1 BRA `(.L_x_144) ;  /* 0x0000000000081947 */ /* 0x010fea0003800000 */
[----:B------:R-:W4:Y:S02]  /*7c80*/  SYNCS.PHASECHK.TRANS64.TRYWAIT P1, [UR4+0x38850], R0 ;  /* 0x03885000ff0075a7 */ /* 0x000f240008020144 */
[----:B----4-:R-:W-:Y:S05]  /*7c90*/  @!P1 BRA `(.L_x_145) ;  /* 0x0000007400949947 */ /* 0x010fea0003800000 */
.L_x_144:
[----:B------:R-:W-:Y:S01]  /*7ca0*/  R2UR UR5, R18 ;  /* 0x00000000120572ca */ /* 0x000fe200000e0000 */
[----:B------:R-:W-:Y:S01]  /*7cb0*/  WARPGROUP.ARRIVE ;  /* 0x00000000000079c5 */ /* 0x000fe20000000000 */
[----:B------:R-:W-:-:S11]  /*7cc0*/  UMOV UR7, 0x40000040 ;  /* 0x4000004000077882 */ /* 0x000fd60000000000 */
[----:B------:R-:W-:-:S04]  /*7cd0*/  UIADD3 UR5, UR5, 0x400, URZ ;  /* 0x0000040005057890 */ /* 0x000fc8000fffe03f */
[----:B------:R-:W-:-:S04]  /*7ce0*/  USHF.R.U32.HI UR5, URZ, 0x4, UR5 ;  /* 0x000000043f057899 */ /* 0x000fc80008011605 */
[----:B------:R-:W-:-:S04]  /*7cf0*/  ULOP3.LUT UR5, UR5, 0x3fff, URZ, 0xc0, !UPT ;  /* 0x00003fff05057892 */ /* 0x000fc8000f8ec03f */
[----:B------:R-:W-:-:S04]  /*7d00*/  ULOP3.LUT UR5, UR5, 0x2800000, URZ, 0xfc, !UPT ;  /* 0x0280000005057892 */ /* 0x000fc8000f8efc3f */
[----:B------:R-:W-:-:S07]  /*7d10*/  UIMAD UR5, UR39, 0xa00, UR5 ;  /* 0x00000a00270578a4 */ /* 0x000fce000f8e0205 */
[----:B------:R-:W-:Y:S02]  /*7d20*/  UMOV UR6, UR5 ;  /* 0x0000000500067c82 */ /* 0x000fe40008000000 */
[----:B------:R-:W-:Y:S01]  /*7d30*/  HGMMA.64x256x16.F32.BF16 R24, R208, gdesc[UR4].tnspB, R24, gsb0 ;  /* 0x43e00004d0187df0 */ /* 0x000fe20008001818 */
[----:B------:R-:W-:Y:S01]  /*7d40*/  UIADD3 UR6, UR5, 0x80, URZ ;  /* 0x0000008005067890 */ /* 0x000fe2000fffe03f */
[----:B------:R-:W-:Y:S01]  /*7d50*/  UMOV UR7, 0x40000040 ;  /* 0x4000004000077882 */ /* 0x000fe20000000000 */
[----:B------:R-:W-:Y:S02]  /*7d60*/  WARPGROUP.DEPBAR.LE gsb0, 0x0 ;  /* 0x00008000000079c5 */ /* 0x000fe40000010000 */
[----:B------:R-:W-:-:S15]  /*7d70*/  WARPGROUP.ARRIVE ;  /* 0x00000000000079c5 */ /* 0x000fde0000000000 */
[----:B------:R-:W-:-:S08]  /*7d80*/  NOP ;  /* 0x0000000000007918 */ /* 0x000fd00000000000 */
        /* <DEDUP_REMOVED lines=18> */
[----:B------:R-:W-:Y:S03]  /*7eb0*/  HGMMA.64x256x16.F32.BF16 R24, R192, gdesc[UR4].tnspB, R24, gsb0 ;  /* 0x43e00004c0187df0 */ /* 0x000fe60008001818 */
[----:B------:R-:W-:Y:S02]  /*7ec0*/  WARPGROUP.DEPBAR.LE gsb0, 0x0 ;  /* 0x00008000000079c5 */ /* 0x000fe40000010000 */
[----:B------:R-:W-:Y:S05]  /*7ed0*/  @!P0 BRA `(.L_x_146) ;  /* 0x0000000000048947 */ /* 0x000fea0003800000 */
[----:B------:R-:W-:Y:S01]  /*7ee0*/  BPT.TRAP 0x1 ;  /* 0x000000040000795c */ /* 0x000fe20000300000 */
.L_x_146:
[----:B------:R-:W4:Y:S01]  /*7ef0*/  LDL R225, [R1+0x4] ;  /* 0x0000040001e17983 */ /* 0x000f220000100800 */
[----:B------:R-:W-:Y:S01]  /*7f00*/  FMUL.FTZ R192, R184, UR37 ;  /* 0x00000025b8c07c20 */ /* 0x000fe20008410000 */
[----:B------:R-:W-:Y:S01]  /*7f10*/  FMUL.FTZ R193, R185, UR37 ;  /* 0x00000025b9c17c20 */ /* 0x000fe20008410000 */
[----:B------:R-:W-:Y:S01]  /*7f20*/  FMUL.FTZ R185, R186, UR37 ;  /* 0x00000025bab97c20 */ /* 0x000fe20008410000 */
[----:B------:R-:W-:Y:S01]  /*7f30*/  FMUL.FTZ R184, R187, UR37 ;  /* 0x00000025bbb87c20 */ /* 0x000fe20008410000 */
[----:B------:R-:W-:Y:S01]  /*7f40*/  FMUL.FTZ R188, R188, UR37 ;  /* 0x00000025bcbc7c20 */ /* 0x000fe20008410000 */
[----:B------:R-:W-:Y:S01]  /*7f50*/  FMUL.FTZ R186, R190, UR37 ;  /* 0x00000025beba7c20 */ /* 0x000fe20008410000 */
[----:B------:R-:W1:Y:S01]  /*7f60*/  MUFU.TANH R192, R192 ;  /* 0x000000c000c07308 */ /* 0x000e620000002400 */
[----:B------:R-:W-:Y:S01]  /*7f70*/  FMUL.FTZ R189, R189, UR37 ;  /* 0x00000025bdbd7c20 */ /* 0x000fe20008410000 */
[----:B------:R-:W-:Y:S01]  /*7f80*/  FMUL.FTZ R187, R191, UR37 ;  /* 0x00000025bfbb7c20 */ /* 0x000fe20008410000 */
[----:B------:R-:W-:Y:S01]  /*7f90*/  FMUL.FTZ R190, R176, UR37 ;  /* 0x00000025b0be7c20 */ /* 0x000fe20008410000 */
[----:B------:R-:W-:Y:S01]  /*7fa0*/  FMUL.FTZ R176, R178, UR37 ;  /* 0x00000025b2b07c20 */ /* 0x000fe20008410000 */
[----:B------:R-:W-:Y:S01]  /*7fb0*/  FMUL.FTZ R191, R177, UR37 ;  /* 0x00000025b1bf7c20 */ /* 0x000fe20008410000 */
[----:B------:R-:W-:Y:S01]  /*7fc0*/  FMUL.FTZ R177, R179, UR37 ;  /* 0x00000025b3b17c20 */ /* 0x000fe20008410000 */
[----:B------:R-:W-:Y:S01]  /*7fd0*/  FMUL.FTZ R180, R180, UR37 ;  /* 0x00000025b4b47c20 */ /* 0x000fe20008410000 */
[----:B------:R-:W2:Y:S01]  /*7fe0*/  MUFU.TANH R185, R185 ;  /* 0x000000b900b97308 */ /* 0x000ea20000002400 */
[----:B------:R-:W-:Y:S01]  /*7ff0*/  FMUL.FTZ R194, R161, UR37 ;  /* 0x00000025a1c27c20 */ /* 0x000fe20008410000 */
[----:B------:R-:W-:Y:S01]  /*8000*/  FMUL.FTZ R161, R163, UR37 ;  /* 0x00000025a3a17c20 */ /* 0x000fe20008410000 */
[----:B------:R-:W-:Y:S01]  /*8010*/  FMUL.FTZ R163, R167, UR37 ;  /* 0x00000025a7a37c20 */ /* 0x000fe20008410000 */
[----:B------:R-:W-:Y:S01]  /*8020*/  FMUL.FTZ R178, R182, UR37 ;  /* 0x00000025b6b27c20 */ /* 0x000fe20008410000 */
[----:B------:R-:W-:Y:S01]  /*8030*/  FMUL.FTZ R181, R181, UR37 ;  /* 0x00000025b5b57c20 */ /* 0x000fe20008410000 */
[----:B------:R-:W-:Y:S01]  /*8040*/  FMUL.FTZ R179, R183, UR37 ;  /* 0x00000025b7b37c20 */ /* 0x000fe20008410000 */
[----:B------:R-:W-:Y:S01]  /*8050*/  FMUL.FTZ R182, R168, UR37 ;  /* 0x00000025a8b67c20 */ /* 0x000fe20008410000 */
[----:B------:R-:W5:Y:S01]  /*8060*/  MUFU.TANH R193, R193 ;  /* 0x000000c100c17308 */ /* 0x000f620000002400 */
[----:B-1-3--:R-:W-:Y:S01]  /*8070*/  FMNMX.FTZ R0, R192, R223, !PT ;  /* 0x000000dfc0007209 */ /* 0x00afe20007810000 */
[----:B------:R-:W-:Y:S01]  /*8080*/  FMUL.FTZ R168, R170, UR37 ;  /* 0x00000025aaa87c20 */ /* 0x000fe20008410000 */
[----:B------:R-:W-:Y:S01]  /*8090*/  FMUL.FTZ R183, R169, UR37 ;  /* 0x00000025a9b77c20 */ /* 0x000fe20008410000 */
[----:B------:R-:W-:Y:S01]  /*80a0*/  FMUL.FTZ R195, R153, UR37 ;  /* 0x0000002599c37c20 */ /* 0x000fe20008410000 */
[----:B------:R-:W-:Y:S01]  /*80b0*/  FMUL.FTZ R169, R171, UR37 ;  /* 0x00000025aba97c20 */ /* 0x000fe20008410000 */
[----:B------:R-:W-:Y:S01]  /*80c0*/  FMUL.FTZ R172, R172, UR37 ;  /* 0x00000025acac7c20 */ /* 0x000fe20008410000 */
[----:B------:R-:W-:Y:S01]  /*80d0*/  FMUL.FTZ R170, R174, UR37 ;  /* 0x00000025aeaa7c20 */ /* 0x000fe20008410000 */
[----:B------:R-:W1:Y:S01]  /*80e0*/  MUFU.TANH R184, R184 ;  /* 0x000000b800b87308 */ /* 0x000e620000002400 */
[----:B--2---:R-:W-:Y:S01]  /*80f0*/  FMNMX.FTZ R3, R185, R222, !PT ;  /* 0x000000deb9037209 */ /* 0x004fe20007810000 */
[----:B------:R-:W-:Y:S01]  /*8100*/  FMUL.FTZ R173, R173, UR37 ;  /* 0x00000025adad7c20 */ /* 0x000fe20008410000 */
[----:B------:R-:W-:Y:S01]  /*8110*/  FMUL.FTZ R171, R175, UR37 ;  /* 0x00000025afab7c20 */ /* 0x000fe20008410000 */
[----:B------:R-:W-:Y:S01]  /*8120*/  FMUL.FTZ R174, R160, UR37 ;  /* 0x00000025a0ae7c20 */ /* 0x000fe20008410000 */
[----:B------:R-:W-:Y:S01]  /*8130*/  FMUL.FTZ R160, R162, UR37 ;  /* 0x00000025a2a07c20 */ /* 0x000fe20008410000 */
[----:B------:R-:W-:Y:S01]  /*8140*/  FMUL.FTZ R164, R164, UR37 ;  /* 0x00000025a4a47c20 */ /* 0x000fe20008410000 */
[----:B------:R-:W-:Y:S01]  /*8150*/  FMUL.FTZ R165, R165, UR37 ;  /* 0x00000025a5a57c20 */ /* 0x000fe20008410000 */
[----:B------:R-:W2:Y:S01]  /*8160*/  MUFU.TANH R188, R188 ;  /* 0x000000bc00bc7308 */ /* 0x000ea20000002400 */
[----:B-----5:R-:W-:Y:S01]  /*8170*/  FMNMX.FTZ R167, R193, R0, !PT ;  /* 0x00000000c1a77209 */ /* 0x020fe20007810000 */
[----:B------:R-:W-:Y:S01]  /*8180*/  FMUL.FTZ R162, R166, UR37 ;  /* 0x00000025a6a27c20 */ /* 0x000fe20008410000 */
[----:B------:R-:W-:Y:S01]  /*8190*/  FMUL.FTZ R166, R152, UR37 ;  /* 0x0000002598a67c20 */ /* 0x000fe20008410000 */
[----:B------:R-:W-:Y:S01]  /*81a0*/  FMUL.FTZ R152, R154, UR37 ;  /* 0x000000259a987c20 */ /* 0x000fe20008410000 */
[----:B------:R-:W-:Y:S01]  /*81b0*/  FMUL.FTZ R156, R156, UR37 ;  /* 0x000000259c9c7c20 */ /* 0x000fe20008410000 */
[----:B------:R-:W-:Y:S01]  /*81c0*/  FMUL.FTZ R197, R157, UR37 ;  /* 0x000000259dc57c20 */ /* 0x000fe20008410000 */
[----:B------:R-:W-:Y:S01]  /*81d0*/  FMUL.FTZ R154, R158, UR37 ;  /* 0x000000259e9a7c20 */ /* 0x000fe20008410000 */
[----:B------:R-:W3:Y:S01]  /*81e0*/  MUFU.TANH R186, R186 ;  /* 0x000000ba00ba7308 */ /* 0x000ee20000002400 */
[----:B-1----:R-:W-:Y:S01]  /*81f0*/  FMNMX.FTZ R3, R184, R3, !PT ;  /* 0x00000003b8037209 */ /* 0x002fe20007810000 */
[----:B------:R-:W-:Y:S01]  /*8200*/  ULDC UR5, c[0x0][0x988] ;  /* 0x0002620000057ab9 */ /* 0x000fe20000000800 */
[----:B------:R-:W-:-:S05]  /*8210*/  ISETP.NE.AND P1, PT, R23, RZ, PT ;  /* 0x000000ff1700720c */ /* 0x000fca0003f25270 */
[----:B------:R-:W1:Y:S01]  /*8220*/  MUFU.TANH R189, R189 ;  /* 0x000000bd00bd7308 */ /* 0x000e620000002400 */
[----:B--2---:R-:W-:-:S07]  /*8230*/  FMNMX.FTZ R0, R188, R167, !PT ;  /* 0x000000a7bc007209 */ /* 0x004fce0007810000 */
[----:B------:R-:W2:Y:S01]  /*8240*/  MUFU.TANH R187, R187 ;  /* 0x000000bb00bb7308 */ /* 0x000ea20000002400 */
[----:B---3--:R-:W-:-:S07]  /*8250*/  FMNMX.FTZ R2, R186, R3, !PT ;  /* 0x00000003ba027209 */ /* 0x008fce0007810000 */
[----:B------:R-:W3:Y:S01]  /*8260*/  MUFU.TANH R190, R190 ;  /* 0x000000be00be7308 */ /* 0x000ee20000002400 */
[----:B-1----:R-:W-:-:S07]  /*8270*/  FMNMX.FTZ R3, R189, R0, !PT ;  /* 0x00000000bd037209 */ /* 0x002fce0007810000 */
[----:B------:R-:W1:Y:S01]  /*8280*/  MUFU.TANH R176, R176 ;  /* 0x000000b000b07308 */ /* 0x000e620000002400 */
[----:B--2---:R-:W-:-:S07]  /*8290*/  FMNMX.FTZ R153, R187, R2, !PT ;  /* 0x00000002bb997209 */ /* 0x004fce0007810000 */
[----:B------:R-:W2:Y:S01]  /*82a0*/  MUFU.TANH R191, R191 ;  /* 0x000000bf00bf7308 */ /* 0x000ea20000002400 */
[----:B---3--:R-:W-:-:S07]  /*82b0*/  FMNMX.FTZ R0, R190, R3, !PT ;  /* 0x00000003be007209 */ /* 0x008fce0007810000 */
[----:B------:R-:W3:Y:S01]  /*82c0*/  MUFU.TANH R177, R177 ;  /* 0x000000b100b17308 */ /* 0x000ee20000002400 */
[----:B-1----:R-:W-:Y:S01]  /*82d0*/  FMNMX.FTZ R2, R176, R153, !PT ;  /* 0x00000099b0027209 */ /* 0x002fe20007810000 */
[----:B------:R-:W-:-:S06]  /*82e0*/  FMUL.FTZ R153, R155, UR37 ;  /* 0x000000259b997c20 */ /* 0x000fcc0008410000 */
        /* <DEDUP_REMOVED lines=31> */
[----:B--2---:R-:W-:Y:S01]  /*84e0*/  FMNMX.FTZ R0, R160, R155, !PT ;  /* 0x0000009ba0007209 */ /* 0x004fe20007810000 */
[----:B------:R-:W-:-:S06]  /*84f0*/  FMUL.FTZ R155, R159, UR37 ;  /* 0x000000259f9b7c20 */ /* 0x000fcc0008410000 */
        /* <DEDUP_REMOVED lines=23> */
[----:B--2---:R-:W-:-:S05]  /*8670*/  FMNMX.FTZ R0, R197, R0, !PT ;  /* 0x00000000c5007209 */ /* 0x004fca0007810000 */
[----:B------:R-:W2:Y:S01]  /*8680*/  SHFL.BFLY PT, R3, R0, 0x2, 0x1f ;  /* 0x0c401f0000037f89 */ /* 0x000ea200000e0000 */
[----:B---3--:R-:W-:-:S04]  /*8690*/  FMNMX.FTZ R2, R154, R157, !PT ;  /* 0x0000009d9a027209 */ /* 0x008fc80007810000 */
[----:B-1----:R-:W-:-:S05]  /*86a0*/  FMNMX.FTZ R2, R155, R2, !PT ;  /* 0x000000029b027209 */ /* 0x002fca0007810000 */
[----:B------:R-:W1:Y:S01]  /*86b0*/  SHFL.BFLY PT, R159, R2, 0x2, 0x1f ;  /* 0x0c401f00029f7f89 */ /* 0x000e6200000e0000 */
[----:B--2---:R-:W-:-:S05]  /*86c0*/  FMNMX.FTZ R157, R0, R3, !PT ;  /* 0x00000003009d7209 */ /* 0x004fca0007810000 */
[----:B------:R-:W2:Y:S01]  /*86d0*/  SHFL.BFLY PT, R4, R157, 0x1, 0x1f ;  /* 0x0c201f009d047f89 */ /* 0x000ea200000e0000 */
[----:B-1----:R-:W-:-:S05]  /*86e0*/  FMNMX.FTZ R159, R2, R159, !PT ;  /* 0x0000009f029f7209 */ /* 0x002fca0007810000 */
[----:B------:R-:W1:Y:S01]  /*86f0*/  SHFL.BFLY PT, R158, R159, 0x1, 0x1f ;  /* 0x0c201f009f9e7f89 */ /* 0x000e6200000e0000 */
[----:B--2---:R-:W-:-:S05]  /*8700*/  FMNMX.FTZ R4, R157, R4, !PT ;  /* 0x000000049d047209 */ /* 0x004fca0007810000 */
[----:B------:R-:W-:-:S04]  /*8710*/  FMUL.FTZ R199, R4, UR5 ;  /* 0x0000000504c77c20 */ /* 0x000fc80008410000 */
[--C-:B------:R-:W-:Y:S01]  /*8720*/  FFMA.FTZ R167, R194, UR5, -R199.reuse ;  /* 0x00000005c2a77c23 */ /* 0x100fe200080108c7 */
[--C-:B------:R-:W-:Y:S01]  /*8730*/  FFMA.FTZ R194, R156, UR5, -R199.reuse ;  /* 0x000000059cc27c23 */ /* 0x100fe200080108c7 */
[--C-:B------:R-:W-:Y:S01]  /*8740*/  FFMA.FTZ R157, R192, UR5, -R199.reuse ;  /* 0x00000005c09d7c23 */ /* 0x100fe200080108c7 */
[--C-:B------:R-:W-:Y:S01]  /*8750*/  FFMA.FTZ R208, R193, UR5, -R199.reuse ;  /* 0x00000005c1d07c23 */ /* 0x100fe200080108c7 */
[--C-:B------:R-:W-:Y:S01]  /*8760*/  FFMA.FTZ R210, R188, UR5, -R199.reuse ;  /* 0x00000005bcd27c23 */ /* 0x100fe200080108c7 */
[--C-:B------:R-:W-:Y:S01]  /*8770*/  FFMA.FTZ R193, R189, UR5, -R199.reuse ;  /* 0x00000005bdc17c23 */ /* 0x100fe200080108c7 */
[----:B------:R-:W-:Y:S01]  /*8780*/  FFMA.FTZ R198, R164, UR5, -R199 ;  /* 0x00000005a4c67c23 */ /* 0x000fe200080108c7 */
[----:B-1----:R-:W-:Y:S01]  /*8790*/  FMNMX.FTZ R3, R159, R158, !PT ;  /* 0x0000009e9f037209 */ /* 0x002fe20007810000 */
[----:B------:R-:W-:Y:S01]  /*87a0*/  FADD.FTZ R158, -R4, R223 ;  /* 0x000000df049e7221 */ /* 0x000fe20000010100 */
[----:B------:R-:W-:Y:S01]  /*87b0*/  MUFU.EX2 R157, R157 ;  /* 0x0000009d009d7308 */ /* 0x000fe20000000800 */
[--C-:B------:R-:W-:Y:S01]  /*87c0*/  FFMA.FTZ R204, R190, UR5, -R199.reuse ;  /* 0x00000005becc7c23 */ /* 0x100fe200080108c7 */
[--C-:B------:R-:W-:Y:S01]  /*87d0*/  FFMA.FTZ R189, R191, UR5, -R199.reuse ;  /* 0x00000005bfbd7c23 */ /* 0x100fe200080108c7 */
[C---:B------:R-:W-:Y:S01]  /*87e0*/  FADD.FTZ R0, -R3.reuse, R222 ;  /* 0x000000de03007221 */ /* 0x040fe20000010100 */
[----:B------:R-:W-:Y:S01]  /*87f0*/  FMUL.FTZ R156, R3, UR5 ;  /* 0x00000005039c7c20 */ /* 0x000fe20008410000 */
[----:B------:R-:W-:Y:S01]  /*8800*/  FMUL.FTZ R158, R158, UR5 ;  /* 0x000000059e9e7c20 */ /* 0x000fe20008410000 */
[--C-:B------:R-:W-:Y:S01]  /*8810*/  FFMA.FTZ R192, R166, UR5, -R199.reuse ;  /* 0x00000005a6c07c23 */ /* 0x100fe200080108c7 */
[----:B------:R-:W-:Y:S01]  /*8820*/  FMUL.FTZ R0, R0, UR5 ;  /* 0x0000000500007c20 */ /* 0x000fe20008410000 */
[--C-:B------:R-:W-:Y:S01]  /*8830*/  FFMA.FTZ R209, R185, UR5, -R156.reuse ;  /* 0x00000005b9d17c23 */ /* 0x100fe2000801089c */
[----:B------:R1:W2:Y:S01]  /*8840*/  MUFU.EX2 R2, R158 ;  /* 0x0000009e00027308 */ /* 0x0002a20000000800 */
[--C-:B------:R-:W-:Y:S01]  /*8850*/  FFMA.FTZ R211, R186, UR5, -R156.reuse ;  /* 0x00000005bad37c23 */ /* 0x100fe2000801089c */
[--C-:B------:R-:W-:Y:S01]  /*8860*/  FFMA.FTZ R164, R187, UR5, -R156.reuse ;  /* 0x00000005bba47c23 */ /* 0x100fe2000801089c */
[--C-:B------:R-:W-:Y:S01]  /*8870*/  FFMA.FTZ R205, R176, UR5, -R156.reuse ;  /* 0x00000005b0cd7c23 */ /* 0x100fe2000801089c */
[--C-:B------:R-:W-:Y:S01]  /*8880*/  FFMA.FTZ R166, R177, UR5, -R156.reuse ;  /* 0x00000005b1a67c23 */ /* 0x100fe2000801089c */
[--C-:B------:R-:W-:Y:S01]  /*8890*/  FFMA.FTZ R201, R168, UR5, -R156.reuse ;  /* 0x00000005a8c97c23 */ /* 0x100fe2000801089c */
[--C-:B------:R-:W-:Y:S01]  /*88a0*/  FFMA.FTZ R168, R169, UR5, -R156.reuse ;  /* 0x00000005a9a87c23 */ /* 0x100fe2000801089c */
[--C-:B------:R-:W-:Y:S01]  /*88b0*/  FFMA.FTZ R206, R180, UR5, -R199.reuse ;  /* 0x00000005b4ce7c23 */ /* 0x100fe200080108c7 */
[----:B------:R-:W-:Y:S01]  /*88c0*/  MUFU.EX2 R0, R0 ;  /* 0x0000000000007308 */ /* 0x000fe20000000800 */
[--C-:B-1----:R-:W-:Y:S01]  /*88d0*/  FFMA.FTZ R158, R184, UR5, -R156.reuse ;  /* 0x00000005b89e7c23 */ /* 0x102fe2000801089c */
[--C-:B------:R-:W-:Y:S01]  /*88e0*/  FFMA.FTZ R207, R178, UR5, -R156.reuse ;  /* 0x00000005b2cf7c23 */ /* 0x100fe2000801089c */
[--C-:B------:R-:W-:Y:S01]  /*88f0*/  FFMA.FTZ R181, R181, UR5, -R199.reuse ;  /* 0x00000005b5b57c23 */ /* 0x100fe200080108c7 */
[--C-:B------:R-:W-:Y:S01]  /*8900*/  FFMA.FTZ R202, R172, UR5, -R199.reuse ;  /* 0x00000005acca7c23 */ /* 0x100fe200080108c7 */
[--C-:B------:R-:W-:Y:S01]  /*8910*/  FFMA.FTZ R172, R179, UR5, -R156.reuse ;  /* 0x00000005b3ac7c23 */ /* 0x100fe2000801089c */
[--C-:B------:R-:W-:Y:S01]  /*8920*/  FFMA.FTZ R196, R174, UR5, -R199.reuse ;  /* 0x00000005aec47c23 */ /* 0x100fe200080108c7 */
[----:B------:R-:W-:Y:S01]  /*8930*/  FFMA.FTZ R175, R183, UR5, -R199 ;  /* 0x00000005b7af7c23 */ /* 0x000fe200080108c7 */
[----:B------:R-:W1:Y:S01]  /*8940*/  MUFU.EX2 R209, R209 ;  /* 0x000000d100d17308 */ /* 0x000e620000000800 */
[----:B--2---:R-:W-:Y:S01]  /*8950*/  FFMA.FTZ R169, R2, R20, R157 ;  /* 0x0000001402a97223 */ /* 0x004fe2000001009d */
[--C-:B------:R-:W-:Y:S01]  /*8960*/  FFMA.FTZ R200, R182, UR5, -R199.reuse ;  /* 0x00000005b6c87c23 */ /* 0x100fe200080108c7 */
[--C-:B------:R-:W-:Y:S01]  /*8970*/  FFMA.FTZ R183, R197, UR5, -R199.reuse ;  /* 0x00000005c5b77c23 */ /* 0x100fe200080108c7 */
[--C-:B------:R-:W-:Y:S01]  /*8980*/  FFMA.FTZ R197, R160, UR5, -R156.reuse ;  /* 0x00000005a0c57c23 */ /* 0x100fe2000801089c */
[--C-:B------:R-:W-:Y:S01]  /*8990*/  FFMA.FTZ R160, R161, UR5, -R156.reuse ;  /* 0x00000005a1a07c23 */ /* 0x100fe2000801089c */
[--C-:B------:R-:W-:Y:S01]  /*89a0*/  FFMA.FTZ R173, R173, UR5, -R199.reuse ;  /* 0x00000005adad7c23 */ /* 0x100fe200080108c7 */
[--C-:B------:R-:W-:Y:S01]  /*89b0*/  FFMA.FTZ R165, R165, UR5, -R199.reuse ;  /* 0x00000005a5a57c23 */ /* 0x100fe200080108c7 */
[----:B------:R-:W2:Y:S01]  /*89c0*/  MUFU.EX2 R208, R208 ;  /* 0x000000d000d07308 */ /* 0x000ea20000000800 */
[----:B------:R-:W-:Y:S01]  /*89d0*/  FFMA.FTZ R159, R195, UR5, -R199 ;  /* 0x00000005c39f7c23 */ /* 0x000fe200080108c7 */
[--C-:B------:R-:W-:Y:S01]  /*89e0*/  FFMA.FTZ R199, R162, UR5, -R156.reuse ;  /* 0x00000005a2c77c23 */ /* 0x100fe2000801089c */
[--C-:B------:R-:W-:Y:S01]  /*89f0*/  FFMA.FTZ R203, R170, UR5, -R156.reuse ;  /* 0x00000005aacb7c23 */ /* 0x100fe2000801089c */
[--C-:B------:R-:W-:Y:S01]  /*8a00*/  FFMA.FTZ R170, R171, UR5, -R156.reuse ;  /* 0x00000005abaa7c23 */ /* 0x100fe2000801089c */
[--C-:B------:R-:W-:Y:S01]  /*8a10*/  FFMA.FTZ R152, R152, UR5, -R156.reuse ;  /* 0x0000000598987c23 */ /* 0x100fe2000801089c */
[--C-:B------:R-:W-:Y:S01]  /*8a20*/  FFMA.FTZ R153, R153, UR5, -R156.reuse ;  /* 0x0000000599997c23 */ /* 0x100fe2000801089c */
[--C-:B------:R-:W-:Y:S01]  /*8a30*/  FFMA.FTZ R195, R154, UR5, -R156.reuse ;  /* 0x000000059ac37c23 */ /* 0x100fe2000801089c */
[----:B------:R-:W3:Y:S01]  /*8a40*/  MUFU.EX2 R158, R158 ;  /* 0x0000009e009e7308 */ /* 0x000ee20000000800 */
[----:B-1----:R-:W-:Y:S01]  /*8a50*/  FFMA.FTZ R5, R0, R5, R209 ;  /* 0x0000000500057223 */ /* 0x002fe200000100d1 */
[----:B------:R-:W-:-:S06]  /*8a60*/  FFMA.FTZ R155, R155, UR5, -R156 ;  /* 0x000000059b9b7c23 */ /* 0x000fcc000801089c */
[----:B------:R-:W1:Y:S01]  /*8a70*/  MUFU.EX2 R210, R210 ;  /* 0x000000d200d27308 */ /* 0x000e620000000800 */
[----:B--2---:R-:W-:-:S07]  /*8a80*/  FADD.FTZ R169, R208, R169 ;  /* 0x000000a9d0a97221 */ /* 0x004fce0000010000 */
[----:B------:R-:W2:Y:S01]  /*8a90*/  MUFU.EX2 R211, R211 ;  /* 0x000000d300d37308 */ /* 0x000ea20000000800 */
[----:B---3--:R-:W-:-:S07]  /*8aa0*/  FADD.FTZ R20, R158, R5 ;  /* 0x000000059e147221 */ /* 0x008fce0000010000 */
[----:B------:R-:W3:Y:S01]  /*8ab0*/  MUFU.EX2 R193, R193 ;  /* 0x000000c100c17308 */ /* 0x000ee20000000800 */
[----:B-1----:R-:W-:-:S07]  /*8ac0*/  FADD.FTZ R174, R210, R169 ;  /* 0x000000a9d2ae7221 */ /* 0x002fce0000010000 */
        /* <DEDUP_REMOVED lines=11> */
[----:B-1----:R-:W-:Y:S01]  /*8b80*/  FADD.FTZ R161, R189, R162 ;  /* 0x000000a2bda17221 */ /* 0x002fe20000010000 */
        /* <DEDUP_REMOVED lines=26> */
[----:B--2---:R-:W-:Y:S01]  /*8d30*/  FADD.FTZ R20, R170, R5 ;  /* 0x00000005aa147221 */ /* 0x004fe20000010000 */
[----:B------:R-:W-:-:S05]  /*8d40*/  MOV R5, UR60 ;  /* 0x0000003c00057c02 */ /* 0x000fca0008000f00 */
[----:B------:R-:W-:Y:S01]  /*8d50*/  @P1 VIADD R5, R5, 0x38840 ;  /* 0x0003884005051836 */ /* 0x000fe20000000000 */
[----:B------:R-:W2:Y:S01]  /*8d60*/  MUFU.EX2 R167, R167 ;  /* 0x000000a700a77308 */ /* 0x000ea20000000800 */
[----:B---3--:R-:W-:-:S03]  /*8d70*/  FADD.FTZ R154, R196, R161 ;  /* 0x000000a1c49a7221 */ /* 0x008fc60000010000 */
[----:B----4-:R-:W-:-:S04]  /*8d80*/  @P1 PRMT R5, R225, 0x654, R5 ;  /* 0x00000654e1051816 */ /* 0x010fc80000000005 */
[----:B------:R-:W3:Y:S01]  /*8d90*/  MUFU.EX2 R160, R160 ;  /* 0x000000a000a07308 */ /* 0x000ee20000000800 */
[----:B-1----:R-:W-:Y:S01]  /*8da0*/  FADD.FTZ R161, R197, R20 ;  /* 0x00000014c5a17221 */ /* 0x002fe20000010000 */
[----:B------:R1:W-:Y:S06]  /*8db0*/  @P1 SYNCS.ARRIVE.TRANS64.RED.A1T0 RZ, [R5+URZ], RZ ;  /* 0x000000ff05ff19a7 */ /* 0x0003ec000810043f */
[----:B------:R-:W4:Y:S01]  /*8dc0*/  MUFU.EX2 R198, R198 ;  /* 0x000000c600c67308 */ /* 0x000f220000000800 */
[----:B--2---:R-:W-:-:S07]  /*8dd0*/  FADD.FTZ R163, R167, R154 ;  /* 0x0000009aa7a37221 */ /* 0x004fce0000010000 */
[----:B------:R-:W2:Y:S01]  /*8de0*/  MUFU.EX2 R199, R199 ;  /* 0x000000c700c77308 */ /* 0x000ea20000000800 */
[----:B---3--:R-:W-:-:S07]  /*8df0*/  FADD.FTZ R20, R160, R161 ;  /* 0x000000a1a0147221 */ /* 0x008fce0000010000 */
[----:B------:R-:W1:Y:S01]  /*8e00*/  MUFU.EX2 R165, R165 ;  /* 0x000000a500a57308 */ /* 0x000e620000000800 */
[----:B----4-:R-:W-:-:S07]  /*8e10*/  FADD.FTZ R154, R198, R163 ;  /* 0x000000a3c69a7221 */ /* 0x010fce0000010000 */
[----:B------:R-:W3:Y:S01]  /*8e20*/  MUFU.EX2 R162, R162 ;  /* 0x000000a200a27308 */ /* 0x000ee20000000800 */
[----:B--2---:R-:W-:-:S07]  /*8e30*/  FADD.FTZ R161, R199, R20 ;  /* 0x00000014c7a17221 */ /* 0x004fce0000010000 */
[----:B------:R-:W2:Y:S01]  /*8e40*/  MUFU.EX2 R192, R192 ;  /* 0x000000c000c07308 */ /* 0x000ea20000000800 */
[----:B-1----:R-:W-:-:S07]  /*8e50*/  FADD.FTZ R5, R165, R154 ;  /* 0x0000009aa5057221 */ /* 0x002fce0000010000 */
[----:B------:R-:W1:Y:S01]  /*8e60*/  MUFU.EX2 R152, R152 ;  /* 0x0000009800987308 */ /* 0x000e620000000800 */
[----:B---3--:R-:W-:-:S07]  /*8e70*/  FADD.FTZ R161, R162, R161 ;  /* 0x000000a1a2a17221 */ /* 0x008fce0000010000 */
        /* <DEDUP_REMOVED lines=11> */
[----:B---3--:R-:W-:Y:S01]  /*8f30*/  FADD.FTZ R154, R195, R154 ;  /* 0x0000009ac39a7221 */ /* 0x008fe20000010000 */
[----:B--2---:R-:W-:-:S03]  /*8f40*/  FADD.FTZ R20, R183, R20 ;  /* 0x00000014b7147221 */ /* 0x004fc60000010000 */
[----:B-1----:R-:W-:Y:S01]  /*8f50*/  FADD.FTZ R5, R155, R154 ;  /* 0x0000009a9b057221 */ /* 0x002fe20000010000 */
[----:B------:R-:W-:Y:S06]  /*8f60*/  @!P0 BRA `(.L_x_147) ;  /* 0x0000000000048947 */ /* 0x000fec0003800000 */
[----:B------:R-:W-:Y:S01]  /*8f70*/  BPT.TRAP 0x1 ;  /* 0x000000040000795c */ /* 0x000fe20000300000 */
.L_x_147:
[----:B------:R-:W2:Y:S01]  /*8f80*/  LDL R156, [R1] ;  /* 0x00000000019c7983 */ /* 0x000ea20000100800 */
[----:B------:R-:W-:Y:S01]  /*8f90*/  ISETP.NE.AND P1, PT, R22, RZ, PT ;  /* 0x000000ff1600720c */ /* 0x000fe20003f25270 */
[----:B------:R-:W-:Y:S01]  /*8fa0*/  IMAD.U32 R154, RZ, RZ, UR4 ;  /* 0x00000004ff9a7e24 */ /* 0x000fe2000f8e00ff */
[----:B------:R-:W-:Y:S01]  /*8fb0*/  R2UR UR6, R224 ;  /* 0x00000000e00672ca */ /* 0x000fe200000e0000 */
[----:B------:R-:W-:Y:S01]  /*8fc0*/  UMOV UR39, UR38 ;  /* 0x0000002600277c82 */ /* 0x000fe20008000000 */
[----:B------:R-:W-:Y:S01]  /*8fd0*/  R2UR UR61, R19 ;  /* 0x00000000133d72ca */ /* 0x000fe200000e0000 */
[----:B------:R-:W-:Y:S01]  /*8fe0*/  IMAD.MOV.U32 R223, RZ, RZ, R4 ;  /* 0x000000ffffdf7224 */ /* 0x000fe200078e0004 */
[----:B------:R-:W-:Y:S02]  /*8ff0*/  F2FP.BF16.F32.PACK_AB R210, R193, R210 ;  /* 0x000000d2c1d2723e */ /* 0x000fe400000010ff */
[----:B------:R-:W-:Y:S02]  /*9000*/  F2FP.BF16.F32.PACK_AB R208, R208, R157 ;  /* 0x0000009dd0d0723e */ /* 0x000fe400000010ff */
[----:B------:R-:W-:-:S02]  /*9010*/  F2FP.BF16.F32.PACK_AB R209, R158, R209 ;  /* 0x000000d19ed1723e */ /* 0x000fc400000010ff */
[----:B------:R-:W-:Y:S01]  /*9020*/  F2FP.BF16.F32.PACK_AB R211, R164, R211 ;  /* 0x000000d3a4d3723e */ /* 0x000fe200000010ff */
[----:B------:R-:W-:Y:S01]  /*9030*/  @P1 VIADD R154, R154, 0x38860 ;  /* 0x000388609a9a1836 */ /* 0x000fe20000000000 */
[----:B------:R-:W-:Y:S01]  /*9040*/  F2FP.BF16.F32.PACK_AB R204, R189, R204 ;  /* 0x000000ccbdcc723e */ /* 0x000fe200000010ff */
[----:B------:R-:W-:Y:S01]  /*9050*/  UIADD3 UR4, UR6, -0x1, URZ ;  /* 0xffffffff06047890 */ /* 0x000fe2000fffe03f */
[----:B------:R-:W-:Y:S02]  /*9060*/  F2FP.BF16.F32.PACK_AB R205, R166, R205 ;  /* 0x000000cda6cd723e */ /* 0x000fe400000010ff */
[----:B------:R-:W-:Y:S02]  /*9070*/  F2FP.BF16.F32.PACK_AB R206, R181, R206 ;  /* 0x000000ceb5ce723e */ /* 0x000fe400000010ff */
[----:B------:R-:W-:Y:S01]  /*9080*/  F2FP.BF16.F32.PACK_AB R207, R172, R207 ;  /* 0x000000cfaccf723e */ /* 0x000fe200000010ff */
[----:B------:R-:W-:Y:S01]  /*9090*/  IMAD.U32 R224, RZ, RZ, UR4 ;  /* 0x00000004ffe07e24 */ /* 0x000fe2000f8e00ff */
[----:B------:R-:W-:-:S02]  /*90a0*/  F2FP.BF16.F32.PACK_AB R200, R175, R200 ;  /* 0x000000c8afc8723e */ /* 0x000fc400000010ff */
[----:B------:R-:W-:Y:S02]  /*90b0*/  F2FP.BF16.F32.PACK_AB R201, R168, R201 ;  /* 0x000000c9a8c9723e */ /* 0x000fe400000010ff */
[----:B------:R-:W-:Y:S02]  /*90c0*/  F2FP.BF16.F32.PACK_AB R202, R173, R202 ;  /* 0x000000caadca723e */ /* 0x000fe400000010ff */
[----:B------:R-:W-:Y:S02]  /*90d0*/  F2FP.BF16.F32.PACK_AB R203, R170, R203 ;  /* 0x000000cbaacb723e */ /* 0x000fe400000010ff */
[----:B------:R-:W-:Y:S02]  /*90e0*/  F2FP.BF16.F32.PACK_AB R196, R167, R196 ;  /* 0x000000c4a7c4723e */ /* 0x000fe400000010ff */
[----:B------:R-:W-:Y:S02]  /*90f0*/  F2FP.BF16.F32.PACK_AB R197, R160, R197 ;  /* 0x000000c5a0c5723e */ /* 0x000fe400000010ff */
[----:B------:R-:W-:-:S02]  /*9100*/  F2FP.BF16.F32.PACK_AB R198, R165, R198 ;  /* 0x000000c6a5c6723e */ /* 0x000fc400000010ff */
[----:B------:R-:W-:Y:S02]  /*9110*/  F2FP.BF16.F32.PACK_AB R199, R162, R199 ;  /* 0x000000c7a2c7723e */ /* 0x000fe400000010ff */
[----:B------:R-:W-:Y:S02]  /*9120*/  F2FP.BF16.F32.PACK_AB R192, R159, R192 ;  /* 0x000000c09fc0723e */ /* 0x000fe400000010ff */
[----:B------:R-:W-:Y:S02]  /*9130*/  F2FP.BF16.F32.PACK_AB R193, R153, R152 ;  /* 0x0000009899c1723e */ /* 0x000fe400000010ff */
[----:B------:R-:W-:Y:S02]  /*9140*/  F2FP.BF16.F32.PACK_AB R194, R183, R194 ;  /* 0x000000c2b7c2723e */ /* 0x000fe400000010ff */
[----:B------:R-:W-:Y:S02]  /*9150*/  F2FP.BF16.F32.PACK_AB R195, R155, R195 ;  /* 0x000000c39bc3723e */ /* 0x000fe400000010ff */
[----:B------:R-:W-:-:S02]  /*9160*/  MOV R222, R3 ;  /* 0x0000000300de7202 */ /* 0x000fc40000000f00 */
[----:B--2---:R-:W-:-:S04]  /*9170*/  @P1 PRMT R154, R156, 0x654, R154 ;  /* 0x000006549c9a1816 */ /* 0x004fc8000000009a */
[----:B------:R1:W-:Y:S01]  /*9180*/  @P1 SYNCS.ARRIVE.TRANS64.RED.A1T0 RZ, [R154+URZ], RZ ;  /* 0x000000ff9aff19a7 */ /* 0x0003e2000810043f */
[----:B------:R-:W-:-:S13]  /*9190*/  ISETP.LT.AND P1, PT, RZ, UR6, PT ;  /* 0x00000006ff007c0c */ /* 0x000fda000bf21270 */
[----:B-1----:R-:W-:Y:S05]  /*91a0*/  @P1 BRA `(.L_x_148) ;  /* 0xffffffc400081947 */ /* 0x002fea000383ffff */
.L_x_137:
        /* <DEDUP_REMOVED lines=131> */
.L_x_149:
        /* <DEDUP_REMOVED lines=8> */
.L_x_150:
[----:B--2---:R-:W-:Y:S05]  /*9a60*/  @P1 BRA `(.L_x_151) ;  /* 0x0000000000081947 */ /* 0x004fea0003800000 */
[----:B------:R-:W2:Y:S02]  /*9a70*/  SYNCS.PHASECHK.TRANS64.TRYWAIT P1, [UR8+0x38850], R0 ;  /* 0x03885000ff0075a7 */ /* 0x000ea40008020148 */
[----:B--2---:R-:W-:Y:S05]  /*9a80*/  @!P1 BRA `(.L_x_152) ;  /* 0x0000005800309947 */ /* 0x004fea0003800000 */
.L_x_151:
[----:B------:R-:W-:Y:S01]  /*9a90*/  R2UR UR4, R18 ;  /* 0x00000000120472ca */ /* 0x000fe200000e0000 */
[----:B------:R-:W-:Y:S01]  /*9aa0*/  WARPGROUP.ARRIVE ;  /* 0x00000000000079c5 */ /* 0x000fe20000000000 */
[----:B------:R-:W-:Y:S01]  /*9ab0*/  UMOV UR7, 0x40000040 ;  /* 0x4000004000077882 */ /* 0x000fe20000000000 */
[----:B--2---:R-:W2:Y:S04]  /*9ac0*/  SHFL.BFLY PT, R7, R20, 0x2, 0x1f ;  /* 0x0c401f0014077f89 */ /* 0x004ea800000e0000 */
[----:B-1----:R-:W1:Y:S06]  /*9ad0*/  SHFL.BFLY PT, R0, R5, 0x2, 0x1f ;  /* 0x0c401f0005007f89 */ /* 0x002e6c00000e0000 */
[----:B------:R-:W-:-:S04]  /*9ae0*/  UIADD3 UR4, UR4, 0x400, URZ ;  /* 0x0000040004047890 */ /* 0x000fc8000fffe03f */
[----:B------:R-:W-:-:S04]  /*9af0*/  USHF.R.U32.HI UR4, URZ, 0x4, UR4 ;  /* 0x000000043f047899 */ /* 0x000fc80008011604 */
[----:B------:R-:W-:-:S04]  /*9b00*/  ULOP3.LUT UR4, UR4, 0x3fff, URZ, 0xc0, !UPT ;  /* 0x00003fff04047892 */ /* 0x000fc8000f8ec03f */
[----:B------:R-:W-:Y:S01]  /*9b10*/  ULOP3.LUT UR4, UR4, 0x2800000, URZ, 0xfc, !UPT ;  /* 0x0280000004047892 */ /* 0x000fe2000f8efc3f */
[----:B--2---:R-:W-:Y:S01]  /*9b20*/  FADD.FTZ R7, R7, R20 ;  /* 0x0000001407077221 */ /* 0x004fe20000010000 */
[----:B------:R-:W-:Y:S02]  /*9b30*/  MOV R20, RZ ;  /* 0x000000ff00147202 */ /* 0x000fe40000000f00 */
[----:B------:R-:W-:Y:S01]  /*9b40*/  UIMAD UR4, UR38, 0xa00, UR4 ;  /* 0x00000a00260478a4 */ /* 0x000fe2000f8e0204 */
[----:B-1----:R-:W-:Y:S01]  /*9b50*/  FADD.FTZ R2, R0, R5 ;  /* 0x0000000500027221 */ /* 0x002fe20000010000 */
[----:B------:R-:W-:Y:S01]  /*9b60*/  IMAD.U32 R5, RZ, RZ, UR5 ;  /* 0x00000005ff057e24 */ /* 0x000fe2000f8e00ff */
[----:B------:R-:W1:Y:S04]  /*9b70*/  SHFL.BFLY PT, R0, R7, 0x1, 0x1f ;  /* 0x0c201f0007007f89 */ /* 0x000e6800000e0000 */
[----:B------:R-:W-:Y:S01]  /*9b80*/  UMOV UR6, UR4 ;  /* 0x0000000400067c82 */ /* 0x000fe20008000000 */
[----:B------:R-:W2:Y:S01]  /*9b90*/  SHFL.BFLY PT, R9, R2, 0x1, 0x1f ;  /* 0x0c201f0002097f89 */ /* 0x000ea200000e0000 */
[----:B------:R-:W-:Y:S01]  /*9ba0*/  HGMMA.64x256x16.F32.BF16 R24, R208, gdesc[UR4].tnspB, R24, gsb0 ;  /* 0x43e00004d0187df0 */ /* 0x000fe20008001818 */
[----:B------:R-:W-:Y:S01]  /*9bb0*/  UIADD3 UR6, UR4, 0x80, URZ ;  /* 0x0000008004067890 */ /* 0x000fe2000fffe03f */
[----:B------:R-:W-:Y:S01]  /*9bc0*/  UMOV UR7, 0x40000040 ;  /* 0x4000004000077882 */ /* 0x000fe20000000000 */
[----:B-1----:R-:W-:Y:S01]  /*9bd0*/  FADD.FTZ R10, R7, R0 ;  /* 0x00000000070a7221 */ /* 0x002fe20000010000 */
[----:B------:R-:W-:-:S02]  /*9be0*/  IMAD.U32 R7, RZ, RZ, UR5 ;  /* 0x00000005ff077e24 */ /* 0x000fc4000f8e00ff */
[----:B------:R-:W-:Y:S02]  /*9bf0*/  IMAD.MOV.U32 R0, RZ, RZ, -0x800000 ;  /* 0xff800000ff007424 */ /* 0x000fe400078e00ff */
[----:B--2---:R-:W-:Y:S01]  /*9c00*/  FADD.FTZ R11, R2, R9 ;  /* 0x00000009020b7221 */ /* 0x004fe20000010000 */
[----:B------:R-:W-:Y:S01]  /*9c10*/  FSETP.NE.FTZ.AND P1, PT, R10, RZ, PT ;  /* 0x000000ff0a00720b */ /* 0x000fe20003f35000 */
[----:B------:R-:W-:Y:S01]  /*9c20*/  IMAD.MOV.U32 R9, RZ, RZ, RZ ;  /* 0x000000ffff097224 */ /* 0x000fe200078e00ff */
[----:B------:R-:W-:Y:S02]  /*9c30*/  MOV R2, 0xff800000 ;  /* 0xff80000000027802 */ /* 0x000fe40000000f00 */
[----:B------:R-:W-:-:S09]  /*9c40*/  FSETP.NE.FTZ.AND P2, PT, R11, RZ, PT ;  /* 0x000000ff0b00720b */ /* 0x000fd20003f55000 */
[----:B------:R-:W1:Y:S01]  /*9c50*/  @P1 MUFU.LG2 R6, R10 ;  /* 0x0000000a00061308 */ /* 0x000e620000000c00 */
[----:B------:R-:W-:-:S03]  /*9c60*/  @P1 FMUL.FTZ R5, R5, 0.69314718246459960938 ;  /* 0x3f31721805051820 */ /* 0x000fc60000410000 */
[----:B------:R-:W-:-:S04]  /*9c70*/  @P2 FMUL.FTZ R7, R7, 0.69314718246459960938 ;  /* 0x3f31721807072820 */ /* 0x000fc80000410000 */
[----:B------:R-:W2:Y:S08]  /*9c80*/  @P2 MUFU.LG2 R8, R11 ;  /* 0x0000000b00082308 */ /* 0x000eb00000000c00 */
[----:B------:R3:W4:Y:S01]  /*9c90*/  @P1 MUFU.RCP R20, R10 ;  /* 0x0000000a00141308 */ /* 0x0007220000001000 */
[----:B-1----:R-:W-:-:S04]  /*9ca0*/  @P1 FMUL.FTZ R6, R6, 0.69314718246459960938 ;  /* 0x3f31721806061820 */ /* 0x002fc80000410000 */
[----:B------:R-:W-:-:S03]  /*9cb0*/  @P1 FFMA.FTZ R2, R5, R4, R6 ;  /* 0x0000000405021223 */ /* 0x000fc60000010006 */
[----:B------:R3:W1:Y:S01]  /*9cc0*/  @P2 MUFU.RCP R9, R11 ;  /* 0x0000000b00092308 */ /* 0x0006620000001000 */
[----:B--2---:R-:W-:-:S04]  /*9cd0*/  @P2 FMUL.FTZ R8, R8, 0.69314718246459960938 ;  /* 0x3f31721808082820 */ /* 0x004fc80000410000 */
[----:B------:R-:W-:Y:S01]  /*9ce0*/  @P2 FFMA.FTZ R0, R7, R3, R8 ;  /* 0x0000000307002223 */ /* 0x000fe20000010008 */
[----:B------:R-:W-:Y:S02]  /*9cf0*/  WARPGROUP.DEPBAR.LE gsb0, 0x0 ;  /* 0x00008000000079c5 */ /* 0x000fe40000010000 */
[----:B------:R-:W-:-:S06]  /*9d00*/  WARPGROUP.ARRIVE ;  /* 0x00000000000079c5 */ /* 0x000fcc0000000000 */
        /* <DEDUP_REMOVED lines=9> */
[----:B------:R-:W-:Y:S01]  /*9da0*/  UIADD3 UR4, UR4, 0x200, URZ ;  /* 0x0000020004047890 */ /* 0x000fe2000fffe03f */
[----:B------:R-:W-:Y:S02]  /*9db0*/  WARPGROUP.DEPBAR.LE gsb0, 0x0 ;  /* 0x00008000000079c5 */ /* 0x000fe40000010000 */
[----:B------:R-:W-:-:S15]  /*9dc0*/  WARPGROUP.ARRIVE ;  /* 0x00000000000079c5 */ /* 0x000fde0000000000 */
[----:B------:R-:W-:-:S07]  /*9dd0*/  NOP ;  /* 0x0000000000007918 */ /* 0x000fce0000000000 */
[----:B------:R-:W-:Y:S01]  /*9de0*/  HGMMA.64x256x16.F32.BF16 R24, R196, gdesc[UR4].tnspB, R24, gsb0 ;  /* 0x43e00004c4187df0 */ /* 0x000fe20008001818 */
[----:B------:R-:W-:Y:S01]  /*9df0*/  UMOV UR6, UR4 ;  /* 0x0000000400067c82 */ /* 0x000fe20008000000 */
[----:B------:R-:W-:Y:S01]  /*9e00*/  UMOV UR7, 0x40000040 ;  /* 0x4000004000077882 */ /* 0x000fe20000000000 */
[----:B------:R-:W-:Y:S02]  /*9e10*/  WARPGROUP.DEPBAR.LE gsb0, 0x0 ;  /* 0x00008000000079c5 */ /* 0x000fe40000010000 */
[----:B------:R-:W-:-:S15]  /*9e20*/  WARPGROUP.ARRIVE ;  /* 0x00000000000079c5 */ /* 0x000fde0000000000 */
[----:B------:R-:W-:-:S08]  /*9e30*/  NOP ;  /* 0x0000000000007918 */ /* 0x000fd00000000000 */
[----:B------:R-:W-:Y:S03]  /*9e40*/  HGMMA.64x256x16.F32.BF16 R24, R192, gdesc[UR4].tnspB, R24, gsb0 ;  /* 0x43e00004c0187df0 */ /* 0x000fe60008001818 */
[----:B------:R-:W-:Y:S02]  /*9e50*/  WARPGROUP.DEPBAR.LE gsb0, 0x0 ;  /* 0x00008000000079c5 */ /* 0x000fe40000010000 */
[----:B-1-34-:R-:W-:Y:S05]  /*9e60*/  @!P0 BRA `(.L_x_153) ;  /* 0x0000000000048947 */ /* 0x01afea0003800000 */
[----:B------:R-:W-:Y:S01]  /*9e70*/  BPT.TRAP 0x1 ;  /* 0x000000040000795c */ /* 0x000fe20000300000 */
.L_x_153:
[----:B------:R-:W2:Y:S01]  /*9e80*/  LDL R21, [R1] ;  /* 0x0000000001157983 */ /* 0x000ea20000100800 */
[----:B------:R-:W-:Y:S01]  /*9e90*/  ISETP.NE.AND P0, PT, R22, RZ, PT ;  /* 0x000000ff1600720c */ /* 0x000fe20003f05270 */
        /* <DEDUP_REMOVED lines=64> */
[----:B------:R-:W-:Y:S01]  /*a2a0*/  IMAD.U32 R20, RZ, RZ, UR8 ;  /* 0x00000008ff147e24 */ /* 0x000fe2000f8e00ff */
[----:B------:R-:W-:Y:S01]  /*a2b0*/  IADD3 R29, P4, R16, 0x60, RZ ;  /* 0x00000060101d7810 */ /* 0x000fe20007f9e0ff */
[-C--:B------:R-:W-:Y:S01]  /*a2c0*/  FMUL.FTZ R156, R35, R9.reuse ;  /* 0x00000009239c7220 */ /* 0x080fe20000410000 */
[----:B------:R-:W-:Y:S01]  /*a2d0*/  R2UR UR5, R216 ;  /* 0x00000000d80572ca */ /* 0x000fe200000e0000 */
[----:B------:R-:W-:Y:S01]  /*a2e0*/  @P0 VIADD R20, R20, 0x38860 ;  /* 0x0003886014140836 */ /* 0x000fe20000000000 */
[----:B------:R-:W-:Y:S01]  /*a2f0*/  LOP3.LUT R28, R29, 0x380, RZ, 0xc0, !PT ;  /* 0x000003801d1c7812 */ /* 0x000fe200078ec0ff */
[-C--:B------:R-:W-:Y:S01]  /*a300*/  FMUL.FTZ R25, R39, R9.reuse ;  /* 0x0000000927197220 */ /* 0x080fe20000410000 */
[----:B------:R-:W-:Y:S01]  /*a310*/  IADD3 R35, P6, R16, 0x4020, RZ ;  /* 0x0000402010237810 */ /* 0x000fe20007fde0ff */
[-C--:B------:R-:W-:Y:S01]  /*a320*/  FMUL.FTZ R49, R27, R9.reuse ;  /* 0x000000091b317220 */ /* 0x080fe20000410000 */
[----:B------:R-:W-:Y:S01]  /*a330*/  SHF.R.U64 R28, R28, 0x3, RZ ;  /* 0x000000031c1c7819 */ /* 0x000fe200000012ff */
[-C--:B------:R-:W-:Y:S01]  /*a340*/  FMUL.FTZ R56, R26, R9.reuse ;  /* 0x000000091a387220 */ /* 0x080fe20000410000 */
[----:B------:R-:W-:Y:S01]  /*a350*/  R2UR UR6, R215 ;  /* 0x00000000d70672ca */ /* 0x000fe200000e0000 */
[----:B------:R-:W-:Y:S01]  /*a360*/  FMUL.FTZ R53, R31, R9 ;  /* 0x000000091f357220 */ /* 0x000fe20000410000 */
[----:B------:R-:W-:Y:S01]  /*a370*/  LOP3.LUT R28, R28, R29, RZ, 0x3c, !PT ;  /* 0x0000001d1c1c7212 */ /* 0x000fe200078e3cff */
[-C--:B------:R-:W-:Y:S01]  /*a380*/  FMUL.FTZ R164, R30, R9.reuse ;  /* 0x000000091ea47220 */ /* 0x080fe20000410000 */
[----:B------:R-:W-:Y:S01]  /*a390*/  IADD3 R39, P5, R16, 0x4040, RZ ;  /* 0x0000404010277810 */ /* 0x000fe20007fbe0ff */
        /* <DEDUP_REMOVED lines=58> */
[--C-:B------:R-:W-:Y:S01]  /*a740*/  IMAD.X R29, RZ, RZ, R17.reuse, P4 ;  /* 0x000000ffff1d7224 */ /* 0x100fe200020e0611 */
[C---:B------:R-:W-:Y:S01]  /*a750*/  IADD3 R9, P4, R16.reuse, 0x8040, RZ ;  /* 0x0000804010097810 */ /* 0x040fe20007f9e0ff */
[----:B------:R-:W-:Y:S01]  /*a760*/  UIADD3 UR34, -UR5, URZ, URZ ;  /* 0x0000003f05227290 */ /* 0x000fe2000fffe13f */
[----:B------:R-:W-:Y:S01]  /*a770*/  LOP3.LUT R34, R35, 0x380, RZ, 0xc0, !PT ;  /* 0x0000038023227812 */ /* 0x000fe200078ec0ff */
[----:B------:R-:W-:Y:S01]  /*a780*/  ULDC UR4, c[0x0][0xda8] ;  /* 0x00036a0000047ab9 */ /* 0x000fe20000000800 */
[C---:B------:R-:W-:Y:S01]  /*a790*/  IADD3 R31, P3, R16.reuse, 0x4000, RZ ;  /* 0x00004000101f7810 */ /* 0x040fe20007f7e0ff */
[----:B------:R-:W-:Y:S01]  /*a7a0*/  UIMAD UR34, UR4, UR34, UR6 ;  /* 0x00000022042272a4 */ /* 0x000fe2000f8e0206 */
[----:B------:R-:W-:Y:S01]  /*a7b0*/  LOP3.LUT R38, R39, 0x380, RZ, 0xc0, !PT ;  /* 0x0000038027267812 */ /* 0x000fe200078ec0ff */
[----:B------:R-:W-:Y:S01]  /*a7c0*/  UIADD3 UR35, -UR36, URZ, URZ ;  /* 0x0000003f24237290 */ /* 0x000fe2000fffe13f */
[----:B------:R-:W-:Y:S01]  /*a7d0*/  LOP3.LUT R55, R16, 0x380, RZ, 0xc0, !PT ;  /* 0x0000038010377812 */ /* 0x000fe200078ec0ff */
[----:B------:R-:W-:Y:S01]  /*a7e0*/  ULDC UR4, c[0x0][0xdb4] ;  /* 0x00036d0000047ab9 */ /* 0x000fe20000000800 */
[----:B------:R-:W-:Y:S01]  /*a7f0*/  LOP3.LUT R48, R9, 0x380, RZ, 0xc0, !PT ;  /* 0x0000038009307812 */ /* 0x000fe200078ec0ff */
[----:B------:R-:W-:Y:S01]  /*a800*/  USHF.L.U32 UR34, UR34, 0x7, URZ ;  /* 0x0000000722227899 */ /* 0x000fe2000800063f */
[----:B------:R-:W-:Y:S01]  /*a810*/  SHF.R.U64 R34, R34, 0x3, RZ ;  /* 0x0000000322227819 */ /* 0x000fe200000012ff */
[----:B------:R-:W-:Y:S01]  /*a820*/  UIMAD UR35, UR4, UR35, UR5 ;  /* 0x00000023042372a4 */ /* 0x000fe2000f8e0205 */
[----:B------:R-:W-:Y:S01]  /*a830*/  LOP3.LUT R30, R31, 0x380, RZ, 0xc0, !PT ;  /* 0x000003801f1e7812 */ /* 0x000fe200078ec0ff */
[----:B------:R-:W-:Y:S01]  /*a840*/  ULDC.64 UR8, c[0x0][0xb70] ;  /* 0x0002dc0000087ab9 */ /* 0x000fe20000000a00 */
[----:B------:R-:W-:Y:S01]  /*a850*/  SHF.R.U64 R38, R38, 0x3, RZ ;  /* 0x0000000326267819 */ /* 0x000fe200000012ff */
[----:B------:R-:W-:Y:S01]  /*a860*/  USHF.R.S32.HI UR4, URZ, 0x1f, UR35 ;  /* 0x0000001f3f047899 */ /* 0x000fe20008011423 */
[----:B------:R-:W-:Y:S01]  /*a870*/  SHF.R.U64 R55, R55, 0x3, RZ ;  /* 0x0000000337377819 */ /* 0x000fe200000012ff */
[----:B------:R-:W-:Y:S01]  /*a880*/  ULDC UR7, c[0x0][0xa88] ;  /* 0x0002a20000077ab9 */ /* 0x000fe20000000800 */
[----:B------:R-:W-:Y:S01]  /*a890*/  SHF.R.U64 R48, R48, 0x3, RZ ;  /* 0x0000000330307819 */ /* 0x000fe200000012ff */
[----:B------:R-:W-:Y:S01]  /*a8a0*/  UIMAD UR6, UR4, UR8, URZ ;  /* 0x00000008040672a4 */ /* 0x000fe2000f8e023f */
[----:B------:R-:W-:Y:S01]  /*a8b0*/  LOP3.LUT R34, R34, R35, RZ, 0x3c, !PT ;  /* 0x0000002322227212 */ /* 0x000fe200078e3cff */
[----:B------:R-:W-:Y:S01]  /*a8c0*/  UIMAD.WIDE.U32 UR4, UR35, UR8, URZ ;  /* 0x00000008230472a5 */ /* 0x000fe2000f8e003f */
[----:B------:R-:W-:Y:S01]  /*a8d0*/  SHF.R.U64 R30, R30, 0x3, RZ ;  /* 0x000000031e1e7819 */ /* 0x000fe200000012ff */
[----:B------:R-:W-:Y:S01]  /*a8e0*/  UIMAD UR6, UR35, UR9, UR6 ;  /* 0x00000009230672a4 */ /* 0x000fe2000f8e0206 */
[----:B------:R-:W-:Y:S01]  /*a8f0*/  LOP3.LUT R38, R38, R39, RZ, 0x3c, !PT ;  /* 0x0000002726267212 */ /* 0x000fe200078e3cff */
[----:B------:R-:W-:Y:S01]  /*a900*/  ULDC.64 UR12, c[0x0][0x208] ;  /* 0x00008200000c7ab9 */ /* 0x000fe20000000a00 */
[----:B------:R-:W-:Y:S01]  /*a910*/  IADD3.X R35, RZ, R17, RZ, P6, !PT ;  /* 0x00000011ff237210 */ /* 0x000fe200037fe4ff */
[----:B------:R-:W-:Y:S01]  /*a920*/  UIADD3 UR6, UR5, UR6, URZ ;  /* 0x0000000605067290 */ /* 0x000fe2000fffe03f */
[----:B------:R-:W-:Y:S01]  /*a930*/  LOP3.LUT R54, R55, R16, RZ, 0x3c, !PT ;  /* 0x0000001037367212 */ /* 0x000fe200078e3cff */
[----:B------:R-:W-:Y:S01]  /*a940*/  IMAD.MOV.U32 R55, RZ, RZ, R17 ;  /* 0x000000ffff377224 */ /* 0x000fe200078e0011 */
[----:B------:R-:W-:-:S02]  /*a950*/  IADD3 R39, P6, R16, 0xc000, RZ ;  /* 0x0000c00010277810 */ /* 0x000fc40007fde0ff */
[----:B------:R-:W-:Y:S02]  /*a960*/  IADD3 R43, P2, R16, 0x4060, RZ ;  /* 0x00004060102b7810 */ /* 0x000fe40007f5e0ff */
[----:B------:R-:W-:Y:S02]  /*a970*/  LOP3.LUT R48, R48, R9, RZ, 0x3c, !PT ;  /* 0x0000000930307212 */ /* 0x000fe400078e3cff */
[----:B------:R-:W-:Y:S01]  /*a980*/  LOP3.LUT R30, R30, R31, RZ, 0x3c, !PT ;  /* 0x0000001f1e1e7212 */ /* 0x000fe200078e3cff */
[----:B------:R-:W-:Y:S01]  /*a990*/  IMAD.X R31, RZ, RZ, R17, P3 ;  /* 0x000000ffff1f7224 */ /* 0x000fe200018e0611 */
[----:B------:R-:W-:Y:S02]  /*a9a0*/  LOP3.LUT R52, R39, 0x380, RZ, 0xc0, !PT ;  /* 0x0000038027347812 */ /* 0x000fe400078ec0ff */
[----:B------:R-:W-:Y:S02]  /*a9b0*/  LOP3.LUT R42, R43, 0x380, RZ, 0xc0, !PT ;  /* 0x000003802b2a7812 */ /* 0x000fe400078ec0ff */
[----:B------:R-:W-:-:S02]  /*a9c0*/  MOV R55, R54 ;  /* 0x0000003600377202 */ /* 0x000fc40000000f00 */
[----:B------:R-:W-:Y:S02]  /*a9d0*/  F2FP.BF16.F32.PACK_AB R6, R6, R7 ;  /* 0x000000070606723e */ /* 0x000fe400000010ff */
[----:B------:R-:W-:Y:S02]  /*a9e0*/  F2FP.BF16.F32.PACK_AB R7, R53, R164 ;  /* 0x000000a43507723e */ /* 0x000fe400000010ff */
[----:B------:R-:W-:Y:S02]  /*a9f0*/  MOV R164, R28 ;  /* 0x0000001c00a47202 */ /* 0x000fe40000000f00 */
[----:B------:R-:W-:Y:S01]  /*aa00*/  SHF.R.U64 R52, R52, 0x3, RZ ;  /* 0x0000000334347819 */ /* 0x000fe200000012ff */
[----:B------:R-:W1:Y:S01]  /*aa10*/  LDC.64 R28, c[0x0][0xb78] ;  /* 0x0002de00ff1c7b82 */ /* 0x000e620000000a00 */
[----:B------:R-:W-:Y:S02]  /*aa20*/  SHF.R.U64 R42, R42, 0x3, RZ ;  /* 0x000000032a2a7819 */ /* 0x000fe400000012ff */
[----:B------:R-:W-:-:S02]  /*aa30*/  MOV R30, R30 ;  /* 0x0000001e001e7202 */ /* 0x000fc40000000f00 */
[----:B------:R-:W-:Y:S02]  /*aa40*/  IADD3 R31, R219, UR34, RZ ;  /* 0x00000022db1f7c10 */ /* 0x000fe4000fffe0ff */
[----:B------:R-:W-:Y:S02]  /*aa50*/  F2FP.BF16.F32.PACK_AB R4, R4, R5 ;  /* 0x000000050404723e */ /* 0x000fe400000010ff */
[----:B------:R-:W-:Y:S02]  /*aa60*/  IADD3 R51, P3, R16, 0x8060, RZ ;  /* 0x0000806010337810 */ /* 0x000fe40007f7e0ff */
[----:B------:R-:W-:Y:S01]  /*aa70*/  LOP3.LUT R52, R52, R39, RZ, 0x3c, !PT ;  /* 0x0000002734347212 */ /* 0x000fe200078e3cff */
[--C-:B------:R-:W-:Y:S01]  /*aa80*/  IMAD.X R39, RZ, RZ, R17.reuse, P5 ;  /* 0x000000ffff277224 */ /* 0x100fe200028e0611 */
[----:B------:R-:W-:Y:S01]  /*aa90*/  F2FP.BF16.F32.PACK_AB R5, R49, R56 ;  /* 0x000000383105723e */ /* 0x000fe200000010ff */
[--C-:B------:R-:W-:Y:S01]  /*aaa0*/  IMAD.X R49, RZ, RZ, R17.reuse, P4 ;  /* 0x000000ffff317224 */ /* 0x100fe200020e0611 */
[----:B------:R-:W-:Y:S01]  /*aab0*/  LOP3.LUT R42, R42, R43, RZ, 0x3c, !PT ;  /* 0x0000002b2a2a7212 */ /* 0x000fe200078e3cff */
[----:B------:R-:W-:Y:S01]  /*aac0*/  IMAD.X R43, RZ, RZ, R17, P2 ;  /* 0x000000ffff2b7224 */ /* 0x000fe200010e0611 */
[----:B------:R-:W-:-:S02]  /*aad0*/  IADD3 R57, P5, R16, 0xc020, RZ ;  /* 0x0000c02010397810 */ /* 0x000fc40007fbe0ff */
[----:B------:R-:W-:Y:S02]  /*aae0*/  IADD3 R59, P2, R16, 0xc040, RZ ;  /* 0x0000c040103b7810 */ /* 0x000fe40007f5e0ff */
[----:B------:R-:W-:Y:S02]  /*aaf0*/  LOP3.LUT R50, R51, 0x380, RZ, 0xc0, !PT ;  /* 0x0000038033327812 */ /* 0x000fe400078ec0ff */
[----:B------:R-:W-:Y:S02]  /*ab00*/  LOP3.LUT R56, R57, 0x380, RZ, 0xc0, !PT ;  /* 0x0000038039387812 */ /* 0x000fe400078ec0ff */
[----:B------:R-:W-:Y:S02]  /*ab10*/  LOP3.LUT R58, R59, 0x380, RZ, 0xc0, !PT ;  /* 0x000003803b3a7812 */ /* 0x000fe400078ec0ff */
[----:B------:R-:W-:Y:S02]  /*ab20*/  SHF.R.U64 R50, R50, 0x3, RZ ;  /* 0x0000000332327819 */ /* 0x000fe400000012ff */
[----:B------:R-:W-:-:S02]  /*ab30*/  F2FP.BF16.F32.PACK_AB R10, R10, R11 ;  /* 0x0000000b0a0a723e */ /* 0x000fc400000010ff */
[----:B------:R-:W-:Y:S02]  /*ab40*/  F2FP.BF16.F32.PACK_AB R8, R41, R8 ;  /* 0x000000082908723e */ /* 0x000fe400000010ff */
[----:B------:R-:W-:Y:S02]  /*ab50*/  F2FP.BF16.F32.PACK_AB R11, R40, R163 ;  /* 0x000000a3280b723e */ /* 0x000fe400000010ff */
[----:B------:R-:W-:Y:S02]  /*ab60*/  F2FP.BF16.F32.PACK_AB R12, R12, R13 ;  /* 0x0000000d0c0c723e */ /* 0x000fe400000010ff */
[----:B------:R-:W-:Y:S02]  /*ab70*/  F2FP.BF16.F32.PACK_AB R14, R14, R15 ;  /* 0x0000000f0e0e723e */ /* 0x000fe400000010ff */
[----:B------:R-:W-:Y:S02]  /*ab80*/  SHF.R.U64 R56, R56, 0x3, RZ ;  /* 0x0000000338387819 */ /* 0x000fe400000012ff */
[----:B------:R-:W-:-:S02]  /*ab90*/  F2FP.BF16.F32.PACK_AB R13, R153, R160 ;  /* 0x000000a0990d723e */ /* 0x000fc400000010ff */
[----:B------:R-:W-:Y:S02]  /*aba0*/  F2FP.BF16.F32.PACK_AB R15, R154, R161 ;  /* 0x000000a19a0f723e */ /* 0x000fe400000010ff */
[----:B------:R-:W-:Y:S02]  /*abb0*/  SHF.R.U64 R58, R58, 0x3, RZ ;  /* 0x000000033a3a7819 */ /* 0x000fe400000012ff */
[----:B------:R-:W-:Y:S02]  /*abc0*/  F2FP.BF16.F32.PACK_AB R24, R24, R3 ;  /* 0x000000031818723e */ /* 0x000fe400000010ff */
[----:B------:R-:W-:Y:S02]  /*abd0*/  F2FP.BF16.F32.PACK_AB R72, R73, R72 ;  /* 0x000000484948723e */ /* 0x000fe400000010ff */
[----:B------:R-:W-:Y:S01]  /*abe0*/  LOP3.LUT R50, R50, R51, RZ, 0x3c, !PT ;  /* 0x0000003332327212 */ /* 0x000fe200078e3cff */
[----:B------:R-:W-:Y:S01]  /*abf0*/  IMAD.X R51, RZ, RZ, R17, P3 ;  /* 0x000000ffff337224 */ /* 0x000fe200018e0611 */
[----:B------:R-:W-:-:S02]  /*ac00*/  MOV R34, R34 ;  /* 0x0000002200227202 */ /* 0x000fc40000000f00 */
[----:B------:R-:W-:Y:S02]  /*ac10*/  F2FP.BF16.F32.PACK_AB R73, R75, R74 ;  /* 0x0000004a4b49723e */ /* 0x000fe400000010ff */
[----:B------:R-:W-:Y:S02]  /*ac20*/  F2FP.BF16.F32.PACK_AB R80, R81, R80 ;  /* 0x000000505150723e */ /* 0x000fe400000010ff */
[----:B------:R-:W-:Y:S02]  /*ac30*/  MOV R38, R38 ;  /* 0x0000002600267202 */ /* 0x000fe40000000f00 */
[----:B------:R-:W-:Y:S02]  /*ac40*/  F2FP.BF16.F32.PACK_AB R74, R77, R76 ;  /* 0x0000004c4d4a723e */ /* 0x000fe400000010ff */
[----:B------:R-:W-:Y:S02]  /*ac50*/  F2FP.BF16.F32.PACK_AB R75, R79, R78 ;  /* 0x0000004e4f4b723e */ /* 0x000fe400000010ff */
[----:B------:R-:W-:-:S02]  /*ac60*/  F2FP.BF16.F32.PACK_AB R81, R83, R82 ;  /* 0x000000525351723e */ /* 0x000fc400000010ff */
[----:B------:R-:W-:Y:S02]  /*ac70*/  F2FP.BF16.F32.PACK_AB R88, R89, R88 ;  /* 0x000000585958723e */ /* 0x000fe400000010ff */
[----:B------:R-:W-:Y:S01]  /*ac80*/  LOP3.LUT R56, R56, R57, RZ, 0x3c, !PT ;  /* 0x0000003938387212 */ /* 0x000fe200078e3cff */
[----:B------:R-:W-:Y:S01]  /*ac90*/  IMAD.X R57, RZ, RZ, R17, P5 ;  /* 0x000000ffff397224 */ /* 0x000fe200028e0611 */
[----:B------:R-:W-:Y:S02]  /*aca0*/  MOV R42, R42 ;  /* 0x0000002a002a7202 */ /* 0x000fe40000000f00 */
[----:B------:R-:W-:Y:S02]  /*acb0*/  F2FP.BF16.F32.PACK_AB R82, R85, R84 ;  /* 0x000000545552723e */ /* 0x000fe400000010ff */
[----:B------:R-:W-:Y:S02]  /*acc0*/  F2FP.BF16.F32.PACK_AB R83, R87, R86 ;  /* 0x000000565753723e */ /* 0x000fe400000010ff */
[----:B------:R-:W-:-:S02]  /*acd0*/  F2FP.BF16.F32.PACK_AB R89, R91, R90 ;  /* 0x0000005a5b59723e */ /* 0x000fc400000010ff */
[----:B------:R-:W-:Y:S02]  /*ace0*/  F2FP.BF16.F32.PACK_AB R96, R97, R96 ;  /* 0x000000606160723e */ /* 0x000fe400000010ff */
[----:B------:R-:W-:Y:S01]  /*acf0*/  LOP3.LUT R58, R58, R59, RZ, 0x3c, !PT ;  /* 0x0000003b3a3a7212 */ /* 0x000fe200078e3cff */
[----:B------:R-:W-:Y:S01]  /*ad00*/  IMAD.X R59, RZ, RZ, R17, P2 ;  /* 0x000000ffff3b7224 */ /* 0x000fe200010e0611 */
[----:B------:R-:W-:Y:S02]  /*ad10*/  IADD3.X R53, RZ, R17, RZ, P6, !PT ;  /* 0x00000011ff357210 */ /* 0x000fe400037fe4ff */
        /* <DEDUP_REMOVED lines=9> */
[----:B------:R-:W-:Y:S02]  /*adb0*/  F2FP.BF16.F32.PACK_AB R106, R109, R108 ;  /* 0x0000006c6d6a723e */ /* 0x000fe400000010ff */
[----:B------:R-:W-:Y:S02]  /*adc0*/  F2FP.BF16.F32.PACK_AB R107, R111, R110 ;  /* 0x0000006e6f6b723e */ /* 0x000fe400000010ff */
[----:B--2---:R-:W-:Y:S02]  /*add0*/  @P0 PRMT R20, R21, 0x654, R20 ;  /* 0x0000065415140816 */ /* 0x004fe40000000014 */
[C---:B------:R-:W-:Y:S02]  /*ade0*/  IADD3 R21, P1, R16.reuse, 0x20, RZ ;  /* 0x0000002010157810 */ /* 0x040fe40007f3e0ff */
[----:B------:R2:W-:Y:S01]  /*adf0*/  @P0 SYNCS.ARRIVE.TRANS64.RED.A1T0 RZ, [R20+URZ], RZ ;  /* 0x000000ff14ff09a7 */ /* 0x0005e2000810043f */
[----:B------:R-:W-:Y:S01]  /*ae00*/  IADD3 R27, P0, R16, 0x40, RZ ;  /* 0x00000040101b7810 */ /* 0x000fe20007f1e0ff */
[----:B------:R-:W-:Y:S01]  /*ae10*/  BAR.SYNC.DEFER_BLOCKING 0x1, 0x100 ;  /* 0x0044000000007b1d */ /* 0x000fe20000010000 */
[----:B------:R-:W-:-:S02]  /*ae20*/  F2FP.BF16.F32.PACK_AB R113, R115, R114 ;  /* 0x000000727371723e */ /* 0x000fc400000010ff */
[----:B------:R-:W-:Y:S02]  /*ae30*/  LOP3.LUT R26, R27, 0x380, RZ, 0xc0, !PT ;  /* 0x000003801b1a7812 */ /* 0x000fe400078ec0ff */
[----:B------:R-:W-:Y:S02]  /*ae40*/  F2FP.BF16.F32.PACK_AB R120, R121, R120 ;  /* 0x000000787978723e */ /* 0x000fe400000010ff */
[----:B--2---:R-:W-:Y:S02]  /*ae50*/  LOP3.LUT R20, R21, 0x380, RZ, 0xc0, !PT ;  /* 0x0000038015147812 */ /* 0x004fe400078ec0ff */
[----:B------:R-:W-:Y:S02]  /*ae60*/  SHF.R.U64 R26, R26, 0x3, RZ ;  /* 0x000000031a1a7819 */ /* 0x000fe400000012ff */
[----:B------:R-:W-:Y:S02]  /*ae70*/  SHF.R.U64 R20, R20, 0x3, RZ ;  /* 0x0000000314147819 */ /* 0x000fe400000012ff */
[----:B------:R-:W-:Y:S01]  /*ae80*/  LOP3.LUT R26, R26, R27, RZ, 0x3c, !PT ;  /* 0x0000001b1a1a7212 */ /* 0x000fe200078e3cff */
[----:B------:R-:W-:Y:S01]  /*ae90*/  IMAD.X R27, RZ, RZ, R17, P0 ;  /* 0x000000ffff1b7224 */ /* 0x000fe200000e0611 */
[----:B------:R-:W-:-:S02]  /*aea0*/  LOP3.LUT R20, R20, R21, RZ, 0x3c, !PT ;  /* 0x0000001514147212 */ /* 0x000fc400078e3cff */
[----:B------:R-:W-:Y:S02]  /*aeb0*/  IADD3.X R21, RZ, R17, RZ, P1, !PT ;  /* 0x00000011ff157210 */ /* 0x000fe40000ffe4ff */
[C---:B------:R-:W-:Y:S02]  /*aec0*/  IADD3 R45, P1, R16.reuse, 0x8000, RZ ;  /* 0x00008000102d7810 */ /* 0x040fe40007f3e0ff */
[----:B------:R-:W-:Y:S02]  /*aed0*/  IADD3 R47, P0, R16, 0x8020, RZ ;  /* 0x00008020102f7810 */ /* 0x000fe40007f1e0ff */
[----:B------:R-:W-:Y:S01]  /*aee0*/  LOP3.LUT R44, R45, 0x380, RZ, 0xc0, !PT ;  /* 0x000003802d2c7812 */ /* 0x000fe200078ec0ff */
[----:B------:R2:W-:Y:S01]  /*aef0*/  STSM.16.M88.4 [R55], R4 ;  /* 0x0000000437007844 */ /* 0x0005e20000000200 */
[----:B------:R-:W-:Y:S02]  /*af00*/  LOP3.LUT R46, R47, 0x380, RZ, 0xc0, !PT ;  /* 0x000003802f2e7812 */ /* 0x000fe400078ec0ff */
[----:B------:R-:W-:-:S02]  /*af10*/  SHF.R.U64 R44, R44, 0x3, RZ ;  /* 0x000000032c2c7819 */ /* 0x000fc400000012ff */
[----:B------:R-:W-:Y:S02]  /*af20*/  SHF.R.U64 R46, R46, 0x3, RZ ;  /* 0x000000032e2e7819 */ /* 0x000fe400000012ff */
[----:B------:R-:W-:Y:S02]  /*af30*/  LOP3.LUT R44, R44, R45, RZ, 0x3c, !PT ;  /* 0x0000002d2c2c7212 */ /* 0x000fe400078e3cff */
[----:B------:R-:W-:Y:S02]  /*af40*/  IADD3.X R45, RZ, R17, RZ, P1, !PT ;  /* 0x00000011ff2d7210 */ /* 0x000fe40000ffe4ff */
[----:B------:R-:W-:Y:S02]  /*af50*/  IADD3 R9, P1, R16, 0xc060, RZ ;  /* 0x0000c06010097810 */ /* 0x000fe40007f3e0ff */
[----:B------:R-:W-:Y:S01]  /*af60*/  LOP3.LUT R46, R46, R47, RZ, 0x3c, !PT ;  /* 0x0000002f2e2e7212 */ /* 0x000fe200078e3cff */
[--C-:B------:R-:W-:Y:S01]  /*af70*/  IMAD.X R47, RZ, RZ, R17.reuse, P0 ;  /* 0x000000ffff2f7224 */ /* 0x100fe200000e0611 */
[----:B------:R-:W-:Y:S01]  /*af80*/  LOP3.LUT R54, R9, 0x380, RZ, 0xc0, !PT ;  /* 0x0000038009367812 */ /* 0x000fe200078ec0ff */
[----:B--2---:R-:W-:Y:S01]  /*af90*/  IMAD.X R55, RZ, RZ, R17, P1 ;  /* 0x000000ffff377224 */ /* 0x004fe200008e0611 */
[----:B------:R-:W-:-:S02]  /*afa0*/  LOP3.LUT P0, RZ, R214, 0x3, RZ, 0xc0, !PT ;  /* 0x00000003d6ff7812 */ /* 0x000fc4000780c0ff */
[----:B------:R-:W-:Y:S02]  /*afb0*/  SHF.R.U64 R54, R54, 0x3, RZ ;  /* 0x0000000336367819 */ /* 0x000fe400000012ff */
[----:B------:R-:W-:Y:S01]  /*afc0*/  MOV R20, R20 ;  /* 0x0000001400147202 */ /* 0x000fe20000000f00 */
[----:B------:R-:W-:Y:S01]  /*afd0*/  IMAD.U32 R21, RZ, RZ, UR5 ;  /* 0x00000005ff157e24 */ /* 0x000fe2000f8e00ff */
[----:B------:R-:W-:Y:S01]  /*afe0*/  LOP3.LUT R54, R54, R9, RZ, 0x3c, !PT ;  /* 0x0000000936367212 */ /* 0x000fe200078e3cff */
[----:B------:R-:W-:Y:S01]  /*aff0*/  VIADD R9, R31, 0x8 ;  /* 0x000000081f097836 */ /* 0x000fe20000000000 */
[----:B------:R-:W-:Y:S02]  /*b000*/  F2FP.BF16.F32.PACK_AB R4, R33, R32 ;  /* 0x000000202104723e */ /* 0x000fe400000010ff */
[----:B------:R-:W-:Y:S02]  /*b010*/  F2FP.BF16.F32.PACK_AB R5, R156, R157 ;  /* 0x0000009d9c05723e */ /* 0x000fe400000010ff */
[----:B------:R-:W-:-:S02]  /*b020*/  F2FP.BF16.F32.PACK_AB R6, R37, R36 ;  /* 0x000000242506723e */ /* 0x000fc400000010ff */
[----:B------:R-:W-:Y:S02]  /*b030*/  F2FP.BF16.F32.PACK_AB R7, R25, R158 ;  /* 0x0000009e1907723e */ /* 0x000fe400000010ff */
[----:B------:R-:W-:Y:S02]  /*b040*/  ISETP.GE.OR P1, PT, R9, UR7, P0 ;  /* 0x0000000709007c0c */ /* 0x000fe40008726670 */
[----:B------:R-:W-:Y:S01]  /*b050*/  MOV R165, R26 ;  /* 0x0000001a00a57202 */ /* 0x000fe20000000f00 */
[----:B------:R2:W-:Y:S01]  /*b060*/  STSM.16.M88.4 [R20], R4 ;  /* 0x0000000414007844 */ /* 0x0005e20000000200 */
[----:B------:R-:W-:Y:S02]  /*b070*/  F2FP.BF16.F32.PACK_AB R9, R155, R162 ;  /* 0x000000a29b09723e */ /* 0x000fe400000010ff */
[----:B------:R-:W-:Y:S02]  /*b080*/  F2FP.BF16.F32.PACK_AB R25, R152, R159 ;  /* 0x0000009f9819723e */ /* 0x000fe400000010ff */
[----:B------:R-:W-:Y:S01]  /*b090*/  F2FP.BF16.F32.PACK_AB R26, R61, R60 ;  /* 0x0000003c3d1a723e */ /* 0x000fe200000010ff */
[----:B------:R-:W-:Y:S01]  /*b0a0*/  STSM.16.M88.4 [R165], R8 ;  /* 0x00000008a5007844 */ /* 0x000fe20000000200 */
[----:B------:R-:W-:-:S02]  /*b0b0*/  F2FP.BF16.F32.PACK_AB R27, R63, R62 ;  /* 0x0000003e3f1b723e */ /* 0x000fc400000010ff */
[----:B------:R-:W-:Y:S01]  /*b0c0*/  MOV R44, R44 ;  /* 0x0000002c002c7202 */ /* 0x000fe20000000f00 */
[----:B------:R-:W-:Y:S01]  /*b0d0*/  STSM.16.M88.4 [R164], R12 ;  /* 0x0000000ca4007844 */ /* 0x000fe20000000200 */
[----:B------:R-:W-:Y:S02]  /*b0e0*/  MOV R21, UR6 ;  /* 0x0000000600157c02 */ /* 0x000fe40008000f00 */
[----:B------:R-:W-:Y:S01]  /*b0f0*/  MOV R46, R46 ;  /* 0x0000002e002e7202 */ /* 0x000fe20000000f00 */
[----:B------:R-:W-:Y:S01]  /*b100*/  STSM.16.M88.4 [R30], R24 ;  /* 0x000000181e007844 */ /* 0x000fe20000000200 */
[----:B------:R-:W-:Y:S01]  /*b110*/  MOV R50, R50 ;  /* 0x0000003200327202 */ /* 0x000fe20000000f00 */
[----:B--2---:R-:W-:Y:S01]  /*b120*/  IMAD.U32 R20, RZ, RZ, UR4 ;  /* 0x00000004ff147e24 */ /* 0x004fe2000f8e00ff */
[----:B------:R-:W-:Y:S01]  /*b130*/  F2FP.BF16.F32.PACK_AB R4, R65, R64 ;  /* 0x000000404104723e */ /* 0x000fe200000010ff */
[----:B------:R-:W-:Y:S01]  /*b140*/  USHF.R.S32.HI UR4, URZ, 0x1f, UR36 ;  /* 0x0000001f3f047899 */ /* 0x000fe20008011424 */
[----:B------:R-:W-:Y:S01]  /*b150*/  F2FP.BF16.F32.PACK_AB R5, R67, R66 ;  /* 0x000000424305723e */ /* 0x000fe200000010ff */
[----:B-1----:R-:W-:Y:S01]  /*b160*/  IMAD.WIDE.U32 R20, R28, UR36, R20 ;  /* 0x000000241c147c25 */ /* 0x002fe2000f8e0014 */
[----:B------:R-:W-:-:S02]  /*b170*/  F2FP.BF16.F32.PACK_AB R6, R69, R68 ;  /* 0x000000444506723e */ /* 0x000fc400000010ff */
[----:B------:R-:W-:Y:S02]  /*b180*/  F2FP.BF16.F32.PACK_AB R7, R71, R70 ;  /* 0x000000464707723e */ /* 0x000fe400000010ff */
[----:B------:R-:W-:Y:S02]  /*b190*/  F2FP.BF16.F32.PACK_AB R114, R117, R116 ;  /* 0x000000747572723e */ /* 0x000fe400000010ff */
[----:B------:R-:W-:Y:S01]  /*b1a0*/  F2FP.BF16.F32.PACK_AB R115, R119, R118 ;  /* 0x000000767773723e */ /* 0x000fe200000010ff */
[----:B------:R1:W-:Y:S01]  /*b1b0*/  STSM.16.M88.4 [R34], R4 ;  /* 0x0000000422007844 */ /* 0x0003e20000000200 */
[----:B------:R-:W-:Y:S02]  /*b1c0*/  F2FP.BF16.F32.PACK_AB R121, R123, R122 ;  /* 0x0000007a7b79723e */ /* 0x000fe400000010ff */
[----:B------:R-:W-:Y:S01]  /*b1d0*/  F2FP.BF16.F32.PACK_AB R128, R129, R128 ;  /* 0x000000808180723e */ /* 0x000fe200000010ff */
[----:B------:R-:W-:Y:S01]  /*b1e0*/  STSM.16.M88.4 [R38], R72 ;  /* 0x0000004826007844 */ /* 0x000fe20000000200 */
[----:B------:R-:W-:-:S02]  /*b1f0*/  MOV R52, R52 ;  /* 0x0000003400347202 */ /* 0x000fc40000000f00 */
[----:B------:R-:W-:Y:S01]  /*b200*/  F2FP.BF16.F32.PACK_AB R122, R125, R124 ;  /* 0x0000007c7d7a723e */ /* 0x000fe200000010ff */
[----:B------:R-:W-:Y:S01]  /*b210*/  STSM.16.M88.4 [R42], R80 ;  /* 0x000000502a007844 */ /* 0x000fe20000000200 */
[----:B------:R-:W-:Y:S02]  /*b220*/  F2FP.BF16.F32.PACK_AB R123, R127, R126 ;  /* 0x0000007e7f7b723e */ /* 0x000fe400000010ff */
[----:B------:R-:W-:Y:S01]  /*b230*/  F2FP.BF16.F32.PACK_AB R129, R131, R130 ;  /* 0x000000828381723e */ /* 0x000fe200000010ff */
[----:B------:R-:W-:Y:S01]  /*b240*/  STSM.16.M88.4 [R44], R88 ;  /* 0x000000582c007844 */ /* 0x000fe20000000200 */
[----:B------:R-:W-:Y:S02]  /*b250*/  F2FP.BF16.F32.PACK_AB R136, R137, R136 ;  /* 0x000000888988723e */ /* 0x000fe400000010ff */
[----:B------:R-:W-:Y:S01]  /*b260*/  MOV R56, R56 ;  /* 0x0000003800387202 */ /* 0x000fe20000000f00 */
[----:B-1----:R-:W-:Y:S01]  /*b270*/  IMAD R4, R28, UR4, RZ ;  /* 0x000000041c047c24 */ /* 0x002fe2000f8e02ff */
[----:B------:R-:W-:Y:S01]  /*b280*/  F2FP.BF16.F32.PACK_AB R130, R133, R132 ;  /* 0x000000848582723e */ /* 0x000fe200000010ff */
[----:B------:R-:W-:Y:S01]  /*b290*/  STSM.16.M88.4 [R46], R96 ;  /* 0x000000602e007844 */ /* 0x000fe20000000200 */
[----:B------:R-:W-:Y:S01]  /*b2a0*/  F2FP.BF16.F32.PACK_AB R131, R135, R134 ;  /* 0x000000868783723e */ /* 0x000fe200000010ff */
[----:B------:R-:W-:Y:S01]  /*b2b0*/  IMAD R4, R29, UR36, R4 ;  /* 0x000000241d047c24 */ /* 0x000fe2000f8e0204 */
[----:B------:R-:W-:Y:S01]  /*b2c0*/  F2FP.BF16.F32.PACK_AB R137, R139, R138 ;  /* 0x0000008a8b89723e */ /* 0x000fe200000010ff */
[----:B------:R-:W-:Y:S01]  /*b2d0*/  STSM.16.M88.4 [R48], R104 ;  /* 0x0000006830007844 */ /* 0x000fe20000000200 */
[----:B------:R-:W-:Y:S01]  /*b2e0*/  F2FP.BF16.F32.PACK_AB R144, R145, R144 ;  /* 0x000000909190723e */ /* 0x000fe200000010ff */
[----:B------:R-:W-:Y:S01]  /*b2f0*/  ULDC.64 UR4, c[0x0][0xb40] ;  /* 0x0002d00000047ab9 */ /* 0x000fe20000000a00 */
[----:B------:R-:W-:Y:S01]  /*b300*/  MOV R58, R58 ;  /* 0x0000003a003a7202 */ /* 0x000fe20000000f00 */
[----:B------:R-:W-:Y:S01]  /*b310*/  STSM.16.M88.4 [R50], R112 ;  /* 0x0000007032007844 */ /* 0x000fe20000000200 */
[----:B------:R-:W-:-:S02]  /*b320*/  F2FP.BF16.F32.PACK_AB R138, R141, R140 ;  /* 0x0000008c8d8a723e */ /* 0x000fc400000010ff */
[----:B------:R-:W-:Y:S01]  /*b330*/  F2FP.BF16.F32.PACK_AB R139, R143, R142 ;  /* 0x0000008e8f8b723e */ /* 0x000fe200000010ff */
[----:B------:R-:W-:Y:S01]  /*b340*/  STSM.16.M88.4 [R52], R120 ;  /* 0x0000007834007844 */ /* 0x000fe20000000200 */
[----:B------:R-:W-:Y:S02]  /*b350*/  F2FP.BF16.F32.PACK_AB R145, R147, R146 ;  /* 0x000000929391723e */ /* 0x000fe400000010ff */
[----:B------:R-:W-:Y:S01]  /*b360*/  MOV R54, R54 ;  /* 0x0000003600367202 */ /* 0x000fe20000000f00 */
[----:B------:R-:W-:Y:S01]  /*b370*/  STSM.16.M88.4 [R56], R128 ;  /* 0x0000008038007844 */ /* 0x000fe20000000200 */
[----:B------:R-:W-:Y:S02]  /*b380*/  F2FP.BF16.F32.PACK_AB R146, R149, R148 ;  /* 0x000000949592723e */ /* 0x000fe400000010ff */
[----:B------:R-:W-:Y:S01]  /*b390*/  F2FP.BF16.F32.PACK_AB R147, R151, R150 ;  /* 0x000000969793723e */ /* 0x000fe200000010ff */
[----:B------:R-:W-:Y:S01]  /*b3a0*/  STSM.16.M88.4 [R58], R136 ;  /* 0x000000883a007844 */ /* 0x000fe20000000200 */
[----:B------:R-:W-:-:S02]  /*b3b0*/  SHF.R.S32.HI R3, RZ, 0x1f, R31 ;  /* 0x0000001fff037819 */ /* 0x000fc4000001141f */
[C---:B------:R-:W-:Y:S01]  /*b3c0*/  IADD3 R5, P2, R31.reuse, R20, RZ ;  /* 0x000000141f057210 */ /* 0x040fe20007f5e0ff */
[----:B------:R-:W-:Y:S01]  /*b3d0*/  STSM.16.M88.4 [R54], R144 ;  /* 0x0000009036007844 */ /* 0x000fe20000000200 */
[----:B------:R-:W-:Y:S02]  /*b3e0*/  ISETP.GE.OR P0, PT, R31, UR7, P0 ;  /* 0x000000071f007c0c */ /* 0x000fe40008706670 */
        /* <DEDUP_REMOVED lines=8> */
[----:B------:R-:W-:Y:S01]  /*b470*/  LEA R4, P2, R5, UR4, 0x2 ;  /* 0x0000000405047c11 */ /* 0x000fe2000f8410ff */
[----:B------:R-:W-:Y:S01]  /*b480*/  ULDC UR4, c[0x0][0xc] ;  /* 0x0000030000047ab9 */ /* 0x000fe20000000800 */
[----:B------:R-:W1:Y:S01]  /*b490*/  SHFL.IDX PT, R3, R218, RZ, 0x1f ;  /* 0x00001fffda037589 */ /* 0x000e6200000e0000 */
[----:B------:R-:W-:-:S02]  /*b4a0*/  R2UR UR10, R212 ;  /* 0x00000000d40a72ca */ /* 0x000fc400000e0000 */
[----:B------:R-:W-:-:S05]  /*b4b0*/  LEA.HI.X R5, R5, UR5, R20, 0x2, P2 ;  /* 0x0000000505057c11 */ /* 0x000fca00090f1414 */
[----:B------:R2:W-:Y:S04]  /*b4c0*/  @!P0 STG.E desc[UR12][R4.64], R2 ;  /* 0x0000000204008986 */ /* 0x0005e8000c10190c */
[----:B------:R2:W-:Y:S02]  /*b4d0*/  @!P1 STG.E desc[UR12][R4.64+0x20], R0 ;  /* 0x0000200004009986 */ /* 0x0005e4000c10190c */
[----:B------:R-:W-:-:S06]  /*b4e0*/  UIADD3 UR10, UR4, UR10, URZ ;  /* 0x0000000a040a7290 */ /* 0x000fcc000fffe03f */
[----:B------:R-:W-:Y:S01]  /*b4f0*/  IMAD.U32 R212, RZ, RZ, UR10 ;  /* 0x0000000affd47e24 */ /* 0x000fe2000f8e00ff */
        /* <DEDUP_REMOVED lines=25> */
[----:B------:R1:W-:Y:S01]  /*b690*/  UTMASTG.5D [UR32], [UR4] ;  /* 0x00000020040073b5 */ /* 0x0003e20008020000 */
[----:B------:R-:W-:Y:S01]  /*b6a0*/  UMOV UR8, 0x1 ;  /* 0x0000000100087882 */ /* 0x000fe20000000000 */
[----:B-1----:R-:W-:Y:S01]  /*b6b0*/  UMOV UR32, UR9 ;  /* 0x0000000900207c82 */ /* 0x002fe20008000000 */
[----:B------:R-:W-:Y:S01]  /*b6c0*/  UMOV UR33, UR6 ;  /* 0x0000000600217c82 */ /* 0x000fe20008000000 */
[----:B------:R-:W-:Y:S01]  /*b6d0*/  UIADD3 UR6, UR10, 0x38820, URZ ;  /* 0x000388200a067890 */ /* 0x000fe2000fffe03f */
[----:B------:R1:W-:Y:S03]  /*b6e0*/  UTMASTG.5D [UR32], [UR4] ;  /* 0x00000020040073b5 */ /* 0x0003e60008020000 */
[----:B------:R-:W-:-:S02]  /*b6f0*/  UPRMT UR7, URZ, 0x654, UR6 ;  /* 0x000006543f077896 */ /* 0x000fc40008000006 */
[----:B------:R-:W-:Y:S01]  /*b700*/  UPRMT UR6, UR8, 0x654, UR6 ;  /* 0x0000065408067896 */ /* 0x000fe20008000006 */
[----:B------:R0:W-:Y:S01]  /*b710*/  UTMACMDFLUSH ;  /* 0x00000000000079b7 */ /* 0x0001e20000000000 */
[----:B------:R-:W-:-:S05]  /*b720*/  DEPBAR.LE SB0, 0x0 ;  /* 0x000080000000791a */ /* 0x000fca0000000000 */
[----:B------:R-:W-:Y:S02]  /*b730*/  SYNCS.ARRIVE.TRANS64.RED.A1T0 RZ, [UR7], RZ ;  /* 0x000000ffffff79a7 */ /* 0x000fe40008100407 */
[----:B-1----:R-:W-:Y:S03]  /*b740*/  SYNCS.ARRIVE.TRANS64.RED.A1T0 RZ, [UR6], RZ ;  /* 0x000000ffffff79a7 */ /* 0x002fe60008100406 */
.L_x_155:
[----:B------:R-:W-:Y:S05]  /*b750*/  BSYNC B0 ;  /* 0x0000000000007941 */ /* 0x000fea0003800000 */
.L_x_154:
[----:B------:R-:W1:Y:S01]  /*b760*/  LDC R0, c[0x0][0xda4] ;  /* 0x00036900ff007b82 */ /* 0x000e620000000800 */
[----:B------:R-:W-:Y:S01]  /*b770*/  R2UR UR4, R213 ;  /* 0x00000000d50472ca */ /* 0x000fe200000e0000 */
[----:B------:R-:W-:Y:S01]  /*b780*/  UIADD3 UR38, UR38, 0x1, URZ ;  /* 0x0000000126267890 */ /* 0x000fe2000fffe03f */
[----:B------:R-:W-:Y:S02]  /*b790*/  R2UR UR6, R212 ;  /* 0x00000000d40672ca */ /* 0x000fe400000e0000 */
[----:B------:R-:W-:Y:S01]  /*b7a0*/  R2UR UR5, R19 ;  /* 0x00000000130572ca */ /* 0x000fe200000e0000 */
[----:B------:R-:W-:-:S04]  /*b7b0*/  UISETP.NE.AND UP0, UPT, UR38, 0x2, UPT ;  /* 0x000000022600788c */ /* 0x000fc8000bf05270 */
[----:B------:R-:W-:-:S04]  /*b7c0*/  USEL UR38, UR38, URZ, UP0 ;  /* 0x0000003f26267287 */ /* 0x000fc80008000000 */
[----:B------:R-:W-:-:S06]  /*b7d0*/  UIADD3 UR4, UR4, 0x1, URZ ;  /* 0x0000000104047890 */ /* 0x000fcc000fffe03f */
[----:B------:R-:W-:Y:S01]  /*b7e0*/  IMAD.U32 R213, RZ, RZ, UR4 ;  /* 0x00000004ffd57e24 */ /* 0x000fe2000f8e00ff */
[----:B------:R-:W-:Y:S01]  /*b7f0*/  USEL UR4, URZ, 0x1, UP0 ;  /* 0x000000013f047887 */ /* 0x000fe20008000000 */
[----:B-1----:R-:W-:-:S03]  /*b800*/  ISETP.LE.AND P0, PT, R0, UR6, PT ;  /* 0x0000000600007c0c */ /* 0x002fc6000bf03270 */
[----:B------:R-:W-:-:S06]  /*b810*/  ULOP3.LUT UR5, UR5, UR4, URZ, 0x3c, !UPT ;  /* 0x0000000405057292 */ /* 0x000fcc000f8e3c3f */
[----:B------:R-:W-:-:S04]  /*b820*/  IMAD.U32 R19, RZ, RZ, UR5 ;  /* 0x00000005ff137e24 */ /* 0x000fc8000f8e00ff */
[----:B------:R-:W-:Y:S05]  /*b830*/  @!P0 BRA `(.L_x_156) ;  /* 0xffffff5800bc8947 */ /* 0x000fea000383ffff */
[----:B------:R-:W-:Y:S05]  /*b840*/  EXIT ;  /* 0x000000000000794d */ /* 0x000fea0003800000 */
.L_x_128:
[----:B------:R-:W-:-:S08]  /*b850*/  NOP ;  /* 0x0000000000007918 */ /* 0x000fd00000000000 */
[----:B-1----:R-:W1:-:S00]  /*b860*/  USETMAXREG.DEALLOC.CTAPOOL 0x18 ;  /* 0x00000018000079c8 */ /* 0x002e4000080e0500 */
[----:B-1----:R-:W-:-:S06]  /*b870*/  LOP3.LUT R0, R0, 0x3, RZ, 0xc0, !PT ;  /* 0x0000000300007812 */ /* 0x002fcc00078ec0ff */
[----:B------:R-:W1:Y:S02]  /*b880*/  SHFL.IDX PT, R0, R0, RZ, 0x1f ;  /* 0x00001fff00007589 */ /* 0x000e6400000e0000 */
[----:B-1----:R-:W-:-:S13]  /*b890*/  ISETP.NE.AND P0, PT, R0, RZ, PT ;  /* 0x000000ff0000720c */ /* 0x002fda0003f05270 */
[----:B------:R-:W-:Y:S05]  /*b8a0*/  @P0 EXIT ;  /* 0x000000000000094d */ /* 0x000fea0003800000 */
[----:B------:R-:W1:Y:S01]  /*b8b0*/  S2UR UR4, SR_CTAID.X ;  /* 0x00000000000479c3 */ /* 0x000e620000002500 */
[----:B------:R-:W-:Y:S01]  /*b8c0*/  MOV R16, RZ ;  /* 0x000000ff00107202 */ /* 0x000fe20000000f00 */
[----:B------:R-:W-:Y:S02]  /*b8d0*/  IMAD.MOV.U32 R2, RZ, RZ, 0x1 ;  /* 0x00000001ff027424 */ /* 0x000fe400078e00ff */
[----:B------:R-:W-:-:S04]  /*b8e0*/  IMAD.MOV.U32 R19, RZ, RZ, 0x1 ;  /* 0x00000001ff137424 */ /* 0x000fc800078e00ff */
[----:B------:R-:W1:Y:S02]  /*b8f0*/  LDC R0, c[0x0][0xda4] ;  /* 0x00036900ff007b82 */ /* 0x000e640000000800 */
[----:B-1----:R-:W-:-:S13]  /*b900*/  ISETP.LE.AND P0, PT, R0, UR4, PT ;  /* 0x0000000400007c0c */ /* 0x002fda000bf03270 */
[----:B------:R-:W-:Y:S05]  /*b910*/  @P0 BRA `(.L_x_157) ;  /* 0x0000003400500947 */ /* 0x000fea0003800000 */
[----:B------:R-:W2:Y:S01]  /*b920*/  LDL R4, [R1+0x24] ;  /* 0x0000240001047983 */ /* 0x000ea20000100800 */
[----:B------:R-:W1:Y:S01]  /*b930*/  S2UR UR4, SR_CTAID.X ;  /* 0x00000000000479c3 */ /* 0x000e620000002500 */
[----:B------:R-:W-:Y:S01]  /*b940*/  MOV R16, RZ ;  /* 0x000000ff00107202 */ /* 0x000fe20000000f00 */
[----:B------:R-:W-:Y:S01]  /*b950*/  IMAD.MOV.U32 R19, RZ, RZ, 0x1 ;  /* 0x00000001ff137424 */ /* 0x000fe200078e00ff */
[----:B------:R-:W3:Y:S01]  /*b960*/  S2R R3, SR_TID.X ;  /* 0x0000000000037919 */ /* 0x000ee20000002100 */
[----:B------:R-:W-:Y:S01]  /*b970*/  ULDC.64 UR36, c[0x0][0x198] ;  /* 0x0000660000247ab9 */ /* 0x000fe20000000a00 */
[----:B------:R-:W-:Y:S01]  /*b980*/  ULDC UR39, c[0x0][0xc] ;  /* 0x0000030000277ab9 */ /* 0x000fe20000000800 */
[C---:B---3--:R-:W-:Y:S02]  /*b990*/  LOP3.LUT P1, RZ, R3.reuse, 0x7f, RZ, 0xc0, !PT ;  /* 0x0000007f03ff7812 */ /* 0x048fe4000782c0ff */
[----:B------:R-:W-:-:S04]  /*b9a0*/  LOP3.LUT P0, R0, R3, 0x1f, RZ, 0xc0, !PT ;  /* 0x0000001f03007812 */ /* 0x000fc8000780c0ff */
[----:B------:R-:W-:Y:S01]  /*b9b0*/  PLOP3.LUT P0, PT, P0, P1, PT, 0x8a, 0x0 ;  /* 0x000000000000781c */ /* 0x000fe20000703172 */
[----:B------:R1:W-:Y:S03]  /*b9c0*/  STL [R1+0x20], R0 ;  /* 0x0000200001007387 */ /* 0x0003e60000100800 */
[----:B------:R-:W-:-:S05]  /*b9d0*/  P2R R2, PR, RZ, 0x1 ;  /* 0x00000001ff027803 */ /* 0x000fca0000000000 */
[----:B------:R3:W-:Y:S01]  /*b9e0*/  STL [R1+0x4], R2 ;  /* 0x0000040201007387 */ /* 0x0007e20000100800 */
[----:B-1----:R-:W-:-:S05]  /*b9f0*/  IMAD.U32 R0, RZ, RZ, UR4 ;  /* 0x00000004ff007e24 */ /* 0x002fca000f8e00ff */
[----:B------:R3:W-:Y:S04]  /*ba00*/  STL [R1+0x14], R0 ;  /* 0x0000140001007387 */ /* 0x0007e80000100800 */
[----:B------:R3:W-:Y:S01]  /*ba10*/  STL [R1+0x1c], RZ ;  /* 0x00001cff01007387 */ /* 0x0007e20000100800 */
[----:B--2---:R-:W-:-:S13]  /*ba20*/  R2UR UR5, R4 ;  /* 0x00000000040572ca */ /* 0x004fda00000e0000 */
[----:B---3--:R-:W-:-:S12]  /*ba30*/  ULOP3.LUT UR38, UR5, 0x2, URZ, 0xfc, !UPT ;  /* 0x0000000205267892 */ /* 0x008fd8000f8efc3f */
.L_x_210:
[----:B--2---:R-:W2:Y:S01]  /*ba40*/  LDL R2, [R1+0x14] ;  /* 0x0000140001027983 */ /* 0x004ea20000100800 */
        /* <DEDUP_REMOVED lines=16> */
[----:B------:R-:W1:Y:S03]  /*bb50*/  LDC R0, c[0x0][0x2e0] ;  /* 0x0000b800ff007b82 */ /* 0x000e660000000800 */
[----:B------:R-:W-:Y:S01]  /*bb60*/  IMAD.MOV.U32 R17, RZ, RZ, R4 ;  /* 0x000000ffff117224 */ /* 0x000fe200078e0004 */
[----:B------:R2:W-:Y:S04]  /*bb70*/  STL [R1+0xc], R4 ;  /* 0x00000c0401007387 */ /* 0x0005e80000100800 */
[----:B------:R-:W4:Y:S01]  /*bb80*/  @P1 LDC.64 R2, c[0x0][0xdb8] ;  /* 0x00036e00ff021b82 */ /* 0x000f220000000a00 */
[----:B-1----:R-:W-:Y:S01]  /*bb90*/  IMAD R7, R0, UR4, RZ ;  /* 0x0000000400077c24 */ /* 0x002fe2000f8e02ff */
[----:B------:R-:W-:-:S04]  /*bba0*/  MOV R0, 0x400 ;  /* 0x0000040000007802 */ /* 0x000fc80000000f00 */
[----:B---3--:R-:W-:Y:S01]  /*bbb0*/  LEA R6, R5, R0, 0x18 ;  /* 0x0000000005067211 */ /* 0x008fe200078ec0ff */
[----:B------:R2:W-:Y:S01]  /*bbc0*/  STL [R1+0x18], R7 ;  /* 0x0000180701007387 */ /* 0x0005e20000100800 */
[----:B------:R-:W-:Y:S01]  /*bbd0*/  IADD3 R0, R7, 0x4f, RZ ;  /* 0x0000004f07007810 */ /* 0x000fe20007ffe0ff */
[----:B----4-:R-:W-:Y:S02]  /*bbe0*/  @P1 IMAD.HI.U32 R2, R4, R2, RZ ;  /* 0x0000000204021227 */ /* 0x010fe400078e00ff */
[----:B------:R2:W-:Y:S02]  /*bbf0*/  STL [R1+0x8], R6 ;  /* 0x0000080601007387 */ /* 0x0005e40000100800 */
[----:B------:R-:W-:Y:S01]  /*bc00*/  IMAD.HI R0, R0, 0x66666667, RZ ;  /* 0x6666666700007827 */ /* 0x000fe200078e02ff */
[----:B------:R-:W-:-:S03]  /*bc10*/  @P1 SHF.R.U32.HI R17, RZ, R3, R2 ;  /* 0x00000003ff111219 */ /* 0x000fc60000011602 */
[----:B------:R-:W-:Y:S02]  /*bc20*/  VIADD R2, R6, 0x24400 ;  /* 0x0002440006027836 */ /* 0x000fe40000000000 */
[----:B------:R-:W-:-:S03]  /*bc30*/  IMAD.MOV R3, RZ, RZ, -R17 ;  /* 0x000000ffff037224 */ /* 0x000fc600078e0a11 */
[----:B------:R-:W-:Y:S01]  /*bc40*/  LOP3.LUT P0, RZ, R2, 0x3ff, RZ, 0xc0, !PT ;  /* 0x000003ff02ff7812 */ /* 0x000fe2000780c0ff */
[----:B------:R-:W-:Y:S01]  /*bc50*/  IMAD R18, R18, R3, R4 ;  /* 0x0000000312127224 */ /* 0x000fe200078e0204 */
        /* <DEDUP_REMOVED lines=8> */
[----:B--2---:R-:W-:Y:S01]  /*bce0*/  IMAD.U32 R4, RZ, RZ, UR6 ;  /* 0x00000006ff047e24 */ /* 0x004fe2000f8e00ff */
[----:B------:R-:W-:Y:S01]  /*bcf0*/  MOV R5, UR7 ;  /* 0x0000000700057c02 */ /* 0x000fe20008000f00 */
[----:B------:R-:W1:Y:S01]  /*bd00*/  LDC.64 R2, c[0x4][R2] ;  /* 0x0100000002027b82 */ /* 0x000e620000000a00 */
[----:B------:R-:W-:Y:S01]  /*bd10*/  IMAD.U32 R6, RZ, RZ, UR8 ;  /* 0x00000008ff067e24 */ /* 0x000fe2000f8e00ff */
[----:B------:R-:W-:Y:S01]  /*bd20*/  MOV R11, UR5 ;  /* 0x00000005000b7c02 */ /* 0x000fe20008000f00 */
[----:B------:R-:W-:Y:S02]  /*bd30*/  IMAD.U32 R7, RZ, RZ, UR9 ;  /* 0x00000009ff077e24 */ /* 0x000fe4000f8e00ff */
[----:B------:R-:W-:-:S02]  /*bd40*/  IMAD.U32 R10, RZ, RZ, UR4 ;  /* 0x00000004ff0a7e24 */ /* 0x000fc4000f8e00ff */
[----:B------:R-:W-:Y:S02]  /*bd50*/  IMAD.MOV.U32 R8, RZ, RZ, 0x70 ;  /* 0x00000070ff087424 */ /* 0x000fe400078e00ff */
[----:B------:R-:W-:Y:S02]  /*bd60*/  IMAD.MOV.U32 R12, RZ, RZ, 0x1 ;  /* 0x00000001ff0c7424 */ /* 0x000fe400078e00ff */
[----:B------:R-:W-:-:S07]  /*bd70*/  IMAD.MOV.U32 R13, RZ, RZ, RZ ;  /* 0x000000ffff0d7224 */ /* 0x000fce00078e00ff */
[----:B------:R-:W-:-:S07]  /*bd80*/  LEPC R20, `(.L_x_158) ;  /* 0x000000001014794e */ /* 0x000fce0000000000 */
[----:B-1----:R-:W-:Y:S05]  /*bd90*/  CALL.ABS.NOINC R2 ;  /* 0x0000000002007343 */ /* 0x002fea0003c00000 */
.L_x_158:
[----:B------:R-:W2:Y:S02]  /*bda0*/  LDL R2, [R1+0x8] ;  /* 0x0000080001027983 */ /* 0x000ea40000100800 */
[----:B--2---:R-:W-:-:S04]  /*bdb0*/  IADD3 R0, R2, 0x400, RZ ;  /* 0x0000040002007810 */ /* 0x004fc80007ffe0ff */
[----:B------:R-:W-:-:S13]  /*bdc0*/  LOP3.LUT P0, RZ, R0, 0x3ff, RZ, 0xc0, !PT ;  /* 0x000003ff00ff7812 */ /* 0x000fda000780c0ff */
[----:B------:R-:W-:Y:S05]  /*bdd0*/  @!P0 BRA `(.L_x_159) ;  /* 0x0000000000808947 */ /* 0x000fea0003800000 */
[----:B------:R-:W-:Y:S01]  /*bde0*/  MOV R0, 0x0 ;  /* 0x0000000000007802 */ /* 0x000fe20000000f00 */
[----:B------:R-:W-:Y:S01]  /*bdf0*/  ULDC.64 UR6, c[0x4][0x1b8] ;  /* 0x01006e0000067ab9 */ /* 0x000fe20000000a00 */
[----:B------:R-:W-:Y:S01]  /*be00*/  ULDC.64 UR8, c[0x4][0x1c0] ;  /* 0x0100700000087ab9 */ /* 0x000fe20000000a00 */
[----:B------:R-:W-:Y:S01]  /*be10*/  ULDC.64 UR4, c[0x4][0x120] ;  /* 0x0100480000047ab9 */ /* 0x000fe20000000a00 */
[----:B------:R1:W2:Y:S01]  /*be20*/  LDC.64 R2, c[0x4][R0] ;  /* 0x0100000000027b82 */ /* 0x0002a20000000a00 */
[----:B------:R-:W-:Y:S01]  /*be30*/  IMAD.U32 R4, RZ, RZ, UR6 ;  /* 0x00000006ff047e24 */ /* 0x000fe2000f8e00ff */
[----:B------:R-:W-:Y:S01]  /*be40*/  MOV R7, UR9 ;  /* 0x0000000900077c02 */ /* 0x000fe20008000f00 */
[----:B------:R-:W-:Y:S01]  /*be50*/  IMAD.U32 R5, RZ, RZ, UR7 ;  /* 0x00000007ff057e24 */ /* 0x000fe2000f8e00ff */
[----:B------:R-:W-:Y:S01]  /*be60*/  MOV R12, 0x1 ;  /* 0x00000001000c7802 */ /* 0x000fe20000000f00 */
[----:B------:R-:W-:Y:S02]  /*be70*/  IMAD.U32 R6, RZ, RZ, UR8 ;  /* 0x00000008ff067e24 */ /* 0x000fe4000f8e00ff */
[----:B------:R-:W-:-:S02]  /*be80*/  IMAD.U32 R10, RZ, RZ, UR4 ;  /* 0x00000004ff0a7e24 */ /* 0x000fc4000f8e00ff */
[----:B------:R-:W-:Y:S02]  /*be90*/  IMAD.U32 R11, RZ, RZ, UR5 ;  /* 0x00000005ff0b7e24 */ /* 0x000fe4000f8e00ff */
[----:B------:R-:W-:Y:S02]  /*bea0*/  IMAD.MOV.U32 R8, RZ, RZ, 0x70 ;  /* 0x00000070ff087424 */ /* 0x000fe400078e00ff */
[----:B-1----:R-:W-:-:S07]  /*beb0*/  IMAD.MOV.U32 R13, RZ, RZ, RZ ;  /* 0x000000ffff0d7224 */ /* 0x002fce00078e00ff */
[----:B------:R-:W-:-:S07]  /*bec0*/  LEPC R20, `(.L_x_160) ;  /* 0x000000001014794e */ /* 0x000fce0000000000 */
[----:B--2---:R-:W-:Y:S05]  /*bed0*/  CALL.ABS.NOINC R2 ;  /* 0x0000000002007343 */ /* 0x004fea0003c00000 */
.L_x_160:
        /* <DEDUP_REMOVED lines=8> */
[----:B------:R-:W-:Y:S01]  /*bf60*/  MOV R8, 0x70 ;  /* 0x0000007000087802 */ /* 0x000fe20000000f00 */
[----:B------:R-:W-:Y:S02]  /*bf70*/  IMAD.U32 R7, RZ, RZ, UR9 ;  /* 0x00000009ff077e24 */ /* 0x000fe4000f8e00ff */
[----:B------:R-:W-:-:S02]  /*bf80*/  IMAD.U32 R10, RZ, RZ, UR4 ;  /* 0x00000004ff0a7e24 */ /* 0x000fc4000f8e00ff */
[----:B------:R-:W-:Y:S02]  /*bf90*/  IMAD.U32 R11, RZ, RZ, UR5 ;  /* 0x00000005ff0b7e24 */ /* 0x000fe4000f8e00ff */
[----:B------:R-:W-:Y:S02]  /*bfa0*/  IMAD.MOV.U32 R12, RZ, RZ, 0x1 ;  /* 0x00000001ff0c7424 */ /* 0x000fe400078e00ff */
[----:B------:R-:W-:-:S07]  /*bfb0*/  IMAD.MOV.U32 R13, RZ, RZ, RZ ;  /* 0x000000ffff0d7224 */ /* 0x000fce00078e00ff */
[----:B------:R-:W-:-:S07]  /*bfc0*/  LEPC R20, `(.L_x_159) ;  /* 0x000000001014794e */ /* 0x000fce0000000000 */
[----:B-1----:R-:W-:Y:S05]  /*bfd0*/  CALL.ABS.NOINC R2 ;  /* 0x0000000002007343 */ /* 0x002fea0003c00000 */
.L_x_159:
[----:B------:R-:W-:Y:S01]  /*bfe0*/  ULDC.64 UR4, c[0x0][0x9f8] ;  /* 0x00027e0000047ab9 */ /* 0x000fe20000000a00 */
[----:B------:R-:W2:Y:S01]  /*bff0*/  LDL R9, [R1+0x20] ;  /* 0x0000200001097983 */ /* 0x000ea20000100800 */
[----:B------:R-:W-:Y:S01]  /*c000*/  ISETP.NE.U32.AND P0, PT, RZ, UR4, PT ;  /* 0x00000004ff007c0c */ /* 0x000fe2000bf05070 */
[----:B------:R-:W-:Y:S01]  /*c010*/  ULDC.64 UR6, c[0x0][0x208] ;  /* 0x0000820000067ab9 */ /* 0x000fe20000000a00 */
[----:B------:R-:W-:Y:S01]  /*c020*/  MOV R7, R17 ;  /* 0x0000001100077202 */ /* 0x000fe20000000f00 */
[----:B------:R-:W3:Y:S01]  /*c030*/  LDL.LU R6, [R1+0xc] ;  /* 0x00000c0001067983 */ /* 0x000ee20000300800 */
[----:B------:R-:W-:Y:S01]  /*c040*/  ISETP.NE.AND.EX P0, PT, RZ, UR5, PT, P0 ;  /* 0x00000005ff007c0c */ /* 0x000fe2000bf05300 */
[----:B------:R-:W1:Y:S01]  /*c050*/  LDC R0, c[0x0][0x428] ;  /* 0x00010a00ff007b82 */ /* 0x000e620000000800 */
[----:B------:R-:W-:Y:S01]  /*c060*/  ULDC UR4, c[0x0][0xda8] ;  /* 0x00036a0000047ab9 */ /* 0x000fe20000000800 */
[----:B------:R-:W4:Y:S10]  /*c070*/  LDL R8, [R1+0x14] ;  /* 0x0000140001087983 */ /* 0x000f340000100800 */
[----:B------:R-:W1:Y:S02]  /*c080*/  @P0 LDC.64 R2, c[0x0][0x9f8] ;  /* 0x00027e00ff020b82 */ /* 0x000e640000000a00 */
[----:B-1----:R-:W-:Y:S01]  /*c090*/  ISETP.NE.AND P1, PT, R0, 0x1, PT ;  /* 0x000000010000780c */ /* 0x002fe20003f25270 */
[----:B------:R-:W-:-:S02]  /*c0a0*/  IMAD.MOV.U32 R0, RZ, RZ, R18 ;  /* 0x000000ffff007224 */ /* 0x000fc400078e0012 */
[----:B------:R-:W-:-:S10]  /*c0b0*/  @P0 IMAD.WIDE R2, R17, 0x4, R2 ;  /* 0x0000000411020825 */ /* 0x000fd400078e0202 */
[----:B------:R-:W1:Y:S01]  /*c0c0*/  @P1 LDC R5, c[0x0][0x42c] ;  /* 0x00010b00ff051b82 */ /* 0x000e620000000800 */
[----:B------:R1:W5:Y:S07]  /*c0d0*/  @P0 LDG.E R7, desc[UR6][R2.64] ;  /* 0x0000000602070981 */ /* 0x00036e000c1e1900 */
[----:B------:R-:W1:Y:S02]  /*c0e0*/  @P1 LDC R4, c[0x0][0x430] ;  /* 0x00010c00ff041b82 */ /* 0x000e640000000800 */
[----:B-1----:R-:W-:-:S05]  /*c0f0*/  @P1 IMAD.HI.U32 R5, R18, R5, RZ ;  /* 0x0000000512051227 */ /* 0x002fca00078e00ff */
[----:B------:R-:W-:Y:S02]  /*c100*/  @P1 SHF.R.U32.HI R0, RZ, R4, R5 ;  /* 0x00000004ff001219 */ /* 0x000fe40000011605 */
[----:B------:R-:W1:Y:S01]  /*c110*/  S2R R4, SR_CgaCtaId ;  /* 0x0000000000047919 */ /* 0x000e620000008800 */
[----:B--2---:R-:W-:Y:S01]  /*c120*/  ISETP.NE.AND P1, PT, R9, RZ, PT ;  /* 0x000000ff0900720c */ /* 0x004fe20003f25270 */
[----:B---3--:R-:W-:-:S04]  /*c130*/  IMAD.MOV R6, RZ, RZ, -R6 ;  /* 0x000000ffff067224 */ /* 0x008fc800078e0a06 */
[----:B----4-:R-:W-:-:S08]  /*c140*/  IMAD R6, R6, UR4, R8 ;  /* 0x0000000406067c24 */ /* 0x010fd0000f8e0208 */
[----:B------:R-:W-:Y:S01]  /*c150*/  VOTEU.ALL UP1, P1 ;  /* 0x00000000003f7886 */ /* 0x000fe20000820000 */
[----:B------:R-:W-:-:S04]  /*c160*/  PLOP3.LUT P2, PT, P1, PT, PT, 0x8, 0x0 ;  /* 0x000000000000781c */ /* 0x000fc80000f4e170 */
[----:B------:R-:W-:Y:S01]  /*c170*/  @!UP1 UIADD3 UR8, UP0, UR36, 0x270, URZ ;  /* 0x0000027024089890 */ /* 0x000fe2000ff1e03f */
[----:B------:R-:W-:-:S03]  /*c180*/  IMAD.SHL.U32 R6, R6, 0x80, RZ ;  /* 0x0000008006067824 */ /* 0x000fc600078e00ff */
[----:B------:R-:W-:-:S03]  /*c190*/  @!UP1 UIADD3.X UR9, URZ, UR37, URZ, UP0, !UPT ;  /* 0x000000253f099290 */ /* 0x000fc600087fe43f */
[----:B-1----:R-:W-:-:S09]  /*c1a0*/  VOTEU.ALL UP0, P1 ;  /* 0x00000000003f7886 */ /* 0x002fd20000800000 */
.L_x_161:
        /* <DEDUP_REMOVED lines=13> */
.L_x_162:
        /* <DEDUP_REMOVED lines=12> */
.L_x_163:
        /* <DEDUP_REMOVED lines=12> */
.L_x_164:
        /* <DEDUP_REMOVED lines=10> */
[----:B------:R-:W-:Y:S01]  /*c4a0*/  LOP3.LUT R4, R4, 0x1, RZ, 0xc0, !PT ;  /* 0x0000000104047812 */ /* 0x000fe200078ec0ff */
[----:B------:R-:W-:-:S04]  /*c4b0*/  UMOV UR4, 0xffffffff ;  /* 0xffffffff00047882 */ /* 0x000fc80000000000 */
[C---:B------:R-:W-:Y:S02]  /*c4c0*/  IMAD R20, R4.reuse, 0x28, RZ ;  /* 0x0000002804147824 */ /* 0x040fe400078e02ff */
[----:B------:R-:W-:Y:S01]  /*c4d0*/  IMAD R21, R4, 0xa00, RZ ;  /* 0x00000a0004157824 */ /* 0x000fe200078e02ff */
[----:B-1----:R-:W-:-:S04]  /*c4e0*/  ISETP.NE.U32.AND P0, PT, R2, RZ, PT ;  /* 0x000000ff0200720c */ /* 0x002fc80003f05070 */
[----:B------:R-:W-:-:S04]  /*c4f0*/  ISETP.NE.AND.EX P0, PT, R3, RZ, PT, P0 ;  /* 0x000000ff0300720c */ /* 0x000fc80003f05300 */
[----:B-----5:R-:W-:Y:S01]  /*c500*/  SEL R4, R7, RZ, !P0 ;  /* 0x000000ff07047207 */ /* 0x020fe20004000000 */
[----:B------:R-:W-:Y:S08]  /*c510*/  BRA.DIV UR4, `(.L_x_165) ;  /* 0x0000002e04a47947 */ /* 0x000ff0000b800000 */
.L_x_226:
[----:B------:R-:W2:Y:S01]  /*c520*/  LDL R8, [R1+0x10] ;  /* 0x0000100001087983 */ /* 0x000ea20000100800 */
[----:B------:R-:W-:Y:S01]  /*c530*/  UMOV UR4, 0xffffffff ;  /* 0xffffffff00047882 */ /* 0x000fe20000000000 */
[--C-:B------:R-:W-:Y:S01]  /*c540*/  SHF.R.S32.HI R12, RZ, 0x1f, R7.reuse ;  /* 0x0000001fff0c7819 */ /* 0x100fe20000011407 */
[----:B------:R-:W-:Y:S01]  /*c550*/  IMAD.MOV.U32 R5, RZ, RZ, R7 ;  /* 0x000000ffff057224 */ /* 0x000fe200078e0007 */
[----:B--2---:R-:W-:Y:S01]  /*c560*/  IADD3 R8, R8, -0x1, RZ ;  /* 0xffffffff08087810 */ /* 0x004fe20007ffe0ff */
[----:B------:R-:W-:Y:S06]  /*c570*/  BRA.DIV UR4, `(.L_x_166) ;  /* 0x0000002e04c07947 */ /* 0x000fec000b800000 */
[----:B------:R-:W-:-:S13]  /*c580*/  ELECT P6, URZ, PT ;  /* 0x00000000003f782f */ /* 0x000fda00038c0000 */
.L_x_229:
[----:B------:R-:W-:Y:S05]  /*c590*/  @!P6 BRA `(.L_x_167) ;  /* 0x000000040044e947 */ /* 0x000fea0003800000 */
[----:B------:R1:W-:Y:S01]  /*c5a0*/  STL [R1], R8 ;  /* 0x0000000801007387 */ /* 0x0003e20000100800 */
[----:B------:R-:W-:Y:S05]  /*c5b0*/  @!P0 BRA `(.L_x_168) ;  /* 0x0000000000508947 */ /* 0x000fea0003800000 */
[----:B------:R-:W2:Y:S01]  /*c5c0*/  LDC R13, c[0x0][0x41c] ;  /* 0x00010700ff0d7b82 */ /* 0x000ea20000000800 */
[----:B------:R-:W-:Y:S01]  /*c5d0*/  IMAD.MOV.U32 R4, RZ, RZ, R8 ;  /* 0x000000ffff047224 */ /* 0x000fe200078e0008 */
[----:B------:R-:W-:Y:S01]  /*c5e0*/  ULDC.64 UR4, c[0x0][0x408] ;  /* 0x0001020000047ab9 */ /* 0x000fe20000000a00 */
[----:B------:R-:W-:Y:S01]  /*c5f0*/  ULDC.64 UR6, c[0x0][0x208] ;  /* 0x0000820000067ab9 */ /* 0x000fe20000000a00 */
[----:B--2---:R-:W-:-:S13]  /*c600*/  ISETP.NE.AND P1, PT, R13, 0x1, PT ;  /* 0x000000010d00780c */ /* 0x004fda0003f25270 */
[----:B------:R-:W2:Y:S02]  /*c610*/  @P1 LDC.64 R10, c[0x0][0x420] ;  /* 0x00010800ff0a1b82 */ /* 0x000ea40000000a00 */
[----:B--2---:R-:W-:-:S05]  /*c620*/  @P1 IMAD.HI.U32 R10, R8, R10, RZ ;  /* 0x0000000a080a1227 */ /* 0x004fca00078e00ff */
[----:B------:R-:W-:-:S04]  /*c630*/  @P1 SHF.R.U32.HI R4, RZ, R11, R10 ;  /* 0x0000000bff041219 */ /* 0x000fc8000001160a */
[--C-:B------:R-:W-:Y:S01]  /*c640*/  SHF.R.S32.HI R11, RZ, 0x1f, R4.reuse ;  /* 0x0000001fff0b7819 */ /* 0x100fe20000011404 */
[--C-:B------:R-:W-:Y:S02]  /*c650*/  IMAD.MOV R9, RZ, RZ, -R4.reuse ;  /* 0x000000ffff097224 */ /* 0x100fe400078e0a04 */
[----:B------:R-:W-:Y:S02]  /*c660*/  IMAD.MOV.U32 R10, RZ, RZ, R4 ;  /* 0x000000ffff0a7224 */ /* 0x000fe400078e0004 */
[----:B------:R-:W-:Y:S02]  /*c670*/  IMAD R9, R13, R9, R8 ;  /* 0x000000090d097224 */ /* 0x000fe400078e0208 */
[----:B------:R-:W-:-:S03]  /*c680*/  IMAD.WIDE.U32 R10, R7, UR4, R10 ;  /* 0x00000004070a7c25 */ /* 0x000fc6000f8e000a */
[----:B------:R2:W-:Y:S01]  /*c690*/  STL [R1], R9 ;  /* 0x0000000901007387 */ /* 0x0005e20000100800 */
[----:B------:R-:W-:Y:S01]  /*c6a0*/  LEA R14, P1, R10, R2, 0x2 ;  /* 0x000000020a0e7211 */ /* 0x000fe200078210ff */
[----:B--2---:R-:W-:-:S04]  /*c6b0*/  IMAD R9, R12, UR4, RZ ;  /* 0x000000040c097c24 */ /* 0x004fc8000f8e02ff */
[----:B------:R-:W-:-:S05]  /*c6c0*/  IMAD R4, R7, UR5, R9 ;  /* 0x0000000507047c24 */ /* 0x000fca000f8e0209 */
[----:B------:R-:W-:-:S04]  /*c6d0*/  IADD3 R4, R11, R4, RZ ;  /* 0x000000040b047210 */ /* 0x000fc80007ffe0ff */
[----:B------:R-:W-:-:S05]  /*c6e0*/  LEA.HI.X R15, R10, R3, R4, 0x2, P1 ;  /* 0x000000030a0f7211 */ /* 0x000fca00008f1404 */
[----:B------:R2:W5:Y:S02]  /*c6f0*/  LDG.E R7, desc[UR6][R14.64] ;  /* 0x000000060e077981 */ /* 0x000564000c1e1900 */
.L_x_168:
[----:B------:R-:W3:Y:S01]  /*c700*/  S2R R9, SR_CgaCtaId ;  /* 0x0000000000097919 */ /* 0x000ee20000008800 */
[----:B------:R-:W-:-:S04]  /*c710*/  MOV R4, 0x400 ;  /* 0x0000040000047802 */ /* 0x000fc80000000f00 */
[----:B---3--:R-:W-:Y:S02]  /*c720*/  LEA R4, R9, R4, 0x18 ;  /* 0x0000000409047211 */ /* 0x008fe400078ec0ff */
[----:B------:R-:W-:-:S03]  /*c730*/  SHF.L.U32 R9, R19, 0x1f, RZ ;  /* 0x0000001f13097819 */ /* 0x000fc600000006ff */
[----:B------:R-:W-:-:S04]  /*c740*/  IMAD R4, R16, 0x8, R4 ;  /* 0x0000000810047824 */ /* 0x000fc800078e0204 */
[----:B------:R-:W3:Y:S02]  /*c750*/  SYNCS.PHASECHK.TRANS64.TRYWAIT P1, [R4+URZ+0x38840], R9 ;  /* 0x03884009040075a7 */ /* 0x000ee4000802017f */
[----:B---3--:R-:W-:Y:S05]  /*c760*/  @!P1 BRA `(.L_x_169) ;  /* 0x0000002c00649947 */ /* 0x008fea0003800000 */
.L_x_230:
[----:B------:R-:W4:Y:S01]  /*c770*/  S2R R10, SR_TID.X ;  /* 0x00000000000a7919 */ /* 0x000f220000002100 */
[----:B------:R-:W-:-:S04]  /*c780*/  UPRMT UR4, UR38, 0x9910, URZ ;  /* 0x0000991026047896 */ /* 0x000fc8000800003f */
[----:B------:R-:W-:Y:S01]  /*c790*/  UISETP.NE.AND UP0, UPT, UR4, 0x2, UPT ;  /* 0x000000020400788c */ /* 0x000fe2000bf05270 */
[----:B----4-:R-:W-:-:S13]  /*c7a0*/  LOP3.LUT P1, RZ, R10, 0x7f, RZ, 0xc0, !PT ;  /* 0x0000007f0aff7812 */ /* 0x010fda000782c0ff */
[----:B---3--:R-:W-:-:S04]  /*c7b0*/  @!P1 IMAD.MOV.U32 R9, RZ, RZ, 0xa000 ;  /* 0x0000a000ff099424 */ /* 0x008fc800078e00ff */
[----:B------:R3:W-:Y:S01]  /*c7c0*/  @!P1 SYNCS.ARRIVE.TRANS64 RZ, [R4+URZ+0x38830], R9 ;  /* 0x0388300904ff99a7 */ /* 0x0007e2000800003f */
[----:B------:R-:W-:-:S13]  /*c7d0*/  PLOP3.LUT P1, PT, PT, PT, UP0, 0x80, 0x0 ;  /* 0x000000000000781c */ /* 0x000fda0003f2f008 */
[----:B---3--:R-:W-:Y:S05]  /*c7e0*/  @P1 BRA `(.L_x_170) ;  /* 0x0000000000041947 */ /* 0x008fea0003800000 */
[----:B------:R-:W-:Y:S01]  /*c7f0*/  BPT.TRAP 0x1 ;  /* 0x000000040000795c */ /* 0x000fe20000300000 */
.L_x_170:
[----:B------:R-:W3:Y:S02]  /*c800*/  LDL R9, [R1+0x4] ;  /* 0x0000040001097983 */ /* 0x000ee40000100800 */
[----:B---3--:R-:W-:-:S13]  /*c810*/  ISETP.NE.AND P1, PT, R9, RZ, PT ;  /* 0x000000ff0900720c */ /* 0x008fda0003f25270 */
[----:B------:R-:W-:Y:S05]  /*c820*/  @P1 BRA `(.L_x_171) ;  /* 0x0000000000041947 */ /* 0x000fea0003800000 */
[----:B------:R-:W-:Y:S01]  /*c830*/  BPT.TRAP 0x1 ;  /* 0x000000040000795c */ /* 0x000fe20000300000 */
.L_x_171:
[----:B------:R-:W3:Y:S01]  /*c840*/  LDL R9, [R1] ;  /* 0x0000000001097983 */ /* 0x000ee20000100800 */
[----:B------:R-:W-:Y:S01]  /*c850*/  MOV R10, 0x400 ;  /* 0x00000400000a7802 */ /* 0x000fe20000000f00 */
[----:B------:R-:W4:Y:S01]  /*c860*/  S2R R11, SR_CgaCtaId ;  /* 0x00000000000b7919 */ /* 0x000f220000008800 */
[----:B------:R-:W-:Y:S01]  /*c870*/  R2UR UR9, R4 ;  /* 0x00000000040972ca */ /* 0x000fe200000e0000 */
[----:B------:R-:W-:Y:S01]  /*c880*/  IMAD R4, R16, 0x5000, R21 ;  /* 0x0000500010047824 */ /* 0x000fe200078e0215 */
[----:B------:R-:W-:Y:S01]  /*c890*/  R2UR UR5, R20 ;  /* 0x00000000140572ca */ /* 0x000fe200000e0000 */
[----:B------:R-:W-:Y:S01]  /*c8a0*/  UIADD3 UR4, UP0, UR36, 0x370, URZ ;  /* 0x0000037024047890 */ /* 0x000fe2000ff1e03f */
[----:B------:R-:W-:Y:S02]  /*c8b0*/  R2UR UR12, R0 ;  /* 0x00000000000c72ca */ /* 0x000fe400000e0000 */
[----:B-----5:R-:W-:Y:S02]  /*c8c0*/  R2UR UR13, R7 ;  /* 0x00000000070d72ca */ /* 0x020fe400000e0000 */
[----:B----4-:R-:W-:-:S05]  /*c8d0*/  LEA R10, R11, R10, 0x18 ;  /* 0x0000000a0b0a7211 */ /* 0x010fca00078ec0ff */
[----:B------:R-:W-:-:S05]  /*c8e0*/  IMAD R4, R4, 0x2, R10 ;  /* 0x0000000204047824 */ /* 0x000fca00078e020a */
[----:B------:R-:W-:Y:S01]  /*c8f0*/  R2UR UR14, R4 ;  /* 0x00000000040e72ca */ /* 0x000fe200000e0000 */
[----:B------:R-:W-:Y:S01]  /*c900*/  UIADD3 UR9, UR9, 0x38830, URZ ;  /* 0x0003883009097890 */ /* 0x000fe2000fffe03f */
[----:B------:R-:W-:Y:S01]  /*c910*/  UMOV UR10, URZ ;  /* 0x0000003f000a7c82 */ /* 0x000fe20008000000 */
[----:B------:R-:W-:Y:S01]  /*c920*/  UMOV UR19, 0x30000 ;  /* 0x0003000000137882 */ /* 0x000fe20000000000 */
[----:B------:R-:W-:Y:S01]  /*c930*/  UMOV UR6, 0x0 ;  /* 0x0000000000067882 */ /* 0x000fe20000000000 */
[----:B------:R-:W-:-:S08]  /*c940*/  UMOV UR7, 0x14f00000 ;  /* 0x14f0000000077882 */ /* 0x000fd00000000000 */
[----:B------:R-:W-:Y:S02]  /*c950*/  UIADD3 UR8, UR14, 0x24400, URZ ;  /* 0x000244000e087890 */ /* 0x000fe4000fffe03f */
[----:B------:R-:W-:Y:S02]  /*c960*/  UIADD3 UR15, UR14, 0x26c00, URZ ;  /* 0x00026c000e0f7890 */ /* 0x000fe4000fffe03f */
[----:B------:R-:W-:Y:S01]  /*c970*/  UIADD3 UR17, UR14, 0x29400, URZ ;  /* 0x000294000e117890 */ /* 0x000fe2000fffe03f */
[----:B------:R-:W-:Y:S01]  /*c980*/  UMOV UR16, 0x40 ;  /* 0x0000004000107882 */ /* 0x000fe20000000000 */
[----:B------:R-:W-:-:S03]  /*c990*/  UIADD3 UR18, UR14, 0x2bc00, URZ ;  /* 0x0002bc000e127890 */ /* 0x000fc6000fffe03f */
[----:B------:R-:W-:Y:S01]  /*c9a0*/  UMOV UR14, 0x80 ;  /* 0x00000080000e7882 */ /* 0x000fe20000000000 */
[----:B------:R-:W-:Y:S02]  /*c9b0*/  MOV R4, R7 ;  /* 0x0000000700047202 */ /* 0x000fe40000000f00 */
[----:B---3--:R-:W-:-:S13]  /*c9c0*/  R2UR UR11, R9 ;  /* 0x00000000090b72ca */ /* 0x008fda00000e0000 */
[----:B------:R-:W-:Y:S02]  /*c9d0*/  UIMAD UR11, UR11, 0x50, UR5 ;  /* 0x000000500b0b78a4 */ /* 0x000fe4000f8e0205 */
[----:B------:R-:W-:-:S09]  /*c9e0*/  UIADD3.X UR5, URZ, UR37, URZ, UP0, !UPT ;  /* 0x000000253f057290 */ /* 0x000fd200087fe43f */
[----:B------:R3:W-:Y:S02]  /*c9f0*/  UTMALDG.4D.MULTICAST [UR8], [UR4], UR19, desc[UR6] ;  /* 0x00000608040073b4 */ /* 0x0007e40008019813 */
[----:B---3--:R-:W-:Y:S01]  /*ca00*/  UMOV UR8, UR15 ;  /* 0x0000000f00087c82 */ /* 0x008fe20008000000 */
[----:B------:R-:W-:Y:S02]  /*ca10*/  UMOV UR10, UR16 ;  /* 0x00000010000a7c82 */ /* 0x000fe40008000000 */
[----:B------:R3:W-:Y:S02]  /*ca20*/  UTMALDG.4D.MULTICAST [UR8], [UR4], UR19, desc[UR6] ;  /* 0x00000608040073b4 */ /* 0x0007e40008019813 */
[----:B---3--:R-:W-:Y:S01]  /*ca30*/  UMOV UR8, UR17 ;  /* 0x0000001100087c82 */ /* 0x008fe20008000000 */
[----:B------:R-:W-:Y:S01]  /*ca40*/  UMOV UR10, UR14 ;  /* 0x0000000e000a7c82 */ /* 0x000fe20008000000 */
[----:B------:R-:W-:Y:S01]  /*ca50*/  UMOV UR14, 0xc0 ;  /* 0x000000c0000e7882 */ /* 0x000fe20000000000 */
[----:B------:R3:W-:Y:S02]  /*ca60*/  UTMALDG.4D.MULTICAST [UR8], [UR4], UR19, desc[UR6] ;  /* 0x00000608040073b4 */ /* 0x0007e40008019813 */
[----:B---3--:R-:W-:Y:S01]  /*ca70*/  UMOV UR8, UR18 ;  /* 0x0000001200087c82 */ /* 0x008fe20008000000 */
[----:B------:R-:W-:-:S02]  /*ca80*/  UMOV UR10, UR14 ;  /* 0x0000000e000a7c82 */ /* 0x000fc40008000000 */
[----:B------:R3:W-:Y:S02]  /*ca90*/  UTMALDG.4D.MULTICAST [UR8], [UR4], UR19, desc[UR6] ;  /* 0x00000608040073b4 */ /* 0x0007e40008019813 */
[----:B---3--:R-:W-:Y:S01]  /*caa0*/  NOP ;  /* 0x0000000000007918 */ /* 0x008fe20000000000 */
.L_x_167:
[----:B------:R-:W3:Y:S01]  /*cab0*/  LDL R13, [R1+0x1c] ;  /* 0x00001c00010d7983 */ /* 0x000ee20000100800 */
[----:B------:R-:W-:-:S03]  /*cac0*/  MOV R10, 0x400 ;  /* 0x00000400000a7802 */ /* 0x000fc60000000f00 */
[----:B------:R-:W4:Y:S01]  /*cad0*/  LDL.LU R9, [R1+0x18] ;  /* 0x0000180001097983 */ /* 0x000f220000300800 */
[----:B------:R-:W5:Y:S01]  /*cae0*/  S2R R11, SR_CgaCtaId ;  /* 0x00000000000b7919 */ /* 0x000f620000008800 */
[----:B------:R-:W-:Y:S05]  /*caf0*/  WARPSYNC.ALL ;  /* 0x0000000000007948 */ /* 0x000fea0003800000 */
[----:B------:R-:W-:-:S13]  /*cb00*/  ELECT P1, URZ, PT ;  /* 0x00000000003f782f */ /* 0x000fda0003820000 */
[----:B------:R-:W-:Y:S01]  /*cb10*/  @P1 R2UR UR13, R17 ;  /* 0x00000000110d12ca */ /* 0x000fe200000e0000 */
[----:B------:R-:W-:Y:S01]  /*cb20*/  UIADD3 UR4, UP0, UR36, 0x270, URZ ;  /* 0x0000027024047890 */ /* 0x000fe2000ff1e03f */
[----:B------:R-:W-:Y:S02]  /*cb30*/  @P1 R2UR UR12, R18 ;  /* 0x00000000120c12ca */ /* 0x000fe400000e0000 */
[----:B------:R-:W-:Y:S01]  /*cb40*/  @P1 R2UR UR11, R6 ;  /* 0x00000000060b12ca */ /* 0x000fe200000e0000 */
[----:B------:R-:W-:Y:S01]  /*cb50*/  UIADD3.X UR5, URZ, UR37, URZ, UP0, !UPT ;  /* 0x000000253f057290 */ /* 0x000fe200087fe43f */
[----:B-----5:R-:W-:-:S04]  /*cb60*/  LEA R10, R11, R10, 0x18 ;  /* 0x0000000a0b0a7211 */ /* 0x020fc800078ec0ff */
[----:B------:R-:W-:Y:S01]  /*cb70*/  R2UR UR30, R10 ;  /* 0x000000000a1e72ca */ /* 0x000fe200000e0000 */
[----:B------:R-:W-:Y:S01]  /*cb80*/  @P1 IMAD.MOV.U32 R7, RZ, RZ, 0x10000 ;  /* 0x00010000ff071424 */ /* 0x000fe200078e00ff */
[----:B------:R-:W-:Y:S01]  /*cb90*/  BAR.SYNC.DEFER_BLOCKING 0x8, 0x120 ;  /* 0x0204800000007b1d */ /* 0x000fe20000010000 */
[----:B------:R-:W-:Y:S02]  /*cba0*/  @P1 R2UR UR29, R17 ;  /* 0x00000000111d12ca */ /* 0x000fe400000e0000 */
[----:B------:R-:W-:-:S08]  /*cbb0*/  @P1 R2UR UR28, R18 ;  /* 0x00000000121c12ca */ /* 0x000fd000000e0000 */
        /* <DEDUP_REMOVED lines=8> */
[----:B------:R-:W-:Y:S01]  /*cc40*/  @P1 R2UR UR19, R6 ;  /* 0x00000000061312ca */ /* 0x000fe200000e0000 */
[----:B------:R1:W-:Y:S01]  /*cc50*/  @P1 SYNCS.ARRIVE.TRANS64 RZ, [R10+URZ+0x38800], R7 ;  /* 0x038800070aff19a7 */ /* 0x0003e2000800003f */
[----:B------:R5:W-:Y:S01]  /*cc60*/  UTMALDG.4D [UR8], [UR4], desc[UR6] ;  /* 0x00000608040075b4 */ /* 0x000be20008019000 */
[----:B------:R-:W-:-:S02]  /*cc70*/  UIADD3 UR24, UR30, 0x18400, URZ ;  /* 0x000184001e187890 */ /* 0x000fc4000fffe03f */
        /* <DEDUP_REMOVED lines=11> */
[----:B-----5:R-:W-:-:S02]  /*cd30*/  @P1 R2UR UR13, R17 ;  /* 0x00000000110d12ca */ /* 0x020fc400000e0000 */
        /* <DEDUP_REMOVED lines=8> */
[----:B---3--:R-:W-:-:S04]  /*cdc0*/  LOP3.LUT R6, R13, 0x1, RZ, 0xc, !PT ;  /* 0x000000010d067812 */ /* 0x008fc800078e0cff */
[----:B------:R-:W-:-:S04]  /*cdd0*/  SHF.L.U32 R6, R6, 0x1f, RZ ;  /* 0x0000001f06067819 */ /* 0x000fc800000006ff */
[----:B------:R-:W3:Y:S01]  /*cde0*/  SYNCS.PHASECHK.TRANS64.TRYWAIT P1, [R10+URZ+0x38820], R6 ;  /* 0x038820060a0075a7 */ /* 0x000ee2000802017f */
[----:B----4-:R-:W-:Y:S01]  /*cdf0*/  ISETP.GE.AND P2, PT, R9, 0x51, PT ;  /* 0x000000510900780c */ /* 0x010fe20003f46270 */
[----:B-1-3--:R-:W-:-:S12]  /*ce00*/  @!P1 BRA `(.L_x_173) ;  /* 0x0000002400d09947 */ /* 0x00afd80003800000 */
.L_x_231:
[----:B------:R-:W-:Y:S05]  /*ce10*/  BSYNC B0 ;  /* 0x0000000000007941 */ /* 0x000fea0003800000 */
.L_x_172:
[----:B------:R-:W-:Y:S05]  /*ce20*/  @!P2 BRA `(.L_x_174) ;  /* 0x0000001800dca947 */ /* 0x000fea0003800000 */
[----:B-1----:R-:W2:Y:S01]  /*ce30*/  LDL R7, [R1+0x10] ;  /* 0x0000100001077983 */ /* 0x002ea20000100800 */
[----:B------:R-:W-:Y:S02]  /*ce40*/  IMAD.MOV.U32 R6, RZ, RZ, 0x1 ;  /* 0x00000001ff067424 */ /* 0x000fe400078e00ff */
[----:B--2---:R-:W-:-:S05]  /*ce50*/  IMAD.MOV R14, RZ, RZ, -R7 ;  /* 0x000000ffff0e7224 */ /* 0x004fca00078e0a07 */
[----:B------:R-:W-:-:S04]  /*ce60*/  VIADDMNMX R14, R14, R6, 0xffffffff, !PT ;  /* 0xffffffff0e0e7446 */ /* 0x000fc80007800106 */
[----:B------:R-:W-:-:S04]  /*ce70*/  IADD3 R6, R7, R14, RZ ;  /* 0x0000000e07067210 */ /* 0x000fc80007ffe0ff */
[----:B------:R-:W-:-:S04]  /*ce80*/  LOP3.LUT R6, R6, 0x1, RZ, 0xc0, !PT ;  /* 0x0000000106067812 */ /* 0x000fc800078ec0ff */
[----:B------:R-:W-:Y:S01]  /*ce90*/  ISETP.NE.U32.AND P1, PT, R6, 0x1, PT ;  /* 0x000000010600780c */ /* 0x000fe20003f25070 */
[----:B------:R-:W-:-:S12]  /*cea0*/  VIADD R6, R7, 0xfffffffe ;  /* 0xfffffffe07067836 */ /* 0x000fd80000000000 */
        /* <DEDUP_REMOVED lines=8> */
[----:B------:R-:W-:Y:S01]  /*cf30*/  IMAD.MOV.U32 R7, RZ, RZ, R4 ;  /* 0x000000ffff077224 */ /* 0x000fe200078e0004 */
[----:B------:R-:W-:Y:S06]  /*cf40*/  @!P0 BRA `(.L_x_178) ;  /* 0x00000000004c8947 */ /* 0x000fec0003800000 */
[----:B------:R-:W1:Y:S01]  /*cf50*/  LDC R15, c[0x0][0x41c] ;  /* 0x00010700ff0f7b82 */ /* 0x000e620000000800 */
[----:B------:R-:W-:Y:S01]  /*cf60*/  MOV R7, R6 ;  /* 0x0000000600077202 */ /* 0x000fe20000000f00 */
[----:B------:R-:W-:Y:S01]  /*cf70*/  ULDC.64 UR4, c[0x0][0x408] ;  /* 0x0001020000047ab9 */ /* 0x000fe20000000a00 */
[----:B------:R-:W-:Y:S01]  /*cf80*/  ULDC.64 UR6, c[0x0][0x208] ;  /* 0x0000820000067ab9 */ /* 0x000fe20000000a00 */
[----:B-1----:R-:W-:-:S13]  /*cf90*/  ISETP.NE.AND P1, PT, R15, 0x1, PT ;  /* 0x000000010f00780c */ /* 0x002fda0003f25270 */
[----:B------:R-:W1:Y:S02]  /*cfa0*/  @P1 LDC.64 R10, c[0x0][0x420] ;  /* 0x00010800ff0a1b82 */ /* 0x000e640000000a00 */
[----:B-1----:R-:W-:-:S05]  /*cfb0*/  @P1 IMAD.HI.U32 R10, R6, R10, RZ ;  /* 0x0000000a060a1227 */ /* 0x002fca00078e00ff */
[----:B------:R-:W-:-:S04]  /*cfc0*/  @P1 SHF.R.U32.HI R7, RZ, R11, R10 ;  /* 0x0000000bff071219 */ /* 0x000fc8000001160a */
[--C-:B------:R-:W-:Y:S01]  /*cfd0*/  SHF.R.S32.HI R11, RZ, 0x1f, R7.reuse ;  /* 0x0000001fff0b7819 */ /* 0x100fe20000011407 */
[----:B------:R-:W-:-:S04]  /*cfe0*/  IMAD.MOV R10, RZ, RZ, -R7 ;  /* 0x000000ffff0a7224 */ /* 0x000fc800078e0a07 */
[----:B------:R-:W-:Y:S02]  /*cff0*/  IMAD R6, R15, R10, R6 ;  /* 0x0000000a0f067224 */ /* 0x000fe400078e0206 */
[----:B------:R-:W-:Y:S02]  /*d000*/  IMAD R15, R12, UR4, RZ ;  /* 0x000000040c0f7c24 */ /* 0x000fe4000f8e02ff */
[----:B------:R-:W-:Y:S02]  /*d010*/  IMAD.MOV.U32 R10, RZ, RZ, R7 ;  /* 0x000000ffff0a7224 */ /* 0x000fe400078e0007 */
[C---:B------:R-:W-:Y:S02]  /*d020*/  IMAD R7, R5.reuse, UR5, R15 ;  /* 0x0000000505077c24 */ /* 0x040fe4000f8e020f */
[----:B------:R-:W-:-:S04]  /*d030*/  IMAD.WIDE.U32 R10, R5, UR4, R10 ;  /* 0x00000004050a7c25 */ /* 0x000fc8000f8e000a */
[----:B------:R-:W-:Y:S01]  /*d040*/  IMAD.IADD R7, R7, 0x1, R11 ;  /* 0x0000000107077824 */ /* 0x000fe200078e020b */
[----:B------:R-:W-:-:S04]  /*d050*/  LEA R2, P1, R10, R2, 0x2 ;  /* 0x000000020a027211 */ /* 0x000fc800078210ff */
[----:B------:R-:W-:-:S05]  /*d060*/  LEA.HI.X R3, R10, R3, R7, 0x2, P1 ;  /* 0x000000030a037211 */ /* 0x000fca00008f1407 */
[----:B------:R1:W5:Y:S04]  /*d070*/  LDG.E R7, desc[UR6][R2.64] ;  /* 0x0000000602077981 */ /* 0x000368000c1e1900 */
.L_x_178:
[----:B-1----:R-:W1:Y:S01]  /*d080*/  S2R R3, SR_CgaCtaId ;  /* 0x0000000000037919 */ /* 0x002e620000008800 */
[----:B------:R-:W-:-:S04]  /*d090*/  MOV R2, 0x400 ;  /* 0x0000040000027802 */ /* 0x000fc80000000f00 */
[----:B-1----:R-:W-:Y:S02]  /*d0a0*/  LEA R2, R3, R2, 0x18 ;  /* 0x0000000203027211 */ /* 0x002fe400078ec0ff */
[----:B------:R-:W-:Y:S02]  /*d0b0*/  SHF.L.U32 R3, R13, 0x1f, RZ ;  /* 0x0000001f0d037819 */ /* 0x000fe400000006ff */
[----:B------:R-:W-:-:S04]  /*d0c0*/  LEA R2, R9, R2, 0x3 ;  /* 0x0000000209027211 */ /* 0x000fc800078e18ff */
[----:B------:R-:W1:Y:S02]  /*d0d0*/  SYNCS.PHASECHK.TRANS64.TRYWAIT P1, [R2+URZ+0x38840], R3 ;  /* 0x03884003020075a7 */ /* 0x000e64000802017f */
[----:B-1----:R-:W-:Y:S05]  /*d0e0*/  @!P1 BRA `(.L_x_179) ;  /* 0x0000002400389947 */ /* 0x002fea0003800000 */
.L_x_232:
[----:B------:R-:W2:Y:S01]  /*d0f0*/  S2R R10, SR_TID.X ;  /* 0x00000000000a7919 */ /* 0x000ea20000002100 */
[----:B------:R-:W-:Y:S01]  /*d100*/  UPRMT UR4, UR38, 0x9910, URZ ;  /* 0x0000991026047896 */ /* 0x000fe2000800003f */
[----:B--2---:R-:W-:-:S13]  /*d110*/  LOP3.LUT P1, RZ, R10, 0x7f, RZ, 0xc0, !PT ;  /* 0x0000007f0aff7812 */ /* 0x004fda000782c0ff */
[----:B-1----:R-:W-:-:S04]  /*d120*/  @!P1 IMAD.MOV.U32 R3, RZ, RZ, 0xa000 ;  /* 0x0000a000ff039424 */ /* 0x002fc800078e00ff */
[----:B------:R1:W-:Y:S02]  /*d130*/  @!P1 SYNCS.ARRIVE.TRANS64 RZ, [R2+URZ+0x38830], R3 ;  /* 0x0388300302ff99a7 */ /* 0x0003e4000800003f */
[----:B-1----:R-:W-:-:S05]  /*d140*/  IMAD.U32 R3, RZ, RZ, UR4 ;  /* 0x00000004ff037e24 */ /* 0x002fca000f8e00ff */
[----:B------:R-:W-:-:S13]  /*d150*/  ISETP.NE.AND P2, PT, R3, 0x2, PT ;  /* 0x000000020300780c */ /* 0x000fda0003f45270 */
[----:B------:R-:W-:Y:S05]  /*d160*/  @P2 BRA `(.L_x_180) ;  /* 0x0000000000042947 */ /* 0x000fea0003800000 */
[----:B------:R-:W-:Y:S01]  /*d170*/  BPT.TRAP 0x1 ;  /* 0x000000040000795c */ /* 0x000fe20000300000 */
.L_x_180:
[----:B------:R-:W2:Y:S02]  /*d180*/  LDL R3, [R1+0x4] ;  /* 0x0000040001037983 */ /* 0x000ea40000100800 */
[----:B--2---:R-:W-:-:S13]  /*d190*/  ISETP.NE.AND P1, PT, R3, RZ, PT ;  /* 0x000000ff0300720c */ /* 0x004fda0003f25270 */
[----:B------:R-:W-:Y:S05]  /*d1a0*/  @P1 BRA `(.L_x_181) ;  /* 0x0000000000041947 */ /* 0x000fea0003800000 */
[----:B------:R-:W-:Y:S01]  /*d1b0*/  BPT.TRAP 0x1 ;  /* 0x000000040000795c */ /* 0x000fe20000300000 */
.L_x_181:
[----:B------:R-:W1:Y:S01]  /*d1c0*/  S2R R11, SR_CgaCtaId ;  /* 0x00000000000b7919 */ /* 0x000e620000008800 */
[----:B------:R-:W-:Y:S01]  /*d1d0*/  MOV R10, 0x400 ;  /* 0x00000400000a7802 */ /* 0x000fe20000000f00 */
[----:B------:R-:W-:Y:S01]  /*d1e0*/  UIADD3 UR4, UP0, UR36, 0x370, URZ ;  /* 0x0000037024047890 */ /* 0x000fe2000ff1e03f */
[----:B------:R-:W-:Y:S01]  /*d1f0*/  R2UR UR9, R2 ;  /* 0x00000000020972ca */ /* 0x000fe200000e0000 */
[----:B------:R-:W-:Y:S01]  /*d200*/  IMAD R2, R9, 0x5000, R21 ;  /* 0x0000500009027824 */ /* 0x000fe200078e0215 */
[----:B------:R-:W-:Y:S01]  /*d210*/  R2UR UR11, R6 ;  /* 0x00000000060b72ca */ /* 0x000fe200000e0000 */
[----:B------:R-:W-:Y:S01]  /*d220*/  UMOV UR10, URZ ;  /* 0x0000003f000a7c82 */ /* 0x000fe20008000000 */
[----:B------:R-:W-:Y:S01]  /*d230*/  R2UR UR5, R20 ;  /* 0x00000000140572ca */ /* 0x000fe200000e0000 */
[----:B------:R-:W-:Y:S01]  /*d240*/  UMOV UR19, 0x30000 ;  /* 0x0003000000137882 */ /* 0x000fe20000000000 */
[----:B------:R-:W-:Y:S01]  /*d250*/  R2UR UR12, R0 ;  /* 0x00000000000c72ca */ /* 0x000fe200000e0000 */
[----:B------:R-:W-:Y:S01]  /*d260*/  UMOV UR6, 0x0 ;  /* 0x0000000000067882 */ /* 0x000fe20000000000 */
[----:B-----5:R-:W-:Y:S01]  /*d270*/  R2UR UR13, R7 ;  /* 0x00000000070d72ca */ /* 0x020fe200000e0000 */
[----:B------:R-:W-:Y:S01]  /*d280*/  UMOV UR7, 0x14f00000 ;  /* 0x14f0000000077882 */ /* 0x000fe20000000000 */
[----:B------:R-:W-:Y:S01]  /*d290*/  UMOV UR17, 0x40 ;  /* 0x0000004000117882 */ /* 0x000fe20000000000 */
[----:B------:R-:W-:Y:S01]  /*d2a0*/  UMOV UR18, 0x80 ;  /* 0x0000008000127882 */ /* 0x000fe20000000000 */
[----:B------:R-:W-:Y:S01]  /*d2b0*/  SHF.L.U32 R3, R19, 0x1f, RZ ;  /* 0x0000001f13037819 */ /* 0x000fe200000006ff */
[----:B------:R-:W-:-:S04]  /*d2c0*/  UIADD3 UR9, UR9, 0x38830, URZ ;  /* 0x0003883009097890 */ /* 0x000fc8000fffe03f */
[----:B------:R-:W-:Y:S02]  /*d2d0*/  UIMAD UR11, UR11, 0x50, UR5 ;  /* 0x000000500b0b78a4 */ /* 0x000fe4000f8e0205 */
[----:B------:R-:W-:Y:S01]  /*d2e0*/  UIADD3.X UR5, URZ, UR37, URZ, UP0, !UPT ;  /* 0x000000253f057290 */ /* 0x000fe200087fe43f */
[----:B-1----:R-:W-:-:S05]  /*d2f0*/  LEA R10, R11, R10, 0x18 ;  /* 0x0000000a0b0a7211 */ /* 0x002fca00078ec0ff */
[----:B------:R-:W-:-:S05]  /*d300*/  IMAD R2, R2, 0x2, R10 ;  /* 0x0000000202027824 */ /* 0x000fca00078e020a */
[----:B------:R-:W-:Y:S02]  /*d310*/  R2UR UR14, R2 ;  /* 0x00000000020e72ca */ /* 0x000fe400000e0000 */
[----:B------:R-:W-:-:S11]  /*d320*/  LEA R2, R16, R10, 0x3 ;  /* 0x0000000a10027211 */ /* 0x000fd600078e18ff */
[----:B------:R-:W-:Y:S02]  /*d330*/  UIADD3 UR8, UR14, 0x24400, URZ ;  /* 0x000244000e087890 */ /* 0x000fe4000fffe03f */
[----:B------:R-:W-:Y:S02]  /*d340*/  UIADD3 UR15, UR14, 0x26c00, URZ ;  /* 0x00026c000e0f7890 */ /* 0x000fe4000fffe03f */
[----:B------:R-:W-:Y:S02]  /*d350*/  UIADD3 UR16, UR14, 0x29400, URZ ;  /* 0x000294000e107890 */ /* 0x000fe4000fffe03f */
[----:B------:R-:W-:-:S03]  /*d360*/  UIADD3 UR14, UR14, 0x2bc00, URZ ;  /* 0x0002bc000e0e7890 */ /* 0x000fc6000fffe03f */
[----:B------:R1:W-:Y:S02]  /*d370*/  UTMALDG.4D.MULTICAST [UR8], [UR4], UR19, desc[UR6] ;  /* 0x00000608040073b4 */ /* 0x0003e40008019813 */
[----:B-1----:R-:W-:Y:S01]  /*d380*/  UMOV UR8, UR15 ;  /* 0x0000000f00087c82 */ /* 0x002fe20008000000 */
[----:B------:R-:W-:Y:S01]  /*d390*/  UMOV UR10, UR17 ;  /* 0x00000011000a7c82 */ /* 0x000fe20008000000 */
[----:B------:R-:W-:Y:S01]  /*d3a0*/  UMOV UR15, 0xc0 ;  /* 0x000000c0000f7882 */ /* 0x000fe20000000000 */
[----:B------:R1:W-:Y:S02]  /*d3b0*/  UTMALDG.4D.MULTICAST [UR8], [UR4], UR19, desc[UR6] ;  /* 0x00000608040073b4 */ /* 0x0003e40008019813 */
[----:B-1----:R-:W-:Y:S01]  /*d3c0*/  UMOV UR8, UR16 ;  /* 0x0000001000087c82 */ /* 0x002fe20008000000 */
[----:B------:R-:W-:Y:S02]  /*d3d0*/  UMOV UR10, UR18 ;  /* 0x00000012000a7c82 */ /* 0x000fe40008000000 */
[----:B------:R1:W-:Y:S02]  /*d3e0*/  UTMALDG.4D.MULTICAST [UR8], [UR4], UR19, desc[UR6] ;  /* 0x00000608040073b4 */ /* 0x0003e40008019813 */
[----:B-1----:R-:W-:Y:S01]  /*d3f0*/  UMOV UR8, UR14 ;  /* 0x0000000e00087c82 */ /* 0x002fe20008000000 */
[----:B------:R-:W-:-:S02]  /*d400*/  UMOV UR10, UR15 ;  /* 0x0000000f000a7c82 */ /* 0x000fc40008000000 */
[----:B------:R1:W-:Y:S01]  /*d410*/  UTMALDG.4D.MULTICAST [UR8], [UR4], UR19, desc[UR6] ;  /* 0x00000608040073b4 */ /* 0x0003e20008019813 */
[----:B------:R-:W2:Y:S02]  /*d420*/  SYNCS.PHASECHK.TRANS64.TRYWAIT P1, [R2+URZ+0x38860], R3 ;  /* 0x03886003020075a7 */ /* 0x000ea4000802017f */
[----:B-12---:R-:W-:Y:S05]  /*d430*/  @!P1 BRA `(.L_x_182) ;  /* 0x0000002000789947 */ /* 0x006fea0003800000 */
.L_x_233:
[----:B------:R-:W2:Y:S02]  /*d440*/  S2R R10, SR_TID.X ;  /* 0x00000000000a7919 */ /* 0x000ea40000002100 */
[----:B--2---:R-:W-:-:S13]  /*d450*/  LOP3.LUT P1, RZ, R10, 0x7f, RZ, 0xc0, !PT ;  /* 0x0000007f0aff7812 */ /* 0x004fda000782c0ff */
[----:B-1----:R-:W-:-:S04]  /*d460*/  @!P1 IMAD.MOV.U32 R3, RZ, RZ, 0xa000 ;  /* 0x0000a000ff039424 */ /* 0x002fc800078e00ff */
[----:B------:R1:W-:Y:S01]  /*d470*/  @!P1 SYNCS.ARRIVE.TRANS64 RZ, [R2+URZ+0x38850], R3 ;  /* 0x0388500302ff99a7 */ /* 0x0003e2000800003f */
[----:B------:R-:W-:Y:S05]  /*d480*/  @P2 BRA `(.L_x_183) ;  /* 0x0000000000042947 */ /* 0x000fea0003800000 */
[----:B------:R-:W-:Y:S01]  /*d490*/  BPT.TRAP 0x1 ;  /* 0x000000040000795c */ /* 0x000fe20000300000 */
.L_x_183:
[----:B-1----:R-:W2:Y:S02]  /*d4a0*/  LDL R3, [R1+0x4] ;  /* 0x0000040001037983 */ /* 0x002ea40000100800 */
[----:B--2---:R-:W-:-:S13]  /*d4b0*/  ISETP.NE.AND P1, PT, R3, RZ, PT ;  /* 0x000000ff0300720c */ /* 0x004fda0003f25270 */
[----:B------:R-:W-:Y:S05]  /*d4c0*/  @P1 BRA `(.L_x_184) ;  /* 0x0000000000041947 */ /* 0x000fea0003800000 */
[----:B------:R-:W-:Y:S01]  /*d4d0*/  BPT.TRAP 0x1 ;  /* 0x000000040000795c */ /* 0x000fe20000300000 */
.L_x_184:
[----:B------:R-:W2:Y:S01]  /*d4e0*/  LDL.LU R3, [R1] ;  /* 0x0000000001037983 */ /* 0x000ea20000300800 */
[----:B------:R-:W-:Y:S01]  /*d4f0*/  MOV R10, 0x400 ;  /* 0x00000400000a7802 */ /* 0x000fe20000000f00 */
[----:B------:R-:W-:Y:S01]  /*d500*/  UIADD3 UR4, UP0, UR36, 0x470, URZ ;  /* 0x0000047024047890 */ /* 0x000fe2000ff1e03f */
[----:B------:R-:W-:Y:S01]  /*d510*/  R2UR UR5, R20 ;  /* 0x00000000140572ca */ /* 0x000fe200000e0000 */
[----:B------:R-:W1:Y:S01]  /*d520*/  S2R R11, SR_CgaCtaId ;  /* 0x00000000000b7919 */ /* 0x000e620000008800 */
[----:B------:R-:W-:Y:S01]  /*d530*/  R2UR UR9, R2 ;  /* 0x00000000020972ca */ /* 0x000fe200000e0000 */
[----:B------:R-:W-:Y:S01]  /*d540*/  UMOV UR10, URZ ;  /* 0x0000003f000a7c82 */ /* 0x000fe20008000000 */
[----:B------:R-:W-:Y:S01]  /*d550*/  R2UR UR13, R4 ;  /* 0x00000000040d72ca */ /* 0x000fe200000e0000 */
[----:B------:R-:W-:Y:S01]  /*d560*/  UMOV UR18, 0x30000 ;  /* 0x0003000000127882 */ /* 0x000fe20000000000 */
[----:B------:R-:W-:Y:S01]  /*d570*/  R2UR UR12, R0 ;  /* 0x00000000000c72ca */ /* 0x000fe200000e0000 */
[----:B------:R-:W-:Y:S01]  /*d580*/  UMOV UR6, 0x0 ;  /* 0x0000000000067882 */ /* 0x000fe20000000000 */
[----:B------:R-:W-:Y:S01]  /*d590*/  UMOV UR7, 0x14f00000 ;  /* 0x14f0000000077882 */ /* 0x000fe20000000000 */
[----:B------:R-:W-:Y:S01]  /*d5a0*/  UMOV UR17, 0x40 ;  /* 0x0000004000117882 */ /* 0x000fe20000000000 */
[----:B------:R3:W-:Y:S01]  /*d5b0*/  STL [R1], R6 ;  /* 0x0000000601007387 */ /* 0x0007e20000100800 */
[----:B------:R-:W-:-:S04]  /*d5c0*/  IMAD.MOV.U32 R4, RZ, RZ, R7 ;  /* 0x000000ffff047224 */ /* 0x000fc800078e0007 */
[----:B------:R-:W-:Y:S01]  /*d5d0*/  UIADD3 UR9, UR9, 0x38850, URZ ;  /* 0x0003885009097890 */ /* 0x000fe2000fffe03f */
[----:B-1----:R-:W-:Y:S02]  /*d5e0*/  LEA R10, R11, R10, 0x18 ;  /* 0x0000000a0b0a7211 */ /* 0x002fe400078ec0ff */
[----:B--2---:R-:W-:Y:S01]  /*d5f0*/  R2UR UR11, R3 ;  /* 0x00000000030b72ca */ /* 0x004fe200000e0000 */
[----:B------:R-:W-:-:S04]  /*d600*/  IMAD R3, R16, 0x5000, R21 ;  /* 0x0000500010037824 */ /* 0x000fc800078e0215 */
[----:B------:R-:W-:-:S05]  /*d610*/  IMAD R3, R3, 0x2, R10 ;  /* 0x0000000203037824 */ /* 0x000fca00078e020a */
[----:B------:R-:W-:-:S03]  /*d620*/  R2UR UR16, R3 ;  /* 0x00000000031072ca */ /* 0x000fc600000e0000 */
[----:B------:R-:W-:Y:S02]  /*d630*/  UIMAD UR11, UR11, 0x50, UR5 ;  /* 0x000000500b0b78a4 */ /* 0x000fe4000f8e0205 */
[----:B------:R-:W-:-:S08]  /*d640*/  UIADD3.X UR5, URZ, UR37, URZ, UP0, !UPT ;  /* 0x000000253f057290 */ /* 0x000fd000087fe43f */
        /* <DEDUP_REMOVED lines=10> */
[----:B------:R-:W-:Y:S01]  /*d6f0*/  UMOV UR10, UR14 ;  /* 0x0000000e000a7c82 */ /* 0x000fe20008000000 */
[----:B------:R-:W-:Y:S01]  /*d700*/  UMOV UR14, 0xc0 ;  /* 0x000000c0000e7882 */ /* 0x000fe20000000000 */
[----:B------:R1:W-:Y:S02]  /*d710*/  UTMALDG.4D.MULTICAST [UR8], [UR4], UR18, desc[UR6] ;  /* 0x00000608040073b4 */ /* 0x0003e40008019812 */
[----:B-1----:R-:W-:Y:S01]  /*d720*/  UMOV UR8, UR16 ;  /* 0x0000001000087c82 */ /* 0x002fe20008000000 */
[----:B------:R-:W-:-:S02]  /*d730*/  UMOV UR10, UR14 ;  /* 0x0000000e000a7c82 */ /* 0x000fc40008000000 */
[----:B------:R3:W-:Y:S02]  /*d740*/  UTMALDG.4D.MULTICAST [UR8], [UR4], UR18, desc[UR6] ;  /* 0x00000608040073b4 */ /* 0x0007e40008019812 */
[----:B---3--:R-:W-:Y:S01]  /*d750*/  NOP ;  /* 0x0000000000007918 */ /* 0x008fe20000000000 */
.L_x_177:
[----:B------:R-:W-:Y:S05]  /*d760*/  BSYNC B0 ;  /* 0x0000000000007941 */ /* 0x000fea0003800000 */
.L_x_176:
[----:B------:R-:W2:Y:S01]  /*d770*/  LDL.LU R2, [R1+0x10] ;  /* 0x0000100001027983 */ /* 0x000ea20000300800 */
[----:B------:R-:W-:Y:S02]  /*d780*/  IMAD.MOV.U32 R16, RZ, RZ, R9 ;  /* 0x000000ffff107224 */ /* 0x000fe400078e0009 */
[----:B------:R-:W-:Y:S01]  /*d790*/  IMAD.MOV.U32 R19, RZ, RZ, R13 ;  /* 0x000000ffff137224 */ /* 0x000fe200078e000d */
[----:B--2---:R-:W-:-:S07]  /*d7a0*/  IADD3 R6, R2, -0x3, RZ ;  /* 0xfffffffd02067810 */ /* 0x004fce0007ffe0ff */
.L_x_175:
[----:B------:R-:W-:Y:S01]  /*d7b0*/  IMAD.MOV R3, RZ, RZ, -R14 ;  /* 0x000000ffff037224 */ /* 0x000fe200078e0a0e */
[----:B------:R-:W-:Y:S04]  /*d7c0*/  BSSY B0, `(.L_x_174) ;  /* 0x000011d000007945 */ /* 0x000fe80003800000 */
[----:B------:R-:W-:-:S13]  /*d7d0*/  ISETP.NE.AND P1, PT, R8, R3, PT ;  /* 0x000000030800720c */ /* 0x000fda0003f25270 */
[----:B------:R-:W-:Y:S05]  /*d7e0*/  @!P1 BRA `(.L_x_185) ;  /* 0x0000001000689947 */ /* 0x000fea0003800000 */
[----:B------:R-:W-:-:S07]  /*d7f0*/  MOV R8, R4 ;  /* 0x0000000400087202 */ /* 0x000fce0000000f00 */
.L_x_204:
        /* <DEDUP_REMOVED lines=18> */
[----:B------:R-:W-:Y:S02]  /*d920*/  @P1 SHF.R.U32.HI R2, RZ, R3, R8 ;  /* 0x00000003ff021219 */ /* 0x000fe40000011608 */
[----:B------:R-:W1:Y:S02]  /*d930*/  LDC.64 R8, c[0x0][0x3f8] ;  /* 0x0000fe00ff087b82 */ /* 0x000e640000000a00 */
[----:B------:R-:W-:-:S05]  /*d940*/  IADD3 R3, -R2, RZ, RZ ;  /* 0x000000ff02037210 */ /* 0x000fca0007ffe1ff */
[----:B------:R-:W-:Y:S01]  /*d950*/  IMAD R11, R11, R3, R6 ;  /* 0x000000030b0b7224 */ /* 0x000fe200078e0206 */
[----:B------:R-:W-:-:S03]  /*d960*/  SHF.R.S32.HI R3, RZ, 0x1f, R2 ;  /* 0x0000001fff037819 */ /* 0x000fc60000011402 */
[----:B------:R-:W-:-:S04]  /*d970*/  IMAD.WIDE.U32 R2, R5, UR4, R2 ;  /* 0x0000000405027c25 */ /* 0x000fc8000f8e0002 */
[----:B------:R-:W-:Y:S01]  /*d980*/  IMAD.IADD R13, R13, 0x1, R3 ;  /* 0x000000010d0d7824 */ /* 0x000fe200078e0203 */
[----:B-1----:R-:W-:-:S04]  /*d990*/  LEA R8, P1, R2, R8, 0x2 ;  /* 0x0000000802087211 */ /* 0x002fc800078210ff */
[----:B------:R-:W-:-:S05]  /*d9a0*/  LEA.HI.X R9, R2, R9, R13, 0x2, P1 ;  /* 0x0000000902097211 */ /* 0x000fca00008f140d */
[----:B------:R1:W5:Y:S04]  /*d9b0*/  LDG.E R8, desc[UR6][R8.64] ;  /* 0x0000000608087981 */ /* 0x000368000c1e1900 */
.L_x_188:
[----:B------:R-:W2:Y:S01]  /*d9c0*/  S2R R3, SR_CgaCtaId ;  /* 0x0000000000037919 */ /* 0x000ea20000008800 */
[----:B------:R-:W-:-:S04]  /*d9d0*/  MOV R2, 0x400 ;  /* 0x0000040000027802 */ /* 0x000fc80000000f00 */
[----:B--2---:R-:W-:Y:S02]  /*d9e0*/  LEA R2, R3, R2, 0x18 ;  /* 0x0000000203027211 */ /* 0x004fe400078ec0ff */
[----:B------:R-:W-:-:S03]  /*d9f0*/  SHF.L.U32 R3, R10, 0x1f, RZ ;  /* 0x0000001f0a037819 */ /* 0x000fc600000006ff */
[----:B------:R-:W-:-:S04]  /*da00*/  IMAD R2, R7, 0x8, R2 ;  /* 0x0000000807027824 */ /* 0x000fc800078e0202 */
[----:B------:R-:W2:Y:S02]  /*da10*/  SYNCS.PHASECHK.TRANS64.TRYWAIT P1, [R2+URZ+0x38840], R3 ;  /* 0x03884003020075a7 */ /* 0x000ea4000802017f */
[----:B--2---:R-:W-:Y:S05]  /*da20*/  @!P1 BRA `(.L_x_189) ;  /* 0x0000001c00109947 */ /* 0x004fea0003800000 */
.L_x_234:
[----:B-1----:R-:W1:Y:S01]  /*da30*/  S2R R9, SR_TID.X ;  /* 0x0000000000097919 */ /* 0x002e620000002100 */
[----:B------:R-:W-:Y:S01]  /*da40*/  UPRMT UR4, UR38, 0x9910, URZ ;  /* 0x0000991026047896 */ /* 0x000fe2000800003f */
[----:B-1----:R-:W-:-:S13]  /*da50*/  LOP3.LUT P1, RZ, R9, 0x7f, RZ, 0xc0, !PT ;  /* 0x0000007f09ff7812 */ /* 0x002fda000782c0ff */
[----:B--2---:R-:W-:-:S04]  /*da60*/  @!P1 IMAD.MOV.U32 R3, RZ, RZ, 0xa000 ;  /* 0x0000a000ff039424 */ /* 0x004fc800078e00ff */
[----:B------:R1:W-:Y:S02]  /*da70*/  @!P1 SYNCS.ARRIVE.TRANS64 RZ, [R2+URZ+0x38830], R3 ;  /* 0x0388300302ff99a7 */ /* 0x0003e4000800003f */
[----:B-1----:R-:W-:-:S04]  /*da80*/  MOV R3, UR4 ;  /* 0x0000000400037c02 */ /* 0x002fc80008000f00 */
[----:B------:R-:W-:-:S13]  /*da90*/  ISETP.NE.AND P2, PT, R3, 0x2, PT ;  /* 0x000000020300780c */ /* 0x000fda0003f45270 */
[----:B------:R-:W-:Y:S05]  /*daa0*/  @P2 BRA `(.L_x_190) ;  /* 0x0000000000042947 */ /* 0x000fea0003800000 */
[----:B------:R-:W-:Y:S01]  /*dab0*/  BPT.TRAP 0x1 ;  /* 0x000000040000795c */ /* 0x000fe20000300000 */
.L_x_190:
[----:B------:R-:W2:Y:S02]  /*dac0*/  LDL R3, [R1+0x4] ;  /* 0x0000040001037983 */ /* 0x000ea40000100800 */
[----:B--2---:R-:W-:-:S13]  /*dad0*/  ISETP.NE.AND P1, PT, R3, RZ, PT ;  /* 0x000000ff0300720c */ /* 0x004fda0003f25270 */
[----:B------:R-:W-:Y:S05]  /*dae0*/  @P1 BRA `(.L_x_191) ;  /* 0x0000000000041947 */ /* 0x000fea0003800000 */
[----:B------:R-:W-:Y:S01]  /*daf0*/  BPT.TRAP 0x1 ;  /* 0x000000040000795c */ /* 0x000fe20000300000 */
.L_x_191:
        /* <DEDUP_REMOVED lines=21> */
[----:B------:R-:W-:Y:S01]  /*dc50*/  R2UR UR14, R2 ;  /* 0x00000000020e72ca */ /* 0x000fe200000e0000 */
[----:B------:R-:W-:-:S12]  /*dc60*/  IMAD R2, R16, 0x8, R3 ;  /* 0x0000000810027824 */ /* 0x000fd800078e0203 */
        /* <DEDUP_REMOVED lines=17> */
.L_x_235:
[----:B------:R-:W2:Y:S02]  /*dd80*/  S2R R3, SR_TID.X ;  /* 0x0000000000037919 */ /* 0x000ea40000002100 */
[----:B--2---:R-:W-:-:S13]  /*dd90*/  LOP3.LUT P1, RZ, R3, 0x7f, RZ, 0xc0, !PT ;  /* 0x0000007f03ff7812 */ /* 0x004fda000782c0ff */
[----:B------:R-:W-:-:S04]  /*dda0*/  @!P1 IMAD.MOV.U32 R3, RZ, RZ, 0xa000 ;  /* 0x0000a000ff039424 */ /* 0x000fc800078e00ff */
[----:B------:R2:W-:Y:S01]  /*ddb0*/  @!P1 SYNCS.ARRIVE.TRANS64 RZ, [R2+URZ+0x38850], R3 ;  /* 0x0388500302ff99a7 */ /* 0x0005e2000800003f */
[----:B------:R-:W-:Y:S05]  /*ddc0*/  @P2 BRA `(.L_x_193) ;  /* 0x0000000000042947 */ /* 0x000fea0003800000 */
[----:B------:R-:W-:Y:S01]  /*ddd0*/  BPT.TRAP 0x1 ;  /* 0x000000040000795c */ /* 0x000fe20000300000 */
.L_x_193:
[----:B--2---:R-:W2:Y:S02]  /*dde0*/  LDL R3, [R1+0x4] ;  /* 0x0000040001037983 */ /* 0x004ea40000100800 */
[----:B--2---:R-:W-:-:S13]  /*ddf0*/  ISETP.NE.AND P1, PT, R3, RZ, PT ;  /* 0x000000ff0300720c */ /* 0x004fda0003f25270 */
[----:B------:R-:W-:Y:S05]  /*de00*/  @P1 BRA `(.L_x_194) ;  /* 0x0000000000041947 */ /* 0x000fea0003800000 */
[----:B------:R-:W-:Y:S01]  /*de10*/  BPT.TRAP 0x1 ;  /* 0x000000040000795c */ /* 0x000fe20000300000 */
.L_x_194:
[----:B------:R-:W2:Y:S01]  /*de20*/  LDL.LU R13, [R1] ;  /* 0x00000000010d7983 */ /* 0x000ea20000300800 */
[----:B------:R-:W-:Y:S01]  /*de30*/  MOV R3, 0x400 ;  /* 0x0000040000037802 */ /* 0x000fe20000000f00 */
[----:B------:R-:W-:Y:S01]  /*de40*/  IMAD R16, R16, 0x5000, R21 ;  /* 0x0000500010107824 */ /* 0x000fe200078e0215 */
[----:B------:R-:W-:Y:S01]  /*de50*/  R2UR UR5, R20 ;  /* 0x00000000140572ca */ /* 0x000fe200000e0000 */
[----:B------:R-:W3:Y:S01]  /*de60*/  S2R R9, SR_CgaCtaId ;  /* 0x0000000000097919 */ /* 0x000ee20000008800 */
[----:B------:R-:W-:Y:S01]  /*de70*/  R2UR UR9, R2 ;  /* 0x00000000020972ca */ /* 0x000fe200000e0000 */
[----:B------:R-:W-:Y:S01]  /*de80*/  UIADD3 UR4, UP0, UR36, 0x470, URZ ;  /* 0x0000047024047890 */ /* 0x000fe2000ff1e03f */
[----:B------:R-:W-:Y:S01]  /*de90*/  R2UR UR13, R4 ;  /* 0x00000000040d72ca */ /* 0x000fe200000e0000 */
[----:B------:R-:W-:Y:S01]  /*dea0*/  UMOV UR10, URZ ;  /* 0x0000003f000a7c82 */ /* 0x000fe20008000000 */
[----:B------:R-:W-:Y:S01]  /*deb0*/  R2UR UR12, R0 ;  /* 0x00000000000c72ca */ /* 0x000fe200000e0000 */
[----:B------:R-:W-:Y:S01]  /*dec0*/  UMOV UR18, 0x30000 ;  /* 0x0003000000127882 */ /* 0x000fe20000000000 */
[----:B------:R-:W-:Y:S01]  /*ded0*/  UMOV UR6, 0x0 ;  /* 0x0000000000067882 */ /* 0x000fe20000000000 */
[----:B------:R-:W-:Y:S01]  /*dee0*/  UMOV UR7, 0x14f00000 ;  /* 0x14f0000000077882 */ /* 0x000fe20000000000 */
[----:B------:R-:W-:Y:S01]  /*def0*/  UMOV UR17, 0x40 ;  /* 0x0000004000117882 */ /* 0x000fe20000000000 */
[----:B------:R4:W-:Y:S01]  /*df00*/  STL [R1], R11 ;  /* 0x0000000b01007387 */ /* 0x0009e20000100800 */
[----:B------:R-:W-:-:S03]  /*df10*/  IMAD.MOV.U32 R4, RZ, RZ, R8 ;  /* 0x000000ffff047224 */ /* 0x000fc600078e0008 */
[----:B------:R-:W-:Y:S01]  /*df20*/  UIADD3 UR9, UR9, 0x38850, URZ ;  /* 0x0003885009097890 */ /* 0x000fe2000fffe03f */
[----:B---3--:R-:W-:-:S04]  /*df30*/  LEA R3, R9, R3, 0x18 ;  /* 0x0000000309037211 */ /* 0x008fc800078ec0ff */
[----:B------:R-:W-:-:S04]  /*df40*/  LEA R16, R16, R3, 0x1 ;  /* 0x0000000310107211 */ /* 0x000fc800078e08ff */
[----:B------:R-:W-:-:S13]  /*df50*/  R2UR UR14, R16 ;  /* 0x00000000100e72ca */ /* 0x000fda00000e0000 */
[----:B------:R-:W-:Y:S02]  /*df60*/  UIADD3 UR8, UR14, 0x400, URZ ;  /* 0x000004000e087890 */ /* 0x000fe4000fffe03f */
[----:B------:R-:W-:Y:S02]  /*df70*/  UIADD3 UR15, UR14, 0x2c00, URZ ;  /* 0x00002c000e0f7890 */ /* 0x000fe4000fffe03f */
[----:B------:R-:W-:Y:S02]  /*df80*/  UIADD3 UR16, UR14, 0x5400, URZ ;  /* 0x000054000e107890 */ /* 0x000fe4000fffe03f */
[----:B------:R-:W-:Y:S01]  /*df90*/  UIADD3 UR14, UR14, 0x7c00, URZ ;  /* 0x00007c000e0e7890 */ /* 0x000fe2000fffe03f */
[----:B--2---:R-:W-:-:S13]  /*dfa0*/  R2UR UR11, R13 ;  /* 0x000000000d0b72ca */ /* 0x004fda00000e0000 */
[----:B------:R-:W-:Y:S02]  /*dfb0*/  UIMAD UR11, UR11, 0x50, UR5 ;  /* 0x000000500b0b78a4 */ /* 0x000fe4000f8e0205 */
[----:B------:R-:W-:-:S09]  /*dfc0*/  UIADD3.X UR5, URZ, UR37, URZ, UP0, !UPT ;  /* 0x000000253f057290 */ /* 0x000fd200087fe43f */
[----:B------:R2:W-:Y:S02]  /*dfd0*/  UTMALDG.4D.MULTICAST [UR8], [UR4], UR18, desc[UR6] ;  /* 0x00000608040073b4 */ /* 0x0005e40008019812 */
[----:B--2---:R-:W-:Y:S01]  /*dfe0*/  UMOV UR8, UR15 ;  /* 0x0000000f00087c82 */ /* 0x004fe20008000000 */
[----:B------:R-:W-:Y:S01]  /*dff0*/  UMOV UR10, UR17 ;  /* 0x00000011000a7c82 */ /* 0x000fe20008000000 */
[----:B------:R-:W-:Y:S01]  /*e000*/  UMOV UR15, 0x80 ;  /* 0x00000080000f7882 */ /* 0x000fe20000000000 */
[----:B------:R2:W-:Y:S02]  /*e010*/  UTMALDG.4D.MULTICAST [UR8], [UR4], UR18, desc[UR6] ;  /* 0x00000608040073b4 */ /* 0x0005e40008019812 */
[----:B--2---:R-:W-:Y:S01]  /*e020*/  UMOV UR8, UR16 ;  /* 0x0000001000087c82 */ /* 0x004fe20008000000 */
[----:B------:R-:W-:Y:S01]  /*e030*/  UMOV UR10, UR15 ;  /* 0x0000000f000a7c82 */ /* 0x000fe20008000000 */
[----:B------:R-:W-:Y:S01]  /*e040*/  UMOV UR15, 0xc0 ;  /* 0x000000c0000f7882 */ /* 0x000fe20000000000 */
[----:B------:R2:W-:Y:S02]  /*e050*/  UTMALDG.4D.MULTICAST [UR8], [UR4], UR18, desc[UR6] ;  /* 0x00000608040073b4 */ /* 0x0005e40008019812 */
[----:B--2---:R-:W-:Y:S01]  /*e060*/  UMOV UR8, UR14 ;  /* 0x0000000e00087c82 */ /* 0x004fe20008000000 */
[----:B------:R-:W-:-:S02]  /*e070*/  UMOV UR10, UR15 ;  /* 0x0000000f000a7c82 */ /* 0x000fc40008000000 */
[----:B------:R4:W-:Y:S02]  /*e080*/  UTMALDG.4D.MULTICAST [UR8], [UR4], UR18, desc[UR6] ;  /* 0x00000608040073b4 */ /* 0x0009e40008019812 */
[----:B----4-:R-:W-:Y:S01]  /*e090*/  NOP ;  /* 0x0000000000007918 */ /* 0x010fe20000000000 */
.L_x_187:
[----:B------:R-:W-:Y:S05]  /*e0a0*/  BSYNC B1 ;  /* 0x0000000000017941 */ /* 0x000fea0003800000 */
.L_x_186:
[----:B------:R-:W-:Y:S01]  /*e0b0*/  VIADD R16, R7, 0x1 ;  /* 0x0000000107107836 */ /* 0x000fe20000000000 */
[----:B------:R-:W-:Y:S04]  /*e0c0*/  BSSY B1, `(.L_x_195) ;  /* 0x0000089000017945 */ /* 0x000fe80003800000 */
[----:B------:R-:W-:-:S04]  /*e0d0*/  ISETP.NE.AND P1, PT, R16, 0x2, PT ;  /* 0x000000021000780c */ /* 0x000fc80003f25270 */
[----:B-1----:R-:W-:Y:S02]  /*e0e0*/  SEL R19, RZ, 0x1, P1 ;  /* 0x00000001ff137807 */ /* 0x002fe40000800000 */
[----:B------:R-:W-:Y:S02]  /*e0f0*/  SEL R16, R16, RZ, P1 ;  /* 0x000000ff10107207 */ /* 0x000fe40000800000 */
[----:B------:R-:W-:Y:S01]  /*e100*/  LOP3.LUT R19, R10, R19, RZ, 0x3c, !PT ;  /* 0x000000130a137212 */ /* 0x000fe200078e3cff */
[----:B------:R-:W-:Y:S06]  /*e110*/  @!P6 BRA `(.L_x_196) ;  /* 0x00000008000ce947 */ /* 0x000fec0003800000 */
[----:B------:R-:W-:Y:S01]  /*e120*/  IADD3 R11, R6, -0x1, RZ ;  /* 0xffffffff060b7810 */ /* 0x000fe20007ffe0ff */
        /* <DEDUP_REMOVED lines=20> */
.L_x_197:
[----:B------:R-:W2:Y:S01]  /*e270*/  S2R R3, SR_CgaCtaId ;  /* 0x0000000000037919 */ /* 0x000ea20000008800 */
[----:B------:R-:W-:-:S04]  /*e280*/  MOV R2, 0x400 ;  /* 0x0000040000027802 */ /* 0x000fc80000000f00 */
[----:B--2---:R-:W-:Y:S02]  /*e290*/  LEA R2, R3, R2, 0x18 ;  /* 0x0000000203027211 */ /* 0x004fe400078ec0ff */
[----:B------:R-:W-:-:S03]  /*e2a0*/  SHF.L.U32 R3, R19, 0x1f, RZ ;  /* 0x0000001f13037819 */ /* 0x000fc600000006ff */
[----:B------:R-:W-:-:S04]  /*e2b0*/  IMAD R2, R16, 0x8, R2 ;  /* 0x0000000810027824 */ /* 0x000fc800078e0202 */
[----:B------:R-:W2:Y:S02]  /*e2c0*/  SYNCS.PHASECHK.TRANS64.TRYWAIT P1, [R2+URZ+0x38840], R3 ;  /* 0x03884003020075a7 */ /* 0x000ea4000802017f */
[----:B--2---:R-:W-:Y:S05]  /*e2d0*/  @!P1 BRA `(.L_x_198) ;  /* 0x00000014000c9947 */ /* 0x004fea0003800000 */
.L_x_236:
        /* <DEDUP_REMOVED lines=9> */
.L_x_199:
[----:B------:R-:W2:Y:S02]  /*e370*/  LDL R3, [R1+0x4] ;  /* 0x0000040001037983 */ /* 0x000ea40000100800 */
[----:B--2---:R-:W-:-:S13]  /*e380*/  ISETP.NE.AND P1, PT, R3, RZ, PT ;  /* 0x000000ff0300720c */ /* 0x004fda0003f25270 */
[----:B------:R-:W-:Y:S05]  /*e390*/  @P1 BRA `(.L_x_200) ;  /* 0x0000000000041947 */ /* 0x000fea0003800000 */
[----:B------:R-:W-:Y:S01]  /*e3a0*/  BPT.TRAP 0x1 ;  /* 0x000000040000795c */ /* 0x000fe20000300000 */
.L_x_200:
        /* <DEDUP_REMOVED lines=40> */
.L_x_237:
[----:B------:R-:W2:Y:S02]  /*e630*/  S2R R3, SR_TID.X ;  /* 0x0000000000037919 */ /* 0x000ea40000002100 */
[----:B--2---:R-:W-:-:S13]  /*e640*/  LOP3.LUT P1, RZ, R3, 0x7f, RZ, 0xc0, !PT ;  /* 0x0000007f03ff7812 */ /* 0x004fda000782c0ff */
[----:B------:R-:W-:-:S04]  /*e650*/  @!P1 MOV R3, 0xa000 ;  /* 0x0000a00000039802 */ /* 0x000fc80000000f00 */
[----:B------:R2:W-:Y:S01]  /*e660*/  @!P1 SYNCS.ARRIVE.TRANS64 RZ, [R2+URZ+0x38850], R3 ;  /* 0x0388500302ff99a7 */ /* 0x0005e2000800003f */
[----:B------:R-:W-:Y:S05]  /*e670*/  @P2 BRA `(.L_x_202) ;  /* 0x0000000000042947 */ /* 0x000fea0003800000 */
[----:B------:R-:W-:Y:S01]  /*e680*/  BPT.TRAP 0x1 ;  /* 0x000000040000795c */ /* 0x000fe20000300000 */
.L_x_202:
[----:B--2---:R-:W2:Y:S02]  /*e690*/  LDL R3, [R1+0x4] ;  /* 0x0000040001037983 */ /* 0x004ea40000100800 */
[----:B--2---:R-:W-:-:S13]  /*e6a0*/  ISETP.NE.AND P1, PT, R3, RZ, PT ;  /* 0x000000ff0300720c */ /* 0x004fda0003f25270 */
[----:B------:R-:W-:Y:S05]  /*e6b0*/  @P1 BRA `(.L_x_203) ;  /* 0x0000000000041947 */ /* 0x000fea0003800000 */
[----:B------:R-:W-:Y:S01]  /*e6c0*/  BPT.TRAP 0x1 ;  /* 0x000000040000795c */ /* 0x000fe20000300000 */
.L_x_203:
[----:B-1----:R-:W2:Y:S01]  /*e6d0*/  LDL.LU R10, [R1] ;  /* 0x00000000010a7983 */ /* 0x002ea20000300800 */
[----:B------:R-:W-:Y:S01]  /*e6e0*/  MOV R3, 0x400 ;  /* 0x0000040000037802 */ /* 0x000fe20000000f00 */
[----:B------:R-:W-:Y:S01]  /*e6f0*/  IMAD R7, R7, 0x5000, R21 ;  /* 0x0000500007077824 */ /* 0x000fe200078e0215 */
[----:B------:R-:W-:Y:S01]  /*e700*/  R2UR UR5, R20 ;  /* 0x00000000140572ca */ /* 0x000fe200000e0000 */
[----:B------:R-:W1:Y:S01]  /*e710*/  S2R R9, SR_CgaCtaId ;  /* 0x0000000000097919 */ /* 0x000e620000008800 */
        /* <DEDUP_REMOVED lines=12> */
[----:B-1----:R-:W-:-:S05]  /*e7e0*/  LEA R3, R9, R3, 0x18 ;  /* 0x0000000309037211 */ /* 0x002fca00078ec0ff */
[----:B------:R-:W-:-:S05]  /*e7f0*/  IMAD R7, R7, 0x2, R3 ;  /* 0x0000000207077824 */ /* 0x000fca00078e0203 */
        /* <DEDUP_REMOVED lines=21> */
.L_x_196:
[----:B------:R-:W-:Y:S05]  /*e950*/  BSYNC B1 ;  /* 0x0000000000017941 */ /* 0x000fea0003800000 */
.L_x_195:
[C---:B------:R-:W-:Y:S02]  /*e960*/  ISETP.GT.AND P1, PT, R6.reuse, 0x1, PT ;  /* 0x000000010600780c */ /* 0x040fe40003f24270 */
[----:B------:R-:W-:-:S11]  /*e970*/  IADD3 R6, R6, -0x2, RZ ;  /* 0xfffffffe06067810 */ /* 0x000fd60007ffe0ff */
[----:B------:R-:W-:Y:S05]  /*e980*/  @P1 BRA `(.L_x_204) ;  /* 0xffffffec009c1947 */ /* 0x000fea000383ffff */
.L_x_185:
[----:B------:R-:W-:Y:S05]  /*e990*/  BSYNC B0 ;  /* 0x0000000000007941 */ /* 0x000fea0003800000 */
.L_x_174:
[----:B------:R-:W-:Y:S04]  /*e9a0*/  BSSY B0, `(.L_x_205) ;  /* 0x000003c000007945 */ /* 0x000fe80003800000 */
[----:B------:R-:W-:Y:S05]  /*e9b0*/  @!P6 BRA `(.L_x_206) ;  /* 0x0000000000e8e947 */ /* 0x000fea0003800000 */
[----:B------:R-:W3:Y:S01]  /*e9c0*/  S2R R3, SR_CgaCtaId ;  /* 0x0000000000037919 */ /* 0x000ee20000008800 */
[----:B------:R-:W-:-:S04]  /*e9d0*/  MOV R2, 0x400 ;  /* 0x0000040000027802 */ /* 0x000fc80000000f00 */
[----:B---3--:R-:W-:-:S05]  /*e9e0*/  LEA R2, R3, R2, 0x18 ;  /* 0x0000000203027211 */ /* 0x008fca00078ec0ff */
[----:B------:R-:W-:Y:S01]  /*e9f0*/  IMAD R3, R16, 0x8, R2 ;  /* 0x0000000810037824 */ /* 0x000fe200078e0202 */
[----:B------:R-:W-:-:S04]  /*ea00*/  SHF.L.U32 R2, R19, 0x1f, RZ ;  /* 0x0000001f13027819 */ /* 0x000fc800000006ff */
[----:B------:R-:W3:Y:S02]  /*ea10*/  SYNCS.PHASECHK.TRANS64.TRYWAIT P0, [R3+URZ+0x38860], R2 ;  /* 0x03886002030075a7 */ /* 0x000ee4000800017f */
[----:B---3--:R-:W-:Y:S05]  /*ea20*/  @!P0 BRA `(.L_x_207) ;  /* 0x0000000c00608947 */ /* 0x008fea0003800000 */
.L_x_238:
        /* <DEDUP_REMOVED lines=9> */
.L_x_208:
[----:B------:R-:W3:Y:S02]  /*eac0*/  LDL R2, [R1+0x4] ;  /* 0x0000040001027983 */ /* 0x000ee40000100800 */
[----:B---3--:R-:W-:-:S13]  /*ead0*/  ISETP.NE.AND P0, PT, R2, RZ, PT ;  /* 0x000000ff0200720c */ /* 0x008fda0003f05270 */
[----:B------:R-:W-:Y:S05]  /*eae0*/  @P0 BRA `(.L_x_209) ;  /* 0x0000000000040947 */ /* 0x000fea0003800000 */
[----:B------:R-:W-:Y:S01]  /*eaf0*/  BPT.TRAP 0x1 ;  /* 0x000000040000795c */ /* 0x000fe20000300000 */
.L_x_209:
[----:B------:R-:W3:Y:S01]  /*eb00*/  LDL R2, [R1] ;  /* 0x0000000001027983 */ /* 0x000ee20000100800 */
[----:B------:R-:W-:Y:S01]  /*eb10*/  MOV R5, 0x400 ;  /* 0x0000040000057802 */ /* 0x000fe20000000f00 */
[----:B-1----:R-:W1:Y:S01]  /*eb20*/  S2R R6, SR_CgaCtaId ;  /* 0x0000000000067919 */ /* 0x002e620000008800 */
[----:B------:R-:W-:Y:S01]  /*eb30*/  IMAD R21, R16, 0x5000, R21 ;  /* 0x0000500010157824 */ /* 0x000fe200078e0215 */
[----:B------:R-:W-:Y:S02]  /*eb40*/  R2UR UR5, R20 ;  /* 0x00000000140572ca */ /* 0x000fe400000e0000 */
[----:B------:R-:W-:Y:S01]  /*eb50*/  R2UR UR9, R3 ;  /* 0x00000000030972ca */ /* 0x000fe200000e0000 */
[----:B------:R-:W-:Y:S01]  /*eb60*/  UIADD3 UR4, UP0, UR36, 0x470, URZ ;  /* 0x0000047024047890 */ /* 0x000fe2000ff1e03f */
[----:B------:R-:W-:Y:S02]  /*eb70*/  R2UR UR12, R0 ;  /* 0x00000000000c72ca */ /* 0x000fe400000e0000 */
[----:B------:R-:W-:-:S02]  /*eb80*/  R2UR UR13, R4 ;  /* 0x00000000040d72ca */ /* 0x000fc400000e0000 */
[----:B-1----:R-:W-:-:S04]  /*eb90*/  LEA R5, R6, R5, 0x18 ;  /* 0x0000000506057211 */ /* 0x002fc800078ec0ff */
[----:B------:R-:W-:-:S04]  /*eba0*/  LEA R21, R21, R5, 0x1 ;  /* 0x0000000515157211 */ /* 0x000fc800078e08ff */
        /* <DEDUP_REMOVED lines=10> */
[----:B------:R-:W-:Y:S01]  /*ec50*/  UIADD3 UR14, UR14, 0x7c00, URZ ;  /* 0x00007c000e0e7890 */ /* 0x000fe2000fffe03f */
[----:B---3--:R-:W-:-:S13]  /*ec60*/  R2UR UR11, R2 ;  /* 0x00000000020b72ca */ /* 0x008fda00000e0000 */
        /* <DEDUP_REMOVED lines=15> */
.L_x_206:
[----:B------:R-:W-:Y:S05]  /*ed60*/  BSYNC B0 ;  /* 0x0000000000007941 */ /* 0x000fea0003800000 */
.L_x_205:
[----:B------:R-:W3:Y:S01]  /*ed70*/  LDL.LU R0, [R1+0x14] ;  /* 0x0000140001007983 */ /* 0x000ee20000300800 */
[----:B------:R-:W-:-:S03]  /*ed80*/  ULDC UR4, c[0x0][0xda4] ;  /* 0x0003690000047ab9 */ /* 0x000fc60000000800 */
[----:B------:R-:W4:Y:S01]  /*ed90*/  LDL.LU R2, [R1+0x1c] ;  /* 0x00001c0001027983 */ /* 0x000f220000300800 */
[----:B------:R-:W-:-:S05]  /*eda0*/  VIADD R16, R16, 0x1 ;  /* 0x0000000110107836 */ /* 0x000fca0000000000 */
[----:B------:R-:W-:-:S04]  /*edb0*/  ISETP.NE.AND P0, PT, R16, 0x2, PT ;  /* 0x000000021000780c */ /* 0x000fc80003f05270 */
[----:B------:R-:W-:Y:S01]  /*edc0*/  SEL R16, R16, RZ, P0 ;  /* 0x000000ff10107207 */ /* 0x000fe20000000000 */
[----:B---3--:R-:W-:Y:S01]  /*edd0*/  VIADD R0, R0, UR39 ;  /* 0x0000002700007c36 */ /* 0x008fe20008000000 */
[----:B----4-:R-:W-:-:S04]  /*ede0*/  IADD3 R2, R2, 0x1, RZ ;  /* 0x0000000102027810 */ /* 0x010fc80007ffe0ff */
[----:B------:R3:W-:Y:S01]  /*edf0*/  STL [R1+0x14], R0 ;  /* 0x0000140001007387 */ /* 0x0007e20000100800 */
[----:B------:R-:W-:-:S03]  /*ee00*/  ISETP.GE.AND P1, PT, R0, UR4, PT ;  /* 0x0000000400007c0c */ /* 0x000fc6000bf26270 */
[----:B------:R4:W-:Y:S01]  /*ee10*/  STL [R1+0x1c], R2 ;  /* 0x00001c0201007387 */ /* 0x0009e20000100800 */
[----:B---3--:R-:W-:-:S04]  /*ee20*/  SEL R0, RZ, 0x1, P0 ;  /* 0x00000001ff007807 */ /* 0x008fc80000000000 */
[----:B------:R-:W-:-:S05]  /*ee30*/  LOP3.LUT R19, R19, R0, RZ, 0x3c, !PT ;  /* 0x0000000013137212 */ /* 0x000fca00078e3cff */
[----:B----4-:R-:W-:Y:S05]  /*ee40*/  @!P1 BRA `(.L_x_210) ;  /* 0xffffffc800fc9947 */ /* 0x010fea000383ffff */
[----:B------:R-:W-:-:S07]  /*ee50*/  LOP3.LUT R2, R2, 0x1, RZ, 0xc, !PT ;  /* 0x0000000102027812 */ /* 0x000fce00078e0cff */
.L_x_157:
[----:B------:R-:W3:Y:S01]  /*ee60*/  S2R R3, SR_CgaCtaId ;  /* 0x0000000000037919 */ /* 0x000ee20000008800 */
[----:B------:R-:W-:Y:S01]  /*ee70*/  MOV R0, 0x400 ;  /* 0x0000040000007802 */ /* 0x000fe20000000f00 */
[----:B------:R-:W-:Y:S03]  /*ee80*/  BSSY B0, `(.L_x_211) ;  /* 0x0000005000007945 */ /* 0x000fe60003800000 */
[----:B---3--:R-:W-:Y:S02]  /*ee90*/  LEA R0, R3, R0, 0x18 ;  /* 0x0000000003007211 */ /* 0x008fe400078ec0ff */
[----:B------:R-:W-:-:S04]  /*eea0*/  SHF.L.U32 R3, R2, 0x1f, RZ ;  /* 0x0000001f02037819 */ /* 0x000fc800000006ff */
[----:B------:R-:W3:Y:S02]  /*eeb0*/  SYNCS.PHASECHK.TRANS64.TRYWAIT P0, [R0+URZ+0x38820], R3 ;  /* 0x03882003000075a7 */ /* 0x000ee4000800017f */
[----:B---3--:R-:W-:Y:S05]  /*eec0*/  @!P0 BRA `(.L_x_212) ;  /* 0x00000008004c8947 */ /* 0x008fea0003800000 */
.L_x_239:
[----:B------:R-:W-:Y:S05]  /*eed0*/  BSYNC B0 ;  /* 0x0000000000007941 */ /* 0x000fea0003800000 */
.L_x_211:
[----:B------:R-:W-:-:S03]  /*eee0*/  UMOV UR4, 0xffffffff ;  /* 0xffffffff00047882 */ /* 0x000fc60000000000 */
[----:B------:R-:W-:Y:S05]  /*eef0*/  BRA.DIV UR4, `(.L_x_213) ;  /* 0x0000000a04547947 */ /* 0x000fea000b800000 */
[----:B------:R-:W4:Y:S02]  /*ef00*/  S2R R2, SR_TID.X ;  /* 0x0000000000027919 */ /* 0x000f240000002100 */
[----:B----4-:R-:W-:-:S04]  /*ef10*/  SHF.R.U32.HI R2, RZ, 0x5, R2 ;  /* 0x00000005ff027819 */ /* 0x010fc80000011602 */
[----:B------:R-:W-:-:S05]  /*ef20*/  LOP3.LUT R2, R2, 0x3, RZ, 0xc0, !PT ;  /* 0x0000000302027812 */ /* 0x000fca00078ec0ff */
[----:B--2---:R2:W4:Y:S02]  /*ef30*/  SHFL.IDX PT, R14, R2, RZ, 0x1f ;  /* 0x00001fff020e7589 */ /* 0x00452400000e0000 */
.L_x_242:
[----:B----4-:R-:W-:Y:S01]  /*ef40*/  ISETP.NE.AND P0, PT, R14, RZ, PT ;  /* 0x000000ff0e00720c */ /* 0x010fe20003f05270 */
[----:B------:R-:W-:-:S12]  /*ef50*/  BSSY B0, `(.L_x_214) ;  /* 0x0000026000007945 */ /* 0x000fd80003800000 */
[----:B------:R-:W-:Y:S05]  /*ef60*/  @P0 BRA `(.L_x_215) ;  /* 0x0000000000900947 */ /* 0x000fea0003800000 */
[----:B------:R-:W-:-:S03]  /*ef70*/  UMOV UR4, 0xffffffff ;  /* 0xffffffff00047882 */ /* 0x000fc60000000000 */
[----:B------:R-:W-:Y:S05]  /*ef80*/  BRA.DIV UR4, `(.L_x_216) ;  /* 0x0000000a04647947 */ /* 0x000fea000b800000 */
[----:B------:R-:W-:-:S13]  /*ef90*/  ELECT P6, URZ, PT ;  /* 0x00000000003f782f */ /* 0x000fda00038c0000 */
.L_x_245:
[----:B------:R-:W-:Y:S05]  /*efa0*/  @!P6 BRA `(.L_x_215) ;  /* 0x000000000080e947 */ /* 0x000fea0003800000 */
[----:B--2---:R-:W2:Y:S02]  /*efb0*/  LDL R2, [R1+0x24] ;  /* 0x0000240001027983 */ /* 0x004ea40000100800 */
[----:B--2---:R-:W-:-:S13]  /*efc0*/  R2UR UR4, R2 ;  /* 0x00000000020472ca */ /* 0x004fda00000e0000 */
[----:B------:R-:W-:-:S06]  /*efd0*/  ULOP3.LUT UR4, UR4, 0x2, URZ, 0xfc, !UPT ;  /* 0x0000000204047892 */ /* 0x000fcc000f8efc3f */
[----:B------:R-:W-:-:S05]  /*efe0*/  IMAD.U32 R2, RZ, RZ, UR4 ;  /* 0x00000004ff027e24 */ /* 0x000fca000f8e00ff */
[----:B------:R-:W-:-:S13]  /*eff0*/  ISETP.NE.AND P2, PT, R2, 0x3, PT ;  /* 0x000000030200780c */ /* 0x000fda0003f45270 */
[----:B------:R-:W-:Y:S05]  /*f000*/  @!P2 BRA `(.L_x_217) ;  /* 0x000000000004a947 */ /* 0x000fea0003800000 */
[----:B------:R-:W-:Y:S01]  /*f010*/  BPT.TRAP 0x1 ;  /* 0x000000040000795c */ /* 0x000fe20000300000 */
.L_x_217:
[----:B---3--:R-:W-:Y:S01]  /*f020*/  VIADD R3, R0, 0x38840 ;  /* 0x0003884000037836 */ /* 0x008fe20000000000 */
[----:B------:R-:W-:Y:S01]  /*f030*/  SHF.L.U32 R5, R19, 0x1f, RZ ;  /* 0x0000001f13057819 */ /* 0x000fe200000006ff */
[----:B------:R-:W-:-:S03]  /*f040*/  VIADD R2, R16, 0x1 ;  /* 0x0000000110027836 */ /* 0x000fc60000000000 */
[----:B-1----:R-:W-:Y:S02]  /*f050*/  LEA R6, R16, R3, 0x3 ;  /* 0x0000000310067211 */ /* 0x002fe400078e18ff */
[----:B------:R-:W-:Y:S02]  /*f060*/  ISETP.NE.AND P1, PT, R2, 0x2, PT ;  /* 0x000000020200780c */ /* 0x000fe40003f25270 */
[----:B------:R-:W1:Y:S02]  /*f070*/  SYNCS.PHASECHK.TRANS64.TRYWAIT P0, [R6+URZ], R5 ;  /* 0x00000005060075a7 */ /* 0x000e64000800017f */
[----:B------:R-:W-:-:S04]  /*f080*/  SEL R4, RZ, 0x1, P1 ;  /* 0x00000001ff047807 */ /* 0x000fc80000800000 */
[----:B------:R-:W-:Y:S02]  /*f090*/  LOP3.LUT R19, R19, R4, RZ, 0x3c, !PT ;  /* 0x0000000413137212 */ /* 0x000fe400078e3cff */
[----:B------:R-:W-:Y:S02]  /*f0a0*/  SEL R4, R2, RZ, P1 ;  /* 0x000000ff02047207 */ /* 0x000fe40000800000 */
[----:B------:R-:W-:-:S03]  /*f0b0*/  SHF.L.U32 R2, R19, 0x1f, RZ ;  /* 0x0000001f13027819 */ /* 0x000fc600000006ff */
[----:B------:R-:W-:Y:S01]  /*f0c0*/  IMAD R3, R4, 0x8, R3 ;  /* 0x0000000804037824 */ /* 0x000fe200078e0203 */
[----:B-1----:R-:W-:Y:S06]  /*f0d0*/  @!P0 BRA `(.L_x_218) ;  /* 0x0000000800308947 */ /* 0x002fec0003800000 */
.L_x_246:
[----:B------:R-:W2:Y:S02]  /*f0e0*/  SYNCS.PHASECHK.TRANS64.TRYWAIT P0, [R3+URZ], R2 ;  /* 0x00000002030075a7 */ /* 0x000ea4000800017f */
[----:B--2---:R-:W-:Y:S05]  /*f0f0*/  @!P0 BRA `(.L_x_219) ;  /* 0x00000008003c8947 */ /* 0x004fea0003800000 */
.L_x_247:
[----:B------:R-:W-:Y:S05]  /*f100*/  @!P2 BRA `(.L_x_220) ;  /* 0x000000000004a947 */ /* 0x000fea0003800000 */
[----:B------:R-:W-:Y:S01]  /*f110*/  BPT.TRAP 0x1 ;  /* 0x000000040000795c */ /* 0x000fe20000300000 */
.L_x_220:
[----:B--2---:R-:W-:-:S05]  /*f120*/  IADD3 R3, R0, 0x38860, RZ ;  /* 0x0003886000037810 */ /* 0x004fca0007ffe0ff */
[----:B------:R-:W-:-:S04]  /*f130*/  IMAD R16, R16, 0x8, R3 ;  /* 0x0000000810107824 */ /* 0x000fc800078e0203 */
[----:B------:R-:W2:Y:S02]  /*f140*/  SYNCS.PHASECHK.TRANS64.TRYWAIT P0, [R16+URZ], R5 ;  /* 0x00000005100075a7 */ /* 0x000ea4000800017f */
[----:B--2---:R-:W-:Y:S05]  /*f150*/  @!P0 BRA `(.L_x_221) ;  /* 0x0000000800388947 */ /* 0x004fea0003800000 */
.L_x_248:
[----:B------:R-:W-:-:S07]  /*f160*/  IMAD R3, R4, 0x8, R3 ;  /* 0x0000000804037824 */ /* 0x000fce00078e0203 */
.L_x_222:
[----:B---3--:R3:W4:Y:S02]  /*f170*/  SYNCS.PHASECHK.TRANS64.TRYWAIT P0, [R3+URZ], R2 ;  /* 0x00000002030075a7 */ /* 0x008724000800017f */
[----:B----4-:R-:W-:Y:S05]  /*f180*/  @!P0 NANOSLEEP.SYNCS 0x989680 ;  /* 0x009896800000895d */ /* 0x010fea0003900000 */
[----:B------:R-:W4:Y:S02]  /*f190*/  @!P0 SYNCS.PHASECHK.TRANS64 P0, [R3+URZ], R2 ;  /* 0x00000002030085a7 */ /* 0x000f24000800007f */
[----:B----4-:R-:W-:Y:S05]  /*f1a0*/  @!P0 BRA `(.L_x_222) ;  /* 0xfffffffc00f08947 */ /* 0x010fea000383ffff */
.L_x_215:
[----:B------:R-:W-:Y:S05]  /*f1b0*/  BSYNC B0 ;  /* 0x0000000000007941 */ /* 0x000fea0003800000 */
.L_x_214:
[----:B------:R-:W-:Y:S05]  /*f1c0*/  EXIT ;  /* 0x000000000000794d */ /* 0x000fea0003800000 */
.L_x_131:
[----:B------:R-:W-:-:S13]  /*f1d0*/  R2UR UR4, R18 ;  /* 0x00000000120472ca */ /* 0x000fda00000e0000 */
[----:B-1----:R-:W-:-:S04]  /*f1e0*/  MOV R3, UR4 ;  /* 0x0000000400037c02 */ /* 0x002fc80008000f00 */
[----:B------:R1:W2:Y:S03]  /*f1f0*/  SYNCS.PHASECHK.TRANS64.TRYWAIT P1, [R3+URZ+0x38800], R0 ;  /* 0x03880000030075a7 */ /* 0x0002a6000802017f */
[----:B--2---:R-:W-:Y:S05]  /*f200*/  @!P1 NANOSLEEP.SYNCS 0x989680 ;  /* 0x009896800000995d */ /* 0x004fea0003900000 */
[----:B------:R-:W2:Y:S02]  /*f210*/  @!P1 SYNCS.PHASECHK.TRANS64 P1, [R3+URZ+0x38800], R0 ;  /* 0x03880000030095a7 */ /* 0x000ea4000802007f */
[----:B--2---:R-:W-:Y:S05]  /*f220*/  @!P1 BRA `(.L_x_131) ;  /* 0xfffffffc00e89947 */ /* 0x004fea000383ffff */
[----:B------:R-:W-:Y:S05]  /*f230*/  BRA `(.L_x_223) ;  /* 0xffffff2400487947 */ /* 0x000fea000383ffff */
.L_x_135:
[----:B--2---:R2:W3:Y:S02]  /*f240*/  SYNCS.PHASECHK.TRANS64.TRYWAIT P1, [R0+URZ+0x38830], R3 ;  /* 0x03883003000075a7 */ /* 0x0044e4000802017f */
[----:B---3--:R-:W-:Y:S05]  /*f250*/  @!P1 NANOSLEEP.SYNCS 0x989680 ;  /* 0x009896800000995d */ /* 0x008fea0003900000 */
[----:B------:R-:W3:Y:S02]  /*f260*/  @!P1 SYNCS.PHASECHK.TRANS64 P1, [R0+URZ+0x38830], R3 ;  /* 0x03883003000095a7 */ /* 0x000ee4000802007f */
[----:B---3--:R-:W-:Y:S05]  /*f270*/  @!P1 BRA `(.L_x_135) ;  /* 0xfffffffc00f09947 */ /* 0x008fea000383ffff */
[----:B------:R-:W-:Y:S05]  /*f280*/  BRA `(.L_x_134) ;  /* 0xffffff24006c7947 */ /* 0x000fea000383ffff */
.L_x_141:
[----:B--2---:R-:W-:-:S04]  /*f290*/  IMAD.U32 R4, RZ, RZ, UR60 ;  /* 0x0000003cff047e24 */ /* 0x004fc8000f8e00ff */
[----:B------:R2:W3:Y:S03]  /*f2a0*/  SYNCS.PHASECHK.TRANS64.TRYWAIT P1, [R4+URZ+0x38830], R3 ;  /* 0x03883003040075a7 */ /* 0x0004e6000802017f */
[----:B---3--:R-:W-:Y:S05]  /*f2b0*/  @!P1 NANOSLEEP.SYNCS 0x989680 ;  /* 0x009896800000995d */ /* 0x008fea0003900000 */
[----:B------:R-:W3:Y:S02]  /*f2c0*/  @!P1 SYNCS.PHASECHK.TRANS64 P1, [R4+URZ+0x38830], R3 ;  /* 0x03883003040095a7 */ /* 0x000ee4000802007f */
[----:B---3--:R-:W-:Y:S05]  /*f2d0*/  @!P1 BRA `(.L_x_141) ;  /* 0xfffffffc00ec9947 */ /* 0x008fea000383ffff */
[----:B------:R-:W-:Y:S05]  /*f2e0*/  BRA `(.L_x_140) ;  /* 0xffffff6400047947 */ /* 0x000fea000383ffff */
.L_x_145:
[----:B-12---:R-:W-:-:S04]  /*f2f0*/  IMAD.U32 R3, RZ, RZ, UR4 ;  /* 0x00000004ff037e24 */ /* 0x006fc8000f8e00ff */
[----:B------:R1:W2:Y:S03]  /*f300*/  SYNCS.PHASECHK.TRANS64.TRYWAIT P1, [R3+URZ+0x38850], R0 ;  /* 0x03885000030075a7 */ /* 0x0002a6000802017f */
[----:B--2---:R-:W-:Y:S05]  /*f310*/  @!P1 NANOSLEEP.SYNCS 0x989680 ;  /* 0x009896800000995d */ /* 0x004fea0003900000 */
[----:B------:R-:W2:Y:S02]  /*f320*/  @!P1 SYNCS.PHASECHK.TRANS64 P1, [R3+URZ+0x38850], R0 ;  /* 0x03885000030095a7 */ /* 0x000ea4000802007f */
[----:B--2---:R-:W-:Y:S05]  /*f330*/  @!P1 BRA `(.L_x_145) ;  /* 0xfffffffc00ec9947 */ /* 0x004fea000383ffff */
[----:B------:R-:W-:Y:S05]  /*f340*/  BRA `(.L_x_144) ;  /* 0xffffff8800547947 */ /* 0x000fea000383ffff */
.L_x_152:
[----:B--2---:R-:W-:-:S04]  /*f350*/  MOV R7, UR8 ;  /* 0x0000000800077c02 */ /* 0x004fc80008000f00 */
[----:B------:R2:W3:Y:S03]  /*f360*/  SYNCS.PHASECHK.TRANS64.TRYWAIT P1, [R7+URZ+0x38850], R0 ;  /* 0x03885000070075a7 */ /* 0x0004e6000802017f */
[----:B---3--:R-:W-:Y:S05]  /*f370*/  @!P1 NANOSLEEP.SYNCS 0x989680 ;  /* 0x009896800000995d */ /* 0x008fea0003900000 */
[----:B------:R-:W3:Y:S02]  /*f380*/  @!P1 SYNCS.PHASECHK.TRANS64 P1, [R7+URZ+0x38850], R0 ;  /* 0x03885000070095a7 */ /* 0x000ee4000802007f */
[----:B---3--:R-:W-:Y:S05]  /*f390*/  @!P1 BRA `(.L_x_152) ;  /* 0xfffffffc00ec9947 */ /* 0x008fea000383ffff */
[----:B------:R-:W-:Y:S05]  /*f3a0*/  BRA `(.L_x_151) ;  /* 0xffffffa400b87947 */ /* 0x000fea000383ffff */
.L_x_165:
[----:B------:R-:W1:Y:S01]  /*f3b0*/  S2R R5, SR_TID.X ;  /* 0x0000000000057919 */ /* 0x000e620000002100 */
[----:B------:R-:W-:Y:S01]  /*f3c0*/  BSSY B0, `(.L_x_224) ;  /* 0x000000a000007945 */ /* 0x000fe20003800000 */
[----:B------:R-:W-:Y:S01]  /*f3d0*/  IMAD.MOV.U32 R12, RZ, RZ, RZ ;  /* 0x000000ffff0c7224 */ /* 0x000fe200078e00ff */
[----:B------:R-:W-:Y:S01]  /*f3e0*/  MOV R11, 0x1f ;  /* 0x0000001f000b7802 */ /* 0x000fe20000000f00 */
[----:B------:R-:W-:Y:S01]  /*f3f0*/  IMAD.MOV.U32 R15, RZ, RZ, -0x1 ;  /* 0xffffffffff0f7424 */ /* 0x000fe200078e00ff */
[----:B-1----:R-:W-:-:S04]  /*f400*/  SHF.R.U32.HI R5, RZ, 0x5, R5 ;  /* 0x00000005ff057819 */ /* 0x002fc80000011605 */
[----:B------:R-:W-:-:S05]  /*f410*/  LOP3.LUT R5, R5, 0x3, RZ, 0xc0, !PT ;  /* 0x0000000305057812 */ /* 0x000fca00078ec0ff */
[----:B------:R-:W-:-:S07]  /*f420*/  IMAD.MOV.U32 R13, RZ, RZ, R5 ;  /* 0x000000ffff0d7224 */ /* 0x000fce00078e0005 */
[----:B------:R-:W-:Y:S05]  /*f430*/  WARPSYNC.COLLECTIVE R15, `(.L_x_225) ;  /* 0x000000000f087348 */ /* 0x000fea0003c00000 */
[----:B------:R1:W2:Y:S02]  /*f440*/  SHFL.IDX P6, R14, R13, R12, R11 ;  /* 0x0000000c0d0e7389 */ /* 0x0002a400000c000b */
[----:B-12---:R-:W-:Y:S01]  /*f450*/  ENDCOLLECTIVE ;  /* 0x000000000000791b */ /* 0x006fe20003800000 */
.L_x_225:
[----:B------:R-:W-:Y:S05]  /*f460*/  BSYNC B0 ;  /* 0x0000000000007941 */ /* 0x000fea0003800000 */
.L_x_224:
[----:B------:R-:W-:Y:S05]  /*f470*/  BRA `(.L_x_226) ;  /* 0xffffffd000287947 */ /* 0x000fea000383ffff */
.L_x_166:
[----:B------:R-:W-:Y:S01]  /*f480*/  BSSY B0, `(.L_x_227) ;  /* 0x0000006000007945 */ /* 0x000fe20003800000 */
[----:B------:R-:W-:-:S07]  /*f490*/  IMAD.MOV.U32 R15, RZ, RZ, -0x1 ;  /* 0xffffffffff0f7424 */ /* 0x000fce00078e00ff */
[----:B------:R-:W-:Y:S05]  /*f4a0*/  WARPSYNC.COLLECTIVE R15, `(.L_x_228) ;  /* 0x000000000f0c7348 */ /* 0x000fea0003c00000 */
[----:B------:R-:W-:Y:S02]  /*f4b0*/  ELECT P6, UR62, PT ;  /* 0x00000000003e782f */ /* 0x000fe400038c0000 */
[----:B------:R-:W-:Y:S01]  /*f4c0*/  MOV R14, UR62 ;  /* 0x0000003e000e7c02 */ /* 0x000fe20008000f00 */
[----:B------:R-:W-:Y:S10]  /*f4d0*/  ENDCOLLECTIVE ;  /* 0x000000000000791b */ /* 0x000ff40003800000 */
.L_x_228:
[----:B------:R-:W-:Y:S05]  /*f4e0*/  BSYNC B0 ;  /* 0x0000000000007941 */ /* 0x000fea0003800000 */
.L_x_227:
[----:B------:R-:W-:Y:S05]  /*f4f0*/  BRA `(.L_x_229) ;  /* 0xffffffd000247947 */ /* 0x000fea000383ffff */
.L_x_169:
[----:B---3--:R3:W4:Y:S02]  /*f500*/  SYNCS.PHASECHK.TRANS64.TRYWAIT P1, [R4+URZ+0x38840], R9 ;  /* 0x03884009040075a7 */ /* 0x008724000802017f */
[----:B----4-:R-:W-:Y:S05]  /*f510*/  @!P1 NANOSLEEP.SYNCS 0x989680 ;  /* 0x009896800000995d */ /* 0x010fea0003900000 */
[----:B------:R-:W4:Y:S02]  /*f520*/  @!P1 SYNCS.PHASECHK.TRANS64 P1, [R4+URZ+0x38840], R9 ;  /* 0x03884009040095a7 */ /* 0x000f24000802007f */
[----:B----4-:R-:W-:Y:S05]  /*f530*/  @!P1 BRA `(.L_x_169) ;  /* 0xfffffffc00f09947 */ /* 0x010fea000383ffff */
[----:B------:R-:W-:Y:S05]  /*f540*/  BRA `(.L_x_230) ;  /* 0xffffffd000887947 */ /* 0x000fea000383ffff */
.L_x_173:
[----:B-1----:R-:W1:Y:S01]  /*f550*/  S2R R9, SR_CgaCtaId ;  /* 0x0000000000097919 */ /* 0x002e620000008800 */
[----:B------:R-:W-:-:S04]  /*f560*/  MOV R7, 0x400 ;  /* 0x0000040000077802 */ /* 0x000fc80000000f00 */
[----:B-1----:R-:W-:-:S04]  /*f570*/  LEA R7, R9, R7, 0x18 ;  /* 0x0000000709077211 */ /* 0x002fc800078ec0ff */
[----:B------:R1:W3:Y:S03]  /*f580*/  SYNCS.PHASECHK.TRANS64.TRYWAIT P1, [R7+URZ+0x38820], R6 ;  /* 0x03882006070075a7 */ /* 0x0002e6000802017f */
[----:B---3--:R-:W-:Y:S05]  /*f590*/  @!P1 NANOSLEEP.SYNCS 0x989680 ;  /* 0x009896800000995d */ /* 0x008fea0003900000 */
[----:B------:R-:W3:Y:S02]  /*f5a0*/  @!P1 SYNCS.PHASECHK.TRANS64 P1, [R7+URZ+0x38820], R6 ;  /* 0x03882006070095a7 */ /* 0x000ee4000802007f */
[----:B---3--:R-:W-:Y:S05]  /*f5b0*/  @!P1 BRA `(.L_x_173) ;  /* 0xfffffffc00e49947 */ /* 0x008fea000383ffff */
[----:B------:R-:W-:Y:S05]  /*f5c0*/  BRA `(.L_x_231) ;  /* 0xffffffd800107947 */ /* 0x000fea000383ffff */
.L_x_179:
[----:B-1----:R1:W2:Y:S02]  /*f5d0*/  SYNCS.PHASECHK.TRANS64.TRYWAIT P1, [R2+URZ+0x38840], R3 ;  /* 0x03884003020075a7 */ /* 0x0022a4000802017f */
[----:B--2---:R-:W-:Y:S05]  /*f5e0*/  @!P1 NANOSLEEP.SYNCS 0x989680 ;  /* 0x009896800000995d */ /* 0x004fea0003900000 */
[----:B------:R-:W2:Y:S02]  /*f5f0*/  @!P1 SYNCS.PHASECHK.TRANS64 P1, [R2+URZ+0x38840], R3 ;  /* 0x03884003020095a7 */ /* 0x000ea4000802007f */
[----:B--2---:R-:W-:Y:S05]  /*f600*/  @!P1 BRA `(.L_x_179) ;  /* 0xfffffffc00f09947 */ /* 0x004fea000383ffff */
[----:B------:R-:W-:Y:S05]  /*f610*/  BRA `(.L_x_232) ;  /* 0xffffffd800b47947 */ /* 0x000fea000383ffff */
.L_x_182:
[----:B-1----:R1:W2:Y:S02]  /*f620*/  SYNCS.PHASECHK.TRANS64.TRYWAIT P1, [R2+URZ+0x38860], R3 ;  /* 0x03886003020075a7 */ /* 0x0022a4000802017f */
[----:B--2---:R-:W-:Y:S05]  /*f630*/  @!P1 NANOSLEEP.SYNCS 0x989680 ;  /* 0x009896800000995d */ /* 0x004fea0003900000 */
[----:B------:R-:W2:Y:S02]  /*f640*/  @!P1 SYNCS.PHASECHK.TRANS64 P1, [R2+URZ+0x38860], R3 ;  /* 0x03886003020095a7 */ /* 0x000ea4000802007f */
[----:B--2---:R-:W-:Y:S05]  /*f650*/  @!P1 BRA `(.L_x_182) ;  /* 0xfffffffc00f09947 */ /* 0x004fea000383ffff */
[----:B------:R-:W-:Y:S05]  /*f660*/  BRA `(.L_x_233) ;  /* 0xffffffdc00747947 */ /* 0x000fea000383ffff */
.L_x_189:
[----:B--2---:R2:W3:Y:S02]  /*f670*/  SYNCS.PHASECHK.TRANS64.TRYWAIT P1, [R2+URZ+0x38840], R3 ;  /* 0x03884003020075a7 */ /* 0x0044e4000802017f */
[----:B---3--:R-:W-:Y:S05]  /*f680*/  @!P1 NANOSLEEP.SYNCS 0x989680 ;  /* 0x009896800000995d */ /* 0x008fea0003900000 */
[----:B------:R-:W3:Y:S02]  /*f690*/  @!P1 SYNCS.PHASECHK.TRANS64 P1, [R2+URZ+0x38840], R3 ;  /* 0x03884003020095a7 */ /* 0x000ee4000802007f */
[----:B---3--:R-:W-:Y:S05]  /*f6a0*/  @!P1 BRA `(.L_x_189) ;  /* 0xfffffffc00f09947 */ /* 0x008fea000383ffff */
[----:B------:R-:W-:Y:S05]  /*f6b0*/  BRA `(.L_x_234) ;  /* 0xffffffe000dc7947 */ /* 0x000fea000383ffff */
.L_x_192:
[----:B-1----:R1:W2:Y:S02]  /*f6c0*/  SYNCS.PHASECHK.TRANS64.TRYWAIT P1, [R2+URZ+0x38860], R19 ;  /* 0x03886013020075a7 */ /* 0x0022a4000802017f */
[----:B--2---:R-:W-:Y:S05]  /*f6d0*/  @!P1 NANOSLEEP.SYNCS 0x989680 ;  /* 0x009896800000995d */ /* 0x004fea0003900000 */
[----:B------:R-:W2:Y:S02]  /*f6e0*/  @!P1 SYNCS.PHASECHK.TRANS64 P1, [R2+URZ+0x38860], R19 ;  /* 0x03886013020095a7 */ /* 0x000ea4000802007f */
[----:B--2---:R-:W-:Y:S05]  /*f6f0*/  @!P1 BRA `(.L_x_192) ;  /* 0xfffffffc00f09947 */ /* 0x004fea000383ffff */
[----:B------:R-:W-:Y:S05]  /*f700*/  BRA `(.L_x_235) ;  /* 0xffffffe4009c7947 */ /* 0x000fea000383ffff */
.L_x_198:
[----:B--2---:R2:W3:Y:S02]  /*f710*/  SYNCS.PHASECHK.TRANS64.TRYWAIT P1, [R2+URZ+0x38840], R3 ;  /* 0x03884003020075a7 */ /* 0x0044e4000802017f */
[----:B---3--:R-:W-:Y:S05]  /*f720*/  @!P1 NANOSLEEP.SYNCS 0x989680 ;  /* 0x009896800000995d */ /* 0x008fea0003900000 */
[----:B------:R-:W3:Y:S02]  /*f730*/  @!P1 SYNCS.PHASECHK.TRANS64 P1, [R2+URZ+0x38840], R3 ;  /* 0x03884003020095a7 */ /* 0x000ee4000802007f */
[----:B---3--:R-:W-:Y:S05]  /*f740*/  @!P1 BRA `(.L_x_198) ;  /* 0xfffffffc00f09947 */ /* 0x008fea000383ffff */
[----:B------:R-:W-:Y:S05]  /*f750*/  BRA `(.L_x_236) ;  /* 0xffffffe800e07947 */ /* 0x000fea000383ffff */
.L_x_201:
[----:B-1----:R1:W2:Y:S02]  /*f760*/  SYNCS.PHASECHK.TRANS64.TRYWAIT P1, [R2+URZ+0x38860], R10 ;  /* 0x0388600a020075a7 */ /* 0x0022a4000802017f */
[----:B--2---:R-:W-:Y:S05]  /*f770*/  @!P1 NANOSLEEP.SYNCS 0x989680 ;  /* 0x009896800000995d */ /* 0x004fea0003900000 */
[----:B------:R-:W2:Y:S02]  /*f780*/  @!P1 SYNCS.PHASECHK.TRANS64 P1, [R2+URZ+0x38860], R10 ;  /* 0x0388600a020095a7 */ /* 0x000ea4000802007f */
[----:B--2---:R-:W-:Y:S05]  /*f790*/  @!P1 BRA `(.L_x_201) ;  /* 0xfffffffc00f09947 */ /* 0x004fea000383ffff */
[----:B------:R-:W-:Y:S05]  /*f7a0*/  BRA `(.L_x_237) ;  /* 0xffffffec00a07947 */ /* 0x000fea000383ffff */
.L_x_207:
[----:B---3--:R3:W4:Y:S02]  /*f7b0*/  SYNCS.PHASECHK.TRANS64.TRYWAIT P0, [R3+URZ+0x38860], R2 ;  /* 0x03886002030075a7 */ /* 0x008724000800017f */
[----:B----4-:R-:W-:Y:S05]  /*f7c0*/  @!P0 NANOSLEEP.SYNCS 0x989680 ;  /* 0x009896800000895d */ /* 0x010fea0003900000 */
[----:B------:R-:W4:Y:S02]  /*f7d0*/  @!P0 SYNCS.PHASECHK.TRANS64 P0, [R3+URZ+0x38860], R2 ;  /* 0x03886002030085a7 */ /* 0x000f24000800007f */
[----:B----4-:R-:W-:Y:S05]  /*f7e0*/  @!P0 BRA `(.L_x_207) ;  /* 0xfffffffc00f08947 */ /* 0x010fea000383ffff */
[----:B------:R-:W-:Y:S05]  /*f7f0*/  BRA `(.L_x_238) ;  /* 0xfffffff0008c7947 */ /* 0x000fea000383ffff */
.L_x_212:
[----:B---3--:R3:W4:Y:S02]  /*f800*/  SYNCS.PHASECHK.TRANS64.TRYWAIT P0, [R0+URZ+0x38820], R3 ;  /* 0x03882003000075a7 */ /* 0x008724000800017f */
[----:B----4-:R-:W-:Y:S05]  /*f810*/  @!P0 NANOSLEEP.SYNCS 0x989680 ;  /* 0x009896800000895d */ /* 0x010fea0003900000 */
[----:B------:R-:W4:Y:S02]  /*f820*/  @!P0 SYNCS.PHASECHK.TRANS64 P0, [R0+URZ+0x38820], R3 ;  /* 0x03882003000085a7 */ /* 0x000f24000800007f */
[----:B----4-:R-:W-:Y:S05]  /*f830*/  @!P0 BRA `(.L_x_212) ;  /* 0xfffffffc00f08947 */ /* 0x010fea000383ffff */
[----:B------:R-:W-:Y:S05]  /*f840*/  BRA `(.L_x_239) ;  /* 0xfffffff400a07947 */ /* 0x000fea000383ffff */
.L_x_213:
[----:B------:R-:W4:Y:S01]  /*f850*/  S2R R2, SR_TID.X ;  /* 0x0000000000027919 */ /* 0x000f220000002100 */
[----:B------:R-:W-:Y:S01]  /*f860*/  BSSY B0, `(.L_x_240) ;  /* 0x000000a000007945 */ /* 0x000fe20003800000 */
[----:B------:R-:W-:Y:S01]  /*f870*/  IMAD.MOV.U32 R12, RZ, RZ, RZ ;  /* 0x000000ffff0c7224 */ /* 0x000fe200078e00ff */
[----:B--2---:R-:W-:Y:S01]  /*f880*/  MOV R15, 0xffffffff ;  /* 0xffffffff000f7802 */ /* 0x004fe20000000f00 */
[----:B------:R-:W-:Y:S01]  /*f890*/  IMAD.MOV.U32 R11, RZ, RZ, 0x1f ;  /* 0x0000001fff0b7424 */ /* 0x000fe200078e00ff */
[----:B----4-:R-:W-:-:S04]  /*f8a0*/  SHF.R.U32.HI R2, RZ, 0x5, R2 ;  /* 0x00000005ff027819 */ /* 0x010fc80000011602 */
[----:B------:R-:W-:-:S04]  /*f8b0*/  LOP3.LUT R2, R2, 0x3, RZ, 0xc0, !PT ;  /* 0x0000000302027812 */ /* 0x000fc800078ec0ff */
[----:B------:R-:W-:-:S07]  /*f8c0*/  MOV R13, R2 ;  /* 0x00000002000d7202 */ /* 0x000fce0000000f00 */
[----:B-1-3--:R-:W-:Y:S05]  /*f8d0*/  WARPSYNC.COLLECTIVE R15, `(.L_x_241) ;  /* 0x000000000f087348 */ /* 0x00afea0003c00000 */
[----:B------:R2:W4:Y:S02]  /*f8e0*/  SHFL.IDX P6, R14, R13, R12, R11 ;  /* 0x0000000c0d0e7389 */ /* 0x00052400000c000b */
[----:B-1234-:R-:W-:Y:S01]  /*f8f0*/  ENDCOLLECTIVE ;  /* 0x000000000000791b */ /* 0x01efe20003800000 */
.L_x_241:
[----:B------:R-:W-:Y:S05]  /*f900*/  BSYNC B0 ;  /* 0x0000000000007941 */ /* 0x000fea0003800000 */
.L_x_240:
[----:B------:R-:W-:Y:S05]  /*f910*/  BRA `(.L_x_242) ;  /* 0xfffffff400887947 */ /* 0x000fea000383ffff */
.L_x_216:
[----:B------:R-:W-:Y:S01]  /*f920*/  BSSY B1, `(.L_x_243) ;  /* 0x0000006000017945 */ /* 0x000fe20003800000 */
[----:B------:R-:W-:-:S07]  /*f930*/  IMAD.MOV.U32 R15, RZ, RZ, -0x1 ;  /* 0xffffffffff0f7424 */ /* 0x000fce00078e00ff */
[----:B-123--:R-:W-:Y:S05]  /*f940*/  WARPSYNC.COLLECTIVE R15, `(.L_x_244) ;  /* 0x000000000f0c7348 */ /* 0x00efea0003c00000 */
[----:B------:R-:W-:Y:S02]  /*f950*/  ELECT P6, UR62, PT ;  /* 0x00000000003e782f */ /* 0x000fe400038c0000 */
[----:B------:R-:W-:Y:S01]  /*f960*/  MOV R14, UR62 ;  /* 0x0000003e000e7c02 */ /* 0x000fe20008000f00 */
[----:B-123--:R-:W-:Y:S10]  /*f970*/  ENDCOLLECTIVE ;  /* 0x000000000000791b */ /* 0x00eff40003800000 */
.L_x_244:
[----:B------:R-:W-:Y:S05]  /*f980*/  BSYNC B1 ;  /* 0x0000000000017941 */ /* 0x000fea0003800000 */
.L_x_243:
[----:B------:R-:W-:Y:S05]  /*f990*/  BRA `(.L_x_245) ;  /* 0xfffffff400807947 */ /* 0x000fea000383ffff */
.L_x_218:
[----:B-1----:R1:W2:Y:S02]  /*f9a0*/  SYNCS.PHASECHK.TRANS64.TRYWAIT P0, [R6+URZ], R5 ;  /* 0x00000005060075a7 */ /* 0x0022a4000800017f */
[----:B--2---:R-:W-:Y:S05]  /*f9b0*/  @!P0 NANOSLEEP.SYNCS 0x989680 ;  /* 0x009896800000895d */ /* 0x004fea0003900000 */
[----:B------:R-:W2:Y:S02]  /*f9c0*/  @!P0 SYNCS.PHASECHK.TRANS64 P0, [R6+URZ], R5 ;  /* 0x00000005060085a7 */ /* 0x000ea4000800007f */
[----:B--2---:R-:W-:Y:S05]  /*f9d0*/  @!P0 BRA `(.L_x_218) ;  /* 0xfffffffc00f08947 */ /* 0x004fea000383ffff */
[----:B------:R-:W-:Y:S05]  /*f9e0*/  BRA `(.L_x_246) ;  /* 0xfffffff400bc7947 */ /* 0x000fea000383ffff */
.L_x_219:
[----:B--2---:R2:W3:Y:S02]  /*f9f0*/  SYNCS.PHASECHK.TRANS64.TRYWAIT P0, [R3+URZ], R2 ;  /* 0x00000002030075a7 */ /* 0x0044e4000800017f */
[----:B---3--:R-:W-:Y:S05]  /*fa00*/  @!P0 NANOSLEEP.SYNCS 0x989680 ;  /* 0x009896800000895d */ /* 0x008fea0003900000 */
[----:B------:R-:W3:Y:S02]  /*fa10*/  @!P0 SYNCS.PHASECHK.TRANS64 P0, [R3+URZ], R2 ;  /* 0x00000002030085a7 */ /* 0x000ee4000800007f */
[----:B---3--:R-:W-:Y:S05]  /*fa20*/  @!P0 BRA `(.L_x_219) ;  /* 0xfffffffc00f08947 */ /* 0x008fea000383ffff */
[----:B------:R-:W-:Y:S05]  /*fa30*/  BRA `(.L_x_247) ;  /* 0xfffffff400b07947 */ /* 0x000fea000383ffff */
.L_x_221:
[----:B--2---:R2:W3:Y:S02]  /*fa40*/  SYNCS.PHASECHK.TRANS64.TRYWAIT P0, [R16+URZ], R5 ;  /* 0x00000005100075a7 */ /* 0x0044e4000800017f */
[----:B---3--:R-:W-:Y:S05]  /*fa50*/  @!P0 NANOSLEEP.SYNCS 0x989680 ;  /* 0x009896800000895d */ /* 0x008fea0003900000 */
[----:B------:R-:W3:Y:S02]  /*fa60*/  @!P0 SYNCS.PHASECHK.TRANS64 P0, [R16+URZ], R5 ;  /* 0x00000005100085a7 */ /* 0x000ee4000800007f */
[----:B---3--:R-:W-:Y:S05]  /*fa70*/  @!P0 BRA `(.L_x_221) ;  /* 0xfffffffc00f08947 */ /* 0x008fea000383ffff */
[----:B------:R-:W-:Y:S05]  /*fa80*/  BRA `(.L_x_248) ;  /* 0xfffffff400b47947 */ /* 0x000fea000383ffff */
.L_x_249:
        /* <DEDUP_REMOVED lines=15> */
.L_x_12743:


//--------------------- .text._ZN7cutlass13device_kernelIN5flash11enable_sm90INS1_16FlashAttnFwdSm90INS1_25CollectiveMainloopFwdSm90ILi2EN4cute5tupleIJNS5_1CILi1EEES8_S8_EEENS6_IJNS7_ILi128EEENS7_ILi80EEENS7_ILi256EEEEEELi256ENS_10bfloat16_tEfNS_4arch4Sm90ELb0ELb0ELb1ELb1ELb0ELb0ELb0ELb1ELb1ELb0ELb0ELb0EEENS1_21CollectiveEpilogueFwdINS6_IJSA_SC_SB_EEES9_SE_SG_Li256ELb1ELb0ELb0ELb0EEENS1_36VarlenDynamicPersistentTileSchedulerILi128ELi80ELi256ELi32ELb0ELb0ELb1ELb0ELb1ELb1EEEEEEEEEvNT_6ParamsE --------------------------
	.section	.text._ZN7cutlass13device_kernelIN5flash11enable_sm90INS1_16FlashAttnFwdSm90INS1_25CollectiveMainloopFwdSm90ILi2EN4cute5tupleIJNS5_1CILi1EEES8_S8_EEENS6_IJNS7_ILi128EEENS7_ILi80EEENS7_ILi256EEEEEELi256ENS_10bfloat16_tEfNS_4arch4Sm90ELb0ELb0ELb1ELb1ELb0ELb0ELb0ELb1ELb1ELb0ELb0ELb0EEENS1_21CollectiveEpilogueFwdINS6_IJSA_SC_SB_EEES9_SE_SG_Li256ELb1ELb0ELb0ELb0EEENS1_36VarlenDynamicPersistentTileSchedulerILi128ELi80ELi256ELi32ELb0ELb0ELb1ELb0ELb1ELb1EEEEEEEEEvNT_6ParamsE,"ax",@progbits
	.align	128
.text._ZN7cutlass13device_kernelIN5flash11enable_sm90INS1_16FlashAttnFwdSm90INS1_25CollectiveMainloopFwdSm90ILi2EN4cute5tupleIJNS5_1CILi1EEES8_S8_EEENS6_IJNS7_ILi128EEENS7_ILi80EEENS7_ILi256EEEEEELi256ENS_10bfloat16_tEfNS_4arch4Sm90ELb0ELb0ELb1ELb1ELb0ELb0ELb0ELb1ELb1ELb0ELb0ELb0EEENS1_21CollectiveEpilogueFwdINS6_IJSA_SC_SB_EEES9_SE_SG_Li256ELb1ELb0ELb0ELb0EEENS1_36VarlenDynamicPersistentTileSchedulerILi128ELi80ELi256ELi32ELb0ELb0ELb1ELb0ELb1ELb1EEEEEEEEEvNT_6ParamsE:
        .type           _ZN7cutlass13device_kernelIN5flash11enable_sm90INS1_16FlashAttnFwdSm90INS1_25CollectiveMainloopFwdSm90ILi2EN4cute5tupleIJNS5_1CILi1EEES8_S8_EEENS6_IJNS7_ILi128EEENS7_ILi80EEENS7_ILi256EEEEEELi256ENS_10bfloat16_tEfNS_4arch4Sm90ELb0ELb0ELb1ELb1ELb0ELb0ELb0ELb1ELb1ELb0ELb0ELb0EEENS1_21CollectiveEpilogueFwdINS6_IJSA_SC_SB_EEES9_SE_SG_Li256ELb1ELb0ELb0ELb0EEENS1_36VarlenDynamicPersistentTileSchedulerILi128ELi80ELi256ELi32ELb0ELb0ELb1ELb0ELb1ELb1EEEEEEEEEvNT_6ParamsE,@function
        .size           _ZN7cutlass13device_kernelIN5flash11enable_sm90INS1_16FlashAttnFwdSm90INS1_25CollectiveMainloopFwdSm90ILi2EN4cute5tupleIJNS5_1CILi1EEES8_S8_EEENS6_IJNS7_ILi128EEENS7_ILi80EEENS7_ILi256EEEEEELi256ENS_10bfloat16_tEfNS_4arch4Sm90ELb0ELb0ELb1ELb1ELb0ELb0ELb0ELb1ELb1ELb0ELb0ELb0EEENS1_21CollectiveEpilogueFwdINS6_IJSA_SC_SB_EEES9_SE_SG_Li256ELb1ELb0ELb0ELb0EEENS1_36VarlenDynamicPersistentTileSchedulerILi128ELi80ELi256ELi32ELb0ELb0ELb1ELb0ELb1ELb1EEEEEEEEEvNT_6ParamsE,(.L_x_12744 - _ZN7cutlass13device_kernelIN5flash11enable_sm90INS1_16FlashAttnFwdSm90INS1_25CollectiveMainloopFwdSm90ILi2EN4cute5tupleIJNS5_1CILi1EEES8_S8_EEENS6_IJNS7_ILi128EEENS7_ILi80EEENS7_ILi256EEEEEELi256ENS_10bfloat16_tEfNS_4arch4Sm90ELb0ELb0ELb1ELb1ELb0ELb0ELb0ELb1ELb1ELb0ELb0ELb0EEENS1_21CollectiveEpilogueFwdINS6_IJSA_SC_SB_EEES9_SE_SG_Li256ELb1ELb0ELb0ELb0EEENS1_36VarlenDynamicPersistentTileSchedulerILi128ELi80ELi256ELi32ELb0ELb0ELb1ELb0ELb1ELb1EEEEEEEEEvNT_6ParamsE)
        .other          _ZN7cutlass13device_kernelIN5flash11enable_sm90INS1_16FlashAttnFwdSm90INS1_25CollectiveMainloopFwdSm90ILi2EN4cute5tupleIJNS5_1CILi1EEES8_S8_EEENS6_IJNS7_ILi128EEENS7_ILi80EEENS7_ILi256EEEEEELi256ENS_10bfloat16_tEfNS_4arch4Sm90ELb0ELb0ELb1ELb1ELb0ELb0ELb0ELb1ELb1ELb0ELb0ELb0EEENS1_21CollectiveEpilogueFwdINS6_IJSA_SC_SB_EEES9_SE_SG_Li256ELb1ELb0ELb0ELb0EEENS1_36VarlenDynamicPersistentTileSchedulerILi128ELi80ELi256ELi32ELb0ELb0ELb1ELb0ELb1ELb1EEEEEEEEEvNT_6ParamsE,@"STO_CUDA_ENTRY STV_DEFAULT"
_ZN7cutlass13device_kernelIN5flash11enable_sm90INS1_16FlashAttnFwdSm90INS1_25CollectiveMainloopFwdSm90ILi2EN4cute5tupleIJNS5_1CILi1EEES8_S8_EEENS6_IJNS7_ILi128EEENS7_ILi80EEENS7_ILi256EEEEEELi256ENS_10bfloat16_tEfNS_4arch4Sm90ELb0ELb0ELb1ELb1ELb0ELb0ELb0ELb1ELb1ELb0ELb0ELb0EEENS1_21CollectiveEpilogueFwdINS6_IJSA_SC_SB_EEES9_SE_SG_Li256ELb1ELb0ELb0ELb0EEENS1_36VarlenDynamicPersistentTileSchedulerILi128ELi80ELi256ELi32ELb0ELb0ELb1ELb0ELb1ELb1EEEEEEEEEvNT_6ParamsE:
[----:B------:R-:W0:Y:S02]  /*0000*/  LDC R1, c[0x0][0x28] ;  /* 0x00000a00ff017b82 */ /* 0x000e240000000800 */
[----:B0-----:R-:W-:Y:S01]  /*0010*/  VIADD R1, R1, 0xffffffc8 ;  /* 0xffffffc801017836 */ /* 0x001fe20000000000 */
[----:B------:R-:W0:Y:S01]  /*0020*/  S2R R3, SR_TID.X ;  /* 0x0000000000037919 */ /* 0x000e220000002100 */
[----:B------:R-:W-:Y:S01]  /*0030*/  ELECT P0, URZ, PT ;  /* 0x00000000003f782f */ /* 0x000fe20003800000 */
[----:B------:R-:W-:Y:S01]  /*0040*/  BSSY B0, `(.L_x_250) ;  /* 0x0000011000007945 */ /* 0x000fe20003800000 */
[----:B0-----:R-:W-:-:S05]  /*0050*/  SHF.R.U32.HI R0, RZ, 0x5, R3 ;  /* 0x00000005ff007819 */ /* 0x001fca0000011603 */
[----:B------:R-:W0:Y:S02]  /*0060*/  SHFL.IDX PT, R2, R0, RZ, 0x1f ;  /* 0x00001fff00027589 */ /* 0x000e2400000e0000 */
[----:B0-----:R-:W-:Y:S02]  /*0070*/  ISETP.EQ.AND P0, PT, R2, RZ, P0 ;  /* 0x000000ff0200720c */ /* 0x001fe40000702270 */
[----:B------:R-:W-:-:S11]  /*0080*/  SHF.R.U32.HI R2, RZ, 0x7, R3 ;  /* 0x00000007ff027819 */ /* 0x000fd60000011603 */
[----:B------:R-:W-:Y:S05]  /*0090*/  @!P0 BRA `(.L_x_251) ;  /* 0x00000000002c8947 */ /* 0x000fea0003800000 */
[----:B------:R-:W-:Y:S02]  /*00a0*/  ULDC.64 UR4, c[0x0][0x198] ;  /* 0x0000660000047ab9 */ /* 0x000fe40000000a00 */
[----:B------:R-:W-:Y:S02]  /*00b0*/  UIADD3 UR6, UP0, UR4, 0x270, URZ ;  /* 0x0000027004067890 */ /* 0x000fe4000ff1e03f */
[----:B------:R-:W-:Y:S02]  /*00c0*/  UIADD3 UR8, UP1, UR4, 0x370, URZ ;  /* 0x0000037004087890 */ /* 0x000fe4000ff3e03f */
[----:B------:R-:W-:Y:S02]  /*00d0*/  UIADD3 UR4, UP2, UR4, 0x470, URZ ;  /* 0x0000047004047890 */ /* 0x000fe4000ff5e03f */
[----:B------:R-:W-:Y:S02]  /*00e0*/  UIADD3.X UR7, URZ, UR5, URZ, UP0, !UPT ;  /* 0x000000053f077290 */ /* 0x000fe400087fe43f */
[----:B------:R-:W-:-:S02]  /*00f0*/  UIADD3.X UR9, URZ, UR5, URZ, UP1, !UPT ;  /* 0x000000053f097290 */ /* 0x000fc40008ffe43f */
[----:B------:R-:W-:-:S05]  /*0100*/  UIADD3.X UR5, URZ, UR5, URZ, UP2, !UPT ;  /* 0x000000053f057290 */ /* 0x000fca00097fe43f */
[----:B------:R0:W-:Y:S02]  /*0110*/  UTMACCTL.PF [UR6] ;  /* 0x00000000060079b9 */ /* 0x0001e40008040000 */
[----:B------:R0:W-:Y:S02]  /*0120*/  UTMACCTL.PF [UR8] ;  /* 0x00000000080079b9 */ /* 0x0001e40008040000 */
[----:B------:R0:W-:Y:S02]  /*0130*/  UTMACCTL.PF [UR4] ;  /* 0x00000000040079b9 */ /* 0x0001e40008040000 */
[----:B0-----:R-:W-:Y:S01]  /*0140*/  NOP ;  /* 0x0000000000007918 */ /* 0x001fe20000000000 */
.L_x_251:
[----:B------:R-:W-:Y:S05]  /*0150*/  BSYNC B0 ;  /* 0x0000000000007941 */ /* 0x000fea0003800000 */
.L_x_250:
[----:B------:R-:W-:Y:S01]  /*0160*/  VOTEU.ANY UP0, P0 ;  /* 0x00000000003f7886 */ /* 0x000fe20000000100 */
[----:B------:R-:W0:Y:S01]  /*0170*/  SHFL.IDX PT, R2, R2, RZ, 0x1f ;  /* 0x00001fff02027589 */ /* 0x000e2200000e0000 */
[----:B------:R-:W-:Y:S01]  /*0180*/  UMOV UR4, 0x1 ;  /* 0x0000000100047882 */ /* 0x000fe20000000000 */
[----:B------:R-:W-:Y:S01]  /*0190*/  UMOV UR7, 0x100 ;  /* 0x0000010000077882 */ /* 0x000fe20000000000 */
[----:B------:R-:W-:Y:S01]  /*01a0*/  VOTEU.ANY UP1, P0 ;  /* 0x00000000003f7886 */ /* 0x000fe20000020100 */
[----:B------:R-:W1:Y:S01]  /*01b0*/  @UP0 S2UR UR8, SR_CgaCtaId ;  /* 0x00000000000809c3 */ /* 0x000e620000008800 */
[----:B------:R-:W2:Y:S01]  /*01c0*/  SHFL.IDX PT, R3, R0, RZ, 0x1f ;  /* 0x00001fff00037589 */ /* 0x000ea200000e0000 */
[----:B------:R-:W-:Y:S01]  /*01d0*/  @UP0 UMOV UR6, 0x400 ;  /* 0x0000040000060882 */ /* 0x000fe20000000000 */
[----:B------:R-:W-:-:S04]  /*01e0*/  @UP0 UIADD3 UR4, -UR4, 0x100000, URZ ;  /* 0x0010000004040890 */ /* 0x000fc8000fffe13f */
[----:B------:R-:W-:Y:S02]  /*01f0*/  @UP0 USHF.L.U32 UR5, UR4, 0xb, URZ ;  /* 0x0000000b04050899 */ /* 0x000fe4000800063f */
[----:B------:R-:W-:Y:S01]  /*0200*/  @UP0 USHF.L.U32 UR4, UR4, 0x1, URZ ;  /* 0x0000000104040899 */ /* 0x000fe2000800063f */
[----:B------:R-:W-:Y:S01]  /*0210*/  VOTEU.ANY UP2, P0 ;  /* 0x00000000003f7886 */ /* 0x000fe20000040100 */
[----:B0-----:R-:W-:Y:S01]  /*0220*/  R2UR UR9, R2 ;  /* 0x00000000020972ca */ /* 0x001fe200000e0000 */
[----:B-1----:R-:W-:Y:S01]  /*0230*/  @UP0 ULEA UR8, UR8, UR6, 0x18 ;  /* 0x0000000608080291 */ /* 0x002fe2000f8ec03f */
[----:B--2---:R-:W-:Y:S01]  /*0240*/  ISETP.NE.AND P1, PT, R3, RZ, PT ;  /* 0x000000ff0300720c */ /* 0x004fe20003f25270 */
[----:B------:R-:W-:-:S04]  /*0250*/  @UP0 UIADD3 UR6, -UR7, 0x100000, URZ ;  /* 0x0010000007060890 */ /* 0x000fc8000fffe13f */
[----:B------:R-:W-:Y:S02]  /*0260*/  @UP0 USHF.L.U32 UR7, UR6, 0xb, URZ ;  /* 0x0000000b06070899 */ /* 0x000fe4000800063f */
[----:B------:R-:W-:-:S04]  /*0270*/  @UP0 USHF.L.U32 UR6, UR6, 0x1, URZ ;  /* 0x0000000106060899 */ /* 0x000fc8000800063f */
[----:B------:R-:W-:Y:S01]  /*0280*/  UISETP.NE.AND UP0, UPT, UR9, URZ, UPT ;  /* 0x0000003f0900728c */ /* 0x000fe2000bf05270 */
[----:B------:R-:W0:Y:S02]  /*0290*/  FENCE.VIEW.ASYNC.S ;  /* 0x00000000000073c6 */ /* 0x000e240000000000 */
[----:B0-----:R0:W1:Y:S05]  /*02a0*/  @UP1 SYNCS.EXCH.64 URZ, [UR8+0x38800], UR4 ;  /* 0x03880004083f15b2 */ /* 0x00106a0008000100 */
[----:B------:R0:W2:Y:S01]  /*02b0*/  @UP2 SYNCS.EXCH.64 URZ, [UR8+0x38820], UR6 ;  /* 0x03882006083f25b2 */ /* 0x0000a20008000100 */
[----:B------:R-:W-:Y:S05]  /*02c0*/  @P1 BRA `(.L_x_252) ;  /* 0x0000000000481947 */ /* 0x000fea0003800000 */
[----:B0-----:R-:W0:Y:S01]  /*02d0*/  S2UR UR5, SR_CgaCtaId ;  /* 0x00000000000579c3 */ /* 0x001e220000008800 */
[----:B------:R-:W-:Y:S01]  /*02e0*/  UMOV UR4, 0x400 ;  /* 0x0000040000047882 */ /* 0x000fe20000000000 */
[----:B------:R-:W-:Y:S01]  /*02f0*/  UMOV UR6, 0x1 ;  /* 0x0000000100067882 */ /* 0x000fe20000000000 */
[----:B------:R-:W-:Y:S01]  /*0300*/  UMOV UR9, 0x2 ;  /* 0x0000000200097882 */ /* 0x000fe20000000000 */
[----:B------:R-:W-:-:S04]  /*0310*/  UIADD3 UR6, -UR6, 0x100000, URZ ;  /* 0x0010000006067890 */ /* 0x000fc8000fffe13f */
[----:B------:R-:W-:Y:S02]  /*0320*/  USHF.L.U32 UR7, UR6, 0xb, URZ ;  /* 0x0000000b06077899 */ /* 0x000fe4000800063f */
[----:B------:R-:W-:Y:S01]  /*0330*/  USHF.L.U32 UR6, UR6, 0x1, URZ ;  /* 0x0000000106067899 */ /* 0x000fe2000800063f */
[----:B------:R-:W-:Y:S01]  /*0340*/  ELECT P0, URZ, PT ;  /* 0x00000000003f782f */ /* 0x000fe20003800000 */
[----:B0-----:R-:W-:Y:S02]  /*0350*/  ULEA UR8, UR5, UR4, 0x18 ;  /* 0x0000000405087291 */ /* 0x001fe4000f8ec03f */
[----:B------:R-:W-:-:S04]  /*0360*/  UIADD3 UR4, -UR9, 0x100000, URZ ;  /* 0x0010000009047890 */ /* 0x000fc8000fffe13f */
[----:B------:R-:W-:Y:S02]  /*0370*/  USHF.L.U32 UR5, UR4, 0xb, URZ ;  /* 0x0000000b04057899 */ /* 0x000fe4000800063f */
[----:B------:R-:W-:Y:S01]  /*0380*/  USHF.L.U32 UR4, UR4, 0x1, URZ ;  /* 0x0000000104047899 */ /* 0x000fe2000800063f */
[----:B------:R-:W0:Y:S03]  /*0390*/  FENCE.VIEW.ASYNC.S ;  /* 0x00000000000073c6 */ /* 0x000e260000000000 */
[----:B0-----:R3:W4:Y:S08]  /*03a0*/  SYNCS.EXCH.64 URZ, [UR8+0x38830], UR6 ;  /* 0x03883006083f75b2 */ /* 0x0017300008000100 */
[----:B------:R3:W0:Y:S01]  /*03b0*/  SYNCS.EXCH.64 URZ, [UR8+0x38840], UR4 ;  /* 0x03884004083f75b2 */ /* 0x0006220008000100 */
[----:B------:R3:W0:Y:S01]  /*03c0*/  SYNCS.EXCH.64 URZ, [UR8+0x38838], UR6 ;  /* 0x03883806083f75b2 */ /* 0x0006220008000100 */
[----:B------:R3:W0:Y:S02]  /*03d0*/  SYNCS.EXCH.64 URZ, [UR8+0x38848], UR4 ;  /* 0x03884804083f75b2 */ /* 0x0006240008000100 */
[----:B---3--:R-:W-:Y:S01]  /*03e0*/  NOP ;  /* 0x0000000000007918 */ /* 0x008fe20000000000 */
.L_x_252:
[----:B------:R-:W3:Y:S01]  /*03f0*/  SHFL.IDX PT, R2, R0, RZ, 0x1f ;  /* 0x00001fff00027589 */ /* 0x000ee200000e0000 */
[----:B------:R-:W-:Y:S01]  /*0400*/  NOP ;  /* 0x0000000000007918 */ /* 0x000fe20000000000 */
[----:B---3--:R-:W-:-:S13]  /*0410*/  ISETP.NE.AND P0, PT, R2, RZ, PT ;  /* 0x000000ff0200720c */ /* 0x008fda0003f05270 */
[----:B------:R-:W-:Y:S05]  /*0420*/  @P0 BRA `(.L_x_253) ;  /* 0x0000000000480947 */ /* 0x000fea0003800000 */
[----:B0-----:R-:W0:Y:S01]  /*0430*/  S2UR UR5, SR_CgaCtaId ;  /* 0x00000000000579c3 */ /* 0x001e220000008800 */
[----:B------:R-:W-:Y:S01]  /*0440*/  UMOV UR4, 0x400 ;  /* 0x0000040000047882 */ /* 0x000fe20000000000 */
[----:B------:R-:W-:Y:S01]  /*0450*/  UMOV UR6, 0x1 ;  /* 0x0000000100067882 */ /* 0x000fe20000000000 */
[----:B------:R-:W-:Y:S01]  /*0460*/  UMOV UR7, 0x2 ;  /* 0x0000000200077882 */ /* 0x000fe20000000000 */
[----:B------:R-:W-:Y:S01]  /*0470*/  ELECT P0, URZ, PT ;  /* 0x00000000003f782f */ /* 0x000fe20003800000 */
[----:B0-----:R-:W-:Y:S02]  /*0480*/  ULEA UR8, UR5, UR4, 0x18 ;  /* 0x0000000405087291 */ /* 0x001fe4000f8ec03f */
[----:B------:R-:W-:-:S04]  /*0490*/  UIADD3 UR4, -UR6, 0x100000, URZ ;  /* 0x0010000006047890 */ /* 0x000fc8000fffe13f */
[----:B------:R-:W-:Y:S02]  /*04a0*/  USHF.L.U32 UR5, UR4, 0xb, URZ ;  /* 0x0000000b04057899 */ /* 0x000fe4000800063f */
[----:B------:R-:W-:Y:S02]  /*04b0*/  USHF.L.U32 UR4, UR4, 0x1, URZ ;  /* 0x0000000104047899 */ /* 0x000fe4000800063f */
[----:B------:R-:W-:-:S04]  /*04c0*/  UIADD3 UR6, -UR7, 0x100000, URZ ;  /* 0x0010000007067890 */ /* 0x000fc8000fffe13f */
[----:B------:R-:W-:Y:S02]  /*04d0*/  USHF.L.U32 UR7, UR6, 0xb, URZ ;  /* 0x0000000b06077899 */ /* 0x000fe4000800063f */
[----:B------:R-:W-:Y:S01]  /*04e0*/  USHF.L.U32 UR6, UR6, 0x1, URZ ;  /* 0x0000000106067899 */ /* 0x000fe2000800063f */
[----:B------:R-:W0:Y:S03]  /*04f0*/  FENCE.VIEW.ASYNC.S ;  /* 0x00000000000073c6 */ /* 0x000e260000000000 */
[----:B0-----:R3:W0:Y:S08]  /*0500*/  SYNCS.EXCH.64 URZ, [UR8+0x38850], UR4 ;  /* 0x03885004083f75b2 */ /* 0x0016300008000100 */
[----:B------:R3:W0:Y:S01]  /*0510*/  SYNCS.EXCH.64 URZ, [UR8+0x38860], UR6 ;  /* 0x03886006083f75b2 */ /* 0x0006220008000100 */
[----:B------:R3:W0:Y:S01]  /*0520*/  SYNCS.EXCH.64 URZ, [UR8+0x38858], UR4 ;  /* 0x03885804083f75b2 */ /* 0x0006220008000100 */
[----:B------:R3:W0:Y:S02]  /*0530*/  SYNCS.EXCH.64 URZ, [UR8+0x38868], UR6 ;  /* 0x03886806083f75b2 */ /* 0x0006240008000100 */
[----:B---3--:R-:W-:Y:S01]  /*0540*/  NOP ;  /* 0x0000000000007918 */ /* 0x008fe20000000000 */
.L_x_253:
[----:B------:R-:W3:Y:S01]  /*0550*/  SHFL.IDX PT, R2, R0, RZ, 0x1f ;  /* 0x00001fff00027589 */ /* 0x000ee200000e0000 */
[----:B------:R-:W-:Y:S01]  /*0560*/  NOP ;  /* 0x0000000000007918 */ /* 0x000fe20000000000 */
[----:B---3--:R-:W-:-:S13]  /*0570*/  ISETP.NE.AND P0, PT, R2, RZ, PT ;  /* 0x000000ff0200720c */ /* 0x008fda0003f05270 */
[----:B------:R-:W-:Y:S05]  /*0580*/  @P0 BRA `(.L_x_254) ;  /* 0x0000000000380947 */ /* 0x000fea0003800000 */
[----:B0-----:R-:W0:Y:S01]  /*0590*/  S2UR UR5, SR_CgaCtaId ;  /* 0x00000000000579c3 */ /* 0x001e220000008800 */
[----:B------:R-:W-:Y:S01]  /*05a0*/  UMOV UR4, 0x400 ;  /* 0x0000040000047882 */ /* 0x000fe20000000000 */
[----:B------:R-:W-:Y:S01]  /*05b0*/  UMOV UR7, 0x1 ;  /* 0x0000000100077882 */ /* 0x000fe20000000000 */
[----:B------:R-:W-:Y:S01]  /*05c0*/  ELECT P0, URZ, PT ;  /* 0x00000000003f782f */ /* 0x000fe20003800000 */
[----:B0-----:R-:W-:Y:S02]  /*05d0*/  ULEA UR6, UR5, UR4, 0x18 ;  /* 0x0000000405067291 */ /* 0x001fe4000f8ec03f */
[----:B------:R-:W-:-:S04]  /*05e0*/  UIADD3 UR4, -UR7, 0x100000, URZ ;  /* 0x0010000007047890 */ /* 0x000fc8000fffe13f */
[----:B------:R-:W-:Y:S02]  /*05f0*/  USHF.L.U32 UR5, UR4, 0xb, URZ ;  /* 0x0000000b04057899 */ /* 0x000fe4000800063f */
[----:B------:R-:W-:Y:S01]  /*0600*/  USHF.L.U32 UR4, UR4, 0x1, URZ ;  /* 0x0000000104047899 */ /* 0x000fe2000800063f */
[----:B------:R-:W0:Y:S11]  /*0610*/  FENCE.VIEW.ASYNC.S ;  /* 0x00000000000073c6 */ /* 0x000e360000000000 */
[----:B0-----:R3:W0:Y:S01]  /*0620*/  SYNCS.EXCH.64 URZ, [UR6+0x38870], UR4 ;  /* 0x03887004063f75b2 */ /* 0x0016220008000100 */
[----:B------:R3:W0:Y:S01]  /*0630*/  SYNCS.EXCH.64 URZ, [UR6+0x38880], UR4 ;  /* 0x03888004063f75b2 */ /* 0x0006220008000100 */
[----:B------:R3:W0:Y:S01]  /*0640*/  SYNCS.EXCH.64 URZ, [UR6+0x38878], UR4 ;  /* 0x03887804063f75b2 */ /* 0x0006220008000100 */
[----:B------:R3:W0:Y:S02]  /*0650*/  SYNCS.EXCH.64 URZ, [UR6+0x38888], UR4 ;  /* 0x03888804063f75b2 */ /* 0x0006240008000100 */
[----:B---3--:R-:W-:Y:S01]  /*0660*/  NOP ;  /* 0x0000000000007918 */ /* 0x008fe20000000000 */
.L_x_254:
        /* <DEDUP_REMOVED lines=22> */
.L_x_255:
        /* <DEDUP_REMOVED lines=22> */
.L_x_256:
[----:B0-----:R-:W-:Y:S01]  /*0930*/  UMOV UR4, 0x1 ;  /* 0x0000000100047882 */ /* 0x001fe20000000000 */
[----:B------:R-:W-:Y:S01]  /*0940*/  PLOP3.LUT P0, PT, PT, PT, UP0, 0x80, 0x0 ;  /* 0x000000000000781c */ /* 0x000fe20003f0f008 */
[----:B------:R-:W-:Y:S01]  /*0950*/  USEL UR4, UR4, 0x2, !UP0 ;  /* 0x0000000204047887 */ /* 0x000fe2000c000000 */
[----:B------:R-:W-:-:S05]  /*0960*/  NOP ;  /* 0x0000000000007918 */ /* 0x000fca0000000000 */
[----:B------:R-:W-:-:S05]  /*0970*/  IMAD.U32 R2, RZ, RZ, UR4 ;  /* 0x00000004ff027e24 */ /* 0x000fca000f8e00ff */
[----:B------:R0:W-:Y:S01]  /*0980*/  STL [R1+0x30], R2 ;  /* 0x0000300201007387 */ /* 0x0001e20000100800 */
[----:B-12-4-:R-:W-:Y:S06]  /*0990*/  BAR.SYNC.DEFER_BLOCKING 0x0 ;  /* 0x0000000000007b1d */ /* 0x016fec0000010000 */
[----:B------:R-:W-:Y:S05]  /*09a0*/  @!P0 BRA `(.L_x_257) ;  /* 0x000000d400908947 */ /* 0x000fea0003800000 */
.L_x_258:
[----:B------:R-:W-:-:S08]  /*09b0*/  NOP ;  /* 0x0000000000007918 */ /* 0x000fd00000000000 */
[----:B------:R-:W1:Y:S02]  /*09c0*/  USETMAXREG.TRY_ALLOC.CTAPOOL UP0, 0xf0 ;  /* 0x000000f0000079c8 */ /* 0x000e640008000600 */
[----:B-1----:R-:W-:-:S13]  /*09d0*/  PLOP3.LUT P0, PT, PT, PT, UP0, 0x80, 0x0 ;  /* 0x000000000000781c */ /* 0x002fda0003f0f008 */
[----:B------:R-:W-:Y:S05]  /*09e0*/  @!P0 BRA `(.L_x_258) ;  /* 0xfffffffc00f08947 */ /* 0x000fea000383ffff */
[----:B------:R-:W1:Y:S08]  /*09f0*/  S2UR UR5, SR_CgaCtaId ;  /* 0x00000000000579c3 */ /* 0x000e700000008800 */
[----:B------:R-:W-:Y:S06]  /*0a00*/  BAR.ARV 0x8, 0x120 ;  /* 0x0204800000007b1d */ /* 0x000fec0000002000 */
[----:B------:R-:W-:-:S02]  /*0a10*/  UMOV UR4, 0x400 ;  /* 0x0000040000047882 */ /* 0x000fc40000000000 */
[----:B------:R-:W-:Y:S01]  /*0a20*/  BAR.SYNC.DEFER_BLOCKING 0x5, 0x120 ;  /* 0x0144800000007b1d */ /* 0x000fe20000010000 */
[----:B-1----:R-:W-:-:S09]  /*0a30*/  ULEA UR4, UR5, UR4, 0x18 ;  /* 0x0000000405047291 */ /* 0x002fd2000f8ec03f */
[----:B------:R-:W1:Y:S01]  /*0a40*/  LDS.128 R12, [UR4+0x388d0] ;  /* 0x0388d004ff0c7984 */ /* 0x000e620008000c00 */
[----:B------:R-:W-:Y:S01]  /*0a50*/  ULDC UR4, c[0x0][0xc14] ;  /* 0x0003050000047ab9 */ /* 0x000fe20000000800 */
[----:B------:R-:W-:Y:S06]  /*0a60*/  BAR.ARV 0x4, 0x120 ;  /* 0x0104800000007b1d */ /* 0x000fec0000002000 */
[----:B-1----:R-:W-:-:S13]  /*0a70*/  ISETP.GE.AND P0, PT, R15, UR4, PT ;  /* 0x000000040f007c0c */ /* 0x002fda000bf06270 */
[----:B------:R-:W-:Y:S05]  /*0a80*/  @P0 EXIT ;  /* 0x000000000000094d */ /* 0x000fea0003800000 */
[----:B0-----:R-:W2:Y:S01]  /*0a90*/  LDL R2, [R1+0x30] ;  /* 0x0000300001027983 */ /* 0x001ea20000100800 */
[----:B------:R-:W-:Y:S01]  /*0aa0*/  R2UR UR5, R14 ;  /* 0x000000000e0572ca */ /* 0x000fe200000e0000 */
[----:B------:R-:W-:Y:S01]  /*0ab0*/  IMAD.MOV.U32 R219, RZ, RZ, -0x2 ;  /* 0xfffffffeffdb7424 */ /* 0x000fe200078e00ff */
[----:B------:R-:W-:Y:S01]  /*0ac0*/  CS2R R16, SRZ ;  /* 0x0000000000107805 */ /* 0x000fe2000001ff00 */
[----:B------:R-:W0:Y:S01]  /*0ad0*/  S2R R0, SR_TID.X ;  /* 0x0000000000007919 */ /* 0x000e220000002100 */
[----:B------:R-:W-:Y:S02]  /*0ae0*/  IMAD.MOV.U32 R216, RZ, RZ, RZ ;  /* 0x000000ffffd87224 */ /* 0x000fe400078e00ff */
[----:B0-----:R-:W-:-:S05]  /*0af0*/  VIADD R223, R0, 0xffffff80 ;  /* 0xffffff8000df7836 */ /* 0x001fca0000000000 */
[----:B------:R-:W-:-:S04]  /*0b00*/  SHF.R.S32.HI R0, RZ, 0x1f, R223 ;  /* 0x0000001fff007819 */ /* 0x000fc800000114df */
[CC--:B------:R-:W-:Y:S02]  /*0b10*/  LEA.HI R3, R0.reuse, R223.reuse, RZ, 0x7 ;  /* 0x000000df00037211 */ /* 0x0c0fe400078f38ff */
[----:B------:R-:W-:Y:S02]  /*0b20*/  LEA.HI R4, R0, R223, RZ, 0x5 ;  /* 0x000000df00047211 */ /* 0x000fe400078f28ff */
[----:B------:R-:W-:-:S03]  /*0b30*/  SHF.R.S32.HI R218, RZ, 0x7, R3 ;  /* 0x00000007ffda7819 */ /* 0x000fc60000011403 */
[----:B------:R-:W-:-:S05]  /*0b40*/  IMAD.SHL.U32 R6, R4, 0x20, RZ ;  /* 0x0000002004067824 */ /* 0x000fca00078e00ff */
[----:B------:R-:W-:Y:S02]  /*0b50*/  LOP3.LUT R7, R6, 0xfffffc00, RZ, 0xc0, !PT ;  /* 0xfffffc0006077812 */ /* 0x000fe400078ec0ff */
[----:B--2---:R-:W-:Y:S02]  /*0b60*/  R2UR UR4, R2 ;  /* 0x00000000020472ca */ /* 0x004fe400000e0000 */
[C---:B------:R-:W-:Y:S02]  /*0b70*/  LOP3.LUT R2, R3.reuse, 0xffffff80, RZ, 0xc0, !PT ;  /* 0xffffff8003027812 */ /* 0x040fe400078ec0ff */
[----:B------:R-:W-:-:S03]  /*0b80*/  LEA.HI R3, R3, R218, RZ, 0x1 ;  /* 0x000000da03037211 */ /* 0x000fc600078f08ff */
[C---:B------:R-:W-:Y:S01]  /*0b90*/  IMAD.IADD R217, R223.reuse, 0x1, -R2 ;  /* 0x00000001dfd97824 */ /* 0x040fe200078e0a02 */
[CC--:B------:R-:W-:Y:S02]  /*0ba0*/  LEA.HI R2, R0.reuse, R223.reuse, RZ, 0x4 ;  /* 0x000000df00027211 */ /* 0x0c0fe400078f20ff */
[----:B------:R-:W-:Y:S02]  /*0bb0*/  LEA.HI R0, R0, R223, RZ, 0x3 ;  /* 0x000000df00007211 */ /* 0x000fe400078f18ff */
[----:B------:R-:W-:Y:S01]  /*0bc0*/  SHF.R.S32.HI R8, RZ, 0x1f, R217 ;  /* 0x0000001fff087819 */ /* 0x000fe200000114d9 */
[----:B------:R-:W-:Y:S01]  /*0bd0*/  ULOP3.LUT UR4, UR4, 0x1, URZ, 0xfc, !UPT ;  /* 0x0000000104047892 */ /* 0x000fe2000f8efc3f */
[----:B------:R-:W-:Y:S02]  /*0be0*/  SHF.R.S32.HI R5, RZ, 0x4, R2 ;  /* 0x00000004ff057819 */ /* 0x000fe40000011402 */
[----:B------:R-:W-:Y:S02]  /*0bf0*/  LOP3.LUT R4, R2, 0x3fffff0, RZ, 0xc0, !PT ;  /* 0x03fffff002047812 */ /* 0x000fe400078ec0ff */
[----:B------:R-:W-:Y:S01]  /*0c00*/  LEA.HI R9, R8, R217, RZ, 0x2 ;  /* 0x000000d908097211 */ /* 0x000fe200078f10ff */
[----:B------:R-:W-:Y:S01]  /*0c10*/  IMAD.U32 R222, RZ, RZ, UR4 ;  /* 0x00000004ffde7e24 */ /* 0x000fe2000f8e00ff */
[----:B------:R-:W-:Y:S01]  /*0c20*/  LEA.HI R2, R2, R5, RZ, 0x1 ;  /* 0x0000000502027211 */ /* 0x000fe200078f08ff */
[----:B------:R-:W-:Y:S01]  /*0c30*/  IMAD.IADD R4, R223, 0x1, -R4 ;  /* 0x00000001df047824 */ /* 0x000fe200078e0a04 */
[----:B------:R-:W-:-:S02]  /*0c40*/  SHF.R.S32.HI R6, RZ, 0x2, R9 ;  /* 0x00000002ff067819 */ /* 0x000fc40000011409 */
[----:B------:R-:W-:Y:S02]  /*0c50*/  SHF.R.S32.HI R11, RZ, 0x1f, R9 ;  /* 0x0000001fff0b7819 */ /* 0x000fe40000011409 */
[----:B------:R-:W-:Y:S02]  /*0c60*/  LOP3.LUT R2, R2, 0x1ffffffe, RZ, 0xc0, !PT ;  /* 0x1ffffffe02027812 */ /* 0x000fe400078ec0ff */
[----:B------:R-:W-:Y:S02]  /*0c70*/  LEA.HI R11, R11, R6, RZ, 0x3 ;  /* 0x000000060b0b7211 */ /* 0x000fe400078f18ff */
[----:B------:R-:W-:Y:S01]  /*0c80*/  LEA R7, R4, R7, 0x6 ;  /* 0x0000000704077211 */ /* 0x000fe200078e30ff */
[----:B------:R-:W-:Y:S01]  /*0c90*/  IMAD.IADD R2, R5, 0x1, -R2 ;  /* 0x0000000105027824 */ /* 0x000fe200078e0a02 */
[----:B------:R-:W-:Y:S01]  /*0ca0*/  LOP3.LUT R11, R11, 0xfffffff8, RZ, 0xc0, !PT ;  /* 0xfffffff80b0b7812 */ /* 0x000fe200078ec0ff */
[----:B------:R-:W-:Y:S01]  /*0cb0*/  IMAD.MOV.U32 R5, RZ, RZ, R13 ;  /* 0x000000ffff057224 */ /* 0x000fe200078e000d */
[----:B------:R-:W-:-:S02]  /*0cc0*/  LEA.HI R8, R8, R217, RZ, 0x5 ;  /* 0x000000d908087211 */ /* 0x000fc400078f28ff */
[----:B------:R-:W-:Y:S01]  /*0cd0*/  LEA R221, R2, R7, 0x3 ;  /* 0x0000000702dd7211 */ /* 0x000fe200078e18ff */
[----:B------:R-:W-:Y:S01]  /*0ce0*/  IMAD.IADD R11, R6, 0x1, -R11 ;  /* 0x00000001060b7824 */ /* 0x000fe200078e0a0b */
[----:B------:R-:W-:Y:S01]  /*0cf0*/  LOP3.LUT R2, R0, 0x1ffffff8, RZ, 0xc0, !PT ;  /* 0x1ffffff800027812 */ /* 0x000fe200078ec0ff */
[----:B------:R-:W-:Y:S01]  /*0d00*/  IMAD.MOV.U32 R7, RZ, RZ, R15 ;  /* 0x000000ffff077224 */ /* 0x000fe200078e000f */
[----:B------:R-:W-:Y:S02]  /*0d10*/  LOP3.LUT R4, R9, 0x7ffffffc, RZ, 0xc0, !PT ;  /* 0x7ffffffc09047812 */ /* 0x000fe400078ec0ff */
[----:B------:R-:W-:Y:S01]  /*0d20*/  SHF.R.S32.HI R8, RZ, 0x5, R8 ;  /* 0x00000005ff087819 */ /* 0x000fe20000011408 */
[----:B------:R-:W-:Y:S01]  /*0d30*/  IMAD.IADD R2, R223, 0x1, -R2 ;  /* 0x00000001df027824 */ /* 0x000fe200078e0a02 */
[----:B------:R-:W-:Y:S01]  /*0d40*/  LOP3.LUT R3, R3, 0x3fffffe, RZ, 0xc0, !PT ;  /* 0x03fffffe03037812 */ /* 0x000fe200078ec0ff */
[----:B------:R-:W-:Y:S01]  /*0d50*/  IMAD.IADD R4, R217, 0x1, -R4 ;  /* 0x00000001d9047824 */ /* 0x000fe200078e0a04 */
[----:B------:R-:W-:Y:S01]  /*0d60*/  SHF.R.S32.HI R22, RZ, 0x3, R0 ;  /* 0x00000003ff167819 */ /* 0x000fe20000011400 */
[----:B------:R-:W-:Y:S01]  /*0d70*/  IMAD R8, R8, 0x10, R11 ;  /* 0x0000001008087824 */ /* 0x000fe200078e020b */
[----:B------:R-:W-:Y:S01]  /*0d80*/  SHF.L.U32 R18, R2, 0x3, RZ ;  /* 0x0000000302127819 */ /* 0x000fe200000006ff */
[----:B------:R-:W-:-:S02]  /*0d90*/  IMAD.IADD R3, R218, 0x1, -R3 ;  /* 0x00000001da037824 */ /* 0x000fc400078e0a03 */
[----:B------:R-:W-:Y:S02]  /*0da0*/  IMAD R219, R4, R219, 0x50 ;  /* 0x0000005004db7424 */ /* 0x000fe400078e02db */
[----:B------:R-:W-:-:S07]  /*0db0*/  IMAD R220, R3, 0x40, R8 ;  /* 0x0000004003dc7824 */ /* 0x000fce00078e0208 */
.L_x_301:
[----:B0-----:R-:W0:Y:S01]  /*0dc0*/  LDC.64 R2, c[0x0][0xc60] ;  /* 0x00031800ff027b82 */ /* 0x001e220000000a00 */
[----:B------:R-:W-:Y:S01]  /*0dd0*/  ULDC.64 UR10, c[0x0][0x208] ;  /* 0x00008200000a7ab9 */ /* 0x000fe20000000a00 */
[----:B------:R-:W-:Y:S01]  /*0de0*/  ULDC.64 UR6, c[0x0][0xa28] ;  /* 0x00028a0000067ab9 */ /* 0x000fe20000000a00 */
[----:B------:R-:W-:Y:S01]  /*0df0*/  ULDC.64 UR8, c[0x0][0xa20] ;  /* 0x0002880000087ab9 */ /* 0x000fe20000000a00 */
[----:B0-----:R-:W-:-:S06]  /*0e00*/  IMAD.WIDE R2, R7, 0x4, R2 ;  /* 0x0000000407027825 */ /* 0x001fcc00078e0202 */
[----:B--2---:R-:W2:Y:S01]  /*0e10*/  LDG.E R2, desc[UR10][R2.64] ;  /* 0x0000000a02027981 */ /* 0x004ea2000c1e1900 */
[----:B------:R-:W-:Y:S02]  /*0e20*/  UISETP.NE.U32.AND UP0, UPT, UR6, URZ, UPT ;  /* 0x0000003f0600728c */ /* 0x000fe4000bf05070 */
[----:B------:R-:W-:Y:S02]  /*0e30*/  UISETP.NE.U32.AND UP1, UPT, UR8, URZ, UPT ;  /* 0x0000003f0800728c */ /* 0x000fe4000bf25070 */
[----:B------:R-:W-:Y:S02]  /*0e40*/  UISETP.NE.AND.EX UP0, UPT, UR7, URZ, UPT, UP0 ;  /* 0x0000003f0700728c */ /* 0x000fe4000bf05300 */
[----:B------:R-:W-:-:S04]  /*0e50*/  UISETP.NE.AND.EX UP1, UPT, UR9, URZ, UPT, UP1 ;  /* 0x0000003f0900728c */ /* 0x000fc8000bf25310 */
[----:B------:R-:W-:Y:S02]  /*0e60*/  PLOP3.LUT P0, PT, PT, PT, UP0, 0x80, 0x0 ;  /* 0x000000000000781c */ /* 0x000fe40003f0f008 */
[----:B------:R-:W-:Y:S02]  /*0e70*/  PLOP3.LUT P1, PT, PT, PT, UP1, 0x80, 0x0 ;  /* 0x000000000000781c */ /* 0x000fe40003f2f018 */
[----:B--2---:R-:W-:-:S13]  /*0e80*/  R2UR UR4, R2 ;  /* 0x00000000020472ca */ /* 0x004fda00000e0000 */
[----:B------:R-:W-:Y:S02]  /*0e90*/  USHF.R.S32.HI UR12, URZ, 0x1f, UR4 ;  /* 0x0000001f3f0c7899 */ /* 0x000fe40008011404 */
[----:B------:R-:W-:Y:S01]  /*0ea0*/  IMAD.U32 R214, RZ, RZ, UR4 ;  /* 0x00000004ffd67e24 */ /* 0x000fe2000f8e00ff */
[----:B------:R-:W-:Y:S02]  /*0eb0*/  @UP0 ULEA UR6, UP2, UR4, UR6, 0x2 ;  /* 0x0000000604060291 */ /* 0x000fe4000f84103f */
[----:B------:R-:W-:Y:S02]  /*0ec0*/  @UP1 ULEA UR8, UP3, UR4, UR8, 0x2 ;  /* 0x0000000804081291 */ /* 0x000fe4000f86103f */
[----:B------:R-:W-:Y:S02]  /*0ed0*/  @UP0 ULEA.HI.X UR7, UR4, UR7, UR12, 0x2, UP2 ;  /* 0x0000000704070291 */ /* 0x000fe400090f140c */
[----:B------:R-:W-:Y:S01]  /*0ee0*/  IMAD.U32 R215, RZ, RZ, UR12 ;  /* 0x0000000cffd77e24 */ /* 0x000fe2000f8e00ff */
[----:B------:R-:W-:Y:S01]  /*0ef0*/  @UP1 ULEA.HI.X UR9, UR4, UR9, UR12, 0x2, UP3 ;  /* 0x0000000904091291 */ /* 0x000fe200098f140c */
[----:B------:R-:W-:-:S02]  /*0f00*/  IMAD.U32 R2, RZ, RZ, UR6 ;  /* 0x00000006ff027e24 */ /* 0x000fc4000f8e00ff */
[----:B------:R-:W-:Y:S01]  /*0f10*/  IMAD.U32 R6, RZ, RZ, UR8 ;  /* 0x00000008ff067e24 */ /* 0x000fe2000f8e00ff */
[----:B------:R-:W-:Y:S01]  /*0f20*/  ULDC UR4, c[0x0][0x404] ;  /* 0x0001010000047ab9 */ /* 0x000fe20000000800 */
[----:B------:R-:W-:Y:S01]  /*0f30*/  IMAD.U32 R3, RZ, RZ, UR7 ;  /* 0x00000007ff037e24 */ /* 0x000fe2000f8e00ff */
[----:B------:R-:W-:Y:S01]  /*0f40*/  ULDC.64 UR6, c[0x0][0x3f8] ;  /* 0x0000fe0000067ab9 */ /* 0x000fe20000000a00 */
[----:B------:R-:W-:-:S03]  /*0f50*/  IMAD.U32 R7, RZ, RZ, UR9 ;  /* 0x00000009ff077e24 */ /* 0x000fc6000f8e00ff */
[----:B------:R-:W2:Y:S04]  /*0f60*/  @P0 LDG.E R2, desc[UR10][R2.64] ;  /* 0x0000000a02020981 */ /* 0x000ea8000c1e1900 */
[----:B---3--:R-:W3:Y:S01]  /*0f70*/  @P1 LDG.E R6, desc[UR10][R6.64] ;  /* 0x0000000a06061981 */ /* 0x008ee2000c1e1900 */
[----:B------:R-:W-:Y:S01]  /*0f80*/  UISETP.NE.U32.AND UP0, UPT, UR6, URZ, UPT ;  /* 0x0000003f0600728c */ /* 0x000fe2000bf05070 */
[----:B------:R-:W-:Y:S01]  /*0f90*/  MOV R212, R5 ;  /* 0x0000000500d47202 */ /* 0x000fe20000000f00 */
[----:B------:R-:W-:Y:S01]  /*0fa0*/  UMOV UR60, URZ ;  /* 0x0000003f003c7c82 */ /* 0x000fe20008000000 */
[----:B------:R-:W-:Y:S01]  /*0fb0*/  ULDC UR6, c[0x0][0x2e0] ;  /* 0x0000b80000067ab9 */ /* 0x000fe20000000800 */
[----:B------:R-:W-:Y:S01]  /*0fc0*/  UISETP.NE.AND.EX UP0, UPT, UR7, URZ, UPT, UP0 ;  /* 0x0000003f0700728c */ /* 0x000fe2000bf05300 */
[----:B------:R-:W-:Y:S01]  /*0fd0*/  IMAD.MOV.U32 R0, RZ, RZ, RZ ;  /* 0x000000ffff007224 */ /* 0x000fe200078e00ff */
[----:B------:R-:W-:-:S02]  /*0fe0*/  CS2R R150, SRZ ;  /* 0x0000000000967805 */ /* 0x000fc4000001ff00 */
[----:B------:R-:W-:Y:S01]  /*0ff0*/  CS2R R148, SRZ ;  /* 0x0000000000947805 */ /* 0x000fe2000001ff00 */
[----:B------:R-:W-:Y:S01]  /*1000*/  USEL UR4, UR4, 0x1, UP0 ;  /* 0x0000000104047887 */ /* 0x000fe20008000000 */
[----:B------:R-:W-:Y:S02]  /*1010*/  CS2R R146, SRZ ;  /* 0x0000000000927805 */ /* 0x000fe4000001ff00 */
[----:B------:R-:W-:Y:S02]  /*1020*/  CS2R R144, SRZ ;  /* 0x0000000000907805 */ /* 0x000fe4000001ff00 */
[----:B------:R-:W-:Y:S01]  /*1030*/  CS2R R142, SRZ ;  /* 0x00000000008e7805 */ /* 0x000fe2000001ff00 */
[----:B------:R-:W-:Y:S01]  /*1040*/  UIMAD UR4, UR4, UR6, URZ ;  /* 0x00000006040472a4 */ /* 0x000fe2000f8e023f */
        /* <DEDUP_REMOVED lines=22> */
[----:B------:R-:W-:Y:S01]  /*11b0*/  CS2R R96, SRZ ;  /* 0x0000000000607805 */ /* 0x000fe2000001ff00 */
[----:B------:R-:W-:Y:S01]  /*11c0*/  IMAD.MOV.U32 R165, RZ, RZ, RZ ;  /* 0x000000ffffa57224 */ /* 0x000fe200078e00ff */
[----:B------:R-:W-:Y:S02]  /*11d0*/  CS2R R86, SRZ ;  /* 0x0000000000567805 */ /* 0x000fe4000001ff00 */
[----:B------:R-:W-:Y:S02]  /*11e0*/  CS2R R92, SRZ ;  /* 0x00000000005c7805 */ /* 0x000fe4000001ff00 */
[----:B------:R-:W-:-:S02]  /*11f0*/  CS2R R90, SRZ ;  /* 0x00000000005a7805 */ /* 0x000fc4000001ff00 */
[----:B------:R-:W-:Y:S02]  /*1200*/  CS2R R88, SRZ ;  /* 0x0000000000587805 */ /* 0x000fe4000001ff00 */
[----:B-1----:R-:W-:Y:S02]  /*1210*/  CS2R R82, SRZ ;  /* 0x0000000000527805 */ /* 0x002fe4000001ff00 */
[----:B------:R-:W-:Y:S02]  /*1220*/  CS2R R84, SRZ ;  /* 0x0000000000547805 */ /* 0x000fe4000001ff00 */
[----:B------:R-:W-:Y:S01]  /*1230*/  CS2R R80, SRZ ;  /* 0x0000000000507805 */ /* 0x000fe2000001ff00 */
[----:B------:R-:W-:Y:S01]  /*1240*/  IMAD.MOV.U32 R19, RZ, RZ, RZ ;  /* 0x000000ffff137224 */ /* 0x000fe200078e00ff */
[----:B-----5:R-:W-:Y:S02]  /*1250*/  CS2R R74, SRZ ;  /* 0x00000000004a7805 */ /* 0x020fe4000001ff00 */
[----:B------:R-:W-:Y:S01]  /*1260*/  CS2R R76, SRZ ;  /* 0x00000000004c7805 */ /* 0x000fe2000001ff00 */
[----:B------:R-:W-:Y:S01]  /*1270*/  IMAD.MOV.U32 R153, RZ, RZ, RZ ;  /* 0x000000ffff997224 */ /* 0x000fe200078e00ff */
        /* <DEDUP_REMOVED lines=15> */
[----:B----4-:R-:W-:Y:S01]  /*1370*/  CS2R R44, SRZ ;  /* 0x00000000002c7805 */ /* 0x010fe2000001ff00 */
[----:B------:R-:W-:Y:S02]  /*1380*/  IMAD.MOV.U32 R41, RZ, RZ, RZ ;  /* 0x000000ffff297224 */ /* 0x000fe400078e00ff */
[----:B------:R-:W-:Y:S01]  /*1390*/  IMAD.U32 R213, RZ, RZ, UR5 ;  /* 0x00000005ffd57e24 */ /* 0x000fe2000f8e00ff */
[----:B--2---:R-:W-:Y:S02]  /*13a0*/  @P0 R2UR UR60, R2 ;  /* 0x00000000023c02ca */ /* 0x004fe400000e0000 */
[----:B------:R-:W-:-:S02]  /*13b0*/  CS2R R2, SRZ ;  /* 0x0000000000027805 */ /* 0x000fc4000001ff00 */
[----:B------:R-:W-:Y:S02]  /*13c0*/  PLOP3.LUT P0, PT, PT, PT, PT, 0x80, 0x0 ;  /* 0x000000000000781c */ /* 0x000fe40003f0f070 */
[----:B---3--:R-:W-:Y:S01]  /*13d0*/  @P1 R2UR UR4, R6 ;  /* 0x00000000060412ca */ /* 0x008fe200000e0000 */
[----:B------:R-:W-:-:S14]  /*13e0*/  @P1 BRA `(.L_x_259) ;  /* 0x00000000003c1947 */ /* 0x000fdc0003800000 */
[----:B------:R-:W-:Y:S02]  /*13f0*/  ULDC.64 UR6, c[0x0][0xa08] ;  /* 0x0002820000067ab9 */ /* 0x000fe40000000a00 */
[----:B------:R-:W-:-:S04]  /*1400*/  ISETP.NE.U32.AND P1, PT, RZ, UR6, PT ;  /* 0x00000006ff007c0c */ /* 0x000fc8000bf25070 */
[----:B------:R-:W-:-:S13]  /*1410*/  ISETP.NE.AND.EX P1, PT, RZ, UR7, PT, P1 ;  /* 0x00000007ff007c0c */ /* 0x000fda000bf25310 */
[----:B------:R-:W-:Y:S05]  /*1420*/  @!P1 BRA `(.L_x_259) ;  /* 0x00000000002c9947 */ /* 0x000fea0003800000 */
[----:B------:R-:W-:Y:S01]  /*1430*/  R2UR UR8, R214 ;  /* 0x00000000d60872ca */ /* 0x000fe200000e0000 */
[----:B------:R-:W-:Y:S01]  /*1440*/  ULDC.64 UR4, c[0x0][0xa08] ;  /* 0x0002820000047ab9 */ /* 0x000fe20000000a00 */
[----:B------:R-:W-:-:S11]  /*1450*/  ULDC.64 UR6, c[0x0][0x208] ;  /* 0x0000820000067ab9 */ /* 0x000fd60000000a00 */
[----:B------:R-:W-:-:S06]  /*1460*/  UIMAD.WIDE UR4, UR8, 0x4, UR4 ;  /* 0x00000004080478a5 */ /* 0x000fcc000f8e0204 */
[----:B------:R-:W-:Y:S01]  /*1470*/  MOV R4, UR4 ;  /* 0x0000000400047c02 */ /* 0x000fe20008000f00 */
[----:B------:R-:W-:-:S05]  /*1480*/  IMAD.U32 R5, RZ, RZ, UR5 ;  /* 0x00000005ff057e24 */ /* 0x000fca000f8e00ff */
[----:B------:R-:W2:Y:S04]  /*1490*/  LDG.E R7, desc[UR6][R4.64] ;  /* 0x0000000604077981 */ /* 0x000ea8000c1e1900 */
[----:B------:R-:W3:Y:S01]  /*14a0*/  LDG.E R6, desc[UR6][R4.64+0x4] ;  /* 0x0000040604067981 */ /* 0x000ee2000c1e1900 */
[----:B--2---:R-:W-:Y:S02]  /*14b0*/  R2UR UR4, R7 ;  /* 0x00000000070472ca */ /* 0x004fe400000e0000 */
[----:B---3--:R-:W-:-:S13]  /*14c0*/  R2UR UR5, R6 ;  /* 0x00000000060572ca */ /* 0x008fda00000e0000 */
[----:B------:R-:W-:-:S12]  /*14d0*/  UIADD3 UR4, -UR4, UR5, URZ ;  /* 0x0000000504047290 */ /* 0x000fd8000fffe13f */
.L_x_259:
[----:B------:R-:W-:Y:S01]  /*14e0*/  UIADD3 UR60, -UR60, UR4, URZ ;  /* 0x000000043c3c7290 */ /* 0x000fe2000fffe13f */
[----:B------:R-:W-:Y:S01]  /*14f0*/  IMAD.MOV.U32 R40, RZ, RZ, RZ ;  /* 0x000000ffff287224 */ /* 0x000fe200078e00ff */
[----:B------:R-:W-:Y:S02]  /*1500*/  CS2R R162, SRZ ;  /* 0x0000000000a27805 */ /* 0x000fe4000001ff00 */
[----:B------:R-:W-:Y:S01]  /*1510*/  CS2R R34, SRZ ;  /* 0x0000000000227805 */ /* 0x000fe2000001ff00 */
[----:B------:R-:W-:Y:S01]  /*1520*/  UIADD3 UR4, UR60, 0x4f, URZ ;  /* 0x0000004f3c047890 */ /* 0x000fe2000fffe03f */
[----:B------:R-:W-:Y:S01]  /*1530*/  CS2R R36, SRZ ;  /* 0x0000000000247805 */ /* 0x000fe2000001ff00 */
[----:B------:R-:W-:Y:S01]  /*1540*/  UISETP.GE.AND UP0, UPT, UR60, 0x1, UPT ;  /* 0x000000013c00788c */ /* 0x000fe2000bf06270 */
[----:B------:R-:W-:Y:S01]  /*1550*/  CS2R R32, SRZ ;  /* 0x0000000000207805 */ /* 0x000fe2000001ff00 */
[----:B------:R-:W-:Y:S01]  /*1560*/  UIMAD.WIDE UR4, UR4, 0x66666667, URZ ;  /* 0x66666667040478a5 */ /* 0x000fe2000f8e023f */
[----:B------:R-:W-:Y:S01]  /*1570*/  IMAD.MOV.U32 R10, RZ, RZ, RZ ;  /* 0x000000ffff0a7224 */ /* 0x000fe200078e00ff */
[----:B------:R-:W-:-:S02]  /*1580*/  CS2R R26, SRZ ;  /* 0x00000000001a7805 */ /* 0x000fc4000001ff00 */
[----:B------:R-:W-:Y:S02]  /*1590*/  CS2R R28, SRZ ;  /* 0x00000000001c7805 */ /* 0x000fe4000001ff00 */
[----:B------:R-:W-:Y:S01]  /*15a0*/  PLOP3.LUT P1, PT, PT, PT, UP0, 0x80, 0x0 ;  /* 0x000000000000781c */ /* 0x000fe20003f2f008 */
[----:B------:R-:W-:Y:S01]  /*15b0*/  USHF.R.U32.HI UR4, URZ, 0x1f, UR5 ;  /* 0x0000001f3f047899 */ /* 0x000fe20008011605 */
[----:B------:R-:W-:Y:S01]  /*15c0*/  IMAD.MOV.U32 R164, RZ, RZ, RZ ;  /* 0x000000ffffa47224 */ /* 0x000fe200078e00ff */
[----:B------:R-:W-:Y:S02]  /*15d0*/  CS2R R24, SRZ ;  /* 0x0000000000187805 */ /* 0x000fe4000001ff00 */
[----:B------:R-:W-:-:S06]  /*15e0*/  ULEA.HI.SX32 UR4, UR5, UR4, 0x1b ;  /* 0x0000000405047291 */ /* 0x000fcc000f8fda3f */
[----:B------:R-:W-:Y:S02]  /*15f0*/  IMAD.U32 R152, RZ, RZ, UR4 ;  /* 0x00000004ff987e24 */ /* 0x000fe4000f8e00ff */
[----:B------:R-:W-:Y:S05]  /*1600*/  @!P1 BRA `(.L_x_260) ;  /* 0x0000009c00609947 */ /* 0x000fea0003800000 */
[----:B------:R-:W0:Y:S01]  /*1610*/  SHFL.IDX PT, R0, R218, RZ, 0x1f ;  /* 0x00001fffda007589 */ /* 0x000e2200000e0000 */
[----:B------:R-:W1:Y:S01]  /*1620*/  S2UR UR7, SR_CgaCtaId ;  /* 0x00000000000779c3 */ /* 0x000e620000008800 */
[----:B------:R-:W-:Y:S01]  /*1630*/  UMOV UR6, 0x400 ;  /* 0x0000040000067882 */ /* 0x000fe20000000000 */
[----:B0-----:R-:W-:Y:S01]  /*1640*/  R2UR UR4, R0 ;  /* 0x00000000000472ca */ /* 0x001fe200000e0000 */
[----:B-1----:R-:W-:-:S04]  /*1650*/  ULEA UR6, UR7, UR6, 0x18 ;  /* 0x0000000607067291 */ /* 0x002fc8000f8ec03f */
[----:B------:R-:W-:-:S04]  /*1660*/  UIADD3 UR6, UR6, 0x14400, URZ ;  /* 0x0001440006067890 */ /* 0x000fc8000fffe03f */
[----:B------:R-:W-:-:S04]  /*1670*/  ULOP3.LUT UP0, URZ, UR6, 0x9f, URZ, 0xc0, !UPT ;  /* 0x0000009f063f7892 */ /* 0x000fc8000f80c03f */
[----:B------:R-:W-:Y:S02]  /*1680*/  ULEA.HI UR5, UR4, UR4, URZ, 0x1 ;  /* 0x0000000404057291 */ /* 0x000fe4000f8f083f */
[----:B------:R-:W-:Y:S02]  /*1690*/  PLOP3.LUT P0, PT, PT, PT, UP0, 0x80, 0x0 ;  /* 0x000000000000781c */ /* 0x000fe40003f0f008 */
[----:B------:R-:W-:-:S04]  /*16a0*/  ULOP3.LUT UR5, UR5, 0x1e, URZ, 0xc0, !UPT ;  /* 0x0000001e05057892 */ /* 0x000fc8000f8ec03f */
[----:B------:R-:W-:-:S04]  /*16b0*/  UIADD3 UR5, UR4, -UR5, URZ ;  /* 0x8000000504057290 */ /* 0x000fc8000fffe03f */
[----:B------:R-:W-:-:S04]  /*16c0*/  ULEA UR5, UR5, UR6, 0xd ;  /* 0x0000000605057291 */ /* 0x000fc8000f8e683f */
[----:B------:R-:W-:-:S04]  /*16d0*/  USHF.R.U32.HI UR5, URZ, 0x4, UR5 ;  /* 0x000000043f057899 */ /* 0x000fc80008011605 */
[----:B------:R-:W-:Y:S01]  /*16e0*/  ULOP3.LUT UR36, UR5, 0x3fff, URZ, 0xc0, !UPT ;  /* 0x00003fff05247892 */ /* 0x000fe2000f8ec03f */
[----:B------:R-:W-:Y:S11]  /*16f0*/  @!P0 BRA `(.L_x_261) ;  /* 0x0000000000408947 */ /* 0x000ff60003800000 */
[----:B------:R-:W-:Y:S01]  /*1700*/  MOV R0, 0x0 ;  /* 0x0000000000007802 */ /* 0x000fe20000000f00 */
[----:B------:R-:W-:Y:S01]  /*1710*/  ULDC.64 UR4, c[0x4][0x1b8] ;  /* 0x01006e0000047ab9 */ /* 0x000fe20000000a00 */
[----:B------:R-:W-:Y:S01]  /*1720*/  ULDC.64 UR6, c[0x4][0x130] ;  /* 0x01004c0000067ab9 */ /* 0x000fe20000000a00 */
[----:B------:R-:W-:Y:S01]  /*1730*/  IMAD.U32 R4, RZ, RZ, UR4 ;  /* 0x00000004ff047e24 */ /* 0x000fe2000f8e00ff */
[----:B------:R0:W1:Y:S01]  /*1740*/  LDC.64 R2, c[0x4][R0] ;  /* 0x0100000000027b82 */ /* 0x0000620000000a00 */
[----:B------:R-:W-:Y:S01]  /*1750*/  MOV R5, UR5 ;  /* 0x0000000500057c02 */ /* 0x000fe20008000f00 */
[----:B------:R-:W-:Y:S01]  /*1760*/  ULDC.64 UR4, c[0x4][0x1c0] ;  /* 0x0100700000047ab9 */ /* 0x000fe20000000a00 */
[----:B------:R-:W-:Y:S01]  /*1770*/  IMAD.U32 R10, RZ, RZ, UR6 ;  /* 0x00000006ff0a7e24 */ /* 0x000fe2000f8e00ff */
[----:B------:R-:W-:Y:S01]  /*1780*/  MOV R13, RZ ;  /* 0x000000ff000d7202 */ /* 0x000fe20000000f00 */
[----:B------:R-:W-:Y:S02]  /*1790*/  IMAD.U32 R6, RZ, RZ, UR4 ;  /* 0x00000004ff067e24 */ /* 0x000fe4000f8e00ff */
[----:B------:R-:W-:-:S02]  /*17a0*/  IMAD.U32 R7, RZ, RZ, UR5 ;  /* 0x00000005ff077e24 */ /* 0x000fc4000f8e00ff */
[----:B------:R-:W-:Y:S02]  /*17b0*/  IMAD.U32 R11, RZ, RZ, UR7 ;  /* 0x00000007ff0b7e24 */ /* 0x000fe4000f8e00ff */
[----:B------:R-:W-:Y:S02]  /*17c0*/  IMAD.MOV.U32 R8, RZ, RZ, 0x70 ;  /* 0x00000070ff087424 */ /* 0x000fe400078e00ff */
[----:B0-----:R-:W-:-:S07]  /*17d0*/  IMAD.MOV.U32 R12, RZ, RZ, 0x1 ;  /* 0x00000001ff0c7424 */ /* 0x001fce00078e00ff */
[----:B------:R-:W-:-:S07]  /*17e0*/  LEPC R20, `(.L_x_261) ;  /* 0x000000001014794e */ /* 0x000fce0000000000 */
[----:B-1----:R-:W-:Y:S05]  /*17f0*/  CALL.ABS.NOINC R2 ;  /* 0x0000000002007343 */ /* 0x002fea0003c00000 */
.L_x_261:
[----:B------:R-:W0:Y:S01]  /*1800*/  S2UR UR5, SR_CgaCtaId ;  /* 0x00000000000579c3 */ /* 0x000e220000008800 */
[----:B------:R-:W-:Y:S01]  /*1810*/  LEA.HI R0, R216, R216, RZ, 0x1 ;  /* 0x000000d8d8007211 */ /* 0x000fe200078f08ff */
[----:B------:R-:W-:Y:S01]  /*1820*/  UMOV UR4, 0x400 ;  /* 0x0000040000047882 */ /* 0x000fe20000000000 */
[----:B------:R-:W-:Y:S01]  /*1830*/  R2UR UR6, R222 ;  /* 0x00000000de0672ca */ /* 0x000fe200000e0000 */
[----:B------:R-:W-:Y:S01]  /*1840*/  BSSY B0, `(.L_x_262) ;  /* 0x000000a000007945 */ /* 0x000fe20003800000 */
[----:B------:R-:W-:-:S05]  /*1850*/  LOP3.LUT R3, R0, 0xfffffffe, RZ, 0xc0, !PT ;  /* 0xfffffffe00037812 */ /* 0x000fca00078ec0ff */
[----:B------:R-:W-:-:S05]  /*1860*/  IMAD.IADD R0, R216, 0x1, -R3 ;  /* 0x00000001d8007824 */ /* 0x000fca00078e0a03 */
[----:B------:R-:W-:Y:S01]  /*1870*/  SHF.L.U32 R0, R0, 0x1f, RZ ;  /* 0x0000001f00007819 */ /* 0x000fe200000006ff */
[----:B------:R-:W-:-:S05]  /*1880*/  IMAD.U32 R2, RZ, RZ, UR6 ;  /* 0x00000006ff027e24 */ /* 0x000fca000f8e00ff */
[----:B------:R-:W-:Y:S01]  /*1890*/  ISETP.NE.AND P0, PT, R2, 0x3, PT ;  /* 0x000000030200780c */ /* 0x000fe20003f05270 */
[----:B0-----:R-:W-:-:S06]  /*18a0*/  ULEA UR4, UR5, UR4, 0x18 ;  /* 0x0000000405047291 */ /* 0x001fcc000f8ec03f */
[----:B------:R-:W-:-:S04]  /*18b0*/  IMAD.U32 R5, RZ, RZ, UR4 ;  /* 0x00000004ff057e24 */ /* 0x000fc8000f8e00ff */
[----:B------:R-:W0:Y:S02]  /*18c0*/  SYNCS.PHASECHK.TRANS64.TRYWAIT P1, [R5+URZ+0x38800], R0 ;  /* 0x03880000050075a7 */ /* 0x000e24000802017f */
[----:B0-----:R-:W-:Y:S05]  /*18d0*/  @!P1 BRA `(.L_x_263) ;  /* 0x0000011800649947 */ /* 0x001fea0003800000 */
.L_x_388:
[----:B------:R-:W-:Y:S05]  /*18e0*/  BSYNC B0 ;  /* 0x0000000000007941 */ /* 0x000fea0003800000 */
.L_x_262:
[----:B------:R-:W-:Y:S05]  /*18f0*/  @!P0 BRA `(.L_x_264) ;  /* 0x0000000000048947 */ /* 0x000fea0003800000 */
[----:B------:R-:W-:Y:S01]  /*1900*/  BPT.TRAP 0x1 ;  /* 0x000000040000795c */ /* 0x000fe20000300000 */
.L_x_264:
[----:B0-----:R-:W-:Y:S01]  /*1910*/  IMAD R0, R16, 0x8, R5 ;  /* 0x0000000810007824 */ /* 0x001fe200078e0205 */
[----:B------:R-:W-:-:S04]  /*1920*/  SHF.L.U32 R3, R17, 0x1f, RZ ;  /* 0x0000001f11037819 */ /* 0x000fc800000006ff */
[----:B------:R0:W1:Y:S01]  /*1930*/  SYNCS.PHASECHK.TRANS64.TRYWAIT P2, [R0+URZ+0x38830], R3 ;  /* 0x03883003000075a7 */ /* 0x000062000804017f */
[----:B------:R-:W-:Y:S05]  /*1940*/  @!P0 BRA `(.L_x_265) ;  /* 0x0000000000048947 */ /* 0x000fea0003800000 */
[----:B------:R-:W-:Y:S01]  /*1950*/  BPT.TRAP 0x1 ;  /* 0x000000040000795c */ /* 0x000fe20000300000 */
.L_x_265:
[----:B------:R-:W2:Y:S01]  /*1960*/  S2R R2, SR_TID.X ;  /* 0x0000000000027919 */ /* 0x000ea20000002100 */
[----:B------:R-:W-:Y:S01]  /*1970*/  IMAD.MOV.U32 R151, RZ, RZ, RZ ;  /* 0x000000ffff977224 */ /* 0x000fe200078e00ff */
[----:B--2---:R-:W-:Y:S01]  /*1980*/  LOP3.LUT P1, RZ, R2, 0x7f, RZ, 0xc0, !PT ;  /* 0x0000007f02ff7812 */ /* 0x004fe2000782c0ff */
[----:B-1----:R-:W-:-:S12]  /*1990*/  @P2 BRA `(.L_x_266) ;  /* 0x0000000000082947 */ /* 0x002fd80003800000 */
[----:B------:R-:W1:Y:S02]  /*19a0*/  SYNCS.PHASECHK.TRANS64.TRYWAIT P2, [R0+URZ+0x38830], R3 ;  /* 0x03883003000075a7 */ /* 0x000e64000804017f */
[----:B-1----:R-:W-:Y:S05]  /*19b0*/  @!P2 BRA `(.L_x_267) ;  /* 0x000001180040a947 */ /* 0x002fea0003800000 */
.L_x_266:
[----:B------:R-:W-:Y:S05]  /*19c0*/  WARPSYNC.ALL ;  /* 0x0000000000007948 */ /* 0x000fea0003800000 */
[----:B------:R-:W-:Y:S01]  /*19d0*/  R2UR UR4, R5 ;  /* 0x00000000050472ca */ /* 0x000fe200000e0000 */
[----:B------:R-:W-:Y:S01]  /*19e0*/  ULOP3.LUT UR5, UR36, 0x10000, URZ, 0xfc, !UPT ;  /* 0x0001000024057892 */ /* 0x000fe2000f8efc3f */
[----:B------:R-:W-:Y:S01]  /*19f0*/  R2UR UR6, R16 ;  /* 0x00000000100672ca */ /* 0x000fe200000e0000 */
[----:B------:R-:W-:Y:S01]  /*1a00*/  WARPGROUP.ARRIVE ;  /* 0x00000000000079c5 */ /* 0x000fe20000000000 */
[----:B------:R-:W-:Y:S01]  /*1a10*/  UMOV UR9, 0x40000040 ;  /* 0x4000004000097882 */ /* 0x000fe20000000000 */
[----:B------:R-:W-:Y:S01]  /*1a20*/  UMOV UR11, 0x40000040 ;  /* 0x40000040000b7882 */ /* 0x000fe20000000000 */
[----:B------:R-:W-:Y:S01]  /*1a30*/  UMOV UR21, UR9 ;  /* 0x0000000900157c82 */ /* 0x000fe20008000000 */
[----:B------:R-:W-:Y:S01]  /*1a40*/  IMAD.U32 R13, RZ, RZ, UR9 ;  /* 0x00000009ff0d7e24 */ /* 0x000fe2000f8e00ff */
[----:B------:R-:W-:Y:S01]  /*1a50*/  UMOV UR8, UR5 ;  /* 0x0000000500087c82 */ /* 0x000fe20008000000 */
[----:B------:R-:W-:Y:S01]  /*1a60*/  UMOV UR13, UR21 ;  /* 0x00000015000d7c82 */ /* 0x000fe20008000000 */
[----:B------:R-:W-:Y:S01]  /*1a70*/  UMOV UR20, UR8 ;  /* 0x0000000800147c82 */ /* 0x000fe20008000000 */
[----:B------:R-:W-:Y:S01]  /*1a80*/  MOV R12, UR8 ;  /* 0x00000008000c7c02 */ /* 0x000fe20008000f00 */
[----:B------:R-:W-:Y:S01]  /*1a90*/  UMOV UR12, UR20 ;  /* 0x00000014000c7c82 */ /* 0x000fe20008000000 */
[----:B------:R-:W-:Y:S01]  /*1aa0*/  UIADD3 UR4, UR4, 0x24400, URZ ;  /* 0x0002440004047890 */ /* 0x000fe2000fffe03f */
[----:B------:R-:W-:Y:S01]  /*1ab0*/  P2R R20, PR, RZ, 0x1 ;  /* 0x00000001ff147803 */ /* 0x000fe20000000000 */
[----:B------:R-:W-:Y:S01]  /*1ac0*/  UMOV UR15, 0x40000040 ;  /* 0x40000040000f7882 */ /* 0x000fe20000000000 */
[----:B------:R-:W-:Y:S01]  /*1ad0*/  UMOV UR16, UR20 ;  /* 0x0000001400107c82 */ /* 0x000fe20008000000 */
[----:B------:R-:W-:Y:S01]  /*1ae0*/  USHF.R.U32.HI UR4, URZ, 0x4, UR4 ;  /* 0x000000043f047899 */ /* 0x000fe20008011604 */
[----:B01----:R-:W-:Y:S01]  /*1af0*/  @!P1 VIADD R0, R0, 0x38840 ;  /* 0x0003884000009836 */ /* 0x003fe20000000000 */
[----:B------:R-:W-:Y:S01]  /*1b00*/  UMOV UR17, UR21 ;  /* 0x0000001500117c82 */ /* 0x000fe20008000000 */
[----:B------:R-:W-:Y:S01]  /*1b10*/  UMOV UR19, 0x40000040 ;  /* 0x4000004000137882 */ /* 0x000fe20000000000 */
[----:B------:R-:W-:Y:S01]  /*1b20*/  ULOP3.LUT UR4, UR4, 0x3fff, URZ, 0xc0, !UPT ;  /* 0x00003fff04047892 */ /* 0x000fe2000f8ec03f */
[--C-:B------:R-:W-:Y:S01]  /*1b30*/  IMAD.MOV.U32 R150, RZ, RZ, R151.reuse ;  /* 0x000000ffff967224 */ /* 0x100fe200078e0097 */
[----:B------:R-:W-:Y:S01]  /*1b40*/  UMOV UR23, 0x40000040 ;  /* 0x4000004000177882 */ /* 0x000fe20000000000 */
[----:B------:R-:W-:Y:S01]  /*1b50*/  UMOV UR27, 0x40000040 ;  /* 0x40000040001b7882 */ /* 0x000fe20000000000 */
[----:B------:R-:W-:Y:S01]  /*1b60*/  ULOP3.LUT UR7, UR4, 0x10000, URZ, 0xfc, !UPT ;  /* 0x0001000004077892 */ /* 0x000fe2000f8efc3f */
[----:B------:R-:W-:Y:S01]  /*1b70*/  @!P1 PRMT R0, RZ, 0x654, R0 ;  /* 0x00000654ff009816 */ /* 0x000fe20000000000 */
[----:B------:R-:W-:Y:S01]  /*1b80*/  UMOV UR31, 0x40000040 ;  /* 0x40000040001f7882 */ /* 0x000fe20000000000 */
[----:B------:R-:W-:Y:S01]  /*1b90*/  UMOV UR35, 0x40000040 ;  /* 0x4000004000237882 */ /* 0x000fe20000000000 */
[----:B------:R-:W-:Y:S01]  /*1ba0*/  UIMAD UR4, UR6, 0xa00, UR7 ;  /* 0x00000a00060478a4 */ /* 0x000fe2000f8e0207 */
[-C--:B------:R-:W-:Y:S01]  /*1bb0*/  MOV R149, R151.reuse ;  /* 0x0000009700957202 */ /* 0x080fe20000000f00 */
[----:B------:R-:W-:Y:S01]  /*1bc0*/  IMAD.U32 R19, RZ, RZ, UR7 ;  /* 0x00000007ff137e24 */ /* 0x000fe2000f8e00ff */
[----:B------:R-:W-:Y:S01]  /*1bd0*/  UIADD3 UR6, UR5, 0x2, URZ ;  /* 0x0000000205067890 */ /* 0x000fe2000fffe03f */
[--C-:B------:R-:W-:Y:S01]  /*1be0*/  IMAD.MOV.U32 R148, RZ, RZ, R151.reuse ;  /* 0x000000ffff947224 */ /* 0x100fe200078e0097 */
[----:B------:R-:W-:Y:S01]  /*1bf0*/  UIADD3 UR14, UR4, 0x100, URZ ;  /* 0x00000100040e7890 */ /* 0x000fe2000fffe03f */
[--C-:B------:R-:W-:Y:S01]  /*1c00*/  IMAD.MOV.U32 R147, RZ, RZ, R151.reuse ;  /* 0x000000ffff937224 */ /* 0x100fe200078e0097 */
        /* <DEDUP_REMOVED lines=20> */
[----:B------:R-:W-:Y:S01]  /*1d50*/  UMOV UR39, 0x40000040 ;  /* 0x4000004000277882 */ /* 0x000fe20000000000 */
        /* <DEDUP_REMOVED lines=13> */
[-C--:B------:R-:W-:Y:S01]  /*1e30*/  MOV R135, R151.reuse ;  /* 0x0000009700877202 */ /* 0x080fe20000000f00 */
[----:B------:R-:W-:Y:S01]  /*1e40*/  UMOV UR59, 0x40000040 ;  /* 0x40000040003b7882 */ /* 0x000fe20000000000 */
[----:B------:R-:W-:Y:S01]  /*1e50*/  UISETP.GE.AND UP0, UPT, UR60, 0x51, UPT ;  /* 0x000000513c00788c */ /* 0x000fe2000bf06270 */
        /* <DEDUP_REMOVED lines=22> */
[----:B------:R-:W-:Y:S01]  /*1fc0*/  MOV R65, R151 ;  /* 0x0000009700417202 */ /* 0x000fe20000000f00 */
[--C-:B------:R-:W-:Y:S01]  /*1fd0*/  IMAD.MOV.U32 R122, RZ, RZ, R151.reuse ;  /* 0x000000ffff7a7224 */ /* 0x100fe200078e0097 */
[----:B------:R-:W-:Y:S01]  /*1fe0*/  HGMMA.64x16x16.F32.BF16 R48, gdesc[UR8], RZ, !UPT, gsb0 ;  /* 0x00200000083079f0 */ /* 0x000fe2000c0018ff */
[----:B------:R-:W-:Y:S01]  /*1ff0*/  UIADD3 UR10, UR4, 0x200, URZ ;  /* 0x00000200040a7890 */ /* 0x000fe2000fffe03f */
[--C-:B------:R-:W-:Y:S01]  /*2000*/  IMAD.MOV.U32 R120, RZ, RZ, R151.reuse ;  /* 0x000000ffff787224 */ /* 0x100fe200078e0097 */
[----:B------:R-:W-:Y:S01]  /*2010*/  UMOV UR8, UR20 ;  /* 0x0000001400087c82 */ /* 0x000fe20008000000 */
[----:B------:R-:W-:Y:S01]  /*2020*/  UMOV UR9, UR21 ;  /* 0x0000001500097c82 */ /* 0x000fe20008000000 */
[----:B------:R-:W-:Y:S01]  /*2030*/  UMOV UR11, 0x40000040 ;  /* 0x40000040000b7882 */ /* 0x000fe20000000000 */
        /* <DEDUP_REMOVED lines=22> */
[--C-:B------:R-:W-:Y:S01]  /*21a0*/  IMAD.MOV.U32 R94, RZ, RZ, R151.reuse ;  /* 0x000000ffff5e7224 */ /* 0x100fe200078e0097 */
[----:B------:R-:W-:Y:S02]  /*21b0*/  WARPGROUP.DEPBAR.LE gsb0, 0x0 ;  /* 0x00008000000079c5 */ /* 0x000fe40000010000 */
[----:B------:R-:W-:Y:S01]  /*21c0*/  WARPGROUP.ARRIVE ;  /* 0x00000000000079c5 */ /* 0x000fe20000000000 */
[----:B------:R-:W-:-:S02]  /*21d0*/  IMAD.MOV.U32 R92, RZ, RZ, R151 ;  /* 0x000000ffff5c7224 */ /* 0x000fc400078e0097 */
[--C-:B------:R-:W-:Y:S02]  /*21e0*/  IMAD.MOV.U32 R91, RZ, RZ, R151.reuse ;  /* 0x000000ffff5b7224 */ /* 0x100fe400078e0097 */
[--C-:B------:R-:W-:Y:S01]  /*21f0*/  IMAD.MOV.U32 R90, RZ, RZ, R151.reuse ;  /* 0x000000ffff5a7224 */ /* 0x100fe200078e0097 */
        /* <DEDUP_REMOVED lines=31> */
[--C-:B------:R-:W-:Y:S01]  /*23f0*/  IMAD.MOV.U32 R66, RZ, RZ, R151.reuse ;  /* 0x000000ffff427224 */ /* 0x100fe200078e0097 */
[----:B------:R-:W-:Y:S02]  /*2400*/  WARPGROUP.DEPBAR.LE gsb0, 0x0 ;  /* 0x00008000000079c5 */ /* 0x000fe40000010000 */
[----:B------:R-:W-:Y:S01]  /*2410*/  WARPGROUP.ARRIVE ;  /* 0x00000000000079c5 */ /* 0x000fe20000000000 */
[----:B------:R-:W-:-:S05]  /*2420*/  IMAD.MOV.U32 R64, RZ, RZ, R151 ;  /* 0x000000ffff407224 */ /* 0x000fca00078e0097 */
        /* <DEDUP_REMOVED lines=110> */
[----:B------:R-:W-:Y:S02]  /*2b10*/  MOV R2, UR13 ;  /* 0x0000000d00027c02 */ /* 0x000fe40008000f00 */
[----:B------:R-:W-:Y:S01]  /*2b20*/  MOV R3, UR12 ;  /* 0x0000000c00037c02 */ /* 0x000fe20008000f00 */
        /* <DEDUP_REMOVED lines=41> */
[----:B------:R-:W-:Y:S02]  /*2dc0*/  UMOV UR15, 0x40000040 ;  /* 0x40000040000f7882 */ /* 0x000fe40000000000 */
        /* <DEDUP_REMOVED lines=286> */
[----:B------:R-:W-:Y:S01]  /*3fb0*/  R2UR UR13, R2 ;  /* 0x00000000020d72ca */ /* 0x000fe200000e0000 */
[----:B------:R-:W-:Y:S01]  /*3fc0*/  VIADD R2, R219, UR60 ;  /* 0x0000003cdb027c36 */ /* 0x000fe20008000000 */
        /* <DEDUP_REMOVED lines=11> */
[----:B------:R-:W-:Y:S01]  /*4080*/  UMOV UR7, 0x40000040 ;  /* 0x4000004000077882 */ /* 0x000fe20000000000 */
[----:B------:R-:W-:-:S13]  /*4090*/  R2UR UR5, R152 ;  /* 0x00000000980572ca */ /* 0x000fda00000e0000 */
[----:B------:R-:W-:Y:S01]  /*40a0*/  IMAD.U32 R3, RZ, RZ, UR5 ;  /* 0x00000005ff037e24 */ /* 0x000fe2000f8e00ff */
[----:B------:R-:W-:-:S03]  /*40b0*/  UMOV UR5, UR15 ;  /* 0x0000000f00057c82 */ /* 0x000fc60008000000 */
        /* <DEDUP_REMOVED lines=31> */
[----:B------:R-:W0:Y:S01]  /*42b0*/  MUFU.TANH R56, R56 ;  /* 0x0000003800387308 */ /* 0x000e220000002400 */
[----:B------:R-:W-:Y:S01]  /*42c0*/  UMOV UR56, UR14 ;  /* 0x0000000e00387c82 */ /* 0x000fe20008000000 */
[----:B------:R-:W-:Y:S01]  /*42d0*/  UMOV UR57, UR15 ;  /* 0x0000000f00397c82 */ /* 0x000fe20008000000 */
[----:B------:R-:W-:Y:S01]  /*42e0*/  UMOV UR59, 0x40000040 ;  /* 0x40000040003b7882 */ /* 0x000fe20000000000 */
[----:B------:R-:W-:Y:S01]  /*42f0*/  FMUL.FTZ R59, R59, UR10 ;  /* 0x0000000a3b3b7c20 */ /* 0x000fe20008410000 */
[----:B------:R-:W-:Y:S01]  /*4300*/  FMUL.FTZ R62, R62, UR10 ;  /* 0x0000000a3e3e7c20 */ /* 0x000fe20008410000 */
[----:B------:R-:W-:-:S02]  /*4310*/  FMUL.FTZ R63, R63, UR10 ;  /* 0x0000000a3f3f7c20 */ /* 0x000fc40008410000 */
[----:B------:R-:W1:Y:S08]  /*4320*/  MUFU.TANH R57, R57 ;  /* 0x0000003900397308 */ /* 0x000e700000002400 */
[----:B------:R-:W2:Y:S01]  /*4330*/  MUFU.TANH R60, R60 ;  /* 0x0000003c003c7308 */ /* 0x000ea20000002400 */
[----:B0-----:R-:W-:-:S07]  /*4340*/  FSEL R56, R56, -INF , P6 ;  /* 0xff80000038387808 */ /* 0x001fce0003000000 */
[----:B------:R-:W0:Y:S01]  /*4350*/  MUFU.TANH R61, R61 ;  /* 0x0000003d003d7308 */ /* 0x000e220000002400 */
[----:B-1----:R-:W-:-:S04]  /*4360*/  FSEL R57, R57, -INF , P5 ;  /* 0xff80000039397808 */ /* 0x002fc80002800000 */
[----:B------:R-:W-:-:S03]  /*4370*/  FMNMX.FTZ R3, R56, R57, !PT ;  /* 0x0000003938037209 */ /* 0x000fc60007810000 */
[----:B------:R-:W1:Y:S01]  /*4380*/  MUFU.TANH R58, R58 ;  /* 0x0000003a003a7308 */ /* 0x000e620000002400 */
[----:B--2---:R-:W-:-:S04]  /*4390*/  FSEL R60, R60, -INF , P4 ;  /* 0xff8000003c3c7808 */ /* 0x004fc80002000000 */
[----:B------:R-:W-:-:S03]  /*43a0*/  FMNMX.FTZ R4, R60, R3, !PT ;  /* 0x000000033c047209 */ /* 0x000fc60007810000 */
[----:B------:R-:W2:Y:S01]  /*43b0*/  MUFU.TANH R59, R59 ;  /* 0x0000003b003b7308 */ /* 0x000ea20000002400 */
[----:B0-----:R-:W-:-:S04]  /*43c0*/  FSEL R61, R61, -INF , P2 ;  /* 0xff8000003d3d7808 */ /* 0x001fc80001000000 */
[----:B------:R-:W-:-:S03]  /*43d0*/  FMNMX.FTZ R3, R61, R4, !PT ;  /* 0x000000043d037209 */ /* 0x000fc60007810000 */
[----:B------:R-:W0:Y:S01]  /*43e0*/  MUFU.TANH R62, R62 ;  /* 0x0000003e003e7308 */ /* 0x000e220000002400 */
[----:B-1----:R-:W-:Y:S01]  /*43f0*/  FSEL R58, R58, -INF , P6 ;  /* 0xff8000003a3a7808 */ /* 0x002fe20003000000 */
        /* <DEDUP_REMOVED lines=13> */
[----:B------:R-:W-:Y:S01]  /*44d0*/  UMOV UR4, UR14 ;  /* 0x0000000e00047c82 */ /* 0x000fe20008000000 */
[----:B------:R-:W-:Y:S01]  /*44e0*/  FMUL.FTZ R51, R51, UR10 ;  /* 0x0000000a33337c20 */ /* 0x000fe20008410000 */
[----:B------:R-:W-:Y:S01]  /*44f0*/  FMUL.FTZ R54, R54, UR10 ;  /* 0x0000000a36367c20 */ /* 0x000fe20008410000 */
[C---:B------:R-:W-:Y:S01]  /*4500*/  ISETP.GT.AND P6, PT, R2.reuse, 0x11, PT ;  /* 0x000000110200780c */ /* 0x040fe20003fc4270 */
[----:B------:R-:W3:Y:S01]  /*4510*/  MUFU.TANH R49, R49 ;  /* 0x0000003100317308 */ /* 0x000ee20000002400 */
[----:B--2---:R-:W-:Y:S01]  /*4520*/  FSEL R59, R59, -INF , P5 ;  /* 0xff8000003b3b7808 */ /* 0x004fe20002800000 */
[----:B------:R-:W-:Y:S01]  /*4530*/  FMUL.FTZ R55, R55, UR10 ;  /* 0x0000000a37377c20 */ /* 0x000fe20008410000 */
[----:B------:R-:W-:-:S02]  /*4540*/  ISETP.GT.AND P5, PT, R2, 0x18, PT ;  /* 0x000000180200780c */ /* 0x000fc40003fa4270 */
[----:B0-----:R-:W-:Y:S02]  /*4550*/  FSEL R62, R62, -INF , P4 ;  /* 0xff8000003e3e7808 */ /* 0x001fe40002000000 */
[----:B------:R-:W-:Y:S01]  /*4560*/  ISETP.GT.AND P4, PT, R2, 0x19, PT ;  /* 0x000000190200780c */ /* 0x000fe20003f84270 */
[----:B------:R-:W0:Y:S01]  /*4570*/  MUFU.TANH R52, R52 ;  /* 0x0000003400347308 */ /* 0x000e220000002400 */
[----:B-1----:R-:W-:-:S04]  /*4580*/  FSEL R48, R48, -INF , P3 ;  /* 0xff80000030307808 */ /* 0x002fc80001800000 */
[----:B------:R-:W-:-:S03]  /*4590*/  FMNMX.FTZ R4, R48, R3, !PT ;  /* 0x0000000330047209 */ /* 0x000fc60007810000 */
[----:B------:R-:W1:Y:S01]  /*45a0*/  MUFU.TANH R63, R63 ;  /* 0x0000003f003f7308 */ /* 0x000e620000002400 */
[----:B---3--:R-:W-:-:S04]  /*45b0*/  FSEL R49, R49, -INF , P6 ;  /* 0xff80000031317808 */ /* 0x008fc80003000000 */
[----:B------:R-:W-:-:S03]  /*45c0*/  FMNMX.FTZ R3, R49, R4, !PT ;  /* 0x0000000431037209 */ /* 0x000fc60007810000 */
[----:B------:R-:W2:Y:S01]  /*45d0*/  MUFU.TANH R53, R53 ;  /* 0x0000003500357308 */ /* 0x000ea20000002400 */
[----:B0-----:R-:W-:-:S04]  /*45e0*/  FSEL R52, R52, -INF , P5 ;  /* 0xff80000034347808 */ /* 0x001fc80002800000 */
[----:B------:R-:W-:-:S03]  /*45f0*/  FMNMX.FTZ R4, R52, R3, !PT ;  /* 0x0000000334047209 */ /* 0x000fc60007810000 */
[----:B------:R-:W0:Y:S01]  /*4600*/  MUFU.TANH R50, R50 ;  /* 0x0000003200327308 */ /* 0x000e220000002400 */
[----:B-1----:R-:W-:Y:S02]  /*4610*/  FSEL R63, R63, -INF , P2 ;  /* 0xff8000003f3f7808 */ /* 0x002fe40001000000 */
[----:B------:R-:W-:-:S05]  /*4620*/  ISETP.GT.AND P2, PT, R2, 0x20, PT ;  /* 0x000000200200780c */ /* 0x000fca0003f44270 */
        /* <DEDUP_REMOVED lines=8> */
[----:B------:R-:W2:Y:S01]  /*46b0*/  MUFU.TANH R54, R54 ;  /* 0x0000003600367308 */ /* 0x000ea20000002400 */
[----:B------:R-:W-:Y:S01]  /*46c0*/  HGMMA.64x16x16.F32.BF16 R32, gdesc[UR56], R32, gsb0 ;  /* 0x00200000382079f0 */ /* 0x000fe20008001820 */
[----:B------:R-:W-:Y:S01]  /*46d0*/  FMUL.FTZ R43, R43, UR10 ;  /* 0x0000000a2b2b7c20 */ /* 0x000fe20008410000 */
[----:B------:R-:W-:Y:S01]  /*46e0*/  FMUL.FTZ R42, R42, UR10 ;  /* 0x0000000a2a2a7c20 */ /* 0x000fe20008410000 */
[----:B0-----:R-:W-:Y:S01]  /*46f0*/  FSEL R50, R50, -INF , P3 ;  /* 0xff80000032327808 */ /* 0x001fe20001800000 */
[----:B------:R-:W-:Y:S01]  /*4700*/  FMUL.FTZ R46, R46, UR10 ;  /* 0x0000000a2e2e7c20 */ /* 0x000fe20008410000 */
[----:B------:R-:W-:Y:S01]  /*4710*/  ISETP.GT.AND P3, PT, R2, 0x21, PT ;  /* 0x000000210200780c */ /* 0x000fe20003f64270 */
[----:B------:R-:W-:Y:S01]  /*4720*/  FMUL.FTZ R47, R47, UR10 ;  /* 0x0000000a2f2f7c20 */ /* 0x000fe20008410000 */
[----:B------:R-:W0:Y:S01]  /*4730*/  MUFU.TANH R40, R40 ;  /* 0x0000002800287308 */ /* 0x000e220000002400 */
[----:B------:R-:W-:-:S02]  /*4740*/  FMNMX.FTZ R3, R53, R4, !PT ;  /* 0x0000000435037209 */ /* 0x000fc40007810000 */
[----:B-1----:R-:W-:Y:S02]  /*4750*/  FSEL R51, R51, -INF , P6 ;  /* 0xff80000033337808 */ /* 0x002fe40003000000 */
[----:B------:R-:W-:-:S03]  /*4760*/  ISETP.GT.AND P6, PT, R2, 0x28, PT ;  /* 0x000000280200780c */ /* 0x000fc60003fc4270 */
[----:B------:R-:W1:Y:S01]  /*4770*/  MUFU.TANH R41, R41 ;  /* 0x0000002900297308 */ /* 0x000e620000002400 */
[----:B--2---:R-:W-:Y:S02]  /*4780*/  FSEL R54, R54, -INF , P5 ;  /* 0xff80000036367808 */ /* 0x004fe40002800000 */
[----:B------:R-:W-:-:S05]  /*4790*/  ISETP.GT.AND P5, PT, R2, 0x29, PT ;  /* 0x000000290200780c */ /* 0x000fca0003fa4270 */
[----:B------:R-:W2:Y:S01]  /*47a0*/  MUFU.TANH R44, R44 ;  /* 0x0000002c002c7308 */ /* 0x000ea20000002400 */
[----:B0-----:R-:W-:-:S04]  /*47b0*/  FSEL R40, R40, -INF , P2 ;  /* 0xff80000028287808 */ /* 0x001fc80001000000 */
[----:B------:R-:W-:-:S03]  /*47c0*/  FMNMX.FTZ R4, R40, R3, !PT ;  /* 0x0000000328047209 */ /* 0x000fc60007810000 */
[----:B------:R-:W0:Y:S01]  /*47d0*/  MUFU.TANH R55, R55 ;  /* 0x0000003700377308 */ /* 0x000e220000002400 */
[----:B-1----:R-:W-:-:S04]  /*47e0*/  FSEL R41, R41, -INF , P3 ;  /* 0xff80000029297808 */ /* 0x002fc80001800000 */
[----:B------:R-:W-:-:S03]  /*47f0*/  FMNMX.FTZ R3, R41, R4, !PT ;  /* 0x0000000429037209 */ /* 0x000fc60007810000 */
[----:B------:R-:W1:Y:S01]  /*4800*/  MUFU.TANH R45, R45 ;  /* 0x0000002d002d7308 */ /* 0x000e620000002400 */
[----:B--2---:R-:W-:-:S04]  /*4810*/  FSEL R44, R44, -INF , P6 ;  /* 0xff8000002c2c7808 */ /* 0x004fc80003000000 */
[----:B------:R-:W-:-:S03]  /*4820*/  FMNMX.FTZ R4, R44, R3, !PT ;  /* 0x000000032c047209 */ /* 0x000fc60007810000 */
[----:B------:R-:W2:Y:S01]  /*4830*/  MUFU.TANH R43, R43 ;  /* 0x0000002b002b7308 */ /* 0x000ea20000002400 */
[----:B0-----:R-:W-:Y:S02]  /*4840*/  FSEL R55, R55, -INF , P4 ;  /* 0xff80000037377808 */ /* 0x001fe40002000000 */
[----:B------:R-:W-:Y:S01]  /*4850*/  ISETP.GT.AND P4, PT, R2, 0x30, PT ;  /* 0x000000300200780c */ /* 0x000fe20003f84270 */
[----:B------:R-:W-:Y:S02]  /*4860*/  WARPGROUP.DEPBAR.LE gsb0, 0x0 ;  /* 0x00008000000079c5 */ /* 0x000fe40000010000 */
[----:B------:R-:W-:Y:S01]  /*4870*/  WARPGROUP.ARRIVE ;  /* 0x00000000000079c5 */ /* 0x000fe20000000000 */
[----:B------:R-:W-:Y:S01]  /*4880*/  FMUL.FTZ R32, R32, UR10 ;  /* 0x0000000a20207c20 */ /* 0x000fe20008410000 */
[----:B------:R-:W-:Y:S01]  /*4890*/  FMUL.FTZ R33, R33, UR10 ;  /* 0x0000000a21217c20 */ /* 0x000fe20008410000 */
[----:B------:R-:W-:Y:S01]  /*48a0*/  FMUL.FTZ R36, R36, UR10 ;  /* 0x0000000a24247c20 */ /* 0x000fe20008410000 */
[----:B------:R-:W0:Y:S01]  /*48b0*/  MUFU.TANH R42, R42 ;  /* 0x0000002a002a7308 */ /* 0x000e220000002400 */
[----:B------:R-:W-:Y:S01]  /*48c0*/  FMUL.FTZ R37, R37, UR10 ;  /* 0x0000000a25257c20 */ /* 0x000fe20008410000 */
[----:B------:R-:W-:Y:S01]  /*48d0*/  HGMMA.64x16x16.F32.BF16 R24, gdesc[UR4], R24, gsb0 ;  /* 0x00200000041879f0 */ /* 0x000fe20008001818 */
[----:B------:R-:W-:Y:S01]  /*48e0*/  FMUL.FTZ R34, R34, UR10 ;  /* 0x0000000a22227c20 */ /* 0x000fe20008410000 */
[----:B------:R-:W-:Y:S01]  /*48f0*/  FMUL.FTZ R35, R35, UR10 ;  /* 0x0000000a23237c20 */ /* 0x000fe20008410000 */
[----:B-1----:R-:W-:Y:S01]  /*4900*/  FSEL R45, R45, -INF , P5 ;  /* 0xff8000002d2d7808 */ /* 0x002fe20002800000 */
[----:B------:R-:W-:Y:S01]  /*4910*/  FMUL.FTZ R38, R38, UR10 ;  /* 0x0000000a26267c20 */ /* 0x000fe20008410000 */
[----:B--2---:R-:W-:Y:S01]  /*4920*/  FSEL R43, R43, -INF , P3 ;  /* 0xff8000002b2b7808 */ /* 0x004fe20001800000 */
[----:B------:R-:W1:Y:S01]  /*4930*/  MUFU.TANH R32, R32 ;  /* 0x0000002000207308 */ /* 0x000e620000002400 */
[----:B------:R-:W-:Y:S01]  /*4940*/  ISETP.GT.AND P3, PT, R2, 0x31, PT ;  /* 0x000000310200780c */ /* 0x000fe20003f64270 */
[----:B------:R-:W-:Y:S01]  /*4950*/  FMUL.FTZ R39, R39, UR10 ;  /* 0x0000000a27277c20 */ /* 0x000fe20008410000 */
[----:B------:R-:W-:Y:S01]  /*4960*/  FMNMX.FTZ R3, R45, R4, !PT ;  /* 0x000000042d037209 */ /* 0x000fe20007810000 */
[----:B------:R-:W-:-:S04]  /*4970*/  ULDC UR5, c[0x0][0x988] ;  /* 0x0002620000057ab9 */ /* 0x000fc80000000800 */
[----:B------:R-:W2:Y:S01]  /*4980*/  MUFU.TANH R33, R33 ;  /* 0x0000002100217308 */ /* 0x000ea20000002400 */
[----:B0-----:R-:W-:Y:S02]  /*4990*/  FSEL R42, R42, -INF , P2 ;  /* 0xff8000002a2a7808 */ /* 0x001fe40001000000 */
[----:B------:R-:W-:-:S05]  /*49a0*/  ISETP.GT.AND P2, PT, R2, 0x38, PT ;  /* 0x000000380200780c */ /* 0x000fca0003f44270 */
        /* <DEDUP_REMOVED lines=8> */
[----:B------:R-:W-:-:S05]  /*4a30*/  ISETP.GT.AND P6, PT, R2, 0x39, PT ;  /* 0x000000390200780c */ /* 0x000fca0003fc4270 */
[----:B------:R-:W0:Y:S01]  /*4a40*/  MUFU.TANH R37, R37 ;  /* 0x0000002500257308 */ /* 0x000e220000002400 */
[----:B-1----:R-:W-:-:S04]  /*4a50*/  FSEL R36, R36, -INF , P2 ;  /* 0xff80000024247808 */ /* 0x002fc80001000000 */
[----:B------:R-:W-:Y:S01]  /*4a60*/  FMNMX.FTZ R4, R36, R3, !PT ;  /* 0x0000000324047209 */ /* 0x000fe20007810000 */
[----:B------:R-:W-:Y:S02]  /*4a70*/  WARPGROUP.DEPBAR.LE gsb0, 0x0 ;  /* 0x00008000000079c5 */ /* 0x000fe40000010000 */
[----:B------:R-:W-:Y:S01]  /*4a80*/  FMUL.FTZ R24, R24, UR10 ;  /* 0x0000000a18187c20 */ /* 0x000fe20008410000 */
[----:B------:R-:W-:Y:S01]  /*4a90*/  FMUL.FTZ R25, R25, UR10 ;  /* 0x0000000a19197c20 */ /* 0x000fe20008410000 */
[----:B------:R-:W1:Y:S01]  /*4aa0*/  MUFU.TANH R34, R34 ;  /* 0x0000002200227308 */ /* 0x000e620000002400 */
[----:B------:R-:W-:Y:S01]  /*4ab0*/  FMUL.FTZ R28, R28, UR10 ;  /* 0x0000000a1c1c7c20 */ /* 0x000fe20008410000 */
[----:B------:R-:W-:Y:S01]  /*4ac0*/  FMUL.FTZ R29, R29, UR10 ;  /* 0x0000000a1d1d7c20 */ /* 0x000fe20008410000 */
[----:B--2---:R-:W-:Y:S01]  /*4ad0*/  FSEL R47, R47, -INF , P5 ;  /* 0xff8000002f2f7808 */ /* 0x004fe20002800000 */
[----:B------:R-:W-:Y:S01]  /*4ae0*/  FMUL.FTZ R26, R26, UR10 ;  /* 0x0000000a1a1a7c20 */ /* 0x000fe20008410000 */
[----:B------:R-:W-:Y:S01]  /*4af0*/  ISETP.GT.AND P5, PT, R2, 0x40, PT ;  /* 0x000000400200780c */ /* 0x000fe20003fa4270 */
[----:B------:R-:W-:Y:S01]  /*4b00*/  FMUL.FTZ R27, R27, UR10 ;  /* 0x0000000a1b1b7c20 */ /* 0x000fe20008410000 */
[----:B0-----:R-:W-:Y:S01]  /*4b10*/  FSEL R37, R37, -INF , P6 ;  /* 0xff80000025257808 */ /* 0x001fe20003000000 */
[----:B------:R-:W0:Y:S01]  /*4b20*/  MUFU.TANH R24, R24 ;  /* 0x0000001800187308 */ /* 0x000e220000002400 */
[----:B------:R-:W-:Y:S01]  /*4b30*/  FMUL.FTZ R30, R30, UR10 ;  /* 0x0000000a1e1e7c20 */ /* 0x000fe20008410000 */
[----:B------:R-:W-:Y:S01]  /*4b40*/  FMUL.FTZ R31, R31, UR10 ;  /* 0x0000000a1f1f7c20 */ /* 0x000fe20008410000 */
[----:B------:R-:W-:Y:S01]  /*4b50*/  FMNMX.FTZ R3, R37, R4, !PT ;  /* 0x0000000425037209 */ /* 0x000fe20007810000 */
[----:B------:R2:W-:Y:S04]  /*4b60*/  @!P1 SYNCS.ARRIVE.TRANS64.RED.A1T0 RZ, [R0+URZ], RZ ;  /* 0x000000ff00ff99a7 */ /* 0x0005e8000810043f */
[----:B------:R-:W3:Y:S01]  /*4b70*/  MUFU.TANH R35, R35 ;  /* 0x0000002300237308 */ /* 0x000ee20000002400 */
[----:B-1----:R-:W-:-:S02]  /*4b80*/  FSEL R34, R34, -INF , P4 ;  /* 0xff80000022227808 */ /* 0x002fc40002000000 */
[----:B------:R-:W-:-:S05]  /*4b90*/  ISETP.GT.AND P4, PT, R2, 0x41, PT ;  /* 0x000000410200780c */ /* 0x000fca0003f84270 */
[----:B------:R-:W1:Y:S01]  /*4ba0*/  MUFU.TANH R25, R25 ;  /* 0x0000001900197308 */ /* 0x000e620000002400 */
[----:B0-----:R-:W-:-:S04]  /*4bb0*/  FSEL R24, R24, -INF , P5 ;  /* 0xff80000018187808 */ /* 0x001fc80002800000 */
[----:B------:R-:W-:-:S03]  /*4bc0*/  FMNMX.FTZ R4, R24, R3, !PT ;  /* 0x0000000318047209 */ /* 0x000fc60007810000 */
[----:B------:R-:W0:Y:S01]  /*4bd0*/  MUFU.TANH R38, R38 ;  /* 0x0000002600267308 */ /* 0x000e220000002400 */
[----:B---3--:R-:W-:Y:S02]  /*4be0*/  FSEL R35, R35, -INF , P3 ;  /* 0xff80000023237808 */ /* 0x008fe40001800000 */
[----:B------:R-:W-:-:S05]  /*4bf0*/  ISETP.GT.AND P3, PT, R2, 0x48, PT ;  /* 0x000000480200780c */ /* 0x000fca0003f64270 */
[----:B------:R-:W3:Y:S01]  /*4c00*/  MUFU.TANH R28, R28 ;  /* 0x0000001c001c7308 */ /* 0x000ee20000002400 */
[----:B-1----:R-:W-:-:S04]  /*4c10*/  FSEL R25, R25, -INF , P4 ;  /* 0xff80000019197808 */ /* 0x002fc80002000000 */
[----:B------:R-:W-:-:S03]  /*4c20*/  FMNMX.FTZ R3, R25, R4, !PT ;  /* 0x0000000419037209 */ /* 0x000fc60007810000 */
[----:B------:R-:W1:Y:S01]  /*4c30*/  MUFU.TANH R29, R29 ;  /* 0x0000001d001d7308 */ /* 0x000e620000002400 */
[----:B0-----:R-:W-:Y:S02]  /*4c40*/  FSEL R38, R38, -INF , P2 ;  /* 0xff80000026267808 */ /* 0x001fe40001000000 */
[----:B------:R-:W-:-:S05]  /*4c50*/  ISETP.GT.AND P2, PT, R2, 0x49, PT ;  /* 0x000000490200780c */ /* 0x000fca0003f44270 */
[----:B------:R-:W0:Y:S01]  /*4c60*/  MUFU.TANH R39, R39 ;  /* 0x0000002700277308 */ /* 0x000e220000002400 */
[----:B---3--:R-:W-:-:S04]  /*4c70*/  FSEL R28, R28, -INF , P3 ;  /* 0xff8000001c1c7808 */ /* 0x008fc80001800000 */
[----:B------:R-:W-:-:S03]  /*4c80*/  FMNMX.FTZ R2, R28, R3, !PT ;  /* 0x000000031c027209 */ /* 0x000fc60007810000 */
[----:B------:R-:W3:Y:S01]  /*4c90*/  MUFU.TANH R26, R26 ;  /* 0x0000001a001a7308 */ /* 0x000ee20000002400 */
[----:B-1----:R-:W-:-:S04]  /*4ca0*/  FSEL R29, R29, -INF , P2 ;  /* 0xff8000001d1d7808 */ /* 0x002fc80001000000 */
[----:B------:R-:W-:-:S03]  /*4cb0*/  FMNMX.FTZ R2, R29, R2, !PT ;  /* 0x000000021d027209 */ /* 0x000fc60007810000 */
[----:B------:R-:W1:Y:S01]  /*4cc0*/  MUFU.TANH R27, R27 ;  /* 0x0000001b001b7308 */ /* 0x000e620000002400 */
[----:B0-----:R-:W-:Y:S01]  /*4cd0*/  FSEL R39, R39, -INF , P6 ;  /* 0xff80000027277808 */ /* 0x001fe20003000000 */
[----:B------:R-:W0:Y:S06]  /*4ce0*/  SHFL.BFLY PT, R3, R2, 0x2, 0x1f ;  /* 0x0c401f0002037f89 */ /* 0x000e2c00000e0000 */
[----:B------:R-:W4:Y:S01]  /*4cf0*/  MUFU.TANH R30, R30 ;  /* 0x0000001e001e7308 */ /* 0x000f220000002400 */
[----:B---3--:R-:W-:-:S07]  /*4d00*/  FSEL R26, R26, -INF , P5 ;  /* 0xff8000001a1a7808 */ /* 0x008fce0002800000 */
[----:B------:R-:W3:Y:S01]  /*4d10*/  MUFU.TANH R31, R31 ;  /* 0x0000001f001f7308 */ /* 0x000ee20000002400 */
[----:B-1----:R-:W-:Y:S02]  /*4d20*/  FSEL R27, R27, -INF , P4 ;  /* 0xff8000001b1b7808 */ /* 0x002fe40002000000 */
[----:B----4-:R-:W-:Y:S02]  /*4d30*/  FSEL R30, R30, -INF , P3 ;  /* 0xff8000001e1e7808 */ /* 0x010fe40001800000 */
[----:B0-----:R-:W-:-:S05]  /*4d40*/  FMNMX.FTZ R3, R2, R3, !PT ;  /* 0x0000000302037209 */ /* 0x001fca0007810000 */
[----:B------:R-:W0:Y:S01]  /*4d50*/  SHFL.BFLY PT, R4, R3, 0x1, 0x1f ;  /* 0x0c201f0003047f89 */ /* 0x000e2200000e0000 */
[----:B---3--:R-:W-:Y:S02]  /*4d60*/  FSEL R31, R31, -INF , P2 ;  /* 0xff8000001f1f7808 */ /* 0x008fe40001000000 */
[----:B0-----:R-:W-:Y:S02]  /*4d70*/  FMNMX.FTZ R4, R3, R4, !PT ;  /* 0x0000000403047209 */ /* 0x001fe40007810000 */
        /* <DEDUP_REMOVED lines=22> */
[----:B------:R-:W0:Y:S01]  /*4ee0*/  MUFU.EX2 R57, R57 ;  /* 0x0000003900397308 */ /* 0x000e220000000800 */
        /* <DEDUP_REMOVED lines=16> */
[----:B------:R-:W-:Y:S01]  /*4ff0*/  FFMA.FTZ R15, R29, UR5, -R15 ;  /* 0x000000051d0f7c23 */ /* 0x000fe2000801080f */
[----:B0-----:R-:W-:-:S02]  /*5000*/  F2FP.BF16.F32.PACK_AB R208, R57, R56 ;  /* 0x0000003839d0723e */ /* 0x001fc400000010ff */
[----:B------:R-:W-:-:S04]  /*5010*/  FMNMX.FTZ R3, R35, R2, !PT ;  /* 0x0000000223037209 */ /* 0x000fc80007810000 */
[----:B------:R-:W-:Y:S01]  /*5020*/  FMNMX.FTZ R2, R38, R3, !PT ;  /* 0x0000000326027209 */ /* 0x000fe20007810000 */
[----:B------:R-:W-:Y:S03]  /*5030*/  MUFU.EX2 R48, R48 ;  /* 0x0000003000307308 */ /* 0x000fe60000000800 */
[----:B------:R-:W-:-:S04]  /*5040*/  FMNMX.FTZ R3, R39, R2, !PT ;  /* 0x0000000227037209 */ /* 0x000fc80007810000 */
[----:B------:R-:W-:Y:S01]  /*5050*/  FMNMX.FTZ R2, R26, R3, !PT ;  /* 0x000000031a027209 */ /* 0x000fe20007810000 */
[----:B------:R-:W0:Y:S01]  /*5060*/  MUFU.EX2 R49, R49 ;  /* 0x0000003100317308 */ /* 0x000e220000000800 */
[----:B-1----:R-:W-:Y:S02]  /*5070*/  F2FP.BF16.F32.PACK_AB R210, R61, R60 ;  /* 0x0000003c3dd2723e */ /* 0x002fe400000010ff */
[----:B------:R-:W-:-:S04]  /*5080*/  FMNMX.FTZ R3, R27, R2, !PT ;  /* 0x000000021b037209 */ /* 0x000fc80007810000 */
[----:B------:R-:W-:Y:S01]  /*5090*/  FMNMX.FTZ R2, R30, R3, !PT ;  /* 0x000000031e027209 */ /* 0x000fe20007810000 */
[----:B------:R1:W-:Y:S03]  /*50a0*/  MUFU.EX2 R21, R15 ;  /* 0x0000000f00157308 */ /* 0x0003e60000000800 */
[----:B------:R-:W-:-:S05]  /*50b0*/  FMNMX.FTZ R2, R31, R2, !PT ;  /* 0x000000021f027209 */ /* 0x000fca0007810000 */
[----:B------:R-:W3:Y:S01]  /*50c0*/  SHFL.BFLY PT, R3, R2, 0x2, 0x1f ;  /* 0x0c401f0002037f89 */ /* 0x000ee200000e0000 */
[----:B-1----:R-:W-:Y:S01]  /*50d0*/  FADD.FTZ R15, R56, R57 ;  /* 0x00000039380f7221 */ /* 0x002fe20000010000 */
[----:B------:R-:W-:Y:S01]  /*50e0*/  MUFU.EX2 R52, R52 ;  /* 0x0000003400347308 */ /* 0x000fe20000000800 */
[----:B0-----:R-:W-:Y:S01]  /*50f0*/  F2FP.BF16.F32.PACK_AB R204, R49, R48 ;  /* 0x0000003031cc723e */ /* 0x001fe200000010ff */
[--C-:B------:R-:W-:Y:S02]  /*5100*/  IMAD.MOV.U32 R57, RZ, RZ, R151.reuse ;  /* 0x000000ffff397224 */ /* 0x100fe400078e0097 */
[----:B------:R-:W-:-:S04]  /*5110*/  IMAD.MOV.U32 R56, RZ, RZ, R151 ;  /* 0x000000ffff387224 */ /* 0x000fc800078e0097 */
[----:B------:R-:W0:Y:S08]  /*5120*/  MUFU.EX2 R53, R53 ;  /* 0x0000003500357308 */ /* 0x000e300000000800 */
[----:B------:R-:W-:Y:S01]  /*5130*/  MUFU.EX2 R40, R40 ;  /* 0x0000002800287308 */ /* 0x000fe20000000800 */
[----:B---3--:R-:W-:-:S07]  /*5140*/  FMNMX.FTZ R14, R2, R3, !PT ;  /* 0x00000003020e7209 */ /* 0x008fce0007810000 */
[----:B------:R-:W1:Y:S01]  /*5150*/  MUFU.EX2 R41, R41 ;  /* 0x0000002900297308 */ /* 0x000e620000000800 */
[----:B0-----:R-:W-:Y:S01]  /*5160*/  F2FP.BF16.F32.PACK_AB R206, R53, R52 ;  /* 0x0000003435ce723e */ /* 0x001fe200000010ff */
[----:B------:R-:W0:Y:S06]  /*5170*/  SHFL.BFLY PT, R3, R14, 0x1, 0x1f ;  /* 0x0c201f000e037f89 */ /* 0x000e2c00000e0000 */
[----:B------:R-:W-:Y:S08]  /*5180*/  MUFU.EX2 R44, R44 ;  /* 0x0000002c002c7308 */ /* 0x000ff00000000800 */
[----:B------:R-:W3:Y:S01]  /*5190*/  MUFU.EX2 R45, R45 ;  /* 0x0000002d002d7308 */ /* 0x000ee20000000800 */
[----:B-1----:R-:W-:-:S07]  /*51a0*/  F2FP.BF16.F32.PACK_AB R200, R41, R40 ;  /* 0x0000002829c8723e */ /* 0x002fce00000010ff */
[----:B------:R-:W-:Y:S01]  /*51b0*/  MUFU.EX2 R32, R32 ;  /* 0x0000002000207308 */ /* 0x000fe20000000800 */
[----:B0-----:R-:W-:Y:S01]  /*51c0*/  FMNMX.FTZ R3, R14, R3, !PT ;  /* 0x000000030e037209 */ /* 0x001fe20007810000 */
[----:B------:R-:W-:Y:S01]  /*51d0*/  FADD.FTZ R14, R60, R15 ;  /* 0x0000000f3c0e7221 */ /* 0x000fe20000010000 */
[--C-:B------:R-:W-:Y:S02]  /*51e0*/  IMAD.MOV.U32 R60, RZ, RZ, R151.reuse ;  /* 0x000000ffff3c7224 */ /* 0x100fe400078e0097 */
[C---:B------:R-:W-:Y:S01]  /*51f0*/  FSETP.NEU.FTZ.AND P2, PT, R3.reuse, -INF , PT ;  /* 0xff8000000300780b */ /* 0x040fe20003f5d000 */
[----:B------:R-:W-:Y:S01]  /*5200*/  FMUL.FTZ R2, R3, UR5 ;  /* 0x0000000503027c20 */ /* 0x000fe20008410000 */
[----:B------:R-:W-:Y:S01]  /*5210*/  FADD.FTZ R15, R61, R14 ;  /* 0x0000000e3d0f7221 */ /* 0x000fe20000010000 */
[----:B------:R-:W0:Y:S01]  /*5220*/  MUFU.EX2 R33, R33 ;  /* 0x0000002100217308 */ /* 0x000e220000000800 */
[----:B---3--:R-:W-:Y:S01]  /*5230*/  F2FP.BF16.F32.PACK_AB R202, R45, R44 ;  /* 0x0000002c2dca723e */ /* 0x008fe200000010ff */
[----:B------:R-:W-:Y:S01]  /*5240*/  IMAD.MOV.U32 R61, RZ, RZ, R151 ;  /* 0x000000ffff3d7224 */ /* 0x000fe200078e0097 */
[----:B------:R-:W-:Y:S01]  /*5250*/  FSEL R2, R2, RZ, P2 ;  /* 0x000000ff02027208 */ /* 0x000fe20001000000 */
[----:B------:R-:W-:Y:S01]  /*5260*/  FADD.FTZ R14, R48, R15 ;  /* 0x0000000f300e7221 */ /* 0x000fe20000010000 */
[----:B------:R-:W-:Y:S01]  /*5270*/  PLOP3.LUT P2, PT, PT, PT, UP0, 0x80, 0x0 ;  /* 0x000000000000781c */ /* 0x000fe20003f4f008 */
[----:B------:R-:W-:-:S02]  /*5280*/  IMAD.MOV.U32 R48, RZ, RZ, R151 ;  /* 0x000000ffff307224 */ /* 0x000fc400078e0097 */
[--C-:B------:R-:W-:Y:S01]  /*5290*/  FFMA.FTZ R58, R58, UR5, -R2.reuse ;  /* 0x000000053a3a7c23 */ /* 0x100fe20008010802 */
[--C-:B------:R-:W-:Y:S01]  /*52a0*/  FFMA.FTZ R59, R59, UR5, -R2.reuse ;  /* 0x000000053b3b7c23 */ /* 0x100fe20008010802 */
[--C-:B------:R-:W-:Y:S01]  /*52b0*/  FFMA.FTZ R62, R62, UR5, -R2.reuse ;  /* 0x000000053e3e7c23 */ /* 0x100fe20008010802 */
[--C-:B------:R-:W-:Y:S01]  /*52c0*/  FFMA.FTZ R63, R63, UR5, -R2.reuse ;  /* 0x000000053f3f7c23 */ /* 0x100fe20008010802 */
[--C-:B------:R-:W-:Y:S01]  /*52d0*/  FFMA.FTZ R50, R50, UR5, -R2.reuse ;  /* 0x0000000532327c23 */ /* 0x100fe20008010802 */
[--C-:B------:R-:W-:Y:S01]  /*52e0*/  FFMA.FTZ R51, R51, UR5, -R2.reuse ;  /* 0x0000000533337c23 */ /* 0x100fe20008010802 */
[----:B------:R-:W-:Y:S01]  /*52f0*/  MUFU.EX2 R58, R58 ;  /* 0x0000003a003a7308 */ /* 0x000fe20000000800 */
[--C-:B------:R-:W-:Y:S01]  /*5300*/  FFMA.FTZ R54, R54, UR5, -R2.reuse ;  /* 0x0000000536367c23 */ /* 0x100fe20008010802 */
[----:B------:R-:W-:Y:S01]  /*5310*/  FFMA.FTZ R55, R55, UR5, -R2 ;  /* 0x0000000537377c23 */ /* 0x000fe20008010802 */
[----:B------:R-:W-:Y:S01]  /*5320*/  FADD.FTZ R29, R49, R14 ;  /* 0x0000000e311d7221 */ /* 0x000fe20000010000 */
[--C-:B------:R-:W-:Y:S01]  /*5330*/  FFMA.FTZ R42, R42, UR5, -R2.reuse ;  /* 0x000000052a2a7c23 */ /* 0x100fe20008010802 */
[--C-:B------:R-:W-:Y:S01]  /*5340*/  FFMA.FTZ R43, R43, UR5, -R2.reuse ;  /* 0x000000052b2b7c23 */ /* 0x100fe20008010802 */
[--C-:B------:R-:W-:Y:S01]  /*5350*/  FFMA.FTZ R46, R46, UR5, -R2.reuse ;  /* 0x000000052e2e7c23 */ /* 0x100fe20008010802 */
[----:B------:R-:W-:Y:S01]  /*5360*/  FADD.FTZ R20, R52, R29 ;  /* 0x0000001d34147221 */ /* 0x000fe20000010000 */
[----:B------:R-:W1:Y:S01]  /*5370*/  MUFU.EX2 R59, R59 ;  /* 0x0000003b003b7308 */ /* 0x000e620000000800 */
[--C-:B------:R-:W-:Y:S01]  /*5380*/  FFMA.FTZ R47, R47, UR5, -R2.reuse ;  /* 0x000000052f2f7c23 */ /* 0x100fe20008010802 */
[----:B------:R-:W-:Y:S01]  /*5390*/  FFMA.FTZ R34, R34, UR5, -R2 ;  /* 0x0000000522227c23 */ /* 0x000fe20008010802 */
[----:B------:R-:W-:Y:S01]  /*53a0*/  FADD.FTZ R29, R53, R20 ;  /* 0x00000014351d7221 */ /* 0x000fe20000010000 */
[--C-:B------:R-:W-:Y:S01]  /*53b0*/  FFMA.FTZ R35, R35, UR5, -R2.reuse ;  /* 0x0000000523237c23 */ /* 0x100fe20008010802 */
[--C-:B------:R-:W-:Y:S01]  /*53c0*/  FFMA.FTZ R38, R38, UR5, -R2.reuse ;  /* 0x0000000526267c23 */ /* 0x100fe20008010802 */
[--C-:B------:R-:W-:Y:S01]  /*53d0*/  FFMA.FTZ R39, R39, UR5, -R2.reuse ;  /* 0x0000000527277c23 */ /* 0x100fe20008010802 */
[----:B------:R-:W-:Y:S01]  /*53e0*/  FADD.FTZ R20, R40, R29 ;  /* 0x0000001d28147221 */ /* 0x000fe20000010000 */
[----:B------:R-:W3:Y:S01]  /*53f0*/  MUFU.EX2 R62, R62 ;  /* 0x0000003e003e7308 */ /* 0x000ee20000000800 */
[--C-:B------:R-:W-:Y:S01]  /*5400*/  FFMA.FTZ R26, R26, UR5, -R2.reuse ;  /* 0x000000051a1a7c23 */ /* 0x100fe20008010802 */
[----:B------:R-:W-:Y:S01]  /*5410*/  FFMA.FTZ R27, R27, UR5, -R2 ;  /* 0x000000051b1b7c23 */ /* 0x000fe20008010802 */
[----:B------:R-:W-:Y:S01]  /*5420*/  FADD.FTZ R29, R41, R20 ;  /* 0x00000014291d7221 */ /* 0x000fe20000010000 */
[--C-:B------:R-:W-:Y:S01]  /*5430*/  FFMA.FTZ R30, R30, UR5, -R2.reuse ;  /* 0x000000051e1e7c23 */ /* 0x100fe20008010802 */
[----:B------:R-:W-:Y:S01]  /*5440*/  FFMA.FTZ R2, R31, UR5, -R2 ;  /* 0x000000051f027c23 */ /* 0x000fe20008010802 */
[----:B0-----:R-:W-:Y:S01]  /*5450*/  F2FP.BF16.F32.PACK_AB R196, R33, R32 ;  /* 0x0000002021c4723e */ /* 0x001fe200000010ff */
[----:B--2---:R-:W-:Y:S01]  /*5460*/  FADD.FTZ R0, R44, R29 ;  /* 0x0000001d2c007221 */ /* 0x004fe20000010000 */
[----:B------:R-:W0:Y:S01]  /*5470*/  MUFU.EX2 R63, R63 ;  /* 0x0000003f003f7308 */ /* 0x000e220000000800 */
[----:B-1----:R-:W-:Y:S01]  /*5480*/  FADD.FTZ R15, R58, R59 ;  /* 0x0000003b3a0f7221 */ /* 0x002fe20000010000 */
[----:B------:R-:W-:Y:S01]  /*5490*/  F2FP.BF16.F32.PACK_AB R209, R59, R58 ;  /* 0x0000003a3bd1723e */ /* 0x000fe200000010ff */
[----:B------:R-:W-:Y:S01]  /*54a0*/  FADD.FTZ R29, R45, R0 ;  /* 0x000000002d1d7221 */ /* 0x000fe20000010000 */
[--C-:B------:R-:W-:Y:S01]  /*54b0*/  IMAD.MOV.U32 R59, RZ, RZ, R151.reuse ;  /* 0x000000ffff3b7224 */ /* 0x100fe200078e0097 */
[-C--:B------:R-:W-:Y:S01]  /*54c0*/  MOV R58, R151.reuse ;  /* 0x00000097003a7202 */ /* 0x080fe20000000f00 */
[----:B------:R-:W-:Y:S01]  /*54d0*/  IMAD.MOV.U32 R53, RZ, RZ, R151 ;  /* 0x000000ffff357224 */ /* 0x000fe200078e0097 */
[----:B------:R-:W-:Y:S01]  /*54e0*/  MOV R44, R151 ;  /* 0x00000097002c7202 */ /* 0x000fe20000000f00 */
[----:B------:R-:W1:Y:S01]  /*54f0*/  MUFU.EX2 R50, R50 ;  /* 0x0000003200327308 */ /* 0x000e620000000800 */
[----:B---3--:R-:W-:Y:S01]  /*5500*/  FADD.FTZ R14, R62, R15 ;  /* 0x0000000f3e0e7221 */ /* 0x008fe20000010000 */
[----:B------:R-:W-:-:S02]  /*5510*/  IMAD.MOV.U32 R52, RZ, RZ, R151 ;  /* 0x000000ffff347224 */ /* 0x000fc400078e0097 */
[--C-:B------:R-:W-:Y:S02]  /*5520*/  IMAD.MOV.U32 R49, RZ, RZ, R151.reuse ;  /* 0x000000ffff317224 */ /* 0x100fe400078e0097 */
[--C-:B------:R-:W-:Y:S02]  /*5530*/  IMAD.MOV.U32 R45, RZ, RZ, R151.reuse ;  /* 0x000000ffff2d7224 */ /* 0x100fe400078e0097 */
[----:B------:R-:W2:Y:S01]  /*5540*/  MUFU.EX2 R51, R51 ;  /* 0x0000003300337308 */ /* 0x000ea20000000800 */
[C---:B0-----:R-:W-:Y:S01]  /*5550*/  FADD.FTZ R15, R63.reuse, R14 ;  /* 0x0000000e3f0f7221 */ /* 0x041fe20000010000 */
[----:B------:R-:W-:Y:S01]  /*5560*/  F2FP.BF16.F32.PACK_AB R211, R63, R62 ;  /* 0x0000003e3fd3723e */ /* 0x000fe200000010ff */
[--C-:B------:R-:W-:Y:S02]  /*5570*/  IMAD.MOV.U32 R63, RZ, RZ, R151.reuse ;  /* 0x000000ffff3f7224 */ /* 0x100fe400078e0097 */
[--C-:B------:R-:W-:Y:S02]  /*5580*/  IMAD.MOV.U32 R62, RZ, RZ, R151.reuse ;  /* 0x000000ffff3e7224 */ /* 0x100fe400078e0097 */
[----:B------:R-:W-:Y:S01]  /*5590*/  IMAD.MOV.U32 R41, RZ, RZ, R151 ;  /* 0x000000ffff297224 */ /* 0x000fe200078e0097 */
[----:B------:R-:W0:Y:S01]  /*55a0*/  MUFU.EX2 R54, R54 ;  /* 0x0000003600367308 */ /* 0x000e220000000800 */
[----:B-1----:R-:W-:Y:S01]  /*55b0*/  FADD.FTZ R14, R50, R15 ;  /* 0x0000000f320e7221 */ /* 0x002fe20000010000 */
[----:B------:R-:W-:-:S02]  /*55c0*/  IMAD.MOV.U32 R40, RZ, RZ, R151 ;  /* 0x000000ffff287224 */ /* 0x000fc400078e0097 */
[----:B------:R-:W-:-:S04]  /*55d0*/  IMAD.MOV.U32 R31, RZ, RZ, R151 ;  /* 0x000000ffff1f7224 */ /* 0x000fc800078e0097 */
[----:B------:R-:W1:Y:S01]  /*55e0*/  MUFU.EX2 R55, R55 ;  /* 0x0000003700377308 */ /* 0x000e620000000800 */
[C---:B--2---:R-:W-:Y:S01]  /*55f0*/  FADD.FTZ R15, R51.reuse, R14 ;  /* 0x0000000e330f7221 */ /* 0x044fe20000010000 */
[----:B------:R-:W-:Y:S01]  /*5600*/  F2FP.BF16.F32.PACK_AB R205, R51, R50 ;  /* 0x0000003233cd723e */ /* 0x000fe200000010ff */
[----:B------:R-:W-:Y:S01]  /*5610*/  IMAD.MOV.U32 R50, RZ, RZ, R151 ;  /* 0x000000ffff327224 */ /* 0x000fe200078e0097 */
[----:B------:R-:W-:-:S04]  /*5620*/  MOV R51, R151 ;  /* 0x0000009700337202 */ /* 0x000fc80000000f00 */
[----:B------:R-:W2:Y:S01]  /*5630*/  MUFU.EX2 R42, R42 ;  /* 0x0000002a002a7308 */ /* 0x000ea20000000800 */
[----:B0-----:R-:W-:-:S07]  /*5640*/  FADD.FTZ R14, R54, R15 ;  /* 0x0000000f360e7221 */ /* 0x001fce0000010000 */
[----:B------:R-:W0:Y:S01]  /*5650*/  MUFU.EX2 R43, R43 ;  /* 0x0000002b002b7308 */ /* 0x000e220000000800 */
[C---:B-1----:R-:W-:Y:S01]  /*5660*/  FADD.FTZ R15, R55.reuse, R14 ;  /* 0x0000000e370f7221 */ /* 0x042fe20000010000 */
[----:B------:R-:W-:Y:S01]  /*5670*/  FADD.FTZ R14, R32, R29 ;  /* 0x0000001d200e7221 */ /* 0x000fe20000010000 */
[----:B------:R-:W-:Y:S01]  /*5680*/  F2FP.BF16.F32.PACK_AB R207, R55, R54 ;  /* 0x0000003637cf723e */ /* 0x000fe200000010ff */
[--C-:B------:R-:W-:Y:S02]  /*5690*/  IMAD.MOV.U32 R55, RZ, RZ, R151.reuse ;  /* 0x000000ffff377224 */ /* 0x100fe400078e0097 */
[----:B------:R-:W-:Y:S01]  /*56a0*/  FADD.FTZ R29, R33, R14 ;  /* 0x0000000e211d7221 */ /* 0x000fe20000010000 */
[----:B------:R-:W-:Y:S01]  /*56b0*/  IMAD.MOV.U32 R54, RZ, RZ, R151 ;  /* 0x000000ffff367224 */ /* 0x000fe200078e0097 */
[----:B------:R-:W1:Y:S01]  /*56c0*/  MUFU.EX2 R46, R46 ;  /* 0x0000002e002e7308 */ /* 0x000e620000000800 */
[----:B--2---:R-:W-:Y:S01]  /*56d0*/  FADD.FTZ R0, R42, R15 ;  /* 0x0000000f2a007221 */ /* 0x004fe20000010000 */
[----:B------:R-:W-:-:S02]  /*56e0*/  IMAD.MOV.U32 R33, RZ, RZ, R151 ;  /* 0x000000ffff217224 */ /* 0x000fc400078e0097 */
[----:B------:R-:W-:-:S04]  /*56f0*/  IMAD.MOV.U32 R32, RZ, RZ, R151 ;  /* 0x000000ffff207224 */ /* 0x000fc800078e0097 */
[----:B------:R-:W2:Y:S01]  /*5700*/  MUFU.EX2 R36, R36 ;  /* 0x0000002400247308 */ /* 0x000ea20000000800 */
[C---:B0-----:R-:W-:Y:S01]  /*5710*/  FADD.FTZ R15, R43.reuse, R0 ;  /* 0x000000002b0f7221 */ /* 0x041fe20000010000 */
[----:B------:R-:W-:Y:S01]  /*5720*/  F2FP.BF16.F32.PACK_AB R201, R43, R42 ;  /* 0x0000002a2bc9723e */ /* 0x000fe200000010ff */
[--C-:B------:R-:W-:Y:S02]  /*5730*/  IMAD.MOV.U32 R43, RZ, RZ, R151.reuse ;  /* 0x000000ffff2b7224 */ /* 0x100fe400078e0097 */
[----:B------:R-:W-:-:S03]  /*5740*/  IMAD.MOV.U32 R42, RZ, RZ, R151 ;  /* 0x000000ffff2a7224 */ /* 0x000fc600078e0097 */
[----:B------:R-:W0:Y:S01]  /*5750*/  MUFU.EX2 R47, R47 ;  /* 0x0000002f002f7308 */ /* 0x000e220000000800 */
[----:B-1----:R-:W-:-:S07]  /*5760*/  FADD.FTZ R0, R46, R15 ;  /* 0x0000000f2e007221 */ /* 0x002fce0000010000 */
[----:B------:R-:W1:Y:S01]  /*5770*/  MUFU.EX2 R37, R37 ;  /* 0x0000002500257308 */ /* 0x000e620000000800 */
[----:B--2---:R-:W-:-:S07]  /*5780*/  FADD.FTZ R14, R36, R29 ;  /* 0x0000001d240e7221 */ /* 0x004fce0000010000 */
[----:B------:R-:W2:Y:S01]  /*5790*/  MUFU.EX2 R34, R34 ;  /* 0x0000002200227308 */ /* 0x000ea20000000800 */
[C---:B0-----:R-:W-:Y:S01]  /*57a0*/  FADD.FTZ R15, R47.reuse, R0 ;  /* 0x000000002f0f7221 */ /* 0x041fe20000010000 */
[----:B------:R-:W-:Y:S01]  /*57b0*/  F2FP.BF16.F32.PACK_AB R203, R47, R46 ;  /* 0x0000002e2fcb723e */ /* 0x000fe200000010ff */
[--C-:B------:R-:W-:Y:S02]  /*57c0*/  IMAD.MOV.U32 R47, RZ, RZ, R151.reuse ;  /* 0x000000ffff2f7224 */ /* 0x100fe400078e0097 */
[----:B------:R-:W-:-:S03]  /*57d0*/  IMAD.MOV.U32 R46, RZ, RZ, R151 ;  /* 0x000000ffff2e7224 */ /* 0x000fc600078e0097 */
[----:B------:R-:W0:Y:S01]  /*57e0*/  MUFU.EX2 R24, R24 ;  /* 0x0000001800187308 */ /* 0x000e220000000800 */
[C---:B-1----:R-:W-:Y:S01]  /*57f0*/  FADD.FTZ R29, R37.reuse, R14 ;  /* 0x0000000e251d7221 */ /* 0x042fe20000010000 */
[----:B------:R-:W-:Y:S01]  /*5800*/  F2FP.BF16.F32.PACK_AB R198, R37, R36 ;  /* 0x0000002425c6723e */ /* 0x000fe200000010ff */
[----:B------:R-:W-:Y:S01]  /*5810*/  IMAD.MOV.U32 R36, RZ, RZ, R151 ;  /* 0x000000ffff247224 */ /* 0x000fe200078e0097 */
[----:B------:R-:W-:-:S04]  /*5820*/  MOV R37, R151 ;  /* 0x0000009700257202 */ /* 0x000fc80000000f00 */
[----:B------:R-:W1:Y:S01]  /*5830*/  MUFU.EX2 R35, R35 ;  /* 0x0000002300237308 */ /* 0x000e620000000800 */
[----:B--2---:R-:W-:-:S07]  /*5840*/  FADD.FTZ R0, R34, R15 ;  /* 0x0000000f22007221 */ /* 0x004fce0000010000 */
[----:B------:R-:W2:Y:S01]  /*5850*/  MUFU.EX2 R25, R25 ;  /* 0x0000001900197308 */ /* 0x000ea20000000800 */
[----:B0-----:R-:W-:-:S07]  /*5860*/  FADD.FTZ R14, R24, R29 ;  /* 0x0000001d180e7221 */ /* 0x001fce0000010000 */
[----:B------:R-:W0:Y:S01]  /*5870*/  MUFU.EX2 R38, R38 ;  /* 0x0000002600267308 */ /* 0x000e220000000800 */
[C---:B-1----:R-:W-:Y:S01]  /*5880*/  FADD.FTZ R15, R35.reuse, R0 ;  /* 0x00000000230f7221 */ /* 0x042fe20000010000 */
[----:B------:R-:W-:Y:S01]  /*5890*/  F2FP.BF16.F32.PACK_AB R197, R35, R34 ;  /* 0x0000002223c5723e */ /* 0x000fe200000010ff */
[--C-:B------:R-:W-:Y:S02]  /*58a0*/  IMAD.MOV.U32 R35, RZ, RZ, R151.reuse ;  /* 0x000000ffff237224 */ /* 0x100fe400078e0097 */
[----:B------:R-:W-:-:S03]  /*58b0*/  IMAD.MOV.U32 R34, RZ, RZ, R151 ;  /* 0x000000ffff227224 */ /* 0x000fc600078e0097 */
[----:B------:R-:W1:Y:S01]  /*58c0*/  MUFU.EX2 R28, R28 ;  /* 0x0000001c001c7308 */ /* 0x000e620000000800 */
[C---:B--2---:R-:W-:Y:S01]  /*58d0*/  FADD.FTZ R29, R25.reuse, R14 ;  /* 0x0000000e191d7221 */ /* 0x044fe20000010000 */
[----:B------:R-:W-:Y:S01]  /*58e0*/  F2FP.BF16.F32.PACK_AB R192, R25, R24 ;  /* 0x0000001819c0723e */ /* 0x000fe200000010ff */
[--C-:B------:R-:W-:Y:S02]  /*58f0*/  IMAD.MOV.U32 R25, RZ, RZ, R151.reuse ;  /* 0x000000ffff197224 */ /* 0x100fe400078e0097 */
[----:B------:R-:W-:-:S03]  /*5900*/  IMAD.MOV.U32 R24, RZ, RZ, R151 ;  /* 0x000000ffff187224 */ /* 0x000fc600078e0097 */
[----:B------:R-:W2:Y:S01]  /*5910*/  MUFU.EX2 R39, R39 ;  /* 0x0000002700277308 */ /* 0x000ea20000000800 */
[----:B0-----:R-:W-:-:S07]  /*5920*/  FADD.FTZ R0, R38, R15 ;  /* 0x0000000f26007221 */ /* 0x001fce0000010000 */
[----:B------:R-:W0:Y:S01]  /*5930*/  MUFU.EX2 R26, R26 ;  /* 0x0000001a001a7308 */ /* 0x000e220000000800 */
[----:B-1----:R-:W-:Y:S01]  /*5940*/  FADD.FTZ R14, R28, R29 ;  /* 0x0000001d1c0e7221 */ /* 0x002fe20000010000 */
[C---:B------:R-:W-:Y:S01]  /*5950*/  F2FP.BF16.F32.PACK_AB R194, R21.reuse, R28 ;  /* 0x0000001c15c2723e */ /* 0x040fe200000010ff */
[----:B------:R-:W-:Y:S02]  /*5960*/  IMAD.MOV.U32 R28, RZ, RZ, R151 ;  /* 0x000000ffff1c7224 */ /* 0x000fe400078e0097 */
[----:B------:R-:W-:-:S03]  /*5970*/  FADD.FTZ R15, R21, R14 ;  /* 0x0000000e150f7221 */ /* 0x000fc60000010000 */
[----:B------:R-:W1:Y:S01]  /*5980*/  MUFU.EX2 R27, R27 ;  /* 0x0000001b001b7308 */ /* 0x000e620000000800 */
[C---:B--2---:R-:W-:Y:S01]  /*5990*/  FADD.FTZ R29, R39.reuse, R0 ;  /* 0x00000000271d7221 */ /* 0x044fe20000010000 */
[----:B------:R-:W-:Y:S01]  /*59a0*/  F2FP.BF16.F32.PACK_AB R199, R39, R38 ;  /* 0x0000002627c7723e */ /* 0x000fe200000010ff */
[--C-:B------:R-:W-:Y:S02]  /*59b0*/  IMAD.MOV.U32 R39, RZ, RZ, R151.reuse ;  /* 0x000000ffff277224 */ /* 0x100fe400078e0097 */
[----:B------:R-:W-:-:S03]  /*59c0*/  IMAD.MOV.U32 R38, RZ, RZ, R151 ;  /* 0x000000ffff267224 */ /* 0x000fc600078e0097 */
[----:B------:R-:W2:Y:S01]  /*59d0*/  MUFU.EX2 R30, R30 ;  /* 0x0000001e001e7308 */ /* 0x000ea20000000800 */
[----:B0-----:R-:W-:Y:S01]  /*59e0*/  FADD.FTZ R0, R26, R29 ;  /* 0x0000001d1a007221 */ /* 0x001fe20000010000 */
[----:B------:R-:W-:-:S06]  /*59f0*/  IMAD.MOV.U32 R29, RZ, RZ, R151 ;  /* 0x000000ffff1d7224 */ /* 0x000fcc00078e0097 */
[----:B------:R0:W3:Y:S01]  /*5a00*/  MUFU.EX2 R195, R2 ;  /* 0x0000000200c37308 */ /* 0x0000e20000000800 */
[C---:B-1----:R-:W-:Y:S01]  /*5a10*/  FADD.FTZ R21, R27.reuse, R0 ;  /* 0x000000001b157221 */ /* 0x042fe20000010000 */
[----:B------:R-:W-:Y:S01]  /*5a20*/  F2FP.BF16.F32.PACK_AB R193, R27, R26 ;  /* 0x0000001a1bc1723e */ /* 0x000fe200000010ff */
[----:B------:R-:W-:Y:S02]  /*5a30*/  IMAD.MOV.U32 R0, RZ, RZ, 0x3f800000 ;  /* 0x3f800000ff007424 */ /* 0x000fe400078e00ff */
[--C-:B------:R-:W-:Y:S02]  /*5a40*/  IMAD.MOV.U32 R27, RZ, RZ, R151.reuse ;  /* 0x000000ffff1b7224 */ /* 0x100fe400078e0097 */
[----:B------:R-:W-:Y:S02]  /*5a50*/  IMAD.MOV.U32 R26, RZ, RZ, R151 ;  /* 0x000000ffff1a7224 */ /* 0x000fe400078e0097 */
[----:B--2---:R-:W-:Y:S01]  /*5a60*/  FADD.FTZ R14, R30, R21 ;  /* 0x000000151e0e7221 */ /* 0x004fe20000010000 */
[----:B0-----:R-:W-:-:S03]  /*5a70*/  IMAD.MOV.U32 R2, RZ, RZ, 0x3f800000 ;  /* 0x3f800000ff027424 */ /* 0x001fc600078e00ff */
[C---:B---3--:R-:W-:Y:S01]  /*5a80*/  FADD.FTZ R14, R195.reuse, R14 ;  /* 0x0000000ec30e7221 */ /* 0x048fe20000010000 */
[----:B------:R-:W-:Y:S02]  /*5a90*/  F2FP.BF16.F32.PACK_AB R195, R195, R30 ;  /* 0x0000001ec3c3723e */ /* 0x000fe400000010ff */
[----:B------:R-:W-:Y:S01]  /*5aa0*/  MOV R30, R151 ;  /* 0x00000097001e7202 */ /* 0x000fe20000000f00 */
[----:B------:R-:W-:Y:S06]  /*5ab0*/  @!P2 BRA `(.L_x_268) ;  /* 0x0000004000d0a947 */ /* 0x000fec0003800000 */
[----:B------:R-:W-:Y:S01]  /*5ac0*/  R2UR UR4, R152 ;  /* 0x00000000980472ca */ /* 0x000fe200000e0000 */
[----:B------:R-:W-:Y:S01]  /*5ad0*/  IMAD.MOV.U32 R21, RZ, RZ, R4 ;  /* 0x000000ffff157224 */ /* 0x000fe200078e0004 */
[----:B------:R-:W-:Y:S01]  /*5ae0*/  R2UR UR61, R16 ;  /* 0x00000000103d72ca */ /* 0x000fe200000e0000 */
[----:B------:R-:W-:Y:S01]  /*5af0*/  IMAD.MOV.U32 R226, RZ, RZ, R17 ;  /* 0x000000ffffe27224 */ /* 0x000fe200078e0011 */
[----:B------:R-:W-:Y:S01]  /*5b00*/  MOV R20, R3 ;  /* 0x0000000300147202 */ /* 0x000fe20000000f00 */
[----:B------:R-:W-:Y:S01]  /*5b10*/  IMAD.MOV.U32 R0, RZ, RZ, 0x3f800000 ;  /* 0x3f800000ff007424 */ /* 0x000fe200078e00ff */
[----:B------:R-:W-:Y:S02]  /*5b20*/  CS2R R150, SRZ ;  /* 0x0000000000967805 */ /* 0x000fe4000001ff00 */
[----:B------:R-:W-:Y:S02]  /*5b30*/  CS2R R146, SRZ ;  /* 0x0000000000927805 */ /* 0x000fe4000001ff00 */
[----:B------:R-:W-:-:S02]  /*5b40*/  CS2R R142, SRZ ;  /* 0x00000000008e7805 */ /* 0x000fc4000001ff00 */
[----:B------:R-:W-:Y:S02]  /*5b50*/  CS2R R138, SRZ ;  /* 0x00000000008a7805 */ /* 0x000fe4000001ff00 */
[----:B------:R-:W-:Y:S02]  /*5b60*/  CS2R R134, SRZ ;  /* 0x0000000000867805 */ /* 0x000fe4000001ff00 */
[----:B------:R-:W-:Y:S02]  /*5b70*/  CS2R R130, SRZ ;  /* 0x0000000000827805 */ /* 0x000fe4000001ff00 */
[----:B------:R-:W-:Y:S01]  /*5b80*/  CS2R R126, SRZ ;  /* 0x00000000007e7805 */ /* 0x000fe2000001ff00 */
[----:B------:R-:W-:Y:S01]  /*5b90*/  UIADD3 UR4, UR4, -0x2, URZ ;  /* 0xfffffffe04047890 */ /* 0x000fe2000fffe03f */
[----:B------:R-:W-:Y:S02]  /*5ba0*/  CS2R R122, SRZ ;  /* 0x00000000007a7805 */ /* 0x000fe4000001ff00 */
[----:B------:R-:W-:-:S02]  /*5bb0*/  CS2R R118, SRZ ;  /* 0x0000000000767805 */ /* 0x000fc4000001ff00 */
[----:B------:R-:W-:Y:S02]  /*5bc0*/  CS2R R114, SRZ ;  /* 0x0000000000727805 */ /* 0x000fe4000001ff00 */
[----:B------:R-:W-:Y:S02]  /*5bd0*/  CS2R R110, SRZ ;  /* 0x00000000006e7805 */ /* 0x000fe4000001ff00 */
[----:B------:R-:W-:Y:S01]  /*5be0*/  CS2R R106, SRZ ;  /* 0x00000000006a7805 */ /* 0x000fe2000001ff00 */
[----:B------:R-:W-:Y:S01]  /*5bf0*/  IMAD.U32 R224, RZ, RZ, UR4 ;  /* 0x00000004ffe07e24 */ /* 0x000fe2000f8e00ff */
        /* <DEDUP_REMOVED lines=52> */
[----:B------:R-:W-:-:S06]  /*5f40*/  ULDC UR60, c[0x0][0x9d8] ;  /* 0x00027600003c7ab9 */ /* 0x000fcc0000000800 */
.L_x_277:
[----:B------:R-:W-:-:S04]  /*5f50*/  UIADD3 UR4, UR61, 0x1, URZ ;  /* 0x000000013d047890 */ /* 0x000fc8000fffe03f */
[----:B------:R-:W-:-:S04]  /*5f60*/  UISETP.NE.AND UP0, UPT, UR4, 0x2, UPT ;  /* 0x000000020400788c */ /* 0x000fc8000bf05270 */
[----:B------:R-:W-:Y:S02]  /*5f70*/  USEL UR5, URZ, 0x1, UP0 ;  /* 0x000000013f057887 */ /* 0x000fe40008000000 */
[----:B------:R-:W-:-:S04]  /*5f80*/  USEL UR4, UR4, URZ, UP0 ;  /* 0x0000003f04047287 */ /* 0x000fc80008000000 */
[----:B------:R-:W-:Y:S02]  /*5f90*/  LOP3.LUT R17, R226, UR5, RZ, 0x3c, !PT ;  /* 0x00000005e2117c12 */ /* 0x000fe4000f8e3cff */
[----:B------:R-:W-:Y:S01]  /*5fa0*/  IMAD.U32 R16, RZ, RZ, UR4 ;  /* 0x00000004ff107e24 */ /* 0x000fe2000f8e00ff */
[----:B------:R-:W-:Y:S06]  /*5fb0*/  @!P0 BRA `(.L_x_269) ;  /* 0x0000000000048947 */ /* 0x000fec0003800000 */
[----:B------:R-:W-:Y:S01]  /*5fc0*/  BPT.TRAP 0x1 ;  /* 0x000000040000795c */ /* 0x000fe20000300000 */
.L_x_269:
[----:B------:R-:W0:Y:S01]  /*5fd0*/  S2UR UR6, SR_CgaCtaId ;  /* 0x00000000000679c3 */ /* 0x000e220000008800 */
[----:B------:R-:W-:Y:S01]  /*5fe0*/  UMOV UR5, 0x400 ;  /* 0x0000040000057882 */ /* 0x000fe20000000000 */
[----:B------:R-:W-:Y:S01]  /*5ff0*/  SHF.L.U32 R3, R17, 0x1f, RZ ;  /* 0x0000001f11037819 */ /* 0x000fe200000006ff */
[----:B0-----:R-:W-:-:S06]  /*6000*/  ULEA UR5, UR6, UR5, 0x18 ;  /* 0x0000000506057291 */ /* 0x001fcc000f8ec03f */
[----:B------:R-:W-:-:S05]  /*6010*/  IMAD.U32 R5, RZ, RZ, UR5 ;  /* 0x00000005ff057e24 */ /* 0x000fca000f8e00ff */
[----:B------:R-:W-:-:S13]  /*6020*/  R2UR UR5, R5 ;  /* 0x00000000050572ca */ /* 0x000fda00000e0000 */
[----:B------:R-:W-:-:S06]  /*6030*/  ULEA UR4, UR4, UR5, 0x3 ;  /* 0x0000000504047291 */ /* 0x000fcc000f8e183f */
[----:B------:R-:W-:-:S03]  /*6040*/  MOV R225, UR4 ;  /* 0x0000000400e17c02 */ /* 0x000fc60008000f00 */
[----:B------:R0:W1:Y:S01]  /*6050*/  SYNCS.PHASECHK.TRANS64.TRYWAIT P2, [UR4+0x38830], R3 ;  /* 0x03883003ff0075a7 */ /* 0x0000620008040144 */
[----:B------:R-:W-:Y:S05]  /*6060*/  @!P0 BRA `(.L_x_270) ;  /* 0x0000000000048947 */ /* 0x000fea0003800000 */
[----:B------:R-:W-:Y:S01]  /*6070*/  BPT.TRAP 0x1 ;  /* 0x000000040000795c */ /* 0x000fe20000300000 */
.L_x_270:
[----:B-1----:R-:W-:Y:S05]  /*6080*/  @P2 BRA `(.L_x_271) ;  /* 0x00000000000c2947 */ /* 0x002fea0003800000 */
[----:B------:R-:W-:-:S13]  /*6090*/  R2UR UR4, R225 ;  /* 0x00000000e10472ca */ /* 0x000fda00000e0000 */
[----:B------:R-:W1:Y:S02]  /*60a0*/  SYNCS.PHASECHK.TRANS64.TRYWAIT P2, [UR4+0x38830], R3 ;  /* 0x03883003ff0075a7 */ /* 0x000e640008040144 */
[----:B-1----:R-:W-:Y:S05]  /*60b0*/  @!P2 BRA `(.L_x_272) ;  /* 0x000000d00094a947 */ /* 0x002fea0003800000 */
.L_x_271:
        /* <DEDUP_REMOVED lines=645> */
.L_x_273:
[----:B------:R-:W-:Y:S02]  /*8910*/  R2UR UR4, R5 ;  /* 0x00000000050472ca */ /* 0x000fe400000e0000 */
[----:B------:R-:W-:-:S11]  /*8920*/  SHF.L.U32 R0, R226, 0x1f, RZ ;  /* 0x0000001fe2007819 */ /* 0x000fd600000006ff */
[----:B------:R-:W-:-:S09]  /*8930*/  ULEA UR4, UR61, UR4, 0x3 ;  /* 0x000000043d047291 */ /* 0x000fd2000f8e183f */
[----:B------:R2:W3:Y:S01]  /*8940*/  SYNCS.PHASECHK.TRANS64.TRYWAIT P2, [UR4+0x38850], R0 ;  /* 0x03885000ff0075a7 */ /* 0x0004e20008040144 */
[----:B------:R-:W-:Y:S05]  /*8950*/  @!P0 BRA `(.L_x_274) ;  /* 0x0000000000048947 */ /* 0x000fea0003800000 */
[----:B------:R-:W-:Y:S01]  /*8960*/  BPT.TRAP 0x1 ;  /* 0x000000040000795c */ /* 0x000fe20000300000 */
.L_x_274:
[----:B---3--:R-:W-:Y:S05]  /*8970*/  @P2 BRA `(.L_x_275) ;  /* 0x0000000000082947 */ /* 0x008fea0003800000 */
[----:B------:R-:W3:Y:S02]  /*8980*/  SYNCS.PHASECHK.TRANS64.TRYWAIT P2, [UR4+0x38850], R0 ;  /* 0x03885000ff0075a7 */ /* 0x000ee40008040144 */
[----:B---3--:R-:W-:Y:S05]  /*8990*/  @!P2 BRA `(.L_x_276) ;  /* 0x000000a80078a947 */ /* 0x008fea0003800000 */
.L_x_275:
[----:B------:R-:W-:Y:S01]  /*89a0*/  R2UR UR5, R5 ;  /* 0x00000000050572ca */ /* 0x000fe200000e0000 */
[----:B------:R-:W-:Y:S01]  /*89b0*/  WARPGROUP.ARRIVE ;  /* 0x00000000000079c5 */ /* 0x000fe20000000000 */
[----:B------:R-:W-:Y:S01]  /*89c0*/  UMOV UR7, 0x40000040 ;  /* 0x4000004000077882 */ /* 0x000fe20000000000 */
[----:B------:R-:W-:Y:S01]  /*89d0*/  UMOV UR11, 0x40000040 ;  /* 0x40000040000b7882 */ /* 0x000fe20000000000 */
[----:B0-2---:R-:W-:Y:S01]  /*89e0*/  FMUL.FTZ R0, R184, UR60 ;  /* 0x0000003cb8007c20 */ /* 0x005fe20008410000 */
[----:B-1----:R-:W-:Y:S01]  /*89f0*/  FMUL.FTZ R3, R185, UR60 ;  /* 0x0000003cb9037c20 */ /* 0x002fe20008410000 */
[----:B------:R-:W-:Y:S01]  /*8a00*/  FMUL.FTZ R184, R187, UR60 ;  /* 0x0000003cbbb87c20 */ /* 0x000fe20008410000 */
[----:B------:R-:W-:Y:S01]  /*8a10*/  FMUL.FTZ R187, R188, UR60 ;  /* 0x0000003cbcbb7c20 */ /* 0x000fe20008410000 */
[----:B------:R-:W-:Y:S01]  /*8a20*/  FMUL.FTZ R188, R189, UR60 ;  /* 0x0000003cbdbc7c20 */ /* 0x000fe20008410000 */
[----:B------:R-:W-:Y:S01]  /*8a30*/  FMUL.FTZ R185, R186, UR60 ;  /* 0x0000003cbab97c20 */ /* 0x000fe20008410000 */
[----:B------:R-:W0:Y:S01]  /*8a40*/  MUFU.TANH R0, R0 ;  /* 0x0000000000007308 */ /* 0x000e220000002400 */
[----:B------:R-:W-:Y:S01]  /*8a50*/  FMUL.FTZ R186, R190, UR60 ;  /* 0x0000003cbeba7c20 */ /* 0x000fe20008410000 */
[----:B------:R-:W-:Y:S01]  /*8a60*/  FMUL.FTZ R190, R176, UR60 ;  /* 0x0000003cb0be7c20 */ /* 0x000fe20008410000 */
[----:B------:R-:W-:Y:S01]  /*8a70*/  UIADD3 UR5, UR5, 0x400, URZ ;  /* 0x0000040005057890 */ /* 0x000fe2000fffe03f */
[----:B------:R-:W-:Y:S01]  /*8a80*/  FMUL.FTZ R177, R177, UR60 ;  /* 0x0000003cb1b17c20 */ /* 0x000fe20008410000 */
[----:B------:R-:W-:Y:S01]  /*8a90*/  FMUL.FTZ R176, R178, UR60 ;  /* 0x0000003cb2b07c20 */ /* 0x000fe20008410000 */
[----:B------:R-:W-:Y:S01]  /*8aa0*/  FMUL.FTZ R180, R180, UR60 ;  /* 0x0000003cb4b47c20 */ /* 0x000fe20008410000 */
[----:B------:R-:W-:Y:S01]  /*8ab0*/  USHF.R.U32.HI UR5, URZ, 0x4, UR5 ;  /* 0x000000043f057899 */ /* 0x000fe20008011605 */
[----:B------:R-:W1:Y:S01]  /*8ac0*/  MUFU.TANH R3, R3 ;  /* 0x0000000300037308 */ /* 0x000e620000002400 */
[----:B------:R-:W-:Y:S01]  /*8ad0*/  FMUL.FTZ R178, R179, UR60 ;  /* 0x0000003cb3b27c20 */ /* 0x000fe20008410000 */
[----:B------:R-:W-:Y:S01]  /*8ae0*/  FMUL.FTZ R179, R182, UR60 ;  /* 0x0000003cb6b37c20 */ /* 0x000fe20008410000 */
[----:B------:R-:W-:Y:S01]  /*8af0*/  ULOP3.LUT UR5, UR5, 0x3fff, URZ, 0xc0, !UPT ;  /* 0x00003fff05057892 */ /* 0x000fe2000f8ec03f */
[----:B------:R-:W-:Y:S01]  /*8b00*/  FMUL.FTZ R182, R168, UR60 ;  /* 0x0000003ca8b67c20 */ /* 0x000fe20008410000 */
[----:B------:R-:W-:Y:S01]  /*8b10*/  FMUL.FTZ R181, R181, UR60 ;  /* 0x0000003cb5b57c20 */ /* 0x000fe20008410000 */
[----:B------:R-:W-:Y:S01]  /*8b20*/  FMUL.FTZ R168, R169, UR60 ;  /* 0x0000003ca9a87c20 */ /* 0x000fe20008410000 */
[----:B------:R-:W-:Y:S01]  /*8b30*/  ULOP3.LUT UR5, UR5, 0x2800000, URZ, 0xfc, !UPT ;  /* 0x0280000005057892 */ /* 0x000fe2000f8efc3f */
[----:B------:R-:W2:Y:S01]  /*8b40*/  MUFU.TANH R187, R187 ;  /* 0x000000bb00bb7308 */ /* 0x000ea20000002400 */
[----:B0-----:R-:W-:Y:S01]  /*8b50*/  FMNMX.FTZ R2, R0, R21, !PT ;  /* 0x0000001500027209 */ /* 0x001fe20007810000 */
[----:B------:R-:W-:Y:S01]  /*8b60*/  FMUL.FTZ R169, R172, UR60 ;  /* 0x0000003caca97c20 */ /* 0x000fe20008410000 */
[----:B------:R-:W-:Y:S01]  /*8b70*/  UIMAD UR6, UR61, 0xa00, UR5 ;  /* 0x00000a003d0678a4 */ /* 0x000fe2000f8e0205 */
[----:B------:R-:W-:Y:S01]  /*8b80*/  FMUL.FTZ R172, R173, UR60 ;  /* 0x0000003cadac7c20 */ /* 0x000fe20008410000 */
[----:B------:R-:W-:Y:S01]  /*8b90*/  FMUL.FTZ R160, R160, UR60 ;  /* 0x0000003ca0a07c20 */ /* 0x000fe20008410000 */
[----:B------:R-:W-:Y:S01]  /*8ba0*/  FMUL.FTZ R161, R161, UR60 ;  /* 0x0000003ca1a17c20 */ /* 0x000fe20008410000 */
[----:B------:R-:W-:Y:S01]  /*8bb0*/  UIADD3 UR10, UR6, 0x80, URZ ;  /* 0x00000080060a7890 */ /* 0x000fe2000fffe03f */
[----:B------:R-:W0:Y:S01]  /*8bc0*/  MUFU.TANH R188, R188 ;  /* 0x000000bc00bc7308 */ /* 0x000e220000002400 */
[----:B-1----:R-:W-:Y:S01]  /*8bd0*/  FMNMX.FTZ R2, R3, R2, !PT ;  /* 0x0000000203027209 */ /* 0x002fe20007810000 */
[----:B------:R-:W-:Y:S01]  /*8be0*/  FMUL.FTZ R164, R164, UR60 ;  /* 0x0000003ca4a47c20 */ /* 0x000fe20008410000 */
[----:B------:R-:W-:Y:S01]  /*8bf0*/  FMUL.FTZ R165, R165, UR60 ;  /* 0x0000003ca5a57c20 */ /* 0x000fe20008410000 */
[----:B------:R-:W-:Y:S01]  /*8c00*/  HGMMA.64x256x16.F32.BF16 R24, R208, gdesc[UR4].tnspB, R24, gsb0 ;  /* 0x43e00004d0187df0 */ /* 0x000fe20008001818 */
[----:B------:R-:W-:Y:S01]  /*8c10*/  FMUL.FTZ R152, R152, UR60 ;  /* 0x0000003c98987c20 */ /* 0x000fe20008410000 */
[----:B------:R-:W-:Y:S01]  /*8c20*/  FMUL.FTZ R153, R153, UR60 ;  /* 0x0000003c99997c20 */ /* 0x000fe20008410000 */
[----:B------:R-:W-:Y:S01]  /*8c30*/  FMUL.FTZ R156, R156, UR60 ;  /* 0x0000003c9c9c7c20 */ /* 0x000fe20008410000 */
[----:B------:R-:W1:Y:S01]  /*8c40*/  MUFU.TANH R190, R190 ;  /* 0x000000be00be7308 */ /* 0x000e620000002400 */
[----:B--2---:R-:W-:Y:S01]  /*8c50*/  FMNMX.FTZ R173, R187, R2, !PT ;  /* 0x00000002bbad7209 */ /* 0x004fe20007810000 */
[----:B------:R-:W-:Y:S01]  /*8c60*/  FMUL.FTZ R189, R191, UR60 ;  /* 0x0000003cbfbd7c20 */ /* 0x000fe20008410000 */
[----:B------:R-:W-:Y:S01]  /*8c70*/  FMUL.FTZ R170, R170, UR60 ;  /* 0x0000003caaaa7c20 */ /* 0x000fe20008410000 */
[----:B------:R-:W-:Y:S01]  /*8c80*/  ULDC UR14, c[0x0][0x988] ;  /* 0x00026200000e7ab9 */ /* 0x000fe20000000800 */
[----:B------:R-:W-:Y:S01]  /*8c90*/  FMUL.FTZ R171, R171, UR60 ;  /* 0x0000003cabab7c20 */ /* 0x000fe20008410000 */
[----:B------:R-:W-:Y:S01]  /*8ca0*/  UMOV UR5, UR14 ;  /* 0x0000000e00057c82 */ /* 0x000fe20008000000 */
[----:B------:R-:W-:Y:S01]  /*8cb0*/  FMUL.FTZ R174, R174, UR60 ;  /* 0x0000003caeae7c20 */ /* 0x000fe20008410000 */
[----:B------:R-:W2:Y:S01]  /*8cc0*/  MUFU.TANH R177, R177 ;  /* 0x000000b100b17308 */ /* 0x000ea20000002400 */
[----:B0-----:R-:W-:Y:S01]  /*8cd0*/  FMNMX.FTZ R173, R188, R173, !PT ;  /* 0x000000adbcad7209 */ /* 0x001fe20007810000 */
[----:B------:R-:W-:Y:S01]  /*8ce0*/  FMUL.FTZ R175, R175, UR60 ;  /* 0x0000003cafaf7c20 */ /* 0x000fe20008410000 */
[----:B------:R-:W-:Y:S01]  /*8cf0*/  FMUL.FTZ R162, R162, UR60 ;  /* 0x0000003ca2a27c20 */ /* 0x000fe20008410000 */
[----:B------:R-:W-:Y:S01]  /*8d00*/  FMUL.FTZ R163, R163, UR60 ;  /* 0x0000003ca3a37c20 */ /* 0x000fe20008410000 */
[----:B------:R-:W-:Y:S01]  /*8d10*/  FMUL.FTZ R166, R166, UR60 ;  /* 0x0000003ca6a67c20 */ /* 0x000fe20008410000 */
[----:B------:R-:W-:Y:S01]  /*8d20*/  FMUL.FTZ R167, R167, UR60 ;  /* 0x0000003ca7a77c20 */ /* 0x000fe20008410000 */
[----:B------:R-:W-:Y:S01]  /*8d30*/  FMUL.FTZ R154, R154, UR60 ;  /* 0x0000003c9a9a7c20 */ /* 0x000fe20008410000 */
[----:B------:R-:W0:Y:S01]  /*8d40*/  MUFU.TANH R180, R180 ;  /* 0x000000b400b47308 */ /* 0x000e220000002400 */
[----:B-1----:R-:W-:Y:S01]  /*8d50*/  FMNMX.FTZ R2, R190, R173, !PT ;  /* 0x000000adbe027209 */ /* 0x002fe20007810000 */
[----:B------:R-:W-:Y:S01]  /*8d60*/  FMUL.FTZ R155, R155, UR60 ;  /* 0x0000003c9b9b7c20 */ /* 0x000fe20008410000 */
[----:B------:R-:W-:Y:S01]  /*8d70*/  UMOV UR7, 0x40000040 ;  /* 0x4000004000077882 */ /* 0x000fe20000000000 */
[----:B------:R-:W-:Y:S01]  /*8d80*/  FMUL.FTZ R158, R158, UR60 ;  /* 0x0000003c9e9e7c20 */ /* 0x000fe20008410000 */
[----:B------:R-:W-:Y:S01]  /*8d90*/  FMUL.FTZ R159, R159, UR60 ;  /* 0x0000003c9f9f7c20 */ /* 0x000fe20008410000 */
[----:B------:R-:W-:Y:S01]  /*8da0*/  VOTEU.ALL UP0, P1 ;  /* 0x00000000003f7886 */ /* 0x000fe20000800000 */
[----:B------:R-:W-:Y:S01]  /*8db0*/  R2UR UR61, R16 ;  /* 0x00000000103d72ca */ /* 0x000fe200000e0000 */
[----:B------:R-:W1:Y:S01]  /*8dc0*/  MUFU.TANH R181, R181 ;  /* 0x000000b500b57308 */ /* 0x000e620000002400 */
[----:B--2---:R-:W-:Y:S01]  /*8dd0*/  FMNMX.FTZ R173, R177, R2, !PT ;  /* 0x00000002b1ad7209 */ /* 0x004fe20007810000 */
[----:B------:R-:W-:Y:S01]  /*8de0*/  IMAD.MOV.U32 R226, RZ, RZ, R17 ;  /* 0x000000ffffe27224 */ /* 0x000fe200078e0011 */
[----:B------:R-:W-:-:S04]  /*8df0*/  @!UP0 UIADD3 UR4, UR4, 0x38860, URZ ;  /* 0x0003886004048890 */ /* 0x000fc8000fffe03f */
[----:B------:R-:W-:Y:S01]  /*8e00*/  @!UP0 UPRMT UR4, URZ, 0x654, UR4 ;  /* 0x000006543f048896 */ /* 0x000fe20008000004 */
[----:B------:R-:W2:Y:S01]  /*8e10*/  MUFU.TANH R182, R182 ;  /* 0x000000b600b67308 */ /* 0x000ea20000002400 */
[----:B0-----:R-:W-:-:S07]  /*8e20*/  FMNMX.FTZ R2, R180, R173, !PT ;  /* 0x000000adb4027209 */ /* 0x001fce0007810000 */
[----:B------:R-:W0:Y:S01]  /*8e30*/  MUFU.TANH R168, R168 ;  /* 0x000000a800a87308 */ /* 0x000e220000002400 */
[----:B-1----:R-:W-:-:S07]  /*8e40*/  FMNMX.FTZ R173, R181, R2, !PT ;  /* 0x00000002b5ad7209 */ /* 0x002fce0007810000 */
[----:B------:R-:W1:Y:S01]  /*8e50*/  MUFU.TANH R169, R169 ;  /* 0x000000a900a97308 */ /* 0x000e620000002400 */
[----:B--2---:R-:W-:-:S07]  /*8e60*/  FMNMX.FTZ R173, R182, R173, !PT ;  /* 0x000000adb6ad7209 */ /* 0x004fce0007810000 */
[----:B------:R-:W2:Y:S01]  /*8e70*/  MUFU.TANH R172, R172 ;  /* 0x000000ac00ac7308 */ /* 0x000ea20000002400 */
[----:B0-----:R-:W-:-:S07]  /*8e80*/  FMNMX.FTZ R2, R168, R173, !PT ;  /* 0x000000ada8027209 */ /* 0x001fce0007810000 */
[----:B------:R-:W0:Y:S01]  /*8e90*/  MUFU.TANH R160, R160 ;  /* 0x000000a000a07308 */ /* 0x000e220000002400 */
[----:B-1----:R-:W-:-:S07]  /*8ea0*/  FMNMX.FTZ R173, R169, R2, !PT ;  /* 0x00000002a9ad7209 */ /* 0x002fce0007810000 */
[----:B------:R-:W1:Y:S01]  /*8eb0*/  MUFU.TANH R161, R161 ;  /* 0x000000a100a17308 */ /* 0x000e620000002400 */
[----:B--2---:R-:W-:-:S07]  /*8ec0*/  FMNMX.FTZ R173, R172, R173, !PT ;  /* 0x000000adacad7209 */ /* 0x004fce0007810000 */
[----:B------:R-:W2:Y:S01]  /*8ed0*/  MUFU.TANH R164, R164 ;  /* 0x000000a400a47308 */ /* 0x000ea20000002400 */
[----:B0-----:R-:W-:Y:S01]  /*8ee0*/  FMNMX.FTZ R2, R160, R173, !PT ;  /* 0x000000ada0027209 */ /* 0x001fe20007810000 */
[----:B------:R-:W-:-:S06]  /*8ef0*/  FMUL.FTZ R173, R157, UR60 ;  /* 0x0000003c9dad7c20 */ /* 0x000fcc0008410000 */
[----:B------:R-:W0:Y:S01]  /*8f00*/  MUFU.TANH R165, R165 ;  /* 0x000000a500a57308 */ /* 0x000e220000002400 */
[----:B-1----:R-:W-:-:S07]  /*8f10*/  FMNMX.FTZ R157, R161, R2, !PT ;  /* 0x00000002a19d7209 */ /* 0x002fce0007810000 */
[----:B------:R-:W1:Y:S01]  /*8f20*/  MUFU.TANH R152, R152 ;  /* 0x0000009800987308 */ /* 0x000e620000002400 */
[----:B--2---:R-:W-:Y:S01]  /*8f30*/  FMNMX.FTZ R2, R164, R157, !PT ;  /* 0x0000009da4027209 */ /* 0x004fe20007810000 */
[----:B------:R-:W-:-:S06]  /*8f40*/  FMUL.FTZ R157, R183, UR60 ;  /* 0x0000003cb79d7c20 */ /* 0x000fcc0008410000 */
        /* <DEDUP_REMOVED lines=9> */
[----:B-1----:R-:W-:-:S05]  /*8fe0*/  FMNMX.FTZ R2, R173, R2, !PT ;  /* 0x00000002ad027209 */ /* 0x002fca0007810000 */
[----:B------:R-:W1:Y:S02]  /*8ff0*/  SHFL.BFLY PT, R183, R2, 0x2, 0x1f ;  /* 0x0c401f0002b77f89 */ /* 0x000e6400000e0000 */
[----:B------:R-:W3:Y:S08]  /*9000*/  MUFU.TANH R186, R186 ;  /* 0x000000ba00ba7308 */ /* 0x000ef00000002400 */
[----:B------:R-:W4:Y:S08]  /*9010*/  MUFU.TANH R189, R189 ;  /* 0x000000bd00bd7308 */ /* 0x000f300000002400 */
[----:B------:R-:W5:Y:S01]  /*9020*/  MUFU.TANH R176, R176 ;  /* 0x000000b000b07308 */ /* 0x000f620000002400 */
[----:B-1----:R-:W-:-:S07]  /*9030*/  FMNMX.FTZ R183, R2, R183, !PT ;  /* 0x000000b702b77209 */ /* 0x002fce0007810000 */
[----:B------:R-:W1:Y:S01]  /*9040*/  MUFU.TANH R178, R178 ;  /* 0x000000b200b27308 */ /* 0x000e620000002400 */
[----:B------:R-:W2:Y:S07]  /*9050*/  SHFL.BFLY PT, R4, R183, 0x1, 0x1f ;  /* 0x0c201f00b7047f89 */ /* 0x000eae00000e0000 */
[----:B------:R-:W1:Y:S08]  /*9060*/  MUFU.TANH R179, R179 ;  /* 0x000000b300b37308 */ /* 0x000e700000002400 */
[----:B------:R-:W1:Y:S08]  /*9070*/  MUFU.TANH R157, R157 ;  /* 0x0000009d009d7308 */ /* 0x000e700000002400 */
[----:B------:R-:W1:Y:S01]  /*9080*/  MUFU.TANH R170, R170 ;  /* 0x000000aa00aa7308 */ /* 0x000e620000002400 */
[----:B--2---:R-:W-:-:S02]  /*9090*/  FMNMX.FTZ R4, R183, R4, !PT ;  /* 0x00000004b7047209 */ /* 0x004fc40007810000 */
[----:B------:R-:W-:-:S03]  /*90a0*/  FMNMX.FTZ R183, R185, R20, !PT ;  /* 0x00000014b9b77209 */ /* 0x000fc60007810000 */
[----:B------:R-:W-:Y:S01]  /*90b0*/  FADD.FTZ R2, -R4, R21 ;  /* 0x0000001504027221 */ /* 0x000fe20000010100 */
[----:B0-----:R-:W-:Y:S01]  /*90c0*/  FMNMX.FTZ R183, R184, R183, !PT ;  /* 0x000000b7b8b77209 */ /* 0x001fe20007810000 */
[----:B------:R-:W0:Y:S02]  /*90d0*/  MUFU.TANH R171, R171 ;  /* 0x000000ab00ab7308 */ /* 0x000e240000002400 */
[----:B------:R-:W-:-:S06]  /*90e0*/  FMUL.FTZ R2, R2, UR5 ;  /* 0x0000000502027c20 */ /* 0x000fcc0008410000 */
        /* <DEDUP_REMOVED lines=8> */
[----:B------:R-:W-:-:S05]  /*9170*/  WARPGROUP.ARRIVE ;  /* 0x00000000000079c5 */ /* 0x000fca0000000000 */
[----:B------:R-:W-:Y:S01]  /*9180*/  MUFU.TANH R155, R155 ;  /* 0x0000009b009b7308 */ /* 0x000fe20000002400 */
[----:B------:R-:W-:Y:S01]  /*9190*/  HGMMA.64x256x16.F32.BF16 R24, R204, gdesc[UR8].tnspB, R24, gsb0 ;  /* 0x43e00008cc187df0 */ /* 0x000fe20008001818 */
[----:B------:R-:W-:Y:S01]  /*91a0*/  UIADD3 UR10, UR6, 0x100, URZ ;  /* 0x00000100060a7890 */ /* 0x000fe2000fffe03f */
[----:B------:R-:W-:-:S05]  /*91b0*/  UMOV UR11, 0x40000040 ;  /* 0x40000040000b7882 */ /* 0x000fca0000000000 */
[----:B------:R-:W-:Y:S08]  /*91c0*/  MUFU.TANH R158, R158 ;  /* 0x0000009e009e7308 */ /* 0x000ff00000002400 */
[----:B------:R-:W-:Y:S08]  /*91d0*/  MUFU.TANH R159, R159 ;  /* 0x0000009f009f7308 */ /* 0x000ff00000002400 */
[----:B------:R-:W-:Y:S01]  /*91e0*/  MUFU.EX2 R2, R2 ;  /* 0x0000000200027308 */ /* 0x000fe20000000800 */
[----:B------:R-:W-:-:S02]  /*91f0*/  WARPGROUP.DEPBAR.LE gsb0, 0x0 ;  /* 0x00008000000079c5 */ /* 0x000fc40000010000 */
[----:B------:R-:W-:-:S06]  /*9200*/  WARPGROUP.ARRIVE ;  /* 0x00000000000079c5 */ /* 0x000fcc0000000000 */
        /* <DEDUP_REMOVED lines=8> */
[----:B------:R-:W-:Y:S02]  /*9290*/  R2UR UR10, R225 ;  /* 0x00000000e10a72ca */ /* 0x000fe400000e0000 */
[----:B------:R-:W-:Y:S02]  /*92a0*/  WARPGROUP.DEPBAR.LE gsb0, 0x0 ;  /* 0x00008000000079c5 */ /* 0x000fe40000010000 */
[----:B---3--:R-:W-:Y:S01]  /*92b0*/  FMNMX.FTZ R196, R186, R183, !PT ;  /* 0x000000b7bac47209 */ /* 0x008fe20007810000 */
[----:B------:R-:W-:Y:S01]  /*92c0*/  FMUL.FTZ R199, R4, UR5 ;  /* 0x0000000504c77c20 */ /* 0x000fe20008410000 */
[----:B------:R-:W-:Y:S02]  /*92d0*/  WARPGROUP.ARRIVE ;  /* 0x00000000000079c5 */ /* 0x000fe40000000000 */
[----:B----4-:R-:W-:Y:S01]  /*92e0*/  FMNMX.FTZ R21, R189, R196, !PT ;  /* 0x000000c4bd157209 */ /* 0x010fe20007810000 */
[--C-:B------:R-:W-:Y:S01]  /*92f0*/  FFMA.FTZ R183, R0, UR5, -R199.reuse ;  /* 0x0000000500b77c23 */ /* 0x100fe200080108c7 */
[--C-:B------:R-:W-:Y:S01]  /*9300*/  FFMA.FTZ R208, R3, UR5, -R199.reuse ;  /* 0x0000000503d07c23 */ /* 0x100fe200080108c7 */
[----:B------:R-:W-:Y:S01]  /*9310*/  FFMA.FTZ R196, R160, UR5, -R199 ;  /* 0x00000005a0c47c23 */ /* 0x000fe200080108c7 */
[----:B-----5:R-:W-:-:S15]  /*9320*/  FMNMX.FTZ R21, R176, R21, !PT ;  /* 0x00000015b0157209 */ /* 0x020fde0007810000 */
[----:B------:R-:W-:Y:S01]  /*9330*/  HGMMA.64x256x16.F32.BF16 R24, R192, gdesc[UR4].tnspB, R24, gsb0 ;  /* 0x43e00004c0187df0 */ /* 0x000fe20008001818 */
[--C-:B------:R-:W-:Y:S01]  /*9340*/  FFMA.FTZ R210, R187, UR5, -R199.reuse ;  /* 0x00000005bbd27c23 */ /* 0x100fe200080108c7 */
[----:B------:R-:W2:Y:S01]  /*9350*/  MUFU.EX2 R183, R183 ;  /* 0x000000b700b77308 */ /* 0x000ea20000000800 */
[----:B-1----:R-:W-:Y:S01]  /*9360*/  FMNMX.FTZ R0, R178, R21, !PT ;  /* 0x00000015b2007209 */ /* 0x002fe20007810000 */
[--C-:B------:R-:W-:Y:S01]  /*9370*/  FFMA.FTZ R21, R152, UR5, -R199.reuse ;  /* 0x0000000598157c23 */ /* 0x100fe200080108c7 */
[--C-:B------:R-:W-:Y:S01]  /*9380*/  FFMA.FTZ R152, R153, UR5, -R199.reuse ;  /* 0x0000000599987c23 */ /* 0x100fe200080108c7 */
[--C-:B------:R-:W-:Y:S01]  /*9390*/  FFMA.FTZ R153, R156, UR5, -R199.reuse ;  /* 0x000000059c997c23 */ /* 0x100fe200080108c7 */
[----:B------:R-:W-:Y:S01]  /*93a0*/  FMNMX.FTZ R0, R179, R0, !PT ;  /* 0x00000000b3007209 */ /* 0x000fe20007810000 */
[--C-:B------:R-:W-:Y:S01]  /*93b0*/  FFMA.FTZ R197, R188, UR5, -R199.reuse ;  /* 0x00000005bcc57c23 */ /* 0x100fe200080108c7 */
[--C-:B------:R-:W-:Y:S01]  /*93c0*/  FFMA.FTZ R198, R164, UR5, -R199.reuse ;  /* 0x00000005a4c67c23 */ /* 0x100fe200080108c7 */
[----:B------:R-:W1:Y:S01]  /*93d0*/  MUFU.EX2 R208, R208 ;  /* 0x000000d000d07308 */ /* 0x000e620000000800 */
[----:B------:R-:W-:Y:S01]  /*93e0*/  FMNMX.FTZ R3, R157, R0, !PT ;  /* 0x000000009d037209 */ /* 0x000fe20007810000 */
[--C-:B------:R-:W-:Y:S01]  /*93f0*/  FFMA.FTZ R204, R190, UR5, -R199.reuse ;  /* 0x00000005becc7c23 */ /* 0x100fe200080108c7 */
[--C-:B------:R-:W-:Y:S01]  /*9400*/  FFMA.FTZ R191, R181, UR5, -R199.reuse ;  /* 0x00000005b5bf7c23 */ /* 0x100fe200080108c7 */
[--C-:B------:R-:W-:Y:S01]  /*9410*/  FFMA.FTZ R177, R177, UR5, -R199.reuse ;  /* 0x00000005b1b17c23 */ /* 0x100fe200080108c7 */
[----:B------:R-:W-:Y:S01]  /*9420*/  FMNMX.FTZ R0, R170, R3, !PT ;  /* 0x00000003aa007209 */ /* 0x000fe20007810000 */
[--C-:B------:R-:W-:Y:S01]  /*9430*/  FFMA.FTZ R181, R168, UR5, -R199.reuse ;  /* 0x00000005a8b57c23 */ /* 0x100fe200080108c7 */
[--C-:B------:R-:W-:Y:S01]  /*9440*/  FFMA.FTZ R187, R161, UR5, -R199.reuse ;  /* 0x00000005a1bb7c23 */ /* 0x100fe200080108c7 */
[----:B------:R-:W3:Y:S01]  /*9450*/  MUFU.EX2 R210, R210 ;  /* 0x000000d200d27308 */ /* 0x000ee20000000800 */
[----:B0-----:R-:W-:Y:S01]  /*9460*/  FMNMX.FTZ R3, R171, R0, !PT ;  /* 0x00000000ab037209 */ /* 0x001fe20007810000 */
[----:B------:R-:W-:Y:S01]  /*9470*/  FFMA.FTZ R161, R165, UR5, -R199 ;  /* 0x00000005a5a17c23 */ /* 0x000fe200080108c7 */
[----:B--2---:R-:W-:Y:S01]  /*9480*/  FFMA.FTZ R15, R2, R15, R183 ;  /* 0x0000000f020f7223 */ /* 0x004fe200000100b7 */
[--C-:B------:R-:W-:Y:S01]  /*9490*/  FFMA.FTZ R206, R180, UR5, -R199.reuse ;  /* 0x00000005b4ce7c23 */ /* 0x100fe200080108c7 */
[----:B------:R-:W-:Y:S01]  /*94a0*/  FMNMX.FTZ R0, R174, R3, !PT ;  /* 0x00000003ae007209 */ /* 0x000fe20007810000 */
[--C-:B------:R-:W-:Y:S01]  /*94b0*/  FFMA.FTZ R202, R169, UR5, -R199.reuse ;  /* 0x00000005a9ca7c23 */ /* 0x100fe200080108c7 */
[--C-:B------:R-:W-:Y:S01]  /*94c0*/  FFMA.FTZ R200, R182, UR5, -R199.reuse ;  /* 0x00000005b6c87c23 */ /* 0x100fe200080108c7 */
[----:B------:R-:W0:Y:S01]  /*94d0*/  MUFU.EX2 R197, R197 ;  /* 0x000000c500c57308 */ /* 0x000e220000000800 */
[----:B------:R-:W-:Y:S01]  /*94e0*/  FMNMX.FTZ R3, R175, R0, !PT ;  /* 0x00000000af037209 */ /* 0x000fe20007810000 */
[--C-:B------:R-:W-:Y:S01]  /*94f0*/  FFMA.FTZ R169, R172, UR5, -R199.reuse ;  /* 0x00000005aca97c23 */ /* 0x100fe200080108c7 */
[----:B------:R-:W-:Y:S01]  /*9500*/  FFMA.FTZ R173, R173, UR5, -R199 ;  /* 0x00000005adad7c23 */ /* 0x000fe200080108c7 */
[----:B-1----:R-:W-:Y:S01]  /*9510*/  FADD.FTZ R15, R208, R15 ;  /* 0x0000000fd00f7221 */ /* 0x002fe20000010000 */
[----:B------:R-:W-:Y:S01]  /*9520*/  FMNMX.FTZ R0, R162, R3, !PT ;  /* 0x00000003a2007209 */ /* 0x000fe20007810000 */
[----:B------:R-:W-:Y:S01]  /*9530*/  @!UP0 UIADD3 UR6, UR10, 0x38840, URZ ;  /* 0x000388400a068890 */ /* 0x000fe2000fffe03f */
[----:B------:R-:W-:Y:S01]  /*9540*/  R2UR UR7, R224 ;  /* 0x00000000e00772ca */ /* 0x000fe200000e0000 */
[----:B------:R-:W1:Y:S01]  /*9550*/  MUFU.EX2 R204, R204 ;  /* 0x000000cc00cc7308 */ /* 0x000e620000000800 */
[----:B------:R-:W-:Y:S01]  /*9560*/  FMNMX.FTZ R3, R163, R0, !PT ;  /* 0x00000000a3037209 */ /* 0x000fe20007810000 */
[----:B------:R-:W-:Y:S01]  /*9570*/  @!UP0 UPRMT UR6, URZ, 0x654, UR6 ;  /* 0x000006543f068896 */ /* 0x000fe20008000006 */
[----:B------:R-:W-:-:S02]  /*9580*/  F2FP.BF16.F32.PACK_AB R208, R208, R183 ;  /* 0x000000b7d0d0723e */ /* 0x000fc400000010ff */
[----:B------:R-:W-:-:S03]  /*9590*/  FMNMX.FTZ R0, R166, R3, !PT ;  /* 0x00000003a6007209 */ /* 0x000fc60007810000 */
[----:B------:R-:W2:Y:S01]  /*95a0*/  MUFU.EX2 R177, R177 ;  /* 0x000000b100b17308 */ /* 0x000ea20000000800 */
[----:B------:R-:W-:-:S03]  /*95b0*/  FMNMX.FTZ R3, R167, R0, !PT ;  /* 0x00000000a7037209 */ /* 0x000fc60007810000 */
[----:B------:R-:W-:Y:S02]  /*95c0*/  ISETP.LT.AND P2, PT, RZ, UR7, PT ;  /* 0x00000007ff007c0c */ /* 0x000fe4000bf41270 */
[----:B------:R-:W-:Y:S02]  /*95d0*/  FMNMX.FTZ R0, R154, R3, !PT ;  /* 0x000000039a007209 */ /* 0x000fe40007810000 */
[----:B------:R-:W-:Y:S02]  /*95e0*/  MUFU.EX2 R206, R206 ;  /* 0x000000ce00ce7308 */ /* 0x000fe40000000800 */
[----:B------:R-:W-:-:S04]  /*95f0*/  FMNMX.FTZ R3, R155, R0, !PT ;  /* 0x000000009b037209 */ /* 0x000fc80007810000 */
[----:B------:R-:W-:Y:S02]  /*9600*/  FMNMX.FTZ R0, R158, R3, !PT ;  /* 0x000000039e007209 */ /* 0x000fe40007810000 */
[----:B------:R-:W-:Y:S02]  /*9610*/  MUFU.EX2 R191, R191 ;  /* 0x000000bf00bf7308 */ /* 0x000fe40000000800 */
[----:B------:R-:W-:-:S05]  /*9620*/  FMNMX.FTZ R0, R159, R0, !PT ;  /* 0x000000009f007209 */ /* 0x000fca0007810000 */
[----:B------:R-:W4:Y:S01]  /*9630*/  SHFL.BFLY PT, R3, R0, 0x2, 0x1f ;  /* 0x0c401f0000037f89 */ /* 0x000f2200000e0000 */
[----:B------:R-:W-:Y:S08]  /*9640*/  MUFU.EX2 R200, R200 ;  /* 0x000000c800c87308 */ /* 0x000ff00000000800 */
[----:B------:R-:W-:Y:S08]  /*9650*/  MUFU.EX2 R181, R181 ;  /* 0x000000b500b57308 */ /* 0x000ff00000000800 */
[----:B------:R-:W-:Y:S01]  /*9660*/  MUFU.EX2 R202, R202 ;  /* 0x000000ca00ca7308 */ /* 0x000fe20000000800 */
[----:B----4-:R-:W-:-:S07]  /*9670*/  FMNMX.FTZ R3, R0, R3, !PT ;  /* 0x0000000300037209 */ /* 0x010fce0007810000 */
[----:B------:R-:W-:Y:S01]  /*9680*/  MUFU.EX2 R169, R169 ;  /* 0x000000a900a97308 */ /* 0x000fe20000000800 */
[----:B------:R-:W4:Y:S07]  /*9690*/  SHFL.BFLY PT, R0, R3, 0x1, 0x1f ;  /* 0x0c201f0003007f89 */ /* 0x000f2e00000e0000 */
[----:B------:R-:W-:Y:S08]  /*96a0*/  MUFU.EX2 R196, R196 ;  /* 0x000000c400c47308 */ /* 0x000ff00000000800 */
[----:B------:R-:W-:Y:S08]  /*96b0*/  MUFU.EX2 R187, R187 ;  /* 0x000000bb00bb7308 */ /* 0x000ff00000000800 */
[----:B------:R-:W-:Y:S01]  /*96c0*/  MUFU.EX2 R198, R198 ;  /* 0x000000c600c67308 */ /* 0x000fe20000000800 */
[----:B----4-:R-:W-:-:S07]  /*96d0*/  FMNMX.FTZ R3, R3, R0, !PT ;  /* 0x0000000003037209 */ /* 0x010fce0007810000 */
[----:B------:R-:W-:Y:S01]  /*96e0*/  MUFU.EX2 R161, R161 ;  /* 0x000000a100a17308 */ /* 0x000fe20000000800 */
[C---:B------:R-:W-:Y:S01]  /*96f0*/  FADD.FTZ R0, -R3.reuse, R20 ;  /* 0x0000001403007221 */ /* 0x040fe20000010100 */
[----:B------:R-:W-:-:S03]  /*9700*/  FMUL.FTZ R156, R3, UR5 ;  /* 0x00000005039c7c20 */ /* 0x000fc60008410000 */
[----:B------:R-:W-:Y:S01]  /*9710*/  FMUL.FTZ R0, R0, UR5 ;  /* 0x0000000500007c20 */ /* 0x000fe20008410000 */
[--C-:B------:R-:W-:Y:S01]  /*9720*/  FFMA.FTZ R209, R185, UR5, -R156.reuse ;  /* 0x00000005b9d17c23 */ /* 0x100fe2000801089c */
[--C-:B------:R-:W-:Y:S01]  /*9730*/  FFMA.FTZ R160, R184, UR5, -R156.reuse ;  /* 0x00000005b8a07c23 */ /* 0x100fe2000801089c */
[--C-:B------:R-:W-:Y:S01]  /*9740*/  FFMA.FTZ R211, R186, UR5, -R156.reuse ;  /* 0x00000005bad37c23 */ /* 0x100fe2000801089c */
[--C-:B------:R-:W-:Y:S01]  /*9750*/  FFMA.FTZ R164, R189, UR5, -R156.reuse ;  /* 0x00000005bda47c23 */ /* 0x100fe2000801089c */
[--C-:B------:R-:W-:Y:S01]  /*9760*/  FFMA.FTZ R205, R176, UR5, -R156.reuse ;  /* 0x00000005b0cd7c23 */ /* 0x100fe2000801089c */
[----:B------:R-:W-:Y:S01]  /*9770*/  MUFU.EX2 R0, R0 ;  /* 0x0000000000007308 */ /* 0x000fe20000000800 */
[--C-:B------:R-:W-:Y:S01]  /*9780*/  FFMA.FTZ R168, R178, UR5, -R156.reuse ;  /* 0x00000005b2a87c23 */ /* 0x100fe2000801089c */
[--C-:B------:R-:W-:Y:S01]  /*9790*/  FFMA.FTZ R207, R179, UR5, -R156.reuse ;  /* 0x00000005b3cf7c23 */ /* 0x100fe2000801089c */
[--C-:B------:R-:W-:Y:S01]  /*97a0*/  FFMA.FTZ R199, R166, UR5, -R156.reuse ;  /* 0x00000005a6c77c23 */ /* 0x100fe2000801089c */
[--C-:B------:R-:W-:Y:S01]  /*97b0*/  FFMA.FTZ R172, R157, UR5, -R156.reuse ;  /* 0x000000059dac7c23 */ /* 0x100fe2000801089c */
[--C-:B------:R-:W-:Y:S01]  /*97c0*/  FFMA.FTZ R203, R174, UR5, -R156.reuse ;  /* 0x00000005aecb7c23 */ /* 0x100fe2000801089c */
[----:B---3--:R-:W-:Y:S01]  /*97d0*/  FADD.FTZ R174, R210, R15 ;  /* 0x0000000fd2ae7221 */ /* 0x008fe20000010000 */
[--C-:B------:R-:W-:Y:S01]  /*97e0*/  FFMA.FTZ R201, R170, UR5, -R156.reuse ;  /* 0x00000005aac97c23 */ /* 0x100fe2000801089c */
[----:B------:R-:W3:Y:S01]  /*97f0*/  MUFU.EX2 R209, R209 ;  /* 0x000000d100d17308 */ /* 0x000ee20000000800 */
[--C-:B------:R-:W-:Y:S01]  /*9800*/  FFMA.FTZ R170, R171, UR5, -R156.reuse ;  /* 0x00000005abaa7c23 */ /* 0x100fe2000801089c */
[----:B------:R-:W-:Y:S01]  /*9810*/  FFMA.FTZ R157, R162, UR5, -R156 ;  /* 0x00000005a29d7c23 */ /* 0x000fe2000801089c */
[----:B0-----:R-:W-:Y:S01]  /*9820*/  FADD.FTZ R171, R197, R174 ;  /* 0x000000aec5ab7221 */ /* 0x001fe20000010000 */
[--C-:B------:R-:W-:Y:S01]  /*9830*/  FFMA.FTZ R175, R175, UR5, -R156.reuse ;  /* 0x00000005afaf7c23 */ /* 0x100fe2000801089c */
[--C-:B------:R-:W-:Y:S01]  /*9840*/  FFMA.FTZ R163, R163, UR5, -R156.reuse ;  /* 0x00000005a3a37c23 */ /* 0x100fe2000801089c */
[--C-:B------:R-:W-:Y:S01]  /*9850*/  FFMA.FTZ R167, R167, UR5, -R156.reuse ;  /* 0x00000005a7a77c23 */ /* 0x100fe2000801089c */
[----:B-1----:R-:W-:Y:S01]  /*9860*/  FADD.FTZ R174, R204, R171 ;  /* 0x000000abccae7221 */ /* 0x002fe20000010000 */
[----:B------:R-:W0:Y:S01]  /*9870*/  MUFU.EX2 R160, R160 ;  /* 0x000000a000a07308 */ /* 0x000e220000000800 */
[--C-:B------:R-:W-:Y:S01]  /*9880*/  FFMA.FTZ R154, R154, UR5, -R156.reuse ;  /* 0x000000059a9a7c23 */ /* 0x100fe2000801089c */
[--C-:B------:R-:W-:Y:S01]  /*9890*/  FFMA.FTZ R155, R155, UR5, -R156.reuse ;  /* 0x000000059b9b7c23 */ /* 0x100fe2000801089c */
[--C-:B------:R-:W-:Y:S01]  /*98a0*/  FFMA.FTZ R158, R158, UR5, -R156.reuse ;  /* 0x000000059e9e7c23 */ /* 0x100fe2000801089c */
[----:B------:R-:W-:Y:S01]  /*98b0*/  FFMA.FTZ R156, R159, UR5, -R156 ;  /* 0x000000059f9c7c23 */ /* 0x000fe2000801089c */
[----:B--2---:R-:W-:Y:S01]  /*98c0*/  FADD.FTZ R159, R177, R174 ;  /* 0x000000aeb19f7221 */ /* 0x004fe20000010000 */
[----:B------:R-:W-:-:S02]  /*98d0*/  F2FP.BF16.F32.PACK_AB R210, R197, R210 ;  /* 0x000000d2c5d2723e */ /* 0x000fc400000010ff */
[----:B------:R-:W1:Y:S01]  /*98e0*/  MUFU.EX2 R211, R211 ;  /* 0x000000d300d37308 */ /* 0x000e620000000800 */
[----:B---3--:R-:W-:Y:S01]  /*98f0*/  FFMA.FTZ R165, R0, R14, R209 ;  /* 0x0000000e00a57223 */ /* 0x008fe200000100d1 */
[----:B------:R-:W-:-:S06]  /*9900*/  F2FP.BF16.F32.PACK_AB R204, R177, R204 ;  /* 0x000000ccb1cc723e */ /* 0x000fcc00000010ff */
[----:B------:R-:W2:Y:S01]  /*9910*/  MUFU.EX2 R164, R164 ;  /* 0x000000a400a47308 */ /* 0x000ea20000000800 */
[C---:B0-----:R-:W-:Y:S01]  /*9920*/  FADD.FTZ R166, R160.reuse, R165 ;  /* 0x000000a5a0a67221 */ /* 0x041fe20000010000 */
[----:B------:R-:W-:-:S06]  /*9930*/  F2FP.BF16.F32.PACK_AB R209, R160, R209 ;  /* 0x000000d1a0d1723e */ /* 0x000fcc00000010ff */
[----:B------:R-:W0:Y:S01]  /*9940*/  MUFU.EX2 R205, R205 ;  /* 0x000000cd00cd7308 */ /* 0x000e220000000800 */
[----:B-1----:R-:W-:-:S07]  /*9950*/  FADD.FTZ R165, R211, R166 ;  /* 0x000000a6d3a57221 */ /* 0x002fce0000010000 */
[----:B------:R-:W1:Y:S01]  /*9960*/  MUFU.EX2 R168, R168 ;  /* 0x000000a800a87308 */ /* 0x000e620000000800 */
[C---:B--2---:R-:W-:Y:S01]  /*9970*/  FADD.FTZ R166, R164.reuse, R165 ;  /* 0x000000a5a4a67221 */ /* 0x044fe20000010000 */
[----:B------:R-:W-:-:S06]  /*9980*/  F2FP.BF16.F32.PACK_AB R211, R164, R211 ;  /* 0x000000d3a4d3723e */ /* 0x000fcc00000010ff */
[----:B------:R-:W2:Y:S08]  /*9990*/  MUFU.EX2 R207, R207 ;  /* 0x000000cf00cf7308 */ /* 0x000eb00000000800 */
[----:B------:R-:W3:Y:S08]  /*99a0*/  MUFU.EX2 R172, R172 ;  /* 0x000000ac00ac7308 */ /* 0x000ef00000000800 */
[----:B------:R-:W4:Y:S08]  /*99b0*/  MUFU.EX2 R201, R201 ;  /* 0x000000c900c97308 */ /* 0x000f300000000800 */
[----:B------:R0:W-:Y:S08]  /*99c0*/  MUFU.EX2 R14, R157 ;  /* 0x0000009d000e7308 */ /* 0x0001f00000000800 */
[----:B------:R-:W5:Y:S01]  /*99d0*/  MUFU.EX2 R170, R170 ;  /* 0x000000aa00aa7308 */ /* 0x000f620000000800 */
[----:B0-----:R-:W-:Y:S01]  /*99e0*/  FADD.FTZ R157, R205, R166 ;  /* 0x000000a6cd9d7221 */ /* 0x001fe20000010000 */
[----:B------:R-:W-:Y:S01]  /*99f0*/  FADD.FTZ R166, R206, R159 ;  /* 0x0000009fcea67221 */ /* 0x000fe20000010000 */
[----:B-1----:R-:W-:-:S02]  /*9a00*/  F2FP.BF16.F32.PACK_AB R205, R168, R205 ;  /* 0x000000cda8cd723e */ /* 0x002fc400000010ff */
[----:B------:R-:W-:Y:S01]  /*9a10*/  FADD.FTZ R160, R168, R157 ;  /* 0x0000009da8a07221 */ /* 0x000fe20000010000 */
[C---:B------:R-:W-:Y:S01]  /*9a20*/  FADD.FTZ R159, R191.reuse, R166 ;  /* 0x000000a6bf9f7221 */ /* 0x040fe20000010000 */
[----:B------:R-:W-:Y:S01]  /*9a30*/  F2FP.BF16.F32.PACK_AB R206, R191, R206 ;  /* 0x000000cebfce723e */ /* 0x000fe200000010ff */
[----:B------:R-:W0:Y:S01]  /*9a40*/  MUFU.EX2 R203, R203 ;  /* 0x000000cb00cb7308 */ /* 0x000e220000000800 */
[----:B--2---:R-:W-:Y:S01]  /*9a50*/  FADD.FTZ R157, R207, R160 ;  /* 0x000000a0cf9d7221 */ /* 0x004fe20000010000 */
[----:B------:R-:W-:Y:S01]  /*9a60*/  FADD.FTZ R164, R200, R159 ;  /* 0x0000009fc8a47221 */ /* 0x000fe20000010000 */
[C---:B---3--:R-:W-:Y:S02]  /*9a70*/  F2FP.BF16.F32.PACK_AB R207, R172.reuse, R207 ;  /* 0x000000cfaccf723e */ /* 0x048fe400000010ff */
[----:B------:R-:W-:Y:S01]  /*9a80*/  FADD.FTZ R160, R172, R157 ;  /* 0x0000009daca07221 */ /* 0x000fe20000010000 */
[C---:B------:R-:W-:Y:S01]  /*9a90*/  FADD.FTZ R159, R181.reuse, R164 ;  /* 0x000000a4b59f7221 */ /* 0x040fe20000010000 */
[----:B------:R-:W-:Y:S01]  /*9aa0*/  F2FP.BF16.F32.PACK_AB R200, R181, R200 ;  /* 0x000000c8b5c8723e */ /* 0x000fe200000010ff */
[----:B------:R-:W1:Y:S01]  /*9ab0*/  MUFU.EX2 R162, R175 ;  /* 0x000000af00a27308 */ /* 0x000e620000000800 */
[----:B----4-:R-:W-:Y:S01]  /*9ac0*/  FADD.FTZ R157, R201, R160 ;  /* 0x000000a0c99d7221 */ /* 0x010fe20000010000 */
[----:B------:R-:W-:Y:S01]  /*9ad0*/  FADD.FTZ R164, R202, R159 ;  /* 0x0000009fcaa47221 */ /* 0x000fe20000010000 */
[----:B-----5:R-:W-:-:S02]  /*9ae0*/  F2FP.BF16.F32.PACK_AB R201, R170, R201 ;  /* 0x000000c9aac9723e */ /* 0x020fc400000010ff */
[----:B------:R-:W-:Y:S01]  /*9af0*/  FADD.FTZ R160, R170, R157 ;  /* 0x0000009daaa07221 */ /* 0x000fe20000010000 */
[C---:B------:R-:W-:Y:S01]  /*9b00*/  FADD.FTZ R159, R169.reuse, R164 ;  /* 0x000000a4a99f7221 */ /* 0x040fe20000010000 */
[----:B------:R-:W-:Y:S01]  /*9b10*/  F2FP.BF16.F32.PACK_AB R202, R169, R202 ;  /* 0x000000caa9ca723e */ /* 0x000fe200000010ff */
[----:B------:R-:W2:Y:S01]  /*9b20*/  MUFU.EX2 R15, R163 ;  /* 0x000000a3000f7308 */ /* 0x000ea20000000800 */
[----:B0-----:R-:W-:-:S07]  /*9b30*/  FADD.FTZ R157, R203, R160 ;  /* 0x000000a0cb9d7221 */ /* 0x001fce0000010000 */
[----:B------:R-:W0:Y:S01]  /*9b40*/  MUFU.EX2 R199, R199 ;  /* 0x000000c700c77308 */ /* 0x000e220000000800 */
[C---:B-1----:R-:W-:Y:S01]  /*9b50*/  FADD.FTZ R157, R162.reuse, R157 ;  /* 0x0000009da29d7221 */ /* 0x042fe20000010000 */
[----:B------:R-:W-:-:S03]  /*9b60*/  F2FP.BF16.F32.PACK_AB R203, R162, R203 ;  /* 0x000000cba2cb723e */ /* 0x000fc600000010ff */
[----:B------:R-:W-:-:S03]  /*9b70*/  FADD.FTZ R160, R14, R157 ;  /* 0x0000009d0ea07221 */ /* 0x000fc60000010000 */
[----:B------:R-:W1:Y:S01]  /*9b80*/  MUFU.EX2 R167, R167 ;  /* 0x000000a700a77308 */ /* 0x000e620000000800 */
[C---:B--2---:R-:W-:Y:S01]  /*9b90*/  FADD.FTZ R160, R15.reuse, R160 ;  /* 0x000000a00fa07221 */ /* 0x044fe20000010000 */
[----:B------:R-:W-:-:S06]  /*9ba0*/  F2FP.BF16.F32.PACK_AB R197, R15, R14 ;  /* 0x0000000e0fc5723e */ /* 0x000fcc00000010ff */
[----:B------:R-:W-:Y:S01]  /*9bb0*/  MUFU.EX2 R21, R21 ;  /* 0x0000001500157308 */ /* 0x000fe20000000800 */
[----:B------:R-:W-:Y:S02]  /*9bc0*/  WARPGROUP.DEPBAR.LE gsb0, 0x0 ;  /* 0x00008000000079c5 */ /* 0x000fe40000010000 */
[----:B0-----:R-:W-:Y:S01]  /*9bd0*/  FADD.FTZ R160, R199, R160 ;  /* 0x000000a0c7a07221 */ /* 0x001fe20000010000 */
[----:B------:R-:W-:Y:S04]  /*9be0*/  @!P1 SYNCS.ARRIVE.TRANS64.RED.A1T0 RZ, [UR6], RZ ;  /* 0x000000ffffff99a7 */ /* 0x000fe80008100406 */
[----:B------:R0:W2:Y:S01]  /*9bf0*/  MUFU.EX2 R193, R154 ;  /* 0x0000009a00c17308 */ /* 0x0000a20000000800 */
[C---:B-1----:R-:W-:Y:S01]  /*9c00*/  FADD.FTZ R160, R167.reuse, R160 ;  /* 0x000000a0a7a07221 */ /* 0x042fe20000010000 */
[----:B------:R-:W-:Y:S01]  /*9c10*/  F2FP.BF16.F32.PACK_AB R199, R167, R199 ;  /* 0x000000c7a7c7723e */ /* 0x000fe200000010ff */
[----:B------:R-:W-:Y:S01]  /*9c20*/  @!P1 SYNCS.ARRIVE.TRANS64.RED.A1T0 RZ, [UR4], RZ ;  /* 0x000000ffffff99a7 */ /* 0x000fe20008100404 */
[----:B------:R-:W-:-:S04]  /*9c30*/  UIADD3 UR4, UR7, -0x1, URZ ;  /* 0xffffffff07047890 */ /* 0x000fc8000fffe03f */
[----:B------:R-:W1:Y:S01]  /*9c40*/  MUFU.EX2 R152, R152 ;  /* 0x0000009800987308 */ /* 0x000e620000000800 */
[----:B0-----:R-:W-:Y:S01]  /*9c50*/  FADD.FTZ R154, R196, R159 ;  /* 0x0000009fc49a7221 */ /* 0x001fe20000010000 */
[C---:B------:R-:W-:Y:S01]  /*9c60*/  F2FP.BF16.F32.PACK_AB R196, R187.reuse, R196 ;  /* 0x000000c4bbc4723e */ /* 0x040fe200000010ff */
[----:B------:R-:W-:Y:S02]  /*9c70*/  IMAD.U32 R224, RZ, RZ, UR4 ;  /* 0x00000004ffe07e24 */ /* 0x000fe4000f8e00ff */
[----:B------:R-:W-:-:S03]  /*9c80*/  FADD.FTZ R157, R187, R154 ;  /* 0x0000009abb9d7221 */ /* 0x000fc60000010000 */
[----:B------:R-:W0:Y:S01]  /*9c90*/  MUFU.EX2 R155, R155 ;  /* 0x0000009b009b7308 */ /* 0x000e220000000800 */
[----:B------:R-:W-:Y:S01]  /*9ca0*/  FADD.FTZ R154, R198, R157 ;  /* 0x0000009dc69a7221 */ /* 0x000fe20000010000 */
[----:B--2---:R-:W-:Y:S01]  /*9cb0*/  FADD.FTZ R160, R193, R160 ;  /* 0x000000a0c1a07221 */ /* 0x004fe20000010000 */
[C---:B------:R-:W-:Y:S02]  /*9cc0*/  F2FP.BF16.F32.PACK_AB R198, R161.reuse, R198 ;  /* 0x000000c6a1c6723e */ /* 0x040fe400000010ff */
[----:B------:R-:W-:-:S03]  /*9cd0*/  FADD.FTZ R154, R161, R154 ;  /* 0x0000009aa19a7221 */ /* 0x000fc60000010000 */
[----:B------:R-:W2:Y:S01]  /*9ce0*/  MUFU.EX2 R153, R153 ;  /* 0x0000009900997308 */ /* 0x000ea20000000800 */
[----:B------:R-:W-:Y:S01]  /*9cf0*/  FADD.FTZ R15, R21, R154 ;  /* 0x0000009a150f7221 */ /* 0x000fe20000010000 */
[C---:B-1----:R-:W-:Y:S01]  /*9d00*/  F2FP.BF16.F32.PACK_AB R192, R152.reuse, R21 ;  /* 0x0000001598c0723e */ /* 0x042fe200000010ff */
[----:B------:R-:W-:Y:S02]  /*9d10*/  IMAD.MOV.U32 R21, RZ, RZ, R4 ;  /* 0x000000ffff157224 */ /* 0x000fe400078e0004 */
[----:B------:R-:W-:-:S03]  /*9d20*/  FADD.FTZ R14, R152, R15 ;  /* 0x0000000f980e7221 */ /* 0x000fc60000010000 */
[----:B------:R-:W1:Y:S01]  /*9d30*/  MUFU.EX2 R195, R158 ;  /* 0x0000009e00c37308 */ /* 0x000e620000000800 */
[C---:B0-----:R-:W-:Y:S01]  /*9d40*/  FADD.FTZ R160, R155.reuse, R160 ;  /* 0x000000a09ba07221 */ /* 0x041fe20000010000 */
[----:B------:R-:W-:-:S06]  /*9d50*/  F2FP.BF16.F32.PACK_AB R193, R155, R193 ;  /* 0x000000c19bc1723e */ /* 0x000fcc00000010ff */
[----:B------:R-:W0:Y:S01]  /*9d60*/  MUFU.EX2 R20, R173 ;  /* 0x000000ad00147308 */ /* 0x000e220000000800 */
[----:B--2---:R-:W-:-:S07]  /*9d70*/  FADD.FTZ R15, R153, R14 ;  /* 0x0000000e990f7221 */ /* 0x004fce0000010000 */
[----:B------:R-:W2:Y:S01]  /*9d80*/  MUFU.EX2 R156, R156 ;  /* 0x0000009c009c7308 */ /* 0x000ea20000000800 */
[----:B-1----:R-:W-:Y:S01]  /*9d90*/  FADD.FTZ R160, R195, R160 ;  /* 0x000000a0c3a07221 */ /* 0x002fe20000010000 */
[C---:B0-----:R-:W-:Y:S01]  /*9da0*/  FADD.FTZ R15, R20.reuse, R15 ;  /* 0x0000000f140f7221 */ /* 0x041fe20000010000 */
[----:B------:R-:W-:Y:S01]  /*9db0*/  F2FP.BF16.F32.PACK_AB R194, R20, R153 ;  /* 0x0000009914c2723e */ /* 0x000fe200000010ff */
[----:B------:R-:W-:Y:S02]  /*9dc0*/  IMAD.MOV.U32 R20, RZ, RZ, R3 ;  /* 0x000000ffff147224 */ /* 0x000fe400078e0003 */
[C---:B--2---:R-:W-:Y:S01]  /*9dd0*/  FADD.FTZ R14, R156.reuse, R160 ;  /* 0x000000a09c0e7221 */ /* 0x044fe20000010000 */
[----:B------:R-:W-:Y:S01]  /*9de0*/  F2FP.BF16.F32.PACK_AB R195, R156, R195 ;  /* 0x000000c39cc3723e */ /* 0x000fe200000010ff */
[----:B------:R-:W-:Y:S06]  /*9df0*/  @P2 BRA `(.L_x_277) ;  /* 0xffffffc000542947 */ /* 0x000fec000383ffff */
.L_x_268:
        /* <DEDUP_REMOVED lines=131> */
.L_x_278:
[----:B------:R-:W-:Y:S01]  /*a630*/  IMAD R11, R16, 0x8, R5 ;  /* 0x00000008100b7824 */ /* 0x000fe200078e0205 */
[----:B------:R-:W-:-:S04]  /*a640*/  SHF.L.U32 R0, R17, 0x1f, RZ ;  /* 0x0000001f11007819 */ /* 0x000fc800000006ff */
[----:B------:R0:W1:Y:S01]  /*a650*/  SYNCS.PHASECHK.TRANS64.TRYWAIT P2, [R11+URZ+0x38850], R0 ;  /* 0x038850000b0075a7 */ /* 0x000062000804017f */
[----:B------:R-:W-:Y:S05]  /*a660*/  @!P0 BRA `(.L_x_279) ;  /* 0x0000000000048947 */ /* 0x000fea0003800000 */
[----:B------:R-:W-:Y:S01]  /*a670*/  BPT.TRAP 0x1 ;  /* 0x000000040000795c */ /* 0x000fe20000300000 */
.L_x_279:
[----:B-1----:R-:W-:Y:S05]  /*a680*/  @P2 BRA `(.L_x_280) ;  /* 0x0000000000082947 */ /* 0x002fea0003800000 */
[----:B------:R-:W1:Y:S02]  /*a690*/  SYNCS.PHASECHK.TRANS64.TRYWAIT P0, [R11+URZ+0x38850], R0 ;  /* 0x038850000b0075a7 */ /* 0x000e64000800017f */
[----:B-1----:R-:W-:Y:S05]  /*a6a0*/  @!P0 BRA `(.L_x_281) ;  /* 0x0000008c004c8947 */ /* 0x002fea0003800000 */
.L_x_280:
[----:B------:R-:W-:Y:S05]  /*a6b0*/  WARPSYNC.ALL ;  /* 0x0000000000007948 */ /* 0x000fea0003800000 */
[----:B------:R-:W-:Y:S01]  /*a6c0*/  VIADD R5, R5, 0x400 ;  /* 0x0000040005057836 */ /* 0x000fe20000000000 */
[----:B------:R-:W-:Y:S01]  /*a6d0*/  MOV R7, 0x40000040 ;  /* 0x4000004000077802 */ /* 0x000fe20000000f00 */
[----:B------:R-:W-:Y:S01]  /*a6e0*/  WARPGROUP.ARRIVE ;  /* 0x00000000000079c5 */ /* 0x000fe20000000000 */
[----:B------:R-:W-:Y:S01]  /*a6f0*/  IMAD.MOV.U32 R9, RZ, RZ, 0x40000040 ;  /* 0x40000040ff097424 */ /* 0x000fe200078e00ff */
[----:B01----:R-:W0:Y:S01]  /*a700*/  SHFL.BFLY PT, R0, R15, 0x2, 0x1f ;  /* 0x0c401f000f007f89 */ /* 0x003e2200000e0000 */
[----:B------:R-:W-:Y:S01]  /*a710*/  SHF.R.U32.HI R5, RZ, 0x4, R5 ;  /* 0x00000004ff057819 */ /* 0x000fe20000011605 */
[----:B------:R-:W-:Y:S01]  /*a720*/  @!P1 VIADD R11, R11, 0x38860 ;  /* 0x000388600b0b9836 */ /* 0x000fe20000000000 */
[----:B------:R-:W-:Y:S01]  /*a730*/  R2UR UR7, R7 ;  /* 0x00000000070772ca */ /* 0x000fe200000e0000 */
[----:B------:R-:W-:Y:S01]  /*a740*/  IMAD.MOV.U32 R7, RZ, RZ, 0x40000040 ;  /* 0x40000040ff077424 */ /* 0x000fe200078e00ff */
[----:B------:R-:W-:Y:S01]  /*a750*/  LOP3.LUT R5, R5, 0x3fff, RZ, 0xc0, !PT ;  /* 0x00003fff05057812 */ /* 0x000fe200078ec0ff */
[----:B------:R-:W-:Y:S01]  /*a760*/  IMAD.U32 R13, RZ, RZ, UR5 ;  /* 0x00000005ff0d7e24 */ /* 0x000fe2000f8e00ff */
[----:B------:R-:W-:Y:S01]  /*a770*/  @!P1 PRMT R11, RZ, 0x654, R11 ;  /* 0x00000654ff0b9816 */ /* 0x000fe2000000000b */
[----:B------:R-:W-:Y:S01]  /*a780*/  VIADD R216, R216, 0x1 ;  /* 0x00000001d8d87836 */ /* 0x000fe20000000000 */
[----:B------:R-:W-:-:S05]  /*a790*/  LOP3.LUT R5, R5, 0x2800000, RZ, 0xfc, !PT ;  /* 0x0280000005057812 */ /* 0x000fca00078efcff */
[C---:B------:R-:W-:Y:S02]  /*a7a0*/  IMAD R6, R16.reuse, 0xa00, R5 ;  /* 0x00000a0010067824 */ /* 0x040fe400078e0205 */
[----:B------:R-:W1:Y:S01]  /*a7b0*/  SHFL.BFLY PT, R5, R14, 0x2, 0x1f ;  /* 0x0c401f000e057f89 */ /* 0x000e6200000e0000 */
[----:B------:R-:W-:Y:S02]  /*a7c0*/  VIADD R16, R16, 0x1 ;  /* 0x0000000110107836 */ /* 0x000fe40000000000 */
[C---:B------:R-:W-:Y:S01]  /*a7d0*/  R2UR UR6, R6.reuse ;  /* 0x00000000060672ca */ /* 0x040fe200000e0000 */
[----:B------:R-:W-:Y:S02]  /*a7e0*/  VIADD R8, R6, 0x80 ;  /* 0x0000008006087836 */ /* 0x000fe40000000000 */
[----:B------:R-:W-:Y:S01]  /*a7f0*/  ISETP.NE.AND P2, PT, R16, 0x2, PT ;  /* 0x000000021000780c */ /* 0x000fe20003f45270 */
[----:B0-----:R-:W-:-:S03]  /*a800*/  FADD.FTZ R0, R0, R15 ;  /* 0x0000000f00007221 */ /* 0x001fc60000010000 */
[----:B------:R-:W-:-:S06]  /*a810*/  SEL R16, R16, RZ, P2 ;  /* 0x000000ff10107207 */ /* 0x000fcc0001000000 */
[----:B------:R-:W-:Y:S01]  /*a820*/  HGMMA.64x256x16.F32.BF16 R24, R208, gdesc[UR4].tnspB, R24, gsb0 ;  /* 0x43e00004d0187df0 */ /* 0x000fe20008001818 */
[----:B------:R-:W-:Y:S01]  /*a830*/  R2UR UR6, R8 ;  /* 0x00000000080672ca */ /* 0x000fe200000e0000 */
[----:B------:R-:W-:Y:S01]  /*a840*/  VIADD R8, R6, 0x100 ;  /* 0x0000010006087836 */ /* 0x000fe20000000000 */
[----:B------:R-:W-:Y:S01]  /*a850*/  R2UR UR7, R9 ;  /* 0x00000000090772ca */ /* 0x000fe200000e0000 */
[----:B------:R-:W-:Y:S02]  /*a860*/  IMAD.MOV.U32 R9, RZ, RZ, 0x40000040 ;  /* 0x40000040ff097424 */ /* 0x000fe400078e00ff */
[----:B-1----:R-:W-:Y:S02]  /*a870*/  FADD.FTZ R2, R5, R14 ;  /* 0x0000000e05027221 */ /* 0x002fe40000010000 */
[----:B------:R-:W0:Y:S02]  /*a880*/  SHFL.BFLY PT, R5, R0, 0x1, 0x1f ;  /* 0x0c201f0000057f89 */ /* 0x000e2400000e0000 */
[----:B0-----:R-:W-:Y:S01]  /*a890*/  FADD.FTZ R10, R0, R5 ;  /* 0x00000005000a7221 */ /* 0x001fe20000010000 */
[----:B------:R-:W-:Y:S01]  /*a8a0*/  IMAD.MOV.U32 R5, RZ, RZ, RZ ;  /* 0x000000ffff057224 */ /* 0x000fe200078e00ff */
[----:B------:R-:W-:-:S03]  /*a8b0*/  SEL R0, RZ, 0x1, P2 ;  /* 0x00000001ff007807 */ /* 0x000fc60001000000 */
[----:B------:R-:W-:Y:S02]  /*a8c0*/  FSETP.NE.FTZ.AND P0, PT, R10, RZ, PT ;  /* 0x000000ff0a00720b */ /* 0x000fe40003f15000 */
[----:B------:R-:W-:Y:S01]  /*a8d0*/  LOP3.LUT R17, R17, R0, RZ, 0x3c, !PT ;  /* 0x0000000011117212 */ /* 0x000fe200078e3cff */
[----:B------:R-:W-:Y:S01]  /*a8e0*/  IMAD.MOV.U32 R0, RZ, RZ, -0x800000 ;  /* 0xff800000ff007424 */ /* 0x000fe200078e00ff */
[----:B------:R-:W-:Y:S02]  /*a8f0*/  WARPGROUP.DEPBAR.LE gsb0, 0x0 ;  /* 0x00008000000079c5 */ /* 0x000fe40000010000 */
[----:B------:R-:W-:-:S07]  /*a900*/  WARPGROUP.ARRIVE ;  /* 0x00000000000079c5 */ /* 0x000fce0000000000 */
[----:B------:R-:W-:Y:S01]  /*a910*/  HGMMA.64x256x16.F32.BF16 R24, R204, gdesc[UR4].tnspB, R24, gsb0 ;  /* 0x43e00004cc187df0 */ /* 0x000fe20008001818 */
[----:B------:R-:W-:Y:S01]  /*a920*/  R2UR UR6, R8 ;  /* 0x00000000080672ca */ /* 0x000fe200000e0000 */
[C---:B------:R-:W-:Y:S01]  /*a930*/  VIADD R8, R6.reuse, 0x180 ;  /* 0x0000018006087836 */ /* 0x040fe20000000000 */
[----:B------:R-:W-:Y:S01]  /*a940*/  R2UR UR7, R9 ;  /* 0x00000000090772ca */ /* 0x000fe200000e0000 */
[----:B------:R-:W-:Y:S01]  /*a950*/  IMAD.MOV.U32 R9, RZ, RZ, 0x40000040 ;  /* 0x40000040ff097424 */ /* 0x000fe200078e00ff */
[----:B------:R-:W-:Y:S01]  /*a960*/  IADD3 R6, R6, 0x200, RZ ;  /* 0x0000020006067810 */ /* 0x000fe20007ffe0ff */
[----:B------:R-:W-:Y:S02]  /*a970*/  WARPGROUP.DEPBAR.LE gsb0, 0x0 ;  /* 0x00008000000079c5 */ /* 0x000fe40000010000 */
[----:B------:R-:W-:-:S15]  /*a980*/  WARPGROUP.ARRIVE ;  /* 0x00000000000079c5 */ /* 0x000fde0000000000 */
[----:B------:R-:W-:-:S05]  /*a990*/  NOP ;  /* 0x0000000000007918 */ /* 0x000fca0000000000 */
[----:B------:R-:W-:Y:S01]  /*a9a0*/  HGMMA.64x256x16.F32.BF16 R24, R200, gdesc[UR4].tnspB, R24, gsb0 ;  /* 0x43e00004c8187df0 */ /* 0x000fe20008001818 */
[----:B------:R-:W-:Y:S02]  /*a9b0*/  R2UR UR6, R8 ;  /* 0x00000000080672ca */ /* 0x000fe400000e0000 */
[----:B------:R-:W-:Y:S01]  /*a9c0*/  R2UR UR7, R9 ;  /* 0x00000000090772ca */ /* 0x000fe200000e0000 */
[----:B------:R-:W0:Y:S02]  /*a9d0*/  @P0 MUFU.LG2 R8, R10 ;  /* 0x0000000a00080308 */ /* 0x000e240000000c00 */
[----:B0-----:R-:W-:Y:S01]  /*a9e0*/  @P0 FMUL.FTZ R8, R8, 0.69314718246459960938 ;  /* 0x3f31721808080820 */ /* 0x001fe20000410000 */
[----:B------:R-:W-:Y:S02]  /*a9f0*/  WARPGROUP.DEPBAR.LE gsb0, 0x0 ;  /* 0x00008000000079c5 */ /* 0x000fe40000010000 */
[----:B------:R-:W-:-:S15]  /*aa00*/  WARPGROUP.ARRIVE ;  /* 0x00000000000079c5 */ /* 0x000fde0000000000 */
[----:B------:R-:W-:-:S04]  /*aa10*/  NOP ;  /* 0x0000000000007918 */ /* 0x000fc80000000000 */
[----:B------:R-:W-:Y:S01]  /*aa20*/  HGMMA.64x256x16.F32.BF16 R24, R196, gdesc[UR4].tnspB, R24, gsb0 ;  /* 0x43e00004c4187df0 */ /* 0x000fe20008001818 */
[----:B------:R-:W-:Y:S01]  /*aa30*/  R2UR UR6, R6 ;  /* 0x00000000060672ca */ /* 0x000fe200000e0000 */
[----:B------:R-:W-:Y:S01]  /*aa40*/  IMAD.MOV.U32 R6, RZ, RZ, RZ ;  /* 0x000000ffff067224 */ /* 0x000fe200078e00ff */
[----:B------:R-:W-:Y:S02]  /*aa50*/  R2UR UR7, R7 ;  /* 0x00000000070772ca */ /* 0x000fe400000e0000 */
[----:B------:R-:W0:Y:S03]  /*aa60*/  SHFL.BFLY PT, R7, R2, 0x1, 0x1f ;  /* 0x0c201f0002077f89 */ /* 0x000e2600000e0000 */
[----:B------:R-:W-:Y:S01]  /*aa70*/  @P0 MUFU.RCP R6, R10 ;  /* 0x0000000a00060308 */ /* 0x000fe20000001000 */
[----:B0-----:R-:W-:Y:S01]  /*aa80*/  FADD.FTZ R12, R2, R7 ;  /* 0x00000007020c7221 */ /* 0x001fe20000010000 */
[----:B------:R-:W-:Y:S01]  /*aa90*/  IMAD.U32 R7, RZ, RZ, UR5 ;  /* 0x00000005ff077e24 */ /* 0x000fe2000f8e00ff */
[----:B------:R-:W-:-:S03]  /*aaa0*/  MOV R2, 0xff800000 ;  /* 0xff80000000027802 */ /* 0x000fc60000000f00 */
[----:B------:R-:W-:Y:S01]  /*aab0*/  FSETP.NE.FTZ.AND P3, PT, R12, RZ, PT ;  /* 0x000000ff0c00720b */ /* 0x000fe20003f75000 */
[----:B------:R-:W-:-:S04]  /*aac0*/  @P0 FMUL.FTZ R7, R7, 0.69314718246459960938 ;  /* 0x3f31721807070820 */ /* 0x000fc80000410000 */
[----:B------:R-:W-:Y:S01]  /*aad0*/  @P0 FFMA.FTZ R2, R7, R4, R8 ;  /* 0x0000000407020223 */ /* 0x000fe20000010008 */
[----:B------:R-:W-:-:S07]  /*aae0*/  PLOP3.LUT P0, PT, PT, PT, PT, 0x8, 0x0 ;  /* 0x000000000000781c */ /* 0x000fce0003f0e170 */
[----:B------:R-:W0:Y:S01]  /*aaf0*/  @P3 MUFU.LG2 R9, R12 ;  /* 0x0000000c00093308 */ /* 0x000e220000000c00 */
[----:B------:R-:W-:-:S07]  /*ab00*/  @P3 FMUL.FTZ R13, R13, 0.69314718246459960938 ;  /* 0x3f3172180d0d3820 */ /* 0x000fce0000410000 */
[----:B------:R-:W1:Y:S01]  /*ab10*/  @P3 MUFU.RCP R5, R12 ;  /* 0x0000000c00053308 */ /* 0x000e620000001000 */
[----:B0-----:R-:W-:-:S04]  /*ab20*/  @P3 FMUL.FTZ R10, R9, 0.69314718246459960938 ;  /* 0x3f317218090a3820 */ /* 0x001fc80000410000 */
[----:B------:R-:W-:Y:S01]  /*ab30*/  @P3 FFMA.FTZ R0, R13, R3, R10 ;  /* 0x000000030d003223 */ /* 0x000fe2000001000a */
[----:B------:R-:W-:Y:S02]  /*ab40*/  WARPGROUP.DEPBAR.LE gsb0, 0x0 ;  /* 0x00008000000079c5 */ /* 0x000fe40000010000 */
[----:B------:R-:W-:-:S06]  /*ab50*/  WARPGROUP.ARRIVE ;  /* 0x00000000000079c5 */ /* 0x000fcc0000000000 */
[----:B------:R-:W-:Y:S03]  /*ab60*/  HGMMA.64x256x16.F32.BF16 R24, R192, gdesc[UR4].tnspB, R24, gsb0 ;  /* 0x43e00004c0187df0 */ /* 0x000fe60008001818 */
[----:B------:R-:W-:Y:S02]  /*ab70*/  WARPGROUP.DEPBAR.LE gsb0, 0x0 ;  /* 0x00008000000079c5 */ /* 0x000fe40000010000 */
[----:B------:R0:W-:Y:S01]  /*ab80*/  @!P1 SYNCS.ARRIVE.TRANS64.RED.A1T0 RZ, [R11+URZ], RZ ;  /* 0x000000ff0bff99a7 */ /* 0x0001e2000810043f */
[-C--:B-1----:R-:W-:Y:S01]  /*ab90*/  FMUL.FTZ R3, R83, R5.reuse ;  /* 0x0000000553037220 */ /* 0x082fe20000410000 */
        /* <DEDUP_REMOVED lines=126> */
[----:B0-----:R-:W-:-:S07]  /*b380*/  FMUL.FTZ R151, R151, R5 ;  /* 0x0000000597977220 */ /* 0x001fce0000410000 */
.L_x_260:
[----:B------:R-:W0:Y:S01]  /*b390*/  S2R R5, SR_CgaCtaId ;  /* 0x0000000000057919 */ /* 0x000e220000008800 */
[----:B------:R-:W-:Y:S01]  /*b3a0*/  MOV R152, 0x400 ;  /* 0x0000040000987802 */ /* 0x000fe20000000f00 */
[----:B------:R-:W-:Y:S01]  /*b3b0*/  BSSY B0, `(.L_x_282) ;  /* 0x00002bf000007945 */ /* 0x000fe20003800000 */
[----:B------:R-:W-:Y:S02]  /*b3c0*/  BAR.SYNC.DEFER_BLOCKING 0x5, 0x120 ;  /* 0x0144800000007b1d */ /* 0x000fe40000010000 */
[----:B0-----:R-:W-:-:S05]  /*b3d0*/  LEA R152, R5, R152, 0x18 ;  /* 0x0000009805987211 */ /* 0x001fca00078ec0ff */
[----:B------:R-:W0:Y:S02]  /*b3e0*/  LDS.128 R4, [R152+0x388d0] ;  /* 0x0388d00098047984 */ /* 0x000e240000000c00 */
[----:B0-----:R-:W-:Y:S01]  /*b3f0*/  R2UR UR5, R6 ;  /* 0x00000000060572ca */ /* 0x001fe200000e0000 */
[----:B------:R-:W-:Y:S06]  /*b400*/  BAR.ARV 0x4, 0x120 ;  /* 0x0104800000007b1d */ /* 0x000fec0000002000 */
[----:B------:R-:W-:Y:S08]  /*b410*/  @P0 BRA `(.L_x_283) ;  /* 0x0000001c00a80947 */ /* 0x000ff00003800000 */
[----:B------:R-:W0:Y:S01]  /*b420*/  S2R R11, SR_SWINHI ;  /* 0x00000000000b7919 */ /* 0x000e220000002f00 */
[----:B------:R-:W-:Y:S01]  /*b430*/  F2FP.BF16.F32.PACK_AB R24, R25, R24 ;  /* 0x000000181918723e */ /* 0x000fe200000010ff */
[----:B------:R-:W-:Y:S01]  /*b440*/  ULDC.64 UR10, c[0x0][0x208] ;  /* 0x00008200000a7ab9 */ /* 0x000fe20000000a00 */
[----:B------:R-:W-:Y:S01]  /*b450*/  F2FP.BF16.F32.PACK_AB R25, R164, R26 ;  /* 0x0000001aa419723e */ /* 0x000fe200000010ff */
[----:B------:R-:W-:Y:S01]  /*b460*/  BAR.SYNC.DEFER_BLOCKING 0x1, 0x100 ;  /* 0x0044000000007b1d */ /* 0x000fe20000010000 */
        /* <DEDUP_REMOVED lines=14> */
[----:B------:R-:W-:Y:S02]  /*b550*/  MOV R8, R152 ;  /* 0x0000009800087202 */ /* 0x000fe40000000f00 */
[----:B0-----:R-:W-:-:S02]  /*b560*/  MOV R9, R11 ;  /* 0x0000000b00097202 */ /* 0x001fc40000000f00 */
[----:B------:R-:W-:Y:S02]  /*b570*/  F2FP.BF16.F32.PACK_AB R51, R158, R51 ;  /* 0x000000339e33723e */ /* 0x000fe400000010ff */
[----:B------:R-:W-:Y:S01]  /*b580*/  F2FP.BF16.F32.PACK_AB R57, R157, R58 ;  /* 0x0000003a9d39723e */ /* 0x000fe200000010ff */
[----:B------:R-:W-:Y:S01]  /*b590*/  IMAD.WIDE R110, R221, 0x2, R8 ;  /* 0x00000002dd6e7825 */ /* 0x000fe200078e0208 */
[----:B------:R-:W-:Y:S02]  /*b5a0*/  F2FP.BF16.F32.PACK_AB R64, R65, R64 ;  /* 0x000000404140723e */ /* 0x000fe400000010ff */
[----:B------:R-:W-:Y:S02]  /*b5b0*/  F2FP.BF16.F32.PACK_AB R58, R61, R60 ;  /* 0x0000003c3d3a723e */ /* 0x000fe400000010ff */
[C---:B------:R-:W-:Y:S02]  /*b5c0*/  IADD3 R175, P1, R110.reuse, 0x20, RZ ;  /* 0x000000206eaf7810 */ /* 0x040fe40007f3e0ff */
[----:B------:R-:W-:-:S02]  /*b5d0*/  LOP3.LUT R11, R110, 0x380, RZ, 0xc0, !PT ;  /* 0x000003806e0b7812 */ /* 0x000fc400078ec0ff */
[C---:B------:R-:W-:Y:S01]  /*b5e0*/  IADD3 R177, P0, R110.reuse, 0x40, RZ ;  /* 0x000000406eb17810 */ /* 0x040fe20007f1e0ff */
[--C-:B------:R-:W-:Y:S01]  /*b5f0*/  IMAD.X R13, RZ, RZ, R111.reuse, P1 ;  /* 0x000000ffff0d7224 */ /* 0x100fe200008e066f */
[C---:B------:R-:W-:Y:S02]  /*b600*/  IADD3 R179, P4, R110.reuse, 0x60, RZ ;  /* 0x000000606eb37810 */ /* 0x040fe40007f9e0ff */
[C---:B------:R-:W-:Y:S01]  /*b610*/  IADD3 R183, P6, R110.reuse, 0x4020, RZ ;  /* 0x000040206eb77810 */ /* 0x040fe20007fde0ff */
[--C-:B------:R-:W-:Y:S01]  /*b620*/  IMAD.X R15, RZ, RZ, R111.reuse, P0 ;  /* 0x000000ffff0f7224 */ /* 0x100fe200000e066f */
[C---:B------:R-:W-:Y:S01]  /*b630*/  IADD3 R185, P5, R110.reuse, 0x4040, RZ ;  /* 0x000040406eb97810 */ /* 0x040fe20007fbe0ff */
[--C-:B------:R-:W-:Y:S01]  /*b640*/  IMAD.X R21, RZ, RZ, R111.reuse, P4 ;  /* 0x000000ffff157224 */ /* 0x100fe200020e066f */
[C---:B------:R-:W-:Y:S01]  /*b650*/  IADD3 R187, P2, R110.reuse, 0x4060, RZ ;  /* 0x000040606ebb7810 */ /* 0x040fe20007f5e0ff */
[--C-:B------:R-:W-:Y:S01]  /*b660*/  IMAD.X R39, RZ, RZ, R111.reuse, P6 ;  /* 0x000000ffff277224 */ /* 0x100fe200030e066f */
[C---:B------:R-:W-:Y:S01]  /*b670*/  IADD3 R189, P1, R110.reuse, 0x8000, RZ ;  /* 0x000080006ebd7810 */ /* 0x040fe20007f3e0ff */
[--C-:B------:R-:W-:Y:S01]  /*b680*/  IMAD.X R47, RZ, RZ, R111.reuse, P5 ;  /* 0x000000ffff2f7224 */ /* 0x100fe200028e066f */
[----:B------:R-:W-:Y:S01]  /*b690*/  IADD3 R181, P3, R110, 0x4000, RZ ;  /* 0x000040006eb57810 */ /* 0x000fe20007f7e0ff */
[--C-:B------:R-:W-:Y:S01]  /*b6a0*/  IMAD.X R55, RZ, RZ, R111.reuse, P2 ;  /* 0x000000ffff377224 */ /* 0x100fe200010e066f */
[----:B------:R-:W-:Y:S01]  /*b6b0*/  SHF.R.U64 R11, R11, 0x3, RZ ;  /* 0x000000030b0b7819 */ /* 0x000fe200000012ff */
[----:B------:R-:W-:Y:S01]  /*b6c0*/  IMAD.X R63, RZ, RZ, R111, P1 ;  /* 0x000000ffff3f7224 */ /* 0x000fe200008e066f */
[----:B------:R-:W-:-:S02]  /*b6d0*/  LOP3.LUT R12, R175, 0x380, RZ, 0xc0, !PT ;  /* 0x00000380af0c7812 */ /* 0x000fc400078ec0ff */
[----:B------:R-:W-:Y:S02]  /*b6e0*/  IADD3.X R31, RZ, R111, RZ, P3, !PT ;  /* 0x0000006fff1f7210 */ /* 0x000fe40001ffe4ff */
[----:B------:R-:W-:Y:S02]  /*b6f0*/  LOP3.LUT R14, R177, 0x380, RZ, 0xc0, !PT ;  /* 0x00000380b10e7812 */ /* 0x000fe400078ec0ff */
[C---:B------:R-:W-:Y:S02]  /*b700*/  IADD3 R191, P0, R110.reuse, 0x8020, RZ ;  /* 0x000080206ebf7810 */ /* 0x040fe40007f1e0ff */
[C---:B------:R-:W-:Y:S02]  /*b710*/  IADD3 R193, P4, R110.reuse, 0x8040, RZ ;  /* 0x000080406ec17810 */ /* 0x040fe40007f9e0ff */
[C---:B------:R-:W-:Y:S01]  /*b720*/  IADD3 R195, P3, R110.reuse, 0x8060, RZ ;  /* 0x000080606ec37810 */ /* 0x040fe20007f7e0ff */
[--C-:B------:R-:W-:Y:S01]  /*b730*/  IMAD.X R71, RZ, RZ, R111.reuse, P0 ;  /* 0x000000ffff477224 */ /* 0x100fe200000e066f */
[C---:B------:R-:W-:Y:S01]  /*b740*/  IADD3 R197, P6, R110.reuse, 0xc000, RZ ;  /* 0x0000c0006ec57810 */ /* 0x040fe20007fde0ff */
[----:B------:R-:W-:Y:S01]  /*b750*/  IMAD.X R79, RZ, RZ, R111, P4 ;  /* 0x000000ffff4f7224 */ /* 0x000fe200020e066f */
[----:B------:R-:W-:-:S02]  /*b760*/  IADD3 R4, P5, R110, 0xc020, RZ ;  /* 0x0000c0206e047810 */ /* 0x000fc40007fbe0ff */
[C---:B------:R-:W-:Y:S01]  /*b770*/  IADD3 R106, P2, R110.reuse, 0xc040, RZ ;  /* 0x0000c0406e6a7810 */ /* 0x040fe20007f5e0ff */
[--C-:B------:R-:W-:Y:S01]  /*b780*/  IMAD.X R99, RZ, RZ, R111.reuse, P6 ;  /* 0x000000ffff637224 */ /* 0x100fe200030e066f */
[----:B------:R-:W-:Y:S01]  /*b790*/  IADD3 R6, P1, R110, 0xc060, RZ ;  /* 0x0000c0606e067810 */ /* 0x000fe20007f3e0ff */
[--C-:B------:R-:W-:Y:S01]  /*b7a0*/  IMAD.X R103, RZ, RZ, R111.reuse, P5 ;  /* 0x000000ffff677224 */ /* 0x100fe200028e066f */
[----:B------:R-:W-:Y:S01]  /*b7b0*/  LOP3.LUT R20, R179, 0x380, RZ, 0xc0, !PT ;  /* 0x00000380b3147812 */ /* 0x000fe200078ec0ff */
[--C-:B------:R-:W-:Y:S01]  /*b7c0*/  IMAD.X R107, RZ, RZ, R111.reuse, P2 ;  /* 0x000000ffff6b7224 */ /* 0x100fe200010e066f */
[----:B------:R-:W-:Y:S01]  /*b7d0*/  LOP3.LUT R110, R11, R110, RZ, 0x3c, !PT ;  /* 0x0000006e0b6e7212 */ /* 0x000fe200078e3cff */
[----:B------:R-:W-:Y:S01]  /*b7e0*/  IMAD.X R11, RZ, RZ, R111, P1 ;  /* 0x000000ffff0b7224 */ /* 0x000fe200008e066f */
[----:B------:R-:W-:Y:S02]  /*b7f0*/  LOP3.LUT R30, R181, 0x380, RZ, 0xc0, !PT ;  /* 0x00000380b51e7812 */ /* 0x000fe400078ec0ff */
[----:B------:R-:W-:-:S02]  /*b800*/  SHF.R.U64 R12, R12, 0x3, RZ ;  /* 0x000000030c0c7819 */ /* 0x000fc400000012ff */
[----:B------:R-:W-:Y:S02]  /*b810*/  LOP3.LUT R38, R183, 0x380, RZ, 0xc0, !PT ;  /* 0x00000380b7267812 */ /* 0x000fe400078ec0ff */
[----:B------:R-:W-:Y:S02]  /*b820*/  SHF.R.U64 R14, R14, 0x3, RZ ;  /* 0x000000030e0e7819 */ /* 0x000fe400000012ff */
[----:B------:R-:W-:Y:S02]  /*b830*/  LOP3.LUT R46, R185, 0x380, RZ, 0xc0, !PT ;  /* 0x00000380b92e7812 */ /* 0x000fe400078ec0ff */
[----:B------:R-:W-:Y:S02]  /*b840*/  SHF.R.U64 R20, R20, 0x3, RZ ;  /* 0x0000000314147819 */ /* 0x000fe400000012ff */
[----:B------:R-:W-:Y:S02]  /*b850*/  LOP3.LUT R54, R187, 0x380, RZ, 0xc0, !PT ;  /* 0x00000380bb367812 */ /* 0x000fe400078ec0ff */
[----:B------:R-:W-:-:S02]  /*b860*/  IADD3.X R95, RZ, R111, RZ, P3, !PT ;  /* 0x0000006fff5f7210 */ /* 0x000fc40001ffe4ff */
[----:B------:R-:W-:Y:S02]  /*b870*/  SHF.R.U64 R30, R30, 0x3, RZ ;  /* 0x000000031e1e7819 */ /* 0x000fe400000012ff */
[----:B------:R-:W-:Y:S02]  /*b880*/  LOP3.LUT R62, R189, 0x380, RZ, 0xc0, !PT ;  /* 0x00000380bd3e7812 */ /* 0x000fe400078ec0ff */
[----:B------:R-:W-:Y:S02]  /*b890*/  LOP3.LUT R98, R197, 0x380, RZ, 0xc0, !PT ;  /* 0x00000380c5627812 */ /* 0x000fe400078ec0ff */
[----:B------:R-:W-:Y:S02]  /*b8a0*/  MOV R110, R110 ;  /* 0x0000006e006e7202 */ /* 0x000fe40000000f00 */
[----:B------:R-:W-:Y:S02]  /*b8b0*/  LOP3.LUT R12, R12, R175, RZ, 0x3c, !PT ;  /* 0x000000af0c0c7212 */ /* 0x000fe400078e3cff */
[----:B------:R-:W-:Y:S01]  /*b8c0*/  SHF.R.U64 R38, R38, 0x3, RZ ;  /* 0x0000000326267819 */ /* 0x000fe200000012ff */
[----:B------:R-:W-:Y:S01]  /*b8d0*/  STSM.16.M88.4 [R110], R24 ;  /* 0x000000186e007844 */ /* 0x000fe20000000200 */
[----:B------:R-:W-:-:S02]  /*b8e0*/  LOP3.LUT R70, R191, 0x380, RZ, 0xc0, !PT ;  /* 0x00000380bf467812 */ /* 0x000fc400078ec0ff */
[----:B------:R-:W-:Y:S02]  /*b8f0*/  LOP3.LUT R111, R106, 0x380, RZ, 0xc0, !PT ;  /* 0x000003806a6f7812 */ /* 0x000fe400078ec0ff */
[----:B------:R-:W-:Y:S02]  /*b900*/  LOP3.LUT R14, R14, R177, RZ, 0x3c, !PT ;  /* 0x000000b10e0e7212 */ /* 0x000fe400078e3cff */
[----:B------:R-:W-:Y:S02]  /*b910*/  SHF.R.U64 R46, R46, 0x3, RZ ;  /* 0x000000032e2e7819 */ /* 0x000fe400000012ff */
[----:B------:R-:W-:Y:S02]  /*b920*/  LOP3.LUT R78, R193, 0x380, RZ, 0xc0, !PT ;  /* 0x00000380c14e7812 */ /* 0x000fe400078ec0ff */
[----:B------:R-:W-:Y:S02]  /*b930*/  LOP3.LUT R20, R20, R179, RZ, 0x3c, !PT ;  /* 0x000000b314147212 */ /* 0x000fe400078e3cff */
[----:B------:R-:W-:-:S02]  /*b940*/  SHF.R.U64 R54, R54, 0x3, RZ ;  /* 0x0000000336367819 */ /* 0x000fc400000012ff */
[----:B------:R-:W-:Y:S02]  /*b950*/  LOP3.LUT R94, R195, 0x380, RZ, 0xc0, !PT ;  /* 0x00000380c35e7812 */ /* 0x000fe400078ec0ff */
[----:B------:R-:W-:Y:S02]  /*b960*/  LOP3.LUT R30, R30, R181, RZ, 0x3c, !PT ;  /* 0x000000b51e1e7212 */ /* 0x000fe400078e3cff */
[----:B------:R-:W-:Y:S02]  /*b970*/  SHF.R.U64 R62, R62, 0x3, RZ ;  /* 0x000000033e3e7819 */ /* 0x000fe400000012ff */
[----:B------:R-:W-:Y:S02]  /*b980*/  SHF.R.U64 R98, R98, 0x3, RZ ;  /* 0x0000000362627819 */ /* 0x000fe400000012ff */
[----:B------:R-:W-:Y:S02]  /*b990*/  LOP3.LUT R175, R6, 0x380, RZ, 0xc0, !PT ;  /* 0x0000038006af7812 */ /* 0x000fe400078ec0ff */
[----:B------:R-:W-:-:S02]  /*b9a0*/  LOP3.LUT R38, R38, R183, RZ, 0x3c, !PT ;  /* 0x000000b726267212 */ /* 0x000fc400078e3cff */
[----:B------:R-:W-:Y:S02]  /*b9b0*/  SHF.R.U64 R70, R70, 0x3, RZ ;  /* 0x0000000346467819 */ /* 0x000fe400000012ff */
[----:B------:R-:W-:Y:S02]  /*b9c0*/  LOP3.LUT R102, R4, 0x380, RZ, 0xc0, !PT ;  /* 0x0000038004667812 */ /* 0x000fe400078ec0ff */
[----:B------:R-:W-:Y:S02]  /*b9d0*/  SHF.R.U64 R111, R111, 0x3, RZ ;  /* 0x000000036f6f7819 */ /* 0x000fe400000012ff */
[----:B------:R-:W-:Y:S02]  /*b9e0*/  MOV R13, R12 ;  /* 0x0000000c000d7202 */ /* 0x000fe40000000f00 */
[----:B------:R-:W-:Y:S02]  /*b9f0*/  LOP3.LUT R46, R46, R185, RZ, 0x3c, !PT ;  /* 0x000000b92e2e7212 */ /* 0x000fe400078e3cff */
[----:B------:R-:W-:Y:S01]  /*ba00*/  SHF.R.U64 R78, R78, 0x3, RZ ;  /* 0x000000034e4e7819 */ /* 0x000fe200000012ff */
[----:B------:R-:W-:Y:S01]  /*ba10*/  STSM.16.M88.4 [R13], R32 ;  /* 0x000000200d007844 */ /* 0x000fe20000000200 */
[----:B------:R-:W-:-:S02]  /*ba20*/  MOV R14, R14 ;  /* 0x0000000e000e7202 */ /* 0x000fc40000000f00 */
[----:B------:R-:W-:Y:S02]  /*ba30*/  LOP3.LUT R54, R54, R187, RZ, 0x3c, !PT ;  /* 0x000000bb36367212 */ /* 0x000fe400078e3cff */
[----:B------:R-:W-:Y:S01]  /*ba40*/  SHF.R.U64 R94, R94, 0x3, RZ ;  /* 0x000000035e5e7819 */ /* 0x000fe200000012ff */
[----:B------:R-:W-:Y:S01]  /*ba50*/  STSM.16.M88.4 [R14], R40 ;  /* 0x000000280e007844 */ /* 0x000fe20000000200 */
[----:B------:R-:W-:Y:S02]  /*ba60*/  MOV R20, R20 ;  /* 0x0000001400147202 */ /* 0x000fe40000000f00 */
[----:B------:R-:W-:Y:S02]  /*ba70*/  LOP3.LUT R62, R62, R189, RZ, 0x3c, !PT ;  /* 0x000000bd3e3e7212 */ /* 0x000fe400078e3cff */
[----:B------:R-:W-:Y:S01]  /*ba80*/  LOP3.LUT R98, R98, R197, RZ, 0x3c, !PT ;  /* 0x000000c562627212 */ /* 0x000fe200078e3cff */
[----:B------:R-:W-:Y:S01]  /*ba90*/  STSM.16.M88.4 [R20], R48 ;  /* 0x0000003014007844 */ /* 0x000fe20000000200 */
[----:B------:R-:W-:-:S02]  /*baa0*/  SHF.R.U64 R175, R175, 0x3, RZ ;  /* 0x00000003afaf7819 */ /* 0x000fc400000012ff */
[----:B------:R-:W-:Y:S02]  /*bab0*/  MOV R30, R30 ;  /* 0x0000001e001e7202 */ /* 0x000fe40000000f00 */
[----:B------:R-:W-:Y:S02]  /*bac0*/  F2FP.BF16.F32.PACK_AB R59, R156, R59 ;  /* 0x0000003b9c3b723e */ /* 0x000fe400000010ff */
[----:B------:R-:W-:Y:S02]  /*bad0*/  F2FP.BF16.F32.PACK_AB R65, R155, R66 ;  /* 0x000000429b41723e */ /* 0x000fe400000010ff */
[----:B------:R-:W-:Y:S01]  /*bae0*/  F2FP.BF16.F32.PACK_AB R72, R73, R72 ;  /* 0x000000484948723e */ /* 0x000fe200000010ff */
[----:B------:R-:W-:Y:S01]  /*baf0*/  STSM.16.M88.4 [R30], R56 ;  /* 0x000000381e007844 */ /* 0x000fe20000000200 */
[----:B------:R-:W-:Y:S02]  /*bb00*/  LOP3.LUT R70, R70, R191, RZ, 0x3c, !PT ;  /* 0x000000bf46467212 */ /* 0x000fe400078e3cff */
[----:B------:R-:W-:-:S02]  /*bb10*/  SHF.R.U64 R29, R102, 0x3, RZ ;  /* 0x00000003661d7819 */ /* 0x000fc400000012ff */
[----:B------:R-:W-:Y:S02]  /*bb20*/  LOP3.LUT R106, R111, R106, RZ, 0x3c, !PT ;  /* 0x0000006a6f6a7212 */ /* 0x000fe400078e3cff */
[----:B------:R-:W-:Y:S02]  /*bb30*/  MOV R38, R38 ;  /* 0x0000002600267202 */ /* 0x000fe40000000f00 */
[----:B------:R-:W-:Y:S02]  /*bb40*/  F2FP.BF16.F32.PACK_AB R66, R69, R68 ;  /* 0x000000444542723e */ /* 0x000fe400000010ff */
[----:B------:R-:W-:Y:S02]  /*bb50*/  F2FP.BF16.F32.PACK_AB R67, R154, R67 ;  /* 0x000000439a43723e */ /* 0x000fe400000010ff */
[----:B------:R-:W-:Y:S02]  /*bb60*/  F2FP.BF16.F32.PACK_AB R73, R153, R74 ;  /* 0x0000004a9949723e */ /* 0x000fe400000010ff */
[----:B------:R-:W-:Y:S01]  /*bb70*/  F2FP.BF16.F32.PACK_AB R80, R81, R80 ;  /* 0x000000505150723e */ /* 0x000fe200000010ff */
[----:B------:R-:W-:Y:S01]  /*bb80*/  STSM.16.M88.4 [R38], R64 ;  /* 0x0000004026007844 */ /* 0x000fe20000000200 */
[----:B------:R-:W-:-:S02]  /*bb90*/  R2UR UR6, R215 ;  /* 0x00000000d70672ca */ /* 0x000fc400000e0000 */
[----:B------:R-:W-:Y:S02]  /*bba0*/  R2UR UR4, R214 ;  /* 0x00000000d60472ca */ /* 0x000fe400000e0000 */
[----:B------:R-:W-:Y:S02]  /*bbb0*/  LOP3.LUT R78, R78, R193, RZ, 0x3c, !PT ;  /* 0x000000c14e4e7212 */ /* 0x000fe400078e3cff */
[----:B------:R-:W-:Y:S02]  /*bbc0*/  MOV R46, R46 ;  /* 0x0000002e002e7202 */ /* 0x000fe40000000f00 */
[----:B------:R-:W-:Y:S02]  /*bbd0*/  F2FP.BF16.F32.PACK_AB R74, R77, R76 ;  /* 0x0000004c4d4a723e */ /* 0x000fe400000010ff */
[----:B------:R-:W-:Y:S02]  /*bbe0*/  F2FP.BF16.F32.PACK_AB R75, R19, R75 ;  /* 0x0000004b134b723e */ /* 0x000fe400000010ff */
[----:B------:R-:W-:-:S02]  /*bbf0*/  F2FP.BF16.F32.PACK_AB R81, R3, R82 ;  /* 0x000000520351723e */ /* 0x000fc400000010ff */
[----:B------:R-:W-:Y:S01]  /*bc00*/  LOP3.LUT R94, R94, R195, RZ, 0x3c, !PT ;  /* 0x000000c35e5e7212 */ /* 0x000fe200078e3cff */
[----:B------:R-:W-:Y:S01]  /*bc10*/  STSM.16.M88.4 [R46], R72 ;  /* 0x000000482e007844 */ /* 0x000fe20000000200 */
[----:B------:R-:W-:Y:S01]  /*bc20*/  MOV R54, R54 ;  /* 0x0000003600367202 */ /* 0x000fe20000000f00 */
[----:B------:R-:W-:Y:S01]  /*bc30*/  USHF.L.U64.HI UR9, UR4, 0x2, UR6 ;  /* 0x0000000204097899 */ /* 0x000fe20008010206 */
[----:B------:R-:W-:Y:S01]  /*bc40*/  F2FP.BF16.F32.PACK_AB R82, R85, R84 ;  /* 0x000000545552723e */ /* 0x000fe200000010ff */
[----:B------:R-:W-:Y:S01]  /*bc50*/  USHF.L.U32 UR8, UR4, 0x2, URZ ;  /* 0x0000000204087899 */ /* 0x000fe2000800063f */
[----:B------:R-:W-:Y:S01]  /*bc60*/  F2FP.BF16.F32.PACK_AB R83, R83, R86 ;  /* 0x000000565353723e */ /* 0x000fe200000010ff */
[----:B------:R-:W-:Y:S01]  /*bc70*/  ULDC.64 UR6, c[0x0][0xbd8] ;  /* 0x0002f60000067ab9 */ /* 0x000fe20000000a00 */
[----:B------:R-:W-:Y:S01]  /*bc80*/  LOP3.LUT R10, R175, R6, RZ, 0x3c, !PT ;  /* 0x00000006af0a7212 */ /* 0x000fe200078e3cff */
[----:B------:R-:W-:Y:S01]  /*bc90*/  UISETP.NE.U32.AND UP0, UPT, UR6, URZ, UPT ;  /* 0x0000003f0600728c */ /* 0x000fe2000bf05070 */
[----:B------:R-:W-:Y:S01]  /*bca0*/  MOV R62, R62 ;  /* 0x0000003e003e7202 */ /* 0x000fe20000000f00 */
[----:B------:R0:W-:Y:S01]  /*bcb0*/  STSM.16.M88.4 [R54], R80 ;  /* 0x0000005036007844 */ /* 0x0001e20000000200 */
[----:B------:R-:W-:Y:S01]  /*bcc0*/  MOV R12, R98 ;  /* 0x00000062000c7202 */ /* 0x000fe20000000f00 */
[----:B------:R-:W-:Y:S01]  /*bcd0*/  UISETP.NE.AND.EX UP0, UPT, UR7, URZ, UPT, UP0 ;  /* 0x0000003f0700728c */ /* 0x000fe2000bf05300 */
[----:B------:R-:W-:Y:S01]  /*bce0*/  F2FP.BF16.F32.PACK_AB R84, R89, R88 ;  /* 0x000000585954723e */ /* 0x000fe200000010ff */
[----:B------:R-:W-:Y:S01]  /*bcf0*/  UIADD3 UR4, UP1, UR8, UR6, URZ ;  /* 0x0000000608047290 */ /* 0x000fe2000ff3e03f */
[----:B------:R-:W-:-:S02]  /*bd00*/  F2FP.BF16.F32.PACK_AB R85, R91, R90 ;  /* 0x0000005a5b55723e */ /* 0x000fc400000010ff */
[----:B------:R-:W-:Y:S01]  /*bd10*/  F2FP.BF16.F32.PACK_AB R86, R93, R92 ;  /* 0x0000005c5d56723e */ /* 0x000fe200000010ff */
[----:B------:R-:W-:Y:S01]  /*bd20*/  UIADD3.X UR6, UR9, UR7, URZ, UP1, !UPT ;  /* 0x0000000709067290 */ /* 0x000fe20008ffe43f */
[----:B------:R-:W-:Y:S02]  /*bd30*/  F2FP.BF16.F32.PACK_AB R87, R165, R87 ;  /* 0x00000057a557723e */ /* 0x000fe400000010ff */
[----:B------:R-:W-:Y:S02]  /*bd40*/  F2FP.BF16.F32.PACK_AB R96, R97, R96 ;  /* 0x000000606160723e */ /* 0x000fe400000010ff */
[----:B------:R-:W-:Y:S01]  /*bd50*/  LOP3.LUT R102, R29, R4, RZ, 0x3c, !PT ;  /* 0x000000041d667212 */ /* 0x000fe200078e3cff */
[----:B------:R-:W-:Y:S01]  /*bd60*/  STSM.16.M88.4 [R62], R84 ;  /* 0x000000543e007844 */ /* 0x000fe20000000200 */
[----:B------:R-:W-:Y:S02]  /*bd70*/  MOV R70, R70 ;  /* 0x0000004600467202 */ /* 0x000fe40000000f00 */
[----:B------:R-:W-:-:S02]  /*bd80*/  MOV R6, R106 ;  /* 0x0000006a00067202 */ /* 0x000fc40000000f00 */
[----:B------:R-:W-:Y:S02]  /*bd90*/  F2FP.BF16.F32.PACK_AB R97, R167, R166 ;  /* 0x000000a6a761723e */ /* 0x000fe400000010ff */
[----:B------:R-:W-:Y:S02]  /*bda0*/  F2FP.BF16.F32.PACK_AB R98, R101, R100 ;  /* 0x000000646562723e */ /* 0x000fe400000010ff */
[----:B------:R-:W-:Y:S02]  /*bdb0*/  F2FP.BF16.F32.PACK_AB R99, R169, R168 ;  /* 0x000000a8a963723e */ /* 0x000fe400000010ff */
[----:B------:R-:W-:Y:S02]  /*bdc0*/  F2FP.BF16.F32.PACK_AB R104, R105, R104 ;  /* 0x000000686968723e */ /* 0x000fe400000010ff */
[----:B------:R-:W-:Y:S01]  /*bdd0*/  F2FP.BF16.F32.PACK_AB R112, R113, R112 ;  /* 0x000000707170723e */ /* 0x000fe200000010ff */
[----:B------:R-:W-:Y:S01]  /*bde0*/  STSM.16.M88.4 [R70], R96 ;  /* 0x0000006046007844 */ /* 0x000fe20000000200 */
        /* <DEDUP_REMOVED lines=17> */
[----:B------:R1:W-:Y:S01]  /*bf00*/  STSM.16.M88.4 [R12], R120 ;  /* 0x000000780c007844 */ /* 0x0003e20000000200 */
[----:B------:R-:W-:Y:S02]  /*bf10*/  MOV R102, R102 ;  /* 0x0000006600667202 */ /* 0x000fe40000000f00 */
[----:B------:R-:W-:Y:S02]  /*bf20*/  F2FP.BF16.F32.PACK_AB R130, R133, R132 ;  /* 0x000000848582723e */ /* 0x000fe400000010ff */
[----:B------:R-:W-:Y:S02]  /*bf30*/  F2FP.BF16.F32.PACK_AB R131, R135, R134 ;  /* 0x000000868783723e */ /* 0x000fe400000010ff */
[----:B------:R-:W-:-:S02]  /*bf40*/  F2FP.BF16.F32.PACK_AB R137, R139, R138 ;  /* 0x0000008a8b89723e */ /* 0x000fc400000010ff */
[----:B------:R-:W-:Y:S01]  /*bf50*/  F2FP.BF16.F32.PACK_AB R144, R145, R144 ;  /* 0x000000909190723e */ /* 0x000fe200000010ff */
[----:B------:R2:W-:Y:S01]  /*bf60*/  STSM.16.M88.4 [R102], R128 ;  /* 0x0000008066007844 */ /* 0x0005e20000000200 */
[----:B------:R-:W-:Y:S02]  /*bf70*/  F2FP.BF16.F32.PACK_AB R138, R141, R140 ;  /* 0x0000008c8d8a723e */ /* 0x000fe400000010ff */
[----:B------:R-:W-:Y:S02]  /*bf80*/  F2FP.BF16.F32.PACK_AB R139, R143, R142 ;  /* 0x0000008e8f8b723e */ /* 0x000fe400000010ff */
[----:B------:R-:W-:Y:S02]  /*bf90*/  F2FP.BF16.F32.PACK_AB R145, R147, R146 ;  /* 0x000000929391723e */ /* 0x000fe400000010ff */
[----:B------:R-:W-:Y:S01]  /*bfa0*/  MOV R4, R10 ;  /* 0x0000000a00047202 */ /* 0x000fe20000000f00 */
[----:B------:R2:W-:Y:S01]  /*bfb0*/  STSM.16.M88.4 [R6], R136 ;  /* 0x0000008806007844 */ /* 0x0005e20000000200 */
[----:B------:R-:W-:Y:S01]  /*bfc0*/  F2FP.BF16.F32.PACK_AB R146, R149, R148 ;  /* 0x000000949592723e */ /* 0x000fe200000010ff */
[----:B------:R-:W-:Y:S01]  /*bfd0*/  IMAD.U32 R10, RZ, RZ, UR4 ;  /* 0x00000004ff0a7e24 */ /* 0x000fe2000f8e00ff */
[----:B------:R-:W-:Y:S01]  /*bfe0*/  F2FP.BF16.F32.PACK_AB R147, R151, R150 ;  /* 0x000000969793723e */ /* 0x000fe200000010ff */
[----:B------:R-:W-:Y:S01]  /*bff0*/  IMAD.U32 R11, RZ, RZ, UR6 ;  /* 0x00000006ff0b7e24 */ /* 0x000fe2000f8e00ff */
[----:B------:R-:W-:Y:S01]  /*c000*/  PLOP3.LUT P1, PT, PT, PT, UP0, 0x80, 0x0 ;  /* 0x000000000000781c */ /* 0x000fe20003f2f008 */
[----:B------:R-:W-:-:S02]  /*c010*/  ULDC.64 UR6, c[0x0][0xbe0] ;  /* 0x0002f80000067ab9 */ /* 0x000fc40000000a00 */
[----:B------:R2:W-:Y:S01]  /*c020*/  STSM.16.M88.4 [R4], R144 ;  /* 0x0000009004007844 */ /* 0x0005e20000000200 */
[----:B------:R-:W-:Y:S09]  /*c030*/  BAR.SYNC.DEFER_BLOCKING 0x1, 0x100 ;  /* 0x0044000000007b1d */ /* 0x000ff20000010000 */
[----:B------:R-:W3:Y:S01]  /*c040*/  @P1 LDG.E R3, desc[UR10][R10.64] ;  /* 0x0000000a0a031981 */ /* 0x000ee2000c1e1900 */
[----:B------:R-:W-:Y:S01]  /*c050*/  UISETP.NE.U32.AND UP1, UPT, UR6, URZ, UPT ;  /* 0x0000003f0600728c */ /* 0x000fe2000bf25070 */
[----:B0-----:R-:W0:Y:S01]  /*c060*/  LDC R81, c[0x0][0xa88] ;  /* 0x0002a200ff517b82 */ /* 0x001e220000000800 */
[----:B------:R-:W-:Y:S01]  /*c070*/  LEA R13, R22, R18, 0x6 ;  /* 0x00000012160d7211 */ /* 0x000fe200078e30ff */
[----:B------:R-:W-:Y:S01]  /*c080*/  UMOV UR4, URZ ;  /* 0x0000003f00047c82 */ /* 0x000fe20008000000 */
[----:B------:R-:W-:-:S03]  /*c090*/  UISETP.NE.AND.EX UP1, UPT, UR7, URZ, UPT, UP1 ;  /* 0x0000003f0700728c */ /* 0x000fc6000bf25310 */
[----:B------:R-:W-:-:S03]  /*c0a0*/  IMAD.WIDE R8, R13, 0x2, R8 ;  /* 0x000000020d087825 */ /* 0x000fc600078e0208 */
[----:B------:R-:W-:Y:S02]  /*c0b0*/  PLOP3.LUT P2, PT, PT, PT, UP1, 0x80, 0x0 ;  /* 0x000000000000781c */ /* 0x000fe40003f4f018 */
[----:B------:R-:W-:-:S03]  /*c0c0*/  IADD3 R25, P0, R8, 0x1000, RZ ;  /* 0x0000100008197810 */ /* 0x000fc60007f1e0ff */
[----:B------:R-:W-:-:S04]  /*c0d0*/  @UP1 UIADD3 UR6, UP2, UR8, UR6, URZ ;  /* 0x0000000608061290 */ /* 0x000fc8000ff5e03f */
[----:B------:R-:W-:Y:S02]  /*c0e0*/  @UP1 UIADD3.X UR7, UR9, UR7, URZ, UP2, !UPT ;  /* 0x0000000709071290 */ /* 0x000fe400097fe43f */
[----:B-1----:R-:W-:-:S04]  /*c0f0*/  IMAD.U32 R12, RZ, RZ, UR6 ;  /* 0x00000006ff0c7e24 */ /* 0x002fc8000f8e00ff */
[----:B------:R-:W-:-:S05]  /*c100*/  IMAD.U32 R13, RZ, RZ, UR7 ;  /* 0x00000007ff0d7e24 */ /* 0x000fca000f8e00ff */
[----:B0-----:R2:W5:Y:S01]  /*c110*/  @P2 LDG.E R81, desc[UR10][R12.64] ;  /* 0x0000000a0c512981 */ /* 0x001562000c1e1900 */
[----:B---3--:R-:W-:Y:S01]  /*c120*/  @P1 R2UR UR4, R3 ;  /* 0x00000000030412ca */ /* 0x008fe200000e0000 */
[----:B--2---:R-:W-:-:S14]  /*c130*/  @P2 BRA `(.L_x_284) ;  /* 0x0000000000142947 */ /* 0x004fdc0003800000 */
[----:B------:R-:W-:Y:S05]  /*c140*/  @!P1 BRA `(.L_x_284) ;  /* 0x0000000000109947 */ /* 0x000fea0003800000 */
[----:B------:R-:W-:Y:S02]  /*c150*/  ULDC.64 UR6, c[0x0][0x208] ;  /* 0x0000820000067ab9 */ /* 0x000fe40000000a00 */
[----:B------:R-:W2:Y:S04]  /*c160*/  LDG.E R4, desc[UR6][R10.64] ;  /* 0x000000060a047981 */ /* 0x000ea8000c1e1900 */
[----:B-----5:R-:W2:Y:S02]  /*c170*/  LDG.E R81, desc[UR6][R10.64+0x4] ;  /* 0x000004060a517981 */ /* 0x020ea4000c1e1900 */
[----:B--2---:R-:W-:-:S07]  /*c180*/  IMAD.IADD R81, R81, 0x1, -R4 ;  /* 0x0000000151517824 */ /* 0x004fce00078e0a04 */
.L_x_284:
[----:B------:R-:W-:Y:S01]  /*c190*/  R2UR UR16, R213 ;  /* 0x00000000d51072ca */ /* 0x000fe200000e0000 */
[----:B------:R-:W-:Y:S01]  /*c1a0*/  ULDC.64 UR12, c[0x0][0xb70] ;  /* 0x0002dc00000c7ab9 */ /* 0x000fe20000000a00 */
[----:B------:R-:W-:Y:S01]  /*c1b0*/  R2UR UR15, R215 ;  /* 0x00000000d70f72ca */ /* 0x000fe200000e0000 */
[----:B------:R-:W-:Y:S01]  /*c1c0*/  USHF.R.S32.HI UR9, URZ, 0x1f, UR4 ;  /* 0x0000001f3f097899 */ /* 0x000fe20008011404 */
[----:B------:R-:W-:Y:S01]  /*c1d0*/  R2UR UR14, R214 ;  /* 0x00000000d60e72ca */ /* 0x000fe200000e0000 */
[----:B------:R-:W-:Y:S01]  /*c1e0*/  UMOV UR8, UR4 ;  /* 0x0000000400087c82 */ /* 0x000fe20008000000 */
[----:B------:R-:W-:Y:S01]  /*c1f0*/  IMAD R6, R212, 0x80, R220 ;  /* 0x00000080d4067824 */ /* 0x000fe200078e02dc */
[----:B------:R-:W-:Y:S01]  /*c200*/  LOP3.LUT R24, R25, 0x380, RZ, 0xc0, !PT ;  /* 0x0000038019187812 */ /* 0x000fe200078ec0ff */
[----:B------:R-:W-:Y:S01]  /*c210*/  ULDC.64 UR18, c[0x0][0x208] ;  /* 0x0000820000127ab9 */ /* 0x000fe20000000a00 */
[C---:B------:R-:W-:Y:S02]  /*c220*/  IADD3 R11, P1, R8.reuse, 0x2000, RZ ;  /* 0x00002000080b7810 */ /* 0x040fe40007f3e0ff */
[----:B------:R-:W-:-:S02]  /*c230*/  IADD3 R13, P2, R8, 0x3000, RZ ;  /* 0x00003000080d7810 */ /* 0x000fc40007f5e0ff */
[----:B------:R-:W-:Y:S01]  /*c240*/  USHF.R.S32.HI UR11, URZ, 0x1f, UR16 ;  /* 0x0000001f3f0b7899 */ /* 0x000fe20008011410 */
[----:B------:R-:W-:Y:S01]  /*c250*/  SHF.R.U64 R24, R24, 0x3, RZ ;  /* 0x0000000318187819 */ /* 0x000fe200000012ff */
[----:B------:R-:W-:Y:S01]  /*c260*/  USEL UR15, UR15, URZ, !UP0 ;  /* 0x0000003f0f0f7287 */ /* 0x000fe2000c000000 */
[----:B------:R-:W-:Y:S01]  /*c270*/  LOP3.LUT R10, R11, 0x380, RZ, 0xc0, !PT ;  /* 0x000003800b0a7812 */ /* 0x000fe200078ec0ff */
[----:B------:R-:W-:Y:S01]  /*c280*/  UIMAD UR10, UR11, UR12, URZ ;  /* 0x0000000c0b0a72a4 */ /* 0x000fe2000f8e023f */
[----:B------:R-:W-:Y:S01]  /*c290*/  SHF.R.S32.HI R3, RZ, 0x1f, R6 ;  /* 0x0000001fff037819 */ /* 0x000fe20000011406 */
[----:B------:R-:W-:Y:S01]  /*c2a0*/  UIMAD.WIDE.U32 UR6, UR16, UR12, UR8 ;  /* 0x0000000c100672a5 */ /* 0x000fe2000f8e0008 */
[----:B------:R-:W-:Y:S01]  /*c2b0*/  LOP3.LUT R12, R13, 0x380, RZ, 0xc0, !PT ;  /* 0x000003800d0c7812 */ /* 0x000fe200078ec0ff */
[----:B------:R-:W-:Y:S01]  /*c2c0*/  UIMAD UR10, UR16, UR13, UR10 ;  /* 0x0000000d100a72a4 */ /* 0x000fe2000f8e020a */
[----:B------:R-:W-:Y:S01]  /*c2d0*/  LOP3.LUT R24, R24, R25, RZ, 0x3c, !PT ;  /* 0x0000001918187212 */ /* 0x000fe200078e3cff */
[----:B------:R-:W-:Y:S01]  /*c2e0*/  USEL UR14, UR14, URZ, !UP0 ;  /* 0x0000003f0e0e7287 */ /* 0x000fe2000c000000 */
[----:B------:R-:W-:Y:S01]  /*c2f0*/  SHF.R.U64 R10, R10, 0x3, RZ ;  /* 0x000000030a0a7819 */ /* 0x000fe200000012ff */
[----:B------:R-:W-:Y:S01]  /*c300*/  ULDC.64 UR12, c[0x0][0xb78] ;  /* 0x0002de00000c7ab9 */ /* 0x000fe20000000a00 */
[----:B------:R-:W-:Y:S01]  /*c310*/  UIADD3 UR7, UR7, UR10, URZ ;  /* 0x0000000a07077290 */ /* 0x000fe2000fffe03f */
[----:B------:R-:W-:Y:S01]  /*c320*/  SHF.R.U64 R12, R12, 0x3, RZ ;  /* 0x000000030c0c7819 */ /* 0x000fe200000012ff */
[----:B------:R-:W-:Y:S01]  /*c330*/  UIMAD UR8, UR15, UR12, URZ ;  /* 0x0000000c0f0872a4 */ /* 0x000fe2000f8e023f */
[----:B------:R-:W-:Y:S01]  /*c340*/  IMAD.X R25, RZ, RZ, R9, P0 ;  /* 0x000000ffff197224 */ /* 0x000fe200000e0609 */
[----:B------:R-:W-:Y:S01]  /*c350*/  UIMAD.WIDE.U32 UR6, UR14, UR12, UR6 ;  /* 0x0000000c0e0672a5 */ /* 0x000fe2000f8e0006 */
[----:B------:R-:W-:Y:S01]  /*c360*/  IADD3 R73, P0, R8, 0x8000, RZ ;  /* 0x0000800008497810 */ /* 0x000fe20007f1e0ff */
[----:B------:R-:W-:Y:S01]  /*c370*/  UIMAD UR8, UR14, UR13, UR8 ;  /* 0x0000000d0e0872a4 */ /* 0x000fe2000f8e0208 */
[----:B------:R-:W-:-:S02]  /*c380*/  LOP3.LUT R10, R10, R11, RZ, 0x3c, !PT ;  /* 0x0000000b0a0a7212 */ /* 0x000fc400078e3cff */
[----:B------:R-:W-:Y:S01]  /*c390*/  LOP3.LUT R12, R12, R13, RZ, 0x3c, !PT ;  /* 0x0000000d0c0c7212 */ /* 0x000fe200078e3cff */
[----:B------:R-:W-:Y:S01]  /*c3a0*/  IMAD.X R13, RZ, RZ, R9, P2 ;  /* 0x000000ffff0d7224 */ /* 0x000fe200010e0609 */
[----:B------:R-:W-:Y:S01]  /*c3b0*/  IADD3 R4, P3, R6, UR6, RZ ;  /* 0x0000000606047c10 */ /* 0x000fe2000ff7e0ff */
[----:B------:R-:W-:Y:S01]  /*c3c0*/  IMAD.U32 R14, RZ, RZ, UR8 ;  /* 0x00000008ff0e7e24 */ /* 0x000fe2000f8e00ff */
[----:B------:R-:W-:Y:S01]  /*c3d0*/  IADD3.X R11, RZ, R9, RZ, P1, !PT ;  /* 0x00000009ff0b7210 */ /* 0x000fe20000ffe4ff */
[----:B------:R-:W-:Y:S01]  /*c3e0*/  ULDC.64 UR12, c[0x0][0xaa0] ;  /* 0x0002a800000c7ab9 */ /* 0x000fe20000000a00 */
[----:B------:R-:W-:Y:S02]  /*c3f0*/  IADD3 R65, P1, R8, 0x9000, RZ ;  /* 0x0000900008417810 */ /* 0x000fe40007f3e0ff */
[----:B------:R-:W-:Y:S01]  /*c400*/  IADD3.X R3, R3, UR7, R14, P3, !PT ;  /* 0x0000000703037c10 */ /* 0x000fe20009ffe40e */
[----:B------:R-:W-:Y:S01]  /*c410*/  ULDC.64 UR6, c[0x0][0xb40] ;  /* 0x0002d00000067ab9 */ /* 0x000fe20000000a00 */
[----:B------:R-:W-:-:S02]  /*c420*/  LOP3.LUT R72, R73, 0x380, RZ, 0xc0, !PT ;  /* 0x0000038049487812 */ /* 0x000fc400078ec0ff */
[----:B------:R-:W-:Y:S02]  /*c430*/  LEA R20, P3, R4, UR6, 0x2 ;  /* 0x0000000604147c11 */ /* 0x000fe4000f8610ff */
[----:B------:R-:W-:Y:S02]  /*c440*/  IADD3 R53, P2, R8, 0xa000, RZ ;  /* 0x0000a00008357810 */ /* 0x000fe40007f5e0ff */
[----:B------:R-:W-:Y:S01]  /*c450*/  LEA.HI.X R21, R4, UR7, R3, 0x2, P3 ;  /* 0x0000000704157c11 */ /* 0x000fe200098f1403 */
[----:B------:R-:W-:Y:S01]  /*c460*/  VIADD R4, R6, 0x8 ;  /* 0x0000000806047836 */ /* 0x000fe20000000000 */
[C---:B------:R-:W-:Y:S02]  /*c470*/  IADD3 R49, P6, R8.reuse, 0x4000, RZ ;  /* 0x0000400008317810 */ /* 0x040fe40007fde0ff */
[C---:B------:R-:W-:Y:S02]  /*c480*/  IADD3 R41, P5, R8.reuse, 0x5000, RZ ;  /* 0x0000500008297810 */ /* 0x040fe40007fbe0ff */
[----:B------:R-:W-:-:S02]  /*c490*/  IADD3 R37, P4, R8, 0x6000, RZ ;  /* 0x0000600008257810 */ /* 0x000fc40007f9e0ff */
[----:B------:R-:W-:Y:S02]  /*c4a0*/  IADD3 R29, P3, R8, 0x7000, RZ ;  /* 0x00007000081d7810 */ /* 0x000fe40007f7e0ff */
[----:B------:R-:W-:Y:S02]  /*c4b0*/  LOP3.LUT R64, R65, 0x380, RZ, 0xc0, !PT ;  /* 0x0000038041407812 */ /* 0x000fe400078ec0ff */
[----:B------:R-:W-:Y:S02]  /*c4c0*/  SHF.R.U64 R72, R72, 0x3, RZ ;  /* 0x0000000348487819 */ /* 0x000fe400000012ff */
[----:B------:R-:W-:Y:S02]  /*c4d0*/  LOP3.LUT R52, R53, 0x380, RZ, 0xc0, !PT ;  /* 0x0000038035347812 */ /* 0x000fe400078ec0ff */
[----:B------:R-:W-:Y:S02]  /*c4e0*/  LOP3.LUT R48, R49, 0x380, RZ, 0xc0, !PT ;  /* 0x0000038031307812 */ /* 0x000fe400078ec0ff */
[----:B------:R-:W-:-:S02]  /*c4f0*/  LOP3.LUT R40, R41, 0x380, RZ, 0xc0, !PT ;  /* 0x0000038029287812 */ /* 0x000fc400078ec0ff */
[----:B------:R-:W-:Y:S02]  /*c500*/  LOP3.LUT R36, R37, 0x380, RZ, 0xc0, !PT ;  /* 0x0000038025247812 */ /* 0x000fe400078ec0ff */
[----:B------:R-:W-:Y:S02]  /*c510*/  LOP3.LUT R28, R29, 0x380, RZ, 0xc0, !PT ;  /* 0x000003801d1c7812 */ /* 0x000fe400078ec0ff */
[----:B------:R-:W-:Y:S02]  /*c520*/  SHF.R.U64 R64, R64, 0x3, RZ ;  /* 0x0000000340407819 */ /* 0x000fe400000012ff */
[----:B------:R-:W-:Y:S01]  /*c530*/  LOP3.LUT R72, R72, R73, RZ, 0x3c, !PT ;  /* 0x0000004948487212 */ /* 0x000fe200078e3cff */
[----:B------:R-:W-:Y:S01]  /*c540*/  IMAD.X R73, RZ, RZ, R9, P0 ;  /* 0x000000ffff497224 */ /* 0x000fe200000e0609 */
[----:B------:R-:W-:Y:S02]  /*c550*/  SHF.R.U64 R52, R52, 0x3, RZ ;  /* 0x0000000334347819 */ /* 0x000fe400000012ff */
[----:B------:R-:W-:-:S02]  /*c560*/  SHF.R.U64 R48, R48, 0x3, RZ ;  /* 0x0000000330307819 */ /* 0x000fc400000012ff */
[----:B------:R-:W-:Y:S02]  /*c570*/  SHF.R.U64 R40, R40, 0x3, RZ ;  /* 0x0000000328287819 */ /* 0x000fe400000012ff */
[----:B------:R-:W-:Y:S02]  /*c580*/  SHF.R.U64 R36, R36, 0x3, RZ ;  /* 0x0000000324247819 */ /* 0x000fe400000012ff */
[----:B------:R-:W-:Y:S02]  /*c590*/  SHF.R.U64 R28, R28, 0x3, RZ ;  /* 0x000000031c1c7819 */ /* 0x000fe400000012ff */
[----:B------:R-:W-:Y:S02]  /*c5a0*/  LOP3.LUT P0, RZ, R217, 0x3, RZ, 0xc0, !PT ;  /* 0x00000003d9ff7812 */ /* 0x000fe4000780c0ff */
[----:B------:R-:W-:Y:S02]  /*c5b0*/  LOP3.LUT R64, R64, R65, RZ, 0x3c, !PT ;  /* 0x0000004140407212 */ /* 0x000fe400078e3cff */
[----:B------:R-:W-:Y:S01]  /*c5c0*/  LOP3.LUT R52, R52, R53, RZ, 0x3c, !PT ;  /* 0x0000003534347212 */ /* 0x000fe200078e3cff */
[----:B------:R-:W-:Y:S01]  /*c5d0*/  IMAD.X R53, RZ, RZ, R9, P2 ;  /* 0x000000ffff357224 */ /* 0x000fe200010e0609 */
[----:B------:R-:W-:-:S02]  /*c5e0*/  IADD3.X R65, RZ, R9, RZ, P1, !PT ;  /* 0x00000009ff417210 */ /* 0x000fc40000ffe4ff */
[----:B------:R-:W-:Y:S01]  /*c5f0*/  LOP3.LUT R48, R48, R49, RZ, 0x3c, !PT ;  /* 0x0000003130307212 */ /* 0x000fe200078e3cff */
[--C-:B------:R-:W-:Y:S01]  /*c600*/  IMAD.X R49, RZ, RZ, R9.reuse, P6 ;  /* 0x000000ffff317224 */ /* 0x100fe200030e0609 */
[----:B------:R-:W-:Y:S01]  /*c610*/  LOP3.LUT R40, R40, R41, RZ, 0x3c, !PT ;  /* 0x0000002928287212 */ /* 0x000fe200078e3cff */
[--C-:B------:R-:W-:Y:S01]  /*c620*/  IMAD.X R41, RZ, RZ, R9.reuse, P5 ;  /* 0x000000ffff297224 */ /* 0x100fe200028e0609 */
[----:B------:R-:W-:Y:S01]  /*c630*/  LOP3.LUT R36, R36, R37, RZ, 0x3c, !PT ;  /* 0x0000002524247212 */ /* 0x000fe200078e3cff */
[--C-:B------:R-:W-:Y:S01]  /*c640*/  IMAD.X R37, RZ, RZ, R9.reuse, P4 ;  /* 0x000000ffff257224 */ /* 0x100fe200020e0609 */
[----:B------:R-:W-:Y:S01]  /*c650*/  LOP3.LUT R28, R28, R29, RZ, 0x3c, !PT ;  /* 0x0000001d1c1c7212 */ /* 0x000fe200078e3cff */
[----:B------:R-:W-:Y:S01]  /*c660*/  IMAD.X R29, RZ, RZ, R9, P3 ;  /* 0x000000ffff1d7224 */ /* 0x000fe200018e0609 */
[----:B-----5:R-:W-:Y:S02]  /*c670*/  ISETP.GE.OR P1, PT, R6, R81, P0 ;  /* 0x000000510600720c */ /* 0x020fe40000726670 */
[----:B------:R-:W-:-:S02]  /*c680*/  IADD3 R6, P2, R8, 0xf000, RZ ;  /* 0x0000f00008067810 */ /* 0x000fc40007f5e0ff */
[C---:B------:R-:W-:Y:S02]  /*c690*/  IADD3 R45, P6, R8.reuse, 0xb000, RZ ;  /* 0x0000b000082d7810 */ /* 0x040fe40007fde0ff */
[C---:B------:R-:W-:Y:S02]  /*c6a0*/  IADD3 R77, P5, R8.reuse, 0xc000, RZ ;  /* 0x0000c000084d7810 */ /* 0x040fe40007fbe0ff */
[C---:B------:R-:W-:Y:S02]  /*c6b0*/  IADD3 R69, P4, R8.reuse, 0xd000, RZ ;  /* 0x0000d00008457810 */ /* 0x040fe40007f9e0ff */
[----:B------:R-:W-:Y:S02]  /*c6c0*/  IADD3 R61, P3, R8, 0xe000, RZ ;  /* 0x0000e000083d7810 */ /* 0x000fe40007f7e0ff */
[----:B------:R-:W-:Y:S02]  /*c6d0*/  LOP3.LUT R3, R6, 0x380, RZ, 0xc0, !PT ;  /* 0x0000038006037812 */ /* 0x000fe400078ec0ff */
[----:B------:R-:W-:Y:S01]  /*c6e0*/  LOP3.LUT R33, R8, 0x380, RZ, 0xc0, !PT ;  /* 0x0000038008217812 */ /* 0x000fe200078ec0ff */
[----:B------:R-:W-:Y:S01]  /*c6f0*/  UIMAD UR6, UR9, UR12, URZ ;  /* 0x0000000c090672a4 */ /* 0x000fe2000f8e023f */
[----:B------:R-:W-:Y:S01]  /*c700*/  LOP3.LUT R44, R45, 0x380, RZ, 0xc0, !PT ;  /* 0x000003802d2c7812 */ /* 0x000fe200078ec0ff */
[----:B------:R0:W-:Y:S01]  /*c710*/  @!P1 STG.E desc[UR18][R20.64], R2 ;  /* 0x0000000214009986 */ /* 0x0001e2000c101912 */
[----:B------:R-:W-:-:S02]  /*c720*/  LOP3.LUT R76, R77, 0x380, RZ, 0xc0, !PT ;  /* 0x000003804d4c7812 */ /* 0x000fc400078ec0ff */
[----:B------:R-:W-:Y:S02]  /*c730*/  LOP3.LUT R68, R69, 0x380, RZ, 0xc0, !PT ;  /* 0x0000038045447812 */ /* 0x000fe400078ec0ff */
[----:B------:R-:W-:Y:S02]  /*c740*/  LOP3.LUT R60, R61, 0x380, RZ, 0xc0, !PT ;  /* 0x000003803d3c7812 */ /* 0x000fe400078ec0ff */
[----:B------:R-:W-:Y:S02]  /*c750*/  ISETP.GE.OR P0, PT, R4, R81, P0 ;  /* 0x000000510400720c */ /* 0x000fe40000706670 */
[----:B------:R-:W-:Y:S02]  /*c760*/  SHF.R.U64 R3, R3, 0x3, RZ ;  /* 0x0000000303037819 */ /* 0x000fe400000012ff */
[----:B------:R-:W-:Y:S02]  /*c770*/  SHF.R.U64 R44, R44, 0x3, RZ ;  /* 0x000000032c2c7819 */ /* 0x000fe400000012ff */
[----:B------:R-:W-:-:S02]  /*c780*/  SHF.R.U64 R76, R76, 0x3, RZ ;  /* 0x000000034c4c7819 */ /* 0x000fc400000012ff */
[----:B------:R-:W-:Y:S02]  /*c790*/  SHF.R.U64 R68, R68, 0x3, RZ ;  /* 0x0000000344447819 */ /* 0x000fe400000012ff */
[----:B------:R-:W-:Y:S02]  /*c7a0*/  SHF.R.U64 R60, R60, 0x3, RZ ;  /* 0x000000033c3c7819 */ /* 0x000fe400000012ff */
[----:B------:R-:W-:Y:S02]  /*c7b0*/  SHF.R.U64 R33, R33, 0x3, RZ ;  /* 0x0000000321217819 */ /* 0x000fe400000012ff */
[--C-:B------:R-:W-:Y:S01]  /*c7c0*/  SHF.R.S32.HI R19, RZ, 0x1f, R18.reuse ;  /* 0x0000001fff137819 */ /* 0x100fe20000011412 */
[----:B------:R-:W-:Y:S01]  /*c7d0*/  UIMAD UR6, UR4, UR13, UR6 ;  /* 0x0000000d040672a4 */ /* 0x000fe2000f8e0206 */
[----:B------:R-:W-:Y:S01]  /*c7e0*/  LOP3.LUT R56, R3, R6, RZ, 0x3c, !PT ;  /* 0x0000000603387212 */ /* 0x000fe200078e3cff */
[----:B------:R-:W-:Y:S01]  /*c7f0*/  IMAD.U32 R3, RZ, RZ, UR12 ;  /* 0x0000000cff037e24 */ /* 0x000fe2000f8e00ff */
[----:B------:R-:W-:Y:S01]  /*c800*/  LOP3.LUT R44, R44, R45, RZ, 0x3c, !PT ;  /* 0x0000002d2c2c7212 */ /* 0x000fe200078e3cff */
[--C-:B------:R-:W-:Y:S01]  /*c810*/  IMAD.X R45, RZ, RZ, R9.reuse, P6 ;  /* 0x000000ffff2d7224 */ /* 0x100fe200030e0609 */
[----:B------:R-:W-:Y:S01]  /*c820*/  LOP3.LUT R76, R76, R77, RZ, 0x3c, !PT ;  /* 0x0000004d4c4c7212 */ /* 0x000fe200078e3cff */
[--C-:B------:R-:W-:Y:S01]  /*c830*/  IMAD.X R77, RZ, RZ, R9.reuse, P5 ;  /* 0x000000ffff4d7224 */ /* 0x100fe200028e0609 */
[----:B------:R-:W-:Y:S01]  /*c840*/  LOP3.LUT R68, R68, R69, RZ, 0x3c, !PT ;  /* 0x0000004544447212 */ /* 0x000fe200078e3cff */
[--C-:B------:R-:W-:Y:S01]  /*c850*/  IMAD.X R69, RZ, RZ, R9.reuse, P4 ;  /* 0x000000ffff457224 */ /* 0x100fe200020e0609 */
[----:B------:R-:W-:Y:S01]  /*c860*/  LOP3.LUT R60, R60, R61, RZ, 0x3c, !PT ;  /* 0x0000003d3c3c7212 */ /* 0x000fe200078e3cff */
[--C-:B------:R-:W-:Y:S01]  /*c870*/  IMAD.X R61, RZ, RZ, R9.reuse, P3 ;  /* 0x000000ffff3d7224 */ /* 0x100fe200018e0609 */
[----:B------:R-:W-:Y:S01]  /*c880*/  LOP3.LUT R32, R33, R8, RZ, 0x3c, !PT ;  /* 0x0000000821207212 */ /* 0x000fe200078e3cff */
[----:B------:R-:W-:Y:S01]  /*c890*/  IMAD.MOV.U32 R33, RZ, RZ, R9 ;  /* 0x000000ffff217224 */ /* 0x000fe200078e0009 */
[----:B------:R-:W-:Y:S01]  /*c8a0*/  IADD3.X R57, RZ, R9, RZ, P2, !PT ;  /* 0x00000009ff397210 */ /* 0x000fe200017fe4ff */
[----:B0-----:R-:W-:Y:S01]  /*c8b0*/  IMAD.WIDE.U32 R2, R3, UR4, R18 ;  /* 0x0000000403027c25 */ /* 0x001fe2000f8e0012 */
[----:B------:R0:W-:Y:S03]  /*c8c0*/  @!P0 STG.E desc[UR18][R20.64+0x20], R0 ;  /* 0x0000200014008986 */ /* 0x0001e6000c101912 */
[----:B------:R-:W-:Y:S01]  /*c8d0*/  VIADD R3, R3, UR6 ;  /* 0x0000000603037c36 */ /* 0x000fe20008000000 */
[----:B------:R-:W5:Y:S01]  /*c8e0*/  LD.E.128 R32, desc[UR18][R32.64] ;  /* 0x0000001220207980 */ /* 0x000f62000c101d00 */
[----:B------:R-:W-:-:S03]  /*c8f0*/  ULDC.64 UR6, c[0x0][0xae0] ;  /* 0x0002b80000067ab9 */ /* 0x000fc60000000a00 */
[----:B------:R-:W5:Y:S04]  /*c900*/  LD.E.128 R24, desc[UR18][R24.64] ;  /* 0x0000001218187980 */ /* 0x000f68000c101d00 */
        /* <DEDUP_REMOVED lines=13> */
[----:B------:R-:W5:Y:S01]  /*c9e0*/  LD.E.128 R56, desc[UR18][R56.64] ;  /* 0x0000001238387980 */ /* 0x000f62000c101d00 */
[----:B------:R-:W-:Y:S01]  /*c9f0*/  UIMAD UR4, UR11, UR6, URZ ;  /* 0x000000060b0472a4 */ /* 0x000fe2000f8e023f */
[----:B------:R-:W-:Y:S01]  /*ca00*/  IMAD R81, R212, -0x80, R81 ;  /* 0xffffff80d4517824 */ /* 0x000fe200078e0251 */
[C---:B------:R-:W-:Y:S01]  /*ca10*/  IADD3 R4, R22.reuse, 0x60, RZ ;  /* 0x0000006016047810 */ /* 0x040fe20007ffe0ff */
[----:B------:R-:W-:Y:S01]  /*ca20*/  @!PT LDS RZ, [RZ] ;  /* 0x00000000fffff984 */ /* 0x000fe20000000800 */
[----:B------:R-:W-:Y:S01]  /*ca30*/  @!PT LDS RZ, [RZ] ;  /* 0x00000000fffff984 */ /* 0x000fe20000000800 */
[----:B------:R-:W-:Y:S01]  /*ca40*/  @!PT LDS RZ, [RZ] ;  /* 0x00000000fffff984 */ /* 0x000fe20000000800 */
[----:B------:R-:W-:Y:S01]  /*ca50*/  @!PT LDS RZ, [RZ] ;  /* 0x00000000fffff984 */ /* 0x000fe20000000800 */
[----:B------:R1:W-:Y:S06]  /*ca60*/  MEMBAR.ALL.CTA ;  /* 0x0000000000007992 */ /* 0x0003ec0000008000 */
[----:B-1----:R-:W1:Y:S01]  /*ca70*/  FENCE.VIEW.ASYNC.S ;  /* 0x00000000000073c6 */ /* 0x002e620000000000 */
[C---:B0-----:R-:W-:Y:S01]  /*ca80*/  VIADD R0, R22.reuse, 0x20 ;  /* 0x0000002016007836 */ /* 0x041fe20000000000 */
[----:B------:R-:W-:Y:S01]  /*ca90*/  UIMAD UR4, UR16, UR7, UR4 ;  /* 0x00000007100472a4 */ /* 0x000fe2000f8e0204 */
[----:B------:R-:W-:Y:S01]  /*caa0*/  IMAD.U32 R19, RZ, RZ, UR6 ;  /* 0x00000006ff137e24 */ /* 0x000fe2000f8e00ff */
[-C--:B------:R-:W-:Y:S01]  /*cab0*/  ISETP.GE.AND P3, PT, R22, R81.reuse, PT ;  /* 0x000000511600720c */ /* 0x080fe20003f66270 */
[----:B------:R-:W-:Y:S01]  /*cac0*/  ULDC.64 UR6, c[0x0][0xae8] ;  /* 0x0002ba0000067ab9 */ /* 0x000fe20000000a00 */
[-C--:B------:R-:W-:Y:S01]  /*cad0*/  ISETP.GE.AND P0, PT, R0, R81.reuse, PT ;  /* 0x000000510000720c */ /* 0x080fe20003f06270 */
[----:B------:R-:W-:Y:S01]  /*cae0*/  IMAD.WIDE.U32 R2, R19, UR16, R2 ;  /* 0x0000001013027c25 */ /* 0x000fe2000f8e0002 */
[----:B------:R-:W-:Y:S01]  /*caf0*/  ISETP.GE.AND P2, PT, R4, R81, PT ;  /* 0x000000510400720c */ /* 0x000fe20003f46270 */
[----:B------:R-:W-:Y:S01]  /*cb00*/  BSSY B1, `(.L_x_285) ;  /* 0x0000026000017945 */ /* 0x000fe20003800000 */
[----:B------:R-:W-:Y:S01]  /*cb10*/  SHF.R.S32.HI R23, RZ, 0x1f, R22 ;  /* 0x0000001fff177819 */ /* 0x000fe20000011416 */
[----:B------:R-:W-:-:S02]  /*cb20*/  VIADD R0, R22, 0x40 ;  /* 0x0000004016007836 */ /* 0x000fc40000000000 */
[----:B------:R-:W-:Y:S01]  /*cb30*/  VIADD R3, R3, UR4 ;  /* 0x0000000403037c36 */ /* 0x000fe20008000000 */
[----:B------:R-:W-:Y:S01]  /*cb40*/  UIMAD UR4, UR15, UR6, URZ ;  /* 0x000000060f0472a4 */ /* 0x000fe2000f8e023f */
[----:B------:R-:W-:Y:S01]  /*cb50*/  VIADD R152, R152, 0x38820 ;  /* 0x0003882098987836 */ /* 0x000fe20000000000 */
[----:B------:R-:W-:Y:S01]  /*cb60*/  ISETP.GE.AND P1, PT, R0, R81, PT ;  /* 0x000000510000720c */ /* 0x000fe20003f26270 */
[----:B------:R-:W-:Y:S01]  /*cb70*/  IMAD.U32 R81, RZ, RZ, UR6 ;  /* 0x00000006ff517e24 */ /* 0x000fe2000f8e00ff */
[----:B------:R-:W-:Y:S01]  /*cb80*/  UIMAD UR4, UR14, UR7, UR4 ;  /* 0x000000070e0472a4 */ /* 0x000fe2000f8e0204 */
[----:B------:R-:W-:Y:S01]  /*cb90*/  IMAD.WIDE R20, R212, 0x80, R22 ;  /* 0x00000080d4147825 */ /* 0x000fe200078e0216 */
[----:B------:R-:W-:-:S03]  /*cba0*/  PRMT R152, RZ, 0x654, R152 ;  /* 0x00000654ff987816 */ /* 0x000fc60000000098 */
[----:B------:R-:W-:Y:S01]  /*cbb0*/  IMAD.WIDE.U32 R80, R81, UR14, R2 ;  /* 0x0000000e51507c25 */ /* 0x000fe2000f8e0002 */
[----:B-1----:R0:W-:Y:S03]  /*cbc0*/  SYNCS.ARRIVE.TRANS64.RED.A1T0 RZ, [R152+URZ], RZ ;  /* 0x000000ff98ff79a7 */ /* 0x0021e6000810043f */
[----:B------:R-:W-:Y:S01]  /*cbd0*/  VIADD R85, R81, UR4 ;  /* 0x0000000451557c36 */ /* 0x000fe20008000000 */
[----:B------:R-:W-:Y:S06]  /*cbe0*/  @P3 BRA `(.L_x_286) ;  /* 0x00000000005c3947 */ /* 0x000fec0003800000 */
[----:B------:R-:W-:Y:S01]  /*cbf0*/  ULDC.64 UR6, c[0x0][0xad8] ;  /* 0x0002b60000067ab9 */ /* 0x000fe20000000a00 */
[----:B------:R-:W-:Y:S01]  /*cc00*/  MOV R3, R85 ;  /* 0x0000005500037202 */ /* 0x000fe20000000f00 */
[----:B------:R-:W-:Y:S01]  /*cc10*/  IMAD R19, R21, UR6, RZ ;  /* 0x0000000615137c24 */ /* 0x000fe2000f8e02ff */
[----:B------:R-:W-:Y:S01]  /*cc20*/  ULDC UR4, c[0x0][0xa8c] ;  /* 0x0002a30000047ab9 */ /* 0x000fe20000000800 */
[----:B------:R-:W-:Y:S01]  /*cc30*/  IMAD.MOV.U32 R2, RZ, RZ, R80 ;  /* 0x000000ffff027224 */ /* 0x000fe200078e0050 */
[C---:B------:R-:W-:Y:S01]  /*cc40*/  ISETP.GE.AND P4, PT, R18.reuse, UR4, PT ;  /* 0x0000000412007c0c */ /* 0x040fe2000bf86270 */
[----:B------:R-:W-:Y:S01]  /*cc50*/  VIADD R0, R18, 0x40 ;  /* 0x0000004012007836 */ /* 0x000fe20000000000 */
[----:B------:R-:W-:Y:S01]  /*cc60*/  ULDC.64 UR8, c[0x0][0x208] ;  /* 0x0000820000087ab9 */ /* 0x000fe20000000a00 */
[----:B------:R-:W-:-:S03]  /*cc70*/  IMAD.WIDE.U32 R2, R20, UR6, R2 ;  /* 0x0000000614027c25 */ /* 0x000fc6000f8e0002 */
[----:B------:R-:W-:Y:S01]  /*cc80*/  ISETP.GE.AND P3, PT, R0, UR4, PT ;  /* 0x0000000400007c0c */ /* 0x000fe2000bf66270 */
[----:B------:R-:W-:Y:S01]  /*cc90*/  IMAD R19, R20, UR7, R19 ;  /* 0x0000000714137c24 */ /* 0x000fe2000f8e0213 */
[----:B------:R-:W-:Y:S01]  /*cca0*/  ULDC.64 UR6, c[0x0][0xa80] ;  /* 0x0002a00000067ab9 */ /* 0x000fe20000000a00 */
[----:B------:R-:W-:Y:S01]  /*ccb0*/  VIADD R0, R18, 0x80 ;  /* 0x0000008012007836 */ /* 0x000fe20000000000 */
[----:B------:R-:W-:Y:S01]  /*ccc0*/  LEA R82, P6, R2, UR6, 0x1 ;  /* 0x0000000602527c11 */ /* 0x000fe2000f8c08ff */
[----:B------:R-:W-:Y:S02]  /*ccd0*/  IMAD.IADD R3, R3, 0x1, R19 ;  /* 0x0000000103037824 */ /* 0x000fe400078e0213 */
[----:B------:R-:W-:Y:S01]  /*cce0*/  VIADD R4, R18, 0xc0 ;  /* 0x000000c012047836 */ /* 0x000fe20000000000 */
[----:B------:R-:W-:Y:S02]  /*ccf0*/  ISETP.GE.AND P5, PT, R0, UR4, PT ;  /* 0x0000000400007c0c */ /* 0x000fe4000bfa6270 */
[----:B------:R-:W-:-:S02]  /*cd00*/  LEA.HI.X R83, R2, UR7, R3, 0x1, P6 ;  /* 0x0000000702537c11 */ /* 0x000fc4000b0f0c03 */
[----:B------:R-:W-:-:S03]  /*cd10*/  ISETP.GE.AND P6, PT, R4, UR4, PT ;  /* 0x0000000404007c0c */ /* 0x000fc6000bfc6270 */
[----:B-----5:R1:W-:Y:S04]  /*cd20*/  @!P4 STG.E.128 desc[UR8][R82.64], R32 ;  /* 0x000000205200c986 */ /* 0x0203e8000c101d08 */
[----:B------:R1:W-:Y:S04]  /*cd30*/  @!P3 STG.E.128 desc[UR8][R82.64+0x80], R48 ;  /* 0x000080305200b986 */ /* 0x0003e8000c101d08 */
[----:B------:R1:W-:Y:S04]  /*cd40*/  @!P5 STG.E.128 desc[UR8][R82.64+0x100], R72 ;  /* 0x000100485200d986 */ /* 0x0003e8000c101d08 */
[----:B------:R1:W-:Y:S02]  /*cd50*/  @!P6 STG.E.128 desc[UR8][R82.64+0x180], R76 ;  /* 0x0001804c5200e986 */ /* 0x0003e4000c101d08 */
.L_x_286:
[----:B------:R-:W-:Y:S05]  /*cd60*/  BSYNC B1 ;  /* 0x0000000000017941 */ /* 0x000fea0003800000 */
.L_x_285:
[----:B------:R-:W-:Y:S04]  /*cd70*/  BSSY B1, `(.L_x_287) ;  /* 0x000001b000017945 */ /* 0x000fe80003800000 */
[----:B------:R-:W-:Y:S05]  /*cd80*/  @P0 BRA `(.L_x_288) ;  /* 0x0000000000640947 */ /* 0x000fea0003800000 */
[----:B------:R-:W-:Y:S01]  /*cd90*/  IADD3 R19, P0, R20, 0x20, RZ ;  /* 0x0000002014137810 */ /* 0x000fe20007f1e0ff */
[C---:B------:R-:W-:Y:S01]  /*cda0*/  VIADD R2, R18.reuse, 0x40 ;  /* 0x0000004012027836 */ /* 0x040fe20000000000 */
[----:B------:R-:W-:Y:S01]  /*cdb0*/  ULDC UR4, c[0x0][0xa8c] ;  /* 0x0002a30000047ab9 */ /* 0x000fe20000000800 */
[----:B------:R-:W-:Y:S01]  /*cdc0*/  VIADD R3, R18, 0x80 ;  /* 0x0000008012037836 */ /* 0x000fe20000000000 */
[----:B------:R-:W-:Y:S01]  /*cdd0*/  ULDC.64 UR6, c[0x0][0xad8] ;  /* 0x0002b60000067ab9 */ /* 0x000fe20000000a00 */
[----:B------:R-:W-:Y:S01]  /*cde0*/  IMAD.X R0, RZ, RZ, R21, P0 ;  /* 0x000000ffff007224 */ /* 0x000fe200000e0615 */
[----:B------:R-:W-:Y:S01]  /*cdf0*/  ISETP.GE.AND P4, PT, R2, UR4, PT ;  /* 0x0000000402007c0c */ /* 0x000fe2000bf86270 */
[----:B------:R-:W-:Y:S01]  /*ce00*/  IMAD.MOV.U32 R2, RZ, RZ, R80 ;  /* 0x000000ffff027224 */ /* 0x000fe200078e0050 */
[----:B------:R-:W-:Y:S01]  /*ce10*/  ISETP.GE.AND P5, PT, R3, UR4, PT ;  /* 0x0000000403007c0c */ /* 0x000fe2000bfa6270 */
[----:B------:R-:W-:Y:S01]  /*ce20*/  IMAD.MOV.U32 R3, RZ, RZ, R85 ;  /* 0x000000ffff037224 */ /* 0x000fe200078e0055 */
[----:B------:R-:W-:Y:S01]  /*ce30*/  IADD3 R4, R18, 0xc0, RZ ;  /* 0x000000c012047810 */ /* 0x000fe20007ffe0ff */
[----:B------:R-:W-:Y:S01]  /*ce40*/  IMAD R0, R0, UR6, RZ ;  /* 0x0000000600007c24 */ /* 0x000fe2000f8e02ff */
[----:B------:R-:W-:Y:S01]  /*ce50*/  ISETP.GE.AND P3, PT, R18, UR4, PT ;  /* 0x0000000412007c0c */ /* 0x000fe2000bf66270 */
[----:B------:R-:W-:Y:S01]  /*ce60*/  IMAD.WIDE.U32 R2, R19, UR6, R2 ;  /* 0x0000000613027c25 */ /* 0x000fe2000f8e0002 */
[----:B------:R-:W-:Y:S01]  /*ce70*/  ISETP.GE.AND P6, PT, R4, UR4, PT ;  /* 0x0000000404007c0c */ /* 0x000fe2000bfc6270 */
[----:B------:R-:W-:-:S02]  /*ce80*/  ULDC.64 UR8, c[0x0][0x208] ;  /* 0x0000820000087ab9 */ /* 0x000fc40000000a00 */
[----:B------:R-:W-:Y:S01]  /*ce90*/  IMAD R19, R19, UR7, R0 ;  /* 0x0000000713137c24 */ /* 0x000fe2000f8e0200 */
[----:B------:R-:W-:Y:S02]  /*cea0*/  ULDC.64 UR6, c[0x0][0xa80] ;  /* 0x0002a00000067ab9 */ /* 0x000fe40000000a00 */
[----:B-1---5:R-:W-:Y:S01]  /*ceb0*/  LEA R32, P0, R2, UR6, 0x1 ;  /* 0x0000000602207c11 */ /* 0x022fe2000f8008ff */
[----:B------:R-:W-:-:S05]  /*cec0*/  IMAD.IADD R3, R3, 0x1, R19 ;  /* 0x0000000103037824 */ /* 0x000fca00078e0213 */
[----:B------:R-:W-:-:S05]  /*ced0*/  LEA.HI.X R33, R2, UR7, R3, 0x1, P0 ;  /* 0x0000000702217c11 */ /* 0x000fca00080f0c03 */
[----:B------:R2:W-:Y:S04]  /*cee0*/  @!P3 STG.E.128 desc[UR8][R32.64], R24 ;  /* 0x000000182000b986 */ /* 0x0005e8000c101d08 */
[----:B------:R2:W-:Y:S04]  /*cef0*/  @!P4 STG.E.128 desc[UR8][R32.64+0x80], R40 ;  /* 0x000080282000c986 */ /* 0x0005e8000c101d08 */
[----:B------:R2:W-:Y:S04]  /*cf00*/  @!P5 STG.E.128 desc[UR8][R32.64+0x100], R64 ;  /* 0x000100402000d986 */ /* 0x0005e8000c101d08 */
[----:B------:R2:W-:Y:S02]  /*cf10*/  @!P6 STG.E.128 desc[UR8][R32.64+0x180], R68 ;  /* 0x000180442000e986 */ /* 0x0005e4000c101d08 */
.L_x_288:
[----:B------:R-:W-:Y:S05]  /*cf20*/  BSYNC B1 ;  /* 0x0000000000017941 */ /* 0x000fea0003800000 */
.L_x_287:
        /* <DEDUP_REMOVED lines=20> */
[----:B--2--5:R-:W-:Y:S01]  /*d070*/  LEA R24, P0, R2, UR6, 0x1 ;  /* 0x0000000602187c11 */ /* 0x024fe2000f8008ff */
[----:B------:R-:W-:-:S05]  /*d080*/  IMAD.IADD R3, R3, 0x1, R19 ;  /* 0x0000000103037824 */ /* 0x000fca00078e0213 */
[----:B------:R-:W-:-:S05]  /*d090*/  LEA.HI.X R25, R2, UR7, R3, 0x1, P0 ;  /* 0x0000000702197c11 */ /* 0x000fca00080f0c03 */
[----:B------:R3:W-:Y:S04]  /*d0a0*/  @!P1 STG.E.128 desc[UR8][R24.64], R8 ;  /* 0x0000000818009986 */ /* 0x0007e8000c101d08 */
[----:B------:R3:W-:Y:S04]  /*d0b0*/  @!P3 STG.E.128 desc[UR8][R24.64+0x80], R36 ;  /* 0x000080241800b986 */ /* 0x0007e8000c101d08 */
[----:B------:R3:W-:Y:S04]  /*d0c0*/  @!P4 STG.E.128 desc[UR8][R24.64+0x100], R52 ;  /* 0x000100341800c986 */ /* 0x0007e8000c101d08 */
[----:B------:R3:W-:Y:S02]  /*d0d0*/  @!P5 STG.E.128 desc[UR8][R24.64+0x180], R60 ;  /* 0x0001803c1800d986 */ /* 0x0007e4000c101d08 */
.L_x_290:
[----:B------:R-:W-:Y:S05]  /*d0e0*/  BSYNC B1 ;  /* 0x0000000000017941 */ /* 0x000fea0003800000 */
.L_x_289:
[----:B------:R-:W-:Y:S05]  /*d0f0*/  @P2 BRA `(.L_x_291) ;  /* 0x0000000c00a82947 */ /* 0x000fea0003800000 */
[----:B---3-5:R-:W-:Y:S01]  /*d100*/  IADD3 R9, P0, R20, 0x60, RZ ;  /* 0x0000006014097810 */ /* 0x028fe20007f1e0ff */
[----:B------:R-:W-:Y:S01]  /*d110*/  ULDC.64 UR6, c[0x0][0xad8] ;  /* 0x0002b60000067ab9 */ /* 0x000fe20000000a00 */
[----:B------:R-:W-:Y:S01]  /*d120*/  IADD3 R0, R18, 0x40, RZ ;  /* 0x0000004012007810 */ /* 0x000fe20007ffe0ff */
[----:B------:R-:W-:Y:S01]  /*d130*/  IMAD.MOV.U32 R2, RZ, RZ, R80 ;  /* 0x000000ffff027224 */ /* 0x000fe200078e0050 */
[----:B------:R-:W-:Y:S01]  /*d140*/  ULDC UR4, c[0x0][0xa8c] ;  /* 0x0002a30000047ab9 */ /* 0x000fe20000000800 */
[----:B------:R-:W-:Y:S01]  /*d150*/  IMAD.X R20, RZ, RZ, R21, P0 ;  /* 0x000000ffff147224 */ /* 0x000fe200000e0615 */
[----:B------:R-:W-:Y:S01]  /*d160*/  ISETP.GE.AND P2, PT, R0, UR4, PT ;  /* 0x0000000400007c0c */ /* 0x000fe2000bf46270 */
[----:B------:R-:W-:Y:S01]  /*d170*/  IMAD.MOV.U32 R3, RZ, RZ, R85 ;  /* 0x000000ffff037224 */ /* 0x000fe200078e0055 */
[----:B------:R-:W-:Y:S01]  /*d180*/  ISETP.GE.AND P1, PT, R18, UR4, PT ;  /* 0x0000000412007c0c */ /* 0x000fe2000bf26270 */
[----:B------:R-:W-:Y:S01]  /*d190*/  IMAD R20, R20, UR6, RZ ;  /* 0x0000000614147c24 */ /* 0x000fe2000f8e02ff */
[----:B------:R-:W-:Y:S01]  /*d1a0*/  ULDC.64 UR8, c[0x0][0x208] ;  /* 0x0000820000087ab9 */ /* 0x000fe20000000a00 */
[----:B------:R-:W-:-:S02]  /*d1b0*/  VIADD R0, R18, 0x80 ;  /* 0x0000008012007836 */ /* 0x000fc40000000000 */
[----:B------:R-:W-:-:S03]  /*d1c0*/  IMAD.WIDE.U32 R2, R9, UR6, R2 ;  /* 0x0000000609027c25 */ /* 0x000fc6000f8e0002 */
[----:B------:R-:W-:Y:S01]  /*d1d0*/  ISETP.GE.AND P3, PT, R0, UR4, PT ;  /* 0x0000000400007c0c */ /* 0x000fe2000bf66270 */
[----:B------:R-:W-:Y:S01]  /*d1e0*/  IMAD R9, R9, UR7, R20 ;  /* 0x0000000709097c24 */ /* 0x000fe2000f8e0214 */
[----:B------:R-:W-:Y:S01]  /*d1f0*/  ULDC.64 UR6, c[0x0][0xa80] ;  /* 0x0002a00000067ab9 */ /* 0x000fe20000000a00 */
[----:B------:R-:W-:Y:S01]  /*d200*/  VIADD R0, R18, 0xc0 ;  /* 0x000000c012007836 */ /* 0x000fe20000000000 */
[----:B------:R-:W-:Y:S01]  /*d210*/  LEA R8, P0, R2, UR6, 0x1 ;  /* 0x0000000602087c11 */ /* 0x000fe2000f8008ff */
[----:B------:R-:W-:-:S05]  /*d220*/  IMAD.IADD R3, R3, 0x1, R9 ;  /* 0x0000000103037824 */ /* 0x000fca00078e0209 */
[----:B------:R-:W-:Y:S02]  /*d230*/  LEA.HI.X R9, R2, UR7, R3, 0x1, P0 ;  /* 0x0000000702097c11 */ /* 0x000fe400080f0c03 */
[----:B------:R-:W-:-:S03]  /*d240*/  ISETP.GE.AND P0, PT, R0, UR4, PT ;  /* 0x0000000400007c0c */ /* 0x000fc6000bf06270 */
[----:B------:R4:W-:Y:S04]  /*d250*/  @!P1 STG.E.128 desc[UR8][R8.64], R12 ;  /* 0x0000000c08009986 */ /* 0x0009e8000c101d08 */
[----:B------:R4:W-:Y:S04]  /*d260*/  @!P2 STG.E.128 desc[UR8][R8.64+0x80], R28 ;  /* 0x0000801c0800a986 */ /* 0x0009e8000c101d08 */
[----:B------:R4:W-:Y:S02]  /*d270*/  @!P3 STG.E.128 desc[UR8][R8.64+0x100], R44 ;  /* 0x0001002c0800b986 */ /* 0x0009e4000c101d08 */
[----:B------:R-:W-:Y:S05]  /*d280*/  @P0 BRA `(.L_x_291) ;  /* 0x0000000c00440947 */ /* 0x000fea0003800000 */
[----:B------:R-:W-:Y:S02]  /*d290*/  ULDC.64 UR6, c[0x0][0x208] ;  /* 0x0000820000067ab9 */ /* 0x000fe40000000a00 */
[----:B------:R3:W-:Y:S01]  /*d2a0*/  STG.E.128 desc[UR6][R8.64+0x180], R56 ;  /* 0x0001803808007986 */ /* 0x0007e2000c101d06 */
[----:B------:R-:W-:Y:S05]  /*d2b0*/  BRA `(.L_x_291) ;  /* 0x0000000c00387947 */ /* 0x000fea0003800000 */
.L_x_283:
[----:B------:R-:W-:Y:S01]  /*d2c0*/  R2UR UR4, R214 ;  /* 0x00000000d60472ca */ /* 0x000fe200000e0000 */
[----:B------:R-:W-:Y:S01]  /*d2d0*/  ULDC.64 UR6, c[0x0][0xbd8] ;  /* 0x0002f60000067ab9 */ /* 0x000fe20000000a00 */
[----:B------:R-:W-:Y:S01]  /*d2e0*/  R2UR UR9, R215 ;  /* 0x00000000d70972ca */ /* 0x000fe200000e0000 */
[----:B------:R-:W-:Y:S01]  /*d2f0*/  UISETP.NE.U32.AND UP0, UPT, UR6, URZ, UPT ;  /* 0x0000003f0600728c */ /* 0x000fe2000bf05070 */
[----:B------:R-:W-:Y:S01]  /*d300*/  IMAD.MOV.U32 R13, RZ, RZ, RZ ;  /* 0x000000ffff0d7224 */ /* 0x000fe200078e00ff */
[----:B------:R-:W-:Y:S02]  /*d310*/  ULDC.64 UR10, c[0x0][0x208] ;  /* 0x00008200000a7ab9 */ /* 0x000fe40000000a00 */
[----:B------:R-:W-:-:S06]  /*d320*/  UISETP.NE.AND.EX UP0, UPT, UR7, URZ, UPT, UP0 ;  /* 0x0000003f0700728c */ /* 0x000fcc000bf05300 */
[----:B------:R-:W-:Y:S01]  /*d330*/  USHF.L.U32 UR8, UR4, 0x2, URZ ;  /* 0x0000000204087899 */ /* 0x000fe2000800063f */
[----:B------:R-:W0:Y:S01]  /*d340*/  LDC R11, c[0x0][0xa88] ;  /* 0x0002a200ff0b7b82 */ /* 0x000e220000000800 */
[----:B------:R-:W-:Y:S01]  /*d350*/  USHF.L.U64.HI UR9, UR4, 0x2, UR9 ;  /* 0x0000000204097899 */ /* 0x000fe20008010209 */
[----:B------:R-:W-:Y:S01]  /*d360*/  PLOP3.LUT P1, PT, PT, PT, UP0, 0x80, 0x0 ;  /* 0x000000000000781c */ /* 0x000fe20003f2f008 */
[----:B------:R-:W-:-:S04]  /*d370*/  UIADD3 UR4, UP1, UR8, UR6, URZ ;  /* 0x0000000608047290 */ /* 0x000fc8000ff3e03f */
[----:B------:R-:W-:Y:S02]  /*d380*/  UIADD3.X UR6, UR9, UR7, URZ, UP1, !UPT ;  /* 0x0000000709067290 */ /* 0x000fe40008ffe43f */
[----:B------:R-:W-:-:S04]  /*d390*/  IMAD.U32 R2, RZ, RZ, UR4 ;  /* 0x00000004ff027e24 */ /* 0x000fc8000f8e00ff */
[----:B------:R-:W-:Y:S01]  /*d3a0*/  IMAD.U32 R3, RZ, RZ, UR6 ;  /* 0x00000006ff037e24 */ /* 0x000fe2000f8e00ff */
[----:B------:R-:W-:Y:S02]  /*d3b0*/  ULDC.64 UR6, c[0x0][0xbe0] ;  /* 0x0002f80000067ab9 */ /* 0x000fe40000000a00 */
[----:B------:R-:W-:Y:S02]  /*d3c0*/  UISETP.NE.U32.AND UP1, UPT, UR6, URZ, UPT ;  /* 0x0000003f0600728c */ /* 0x000fe4000bf25070 */
[----:B------:R1:W5:Y:S02]  /*d3d0*/  @P1 LDG.E R13, desc[UR10][R2.64] ;  /* 0x0000000a020d1981 */ /* 0x000364000c1e1900 */
[----:B------:R-:W-:-:S06]  /*d3e0*/  UISETP.NE.AND.EX UP1, UPT, UR7, URZ, UPT, UP1 ;  /* 0x0000003f0700728c */ /* 0x000fcc000bf25310 */
[----:B------:R-:W-:-:S05]  /*d3f0*/  PLOP3.LUT P2, PT, PT, PT, UP1, 0x80, 0x0 ;  /* 0x000000000000781c */ /* 0x000fca0003f4f018 */
[----:B------:R-:W-:-:S04]  /*d400*/  @UP1 UIADD3 UR6, UP2, UR8, UR6, URZ ;  /* 0x0000000608061290 */ /* 0x000fc8000ff5e03f */
[----:B------:R-:W-:Y:S02]  /*d410*/  @UP1 UIADD3.X UR7, UR9, UR7, URZ, UP2, !UPT ;  /* 0x0000000709071290 */ /* 0x000fe400097fe43f */
[----:B------:R-:W-:-:S04]  /*d420*/  MOV R8, UR6 ;  /* 0x0000000600087c02 */ /* 0x000fc80008000f00 */
[----:B------:R-:W-:Y:S01]  /*d430*/  IMAD.U32 R9, RZ, RZ, UR7 ;  /* 0x00000007ff097e24 */ /* 0x000fe2000f8e00ff */
[----:B------:R-:W-:-:S04]  /*d440*/  ISETP.GE.AND P0, PT, R223, 0x80, PT ;  /* 0x00000080df00780c */ /* 0x000fc80003f06270 */
[----:B0-----:R1:W5:Y:S01]  /*d450*/  @P2 LDG.E R11, desc[UR10][R8.64] ;  /* 0x0000000a080b2981 */ /* 0x001362000c1e1900 */
[----:B------:R-:W-:Y:S08]  /*d460*/  @P2 BRA `(.L_x_292) ;  /* 0x0000000000142947 */ /* 0x000ff00003800000 */
[----:B------:R-:W-:Y:S05]  /*d470*/  @!P1 BRA `(.L_x_292) ;  /* 0x0000000000109947 */ /* 0x000fea0003800000 */
[----:B------:R-:W-:Y:S02]  /*d480*/  ULDC.64 UR6, c[0x0][0x208] ;  /* 0x0000820000067ab9 */ /* 0x000fe40000000a00 */
[----:B------:R-:W2:Y:S04]  /*d490*/  LDG.E R0, desc[UR6][R2.64] ;  /* 0x0000000602007981 */ /* 0x000ea8000c1e1900 */
[----:B-----5:R-:W2:Y:S02]  /*d4a0*/  LDG.E R11, desc[UR6][R2.64+0x4] ;  /* 0x00000406020b7981 */ /* 0x020ea4000c1e1900 */
[----:B--2---:R-:W-:-:S07]  /*d4b0*/  IMAD.IADD R11, R11, 0x1, -R0 ;  /* 0x000000010b0b7824 */ /* 0x004fce00078e0a00 */
.L_x_292:
[----:B------:R-:W-:Y:S01]  /*d4c0*/  R2UR UR7, R213 ;  /* 0x00000000d50772ca */ /* 0x000fe200000e0000 */
[----:B------:R-:W-:Y:S01]  /*d4d0*/  BSSY B1, `(.L_x_293) ;  /* 0x0000023000017945 */ /* 0x000fe20003800000 */
[----:B------:R-:W-:Y:S02]  /*d4e0*/  R2UR UR6, R214 ;  /* 0x00000000d60672ca */ /* 0x000fe400000e0000 */
[----:B------:R-:W-:Y:S02]  /*d4f0*/  R2UR UR4, R215 ;  /* 0x00000000d70472ca */ /* 0x000fe400000e0000 */
[----:B------:R-:W-:Y:S02]  /*d500*/  SHF.R.S32.HI R19, RZ, 0x1f, R18 ;  /* 0x0000001fff137819 */ /* 0x000fe40000011412 */
[----:B-----5:R-:W-:-:S05]  /*d510*/  SHF.R.S32.HI R4, RZ, 0x1f, R13 ;  /* 0x0000001fff047819 */ /* 0x020fca000001140d */
[----:B------:R-:W-:Y:S02]  /*d520*/  USHF.R.S32.HI UR7, URZ, 0x1f, UR7 ;  /* 0x0000001f3f077899 */ /* 0x000fe40008011407 */
[----:B------:R-:W-:Y:S02]  /*d530*/  USEL UR8, UR6, URZ, !UP0 ;  /* 0x0000003f06087287 */ /* 0x000fe4000c000000 */
[----:B------:R-:W-:Y:S01]  /*d540*/  USEL UR9, UR4, URZ, !UP0 ;  /* 0x0000003f04097287 */ /* 0x000fe2000c000000 */
[----:B------:R-:W-:Y:S11]  /*d550*/  @P0 BRA `(.L_x_294) ;  /* 0x0000000000680947 */ /* 0x000ff60003800000 */
[----:B------:R-:W0:Y:S02]  /*d560*/  S2R R0, SR_TID.X ;  /* 0x0000000000007919 */ /* 0x000e240000002100 */
[----:B0-----:R-:W-:-:S04]  /*d570*/  IMAD R0, R212, 0x80, R0 ;  /* 0x00000080d4007824 */ /* 0x001fc800078e0200 */
[----:B------:R-:W-:-:S05]  /*d580*/  VIADD R0, R0, 0xffffff80 ;  /* 0xffffff8000007836 */ /* 0x000fca0000000000 */
[----:B------:R-:W-:-:S13]  /*d590*/  ISETP.GE.AND P0, PT, R0, R11, PT ;  /* 0x0000000b0000720c */ /* 0x000fda0003f06270 */
[----:B------:R-:W-:Y:S05]  /*d5a0*/  @P0 BRA `(.L_x_294) ;  /* 0x0000000000540947 */ /* 0x000fea0003800000 */
[----:B------:R-:W-:Y:S01]  /*d5b0*/  R2UR UR6, R213 ;  /* 0x00000000d50672ca */ /* 0x000fe200000e0000 */
[----:B------:R-:W-:Y:S01]  /*d5c0*/  ULDC.64 UR10, c[0x0][0xb70] ;  /* 0x0002dc00000a7ab9 */ /* 0x000fe20000000a00 */
[C---:B-1----:R-:W-:Y:S01]  /*d5d0*/  IADD3 R2, P0, R0.reuse, R13, RZ ;  /* 0x0000000d00027210 */ /* 0x042fe20007f1e0ff */
[----:B------:R-:W-:Y:S02]  /*d5e0*/  UIMAD UR4, UR7, UR10, URZ ;  /* 0x0000000a070472a4 */ /* 0x000fe4000f8e023f */
[----:B------:R-:W-:Y:S01]  /*d5f0*/  IMAD.U32 R9, RZ, RZ, UR10 ;  /* 0x0000000aff097e24 */ /* 0x000fe2000f8e00ff */
[----:B------:R-:W-:Y:S01]  /*d600*/  ULDC.64 UR12, c[0x0][0x208] ;  /* 0x00008200000c7ab9 */ /* 0x000fe20000000a00 */
[----:B------:R-:W-:-:S06]  /*d610*/  LEA.HI.X.SX32 R3, R0, R4, 0x1, P0 ;  /* 0x0000000400037211 */ /* 0x000fcc00000f0eff */
[----:B------:R-:W-:Y:S02]  /*d620*/  UIMAD UR4, UR6, UR11, UR4 ;  /* 0x0000000b060472a4 */ /* 0x000fe4000f8e0204 */
[----:B------:R-:W-:Y:S01]  /*d630*/  IMAD.WIDE.U32 R2, R9, UR6, R2 ;  /* 0x0000000609027c25 */ /* 0x000fe2000f8e0002 */
[----:B------:R-:W-:Y:S02]  /*d640*/  ULDC.64 UR10, c[0x0][0xb78] ;  /* 0x0002de00000a7ab9 */ /* 0x000fe40000000a00 */
[----:B------:R-:W-:Y:S02]  /*d650*/  UIMAD UR6, UR9, UR10, URZ ;  /* 0x0000000a090672a4 */ /* 0x000fe4000f8e023f */
[----:B------:R-:W-:Y:S01]  /*d660*/  MOV R9, UR10 ;  /* 0x0000000a00097c02 */ /* 0x000fe20008000f00 */
[----:B------:R-:W-:Y:S01]  /*d670*/  VIADD R3, R3, UR4 ;  /* 0x0000000403037c36 */ /* 0x000fe20008000000 */
[----:B------:R-:W-:-:S03]  /*d680*/  UIMAD UR6, UR8, UR11, UR6 ;  /* 0x0000000b080672a4 */ /* 0x000fc6000f8e0206 */
[----:B------:R-:W-:Y:S01]  /*d690*/  IMAD.WIDE.U32 R2, R9, UR8, R2 ;  /* 0x0000000809027c25 */ /* 0x000fe2000f8e0002 */
[----:B------:R-:W-:-:S03]  /*d6a0*/  ULDC.64 UR10, c[0x0][0xb40] ;  /* 0x0002d000000a7ab9 */ /* 0x000fc60000000a00 */
[----:B------:R-:W-:Y:S01]  /*d6b0*/  VIADD R3, R3, UR6 ;  /* 0x0000000603037c36 */ /* 0x000fe20008000000 */
[----:B------:R-:W-:-:S04]  /*d6c0*/  LEA R8, P0, R2, UR10, 0x2 ;  /* 0x0000000a02087c11 */ /* 0x000fc8000f8010ff */
[----:B------:R-:W-:Y:S01]  /*d6d0*/  LEA.HI.X R9, R2, UR11, R3, 0x2, P0 ;  /* 0x0000000b02097c11 */ /* 0x000fe200080f1403 */
[----:B------:R-:W-:-:S05]  /*d6e0*/  IMAD.MOV.U32 R3, RZ, RZ, -0x800000 ;  /* 0xff800000ff037424 */ /* 0x000fca00078e00ff */
[----:B------:R0:W-:Y:S03]  /*d6f0*/  STG.E desc[UR12][R8.64], R3 ;  /* 0x0000000308007986 */ /* 0x0001e6000c10190c */
.L_x_294:
[----:B------:R-:W-:Y:S05]  /*d700*/  BSYNC B1 ;  /* 0x0000000000017941 */ /* 0x000fea0003800000 */
.L_x_293:
[----:B------:R-:W-:Y:S01]  /*d710*/  R2UR UR6, R213 ;  /* 0x00000000d50672ca */ /* 0x000fe200000e0000 */
[----:B------:R-:W-:Y:S01]  /*d720*/  ULDC.64 UR10, c[0x0][0xaa0] ;  /* 0x0002a800000a7ab9 */ /* 0x000fe20000000a00 */
[----:B------:R-:W-:Y:S01]  /*d730*/  IMAD R15, R212, -0x80, R11 ;  /* 0xffffff80d40f7824 */ /* 0x000fe200078e020b */
[----:B------:R-:W-:Y:S01]  /*d740*/  SHF.R.S32.HI R11, RZ, 0x1f, R22 ;  /* 0x0000001fff0b7819 */ /* 0x000fe20000011416 */
[----:B------:R-:W-:Y:S01]  /*d750*/  IMAD R0, R4, UR10, RZ ;  /* 0x0000000a04007c24 */ /* 0x000fe2000f8e02ff */
[----:B------:R-:W-:Y:S01]  /*d760*/  BSSY B1, `(.L_x_295) ;  /* 0x0000030000017945 */ /* 0x000fe20003800000 */
[----:B01----:R-:W-:Y:S01]  /*d770*/  IMAD.WIDE.U32 R2, R13, UR10, R18 ;  /* 0x0000000a0d027c25 */ /* 0x003fe2000f8e0012 */
[----:B------:R-:W-:-:S03]  /*d780*/  ISETP.GE.AND P2, PT, R22, R15, PT ;  /* 0x0000000f1600720c */ /* 0x000fc60003f46270 */
[----:B------:R-:W-:Y:S01]  /*d790*/  IMAD R13, R13, UR11, R0 ;  /* 0x0000000b0d0d7c24 */ /* 0x000fe2000f8e0200 */
[----:B------:R-:W-:Y:S01]  /*d7a0*/  ULDC.64 UR10, c[0x0][0xae0] ;  /* 0x0002b800000a7ab9 */ /* 0x000fe20000000a00 */
[C---:B------:R-:W-:Y:S01]  /*d7b0*/  VIADD R0, R22.reuse, 0x20 ;  /* 0x0000002016007836 */ /* 0x040fe20000000000 */
[----:B------:R-:W-:Y:S01]  /*d7c0*/  UIMAD UR4, UR7, UR10, URZ ;  /* 0x0000000a070472a4 */ /* 0x000fe2000f8e023f */
[----:B------:R-:W-:Y:S02]  /*d7d0*/  IMAD.IADD R3, R3, 0x1, R13 ;  /* 0x0000000103037824 */ /* 0x000fe400078e020d */
[----:B------:R-:W-:Y:S01]  /*d7e0*/  IMAD.U32 R9, RZ, RZ, UR10 ;  /* 0x0000000aff097e24 */ /* 0x000fe2000f8e00ff */
[----:B------:R-:W-:Y:S01]  /*d7f0*/  UIMAD UR4, UR6, UR11, UR4 ;  /* 0x0000000b060472a4 */ /* 0x000fe2000f8e0204 */
[----:B------:R-:W-:Y:S01]  /*d800*/  VIADD R4, R22, 0x40 ;  /* 0x0000004016047836 */ /* 0x000fe20000000000 */
[----:B------:R-:W-:Y:S01]  /*d810*/  ISETP.GE.AND P1, PT, R0, R15, PT ;  /* 0x0000000f0000720c */ /* 0x000fe20003f26270 */
[----:B------:R-:W-:Y:S01]  /*d820*/  IMAD.WIDE.U32 R2, R9, UR6, R2 ;  /* 0x0000000609027c25 */ /* 0x000fe2000f8e0002 */
[----:B------:R-:W-:-:S02]  /*d830*/  ULDC.64 UR6, c[0x0][0xae8] ;  /* 0x0002ba0000067ab9 */ /* 0x000fc40000000a00 */
[----:B------:R-:W-:Y:S01]  /*d840*/  ISETP.GE.AND P0, PT, R4, R15, PT ;  /* 0x0000000f0400720c */ /* 0x000fe20003f06270 */
[----:B------:R-:W-:Y:S01]  /*d850*/  IMAD.U32 R9, RZ, RZ, UR6 ;  /* 0x00000006ff097e24 */ /* 0x000fe2000f8e00ff */
[----:B------:R-:W-:Y:S01]  /*d860*/  IADD3 R3, R3, UR4, RZ ;  /* 0x0000000403037c10 */ /* 0x000fe2000fffe0ff */
[----:B------:R-:W-:Y:S01]  /*d870*/  UIMAD UR4, UR9, UR6, URZ ;  /* 0x00000006090472a4 */ /* 0x000fe2000f8e023f */
[----:B------:R-:W-:Y:S02]  /*d880*/  IMAD.MOV.U32 R10, RZ, RZ, R22 ;  /* 0x000000ffff0a7224 */ /* 0x000fe400078e0016 */
[----:B------:R-:W-:Y:S01]  /*d890*/  VIADD R0, R22, 0x60 ;  /* 0x0000006016007836 */ /* 0x000fe20000000000 */
[----:B------:R-:W-:Y:S02]  /*d8a0*/  UIMAD UR4, UR8, UR7, UR4 ;  /* 0x00000007080472a4 */ /* 0x000fe4000f8e0204 */
[----:B------:R-:W-:-:S04]  /*d8b0*/  IMAD.WIDE.U32 R8, R9, UR8, R2 ;  /* 0x0000000809087c25 */ /* 0x000fc8000f8e0002 */
[----:B------:R-:W-:-:S04]  /*d8c0*/  IMAD.WIDE R10, R212, 0x80, R10 ;  /* 0x00000080d40a7825 */ /* 0x000fc800078e020a */
[----:B------:R-:W-:Y:S01]  /*d8d0*/  VIADD R19, R9, UR4 ;  /* 0x0000000409137c36 */ /* 0x000fe20008000000 */
[----:B------:R-:W-:Y:S06]  /*d8e0*/  @P2 BRA `(.L_x_296) ;  /* 0x00000000005c2947 */ /* 0x000fec0003800000 */
[C---:B------:R-:W-:Y:S01]  /*d8f0*/  VIADD R2, R18.reuse, 0x40 ;  /* 0x0000004012027836 */ /* 0x040fe20000000000 */
[----:B------:R-:W-:Y:S01]  /*d900*/  ULDC UR4, c[0x0][0xa8c] ;  /* 0x0002a30000047ab9 */ /* 0x000fe20000000800 */
[C---:B------:R-:W-:Y:S01]  /*d910*/  VIADD R3, R18.reuse, 0x80 ;  /* 0x0000008012037836 */ /* 0x040fe20000000000 */
[----:B------:R-:W-:Y:S01]  /*d920*/  ULDC.64 UR6, c[0x0][0xad8] ;  /* 0x0002b60000067ab9 */ /* 0x000fe20000000a00 */
[----:B------:R-:W-:Y:S01]  /*d930*/  IADD3 R4, R18, 0xc0, RZ ;  /* 0x000000c012047810 */ /* 0x000fe20007ffe0ff */
[----:B------:R-:W-:Y:S01]  /*d940*/  IMAD R13, R11, UR6, RZ ;  /* 0x000000060b0d7c24 */ /* 0x000fe2000f8e02ff */
[----:B------:R-:W-:Y:S01]  /*d950*/  ISETP.GE.AND P4, PT, R2, UR4, PT ;  /* 0x0000000402007c0c */ /* 0x000fe2000bf86270 */
[----:B------:R-:W-:Y:S01]  /*d960*/  IMAD.MOV.U32 R2, RZ, RZ, R8 ;  /* 0x000000ffff027224 */ /* 0x000fe200078e0008 */
[----:B------:R-:W-:Y:S01]  /*d970*/  ISETP.GE.AND P5, PT, R3, UR4, PT ;  /* 0x0000000403007c0c */ /* 0x000fe2000bfa6270 */
[----:B------:R-:W-:Y:S01]  /*d980*/  IMAD.MOV.U32 R3, RZ, RZ, R19 ;  /* 0x000000ffff037224 */ /* 0x000fe200078e0013 */
[----:B------:R-:W-:Y:S01]  /*d990*/  ISETP.GE.AND P3, PT, R18, UR4, PT ;  /* 0x0000000412007c0c */ /* 0x000fe2000bf66270 */
[----:B------:R-:W-:Y:S01]  /*d9a0*/  IMAD R13, R10, UR7, R13 ;  /* 0x000000070a0d7c24 */ /* 0x000fe2000f8e020d */
[----:B------:R-:W-:Y:S01]  /*d9b0*/  ISETP.GE.AND P6, PT, R4, UR4, PT ;  /* 0x0000000404007c0c */ /* 0x000fe2000bfc6270 */
[----:B------:R-:W-:Y:S01]  /*d9c0*/  IMAD.WIDE.U32 R2, R10, UR6, R2 ;  /* 0x000000060a027c25 */ /* 0x000fe2000f8e0002 */
[----:B------:R-:W-:Y:S01]  /*d9d0*/  ULDC.64 UR6, c[0x0][0xa80] ;  /* 0x0002a00000067ab9 */ /* 0x000fe20000000a00 */
[----:B------:R-:W-:-:S02]  /*d9e0*/  ULDC.64 UR8, c[0x0][0x208] ;  /* 0x0000820000087ab9 */ /* 0x000fc40000000a00 */
[----:B------:R-:W-:Y:S01]  /*d9f0*/  IMAD.IADD R3, R3, 0x1, R13 ;  /* 0x0000000103037824 */ /* 0x000fe200078e020d */
[----:B------:R-:W-:-:S04]  /*da00*/  LEA R12, P2, R2, UR6, 0x1 ;  /* 0x00000006020c7c11 */ /* 0x000fc8000f8408ff */
[----:B------:R-:W-:-:S05]  /*da10*/  LEA.HI.X R13, R2, UR7, R3, 0x1, P2 ;  /* 0x00000007020d7c11 */ /* 0x000fca00090f0c03 */
[----:B------:R0:W-:Y:S04]  /*da20*/  @!P3 STG.E.128 desc[UR8][R12.64], RZ ;  /* 0x000000ff0c00b986 */ /* 0x0001e8000c101d08 */
[----:B------:R0:W-:Y:S04]  /*da30*/  @!P4 STG.E.128 desc[UR8][R12.64+0x80], RZ ;  /* 0x000080ff0c00c986 */ /* 0x0001e8000c101d08 */
[----:B------:R0:W-:Y:S04]  /*da40*/  @!P5 STG.E.128 desc[UR8][R12.64+0x100], RZ ;  /* 0x000100ff0c00d986 */ /* 0x0001e8000c101d08 */
[----:B------:R0:W-:Y:S02]  /*da50*/  @!P6 STG.E.128 desc[UR8][R12.64+0x180], RZ ;  /* 0x000180ff0c00e986 */ /* 0x0001e4000c101d08 */
.L_x_296:
[----:B------:R-:W-:Y:S05]  /*da60*/  BSYNC B1 ;  /* 0x0000000000017941 */ /* 0x000fea0003800000 */
.L_x_295:
[----:B------:R-:W-:Y:S01]  /*da70*/  BSSY B1, `(.L_x_297) ;  /* 0x000001c000017945 */ /* 0x000fe20003800000 */
[----:B------:R-:W-:-:S03]  /*da80*/  ISETP.GE.AND P2, PT, R0, R15, PT ;  /* 0x0000000f0000720c */ /* 0x000fc60003f46270 */
[----:B------:R-:W-:Y:S10]  /*da90*/  @P1 BRA `(.L_x_298) ;  /* 0x0000000000641947 */ /* 0x000ff40003800000 */
[----:B0-----:R-:W-:Y:S01]  /*daa0*/  IADD3 R13, P1, R10, 0x20, RZ ;  /* 0x000000200a0d7810 */ /* 0x001fe20007f3e0ff */
        /* <DEDUP_REMOVED lines=17> */
[----:B------:R-:W-:Y:S01]  /*dbc0*/  LEA R12, P1, R2, UR6, 0x1 ;  /* 0x00000006020c7c11 */ /* 0x000fe2000f8208ff */
[----:B------:R-:W-:-:S05]  /*dbd0*/  IMAD.IADD R3, R3, 0x1, R13 ;  /* 0x0000000103037824 */ /* 0x000fca00078e020d */
[----:B------:R-:W-:-:S05]  /*dbe0*/  LEA.HI.X R13, R2, UR7, R3, 0x1, P1 ;  /* 0x00000007020d7c11 */ /* 0x000fca00088f0c03 */
[----:B------:R1:W-:Y:S04]  /*dbf0*/  @!P3 STG.E.128 desc[UR8][R12.64], RZ ;  /* 0x000000ff0c00b986 */ /* 0x0003e8000c101d08 */
[----:B------:R1:W-:Y:S04]  /*dc00*/  @!P4 STG.E.128 desc[UR8][R12.64+0x80], RZ ;  /* 0x000080ff0c00c986 */ /* 0x0003e8000c101d08 */
[----:B------:R1:W-:Y:S04]  /*dc10*/  @!P5 STG.E.128 desc[UR8][R12.64+0x100], RZ ;  /* 0x000100ff0c00d986 */ /* 0x0003e8000c101d08 */
[----:B------:R1:W-:Y:S02]  /*dc20*/  @!P6 STG.E.128 desc[UR8][R12.64+0x180], RZ ;  /* 0x000180ff0c00e986 */ /* 0x0003e4000c101d08 */
.L_x_298:
[----:B------:R-:W-:Y:S05]  /*dc30*/  BSYNC B1 ;  /* 0x0000000000017941 */ /* 0x000fea0003800000 */
.L_x_297:
[----:B------:R-:W-:Y:S04]  /*dc40*/  BSSY B1, `(.L_x_299) ;  /* 0x000001b000017945 */ /* 0x000fe80003800000 */
[----:B------:R-:W-:Y:S05]  /*dc50*/  @P0 BRA `(.L_x_300) ;  /* 0x0000000000640947 */ /* 0x000fea0003800000 */
[----:B01----:R-:W-:Y:S01]  /*dc60*/  IADD3 R13, P0, R10, 0x40, RZ ;  /* 0x000000400a0d7810 */ /* 0x003fe20007f1e0ff */
[C---:B------:R-:W-:Y:S01]  /*dc70*/  VIADD R2, R18.reuse, 0x40 ;  /* 0x0000004012027836 */ /* 0x040fe20000000000 */
[----:B------:R-:W-:Y:S01]  /*dc80*/  ULDC UR4, c[0x0][0xa8c] ;  /* 0x0002a30000047ab9 */ /* 0x000fe20000000800 */
[----:B------:R-:W-:Y:S01]  /*dc90*/  VIADD R3, R18, 0x80 ;  /* 0x0000008012037836 */ /* 0x000fe20000000000 */
[----:B------:R-:W-:Y:S01]  /*dca0*/  IADD3.X R0, RZ, R11, RZ, P0, !PT ;  /* 0x0000000bff007210 */ /* 0x000fe200007fe4ff */
[----:B------:R-:W-:Y:S01]  /*dcb0*/  ULDC.64 UR6, c[0x0][0xad8] ;  /* 0x0002b60000067ab9 */ /* 0x000fe20000000a00 */
[----:B------:R-:W-:Y:S01]  /*dcc0*/  ISETP.GE.AND P3, PT, R2, UR4, PT ;  /* 0x0000000402007c0c */ /* 0x000fe2000bf66270 */
[----:B------:R-:W-:Y:S01]  /*dcd0*/  IMAD.MOV.U32 R2, RZ, RZ, R8 ;  /* 0x000000ffff027224 */ /* 0x000fe200078e0008 */
        /* <DEDUP_REMOVED lines=17> */
.L_x_300:
[----:B------:R-:W-:Y:S05]  /*ddf0*/  BSYNC B1 ;  /* 0x0000000000017941 */ /* 0x000fea0003800000 */
.L_x_299:
[----:B------:R-:W-:Y:S05]  /*de00*/  @P2 BRA `(.L_x_291) ;  /* 0x0000000000642947 */ /* 0x000fea0003800000 */
[----:B------:R-:W-:Y:S01]  /*de10*/  IADD3 R9, P0, R10, 0x60, RZ ;  /* 0x000000600a097810 */ /* 0x000fe20007f1e0ff */
[----:B------:R-:W-:Y:S01]  /*de20*/  VIADD R0, R18, 0x40 ;  /* 0x0000004012007836 */ /* 0x000fe20000000000 */
[----:B------:R-:W-:Y:S01]  /*de30*/  ULDC UR4, c[0x0][0xa8c] ;  /* 0x0002a30000047ab9 */ /* 0x000fe20000000800 */
[----:B------:R-:W-:Y:S01]  /*de40*/  MOV R3, R19 ;  /* 0x0000001300037202 */ /* 0x000fe20000000f00 */
[----:B------:R-:W-:Y:S01]  /*de50*/  ULDC.64 UR6, c[0x0][0xad8] ;  /* 0x0002b60000067ab9 */ /* 0x000fe20000000a00 */
[----:B------:R-:W-:Y:S01]  /*de60*/  IMAD.X R10, RZ, RZ, R11, P0 ;  /* 0x000000ffff0a7224 */ /* 0x000fe200000e060b */
[----:B------:R-:W-:Y:S01]  /*de70*/  ISETP.GE.AND P2, PT, R0, UR4, PT ;  /* 0x0000000400007c0c */ /* 0x000fe2000bf46270 */
[----:B------:R-:W-:Y:S01]  /*de80*/  IMAD.MOV.U32 R2, RZ, RZ, R8 ;  /* 0x000000ffff027224 */ /* 0x000fe200078e0008 */
[C---:B------:R-:W-:Y:S01]  /*de90*/  ISETP.GE.AND P1, PT, R18.reuse, UR4, PT ;  /* 0x0000000412007c0c */ /* 0x040fe2000bf26270 */
[----:B------:R-:W-:Y:S01]  /*dea0*/  VIADD R4, R18, 0x80 ;  /* 0x0000008012047836 */ /* 0x000fe20000000000 */
[----:B------:R-:W-:Y:S01]  /*deb0*/  ULDC.64 UR8, c[0x0][0x208] ;  /* 0x0000820000087ab9 */ /* 0x000fe20000000a00 */
[----:B------:R-:W-:-:S02]  /*dec0*/  IMAD R10, R10, UR6, RZ ;  /* 0x000000060a0a7c24 */ /* 0x000fc4000f8e02ff */
[----:B------:R-:W-:Y:S01]  /*ded0*/  VIADD R0, R18, 0xc0 ;  /* 0x000000c012007836 */ /* 0x000fe20000000000 */
[----:B------:R-:W-:Y:S01]  /*dee0*/  ISETP.GE.AND P3, PT, R4, UR4, PT ;  /* 0x0000000404007c0c */ /* 0x000fe2000bf66270 */
        /* <DEDUP_REMOVED lines=11> */
.L_x_291:
[----:B------:R-:W-:Y:S05]  /*dfa0*/  BSYNC B0 ;  /* 0x0000000000007941 */ /* 0x000fea0003800000 */
.L_x_282:
[----:B------:R-:W-:Y:S02]  /*dfb0*/  ULDC UR4, c[0x0][0xc14] ;  /* 0x0003050000047ab9 */ /* 0x000fe40000000800 */
[----:B------:R-:W-:-:S13]  /*dfc0*/  ISETP.GE.AND P0, PT, R7, UR4, PT ;  /* 0x0000000407007c0c */ /* 0x000fda000bf06270 */
[----:B------:R-:W-:Y:S05]  /*dfd0*/  @!P0 BRA `(.L_x_301) ;  /* 0xffffff2c00788947 */ /* 0x000fea000383ffff */
[----:B------:R-:W-:Y:S05]  /*dfe0*/  EXIT ;  /* 0x000000000000794d */ /* 0x000fea0003800000 */
.L_x_257:
[----:B------:R-:W-:-:S08]  /*dff0*/  NOP ;  /* 0x0000000000007918 */ /* 0x000fd00000000000 */
[----:B0-----:R-:W0:-:S00]  /*e000*/  USETMAXREG.DEALLOC.CTAPOOL 0x18 ;  /* 0x00000018000079c8 */ /* 0x001e0000080e0500 */
[----:B0-----:R-:W-:-:S06]  /*e010*/  LOP3.LUT R0, R0, 0x3, RZ, 0xc0, !PT ;  /* 0x0000000300007812 */ /* 0x001fcc00078ec0ff */
[----:B------:R-:W0:Y:S02]  /*e020*/  SHFL.IDX PT, R0, R0, RZ, 0x1f ;  /* 0x00001fff00007589 */ /* 0x000e2400000e0000 */
[----:B0-----:R-:W-:-:S13]  /*e030*/  ISETP.NE.AND P0, PT, R0, RZ, PT ;  /* 0x000000ff0000720c */ /* 0x001fda0003f05270 */
[----:B------:R-:W-:Y:S05]  /*e040*/  @P0 EXIT ;  /* 0x000000000000094d */ /* 0x000fea0003800000 */
[----:B------:R-:W0:Y:S01]  /*e050*/  S2R R2, SR_TID.X ;  /* 0x0000000000027919 */ /* 0x000e220000002100 */
[----:B------:R-:W-:Y:S01]  /*e060*/  LOP3.LUT R4, R4, 0xffffffdf, RZ, 0xc0, !PT ;  /* 0xffffffdf04047812 */ /* 0x000fe200078ec0ff */
[----:B------:R-:W-:Y:S01]  /*e070*/  ULDC UR5, c[0x0][0xc14] ;  /* 0x0003050000057ab9 */ /* 0x000fe20000000800 */
[----:B------:R-:W-:Y:S01]  /*e080*/  MOV R0, RZ ;  /* 0x000000ff00007202 */ /* 0x000fe20000000f00 */
[----:B------:R-:W-:Y:S01]  /*e090*/  ULDC.64 UR6, c[0x0][0x208] ;  /* 0x0000820000067ab9 */ /* 0x000fe20000000a00 */
[----:B------:R-:W-:Y:S01]  /*e0a0*/  ULDC UR4, c[0x0][0xc10] ;  /* 0x0003040000047ab9 */ /* 0x000fe20000000800 */
[----:B0-----:R-:W-:-:S04]  /*e0b0*/  LOP3.LUT R8, R2, 0x1f, RZ, 0xc0, !PT ;  /* 0x0000001f02087812 */ /* 0x001fc800078ec0ff */
[----:B------:R-:W-:-:S13]  /*e0c0*/  ISETP.NE.AND P0, PT, R8, 0x1f, PT ;  /* 0x0000001f0800780c */ /* 0x000fda0003f05270 */
[----:B------:R-:W-:Y:S02]  /*e0d0*/  @P0 LOP3.LUT R4, R4, 0x20, RZ, 0xfc, !PT ;  /* 0x0000002004040812 */ /* 0x000fe400078efcff */
[----:B------:R-:W-:-:S13]  /*e0e0*/  ISETP.GE.OR P0, PT, R8, UR5, !P0 ;  /* 0x0000000508007c0c */ /* 0x000fda000c706670 */
[----:B------:R-:W0:Y:S02]  /*e0f0*/  @!P0 LDC.64 R2, c[0x0][0xc58] ;  /* 0x00031600ff028b82 */ /* 0x000e240000000a00 */
[----:B0-----:R-:W-:-:S05]  /*e100*/  @!P0 IMAD.WIDE.U32 R2, R8, 0x4, R2 ;  /* 0x0000000408028825 */ /* 0x001fca00078e0002 */
[----:B------:R-:W2:Y:S01]  /*e110*/  @!P0 LDG.E R0, desc[UR6][R2.64] ;  /* 0x0000000602008981 */ /* 0x000ea2000c1e1900 */
[C---:B------:R-:W-:Y:S01]  /*e120*/  ISETP.NE.AND P1, PT, R8.reuse, RZ, PT ;  /* 0x000000ff0800720c */ /* 0x040fe20003f25270 */
[----:B------:R-:W0:Y:S01]  /*e130*/  S2UR UR6, SR_CTAID.X ;  /* 0x00000000000679c3 */ /* 0x000e220000002500 */
[----:B------:R-:W-:Y:S01]  /*e140*/  ISETP.GE.U32.AND P0, PT, R8, 0x2, PT ;  /* 0x000000020800780c */ /* 0x000fe20003f06070 */
[----:B------:R-:W-:Y:S01]  /*e150*/  IMAD.MOV.U32 R19, RZ, RZ, RZ ;  /* 0x000000ffff137224 */ /* 0x000fe200078e00ff */
[----:B------:R-:W-:Y:S02]  /*e160*/  LOP3.LUT R4, R4, 0xfffffffe, RZ, 0xc0, !PT ;  /* 0xfffffffe04047812 */ /* 0x000fe400078ec0ff */
[----:B------:R-:W-:-:S07]  /*e170*/  MOV R16, RZ ;  /* 0x000000ff00107202 */ /* 0x000fce0000000f00 */
[----:B------:R-:W-:-:S04]  /*e180*/  @P1 LOP3.LUT R4, R4, 0x1, RZ, 0xfc, !PT ;  /* 0x0000000104041812 */ /* 0x000fc800078efcff */
[----:B------:R-:W-:-:S04]  /*e190*/  LOP3.LUT R4, R4, 0xffffffef, RZ, 0xc0, !PT ;  /* 0xffffffef04047812 */ /* 0x000fc800078ec0ff */
[----:B------:R-:W-:-:S04]  /*e1a0*/  @P0 LOP3.LUT R4, R4, 0x10, RZ, 0xfc, !PT ;  /* 0x0000001004040812 */ /* 0x000fc800078efcff */
[----:B------:R-:W-:Y:S01]  /*e1b0*/  LOP3.LUT R4, R4, 0xfffffff7, RZ, 0xc0, !PT ;  /* 0xfffffff704047812 */ /* 0x000fe200078ec0ff */
[----:B--2---:R-:W1:Y:S02]  /*e1c0*/  SHFL.UP PT, R5, R0, 0x1, RZ ;  /* 0x0420000000057989 */ /* 0x004e6400000e00ff */
[----:B-1----:R-:W-:-:S05]  /*e1d0*/  SEL R5, R5, RZ, P1 ;  /* 0x000000ff05057207 */ /* 0x002fca0000800000 */
[----:B------:R-:W-:-:S05]  /*e1e0*/  IMAD.IADD R5, R0, 0x1, R5 ;  /* 0x0000000100057824 */ /* 0x000fca00078e0205 */
[----:B------:R-:W1:Y:S02]  /*e1f0*/  SHFL.UP PT, R6, R5, 0x2, RZ ;  /* 0x0440000005067989 */ /* 0x000e6400000e00ff */
[----:B-1----:R-:W-:Y:S02]  /*e200*/  SEL R6, R6, RZ, P0 ;  /* 0x000000ff06067207 */ /* 0x002fe40000000000 */
[----:B------:R-:W-:-:S03]  /*e210*/  ISETP.GE.U32.AND P0, PT, R8, 0x4, PT ;  /* 0x000000040800780c */ /* 0x000fc60003f06070 */
[----:B------:R-:W-:-:S05]  /*e220*/  IMAD.IADD R6, R5, 0x1, R6 ;  /* 0x0000000105067824 */ /* 0x000fca00078e0206 */
[----:B------:R-:W1:Y:S05]  /*e230*/  SHFL.UP PT, R7, R6, 0x4, RZ ;  /* 0x0480000006077989 */ /* 0x000e6a00000e00ff */
[----:B------:R-:W-:-:S04]  /*e240*/  @P0 LOP3.LUT R4, R4, 0x8, RZ, 0xfc, !PT ;  /* 0x0000000804040812 */ /* 0x000fc800078efcff */
[----:B------:R-:W-:Y:S02]  /*e250*/  LOP3.LUT R4, R4, 0xfffffffb, RZ, 0xc0, !PT ;  /* 0xfffffffb04047812 */ /* 0x000fe400078ec0ff */
        /* <DEDUP_REMOVED lines=10> */
[----:B------:R-:W-:Y:S02]  /*e300*/  @P0 LOP3.LUT R4, R4, 0x2, RZ, 0xfc, !PT ;  /* 0x0000000204040812 */ /* 0x000fe400078efcff */
[----:B-1----:R-:W-:-:S05]  /*e310*/  SEL R2, R2, RZ, P0 ;  /* 0x000000ff02027207 */ /* 0x002fca0000000000 */
[----:B------:R-:W-:-:S05]  /*e320*/  IMAD.IADD R2, R3, 0x1, R2 ;  /* 0x0000000103027824 */ /* 0x000fca00078e0202 */
[----:B------:R-:W1:Y:S02]  /*e330*/  SHFL.IDX PT, R5, R2, 0x1f, 0x1f ;  /* 0x03e01f0002057f89 */ /* 0x000e6400000e0000 */
[----:B-1----:R-:W-:-:S04]  /*e340*/  IMAD R5, R5, UR4, RZ ;  /* 0x0000000405057c24 */ /* 0x002fc8000f8e02ff */
[----:B------:R-:W-:Y:S01]  /*e350*/  IMAD.MOV.U32 R6, RZ, RZ, R5 ;  /* 0x000000ffff067224 */ /* 0x000fe200078e0005 */
[----:B0-----:R-:W-:-:S13]  /*e360*/  ISETP.GT.AND P0, PT, R5, UR6, PT ;  /* 0x0000000605007c0c */ /* 0x001fda000bf04270 */
[----:B------:R-:W-:Y:S05]  /*e370*/  @P0 BRA `(.L_x_302) ;  /* 0x0000000000c40947 */ /* 0x000fea0003800000 */
[----:B------:R-:W-:Y:S01]  /*e380*/  IMAD.MOV.U32 R5, RZ, RZ, R6 ;  /* 0x000000ffff057224 */ /* 0x000fe200078e0006 */
[----:B------:R-:W-:Y:S01]  /*e390*/  ULDC UR5, c[0x0][0xc14] ;  /* 0x0003050000057ab9 */ /* 0x000fe20000000800 */
[----:B------:R-:W-:Y:S01]  /*e3a0*/  IMAD.MOV.U32 R19, RZ, RZ, RZ ;  /* 0x000000ffff137224 */ /* 0x000fe200078e00ff */
[----:B------:R-:W-:Y:S01]  /*e3b0*/  ULDC UR7, c[0x0][0xc14] ;  /* 0x0003050000077ab9 */ /* 0x000fe20000000800 */
[----:B------:R-:W-:-:S05]  /*e3c0*/  ULDC UR4, c[0x0][0xc10] ;  /* 0x0003040000047ab9 */ /* 0x000fca0000000800 */
.L_x_306:
[----:B------:R-:W-:Y:S01]  /*e3d0*/  VIADD R0, R19, 0x1f ;  /* 0x0000001f13007836 */ /* 0x000fe20000000000 */
[----:B------:R-:W-:-:S04]  /*e3e0*/  MOV R19, UR7 ;  /* 0x0000000700137c02 */ /* 0x000fc80008000f00 */
[----:B------:R-:W-:-:S13]  /*e3f0*/  ISETP.GE.AND P0, PT, R0, UR5, PT ;  /* 0x0000000500007c0c */ /* 0x000fda000bf06270 */
[----:B------:R-:W-:Y:S05]  /*e400*/  @P0 BRA `(.L_x_303) ;  /* 0x0000000400440947 */ /* 0x000fea0003800000 */
[----:B------:R-:W0:Y:S01]  /*e410*/  S2R R2, SR_TID.X ;  /* 0x0000000000027919 */ /* 0x000e220000002100 */
[----:B------:R-:W-:Y:S01]  /*e420*/  IMAD.MOV.U32 R19, RZ, RZ, R0 ;  /* 0x000000ffff137224 */ /* 0x000fe200078e0000 */
[----:B------:R-:W-:Y:S01]  /*e430*/  BSSY B0, `(.L_x_304) ;  /* 0x000000b000007945 */ /* 0x000fe20003800000 */
[----:B------:R-:W-:Y:S01]  /*e440*/  IMAD.MOV.U32 R0, RZ, RZ, RZ ;  /* 0x000000ffff007224 */ /* 0x000fe200078e00ff */
[----:B0-----:R-:W-:-:S04]  /*e450*/  LOP3.LUT R8, R2, 0x1f, RZ, 0xc0, !PT ;  /* 0x0000001f02087812 */ /* 0x001fc800078ec0ff */
[C---:B------:R-:W-:Y:S01]  /*e460*/  ISETP.NE.AND P1, PT, R8.reuse, 0x1f, PT ;  /* 0x0000001f0800780c */ /* 0x040fe20003f25270 */
[----:B------:R-:W-:-:S05]  /*e470*/  IMAD.IADD R7, R8, 0x1, R19 ;  /* 0x0000000108077824 */ /* 0x000fca00078e0213 */
[----:B------:R-:W-:-:S13]  /*e480*/  ISETP.GE.OR P0, PT, R7, UR5, !P1 ;  /* 0x0000000507007c0c */ /* 0x000fda000cf06670 */
[----:B------:R-:W-:Y:S05]  /*e490*/  @P0 BRA `(.L_x_305) ;  /* 0x0000000000100947 */ /* 0x000fea0003800000 */
[----:B------:R-:W0:Y:S01]  /*e4a0*/  LDC.64 R2, c[0x0][0xc58] ;  /* 0x00031600ff027b82 */ /* 0x000e220000000a00 */
[----:B------:R-:W-:Y:S01]  /*e4b0*/  ULDC.64 UR8, c[0x0][0x208] ;  /* 0x0000820000087ab9 */ /* 0x000fe20000000a00 */
[----:B0-----:R-:W-:-:S05]  /*e4c0*/  IMAD.WIDE R2, R7, 0x4, R2 ;  /* 0x0000000407027825 */ /* 0x001fca00078e0202 */
[----:B------:R0:W5:Y:S02]  /*e4d0*/  LDG.E R0, desc[UR8][R2.64] ;  /* 0x0000000802007981 */ /* 0x000164000c1e1900 */
.L_x_305:
[----:B------:R-:W-:Y:S05]  /*e4e0*/  BSYNC B0 ;  /* 0x0000000000007941 */ /* 0x000fea0003800000 */
.L_x_304:
[----:B0----5:R-:W0:Y:S01]  /*e4f0*/  SHFL.UP PT, R2, R0, 0x1, RZ ;  /* 0x0420000000027989 */ /* 0x021e2200000e00ff */
[C---:B------:R-:W-:Y:S02]  /*e500*/  ISETP.NE.AND P0, PT, R8.reuse, RZ, PT ;  /* 0x000000ff0800720c */ /* 0x040fe40003f05270 */
[----:B------:R-:W-:Y:S02]  /*e510*/  ISETP.GE.U32.AND P1, PT, R8, 0x2, PT ;  /* 0x000000020800780c */ /* 0x000fe40003f26070 */
[----:B0-----:R-:W-:Y:S02]  /*e520*/  SEL R3, R2, RZ, P0 ;  /* 0x000000ff02037207 */ /* 0x001fe40000000000 */
[----:B------:R-:W-:-:S03]  /*e530*/  ISETP.GE.U32.AND P0, PT, R8, 0x4, PT ;  /* 0x000000040800780c */ /* 0x000fc60003f06070 */
[----:B------:R-:W-:-:S05]  /*e540*/  IMAD.IADD R3, R0, 0x1, R3 ;  /* 0x0000000100037824 */ /* 0x000fca00078e0203 */
[----:B------:R-:W0:Y:S02]  /*e550*/  SHFL.UP PT, R2, R3, 0x2, RZ ;  /* 0x0440000003027989 */ /* 0x000e2400000e00ff */
[----:B0-----:R-:W-:Y:S02]  /*e560*/  SEL R2, R2, RZ, P1 ;  /* 0x000000ff02027207 */ /* 0x001fe40000800000 */
[----:B------:R-:W-:-:S03]  /*e570*/  ISETP.GE.U32.AND P1, PT, R8, 0x8, PT ;  /* 0x000000080800780c */ /* 0x000fc60003f26070 */
[----:B------:R-:W-:-:S05]  /*e580*/  IMAD.IADD R2, R3, 0x1, R2 ;  /* 0x0000000103027824 */ /* 0x000fca00078e0202 */
[----:B------:R-:W0:Y:S02]  /*e590*/  SHFL.UP PT, R6, R2, 0x4, RZ ;  /* 0x0480000002067989 */ /* 0x000e2400000e00ff */
[----:B0-----:R-:W-:Y:S02]  /*e5a0*/  SEL R7, R6, RZ, P0 ;  /* 0x000000ff06077207 */ /* 0x001fe40000000000 */
[----:B------:R-:W-:Y:S02]  /*e5b0*/  ISETP.GE.U32.AND P0, PT, R8, 0x10, PT ;  /* 0x000000100800780c */ /* 0x000fe40003f06070 */
[----:B------:R-:W-:-:S05]  /*e5c0*/  IADD3 R7, R2, R7, RZ ;  /* 0x0000000702077210 */ /* 0x000fca0007ffe0ff */
[----:B------:R-:W0:Y:S02]  /*e5d0*/  SHFL.UP PT, R6, R7, 0x8, RZ ;  /* 0x0500000007067989 */ /* 0x000e2400000e00ff */
[----:B0-----:R-:W-:-:S05]  /*e5e0*/  SEL R6, R6, RZ, P1 ;  /* 0x000000ff06067207 */ /* 0x001fca0000800000 */
[----:B------:R-:W-:-:S05]  /*e5f0*/  IMAD.IADD R6, R7, 0x1, R6 ;  /* 0x0000000107067824 */ /* 0x000fca00078e0206 */
[----:B------:R-:W0:Y:S02]  /*e600*/  SHFL.UP PT, R8, R6, 0x10, RZ ;  /* 0x0600000006087989 */ /* 0x000e2400000e00ff */
[----:B0-----:R-:W-:-:S05]  /*e610*/  SEL R9, R8, RZ, P0 ;  /* 0x000000ff08097207 */ /* 0x001fca0000000000 */
[----:B------:R-:W-:-:S05]  /*e620*/  IMAD.IADD R9, R6, 0x1, R9 ;  /* 0x0000000106097824 */ /* 0x000fca00078e0209 */
[----:B------:R-:W0:Y:S02]  /*e630*/  SHFL.IDX PT, R3, R9, 0x1f, 0x1f ;  /* 0x03e01f0009037f89 */ /* 0x000e2400000e0000 */
[----:B0-----:R-:W-:-:S04]  /*e640*/  IMAD R6, R3, UR4, RZ ;  /* 0x0000000403067c24 */ /* 0x001fc8000f8e02ff */
[----:B------:R-:W-:-:S05]  /*e650*/  IMAD.IADD R5, R6, 0x1, R5 ;  /* 0x0000000106057824 */ /* 0x000fca00078e0205 */
[----:B------:R-:W-:-:S13]  /*e660*/  ISETP.GT.AND P0, PT, R5, UR6, PT ;  /* 0x0000000605007c0c */ /* 0x000fda000bf04270 */
[----:B------:R-:W-:Y:S05]  /*e670*/  @!P0 BRA `(.L_x_306) ;  /* 0xfffffffc00548947 */ /* 0x000fea000383ffff */
[----:B------:R-:W-:-:S07]  /*e680*/  IMAD.MOV.U32 R2, RZ, RZ, R9 ;  /* 0x000000ffff027224 */ /* 0x000fce00078e0009 */
.L_x_302:
[----:B------:R-:W-:-:S04]  /*e690*/  IMAD.IADD R7, R5, 0x1, -R6 ;  /* 0x0000000105077824 */ /* 0x000fc800078e0a06 */
[----:B------:R-:W-:-:S05]  /*e6a0*/  IMAD R3, R2, UR4, R7 ;  /* 0x0000000402037c24 */ /* 0x000fca000f8e0207 */
[----:B------:R-:W-:-:S13]  /*e6b0*/  ISETP.GT.AND P0, PT, R3, UR6, PT ;  /* 0x0000000603007c0c */ /* 0x000fda000bf04270 */
[----:B------:R-:W-:-:S04]  /*e6c0*/  VOTE.ANY R8, PT, !P0 ;  /* 0x0000000000087806 */ /* 0x000fc800040e0100 */
[----:B------:R-:W0:Y:S01]  /*e6d0*/  POPC R5, R8 ;  /* 0x0000000800057309 */ /* 0x000e220000000000 */
[----:B------:R-:W-:Y:S01]  /*e6e0*/  ISETP.NE.AND P0, PT, R8, RZ, PT ;  /* 0x000000ff0800720c */ /* 0x000fe20003f05270 */
[----:B0-----:R-:W0:Y:S02]  /*e6f0*/  SHFL.IDX PT, R0, R0, R5, 0x1f ;  /* 0x00001f0500007589 */ /* 0x001e2400000e0000 */
[----:B0-----:R-:W-:-:S04]  /*e700*/  IABS R6, R0 ;  /* 0x0000000000067213 */ /* 0x001fc80000000000 */
[----:B------:R-:W0:Y:S08]  /*e710*/  I2F.RP R9, R6 ;  /* 0x0000000600097306 */ /* 0x000e300000209400 */
[----:B0-----:R-:W0:Y:S02]  /*e720*/  MUFU.RCP R9, R9 ;  /* 0x0000000900097308 */ /* 0x001e240000001000 */
[----:B0-----:R-:W-:-:S06]  /*e730*/  IADD3 R3, R9, 0xffffffe, RZ ;  /* 0x0ffffffe09037810 */ /* 0x001fcc0007ffe0ff */
[----:B------:R-:W0:Y:S02]  /*e740*/  F2I.FTZ.U32.TRUNC.NTZ R3, R3 ;  /* 0x0000000300037305 */ /* 0x000e24000021f000 */
[----:B0-----:R-:W-:Y:S01]  /*e750*/  IMAD.MOV R11, RZ, RZ, -R3 ;  /* 0x000000ffff0b7224 */ /* 0x001fe200078e0a03 */
[----:B------:R-:W-:Y:S06]  /*e760*/  @!P0 BRA `(.L_x_307) ;  /* 0x0000000000088947 */ /* 0x000fec0003800000 */
[----:B------:R-:W-:-:S05]  /*e770*/  VIADD R9, R5, 0xffffffff ;  /* 0xffffffff05097836 */ /* 0x000fca0000000000 */
[----:B------:R0:W1:Y:S02]  /*e780*/  SHFL.IDX PT, R16, R2, R9, 0x1f ;  /* 0x00001f0902107589 */ /* 0x00006400000e0000 */
.L_x_307:
[----:B-1----:R-:W-:Y:S02]  /*e790*/  IMAD R16, R16, UR4, R7 ;  /* 0x0000000410107c24 */ /* 0x002fe4000f8e0207 */
[----:B------:R-:W-:Y:S02]  /*e7a0*/  IMAD R7, R11, R6, RZ ;  /* 0x000000060b077224 */ /* 0x000fe400078e02ff */
[----:B0-----:R-:W-:Y:S01]  /*e7b0*/  IMAD.MOV.U32 R2, RZ, RZ, RZ ;  /* 0x000000ffff027224 */ /* 0x001fe200078e00ff */
[----:B------:R-:W-:Y:S01]  /*e7c0*/  IADD3 R17, -R16, UR6, RZ ;  /* 0x0000000610117c10 */ /* 0x000fe2000fffe1ff */
[----:B------:R-:W-:Y:S02]  /*e7d0*/  IMAD.IADD R19, R5, 0x1, R19 ;  /* 0x0000000105137824 */ /* 0x000fe400078e0213 */
[----:B------:R-:W-:Y:S01]  /*e7e0*/  IMAD.HI.U32 R2, R3, R7, R2 ;  /* 0x0000000703027227 */ /* 0x000fe200078e0002 */
[----:B------:R-:W-:Y:S02]  /*e7f0*/  IABS R7, R0 ;  /* 0x0000000000077213 */ /* 0x000fe40000000000 */
[----:B------:R-:W-:-:S03]  /*e800*/  IABS R3, R17 ;  /* 0x0000001100037213 */ /* 0x000fc60000000000 */
[----:B------:R-:W-:Y:S02]  /*e810*/  IMAD.MOV R7, RZ, RZ, -R7 ;  /* 0x000000ffff077224 */ /* 0x000fe400078e0a07 */
[----:B------:R-:W-:-:S04]  /*e820*/  IMAD.HI.U32 R2, R2, R3, RZ ;  /* 0x0000000302027227 */ /* 0x000fc800078e00ff */
[----:B------:R-:W-:-:S05]  /*e830*/  IMAD R3, R2, R7, R3 ;  /* 0x0000000702037224 */ /* 0x000fca00078e0203 */
[----:B------:R-:W-:-:S13]  /*e840*/  ISETP.GT.U32.AND P0, PT, R6, R3, PT ;  /* 0x000000030600720c */ /* 0x000fda0003f04070 */
[----:B------:R-:W-:Y:S01]  /*e850*/  @!P0 IADD3 R3, R3, -R6, RZ ;  /* 0x8000000603038210 */ /* 0x000fe20007ffe0ff */
[----:B------:R-:W-:-:S03]  /*e860*/  @!P0 VIADD R2, R2, 0x1 ;  /* 0x0000000102028836 */ /* 0x000fc60000000000 */
[----:B------:R-:W-:Y:S02]  /*e870*/  ISETP.GE.U32.AND P0, PT, R3, R6, PT ;  /* 0x000000060300720c */ /* 0x000fe40003f06070 */
[----:B------:R-:W-:-:S11]  /*e880*/  LOP3.LUT R3, R17, R0, RZ, 0x3c, !PT ;  /* 0x0000000011037212 */ /* 0x000fd600078e3cff */
[----:B------:R-:W-:Y:S01]  /*e890*/  @P0 VIADD R2, R2, 0x1 ;  /* 0x0000000102020836 */ /* 0x000fe20000000000 */
[----:B------:R-:W-:-:S13]  /*e8a0*/  ISETP.GE.AND P0, PT, R3, RZ, PT ;  /* 0x000000ff0300720c */ /* 0x000fda0003f06270 */
[----:B------:R-:W-:Y:S01]  /*e8b0*/  @!P0 IMAD.MOV R2, RZ, RZ, -R2 ;  /* 0x000000ffff028224 */ /* 0x000fe200078e0a02 */
[----:B------:R-:W-:-:S13]  /*e8c0*/  ISETP.NE.AND P0, PT, R0, RZ, PT ;  /* 0x000000ff0000720c */ /* 0x000fda0003f05270 */
[----:B------:R-:W-:-:S05]  /*e8d0*/  @!P0 LOP3.LUT R2, RZ, R0, RZ, 0x33, !PT ;  /* 0x00000000ff028212 */ /* 0x000fca00078e33ff */
[--C-:B------:R-:W-:Y:S02]  /*e8e0*/  IMAD.MOV R3, RZ, RZ, -R2.reuse ;  /* 0x000000ffff037224 */ /* 0x100fe400078e0a02 */
[----:B------:R-:W-:Y:S02]  /*e8f0*/  IMAD.MOV.U32 R18, RZ, RZ, R2 ;  /* 0x000000ffff127224 */ /* 0x000fe400078e0002 */
[----:B------:R-:W-:Y:S01]  /*e900*/  IMAD R17, R0, R3, R17 ;  /* 0x0000000300117224 */ /* 0x000fe200078e0211 */
[----:B------:R-:W-:Y:S06]  /*e910*/  BRA `(.L_x_308) ;  /* 0x00000000000c7947 */ /* 0x000fec0003800000 */
.L_x_303:
[----:B------:R-:W-:Y:S01]  /*e920*/  MOV R17, RZ ;  /* 0x000000ff00117202 */ /* 0x000fe20000000f00 */
[----:B------:R-:W-:Y:S02]  /*e930*/  IMAD.U32 R16, RZ, RZ, UR6 ;  /* 0x00000006ff107e24 */ /* 0x000fe4000f8e00ff */
[----:B------:R-:W-:-:S07]  /*e940*/  IMAD.MOV.U32 R18, RZ, RZ, RZ ;  /* 0x000000ffff127224 */ /* 0x000fce00078e00ff */
.L_x_308:
[----:B------:R-:W0:Y:S01]  /*e950*/  S2R R0, SR_TID.X ;  /* 0x0000000000007919 */ /* 0x000e220000002100 */
[----:B------:R-:W-:Y:S01]  /*e960*/  STL [R1+0x28], RZ ;  /* 0x000028ff01007387 */ /* 0x000fe20000100800 */
[----:B0-----:R-:W-:-:S04]  /*e970*/  LOP3.LUT R0, R0, 0x1f, RZ, 0xc0, !PT ;  /* 0x0000001f00007812 */ /* 0x001fc800078ec0ff */
[----:B------:R-:W-:-:S13]  /*e980*/  ISETP.NE.AND P0, PT, R0, RZ, PT ;  /* 0x000000ff0000720c */ /* 0x000fda0003f05270 */
[----:B------:R-:W0:Y:S01]  /*e990*/  @!P0 S2R R3, SR_CgaCtaId ;  /* 0x0000000000038919 */ /* 0x000e220000008800 */
[----:B------:R-:W-:-:S04]  /*e9a0*/  @!P0 MOV R0, 0x400 ;  /* 0x0000040000008802 */ /* 0x000fc80000000f00 */
[----:B0-----:R-:W-:-:S05]  /*e9b0*/  @!P0 LEA R0, R3, R0, 0x18 ;  /* 0x0000000003008211 */ /* 0x001fca00078ec0ff */
[----:B------:R0:W-:Y:S01]  /*e9c0*/  @!P0 STS.128 [R0+0x388d0], R16 ;  /* 0x0388d01000008388 */ /* 0x0001e20000000c00 */
[----:B------:R-:W-:Y:S06]  /*e9d0*/  BAR.ARV 0x5, 0x120 ;  /* 0x0144800000007b1d */ /* 0x000fec0000002000 */
[----:B------:R-:W-:Y:S01]  /*e9e0*/  ISETP.GE.AND P0, PT, R19, UR5, PT ;  /* 0x0000000513007c0c */ /* 0x000fe2000bf06270 */
[----:B0-----:R-:W-:-:S05]  /*e9f0*/  IMAD.MOV.U32 R0, RZ, RZ, 0x1 ;  /* 0x00000001ff007424 */ /* 0x001fca00078e00ff */
[----:B------:R0:W-:Y:S04]  /*ea00*/  STL [R1+0x8], R0 ;  /* 0x0000080001007387 */ /* 0x0001e80000100800 */
[----:B------:R0:W-:Y:S03]  /*ea10*/  STL [R1], RZ ;  /* 0x000000ff01007387 */ /* 0x0001e60000100800 */
[----:B------:R-:W-:Y:S05]  /*ea20*/  @P0 BRA `(.L_x_309) ;  /* 0x0000004400140947 */ /* 0x000fea0003800000 */
[----:B0-----:R-:W-:Y:S01]  /*ea30*/  IMAD.MOV.U32 R0, RZ, RZ, 0x1 ;  /* 0x00000001ff007424 */ /* 0x001fe200078e00ff */
[----:B------:R0:W-:Y:S01]  /*ea40*/  STL [R1], RZ ;  /* 0x000000ff01007387 */ /* 0x0001e20000100800 */
[----:B------:R-:W-:Y:S01]  /*ea50*/  ULDC UR38, c[0x0][0xc] ;  /* 0x0000030000267ab9 */ /* 0x000fe20000000800 */
[----:B------:R-:W-:Y:S02]  /*ea60*/  ULDC.64 UR36, c[0x0][0x198] ;  /* 0x0000660000247ab9 */ /* 0x000fe40000000a00 */
[----:B------:R0:W-:Y:S04]  /*ea70*/  STL [R1+0x8], R0 ;  /* 0x0000080001007387 */ /* 0x0001e80000100800 */
[----:B------:R0:W-:Y:S02]  /*ea80*/  STL [R1+0x28], RZ ;  /* 0x000028ff01007387 */ /* 0x0001e40000100800 */
.L_x_375:
[----:B-1----:R-:W1:Y:S01]  /*ea90*/  LDC.64 R2, c[0x0][0xc60] ;  /* 0x00031800ff027b82 */ /* 0x002e620000000a00 */
[----:B------:R-:W-:Y:S01]  /*eaa0*/  ULDC.64 UR4, c[0x0][0x208] ;  /* 0x0000820000047ab9 */ /* 0x000fe20000000a00 */
[----:B-1----:R-:W-:-:S05]  /*eab0*/  IMAD.WIDE R2, R19, 0x4, R2 ;  /* 0x0000000413027825 */ /* 0x002fca00078e0202 */
[----:B------:R-:W2:Y:S01]  /*eac0*/  LDG.E R5, desc[UR4][R2.64] ;  /* 0x0000000402057981 */ /* 0x000ea2000c1e1900 */
[----:B------:R-:W-:Y:S05]  /*ead0*/  YIELD ;  /* 0x0000000000007946 */ /* 0x000fea0003800000 */
[----:B------:R-:W-:Y:S01]  /*eae0*/  ULDC.64 UR4, c[0x0][0xa28] ;  /* 0x00028a0000047ab9 */ /* 0x000fe20000000a00 */
[----:B0-----:R-:W-:Y:S01]  /*eaf0*/  IMAD.MOV.U32 R0, RZ, RZ, RZ ;  /* 0x000000ffff007224 */ /* 0x001fe200078e00ff */
[----:B------:R-:W-:Y:S01]  /*eb00*/  ISETP.NE.U32.AND P0, PT, RZ, UR4, PT ;  /* 0x00000004ff007c0c */ /* 0x000fe2000bf05070 */
[----:B------:R-:W-:-:S03]  /*eb10*/  ULDC.64 UR6, c[0x0][0x208] ;  /* 0x0000820000067ab9 */ /* 0x000fc60000000a00 */
[----:B------:R-:W-:Y:S02]  /*eb20*/  ISETP.NE.AND.EX P0, PT, RZ, UR5, PT, P0 ;  /* 0x00000005ff007c0c */ /* 0x000fe4000bf05300 */
[----:B------:R-:W-:Y:S02]  /*eb30*/  MOV R6, RZ ;  /* 0x000000ff00067202 */ /* 0x000fe40000000f00 */
[----:B--2---:R-:W-:Y:S01]  /*eb40*/  SHF.R.S32.HI R4, RZ, 0x1f, R5 ;  /* 0x0000001fff047819 */ /* 0x004fe20000011405 */
[----:B------:R-:W-:-:S08]  /*eb50*/  IMAD.SHL.U32 R7, R5, 0x4, RZ ;  /* 0x0000000405077824 */ /* 0x000fd000078e00ff */
[C---:B------:R-:W-:Y:S01]  /*eb60*/  @P0 LEA R2, P1, R5.reuse, UR4, 0x2 ;  /* 0x0000000405020c11 */ /* 0x040fe2000f8210ff */
[----:B------:R-:W-:Y:S03]  /*eb70*/  STL [R1+0x14], R5 ;  /* 0x0000140501007387 */ /* 0x000fe60000100800 */
[----:B------:R-:W-:Y:S01]  /*eb80*/  @P0 LEA.HI.X R3, R5, UR5, R4, 0x2, P1 ;  /* 0x0000000505030c11 */ /* 0x000fe200088f1404 */
[----:B------:R-:W-:-:S04]  /*eb90*/  ULDC.64 UR4, c[0x0][0xa00] ;  /* 0x0002800000047ab9 */ /* 0x000fc80000000a00 */
[----:B------:R0:W5:Y:S01]  /*eba0*/  @P0 LDG.E R0, desc[UR6][R2.64] ;  /* 0x0000000602000981 */ /* 0x000162000c1e1900 */
[----:B------:R-:W-:-:S04]  /*ebb0*/  ISETP.NE.U32.AND P0, PT, RZ, UR4, PT ;  /* 0x00000004ff007c0c */ /* 0x000fc8000bf05070 */
[----:B------:R-:W-:-:S13]  /*ebc0*/  ISETP.NE.AND.EX P0, PT, RZ, UR5, PT, P0 ;  /* 0x00000005ff007c0c */ /* 0x000fda000bf05300 */
[----:B0-----:R-:W-:-:S04]  /*ebd0*/  @P0 LEA R2, P1, R5, UR4, 0x2 ;  /* 0x0000000405020c11 */ /* 0x001fc8000f8210ff */
[----:B------:R-:W-:Y:S01]  /*ebe0*/  @P0 LEA.HI.X R3, R5, UR5, R4, 0x2, P1 ;  /* 0x0000000505030c11 */ /* 0x000fe200088f1404 */
[----:B------:R-:W-:-:S04]  /*ebf0*/  ULDC.64 UR4, c[0x0][0xa20] ;  /* 0x0002880000047ab9 */ /* 0x000fc80000000a00 */
[----:B------:R-:W2:Y:S01]  /*ec00*/  @P0 LDG.E R6, desc[UR6][R2.64] ;  /* 0x0000000602060981 */ /* 0x000ea2000c1e1900 */
[----:B------:R-:W-:-:S04]  /*ec10*/  ISETP.NE.U32.AND P0, PT, RZ, UR4, PT ;  /* 0x00000004ff007c0c */ /* 0x000fc8000bf05070 */
[----:B------:R-:W-:Y:S01]  /*ec20*/  ISETP.NE.AND.EX P0, PT, RZ, UR5, PT, P0 ;  /* 0x00000005ff007c0c */ /* 0x000fe2000bf05300 */
[----:B--2---:R0:W-:Y:S04]  /*ec30*/  STL [R1+0x2c], R6 ;  /* 0x00002c0601007387 */ /* 0x0041e80000100800 */
[----:B------:R1:W-:Y:S01]  /*ec40*/  STL [R1+0x1c], R7 ;  /* 0x00001c0701007387 */ /* 0x0003e20000100800 */
[----:B0-----:R-:W-:-:S07]  /*ec50*/  SHF.L.U64.HI R6, R5, 0x2, R4 ;  /* 0x0000000205067819 */ /* 0x001fce0000010204 */
[C---:B------:R-:W-:Y:S01]  /*ec60*/  @P0 IADD3 R4, P1, R7.reuse, UR4, RZ ;  /* 0x0000000407040c10 */ /* 0x040fe2000ff3e0ff */
[----:B------:R0:W-:Y:S03]  /*ec70*/  STL [R1+0x20], R6 ;  /* 0x0000200601007387 */ /* 0x0001e60000100800 */
[----:B------:R-:W-:Y:S01]  /*ec80*/  @P0 IADD3.X R5, R6, UR5, RZ, P1, !PT ;  /* 0x0000000506050c10 */ /* 0x000fe20008ffe4ff */
[----:B------:R-:W-:Y:S02]  /*ec90*/  ULDC.64 UR4, c[0x0][0xa08] ;  /* 0x0002820000047ab9 */ /* 0x000fe40000000a00 */
[----:B------:R-:W-:Y:S01]  /*eca0*/  IADD3 R2, P1, R7, UR4, RZ ;  /* 0x0000000407027c10 */ /* 0x000fe2000ff3e0ff */
[----:B-1----:R-:W-:-:S03]  /*ecb0*/  IMAD.MOV.U32 R7, RZ, RZ, RZ ;  /* 0x000000ffff077224 */ /* 0x002fc600078e00ff */
[----:B------:R-:W-:Y:S02]  /*ecc0*/  IADD3.X R3, R6, UR5, RZ, P1, !PT ;  /* 0x0000000506037c10 */ /* 0x000fe40008ffe4ff */
[----:B------:R-:W-:-:S04]  /*ecd0*/  ISETP.NE.U32.AND P1, PT, RZ, UR4, PT ;  /* 0x00000004ff007c0c */ /* 0x000fc8000bf25070 */
[----:B------:R-:W-:Y:S01]  /*ece0*/  ISETP.NE.AND.EX P1, PT, RZ, UR5, PT, P1 ;  /* 0x00000005ff007c0c */ /* 0x000fe2000bf25310 */
[----:B------:R-:W-:Y:S02]  /*ecf0*/  ULDC.64 UR4, c[0x0][0x3f8] ;  /* 0x0000fe0000047ab9 */ /* 0x000fe40000000a00 */
[----:B------:R-:W-:-:S03]  /*ed00*/  UISETP.NE.U32.AND UP0, UPT, UR4, URZ, UPT ;  /* 0x0000003f0400728c */ /* 0x000fc6000bf05070 */
[----:B------:R-:W-:Y:S01]  /*ed10*/  ULDC UR4, c[0x0][0x404] ;  /* 0x0001010000047ab9 */ /* 0x000fe20000000800 */
[----:B------:R-:W-:-:S03]  /*ed20*/  UISETP.NE.AND.EX UP0, UPT, UR5, URZ, UPT, UP0 ;  /* 0x0000003f0500728c */ /* 0x000fc6000bf05300 */
[----:B------:R-:W-:Y:S01]  /*ed30*/  ULDC UR5, c[0x0][0x2e0] ;  /* 0x0000b80000057ab9 */ /* 0x000fe20000000800 */
[----:B------:R-:W-:Y:S02]  /*ed40*/  USEL UR4, UR4, 0x1, UP0 ;  /* 0x0000000104047887 */ /* 0x000fe40008000000 */
[----:B------:R1:W5:Y:S02]  /*ed50*/  @P1 LDG.E R7, desc[UR6][R2.64] ;  /* 0x0000000602071981 */ /* 0x000364000c1e1900 */
[----:B------:R-:W-:-:S06]  /*ed60*/  UIMAD UR4, UR4, UR5, URZ ;  /* 0x00000005040472a4 */ /* 0x000fcc000f8e023f */
[----:B0-----:R-:W-:-:S06]  /*ed70*/  IMAD.U32 R6, RZ, RZ, UR4 ;  /* 0x00000004ff067e24 */ /* 0x001fcc000f8e00ff */
[----:B------:R1:W5:Y:S01]  /*ed80*/  @P0 LDG.E R6, desc[UR6][R4.64] ;  /* 0x0000000604060981 */ /* 0x000362000c1e1900 */
[----:B------:R-:W-:Y:S05]  /*ed90*/  @P0 BRA `(.L_x_310) ;  /* 0x0000000000140947 */ /* 0x000fea0003800000 */
[----:B------:R-:W-:Y:S05]  /*eda0*/  @!P1 BRA `(.L_x_310) ;  /* 0x0000000000109947 */ /* 0x000fea0003800000 */
[----:B------:R-:W-:Y:S02]  /*edb0*/  ULDC.64 UR4, c[0x0][0x208] ;  /* 0x0000820000047ab9 */ /* 0x000fe40000000a00 */
[----:B-----5:R-:W2:Y:S04]  /*edc0*/  LDG.E R6, desc[UR4][R2.64] ;  /* 0x0000000402067981 */ /* 0x020ea8000c1e1900 */
[----:B-1----:R-:W2:Y:S02]  /*edd0*/  LDG.E R5, desc[UR4][R2.64+0x4] ;  /* 0x0000040402057981 */ /* 0x002ea4000c1e1900 */
[----:B--2---:R-:W-:-:S07]  /*ede0*/  IMAD.IADD R6, R5, 0x1, -R6 ;  /* 0x0000000105067824 */ /* 0x004fce00078e0a06 */
.L_x_310:
[----:B-1---5:R-:W-:Y:S01]  /*edf0*/  IADD3 R2, -R0, R6, RZ ;  /* 0x0000000600027210 */ /* 0x022fe20007ffe1ff */
[----:B------:R-:W-:Y:S01]  /*ee00*/  IMAD.IADD R3, R7, 0x1, R0 ;  /* 0x0000000107037824 */ /* 0x000fe200078e0200 */
[----:B------:R-:W-:Y:S02]  /*ee10*/  BSSY B6, `(.L_x_311) ;  /* 0x0000367000067945 */ /* 0x000fe40003800000 */
[C---:B------:R-:W-:Y:S01]  /*ee20*/  ISETP.GT.AND P0, PT, R2.reuse, RZ, PT ;  /* 0x000000ff0200720c */ /* 0x040fe20003f04270 */
[----:B------:R-:W-:Y:S01]  /*ee30*/  VIADD R0, R2, 0x4f ;  /* 0x0000004f02007836 */ /* 0x000fe20000000000 */
[----:B------:R-:W-:Y:S03]  /*ee40*/  STL [R1+0x24], R2 ;  /* 0x0000240201007387 */ /* 0x000fe60000100800 */
[----:B------:R-:W-:Y:S01]  /*ee50*/  IMAD.HI R0, R0, 0x66666667, RZ ;  /* 0x6666666700007827 */ /* 0x000fe200078e02ff */
[----:B------:R0:W-:Y:S04]  /*ee60*/  STL [R1+0x4], R3 ;  /* 0x0000040301007387 */ /* 0x0001e80000100800 */
[----:B0-----:R-:W-:-:S04]  /*ee70*/  SHF.R.U32.HI R3, RZ, 0x1f, R0 ;  /* 0x0000001fff037819 */ /* 0x001fc80000011600 */
[----:B------:R-:W-:-:S05]  /*ee80*/  LEA.HI.SX32 R0, R0, R3, 0x1b ;  /* 0x0000000300007211 */ /* 0x000fca00078fdaff */
[----:B------:R0:W-:Y:S01]  /*ee90*/  STL [R1+0x18], R0 ;  /* 0x0000180001007387 */ /* 0x0001e20000100800 */
[----:B------:R-:W-:Y:S05]  /*eea0*/  @P0 BRA `(.L_x_312) ;  /* 0x0000000000480947 */ /* 0x000fea0003800000 */
[----:B------:R-:W1:Y:S02]  /*eeb0*/  S2R R2, SR_TID.X ;  /* 0x0000000000027919 */ /* 0x000e640000002100 */
[----:B-1----:R-:W-:-:S04]  /*eec0*/  LOP3.LUT R2, R2, 0x1f, RZ, 0xc0, !PT ;  /* 0x0000001f02027812 */ /* 0x002fc800078ec0ff */
[----:B------:R-:W-:-:S13]  /*eed0*/  ISETP.NE.AND P1, PT, R2, RZ, PT ;  /* 0x000000ff0200720c */ /* 0x000fda0003f25270 */
[----:B------:R-:W-:Y:S05]  /*eee0*/  @P1 BRA `(.L_x_313) ;  /* 0x0000003400641947 */ /* 0x000fea0003800000 */
[----:B------:R-:W1:Y:S01]  /*eef0*/  S2R R7, SR_LANEID ;  /* 0x0000000000077919 */ /* 0x000e620000000000 */
[----:B------:R-:W-:Y:S01]  /*ef00*/  VOTEU.ANY UR4, UPT, PT ;  /* 0x0000000000047886 */ /* 0x000fe200038e0100 */
[----:B------:R-:W2:Y:S01]  /*ef10*/  LDC.64 R2, c[0x0][0xc38] ;  /* 0x00030e00ff027b82 */ /* 0x000ea20000000a00 */
[----:B0-----:R-:W1:Y:S01]  /*ef20*/  FLO.U32 R0, UR4 ;  /* 0x0000000400007d00 */ /* 0x001e6200080e0000 */
[----:B------:R-:W-:-:S07]  /*ef30*/  ULDC.64 UR6, c[0x0][0x208] ;  /* 0x0000820000067ab9 */ /* 0x000fce0000000a00 */
[----:B------:R-:W2:Y:S01]  /*ef40*/  POPC R5, UR4 ;  /* 0x0000000400057d09 */ /* 0x000ea20008000000 */
[----:B-1----:R-:W-:-:S13]  /*ef50*/  ISETP.EQ.U32.AND P0, PT, R0, R7, PT ;  /* 0x000000070000720c */ /* 0x002fda0003f02070 */
[----:B--2---:R-:W2:Y:S01]  /*ef60*/  @P0 ATOMG.E.ADD.STRONG.GPU PT, R3, desc[UR6][R2.64], R5 ;  /* 0x00000005020309a8 */ /* 0x004ea200081ee1c6 */
[----:B------:R-:W0:Y:S02]  /*ef70*/  S2R R4, SR_LTMASK ;  /* 0x0000000000047919 */ /* 0x000e240000003900 */
[----:B0-----:R-:W-:-:S04]  /*ef80*/  LOP3.LUT R4, R4, UR4, RZ, 0xc0, !PT ;  /* 0x0000000404047c12 */ /* 0x001fc8000f8ec0ff */
[----:B------:R-:W0:Y:S01]  /*ef90*/  POPC R7, R4 ;  /* 0x0000000400077309 */ /* 0x000e220000000000 */
[----:B--2---:R-:W0:Y:S02]  /*efa0*/  SHFL.IDX PT, R0, R3, R0, 0x1f ;  /* 0x00001f0003007589 */ /* 0x004e2400000e0000 */
[----:B0-----:R-:W-:Y:S01]  /*efb0*/  IADD3 R16, R0, UR38, R7 ;  /* 0x0000002600107c10 */ /* 0x001fe2000fffe007 */
[----:B------:R-:W-:Y:S06]  /*efc0*/  BRA `(.L_x_313) ;  /* 0x00000034002c7947 */ /* 0x000fec0003800000 */
.L_x_312:
[----:B------:R-:W1:Y:S01]  /*efd0*/  S2R R3, SR_CgaCtaId ;  /* 0x0000000000037919 */ /* 0x000e620000008800 */
[----:B0-----:R-:W-:-:S04]  /*efe0*/  MOV R0, 0x400 ;  /* 0x0000040000007802 */ /* 0x001fc80000000f00 */
[----:B-1----:R-:W-:-:S05]  /*eff0*/  LEA R2, R3, R0, 0x18 ;  /* 0x0000000003027211 */ /* 0x002fca00078ec0ff */
[----:B------:R0:W-:Y:S01]  /*f000*/  STL [R1+0x10], R2 ;  /* 0x0000100201007387 */ /* 0x0001e20000100800 */
[----:B------:R-:W-:-:S05]  /*f010*/  VIADD R0, R2, 0x24400 ;  /* 0x0002440002007836 */ /* 0x000fca0000000000 */
[----:B------:R-:W-:-:S13]  /*f020*/  LOP3.LUT P0, RZ, R0, 0x3ff, RZ, 0xc0, !PT ;  /* 0x000003ff00ff7812 */ /* 0x000fda000780c0ff */
[----:B0-----:R-:W-:Y:S05]  /*f030*/  @!P0 BRA `(.L_x_314) ;  /* 0x0000000000408947 */ /* 0x001fea0003800000 */
[----:B------:R-:W-:Y:S01]  /*f040*/  MOV R2, 0x0 ;  /* 0x0000000000027802 */ /* 0x000fe20000000f00 */
[----:B------:R-:W-:Y:S01]  /*f050*/  ULDC.64 UR6, c[0x4][0x1b8] ;  /* 0x01006e0000067ab9 */ /* 0x000fe20000000a00 */
[----:B------:R-:W-:Y:S01]  /*f060*/  ULDC.64 UR8, c[0x4][0x1c0] ;  /* 0x0100700000087ab9 */ /* 0x000fe20000000a00 */
[----:B------:R-:W-:Y:S01]  /*f070*/  ULDC.64 UR4, c[0x4][0x118] ;  /* 0x0100460000047ab9 */ /* 0x000fe20000000a00 */
[----:B------:R-:W-:Y:S01]  /*f080*/  IMAD.U32 R4, RZ, RZ, UR6 ;  /* 0x00000006ff047e24 */ /* 0x000fe2000f8e00ff */
[----:B------:R-:W-:Y:S01]  /*f090*/  MOV R7, UR9 ;  /* 0x0000000900077c02 */ /* 0x000fe20008000f00 */
[----:B------:R-:W0:Y:S01]  /*f0a0*/  LDC.64 R2, c[0x4][R2] ;  /* 0x0100000002027b82 */ /* 0x000e220000000a00 */
[----:B------:R-:W-:Y:S02]  /*f0b0*/  IMAD.U32 R5, RZ, RZ, UR7 ;  /* 0x00000007ff057e24 */ /* 0x000fe4000f8e00ff */
[----:B------:R-:W-:Y:S02]  /*f0c0*/  IMAD.U32 R6, RZ, RZ, UR8 ;  /* 0x00000008ff067e24 */ /* 0x000fe4000f8e00ff */
[----:B------:R-:W-:-:S02]  /*f0d0*/  IMAD.U32 R10, RZ, RZ, UR4 ;  /* 0x00000004ff0a7e24 */ /* 0x000fc4000f8e00ff */
[----:B------:R-:W-:Y:S02]  /*f0e0*/  IMAD.U32 R11, RZ, RZ, UR5 ;  /* 0x00000005ff0b7e24 */ /* 0x000fe4000f8e00ff */
[----:B------:R-:W-:Y:S02]  /*f0f0*/  IMAD.MOV.U32 R8, RZ, RZ, 0x70 ;  /* 0x00000070ff087424 */ /* 0x000fe400078e00ff */
[----:B------:R-:W-:Y:S02]  /*f100*/  IMAD.MOV.U32 R12, RZ, RZ, 0x1 ;  /* 0x00000001ff0c7424 */ /* 0x000fe400078e00ff */
[----:B------:R-:W-:-:S07]  /*f110*/  IMAD.MOV.U32 R13, RZ, RZ, RZ ;  /* 0x000000ffff0d7224 */ /* 0x000fce00078e00ff */
[----:B------:R-:W-:-:S07]  /*f120*/  LEPC R20, `(.L_x_314) ;  /* 0x000000001014794e */ /* 0x000fce0000000000 */
[----:B0-----:R-:W-:Y:S05]  /*f130*/  CALL.ABS.NOINC R2 ;  /* 0x0000000002007343 */ /* 0x001fea0003c00000 */
.L_x_314:
        /* <DEDUP_REMOVED lines=8> */
[----:B------:R0:W1:Y:S01]  /*f1c0*/  LDC.64 R2, c[0x4][R0] ;  /* 0x0100000000027b82 */ /* 0x0000620000000a00 */
[----:B------:R-:W-:Y:S01]  /*f1d0*/  IMAD.U32 R4, RZ, RZ, UR6 ;  /* 0x00000006ff047e24 */ /* 0x000fe2000f8e00ff */
[----:B------:R-:W-:Y:S01]  /*f1e0*/  MOV R11, UR5 ;  /* 0x00000005000b7c02 */ /* 0x000fe20008000f00 */
[----:B------:R-:W-:Y:S02]  /*f1f0*/  IMAD.U32 R5, RZ, RZ, UR7 ;  /* 0x00000007ff057e24 */ /* 0x000fe4000f8e00ff */
[----:B------:R-:W-:Y:S02]  /*f200*/  IMAD.U32 R6, RZ, RZ, UR8 ;  /* 0x00000008ff067e24 */ /* 0x000fe4000f8e00ff */
[----:B------:R-:W-:-:S02]  /*f210*/  IMAD.U32 R7, RZ, RZ, UR9 ;  /* 0x00000009ff077e24 */ /* 0x000fc4000f8e00ff */
[----:B------:R-:W-:Y:S02]  /*f220*/  IMAD.U32 R10, RZ, RZ, UR4 ;  /* 0x00000004ff0a7e24 */ /* 0x000fe4000f8e00ff */
[----:B------:R-:W-:Y:S02]  /*f230*/  IMAD.MOV.U32 R8, RZ, RZ, 0x70 ;  /* 0x00000070ff087424 */ /* 0x000fe400078e00ff */
[----:B------:R-:W-:Y:S02]  /*f240*/  IMAD.MOV.U32 R12, RZ, RZ, 0x1 ;  /* 0x00000001ff0c7424 */ /* 0x000fe400078e00ff */
[----:B0-----:R-:W-:-:S07]  /*f250*/  IMAD.MOV.U32 R13, RZ, RZ, RZ ;  /* 0x000000ffff0d7224 */ /* 0x001fce00078e00ff */
[----:B------:R-:W-:-:S07]  /*f260*/  LEPC R20, `(.L_x_316) ;  /* 0x000000001014794e */ /* 0x000fce0000000000 */
[----:B-1----:R-:W-:Y:S05]  /*f270*/  CALL.ABS.NOINC R2 ;  /* 0x0000000002007343 */ /* 0x002fea0003c00000 */
.L_x_316:
[----:B------:R-:W-:Y:S01]  /*f280*/  MOV R2, 0x0 ;  /* 0x0000000000027802 */ /* 0x000fe20000000f00 */
[----:B------:R-:W-:Y:S01]  /*f290*/  ULDC.64 UR6, c[0x4][0x1b8] ;  /* 0x01006e0000067ab9 */ /* 0x000fe20000000a00 */
[----:B------:R-:W-:Y:S01]  /*f2a0*/  ULDC.64 UR8, c[0x4][0x1c0] ;  /* 0x0100700000087ab9 */ /* 0x000fe20000000a00 */
[----:B------:R-:W-:Y:S01]  /*f2b0*/  ULDC.64 UR4, c[0x4][0x128] ;  /* 0x01004a0000047ab9 */ /* 0x000fe20000000a00 */
[----:B------:R-:W-:Y:S01]  /*f2c0*/  IMAD.U32 R4, RZ, RZ, UR6 ;  /* 0x00000006ff047e24 */ /* 0x000fe2000f8e00ff */
[----:B------:R-:W-:Y:S01]  /*f2d0*/  MOV R6, UR8 ;  /* 0x0000000800067c02 */ /* 0x000fe20008000f00 */
[----:B------:R-:W0:Y:S01]  /*f2e0*/  LDC.64 R2, c[0x4][R2] ;  /* 0x0100000002027b82 */ /* 0x000e220000000a00 */
[----:B------:R-:W-:Y:S01]  /*f2f0*/  IMAD.U32 R5, RZ, RZ, UR7 ;  /* 0x00000007ff057e24 */ /* 0x000fe2000f8e00ff */
[----:B------:R-:W-:Y:S01]  /*f300*/  MOV R13, RZ ;  /* 0x000000ff000d7202 */ /* 0x000fe20000000f00 */
[----:B------:R-:W-:Y:S02]  /*f310*/  IMAD.U32 R7, RZ, RZ, UR9 ;  /* 0x00000009ff077e24 */ /* 0x000fe4000f8e00ff */
[----:B------:R-:W-:-:S02]  /*f320*/  IMAD.U32 R10, RZ, RZ, UR4 ;  /* 0x00000004ff0a7e24 */ /* 0x000fc4000f8e00ff */
[----:B------:R-:W-:Y:S02]  /*f330*/  IMAD.U32 R11, RZ, RZ, UR5 ;  /* 0x00000005ff0b7e24 */ /* 0x000fe4000f8e00ff */
[----:B------:R-:W-:Y:S02]  /*f340*/  IMAD.MOV.U32 R8, RZ, RZ, 0x70 ;  /* 0x00000070ff087424 */ /* 0x000fe400078e00ff */
[----:B------:R-:W-:-:S07]  /*f350*/  IMAD.MOV.U32 R12, RZ, RZ, 0x1 ;  /* 0x00000001ff0c7424 */ /* 0x000fce00078e00ff */
[----:B------:R-:W-:-:S07]  /*f360*/  LEPC R20, `(.L_x_315) ;  /* 0x000000001014794e */ /* 0x000fce0000000000 */
[----:B0-----:R-:W-:Y:S05]  /*f370*/  CALL.ABS.NOINC R2 ;  /* 0x0000000002007343 */ /* 0x001fea0003c00000 */
.L_x_315:
[----:B------:R-:W2:Y:S01]  /*f380*/  LDL.LU R2, [R1+0x1c] ;  /* 0x00001c0001027983 */ /* 0x000ea20000300800 */
[----:B------:R-:W-:-:S03]  /*f390*/  ULDC.64 UR4, c[0x0][0x9f8] ;  /* 0x00027e0000047ab9 */ /* 0x000fc60000000a00 */
[----:B------:R-:W3:Y:S04]  /*f3a0*/  LDL.LU R0, [R1+0x20] ;  /* 0x0000200001007983 */ /* 0x000ee80000300800 */
[----:B------:R-:W4:Y:S04]  /*f3b0*/  LDL.LU R4, [R1+0x2c] ;  /* 0x00002c0001047983 */ /* 0x000f280000300800 */
[----:B------:R-:W4:Y:S01]  /*f3c0*/  LDL.LU R8, [R1+0x14] ;  /* 0x0000140001087983 */ /* 0x000f220000300800 */
[----:B------:R-:W-:Y:S01]  /*f3d0*/  ISETP.NE.U32.AND P0, PT, RZ, UR4, PT ;  /* 0x00000004ff007c0c */ /* 0x000fe2000bf05070 */
[----:B------:R-:W-:-:S03]  /*f3e0*/  ULDC.64 UR6, c[0x0][0x208] ;  /* 0x0000820000067ab9 */ /* 0x000fc60000000a00 */
[----:B------:R-:W-:Y:S01]  /*f3f0*/  ISETP.NE.AND.EX P0, PT, RZ, UR5, PT, P0 ;  /* 0x00000005ff007c0c */ /* 0x000fe2000bf05300 */
[----:B------:R-:W0:Y:S02]  /*f400*/  S2R R9, SR_TID.X ;  /* 0x0000000000097919 */ /* 0x000e240000002100 */
[----:B0-----:R-:W-:-:S04]  /*f410*/  LOP3.LUT R9, R9, 0x1f, RZ, 0xc0, !PT ;  /* 0x0000001f09097812 */ /* 0x001fc800078ec0ff */
[----:B------:R-:W-:-:S13]  /*f420*/  ISETP.NE.AND P6, PT, R9, RZ, PT ;  /* 0x000000ff0900720c */ /* 0x000fda0003fc5270 */
[----:B------:R-:W-:-:S05]  /*f430*/  VOTEU.ALL UP1, P6 ;  /* 0x00000000003f7886 */ /* 0x000fca0003020000 */
[----:B------:R-:W-:-:S04]  /*f440*/  @!UP1 UIADD3 UR8, UP0, UR36, 0x270, URZ ;  /* 0x0000027024089890 */ /* 0x000fc8000ff1e03f */
[----:B------:R-:W-:-:S03]  /*f450*/  @!UP1 UIADD3.X UR9, URZ, UR37, URZ, UP0, !UPT ;  /* 0x000000253f099290 */ /* 0x000fc600087fe43f */
[----:B------:R-:W-:Y:S01]  /*f460*/  VOTEU.ALL UP0, P6 ;  /* 0x00000000003f7886 */ /* 0x000fe20003000000 */
[----:B--2---:R-:W-:-:S04]  /*f470*/  @P0 IADD3 R2, P1, R2, UR4, RZ ;  /* 0x0000000402020c10 */ /* 0x004fc8000ff3e0ff */
[----:B---3--:R-:W-:Y:S01]  /*f480*/  @P0 IADD3.X R3, R0, UR5, RZ, P1, !PT ;  /* 0x0000000500030c10 */ /* 0x008fe20008ffe4ff */
[----:B------:R-:W-:Y:S01]  /*f490*/  ULDC.64 UR4, c[0x0][0xa00] ;  /* 0x0002800000047ab9 */ /* 0x000fe20000000a00 */
[----:B----4-:R-:W-:Y:S02]  /*f4a0*/  IMAD R17, R17, 0x80, R4 ;  /* 0x0000008011117824 */ /* 0x010fe400078e0204 */
[----:B------:R-:W0:Y:S01]  /*f4b0*/  LDC R4, c[0x0][0x428] ;  /* 0x00010a00ff047b82 */ /* 0x000e220000000800 */
[----:B------:R-:W-:-:S06]  /*f4c0*/  IMAD.MOV.U32 R0, RZ, RZ, R8 ;  /* 0x000000ffff007224 */ /* 0x000fcc00078e0008 */
[----:B------:R1:W5:Y:S01]  /*f4d0*/  @P0 LDG.E R0, desc[UR6][R2.64] ;  /* 0x0000000602000981 */ /* 0x000362000c1e1900 */
[----:B------:R-:W-:Y:S02]  /*f4e0*/  PLOP3.LUT P1, PT, P6, PT, PT, 0x8, 0x0 ;  /* 0x000000000000781c */ /* 0x000fe4000372e170 */
[----:B0-----:R-:W-:Y:S01]  /*f4f0*/  ISETP.NE.AND P0, PT, R4, 0x1, PT ;  /* 0x000000010400780c */ /* 0x001fe20003f05270 */
[----:B------:R-:W-:-:S12]  /*f500*/  IMAD.MOV.U32 R4, RZ, RZ, R18 ;  /* 0x000000ffff047224 */ /* 0x000fd800078e0012 */
[----:B------:R-:W0:Y:S08]  /*f510*/  @P0 LDC R7, c[0x0][0x42c] ;  /* 0x00010b00ff070b82 */ /* 0x000e300000000800 */
[----:B------:R-:W2:Y:S01]  /*f520*/  @P0 LDC R5, c[0x0][0x430] ;  /* 0x00010c00ff050b82 */ /* 0x000ea20000000800 */
[----:B0-----:R-:W-:-:S05]  /*f530*/  @P0 IMAD.HI.U32 R6, R18, R7, RZ ;  /* 0x0000000712060227 */ /* 0x001fca00078e00ff */
[----:B--2---:R-:W-:Y:S02]  /*f540*/  @P0 SHF.R.U32.HI R4, RZ, R5, R6 ;  /* 0x00000005ff040219 */ /* 0x004fe40000011606 */
[----:B------:R-:W-:-:S04]  /*f550*/  ISETP.NE.U32.AND P0, PT, RZ, UR4, PT ;  /* 0x00000004ff007c0c */ /* 0x000fc8000bf05070 */
[----:B------:R-:W-:-:S04]  /*f560*/  ISETP.NE.AND.EX P0, PT, RZ, UR5, PT, P0 ;  /* 0x00000005ff007c0c */ /* 0x000fc8000bf05300 */
[----:B-1----:R-:W-:-:S09]  /*f570*/  SEL R6, R8, RZ, !P0 ;  /* 0x000000ff08067207 */ /* 0x002fd20004000000 */
.L_x_317:
        /* <DEDUP_REMOVED lines=9> */
[----:B0-----:R-:W-:Y:S05]  /*f610*/  @P1 BRA.U.ANY `(.L_x_317) ;  /* 0xfffffffd00d81947 */ /* 0x001fea000393ffff */
[----:B------:R-:W0:Y:S01]  /*f620*/  S2R R2, SR_TID.X ;  /* 0x0000000000027919 */ /* 0x000e220000002100 */
[----:B------:R-:W-:Y:S01]  /*f630*/  UMOV UR4, 0x40 ;  /* 0x0000004000047882 */ /* 0x000fe20000000000 */
[----:B0-----:R-:W-:-:S04]  /*f640*/  LOP3.LUT R2, R2, 0x1f, RZ, 0xc0, !PT ;  /* 0x0000001f02027812 */ /* 0x001fc800078ec0ff */
[----:B------:R-:W-:-:S04]  /*f650*/  ISETP.NE.AND P2, PT, R2, RZ, PT ;  /* 0x000000ff0200720c */ /* 0x000fc80003f45270 */
[----:B------:R-:W-:-:S09]  /*f660*/  PLOP3.LUT P1, PT, P2, PT, PT, 0x8, 0x0 ;  /* 0x000000000000781c */ /* 0x000fd2000172e170 */
[----:B------:R-:W-:-:S05]  /*f670*/  VOTEU.ALL UP0, P2 ;  /* 0x00000000003f7886 */ /* 0x000fca0001000000 */
.L_x_318:
        /* <DEDUP_REMOVED lines=15> */
.L_x_319:
        /* <DEDUP_REMOVED lines=15> */
.L_x_320:
        /* <DEDUP_REMOVED lines=9> */
[----:B------:R-:W0:Y:S01]  /*f8f0*/  LDC.64 R2, c[0x0][0x3f8] ;  /* 0x0000fe00ff027b82 */ /* 0x000e220000000a00 */
[----:B------:R-:W-:Y:S02]  /*f900*/  ULDC.64 UR4, c[0x0][0xa08] ;  /* 0x0002820000047ab9 */ /* 0x000fe40000000a00 */
[----:B0-----:R-:W-:Y:S01]  /*f910*/  LOP3.LUT P0, RZ, R2, UR4, RZ, 0xfc, !PT ;  /* 0x0000000402ff7c12 */ /* 0x001fe2000f80fcff */
[----:B------:R-:W-:-:S03]  /*f920*/  UMOV UR4, 0xffffffff ;  /* 0xffffffff00047882 */ /* 0x000fc60000000000 */
[----:B------:R-:W-:-:S04]  /*f930*/  LOP3.LUT P0, RZ, R3, UR5, RZ, 0xfc, P0 ;  /* 0x0000000503ff7c12 */ /* 0x000fc8000800fcff */
[----:B-----5:R-:W-:Y:S01]  /*f940*/  SEL R5, R0, RZ, !P0 ;  /* 0x000000ff00057207 */ /* 0x020fe20004000000 */
[----:B------:R-:W-:Y:S08]  /*f950*/  BRA.DIV UR4, `(.L_x_321) ;  /* 0x0000003a04b47947 */ /* 0x000ff0000b800000 */
.L_x_391:
[----:B------:R-:W2:Y:S01]  /*f960*/  LDL R7, [R1+0x18] ;  /* 0x0000180001077983 */ /* 0x000ea20000100800 */
[----:B------:R-:W-:Y:S01]  /*f970*/  UMOV UR4, 0xffffffff ;  /* 0xffffffff00047882 */ /* 0x000fe20000000000 */
[----:B------:R-:W-:Y:S01]  /*f980*/  SHF.R.S32.HI R12, RZ, 0x1f, R0 ;  /* 0x0000001fff0c7819 */ /* 0x000fe20000011400 */
[----:B--2---:R-:W-:Y:S01]  /*f990*/  VIADD R7, R7, 0xffffffff ;  /* 0xffffffff07077836 */ /* 0x004fe20000000000 */
[----:B------:R-:W-:Y:S06]  /*f9a0*/  BRA.DIV UR4, `(.L_x_322) ;  /* 0x0000003a04d47947 */ /* 0x000fec000b800000 */
[----:B------:R-:W-:-:S13]  /*f9b0*/  ELECT P6, URZ, PT ;  /* 0x00000000003f782f */ /* 0x000fda00038c0000 */
.L_x_394:
[----:B------:R-:W-:Y:S05]  /*f9c0*/  @!P6 BRA `(.L_x_323) ;  /* 0x000000040048e947 */ /* 0x000fea0003800000 */
[----:B------:R0:W-:Y:S01]  /*f9d0*/  STL [R1+0xc], R7 ;  /* 0x00000c0701007387 */ /* 0x0001e20000100800 */
[----:B------:R-:W-:-:S04]  /*f9e0*/  ISETP.NE.U32.AND P0, PT, R2, RZ, PT ;  /* 0x000000ff0200720c */ /* 0x000fc80003f05070 */
[----:B------:R-:W-:-:S13]  /*f9f0*/  ISETP.NE.AND.EX P0, PT, R3, RZ, PT, P0 ;  /* 0x000000ff0300720c */ /* 0x000fda0003f05300 */
[----:B0-----:R-:W-:Y:S05]  /*fa00*/  @!P0 BRA `(.L_x_324) ;  /* 0x0000000000508947 */ /* 0x001fea0003800000 */
[----:B------:R-:W0:Y:S01]  /*fa10*/  LDC R10, c[0x0][0x41c] ;  /* 0x00010700ff0a7b82 */ /* 0x000e220000000800 */
[----:B------:R-:W-:Y:S01]  /*fa20*/  IMAD.MOV.U32 R5, RZ, RZ, R7 ;  /* 0x000000ffff057224 */ /* 0x000fe200078e0007 */
[----:B------:R-:W-:Y:S01]  /*fa30*/  ULDC.64 UR4, c[0x0][0x408] ;  /* 0x0001020000047ab9 */ /* 0x000fe20000000a00 */
[----:B------:R-:W-:Y:S01]  /*fa40*/  ULDC.64 UR6, c[0x0][0x208] ;  /* 0x0000820000067ab9 */ /* 0x000fe20000000a00 */
[----:B0-----:R-:W-:-:S13]  /*fa50*/  ISETP.NE.AND P0, PT, R10, 0x1, PT ;  /* 0x000000010a00780c */ /* 0x001fda0003f05270 */
[----:B------:R-:W0:Y:S02]  /*fa60*/  @P0 LDC.64 R8, c[0x0][0x420] ;  /* 0x00010800ff080b82 */ /* 0x000e240000000a00 */
[----:B0-----:R-:W-:-:S05]  /*fa70*/  @P0 IMAD.HI.U32 R8, R7, R8, RZ ;  /* 0x0000000807080227 */ /* 0x001fca00078e00ff */
[----:B------:R-:W-:-:S04]  /*fa80*/  @P0 SHF.R.U32.HI R5, RZ, R9, R8 ;  /* 0x00000009ff050219 */ /* 0x000fc80000011608 */
[----:B------:R-:W-:-:S05]  /*fa90*/  IADD3 R8, -R5, RZ, RZ ;  /* 0x000000ff05087210 */ /* 0x000fca0007ffe1ff */
[----:B------:R-:W-:Y:S02]  /*faa0*/  IMAD R9, R10, R8, R7 ;  /* 0x000000080a097224 */ /* 0x000fe400078e0207 */
[----:B------:R-:W-:-:S03]  /*fab0*/  IMAD R8, R12, UR4, RZ ;  /* 0x000000040c087c24 */ /* 0x000fc6000f8e02ff */
[----:B------:R0:W-:Y:S01]  /*fac0*/  STL [R1+0xc], R9 ;  /* 0x00000c0901007387 */ /* 0x0001e20000100800 */
[----:B------:R-:W-:Y:S02]  /*fad0*/  IMAD R10, R0, UR5, R8 ;  /* 0x00000005000a7c24 */ /* 0x000fe4000f8e0208 */
[--C-:B------:R-:W-:Y:S01]  /*fae0*/  IMAD.MOV.U32 R8, RZ, RZ, R5.reuse ;  /* 0x000000ffff087224 */ /* 0x100fe200078e0005 */
[----:B0-----:R-:W-:-:S03]  /*faf0*/  SHF.R.S32.HI R9, RZ, 0x1f, R5 ;  /* 0x0000001fff097819 */ /* 0x001fc60000011405 */
[----:B------:R-:W-:-:S04]  /*fb00*/  IMAD.WIDE.U32 R8, R0, UR4, R8 ;  /* 0x0000000400087c25 */ /* 0x000fc8000f8e0008 */
[----:B------:R-:W-:Y:S01]  /*fb10*/  IMAD.IADD R5, R9, 0x1, R10 ;  /* 0x0000000109057824 */ /* 0x000fe200078e020a */
[----:B------:R-:W-:-:S04]  /*fb20*/  LEA R10, P0, R8, R2, 0x2 ;  /* 0x00000002080a7211 */ /* 0x000fc800078010ff */
[----:B------:R-:W-:-:S05]  /*fb30*/  LEA.HI.X R11, R8, R3, R5, 0x2, P0 ;  /* 0x00000003080b7211 */ /* 0x000fca00000f1405 */
[----:B------:R0:W5:Y:S04]  /*fb40*/  LDG.E R5, desc[UR6][R10.64] ;  /* 0x000000060a057981 */ /* 0x000168000c1e1900 */
.L_x_324:
[----:B------:R-:W2:Y:S01]  /*fb50*/  LDL R8, [R1] ;  /* 0x0000000001087983 */ /* 0x000ea20000100800 */
[----:B0-----:R-:W-:-:S03]  /*fb60*/  MOV R10, 0x400 ;  /* 0x00000400000a7802 */ /* 0x001fc60000000f00 */
[----:B------:R-:W3:Y:S01]  /*fb70*/  LDL R9, [R1+0x8] ;  /* 0x0000080001097983 */ /* 0x000ee20000100800 */
[----:B------:R-:W0:Y:S02]  /*fb80*/  S2R R11, SR_CgaCtaId ;  /* 0x00000000000b7919 */ /* 0x000e240000008800 */
[----:B0-----:R-:W-:-:S05]  /*fb90*/  LEA R10, R11, R10, 0x18 ;  /* 0x0000000a0b0a7211 */ /* 0x001fca00078ec0ff */
[----:B--2---:R-:W-:Y:S01]  /*fba0*/  IMAD R8, R8, 0x8, R10 ;  /* 0x0000000808087824 */ /* 0x004fe200078e020a */
[----:B---3--:R-:W-:-:S04]  /*fbb0*/  SHF.L.U32 R9, R9, 0x1f, RZ ;  /* 0x0000001f09097819 */ /* 0x008fc800000006ff */
[----:B------:R-:W0:Y:S02]  /*fbc0*/  SYNCS.PHASECHK.TRANS64.TRYWAIT P0, [R8+URZ+0x38840], R9 ;  /* 0x03884009080075a7 */ /* 0x000e24000800017f */
[----:B0-----:R-:W-:Y:S05]  /*fbd0*/  @!P0 BRA `(.L_x_325) ;  /* 0x0000003800688947 */ /* 0x001fea0003800000 */
.L_x_395:
[----:B------:R-:W1:Y:S02]  /*fbe0*/  S2R R10, SR_TID.X ;  /* 0x00000000000a7919 */ /* 0x000e640000002100 */
[----:B-1----:R-:W-:-:S04]  /*fbf0*/  LOP3.LUT R10, R10, 0x7f, RZ, 0xc0, !PT ;  /* 0x0000007f0a0a7812 */ /* 0x002fc800078ec0ff */
[----:B------:R-:W-:-:S13]  /*fc00*/  ISETP.NE.AND P0, PT, R10, RZ, PT ;  /* 0x000000ff0a00720c */ /* 0x000fda0003f05270 */
[----:B------:R-:W-:Y:S05]  /*fc10*/  @P0 BRA `(.L_x_326) ;  /* 0x00000000001c0947 */ /* 0x000fea0003800000 */
[----:B------:R-:W1:Y:S01]  /*fc20*/  S2R R10, SR_TID.X ;  /* 0x00000000000a7919 */ /* 0x000e620000002100 */
[----:B0-----:R-:W-:-:S04]  /*fc30*/  IMAD.MOV.U32 R9, RZ, RZ, 0xa000 ;  /* 0x0000a000ff097424 */ /* 0x001fc800078e00ff */
[----:B------:R2:W-:Y:S01]  /*fc40*/  SYNCS.ARRIVE.TRANS64 RZ, [R8+URZ+0x38830], R9 ;  /* 0x0388300908ff79a7 */ /* 0x0005e2000800003f */
[----:B-1----:R-:W-:-:S04]  /*fc50*/  LOP3.LUT R10, R10, 0x1f, RZ, 0xc0, !PT ;  /* 0x0000001f0a0a7812 */ /* 0x002fc800078ec0ff */
[----:B------:R-:W-:-:S13]  /*fc60*/  ISETP.NE.AND P1, PT, R10, RZ, PT ;  /* 0x000000ff0a00720c */ /* 0x000fda0003f25270 */
[----:B--2---:R-:W-:Y:S05]  /*fc70*/  @!P1 BRA `(.L_x_326) ;  /* 0x0000000000049947 */ /* 0x004fea0003800000 */
[----:B------:R-:W-:Y:S01]  /*fc80*/  BPT.TRAP 0x1 ;  /* 0x000000040000795c */ /* 0x000fe20000300000 */
.L_x_326:
[----:B------:R-:W2:Y:S01]  /*fc90*/  LDL R11, [R1] ;  /* 0x00000000010b7983 */ /* 0x000ea20000100800 */
[----:B------:R-:W-:-:S03]  /*fca0*/  MOV R13, 0x400 ;  /* 0x00000400000d7802 */ /* 0x000fc60000000f00 */
[----:B------:R-:W3:Y:S04]  /*fcb0*/  LDL R10, [R1+0xc] ;  /* 0x00000c00010a7983 */ /* 0x000ee80000100800 */
[----:B0-----:R-:W4:Y:S01]  /*fcc0*/  LDL R9, [R1+0x4] ;  /* 0x0000040001097983 */ /* 0x001f220000100800 */
[----:B------:R-:W0:Y:S01]  /*fcd0*/  S2R R14, SR_CgaCtaId ;  /* 0x00000000000e7919 */ /* 0x000e220000008800 */
[----:B------:R-:W-:Y:S01]  /*fce0*/  R2UR UR9, R8 ;  /* 0x00000000080972ca */ /* 0x000fe200000e0000 */
[----:B------:R-:W-:Y:S01]  /*fcf0*/  UIADD3 UR4, UP0, UR36, 0x370, URZ ;  /* 0x0000037024047890 */ /* 0x000fe2000ff1e03f */
[----:B------:R-:W-:Y:S02]  /*fd00*/  R2UR UR12, R4 ;  /* 0x00000000040c72ca */ /* 0x000fe400000e0000 */
[----:B-----5:R-:W-:-:S02]  /*fd10*/  R2UR UR13, R5 ;  /* 0x00000000050d72ca */ /* 0x020fc400000e0000 */
[----:B0-----:R-:W-:-:S07]  /*fd20*/  LEA R13, R14, R13, 0x18 ;  /* 0x0000000d0e0d7211 */ /* 0x001fce00078ec0ff */
[----:B------:R-:W-:Y:S01]  /*fd30*/  UIADD3 UR9, UR9, 0x38830, URZ ;  /* 0x0003883009097890 */ /* 0x000fe2000fffe03f */
[----:B------:R-:W-:Y:S01]  /*fd40*/  UMOV UR10, URZ ;  /* 0x0000003f000a7c82 */ /* 0x000fe20008000000 */
[----:B------:R-:W-:Y:S01]  /*fd50*/  UMOV UR6, 0x0 ;  /* 0x0000000000067882 */ /* 0x000fe20000000000 */
[----:B------:R-:W-:Y:S01]  /*fd60*/  UMOV UR7, 0x14f00000 ;  /* 0x14f0000000077882 */ /* 0x000fe20000000000 */
[----:B------:R-:W-:Y:S01]  /*fd70*/  UMOV UR16, 0x40 ;  /* 0x0000004000107882 */ /* 0x000fe20000000000 */
[----:B--2---:R-:W-:Y:S01]  /*fd80*/  IMAD R8, R11, 0xa000, R13 ;  /* 0x0000a0000b087824 */ /* 0x004fe200078e020d */
[----:B---3--:R-:W-:-:S04]  /*fd90*/  R2UR UR11, R10 ;  /* 0x000000000a0b72ca */ /* 0x008fc800000e0000 */
[----:B------:R-:W-:Y:S02]  /*fda0*/  R2UR UR14, R8 ;  /* 0x00000000080e72ca */ /* 0x000fe400000e0000 */
[----:B----4-:R-:W-:-:S11]  /*fdb0*/  R2UR UR5, R9 ;  /* 0x00000000090572ca */ /* 0x010fd600000e0000 */
[----:B------:R-:W-:Y:S02]  /*fdc0*/  UIADD3 UR8, UR14, 0x24400, URZ ;  /* 0x000244000e087890 */ /* 0x000fe4000fffe03f */
[----:B------:R-:W-:Y:S02]  /*fdd0*/  UIMAD UR11, UR11, 0x50, UR5 ;  /* 0x000000500b0b78a4 */ /* 0x000fe4000f8e0205 */
[----:B------:R-:W-:Y:S02]  /*fde0*/  UIADD3.X UR5, URZ, UR37, URZ, UP0, !UPT ;  /* 0x000000253f057290 */ /* 0x000fe400087fe43f */
[----:B------:R-:W-:Y:S02]  /*fdf0*/  UIADD3 UR15, UR14, 0x26c00, URZ ;  /* 0x00026c000e0f7890 */ /* 0x000fe4000fffe03f */
[----:B------:R-:W-:Y:S02]  /*fe00*/  UIADD3 UR17, UR14, 0x29400, URZ ;  /* 0x000294000e117890 */ /* 0x000fe4000fffe03f */
[----:B------:R-:W-:-:S03]  /*fe10*/  UIADD3 UR18, UR14, 0x2bc00, URZ ;  /* 0x0002bc000e127890 */ /* 0x000fc6000fffe03f */
[----:B------:R0:W-:Y:S01]  /*fe20*/  UTMALDG.4D [UR8], [UR4], desc[UR6] ;  /* 0x00000608040075b4 */ /* 0x0001e20008019000 */
[----:B------:R-:W-:Y:S01]  /*fe30*/  UMOV UR14, 0x80 ;  /* 0x00000080000e7882 */ /* 0x000fe20000000000 */
[----:B0-----:R-:W-:Y:S01]  /*fe40*/  UMOV UR8, UR15 ;  /* 0x0000000f00087c82 */ /* 0x001fe20008000000 */
[----:B------:R-:W-:Y:S02]  /*fe50*/  UMOV UR10, UR16 ;  /* 0x00000010000a7c82 */ /* 0x000fe40008000000 */
[----:B------:R0:W-:Y:S02]  /*fe60*/  UTMALDG.4D [UR8], [UR4], desc[UR6] ;  /* 0x00000608040075b4 */ /* 0x0001e40008019000 */
[----:B0-----:R-:W-:Y:S01]  /*fe70*/  UMOV UR8, UR17 ;  /* 0x0000001100087c82 */ /* 0x001fe20008000000 */
[----:B------:R-:W-:Y:S01]  /*fe80*/  UMOV UR10, UR14 ;  /* 0x0000000e000a7c82 */ /* 0x000fe20008000000 */
[----:B------:R-:W-:Y:S01]  /*fe90*/  UMOV UR14, 0xc0 ;  /* 0x000000c0000e7882 */ /* 0x000fe20000000000 */
[----:B------:R0:W-:Y:S02]  /*fea0*/  UTMALDG.4D [UR8], [UR4], desc[UR6] ;  /* 0x00000608040075b4 */ /* 0x0001e40008019000 */
[----:B0-----:R-:W-:Y:S01]  /*feb0*/  UMOV UR8, UR18 ;  /* 0x0000001200087c82 */ /* 0x001fe20008000000 */
[----:B------:R-:W-:-:S02]  /*fec0*/  UMOV UR10, UR14 ;  /* 0x0000000e000a7c82 */ /* 0x000fc40008000000 */
[----:B------:R0:W-:Y:S02]  /*fed0*/  UTMALDG.4D [UR8], [UR4], desc[UR6] ;  /* 0x00000608040075b4 */ /* 0x0001e40008019000 */
[----:B0-----:R-:W-:Y:S01]  /*fee0*/  NOP ;  /* 0x0000000000007918 */ /* 0x001fe20000000000 */
.L_x_323:
[----:B------:R-:W2:Y:S01]  /*fef0*/  LDL.LU R11, [R1+0x28] ;  /* 0x00002800010b7983 */ /* 0x000ea20000300800 */
[----:B------:R-:W-:Y:S01]  /*ff00*/  MOV R9, 0x400 ;  /* 0x0000040000097802 */ /* 0x000fe20000000f00 */
[----:B------:R-:W-:Y:S05]  /*ff10*/  WARPSYNC.ALL ;  /* 0x0000000000007948 */ /* 0x000fea0003800000 */
[----:B------:R-:W0:Y:S01]  /*ff20*/  S2R R10, SR_CgaCtaId ;  /* 0x00000000000a7919 */ /* 0x000e220000008800 */
[----:B------:R-:W-:-:S13]  /*ff30*/  ELECT P0, URZ, PT ;  /* 0x00000000003f782f */ /* 0x000fda0003800000 */
[----:B------:R-:W-:Y:S01]  /*ff40*/  @P0 R2UR UR13, R6 ;  /* 0x00000000060d02ca */ /* 0x000fe200000e0000 */
[----:B------:R-:W-:Y:S01]  /*ff50*/  UIADD3 UR4, UP0, UR36, 0x270, URZ ;  /* 0x0000027024047890 */ /* 0x000fe2000ff1e03f */
[----:B------:R-:W-:Y:S01]  /*ff60*/  @P0 R2UR UR12, R18 ;  /* 0x00000000120c02ca */ /* 0x000fe200000e0000 */
[----:B------:R-:W-:Y:S01]  /*ff70*/  UMOV UR6, 0x0 ;  /* 0x0000000000067882 */ /* 0x000fe20000000000 */
[C---:B------:R-:W-:Y:S01]  /*ff80*/  @P0 R2UR UR11, R17.reuse ;  /* 0x00000000110b02ca */ /* 0x040fe200000e0000 */
[----:B------:R-:W-:Y:S01]  /*ff90*/  UIADD3.X UR5, URZ, UR37, URZ, UP0, !UPT ;  /* 0x000000253f057290 */ /* 0x000fe200087fe43f */
[----:B------:R-:W-:Y:S01]  /*ffa0*/  @P0 R2UR UR21, R6 ;  /* 0x00000000061502ca */ /* 0x000fe200000e0000 */
[----:B------:R-:W-:Y:S01]  /*ffb0*/  UMOV UR7, 0x12f00000 ;  /* 0x12f0000000077882 */ /* 0x000fe20000000000 */
[----:B------:R-:W-:Y:S01]  /*ffc0*/  UMOV UR10, URZ ;  /* 0x0000003f000a7c82 */ /* 0x000fe20008000000 */
[----:B------:R-:W-:Y:S01]  /*ffd0*/  @P0 R2UR UR20, R18 ;  /* 0x00000000121402ca */ /* 0x000fe200000e0000 */
[----:B------:R-:W-:Y:S01]  /*ffe0*/  UMOV UR14, 0x0 ;  /* 0x00000000000e7882 */ /* 0x000fe20000000000 */
[----:B------:R-:W-:Y:S01]  /*fff0*/  @P0 R2UR UR19, R17 ;  /* 0x00000000111302ca */ /* 0x000fe200000e0000 */
[----:B------:R-:W-:Y:S01]  /*10000*/  @P0 IMAD.MOV.U32 R8, RZ, RZ, 0x10000 ;  /* 0x00010000ff080424 */ /* 0x000fe200078e00ff */
[----:B------:R-:W-:Y:S01]  /*10010*/  UMOV UR15, 0x12f00000 ;  /* 0x12f00000000f7882 */ /* 0x000fe20000000000 */
[----:B------:R-:W-:Y:S01]  /*10020*/  UMOV UR18, 0x40 ;  /* 0x0000004000127882 */ /* 0x000fe20000000000 */
[----:B------:R-:W-:Y:S01]  /*10030*/  UMOV UR22, 0x0 ;  /* 0x0000000000167882 */ /* 0x000fe20000000000 */
[----:B------:R-:W-:Y:S01]  /*10040*/  UMOV UR23, 0x12f00000 ;  /* 0x12f0000000177882 */ /* 0x000fe20000000000 */
[----:B------:R-:W-:Y:S01]  /*10050*/  BSSY B0, `(.L_x_327) ;  /* 0x0000021000007945 */ /* 0x000fe20003800000 */
[----:B0-----:R-:W-:Y:S01]  /*10060*/  LEA R9, R10, R9, 0x18 ;  /* 0x000000090a097211 */ /* 0x001fe200078ec0ff */
[----:B------:R-:W-:Y:S03]  /*10070*/  BAR.SYNC.DEFER_BLOCKING 0x8, 0x120 ;  /* 0x0204800000007b1d */ /* 0x000fe60000010000 */
[----:B------:R-:W-:-:S13]  /*10080*/  R2UR UR24, R9 ;  /* 0x00000000091872ca */ /* 0x000fda00000e0000 */
[----:B------:R-:W-:Y:S02]  /*10090*/  UIADD3 UR8, UR24, 0x14400, URZ ;  /* 0x0001440018087890 */ /* 0x000fe4000fffe03f */
[----:B------:R-:W-:Y:S02]  /*100a0*/  UIADD3 UR9, UR24, 0x38800, URZ ;  /* 0x0003880018097890 */ /* 0x000fe4000fffe03f */
[----:B------:R-:W-:Y:S01]  /*100b0*/  UIADD3 UR16, UR24, 0x18400, URZ ;  /* 0x0001840018107890 */ /* 0x000fe2000fffe03f */
[----:B------:R0:W-:Y:S04]  /*100c0*/  @P0 SYNCS.ARRIVE.TRANS64 RZ, [R9+URZ+0x38800], R8 ;  /* 0x0388000809ff09a7 */ /* 0x0001e8000800003f */
[----:B------:R-:W-:Y:S02]  /*100d0*/  UMOV UR17, UR9 ;  /* 0x0000000900117c82 */ /* 0x000fe40008000000 */
[----:B------:R1:W-:Y:S02]  /*100e0*/  UTMALDG.4D [UR8], [UR4], desc[UR6] ;  /* 0x00000608040075b4 */ /* 0x0003e40008019000 */
[----:B------:R-:W-:Y:S01]  /*100f0*/  UTMALDG.4D [UR16], [UR4], desc[UR14] ;  /* 0x00000e10040075b4 */ /* 0x000fe20008019000 */
[----:B-1----:R-:W-:Y:S01]  /*10100*/  @P0 R2UR UR13, R6 ;  /* 0x00000000060d02ca */ /* 0x002fe200000e0000 */
[----:B------:R-:W-:Y:S01]  /*10110*/  UIADD3 UR8, UR24, 0x1c400, URZ ;  /* 0x0001c40018087890 */ /* 0x000fe2000fffe03f */
[----:B------:R-:W-:Y:S01]  /*10120*/  @P0 R2UR UR12, R18 ;  /* 0x00000000120c02ca */ /* 0x000fe200000e0000 */
[----:B------:R-:W-:Y:S01]  /*10130*/  UMOV UR10, 0x80 ;  /* 0x00000080000a7882 */ /* 0x000fe20000000000 */
[----:B------:R-:W-:Y:S01]  /*10140*/  @P0 R2UR UR11, R17 ;  /* 0x00000000110b02ca */ /* 0x000fe200000e0000 */
[----:B------:R-:W-:Y:S01]  /*10150*/  UMOV UR6, 0x0 ;  /* 0x0000000000067882 */ /* 0x000fe20000000000 */
[----:B------:R-:W-:-:S11]  /*10160*/  UMOV UR7, 0x12f00000 ;  /* 0x12f0000000077882 */ /* 0x000fd60000000000 */
[----:B------:R1:W-:Y:S02]  /*10170*/  UTMALDG.4D [UR8], [UR4], desc[UR22] ;  /* 0x00001608040075b4 */ /* 0x0003e40008019000 */
[----:B-1----:R-:W-:Y:S01]  /*10180*/  @P0 R2UR UR13, R6 ;  /* 0x00000000060d02ca */ /* 0x002fe200000e0000 */
[----:B------:R-:W-:Y:S01]  /*10190*/  UIADD3 UR8, UR24, 0x20400, URZ ;  /* 0x0002040018087890 */ /* 0x000fe2000fffe03f */
[----:B------:R-:W-:Y:S01]  /*101a0*/  @P0 R2UR UR12, R18 ;  /* 0x00000000120c02ca */ /* 0x000fe200000e0000 */
[----:B------:R-:W-:Y:S01]  /*101b0*/  UMOV UR10, 0xc0 ;  /* 0x000000c0000a7882 */ /* 0x000fe20000000000 */
[----:B------:R-:W-:-:S13]  /*101c0*/  @P0 R2UR UR11, R17 ;  /* 0x00000000110b02ca */ /* 0x000fda00000e0000 */
[----:B------:R0:W-:Y:S01]  /*101d0*/  UTMALDG.4D [UR8], [UR4], desc[UR6] ;  /* 0x00000608040075b4 */ /* 0x0001e20008019000 */
[----:B--2---:R-:W-:-:S04]  /*101e0*/  IADD3 R11, R11, 0x1, RZ ;  /* 0x000000010b0b7810 */ /* 0x004fc80007ffe0ff */
[----:B------:R-:W-:Y:S01]  /*101f0*/  LEA.HI R6, R11, R11, RZ, 0x1 ;  /* 0x0000000b0b067211 */ /* 0x000fe200078f08ff */
[----:B------:R0:W-:Y:S03]  /*10200*/  STL [R1+0x28], R11 ;  /* 0x0000280b01007387 */ /* 0x0001e60000100800 */
[----:B------:R-:W-:-:S05]  /*10210*/  LOP3.LUT R6, R6, 0xfffffffe, RZ, 0xc0, !PT ;  /* 0xfffffffe06067812 */ /* 0x000fca00078ec0ff */
[----:B------:R-:W-:-:S05]  /*10220*/  IMAD.IADD R6, R11, 0x1, -R6 ;  /* 0x000000010b067824 */ /* 0x000fca00078e0a06 */
[----:B------:R-:W-:-:S04]  /*10230*/  SHF.L.U32 R6, R6, 0x1f, RZ ;  /* 0x0000001f06067819 */ /* 0x000fc800000006ff */
[----:B------:R-:W1:Y:S02]  /*10240*/  SYNCS.PHASECHK.TRANS64.TRYWAIT P0, [R9+URZ+0x38820], R6 ;  /* 0x03882006090075a7 */ /* 0x000e64000800017f */
[----:B01----:R-:W-:Y:S05]  /*10250*/  @!P0 BRA `(.L_x_328) ;  /* 0x0000003000dc8947 */ /* 0x003fea0003800000 */
.L_x_396:
[----:B------:R-:W-:Y:S05]  /*10260*/  BSYNC B0 ;  /* 0x0000000000007941 */ /* 0x000fea0003800000 */
.L_x_327:
[----:B0-----:R-:W2:Y:S01]  /*10270*/  LDL.LU R8, [R1+0x24] ;  /* 0x0000240001087983 */ /* 0x001ea20000300800 */
[----:B------:R-:W-:Y:S01]  /*10280*/  BSSY B0, `(.L_x_329) ;  /* 0x00001c6000007945 */ /* 0x000fe20003800000 */
[----:B--2---:R-:W-:-:S13]  /*10290*/  ISETP.GE.AND P0, PT, R8, 0x51, PT ;  /* 0x000000510800780c */ /* 0x004fda0003f06270 */
[----:B------:R-:W-:Y:S05]  /*102a0*/  @!P0 BRA `(.L_x_330) ;  /* 0x0000001c000c8947 */ /* 0x000fea0003800000 */
[----:B------:R-:W2:Y:S01]  /*102b0*/  LDL R8, [R1+0x18] ;  /* 0x0000180001087983 */ /* 0x000ea20000100800 */
[----:B------:R-:W-:Y:S01]  /*102c0*/  IMAD.MOV.U32 R6, RZ, RZ, 0x1 ;  /* 0x00000001ff067424 */ /* 0x000fe200078e00ff */
[----:B------:R-:W-:Y:S01]  /*102d0*/  BSSY B1, `(.L_x_331) ;  /* 0x000009e000017945 */ /* 0x000fe20003800000 */
[----:B--2---:R-:W-:-:S05]  /*102e0*/  IMAD.MOV R14, RZ, RZ, -R8 ;  /* 0x000000ffff0e7224 */ /* 0x004fca00078e0a08 */
[----:B------:R-:W-:-:S05]  /*102f0*/  VIADDMNMX R14, R14, R6, 0xffffffff, !PT ;  /* 0xffffffff0e0e7446 */ /* 0x000fca0007800106 */
[----:B------:R-:W-:-:S05]  /*10300*/  IMAD.IADD R6, R8, 0x1, R14 ;  /* 0x0000000108067824 */ /* 0x000fca00078e020e */
[----:B------:R-:W-:-:S04]  /*10310*/  LOP3.LUT R6, R6, 0x1, RZ, 0xc0, !PT ;  /* 0x0000000106067812 */ /* 0x000fc800078ec0ff */
[----:B------:R-:W-:Y:S01]  /*10320*/  ISETP.NE.U32.AND P0, PT, R6, 0x1, PT ;  /* 0x000000010600780c */ /* 0x000fe20003f05070 */
[----:B------:R-:W-:-:S12]  /*10330*/  VIADD R6, R8, 0xfffffffe ;  /* 0xfffffffe08067836 */ /* 0x000fd80000000000 */
[----:B------:R-:W-:Y:S05]  /*10340*/  @P0 BRA `(.L_x_332) ;  /* 0x0000000800580947 */ /* 0x000fea0003800000 */
[----:B------:R-:W2:Y:S04]  /*10350*/  LDL R9, [R1] ;  /* 0x0000000001097983 */ /* 0x000ea80000100800 */
[----:B------:R-:W3:Y:S01]  /*10360*/  LDL R8, [R1+0x8] ;  /* 0x0000080001087983 */ /* 0x000ee20000100800 */
[----:B------:R-:W-:Y:S01]  /*10370*/  BSSY B2, `(.L_x_333) ;  /* 0x000008f000027945 */ /* 0x000fe20003800000 */
[----:B--2---:R-:W-:-:S04]  /*10380*/  IADD3 R13, R9, 0x1, RZ ;  /* 0x00000001090d7810 */ /* 0x004fc80007ffe0ff */
[----:B------:R-:W-:-:S04]  /*10390*/  ISETP.NE.AND P0, PT, R13, 0x2, PT ;  /* 0x000000020d00780c */ /* 0x000fc80003f05270 */
[----:B------:R-:W-:Y:S02]  /*103a0*/  SEL R15, RZ, 0x1, P0 ;  /* 0x00000001ff0f7807 */ /* 0x000fe40000000000 */
[----:B------:R-:W-:Y:S02]  /*103b0*/  SEL R13, R13, RZ, P0 ;  /* 0x000000ff0d0d7207 */ /* 0x000fe40000000000 */
[----:B---3--:R-:W-:Y:S01]  /*103c0*/  LOP3.LUT R15, R8, R15, RZ, 0x3c, !PT ;  /* 0x0000000f080f7212 */ /* 0x008fe200078e3cff */
[----:B------:R-:W-:Y:S06]  /*103d0*/  @!P6 BRA `(.L_x_334) ;  /* 0x000000080020e947 */ /* 0x000fec0003800000 */
[----:B------:R-:W-:Y:S01]  /*103e0*/  ISETP.NE.U32.AND P0, PT, R2, RZ, PT ;  /* 0x000000ff0200720c */ /* 0x000fe20003f05070 */
[----:B------:R-:W-:-:S03]  /*103f0*/  IMAD.MOV.U32 R8, RZ, RZ, R5 ;  /* 0x000000ffff087224 */ /* 0x000fc600078e0005 */
[----:B------:R-:W-:-:S13]  /*10400*/  ISETP.NE.AND.EX P0, PT, R3, RZ, PT, P0 ;  /* 0x000000ff0300720c */ /* 0x000fda0003f05300 */
[----:B------:R-:W-:Y:S05]  /*10410*/  @!P0 BRA `(.L_x_335) ;  /* 0x0000000000488947 */ /* 0x000fea0003800000 */
[----:B------:R-:W0:Y:S01]  /*10420*/  LDC R18, c[0x0][0x41c] ;  /* 0x00010700ff127b82 */ /* 0x000e220000000800 */
[----:B------:R-:W-:Y:S01]  /*10430*/  ULDC.64 UR4, c[0x0][0x408] ;  /* 0x0001020000047ab9 */ /* 0x000fe20000000a00 */
[----:B------:R-:W-:Y:S01]  /*10440*/  ULDC.64 UR6, c[0x0][0x208] ;  /* 0x0000820000067ab9 */ /* 0x000fe20000000a00 */
[----:B0-----:R-:W-:-:S13]  /*10450*/  ISETP.NE.AND P0, PT, R18, 0x1, PT ;  /* 0x000000011200780c */ /* 0x001fda0003f05270 */
[----:B------:R-:W0:Y:S02]  /*10460*/  @P0 LDC.64 R8, c[0x0][0x420] ;  /* 0x00010800ff080b82 */ /* 0x000e240000000a00 */
[----:B0-----:R-:W-:-:S04]  /*10470*/  @P0 IMAD.HI.U32 R10, R6, R8, RZ ;  /* 0x00000008060a0227 */ /* 0x001fc800078e00ff */
[----:B------:R-:W-:Y:S01]  /*10480*/  IMAD.MOV.U32 R8, RZ, RZ, R6 ;  /* 0x000000ffff087224 */ /* 0x000fe200078e0006 */
[----:B------:R-:W-:Y:S01]  /*10490*/  @P0 SHF.R.U32.HI R8, RZ, R9, R10 ;  /* 0x00000009ff080219 */ /* 0x000fe2000001160a */
[----:B------:R-:W-:-:S03]  /*104a0*/  IMAD R10, R12, UR4, RZ ;  /* 0x000000040c0a7c24 */ /* 0x000fc6000f8e02ff */
[----:B------:R-:W-:Y:S01]  /*104b0*/  SHF.R.S32.HI R9, RZ, 0x1f, R8 ;  /* 0x0000001fff097819 */ /* 0x000fe20000011408 */
[C---:B------:R-:W-:Y:S02]  /*104c0*/  IMAD R17, R0.reuse, UR5, R10 ;  /* 0x0000000500117c24 */ /* 0x040fe4000f8e020a */
[----:B------:R-:W-:-:S04]  /*104d0*/  IMAD.WIDE.U32 R10, R0, UR4, R8 ;  /* 0x00000004000a7c25 */ /* 0x000fc8000f8e0008 */
[----:B------:R-:W-:Y:S01]  /*104e0*/  IMAD.IADD R17, R17, 0x1, R11 ;  /* 0x0000000111117824 */ /* 0x000fe200078e020b */
[----:B------:R-:W-:Y:S01]  /*104f0*/  LEA R2, P0, R10, R2, 0x2 ;  /* 0x000000020a027211 */ /* 0x000fe200078010ff */
[----:B------:R-:W-:-:S03]  /*10500*/  IMAD.MOV R8, RZ, RZ, -R8 ;  /* 0x000000ffff087224 */ /* 0x000fc600078e0a08 */
[----:B------:R-:W-:Y:S01]  /*10510*/  LEA.HI.X R3, R10, R3, R17, 0x2, P0 ;  /* 0x000000030a037211 */ /* 0x000fe200000f1411 */
[----:B------:R-:W-:-:S04]  /*10520*/  IMAD R6, R18, R8, R6 ;  /* 0x0000000812067224 */ /* 0x000fc800078e0206 */
[----:B------:R0:W5:Y:S04]  /*10530*/  LDG.E R8, desc[UR6][R2.64] ;  /* 0x0000000602087981 */ /* 0x000168000c1e1900 */
.L_x_335:
[----:B0-----:R-:W0:Y:S01]  /*10540*/  S2R R3, SR_CgaCtaId ;  /* 0x0000000000037919 */ /* 0x001e220000008800 */
[----:B------:R-:W-:-:S04]  /*10550*/  MOV R2, 0x400 ;  /* 0x0000040000027802 */ /* 0x000fc80000000f00 */
[----:B0-----:R-:W-:Y:S02]  /*10560*/  LEA R2, R3, R2, 0x18 ;  /* 0x0000000203027211 */ /* 0x001fe400078ec0ff */
[----:B------:R-:W-:-:S03]  /*10570*/  SHF.L.U32 R3, R15, 0x1f, RZ ;  /* 0x0000001f0f037819 */ /* 0x000fc600000006ff */
[----:B------:R-:W-:-:S04]  /*10580*/  IMAD R2, R13, 0x8, R2 ;  /* 0x000000080d027824 */ /* 0x000fc800078e0202 */
[----:B------:R-:W0:Y:S02]  /*10590*/  SYNCS.PHASECHK.TRANS64.TRYWAIT P0, [R2+URZ+0x38840], R3 ;  /* 0x03884003020075a7 */ /* 0x000e24000800017f */
[----:B0-----:R-:W-:Y:S05]  /*105a0*/  @!P0 BRA `(.L_x_336) ;  /* 0x0000003000288947 */ /* 0x001fea0003800000 */
.L_x_397:
[----:B------:R-:W1:Y:S02]  /*105b0*/  S2R R9, SR_TID.X ;  /* 0x0000000000097919 */ /* 0x000e640000002100 */
[----:B-1----:R-:W-:-:S04]  /*105c0*/  LOP3.LUT R9, R9, 0x7f, RZ, 0xc0, !PT ;  /* 0x0000007f09097812 */ /* 0x002fc800078ec0ff */
[----:B------:R-:W-:-:S13]  /*105d0*/  ISETP.NE.AND P1, PT, R9, RZ, PT ;  /* 0x000000ff0900720c */ /* 0x000fda0003f25270 */
[----:B------:R-:W-:Y:S05]  /*105e0*/  @P1 BRA `(.L_x_337) ;  /* 0x00000000001c1947 */ /* 0x000fea0003800000 */
[----:B------:R-:W1:Y:S01]  /*105f0*/  S2R R9, SR_TID.X ;  /* 0x0000000000097919 */ /* 0x000e620000002100 */
[----:B0-----:R-:W-:-:S04]  /*10600*/  MOV R3, 0xa000 ;  /* 0x0000a00000037802 */ /* 0x001fc80000000f00 */
[----:B------:R2:W-:Y:S01]  /*10610*/  SYNCS.ARRIVE.TRANS64 RZ, [R2+URZ+0x38830], R3 ;  /* 0x0388300302ff79a7 */ /* 0x0005e2000800003f */
[----:B-1----:R-:W-:-:S04]  /*10620*/  LOP3.LUT R9, R9, 0x1f, RZ, 0xc0, !PT ;  /* 0x0000001f09097812 */ /* 0x002fc800078ec0ff */
[----:B------:R-:W-:-:S13]  /*10630*/  ISETP.NE.AND P0, PT, R9, RZ, PT ;  /* 0x000000ff0900720c */ /* 0x000fda0003f05270 */
[----:B--2---:R-:W-:Y:S05]  /*10640*/  @!P0 BRA `(.L_x_337) ;  /* 0x0000000000048947 */ /* 0x004fea0003800000 */
[----:B------:R-:W-:Y:S01]  /*10650*/  BPT.TRAP 0x1 ;  /* 0x000000040000795c */ /* 0x000fe20000300000 */
.L_x_337:
[----:B------:R-:W2:Y:S04]  /*10660*/  LDL R17, [R1+0x4] ;  /* 0x0000040001117983 */ /* 0x000ea80000100800 */
[----:B------:R-:W3:Y:S01]  /*10670*/  LDL.LU R11, [R1+0x8] ;  /* 0x00000800010b7983 */ /* 0x000ee20000300800 */
[----:B0-----:R-:W-:-:S03]  /*10680*/  MOV R3, 0x400 ;  /* 0x0000040000037802 */ /* 0x001fc60000000f00 */
[----:B------:R-:W4:Y:S01]  /*10690*/  LDL R9, [R1] ;  /* 0x0000000001097983 */ /* 0x000f220000100800 */
[----:B------:R-:W0:Y:S01]  /*106a0*/  S2R R10, SR_CgaCtaId ;  /* 0x00000000000a7919 */ /* 0x000e220000008800 */
[----:B------:R-:W-:Y:S02]  /*106b0*/  R2UR UR9, R2 ;  /* 0x00000000020972ca */ /* 0x000fe400000e0000 */
[----:B------:R-:W-:Y:S01]  /*106c0*/  R2UR UR11, R6 ;  /* 0x00000000060b72ca */ /* 0x000fe200000e0000 */
[----:B------:R-:W-:Y:S01]  /*106d0*/  UIADD3 UR4, UP0, UR36, 0x370, URZ ;  /* 0x0000037024047890 */ /* 0x000fe2000ff1e03f */
[----:B------:R-:W-:Y:S02]  /*106e0*/  R2UR UR12, R4 ;  /* 0x00000000040c72ca */ /* 0x000fe400000e0000 */
[----:B-----5:R-:W-:Y:S02]  /*106f0*/  R2UR UR13, R8 ;  /* 0x00000000080d72ca */ /* 0x020fe400000e0000 */
[----:B0-----:R-:W-:-:S05]  /*10700*/  LEA R3, R10, R3, 0x18 ;  /* 0x000000030a037211 */ /* 0x001fca00078ec0ff */
        /* <DEDUP_REMOVED lines=11> */
[----:B------:R-:W-:Y:S01]  /*107c0*/  VIADD R3, R3, 0x38800 ;  /* 0x0003880003037836 */ /* 0x000fe20000000000 */
[----:B------:R-:W-:Y:S01]  /*107d0*/  UMOV UR18, 0x80 ;  /* 0x0000008000127882 */ /* 0x000fe20000000000 */
[----:B------:R-:W-:Y:S01]  /*107e0*/  UMOV UR19, 0xc0 ;  /* 0x000000c000137882 */ /* 0x000fe20000000000 */
[----:B--2---:R-:W-:-:S13]  /*107f0*/  R2UR UR5, R17 ;  /* 0x00000000110572ca */ /* 0x004fda00000e0000 */
[----:B------:R-:W-:Y:S02]  /*10800*/  UIMAD UR11, UR11, 0x50, UR5 ;  /* 0x000000500b0b78a4 */ /* 0x000fe4000f8e0205 */
[----:B------:R-:W-:Y:S01]  /*10810*/  UIADD3.X UR5, URZ, UR37, URZ, UP0, !UPT ;  /* 0x000000253f057290 */ /* 0x000fe200087fe43f */
[----:B---3--:R-:W-:Y:S01]  /*10820*/  SHF.L.U32 R2, R11, 0x1f, RZ ;  /* 0x0000001f0b027819 */ /* 0x008fe200000006ff */
[----:B----4-:R-:W-:-:S07]  /*10830*/  IMAD R3, R9, 0x8, R3 ;  /* 0x0000000809037824 */ /* 0x010fce00078e0203 */
[----:B------:R0:W-:Y:S02]  /*10840*/  UTMALDG.4D [UR8], [UR4], desc[UR6] ;  /* 0x00000608040075b4 */ /* 0x0001e40008019000 */
[----:B0-----:R-:W-:Y:S01]  /*10850*/  UMOV UR8, UR15 ;  /* 0x0000000f00087c82 */ /* 0x001fe20008000000 */
[----:B------:R-:W-:Y:S02]  /*10860*/  UMOV UR10, UR17 ;  /* 0x00000011000a7c82 */ /* 0x000fe40008000000 */
[----:B------:R0:W-:Y:S02]  /*10870*/  UTMALDG.4D [UR8], [UR4], desc[UR6] ;  /* 0x00000608040075b4 */ /* 0x0001e40008019000 */
[----:B0-----:R-:W-:Y:S01]  /*10880*/  UMOV UR8, UR16 ;  /* 0x0000001000087c82 */ /* 0x001fe20008000000 */
[----:B------:R-:W-:Y:S02]  /*10890*/  UMOV UR10, UR18 ;  /* 0x00000012000a7c82 */ /* 0x000fe40008000000 */
[----:B------:R0:W-:Y:S02]  /*108a0*/  UTMALDG.4D [UR8], [UR4], desc[UR6] ;  /* 0x00000608040075b4 */ /* 0x0001e40008019000 */
[----:B0-----:R-:W-:Y:S01]  /*108b0*/  UMOV UR8, UR14 ;  /* 0x0000000e00087c82 */ /* 0x001fe20008000000 */
[----:B------:R-:W-:-:S02]  /*108c0*/  UMOV UR10, UR19 ;  /* 0x00000013000a7c82 */ /* 0x000fc40008000000 */
[----:B------:R0:W-:Y:S01]  /*108d0*/  UTMALDG.4D [UR8], [UR4], desc[UR6] ;  /* 0x00000608040075b4 */ /* 0x0001e20008019000 */
[----:B------:R-:W1:Y:S02]  /*108e0*/  SYNCS.PHASECHK.TRANS64.TRYWAIT P0, [R3+URZ+0x60], R2 ;  /* 0x00006002030075a7 */ /* 0x000e64000800017f */
[----:B01----:R-:W-:Y:S05]  /*108f0*/  @!P0 BRA `(.L_x_338) ;  /* 0x0000002c00688947 */ /* 0x003fea0003800000 */
.L_x_398:
[----:B------:R-:W-:Y:S05]  /*10900*/  @P1 BRA `(.L_x_339) ;  /* 0x0000000000301947 */ /* 0x000fea0003800000 */
[----:B------:R-:W1:Y:S01]  /*10910*/  S2R R9, SR_TID.X ;  /* 0x0000000000097919 */ /* 0x000e620000002100 */
[----:B------:R-:W-:Y:S01]  /*10920*/  MOV R10, 0x400 ;  /* 0x00000400000a7802 */ /* 0x000fe20000000f00 */
[----:B------:R-:W2:Y:S01]  /*10930*/  S2R R11, SR_CgaCtaId ;  /* 0x00000000000b7919 */ /* 0x000ea20000008800 */
[----:B-1----:R-:W-:Y:S02]  /*10940*/  LOP3.LUT R17, R9, 0x1f, RZ, 0xc0, !PT ;  /* 0x0000001f09117812 */ /* 0x002fe400078ec0ff */
[----:B------:R-:W3:Y:S02]  /*10950*/  LDL R9, [R1] ;  /* 0x0000000001097983 */ /* 0x000ee40000100800 */
[----:B------:R-:W-:Y:S02]  /*10960*/  ISETP.NE.AND P0, PT, R17, RZ, PT ;  /* 0x000000ff1100720c */ /* 0x000fe40003f05270 */
[----:B--2---:R-:W-:Y:S01]  /*10970*/  LEA R10, R11, R10, 0x18 ;  /* 0x0000000a0b0a7211 */ /* 0x004fe200078ec0ff */
[----:B0-----:R-:W-:-:S04]  /*10980*/  IMAD.MOV.U32 R3, RZ, RZ, 0xa000 ;  /* 0x0000a000ff037424 */ /* 0x001fc800078e00ff */
[----:B---3--:R-:W-:-:S04]  /*10990*/  IMAD R2, R9, 0x8, R10 ;  /* 0x0000000809027824 */ /* 0x008fc800078e020a */
[----:B------:R1:W-:Y:S02]  /*109a0*/  SYNCS.ARRIVE.TRANS64 RZ, [R2+URZ+0x38850], R3 ;  /* 0x0388500302ff79a7 */ /* 0x0003e4000800003f */
[----:B------:R-:W-:Y:S05]  /*109b0*/  @!P0 BRA `(.L_x_339) ;  /* 0x0000000000048947 */ /* 0x000fea0003800000 */
[----:B------:R-:W-:Y:S01]  /*109c0*/  BPT.TRAP 0x1 ;  /* 0x000000040000795c */ /* 0x000fe20000300000 */
.L_x_339:
[----:B01----:R-:W2:Y:S01]  /*109d0*/  LDL.LU R2, [R1+0xc] ;  /* 0x00000c0001027983 */ /* 0x003ea20000300800 */
[----:B------:R-:W-:-:S03]  /*109e0*/  MOV R10, 0x400 ;  /* 0x00000400000a7802 */ /* 0x000fc60000000f00 */
[----:B------:R-:W3:Y:S04]  /*109f0*/  LDL.LU R9, [R1] ;  /* 0x0000000001097983 */ /* 0x000ee80000300800 */
[----:B------:R-:W4:Y:S01]  /*10a00*/  LDL R3, [R1+0x4] ;  /* 0x0000040001037983 */ /* 0x000f220000100800 */
[----:B------:R-:W0:Y:S01]  /*10a10*/  S2R R11, SR_CgaCtaId ;  /* 0x00000000000b7919 */ /* 0x000e220000008800 */
[----:B------:R-:W-:Y:S01]  /*10a20*/  R2UR UR13, R5 ;  /* 0x00000000050d72ca */ /* 0x000fe200000e0000 */
[----:B------:R-:W-:Y:S01]  /*10a30*/  UIADD3 UR4, UP0, UR36, 0x470, URZ ;  /* 0x0000047024047890 */ /* 0x000fe2000ff1e03f */
[----:B------:R-:W-:Y:S02]  /*10a40*/  R2UR UR12, R4 ;  /* 0x00000000040c72ca */ /* 0x000fe400000e0000 */
[----:B0-----:R-:W-:Y:S01]  /*10a50*/  LEA R10, R11, R10, 0x18 ;  /* 0x0000000a0b0a7211 */ /* 0x001fe200078ec0ff */
[----:B------:R-:W-:Y:S01]  /*10a60*/  UMOV UR10, URZ ;  /* 0x0000003f000a7c82 */ /* 0x000fe20008000000 */
[----:B------:R-:W-:Y:S01]  /*10a70*/  UMOV UR6, 0x0 ;  /* 0x0000000000067882 */ /* 0x000fe20000000000 */
[----:B------:R-:W-:Y:S01]  /*10a80*/  UMOV UR7, 0x14f00000 ;  /* 0x14f0000000077882 */ /* 0x000fe20000000000 */
[----:B------:R-:W-:Y:S01]  /*10a90*/  UMOV UR17, 0x40 ;  /* 0x0000004000117882 */ /* 0x000fe20000000000 */
[----:B------:R0:W-:Y:S01]  /*10aa0*/  STL [R1+0xc], R6 ;  /* 0x00000c0601007387 */ /* 0x0001e20000100800 */
[----:B------:R-:W-:-:S02]  /*10ab0*/  MOV R5, R8 ;  /* 0x0000000800057202 */ /* 0x000fc40000000f00 */
[----:B--2---:R-:W-:Y:S01]  /*10ac0*/  R2UR UR11, R2 ;  /* 0x00000000020b72ca */ /* 0x004fe200000e0000 */
[----:B---3--:R-:W-:-:S05]  /*10ad0*/  IMAD R2, R9, 0x8, R10 ;  /* 0x0000000809027824 */ /* 0x008fca00078e020a */
[----:B------:R-:W-:Y:S01]  /*10ae0*/  R2UR UR9, R2 ;  /* 0x00000000020972ca */ /* 0x000fe200000e0000 */
[----:B------:R-:W-:Y:S01]  /*10af0*/  IMAD R2, R9, 0xa000, R10 ;  /* 0x0000a00009027824 */ /* 0x000fe200078e020a */
[----:B----4-:R-:W-:-:S04]  /*10b00*/  R2UR UR5, R3 ;  /* 0x00000000030572ca */ /* 0x010fc800000e0000 */
[----:B------:R-:W-:-:S07]  /*10b10*/  R2UR UR16, R2 ;  /* 0x00000000021072ca */ /* 0x000fce00000e0000 */
[----:B------:R-:W-:Y:S02]  /*10b20*/  UIADD3 UR9, UR9, 0x38850, URZ ;  /* 0x0003885009097890 */ /* 0x000fe4000fffe03f */
[----:B------:R-:W-:Y:S02]  /*10b30*/  UIMAD UR11, UR11, 0x50, UR5 ;  /* 0x000000500b0b78a4 */ /* 0x000fe4000f8e0205 */
[----:B------:R-:W-:Y:S02]  /*10b40*/  UIADD3.X UR5, URZ, UR37, URZ, UP0, !UPT ;  /* 0x000000253f057290 */ /* 0x000fe400087fe43f */
[----:B------:R-:W-:Y:S02]  /*10b50*/  UIADD3 UR8, UR16, 0x400, URZ ;  /* 0x0000040010087890 */ /* 0x000fe4000fffe03f */
[----:B------:R-:W-:Y:S02]  /*10b60*/  UIADD3 UR14, UR16, 0x2c00, URZ ;  /* 0x00002c00100e7890 */ /* 0x000fe4000fffe03f */
[----:B------:R-:W-:-:S02]  /*10b70*/  UIADD3 UR15, UR16, 0x5400, URZ ;  /* 0x00005400100f7890 */ /* 0x000fc4000fffe03f */
[----:B------:R-:W-:-:S03]  /*10b80*/  UIADD3 UR16, UR16, 0x7c00, URZ ;  /* 0x00007c0010107890 */ /* 0x000fc6000fffe03f */
        /* <DEDUP_REMOVED lines=12> */
[----:B0-----:R-:W-:Y:S01]  /*10c50*/  NOP ;  /* 0x0000000000007918 */ /* 0x001fe20000000000 */
.L_x_334:
[----:B------:R-:W-:Y:S05]  /*10c60*/  BSYNC B2 ;  /* 0x0000000000027941 */ /* 0x000fea0003800000 */
.L_x_333:
[----:B------:R-:W2:Y:S04]  /*10c70*/  LDL.LU R2, [R1+0x18] ;  /* 0x0000180001027983 */ /* 0x000ea80000300800 */
[----:B------:R0:W-:Y:S04]  /*10c80*/  STL [R1], R13 ;  /* 0x0000000d01007387 */ /* 0x0001e80000100800 */
[----:B------:R0:W-:Y:S02]  /*10c90*/  STL [R1+0x8], R15 ;  /* 0x0000080f01007387 */ /* 0x0001e40000100800 */
[----:B0-2---:R-:W-:-:S07]  /*10ca0*/  VIADD R6, R2, 0xfffffffd ;  /* 0xfffffffd02067836 */ /* 0x005fce0000000000 */
.L_x_332:
[----:B------:R-:W-:Y:S05]  /*10cb0*/  BSYNC B1 ;  /* 0x0000000000017941 */ /* 0x000fea0003800000 */
.L_x_331:
[----:B------:R-:W-:-:S05]  /*10cc0*/  IMAD.MOV R14, RZ, RZ, -R14 ;  /* 0x000000ffff0e7224 */ /* 0x000fca00078e0a0e */
[----:B------:R-:W-:-:S13]  /*10cd0*/  ISETP.NE.AND P0, PT, R7, R14, PT ;  /* 0x0000000e0700720c */ /* 0x000fda0003f05270 */
[----:B------:R-:W-:Y:S05]  /*10ce0*/  @!P0 BRA `(.L_x_330) ;  /* 0x00000010007c8947 */ /* 0x000fea0003800000 */
[----:B------:R-:W-:-:S07]  /*10cf0*/  IMAD.MOV.U32 R10, RZ, RZ, R5 ;  /* 0x000000ffff0a7224 */ /* 0x000fce00078e0005 */
.L_x_354:
[----:B------:R-:W2:Y:S04]  /*10d00*/  LDL R3, [R1] ;  /* 0x0000000001037983 */ /* 0x000ea80000100800 */
[----:B------:R-:W3:Y:S01]  /*10d10*/  LDL R2, [R1+0x8] ;  /* 0x0000080001027983 */ /* 0x000ee20000100800 */
[----:B------:R-:W-:Y:S05]  /*10d20*/  YIELD ;  /* 0x0000000000007946 */ /* 0x000fea0003800000 */
[----:B------:R-:W-:Y:S01]  /*10d30*/  BSSY B1, `(.L_x_340) ;  /* 0x000008a000017945 */ /* 0x000fe20003800000 */
[----:B--2---:R-:W-:-:S05]  /*10d40*/  VIADD R7, R3, 0x1 ;  /* 0x0000000103077836 */ /* 0x004fca0000000000 */
[----:B------:R-:W-:-:S04]  /*10d50*/  ISETP.NE.AND P0, PT, R7, 0x2, PT ;  /* 0x000000020700780c */ /* 0x000fc80003f05270 */
[----:B------:R-:W-:Y:S02]  /*10d60*/  SEL R8, RZ, 0x1, P0 ;  /* 0x00000001ff087807 */ /* 0x000fe40000000000 */
[----:B------:R-:W-:Y:S02]  /*10d70*/  SEL R7, R7, RZ, P0 ;  /* 0x000000ff07077207 */ /* 0x000fe40000000000 */
[----:B---3--:R-:W-:Y:S01]  /*10d80*/  LOP3.LUT R8, R2, R8, RZ, 0x3c, !PT ;  /* 0x0000000802087212 */ /* 0x008fe200078e3cff */
[----:B0-----:R-:W-:Y:S06]  /*10d90*/  @!P6 BRA `(.L_x_341) ;  /* 0x00000008000ce947 */ /* 0x001fec0003800000 */
[----:B------:R-:W-:Y:S01]  /*10da0*/  ULDC.64 UR4, c[0x0][0x3f8] ;  /* 0x0000fe0000047ab9 */ /* 0x000fe20000000a00 */
[----:B------:R-:W-:Y:S01]  /*10db0*/  IMAD.MOV.U32 R9, RZ, RZ, R6 ;  /* 0x000000ffff097224 */ /* 0x000fe200078e0006 */
[----:B------:R-:W-:-:S04]  /*10dc0*/  ISETP.NE.U32.AND P0, PT, RZ, UR4, PT ;  /* 0x00000004ff007c0c */ /* 0x000fc8000bf05070 */
[----:B------:R-:W-:-:S13]  /*10dd0*/  ISETP.NE.AND.EX P0, PT, RZ, UR5, PT, P0 ;  /* 0x00000005ff007c0c */ /* 0x000fda000bf05300 */
[----:B------:R-:W-:Y:S05]  /*10de0*/  @!P0 BRA `(.L_x_342) ;  /* 0x0000000000488947 */ /* 0x000fea0003800000 */
[----:B------:R-:W0:Y:S01]  /*10df0*/  LDC R9, c[0x0][0x41c] ;  /* 0x00010700ff097b82 */ /* 0x000e220000000800 */
[----:B------:R-:W-:Y:S01]  /*10e00*/  ULDC.64 UR6, c[0x0][0x408] ;  /* 0x0001020000067ab9 */ /* 0x000fe20000000a00 */
[----:B------:R-:W-:Y:S01]  /*10e10*/  ULDC.64 UR8, c[0x0][0x208] ;  /* 0x0000820000087ab9 */ /* 0x000fe20000000a00 */
[----:B0-----:R-:W-:-:S13]  /*10e20*/  ISETP.NE.AND P0, PT, R9, 0x1, PT ;  /* 0x000000010900780c */ /* 0x001fda0003f05270 */
[----:B------:R-:W0:Y:S02]  /*10e30*/  @P0 LDC.64 R2, c[0x0][0x420] ;  /* 0x00010800ff020b82 */ /* 0x000e240000000a00 */
[----:B0-----:R-:W-:Y:S01]  /*10e40*/  @P0 IMAD.HI.U32 R10, R6, R2, RZ ;  /* 0x00000002060a0227 */ /* 0x001fe200078e00ff */
[----:B------:R-:W-:-:S04]  /*10e50*/  MOV R2, R6 ;  /* 0x0000000600027202 */ /* 0x000fc80000000f00 */
[----:B------:R-:W-:Y:S01]  /*10e60*/  @P0 SHF.R.U32.HI R2, RZ, R3, R10 ;  /* 0x00000003ff020219 */ /* 0x000fe2000001160a */
[----:B------:R-:W-:-:S04]  /*10e70*/  IMAD R10, R12, UR6, RZ ;  /* 0x000000060c0a7c24 */ /* 0x000fc8000f8e02ff */
[----:B------:R-:W-:Y:S02]  /*10e80*/  IMAD.MOV R3, RZ, RZ, -R2 ;  /* 0x000000ffff037224 */ /* 0x000fe400078e0a02 */
[----:B------:R-:W-:Y:S02]  /*10e90*/  IMAD R10, R0, UR7, R10 ;  /* 0x00000007000a7c24 */ /* 0x000fe4000f8e020a */
[----:B------:R-:W-:Y:S01]  /*10ea0*/  IMAD R9, R9, R3, R6 ;  /* 0x0000000309097224 */ /* 0x000fe200078e0206 */
[----:B------:R-:W-:-:S03]  /*10eb0*/  SHF.R.S32.HI R3, RZ, 0x1f, R2 ;  /* 0x0000001fff037819 */ /* 0x000fc60000011402 */
[----:B------:R-:W-:-:S04]  /*10ec0*/  IMAD.WIDE.U32 R2, R0, UR6, R2 ;  /* 0x0000000600027c25 */ /* 0x000fc8000f8e0002 */
[----:B------:R-:W-:Y:S01]  /*10ed0*/  IMAD.IADD R3, R10, 0x1, R3 ;  /* 0x000000010a037824 */ /* 0x000fe200078e0203 */
[----:B------:R-:W-:-:S04]  /*10ee0*/  LEA R10, P0, R2, UR4, 0x2 ;  /* 0x00000004020a7c11 */ /* 0x000fc8000f8010ff */
[----:B------:R-:W-:-:S05]  /*10ef0*/  LEA.HI.X R11, R2, UR5, R3, 0x2, P0 ;  /* 0x00000005020b7c11 */ /* 0x000fca00080f1403 */
[----:B------:R0:W5:Y:S04]  /*10f00*/  LDG.E R10, desc[UR8][R10.64] ;  /* 0x000000080a0a7981 */ /* 0x000168000c1e1900 */
.L_x_342:
[----:B------:R-:W1:Y:S01]  /*10f10*/  S2R R3, SR_CgaCtaId ;  /* 0x0000000000037919 */ /* 0x000e620000008800 */
[----:B------:R-:W-:-:S04]  /*10f20*/  MOV R2, 0x400 ;  /* 0x0000040000027802 */ /* 0x000fc80000000f00 */
[----:B-1----:R-:W-:Y:S02]  /*10f30*/  LEA R2, R3, R2, 0x18 ;  /* 0x0000000203027211 */ /* 0x002fe400078ec0ff */
[----:B------:R-:W-:-:S03]  /*10f40*/  SHF.L.U32 R3, R8, 0x1f, RZ ;  /* 0x0000001f08037819 */ /* 0x000fc600000006ff */
[----:B------:R-:W-:-:S04]  /*10f50*/  IMAD R2, R7, 0x8, R2 ;  /* 0x0000000807027824 */ /* 0x000fc800078e0202 */
[----:B------:R-:W1:Y:S02]  /*10f60*/  SYNCS.PHASECHK.TRANS64.TRYWAIT P0, [R2+URZ+0x38840], R3 ;  /* 0x03884003020075a7 */ /* 0x000e64000800017f */
[----:B-1----:R-:W-:Y:S05]  /*10f70*/  @!P0 BRA `(.L_x_343) ;  /* 0x0000002400dc8947 */ /* 0x002fea0003800000 */
.L_x_399:
[----:B0-----:R-:W0:Y:S02]  /*10f80*/  S2R R11, SR_TID.X ;  /* 0x00000000000b7919 */ /* 0x001e240000002100 */
[----:B0-----:R-:W-:-:S04]  /*10f90*/  LOP3.LUT R11, R11, 0x7f, RZ, 0xc0, !PT ;  /* 0x0000007f0b0b7812 */ /* 0x001fc800078ec0ff */
[----:B------:R-:W-:-:S13]  /*10fa0*/  ISETP.NE.AND P0, PT, R11, RZ, PT ;  /* 0x000000ff0b00720c */ /* 0x000fda0003f05270 */
[----:B------:R-:W-:Y:S05]  /*10fb0*/  @P0 BRA `(.L_x_344) ;  /* 0x00000000001c0947 */ /* 0x000fea0003800000 */
[----:B------:R-:W0:Y:S01]  /*10fc0*/  S2R R11, SR_TID.X ;  /* 0x00000000000b7919 */ /* 0x000e220000002100 */
[----:B-1----:R-:W-:-:S04]  /*10fd0*/  IMAD.MOV.U32 R3, RZ, RZ, 0xa000 ;  /* 0x0000a000ff037424 */ /* 0x002fc800078e00ff */
[----:B------:R2:W-:Y:S01]  /*10fe0*/  SYNCS.ARRIVE.TRANS64 RZ, [R2+URZ+0x38830], R3 ;  /* 0x0388300302ff79a7 */ /* 0x0005e2000800003f */
[----:B0-----:R-:W-:-:S04]  /*10ff0*/  LOP3.LUT R11, R11, 0x1f, RZ, 0xc0, !PT ;  /* 0x0000001f0b0b7812 */ /* 0x001fc800078ec0ff */
[----:B------:R-:W-:-:S13]  /*11000*/  ISETP.NE.AND P1, PT, R11, RZ, PT ;  /* 0x000000ff0b00720c */ /* 0x000fda0003f25270 */
[----:B--2---:R-:W-:Y:S05]  /*11010*/  @!P1 BRA `(.L_x_344) ;  /* 0x0000000000049947 */ /* 0x004fea0003800000 */
[----:B------:R-:W-:Y:S01]  /*11020*/  BPT.TRAP 0x1 ;  /* 0x000000040000795c */ /* 0x000fe20000300000 */
.L_x_344:
[----:B------:R-:W2:Y:S04]  /*11030*/  LDL R15, [R1+0x4] ;  /* 0x00000400010f7983 */ /* 0x000ea80000100800 */
[----:B-1----:R-:W3:Y:S01]  /*11040*/  LDL.LU R3, [R1+0x8] ;  /* 0x0000080001037983 */ /* 0x002ee20000300800 */
[----:B------:R-:W-:-:S03]  /*11050*/  MOV R13, 0x400 ;  /* 0x00000400000d7802 */ /* 0x000fc60000000f00 */
        /* <DEDUP_REMOVED lines=25> */
[----:B---3--:R-:W-:Y:S02]  /*111f0*/  SHF.L.U32 R3, R3, 0x1f, RZ ;  /* 0x0000001f03037819 */ /* 0x008fe400000006ff */
[----:B----4-:R-:W-:-:S06]  /*11200*/  LEA R2, R11, R2, 0x3 ;  /* 0x000000020b027211 */ /* 0x010fcc00078e18ff */
        /* <DEDUP_REMOVED lines=12> */
.L_x_400:
        /* <DEDUP_REMOVED lines=8> */
.L_x_346:
[----:B------:R-:W2:Y:S01]  /*11350*/  LDL.LU R15, [R1+0xc] ;  /* 0x00000c00010f7983 */ /* 0x000ea20000300800 */
[----:B------:R-:W-:-:S03]  /*11360*/  MOV R13, 0x400 ;  /* 0x00000400000d7802 */ /* 0x000fc60000000f00 */
[----:B0-----:R-:W3:Y:S04]  /*11370*/  LDL.LU R3, [R1] ;  /* 0x0000000001037983 */ /* 0x001ee80000300800 */
[----:B------:R-:W4:Y:S01]  /*11380*/  LDL R11, [R1+0x4] ;  /* 0x00000400010b7983 */ /* 0x000f220000100800 */
[----:B------:R-:W0:Y:S01]  /*11390*/  S2R R14, SR_CgaCtaId ;  /* 0x00000000000e7919 */ /* 0x000e220000008800 */
[----:B------:R-:W-:Y:S01]  /*113a0*/  R2UR UR9, R2 ;  /* 0x00000000020972ca */ /* 0x000fe200000e0000 */
[----:B------:R-:W-:Y:S01]  /*113b0*/  UIADD3 UR4, UP0, UR36, 0x470, URZ ;  /* 0x0000047024047890 */ /* 0x000fe2000ff1e03f */
[----:B------:R-:W-:Y:S02]  /*113c0*/  R2UR UR13, R5 ;  /* 0x00000000050d72ca */ /* 0x000fe400000e0000 */
[----:B------:R-:W-:-:S02]  /*113d0*/  R2UR UR12, R4 ;  /* 0x00000000040c72ca */ /* 0x000fc400000e0000 */
[----:B0-----:R-:W-:-:S07]  /*113e0*/  LEA R13, R14, R13, 0x18 ;  /* 0x0000000d0e0d7211 */ /* 0x001fce00078ec0ff */
[----:B------:R-:W-:Y:S01]  /*113f0*/  UIADD3 UR9, UR9, 0x50, URZ ;  /* 0x0000005009097890 */ /* 0x000fe2000fffe03f */
[----:B------:R-:W-:Y:S01]  /*11400*/  UMOV UR10, URZ ;  /* 0x0000003f000a7c82 */ /* 0x000fe20008000000 */
[----:B------:R-:W-:Y:S01]  /*11410*/  UMOV UR6, 0x0 ;  /* 0x0000000000067882 */ /* 0x000fe20000000000 */
[----:B------:R-:W-:Y:S01]  /*11420*/  UMOV UR7, 0x14f00000 ;  /* 0x14f0000000077882 */ /* 0x000fe20000000000 */
[----:B------:R-:W-:Y:S01]  /*11430*/  UMOV UR17, 0x40 ;  /* 0x0000004000117882 */ /* 0x000fe20000000000 */
[----:B------:R0:W-:Y:S01]  /*11440*/  STL [R1+0xc], R9 ;  /* 0x00000c0901007387 */ /* 0x0001e20000100800 */
[----:B------:R-:W-:Y:S01]  /*11450*/  IMAD.MOV.U32 R5, RZ, RZ, R10 ;  /* 0x000000ffff057224 */ /* 0x000fe200078e000a */
[----:B--2---:R-:W-:Y:S01]  /*11460*/  R2UR UR11, R15 ;  /* 0x000000000f0b72ca */ /* 0x004fe200000e0000 */
[----:B---3--:R-:W-:Y:S01]  /*11470*/  IMAD R3, R3, 0xa000, R13 ;  /* 0x0000a00003037824 */ /* 0x008fe200078e020d */
[----:B----4-:R-:W-:-:S04]  /*11480*/  R2UR UR5, R11 ;  /* 0x000000000b0572ca */ /* 0x010fc800000e0000 */
[----:B------:R-:W-:-:S09]  /*11490*/  R2UR UR14, R3 ;  /* 0x00000000030e72ca */ /* 0x000fd200000e0000 */
[----:B------:R-:W-:-:S04]  /*114a0*/  UIMAD UR11, UR11, 0x50, UR5 ;  /* 0x000000500b0b78a4 */ /* 0x000fc8000f8e0205 */
[----:B------:R-:W-:Y:S02]  /*114b0*/  UIADD3 UR8, UR14, 0x400, URZ ;  /* 0x000004000e087890 */ /* 0x000fe4000fffe03f */
[----:B------:R-:W-:Y:S02]  /*114c0*/  UIADD3.X UR5, URZ, UR37, URZ, UP0, !UPT ;  /* 0x000000253f057290 */ /* 0x000fe400087fe43f */
[----:B------:R-:W-:Y:S02]  /*114d0*/  UIADD3 UR15, UR14, 0x2c00, URZ ;  /* 0x00002c000e0f7890 */ /* 0x000fe4000fffe03f */
[----:B------:R-:W-:Y:S02]  /*114e0*/  UIADD3 UR16, UR14, 0x5400, URZ ;  /* 0x000054000e107890 */ /* 0x000fe4000fffe03f */
        /* <DEDUP_REMOVED lines=14> */
.L_x_341:
[----:B------:R-:W-:Y:S05]  /*115d0*/  BSYNC B1 ;  /* 0x0000000000017941 */ /* 0x000fea0003800000 */
.L_x_340:
[----:B------:R-:W-:Y:S01]  /*115e0*/  VIADD R2, R7, 0x1 ;  /* 0x0000000107027836 */ /* 0x000fe20000000000 */
[----:B------:R-:W-:Y:S04]  /*115f0*/  BSSY B1, `(.L_x_347) ;  /* 0x000008a000017945 */ /* 0x000fe80003800000 */
[----:B------:R-:W-:-:S04]  /*11600*/  ISETP.NE.AND P0, PT, R2, 0x2, PT ;  /* 0x000000020200780c */ /* 0x000fc80003f05270 */
[----:B------:R-:W-:Y:S02]  /*11610*/  SEL R3, RZ, 0x1, P0 ;  /* 0x00000001ff037807 */ /* 0x000fe40000000000 */
[----:B------:R-:W-:Y:S02]  /*11620*/  SEL R14, R2, RZ, P0 ;  /* 0x000000ff020e7207 */ /* 0x000fe40000000000 */
[----:B------:R-:W-:-:S05]  /*11630*/  LOP3.LUT R13, R8, R3, RZ, 0x3c, !PT ;  /* 0x00000003080d7212 */ /* 0x000fca00078e3cff */
[----:B------:R0:W-:Y:S04]  /*11640*/  STL [R1+0x8], R13 ;  /* 0x0000080d01007387 */ /* 0x0001e80000100800 */
[----:B------:R0:W-:Y:S01]  /*11650*/  STL [R1], R14 ;  /* 0x0000000e01007387 */ /* 0x0001e20000100800 */
[----:B------:R-:W-:Y:S05]  /*11660*/  @!P6 BRA `(.L_x_348) ;  /* 0x000000080008e947 */ /* 0x000fea0003800000 */
[----:B------:R-:W-:Y:S01]  /*11670*/  ULDC.64 UR4, c[0x0][0x3f8] ;  /* 0x0000fe0000047ab9 */ /* 0x000fe20000000a00 */
[----:B------:R-:W-:Y:S01]  /*11680*/  VIADD R9, R6, 0xffffffff ;  /* 0xffffffff06097836 */ /* 0x000fe20000000000 */
[----:B------:R-:W-:-:S04]  /*11690*/  ISETP.NE.U32.AND P0, PT, RZ, UR4, PT ;  /* 0x00000004ff007c0c */ /* 0x000fc8000bf05070 */
[----:B------:R-:W-:-:S13]  /*116a0*/  ISETP.NE.AND.EX P0, PT, RZ, UR5, PT, P0 ;  /* 0x00000005ff007c0c */ /* 0x000fda000bf05300 */
[----:B------:R-:W-:Y:S05]  /*116b0*/  @!P0 BRA `(.L_x_349) ;  /* 0x0000000000488947 */ /* 0x000fea0003800000 */
        /* <DEDUP_REMOVED lines=15> */
[----:B------:R-:W-:-:S04]  /*117b0*/  LEA R10, P0, R2, UR4, 0x2 ;  /* 0x00000004020a7c11 */ /* 0x000fc8000f8010ff */
[----:B------:R-:W-:-:S05]  /*117c0*/  LEA.HI.X R11, R2, UR5, R3, 0x2, P0 ;  /* 0x00000005020b7c11 */ /* 0x000fca00080f1403 */
[----:B------:R1:W5:Y:S04]  /*117d0*/  LDG.E R10, desc[UR8][R10.64] ;  /* 0x000000080a0a7981 */ /* 0x000368000c1e1900 */
.L_x_349:
[----:B------:R-:W2:Y:S01]  /*117e0*/  S2R R3, SR_CgaCtaId ;  /* 0x0000000000037919 */ /* 0x000ea20000008800 */
[----:B------:R-:W-:-:S04]  /*117f0*/  MOV R2, 0x400 ;  /* 0x0000040000027802 */ /* 0x000fc80000000f00 */
[----:B--2---:R-:W-:Y:S02]  /*11800*/  LEA R2, R3, R2, 0x18 ;  /* 0x0000000203027211 */ /* 0x004fe400078ec0ff */
[----:B------:R-:W-:-:S03]  /*11810*/  SHF.L.U32 R3, R13, 0x1f, RZ ;  /* 0x0000001f0d037819 */ /* 0x000fc600000006ff */
[----:B------:R-:W-:-:S04]  /*11820*/  IMAD R2, R14, 0x8, R2 ;  /* 0x000000080e027824 */ /* 0x000fc800078e0202 */
[----:B------:R-:W2:Y:S02]  /*11830*/  SYNCS.PHASECHK.TRANS64.TRYWAIT P0, [R2+URZ+0x38840], R3 ;  /* 0x03884003020075a7 */ /* 0x000ea4000800017f */
[----:B--2---:R-:W-:Y:S05]  /*11840*/  @!P0 BRA `(.L_x_350) ;  /* 0x0000001c00d08947 */ /* 0x004fea0003800000 */
.L_x_401:
        /* <DEDUP_REMOVED lines=11> */
.L_x_351:
[----:B0-----:R-:W3:Y:S01]  /*11900*/  LDL R13, [R1] ;  /* 0x00000000010d7983 */ /* 0x001ee20000100800 */
[----:B------:R-:W-:-:S03]  /*11910*/  MOV R14, 0x400 ;  /* 0x00000400000e7802 */ /* 0x000fc60000000f00 */
[----:B------:R-:W4:Y:S01]  /*11920*/  LDL R11, [R1+0x4] ;  /* 0x00000400010b7983 */ /* 0x000f220000100800 */
[----:B------:R-:W0:Y:S01]  /*11930*/  S2R R15, SR_CgaCtaId ;  /* 0x00000000000f7919 */ /* 0x000e220000008800 */
[----:B------:R-:W-:Y:S01]  /*11940*/  R2UR UR11, R9 ;  /* 0x00000000090b72ca */ /* 0x000fe200000e0000 */
[----:B------:R-:W-:Y:S01]  /*11950*/  UIADD3 UR4, UP0, UR36, 0x370, URZ ;  /* 0x0000037024047890 */ /* 0x000fe2000ff1e03f */
[----:B------:R-:W-:Y:S02]  /*11960*/  R2UR UR12, R4 ;  /* 0x00000000040c72ca */ /* 0x000fe400000e0000 */
[----:B0-----:R-:W-:-:S05]  /*11970*/  LEA R14, R15, R14, 0x18 ;  /* 0x0000000e0f0e7211 */ /* 0x001fca00078ec0ff */
[----:B--2---:R-:W-:Y:S01]  /*11980*/  VIADD R2, R14, 0x38800 ;  /* 0x000388000e027836 */ /* 0x004fe20000000000 */
[----:B-----5:R-:W-:Y:S01]  /*11990*/  R2UR UR13, R10 ;  /* 0x000000000a0d72ca */ /* 0x020fe200000e0000 */
[----:B------:R-:W-:Y:S01]  /*119a0*/  UMOV UR10, URZ ;  /* 0x0000003f000a7c82 */ /* 0x000fe20008000000 */
[----:B------:R-:W-:Y:S01]  /*119b0*/  UMOV UR6, 0x0 ;  /* 0x0000000000067882 */ /* 0x000fe20000000000 */
[----:B------:R-:W-:Y:S01]  /*119c0*/  UMOV UR7, 0x14f00000 ;  /* 0x14f0000000077882 */ /* 0x000fe20000000000 */
[----:B------:R-:W-:Y:S01]  /*119d0*/  UMOV UR17, 0x40 ;  /* 0x0000004000117882 */ /* 0x000fe20000000000 */
[----:B------:R-:W-:Y:S01]  /*119e0*/  UMOV UR18, 0x80 ;  /* 0x0000008000127882 */ /* 0x000fe20000000000 */
[----:B------:R-:W-:Y:S01]  /*119f0*/  UMOV UR19, 0xc0 ;  /* 0x000000c000137882 */ /* 0x000fe20000000000 */
[----:B------:R-:W-:Y:S01]  /*11a00*/  SHF.L.U32 R8, R8, 0x1f, RZ ;  /* 0x0000001f08087819 */ /* 0x000fe200000006ff */
        /* <DEDUP_REMOVED lines=12> */
[----:B------:R0:W-:Y:S01]  /*11ad0*/  UTMALDG.4D [UR8], [UR4], desc[UR6] ;  /* 0x00000608040075b4 */ /* 0x0001e20008019000 */
[----:B------:R-:W-:Y:S01]  /*11ae0*/  LEA R2, R7, R2, 0x3 ;  /* 0x0000000207027211 */ /* 0x000fe200078e18ff */
        /* <DEDUP_REMOVED lines=11> */
.L_x_402:
[----:B------:R-:W-:Y:S05]  /*11ba0*/  @P0 BRA `(.L_x_353) ;  /* 0x00000000001c0947 */ /* 0x000fea0003800000 */
[----:B------:R-:W1:Y:S02]  /*11bb0*/  S2R R3, SR_TID.X ;  /* 0x0000000000037919 */ /* 0x000e640000002100 */
[----:B-1----:R-:W-:-:S04]  /*11bc0*/  LOP3.LUT R3, R3, 0x1f, RZ, 0xc0, !PT ;  /* 0x0000001f03037812 */ /* 0x002fc800078ec0ff */
[----:B------:R-:W-:Y:S01]  /*11bd0*/  ISETP.NE.AND P1, PT, R3, RZ, PT ;  /* 0x000000ff0300720c */ /* 0x000fe20003f25270 */
[----:B------:R-:W-:-:S04]  /*11be0*/  IMAD.MOV.U32 R3, RZ, RZ, 0xa000 ;  /* 0x0000a000ff037424 */ /* 0x000fc800078e00ff */
[----:B------:R1:W-:Y:S08]  /*11bf0*/  SYNCS.ARRIVE.TRANS64 RZ, [R2+URZ+0x50], R3 ;  /* 0x0000500302ff79a7 */ /* 0x0003f0000800003f */
[----:B------:R-:W-:Y:S05]  /*11c00*/  @!P1 BRA `(.L_x_353) ;  /* 0x0000000000049947 */ /* 0x000fea0003800000 */
[----:B------:R-:W-:Y:S01]  /*11c10*/  BPT.TRAP 0x1 ;  /* 0x000000040000795c */ /* 0x000fe20000300000 */
.L_x_353:
[----:B------:R-:W2:Y:S01]  /*11c20*/  LDL.LU R13, [R1+0xc] ;  /* 0x00000c00010d7983 */ /* 0x000ea20000300800 */
[----:B0-----:R-:W-:-:S03]  /*11c30*/  MOV R8, 0x400 ;  /* 0x0000040000087802 */ /* 0x001fc60000000f00 */
[----:B-1----:R-:W3:Y:S01]  /*11c40*/  LDL R3, [R1+0x4] ;  /* 0x0000040001037983 */ /* 0x002ee20000100800 */
[----:B------:R-:W0:Y:S01]  /*11c50*/  S2R R11, SR_CgaCtaId ;  /* 0x00000000000b7919 */ /* 0x000e220000008800 */
[----:B------:R-:W-:Y:S01]  /*11c60*/  R2UR UR9, R2 ;  /* 0x00000000020972ca */ /* 0x000fe200000e0000 */
[----:B------:R-:W-:Y:S01]  /*11c70*/  UIADD3 UR4, UP0, UR36, 0x470, URZ ;  /* 0x0000047024047890 */ /* 0x000fe2000ff1e03f */
[----:B------:R-:W-:Y:S02]  /*11c80*/  R2UR UR13, R5 ;  /* 0x00000000050d72ca */ /* 0x000fe400000e0000 */
[----:B------:R-:W-:Y:S02]  /*11c90*/  R2UR UR12, R4 ;  /* 0x00000000040c72ca */ /* 0x000fe400000e0000 */
        /* <DEDUP_REMOVED lines=12> */
[----:B------:R1:W-:Y:S01]  /*11d60*/  STL [R1+0xc], R9 ;  /* 0x00000c0901007387 */ /* 0x0003e20000100800 */
[----:B------:R-:W-:Y:S01]  /*11d70*/  IMAD.MOV.U32 R5, RZ, RZ, R10 ;  /* 0x000000ffff057224 */ /* 0x000fe200078e000a */
[----:B--2---:R-:W-:Y:S02]  /*11d80*/  R2UR UR11, R13 ;  /* 0x000000000d0b72ca */ /* 0x004fe400000e0000 */
[----:B---3--:R-:W-:-:S13]  /*11d90*/  R2UR UR5, R3 ;  /* 0x00000000030572ca */ /* 0x008fda00000e0000 */
[----:B------:R-:W-:Y:S02]  /*11da0*/  UIMAD UR11, UR11, 0x50, UR5 ;  /* 0x000000500b0b78a4 */ /* 0x000fe4000f8e0205 */
[----:B------:R-:W-:-:S09]  /*11db0*/  UIADD3.X UR5, URZ, UR37, URZ, UP0, !UPT ;  /* 0x000000253f057290 */ /* 0x000fd200087fe43f */
[----:B------:R0:W-:Y:S02]  /*11dc0*/  UTMALDG.4D [UR8], [UR4], desc[UR6] ;  /* 0x00000608040075b4 */ /* 0x0001e40008019000 */
[----:B0-----:R-:W-:Y:S01]  /*11dd0*/  UMOV UR8, UR14 ;  /* 0x0000000e00087c82 */ /* 0x001fe20008000000 */
[----:B------:R-:W-:Y:S01]  /*11de0*/  UMOV UR10, UR17 ;  /* 0x00000011000a7c82 */ /* 0x000fe20008000000 */
[----:B------:R-:W-:Y:S01]  /*11df0*/  UMOV UR14, 0x80 ;  /* 0x00000080000e7882 */ /* 0x000fe20000000000 */
        /* <DEDUP_REMOVED lines=8> */
[----:B-1----:R-:W-:Y:S01]  /*11e80*/  NOP ;  /* 0x0000000000007918 */ /* 0x002fe20000000000 */
.L_x_348:
[----:B------:R-:W-:Y:S05]  /*11e90*/  BSYNC B1 ;  /* 0x0000000000017941 */ /* 0x000fea0003800000 */
.L_x_347:
[C---:B------:R-:W-:Y:S01]  /*11ea0*/  ISETP.GT.AND P0, PT, R6.reuse, 0x1, PT ;  /* 0x000000010600780c */ /* 0x040fe20003f04270 */
[----:B------:R-:W-:-:S04]  /*11eb0*/  VIADD R2, R6, 0xfffffffe ;  /* 0xfffffffe06027836 */ /* 0x000fc80000000000 */
[----:B------:R-:W-:-:S08]  /*11ec0*/  IMAD.MOV.U32 R6, RZ, RZ, R2 ;  /* 0x000000ffff067224 */ /* 0x000fd000078e0002 */
[----:B------:R-:W-:Y:S05]  /*11ed0*/  @P0 BRA `(.L_x_354) ;  /* 0xffffffec00880947 */ /* 0x000fea000383ffff */
.L_x_330:
[----:B------:R-:W-:Y:S05]  /*11ee0*/  BSYNC B0 ;  /* 0x0000000000007941 */ /* 0x000fea0003800000 */
.L_x_329:
[----:B------:R-:W1:Y:S01]  /*11ef0*/  S2R R2, SR_TID.X ;  /* 0x0000000000027919 */ /* 0x000e620000002100 */
[----:B------:R-:W-:Y:S01]  /*11f00*/  BSSY B0, `(.L_x_355) ;  /* 0x0000011000007945 */ /* 0x000fe20003800000 */
[----:B-1----:R-:W-:-:S04]  /*11f10*/  LOP3.LUT R2, R2, 0x1f, RZ, 0xc0, !PT ;  /* 0x0000001f02027812 */ /* 0x002fc800078ec0ff */
[----:B------:R-:W-:-:S13]  /*11f20*/  ISETP.NE.AND P0, PT, R2, RZ, PT ;  /* 0x000000ff0200720c */ /* 0x000fda0003f05270 */
[----:B------:R-:W-:Y:S05]  /*11f30*/  @P0 BRA `(.L_x_356) ;  /* 0x0000000000340947 */ /* 0x000fea0003800000 */
[----:B------:R-:W1:Y:S01]  /*11f40*/  S2R R9, SR_LANEID ;  /* 0x0000000000097919 */ /* 0x000e620000000000 */
[----:B------:R-:W-:Y:S01]  /*11f50*/  VOTEU.ANY UR4, UPT, PT ;  /* 0x0000000000047886 */ /* 0x000fe200038e0100 */
[----:B------:R-:W2:Y:S01]  /*11f60*/  LDC.64 R2, c[0x0][0xc38] ;  /* 0x00030e00ff027b82 */ /* 0x000ea20000000a00 */
[----:B------:R-:W1:Y:S01]  /*11f70*/  FLO.U32 R0, UR4 ;  /* 0x0000000400007d00 */ /* 0x000e6200080e0000 */
[----:B------:R-:W-:-:S07]  /*11f80*/  ULDC.64 UR6, c[0x0][0x208] ;  /* 0x0000820000067ab9 */ /* 0x000fce0000000a00 */
[----:B------:R-:W2:Y:S01]  /*11f90*/  POPC R7, UR4 ;  /* 0x0000000400077d09 */ /* 0x000ea20008000000 */
[----:B-1----:R-:W-:-:S13]  /*11fa0*/  ISETP.EQ.U32.AND P0, PT, R0, R9, PT ;  /* 0x000000090000720c */ /* 0x002fda0003f02070 */
[----:B--2---:R-:W2:Y:S01]  /*11fb0*/  @P0 ATOMG.E.ADD.STRONG.GPU PT, R3, desc[UR6][R2.64], R7 ;  /* 0x00000007020309a8 */ /* 0x004ea200081ee1c6 */
[----:B------:R-:W1:Y:S02]  /*11fc0*/  S2R R6, SR_LTMASK ;  /* 0x0000000000067919 */ /* 0x000e640000003900 */
[----:B-1----:R-:W-:-:S04]  /*11fd0*/  LOP3.LUT R6, R6, UR4, RZ, 0xc0, !PT ;  /* 0x0000000406067c12 */ /* 0x002fc8000f8ec0ff */
[----:B------:R-:W1:Y:S01]  /*11fe0*/  POPC R9, R6 ;  /* 0x0000000600097309 */ /* 0x000e620000000000 */
[----:B--2---:R-:W1:Y:S02]  /*11ff0*/  SHFL.IDX PT, R0, R3, R0, 0x1f ;  /* 0x00001f0003007589 */ /* 0x004e6400000e0000 */
[----:B-1----:R-:W-:-:S07]  /*12000*/  IADD3 R16, R0, UR38, R9 ;  /* 0x0000002600107c10 */ /* 0x002fce000fffe009 */
.L_x_356:
[----:B------:R-:W-:Y:S05]  /*12010*/  BSYNC B0 ;  /* 0x0000000000007941 */ /* 0x000fea0003800000 */
.L_x_355:
[----:B------:R-:W-:Y:S04]  /*12020*/  BSSY B0, `(.L_x_357) ;  /* 0x000003c000007945 */ /* 0x000fe80003800000 */
[----:B------:R-:W-:Y:S05]  /*12030*/  @!P6 BRA `(.L_x_358) ;  /* 0x0000000000e8e947 */ /* 0x000fea0003800000 */
[----:B------:R-:W2:Y:S01]  /*12040*/  LDL R2, [R1] ;  /* 0x0000000001027983 */ /* 0x000ea20000100800 */
[----:B------:R-:W-:-:S03]  /*12050*/  MOV R3, 0x400 ;  /* 0x0000040000037802 */ /* 0x000fc60000000f00 */
[----:B------:R-:W3:Y:S01]  /*12060*/  LDL R0, [R1+0x8] ;  /* 0x0000080001007983 */ /* 0x000ee20000100800 */
[----:B------:R-:W1:Y:S02]  /*12070*/  S2R R6, SR_CgaCtaId ;  /* 0x0000000000067919 */ /* 0x000e640000008800 */
[----:B-1----:R-:W-:-:S05]  /*12080*/  LEA R3, R6, R3, 0x18 ;  /* 0x0000000306037211 */ /* 0x002fca00078ec0ff */
[----:B--2---:R-:W-:Y:S01]  /*12090*/  IMAD R3, R2, 0x8, R3 ;  /* 0x0000000802037824 */ /* 0x004fe200078e0203 */
[----:B---3--:R-:W-:-:S04]  /*120a0*/  SHF.L.U32 R0, R0, 0x1f, RZ ;  /* 0x0000001f00007819 */ /* 0x008fc800000006ff */
[----:B------:R-:W1:Y:S02]  /*120b0*/  SYNCS.PHASECHK.TRANS64.TRYWAIT P0, [R3+URZ+0x38860], R0 ;  /* 0x03886000030075a7 */ /* 0x000e64000800017f */
[----:B-1----:R-:W-:Y:S05]  /*120c0*/  @!P0 BRA `(.L_x_359) ;  /* 0x0000001400d88947 */ /* 0x002fea0003800000 */
.L_x_403:
[----:B------:R-:W2:Y:S02]  /*120d0*/  S2R R2, SR_TID.X ;  /* 0x0000000000027919 */ /* 0x000ea40000002100 */
[----:B--2---:R-:W-:-:S04]  /*120e0*/  LOP3.LUT R2, R2, 0x7f, RZ, 0xc0, !PT ;  /* 0x0000007f02027812 */ /* 0x004fc800078ec0ff */
[----:B------:R-:W-:-:S13]  /*120f0*/  ISETP.NE.AND P0, PT, R2, RZ, PT ;  /* 0x000000ff0200720c */ /* 0x000fda0003f05270 */
        /* <DEDUP_REMOVED lines=8> */
.L_x_360:
[----:B-1----:R-:W2:Y:S01]  /*12180*/  LDL R0, [R1] ;  /* 0x0000000001007983 */ /* 0x002ea20000100800 */
[----:B------:R-:W-:-:S03]  /*12190*/  MOV R7, 0x400 ;  /* 0x0000040000077802 */ /* 0x000fc60000000f00 */
[----:B------:R-:W3:Y:S04]  /*121a0*/  LDL.LU R6, [R1+0x4] ;  /* 0x0000040001067983 */ /* 0x000ee80000300800 */
[----:B------:R-:W4:Y:S01]  /*121b0*/  LDL R2, [R1+0xc] ;  /* 0x00000c0001027983 */ /* 0x000f220000100800 */
[----:B------:R-:W1:Y:S01]  /*121c0*/  S2R R8, SR_CgaCtaId ;  /* 0x0000000000087919 */ /* 0x000e620000008800 */
[----:B------:R-:W-:Y:S01]  /*121d0*/  R2UR UR9, R3 ;  /* 0x00000000030972ca */ /* 0x000fe200000e0000 */
[----:B------:R-:W-:Y:S01]  /*121e0*/  UIADD3 UR4, UP0, UR36, 0x470, URZ ;  /* 0x0000047024047890 */ /* 0x000fe2000ff1e03f */
[----:B------:R-:W-:Y:S02]  /*121f0*/  R2UR UR12, R4 ;  /* 0x00000000040c72ca */ /* 0x000fe400000e0000 */
[----:B------:R-:W-:-:S02]  /*12200*/  R2UR UR13, R5 ;  /* 0x00000000050d72ca */ /* 0x000fc400000e0000 */
[----:B-1----:R-:W-:-:S07]  /*12210*/  LEA R7, R8, R7, 0x18 ;  /* 0x0000000708077211 */ /* 0x002fce00078ec0ff */
        /* <DEDUP_REMOVED lines=27> */
[----:B-1----:R-:W-:Y:S01]  /*123d0*/  NOP ;  /* 0x0000000000007918 */ /* 0x002fe20000000000 */
.L_x_358:
[----:B------:R-:W-:Y:S05]  /*123e0*/  BSYNC B0 ;  /* 0x0000000000007941 */ /* 0x000fea0003800000 */
.L_x_357:
[----:B------:R-:W2:Y:S04]  /*123f0*/  LDL.LU R0, [R1] ;  /* 0x0000000001007983 */ /* 0x000ea80000300800 */
[----:B------:R-:W3:Y:S01]  /*12400*/  LDL.LU R3, [R1+0x8] ;  /* 0x0000080001037983 */ /* 0x000ee20000300800 */
[----:B--2---:R-:W-:-:S05]  /*12410*/  VIADD R0, R0, 0x1 ;  /* 0x0000000100007836 */ /* 0x004fca0000000000 */
[----:B------:R-:W-:-:S04]  /*12420*/  ISETP.NE.AND P0, PT, R0, 0x2, PT ;  /* 0x000000020000780c */ /* 0x000fc80003f05270 */
[----:B------:R-:W-:Y:S02]  /*12430*/  SEL R2, RZ, 0x1, P0 ;  /* 0x00000001ff027807 */ /* 0x000fe40000000000 */
[----:B------:R-:W-:Y:S02]  /*12440*/  SEL R0, R0, RZ, P0 ;  /* 0x000000ff00007207 */ /* 0x000fe40000000000 */
[----:B---3--:R-:W-:-:S05]  /*12450*/  LOP3.LUT R3, R3, R2, RZ, 0x3c, !PT ;  /* 0x0000000203037212 */ /* 0x008fca00078e3cff */
[----:B------:R1:W-:Y:S04]  /*12460*/  STL [R1+0x8], R3 ;  /* 0x0000080301007387 */ /* 0x0003e80000100800 */
[----:B------:R1:W-:Y:S02]  /*12470*/  STL [R1], R0 ;  /* 0x0000000001007387 */ /* 0x0003e40000100800 */
.L_x_313:
[----:B------:R-:W-:Y:S05]  /*12480*/  BSYNC B6 ;  /* 0x0000000000067941 */ /* 0x000fea0003800000 */
.L_x_311:
[----:B------:R-:W-:-:S03]  /*12490*/  UMOV UR4, 0xffffffff ;  /* 0xffffffff00047882 */ /* 0x000fc60000000000 */
[----:B------:R-:W-:Y:S05]  /*124a0*/  BRA.DIV UR4, `(.L_x_361) ;  /* 0x0000001204f47947 */ /* 0x000fea000b800000 */
[----:B------:R2:W3:Y:S04]  /*124b0*/  SHFL.IDX PT, R4, R16, RZ, 0x1f ;  /* 0x00001fff10047589 */ /* 0x0004e800000e0000 */
[----:B------:R2:W4:Y:S02]  /*124c0*/  SHFL.IDX PT, R5, R16, 0x1, 0x1f ;  /* 0x00201f0010057f89 */ /* 0x00052400000e0000 */
.L_x_407:
[----:B01----:R-:W0:Y:S01]  /*124d0*/  S2R R0, SR_TID.X ;  /* 0x0000000000007919 */ /* 0x003e220000002100 */
[----:B------:R-:W-:Y:S01]  /*124e0*/  ULDC UR4, c[0x0][0xc14] ;  /* 0x0003050000047ab9 */ /* 0x000fe20000000800 */
[----:B------:R-:W-:Y:S01]  /*124f0*/  BSSY B0, `(.L_x_362) ;  /* 0x000000c000007945 */ /* 0x000fe20003800000 */
[----:B------:R-:W-:Y:S01]  /*12500*/  IMAD.MOV.U32 R3, RZ, RZ, RZ ;  /* 0x000000ffff037224 */ /* 0x000fe200078e00ff */
[----:B0-----:R-:W-:Y:S01]  /*12510*/  LOP3.LUT R9, R0, 0x1f, RZ, 0xc0, !PT ;  /* 0x0000001f00097812 */ /* 0x001fe200078ec0ff */
[----:B------:R-:W-:-:S03]  /*12520*/  IMAD.U32 R0, RZ, RZ, UR4 ;  /* 0x00000004ff007e24 */ /* 0x000fc6000f8e00ff */
[C---:B------:R-:W-:Y:S01]  /*12530*/  ISETP.NE.AND P0, PT, R9.reuse, 0x1f, PT ;  /* 0x0000001f0900780c */ /* 0x040fe20003f05270 */
[----:B------:R-:W-:-:S05]  /*12540*/  IMAD.IADD R7, R9, 0x1, R19 ;  /* 0x0000000109077824 */ /* 0x000fca00078e0213 */
[----:B------:R-:W-:-:S13]  /*12550*/  ISETP.GE.OR P0, PT, R7, R0, !P0 ;  /* 0x000000000700720c */ /* 0x000fda0004706670 */
[----:B------:R-:W-:Y:S05]  /*12560*/  @P0 BRA `(.L_x_363) ;  /* 0x0000000000100947 */ /* 0x000fea0003800000 */
[----:B------:R-:W0:Y:S01]  /*12570*/  LDC.64 R2, c[0x0][0xc58] ;  /* 0x00031600ff027b82 */ /* 0x000e220000000a00 */
[----:B------:R-:W-:Y:S01]  /*12580*/  ULDC.64 UR4, c[0x0][0x208] ;  /* 0x0000820000047ab9 */ /* 0x000fe20000000a00 */
[----:B0-----:R-:W-:-:S06]  /*12590*/  IMAD.WIDE R2, R7, 0x4, R2 ;  /* 0x0000000407027825 */ /* 0x001fcc00078e0202 */
[----:B------:R0:W5:Y:S02]  /*125a0*/  LDG.E R3, desc[UR4][R2.64] ;  /* 0x0000000402037981 */ /* 0x000164000c1e1900 */
.L_x_363:
[----:B------:R-:W-:Y:S05]  /*125b0*/  BSYNC B0 ;  /* 0x0000000000007941 */ /* 0x000fea0003800000 */
.L_x_362:
[----:B------:R-:W-:-:S03]  /*125c0*/  UMOV UR4, 0xffffffff ;  /* 0xffffffff00047882 */ /* 0x000fc60000000000 */
[----:B------:R-:W-:Y:S05]  /*125d0*/  BRA.DIV UR4, `(.L_x_364) ;  /* 0x0000001204f47947 */ /* 0x000fea000b800000 */
[----:B-----5:R-:W1:Y:S01]  /*125e0*/  SHFL.UP PT, R14, R3, 0x1, RZ ;  /* 0x04200000030e7989 */ /* 0x020e6200000e00ff */
[C---:B------:R-:W-:Y:S02]  /*125f0*/  ISETP.NE.AND P0, PT, R9.reuse, RZ, PT ;  /* 0x000000ff0900720c */ /* 0x040fe40003f05270 */
[C---:B------:R-:W-:Y:S02]  /*12600*/  ISETP.GE.U32.AND P1, PT, R9.reuse, 0x2, PT ;  /* 0x000000020900780c */ /* 0x040fe40003f26070 */
[----:B-1----:R-:W-:Y:S02]  /*12610*/  SEL R14, R14, RZ, P0 ;  /* 0x000000ff0e0e7207 */ /* 0x002fe40000000000 */
[----:B------:R-:W-:-:S03]  /*12620*/  ISETP.GE.U32.AND P0, PT, R9, 0x4, PT ;  /* 0x000000040900780c */ /* 0x000fc60003f06070 */
[----:B------:R-:W-:-:S05]  /*12630*/  IMAD.IADD R13, R3, 0x1, R14 ;  /* 0x00000001030d7824 */ /* 0x000fca00078e020e */
[----:B------:R-:W1:Y:S02]  /*12640*/  SHFL.UP PT, R14, R13, 0x2, RZ ;  /* 0x044000000d0e7989 */ /* 0x000e6400000e00ff */
[----:B-1----:R-:W-:Y:S02]  /*12650*/  SEL R6, R14, RZ, P1 ;  /* 0x000000ff0e067207 */ /* 0x002fe40000800000 */
[----:B------:R-:W-:Y:S02]  /*12660*/  ISETP.GE.U32.AND P1, PT, R9, 0x8, PT ;  /* 0x000000080900780c */ /* 0x000fe40003f26070 */
[----:B------:R-:W-:-:S05]  /*12670*/  IADD3 R6, R13, R6, RZ ;  /* 0x000000060d067210 */ /* 0x000fca0007ffe0ff */
[----:B------:R-:W1:Y:S02]  /*12680*/  SHFL.UP PT, R14, R6, 0x4, RZ ;  /* 0x04800000060e7989 */ /* 0x000e6400000e00ff */
[----:B-1----:R-:W-:Y:S02]  /*12690*/  SEL R7, R14, RZ, P0 ;  /* 0x000000ff0e077207 */ /* 0x002fe40000000000 */
[----:B------:R-:W-:-:S03]  /*126a0*/  ISETP.GE.U32.AND P0, PT, R9, 0x10, PT ;  /* 0x000000100900780c */ /* 0x000fc60003f06070 */
[----:B------:R-:W-:-:S05]  /*126b0*/  IMAD.IADD R7, R6, 0x1, R7 ;  /* 0x0000000106077824 */ /* 0x000fca00078e0207 */
[----:B------:R-:W1:Y:S02]  /*126c0*/  SHFL.UP PT, R14, R7, 0x8, RZ ;  /* 0x05000000070e7989 */ /* 0x000e6400000e00ff */
[----:B-1----:R-:W-:-:S05]  /*126d0*/  SEL R8, R14, RZ, P1 ;  /* 0x000000ff0e087207 */ /* 0x002fca0000800000 */
[----:B------:R-:W-:-:S05]  /*126e0*/  IMAD.IADD R8, R7, 0x1, R8 ;  /* 0x0000000107087824 */ /* 0x000fca00078e0208 */
[----:B------:R-:W1:Y:S02]  /*126f0*/  SHFL.UP PT, R14, R8, 0x10, RZ ;  /* 0x06000000080e7989 */ /* 0x000e6400000e00ff */
[----:B-1----:R-:W-:-:S05]  /*12700*/  SEL R9, R14, RZ, P0 ;  /* 0x000000ff0e097207 */ /* 0x002fca0000000000 */
[----:B0-----:R-:W-:-:S05]  /*12710*/  IMAD.IADD R2, R8, 0x1, R9 ;  /* 0x0000000108027824 */ /* 0x001fca00078e0209 */
[----:B------:R0:W1:Y:S02]  /*12720*/  SHFL.IDX PT, R14, R2, 0x1f, 0x1f ;  /* 0x03e01f00020e7f89 */ /* 0x00006400000e0000 */
.L_x_415:
[----:B------:R-:W-:Y:S02]  /*12730*/  ULDC UR4, c[0x0][0xc10] ;  /* 0x0003040000047ab9 */ /* 0x000fe40000000800 */
[----:B--2---:R-:W-:-:S04]  /*12740*/  IMAD.U32 R16, RZ, RZ, UR4 ;  /* 0x00000004ff107e24 */ /* 0x004fc8000f8e00ff */
[----:B-1----:R-:W-:-:S04]  /*12750*/  IMAD R6, R14, R16, RZ ;  /* 0x000000100e067224 */ /* 0x002fc800078e02ff */
[----:B----4-:R-:W-:-:S05]  /*12760*/  IMAD.IADD R5, R5, 0x1, R6 ;  /* 0x0000000105057824 */ /* 0x010fca00078e0206 */
[----:B---3--:R-:W-:-:S13]  /*12770*/  ISETP.GT.AND P0, PT, R5, R4, PT ;  /* 0x000000040500720c */ /* 0x008fda0003f04270 */
[----:B------:R-:W-:Y:S05]  /*12780*/  @P0 BRA `(.L_x_365) ;  /* 0x0000000000b80947 */ /* 0x000fea0003800000 */
[----:B------:R-:W1:Y:S02]  /*12790*/  LDC R0, c[0x0][0xc14] ;  /* 0x00030500ff007b82 */ /* 0x000e640000000800 */
.L_x_370:
[----:B------:R-:W-:-:S04]  /*127a0*/  IADD3 R19, R19, 0x1f, RZ ;  /* 0x0000001f13137810 */ /* 0x000fc80007ffe0ff */
[----:B-1----:R-:W-:-:S13]  /*127b0*/  ISETP.GE.AND P0, PT, R19, R0, PT ;  /* 0x000000001300720c */ /* 0x002fda0003f06270 */
[----:B------:R-:W-:Y:S05]  /*127c0*/  @P0 BRA `(.L_x_366) ;  /* 0x0000000400600947 */ /* 0x000fea0003800000 */
[----:B0-----:R-:W0:Y:S01]  /*127d0*/  S2R R2, SR_TID.X ;  /* 0x0000000000027919 */ /* 0x001e220000002100 */
[----:B------:R-:W-:Y:S01]  /*127e0*/  BSSY B0, `(.L_x_367) ;  /* 0x000000b000007945 */ /* 0x000fe20003800000 */
[----:B------:R-:W-:Y:S01]  /*127f0*/  IMAD.MOV.U32 R3, RZ, RZ, RZ ;  /* 0x000000ffff037224 */ /* 0x000fe200078e00ff */
[----:B0-----:R-:W-:-:S04]  /*12800*/  LOP3.LUT R8, R2, 0x1f, RZ, 0xc0, !PT ;  /* 0x0000001f02087812 */ /* 0x001fc800078ec0ff */
        /* <DEDUP_REMOVED lines=8> */
.L_x_368:
[----:B------:R-:W-:Y:S05]  /*12890*/  BSYNC B0 ;  /* 0x0000000000007941 */ /* 0x000fea0003800000 */
.L_x_367:
[----:B------:R-:W-:-:S03]  /*128a0*/  UMOV UR4, 0xffffffff ;  /* 0xffffffff00047882 */ /* 0x000fc60000000000 */
[----:B------:R-:W-:Y:S05]  /*128b0*/  BRA.DIV UR4, `(.L_x_369) ;  /* 0x00000016040c7947 */ /* 0x000fea000b800000 */
[----:B-----5:R-:W1:Y:S01]  /*128c0*/  SHFL.UP PT, R14, R3, 0x1, RZ ;  /* 0x04200000030e7989 */ /* 0x020e6200000e00ff */
[C---:B------:R-:W-:Y:S02]  /*128d0*/  ISETP.NE.AND P0, PT, R8.reuse, RZ, PT ;  /* 0x000000ff0800720c */ /* 0x040fe40003f05270 */
[----:B------:R-:W-:Y:S02]  /*128e0*/  ISETP.GE.U32.AND P1, PT, R8, 0x2, PT ;  /* 0x000000020800780c */ /* 0x000fe40003f26070 */
[----:B-1----:R-:W-:Y:S02]  /*128f0*/  SEL R14, R14, RZ, P0 ;  /* 0x000000ff0e0e7207 */ /* 0x002fe40000000000 */
        /* <DEDUP_REMOVED lines=11> */
[----:B0-----:R-:W-:-:S04]  /*129b0*/  SEL R7, R14, RZ, P1 ;  /* 0x000000ff0e077207 */ /* 0x001fc80000800000 */
[----:B------:R-:W-:-:S05]  /*129c0*/  IADD3 R7, R6, R7, RZ ;  /* 0x0000000706077210 */ /* 0x000fca0007ffe0ff */
[----:B------:R-:W0:Y:S02]  /*129d0*/  SHFL.UP PT, R14, R7, 0x10, RZ ;  /* 0x06000000070e7989 */ /* 0x000e2400000e00ff */
[----:B0-----:R-:W-:-:S05]  /*129e0*/  SEL R14, R14, RZ, P0 ;  /* 0x000000ff0e0e7207 */ /* 0x001fca0000000000 */
[----:B------:R-:W-:-:S05]  /*129f0*/  IMAD.IADD R2, R7, 0x1, R14 ;  /* 0x0000000107027824 */ /* 0x000fca00078e020e */
[----:B------:R0:W1:Y:S02]  /*12a00*/  SHFL.IDX PT, R14, R2, 0x1f, 0x1f ;  /* 0x03e01f00020e7f89 */ /* 0x00006400000e0000 */
.L_x_423:
[----:B------:R-:W-:Y:S02]  /*12a10*/  ULDC UR4, c[0x0][0xc10] ;  /* 0x0003040000047ab9 */ /* 0x000fe40000000800 */
[----:B------:R-:W-:-:S04]  /*12a20*/  IMAD.U32 R16, RZ, RZ, UR4 ;  /* 0x00000004ff107e24 */ /* 0x000fc8000f8e00ff */
[----:B-1----:R-:W-:-:S04]  /*12a30*/  IMAD R6, R14, R16, RZ ;  /* 0x000000100e067224 */ /* 0x002fc800078e02ff */
[----:B------:R-:W-:-:S05]  /*12a40*/  IMAD.IADD R5, R6, 0x1, R5 ;  /* 0x0000000106057824 */ /* 0x000fca00078e0205 */
[----:B------:R-:W-:-:S13]  /*12a50*/  ISETP.GT.AND P0, PT, R5, R4, PT ;  /* 0x000000040500720c */ /* 0x000fda0003f04270 */
[----:B------:R-:W-:Y:S05]  /*12a60*/  @!P0 BRA `(.L_x_370) ;  /* 0xfffffffc004c8947 */ /* 0x000fea000383ffff */
.L_x_365:
[----:B------:R-:W-:Y:S01]  /*12a70*/  IMAD.IADD R6, R5, 0x1, -R6 ;  /* 0x0000000105067824 */ /* 0x000fe200078e0a06 */
[----:B------:R-:W-:-:S03]  /*12a80*/  UMOV UR4, 0xffffffff ;  /* 0xffffffff00047882 */ /* 0x000fc60000000000 */
[----:B------:R-:W-:-:S05]  /*12a90*/  IMAD R5, R2, R16, R6 ;  /* 0x0000001002057224 */ /* 0x000fca00078e0206 */
[----:B------:R-:W-:Y:S01]  /*12aa0*/  ISETP.GT.AND P6, PT, R5, R4, PT ;  /* 0x000000040500720c */ /* 0x000fe20003fc4270 */
[----:B------:R-:W-:-:S12]  /*12ab0*/  BRA.DIV UR4, `(.L_x_371) ;  /* 0x00000016045c7947 */ /* 0x000fd8000b800000 */
[----:B------:R-:W-:-:S04]  /*12ac0*/  VOTE.ANY R7, PT, !P6 ;  /* 0x0000000000077806 */ /* 0x000fc800070e0100 */
[----:B------:R-:W1:Y:S02]  /*12ad0*/  POPC R5, R7 ;  /* 0x0000000700057309 */ /* 0x000e640000000000 */
[----:B-1----:R1:W2:Y:S02]  /*12ae0*/  SHFL.IDX PT, R17, R3, R5, 0x1f ;  /* 0x00001f0503117589 */ /* 0x0022a400000e0000 */
.L_x_427:
[----:B------:R-:W-:Y:S01]  /*12af0*/  ISETP.NE.AND P0, PT, R7, RZ, PT ;  /* 0x000000ff0700720c */ /* 0x000fe20003f05270 */
[----:B------:R-:W-:-:S12]  /*12b00*/  IMAD.MOV.U32 R14, RZ, RZ, RZ ;  /* 0x000000ffff0e7224 */ /* 0x000fd800078e00ff */
[----:B------:R-:W-:Y:S05]  /*12b10*/  @!P0 BRA `(.L_x_372) ;  /* 0x0000000000108947 */ /* 0x000fea0003800000 */
[----:B------:R-:W-:Y:S01]  /*12b20*/  UMOV UR4, 0xffffffff ;  /* 0xffffffff00047882 */ /* 0x000fe20000000000 */
[----:B------:R-:W-:Y:S02]  /*12b30*/  IADD3 R12, R5, -0x1, RZ ;  /* 0xffffffff050c7810 */ /* 0x000fe40007ffe0ff */
[----:B------:R-:W-:Y:S05]  /*12b40*/  BRA.DIV UR4, `(.L_x_373) ;  /* 0x0000001604807947 */ /* 0x000fea000b800000 */
[----:B------:R3:W4:Y:S02]  /*12b50*/  SHFL.IDX PT, R14, R2, R12, 0x1f ;  /* 0x00001f0c020e7589 */ /* 0x00072400000e0000 */
.L_x_372:
[-C--:B--2---:R-:W-:Y:S01]  /*12b60*/  IABS R7, R17.reuse ;  /* 0x0000001100077213 */ /* 0x084fe20000000000 */
[----:B----4-:R-:W-:Y:S01]  /*12b70*/  IMAD R16, R14, R16, R6 ;  /* 0x000000100e107224 */ /* 0x010fe200078e0206 */
[----:B------:R-:W-:Y:S01]  /*12b80*/  IABS R6, R17 ;  /* 0x0000001100067213 */ /* 0x000fe20000000000 */
[----:B------:R-:W-:Y:S01]  /*12b90*/  IMAD.IADD R19, R5, 0x1, R19 ;  /* 0x0000000105137824 */ /* 0x000fe200078e0213 */
[----:B------:R-:W2:Y:S03]  /*12ba0*/  I2F.RP R8, R7 ;  /* 0x0000000700087306 */ /* 0x000ea60000209400 */
[----:B------:R-:W-:-:S05]  /*12bb0*/  IMAD.MOV R6, RZ, RZ, -R6 ;  /* 0x000000ffff067224 */ /* 0x000fca00078e0a06 */
[----:B--2---:R-:W2:Y:S02]  /*12bc0*/  MUFU.RCP R8, R8 ;  /* 0x0000000800087308 */ /* 0x004ea40000001000 */
[----:B--2---:R-:W-:-:S06]  /*12bd0*/  VIADD R9, R8, 0xffffffe ;  /* 0x0ffffffe08097836 */ /* 0x004fcc0000000000 */
[----:B-1----:R-:W0:Y:S02]  /*12be0*/  F2I.FTZ.U32.TRUNC.NTZ R3, R9 ;  /* 0x0000000900037305 */ /* 0x002e24000021f000 */
[----:B0--3--:R-:W-:-:S04]  /*12bf0*/  IMAD.MOV R2, RZ, RZ, -R3 ;  /* 0x000000ffff027224 */ /* 0x009fc800078e0a03 */
[----:B------:R-:W-:Y:S02]  /*12c00*/  IMAD R11, R2, R7, RZ ;  /* 0x00000007020b7224 */ /* 0x000fe400078e02ff */
[----:B------:R-:W-:-:S04]  /*12c10*/  IMAD.MOV.U32 R2, RZ, RZ, RZ ;  /* 0x000000ffff027224 */ /* 0x000fc800078e00ff */
[----:B------:R-:W-:-:S04]  /*12c20*/  IMAD.HI.U32 R3, R3, R11, R2 ;  /* 0x0000000b03037227 */ /* 0x000fc800078e0002 */
[----:B------:R-:W-:-:S05]  /*12c30*/  IMAD.IADD R2, R4, 0x1, -R16 ;  /* 0x0000000104027824 */ /* 0x000fca00078e0a10 */
[----:B------:R-:W-:-:S05]  /*12c40*/  IABS R4, R2 ;  /* 0x0000000200047213 */ /* 0x000fca0000000000 */
        /* <DEDUP_REMOVED lines=11> */
[----:B------:R-:W-:-:S04]  /*12d00*/  @!P0 LOP3.LUT R3, RZ, R17, RZ, 0x33, !PT ;  /* 0x00000011ff038212 */ /* 0x000fc800078e33ff */
[----:B------:R-:W-:Y:S01]  /*12d10*/  MOV R18, R3 ;  /* 0x0000000300127202 */ /* 0x000fe20000000f00 */
[----:B------:R-:W-:-:S04]  /*12d20*/  IMAD.MOV R4, RZ, RZ, -R3 ;  /* 0x000000ffff047224 */ /* 0x000fc800078e0a03 */
[----:B------:R-:W-:Y:S01]  /*12d30*/  IMAD R17, R17, R4, R2 ;  /* 0x0000000411117224 */ /* 0x000fe200078e0202 */
[----:B------:R-:W-:Y:S06]  /*12d40*/  BRA `(.L_x_374) ;  /* 0x00000000001c7947 */ /* 0x000fec0003800000 */
.L_x_366:
[----:B------:R-:W-:Y:S01]  /*12d50*/  UMOV UR4, URZ ;  /* 0x0000003f00047c82 */ /* 0x000fe20008000000 */
[----:B------:R-:W-:Y:S01]  /*12d60*/  UMOV UR5, URZ ;  /* 0x0000003f00057c82 */ /* 0x000fe20008000000 */
[----:B------:R-:W-:Y:S01]  /*12d70*/  ULDC UR6, c[0x0][0xc14] ;  /* 0x0003050000067ab9 */ /* 0x000fe20000000800 */
[----:B------:R-:W-:Y:S02]  /*12d80*/  IMAD.MOV.U32 R16, RZ, RZ, R4 ;  /* 0x000000ffff107224 */ /* 0x000fe400078e0004 */
[----:B------:R-:W-:Y:S02]  /*12d90*/  IMAD.U32 R17, RZ, RZ, UR4 ;  /* 0x00000004ff117e24 */ /* 0x000fe4000f8e00ff */
[----:B------:R-:W-:Y:S02]  /*12da0*/  IMAD.U32 R18, RZ, RZ, UR5 ;  /* 0x00000005ff127e24 */ /* 0x000fe4000f8e00ff */
[----:B------:R-:W-:-:S07]  /*12db0*/  IMAD.U32 R19, RZ, RZ, UR6 ;  /* 0x00000006ff137e24 */ /* 0x000fce000f8e00ff */
.L_x_374:
[----:B0-----:R-:W0:Y:S01]  /*12dc0*/  S2R R2, SR_TID.X ;  /* 0x0000000000027919 */ /* 0x001e220000002100 */
[----:B------:R-:W-:Y:S05]  /*12dd0*/  WARPSYNC.ALL ;  /* 0x0000000000007948 */ /* 0x000fea0003800000 */
[----:B------:R-:W-:Y:S01]  /*12de0*/  BAR.SYNC.DEFER_BLOCKING 0x4, 0x120 ;  /* 0x0104800000007b1d */ /* 0x000fe20000010000 */
[----:B0-----:R-:W-:-:S04]  /*12df0*/  LOP3.LUT R2, R2, 0x1f, RZ, 0xc0, !PT ;  /* 0x0000001f02027812 */ /* 0x001fc800078ec0ff */
[----:B------:R-:W-:-:S13]  /*12e00*/  ISETP.NE.AND P0, PT, R2, RZ, PT ;  /* 0x000000ff0200720c */ /* 0x000fda0003f05270 */
[----:B------:R-:W0:Y:S01]  /*12e10*/  @!P0 S2R R3, SR_CgaCtaId ;  /* 0x0000000000038919 */ /* 0x000e220000008800 */
[----:B------:R-:W-:-:S04]  /*12e20*/  @!P0 MOV R2, 0x400 ;  /* 0x0000040000028802 */ /* 0x000fc80000000f00 */
[----:B0-----:R-:W-:-:S05]  /*12e30*/  @!P0 LEA R2, R3, R2, 0x18 ;  /* 0x0000000203028211 */ /* 0x001fca00078ec0ff */
[----:B------:R1:W-:Y:S01]  /*12e40*/  @!P0 STS.128 [R2+0x388d0], R16 ;  /* 0x0388d01002008388 */ /* 0x0003e20000000c00 */
[----:B------:R-:W-:Y:S06]  /*12e50*/  BAR.ARV 0x5, 0x120 ;  /* 0x0144800000007b1d */ /* 0x000fec0000002000 */
[----:B------:R-:W-:-:S13]  /*12e60*/  ISETP.GE.AND P0, PT, R19, R0, PT ;  /* 0x000000001300720c */ /* 0x000fda0003f06270 */
[----:B------:R-:W-:Y:S05]  /*12e70*/  @!P0 BRA `(.L_x_375) ;  /* 0xffffffbc00048947 */ /* 0x000fea000383ffff */
.L_x_309:
[----:B0-----:R-:W2:Y:S01]  /*12e80*/  LDL.LU R0, [R1+0x28] ;  /* 0x0000280001007983 */ /* 0x001ea20000300800 */
[----:B------:R-:W-:Y:S01]  /*12e90*/  BSSY B0, `(.L_x_376) ;  /* 0x000000b000007945 */ /* 0x000fe20003800000 */
[----:B------:R-:W0:Y:S01]  /*12ea0*/  S2R R5, SR_CgaCtaId ;  /* 0x0000000000057919 */ /* 0x000e220000008800 */
[----:B--2---:R-:W-:-:S05]  /*12eb0*/  VIADD R0, R0, 0x1 ;  /* 0x0000000100007836 */ /* 0x004fca0000000000 */
[----:B-1----:R-:W-:-:S04]  /*12ec0*/  LEA.HI R2, R0, R0, RZ, 0x1 ;  /* 0x0000000000027211 */ /* 0x002fc800078f08ff */
[----:B------:R-:W-:-:S04]  /*12ed0*/  LOP3.LUT R3, R2, 0xfffffffe, RZ, 0xc0, !PT ;  /* 0xfffffffe02037812 */ /* 0x000fc800078ec0ff */
[----:B------:R-:W-:Y:S02]  /*12ee0*/  IADD3 R3, R0, -R3, RZ ;  /* 0x8000000300037210 */ /* 0x000fe40007ffe0ff */
[----:B------:R-:W-:Y:S02]  /*12ef0*/  MOV R0, 0x400 ;  /* 0x0000040000007802 */ /* 0x000fe40000000f00 */
[----:B------:R-:W-:Y:S02]  /*12f00*/  SHF.L.U32 R3, R3, 0x1f, RZ ;  /* 0x0000001f03037819 */ /* 0x000fe400000006ff */
[----:B0-----:R-:W-:-:S04]  /*12f10*/  LEA R0, R5, R0, 0x18 ;  /* 0x0000000005007211 */ /* 0x001fc800078ec0ff */
[----:B------:R-:W0:Y:S02]  /*12f20*/  SYNCS.PHASECHK.TRANS64.TRYWAIT P0, [R0+URZ+0x38820], R3 ;  /* 0x03882003000075a7 */ /* 0x000e24000800017f */
[----:B0-----:R-:W-:Y:S05]  /*12f30*/  @!P0 BRA `(.L_x_377) ;  /* 0x0000001000a88947 */ /* 0x001fea0003800000 */
.L_x_430:
[----:B------:R-:W-:Y:S05]  /*12f40*/  BSYNC B0 ;  /* 0x0000000000007941 */ /* 0x000fea0003800000 */
.L_x_376:
[----:B------:R-:W-:-:S03]  /*12f50*/  UMOV UR4, 0xffffffff ;  /* 0xffffffff00047882 */ /* 0x000fc60000000000 */
[----:B------:R-:W-:Y:S05]  /*12f60*/  BRA.DIV UR4, `(.L_x_378) ;  /* 0x0000001204b07947 */ /* 0x000fea000b800000 */
[----:B------:R-:W1:Y:S02]  /*12f70*/  S2R R2, SR_TID.X ;  /* 0x0000000000027919 */ /* 0x000e640000002100 */
[----:B-1----:R-:W-:-:S04]  /*12f80*/  SHF.R.U32.HI R2, RZ, 0x5, R2 ;  /* 0x00000005ff027819 */ /* 0x002fc80000011602 */
[----:B------:R-:W-:-:S05]  /*12f90*/  LOP3.LUT R2, R2, 0x3, RZ, 0xc0, !PT ;  /* 0x0000000302027812 */ /* 0x000fca00078ec0ff */
[----:B------:R1:W2:Y:S02]  /*12fa0*/  SHFL.IDX PT, R14, R2, RZ, 0x1f ;  /* 0x00001fff020e7589 */ /* 0x0002a400000e0000 */
.L_x_433:
[----:B--2---:R-:W-:Y:S01]  /*12fb0*/  ISETP.NE.AND P0, PT, R14, RZ, PT ;  /* 0x000000ff0e00720c */ /* 0x004fe20003f05270 */
[----:B------:R-:W-:-:S12]  /*12fc0*/  BSSY B0, `(.L_x_379) ;  /* 0x0000029000007945 */ /* 0x000fd80003800000 */
[----:B------:R-:W-:Y:S05]  /*12fd0*/  @P0 BRA `(.L_x_380) ;  /* 0x00000000009c0947 */ /* 0x000fea0003800000 */
[----:B------:R-:W-:-:S03]  /*12fe0*/  UMOV UR4, 0xffffffff ;  /* 0xffffffff00047882 */ /* 0x000fc60000000000 */
[----:B------:R-:W-:Y:S05]  /*12ff0*/  BRA.DIV UR4, `(.L_x_381) ;  /* 0x0000001204c07947 */ /* 0x000fea000b800000 */
[----:B------:R-:W-:-:S13]  /*13000*/  ELECT P6, URZ, PT ;  /* 0x00000000003f782f */ /* 0x000fda00038c0000 */
.L_x_436:
[----:B------:R-:W-:Y:S05]  /*13010*/  @!P6 BRA `(.L_x_380) ;  /* 0x00000000008ce947 */ /* 0x000fea0003800000 */
[----:B-1----:R-:W2:Y:S02]  /*13020*/  LDL R2, [R1+0x30] ;  /* 0x0000300001027983 */ /* 0x002ea40000100800 */
[----:B--2---:R-:W-:-:S13]  /*13030*/  R2UR UR4, R2 ;  /* 0x00000000020472ca */ /* 0x004fda00000e0000 */
[----:B------:R-:W-:-:S06]  /*13040*/  ULOP3.LUT UR4, UR4, 0x2, URZ, 0xfc, !UPT ;  /* 0x0000000204047892 */ /* 0x000fcc000f8efc3f */
[----:B------:R-:W-:-:S05]  /*13050*/  IMAD.U32 R2, RZ, RZ, UR4 ;  /* 0x00000004ff027e24 */ /* 0x000fca000f8e00ff */
[----:B------:R-:W-:-:S13]  /*13060*/  ISETP.NE.AND P2, PT, R2, 0x3, PT ;  /* 0x000000030200780c */ /* 0x000fda0003f45270 */
[----:B------:R-:W-:Y:S05]  /*13070*/  @!P2 BRA `(.L_x_382) ;  /* 0x000000000004a947 */ /* 0x000fea0003800000 */
[----:B------:R-:W-:Y:S01]  /*13080*/  BPT.TRAP 0x1 ;  /* 0x000000040000795c */ /* 0x000fe20000300000 */
.L_x_382:
[----:B0-----:R-:W2:Y:S04]  /*13090*/  LDL R3, [R1] ;  /* 0x0000000001037983 */ /* 0x001ea80000100800 */
[----:B------:R-:W3:Y:S01]  /*130a0*/  LDL.LU R7, [R1+0x8] ;  /* 0x0000080001077983 */ /* 0x000ee20000300800 */
[----:B------:R-:W-:-:S04]  /*130b0*/  VIADD R2, R0, 0x38840 ;  /* 0x0003884000027836 */ /* 0x000fc80000000000 */
[C---:B--2---:R-:W-:Y:S02]  /*130c0*/  IMAD R6, R3.reuse, 0x8, R2 ;  /* 0x0000000803067824 */ /* 0x044fe400078e0202 */
[----:B------:R-:W-:Y:S01]  /*130d0*/  VIADD R3, R3, 0x1 ;  /* 0x0000000103037836 */ /* 0x000fe20000000000 */
[----:B---3--:R-:W-:-:S04]  /*130e0*/  SHF.L.U32 R5, R7, 0x1f, RZ ;  /* 0x0000001f07057819 */ /* 0x008fc800000006ff */
[C---:B------:R-:W-:Y:S01]  /*130f0*/  ISETP.NE.AND P1, PT, R3.reuse, 0x2, PT ;  /* 0x000000020300780c */ /* 0x040fe20003f25270 */
[----:B------:R-:W0:Y:S03]  /*13100*/  SYNCS.PHASECHK.TRANS64.TRYWAIT P0, [R6+URZ], R5 ;  /* 0x00000005060075a7 */ /* 0x000e26000800017f */
[----:B------:R-:W-:Y:S02]  /*13110*/  SEL R4, RZ, 0x1, P1 ;  /* 0x00000001ff047807 */ /* 0x000fe40000800000 */
[----:B------:R-:W-:Y:S02]  /*13120*/  SEL R3, R3, RZ, P1 ;  /* 0x000000ff03037207 */ /* 0x000fe40000800000 */
[----:B------:R-:W-:-:S03]  /*13130*/  LOP3.LUT R4, R7, R4, RZ, 0x3c, !PT ;  /* 0x0000000407047212 */ /* 0x000fc600078e3cff */
[----:B------:R-:W-:Y:S01]  /*13140*/  IMAD R7, R3, 0x8, R2 ;  /* 0x0000000803077824 */ /* 0x000fe200078e0202 */
[----:B------:R-:W-:Y:S01]  /*13150*/  SHF.L.U32 R2, R4, 0x1f, RZ ;  /* 0x0000001f04027819 */ /* 0x000fe200000006ff */
[----:B0-----:R-:W-:Y:S06]  /*13160*/  @!P0 BRA `(.L_x_383) ;  /* 0x0000001000848947 */ /* 0x001fec0003800000 */
.L_x_437:
[----:B------:R-:W1:Y:S02]  /*13170*/  SYNCS.PHASECHK.TRANS64.TRYWAIT P0, [R7+URZ], R2 ;  /* 0x00000002070075a7 */ /* 0x000e64000800017f */
[----:B-1----:R-:W-:Y:S05]  /*13180*/  @!P0 BRA `(.L_x_384) ;  /* 0x0000001000908947 */ /* 0x002fea0003800000 */
.L_x_438:
[----:B------:R-:W-:Y:S05]  /*13190*/  @!P2 BRA `(.L_x_385) ;  /* 0x000000000004a947 */ /* 0x000fea0003800000 */
[----:B------:R-:W-:Y:S01]  /*131a0*/  BPT.TRAP 0x1 ;  /* 0x000000040000795c */ /* 0x000fe20000300000 */
.L_x_385:
[----:B------:R-:W2:Y:S01]  /*131b0*/  LDL.LU R4, [R1] ;  /* 0x0000000001047983 */ /* 0x000ea20000300800 */
[----:B------:R-:W-:-:S05]  /*131c0*/  IADD3 R0, R0, 0x38860, RZ ;  /* 0x0003886000007810 */ /* 0x000fca0007ffe0ff */
[----:B--2---:R-:W-:-:S04]  /*131d0*/  IMAD R4, R4, 0x8, R0 ;  /* 0x0000000804047824 */ /* 0x004fc800078e0200 */
[----:B------:R-:W2:Y:S02]  /*131e0*/  SYNCS.PHASECHK.TRANS64.TRYWAIT P0, [R4+URZ], R5 ;  /* 0x00000005040075a7 */ /* 0x000ea4000800017f */
[----:B--2---:R-:W-:Y:S05]  /*131f0*/  @!P0 BRA `(.L_x_386) ;  /* 0x0000001000888947 */ /* 0x004fea0003800000 */
.L_x_439:
[----:B------:R-:W-:-:S07]  /*13200*/  IMAD R3, R3, 0x8, R0 ;  /* 0x0000000803037824 */ /* 0x000fce00078e0200 */
.L_x_387:
[----:B---3--:R3:W4:Y:S02]  /*13210*/  SYNCS.PHASECHK.TRANS64.TRYWAIT P0, [R3+URZ], R2 ;  /* 0x00000002030075a7 */ /* 0x008724000800017f */
[----:B----4-:R-:W-:Y:S05]  /*13220*/  @!P0 NANOSLEEP.SYNCS 0x989680 ;  /* 0x009896800000895d */ /* 0x010fea0003900000 */
[----:B------:R-:W4:Y:S02]  /*13230*/  @!P0 SYNCS.PHASECHK.TRANS64 P0, [R3+URZ], R2 ;  /* 0x00000002030085a7 */ /* 0x000f24000800007f */
[----:B----4-:R-:W-:Y:S05]  /*13240*/  @!P0 BRA `(.L_x_387) ;  /* 0xfffffffc00f08947 */ /* 0x010fea000383ffff */
.L_x_380:
[----:B------:R-:W-:Y:S05]  /*13250*/  BSYNC B0 ;  /* 0x0000000000007941 */ /* 0x000fea0003800000 */
.L_x_379:
[----:B------:R-:W-:Y:S05]  /*13260*/  EXIT ;  /* 0x000000000000794d */ /* 0x000fea0003800000 */
.L_x_263:
[----:B0-----:R0:W1:Y:S02]  /*13270*/  SYNCS.PHASECHK.TRANS64.TRYWAIT P1, [R5+URZ+0x38800], R0 ;  /* 0x03880000050075a7 */ /* 0x001064000802017f */
[----:B-1----:R-:W-:Y:S05]  /*13280*/  @!P1 NANOSLEEP.SYNCS 0x989680 ;  /* 0x009896800000995d */ /* 0x002fea0003900000 */
[----:B------:R-:W1:Y:S02]  /*13290*/  @!P1 SYNCS.PHASECHK.TRANS64 P1, [R5+URZ+0x38800], R0 ;  /* 0x03880000050095a7 */ /* 0x000e64000802007f */
[----:B-1----:R-:W-:Y:S05]  /*132a0*/  @!P1 BRA `(.L_x_263) ;  /* 0xfffffffc00f09947 */ /* 0x002fea000383ffff */
[----:B------:R-:W-:Y:S05]  /*132b0*/  BRA `(.L_x_388) ;  /* 0xfffffee400887947 */ /* 0x000fea000383ffff */
.L_x_267:
[----:B-1----:R1:W2:Y:S02]  /*132c0*/  SYNCS.PHASECHK.TRANS64.TRYWAIT P2, [R0+URZ+0x38830], R3 ;  /* 0x03883003000075a7 */ /* 0x0022a4000804017f */
[----:B--2---:R-:W-:Y:S05]  /*132d0*/  @!P2 NANOSLEEP.SYNCS 0x989680 ;  /* 0x009896800000a95d */ /* 0x004fea0003900000 */
[----:B------:R-:W2:Y:S02]  /*132e0*/  @!P2 SYNCS.PHASECHK.TRANS64 P2, [R0+URZ+0x38830], R3 ;  /* 0x038830030000a5a7 */ /* 0x000ea4000804007f */
[----:B--2---:R-:W-:Y:S05]  /*132f0*/  @!P2 BRA `(.L_x_267) ;  /* 0xfffffffc00f0a947 */ /* 0x004fea000383ffff */
[----:B------:R-:W-:Y:S05]  /*13300*/  BRA `(.L_x_266) ;  /* 0xfffffee400ac7947 */ /* 0x000fea000383ffff */
.L_x_272:
[----:B------:R-:W-:-:S13]  /*13310*/  R2UR UR4, R225 ;  /* 0x00000000e10472ca */ /* 0x000fda00000e0000 */
[----:B-1----:R-:W-:-:S04]  /*13320*/  IMAD.U32 R4, RZ, RZ, UR4 ;  /* 0x00000004ff047e24 */ /* 0x002fc8000f8e00ff */
[----:B------:R1:W2:Y:S03]  /*13330*/  SYNCS.PHASECHK.TRANS64.TRYWAIT P2, [R4+URZ+0x38830], R3 ;  /* 0x03883003040075a7 */ /* 0x0002a6000804017f */
[----:B--2---:R-:W-:Y:S05]  /*13340*/  @!P2 NANOSLEEP.SYNCS 0x989680 ;  /* 0x009896800000a95d */ /* 0x004fea0003900000 */
[----:B------:R-:W2:Y:S02]  /*13350*/  @!P2 SYNCS.PHASECHK.TRANS64 P2, [R4+URZ+0x38830], R3 ;  /* 0x038830030400a5a7 */ /* 0x000ea4000804007f */
[----:B--2---:R-:W-:Y:S05]  /*13360*/  @!P2 BRA `(.L_x_272) ;  /* 0xfffffffc00e8a947 */ /* 0x004fea000383ffff */
[----:B------:R-:W-:Y:S05]  /*13370*/  BRA `(.L_x_271) ;  /* 0xffffff2c00507947 */ /* 0x000fea000383ffff */
.L_x_276:
[----:B01----:R-:W-:-:S04]  /*13380*/  IMAD.U32 R3, RZ, RZ, UR4 ;  /* 0x00000004ff037e24 */ /* 0x003fc8000f8e00ff */
[----:B------:R0:W1:Y:S03]  /*13390*/  SYNCS.PHASECHK.TRANS64.TRYWAIT P2, [R3+URZ+0x38850], R0 ;  /* 0x03885000030075a7 */ /* 0x000066000804017f */
[----:B-1----:R-:W-:Y:S05]  /*133a0*/  @!P2 NANOSLEEP.SYNCS 0x989680 ;  /* 0x009896800000a95d */ /* 0x002fea0003900000 */
[----:B------:R-:W1:Y:S02]  /*133b0*/  @!P2 SYNCS.PHASECHK.TRANS64 P2, [R3+URZ+0x38850], R0 ;  /* 0x038850000300a5a7 */ /* 0x000e64000804007f */
[----:B-1----:R-:W-:Y:S05]  /*133c0*/  @!P2 BRA `(.L_x_276) ;  /* 0xfffffffc00eca947 */ /* 0x002fea000383ffff */
[----:B------:R-:W-:Y:S05]  /*133d0*/  BRA `(.L_x_275) ;  /* 0xffffff5400707947 */ /* 0x000fea000383ffff */
.L_x_281:
[----:B-1----:R1:W2:Y:S02]  /*133e0*/  SYNCS.PHASECHK.TRANS64.TRYWAIT P0, [R11+URZ+0x38850], R0 ;  /* 0x038850000b0075a7 */ /* 0x0022a4000800017f */
[----:B--2---:R-:W-:Y:S05]  /*133f0*/  @!P0 NANOSLEEP.SYNCS 0x989680 ;  /* 0x009896800000895d */ /* 0x004fea0003900000 */
[----:B------:R-:W2:Y:S02]  /*13400*/  @!P0 SYNCS.PHASECHK.TRANS64 P0, [R11+URZ+0x38850], R0 ;  /* 0x038850000b0085a7 */ /* 0x000ea4000800007f */
[----:B--2---:R-:W-:Y:S05]  /*13410*/  @!P0 BRA `(.L_x_281) ;  /* 0xfffffffc00f08947 */ /* 0x004fea000383ffff */
[----:B------:R-:W-:Y:S05]  /*13420*/  BRA `(.L_x_280) ;  /* 0xffffff7000a07947 */ /* 0x000fea000383ffff */
.L_x_321:
[----:B------:R-:W0:Y:S01]  /*13430*/  S2R R7, SR_TID.X ;  /* 0x0000000000077919 */ /* 0x000e220000002100 */
[----:B------:R-:W-:Y:S01]  /*13440*/  BSSY B0, `(.L_x_389) ;  /* 0x000000a000007945 */ /* 0x000fe20003800000 */
[----:B------:R-:W-:Y:S01]  /*13450*/  MOV R12, RZ ;  /* 0x000000ff000c7202 */ /* 0x000fe20000000f00 */
[----:B------:R-:W-:Y:S02]  /*13460*/  IMAD.MOV.U32 R11, RZ, RZ, 0x1f ;  /* 0x0000001fff0b7424 */ /* 0x000fe400078e00ff */
[----:B------:R-:W-:Y:S01]  /*13470*/  IMAD.MOV.U32 R15, RZ, RZ, -0x1 ;  /* 0xffffffffff0f7424 */ /* 0x000fe200078e00ff */
[----:B0-----:R-:W-:-:S04]  /*13480*/  SHF.R.U32.HI R7, RZ, 0x5, R7 ;  /* 0x00000005ff077819 */ /* 0x001fc80000011607 */
[----:B------:R-:W-:-:S05]  /*13490*/  LOP3.LUT R7, R7, 0x3, RZ, 0xc0, !PT ;  /* 0x0000000307077812 */ /* 0x000fca00078ec0ff */
[----:B------:R-:W-:-:S07]  /*134a0*/  IMAD.MOV.U32 R13, RZ, RZ, R7 ;  /* 0x000000ffff0d7224 */ /* 0x000fce00078e0007 */
[----:B------:R-:W-:Y:S05]  /*134b0*/  WARPSYNC.COLLECTIVE R15, `(.L_x_390) ;  /* 0x000000000f087348 */ /* 0x000fea0003c00000 */
[----:B------:R0:W1:Y:S02]  /*134c0*/  SHFL.IDX P6, R14, R13, R12, R11 ;  /* 0x0000000c0d0e7389 */ /* 0x00006400000c000b */
[----:B01----:R-:W-:Y:S01]  /*134d0*/  ENDCOLLECTIVE ;  /* 0x000000000000791b */ /* 0x003fe20003800000 */
.L_x_390:
[----:B------:R-:W-:Y:S05]  /*134e0*/  BSYNC B0 ;  /* 0x0000000000007941 */ /* 0x000fea0003800000 */
.L_x_389:
[----:B------:R-:W-:Y:S05]  /*134f0*/  BRA `(.L_x_391) ;  /* 0xffffffc400187947 */ /* 0x000fea000383ffff */
.L_x_322:
[----:B------:R-:W-:Y:S01]  /*13500*/  BSSY B0, `(.L_x_392) ;  /* 0x0000006000007945 */ /* 0x000fe20003800000 */
[----:B------:R-:W-:-:S07]  /*13510*/  IMAD.MOV.U32 R15, RZ, RZ, -0x1 ;  /* 0xffffffffff0f7424 */ /* 0x000fce00078e00ff */
[----:B------:R-:W-:Y:S05]  /*13520*/  WARPSYNC.COLLECTIVE R15, `(.L_x_393) ;  /* 0x000000000f0c7348 */ /* 0x000fea0003c00000 */
[----:B------:R-:W-:Y:S02]  /*13530*/  ELECT P6, UR62, PT ;  /* 0x00000000003e782f */ /* 0x000fe400038c0000 */
[----:B------:R-:W-:Y:S01]  /*13540*/  MOV R14, UR62 ;  /* 0x0000003e000e7c02 */ /* 0x000fe20008000f00 */
[----:B------:R-:W-:Y:S10]  /*13550*/  ENDCOLLECTIVE ;  /* 0x000000000000791b */ /* 0x000ff40003800000 */
.L_x_393:
[----:B------:R-:W-:Y:S05]  /*13560*/  BSYNC B0 ;  /* 0x0000000000007941 */ /* 0x000fea0003800000 */
.L_x_392:
[----:B------:R-:W-:Y:S05]  /*13570*/  BRA `(.L_x_394) ;  /* 0xffffffc400107947 */ /* 0x000fea000383ffff */
.L_x_325:
[----:B0-----:R0:W1:Y:S02]  /*13580*/  SYNCS.PHASECHK.TRANS64.TRYWAIT P0, [R8+URZ+0x38840], R9 ;  /* 0x03884009080075a7 */ /* 0x001064000800017f */
[----:B-1----:R-:W-:Y:S05]  /*13590*/  @!P0 NANOSLEEP.SYNCS 0x989680 ;  /* 0x009896800000895d */ /* 0x002fea0003900000 */
[----:B------:R-:W1:Y:S02]  /*135a0*/  @!P0 SYNCS.PHASECHK.TRANS64 P0, [R8+URZ+0x38840], R9 ;  /* 0x03884009080085a7 */ /* 0x000e64000800007f */
[----:B-1----:R-:W-:Y:S05]  /*135b0*/  @!P0 BRA `(.L_x_325) ;  /* 0xfffffffc00f08947 */ /* 0x002fea000383ffff */
[----:B------:R-:W-:Y:S05]  /*135c0*/  BRA `(.L_x_395) ;  /* 0xffffffc400847947 */ /* 0x000fea000383ffff */
.L_x_328:
[----:B0-----:R-:W0:Y:S01]  /*135d0*/  S2R R9, SR_CgaCtaId ;  /* 0x0000000000097919 */ /* 0x001e220000008800 */
[----:B------:R-:W-:-:S04]  /*135e0*/  MOV R8, 0x400 ;  /* 0x0000040000087802 */ /* 0x000fc80000000f00 */
[----:B0-----:R-:W-:-:S04]  /*135f0*/  LEA R8, R9, R8, 0x18 ;  /* 0x0000000809087211 */ /* 0x001fc800078ec0ff */
[----:B------:R0:W1:Y:S03]  /*13600*/  SYNCS.PHASECHK.TRANS64.TRYWAIT P0, [R8+URZ+0x38820], R6 ;  /* 0x03882006080075a7 */ /* 0x000066000800017f */
[----:B-1----:R-:W-:Y:S05]  /*13610*/  @!P0 NANOSLEEP.SYNCS 0x989680 ;  /* 0x009896800000895d */ /* 0x002fea0003900000 */
[----:B------:R-:W1:Y:S02]  /*13620*/  @!P0 SYNCS.PHASECHK.TRANS64 P0, [R8+URZ+0x38820], R6 ;  /* 0x03882006080085a7 */ /* 0x000e64000800007f */
[----:B-1----:R-:W-:Y:S05]  /*13630*/  @!P0 BRA `(.L_x_328) ;  /* 0xfffffffc00e48947 */ /* 0x002fea000383ffff */
[----:B------:R-:W-:Y:S05]  /*13640*/  BRA `(.L_x_396) ;  /* 0xffffffcc00047947 */ /* 0x000fea000383ffff */
.L_x_336:
[----:B0-----:R0:W1:Y:S02]  /*13650*/  SYNCS.PHASECHK.TRANS64.TRYWAIT P0, [R2+URZ+0x38840], R3 ;  /* 0x03884003020075a7 */ /* 0x001064000800017f */
[----:B-1----:R-:W-:Y:S05]  /*13660*/  @!P0 NANOSLEEP.SYNCS 0x989680 ;  /* 0x009896800000895d */ /* 0x002fea0003900000 */
[----:B------:R-:W1:Y:S02]  /*13670*/  @!P0 SYNCS.PHASECHK.TRANS64 P0, [R2+URZ+0x38840], R3 ;  /* 0x03884003020085a7 */ /* 0x000e64000800007f */
[----:B-1----:R-:W-:Y:S05]  /*13680*/  @!P0 BRA `(.L_x_336) ;  /* 0xfffffffc00f08947 */ /* 0x002fea000383ffff */
[----:B------:R-:W-:Y:S05]  /*13690*/  BRA `(.L_x_397) ;  /* 0xffffffcc00c47947 */ /* 0x000fea000383ffff */
.L_x_338:
[----:B0-----:R0:W1:Y:S02]  /*136a0*/  SYNCS.PHASECHK.TRANS64.TRYWAIT P0, [R3+URZ+0x60], R2 ;  /* 0x00006002030075a7 */ /* 0x001064000800017f */
[----:B-1----:R-:W-:Y:S05]  /*136b0*/  @!P0 NANOSLEEP.SYNCS 0x989680 ;  /* 0x009896800000895d */ /* 0x002fea0003900000 */
[----:B------:R-:W1:Y:S02]  /*136c0*/  @!P0 SYNCS.PHASECHK.TRANS64 P0, [R3+URZ+0x60], R2 ;  /* 0x00006002030085a7 */ /* 0x000e64000800007f */
[----:B-1----:R-:W-:Y:S05]  /*136d0*/  @!P0 BRA `(.L_x_338) ;  /* 0xfffffffc00f08947 */ /* 0x002fea000383ffff */
[----:B------:R-:W-:Y:S05]  /*136e0*/  BRA `(.L_x_398) ;  /* 0xffffffd000847947 */ /* 0x000fea000383ffff */
.L_x_343:
[----:B-1----:R1:W2:Y:S02]  /*136f0*/  SYNCS.PHASECHK.TRANS64.TRYWAIT P0, [R2+URZ+0x38840], R3 ;  /* 0x03884003020075a7 */ /* 0x0022a4000800017f */
[----:B--2---:R-:W-:Y:S05]  /*13700*/  @!P0 NANOSLEEP.SYNCS 0x989680 ;  /* 0x009896800000895d */ /* 0x004fea0003900000 */
[----:B------:R-:W2:Y:S02]  /*13710*/  @!P0 SYNCS.PHASECHK.TRANS64 P0, [R2+URZ+0x38840], R3 ;  /* 0x03884003020085a7 */ /* 0x000ea4000800007f */
[----:B--2---:R-:W-:Y:S05]  /*13720*/  @!P0 BRA `(.L_x_343) ;  /* 0xfffffffc00f08947 */ /* 0x004fea000383ffff */
[----:B------:R-:W-:Y:S05]  /*13730*/  BRA `(.L_x_399) ;  /* 0xffffffd800107947 */ /* 0x000fea000383ffff */
.L_x_345:
[----:B0-----:R0:W1:Y:S02]  /*13740*/  SYNCS.PHASECHK.TRANS64.TRYWAIT P1, [R2+URZ+0x60], R3 ;  /* 0x00006003020075a7 */ /* 0x001064000802017f */
[----:B-1----:R-:W-:Y:S05]  /*13750*/  @!P1 NANOSLEEP.SYNCS 0x989680 ;  /* 0x009896800000995d */ /* 0x002fea0003900000 */
[----:B------:R-:W1:Y:S02]  /*13760*/  @!P1 SYNCS.PHASECHK.TRANS64 P1, [R2+URZ+0x60], R3 ;  /* 0x00006003020095a7 */ /* 0x000e64000802007f */
[----:B-1----:R-:W-:Y:S05]  /*13770*/  @!P1 BRA `(.L_x_345) ;  /* 0xfffffffc00f09947 */ /* 0x002fea000383ffff */
[----:B------:R-:W-:Y:S05]  /*13780*/  BRA `(.L_x_400) ;  /* 0xffffffd800d07947 */ /* 0x000fea000383ffff */
.L_x_350:
[----:B--2---:R2:W3:Y:S02]  /*13790*/  SYNCS.PHASECHK.TRANS64.TRYWAIT P0, [R2+URZ+0x38840], R3 ;  /* 0x03884003020075a7 */ /* 0x0044e4000800017f */
[----:B---3--:R-:W-:Y:S05]  /*137a0*/  @!P0 NANOSLEEP.SYNCS 0x989680 ;  /* 0x009896800000895d */ /* 0x008fea0003900000 */
[----:B------:R-:W3:Y:S02]  /*137b0*/  @!P0 SYNCS.PHASECHK.TRANS64 P0, [R2+URZ+0x38840], R3 ;  /* 0x03884003020085a7 */ /* 0x000ee4000800007f */
[----:B---3--:R-:W-:Y:S05]  /*137c0*/  @!P0 BRA `(.L_x_350) ;  /* 0xfffffffc00f08947 */ /* 0x008fea000383ffff */
[----:B------:R-:W-:Y:S05]  /*137d0*/  BRA `(.L_x_401) ;  /* 0xffffffe0001c7947 */ /* 0x000fea000383ffff */
.L_x_352:
[----:B0-----:R0:W1:Y:S02]  /*137e0*/  SYNCS.PHASECHK.TRANS64.TRYWAIT P1, [R2+URZ+0x60], R8 ;  /* 0x00006008020075a7 */ /* 0x001064000802017f */
[----:B-1----:R-:W-:Y:S05]  /*137f0*/  @!P1 NANOSLEEP.SYNCS 0x989680 ;  /* 0x009896800000995d */ /* 0x002fea0003900000 */
[----:B------:R-:W1:Y:S02]  /*13800*/  @!P1 SYNCS.PHASECHK.TRANS64 P1, [R2+URZ+0x60], R8 ;  /* 0x00006008020095a7 */ /* 0x000e64000802007f */
[----:B-1----:R-:W-:Y:S05]  /*13810*/  @!P1 BRA `(.L_x_352) ;  /* 0xfffffffc00f09947 */ /* 0x002fea000383ffff */
[----:B------:R-:W-:Y:S05]  /*13820*/  BRA `(.L_x_402) ;  /* 0xffffffe000dc7947 */ /* 0x000fea000383ffff */
.L_x_359:
[----:B-1----:R1:W2:Y:S02]  /*13830*/  SYNCS.PHASECHK.TRANS64.TRYWAIT P0, [R3+URZ+0x38860], R0 ;  /* 0x03886000030075a7 */ /* 0x0022a4000800017f */
[----:B--2---:R-:W-:Y:S05]  /*13840*/  @!P0 NANOSLEEP.SYNCS 0x989680 ;  /* 0x009896800000895d */ /* 0x004fea0003900000 */
[----:B------:R-:W2:Y:S02]  /*13850*/  @!P0 SYNCS.PHASECHK.TRANS64 P0, [R3+URZ+0x38860], R0 ;  /* 0x03886000030085a7 */ /* 0x000ea4000800007f */
[----:B--2---:R-:W-:Y:S05]  /*13860*/  @!P0 BRA `(.L_x_359) ;  /* 0xfffffffc00f08947 */ /* 0x004fea000383ffff */
[----:B------:R-:W-:Y:S05]  /*13870*/  BRA `(.L_x_403) ;  /* 0xffffffe800147947 */ /* 0x000fea000383ffff */
.L_x_361:
[----:B------:R-:W-:Y:S01]  /*13880*/  BSSY B0, `(.L_x_404) ;  /* 0x0000008000007945 */ /* 0x000fe20003800000 */
[----:B0-----:R-:W-:Y:S01]  /*13890*/  IMAD.MOV.U32 R13, RZ, RZ, R16 ;  /* 0x000000ffff0d7224 */ /* 0x001fe200078e0010 */
[----:B------:R-:W-:Y:S01]  /*138a0*/  MOV R11, 0x1f ;  /* 0x0000001f000b7802 */ /* 0x000fe20000000f00 */
[----:B------:R-:W-:Y:S02]  /*138b0*/  IMAD.MOV.U32 R12, RZ, RZ, RZ ;  /* 0x000000ffff0c7224 */ /* 0x000fe400078e00ff */
[----:B------:R-:W-:-:S07]  /*138c0*/  IMAD.MOV.U32 R15, RZ, RZ, -0x1 ;  /* 0xffffffffff0f7424 */ /* 0x000fce00078e00ff */
[----:B-1----:R-:W-:Y:S05]  /*138d0*/  WARPSYNC.COLLECTIVE R15, `(.L_x_405) ;  /* 0x000000000f087348 */ /* 0x002fea0003c00000 */
[----:B------:R0:W2:Y:S02]  /*138e0*/  SHFL.IDX P6, R14, R13, R12, R11 ;  /* 0x0000000c0d0e7389 */ /* 0x0000a400000c000b */
[----:B012---:R-:W-:Y:S01]  /*138f0*/  ENDCOLLECTIVE ;  /* 0x000000000000791b */ /* 0x007fe20003800000 */
.L_x_405:
[----:B------:R-:W-:Y:S05]  /*13900*/  BSYNC B0 ;  /* 0x0000000000007941 */ /* 0x000fea0003800000 */
.L_x_404:
[----:B------:R-:W-:Y:S01]  /*13910*/  IMAD.MOV.U32 R13, RZ, RZ, R16 ;  /* 0x000000ffff0d7224 */ /* 0x000fe200078e0010 */
[----:B------:R-:W-:Y:S01]  /*13920*/  MOV R15, 0xffffffff ;  /* 0xffffffff000f7802 */ /* 0x000fe20000000f00 */
[----:B------:R-:W-:Y:S02]  /*13930*/  IMAD.MOV.U32 R12, RZ, RZ, 0x1 ;  /* 0x00000001ff0c7424 */ /* 0x000fe400078e00ff */
[----:B------:R-:W-:Y:S02]  /*13940*/  IMAD.MOV.U32 R11, RZ, RZ, 0x1f ;  /* 0x0000001fff0b7424 */ /* 0x000fe400078e00ff */
[----:B------:R-:W-:-:S07]  /*13950*/  IMAD.MOV.U32 R4, RZ, RZ, R14 ;  /* 0x000000ffff047224 */ /* 0x000fce00078e000e */
[----:B------:R-:W-:Y:S05]  /*13960*/  WARPSYNC.COLLECTIVE R15, `(.L_x_406) ;  /* 0x000000000f087348 */ /* 0x000fea0003c00000 */
[----:B------:R0:W1:Y:S02]  /*13970*/  SHFL.IDX P6, R14, R13, R12, R11 ;  /* 0x0000000c0d0e7389 */ /* 0x00006400000c000b */
[----:B01----:R-:W-:Y:S01]  /*13980*/  ENDCOLLECTIVE ;  /* 0x000000000000791b */ /* 0x003fe20003800000 */
.L_x_406:
[----:B------:R-:W-:Y:S01]  /*13990*/  IMAD.MOV.U32 R5, RZ, RZ, R14 ;  /* 0x000000ffff057224 */ /* 0x000fe200078e000e */
[----:B------:R-:W-:Y:S06]  /*139a0*/  BRA `(.L_x_407) ;  /* 0xffffffe800c87947 */ /* 0x000fec000383ffff */
.L_x_364:
[----:B------:R-:W-:Y:S01]  /*139b0*/  BSSY B0, `(.L_x_408) ;  /* 0x0000008000007945 */ /* 0x000fe20003800000 */
[----:B-----5:R-:W-:Y:S02]  /*139c0*/  IMAD.MOV.U32 R13, RZ, RZ, R3 ;  /* 0x000000ffff0d7224 */ /* 0x020fe400078e0003 */
[----:B------:R-:W-:Y:S02]  /*139d0*/  IMAD.MOV.U32 R12, RZ, RZ, 0x1 ;  /* 0x00000001ff0c7424 */ /* 0x000fe400078e00ff */
[----:B------:R-:W-:Y:S02]  /*139e0*/  IMAD.MOV.U32 R11, RZ, RZ, RZ ;  /* 0x000000ffff0b7224 */ /* 0x000fe400078e00ff */
[----:B------:R-:W-:-:S07]  /*139f0*/  IMAD.MOV.U32 R15, RZ, RZ, -0x1 ;  /* 0xffffffffff0f7424 */ /* 0x000fce00078e00ff */
[----:B0-234-:R-:W-:Y:S05]  /*13a00*/  WARPSYNC.COLLECTIVE R15, `(.L_x_409) ;  /* 0x000000000f087348 */ /* 0x01dfea0003c00000 */
[----:B------:R1:W0:Y:S02]  /*13a10*/  SHFL.UP P6, R14, R13, R12, R11 ;  /* 0x0400000c0d0e7389 */ /* 0x00022400000c000b */
[----:B01234-:R-:W-:Y:S01]  /*13a20*/  ENDCOLLECTIVE ;  /* 0x000000000000791b */ /* 0x01ffe20003800000 */
.L_x_409:
[----:B------:R-:W-:Y:S05]  /*13a30*/  BSYNC B0 ;  /* 0x0000000000007941 */ /* 0x000fea0003800000 */
.L_x_408:
[C---:B------:R-:W-:Y:S01]  /*13a40*/  ISETP.NE.AND P0, PT, R9.reuse, RZ, PT ;  /* 0x000000ff0900720c */ /* 0x040fe20003f05270 */
[----:B------:R-:W-:Y:S02]  /*13a50*/  IMAD.MOV.U32 R12, RZ, RZ, 0x2 ;  /* 0x00000002ff0c7424 */ /* 0x000fe400078e00ff */
[----:B------:R-:W-:Y:S01]  /*13a60*/  IMAD.MOV.U32 R11, RZ, RZ, RZ ;  /* 0x000000ffff0b7224 */ /* 0x000fe200078e00ff */
[----:B------:R-:W-:Y:S01]  /*13a70*/  SEL R14, R14, RZ, P0 ;  /* 0x000000ff0e0e7207 */ /* 0x000fe20000000000 */
[----:B------:R-:W-:Y:S01]  /*13a80*/  IMAD.MOV.U32 R15, RZ, RZ, -0x1 ;  /* 0xffffffffff0f7424 */ /* 0x000fe200078e00ff */
[----:B------:R-:W-:Y:S02]  /*13a90*/  ISETP.GE.U32.AND P0, PT, R9, 0x2, PT ;  /* 0x000000020900780c */ /* 0x000fe40003f06070 */
[----:B------:R-:W-:-:S11]  /*13aa0*/  IADD3 R13, R3, R14, RZ ;  /* 0x0000000e030d7210 */ /* 0x000fd60007ffe0ff */
[----:B------:R-:W-:Y:S05]  /*13ab0*/  WARPSYNC.COLLECTIVE R15, `(.L_x_410) ;  /* 0x000000000f087348 */ /* 0x000fea0003c00000 */
[----:B------:R0:W1:Y:S02]  /*13ac0*/  SHFL.UP P6, R14, R13, R12, R11 ;  /* 0x0400000c0d0e7389 */ /* 0x00006400000c000b */
[----:B01----:R-:W-:Y:S01]  /*13ad0*/  ENDCOLLECTIVE ;  /* 0x000000000000791b */ /* 0x003fe20003800000 */
.L_x_410:
[----:B------:R-:W-:Y:S02]  /*13ae0*/  MOV R12, 0x4 ;  /* 0x00000004000c7802 */ /* 0x000fe40000000f00 */
[----:B------:R-:W-:Y:S02]  /*13af0*/  SEL R6, R14, RZ, P0 ;  /* 0x000000ff0e067207 */ /* 0x000fe40000000000 */
[----:B------:R-:W-:-:S03]  /*13b00*/  ISETP.GE.U32.AND P0, PT, R9, 0x4, PT ;  /* 0x000000040900780c */ /* 0x000fc60003f06070 */
[----:B------:R-:W-:-:S04]  /*13b10*/  IMAD.IADD R6, R13, 0x1, R6 ;  /* 0x000000010d067824 */ /* 0x000fc800078e0206 */
[----:B------:R-:W-:-:S07]  /*13b20*/  IMAD.MOV.U32 R13, RZ, RZ, R6 ;  /* 0x000000ffff0d7224 */ /* 0x000fce00078e0006 */
[----:B------:R-:W-:Y:S05]  /*13b30*/  WARPSYNC.COLLECTIVE R15, `(.L_x_411) ;  /* 0x000000000f087348 */ /* 0x000fea0003c00000 */
[----:B------:R0:W1:Y:S02]  /*13b40*/  SHFL.UP P6, R14, R13, R12, R11 ;  /* 0x0400000c0d0e7389 */ /* 0x00006400000c000b */
[----:B01----:R-:W-:Y:S01]  /*13b50*/  ENDCOLLECTIVE ;  /* 0x000000000000791b */ /* 0x003fe20003800000 */
.L_x_411:
[----:B------:R-:W-:Y:S01]  /*13b60*/  IMAD.MOV.U32 R12, RZ, RZ, 0x8 ;  /* 0x00000008ff0c7424 */ /* 0x000fe200078e00ff */
[----:B------:R-:W-:Y:S02]  /*13b70*/  SEL R7, R14, RZ, P0 ;  /* 0x000000ff0e077207 */ /* 0x000fe40000000000 */
[----:B------:R-:W-:-:S03]  /*13b80*/  ISETP.GE.U32.AND P0, PT, R9, 0x8, PT ;  /* 0x000000080900780c */ /* 0x000fc60003f06070 */
[----:B------:R-:W-:-:S04]  /*13b90*/  IMAD.IADD R7, R6, 0x1, R7 ;  /* 0x0000000106077824 */ /* 0x000fc800078e0207 */
[----:B------:R-:W-:-:S07]  /*13ba0*/  IMAD.MOV.U32 R13, RZ, RZ, R7 ;  /* 0x000000ffff0d7224 */ /* 0x000fce00078e0007 */
[----:B------:R-:W-:Y:S05]  /*13bb0*/  WARPSYNC.COLLECTIVE R15, `(.L_x_412) ;  /* 0x000000000f087348 */ /* 0x000fea0003c00000 */
[----:B------:R0:W1:Y:S02]  /*13bc0*/  SHFL.UP P6, R14, R13, R12, R11 ;  /* 0x0400000c0d0e7389 */ /* 0x00006400000c000b */
[----:B01----:R-:W-:Y:S01]  /*13bd0*/  ENDCOLLECTIVE ;  /* 0x000000000000791b */ /* 0x003fe20003800000 */
.L_x_412:
        /* <DEDUP_REMOVED lines=8> */
.L_x_413:
[----:B------:R-:W-:Y:S02]  /*13c60*/  IMAD.MOV.U32 R12, RZ, RZ, 0x1f ;  /* 0x0000001fff0c7424 */ /* 0x000fe400078e00ff */
[----:B------:R-:W-:Y:S01]  /*13c70*/  IMAD.MOV.U32 R11, RZ, RZ, 0x1f ;  /* 0x0000001fff0b7424 */ /* 0x000fe200078e00ff */
[----:B------:R-:W-:-:S05]  /*13c80*/  SEL R7, R14, RZ, P0 ;  /* 0x000000ff0e077207 */ /* 0x000fca0000000000 */
[----:B------:R-:W-:-:S04]  /*13c90*/  IMAD.IADD R2, R8, 0x1, R7 ;  /* 0x0000000108027824 */ /* 0x000fc800078e0207 */
[----:B------:R-:W-:-:S07]  /*13ca0*/  IMAD.MOV.U32 R13, RZ, RZ, R2 ;  /* 0x000000ffff0d7224 */ /* 0x000fce00078e0002 */
[----:B------:R-:W-:Y:S05]  /*13cb0*/  WARPSYNC.COLLECTIVE R15, `(.L_x_414) ;  /* 0x000000000f087348 */ /* 0x000fea0003c00000 */
[----:B------:R0:W1:Y:S02]  /*13cc0*/  SHFL.IDX P6, R14, R13, R12, R11 ;  /* 0x0000000c0d0e7389 */ /* 0x00006400000c000b */
[----:B01----:R-:W-:Y:S01]  /*13cd0*/  ENDCOLLECTIVE ;  /* 0x000000000000791b */ /* 0x003fe20003800000 */
.L_x_414:
[----:B------:R-:W-:Y:S05]  /*13ce0*/  BRA `(.L_x_415) ;  /* 0xffffffe800907947 */ /* 0x000fea000383ffff */
.L_x_369:
[----:B------:R-:W-:Y:S01]  /*13cf0*/  BSSY B0, `(.L_x_416) ;  /* 0x0000008000007945 */ /* 0x000fe20003800000 */
[----:B-----5:R-:W-:Y:S01]  /*13d00*/  IMAD.MOV.U32 R13, RZ, RZ, R3 ;  /* 0x000000ffff0d7224 */ /* 0x020fe200078e0003 */
[----:B------:R-:W-:Y:S01]  /*13d10*/  MOV R12, 0x1 ;  /* 0x00000001000c7802 */ /* 0x000fe20000000f00 */
[----:B------:R-:W-:Y:S02]  /*13d20*/  IMAD.MOV.U32 R11, RZ, RZ, RZ ;  /* 0x000000ffff0b7224 */ /* 0x000fe400078e00ff */
[----:B------:R-:W-:-:S07]  /*13d30*/  IMAD.MOV.U32 R15, RZ, RZ, -0x1 ;  /* 0xffffffffff0f7424 */ /* 0x000fce00078e00ff */
[----:B0-----:R-:W-:Y:S05]  /*13d40*/  WARPSYNC.COLLECTIVE R15, `(.L_x_417) ;  /* 0x000000000f087348 */ /* 0x001fea0003c00000 */
[----:B------:R1:W2:Y:S02]  /*13d50*/  SHFL.UP P6, R14, R13, R12, R11 ;  /* 0x0400000c0d0e7389 */ /* 0x0002a400000c000b */
[----:B012---:R-:W-:Y:S01]  /*13d60*/  ENDCOLLECTIVE ;  /* 0x000000000000791b */ /* 0x007fe20003800000 */
.L_x_417:
[----:B------:R-:W-:Y:S05]  /*13d70*/  BSYNC B0 ;  /* 0x0000000000007941 */ /* 0x000fea0003800000 */
.L_x_416:
[----:B------:R-:W-:Y:S01]  /*13d80*/  ISETP.NE.AND P0, PT, R8, RZ, PT ;  /* 0x000000ff0800720c */ /* 0x000fe20003f05270 */
[----:B------:R-:W-:Y:S01]  /*13d90*/  IMAD.MOV.U32 R12, RZ, RZ, 0x2 ;  /* 0x00000002ff0c7424 */ /* 0x000fe200078e00ff */
[----:B------:R-:W-:Y:S01]  /*13da0*/  MOV R15, 0xffffffff ;  /* 0xffffffff000f7802 */ /* 0x000fe20000000f00 */
[----:B------:R-:W-:Y:S01]  /*13db0*/  IMAD.MOV.U32 R11, RZ, RZ, RZ ;  /* 0x000000ffff0b7224 */ /* 0x000fe200078e00ff */
[----:B------:R-:W-:Y:S02]  /*13dc0*/  SEL R14, R14, RZ, P0 ;  /* 0x000000ff0e0e7207 */ /* 0x000fe40000000000 */
[----:B------:R-:W-:-:S03]  /*13dd0*/  ISETP.GE.U32.AND P0, PT, R8, 0x2, PT ;  /* 0x000000020800780c */ /* 0x000fc60003f06070 */
[----:B------:R-:W-:-:S10]  /*13de0*/  IMAD.IADD R13, R3, 0x1, R14 ;  /* 0x00000001030d7824 */ /* 0x000fd400078e020e */
[----:B------:R-:W-:Y:S05]  /*13df0*/  WARPSYNC.COLLECTIVE R15, `(.L_x_418) ;  /* 0x000000000f087348 */ /* 0x000fea0003c00000 */
[----:B------:R0:W1:Y:S02]  /*13e00*/  SHFL.UP P6, R14, R13, R12, R11 ;  /* 0x0400000c0d0e7389 */ /* 0x00006400000c000b */
[----:B01----:R-:W-:Y:S01]  /*13e10*/  ENDCOLLECTIVE ;  /* 0x000000000000791b */ /* 0x003fe20003800000 */
.L_x_418:
        /* <DEDUP_REMOVED lines=8> */
.L_x_419:
        /* <DEDUP_REMOVED lines=8> */
.L_x_420:
        /* <DEDUP_REMOVED lines=8> */
.L_x_421:
[----:B------:R-:W-:Y:S01]  /*13fa0*/  MOV R12, 0x1f ;  /* 0x0000001f000c7802 */ /* 0x000fe20000000f00 */
[----:B------:R-:W-:Y:S01]  /*13fb0*/  IMAD.MOV.U32 R11, RZ, RZ, 0x1f ;  /* 0x0000001fff0b7424 */ /* 0x000fe200078e00ff */
[----:B------:R-:W-:-:S05]  /*13fc0*/  SEL R2, R14, RZ, P0 ;  /* 0x000000ff0e027207 */ /* 0x000fca0000000000 */
[----:B------:R-:W-:-:S04]  /*13fd0*/  IMAD.IADD R2, R7, 0x1, R2 ;  /* 0x0000000107027824 */ /* 0x000fc800078e0202 */
[----:B------:R-:W-:-:S07]  /*13fe0*/  IMAD.MOV.U32 R13, RZ, RZ, R2 ;  /* 0x000000ffff0d7224 */ /* 0x000fce00078e0002 */
[----:B------:R-:W-:Y:S05]  /*13ff0*/  WARPSYNC.COLLECTIVE R15, `(.L_x_422) ;  /* 0x000000000f087348 */ /* 0x000fea0003c00000 */
[----:B------:R0:W1:Y:S02]  /*14000*/  SHFL.IDX P6, R14, R13, R12, R11 ;  /* 0x0000000c0d0e7389 */ /* 0x00006400000c000b */
[----:B01----:R-:W-:Y:S01]  /*14010*/  ENDCOLLECTIVE ;  /* 0x000000000000791b */ /* 0x003fe20003800000 */
.L_x_422:
[----:B------:R-:W-:Y:S05]  /*14020*/  BRA `(.L_x_423) ;  /* 0xffffffe800787947 */ /* 0x000fea000383ffff */
.L_x_371:
[----:B------:R-:W-:Y:S01]  /*14030*/  BSSY B0, `(.L_x_424) ;  /* 0x0000006000007945 */ /* 0x000fe20003800000 */
[----:B------:R-:W-:Y:S01]  /*14040*/  PLOP3.LUT P6, PT, P6, PT, PT, 0x8, 0x0 ;  /* 0x000000000000781c */ /* 0x000fe200037ce170 */
[----:B------:R-:W-:-:S12]  /*14050*/  IMAD.MOV.U32 R15, RZ, RZ, -0x1 ;  /* 0xffffffffff0f7424 */ /* 0x000fd800078e00ff */
[----:B0-----:R-:W-:Y:S05]  /*14060*/  WARPSYNC.COLLECTIVE R15, `(.L_x_425) ;  /* 0x000000000f087348 */ /* 0x001fea0003c00000 */
[----:B------:R-:W-:Y:S01]  /*14070*/  VOTE.ANY R14, PT, P6 ;  /* 0x00000000000e7806 */ /* 0x000fe200030e0100 */
[----:B0-----:R-:W-:Y:S06]  /*14080*/  ENDCOLLECTIVE ;  /* 0x000000000000791b */ /* 0x001fec0003800000 */
.L_x_425:
[----:B------:R-:W-:Y:S05]  /*14090*/  BSYNC B0 ;  /* 0x0000000000007941 */ /* 0x000fea0003800000 */
.L_x_424:
[----:B------:R-:W-:Y:S01]  /*140a0*/  IMAD.MOV.U32 R7, RZ, RZ, R14 ;  /* 0x000000ffff077224 */ /* 0x000fe200078e000e */
[----:B------:R-:W-:Y:S01]  /*140b0*/  MOV R11, 0x1f ;  /* 0x0000001f000b7802 */ /* 0x000fe20000000f00 */
[----:B------:R-:W-:Y:S02]  /*140c0*/  IMAD.MOV.U32 R13, RZ, RZ, R3 ;  /* 0x000000ffff0d7224 */ /* 0x000fe400078e0003 */
[----:B------:R-:W0:Y:S01]  /*140d0*/  POPC R5, R7 ;  /* 0x0000000700057309 */ /* 0x000e220000000000 */
[----:B------:R-:W-:Y:S02]  /*140e0*/  IMAD.MOV.U32 R15, RZ, RZ, -0x1 ;  /* 0xffffffffff0f7424 */ /* 0x000fe400078e00ff */
[----:B0-----:R-:W-:-:S07]  /*140f0*/  IMAD.MOV.U32 R12, RZ, RZ, R5 ;  /* 0x000000ffff0c7224 */ /* 0x001fce00078e0005 */
[----:B------:R-:W-:Y:S05]  /*14100*/  WARPSYNC.COLLECTIVE R15, `(.L_x_426) ;  /* 0x000000000f087348 */ /* 0x000fea0003c00000 */
[----:B------:R0:W1:Y:S02]  /*14110*/  SHFL.IDX P6, R14, R13, R12, R11 ;  /* 0x0000000c0d0e7389 */ /* 0x00006400000c000b */
[----:B01----:R-:W-:Y:S01]  /*14120*/  ENDCOLLECTIVE ;  /* 0x000000000000791b */ /* 0x003fe20003800000 */
.L_x_426:
[----:B------:R-:W-:Y:S01]  /*14130*/  IMAD.MOV.U32 R17, RZ, RZ, R14 ;  /* 0x000000ffff117224 */ /* 0x000fe200078e000e */
[----:B------:R-:W-:Y:S06]  /*14140*/  BRA `(.L_x_427) ;  /* 0xffffffe800687947 */ /* 0x000fec000383ffff */
.L_x_373:
[----:B------:R-:W-:Y:S01]  /*14150*/  BSSY B0, `(.L_x_428) ;  /* 0x0000007000007945 */ /* 0x000fe20003800000 */
[----:B------:R-:W-:Y:S02]  /*14160*/  IMAD.MOV.U32 R13, RZ, RZ, R2 ;  /* 0x000000ffff0d7224 */ /* 0x000fe400078e0002 */
[----:B------:R-:W-:Y:S02]  /*14170*/  IMAD.MOV.U32 R11, RZ, RZ, 0x1f ;  /* 0x0000001fff0b7424 */ /* 0x000fe400078e00ff */
[----:B------:R-:W-:-:S07]  /*14180*/  IMAD.MOV.U32 R15, RZ, RZ, -0x1 ;  /* 0xffffffffff0f7424 */ /* 0x000fce00078e00ff */
[----:B012---:R-:W-:Y:S05]  /*14190*/  WARPSYNC.COLLECTIVE R15, `(.L_x_429) ;  /* 0x000000000f087348 */ /* 0x007fea0003c00000 */
[----:B------:R3:W4:Y:S02]  /*141a0*/  SHFL.IDX P6, R14, R13, R12, R11 ;  /* 0x0000000c0d0e7389 */ /* 0x00072400000c000b */
[----:B01234-:R-:W-:Y:S01]  /*141b0*/  ENDCOLLECTIVE ;  /* 0x000000000000791b */ /* 0x01ffe20003800000 */
.L_x_429:
[----:B------:R-:W-:Y:S05]  /*141c0*/  BSYNC B0 ;  /* 0x0000000000007941 */ /* 0x000fea0003800000 */
.L_x_428:
[----:B------:R-:W-:Y:S05]  /*141d0*/  BRA `(.L_x_372) ;  /* 0xffffffe800607947 */ /* 0x000fea000383ffff */
.L_x_377:
[----:B0-----:R0:W1:Y:S02]  /*141e0*/  SYNCS.PHASECHK.TRANS64.TRYWAIT P0, [R0+URZ+0x38820], R3 ;  /* 0x03882003000075a7 */ /* 0x001064000800017f */
[----:B-1----:R-:W-:Y:S05]  /*141f0*/  @!P0 NANOSLEEP.SYNCS 0x989680 ;  /* 0x009896800000895d */ /* 0x002fea0003900000 */
[----:B------:R-:W1:Y:S02]  /*14200*/  @!P0 SYNCS.PHASECHK.TRANS64 P0, [R0+URZ+0x38820], R3 ;  /* 0x03882003000085a7 */ /* 0x000e64000800007f */
[----:B-1----:R-:W-:Y:S05]  /*14210*/  @!P0 BRA `(.L_x_377) ;  /* 0xfffffffc00f08947 */ /* 0x002fea000383ffff */
[----:B------:R-:W-:Y:S05]  /*14220*/  BRA `(.L_x_430) ;  /* 0xffffffec00447947 */ /* 0x000fea000383ffff */
.L_x_378:
[----:B------:R-:W1:Y:S01]  /*14230*/  S2R R2, SR_TID.X ;  /* 0x0000000000027919 */ /* 0x000e620000002100 */
[----:B------:R-:W-:Y:S01]  /*14240*/  BSSY B0, `(.L_x_431) ;  /* 0x000000a000007945 */ /* 0x000fe20003800000 */
[----:B------:R-:W-:Y:S02]  /*14250*/  IMAD.MOV.U32 R12, RZ, RZ, RZ ;  /* 0x000000ffff0c7224 */ /* 0x000fe400078e00ff */
[----:B------:R-:W-:Y:S02]  /*14260*/  IMAD.MOV.U32 R11, RZ, RZ, 0x1f ;  /* 0x0000001fff0b7424 */ /* 0x000fe400078e00ff */
[----:B------:R-:W-:Y:S01]  /*14270*/  IMAD.MOV.U32 R15, RZ, RZ, -0x1 ;  /* 0xffffffffff0f7424 */ /* 0x000fe200078e00ff */
[----:B-1----:R-:W-:-:S04]  /*14280*/  SHF.R.U32.HI R2, RZ, 0x5, R2 ;  /* 0x00000005ff027819 */ /* 0x002fc80000011602 */
[----:B------:R-:W-:-:S04]  /*14290*/  LOP3.LUT R2, R2, 0x3, RZ, 0xc0, !PT ;  /* 0x0000000302027812 */ /* 0x000fc800078ec0ff */
[----:B------:R-:W-:-:S07]  /*142a0*/  MOV R13, R2 ;  /* 0x00000002000d7202 */ /* 0x000fce0000000f00 */
[----:B0-----:R-:W-:Y:S05]  /*142b0*/  WARPSYNC.COLLECTIVE R15, `(.L_x_432) ;  /* 0x000000000f087348 */ /* 0x001fea0003c00000 */
[----:B------:R1:W2:Y:S02]  /*142c0*/  SHFL.IDX P6, R14, R13, R12, R11 ;  /* 0x0000000c0d0e7389 */ /* 0x0002a400000c000b */
[----:B012---:R-:W-:Y:S01]  /*142d0*/  ENDCOLLECTIVE ;  /* 0x000000000000791b */ /* 0x007fe20003800000 */
.L_x_432:
[----:B------:R-:W-:Y:S05]  /*142e0*/  BSYNC B0 ;  /* 0x0000000000007941 */ /* 0x000fea0003800000 */
.L_x_431:
[----:B------:R-:W-:Y:S05]  /*142f0*/  BRA `(.L_x_433) ;  /* 0xffffffec002c7947 */ /* 0x000fea000383ffff */
.L_x_381:
[----:B------:R-:W-:Y:S01]  /*14300*/  BSSY B1, `(.L_x_434) ;  /* 0x0000006000017945 */ /* 0x000fe20003800000 */
[----:B------:R-:W-:-:S07]  /*14310*/  IMAD.MOV.U32 R15, RZ, RZ, -0x1 ;  /* 0xffffffffff0f7424 */ /* 0x000fce00078e00ff */
[----:B01----:R-:W-:Y:S05]  /*14320*/  WARPSYNC.COLLECTIVE R15, `(.L_x_435) ;  /* 0x000000000f0c7348 */ /* 0x003fea0003c00000 */
[----:B------:R-:W-:Y:S02]  /*14330*/  ELECT P6, UR62, PT ;  /* 0x00000000003e782f */ /* 0x000fe400038c0000 */
[----:B------:R-:W-:Y:S01]  /*14340*/  MOV R14, UR62 ;  /* 0x0000003e000e7c02 */ /* 0x000fe20008000f00 */
[----:B01----:R-:W-:Y:S10]  /*14350*/  ENDCOLLECTIVE ;  /* 0x000000000000791b */ /* 0x003ff40003800000 */
.L_x_435:
[----:B------:R-:W-:Y:S05]  /*14360*/  BSYNC B1 ;  /* 0x0000000000017941 */ /* 0x000fea0003800000 */
.L_x_434:
[----:B------:R-:W-:Y:S05]  /*14370*/  BRA `(.L_x_436) ;  /* 0xffffffec00247947 */ /* 0x000fea000383ffff */
.L_x_383:
[----:B0-----:R0:W1:Y:S02]  /*14380*/  SYNCS.PHASECHK.TRANS64.TRYWAIT P0, [R6+URZ], R5 ;  /* 0x00000005060075a7 */ /* 0x001064000800017f */
[----:B-1----:R-:W-:Y:S05]  /*14390*/  @!P0 NANOSLEEP.SYNCS 0x989680 ;  /* 0x009896800000895d */ /* 0x002fea0003900000 */
[----:B------:R-:W1:Y:S02]  /*143a0*/  @!P0 SYNCS.PHASECHK.TRANS64 P0, [R6+URZ], R5 ;  /* 0x00000005060085a7 */ /* 0x000e64000800007f */
[----:B-1----:R-:W-:Y:S05]  /*143b0*/  @!P0 BRA `(.L_x_383) ;  /* 0xfffffffc00f08947 */ /* 0x002fea000383ffff */
[----:B------:R-:W-:Y:S05]  /*143c0*/  BRA `(.L_x_437) ;  /* 0xffffffec00687947 */ /* 0x000fea000383ffff */
.L_x_384:
[----:B-1----:R1:W2:Y:S02]  /*143d0*/  SYNCS.PHASECHK.TRANS64.TRYWAIT P0, [R7+URZ], R2 ;  /* 0x00000002070075a7 */ /* 0x0022a4000800017f */
[----:B--2---:R-:W-:Y:S05]  /*143e0*/  @!P0 NANOSLEEP.SYNCS 0x989680 ;  /* 0x009896800000895d */ /* 0x004fea0003900000 */
[----:B------:R-:W2:Y:S02]  /*143f0*/  @!P0 SYNCS.PHASECHK.TRANS64 P0, [R7+URZ], R2 ;  /* 0x00000002070085a7 */ /* 0x000ea4000800007f */
[----:B--2---:R-:W-:Y:S05]  /*14400*/  @!P0 BRA `(.L_x_384) ;  /* 0xfffffffc00f08947 */ /* 0x004fea000383ffff */
[----:B------:R-:W-:Y:S05]  /*14410*/  BRA `(.L_x_438) ;  /* 0xffffffec005c7947 */ /* 0x000fea000383ffff */
.L_x_386:
[----:B--2---:R2:W3:Y:S02]  /*14420*/  SYNCS.PHASECHK.TRANS64.TRYWAIT P0, [R4+URZ], R5 ;  /* 0x00000005040075a7 */ /* 0x0044e4000800017f */
[----:B---3--:R-:W-:Y:S05]  /*14430*/  @!P0 NANOSLEEP.SYNCS 0x989680 ;  /* 0x009896800000895d */ /* 0x008fea0003900000 */
[----:B------:R-:W3:Y:S02]  /*14440*/  @!P0 SYNCS.PHASECHK.TRANS64 P0, [R4+URZ], R5 ;  /* 0x00000005040085a7 */ /* 0x000ee4000800007f */
[----:B---3--:R-:W-:Y:S05]  /*14450*/  @!P0 BRA `(.L_x_386) ;  /* 0xfffffffc00f08947 */ /* 0x008fea000383ffff */
[----:B------:R-:W-:Y:S05]  /*14460*/  BRA `(.L_x_439) ;  /* 0xffffffec00647947 */ /* 0x000fea000383ffff */
.L_x_440:
        /* <DEDUP_REMOVED lines=9> */
.L_x_12744:


//--------------------- .text._ZN7cutlass13device_kernelIN5flash11enable_sm90INS1_16FlashAttnFwdSm90INS1_25CollectiveMainloopFwdSm90ILi2EN4cute5tupleIJNS5_1CILi1EEES8_S8_EEENS6_IJNS7_ILi128EEENS7_ILi80EEENS7_ILi256EEEEEELi256ENS_10bfloat16_tEfNS_4arch4Sm90ELb0ELb0ELb1ELb1ELb0ELb1ELb0ELb1ELb1ELb0ELb0ELb0EEENS1_21CollectiveEpilogueFwdINS6_IJSA_SC_SB_EEES9_SE_SG_Li256ELb1ELb0ELb0ELb0EEENS1_36VarlenDynamicPersistentTileSchedulerILi128ELi80ELi256ELi32ELb0ELb0ELb1ELb0ELb1ELb1EEEEEEEEEvNT_6ParamsE --------------------------
	.section	.text._ZN7cutlass13device_kernelIN5flash11enable_sm90INS1_16FlashAttnFwdSm90INS1_25CollectiveMainloopFwdSm90ILi2EN4cute5tupleIJNS5_1CILi1EEES8_S8_EEENS6_IJNS7_ILi128EEENS7_ILi80EEENS7_ILi256EEEEEELi256ENS_10bfloat16_tEfNS_4arch4Sm90ELb0ELb0ELb1ELb1ELb0ELb1ELb0ELb1ELb1ELb0ELb0ELb0EEENS1_21CollectiveEpilogueFwdINS6_IJSA_SC_SB_EEES9_SE_SG_Li256ELb1ELb0ELb0ELb0EEENS1_36VarlenDynamicPersistentTileSchedulerILi128ELi80ELi256ELi32ELb0ELb0ELb1ELb0ELb1ELb1EEEEEEEEEvNT_6ParamsE,"ax",@progbits
	.align	128
.text._ZN7cutlass13device_kernelIN5flash11enable_sm90INS1_16FlashAttnFwdSm90INS1_25CollectiveMainloopFwdSm90ILi2EN4cute5tupleIJNS5_1CILi1EEES8_S8_EEENS6_IJNS7_ILi128EEENS7_ILi80EEENS7_ILi256EEEEEELi256ENS_10bfloat16_tEfNS_4arch4Sm90ELb0ELb0ELb1ELb1ELb0ELb1ELb0ELb1ELb1ELb0ELb0ELb0EEENS1_21CollectiveEpilogueFwdINS6_IJSA_SC_SB_EEES9_SE_SG_Li256ELb1ELb0ELb0ELb0EEENS1_36VarlenDynamicPersistentTileSchedulerILi128ELi80ELi256ELi32ELb0ELb0ELb1ELb0ELb1ELb1EEEEEEEEEvNT_6ParamsE:
        .type           _ZN7cutlass13device_kernelIN5flash11enable_sm90INS1_16FlashAttnFwdSm90INS1_25CollectiveMainloopFwdSm90ILi2EN4cute5tupleIJNS5_1CILi1EEES8_S8_EEENS6_IJNS7_ILi128EEENS7_ILi80EEENS7_ILi256EEEEEELi256ENS_10bfloat16_tEfNS_4arch4Sm90ELb0ELb0ELb1ELb1ELb0ELb1ELb0ELb1ELb1ELb0ELb0ELb0EEENS1_21CollectiveEpilogueFwdINS6_IJSA_SC_SB_EEES9_SE_SG_Li256ELb1ELb0ELb0ELb0EEENS1_36VarlenDynamicPersistentTileSchedulerILi128ELi80ELi256ELi32ELb0ELb0ELb1ELb0ELb1ELb1EEEEEEEEEvNT_6ParamsE,@function
        .size           _ZN7cutlass13device_kernelIN5flash11enable_sm90INS1_16FlashAttnFwdSm90INS1_25CollectiveMainloopFwdSm90ILi2EN4cute5tupleIJNS5_1CILi1EEES8_S8_EEENS6_IJNS7_ILi128EEENS7_ILi80EEENS7_ILi256EEEEEELi256ENS_10bfloat16_tEfNS_4arch4Sm90ELb0ELb0ELb1ELb1ELb0ELb1ELb0ELb1ELb1ELb0ELb0ELb0EEENS1_21CollectiveEpilogueFwdINS6_IJSA_SC_SB_EEES9_SE_SG_Li256ELb1ELb0ELb0ELb0EEENS1_36VarlenDynamicPersistentTileSchedulerILi128ELi80ELi256ELi32ELb0ELb0ELb1ELb0ELb1ELb1EEEEEEEEEvNT_6ParamsE,(.L_x_12745 - _ZN7cutlass13device_kernelIN5flash11enable_sm90INS1_16FlashAttnFwdSm90INS1_25CollectiveMainloopFwdSm90ILi2EN4cute5tupleIJNS5_1CILi1EEES8_S8_EEENS6_IJNS7_ILi128EEENS7_ILi80EEENS7_ILi256EEEEEELi256ENS_10bfloat16_tEfNS_4arch4Sm90ELb0ELb0ELb1ELb1ELb0ELb1ELb0ELb1ELb1ELb0ELb0ELb0EEENS1_21CollectiveEpilogueFwdINS6_IJSA_SC_SB_EEES9_SE_SG_Li256ELb1ELb0ELb0ELb0EEENS1_36VarlenDynamicPersistentTileSchedulerILi128ELi80ELi256ELi32ELb0ELb0ELb1ELb0ELb1ELb1EEEEEEEEEvNT_6ParamsE)
        .other          _ZN7cutlass13device_kernelIN5flash11enable_sm90INS1_16FlashAttnFwdSm90INS1_25CollectiveMainloopFwdSm90ILi2EN4cute5tupleIJNS5_1CILi1EEES8_S8_EEENS6_IJNS7_ILi128EEENS7_ILi80EEENS7_ILi256EEEEEELi256ENS_10bfloat16_tEfNS_4arch4Sm90ELb0ELb0ELb1ELb1ELb0ELb1ELb0ELb1ELb1ELb0ELb0ELb0EEENS1_21CollectiveEpilogueFwdINS6_IJSA_SC_SB_EEES9_SE_SG_Li256ELb1ELb0ELb0ELb0EEENS1_36VarlenDynamicPersistentTileSchedulerILi128ELi80ELi256ELi32ELb0ELb0ELb1ELb0ELb1ELb1EEEEEEEEEvNT_6ParamsE,@"STO_CUDA_ENTRY STV_DEFAULT"
_ZN7cutlass13device_kernelIN5flash11enable_sm90INS1_16FlashAttnFwdSm90INS1_25CollectiveMainloopFwdSm90ILi2EN4cute5tupleIJNS5_1CILi1EEES8_S8_EEENS6_IJNS7_ILi128EEENS7_ILi80EEENS7_ILi256EEEEEELi256ENS_10bfloat16_tEfNS_4arch4Sm90ELb0ELb0ELb1ELb1ELb0ELb1ELb0ELb1ELb1ELb0ELb0ELb0EEENS1_21CollectiveEpilogueFwdINS6_IJSA_SC_SB_EEES9_SE_SG_Li256ELb1ELb0ELb0ELb0EEENS1_36VarlenDynamicPersistentTileSchedulerILi128ELi80ELi256ELi32ELb0ELb0ELb1ELb0ELb1ELb1EEEEEEEEEvNT_6ParamsE:
        /* <DEDUP_REMOVED lines=14> */
[----:B------:R-:W-:Y:S02]  /*00e0*/  UIADD3 UR12, UP3, UR4, 0x570, URZ ;  /* 0x00000570040c7890 */ /* 0x000fe4000ff7e03f */
[----:B------:R-:W-:-:S02]  /*00f0*/  UIADD3 UR4, UP4, UR4, 0x670, URZ ;  /* 0x0000067004047890 */ /* 0x000fc4000ff9e03f */
[----:B------:R-:W-:Y:S02]  /*0100*/  UIADD3.X UR7, URZ, UR5, URZ, UP0, !UPT ;  /* 0x000000053f077290 */ /* 0x000fe400087fe43f */
[----:B------:R-:W-:Y:S02]  /*0110*/  UIADD3.X UR9, URZ, UR5, URZ, UP1, !UPT ;  /* 0x000000053f097290 */ /* 0x000fe40008ffe43f */
[----:B------:R-:W-:Y:S02]  /*0120*/  UIADD3.X UR11, URZ, UR5, URZ, UP2, !UPT ;  /* 0x000000053f0b7290 */ /* 0x000fe400097fe43f */
[----:B------:R-:W-:Y:S02]  /*0130*/  UIADD3.X UR13, URZ, UR5, URZ, UP3, !UPT ;  /* 0x000000053f0d7290 */ /* 0x000fe40009ffe43f */
[----:B------:R-:W-:Y:S01]  /*0140*/  UIADD3.X UR5, URZ, UR5, URZ, UP4, !UPT ;  /* 0x000000053f057290 */ /* 0x000fe2000a7fe43f */
[----:B------:R0:W-:Y:S02]  /*0150*/  UTMACCTL.PF [UR6] ;  /* 0x00000000060079b9 */ /* 0x0001e40008040000 */
[----:B------:R0:W-:Y:S02]  /*0160*/  UTMACCTL.PF [UR8] ;  /* 0x00000000080079b9 */ /* 0x0001e40008040000 */
[----:B------:R0:W-:Y:S02]  /*0170*/  UTMACCTL.PF [UR10] ;  /* 0x000000000a0079b9 */ /* 0x0001e40008040000 */
[----:B------:R0:W-:Y:S02]  /*0180*/  UTMACCTL.PF [UR12] ;  /* 0x000000000c0079b9 */ /* 0x0001e40008040000 */
[----:B------:R0:W-:Y:S02]  /*0190*/  UTMACCTL.PF [UR4] ;  /* 0x00000000040079b9 */ /* 0x0001e40008040000 */
[----:B0-----:R-:W-:Y:S01]  /*01a0*/  NOP ;  /* 0x0000000000007918 */ /* 0x001fe20000000000 */
.L_x_442:
[----:B------:R-:W-:Y:S05]  /*01b0*/  BSYNC B0 ;  /* 0x0000000000007941 */ /* 0x000fea0003800000 */
.L_x_441:
        /* <DEDUP_REMOVED lines=41> */
.L_x_443:
        /* <DEDUP_REMOVED lines=22> */
.L_x_444:
        /* <DEDUP_REMOVED lines=18> */
.L_x_445:
        /* <DEDUP_REMOVED lines=22> */
.L_x_446:
        /* <DEDUP_REMOVED lines=22> */
.L_x_447:
[----:B------:R-:W-:Y:S01]  /*0990*/  PLOP3.LUT P0, PT, PT, PT, UP0, 0x80, 0x0 ;  /* 0x000000000000781c */ /* 0x000fe20003f0f008 */
[----:B------:R-:W-:Y:S01]  /*09a0*/  UMOV UR60, 0x1 ;  /* 0x00000001003c7882 */ /* 0x000fe20000000000 */
[----:B------:R-:W-:Y:S01]  /*09b0*/  NOP ;  /* 0x0000000000007918 */ /* 0x000fe20000000000 */
[----:B------:R-:W-:Y:S01]  /*09c0*/  USEL UR60, UR60, 0x2, !UP0 ;  /* 0x000000023c3c7887 */ /* 0x000fe2000c000000 */
[----:B------:R-:W-:Y:S01]  /*09d0*/  BSSY B7, `(.L_x_448) ;  /* 0x00025ba000077945 */ /* 0x000fe20003800000 */
[----:B012-4-:R-:W-:Y:S08]  /*09e0*/  BAR.SYNC.DEFER_BLOCKING 0x0 ;  /* 0x0000000000007b1d */ /* 0x017ff00000010000 */
[----:B------:R-:W-:Y:S05]  /*09f0*/  @!P0 BRA `(.L_x_449) ;  /* 0x000001f400a48947 */ /* 0x000fea0003800000 */
.L_x_450:
[----:B------:R-:W-:-:S08]  /*0a00*/  NOP ;  /* 0x0000000000007918 */ /* 0x000fd00000000000 */
[----:B------:R-:W0:Y:S02]  /*0a10*/  USETMAXREG.TRY_ALLOC.CTAPOOL UP0, 0xf0 ;  /* 0x000000f0000079c8 */ /* 0x000e240008000600 */
[----:B0-----:R-:W-:-:S13]  /*0a20*/  PLOP3.LUT P0, PT, PT, PT, UP0, 0x80, 0x0 ;  /* 0x000000000000781c */ /* 0x001fda0003f0f008 */
[----:B------:R-:W-:Y:S05]  /*0a30*/  @!P0 BRA `(.L_x_450) ;  /* 0xfffffffc00f08947 */ /* 0x000fea000383ffff */
[----:B------:R-:W0:Y:S08]  /*0a40*/  S2UR UR5, SR_CgaCtaId ;  /* 0x00000000000579c3 */ /* 0x000e300000008800 */
[----:B------:R-:W-:Y:S06]  /*0a50*/  BAR.ARV 0x8, 0x120 ;  /* 0x0204800000007b1d */ /* 0x000fec0000002000 */
[----:B------:R-:W-:-:S02]  /*0a60*/  UMOV UR4, 0x400 ;  /* 0x0000040000047882 */ /* 0x000fc40000000000 */
[----:B------:R-:W-:Y:S01]  /*0a70*/  BAR.SYNC.DEFER_BLOCKING 0x5, 0x120 ;  /* 0x0144800000007b1d */ /* 0x000fe20000010000 */
[----:B0-----:R-:W-:-:S06]  /*0a80*/  ULEA UR4, UR5, UR4, 0x18 ;  /* 0x0000000405047291 */ /* 0x001fcc000f8ec03f */
[----:B------:R-:W-:Y:S01]  /*0a90*/  IMAD.U32 R16, RZ, RZ, UR4 ;  /* 0x00000004ff107e24 */ /* 0x000fe2000f8e00ff */
[----:B------:R-:W-:-:S04]  /*0aa0*/  ULDC UR4, c[0x0][0xc14] ;  /* 0x0003050000047ab9 */ /* 0x000fc80000000800 */
[----:B------:R-:W0:Y:S01]  /*0ab0*/  LDS.128 R148, [R16+0x388d0] ;  /* 0x0388d00010947984 */ /* 0x000e220000000c00 */
[----:B------:R-:W-:Y:S06]  /*0ac0*/  BAR.ARV 0x4, 0x120 ;  /* 0x0104800000007b1d */ /* 0x000fec0000002000 */
[----:B0-----:R-:W-:-:S13]  /*0ad0*/  ISETP.GE.AND P0, PT, R151, UR4, PT ;  /* 0x0000000497007c0c */ /* 0x001fda000bf06270 */
[----:B------:R-:W-:Y:S05]  /*0ae0*/  @P0 BRA `(.L_x_451) ;  /* 0x0000025800a00947 */ /* 0x000fea0003800000 */
[----:B------:R-:W-:Y:S01]  /*0af0*/  VIADD R220, R4, 0xffffff80 ;  /* 0xffffff8004dc7836 */ /* 0x000fe20000000000 */
[----:B------:R-:W-:Y:S01]  /*0b00*/  R2UR UR4, R16 ;  /* 0x00000000100472ca */ /* 0x000fe200000e0000 */
[----:B------:R-:W-:Y:S01]  /*0b10*/  ULOP3.LUT UR5, UR60, 0x1, URZ, 0xfc, !UPT ;  /* 0x000000013c057892 */ /* 0x000fe2000f8efc3f */
[----:B------:R-:W-:Y:S01]  /*0b20*/  MOV R17, RZ ;  /* 0x000000ff00117202 */ /* 0x000fe20000000f00 */
[----:B------:R-:W-:Y:S01]  /*0b30*/  IMAD.MOV.U32 R219, RZ, RZ, RZ ;  /* 0x000000ffffdb7224 */ /* 0x000fe200078e00ff */
[----:B------:R-:W-:Y:S01]  /*0b40*/  SHF.R.S32.HI R3, RZ, 0x1f, R220 ;  /* 0x0000001fff037819 */ /* 0x000fe200000114dc */
[----:B------:R-:W-:Y:S02]  /*0b50*/  IMAD.MOV.U32 R222, RZ, RZ, RZ ;  /* 0x000000ffffde7224 */ /* 0x000fe400078e00ff */
[----:B------:R-:W-:Y:S01]  /*0b60*/  IMAD.MOV.U32 R221, RZ, RZ, RZ ;  /* 0x000000ffffdd7224 */ /* 0x000fe200078e00ff */
[CC--:B------:R-:W-:Y:S02]  /*0b70*/  LEA.HI R0, R3.reuse, R220.reuse, RZ, 0x7 ;  /* 0x000000dc03007211 */ /* 0x0c0fe400078f38ff */
[----:B------:R-:W-:-:S02]  /*0b80*/  LEA.HI R2, R3, R220, RZ, 0x4 ;  /* 0x000000dc03027211 */ /* 0x000fc400078f20ff */
[----:B------:R-:W-:Y:S01]  /*0b90*/  LOP3.LUT R5, R0, 0xffffff80, RZ, 0xc0, !PT ;  /* 0xffffff8000057812 */ /* 0x000fe200078ec0ff */
[----:B------:R-:W-:Y:S01]  /*0ba0*/  UIADD3 UR4, UR4, 0x14400, URZ ;  /* 0x0001440004047890 */ /* 0x000fe2000fffe03f */
[----:B------:R-:W-:Y:S02]  /*0bb0*/  LEA.HI R4, R3, R220, RZ, 0x5 ;  /* 0x000000dc03047211 */ /* 0x000fe400078f28ff */
[----:B------:R-:W-:Y:S01]  /*0bc0*/  SHF.R.S32.HI R7, RZ, 0x4, R2 ;  /* 0x00000004ff077819 */ /* 0x000fe20000011402 */
[----:B------:R-:W-:Y:S01]  /*0bd0*/  IMAD.IADD R11, R220, 0x1, -R5 ;  /* 0x00000001dc0b7824 */ /* 0x000fe200078e0a05 */
[----:B------:R-:W-:Y:S01]  /*0be0*/  SHF.R.S32.HI R10, RZ, 0x7, R0 ;  /* 0x00000007ff0a7819 */ /* 0x000fe20000011400 */
[----:B------:R-:W-:Y:S01]  /*0bf0*/  IMAD.SHL.U32 R4, R4, 0x20, RZ ;  /* 0x0000002004047824 */ /* 0x000fe200078e00ff */
[C---:B------:R-:W-:Y:S02]  /*0c00*/  LOP3.LUT R5, R2.reuse, 0x3fffff0, RZ, 0xc0, !PT ;  /* 0x03fffff002057812 */ /* 0x040fe400078ec0ff */
[----:B------:R-:W-:Y:S01]  /*0c10*/  SHF.R.S32.HI R6, RZ, 0x1f, R11 ;  /* 0x0000001fff067819 */ /* 0x000fe2000001140b */
[----:B------:R-:W-:Y:S01]  /*0c20*/  STL [R1+0x70], R11 ;  /* 0x0000700b01007387 */ /* 0x000fe20000100800 */
[----:B------:R-:W-:Y:S01]  /*0c30*/  LEA.HI R2, R2, R7, RZ, 0x1 ;  /* 0x0000000702027211 */ /* 0x000fe200078f08ff */
[----:B------:R-:W-:Y:S01]  /*0c40*/  IMAD.IADD R5, R220, 0x1, -R5 ;  /* 0x00000001dc057824 */ /* 0x000fe200078e0a05 */
[CC--:B------:R-:W-:Y:S01]  /*0c50*/  LEA.HI R8, R6.reuse, R11.reuse, RZ, 0x2 ;  /* 0x0000000b06087211 */ /* 0x0c0fe200078f10ff */
[----:B------:R-:W-:Y:S01]  /*0c60*/  STL [R1+0x94], R10 ;  /* 0x0000940a01007387 */ /* 0x000fe20000100800 */
[----:B------:R-:W-:-:S02]  /*0c70*/  LEA.HI R6, R6, R11, RZ, 0x5 ;  /* 0x0000000b06067211 */ /* 0x000fc400078f28ff */
[--C-:B------:R-:W-:Y:S02]  /*0c80*/  SHF.R.S32.HI R9, RZ, 0x2, R8.reuse ;  /* 0x00000002ff097819 */ /* 0x100fe40000011408 */
[----:B------:R-:W-:Y:S02]  /*0c90*/  SHF.R.S32.HI R8, RZ, 0x1f, R8 ;  /* 0x0000001fff087819 */ /* 0x000fe40000011408 */
[----:B------:R-:W-:Y:S02]  /*0ca0*/  LEA.HI R0, R0, R10, RZ, 0x1 ;  /* 0x0000000a00007211 */ /* 0x000fe400078f08ff */
[----:B------:R-:W-:Y:S02]  /*0cb0*/  LEA.HI R8, R8, R9, RZ, 0x3 ;  /* 0x0000000908087211 */ /* 0x000fe400078f18ff */
[----:B------:R-:W-:Y:S02]  /*0cc0*/  LOP3.LUT R2, R2, 0x1ffffffe, RZ, 0xc0, !PT ;  /* 0x1ffffffe02027812 */ /* 0x000fe400078ec0ff */
[----:B------:R-:W-:-:S02]  /*0cd0*/  LOP3.LUT R8, R8, 0xfffffff8, RZ, 0xc0, !PT ;  /* 0xfffffff808087812 */ /* 0x000fc400078ec0ff */
[----:B------:R-:W-:Y:S01]  /*0ce0*/  LOP3.LUT R4, R4, 0xfffffc00, RZ, 0xc0, !PT ;  /* 0xfffffc0004047812 */ /* 0x000fe200078ec0ff */
[----:B------:R-:W-:Y:S01]  /*0cf0*/  IMAD.IADD R2, R7, 0x1, -R2 ;  /* 0x0000000107027824 */ /* 0x000fe200078e0a02 */
[----:B------:R-:W-:Y:S01]  /*0d00*/  SHF.R.S32.HI R6, RZ, 0x5, R6 ;  /* 0x00000005ff067819 */ /* 0x000fe20000011406 */
[----:B------:R-:W-:Y:S01]  /*0d10*/  IMAD.IADD R9, R9, 0x1, -R8 ;  /* 0x0000000109097824 */ /* 0x000fe200078e0a08 */
[----:B------:R-:W-:Y:S01]  /*0d20*/  LOP3.LUT R0, R0, 0x3fffffe, RZ, 0xc0, !PT ;  /* 0x03fffffe00007812 */ /* 0x000fe200078ec0ff */
[----:B------:R-:W-:Y:S01]  /*0d30*/  IMAD R5, R5, 0x40, R4 ;  /* 0x0000004005057824 */ /* 0x000fe200078e0204 */
[CC--:B------:R-:W-:Y:S01]  /*0d40*/  LEA.HI R18, R3.reuse, R220.reuse, RZ, 0x3 ;  /* 0x000000dc03127211 */ /* 0x0c0fe200078f18ff */
[----:B------:R-:W-:Y:S01]  /*0d50*/  IMAD R9, R6, 0x10, R9 ;  /* 0x0000001006097824 */ /* 0x000fe200078e0209 */
[----:B------:R-:W-:Y:S01]  /*0d60*/  LEA.HI R3, R3, R220, RZ, 0x6 ;  /* 0x000000dc03037211 */ /* 0x000fe200078f30ff */
[----:B------:R-:W-:Y:S01]  /*0d70*/  IMAD.IADD R0, R10, 0x1, -R0 ;  /* 0x000000010a007824 */ /* 0x000fe200078e0a00 */
[----:B------:R-:W-:Y:S01]  /*0d80*/  LOP3.LUT R7, R18, 0xfffffff8, RZ, 0xc0, !PT ;  /* 0xfffffff812077812 */ /* 0x000fe200078ec0ff */
[----:B------:R-:W-:Y:S01]  /*0d90*/  IMAD R2, R2, 0x8, R5 ;  /* 0x0000000802027824 */ /* 0x000fe200078e0205 */
[----:B------:R-:W-:Y:S01]  /*0da0*/  SHF.R.S32.HI R18, RZ, 0x3, R18 ;  /* 0x00000003ff127819 */ /* 0x000fe20000011412 */
[----:B------:R-:W-:Y:S01]  /*0db0*/  IMAD.SHL.U32 R3, R3, 0x8, RZ ;  /* 0x0000000803037824 */ /* 0x000fe200078e00ff */
[----:B------:R-:W-:Y:S01]  /*0dc0*/  LEA R0, R0, R9, 0x6 ;  /* 0x0000000900007211 */ /* 0x000fe200078e30ff */
[----:B------:R-:W-:Y:S01]  /*0dd0*/  IMAD.IADD R220, R220, 0x1, -R7 ;  /* 0x00000001dcdc7824 */ /* 0x000fe200078e0a07 */
[----:B------:R0:W-:Y:S01]  /*0de0*/  STL [R1+0x9c], R2 ;  /* 0x00009c0201007387 */ /* 0x0001e20000100800 */
[----:B------:R-:W-:Y:S01]  /*0df0*/  VIADD R217, R18, 0x20 ;  /* 0x0000002012d97836 */ /* 0x000fe20000000000 */
[----:B------:R-:W-:Y:S01]  /*0e00*/  LOP3.LUT R234, R3, 0xfffffe00, RZ, 0xc0, !PT ;  /* 0xfffffe0003ea7812 */ /* 0x000fe200078ec0ff */
[----:B------:R-:W-:Y:S01]  /*0e10*/  IMAD.SHL.U32 R22, R220, 0x4, RZ ;  /* 0x00000004dc167824 */ /* 0x000fe200078e00ff */
[----:B------:R1:W-:Y:S01]  /*0e20*/  STL [R1+0x98], R0 ;  /* 0x0000980001007387 */ /* 0x0003e20000100800 */
[C---:B------:R-:W-:Y:S01]  /*0e30*/  VIADD R218, R18.reuse, 0x40 ;  /* 0x0000004012da7836 */ /* 0x040fe20000000000 */
[----:B------:R-:W-:Y:S01]  /*0e40*/  SHF.R.S32.HI R237, RZ, 0x1f, R217 ;  /* 0x0000001fffed7819 */ /* 0x000fe200000114d9 */
[----:B------:R-:W-:-:S02]  /*0e50*/  VIADD R6, R18, 0x60 ;  /* 0x0000006012067836 */ /* 0x000fc40000000000 */
[----:B------:R-:W-:Y:S01]  /*0e60*/  VIADD R214, R22, 0x40 ;  /* 0x0000004016d67836 */ /* 0x000fe20000000000 */
[----:B------:R-:W-:Y:S01]  /*0e70*/  SHF.R.S32.HI R3, RZ, 0x1f, R218 ;  /* 0x0000001fff037819 */ /* 0x000fe200000114da */
[----:B0-----:R-:W-:Y:S01]  /*0e80*/  IMAD.SHL.U32 R2, R6, 0x40, RZ ;  /* 0x0000004006027824 */ /* 0x001fe200078e00ff */
[----:B------:R-:W-:Y:S01]  /*0e90*/  SHF.R.S32.HI R4, RZ, 0x1f, R6 ;  /* 0x0000001fff047819 */ /* 0x000fe20000011406 */
[----:B------:R-:W-:Y:S01]  /*0ea0*/  IMAD.IADD R213, R22, 0x1, R214 ;  /* 0x0000000116d57824 */ /* 0x000fe200078e02d6 */
[----:B-1----:R-:W-:Y:S01]  /*0eb0*/  SHF.R.S32.HI R0, RZ, 0x1f, R217 ;  /* 0x0000001fff007819 */ /* 0x002fe200000114d9 */
[----:B------:R-:W-:Y:S01]  /*0ec0*/  IMAD.SHL.U32 R231, R18, 0x40, RZ ;  /* 0x0000004012e77824 */ /* 0x000fe200078e00ff */
[----:B------:R-:W-:Y:S01]  /*0ed0*/  LEA.HI R3, R3, R218, RZ, 0x3 ;  /* 0x000000da03037211 */ /* 0x000fe200078f18ff */
[----:B------:R-:W-:Y:S01]  /*0ee0*/  IMAD.SHL.U32 R226, R217, 0x40, RZ ;  /* 0x00000040d9e27824 */ /* 0x000fe200078e00ff */
[----:B------:R-:W-:Y:S01]  /*0ef0*/  LEA.HI R0, R0, R217, RZ, 0x3 ;  /* 0x000000d900007211 */ /* 0x000fe200078f18ff */
[----:B------:R-:W-:Y:S01]  /*0f00*/  IMAD.SHL.U32 R225, R218, 0x40, RZ ;  /* 0x00000040dae17824 */ /* 0x000fe200078e00ff */
[----:B------:R-:W-:Y:S01]  /*0f10*/  LOP3.LUT R5, R2, 0x1c0, RZ, 0xc0, !PT ;  /* 0x000001c002057812 */ /* 0x000fe200078ec0ff */
[----:B------:R-:W-:Y:S01]  /*0f20*/  IMAD.SHL.U32 R3, R3, 0x40, RZ ;  /* 0x0000004003037824 */ /* 0x000fe200078e00ff */
[----:B------:R-:W-:Y:S01]  /*0f30*/  SHF.R.S32.HI R2, RZ, 0x1f, R213 ;  /* 0x0000001fff027819 */ /* 0x000fe200000114d5 */
[----:B------:R-:W-:Y:S01]  /*0f40*/  IMAD.SHL.U32 R0, R0, 0x40, RZ ;  /* 0x0000004000007824 */ /* 0x000fe200078e00ff */
[----:B------:R-:W-:Y:S01]  /*0f50*/  LEA.HI R4, R4, R6, RZ, 0x3 ;  /* 0x0000000604047211 */ /* 0x000fe200078f18ff */
[----:B------:R0:W-:Y:S01]  /*0f60*/  STL [R1+0x74], R6 ;  /* 0x0000740601007387 */ /* 0x0001e20000100800 */
[----:B------:R-:W-:Y:S01]  /*0f70*/  LOP3.LUT R231, R231, 0x1c0, RZ, 0xc0, !PT ;  /* 0x000001c0e7e77812 */ /* 0x000fe200078ec0ff */
[----:B------:R-:W-:Y:S01]  /*0f80*/  IMAD.SHL.U32 R212, R220, 0x8, RZ ;  /* 0x00000008dcd47824 */ /* 0x000fe200078e00ff */
[----:B------:R-:W-:Y:S01]  /*0f90*/  LOP3.LUT R230, R0, 0xfffffe00, RZ, 0xc0, !PT ;  /* 0xfffffe0000e67812 */ /* 0x000fe200078ec0ff */
[----:B------:R-:W-:Y:S01]  /*0fa0*/  IMAD.SHL.U32 R4, R4, 0x40, RZ ;  /* 0x0000004004047824 */ /* 0x000fe200078e00ff */
[CC--:B------:R-:W-:Y:S01]  /*0fb0*/  LEA.HI R0, R2.reuse, R213.reuse, RZ, 0x6 ;  /* 0x000000d502007211 */ /* 0x0c0fe200078f30ff */
[----:B------:R1:W-:Y:S01]  /*0fc0*/  STL [R1+0x78], R5 ;  /* 0x0000780501007387 */ /* 0x0003e20000100800 */
[----:B------:R-:W-:Y:S01]  /*0fd0*/  LEA.HI R2, R2, R213, RZ, 0x3 ;  /* 0x000000d502027211 */ /* 0x000fe200078f18ff */
[----:B------:R-:W-:Y:S01]  /*0fe0*/  VIADD R215, R22, 0x20 ;  /* 0x0000002016d77836 */ /* 0x000fe20000000000 */
[----:B------:R-:W-:Y:S01]  /*0ff0*/  LOP3.LUT R226, R226, 0x1c0, RZ, 0xc0, !PT ;  /* 0x000001c0e2e27812 */ /* 0x000fe200078ec0ff */
[----:B------:R-:W-:Y:S01]  /*1000*/  IMAD.SHL.U32 R0, R0, 0x80, RZ ;  /* 0x0000008000007824 */ /* 0x000fe200078e00ff */
[----:B------:R-:W-:Y:S01]  /*1010*/  LOP3.LUT R225, R225, 0x1c0, RZ, 0xc0, !PT ;  /* 0x000001c0e1e17812 */ /* 0x000fe200078ec0ff */
[----:B------:R-:W-:Y:S01]  /*1020*/  VIADD R216, R22, 0x60 ;  /* 0x0000006016d87836 */ /* 0x000fe20000000000 */
[----:B------:R-:W-:Y:S01]  /*1030*/  LOP3.LUT R228, R3, 0xfffffe00, RZ, 0xc0, !PT ;  /* 0xfffffe0003e47812 */ /* 0x000fe200078ec0ff */
[C---:B------:R-:W-:Y:S01]  /*1040*/  VIADD R224, R212.reuse, 0x80 ;  /* 0x00000080d4e07836 */ /* 0x040fe20000000000 */
[----:B------:R-:W-:Y:S01]  /*1050*/  SHF.R.U32.HI R232, RZ, 0x3, R231 ;  /* 0x00000003ffe87819 */ /* 0x000fe200000116e7 */
[----:B------:R-:W-:Y:S01]  /*1060*/  VIADD R223, R212, 0xc0 ;  /* 0x000000c0d4df7836 */ /* 0x000fe20000000000 */
[----:B------:R-:W-:-:S02]  /*1070*/  LOP3.LUT R3, R231, 0x38, R2, 0xf8, !PT ;  /* 0x00000038e7037812 */ /* 0x000fc400078ef802 */
[----:B------:R-:W-:Y:S02]  /*1080*/  LOP3.LUT R7, R4, 0xfffffe00, RZ, 0xc0, !PT ;  /* 0xfffffe0004077812 */ /* 0x000fe400078ec0ff */
[--C-:B------:R-:W-:Y:S02]  /*1090*/  LOP3.LUT R4, R226, 0x38, R2.reuse, 0xf8, !PT ;  /* 0x00000038e2047812 */ /* 0x100fe400078ef802 */
[--C-:B0-----:R-:W-:Y:S02]  /*10a0*/  LOP3.LUT R6, R225, 0x38, R2.reuse, 0xf8, !PT ;  /* 0x00000038e1067812 */ /* 0x101fe400078ef802 */
[----:B------:R-:W-:Y:S02]  /*10b0*/  SHF.R.U32.HI R8, RZ, 0x3, R5 ;  /* 0x00000003ff087819 */ /* 0x000fe40000011605 */
[----:B------:R-:W-:Y:S02]  /*10c0*/  LOP3.LUT R2, R5, 0x38, R2, 0xf8, !PT ;  /* 0x0000003805027812 */ /* 0x000fe400078ef802 */
[----:B-1----:R-:W-:Y:S01]  /*10d0*/  LOP3.LUT R5, R0, 0xffffe000, RZ, 0xc0, !PT ;  /* 0xffffe00000057812 */ /* 0x002fe200078ec0ff */
[----:B------:R-:W-:Y:S01]  /*10e0*/  IMAD.U32 R0, RZ, RZ, UR5 ;  /* 0x00000005ff007e24 */ /* 0x000fe2000f8e00ff */
[----:B------:R-:W-:Y:S01]  /*10f0*/  LOP3.LUT R3, R3, R232, RZ, 0x3c, !PT ;  /* 0x000000e803037212 */ /* 0x000fe200078e3cff */
[----:B------:R-:W-:Y:S01]  /*1100*/  IMAD.U32 R0, RZ, RZ, UR4 ;  /* 0x00000004ff007e24 */ /* 0x000fe2000f8e00ff */
[----:B------:R-:W-:Y:S01]  /*1110*/  SHF.R.U32.HI R229, RZ, 0x3, R226 ;  /* 0x00000003ffe57819 */ /* 0x000fe200000116e2 */
[----:B------:R-:W-:Y:S01]  /*1120*/  STL [R1+0x7c], R8 ;  /* 0x00007c0801007387 */ /* 0x000fe20000100800 */
[----:B------:R-:W-:-:S02]  /*1130*/  SHF.R.U32.HI R227, RZ, 0x3, R225 ;  /* 0x00000003ffe37819 */ /* 0x000fc400000116e1 */
[----:B------:R-:W-:Y:S01]  /*1140*/  IADD3 R3, R3, R5, R234 ;  /* 0x0000000503037210 */ /* 0x000fe20007ffe0ea */
[----:B------:R-:W-:Y:S01]  /*1150*/  STL [R1+0x80], R7 ;  /* 0x0000800701007387 */ /* 0x000fe20000100800 */
[----:B------:R-:W-:Y:S02]  /*1160*/  LOP3.LUT R4, R4, R229, RZ, 0x3c, !PT ;  /* 0x000000e504047212 */ /* 0x000fe400078e3cff */
[----:B------:R-:W-:Y:S01]  /*1170*/  LOP3.LUT R2, R2, R8, RZ, 0x3c, !PT ;  /* 0x0000000802027212 */ /* 0x000fe200078e3cff */
[----:B------:R-:W-:Y:S01]  /*1180*/  STL [R1+0x64], RZ ;  /* 0x000064ff01007387 */ /* 0x000fe20000100800 */
[----:B------:R-:W-:Y:S02]  /*1190*/  LOP3.LUT R6, R6, R227, RZ, 0x3c, !PT ;  /* 0x000000e306067212 */ /* 0x000fe400078e3cff */
[-C--:B------:R-:W-:Y:S01]  /*11a0*/  IADD3 R4, R4, R5.reuse, R230 ;  /* 0x0000000504047210 */ /* 0x080fe20007ffe0e6 */
[----:B------:R0:W-:Y:S01]  /*11b0*/  STL [R1+0x6c], R0 ;  /* 0x00006c0001007387 */ /* 0x0001e20000100800 */
[----:B------:R-:W-:-:S02]  /*11c0*/  IADD3 R2, R2, R5, R7 ;  /* 0x0000000502027210 */ /* 0x000fc40007ffe007 */
[----:B------:R-:W-:Y:S02]  /*11d0*/  IADD3 R6, R6, R5, R228 ;  /* 0x0000000506067210 */ /* 0x000fe40007ffe0e4 */
[----:B------:R-:W-:Y:S02]  /*11e0*/  LEA R4, R4, UR4, 0x1 ;  /* 0x0000000404047c11 */ /* 0x000fe4000f8e08ff */
[----:B------:R-:W-:Y:S02]  /*11f0*/  LOP3.LUT R235, R231, 0x38, R212, 0xf8, !PT ;  /* 0x00000038e7eb7812 */ /* 0x000fe400078ef8d4 */
[----:B------:R-:W-:Y:S02]  /*1200*/  SHF.R.S32.HI R236, RZ, 0x1f, R218 ;  /* 0x0000001fffec7819 */ /* 0x000fe400000114da */
[----:B0-----:R-:W-:Y:S02]  /*1210*/  LEA R0, R3, UR4, 0x1 ;  /* 0x0000000403007c11 */ /* 0x001fe4000f8e08ff */
[----:B------:R-:W-:-:S02]  /*1220*/  LEA R3, R6, UR4, 0x1 ;  /* 0x0000000406037c11 */ /* 0x000fc4000f8e08ff */
[----:B------:R-:W-:Y:S01]  /*1230*/  LOP3.LUT R235, R234, R235, R232, 0xf6, !PT ;  /* 0x000000ebeaeb7212 */ /* 0x000fe200078ef6e8 */
[----:B------:R0:W-:Y:S04]  /*1240*/  STL [R1+0x90], R0 ;  /* 0x0000900001007387 */ /* 0x0001e80000100800 */
[----:B------:R1:W-:Y:S01]  /*1250*/  STL [R1+0x8c], R4 ;  /* 0x00008c0401007387 */ /* 0x0003e20000100800 */
[----:B0-----:R-:W-:-:S05]  /*1260*/  LEA R0, R2, UR4, 0x1 ;  /* 0x0000000402007c11 */ /* 0x001fca000f8e08ff */
[----:B------:R1:W-:Y:S04]  /*1270*/  STL [R1+0x84], R0 ;  /* 0x0000840001007387 */ /* 0x0003e80000100800 */
[----:B------:R1:W-:Y:S02]  /*1280*/  STL [R1+0x88], R3 ;  /* 0x0000880301007387 */ /* 0x0003e40000100800 */
.L_x_682:
[----:B01----:R-:W0:Y:S01]  /*1290*/  LDC.64 R2, c[0x0][0xc60] ;  /* 0x00031800ff027b82 */ /* 0x003e220000000a00 */
[----:B------:R-:W-:Y:S01]  /*12a0*/  ULDC.64 UR10, c[0x0][0x208] ;  /* 0x00008200000a7ab9 */ /* 0x000fe20000000a00 */
[----:B------:R-:W-:Y:S01]  /*12b0*/  ULDC.64 UR4, c[0x0][0xa28] ;  /* 0x00028a0000047ab9 */ /* 0x000fe20000000a00 */
[----:B------:R-:W-:Y:S01]  /*12c0*/  ULDC.64 UR8, c[0x0][0xa18] ;  /* 0x0002860000087ab9 */ /* 0x000fe20000000a00 */
[----:B------:R-:W-:Y:S01]  /*12d0*/  ULDC.64 UR6, c[0x0][0xa08] ;  /* 0x0002820000067ab9 */ /* 0x000fe20000000a00 */
[----:B0-----:R-:W-:-:S05]  /*12e0*/  IMAD.WIDE R2, R151, 0x4, R2 ;  /* 0x0000000497027825 */ /* 0x001fca00078e0202 */
[----:B--2345:R-:W2:Y:S01]  /*12f0*/  LDG.E R8, desc[UR10][R2.64] ;  /* 0x0000000a02087981 */ /* 0x03cea2000c1e1900 */
[----:B------:R-:W-:Y:S01]  /*1300*/  ISETP.NE.U32.AND P2, PT, RZ, UR4, PT ;  /* 0x00000004ff007c0c */ /* 0x000fe2000bf45070 */
[----:B------:R-:W-:Y:S01]  /*1310*/  IMAD.MOV.U32 R26, RZ, RZ, RZ ;  /* 0x000000ffff1a7224 */ /* 0x000fe200078e00ff */
[----:B------:R-:W-:Y:S02]  /*1320*/  ISETP.NE.U32.AND P1, PT, RZ, UR8, PT ;  /* 0x00000008ff007c0c */ /* 0x000fe4000bf25070 */
[----:B------:R-:W-:Y:S02]  /*1330*/  ISETP.NE.AND.EX P2, PT, RZ, UR5, PT, P2 ;  /* 0x00000005ff007c0c */ /* 0x000fe4000bf45320 */
[----:B------:R-:W-:Y:S02]  /*1340*/  ISETP.NE.AND.EX P1, PT, RZ, UR9, PT, P1 ;  /* 0x00000009ff007c0c */ /* 0x000fe4000bf25310 */
[----:B------:R-:W-:-:S04]  /*1350*/  ISETP.NE.U32.AND P0, PT, RZ, UR6, PT ;  /* 0x00000006ff007c0c */ /* 0x000fc8000bf05070 */
[----:B------:R-:W-:Y:S02]  /*1360*/  ISETP.NE.AND.EX P0, PT, RZ, UR7, PT, P0 ;  /* 0x00000007ff007c0c */ /* 0x000fe4000bf05300 */
[----:B--2---:R-:W-:Y:S01]  /*1370*/  SHF.R.S32.HI R0, RZ, 0x1f, R8 ;  /* 0x0000001fff007819 */ /* 0x004fe20000011408 */
[----:B------:R0:W-:Y:S02]  /*1380*/  STL [R1+0x1c], R8 ;  /* 0x00001c0801007387 */ /* 0x0001e40000100800 */
[C---:B------:R-:W-:Y:S01]  /*1390*/  @P2 LEA R2, P3, R8.reuse, UR4, 0x2 ;  /* 0x0000000408022c11 */ /* 0x040fe2000f8610ff */
[----:B------:R-:W-:Y:S01]  /*13a0*/  ULDC UR4, c[0x0][0x288] ;  /* 0x0000a20000047ab9 */ /* 0x000fe20000000800 */
[C-C-:B------:R-:W-:Y:S01]  /*13b0*/  SHF.L.U64.HI R29, R8.reuse, 0x2, R0.reuse ;  /* 0x00000002081d7819 */ /* 0x140fe20000010200 */
[----:B------:R0:W-:Y:S01]  /*13c0*/  STL [R1+0x68], R149 ;  /* 0x0000689501007387 */ /* 0x0001e20000100800 */
[C---:B------:R-:W-:Y:S01]  /*13d0*/  @P2 LEA.HI.X R3, R8.reuse, UR5, R0, 0x2, P3 ;  /* 0x0000000508032c11 */ /* 0x040fe200098f1400 */
[----:B------:R-:W-:-:S02]  /*13e0*/  IMAD.SHL.U32 R28, R8, 0x4, RZ ;  /* 0x00000004081c7824 */ /* 0x000fc400078e00ff */
[----:B------:R0:W-:Y:S01]  /*13f0*/  STL [R1+0x60], R150 ;  /* 0x0000609601007387 */ /* 0x0001e20000100800 */
[----:B------:R-:W-:Y:S02]  /*1400*/  IMAD.MOV.U32 R0, RZ, RZ, RZ ;  /* 0x000000ffff007224 */ /* 0x000fe400078e00ff */
[----:B------:R-:W-:Y:S01]  /*1410*/  IMAD.U32 R151, RZ, RZ, UR4 ;  /* 0x00000004ff977e24 */ /* 0x000fe2000f8e00ff */
[----:B------:R-:W-:Y:S01]  /*1420*/  ULDC.64 UR4, c[0x0][0x3f8] ;  /* 0x0000fe0000047ab9 */ /* 0x000fe20000000a00 */
[C---:B------:R-:W-:Y:S01]  /*1430*/  IADD3 R6, P4, R28.reuse, UR6, RZ ;  /* 0x000000061c067c10 */ /* 0x040fe2000ff9e0ff */
[----:B------:R-:W-:Y:S01]  /*1440*/  UISETP.NE.U32.AND UP0, UPT, UR4, URZ, UPT ;  /* 0x0000003f0400728c */ /* 0x000fe2000bf05070 */
[----:B------:R0:W5:Y:S01]  /*1450*/  @P2 LDG.E R0, desc[UR10][R2.64] ;  /* 0x0000000a02002981 */ /* 0x000162000c1e1900 */
[----:B------:R-:W-:Y:S01]  /*1460*/  @P1 IADD3 R4, P2, R28, UR8, RZ ;  /* 0x000000081c041c10 */ /* 0x000fe2000ff5e0ff */
[----:B------:R-:W-:Y:S01]  /*1470*/  ULDC UR4, c[0x0][0x404] ;  /* 0x0001010000047ab9 */ /* 0x000fe20000000800 */
[----:B------:R-:W-:Y:S01]  /*1480*/  UISETP.NE.AND.EX UP0, UPT, UR5, URZ, UPT, UP0 ;  /* 0x0000003f0500728c */ /* 0x000fe2000bf05300 */
[C---:B------:R-:W-:Y:S01]  /*1490*/  IADD3.X R7, R29.reuse, UR7, RZ, P4, !PT ;  /* 0x000000071d077c10 */ /* 0x040fe2000a7fe4ff */
[----:B------:R-:W-:Y:S01]  /*14a0*/  ULDC.64 UR6, c[0x0][0xa20] ;  /* 0x0002880000067ab9 */ /* 0x000fe20000000a00 */
[----:B------:R-:W-:Y:S01]  /*14b0*/  @P1 IADD3.X R5, R29, UR9, RZ, P2, !PT ;  /* 0x000000091d051c10 */ /* 0x000fe200097fe4ff */
[----:B------:R-:W-:Y:S01]  /*14c0*/  USEL UR4, UR4, 0x1, UP0 ;  /* 0x0000000104047887 */ /* 0x000fe20008000000 */
[----:B------:R-:W-:Y:S01]  /*14d0*/  ISETP.NE.U32.AND P2, PT, RZ, UR6, PT ;  /* 0x00000006ff007c0c */ /* 0x000fe2000bf45070 */
[----:B------:R-:W-:Y:S01]  /*14e0*/  ULDC UR5, c[0x0][0x2e0] ;  /* 0x0000b80000057ab9 */ /* 0x000fe20000000800 */
[----:B------:R0:W5:Y:S01]  /*14f0*/  @P0 LDG.E R26, desc[UR10][R6.64] ;  /* 0x0000000a061a0981 */ /* 0x000162000c1e1900 */
[----:B------:R-:W-:Y:S01]  /*1500*/  UIMAD UR4, UR4, UR5, URZ ;  /* 0x00000005040472a4 */ /* 0x000fe2000f8e023f */
[----:B------:R-:W-:-:S02]  /*1510*/  ISETP.NE.AND.EX P2, PT, RZ, UR7, PT, P2 ;  /* 0x00000007ff007c0c */ /* 0x000fc4000bf45320 */
[----:B------:R0:W5:Y:S01]  /*1520*/  @P1 LDG.E R151, desc[UR10][R4.64] ;  /* 0x0000000a04971981 */ /* 0x000162000c1e1900 */
[----:B------:R-:W-:Y:S01]  /*1530*/  ULDC UR5, c[0x0][0x338] ;  /* 0x0000ce0000057ab9 */ /* 0x000fe20000000800 */
[----:B------:R-:W-:Y:S01]  /*1540*/  MOV R25, R8 ;  /* 0x0000000800197202 */ /* 0x000fe20000000f00 */
[----:B------:R-:W-:Y:S08]  /*1550*/  @P1 BRA `(.L_x_452) ;  /* 0x0000000000281947 */ /* 0x000ff00003800000 */
[----:B------:R-:W-:Y:S02]  /*1560*/  ULDC.64 UR8, c[0x0][0xa00] ;  /* 0x0002800000087ab9 */ /* 0x000fe40000000a00 */
[----:B------:R-:W-:-:S04]  /*1570*/  ISETP.NE.U32.AND P1, PT, RZ, UR8, PT ;  /* 0x00000008ff007c0c */ /* 0x000fc8000bf25070 */
[----:B------:R-:W-:-:S13]  /*1580*/  ISETP.NE.AND.EX P1, PT, RZ, UR9, PT, P1 ;  /* 0x00000009ff007c0c */ /* 0x000fda000bf25310 */
[----:B------:R-:W-:Y:S05]  /*1590*/  @!P1 BRA `(.L_x_452) ;  /* 0x0000000000189947 */ /* 0x000fea0003800000 */
[----:B0-----:R-:W0:Y:S01]  /*15a0*/  LDC.64 R2, c[0x0][0xa00] ;  /* 0x00028000ff027b82 */ /* 0x001e220000000a00 */
[----:B------:R-:W-:Y:S01]  /*15b0*/  ULDC.64 UR8, c[0x0][0x208] ;  /* 0x0000820000087ab9 */ /* 0x000fe20000000a00 */
[----:B0-----:R-:W-:-:S05]  /*15c0*/  IMAD.WIDE R2, R25, 0x4, R2 ;  /* 0x0000000419027825 */ /* 0x001fca00078e0202 */
[----:B-----5:R-:W2:Y:S04]  /*15d0*/  LDG.E R151, desc[UR8][R2.64] ;  /* 0x0000000802977981 */ /* 0x020ea8000c1e1900 */
[----:B------:R-:W2:Y:S02]  /*15e0*/  LDG.E R4, desc[UR8][R2.64+0x4] ;  /* 0x0000040802047981 */ /* 0x000ea4000c1e1900 */
[----:B--2---:R-:W-:-:S07]  /*15f0*/  IMAD.IADD R151, R4, 0x1, -R151 ;  /* 0x0000000104977824 */ /* 0x004fce00078e0a97 */
.L_x_452:
[----:B0-----:R-:W-:Y:S02]  /*1600*/  IMAD.U32 R2, RZ, RZ, UR5 ;  /* 0x00000005ff027e24 */ /* 0x001fe4000f8e00ff */
[----:B------:R-:W-:Y:S01]  /*1610*/  IMAD.U32 R27, RZ, RZ, UR4 ;  /* 0x00000004ff1b7e24 */ /* 0x000fe2000f8e00ff */
[----:B------:R-:W-:Y:S06]  /*1620*/  @!P2 BRA `(.L_x_453) ;  /* 0x000000000014a947 */ /* 0x000fec0003800000 */
[----:B------:R-:W-:Y:S01]  /*1630*/  IADD3 R4, P0, R28, UR6, RZ ;  /* 0x000000061c047c10 */ /* 0x000fe2000ff1e0ff */
[----:B------:R-:W-:-:S03]  /*1640*/  ULDC.64 UR4, c[0x0][0x208] ;  /* 0x0000820000047ab9 */ /* 0x000fc60000000a00 */
[----:B------:R-:W-:-:S05]  /*1650*/  IADD3.X R5, R29, UR7, RZ, P0, !PT ;  /* 0x000000071d057c10 */ /* 0x000fca00087fe4ff */
[----:B------:R0:W5:Y:S01]  /*1660*/  LDG.E R27, desc[UR4][R4.64] ;  /* 0x00000004041b7981 */ /* 0x000162000c1e1900 */
[----:B------:R-:W-:Y:S05]  /*1670*/  BRA `(.L_x_454) ;  /* 0x0000000000147947 */ /* 0x000fea0003800000 */
.L_x_453:
[----:B------:R-:W-:Y:S05]  /*1680*/  @!P0 BRA `(.L_x_454) ;  /* 0x0000000000108947 */ /* 0x000fea0003800000 */
[----:B------:R-:W-:Y:S02]  /*1690*/  ULDC.64 UR4, c[0x0][0x208] ;  /* 0x0000820000047ab9 */ /* 0x000fe40000000a00 */
[----:B------:R-:W2:Y:S04]  /*16a0*/  LDG.E R4, desc[UR4][R6.64] ;  /* 0x0000000406047981 */ /* 0x000ea8000c1e1900 */
[----:B------:R-:W2:Y:S02]  /*16b0*/  LDG.E R27, desc[UR4][R6.64+0x4] ;  /* 0x00000404061b7981 */ /* 0x000ea4000c1e1900 */
[----:B--2---:R-:W-:-:S07]  /*16c0*/  IMAD.IADD R27, R27, 0x1, -R4 ;  /* 0x000000011b1b7824 */ /* 0x004fce00078e0a04 */
.L_x_454:
[----:B------:R-:W-:Y:S01]  /*16d0*/  ULDC.64 UR4, c[0x0][0xa10] ;  /* 0x0002840000047ab9 */ /* 0x000fe20000000a00 */
[----:B------:R-:W-:Y:S01]  /*16e0*/  ULDC.64 UR6, c[0x0][0x208] ;  /* 0x0000820000067ab9 */ /* 0x000fe20000000a00 */
[----:B------:R-:W-:-:S04]  /*16f0*/  ISETP.NE.U32.AND P0, PT, RZ, UR4, PT ;  /* 0x00000004ff007c0c */ /* 0x000fc8000bf05070 */
[----:B------:R-:W-:Y:S01]  /*1700*/  ISETP.NE.AND.EX P0, PT, RZ, UR5, PT, P0 ;  /* 0x00000005ff007c0c */ /* 0x000fe2000bf05300 */
[----:B-----5:R-:W-:Y:S01]  /*1710*/  IMAD.IADD R9, R27, 0x1, -R0 ;  /* 0x000000011b097824 */ /* 0x020fe200078e0a00 */
[----:B------:R-:W-:-:S11]  /*1720*/  ULDC.64 UR4, c[0x0][0xa30] ;  /* 0x00028c0000047ab9 */ /* 0x000fd60000000a00 */
[----:B0-----:R-:W0:Y:S02]  /*1730*/  @P0 LDC.64 R4, c[0x0][0xa10] ;  /* 0x00028400ff040b82 */ /* 0x001e240000000a00 */
[----:B0-----:R-:W-:-:S05]  /*1740*/  @P0 IMAD.WIDE R4, R25, 0x4, R4 ;  /* 0x0000000419040825 */ /* 0x001fca00078e0204 */
[----:B------:R-:W2:Y:S04]  /*1750*/  @P0 LDG.E R3, desc[UR6][R4.64] ;  /* 0x0000000604030981 */ /* 0x000ea8000c1e1900 */
[----:B------:R-:W2:Y:S01]  /*1760*/  @P0 LDG.E R8, desc[UR6][R4.64+0x4] ;  /* 0x0000040604080981 */ /* 0x000ea2000c1e1900 */
[----:B------:R-:W-:Y:S01]  /*1770*/  IMAD.MOV R120, RZ, RZ, -R9 ;  /* 0x000000ffff787224 */ /* 0x000fe200078e0a09 */
[----:B------:R-:W-:Y:S01]  /*1780*/  ISETP.NE.U32.AND P1, PT, RZ, UR4, PT ;  /* 0x00000004ff007c0c */ /* 0x000fe2000bf25070 */
[----:B------:R-:W-:-:S03]  /*1790*/  IMAD.MOV.U32 R146, RZ, RZ, R27 ;  /* 0x000000ffff927224 */ /* 0x000fc600078e001b */
[----:B------:R-:W-:Y:S02]  /*17a0*/  VIMNMX R120, RZ, R120, !PT ;  /* 0x00000078ff787248 */ /* 0x000fe40007fe0100 */
[----:B------:R-:W-:-:S13]  /*17b0*/  ISETP.NE.AND.EX P1, PT, RZ, UR5, PT, P1 ;  /* 0x00000005ff007c0c */ /* 0x000fda000bf25310 */
[----:B------:R-:W-:-:S04]  /*17c0*/  @P1 IADD3 R6, P2, R28, UR4, RZ ;  /* 0x000000041c061c10 */ /* 0x000fc8000ff5e0ff */
[----:B------:R-:W-:Y:S02]  /*17d0*/  @P1 IADD3.X R7, R29, UR5, RZ, P2, !PT ;  /* 0x000000051d071c10 */ /* 0x000fe400097fe4ff */
[----:B------:R-:W-:-:S03]  /*17e0*/  PLOP3.LUT P2, PT, PT, PT, PT, 0x80, 0x0 ;  /* 0x000000000000781c */ /* 0x000fc60003f4f070 */
[----:B------:R0:W5:Y:S01]  /*17f0*/  @P1 LDG.E R146, desc[UR6][R6.64] ;  /* 0x0000000606921981 */ /* 0x000162000c1e1900 */
[----:B--2---:R-:W-:-:S04]  /*1800*/  @P0 IMAD.IADD R2, R8, 0x1, -R3 ;  /* 0x0000000108020824 */ /* 0x004fc800078e0a03 */
[----:B------:R-:W-:-:S04]  /*1810*/  IMAD.IADD R148, R9, 0x1, R2 ;  /* 0x0000000109947824 */ /* 0x000fc800078e0202 */
[----:B------:R-:W-:-:S04]  /*1820*/  VIADD R0, R148, 0x4f ;  /* 0x0000004f94007836 */ /* 0x000fc80000000000 */
[----:B------:R-:W-:-:S05]  /*1830*/  IMAD.HI R0, R0, 0x66666667, RZ ;  /* 0x6666666700007827 */ /* 0x000fca00078e02ff */
[----:B------:R-:W-:-:S04]  /*1840*/  SHF.R.U32.HI R3, RZ, 0x1f, R0 ;  /* 0x0000001fff037819 */ /* 0x000fc80000011600 */
[----:B------:R-:W-:-:S05]  /*1850*/  LEA.HI.SX32 R180, R0, R3, 0x1b ;  /* 0x0000000300b47211 */ /* 0x000fca00078fdaff */
[----:B------:R-:W-:-:S05]  /*1860*/  IMAD R3, R180, 0x50, -R9 ;  /* 0x00000050b4037824 */ /* 0x000fca00078e0a09 */
[----:B------:R-:W-:-:S04]  /*1870*/  VIMNMX R3, R3, R2, PT ;  /* 0x0000000203037248 */ /* 0x000fc80003fe0100 */
[----:B------:R-:W-:Y:S01]  /*1880*/  ISETP.GT.AND P0, PT, R3, R120, PT ;  /* 0x000000780300720c */ /* 0x000fe20003f04270 */
[----:B------:R-:W-:-:S05]  /*1890*/  IMAD.WIDE.U32 R120, R120, -0x33333333, RZ ;  /* 0xcccccccd78787825 */ /* 0x000fca00078e00ff */
[----:B------:R-:W-:-:S05]  /*18a0*/  SHF.R.U32.HI R120, RZ, 0x6, R121 ;  /* 0x00000006ff787819 */ /* 0x000fca0000011679 */
[----:B------:R-:W-:Y:S02]  /*18b0*/  IMAD.MOV.U32 R24, RZ, RZ, R120 ;  /* 0x000000ffff187224 */ /* 0x000fe400078e0078 */
[----:B------:R-:W-:-:S04]  /*18c0*/  @P0 VIADD R0, R3, 0x4f ;  /* 0x0000004f03000836 */ /* 0x000fc80000000000 */
[----:B------:R-:W-:-:S05]  /*18d0*/  @P0 IMAD.HI R0, R0, 0x66666667, RZ ;  /* 0x6666666700000827 */ /* 0x000fca00078e02ff */
[----:B------:R-:W-:-:S04]  /*18e0*/  @P0 SHF.R.U32.HI R3, RZ, 0x1f, R0 ;  /* 0x0000001fff030819 */ /* 0x000fc80000011600 */
[----:B------:R-:W-:-:S04]  /*18f0*/  @P0 LEA.HI.SX32 R24, R0, R3, 0x1b ;  /* 0x0000000300180211 */ /* 0x000fc800078fdaff */
[----:B------:R-:W-:-:S13]  /*1900*/  ISETP.GT.AND P0, PT, R24, R120, PT ;  /* 0x000000781800720c */ /* 0x000fda0003f04270 */
[----:B0-----:R-:W-:Y:S05]  /*1910*/  @!P0 BRA `(.L_x_455) ;  /* 0x0000009400408947 */ /* 0x001fea0003800000 */
[----:B------:R-:W-:Y:S01]  /*1920*/  VIADD R0, R16, 0x24400 ;  /* 0x0002440010007836 */ /* 0x000fe20000000000 */
[----:B------:R-:W-:Y:S04]  /*1930*/  BSSY B6, `(.L_x_456) ;  /* 0x0000013000067945 */ /* 0x000fe80003800000 */
[----:B------:R-:W-:-:S13]  /*1940*/  LOP3.LUT P0, RZ, R0, 0x3ff, RZ, 0xc0, !PT ;  /* 0x000003ff00ff7812 */ /* 0x000fda000780c0ff */
[----:B------:R-:W-:Y:S05]  /*1950*/  @!P0 BRA `(.L_x_457) ;  /* 0x0000000000408947 */ /* 0x000fea0003800000 */
[----:B------:R-:W-:Y:S01]  /*1960*/  MOV R0, 0x0 ;  /* 0x0000000000007802 */ /* 0x000fe20000000f00 */
[----:B------:R-:W-:Y:S01]  /*1970*/  ULDC.64 UR4, c[0x4][0x1b8] ;  /* 0x01006e0000047ab9 */ /* 0x000fe20000000a00 */
[----:B------:R-:W-:Y:S01]  /*1980*/  ULDC.64 UR6, c[0x4][0x128] ;  /* 0x01004a0000067ab9 */ /* 0x000fe20000000a00 */
[----:B------:R-:W-:Y:S01]  /*1990*/  IMAD.U32 R4, RZ, RZ, UR4 ;  /* 0x00000004ff047e24 */ /* 0x000fe2000f8e00ff */
[----:B------:R0:W1:Y:S01]  /*19a0*/  LDC.64 R14, c[0x4][R0] ;  /* 0x01000000000e7b82 */ /* 0x0000620000000a00 */
[----:B------:R-:W-:Y:S01]  /*19b0*/  MOV R5, UR5 ;  /* 0x0000000500057c02 */ /* 0x000fe20008000f00 */
[----:B------:R-:W-:Y:S01]  /*19c0*/  ULDC.64 UR4, c[0x4][0x1c0] ;  /* 0x0100700000047ab9 */ /* 0x000fe20000000a00 */
        /* <DEDUP_REMOVED lines=8> */
[----:B-1---5:R-:W-:Y:S05]  /*1a50*/  CALL.ABS.NOINC R14 ;  /* 0x000000000e007343 */ /* 0x022fea0003c00000 */
.L_x_457:
[----:B------:R-:W-:Y:S05]  /*1a60*/  BSYNC B6 ;  /* 0x0000000000067941 */ /* 0x000fea0003800000 */
.L_x_456:
        /* <DEDUP_REMOVED lines=9> */
[----:B------:R-:W-:Y:S01]  /*1b00*/  IMAD.U32 R5, RZ, RZ, UR5 ;  /* 0x00000005ff057e24 */ /* 0x000fe2000f8e00ff */
[----:B------:R-:W-:Y:S01]  /*1b10*/  ULDC.64 UR4, c[0x4][0x1c0] ;  /* 0x0100700000047ab9 */ /* 0x000fe20000000a00 */
[----:B------:R-:W-:Y:S01]  /*1b20*/  IMAD.U32 R10, RZ, RZ, UR6 ;  /* 0x00000006ff0a7e24 */ /* 0x000fe2000f8e00ff */
[----:B------:R-:W-:Y:S01]  /*1b30*/  MOV R8, 0x70 ;  /* 0x0000007000087802 */ /* 0x000fe20000000f00 */
[----:B------:R-:W-:Y:S02]  /*1b40*/  IMAD.U32 R6, RZ, RZ, UR4 ;  /* 0x00000004ff067e24 */ /* 0x000fe4000f8e00ff */
[----:B------:R-:W-:-:S02]  /*1b50*/  IMAD.U32 R7, RZ, RZ, UR5 ;  /* 0x00000005ff077e24 */ /* 0x000fc4000f8e00ff */
[----:B------:R-:W-:Y:S02]  /*1b60*/  IMAD.U32 R11, RZ, RZ, UR7 ;  /* 0x00000007ff0b7e24 */ /* 0x000fe4000f8e00ff */
[----:B------:R-:W-:Y:S02]  /*1b70*/  IMAD.MOV.U32 R12, RZ, RZ, 0x1 ;  /* 0x00000001ff0c7424 */ /* 0x000fe400078e00ff */
[----:B0-----:R-:W-:-:S07]  /*1b80*/  IMAD.MOV.U32 R13, RZ, RZ, RZ ;  /* 0x000000ffff0d7224 */ /* 0x001fce00078e00ff */
[----:B------:R-:W-:-:S07]  /*1b90*/  LEPC R20, `(.L_x_459) ;  /* 0x000000001014794e */ /* 0x000fce0000000000 */
[----:B-1---5:R-:W-:Y:S05]  /*1ba0*/  CALL.ABS.NOINC R14 ;  /* 0x000000000e007343 */ /* 0x022fea0003c00000 */
.L_x_459:
[----:B------:R-:W-:Y:S05]  /*1bb0*/  BSYNC B6 ;  /* 0x0000000000067941 */ /* 0x000fea0003800000 */
.L_x_458:
[----:B------:R-:W-:Y:S01]  /*1bc0*/  ULDC.64 UR4, c[0x0][0x9f8] ;  /* 0x00027e0000047ab9 */ /* 0x000fe20000000a00 */
[----:B------:R-:W-:Y:S01]  /*1bd0*/  ULDC.64 UR6, c[0x0][0x208] ;  /* 0x0000820000067ab9 */ /* 0x000fe20000000a00 */
[----:B------:R-:W-:Y:S01]  /*1be0*/  ISETP.NE.U32.AND P0, PT, RZ, UR4, PT ;  /* 0x00000004ff007c0c */ /* 0x000fe2000bf05070 */
[----:B------:R-:W0:Y:S08]  /*1bf0*/  LDC R0, c[0x0][0x428] ;  /* 0x00010a00ff007b82 */ /* 0x000e300000000800 */
[----:B------:R-:W1:Y:S01]  /*1c00*/  LDC.64 R98, c[0x0][0x2f0] ;  /* 0x0000bc00ff627b82 */ /* 0x000e620000000a00 */
[----:B------:R-:W-:Y:S01]  /*1c10*/  ISETP.NE.AND.EX P0, PT, RZ, UR5, PT, P0 ;  /* 0x00000005ff007c0c */ /* 0x000fe2000bf05300 */
[----:B------:R-:W-:Y:S01]  /*1c20*/  IMAD.IADD R113, R26, 0x1, R27 ;  /* 0x000000011a717824 */ /* 0x000fe200078e021b */
[----:B------:R-:W-:-:S05]  /*1c30*/  ULDC.64 UR8, c[0x0][0x320] ;  /* 0x0000c80000087ab9 */ /* 0x000fca0000000a00 */
[----:B------:R-:W2:Y:S06]  /*1c40*/  LDC.64 R104, c[0x0][0x3e8] ;  /* 0x0000fa00ff687b82 */ /* 0x000eac0000000a00 */
[----:B------:R-:W-:Y:S02]  /*1c50*/  @P0 IADD3 R4, P1, R28, UR4, RZ ;  /* 0x000000041c040c10 */ /* 0x000fe4000ff3e0ff */
[----:B------:R-:W3:Y:S02]  /*1c60*/  LDC R119, c[0x0][0x3d4] ;  /* 0x0000f500ff777b82 */ /* 0x000ee40000000800 */
[----:B------:R-:W-:Y:S01]  /*1c70*/  @P0 IADD3.X R5, R29, UR5, RZ, P1, !PT ;  /* 0x000000051d050c10 */ /* 0x000fe20008ffe4ff */
[----:B------:R-:W-:-:S04]  /*1c80*/  ULDC.64 UR4, c[0x0][0x2f8] ;  /* 0x0000be0000047ab9 */ /* 0x000fc80000000a00 */
[----:B------:R4:W3:Y:S01]  /*1c90*/  @P0 LDG.E R25, desc[UR6][R4.64] ;  /* 0x0000000604190981 */ /* 0x0008e2000c1e1900 */
[----:B0-----:R-:W-:Y:S01]  /*1ca0*/  ISETP.NE.AND P0, PT, R0, 0x1, PT ;  /* 0x000000010000780c */ /* 0x001fe20003f05270 */
[----:B------:R-:W-:Y:S01]  /*1cb0*/  ULDC UR6, c[0x0][0x2e4] ;  /* 0x0000b90000067ab9 */ /* 0x000fe20000000800 */
[----:B------:R-:W-:Y:S01]  /*1cc0*/  SHF.R.S32.HI R11, RZ, 0x1f, R113 ;  /* 0x0000001fff0b7819 */ /* 0x000fe20000011471 */
[----:B------:R-:W0:Y:S01]  /*1cd0*/  LDC.64 R110, c[0x0][0x3d8] ;  /* 0x0000f600ff6e7b82 */ /* 0x000e220000000a00 */
[----:B------:R-:W-:Y:S01]  /*1ce0*/  ISETP.GE.AND P1, PT, R213, UR6, PT ;  /* 0x00000006d5007c0c */ /* 0x000fe2000bf26270 */
[----:B------:R-:W0:Y:S01]  /*1cf0*/  S2R R147, SR_TID.X ;  /* 0x0000000000937919 */ /* 0x000e220000002100 */
[----:B------:R-:W-:Y:S01]  /*1d00*/  SHF.R.S32.HI R118, RZ, 0x1f, R18 ;  /* 0x0000001fff767819 */ /* 0x000fe20000011412 */
[-C--:B-1----:R-:W-:Y:S01]  /*1d10*/  IMAD R6, R11, R98.reuse, RZ ;  /* 0x000000620b067224 */ /* 0x082fe200078e02ff */
[----:B------:R-:W-:Y:S01]  /*1d20*/  SHF.R.S32.HI R23, RZ, 0x1f, R22 ;  /* 0x0000001fff177819 */ /* 0x000fe20000011416 */
[----:B----4-:R-:W-:Y:S01]  /*1d30*/  IMAD.WIDE.U32 R4, R113, R98, RZ ;  /* 0x0000006271047225 */ /* 0x010fe200078e00ff */
[----:B------:R-:W-:-:S02]  /*1d40*/  ISETP.GE.AND P2, PT, R223, UR6, PT ;  /* 0x00000006df007c0c */ /* 0x000fc4000bf46270 */
[C---:B------:R-:W-:Y:S01]  /*1d50*/  IADD3 R112, P3, R18.reuse, R113, RZ ;  /* 0x0000007112707210 */ /* 0x040fe20007f7e0ff */
[----:B------:R-:W1:Y:S01]  /*1d60*/  @P0 LDC R3, c[0x0][0x42c] ;  /* 0x00010b00ff030b82 */ /* 0x000e620000000800 */
[----:B--2---:R-:W-:Y:S01]  /*1d70*/  IMAD.WIDE.U32 R100, R18, R104, R22 ;  /* 0x0000006812647225 */ /* 0x004fe200078e0016 */
[C-C-:B------:R-:W-:Y:S02]  /*1d80*/  SHF.L.U64.HI R128, R98.reuse, 0x5, R99.reuse ;  /* 0x0000000562807819 */ /* 0x140fe40000010263 */
[----:B------:R-:W-:Y:S01]  /*1d90*/  SHF.L.U64.HI R130, R98, 0x6, R99 ;  /* 0x0000000662827819 */ /* 0x000fe20000010263 */
[----:B------:R-:W-:Y:S01]  /*1da0*/  IMAD R121, R99, 0x50, RZ ;  /* 0x0000005063797824 */ /* 0x000fe200078e02ff */
[--C-:B------:R-:W-:Y:S01]  /*1db0*/  SHF.L.U64.HI R34, R104, 0x5, R105.reuse ;  /* 0x0000000568227819 */ /* 0x100fe20000010269 */
[C---:B------:R-:W-:Y:S01]  /*1dc0*/  IMAD.SHL.U32 R129, R98.reuse, 0x20, RZ ;  /* 0x0000002062817824 */ /* 0x040fe200078e00ff */
[----:B------:R-:W2:Y:S01]  /*1dd0*/  @P0 LDC R7, c[0x0][0x430] ;  /* 0x00010c00ff070b82 */ /* 0x000ea20000000800 */
[----:B------:R-:W-:Y:S01]  /*1de0*/  IMAD.SHL.U32 R131, R98, 0x40, RZ ;  /* 0x0000004062837824 */ /* 0x000fe200078e00ff */
[----:B------:R-:W-:Y:S01]  /*1df0*/  SHF.L.U64.HI R33, R104, 0x6, R105 ;  /* 0x0000000668217819 */ /* 0x000fe20000010269 */
[----:B------:R-:W-:-:S02]  /*1e00*/  IMAD R127, R105, 0x50, RZ ;  /* 0x00000050697f7824 */ /* 0x000fc400078e02ff */
[----:B------:R-:W-:Y:S01]  /*1e10*/  IMAD.SHL.U32 R32, R104, 0x20, RZ ;  /* 0x0000002068207824 */ /* 0x000fe200078e00ff */
[----:B0-----:R-:W-:Y:S01]  /*1e20*/  SHF.L.U64.HI R30, R110, 0x5, R111 ;  /* 0x000000056e1e7819 */ /* 0x001fe2000001026f */
[----:B------:R-:W-:Y:S01]  /*1e30*/  IMAD.WIDE.U32 R106, R18, R110, R22 ;  /* 0x0000006e126a7225 */ /* 0x000fe200078e0016 */
[----:B------:R-:W-:-:S03]  /*1e40*/  SHF.L.U64.HI R29, R110, 0x6, R111 ;  /* 0x000000066e1d7819 */ /* 0x000fc6000001026f */
[C---:B------:R-:W-:Y:S02]  /*1e50*/  IMAD.SHL.U32 R28, R110.reuse, 0x20, RZ ;  /* 0x000000206e1c7824 */ /* 0x040fe400078e00ff */
[----:B------:R-:W-:Y:S02]  /*1e60*/  IMAD.SHL.U32 R27, R110, 0x40, RZ ;  /* 0x000000406e1b7824 */ /* 0x000fe400078e00ff */
[----:B------:R-:W-:Y:S01]  /*1e70*/  IMAD.SHL.U32 R31, R104, 0x40, RZ ;  /* 0x00000040681f7824 */ /* 0x000fe200078e00ff */
[----:B------:R-:W-:Y:S01]  /*1e80*/  LEA.HI R147, R147, 0x8, RZ, 0x19 ;  /* 0x0000000893937811 */ /* 0x000fe200078fc8ff */
[----:B-1----:R-:W-:-:S04]  /*1e90*/  @P0 IMAD.HI.U32 R0, R150, R3, RZ ;  /* 0x0000000396000227 */ /* 0x002fc800078e00ff */
[----:B------:R-:W-:Y:S01]  /*1ea0*/  IMAD R3, R113, R99, R6 ;  /* 0x0000006371037224 */ /* 0x000fe200078e0206 */
[----:B------:R-:W-:Y:S02]  /*1eb0*/  IADD3.X R113, R11, R118, RZ, P3, !PT ;  /* 0x000000760b717210 */ /* 0x000fe40001ffe4ff */
[----:B--2---:R-:W-:Y:S01]  /*1ec0*/  @P0 SHF.R.U32.HI R150, RZ, R7, R0 ;  /* 0x00000007ff960219 */ /* 0x004fe20000011600 */
[----:B------:R-:W-:Y:S01]  /*1ed0*/  IMAD.IADD R5, R5, 0x1, R3 ;  /* 0x0000000105057824 */ /* 0x000fe200078e0203 */
[----:B------:R-:W-:Y:S02]  /*1ee0*/  SEL R3, RZ, 0xffffffff, P1 ;  /* 0xffffffffff037807 */ /* 0x000fe40000800000 */
[----:B------:R-:W-:Y:S01]  /*1ef0*/  SHF.R.S32.HI R6, RZ, 0x1f, R150 ;  /* 0x0000001fff067819 */ /* 0x000fe20000011496 */
[----:B------:R-:W-:Y:S01]  /*1f00*/  IMAD.WIDE.U32 R4, R150, UR4, R4 ;  /* 0x0000000496047c25 */ /* 0x000fe2000f8e0004 */
[----:B------:R-:W-:Y:S02]  /*1f10*/  ISETP.GE.AND P0, PT, R212, UR6, PT ;  /* 0x00000006d4007c0c */ /* 0x000fe4000bf06270 */
[----:B---3--:R-:W-:Y:S01]  /*1f20*/  ISETP.GE.AND P1, PT, R213, R119, PT ;  /* 0x00000077d500720c */ /* 0x008fe20003f26270 */
[----:B------:R-:W-:Y:S01]  /*1f30*/  IMAD R7, R6, UR4, RZ ;  /* 0x0000000406077c24 */ /* 0x000fe2000f8e02ff */
[----:B------:R-:W-:Y:S01]  /*1f40*/  SEL R0, RZ, 0x1, P0 ;  /* 0x00000001ff007807 */ /* 0x000fe20000000000 */
[----:B------:R-:W-:Y:S01]  /*1f50*/  IMAD.SHL.U32 R3, R3, 0x2, RZ ;  /* 0x0000000203037824 */ /* 0x000fe200078e00ff */
[----:B------:R-:W-:Y:S01]  /*1f60*/  ISETP.GE.AND P0, PT, R224, UR6, PT ;  /* 0x00000006e0007c0c */ /* 0x000fe2000bf06270 */
[----:B------:R-:W-:Y:S01]  /*1f70*/  IMAD R7, R150, UR5, R7 ;  /* 0x0000000596077c24 */ /* 0x000fe2000f8e0207 */
[----:B------:R-:W-:Y:S01]  /*1f80*/  ULDC.64 UR4, c[0x0][0xa08] ;  /* 0x0002820000047ab9 */ /* 0x000fe20000000a00 */
[----:B------:R-:W-:Y:S01]  /*1f90*/  IMAD.MOV.U32 R94, RZ, RZ, R4 ;  /* 0x000000ffff5e7224 */ /* 0x000fe200078e0004 */
[----:B------:R-:W-:Y:S01]  /*1fa0*/  LOP3.LUT R0, R3, 0x2, R0, 0xe2, !PT ;  /* 0x0000000203007812 */ /* 0x000fe200078ee200 */
[----:B------:R-:W-:Y:S01]  /*1fb0*/  IMAD.IADD R95, R5, 0x1, R7 ;  /* 0x00000001055f7824 */ /* 0x000fe200078e0207 */
[----:B------:R-:W-:Y:S01]  /*1fc0*/  SEL R3, RZ, 0x4, P0 ;  /* 0x00000004ff037807 */ /* 0x000fe20000000000 */
[----:B------:R-:W-:Y:S01]  /*1fd0*/  IMAD R7, R6, UR8, RZ ;  /* 0x0000000806077c24 */ /* 0x000fe2000f8e02ff */
[----:B------:R-:W-:Y:S01]  /*1fe0*/  ISETP.NE.U32.AND P0, PT, RZ, UR4, PT ;  /* 0x00000004ff007c0c */ /* 0x000fe2000bf05070 */
[----:B------:R-:W-:Y:S01]  /*1ff0*/  IMAD R6, R118, R104, RZ ;  /* 0x0000006876067224 */ /* 0x000fe200078e02ff */
[----:B------:R-:W-:Y:S01]  /*2000*/  LOP3.LUT R3, R0, R3, RZ, 0xfc, !PT ;  /* 0x0000000300037212 */ /* 0x000fe200078efcff */
[----:B------:R-:W-:Y:S01]  /*2010*/  IMAD R21, R150, UR9, R7 ;  /* 0x0000000996157c24 */ /* 0x000fe2000f8e0207 */
[----:B------:R-:W-:Y:S01]  /*2020*/  ISETP.NE.AND.EX P0, PT, RZ, UR5, PT, P0 ;  /* 0x00000005ff007c0c */ /* 0x000fe2000bf05300 */
[----:B------:R-:W-:Y:S01]  /*2030*/  ULDC.64 UR4, c[0x0][0x300] ;  /* 0x0000c00000047ab9 */ /* 0x000fe20000000a00 */
[--C-:B------:R-:W-:Y:S01]  /*2040*/  SHF.R.S32.HI R5, RZ, 0x1f, R212.reuse ;  /* 0x0000001fff057819 */ /* 0x100fe200000114d4 */
[----:B------:R-:W-:Y:S01]  /*2050*/  IMAD R7, R118, R98, RZ ;  /* 0x0000006276077224 */ /* 0x000fe200078e02ff */
[----:B------:R-:W-:Y:S01]  /*2060*/  LOP3.LUT R26, R3, 0x1, RZ, 0xc0, !PT ;  /* 0x00000001031a7812 */ /* 0x000fe200078ec0ff */
[----:B------:R-:W-:-:S02]  /*2070*/  IMAD.MOV.U32 R4, RZ, RZ, R212 ;  /* 0x000000ffff047224 */ /* 0x000fc400078e00d4 */
[C---:B------:R-:W-:Y:S02]  /*2080*/  IMAD R15, R18.reuse, R105, R6 ;  /* 0x00000069120f7224 */ /* 0x040fe400078e0206 */
[C---:B------:R-:W-:Y:S02]  /*2090*/  IMAD R35, R18.reuse, R99, R7 ;  /* 0x0000006312237224 */ /* 0x040fe400078e0207 */
[----:B------:R-:W-:-:S04]  /*20a0*/  IMAD.WIDE.U32 R6, R18, R98, R4 ;  /* 0x0000006212067225 */ /* 0x000fc800078e0004 */
[----:B------:R-:W-:-:S04]  /*20b0*/  IMAD.WIDE.U32 R8, R150, UR8, R4 ;  /* 0x0000000896087c25 */ /* 0x000fc8000f8e0004 */
[----:B------:R-:W-:Y:S02]  /*20c0*/  IMAD.IADD R9, R9, 0x1, R21 ;  /* 0x0000000109097824 */ /* 0x000fe400078e0215 */
[----:B------:R-:W-:-:S04]  /*20d0*/  IMAD.WIDE.U32 R102, R18, R104, R4 ;  /* 0x0000006812667225 */ /* 0x000fc800078e0004 */
[----:B------:R-:W-:Y:S01]  /*20e0*/  IMAD.WIDE.U32 R108, R18, R110, R4 ;  /* 0x0000006e126c7225 */ /* 0x000fe200078e0004 */
[----:B------:R-:W-:-:S03]  /*20f0*/  SEL R4, R119, RZ, P1 ;  /* 0x000000ff77047207 */ /* 0x000fc60000800000 */
[----:B------:R-:W-:Y:S02]  /*2100*/  IMAD.IADD R101, R101, 0x1, R15 ;  /* 0x0000000165657824 */ /* 0x000fe400078e020f */
[----:B------:R-:W-:Y:S02]  /*2110*/  IMAD.IADD R103, R15, 0x1, R103 ;  /* 0x000000010f677824 */ /* 0x000fe400078e0267 */
[----:B-----5:R-:W-:-:S04]  /*2120*/  IMAD.WIDE.U32 R100, R146, R104, R100 ;  /* 0x0000006892647225 */ /* 0x020fc800078e0064 */
[----:B------:R-:W-:-:S04]  /*2130*/  IMAD.WIDE.U32 R102, R146, R104, R102 ;  /* 0x0000006892667225 */ /* 0x000fc800078e0066 */
[----:B------:R-:W-:-:S04]  /*2140*/  IMAD.WIDE.U32 R98, R98, 0x50, RZ ;  /* 0x0000005062627825 */ /* 0x000fc800078e00ff */
[----:B------:R-:W-:Y:S01]  /*2150*/  IMAD.IADD R121, R99, 0x1, R121 ;  /* 0x0000000163797824 */ /* 0x000fe200078e0279 */
[----:B------:R-:W-:Y:S02]  /*2160*/  SHF.R.S32.HI R0, RZ, 0x1f, R25 ;  /* 0x0000001fff007819 */ /* 0x000fe40000011419 */
[----:B------:R-:W-:Y:S02]  /*2170*/  SEL R13, R25, RZ, !P0 ;  /* 0x000000ff190d7207 */ /* 0x000fe40004000000 */
[----:B------:R-:W-:-:S03]  /*2180*/  SEL R0, R0, RZ, !P0 ;  /* 0x000000ff00007207 */ /* 0x000fc60004000000 */
[----:B------:R-:W-:-:S04]  /*2190*/  IMAD.WIDE.U32 R94, R13, UR4, R94 ;  /* 0x000000040d5e7c25 */ /* 0x000fc8000f8e005e */
[----:B------:R-:W-:Y:S01]  /*21a0*/  IMAD R10, R0, UR4, RZ ;  /* 0x00000004000a7c24 */ /* 0x000fe2000f8e02ff */
[----:B------:R-:W-:Y:S02]  /*21b0*/  IADD3 R92, P0, R94, R6, RZ ;  /* 0x000000065e5c7210 */ /* 0x000fe40007f1e0ff */
[----:B------:R-:W-:Y:S01]  /*21c0*/  IADD3 R6, R213, R4, RZ ;  /* 0x00000004d5067210 */ /* 0x000fe20007ffe0ff */
[----:B------:R-:W-:Y:S01]  /*21d0*/  IMAD R93, R13, UR5, R10 ;  /* 0x000000050d5d7c24 */ /* 0x000fe2000f8e020a */
[----:B------:R-:W-:Y:S02]  /*21e0*/  ULDC.64 UR4, c[0x0][0x328] ;  /* 0x0000ca0000047ab9 */ /* 0x000fe40000000a00 */
[----:B------:R-:W-:Y:S02]  /*21f0*/  IMAD R0, R0, UR4, RZ ;  /* 0x0000000400007c24 */ /* 0x000fe4000f8e02ff */
[----:B------:R-:W-:Y:S02]  /*2200*/  IMAD.IADD R93, R95, 0x1, R93 ;  /* 0x000000015f5d7824 */ /* 0x000fe400078e025d */
[----:B------:R-:W-:-:S02]  /*2210*/  IMAD R37, R13, UR5, R0 ;  /* 0x000000050d257c24 */ /* 0x000fc4000f8e0200 */
[----:B------:R-:W-:Y:S01]  /*2220*/  IMAD R0, R118, R110, RZ ;  /* 0x0000006e76007224 */ /* 0x000fe200078e02ff */
[----:B------:R-:W-:Y:S01]  /*2230*/  IADD3.X R35, R93, R7, R35, P0, !PT ;  /* 0x000000075d237210 */ /* 0x000fe200007fe423 */
[----:B------:R-:W-:Y:S01]  /*2240*/  IMAD.WIDE.U32 R96, R13, UR4, R8 ;  /* 0x000000040d607c25 */ /* 0x000fe2000f8e0008 */
[----:B------:R-:W-:-:S03]  /*2250*/  ISETP.GE.AND P0, PT, R212, R119, PT ;  /* 0x00000077d400720c */ /* 0x000fc60003f06270 */
[----:B------:R-:W-:Y:S01]  /*2260*/  IMAD R9, R18, R111, R0 ;  /* 0x0000006f12097224 */ /* 0x000fe200078e0200 */
[C---:B------:R-:W-:Y:S01]  /*2270*/  SEL R7, R119.reuse, RZ, P0 ;  /* 0x000000ff77077207 */ /* 0x040fe20000000000 */
[----:B------:R-:W-:Y:S02]  /*2280*/  IMAD.SHL.U32 R119, R119, 0x2, RZ ;  /* 0x0000000277777824 */ /* 0x000fe400078e00ff */
[----:B------:R-:W-:Y:S02]  /*2290*/  IMAD.IADD R107, R107, 0x1, R9 ;  /* 0x000000016b6b7824 */ /* 0x000fe400078e0209 */
[----:B------:R-:W-:Y:S02]  /*22a0*/  IMAD.IADD R7, R212, 0x1, R7 ;  /* 0x00000001d4077824 */ /* 0x000fe400078e0207 */
[----:B------:R-:W-:Y:S01]  /*22b0*/  IMAD.IADD R109, R9, 0x1, R109 ;  /* 0x00000001096d7824 */ /* 0x000fe200078e026d */
[----:B------:R-:W-:Y:S01]  /*22c0*/  SHF.R.S32.HI R9, RZ, 0x1f, R6 ;  /* 0x0000001fff097819 */ /* 0x000fe20000011406 */
[----:B------:R-:W-:Y:S01]  /*22d0*/  IMAD.WIDE.U32 R106, R146, R110, R106 ;  /* 0x0000006e926a7225 */ /* 0x000fe200078e006a */
[----:B------:R-:W-:-:S02]  /*22e0*/  SHF.R.S32.HI R0, RZ, 0x1f, R7 ;  /* 0x0000001fff007819 */ /* 0x000fc40000011407 */
[----:B------:R-:W-:Y:S01]  /*22f0*/  LEA.HI R8, R9, R6, RZ, 0x3 ;  /* 0x0000000609087211 */ /* 0x000fe200078f18ff */
[----:B------:R-:W-:Y:S01]  /*2300*/  IMAD.WIDE.U32 R108, R146, R110, R108 ;  /* 0x0000006e926c7225 */ /* 0x000fe200078e006c */
[CC--:B------:R-:W-:Y:S02]  /*2310*/  LEA.HI R5, R0.reuse, R7.reuse, RZ, 0x6 ;  /* 0x0000000700057211 */ /* 0x0c0fe400078f30ff */
[----:B------:R-:W-:Y:S02]  /*2320*/  LEA.HI R4, R0, R7, RZ, 0x3 ;  /* 0x0000000700047211 */ /* 0x000fe400078f18ff */
[----:B------:R-:W-:Y:S02]  /*2330*/  SHF.R.S32.HI R7, RZ, 0x6, R5 ;  /* 0x00000006ff077819 */ /* 0x000fe40000011405 */
[----:B------:R-:W-:Y:S02]  /*2340*/  LOP3.LUT R5, R231, 0x38, R4, 0xf8, !PT ;  /* 0x00000038e7057812 */ /* 0x000fe400078ef804 */
[----:B------:R-:W-:Y:S01]  /*2350*/  LEA.HI R6, R9, R6, RZ, 0x6 ;  /* 0x0000000609067211 */ /* 0x000fe200078f30ff */
[----:B------:R-:W-:Y:S01]  /*2360*/  IMAD R143, R7, 0x1400, R234 ;  /* 0x00001400078f7824 */ /* 0x000fe200078e02ea */
[-C--:B------:R-:W-:Y:S01]  /*2370*/  LOP3.LUT R0, R5, R232.reuse, RZ, 0x3c, !PT ;  /* 0x000000e805007212 */ /* 0x080fe200078e3cff */
[----:B------:R-:W-:Y:S01]  /*2380*/  IMAD R141, R7, 0x1400, R230 ;  /* 0x00001400078d7824 */ /* 0x000fe200078e02e6 */
[----:B------:R-:W-:Y:S01]  /*2390*/  LOP3.LUT R5, R231, 0x38, R8, 0xf8, !PT ;  /* 0x00000038e7057812 */ /* 0x000fe200078ef808 */
[----:B------:R-:W-:Y:S01]  /*23a0*/  IMAD R133, R7, 0x1400, R228 ;  /* 0x0000140007857824 */ /* 0x000fe200078e02e4 */
[----:B------:R-:W-:Y:S01]  /*23b0*/  SHF.R.S32.HI R7, RZ, 0x6, R6 ;  /* 0x00000006ff077819 */ /* 0x000fe20000011406 */
[----:B------:R-:W-:Y:S01]  /*23c0*/  IMAD.IADD R143, R143, 0x1, R0 ;  /* 0x000000018f8f7824 */ /* 0x000fe200078e0200 */
[----:B------:R-:W-:-:S02]  /*23d0*/  LOP3.LUT R5, R5, R232, RZ, 0x3c, !PT ;  /* 0x000000e805057212 */ /* 0x000fc400078e3cff */
[C---:B------:R-:W-:Y:S01]  /*23e0*/  LOP3.LUT R0, R226.reuse, 0x38, R8, 0xf8, !PT ;  /* 0x00000038e2007812 */ /* 0x040fe200078ef808 */
[----:B------:R-:W-:Y:S01]  /*23f0*/  IMAD R142, R7, 0x1400, R234 ;  /* 0x00001400078e7824 */ /* 0x000fe200078e02ea */
[----:B------:R-:W-:Y:S01]  /*2400*/  LOP3.LUT R12, R225, 0x38, R4, 0xf8, !PT ;  /* 0x00000038e10c7812 */ /* 0x000fe200078ef804 */
[C---:B------:R-:W-:Y:S01]  /*2410*/  IMAD R140, R7.reuse, 0x1400, R230 ;  /* 0x00001400078c7824 */ /* 0x040fe200078e02e6 */
[----:B------:R-:W-:Y:S01]  /*2420*/  LOP3.LUT R10, R226, 0x38, R4, 0xf8, !PT ;  /* 0x00000038e20a7812 */ /* 0x000fe200078ef804 */
[----:B------:R-:W-:Y:S01]  /*2430*/  IMAD.IADD R142, R142, 0x1, R5 ;  /* 0x000000018e8e7824 */ /* 0x000fe200078e0205 */
[----:B------:R-:W-:Y:S01]  /*2440*/  SHF.R.S32.HI R5, RZ, 0x1f, R146 ;  /* 0x0000001fff057819 */ /* 0x000fe20000011492 */
[----:B------:R-:W-:Y:S01]  /*2450*/  IMAD R132, R7, 0x1400, R228 ;  /* 0x0000140007847824 */ /* 0x000fe200078e02e4 */
[----:B------:R-:W-:Y:S02]  /*2460*/  LOP3.LUT R7, R0, R229, RZ, 0x3c, !PT ;  /* 0x000000e500077212 */ /* 0x000fe400078e3cff */
[----:B------:R-:W-:Y:S01]  /*2470*/  LOP3.LUT R6, R225, 0x38, R8, 0xf8, !PT ;  /* 0x00000038e1067812 */ /* 0x000fe200078ef808 */
[C---:B------:R-:W-:Y:S01]  /*2480*/  IMAD R0, R5.reuse, R104, RZ ;  /* 0x0000006805007224 */ /* 0x040fe200078e02ff */
[----:B------:R-:W-:Y:S01]  /*2490*/  LOP3.LUT R12, R12, R227, RZ, 0x3c, !PT ;  /* 0x000000e30c0c7212 */ /* 0x000fe200078e3cff */
[----:B------:R-:W-:Y:S01]  /*24a0*/  IMAD.IADD R140, R140, 0x1, R7 ;  /* 0x000000018c8c7824 */ /* 0x000fe200078e0207 */
[----:B------:R-:W-:Y:S01]  /*24b0*/  LOP3.LUT R10, R10, R229, RZ, 0x3c, !PT ;  /* 0x000000e50a0a7212 */ /* 0x000fe200078e3cff */
[----:B------:R-:W-:Y:S01]  /*24c0*/  IMAD R21, R146, R105, R0 ;  /* 0x0000006992157224 */ /* 0x000fe200078e0200 */
[----:B------:R-:W-:Y:S01]  /*24d0*/  LOP3.LUT R9, R6, R227, RZ, 0x3c, !PT ;  /* 0x000000e306097212 */ /* 0x000fe200078e3cff */
[----:B------:R-:W-:Y:S01]  /*24e0*/  IMAD R0, R5, R110, RZ ;  /* 0x0000006e05007224 */ /* 0x000fe200078e02ff */
[----:B------:R-:W-:Y:S01]  /*24f0*/  LOP3.LUT R13, R4, 0xfffffff8, RZ, 0xc0, !PT ;  /* 0xfffffff8040d7812 */ /* 0x000fe200078ec0ff */
[----:B------:R-:W-:Y:S01]  /*2500*/  IMAD R5, R111, 0x50, RZ ;  /* 0x000000506f057824 */ /* 0x000fe200078e02ff */
[----:B------:R-:W-:Y:S01]  /*2510*/  LOP3.LUT R11, R8, 0xfffffff8, RZ, 0xc0, !PT ;  /* 0xfffffff8080b7812 */ /* 0x000fe200078ec0ff */
[----:B------:R-:W-:Y:S01]  /*2520*/  IMAD R15, R146, R111, R0 ;  /* 0x0000006f920f7224 */ /* 0x000fe200078e0200 */
[----:B------:R-:W-:Y:S01]  /*2530*/  SEL R0, RZ, 0x8, P2 ;  /* 0x00000008ff007807 */ /* 0x000fe20001000000 */
[----:B------:R-:W-:Y:S01]  /*2540*/  IMAD.WIDE.U32 R110, R110, 0x50, RZ ;  /* 0x000000506e6e7825 */ /* 0x000fe200078e00ff */
[----:B------:R-:W-:-:S02]  /*2550*/  SHF.R.S32.HI R14, RZ, 0x3, R4 ;  /* 0x00000003ff0e7819 */ /* 0x000fc40000011404 */
[----:B------:R-:W-:Y:S01]  /*2560*/  LOP3.LUT R0, R3, R0, RZ, 0xfc, !PT ;  /* 0x0000000003007212 */ /* 0x000fe200078efcff */
[----:B------:R-:W-:Y:S01]  /*2570*/  IMAD.WIDE.U32 R104, R104, 0x50, RZ ;  /* 0x0000005068687825 */ /* 0x000fe200078e00ff */
[----:B------:R-:W-:Y:S02]  /*2580*/  SHF.R.S32.HI R7, RZ, 0x1f, R13 ;  /* 0x0000001fff077819 */ /* 0x000fe4000001140d */
[----:B------:R-:W-:Y:S01]  /*2590*/  SHF.R.S32.HI R6, RZ, 0x1f, R11 ;  /* 0x0000001fff067819 */ /* 0x000fe2000001140b */
[----:B------:R-:W-:Y:S01]  /*25a0*/  IMAD.IADD R133, R133, 0x1, R12 ;  /* 0x0000000185857824 */ /* 0x000fe200078e020c */
[----:B------:R-:W-:Y:S01]  /*25b0*/  SHF.R.S32.HI R12, RZ, 0x3, R8 ;  /* 0x00000003ff0c7819 */ /* 0x000fe20000011408 */
[----:B------:R-:W-:Y:S01]  /*25c0*/  IMAD.IADD R141, R141, 0x1, R10 ;  /* 0x000000018d8d7824 */ /* 0x000fe200078e020a */
[----:B------:R-:W-:Y:S01]  /*25d0*/  LOP3.LUT R10, R0, 0x2, RZ, 0xc0, !PT ;  /* 0x00000002000a7812 */ /* 0x000fe200078ec0ff */
[----:B------:R-:W-:Y:S01]  /*25e0*/  IMAD.IADD R132, R132, 0x1, R9 ;  /* 0x0000000184847824 */ /* 0x000fe200078e0209 */
[C---:B------:R-:W-:Y:S01]  /*25f0*/  LOP3.LUT R9, R0.reuse, 0x4, RZ, 0xc0, !PT ;  /* 0x0000000400097812 */ /* 0x040fe200078ec0ff */
[----:B------:R-:W-:Y:S01]  /*2600*/  IMAD.IADD R126, R111, 0x1, R5 ;  /* 0x000000016f7e7824 */ /* 0x000fe200078e0205 */
[----:B------:R-:W-:Y:S01]  /*2610*/  LOP3.LUT R8, R0, 0x8, RZ, 0xc0, !PT ;  /* 0x0000000800087812 */ /* 0x000fe200078ec0ff */
[----:B------:R-:W-:-:S02]  /*2620*/  IMAD.IADD R25, R101, 0x1, R21 ;  /* 0x0000000165197824 */ /* 0x000fc400078e0215 */
[----:B------:R-:W-:Y:S02]  /*2630*/  IMAD.IADD R20, R107, 0x1, R15 ;  /* 0x000000016b147824 */ /* 0x000fe400078e020f */
[----:B------:R-:W-:Y:S02]  /*2640*/  IMAD.IADD R127, R105, 0x1, R127 ;  /* 0x00000001697f7824 */ /* 0x000fe400078e027f */
[----:B------:R-:W-:Y:S02]  /*2650*/  IMAD.IADD R21, R21, 0x1, R103 ;  /* 0x0000000115157824 */ /* 0x000fe400078e0267 */
[----:B------:R-:W-:Y:S02]  /*2660*/  IMAD.IADD R15, R15, 0x1, R109 ;  /* 0x000000010f0f7824 */ /* 0x000fe400078e026d */
[----:B------:R-:W-:-:S07]  /*2670*/  IMAD.IADD R5, R97, 0x1, R37 ;  /* 0x0000000161057824 */ /* 0x000fce00078e0225 */
.L_x_567:
[----:B--2-4-:R-:W2:Y:S01]  /*2680*/  LDL.LU R39, [R1+0x18] ;  /* 0x0000180001277983 */ /* 0x014ea20000300800 */
[----:B------:R-:W-:Y:S01]  /*2690*/  VIADD R41, R24, 0xffffffff ;  /* 0xffffffff18297836 */ /* 0x000fe20000000000 */
[----:B0-----:R-:W0:Y:S01]  /*26a0*/  LDC.64 R116, c[0x0][0x2d8] ;  /* 0x0000b600ff747b82 */ /* 0x001e220000000a00 */
[----:B------:R-:W-:Y:S05]  /*26b0*/  YIELD ;  /* 0x0000000000007946 */ /* 0x000fea0003800000 */
[----:B------:R-:W-:Y:S01]  /*26c0*/  SHF.R.S32.HI R38, RZ, 0x1f, R41 ;  /* 0x0000001fff267819 */ /* 0x000fe20000011429 */
[-C--:B------:R-:W-:Y:S01]  /*26d0*/  IMAD R3, R121, R41.reuse, RZ ;  /* 0x0000002979037224 */ /* 0x080fe200078e02ff */
[----:B------:R-:W1:Y:S01]  /*26e0*/  LDC R115, c[0x0][0x3d4] ;  /* 0x0000f500ff737b82 */ /* 0x000e620000000800 */
[----:B------:R-:W-:Y:S01]  /*26f0*/  IMAD.WIDE.U32 R124, R98, R41, RZ ;  /* 0x00000029627c7225 */ /* 0x000fe200078e00ff */
[----:B------:R-:W-:Y:S03]  /*2700*/  BSSY B0, `(.L_x_460) ;  /* 0x00007f5000007945 */ /* 0x000fe60003800000 */
[----:B------:R-:W-:Y:S01]  /*2710*/  IMAD R3, R38, R98, R3 ;  /* 0x0000006226037224 */ /* 0x000fe200078e0203 */
[----:B------:R-:W-:-:S02]  /*2720*/  IADD3 R0, P3, P4, R92, R124, R131 ;  /* 0x0000007c5c007210 */ /* 0x000fc40007c7e083 */
[CC--:B------:R-:W-:Y:S01]  /*2730*/  IADD3 R36, P2, R92.reuse, R124.reuse, RZ ;  /* 0x0000007c5c247210 */ /* 0x0c0fe20007f5e0ff */
[----:B------:R-:W-:Y:S01]  /*2740*/  IMAD.IADD R88, R125, 0x1, R3 ;  /* 0x000000017d587824 */ /* 0x000fe200078e0203 */
[----:B------:R-:W-:-:S03]  /*2750*/  IADD3 R4, P5, P6, R92, R124, R129 ;  /* 0x0000007c5c047210 */ /* 0x000fc60007ebe081 */
[----:B------:R-:W-:Y:S01]  /*2760*/  IMAD.X R37, R88, 0x1, R35, P2 ;  /* 0x0000000158257824 */ /* 0x000fe200010e0623 */
[----:B------:R-:W-:Y:S02]  /*2770*/  IADD3.X R3, R35, R88, R130, P3, P4 ;  /* 0x0000005823037210 */ /* 0x000fe40001fe8482 */
[----:B------:R-:W-:Y:S02]  /*2780*/  ISETP.GT.AND P3, PT, R41, R120, PT ;  /* 0x000000782900720c */ /* 0x000fe40003f64270 */
[C---:B0-----:R-:W-:Y:S02]  /*2790*/  LEA R48, P2, R0.reuse, R116, 0x1 ;  /* 0x0000007400307211 */ /* 0x041fe400078408ff */
[----:B------:R-:W-:Y:S02]  /*27a0*/  IADD3.X R24, R35, R88, R128, P5, P6 ;  /* 0x0000005823187210 */ /* 0x000fe40002fec480 */
[----:B------:R-:W-:Y:S01]  /*27b0*/  LEA.HI.X R49, R0, R117, R3, 0x1, P2 ;  /* 0x0000007500317211 */ /* 0x000fe200010f0c03 */
[----:B------:R-:W-:Y:S01]  /*27c0*/  IMAD R3, R17, 0x5000, R235 ;  /* 0x0000500011037824 */ /* 0x000fe200078e02eb */
[----:B-1----:R-:W-:-:S02]  /*27d0*/  ISETP.GE.AND P2, PT, R115, 0x1, PT ;  /* 0x000000017300780c */ /* 0x002fc40003f46270 */
[-C--:B------:R-:W-:Y:S02]  /*27e0*/  LEA R50, P5, R4, R116.reuse, 0x1 ;  /* 0x0000007404327211 */ /* 0x080fe400078a08ff */
[----:B------:R-:W-:Y:S02]  /*27f0*/  LEA R56, P6, R36, R116, 0x1 ;  /* 0x0000007424387211 */ /* 0x000fe400078c08ff */
[-C--:B------:R-:W-:Y:S01]  /*2800*/  LEA.HI.X R51, R4, R117.reuse, R24, 0x1, P5 ;  /* 0x0000007504337211 */ /* 0x080fe200028f0c18 */
[----:B------:R-:W-:Y:S01]  /*2810*/  IMAD R4, R3, 0x2, R16 ;  /* 0x0000000203047824 */ /* 0x000fe200078e0210 */
[----:B------:R-:W-:Y:S01]  /*2820*/  LEA.HI.X R57, R36, R117, R37, 0x1, P6 ;  /* 0x0000007524397211 */ /* 0x000fe200030f0c25 */
[----:B------:R-:W-:Y:S01]  /*2830*/  IMAD.MOV.U32 R24, RZ, RZ, R41 ;  /* 0x000000ffff187224 */ /* 0x000fe200078e0029 */
[----:B--2---:R-:W-:-:S04]  /*2840*/  LOP3.LUT R39, R39, 0xfffffffd, RZ, 0xc0, !PT ;  /* 0xfffffffd27277812 */ /* 0x004fc800078ec0ff */
[----:B------:R-:W-:-:S05]  /*2850*/  @P3 LOP3.LUT R39, R39, 0x2, RZ, 0xfc, !PT ;  /* 0x0000000227273812 */ /* 0x000fca00078efcff */
[----:B------:R0:W-:Y:S01]  /*2860*/  STL [R1+0x18], R39 ;  /* 0x0000182701007387 */ /* 0x0001e20000100800 */
[----:B------:R-:W-:Y:S05]  /*2870*/  @!P2 BRA `(.L_x_461) ;  /* 0x00000078007ca947 */ /* 0x000fea0003800000 */
[----:B------:R-:W-:Y:S01]  /*2880*/  ULDC.U8 UR4, c[0x0][0x3f0] ;  /* 0x0000fc0000047ab9 */ /* 0x000fe20000000000 */
[-C--:B------:R-:W-:Y:S01]  /*2890*/  IMAD R3, R126, R41.reuse, RZ ;  /* 0x000000297e037224 */ /* 0x080fe200078e02ff */
[----:B------:R-:W-:Y:S01]  /*28a0*/  ISETP.NE.AND P2, PT, RZ, UR4, PT ;  /* 0x00000004ff007c0c */ /* 0x000fe2000bf45270 */
[-C--:B0-----:R-:W-:Y:S02]  /*28b0*/  IMAD R39, R127, R41.reuse, RZ ;  /* 0x000000297f277224 */ /* 0x081fe400078e02ff */
[C---:B------:R-:W-:Y:S02]  /*28c0*/  IMAD R37, R38.reuse, R110, R3 ;  /* 0x0000006e26257224 */ /* 0x040fe400078e0203 */
[----:B------:R-:W-:Y:S02]  /*28d0*/  IMAD R39, R38, R104, R39 ;  /* 0x0000006826277224 */ /* 0x000fe400078e0227 */
[----:B------:R-:W-:Y:S02]  /*28e0*/  IMAD R3, R24, -0x50, R2 ;  /* 0xffffffb018037824 */ /* 0x000fe400078e0202 */
[----:B------:R-:W-:-:S03]  /*28f0*/  IMAD.WIDE.U32 R84, R104, R41, RZ ;  /* 0x0000002968547225 */ /* 0x000fc600078e00ff */
[----:B------:R-:W-:Y:S01]  /*2900*/  VIMNMX R3, R3, 0x50, PT ;  /* 0x0000005003037848 */ /* 0x000fe20003fe0100 */
[----:B------:R-:W-:Y:S01]  /*2910*/  IMAD.WIDE.U32 R86, R110, R41, RZ ;  /* 0x000000296e567225 */ /* 0x000fe200078e00ff */
[----:B------:R-:W-:-:S03]  /*2920*/  IADD3 R114, R85, R39, RZ ;  /* 0x0000002755727210 */ /* 0x000fc60007ffe0ff */
[----:B------:R-:W-:Y:S01]  /*2930*/  IMAD.IADD R0, R87, 0x1, R37 ;  /* 0x0000000157007824 */ /* 0x000fe200078e0225 */
[----:B------:R-:W-:Y:S06]  /*2940*/  @!P2 BRA `(.L_x_462) ;  /* 0x000000380050a947 */ /* 0x000fec0003800000 */
[----:B------:R-:W-:Y:S01]  /*2950*/  ISETP.GE.AND P3, PT, R18, R3, PT ;  /* 0x000000031200720c */ /* 0x000fe20003f66270 */
[----:B------:R-:W-:Y:S01]  /*2960*/  BSSY B1, `(.L_x_463) ;  /* 0x000002a000017945 */ /* 0x000fe20003800000 */
        /* <DEDUP_REMOVED lines=8> */
[----:B------:R-:W-:Y:S01]  /*29f0*/  CS2R R124, SRZ ;  /* 0x00000000007c7805 */ /* 0x000fe2000001ff00 */
[----:B------:R-:W-:Y:S06]  /*2a00*/  @P3 BRA `(.L_x_464) ;  /* 0x00000000007c3947 */ /* 0x000fec0003800000 */
[----:B------:R-:W-:Y:S01]  /*2a10*/  IADD3 R37, P2, R106, R86, RZ ;  /* 0x000000566a257210 */ /* 0x000fe20007f5e0ff */
[----:B------:R-:W-:Y:S01]  /*2a20*/  ULDC.64 UR4, c[0x0][0x3c8] ;  /* 0x0000f20000047ab9 */ /* 0x000fe20000000a00 */
[----:B------:R-:W-:Y:S02]  /*2a30*/  IADD3 R39, P4, R100, R84, RZ ;  /* 0x0000005464277210 */ /* 0x000fe40007f9e0ff */
[----:B------:R-:W-:Y:S02]  /*2a40*/  CS2R R122, SRZ ;  /* 0x00000000007a7805 */ /* 0x000fe4000001ff00 */
[-C--:B------:R-:W-:Y:S01]  /*2a50*/  ISETP.GE.AND P5, PT, R22, R115.reuse, PT ;  /* 0x000000731600720c */ /* 0x080fe20003fa6270 */
[----:B------:R-:W-:Y:S01]  /*2a60*/  IMAD.X R38, R0, 0x1, R20, P2 ;  /* 0x0000000100267824 */ /* 0x000fe200010e0614 */
[C---:B------:R-:W-:Y:S01]  /*2a70*/  LEA R36, P2, R37.reuse, UR4, 0x1 ;  /* 0x0000000425247c11 */ /* 0x040fe2000f8408ff */
[----:B------:R-:W-:Y:S01]  /*2a80*/  IMAD.X R40, R114, 0x1, R25, P4 ;  /* 0x0000000172287824 */ /* 0x000fe200020e0619 */
[----:B------:R-:W-:Y:S01]  /*2a90*/  CS2R R124, SRZ ;  /* 0x00000000007c7805 */ /* 0x000fe2000001ff00 */
[----:B------:R-:W-:Y:S01]  /*2aa0*/  ULDC.64 UR6, c[0x0][0x208] ;  /* 0x0000820000067ab9 */ /* 0x000fe20000000a00 */
[----:B------:R-:W-:Y:S01]  /*2ab0*/  LEA.HI.X R37, R37, UR5, R38, 0x1, P2 ;  /* 0x0000000525257c11 */ /* 0x000fe200090f0c26 */
[----:B------:R-:W-:Y:S01]  /*2ac0*/  ULDC.64 UR4, c[0x0][0x3e0] ;  /* 0x0000f80000047ab9 */ /* 0x000fe20000000a00 */
[----:B------:R-:W-:-:S02]  /*2ad0*/  ISETP.GE.AND P4, PT, R215, R115, PT ;  /* 0x00000073d700720c */ /* 0x000fc40003f86270 */
[----:B------:R-:W-:-:S03]  /*2ae0*/  LEA R38, P2, R39, UR4, 0x1 ;  /* 0x0000000427267c11 */ /* 0x000fc6000f8408ff */
[----:B------:R0:W5:Y:S01]  /*2af0*/  @!P5 LDG.E.64 R122, desc[UR6][R36.64] ;  /* 0x00000006247ad981 */ /* 0x000162000c1e1b00 */
[----:B------:R-:W-:Y:S02]  /*2b00*/  LEA.HI.X R39, R39, UR5, R40, 0x1, P2 ;  /* 0x0000000527277c11 */ /* 0x000fe400090f0c28 */
[----:B------:R-:W-:-:S03]  /*2b10*/  ISETP.GE.AND P2, PT, R214, R115, PT ;  /* 0x00000073d600720c */ /* 0x000fc60003f46270 */
[----:B------:R0:W5:Y:S01]  /*2b20*/  @!P5 LDG.E.64 R124, desc[UR6][R38.64] ;  /* 0x00000006267cd981 */ /* 0x000162000c1e1b00 */
[----:B------:R-:W-:Y:S02]  /*2b30*/  ISETP.GE.AND P5, PT, R216, R115, PT ;  /* 0x00000073d800720c */ /* 0x000fe40003fa6270 */
[----:B------:R-:W-:Y:S02]  /*2b40*/  CS2R R90, SRZ ;  /* 0x00000000005a7805 */ /* 0x000fe4000001ff00 */
[----:B------:R-:W-:Y:S02]  /*2b50*/  CS2R R82, SRZ ;  /* 0x0000000000527805 */ /* 0x000fe4000001ff00 */
[----:B------:R-:W-:Y:S02]  /*2b60*/  CS2R R78, SRZ ;  /* 0x00000000004e7805 */ /* 0x000fe4000001ff00 */
[----:B------:R-:W-:Y:S02]  /*2b70*/  CS2R R116, SRZ ;  /* 0x0000000000747805 */ /* 0x000fe4000001ff00 */
[----:B------:R-:W-:-:S02]  /*2b80*/  CS2R R88, SRZ ;  /* 0x0000000000587805 */ /* 0x000fc4000001ff00 */
[----:B------:R-:W-:Y:S01]  /*2b90*/  CS2R R80, SRZ ;  /* 0x0000000000507805 */ /* 0x000fe2000001ff00 */
[----:B------:R0:W5:Y:S04]  /*2ba0*/  @!P4 LDG.E.64 R90, desc[UR6][R36.64+0x40] ;  /* 0x00004006245ac981 */ /* 0x000168000c1e1b00 */
[----:B------:R0:W5:Y:S04]  /*2bb0*/  @!P2 LDG.E.64 R82, desc[UR6][R36.64+0x80] ;  /* 0x000080062452a981 */ /* 0x000168000c1e1b00 */
[----:B------:R0:W5:Y:S04]  /*2bc0*/  @!P5 LDG.E.64 R78, desc[UR6][R36.64+0xc0] ;  /* 0x0000c006244ed981 */ /* 0x000168000c1e1b00 */
[----:B------:R0:W5:Y:S04]  /*2bd0*/  @!P4 LDG.E.64 R116, desc[UR6][R38.64+0x40] ;  /* 0x000040062674c981 */ /* 0x000168000c1e1b00 */
[----:B------:R0:W5:Y:S04]  /*2be0*/  @!P2 LDG.E.64 R88, desc[UR6][R38.64+0x80] ;  /* 0x000080062658a981 */ /* 0x000168000c1e1b00 */
[----:B------:R0:W5:Y:S02]  /*2bf0*/  @!P5 LDG.E.64 R80, desc[UR6][R38.64+0xc0] ;  /* 0x0000c0062650d981 */ /* 0x000164000c1e1b00 */
.L_x_464:
[----:B------:R-:W-:Y:S05]  /*2c00*/  BSYNC B1 ;  /* 0x0000000000017941 */ /* 0x000fea0003800000 */
.L_x_463:
[----:B0----5:R-:W-:Y:S01]  /*2c10*/  IMAD.MOV.U32 R36, RZ, RZ, R78 ;  /* 0x000000ffff247224 */ /* 0x021fe200078e004e */
[----:B------:R-:W-:Y:S01]  /*2c20*/  ISETP.GE.AND P4, PT, R217, R3, PT ;  /* 0x00000003d900720c */ /* 0x000fe20003f86270 */
[----:B------:R-:W-:Y:S01]  /*2c30*/  IMAD.MOV.U32 R37, RZ, RZ, R79 ;  /* 0x000000ffff257224 */ /* 0x000fe200078e004f */
[----:B------:R-:W-:Y:S01]  /*2c40*/  BSSY B1, `(.L_x_465) ;  /* 0x0000046000017945 */ /* 0x000fe20003800000 */
[----:B------:R-:W-:Y:S01]  /*2c50*/  IMAD.MOV.U32 R38, RZ, RZ, R82 ;  /* 0x000000ffff267224 */ /* 0x000fe200078e0052 */
[----:B------:R-:W-:Y:S01]  /*2c60*/  PRMT R179, R36, 0x7610, R179 ;  /* 0x0000761024b37816 */ /* 0x000fe200000000b3 */
        /* <DEDUP_REMOVED lines=19> */
[----:B------:R-:W-:-:S02]  /*2da0*/  PRMT R187, R37, 0x7610, R187 ;  /* 0x0000761025bb7816 */ /* 0x000fc400000000bb */
[----:B------:R-:W-:Y:S02]  /*2db0*/  CS2R R66, SRZ ;  /* 0x0000000000427805 */ /* 0x000fe4000001ff00 */
[----:B------:R-:W-:Y:S02]  /*2dc0*/  MOV R37, R116 ;  /* 0x0000007400257202 */ /* 0x000fe40000000f00 */
[----:B------:R-:W-:Y:S02]  /*2dd0*/  CS2R R70, SRZ ;  /* 0x0000000000467805 */ /* 0x000fe4000001ff00 */
[----:B------:R-:W-:Y:S01]  /*2de0*/  PRMT R188, R36, 0x7610, R188 ;  /* 0x0000761024bc7816 */ /* 0x000fe200000000bc */
[----:B------:R-:W-:Y:S01]  /*2df0*/  IMAD.MOV.U32 R36, RZ, RZ, R117 ;  /* 0x000000ffff247224 */ /* 0x000fe200078e0075 */
[----:B------:R-:W-:Y:S01]  /*2e00*/  PRMT R136, R136, 0x5410, R37 ;  /* 0x0000541088887816 */ /* 0x000fe20000000025 */
[----:B------:R-:W-:Y:S01]  /*2e10*/  IMAD.MOV.U32 R37, RZ, RZ, R125 ;  /* 0x000000ffff257224 */ /* 0x000fe200078e007d */
[----:B------:R-:W-:-:S02]  /*2e20*/  PRMT R137, R137, 0x5410, R38 ;  /* 0x0000541089897816 */ /* 0x000fc40000000026 */
[----:B------:R-:W-:Y:S02]  /*2e30*/  CS2R R74, SRZ ;  /* 0x00000000004a7805 */ /* 0x000fe4000001ff00 */
[----:B------:R-:W-:Y:S02]  /*2e40*/  PRMT R189, R36, 0x7610, R189 ;  /* 0x0000761024bd7816 */ /* 0x000fe400000000bd */
[----:B------:R-:W-:Y:S02]  /*2e50*/  CS2R R64, SRZ ;  /* 0x0000000000407805 */ /* 0x000fe4000001ff00 */
[----:B------:R-:W-:Y:S02]  /*2e60*/  PRMT R138, R138, 0x5410, R37 ;  /* 0x000054108a8a7816 */ /* 0x000fe40000000025 */
[----:B------:R-:W-:Y:S02]  /*2e70*/  CS2R R68, SRZ ;  /* 0x0000000000447805 */ /* 0x000fe4000001ff00 */
[----:B------:R-:W-:-:S02]  /*2e80*/  CS2R R72, SRZ ;  /* 0x0000000000487805 */ /* 0x000fc4000001ff00 */
[----:B------:R-:W-:Y:S01]  /*2e90*/  CS2R R76, SRZ ;  /* 0x00000000004c7805 */ /* 0x000fe2000001ff00 */
[----:B------:R-:W-:Y:S06]  /*2ea0*/  @P4 BRA `(.L_x_466) ;  /* 0x00000000007c4947 */ /* 0x000fec0003800000 */
[----:B------:R-:W-:Y:S01]  /*2eb0*/  IADD3 R37, P2, P5, R106, R86, R28 ;  /* 0x000000566a257210 */ /* 0x000fe20007d5e01c */
[----:B------:R-:W-:Y:S01]  /*2ec0*/  ULDC.64 UR4, c[0x0][0x3c8] ;  /* 0x0000f20000047ab9 */ /* 0x000fe20000000a00 */
[----:B------:R-:W-:Y:S01]  /*2ed0*/  ULDC.64 UR6, c[0x0][0x3e0] ;  /* 0x0000f80000067ab9 */ /* 0x000fe20000000a00 */
[----:B------:R-:W-:Y:S02]  /*2ee0*/  CS2R R74, SRZ ;  /* 0x00000000004a7805 */ /* 0x000fe4000001ff00 */
[----:B------:R-:W-:Y:S02]  /*2ef0*/  IADD3.X R42, R20, R0, R30, P2, P5 ;  /* 0x00000000142a7210 */ /* 0x000fe400017ea41e */
[----:B------:R-:W-:Y:S02]  /*2f00*/  CS2R R70, SRZ ;  /* 0x0000000000467805 */ /* 0x000fe4000001ff00 */
[----:B------:R-:W-:Y:S02]  /*2f10*/  IADD3 R39, P2, P5, R100, R84, R32 ;  /* 0x0000005464277210 */ /* 0x000fe40007d5e020 */
[----:B------:R-:W-:-:S02]  /*2f20*/  CS2R R76, SRZ ;  /* 0x00000000004c7805 */ /* 0x000fc4000001ff00 */
[----:B------:R-:W-:Y:S01]  /*2f30*/  CS2R R72, SRZ ;  /* 0x0000000000487805 */ /* 0x000fe2000001ff00 */
[----:B------:R-:W-:Y:S01]  /*2f40*/  ULDC.64 UR8, c[0x0][0x208] ;  /* 0x0000820000087ab9 */ /* 0x000fe20000000a00 */
[----:B------:R-:W-:Y:S02]  /*2f50*/  IADD3.X R40, R25, R114, R34, P2, P5 ;  /* 0x0000007219287210 */ /* 0x000fe400017ea422 */
[----:B------:R-:W-:Y:S02]  /*2f60*/  LEA R36, P2, R37, UR4, 0x1 ;  /* 0x0000000425247c11 */ /* 0x000fe4000f8408ff */
[----:B------:R-:W-:Y:S02]  /*2f70*/  LEA R38, P5, R39, UR6, 0x1 ;  /* 0x0000000627267c11 */ /* 0x000fe4000f8a08ff */
[----:B------:R-:W-:Y:S02]  /*2f80*/  LEA.HI.X R37, R37, UR5, R42, 0x1, P2 ;  /* 0x0000000525257c11 */ /* 0x000fe400090f0c2a */
[----:B------:R-:W-:-:S02]  /*2f90*/  LEA.HI.X R39, R39, UR7, R40, 0x1, P5 ;  /* 0x0000000727277c11 */ /* 0x000fc4000a8f0c28 */
[-C--:B------:R-:W-:Y:S02]  /*2fa0*/  ISETP.GE.AND P2, PT, R22, R115.reuse, PT ;  /* 0x000000731600720c */ /* 0x080fe40003f46270 */
[----:B------:R-:W-:Y:S02]  /*2fb0*/  ISETP.GE.AND P5, PT, R215, R115, PT ;  /* 0x00000073d700720c */ /* 0x000fe40003fa6270 */
[----:B------:R-:W-:Y:S02]  /*2fc0*/  CS2R R66, SRZ ;  /* 0x0000000000427805 */ /* 0x000fe4000001ff00 */
[----:B------:R-:W-:Y:S02]  /*2fd0*/  CS2R R62, SRZ ;  /* 0x00000000003e7805 */ /* 0x000fe4000001ff00 */
[----:B------:R-:W-:-:S05]  /*2fe0*/  CS2R R68, SRZ ;  /* 0x0000000000447805 */ /* 0x000fca000001ff00 */
[----:B------:R0:W5:Y:S04]  /*2ff0*/  @!P2 LDG.E.64 R74, desc[UR8][R36.64] ;  /* 0x00000008244aa981 */ /* 0x000168000c1e1b00 */
[----:B------:R0:W5:Y:S01]  /*3000*/  @!P2 LDG.E.64 R76, desc[UR8][R38.64] ;  /* 0x00000008264ca981 */ /* 0x000162000c1e1b00 */
[----:B------:R-:W-:-:S03]  /*3010*/  ISETP.GE.AND P2, PT, R214, R115, PT ;  /* 0x00000073d600720c */ /* 0x000fc60003f46270 */
[----:B------:R0:W5:Y:S04]  /*3020*/  @!P5 LDG.E.64 R70, desc[UR8][R36.64+0x40] ;  /* 0x000040082446d981 */ /* 0x000168000c1e1b00 */
[----:B------:R0:W5:Y:S01]  /*3030*/  @!P5 LDG.E.64 R72, desc[UR8][R38.64+0x40] ;  /* 0x000040082648d981 */ /* 0x000162000c1e1b00 */
[----:B------:R-:W-:Y:S02]  /*3040*/  ISETP.GE.AND P5, PT, R216, R115, PT ;  /* 0x00000073d800720c */ /* 0x000fe40003fa6270 */
[----:B------:R-:W-:-:S03]  /*3050*/  CS2R R64, SRZ ;  /* 0x0000000000407805 */ /* 0x000fc6000001ff00 */
[----:B------:R0:W5:Y:S04]  /*3060*/  @!P2 LDG.E.64 R66, desc[UR8][R36.64+0x80] ;  /* 0x000080082442a981 */ /* 0x000168000c1e1b00 */
[----:B------:R0:W5:Y:S04]  /*3070*/  @!P2 LDG.E.64 R68, desc[UR8][R38.64+0x80] ;  /* 0x000080082644a981 */ /* 0x000168000c1e1b00 */
[----:B------:R0:W5:Y:S04]  /*3080*/  @!P5 LDG.E.64 R62, desc[UR8][R36.64+0xc0] ;  /* 0x0000c008243ed981 */ /* 0x000168000c1e1b00 */
[----:B------:R0:W5:Y:S02]  /*3090*/  @!P5 LDG.E.64 R64, desc[UR8][R38.64+0xc0] ;  /* 0x0000c0082640d981 */ /* 0x000164000c1e1b00 */
.L_x_466:
[----:B------:R-:W-:Y:S05]  /*30a0*/  BSYNC B1 ;  /* 0x0000000000017941 */ /* 0x000fea0003800000 */
.L_x_465:
        /* <DEDUP_REMOVED lines=8> */
[----:B------:R-:W-:Y:S01]  /*3130*/  CS2R R54, SRZ ;  /* 0x0000000000367805 */ /* 0x000fe2000001ff00 */
[----:B-----5:R-:W-:Y:S01]  /*3140*/  IMAD.MOV.U32 R139, RZ, RZ, R62 ;  /* 0x000000ffff8b7224 */ /* 0x020fe200078e003e */
[----:B------:R-:W-:Y:S01]  /*3150*/  CS2R R60, SRZ ;  /* 0x00000000003c7805 */ /* 0x000fe2000001ff00 */
[----:B------:R-:W-:Y:S06]  /*3160*/  @P5 BRA `(.L_x_468) ;  /* 0x00000000007c5947 */ /* 0x000fec0003800000 */
[----:B------:R-:W-:Y:S01]  /*3170*/  IADD3 R86, P2, P6, R106, R27, R86 ;  /* 0x0000001b6a567210 */ /* 0x000fe20007e5e056 */
[----:B------:R-:W-:Y:S01]  /*3180*/  ULDC.64 UR4, c[0x0][0x3c8] ;  /* 0x0000f20000047ab9 */ /* 0x000fe20000000a00 */
[----:B------:R-:W-:Y:S01]  /*3190*/  ULDC.64 UR6, c[0x0][0x3e0] ;  /* 0x0000f80000067ab9 */ /* 0x000fe20000000a00 */
[----:B------:R-:W-:Y:S02]  /*31a0*/  CS2R R58, SRZ ;  /* 0x00000000003a7805 */ /* 0x000fe4000001ff00 */
[----:B0-----:R-:W-:Y:S02]  /*31b0*/  IADD3.X R37, R20, R29, R0, P2, P6 ;  /* 0x0000001d14257210 */ /* 0x001fe400017ec400 */
[----:B------:R-:W-:Y:S02]  /*31c0*/  CS2R R60, SRZ ;  /* 0x00000000003c7805 */ /* 0x000fe4000001ff00 */
[----:B------:R-:W-:Y:S01]  /*31d0*/  IADD3 R84, P2, P6, R100, R31, R84 ;  /* 0x0000001f64547210 */ /* 0x000fe20007e5e054 */
[----:B------:R-:W-:-:S03]  /*31e0*/  ULDC.64 UR8, c[0x0][0x208] ;  /* 0x0000820000087ab9 */ /* 0x000fc60000000a00 */
[----:B------:R-:W-:Y:S02]  /*31f0*/  IADD3.X R39, R25, R33, R114, P2, P6 ;  /* 0x0000002119277210 */ /* 0x000fe400017ec472 */
[----:B------:R-:W-:-:S04]  /*3200*/  LEA R36, P2, R86, UR4, 0x1 ;  /* 0x0000000456247c11 */ /* 0x000fc8000f8408ff */
[----:B------:R-:W-:Y:S02]  /*3210*/  LEA.HI.X R37, R86, UR5, R37, 0x1, P2 ;  /* 0x0000000556257c11 */ /* 0x000fe400090f0c25 */
[----:B------:R-:W-:-:S04]  /*3220*/  LEA R38, P2, R84, UR6, 0x1 ;  /* 0x0000000654267c11 */ /* 0x000fc8000f8408ff */
[----:B------:R-:W-:Y:S02]  /*3230*/  LEA.HI.X R39, R84, UR7, R39, 0x1, P2 ;  /* 0x0000000754277c11 */ /* 0x000fe400090f0c27 */
[----:B------:R-:W-:Y:S02]  /*3240*/  ISETP.GE.AND P2, PT, R22, R115, PT ;  /* 0x000000731600720c */ /* 0x000fe40003f46270 */
[----:B------:R-:W-:Y:S02]  /*3250*/  CS2R R52, SRZ ;  /* 0x0000000000347805 */ /* 0x000fe4000001ff00 */
[----:B------:R-:W-:-:S09]  /*3260*/  CS2R R54, SRZ ;  /* 0x0000000000367805 */ /* 0x000fd2000001ff00 */
[----:B------:R1:W5:Y:S04]  /*3270*/  @!P2 LDG.E.64 R58, desc[UR8][R36.64] ;  /* 0x00000008243aa981 */ /* 0x000368000c1e1b00 */
[----:B------:R1:W5:Y:S01]  /*3280*/  @!P2 LDG.E.64 R60, desc[UR8][R38.64] ;  /* 0x00000008263ca981 */ /* 0x000362000c1e1b00 */
        /* <DEDUP_REMOVED lines=10> */
[----:B------:R-:W-:-:S13]  /*3330*/  ISETP.GE.AND P2, PT, R216, R115, PT ;  /* 0x00000073d800720c */ /* 0x000fda0003f46270 */
[----:B------:R1:W5:Y:S04]  /*3340*/  @!P2 LDG.E.64 R40, desc[UR8][R36.64+0xc0] ;  /* 0x0000c0082428a981 */ /* 0x000368000c1e1b00 */
[----:B------:R1:W5:Y:S02]  /*3350*/  @!P2 LDG.E.64 R42, desc[UR8][R38.64+0xc0] ;  /* 0x0000c008262aa981 */ /* 0x000364000c1e1b00 */
.L_x_468:
[----:B------:R-:W-:Y:S05]  /*3360*/  BSYNC B1 ;  /* 0x0000000000017941 */ /* 0x000fea0003800000 */
.L_x_467:
[----:B------:R-:W-:Y:S01]  /*3370*/  IMAD.MOV.U32 R0, RZ, RZ, R63 ;  /* 0x000000ffff007224 */ /* 0x000fe200078e003f */
[----:B------:R-:W-:Y:S01]  /*3380*/  ULOP3.LUT UR4, UR60, 0x1, URZ, 0xfc, !UPT ;  /* 0x000000013c047892 */ /* 0x000fe2000f8efc3f */
[----:B01----:R-:W-:Y:S01]  /*3390*/  IMAD.MOV.U32 R36, RZ, RZ, R66 ;  /* 0x000000ffff247224 */ /* 0x003fe200078e0042 */
        /* <DEDUP_REMOVED lines=16> */
[----:B------:R-:W-:Y:S01]  /*34a0*/  MOV R37, R69 ;  /* 0x0000004500257202 */ /* 0x000fe20000000f00 */
[----:B------:R-:W-:Y:S01]  /*34b0*/  UISETP.NE.AND UP0, UPT, UR4, 0x3, UPT ;  /* 0x000000030400788c */ /* 0x000fe2000bf05270 */
        /* <DEDUP_REMOVED lines=9> */
[----:B-----5:R-:W-:Y:S01]  /*3550*/  IMAD.MOV.U32 R38, RZ, RZ, R40 ;  /* 0x000000ffff267224 */ /* 0x020fe200078e0028 */
        /* <DEDUP_REMOVED lines=14> */
[----:B------:R-:W-:-:S02]  /*3640*/  PLOP3.LUT P2, PT, PT, PT, UP0, 0x80, 0x0 ;  /* 0x000000000000781c */ /* 0x000fc40003f4f008 */
[----:B------:R-:W-:Y:S01]  /*3650*/  PRMT R84, R38, 0x7610, R84 ;  /* 0x0000761026547816 */ /* 0x000fe20000000054 */
[----:B------:R-:W-:Y:S01]  /*3660*/  IMAD.MOV.U32 R38, RZ, RZ, R53 ;  /* 0x000000ffff267224 */ /* 0x000fe200078e0035 */
[----:B------:R-:W-:Y:S01]  /*3670*/  PRMT R156, R37, 0x7610, R156 ;  /* 0x00007610259c7816 */ /* 0x000fe2000000009c */
[----:B------:R-:W-:Y:S01]  /*3680*/  IMAD.MOV.U32 R37, RZ, RZ, R43 ;  /* 0x000000ffff257224 */ /* 0x000fe200078e002b */
[----:B------:R-:W-:Y:S01]  /*3690*/  PRMT R86, R0, 0x7610, R86 ;  /* 0x0000761000567816 */ /* 0x000fe20000000056 */
[----:B------:R-:W-:Y:S01]  /*36a0*/  IMAD.MOV.U32 R0, RZ, RZ, R45 ;  /* 0x000000ffff007224 */ /* 0x000fe200078e002d */
[----:B------:R-:W-:Y:S02]  /*36b0*/  PRMT R158, R36, 0x7610, R158 ;  /* 0x00007610249e7816 */ /* 0x000fe4000000009e */
[----:B------:R-:W-:Y:S02]  /*36c0*/  MOV R36, R44 ;  /* 0x0000002c00247202 */ /* 0x000fe40000000f00 */
        /* <DEDUP_REMOVED lines=9> */
[----:B------:R-:W-:Y:S02]  /*3760*/  PRMT R145, R37, 0x7610, R145 ;  /* 0x0000761025917816 */ /* 0x000fe40000000091 */
[----:B------:R-:W-:Y:S02]  /*3770*/  PRMT R175, R36, 0x7610, R175 ;  /* 0x0000761024af7816 */ /* 0x000fe400000000af */
[----:B------:R-:W-:Y:S01]  /*3780*/  PRMT R176, R0, 0x7610, R176 ;  /* 0x0000761000b07816 */ /* 0x000fe200000000b0 */
[----:B------:R-:W-:Y:S06]  /*3790*/  @!P2 BRA `(.L_x_469) ;  /* 0x000000000004a947 */ /* 0x000fec0003800000 */
[----:B------:R-:W-:Y:S01]  /*37a0*/  BPT.TRAP 0x1 ;  /* 0x000000040000795c */ /* 0x000fe20000300000 */
.L_x_469:
[----:B------:R-:W-:Y:S01]  /*37b0*/  IMAD R0, R17, 0x8, R16 ;  /* 0x0000000811007824 */ /* 0x000fe200078e0210 */
[----:B------:R-:W-:Y:S01]  /*37c0*/  SHF.L.U32 R114, R219, 0x1f, RZ ;  /* 0x0000001fdb727819 */ /* 0x000fe200000006ff */
[----:B------:R-:W-:Y:S03]  /*37d0*/  BSSY B1, `(.L_x_470) ;  /* 0x0000003000017945 */ /* 0x000fe60003800000 */
[----:B------:R-:W0:Y:S02]  /*37e0*/  SYNCS.PHASECHK.TRANS64.TRYWAIT P6, [R0+URZ+0x38890], R114 ;  /* 0x03889072000075a7 */ /* 0x000e2400080c017f */
[----:B0-----:R-:W-:Y:S05]  /*37f0*/  @!P6 BRA `(.L_x_471) ;  /* 0x0000022c0064e947 */ /* 0x001fea0003800000 */
.L_x_790:
[----:B------:R-:W-:Y:S05]  /*3800*/  BSYNC B1 ;  /* 0x0000000000017941 */ /* 0x000fea0003800000 */
.L_x_470:
[----:B------:R-:W-:Y:S04]  /*3810*/  BSSY B1, `(.L_x_472) ;  /* 0x00000e0000017945 */ /* 0x000fe80003800000 */
[----:B------:R-:W-:Y:S05]  /*3820*/  @P3 BRA `(.L_x_473) ;  /* 0x0000000c00783947 */ /* 0x000fea0003800000 */
[----:B------:R-:W-:Y:S01]  /*3830*/  ISETP.NE.AND P3, PT, R26, RZ, PT ;  /* 0x000000ff1a00720c */ /* 0x000fe20003f65270 */
[----:B------:R-:W-:-:S12]  /*3840*/  BSSY B2, `(.L_x_474) ;  /* 0x0000037000027945 */ /* 0x000fd80003800000 */
[----:B------:R-:W-:Y:S05]  /*3850*/  @!P3 BRA `(.L_x_475) ;  /* 0x0000000000d4b947 */ /* 0x000fea0003800000 */
[----:B------:R1:W2:Y:S01]  /*3860*/  LDS.128 R36, [R4+0x24400] ;  /* 0x0244000004247984 */ /* 0x0002a20000000c00 */
[----:B------:R-:W-:Y:S01]  /*3870*/  ISETP.GE.AND P3, PT, R22, R115, PT ;  /* 0x000000731600720c */ /* 0x000fe20003f66270 */
[----:B------:R-:W-:-:S12]  /*3880*/  BSSY B3, `(.L_x_476) ;  /* 0x0000030000037945 */ /* 0x000fd80003800000 */
[----:B-1----:R-:W-:Y:S05]  /*3890*/  @P3 BRA `(.L_x_477) ;  /* 0x0000000000b83947 */ /* 0x002fea0003800000 */
[----:B------:R-:W-:Y:S01]  /*38a0*/  SHF.R.U64 R124, R124, 0x10, R125 ;  /* 0x000000107c7c7819 */ /* 0x000fe2000000127d */
[----:B--2---:R-:W-:Y:S01]  /*38b0*/  IMAD.U32 R152, R39, 0x10000, RZ ;  /* 0x0001000027987824 */ /* 0x004fe200078e00ff */
[----:B------:R-:W-:Y:S01]  /*38c0*/  SHF.R.U64 R150, R122, 0x10, R123 ;  /* 0x000000107a967819 */ /* 0x000fe2000000127b */
[----:B------:R-:W-:Y:S01]  /*38d0*/  IMAD.U32 R122, R38, 0x10000, RZ ;  /* 0x00010000267a7824 */ /* 0x000fe200078e00ff */
[----:B------:R-:W-:Y:S02]  /*38e0*/  SHF.R.U32.HI R154, RZ, 0x10, R125 ;  /* 0x00000010ff9a7819 */ /* 0x000fe4000001167d */
[----:B------:R-:W-:Y:S02]  /*38f0*/  PRMT R125, R137, 0x5432, R124 ;  /* 0x00005432897d7816 */ /* 0x000fe4000000007c */
[----:B------:R-:W-:Y:S02]  /*3900*/  PRMT R150, R135, 0x5432, R150 ;  /* 0x0000543287967816 */ /* 0x000fe40000000096 */
[----:B------:R-:W-:-:S02]  /*3910*/  SHF.R.U32.HI R153, RZ, 0x10, R123 ;  /* 0x00000010ff997819 */ /* 0x000fc4000001167b */
[----:B------:R-:W-:Y:S02]  /*3920*/  LOP3.LUT R160, R37, 0xffff0000, RZ, 0xc0, !PT ;  /* 0xffff000025a07812 */ /* 0x000fe400078ec0ff */
[C---:B------:R-:W-:Y:S01]  /*3930*/  LOP3.LUT R157, R125.reuse, 0xffff0000, RZ, 0xc0, !PT ;  /* 0xffff00007d9d7812 */ /* 0x040fe200078ec0ff */
[----:B------:R-:W-:Y:S01]  /*3940*/  IMAD.U32 R125, R125, 0x10000, RZ ;  /* 0x000100007d7d7824 */ /* 0x000fe200078e00ff */
[----:B------:R-:W-:Y:S02]  /*3950*/  LOP3.LUT R123, R39, 0xffff0000, RZ, 0xc0, !PT ;  /* 0xffff0000277b7812 */ /* 0x000fe400078ec0ff */
[----:B------:R-:W-:Y:S01]  /*3960*/  PRMT R124, R138, 0x5432, R154 ;  /* 0x000054328a7c7816 */ /* 0x000fe2000000009a */
[----:B------:R-:W-:Y:S01]  /*3970*/  FMUL.FTZ R161, R160, R157 ;  /* 0x0000009da0a17220 */ /* 0x000fe20000410000 */
[----:B------:R-:W-:Y:S01]  /*3980*/  LOP3.LUT R159, R150, 0xffff0000, RZ, 0xc0, !PT ;  /* 0xffff0000969f7812 */ /* 0x000fe200078ec0ff */
[----:B------:R-:W-:Y:S01]  /*3990*/  IMAD.U32 R154, R37, 0x10000, RZ ;  /* 0x00010000259a7824 */ /* 0x000fe200078e00ff */
[----:B------:R-:W-:Y:S01]  /*39a0*/  PRMT R39, R155, 0x5410, R153 ;  /* 0x000054109b277816 */ /* 0x000fe20000000099 */
[----:B------:R-:W-:Y:S01]  /*39b0*/  IMAD.U32 R153, R124, 0x10000, RZ ;  /* 0x000100007c997824 */ /* 0x000fe200078e00ff */
[----:B------:R-:W-:Y:S01]  /*39c0*/  LOP3.LUT R38, R38, 0xffff0000, RZ, 0xc0, !PT ;  /* 0xffff000026267812 */ /* 0x000fe200078ec0ff */
[----:B------:R-:W-:Y:S01]  /*39d0*/  FMUL.FTZ R160, R160, R159 ;  /* 0x0000009fa0a07220 */ /* 0x000fe20000410000 */
[C---:B------:R-:W-:Y:S01]  /*39e0*/  IMAD.U32 R37, R36.reuse, 0x10000, RZ ;  /* 0x0001000024257824 */ /* 0x040fe200078e00ff */
[----:B------:R-:W-:Y:S01]  /*39f0*/  LOP3.LUT R36, R36, 0xffff0000, RZ, 0xc0, !PT ;  /* 0xffff000024247812 */ /* 0x000fe200078ec0ff */
[----:B------:R-:W-:-:S02]  /*3a00*/  IMAD.U32 R155, R39, 0x10000, RZ ;  /* 0x00010000279b7824 */ /* 0x000fc400078e00ff */
[----:B------:R-:W-:Y:S01]  /*3a10*/  FMUL.FTZ R163, R38, R153 ;  /* 0x0000009926a37220 */ /* 0x000fe20000410000 */
[----:B------:R-:W-:Y:S01]  /*3a20*/  FFMA.FTZ R160, R154, R157, R160 ;  /* 0x0000009d9aa07223 */ /* 0x000fe200000100a0 */
[----:B------:R-:W-:Y:S01]  /*3a30*/  LOP3.LUT R124, R124, 0xffff0000, RZ, 0xc0, !PT ;  /* 0xffff00007c7c7812 */ /* 0x000fe200078ec0ff */
[-C--:B------:R-:W-:Y:S01]  /*3a40*/  FMUL.FTZ R157, R38, R155.reuse ;  /* 0x0000009b269d7220 */ /* 0x080fe20000410000 */
[----:B------:R-:W-:Y:S01]  /*3a50*/  LOP3.LUT R39, R39, 0xffff0000, RZ, 0xc0, !PT ;  /* 0xffff000027277812 */ /* 0x000fe200078ec0ff */
[----:B------:R-:W-:Y:S02]  /*3a60*/  IMAD.U32 R150, R150, 0x10000, RZ ;  /* 0x0001000096967824 */ /* 0x000fe400078e00ff */
[C---:B------:R-:W-:Y:S01]  /*3a70*/  FFMA.FTZ R163, R122.reuse, R155, -R163 ;  /* 0x0000009b7aa37223 */ /* 0x040fe200000108a3 */
[----:B------:R-:W-:Y:S01]  /*3a80*/  FFMA.FTZ R122, R122, R153, R157 ;  /* 0x000000997a7a7223 */ /* 0x000fe2000001009d */
[----:B------:R-:W-:Y:S01]  /*3a90*/  FMUL.FTZ R38, R36, R125 ;  /* 0x0000007d24267220 */ /* 0x000fe20000410000 */
[----:B------:R-:W-:Y:S01]  /*3aa0*/  FFMA.FTZ R161, R154, R159, -R161 ;  /* 0x0000009f9aa17223 */ /* 0x000fe200000108a1 */
[C---:B------:R-:W-:Y:S01]  /*3ab0*/  FMUL.FTZ R153, R123.reuse, R124 ;  /* 0x0000007c7b997220 */ /* 0x040fe20000410000 */
[-C--:B------:R-:W-:Y:S01]  /*3ac0*/  FMUL.FTZ R36, R36, R150.reuse ;  /* 0x0000009624247220 */ /* 0x080fe20000410000 */
[-C--:B------:R-:W-:Y:S01]  /*3ad0*/  FMUL.FTZ R123, R123, R39.reuse ;  /* 0x000000277b7b7220 */ /* 0x080fe20000410000 */
[C---:B------:R-:W-:Y:S01]  /*3ae0*/  FFMA.FTZ R38, R37.reuse, R150, -R38 ;  /* 0x0000009625267223 */ /* 0x040fe20000010826 */
[C---:B------:R-:W-:Y:S01]  /*3af0*/  FFMA.FTZ R153, R152.reuse, R39, -R153 ;  /* 0x0000002798997223 */ /* 0x040fe20000010899 */
[----:B------:R-:W-:Y:S01]  /*3b00*/  FFMA.FTZ R37, R37, R125, R36 ;  /* 0x0000007d25257223 */ /* 0x000fe20000010024 */
[----:B------:R-:W-:Y:S01]  /*3b10*/  FFMA.FTZ R124, R152, R124, R123 ;  /* 0x0000007c987c7223 */ /* 0x000fe2000001007b */
[----:B------:R-:W-:-:S02]  /*3b20*/  F2FP.BF16.F32.PACK_AB R160, R160, R161 ;  /* 0x000000a1a0a0723e */ /* 0x000fc400000010ff */
[----:B------:R-:W-:Y:S02]  /*3b30*/  F2FP.BF16.F32.PACK_AB R122, R122, R163 ;  /* 0x000000a37a7a723e */ /* 0x000fe400000010ff */
[----:B------:R-:W-:Y:S01]  /*3b40*/  F2FP.BF16.F32.PACK_AB R36, R37, R38 ;  /* 0x000000262524723e */ /* 0x000fe200000010ff */
[----:B------:R-:W-:Y:S01]  /*3b50*/  IMAD.MOV.U32 R37, RZ, RZ, R160 ;  /* 0x000000ffff257224 */ /* 0x000fe200078e00a0 */
[----:B------:R-:W-:Y:S02]  /*3b60*/  F2FP.BF16.F32.PACK_AB R39, R124, R153 ;  /* 0x000000997c27723e */ /* 0x000fe400000010ff */
[----:B------:R-:W-:-:S07]  /*3b70*/  MOV R38, R122 ;  /* 0x0000007a00267202 */ /* 0x000fce0000000f00 */
.L_x_477:
[----:B------:R-:W-:Y:S05]  /*3b80*/  BSYNC B3 ;  /* 0x0000000000037941 */ /* 0x000fea0003800000 */
.L_x_476:
[----:B------:R-:W-:Y:S02]  /*3b90*/  ULDC.64 UR4, c[0x0][0x208] ;  /* 0x0000820000047ab9 */ /* 0x000fe40000000a00 */
[----:B--2---:R1:W-:Y:S03]  /*3ba0*/  STG.E.128 desc[UR4][R56.64], R36 ;  /* 0x0000002438007986 */ /* 0x0043e6000c101d04 */
.L_x_475:
[----:B------:R-:W-:Y:S05]  /*3bb0*/  BSYNC B2 ;  /* 0x0000000000027941 */ /* 0x000fea0003800000 */
.L_x_474:
[----:B------:R-:W-:Y:S01]  /*3bc0*/  ISETP.NE.AND P3, PT, R10, RZ, PT ;  /* 0x000000ff0a00720c */ /* 0x000fe20003f65270 */
[----:B------:R-:W-:-:S12]  /*3bd0*/  BSSY B2, `(.L_x_478) ;  /* 0x0000036000027945 */ /* 0x000fd80003800000 */
[----:B------:R-:W-:Y:S05]  /*3be0*/  @!P3 BRA `(.L_x_479) ;  /* 0x0000000000d0b947 */ /* 0x000fea0003800000 */
[----:B-1----:R1:W2:Y:S01]  /*3bf0*/  LDS.128 R36, [R4+0x26c00] ;  /* 0x026c000004247984 */ /* 0x0022a20000000c00 */
[----:B------:R-:W-:Y:S01]  /*3c00*/  ISETP.GE.AND P3, PT, R215, R115, PT ;  /* 0x00000073d700720c */ /* 0x000fe20003f66270 */
[----:B------:R-:W-:-:S12]  /*3c10*/  BSSY B3, `(.L_x_480) ;  /* 0x000002f000037945 */ /* 0x000fd80003800000 */
[----:B-1----:R-:W-:Y:S05]  /*3c20*/  @P3 BRA `(.L_x_481) ;  /* 0x0000000000b43947 */ /* 0x002fea0003800000 */
[----:B------:R-:W-:Y:S01]  /*3c30*/  SHF.R.U64 R122, R116, 0x10, R117 ;  /* 0x00000010747a7819 */ /* 0x000fe20000001275 */
[----:B--2---:R-:W-:Y:S01]  /*3c40*/  IMAD.U32 R124, R39, 0x10000, RZ ;  /* 0x00010000277c7824 */ /* 0x004fe200078e00ff */
[----:B------:R-:W-:Y:S02]  /*3c50*/  SHF.R.U64 R123, R90, 0x10, R91 ;  /* 0x000000105a7b7819 */ /* 0x000fe4000000125b */
[----:B------:R-:W-:Y:S02]  /*3c60*/  SHF.R.U32.HI R117, RZ, 0x10, R117 ;  /* 0x00000010ff757819 */ /* 0x000fe40000011675 */
[----:B------:R-:W-:Y:S02]  /*3c70*/  PRMT R122, R136, 0x5432, R122 ;  /* 0x00005432887a7816 */ /* 0x000fe4000000007a */
[----:B------:R-:W-:Y:S01]  /*3c80*/  SHF.R.U32.HI R125, RZ, 0x10, R91 ;  /* 0x00000010ff7d7819 */ /* 0x000fe2000001165b */
[----:B------:R-:W-:Y:S01]  /*3c90*/  IMAD.U32 R91, R38, 0x10000, RZ ;  /* 0x00010000265b7824 */ /* 0x000fe200078e00ff */
[----:B------:R-:W-:-:S02]  /*3ca0*/  PRMT R123, R184, 0x5410, R123 ;  /* 0x00005410b87b7816 */ /* 0x000fc4000000007b */
[----:B------:R-:W-:Y:S02]  /*3cb0*/  PRMT R117, R189, 0x5410, R117 ;  /* 0x00005410bd757816 */ /* 0x000fe40000000075 */
[----:B------:R-:W-:Y:S02]  /*3cc0*/  LOP3.LUT R155, R37, 0xffff0000, RZ, 0xc0, !PT ;  /* 0xffff0000259b7812 */ /* 0x000fe400078ec0ff */
[C---:B------:R-:W-:Y:S01]  /*3cd0*/  LOP3.LUT R150, R122.reuse, 0xffff0000, RZ, 0xc0, !PT ;  /* 0xffff00007a967812 */ /* 0x040fe200078ec0ff */
[----:B------:R-:W-:Y:S01]  /*3ce0*/  IMAD.U32 R122, R122, 0x10000, RZ ;  /* 0x000100007a7a7824 */ /* 0x000fe200078e00ff */
[----:B------:R-:W-:Y:S01]  /*3cf0*/  PRMT R116, R185, 0x5410, R125 ;  /* 0x00005410b9747816 */ /* 0x000fe2000000007d */
[----:B------:R-:W-:Y:S01]  /*3d00*/  IMAD.U32 R125, R117, 0x10000, RZ ;  /* 0x00010000757d7824 */ /* 0x000fe200078e00ff */
[----:B------:R-:W-:Y:S01]  /*3d10*/  LOP3.LUT R152, R123, 0xffff0000, RZ, 0xc0, !PT ;  /* 0xffff00007b987812 */ /* 0x000fe200078ec0ff */
[----:B------:R-:W-:Y:S01]  /*3d20*/  FMUL.FTZ R154, R155, R150 ;  /* 0x000000969b9a7220 */ /* 0x000fe20000410000 */
[----:B------:R-:W-:Y:S01]  /*3d30*/  LOP3.LUT R38, R38, 0xffff0000, RZ, 0xc0, !PT ;  /* 0xffff000026267812 */ /* 0x000fe200078ec0ff */
[----:B------:R-:W-:Y:S01]  /*3d40*/  IMAD.U32 R153, R116, 0x10000, RZ ;  /* 0x0001000074997824 */ /* 0x000fe200078e00ff */
[----:B------:R-:W-:Y:S01]  /*3d50*/  LOP3.LUT R90, R39, 0xffff0000, RZ, 0xc0, !PT ;  /* 0xffff0000275a7812 */ /* 0x000fe200078ec0ff */
[----:B------:R-:W-:-:S02]  /*3d60*/  IMAD.U32 R39, R37, 0x10000, RZ ;  /* 0x0001000025277824 */ /* 0x000fc400078e00ff */
[-C--:B------:R-:W-:Y:S01]  /*3d70*/  FMUL.FTZ R155, R155, R152.reuse ;  /* 0x000000989b9b7220 */ /* 0x080fe20000410000 */
[----:B------:R-:W-:Y:S02]  /*3d80*/  IMAD.U32 R37, R36, 0x10000, RZ ;  /* 0x0001000024257824 */ /* 0x000fe400078e00ff */
[----:B------:R-:W-:Y:S01]  /*3d90*/  FMUL.FTZ R160, R38, R125 ;  /* 0x0000007d26a07220 */ /* 0x000fe20000410000 */
[----:B------:R-:W-:Y:S01]  /*3da0*/  LOP3.LUT R36, R36, 0xffff0000, RZ, 0xc0, !PT ;  /* 0xffff000024247812 */ /* 0x000fe200078ec0ff */
[C---:B------:R-:W-:Y:S01]  /*3db0*/  FFMA.FTZ R154, R39.reuse, R152, -R154 ;  /* 0x00000098279a7223 */ /* 0x040fe2000001089a */
[----:B------:R-:W-:Y:S01]  /*3dc0*/  FFMA.FTZ R155, R39, R150, R155 ;  /* 0x00000096279b7223 */ /* 0x000fe2000001009b */
[-C--:B------:R-:W-:Y:S01]  /*3dd0*/  FMUL.FTZ R38, R38, R153.reuse ;  /* 0x0000009926267220 */ /* 0x080fe20000410000 */
[----:B------:R-:W-:Y:S01]  /*3de0*/  LOP3.LUT R117, R117, 0xffff0000, RZ, 0xc0, !PT ;  /* 0xffff000075757812 */ /* 0x000fe200078ec0ff */
[----:B------:R-:W-:Y:S01]  /*3df0*/  IMAD.U32 R123, R123, 0x10000, RZ ;  /* 0x000100007b7b7824 */ /* 0x000fe200078e00ff */
[----:B------:R-:W-:Y:S01]  /*3e00*/  LOP3.LUT R39, R116, 0xffff0000, RZ, 0xc0, !PT ;  /* 0xffff000074277812 */ /* 0x000fe200078ec0ff */
[C---:B------:R-:W-:Y:S01]  /*3e10*/  FFMA.FTZ R160, R91.reuse, R153, -R160 ;  /* 0x000000995ba07223 */ /* 0x040fe200000108a0 */
[----:B------:R-:W-:Y:S01]  /*3e20*/  FFMA.FTZ R91, R91, R125, R38 ;  /* 0x0000007d5b5b7223 */ /* 0x000fe20000010026 */
[----:B------:R-:W-:Y:S01]  /*3e30*/  FMUL.FTZ R125, R90, R117 ;  /* 0x000000755a7d7220 */ /* 0x000fe20000410000 */
[CC--:B------:R-:W-:Y:S01]  /*3e40*/  FMUL.FTZ R38, R36.reuse, R122.reuse ;  /* 0x0000007a24267220 */ /* 0x0c0fe20000410000 */
[----:B------:R-:W-:Y:S01]  /*3e50*/  FMUL.FTZ R153, R36, R123 ;  /* 0x0000007b24997220 */ /* 0x000fe20000410000 */
        /* <DEDUP_REMOVED lines=9> */
[----:B------:R-:W-:-:S07]  /*3ef0*/  F2FP.BF16.F32.PACK_AB R39, R90, R125 ;  /* 0x0000007d5a27723e */ /* 0x000fce00000010ff */
.L_x_481:
[----:B------:R-:W-:Y:S05]  /*3f00*/  BSYNC B3 ;  /* 0x0000000000037941 */ /* 0x000fea0003800000 */
.L_x_480:
[----:B------:R-:W-:Y:S02]  /*3f10*/  ULDC.64 UR4, c[0x0][0x208] ;  /* 0x0000820000047ab9 */ /* 0x000fe40000000a00 */
[----:B--2---:R2:W-:Y:S03]  /*3f20*/  STG.E.128 desc[UR4][R56.64+0x80], R36 ;  /* 0x0000802438007986 */ /* 0x0045e6000c101d04 */
.L_x_479:
[----:B------:R-:W-:Y:S05]  /*3f30*/  BSYNC B2 ;  /* 0x0000000000027941 */ /* 0x000fea0003800000 */
.L_x_478:
[----:B------:R-:W-:Y:S01]  /*3f40*/  ISETP.NE.AND P3, PT, R9, RZ, PT ;  /* 0x000000ff0900720c */ /* 0x000fe20003f65270 */
[----:B------:R-:W-:-:S12]  /*3f50*/  BSSY B2, `(.L_x_482) ;  /* 0x0000036000027945 */ /* 0x000fd80003800000 */
[----:B------:R-:W-:Y:S05]  /*3f60*/  @!P3 BRA `(.L_x_483) ;  /* 0x0000000000d0b947 */ /* 0x000fea0003800000 */
[----:B-12---:R1:W2:Y:S01]  /*3f70*/  LDS.128 R36, [R4+0x29400] ;  /* 0x0294000004247984 */ /* 0x0062a20000000c00 */
        /* <DEDUP_REMOVED lines=15> */
[----:B------:R-:W-:Y:S02]  /*4070*/  PRMT R88, R183, 0x5410, R117 ;  /* 0x00005410b7587816 */ /* 0x000fe40000000075 */
[----:B------:R-:W-:Y:S01]  /*4080*/  LOP3.LUT R124, R91, 0xffff0000, RZ, 0xc0, !PT ;  /* 0xffff00005b7c7812 */ /* 0x000fe200078ec0ff */
[----:B------:R-:W-:Y:S01]  /*4090*/  FMUL.FTZ R150, R125, R122 ;  /* 0x0000007a7d967220 */ /* 0x000fe20000410000 */
[----:B------:R-:W-:Y:S01]  /*40a0*/  LOP3.LUT R38, R38, 0xffff0000, RZ, 0xc0, !PT ;  /* 0xffff000026267812 */ /* 0x000fe200078ec0ff */
[----:B------:R-:W-:Y:S01]  /*40b0*/  IMAD.U32 R123, R88, 0x10000, RZ ;  /* 0x00010000587b7824 */ /* 0x000fe200078e00ff */
[----:B------:R-:W-:Y:S01]  /*40c0*/  SHF.L.U32 R117, R89, 0x10, RZ ;  /* 0x0000001059757819 */ /* 0x000fe200000006ff */
[----:B------:R-:W-:Y:S01]  /*40d0*/  FMUL.FTZ R125, R125, R124 ;  /* 0x0000007c7d7d7220 */ /* 0x000fe20000410000 */
[----:B------:R-:W-:Y:S01]  /*40e0*/  LOP3.LUT R82, R39, 0xffff0000, RZ, 0xc0, !PT ;  /* 0xffff000027527812 */ /* 0x000fe200078ec0ff */
[----:B------:R-:W-:Y:S01]  /*40f0*/  IMAD.U32 R39, R37, 0x10000, RZ ;  /* 0x0001000025277824 */ /* 0x000fe200078e00ff */
[----:B------:R-:W-:Y:S01]  /*4100*/  LOP3.LUT R89, R89, 0xffff0000, RZ, 0xc0, !PT ;  /* 0xffff000059597812 */ /* 0x000fe200078ec0ff */
[----:B------:R-:W-:-:S02]  /*4110*/  IMAD.U32 R37, R36, 0x10000, RZ ;  /* 0x0001000024257824 */ /* 0x000fc400078e00ff */
[----:B------:R-:W-:Y:S01]  /*4120*/  FMUL.FTZ R152, R38, R117 ;  /* 0x0000007526987220 */ /* 0x000fe20000410000 */
[----:B------:R-:W-:Y:S01]  /*4130*/  LOP3.LUT R36, R36, 0xffff0000, RZ, 0xc0, !PT ;  /* 0xffff000024247812 */ /* 0x000fe200078ec0ff */
[C---:B------:R-:W-:Y:S01]  /*4140*/  FFMA.FTZ R150, R39.reuse, R124, -R150 ;  /* 0x0000007c27967223 */ /* 0x040fe20000010896 */
[----:B------:R-:W-:Y:S01]  /*4150*/  FFMA.FTZ R125, R39, R122, R125 ;  /* 0x0000007a277d7223 */ /* 0x000fe2000001007d */
[-C--:B------:R-:W-:Y:S01]  /*4160*/  FMUL.FTZ R38, R38, R123.reuse ;  /* 0x0000007b26267220 */ /* 0x080fe20000410000 */
[----:B------:R-:W-:Y:S01]  /*4170*/  LOP3.LUT R39, R88, 0xffff0000, RZ, 0xc0, !PT ;  /* 0xffff000058277812 */ /* 0x000fe200078ec0ff */
[----:B------:R-:W-:Y:S02]  /*4180*/  IMAD.U32 R91, R91, 0x10000, RZ ;  /* 0x000100005b5b7824 */ /* 0x000fe400078e00ff */
        /* <DEDUP_REMOVED lines=15> */
.L_x_485:
[----:B------:R-:W-:Y:S05]  /*4280*/  BSYNC B3 ;  /* 0x0000000000037941 */ /* 0x000fea0003800000 */
.L_x_484:
[----:B------:R-:W-:Y:S02]  /*4290*/  ULDC.64 UR4, c[0x0][0x208] ;  /* 0x0000820000047ab9 */ /* 0x000fe40000000a00 */
[----:B--2---:R3:W-:Y:S03]  /*42a0*/  STG.E.128 desc[UR4][R56.64+0x100], R36 ;  /* 0x0001002438007986 */ /* 0x0047e6000c101d04 */
.L_x_483:
[----:B------:R-:W-:Y:S05]  /*42b0*/  BSYNC B2 ;  /* 0x0000000000027941 */ /* 0x000fea0003800000 */
.L_x_482:
[----:B------:R-:W-:-:S13]  /*42c0*/  ISETP.NE.AND P3, PT, R8, RZ, PT ;  /* 0x000000ff0800720c */ /* 0x000fda0003f65270 */
[----:B------:R-:W-:Y:S05]  /*42d0*/  @!P3 BRA `(.L_x_473) ;  /* 0x0000000000ccb947 */ /* 0x000fea0003800000 */
[----:B-123--:R1:W2:Y:S01]  /*42e0*/  LDS.128 R36, [R4+0x2bc00] ;  /* 0x02bc000004247984 */ /* 0x00e2a20000000c00 */
[----:B------:R-:W-:Y:S01]  /*42f0*/  ISETP.GE.AND P3, PT, R216, R115, PT ;  /* 0x00000073d800720c */ /* 0x000fe20003f66270 */
[----:B------:R-:W-:-:S12]  /*4300*/  BSSY B2, `(.L_x_486) ;  /* 0x000002e000027945 */ /* 0x000fd80003800000 */
[----:B-1----:R-:W-:Y:S05]  /*4310*/  @P3 BRA `(.L_x_487) ;  /* 0x0000000000b03947 */ /* 0x002fea0003800000 */
[----:B------:R-:W-:Y:S02]  /*4320*/  SHF.R.U64 R83, R80, 0x10, R81 ;  /* 0x0000001050537819 */ /* 0x000fe40000001251 */
[--C-:B------:R-:W-:Y:S02]  /*4330*/  SHF.R.U64 R82, R78, 0x10, R79.reuse ;  /* 0x000000104e527819 */ /* 0x100fe4000000124f */
[----:B------:R-:W-:Y:S01]  /*4340*/  SHF.R.U32.HI R88, RZ, 0x10, R79 ;  /* 0x00000010ff587819 */ /* 0x000fe2000001164f */
[----:B--2---:R-:W-:Y:S01]  /*4350*/  IMAD.U32 R79, R38, 0x10000, RZ ;  /* 0x00010000264f7824 */ /* 0x004fe200078e00ff */
[----:B------:R-:W-:Y:S02]  /*4360*/  SHF.R.U32.HI R80, RZ, 0x10, R81 ;  /* 0x00000010ff507819 */ /* 0x000fe40000011651 */
[----:B------:R-:W-:Y:S02]  /*4370*/  PRMT R186, R186, 0x5410, R83 ;  /* 0x00005410baba7816 */ /* 0x000fe40000000053 */
[----:B------:R-:W-:-:S02]  /*4380*/  PRMT R179, R179, 0x5410, R82 ;  /* 0x00005410b3b37816 */ /* 0x000fc40000000052 */
[----:B------:R-:W-:Y:S01]  /*4390*/  PRMT R181, R181, 0x5410, R88 ;  /* 0x00005410b5b57816 */ /* 0x000fe20000000058 */
[----:B------:R-:W-:Y:S01]  /*43a0*/  IMAD.U32 R88, R37, 0x10000, RZ ;  /* 0x0001000025587824 */ /* 0x000fe200078e00ff */
[----:B------:R-:W-:Y:S01]  /*43b0*/  PRMT R187, R187, 0x5410, R80 ;  /* 0x00005410bbbb7816 */ /* 0x000fe20000000050 */
[----:B------:R-:W-:Y:S01]  /*43c0*/  IMAD.U32 R80, R36, 0x10000, RZ ;  /* 0x0001000024507824 */ /* 0x000fe200078e00ff */
[----:B------:R-:W-:Y:S01]  /*43d0*/  LOP3.LUT R37, R37, 0xffff0000, RZ, 0xc0, !PT ;  /* 0xffff000025257812 */ /* 0x000fe200078ec0ff */
[----:B------:R-:W-:Y:S01]  /*43e0*/  IMAD.U32 R82, R181, 0x10000, RZ ;  /* 0x00010000b5527824 */ /* 0x000fe200078e00ff */
[----:B------:R-:W-:Y:S01]  /*43f0*/  LOP3.LUT R90, R186, 0xffff0000, RZ, 0xc0, !PT ;  /* 0xffff0000ba5a7812 */ /* 0x000fe200078ec0ff */
[----:B------:R-:W-:Y:S01]  /*4400*/  IMAD.U32 R81, R187, 0x10000, RZ ;  /* 0x00010000bb517824 */ /* 0x000fe200078e00ff */
[C---:B------:R-:W-:Y:S01]  /*4410*/  LOP3.LUT R83, R179.reuse, 0xffff0000, RZ, 0xc0, !PT ;  /* 0xffff0000b3537812 */ /* 0x040fe200078ec0ff */
[----:B------:R-:W-:Y:S01]  /*4420*/  IMAD.U32 R179, R179, 0x10000, RZ ;  /* 0x00010000b3b37824 */ /* 0x000fe200078e00ff */
[----:B------:R-:W-:Y:S01]  /*4430*/  LOP3.LUT R38, R38, 0xffff0000, RZ, 0xc0, !PT ;  /* 0xffff000026267812 */ /* 0x000fe200078ec0ff */
[----:B------:R-:W-:Y:S01]  /*4440*/  FMUL.FTZ R89, R37, R90 ;  /* 0x0000005a25597220 */ /* 0x000fe20000410000 */
[----:B------:R-:W-:Y:S01]  /*4450*/  LOP3.LUT R78, R39, 0xffff0000, RZ, 0xc0, !PT ;  /* 0xffff0000274e7812 */ /* 0x000fe200078ec0ff */
[----:B------:R-:W-:Y:S01]  /*4460*/  FMUL.FTZ R37, R37, R83 ;  /* 0x0000005325257220 */ /* 0x000fe20000410000 */
[----:B------:R-:W-:Y:S01]  /*4470*/  LOP3.LUT R187, R187, 0xffff0000, RZ, 0xc0, !PT ;  /* 0xffff0000bbbb7812 */ /* 0x000fe200078ec0ff */
[----:B------:R-:W-:Y:S01]  /*4480*/  FMUL.FTZ R116, R38, R81 ;  /* 0x0000005126747220 */ /* 0x000fe20000410000 */
[----:B------:R-:W-:Y:S01]  /*4490*/  FFMA.FTZ R89, R88, R83, -R89 ;  /* 0x0000005358597223 */ /* 0x000fe20000010859 */
[----:B------:R-:W-:Y:S01]  /*44a0*/  FMUL.FTZ R38, R38, R82 ;  /* 0x0000005226267220 */ /* 0x000fe20000410000 */
[----:B------:R-:W-:Y:S01]  /*44b0*/  LOP3.LUT R36, R36, 0xffff0000, RZ, 0xc0, !PT ;  /* 0xffff000024247812 */ /* 0x000fe200078ec0ff */
[----:B------:R-:W-:Y:S01]  /*44c0*/  FFMA.FTZ R88, R88, R90, R37 ;  /* 0x0000005a58587223 */ /* 0x000fe20000010025 */
[----:B------:R-:W-:Y:S01]  /*44d0*/  LOP3.LUT R181, R181, 0xffff0000, RZ, 0xc0, !PT ;  /* 0xffff0000b5b57812 */ /* 0x000fe200078ec0ff */
[----:B------:R-:W-:-:S02]  /*44e0*/  IMAD.U32 R37, R186, 0x10000, RZ ;  /* 0x00010000ba257824 */ /* 0x000fc400078e00ff */
[C---:B------:R-:W-:Y:S01]  /*44f0*/  FFMA.FTZ R116, R79.reuse, R82, -R116 ;  /* 0x000000524f747223 */ /* 0x040fe20000010874 */
[----:B------:R-:W-:Y:S01]  /*4500*/  FFMA.FTZ R79, R79, R81, R38 ;  /* 0x000000514f4f7223 */ /* 0x000fe20000010026 */
[----:B------:R-:W-:Y:S02]  /*4510*/  IMAD.U32 R39, R39, 0x10000, RZ ;  /* 0x0001000027277824 */ /* 0x000fe400078e00ff */
[C---:B------:R-:W-:Y:S01]  /*4520*/  FMUL.FTZ R38, R78.reuse, R187 ;  /* 0x000000bb4e267220 */ /* 0x040fe20000410000 */
[----:B------:R-:W-:Y:S01]  /*4530*/  FMUL.FTZ R78, R78, R181 ;  /* 0x000000b54e4e7220 */ /* 0x000fe20000410000 */
[C---:B------:R-:W-:Y:S01]  /*4540*/  FMUL.FTZ R81, R36.reuse, R37 ;  /* 0x0000002524517220 */ /* 0x040fe20000410000 */
[----:B------:R-:W-:Y:S01]  /*4550*/  FMUL.FTZ R36, R36, R179 ;  /* 0x000000b324247220 */ /* 0x000fe20000410000 */
[C---:B------:R-:W-:Y:S01]  /*4560*/  FFMA.FTZ R38, R39.reuse, R181, -R38 ;  /* 0x000000b527267223 */ /* 0x040fe20000010826 */
[----:B------:R-:W-:Y:S01]  /*4570*/  FFMA.FTZ R39, R39, R187, R78 ;  /* 0x000000bb27277223 */ /* 0x000fe2000001004e */
[C---:B------:R-:W-:Y:S01]  /*4580*/  FFMA.FTZ R81, R80.reuse, R179, -R81 ;  /* 0x000000b350517223 */ /* 0x040fe20000010851 */
[----:B------:R-:W-:Y:S01]  /*4590*/  FFMA.FTZ R36, R80, R37, R36 ;  /* 0x0000002550247223 */ /* 0x000fe20000010024 */
[----:B------:R-:W-:-:S02]  /*45a0*/  F2FP.BF16.F32.PACK_AB R37, R88, R89 ;  /* 0x000000595825723e */ /* 0x000fc400000010ff */
[----:B------:R-:W-:Y:S02]  /*45b0*/  F2FP.BF16.F32.PACK_AB R39, R39, R38 ;  /* 0x000000262727723e */ /* 0x000fe400000010ff */
[----:B------:R-:W-:Y:S02]  /*45c0*/  F2FP.BF16.F32.PACK_AB R38, R79, R116 ;  /* 0x000000744f26723e */ /* 0x000fe400000010ff */
[----:B------:R-:W-:-:S07]  /*45d0*/  F2FP.BF16.F32.PACK_AB R36, R36, R81 ;  /* 0x000000512424723e */ /* 0x000fce00000010ff */
.L_x_487:
[----:B------:R-:W-:Y:S05]  /*45e0*/  BSYNC B2 ;  /* 0x0000000000027941 */ /* 0x000fea0003800000 */
.L_x_486:
[----:B------:R-:W-:Y:S02]  /*45f0*/  ULDC.64 UR4, c[0x0][0x208] ;  /* 0x0000820000047ab9 */ /* 0x000fe40000000a00 */
[----:B--2---:R4:W-:Y:S03]  /*4600*/  STG.E.128 desc[UR4][R56.64+0x180], R36 ;  /* 0x0001802438007986 */ /* 0x0049e6000c101d04 */
.L_x_473:
[----:B------:R-:W-:Y:S05]  /*4610*/  BSYNC B1 ;  /* 0x0000000000017941 */ /* 0x000fea0003800000 */
.L_x_472:
[----:B------:R-:W-:Y:S04]  /*4620*/  BSSY B1, `(.L_x_488) ;  /* 0x00000e2000017945 */ /* 0x000fe80003800000 */
[----:B------:R-:W-:Y:S05]  /*4630*/  @P4 BRA `(.L_x_489) ;  /* 0x0000000c00804947 */ /* 0x000fea0003800000 */
[----:B------:R-:W-:Y:S01]  /*4640*/  ISETP.NE.AND P3, PT, R26, RZ, PT ;  /* 0x000000ff1a00720c */ /* 0x000fe20003f65270 */
[----:B------:R-:W-:-:S12]  /*4650*/  BSSY B2, `(.L_x_490) ;  /* 0x0000036000027945 */ /* 0x000fd80003800000 */
[----:B------:R-:W-:Y:S05]  /*4660*/  @!P3 BRA `(.L_x_491) ;  /* 0x0000000000d0b947 */ /* 0x000fea0003800000 */
[----:B-1234-:R1:W2:Y:S01]  /*4670*/  LDS.128 R36, [R4+0x25400] ;  /* 0x0254000004247984 */ /* 0x01e2a20000000c00 */
        /* <DEDUP_REMOVED lines=8> */
[----:B------:R-:W-:Y:S02]  /*4700*/  PRMT R177, R177, 0x5410, R78 ;  /* 0x00005410b1b17816 */ /* 0x000fe4000000004e */
[----:B------:R-:W-:-:S02]  /*4710*/  SHF.R.U32.HI R75, RZ, 0x10, R75 ;  /* 0x00000010ff4b7819 */ /* 0x000fc4000001164b */
[----:B------:R-:W-:Y:S02]  /*4720*/  PRMT R191, R191, 0x5410, R76 ;  /* 0x00005410bfbf7816 */ /* 0x000fe4000000004c */
[----:B------:R-:W-:Y:S02]  /*4730*/  LOP3.LUT R57, R37, 0xffff0000, RZ, 0xc0, !PT ;  /* 0xffff000025397812 */ /* 0x000fe400078ec0ff */
[C---:B------:R-:W-:Y:S01]  /*4740*/  LOP3.LUT R78, R190.reuse, 0xffff0000, RZ, 0xc0, !PT ;  /* 0xffff0000be4e7812 */ /* 0x040fe200078ec0ff */
[----:B------:R-:W-:Y:S01]  /*4750*/  IMAD.U32 R79, R191, 0x10000, RZ ;  /* 0x00010000bf4f7824 */ /* 0x000fe200078e00ff */
[----:B------:R-:W-:Y:S01]  /*4760*/  LOP3.LUT R76, R177, 0xffff0000, RZ, 0xc0, !PT ;  /* 0xffff0000b14c7812 */ /* 0x000fe200078ec0ff */
[----:B------:R-:W-:Y:S01]  /*4770*/  IMAD.U32 R190, R190, 0x10000, RZ ;  /* 0x00010000bebe7824 */ /* 0x000fe200078e00ff */
[----:B------:R-:W-:Y:S01]  /*4780*/  PRMT R178, R178, 0x5410, R75 ;  /* 0x00005410b2b27816 */ /* 0x000fe2000000004b */
[----:B------:R-:W-:Y:S01]  /*4790*/  FMUL.FTZ R80, R57, R78 ;  /* 0x0000004e39507220 */ /* 0x000fe20000410000 */
[----:B------:R-:W-:Y:S01]  /*47a0*/  SHF.L.U32 R75, R37, 0x10, RZ ;  /* 0x00000010254b7819 */ /* 0x000fe200000006ff */
[-C--:B------:R-:W-:Y:S01]  /*47b0*/  FMUL.FTZ R81, R57, R76.reuse ;  /* 0x0000004c39517220 */ /* 0x080fe20000410000 */
[----:B------:R-:W-:Y:S01]  /*47c0*/  LOP3.LUT R74, R38, 0xffff0000, RZ, 0xc0, !PT ;  /* 0xffff0000264a7812 */ /* 0x000fe200078ec0ff */
[----:B------:R-:W-:Y:S01]  /*47d0*/  IMAD.U32 R77, R178, 0x10000, RZ ;  /* 0x00010000b24d7824 */ /* 0x000fe200078e00ff */
[C---:B------:R-:W-:Y:S01]  /*47e0*/  LOP3.LUT R57, R36.reuse, 0xffff0000, RZ, 0xc0, !PT ;  /* 0xffff000024397812 */ /* 0x040fe200078ec0ff */
[----:B------:R-:W-:Y:S01]  /*47f0*/  IMAD.U32 R37, R36, 0x10000, RZ ;  /* 0x0001000024257824 */ /* 0x000fe200078e00ff */
[----:B------:R-:W-:Y:S01]  /*4800*/  LOP3.LUT R38, R39, 0xffff0000, RZ, 0xc0, !PT ;  /* 0xffff000027267812 */ /* 0x000fe200078ec0ff */
[----:B------:R-:W-:Y:S01]  /*4810*/  FFMA.FTZ R36, R75, R76, -R80 ;  /* 0x0000004c4b247223 */ /* 0x000fe20000010850 */
[----:B------:R-:W-:Y:S01]  /*4820*/  LOP3.LUT R191, R191, 0xffff0000, RZ, 0xc0, !PT ;  /* 0xffff0000bfbf7812 */ /* 0x000fe200078ec0ff */
[----:B------:R-:W-:Y:S01]  /*4830*/  FFMA.FTZ R75, R75, R78, R81 ;  /* 0x0000004e4b4b7223 */ /* 0x000fe20000010051 */
[----:B------:R-:W-:Y:S01]  /*4840*/  LOP3.LUT R178, R178, 0xffff0000, RZ, 0xc0, !PT ;  /* 0xffff0000b2b27812 */ /* 0x000fe200078ec0ff */
[C---:B------:R-:W-:Y:S01]  /*4850*/  FMUL.FTZ R83, R74.reuse, R79 ;  /* 0x0000004f4a537220 */ /* 0x040fe20000410000 */
[----:B------:R-:W-:Y:S01]  /*4860*/  FMUL.FTZ R81, R74, R77 ;  /* 0x0000004d4a517220 */ /* 0x000fe20000410000 */
[----:B------:R-:W-:-:S02]  /*4870*/  IMAD.U32 R74, R177, 0x10000, RZ ;  /* 0x00010000b14a7824 */ /* 0x000fc400078e00ff */
[C---:B------:R-:W-:Y:S01]  /*4880*/  FMUL.FTZ R76, R38.reuse, R191 ;  /* 0x000000bf264c7220 */ /* 0x040fe20000410000 */
[----:B------:R-:W-:Y:S01]  /*4890*/  FMUL.FTZ R78, R38, R178 ;  /* 0x000000b2264e7220 */ /* 0x000fe20000410000 */
[C---:B------:R-:W-:Y:S01]  /*48a0*/  FFMA.FTZ R83, R56.reuse, R77, -R83 ;  /* 0x0000004d38537223 */ /* 0x040fe20000010853 */
[----:B------:R-:W-:Y:S01]  /*48b0*/  FMUL.FTZ R38, R57, R190 ;  /* 0x000000be39267220 */ /* 0x000fe20000410000 */
[----:B------:R-:W-:Y:S02]  /*48c0*/  IMAD.U32 R39, R39, 0x10000, RZ ;  /* 0x0001000027277824 */ /* 0x000fe400078e00ff */
[----:B------:R-:W-:Y:S01]  /*48d0*/  FFMA.FTZ R56, R56, R79, R81 ;  /* 0x0000004f38387223 */ /* 0x000fe20000010051 */
[-C--:B------:R-:W-:Y:S01]  /*48e0*/  FMUL.FTZ R57, R57, R74.reuse ;  /* 0x0000004a39397220 */ /* 0x080fe20000410000 */
[----:B------:R-:W-:Y:S01]  /*48f0*/  FFMA.FTZ R38, R37, R74, -R38 ;  /* 0x0000004a25267223 */ /* 0x000fe20000010826 */
        /* <DEDUP_REMOVED lines=8> */
.L_x_493:
[----:B------:R-:W-:Y:S05]  /*4980*/  BSYNC B3 ;  /* 0x0000000000037941 */ /* 0x000fea0003800000 */
.L_x_492:
[----:B------:R-:W-:Y:S02]  /*4990*/  ULDC.64 UR4, c[0x0][0x208] ;  /* 0x0000820000047ab9 */ /* 0x000fe40000000a00 */
[----:B--2---:R1:W-:Y:S03]  /*49a0*/  STG.E.128 desc[UR4][R50.64], R36 ;  /* 0x0000002432007986 */ /* 0x0043e6000c101d04 */
.L_x_491:
[----:B------:R-:W-:Y:S05]  /*49b0*/  BSYNC B2 ;  /* 0x0000000000027941 */ /* 0x000fea0003800000 */
.L_x_490:
        /* <DEDUP_REMOVED lines=9> */
[--C-:B------:R-:W-:Y:S02]  /*4a50*/  SHF.R.U64 R70, R72, 0x10, R73.reuse ;  /* 0x0000001048467819 */ /* 0x100fe40000001249 */
        /* <DEDUP_REMOVED lines=12> */
[----:B------:R-:W-:Y:S01]  /*4b20*/  LOP3.LUT R71, R38, 0xffff0000, RZ, 0xc0, !PT ;  /* 0xffff000026477812 */ /* 0x000fe200078ec0ff */
[C---:B------:R-:W-:Y:S01]  /*4b30*/  IMAD.U32 R38, R39.reuse, 0x10000, RZ ;  /* 0x0001000027267824 */ /* 0x040fe200078e00ff */
[----:B------:R-:W-:Y:S01]  /*4b40*/  LOP3.LUT R56, R39, 0xffff0000, RZ, 0xc0, !PT ;  /* 0xffff000027387812 */ /* 0x000fe200078ec0ff */
[----:B------:R-:W-:-:S02]  /*4b50*/  IMAD.U32 R39, R37, 0x10000, RZ ;  /* 0x0001000025277824 */ /* 0x000fc400078e00ff */
[----:B------:R-:W-:Y:S01]  /*4b60*/  FMUL.FTZ R70, R70, R72 ;  /* 0x0000004846467220 */ /* 0x000fe20000410000 */
[----:B------:R-:W-:Y:S02]  /*4b70*/  IMAD.U32 R74, R171, 0x10000, RZ ;  /* 0x00010000ab4a7824 */ /* 0x000fe400078e00ff */
[----:B------:R-:W-:Y:S01]  /*4b80*/  FMUL.FTZ R80, R71, R76 ;  /* 0x0000004c47507220 */ /* 0x000fe20000410000 */
[C---:B------:R-:W-:Y:S01]  /*4b90*/  FFMA.FTZ R78, R39.reuse, R72, -R78 ;  /* 0x00000048274e7223 */ /* 0x040fe2000001084e */
[----:B------:R-:W-:Y:S01]  /*4ba0*/  FFMA.FTZ R73, R39, R73, R70 ;  /* 0x0000004927497223 */ /* 0x000fe20000010046 */
[----:B------:R-:W-:Y:S02]  /*4bb0*/  IMAD.U32 R37, R36, 0x10000, RZ ;  /* 0x0001000024257824 */ /* 0x000fe400078e00ff */
[-C--:B------:R-:W-:Y:S01]  /*4bc0*/  FMUL.FTZ R70, R71, R74.reuse ;  /* 0x0000004a47467220 */ /* 0x080fe20000410000 */
[----:B------:R-:W-:Y:S01]  /*4bd0*/  LOP3.LUT R39, R174, 0xffff0000, RZ, 0xc0, !PT ;  /* 0xffff0000ae277812 */ /* 0x000fe200078ec0ff */
[----:B------:R-:W-:Y:S01]  /*4be0*/  FFMA.FTZ R80, R57, R74, -R80 ;  /* 0x0000004a39507223 */ /* 0x000fe20000010850 */
[----:B------:R-:W-:Y:S01]  /*4bf0*/  LOP3.LUT R171, R171, 0xffff0000, RZ, 0xc0, !PT ;  /* 0xffff0000abab7812 */ /* 0x000fe200078ec0ff */
[----:B------:R-:W-:Y:S01]  /*4c00*/  IMAD.U32 R172, R172, 0x10000, RZ ;  /* 0x00010000acac7824 */ /* 0x000fe200078e00ff */
[----:B------:R-:W-:Y:S01]  /*4c10*/  LOP3.LUT R36, R36, 0xffff0000, RZ, 0xc0, !PT ;  /* 0xffff000024247812 */ /* 0x000fe200078ec0ff */
[----:B------:R-:W-:Y:S01]  /*4c20*/  FFMA.FTZ R57, R57, R76, R70 ;  /* 0x0000004c39397223 */ /* 0x000fe20000010046 */
[C---:B------:R-:W-:Y:S01]  /*4c30*/  FMUL.FTZ R71, R56.reuse, R39 ;  /* 0x0000002738477220 */ /* 0x040fe20000410000 */
[----:B------:R-:W-:Y:S01]  /*4c40*/  FMUL.FTZ R70, R56, R171 ;  /* 0x000000ab38467220 */ /* 0x000fe20000410000 */
[----:B------:R-:W-:Y:S01]  /*4c50*/  F2FP.BF16.F32.PACK_AB R73, R73, R78 ;  /* 0x0000004e4949723e */ /* 0x000fe200000010ff */
[C---:B------:R-:W-:Y:S01]  /*4c60*/  FMUL.FTZ R56, R36.reuse, R173 ;  /* 0x000000ad24387220 */ /* 0x040fe20000410000 */
[-C--:B------:R-:W-:Y:S01]  /*4c70*/  FMUL.FTZ R36, R36, R172.reuse ;  /* 0x000000ac24247220 */ /* 0x080fe20000410000 */
[C---:B------:R-:W-:Y:S01]  /*4c80*/  FFMA.FTZ R71, R38.reuse, R171, -R71 ;  /* 0x000000ab26477223 */ /* 0x040fe20000010847 */
[----:B------:R-:W-:Y:S01]  /*4c90*/  FFMA.FTZ R70, R38, R39, R70 ;  /* 0x0000002726467223 */ /* 0x000fe20000010046 */
[C---:B------:R-:W-:Y:S01]  /*4ca0*/  FFMA.FTZ R56, R37.reuse, R172, -R56 ;  /* 0x000000ac25387223 */ /* 0x040fe20000010838 */
[----:B------:R-:W-:Y:S01]  /*4cb0*/  FFMA.FTZ R37, R37, R173, R36 ;  /* 0x000000ad25257223 */ /* 0x000fe20000010024 */
[----:B------:R-:W-:-:S02]  /*4cc0*/  F2FP.BF16.F32.PACK_AB R38, R57, R80 ;  /* 0x000000503926723e */ /* 0x000fc400000010ff */
[----:B------:R-:W-:Y:S02]  /*4cd0*/  F2FP.BF16.F32.PACK_AB R39, R70, R71 ;  /* 0x000000474627723e */ /* 0x000fe400000010ff */
[----:B------:R-:W-:Y:S02]  /*4ce0*/  F2FP.BF16.F32.PACK_AB R36, R37, R56 ;  /* 0x000000382524723e */ /* 0x000fe400000010ff */
[----:B------:R-:W-:-:S07]  /*4cf0*/  MOV R37, R73 ;  /* 0x0000004900257202 */ /* 0x000fce0000000f00 */
.L_x_497:
[----:B------:R-:W-:Y:S05]  /*4d00*/  BSYNC B3 ;  /* 0x0000000000037941 */ /* 0x000fea0003800000 */
.L_x_496:
[----:B------:R-:W-:Y:S02]  /*4d10*/  ULDC.64 UR4, c[0x0][0x208] ;  /* 0x0000820000047ab9 */ /* 0x000fe40000000a00 */
[----:B--2---:R1:W-:Y:S03]  /*4d20*/  STG.E.128 desc[UR4][R50.64+0x80], R36 ;  /* 0x0000802432007986 */ /* 0x0043e6000c101d04 */
.L_x_495:
[----:B------:R-:W-:Y:S05]  /*4d30*/  BSYNC B2 ;  /* 0x0000000000027941 */ /* 0x000fea0003800000 */
.L_x_494:
        /* <DEDUP_REMOVED lines=12> */
[----:B------:R-:W-:Y:S02]  /*4e00*/  SHF.R.U32.HI R70, RZ, 0x10, R67 ;  /* 0x00000010ff467819 */ /* 0x000fe40000011643 */
[----:B------:R-:W-:Y:S02]  /*4e10*/  PRMT R169, R169, 0x5410, R68 ;  /* 0x00005410a9a97816 */ /* 0x000fe40000000044 */
[----:B------:R-:W-:-:S02]  /*4e20*/  PRMT R168, R168, 0x5410, R71 ;  /* 0x00005410a8a87816 */ /* 0x000fc40000000047 */
[----:B------:R-:W-:Y:S02]  /*4e30*/  PRMT R170, R170, 0x5410, R69 ;  /* 0x00005410aaaa7816 */ /* 0x000fe40000000045 */
[----:B------:R-:W-:Y:S02]  /*4e40*/  LOP3.LUT R67, R39, 0xffff0000, RZ, 0xc0, !PT ;  /* 0xffff000027437812 */ /* 0x000fe400078ec0ff */
[----:B------:R-:W-:Y:S01]  /*4e50*/  PRMT R167, R167, 0x5410, R70 ;  /* 0x00005410a7a77816 */ /* 0x000fe20000000046 */
[----:B------:R-:W-:Y:S01]  /*4e60*/  IMAD.U32 R71, R170, 0x10000, RZ ;  /* 0x00010000aa477824 */ /* 0x000fe200078e00ff */
[----:B------:R-:W-:Y:S02]  /*4e70*/  LOP3.LUT R39, R37, 0xffff0000, RZ, 0xc0, !PT ;  /* 0xffff000025277812 */ /* 0x000fe400078ec0ff */
[----:B------:R-:W-:Y:S01]  /*4e80*/  LOP3.LUT R70, R169, 0xffff0000, RZ, 0xc0, !PT ;  /* 0xffff0000a9467812 */ /* 0x000fe200078ec0ff */
[----:B------:R-:W-:Y:S01]  /*4e90*/  IMAD.U32 R69, R167, 0x10000, RZ ;  /* 0x00010000a7457824 */ /* 0x000fe200078e00ff */
[----:B------:R-:W-:Y:S01]  /*4ea0*/  LOP3.LUT R68, R168, 0xffff0000, RZ, 0xc0, !PT ;  /* 0xffff0000a8447812 */ /* 0x000fe200078ec0ff */
[----:B------:R-:W-:Y:S01]  /*4eb0*/  IMAD.U32 R169, R169, 0x10000, RZ ;  /* 0x00010000a9a97824 */ /* 0x000fe200078e00ff */
[----:B------:R-:W-:Y:S01]  /*4ec0*/  LOP3.LUT R57, R38, 0xffff0000, RZ, 0xc0, !PT ;  /* 0xffff000026397812 */ /* 0x000fe200078ec0ff */
[----:B------:R-:W-:-:S02]  /*4ed0*/  IMAD.U32 R38, R37, 0x10000, RZ ;  /* 0x0001000025267824 */ /* 0x000fc400078e00ff */
[C---:B------:R-:W-:Y:S01]  /*4ee0*/  FMUL.FTZ R73, R39.reuse, R70 ;  /* 0x0000004627497220 */ /* 0x040fe20000410000 */
[C---:B------:R-:W-:Y:S02]  /*4ef0*/  IMAD.U32 R37, R36.reuse, 0x10000, RZ ;  /* 0x0001000024257824 */ /* 0x040fe400078e00ff */
[-C--:B------:R-:W-:Y:S01]  /*4f00*/  FMUL.FTZ R39, R39, R68.reuse ;  /* 0x0000004427277220 */ /* 0x080fe20000410000 */
[----:B------:R-:W-:Y:S01]  /*4f10*/  LOP3.LUT R36, R36, 0xffff0000, RZ, 0xc0, !PT ;  /* 0xffff000024247812 */ /* 0x000fe200078ec0ff */
[C---:B------:R-:W-:Y:S01]  /*4f20*/  FMUL.FTZ R75, R57.reuse, R71 ;  /* 0x00000047394b7220 */ /* 0x040fe20000410000 */
[----:B------:R-:W-:Y:S01]  /*4f30*/  LOP3.LUT R170, R170, 0xffff0000, RZ, 0xc0, !PT ;  /* 0xffff0000aaaa7812 */ /* 0x000fe200078ec0ff */
[-C--:B------:R-:W-:Y:S01]  /*4f40*/  FMUL.FTZ R57, R57, R69.reuse ;  /* 0x0000004539397220 */ /* 0x080fe20000410000 */
[----:B------:R-:W-:Y:S01]  /*4f50*/  LOP3.LUT R167, R167, 0xffff0000, RZ, 0xc0, !PT ;  /* 0xffff0000a7a77812 */ /* 0x000fe200078ec0ff */
[----:B------:R-:W-:Y:S02]  /*4f60*/  IMAD.U32 R168, R168, 0x10000, RZ ;  /* 0x00010000a8a87824 */ /* 0x000fe400078e00ff */
[C---:B------:R-:W-:Y:S01]  /*4f70*/  FFMA.FTZ R73, R38.reuse, R68, -R73 ;  /* 0x0000004426497223 */ /* 0x040fe20000010849 */
[----:B------:R-:W-:Y:S01]  /*4f80*/  FFMA.FTZ R70, R38, R70, R39 ;  /* 0x0000004626467223 */ /* 0x000fe20000010027 */
[----:B------:R-:W-:Y:S01]  /*4f90*/  FFMA.FTZ R75, R56, R69, -R75 ;  /* 0x00000045384b7223 */ /* 0x000fe2000001084b */
[----:B------:R-:W-:Y:S01]  /*4fa0*/  FMUL.FTZ R38, R36, R169 ;  /* 0x000000a924267220 */ /* 0x000fe20000410000 */
[----:B------:R-:W-:Y:S01]  /*4fb0*/  FFMA.FTZ R56, R56, R71, R57 ;  /* 0x0000004738387223 */ /* 0x000fe20000010039 */
        /* <DEDUP_REMOVED lines=11> */
[----:B------:R-:W-:Y:S01]  /*5070*/  F2FP.BF16.F32.PACK_AB R39, R66, R39 ;  /* 0x000000274227723e */ /* 0x000fe200000010ff */
[----:B------:R-:W-:-:S07]  /*5080*/  IMAD.MOV.U32 R38, RZ, RZ, R56 ;  /* 0x000000ffff267224 */ /* 0x000fce00078e0038 */
.L_x_501:
[----:B------:R-:W-:Y:S05]  /*5090*/  BSYNC B3 ;  /* 0x0000000000037941 */ /* 0x000fea0003800000 */
.L_x_500:
[----:B------:R-:W-:Y:S02]  /*50a0*/  ULDC.64 UR4, c[0x0][0x208] ;  /* 0x0000820000047ab9 */ /* 0x000fe40000000a00 */
[----:B--2---:R1:W-:Y:S03]  /*50b0*/  STG.E.128 desc[UR4][R50.64+0x100], R36 ;  /* 0x0001002432007986 */ /* 0x0043e6000c101d04 */
.L_x_499:
[----:B------:R-:W-:Y:S05]  /*50c0*/  BSYNC B2 ;  /* 0x0000000000027941 */ /* 0x000fea0003800000 */
.L_x_498:
[----:B------:R-:W-:-:S13]  /*50d0*/  ISETP.NE.AND P3, PT, R8, RZ, PT ;  /* 0x000000ff0800720c */ /* 0x000fda0003f65270 */
        /* <DEDUP_REMOVED lines=15> */
[----:B------:R-:W-:Y:S02]  /*51d0*/  PRMT R164, R164, 0x5410, R67 ;  /* 0x00005410a4a47816 */ /* 0x000fe40000000043 */
[----:B------:R-:W-:Y:S02]  /*51e0*/  LOP3.LUT R39, R37, 0xffff0000, RZ, 0xc0, !PT ;  /* 0xffff000025277812 */ /* 0x000fe400078ec0ff */
[C---:B------:R-:W-:Y:S01]  /*51f0*/  LOP3.LUT R66, R165.reuse, 0xffff0000, RZ, 0xc0, !PT ;  /* 0xffff0000a5427812 */ /* 0x040fe200078ec0ff */
[----:B------:R-:W-:Y:S01]  /*5200*/  IMAD.U32 R65, R164, 0x10000, RZ ;  /* 0x00010000a4417824 */ /* 0x000fe200078e00ff */
[----:B------:R-:W-:Y:S01]  /*5210*/  LOP3.LUT R64, R162, 0xffff0000, RZ, 0xc0, !PT ;  /* 0xffff0000a2407812 */ /* 0x000fe200078ec0ff */
[----:B------:R-:W-:Y:S01]  /*5220*/  IMAD.U32 R165, R165, 0x10000, RZ ;  /* 0x00010000a5a57824 */ /* 0x000fe200078e00ff */
[----:B------:R-:W-:Y:S01]  /*5230*/  LOP3.LUT R57, R38, 0xffff0000, RZ, 0xc0, !PT ;  /* 0xffff000026397812 */ /* 0x000fe200078ec0ff */
[----:B------:R-:W-:Y:S01]  /*5240*/  IMAD.U32 R38, R37, 0x10000, RZ ;  /* 0x0001000025267824 */ /* 0x000fe200078e00ff */
[----:B------:R-:W-:Y:S01]  /*5250*/  SHF.L.U32 R67, R166, 0x10, RZ ;  /* 0x00000010a6437819 */ /* 0x000fe200000006ff */
[----:B------:R-:W-:-:S02]  /*5260*/  IMAD.U32 R37, R36, 0x10000, RZ ;  /* 0x0001000024257824 */ /* 0x000fc400078e00ff */
[C---:B------:R-:W-:Y:S01]  /*5270*/  FMUL.FTZ R69, R39.reuse, R66 ;  /* 0x0000004227457220 */ /* 0x040fe20000410000 */
        /* <DEDUP_REMOVED lines=13> */
[----:B------:R-:W-:Y:S01]  /*5350*/  FMUL.FTZ R36, R36, R162 ;  /* 0x000000a224247220 */ /* 0x000fe20000410000 */
[----:B------:R-:W-:Y:S01]  /*5360*/  FMUL.FTZ R63, R63, R164 ;  /* 0x000000a43f3f7220 */ /* 0x000fe20000410000 */
        /* <DEDUP_REMOVED lines=10> */
.L_x_503:
[----:B------:R-:W-:Y:S05]  /*5410*/  BSYNC B2 ;  /* 0x0000000000027941 */ /* 0x000fea0003800000 */
.L_x_502:
[----:B------:R-:W-:Y:S02]  /*5420*/  ULDC.64 UR4, c[0x0][0x208] ;  /* 0x0000820000047ab9 */ /* 0x000fe40000000a00 */
[----:B--2---:R1:W-:Y:S03]  /*5430*/  STG.E.128 desc[UR4][R50.64+0x180], R36 ;  /* 0x0001802432007986 */ /* 0x0043e6000c101d04 */
.L_x_489:
[----:B------:R-:W-:Y:S05]  /*5440*/  BSYNC B1 ;  /* 0x0000000000017941 */ /* 0x000fea0003800000 */
.L_x_488:
        /* <DEDUP_REMOVED lines=10> */
[--C-:B------:R-:W-:Y:S01]  /*54f0*/  SHF.R.U64 R58, R60, 0x10, R61.reuse ;  /* 0x000000103c3a7819 */ /* 0x100fe2000000123d */
        /* <DEDUP_REMOVED lines=10> */
[C---:B------:R-:W-:Y:S01]  /*55a0*/  LOP3.LUT R60, R175.reuse, 0xffff0000, RZ, 0xc0, !PT ;  /* 0xffff0000af3c7812 */ /* 0x040fe200078ec0ff */
        /* <DEDUP_REMOVED lines=32> */
.L_x_508:
[----:B------:R-:W-:Y:S05]  /*57b0*/  BSYNC B2 ;  /* 0x0000000000027941 */ /* 0x000fea0003800000 */
.L_x_507:
[----:B------:R-:W-:Y:S02]  /*57c0*/  ULDC.64 UR4, c[0x0][0x208] ;  /* 0x0000820000047ab9 */ /* 0x000fe40000000a00 */
[----:B--2---:R1:W-:Y:S03]  /*57d0*/  STG.E.128 desc[UR4][R48.64], R36 ;  /* 0x0000002430007986 */ /* 0x0043e6000c101d04 */
.L_x_506:
[----:B------:R-:W-:Y:S05]  /*57e0*/  BSYNC B1 ;  /* 0x0000000000017941 */ /* 0x000fea0003800000 */
.L_x_505:
[----:B------:R-:W-:Y:S01]  /*57f0*/  ISETP.NE.AND P3, PT, R10, RZ, PT ;  /* 0x000000ff0a00720c */ /* 0x000fe20003f65270 */
[----:B------:R-:W-:-:S12]  /*5800*/  BSSY B1, `(.L_x_509) ;  /* 0x0000037000017945 */ /* 0x000fd80003800000 */
[----:B------:R-:W-:Y:S05]  /*5810*/  @!P3 BRA `(.L_x_510) ;  /* 0x0000000000d4b947 */ /* 0x000fea0003800000 */
[----:B-1234-:R1:W2:Y:S01]  /*5820*/  LDS.128 R36, [R4+0x28c00] ;  /* 0x028c000004247984 */ /* 0x01e2a20000000c00 */
[----:B------:R-:W-:Y:S01]  /*5830*/  ISETP.GE.AND P3, PT, R215, R115, PT ;  /* 0x00000073d700720c */ /* 0x000fe20003f66270 */
[----:B------:R-:W-:-:S12]  /*5840*/  BSSY B2, `(.L_x_511) ;  /* 0x0000030000027945 */ /* 0x000fd80003800000 */
[----:B-1----:R-:W-:Y:S05]  /*5850*/  @P3 BRA `(.L_x_512) ;  /* 0x0000000000b83947 */ /* 0x002fea0003800000 */
[--C-:B------:R-:W-:Y:S01]  /*5860*/  SHF.R.U64 R57, R54, 0x10, R55.reuse ;  /* 0x0000001036397819 */ /* 0x100fe20000001237 */
[----:B--2---:R-:W-:Y:S01]  /*5870*/  IMAD.U32 R50, R38, 0x10000, RZ ;  /* 0x0001000026327824 */ /* 0x004fe200078e00ff */
[----:B------:R-:W-:Y:S02]  /*5880*/  SHF.R.U32.HI R54, RZ, 0x10, R55 ;  /* 0x00000010ff367819 */ /* 0x000fe40000011637 */
[--C-:B------:R-:W-:Y:S02]  /*5890*/  SHF.R.U32.HI R56, RZ, 0x10, R53.reuse ;  /* 0x00000010ff387819 */ /* 0x100fe40000011635 */
[----:B------:R-:W-:Y:S02]  /*58a0*/  PRMT R145, R145, 0x5410, R54 ;  /* 0x0000541091917816 */ /* 0x000fe40000000036 */
[----:B------:R-:W-:Y:S01]  /*58b0*/  SHF.R.U64 R59, R52, 0x10, R53 ;  /* 0x00000010343b7819 */ /* 0x000fe20000001235 */
[----:B------:R-:W-:Y:S01]  /*58c0*/  IMAD.U32 R52, R39, 0x10000, RZ ;  /* 0x0001000027347824 */ /* 0x000fe200078e00ff */
[----:B------:R-:W-:-:S02]  /*58d0*/  PRMT R139, R139, 0x5410, R56 ;  /* 0x000054108b8b7816 */ /* 0x000fc40000000038 */
[----:B------:R-:W-:Y:S01]  /*58e0*/  PRMT R144, R144, 0x5410, R57 ;  /* 0x0000541090907816 */ /* 0x000fe20000000039 */
[----:B------:R-:W-:Y:S01]  /*58f0*/  IMAD.U32 R57, R145, 0x10000, RZ ;  /* 0x0001000091397824 */ /* 0x000fe200078e00ff */
[----:B------:R-:W-:Y:S01]  /*5900*/  LOP3.LUT R51, R38, 0xffff0000, RZ, 0xc0, !PT ;  /* 0xffff000026337812 */ /* 0x000fe200078ec0ff */
[----:B------:R-:W-:Y:S01]  /*5910*/  IMAD.U32 R55, R139, 0x10000, RZ ;  /* 0x000100008b377824 */ /* 0x000fe200078e00ff */
[----:B------:R-:W-:Y:S01]  /*5920*/  LOP3.LUT R53, R39, 0xffff0000, RZ, 0xc0, !PT ;  /* 0xffff000027357812 */ /* 0x000fe200078ec0ff */
[----:B------:R-:W-:Y:S01]  /*5930*/  IMAD.U32 R38, R37, 0x10000, RZ ;  /* 0x0001000025267824 */ /* 0x000fe200078e00ff */
[----:B------:R-:W-:Y:S01]  /*5940*/  PRMT R138, R138, 0x5410, R59 ;  /* 0x000054108a8a7816 */ /* 0x000fe2000000003b */
[----:B------:R-:W-:Y:S01]  /*5950*/  FMUL.FTZ R61, R51, R57 ;  /* 0x00000039333d7220 */ /* 0x000fe20000410000 */
[----:B------:R-:W-:Y:S01]  /*5960*/  LOP3.LUT R39, R37, 0xffff0000, RZ, 0xc0, !PT ;  /* 0xffff000025277812 */ /* 0x000fe200078ec0ff */
[-C--:B------:R-:W-:Y:S01]  /*5970*/  FMUL.FTZ R51, R51, R55.reuse ;  /* 0x0000003733337220 */ /* 0x080fe20000410000 */
[----:B------:R-:W-:Y:S01]  /*5980*/  LOP3.LUT R56, R144, 0xffff0000, RZ, 0xc0, !PT ;  /* 0xffff000090387812 */ /* 0x000fe200078ec0ff */
[----:B------:R-:W-:Y:S01]  /*5990*/  IMAD.U32 R37, R36, 0x10000, RZ ;  /* 0x0001000024257824 */ /* 0x000fe200078e00ff */
[----:B------:R-:W-:Y:S01]  /*59a0*/  LOP3.LUT R54, R138, 0xffff0000, RZ, 0xc0, !PT ;  /* 0xffff00008a367812 */ /* 0x000fe200078ec0ff */
[----:B------:R-:W-:Y:S01]  /*59b0*/  FFMA.FTZ R61, R50, R55, -R61 ;  /* 0x00000037323d7223 */ /* 0x000fe2000001083d */
[----:B------:R-:W-:Y:S01]  /*59c0*/  LOP3.LUT R145, R145, 0xffff0000, RZ, 0xc0, !PT ;  /* 0xffff000091917812 */ /* 0x000fe200078ec0ff */
[----:B------:R-:W-:Y:S01]  /*59d0*/  FMUL.FTZ R59, R39, R56 ;  /* 0x00000038273b7220 */ /* 0x000fe20000410000 */
[----:B------:R-:W-:Y:S01]  /*59e0*/  LOP3.LUT R139, R139, 0xffff0000, RZ, 0xc0, !PT ;  /* 0xffff00008b8b7812 */ /* 0x000fe200078ec0ff */
[-C--:B------:R-:W-:Y:S01]  /*59f0*/  FMUL.FTZ R39, R39, R54.reuse ;  /* 0x0000003627277220 */ /* 0x080fe20000410000 */
[----:B------:R-:W-:Y:S01]  /*5a00*/  LOP3.LUT R36, R36, 0xffff0000, RZ, 0xc0, !PT ;  /* 0xffff000024247812 */ /* 0x000fe200078ec0ff */
[----:B------:R-:W-:Y:S01]  /*5a10*/  FFMA.FTZ R59, R38, R54, -R59 ;  /* 0x00000036263b7223 */ /* 0x000fe2000001083b */
[----:B------:R-:W-:Y:S01]  /*5a20*/  FFMA.FTZ R50, R50, R57, R51 ;  /* 0x0000003932327223 */ /* 0x000fe20000010033 */
[----:B------:R-:W-:-:S02]  /*5a30*/  IMAD.U32 R144, R144, 0x10000, RZ ;  /* 0x0001000090907824 */ /* 0x000fc400078e00ff */
[C---:B------:R-:W-:Y:S01]  /*5a40*/  FMUL.FTZ R51, R53.reuse, R145 ;  /* 0x0000009135337220 */ /* 0x040fe20000410000 */
[----:B------:R-:W-:Y:S02]  /*5a50*/  IMAD.U32 R138, R138, 0x10000, RZ ;  /* 0x000100008a8a7824 */ /* 0x000fe400078e00ff */
[-C--:B------:R-:W-:Y:S01]  /*5a60*/  FMUL.FTZ R54, R53, R139.reuse ;  /* 0x0000008b35367220 */ /* 0x080fe20000410000 */
[----:B------:R-:W-:Y:S01]  /*5a70*/  FFMA.FTZ R56, R38, R56, R39 ;  /* 0x0000003826387223 */ /* 0x000fe20000010027 */
        /* <DEDUP_REMOVED lines=8> */
[----:B------:R-:W-:Y:S01]  /*5b00*/  F2FP.BF16.F32.PACK_AB R36, R39, R38 ;  /* 0x000000262724723e */ /* 0x000fe200000010ff */
[----:B------:R-:W-:Y:S01]  /*5b10*/  IMAD.MOV.U32 R38, RZ, RZ, R50 ;  /* 0x000000ffff267224 */ /* 0x000fe200078e0032 */
[----:B------:R-:W-:Y:S01]  /*5b20*/  F2FP.BF16.F32.PACK_AB R37, R56, R59 ;  /* 0x0000003b3825723e */ /* 0x000fe200000010ff */
[----:B------:R-:W-:-:S07]  /*5b30*/  IMAD.MOV.U32 R39, RZ, RZ, R51 ;  /* 0x000000ffff277224 */ /* 0x000fce00078e0033 */
.L_x_512:
[----:B------:R-:W-:Y:S05]  /*5b40*/  BSYNC B2 ;  /* 0x0000000000027941 */ /* 0x000fea0003800000 */
.L_x_511:
[----:B------:R-:W-:Y:S02]  /*5b50*/  ULDC.64 UR4, c[0x0][0x208] ;  /* 0x0000820000047ab9 */ /* 0x000fe40000000a00 */
[----:B--2---:R1:W-:Y:S03]  /*5b60*/  STG.E.128 desc[UR4][R48.64+0x80], R36 ;  /* 0x0000802430007986 */ /* 0x0043e6000c101d04 */
.L_x_510:
[----:B------:R-:W-:Y:S05]  /*5b70*/  BSYNC B1 ;  /* 0x0000000000017941 */ /* 0x000fea0003800000 */
.L_x_509:
[----:B------:R-:W-:Y:S01]  /*5b80*/  ISETP.NE.AND P3, PT, R9, RZ, PT ;  /* 0x000000ff0900720c */ /* 0x000fe20003f65270 */
[----:B------:R-:W-:-:S12]  /*5b90*/  BSSY B1, `(.L_x_513) ;  /* 0x0000037000017945 */ /* 0x000fd80003800000 */
[----:B------:R-:W-:Y:S05]  /*5ba0*/  @!P3 BRA `(.L_x_514) ;  /* 0x0000000000d4b947 */ /* 0x000fea0003800000 */
[----:B-1234-:R1:W2:Y:S01]  /*5bb0*/  LDS.128 R36, [R4+0x2b400] ;  /* 0x02b4000004247984 */ /* 0x01e2a20000000c00 */
[----:B------:R-:W-:Y:S01]  /*5bc0*/  ISETP.GE.AND P3, PT, R214, R115, PT ;  /* 0x00000073d600720c */ /* 0x000fe20003f66270 */
[----:B------:R-:W-:-:S12]  /*5bd0*/  BSSY B2, `(.L_x_515) ;  /* 0x0000030000027945 */ /* 0x000fd80003800000 */
[----:B-1----:R-:W-:Y:S05]  /*5be0*/  @P3 BRA `(.L_x_516) ;  /* 0x0000000000b83947 */ /* 0x002fea0003800000 */
[----:B------:R-:W-:Y:S02]  /*5bf0*/  SHF.R.U32.HI R50, RZ, 0x10, R45 ;  /* 0x00000010ff327819 */ /* 0x000fe4000001162d */
[----:B------:R-:W-:Y:S02]  /*5c00*/  SHF.R.U32.HI R52, RZ, 0x10, R47 ;  /* 0x00000010ff347819 */ /* 0x000fe4000001162f */
[----:B------:R-:W-:Y:S01]  /*5c10*/  SHF.R.U64 R51, R44, 0x10, R45 ;  /* 0x000000102c337819 */ /* 0x000fe2000000122d */
[----:B--2---:R-:W-:Y:S01]  /*5c20*/  IMAD.U32 R44, R38, 0x10000, RZ ;  /* 0x00010000262c7824 */ /* 0x004fe200078e00ff */
[----:B------:R-:W-:Y:S01]  /*5c30*/  SHF.R.U64 R53, R46, 0x10, R47 ;  /* 0x000000102e357819 */ /* 0x000fe2000000122f */
[----:B------:R-:W-:Y:S01]  /*5c40*/  IMAD.U32 R46, R39, 0x10000, RZ ;  /* 0x00010000272e7824 */ /* 0x000fe200078e00ff */
[----:B------:R-:W-:Y:S02]  /*5c50*/  PRMT R137, R137, 0x5410, R50 ;  /* 0x0000541089897816 */ /* 0x000fe40000000032 */
[----:B------:R-:W-:-:S02]  /*5c60*/  PRMT R135, R135, 0x5410, R52 ;  /* 0x0000541087877816 */ /* 0x000fc40000000034 */
[----:B------:R-:W-:Y:S02]  /*5c70*/  PRMT R136, R136, 0x5410, R51 ;  /* 0x0000541088887816 */ /* 0x000fe40000000033 */
[----:B------:R-:W-:Y:S01]  /*5c80*/  PRMT R134, R134, 0x5410, R53 ;  /* 0x0000541086867816 */ /* 0x000fe20000000035 */
[----:B------:R-:W-:Y:S01]  /*5c90*/  IMAD.U32 R51, R135, 0x10000, RZ ;  /* 0x0001000087337824 */ /* 0x000fe200078e00ff */
[----:B------:R-:W-:Y:S01]  /*5ca0*/  LOP3.LUT R45, R38, 0xffff0000, RZ, 0xc0, !PT ;  /* 0xffff0000262d7812 */ /* 0x000fe200078ec0ff */
[----:B------:R-:W-:Y:S01]  /*5cb0*/  IMAD.U32 R38, R37, 0x10000, RZ ;  /* 0x0001000025267824 */ /* 0x000fe200078e00ff */
[----:B------:R-:W-:Y:S02]  /*5cc0*/  LOP3.LUT R47, R39, 0xffff0000, RZ, 0xc0, !PT ;  /* 0xffff0000272f7812 */ /* 0x000fe400078ec0ff */
[----:B------:R-:W-:Y:S02]  /*5cd0*/  SHF.L.U32 R53, R137, 0x10, RZ ;  /* 0x0000001089357819 */ /* 0x000fe400000006ff */
[----:B------:R-:W-:Y:S01]  /*5ce0*/  LOP3.LUT R39, R37, 0xffff0000, RZ, 0xc0, !PT ;  /* 0xffff000025277812 */ /* 0x000fe200078ec0ff */
[----:B------:R-:W-:Y:S01]  /*5cf0*/  IMAD.U32 R37, R36, 0x10000, RZ ;  /* 0x0001000024257824 */ /* 0x000fe200078e00ff */
[----:B------:R-:W-:Y:S01]  /*5d00*/  LOP3.LUT R52, R136, 0xffff0000, RZ, 0xc0, !PT ;  /* 0xffff000088347812 */ /* 0x000fe200078ec0ff */
[C---:B------:R-:W-:Y:S01]  /*5d10*/  FMUL.FTZ R57, R45.reuse, R53 ;  /* 0x000000352d397220 */ /* 0x040fe20000410000 */
[----:B------:R-:W-:Y:S01]  /*5d20*/  LOP3.LUT R50, R134, 0xffff0000, RZ, 0xc0, !PT ;  /* 0xffff000086327812 */ /* 0x000fe200078ec0ff */
[-C--:B------:R-:W-:Y:S01]  /*5d30*/  FMUL.FTZ R45, R45, R51.reuse ;  /* 0x000000332d2d7220 */ /* 0x080fe20000410000 */
[----:B------:R-:W-:Y:S01]  /*5d40*/  LOP3.LUT R137, R137, 0xffff0000, RZ, 0xc0, !PT ;  /* 0xffff000089897812 */ /* 0x000fe200078ec0ff */
[----:B------:R-:W-:Y:S01]  /*5d50*/  FMUL.FTZ R55, R39, R52 ;  /* 0x0000003427377220 */ /* 0x000fe20000410000 */
[----:B------:R-:W-:Y:S01]  /*5d60*/  LOP3.LUT R135, R135, 0xffff0000, RZ, 0xc0, !PT ;  /* 0xffff000087877812 */ /* 0x000fe200078ec0ff */
[----:B------:R-:W-:Y:S01]  /*5d70*/  FFMA.FTZ R57, R44, R51, -R57 ;  /* 0x000000332c397223 */ /* 0x000fe20000010839 */
        /* <DEDUP_REMOVED lines=21> */
.L_x_516:
[----:B------:R-:W-:Y:S05]  /*5ed0*/  BSYNC B2 ;  /* 0x0000000000027941 */ /* 0x000fea0003800000 */
.L_x_515:
[----:B------:R-:W-:Y:S02]  /*5ee0*/  ULDC.64 UR4, c[0x0][0x208] ;  /* 0x0000820000047ab9 */ /* 0x000fe40000000a00 */
[----:B--2---:R1:W-:Y:S03]  /*5ef0*/  STG.E.128 desc[UR4][R48.64+0x100], R36 ;  /* 0x0001002430007986 */ /* 0x0043e6000c101d04 */
.L_x_514:
[----:B------:R-:W-:Y:S05]  /*5f00*/  BSYNC B1 ;  /* 0x0000000000017941 */ /* 0x000fea0003800000 */
.L_x_513:
[----:B------:R-:W-:-:S13]  /*5f10*/  ISETP.NE.AND P3, PT, R8, RZ, PT ;  /* 0x000000ff0800720c */ /* 0x000fda0003f65270 */
        /* <DEDUP_REMOVED lines=28> */
[C---:B------:R-:W-:Y:S01]  /*60e0*/  FMUL.FTZ R51, R39.reuse, R46 ;  /* 0x0000002e27337220 */ /* 0x040fe20000410000 */
[----:B------:R-:W-:Y:S01]  /*60f0*/  LOP3.LUT R84, R84, 0xffff0000, RZ, 0xc0, !PT ;  /* 0xffff000054547812 */ /* 0x000fe200078ec0ff */
[-C--:B------:R-:W-:Y:S01]  /*6100*/  FMUL.FTZ R39, R39, R44.reuse ;  /* 0x0000002c27277220 */ /* 0x080fe20000410000 */
[----:B------:R-:W-:Y:S01]  /*6110*/  LOP3.LUT R36, R36, 0xffff0000, RZ, 0xc0, !PT ;  /* 0xffff000024247812 */ /* 0x000fe200078ec0ff */
[----:B------:R-:W-:Y:S01]  /*6120*/  FFMA.FTZ R51, R38, R44, -R51 ;  /* 0x0000002c26337223 */ /* 0x000fe20000010833 */
[----:B------:R-:W-:-:S02]  /*6130*/  IMAD.U32 R86, R86, 0x10000, RZ ;  /* 0x0001000056567824 */ /* 0x000fc400078e00ff */
[----:B------:R-:W-:Y:S01]  /*6140*/  FFMA.FTZ R40, R40, R47, R41 ;  /* 0x0000002f28287223 */ /* 0x000fe20000010029 */
[----:B------:R-:W-:Y:S02]  /*6150*/  IMAD.U32 R85, R85, 0x10000, RZ ;  /* 0x0001000055557824 */ /* 0x000fe400078e00ff */
[C---:B------:R-:W-:Y:S01]  /*6160*/  FMUL.FTZ R41, R43.reuse, R87 ;  /* 0x000000572b297220 */ /* 0x040fe20000410000 */
[----:B------:R-:W-:Y:S01]  /*6170*/  FMUL.FTZ R44, R43, R84 ;  /* 0x000000542b2c7220 */ /* 0x000fe20000410000 */
[----:B------:R-:W-:Y:S01]  /*6180*/  FFMA.FTZ R46, R38, R46, R39 ;  /* 0x0000002e262e7223 */ /* 0x000fe20000010027 */
        /* <DEDUP_REMOVED lines=10> */
[----:B------:R-:W-:Y:S02]  /*6230*/  F2FP.BF16.F32.PACK_AB R37, R46, R51 ;  /* 0x000000332e25723e */ /* 0x000fe400000010ff */
[----:B------:R-:W-:-:S07]  /*6240*/  MOV R39, R41 ;  /* 0x0000002900277202 */ /* 0x000fce0000000f00 */
.L_x_518:
[----:B------:R-:W-:Y:S05]  /*6250*/  BSYNC B1 ;  /* 0x0000000000017941 */ /* 0x000fea0003800000 */
.L_x_517:
[----:B------:R-:W-:Y:S02]  /*6260*/  ULDC.64 UR4, c[0x0][0x208] ;  /* 0x0000820000047ab9 */ /* 0x000fe40000000a00 */
[----:B--2---:R1:W-:Y:S01]  /*6270*/  STG.E.128 desc[UR4][R48.64+0x180], R36 ;  /* 0x0001802430007986 */ /* 0x0043e2000c101d04 */
[----:B------:R-:W-:Y:S05]  /*6280*/  BRA `(.L_x_504) ;  /* 0x0000004000f07947 */ /* 0x000fea0003800000 */
.L_x_462:
        /* <DEDUP_REMOVED lines=14> */
[----:B------:R-:W-:Y:S01]  /*6370*/  IADD3 R36, P4, R102, R84, RZ ;  /* 0x0000005466247210 */ /* 0x000fe20007f9e0ff */
[----:B------:R-:W-:Y:S01]  /*6380*/  ULDC.64 UR6, c[0x0][0x3e0] ;  /* 0x0000f80000067ab9 */ /* 0x000fe20000000a00 */
[----:B------:R-:W-:Y:S01]  /*6390*/  LEA R52, P3, R38, UR4, 0x1 ;  /* 0x0000000426347c11 */ /* 0x000fe2000f8608ff */
[----:B------:R-:W-:Y:S01]  /*63a0*/  IMAD.X R39, R0, 0x1, R15, P2 ;  /* 0x0000000100277824 */ /* 0x000fe200010e060f */
[----:B------:R-:W-:Y:S01]  /*63b0*/  LEA R56, P2, R36, UR6, 0x1 ;  /* 0x0000000624387c11 */ /* 0x000fe2000f8408ff */
[----:B------:R-:W-:Y:S01]  /*63c0*/  IMAD.X R37, R114, 0x1, R21, P4 ;  /* 0x0000000172257824 */ /* 0x000fe200020e0615 */
[----:B------:R-:W-:Y:S02]  /*63d0*/  ISETP.GE.AND P4, PT, R213, R115, PT ;  /* 0x00000073d500720c */ /* 0x000fe40003f86270 */
[----:B------:R-:W-:-:S02]  /*63e0*/  CS2R R42, SRZ ;  /* 0x00000000002a7805 */ /* 0x000fc4000001ff00 */
[----:B------:R-:W-:Y:S02]  /*63f0*/  LEA.HI.X R53, R38, UR5, R39, 0x1, P3 ;  /* 0x0000000526357c11 */ /* 0x000fe400098f0c27 */
[----:B------:R-:W-:Y:S02]  /*6400*/  CS2R R40, SRZ ;  /* 0x0000000000287805 */ /* 0x000fe4000001ff00 */
[----:B------:R-:W-:Y:S02]  /*6410*/  ISETP.GE.AND P3, PT, R212, R115, PT ;  /* 0x00000073d400720c */ /* 0x000fe40003f66270 */
[----:B------:R-:W-:Y:S02]  /*6420*/  CS2R R38, SRZ ;  /* 0x0000000000267805 */ /* 0x000fe4000001ff00 */
[----:B------:R-:W-:Y:S02]  /*6430*/  LEA.HI.X R57, R36, UR7, R37, 0x1, P2 ;  /* 0x0000000724397c11 */ /* 0x000fe400090f0c25 */
[----:B------:R-:W-:-:S02]  /*6440*/  CS2R R36, SRZ ;  /* 0x0000000000247805 */ /* 0x000fc4000001ff00 */
[----:B------:R-:W-:Y:S02]  /*6450*/  CS2R R50, SRZ ;  /* 0x0000000000327805 */ /* 0x000fe4000001ff00 */
[----:B------:R-:W-:Y:S02]  /*6460*/  CS2R R48, SRZ ;  /* 0x0000000000307805 */ /* 0x000fe4000001ff00 */
[----:B------:R-:W-:Y:S02]  /*6470*/  CS2R R46, SRZ ;  /* 0x00000000002e7805 */ /* 0x000fe4000001ff00 */
[----:B------:R-:W-:Y:S01]  /*6480*/  CS2R R44, SRZ ;  /* 0x00000000002c7805 */ /* 0x000fe2000001ff00 */
[----:B------:R-:W-:Y:S02]  /*6490*/  ULDC.64 UR8, c[0x0][0x208] ;  /* 0x0000820000087ab9 */ /* 0x000fe40000000a00 */
[----:B------:R0:W5:Y:S04]  /*64a0*/  @!P4 LDG.E.128 R36, desc[UR8][R52.64+0x80] ;  /* 0x000080083424c981 */ /* 0x000168000c1e1d00 */
[----:B------:R0:W5:Y:S04]  /*64b0*/  @!P3 LDG.E.128 R40, desc[UR8][R52.64] ;  /* 0x000000083428b981 */ /* 0x000168000c1e1d00 */
[----:B------:R0:W5:Y:S04]  /*64c0*/  @!P3 LDG.E.128 R48, desc[UR8][R56.64] ;  /* 0x000000083830b981 */ /* 0x000168000c1e1d00 */
[----:B------:R0:W5:Y:S02]  /*64d0*/  @!P4 LDG.E.128 R44, desc[UR8][R56.64+0x80] ;  /* 0x00008008382cc981 */ /* 0x000164000c1e1d00 */
.L_x_520:
[----:B------:R-:W-:Y:S05]  /*64e0*/  BSYNC B1 ;  /* 0x0000000000017941 */ /* 0x000fea0003800000 */
.L_x_519:
        /* <DEDUP_REMOVED lines=23> */
[----:B------:R-:W-:-:S02]  /*6660*/  CS2R R58, SRZ ;  /* 0x00000000003a7805 */ /* 0x000fc4000001ff00 */
[----:B------:R-:W-:Y:S02]  /*6670*/  CS2R R62, SRZ ;  /* 0x00000000003e7805 */ /* 0x000fe4000001ff00 */
[----:B------:R-:W-:Y:S01]  /*6680*/  PRMT R177, R52, 0x5410, R53 ;  /* 0x0000541034b17816 */ /* 0x000fe20000000035 */
[----:B------:R-:W-:Y:S01]  /*6690*/  IMAD.MOV.U32 R52, RZ, RZ, R45 ;  /* 0x000000ffff347224 */ /* 0x000fe200078e002d */
[----:B------:R-:W-:Y:S02]  /*66a0*/  MOV R53, R50 ;  /* 0x0000003200357202 */ /* 0x000fe40000000f00 */
[----:B------:R-:W-:Y:S02]  /*66b0*/  CS2R R60, SRZ ;  /* 0x00000000003c7805 */ /* 0x000fe4000001ff00 */
[----:B------:R-:W-:Y:S02]  /*66c0*/  PRMT R186, R186, 0x5410, R56 ;  /* 0x00005410baba7816 */ /* 0x000fe40000000038 */
[----:B------:R-:W-:-:S02]  /*66d0*/  CS2R R56, SRZ ;  /* 0x0000000000387805 */ /* 0x000fc4000001ff00 */
[----:B------:R-:W-:Y:S01]  /*66e0*/  PRMT R179, R179, 0x5410, R52 ;  /* 0x00005410b3b37816 */ /* 0x000fe20000000034 */
[----:B------:R-:W-:Y:S01]  /*66f0*/  IMAD.MOV.U32 R52, RZ, RZ, R51 ;  /* 0x000000ffff347224 */ /* 0x000fe200078e0033 */
[----:B------:R-:W-:Y:S01]  /*6700*/  PRMT R185, R185, 0x5410, R53 ;  /* 0x00005410b9b97816 */ /* 0x000fe20000000035 */
[----:B------:R-:W-:Y:S01]  /*6710*/  IMAD.MOV.U32 R53, RZ, RZ, R49 ;  /* 0x000000ffff357224 */ /* 0x000fe200078e0031 */
[----:B------:R-:W-:Y:S02]  /*6720*/  CS2R R66, SRZ ;  /* 0x0000000000427805 */ /* 0x000fe4000001ff00 */
[----:B------:R-:W-:Y:S02]  /*6730*/  CS2R R64, SRZ ;  /* 0x0000000000407805 */ /* 0x000fe4000001ff00 */
[----:B------:R-:W-:Y:S02]  /*6740*/  PRMT R166, R52, 0x7610, R166 ;  /* 0x0000761034a67816 */ /* 0x000fe400000000a6 */
[----:B------:R-:W-:-:S02]  /*6750*/  PRMT R161, R53, 0x7610, R161 ;  /* 0x0000761035a17816 */ /* 0x000fc400000000a1 */
        /* <DEDUP_REMOVED lines=10> */
[----:B------:R-:W-:Y:S02]  /*6800*/  CS2R R64, SRZ ;  /* 0x0000000000407805 */ /* 0x000fe4000001ff00 */
[----:B------:R-:W-:Y:S02]  /*6810*/  CS2R R62, SRZ ;  /* 0x00000000003e7805 */ /* 0x000fe4000001ff00 */
[----:B------:R-:W-:Y:S02]  /*6820*/  IADD3.X R53, R21, R114, R34, P2, P4 ;  /* 0x0000007215357210 */ /* 0x000fe400017e8422 */
[----:B------:R-:W-:Y:S02]  /*6830*/  CS2R R60, SRZ ;  /* 0x00000000003c7805 */ /* 0x000fe4000001ff00 */
[----:B------:R-:W-:Y:S01]  /*6840*/  LEA R68, P4, R54, UR4, 0x1 ;  /* 0x0000000436447c11 */ /* 0x000fe2000f8808ff */
[----:B------:R-:W-:Y:S01]  /*6850*/  ULDC.64 UR8, c[0x0][0x208] ;  /* 0x0000820000087ab9 */ /* 0x000fe20000000a00 */
[----:B------:R-:W-:-:S02]  /*6860*/  LEA R70, P2, R52, UR6, 0x1 ;  /* 0x0000000634467c11 */ /* 0x000fc4000f8408ff */
[----:B------:R-:W-:Y:S02]  /*6870*/  LEA.HI.X R69, R54, UR5, R55, 0x1, P4 ;  /* 0x0000000536457c11 */ /* 0x000fe4000a0f0c37 */
[----:B------:R-:W-:Y:S02]  /*6880*/  CS2R R54, SRZ ;  /* 0x0000000000367805 */ /* 0x000fe4000001ff00 */
[----:B------:R-:W-:Y:S02]  /*6890*/  LEA.HI.X R71, R52, UR7, R53, 0x1, P2 ;  /* 0x0000000734477c11 */ /* 0x000fe400090f0c35 */
[----:B------:R-:W-:Y:S02]  /*68a0*/  CS2R R52, SRZ ;  /* 0x0000000000347805 */ /* 0x000fe4000001ff00 */
[-C--:B------:R-:W-:Y:S02]  /*68b0*/  ISETP.GE.AND P4, PT, R212, R115.reuse, PT ;  /* 0x00000073d400720c */ /* 0x080fe40003f86270 */
[----:B------:R-:W-:-:S11]  /*68c0*/  ISETP.GE.AND P2, PT, R213, R115, PT ;  /* 0x00000073d500720c */ /* 0x000fd60003f46270 */
[----:B------:R0:W5:Y:S04]  /*68d0*/  @!P4 LDG.E.128 R56, desc[UR8][R68.64] ;  /* 0x000000084438c981 */ /* 0x000168000c1e1d00 */
[----:B------:R0:W5:Y:S04]  /*68e0*/  @!P2 LDG.E.128 R52, desc[UR8][R68.64+0x80] ;  /* 0x000080084434a981 */ /* 0x000168000c1e1d00 */
[----:B------:R0:W5:Y:S04]  /*68f0*/  @!P4 LDG.E.128 R64, desc[UR8][R70.64] ;  /* 0x000000084640c981 */ /* 0x000168000c1e1d00 */
[----:B------:R0:W5:Y:S02]  /*6900*/  @!P2 LDG.E.128 R60, desc[UR8][R70.64+0x80] ;  /* 0x00008008463ca981 */ /* 0x000164000c1e1d00 */
.L_x_522:
[----:B------:R-:W-:Y:S05]  /*6910*/  BSYNC B1 ;  /* 0x0000000000017941 */ /* 0x000fea0003800000 */
.L_x_521:
[----:B------:R-:W-:Y:S01]  /*6920*/  ISETP.GE.AND P4, PT, R218, R3, PT ;  /* 0x00000003da00720c */ /* 0x000fe20003f86270 */
[----:B------:R-:W-:Y:S01]  /*6930*/  BSSY B1, `(.L_x_523) ;  /* 0x0000020000017945 */ /* 0x000fe20003800000 */
[----:B0-----:R-:W-:Y:S02]  /*6940*/  CS2R R70, SRZ ;  /* 0x0000000000467805 */ /* 0x001fe4000001ff00 */
        /* <DEDUP_REMOVED lines=12> */
[----:B------:R-:W-:Y:S01]  /*6a10*/  ULDC.64 UR8, c[0x0][0x208] ;  /* 0x0000820000087ab9 */ /* 0x000fe20000000a00 */
[----:B------:R-:W-:Y:S02]  /*6a20*/  IADD3.X R71, R15, R29, R0, P2, P6 ;  /* 0x0000001d0f477210 */ /* 0x000fe400017ec400 */
[----:B------:R-:W-:-:S04]  /*6a30*/  IADD3 R0, P2, P6, R102, R31, R84 ;  /* 0x0000001f66007210 */ /* 0x000fc80007e5e054 */
[----:B------:R-:W-:Y:S02]  /*6a40*/  IADD3.X R69, R21, R33, R114, P2, P6 ;  /* 0x0000002115457210 */ /* 0x000fe400017ec472 */
[----:B------:R-:W-:-:S04]  /*6a50*/  LEA R84, P2, R86, UR4, 0x1 ;  /* 0x0000000456547c11 */ /* 0x000fc8000f8408ff */
[----:B------:R-:W-:Y:S02]  /*6a60*/  LEA.HI.X R85, R86, UR5, R71, 0x1, P2 ;  /* 0x0000000556557c11 */ /* 0x000fe400090f0c47 */
[----:B------:R-:W-:-:S04]  /*6a70*/  LEA R86, P2, R0, UR6, 0x1 ;  /* 0x0000000600567c11 */ /* 0x000fc8000f8408ff */
[----:B------:R-:W-:Y:S02]  /*6a80*/  LEA.HI.X R87, R0, UR7, R69, 0x1, P2 ;  /* 0x0000000700577c11 */ /* 0x000fe400090f0c45 */
[----:B------:R-:W-:Y:S02]  /*6a90*/  ISETP.GE.AND P2, PT, R212, R115, PT ;  /* 0x00000073d400720c */ /* 0x000fe40003f46270 */
[----:B------:R-:W-:Y:S02]  /*6aa0*/  CS2R R70, SRZ ;  /* 0x0000000000467805 */ /* 0x000fe4000001ff00 */
[----:B------:R-:W-:Y:S02]  /*6ab0*/  CS2R R68, SRZ ;  /* 0x0000000000447805 */ /* 0x000fe4000001ff00 */
[----:B------:R-:W-:Y:S02]  /*6ac0*/  CS2R R78, SRZ ;  /* 0x00000000004e7805 */ /* 0x000fe4000001ff00 */
[----:B------:R-:W-:-:S05]  /*6ad0*/  CS2R R76, SRZ ;  /* 0x00000000004c7805 */ /* 0x000fca000001ff00 */
[----:B------:R0:W5:Y:S04]  /*6ae0*/  @!P2 LDG.E.128 R72, desc[UR8][R84.64] ;  /* 0x000000085448a981 */ /* 0x000168000c1e1d00 */
[----:B------:R0:W5:Y:S01]  /*6af0*/  @!P2 LDG.E.128 R80, desc[UR8][R86.64] ;  /* 0x000000085650a981 */ /* 0x000162000c1e1d00 */
[----:B------:R-:W-:-:S13]  /*6b00*/  ISETP.GE.AND P2, PT, R213, R115, PT ;  /* 0x00000073d500720c */ /* 0x000fda0003f46270 */
[----:B------:R0:W5:Y:S04]  /*6b10*/  @!P2 LDG.E.128 R68, desc[UR8][R84.64+0x80] ;  /* 0x000080085444a981 */ /* 0x000168000c1e1d00 */
[----:B------:R0:W5:Y:S02]  /*6b20*/  @!P2 LDG.E.128 R76, desc[UR8][R86.64+0x80] ;  /* 0x00008008564ca981 */ /* 0x000164000c1e1d00 */
.L_x_524:
[----:B------:R-:W-:Y:S05]  /*6b30*/  BSYNC B1 ;  /* 0x0000000000017941 */ /* 0x000fea0003800000 */
.L_x_523:
[----:B------:R-:W-:Y:S01]  /*6b40*/  IMAD.MOV.U32 R0, RZ, RZ, R55 ;  /* 0x000000ffff007224 */ /* 0x000fe200078e0037 */
[----:B------:R-:W-:Y:S01]  /*6b50*/  PRMT R169, R89, 0x7610, R169 ;  /* 0x0000761059a97816 */ /* 0x000fe200000000a9 */
[----:B0-----:R-:W-:Y:S01]  /*6b60*/  IMAD.MOV.U32 R84, RZ, RZ, R52 ;  /* 0x000000ffff547224 */ /* 0x001fe200078e0034 */
[----:B------:R-:W-:Y:S01]  /*6b70*/  ULOP3.LUT UR4, UR60, 0x1, URZ, 0xfc, !UPT ;  /* 0x000000013c047892 */ /* 0x000fe2000f8efc3f */
[----:B------:R-:W-:Y:S01]  /*6b80*/  IMAD.MOV.U32 R85, RZ, RZ, R53 ;  /* 0x000000ffff557224 */ /* 0x000fe200078e0035 */
[----:B------:R-:W-:Y:S01]  /*6b90*/  PRMT R169, R169, 0x5410, R0 ;  /* 0x00005410a9a97816 */ /* 0x000fe20000000000 */
[----:B------:R-:W-:Y:S01]  /*6ba0*/  IMAD.MOV.U32 R86, RZ, RZ, R58 ;  /* 0x000000ffff567224 */ /* 0x000fe200078e003a */
[----:B------:R-:W-:Y:S01]  /*6bb0*/  UISETP.NE.AND UP0, UPT, UR4, 0x3, UPT ;  /* 0x000000030400788c */ /* 0x000fe2000bf05270 */
        /* <DEDUP_REMOVED lines=13> */
[----:B------:R-:W-:-:S02]  /*6c90*/  MOV R85, R61 ;  /* 0x0000003d00557202 */ /* 0x000fc40000000f00 */
[----:B------:R-:W-:Y:S01]  /*6ca0*/  PRMT R171, R171, 0x5410, R0 ;  /* 0x00005410abab7816 */ /* 0x000fe20000000000 */
[----:B------:R-:W-:Y:S01]  /*6cb0*/  IMAD.MOV.U32 R0, RZ, RZ, R67 ;  /* 0x000000ffff007224 */ /* 0x000fe200078e0043 */
[----:B------:R-:W-:Y:S01]  /*6cc0*/  PRMT R172, R84, 0x5410, R85 ;  /* 0x0000541054ac7816 */ /* 0x000fe20000000055 */
[----:B------:R-:W-:Y:S01]  /*6cd0*/  IMAD.MOV.U32 R84, RZ, RZ, R64 ;  /* 0x000000ffff547224 */ /* 0x000fe200078e0040 */
[----:B------:R-:W-:Y:S01]  /*6ce0*/  PRMT R173, R173, 0x5410, R86 ;  /* 0x00005410adad7816 */ /* 0x000fe20000000056 */
[----:B------:R-:W-:Y:S01]  /*6cf0*/  IMAD.MOV.U32 R85, RZ, RZ, R65 ;  /* 0x000000ffff557224 */ /* 0x000fe200078e0041 */
[----:B------:R-:W-:Y:S01]  /*6d00*/  PLOP3.LUT P2, PT, PT, PT, UP0, 0x80, 0x0 ;  /* 0x000000000000781c */ /* 0x000fe20003f4f008 */
[----:B-----5:R-:W-:Y:S01]  /*6d10*/  IMAD.MOV.U32 R86, RZ, RZ, R70 ;  /* 0x000000ffff567224 */ /* 0x020fe200078e0046 */
[----:B------:R-:W-:Y:S01]  /*6d20*/  PRMT R176, R176, 0x5410, R84 ;  /* 0x00005410b0b07816 */ /* 0x000fe20000000054 */
[----:B------:R-:W-:Y:S01]  /*6d30*/  IMAD.MOV.U32 R84, RZ, RZ, R69 ;  /* 0x000000ffff547224 */ /* 0x000fe200078e0045 */
[----:B------:R-:W-:Y:S01]  /*6d40*/  PRMT R174, R0, 0x5410, R85 ;  /* 0x0000541000ae7816 */ /* 0x000fe20000000055 */
[----:B------:R-:W-:Y:S01]  /*6d50*/  IMAD.MOV.U32 R85, RZ, RZ, R71 ;  /* 0x000000ffff557224 */ /* 0x000fe200078e0047 */
[----:B------:R-:W-:Y:S01]  /*6d60*/  PRMT R150, R86, 0x7610, R150 ;  /* 0x0000761056967816 */ /* 0x000fe20000000096 */
[----:B------:R-:W-:-:S02]  /*6d70*/  IMAD.MOV.U32 R86, RZ, RZ, R68 ;  /* 0x000000ffff567224 */ /* 0x000fc400078e0044 */
[----:B------:R-:W-:Y:S01]  /*6d80*/  IMAD.MOV.U32 R0, RZ, RZ, R74 ;  /* 0x000000ffff007224 */ /* 0x000fe200078e004a */
[----:B------:R-:W-:Y:S01]  /*6d90*/  PRMT R150, R150, 0x5410, R85 ;  /* 0x0000541096967816 */ /* 0x000fe20000000055 */
[----:B------:R-:W-:Y:S01]  /*6da0*/  IMAD.MOV.U32 R85, RZ, RZ, R72 ;  /* 0x000000ffff557224 */ /* 0x000fe200078e0048 */
[----:B------:R-:W-:Y:S01]  /*6db0*/  PRMT R152, R86, 0x5410, R84 ;  /* 0x0000541056987816 */ /* 0x000fe20000000054 */
[----:B------:R-:W-:Y:S01]  /*6dc0*/  IMAD.MOV.U32 R86, RZ, RZ, R75 ;  /* 0x000000ffff567224 */ /* 0x000fe200078e004b */
[----:B------:R-:W-:Y:S01]  /*6dd0*/  PRMT R156, R0, 0x7610, R156 ;  /* 0x00007610009c7816 */ /* 0x000fe2000000009c */
[----:B------:R-:W-:Y:S02]  /*6de0*/  IMAD.MOV.U32 R0, RZ, RZ, R78 ;  /* 0x000000ffff007224 */ /* 0x000fe400078e004e */
        /* <DEDUP_REMOVED lines=11> */
[----:B------:R-:W-:Y:S02]  /*6ea0*/  IMAD.MOV.U32 R84, RZ, RZ, R80 ;  /* 0x000000ffff547224 */ /* 0x000fe400078e0050 */
[----:B------:R-:W-:Y:S01]  /*6eb0*/  IMAD.MOV.U32 R0, RZ, RZ, R81 ;  /* 0x000000ffff007224 */ /* 0x000fe200078e0051 */
[----:B------:R-:W-:-:S04]  /*6ec0*/  PRMT R157, R86, 0x5410, R85 ;  /* 0x00005410569d7816 */ /* 0x000fc80000000055 */
[----:B------:R-:W-:Y:S01]  /*6ed0*/  PRMT R168, R84, 0x5410, R0 ;  /* 0x0000541054a87816 */ /* 0x000fe20000000000 */
[----:B------:R-:W-:Y:S06]  /*6ee0*/  @!P2 BRA `(.L_x_525) ;  /* 0x000000000004a947 */ /* 0x000fec0003800000 */
[----:B------:R-:W-:Y:S01]  /*6ef0*/  BPT.TRAP 0x1 ;  /* 0x000000040000795c */ /* 0x000fe20000300000 */
.L_x_525:
[----:B------:R-:W-:Y:S01]  /*6f00*/  IMAD R0, R17, 0x8, R16 ;  /* 0x0000000811007824 */ /* 0x000fe200078e0210 */
[----:B------:R-:W-:Y:S01]  /*6f10*/  SHF.L.U32 R114, R219, 0x1f, RZ ;  /* 0x0000001fdb727819 */ /* 0x000fe200000006ff */
[----:B------:R-:W0:Y:S01]  /*6f20*/  LDC R144, c[0x0][0x2e4] ;  /* 0x0000b900ff907b82 */ /* 0x000e220000000800 */
[----:B------:R-:W-:Y:S02]  /*6f30*/  BSSY B1, `(.L_x_526) ;  /* 0x0000004000017945 */ /* 0x000fe40003800000 */
[----:B------:R-:W1:Y:S05]  /*6f40*/  SYNCS.PHASECHK.TRANS64.TRYWAIT P6, [R0+URZ+0x38890], R114 ;  /* 0x03889072000075a7 */ /* 0x000e6a00080c017f */
[----:B------:R-:W2:Y:S01]  /*6f50*/  LDC.64 R122, c[0x0][0x2f0] ;  /* 0x0000bc00ff7a7b82 */ /* 0x000ea20000000a00 */
[----:B-1----:R-:W-:Y:S05]  /*6f60*/  @!P6 BRA `(.L_x_527) ;  /* 0x000001f4009ce947 */ /* 0x002fea0003800000 */
.L_x_791:
[----:B------:R-:W-:Y:S05]  /*6f70*/  BSYNC B1 ;  /* 0x0000000000017941 */ /* 0x000fea0003800000 */
.L_x_526:
[----:B------:R-:W-:Y:S01]  /*6f80*/  BSSY B1, `(.L_x_528) ;  /* 0x0000113000017945 */ /* 0x000fe20003800000 */
[----:B0-----:R-:W-:Y:S02]  /*6f90*/  IMAD.IADD R145, R144, 0x1, -R119 ;  /* 0x0000000190917824 */ /* 0x001fe400078e0a77 */
[----:B------:R-:W-:Y:S01]  /*6fa0*/  IMAD.MOV.U32 R125, RZ, RZ, R88 ;  /* 0x000000ffff7d7224 */ /* 0x000fe200078e0058 */
[----:B------:R-:W-:Y:S06]  /*6fb0*/  @P5 BRA `(.L_x_529) ;  /* 0x00000010003c5947 */ /* 0x000fec0003800000 */
[----:B------:R-:W-:Y:S01]  /*6fc0*/  ISETP.NE.AND P5, PT, R26, RZ, PT ;  /* 0x000000ff1a00720c */ /* 0x000fe20003fa5270 */
[-C--:B--2---:R-:W-:Y:S01]  /*6fd0*/  IMAD R84, R118, R122.reuse, RZ ;  /* 0x0000007a76547224 */ /* 0x084fe200078e02ff */
[----:B------:R-:W-:Y:S01]  /*6fe0*/  BSSY B2, `(.L_x_530) ;  /* 0x0000088000027945 */ /* 0x000fe20003800000 */
[----:B------:R-:W-:-:S04]  /*6ff0*/  IMAD.WIDE.U32 R134, R18, R122, R124 ;  /* 0x0000007a12867225 */ /* 0x000fc800078e007c */
[----:B------:R-:W-:-:S04]  /*7000*/  IMAD R84, R18, R123, R84 ;  /* 0x0000007b12547224 */ /* 0x000fc800078e0254 */
[----:B------:R-:W-:Y:S02]  /*7010*/  IMAD.IADD R158, R84, 0x1, R135 ;  /* 0x00000001549e7824 */ /* 0x000fe400078e0287 */
[----:B------:R-:W-:Y:S05]  /*7020*/  @!P5 BRA `(.L_x_531) ;  /* 0x00000008000cd947 */ /* 0x000fea0003800000 */
[----:B------:R-:W-:Y:S01]  /*7030*/  SEL R84, R119, R145, !P0 ;  /* 0x0000009177547207 */ /* 0x000fe20004000000 */
[----:B------:R-:W-:Y:S01]  /*7040*/  BSSY B3, `(.L_x_532) ;  /* 0x000007e000037945 */ /* 0x000fe20003800000 */
[----:B------:R-:W-:Y:S02]  /*7050*/  IADD3 R88, P5, P6, R94, R134, R13 ;  /* 0x000000865e587210 */ /* 0x000fe40007ebe00d */
[----:B------:R-:W-:Y:S02]  /*7060*/  SHF.R.S32.HI R85, RZ, 0x1f, R84 ;  /* 0x0000001fff557819 */ /* 0x000fe40000011454 */
[----:B------:R-:W-:Y:S02]  /*7070*/  IADD3.X R89, R93, R158, R7, P5, P6 ;  /* 0x0000009e5d597210 */ /* 0x000fe40002fec407 */
[----:B------:R-:W-:Y:S02]  /*7080*/  LEA.HI R84, R85, R84, RZ, 0x4 ;  /* 0x0000005455547211 */ /* 0x000fe400078f20ff */
[----:B------:R-:W-:-:S02]  /*7090*/  P2R R90, PR, RZ, 0x2 ;  /* 0x00000002ff5a7803 */ /* 0x000fc40000000000 */
[----:B------:R-:W-:-:S05]  /*70a0*/  LEA.HI.SX32 R84, R84, R14, 0x1c ;  /* 0x0000000e54547211 */ /* 0x000fca00078fe2ff */
[----:B------:R-:W-:-:S05]  /*70b0*/  IMAD.SHL.U32 R85, R84, 0x8, RZ ;  /* 0x0000000854557824 */ /* 0x000fca00078e00ff */
[----:B------:R-:W-:-:S13]  /*70c0*/  ISETP.GE.AND P5, PT, R85, R144, PT ;  /* 0x000000905500720c */ /* 0x000fda0003fa6270 */
[--C-:B------:R-:W-:Y:S02]  /*70d0*/  @!P5 SHF.R.S32.HI R87, RZ, 0x1f, R85.reuse ;  /* 0x0000001fff57d819 */ /* 0x100fe40000011455 */
[--C-:B------:R-:W-:Y:S02]  /*70e0*/  @!P5 IADD3 R86, P1, P6, R94, R134, R85.reuse ;  /* 0x000000865e56d210 */ /* 0x100fe40007e3e055 */
[----:B------:R-:W-:Y:S02]  /*70f0*/  LOP3.LUT R85, R231, 0x38, R85, 0xf8, !PT ;  /* 0x00000038e7557812 */ /* 0x000fe400078ef855 */
[----:B------:R-:W-:Y:S02]  /*7100*/  @!P5 IADD3.X R87, R93, R158, R87, P1, P6 ;  /* 0x0000009e5d57d210 */ /* 0x000fe40000fec457 */
[----:B------:R-:W-:Y:S02]  /*7110*/  LEA R136, P6, R88, R116, 0x1 ;  /* 0x0000007458887211 */ /* 0x000fe400078c08ff */
[----:B------:R-:W-:-:S02]  /*7120*/  LOP3.LUT R85, R85, R232, RZ, 0x3c, !PT ;  /* 0x000000e855557212 */ /* 0x000fc400078e3cff */
[-C--:B------:R-:W-:Y:S02]  /*7130*/  LEA.HI.X R137, R88, R117.reuse, R89, 0x1, P6 ;  /* 0x0000007558897211 */ /* 0x080fe400030f0c59 */
[----:B------:R-:W-:Y:S02]  /*7140*/  @!P5 LEA R138, P6, R86, R116, 0x1 ;  /* 0x00000074568ad211 */ /* 0x000fe400078c08ff */
[----:B------:R-:W-:Y:S02]  /*7150*/  ISETP.NE.AND P1, PT, R90, RZ, PT ;  /* 0x000000ff5a00720c */ /* 0x000fe40003f25270 */
[----:B------:R-:W-:Y:S02]  /*7160*/  @!P5 LEA.HI.X R139, R86, R117, R87, 0x1, P6 ;  /* 0x00000075568bd211 */ /* 0x000fe400030f0c57 */
[----:B------:R-:W-:Y:S02]  /*7170*/  SHF.R.S32.HI R86, RZ, 0x1f, R84 ;  /* 0x0000001fff567819 */ /* 0x000fe40000011454 */
[----:B------:R-:W-:-:S02]  /*7180*/  ISETP.GE.AND P6, PT, R212, R115, PT ;  /* 0x00000073d400720c */ /* 0x000fc40003fc6270 */
[----:B------:R-:W-:-:S04]  /*7190*/  LEA.HI R84, R86, R84, RZ, 0x3 ;  /* 0x0000005456547211 */ /* 0x000fc800078f18ff */
[----:B------:R-:W-:-:S05]  /*71a0*/  SHF.R.S32.HI R84, RZ, 0x3, R84 ;  /* 0x00000003ff547819 */ /* 0x000fca0000011454 */
[----:B------:R-:W-:-:S04]  /*71b0*/  IMAD R84, R84, 0x1400, R234 ;  /* 0x0000140054547824 */ /* 0x000fc800078e02ea */
[----:B------:R-:W-:Y:S02]  /*71c0*/  IMAD.IADD R85, R84, 0x1, R85 ;  /* 0x0000000154557824 */ /* 0x000fe400078e0255 */
[C---:B------:R-:W-:Y:S02]  /*71d0*/  IMAD R84, R17.reuse, 0x5000, R143 ;  /* 0x0000500011547824 */ /* 0x040fe400078e028f */
[----:B------:R-:W-:Y:S02]  /*71e0*/  IMAD R88, R17, 0x5000, R85 ;  /* 0x0000500011587824 */ /* 0x000fe400078e0255 */
[--C-:B------:R-:W-:Y:S02]  /*71f0*/  IMAD R84, R84, 0x2, R16.reuse ;  /* 0x0000000254547824 */ /* 0x100fe400078e0210 */
[----:B------:R-:W-:-:S04]  /*7200*/  IMAD R88, R88, 0x2, R16 ;  /* 0x0000000258587824 */ /* 0x000fc800078e0210 */
[----:B------:R-:W0:Y:S04]  /*7210*/  LDS.128 R84, [R84+0x24400] ;  /* 0x0244000054547984 */ /* 0x000e280000000c00 */
[----:B------:R-:W2:Y:S01]  /*7220*/  LDS.128 R88, [R88+0x24400] ;  /* 0x0244000058587984 */ /* 0x000ea20000000c00 */
[----:B------:R-:W-:Y:S05]  /*7230*/  @P6 BRA `(.L_x_533) ;  /* 0x0000000400786947 */ /* 0x000fea0003800000 */
[----:B------:R-:W-:Y:S01]  /*7240*/  SHF.R.U32.HI R159, RZ, 0x10, R49 ;  /* 0x00000010ff9f7819 */ /* 0x000fe20000011631 */
[----:B--2---:R-:W-:Y:S01]  /*7250*/  IMAD.U32 R164, R89, 0x10000, RZ ;  /* 0x0001000059a47824 */ /* 0x004fe200078e00ff */
[----:B------:R-:W-:Y:S01]  /*7260*/  SHF.R.U32.HI R163, RZ, 0x10, R41 ;  /* 0x00000010ffa37819 */ /* 0x000fe20000011629 */
[----:B------:R-:W-:Y:S01]  /*7270*/  IMAD.U32 R167, R91, 0x10000, RZ ;  /* 0x000100005ba77824 */ /* 0x000fe200078e00ff */
[----:B------:R-:W-:Y:S02]  /*7280*/  PRMT R159, R161, 0x5410, R159 ;  /* 0x00005410a19f7816 */ /* 0x000fe4000000009f */
[----:B------:R-:W-:Y:S01]  /*7290*/  PRMT R163, R160, 0x5410, R163 ;  /* 0x00005410a0a37816 */ /* 0x000fe200000000a3 */
[----:B0-----:R-:W-:Y:S01]  /*72a0*/  IMAD.U32 R160, R85, 0x10000, RZ ;  /* 0x0001000055a07824 */ /* 0x001fe200078e00ff */
[C---:B------:R-:W-:Y:S02]  /*72b0*/  SHF.L.U32 R162, R159.reuse, 0x10, RZ ;  /* 0x000000109fa27819 */ /* 0x040fe400000006ff */
[----:B------:R-:W-:Y:S01]  /*72c0*/  LOP3.LUT R159, R159, 0xffff0000, RZ, 0xc0, !PT ;  /* 0xffff00009f9f7812 */ /* 0x000fe200078ec0ff */
[----:B------:R-:W-:Y:S01]  /*72d0*/  IMAD.U32 R161, R163, 0x10000, RZ ;  /* 0x00010000a3a17824 */ /* 0x000fe200078e00ff */
[----:B------:R-:W-:Y:S01]  /*72e0*/  LOP3.LUT R85, R85, 0xffff0000, RZ, 0xc0, !PT ;  /* 0xffff000055557812 */ /* 0x000fe200078ec0ff */
[-C--:B------:R-:W-:Y:S01]  /*72f0*/  FMUL.FTZ R165, R164, R162.reuse ;  /* 0x000000a2a4a57220 */ /* 0x080fe20000410000 */
[----:B------:R-:W-:Y:S01]  /*7300*/  SHF.R.U64 R50, R50, 0x10, R51 ;  /* 0x0000001032327819 */ /* 0x000fe20000001233 */
[-C--:B------:R-:W-:Y:S01]  /*7310*/  FMUL.FTZ R164, R164, R161.reuse ;  /* 0x000000a1a4a47220 */ /* 0x080fe20000410000 */
[----:B------:R-:W-:Y:S01]  /*7320*/  SHF.R.U64 R48, R48, 0x10, R49 ;  /* 0x0000001030307819 */ /* 0x000fe20000001231 */
[----:B------:R-:W-:Y:S01]  /*7330*/  FFMA.FTZ R161, R160, R161, -R165 ;  /* 0x000000a1a0a17223 */ /* 0x000fe200000108a5 */
[----:B------:R-:W-:Y:S01]  /*7340*/  SHF.R.U64 R40, R40, 0x10, R41 ;  /* 0x0000001028287819 */ /* 0x000fe20000001229 */
[----:B------:R-:W-:Y:S01]  /*7350*/  FFMA.FTZ R160, R160, R162, R164 ;  /* 0x000000a2a0a07223 */ /* 0x000fe200000100a4 */
[----:B------:R-:W-:Y:S01]  /*7360*/  LOP3.LUT R162, R89, 0xffff0000, RZ, 0xc0, !PT ;  /* 0xffff000059a27812 */ /* 0x000fe200078ec0ff */
[----:B------:R-:W-:Y:S01]  /*7370*/  IMAD.U32 R41, R84, 0x10000, RZ ;  /* 0x0001000054297824 */ /* 0x000fe200078e00ff */
[----:B------:R-:W-:Y:S01]  /*7380*/  LOP3.LUT R89, R163, 0xffff0000, RZ, 0xc0, !PT ;  /* 0xffff0000a3597812 */ /* 0x000fe200078ec0ff */
[----:B------:R-:W-:Y:S01]  /*7390*/  IMAD.U32 R49, R86, 0x10000, RZ ;  /* 0x0001000056317824 */ /* 0x000fe200078e00ff */
[----:B------:R-:W-:Y:S01]  /*73a0*/  PRMT R48, R186, 0x5432, R48 ;  /* 0x00005432ba307816 */ /* 0x000fe20000000030 */
[----:B------:R-:W-:Y:S01]  /*73b0*/  FMUL.FTZ R163, R162, R159 ;  /* 0x0000009fa2a37220 */ /* 0x000fe20000410000 */
[----:B------:R-:W-:Y:S01]  /*73c0*/  SHF.R.U64 R42, R42, 0x10, R43 ;  /* 0x000000102a2a7819 */ /* 0x000fe2000000122b */
[-C--:B------:R-:W-:Y:S01]  /*73d0*/  FMUL.FTZ R162, R162, R89.reuse ;  /* 0x00000059a2a27220 */ /* 0x080fe20000410000 */
[----:B------:R-:W-:Y:S01]  /*73e0*/  PRMT R40, R184, 0x5432, R40 ;  /* 0x00005432b8287816 */ /* 0x000fe20000000028 */
[----:B------:R-:W-:Y:S01]  /*73f0*/  FFMA.FTZ R89, R85, R89, -R163 ;  /* 0x0000005955597223 */ /* 0x000fe200000108a3 */
[----:B------:R-:W-:-:S02]  /*7400*/  IMAD.U32 R163, R87, 0x10000, RZ ;  /* 0x0001000057a37824 */ /* 0x000fc400078e00ff */
[----:B------:R-:W-:Y:S01]  /*7410*/  FFMA.FTZ R85, R85, R159, R162 ;  /* 0x0000009f55557223 */ /* 0x000fe200000100a2 */
[----:B------:R-:W-:Y:S02]  /*7420*/  SHF.R.U32.HI R159, RZ, 0x10, R51 ;  /* 0x00000010ff9f7819 */ /* 0x000fe40000011633 */
[----:B------:R-:W-:Y:S01]  /*7430*/  SHF.R.U32.HI R162, RZ, 0x10, R43 ;  /* 0x00000010ffa27819 */ /* 0x000fe2000001162b */
[----:B------:R-:W-:Y:S01]  /*7440*/  IMAD.U32 R43, R88, 0x10000, RZ ;  /* 0x00010000582b7824 */ /* 0x000fe200078e00ff */
[C---:B------:R-:W-:Y:S02]  /*7450*/  PRMT R159, R166.reuse, 0x5410, R159 ;  /* 0x00005410a69f7816 */ /* 0x040fe4000000009f */
[----:B------:R-:W-:Y:S02]  /*7460*/  PRMT R162, R166, 0x5432, R162 ;  /* 0x00005432a6a27816 */ /* 0x000fe400000000a2 */
[----:B------:R-:W-:Y:S01]  /*7470*/  LOP3.LUT R51, R87, 0xffff0000, RZ, 0xc0, !PT ;  /* 0xffff000057337812 */ /* 0x000fe200078ec0ff */
[----:B------:R-:W-:Y:S01]  /*7480*/  IMAD.U32 R164, R159, 0x10000, RZ ;  /* 0x000100009fa47824 */ /* 0x000fe200078e00ff */
[----:B------:R-:W-:Y:S01]  /*7490*/  LOP3.LUT R87, R91, 0xffff0000, RZ, 0xc0, !PT ;  /* 0xffff00005b577812 */ /* 0x000fe200078ec0ff */
[C---:B------:R-:W-:Y:S01]  /*74a0*/  IMAD.U32 R165, R162.reuse, 0x10000, RZ ;  /* 0x00010000a2a57824 */ /* 0x040fe200078e00ff */
[----:B------:R-:W-:Y:S01]  /*74b0*/  LOP3.LUT R159, R159, 0xffff0000, RZ, 0xc0, !PT ;  /* 0xffff00009f9f7812 */ /* 0x000fe200078ec0ff */
[C---:B------:R-:W-:Y:S01]  /*74c0*/  FMUL.FTZ R166, R167.reuse, R164 ;  /* 0x000000a4a7a67220 */ /* 0x040fe20000410000 */
[----:B------:R-:W-:Y:S01]  /*74d0*/  LOP3.LUT R162, R162, 0xffff0000, RZ, 0xc0, !PT ;  /* 0xffff0000a2a27812 */ /* 0x000fe200078ec0ff */
[----:B------:R-:W-:Y:S01]  /*74e0*/  FMUL.FTZ R167, R167, R165 ;  /* 0x000000a5a7a77220 */ /* 0x000fe20000410000 */
[----:B------:R-:W-:Y:S01]  /*74f0*/  LOP3.LUT R88, R88, 0xffff0000, RZ, 0xc0, !PT ;  /* 0xffff000058587812 */ /* 0x000fe200078ec0ff */
[C---:B------:R-:W-:Y:S01]  /*7500*/  FMUL.FTZ R91, R87.reuse, R159 ;  /* 0x0000009f575b7220 */ /* 0x040fe20000410000 */
[----:B------:R-:W-:Y:S01]  /*7510*/  LOP3.LUT R84, R84, 0xffff0000, RZ, 0xc0, !PT ;  /* 0xffff000054547812 */ /* 0x000fe200078ec0ff */
[-C--:B------:R-:W-:Y:S01]  /*7520*/  FMUL.FTZ R87, R87, R162.reuse ;  /* 0x000000a257577220 */ /* 0x080fe20000410000 */
[----:B------:R-:W-:Y:S01]  /*7530*/  PRMT R50, R185, 0x5432, R50 ;  /* 0x00005432b9327816 */ /* 0x000fe20000000032 */
[----:B------:R-:W-:Y:S01]  /*7540*/  FFMA.FTZ R91, R51, R162, -R91 ;  /* 0x000000a2335b7223 */ /* 0x000fe2000001085b */
[----:B------:R-:W-:-:S02]  /*7550*/  IMAD.U32 R162, R48, 0x10000, RZ ;  /* 0x0001000030a27824 */ /* 0x000fc400078e00ff */
[----:B------:R-:W-:Y:S01]  /*7560*/  FFMA.FTZ R87, R51, R159, R87 ;  /* 0x0000009f33577223 */ /* 0x000fe20000010057 */
[----:B------:R-:W-:Y:S01]  /*7570*/  IMAD.U32 R51, R40, 0x10000, RZ ;  /* 0x0001000028337824 */ /* 0x000fe200078e00ff */
[----:B------:R-:W-:Y:S01]  /*7580*/  LOP3.LUT R48, R48, 0xffff0000, RZ, 0xc0, !PT ;  /* 0xffff000030307812 */ /* 0x000fe200078ec0ff */
[C---:B------:R-:W-:Y:S01]  /*7590*/  FMUL.FTZ R159, R43.reuse, R162 ;  /* 0x000000a22b9f7220 */ /* 0x040fe20000410000 */
[----:B------:R-:W-:Y:S01]  /*75a0*/  LOP3.LUT R40, R40, 0xffff0000, RZ, 0xc0, !PT ;  /* 0xffff000028287812 */ /* 0x000fe200078ec0ff */
[----:B------:R-:W-:Y:S01]  /*75b0*/  FMUL.FTZ R43, R43, R51 ;  /* 0x000000332b2b7220 */ /* 0x000fe20000410000 */
[----:B------:R-:W-:Y:S01]  /*75c0*/  FFMA.FTZ R166, R163, R165, -R166 ;  /* 0x000000a5a3a67223 */ /* 0x000fe200000108a6 */
[----:B------:R-:W-:Y:S01]  /*75d0*/  FFMA.FTZ R159, R41, R51, -R159 ;  /* 0x00000033299f7223 */ /* 0x000fe2000001089f */
[----:B------:R-:W-:Y:S01]  /*75e0*/  FMUL.FTZ R51, R88, R48 ;  /* 0x0000003058337220 */ /* 0x000fe20000410000 */
[----:B------:R-:W-:Y:S01]  /*75f0*/  FFMA.FTZ R167, R163, R164, R167 ;  /* 0x000000a4a3a77223 */ /* 0x000fe200000100a7 */
[----:B------:R-:W-:Y:S01]  /*7600*/  LOP3.LUT R163, R86, 0xffff0000, RZ, 0xc0, !PT ;  /* 0xffff000056a37812 */ /* 0x000fe200078ec0ff */
[-C--:B------:R-:W-:Y:S01]  /*7610*/  FMUL.FTZ R88, R88, R40.reuse ;  /* 0x0000002858587220 */ /* 0x080fe20000410000 */
[----:B------:R-:W-:Y:S01]  /*7620*/  PRMT R42, R183, 0x5432, R42 ;  /* 0x00005432b72a7816 */ /* 0x000fe2000000002a */
[----:B------:R-:W-:Y:S01]  /*7630*/  FFMA.FTZ R51, R84, R40, -R51 ;  /* 0x0000002854337223 */ /* 0x000fe20000010833 */
[C---:B------:R-:W-:Y:S01]  /*7640*/  IMAD.U32 R86, R90.reuse, 0x10000, RZ ;  /* 0x000100005a567824 */ /* 0x040fe200078e00ff */
[----:B------:R-:W-:Y:S01]  /*7650*/  LOP3.LUT R90, R90, 0xffff0000, RZ, 0xc0, !PT ;  /* 0xffff00005a5a7812 */ /* 0x000fe200078ec0ff */
[C---:B------:R-:W-:Y:S01]  /*7660*/  IMAD.U32 R40, R50.reuse, 0x10000, RZ ;  /* 0x0001000032287824 */ /* 0x040fe200078e00ff */
[----:B------:R-:W-:Y:S01]  /*7670*/  LOP3.LUT R50, R50, 0xffff0000, RZ, 0xc0, !PT ;  /* 0xffff000032327812 */ /* 0x000fe200078ec0ff */
[----:B------:R-:W-:Y:S01]  /*7680*/  FFMA.FTZ R43, R41, R162, R43 ;  /* 0x000000a2292b7223 */ /* 0x000fe2000001002b */
[C---:B------:R-:W-:Y:S01]  /*7690*/  IMAD.U32 R41, R42.reuse, 0x10000, RZ ;  /* 0x000100002a297824 */ /* 0x040fe200078e00ff */
[----:B------:R-:W-:Y:S01]  /*76a0*/  LOP3.LUT R42, R42, 0xffff0000, RZ, 0xc0, !PT ;  /* 0xffff00002a2a7812 */ /* 0x000fe200078ec0ff */
[----:B------:R-:W-:Y:S01]  /*76b0*/  FFMA.FTZ R88, R84, R48, R88 ;  /* 0x0000003054587223 */ /* 0x000fe20000010058 */
[----:B------:R-:W-:Y:S01]  /*76c0*/  FMUL.FTZ R48, R86, R40 ;  /* 0x0000002856307220 */ /* 0x000fe20000410000 */
[----:B------:R-:W-:Y:S01]  /*76d0*/  FMUL.FTZ R84, R90, R50 ;  /* 0x000000325a547220 */ /* 0x000fe20000410000 */
[-C--:B------:R-:W-:Y:S01]  /*76e0*/  FMUL.FTZ R86, R86, R41.reuse ;  /* 0x0000002956567220 */ /* 0x080fe20000410000 */
[-C--:B------:R-:W-:Y:S01]  /*76f0*/  FMUL.FTZ R90, R90, R42.reuse ;  /* 0x0000002a5a5a7220 */ /* 0x080fe20000410000 */
[----:B------:R-:W-:Y:S01]  /*7700*/  FFMA.FTZ R48, R49, R41, -R48 ;  /* 0x0000002931307223 */ /* 0x000fe20000010830 */
[----:B------:R-:W-:Y:S01]  /*7710*/  FFMA.FTZ R84, R163, R42, -R84 ;  /* 0x0000002aa3547223 */ /* 0x000fe20000010854 */
[----:B------:R-:W-:Y:S01]  /*7720*/  FFMA.FTZ R86, R49, R40, R86 ;  /* 0x0000002831567223 */ /* 0x000fe20000010056 */
[----:B------:R-:W-:Y:S01]  /*7730*/  FFMA.FTZ R90, R163, R50, R90 ;  /* 0x00000032a35a7223 */ /* 0x000fe2000001005a */
[----:B------:R-:W-:-:S02]  /*7740*/  F2FP.BF16.F32.PACK_AB R89, R89, R161 ;  /* 0x000000a15959723e */ /* 0x000fc400000010ff */
[----:B------:R-:W-:Y:S02]  /*7750*/  F2FP.BF16.F32.PACK_AB R91, R91, R166 ;  /* 0x000000a65b5b723e */ /* 0x000fe400000010ff */
[----:B------:R-:W-:Y:S01]  /*7760*/  F2FP.BF16.F32.PACK_AB R160, R85, R160 ;  /* 0x000000a055a0723e */ /* 0x000fe200000010ff */
[----:B------:R-:W-:Y:S01]  /*7770*/  IMAD.MOV.U32 R85, RZ, RZ, R89 ;  /* 0x000000ffff557224 */ /* 0x000fe200078e0059 */
        /* <DEDUP_REMOVED lines=8> */
[----:B------:R-:W-:-:S02]  /*7800*/  F2FP.BF16.F32.PACK_AB R88, R88, R43 ;  /* 0x0000002b5858723e */ /* 0x000fc400000010ff */
[----:B------:R-:W-:-:S07]  /*7810*/  MOV R84, R51 ;  /* 0x0000003300547202 */ /* 0x000fce0000000f00 */
.L_x_533:
[----:B------:R-:W-:Y:S05]  /*7820*/  BSYNC B3 ;  /* 0x0000000000037941 */ /* 0x000fea0003800000 */
.L_x_532:
[----:B------:R-:W-:Y:S02]  /*7830*/  ULDC.64 UR4, c[0x0][0x208] ;  /* 0x0000820000047ab9 */ /* 0x000fe40000000a00 */
[----:B0-----:R0:W-:Y:S04]  /*7840*/  STG.E.128 desc[UR4][R136.64], R84 ;  /* 0x0000005488007986 */ /* 0x0011e8000c101d04 */
[----:B--2---:R0:W-:Y:S02]  /*7850*/  @!P5 STG.E.128 desc[UR4][R138.64], R88 ;  /* 0x000000588a00d986 */ /* 0x0041e4000c101d04 */
.L_x_531:
[----:B------:R-:W-:Y:S05]  /*7860*/  BSYNC B2 ;  /* 0x0000000000027941 */ /* 0x000fea0003800000 */
.L_x_530:
[----:B------:R-:W-:-:S13]  /*7870*/  ISETP.NE.AND P5, PT, R10, RZ, PT ;  /* 0x000000ff0a00720c */ /* 0x000fda0003fa5270 */
        /* <DEDUP_REMOVED lines=12> */
[----:B------:R-:W-:-:S04]  /*7940*/  @!P5 IADD3 R134, P0, P6, R94, R134, R40 ;  /* 0x000000865e86d210 */ /* 0x000fc80007e1e028 */
[----:B------:R-:W-:Y:S02]  /*7950*/  @!P5 IADD3.X R158, R93, R158, R49, P0, P6 ;  /* 0x0000009e5d9ed210 */ /* 0x000fe400007ec431 */
[C---:B0-----:R-:W-:Y:S02]  /*7960*/  LEA R84, P6, R43.reuse, R116, 0x1 ;  /* 0x000000742b547211 */ /* 0x041fe400078c08ff */
[----:B------:R-:W-:Y:S02]  /*7970*/  ISETP.NE.AND P0, PT, R48, RZ, PT ;  /* 0x000000ff3000720c */ /* 0x000fe40003f05270 */
[----:B------:R-:W-:Y:S02]  /*7980*/  LEA.HI.X R85, R43, R117, R42, 0x1, P6 ;  /* 0x000000752b557211 */ /* 0x000fe400030f0c2a */
[----:B------:R-:W-:Y:S02]  /*7990*/  SHF.R.S32.HI R42, RZ, 0x1f, R41 ;  /* 0x0000001fff2a7819 */ /* 0x000fe40000011429 */
[----:B------:R-:W-:-:S02]  /*79a0*/  LOP3.LUT R43, R231, 0x38, R40, 0xf8, !PT ;  /* 0x00000038e72b7812 */ /* 0x000fc400078ef828 */
[----:B------:R-:W-:Y:S02]  /*79b0*/  LEA.HI R41, R42, R41, RZ, 0x3 ;  /* 0x000000292a297211 */ /* 0x000fe400078f18ff */
[----:B------:R-:W-:Y:S01]  /*79c0*/  LOP3.LUT R40, R43, R232, RZ, 0x3c, !PT ;  /* 0x000000e82b287212 */ /* 0x000fe200078e3cff */
[----:B------:R-:W-:Y:S01]  /*79d0*/  IMAD R43, R17, 0x5000, R142 ;  /* 0x00005000112b7824 */ /* 0x000fe200078e028e */
[----:B------:R-:W-:Y:S02]  /*79e0*/  SHF.R.S32.HI R41, RZ, 0x3, R41 ;  /* 0x00000003ff297819 */ /* 0x000fe40000011429 */
[----:B------:R-:W-:-:S03]  /*79f0*/  @!P5 LEA R86, P6, R134, R116, 0x1 ;  /* 0x000000748656d211 */ /* 0x000fc600078c08ff */
[----:B------:R-:W-:Y:S01]  /*7a00*/  IMAD R41, R41, 0x1400, R234 ;  /* 0x0000140029297824 */ /* 0x000fe200078e02ea */
[----:B------:R-:W-:Y:S02]  /*7a10*/  @!P5 LEA.HI.X R87, R134, R117, R158, 0x1, P6 ;  /* 0x000000758657d211 */ /* 0x000fe400030f0c9e */
[----:B------:R-:W-:Y:S01]  /*7a20*/  ISETP.GE.AND P6, PT, R213, R115, PT ;  /* 0x00000073d500720c */ /* 0x000fe20003fc6270 */
[----:B------:R-:W-:-:S04]  /*7a30*/  IMAD.IADD R40, R41, 0x1, R40 ;  /* 0x0000000129287824 */ /* 0x000fc800078e0228 */
[----:B------:R-:W-:Y:S02]  /*7a40*/  IMAD R41, R17, 0x5000, R40 ;  /* 0x0000500011297824 */ /* 0x000fe400078e0228 */
[--C-:B------:R-:W-:Y:S02]  /*7a50*/  IMAD R40, R43, 0x2, R16.reuse ;  /* 0x000000022b287824 */ /* 0x100fe400078e0210 */
[----:B------:R-:W-:-:S04]  /*7a60*/  IMAD R48, R41, 0x2, R16 ;  /* 0x0000000229307824 */ /* 0x000fc800078e0210 */
[----:B------:R-:W0:Y:S04]  /*7a70*/  LDS.128 R40, [R40+0x24400] ;  /* 0x0244000028287984 */ /* 0x000e280000000c00 */
[----:B------:R-:W2:Y:S01]  /*7a80*/  LDS.128 R48, [R48+0x24400] ;  /* 0x0244000030307984 */ /* 0x000ea20000000c00 */
[----:B------:R-:W-:Y:S05]  /*7a90*/  @P6 BRA `(.L_x_535) ;  /* 0x0000000400746947 */ /* 0x000fea0003800000 */
[--C-:B------:R-:W-:Y:S01]  /*7aa0*/  SHF.R.U64 R38, R38, 0x10, R39.reuse ;  /* 0x0000001026267819 */ /* 0x100fe20000001227 */
[----:B--2---:R-:W-:Y:S01]  /*7ab0*/  IMAD.U32 R90, R49, 0x10000, RZ ;  /* 0x00010000315a7824 */ /* 0x004fe200078e00ff */
[----:B------:R-:W-:Y:S01]  /*7ac0*/  SHF.R.U32.HI R88, RZ, 0x10, R39 ;  /* 0x00000010ff587819 */ /* 0x000fe20000011627 */
[----:B------:R-:W-:Y:S01]  /*7ad0*/  IMAD.U32 R137, R51, 0x10000, RZ ;  /* 0x0001000033897824 */ /* 0x000fe200078e00ff */
[--C-:B------:R-:W-:Y:S01]  /*7ae0*/  SHF.R.U64 R39, R44, 0x10, R45.reuse ;  /* 0x000000102c277819 */ /* 0x100fe2000000122d */
[----:B0-----:R-:W-:Y:S01]  /*7af0*/  IMAD.U32 R135, R43, 0x10000, RZ ;  /* 0x000100002b877824 */ /* 0x001fe200078e00ff */
[----:B------:R-:W-:Y:S02]  /*7b00*/  SHF.R.U32.HI R44, RZ, 0x10, R45 ;  /* 0x00000010ff2c7819 */ /* 0x000fe4000001162d */
[--C-:B------:R-:W-:Y:S02]  /*7b10*/  SHF.R.U64 R36, R36, 0x10, R37.reuse ;  /* 0x0000001024247819 */ /* 0x100fe40000001225 */
[----:B------:R-:W-:-:S02]  /*7b20*/  SHF.R.U32.HI R37, RZ, 0x10, R37 ;  /* 0x00000010ff257819 */ /* 0x000fc40000011625 */
[C---:B------:R-:W-:Y:S02]  /*7b30*/  PRMT R44, R179.reuse, 0x5432, R44 ;  /* 0x00005432b32c7816 */ /* 0x040fe4000000002c */
[----:B------:R-:W-:Y:S02]  /*7b40*/  SHF.R.U64 R45, R46, 0x10, R47 ;  /* 0x000000102e2d7819 */ /* 0x000fe4000000122f */
[----:B------:R-:W-:Y:S01]  /*7b50*/  PRMT R37, R179, 0x5410, R37 ;  /* 0x00005410b3257816 */ /* 0x000fe20000000025 */
[----:B------:R-:W-:Y:S01]  /*7b60*/  IMAD.U32 R138, R44, 0x10000, RZ ;  /* 0x000100002c8a7824 */ /* 0x000fe200078e00ff */
[----:B------:R-:W-:Y:S01]  /*7b70*/  SHF.R.U32.HI R46, RZ, 0x10, R47 ;  /* 0x00000010ff2e7819 */ /* 0x000fe2000001162f */
[----:B------:R-:W-:Y:S01]  /*7b80*/  IMAD.U32 R47, R41, 0x10000, RZ ;  /* 0x00010000292f7824 */ /* 0x000fe200078e00ff */
[----:B------:R-:W-:Y:S01]  /*7b90*/  LOP3.LUT R91, R49, 0xffff0000, RZ, 0xc0, !PT ;  /* 0xffff0000315b7812 */ /* 0x000fe200078ec0ff */
[----:B------:R-:W-:Y:S01]  /*7ba0*/  IMAD.U32 R139, R37, 0x10000, RZ ;  /* 0x00010000258b7824 */ /* 0x000fe200078e00ff */
[C---:B------:R-:W-:Y:S01]  /*7bb0*/  PRMT R158, R177.reuse, 0x5410, R45 ;  /* 0x00005410b19e7816 */ /* 0x040fe2000000002d */
[----:B------:R-:W-:Y:S01]  /*7bc0*/  FMUL.FTZ R45, R90, R138 ;  /* 0x0000008a5a2d7220 */ /* 0x000fe20000410000 */
[----:B------:R-:W-:Y:S01]  /*7bd0*/  LOP3.LUT R44, R44, 0xffff0000, RZ, 0xc0, !PT ;  /* 0xffff00002c2c7812 */ /* 0x000fe200078ec0ff */
[-C--:B------:R-:W-:Y:S01]  /*7be0*/  FMUL.FTZ R90, R90, R139.reuse ;  /* 0x0000008b5a5a7220 */ /* 0x080fe20000410000 */
[----:B------:R-:W-:Y:S01]  /*7bf0*/  PRMT R46, R177, 0x5432, R46 ;  /* 0x00005432b12e7816 */ /* 0x000fe2000000002e */
[----:B------:R-:W-:Y:S01]  /*7c00*/  FFMA.FTZ R45, R47, R139, -R45 ;  /* 0x0000008b2f2d7223 */ /* 0x000fe2000001082d */
[----:B------:R-:W-:Y:S01]  /*7c10*/  LOP3.LUT R37, R37, 0xffff0000, RZ, 0xc0, !PT ;  /* 0xffff000025257812 */ /* 0x000fe200078ec0ff */
[----:B------:R-:W-:Y:S01]  /*7c20*/  FMUL.FTZ R159, R91, R44 ;  /* 0x0000002c5b9f7220 */ /* 0x000fe20000410000 */
[----:B------:R-:W-:Y:S01]  /*7c30*/  LOP3.LUT R89, R41, 0xffff0000, RZ, 0xc0, !PT ;  /* 0xffff000029597812 */ /* 0x000fe200078ec0ff */
[----:B------:R-:W-:Y:S01]  /*7c40*/  IMAD.U32 R139, R46, 0x10000, RZ ;  /* 0x000100002e8b7824 */ /* 0x000fe200078e00ff */
[----:B------:R-:W-:Y:S01]  /*7c50*/  PRMT R88, R178, 0x5432, R88 ;  /* 0x00005432b2587816 */ /* 0x000fe20000000058 */
[-C--:B------:R-:W-:Y:S01]  /*7c60*/  FMUL.FTZ R91, R91, R37.reuse ;  /* 0x000000255b5b7220 */ /* 0x080fe20000410000 */
[----:B------:R-:W-:Y:S01]  /*7c70*/  LOP3.LUT R51, R51, 0xffff0000, RZ, 0xc0, !PT ;  /* 0xffff000033337812 */ /* 0x000fe200078ec0ff */
[----:B------:R-:W-:Y:S01]  /*7c80*/  FFMA.FTZ R90, R47, R138, R90 ;  /* 0x0000008a2f5a7223 */ /* 0x000fe2000001005a */
[----:B------:R-:W-:Y:S01]  /*7c90*/  LOP3.LUT R46, R46, 0xffff0000, RZ, 0xc0, !PT ;  /* 0xffff00002e2e7812 */ /* 0x000fe200078ec0ff */
[----:B------:R-:W-:Y:S01]  /*7ca0*/  FFMA.FTZ R159, R89, R37, -R159 ;  /* 0x00000025599f7223 */ /* 0x000fe2000001089f */
[----:B------:R-:W-:Y:S01]  /*7cb0*/  PRMT R39, R178, 0x5410, R39 ;  /* 0x00005410b2277816 */ /* 0x000fe20000000027 */
[----:B------:R-:W-:-:S02]  /*7cc0*/  IMAD.U32 R47, R88, 0x10000, RZ ;  /* 0x00010000582f7824 */ /* 0x000fc400078e00ff */
[----:B------:R-:W-:Y:S01]  /*7cd0*/  FMUL.FTZ R37, R137, R139 ;  /* 0x0000008b89257220 */ /* 0x000fe20000410000 */
[----:B------:R-:W-:Y:S01]  /*7ce0*/  PRMT R36, R182, 0x5432, R36 ;  /* 0x00005432b6247816 */ /* 0x000fe20000000024 */
[----:B------:R-:W-:Y:S01]  /*7cf0*/  FFMA.FTZ R91, R89, R44, R91 ;  /* 0x0000002c595b7223 */ /* 0x000fe2000001005b */
[----:B------:R-:W-:Y:S01]  /*7d00*/  LOP3.LUT R43, R43, 0xffff0000, RZ, 0xc0, !PT ;  /* 0xffff00002b2b7812 */ /* 0x000fe200078ec0ff */
[----:B------:R-:W-:Y:S01]  /*7d10*/  FMUL.FTZ R89, R51, R46 ;  /* 0x0000002e33597220 */ /* 0x000fe20000410000 */
[----:B------:R-:W-:Y:S01]  /*7d20*/  LOP3.LUT R88, R88, 0xffff0000, RZ, 0xc0, !PT ;  /* 0xffff000058587812 */ /* 0x000fe200078ec0ff */
[-C--:B------:R-:W-:Y:S01]  /*7d30*/  FMUL.FTZ R137, R137, R47.reuse ;  /* 0x0000002f89897220 */ /* 0x080fe20000410000 */
[----:B------:R-:W-:Y:S01]  /*7d40*/  FFMA.FTZ R37, R135, R47, -R37 ;  /* 0x0000002f87257223 */ /* 0x000fe20000010825 */
[C---:B------:R-:W-:Y:S01]  /*7d50*/  IMAD.U32 R49, R48.reuse, 0x10000, RZ ;  /* 0x0001000030317824 */ /* 0x040fe200078e00ff */
[----:B------:R-:W-:Y:S01]  /*7d60*/  LOP3.LUT R48, R48, 0xffff0000, RZ, 0xc0, !PT ;  /* 0xffff000030307812 */ /* 0x000fe200078ec0ff */
[----:B------:R-:W-:-:S02]  /*7d70*/  IMAD.U32 R47, R39, 0x10000, RZ ;  /* 0x00010000272f7824 */ /* 0x000fc400078e00ff */
[-C--:B------:R-:W-:Y:S01]  /*7d80*/  FMUL.FTZ R51, R51, R88.reuse ;  /* 0x0000005833337220 */ /* 0x080fe20000410000 */
[C---:B------:R-:W-:Y:S02]  /*7d90*/  IMAD.U32 R44, R36.reuse, 0x10000, RZ ;  /* 0x00010000242c7824 */ /* 0x040fe400078e00ff */
[----:B------:R-:W-:Y:S01]  /*7da0*/  FFMA.FTZ R89, R43, R88, -R89 ;  /* 0x000000582b597223 */ /* 0x000fe20000010859 */
[----:B------:R-:W-:Y:S01]  /*7db0*/  LOP3.LUT R88, R36, 0xffff0000, RZ, 0xc0, !PT ;  /* 0xffff000024587812 */ /* 0x000fe200078ec0ff */
[-C--:B------:R-:W-:Y:S01]  /*7dc0*/  FMUL.FTZ R36, R49, R47.reuse ;  /* 0x0000002f31247220 */ /* 0x080fe20000410000 */
[----:B------:R-:W-:Y:S01]  /*7dd0*/  IMAD.U32 R41, R40, 0x10000, RZ ;  /* 0x0001000028297824 */ /* 0x000fe200078e00ff */
[----:B------:R-:W-:Y:S01]  /*7de0*/  LOP3.LUT R39, R39, 0xffff0000, RZ, 0xc0, !PT ;  /* 0xffff000027277812 */ /* 0x000fe200078ec0ff */
[----:B------:R-:W-:Y:S01]  /*7df0*/  FMUL.FTZ R49, R49, R44 ;  /* 0x0000002c31317220 */ /* 0x000fe20000410000 */
[C---:B------:R-:W-:Y:S01]  /*7e00*/  SHF.L.U32 R134, R42.reuse, 0x10, RZ ;  /* 0x000000102a867819 */ /* 0x040fe200000006ff */
[----:B------:R-:W-:Y:S01]  /*7e10*/  FFMA.FTZ R51, R43, R46, R51 ;  /* 0x0000002e2b337223 */ /* 0x000fe20000010033 */
[----:B------:R-:W-:Y:S01]  /*7e20*/  LOP3.LUT R136, R42, 0xffff0000, RZ, 0xc0, !PT ;  /* 0xffff00002a887812 */ /* 0x000fe200078ec0ff */
[----:B------:R-:W-:Y:S01]  /*7e30*/  FFMA.FTZ R36, R41, R44, -R36 ;  /* 0x0000002c29247223 */ /* 0x000fe20000010824 */
[----:B------:R-:W-:Y:S01]  /*7e40*/  PRMT R38, R181, 0x5432, R38 ;  /* 0x00005432b5267816 */ /* 0x000fe20000000026 */
[----:B------:R-:W-:Y:S01]  /*7e50*/  FFMA.FTZ R49, R41, R47, R49 ;  /* 0x0000002f29317223 */ /* 0x000fe20000010031 */
[----:B------:R-:W-:Y:S01]  /*7e60*/  LOP3.LUT R40, R40, 0xffff0000, RZ, 0xc0, !PT ;  /* 0xffff000028287812 */ /* 0x000fe200078ec0ff */
[----:B------:R-:W-:-:S02]  /*7e70*/  IMAD.U32 R42, R50, 0x10000, RZ ;  /* 0x00010000322a7824 */ /* 0x000fc400078e00ff */
[-C--:B------:R-:W-:Y:S01]  /*7e80*/  FMUL.FTZ R43, R48, R39.reuse ;  /* 0x00000027302b7220 */ /* 0x080fe20000410000 */
[----:B------:R-:W-:Y:S01]  /*7e90*/  IMAD.U32 R41, R158, 0x10000, RZ ;  /* 0x000100009e297824 */ /* 0x000fe200078e00ff */
[----:B------:R-:W-:Y:S01]  /*7ea0*/  LOP3.LUT R50, R50, 0xffff0000, RZ, 0xc0, !PT ;  /* 0xffff000032327812 */ /* 0x000fe200078ec0ff */
[-C--:B------:R-:W-:Y:S01]  /*7eb0*/  FMUL.FTZ R48, R48, R88.reuse ;  /* 0x0000005830307220 */ /* 0x080fe20000410000 */
[----:B------:R-:W-:Y:S01]  /*7ec0*/  LOP3.LUT R158, R158, 0xffff0000, RZ, 0xc0, !PT ;  /* 0xffff00009e9e7812 */ /* 0x000fe200078ec0ff */
[----:B------:R-:W-:Y:S02]  /*7ed0*/  IMAD.U32 R44, R38, 0x10000, RZ ;  /* 0x00010000262c7824 */ /* 0x000fe400078e00ff */
[----:B------:R-:W-:Y:S01]  /*7ee0*/  FFMA.FTZ R43, R40, R88, -R43 ;  /* 0x00000058282b7223 */ /* 0x000fe2000001082b */
[----:B------:R-:W-:Y:S01]  /*7ef0*/  LOP3.LUT R38, R38, 0xffff0000, RZ, 0xc0, !PT ;  /* 0xffff000026267812 */ /* 0x000fe200078ec0ff */
[----:B------:R-:W-:Y:S01]  /*7f00*/  FFMA.FTZ R48, R40, R39, R48 ;  /* 0x0000002728307223 */ /* 0x000fe20000010030 */
[-C--:B------:R-:W-:Y:S01]  /*7f10*/  FMUL.FTZ R39, R42, R41.reuse ;  /* 0x000000292a277220 */ /* 0x080fe20000410000 */
[----:B------:R-:W-:Y:S01]  /*7f20*/  FMUL.FTZ R40, R50, R158 ;  /* 0x0000009e32287220 */ /* 0x000fe20000410000 */
[----:B------:R-:W-:Y:S01]  /*7f30*/  FMUL.FTZ R42, R42, R44 ;  /* 0x0000002c2a2a7220 */ /* 0x000fe20000410000 */
[----:B------:R-:W-:Y:S01]  /*7f40*/  FMUL.FTZ R50, R50, R38 ;  /* 0x0000002632327220 */ /* 0x000fe20000410000 */
[----:B------:R-:W-:Y:S01]  /*7f50*/  FFMA.FTZ R39, R134, R44, -R39 ;  /* 0x0000002c86277223 */ /* 0x000fe20000010827 */
[----:B------:R-:W-:Y:S01]  /*7f60*/  FFMA.FTZ R40, R136, R38, -R40 ;  /* 0x0000002688287223 */ /* 0x000fe20000010828 */
[----:B------:R-:W-:Y:S01]  /*7f70*/  FFMA.FTZ R42, R134, R41, R42 ;  /* 0x00000029862a7223 */ /* 0x000fe2000001002a */
[----:B------:R-:W-:Y:S01]  /*7f80*/  FFMA.FTZ R50, R136, R158, R50 ;  /* 0x0000009e88327223 */ /* 0x000fe20000010032 */
[----:B------:R-:W-:Y:S01]  /*7f90*/  FFMA.FTZ R137, R135, R139, R137 ;  /* 0x0000008b87897223 */ /* 0x000fe20000010089 */
[----:B------:R-:W-:-:S02]  /*7fa0*/  F2FP.BF16.F32.PACK_AB R45, R159, R45 ;  /* 0x0000002d9f2d723e */ /* 0x000fc400000010ff */
[----:B------:R-:W-:Y:S02]  /*7fb0*/  F2FP.BF16.F32.PACK_AB R90, R91, R90 ;  /* 0x0000005a5b5a723e */ /* 0x000fe400000010ff */
[----:B------:R-:W-:Y:S01]  /*7fc0*/  F2FP.BF16.F32.PACK_AB R36, R43, R36 ;  /* 0x000000242b24723e */ /* 0x000fe200000010ff */
[----:B------:R-:W-:Y:S01]  /*7fd0*/  IMAD.MOV.U32 R41, RZ, RZ, R45 ;  /* 0x000000ffff297224 */ /* 0x000fe200078e002d */
[----:B------:R-:W-:Y:S02]  /*7fe0*/  F2FP.BF16.F32.PACK_AB R39, R40, R39 ;  /* 0x000000272827723e */ /* 0x000fe400000010ff */
        /* <DEDUP_REMOVED lines=8> */
.L_x_535:
[----:B------:R-:W-:Y:S05]  /*8070*/  BSYNC B2 ;  /* 0x0000000000027941 */ /* 0x000fea0003800000 */
.L_x_534:
[----:B------:R-:W-:Y:S02]  /*8080*/  ULDC.64 UR4, c[0x0][0x208] ;  /* 0x0000820000047ab9 */ /* 0x000fe40000000a00 */
[----:B0-----:R3:W-:Y:S04]  /*8090*/  STG.E.128 desc[UR4][R84.64], R40 ;  /* 0x0000002854007986 */ /* 0x0017e8000c101d04 */
[----:B--2---:R3:W-:Y:S02]  /*80a0*/  @!P5 STG.E.128 desc[UR4][R86.64], R48 ;  /* 0x000000305600d986 */ /* 0x0047e4000c101d04 */
.L_x_529:
[----:B------:R-:W-:Y:S05]  /*80b0*/  BSYNC B1 ;  /* 0x0000000000017941 */ /* 0x000fea0003800000 */
.L_x_528:
[----:B------:R-:W-:Y:S04]  /*80c0*/  BSSY B1, `(.L_x_536) ;  /* 0x000010c000017945 */ /* 0x000fe80003800000 */
[----:B------:R-:W-:Y:S05]  /*80d0*/  @P3 BRA `(.L_x_537) ;  /* 0x0000001000283947 */ /* 0x000fea0003800000 */
[----:B------:R-:W-:Y:S01]  /*80e0*/  ISETP.NE.AND P3, PT, R26, RZ, PT ;  /* 0x000000ff1a00720c */ /* 0x000fe20003f65270 */
[-C--:B--2---:R-:W-:Y:S01]  /*80f0*/  IMAD R36, R237, R122.reuse, RZ ;  /* 0x0000007aed247224 */ /* 0x084fe200078e02ff */
[----:B------:R-:W-:Y:S01]  /*8100*/  BSSY B2, `(.L_x_538) ;  /* 0x0000086000027945 */ /* 0x000fe20003800000 */
[----:B------:R-:W-:-:S04]  /*8110*/  IMAD.WIDE.U32 R44, R217, R122, R124 ;  /* 0x0000007ad92c7225 */ /* 0x000fc800078e007c */
[----:B------:R-:W-:-:S04]  /*8120*/  IMAD R37, R217, R123, R36 ;  /* 0x0000007bd9257224 */ /* 0x000fc800078e0224 */
[----:B---3--:R-:W-:Y:S02]  /*8130*/  IMAD.IADD R50, R45, 0x1, R37 ;  /* 0x000000012d327824 */ /* 0x008fe400078e0225 */
[----:B------:R-:W-:Y:S05]  /*8140*/  @!P3 BRA `(.L_x_539) ;  /* 0x000000080004b947 */ /* 0x000fea0003800000 */
[----:B------:R-:W-:Y:S01]  /*8150*/  SEL R36, R119, R145, !P0 ;  /* 0x0000009177247207 */ /* 0x000fe20004000000 */
[----:B------:R-:W-:Y:S01]  /*8160*/  BSSY B3, `(.L_x_540) ;  /* 0x000007c000037945 */ /* 0x000fe20003800000 */
[----:B------:R-:W-:Y:S02]  /*8170*/  IADD3 R38, P3, P5, R94, R44, R13 ;  /* 0x0000002c5e267210 */ /* 0x000fe40007d7e00d */
[----:B------:R-:W-:Y:S02]  /*8180*/  SHF.R.S32.HI R37, RZ, 0x1f, R36 ;  /* 0x0000001fff257819 */ /* 0x000fe40000011424 */
[----:B------:R-:W-:Y:S02]  /*8190*/  IADD3.X R39, R93, R50, R7, P3, P5 ;  /* 0x000000325d277210 */ /* 0x000fe40001fea407 */
[----:B------:R-:W-:-:S04]  /*81a0*/  LEA.HI R37, R37, R36, RZ, 0x4 ;  /* 0x0000002425257211 */ /* 0x000fc800078f20ff */
[----:B------:R-:W-:-:S04]  /*81b0*/  LEA.HI.SX32 R40, R37, R14, 0x1c ;  /* 0x0000000e25287211 */ /* 0x000fc800078fe2ff */
[----:B------:R-:W-:Y:S01]  /*81c0*/  SHF.R.S32.HI R43, RZ, 0x1f, R40 ;  /* 0x0000001fff2b7819 */ /* 0x000fe20000011428 */
[----:B------:R-:W-:-:S03]  /*81d0*/  IMAD.SHL.U32 R41, R40, 0x8, RZ ;  /* 0x0000000828297824 */ /* 0x000fc600078e00ff */
[----:B------:R-:W-:Y:S02]  /*81e0*/  LEA.HI R43, R43, R40, RZ, 0x3 ;  /* 0x000000282b2b7211 */ /* 0x000fe400078f18ff */
[----:B------:R-:W-:Y:S02]  /*81f0*/  ISETP.GE.AND P3, PT, R41, R144, PT ;  /* 0x000000902900720c */ /* 0x000fe40003f66270 */
[----:B------:R-:W-:Y:S02]  /*8200*/  SHF.R.S32.HI R43, RZ, 0x3, R43 ;  /* 0x00000003ff2b7819 */ /* 0x000fe4000001142b */
[----:B------:R-:W-:-:S04]  /*8210*/  LOP3.LUT R40, R226, 0x38, R41, 0xf8, !PT ;  /* 0x00000038e2287812 */ /* 0x000fc800078ef829 */
[----:B------:R-:W-:-:S05]  /*8220*/  LOP3.LUT R40, R40, R229, RZ, 0x3c, !PT ;  /* 0x000000e528287212 */ /* 0x000fca00078e3cff */
[--C-:B------:R-:W-:Y:S02]  /*8230*/  @!P3 SHF.R.S32.HI R36, RZ, 0x1f, R41.reuse ;  /* 0x0000001fff24b819 */ /* 0x100fe40000011429 */
[----:B------:R-:W-:Y:S01]  /*8240*/  @!P3 IADD3 R37, P5, P6, R94, R44, R41 ;  /* 0x0000002c5e25b210 */ /* 0x000fe20007ebe029 */
[----:B------:R-:W-:-:S03]  /*8250*/  IMAD R41, R43, 0x1400, R230 ;  /* 0x000014002b297824 */ /* 0x000fc600078e02e6 */
[----:B------:R-:W-:Y:S01]  /*8260*/  @!P3 IADD3.X R36, R93, R50, R36, P5, P6 ;  /* 0x000000325d24b210 */ /* 0x000fe20002fec424 */
[----:B------:R-:W-:Y:S01]  /*8270*/  IMAD.IADD R40, R41, 0x1, R40 ;  /* 0x0000000129287824 */ /* 0x000fe200078e0228 */
[CC--:B------:R-:W-:Y:S01]  /*8280*/  LEA R46, P5, R38.reuse, R116.reuse, 0x1 ;  /* 0x00000074262e7211 */ /* 0x0c0fe200078a08ff */
[C---:B------:R-:W-:Y:S02]  /*8290*/  IMAD R41, R17.reuse, 0x5000, R141 ;  /* 0x0000500011297824 */ /* 0x040fe400078e028d */
[----:B------:R-:W-:Y:S01]  /*82a0*/  IMAD R43, R17, 0x5000, R40 ;  /* 0x00005000112b7824 */ /* 0x000fe200078e0228 */
[----:B------:R-:W-:Y:S01]  /*82b0*/  LEA.HI.X R47, R38, R117, R39, 0x1, P5 ;  /* 0x00000075262f7211 */ /* 0x000fe200028f0c27 */
[--C-:B------:R-:W-:Y:S01]  /*82c0*/  IMAD R38, R41, 0x2, R16.reuse ;  /* 0x0000000229267824 */ /* 0x100fe200078e0210 */
[----:B------:R-:W-:Y:S01]  /*82d0*/  @!P3 LEA R48, P5, R37, R116, 0x1 ;  /* 0x000000742530b211 */ /* 0x000fe200078a08ff */
[----:B------:R-:W-:-:S03]  /*82e0*/  IMAD R43, R43, 0x2, R16 ;  /* 0x000000022b2b7824 */ /* 0x000fc600078e0210 */
[----:B------:R-:W-:Y:S02]  /*82f0*/  @!P3 LEA.HI.X R49, R37, R117, R36, 0x1, P5 ;  /* 0x000000752531b211 */ /* 0x000fe400028f0c24 */
[----:B------:R-:W2:Y:S01]  /*8300*/  LDS.128 R36, [R38+0x24400] ;  /* 0x0244000026247984 */ /* 0x000ea20000000c00 */
[----:B------:R-:W-:-:S03]  /*8310*/  ISETP.GE.AND P5, PT, R212, R115, PT ;  /* 0x00000073d400720c */ /* 0x000fc60003fa6270 */
[----:B------:R-:W3:Y:S10]  /*8320*/  LDS.128 R40, [R43+0x24400] ;  /* 0x024400002b287984 */ /* 0x000ef40000000c00 */
[----:B------:R-:W-:Y:S05]  /*8330*/  @P5 BRA `(.L_x_541) ;  /* 0x0000000400785947 */ /* 0x000fea0003800000 */
[--C-:B------:R-:W-:Y:S01]  /*8340*/  SHF.R.U64 R51, R56, 0x10, R57.reuse ;  /* 0x0000001038337819 */ /* 0x100fe20000001239 */
[----:B0--3--:R-:W-:Y:S01]  /*8350*/  IMAD.U32 R85, R41, 0x10000, RZ ;  /* 0x0001000029557824 */ /* 0x009fe200078e00ff */
[----:B------:R-:W-:Y:S01]  /*8360*/  SHF.R.U32.HI R56, RZ, 0x10, R57 ;  /* 0x00000010ff387819 */ /* 0x000fe20000011639 */
[----:B------:R-:W-:Y:S01]  /*8370*/  IMAD.U32 R89, R43, 0x10000, RZ ;  /* 0x000100002b597824 */ /* 0x000fe200078e00ff */
[----:B------:R-:W-:Y:S01]  /*8380*/  SHF.R.U64 R57, R58, 0x10, R59 ;  /* 0x000000103a397819 */ /* 0x000fe2000000123b */
[----:B--2---:R-:W-:Y:S01]  /*8390*/  IMAD.U32 R88, R39, 0x10000, RZ ;  /* 0x0001000027587824 */ /* 0x004fe200078e00ff */
[--C-:B------:R-:W-:Y:S01]  /*83a0*/  SHF.R.U64 R58, R64, 0x10, R65.reuse ;  /* 0x00000010403a7819 */ /* 0x100fe20000001241 */
[----:B------:R-:W-:Y:S01]  /*83b0*/  IMAD.U32 R90, R42, 0x10000, RZ ;  /* 0x000100002a5a7824 */ /* 0x000fe200078e00ff */
[----:B------:R-:W-:Y:S01]  /*83c0*/  SHF.R.U32.HI R64, RZ, 0x10, R65 ;  /* 0x00000010ff407819 */ /* 0x000fe20000011641 */
[----:B------:R-:W-:Y:S01]  /*83d0*/  IMAD.U32 R87, R38, 0x10000, RZ ;  /* 0x0001000026577824 */ /* 0x000fe200078e00ff */
[----:B------:R-:W-:-:S02]  /*83e0*/  PRMT R56, R176, 0x5410, R56 ;  /* 0x00005410b0387816 */ /* 0x000fc40000000038 */
[----:B------:R-:W-:Y:S02]  /*83f0*/  PRMT R64, R174, 0x5432, R64 ;  /* 0x00005432ae407816 */ /* 0x000fe40000000040 */
[----:B------:R-:W-:Y:S02]  /*8400*/  SHF.R.U32.HI R59, RZ, 0x10, R59 ;  /* 0x00000010ff3b7819 */ /* 0x000fe4000001163b */
[--C-:B------:R-:W-:Y:S01]  /*8410*/  SHF.R.U64 R65, R66, 0x10, R67.reuse ;  /* 0x0000001042417819 */ /* 0x100fe20000001243 */
[----:B------:R-:W-:Y:S01]  /*8420*/  IMAD.U32 R91, R64, 0x10000, RZ ;  /* 0x00010000405b7824 */ /* 0x000fe200078e00ff */
[----:B------:R-:W-:Y:S01]  /*8430*/  SHF.R.U32.HI R66, RZ, 0x10, R67 ;  /* 0x00000010ff427819 */ /* 0x000fe20000011643 */
[----:B------:R-:W-:Y:S01]  /*8440*/  IMAD.U32 R67, R37, 0x10000, RZ ;  /* 0x0001000025437824 */ /* 0x000fe200078e00ff */
[----:B------:R-:W-:Y:S02]  /*8450*/  SHF.L.U32 R134, R56, 0x10, RZ ;  /* 0x0000001038867819 */ /* 0x000fe400000006ff */
[----:B------:R-:W-:-:S02]  /*8460*/  PRMT R59, R173, 0x5410, R59 ;  /* 0x00005410ad3b7816 */ /* 0x000fc4000000003b */
[----:B------:R-:W-:Y:S01]  /*8470*/  LOP3.LUT R86, R41, 0xffff0000, RZ, 0xc0, !PT ;  /* 0xffff000029567812 */ /* 0x000fe200078ec0ff */
[----:B------:R-:W-:Y:S01]  /*8480*/  IMAD.U32 R41, R40, 0x10000, RZ ;  /* 0x0001000028297824 */ /* 0x000fe200078e00ff */
[----:B------:R-:W-:Y:S01]  /*8490*/  PRMT R173, R173, 0x5432, R65 ;  /* 0x00005432adad7816 */ /* 0x000fe20000000041 */
[C---:B------:R-:W-:Y:S01]  /*84a0*/  FMUL.FTZ R65, R85.reuse, R91 ;  /* 0x0000005b55417220 */ /* 0x040fe20000410000 */
[----:B------:R-:W-:Y:S01]  /*84b0*/  LOP3.LUT R64, R64, 0xffff0000, RZ, 0xc0, !PT ;  /* 0xffff000040407812 */ /* 0x000fe200078ec0ff */
[-C--:B------:R-:W-:Y:S01]  /*84c0*/  FMUL.FTZ R85, R85, R134.reuse ;  /* 0x0000008655557220 */ /* 0x080fe20000410000 */
[----:B------:R-:W-:Y:S01]  /*84d0*/  PRMT R66, R174, 0x5410, R66 ;  /* 0x00005410ae427816 */ /* 0x000fe20000000042 */
[----:B------:R-:W-:Y:S01]  /*84e0*/  FFMA.FTZ R65, R67, R134, -R65 ;  /* 0x0000008643417223 */ /* 0x000fe20000010841 */
[----:B------:R-:W-:Y:S01]  /*84f0*/  LOP3.LUT R84, R37, 0xffff0000, RZ, 0xc0, !PT ;  /* 0xffff000025547812 */ /* 0x000fe200078ec0ff */
[----:B------:R-:W-:Y:S01]  /*8500*/  FMUL.FTZ R135, R86, R64 ;  /* 0x0000004056877220 */ /* 0x000fe20000410000 */
[----:B------:R-:W-:Y:S01]  /*8510*/  LOP3.LUT R56, R56, 0xffff0000, RZ, 0xc0, !PT ;  /* 0xffff000038387812 */ /* 0x000fe200078ec0ff */
[----:B------:R-:W-:-:S02]  /*8520*/  IMAD.U32 R134, R66, 0x10000, RZ ;  /* 0x0001000042867824 */ /* 0x000fc400078e00ff */
[----:B------:R-:W-:Y:S01]  /*8530*/  FFMA.FTZ R85, R67, R91, R85 ;  /* 0x0000005b43557223 */ /* 0x000fe20000010055 */
[----:B------:R-:W-:Y:S01]  /*8540*/  IMAD.U32 R67, R59, 0x10000, RZ ;  /* 0x000100003b437824 */ /* 0x000fe200078e00ff */
[----:B------:R-:W-:Y:S01]  /*8550*/  PRMT R58, R176, 0x5432, R58 ;  /* 0x00005432b03a7816 */ /* 0x000fe2000000003a */
[-C--:B------:R-:W-:Y:S01]  /*8560*/  FMUL.FTZ R86, R86, R56.reuse ;  /* 0x0000003856567220 */ /* 0x080fe20000410000 */
[C---:B------:R-:W-:Y:S01]  /*8570*/  FFMA.FTZ R135, R84.reuse, R56, -R135 ;  /* 0x0000003854877223 */ /* 0x040fe20000010887 */
[C---:B------:R-:W-:Y:S01]  /*8580*/  FMUL.FTZ R56, R89.reuse, R134 ;  /* 0x0000008659387220 */ /* 0x040fe20000410000 */
[-C--:B------:R-:W-:Y:S01]  /*8590*/  FMUL.FTZ R89, R89, R67.reuse ;  /* 0x0000004359597220 */ /* 0x080fe20000410000 */
[----:B------:R-:W-:Y:S01]  /*85a0*/  PRMT R51, R175, 0x5410, R51 ;  /* 0x00005410af337816 */ /* 0x000fe20000000033 */
[----:B------:R-:W-:Y:S01]  /*85b0*/  FFMA.FTZ R86, R84, R64, R86 ;  /* 0x0000004054567223 */ /* 0x000fe20000010056 */
[C---:B------:R-:W-:Y:S01]  /*85c0*/  FFMA.FTZ R56, R88.reuse, R67, -R56 ;  /* 0x0000004358387223 */ /* 0x040fe20000010838 */
[----:B------:R-:W-:Y:S01]  /*85d0*/  FFMA.FTZ R89, R88, R134, R89 ;  /* 0x0000008658597223 */ /* 0x000fe20000010059 */
[----:B------:R-:W-:Y:S01]  /*85e0*/  LOP3.LUT R43, R43, 0xffff0000, RZ, 0xc0, !PT ;  /* 0xffff00002b2b7812 */ /* 0x000fe200078ec0ff */
[----:B------:R-:W-:Y:S01]  /*85f0*/  IMAD.U32 R88, R58, 0x10000, RZ ;  /* 0x000100003a587824 */ /* 0x000fe200078e00ff */
[----:B------:R-:W-:Y:S01]  /*8600*/  LOP3.LUT R66, R66, 0xffff0000, RZ, 0xc0, !PT ;  /* 0xffff000042427812 */ /* 0x000fe200078ec0ff */
[----:B------:R-:W-:Y:S01]  /*8610*/  IMAD.U32 R84, R51, 0x10000, RZ ;  /* 0x0001000033547824 */ /* 0x000fe200078e00ff */
[----:B------:R-:W-:Y:S01]  /*8620*/  LOP3.LUT R64, R59, 0xffff0000, RZ, 0xc0, !PT ;  /* 0xffff00003b407812 */ /* 0x000fe200078ec0ff */
[----:B------:R-:W-:Y:S01]  /*8630*/  IMAD.U32 R37, R36, 0x10000, RZ ;  /* 0x0001000024257824 */ /* 0x000fe200078e00ff */
[----:B------:R-:W-:Y:S01]  /*8640*/  LOP3.LUT R59, R58, 0xffff0000, RZ, 0xc0, !PT ;  /* 0xffff00003a3b7812 */ /* 0x000fe200078ec0ff */
[----:B------:R-:W-:Y:S01]  /*8650*/  FMUL.FTZ R58, R41, R88 ;  /* 0x00000058293a7220 */ /* 0x000fe20000410000 */
[----:B------:R-:W-:Y:S01]  /*8660*/  LOP3.LUT R39, R39, 0xffff0000, RZ, 0xc0, !PT ;  /* 0xffff000027277812 */ /* 0x000fe200078ec0ff */
[C---:B------:R-:W-:Y:S01]  /*8670*/  FMUL.FTZ R136, R43.reuse, R66 ;  /* 0x000000422b887220 */ /* 0x040fe20000410000 */
[----:B------:R-:W-:Y:S01]  /*8680*/  LOP3.LUT R40, R40, 0xffff0000, RZ, 0xc0, !PT ;  /* 0xffff000028287812 */ /* 0x000fe200078ec0ff */
[----:B------:R-:W-:Y:S01]  /*8690*/  FMUL.FTZ R134, R43, R64 ;  /* 0x000000402b867220 */ /* 0x000fe20000410000 */
[----:B------:R-:W-:Y:S01]  /*86a0*/  LOP3.LUT R51, R51, 0xffff0000, RZ, 0xc0, !PT ;  /* 0xffff000033337812 */ /* 0x000fe200078ec0ff */
[----:B------:R-:W-:Y:S01]  /*86b0*/  FMUL.FTZ R41, R41, R84 ;  /* 0x0000005429297220 */ /* 0x000fe20000410000 */
[----:B------:R-:W-:Y:S01]  /*86c0*/  PRMT R57, R175, 0x5432, R57 ;  /* 0x00005432af397816 */ /* 0x000fe20000000039 */
[C---:B------:R-:W-:Y:S01]  /*86d0*/  FFMA.FTZ R43, R39.reuse, R64, -R136 ;  /* 0x00000040272b7223 */ /* 0x040fe20000010888 */
[----:B------:R-:W-:Y:S01]  /*86e0*/  FFMA.FTZ R134, R39, R66, R134 ;  /* 0x0000004227867223 */ /* 0x000fe20000010086 */
[C---:B------:R-:W-:Y:S01]  /*86f0*/  FFMA.FTZ R58, R37.reuse, R84, -R58 ;  /* 0x00000054253a7223 */ /* 0x040fe2000001083a */
[----:B------:R-:W-:Y:S01]  /*8700*/  FFMA.FTZ R41, R37, R88, R41 ;  /* 0x0000005825297223 */ /* 0x000fe20000010029 */
[----:B------:R-:W-:Y:S01]  /*8710*/  LOP3.LUT R36, R36, 0xffff0000, RZ, 0xc0, !PT ;  /* 0xffff000024247812 */ /* 0x000fe200078ec0ff */
[C---:B------:R-:W-:Y:S01]  /*8720*/  FMUL.FTZ R39, R40.reuse, R59 ;  /* 0x0000003b28277220 */ /* 0x040fe20000410000 */
[-C--:B------:R-:W-:Y:S01]  /*8730*/  FMUL.FTZ R67, R40, R51.reuse ;  /* 0x0000003328437220 */ /* 0x080fe20000410000 */
[----:B------:R-:W-:Y:S01]  /*8740*/  IMAD.U32 R37, R173, 0x10000, RZ ;  /* 0x00010000ad257824 */ /* 0x000fe200078e00ff */
[----:B------:R-:W-:Y:S01]  /*8750*/  LOP3.LUT R42, R42, 0xffff0000, RZ, 0xc0, !PT ;  /* 0xffff00002a2a7812 */ /* 0x000fe200078ec0ff */
[----:B------:R-:W-:Y:S01]  /*8760*/  IMAD.U32 R40, R57, 0x10000, RZ ;  /* 0x0001000039287824 */ /* 0x000fe200078e00ff */
[----:B------:R-:W-:Y:S01]  /*8770*/  LOP3.LUT R173, R173, 0xffff0000, RZ, 0xc0, !PT ;  /* 0xffff0000adad7812 */ /* 0x000fe200078ec0ff */
[----:B------:R-:W-:Y:S01]  /*8780*/  FFMA.FTZ R39, R36, R51, -R39 ;  /* 0x0000003324277223 */ /* 0x000fe20000010827 */
[----:B------:R-:W-:Y:S01]  /*8790*/  LOP3.LUT R57, R57, 0xffff0000, RZ, 0xc0, !PT ;  /* 0xffff000039397812 */ /* 0x000fe200078ec0ff */
[----:B------:R-:W-:Y:S01]  /*87a0*/  FMUL.FTZ R64, R90, R37 ;  /* 0x000000255a407220 */ /* 0x000fe20000410000 */
[----:B------:R-:W-:Y:S01]  /*87b0*/  LOP3.LUT R38, R38, 0xffff0000, RZ, 0xc0, !PT ;  /* 0xffff000026267812 */ /* 0x000fe200078ec0ff */
[----:B------:R-:W-:Y:S01]  /*87c0*/  FMUL.FTZ R51, R42, R173 ;  /* 0x000000ad2a337220 */ /* 0x000fe20000410000 */
[----:B------:R-:W-:Y:S01]  /*87d0*/  FFMA.FTZ R36, R36, R59, R67 ;  /* 0x0000003b24247223 */ /* 0x000fe20000010043 */
        /* <DEDUP_REMOVED lines=8> */
[----:B------:R-:W-:Y:S02]  /*8860*/  F2FP.BF16.F32.PACK_AB R85, R86, R85 ;  /* 0x000000555655723e */ /* 0x000fe400000010ff */
        /* <DEDUP_REMOVED lines=8> */
[----:B------:R-:W-:-:S02]  /*88f0*/  IMAD.MOV.U32 R37, RZ, RZ, R65 ;  /* 0x000000ffff257224 */ /* 0x000fc400078e0041 */
[----:B------:R-:W-:Y:S02]  /*8900*/  IMAD.MOV.U32 R40, RZ, RZ, R84 ;  /* 0x000000ffff287224 */ /* 0x000fe400078e0054 */
[----:B------:R-:W-:-:S07]  /*8910*/  IMAD.MOV.U32 R43, RZ, RZ, R89 ;  /* 0x000000ffff2b7224 */ /* 0x000fce00078e0059 */
.L_x_541:
[----:B------:R-:W-:Y:S05]  /*8920*/  BSYNC B3 ;  /* 0x0000000000037941 */ /* 0x000fea0003800000 */
.L_x_540:
[----:B------:R-:W-:Y:S02]  /*8930*/  ULDC.64 UR4, c[0x0][0x208] ;  /* 0x0000820000047ab9 */ /* 0x000fe40000000a00 */
[----:B--2---:R2:W-:Y:S04]  /*8940*/  STG.E.128 desc[UR4][R46.64], R36 ;  /* 0x000000242e007986 */ /* 0x0045e8000c101d04 */
[----:B---3--:R2:W-:Y:S02]  /*8950*/  @!P3 STG.E.128 desc[UR4][R48.64], R40 ;  /* 0x000000283000b986 */ /* 0x0085e4000c101d04 */
.L_x_539:
[----:B------:R-:W-:Y:S05]  /*8960*/  BSYNC B2 ;  /* 0x0000000000027941 */ /* 0x000fea0003800000 */
.L_x_538:
[----:B------:R-:W-:-:S13]  /*8970*/  ISETP.NE.AND P3, PT, R10, RZ, PT ;  /* 0x000000ff0a00720c */ /* 0x000fda0003f65270 */
[----:B------:R-:W-:Y:S05]  /*8980*/  @!P3 BRA `(.L_x_537) ;  /* 0x0000000400fcb947 */ /* 0x000fea0003800000 */
[----:B--2---:R-:W-:Y:S01]  /*8990*/  SEL R36, R119, R145, !P1 ;  /* 0x0000009177247207 */ /* 0x004fe20004800000 */
[----:B------:R-:W-:Y:S01]  /*89a0*/  BSSY B2, `(.L_x_542) ;  /* 0x000007a000027945 */ /* 0x000fe20003800000 */
[----:B------:R-:W-:Y:S02]  /*89b0*/  IADD3 R40, P3, P5, R94, R44, R11 ;  /* 0x0000002c5e287210 */ /* 0x000fe40007d7e00b */
[----:B------:R-:W-:Y:S02]  /*89c0*/  SHF.R.S32.HI R37, RZ, 0x1f, R36 ;  /* 0x0000001fff257819 */ /* 0x000fe40000011424 */
[----:B------:R-:W-:Y:S02]  /*89d0*/  IADD3.X R41, R93, R50, R6, P3, P5 ;  /* 0x000000325d297210 */ /* 0x000fe40001fea406 */
[----:B------:R-:W-:-:S04]  /*89e0*/  LEA.HI R37, R37, R36, RZ, 0x4 ;  /* 0x0000002425257211 */ /* 0x000fc800078f20ff */
[----:B------:R-:W-:-:S05]  /*89f0*/  LEA.HI.SX32 R37, R37, R12, 0x1c ;  /* 0x0000000c25257211 */ /* 0x000fca00078fe2ff */
[----:B------:R-:W-:-:S05]  /*8a00*/  IMAD.SHL.U32 R39, R37, 0x8, RZ ;  /* 0x0000000825277824 */ /* 0x000fca00078e00ff */
[----:B------:R-:W-:-:S13]  /*8a10*/  ISETP.GE.AND P3, PT, R39, R144, PT ;  /* 0x000000902700720c */ /* 0x000fda0003f66270 */
[--C-:B------:R-:W-:Y:S02]  /*8a20*/  @!P3 SHF.R.S32.HI R36, RZ, 0x1f, R39.reuse ;  /* 0x0000001fff24b819 */ /* 0x100fe40000011427 */
[----:B------:R-:W-:-:S04]  /*8a30*/  @!P3 IADD3 R38, P5, P6, R94, R44, R39 ;  /* 0x0000002c5e26b210 */ /* 0x000fc80007ebe027 */
[----:B------:R-:W-:Y:S02]  /*8a40*/  @!P3 IADD3.X R50, R93, R50, R36, P5, P6 ;  /* 0x000000325d32b210 */ /* 0x000fe40002fec424 */
[----:B------:R-:W-:Y:S02]  /*8a50*/  SHF.R.S32.HI R36, RZ, 0x1f, R37 ;  /* 0x0000001fff247819 */ /* 0x000fe40000011425 */
[----:B------:R-:W-:Y:S02]  /*8a60*/  LEA R44, P5, R40, R116, 0x1 ;  /* 0x00000074282c7211 */ /* 0x000fe400078a08ff */
[----:B------:R-:W-:Y:S02]  /*8a70*/  LEA.HI R36, R36, R37, RZ, 0x3 ;  /* 0x0000002524247211 */ /* 0x000fe400078f18ff */
[----:B------:R-:W-:Y:S02]  /*8a80*/  LEA.HI.X R45, R40, R117, R41, 0x1, P5 ;  /* 0x00000075282d7211 */ /* 0x000fe400028f0c29 */
[----:B------:R-:W-:-:S02]  /*8a90*/  SHF.R.S32.HI R37, RZ, 0x3, R36 ;  /* 0x00000003ff257819 */ /* 0x000fc40000011424 */
[----:B------:R-:W-:Y:S02]  /*8aa0*/  LOP3.LUT R36, R226, 0x38, R39, 0xf8, !PT ;  /* 0x00000038e2247812 */ /* 0x000fe400078ef827 */
[----:B------:R-:W-:Y:S01]  /*8ab0*/  @!P3 LEA R46, P5, R38, R116, 0x1 ;  /* 0x00000074262eb211 */ /* 0x000fe200078a08ff */
[----:B------:R-:W-:Y:S01]  /*8ac0*/  IMAD R37, R37, 0x1400, R230 ;  /* 0x0000140025257824 */ /* 0x000fe200078e02e6 */
[----:B------:R-:W-:Y:S02]  /*8ad0*/  LOP3.LUT R36, R36, R229, RZ, 0x3c, !PT ;  /* 0x000000e524247212 */ /* 0x000fe400078e3cff */
[----:B------:R-:W-:Y:S02]  /*8ae0*/  @!P3 LEA.HI.X R47, R38, R117, R50, 0x1, P5 ;  /* 0x00000075262fb211 */ /* 0x000fe400028f0c32 */
[----:B------:R-:W-:Y:S01]  /*8af0*/  ISETP.GE.AND P5, PT, R213, R115, PT ;  /* 0x00000073d500720c */ /* 0x000fe20003fa6270 */
[----:B------:R-:W-:Y:S02]  /*8b00*/  IMAD.IADD R36, R37, 0x1, R36 ;  /* 0x0000000125247824 */ /* 0x000fe400078e0224 */
[----:B------:R-:W-:-:S02]  /*8b10*/  IMAD R37, R17, 0x5000, R140 ;  /* 0x0000500011257824 */ /* 0x000fc400078e028c */
[----:B------:R-:W-:-:S03]  /*8b20*/  IMAD R39, R17, 0x5000, R36 ;  /* 0x0000500011277824 */ /* 0x000fc600078e0224 */
[----:B------:R-:W-:Y:S01]  /*8b30*/  LEA R37, R37, R16, 0x1 ;  /* 0x0000001025257211 */ /* 0x000fe200078e08ff */
[----:B------:R-:W-:-:S05]  /*8b40*/  IMAD R40, R39, 0x2, R16 ;  /* 0x0000000227287824 */ /* 0x000fca00078e0210 */
[----:B------:R-:W2:Y:S04]  /*8b50*/  LDS.128 R36, [R37+0x24400] ;  /* 0x0244000025247984 */ /* 0x000ea80000000c00 */
[----:B------:R-:W3:Y:S01]  /*8b60*/  LDS.128 R40, [R40+0x24400] ;  /* 0x0244000028287984 */ /* 0x000ee20000000c00 */
[----:B------:R-:W-:Y:S05]  /*8b70*/  @P5 BRA `(.L_x_543) ;  /* 0x0000000400705947 */ /* 0x000fea0003800000 */
[----:B------:R-:W-:Y:S01]  /*8b80*/  SHF.R.U64 R49, R52, 0x10, R53 ;  /* 0x0000001034317819 */ /* 0x000fe20000001235 */
[----:B---3--:R-:W-:Y:S01]  /*8b90*/  IMAD.U32 R59, R43, 0x10000, RZ ;  /* 0x000100002b3b7824 */ /* 0x008fe200078e00ff */
[----:B------:R-:W-:Y:S01]  /*8ba0*/  SHF.R.U32.HI R65, RZ, 0x10, R61 ;  /* 0x00000010ff417819 */ /* 0x000fe2000001163d */
[----:B--2---:R-:W-:Y:S01]  /*8bb0*/  IMAD.U32 R56, R39, 0x10000, RZ ;  /* 0x0001000027387824 */ /* 0x004fe200078e00ff */
[----:B------:R-:W-:Y:S01]  /*8bc0*/  SHF.R.U32.HI R53, RZ, 0x10, R53 ;  /* 0x00000010ff357819 */ /* 0x000fe20000011635 */
[----:B------:R-:W-:Y:S01]  /*8bd0*/  IMAD.U32 R52, R38, 0x10000, RZ ;  /* 0x0001000026347824 */ /* 0x000fe200078e00ff */
[----:B------:R-:W-:Y:S01]  /*8be0*/  SHF.R.U64 R51, R60, 0x10, R61 ;  /* 0x000000103c337819 */ /* 0x000fe2000000123d */
[----:B------:R-:W-:Y:S01]  /*8bf0*/  IMAD.U32 R61, R41, 0x10000, RZ ;  /* 0x00010000293d7824 */ /* 0x000fe200078e00ff */
[--C-:B------:R-:W-:Y:S02]  /*8c00*/  SHF.R.U64 R60, R62, 0x10, R63.reuse ;  /* 0x000000103e3c7819 */ /* 0x100fe4000000123f */
[----:B------:R-:W-:-:S02]  /*8c10*/  SHF.R.U32.HI R62, RZ, 0x10, R63 ;  /* 0x00000010ff3e7819 */ /* 0x000fc4000001163f */
[----:B------:R-:W-:Y:S02]  /*8c20*/  SHF.R.U64 R48, R54, 0x10, R55 ;  /* 0x0000001036307819 */ /* 0x000fe40000001237 */
[----:B------:R-:W-:Y:S02]  /*8c30*/  PRMT R63, R172, 0x5432, R65 ;  /* 0x00005432ac3f7816 */ /* 0x000fe40000000041 */
[----:B------:R-:W-:Y:S01]  /*8c40*/  SHF.R.U32.HI R58, RZ, 0x10, R55 ;  /* 0x00000010ff3a7819 */ /* 0x000fe20000011637 */
[----:B------:R-:W-:Y:S01]  /*8c50*/  IMAD.U32 R55, R37, 0x10000, RZ ;  /* 0x0001000025377824 */ /* 0x000fe200078e00ff */
[----:B------:R-:W-:Y:S01]  /*8c60*/  PRMT R53, R170, 0x5432, R53 ;  /* 0x00005432aa357816 */ /* 0x000fe20000000035 */
[----:B------:R-:W-:Y:S01]  /*8c70*/  IMAD.U32 R64, R63, 0x10000, RZ ;  /* 0x000100003f407824 */ /* 0x000fe200078e00ff */
[C---:B------:R-:W-:Y:S02]  /*8c80*/  PRMT R48, R169.reuse, 0x5410, R48 ;  /* 0x00005410a9307816 */ /* 0x040fe40000000030 */
[----:B------:R-:W-:Y:S01]  /*8c90*/  PRMT R169, R169, 0x5432, R58 ;  /* 0x00005432a9a97816 */ /* 0x000fe2000000003a */
[----:B------:R-:W-:Y:S01]  /*8ca0*/  IMAD.U32 R58, R53, 0x10000, RZ ;  /* 0x00010000353a7824 */ /* 0x000fe200078e00ff */
[----:B------:R-:W-:Y:S01]  /*8cb0*/  LOP3.LUT R57, R41, 0xffff0000, RZ, 0xc0, !PT ;  /* 0xffff000029397812 */ /* 0x000fe200078ec0ff */
[----:B------:R-:W-:Y:S01]  /*8cc0*/  FMUL.FTZ R66, R61, R64 ;  /* 0x000000403d427220 */ /* 0x000fe20000410000 */
[----:B------:R-:W-:Y:S01]  /*8cd0*/  LOP3.LUT R63, R63, 0xffff0000, RZ, 0xc0, !PT ;  /* 0xffff00003f3f7812 */ /* 0x000fe200078ec0ff */
[-C--:B0-----:R-:W-:Y:S01]  /*8ce0*/  FMUL.FTZ R84, R61, R58.reuse ;  /* 0x0000003a3d547220 */ /* 0x081fe20000410000 */
[----:B------:R-:W-:Y:S01]  /*8cf0*/  PRMT R62, R171, 0x5432, R62 ;  /* 0x00005432ab3e7816 */ /* 0x000fe2000000003e */
[----:B------:R-:W-:Y:S01]  /*8d00*/  IMAD.U32 R61, R169, 0x10000, RZ ;  /* 0x00010000a93d7824 */ /* 0x000fe200078e00ff */
[----:B------:R-:W-:Y:S01]  /*8d10*/  LOP3.LUT R50, R37, 0xffff0000, RZ, 0xc0, !PT ;  /* 0xffff000025327812 */ /* 0x000fe200078ec0ff */
[----:B------:R-:W-:Y:S01]  /*8d20*/  FMUL.FTZ R67, R57, R63 ;  /* 0x0000003f39437220 */ /* 0x000fe20000410000 */
[----:B------:R-:W-:Y:S01]  /*8d30*/  PRMT R172, R172, 0x5410, R51 ;  /* 0x00005410acac7816 */ /* 0x000fe20000000033 */
[----:B------:R-:W-:Y:S01]  /*8d40*/  FFMA.FTZ R51, R55, R58, -R66 ;  /* 0x0000003a37337223 */ /* 0x000fe20000010842 */
[----:B------:R-:W-:Y:S01]  /*8d50*/  LOP3.LUT R53, R53, 0xffff0000, RZ, 0xc0, !PT ;  /* 0xffff000035357812 */ /* 0x000fe200078ec0ff */
[----:B------:R-:W-:-:S02]  /*8d60*/  IMAD.U32 R65, R62, 0x10000, RZ ;  /* 0x000100003e417824 */ /* 0x000fc400078e00ff */
[----:B------:R-:W-:Y:S01]  /*8d70*/  FFMA.FTZ R55, R55, R64, R84 ;  /* 0x0000004037377223 */ /* 0x000fe20000010054 */
[----:B------:R-:W-:Y:S01]  /*8d80*/  LOP3.LUT R84, R62, 0xffff0000, RZ, 0xc0, !PT ;  /* 0xffff00003e547812 */ /* 0x000fe200078ec0ff */
[----:B------:R-:W-:Y:S01]  /*8d90*/  FMUL.FTZ R64, R59, R61 ;  /* 0x0000003d3b407220 */ /* 0x000fe20000410000 */
[----:B------:R-:W-:Y:S01]  /*8da0*/  LOP3.LUT R43, R43, 0xffff0000, RZ, 0xc0, !PT ;  /* 0xffff00002b2b7812 */ /* 0x000fe200078ec0ff */
[-C--:B------:R-:W-:Y:S01]  /*8db0*/  FMUL.FTZ R57, R57, R53.reuse ;  /* 0x0000003539397220 */ /* 0x080fe20000410000 */
[----:B------:R-:W-:Y:S01]  /*8dc0*/  LOP3.LUT R62, R169, 0xffff0000, RZ, 0xc0, !PT ;  /* 0xffff0000a93e7812 */ /* 0x000fe200078ec0ff */
[----:B------:R-:W-:Y:S01]  /*8dd0*/  FFMA.FTZ R58, R50, R53, -R67 ;  /* 0x00000035323a7223 */ /* 0x000fe20000010843 */
[----:B------:R-:W-:Y:S01]  /*8de0*/  FMUL.FTZ R53, R59, R65 ;  /* 0x000000413b357220 */ /* 0x000fe20000410000 */
[----:B------:R-:W-:Y:S01]  /*8df0*/  PRMT R49, R170, 0x5410, R49 ;  /* 0x00005410aa317816 */ /* 0x000fe20000000031 */
[C---:B------:R-:W-:Y:S01]  /*8e00*/  IMAD.U32 R41, R40.reuse, 0x10000, RZ ;  /* 0x0001000028297824 */ /* 0x040fe200078e00ff */
[----:B------:R-:W-:Y:S01]  /*8e10*/  LOP3.LUT R39, R39, 0xffff0000, RZ, 0xc0, !PT ;  /* 0xffff000027277812 */ /* 0x000fe200078ec0ff */
[C---:B------:R-:W-:Y:S01]  /*8e20*/  FMUL.FTZ R86, R43.reuse, R84 ;  /* 0x000000542b567220 */ /* 0x040fe20000410000 */
[----:B------:R-:W-:Y:S01]  /*8e30*/  FMUL.FTZ R88, R43, R62 ;  /* 0x0000003e2b587220 */ /* 0x000fe20000410000 */
[----:B------:R-:W-:Y:S01]  /*8e40*/  LOP3.LUT R40, R40, 0xffff0000, RZ, 0xc0, !PT ;  /* 0xffff000028287812 */ /* 0x000fe200078ec0ff */
[----:B------:R-:W-:Y:S01]  /*8e50*/  FFMA.FTZ R53, R56, R61, -R53 ;  /* 0x0000003d38357223 */ /* 0x000fe20000010835 */
[----:B------:R-:W-:Y:S01]  /*8e60*/  SHF.L.U32 R66, R172, 0x10, RZ ;  /* 0x00000010ac427819 */ /* 0x000fe200000006ff */
[----:B------:R-:W-:Y:S01]  /*8e70*/  FFMA.FTZ R56, R56, R65, R64 ;  /* 0x0000004138387223 */ /* 0x000fe20000010040 */
[----:B------:R-:W-:Y:S01]  /*8e80*/  LOP3.LUT R43, R172, 0xffff0000, RZ, 0xc0, !PT ;  /* 0xffff0000ac2b7812 */ /* 0x000fe200078ec0ff */
[----:B------:R-:W-:-:S02]  /*8e90*/  IMAD.U32 R64, R49, 0x10000, RZ ;  /* 0x0001000031407824 */ /* 0x000fc400078e00ff */
[----:B------:R-:W-:Y:S01]  /*8ea0*/  FFMA.FTZ R50, R50, R63, R57 ;  /* 0x0000003f32327223 */ /* 0x000fe20000010039 */
[C---:B------:R-:W-:Y:S01]  /*8eb0*/  IMAD.U32 R37, R36.reuse, 0x10000, RZ ;  /* 0x0001000024257824 */ /* 0x040fe200078e00ff */
[----:B------:R-:W-:Y:S01]  /*8ec0*/  LOP3.LUT R36, R36, 0xffff0000, RZ, 0xc0, !PT ;  /* 0xffff000024247812 */ /* 0x000fe200078ec0ff */
[----:B------:R-:W-:Y:S01]  /*8ed0*/  FFMA.FTZ R62, R39, R62, -R86 ;  /* 0x0000003e273e7223 */ /* 0x000fe20000010856 */
[----:B------:R-:W-:Y:S01]  /*8ee0*/  LOP3.LUT R49, R49, 0xffff0000, RZ, 0xc0, !PT ;  /* 0xffff000031317812 */ /* 0x000fe200078ec0ff */
[----:B------:R-:W-:Y:S01]  /*8ef0*/  FFMA.FTZ R63, R39, R84, R88 ;  /* 0x00000054273f7223 */ /* 0x000fe20000010058 */
[----:B------:R-:W-:Y:S01]  /*8f00*/  FMUL.FTZ R86, R41, R66 ;  /* 0x0000004229567220 */ /* 0x000fe20000410000 */
[----:B------:R-:W-:Y:S01]  /*8f10*/  FMUL.FTZ R39, R40, R43 ;  /* 0x0000002b28277220 */ /* 0x000fe20000410000 */
[----:B------:R-:W-:Y:S01]  /*8f20*/  PRMT R60, R171, 0x5410, R60 ;  /* 0x00005410ab3c7816 */ /* 0x000fe2000000003c */
[----:B------:R-:W-:Y:S01]  /*8f30*/  FMUL.FTZ R41, R41, R64 ;  /* 0x0000004029297220 */ /* 0x000fe20000410000 */
[----:B------:R-:W-:Y:S01]  /*8f40*/  LOP3.LUT R54, R38, 0xffff0000, RZ, 0xc0, !PT ;  /* 0xffff000026367812 */ /* 0x000fe200078ec0ff */
[----:B------:R-:W-:-:S02]  /*8f50*/  IMAD.U32 R38, R42, 0x10000, RZ ;  /* 0x000100002a267824 */ /* 0x000fc400078e00ff */
[-C--:B------:R-:W-:Y:S01]  /*8f60*/  FMUL.FTZ R59, R40, R49.reuse ;  /* 0x00000031283b7220 */ /* 0x080fe20000410000 */
[----:B------:R-:W-:Y:S01]  /*8f70*/  FFMA.FTZ R57, R36, R49, -R39 ;  /* 0x0000003124397223 */ /* 0x000fe20000010827 */
[----:B------:R-:W-:Y:S01]  /*8f80*/  LOP3.LUT R42, R42, 0xffff0000, RZ, 0xc0, !PT ;  /* 0xffff00002a2a7812 */ /* 0x000fe200078ec0ff */
[C---:B------:R-:W-:Y:S01]  /*8f90*/  FFMA.FTZ R66, R37.reuse, R66, R41 ;  /* 0x0000004225427223 */ /* 0x040fe20000010029 */
[C---:B------:R-:W-:Y:S01]  /*8fa0*/  LOP3.LUT R49, R60.reuse, 0xffff0000, RZ, 0xc0, !PT ;  /* 0xffff00003c317812 */ /* 0x040fe200078ec0ff */
[----:B------:R-:W-:Y:S01]  /*8fb0*/  FFMA.FTZ R86, R37, R64, -R86 ;  /* 0x0000004025567223 */ /* 0x000fe20000010856 */
[----:B------:R-:W-:Y:S01]  /*8fc0*/  IMAD.U32 R41, R60, 0x10000, RZ ;  /* 0x000100003c297824 */ /* 0x000fe200078e00ff */
[C---:B------:R-:W-:Y:S01]  /*8fd0*/  LOP3.LUT R39, R48.reuse, 0xffff0000, RZ, 0xc0, !PT ;  /* 0xffff000030277812 */ /* 0x040fe200078ec0ff */
[----:B------:R-:W-:Y:S02]  /*8fe0*/  IMAD.U32 R37, R48, 0x10000, RZ ;  /* 0x0001000030257824 */ /* 0x000fe400078e00ff */
[----:B------:R-:W-:Y:S01]  /*8ff0*/  FFMA.FTZ R59, R36, R43, R59 ;  /* 0x0000002b243b7223 */ /* 0x000fe2000001003b */
[----:B------:R-:W-:Y:S01]  /*9000*/  FMUL.FTZ R43, R38, R41 ;  /* 0x00000029262b7220 */ /* 0x000fe20000410000 */
[----:B------:R-:W-:Y:S01]  /*9010*/  FMUL.FTZ R61, R42, R49 ;  /* 0x000000312a3d7220 */ /* 0x000fe20000410000 */
[----:B------:R-:W-:Y:S01]  /*9020*/  FMUL.FTZ R38, R38, R37 ;  /* 0x0000002526267220 */ /* 0x000fe20000410000 */
[----:B------:R-:W-:Y:S01]  /*9030*/  FMUL.FTZ R42, R42, R39 ;  /* 0x000000272a2a7220 */ /* 0x000fe20000410000 */
        /* <DEDUP_REMOVED lines=15> */
[----:B------:R-:W-:-:S07]  /*9130*/  F2FP.BF16.F32.PACK_AB R40, R59, R66 ;  /* 0x000000423b28723e */ /* 0x000fce00000010ff */
.L_x_543:
[----:B------:R-:W-:Y:S05]  /*9140*/  BSYNC B2 ;  /* 0x0000000000027941 */ /* 0x000fea0003800000 */
.L_x_542:
[----:B------:R-:W-:Y:S02]  /*9150*/  ULDC.64 UR4, c[0x0][0x208] ;  /* 0x0000820000047ab9 */ /* 0x000fe40000000a00 */
[----:B--2---:R4:W-:Y:S04]  /*9160*/  STG.E.128 desc[UR4][R44.64], R36 ;  /* 0x000000242c007986 */ /* 0x0049e8000c101d04 */
[----:B---3--:R4:W-:Y:S02]  /*9170*/  @!P3 STG.E.128 desc[UR4][R46.64], R40 ;  /* 0x000000282e00b986 */ /* 0x0089e4000c101d04 */
.L_x_537:
[----:B------:R-:W-:Y:S05]  /*9180*/  BSYNC B1 ;  /* 0x0000000000017941 */ /* 0x000fea0003800000 */
.L_x_536:
[-C--:B--2-4-:R-:W-:Y:S02]  /*9190*/  IMAD R36, R236, R122.reuse, RZ ;  /* 0x0000007aec247224 */ /* 0x094fe400078e02ff */
[----:B------:R-:W-:-:S04]  /*91a0*/  IMAD.WIDE.U32 R124, R218, R122, R124 ;  /* 0x0000007ada7c7225 */ /* 0x000fc800078e007c */
[----:B------:R-:W-:Y:S01]  /*91b0*/  IMAD R123, R218, R123, R36 ;  /* 0x0000007bda7b7224 */ /* 0x000fe200078e0224 */
[----:B------:R-:W-:Y:S06]  /*91c0*/  @P4 BRA `(.L_x_504) ;  /* 0x0000001400204947 */ /* 0x000fec0003800000 */
[----:B------:R-:W-:Y:S01]  /*91d0*/  ISETP.NE.AND P3, PT, R26, RZ, PT ;  /* 0x000000ff1a00720c */ /* 0x000fe20003f65270 */
[----:B------:R-:W-:Y:S01]  /*91e0*/  BSSY B1, `(.L_x_544) ;  /* 0x0000085000017945 */ /* 0x000fe20003800000 */
[----:B---3--:R-:W-:-:S11]  /*91f0*/  IMAD.IADD R48, R125, 0x1, R123 ;  /* 0x000000017d307824 */ /* 0x008fd600078e027b */
[----:B------:R-:W-:Y:S05]  /*9200*/  @!P3 BRA `(.L_x_545) ;  /* 0x000000080008b947 */ /* 0x000fea0003800000 */
[----:B------:R-:W-:Y:S01]  /*9210*/  SEL R36, R119, R145, !P0 ;  /* 0x0000009177247207 */ /* 0x000fe20004000000 */
[----:B------:R-:W-:Y:S01]  /*9220*/  BSSY B2, `(.L_x_546) ;  /* 0x000007d000027945 */ /* 0x000fe20003800000 */
[----:B------:R-:W-:Y:S02]  /*9230*/  IADD3 R38, P4, P5, R94, R124, R13 ;  /* 0x0000007c5e267210 */ /* 0x000fe40007d9e00d */
[----:B------:R-:W-:Y:S02]  /*9240*/  SHF.R.S32.HI R37, RZ, 0x1f, R36 ;  /* 0x0000001fff257819 */ /* 0x000fe40000011424 */
[----:B------:R-:W-:Y:S02]  /*9250*/  IADD3.X R39, R93, R48, R7, P4, P5 ;  /* 0x000000305d277210 */ /* 0x000fe400027ea407 */
[----:B------:R-:W-:Y:S02]  /*9260*/  LEA.HI R37, R37, R36, RZ, 0x4 ;  /* 0x0000002425257211 */ /* 0x000fe400078f20ff */
[----:B------:R-:W-:-:S02]  /*9270*/  LEA R44, P4, R38, R116, 0x1 ;  /* 0x00000074262c7211 */ /* 0x000fc400078808ff */
[----:B------:R-:W-:Y:S02]  /*9280*/  LEA.HI.SX32 R37, R37, R14, 0x1c ;  /* 0x0000000e25257211 */ /* 0x000fe400078fe2ff */
[----:B------:R-:W-:Y:S02]  /*9290*/  LEA.HI.X R45, R38, R117, R39, 0x1, P4 ;  /* 0x00000075262d7211 */ /* 0x000fe400020f0c27 */
[----:B------:R-:W-:Y:S01]  /*92a0*/  SHF.R.S32.HI R36, RZ, 0x1f, R37 ;  /* 0x0000001fff247819 */ /* 0x000fe20000011425 */
[----:B------:R-:W-:-:S03]  /*92b0*/  IMAD.SHL.U32 R47, R37, 0x8, RZ ;  /* 0x00000008252f7824 */ /* 0x000fc600078e00ff */
[----:B------:R-:W-:Y:S02]  /*92c0*/  LEA.HI R36, R36, R37, RZ, 0x3 ;  /* 0x0000002524247211 */ /* 0x000fe400078f18ff */
[----:B------:R-:W-:Y:S02]  /*92d0*/  ISETP.GE.AND P3, PT, R47, R144, PT ;  /* 0x000000902f00720c */ /* 0x000fe40003f66270 */
[----:B------:R-:W-:Y:S02]  /*92e0*/  SHF.R.S32.HI R37, RZ, 0x3, R36 ;  /* 0x00000003ff257819 */ /* 0x000fe40000011424 */
[----:B------:R-:W-:-:S03]  /*92f0*/  LOP3.LUT R36, R225, 0x38, R47, 0xf8, !PT ;  /* 0x00000038e1247812 */ /* 0x000fc600078ef82f */
[----:B------:R-:W-:Y:S01]  /*9300*/  IMAD R37, R37, 0x1400, R228 ;  /* 0x0000140025257824 */ /* 0x000fe200078e02e4 */
[----:B------:R-:W-:-:S05]  /*9310*/  LOP3.LUT R36, R36, R227, RZ, 0x3c, !PT ;  /* 0x000000e324247212 */ /* 0x000fca00078e3cff */
[----:B------:R-:W-:Y:S01]  /*9320*/  IMAD.IADD R36, R37, 0x1, R36 ;  /* 0x0000000125247824 */ /* 0x000fe200078e0224 */
[----:B------:R-:W-:Y:S01]  /*9330*/  @!P3 SHF.R.S32.HI R50, RZ, 0x1f, R47 ;  /* 0x0000001fff32b819 */ /* 0x000fe2000001142f */
[C---:B------:R-:W-:Y:S01]  /*9340*/  IMAD R37, R17.reuse, 0x5000, R133 ;  /* 0x0000500011257824 */ /* 0x040fe200078e0285 */
[----:B------:R-:W-:Y:S01]  /*9350*/  @!P3 IADD3 R47, P4, P5, R94, R124, R47 ;  /* 0x0000007c5e2fb210 */ /* 0x000fe20007d9e02f */
[----:B------:R-:W-:Y:S02]  /*9360*/  IMAD R39, R17, 0x5000, R36 ;  /* 0x0000500011277824 */ /* 0x000fe400078e0224 */
[----:B------:R-:W-:Y:S01]  /*9370*/  IMAD R37, R37, 0x2, R16 ;  /* 0x0000000225257824 */ /* 0x000fe200078e0210 */
[----:B------:R-:W-:Y:S01]  /*9380*/  @!P3 IADD3.X R50, R93, R48, R50, P4, P5 ;  /* 0x000000305d32b210 */ /* 0x000fe200027ea432 */
[----:B------:R-:W-:Y:S01]  /*9390*/  IMAD R40, R39, 0x2, R16 ;  /* 0x0000000227287824 */ /* 0x000fe200078e0210 */
[----:B------:R-:W-:Y:S02]  /*93a0*/  ISETP.GE.AND P5, PT, R212, R115, PT ;  /* 0x00000073d400720c */ /* 0x000fe40003fa6270 */
[C---:B------:R-:W-:Y:S01]  /*93b0*/  @!P3 LEA R46, P4, R47.reuse, R116, 0x1 ;  /* 0x000000742f2eb211 */ /* 0x040fe200078808ff */
[----:B------:R-:W2:Y:S03]  /*93c0*/  LDS.128 R36, [R37+0x24400] ;  /* 0x0244000025247984 */ /* 0x000ea60000000c00 */
[----:B------:R-:W-:Y:S01]  /*93d0*/  @!P3 LEA.HI.X R47, R47, R117, R50, 0x1, P4 ;  /* 0x000000752f2fb211 */ /* 0x000fe200020f0c32 */
[----:B------:R-:W3:Y:S06]  /*93e0*/  LDS.128 R40, [R40+0x24400] ;  /* 0x0244000028287984 */ /* 0x000eec0000000c00 */
[----:B------:R-:W-:Y:S05]  /*93f0*/  @P5 BRA `(.L_x_547) ;  /* 0x00000004007c5947 */ /* 0x000fea0003800000 */
[--C-:B------:R-:W-:Y:S01]  /*9400*/  SHF.R.U64 R54, R72, 0x10, R73.reuse ;  /* 0x0000001048367819 */ /* 0x100fe20000001249 */
[----:B---3--:R-:W-:Y:S01]  /*9410*/  IMAD.U32 R60, R43, 0x10000, RZ ;  /* 0x000100002b3c7824 */ /* 0x008fe200078e00ff */
[----:B------:R-:W-:Y:S01]  /*9420*/  SHF.R.U32.HI R73, RZ, 0x10, R73 ;  /* 0x00000010ff497819 */ /* 0x000fe20000011649 */
[----:B------:R-:W-:Y:S01]  /*9430*/  IMAD.U32 R58, R41, 0x10000, RZ ;  /* 0x00010000293a7824 */ /* 0x000fe200078e00ff */
[----:B------:R-:W-:Y:S01]  /*9440*/  SHF.R.U32.HI R61, RZ, 0x10, R81 ;  /* 0x00000010ff3d7819 */ /* 0x000fe20000011651 */
[----:B--2---:R-:W-:Y:S01]  /*9450*/  IMAD.U32 R57, R37, 0x10000, RZ ;  /* 0x0001000025397824 */ /* 0x004fe200078e00ff */
[----:B------:R-:W-:Y:S01]  /*9460*/  LOP3.LUT R53, R43, 0xffff0000, RZ, 0xc0, !PT ;  /* 0xffff00002b357812 */ /* 0x000fe200078ec0ff */
[----:B------:R-:W-:Y:S01]  /*9470*/  IMAD.U32 R56, R39, 0x10000, RZ ;  /* 0x0001000027387824 */ /* 0x000fe200078e00ff */
[----:B------:R-:W-:Y:S01]  /*9480*/  PRMT R43, R156, 0x5432, R73 ;  /* 0x000054329c2b7816 */ /* 0x000fe20000000049 */
[----:B------:R-:W-:Y:S01]  /*9490*/  IMAD.U32 R49, R36, 0x10000, RZ ;  /* 0x0001000024317824 */ /* 0x000fe200078e00ff */
[----:B------:R-:W-:-:S02]  /*94a0*/  PRMT R61, R168, 0x5432, R61 ;  /* 0x00005432a83d7816 */ /* 0x000fc4000000003d */
[----:B------:R-:W-:Y:S02]  /*94b0*/  SHF.R.U64 R65, R74, 0x10, R75 ;  /* 0x000000104a417819 */ /* 0x000fe4000000124b */
[----:B------:R-:W-:Y:S01]  /*94c0*/  SHF.R.U64 R52, R82, 0x10, R83 ;  /* 0x0000001052347819 */ /* 0x000fe20000001253 */
[----:B------:R-:W-:Y:S01]  /*94d0*/  IMAD.U32 R62, R61, 0x10000, RZ ;  /* 0x000100003d3e7824 */ /* 0x000fe200078e00ff */
[----:B------:R-:W-:Y:S01]  /*94e0*/  LOP3.LUT R59, R41, 0xffff0000, RZ, 0xc0, !PT ;  /* 0xffff0000293b7812 */ /* 0x000fe200078ec0ff */
[----:B------:R-:W-:Y:S01]  /*94f0*/  IMAD.U32 R41, R43, 0x10000, RZ ;  /* 0x000100002b297824 */ /* 0x000fe200078e00ff */
[----:B------:R-:W-:Y:S01]  /*9500*/  SHF.R.U32.HI R74, RZ, 0x10, R75 ;  /* 0x00000010ff4a7819 */ /* 0x000fe2000001164b */
[C---:B------:R-:W-:Y:S01]  /*9510*/  FMUL.FTZ R66, R58.reuse, R62 ;  /* 0x0000003e3a427220 */ /* 0x040fe20000410000 */
[----:B------:R-:W-:Y:S01]  /*9520*/  SHF.R.U32.HI R82, RZ, 0x10, R83 ;  /* 0x00000010ff527819 */ /* 0x000fe20000011653 */
[-C--:B------:R-:W-:Y:S01]  /*9530*/  FMUL.FTZ R72, R58, R41.reuse ;  /* 0x000000293a487220 */ /* 0x080fe20000410000 */
[----:B------:R-:W-:Y:S01]  /*9540*/  PRMT R54, R155, 0x5410, R54 ;  /* 0x000054109b367816 */ /* 0x000fe20000000036 */
[----:B------:R-:W-:Y:S01]  /*9550*/  FFMA.FTZ R41, R57, R41, -R66 ;  /* 0x0000002939297223 */ /* 0x000fe20000010842 */
[----:B------:R-:W-:-:S02]  /*9560*/  PRMT R52, R157, 0x5410, R52 ;  /* 0x000054109d347816 */ /* 0x000fc40000000034 */
[----:B------:R-:W-:Y:S02]  /*9570*/  PRMT R155, R155, 0x5432, R74 ;  /* 0x000054329b9b7816 */ /* 0x000fe4000000004a */
[----:B------:R-:W-:Y:S02]  /*9580*/  PRMT R157, R157, 0x5432, R82 ;  /* 0x000054329d9d7816 */ /* 0x000fe40000000052 */
[----:B------:R-:W-:Y:S02]  /*9590*/  LOP3.LUT R64, R61, 0xffff0000, RZ, 0xc0, !PT ;  /* 0xffff00003d407812 */ /* 0x000fe400078ec0ff */
[----:B------:R-:W-:Y:S01]  /*95a0*/  LOP3.LUT R58, R43, 0xffff0000, RZ, 0xc0, !PT ;  /* 0xffff00002b3a7812 */ /* 0x000fe200078ec0ff */
[----:B------:R-:W-:Y:S01]  /*95b0*/  FFMA.FTZ R43, R57, R62, R72 ;  /* 0x0000003e392b7223 */ /* 0x000fe20000010048 */
[----:B------:R-:W-:Y:S01]  /*95c0*/  SHF.R.U64 R63, R80, 0x10, R81 ;  /* 0x00000010503f7819 */ /* 0x000fe20000001251 */
[----:B------:R-:W-:Y:S01]  /*95d0*/  IMAD.U32 R61, R157, 0x10000, RZ ;  /* 0x000100009d3d7824 */ /* 0x000fe200078e00ff */
[----:B------:R-:W-:Y:S01]  /*95e0*/  LOP3.LUT R55, R37, 0xffff0000, RZ, 0xc0, !PT ;  /* 0xffff000025377812 */ /* 0x000fe200078ec0ff */
[----:B------:R-:W-:-:S02]  /*95f0*/  IMAD.U32 R57, R155, 0x10000, RZ ;  /* 0x000100009b397824 */ /* 0x000fc400078e00ff */
[C---:B------:R-:W-:Y:S01]  /*9600*/  FMUL.FTZ R66, R59.reuse, R64 ;  /* 0x000000403b427220 */ /* 0x040fe20000410000 */
[-C--:B------:R-:W-:Y:S01]  /*9610*/  FMUL.FTZ R72, R59, R58.reuse ;  /* 0x0000003a3b487220 */ /* 0x080fe20000410000 */
[----:B------:R-:W-:Y:S01]  /*9620*/  PRMT R168, R168, 0x5410, R63 ;  /* 0x00005410a8a87816 */ /* 0x000fe2000000003f */
[C---:B------:R-:W-:Y:S01]  /*9630*/  FMUL.FTZ R59, R60.reuse, R61 ;  /* 0x0000003d3c3b7220 */ /* 0x040fe20000410000 */
[-C--:B------:R-:W-:Y:S01]  /*9640*/  FMUL.FTZ R74, R60, R57.reuse ;  /* 0x000000393c4a7220 */ /* 0x080fe20000410000 */
[----:B------:R-:W-:Y:S01]  /*9650*/  FFMA.FTZ R66, R55, R58, -R66 ;  /* 0x0000003a37427223 */ /* 0x000fe20000010842 */
[----:B------:R-:W-:Y:S01]  /*9660*/  LOP3.LUT R62, R157, 0xffff0000, RZ, 0xc0, !PT ;  /* 0xffff00009d3e7812 */ /* 0x000fe200078ec0ff */
[C---:B------:R-:W-:Y:S01]  /*9670*/  FFMA.FTZ R60, R56.reuse, R57, -R59 ;  /* 0x00000039383c7223 */ /* 0x040fe2000001083b */
[----:B------:R-:W-:Y:S01]  /*9680*/  LOP3.LUT R58, R155, 0xffff0000, RZ, 0xc0, !PT ;  /* 0xffff00009b3a7812 */ /* 0x000fe200078ec0ff */
[----:B------:R-:W-:Y:S01]  /*9690*/  FFMA.FTZ R74, R56, R61, R74 ;  /* 0x0000003d384a7223 */ /* 0x000fe2000001004a */
[----:B------:R-:W-:Y:S01]  /*96a0*/  SHF.L.U32 R50, R40, 0x10, RZ ;  /* 0x0000001028327819 */ /* 0x000fe200000006ff */
[----:B------:R-:W-:Y:S01]  /*96b0*/  FFMA.FTZ R72, R55, R64, R72 ;  /* 0x0000004037487223 */ /* 0x000fe20000010048 */
[----:B------:R-:W-:-:S02]  /*96c0*/  IMAD.U32 R56, R168, 0x10000, RZ ;  /* 0x00010000a8387824 */ /* 0x000fc400078e00ff */
[C---:B------:R-:W-:Y:S01]  /*96d0*/  FMUL.FTZ R64, R53.reuse, R62 ;  /* 0x0000003e35407220 */ /* 0x040fe20000410000 */
[----:B------:R-:W-:Y:S02]  /*96e0*/  IMAD.U32 R55, R54, 0x10000, RZ ;  /* 0x0001000036377824 */ /* 0x000fe400078e00ff */
[----:B------:R-:W-:Y:S01]  /*96f0*/  FMUL.FTZ R80, R53, R58 ;  /* 0x0000003a35507220 */ /* 0x000fe20000410000 */
[----:B------:R-:W-:Y:S01]  /*9700*/  LOP3.LUT R51, R39, 0xffff0000, RZ, 0xc0, !PT ;  /* 0xffff000027337812 */ /* 0x000fe200078ec0ff */
[----:B------:R-:W-:Y:S01]  /*9710*/  IMAD.U32 R37, R38, 0x10000, RZ ;  /* 0x0001000026257824 */ /* 0x000fe200078e00ff */
[----:B------:R-:W-:Y:S01]  /*9720*/  LOP3.LUT R53, R54, 0xffff0000, RZ, 0xc0, !PT ;  /* 0xffff000036357812 */ /* 0x000fe200078ec0ff */
[----:B------:R-:W-:Y:S01]  /*9730*/  FMUL.FTZ R54, R50, R56 ;  /* 0x0000003832367220 */ /* 0x000fe20000410000 */
[----:B------:R-:W-:Y:S01]  /*9740*/  LOP3.LUT R40, R40, 0xffff0000, RZ, 0xc0, !PT ;  /* 0xffff000028287812 */ /* 0x000fe200078ec0ff */
[-C--:B------:R-:W-:Y:S01]  /*9750*/  FMUL.FTZ R59, R50, R55.reuse ;  /* 0x00000037323b7220 */ /* 0x080fe20000410000 */
[----:B------:R-:W-:Y:S01]  /*9760*/  LOP3.LUT R57, R168, 0xffff0000, RZ, 0xc0, !PT ;  /* 0xffff0000a8397812 */ /* 0x000fe200078ec0ff */
[C---:B------:R-:W-:Y:S01]  /*9770*/  FFMA.FTZ R61, R51.reuse, R58, -R64 ;  /* 0x0000003a333d7223 */ /* 0x040fe20000010840 */
[----:B------:R-:W-:Y:S01]  /*9780*/  PRMT R156, R156, 0x5410, R65 ;  /* 0x000054109c9c7816 */ /* 0x000fe20000000041 */
[----:B------:R-:W-:Y:S01]  /*9790*/  FFMA.FTZ R63, R51, R62, R80 ;  /* 0x0000003e333f7223 */ /* 0x000fe20000010050 */
[C---:B------:R-:W-:Y:S01]  /*97a0*/  FFMA.FTZ R54, R49.reuse, R55, -R54 ;  /* 0x0000003731367223 */ /* 0x040fe20000010836 */
[----:B------:R-:W-:Y:S01]  /*97b0*/  LOP3.LUT R39, R38, 0xffff0000, RZ, 0xc0, !PT ;  /* 0xffff000026277812 */ /* 0x000fe200078ec0ff */
[C---:B------:R-:W-:Y:S01]  /*97c0*/  FMUL.FTZ R51, R40.reuse, R57 ;  /* 0x0000003928337220 */ /* 0x040fe20000410000 */
[----:B------:R-:W-:Y:S01]  /*97d0*/  FFMA.FTZ R59, R49, R56, R59 ;  /* 0x00000038313b7223 */ /* 0x000fe2000001003b */
[----:B------:R-:W-:Y:S01]  /*97e0*/  FMUL.FTZ R55, R40, R53 ;  /* 0x0000003528377220 */ /* 0x000fe20000410000 */
[----:B------:R-:W-:Y:S01]  /*97f0*/  LOP3.LUT R36, R36, 0xffff0000, RZ, 0xc0, !PT ;  /* 0xffff000024247812 */ /* 0x000fe200078ec0ff */
[C---:B------:R-:W-:Y:S01]  /*9800*/  IMAD.U32 R38, R42.reuse, 0x10000, RZ ;  /* 0x000100002a267824 */ /* 0x040fe200078e00ff */
[----:B------:R-:W-:Y:S01]  /*9810*/  LOP3.LUT R42, R42, 0xffff0000, RZ, 0xc0, !PT ;  /* 0xffff00002a2a7812 */ /* 0x000fe200078ec0ff */
[C---:B------:R-:W-:Y:S01]  /*9820*/  IMAD.U32 R49, R52.reuse, 0x10000, RZ ;  /* 0x0001000034317824 */ /* 0x040fe200078e00ff */
[----:B------:R-:W-:Y:S01]  /*9830*/  LOP3.LUT R52, R52, 0xffff0000, RZ, 0xc0, !PT ;  /* 0xffff000034347812 */ /* 0x000fe200078ec0ff */
[C---:B------:R-:W-:Y:S01]  /*9840*/  IMAD.U32 R40, R156.reuse, 0x10000, RZ ;  /* 0x000100009c287824 */ /* 0x040fe200078e00ff */
[----:B------:R-:W-:Y:S01]  /*9850*/  LOP3.LUT R156, R156, 0xffff0000, RZ, 0xc0, !PT ;  /* 0xffff00009c9c7812 */ /* 0x000fe200078ec0ff */
[----:B------:R-:W-:Y:S01]  /*9860*/  FMUL.FTZ R50, R38, R49 ;  /* 0x0000003126327220 */ /* 0x000fe20000410000 */
[----:B------:R-:W-:Y:S01]  /*9870*/  FFMA.FTZ R51, R36, R53, -R51 ;  /* 0x0000003524337223 */ /* 0x000fe20000010833 */
[----:B------:R-:W-:Y:S01]  /*9880*/  FMUL.FTZ R38, R38, R40 ;  /* 0x0000002826267220 */ /* 0x000fe20000410000 */
[C---:B------:R-:W-:Y:S01]  /*9890*/  FMUL.FTZ R56, R42.reuse, R52 ;  /* 0x000000342a387220 */ /* 0x040fe20000410000 */
[----:B------:R-:W-:Y:S01]  /*98a0*/  FMUL.FTZ R53, R42, R156 ;  /* 0x0000009c2a357220 */ /* 0x000fe20000410000 */
[C---:B------:R-:W-:Y:S01]  /*98b0*/  FFMA.FTZ R50, R37.reuse, R40, -R50 ;  /* 0x0000002825327223 */ /* 0x040fe20000010832 */
[----:B------:R-:W-:Y:S01]  /*98c0*/  FFMA.FTZ R38, R37, R49, R38 ;  /* 0x0000003125267223 */ /* 0x000fe20000010026 */
[----:B------:R-:W-:Y:S01]  /*98d0*/  FFMA.FTZ R36, R36, R57, R55 ;  /* 0x0000003924247223 */ /* 0x000fe20000010037 */
[C---:B------:R-:W-:Y:S01]  /*98e0*/  FFMA.FTZ R37, R39.reuse, R156, -R56 ;  /* 0x0000009c27257223 */ /* 0x040fe20000010838 */
        /* <DEDUP_REMOVED lines=11> */
[----:B------:R-:W-:Y:S01]  /*99a0*/  MOV R40, R42 ;  /* 0x0000002a00287202 */ /* 0x000fe20000000f00 */
[----:B------:R-:W-:Y:S01]  /*99b0*/  IMAD.MOV.U32 R38, RZ, RZ, R50 ;  /* 0x000000ffff267224 */ /* 0x000fe200078e0032 */
[----:B------:R-:W-:Y:S01]  /*99c0*/  F2FP.BF16.F32.PACK_AB R39, R61, R60 ;  /* 0x0000003c3d27723e */ /* 0x000fe200000010ff */
[----:B------:R-:W-:-:S02]  /*99d0*/  IMAD.MOV.U32 R42, RZ, RZ, R62 ;  /* 0x000000ffff2a7224 */ /* 0x000fc400078e003e */
[----:B------:R-:W-:-:S07]  /*99e0*/  IMAD.MOV.U32 R43, RZ, RZ, R63 ;  /* 0x000000ffff2b7224 */ /* 0x000fce00078e003f */
.L_x_547:
[----:B------:R-:W-:Y:S05]  /*99f0*/  BSYNC B2 ;  /* 0x0000000000027941 */ /* 0x000fea0003800000 */
.L_x_546:
[----:B------:R-:W-:Y:S02]  /*9a00*/  ULDC.64 UR4, c[0x0][0x208] ;  /* 0x0000820000047ab9 */ /* 0x000fe40000000a00 */
[----:B--2---:R2:W-:Y:S04]  /*9a10*/  STG.E.128 desc[UR4][R44.64], R36 ;  /* 0x000000242c007986 */ /* 0x0045e8000c101d04 */
[----:B---3--:R2:W-:Y:S02]  /*9a20*/  @!P3 STG.E.128 desc[UR4][R46.64], R40 ;  /* 0x000000282e00b986 */ /* 0x0085e4000c101d04 */
.L_x_545:
[----:B------:R-:W-:Y:S05]  /*9a30*/  BSYNC B1 ;  /* 0x0000000000017941 */ /* 0x000fea0003800000 */
.L_x_544:
[----:B------:R-:W-:-:S13]  /*9a40*/  ISETP.NE.AND P3, PT, R10, RZ, PT ;  /* 0x000000ff0a00720c */ /* 0x000fda0003f65270 */
[----:B------:R-:W-:Y:S05]  /*9a50*/  @!P3 BRA `(.L_x_504) ;  /* 0x0000000800fcb947 */ /* 0x000fea0003800000 */
[----:B------:R-:W-:Y:S01]  /*9a60*/  SEL R145, R119, R145, !P1 ;  /* 0x0000009177917207 */ /* 0x000fe20004800000 */
[----:B------:R-:W-:Y:S01]  /*9a70*/  BSSY B1, `(.L_x_548) ;  /* 0x0000073000017945 */ /* 0x000fe20003800000 */
[----:B--2---:R-:W-:Y:S02]  /*9a80*/  IADD3 R45, P3, P4, R94, R124, R11 ;  /* 0x0000007c5e2d7210 */ /* 0x004fe40007c7e00b */
[----:B------:R-:W-:Y:S02]  /*9a90*/  SHF.R.S32.HI R36, RZ, 0x1f, R145 ;  /* 0x0000001fff247819 */ /* 0x000fe40000011491 */
[----:B------:R-:W-:Y:S02]  /*9aa0*/  IADD3.X R46, R93, R48, R6, P3, P4 ;  /* 0x000000305d2e7210 */ /* 0x000fe40001fe8406 */
[----:B------:R-:W-:Y:S02]  /*9ab0*/  LEA.HI R145, R36, R145, RZ, 0x4 ;  /* 0x0000009124917211 */ /* 0x000fe400078f20ff */
[----:B------:R-:W-:-:S02]  /*9ac0*/  ISETP.GE.AND P4, PT, R213, R115, PT ;  /* 0x00000073d500720c */ /* 0x000fc40003f86270 */
[----:B------:R-:W-:Y:S02]  /*9ad0*/  LEA.HI.SX32 R145, R145, R12, 0x1c ;  /* 0x0000000c91917211 */ /* 0x000fe400078fe2ff */
[----:B------:R-:W-:Y:S02]  /*9ae0*/  LEA R44, P3, R45, R116, 0x1 ;  /* 0x000000742d2c7211 */ /* 0x000fe400078608ff */
[----:B------:R-:W-:Y:S01]  /*9af0*/  SHF.R.S32.HI R36, RZ, 0x1f, R145 ;  /* 0x0000001fff247819 */ /* 0x000fe20000011491 */
[----:B------:R-:W-:Y:S01]  /*9b00*/  IMAD.SHL.U32 R47, R145, 0x8, RZ ;  /* 0x00000008912f7824 */ /* 0x000fe200078e00ff */
[----:B------:R-:W-:Y:S02]  /*9b10*/  LEA.HI.X R45, R45, R117, R46, 0x1, P3 ;  /* 0x000000752d2d7211 */ /* 0x000fe400018f0c2e */
[----:B------:R-:W-:-:S04]  /*9b20*/  LEA.HI R36, R36, R145, RZ, 0x3 ;  /* 0x0000009124247211 */ /* 0x000fc800078f18ff */
[----:B------:R-:W-:Y:S02]  /*9b30*/  SHF.R.S32.HI R37, RZ, 0x3, R36 ;  /* 0x00000003ff257819 */ /* 0x000fe40000011424 */
[----:B------:R-:W-:-:S03]  /*9b40*/  LOP3.LUT R36, R225, 0x38, R47, 0xf8, !PT ;  /* 0x00000038e1247812 */ /* 0x000fc600078ef82f */
[----:B------:R-:W-:Y:S01]  /*9b50*/  IMAD R37, R37, 0x1400, R228 ;  /* 0x0000140025257824 */ /* 0x000fe200078e02e4 */
[----:B------:R-:W-:-:S05]  /*9b60*/  LOP3.LUT R36, R36, R227, RZ, 0x3c, !PT ;  /* 0x000000e324247212 */ /* 0x000fca00078e3cff */
[----:B------:R-:W-:Y:S02]  /*9b70*/  IMAD.IADD R36, R37, 0x1, R36 ;  /* 0x0000000125247824 */ /* 0x000fe400078e0224 */
[C---:B------:R-:W-:Y:S02]  /*9b80*/  IMAD R37, R17.reuse, 0x5000, R132 ;  /* 0x0000500011257824 */ /* 0x040fe400078e0284 */
[----:B------:R-:W-:Y:S02]  /*9b90*/  IMAD R39, R17, 0x5000, R36 ;  /* 0x0000500011277824 */ /* 0x000fe400078e0224 */
[--C-:B------:R-:W-:Y:S02]  /*9ba0*/  IMAD R37, R37, 0x2, R16.reuse ;  /* 0x0000000225257824 */ /* 0x100fe400078e0210 */
[----:B------:R-:W-:-:S04]  /*9bb0*/  IMAD R40, R39, 0x2, R16 ;  /* 0x0000000227287824 */ /* 0x000fc800078e0210 */
[----:B------:R-:W2:Y:S04]  /*9bc0*/  LDS.128 R36, [R37+0x24400] ;  /* 0x0244000025247984 */ /* 0x000ea80000000c00 */
[----:B------:R-:W3:Y:S01]  /*9bd0*/  LDS.128 R40, [R40+0x24400] ;  /* 0x0244000028287984 */ /* 0x000ee20000000c00 */
[----:B------:R-:W-:Y:S05]  /*9be0*/  @P4 BRA `(.L_x_549) ;  /* 0x00000004006c4947 */ /* 0x000fea0003800000 */
[----:B------:R-:W-:Y:S01]  /*9bf0*/  SHF.R.U32.HI R59, RZ, 0x10, R77 ;  /* 0x00000010ff3b7819 */ /* 0x000fe2000001164d */
[----:B---3--:R-:W-:Y:S01]  /*9c00*/  IMAD.U32 R53, R41, 0x10000, RZ ;  /* 0x0001000029357824 */ /* 0x008fe200078e00ff */
[--C-:B------:R-:W-:Y:S01]  /*9c10*/  SHF.R.U64 R63, R68, 0x10, R69.reuse ;  /* 0x00000010443f7819 */ /* 0x100fe20000001245 */
[----:B--2---:R-:W-:Y:S01]  /*9c20*/  IMAD.U32 R49, R37, 0x10000, RZ ;  /* 0x0001000025317824 */ /* 0x004fe200078e00ff */
[----:B------:R-:W-:Y:S01]  /*9c30*/  SHF.R.U32.HI R69, RZ, 0x10, R69 ;  /* 0x00000010ff457819 */ /* 0x000fe20000011645 */
[----:B------:R-:W-:Y:S01]  /*9c40*/  IMAD.U32 R51, R40, 0x10000, RZ ;  /* 0x0001000028337824 */ /* 0x000fe200078e00ff */
[----:B------:R-:W-:Y:S01]  /*9c50*/  PRMT R59, R154, 0x5432, R59 ;  /* 0x000054329a3b7816 */ /* 0x000fe2000000003b */
[----:B------:R-:W-:Y:S01]  /*9c60*/  IMAD.U32 R46, R36, 0x10000, RZ ;  /* 0x00010000242e7824 */ /* 0x000fe200078e00ff */
[C---:B------:R-:W-:Y:S02]  /*9c70*/  PRMT R56, R152.reuse, 0x5410, R63 ;  /* 0x0000541098387816 */ /* 0x040fe4000000003f */
[----:B------:R-:W-:Y:S01]  /*9c80*/  PRMT R152, R152, 0x5432, R69 ;  /* 0x0000543298987816 */ /* 0x000fe20000000045 */
[----:B------:R-:W-:Y:S01]  /*9c90*/  IMAD.U32 R60, R59, 0x10000, RZ ;  /* 0x000100003b3c7824 */ /* 0x000fe200078e00ff */
[----:B------:R-:W-:-:S02]  /*9ca0*/  SHF.R.U64 R61, R76, 0x10, R77 ;  /* 0x000000104c3d7819 */ /* 0x000fc4000000124d */
[--C-:B------:R-:W-:Y:S01]  /*9cb0*/  SHF.R.U64 R62, R78, 0x10, R79.reuse ;  /* 0x000000104e3e7819 */ /* 0x100fe2000000124f */
[----:B------:R-:W-:Y:S01]  /*9cc0*/  IMAD.U32 R58, R152, 0x10000, RZ ;  /* 0x00010000983a7824 */ /* 0x000fe200078e00ff */
[----:B------:R-:W-:Y:S02]  /*9cd0*/  SHF.R.U32.HI R78, RZ, 0x10, R79 ;  /* 0x00000010ff4e7819 */ /* 0x000fe4000001164f */
[----:B------:R-:W-:Y:S01]  /*9ce0*/  SHF.R.U64 R57, R70, 0x10, R71 ;  /* 0x0000001046397819 */ /* 0x000fe20000001247 */
[----:B------:R-:W-:Y:S01]  /*9cf0*/  FMUL.FTZ R64, R53, R58 ;  /* 0x0000003a35407220 */ /* 0x000fe20000410000 */
[----:B------:R-:W-:Y:S02]  /*9d00*/  PRMT R154, R154, 0x5410, R61 ;  /* 0x000054109a9a7816 */ /* 0x000fe4000000003d */
[----:B------:R-:W-:Y:S01]  /*9d10*/  SHF.R.U32.HI R71, RZ, 0x10, R71 ;  /* 0x00000010ff477819 */ /* 0x000fe20000011647 */
[----:B------:R-:W-:Y:S01]  /*9d20*/  FFMA.FTZ R64, R49, R60, R64 ;  /* 0x0000003c31407223 */ /* 0x000fe20000010040 */
[----:B------:R-:W-:-:S02]  /*9d30*/  LOP3.LUT R54, R41, 0xffff0000, RZ, 0xc0, !PT ;  /* 0xffff000029367812 */ /* 0x000fc400078ec0ff */
[----:B------:R-:W-:Y:S01]  /*9d40*/  PRMT R61, R153, 0x5410, R62 ;  /* 0x00005410993d7816 */ /* 0x000fe2000000003e */
[----:B------:R-:W-:Y:S01]  /*9d50*/  FMUL.FTZ R62, R53, R60 ;  /* 0x0000003c353e7220 */ /* 0x000fe20000410000 */
[----:B------:R-:W-:Y:S02]  /*9d60*/  LOP3.LUT R59, R59, 0xffff0000, RZ, 0xc0, !PT ;  /* 0xffff00003b3b7812 */ /* 0x000fe400078ec0ff */
[----:B------:R-:W-:Y:S01]  /*9d70*/  PRMT R153, R153, 0x5432, R78 ;  /* 0x0000543299997816 */ /* 0x000fe2000000004e */
[----:B------:R-:W-:Y:S01]  /*9d80*/  FFMA.FTZ R62, R49, R58, -R62 ;  /* 0x0000003a313e7223 */ /* 0x000fe2000001083e */
[----:B------:R-:W-:Y:S01]  /*9d90*/  PRMT R57, R150, 0x5410, R57 ;  /* 0x0000541096397816 */ /* 0x000fe20000000039 */
[----:B------:R-:W-:Y:S01]  /*9da0*/  FMUL.FTZ R63, R54, R59 ;  /* 0x0000003b363f7220 */ /* 0x000fe20000410000 */
[----:B------:R-:W-:Y:S01]  /*9db0*/  LOP3.LUT R50, R37, 0xffff0000, RZ, 0xc0, !PT ;  /* 0xffff000025327812 */ /* 0x000fe200078ec0ff */
[----:B------:R-:W-:Y:S01]  /*9dc0*/  IMAD.U32 R58, R153, 0x10000, RZ ;  /* 0x00010000993a7824 */ /* 0x000fe200078e00ff */
[----:B------:R-:W-:-:S02]  /*9dd0*/  PRMT R150, R150, 0x5432, R71 ;  /* 0x0000543296967816 */ /* 0x000fc40000000047 */
[----:B------:R-:W-:Y:S02]  /*9de0*/  LOP3.LUT R53, R152, 0xffff0000, RZ, 0xc0, !PT ;  /* 0xffff000098357812 */ /* 0x000fe400078ec0ff */
[----:B------:R-:W-:Y:S01]  /*9df0*/  SHF.L.U32 R55, R43, 0x10, RZ ;  /* 0x000000102b377819 */ /* 0x000fe200000006ff */
[----:B------:R-:W-:Y:S01]  /*9e00*/  IMAD.U32 R49, R150, 0x10000, RZ ;  /* 0x0001000096317824 */ /* 0x000fe200078e00ff */
[----:B------:R-:W-:Y:S01]  /*9e10*/  LOP3.LUT R52, R40, 0xffff0000, RZ, 0xc0, !PT ;  /* 0xffff000028347812 */ /* 0x000fe200078ec0ff */
[-C--:B------:R-:W-:Y:S01]  /*9e20*/  FMUL.FTZ R65, R54, R53.reuse ;  /* 0x0000003536417220 */ /* 0x080fe20000410000 */
[----:B------:R-:W-:Y:S01]  /*9e30*/  FFMA.FTZ R63, R50, R53, -R63 ;  /* 0x00000035323f7223 */ /* 0x000fe2000001083f */
[----:B------:R-:W-:Y:S02]  /*9e40*/  IMAD.U32 R40, R39, 0x10000, RZ ;  /* 0x0001000027287824 */ /* 0x000fe400078e00ff */
[-C--:B------:R-:W-:Y:S01]  /*9e50*/  FMUL.FTZ R53, R55, R58.reuse ;  /* 0x0000003a37357220 */ /* 0x080fe20000410000 */
[----:B------:R-:W-:Y:S01]  /*9e60*/  LOP3.LUT R43, R43, 0xffff0000, RZ, 0xc0, !PT ;  /* 0xffff00002b2b7812 */ /* 0x000fe200078ec0ff */
[-C--:B------:R-:W-:Y:S01]  /*9e70*/  FMUL.FTZ R55, R55, R49.reuse ;  /* 0x0000003137377220 */ /* 0x080fe20000410000 */
[----:B------:R-:W-:Y:S01]  /*9e80*/  LOP3.LUT R54, R153, 0xffff0000, RZ, 0xc0, !PT ;  /* 0xffff000099367812 */ /* 0x000fe200078ec0ff */
[----:B------:R-:W-:Y:S01]  /*9e90*/  FFMA.FTZ R53, R40, R49, -R53 ;  /* 0x0000003128357223 */ /* 0x000fe20000010835 */
[----:B------:R-:W-:Y:S01]  /*9ea0*/  LOP3.LUT R150, R150, 0xffff0000, RZ, 0xc0, !PT ;  /* 0xffff000096967812 */ /* 0x000fe200078ec0ff */
[----:B------:R-:W-:Y:S01]  /*9eb0*/  IMAD.U32 R49, R154, 0x10000, RZ ;  /* 0x000100009a317824 */ /* 0x000fe200078e00ff */
[----:B------:R-:W-:Y:S01]  /*9ec0*/  LOP3.LUT R41, R39, 0xffff0000, RZ, 0xc0, !PT ;  /* 0xffff000027297812 */ /* 0x000fe200078ec0ff */
[----:B------:R-:W-:Y:S01]  /*9ed0*/  FFMA.FTZ R65, R50, R59, R65 ;  /* 0x0000003b32417223 */ /* 0x000fe20000010041 */
[----:B------:R-:W-:Y:S01]  /*9ee0*/  FFMA.FTZ R55, R40, R58, R55 ;  /* 0x0000003a28377223 */ /* 0x000fe20000010037 */
[C---:B------:R-:W-:Y:S01]  /*9ef0*/  FMUL.FTZ R50, R43.reuse, R54 ;  /* 0x000000362b327220 */ /* 0x040fe20000410000 */
[----:B------:R-:W-:Y:S01]  /*9f00*/  FMUL.FTZ R58, R43, R150 ;  /* 0x000000962b3a7220 */ /* 0x000fe20000410000 */
[----:B------:R-:W-:-:S02]  /*9f10*/  IMAD.U32 R40, R56, 0x10000, RZ ;  /* 0x0001000038287824 */ /* 0x000fc400078e00ff */
[-C--:B------:R-:W-:Y:S01]  /*9f20*/  FMUL.FTZ R43, R51, R49.reuse ;  /* 0x00000031332b7220 */ /* 0x080fe20000410000 */
[----:B------:R-:W-:Y:S01]  /*9f30*/  LOP3.LUT R154, R154, 0xffff0000, RZ, 0xc0, !PT ;  /* 0xffff00009a9a7812 */ /* 0x000fe200078ec0ff */
[C---:B------:R-:W-:Y:S01]  /*9f40*/  FFMA.FTZ R150, R41.reuse, R150, -R50 ;  /* 0x0000009629967223 */ /* 0x040fe20000010832 */
[----:B------:R-:W-:Y:S01]  /*9f50*/  FFMA.FTZ R58, R41, R54, R58 ;  /* 0x00000036293a7223 */ /* 0x000fe2000001003a */
[----:B------:R-:W-:Y:S02]  /*9f60*/  IMAD.U32 R39, R42, 0x10000, RZ ;  /* 0x000100002a277824 */ /* 0x000fe400078e00ff */
[-C--:B------:R-:W-:Y:S01]  /*9f70*/  FMUL.FTZ R50, R51, R40.reuse ;  /* 0x0000002833327220 */ /* 0x080fe20000410000 */
[----:B------:R-:W-:Y:S01]  /*9f80*/  FFMA.FTZ R43, R46, R40, -R43 ;  /* 0x000000282e2b7223 */ /* 0x000fe2000001082b */
[----:B------:R-:W-:Y:S01]  /*9f90*/  IMAD.U32 R41, R61, 0x10000, RZ ;  /* 0x000100003d297824 */ /* 0x000fe200078e00ff */
[----:B------:R-:W-:Y:S01]  /*9fa0*/  LOP3.LUT R37, R36, 0xffff0000, RZ, 0xc0, !PT ;  /* 0xffff000024257812 */ /* 0x000fe200078ec0ff */
[----:B------:R-:W-:Y:S01]  /*9fb0*/  IMAD.U32 R40, R57, 0x10000, RZ ;  /* 0x0001000039287824 */ /* 0x000fe200078e00ff */
[----:B------:R-:W-:Y:S01]  /*9fc0*/  LOP3.LUT R42, R42, 0xffff0000, RZ, 0xc0, !PT ;  /* 0xffff00002a2a7812 */ /* 0x000fe200078ec0ff */
[----:B------:R-:W-:Y:S01]  /*9fd0*/  FMUL.FTZ R54, R52, R154 ;  /* 0x0000009a34367220 */ /* 0x000fe20000410000 */
[----:B------:R-:W-:Y:S01]  /*9fe0*/  LOP3.LUT R56, R56, 0xffff0000, RZ, 0xc0, !PT ;  /* 0xffff000038387812 */ /* 0x000fe200078ec0ff */
[----:B------:R-:W-:Y:S01]  /*9ff0*/  IMAD.U32 R36, R38, 0x10000, RZ ;  /* 0x0001000026247824 */ /* 0x000fe200078e00ff */
[----:B------:R-:W-:Y:S01]  /*a000*/  LOP3.LUT R61, R61, 0xffff0000, RZ, 0xc0, !PT ;  /* 0xffff00003d3d7812 */ /* 0x000fe200078ec0ff */
[----:B------:R-:W-:Y:S01]  /*a010*/  FFMA.FTZ R50, R46, R49, R50 ;  /* 0x000000312e327223 */ /* 0x000fe20000010032 */
[----:B------:R-:W-:Y:S01]  /*a020*/  LOP3.LUT R57, R57, 0xffff0000, RZ, 0xc0, !PT ;  /* 0xffff000039397812 */ /* 0x000fe200078ec0ff */
[C---:B------:R-:W-:Y:S01]  /*a030*/  FMUL.FTZ R49, R39.reuse, R41 ;  /* 0x0000002927317220 */ /* 0x040fe20000410000 */
[----:B------:R-:W-:Y:S01]  /*a040*/  LOP3.LUT R38, R38, 0xffff0000, RZ, 0xc0, !PT ;  /* 0xffff000026267812 */ /* 0x000fe200078ec0ff */
[----:B------:R-:W-:Y:S01]  /*a050*/  FMUL.FTZ R46, R39, R40 ;  /* 0x00000028272e7220 */ /* 0x000fe20000410000 */
[CC--:B------:R-:W-:Y:S01]  /*a060*/  FFMA.FTZ R54, R37.reuse, R56.reuse, -R54 ;  /* 0x0000003825367223 */ /* 0x0c0fe20000010836 */
[----:B------:R-:W-:Y:S01]  /*a070*/  FMUL.FTZ R39, R42, R61 ;  /* 0x0000003d2a277220 */ /* 0x000fe20000410000 */
[----:B------:R-:W-:Y:S01]  /*a080*/  FMUL.FTZ R52, R52, R56 ;  /* 0x0000003834347220 */ /* 0x000fe20000410000 */
[----:B------:R-:W-:Y:S01]  /*a090*/  FMUL.FTZ R42, R42, R57 ;  /* 0x000000392a2a7220 */ /* 0x000fe20000410000 */
[C---:B------:R-:W-:Y:S01]  /*a0a0*/  FFMA.FTZ R49, R36.reuse, R40, -R49 ;  /* 0x0000002824317223 */ /* 0x040fe20000010831 */
[----:B------:R-:W-:Y:S01]  /*a0b0*/  FFMA.FTZ R46, R36, R41, R46 ;  /* 0x00000029242e7223 */ /* 0x000fe2000001002e */
[----:B------:R-:W-:Y:S01]  /*a0c0*/  FFMA.FTZ R36, R38, R57, -R39 ;  /* 0x0000003926247223 */ /* 0x000fe20000010827 */
[----:B------:R-:W-:Y:S01]  /*a0d0*/  FFMA.FTZ R37, R37, R154, R52 ;  /* 0x0000009a25257223 */ /* 0x000fe20000010034 */
[----:B------:R-:W-:Y:S01]  /*a0e0*/  F2FP.BF16.F32.PACK_AB R43, R54, R43 ;  /* 0x0000002b362b723e */ /* 0x000fe200000010ff */
        /* <DEDUP_REMOVED lines=9> */
[----:B------:R-:W-:Y:S02]  /*a180*/  F2FP.BF16.F32.PACK_AB R41, R65, R64 ;  /* 0x000000404129723e */ /* 0x000fe400000010ff */
[----:B------:R-:W-:-:S07]  /*a190*/  F2FP.BF16.F32.PACK_AB R42, R61, R46 ;  /* 0x0000002e3d2a723e */ /* 0x000fce00000010ff */
.L_x_549:
[----:B------:R-:W-:Y:S05]  /*a1a0*/  BSYNC B1 ;  /* 0x0000000000017941 */ /* 0x000fea0003800000 */
.L_x_548:
[----:B------:R-:W-:Y:S01]  /*a1b0*/  ISETP.GE.AND P3, PT, R47, R144, PT ;  /* 0x000000902f00720c */ /* 0x000fe20003f66270 */
[----:B------:R-:W-:Y:S02]  /*a1c0*/  ULDC.64 UR4, c[0x0][0x208] ;  /* 0x0000820000047ab9 */ /* 0x000fe40000000a00 */
[----:B--2---:R2:W-:Y:S10]  /*a1d0*/  STG.E.128 desc[UR4][R44.64], R36 ;  /* 0x000000242c007986 */ /* 0x0045f4000c101d04 */
[----:B------:R-:W-:Y:S05]  /*a1e0*/  @P3 BRA `(.L_x_504) ;  /* 0x0000000400183947 */ /* 0x000fea0003800000 */
[--C-:B------:R-:W-:Y:S01]  /*a1f0*/  IADD3 R124, P3, P4, R94, R124, R47.reuse ;  /* 0x0000007c5e7c7210 */ /* 0x100fe20007c7e02f */
[----:B------:R-:W-:Y:S01]  /*a200*/  ULDC.64 UR4, c[0x0][0x208] ;  /* 0x0000820000047ab9 */ /* 0x000fe20000000a00 */
[----:B------:R-:W-:-:S04]  /*a210*/  SHF.R.S32.HI R47, RZ, 0x1f, R47 ;  /* 0x0000001fff2f7819 */ /* 0x000fc8000001142f */
[----:B------:R-:W-:Y:S02]  /*a220*/  IADD3.X R48, R93, R48, R47, P3, P4 ;  /* 0x000000305d307210 */ /* 0x000fe40001fe842f */
[----:B------:R-:W-:-:S04]  /*a230*/  LEA R116, P3, R124, R116, 0x1 ;  /* 0x000000747c747211 */ /* 0x000fc800078608ff */
[----:B------:R-:W-:-:S05]  /*a240*/  LEA.HI.X R117, R124, R117, R48, 0x1, P3 ;  /* 0x000000757c757211 */ /* 0x000fca00018f0c30 */
[----:B---3--:R3:W-:Y:S01]  /*a250*/  STG.E.128 desc[UR4][R116.64], R40 ;  /* 0x0000002874007986 */ /* 0x0087e2000c101d04 */
[----:B------:R-:W-:Y:S05]  /*a260*/  BRA `(.L_x_504) ;  /* 0x0000000000f87947 */ /* 0x000fea0003800000 */
.L_x_461:
[----:B------:R-:W-:-:S04]  /*a270*/  ULOP3.LUT UR4, UR60, 0x1, URZ, 0xfc, !UPT ;  /* 0x000000013c047892 */ /* 0x000fc8000f8efc3f */
[----:B------:R-:W-:-:S06]  /*a280*/  UISETP.NE.AND UP0, UPT, UR4, 0x3, UPT ;  /* 0x000000030400788c */ /* 0x000fcc000bf05270 */
[----:B------:R-:W-:-:S13]  /*a290*/  PLOP3.LUT P2, PT, PT, PT, UP0, 0x80, 0x0 ;  /* 0x000000000000781c */ /* 0x000fda0003f4f008 */
[----:B------:R-:W-:Y:S05]  /*a2a0*/  @!P2 BRA `(.L_x_550) ;  /* 0x000000000004a947 */ /* 0x000fea0003800000 */
[----:B------:R-:W-:Y:S01]  /*a2b0*/  BPT.TRAP 0x1 ;  /* 0x000000040000795c */ /* 0x000fe20000300000 */
.L_x_550:
[----:B------:R-:W-:Y:S01]  /*a2c0*/  IMAD R0, R17, 0x8, R16 ;  /* 0x0000000811007824 */ /* 0x000fe200078e0210 */
[----:B------:R-:W-:Y:S01]  /*a2d0*/  SHF.L.U32 R114, R219, 0x1f, RZ ;  /* 0x0000001fdb727819 */ /* 0x000fe200000006ff */
[----:B------:R-:W-:Y:S01]  /*a2e0*/  IMAD R3, R24, -0x50, R2 ;  /* 0xffffffb018037824 */ /* 0x000fe200078e0202 */
[----:B------:R-:W-:Y:S02]  /*a2f0*/  BSSY B1, `(.L_x_551) ;  /* 0x0000005000017945 */ /* 0x000fe40003800000 */
[----:B------:R-:W1:Y:S02]  /*a300*/  SYNCS.PHASECHK.TRANS64.TRYWAIT P3, [R0+URZ+0x38890], R114 ;  /* 0x03889072000075a7 */ /* 0x000e64000806017f */
[----:B------:R-:W-:-:S04]  /*a310*/  VIMNMX R3, R3, 0x50, PT ;  /* 0x0000005003037848 */ /* 0x000fc80003fe0100 */
[----:B------:R-:W-:Y:S01]  /*a320*/  ISETP.GE.AND P4, PT, R18, R3, PT ;  /* 0x000000031200720c */ /* 0x000fe20003f86270 */
[----:B-1----:R-:W-:-:S12]  /*a330*/  @!P3 BRA `(.L_x_552) ;  /* 0x000001c000bcb947 */ /* 0x002fd80003800000 */
.L_x_792:
[----:B------:R-:W-:Y:S05]  /*a340*/  BSYNC B1 ;  /* 0x0000000000017941 */ /* 0x000fea0003800000 */
.L_x_551:
[----:B------:R-:W-:Y:S04]  /*a350*/  BSSY B1, `(.L_x_553) ;  /* 0x000000f000017945 */ /* 0x000fe80003800000 */
[----:B------:R-:W-:Y:S05]  /*a360*/  @P4 BRA `(.L_x_554) ;  /* 0x0000000000344947 */ /* 0x000fea0003800000 */
[----:B------:R-:W-:Y:S01]  /*a370*/  ISETP.NE.AND P5, PT, R26, RZ, PT ;  /* 0x000000ff1a00720c */ /* 0x000fe20003fa5270 */
[----:B------:R-:W-:Y:S01]  /*a380*/  ULDC.64 UR4, c[0x0][0x208] ;  /* 0x0000820000047ab9 */ /* 0x000fe20000000a00 */
[----:B------:R-:W-:Y:S02]  /*a390*/  ISETP.NE.AND P4, PT, R10, RZ, PT ;  /* 0x000000ff0a00720c */ /* 0x000fe40003f85270 */
[----:B------:R-:W-:-:S09]  /*a3a0*/  ISETP.NE.AND P3, PT, R9, RZ, PT ;  /* 0x000000ff0900720c */ /* 0x000fd20003f65270 */
[----:B0-----:R-:W0:Y:S04]  /*a3b0*/  @P5 LDS.128 R36, [R4+0x24400] ;  /* 0x0244000004245984 */ /* 0x001e280000000c00 */
[----:B------:R-:W2:Y:S04]  /*a3c0*/  @P3 LDS.128 R40, [R4+0x29400] ;  /* 0x0294000004283984 */ /* 0x000ea80000000c00 */
[----:B0-----:R-:W-:Y:S01]  /*a3d0*/  @P5 STG.E.128 desc[UR4][R56.64], R36 ;  /* 0x0000002438005986 */ /* 0x001fe2000c101d04 */
[----:B------:R-:W-:-:S03]  /*a3e0*/  ISETP.NE.AND P5, PT, R8, RZ, PT ;  /* 0x000000ff0800720c */ /* 0x000fc60003fa5270 */
[----:B------:R-:W0:Y:S04]  /*a3f0*/  @P4 LDS.128 R36, [R4+0x26c00] ;  /* 0x026c000004244984 */ /* 0x000e280000000c00 */
[----:B--2---:R-:W-:Y:S06]  /*a400*/  @P3 STG.E.128 desc[UR4][R56.64+0x100], R40 ;  /* 0x0001002838003986 */ /* 0x004fec000c101d04 */
[----:B------:R-:W2:Y:S04]  /*a410*/  @P5 LDS.128 R44, [R4+0x2bc00] ;  /* 0x02bc0000042c5984 */ /* 0x000ea80000000c00 */
[----:B0-----:R3:W-:Y:S04]  /*a420*/  @P4 STG.E.128 desc[UR4][R56.64+0x80], R36 ;  /* 0x0000802438004986 */ /* 0x0017e8000c101d04 */
[----:B--2---:R3:W-:Y:S02]  /*a430*/  @P5 STG.E.128 desc[UR4][R56.64+0x180], R44 ;  /* 0x0001802c38005986 */ /* 0x0047e4000c101d04 */
.L_x_554:
[----:B------:R-:W-:Y:S05]  /*a440*/  BSYNC B1 ;  /* 0x0000000000017941 */ /* 0x000fea0003800000 */
.L_x_553:
[----:B------:R-:W-:Y:S01]  /*a450*/  ISETP.GE.AND P3, PT, R217, R3, PT ;  /* 0x00000003d900720c */ /* 0x000fe20003f66270 */
[----:B------:R-:W-:-:S12]  /*a460*/  BSSY B1, `(.L_x_555) ;  /* 0x000000f000017945 */ /* 0x000fd80003800000 */
[----:B------:R-:W-:Y:S05]  /*a470*/  @P3 BRA `(.L_x_556) ;  /* 0x0000000000343947 */ /* 0x000fea0003800000 */
[----:B------:R-:W-:Y:S01]  /*a480*/  ISETP.NE.AND P5, PT, R26, RZ, PT ;  /* 0x000000ff1a00720c */ /* 0x000fe20003fa5270 */
[----:B------:R-:W-:Y:S01]  /*a490*/  ULDC.64 UR4, c[0x0][0x208] ;  /* 0x0000820000047ab9 */ /* 0x000fe20000000a00 */
[----:B------:R-:W-:Y:S02]  /*a4a0*/  ISETP.NE.AND P4, PT, R10, RZ, PT ;  /* 0x000000ff0a00720c */ /* 0x000fe40003f85270 */
[----:B------:R-:W-:-:S09]  /*a4b0*/  ISETP.NE.AND P3, PT, R9, RZ, PT ;  /* 0x000000ff0900720c */ /* 0x000fd20003f65270 */
[----:B0--3--:R-:W0:Y:S04]  /*a4c0*/  @P5 LDS.128 R36, [R4+0x25400] ;  /* 0x0254000004245984 */ /* 0x009e280000000c00 */
        /* <DEDUP_REMOVED lines=8> */
.L_x_556:
[----:B------:R-:W-:Y:S05]  /*a550*/  BSYNC B1 ;  /* 0x0000000000017941 */ /* 0x000fea0003800000 */
.L_x_555:
[----:B------:R-:W-:-:S13]  /*a560*/  ISETP.GE.AND P3, PT, R218, R3, PT ;  /* 0x00000003da00720c */ /* 0x000fda0003f66270 */
[----:B------:R-:W-:Y:S05]  /*a570*/  @P3 BRA `(.L_x_504) ;  /* 0x0000000000343947 */ /* 0x000fea0003800000 */
[----:B------:R-:W-:Y:S01]  /*a580*/  ISETP.NE.AND P5, PT, R26, RZ, PT ;  /* 0x000000ff1a00720c */ /* 0x000fe20003fa5270 */
[----:B------:R-:W-:Y:S01]  /*a590*/  ULDC.64 UR4, c[0x0][0x208] ;  /* 0x0000820000047ab9 */ /* 0x000fe20000000a00 */
[----:B------:R-:W-:Y:S02]  /*a5a0*/  ISETP.NE.AND P4, PT, R10, RZ, PT ;  /* 0x000000ff0a00720c */ /* 0x000fe40003f85270 */
[----:B------:R-:W-:-:S09]  /*a5b0*/  ISETP.NE.AND P3, PT, R9, RZ, PT ;  /* 0x000000ff0900720c */ /* 0x000fd20003f65270 */
[----:B0--34-:R-:W0:Y:S04]  /*a5c0*/  @P5 LDS.128 R36, [R4+0x26400] ;  /* 0x0264000004245984 */ /* 0x019e280000000c00 */
        /* <DEDUP_REMOVED lines=8> */
.L_x_504:
[----:B------:R-:W-:Y:S05]  /*a650*/  BSYNC B0 ;  /* 0x0000000000007941 */ /* 0x000fea0003800000 */
.L_x_460:
[----:B01234-:R-:W0:Y:S01]  /*a660*/  S2R R36, SR_TID.X ;  /* 0x0000000000247919 */ /* 0x01fe220000002100 */
[----:B------:R-:W-:Y:S01]  /*a670*/  @!PT LDS RZ, [RZ] ;  /* 0x00000000fffff984 */ /* 0x000fe20000000800 */
[----:B------:R-:W-:Y:S01]  /*a680*/  @!PT LDS RZ, [RZ] ;  /* 0x00000000fffff984 */ /* 0x000fe20000000800 */
[----:B------:R-:W-:Y:S01]  /*a690*/  @!PT LDS RZ, [RZ] ;  /* 0x00000000fffff984 */ /* 0x000fe20000000800 */
[----:B------:R-:W-:Y:S01]  /*a6a0*/  @!PT LDS RZ, [RZ] ;  /* 0x00000000fffff984 */ /* 0x000fe20000000800 */
[----:B------:R1:W-:Y:S06]  /*a6b0*/  MEMBAR.ALL.CTA ;  /* 0x0000000000007992 */ /* 0x0003ec0000008000 */
[----:B-1----:R-:W1:Y:S01]  /*a6c0*/  FENCE.VIEW.ASYNC.S ;  /* 0x00000000000073c6 */ /* 0x002e620000000000 */
[----:B------:R-:W-:Y:S05]  /*a6d0*/  WARPSYNC.ALL ;  /* 0x0000000000007948 */ /* 0x000fea0003800000 */
[----:B------:R-:W-:Y:S01]  /*a6e0*/  BSSY B0, `(.L_x_557) ;  /* 0x0000009000007945 */ /* 0x000fe20003800000 */
[----:B0-----:R-:W-:Y:S01]  /*a6f0*/  LOP3.LUT R36, R36, 0x7f, RZ, 0xc0, !PT ;  /* 0x0000007f24247812 */ /* 0x001fe200078ec0ff */
[----:B-1----:R0:W-:Y:S03]  /*a700*/  BAR.SYNC.DEFER_BLOCKING R147, 0x80 ;  /* 0x000200930000751d */ /* 0x0021e60000010000 */
[----:B------:R-:W-:-:S13]  /*a710*/  ISETP.NE.AND P3, PT, R36, RZ, PT ;  /* 0x000000ff2400720c */ /* 0x000fda0003f65270 */
[----:B------:R-:W-:-:S05]  /*a720*/  @!P3 VIADD R36, R0, 0x388a0 ;  /* 0x000388a00024b836 */ /* 0x000fca0000000000 */
[----:B------:R-:W-:-:S04]  /*a730*/  @!P3 PRMT R36, RZ, 0x654, R36 ;  /* 0x00000654ff24b816 */ /* 0x000fc80000000024 */
[----:B------:R0:W-:Y:S01]  /*a740*/  @!P3 SYNCS.ARRIVE.TRANS64.RED.A1T0 RZ, [R36+URZ], RZ ;  /* 0x000000ff24ffb9a7 */ /* 0x0001e2000810043f */
[----:B------:R-:W-:Y:S05]  /*a750*/  @!P2 BRA `(.L_x_558) ;  /* 0x000000000004a947 */ /* 0x000fea0003800000 */
[----:B------:R-:W-:Y:S01]  /*a760*/  BPT.TRAP 0x1 ;  /* 0x000000040000795c */ /* 0x000fe20000300000 */
.L_x_558:
[----:B------:R-:W-:Y:S05]  /*a770*/  BSYNC B0 ;  /* 0x0000000000007941 */ /* 0x000fea0003800000 */
.L_x_557:
[----:B------:R-:W1:Y:S01]  /*a780*/  SYNCS.PHASECHK.TRANS64.TRYWAIT P2, [R0+URZ+0x388b0], R114 ;  /* 0x0388b072000075a7 */ /* 0x000e62000804017f */
[----:B------:R-:W-:Y:S01]  /*a790*/  ULDC UR61, c[0x0][0x2e4] ;  /* 0x0000b900003d7ab9 */ /* 0x000fe20000000800 */
[----:B------:R-:W-:Y:S01]  /*a7a0*/  ULDC.64 UR56, c[0x0][0x318] ;  /* 0x0000c60000387ab9 */ /* 0x000fe20000000a00 */
[----:B------:R-:W-:Y:S01]  /*a7b0*/  ULDC.64 UR58, c[0x0][0x308] ;  /* 0x0000c200003a7ab9 */ /* 0x000fe20000000a00 */
[----:B------:R-:W-:Y:S01]  /*a7c0*/  BSSY B0, `(.L_x_559) ;  /* 0x0000004000007945 */ /* 0x000fe20003800000 */
[----:B------:R-:W-:Y:S01]  /*a7d0*/  ISETP.GE.AND P4, PT, R18, R3, PT ;  /* 0x000000031200720c */ /* 0x000fe20003f86270 */
[----:B------:R-:W-:Y:S02]  /*a7e0*/  IMAD.WIDE R48, R24, 0x50, R112 ;  /* 0x0000005018307825 */ /* 0x000fe400078e0270 */
[----:B-1----:R-:W-:Y:S10]  /*a7f0*/  @!P2 BRA `(.L_x_560) ;  /* 0x000001bc00a0a947 */ /* 0x002ff40003800000 */
.L_x_793:
[----:B------:R-:W-:Y:S05]  /*a800*/  BSYNC B0 ;  /* 0x0000000000007941 */ /* 0x000fea0003800000 */
.L_x_559:
[----:B------:R-:W-:Y:S04]  /*a810*/  BSSY B0, `(.L_x_561) ;  /* 0x0000017000007945 */ /* 0x000fe80003800000 */
[----:B------:R-:W-:Y:S05]  /*a820*/  @P4 BRA `(.L_x_562) ;  /* 0x0000000000544947 */ /* 0x000fea0003800000 */
[----:B------:R-:W-:Y:S01]  /*a830*/  ISETP.GE.AND P5, PT, R212, UR61, PT ;  /* 0x0000003dd4007c0c */ /* 0x000fe2000bfa6270 */
[----:B------:R-:W-:Y:S01]  /*a840*/  IMAD R43, R49, UR56, RZ ;  /* 0x00000038312b7c24 */ /* 0x000fe2000f8e02ff */
[----:B------:R-:W-:Y:S01]  /*a850*/  MOV R40, R96 ;  /* 0x0000006000287202 */ /* 0x000fe20000000f00 */
[----:B------:R-:W-:Y:S01]  /*a860*/  IMAD.MOV.U32 R41, RZ, RZ, R5 ;  /* 0x000000ffff297224 */ /* 0x000fe200078e0005 */
[----:B------:R-:W-:Y:S01]  /*a870*/  ULDC.64 UR4, c[0x0][0x208] ;  /* 0x0000820000047ab9 */ /* 0x000fe20000000a00 */
[C---:B------:R-:W-:Y:S01]  /*a880*/  IMAD R43, R48.reuse, UR57, R43 ;  /* 0x00000039302b7c24 */ /* 0x040fe2000f8e022b */
[----:B------:R-:W-:Y:S01]  /*a890*/  ISETP.GE.AND P4, PT, R213, UR61, PT ;  /* 0x0000003dd5007c0c */ /* 0x000fe2000bf86270 */
[----:B------:R-:W-:-:S04]  /*a8a0*/  IMAD.WIDE.U32 R40, R48, UR56, R40 ;  /* 0x0000003830287c25 */ /* 0x000fc8000f8e0028 */
[----:B------:R-:W-:Y:S01]  /*a8b0*/  IMAD.IADD R41, R41, 0x1, R43 ;  /* 0x0000000129297824 */ /* 0x000fe200078e022b */
[C---:B------:R-:W-:Y:S01]  /*a8c0*/  LEA R50, P2, R40.reuse, UR58, 0x1 ;  /* 0x0000003a28327c11 */ /* 0x040fe2000f8408ff */
[----:B0-----:R-:W0:Y:S03]  /*a8d0*/  @!P5 LDS.128 R36, [R4+0x400] ;  /* 0x000400000424d984 */ /* 0x001e260000000c00 */
[----:B------:R-:W-:Y:S02]  /*a8e0*/  LEA.HI.X R51, R40, UR59, R41, 0x1, P2 ;  /* 0x0000003b28337c11 */ /* 0x000fe400090f0c29 */
[----:B------:R-:W-:-:S13]  /*a8f0*/  ISETP.GE.AND P2, PT, R224, UR61, PT ;  /* 0x0000003de0007c0c */ /* 0x000fda000bf46270 */
[----:B------:R-:W2:Y:S04]  /*a900*/  @!P2 LDS.128 R40, [R4+0x5400] ;  /* 0x005400000428a984 */ /* 0x000ea80000000c00 */
[----:B0-----:R-:W-:Y:S01]  /*a910*/  @!P5 STG.E.128 desc[UR4][R50.64], R36 ;  /* 0x000000243200d986 */ /* 0x001fe2000c101d04 */
[----:B------:R-:W-:-:S03]  /*a920*/  ISETP.GE.AND P5, PT, R223, UR61, PT ;  /* 0x0000003ddf007c0c */ /* 0x000fc6000bfa6270 */
[----:B------:R-:W0:Y:S10]  /*a930*/  @!P4 LDS.128 R36, [R4+0x2c00] ;  /* 0x002c00000424c984 */ /* 0x000e340000000c00 */
[----:B------:R-:W3:Y:S04]  /*a940*/  @!P5 LDS.128 R44, [R4+0x7c00] ;  /* 0x007c0000042cd984 */ /* 0x000ee80000000c00 */
[----:B--2---:R2:W-:Y:S04]  /*a950*/  @!P2 STG.E.128 desc[UR4][R50.64+0x100], R40 ;  /* 0x000100283200a986 */ /* 0x0045e8000c101d04 */
[----:B0-----:R2:W-:Y:S04]  /*a960*/  @!P4 STG.E.128 desc[UR4][R50.64+0x80], R36 ;  /* 0x000080243200c986 */ /* 0x0015e8000c101d04 */
[----:B---3--:R2:W-:Y:S02]  /*a970*/  @!P5 STG.E.128 desc[UR4][R50.64+0x180], R44 ;  /* 0x0001802c3200d986 */ /* 0x0085e4000c101d04 */
.L_x_562:
[----:B------:R-:W-:Y:S05]  /*a980*/  BSYNC B0 ;  /* 0x0000000000007941 */ /* 0x000fea0003800000 */
.L_x_561:
[----:B------:R-:W-:Y:S01]  /*a990*/  ISETP.GE.AND P2, PT, R217, R3, PT ;  /* 0x00000003d900720c */ /* 0x000fe20003f46270 */
[----:B------:R-:W-:-:S12]  /*a9a0*/  BSSY B0, `(.L_x_563) ;  /* 0x0000019000007945 */ /* 0x000fd80003800000 */
[----:B------:R-:W-:Y:S05]  /*a9b0*/  @P2 BRA `(.L_x_564) ;  /* 0x00000000005c2947 */ /* 0x000fea0003800000 */
[----:B------:R-:W-:Y:S01]  /*a9c0*/  ISETP.GE.AND P2, PT, R212, UR61, PT ;  /* 0x0000003dd4007c0c */ /* 0x000fe2000bf46270 */
[----:B--2---:R-:W-:Y:S01]  /*a9d0*/  IMAD.MOV.U32 R41, RZ, RZ, R5 ;  /* 0x000000ffff297224 */ /* 0x004fe200078e0005 */
[----:B------:R-:W-:Y:S01]  /*a9e0*/  IADD3 R43, P4, R48, 0x20, RZ ;  /* 0x00000020302b7810 */ /* 0x000fe20007f9e0ff */
[----:B------:R-:W-:Y:S01]  /*a9f0*/  ULDC.64 UR4, c[0x0][0x208] ;  /* 0x0000820000047ab9 */ /* 0x000fe20000000a00 */
[----:B------:R-:W-:-:S03]  /*aa00*/  ISETP.GE.AND P5, PT, R213, UR61, PT ;  /* 0x0000003dd5007c0c */ /* 0x000fc6000bfa6270 */
[----:B------:R-:W-:-:S04]  /*aa10*/  IMAD.X R40, RZ, RZ, R49, P4 ;  /* 0x000000ffff287224 */ /* 0x000fc800020e0631 */
[----:B------:R-:W-:Y:S02]  /*aa20*/  IMAD R42, R40, UR56, RZ ;  /* 0x00000038282a7c24 */ /* 0x000fe4000f8e02ff */
[----:B0-----:R-:W0:Y:S01]  /*aa30*/  @!P2 LDS.128 R36, [R4+0x1400] ;  /* 0x001400000424a984 */ /* 0x001e220000000c00 */
[----:B------:R-:W-:-:S04]  /*aa40*/  IMAD.MOV.U32 R40, RZ, RZ, R96 ;  /* 0x000000ffff287224 */ /* 0x000fc800078e0060 */
[----:B------:R-:W-:-:S04]  /*aa50*/  IMAD.WIDE.U32 R40, R43, UR56, R40 ;  /* 0x000000382b287c25 */ /* 0x000fc8000f8e0028 */
[----:B------:R-:W-:Y:S01]  /*aa60*/  IMAD R43, R43, UR57, R42 ;  /* 0x000000392b2b7c24 */ /* 0x000fe2000f8e022a */
[----:B------:R-:W-:-:S03]  /*aa70*/  LEA R50, P4, R40, UR58, 0x1 ;  /* 0x0000003a28327c11 */ /* 0x000fc6000f8808ff */
[----:B------:R-:W-:-:S05]  /*aa80*/  IMAD.IADD R41, R41, 0x1, R43 ;  /* 0x0000000129297824 */ /* 0x000fca00078e022b */
        /* <DEDUP_REMOVED lines=10> */
.L_x_564:
[----:B------:R-:W-:Y:S05]  /*ab30*/  BSYNC B0 ;  /* 0x0000000000007941 */ /* 0x000fea0003800000 */
.L_x_563:
[----:B------:R-:W-:Y:S01]  /*ab40*/  ISETP.GE.AND P2, PT, R218, R3, PT ;  /* 0x00000003da00720c */ /* 0x000fe20003f46270 */
[----:B------:R-:W-:-:S12]  /*ab50*/  BSSY B0, `(.L_x_565) ;  /* 0x0000019000007945 */ /* 0x000fd80003800000 */
[----:B------:R-:W-:Y:S05]  /*ab60*/  @P2 BRA `(.L_x_566) ;  /* 0x00000000005c2947 */ /* 0x000fea0003800000 */
[----:B------:R-:W-:Y:S01]  /*ab70*/  ISETP.GE.AND P2, PT, R212, UR61, PT ;  /* 0x0000003dd4007c0c */ /* 0x000fe2000bf46270 */
[----:B--2-4-:R-:W-:Y:S01]  /*ab80*/  IMAD.MOV.U32 R40, RZ, RZ, R96 ;  /* 0x000000ffff287224 */ /* 0x014fe200078e0060 */
[----:B------:R-:W-:Y:S01]  /*ab90*/  IADD3 R3, P4, R48, 0x40, RZ ;  /* 0x0000004030037810 */ /* 0x000fe20007f9e0ff */
[----:B------:R-:W-:Y:S01]  /*aba0*/  IMAD.MOV.U32 R41, RZ, RZ, R5 ;  /* 0x000000ffff297224 */ /* 0x000fe200078e0005 */
[----:B------:R-:W-:Y:S01]  /*abb0*/  ULDC.64 UR4, c[0x0][0x208] ;  /* 0x0000820000047ab9 */ /* 0x000fe20000000a00 */
[----:B------:R-:W-:Y:S02]  /*abc0*/  ISETP.GE.AND P5, PT, R213, UR61, PT ;  /* 0x0000003dd5007c0c */ /* 0x000fe4000bfa6270 */
[----:B------:R-:W-:Y:S02]  /*abd0*/  IMAD.X R48, RZ, RZ, R49, P4 ;  /* 0x000000ffff307224 */ /* 0x000fe400020e0631 */
[----:B------:R-:W-:-:S04]  /*abe0*/  IMAD.WIDE.U32 R40, R3, UR56, R40 ;  /* 0x0000003803287c25 */ /* 0x000fc8000f8e0028 */
[----:B0-----:R-:W0:Y:S01]  /*abf0*/  @!P2 LDS.128 R36, [R4+0x2400] ;  /* 0x002400000424a984 */ /* 0x001e220000000c00 */
[----:B------:R-:W-:-:S04]  /*ac00*/  IMAD R48, R48, UR56, RZ ;  /* 0x0000003830307c24 */ /* 0x000fc8000f8e02ff */
[----:B------:R-:W-:Y:S01]  /*ac10*/  IMAD R3, R3, UR57, R48 ;  /* 0x0000003903037c24 */ /* 0x000fe2000f8e0230 */
[----:B------:R-:W-:-:S03]  /*ac20*/  LEA R48, P4, R40, UR58, 0x1 ;  /* 0x0000003a28307c11 */ /* 0x000fc6000f8808ff */
[----:B------:R-:W-:-:S05]  /*ac30*/  IMAD.IADD R3, R41, 0x1, R3 ;  /* 0x0000000129037824 */ /* 0x000fca00078e0203 */
[----:B------:R-:W-:Y:S02]  /*ac40*/  LEA.HI.X R49, R40, UR59, R3, 0x1, P4 ;  /* 0x0000003b28317c11 */ /* 0x000fe4000a0f0c03 */
[----:B------:R-:W-:Y:S01]  /*ac50*/  ISETP.GE.AND P4, PT, R224, UR61, PT ;  /* 0x0000003de0007c0c */ /* 0x000fe2000bf86270 */
[----:B------:R-:W2:Y:S04]  /*ac60*/  @!P5 LDS.128 R40, [R4+0x4c00] ;  /* 0x004c00000428d984 */ /* 0x000ea80000000c00 */
[----:B0-----:R-:W-:Y:S01]  /*ac70*/  @!P2 STG.E.128 desc[UR4][R48.64], R36 ;  /* 0x000000243000a986 */ /* 0x001fe2000c101d04 */
[----:B------:R-:W-:-:S07]  /*ac80*/  ISETP.GE.AND P2, PT, R223, UR61, PT ;  /* 0x0000003ddf007c0c */ /* 0x000fce000bf46270 */
[----:B------:R-:W0:Y:S06]  /*ac90*/  @!P4 LDS.128 R36, [R4+0x7400] ;  /* 0x007400000424c984 */ /* 0x000e2c0000000c00 */
[----:B------:R-:W3:Y:S04]  /*aca0*/  @!P2 LDS.128 R44, [R4+0x9c00] ;  /* 0x009c0000042ca984 */ /* 0x000ee80000000c00 */
[----:B--2---:R2:W-:Y:S04]  /*acb0*/  @!P5 STG.E.128 desc[UR4][R48.64+0x80], R40 ;  /* 0x000080283000d986 */ /* 0x0045e8000c101d04 */
[----:B0-----:R2:W-:Y:S04]  /*acc0*/  @!P4 STG.E.128 desc[UR4][R48.64+0x100], R36 ;  /* 0x000100243000c986 */ /* 0x0015e8000c101d04 */
[----:B---3--:R2:W-:Y:S02]  /*acd0*/  @!P2 STG.E.128 desc[UR4][R48.64+0x180], R44 ;  /* 0x0001802c3000a986 */ /* 0x0085e4000c101d04 */
.L_x_566:
[----:B------:R-:W-:Y:S05]  /*ace0*/  BSYNC B0 ;  /* 0x0000000000007941 */ /* 0x000fea0003800000 */
.L_x_565:
[----:B------:R-:W3:Y:S01]  /*acf0*/  LDL R3, [R1+0x18] ;  /* 0x0000180001037983 */ /* 0x000ee20000100800 */
[----:B-1----:R-:W-:Y:S01]  /*ad00*/  @!P3 VIADD R0, R0, 0x388c0 ;  /* 0x000388c00000b836 */ /* 0x002fe20000000000 */
[----:B------:R-:W-:Y:S01]  /*ad10*/  PLOP3.LUT P2, PT, PT, PT, PT, 0x8, 0x0 ;  /* 0x000000000000781c */ /* 0x000fe20003f4e170 */
[----:B------:R-:W-:Y:S01]  /*ad20*/  VIADD R17, R17, 0x1 ;  /* 0x0000000111117836 */ /* 0x000fe20000000000 */
[----:B------:R-:W-:Y:S01]  /*ad30*/  @!PT LDS RZ, [RZ] ;  /* 0x00000000fffff984 */ /* 0x000fe20000000800 */
[----:B------:R-:W-:Y:S01]  /*ad40*/  @!PT LDS RZ, [RZ] ;  /* 0x00000000fffff984 */ /* 0x000fe20000000800 */
[----:B------:R-:W-:Y:S01]  /*ad50*/  @!PT LDS RZ, [RZ] ;  /* 0x00000000fffff984 */ /* 0x000fe20000000800 */
[----:B------:R-:W-:Y:S01]  /*ad60*/  @!PT LDS RZ, [RZ] ;  /* 0x00000000fffff984 */ /* 0x000fe20000000800 */
[----:B------:R1:W-:Y:S06]  /*ad70*/  MEMBAR.ALL.CTA ;  /* 0x0000000000007992 */ /* 0x0003ec0000008000 */
[----:B-1----:R-:W1:Y:S01]  /*ad80*/  FENCE.VIEW.ASYNC.S ;  /* 0x00000000000073c6 */ /* 0x002e620000000000 */
[----:B------:R-:W-:Y:S01]  /*ad90*/  @!P3 PRMT R0, RZ, 0x654, R0 ;  /* 0x00000654ff00b816 */ /* 0x000fe20000000000 */
[----:B-1----:R1:W-:Y:S06]  /*ada0*/  BAR.SYNC.DEFER_BLOCKING R147, 0x80 ;  /* 0x000200930000751d */ /* 0x0023ec0000010000 */
[----:B------:R5:W-:Y:S01]  /*adb0*/  @!P3 SYNCS.ARRIVE.TRANS64.RED.A1T0 RZ, [R0+URZ], RZ ;  /* 0x000000ff00ffb9a7 */ /* 0x000be2000810043f */
[----:B------:R-:W-:-:S04]  /*adc0*/  ISETP.NE.AND P3, PT, R17, 0x2, PT ;  /* 0x000000021100780c */ /* 0x000fc80003f65270 */
[----:B------:R-:W-:Y:S02]  /*add0*/  SEL R17, R17, RZ, P3 ;  /* 0x000000ff11117207 */ /* 0x000fe40001800000 */
[----:B-----5:R-:W-:-:S04]  /*ade0*/  SEL R0, RZ, 0x1, P3 ;  /* 0x00000001ff007807 */ /* 0x020fc80001800000 */
[----:B------:R-:W-:Y:S02]  /*adf0*/  LOP3.LUT R219, R219, R0, RZ, 0x3c, !PT ;  /* 0x00000000dbdb7212 */ /* 0x000fe400078e3cff */
[----:B---3--:R-:W-:-:S13]  /*ae00*/  LOP3.LUT P4, RZ, R3, 0x2, RZ, 0xc0, !PT ;  /* 0x0000000203ff7812 */ /* 0x008fda000788c0ff */
[----:B-1----:R-:W-:Y:S05]  /*ae10*/  @P4 BRA `(.L_x_567) ;  /* 0xffffff7800184947 */ /* 0x002fea000383ffff */
.L_x_455:
[----:B------:R-:W-:Y:S01]  /*ae20*/  BSSY B0, `(.L_x_568) ;  /* 0x000004a000007945 */ /* 0x000fe20003800000 */
[----:B------:R-:W-:Y:S02]  /*ae30*/  ISETP.GE.AND P1, PT, R148, 0x1, PT ;  /* 0x000000019400780c */ /* 0x000fe40003f26270 */
[----:B------:R-:W-:Y:S02]  /*ae40*/  CS2R R2, SRZ ;  /* 0x0000000000027805 */ /* 0x000fe4000001ff00 */
[----:B------:R-:W-:Y:S01]  /*ae50*/  PLOP3.LUT P0, PT, PT, PT, PT, 0x80, 0x0 ;  /* 0x000000000000781c */ /* 0x000fe20003f0f070 */
[----:B------:R-:W-:Y:S01]  /*ae60*/  IMAD.MOV.U32 R0, RZ, RZ, RZ ;  /* 0x000000ffff007224 */ /* 0x000fe200078e00ff */
[----:B------:R-:W-:Y:S02]  /*ae70*/  CS2R R76, SRZ ;  /* 0x00000000004c7805 */ /* 0x000fe4000001ff00 */
[----:B------:R-:W-:Y:S02]  /*ae80*/  CS2R R72, SRZ ;  /* 0x0000000000487805 */ /* 0x000fe4000001ff00 */
[----:B------:R-:W-:Y:S01]  /*ae90*/  CS2R R12, SRZ ;  /* 0x00000000000c7805 */ /* 0x000fe2000001ff00 */
[----:B0-----:R-:W-:Y:S01]  /*aea0*/  IMAD.MOV.U32 R147, RZ, RZ, RZ ;  /* 0x000000ffff937224 */ /* 0x001fe200078e00ff */
        /* <DEDUP_REMOVED lines=22> */
[----:B--2---:R-:W-:Y:S02]  /*b010*/  CS2R R48, SRZ ;  /* 0x0000000000307805 */ /* 0x004fe4000001ff00 */
[----:B------:R-:W-:Y:S02]  /*b020*/  CS2R R154, SRZ ;  /* 0x00000000009a7805 */ /* 0x000fe4000001ff00 */
[----:B----4-:R-:W-:-:S02]  /*b030*/  CS2R R42, SRZ ;  /* 0x00000000002a7805 */ /* 0x010fc4000001ff00 */
        /* <DEDUP_REMOVED lines=21> */
[----:B------:R-:W-:Y:S02]  /*b190*/  MOV R31, RZ ;  /* 0x000000ff001f7202 */ /* 0x000fe40000000f00 */
[----:B------:R-:W-:Y:S02]  /*b1a0*/  CS2R R58, SRZ ;  /* 0x00000000003a7805 */ /* 0x000fe4000001ff00 */
[----:B------:R-:W-:Y:S01]  /*b1b0*/  CS2R R162, SRZ ;  /* 0x0000000000a27805 */ /* 0x000fe2000001ff00 */
[----:B------:R-:W-:Y:S01]  /*b1c0*/  IMAD.MOV.U32 R27, RZ, RZ, RZ ;  /* 0x000000ffff1b7224 */ /* 0x000fe200078e00ff */
[----:B------:R-:W-:-:S02]  /*b1d0*/  CS2R R50, SRZ ;  /* 0x0000000000327805 */ /* 0x000fc4000001ff00 */
[----:B------:R-:W-:Y:S01]  /*b1e0*/  CS2R R160, SRZ ;  /* 0x0000000000a07805 */ /* 0x000fe2000001ff00 */
[----:B------:R-:W-:Y:S01]  /*b1f0*/  IMAD.MOV.U32 R47, RZ, RZ, RZ ;  /* 0x000000ffff2f7224 */ /* 0x000fe200078e00ff */
[----:B------:R-:W-:Y:S02]  /*b200*/  CS2R R10, SRZ ;  /* 0x00000000000a7805 */ /* 0x000fe4000001ff00 */
[----:B------:R-:W-:Y:S02]  /*b210*/  CS2R R8, SRZ ;  /* 0x0000000000087805 */ /* 0x000fe4000001ff00 */
[----:B------:R-:W-:Y:S01]  /*b220*/  CS2R R38, SRZ ;  /* 0x0000000000267805 */ /* 0x000fe2000001ff00 */
[----:B------:R-:W-:Y:S01]  /*b230*/  IMAD.MOV.U32 R24, RZ, RZ, RZ ;  /* 0x000000ffff187224 */ /* 0x000fe200078e00ff */
[----:B------:R-:W-:Y:S02]  /*b240*/  CS2R R34, SRZ ;  /* 0x0000000000227805 */ /* 0x000fe4000001ff00 */
[----:B------:R-:W-:Y:S01]  /*b250*/  CS2R R32, SRZ ;  /* 0x0000000000207805 */ /* 0x000fe2000001ff00 */
[----:B------:R-:W-:Y:S01]  /*b260*/  IMAD.MOV.U32 R7, RZ, RZ, RZ ;  /* 0x000000ffff077224 */ /* 0x000fe200078e00ff */
[----:B------:R-:W-:Y:S01]  /*b270*/  CS2R R28, SRZ ;  /* 0x00000000001c7805 */ /* 0x000fe2000001ff00 */
[----:B------:R-:W-:Y:S01]  /*b280*/  IMAD.MOV.U32 R5, RZ, RZ, RZ ;  /* 0x000000ffff057224 */ /* 0x000fe200078e00ff */
[----:B------:R-:W-:Y:S06]  /*b290*/  @P2 BRA `(.L_x_569) ;  /* 0x0000000000082947 */ /* 0x000fec0003800000 */
[----:B------:R-:W0:Y:S02]  /*b2a0*/  FENCE.VIEW.ASYNC.G ;  /* 0x00000000000073c6 */ /* 0x000e240000000100 */
[----:B0-----:R-:W-:Y:S06]  /*b2b0*/  BAR.ARV 0xc, 0x120 ;  /* 0x0304800000007b1d */ /* 0x001fec0000002000 */
.L_x_569:
[----:B------:R-:W-:Y:S05]  /*b2c0*/  BSYNC B0 ;  /* 0x0000000000007941 */ /* 0x000fea0003800000 */
.L_x_568:
[----:B------:R-:W-:Y:S02]  /*b2d0*/  IMAD.MOV.U32 R25, RZ, RZ, RZ ;  /* 0x000000ffff197224 */ /* 0x000fe400078e00ff */
[----:B------:R-:W-:Y:S01]  /*b2e0*/  IMAD.MOV.U32 R4, RZ, RZ, RZ ;  /* 0x000000ffff047224 */ /* 0x000fe200078e00ff */
[----:B------:R-:W-:Y:S06]  /*b2f0*/  @!P1 BRA `(.L_x_570) ;  /* 0x0000012000f89947 */ /* 0x000fec0003800000 */
[----:B------:R-:W2:Y:S04]  /*b300*/  LDL R6, [R1+0x94] ;  /* 0x0000940001067983 */ /* 0x000ea80000100800 */
[----:B------:R-:W3:Y:S04]  /*b310*/  LDL R14, [R1+0x6c] ;  /* 0x00006c00010e7983 */ /* 0x000ee80000100800 */
[----:B--2---:R-:W0:Y:S01]  /*b320*/  SHFL.IDX PT, R0, R6, RZ, 0x1f ;  /* 0x00001fff06007589 */ /* 0x004e2200000e0000 */
[----:B---3--:R-:W-:-:S13]  /*b330*/  R2UR UR4, R14 ;  /* 0x000000000e0472ca */ /* 0x008fda00000e0000 */
[----:B------:R-:W-:Y:S01]  /*b340*/  ULOP3.LUT UP0, URZ, UR4, 0x9f, URZ, 0xc0, !UPT ;  /* 0x0000009f043f7892 */ /* 0x000fe2000f80c03f */
[----:B0-----:R-:W-:-:S04]  /*b350*/  LEA.HI R2, R0, R0, RZ, 0x1 ;  /* 0x0000000000027211 */ /* 0x001fc800078f08ff */
[----:B------:R-:W-:Y:S02]  /*b360*/  LOP3.LUT R3, R2, 0x1e, RZ, 0xc0, !PT ;  /* 0x0000001e02037812 */ /* 0x000fe400078ec0ff */
[----:B------:R-:W-:-:S03]  /*b370*/  PLOP3.LUT P0, PT, PT, PT, UP0, 0x80, 0x0 ;  /* 0x000000000000781c */ /* 0x000fc60003f0f008 */
[----:B------:R-:W-:-:S05]  /*b380*/  IMAD.IADD R3, R0, 0x1, -R3 ;  /* 0x0000000100037824 */ /* 0x000fca00078e0a03 */
[----:B------:R-:W-:-:S04]  /*b390*/  LEA R3, R3, UR4, 0xd ;  /* 0x0000000403037c11 */ /* 0x000fc8000f8e68ff */
[----:B------:R-:W-:-:S04]  /*b3a0*/  SHF.R.U32.HI R2, RZ, 0x4, R3 ;  /* 0x00000004ff027819 */ /* 0x000fc80000011603 */
[----:B------:R-:W-:Y:S01]  /*b3b0*/  LOP3.LUT R2, R2, 0x3fff, RZ, 0xc0, !PT ;  /* 0x00003fff02027812 */ /* 0x000fe200078ec0ff */
[----:B------:R-:W-:Y:S06]  /*b3c0*/  @!P0 BRA `(.L_x_571) ;  /* 0x0000000000408947 */ /* 0x000fec0003800000 */
        /* <DEDUP_REMOVED lines=16> */
.L_x_571:
[----:B------:R-:W-:Y:S02]  /*b4d0*/  ULDC UR4, c[0x0][0x3d4] ;  /* 0x0000f50000047ab9 */ /* 0x000fe40000000800 */
[----:B------:R-:W-:-:S13]  /*b4e0*/  ISETP.LT.AND P0, PT, RZ, UR4, PT ;  /* 0x00000004ff007c0c */ /* 0x000fda000bf01270 */
[----:B------:R-:W-:Y:S05]  /*b4f0*/  @P0 BRA `(.L_x_572) ;  /* 0x0000000000400947 */ /* 0x000fea0003800000 */
[----:B------:R-:W2:Y:S02]  /*b500*/  LDL R20, [R1+0x64] ;  /* 0x0000640001147983 */ /* 0x000ea40000100800 */
[----:B--2---:R-:W-:-:S04]  /*b510*/  LEA.HI R0, R20, R20, RZ, 0x1 ;  /* 0x0000001414007211 */ /* 0x004fc800078f08ff */
[----:B------:R-:W-:-:S05]  /*b520*/  LOP3.LUT R0, R0, 0xfffffffe, RZ, 0xc0, !PT ;  /* 0xfffffffe00007812 */ /* 0x000fca00078ec0ff */
[----:B------:R-:W-:-:S05]  /*b530*/  IMAD.IADD R0, R20, 0x1, -R0 ;  /* 0x0000000114007824 */ /* 0x000fca00078e0a00 */
[----:B------:R-:W-:-:S04]  /*b540*/  SHF.L.U32 R3, R0, 0x1f, RZ ;  /* 0x0000001f00037819 */ /* 0x000fc800000006ff */
[----:B------:R0:W1:Y:S03]  /*b550*/  SYNCS.PHASECHK.TRANS64.TRYWAIT P0, [R16+URZ+0x38800], R3 ;  /* 0x03880003100075a7 */ /* 0x000066000800017f */
[----:B-1----:R-:W-:Y:S05]  /*b560*/  @!P0 NANOSLEEP.SYNCS 0x989680 ;  /* 0x009896800000895d */ /* 0x002fea0003900000 */
[----:B------:R-:W1:Y:S01]  /*b570*/  @!P0 SYNCS.PHASECHK.TRANS64 P0, [R16+URZ+0x38800], R3 ;  /* 0x03880003100085a7 */ /* 0x000e62000800007f */
[----:B------:R-:W-:Y:S04]  /*b580*/  BSSY B0, `(.L_x_573) ;  /* 0x0000006000007945 */ /* 0x000fe80003800000 */
[----:B-1----:R-:W-:Y:S05]  /*b590*/  @P0 BRA `(.L_x_574) ;  /* 0x0000000000100947 */ /* 0x002fea0003800000 */
.L_x_575:
[----:B-1----:R1:W2:Y:S02]  /*b5a0*/  SYNCS.PHASECHK.TRANS64.TRYWAIT P0, [R16+URZ+0x38800], R3 ;  /* 0x03880003100075a7 */ /* 0x0022a4000800017f */
[----:B--2---:R-:W-:Y:S05]  /*b5b0*/  @!P0 NANOSLEEP.SYNCS 0x989680 ;  /* 0x009896800000895d */ /* 0x004fea0003900000 */
[----:B------:R-:W2:Y:S02]  /*b5c0*/  @!P0 SYNCS.PHASECHK.TRANS64 P0, [R16+URZ+0x38800], R3 ;  /* 0x03880003100085a7 */ /* 0x000ea4000800007f */
[----:B--2---:R-:W-:Y:S05]  /*b5d0*/  @!P0 BRA `(.L_x_575) ;  /* 0xfffffffc00f08947 */ /* 0x004fea000383ffff */
.L_x_574:
[----:B------:R-:W-:Y:S05]  /*b5e0*/  BSYNC B0 ;  /* 0x0000000000007941 */ /* 0x000fea0003800000 */
.L_x_573:
[----:B------:R-:W-:Y:S05]  /*b5f0*/  BRA `(.L_x_576) ;  /* 0x00000068008c7947 */ /* 0x000fea0003800000 */
.L_x_572:
[----:B------:R-:W2:Y:S01]  /*b600*/  LDL R24, [R1+0x6c] ;  /* 0x00006c0001187983 */ /* 0x000ea20000100800 */
[----:B-----5:R-:W-:Y:S01]  /*b610*/  SHF.R.S32.HI R0, RZ, 0x1f, R146 ;  /* 0x0000001fff007819 */ /* 0x020fe20000011492 */
[----:B------:R-:W-:Y:S01]  /*b620*/  ULDC.64 UR4, c[0x0][0x3d8] ;  /* 0x0000f60000047ab9 */ /* 0x000fe20000000a00 */
[----:B------:R-:W-:Y:S01]  /*b630*/  ULDC.64 UR6, c[0x0][0x3e8] ;  /* 0x0000fa0000067ab9 */ /* 0x000fe20000000a00 */
[----:B------:R-:W-:Y:S01]  /*b640*/  IMAD.WIDE.U32 R4, R146, UR4, RZ ;  /* 0x0000000492047c25 */ /* 0x000fe2000f8e00ff */
[----:B------:R-:W-:Y:S02]  /*b650*/  SHF.R.S32.HI R8, RZ, 0x1f, R22 ;  /* 0x0000001fff087819 */ /* 0x000fe40000011416 */
[----:B------:R-:W-:Y:S01]  /*b660*/  SHF.R.S32.HI R10, RZ, 0x1f, R212 ;  /* 0x0000001fff0a7819 */ /* 0x000fe200000114d4 */
[C---:B------:R-:W-:Y:S02]  /*b670*/  IMAD R3, R0.reuse, UR4, RZ ;  /* 0x0000000400037c24 */ /* 0x040fe4000f8e02ff */
[----:B------:R-:W-:Y:S01]  /*b680*/  IMAD R7, R0, UR6, RZ ;  /* 0x0000000600077c24 */ /* 0x000fe2000f8e02ff */
[----:B------:R-:W-:Y:S01]  /*b690*/  IADD3 R0, P0, R22, R4, RZ ;  /* 0x0000000416007210 */ /* 0x000fe20007f1e0ff */
[C---:B------:R-:W-:Y:S01]  /*b6a0*/  IMAD R3, R146.reuse, UR5, R3 ;  /* 0x0000000592037c24 */ /* 0x040fe2000f8e0203 */
[----:B------:R-:W-:Y:S01]  /*b6b0*/  ULDC.64 UR4, c[0x0][0x3c8] ;  /* 0x0000f20000047ab9 */ /* 0x000fe20000000a00 */
[----:B------:R-:W-:Y:S01]  /*b6c0*/  IMAD R7, R146, UR7, R7 ;  /* 0x0000000792077c24 */ /* 0x000fe2000f8e0207 */
[----:B------:R-:W-:Y:S01]  /*b6d0*/  LEA R28, P1, R4, UR4, 0x1 ;  /* 0x00000004041c7c11 */ /* 0x000fe2000f8208ff */
[----:B------:R-:W-:Y:S01]  /*b6e0*/  IMAD.IADD R9, R3, 0x1, R5 ;  /* 0x0000000103097824 */ /* 0x000fe200078e0205 */
[----:B------:R-:W-:Y:S01]  /*b6f0*/  LEA R26, P2, R0, UR4, 0x1 ;  /* 0x00000004001a7c11 */ /* 0x000fe2000f8408ff */
[----:B------:R-:W-:Y:S01]  /*b700*/  IMAD.WIDE.U32 R146, R146, UR6, RZ ;  /* 0x0000000692927c25 */ /* 0x000fe2000f8e00ff */
[----:B------:R-:W-:-:S02]  /*b710*/  ULDC.64 UR6, c[0x0][0x3e0] ;  /* 0x0000f80000067ab9 */ /* 0x000fc40000000a00 */
[--C-:B------:R-:W-:Y:S01]  /*b720*/  LEA.HI.X R29, R4, UR5, R9.reuse, 0x1, P1 ;  /* 0x00000005041d7c11 */ /* 0x100fe200088f0c09 */
[----:B------:R-:W-:Y:S01]  /*b730*/  IMAD.X R3, R8, 0x1, R9, P0 ;  /* 0x0000000108037824 */ /* 0x000fe200000e0609 */
[----:B------:R-:W-:Y:S01]  /*b740*/  IADD3 R5, P0, R212, R4, RZ ;  /* 0x00000004d4057210 */ /* 0x000fe20007f1e0ff */
[----:B------:R-:W-:Y:S01]  /*b750*/  IMAD.IADD R31, R7, 0x1, R147 ;  /* 0x00000001071f7824 */ /* 0x000fe200078e0293 */
[-C--:B------:R-:W-:Y:S02]  /*b760*/  IADD3 R6, P4, R22, R146.reuse, RZ ;  /* 0x0000009216067210 */ /* 0x080fe40007f9e0ff */
[----:B------:R-:W-:Y:S01]  /*b770*/  LEA.HI.X R27, R0, UR5, R3, 0x1, P2 ;  /* 0x00000005001b7c11 */ /* 0x000fe200090f0c03 */
[----:B------:R-:W-:Y:S01]  /*b780*/  IMAD.X R4, R10, 0x1, R9, P0 ;  /* 0x000000010a047824 */ /* 0x000fe200000e0609 */
[----:B------:R-:W-:Y:S01]  /*b790*/  IADD3 R0, P5, R212, R146, RZ ;  /* 0x00000092d4007210 */ /* 0x000fe20007fbe0ff */
[----:B------:R-:W-:Y:S01]  /*b7a0*/  IMAD.X R7, R8, 0x1, R31, P4 ;  /* 0x0000000108077824 */ /* 0x000fe200020e061f */
[----:B------:R-:W-:-:S02]  /*b7b0*/  LEA R32, P2, R6, UR6, 0x1 ;  /* 0x0000000606207c11 */ /* 0x000fc4000f8408ff */
[C---:B------:R-:W-:Y:S01]  /*b7c0*/  LEA R34, P3, R5.reuse, UR4, 0x1 ;  /* 0x0000000405227c11 */ /* 0x040fe2000f8608ff */
[----:B------:R-:W-:Y:S01]  /*b7d0*/  IMAD.X R3, R10, 0x1, R31, P5 ;  /* 0x000000010a037824 */ /* 0x000fe200028e061f */
[----:B------:R-:W-:Y:S02]  /*b7e0*/  LEA R36, P4, R0, UR6, 0x1 ;  /* 0x0000000600247c11 */ /* 0x000fe4000f8808ff */
[----:B------:R-:W-:Y:S02]  /*b7f0*/  LEA R30, P0, R146, UR6, 0x1 ;  /* 0x00000006921e7c11 */ /* 0x000fe4000f8008ff */
[----:B------:R-:W-:Y:S02]  /*b800*/  LEA.HI.X R33, R6, UR7, R7, 0x1, P2 ;  /* 0x0000000706217c11 */ /* 0x000fe400090f0c07 */
[----:B------:R-:W-:Y:S02]  /*b810*/  LEA.HI.X R35, R5, UR5, R4, 0x1, P3 ;  /* 0x0000000505237c11 */ /* 0x000fe400098f0c04 */
[----:B------:R-:W-:-:S02]  /*b820*/  LEA.HI.X R37, R0, UR7, R3, 0x1, P4 ;  /* 0x0000000700257c11 */ /* 0x000fc4000a0f0c03 */
[----:B------:R-:W-:Y:S02]  /*b830*/  LEA.HI.X R31, R146, UR7, R31, 0x1, P0 ;  /* 0x00000007921f7c11 */ /* 0x000fe400080f0c1f */
[----:B--2---:R-:W-:-:S13]  /*b840*/  R2UR UR8, R24 ;  /* 0x00000000180872ca */ /* 0x004fda00000e0000 */
[----:B------:R-:W-:-:S06]  /*b850*/  ULOP3.LUT UP0, URZ, UR8, 0x3ff, URZ, 0xc0, !UPT ;  /* 0x000003ff083f7892 */ /* 0x000fcc000f80c03f */
[----:B------:R-:W-:-:S13]  /*b860*/  PLOP3.LUT P1, PT, PT, PT, UP0, 0x80, 0x0 ;  /* 0x000000000000781c */ /* 0x000fda0003f2f008 */
        /* <DEDUP_REMOVED lines=9> */
[----:B------:R-:W-:Y:S01]  /*b900*/  MOV R11, UR5 ;  /* 0x00000005000b7c02 */ /* 0x000fe20008000f00 */
[----:B------:R-:W-:Y:S02]  /*b910*/  IMAD.U32 R7, RZ, RZ, UR7 ;  /* 0x00000007ff077e24 */ /* 0x000fe4000f8e00ff */
[----:B------:R-:W-:-:S02]  /*b920*/  IMAD.U32 R10, RZ, RZ, UR4 ;  /* 0x00000004ff0a7e24 */ /* 0x000fc4000f8e00ff */
[----:B------:R-:W-:Y:S02]  /*b930*/  IMAD.MOV.U32 R8, RZ, RZ, 0x70 ;  /* 0x00000070ff087424 */ /* 0x000fe400078e00ff */
[----:B------:R-:W-:Y:S02]  /*b940*/  IMAD.MOV.U32 R12, RZ, RZ, 0x1 ;  /* 0x00000001ff0c7424 */ /* 0x000fe400078e00ff */
[----:B0-----:R-:W-:-:S07]  /*b950*/  IMAD.MOV.U32 R13, RZ, RZ, RZ ;  /* 0x000000ffff0d7224 */ /* 0x001fce00078e00ff */
[----:B------:R-:W-:-:S07]  /*b960*/  LEPC R20, `(.L_x_577) ;  /* 0x000000001014794e */ /* 0x000fce0000000000 */
[----:B-1----:R-:W-:Y:S05]  /*b970*/  CALL.ABS.NOINC R14 ;  /* 0x000000000e007343 */ /* 0x002fea0003c00000 */
.L_x_577:
[----:B------:R-:W-:Y:S01]  /*b980*/  ULDC.U8 UR4, c[0x0][0x3f0] ;  /* 0x0000fc0000047ab9 */ /* 0x000fe20000000000 */
[----:B------:R-:W-:Y:S01]  /*b990*/  R2UR UR5, R24 ;  /* 0x00000000180572ca */ /* 0x000fe200000e0000 */
[----:B------:R-:W-:Y:S01]  /*b9a0*/  IMAD R0, R149, -0x80, R151 ;  /* 0xffffff8095007824 */ /* 0x000fe200078e0297 */
[----:B------:R-:W-:Y:S01]  /*b9b0*/  ISETP.NE.AND P0, PT, RZ, UR4, PT ;  /* 0x00000004ff007c0c */ /* 0x000fe2000bf05270 */
[----:B------:R-:W-:Y:S03]  /*b9c0*/  BSSY B0, `(.L_x_578) ;  /* 0x000065e000007945 */ /* 0x000fe60003800000 */
[----:B------:R-:W-:-:S07]  /*b9d0*/  VIMNMX R0, R0, 0x80, PT ;  /* 0x0000008000007848 */ /* 0x000fce0003fe0100 */
[----:B------:R-:W-:Y:S02]  /*b9e0*/  LEA R3, R235, UR5, 0x1 ;  /* 0x00000005eb037c11 */ /* 0x000fe4000f8e08ff */
[----:B------:R-:W-:Y:S05]  /*b9f0*/  @!P0 BRA `(.L_x_579) ;  /* 0x0000003000388947 */ /* 0x000fea0003800000 */
        /* <DEDUP_REMOVED lines=10> */
[----:B------:R-:W-:Y:S06]  /*baa0*/  @P0 BRA `(.L_x_581) ;  /* 0x0000000000580947 */ /* 0x000fec0003800000 */
[----:B------:R-:W-:Y:S01]  /*bab0*/  ULDC UR4, c[0x0][0x3d4] ;  /* 0x0000f50000047ab9 */ /* 0x000fe20000000800 */
[----:B------:R-:W-:Y:S02]  /*bac0*/  CS2R R12, SRZ ;  /* 0x00000000000c7805 */ /* 0x000fe4000001ff00 */
[----:B------:R-:W-:Y:S02]  /*bad0*/  ISETP.GE.AND P1, PT, R22, UR4, PT ;  /* 0x0000000416007c0c */ /* 0x000fe4000bf26270 */
[----:B------:R-:W-:Y:S02]  /*bae0*/  CS2R R10, SRZ ;  /* 0x00000000000a7805 */ /* 0x000fe4000001ff00 */
[----:B------:R-:W-:Y:S02]  /*baf0*/  ISETP.GE.AND P2, PT, R215, UR4, PT ;  /* 0x00000004d7007c0c */ /* 0x000fe4000bf46270 */
[----:B------:R-:W-:Y:S02]  /*bb00*/  CS2R R8, SRZ ;  /* 0x0000000000087805 */ /* 0x000fe4000001ff00 */
[----:B------:R-:W-:-:S02]  /*bb10*/  ISETP.GE.AND P3, PT, R214, UR4, PT ;  /* 0x00000004d6007c0c */ /* 0x000fc4000bf66270 */
[----:B------:R-:W-:Y:S02]  /*bb20*/  CS2R R6, SRZ ;  /* 0x0000000000067805 */ /* 0x000fe4000001ff00 */
[----:B------:R-:W-:Y:S02]  /*bb30*/  ISETP.GE.AND P4, PT, R216, UR4, PT ;  /* 0x00000004d8007c0c */ /* 0x000fe4000bf86270 */
[----:B------:R-:W-:Y:S02]  /*bb40*/  CS2R R24, SRZ ;  /* 0x0000000000187805 */ /* 0x000fe4000001ff00 */
[----:B------:R-:W-:Y:S02]  /*bb50*/  CS2R R20, SRZ ;  /* 0x0000000000147805 */ /* 0x000fe4000001ff00 */
[----:B------:R-:W-:Y:S02]  /*bb60*/  CS2R R14, SRZ ;  /* 0x00000000000e7805 */ /* 0x000fe4000001ff00 */
[----:B------:R-:W-:Y:S01]  /*bb70*/  CS2R R4, SRZ ;  /* 0x0000000000047805 */ /* 0x000fe2000001ff00 */
[----:B------:R-:W-:-:S02]  /*bb80*/  ULDC.64 UR6, c[0x0][0x208] ;  /* 0x0000820000067ab9 */ /* 0x000fc40000000a00 */
[----:B------:R0:W5:Y:S04]  /*bb90*/  @!P1 LDG.E.64 R12, desc[UR6][R26.64] ;  /* 0x000000061a0c9981 */ /* 0x000168000c1e1b00 */
[----:B------:R0:W5:Y:S04]  /*bba0*/  @!P2 LDG.E.64 R10, desc[UR6][R26.64+0x40] ;  /* 0x000040061a0aa981 */ /* 0x000168000c1e1b00 */
[----:B------:R0:W5:Y:S04]  /*bbb0*/  @!P3 LDG.E.64 R8, desc[UR6][R26.64+0x80] ;  /* 0x000080061a08b981 */ /* 0x000168000c1e1b00 */
[----:B------:R0:W5:Y:S04]  /*bbc0*/  @!P4 LDG.E.64 R6, desc[UR6][R26.64+0xc0] ;  /* 0x0000c0061a06c981 */ /* 0x000168000c1e1b00 */
[----:B------:R0:W5:Y:S04]  /*bbd0*/  @!P1 LDG.E.64 R24, desc[UR6][R32.64] ;  /* 0x0000000620189981 */ /* 0x000168000c1e1b00 */
[----:B------:R0:W5:Y:S04]  /*bbe0*/  @!P2 LDG.E.64 R20, desc[UR6][R32.64+0x40] ;  /* 0x000040062014a981 */ /* 0x000168000c1e1b00 */
[----:B------:R0:W5:Y:S04]  /*bbf0*/  @!P3 LDG.E.64 R14, desc[UR6][R32.64+0x80] ;  /* 0x00008006200eb981 */ /* 0x000168000c1e1b00 */
[----:B------:R0:W5:Y:S02]  /*bc00*/  @!P4 LDG.E.64 R4, desc[UR6][R32.64+0xc0] ;  /* 0x0000c0062004c981 */ /* 0x000164000c1e1b00 */
.L_x_581:
[----:B------:R-:W-:Y:S05]  /*bc10*/  BSYNC B1 ;  /* 0x0000000000017941 */ /* 0x000fea0003800000 */
.L_x_580:
[----:B------:R-:W2:Y:S01]  /*bc20*/  LDL R53, [R1+0x64] ;  /* 0x0000640001357983 */ /* 0x000ea20000100800 */
[----:B------:R-:W-:Y:S01]  /*bc30*/  UMOV UR4, 0xffffffff ;  /* 0xffffffff00047882 */ /* 0x000fe20000000000 */
[----:B0----5:R-:W-:Y:S01]  /*bc40*/  IMAD.MOV.U32 R33, RZ, RZ, R10 ;  /* 0x000000ffff217224 */ /* 0x021fe200078e000a */
[----:B------:R-:W-:Y:S01]  /*bc50*/  SHF.R.U64 R41, R10, 0x10, R11 ;  /* 0x000000100a297819 */ /* 0x000fe2000000120b */
[----:B------:R-:W-:Y:S01]  /*bc60*/  IMAD.MOV.U32 R10, RZ, RZ, R8 ;  /* 0x000000ffff0a7224 */ /* 0x000fe200078e0008 */
[--C-:B------:R-:W-:Y:S01]  /*bc70*/  SHF.R.U64 R43, R8, 0x10, R9.reuse ;  /* 0x00000010082b7819 */ /* 0x100fe20000001209 */
[--C-:B------:R-:W-:Y:S01]  /*bc80*/  IMAD.MOV.U32 R32, RZ, RZ, R9.reuse ;  /* 0x000000ffff207224 */ /* 0x100fe200078e0009 */
[----:B------:R-:W-:Y:S01]  /*bc90*/  SHF.R.U32.HI R44, RZ, 0x10, R9 ;  /* 0x00000010ff2c7819 */ /* 0x000fe20000011609 */
[----:B------:R-:W-:Y:S01]  /*bca0*/  IMAD.MOV.U32 R8, RZ, RZ, R6 ;  /* 0x000000ffff087224 */ /* 0x000fe200078e0006 */
[----:B------:R-:W-:Y:S01]  /*bcb0*/  SHF.R.U64 R45, R6, 0x10, R7 ;  /* 0x00000010062d7819 */ /* 0x000fe20000001207 */
[----:B------:R-:W-:Y:S01]  /*bcc0*/  IMAD.MOV.U32 R37, RZ, RZ, R24 ;  /* 0x000000ffff257224 */ /* 0x000fe200078e0018 */
[--C-:B------:R-:W-:Y:S01]  /*bcd0*/  SHF.R.U64 R47, R24, 0x10, R25.reuse ;  /* 0x00000010182f7819 */ /* 0x100fe20000001219 */
[--C-:B------:R-:W-:Y:S01]  /*bce0*/  IMAD.MOV.U32 R38, RZ, RZ, R25.reuse ;  /* 0x000000ffff267224 */ /* 0x100fe200078e0019 */
[----:B------:R-:W-:Y:S01]  /*bcf0*/  SHF.R.U32.HI R48, RZ, 0x10, R25 ;  /* 0x00000010ff307819 */ /* 0x000fe20000011619 */
[----:B------:R-:W-:Y:S01]  /*bd00*/  IMAD.MOV.U32 R26, RZ, RZ, R12 ;  /* 0x000000ffff1a7224 */ /* 0x000fe200078e000c */
[--C-:B------:R-:W-:Y:S01]  /*bd10*/  SHF.R.U64 R39, R12, 0x10, R13.reuse ;  /* 0x000000100c277819 */ /* 0x100fe2000000120d */
[--C-:B------:R-:W-:Y:S01]  /*bd20*/  IMAD.MOV.U32 R27, RZ, RZ, R13.reuse ;  /* 0x000000ffff1b7224 */ /* 0x100fe200078e000d */
[----:B------:R-:W-:Y:S01]  /*bd30*/  SHF.R.U32.HI R40, RZ, 0x10, R13 ;  /* 0x00000010ff287819 */ /* 0x000fe2000001160d */
[--C-:B------:R-:W-:Y:S01]  /*bd40*/  IMAD.MOV.U32 R34, RZ, RZ, R11.reuse ;  /* 0x000000ffff227224 */ /* 0x100fe200078e000b */
[----:B------:R-:W-:Y:S01]  /*bd50*/  SHF.R.U32.HI R42, RZ, 0x10, R11 ;  /* 0x00000010ff2a7819 */ /* 0x000fe2000001160b */
[--C-:B------:R-:W-:Y:S01]  /*bd60*/  IMAD.MOV.U32 R9, RZ, RZ, R7.reuse ;  /* 0x000000ffff097224 */ /* 0x100fe200078e0007 */
[----:B------:R-:W-:Y:S01]  /*bd70*/  SHF.R.U32.HI R46, RZ, 0x10, R7 ;  /* 0x00000010ff2e7819 */ /* 0x000fe20000011607 */
[----:B------:R-:W-:Y:S01]  /*bd80*/  IMAD.MOV.U32 R24, RZ, RZ, R20 ;  /* 0x000000ffff187224 */ /* 0x000fe200078e0014 */
[----:B------:R-:W-:Y:S01]  /*bd90*/  MOV R25, R21 ;  /* 0x0000001500197202 */ /* 0x000fe20000000f00 */
[----:B------:R-:W-:Y:S01]  /*bda0*/  IMAD.MOV.U32 R35, RZ, RZ, R14 ;  /* 0x000000ffff237224 */ /* 0x000fe200078e000e */
[----:B------:R-:W-:Y:S01]  /*bdb0*/  SHF.R.U64 R49, R20, 0x10, R21 ;  /* 0x0000001014317819 */ /* 0x000fe20000001215 */
[----:B------:R-:W-:Y:S01]  /*bdc0*/  IMAD.MOV.U32 R36, RZ, RZ, R15 ;  /* 0x000000ffff247224 */ /* 0x000fe200078e000f */
[----:B------:R-:W-:-:S02]  /*bdd0*/  SHF.R.U32.HI R50, RZ, 0x10, R21 ;  /* 0x00000010ff327819 */ /* 0x000fc40000011615 */
[--C-:B------:R-:W-:Y:S02]  /*bde0*/  SHF.R.U64 R51, R14, 0x10, R15.reuse ;  /* 0x000000100e337819 */ /* 0x100fe4000000120f */
[----:B------:R-:W-:Y:S02]  /*bdf0*/  SHF.R.U32.HI R52, RZ, 0x10, R15 ;  /* 0x00000010ff347819 */ /* 0x000fe4000001160f */
[----:B--2---:R-:W-:Y:S01]  /*be00*/  LEA.HI R6, R53, R53, RZ, 0x1 ;  /* 0x0000003535067211 */ /* 0x004fe200078f08ff */
[----:B------:R-:W-:Y:S06]  /*be10*/  BRA.DIV UR4, `(.L_x_582) ;  /* 0x000001aa042c7947 */ /* 0x000fec000b800000 */
.L_x_796:
[----:B------:R-:W-:Y:S01]  /*be20*/  UMOV UR4, 0xffffffff ;  /* 0xffffffff00047882 */ /* 0x000fe20000000000 */
[----:B------:R-:W-:Y:S02]  /*be30*/  LOP3.LUT R6, R6, 0xfffffffe, RZ, 0xc0, !PT ;  /* 0xfffffffe06067812 */ /* 0x000fe400078ec0ff */
[----:B------:R-:W-:Y:S05]  /*be40*/  BRA.DIV UR4, `(.L_x_583) ;  /* 0x000001aa04487947 */ /* 0x000fea000b800000 */
.L_x_799:
[----:B------:R-:W-:Y:S01]  /*be50*/  UMOV UR4, 0xffffffff ;  /* 0xffffffff00047882 */ /* 0x000fe20000000000 */
[----:B------:R-:W-:Y:S02]  /*be60*/  IMAD.IADD R6, R53, 0x1, -R6 ;  /* 0x0000000135067824 */ /* 0x000fe400078e0a06 */
[----:B------:R-:W-:Y:S05]  /*be70*/  BRA.DIV UR4, `(.L_x_584) ;  /* 0x000001aa04647947 */ /* 0x000fea000b800000 */
.L_x_802:
[----:B------:R-:W-:Y:S01]  /*be80*/  UMOV UR4, 0xffffffff ;  /* 0xffffffff00047882 */ /* 0x000fe20000000000 */
[----:B------:R-:W-:Y:S02]  /*be90*/  SHF.L.U32 R7, R6, 0x1f, RZ ;  /* 0x0000001f06077819 */ /* 0x000fe400000006ff */
[----:B------:R-:W-:Y:S05]  /*bea0*/  BRA.DIV UR4, `(.L_x_585) ;  /* 0x000001aa04807947 */ /* 0x000fea000b800000 */
.L_x_805:
[----:B------:R-:W0:Y:S01]  /*beb0*/  SYNCS.PHASECHK.TRANS64.TRYWAIT P1, [R16+URZ+0x38800], R7 ;  /* 0x03880007100075a7 */ /* 0x000e22000802017f */
[----:B------:R-:W-:Y:S01]  /*bec0*/  IMAD.MOV.U32 R6, RZ, RZ, R4 ;  /* 0x000000ffff067224 */ /* 0x000fe200078e0004 */
[--C-:B------:R-:W-:Y:S01]  /*bed0*/  SHF.R.U64 R4, R4, 0x10, R5.reuse ;  /* 0x0000001004047819 */ /* 0x100fe20000001205 */
[--C-:B------:R-:W-:Y:S01]  /*bee0*/  IMAD.MOV.U32 R11, RZ, RZ, R5.reuse ;  /* 0x000000ffff0b7224 */ /* 0x100fe200078e0005 */
[----:B------:R-:W-:Y:S01]  /*bef0*/  SHF.R.U32.HI R5, RZ, 0x10, R5 ;  /* 0x00000010ff057819 */ /* 0x000fe20000011605 */
[----:B------:R-:W-:Y:S01]  /*bf00*/  BSSY B1, `(.L_x_586) ;  /* 0x0000012000017945 */ /* 0x000fe20003800000 */
[----:B------:R-:W-:Y:S02]  /*bf10*/  PRMT R12, R10, 0x5410, R43 ;  /* 0x000054100a0c7816 */ /* 0x000fe4000000002b */
[----:B------:R-:W-:Y:S02]  /*bf20*/  PRMT R26, R26, 0x5410, R39 ;  /* 0x000054101a1a7816 */ /* 0x000fe40000000027 */
[----:B------:R-:W-:-:S02]  /*bf30*/  PRMT R27, R27, 0x5410, R40 ;  /* 0x000054101b1b7816 */ /* 0x000fc40000000028 */
[----:B------:R-:W-:Y:S02]  /*bf40*/  PRMT R20, R33, 0x5410, R41 ;  /* 0x0000541021147816 */ /* 0x000fe40000000029 */
[----:B------:R-:W-:Y:S02]  /*bf50*/  PRMT R21, R34, 0x5410, R42 ;  /* 0x0000541022157816 */ /* 0x000fe4000000002a */
[----:B------:R-:W-:Y:S02]  /*bf60*/  PRMT R13, R32, 0x5410, R44 ;  /* 0x00005410200d7816 */ /* 0x000fe4000000002c */
        /* <DEDUP_REMOVED lines=9> */
[----:B------:R-:W-:Y:S01]  /*c000*/  PRMT R11, R11, 0x5410, R5 ;  /* 0x000054100b0b7816 */ /* 0x000fe20000000005 */
[----:B0-----:R-:W-:Y:S06]  /*c010*/  @!P1 BRA `(.L_x_587) ;  /* 0x000001a8004c9947 */ /* 0x001fec0003800000 */
.L_x_806:
[----:B------:R-:W-:Y:S05]  /*c020*/  BSYNC B1 ;  /* 0x0000000000017941 */ /* 0x000fea0003800000 */
.L_x_586:
[----:B------:R-:W-:Y:S04]  /*c030*/  BSSY B1, `(.L_x_588) ;  /* 0x00000a9000017945 */ /* 0x000fe80003800000 */
[----:B------:R-:W-:Y:S05]  /*c040*/  @P0 BRA `(.L_x_589) ;  /* 0x00000008009c0947 */ /* 0x000fea0003800000 */
[----:B------:R-:W1:Y:S01]  /*c050*/  LDC R5, c[0x0][0x3d4] ;  /* 0x0000f500ff057b82 */ /* 0x000e620000000800 */
[----:B------:R-:W-:Y:S01]  /*c060*/  BSSY B2, `(.L_x_590) ;  /* 0x000002c000027945 */ /* 0x000fe20003800000 */
[-C--:B-1----:R-:W-:Y:S02]  /*c070*/  ISETP.GE.AND P0, PT, R22, R5.reuse, PT ;  /* 0x000000051600720c */ /* 0x082fe40003f06270 */
[-C--:B------:R-:W-:Y:S02]  /*c080*/  ISETP.GE.AND P1, PT, R215, R5.reuse, PT ;  /* 0x00000005d700720c */ /* 0x080fe40003f26270 */
[-C--:B------:R-:W-:Y:S02]  /*c090*/  ISETP.GE.AND P2, PT, R214, R5.reuse, PT ;  /* 0x00000005d600720c */ /* 0x080fe40003f46270 */
[----:B------:R-:W-:-:S07]  /*c0a0*/  ISETP.GE.AND P3, PT, R216, R5, PT ;  /* 0x00000005d800720c */ /* 0x000fce0003f66270 */
[----:B------:R-:W-:Y:S06]  /*c0b0*/  @P0 BRA `(.L_x_591) ;  /* 0x0000000000980947 */ /* 0x000fec0003800000 */
[----:B0-----:R-:W0:Y:S01]  /*c0c0*/  LDS.128 R4, [R3] ;  /* 0x0000000003047984 */ /* 0x001e220000000c00 */
[C---:B------:R-:W-:Y:S01]  /*c0d0*/  IMAD.U32 R37, R28.reuse, 0x10000, RZ ;  /* 0x000100001c257824 */ /* 0x040fe200078e00ff */
[----:B------:R-:W-:Y:S01]  /*c0e0*/  LOP3.LUT R36, R28, 0xffff0000, RZ, 0xc0, !PT ;  /* 0xffff00001c247812 */ /* 0x000fe200078ec0ff */
[C---:B------:R-:W-:Y:S01]  /*c0f0*/  IMAD.U32 R35, R26.reuse, 0x10000, RZ ;  /* 0x000100001a237824 */ /* 0x040fe200078e00ff */
[----:B------:R-:W-:Y:S01]  /*c100*/  LOP3.LUT R34, R26, 0xffff0000, RZ, 0xc0, !PT ;  /* 0xffff00001a227812 */ /* 0x000fe200078ec0ff */
[C---:B0-----:R-:W-:Y:S01]  /*c110*/  IMAD.U32 R30, R4.reuse, 0x10000, RZ ;  /* 0x00010000041e7824 */ /* 0x041fe200078e00ff */
[----:B------:R-:W-:Y:S01]  /*c120*/  LOP3.LUT R4, R4, 0xffff0000, RZ, 0xc0, !PT ;  /* 0xffff000004047812 */ /* 0x000fe200078ec0ff */
[C---:B------:R-:W-:Y:S01]  /*c130*/  IMAD.U32 R31, R5.reuse, 0x10000, RZ ;  /* 0x00010000051f7824 */ /* 0x040fe200078e00ff */
[----:B------:R-:W-:Y:S01]  /*c140*/  LOP3.LUT R5, R5, 0xffff0000, RZ, 0xc0, !PT ;  /* 0xffff000005057812 */ /* 0x000fe200078ec0ff */
[C---:B------:R-:W-:Y:S01]  /*c150*/  IMAD.U32 R32, R6.reuse, 0x10000, RZ ;  /* 0x0001000006207824 */ /* 0x040fe200078e00ff */
[----:B------:R-:W-:Y:S01]  /*c160*/  LOP3.LUT R6, R6, 0xffff0000, RZ, 0xc0, !PT ;  /* 0xffff000006067812 */ /* 0x000fe200078ec0ff */
[C---:B------:R-:W-:Y:S01]  /*c170*/  FMUL.FTZ R39, R4.reuse, R37 ;  /* 0x0000002504277220 */ /* 0x040fe20000410000 */
[----:B------:R-:W-:Y:S01]  /*c180*/  FMUL.FTZ R4, R4, R35 ;  /* 0x0000002304047220 */ /* 0x000fe20000410000 */
[----:B------:R-:W-:-:S02]  /*c190*/  IMAD.U32 R33, R7, 0x10000, RZ ;  /* 0x0001000007217824 */ /* 0x000fc400078e00ff */
[----:B------:R-:W-:Y:S01]  /*c1a0*/  FMUL.FTZ R40, R5, R36 ;  /* 0x0000002405287220 */ /* 0x000fe20000410000 */
[C---:B------:R-:W-:Y:S01]  /*c1b0*/  FFMA.FTZ R39, R30.reuse, R35, -R39 ;  /* 0x000000231e277223 */ /* 0x040fe20000010827 */
[----:B------:R-:W-:Y:S01]  /*c1c0*/  FFMA.FTZ R38, R30, R37, R4 ;  /* 0x000000251e267223 */ /* 0x000fe20000010004 */
[----:B------:R-:W-:Y:S01]  /*c1d0*/  LOP3.LUT R7, R7, 0xffff0000, RZ, 0xc0, !PT ;  /* 0xffff000007077812 */ /* 0x000fe200078ec0ff */
[-C--:B------:R-:W-:Y:S01]  /*c1e0*/  FMUL.FTZ R42, R5, R34.reuse ;  /* 0x00000022052a7220 */ /* 0x080fe20000410000 */
[C---:B------:R-:W-:Y:S01]  /*c1f0*/  LOP3.LUT R30, R29.reuse, 0xffff0000, RZ, 0xc0, !PT ;  /* 0xffff00001d1e7812 */ /* 0x040fe200078ec0ff */
[----:B------:R-:W-:Y:S01]  /*c200*/  IMAD.U32 R35, R29, 0x10000, RZ ;  /* 0x000100001d237824 */ /* 0x000fe200078e00ff */
[C---:B------:R-:W-:Y:S01]  /*c210*/  LOP3.LUT R4, R27.reuse, 0xffff0000, RZ, 0xc0, !PT ;  /* 0xffff00001b047812 */ /* 0x040fe200078ec0ff */
[----:B------:R-:W-:Y:S02]  /*c220*/  IMAD.U32 R5, R27, 0x10000, RZ ;  /* 0x000100001b057824 */ /* 0x000fe400078e00ff */
[C---:B------:R-:W-:Y:S01]  /*c230*/  FFMA.FTZ R40, R31.reuse, R34, -R40 ;  /* 0x000000221f287223 */ /* 0x040fe20000010828 */
[----:B------:R-:W-:Y:S01]  /*c240*/  FFMA.FTZ R31, R31, R36, R42 ;  /* 0x000000241f1f7223 */ /* 0x000fe2000001002a */
[C---:B------:R-:W-:Y:S01]  /*c250*/  FMUL.FTZ R37, R6.reuse, R35 ;  /* 0x0000002306257220 */ /* 0x040fe20000410000 */
[-C--:B------:R-:W-:Y:S01]  /*c260*/  FMUL.FTZ R34, R6, R5.reuse ;  /* 0x0000000506227220 */ /* 0x080fe20000410000 */
        /* <DEDUP_REMOVED lines=9> */
[----:B------:R-:W-:-:S05]  /*c300*/  F2FP.BF16.F32.PACK_AB R7, R30, R7 ;  /* 0x000000071e07723e */ /* 0x000fca00000010ff */
[----:B------:R1:W-:Y:S02]  /*c310*/  STS.128 [R3], R4 ;  /* 0x0000000403007388 */ /* 0x0003e40000000c00 */
.L_x_591:
[----:B------:R-:W-:Y:S05]  /*c320*/  BSYNC B2 ;  /* 0x0000000000027941 */ /* 0x000fea0003800000 */
.L_x_590:
[----:B------:R-:W-:Y:S04]  /*c330*/  BSSY B2, `(.L_x_592) ;  /* 0x0000028000027945 */ /* 0x000fe80003800000 */
[----:B------:R-:W-:Y:S05]  /*c340*/  @P1 BRA `(.L_x_593) ;  /* 0x0000000000981947 */ /* 0x000fea0003800000 */
[----:B01----:R-:W0:Y:S01]  /*c350*/  LDS.128 R4, [R3+0x4000] ;  /* 0x0040000003047984 */ /* 0x003e220000000c00 */
[C---:B------:R-:W-:Y:S01]  /*c360*/  IMAD.U32 R37, R24.reuse, 0x10000, RZ ;  /* 0x0001000018257824 */ /* 0x040fe200078e00ff */
[----:B------:R-:W-:Y:S01]  /*c370*/  LOP3.LUT R36, R24, 0xffff0000, RZ, 0xc0, !PT ;  /* 0xffff000018247812 */ /* 0x000fe200078ec0ff */
[C---:B------:R-:W-:Y:S01]  /*c380*/  IMAD.U32 R35, R20.reuse, 0x10000, RZ ;  /* 0x0001000014237824 */ /* 0x040fe200078e00ff */
[----:B------:R-:W-:Y:S01]  /*c390*/  LOP3.LUT R34, R20, 0xffff0000, RZ, 0xc0, !PT ;  /* 0xffff000014227812 */ /* 0x000fe200078ec0ff */
[C---:B0-----:R-:W-:Y:S01]  /*c3a0*/  IMAD.U32 R30, R4.reuse, 0x10000, RZ ;  /* 0x00010000041e7824 */ /* 0x041fe200078e00ff */
[----:B------:R-:W-:Y:S01]  /*c3b0*/  LOP3.LUT R4, R4, 0xffff0000, RZ, 0xc0, !PT ;  /* 0xffff000004047812 */ /* 0x000fe200078ec0ff */
[----:B------:R-:W-:Y:S01]  /*c3c0*/  IMAD.U32 R32, R6, 0x10000, RZ ;  /* 0x0001000006207824 */ /* 0x000fe200078e00ff */
[----:B------:R-:W-:Y:S01]  /*c3d0*/  SHF.L.U32 R31, R5, 0x10, RZ ;  /* 0x00000010051f7819 */ /* 0x000fe200000006ff */
[----:B------:R-:W-:Y:S01]  /*c3e0*/  IMAD.U32 R33, R7, 0x10000, RZ ;  /* 0x0001000007217824 */ /* 0x000fe200078e00ff */
[----:B------:R-:W-:Y:S01]  /*c3f0*/  LOP3.LUT R5, R5, 0xffff0000, RZ, 0xc0, !PT ;  /* 0xffff000005057812 */ /* 0x000fe200078ec0ff */
[C---:B------:R-:W-:Y:S01]  /*c400*/  FMUL.FTZ R39, R4.reuse, R37 ;  /* 0x0000002504277220 */ /* 0x040fe20000410000 */
[----:B------:R-:W-:Y:S01]  /*c410*/  FMUL.FTZ R4, R4, R35 ;  /* 0x0000002304047220 */ /* 0x000fe20000410000 */
[----:B------:R-:W-:-:S02]  /*c420*/  LOP3.LUT R6, R6, 0xffff0000, RZ, 0xc0, !PT ;  /* 0xffff000006067812 */ /* 0x000fc400078ec0ff */
        /* <DEDUP_REMOVED lines=23> */
[----:B------:R2:W-:Y:S02]  /*c5a0*/  STS.128 [R3+0x4000], R4 ;  /* 0x0040000403007388 */ /* 0x0005e40000000c00 */
.L_x_593:
[----:B------:R-:W-:Y:S05]  /*c5b0*/  BSYNC B2 ;  /* 0x0000000000027941 */ /* 0x000fea0003800000 */
.L_x_592:
[----:B------:R-:W-:Y:S04]  /*c5c0*/  BSSY B2, `(.L_x_594) ;  /* 0x0000028000027945 */ /* 0x000fe80003800000 */
[----:B------:R-:W-:Y:S05]  /*c5d0*/  @P2 BRA `(.L_x_595) ;  /* 0x0000000000982947 */ /* 0x000fea0003800000 */
[----:B012---:R-:W0:Y:S01]  /*c5e0*/  LDS.128 R4, [R3+0x8000] ;  /* 0x0080000003047984 */ /* 0x007e220000000c00 */
        /* <DEDUP_REMOVED lines=37> */
.L_x_595:
[----:B------:R-:W-:Y:S05]  /*c840*/  BSYNC B2 ;  /* 0x0000000000027941 */ /* 0x000fea0003800000 */
.L_x_594:
[----:B------:R-:W-:Y:S05]  /*c850*/  @P3 BRA `(.L_x_589) ;  /* 0x0000000000983947 */ /* 0x000fea0003800000 */
[----:B0123--:R-:W0:Y:S01]  /*c860*/  LDS.128 R4, [R3+0xc000] ;  /* 0x00c0000003047984 */ /* 0x00fe220000000c00 */
[C---:B------:R-:W-:Y:S01]  /*c870*/  IMAD.U32 R37, R10.reuse, 0x10000, RZ ;  /* 0x000100000a257824 */ /* 0x040fe200078e00ff */
[----:B------:R-:W-:Y:S01]  /*c880*/  LOP3.LUT R36, R10, 0xffff0000, RZ, 0xc0, !PT ;  /* 0xffff00000a247812 */ /* 0x000fe200078ec0ff */
[C---:B------:R-:W-:Y:S01]  /*c890*/  IMAD.U32 R35, R8.reuse, 0x10000, RZ ;  /* 0x0001000008237824 */ /* 0x040fe200078e00ff */
[----:B------:R-:W-:Y:S02]  /*c8a0*/  LOP3.LUT R34, R8, 0xffff0000, RZ, 0xc0, !PT ;  /* 0xffff000008227812 */ /* 0x000fe400078ec0ff */
[C---:B0-----:R-:W-:Y:S01]  /*c8b0*/  SHF.L.U32 R30, R4.reuse, 0x10, RZ ;  /* 0x00000010041e7819 */ /* 0x041fe200000006ff */
[C---:B------:R-:W-:Y:S01]  /*c8c0*/  IMAD.U32 R31, R5.reuse, 0x10000, RZ ;  /* 0x00010000051f7824 */ /* 0x040fe200078e00ff */
[----:B------:R-:W-:Y:S01]  /*c8d0*/  LOP3.LUT R4, R4, 0xffff0000, RZ, 0xc0, !PT ;  /* 0xffff000004047812 */ /* 0x000fe200078ec0ff */
[C---:B------:R-:W-:Y:S01]  /*c8e0*/  IMAD.U32 R32, R6.reuse, 0x10000, RZ ;  /* 0x0001000006207824 */ /* 0x040fe200078e00ff */
[----:B------:R-:W-:Y:S01]  /*c8f0*/  LOP3.LUT R5, R5, 0xffff0000, RZ, 0xc0, !PT ;  /* 0xffff000005057812 */ /* 0x000fe200078ec0ff */
[----:B------:R-:W-:Y:S01]  /*c900*/  IMAD.U32 R33, R7, 0x10000, RZ ;  /* 0x0001000007217824 */ /* 0x000fe200078e00ff */
[----:B------:R-:W-:Y:S01]  /*c910*/  LOP3.LUT R6, R6, 0xffff0000, RZ, 0xc0, !PT ;  /* 0xffff000006067812 */ /* 0x000fe200078ec0ff */
[C---:B------:R-:W-:Y:S01]  /*c920*/  FMUL.FTZ R39, R4.reuse, R37 ;  /* 0x0000002504277220 */ /* 0x040fe20000410000 */
[-C--:B------:R-:W-:Y:S01]  /*c930*/  FMUL.FTZ R4, R4, R35.reuse ;  /* 0x0000002304047220 */ /* 0x080fe20000410000 */
[----:B------:R-:W-:Y:S01]  /*c940*/  FMUL.FTZ R40, R5, R36 ;  /* 0x0000002405287220 */ /* 0x000fe20000410000 */
[----:B------:R-:W-:Y:S01]  /*c950*/  LOP3.LUT R7, R7, 0xffff0000, RZ, 0xc0, !PT ;  /* 0xffff000007077812 */ /* 0x000fe200078ec0ff */
[C---:B------:R-:W-:Y:S01]  /*c960*/  FFMA.FTZ R39, R30.reuse, R35, -R39 ;  /* 0x000000231e277223 */ /* 0x040fe20000010827 */
[----:B------:R-:W-:Y:S01]  /*c970*/  FFMA.FTZ R38, R30, R37, R4 ;  /* 0x000000251e267223 */ /* 0x000fe20000010004 */
[----:B------:R-:W-:Y:S01]  /*c980*/  FMUL.FTZ R42, R5, R34 ;  /* 0x00000022052a7220 */ /* 0x000fe20000410000 */
[C---:B------:R-:W-:Y:S01]  /*c990*/  LOP3.LUT R30, R11.reuse, 0xffff0000, RZ, 0xc0, !PT ;  /* 0xffff00000b1e7812 */ /* 0x040fe200078ec0ff */
[----:B------:R-:W-:Y:S01]  /*c9a0*/  IMAD.U32 R35, R11, 0x10000, RZ ;  /* 0x000100000b237824 */ /* 0x000fe200078e00ff */
[C---:B------:R-:W-:Y:S01]  /*c9b0*/  LOP3.LUT R4, R9.reuse, 0xffff0000, RZ, 0xc0, !PT ;  /* 0xffff000009047812 */ /* 0x040fe200078ec0ff */
[----:B------:R-:W-:-:S02]  /*c9c0*/  IMAD.U32 R5, R9, 0x10000, RZ ;  /* 0x0001000009057824 */ /* 0x000fc400078e00ff */
        /* <DEDUP_REMOVED lines=15> */
.L_x_589:
[----:B------:R-:W-:Y:S05]  /*cac0*/  BSYNC B1 ;  /* 0x0000000000017941 */ /* 0x000fea0003800000 */
.L_x_588:
[----:B------:R-:W-:Y:S01]  /*cad0*/  ISETP.GE.AND P0, PT, R217, R0, PT ;  /* 0x00000000d900720c */ /* 0x000fe20003f06270 */
[----:B------:R-:W-:-:S12]  /*cae0*/  BSSY B1, `(.L_x_596) ;  /* 0x00000a9000017945 */ /* 0x000fd80003800000 */
[----:B------:R-:W-:Y:S05]  /*caf0*/  @P0 BRA `(.L_x_597) ;  /* 0x00000008009c0947 */ /* 0x000fea0003800000 */
[----:B-1234-:R-:W1:Y:S01]  /*cb00*/  LDC R5, c[0x0][0x3d4] ;  /* 0x0000f500ff057b82 */ /* 0x01ee620000000800 */
[----:B------:R-:W-:Y:S01]  /*cb10*/  BSSY B2, `(.L_x_598) ;  /* 0x000002c000027945 */ /* 0x000fe20003800000 */
[-C--:B-1----:R-:W-:Y:S02]  /*cb20*/  ISETP.GE.AND P0, PT, R22, R5.reuse, PT ;  /* 0x000000051600720c */ /* 0x082fe40003f06270 */
[-C--:B------:R-:W-:Y:S02]  /*cb30*/  ISETP.GE.AND P1, PT, R215, R5.reuse, PT ;  /* 0x00000005d700720c */ /* 0x080fe40003f26270 */
[-C--:B------:R-:W-:Y:S02]  /*cb40*/  ISETP.GE.AND P2, PT, R214, R5.reuse, PT ;  /* 0x00000005d600720c */ /* 0x080fe40003f46270 */
[----:B------:R-:W-:-:S07]  /*cb50*/  ISETP.GE.AND P3, PT, R216, R5, PT ;  /* 0x00000005d800720c */ /* 0x000fce0003f66270 */
[----:B------:R-:W-:Y:S06]  /*cb60*/  @P0 BRA `(.L_x_599) ;  /* 0x0000000000980947 */ /* 0x000fec0003800000 */
[----:B0-----:R-:W0:Y:S01]  /*cb70*/  LDS.128 R4, [R3+0x1000] ;  /* 0x0010000003047984 */ /* 0x001e220000000c00 */
[----:B------:R-:W-:Y:S01]  /*cb80*/  IMAD.U32 R36, R26, 0x10000, RZ ;  /* 0x000100001a247824 */ /* 0x000fe200078e00ff */
[C---:B------:R-:W-:Y:S01]  /*cb90*/  LOP3.LUT R41, R28.reuse, 0xffff0000, RZ, 0xc0, !PT ;  /* 0xffff00001c297812 */ /* 0x040fe200078ec0ff */
[----:B------:R-:W-:Y:S01]  /*cba0*/  IMAD.U32 R38, R28, 0x10000, RZ ;  /* 0x000100001c267824 */ /* 0x000fe200078e00ff */
        /* <DEDUP_REMOVED lines=9> */
[-C--:B------:R-:W-:Y:S01]  /*cc40*/  FMUL.FTZ R35, R38, R4.reuse ;  /* 0x0000000426237220 */ /* 0x080fe20000410000 */
[----:B------:R-:W-:Y:S01]  /*cc50*/  FMUL.FTZ R37, R36, R4 ;  /* 0x0000000424257220 */ /* 0x000fe20000410000 */
[----:B------:R-:W-:Y:S01]  /*cc60*/  FMUL.FTZ R34, R41, R5 ;  /* 0x0000000529227220 */ /* 0x000fe20000410000 */
[----:B------:R-:W-:-:S02]  /*cc70*/  IMAD.U32 R33, R7, 0x10000, RZ ;  /* 0x0001000007217824 */ /* 0x000fc400078e00ff */
[-C--:B------:R-:W-:Y:S01]  /*cc80*/  FFMA.FTZ R4, R36, R30.reuse, -R35 ;  /* 0x0000001e24047223 */ /* 0x080fe20000010823 */
[----:B------:R-:W-:Y:S01]  /*cc90*/  FFMA.FTZ R37, R38, R30, R37 ;  /* 0x0000001e26257223 */ /* 0x000fe20000010025 */
[C---:B------:R-:W-:Y:S01]  /*cca0*/  FMUL.FTZ R30, R39.reuse, R5 ;  /* 0x00000005271e7220 */ /* 0x040fe20000410000 */
[-C--:B------:R-:W-:Y:S01]  /*ccb0*/  FFMA.FTZ R5, R39, R31.reuse, -R34 ;  /* 0x0000001f27057223 */ /* 0x080fe20000010822 */
[----:B------:R-:W-:Y:S02]  /*ccc0*/  LOP3.LUT R7, R7, 0xffff0000, RZ, 0xc0, !PT ;  /* 0xffff000007077812 */ /* 0x000fe400078ec0ff */
[----:B------:R-:W-:Y:S01]  /*ccd0*/  SHF.L.U32 R38, R27, 0x10, RZ ;  /* 0x000000101b267819 */ /* 0x000fe200000006ff */
[----:B------:R-:W-:Y:S01]  /*cce0*/  FFMA.FTZ R30, R41, R31, R30 ;  /* 0x0000001f291e7223 */ /* 0x000fe2000001001e */
[----:B------:R-:W-:Y:S01]  /*ccf0*/  LOP3.LUT R39, R27, 0xffff0000, RZ, 0xc0, !PT ;  /* 0xffff00001b277812 */ /* 0x000fe200078ec0ff */
[-C--:B------:R-:W-:Y:S01]  /*cd00*/  FMUL.FTZ R31, R40, R6.reuse ;  /* 0x00000006281f7220 */ /* 0x080fe20000410000 */
[-C--:B------:R-:W-:Y:S01]  /*cd10*/  FMUL.FTZ R34, R43, R7.reuse ;  /* 0x000000072b227220 */ /* 0x080fe20000410000 */
[C---:B------:R-:W-:Y:S01]  /*cd20*/  FMUL.FTZ R35, R38.reuse, R6 ;  /* 0x0000000626237220 */ /* 0x040fe20000410000 */
[----:B------:R-:W-:Y:S01]  /*cd30*/  F2FP.BF16.F32.PACK_AB R4, R37, R4 ;  /* 0x000000042504723e */ /* 0x000fe200000010ff */
[C---:B------:R-:W-:Y:S01]  /*cd40*/  FMUL.FTZ R36, R39.reuse, R7 ;  /* 0x0000000727247220 */ /* 0x040fe20000410000 */
[-C--:B------:R-:W-:Y:S01]  /*cd50*/  FFMA.FTZ R6, R38, R32.reuse, -R31 ;  /* 0x0000002026067223 */ /* 0x080fe2000001081f */
[----:B------:R-:W-:Y:S01]  /*cd60*/  FFMA.FTZ R35, R40, R32, R35 ;  /* 0x0000002028237223 */ /* 0x000fe20000010023 */
[-C--:B------:R-:W-:Y:S01]  /*cd70*/  FFMA.FTZ R7, R39, R33.reuse, -R34 ;  /* 0x0000002127077223 */ /* 0x080fe20000010822 */
[----:B------:R-:W-:Y:S01]  /*cd80*/  FFMA.FTZ R36, R43, R33, R36 ;  /* 0x000000212b247223 */ /* 0x000fe20000010024 */
[----:B------:R-:W-:-:S02]  /*cd90*/  F2FP.BF16.F32.PACK_AB R5, R30, R5 ;  /* 0x000000051e05723e */ /* 0x000fc400000010ff */
[----:B------:R-:W-:Y:S02]  /*cda0*/  F2FP.BF16.F32.PACK_AB R6, R35, R6 ;  /* 0x000000062306723e */ /* 0x000fe400000010ff */
[----:B------:R-:W-:-:S05]  /*cdb0*/  F2FP.BF16.F32.PACK_AB R7, R36, R7 ;  /* 0x000000072407723e */ /* 0x000fca00000010ff */
[----:B------:R1:W-:Y:S02]  /*cdc0*/  STS.128 [R3+0x1000], R4 ;  /* 0x0010000403007388 */ /* 0x0003e40000000c00 */
.L_x_599:
[----:B------:R-:W-:Y:S05]  /*cdd0*/  BSYNC B2 ;  /* 0x0000000000027941 */ /* 0x000fea0003800000 */
.L_x_598:
[----:B------:R-:W-:Y:S04]  /*cde0*/  BSSY B2, `(.L_x_600) ;  /* 0x0000028000027945 */ /* 0x000fe80003800000 */
[----:B------:R-:W-:Y:S05]  /*cdf0*/  @P1 BRA `(.L_x_601) ;  /* 0x0000000000981947 */ /* 0x000fea0003800000 */
[----:B01----:R-:W0:Y:S01]  /*ce00*/  LDS.128 R4, [R3+0x5000] ;  /* 0x0050000003047984 */ /* 0x003e220000000c00 */
        /* <DEDUP_REMOVED lines=20> */
[----:B------:R-:W-:Y:S01]  /*cf50*/  LOP3.LUT R7, R7, 0xffff0000, RZ, 0xc0, !PT ;  /* 0xffff000007077812 */ /* 0x000fe200078ec0ff */
[C---:B------:R-:W-:Y:S01]  /*cf60*/  IMAD.U32 R38, R21.reuse, 0x10000, RZ ;  /* 0x0001000015267824 */ /* 0x040fe200078e00ff */
[----:B------:R-:W-:Y:S01]  /*cf70*/  LOP3.LUT R39, R21, 0xffff0000, RZ, 0xc0, !PT ;  /* 0xffff000015277812 */ /* 0x000fe200078ec0ff */
[----:B------:R-:W-:Y:S01]  /*cf80*/  FFMA.FTZ R30, R41, R31, R30 ;  /* 0x0000001f291e7223 */ /* 0x000fe2000001001e */
[-C--:B------:R-:W-:Y:S01]  /*cf90*/  FMUL.FTZ R31, R40, R6.reuse ;  /* 0x00000006281f7220 */ /* 0x080fe20000410000 */
[C---:B------:R-:W-:Y:S01]  /*cfa0*/  FMUL.FTZ R35, R38.reuse, R6 ;  /* 0x0000000626237220 */ /* 0x040fe20000410000 */
[-C--:B------:R-:W-:Y:S01]  /*cfb0*/  FMUL.FTZ R34, R43, R7.reuse ;  /* 0x000000072b227220 */ /* 0x080fe20000410000 */
[C---:B------:R-:W-:Y:S01]  /*cfc0*/  FMUL.FTZ R36, R39.reuse, R7 ;  /* 0x0000000727247220 */ /* 0x040fe20000410000 */
[-C--:B------:R-:W-:Y:S01]  /*cfd0*/  FFMA.FTZ R6, R38, R32.reuse, -R31 ;  /* 0x0000002026067223 */ /* 0x080fe2000001081f */
[----:B------:R-:W-:Y:S01]  /*cfe0*/  FFMA.FTZ R35, R40, R32, R35 ;  /* 0x0000002028237223 */ /* 0x000fe20000010023 */
[-C--:B------:R-:W-:Y:S01]  /*cff0*/  FFMA.FTZ R7, R39, R33.reuse, -R34 ;  /* 0x0000002127077223 */ /* 0x080fe20000010822 */
[----:B------:R-:W-:Y:S01]  /*d000*/  FFMA.FTZ R36, R43, R33, R36 ;  /* 0x000000212b247223 */ /* 0x000fe20000010024 */
[----:B------:R-:W-:-:S02]  /*d010*/  F2FP.BF16.F32.PACK_AB R4, R37, R4 ;  /* 0x000000042504723e */ /* 0x000fc400000010ff */
[----:B------:R-:W-:Y:S02]  /*d020*/  F2FP.BF16.F32.PACK_AB R5, R30, R5 ;  /* 0x000000051e05723e */ /* 0x000fe400000010ff */
[----:B------:R-:W-:Y:S02]  /*d030*/  F2FP.BF16.F32.PACK_AB R6, R35, R6 ;  /* 0x000000062306723e */ /* 0x000fe400000010ff */
[----:B------:R-:W-:-:S05]  /*d040*/  F2FP.BF16.F32.PACK_AB R7, R36, R7 ;  /* 0x000000072407723e */ /* 0x000fca00000010ff */
[----:B------:R2:W-:Y:S02]  /*d050*/  STS.128 [R3+0x5000], R4 ;  /* 0x0050000403007388 */ /* 0x0005e40000000c00 */
.L_x_601:
[----:B------:R-:W-:Y:S05]  /*d060*/  BSYNC B2 ;  /* 0x0000000000027941 */ /* 0x000fea0003800000 */
.L_x_600:
[----:B------:R-:W-:Y:S04]  /*d070*/  BSSY B2, `(.L_x_602) ;  /* 0x0000028000027945 */ /* 0x000fe80003800000 */
[----:B------:R-:W-:Y:S05]  /*d080*/  @P2 BRA `(.L_x_603) ;  /* 0x0000000000982947 */ /* 0x000fea0003800000 */
[----:B012---:R-:W0:Y:S01]  /*d090*/  LDS.128 R4, [R3+0x9000] ;  /* 0x0090000003047984 */ /* 0x007e220000000c00 */
[----:B------:R-:W-:Y:S01]  /*d0a0*/  IMAD.U32 R36, R12, 0x10000, RZ ;  /* 0x000100000c247824 */ /* 0x000fe200078e00ff */
[C---:B------:R-:W-:Y:S01]  /*d0b0*/  LOP3.LUT R41, R14.reuse, 0xffff0000, RZ, 0xc0, !PT ;  /* 0xffff00000e297812 */ /* 0x040fe200078ec0ff */
[----:B------:R-:W-:Y:S01]  /*d0c0*/  IMAD.U32 R38, R14, 0x10000, RZ ;  /* 0x000100000e267824 */ /* 0x000fe200078e00ff */
[----:B------:R-:W-:Y:S02]  /*d0d0*/  LOP3.LUT R39, R12, 0xffff0000, RZ, 0xc0, !PT ;  /* 0xffff00000c277812 */ /* 0x000fe400078ec0ff */
[C---:B------:R-:W-:Y:S02]  /*d0e0*/  SHF.L.U32 R40, R15.reuse, 0x10, RZ ;  /* 0x000000100f287819 */ /* 0x040fe400000006ff */
        /* <DEDUP_REMOVED lines=32> */
.L_x_603:
[----:B------:R-:W-:Y:S05]  /*d2f0*/  BSYNC B2 ;  /* 0x0000000000027941 */ /* 0x000fea0003800000 */
.L_x_602:
[----:B------:R-:W-:Y:S05]  /*d300*/  @P3 BRA `(.L_x_597) ;  /* 0x0000000000983947 */ /* 0x000fea0003800000 */
[----:B0123--:R-:W0:Y:S01]  /*d310*/  LDS.128 R4, [R3+0xd000] ;  /* 0x00d0000003047984 */ /* 0x00fe220000000c00 */
        /* <DEDUP_REMOVED lines=37> */
.L_x_597:
[----:B------:R-:W-:Y:S05]  /*d570*/  BSYNC B1 ;  /* 0x0000000000017941 */ /* 0x000fea0003800000 */
.L_x_596:
[----:B------:R-:W-:Y:S01]  /*d580*/  ISETP.GE.AND P0, PT, R218, R0, PT ;  /* 0x00000000da00720c */ /* 0x000fe20003f06270 */
[----:B------:R-:W-:-:S12]  /*d590*/  BSSY B1, `(.L_x_604) ;  /* 0x00000a9000017945 */ /* 0x000fd80003800000 */
[----:B------:R-:W-:Y:S05]  /*d5a0*/  @P0 BRA `(.L_x_605) ;  /* 0x00000008009c0947 */ /* 0x000fea0003800000 */
[----:B01234-:R-:W0:Y:S01]  /*d5b0*/  LDC R5, c[0x0][0x3d4] ;  /* 0x0000f500ff057b82 */ /* 0x01fe220000000800 */
[----:B------:R-:W-:Y:S01]  /*d5c0*/  BSSY B2, `(.L_x_606) ;  /* 0x000002c000027945 */ /* 0x000fe20003800000 */
[-C--:B0-----:R-:W-:Y:S02]  /*d5d0*/  ISETP.GE.AND P0, PT, R22, R5.reuse, PT ;  /* 0x000000051600720c */ /* 0x081fe40003f06270 */
[-C--:B------:R-:W-:Y:S02]  /*d5e0*/  ISETP.GE.AND P1, PT, R215, R5.reuse, PT ;  /* 0x00000005d700720c */ /* 0x080fe40003f26270 */
[-C--:B------:R-:W-:Y:S02]  /*d5f0*/  ISETP.GE.AND P2, PT, R214, R5.reuse, PT ;  /* 0x00000005d600720c */ /* 0x080fe40003f46270 */
[----:B------:R-:W-:-:S07]  /*d600*/  ISETP.GE.AND P3, PT, R216, R5, PT ;  /* 0x00000005d800720c */ /* 0x000fce0003f66270 */
[----:B------:R-:W-:Y:S06]  /*d610*/  @P0 BRA `(.L_x_607) ;  /* 0x0000000000980947 */ /* 0x000fec0003800000 */
[----:B------:R-:W0:Y:S01]  /*d620*/  LDS.128 R4, [R3+0x2000] ;  /* 0x0020000003047984 */ /* 0x000e220000000c00 */
        /* <DEDUP_REMOVED lines=10> */
[----:B------:R-:W-:Y:S01]  /*d6d0*/  IMAD.U32 R32, R6, 0x10000, RZ ;  /* 0x0001000006207824 */ /* 0x000fe200078e00ff */
[----:B------:R-:W-:Y:S01]  /*d6e0*/  SHF.L.U32 R33, R7, 0x10, RZ ;  /* 0x0000001007217819 */ /* 0x000fe200000006ff */
[-C--:B------:R-:W-:Y:S01]  /*d6f0*/  FMUL.FTZ R35, R38, R4.reuse ;  /* 0x0000000426237220 */ /* 0x080fe20000410000 */
[----:B------:R-:W-:Y:S01]  /*d700*/  FMUL.FTZ R37, R36, R4 ;  /* 0x0000000424257220 */ /* 0x000fe20000410000 */
[-C--:B------:R-:W-:Y:S01]  /*d710*/  FMUL.FTZ R34, R41, R5.reuse ;  /* 0x0000000529227220 */ /* 0x080fe20000410000 */
[----:B------:R-:W-:Y:S01]  /*d720*/  LOP3.LUT R6, R6, 0xffff0000, RZ, 0xc0, !PT ;  /* 0xffff000006067812 */ /* 0x000fe200078ec0ff */
        /* <DEDUP_REMOVED lines=21> */
.L_x_607:
[----:B------:R-:W-:Y:S05]  /*d880*/  BSYNC B2 ;  /* 0x0000000000027941 */ /* 0x000fea0003800000 */
.L_x_606:
[----:B------:R-:W-:Y:S04]  /*d890*/  BSSY B2, `(.L_x_608) ;  /* 0x0000028000027945 */ /* 0x000fe80003800000 */
[----:B------:R-:W-:Y:S05]  /*d8a0*/  @P1 BRA `(.L_x_609) ;  /* 0x0000000000981947 */ /* 0x000fea0003800000 */
        /* <DEDUP_REMOVED lines=38> */
.L_x_609:
[----:B------:R-:W-:Y:S05]  /*db10*/  BSYNC B2 ;  /* 0x0000000000027941 */ /* 0x000fea0003800000 */
.L_x_608:
        /* <DEDUP_REMOVED lines=40> */
.L_x_611:
[----:B------:R-:W-:Y:S05]  /*dda0*/  BSYNC B2 ;  /* 0x0000000000027941 */ /* 0x000fea0003800000 */
.L_x_610:
[----:B------:R-:W-:Y:S05]  /*ddb0*/  @P3 BRA `(.L_x_605) ;  /* 0x0000000000983947 */ /* 0x000fea0003800000 */
[----:B012---:R-:W0:Y:S01]  /*ddc0*/  LDS.128 R4, [R3+0xe000] ;  /* 0x00e0000003047984 */ /* 0x007e220000000c00 */
        /* <DEDUP_REMOVED lines=37> */
.L_x_605:
[----:B------:R-:W-:Y:S05]  /*e020*/  BSYNC B1 ;  /* 0x0000000000017941 */ /* 0x000fea0003800000 */
.L_x_604:
[----:B01234-:R-:W2:Y:S02]  /*e030*/  LDL R4, [R1+0x74] ;  /* 0x0000740001047983 */ /* 0x01fea40000100800 */
[----:B--2---:R-:W-:-:S13]  /*e040*/  ISETP.GE.AND P0, PT, R4, R0, PT ;  /* 0x000000000400720c */ /* 0x004fda0003f06270 */
[----:B------:R-:W-:Y:S05]  /*e050*/  @P0 BRA `(.L_x_612) ;  /* 0x0000003c00d00947 */ /* 0x000fea0003800000 */
[----:B------:R-:W0:Y:S01]  /*e060*/  LDC R5, c[0x0][0x3d4] ;  /* 0x0000f500ff057b82 */ /* 0x000e220000000800 */
[----:B------:R-:W-:Y:S01]  /*e070*/  BSSY B1, `(.L_x_613) ;  /* 0x000002c000017945 */ /* 0x000fe20003800000 */
[-C--:B0-----:R-:W-:Y:S02]  /*e080*/  ISETP.GE.AND P0, PT, R22, R5.reuse, PT ;  /* 0x000000051600720c */ /* 0x081fe40003f06270 */
[-C--:B------:R-:W-:Y:S02]  /*e090*/  ISETP.GE.AND P1, PT, R215, R5.reuse, PT ;  /* 0x00000005d700720c */ /* 0x080fe40003f26270 */
[-C--:B------:R-:W-:Y:S02]  /*e0a0*/  ISETP.GE.AND P2, PT, R214, R5.reuse, PT ;  /* 0x00000005d600720c */ /* 0x080fe40003f46270 */
[----:B------:R-:W-:-:S07]  /*e0b0*/  ISETP.GE.AND P3, PT, R216, R5, PT ;  /* 0x00000005d800720c */ /* 0x000fce0003f66270 */
[----:B------:R-:W-:Y:S06]  /*e0c0*/  @P0 BRA `(.L_x_614) ;  /* 0x0000000000980947 */ /* 0x000fec0003800000 */
[----:B------:R-:W0:Y:S01]  /*e0d0*/  LDS.128 R4, [R3+0x3000] ;  /* 0x0030000003047984 */ /* 0x000e220000000c00 */
[----:B------:R-:W-:Y:S01]  /*e0e0*/  SHF.L.U32 R36, R28, 0x10, RZ ;  /* 0x000000101c247819 */ /* 0x000fe200000006ff */
[----:B------:R-:W-:Y:S01]  /*e0f0*/  IMAD.U32 R32, R26, 0x10000, RZ ;  /* 0x000100001a207824 */ /* 0x000fe200078e00ff */
[----:B------:R-:W-:Y:S02]  /*e100*/  LOP3.LUT R38, R28, 0xffff0000, RZ, 0xc0, !PT ;  /* 0xffff00001c267812 */ /* 0x000fe400078ec0ff */
        /* <DEDUP_REMOVED lines=14> */
[C---:B------:R-:W-:Y:S01]  /*e1f0*/  LOP3.LUT R36, R29.reuse, 0xffff0000, RZ, 0xc0, !PT ;  /* 0xffff00001d247812 */ /* 0x040fe200078ec0ff */
[-C--:B------:R-:W-:Y:S01]  /*e200*/  FFMA.FTZ R5, R34, R30.reuse, -R35 ;  /* 0x0000001e22057223 */ /* 0x080fe20000010823 */
[----:B------:R-:W-:Y:S01]  /*e210*/  LOP3.LUT R6, R6, 0xffff0000, RZ, 0xc0, !PT ;  /* 0xffff000006067812 */ /* 0x000fe200078ec0ff */
[----:B------:R-:W-:Y:S01]  /*e220*/  IMAD.U32 R34, R29, 0x10000, RZ ;  /* 0x000100001d227824 */ /* 0x000fe200078e00ff */
[C---:B------:R-:W-:Y:S01]  /*e230*/  LOP3.LUT R32, R27.reuse, 0xffff0000, RZ, 0xc0, !PT ;  /* 0xffff00001b207812 */ /* 0x040fe200078ec0ff */
[----:B------:R-:W-:Y:S02]  /*e240*/  IMAD.U32 R0, R27, 0x10000, RZ ;  /* 0x000100001b007824 */ /* 0x000fe400078e00ff */
[----:B------:R-:W-:Y:S01]  /*e250*/  FFMA.FTZ R30, R38, R30, R31 ;  /* 0x0000001e261e7223 */ /* 0x000fe2000001001f */
[-C--:B------:R-:W-:Y:S01]  /*e260*/  FMUL.FTZ R31, R36, R7.reuse ;  /* 0x00000007241f7220 */ /* 0x080fe20000410000 */
[-C--:B------:R-:W-:Y:S01]  /*e270*/  FMUL.FTZ R27, R34, R6.reuse ;  /* 0x00000006221b7220 */ /* 0x080fe20000410000 */
[----:B------:R-:W-:Y:S01]  /*e280*/  FMUL.FTZ R29, R0, R6 ;  /* 0x00000006001d7220 */ /* 0x000fe20000410000 */
[C---:B------:R-:W-:Y:S01]  /*e290*/  FMUL.FTZ R35, R32.reuse, R7 ;  /* 0x0000000720237220 */ /* 0x040fe20000410000 */
[----:B------:R-:W-:Y:S01]  /*e2a0*/  FFMA.FTZ R7, R32, R28, -R31 ;  /* 0x0000001c20077223 */ /* 0x000fe2000001081f */
[-C--:B------:R-:W-:Y:S01]  /*e2b0*/  FFMA.FTZ R6, R0, R26.reuse, -R27 ;  /* 0x0000001a00067223 */ /* 0x080fe2000001081b */
[----:B------:R-:W-:Y:S01]  /*e2c0*/  FFMA.FTZ R29, R34, R26, R29 ;  /* 0x0000001a221d7223 */ /* 0x000fe2000001001d */
[----:B------:R-:W-:Y:S01]  /*e2d0*/  FFMA.FTZ R28, R36, R28, R35 ;  /* 0x0000001c241c7223 */ /* 0x000fe20000010023 */
[----:B------:R-:W-:-:S02]  /*e2e0*/  F2FP.BF16.F32.PACK_AB R4, R33, R4 ;  /* 0x000000042104723e */ /* 0x000fc400000010ff */
[----:B------:R-:W-:Y:S02]  /*e2f0*/  F2FP.BF16.F32.PACK_AB R5, R30, R5 ;  /* 0x000000051e05723e */ /* 0x000fe400000010ff */
[----:B------:R-:W-:Y:S02]  /*e300*/  F2FP.BF16.F32.PACK_AB R6, R29, R6 ;  /* 0x000000061d06723e */ /* 0x000fe400000010ff */
[----:B------:R-:W-:-:S05]  /*e310*/  F2FP.BF16.F32.PACK_AB R7, R28, R7 ;  /* 0x000000071c07723e */ /* 0x000fca00000010ff */
[----:B------:R0:W-:Y:S02]  /*e320*/  STS.128 [R3+0x3000], R4 ;  /* 0x0030000403007388 */ /* 0x0001e40000000c00 */
.L_x_614:
[----:B------:R-:W-:Y:S05]  /*e330*/  BSYNC B1 ;  /* 0x0000000000017941 */ /* 0x000fea0003800000 */
.L_x_613:
[----:B------:R-:W-:Y:S04]  /*e340*/  BSSY B1, `(.L_x_615) ;  /* 0x0000028000017945 */ /* 0x000fe80003800000 */
[----:B------:R-:W-:Y:S05]  /*e350*/  @P1 BRA `(.L_x_616) ;  /* 0x0000000000981947 */ /* 0x000fea0003800000 */
[----:B0-----:R-:W0:Y:S01]  /*e360*/  LDS.128 R4, [R3+0x7000] ;  /* 0x0070000003047984 */ /* 0x001e220000000c00 */
[----:B------:R-:W-:Y:S01]  /*e370*/  IMAD.U32 R28, R20, 0x10000, RZ ;  /* 0x00010000141c7824 */ /* 0x000fe200078e00ff */
[C---:B------:R-:W-:Y:S01]  /*e380*/  LOP3.LUT R34, R24.reuse, 0xffff0000, RZ, 0xc0, !PT ;  /* 0xffff000018227812 */ /* 0x040fe200078ec0ff */
[----:B------:R-:W-:Y:S01]  /*e390*/  IMAD.U32 R32, R24, 0x10000, RZ ;  /* 0x0001000018207824 */ /* 0x000fe200078e00ff */
        /* <DEDUP_REMOVED lines=34> */
.L_x_616:
[----:B------:R-:W-:Y:S05]  /*e5c0*/  BSYNC B1 ;  /* 0x0000000000017941 */ /* 0x000fea0003800000 */
.L_x_615:
[----:B------:R-:W-:Y:S04]  /*e5d0*/  BSSY B1, `(.L_x_617) ;  /* 0x0000028000017945 */ /* 0x000fe80003800000 */
[----:B------:R-:W-:Y:S05]  /*e5e0*/  @P2 BRA `(.L_x_618) ;  /* 0x0000000000982947 */ /* 0x000fea0003800000 */
[----:B01----:R-:W0:Y:S01]  /*e5f0*/  LDS.128 R4, [R3+0xb000] ;  /* 0x00b0000003047984 */ /* 0x003e220000000c00 */
[----:B------:R-:W-:Y:S01]  /*e600*/  SHF.L.U32 R24, R12, 0x10, RZ ;  /* 0x000000100c187819 */ /* 0x000fe200000006ff */
[C---:B------:R-:W-:Y:S01]  /*e610*/  IMAD.U32 R28, R14.reuse, 0x10000, RZ ;  /* 0x000100000e1c7824 */ /* 0x040fe200078e00ff */
        /* <DEDUP_REMOVED lines=35> */
.L_x_618:
[----:B------:R-:W-:Y:S05]  /*e850*/  BSYNC B1 ;  /* 0x0000000000017941 */ /* 0x000fea0003800000 */
.L_x_617:
[----:B------:R-:W-:Y:S05]  /*e860*/  @P3 BRA `(.L_x_612) ;  /* 0x0000003400cc3947 */ /* 0x000fea0003800000 */
[----:B012---:R-:W0:Y:S01]  /*e870*/  LDS.128 R4, [R3+0xf000] ;  /* 0x00f0000003047984 */ /* 0x007e220000000c00 */
        /* <DEDUP_REMOVED lines=36> */
[----:B------:R3:W-:Y:S01]  /*eac0*/  STS.128 [R3+0xf000], R4 ;  /* 0x00f0000403007388 */ /* 0x0007e20000000c00 */
[----:B------:R-:W-:Y:S05]  /*ead0*/  BRA `(.L_x_612) ;  /* 0x0000003400307947 */ /* 0x000fea0003800000 */
.L_x_579:
        /* <DEDUP_REMOVED lines=17> */
[----:B------:R-:W-:Y:S01]  /*ebf0*/  CS2R R4, SRZ ;  /* 0x0000000000047805 */ /* 0x000fe2000001ff00 */
[----:B------:R-:W-:-:S04]  /*ec00*/  ULDC.64 UR6, c[0x0][0x208] ;  /* 0x0000820000067ab9 */ /* 0x000fc80000000a00 */
[----:B------:R0:W5:Y:S04]  /*ec10*/  @!P0 LDG.E.128 R12, desc[UR6][R34.64] ;  /* 0x00000006220c8981 */ /* 0x000168000c1e1d00 */
[----:B------:R0:W5:Y:S04]  /*ec20*/  @!P2 LDG.E.128 R24, desc[UR6][R34.64+0x80] ;  /* 0x000080062218a981 */ /* 0x000168000c1e1d00 */
[----:B------:R0:W5:Y:S04]  /*ec30*/  @!P0 LDG.E.128 R8, desc[UR6][R36.64] ;  /* 0x0000000624088981 */ /* 0x000168000c1e1d00 */
[----:B------:R0:W5:Y:S02]  /*ec40*/  @!P2 LDG.E.128 R4, desc[UR6][R36.64+0x80] ;  /* 0x000080062404a981 */ /* 0x000164000c1e1d00 */
.L_x_620:
[----:B------:R-:W-:Y:S05]  /*ec50*/  BSYNC B1 ;  /* 0x0000000000017941 */ /* 0x000fea0003800000 */
.L_x_619:
[----:B------:R-:W2:Y:S01]  /*ec60*/  LDL R54, [R1+0x64] ;  /* 0x0000640001367983 */ /* 0x000ea20000100800 */
[----:B------:R-:W-:Y:S01]  /*ec70*/  UMOV UR4, 0xffffffff ;  /* 0xffffffff00047882 */ /* 0x000fe20000000000 */
[----:B-----5:R-:W-:Y:S01]  /*ec80*/  IMAD.MOV.U32 R39, RZ, RZ, R24 ;  /* 0x000000ffff277224 */ /* 0x020fe200078e0018 */
[----:B------:R-:W-:Y:S01]  /*ec90*/  SHF.R.U64 R47, R24, 0x10, R25 ;  /* 0x00000010182f7819 */ /* 0x000fe20000001219 */
[----:B------:R-:W-:Y:S01]  /*eca0*/  IMAD.MOV.U32 R41, RZ, RZ, R26 ;  /* 0x000000ffff297224 */ /* 0x000fe200078e001a */
[----:B------:R-:W-:Y:S01]  /*ecb0*/  SHF.R.U64 R49, R26, 0x10, R27 ;  /* 0x000000101a317819 */ /* 0x000fe2000000121b */
[--C-:B------:R-:W-:Y:S01]  /*ecc0*/  IMAD.MOV.U32 R40, RZ, RZ, R25.reuse ;  /* 0x000000ffff287224 */ /* 0x100fe200078e0019 */
[----:B------:R-:W-:Y:S01]  /*ecd0*/  SHF.R.U32.HI R48, RZ, 0x10, R25 ;  /* 0x00000010ff307819 */ /* 0x000fe20000011619 */
[----:B------:R-:W-:Y:S01]  /*ece0*/  IMAD.MOV.U32 R26, RZ, RZ, R8 ;  /* 0x000000ffff1a7224 */ /* 0x000fe200078e0008 */
[----:B------:R-:W-:Y:S01]  /*ecf0*/  SHF.R.U64 R8, R8, 0x10, R9 ;  /* 0x0000001008087819 */ /* 0x000fe20000001209 */
[----:B------:R-:W-:Y:S01]  /*ed00*/  IMAD.MOV.U32 R24, RZ, RZ, R6 ;  /* 0x000000ffff187224 */ /* 0x000fe200078e0006 */
[----:B------:R-:W-:Y:S01]  /*ed10*/  SHF.R.U64 R52, R4, 0x10, R5 ;  /* 0x0000001004347819 */ /* 0x000fe20000001205 */
[----:B------:R-:W-:Y:S01]  /*ed20*/  IMAD.MOV.U32 R32, RZ, RZ, R9 ;  /* 0x000000ffff207224 */ /* 0x000fe200078e0009 */
[----:B------:R-:W-:Y:S01]  /*ed30*/  SHF.R.U64 R6, R6, 0x10, R7 ;  /* 0x0000001006067819 */ /* 0x000fe20000001207 */
[----:B------:R-:W-:Y:S01]  /*ed40*/  IMAD.MOV.U32 R33, RZ, RZ, R10 ;  /* 0x000000ffff217224 */ /* 0x000fe200078e000a */
[----:B0-----:R-:W-:Y:S01]  /*ed50*/  MOV R36, R13 ;  /* 0x0000000d00247202 */ /* 0x001fe20000000f00 */
[----:B------:R-:W-:Y:S01]  /*ed60*/  IMAD.MOV.U32 R20, RZ, RZ, R4 ;  /* 0x000000ffff147224 */ /* 0x000fe200078e0004 */
[----:B------:R-:W-:Y:S01]  /*ed70*/  SHF.R.U64 R43, R12, 0x10, R13 ;  /* 0x000000100c2b7819 */ /* 0x000fe2000000120d */
[----:B------:R-:W-:Y:S01]  /*ed80*/  IMAD.MOV.U32 R25, RZ, RZ, R7 ;  /* 0x000000ffff197224 */ /* 0x000fe200078e0007 */
[----:B------:R-:W-:Y:S01]  /*ed90*/  SHF.R.U32.HI R44, RZ, 0x10, R13 ;  /* 0x00000010ff2c7819 */ /* 0x000fe2000001160d */
[----:B------:R-:W-:Y:S01]  /*eda0*/  IMAD.MOV.U32 R35, RZ, RZ, R12 ;  /* 0x000000ffff237224 */ /* 0x000fe200078e000c */
[--C-:B------:R-:W-:Y:S01]  /*edb0*/  SHF.R.U64 R45, R14, 0x10, R15.reuse ;  /* 0x000000100e2d7819 */ /* 0x100fe2000000120f */
[----:B------:R-:W-:Y:S01]  /*edc0*/  IMAD.MOV.U32 R37, RZ, RZ, R14 ;  /* 0x000000ffff257224 */ /* 0x000fe200078e000e */
[--C-:B------:R-:W-:Y:S01]  /*edd0*/  SHF.R.U32.HI R46, RZ, 0x10, R15.reuse ;  /* 0x00000010ff2e7819 */ /* 0x100fe2000001160f */
[----:B------:R-:W-:Y:S01]  /*ede0*/  IMAD.MOV.U32 R38, RZ, RZ, R15 ;  /* 0x000000ffff267224 */ /* 0x000fe200078e000f */
[--C-:B------:R-:W-:Y:S01]  /*edf0*/  SHF.R.U32.HI R50, RZ, 0x10, R27.reuse ;  /* 0x00000010ff327819 */ /* 0x100fe2000001161b */
[----:B------:R-:W-:Y:S01]  /*ee00*/  IMAD.MOV.U32 R42, RZ, RZ, R27 ;  /* 0x000000ffff2a7224 */ /* 0x000fe200078e001b */
[----:B------:R-:W-:Y:S01]  /*ee10*/  SHF.R.U32.HI R9, RZ, 0x10, R9 ;  /* 0x00000010ff097819 */ /* 0x000fe20000011609 */
[--C-:B------:R-:W-:Y:S01]  /*ee20*/  IMAD.MOV.U32 R34, RZ, RZ, R11.reuse ;  /* 0x000000ffff227224 */ /* 0x100fe200078e000b */
[----:B------:R-:W-:Y:S01]  /*ee30*/  SHF.R.U64 R10, R10, 0x10, R11 ;  /* 0x000000100a0a7819 */ /* 0x000fe2000000120b */
[----:B------:R-:W-:Y:S01]  /*ee40*/  IMAD.MOV.U32 R21, RZ, RZ, R5 ;  /* 0x000000ffff157224 */ /* 0x000fe200078e0005 */
[----:B------:R-:W-:-:S02]  /*ee50*/  SHF.R.U32.HI R51, RZ, 0x10, R11 ;  /* 0x00000010ff337819 */ /* 0x000fc4000001160b */
[----:B------:R-:W-:Y:S02]  /*ee60*/  SHF.R.U32.HI R53, RZ, 0x10, R5 ;  /* 0x00000010ff357819 */ /* 0x000fe40000011605 */
[----:B------:R-:W-:Y:S02]  /*ee70*/  SHF.R.U32.HI R7, RZ, 0x10, R7 ;  /* 0x00000010ff077819 */ /* 0x000fe40000011607 */
[----:B--2---:R-:W-:Y:S01]  /*ee80*/  LEA.HI R4, R54, R54, RZ, 0x1 ;  /* 0x0000003636047211 */ /* 0x004fe200078f08ff */
[----:B------:R-:W-:Y:S06]  /*ee90*/  BRA.DIV UR4, `(.L_x_621) ;  /* 0x0000017a04c07947 */ /* 0x000fec000b800000 */
.L_x_809:
[----:B------:R-:W-:Y:S01]  /*eea0*/  UMOV UR4, 0xffffffff ;  /* 0xffffffff00047882 */ /* 0x000fe20000000000 */
[----:B------:R-:W-:Y:S02]  /*eeb0*/  LOP3.LUT R4, R4, 0xfffffffe, RZ, 0xc0, !PT ;  /* 0xfffffffe04047812 */ /* 0x000fe400078ec0ff */
[----:B------:R-:W-:Y:S05]  /*eec0*/  BRA.DIV UR4, `(.L_x_622) ;  /* 0x0000017a04dc7947 */ /* 0x000fea000b800000 */
.L_x_812:
[----:B------:R-:W-:Y:S01]  /*eed0*/  UMOV UR4, 0xffffffff ;  /* 0xffffffff00047882 */ /* 0x000fe20000000000 */
[----:B------:R-:W-:Y:S02]  /*eee0*/  IADD3 R4, R54, -R4, RZ ;  /* 0x8000000436047210 */ /* 0x000fe40007ffe0ff */
[----:B------:R-:W-:Y:S05]  /*eef0*/  BRA.DIV UR4, `(.L_x_623) ;  /* 0x0000017a04f87947 */ /* 0x000fea000b800000 */
.L_x_815:
[----:B------:R-:W-:Y:S01]  /*ef00*/  UMOV UR4, 0xffffffff ;  /* 0xffffffff00047882 */ /* 0x000fe20000000000 */
[----:B------:R-:W-:Y:S02]  /*ef10*/  SHF.L.U32 R5, R4, 0x1f, RZ ;  /* 0x0000001f04057819 */ /* 0x000fe400000006ff */
[----:B------:R-:W-:Y:S05]  /*ef20*/  BRA.DIV UR4, `(.L_x_624) ;  /* 0x0000017e04147947 */ /* 0x000fea000b800000 */
.L_x_818:
[----:B------:R-:W0:Y:S01]  /*ef30*/  SYNCS.PHASECHK.TRANS64.TRYWAIT P0, [R16+URZ+0x38800], R5 ;  /* 0x03880005100075a7 */ /* 0x000e22000800017f */
[----:B------:R-:W-:Y:S01]  /*ef40*/  SHF.R.S32.HI R4, RZ, 0x1f, R213 ;  /* 0x0000001fff047819 */ /* 0x000fe200000114d5 */
[----:B------:R-:W-:Y:S01]  /*ef50*/  BSSY B1, `(.L_x_625) ;  /* 0x0000013000017945 */ /* 0x000fe20003800000 */
        /* <DEDUP_REMOVED lines=16> */
[----:B------:R-:W-:Y:S01]  /*f060*/  LEA.HI R4, R4, R213, RZ, 0x3 ;  /* 0x000000d504047211 */ /* 0x000fe200078f18ff */
[----:B0-----:R-:W-:Y:S06]  /*f070*/  @!P0 BRA `(.L_x_626) ;  /* 0x0000017800e88947 */ /* 0x001fec0003800000 */
.L_x_819:
[----:B------:R-:W-:Y:S05]  /*f080*/  BSYNC B1 ;  /* 0x0000000000017941 */ /* 0x000fea0003800000 */
.L_x_625:
[----:B------:R-:W-:Y:S01]  /*f090*/  BSSY B1, `(.L_x_627) ;  /* 0x00000b7000017945 */ /* 0x000fe20003800000 */
[----:B------:R-:W-:-:S03]  /*f0a0*/  SHF.R.S32.HI R26, RZ, 0x3, R4 ;  /* 0x00000003ff1a7819 */ /* 0x000fc60000011404 */
[----:B------:R-:W-:Y:S05]  /*f0b0*/  @P1 BRA `(.L_x_628) ;  /* 0x0000000800d01947 */ /* 0x000fea0003800000 */
[----:B------:R-:W1:Y:S01]  /*f0c0*/  LDC R59, c[0x0][0x3d4] ;  /* 0x0000f500ff3b7b82 */ /* 0x000e620000000800 */
[----:B------:R-:W-:Y:S01]  /*f0d0*/  BSSY B2, `(.L_x_629) ;  /* 0x000005a000027945 */ /* 0x000fe20003800000 */
[-C--:B-1----:R-:W-:Y:S02]  /*f0e0*/  ISETP.GE.AND P0, PT, R212, R59.reuse, PT ;  /* 0x0000003bd400720c */ /* 0x082fe40003f06270 */
[----:B------:R-:W-:-:S11]  /*f0f0*/  ISETP.GE.AND P1, PT, R213, R59, PT ;  /* 0x0000003bd500720c */ /* 0x000fd60003f26270 */
[----:B------:R-:W-:Y:S05]  /*f100*/  @P0 BRA `(.L_x_630) ;  /* 0x0000000400580947 */ /* 0x000fea0003800000 */
[----:B------:R-:W-:Y:S01]  /*f110*/  LEA.HI R4, R59, R220, RZ, 0x1d ;  /* 0x000000dc3b047211 */ /* 0x000fe200078fe8ff */
[C---:B------:R-:W-:Y:S01]  /*f120*/  IMAD.U32 R47, R31.reuse, 0x10000, RZ ;  /* 0x000100001f2f7824 */ /* 0x040fe200078e00ff */
[----:B------:R-:W-:Y:S01]  /*f130*/  LOP3.LUT R49, R31, 0xffff0000, RZ, 0xc0, !PT ;  /* 0xffff00001f317812 */ /* 0x000fe200078ec0ff */
[----:B------:R-:W-:Y:S01]  /*f140*/  IMAD.U32 R45, R27, 0x10000, RZ ;  /* 0x000100001b2d7824 */ /* 0x000fe200078e00ff */
[----:B0-----:R-:W-:Y:S01]  /*f150*/  SHF.R.S32.HI R5, RZ, 0x1f, R4 ;  /* 0x0000001fff057819 */ /* 0x001fe20000011404 */
[----:B------:R-:W-:-:S03]  /*f160*/  IMAD.SHL.U32 R6, R4, 0x8, RZ ;  /* 0x0000000804067824 */ /* 0x000fc600078e00ff */
[----:B------:R-:W-:Y:S02]  /*f170*/  LEA.HI R4, R5, R4, RZ, 0x3 ;  /* 0x0000000405047211 */ /* 0x000fe400078f18ff */
[----:B------:R-:W-:-:S03]  /*f180*/  LOP3.LUT R5, R231, 0x38, R6, 0xf8, !PT ;  /* 0x00000038e7057812 */ /* 0x000fc600078ef806 */
[----:B------:R-:W-:Y:S01]  /*f190*/  IMAD.SHL.U32 R4, R4, 0x400, RZ ;  /* 0x0000040004047824 */ /* 0x000fe200078e00ff */
[----:B------:R-:W-:-:S04]  /*f1a0*/  LOP3.LUT R6, R5, R232, RZ, 0x3c, !PT ;  /* 0x000000e805067212 */ /* 0x000fc800078e3cff */
[----:B------:R-:W-:-:S04]  /*f1b0*/  LOP3.LUT R5, R4, 0x7fffe000, RZ, 0xc0, !PT ;  /* 0x7fffe00004057812 */ /* 0x000fc800078ec0ff */
[----:B------:R-:W-:Y:S02]  /*f1c0*/  IADD3 R9, R6, R5, R234 ;  /* 0x0000000506097210 */ /* 0x000fe40007ffe0ea */
[----:B------:R-:W0:Y:S03]  /*f1d0*/  LDS.128 R4, [R3] ;  /* 0x0000000003047984 */ /* 0x000e260000000c00 */
[----:B------:R-:W-:-:S05]  /*f1e0*/  IMAD R35, R9, 0x2, R16 ;  /* 0x0000000209237824 */ /* 0x000fca00078e0210 */
[----:B------:R-:W1:Y:S01]  /*f1f0*/  LDS.128 R8, [R35+0x14400] ;  /* 0x0144000023087984 */ /* 0x000e620000000c00 */
[C---:B0-----:R-:W-:Y:S01]  /*f200*/  IMAD.U32 R36, R4.reuse, 0x10000, RZ ;  /* 0x0001000004247824 */ /* 0x041fe200078e00ff */
[----:B------:R-:W-:Y:S01]  /*f210*/  LOP3.LUT R4, R4, 0xffff0000, RZ, 0xc0, !PT ;  /* 0xffff000004047812 */ /* 0x000fe200078ec0ff */
[C---:B------:R-:W-:Y:S01]  /*f220*/  IMAD.U32 R37, R5.reuse, 0x10000, RZ ;  /* 0x0001000005257824 */ /* 0x040fe200078e00ff */
[----:B------:R-:W-:Y:S01]  /*f230*/  LOP3.LUT R5, R5, 0xffff0000, RZ, 0xc0, !PT ;  /* 0xffff000005057812 */ /* 0x000fe200078ec0ff */
[C---:B------:R-:W-:Y:S01]  /*f240*/  IMAD.U32 R38, R6.reuse, 0x10000, RZ ;  /* 0x0001000006267824 */ /* 0x040fe200078e00ff */
[----:B------:R-:W-:Y:S01]  /*f250*/  LOP3.LUT R6, R6, 0xffff0000, RZ, 0xc0, !PT ;  /* 0xffff000006067812 */ /* 0x000fe200078ec0ff */
[C---:B------:R-:W-:Y:S01]  /*f260*/  IMAD.U32 R39, R7.reuse, 0x10000, RZ ;  /* 0x0001000007277824 */ /* 0x040fe200078e00ff */
[----:B------:R-:W-:Y:S01]  /*f270*/  LOP3.LUT R7, R7, 0xffff0000, RZ, 0xc0, !PT ;  /* 0xffff000007077812 */ /* 0x000fe200078ec0ff */
[C---:B-1----:R-:W-:Y:S01]  /*f280*/  IMAD.U32 R40, R8.reuse, 0x10000, RZ ;  /* 0x0001000008287824 */ /* 0x042fe200078e00ff */
[----:B------:R-:W-:Y:S01]  /*f290*/  LOP3.LUT R8, R8, 0xffff0000, RZ, 0xc0, !PT ;  /* 0xffff000008087812 */ /* 0x000fe200078ec0ff */
[C---:B------:R-:W-:Y:S01]  /*f2a0*/  IMAD.U32 R41, R9.reuse, 0x10000, RZ ;  /* 0x0001000009297824 */ /* 0x040fe200078e00ff */
[----:B------:R-:W-:Y:S01]  /*f2b0*/  LOP3.LUT R9, R9, 0xffff0000, RZ, 0xc0, !PT ;  /* 0xffff000009097812 */ /* 0x000fe200078ec0ff */
[C---:B------:R-:W-:Y:S01]  /*f2c0*/  FMUL.FTZ R51, R40.reuse, R47 ;  /* 0x0000002f28337220 */ /* 0x040fe20000410000 */
[----:B------:R-:W-:Y:S01]  /*f2d0*/  FMUL.FTZ R53, R40, R45 ;  /* 0x0000002d28357220 */ /* 0x000fe20000410000 */
[----:B------:R-:W-:Y:S01]  /*f2e0*/  FMUL.FTZ R55, R8, R49 ;  /* 0x0000003108377220 */ /* 0x000fe20000410000 */
[----:B------:R-:W-:-:S02]  /*f2f0*/  IMAD.U32 R40, R32, 0x10000, RZ ;  /* 0x0001000020287824 */ /* 0x000fc400078e00ff */
[C---:B------:R-:W-:Y:S01]  /*f300*/  FFMA.FTZ R51, R36.reuse, R45, -R51 ;  /* 0x0000002d24337223 */ /* 0x040fe20000010833 */
[----:B------:R-:W-:Y:S01]  /*f310*/  LOP3.LUT R45, R27, 0xffff0000, RZ, 0xc0, !PT ;  /* 0xffff00001b2d7812 */ /* 0x000fe200078ec0ff */
[----:B------:R-:W-:Y:S01]  /*f320*/  FFMA.FTZ R53, R36, R47, R53 ;  /* 0x0000002f24357223 */ /* 0x000fe20000010035 */
[----:B------:R-:W-:Y:S01]  /*f330*/  SHF.L.U32 R36, R28, 0x10, RZ ;  /* 0x000000101c247819 */ /* 0x000fe200000006ff */
[C---:B------:R-:W-:Y:S01]  /*f340*/  IMAD.U32 R42, R10.reuse, 0x10000, RZ ;  /* 0x000100000a2a7824 */ /* 0x040fe200078e00ff */
[----:B------:R-:W-:Y:S01]  /*f350*/  LOP3.LUT R10, R10, 0xffff0000, RZ, 0xc0, !PT ;  /* 0xffff00000a0a7812 */ /* 0x000fe200078ec0ff */
[-C--:B------:R-:W-:Y:S01]  /*f360*/  FMUL.FTZ R47, R8, R45.reuse ;  /* 0x0000002d082f7220 */ /* 0x080fe20000410000 */
[C---:B------:R-:W-:Y:S01]  /*f370*/  FFMA.FTZ R44, R4.reuse, R45, -R55 ;  /* 0x0000002d042c7223 */ /* 0x040fe20000010837 */
[----:B------:R-:W-:Y:S01]  /*f380*/  FMUL.FTZ R8, R41, R40 ;  /* 0x0000002829087220 */ /* 0x000fe20000410000 */
[----:B------:R-:W-:Y:S02]  /*f390*/  IMAD.U32 R45, R33, 0x10000, RZ ;  /* 0x00010000212d7824 */ /* 0x000fe400078e00ff */
[-C--:B------:R-:W-:Y:S01]  /*f3a0*/  FMUL.FTZ R55, R41, R36.reuse ;  /* 0x0000002429377220 */ /* 0x080fe20000410000 */
[----:B------:R-:W-:Y:S01]  /*f3b0*/  FFMA.FTZ R46, R4, R49, R47 ;  /* 0x00000031042e7223 */ /* 0x000fe2000001002f */
[----:B------:R-:W-:Y:S01]  /*f3c0*/  FFMA.FTZ R48, R37, R36, -R8 ;  /* 0x0000002425307223 */ /* 0x000fe20000010808 */
[----:B------:R-:W-:-:S02]  /*f3d0*/  IMAD.U32 R41, R29, 0x10000, RZ ;  /* 0x000100001d297824 */ /* 0x000fc400078e00ff */
[----:B------:R-:W-:Y:S01]  /*f3e0*/  FFMA.FTZ R55, R37, R40, R55 ;  /* 0x0000002825377223 */ /* 0x000fe20000010037 */
[----:B------:R-:W-:Y:S01]  /*f3f0*/  FMUL.FTZ R49, R42, R45 ;  /* 0x0000002d2a317220 */ /* 0x000fe20000410000 */
[----:B------:R-:W-:Y:S01]  /*f400*/  LOP3.LUT R47, R33, 0xffff0000, RZ, 0xc0, !PT ;  /* 0xffff0000212f7812 */ /* 0x000fe200078ec0ff */
[----:B------:R-:W-:Y:S01]  /*f410*/  IMAD.U32 R43, R11, 0x10000, RZ ;  /* 0x000100000b2b7824 */ /* 0x000fe200078e00ff */
[----:B------:R-:W-:Y:S01]  /*f420*/  LOP3.LUT R37, R29, 0xffff0000, RZ, 0xc0, !PT ;  /* 0xffff00001d257812 */ /* 0x000fe200078ec0ff */
[----:B------:R-:W-:Y:S02]  /*f430*/  IMAD.U32 R36, R34, 0x10000, RZ ;  /* 0x0001000022247824 */ /* 0x000fe400078e00ff */
[-C--:B------:R-:W-:Y:S01]  /*f440*/  FMUL.FTZ R57, R42, R41.reuse ;  /* 0x000000292a397220 */ /* 0x080fe20000410000 */
[----:B------:R-:W-:Y:S01]  /*f450*/  FFMA.FTZ R49, R38, R41, -R49 ;  /* 0x0000002926317223 */ /* 0x000fe20000010831 */
[----:B------:R-:W-:Y:S01]  /*f460*/  FMUL.FTZ R41, R10, R47 ;  /* 0x0000002f0a297220 */ /* 0x000fe20000410000 */
[----:B------:R-:W-:-:S02]  /*f470*/  IMAD.U32 R4, R30, 0x10000, RZ ;  /* 0x000100001e047824 */ /* 0x000fc400078e00ff */
[----:B------:R-:W-:Y:S01]  /*f480*/  FMUL.FTZ R10, R10, R37 ;  /* 0x000000250a0a7220 */ /* 0x000fe20000410000 */
[----:B------:R-:W-:Y:S01]  /*f490*/  FMUL.FTZ R8, R43, R36 ;  /* 0x000000242b087220 */ /* 0x000fe20000410000 */
[----:B------:R-:W-:Y:S01]  /*f4a0*/  FFMA.FTZ R57, R38, R45, R57 ;  /* 0x0000002d26397223 */ /* 0x000fe20000010039 */
[C---:B------:R-:W-:Y:S01]  /*f4b0*/  FFMA.FTZ R38, R6.reuse, R37, -R41 ;  /* 0x0000002506267223 */ /* 0x040fe20000010829 */
[----:B------:R-:W-:Y:S01]  /*f4c0*/  FFMA.FTZ R40, R6, R47, R10 ;  /* 0x0000002f06287223 */ /* 0x000fe2000001000a */
[-C--:B------:R-:W-:Y:S01]  /*f4d0*/  FFMA.FTZ R41, R39, R4.reuse, -R8 ;  /* 0x0000000427297223 */ /* 0x080fe20000010808 */
[----:B------:R-:W-:Y:S01]  /*f4e0*/  LOP3.LUT R11, R11, 0xffff0000, RZ, 0xc0, !PT ;  /* 0xffff00000b0b7812 */ /* 0x000fe200078ec0ff */
[----:B------:R-:W-:Y:S01]  /*f4f0*/  FMUL.FTZ R42, R43, R4 ;  /* 0x000000042b2a7220 */ /* 0x000fe20000410000 */
[----:B------:R-:W-:Y:S02]  /*f500*/  LOP3.LUT R8, R32, 0xffff0000, RZ, 0xc0, !PT ;  /* 0xffff000020087812 */ /* 0x000fe400078ec0ff */
[----:B------:R-:W-:Y:S01]  /*f510*/  LOP3.LUT R10, R34, 0xffff0000, RZ, 0xc0, !PT ;  /* 0xffff0000220a7812 */ /* 0x000fe200078ec0ff */
[----:B------:R-:W-:Y:S01]  /*f520*/  FFMA.FTZ R42, R39, R36, R42 ;  /* 0x00000024272a7223 */ /* 0x000fe2000001002a */
[----:B------:R-:W-:Y:S01]  /*f530*/  LOP3.LUT R4, R28, 0xffff0000, RZ, 0xc0, !PT ;  /* 0xffff00001c047812 */ /* 0x000fe200078ec0ff */
[----:B------:R-:W-:Y:S01]  /*f540*/  FMUL.FTZ R36, R9, R8 ;  /* 0x0000000809247220 */ /* 0x000fe20000410000 */
[----:B------:R-:W-:Y:S01]  /*f550*/  LOP3.LUT R6, R30, 0xffff0000, RZ, 0xc0, !PT ;  /* 0xffff00001e067812 */ /* 0x000fe200078ec0ff */
[----:B------:R-:W-:-:S02]  /*f560*/  FMUL.FTZ R50, R11, R10 ;  /* 0x0000000a0b327220 */ /* 0x000fc40000410000 */
[-C--:B------:R-:W-:Y:S01]  /*f570*/  FMUL.FTZ R37, R9, R4.reuse ;  /* 0x0000000409257220 */ /* 0x080fe20000410000 */
[----:B------:R-:W-:Y:S01]  /*f580*/  FFMA.FTZ R9, R5, R4, -R36 ;  /* 0x0000000405097223 */ /* 0x000fe20000010824 */
[-C--:B------:R-:W-:Y:S01]  /*f590*/  FMUL.FTZ R11, R11, R6.reuse ;  /* 0x000000060b0b7220 */ /* 0x080fe20000410000 */
[----:B------:R-:W-:Y:S01]  /*f5a0*/  FFMA.FTZ R50, R7, R6, -R50 ;  /* 0x0000000607327223 */ /* 0x000fe20000010832 */
[----:B------:R-:W-:Y:S01]  /*f5b0*/  FFMA.FTZ R36, R5, R8, R37 ;  /* 0x0000000805247223 */ /* 0x000fe20000010025 */
[----:B------:R-:W-:Y:S01]  /*f5c0*/  F2FP.BF16.F32.PACK_AB R6, R38, R49 ;  /* 0x000000312606723e */ /* 0x000fe200000010ff */
[----:B------:R-:W-:Y:S01]  /*f5d0*/  FFMA.FTZ R11, R7, R10, R11 ;  /* 0x0000000a070b7223 */ /* 0x000fe2000001000b */
[----:B------:R-:W-:Y:S02]  /*f5e0*/  F2FP.BF16.F32.PACK_AB R4, R44, R51 ;  /* 0x000000332c04723e */ /* 0x000fe400000010ff */
[----:B------:R-:W-:Y:S02]  /*f5f0*/  F2FP.BF16.F32.PACK_AB R5, R9, R48 ;  /* 0x000000300905723e */ /* 0x000fe400000010ff */
[----:B------:R-:W-:-:S02]  /*f600*/  F2FP.BF16.F32.PACK_AB R7, R50, R41 ;  /* 0x000000293207723e */ /* 0x000fc400000010ff */
[----:B------:R-:W-:Y:S02]  /*f610*/  F2FP.BF16.F32.PACK_AB R10, R40, R57 ;  /* 0x00000039280a723e */ /* 0x000fe400000010ff */
[----:B------:R-:W-:Y:S01]  /*f620*/  F2FP.BF16.F32.PACK_AB R8, R46, R53 ;  /* 0x000000352e08723e */ /* 0x000fe200000010ff */
[----:B------:R1:W-:Y:S01]  /*f630*/  STS.128 [R3], R4 ;  /* 0x0000000403007388 */ /* 0x0003e20000000c00 */
[----:B------:R-:W-:Y:S02]  /*f640*/  F2FP.BF16.F32.PACK_AB R9, R36, R55 ;  /* 0x000000372409723e */ /* 0x000fe400000010ff */
[----:B------:R-:W-:-:S05]  /*f650*/  F2FP.BF16.F32.PACK_AB R11, R11, R42 ;  /* 0x0000002a0b0b723e */ /* 0x000fca00000010ff */
[----:B------:R1:W-:Y:S02]  /*f660*/  STS.128 [R35+0x14400], R8 ;  /* 0x0144000823007388 */ /* 0x0003e40000000c00 */
.L_x_630:
[----:B------:R-:W-:Y:S05]  /*f670*/  BSYNC B2 ;  /* 0x0000000000027941 */ /* 0x000fea0003800000 */
.L_x_629:
[----:B------:R-:W-:Y:S05]  /*f680*/  @P1 BRA `(.L_x_628) ;  /* 0x00000004005c1947 */ /* 0x000fea0003800000 */
[----:B------:R-:W0:Y:S01]  /*f690*/  LDL R53, [R1+0x90] ;  /* 0x0000900001357983 */ /* 0x000e220000100800 */
[----:B-1----:R-:W-:Y:S01]  /*f6a0*/  LEA.HI R3, R59, R26, RZ, 0x1d ;  /* 0x0000001a3b037211 */ /* 0x002fe200078fe8ff */
[----:B------:R-:W-:Y:S01]  /*f6b0*/  IMAD.U32 R46, R20, 0x10000, RZ ;  /* 0x00010000142e7824 */ /* 0x000fe200078e00ff */
[----:B------:R-:W-:Y:S01]  /*f6c0*/  SHF.L.U32 R44, R12, 0x10, RZ ;  /* 0x000000100c2c7819 */ /* 0x000fe200000006ff */
[----:B------:R-:W-:Y:S01]  /*f6d0*/  IMAD.U32 R45, R21, 0x10000, RZ ;  /* 0x00010000152d7824 */ /* 0x000fe200078e00ff */
[----:B------:R-:W-:Y:S01]  /*f6e0*/  SHF.R.S32.HI R6, RZ, 0x1f, R3 ;  /* 0x0000001fff067819 */ /* 0x000fe20000011403 */
[----:B------:R-:W-:Y:S01]  /*f6f0*/  IMAD.SHL.U32 R4, R3, 0x8, RZ ;  /* 0x0000000803047824 */ /* 0x000fe200078e00ff */
[----:B------:R-:W-:Y:S02]  /*f700*/  LOP3.LUT R43, R20, 0xffff0000, RZ, 0xc0, !PT ;  /* 0xffff0000142b7812 */ /* 0x000fe400078ec0ff */
[----:B------:R-:W-:Y:S02]  /*f710*/  LEA.HI R6, R6, R3, RZ, 0x3 ;  /* 0x0000000306067211 */ /* 0x000fe400078f18ff */
[----:B------:R-:W-:-:S03]  /*f720*/  LOP3.LUT R3, R231, 0x38, R4, 0xf8, !PT ;  /* 0x00000038e7037812 */ /* 0x000fc600078ef804 */
[----:B------:R-:W-:Y:S01]  /*f730*/  IMAD.SHL.U32 R6, R6, 0x400, RZ ;  /* 0x0000040006067824 */ /* 0x000fe200078e00ff */
[----:B------:R-:W-:-:S04]  /*f740*/  LOP3.LUT R4, R3, R232, RZ, 0x3c, !PT ;  /* 0x000000e803047212 */ /* 0x000fc800078e3cff */
[----:B------:R-:W-:-:S04]  /*f750*/  LOP3.LUT R3, R6, 0x7fffe000, RZ, 0xc0, !PT ;  /* 0x7fffe00006037812 */ /* 0x000fc800078ec0ff */
[----:B------:R-:W-:-:S05]  /*f760*/  IADD3 R3, R4, R3, R234 ;  /* 0x0000000304037210 */ /* 0x000fca0007ffe0ea */
[----:B------:R-:W-:-:S05]  /*f770*/  IMAD R3, R3, 0x2, R16 ;  /* 0x0000000203037824 */ /* 0x000fca00078e0210 */
[----:B------:R-:W1:Y:S02]  /*f780*/  LDS.128 R8, [R3+0x14400] ;  /* 0x0144000003087984 */ /* 0x000e640000000c00 */
[C---:B-1----:R-:W-:Y:S01]  /*f790*/  IMAD.U32 R39, R8.reuse, 0x10000, RZ ;  /* 0x0001000008277824 */ /* 0x042fe200078e00ff */
[----:B------:R-:W-:Y:S01]  /*f7a0*/  LOP3.LUT R8, R8, 0xffff0000, RZ, 0xc0, !PT ;  /* 0xffff000008087812 */ /* 0x000fe200078ec0ff */
[C---:B------:R-:W-:Y:S01]  /*f7b0*/  IMAD.U32 R40, R9.reuse, 0x10000, RZ ;  /* 0x0001000009287824 */ /* 0x040fe200078e00ff */
[----:B------:R-:W-:Y:S01]  /*f7c0*/  LOP3.LUT R9, R9, 0xffff0000, RZ, 0xc0, !PT ;  /* 0xffff000009097812 */ /* 0x000fe200078ec0ff */
[C---:B------:R-:W-:Y:S01]  /*f7d0*/  FMUL.FTZ R48, R39.reuse, R46 ;  /* 0x0000002e27307220 */ /* 0x040fe20000410000 */
[----:B------:R-:W-:Y:S01]  /*f7e0*/  FMUL.FTZ R50, R39, R44 ;  /* 0x0000002c27327220 */ /* 0x000fe20000410000 */
[----:B------:R-:W-:Y:S01]  /*f7f0*/  LOP3.LUT R39, R12, 0xffff0000, RZ, 0xc0, !PT ;  /* 0xffff00000c277812 */ /* 0x000fe200078ec0ff */
[----:B------:R-:W-:Y:S01]  /*f800*/  FMUL.FTZ R47, R8, R43 ;  /* 0x0000002b082f7220 */ /* 0x000fe20000410000 */
[C---:B------:R-:W-:Y:S01]  /*f810*/  IMAD.U32 R41, R10.reuse, 0x10000, RZ ;  /* 0x000100000a297824 */ /* 0x040fe200078e00ff */
[----:B------:R-:W-:Y:S01]  /*f820*/  LOP3.LUT R10, R10, 0xffff0000, RZ, 0xc0, !PT ;  /* 0xffff00000a0a7812 */ /* 0x000fe200078ec0ff */
[----:B------:R-:W-:-:S02]  /*f830*/  IMAD.U32 R42, R11, 0x10000, RZ ;  /* 0x000100000b2a7824 */ /* 0x000fc400078e00ff */
[----:B------:R-:W-:Y:S01]  /*f840*/  FMUL.FTZ R49, R8, R39 ;  /* 0x0000002708317220 */ /* 0x000fe20000410000 */
[----:B------:R-:W-:Y:S01]  /*f850*/  IMAD.U32 R8, R24, 0x10000, RZ ;  /* 0x0001000018087824 */ /* 0x000fe200078e00ff */
[----:B------:R-:W-:Y:S01]  /*f860*/  LOP3.LUT R11, R11, 0xffff0000, RZ, 0xc0, !PT ;  /* 0xffff00000b0b7812 */ /* 0x000fe200078ec0ff */
[----:B0-----:R-:W0:Y:S02]  /*f870*/  LDS.128 R4, [R53] ;  /* 0x0000000035047984 */ /* 0x001e240000000c00 */
[C---:B0-----:R-:W-:Y:S01]  /*f880*/  IMAD.U32 R35, R4.reuse, 0x10000, RZ ;  /* 0x0001000004237824 */ /* 0x041fe200078e00ff */
[----:B------:R-:W-:Y:S01]  /*f890*/  LOP3.LUT R4, R4, 0xffff0000, RZ, 0xc0, !PT ;  /* 0xffff000004047812 */ /* 0x000fe200078ec0ff */
[C---:B------:R-:W-:Y:S01]  /*f8a0*/  IMAD.U32 R36, R5.reuse, 0x10000, RZ ;  /* 0x0001000005247824 */ /* 0x040fe200078e00ff */
[----:B------:R-:W-:Y:S01]  /*f8b0*/  LOP3.LUT R5, R5, 0xffff0000, RZ, 0xc0, !PT ;  /* 0xffff000005057812 */ /* 0x000fe200078ec0ff */
[C---:B------:R-:W-:Y:S01]  /*f8c0*/  FFMA.FTZ R48, R35.reuse, R44, -R48 ;  /* 0x0000002c23307223 */ /* 0x040fe20000010830 */
[----:B------:R-:W-:Y:S01]  /*f8d0*/  FFMA.FTZ R50, R35, R46, R50 ;  /* 0x0000002e23327223 */ /* 0x000fe20000010032 */
[----:B------:R-:W-:-:S02]  /*f8e0*/  IMAD.U32 R35, R13, 0x10000, RZ ;  /* 0x000100000d237824 */ /* 0x000fc400078e00ff */
[----:B------:R-:W-:Y:S01]  /*f8f0*/  FFMA.FTZ R47, R4, R39, -R47 ;  /* 0x00000027042f7223 */ /* 0x000fe2000001082f */
[----:B------:R-:W-:Y:S01]  /*f900*/  FMUL.FTZ R39, R40, R45 ;  /* 0x0000002d28277220 */ /* 0x000fe20000410000 */
[----:B------:R-:W-:Y:S01]  /*f910*/  FFMA.FTZ R49, R4, R43, R49 ;  /* 0x0000002b04317223 */ /* 0x000fe20000010031 */
[-C--:B------:R-:W-:Y:S01]  /*f920*/  FMUL.FTZ R44, R40, R35.reuse ;  /* 0x00000023282c7220 */ /* 0x080fe20000410000 */
[----:B------:R-:W-:Y:S01]  /*f930*/  LOP3.LUT R43, R24, 0xffff0000, RZ, 0xc0, !PT ;  /* 0xffff0000182b7812 */ /* 0x000fe200078ec0ff */
[----:B------:R-:W-:Y:S01]  /*f940*/  FFMA.FTZ R40, R36, R35, -R39 ;  /* 0x0000002324287223 */ /* 0x000fe20000010827 */
[C---:B------:R-:W-:Y:S01]  /*f950*/  LOP3.LUT R35, R14.reuse, 0xffff0000, RZ, 0xc0, !PT ;  /* 0xffff00000e237812 */ /* 0x040fe200078ec0ff */
[----:B------:R-:W-:Y:S02]  /*f960*/  IMAD.U32 R4, R14, 0x10000, RZ ;  /* 0x000100000e047824 */ /* 0x000fe400078e00ff */
[----:B------:R-:W-:Y:S01]  /*f970*/  FFMA.FTZ R44, R36, R45, R44 ;  /* 0x0000002d242c7223 */ /* 0x000fe2000001002c */
[C---:B------:R-:W-:Y:S01]  /*f980*/  IMAD.U32 R37, R6.reuse, 0x10000, RZ ;  /* 0x0001000006257824 */ /* 0x040fe200078e00ff */
[----:B------:R-:W-:Y:S01]  /*f990*/  LOP3.LUT R6, R6, 0xffff0000, RZ, 0xc0, !PT ;  /* 0xffff000006067812 */ /* 0x000fe200078ec0ff */
[C---:B------:R-:W-:Y:S01]  /*f9a0*/  FMUL.FTZ R51, R10.reuse, R43 ;  /* 0x0000002b0a337220 */ /* 0x040fe20000410000 */
[C---:B------:R-:W-:Y:S01]  /*f9b0*/  FMUL.FTZ R36, R41.reuse, R8 ;  /* 0x0000000829247220 */ /* 0x040fe20000410000 */
[----:B------:R-:W-:Y:S01]  /*f9c0*/  FMUL.FTZ R46, R41, R4 ;  /* 0x00000004292e7220 */ /* 0x000fe20000410000 */
[----:B------:R-:W-:Y:S01]  /*f9d0*/  FMUL.FTZ R10, R10, R35 ;  /* 0x000000230a0a7220 */ /* 0x000fe20000410000 */
[----:B------:R-:W-:-:S02]  /*f9e0*/  IMAD.U32 R41, R25, 0x10000, RZ ;  /* 0x0001000019297824 */ /* 0x000fc400078e00ff */
[----:B------:R-:W-:Y:S01]  /*f9f0*/  FFMA.FTZ R45, R37, R4, -R36 ;  /* 0x00000004252d7223 */ /* 0x000fe20000010824 */
[----:B------:R-:W-:Y:S02]  /*fa00*/  IMAD.U32 R39, R15, 0x10000, RZ ;  /* 0x000100000f277824 */ /* 0x000fe400078e00ff */
[----:B------:R-:W-:Y:S01]  /*fa10*/  FFMA.FTZ R46, R37, R8, R46 ;  /* 0x00000008252e7223 */ /* 0x000fe2000001002e */
[----:B------:R-:W-:Y:S01]  /*fa20*/  FFMA.FTZ R43, R6, R43, R10 ;  /* 0x0000002b062b7223 */ /* 0x000fe2000001000a */
[----:B------:R-:W-:Y:S02]  /*fa30*/  IMAD.U32 R38, R7, 0x10000, RZ ;  /* 0x0001000007267824 */ /* 0x000fe400078e00ff */
[----:B------:R-:W-:Y:S01]  /*fa40*/  FMUL.FTZ R37, R42, R41 ;  /* 0x000000292a257220 */ /* 0x000fe20000410000 */
[----:B------:R-:W-:Y:S01]  /*fa50*/  FFMA.FTZ R52, R6, R35, -R51 ;  /* 0x0000002306347223 */ /* 0x000fe20000010833 */
[----:B------:R-:W-:Y:S01]  /*fa60*/  LOP3.LUT R8, R21, 0xffff0000, RZ, 0xc0, !PT ;  /* 0xffff000015087812 */ /* 0x000fe200078ec0ff */
[-C--:B------:R-:W-:Y:S01]  /*fa70*/  FMUL.FTZ R35, R42, R39.reuse ;  /* 0x000000272a237220 */ /* 0x080fe20000410000 */
[----:B------:R-:W-:Y:S01]  /*fa80*/  LOP3.LUT R10, R25, 0xffff0000, RZ, 0xc0, !PT ;  /* 0xffff0000190a7812 */ /* 0x000fe200078ec0ff */
[C---:B------:R-:W-:Y:S01]  /*fa90*/  FFMA.FTZ R37, R38.reuse, R39, -R37 ;  /* 0x0000002726257223 */ /* 0x040fe20000010825 */
[----:B------:R-:W-:Y:S01]  /*faa0*/  LOP3.LUT R4, R13, 0xffff0000, RZ, 0xc0, !PT ;  /* 0xffff00000d047812 */ /* 0x000fe200078ec0ff */
[----:B------:R-:W-:Y:S01]  /*fab0*/  FFMA.FTZ R38, R38, R41, R35 ;  /* 0x0000002926267223 */ /* 0x000fe20000010023 */
[----:B------:R-:W-:Y:S01]  /*fac0*/  LOP3.LUT R6, R15, 0xffff0000, RZ, 0xc0, !PT ;  /* 0xffff00000f067812 */ /* 0x000fe200078ec0ff */
[----:B------:R-:W-:Y:S01]  /*fad0*/  FMUL.FTZ R36, R9, R8 ;  /* 0x0000000809247220 */ /* 0x000fe20000410000 */
[----:B------:R-:W-:Y:S01]  /*fae0*/  LOP3.LUT R7, R7, 0xffff0000, RZ, 0xc0, !PT ;  /* 0xffff000007077812 */ /* 0x000fe200078ec0ff */
        /* <DEDUP_REMOVED lines=9> */
[----:B------:R-:W-:Y:S02]  /*fb80*/  F2FP.BF16.F32.PACK_AB R5, R9, R40 ;  /* 0x000000280905723e */ /* 0x000fe400000010ff */
[----:B------:R-:W-:Y:S02]  /*fb90*/  F2FP.BF16.F32.PACK_AB R7, R42, R37 ;  /* 0x000000252a07723e */ /* 0x000fe400000010ff */
[----:B------:R-:W-:Y:S02]  /*fba0*/  F2FP.BF16.F32.PACK_AB R10, R43, R46 ;  /* 0x0000002e2b0a723e */ /* 0x000fe400000010ff */
[----:B------:R-:W-:Y:S01]  /*fbb0*/  F2FP.BF16.F32.PACK_AB R8, R49, R50 ;  /* 0x000000323108723e */ /* 0x000fe200000010ff */
[----:B------:R2:W-:Y:S01]  /*fbc0*/  STS.128 [R53], R4 ;  /* 0x0000000435007388 */ /* 0x0005e20000000c00 */
[----:B------:R-:W-:-:S02]  /*fbd0*/  F2FP.BF16.F32.PACK_AB R9, R35, R44 ;  /* 0x0000002c2309723e */ /* 0x000fc400000010ff */
[----:B------:R-:W-:-:S05]  /*fbe0*/  F2FP.BF16.F32.PACK_AB R11, R11, R38 ;  /* 0x000000260b0b723e */ /* 0x000fca00000010ff */
[----:B------:R2:W-:Y:S02]  /*fbf0*/  STS.128 [R3+0x14400], R8 ;  /* 0x0144000803007388 */ /* 0x0005e40000000c00 */
.L_x_628:
[----:B------:R-:W-:Y:S05]  /*fc00*/  BSYNC B1 ;  /* 0x0000000000017941 */ /* 0x000fea0003800000 */
.L_x_627:
[----:B------:R-:W-:Y:S01]  /*fc10*/  ISETP.GE.AND P0, PT, R217, R0, PT ;  /* 0x00000000d900720c */ /* 0x000fe20003f06270 */
[----:B------:R-:W-:-:S12]  /*fc20*/  BSSY B1, `(.L_x_631) ;  /* 0x00000bb000017945 */ /* 0x000fd80003800000 */
[----:B------:R-:W-:Y:S05]  /*fc30*/  @P0 BRA `(.L_x_632) ;  /* 0x0000000800e40947 */ /* 0x000fea0003800000 */
[----:B------:R-:W3:Y:S01]  /*fc40*/  LDC R51, c[0x0][0x3d4] ;  /* 0x0000f500ff337b82 */ /* 0x000ee20000000800 */
[----:B------:R-:W-:Y:S01]  /*fc50*/  BSSY B2, `(.L_x_633) ;  /* 0x000005f000027945 */ /* 0x000fe20003800000 */
[-C--:B---3--:R-:W-:Y:S02]  /*fc60*/  ISETP.GE.AND P0, PT, R212, R51.reuse, PT ;  /* 0x00000033d400720c */ /* 0x088fe40003f06270 */
[----:B------:R-:W-:-:S11]  /*fc70*/  ISETP.GE.AND P1, PT, R213, R51, PT ;  /* 0x00000033d500720c */ /* 0x000fd60003f26270 */
[----:B------:R-:W-:Y:S05]  /*fc80*/  @P0 BRA `(.L_x_634) ;  /* 0x00000004006c0947 */ /* 0x000fea0003800000 */
[----:B-12---:R-:W2:Y:S01]  /*fc90*/  LDL R3, [R1+0x6c] ;  /* 0x00006c0001037983 */ /* 0x006ea20000100800 */
[----:B------:R-:W-:Y:S01]  /*fca0*/  LOP3.LUT R6, R226, 0x38, R212, 0xf8, !PT ;  /* 0x00000038e2067812 */ /* 0x000fe200078ef8d4 */
[C---:B------:R-:W-:Y:S01]  /*fcb0*/  IMAD.U32 R45, R31.reuse, 0x10000, RZ ;  /* 0x000100001f2d7824 */ /* 0x040fe200078e00ff */
[----:B------:R-:W-:Y:S01]  /*fcc0*/  LOP3.LUT R52, R31, 0xffff0000, RZ, 0xc0, !PT ;  /* 0xffff00001f347812 */ /* 0x000fe200078ec0ff */
[C---:B------:R-:W-:Y:S01]  /*fcd0*/  IMAD.U32 R43, R27.reuse, 0x10000, RZ ;  /* 0x000100001b2b7824 */ /* 0x040fe200078e00ff */
[----:B------:R-:W-:Y:S01]  /*fce0*/  LOP3.LUT R6, R230, R6, R229, 0xf6, !PT ;  /* 0x00000006e6067212 */ /* 0x000fe200078ef6e5 */
[----:B------:R-:W-:Y:S01]  /*fcf0*/  IMAD.U32 R54, R32, 0x10000, RZ ;  /* 0x0001000020367824 */ /* 0x000fe200078e00ff */
[----:B------:R-:W-:Y:S01]  /*fd00*/  LOP3.LUT R48, R27, 0xffff0000, RZ, 0xc0, !PT ;  /* 0xffff00001b307812 */ /* 0x000fe200078ec0ff */
[----:B------:R-:W-:Y:S01]  /*fd10*/  IMAD.U32 R50, R28, 0x10000, RZ ;  /* 0x000100001c327824 */ /* 0x000fe200078e00ff */
[----:B------:R-:W-:Y:S01]  /*fd20*/  LOP3.LUT R57, R32, 0xffff0000, RZ, 0xc0, !PT ;  /* 0xffff000020397812 */ /* 0x000fe200078ec0ff */
[----:B------:R-:W-:Y:S01]  /*fd30*/  IMAD.U32 R49, R33, 0x10000, RZ ;  /* 0x0001000021317824 */ /* 0x000fe200078e00ff */
[----:B------:R-:W-:Y:S01]  /*fd40*/  LOP3.LUT R59, R34, 0xffff0000, RZ, 0xc0, !PT ;  /* 0xffff0000223b7812 */ /* 0x000fe200078ec0ff */
[----:B------:R-:W-:Y:S01]  /*fd50*/  IMAD.U32 R47, R29, 0x10000, RZ ;  /* 0x000100001d2f7824 */ /* 0x000fe200078e00ff */
[----:B------:R-:W-:-:S02]  /*fd60*/  LOP3.LUT R53, R28, 0xffff0000, RZ, 0xc0, !PT ;  /* 0xffff00001c357812 */ /* 0x000fc400078ec0ff */
[----:B------:R-:W-:Y:S02]  /*fd70*/  LOP3.LUT R55, R30, 0xffff0000, RZ, 0xc0, !PT ;  /* 0xffff00001e377812 */ /* 0x000fe400078ec0ff */
[----:B--2---:R-:W-:Y:S02]  /*fd80*/  R2UR UR4, R3 ;  /* 0x00000000030472ca */ /* 0x004fe400000e0000 */
[----:B------:R-:W-:-:S04]  /*fd90*/  LEA.HI R3, R51, R220, RZ, 0x1d ;  /* 0x000000dc33037211 */ /* 0x000fc800078fe8ff */
[----:B------:R-:W-:Y:S01]  /*fda0*/  SHF.R.S32.HI R4, RZ, 0x1f, R3 ;  /* 0x0000001fff047819 */ /* 0x000fe20000011403 */
[----:B0-----:R-:W-:-:S03]  /*fdb0*/  IMAD.SHL.U32 R5, R3, 0x8, RZ ;  /* 0x0000000803057824 */ /* 0x001fc600078e00ff */
[----:B------:R-:W-:Y:S02]  /*fdc0*/  LEA.HI R3, R4, R3, RZ, 0x3 ;  /* 0x0000000304037211 */ /* 0x000fe400078f18ff */
[----:B------:R-:W-:Y:S02]  /*fdd0*/  LOP3.LUT R4, R226, 0x38, R5, 0xf8, !PT ;  /* 0x00000038e2047812 */ /* 0x000fe400078ef805 */
[----:B------:R-:W-:Y:S01]  /*fde0*/  LEA R56, R6, UR4, 0x1 ;  /* 0x0000000406387c11 */ /* 0x000fe2000f8e08ff */
        /* <DEDUP_REMOVED lines=9> */
[----:B------:R-:W-:Y:S01]  /*fe80*/  IMAD.U32 R36, R5, 0x10000, RZ ;  /* 0x0001000005247824 */ /* 0x000fe200078e00ff */
[----:B------:R-:W-:Y:S01]  /*fe90*/  SHF.L.U32 R38, R7, 0x10, RZ ;  /* 0x0000001007267819 */ /* 0x000fe200000006ff */
[C---:B------:R-:W-:Y:S01]  /*fea0*/  IMAD.U32 R37, R6.reuse, 0x10000, RZ ;  /* 0x0001000006257824 */ /* 0x040fe200078e00ff */
[----:B------:R-:W-:Y:S02]  /*feb0*/  LOP3.LUT R6, R6, 0xffff0000, RZ, 0xc0, !PT ;  /* 0xffff000006067812 */ /* 0x000fe400078ec0ff */
[----:B------:R-:W-:Y:S01]  /*fec0*/  LOP3.LUT R5, R5, 0xffff0000, RZ, 0xc0, !PT ;  /* 0xffff000005057812 */ /* 0x000fe200078ec0ff */
[C---:B-1----:R-:W-:Y:S01]  /*fed0*/  IMAD.U32 R39, R8.reuse, 0x10000, RZ ;  /* 0x0001000008277824 */ /* 0x042fe200078e00ff */
        /* <DEDUP_REMOVED lines=9> */
[----:B------:R-:W-:Y:S01]  /*ff70*/  FMUL.FTZ R35, R48, R8 ;  /* 0x0000000830237220 */ /* 0x000fe20000410000 */
[-C--:B------:R-:W-:Y:S01]  /*ff80*/  FMUL.FTZ R43, R54, R40.reuse ;  /* 0x00000028362b7220 */ /* 0x080fe20000410000 */
[----:B------:R-:W-:Y:S01]  /*ff90*/  FMUL.FTZ R45, R50, R40 ;  /* 0x00000028322d7220 */ /* 0x000fe20000410000 */
[-C--:B------:R-:W-:Y:S01]  /*ffa0*/  FFMA.FTZ R39, R48, R4.reuse, -R39 ;  /* 0x0000000430277223 */ /* 0x080fe20000010827 */
[----:B------:R-:W-:Y:S01]  /*ffb0*/  FFMA.FTZ R35, R52, R4, R35 ;  /* 0x0000000434237223 */ /* 0x000fe20000010023 */
[----:B------:R-:W-:Y:S01]  /*ffc0*/  LOP3.LUT R10, R10, 0xffff0000, RZ, 0xc0, !PT ;  /* 0xffff00000a0a7812 */ /* 0x000fe200078ec0ff */
[-C--:B------:R-:W-:Y:S01]  /*ffd0*/  FMUL.FTZ R4, R49, R41.reuse ;  /* 0x0000002931047220 */ /* 0x080fe20000410000 */
[----:B------:R-:W-:Y:S01]  /*ffe0*/  LOP3.LUT R40, R29, 0xffff0000, RZ, 0xc0, !PT ;  /* 0xffff00001d287812 */ /* 0x000fe200078ec0ff */
[-C--:B------:R-:W-:Y:S01]  /*fff0*/  FFMA.FTZ R43, R50, R36.reuse, -R43 ;  /* 0x00000024322b7223 */ /* 0x080fe2000001082b */
[----:B------:R-:W-:Y:S01]  /*10000*/  LOP3.LUT R48, R33, 0xffff0000, RZ, 0xc0, !PT ;  /* 0xffff000021307812 */ /* 0x000fe200078ec0ff */
[----:B------:R-:W-:Y:S01]  /*10010*/  FFMA.FTZ R45, R54, R36, R45 ;  /* 0x00000024362d7223 */ /* 0x000fe2000001002d */
[----:B------:R-:W-:Y:S01]  /*10020*/  FMUL.FTZ R36, R47, R41 ;  /* 0x000000292f247220 */ /* 0x000fe20000410000 */
[----:B------:R-:W-:-:S02]  /*10030*/  IMAD.U32 R42, R11, 0x10000, RZ ;  /* 0x000100000b2a7824 */ /* 0x000fc400078e00ff */
[-C--:B------:R-:W-:Y:S01]  /*10040*/  FFMA.FTZ R8, R47, R37.reuse, -R4 ;  /* 0x000000252f087223 */ /* 0x080fe20000010804 */
[----:B------:R-:W-:Y:S02]  /*10050*/  IMAD.U32 R50, R34, 0x10000, RZ ;  /* 0x0001000022327824 */ /* 0x000fe400078e00ff */
[-C--:B------:R-:W-:Y:S01]  /*10060*/  FMUL.FTZ R41, R48, R10.reuse ;  /* 0x0000000a30297220 */ /* 0x080fe20000410000 */
[----:B------:R-:W-:Y:S01]  /*10070*/  FMUL.FTZ R47, R40, R10 ;  /* 0x0000000a282f7220 */ /* 0x000fe20000410000 */
[----:B------:R-:W-:Y:S01]  /*10080*/  FFMA.FTZ R10, R49, R37, R36 ;  /* 0x00000025310a7223 */ /* 0x000fe20000010024 */
[----:B------:R-:W-:Y:S01]  /*10090*/  LOP3.LUT R11, R11, 0xffff0000, RZ, 0xc0, !PT ;  /* 0xffff00000b0b7812 */ /* 0x000fe200078ec0ff */
[----:B------:R-:W-:Y:S02]  /*100a0*/  IMAD.U32 R4, R30, 0x10000, RZ ;  /* 0x000100001e047824 */ /* 0x000fe400078e00ff */
[----:B------:R-:W-:Y:S01]  /*100b0*/  FMUL.FTZ R37, R50, R42 ;  /* 0x0000002a32257220 */ /* 0x000fe20000410000 */
[----:B------:R-:W-:Y:S01]  /*100c0*/  LOP3.LUT R7, R7, 0xffff0000, RZ, 0xc0, !PT ;  /* 0xffff000007077812 */ /* 0x000fe200078ec0ff */
[----:B------:R-:W-:Y:S01]  /*100d0*/  FFMA.FTZ R41, R40, R6, -R41 ;  /* 0x0000000628297223 */ /* 0x000fe20000010829 */
[C---:B------:R-:W-:Y:S01]  /*100e0*/  FMUL.FTZ R49, R4.reuse, R42 ;  /* 0x0000002a04317220 */ /* 0x040fe20000410000 */
[----:B------:R-:W-:Y:S01]  /*100f0*/  FFMA.FTZ R37, R4, R38, -R37 ;  /* 0x0000002604257223 */ /* 0x000fe20000010825 */
[----:B------:R-:W-:Y:S01]  /*10100*/  FFMA.FTZ R47, R48, R6, R47 ;  /* 0x00000006302f7223 */ /* 0x000fe2000001002f */
[----:B------:R-:W-:Y:S01]  /*10110*/  FMUL.FTZ R4, R57, R9 ;  /* 0x0000000939047220 */ /* 0x000fe20000410000 */
[----:B------:R-:W-:Y:S01]  /*10120*/  FMUL.FTZ R40, R59, R11 ;  /* 0x0000000b3b287220 */ /* 0x000fe20000410000 */
[----:B------:R-:W-:Y:S01]  /*10130*/  FMUL.FTZ R6, R53, R9 ;  /* 0x0000000935067220 */ /* 0x000fe20000410000 */
[----:B------:R-:W-:Y:S01]  /*10140*/  FMUL.FTZ R42, R55, R11 ;  /* 0x0000000b372a7220 */ /* 0x000fe20000410000 */
[----:B------:R-:W-:Y:S01]  /*10150*/  FFMA.FTZ R49, R50, R38, R49 ;  /* 0x0000002632317223 */ /* 0x000fe20000010031 */
        /* <DEDUP_REMOVED lines=14> */
.L_x_634:
[----:B------:R-:W-:Y:S05]  /*10240*/  BSYNC B2 ;  /* 0x0000000000027941 */ /* 0x000fea0003800000 */
.L_x_633:
[----:B------:R-:W-:Y:S05]  /*10250*/  @P1 BRA `(.L_x_632) ;  /* 0x00000004005c1947 */ /* 0x000fea0003800000 */
[----:B---3--:R-:W0:Y:S01]  /*10260*/  LDL R56, [R1+0x8c] ;  /* 0x00008c0001387983 */ /* 0x008e220000100800 */
[----:B------:R-:W-:Y:S01]  /*10270*/  LEA.HI R51, R51, R26, RZ, 0x1d ;  /* 0x0000001a33337211 */ /* 0x000fe200078fe8ff */
[C---:B------:R-:W-:Y:S01]  /*10280*/  IMAD.U32 R45, R20.reuse, 0x10000, RZ ;  /* 0x00010000142d7824 */ /* 0x040fe200078e00ff */
[----:B------:R-:W-:Y:S01]  /*10290*/  LOP3.LUT R52, R20, 0xffff0000, RZ, 0xc0, !PT ;  /* 0xffff000014347812 */ /* 0x000fe200078ec0ff */
[C---:B------:R-:W-:Y:S01]  /*102a0*/  IMAD.U32 R43, R12.reuse, 0x10000, RZ ;  /* 0x000100000c2b7824 */ /* 0x040fe200078e00ff */
[----:B-12---:R-:W-:Y:S01]  /*102b0*/  SHF.R.S32.HI R4, RZ, 0x1f, R51 ;  /* 0x0000001fff047819 */ /* 0x006fe20000011433 */
[----:B------:R-:W-:Y:S01]  /*102c0*/  IMAD.SHL.U32 R3, R51, 0x8, RZ ;  /* 0x0000000833037824 */ /* 0x000fe200078e00ff */
[----:B------:R-:W-:Y:S01]  /*102d0*/  LOP3.LUT R48, R12, 0xffff0000, RZ, 0xc0, !PT ;  /* 0xffff00000c307812 */ /* 0x000fe200078ec0ff */
[----:B------:R-:W-:Y:S01]  /*102e0*/  IMAD.U32 R54, R21, 0x10000, RZ ;  /* 0x0001000015367824 */ /* 0x000fe200078e00ff */
[----:B------:R-:W-:Y:S01]  /*102f0*/  LEA.HI R51, R4, R51, RZ, 0x3 ;  /* 0x0000003304337211 */ /* 0x000fe200078f18ff */
[----:B------:R-:W-:Y:S01]  /*10300*/  IMAD.U32 R50, R13, 0x10000, RZ ;  /* 0x000100000d327824 */ /* 0x000fe200078e00ff */
[----:B------:R-:W-:Y:S01]  /*10310*/  LOP3.LUT R4, R226, 0x38, R3, 0xf8, !PT ;  /* 0x00000038e2047812 */ /* 0x000fe200078ef803 */
[----:B------:R-:W-:Y:S01]  /*10320*/  IMAD.U32 R49, R24, 0x10000, RZ ;  /* 0x0001000018317824 */ /* 0x000fe200078e00ff */
[----:B------:R-:W-:Y:S01]  /*10330*/  LOP3.LUT R55, R21, 0xffff0000, RZ, 0xc0, !PT ;  /* 0xffff000015377812 */ /* 0x000fe200078ec0ff */
[----:B------:R-:W-:Y:S01]  /*10340*/  IMAD.SHL.U32 R51, R51, 0x400, RZ ;  /* 0x0000040033337824 */ /* 0x000fe200078e00ff */
[----:B------:R-:W-:Y:S01]  /*10350*/  LOP3.LUT R3, R4, R229, RZ, 0x3c, !PT ;  /* 0x000000e504037212 */ /* 0x000fe200078e3cff */
[----:B------:R-:W-:Y:S01]  /*10360*/  IMAD.U32 R47, R14, 0x10000, RZ ;  /* 0x000100000e2f7824 */ /* 0x000fe200078e00ff */
[----:B------:R-:W-:-:S02]  /*10370*/  LOP3.LUT R57, R25, 0xffff0000, RZ, 0xc0, !PT ;  /* 0xffff000019397812 */ /* 0x000fc400078ec0ff */
[----:B------:R-:W-:Y:S02]  /*10380*/  LOP3.LUT R51, R51, 0x7fffe000, RZ, 0xc0, !PT ;  /* 0x7fffe00033337812 */ /* 0x000fe400078ec0ff */
[----:B------:R-:W-:Y:S02]  /*10390*/  LOP3.LUT R53, R15, 0xffff0000, RZ, 0xc0, !PT ;  /* 0xffff00000f357812 */ /* 0x000fe400078ec0ff */
[----:B------:R-:W-:Y:S02]  /*103a0*/  IADD3 R3, R3, R51, R230 ;  /* 0x0000003303037210 */ /* 0x000fe40007ffe0e6 */
[----:B------:R-:W-:Y:S02]  /*103b0*/  LOP3.LUT R51, R13, 0xffff0000, RZ, 0xc0, !PT ;  /* 0xffff00000d337812 */ /* 0x000fe400078ec0ff */
[----:B------:R-:W-:-:S05]  /*103c0*/  LEA R3, R3, R16, 0x1 ;  /* 0x0000001003037211 */ /* 0x000fca00078e08ff */
[----:B------:R-:W1:Y:S02]  /*103d0*/  LDS.128 R8, [R3+0x14400] ;  /* 0x0144000003087984 */ /* 0x000e640000000c00 */
[C---:B-1----:R-:W-:Y:S01]  /*103e0*/  IMAD.U32 R39, R8.reuse, 0x10000, RZ ;  /* 0x0001000008277824 */ /* 0x042fe200078e00ff */
[----:B------:R-:W-:Y:S01]  /*103f0*/  LOP3.LUT R8, R8, 0xffff0000, RZ, 0xc0, !PT ;  /* 0xffff000008087812 */ /* 0x000fe200078ec0ff */
[C---:B------:R-:W-:Y:S01]  /*10400*/  IMAD.U32 R40, R9.reuse, 0x10000, RZ ;  /* 0x0001000009287824 */ /* 0x040fe200078e00ff */
[----:B------:R-:W-:Y:S01]  /*10410*/  LOP3.LUT R9, R9, 0xffff0000, RZ, 0xc0, !PT ;  /* 0xffff000009097812 */ /* 0x000fe200078ec0ff */
[-C--:B------:R-:W-:Y:S01]  /*10420*/  FMUL.FTZ R44, R45, R39.reuse ;  /* 0x000000272d2c7220 */ /* 0x080fe20000410000 */
[----:B------:R-:W-:Y:S01]  /*10430*/  FMUL.FTZ R46, R43, R39 ;  /* 0x000000272b2e7220 */ /* 0x000fe20000410000 */
[-C--:B------:R-:W-:Y:S01]  /*10440*/  FMUL.FTZ R39, R52, R8.reuse ;  /* 0x0000000834277220 */ /* 0x080fe20000410000 */
[C---:B------:R-:W-:Y:S01]  /*10450*/  IMAD.U32 R41, R10.reuse, 0x10000, RZ ;  /* 0x000100000a297824 */ /* 0x040fe200078e00ff */
[----:B------:R-:W-:Y:S01]  /*10460*/  LOP3.LUT R10, R10, 0xffff0000, RZ, 0xc0, !PT ;  /* 0xffff00000a0a7812 */ /* 0x000fe200078ec0ff */
[C---:B------:R-:W-:Y:S01]  /*10470*/  IMAD.U32 R42, R11.reuse, 0x10000, RZ ;  /* 0x000100000b2a7824 */ /* 0x040fe200078e00ff */
[----:B------:R-:W-:Y:S01]  /*10480*/  LOP3.LUT R11, R11, 0xffff0000, RZ, 0xc0, !PT ;  /* 0xffff00000b0b7812 */ /* 0x000fe200078ec0ff */
[----:B0-----:R-:W0:Y:S02]  /*10490*/  LDS.128 R4, [R56] ;  /* 0x0000000038047984 */ /* 0x001e240000000c00 */
[C---:B0-----:R-:W-:Y:S01]  /*104a0*/  IMAD.U32 R35, R4.reuse, 0x10000, RZ ;  /* 0x0001000004237824 */ /* 0x041fe200078e00ff */
[----:B------:R-:W-:Y:S01]  /*104b0*/  LOP3.LUT R4, R4, 0xffff0000, RZ, 0xc0, !PT ;  /* 0xffff000004047812 */ /* 0x000fe200078ec0ff */
[C---:B------:R-:W-:Y:S01]  /*104c0*/  IMAD.U32 R36, R5.reuse, 0x10000, RZ ;  /* 0x0001000005247824 */ /* 0x040fe200078e00ff */
[----:B------:R-:W-:Y:S01]  /*104d0*/  LOP3.LUT R5, R5, 0xffff0000, RZ, 0xc0, !PT ;  /* 0xffff000005057812 */ /* 0x000fe200078ec0ff */
[-C--:B------:R-:W-:Y:S01]  /*104e0*/  FFMA.FTZ R44, R43, R35.reuse, -R44 ;  /* 0x000000232b2c7223 */ /* 0x080fe2000001082c */
[----:B------:R-:W-:Y:S01]  /*104f0*/  FFMA.FTZ R46, R45, R35, R46 ;  /* 0x000000232d2e7223 */ /* 0x000fe2000001002e */
[----:B------:R-:W-:Y:S01]  /*10500*/  FMUL.FTZ R35, R48, R8 ;  /* 0x0000000830237220 */ /* 0x000fe20000410000 */
[-C--:B------:R-:W-:Y:S01]  /*10510*/  FMUL.FTZ R43, R54, R40.reuse ;  /* 0x00000028362b7220 */ /* 0x080fe20000410000 */
[----:B------:R-:W-:Y:S01]  /*10520*/  FMUL.FTZ R45, R50, R40 ;  /* 0x00000028322d7220 */ /* 0x000fe20000410000 */
[-C--:B------:R-:W-:Y:S01]  /*10530*/  FFMA.FTZ R39, R48, R4.reuse, -R39 ;  /* 0x0000000430277223 */ /* 0x080fe20000010827 */
[----:B------:R-:W-:Y:S01]  /*10540*/  FFMA.FTZ R35, R52, R4, R35 ;  /* 0x0000000434237223 */ /* 0x000fe20000010023 */
[----:B------:R-:W-:-:S02]  /*10550*/  IMAD.U32 R37, R6, 0x10000, RZ ;  /* 0x0001000006257824 */ /* 0x000fc400078e00ff */
[-C--:B------:R-:W-:Y:S01]  /*10560*/  FMUL.FTZ R4, R49, R41.reuse ;  /* 0x0000002931047220 */ /* 0x080fe20000410000 */
[----:B------:R-:W-:Y:S01]  /*10570*/  LOP3.LUT R40, R14, 0xffff0000, RZ, 0xc0, !PT ;  /* 0xffff00000e287812 */ /* 0x000fe200078ec0ff */
[-C--:B------:R-:W-:Y:S01]  /*10580*/  FFMA.FTZ R43, R50, R36.reuse, -R43 ;  /* 0x00000024322b7223 */ /* 0x080fe2000001082b */
[----:B------:R-:W-:Y:S01]  /*10590*/  LOP3.LUT R48, R24, 0xffff0000, RZ, 0xc0, !PT ;  /* 0xffff000018307812 */ /* 0x000fe200078ec0ff */
[----:B------:R-:W-:Y:S01]  /*105a0*/  FFMA.FTZ R45, R54, R36, R45 ;  /* 0x00000024362d7223 */ /* 0x000fe2000001002d */
[----:B------:R-:W-:Y:S01]  /*105b0*/  FMUL.FTZ R36, R47, R41 ;  /* 0x000000292f247220 */ /* 0x000fe20000410000 */
[----:B------:R-:W-:Y:S01]  /*105c0*/  SHF.L.U32 R50, R25, 0x10, RZ ;  /* 0x0000001019327819 */ /* 0x000fe200000006ff */
[-C--:B------:R-:W-:Y:S01]  /*105d0*/  FFMA.FTZ R8, R47, R37.reuse, -R4 ;  /* 0x000000252f087223 */ /* 0x080fe20000010804 */
[-C--:B------:R-:W-:Y:S01]  /*105e0*/  FMUL.FTZ R41, R48, R10.reuse ;  /* 0x0000000a30297220 */ /* 0x080fe20000410000 */
[----:B------:R-:W-:Y:S01]  /*105f0*/  FMUL.FTZ R47, R40, R10 ;  /* 0x0000000a282f7220 */ /* 0x000fe20000410000 */
[----:B------:R-:W-:Y:S01]  /*10600*/  LOP3.LUT R6, R6, 0xffff0000, RZ, 0xc0, !PT ;  /* 0xffff000006067812 */ /* 0x000fe200078ec0ff */
[----:B------:R-:W-:Y:S01]  /*10610*/  FFMA.FTZ R10, R49, R37, R36 ;  /* 0x00000025310a7223 */ /* 0x000fe20000010024 */
[----:B------:R-:W-:-:S02]  /*10620*/  IMAD.U32 R38, R7, 0x10000, RZ ;  /* 0x0001000007267824 */ /* 0x000fc400078e00ff */
[----:B------:R-:W-:Y:S01]  /*10630*/  FMUL.FTZ R37, R50, R42 ;  /* 0x0000002a32257220 */ /* 0x000fe20000410000 */
[----:B------:R-:W-:Y:S01]  /*10640*/  IMAD.U32 R4, R15, 0x10000, RZ ;  /* 0x000100000f047824 */ /* 0x000fe200078e00ff */
[----:B------:R-:W-:Y:S01]  /*10650*/  LOP3.LUT R7, R7, 0xffff0000, RZ, 0xc0, !PT ;  /* 0xffff000007077812 */ /* 0x000fe200078ec0ff */
[-C--:B------:R-:W-:Y:S01]  /*10660*/  FFMA.FTZ R41, R40, R6.reuse, -R41 ;  /* 0x0000000628297223 */ /* 0x080fe20000010829 */
[----:B------:R-:W-:Y:S01]  /*10670*/  FFMA.FTZ R47, R48, R6, R47 ;  /* 0x00000006302f7223 */ /* 0x000fe2000001002f */
[C---:B------:R-:W-:Y:S01]  /*10680*/  FMUL.FTZ R49, R4.reuse, R42 ;  /* 0x0000002a04317220 */ /* 0x040fe20000410000 */
[-C--:B------:R-:W-:Y:S01]  /*10690*/  FFMA.FTZ R37, R4, R38.reuse, -R37 ;  /* 0x0000002604257223 */ /* 0x080fe20000010825 */
        /* <DEDUP_REMOVED lines=19> */
.L_x_632:
[----:B------:R-:W-:Y:S05]  /*107d0*/  BSYNC B1 ;  /* 0x0000000000017941 */ /* 0x000fea0003800000 */
.L_x_631:
[----:B------:R-:W-:Y:S01]  /*107e0*/  ISETP.GE.AND P0, PT, R218, R0, PT ;  /* 0x00000000da00720c */ /* 0x000fe20003f06270 */
[----:B------:R-:W-:-:S12]  /*107f0*/  BSSY B1, `(.L_x_635) ;  /* 0x00000bb000017945 */ /* 0x000fd80003800000 */
[----:B------:R-:W-:Y:S05]  /*10800*/  @P0 BRA `(.L_x_636) ;  /* 0x0000000800e40947 */ /* 0x000fea0003800000 */
[----:B------:R-:W5:Y:S01]  /*10810*/  LDC R51, c[0x0][0x3d4] ;  /* 0x0000f500ff337b82 */ /* 0x000f620000000800 */
[----:B------:R-:W-:Y:S01]  /*10820*/  BSSY B2, `(.L_x_637) ;  /* 0x000005f000027945 */ /* 0x000fe20003800000 */
[-C--:B-----5:R-:W-:Y:S02]  /*10830*/  ISETP.GE.AND P0, PT, R212, R51.reuse, PT ;  /* 0x00000033d400720c */ /* 0x0a0fe40003f06270 */
[----:B------:R-:W-:-:S11]  /*10840*/  ISETP.GE.AND P1, PT, R213, R51, PT ;  /* 0x00000033d500720c */ /* 0x000fd60003f26270 */
[----:B------:R-:W-:Y:S05]  /*10850*/  @P0 BRA `(.L_x_638) ;  /* 0x00000004006c0947 */ /* 0x000fea0003800000 */
[----:B-1234-:R-:W2:Y:S01]  /*10860*/  LDL R3, [R1+0x6c] ;  /* 0x00006c0001037983 */ /* 0x01eea20000100800 */
[----:B0-----:R-:W-:Y:S01]  /*10870*/  LOP3.LUT R5, R225, 0x38, R212, 0xf8, !PT ;  /* 0x00000038e1057812 */ /* 0x001fe200078ef8d4 */
[C---:B------:R-:W-:Y:S01]  /*10880*/  IMAD.U32 R45, R31.reuse, 0x10000, RZ ;  /* 0x000100001f2d7824 */ /* 0x040fe200078e00ff */
[----:B------:R-:W-:Y:S01]  /*10890*/  LOP3.LUT R52, R31, 0xffff0000, RZ, 0xc0, !PT ;  /* 0xffff00001f347812 */ /* 0x000fe200078ec0ff */
[C---:B------:R-:W-:Y:S01]  /*108a0*/  IMAD.U32 R43, R27.reuse, 0x10000, RZ ;  /* 0x000100001b2b7824 */ /* 0x040fe200078e00ff */
[----:B------:R-:W-:Y:S01]  /*108b0*/  LOP3.LUT R5, R228, R5, R227, 0xf6, !PT ;  /* 0x00000005e4057212 */ /* 0x000fe200078ef6e3 */
[----:B------:R-:W-:Y:S01]  /*108c0*/  IMAD.U32 R50, R28, 0x10000, RZ ;  /* 0x000100001c327824 */ /* 0x000fe200078e00ff */
[----:B------:R-:W-:Y:S01]  /*108d0*/  LOP3.LUT R48, R27, 0xffff0000, RZ, 0xc0, !PT ;  /* 0xffff00001b307812 */ /* 0x000fe200078ec0ff */
[----:B------:R-:W-:Y:S01]  /*108e0*/  IMAD.U32 R49, R33, 0x10000, RZ ;  /* 0x0001000021317824 */ /* 0x000fe200078e00ff */
[C---:B------:R-:W-:Y:S01]  /*108f0*/  SHF.L.U32 R54, R32.reuse, 0x10, RZ ;  /* 0x0000001020367819 */ /* 0x040fe200000006ff */
[----:B------:R-:W-:Y:S01]  /*10900*/  IMAD.U32 R47, R29, 0x10000, RZ ;  /* 0x000100001d2f7824 */ /* 0x000fe200078e00ff */
[----:B------:R-:W-:-:S02]  /*10910*/  LOP3.LUT R57, R32, 0xffff0000, RZ, 0xc0, !PT ;  /* 0xffff000020397812 */ /* 0x000fc400078ec0ff */
[----:B------:R-:W-:Y:S02]  /*10920*/  LOP3.LUT R59, R34, 0xffff0000, RZ, 0xc0, !PT ;  /* 0xffff0000223b7812 */ /* 0x000fe400078ec0ff */
[----:B------:R-:W-:Y:S02]  /*10930*/  LOP3.LUT R53, R28, 0xffff0000, RZ, 0xc0, !PT ;  /* 0xffff00001c357812 */ /* 0x000fe400078ec0ff */
[----:B------:R-:W-:Y:S02]  /*10940*/  LOP3.LUT R55, R30, 0xffff0000, RZ, 0xc0, !PT ;  /* 0xffff00001e377812 */ /* 0x000fe400078ec0ff */
[----:B--2---:R-:W-:Y:S02]  /*10950*/  R2UR UR4, R3 ;  /* 0x00000000030472ca */ /* 0x004fe400000e0000 */
[----:B------:R-:W-:-:S04]  /*10960*/  LEA.HI R3, R51, R220, RZ, 0x1d ;  /* 0x000000dc33037211 */ /* 0x000fc800078fe8ff */
[----:B------:R-:W-:Y:S01]  /*10970*/  SHF.R.S32.HI R6, RZ, 0x1f, R3 ;  /* 0x0000001fff067819 */ /* 0x000fe20000011403 */
[----:B------:R-:W-:-:S03]  /*10980*/  IMAD.SHL.U32 R4, R3, 0x8, RZ ;  /* 0x0000000803047824 */ /* 0x000fc600078e00ff */
        /* <DEDUP_REMOVED lines=72> */
.L_x_638:
[----:B------:R-:W-:Y:S05]  /*10e10*/  BSYNC B2 ;  /* 0x0000000000027941 */ /* 0x000fea0003800000 */
.L_x_637:
[----:B------:R-:W-:Y:S05]  /*10e20*/  @P1 BRA `(.L_x_636) ;  /* 0x00000004005c1947 */ /* 0x000fea0003800000 */
[----:B0--34-:R-:W3:Y:S01]  /*10e30*/  LDL R56, [R1+0x88] ;  /* 0x0000880001387983 */ /* 0x019ee20000100800 */
[----:B------:R-:W-:Y:S01]  /*10e40*/  LEA.HI R51, R51, R26, RZ, 0x1d ;  /* 0x0000001a33337211 */ /* 0x000fe200078fe8ff */
[----:B------:R-:W-:Y:S01]  /*10e50*/  IMAD.U32 R43, R12, 0x10000, RZ ;  /* 0x000100000c2b7824 */ /* 0x000fe200078e00ff */
[C---:B------:R-:W-:Y:S01]  /*10e60*/  SHF.L.U32 R45, R20.reuse, 0x10, RZ ;  /* 0x00000010142d7819 */ /* 0x040fe200000006ff */
[----:B------:R-:W-:Y:S01]  /*10e70*/  IMAD.U32 R54, R21, 0x10000, RZ ;  /* 0x0001000015367824 */ /* 0x000fe200078e00ff */
        /* <DEDUP_REMOVED lines=10> */
[----:B------:R-:W-:-:S02]  /*10f20*/  LOP3.LUT R3, R4, R227, RZ, 0x3c, !PT ;  /* 0x000000e304037212 */ /* 0x000fc400078e3cff */
[----:B------:R-:W-:Y:S02]  /*10f30*/  LOP3.LUT R55, R21, 0xffff0000, RZ, 0xc0, !PT ;  /* 0xffff000015377812 */ /* 0x000fe400078ec0ff */
[----:B------:R-:W-:Y:S02]  /*10f40*/  LOP3.LUT R6, R6, 0x7fffe000, RZ, 0xc0, !PT ;  /* 0x7fffe00006067812 */ /* 0x000fe400078ec0ff */
[----:B------:R-:W-:Y:S02]  /*10f50*/  LOP3.LUT R57, R25, 0xffff0000, RZ, 0xc0, !PT ;  /* 0xffff000019397812 */ /* 0x000fe400078ec0ff */
[----:B------:R-:W-:Y:S02]  /*10f60*/  IADD3 R3, R3, R6, R228 ;  /* 0x0000000603037210 */ /* 0x000fe40007ffe0e4 */
[----:B------:R-:W-:Y:S02]  /*10f70*/  LOP3.LUT R51, R13, 0xffff0000, RZ, 0xc0, !PT ;  /* 0xffff00000d337812 */ /* 0x000fe400078ec0ff */
[----:B------:R-:W-:Y:S01]  /*10f80*/  LOP3.LUT R53, R15, 0xffff0000, RZ, 0xc0, !PT ;  /* 0xffff00000f357812 */ /* 0x000fe200078ec0ff */
[----:B------:R-:W-:-:S05]  /*10f90*/  IMAD R3, R3, 0x2, R16 ;  /* 0x0000000203037824 */ /* 0x000fca00078e0210 */
[----:B------:R-:W0:Y:S02]  /*10fa0*/  LDS.128 R8, [R3+0x14400] ;  /* 0x0144000003087984 */ /* 0x000e240000000c00 */
[C---:B0-----:R-:W-:Y:S01]  /*10fb0*/  IMAD.U32 R39, R8.reuse, 0x10000, RZ ;  /* 0x0001000008277824 */ /* 0x041fe200078e00ff */
        /* <DEDUP_REMOVED lines=10> */
[----:B---3--:R-:W0:Y:S02]  /*11060*/  LDS.128 R4, [R56] ;  /* 0x0000000038047984 */ /* 0x008e240000000c00 */
        /* <DEDUP_REMOVED lines=18> */
[----:B------:R-:W-:Y:S02]  /*11190*/  IMAD.U32 R50, R25, 0x10000, RZ ;  /* 0x0001000019327824 */ /* 0x000fe400078e00ff */
        /* <DEDUP_REMOVED lines=32> */
.L_x_636:
[----:B------:R-:W-:Y:S05]  /*113a0*/  BSYNC B1 ;  /* 0x0000000000017941 */ /* 0x000fea0003800000 */
.L_x_635:
[----:B01234-:R-:W2:Y:S02]  /*113b0*/  LDL R3, [R1+0x74] ;  /* 0x0000740001037983 */ /* 0x01fea40000100800 */
[----:B--2---:R-:W-:-:S13]  /*113c0*/  ISETP.GE.AND P0, PT, R3, R0, PT ;  /* 0x000000000300720c */ /* 0x004fda0003f06270 */
[----:B------:R-:W-:Y:S05]  /*113d0*/  @P0 BRA `(.L_x_612) ;  /* 0x0000000800f00947 */ /* 0x000fea0003800000 */
[----:B------:R0:W5:Y:S01]  /*113e0*/  LDL R54, [R1+0x78] ;  /* 0x0000780001367983 */ /* 0x0001620000100800 */
[----:B------:R-:W1:Y:S03]  /*113f0*/  LDC R47, c[0x0][0x3d4] ;  /* 0x0000f500ff2f7b82 */ /* 0x000e660000000800 */
[----:B------:R0:W5:Y:S04]  /*11400*/  LDL R53, [R1+0x7c] ;  /* 0x00007c0001357983 */ /* 0x0001680000100800 */
[----:B------:R0:W5:Y:S01]  /*11410*/  LDL R52, [R1+0x80] ;  /* 0x0000800001347983 */ /* 0x0001620000100800 */
[----:B------:R-:W-:Y:S01]  /*11420*/  BSSY B1, `(.L_x_639) ;  /* 0x000005f000017945 */ /* 0x000fe20003800000 */
[----:B-1----:R-:W-:-:S02]  /*11430*/  ISETP.GE.AND P0, PT, R212, R47, PT ;  /* 0x0000002fd400720c */ /* 0x002fc40003f06270 */
[----:B------:R-:W-:-:S11]  /*11440*/  ISETP.GE.AND P1, PT, R213, R47, PT ;  /* 0x0000002fd500720c */ /* 0x000fd60003f26270 */
[----:B0-----:R-:W-:Y:S05]  /*11450*/  @P0 BRA `(.L_x_640) ;  /* 0x00000004006c0947 */ /* 0x001fea0003800000 */
[----:B------:R-:W2:Y:S01]  /*11460*/  LDL R3, [R1+0x6c] ;  /* 0x00006c0001037983 */ /* 0x000ea20000100800 */
[----:B------:R-:W-:Y:S01]  /*11470*/  LEA.HI R0, R47, R220, RZ, 0x1d ;  /* 0x000000dc2f007211 */ /* 0x000fe200078fe8ff */
[----:B------:R-:W-:Y:S01]  /*11480*/  IMAD.U32 R44, R31, 0x10000, RZ ;  /* 0x000100001f2c7824 */ /* 0x000fe200078e00ff */
[----:B-----5:R-:W-:Y:S01]  /*11490*/  LOP3.LUT R4, R54, 0x38, R212, 0xf8, !PT ;  /* 0x0000003836047812 */ /* 0x020fe200078ef8d4 */
[----:B------:R-:W-:Y:S01]  /*114a0*/  IMAD.U32 R42, R27, 0x10000, RZ ;  /* 0x000100001b2a7824 */ /* 0x000fe200078e00ff */
[----:B------:R-:W-:Y:S01]  /*114b0*/  SHF.R.S32.HI R5, RZ, 0x1f, R0 ;  /* 0x0000001fff057819 */ /* 0x000fe20000011400 */
[----:B------:R-:W-:Y:S01]  /*114c0*/  IMAD.U32 R51, R32, 0x10000, RZ ;  /* 0x0001000020337824 */ /* 0x000fe200078e00ff */
[----:B------:R-:W-:Y:S01]  /*114d0*/  LOP3.LUT R4, R52, R4, R53, 0xf6, !PT ;  /* 0x0000000434047212 */ /* 0x000fe200078ef635 */
[----:B------:R-:W-:Y:S01]  /*114e0*/  IMAD.U32 R49, R28, 0x10000, RZ ;  /* 0x000100001c317824 */ /* 0x000fe200078e00ff */
[----:B------:R-:W-:Y:S01]  /*114f0*/  LEA.HI R5, R5, R0, RZ, 0x3 ;  /* 0x0000000005057211 */ /* 0x000fe200078f18ff */
[----:B------:R-:W-:Y:S01]  /*11500*/  IMAD.U32 R48, R33, 0x10000, RZ ;  /* 0x0001000021307824 */ /* 0x000fe200078e00ff */
[----:B------:R-:W-:-:S03]  /*11510*/  LOP3.LUT R46, R31, 0xffff0000, RZ, 0xc0, !PT ;  /* 0xffff00001f2e7812 */ /* 0x000fc600078ec0ff */
[----:B------:R-:W-:Y:S01]  /*11520*/  IMAD.SHL.U32 R5, R5, 0x400, RZ ;  /* 0x0000040005057824 */ /* 0x000fe200078e00ff */
[----:B--2---:R-:W-:Y:S01]  /*11530*/  R2UR UR4, R3 ;  /* 0x00000000030472ca */ /* 0x004fe200000e0000 */
[----:B------:R-:W-:-:S05]  /*11540*/  IMAD.SHL.U32 R3, R0, 0x8, RZ ;  /* 0x0000000800037824 */ /* 0x000fca00078e00ff */
[----:B------:R-:W-:Y:S02]  /*11550*/  LOP3.LUT R0, R54, 0x38, R3, 0xf8, !PT ;  /* 0x0000003836007812 */ /* 0x000fe400078ef803 */
[----:B------:R-:W-:Y:S02]  /*11560*/  LOP3.LUT R3, R5, 0x7fffe000, RZ, 0xc0, !PT ;  /* 0x7fffe00005037812 */ /* 0x000fe400078ec0ff */
[----:B------:R-:W-:-:S03]  /*11570*/  LOP3.LUT R0, R0, R53, RZ, 0x3c, !PT ;  /* 0x0000003500007212 */ /* 0x000fc600078e3cff */
[----:B------:R-:W-:Y:S02]  /*11580*/  LEA R50, R4, UR4, 0x1 ;  /* 0x0000000404327c11 */ /* 0x000fe4000f8e08ff */
[----:B------:R-:W-:-:S03]  /*11590*/  IADD3 R3, R0, R3, R52 ;  /* 0x0000000300037210 */ /* 0x000fc60007ffe034 */
[----:B------:R-:W0:Y:S02]  /*115a0*/  LDS.128 R4, [R50] ;  /* 0x0000000032047984 */ /* 0x000e240000000c00 */
[----:B------:R-:W-:-:S05]  /*115b0*/  IMAD R3, R3, 0x2, R16 ;  /* 0x0000000203037824 */ /* 0x000fca00078e0210 */
[----:B------:R-:W1:Y:S01]  /*115c0*/  LDS.128 R8, [R3+0x14400] ;  /* 0x0144000003087984 */ /* 0x000e620000000c00 */
[C---:B0-----:R-:W-:Y:S01]  /*115d0*/  IMAD.U32 R0, R4.reuse, 0x10000, RZ ;  /* 0x0001000004007824 */ /* 0x041fe200078e00ff */
[----:B------:R-:W-:Y:S01]  /*115e0*/  LOP3.LUT R4, R4, 0xffff0000, RZ, 0xc0, !PT ;  /* 0xffff000004047812 */ /* 0x000fe200078ec0ff */
[C---:B------:R-:W-:Y:S01]  /*115f0*/  IMAD.U32 R36, R6.reuse, 0x10000, RZ ;  /* 0x0001000006247824 */ /* 0x040fe200078e00ff */
[----:B------:R-:W-:Y:S01]  /*11600*/  SHF.L.U32 R35, R5, 0x10, RZ ;  /* 0x0000001005237819 */ /* 0x000fe200000006ff */
[----:B------:R-:W-:Y:S01]  /*11610*/  IMAD.U32 R37, R7, 0x10000, RZ ;  /* 0x0001000007257824 */ /* 0x000fe200078e00ff */
[----:B------:R-:W-:Y:S01]  /*11620*/  LOP3.LUT R6, R6, 0xffff0000, RZ, 0xc0, !PT ;  /* 0xffff000006067812 */ /* 0x000fe200078ec0ff */
[C---:B-1----:R-:W-:Y:S01]  /*11630*/  IMAD.U32 R38, R8.reuse, 0x10000, RZ ;  /* 0x0001000008267824 */ /* 0x042fe200078e00ff */
[----:B------:R-:W-:Y:S01]  /*11640*/  LOP3.LUT R8, R8, 0xffff0000, RZ, 0xc0, !PT ;  /* 0xffff000008087812 */ /* 0x000fe200078ec0ff */
[C---:B------:R-:W-:Y:S01]  /*11650*/  IMAD.U32 R39, R9.reuse, 0x10000, RZ ;  /* 0x0001000009277824 */ /* 0x040fe200078e00ff */
[----:B------:R-:W-:Y:S01]  /*11660*/  LOP3.LUT R9, R9, 0xffff0000, RZ, 0xc0, !PT ;  /* 0xffff000009097812 */ /* 0x000fe200078ec0ff */
[-C--:B------:R-:W-:Y:S01]  /*11670*/  FMUL.FTZ R43, R44, R38.reuse ;  /* 0x000000262c2b7220 */ /* 0x080fe20000410000 */
[----:B------:R-:W-:Y:S01]  /*11680*/  FMUL.FTZ R31, R42, R38 ;  /* 0x000000262a1f7220 */ /* 0x000fe20000410000 */
[----:B------:R-:W-:Y:S01]  /*11690*/  LOP3.LUT R38, R27, 0xffff0000, RZ, 0xc0, !PT ;  /* 0xffff00001b267812 */ /* 0x000fe200078ec0ff */
[----:B------:R-:W-:Y:S01]  /*116a0*/  FMUL.FTZ R27, R46, R8 ;  /* 0x000000082e1b7220 */ /* 0x000fe20000410000 */
[-C--:B------:R-:W-:Y:S01]  /*116b0*/  FFMA.FTZ R43, R42, R0.reuse, -R43 ;  /* 0x000000002a2b7223 */ /* 0x080fe2000001082b */
[----:B------:R-:W-:Y:S01]  /*116c0*/  FFMA.FTZ R31, R44, R0, R31 ;  /* 0x000000002c1f7223 */ /* 0x000fe2000001001f */
[----:B------:R-:W-:-:S02]  /*116d0*/  IMAD.U32 R40, R10, 0x10000, RZ ;  /* 0x000100000a287824 */ /* 0x000fc400078e00ff */
[C---:B------:R-:W-:Y:S01]  /*116e0*/  FMUL.FTZ R45, R38.reuse, R8 ;  /* 0x00000008262d7220 */ /* 0x040fe20000410000 */
[-C--:B------:R-:W-:Y:S01]  /*116f0*/  FFMA.FTZ R0, R38, R4.reuse, -R27 ;  /* 0x0000000426007223 */ /* 0x080fe2000001081b */
[----:B------:R-:W-:Y:S01]  /*11700*/  LOP3.LUT R10, R10, 0xffff0000, RZ, 0xc0, !PT ;  /* 0xffff00000a0a7812 */ /* 0x000fe200078ec0ff */
[-C--:B------:R-:W-:Y:S01]  /*11710*/  FMUL.FTZ R38, R51, R39.reuse ;  /* 0x0000002733267220 */ /* 0x080fe20000410000 */
[----:B------:R-:W-:Y:S01]  /*11720*/  FFMA.FTZ R8, R46, R4, R45 ;  /* 0x000000042e087223 */ /* 0x000fe2000001002d */
[----:B------:R-:W-:Y:S01]  /*11730*/  FMUL.FTZ R42, R49, R39 ;  /* 0x00000027312a7220 */ /* 0x000fe20000410000 */
[C---:B------:R-:W-:Y:S01]  /*11740*/  IMAD.U32 R4, R29.reuse, 0x10000, RZ ;  /* 0x000100001d047824 */ /* 0x040fe200078e00ff */
[----:B------:R-:W-:Y:S01]  /*11750*/  LOP3.LUT R44, R29, 0xffff0000, RZ, 0xc0, !PT ;  /* 0xffff00001d2c7812 */ /* 0x000fe200078ec0ff */
[----:B------:R-:W-:Y:S01]  /*11760*/  FMUL.FTZ R27, R48, R40 ;  /* 0x00000028301b7220 */ /* 0x000fe20000410000 */
[----:B------:R-:W-:Y:S01]  /*11770*/  LOP3.LUT R46, R33, 0xffff0000, RZ, 0xc0, !PT ;  /* 0xffff0000212e7812 */ /* 0x000fe200078ec0ff */
[----:B------:R-:W-:-:S02]  /*11780*/  IMAD.U32 R41, R11, 0x10000, RZ ;  /* 0x000100000b297824 */ /* 0x000fc400078e00ff */
[-C--:B------:R-:W-:Y:S01]  /*11790*/  FFMA.FTZ R38, R49, R35.reuse, -R38 ;  /* 0x0000002331267223 */ /* 0x080fe20000010826 */
[----:B------:R-:W-:Y:S01]  /*117a0*/  FFMA.FTZ R42, R51, R35, R42 ;  /* 0x00000023332a7223 */ /* 0x000fe2000001002a */
[----:B------:R-:W-:Y:S01]  /*117b0*/  FMUL.FTZ R29, R4, R40 ;  /* 0x00000028041d7220 */ /* 0x000fe20000410000 */
[----:B------:R-:W-:Y:S01]  /*117c0*/  IMAD.U32 R45, R34, 0x10000, RZ ;  /* 0x00010000222d7824 */ /* 0x000fe200078e00ff */
[----:B------:R-:W-:Y:S01]  /*117d0*/  SHF.L.U32 R39, R30, 0x10, RZ ;  /* 0x000000101e277819 */ /* 0x000fe200000006ff */
[-C--:B------:R-:W-:Y:S01]  /*117e0*/  FMUL.FTZ R33, R46, R10.reuse ;  /* 0x0000000a2e217220 */ /* 0x080fe20000410000 */
[----:B------:R-:W-:Y:S01]  /*117f0*/  FMUL.FTZ R35, R44, R10 ;  /* 0x0000000a2c237220 */ /* 0x000fe20000410000 */
[-C--:B------:R-:W-:Y:S01]  /*11800*/  FFMA.FTZ R27, R4, R36.reuse, -R27 ;  /* 0x00000024041b7223 */ /* 0x080fe2000001081b */
[----:B------:R-:W-:Y:S01]  /*11810*/  FFMA.FTZ R10, R48, R36, R29 ;  /* 0x00000024300a7223 */ /* 0x000fe2000001001d */
[-C--:B------:R-:W-:Y:S01]  /*11820*/  FMUL.FTZ R4, R45, R41.reuse ;  /* 0x000000292d047220 */ /* 0x080fe20000410000 */
[-C--:B------:R-:W-:Y:S01]  /*11830*/  FFMA.FTZ R36, R44, R6.reuse, -R33 ;  /* 0x000000062c247223 */ /* 0x080fe20000010821 */
[----:B------:R-:W-:Y:S01]  /*11840*/  FFMA.FTZ R35, R46, R6, R35 ;  /* 0x000000062e237223 */ /* 0x000fe20000010023 */
[C---:B------:R-:W-:Y:S01]  /*11850*/  FMUL.FTZ R6, R39.reuse, R41 ;  /* 0x0000002927067220 */ /* 0x040fe20000410000 */
[----:B------:R-:W-:Y:S01]  /*11860*/  LOP3.LUT R41, R32, 0xffff0000, RZ, 0xc0, !PT ;  /* 0xffff000020297812 */ /* 0x000fe200078ec0ff */
[-C--:B------:R-:W-:Y:S01]  /*11870*/  FFMA.FTZ R29, R39, R37.reuse, -R4 ;  /* 0x00000025271d7223 */ /* 0x080fe20000010804 */
[----:B------:R-:W-:Y:S01]  /*11880*/  LOP3.LUT R11, R11, 0xffff0000, RZ, 0xc0, !PT ;  /* 0xffff00000b0b7812 */ /* 0x000fe200078ec0ff */
[----:B------:R-:W-:Y:S01]  /*11890*/  FFMA.FTZ R37, R45, R37, R6 ;  /* 0x000000252d257223 */ /* 0x000fe20000010006 */
[----:B------:R-:W-:Y:S01]  /*118a0*/  LOP3.LUT R33, R28, 0xffff0000, RZ, 0xc0, !PT ;  /* 0xffff00001c217812 */ /* 0x000fe200078ec0ff */
[----:B------:R-:W-:Y:S01]  /*118b0*/  FMUL.FTZ R4, R41, R9 ;  /* 0x0000000929047220 */ /* 0x000fe20000410000 */
[----:B------:R-:W-:-:S02]  /*118c0*/  LOP3.LUT R49, R34, 0xffff0000, RZ, 0xc0, !PT ;  /* 0xffff000022317812 */ /* 0x000fc400078ec0ff */
[----:B------:R-:W-:Y:S01]  /*118d0*/  LOP3.LUT R39, R30, 0xffff0000, RZ, 0xc0, !PT ;  /* 0xffff00001e277812 */ /* 0x000fe200078ec0ff */
[----:B------:R-:W-:Y:S01]  /*118e0*/  FMUL.FTZ R6, R33, R9 ;  /* 0x0000000921067220 */ /* 0x000fe20000410000 */
[----:B------:R-:W-:Y:S01]  /*118f0*/  LOP3.LUT R5, R5, 0xffff0000, RZ, 0xc0, !PT ;  /* 0xffff000005057812 */ /* 0x000fe200078ec0ff */
[-C--:B------:R-:W-:Y:S01]  /*11900*/  FMUL.FTZ R28, R49, R11.reuse ;  /* 0x0000000b311c7220 */ /* 0x080fe20000410000 */
[----:B------:R-:W-:Y:S01]  /*11910*/  LOP3.LUT R7, R7, 0xffff0000, RZ, 0xc0, !PT ;  /* 0xffff000007077812 */ /* 0x000fe200078ec0ff */
[----:B------:R-:W-:Y:S01]  /*11920*/  FMUL.FTZ R30, R39, R11 ;  /* 0x0000000b271e7220 */ /* 0x000fe20000410000 */
[----:B------:R-:W-:Y:S01]  /*11930*/  F2FP.BF16.F32.PACK_AB R10, R35, R10 ;  /* 0x0000000a230a723e */ /* 0x000fe200000010ff */
[-C--:B------:R-:W-:Y:S01]  /*11940*/  FFMA.FTZ R9, R33, R5.reuse, -R4 ;  /* 0x0000000521097223 */ /* 0x080fe20000010804 */
[----:B------:R-:W-:Y:S01]  /*11950*/  FFMA.FTZ R11, R41, R5, R6 ;  /* 0x00000005290b7223 */ /* 0x000fe20000010006 */
[-C--:B------:R-:W-:Y:S01]  /*11960*/  FFMA.FTZ R28, R39, R7.reuse, -R28 ;  /* 0x00000007271c7223 */ /* 0x080fe2000001081c */
[----:B------:R-:W-:Y:S01]  /*11970*/  FFMA.FTZ R30, R49, R7, R30 ;  /* 0x00000007311e7223 */ /* 0x000fe2000001001e */
[----:B------:R-:W-:-:S02]  /*11980*/  F2FP.BF16.F32.PACK_AB R6, R36, R27 ;  /* 0x0000001b2406723e */ /* 0x000fc400000010ff */
[----:B------:R-:W-:Y:S02]  /*11990*/  F2FP.BF16.F32.PACK_AB R5, R9, R38 ;  /* 0x000000260905723e */ /* 0x000fe400000010ff */
[----:B------:R-:W-:Y:S02]  /*119a0*/  F2FP.BF16.F32.PACK_AB R4, R0, R43 ;  /* 0x0000002b0004723e */ /* 0x000fe400000010ff */
[----:B------:R-:W-:Y:S02]  /*119b0*/  F2FP.BF16.F32.PACK_AB R9, R11, R42 ;  /* 0x0000002a0b09723e */ /* 0x000fe400000010ff */
[----:B------:R-:W-:Y:S02]  /*119c0*/  F2FP.BF16.F32.PACK_AB R7, R28, R29 ;  /* 0x0000001d1c07723e */ /* 0x000fe400000010ff */
[----:B------:R-:W-:Y:S02]  /*119d0*/  F2FP.BF16.F32.PACK_AB R8, R8, R31 ;  /* 0x0000001f0808723e */ /* 0x000fe400000010ff */
[----:B------:R-:W-:Y:S01]  /*119e0*/  F2FP.BF16.F32.PACK_AB R11, R30, R37 ;  /* 0x000000251e0b723e */ /* 0x000fe200000010ff */
[----:B------:R0:W-:Y:S04]  /*119f0*/  STS.128 [R50], R4 ;  /* 0x0000000432007388 */ /* 0x0001e80000000c00 */
[----:B------:R0:W-:Y:S02]  /*11a00*/  STS.128 [R3+0x14400], R8 ;  /* 0x0144000803007388 */ /* 0x0001e40000000c00 */
.L_x_640:
[----:B------:R-:W-:Y:S05]  /*11a10*/  BSYNC B1 ;  /* 0x0000000000017941 */ /* 0x000fea0003800000 */
.L_x_639:
[----:B------:R-:W-:Y:S05]  /*11a20*/  @P1 BRA `(.L_x_612) ;  /* 0x00000004005c1947 */ /* 0x000fea0003800000 */
[----:B------:R-:W2:Y:S01]  /*11a30*/  LDL R40, [R1+0x84] ;  /* 0x0000840001287983 */ /* 0x000ea20000100800 */
[----:B------:R-:W-:Y:S01]  /*11a40*/  LEA.HI R26, R47, R26, RZ, 0x1d ;  /* 0x0000001a2f1a7211 */ /* 0x000fe200078fe8ff */
[C---:B------:R-:W-:Y:S01]  /*11a50*/  IMAD.U32 R36, R20.reuse, 0x10000, RZ ;  /* 0x0001000014247824 */ /* 0x040fe200078e00ff */
[----:B------:R-:W-:Y:S01]  /*11a60*/  LOP3.LUT R38, R20, 0xffff0000, RZ, 0xc0, !PT ;  /* 0xffff000014267812 */ /* 0x000fe200078ec0ff */
[----:B------:R-:W-:Y:S01]  /*11a70*/  IMAD.U32 R34, R12, 0x10000, RZ ;  /* 0x000100000c227824 */ /* 0x000fe200078e00ff */
[----:B0-----:R-:W-:Y:S01]  /*11a80*/  SHF.R.S32.HI R3, RZ, 0x1f, R26 ;  /* 0x0000001fff037819 */ /* 0x001fe2000001141a */
[----:B------:R-:W-:Y:S01]  /*11a90*/  IMAD.SHL.U32 R0, R26, 0x8, RZ ;  /* 0x000000081a007824 */ /* 0x000fe200078e00ff */
[----:B------:R-:W-:Y:S01]  /*11aa0*/  LOP3.LUT R12, R12, 0xffff0000, RZ, 0xc0, !PT ;  /* 0xffff00000c0c7812 */ /* 0x000fe200078ec0ff */
[----:B------:R-:W-:Y:S01]  /*11ab0*/  IMAD.U32 R20, R13, 0x10000, RZ ;  /* 0x000100000d147824 */ /* 0x000fe200078e00ff */
[----:B------:R-:W-:Y:S01]  /*11ac0*/  LEA.HI R3, R3, R26, RZ, 0x3 ;  /* 0x0000001a03037211 */ /* 0x000fe200078f18ff */
[----:B------:R-:W-:Y:S01]  /*11ad0*/  IMAD.U32 R41, R24, 0x10000, RZ ;  /* 0x0001000018297824 */ /* 0x000fe200078e00ff */
[----:B-----5:R-:W-:-:S02]  /*11ae0*/  LOP3.LUT R0, R54, 0x38, R0, 0xf8, !PT ;  /* 0x0000003836007812 */ /* 0x020fc400078ef800 */
[----:B------:R-:W-:Y:S01]  /*11af0*/  LOP3.LUT R24, R24, 0xffff0000, RZ, 0xc0, !PT ;  /* 0xffff000018187812 */ /* 0x000fe200078ec0ff */
[----:B------:R-:W-:Y:S01]  /*11b00*/  IMAD.SHL.U32 R3, R3, 0x400, RZ ;  /* 0x0000040003037824 */ /* 0x000fe200078e00ff */
[----:B------:R-:W-:Y:S02]  /*11b10*/  LOP3.LUT R0, R0, R53, RZ, 0x3c, !PT ;  /* 0x0000003500007212 */ /* 0x000fe400078e3cff */
[----:B------:R-:W-:Y:S02]  /*11b20*/  LOP3.LUT R13, R13, 0xffff0000, RZ, 0xc0, !PT ;  /* 0xffff00000d0d7812 */ /* 0x000fe400078ec0ff */
[----:B------:R-:W-:-:S04]  /*11b30*/  LOP3.LUT R3, R3, 0x7fffe000, RZ, 0xc0, !PT ;  /* 0x7fffe00003037812 */ /* 0x000fc800078ec0ff */
[----:B------:R-:W-:-:S05]  /*11b40*/  IADD3 R3, R0, R3, R52 ;  /* 0x0000000300037210 */ /* 0x000fca0007ffe034 */
        /* <DEDUP_REMOVED lines=9> */
[----:B------:R-:W-:Y:S01]  /*11be0*/  FMUL.FTZ R37, R12, R8 ;  /* 0x000000080c257220 */ /* 0x000fe20000410000 */
[----:B------:R-:W-:-:S02]  /*11bf0*/  IMAD.U32 R31, R10, 0x10000, RZ ;  /* 0x000100000a1f7824 */ /* 0x000fc400078e00ff */
[----:B------:R-:W-:Y:S01]  /*11c00*/  FMUL.FTZ R39, R20, R30 ;  /* 0x0000001e14277220 */ /* 0x000fe20000410000 */
[----:B------:R-:W-:Y:S01]  /*11c10*/  LOP3.LUT R10, R10, 0xffff0000, RZ, 0xc0, !PT ;  /* 0xffff00000a0a7812 */ /* 0x000fe200078ec0ff */
[C---:B------:R-:W-:Y:S01]  /*11c20*/  IMAD.U32 R32, R11.reuse, 0x10000, RZ ;  /* 0x000100000b207824 */ /* 0x040fe200078e00ff */
[----:B------:R-:W-:Y:S01]  /*11c30*/  LOP3.LUT R11, R11, 0xffff0000, RZ, 0xc0, !PT ;  /* 0xffff00000b0b7812 */ /* 0x000fe200078ec0ff */
[----:B--2---:R-:W0:Y:S02]  /*11c40*/  LDS.128 R4, [R40] ;  /* 0x0000000028047984 */ /* 0x004e240000000c00 */
[C---:B0-----:R-:W-:Y:S01]  /*11c50*/  IMAD.U32 R0, R4.reuse, 0x10000, RZ ;  /* 0x0001000004007824 */ /* 0x041fe200078e00ff */
[----:B------:R-:W-:Y:S01]  /*11c60*/  LOP3.LUT R4, R4, 0xffff0000, RZ, 0xc0, !PT ;  /* 0xffff000004047812 */ /* 0x000fe200078ec0ff */
[C---:B------:R-:W-:Y:S01]  /*11c70*/  IMAD.U32 R26, R5.reuse, 0x10000, RZ ;  /* 0x00010000051a7824 */ /* 0x040fe200078e00ff */
[----:B------:R-:W-:Y:S01]  /*11c80*/  LOP3.LUT R5, R5, 0xffff0000, RZ, 0xc0, !PT ;  /* 0xffff000005057812 */ /* 0x000fe200078ec0ff */
[-C--:B------:R-:W-:Y:S01]  /*11c90*/  FFMA.FTZ R33, R34, R0.reuse, -R33 ;  /* 0x0000000022217223 */ /* 0x080fe20000010821 */
[----:B------:R-:W-:Y:S01]  /*11ca0*/  SHF.L.U32 R34, R21, 0x10, RZ ;  /* 0x0000001015227819 */ /* 0x000fe200000006ff */
[----:B------:R-:W-:Y:S01]  /*11cb0*/  FFMA.FTZ R29, R36, R0, R29 ;  /* 0x00000000241d7223 */ /* 0x000fe2000001001d */
[-C--:B------:R-:W-:Y:S01]  /*11cc0*/  FFMA.FTZ R0, R12, R4.reuse, -R35 ;  /* 0x000000040c007223 */ /* 0x080fe20000010823 */
[----:B------:R-:W-:Y:S01]  /*11cd0*/  FFMA.FTZ R8, R38, R4, R37 ;  /* 0x0000000426087223 */ /* 0x000fe20000010025 */
[----:B------:R-:W-:-:S02]  /*11ce0*/  IMAD.U32 R37, R14, 0x10000, RZ ;  /* 0x000100000e257824 */ /* 0x000fc400078e00ff */
[----:B------:R-:W-:Y:S01]  /*11cf0*/  FMUL.FTZ R35, R34, R30 ;  /* 0x0000001e22237220 */ /* 0x000fe20000410000 */
[----:B------:R-:W-:Y:S02]  /*11d00*/  IMAD.U32 R27, R6, 0x10000, RZ ;  /* 0x00010000061b7824 */ /* 0x000fe400078e00ff */
[-C--:B------:R-:W-:Y:S01]  /*11d10*/  FMUL.FTZ R4, R41, R31.reuse ;  /* 0x0000001f29047220 */ /* 0x080fe20000410000 */
[----:B------:R-:W-:Y:S01]  /*11d20*/  LOP3.LUT R14, R14, 0xffff0000, RZ, 0xc0, !PT ;  /* 0xffff00000e0e7812 */ /* 0x000fe200078ec0ff */
[-C--:B------:R-:W-:Y:S01]  /*11d30*/  FFMA.FTZ R35, R20, R26.reuse, -R35 ;  /* 0x0000001a14237223 */ /* 0x080fe20000010823 */
[----:B------:R-:W-:Y:S01]  /*11d40*/  FFMA.FTZ R39, R34, R26, R39 ;  /* 0x0000001a22277223 */ /* 0x000fe20000010027 */
[C---:B------:R-:W-:Y:S01]  /*11d50*/  FMUL.FTZ R12, R37.reuse, R31 ;  /* 0x0000001f250c7220 */ /* 0x040fe20000410000 */
[----:B------:R-:W-:Y:S01]  /*11d60*/  FFMA.FTZ R20, R37, R27, -R4 ;  /* 0x0000001b25147223 */ /* 0x000fe20000010804 */
[----:B------:R-:W-:Y:S02]  /*11d70*/  IMAD.U32 R26, R25, 0x10000, RZ ;  /* 0x00010000191a7824 */ /* 0x000fe400078e00ff */
[----:B------:R-:W-:Y:S01]  /*11d80*/  FMUL.FTZ R31, R24, R10 ;  /* 0x0000000a181f7220 */ /* 0x000fe20000410000 */
[----:B------:R-:W-:-:S02]  /*11d90*/  IMAD.U32 R4, R15, 0x10000, RZ ;  /* 0x000100000f047824 */ /* 0x000fc400078e00ff */
[----:B------:R-:W-:Y:S01]  /*11da0*/  FMUL.FTZ R37, R14, R10 ;  /* 0x0000000a0e257220 */ /* 0x000fe20000410000 */
[----:B------:R-:W-:Y:S01]  /*11db0*/  LOP3.LUT R6, R6, 0xffff0000, RZ, 0xc0, !PT ;  /* 0xffff000006067812 */ /* 0x000fe200078ec0ff */
[----:B------:R-:W-:Y:S01]  /*11dc0*/  FFMA.FTZ R10, R41, R27, R12 ;  /* 0x0000001b290a7223 */ /* 0x000fe2000001000c */
[----:B------:R-:W-:Y:S02]  /*11dd0*/  IMAD.U32 R28, R7, 0x10000, RZ ;  /* 0x00010000071c7824 */ /* 0x000fe400078e00ff */
[-C--:B------:R-:W-:Y:S01]  /*11de0*/  FMUL.FTZ R27, R26, R32.reuse ;  /* 0x000000201a1b7220 */ /* 0x080fe20000410000 */
[----:B------:R-:W-:Y:S01]  /*11df0*/  LOP3.LUT R21, R21, 0xffff0000, RZ, 0xc0, !PT ;  /* 0xffff000015157812 */ /* 0x000fe200078ec0ff */
[----:B------:R-:W-:Y:S01]  /*11e00*/  FMUL.FTZ R41, R4, R32 ;  /* 0x0000002004297220 */ /* 0x000fe20000410000 */
[----:B------:R-:W-:Y:S01]  /*11e10*/  LOP3.LUT R25, R25, 0xffff0000, RZ, 0xc0, !PT ;  /* 0xffff000019197812 */ /* 0x000fe200078ec0ff */
[----:B------:R-:W-:Y:S01]  /*11e20*/  FFMA.FTZ R37, R24, R6, R37 ;  /* 0x0000000618257223 */ /* 0x000fe20000010025 */
[----:B------:R-:W-:Y:S01]  /*11e30*/  LOP3.LUT R15, R15, 0xffff0000, RZ, 0xc0, !PT ;  /* 0xffff00000f0f7812 */ /* 0x000fe200078ec0ff */
[----:B------:R-:W-:Y:S01]  /*11e40*/  FFMA.FTZ R27, R4, R28, -R27 ;  /* 0x0000001c041b7223 */ /* 0x000fe2000001081b */
[----:B------:R-:W-:Y:S01]  /*11e50*/  LOP3.LUT R7, R7, 0xffff0000, RZ, 0xc0, !PT ;  /* 0xffff000007077812 */ /* 0x000fe200078ec0ff */
[----:B------:R-:W-:Y:S01]  /*11e60*/  FFMA.FTZ R31, R14, R6, -R31 ;  /* 0x000000060e1f7223 */ /* 0x000fe2000001081f */
        /* <DEDUP_REMOVED lines=19> */
.L_x_612:
[----:B------:R-:W-:Y:S05]  /*11fa0*/  BSYNC B0 ;  /* 0x0000000000007941 */ /* 0x000fea0003800000 */
.L_x_578:
[----:B------:R-:W-:Y:S01]  /*11fb0*/  @!PT LDS RZ, [RZ] ;  /* 0x00000000fffff984 */ /* 0x000fe20000000800 */
[----:B------:R-:W-:Y:S01]  /*11fc0*/  @!PT LDS RZ, [RZ] ;  /* 0x00000000fffff984 */ /* 0x000fe20000000800 */
[----:B------:R-:W-:Y:S01]  /*11fd0*/  @!PT LDS RZ, [RZ] ;  /* 0x00000000fffff984 */ /* 0x000fe20000000800 */
[----:B------:R-:W-:Y:S01]  /*11fe0*/  @!PT LDS RZ, [RZ] ;  /* 0x00000000fffff984 */ /* 0x000fe20000000800 */
[----:B------:R0:W-:Y:S06]  /*11ff0*/  MEMBAR.ALL.CTA ;  /* 0x0000000000007992 */ /* 0x0001ec0000008000 */
[----:B0-----:R-:W0:Y:S01]  /*12000*/  FENCE.VIEW.ASYNC.S ;  /* 0x00000000000073c6 */ /* 0x001e220000000000 */
[----:B------:R-:W-:Y:S05]  /*12010*/  WARPSYNC.ALL ;  /* 0x0000000000007948 */ /* 0x000fea0003800000 */
[----:B0-----:R-:W-:Y:S06]  /*12020*/  BAR.SYNC.DEFER_BLOCKING 0xd, 0x100 ;  /* 0x0344000000007b1d */ /* 0x001fec0000010000 */
.L_x_576:
[----:B------:R-:W-:-:S06]  /*12030*/  ULOP3.LUT UR4, UR60, 0x1, URZ, 0xfc, !UPT ;  /* 0x000000013c047892 */ /* 0x000fcc000f8efc3f */
[----:B------:R-:W-:-:S05]  /*12040*/  IMAD.U32 R0, RZ, RZ, UR4 ;  /* 0x00000004ff007e24 */ /* 0x000fca000f8e00ff */
[----:B------:R-:W-:-:S13]  /*12050*/  ISETP.NE.AND P0, PT, R0, 0x3, PT ;  /* 0x000000030000780c */ /* 0x000fda0003f05270 */
[----:B------:R-:W-:Y:S05]  /*12060*/  @!P0 BRA `(.L_x_641) ;  /* 0x0000000000048947 */ /* 0x000fea0003800000 */
[----:B------:R-:W-:Y:S01]  /*12070*/  BPT.TRAP 0x1 ;  /* 0x000000040000795c */ /* 0x000fe20000300000 */
.L_x_641:
[----:B------:R-:W-:Y:S01]  /*12080*/  IMAD R0, R221, 0x8, R16 ;  /* 0x00000008dd007824 */ /* 0x000fe200078e0210 */
[----:B01234-:R-:W-:-:S04]  /*12090*/  SHF.L.U32 R3, R222, 0x1f, RZ ;  /* 0x0000001fde037819 */ /* 0x01ffc800000006ff */
[----:B------:R0:W1:Y:S01]  /*120a0*/  SYNCS.PHASECHK.TRANS64.TRYWAIT P1, [R0+URZ+0x38830], R3 ;  /* 0x03883003000075a7 */ /* 0x000062000802017f */
[----:B------:R-:W-:Y:S05]  /*120b0*/  @!P0 BRA `(.L_x_642) ;  /* 0x0000000000048947 */ /* 0x000fea0003800000 */
[----:B------:R-:W-:Y:S01]  /*120c0*/  BPT.TRAP 0x1 ;  /* 0x000000040000795c */ /* 0x000fe20000300000 */
.L_x_642:
[----:B------:R-:W2:Y:S01]  /*120d0*/  LDL R6, [R1+0x70] ;  /* 0x0000700001067983 */ /* 0x000ea20000100800 */
[----:B------:R-:W-:Y:S01]  /*120e0*/  IMAD.MOV.U32 R5, RZ, RZ, -0x2 ;  /* 0xfffffffeff057424 */ /* 0x000fe200078e00ff */
[----:B--2---:R-:W-:-:S04]  /*120f0*/  SHF.R.S32.HI R4, RZ, 0x1f, R6 ;  /* 0x0000001fff047819 */ /* 0x004fc80000011406 */
[----:B------:R-:W-:-:S04]  /*12100*/  LEA.HI R4, R4, R6, RZ, 0x2 ;  /* 0x0000000604047211 */ /* 0x000fc800078f10ff */
[----:B------:R-:W-:-:S05]  /*12110*/  LOP3.LUT R4, R4, 0x7ffffffc, RZ, 0xc0, !PT ;  /* 0x7ffffffc04047812 */ /* 0x000fca00078ec0ff */
[----:B------:R-:W-:Y:S01]  /*12120*/  IMAD.IADD R4, R6, 0x1, -R4 ;  /* 0x0000000106047824 */ /* 0x000fe200078e0a04 */
[----:B-1----:R-:W-:Y:S06]  /*12130*/  @P1 BRA `(.L_x_643) ;  /* 0x0000000000081947 */ /* 0x002fec0003800000 */
[----:B------:R-:W1:Y:S02]  /*12140*/  SYNCS.PHASECHK.TRANS64.TRYWAIT P1, [R0+URZ+0x38830], R3 ;  /* 0x03883003000075a7 */ /* 0x000e64000802017f */
[----:B-1----:R-:W-:Y:S05]  /*12150*/  @!P1 BRA `(.L_x_644) ;  /* 0x0000014800c49947 */ /* 0x002fea0003800000 */
.L_x_643:
[----:B------:R-:W2:Y:S01]  /*12160*/  S2R R6, SR_TID.X ;  /* 0x0000000000067919 */ /* 0x000ea20000002100 */
[----:B------:R-:W-:Y:S05]  /*12170*/  WARPSYNC.ALL ;  /* 0x0000000000007948 */ /* 0x000fea0003800000 */
[----:B------:R-:W-:Y:S02]  /*12180*/  IMAD R5, R4, R5, 0x50 ;  /* 0x0000005004057424 */ /* 0x000fe400078e0205 */
[----:B------:R-:W-:Y:S01]  /*12190*/  IMAD.MOV.U32 R151, RZ, RZ, RZ ;  /* 0x000000ffff977224 */ /* 0x000fe200078e00ff */
[----:B--2---:R-:W-:-:S04]  /*121a0*/  LOP3.LUT R6, R6, 0x7f, RZ, 0xc0, !PT ;  /* 0x0000007f06067812 */ /* 0x004fc800078ec0ff */
[----:B------:R-:W-:Y:S01]  /*121b0*/  ISETP.NE.AND P1, PT, R6, RZ, PT ;  /* 0x000000ff0600720c */ /* 0x000fe20003f25270 */
[----:B01----:R-:W-:Y:S01]  /*121c0*/  VIADD R3, R16, 0x24400 ;  /* 0x0002440010037836 */ /* 0x003fe20000000000 */
[----:B------:R-:W-:Y:S01]  /*121d0*/  R2UR UR20, R2 ;  /* 0x00000000021472ca */ /* 0x000fe200000e0000 */
[----:B------:R-:W-:Y:S01]  /*121e0*/  WARPGROUP.ARRIVE ;  /* 0x00000000000079c5 */ /* 0x000fe20000000000 */
[----:B------:R-:W-:Y:S01]  /*121f0*/  UMOV UR5, 0x40000040 ;  /* 0x4000004000057882 */ /* 0x000fe20000000000 */
[----:B------:R-:W-:Y:S01]  /*12200*/  IMAD.MOV.U32 R7, RZ, RZ, 0x40000040 ;  /* 0x40000040ff077424 */ /* 0x000fe200078e00ff */
[----:B------:R-:W-:Y:S01]  /*12210*/  SHF.R.U32.HI R3, RZ, 0x4, R3 ;  /* 0x00000004ff037819 */ /* 0x000fe20000011603 */
[----:B------:R-:W-:Y:S01]  /*12220*/  UMOV UR17, UR5 ;  /* 0x0000000500117c82 */ /* 0x000fe20008000000 */
[----:B------:R-:W-:Y:S01]  /*12230*/  MOV R15, UR5 ;  /* 0x00000005000f7c02 */ /* 0x000fe20008000f00 */
[----:B------:R-:W-:Y:S01]  /*12240*/  IMAD.MOV.U32 R9, RZ, RZ, 0x40000040 ;  /* 0x40000040ff097424 */ /* 0x000fe200078e00ff */
[----:B------:R-:W-:Y:S01]  /*12250*/  LOP3.LUT R3, R3, 0x3fff, RZ, 0xc0, !PT ;  /* 0x00003fff03037812 */ /* 0x000fe200078ec0ff */
[----:B------:R-:W-:Y:S01]  /*12260*/  UMOV UR9, UR17 ;  /* 0x0000001100097c82 */ /* 0x000fe20008000000 */
[----:B------:R-:W-:Y:S01]  /*12270*/  UMOV UR13, UR17 ;  /* 0x00000011000d7c82 */ /* 0x000fe20008000000 */
[----:B------:R-:W-:Y:S01]  /*12280*/  IMAD.MOV.U32 R13, RZ, RZ, 0x40000040 ;  /* 0x40000040ff0d7424 */ /* 0x000fe200078e00ff */
[----:B------:R-:W-:Y:S01]  /*12290*/  LOP3.LUT R233, R3, 0x10000, RZ, 0xfc, !PT ;  /* 0x0001000003e97812 */ /* 0x000fe200078efcff */
[----:B------:R-:W-:Y:S01]  /*122a0*/  IMAD.MOV.U32 R3, RZ, RZ, 0x40000040 ;  /* 0x40000040ff037424 */ /* 0x000fe200078e00ff */
[----:B------:R-:W-:Y:S01]  /*122b0*/  ULOP3.LUT UR20, UR20, 0x10000, URZ, 0xfc, !UPT ;  /* 0x0001000014147892 */ /* 0x000fe2000f8efc3f */
[----:B------:R-:W-:Y:S01]  /*122c0*/  R2UR UR11, R9 ;  /* 0x00000000090b72ca */ /* 0x000fe200000e0000 */
[----:B------:R-:W-:Y:S01]  /*122d0*/  IMAD.MOV.U32 R9, RZ, RZ, 0x40000040 ;  /* 0x40000040ff097424 */ /* 0x000fe200078e00ff */
[----:B------:R-:W-:Y:S01]  /*122e0*/  R2UR UR27, R13 ;  /* 0x000000000d1b72ca */ /* 0x000fe200000e0000 */
[----:B------:R-:W-:Y:S01]  /*122f0*/  IMAD R2, R221, 0xa00, R233 ;  /* 0x00000a00dd027824 */ /* 0x000fe200078e02e9 */
[----:B------:R-:W-:Y:S01]  /*12300*/  R2UR UR7, R3 ;  /* 0x00000000030772ca */ /* 0x000fe200000e0000 */
[----:B------:R-:W-:Y:S01]  /*12310*/  UMOV UR25, 0x40000040 ;  /* 0x4000004000197882 */ /* 0x000fe20000000000 */
[----:B------:R-:W-:Y:S01]  /*12320*/  UMOV UR4, UR20 ;  /* 0x0000001400047c82 */ /* 0x000fe20008000000 */
[C---:B------:R-:W-:Y:S01]  /*12330*/  VIADD R6, R2.reuse, 0x80 ;  /* 0x0000008002067836 */ /* 0x040fe20000000000 */
[C---:B------:R-:W-:Y:S01]  /*12340*/  R2UR UR6, R2.reuse ;  /* 0x00000000020672ca */ /* 0x040fe200000e0000 */
[----:B------:R-:W-:Y:S01]  /*12350*/  UMOV UR16, UR4 ;  /* 0x0000000400107c82 */ /* 0x000fe20008000000 */
[----:B------:R-:W-:Y:S01]  /*12360*/  IMAD.U32 R14, RZ, RZ, UR4 ;  /* 0x00000004ff0e7e24 */ /* 0x000fe2000f8e00ff */
[----:B------:R-:W-:Y:S01]  /*12370*/  UMOV UR8, UR16 ;  /* 0x0000001000087c82 */ /* 0x000fe20008000000 */
[C---:B------:R-:W-:Y:S01]  /*12380*/  VIADD R8, R2.reuse, 0x100 ;  /* 0x0000010002087836 */ /* 0x040fe20000000000 */
[----:B------:R-:W-:Y:S01]  /*12390*/  UMOV UR12, UR16 ;  /* 0x00000010000c7c82 */ /* 0x000fe20008000000 */
[----:B------:R-:W-:Y:S01]  /*123a0*/  R2UR UR19, R9 ;  /* 0x00000000091372ca */ /* 0x000fe200000e0000 */
[----:B------:R-:W-:Y:S01]  /*123b0*/  VIADD R12, R2, 0x2 ;  /* 0x00000002020c7836 */ /* 0x000fe20000000000 */
[----:B------:R0:W-:Y:S01]  /*123c0*/  STL.64 [R1+0x58], R14 ;  /* 0x0000580e01007387 */ /* 0x0001e20000100a00 */
[----:B------:R-:W-:Y:S01]  /*123d0*/  R2UR UR10, R8 ;  /* 0x00000000080a72ca */ /* 0x000fe200000e0000 */
[----:B------:R-:W-:Y:S01]  /*123e0*/  VIADD R8, R2, 0x200 ;  /* 0x0000020002087836 */ /* 0x000fe20000000000 */
[----:B------:R-:W-:Y:S01]  /*123f0*/  UIADD3 UR52, UR20, 0x806, URZ ;  /* 0x0000080614347890 */ /* 0x000fe2000fffe03f */
[----:B------:R-:W-:Y:S01]  /*12400*/  R2UR UR26, R12 ;  /* 0x000000000c1a72ca */ /* 0x000fe200000e0000 */
[----:B------:R-:W-:Y:S01]  /*12410*/  HGMMA.64x16x16.F32.BF16 R56, gdesc[UR4], RZ, !UPT, gsb0 ;  /* 0x00200000043879f0 */ /* 0x000fe2000c0018ff */
[----:B------:R-:W-:Y:S01]  /*12420*/  R2UR UR6, R6 ;  /* 0x00000000060672ca */ /* 0x000fe200000e0000 */
[----:B------:R-:W-:Y:S01]  /*12430*/  UMOV UR4, UR16 ;  /* 0x0000001000047c82 */ /* 0x000fe20008000000 */
[----:B------:R-:W-:Y:S01]  /*12440*/  R2UR UR7, R7 ;  /* 0x00000000070772ca */ /* 0x000fe200000e0000 */
[----:B------:R-:W-:Y:S01]  /*12450*/  UMOV UR5, UR17 ;  /* 0x0000001100057c82 */ /* 0x000fe20008000000 */
[----:B------:R-:W-:Y:S01]  /*12460*/  VIADD R6, R2, 0x180 ;  /* 0x0000018002067836 */ /* 0x000fe20000000000 */
[----:B------:R-:W-:Y:S01]  /*12470*/  R2UR UR18, R8 ;  /* 0x00000000081272ca */ /* 0x000fe200000e0000 */
[----:B------:R-:W-:Y:S01]  /*12480*/  IMAD.MOV.U32 R7, RZ, RZ, 0x40000040 ;  /* 0x40000040ff077424 */ /* 0x000fe200078e00ff */
[----:B------:R-:W-:Y:S01]  /*12490*/  IADD3 R8, R2, 0x102, RZ ;  /* 0x0000010202087810 */ /* 0x000fe20007ffe0ff */
[----:B------:R-:W-:Y:S01]  /*124a0*/  IMAD.MOV.U32 R9, RZ, RZ, 0x40000040 ;  /* 0x40000040ff097424 */ /* 0x000fe200078e00ff */
[----:B------:R-:W-:Y:S01]  /*124b0*/  R2UR UR14, R6 ;  /* 0x00000000060e72ca */ /* 0x000fe200000e0000 */
[C---:B------:R-:W-:Y:S01]  /*124c0*/  VIADD R6, R2.reuse, 0x82 ;  /* 0x0000008202067836 */ /* 0x040fe20000000000 */
[----:B------:R-:W-:Y:S01]  /*124d0*/  R2UR UR15, R7 ;  /* 0x00000000070f72ca */ /* 0x000fe200000e0000 */
[----:B------:R-:W-:Y:S01]  /*124e0*/  IMAD.MOV.U32 R7, RZ, RZ, 0x40000040 ;  /* 0x40000040ff077424 */ /* 0x000fe200078e00ff */
[----:B------:R-:W-:Y:S01]  /*124f0*/  UMOV UR53, 0x40000040 ;  /* 0x4000004000357882 */ /* 0x000fe20000000000 */
[----:B------:R-:W-:Y:S01]  /*12500*/  VIADD R12, R2, 0x4 ;  /* 0x00000004020c7836 */ /* 0x000fe20000000000 */
[----:B------:R-:W-:Y:S01]  /*12510*/  UIADD3 UR48, UR20, 0xc00, URZ ;  /* 0x00000c0014307890 */ /* 0x000fe2000fffe03f */
[----:B------:R-:W-:Y:S01]  /*12520*/  IMAD.MOV.U32 R13, RZ, RZ, 0x40000040 ;  /* 0x40000040ff0d7424 */ /* 0x000fe200078e00ff */
[----:B------:R-:W-:Y:S01]  /*12530*/  UMOV UR49, 0x40000040 ;  /* 0x4000004000317882 */ /* 0x000fe20000000000 */
[----:B0-----:R-:W-:Y:S01]  /*12540*/  IMAD.U32 R15, RZ, RZ, UR25 ;  /* 0x00000019ff0f7e24 */ /* 0x001fe2000f8e00ff */
[----:B------:R-:W-:Y:S01]  /*12550*/  UIADD3 UR44, UR20, 0xc02, URZ ;  /* 0x00000c02142c7890 */ /* 0x000fe2000fffe03f */
[----:B------:R-:W-:Y:S01]  /*12560*/  IMAD.MOV.U32 R3, RZ, RZ, 0x40000040 ;  /* 0x40000040ff037424 */ /* 0x000fe200078e00ff */
[----:B------:R-:W-:Y:S01]  /*12570*/  UMOV UR45, 0x40000040 ;  /* 0x40000040002d7882 */ /* 0x000fe20000000000 */
[----:B------:R-:W-:Y:S01]  /*12580*/  UIADD3 UR40, UR20, 0xc04, URZ ;  /* 0x00000c0414287890 */ /* 0x000fe2000fffe03f */
[----:B------:R-:W-:Y:S01]  /*12590*/  IMAD.IADD R5, R5, 0x1, R148 ;  /* 0x0000000105057824 */ /* 0x000fe200078e0294 */
[----:B------:R-:W-:Y:S01]  /*125a0*/  UMOV UR41, 0x40000040 ;  /* 0x4000004000297882 */ /* 0x000fe20000000000 */
[----:B------:R-:W-:Y:S01]  /*125b0*/  UIADD3 UR36, UR20, 0xc06, URZ ;  /* 0x00000c0614247890 */ /* 0x000fe2000fffe03f */
[----:B------:R-:W-:Y:S01]  /*125c0*/  P2R R10, PR, RZ, 0x1 ;  /* 0x00000001ff0a7803 */ /* 0x000fe20000000000 */
[----:B------:R-:W-:Y:S01]  /*125d0*/  UMOV UR37, 0x40000040 ;  /* 0x4000004000257882 */ /* 0x000fe20000000000 */
[----:B------:R-:W-:Y:S01]  /*125e0*/  @!P1 VIADD R0, R0, 0x38840 ;  /* 0x0003884000009836 */ /* 0x000fe20000000000 */
[----:B------:R-:W-:Y:S01]  /*125f0*/  BSSY B0, `(.L_x_645) ;  /* 0x00009b3000007945 */ /* 0x000fe20003800000 */
[--C-:B------:R-:W-:Y:S01]  /*12600*/  IMAD.MOV.U32 R150, RZ, RZ, R151.reuse ;  /* 0x000000ffff967224 */ /* 0x100fe200078e0097 */
[-C--:B------:R-:W-:Y:S01]  /*12610*/  MOV R138, R151.reuse ;  /* 0x00000097008a7202 */ /* 0x080fe20000000f00 */
[--C-:B------:R-:W-:Y:S01]  /*12620*/  IMAD.MOV.U32 R149, RZ, RZ, R151.reuse ;  /* 0x000000ffff957224 */ /* 0x100fe200078e0097 */
[----:B------:R-:W-:Y:S01]  /*12630*/  @!P1 PRMT R0, RZ, 0x654, R0 ;  /* 0x00000654ff009816 */ /* 0x000fe20000000000 */
[--C-:B------:R-:W-:Y:S01]  /*12640*/  IMAD.MOV.U32 R147, RZ, RZ, R151.reuse ;  /* 0x000000ffff937224 */ /* 0x100fe200078e0097 */
[-C--:B------:R-:W-:Y:S01]  /*12650*/  MOV R124, R151.reuse ;  /* 0x00000097007c7202 */ /* 0x080fe20000000f00 */
[--C-:B-----5:R-:W-:Y:S01]  /*12660*/  IMAD.MOV.U32 R146, RZ, RZ, R151.reuse ;  /* 0x000000ffff927224 */ /* 0x120fe200078e0097 */
        /* <DEDUP_REMOVED lines=10> */
[--C-:B------:R-:W-:Y:S01]  /*12710*/  IMAD.MOV.U32 R139, RZ, RZ, R151.reuse ;  /* 0x000000ffff8b7224 */ /* 0x100fe200078e0097 */
[----:B------:R-:W-:Y:S02]  /*12720*/  WARPGROUP.DEPBAR.LE gsb0, 0x0 ;  /* 0x00008000000079c5 */ /* 0x000fe40000010000 */
[----:B------:R-:W-:Y:S01]  /*12730*/  WARPGROUP.ARRIVE ;  /* 0x00000000000079c5 */ /* 0x000fe20000000000 */
[--C-:B------:R-:W-:Y:S02]  /*12740*/  IMAD.MOV.U32 R137, RZ, RZ, R151.reuse ;  /* 0x000000ffff897224 */ /* 0x100fe400078e0097 */
[----:B------:R-:W-:-:S02]  /*12750*/  IMAD.MOV.U32 R136, RZ, RZ, R151 ;  /* 0x000000ffff887224 */ /* 0x000fc400078e0097 */
[--C-:B------:R-:W-:Y:S01]  /*12760*/  IMAD.MOV.U32 R135, RZ, RZ, R151.reuse ;  /* 0x000000ffff877224 */ /* 0x100fe200078e0097 */
[----:B------:R-:W-:Y:S01]  /*12770*/  HGMMA.64x16x16.F32.BF16 R48, gdesc[UR4], RZ, !UPT, gsb0 ;  /* 0x00200000043079f0 */ /* 0x000fe2000c0018ff */
[----:B------:R-:W-:Y:S01]  /*12780*/  UIADD3 UR4, UR20, 0x2, URZ ;  /* 0x0000000214047890 */ /* 0x000fe2000fffe03f */
[--C-:B------:R-:W-:Y:S02]  /*12790*/  IMAD.MOV.U32 R134, RZ, RZ, R151.reuse ;  /* 0x000000ffff867224 */ /* 0x100fe400078e0097 */
[--C-:B------:R-:W-:Y:S02]  /*127a0*/  IMAD.MOV.U32 R133, RZ, RZ, R151.reuse ;  /* 0x000000ffff857224 */ /* 0x100fe400078e0097 */
[--C-:B------:R-:W-:Y:S02]  /*127b0*/  IMAD.MOV.U32 R132, RZ, RZ, R151.reuse ;  /* 0x000000ffff847224 */ /* 0x100fe400078e0097 */
[----:B------:R-:W-:Y:S01]  /*127c0*/  UMOV UR24, UR4 ;  /* 0x0000000400187c82 */ /* 0x000fe20008000000 */
[----:B------:R-:W-:-:S02]  /*127d0*/  IMAD.MOV.U32 R131, RZ, RZ, R151 ;  /* 0x000000ffff837224 */ /* 0x000fc400078e0097 */
[----:B------:R-:W-:Y:S02]  /*127e0*/  IMAD.U32 R14, RZ, RZ, UR24 ;  /* 0x00000018ff0e7e24 */ /* 0x000fe4000f8e00ff */
[--C-:B------:R-:W-:Y:S02]  /*127f0*/  IMAD.MOV.U32 R130, RZ, RZ, R151.reuse ;  /* 0x000000ffff827224 */ /* 0x100fe400078e0097 */
[--C-:B------:R-:W-:Y:S01]  /*12800*/  IMAD.MOV.U32 R129, RZ, RZ, R151.reuse ;  /* 0x000000ffff817224 */ /* 0x100fe200078e0097 */
[----:B------:R0:W-:Y:S01]  /*12810*/  STL.64 [R1+0x50], R14 ;  /* 0x0000500e01007387 */ /* 0x0001e20000100a00 */
        /* <DEDUP_REMOVED lines=24> */
[----:B------:R-:W-:Y:S01]  /*129a0*/  UMOV UR8, UR24 ;  /* 0x0000001800087c82 */ /* 0x000fe20008000000 */
[----:B------:R-:W-:Y:S01]  /*129b0*/  UMOV UR9, UR25 ;  /* 0x0000001900097c82 */ /* 0x000fe20008000000 */
[----:B------:R-:W-:Y:S01]  /*129c0*/  UMOV UR4, UR8 ;  /* 0x0000000800047c82 */ /* 0x000fe20008000000 */
[----:B------:R-:W-:Y:S01]  /*129d0*/  UMOV UR5, UR9 ;  /* 0x0000000900057c82 */ /* 0x000fe20008000000 */
        /* <DEDUP_REMOVED lines=30> */
[----:B------:R-:W-:Y:S01]  /*12bc0*/  R2UR UR14, R6 ;  /* 0x00000000060e72ca */ /* 0x000fe200000e0000 */
[----:B------:R-:W-:Y:S01]  /*12bd0*/  UMOV UR12, UR8 ;  /* 0x00000008000c7c82 */ /* 0x000fe20008000000 */
[----:B------:R-:W-:Y:S01]  /*12be0*/  R2UR UR15, R7 ;  /* 0x00000000070f72ca */ /* 0x000fe200000e0000 */
[----:B------:R-:W-:Y:S01]  /*12bf0*/  UMOV UR13, UR9 ;  /* 0x00000009000d7c82 */ /* 0x000fe20008000000 */
[----:B------:R-:W-:Y:S02]  /*12c00*/  VIADD R6, R2, 0x182 ;  /* 0x0000018202067836 */ /* 0x000fe40000000000 */
[----:B------:R-:W-:Y:S02]  /*12c10*/  IMAD.MOV.U32 R7, RZ, RZ, 0x40000040 ;  /* 0x40000040ff077424 */ /* 0x000fe400078e00ff */
[----:B------:R-:W-:Y:S01]  /*12c20*/  IMAD.MOV.U32 R66, RZ, RZ, R151 ;  /* 0x000000ffff427224 */ /* 0x000fe200078e0097 */
[----:B------:R-:W-:Y:S01]  /*12c30*/  R2UR UR6, R6 ;  /* 0x00000000060672ca */ /* 0x000fe200000e0000 */
[----:B------:R-:W-:Y:S01]  /*12c40*/  VIADD R6, R2, 0x84 ;  /* 0x0000008402067836 */ /* 0x000fe20000000000 */
[----:B------:R-:W-:Y:S01]  /*12c50*/  R2UR UR7, R7 ;  /* 0x00000000070772ca */ /* 0x000fe200000e0000 */
[----:B------:R-:W-:-:S02]  /*12c60*/  IMAD.MOV.U32 R7, RZ, RZ, 0x40000040 ;  /* 0x40000040ff077424 */ /* 0x000fc400078e00ff */
[----:B------:R-:W-:Y:S01]  /*12c70*/  IMAD.MOV.U32 R64, RZ, RZ, R151 ;  /* 0x000000ffff407224 */ /* 0x000fe200078e0097 */
[----:B------:R-:W-:Y:S02]  /*12c80*/  WARPGROUP.DEPBAR.LE gsb0, 0x0 ;  /* 0x00008000000079c5 */ /* 0x000fe40000010000 */
[----:B------:R-:W-:-:S06]  /*12c90*/  WARPGROUP.ARRIVE ;  /* 0x00000000000079c5 */ /* 0x000fcc0000000000 */
[----:B------:R-:W-:Y:S01]  /*12ca0*/  HGMMA.64x16x16.F32.BF16 R24, gdesc[UR16], RZ, !UPT, gsb0 ;  /* 0x00200000101879f0 */ /* 0x000fe2000c0018ff */
[----:B------:R-:W-:Y:S01]  /*12cb0*/  R2UR UR18, R8 ;  /* 0x00000000081272ca */ /* 0x000fe200000e0000 */
[----:B------:R-:W-:Y:S01]  /*12cc0*/  UMOV UR16, UR8 ;  /* 0x0000000800107c82 */ /* 0x000fe20008000000 */
[----:B------:R-:W-:Y:S01]  /*12cd0*/  R2UR UR19, R9 ;  /* 0x00000000091372ca */ /* 0x000fe200000e0000 */
[----:B------:R-:W-:Y:S01]  /*12ce0*/  UMOV UR17, UR9 ;  /* 0x0000000900117c82 */ /* 0x000fe20008000000 */
[----:B------:R-:W-:Y:S02]  /*12cf0*/  VIADD R8, R2, 0x202 ;  /* 0x0000020202087836 */ /* 0x000fe40000000000 */
[----:B------:R-:W-:-:S03]  /*12d00*/  IMAD.MOV.U32 R9, RZ, RZ, 0x40000040 ;  /* 0x40000040ff097424 */ /* 0x000fc600078e00ff */
[----:B------:R-:W-:Y:S01]  /*12d10*/  R2UR UR10, R8 ;  /* 0x00000000080a72ca */ /* 0x000fe200000e0000 */
[----:B------:R-:W-:Y:S01]  /*12d20*/  VIADD R8, R2, 0x104 ;  /* 0x0000010402087836 */ /* 0x000fe20000000000 */
[----:B------:R-:W-:Y:S01]  /*12d30*/  R2UR UR11, R9 ;  /* 0x00000000090b72ca */ /* 0x000fe200000e0000 */
[----:B------:R-:W-:Y:S01]  /*12d40*/  IMAD.MOV.U32 R9, RZ, RZ, 0x40000040 ;  /* 0x40000040ff097424 */ /* 0x000fe200078e00ff */
[----:B------:R-:W-:Y:S02]  /*12d50*/  WARPGROUP.DEPBAR.LE gsb0, 0x0 ;  /* 0x00008000000079c5 */ /* 0x000fe40000010000 */
[----:B------:R-:W-:-:S06]  /*12d60*/  WARPGROUP.ARRIVE ;  /* 0x00000000000079c5 */ /* 0x000fcc0000000000 */
[----:B------:R-:W-:Y:S01]  /*12d70*/  HGMMA.64x16x16.F32.BF16 R56, gdesc[UR24], R56, gsb0 ;  /* 0x00200000183879f0 */ /* 0x000fe20008001838 */
[----:B------:R-:W-:Y:S01]  /*12d80*/  R2UR UR26, R12 ;  /* 0x000000000c1a72ca */ /* 0x000fe200000e0000 */
[----:B------:R-:W-:Y:S01]  /*12d90*/  UMOV UR25, 0x40000040 ;  /* 0x4000004000197882 */ /* 0x000fe20000000000 */
[----:B------:R-:W-:Y:S01]  /*12da0*/  R2UR UR27, R13 ;  /* 0x000000000d1b72ca */ /* 0x000fe200000e0000 */
[----:B------:R-:W-:Y:S02]  /*12db0*/  VIADD R12, R2, 0x6 ;  /* 0x00000006020c7836 */ /* 0x000fe40000000000 */
[----:B------:R-:W-:Y:S02]  /*12dc0*/  IMAD.MOV.U32 R13, RZ, RZ, 0x40000040 ;  /* 0x40000040ff0d7424 */ /* 0x000fe400078e00ff */
[----:B0-----:R-:W-:Y:S01]  /*12dd0*/  IMAD.U32 R15, RZ, RZ, UR25 ;  /* 0x00000019ff0f7e24 */ /* 0x001fe2000f8e00ff */
[----:B------:R-:W-:Y:S02]  /*12de0*/  WARPGROUP.DEPBAR.LE gsb0, 0x0 ;  /* 0x00008000000079c5 */ /* 0x000fe40000010000 */
[----:B------:R-:W-:-:S06]  /*12df0*/  WARPGROUP.ARRIVE ;  /* 0x00000000000079c5 */ /* 0x000fcc0000000000 */
[----:B------:R-:W-:Y:S01]  /*12e00*/  HGMMA.64x16x16.F32.BF16 R48, gdesc[UR12], R48, gsb0 ;  /* 0x002000000c3079f0 */ /* 0x000fe20008001830 */
[----:B------:R-:W-:-:S07]  /*12e10*/  UIADD3 UR12, UR20, 0x4, URZ ;  /* 0x00000004140c7890 */ /* 0x000fce000fffe03f */
[----:B------:R-:W-:Y:S02]  /*12e20*/  UMOV UR24, UR12 ;  /* 0x0000000c00187c82 */ /* 0x000fe40008000000 */
[----:B------:R-:W-:-:S05]  /*12e30*/  IMAD.U32 R14, RZ, RZ, UR24 ;  /* 0x00000018ff0e7e24 */ /* 0x000fca000f8e00ff */
[----:B------:R0:W-:Y:S01]  /*12e40*/  STL.64 [R1+0x48], R14 ;  /* 0x0000480e01007387 */ /* 0x0001e20000100a00 */
[----:B------:R-:W-:Y:S02]  /*12e50*/  WARPGROUP.DEPBAR.LE gsb0, 0x0 ;  /* 0x00008000000079c5 */ /* 0x000fe40000010000 */
[----:B------:R-:W-:-:S06]  /*12e60*/  WARPGROUP.ARRIVE ;  /* 0x00000000000079c5 */ /* 0x000fcc0000000000 */
[----:B------:R-:W-:Y:S01]  /*12e70*/  HGMMA.64x16x16.F32.BF16 R40, gdesc[UR16], R40, gsb0 ;  /* 0x00200000102879f0 */ /* 0x000fe20008001828 */
[----:B------:R-:W-:Y:S01]  /*12e80*/  UMOV UR16, UR24 ;  /* 0x0000001800107c82 */ /* 0x000fe20008000000 */
[----:B------:R-:W-:Y:S01]  /*12e90*/  UMOV UR17, UR25 ;  /* 0x0000001900117c82 */ /* 0x000fe20008000000 */
[----:B------:R-:W-:Y:S01]  /*12ea0*/  UMOV UR12, UR16 ;  /* 0x00000010000c7c82 */ /* 0x000fe20008000000 */
[----:B------:R-:W-:Y:S01]  /*12eb0*/  UMOV UR13, UR17 ;  /* 0x00000011000d7c82 */ /* 0x000fe20008000000 */
[----:B------:R-:W-:Y:S02]  /*12ec0*/  WARPGROUP.DEPBAR.LE gsb0, 0x0 ;  /* 0x00008000000079c5 */ /* 0x000fe40000010000 */
[----:B------:R-:W-:-:S06]  /*12ed0*/  WARPGROUP.ARRIVE ;  /* 0x00000000000079c5 */ /* 0x000fcc0000000000 */
[----:B------:R-:W-:Y:S01]  /*12ee0*/  HGMMA.64x16x16.F32.BF16 R32, gdesc[UR4], R32, gsb0 ;  /* 0x00200000042079f0 */ /* 0x000fe20008001820 */
[----:B------:R-:W-:Y:S01]  /*12ef0*/  R2UR UR6, R6 ;  /* 0x00000000060672ca */ /* 0x000fe200000e0000 */
[----:B------:R-:W-:Y:S01]  /*12f00*/  UMOV UR4, UR16 ;  /* 0x0000001000047c82 */ /* 0x000fe20008000000 */
[----:B------:R-:W-:Y:S01]  /*12f10*/  R2UR UR7, R7 ;  /* 0x00000000070772ca */ /* 0x000fe200000e0000 */
[----:B------:R-:W-:Y:S01]  /*12f20*/  UMOV UR5, UR17 ;  /* 0x0000001100057c82 */ /* 0x000fe20008000000 */
[----:B------:R-:W-:Y:S01]  /*12f30*/  IMAD.MOV.U32 R7, RZ, RZ, 0x40000040 ;  /* 0x40000040ff077424 */ /* 0x000fe200078e00ff */
[----:B------:R-:W-:-:S04]  /*12f40*/  IADD3 R6, R2, 0x184, RZ ;  /* 0x0000018402067810 */ /* 0x000fc80007ffe0ff */
        /* <DEDUP_REMOVED lines=29> */
[----:B------:R-:W-:Y:S01]  /*13120*/  UIADD3 UR4, UR20, 0x6, URZ ;  /* 0x0000000614047890 */ /* 0x000fe2000fffe03f */
[----:B------:R-:W-:Y:S01]  /*13130*/  R2UR UR6, R6 ;  /* 0x00000000060672ca */ /* 0x000fe200000e0000 */
[----:B------:R-:W-:Y:S01]  /*13140*/  VIADD R6, R2, 0x186 ;  /* 0x0000018602067836 */ /* 0x000fe20000000000 */
[----:B------:R-:W-:Y:S01]  /*13150*/  R2UR UR7, R7 ;  /* 0x00000000070772ca */ /* 0x000fe200000e0000 */
[----:B------:R-:W-:-:S03]  /*13160*/  IMAD.MOV.U32 R7, RZ, RZ, 0x40000040 ;  /* 0x40000040ff077424 */ /* 0x000fc600078e00ff */
[----:B------:R-:W-:Y:S02]  /*13170*/  UMOV UR24, UR4 ;  /* 0x0000000400187c82 */ /* 0x000fe40008000000 */
[----:B------:R-:W-:-:S05]  /*13180*/  IMAD.U32 R14, RZ, RZ, UR24 ;  /* 0x00000018ff0e7e24 */ /* 0x000fca000f8e00ff */
[----:B------:R0:W-:Y:S01]  /*13190*/  STL.64 [R1+0x40], R14 ;  /* 0x0000400e01007387 */ /* 0x0001e20000100a00 */
[----:B------:R-:W-:Y:S02]  /*131a0*/  WARPGROUP.DEPBAR.LE gsb0, 0x0 ;  /* 0x00008000000079c5 */ /* 0x000fe40000010000 */
[----:B------:R-:W-:-:S06]  /*131b0*/  WARPGROUP.ARRIVE ;  /* 0x00000000000079c5 */ /* 0x000fcc0000000000 */
[----:B------:R-:W-:Y:S01]  /*131c0*/  HGMMA.64x16x16.F32.BF16 R40, gdesc[UR8], R40, gsb0 ;  /* 0x00200000082879f0 */ /* 0x000fe20008001828 */
[----:B------:R-:W-:Y:S02]  /*131d0*/  R2UR UR10, R8 ;  /* 0x00000000080a72ca */ /* 0x000fe400000e0000 */
[----:B------:R-:W-:Y:S01]  /*131e0*/  R2UR UR11, R9 ;  /* 0x00000000090b72ca */ /* 0x000fe200000e0000 */
[----:B------:R-:W-:Y:S01]  /*131f0*/  IMAD.MOV.U32 R9, RZ, RZ, 0x40000040 ;  /* 0x40000040ff097424 */ /* 0x000fe200078e00ff */
[----:B------:R-:W-:Y:S01]  /*13200*/  IADD3 R8, R2, 0x206, RZ ;  /* 0x0000020602087810 */ /* 0x000fe20007ffe0ff */
[----:B------:R-:W-:Y:S02]  /*13210*/  WARPGROUP.DEPBAR.LE gsb0, 0x0 ;  /* 0x00008000000079c5 */ /* 0x000fe40000010000 */
[----:B------:R-:W-:-:S06]  /*13220*/  WARPGROUP.ARRIVE ;  /* 0x00000000000079c5 */ /* 0x000fcc0000000000 */
[----:B------:R-:W-:Y:S01]  /*13230*/  HGMMA.64x16x16.F32.BF16 R32, gdesc[UR12], R32, gsb0 ;  /* 0x002000000c2079f0 */ /* 0x000fe20008001820 */
[----:B------:R-:W-:Y:S01]  /*13240*/  R2UR UR14, R6 ;  /* 0x00000000060e72ca */ /* 0x000fe200000e0000 */
[----:B------:R-:W-:Y:S01]  /*13250*/  VIADD R6, R2, 0x300 ;  /* 0x0000030002067836 */ /* 0x000fe20000000000 */
[----:B------:R-:W-:Y:S01]  /*13260*/  R2UR UR15, R7 ;  /* 0x00000000070f72ca */ /* 0x000fe200000e0000 */
[----:B------:R-:W-:Y:S01]  /*13270*/  IMAD.MOV.U32 R7, RZ, RZ, 0x40000040 ;  /* 0x40000040ff077424 */ /* 0x000fe200078e00ff */
[----:B------:R-:W-:Y:S02]  /*13280*/  WARPGROUP.DEPBAR.LE gsb0, 0x0 ;  /* 0x00008000000079c5 */ /* 0x000fe40000010000 */
[----:B------:R-:W-:-:S06]  /*13290*/  WARPGROUP.ARRIVE ;  /* 0x00000000000079c5 */ /* 0x000fcc0000000000 */
[----:B------:R-:W-:Y:S01]  /*132a0*/  HGMMA.64x16x16.F32.BF16 R24, gdesc[UR16], R24, gsb0 ;  /* 0x00200000101879f0 */ /* 0x000fe20008001818 */
[----:B------:R-:W-:Y:S01]  /*132b0*/  UMOV UR16, UR24 ;  /* 0x0000001800107c82 */ /* 0x000fe20008000000 */
[----:B------:R-:W-:Y:S01]  /*132c0*/  UMOV UR17, UR25 ;  /* 0x0000001900117c82 */ /* 0x000fe20008000000 */
[----:B------:R-:W-:Y:S01]  /*132d0*/  UMOV UR4, UR16 ;  /* 0x0000001000047c82 */ /* 0x000fe20008000000 */
[----:B------:R-:W-:Y:S01]  /*132e0*/  UMOV UR5, UR17 ;  /* 0x0000001100057c82 */ /* 0x000fe20008000000 */
[----:B------:R-:W-:Y:S01]  /*132f0*/  UMOV UR8, UR16 ;  /* 0x0000001000087c82 */ /* 0x000fe20008000000 */
[----:B------:R-:W-:Y:S01]  /*13300*/  UMOV UR9, UR17 ;  /* 0x0000001100097c82 */ /* 0x000fe20008000000 */
[----:B------:R-:W-:Y:S01]  /*13310*/  UMOV UR12, UR16 ;  /* 0x00000010000c7c82 */ /* 0x000fe20008000000 */
[----:B------:R-:W-:Y:S01]  /*13320*/  UMOV UR13, UR17 ;  /* 0x00000011000d7c82 */ /* 0x000fe20008000000 */
[----:B------:R-:W-:Y:S01]  /*13330*/  R2UR UR18, R8 ;  /* 0x00000000081272ca */ /* 0x000fe200000e0000 */
[----:B------:R-:W-:Y:S01]  /*13340*/  VIADD R8, R2, 0x380 ;  /* 0x0000038002087836 */ /* 0x000fe20000000000 */
[----:B------:R-:W-:Y:S01]  /*13350*/  R2UR UR19, R9 ;  /* 0x00000000091372ca */ /* 0x000fe200000e0000 */
[----:B------:R-:W-:Y:S01]  /*13360*/  IMAD.MOV.U32 R9, RZ, RZ, 0x40000040 ;  /* 0x40000040ff097424 */ /* 0x000fe200078e00ff */
[----:B------:R-:W-:-:S02]  /*13370*/  WARPGROUP.DEPBAR.LE gsb0, 0x0 ;  /* 0x00008000000079c5 */ /* 0x000fc40000010000 */
        /* <DEDUP_REMOVED lines=14> */
[----:B------:R-:W-:Y:S02]  /*13460*/  R2UR UR7, R7 ;  /* 0x00000000070772ca */ /* 0x000fe400000e0000 */
[----:B------:R-:W-:Y:S02]  /*13470*/  MOV R7, 0x40000040 ;  /* 0x4000004000077802 */ /* 0x000fe40000000f00 */
[----:B------:R-:W-:Y:S02]  /*13480*/  UMOV UR24, UR4 ;  /* 0x0000000400187c82 */ /* 0x000fe40008000000 */
[----:B------:R-:W-:-:S05]  /*13490*/  IMAD.U32 R14, RZ, RZ, UR24 ;  /* 0x00000018ff0e7e24 */ /* 0x000fca000f8e00ff */
[----:B------:R0:W-:Y:S01]  /*134a0*/  STL.64 [R1+0x38], R14 ;  /* 0x0000380e01007387 */ /* 0x0001e20000100a00 */
        /* <DEDUP_REMOVED lines=35> */
[----:B------:R-:W-:Y:S01]  /*136e0*/  VIADD R12, R2, 0x284 ;  /* 0x00000284020c7836 */ /* 0x000fe20000000000 */
[----:B------:R-:W-:Y:S01]  /*136f0*/  MOV R13, 0x40000040 ;  /* 0x40000040000d7802 */ /* 0x000fe20000000f00 */
        /* <DEDUP_REMOVED lines=97> */
[----:B0-----:R-:W-:Y:S01]  /*13d10*/  MOV R15, UR25 ;  /* 0x00000019000f7c02 */ /* 0x001fe20008000f00 */
[----:B------:R-:W-:Y:S01]  /*13d20*/  IMAD.MOV.U32 R13, RZ, RZ, 0x40000040 ;  /* 0x40000040ff0d7424 */ /* 0x000fe200078e00ff */
        /* <DEDUP_REMOVED lines=36> */
[----:B------:R-:W-:Y:S02]  /*13f70*/  R2UR UR18, R8 ;  /* 0x00000000081272ca */ /* 0x000fe400000e0000 */
[----:B------:R-:W-:Y:S01]  /*13f80*/  R2UR UR19, R9 ;  /* 0x00000000091372ca */ /* 0x000fe200000e0000 */
[----:B------:R-:W-:Y:S01]  /*13f90*/  IMAD.MOV.U32 R9, RZ, RZ, 0x40000040 ;  /* 0x40000040ff097424 */ /* 0x000fe200078e00ff */
[----:B------:R-:W-:Y:S01]  /*13fa0*/  IADD3 R8, R2, 0x600, RZ ;  /* 0x0000060002087810 */ /* 0x000fe20007ffe0ff */
        /* <DEDUP_REMOVED lines=107> */
[----:B------:R-:W-:Y:S01]  /*14660*/  R2UR UR54, R12 ;  /* 0x000000000c3672ca */ /* 0x000fe200000e0000 */
[----:B------:R-:W-:Y:S01]  /*14670*/  VIADD R12, R2, 0x780 ;  /* 0x00000780020c7836 */ /* 0x000fe20000000000 */
[----:B------:R-:W-:-:S02]  /*14680*/  R2UR UR55, R13 ;  /* 0x000000000d3772ca */ /* 0x000fc400000e0000 */
[----:B------:R-:W-:Y:S02]  /*14690*/  MOV R13, 0x40000040 ;  /* 0x40000040000d7802 */ /* 0x000fe40000000f00 */
[----:B------:R-:W-:Y:S01]  /*146a0*/  R2UR UR50, R12 ;  /* 0x000000000c3272ca */ /* 0x000fe200000e0000 */
[----:B------:R-:W-:Y:S01]  /*146b0*/  VIADD R12, R2, 0x782 ;  /* 0x00000782020c7836 */ /* 0x000fe20000000000 */
[----:B------:R-:W-:Y:S01]  /*146c0*/  R2UR UR51, R13 ;  /* 0x000000000d3372ca */ /* 0x000fe200000e0000 */
[----:B------:R-:W-:-:S03]  /*146d0*/  IMAD.MOV.U32 R13, RZ, RZ, 0x40000040 ;  /* 0x40000040ff0d7424 */ /* 0x000fc600078e00ff */
        /* <DEDUP_REMOVED lines=8> */
[----:B------:R-:W-:Y:S02]  /*14760*/  R2UR UR38, R12 ;  /* 0x000000000c2672ca */ /* 0x000fe400000e0000 */
[----:B------:R-:W-:Y:S01]  /*14770*/  R2UR UR39, R13 ;  /* 0x000000000d2772ca */ /* 0x000fe200000e0000 */
        /* <DEDUP_REMOVED lines=10> */
[----:B------:R-:W-:Y:S01]  /*14820*/  UIADD3 UR12, UR20, 0x804, URZ ;  /* 0x00000804140c7890 */ /* 0x000fe2000fffe03f */
[----:B------:R-:W-:Y:S02]  /*14830*/  R2UR UR14, R8 ;  /* 0x00000000080e72ca */ /* 0x000fe400000e0000 */
[----:B------:R-:W-:Y:S01]  /*14840*/  R2UR UR15, R9 ;  /* 0x00000000090f72ca */ /* 0x000fe200000e0000 */
[----:B------:R-:W-:Y:S01]  /*14850*/  IMAD.MOV.U32 R9, RZ, RZ, 0x40000040 ;  /* 0x40000040ff097424 */ /* 0x000fe200078e00ff */
[----:B------:R-:W-:Y:S02]  /*14860*/  IADD3 R8, R2, 0x704, RZ ;  /* 0x0000070402087810 */ /* 0x000fe40007ffe0ff */
[----:B------:R-:W-:Y:S02]  /*14870*/  UMOV UR24, UR12 ;  /* 0x0000000c00187c82 */ /* 0x000fe40008000000 */
[----:B------:R-:W-:-:S05]  /*14880*/  IMAD.U32 R14, RZ, RZ, UR24 ;  /* 0x00000018ff0e7e24 */ /* 0x000fca000f8e00ff */
[----:B------:R0:W-:Y:S01]  /*14890*/  STL.64 [R1], R14 ;  /* 0x0000000e01007387 */ /* 0x0001e20000100a00 */
        /* <DEDUP_REMOVED lines=21> */
[----:B------:R-:W-:Y:S01]  /*149f0*/  IMAD.MOV.U32 R7, RZ, RZ, 0x40000040 ;  /* 0x40000040ff077424 */ /* 0x000fe200078e00ff */
[----:B------:R-:W-:Y:S02]  /*14a00*/  WARPGROUP.DEPBAR.LE gsb0, 0x0 ;  /* 0x00008000000079c5 */ /* 0x000fe40000010000 */
[----:B------:R-:W-:-:S06]  /*14a10*/  WARPGROUP.ARRIVE ;  /* 0x00000000000079c5 */ /* 0x000fcc0000000000 */
[----:B------:R-:W-:Y:S03]  /*14a20*/  HGMMA.64x16x16.F32.BF16 R56, gdesc[UR24], R56, gsb0 ;  /* 0x00200000183879f0 */ /* 0x000fe60008001838 */
        /* <DEDUP_REMOVED lines=86> */
[----:B------:R-:W-:Y:S01]  /*14f90*/  IADD3 R6, R2, 0x902, RZ ;  /* 0x0000090202067810 */ /* 0x000fe20007ffe0ff */
        /* <DEDUP_REMOVED lines=37> */
[----:B------:R-:W-:Y:S01]  /*151f0*/  VIADD R6, R2, 0x904 ;  /* 0x0000090402067836 */ /* 0x000fe20000000000 */
[----:B------:R-:W-:Y:S01]  /*15200*/  MOV R7, 0x40000040 ;  /* 0x4000004000077802 */ /* 0x000fe20000000f00 */
        /* <DEDUP_REMOVED lines=33> */
[----:B------:R-:W-:Y:S03]  /*15420*/  HGMMA.64x16x16.F32.BF16 R56, gdesc[UR40], R56, gsb0 ;  /* 0x00200000283879f0 */ /* 0x000fe60008001838 */
        /* <DEDUP_REMOVED lines=8> */
[----:B------:R-:W-:Y:S01]  /*154b0*/  HGMMA.64x16x16.F32.BF16 R32, gdesc[UR8], R32, gsb0 ;  /* 0x00200000082079f0 */ /* 0x000fe20008001820 */
[----:B------:R-:W-:Y:S02]  /*154c0*/  ULDC UR8, c[0x0][0x9d8] ;  /* 0x0002760000087ab9 */ /* 0x000fe40000000800 */
        /* <DEDUP_REMOVED lines=12> */
[----:B------:R-:W-:Y:S01]  /*15590*/  ULDC UR39, c[0x0][0x9d8] ;  /* 0x0002760000277ab9 */ /* 0x000fe20000000800 */
[----:B------:R-:W-:Y:S01]  /*155a0*/  ULDC UR38, c[0x0][0x988] ;  /* 0x0002620000267ab9 */ /* 0x000fe20000000800 */
        /* <DEDUP_REMOVED lines=8> */
[----:B------:R-:W-:Y:S01]  /*15630*/  R2UR UR6, R6 ;  /* 0x00000000060672ca */ /* 0x000fe200000e0000 */
[----:B------:R-:W-:Y:S01]  /*15640*/  UMOV UR4, UR36 ;  /* 0x0000002400047c82 */ /* 0x000fe20008000000 */
[----:B------:R-:W-:Y:S01]  /*15650*/  R2UR UR7, R7 ;  /* 0x00000000070772ca */ /* 0x000fe200000e0000 */
[----:B------:R-:W-:Y:S01]  /*15660*/  UMOV UR5, UR37 ;  /* 0x0000002500057c82 */ /* 0x000fe20008000000 */
[----:B------:R-:W-:Y:S01]  /*15670*/  VIADD R6, R2, 0x906 ;  /* 0x0000090602067836 */ /* 0x000fe20000000000 */
[----:B------:R-:W-:Y:S01]  /*15680*/  MUFU.TANH R56, R56 ;  /* 0x0000003800387308 */ /* 0x000fe20000002400 */
[----:B------:R-:W-:-:S02]  /*15690*/  IMAD.MOV.U32 R7, RZ, RZ, 0x40000040 ;  /* 0x40000040ff077424 */ /* 0x000fc400078e00ff */
[----:B------:R-:W-:Y:S01]  /*156a0*/  FMUL.FTZ R59, R59, UR8 ;  /* 0x000000083b3b7c20 */ /* 0x000fe20008410000 */
[----:B------:R-:W-:Y:S02]  /*156b0*/  VIADD R2, R2, 0x986 ;  /* 0x0000098602027836 */ /* 0x000fe40000000000 */
[----:B------:R-:W-:Y:S01]  /*156c0*/  FMUL.FTZ R62, R62, UR8 ;  /* 0x000000083e3e7c20 */ /* 0x000fe20008410000 */
[----:B------:R-:W-:Y:S01]  /*156d0*/  FMUL.FTZ R63, R63, UR8 ;  /* 0x000000083f3f7c20 */ /* 0x000fe20008410000 */
[----:B------:R-:W1:Y:S08]  /*156e0*/  MUFU.TANH R57, R57 ;  /* 0x0000003900397308 */ /* 0x000e700000002400 */
[----:B------:R-:W-:Y:S08]  /*156f0*/  MUFU.TANH R60, R60 ;  /* 0x0000003c003c7308 */ /* 0x000ff00000002400 */
[----:B------:R-:W2:Y:S01]  /*15700*/  MUFU.TANH R61, R61 ;  /* 0x0000003d003d7308 */ /* 0x000ea20000002400 */
[----:B-1----:R-:W-:-:S07]  /*15710*/  FSEL R57, R57, -INF , P5 ;  /* 0xff80000039397808 */ /* 0x002fce0002800000 */
[----:B------:R-:W-:Y:S08]  /*15720*/  MUFU.TANH R58, R58 ;  /* 0x0000003a003a7308 */ /* 0x000ff00000002400 */
[----:B------:R-:W1:Y:S01]  /*15730*/  MUFU.TANH R59, R59 ;  /* 0x0000003b003b7308 */ /* 0x000e620000002400 */
[----:B--2---:R-:W-:Y:S01]  /*15740*/  FSEL R61, R61, -INF , P2 ;  /* 0xff8000003d3d7808 */ /* 0x004fe20001000000 */
[----:B------:R-:W-:-:S02]  /*15750*/  WARPGROUP.DEPBAR.LE gsb0, 0x0 ;  /* 0x00008000000079c5 */ /* 0x000fc40000010000 */
        /* <DEDUP_REMOVED lines=11> */
[----:B------:R-:W2:Y:S01]  /*15810*/  MUFU.TANH R48, R48 ;  /* 0x0000003000307308 */ /* 0x000ea20000002400 */
[----:B------:R-:W-:Y:S01]  /*15820*/  FMUL.FTZ R53, R53, UR8 ;  /* 0x0000000835357c20 */ /* 0x000fe20008410000 */
[----:B------:R-:W-:Y:S01]  /*15830*/  FMUL.FTZ R50, R50, UR8 ;  /* 0x0000000832327c20 */ /* 0x000fe20008410000 */
[----:B-1----:R-:W-:Y:S01]  /*15840*/  FSEL R6, R59, -INF , P5 ;  /* 0xff8000003b067808 */ /* 0x002fe20002800000 */
[----:B------:R-:W-:Y:S01]  /*15850*/  FMUL.FTZ R54, R54, UR8 ;  /* 0x0000000836367c20 */ /* 0x000fe20008410000 */
[----:B------:R-:W-:-:S03]  /*15860*/  ISETP.GT.AND P5, PT, R8, 0x18, PT ;  /* 0x000000180800780c */ /* 0x000fc60003fa4270 */
[----:B------:R-:W-:Y:S08]  /*15870*/  MUFU.TANH R49, R49 ;  /* 0x0000003100317308 */ /* 0x000ff00000002400 */
[----:B------:R1:W-:Y:S01]  /*15880*/  MUFU.TANH R13, R51 ;  /* 0x00000033000d7308 */ /* 0x0003e20000002400 */
[----:B--2---:R-:W-:Y:S01]  /*15890*/  FSEL R59, R48, -INF , P3 ;  /* 0xff800000303b7808 */ /* 0x004fe20001800000 */
[----:B------:R-:W-:-:S06]  /*158a0*/  IMAD.MOV.U32 R48, RZ, RZ, R151 ;  /* 0x000000ffff307224 */ /* 0x000fcc00078e0097 */
[----:B------:R-:W2:Y:S01]  /*158b0*/  MUFU.TANH R62, R62 ;  /* 0x0000003e003e7308 */ /* 0x000ea20000002400 */
[----:B-1----:R-:W-:Y:S01]  /*158c0*/  FSEL R51, R56, -INF , P6 ;  /* 0xff80000038337808 */ /* 0x002fe20003000000 */
[----:B------:R-:W-:-:S03]  /*158d0*/  IMAD.MOV.U32 R56, RZ, RZ, R151 ;  /* 0x000000ffff387224 */ /* 0x000fc600078e0097 */
[----:B------:R-:W-:-:S03]  /*158e0*/  FMNMX.FTZ R12, R51, R57, !PT ;  /* 0x00000039330c7209 */ /* 0x000fc60007810000 */
[----:B------:R-:W1:Y:S08]  /*158f0*/  MUFU.TANH R52, R52 ;  /* 0x0000003400347308 */ /* 0x000e700000002400 */
[----:B------:R3:W-:Y:S01]  /*15900*/  MUFU.TANH R21, R55 ;  /* 0x0000003700157308 */ /* 0x0007e20000002400 */
[----:B--2---:R-:W-:Y:S01]  /*15910*/  FSEL R7, R62, -INF , P4 ;  /* 0xff8000003e077808 */ /* 0x004fe20002000000 */
[----:B------:R-:W-:Y:S01]  /*15920*/  IMAD.MOV.U32 R62, RZ, RZ, R151 ;  /* 0x000000ffff3e7224 */ /* 0x000fe200078e0097 */
[----:B------:R-:W-:-:S02]  /*15930*/  WARPGROUP.DEPBAR.LE gsb0, 0x0 ;  /* 0x00008000000079c5 */ /* 0x000fc40000010000 */
[----:B------:R-:W-:Y:S01]  /*15940*/  WARPGROUP.ARRIVE ;  /* 0x00000000000079c5 */ /* 0x000fe20000000000 */
[----:B---3--:R-:W-:Y:S01]  /*15950*/  FSEL R55, R60, -INF , P4 ;  /* 0xff8000003c377808 */ /* 0x008fe20002000000 */
[----:B------:R-:W-:Y:S01]  /*15960*/  FMUL.FTZ R40, R40, UR8 ;  /* 0x0000000828287c20 */ /* 0x000fe20008410000 */
[----:B------:R1:W2:Y:S01]  /*15970*/  MUFU.TANH R9, R63 ;  /* 0x0000003f00097308 */ /* 0x0002a20000002400 */
[----:B------:R-:W-:Y:S01]  /*15980*/  FMUL.FTZ R41, R41, UR8 ;  /* 0x0000000829297c20 */ /* 0x000fe20008410000 */
[----:B------:R-:W-:Y:S01]  /*15990*/  FMNMX.FTZ R12, R55, R12, !PT ;  /* 0x0000000c370c7209 */ /* 0x000fe20007810000 */
[----:B------:R-:W-:Y:S01]  /*159a0*/  HGMMA.64x16x16.F32.BF16 R32, gdesc[UR4], R32, gsb0 ;  /* 0x00200000042079f0 */ /* 0x000fe20008001820 */
[----:B------:R-:W-:Y:S01]  /*159b0*/  R2UR UR6, R2 ;  /* 0x00000000020672ca */ /* 0x000fe200000e0000 */
[----:B------:R-:W-:Y:S01]  /*159c0*/  UMOV UR4, UR36 ;  /* 0x0000002400047c82 */ /* 0x000fe20008000000 */
[----:B------:R-:W-:Y:S01]  /*159d0*/  R2UR UR7, R3 ;  /* 0x00000000030772ca */ /* 0x000fe200000e0000 */
[----:B------:R-:W-:Y:S01]  /*159e0*/  UMOV UR5, UR37 ;  /* 0x0000002500057c82 */ /* 0x000fe20008000000 */
[----:B------:R-:W3:Y:S01]  /*159f0*/  MUFU.TANH R53, R53 ;  /* 0x0000003500357308 */ /* 0x000ee20000002400 */
[----:B------:R-:W-:Y:S01]  /*15a00*/  FSEL R3, R58, -INF , P6 ;  /* 0xff8000003a037808 */ /* 0x000fe20003000000 */
[----:B------:R-:W-:Y:S01]  /*15a10*/  FMUL.FTZ R44, R44, UR8 ;  /* 0x000000082c2c7c20 */ /* 0x000fe20008410000 */
[----:B------:R-:W-:Y:S01]  /*15a20*/  ISETP.GT.AND P6, PT, R8, 0x11, PT ;  /* 0x000000110800780c */ /* 0x000fe20003fc4270 */
[----:B------:R-:W-:Y:S01]  /*15a30*/  FMUL.FTZ R45, R45, UR8 ;  /* 0x000000082d2d7c20 */ /* 0x000fe20008410000 */
[----:B------:R-:W-:Y:S01]  /*15a40*/  FMNMX.FTZ R12, R61, R12, !PT ;  /* 0x0000000c3d0c7209 */ /* 0x000fe20007810000 */
[----:B------:R-:W-:Y:S01]  /*15a50*/  FMUL.FTZ R43, R43, UR8 ;  /* 0x000000082b2b7c20 */ /* 0x000fe20008410000 */
[----:B------:R-:W-:Y:S01]  /*15a60*/  FSEL R49, R49, -INF , P6 ;  /* 0xff80000031317808 */ /* 0x000fe20003000000 */
[----:B------:R-:W4:Y:S01]  /*15a70*/  MUFU.TANH R11, R50 ;  /* 0x00000032000b7308 */ /* 0x000f220000002400 */
[----:B------:R-:W-:Y:S01]  /*15a80*/  FMNMX.FTZ R12, R59, R12, !PT ;  /* 0x0000000c3b0c7209 */ /* 0x000fe20007810000 */
[----:B------:R-:W-:Y:S01]  /*15a90*/  FMUL.FTZ R42, R42, UR8 ;  /* 0x000000082a2a7c20 */ /* 0x000fe20008410000 */
[----:B------:R-:W-:Y:S01]  /*15aa0*/  ISETP.GT.AND P4, PT, R8, 0x19, PT ;  /* 0x000000190800780c */ /* 0x000fe20003f84270 */
[----:B------:R-:W-:Y:S01]  /*15ab0*/  FMUL.FTZ R46, R46, UR8 ;  /* 0x000000082e2e7c20 */ /* 0x000fe20008410000 */
[----:B-1----:R-:W-:Y:S01]  /*15ac0*/  FSEL R63, R52, -INF , P5 ;  /* 0xff800000343f7808 */ /* 0x002fe20002800000 */
[----:B------:R-:W-:Y:S01]  /*15ad0*/  FMUL.FTZ R47, R47, UR8 ;  /* 0x000000082f2f7c20 */ /* 0x000fe20008410000 */
[----:B------:R-:W-:Y:S01]  /*15ae0*/  FMNMX.FTZ R12, R49, R12, !PT ;  /* 0x0000000c310c7209 */ /* 0x000fe20007810000 */
[----:B------:R-:W1:Y:S01]  /*15af0*/  MUFU.TANH R40, R40 ;  /* 0x0000002800287308 */ /* 0x000e620000002400 */
[----:B--2---:R-:W-:Y:S01]  /*15b00*/  FSEL R9, R9, -INF , P2 ;  /* 0xff80000009097808 */ /* 0x004fe20001000000 */
[--C-:B------:R-:W-:Y:S01]  /*15b10*/  IMAD.MOV.U32 R60, RZ, RZ, R151.reuse ;  /* 0x000000ffff3c7224 */ /* 0x100fe200078e0097 */
[C---:B------:R-:W-:Y:S01]  /*15b20*/  ISETP.GT.AND P2, PT, R8.reuse, 0x20, PT ;  /* 0x000000200800780c */ /* 0x040fe20003f44270 */
[--C-:B------:R-:W-:Y:S01]  /*15b30*/  IMAD.MOV.U32 R58, RZ, RZ, R151.reuse ;  /* 0x000000ffff3a7224 */ /* 0x100fe200078e0097 */
[----:B---3--:R-:W-:Y:S01]  /*15b40*/  FSEL R53, R53, -INF , P4 ;  /* 0xff80000035357808 */ /* 0x008fe20002000000 */
[--C-:B------:R-:W-:Y:S01]  /*15b50*/  IMAD.MOV.U32 R52, RZ, RZ, R151.reuse ;  /* 0x000000ffff347224 */ /* 0x100fe200078e0097 */
[----:B------:R-:W-:Y:S01]  /*15b60*/  FMNMX.FTZ R12, R63, R12, !PT ;  /* 0x0000000c3f0c7209 */ /* 0x000fe20007810000 */
[----:B------:R-:W2:Y:S01]  /*15b70*/  MUFU.TANH R41, R41 ;  /* 0x0000002900297308 */ /* 0x000ea20000002400 */
[----:B----4-:R-:W-:Y:S01]  /*15b80*/  FSEL R11, R11, -INF , P3 ;  /* 0xff8000000b0b7808 */ /* 0x010fe20001800000 */
[----:B------:R-:W-:Y:S01]  /*15b90*/  IMAD.MOV.U32 R50, RZ, RZ, R151 ;  /* 0x000000ffff327224 */ /* 0x000fe200078e0097 */
[----:B------:R-:W-:-:S02]  /*15ba0*/  ISETP.GT.AND P3, PT, R8, 0x21, PT ;  /* 0x000000210800780c */ /* 0x000fc40003f64270 */
[----:B------:R-:W-:Y:S02]  /*15bb0*/  FMNMX.FTZ R12, R53, R12, !PT ;  /* 0x0000000c350c7209 */ /* 0x000fe40007810000 */
[----:B------:R-:W-:Y:S01]  /*15bc0*/  FSEL R13, R13, -INF , P6 ;  /* 0xff8000000d0d7808 */ /* 0x000fe20003000000 */
[----:B0-----:R-:W0:Y:S01]  /*15bd0*/  MUFU.TANH R15, R54 ;  /* 0x00000036000f7308 */ /* 0x001e220000002400 */
[----:B-1----:R-:W-:Y:S02]  /*15be0*/  FSEL R65, R40, -INF , P2 ;  /* 0xff80000028417808 */ /* 0x002fe40001000000 */
[----:B------:R-:W-:Y:S02]  /*15bf0*/  ISETP.GT.AND P6, PT, R8, 0x28, PT ;  /* 0x000000280800780c */ /* 0x000fe40003fc4270 */
[----:B------:R-:W-:Y:S02]  /*15c00*/  FMNMX.FTZ R12, R65, R12, !PT ;  /* 0x0000000c410c7209 */ /* 0x000fe40007810000 */
[----:B------:R-:W-:Y:S01]  /*15c10*/  FSEL R21, R21, -INF , P4 ;  /* 0xff80000015157808 */ /* 0x000fe20002000000 */
[----:B------:R-:W1:Y:S01]  /*15c20*/  MUFU.TANH R44, R44 ;  /* 0x0000002c002c7308 */ /* 0x000e620000002400 */
[----:B--2---:R-:W-:-:S02]  /*15c30*/  FSEL R67, R41, -INF , P3 ;  /* 0xff80000029437808 */ /* 0x004fc40001800000 */
[----:B------:R-:W-:Y:S02]  /*15c40*/  ISETP.GT.AND P4, PT, R8, 0x30, PT ;  /* 0x000000300800780c */ /* 0x000fe40003f84270 */
[----:B------:R-:W-:Y:S01]  /*15c50*/  FMNMX.FTZ R12, R67, R12, !PT ;  /* 0x0000000c430c7209 */ /* 0x000fe20007810000 */
[----:B------:R-:W-:Y:S02]  /*15c60*/  WARPGROUP.DEPBAR.LE gsb0, 0x0 ;  /* 0x00008000000079c5 */ /* 0x000fe40000010000 */
[----:B------:R-:W-:Y:S01]  /*15c70*/  WARPGROUP.ARRIVE ;  /* 0x00000000000079c5 */ /* 0x000fe20000000000 */
[----:B------:R-:W-:Y:S01]  /*15c80*/  FMUL.FTZ R32, R32, UR8 ;  /* 0x0000000820207c20 */ /* 0x000fe20008410000 */
[----:B------:R-:W2:Y:S01]  /*15c90*/  MUFU.TANH R45, R45 ;  /* 0x0000002d002d7308 */ /* 0x000ea20000002400 */
[----:B------:R-:W-:Y:S01]  /*15ca0*/  FMUL.FTZ R33, R33, UR8 ;  /* 0x0000000821217c20 */ /* 0x000fe20008410000 */
[----:B------:R-:W-:Y:S01]  /*15cb0*/  FMUL.FTZ R36, R36, UR8 ;  /* 0x0000000824247c20 */ /* 0x000fe20008410000 */
[----:B------:R-:W-:Y:S01]  /*15cc0*/  FMUL.FTZ R37, R37, UR8 ;  /* 0x0000000825257c20 */ /* 0x000fe20008410000 */
[----:B------:R-:W-:Y:S01]  /*15cd0*/  HGMMA.64x16x16.F32.BF16 R24, gdesc[UR4], R24, gsb0 ;  /* 0x00200000041879f0 */ /* 0x000fe20008001818 */
[----:B0-----:R-:W-:Y:S01]  /*15ce0*/  FSEL R15, R15, -INF , P5 ;  /* 0xff8000000f0f7808 */ /* 0x001fe20002800000 */
[----:B------:R-:W-:Y:S01]  /*15cf0*/  FMUL.FTZ R34, R34, UR8 ;  /* 0x0000000822227c20 */ /* 0x000fe20008410000 */
[----:B------:R-:W-:Y:S01]  /*15d00*/  ISETP.GT.AND P5, PT, R8, 0x29, PT ;  /* 0x000000290800780c */ /* 0x000fe20003fa4270 */
[----:B------:R-:W-:Y:S01]  /*15d10*/  MUFU.TANH R43, R43 ;  /* 0x0000002b002b7308 */ /* 0x000fe20000002400 */
[----:B-1----:R-:W-:Y:S01]  /*15d20*/  FSEL R69, R44, -INF , P6 ;  /* 0xff8000002c457808 */ /* 0x002fe20003000000 */
[----:B------:R-:W-:Y:S01]  /*15d30*/  FMUL.FTZ R35, R35, UR8 ;  /* 0x0000000823237c20 */ /* 0x000fe20008410000 */
[----:B------:R-:W-:Y:S01]  /*15d40*/  FMUL.FTZ R38, R38, UR8 ;  /* 0x0000000826267c20 */ /* 0x000fe20008410000 */
[----:B------:R-:W-:Y:S01]  /*15d50*/  ULDC UR4, c[0x0][0x988] ;  /* 0x0002620000047ab9 */ /* 0x000fe20000000800 */
[----:B------:R-:W-:Y:S01]  /*15d60*/  FMNMX.FTZ R12, R69, R12, !PT ;  /* 0x0000000c450c7209 */ /* 0x000fe20007810000 */
[----:B------:R-:W-:Y:S01]  /*15d70*/  FMUL.FTZ R39, R39, UR8 ;  /* 0x0000000827277c20 */ /* 0x000fe20008410000 */
[-C--:B------:R-:W-:Y:S01]  /*15d80*/  MOV R54, R151.reuse ;  /* 0x0000009700367202 */ /* 0x080fe20000000f00 */
[----:B------:R-:W0:Y:S01]  /*15d90*/  MUFU.TANH R32, R32 ;  /* 0x0000002000207308 */ /* 0x000e220000002400 */
[----:B--2---:R-:W-:Y:S01]  /*15da0*/  FSEL R45, R45, -INF , P5 ;  /* 0xff8000002d2d7808 */ /* 0x004fe20002800000 */
[----:B------:R-:W-:Y:S01]  /*15db0*/  IMAD.MOV.U32 R44, RZ, RZ, R151 ;  /* 0x000000ffff2c7224 */ /* 0x000fe200078e0097 */
[----:B------:R-:W-:-:S02]  /*15dc0*/  MOV R40, R151 ;  /* 0x0000009700287202 */ /* 0x000fc40000000f00 */
[----:B------:R-:W-:-:S03]  /*15dd0*/  FMNMX.FTZ R12, R45, R12, !PT ;  /* 0x0000000c2d0c7209 */ /* 0x000fc60007810000 */
[----:B------:R-:W1:Y:S08]  /*15de0*/  MUFU.TANH R42, R42 ;  /* 0x0000002a002a7308 */ /* 0x000e700000002400 */
[----:B------:R1:W-:Y:S01]  /*15df0*/  MUFU.TANH R2, R33 ;  /* 0x0000002100027308 */ /* 0x0003e20000002400 */
[----:B0-----:R-:W-:-:S04]  /*15e00*/  FSEL R71, R32, -INF , P4 ;  /* 0xff80000020477808 */ /* 0x001fc80002000000 */
[----:B------:R-:W-:-:S03]  /*15e10*/  FMNMX.FTZ R12, R71, R12, !PT ;  /* 0x0000000c470c7209 */ /* 0x000fc60007810000 */
[----:B------:R-:W0:Y:S01]  /*15e20*/  MUFU.TANH R46, R46 ;  /* 0x0000002e002e7308 */ /* 0x000e220000002400 */
[----:B-1----:R-:W-:Y:S01]  /*15e30*/  FSEL R33, R42, -INF , P2 ;  /* 0xff8000002a217808 */ /* 0x002fe20001000000 */
[----:B------:R-:W-:Y:S01]  /*15e40*/  IMAD.MOV.U32 R42, RZ, RZ, R151 ;  /* 0x000000ffff2a7224 */ /* 0x000fe200078e0097 */
[----:B------:R-:W-:-:S05]  /*15e50*/  ISETP.GT.AND P2, PT, R8, 0x38, PT ;  /* 0x000000380800780c */ /* 0x000fca0003f44270 */
[----:B------:R-:W-:Y:S08]  /*15e60*/  MUFU.TANH R47, R47 ;  /* 0x0000002f002f7308 */ /* 0x000ff00000002400 */
[----:B------:R-:W-:Y:S01]  /*15e70*/  MUFU.TANH R36, R36 ;  /* 0x0000002400247308 */ /* 0x000fe20000002400 */
[----:B------:R-:W-:Y:S02]  /*15e80*/  WARPGROUP.DEPBAR.LE gsb0, 0x0 ;  /* 0x00008000000079c5 */ /* 0x000fe40000010000 */
[----:B------:R-:W-:Y:S01]  /*15e90*/  FMUL.FTZ R24, R24, UR8 ;  /* 0x0000000818187c20 */ /* 0x000fe20008410000 */
[----:B------:R-:W-:Y:S01]  /*15ea0*/  FMUL.FTZ R5, R25, UR8 ;  /* 0x0000000819057c20 */ /* 0x000fe20008410000 */
[----:B------:R-:W-:Y:S01]  /*15eb0*/  FMUL.FTZ R28, R28, UR8 ;  /* 0x000000081c1c7c20 */ /* 0x000fe20008410000 */
[----:B0-----:R-:W-:Y:S01]  /*15ec0*/  FSEL R25, R46, -INF , P6 ;  /* 0xff8000002e197808 */ /* 0x001fe20003000000 */
[----:B------:R-:W-:Y:S01]  /*15ed0*/  FMUL.FTZ R26, R26, UR8 ;  /* 0x000000081a1a7c20 */ /* 0x000fe20008410000 */
[----:B------:R-:W0:Y:S01]  /*15ee0*/  MUFU.TANH R37, R37 ;  /* 0x0000002500257308 */ /* 0x000e220000002400 */
[----:B------:R-:W-:Y:S01]  /*15ef0*/  ISETP.GT.AND P6, PT, R8, 0x39, PT ;  /* 0x000000390800780c */ /* 0x000fe20003fc4270 */
[----:B------:R-:W-:Y:S01]  /*15f00*/  FMUL.FTZ R27, R27, UR8 ;  /* 0x000000081b1b7c20 */ /* 0x000fe20008410000 */
[----:B------:R-:W-:Y:S01]  /*15f10*/  FMUL.FTZ R30, R30, UR8 ;  /* 0x000000081e1e7c20 */ /* 0x000fe20008410000 */
[----:B------:R-:W-:Y:S01]  /*15f20*/  FMUL.FTZ R31, R31, UR8 ;  /* 0x000000081f1f7c20 */ /* 0x000fe20008410000 */
[----:B------:R1:W-:Y:S01]  /*15f30*/  @!P1 SYNCS.ARRIVE.TRANS64.RED.A1T0 RZ, [R0+URZ], RZ ;  /* 0x000000ff00ff99a7 */ /* 0x0003e2000810043f */
[----:B------:R-:W-:-:S02]  /*15f40*/  IMAD.MOV.U32 R46, RZ, RZ, R151 ;  /* 0x000000ffff2e7224 */ /* 0x000fc400078e0097 */
[----:B------:R-:W2:Y:S08]  /*15f50*/  MUFU.TANH R34, R34 ;  /* 0x0000002200227308 */ /* 0x000eb00000002400 */
[----:B------:R3:W-:Y:S01]  /*15f60*/  MUFU.TANH R4, R35 ;  /* 0x0000002300047308 */ /* 0x0007e20000002400 */
[----:B0-----:R-:W-:-:S07]  /*15f70*/  FSEL R75, R37, -INF , P6 ;  /* 0xff800000254b7808 */ /* 0x001fce0003000000 */
[----:B------:R-:W0:Y:S01]  /*15f80*/  MUFU.TANH R24, R24 ;  /* 0x0000001800187308 */ /* 0x000e220000002400 */
[----:B---3--:R-:W-:Y:S02]  /*15f90*/  FSEL R35, R43, -INF , P3 ;  /* 0xff8000002b237808 */ /* 0x008fe40001800000 */
[----:B------:R-:W-:Y:S02]  /*15fa0*/  ISETP.GT.AND P3, PT, R8, 0x31, PT ;  /* 0x000000310800780c */ /* 0x000fe40003f64270 */
[----:B--2---:R-:W-:Y:S01]  /*15fb0*/  FSEL R37, R34, -INF , P4 ;  /* 0xff80000022257808 */ /* 0x004fe20002000000 */
[----:B------:R-:W-:Y:S01]  /*15fc0*/  IMAD.MOV.U32 R34, RZ, RZ, R151 ;  /* 0x000000ffff227224 */ /* 0x000fe200078e0097 */
[----:B------:R-:W-:Y:S01]  /*15fd0*/  FSEL R73, R2, -INF , P3 ;  /* 0xff80000002497808 */ /* 0x000fe20001800000 */
[----:B------:R-:W2:Y:S01]  /*15fe0*/  MUFU.TANH R5, R5 ;  /* 0x0000000500057308 */ /* 0x000ea20000002400 */
[----:B------:R-:W-:Y:S01]  /*15ff0*/  FMUL.FTZ R2, R29, UR8 ;  /* 0x000000081d027c20 */ /* 0x000fe20008410000 */
[----:B------:R-:W-:-:S02]  /*16000*/  FSEL R29, R47, -INF , P5 ;  /* 0xff8000002f1d7808 */ /* 0x000fc40002800000 */
[----:B------:R-:W-:Y:S01]  /*16010*/  FSEL R47, R36, -INF , P2 ;  /* 0xff800000242f7808 */ /* 0x000fe20001000000 */
[----:B------:R-:W-:Y:S01]  /*16020*/  IMAD.MOV.U32 R36, RZ, RZ, R151 ;  /* 0x000000ffff247224 */ /* 0x000fe200078e0097 */
[----:B------:R-:W-:Y:S02]  /*16030*/  FMNMX.FTZ R12, R73, R12, !PT ;  /* 0x0000000c490c7209 */ /* 0x000fe40007810000 */
[----:B------:R-:W3:Y:S01]  /*16040*/  MUFU.TANH R38, R38 ;  /* 0x0000002600267308 */ /* 0x000ee20000002400 */
[C---:B------:R-:W-:Y:S02]  /*16050*/  ISETP.GT.AND P5, PT, R8.reuse, 0x40, PT ;  /* 0x000000400800780c */ /* 0x040fe40003fa4270 */
[----:B------:R-:W-:Y:S02]  /*16060*/  FMNMX.FTZ R12, R47, R12, !PT ;  /* 0x0000000c2f0c7209 */ /* 0x000fe40007810000 */
[----:B------:R-:W-:Y:S02]  /*16070*/  ISETP.GT.AND P4, PT, R8, 0x41, PT ;  /* 0x000000410800780c */ /* 0x000fe40003f84270 */
[----:B0-----:R-:W-:Y:S01]  /*16080*/  FSEL R77, R24, -INF , P5 ;  /* 0xff800000184d7808 */ /* 0x001fe20002800000 */
[----:B------:R-:W0:Y:S01]  /*16090*/  MUFU.TANH R28, R28 ;  /* 0x0000001c001c7308 */ /* 0x000e220000002400 */
[----:B------:R-:W-:-:S02]  /*160a0*/  FMNMX.FTZ R12, R75, R12, !PT ;  /* 0x0000000c4b0c7209 */ /* 0x000fc40007810000 */
[----:B------:R-:W-:Y:S02]  /*160b0*/  FSEL R41, R4, -INF , P3 ;  /* 0xff80000004297808 */ /* 0x000fe40001800000 */
[----:B------:R-:W-:Y:S02]  /*160c0*/  ISETP.GT.AND P3, PT, R8, 0x48, PT ;  /* 0x000000480800780c */ /* 0x000fe40003f64270 */
[----:B--2---:R-:W-:Y:S01]  /*160d0*/  FSEL R79, R5, -INF , P4 ;  /* 0xff800000054f7808 */ /* 0x004fe20002000000 */
[----:B------:R-:W2:Y:S01]  /*160e0*/  MUFU.TANH R2, R2 ;  /* 0x0000000200027308 */ /* 0x000ea20000002400 */
[----:B------:R-:W-:Y:S02]  /*160f0*/  FMNMX.FTZ R12, R77, R12, !PT ;  /* 0x0000000c4d0c7209 */ /* 0x000fe40007810000 */
[----:B---3--:R-:W-:Y:S01]  /*16100*/  FSEL R43, R38, -INF , P2 ;  /* 0xff800000262b7808 */ /* 0x008fe20001000000 */
[----:B------:R-:W-:Y:S01]  /*16110*/  IMAD.MOV.U32 R38, RZ, RZ, R151 ;  /* 0x000000ffff267224 */ /* 0x000fe200078e0097 */
[----:B------:R-:W-:-:S02]  /*16120*/  ISETP.GT.AND P2, PT, R8, 0x49, PT ;  /* 0x000000490800780c */ /* 0x000fc40003f44270 */
[----:B------:R-:W-:Y:S01]  /*16130*/  FMNMX.FTZ R12, R79, R12, !PT ;  /* 0x0000000c4f0c7209 */ /* 0x000fe20007810000 */
[----:B------:R-:W3:Y:S01]  /*16140*/  MUFU.TANH R39, R39 ;  /* 0x0000002700277308 */ /* 0x000ee20000002400 */
[----:B0-----:R-:W-:-:S04]  /*16150*/  FSEL R81, R28, -INF , P3 ;  /* 0xff8000001c517808 */ /* 0x001fc80001800000 */
[----:B------:R-:W-:-:S03]  /*16160*/  FMNMX.FTZ R12, R81, R12, !PT ;  /* 0x0000000c510c7209 */ /* 0x000fc60007810000 */
[----:B------:R-:W-:Y:S01]  /*16170*/  MUFU.TANH R26, R26 ;  /* 0x0000001a001a7308 */ /* 0x000fe20000002400 */
[----:B--2---:R-:W-:Y:S01]  /*16180*/  FSEL R83, R2, -INF , P2 ;  /* 0xff80000002537808 */ /* 0x004fe20001000000 */
[----:B------:R-:W-:-:S03]  /*16190*/  IMAD.U32 R2, RZ, RZ, UR4 ;  /* 0x00000004ff027e24 */ /* 0x000fc6000f8e00ff */
[----:B------:R-:W-:-:S03]  /*161a0*/  FMNMX.FTZ R12, R83, R12, !PT ;  /* 0x0000000c530c7209 */ /* 0x000fc60007810000 */
[----:B------:R-:W-:Y:S01]  /*161b0*/  MUFU.TANH R30, R30 ;  /* 0x0000001e001e7308 */ /* 0x000fe20000002400 */
[----:B---3--:R-:W-:Y:S01]  /*161c0*/  FSEL R39, R39, -INF , P6 ;  /* 0xff80000027277808 */ /* 0x008fe20003000000 */
[----:B------:R-:W0:Y:S06]  /*161d0*/  SHFL.BFLY PT, R5, R12, 0x2, 0x1f ;  /* 0x0c401f000c057f89 */ /* 0x000e2c00000e0000 */
[----:B------:R-:W2:Y:S02]  /*161e0*/  MUFU.TANH R31, R31 ;  /* 0x0000001f001f7308 */ /* 0x000ea40000002400 */
[----:B--2---:R-:W-:-:S02]  /*161f0*/  FSEL R31, R31, -INF , P2 ;  /* 0xff8000001f1f7808 */ /* 0x004fc40001000000 */
[----:B0-----:R-:W-:-:S05]  /*16200*/  FMNMX.FTZ R4, R12, R5, !PT ;  /* 0x000000050c047209 */ /* 0x001fca0007810000 */
[----:B------:R-:W0:Y:S02]  /*16210*/  SHFL.BFLY PT, R5, R4, 0x1, 0x1f ;  /* 0x0c201f0004057f89 */ /* 0x000e2400000e0000 */
[----:B0-----:R-:W-:Y:S02]  /*16220*/  FMNMX.FTZ R5, R4, R5, !PT ;  /* 0x0000000504057209 */ /* 0x001fe40007810000 */
[----:B------:R0:W2:Y:S02]  /*16230*/  MUFU.TANH R4, R27 ;  /* 0x0000001b00047308 */ /* 0x0000a40000002400 */
[C---:B------:R-:W-:Y:S01]  /*16240*/  FSETP.NEU.FTZ.AND P0, PT, R5.reuse, -INF , PT ;  /* 0xff8000000500780b */ /* 0x040fe20003f1d000 */
[----:B------:R-:W-:-:S05]  /*16250*/  FMUL.FTZ R8, R5, R2 ;  /* 0x0000000205087220 */ /* 0x000fca0000410000 */
[----:B------:R-:W-:Y:S02]  /*16260*/  FSEL R14, R8, RZ, P0 ;  /* 0x000000ff080e7208 */ /* 0x000fe40000000000 */
[----:B------:R-:W-:Y:S02]  /*16270*/  FMNMX.FTZ R8, R3, R6, !PT ;  /* 0x0000000603087209 */ /* 0x000fe40007810000 */
[----:B------:R-:W-:Y:S01]  /*16280*/  ISETP.NE.AND P0, PT, R10, RZ, PT ;  /* 0x000000ff0a00720c */ /* 0x000fe20003f05270 */
[--C-:B------:R-:W-:Y:S01]  /*16290*/  FFMA.FTZ R208, R51, R2, -R14.reuse ;  /* 0x0000000233d07223 */ /* 0x100fe2000001080e */
[----:B------:R-:W-:Y:S01]  /*162a0*/  FMNMX.FTZ R8, R7, R8, !PT ;  /* 0x0000000807087209 */ /* 0x000fe20007810000 */
[-CC-:B------:R-:W-:Y:S01]  /*162b0*/  FFMA.FTZ R210, R55, R2.reuse, -R14.reuse ;  /* 0x0000000237d27223 */ /* 0x180fe2000001080e */
[----:B------:R-:W-:Y:S01]  /*162c0*/  FSEL R51, R26, -INF , P5 ;  /* 0xff8000001a337808 */ /* 0x000fe20002800000 */
[--C-:B0-----:R-:W-:Y:S01]  /*162d0*/  FFMA.FTZ R27, R57, R2, -R14.reuse ;  /* 0x00000002391b7223 */ /* 0x101fe2000001080e */
[----:B------:R-:W-:Y:S01]  /*162e0*/  FMNMX.FTZ R8, R9, R8, !PT ;  /* 0x0000000809087209 */ /* 0x000fe20007810000 */
[----:B------:R-:W-:Y:S01]  /*162f0*/  MUFU.EX2 R208, R208 ;  /* 0x000000d000d07308 */ /* 0x000fe20000000800 */
[----:B--2---:R-:W-:Y:S01]  /*16300*/  FSEL R55, R4, -INF , P4 ;  /* 0xff80000004377808 */ /* 0x004fe20002000000 */
[--C-:B------:R-:W-:Y:S01]  /*16310*/  FFMA.FTZ R4, R49, R2, -R14.reuse ;  /* 0x0000000231047223 */ /* 0x100fe2000001080e */
[----:B------:R-:W-:Y:S01]  /*16320*/  FMNMX.FTZ R8, R11, R8, !PT ;  /* 0x000000080b087209 */ /* 0x000fe20007810000 */
[-CC-:B------:R-:W-:Y:S01]  /*16330*/  FFMA.FTZ R61, R61, R2.reuse, -R14.reuse ;  /* 0x000000023d3d7223 */ /* 0x180fe2000001080e */
[----:B------:R-:W-:Y:S01]  /*16340*/  FSEL R57, R30, -INF , P3 ;  /* 0xff8000001e397808 */ /* 0x000fe20001800000 */
[--C-:B------:R-:W-:Y:S01]  /*16350*/  FFMA.FTZ R59, R59, R2, -R14.reuse ;  /* 0x000000023b3b7223 */ /* 0x100fe2000001080e */
[----:B------:R-:W-:Y:S01]  /*16360*/  FMNMX.FTZ R8, R13, R8, !PT ;  /* 0x000000080d087209 */ /* 0x000fe20007810000 */
[----:B------:R-:W-:Y:S01]  /*16370*/  MUFU.EX2 R204, R4 ;  /* 0x0000000400cc7308 */ /* 0x000fe20000000800 */
[-CC-:B------:R-:W-:Y:S01]  /*16380*/  FFMA.FTZ R63, R63, R2.reuse, -R14.reuse ;  /* 0x000000023f3f7223 */ /* 0x180fe2000001080e */
[--C-:B------:R-:W-:Y:S01]  /*16390*/  FFMA.FTZ R53, R53, R2, -R14.reuse ;  /* 0x0000000235357223 */ /* 0x100fe2000001080e */
[----:B------:R-:W-:Y:S01]  /*163a0*/  FMNMX.FTZ R8, R15, R8, !PT ;  /* 0x000000080f087209 */ /* 0x000fe20007810000 */
[-CC-:B------:R-:W-:Y:S01]  /*163b0*/  FFMA.FTZ R65, R65, R2.reuse, -R14.reuse ;  /* 0x0000000241417223 */ /* 0x180fe2000001080e */
[-CC-:B------:R-:W-:Y:S01]  /*163c0*/  FFMA.FTZ R67, R67, R2.reuse, -R14.reuse ;  /* 0x0000000243437223 */ /* 0x180fe2000001080e */
[--C-:B------:R-:W-:Y:S01]  /*163d0*/  FFMA.FTZ R69, R69, R2, -R14.reuse ;  /* 0x0000000245457223 */ /* 0x100fe2000001080e */
[----:B------:R-:W-:Y:S01]  /*163e0*/  FMNMX.FTZ R8, R21, R8, !PT ;  /* 0x0000000815087209 */ /* 0x000fe20007810000 */
[----:B------:R-:W0:Y:S01]  /*163f0*/  MUFU.EX2 R27, R27 ;  /* 0x0000001b001b7308 */ /* 0x000e220000000800 */
[-CC-:B------:R-:W-:Y:S01]  /*16400*/  FFMA.FTZ R45, R45, R2.reuse, -R14.reuse ;  /* 0x000000022d2d7223 */ /* 0x180fe2000001080e */
[--C-:B------:R-:W-:Y:S01]  /*16410*/  FFMA.FTZ R71, R71, R2, -R14.reuse ;  /* 0x0000000247477223 */ /* 0x100fe2000001080e */
[----:B------:R-:W-:Y:S01]  /*16420*/  FMNMX.FTZ R8, R33, R8, !PT ;  /* 0x0000000821087209 */ /* 0x000fe20007810000 */
[-CC-:B------:R-:W-:Y:S01]  /*16430*/  FFMA.FTZ R73, R73, R2.reuse, -R14.reuse ;  /* 0x0000000249497223 */ /* 0x180fe2000001080e */
[-CC-:B------:R-:W-:Y:S01]  /*16440*/  FFMA.FTZ R47, R47, R2.reuse, -R14.reuse ;  /* 0x000000022f2f7223 */ /* 0x180fe2000001080e */
[--C-:B------:R-:W-:Y:S01]  /*16450*/  FFMA.FTZ R75, R75, R2, -R14.reuse ;  /* 0x000000024b4b7223 */ /* 0x100fe2000001080e */
[----:B------:R-:W-:Y:S01]  /*16460*/  FMNMX.FTZ R8, R35, R8, !PT ;  /* 0x0000000823087209 */ /* 0x000fe20007810000 */
[----:B------:R-:W-:Y:S01]  /*16470*/  MUFU.EX2 R210, R210 ;  /* 0x000000d200d27308 */ /* 0x000fe20000000800 */
[-CC-:B------:R-:W-:Y:S01]  /*16480*/  FFMA.FTZ R77, R77, R2.reuse, -R14.reuse ;  /* 0x000000024d4d7223 */ /* 0x180fe2000001080e */
[--C-:B------:R-:W-:Y:S01]  /*16490*/  FFMA.FTZ R79, R79, R2, -R14.reuse ;  /* 0x000000024f4f7223 */ /* 0x100fe2000001080e */
[----:B------:R-:W-:Y:S01]  /*164a0*/  FMNMX.FTZ R8, R25, R8, !PT ;  /* 0x0000000819087209 */ /* 0x000fe20007810000 */
[-CC-:B------:R-:W-:Y:S01]  /*164b0*/  FFMA.FTZ R81, R81, R2.reuse, -R14.reuse ;  /* 0x0000000251517223 */ /* 0x180fe2000001080e */
[----:B------:R-:W-:Y:S01]  /*164c0*/  FFMA.FTZ R14, R83, R2, -R14 ;  /* 0x00000002530e7223 */ /* 0x000fe2000001080e */
[----:B------:R-:W-:Y:S01]  /*164d0*/  IMAD.MOV.U32 R83, RZ, RZ, R151 ;  /* 0x000000ffff537224 */ /* 0x000fe200078e0097 */
[----:B------:R-:W-:Y:S01]  /*164e0*/  FMNMX.FTZ R8, R29, R8, !PT ;  /* 0x000000081d087209 */ /* 0x000fe20007810000 */
[----:B------:R-:W-:Y:S03]  /*164f0*/  MUFU.EX2 R61, R61 ;  /* 0x0000003d003d7308 */ /* 0x000fe60000000800 */
[----:B------:R-:W-:-:S04]  /*16500*/  FMNMX.FTZ R8, R37, R8, !PT ;  /* 0x0000000825087209 */ /* 0x000fc80007810000 */
[----:B------:R-:W-:Y:S01]  /*16510*/  FMNMX.FTZ R8, R41, R8, !PT ;  /* 0x0000000829087209 */ /* 0x000fe20007810000 */
[----:B------:R-:W-:Y:S03]  /*16520*/  MUFU.EX2 R59, R59 ;  /* 0x0000003b003b7308 */ /* 0x000fe60000000800 */
[----:B------:R-:W-:-:S04]  /*16530*/  FMNMX.FTZ R8, R43, R8, !PT ;  /* 0x000000082b087209 */ /* 0x000fc80007810000 */
[----:B------:R-:W-:Y:S01]  /*16540*/  FMNMX.FTZ R8, R39, R8, !PT ;  /* 0x0000000827087209 */ /* 0x000fe20007810000 */
[----:B------:R-:W-:Y:S03]  /*16550*/  MUFU.EX2 R63, R63 ;  /* 0x0000003f003f7308 */ /* 0x000fe60000000800 */
[----:B------:R-:W-:-:S04]  /*16560*/  FMNMX.FTZ R8, R51, R8, !PT ;  /* 0x0000000833087209 */ /* 0x000fc80007810000 */
[----:B------:R-:W-:Y:S01]  /*16570*/  FMNMX.FTZ R8, R55, R8, !PT ;  /* 0x0000000837087209 */ /* 0x000fe20007810000 */
[----:B------:R2:W-:Y:S03]  /*16580*/  MUFU.EX2 R206, R53 ;  /* 0x0000003500ce7308 */ /* 0x0005e60000000800 */
[----:B------:R-:W-:-:S04]  /*16590*/  FMNMX.FTZ R8, R57, R8, !PT ;  /* 0x0000000839087209 */ /* 0x000fc80007810000 */
[----:B------:R-:W-:Y:S01]  /*165a0*/  FMNMX.FTZ R8, R31, R8, !PT ;  /* 0x000000081f087209 */ /* 0x000fe20007810000 */
[----:B------:R-:W-:Y:S01]  /*165b0*/  MUFU.EX2 R65, R65 ;  /* 0x0000004100417308 */ /* 0x000fe20000000800 */
[----:B--2---:R-:W-:-:S03]  /*165c0*/  IMAD.MOV.U32 R53, RZ, RZ, R151 ;  /* 0x000000ffff357224 */ /* 0x004fc600078e0097 */
[----:B------:R-:W2:Y:S04]  /*165d0*/  SHFL.BFLY PT, R49, R8, 0x2, 0x1f ;  /* 0x0c401f0008317f89 */ /* 0x000ea800000e0000 */
[----:B------:R3:W-:Y:S08]  /*165e0*/  MUFU.EX2 R200, R67 ;  /* 0x0000004300c87308 */ /* 0x0007f00000000800 */
[----:B------:R-:W-:Y:S01]  /*165f0*/  MUFU.EX2 R69, R69 ;  /* 0x0000004500457308 */ /* 0x000fe20000000800 */
[----:B---3--:R-:W-:-:S07]  /*16600*/  IMAD.MOV.U32 R67, RZ, RZ, R151 ;  /* 0x000000ffff437224 */ /* 0x008fce00078e0097 */
[----:B------:R3:W-:Y:S01]  /*16610*/  MUFU.EX2 R202, R45 ;  /* 0x0000002d00ca7308 */ /* 0x0007e20000000800 */
[----:B--2---:R-:W-:-:S07]  /*16620*/  FMNMX.FTZ R49, R8, R49, !PT ;  /* 0x0000003108317209 */ /* 0x004fce0007810000 */
[----:B------:R-:W-:Y:S01]  /*16630*/  MUFU.EX2 R71, R71 ;  /* 0x0000004700477308 */ /* 0x000fe20000000800 */
[----:B------:R-:W2:Y:S01]  /*16640*/  SHFL.BFLY PT, R4, R49, 0x1, 0x1f ;  /* 0x0c201f0031047f89 */ /* 0x000ea200000e0000 */
[----:B---3--:R-:W-:-:S06]  /*16650*/  IMAD.MOV.U32 R45, RZ, RZ, R151 ;  /* 0x000000ffff2d7224 */ /* 0x008fcc00078e0097 */
[----:B------:R3:W-:Y:S08]  /*16660*/  MUFU.EX2 R196, R73 ;  /* 0x0000004900c47308 */ /* 0x0007f00000000800 */
[----:B------:R-:W-:Y:S01]  /*16670*/  MUFU.EX2 R47, R47 ;  /* 0x0000002f002f7308 */ /* 0x000fe20000000800 */
[----:B---3--:R-:W-:-:S07]  /*16680*/  IMAD.MOV.U32 R73, RZ, RZ, R151 ;  /* 0x000000ffff497224 */ /* 0x008fce00078e0097 */
[----:B------:R3:W-:Y:S01]  /*16690*/  MUFU.EX2 R198, R75 ;  /* 0x0000004b00c67308 */ /* 0x0007e20000000800 */
[----:B--2---:R-:W-:Y:S01]  /*166a0*/  FMNMX.FTZ R4, R49, R4, !PT ;  /* 0x0000000431047209 */ /* 0x004fe20007810000 */
[----:B------:R-:W-:-:S03]  /*166b0*/  IMAD.MOV.U32 R49, RZ, RZ, R151 ;  /* 0x000000ffff317224 */ /* 0x000fc600078e0097 */
[C---:B------:R-:W-:Y:S01]  /*166c0*/  FSETP.NEU.FTZ.AND P2, PT, R4.reuse, -INF , PT ;  /* 0xff8000000400780b */ /* 0x040fe20003f5d000 */
[-C--:B------:R-:W-:Y:S02]  /*166d0*/  FMUL.FTZ R8, R4, R2.reuse ;  /* 0x0000000204087220 */ /* 0x080fe40000410000 */
[----:B------:R-:W-:Y:S01]  /*166e0*/  MUFU.EX2 R77, R77 ;  /* 0x0000004d004d7308 */ /* 0x000fe20000000800 */
[--C-:B---3--:R-:W-:Y:S02]  /*166f0*/  IMAD.MOV.U32 R75, RZ, RZ, R151.reuse ;  /* 0x000000ffff4b7224 */ /* 0x108fe400078e0097 */
[----:B------:R-:W-:Y:S02]  /*16700*/  FSEL R8, R8, RZ, P2 ;  /* 0x000000ff08087208 */ /* 0x000fe40001000000 */
[----:B------:R-:W-:Y:S01]  /*16710*/  ISETP.GE.AND P2, PT, R148, 0x51, PT ;  /* 0x000000519400780c */ /* 0x000fe20003f46270 */
[----:B------:R-:W-:Y:S02]  /*16720*/  IMAD.MOV.U32 R148, RZ, RZ, R151 ;  /* 0x000000ffff947224 */ /* 0x000fe400078e0097 */
[-CC-:B------:R-:W-:Y:S01]  /*16730*/  FFMA.FTZ R3, R3, R2.reuse, -R8.reuse ;  /* 0x0000000203037223 */ /* 0x180fe20000010808 */
        /* <DEDUP_REMOVED lines=19> */
[-CC-:B------:R-:W-:Y:S01]  /*16870*/  FFMA.FTZ R57, R57, R2.reuse, -R8.reuse ;  /* 0x0000000239397223 */ /* 0x180fe20000010808 */
[----:B------:R-:W-:Y:S01]  /*16880*/  FFMA.FTZ R31, R31, R2, -R8 ;  /* 0x000000021f1f7223 */ /* 0x000fe20000010808 */
[----:B------:R0:W-:Y:S08]  /*16890*/  MUFU.EX2 R10, R9 ;  /* 0x00000009000a7308 */ /* 0x0001f00000000800 */
[----:B------:R-:W3:Y:S01]  /*168a0*/  MUFU.EX2 R7, R7 ;  /* 0x0000000700077308 */ /* 0x000ee20000000800 */
[----:B0-----:R-:W-:Y:S01]  /*168b0*/  FADD.FTZ R9, R208, R27 ;  /* 0x0000001bd0097221 */ /* 0x001fe20000010000 */
[----:B--2---:R-:W-:-:S02]  /*168c0*/  F2FP.BF16.F32.PACK_AB R209, R6, R3 ;  /* 0x0000000306d1723e */ /* 0x004fc400000010ff */
[----:B------:R-:W-:Y:S01]  /*168d0*/  F2FP.BF16.F32.PACK_AB R208, R27, R208 ;  /* 0x000000d01bd0723e */ /* 0x000fe200000010ff */
[----:B------:R-:W-:Y:S01]  /*168e0*/  FADD.FTZ R28, R210, R9 ;  /* 0x00000009d21c7221 */ /* 0x000fe20000010000 */
[C---:B------:R-:W-:Y:S01]  /*168f0*/  F2FP.BF16.F32.PACK_AB R210, R61.reuse, R210 ;  /* 0x000000d23dd2723e */ /* 0x040fe200000010ff */
[--C-:B------:R-:W-:Y:S01]  /*16900*/  IMAD.MOV.U32 R27, RZ, RZ, R151.reuse ;  /* 0x000000ffff1b7224 */ /* 0x100fe200078e0097 */
[----:B------:R-:W0:Y:S01]  /*16910*/  MUFU.EX2 R11, R11 ;  /* 0x0000000b000b7308 */ /* 0x000e220000000800 */
[----:B------:R-:W-:Y:S01]  /*16920*/  FADD.FTZ R28, R61, R28 ;  /* 0x0000001c3d1c7221 */ /* 0x000fe20000010000 */
[----:B------:R-:W-:-:S03]  /*16930*/  IMAD.MOV.U32 R61, RZ, RZ, R151 ;  /* 0x000000ffff3d7224 */ /* 0x000fc600078e0097 */
[----:B------:R-:W-:Y:S01]  /*16940*/  FADD.FTZ R9, R59, R28 ;  /* 0x0000001c3b097221 */ /* 0x000fe20000010000 */
[----:B------:R-:W-:Y:S02]  /*16950*/  FADD.FTZ R28, R3, R6 ;  /* 0x00000006031c7221 */ /* 0x000fe40000010000 */
[----:B------:R2:W4:Y:S01]  /*16960*/  MUFU.EX2 R12, R13 ;  /* 0x0000000d000c7308 */ /* 0x0005220000000800 */
[C---:B------:R-:W-:Y:S01]  /*16970*/  FADD.FTZ R30, R204.reuse, R9 ;  /* 0x00000009cc1e7221 */ /* 0x040fe20000010000 */
[----:B---3--:R-:W-:Y:S01]  /*16980*/  FADD.FTZ R9, R7, R28 ;  /* 0x0000001c07097221 */ /* 0x008fe20000010000 */
[----:B------:R-:W-:Y:S01]  /*16990*/  F2FP.BF16.F32.PACK_AB R204, R204, R59 ;  /* 0x0000003bcccc723e */ /* 0x000fe200000010ff */
[----:B------:R-:W-:Y:S01]  /*169a0*/  IMAD.MOV.U32 R59, RZ, RZ, R151 ;  /* 0x000000ffff3b7224 */ /* 0x000fe200078e0097 */
[----:B------:R-:W-:-:S03]  /*169b0*/  F2FP.BF16.F32.PACK_AB R211, R10, R7 ;  /* 0x000000070ad3723e */ /* 0x000fc600000010ff */
[----:B------:R-:W3:Y:S01]  /*169c0*/  MUFU.EX2 R15, R15 ;  /* 0x0000000f000f7308 */ /* 0x000ee20000000800 */
[----:B--2---:R-:W-:Y:S01]  /*169d0*/  FADD.FTZ R13, R63, R30 ;  /* 0x0000001e3f0d7221 */ /* 0x004fe20000010000 */
[----:B------:R-:W-:-:S03]  /*169e0*/  FADD.FTZ R30, R10, R9 ;  /* 0x000000090a1e7221 */ /* 0x000fc60000010000 */
[C---:B------:R-:W-:Y:S01]  /*169f0*/  FADD.FTZ R32, R206.reuse, R13 ;  /* 0x0000000dce207221 */ /* 0x040fe20000010000 */
[----:B0-----:R-:W-:Y:S01]  /*16a00*/  FADD.FTZ R9, R11, R30 ;  /* 0x0000001e0b097221 */ /* 0x001fe20000010000 */
[----:B------:R-:W-:Y:S01]  /*16a10*/  F2FP.BF16.F32.PACK_AB R206, R206, R63 ;  /* 0x0000003fcece723e */ /* 0x000fe200000010ff */
[----:B------:R-:W0:Y:S01]  /*16a20*/  MUFU.EX2 R20, R21 ;  /* 0x0000001500147308 */ /* 0x000e220000000800 */
[----:B------:R-:W-:Y:S01]  /*16a30*/  FADD.FTZ R13, R65, R32 ;  /* 0x00000020410d7221 */ /* 0x000fe20000010000 */
[C---:B----4-:R-:W-:Y:S01]  /*16a40*/  FADD.FTZ R30, R12.reuse, R9 ;  /* 0x000000090c1e7221 */ /* 0x050fe20000010000 */
[----:B------:R-:W-:Y:S01]  /*16a50*/  F2FP.BF16.F32.PACK_AB R205, R12, R11 ;  /* 0x0000000b0ccd723e */ /* 0x000fe200000010ff */
[----:B------:R-:W-:Y:S02]  /*16a60*/  IMAD.MOV.U32 R63, RZ, RZ, R151 ;  /* 0x000000ffff3f7224 */ /* 0x000fe400078e0097 */
[C---:B------:R-:W-:Y:S01]  /*16a70*/  FADD.FTZ R32, R200.reuse, R13 ;  /* 0x0000000dc8207221 */ /* 0x040fe20000010000 */
[----:B------:R-:W-:Y:S01]  /*16a80*/  F2FP.BF16.F32.PACK_AB R200, R200, R65 ;  /* 0x00000041c8c8723e */ /* 0x000fe200000010ff */
[----:B------:R-:W-:Y:S01]  /*16a90*/  IMAD.MOV.U32 R65, RZ, RZ, R151 ;  /* 0x000000ffff417224 */ /* 0x000fe200078e0097 */
[----:B------:R-:W2:Y:S01]  /*16aa0*/  MUFU.EX2 R33, R33 ;  /* 0x0000002100217308 */ /* 0x000ea20000000800 */
[----:B---3--:R-:W-:Y:S01]  /*16ab0*/  FADD.FTZ R9, R15, R30 ;  /* 0x0000001e0f097221 */ /* 0x008fe20000010000 */
[----:B------:R-:W-:-:S04]  /*16ac0*/  FADD.FTZ R13, R69, R32 ;  /* 0x00000020450d7221 */ /* 0x000fc80000010000 */
[C---:B------:R-:W-:Y:S01]  /*16ad0*/  FADD.FTZ R32, R202.reuse, R13 ;  /* 0x0000000dca207221 */ /* 0x040fe20000010000 */
[----:B------:R-:W-:Y:S01]  /*16ae0*/  F2FP.BF16.F32.PACK_AB R202, R202, R69 ;  /* 0x00000045caca723e */ /* 0x000fe200000010ff */
[----:B------:R3:W4:Y:S01]  /*16af0*/  MUFU.EX2 R24, R35 ;  /* 0x0000002300187308 */ /* 0x0007220000000800 */
[C---:B0-----:R-:W-:Y:S01]  /*16b00*/  FADD.FTZ R30, R20.reuse, R9 ;  /* 0x00000009141e7221 */ /* 0x041fe20000010000 */
[----:B------:R-:W-:Y:S01]  /*16b10*/  FADD.FTZ R13, R71, R32 ;  /* 0x00000020470d7221 */ /* 0x000fe20000010000 */
[----:B------:R-:W-:Y:S01]  /*16b20*/  F2FP.BF16.F32.PACK_AB R207, R20, R15 ;  /* 0x0000000f14cf723e */ /* 0x000fe200000010ff */
[----:B------:R-:W-:Y:S02]  /*16b30*/  IMAD.MOV.U32 R69, RZ, RZ, R151 ;  /* 0x000000ffff457224 */ /* 0x000fe400078e0097 */
[C---:B------:R-:W-:Y:S01]  /*16b40*/  FADD.FTZ R8, R196.reuse, R13 ;  /* 0x0000000dc4087221 */ /* 0x040fe20000010000 */
[----:B------:R-:W-:Y:S01]  /*16b50*/  F2FP.BF16.F32.PACK_AB R196, R196, R71 ;  /* 0x00000047c4c4723e */ /* 0x000fe200000010ff */
[----:B------:R-:W0:Y:S01]  /*16b60*/  MUFU.EX2 R25, R25 ;  /* 0x0000001900197308 */ /* 0x000e220000000800 */
[----:B--2---:R-:W-:Y:S01]  /*16b70*/  FADD.FTZ R9, R33, R30 ;  /* 0x0000001e21097221 */ /* 0x004fe20000010000 */
[----:B------:R-:W-:Y:S01]  /*16b80*/  FADD.FTZ R13, R47, R8 ;  /* 0x000000082f0d7221 */ /* 0x000fe20000010000 */
[----:B------:R-:W-:-:S02]  /*16b90*/  IMAD.MOV.U32 R71, RZ, RZ, R151 ;  /* 0x000000ffff477224 */ /* 0x000fc400078e0097 */
[----:B---3--:R-:W-:Y:S02]  /*16ba0*/  IMAD.MOV.U32 R35, RZ, RZ, R151 ;  /* 0x000000ffff237224 */ /* 0x008fe400078e0097 */
[C---:B------:R-:W-:Y:S01]  /*16bb0*/  FADD.FTZ R32, R198.reuse, R13 ;  /* 0x0000000dc6207221 */ /* 0x040fe20000010000 */
[----:B------:R-:W-:Y:S01]  /*16bc0*/  F2FP.BF16.F32.PACK_AB R198, R198, R47 ;  /* 0x0000002fc6c6723e */ /* 0x000fe200000010ff */
[----:B------:R2:W3:Y:S01]  /*16bd0*/  MUFU.EX2 R26, R29 ;  /* 0x0000001d001a7308 */ /* 0x0004e20000000800 */
[C---:B----4-:R-:W-:Y:S01]  /*16be0*/  FADD.FTZ R30, R24.reuse, R9 ;  /* 0x00000009181e7221 */ /* 0x050fe20000010000 */
[----:B------:R-:W-:Y:S01]  /*16bf0*/  FADD.FTZ R13, R77, R32 ;  /* 0x000000204d0d7221 */ /* 0x000fe20000010000 */
[----:B------:R-:W-:Y:S01]  /*16c00*/  F2FP.BF16.F32.PACK_AB R201, R24, R33 ;  /* 0x0000002118c9723e */ /* 0x000fe200000010ff */
[--C-:B------:R-:W-:Y:S02]  /*16c10*/  IMAD.MOV.U32 R47, RZ, RZ, R151.reuse ;  /* 0x000000ffff2f7224 */ /* 0x100fe400078e0097 */
[----:B------:R-:W-:-:S02]  /*16c20*/  IMAD.MOV.U32 R33, RZ, RZ, R151 ;  /* 0x000000ffff217224 */ /* 0x000fc400078e0097 */
[----:B------:R-:W4:Y:S01]  /*16c30*/  MUFU.EX2 R37, R37 ;  /* 0x0000002500257308 */ /* 0x000f220000000800 */
[----:B0-----:R-:W-:Y:S01]  /*16c40*/  FADD.FTZ R9, R25, R30 ;  /* 0x0000001e19097221 */ /* 0x001fe20000010000 */
[--C-:B--2---:R-:W-:Y:S02]  /*16c50*/  IMAD.MOV.U32 R29, RZ, RZ, R151.reuse ;  /* 0x000000ffff1d7224 */ /* 0x104fe400078e0097 */
[----:B------:R-:W-:-:S04]  /*16c60*/  IMAD.MOV.U32 R24, RZ, RZ, R151 ;  /* 0x000000ffff187224 */ /* 0x000fc800078e0097 */
[----:B------:R0:W2:Y:S01]  /*16c70*/  MUFU.EX2 R28, R41 ;  /* 0x00000029001c7308 */ /* 0x0000a20000000800 */
[C---:B---3--:R-:W-:Y:S01]  /*16c80*/  FADD.FTZ R30, R26.reuse, R9 ;  /* 0x000000091a1e7221 */ /* 0x048fe20000010000 */
[----:B------:R-:W-:Y:S01]  /*16c90*/  F2FP.BF16.F32.PACK_AB R203, R26, R25 ;  /* 0x000000191acb723e */ /* 0x000fe200000010ff */
[----:B------:R-:W-:Y:S01]  /*16ca0*/  IMAD.MOV.U32 R25, RZ, RZ, R151 ;  /* 0x000000ffff197224 */ /* 0x000fe200078e0097 */
[----:B------:R-:W-:-:S04]  /*16cb0*/  MOV R26, R151 ;  /* 0x00000097001a7202 */ /* 0x000fc80000000f00 */
[----:B------:R3:W1:Y:S01]  /*16cc0*/  MUFU.EX2 R192, R79 ;  /* 0x0000004f00c07308 */ /* 0x0006620000000800 */
[----:B----4-:R-:W-:Y:S01]  /*16cd0*/  FADD.FTZ R9, R37, R30 ;  /* 0x0000001e25097221 */ /* 0x010fe20000010000 */
[----:B0-----:R-:W-:-:S06]  /*16ce0*/  IMAD.MOV.U32 R41, RZ, RZ, R151 ;  /* 0x000000ffff297224 */ /* 0x001fcc00078e0097 */
[----:B------:R-:W0:Y:S01]  /*16cf0*/  MUFU.EX2 R43, R43 ;  /* 0x0000002b002b7308 */ /* 0x000e220000000800 */
[C---:B--2---:R-:W-:Y:S01]  /*16d00*/  FADD.FTZ R30, R28.reuse, R9 ;  /* 0x000000091c1e7221 */ /* 0x044fe20000010000 */
[----:B------:R-:W-:Y:S01]  /*16d10*/  F2FP.BF16.F32.PACK_AB R197, R28, R37 ;  /* 0x000000251cc5723e */ /* 0x000fe200000010ff */
[--C-:B---3--:R-:W-:Y:S02]  /*16d20*/  IMAD.MOV.U32 R79, RZ, RZ, R151.reuse ;  /* 0x000000ffff4f7224 */ /* 0x108fe400078e0097 */
[--C-:B------:R-:W-:Y:S02]  /*16d30*/  IMAD.MOV.U32 R37, RZ, RZ, R151.reuse ;  /* 0x000000ffff257224 */ /* 0x100fe400078e0097 */
[----:B------:R-:W-:Y:S01]  /*16d40*/  IMAD.MOV.U32 R28, RZ, RZ, R151 ;  /* 0x000000ffff1c7224 */ /* 0x000fe200078e0097 */
[----:B------:R-:W2:Y:S01]  /*16d50*/  MUFU.EX2 R81, R81 ;  /* 0x0000005100517308 */ /* 0x000ea20000000800 */
[C---:B-1----:R-:W-:Y:S01]  /*16d60*/  FADD.FTZ R32, R192.reuse, R13 ;  /* 0x0000000dc0207221 */ /* 0x042fe20000010000 */
[----:B------:R-:W-:Y:S01]  /*16d70*/  F2FP.BF16.F32.PACK_AB R192, R192, R77 ;  /* 0x0000004dc0c0723e */ /* 0x000fe200000010ff */
[----:B------:R-:W-:-:S05]  /*16d80*/  IMAD.MOV.U32 R77, RZ, RZ, R151 ;  /* 0x000000ffff4d7224 */ /* 0x000fca00078e0097 */
[----:B------:R1:W3:Y:S01]  /*16d90*/  MUFU.EX2 R0, R39 ;  /* 0x0000002700007308 */ /* 0x0002e20000000800 */
[----:B0-----:R-:W-:-:S07]  /*16da0*/  FADD.FTZ R9, R43, R30 ;  /* 0x0000001e2b097221 */ /* 0x001fce0000010000 */
[----:B------:R-:W0:Y:S01]  /*16db0*/  MUFU.EX2 R51, R51 ;  /* 0x0000003300337308 */ /* 0x000e220000000800 */
[----:B--2---:R-:W-:Y:S01]  /*16dc0*/  FADD.FTZ R21, R81, R32 ;  /* 0x0000002051157221 */ /* 0x004fe20000010000 */
[----:B-1----:R-:W-:-:S06]  /*16dd0*/  IMAD.MOV.U32 R39, RZ, RZ, R151 ;  /* 0x000000ffff277224 */ /* 0x002fcc00078e0097 */
[----:B------:R1:W2:Y:S01]  /*16de0*/  MUFU.EX2 R8, R55 ;  /* 0x0000003700087308 */ /* 0x0002a20000000800 */
[C---:B---3--:R-:W-:Y:S01]  /*16df0*/  FADD.FTZ R32, R0.reuse, R9 ;  /* 0x0000000900207221 */ /* 0x048fe20000010000 */
[----:B------:R-:W-:Y:S01]  /*16e00*/  F2FP.BF16.F32.PACK_AB R199, R0, R43 ;  /* 0x0000002b00c7723e */ /* 0x000fe200000010ff */
[----:B------:R-:W-:Y:S01]  /*16e10*/  IMAD.MOV.U32 R43, RZ, RZ, R151 ;  /* 0x000000ffff2b7224 */ /* 0x000fe200078e0097 */
[----:B------:R-:W-:-:S04]  /*16e20*/  MOV R0, 0x3f800000 ;  /* 0x3f80000000007802 */ /* 0x000fc80000000f00 */
[----:B------:R-:W3:Y:S01]  /*16e30*/  MUFU.EX2 R57, R57 ;  /* 0x0000003900397308 */ /* 0x000ee20000000800 */
[----:B0-----:R-:W-:Y:S01]  /*16e40*/  FADD.FTZ R9, R51, R32 ;  /* 0x0000002033097221 */ /* 0x001fe20000010000 */
[--C-:B-1----:R-:W-:Y:S02]  /*16e50*/  IMAD.MOV.U32 R55, RZ, RZ, R151.reuse ;  /* 0x000000ffff377224 */ /* 0x102fe400078e0097 */
[----:B------:R-:W-:-:S04]  /*16e60*/  IMAD.MOV.U32 R32, RZ, RZ, R151 ;  /* 0x000000ffff207224 */ /* 0x000fc800078e0097 */
[----:B------:R-:W0:Y:S01]  /*16e70*/  MUFU.EX2 R14, R14 ;  /* 0x0000000e000e7308 */ /* 0x000e220000000800 */
[C---:B--2---:R-:W-:Y:S01]  /*16e80*/  FADD.FTZ R6, R8.reuse, R9 ;  /* 0x0000000908067221 */ /* 0x044fe20000010000 */
[----:B------:R-:W-:Y:S01]  /*16e90*/  F2FP.BF16.F32.PACK_AB R193, R8, R51 ;  /* 0x0000003308c1723e */ /* 0x000fe200000010ff */
[----:B------:R-:W-:-:S05]  /*16ea0*/  IMAD.MOV.U32 R51, RZ, RZ, R151 ;  /* 0x000000ffff337224 */ /* 0x000fca00078e0097 */
[----:B------:R1:W2:Y:S01]  /*16eb0*/  MUFU.EX2 R30, R31 ;  /* 0x0000001f001e7308 */ /* 0x0002a20000000800 */
[----:B---3--:R-:W-:Y:S01]  /*16ec0*/  FADD.FTZ R3, R57, R6 ;  /* 0x0000000639037221 */ /* 0x008fe20000010000 */
[C---:B0-----:R-:W-:Y:S01]  /*16ed0*/  F2FP.BF16.F32.PACK_AB R194, R14.reuse, R81 ;  /* 0x000000510ec2723e */ /* 0x041fe200000010ff */
[----:B------:R-:W-:Y:S01]  /*16ee0*/  FADD.FTZ R21, R14, R21 ;  /* 0x000000150e157221 */ /* 0x000fe20000010000 */
[--C-:B------:R-:W-:Y:S02]  /*16ef0*/  IMAD.MOV.U32 R81, RZ, RZ, R151.reuse ;  /* 0x000000ffff517224 */ /* 0x100fe400078e0097 */
[----:B-1----:R-:W-:Y:S02]  /*16f00*/  IMAD.MOV.U32 R31, RZ, RZ, R151 ;  /* 0x000000ffff1f7224 */ /* 0x002fe400078e0097 */
[C---:B--2---:R-:W-:Y:S01]  /*16f10*/  FADD.FTZ R20, R30.reuse, R3 ;  /* 0x000000031e147221 */ /* 0x044fe20000010000 */
[----:B------:R-:W-:Y:S01]  /*16f20*/  F2FP.BF16.F32.PACK_AB R195, R30, R57 ;  /* 0x000000391ec3723e */ /* 0x000fe200000010ff */
[----:B------:R-:W-:-:S02]  /*16f30*/  IMAD.MOV.U32 R3, RZ, RZ, 0x3f800000 ;  /* 0x3f800000ff037424 */ /* 0x000fc400078e00ff */
[--C-:B------:R-:W-:Y:S02]  /*16f40*/  IMAD.MOV.U32 R57, RZ, RZ, R151.reuse ;  /* 0x000000ffff397224 */ /* 0x100fe400078e0097 */
[----:B------:R-:W-:Y:S01]  /*16f50*/  IMAD.MOV.U32 R30, RZ, RZ, R151 ;  /* 0x000000ffff1e7224 */ /* 0x000fe200078e0097 */
[----:B------:R-:W-:Y:S06]  /*16f60*/  @!P2 BRA `(.L_x_646) ;  /* 0x00000050006ca947 */ /* 0x000fec0003800000 */
[----:B------:R-:W-:Y:S01]  /*16f70*/  VIADD R6, R180, 0xfffffffe ;  /* 0xfffffffeb4067836 */ /* 0x000fe20000000000 */
[----:B------:R-:W-:Y:S01]  /*16f80*/  CS2R R150, SRZ ;  /* 0x0000000000967805 */ /* 0x000fe2000001ff00 */
[----:B------:R-:W-:Y:S01]  /*16f90*/  IMAD.MOV.U32 R7, RZ, RZ, R4 ;  /* 0x000000ffff077224 */ /* 0x000fe200078e0004 */
[----:B------:R-:W-:Y:S01]  /*16fa0*/  CS2R R146, SRZ ;  /* 0x0000000000927805 */ /* 0x000fe2000001ff00 */
[----:B------:R-:W-:Y:S01]  /*16fb0*/  IMAD.MOV.U32 R8, RZ, RZ, R5 ;  /* 0x000000ffff087224 */ /* 0x000fe200078e0005 */
[----:B------:R-:W-:Y:S01]  /*16fc0*/  CS2R R142, SRZ ;  /* 0x00000000008e7805 */ /* 0x000fe2000001ff00 */
[----:B------:R-:W-:Y:S01]  /*16fd0*/  IMAD.MOV.U32 R9, RZ, RZ, R222 ;  /* 0x000000ffff097224 */ /* 0x000fe200078e00de */
[----:B------:R-:W-:Y:S01]  /*16fe0*/  CS2R R138, SRZ ;  /* 0x00000000008a7805 */ /* 0x000fe2000001ff00 */
[----:B------:R-:W-:Y:S01]  /*16ff0*/  IMAD.MOV.U32 R10, RZ, RZ, R221 ;  /* 0x000000ffff0a7224 */ /* 0x000fe200078e00dd */
[----:B------:R-:W-:Y:S01]  /*17000*/  CS2R R134, SRZ ;  /* 0x0000000000867805 */ /* 0x000fe2000001ff00 */
[----:B------:R-:W-:Y:S01]  /*17010*/  IMAD.MOV.U32 R0, RZ, RZ, 0x3f800000 ;  /* 0x3f800000ff007424 */ /* 0x000fe200078e00ff */
        /* <DEDUP_REMOVED lines=58> */
[----:B------:R-:W-:-:S07]  /*173c0*/  CS2R R24, SRZ ;  /* 0x0000000000187805 */ /* 0x000fce000001ff00 */
.L_x_657:
[----:B------:R-:W-:-:S05]  /*173d0*/  VIADD R2, R10, 0x1 ;  /* 0x000000010a027836 */ /* 0x000fca0000000000 */
[----:B------:R-:W-:-:S04]  /*173e0*/  ISETP.NE.AND P2, PT, R2, 0x2, PT ;  /* 0x000000020200780c */ /* 0x000fc80003f45270 */
[----:B------:R-:W-:Y:S02]  /*173f0*/  SEL R222, RZ, 0x1, P2 ;  /* 0x00000001ffde7807 */ /* 0x000fe40001000000 */
[----:B------:R-:W-:Y:S02]  /*17400*/  SEL R221, R2, RZ, P2 ;  /* 0x000000ff02dd7207 */ /* 0x000fe40001000000 */
[----:B------:R-:W-:Y:S01]  /*17410*/  LOP3.LUT R222, R9, R222, RZ, 0x3c, !PT ;  /* 0x000000de09de7212 */ /* 0x000fe200078e3cff */
[----:B------:R-:W-:Y:S06]  /*17420*/  @!P0 BRA `(.L_x_647) ;  /* 0x0000000000048947 */ /* 0x000fec0003800000 */
[----:B------:R-:W-:Y:S01]  /*17430*/  BPT.TRAP 0x1 ;  /* 0x000000040000795c */ /* 0x000fe20000300000 */
.L_x_647:
[----:B------:R-:W-:Y:S01]  /*17440*/  IMAD R11, R221, 0x8, R16 ;  /* 0x00000008dd0b7824 */ /* 0x000fe200078e0210 */
[----:B------:R-:W-:-:S04]  /*17450*/  SHF.L.U32 R4, R222, 0x1f, RZ ;  /* 0x0000001fde047819 */ /* 0x000fc800000006ff */
[----:B------:R0:W1:Y:S01]  /*17460*/  SYNCS.PHASECHK.TRANS64.TRYWAIT P2, [R11+URZ+0x38830], R4 ;  /* 0x038830040b0075a7 */ /* 0x000062000804017f */
[----:B------:R-:W-:Y:S05]  /*17470*/  @!P0 BRA `(.L_x_648) ;  /* 0x0000000000048947 */ /* 0x000fea0003800000 */
[----:B------:R-:W-:Y:S01]  /*17480*/  BPT.TRAP 0x1 ;  /* 0x000000040000795c */ /* 0x000fe20000300000 */
.L_x_648:
[----:B------:R-:W-:Y:S01]  /*17490*/  IMAD R2, R221, 0xa00, R233 ;  /* 0x00000a00dd027824 */ /* 0x000fe200078e02e9 */
[----:B------:R-:W-:Y:S03]  /*174a0*/  BSSY B1, `(.L_x_649) ;  /* 0x0000006000017945 */ /* 0x000fe60003800000 */
[C---:B------:R-:W-:Y:S02]  /*174b0*/  VIADD R12, R2.reuse, 0x80 ;  /* 0x00000080020c7836 */ /* 0x040fe40000000000 */
[----:B------:R-:W-:Y:S01]  /*174c0*/  VIADD R14, R2, 0x100 ;  /* 0x00000100020e7836 */ /* 0x000fe20000000000 */
[----:B-1----:R-:W-:Y:S06]  /*174d0*/  @P2 BRA `(.L_x_650) ;  /* 0x0000000000082947 */ /* 0x002fec0003800000 */
[----:B------:R-:W1:Y:S02]  /*174e0*/  SYNCS.PHASECHK.TRANS64.TRYWAIT P2, [R11+URZ+0x38830], R4 ;  /* 0x038830040b0075a7 */ /* 0x000e64000804017f */
[----:B-1----:R-:W-:Y:S05]  /*174f0*/  @!P2 BRA `(.L_x_651) ;  /* 0x000000f400f0a947 */ /* 0x002fea0003800000 */
.L_x_650:
[----:B------:R-:W-:Y:S05]  /*17500*/  BSYNC B1 ;  /* 0x0000000000017941 */ /* 0x000fea0003800000 */
.L_x_649:
[----:B------:R-:W2:Y:S04]  /*17510*/  LDL.64 R152, [R1+0x50] ;  /* 0x0000500001987983 */ /* 0x000ea80000100a00 */
[----:B------:R-:W3:Y:S01]  /*17520*/  LDL.64 R154, [R1+0x58] ;  /* 0x00005800019a7983 */ /* 0x000ee20000100a00 */
[----:B01----:R-:W-:Y:S01]  /*17530*/  IMAD.MOV.U32 R4, RZ, RZ, R2 ;  /* 0x000000ffff047224 */ /* 0x003fe200078e0002 */
[----:B------:R-:W-:-:S04]  /*17540*/  MOV R5, 0x40000040 ;  /* 0x4000004000057802 */ /* 0x000fc80000000f00 */
[----:B------:R-:W-:Y:S02]  /*17550*/  R2UR UR14, R4 ;  /* 0x00000000040e72ca */ /* 0x000fe400000e0000 */
[----:B------:R-:W-:Y:S01]  /*17560*/  R2UR UR15, R5 ;  /* 0x00000000050f72ca */ /* 0x000fe200000e0000 */
[----:B------:R-:W-:Y:S01]  /*17570*/  WARPGROUP.ARRIVE ;  /* 0x00000000000079c5 */ /* 0x000fe20000000000 */
[----:B------:R-:W-:Y:S01]  /*17580*/  IMAD.MOV.U32 R13, RZ, RZ, 0x40000040 ;  /* 0x40000040ff0d7424 */ /* 0x000fe200078e00ff */
[----:B------:R-:W-:-:S04]  /*17590*/  R2UR UR10, R12 ;  /* 0x000000000c0a72ca */ /* 0x000fc800000e0000 */
[----:B------:R-:W-:Y:S01]  /*175a0*/  R2UR UR11, R13 ;  /* 0x000000000d0b72ca */ /* 0x000fe200000e0000 */
[----:B------:R-:W-:Y:S01]  /*175b0*/  IMAD.MOV.U32 R15, RZ, RZ, 0x40000040 ;  /* 0x40000040ff0f7424 */ /* 0x000fe200078e00ff */
[----:B------:R-:W-:-:S04]  /*175c0*/  R2UR UR6, R14 ;  /* 0x000000000e0672ca */ /* 0x000fc800000e0000 */
[----:B------:R-:W-:Y:S01]  /*175d0*/  R2UR UR7, R15 ;  /* 0x000000000f0772ca */ /* 0x000fe200000e0000 */
[----:B------:R-:W-:Y:S01]  /*175e0*/  VIADD R4, R2, 0x180 ;  /* 0x0000018002047836 */ /* 0x000fe20000000000 */
[----:B------:R-:W-:-:S04]  /*175f0*/  R2UR UR23, R5 ;  /* 0x00000000051772ca */ /* 0x000fc800000e0000 */
[----:B------:R-:W-:Y:S02]  /*17600*/  R2UR UR22, R4 ;  /* 0x00000000041672ca */ /* 0x000fe400000e0000 */
[----:B--2---:R-:W-:Y:S02]  /*17610*/  R2UR UR30, R152 ;  /* 0x00000000981e72ca */ /* 0x004fe400000e0000 */
[----:B------:R-:W-:Y:S02]  /*17620*/  R2UR UR31, R153 ;  /* 0x00000000991f72ca */ /* 0x000fe400000e0000 */
[----:B------:R-:W2:Y:S01]  /*17630*/  LDL.64 R152, [R1+0x48] ;  /* 0x0000480001987983 */ /* 0x000ea20000100a00 */
[----:B---3--:R-:W-:Y:S02]  /*17640*/  R2UR UR16, R154 ;  /* 0x000000009a1072ca */ /* 0x008fe400000e0000 */
[----:B------:R-:W-:-:S11]  /*17650*/  R2UR UR17, R155 ;  /* 0x000000009b1172ca */ /* 0x000fd600000e0000 */
[----:B------:R-:W-:Y:S02]  /*17660*/  UMOV UR12, UR16 ;  /* 0x00000010000c7c82 */ /* 0x000fe40008000000 */
[----:B------:R-:W-:Y:S02]  /*17670*/  UMOV UR13, UR17 ;  /* 0x00000011000d7c82 */ /* 0x000fe40008000000 */
[----:B------:R-:W-:Y:S01]  /*17680*/  HGMMA.64x16x16.F32.BF16 R184, gdesc[UR12], RZ, !UPT, gsb0 ;  /* 0x002000000cb879f0 */ /* 0x000fe2000c0018ff */
[----:B------:R-:W-:Y:S01]  /*17690*/  UMOV UR8, UR16 ;  /* 0x0000001000087c82 */ /* 0x000fe20008000000 */
[----:B------:R-:W-:Y:S01]  /*176a0*/  UMOV UR9, UR17 ;  /* 0x0000001100097c82 */ /* 0x000fe20008000000 */
[----:B------:R-:W-:Y:S02]  /*176b0*/  WARPGROUP.DEPBAR.LE gsb0, 0x0 ;  /* 0x00008000000079c5 */ /* 0x000fe40000010000 */
[----:B------:R-:W-:-:S06]  /*176c0*/  WARPGROUP.ARRIVE ;  /* 0x00000000000079c5 */ /* 0x000fcc0000000000 */
        /* <DEDUP_REMOVED lines=8> */
[----:B------:R-:W-:Y:S01]  /*17750*/  VIADD R12, R2, 0x200 ;  /* 0x00000200020c7836 */ /* 0x000fe20000000000 */
[----:B------:R-:W-:Y:S02]  /*17760*/  WARPGROUP.DEPBAR.LE gsb0, 0x0 ;  /* 0x00008000000079c5 */ /* 0x000fe40000010000 */
[----:B------:R-:W-:-:S06]  /*17770*/  WARPGROUP.ARRIVE ;  /* 0x00000000000079c5 */ /* 0x000fcc0000000000 */
[----:B------:R-:W-:Y:S01]  /*17780*/  HGMMA.64x16x16.F32.BF16 R160, gdesc[UR20], RZ, !UPT, gsb0 ;  /* 0x0020000014a079f0 */ /* 0x000fe2000c0018ff */
[----:B------:R-:W-:Y:S02]  /*17790*/  R2UR UR18, R12 ;  /* 0x000000000c1272ca */ /* 0x000fe400000e0000 */
[----:B------:R-:W-:Y:S01]  /*177a0*/  R2UR UR19, R13 ;  /* 0x000000000d1372ca */ /* 0x000fe200000e0000 */
[----:B------:R-:W-:Y:S01]  /*177b0*/  VIADD R4, R2, 0x2 ;  /* 0x0000000202047836 */ /* 0x000fe20000000000 */
[----:B------:R-:W-:Y:S02]  /*177c0*/  WARPGROUP.DEPBAR.LE gsb0, 0x0 ;  /* 0x00008000000079c5 */ /* 0x000fe40000010000 */
[----:B------:R-:W-:Y:S01]  /*177d0*/  IMAD.MOV.U32 R5, RZ, RZ, 0x40000040 ;  /* 0x40000040ff057424 */ /* 0x000fe200078e00ff */
[----:B--2---:R-:W-:Y:S02]  /*177e0*/  R2UR UR28, R152 ;  /* 0x00000000981c72ca */ /* 0x004fe400000e0000 */
[----:B------:R-:W-:-:S02]  /*177f0*/  R2UR UR29, R153 ;  /* 0x00000000991d72ca */ /* 0x000fc400000e0000 */
[----:B------:R-:W-:-:S06]  /*17800*/  WARPGROUP.ARRIVE ;  /* 0x00000000000079c5 */ /* 0x000fcc0000000000 */
[----:B------:R-:W-:Y:S01]  /*17810*/  HGMMA.64x16x16.F32.BF16 R152, gdesc[UR16], RZ, !UPT, gsb0 ;  /* 0x00200000109879f0 */ /* 0x000fe2000c0018ff */
[----:B------:R-:W-:Y:S02]  /*17820*/  R2UR UR14, R4 ;  /* 0x00000000040e72ca */ /* 0x000fe400000e0000 */
[----:B------:R-:W-:Y:S01]  /*17830*/  R2UR UR15, R5 ;  /* 0x00000000050f72ca */ /* 0x000fe200000e0000 */
[----:B------:R-:W-:Y:S01]  /*17840*/  UMOV UR12, UR30 ;  /* 0x0000001e000c7c82 */ /* 0x000fe20008000000 */
[----:B------:R-:W-:Y:S01]  /*17850*/  UMOV UR13, UR31 ;  /* 0x0000001f000d7c82 */ /* 0x000fe20008000000 */
[----:B------:R-:W-:Y:S02]  /*17860*/  WARPGROUP.DEPBAR.LE gsb0, 0x0 ;  /* 0x00008000000079c5 */ /* 0x000fe40000010000 */
[----:B------:R-:W-:-:S08]  /*17870*/  WARPGROUP.ARRIVE ;  /* 0x00000000000079c5 */ /* 0x000fd00000000000 */
[----:B------:R-:W-:Y:S01]  /*17880*/  HGMMA.64x16x16.F32.BF16 R184, gdesc[UR12], R184, gsb0 ;  /* 0x002000000cb879f0 */ /* 0x000fe200080018b8 */
[----:B------:R-:W-:Y:S02]  /*17890*/  VIADD R12, R2, 0x82 ;  /* 0x00000082020c7836 */ /* 0x000fe40000000000 */
[----:B------:R-:W-:-:S03]  /*178a0*/  IMAD.MOV.U32 R13, RZ, RZ, 0x40000040 ;  /* 0x40000040ff0d7424 */ /* 0x000fc600078e00ff */
[----:B------:R-:W-:Y:S02]  /*178b0*/  R2UR UR26, R12 ;  /* 0x000000000c1a72ca */ /* 0x000fe400000e0000 */
[----:B------:R-:W-:Y:S01]  /*178c0*/  R2UR UR27, R13 ;  /* 0x000000000d1b72ca */ /* 0x000fe200000e0000 */
[----:B------:R-:W-:Y:S01]  /*178d0*/  UMOV UR24, UR30 ;  /* 0x0000001e00187c82 */ /* 0x000fe20008000000 */
[----:B------:R-:W-:Y:S01]  /*178e0*/  UMOV UR25, UR31 ;  /* 0x0000001f00197c82 */ /* 0x000fe20008000000 */
[----:B------:R-:W-:Y:S02]  /*178f0*/  VIADD R14, R2, 0x102 ;  /* 0x00000102020e7836 */ /* 0x000fe40000000000 */
[----:B------:R-:W-:Y:S01]  /*17900*/  IMAD.MOV.U32 R15, RZ, RZ, 0x40000040 ;  /* 0x40000040ff0f7424 */ /* 0x000fe200078e00ff */
[----:B------:R-:W-:Y:S01]  /*17910*/  UMOV UR8, UR30 ;  /* 0x0000001e00087c82 */ /* 0x000fe20008000000 */
[----:B------:R-:W-:Y:S01]  /*17920*/  UMOV UR9, UR31 ;  /* 0x0000001f00097c82 */ /* 0x000fe20008000000 */
[----:B------:R-:W-:-:S02]  /*17930*/  WARPGROUP.DEPBAR.LE gsb0, 0x0 ;  /* 0x00008000000079c5 */ /* 0x000fc40000010000 */
[----:B------:R-:W-:Y:S01]  /*17940*/  WARPGROUP.ARRIVE ;  /* 0x00000000000079c5 */ /* 0x000fe20000000000 */
[----:B------:R-:W-:Y:S02]  /*17950*/  VIADD R4, R2, 0x182 ;  /* 0x0000018202047836 */ /* 0x000fe40000000000 */
[----:B------:R-:W-:Y:S01]  /*17960*/  IMAD.MOV.U32 R5, RZ, RZ, 0x40000040 ;  /* 0x40000040ff057424 */ /* 0x000fe200078e00ff */
[----:B------:R-:W-:Y:S01]  /*17970*/  UMOV UR4, UR30 ;  /* 0x0000001e00047c82 */ /* 0x000fe20008000000 */
[----:B------:R-:W-:Y:S01]  /*17980*/  UMOV UR5, UR31 ;  /* 0x0000001f00057c82 */ /* 0x000fe20008000000 */
[----:B------:R-:W-:Y:S01]  /*17990*/  HGMMA.64x16x16.F32.BF16 R176, gdesc[UR24], R176, gsb0 ;  /* 0x0020000018b079f0 */ /* 0x000fe200080018b0 */
[----:B------:R-:W-:Y:S01]  /*179a0*/  R2UR UR10, R14 ;  /* 0x000000000e0a72ca */ /* 0x000fe200000e0000 */
[----:B------:R-:W-:Y:S01]  /*179b0*/  UMOV UR20, UR30 ;  /* 0x0000001e00147c82 */ /* 0x000fe20008000000 */
[----:B------:R-:W-:Y:S01]  /*179c0*/  R2UR UR11, R15 ;  /* 0x000000000f0b72ca */ /* 0x000fe200000e0000 */
[----:B------:R-:W-:Y:S01]  /*179d0*/  UMOV UR21, UR31 ;  /* 0x0000001f00157c82 */ /* 0x000fe20008000000 */
[----:B------:R-:W-:Y:S01]  /*179e0*/  R2UR UR6, R4 ;  /* 0x00000000040672ca */ /* 0x000fe200000e0000 */
[----:B------:R-:W-:Y:S01]  /*179f0*/  UMOV UR16, UR28 ;  /* 0x0000001c00107c82 */ /* 0x000fe20008000000 */
[----:B------:R-:W-:Y:S01]  /*17a00*/  UMOV UR17, UR29 ;  /* 0x0000001d00117c82 */ /* 0x000fe20008000000 */
[----:B------:R-:W-:Y:S01]  /*17a10*/  UMOV UR12, UR28 ;  /* 0x0000001c000c7c82 */ /* 0x000fe20008000000 */
[----:B------:R-:W-:Y:S01]  /*17a20*/  UMOV UR13, UR29 ;  /* 0x0000001d000d7c82 */ /* 0x000fe20008000000 */
[----:B------:R-:W2:Y:S01]  /*17a30*/  LDL.64 R12, [R1+0x38] ;  /* 0x00003800010c7983 */ /* 0x000ea20000100a00 */
[----:B------:R-:W-:-:S02]  /*17a40*/  WARPGROUP.DEPBAR.LE gsb0, 0x0 ;  /* 0x00008000000079c5 */ /* 0x000fc40000010000 */
[----:B------:R-:W-:Y:S01]  /*17a50*/  WARPGROUP.ARRIVE ;  /* 0x00000000000079c5 */ /* 0x000fe20000000000 */
[----:B------:R-:W-:Y:S01]  /*17a60*/  R2UR UR7, R5 ;  /* 0x00000000050772ca */ /* 0x000fe200000e0000 */
[----:B------:R-:W3:Y:S04]  /*17a70*/  LDL.64 R14, [R1+0x40] ;  /* 0x00004000010e7983 */ /* 0x000ee80000100a00 */
[----:B------:R-:W-:Y:S01]  /*17a80*/  HGMMA.64x16x16.F32.BF16 R168, gdesc[UR8], R168, gsb0 ;  /* 0x0020000008a879f0 */ /* 0x000fe200080018a8 */
[----:B------:R-:W-:Y:S01]  /*17a90*/  VIADD R4, R2, 0x202 ;  /* 0x0000020202047836 */ /* 0x000fe20000000000 */
[----:B------:R-:W-:Y:S01]  /*17aa0*/  MOV R5, 0x40000040 ;  /* 0x4000004000057802 */ /* 0x000fe20000000f00 */
[----:B------:R-:W-:Y:S02]  /*17ab0*/  WARPGROUP.DEPBAR.LE gsb0, 0x0 ;  /* 0x00008000000079c5 */ /* 0x000fe40000010000 */
[----:B------:R-:W-:-:S06]  /*17ac0*/  WARPGROUP.ARRIVE ;  /* 0x00000000000079c5 */ /* 0x000fcc0000000000 */
[----:B------:R-:W-:Y:S01]  /*17ad0*/  HGMMA.64x16x16.F32.BF16 R160, gdesc[UR4], R160, gsb0 ;  /* 0x0020000004a079f0 */ /* 0x000fe200080018a0 */
[----:B------:R-:W-:Y:S02]  /*17ae0*/  R2UR UR22, R4 ;  /* 0x00000000041672ca */ /* 0x000fe400000e0000 */
[----:B------:R-:W-:Y:S01]  /*17af0*/  R2UR UR23, R5 ;  /* 0x00000000051772ca */ /* 0x000fe200000e0000 */
[----:B------:R-:W-:Y:S01]  /*17b00*/  VIADD R4, R2, 0x4 ;  /* 0x0000000402047836 */ /* 0x000fe20000000000 */
[----:B------:R-:W-:Y:S02]  /*17b10*/  WARPGROUP.DEPBAR.LE gsb0, 0x0 ;  /* 0x00008000000079c5 */ /* 0x000fe40000010000 */
[----:B------:R-:W-:-:S09]  /*17b20*/  WARPGROUP.ARRIVE ;  /* 0x00000000000079c5 */ /* 0x000fd20000000000 */
[----:B------:R-:W-:Y:S01]  /*17b30*/  HGMMA.64x16x16.F32.BF16 R152, gdesc[UR20], R152, gsb0 ;  /* 0x00200000149879f0 */ /* 0x000fe20008001898 */
[----:B------:R-:W-:Y:S01]  /*17b40*/  IMAD.MOV.U32 R5, RZ, RZ, 0x40000040 ;  /* 0x40000040ff057424 */ /* 0x000fe200078e00ff */
[----:B------:R-:W-:-:S04]  /*17b50*/  R2UR UR18, R4 ;  /* 0x00000000041272ca */ /* 0x000fc800000e0000 */
[----:B------:R-:W-:Y:S01]  /*17b60*/  R2UR UR19, R5 ;  /* 0x00000000051372ca */ /* 0x000fe200000e0000 */
[----:B------:R-:W-:Y:S02]  /*17b70*/  WARPGROUP.DEPBAR.LE gsb0, 0x0 ;  /* 0x00008000000079c5 */ /* 0x000fe40000010000 */
[----:B------:R-:W-:-:S10]  /*17b80*/  WARPGROUP.ARRIVE ;  /* 0x00000000000079c5 */ /* 0x000fd40000000000 */
[----:B------:R-:W-:Y:S01]  /*17b90*/  HGMMA.64x16x16.F32.BF16 R184, gdesc[UR16], R184, gsb0 ;  /* 0x0020000010b879f0 */ /* 0x000fe200080018b8 */
[----:B------:R-:W-:Y:S02]  /*17ba0*/  VIADD R4, R2, 0x84 ;  /* 0x0000008402047836 */ /* 0x000fe40000000000 */
[----:B------:R-:W-:-:S03]  /*17bb0*/  IMAD.MOV.U32 R5, RZ, RZ, 0x40000040 ;  /* 0x40000040ff057424 */ /* 0x000fc600078e00ff */
[----:B------:R-:W-:Y:S02]  /*17bc0*/  R2UR UR14, R4 ;  /* 0x00000000040e72ca */ /* 0x000fe400000e0000 */
        /* <DEDUP_REMOVED lines=32> */
[----:B------:R-:W-:Y:S01]  /*17dd0*/  IMAD.MOV.U32 R5, RZ, RZ, 0x40000040 ;  /* 0x40000040ff057424 */ /* 0x000fe200078e00ff */
[----:B---3--:R-:W-:Y:S02]  /*17de0*/  R2UR UR30, R14 ;  /* 0x000000000e1e72ca */ /* 0x008fe400000e0000 */
[----:B------:R-:W-:Y:S02]  /*17df0*/  R2UR UR31, R15 ;  /* 0x000000000f1f72ca */ /* 0x000fe400000e0000 */
[----:B------:R-:W-:Y:S01]  /*17e00*/  R2UR UR22, R4 ;  /* 0x00000000041672ca */ /* 0x000fe200000e0000 */
[----:B------:R-:W3:Y:S01]  /*17e10*/  LDL.64 R14, [R1+0x30] ;  /* 0x00003000010e7983 */ /* 0x000ee20000100a00 */
[----:B------:R-:W-:-:S07]  /*17e20*/  R2UR UR23, R5 ;  /* 0x00000000051772ca */ /* 0x000fce00000e0000 */
[----:B------:R-:W-:Y:S02]  /*17e30*/  UMOV UR20, UR30 ;  /* 0x0000001e00147c82 */ /* 0x000fe40008000000 */
[----:B------:R-:W-:Y:S01]  /*17e40*/  UMOV UR21, UR31 ;  /* 0x0000001f00157c82 */ /* 0x000fe20008000000 */
[----:B------:R-:W-:Y:S02]  /*17e50*/  WARPGROUP.DEPBAR.LE gsb0, 0x0 ;  /* 0x00008000000079c5 */ /* 0x000fe40000010000 */
[----:B------:R-:W-:-:S06]  /*17e60*/  WARPGROUP.ARRIVE ;  /* 0x00000000000079c5 */ /* 0x000fcc0000000000 */
[----:B------:R-:W-:Y:S01]  /*17e70*/  HGMMA.64x16x16.F32.BF16 R184, gdesc[UR20], R184, gsb0 ;  /* 0x0020000014b879f0 */ /* 0x000fe200080018b8 */
[----:B------:R-:W-:Y:S01]  /*17e80*/  VIADD R4, R2, 0x86 ;  /* 0x0000008602047836 */ /* 0x000fe20000000000 */
[----:B------:R-:W-:-:S04]  /*17e90*/  MOV R5, 0x40000040 ;  /* 0x4000004000057802 */ /* 0x000fc80000000f00 */
        /* <DEDUP_REMOVED lines=36> */
[----:B--2---:R-:W-:Y:S02]  /*180e0*/  R2UR UR28, R12 ;  /* 0x000000000c1c72ca */ /* 0x004fe400000e0000 */
[----:B------:R-:W-:Y:S02]  /*180f0*/  R2UR UR29, R13 ;  /* 0x000000000d1d72ca */ /* 0x000fe400000e0000 */
[----:B------:R-:W-:Y:S01]  /*18100*/  R2UR UR26, R4 ;  /* 0x00000000041a72ca */ /* 0x000fe200000e0000 */
[----:B------:R-:W2:Y:S01]  /*18110*/  LDL.64 R12, [R1+0x28] ;  /* 0x00002800010c7983 */ /* 0x000ea20000100a00 */
[----:B------:R-:W-:-:S07]  /*18120*/  R2UR UR27, R5 ;  /* 0x00000000051b72ca */ /* 0x000fce00000e0000 */
[----:B------:R-:W-:Y:S02]  /*18130*/  UMOV UR24, UR28 ;  /* 0x0000001c00187c82 */ /* 0x000fe40008000000 */
[----:B------:R-:W-:Y:S01]  /*18140*/  UMOV UR25, UR29 ;  /* 0x0000001d00197c82 */ /* 0x000fe20008000000 */
[----:B------:R-:W-:Y:S02]  /*18150*/  WARPGROUP.DEPBAR.LE gsb0, 0x0 ;  /* 0x00008000000079c5 */ /* 0x000fe40000010000 */
[----:B------:R-:W-:-:S06]  /*18160*/  WARPGROUP.ARRIVE ;  /* 0x00000000000079c5 */ /* 0x000fcc0000000000 */
        /* <DEDUP_REMOVED lines=86> */
[----:B------:R-:W-:Y:S02]  /*186d0*/  MOV R5, 0x40000040 ;  /* 0x4000004000057802 */ /* 0x000fe40000000f00 */
        /* <DEDUP_REMOVED lines=99> */
[----:B------:R-:W2:Y:S01]  /*18d10*/  LDL.64 R12, [R1] ;  /* 0x00000000010c7983 */ /* 0x000ea20000100a00 */
        /* <DEDUP_REMOVED lines=46> */
[----:B------:R-:W-:Y:S02]  /*19000*/  R2UR UR14, R4 ;  /* 0x00000000040e72ca */ /* 0x000fe400000e0000 */
        /* <DEDUP_REMOVED lines=445> */
.L_x_652:
[----:B------:R-:W-:Y:S01]  /*1abe0*/  SHF.L.U32 R0, R9, 0x1f, RZ ;  /* 0x0000001f09007819 */ /* 0x000fe200000006ff */
[----:B------:R-:W-:-:S04]  /*1abf0*/  IMAD R9, R10, 0x8, R16 ;  /* 0x000000080a097824 */ /* 0x000fc800078e0210 */
[----:B------:R0:W1:Y:S01]  /*1ac00*/  SYNCS.PHASECHK.TRANS64.TRYWAIT P2, [R9+URZ+0x38850], R0 ;  /* 0x03885000090075a7 */ /* 0x000062000804017f */
[----:B------:R-:W-:Y:S05]  /*1ac10*/  @!P0 BRA `(.L_x_653) ;  /* 0x0000000000048947 */ /* 0x000fea0003800000 */
[----:B------:R-:W-:Y:S01]  /*1ac20*/  BPT.TRAP 0x1 ;  /* 0x000000040000795c */ /* 0x000fe20000300000 */
.L_x_653:
[----:B------:R-:W-:Y:S04]  /*1ac30*/  BSSY B1, `(.L_x_654) ;  /* 0x0000004000017945 */ /* 0x000fe80003800000 */
[----:B-1----:R-:W-:Y:S05]  /*1ac40*/  @P2 BRA `(.L_x_655) ;  /* 0x0000000000082947 */ /* 0x002fea0003800000 */
[----:B------:R-:W1:Y:S02]  /*1ac50*/  SYNCS.PHASECHK.TRANS64.TRYWAIT P2, [R9+URZ+0x38850], R0 ;  /* 0x03885000090075a7 */ /* 0x000e64000804017f */
[----:B-1----:R-:W-:Y:S05]  /*1ac60*/  @!P2 BRA `(.L_x_656) ;  /* 0x000000c00028a947 */ /* 0x002fea0003800000 */
.L_x_655:
[----:B------:R-:W-:Y:S05]  /*1ac70*/  BSYNC B1 ;  /* 0x0000000000017941 */ /* 0x000fea0003800000 */
.L_x_654:
[----:B01----:R-:W-:Y:S01]  /*1ac80*/  VIADD R0, R16, 0x400 ;  /* 0x0000040010007836 */ /* 0x003fe20000000000 */
[----:B------:R-:W-:Y:S01]  /*1ac90*/  WARPGROUP.ARRIVE ;  /* 0x00000000000079c5 */ /* 0x000fe20000000000 */
[----:B------:R-:W-:Y:S02]  /*1aca0*/  IMAD.MOV.U32 R3, RZ, RZ, 0x40000040 ;  /* 0x40000040ff037424 */ /* 0x000fe400078e00ff */
[----:B------:R-:W-:Y:S01]  /*1acb0*/  FMUL.FTZ R14, R188, UR39 ;  /* 0x00000027bc0e7c20 */ /* 0x000fe20008410000 */
[----:B------:R-:W-:Y:S01]  /*1acc0*/  IMAD.MOV.U32 R5, RZ, RZ, 0x40000040 ;  /* 0x40000040ff057424 */ /* 0x000fe200078e00ff */
[----:B------:R-:W-:Y:S01]  /*1acd0*/  SHF.R.U32.HI R0, RZ, 0x4, R0 ;  /* 0x00000004ff007819 */ /* 0x000fe20000011600 */
[----:B------:R-:W-:Y:S01]  /*1ace0*/  FMUL.FTZ R15, R189, UR39 ;  /* 0x00000027bd0f7c20 */ /* 0x000fe20008410000 */
[----:B------:R-:W-:Y:S01]  /*1acf0*/  R2UR UR7, R3 ;  /* 0x00000000030772ca */ /* 0x000fe200000e0000 */
[----:B------:R-:W-:Y:S01]  /*1ad00*/  FMUL.FTZ R177, R177, UR39 ;  /* 0x00000027b1b17c20 */ /* 0x000fe20008410000 */
[----:B------:R-:W-:Y:S01]  /*1ad10*/  LOP3.LUT R0, R0, 0x3fff, RZ, 0xc0, !PT ;  /* 0x00003fff00007812 */ /* 0x000fe200078ec0ff */
[----:B------:R-:W-:Y:S01]  /*1ad20*/  MUFU.TANH R14, R14 ;  /* 0x0000000e000e7308 */ /* 0x000fe20000002400 */
[----:B------:R-:W-:Y:S01]  /*1ad30*/  FMUL.FTZ R180, R180, UR39 ;  /* 0x00000027b4b47c20 */ /* 0x000fe20008410000 */
[----:B------:R-:W-:Y:S01]  /*1ad40*/  FMUL.FTZ R181, R181, UR39 ;  /* 0x00000027b5b57c20 */ /* 0x000fe20008410000 */
[----:B------:R-:W-:Y:S01]  /*1ad50*/  LOP3.LUT R0, R0, 0x2800000, RZ, 0xfc, !PT ;  /* 0x0280000000007812 */ /* 0x000fe200078efcff */
[----:B------:R-:W-:Y:S01]  /*1ad60*/  FMUL.FTZ R168, R168, UR39 ;  /* 0x00000027a8a87c20 */ /* 0x000fe20008410000 */
[----:B------:R-:W-:Y:S01]  /*1ad70*/  FMUL.FTZ R169, R169, UR39 ;  /* 0x00000027a9a97c20 */ /* 0x000fe20008410000 */
[----:B------:R-:W-:Y:S01]  /*1ad80*/  FMUL.FTZ R172, R172, UR39 ;  /* 0x00000027acac7c20 */ /* 0x000fe20008410000 */
[----:B------:R-:W-:Y:S01]  /*1ad90*/  FMUL.FTZ R173, R173, UR39 ;  /* 0x00000027adad7c20 */ /* 0x000fe20008410000 */
[----:B------:R-:W-:-:S02]  /*1ada0*/  IMAD R2, R10, 0xa00, R0 ;  /* 0x00000a000a027824 */ /* 0x000fc400078e0200 */
[----:B------:R-:W-:Y:S01]  /*1adb0*/  FMUL.FTZ R0, R184, UR39 ;  /* 0x00000027b8007c20 */ /* 0x000fe20008410000 */
[----:B------:R-:W-:Y:S01]  /*1adc0*/  MUFU.TANH R15, R15 ;  /* 0x0000000f000f7308 */ /* 0x000fe20000002400 */
[----:B------:R-:W-:Y:S01]  /*1add0*/  FMUL.FTZ R160, R160, UR39 ;  /* 0x00000027a0a07c20 */ /* 0x000fe20008410000 */
[C---:B------:R-:W-:Y:S01]  /*1ade0*/  VIADD R4, R2.reuse, 0x80 ;  /* 0x0000008002047836 */ /* 0x040fe20000000000 */
[----:B------:R-:W-:Y:S01]  /*1adf0*/  R2UR UR6, R2 ;  /* 0x00000000020672ca */ /* 0x000fe200000e0000 */
[----:B------:R-:W-:Y:S01]  /*1ae00*/  FMUL.FTZ R161, R161, UR39 ;  /* 0x00000027a1a17c20 */ /* 0x000fe20008410000 */
[----:B------:R-:W-:Y:S01]  /*1ae10*/  FMUL.FTZ R164, R164, UR39 ;  /* 0x00000027a4a47c20 */ /* 0x000fe20008410000 */
[----:B------:R-:W-:Y:S01]  /*1ae20*/  FMUL.FTZ R165, R165, UR39 ;  /* 0x00000027a5a57c20 */ /* 0x000fe20008410000 */
[----:B------:R-:W-:Y:S01]  /*1ae30*/  FMUL.FTZ R152, R152, UR39 ;  /* 0x0000002798987c20 */ /* 0x000fe20008410000 */
[----:B------:R-:W0:Y:S01]  /*1ae40*/  MUFU.TANH R0, R0 ;  /* 0x0000000000007308 */ /* 0x000e220000002400 */
[----:B------:R-:W-:Y:S01]  /*1ae50*/  FMUL.FTZ R153, R153, UR39 ;  /* 0x0000002799997c20 */ /* 0x000fe20008410000 */
[----:B------:R-:W-:Y:S01]  /*1ae60*/  FMUL.FTZ R156, R156, UR39 ;  /* 0x000000279c9c7c20 */ /* 0x000fe20008410000 */
[----:B------:R-:W-:-:S02]  /*1ae70*/  IMAD.MOV.U32 R3, RZ, RZ, 0x40000040 ;  /* 0x40000040ff037424 */ /* 0x000fc400078e00ff */
[----:B------:R-:W-:Y:S01]  /*1ae80*/  FMUL.FTZ R10, R186, UR39 ;  /* 0x00000027ba0a7c20 */ /* 0x000fe20008410000 */
[----:B------:R-:W-:Y:S01]  /*1ae90*/  FMUL.FTZ R12, R187, UR39 ;  /* 0x00000027bb0c7c20 */ /* 0x000fe20008410000 */
[----:B------:R-:W-:Y:S01]  /*1aea0*/  FMUL.FTZ R13, R190, UR39 ;  /* 0x00000027be0d7c20 */ /* 0x000fe20008410000 */
[----:B------:R-:W-:Y:S01]  /*1aeb0*/  FMUL.FTZ R184, R191, UR39 ;  /* 0x00000027bfb87c20 */ /* 0x000fe20008410000 */
[----:B------:R-:W-:Y:S01]  /*1aec0*/  HGMMA.64x256x16.F32.BF16 R24, R208, gdesc[UR4].tnspB, R24, gsb0 ;  /* 0x43e00004d0187df0 */ /* 0x000fe20008001818 */
[----:B------:R-:W-:Y:S01]  /*1aed0*/  R2UR UR6, R4 ;  /* 0x00000000040672ca */ /* 0x000fe200000e0000 */
[----:B------:R-:W-:Y:S01]  /*1aee0*/  VIADD R4, R2, 0x100 ;  /* 0x0000010002047836 */ /* 0x000fe20000000000 */
[----:B------:R-:W-:Y:S01]  /*1aef0*/  R2UR UR7, R5 ;  /* 0x00000000050772ca */ /* 0x000fe200000e0000 */
[----:B------:R-:W-:Y:S01]  /*1af00*/  IMAD.MOV.U32 R5, RZ, RZ, 0x40000040 ;  /* 0x40000040ff057424 */ /* 0x000fe200078e00ff */
[----:B------:R-:W-:Y:S01]  /*1af10*/  MUFU.TANH R177, R177 ;  /* 0x000000b100b17308 */ /* 0x000fe20000002400 */
[----:B------:R-:W-:Y:S01]  /*1af20*/  FMUL.FTZ R170, R170, UR39 ;  /* 0x00000027aaaa7c20 */ /* 0x000fe20008410000 */
        /* <DEDUP_REMOVED lines=10> */
[----:B------:R-:W-:Y:S01]  /*1afd0*/  FMUL.FTZ R158, R158, UR39 ;  /* 0x000000279e9e7c20 */ /* 0x000fe20008410000 */
[----:B------:R-:W-:Y:S01]  /*1afe0*/  FMUL.FTZ R159, R159, UR39 ;  /* 0x000000279f9f7c20 */ /* 0x000fe20008410000 */
[----:B------:R-:W-:Y:S01]  /*1aff0*/  @!P1 VIADD R11, R11, 0x38840 ;  /* 0x000388400b0b9836 */ /* 0x000fe20000000000 */
[----:B------:R-:W-:Y:S01]  /*1b000*/  @!P1 IADD3 R9, R9, 0x38860, RZ ;  /* 0x0003886009099810 */ /* 0x000fe20007ffe0ff */
[----:B------:R-:W-:Y:S01]  /*1b010*/  MUFU.TANH R181, R181 ;  /* 0x000000b500b57308 */ /* 0x000fe20000002400 */
[C---:B------:R-:W-:Y:S01]  /*1b020*/  ISETP.GT.AND P2, PT, R6.reuse, RZ, PT ;  /* 0x000000ff0600720c */ /* 0x040fe20003f44270 */
[----:B------:R-:W-:Y:S01]  /*1b030*/  VIADD R6, R6, 0xffffffff ;  /* 0xffffffff06067836 */ /* 0x000fe20000000000 */
[----:B------:R-:W-:-:S05]  /*1b040*/  @!P1 PRMT R9, RZ, 0x654, R9 ;  /* 0x00000654ff099816 */ /* 0x000fca0000000009 */
        /* <DEDUP_REMOVED lines=28> */
[----:B------:R-:W-:-:S06]  /*1b210*/  WARPGROUP.ARRIVE ;  /* 0x00000000000079c5 */ /* 0x000fcc0000000000 */
[----:B------:R-:W-:Y:S01]  /*1b220*/  HGMMA.64x256x16.F32.BF16 R24, R204, gdesc[UR4].tnspB, R24, gsb0 ;  /* 0x43e00004cc187df0 */ /* 0x000fe20008001818 */
[----:B------:R-:W-:Y:S01]  /*1b230*/  R2UR UR6, R4 ;  /* 0x00000000040672ca */ /* 0x000fe200000e0000 */
[C---:B------:R-:W-:Y:S01]  /*1b240*/  VIADD R4, R2.reuse, 0x180 ;  /* 0x0000018002047836 */ /* 0x040fe20000000000 */
[----:B------:R-:W-:Y:S01]  /*1b250*/  R2UR UR7, R5 ;  /* 0x00000000050772ca */ /* 0x000fe200000e0000 */
[----:B------:R-:W-:Y:S02]  /*1b260*/  IMAD.MOV.U32 R5, RZ, RZ, 0x40000040 ;  /* 0x40000040ff057424 */ /* 0x000fe400078e00ff */
[----:B------:R-:W-:Y:S01]  /*1b270*/  VIADD R2, R2, 0x200 ;  /* 0x0000020002027836 */ /* 0x000fe20000000000 */
[----:B------:R-:W-:Y:S02]  /*1b280*/  WARPGROUP.DEPBAR.LE gsb0, 0x0 ;  /* 0x00008000000079c5 */ /* 0x000fe40000010000 */
[----:B------:R-:W-:-:S15]  /*1b290*/  WARPGROUP.ARRIVE ;  /* 0x00000000000079c5 */ /* 0x000fde0000000000 */
[----:B------:R-:W-:-:S04]  /*1b2a0*/  NOP ;  /* 0x0000000000007918 */ /* 0x000fc80000000000 */
[----:B------:R-:W-:Y:S01]  /*1b2b0*/  HGMMA.64x256x16.F32.BF16 R24, R200, gdesc[UR4].tnspB, R24, gsb0 ;  /* 0x43e00004c8187df0 */ /* 0x000fe20008001818 */
[----:B------:R-:W-:Y:S01]  /*1b2c0*/  R2UR UR6, R4 ;  /* 0x00000000040672ca */ /* 0x000fe200000e0000 */
[----:B------:R-:W-:Y:S01]  /*1b2d0*/  FMUL.FTZ R4, R185, UR39 ;  /* 0x00000027b9047c20 */ /* 0x000fe20008410000 */
[----:B------:R-:W-:Y:S01]  /*1b2e0*/  R2UR UR7, R5 ;  /* 0x00000000050772ca */ /* 0x000fe200000e0000 */
[----:B------:R-:W-:Y:S01]  /*1b2f0*/  FMUL.FTZ R185, R176, UR39 ;  /* 0x00000027b0b97c20 */ /* 0x000fe20008410000 */
[----:B------:R-:W-:Y:S01]  /*1b300*/  FMUL.FTZ R176, R178, UR39 ;  /* 0x00000027b2b07c20 */ /* 0x000fe20008410000 */
[----:B------:R-:W-:Y:S01]  /*1b310*/  FMUL.FTZ R178, R179, UR39 ;  /* 0x00000027b3b27c20 */ /* 0x000fe20008410000 */
[----:B------:R-:W-:Y:S01]  /*1b320*/  FMUL.FTZ R179, R182, UR39 ;  /* 0x00000027b6b37c20 */ /* 0x000fe20008410000 */
[----:B------:R-:W1:Y:S01]  /*1b330*/  MUFU.TANH R4, R4 ;  /* 0x0000000400047308 */ /* 0x000e620000002400 */
[----:B------:R-:W-:Y:S01]  /*1b340*/  FMUL.FTZ R182, R157, UR39 ;  /* 0x000000279db67c20 */ /* 0x000fe20008410000 */
[----:B------:R-:W-:-:S06]  /*1b350*/  FMUL.FTZ R157, R183, UR39 ;  /* 0x00000027b79d7c20 */ /* 0x000fcc0008410000 */
[----:B------:R-:W2:Y:S08]  /*1b360*/  MUFU.TANH R185, R185 ;  /* 0x000000b900b97308 */ /* 0x000eb00000002400 */
[----:B------:R-:W3:Y:S08]  /*1b370*/  MUFU.TANH R182, R182 ;  /* 0x000000b600b67308 */ /* 0x000ef00000002400 */
[----:B------:R-:W4:Y:S08]  /*1b380*/  MUFU.TANH R176, R176 ;  /* 0x000000b000b07308 */ /* 0x000f300000002400 */
[----:B------:R-:W5:Y:S08]  /*1b390*/  MUFU.TANH R178, R178 ;  /* 0x000000b200b27308 */ /* 0x000f700000002400 */
[----:B------:R-:W5:Y:S08]  /*1b3a0*/  MUFU.TANH R179, R179 ;  /* 0x000000b300b37308 */ /* 0x000f700000002400 */
[----:B------:R-:W5:Y:S01]  /*1b3b0*/  MUFU.TANH R157, R157 ;  /* 0x0000009d009d7308 */ /* 0x000f620000002400 */
[----:B------:R-:W-:-:S02]  /*1b3c0*/  WARPGROUP.DEPBAR.LE gsb0, 0x0 ;  /* 0x00008000000079c5 */ /* 0x000fc40000010000 */
[----:B------:R-:W-:-:S06]  /*1b3d0*/  WARPGROUP.ARRIVE ;  /* 0x00000000000079c5 */ /* 0x000fcc0000000000 */
[----:B------:R-:W-:Y:S01]  /*1b3e0*/  HGMMA.64x256x16.F32.BF16 R24, R196, gdesc[UR4].tnspB, R24, gsb0 ;  /* 0x43e00004c4187df0 */ /* 0x000fe20008001818 */
[----:B------:R-:W-:Y:S02]  /*1b3f0*/  R2UR UR6, R2 ;  /* 0x00000000020672ca */ /* 0x000fe400000e0000 */
[----:B0-----:R-:W-:Y:S02]  /*1b400*/  FMNMX.FTZ R2, R0, R8, !PT ;  /* 0x0000000800027209 */ /* 0x001fe40007810000 */
[----:B------:R-:W-:Y:S02]  /*1b410*/  R2UR UR7, R3 ;  /* 0x00000000030772ca */ /* 0x000fe400000e0000 */
[----:B-1----:R-:W-:-:S04]  /*1b420*/  FMNMX.FTZ R2, R4, R2, !PT ;  /* 0x0000000204027209 */ /* 0x002fc80007810000 */
[----:B------:R-:W-:-:S04]  /*1b430*/  FMNMX.FTZ R2, R14, R2, !PT ;  /* 0x000000020e027209 */ /* 0x000fc80007810000 */
[----:B------:R-:W-:-:S04]  /*1b440*/  FMNMX.FTZ R2, R15, R2, !PT ;  /* 0x000000020f027209 */ /* 0x000fc80007810000 */
[----:B--2---:R-:W-:-:S04]  /*1b450*/  FMNMX.FTZ R2, R185, R2, !PT ;  /* 0x00000002b9027209 */ /* 0x004fc80007810000 */
[----:B------:R-:W-:-:S04]  /*1b460*/  FMNMX.FTZ R2, R177, R2, !PT ;  /* 0x00000002b1027209 */ /* 0x000fc80007810000 */
        /* <DEDUP_REMOVED lines=13> */
[----:B---3--:R-:W-:-:S05]  /*1b540*/  FMNMX.FTZ R2, R182, R2, !PT ;  /* 0x00000002b6027209 */ /* 0x008fca0007810000 */
[----:B------:R-:W0:Y:S02]  /*1b550*/  SHFL.BFLY PT, R3, R2, 0x2, 0x1f ;  /* 0x0c401f0002037f89 */ /* 0x000e2400000e0000 */
[----:B0-----:R-:W-:Y:S01]  /*1b560*/  FMNMX.FTZ R3, R2, R3, !PT ;  /* 0x0000000302037209 */ /* 0x001fe20007810000 */
[----:B------:R-:W-:-:S04]  /*1b570*/  IMAD.U32 R2, RZ, RZ, UR38 ;  /* 0x00000026ff027e24 */ /* 0x000fc8000f8e00ff */
[----:B------:R-:W0:Y:S02]  /*1b580*/  SHFL.BFLY PT, R5, R3, 0x1, 0x1f ;  /* 0x0c201f0003057f89 */ /* 0x000e2400000e0000 */
[----:B0-----:R-:W-:Y:S02]  /*1b590*/  FMNMX.FTZ R5, R3, R5, !PT ;  /* 0x0000000503057209 */ /* 0x001fe40007810000 */
[----:B------:R-:W-:-:S03]  /*1b5a0*/  FMNMX.FTZ R3, R10, R7, !PT ;  /* 0x000000070a037209 */ /* 0x000fc60007810000 */
[----:B------:R-:W-:Y:S01]  /*1b5b0*/  FADD.FTZ R8, -R5, R8 ;  /* 0x0000000805087221 */ /* 0x000fe20000010100 */
[----:B------:R-:W-:-:S03]  /*1b5c0*/  FMNMX.FTZ R183, R12, R3, !PT ;  /* 0x000000030cb77209 */ /* 0x000fc60007810000 */
[-C--:B------:R-:W-:Y:S01]  /*1b5d0*/  FMUL.FTZ R3, R8, R2.reuse ;  /* 0x0000000208037220 */ /* 0x080fe20000410000 */
[----:B------:R-:W-:Y:S01]  /*1b5e0*/  FMNMX.FTZ R8, R13, R183, !PT ;  /* 0x000000b70d087209 */ /* 0x000fe20007810000 */
[----:B------:R-:W-:-:S03]  /*1b5f0*/  FMUL.FTZ R183, R5, R2 ;  /* 0x0000000205b77220 */ /* 0x000fc60000410000 */
[----:B------:R-:W-:Y:S01]  /*1b600*/  FMNMX.FTZ R8, R184, R8, !PT ;  /* 0x00000008b8087209 */ /* 0x000fe20007810000 */
[-CC-:B------:R-:W-:Y:S01]  /*1b610*/  FFMA.FTZ R208, R0, R2.reuse, -R183.reuse ;  /* 0x0000000200d07223 */ /* 0x180fe200000108b7 */
[--C-:B------:R-:W-:Y:S01]  /*1b620*/  FFMA.FTZ R4, R4, R2, -R183.reuse ;  /* 0x0000000204047223 */ /* 0x100fe200000108b7 */
[----:B------:R-:W-:Y:S01]  /*1b630*/  MUFU.EX2 R3, R3 ;  /* 0x0000000300037308 */ /* 0x000fe20000000800 */
[----:B----4-:R-:W-:Y:S01]  /*1b640*/  FMNMX.FTZ R8, R176, R8, !PT ;  /* 0x00000008b0087209 */ /* 0x010fe20007810000 */
[-CC-:B------:R-:W-:Y:S01]  /*1b650*/  FFMA.FTZ R210, R14, R2.reuse, -R183.reuse ;  /* 0x000000020ed27223 */ /* 0x180fe200000108b7 */
[-CC-:B------:R-:W-:Y:S01]  /*1b660*/  FFMA.FTZ R186, R15, R2.reuse, -R183.reuse ;  /* 0x000000020fba7223 */ /* 0x180fe200000108b7 */
[--C-:B------:R-:W-:Y:S01]  /*1b670*/  FFMA.FTZ R204, R185, R2, -R183.reuse ;  /* 0x00000002b9cc7223 */ /* 0x100fe200000108b7 */
[----:B-----5:R-:W-:Y:S01]  /*1b680*/  FMNMX.FTZ R8, R178, R8, !PT ;  /* 0x00000008b2087209 */ /* 0x020fe20007810000 */
[-CC-:B------:R-:W-:Y:S01]  /*1b690*/  FFMA.FTZ R14, R177, R2.reuse, -R183.reuse ;  /* 0x00000002b10e7223 */ /* 0x180fe200000108b7 */
[--C-:B------:R-:W-:Y:S01]  /*1b6a0*/  FFMA.FTZ R206, R180, R2, -R183.reuse ;  /* 0x00000002b4ce7223 */ /* 0x100fe200000108b7 */
[----:B------:R-:W0:Y:S01]  /*1b6b0*/  MUFU.EX2 R208, R208 ;  /* 0x000000d000d07308 */ /* 0x000e220000000800 */
[----:B------:R-:W-:Y:S01]  /*1b6c0*/  FMNMX.FTZ R0, R179, R8, !PT ;  /* 0x00000008b3007209 */ /* 0x000fe20007810000 */
[-CC-:B------:R-:W-:Y:S01]  /*1b6d0*/  FFMA.FTZ R15, R181, R2.reuse, -R183.reuse ;  /* 0x00000002b50f7223 */ /* 0x180fe200000108b7 */
[-CC-:B------:R-:W-:Y:S01]  /*1b6e0*/  FFMA.FTZ R200, R168, R2.reuse, -R183.reuse ;  /* 0x00000002a8c87223 */ /* 0x180fe200000108b7 */
[--C-:B------:R-:W-:Y:S01]  /*1b6f0*/  FFMA.FTZ R168, R169, R2, -R183.reuse ;  /* 0x00000002a9a87223 */ /* 0x100fe200000108b7 */
[----:B------:R-:W-:Y:S01]  /*1b700*/  FMNMX.FTZ R0, R157, R0, !PT ;  /* 0x000000009d007209 */ /* 0x000fe20007810000 */
[-CC-:B------:R-:W-:Y:S01]  /*1b710*/  FFMA.FTZ R202, R172, R2.reuse, -R183.reuse ;  /* 0x00000002acca7223 */ /* 0x180fe200000108b7 */
[--C-:B------:R-:W-:Y:S01]  /*1b720*/  FFMA.FTZ R169, R173, R2, -R183.reuse ;  /* 0x00000002ada97223 */ /* 0x100fe200000108b7 */
[----:B------:R-:W1:Y:S01]  /*1b730*/  MUFU.EX2 R8, R4 ;  /* 0x0000000400087308 */ /* 0x000e620000000800 */
[----:B------:R-:W-:Y:S01]  /*1b740*/  FMNMX.FTZ R0, R170, R0, !PT ;  /* 0x00000000aa007209 */ /* 0x000fe20007810000 */
[----:B------:R-:W-:-:S03]  /*1b750*/  FFMA.FTZ R182, R182, R2, -R183 ;  /* 0x00000002b6b67223 */ /* 0x000fc600000108b7 */
[----:B------:R-:W-:-:S03]  /*1b760*/  FMNMX.FTZ R0, R171, R0, !PT ;  /* 0x00000000ab007209 */ /* 0x000fc60007810000 */
[----:B------:R-:W2:Y:S01]  /*1b770*/  MUFU.EX2 R210, R210 ;  /* 0x000000d200d27308 */ /* 0x000ea20000000800 */
[----:B------:R-:W-:Y:S01]  /*1b780*/  FMNMX.FTZ R0, R174, R0, !PT ;  /* 0x00000000ae007209 */ /* 0x000fe20007810000 */
[----:B0-----:R-:W-:-:S03]  /*1b790*/  FFMA.FTZ R21, R3, R21, R208 ;  /* 0x0000001503157223 */ /* 0x001fc600000100d0 */
[----:B------:R-:W-:-:S03]  /*1b7a0*/  FMNMX.FTZ R0, R175, R0, !PT ;  /* 0x00000000af007209 */ /* 0x000fc60007810000 */
[----:B------:R-:W0:Y:S01]  /*1b7b0*/  MUFU.EX2 R186, R186 ;  /* 0x000000ba00ba7308 */ /* 0x000e220000000800 */
[----:B------:R-:W-:Y:S01]  /*1b7c0*/  FMNMX.FTZ R0, R162, R0, !PT ;  /* 0x00000000a2007209 */ /* 0x000fe20007810000 */
[C---:B-1----:R-:W-:Y:S01]  /*1b7d0*/  FADD.FTZ R21, R8.reuse, R21 ;  /* 0x0000001508157221 */ /* 0x042fe20000010000 */
[----:B------:R-:W-:Y:S02]  /*1b7e0*/  F2FP.BF16.F32.PACK_AB R208, R8, R208 ;  /* 0x000000d008d0723e */ /* 0x000fe400000010ff */
[----:B------:R-:W-:-:S03]  /*1b7f0*/  FMNMX.FTZ R0, R163, R0, !PT ;  /* 0x00000000a3007209 */ /* 0x000fc60007810000 */
[----:B------:R-:W1:Y:S01]  /*1b800*/  MUFU.EX2 R204, R204 ;  /* 0x000000cc00cc7308 */ /* 0x000e620000000800 */
[----:B------:R-:W-:Y:S01]  /*1b810*/  FMNMX.FTZ R0, R166, R0, !PT ;  /* 0x00000000a6007209 */ /* 0x000fe20007810000 */
[----:B--2---:R-:W-:-:S03]  /*1b820*/  FADD.FTZ R21, R210, R21 ;  /* 0x00000015d2157221 */ /* 0x004fc60000010000 */
[----:B------:R-:W-:-:S03]  /*1b830*/  FMNMX.FTZ R0, R167, R0, !PT ;  /* 0x00000000a7007209 */ /* 0x000fc60007810000 */
[----:B------:R-:W2:Y:S01]  /*1b840*/  MUFU.EX2 R14, R14 ;  /* 0x0000000e000e7308 */ /* 0x000ea20000000800 */
[----:B------:R-:W-:Y:S01]  /*1b850*/  FMNMX.FTZ R0, R154, R0, !PT ;  /* 0x000000009a007209 */ /* 0x000fe20007810000 */
[C---:B0-----:R-:W-:Y:S01]  /*1b860*/  FADD.FTZ R21, R186.reuse, R21 ;  /* 0x00000015ba157221 */ /* 0x041fe20000010000 */
[----:B------:R-:W-:Y:S02]  /*1b870*/  F2FP.BF16.F32.PACK_AB R210, R186, R210 ;  /* 0x000000d2bad2723e */ /* 0x000fe400000010ff */
[----:B------:R-:W-:-:S03]  /*1b880*/  FMNMX.FTZ R0, R155, R0, !PT ;  /* 0x000000009b007209 */ /* 0x000fc60007810000 */
[----:B------:R-:W0:Y:S01]  /*1b890*/  MUFU.EX2 R206, R206 ;  /* 0x000000ce00ce7308 */ /* 0x000e220000000800 */
[----:B------:R-:W-:Y:S01]  /*1b8a0*/  FMNMX.FTZ R0, R158, R0, !PT ;  /* 0x000000009e007209 */ /* 0x000fe20007810000 */
[----:B-1----:R-:W-:-:S03]  /*1b8b0*/  FADD.FTZ R21, R204, R21 ;  /* 0x00000015cc157221 */ /* 0x002fc60000010000 */
[----:B------:R-:W-:-:S03]  /*1b8c0*/  FMNMX.FTZ R0, R159, R0, !PT ;  /* 0x000000009f007209 */ /* 0x000fc60007810000 */
[----:B------:R-:W1:Y:S01]  /*1b8d0*/  MUFU.EX2 R15, R15 ;  /* 0x0000000f000f7308 */ /* 0x000e620000000800 */
[C---:B--2---:R-:W-:Y:S01]  /*1b8e0*/  FADD.FTZ R21, R14.reuse, R21 ;  /* 0x000000150e157221 */ /* 0x044fe20000010000 */
[----:B------:R-:W2:Y:S01]  /*1b8f0*/  SHFL.BFLY PT, R4, R0, 0x2, 0x1f ;  /* 0x0c401f0000047f89 */ /* 0x000ea200000e0000 */
[----:B------:R-:W-:-:S05]  /*1b900*/  F2FP.BF16.F32.PACK_AB R204, R14, R204 ;  /* 0x000000cc0ecc723e */ /* 0x000fca00000010ff */
[----:B------:R-:W3:Y:S01]  /*1b910*/  MUFU.EX2 R200, R200 ;  /* 0x000000c800c87308 */ /* 0x000ee20000000800 */
[----:B0-----:R-:W-:-:S07]  /*1b920*/  FADD.FTZ R21, R206, R21 ;  /* 0x00000015ce157221 */ /* 0x001fce0000010000 */
[----:B------:R-:W0:Y:S01]  /*1b930*/  MUFU.EX2 R168, R168 ;  /* 0x000000a800a87308 */ /* 0x000e220000000800 */
[C---:B-1----:R-:W-:Y:S01]  /*1b940*/  FADD.FTZ R21, R15.reuse, R21 ;  /* 0x000000150f157221 */ /* 0x042fe20000010000 */
[----:B------:R-:W-:-:S06]  /*1b950*/  F2FP.BF16.F32.PACK_AB R206, R15, R206 ;  /* 0x000000ce0fce723e */ /* 0x000fcc00000010ff */
[----:B------:R-:W1:Y:S01]  /*1b960*/  MUFU.EX2 R202, R202 ;  /* 0x000000ca00ca7308 */ /* 0x000e620000000800 */
[----:B---3--:R-:W-:Y:S01]  /*1b970*/  FADD.FTZ R21, R200, R21 ;  /* 0x00000015c8157221 */ /* 0x008fe20000010000 */
[----:B--2---:R-:W-:-:S05]  /*1b980*/  FMNMX.FTZ R0, R0, R4, !PT ;  /* 0x0000000400007209 */ /* 0x004fca0007810000 */
[----:B------:R-:W2:Y:S01]  /*1b990*/  SHFL.BFLY PT, R4, R0, 0x1, 0x1f ;  /* 0x0c201f0000047f89 */ /* 0x000ea200000e0000 */
[----:B------:R-:W3:Y:S01]  /*1b9a0*/  MUFU.EX2 R169, R169 ;  /* 0x000000a900a97308 */ /* 0x000ee20000000800 */
[C---:B0-----:R-:W-:Y:S01]  /*1b9b0*/  FADD.FTZ R21, R168.reuse, R21 ;  /* 0x00000015a8157221 */ /* 0x041fe20000010000 */
[----:B------:R-:W-:-:S03]  /*1b9c0*/  F2FP.BF16.F32.PACK_AB R200, R168, R200 ;  /* 0x000000c8a8c8723e */ /* 0x000fc600000010ff */
[----:B-1----:R-:W-:-:S04]  /*1b9d0*/  FADD.FTZ R21, R202, R21 ;  /* 0x00000015ca157221 */ /* 0x002fc80000010000 */
[C---:B---3--:R-:W-:Y:S01]  /*1b9e0*/  FADD.FTZ R21, R169.reuse, R21 ;  /* 0x00000015a9157221 */ /* 0x048fe20000010000 */
[----:B------:R-:W-:Y:S01]  /*1b9f0*/  F2FP.BF16.F32.PACK_AB R202, R169, R202 ;  /* 0x000000caa9ca723e */ /* 0x000fe200000010ff */
[----:B------:R-:W-:Y:S02]  /*1ba00*/  WARPGROUP.DEPBAR.LE gsb0, 0x0 ;  /* 0x00008000000079c5 */ /* 0x000fe40000010000 */
[----:B------:R-:W-:Y:S01]  /*1ba10*/  WARPGROUP.ARRIVE ;  /* 0x00000000000079c5 */ /* 0x000fe20000000000 */
[----:B--2---:R-:W-:Y:S01]  /*1ba20*/  FMNMX.FTZ R4, R0, R4, !PT ;  /* 0x0000000400047209 */ /* 0x004fe20007810000 */
[-CC-:B------:R-:W-:Y:S01]  /*1ba30*/  FFMA.FTZ R196, R160, R2.reuse, -R183.reuse ;  /* 0x00000002a0c47223 */ /* 0x180fe200000108b7 */
[-C--:B------:R-:W-:Y:S01]  /*1ba40*/  FFMA.FTZ R198, R164, R2.reuse, -R183 ;  /* 0x00000002a4c67223 */ /* 0x080fe200000108b7 */
[----:B------:R-:W-:Y:S01]  /*1ba50*/  @!P1 PRMT R164, RZ, 0x654, R11 ;  /* 0x00000654ffa49816 */ /* 0x000fe2000000000b */
[-C--:B------:R-:W-:Y:S01]  /*1ba60*/  FFMA.FTZ R160, R161, R2.reuse, -R183 ;  /* 0x00000002a1a07223 */ /* 0x080fe200000108b7 */
[----:B------:R-:W-:Y:S01]  /*1ba70*/  HGMMA.64x256x16.F32.BF16 R24, R192, gdesc[UR4].tnspB, R24, gsb0 ;  /* 0x43e00004c0187df0 */ /* 0x000fe20008001818 */
[----:B------:R-:W-:Y:S01]  /*1ba80*/  FADD.FTZ R0, -R4, R7 ;  /* 0x0000000704007221 */ /* 0x000fe20000010100 */
[----:B------:R-:W0:Y:S01]  /*1ba90*/  MUFU.EX2 R196, R196 ;  /* 0x000000c400c47308 */ /* 0x000e220000000800 */
[----:B------:R-:W-:-:S02]  /*1baa0*/  FFMA.FTZ R161, R165, R2, -R183 ;  /* 0x00000002a5a17223 */ /* 0x000fc400000108b7 */
[----:B------:R-:W-:-:S05]  /*1bab0*/  FMUL.FTZ R0, R0, R2 ;  /* 0x0000000200007220 */ /* 0x000fca0000410000 */
[----:B------:R-:W1:Y:S08]  /*1bac0*/  MUFU.EX2 R160, R160 ;  /* 0x000000a000a07308 */ /* 0x000e700000000800 */
[----:B------:R-:W-:Y:S01]  /*1bad0*/  MUFU.EX2 R0, R0 ;  /* 0x0000000000007308 */ /* 0x000fe20000000800 */
[----:B0-----:R-:W-:-:S07]  /*1bae0*/  FADD.FTZ R21, R196, R21 ;  /* 0x00000015c4157221 */ /* 0x001fce0000010000 */
[----:B------:R-:W0:Y:S01]  /*1baf0*/  MUFU.EX2 R198, R198 ;  /* 0x000000c600c67308 */ /* 0x000e220000000800 */
[C---:B-1----:R-:W-:Y:S01]  /*1bb00*/  FADD.FTZ R21, R160.reuse, R21 ;  /* 0x00000015a0157221 */ /* 0x042fe20000010000 */
[----:B------:R-:W-:-:S06]  /*1bb10*/  F2FP.BF16.F32.PACK_AB R196, R160, R196 ;  /* 0x000000c4a0c4723e */ /* 0x000fcc00000010ff */
[----:B------:R-:W1:Y:S08]  /*1bb20*/  MUFU.EX2 R161, R161 ;  /* 0x000000a100a17308 */ /* 0x000e700000000800 */
[----:B------:R-:W-:Y:S01]  /*1bb30*/  MUFU.EX2 R7, R182 ;  /* 0x000000b600077308 */ /* 0x000fe20000000800 */
[----:B0-----:R-:W-:-:S04]  /*1bb40*/  FADD.FTZ R21, R198, R21 ;  /* 0x00000015c6157221 */ /* 0x001fc80000010000 */
[C---:B-1----:R-:W-:Y:S01]  /*1bb50*/  FADD.FTZ R21, R161.reuse, R21 ;  /* 0x00000015a1157221 */ /* 0x042fe20000010000 */
[----:B------:R-:W-:Y:S01]  /*1bb60*/  F2FP.BF16.F32.PACK_AB R198, R161, R198 ;  /* 0x000000c6a1c6723e */ /* 0x000fe200000010ff */
[----:B------:R-:W-:Y:S02]  /*1bb70*/  WARPGROUP.DEPBAR.LE gsb0, 0x0 ;  /* 0x00008000000079c5 */ /* 0x000fe40000010000 */
[-CC-:B------:R-:W-:Y:S01]  /*1bb80*/  FFMA.FTZ R192, R152, R2.reuse, -R183.reuse ;  /* 0x0000000298c07223 */ /* 0x180fe200000108b7 */
[-CC-:B------:R-:W-:Y:S01]  /*1bb90*/  FFMA.FTZ R152, R153, R2.reuse, -R183.reuse ;  /* 0x0000000299987223 */ /* 0x180fe200000108b7 */
[-C--:B------:R-:W-:Y:S01]  /*1bba0*/  FMUL.FTZ R153, R4, R2.reuse ;  /* 0x0000000204997220 */ /* 0x080fe20000410000 */
[-C--:B------:R-:W-:Y:S01]  /*1bbb0*/  FFMA.FTZ R194, R156, R2.reuse, -R183 ;  /* 0x000000029cc27223 */ /* 0x080fe200000108b7 */
[----:B------:R-:W-:Y:S02]  /*1bbc0*/  @!P1 SYNCS.ARRIVE.TRANS64.RED.A1T0 RZ, [R164+URZ], RZ ;  /* 0x000000ffa4ff99a7 */ /* 0x000fe4000810043f */
[-CC-:B------:R-:W-:Y:S01]  /*1bbd0*/  FFMA.FTZ R209, R10, R2.reuse, -R153.reuse ;  /* 0x000000020ad17223 */ /* 0x180fe20000010899 */
[-CC-:B------:R-:W-:Y:S01]  /*1bbe0*/  FFMA.FTZ R10, R12, R2.reuse, -R153.reuse ;  /* 0x000000020c0a7223 */ /* 0x180fe20000010899 */
[-CC-:B------:R-:W-:Y:S01]  /*1bbf0*/  FFMA.FTZ R211, R13, R2.reuse, -R153.reuse ;  /* 0x000000020dd37223 */ /* 0x180fe20000010899 */
[-CC-:B------:R-:W-:Y:S01]  /*1bc00*/  FFMA.FTZ R13, R184, R2.reuse, -R153.reuse ;  /* 0x00000002b80d7223 */ /* 0x180fe20000010899 */
[-CC-:B------:R-:W-:Y:S01]  /*1bc10*/  FFMA.FTZ R205, R176, R2.reuse, -R153.reuse ;  /* 0x00000002b0cd7223 */ /* 0x180fe20000010899 */
[-CC-:B------:R-:W-:Y:S01]  /*1bc20*/  FFMA.FTZ R156, R178, R2.reuse, -R153.reuse ;  /* 0x00000002b29c7223 */ /* 0x180fe20000010899 */
[----:B------:R-:W0:Y:S01]  /*1bc30*/  MUFU.EX2 R209, R209 ;  /* 0x000000d100d17308 */ /* 0x000e220000000800 */
[-CC-:B------:R-:W-:Y:S01]  /*1bc40*/  FFMA.FTZ R207, R179, R2.reuse, -R153.reuse ;  /* 0x00000002b3cf7223 */ /* 0x180fe20000010899 */
[-CC-:B------:R-:W-:Y:S01]  /*1bc50*/  FFMA.FTZ R12, R157, R2.reuse, -R153.reuse ;  /* 0x000000029d0c7223 */ /* 0x180fe20000010899 */
[-CC-:B------:R-:W-:Y:S01]  /*1bc60*/  FFMA.FTZ R201, R170, R2.reuse, -R153.reuse ;  /* 0x00000002aac97223 */ /* 0x180fe20000010899 */
[-CC-:B------:R-:W-:Y:S01]  /*1bc70*/  FFMA.FTZ R197, R162, R2.reuse, -R153.reuse ;  /* 0x00000002a2c57223 */ /* 0x180fe20000010899 */
[-CC-:B------:R-:W-:Y:S01]  /*1bc80*/  FFMA.FTZ R157, R171, R2.reuse, -R153.reuse ;  /* 0x00000002ab9d7223 */ /* 0x180fe20000010899 */
[-CC-:B------:R-:W-:Y:S01]  /*1bc90*/  FFMA.FTZ R203, R174, R2.reuse, -R153.reuse ;  /* 0x00000002aecb7223 */ /* 0x180fe20000010899 */
[-CC-:B------:R-:W-:Y:S01]  /*1bca0*/  FFMA.FTZ R175, R175, R2.reuse, -R153.reuse ;  /* 0x00000002afaf7223 */ /* 0x180fe20000010899 */
[----:B------:R-:W1:Y:S01]  /*1bcb0*/  MUFU.EX2 R10, R10 ;  /* 0x0000000a000a7308 */ /* 0x000e620000000800 */
[-CC-:B------:R-:W-:Y:S01]  /*1bcc0*/  FFMA.FTZ R163, R163, R2.reuse, -R153.reuse ;  /* 0x00000002a3a37223 */ /* 0x180fe20000010899 */
[-CC-:B------:R-:W-:Y:S01]  /*1bcd0*/  FFMA.FTZ R199, R166, R2.reuse, -R153.reuse ;  /* 0x00000002a6c77223 */ /* 0x180fe20000010899 */
[----:B------:R2:W-:Y:S01]  /*1bce0*/  @!P1 SYNCS.ARRIVE.TRANS64.RED.A1T0 RZ, [R9+URZ], RZ ;  /* 0x000000ff09ff99a7 */ /* 0x0005e2000810043f */
[-CC-:B------:R-:W-:Y:S01]  /*1bcf0*/  FFMA.FTZ R193, R154, R2.reuse, -R153.reuse ;  /* 0x000000029ac17223 */ /* 0x180fe20000010899 */
[-CC-:B------:R-:W-:Y:S01]  /*1bd00*/  FFMA.FTZ R155, R155, R2.reuse, -R153.reuse ;  /* 0x000000029b9b7223 */ /* 0x180fe20000010899 */
[----:B------:R-:W-:-:S02]  /*1bd10*/  FFMA.FTZ R158, R158, R2, -R153 ;  /* 0x000000029e9e7223 */ /* 0x000fc40000010899 */
[----:B------:R-:W3:Y:S01]  /*1bd20*/  MUFU.EX2 R211, R211 ;  /* 0x000000d300d37308 */ /* 0x000ee20000000800 */
[----:B0-----:R-:W-:-:S07]  /*1bd30*/  FFMA.FTZ R20, R0, R20, R209 ;  /* 0x0000001400147223 */ /* 0x001fce00000100d1 */
[----:B------:R-:W0:Y:S01]  /*1bd40*/  MUFU.EX2 R13, R13 ;  /* 0x0000000d000d7308 */ /* 0x000e220000000800 */
[C---:B-1----:R-:W-:Y:S01]  /*1bd50*/  FADD.FTZ R20, R10.reuse, R20 ;  /* 0x000000140a147221 */ /* 0x042fe20000010000 */
[----:B------:R-:W-:Y:S01]  /*1bd60*/  F2FP.BF16.F32.PACK_AB R209, R10, R209 ;  /* 0x000000d10ad1723e */ /* 0x000fe200000010ff */
[----:B------:R-:W-:-:S05]  /*1bd70*/  IMAD.MOV.U32 R10, RZ, RZ, R221 ;  /* 0x000000ffff0a7224 */ /* 0x000fca00078e00dd */
[----:B------:R-:W1:Y:S01]  /*1bd80*/  MUFU.EX2 R205, R205 ;  /* 0x000000cd00cd7308 */ /* 0x000e620000000800 */
[----:B---3--:R-:W-:-:S07]  /*1bd90*/  FADD.FTZ R20, R211, R20 ;  /* 0x00000014d3147221 */ /* 0x008fce0000010000 */
[----:B------:R-:W3:Y:S01]  /*1bda0*/  MUFU.EX2 R156, R156 ;  /* 0x0000009c009c7308 */ /* 0x000ee20000000800 */
[----:B0-----:R-:W-:Y:S01]  /*1bdb0*/  FADD.FTZ R162, R13, R20 ;  /* 0x000000140da27221 */ /* 0x001fe20000010000 */
[-CC-:B------:R-:W-:Y:S01]  /*1bdc0*/  FFMA.FTZ R20, R167, R2.reuse, -R153.reuse ;  /* 0x00000002a7147223 */ /* 0x180fe20000010899 */
[----:B------:R-:W-:Y:S01]  /*1bdd0*/  FFMA.FTZ R153, R159, R2, -R153 ;  /* 0x000000029f997223 */ /* 0x000fe20000010899 */
[----:B------:R-:W-:-:S04]  /*1bde0*/  F2FP.BF16.F32.PACK_AB R211, R13, R211 ;  /* 0x000000d30dd3723e */ /* 0x000fc800000010ff */
[----:B------:R-:W0:Y:S01]  /*1bdf0*/  MUFU.EX2 R207, R207 ;  /* 0x000000cf00cf7308 */ /* 0x000e220000000800 */
[----:B-1----:R-:W-:-:S07]  /*1be00*/  FADD.FTZ R162, R205, R162 ;  /* 0x000000a2cda27221 */ /* 0x002fce0000010000 */
[----:B------:R-:W1:Y:S01]  /*1be10*/  MUFU.EX2 R12, R12 ;  /* 0x0000000c000c7308 */ /* 0x000e620000000800 */
[C---:B---3--:R-:W-:Y:S01]  /*1be20*/  FADD.FTZ R162, R156.reuse, R162 ;  /* 0x000000a29ca27221 */ /* 0x048fe20000010000 */
[----:B------:R-:W-:-:S06]  /*1be30*/  F2FP.BF16.F32.PACK_AB R205, R156, R205 ;  /* 0x000000cd9ccd723e */ /* 0x000fcc00000010ff */
[----:B------:R-:W3:Y:S01]  /*1be40*/  MUFU.EX2 R201, R201 ;  /* 0x000000c900c97308 */ /* 0x000ee20000000800 */
[----:B0-----:R-:W-:-:S07]  /*1be50*/  FADD.FTZ R162, R207, R162 ;  /* 0x000000a2cfa27221 */ /* 0x001fce0000010000 */
[----:B------:R-:W0:Y:S01]  /*1be60*/  MUFU.EX2 R157, R157 ;  /* 0x0000009d009d7308 */ /* 0x000e220000000800 */
[C---:B-1----:R-:W-:Y:S01]  /*1be70*/  FADD.FTZ R162, R12.reuse, R162 ;  /* 0x000000a20ca27221 */ /* 0x042fe20000010000 */
[----:B------:R-:W-:-:S06]  /*1be80*/  F2FP.BF16.F32.PACK_AB R207, R12, R207 ;  /* 0x000000cf0ccf723e */ /* 0x000fcc00000010ff */
[----:B------:R-:W1:Y:S01]  /*1be90*/  MUFU.EX2 R203, R203 ;  /* 0x000000cb00cb7308 */ /* 0x000e620000000800 */
[----:B---3--:R-:W-:-:S07]  /*1bea0*/  FADD.FTZ R162, R201, R162 ;  /* 0x000000a2c9a27221 */ /* 0x008fce0000010000 */
[----:B------:R-:W3:Y:S01]  /*1beb0*/  MUFU.EX2 R11, R175 ;  /* 0x000000af000b7308 */ /* 0x000ee20000000800 */
[C---:B0-----:R-:W-:Y:S01]  /*1bec0*/  FADD.FTZ R162, R157.reuse, R162 ;  /* 0x000000a29da27221 */ /* 0x041fe20000010000 */
[----:B------:R-:W-:-:S06]  /*1bed0*/  F2FP.BF16.F32.PACK_AB R201, R157, R201 ;  /* 0x000000c99dc9723e */ /* 0x000fcc00000010ff */
[----:B------:R-:W0:Y:S01]  /*1bee0*/  MUFU.EX2 R197, R197 ;  /* 0x000000c500c57308 */ /* 0x000e220000000800 */
[----:B-1----:R-:W-:-:S07]  /*1bef0*/  FADD.FTZ R162, R203, R162 ;  /* 0x000000a2cba27221 */ /* 0x002fce0000010000 */
[----:B--2---:R-:W1:Y:S01]  /*1bf00*/  MUFU.EX2 R9, R163 ;  /* 0x000000a300097308 */ /* 0x004e620000000800 */
[C---:B---3--:R-:W-:Y:S01]  /*1bf10*/  FADD.FTZ R162, R11.reuse, R162 ;  /* 0x000000a20ba27221 */ /* 0x048fe20000010000 */
[----:B------:R-:W-:-:S06]  /*1bf20*/  F2FP.BF16.F32.PACK_AB R203, R11, R203 ;  /* 0x000000cb0bcb723e */ /* 0x000fcc00000010ff */
[----:B------:R-:W2:Y:S01]  /*1bf30*/  MUFU.EX2 R199, R199 ;  /* 0x000000c700c77308 */ /* 0x000ea20000000800 */
[----:B0-----:R-:W-:-:S07]  /*1bf40*/  FADD.FTZ R162, R197, R162 ;  /* 0x000000a2c5a27221 */ /* 0x001fce0000010000 */
[----:B------:R-:W0:Y:S01]  /*1bf50*/  MUFU.EX2 R20, R20 ;  /* 0x0000001400147308 */ /* 0x000e220000000800 */
[C---:B-1----:R-:W-:Y:S01]  /*1bf60*/  FADD.FTZ R162, R9.reuse, R162 ;  /* 0x000000a209a27221 */ /* 0x042fe20000010000 */
[----:B------:R-:W-:-:S06]  /*1bf70*/  F2FP.BF16.F32.PACK_AB R197, R9, R197 ;  /* 0x000000c509c5723e */ /* 0x000fcc00000010ff */
[----:B------:R-:W1:Y:S01]  /*1bf80*/  MUFU.EX2 R192, R192 ;  /* 0x000000c000c07308 */ /* 0x000e620000000800 */
[----:B--2---:R-:W-:-:S07]  /*1bf90*/  FADD.FTZ R162, R199, R162 ;  /* 0x000000a2c7a27221 */ /* 0x004fce0000010000 */
[----:B------:R-:W2:Y:S01]  /*1bfa0*/  MUFU.EX2 R193, R193 ;  /* 0x000000c100c17308 */ /* 0x000ea20000000800 */
[C---:B0-----:R-:W-:Y:S01]  /*1bfb0*/  FADD.FTZ R162, R20.reuse, R162 ;  /* 0x000000a214a27221 */ /* 0x041fe20000010000 */
[----:B------:R-:W-:-:S06]  /*1bfc0*/  F2FP.BF16.F32.PACK_AB R199, R20, R199 ;  /* 0x000000c714c7723e */ /* 0x000fcc00000010ff */
[----:B------:R-:W0:Y:S01]  /*1bfd0*/  MUFU.EX2 R152, R152 ;  /* 0x0000009800987308 */ /* 0x000e220000000800 */
[----:B-1----:R-:W-:-:S07]  /*1bfe0*/  FADD.FTZ R21, R192, R21 ;  /* 0x00000015c0157221 */ /* 0x002fce0000010000 */
[----:B------:R-:W1:Y:S01]  /*1bff0*/  MUFU.EX2 R155, R155 ;  /* 0x0000009b009b7308 */ /* 0x000e620000000800 */
[----:B--2---:R-:W-:-:S07]  /*1c000*/  FADD.FTZ R162, R193, R162 ;  /* 0x000000a2c1a27221 */ /* 0x004fce0000010000 */
[----:B------:R-:W2:Y:S01]  /*1c010*/  MUFU.EX2 R194, R194 ;  /* 0x000000c200c27308 */ /* 0x000ea20000000800 */
[C---:B0-----:R-:W-:Y:S01]  /*1c020*/  FADD.FTZ R21, R152.reuse, R21 ;  /* 0x0000001598157221 */ /* 0x041fe20000010000 */
[----:B------:R-:W-:-:S06]  /*1c030*/  F2FP.BF16.F32.PACK_AB R192, R152, R192 ;  /* 0x000000c098c0723e */ /* 0x000fcc00000010ff */
[----:B------:R-:W0:Y:S01]  /*1c040*/  MUFU.EX2 R158, R158 ;  /* 0x0000009e009e7308 */ /* 0x000e220000000800 */
[C---:B-1----:R-:W-:Y:S01]  /*1c050*/  FADD.FTZ R9, R155.reuse, R162 ;  /* 0x000000a29b097221 */ /* 0x042fe20000010000 */
[----:B------:R-:W-:-:S06]  /*1c060*/  F2FP.BF16.F32.PACK_AB R193, R155, R193 ;  /* 0x000000c19bc1723e */ /* 0x000fcc00000010ff */
[----:B------:R-:W1:Y:S01]  /*1c070*/  MUFU.EX2 R153, R153 ;  /* 0x0000009900997308 */ /* 0x000e620000000800 */
[----:B--2---:R-:W-:Y:S01]  /*1c080*/  FADD.FTZ R8, R194, R21 ;  /* 0x00000015c2087221 */ /* 0x004fe20000010000 */
[----:B------:R-:W-:-:S03]  /*1c090*/  F2FP.BF16.F32.PACK_AB R194, R7, R194 ;  /* 0x000000c207c2723e */ /* 0x000fc600000010ff */
[----:B------:R-:W-:Y:S01]  /*1c0a0*/  FADD.FTZ R21, R7, R8 ;  /* 0x0000000807157221 */ /* 0x000fe20000010000 */
[----:B------:R-:W-:Y:S02]  /*1c0b0*/  IMAD.MOV.U32 R7, RZ, RZ, R4 ;  /* 0x000000ffff077224 */ /* 0x000fe400078e0004 */
[----:B------:R-:W-:Y:S02]  /*1c0c0*/  IMAD.MOV.U32 R8, RZ, RZ, R5 ;  /* 0x000000ffff087224 */ /* 0x000fe400078e0005 */
[----:B0-----:R-:W-:Y:S01]  /*1c0d0*/  FADD.FTZ R20, R158, R9 ;  /* 0x000000099e147221 */ /* 0x001fe20000010000 */
[----:B------:R-:W-:-:S03]  /*1c0e0*/  IMAD.MOV.U32 R9, RZ, RZ, R222 ;  /* 0x000000ffff097224 */ /* 0x000fc600078e00de */
[C---:B-1----:R-:W-:Y:S01]  /*1c0f0*/  FADD.FTZ R20, R153.reuse, R20 ;  /* 0x0000001499147221 */ /* 0x042fe20000010000 */
[----:B------:R-:W-:Y:S01]  /*1c100*/  F2FP.BF16.F32.PACK_AB R195, R153, R158 ;  /* 0x0000009e99c3723e */ /* 0x000fe200000010ff */
[----:B------:R-:W-:Y:S06]  /*1c110*/  @P2 BRA `(.L_x_657) ;  /* 0xffffffb000ac2947 */ /* 0x000fec000383ffff */
.L_x_646:
[----:B------:R-:W-:Y:S05]  /*1c120*/  BSYNC B0 ;  /* 0x0000000000007941 */ /* 0x000fea0003800000 */
.L_x_645:
        /* <DEDUP_REMOVED lines=131> */
.L_x_658:
[----:B------:R-:W-:Y:S01]  /*1c960*/  IMAD R0, R221, 0x8, R16 ;  /* 0x00000008dd007824 */ /* 0x000fe200078e0210 */
[----:B------:R-:W-:-:S04]  /*1c970*/  SHF.L.U32 R7, R222, 0x1f, RZ ;  /* 0x0000001fde077819 */ /* 0x000fc800000006ff */
[----:B------:R0:W1:Y:S01]  /*1c980*/  SYNCS.PHASECHK.TRANS64.TRYWAIT P2, [R0+URZ+0x38850], R7 ;  /* 0x03885007000075a7 */ /* 0x000062000804017f */
[----:B------:R-:W-:Y:S05]  /*1c990*/  @!P0 BRA `(.L_x_659) ;  /* 0x0000000000048947 */ /* 0x000fea0003800000 */
[----:B------:R-:W-:Y:S01]  /*1c9a0*/  BPT.TRAP 0x1 ;  /* 0x000000040000795c */ /* 0x000fe20000300000 */
.L_x_659:
[----:B------:R-:W-:Y:S01]  /*1c9b0*/  VIADD R16, R16, 0x400 ;  /* 0x0000040010107836 */ /* 0x000fe20000000000 */
[----:B------:R-:W-:Y:S04]  /*1c9c0*/  BSSY B0, `(.L_x_660) ;  /* 0x0000008000007945 */ /* 0x000fe80003800000 */
[----:B------:R-:W-:-:S04]  /*1c9d0*/  SHF.R.U32.HI R16, RZ, 0x4, R16 ;  /* 0x00000004ff107819 */ /* 0x000fc80000011610 */
[----:B------:R-:W-:-:S04]  /*1c9e0*/  LOP3.LUT R16, R16, 0x3fff, RZ, 0xc0, !PT ;  /* 0x00003fff10107812 */ /* 0x000fc800078ec0ff */
[----:B------:R-:W-:-:S05]  /*1c9f0*/  LOP3.LUT R16, R16, 0x2800000, RZ, 0xfc, !PT ;  /* 0x0280000010107812 */ /* 0x000fca00078efcff */
[----:B------:R-:W-:Y:S01]  /*1ca00*/  IMAD R3, R221, 0xa00, R16 ;  /* 0x00000a00dd037824 */ /* 0x000fe200078e0210 */
[----:B-1----:R-:W-:Y:S06]  /*1ca10*/  @P2 BRA `(.L_x_661) ;  /* 0x0000000000082947 */ /* 0x002fec0003800000 */
[----:B------:R-:W1:Y:S02]  /*1ca20*/  SYNCS.PHASECHK.TRANS64.TRYWAIT P0, [R0+URZ+0x38850], R7 ;  /* 0x03885007000075a7 */ /* 0x000e64000800017f */
[----:B-1----:R-:W-:Y:S05]  /*1ca30*/  @!P0 BRA `(.L_x_662) ;  /* 0x000000a000c88947 */ /* 0x002fea0003800000 */
.L_x_661:
[----:B------:R-:W-:Y:S05]  /*1ca40*/  BSYNC B0 ;  /* 0x0000000000007941 */ /* 0x000fea0003800000 */
.L_x_660:
[----:B------:R-:W-:Y:S01]  /*1ca50*/  IMAD.MOV.U32 R6, RZ, RZ, R3 ;  /* 0x000000ffff067224 */ /* 0x000fe200078e0003 */
[----:B------:R-:W2:Y:S01]  /*1ca60*/  LDL.LU R15, [R1+0x64] ;  /* 0x00006400010f7983 */ /* 0x000ea20000300800 */
[----:B01----:R-:W-:Y:S01]  /*1ca70*/  IMAD.MOV.U32 R7, RZ, RZ, 0x40000040 ;  /* 0x40000040ff077424 */ /* 0x003fe200078e00ff */
[----:B------:R-:W-:Y:S01]  /*1ca80*/  WARPGROUP.ARRIVE ;  /* 0x00000000000079c5 */ /* 0x000fe20000000000 */
[----:B------:R-:W-:Y:S01]  /*1ca90*/  IMAD.MOV.U32 R12, RZ, RZ, RZ ;  /* 0x000000ffff0c7224 */ /* 0x000fe200078e00ff */
[----:B------:R-:W-:Y:S01]  /*1caa0*/  R2UR UR6, R6 ;  /* 0x00000000060672ca */ /* 0x000fe200000e0000 */
[----:B------:R-:W-:Y:S01]  /*1cab0*/  VIADD R6, R3, 0x80 ;  /* 0x0000008003067836 */ /* 0x000fe20000000000 */
[----:B------:R-:W-:Y:S01]  /*1cac0*/  R2UR UR7, R7 ;  /* 0x00000000070772ca */ /* 0x000fe200000e0000 */
[----:B------:R-:W-:Y:S02]  /*1cad0*/  IMAD.MOV.U32 R7, RZ, RZ, 0x40000040 ;  /* 0x40000040ff077424 */ /* 0x000fe400078e00ff */
[----:B------:R-:W-:-:S02]  /*1cae0*/  VIADD R221, R221, 0x1 ;  /* 0x00000001dddd7836 */ /* 0x000fc40000000000 */
[----:B------:R-:W-:Y:S02]  /*1caf0*/  @!P1 VIADD R11, R0, 0x38860 ;  /* 0x00038860000b9836 */ /* 0x000fe40000000000 */
[----:B------:R-:W-:Y:S01]  /*1cb00*/  IMAD.MOV.U32 R0, RZ, RZ, -0x800000 ;  /* 0xff800000ff007424 */ /* 0x000fe200078e00ff */
[C---:B------:R-:W-:Y:S02]  /*1cb10*/  ISETP.NE.AND P2, PT, R221.reuse, 0x2, PT ;  /* 0x00000002dd00780c */ /* 0x040fe40003f45270 */
[----:B------:R-:W-:Y:S02]  /*1cb20*/  @!P1 PRMT R11, RZ, 0x654, R11 ;  /* 0x00000654ff0b9816 */ /* 0x000fe4000000000b */
[----:B------:R-:W-:Y:S01]  /*1cb30*/  SEL R221, R221, RZ, P2 ;  /* 0x000000ffdddd7207 */ /* 0x000fe20001000000 */
[----:B------:R-:W-:Y:S01]  /*1cb40*/  HGMMA.64x256x16.F32.BF16 R24, R208, gdesc[UR4].tnspB, R24, gsb0 ;  /* 0x43e00004d0187df0 */ /* 0x000fe20008001818 */
[----:B------:R-:W-:Y:S01]  /*1cb50*/  R2UR UR6, R6 ;  /* 0x00000000060672ca */ /* 0x000fe200000e0000 */
[----:B------:R-:W-:Y:S01]  /*1cb60*/  VIADD R6, R3, 0x100 ;  /* 0x0000010003067836 */ /* 0x000fe20000000000 */
[----:B------:R-:W-:Y:S01]  /*1cb70*/  R2UR UR7, R7 ;  /* 0x00000000070772ca */ /* 0x000fe200000e0000 */
[----:B------:R-:W-:Y:S01]  /*1cb80*/  IMAD.MOV.U32 R7, RZ, RZ, 0x40000040 ;  /* 0x40000040ff077424 */ /* 0x000fe200078e00ff */
[----:B------:R-:W-:-:S02]  /*1cb90*/  WARPGROUP.DEPBAR.LE gsb0, 0x0 ;  /* 0x00008000000079c5 */ /* 0x000fc40000010000 */
[----:B------:R-:W-:-:S15]  /*1cba0*/  WARPGROUP.ARRIVE ;  /* 0x00000000000079c5 */ /* 0x000fde0000000000 */
[----:B------:R-:W-:-:S06]  /*1cbb0*/  NOP ;  /* 0x0000000000007918 */ /* 0x000fcc0000000000 */
[----:B------:R-:W-:Y:S01]  /*1cbc0*/  HGMMA.64x256x16.F32.BF16 R24, R204, gdesc[UR4].tnspB, R24, gsb0 ;  /* 0x43e00004cc187df0 */ /* 0x000fe20008001818 */
[----:B------:R-:W-:Y:S02]  /*1cbd0*/  R2UR UR6, R6 ;  /* 0x00000000060672ca */ /* 0x000fe400000e0000 */
[----:B------:R-:W-:Y:S01]  /*1cbe0*/  R2UR UR7, R7 ;  /* 0x00000000070772ca */ /* 0x000fe200000e0000 */
[----:B------:R-:W-:Y:S01]  /*1cbf0*/  IMAD.MOV.U32 R7, RZ, RZ, 0x40000040 ;  /* 0x40000040ff077424 */ /* 0x000fe200078e00ff */
[----:B------:R-:W-:Y:S01]  /*1cc00*/  IADD3 R6, R3, 0x180, RZ ;  /* 0x0000018003067810 */ /* 0x000fe20007ffe0ff */
[----:B--2---:R-:W-:-:S05]  /*1cc10*/  VIADD R15, R15, 0x1 ;  /* 0x000000010f0f7836 */ /* 0x004fca0000000000 */
[----:B------:R-:W-:Y:S01]  /*1cc20*/  STL [R1+0x64], R15 ;  /* 0x0000640f01007387 */ /* 0x000fe20000100800 */
[----:B------:R-:W-:Y:S02]  /*1cc30*/  WARPGROUP.DEPBAR.LE gsb0, 0x0 ;  /* 0x00008000000079c5 */ /* 0x000fe40000010000 */
[----:B------:R-:W-:-:S14]  /*1cc40*/  WARPGROUP.ARRIVE ;  /* 0x00000000000079c5 */ /* 0x000fdc0000000000 */
[----:B------:R-:W-:Y:S01]  /*1cc50*/  HGMMA.64x256x16.F32.BF16 R24, R200, gdesc[UR4].tnspB, R24, gsb0 ;  /* 0x43e00004c8187df0 */ /* 0x000fe20008001818 */
[----:B------:R-:W-:Y:S01]  /*1cc60*/  R2UR UR6, R6 ;  /* 0x00000000060672ca */ /* 0x000fe200000e0000 */
[----:B------:R-:W-:Y:S01]  /*1cc70*/  VIADD R6, R3, 0x200 ;  /* 0x0000020003067836 */ /* 0x000fe20000000000 */
[----:B------:R-:W-:Y:S01]  /*1cc80*/  R2UR UR7, R7 ;  /* 0x00000000070772ca */ /* 0x000fe200000e0000 */
[----:B------:R-:W-:Y:S01]  /*1cc90*/  IMAD.MOV.U32 R7, RZ, RZ, 0x40000040 ;  /* 0x40000040ff077424 */ /* 0x000fe200078e00ff */
[----:B------:R-:W0:Y:S01]  /*1cca0*/  SHFL.BFLY PT, R3, R20, 0x2, 0x1f ;  /* 0x0c401f0014037f89 */ /* 0x000e2200000e0000 */
[----:B------:R-:W-:Y:S02]  /*1ccb0*/  WARPGROUP.DEPBAR.LE gsb0, 0x0 ;  /* 0x00008000000079c5 */ /* 0x000fe40000010000 */
[----:B------:R-:W-:-:S15]  /*1ccc0*/  WARPGROUP.ARRIVE ;  /* 0x00000000000079c5 */ /* 0x000fde0000000000 */
[----:B------:R-:W-:-:S05]  /*1ccd0*/  NOP ;  /* 0x0000000000007918 */ /* 0x000fca0000000000 */
[----:B------:R-:W-:Y:S01]  /*1cce0*/  HGMMA.64x256x16.F32.BF16 R24, R196, gdesc[UR4].tnspB, R24, gsb0 ;  /* 0x43e00004c4187df0 */ /* 0x000fe20008001818 */
[----:B------:R-:W-:Y:S02]  /*1ccf0*/  R2UR UR6, R6 ;  /* 0x00000000060672ca */ /* 0x000fe400000e0000 */
[----:B------:R-:W-:Y:S01]  /*1cd00*/  R2UR UR7, R7 ;  /* 0x00000000070772ca */ /* 0x000fe200000e0000 */
[----:B------:R-:W1:Y:S01]  /*1cd10*/  SHFL.BFLY PT, R6, R21, 0x2, 0x1f ;  /* 0x0c401f0015067f89 */ /* 0x000e6200000e0000 */
[----:B0-----:R-:W-:-:S05]  /*1cd20*/  FADD.FTZ R7, R3, R20 ;  /* 0x0000001403077221 */ /* 0x001fca0000010000 */
[----:B------:R-:W0:Y:S01]  /*1cd30*/  SHFL.BFLY PT, R8, R7, 0x1, 0x1f ;  /* 0x0c201f0007087f89 */ /* 0x000e2200000e0000 */
[----:B-1----:R-:W-:-:S05]  /*1cd40*/  FADD.FTZ R6, R6, R21 ;  /* 0x0000001506067221 */ /* 0x002fca0000010000 */
[----:B------:R-:W1:Y:S01]  /*1cd50*/  SHFL.BFLY PT, R3, R6, 0x1, 0x1f ;  /* 0x0c201f0006037f89 */ /* 0x000e6200000e0000 */
[----:B0-----:R-:W-:-:S05]  /*1cd60*/  FADD.FTZ R14, R7, R8 ;  /* 0x00000008070e7221 */ /* 0x001fca0000010000 */
[----:B------:R-:W-:-:S13]  /*1cd70*/  FSETP.NE.FTZ.AND P3, PT, R14, RZ, PT ;  /* 0x000000ff0e00720b */ /* 0x000fda0003f75000 */
[----:B------:R-:W0:Y:S01]  /*1cd80*/  @P3 MUFU.LG2 R10, R14 ;  /* 0x0000000e000a3308 */ /* 0x000e220000000c00 */
[----:B-1----:R-:W-:Y:S01]  /*1cd90*/  FADD.FTZ R13, R6, R3 ;  /* 0x00000003060d7221 */ /* 0x002fe20000010000 */
[----:B------:R-:W-:Y:S01]  /*1cda0*/  IMAD.MOV.U32 R6, RZ, RZ, RZ ;  /* 0x000000ffff067224 */ /* 0x000fe200078e00ff */
[----:B------:R-:W-:-:S03]  /*1cdb0*/  SEL R3, RZ, 0x1, P2 ;  /* 0x00000001ff037807 */ /* 0x000fc60001000000 */
[----:B------:R-:W-:Y:S02]  /*1cdc0*/  FSETP.NE.FTZ.AND P0, PT, R13, RZ, PT ;  /* 0x000000ff0d00720b */ /* 0x000fe40003f15000 */
[----:B------:R-:W-:Y:S01]  /*1cdd0*/  @P3 MUFU.RCP R6, R14 ;  /* 0x0000000e00063308 */ /* 0x000fe20000001000 */
[----:B------:R-:W-:Y:S01]  /*1cde0*/  LOP3.LUT R222, R222, R3, RZ, 0x3c, !PT ;  /* 0x00000003dede7212 */ /* 0x000fe200078e3cff */
[----:B------:R-:W-:Y:S02]  /*1cdf0*/  IMAD.MOV.U32 R3, RZ, RZ, -0x800000 ;  /* 0xff800000ff037424 */ /* 0x000fe400078e00ff */
[----:B0-----:R-:W-:-:S07]  /*1ce00*/  @P3 FMUL.FTZ R7, R10, 0.69314718246459960938 ;  /* 0x3f3172180a073820 */ /* 0x001fce0000410000 */
[----:B------:R-:W0:Y:S01]  /*1ce10*/  @P0 MUFU.LG2 R9, R13 ;  /* 0x0000000d00090308 */ /* 0x000e220000000c00 */
[C---:B------:R-:W-:Y:S01]  /*1ce20*/  @P0 FMUL.FTZ R8, R2.reuse, 0.69314718246459960938 ;  /* 0x3f31721802080820 */ /* 0x040fe20000410000 */
[----:B------:R-:W-:-:S04]  /*1ce30*/  @P3 FMUL.FTZ R2, R2, 0.69314718246459960938 ;  /* 0x3f31721802023820 */ /* 0x000fc80000410000 */
[----:B------:R-:W-:Y:S02]  /*1ce40*/  @P3 FFMA.FTZ R3, R2, R4, R7 ;  /* 0x0000000402033223 */ /* 0x000fe40000010007 */
[----:B------:R-:W1:Y:S01]  /*1ce50*/  @P0 MUFU.RCP R12, R13 ;  /* 0x0000000d000c0308 */ /* 0x000e620000001000 */
[----:B0-----:R-:W-:-:S04]  /*1ce60*/  @P0 FMUL.FTZ R9, R9, 0.69314718246459960938 ;  /* 0x3f31721809090820 */ /* 0x001fc80000410000 */
[----:B------:R-:W-:Y:S01]  /*1ce70*/  @P0 FFMA.FTZ R0, R8, R5, R9 ;  /* 0x0000000508000223 */ /* 0x000fe20000010009 */
[----:B------:R-:W-:Y:S01]  /*1ce80*/  PLOP3.LUT P0, PT, PT, PT, PT, 0x8, 0x0 ;  /* 0x000000000000781c */ /* 0x000fe20003f0e170 */
[----:B------:R-:W-:Y:S02]  /*1ce90*/  WARPGROUP.DEPBAR.LE gsb0, 0x0 ;  /* 0x00008000000079c5 */ /* 0x000fe40000010000 */
[----:B------:R-:W-:-:S06]  /*1cea0*/  WARPGROUP.ARRIVE ;  /* 0x00000000000079c5 */ /* 0x000fcc0000000000 */
[----:B------:R-:W-:Y:S03]  /*1ceb0*/  HGMMA.64x256x16.F32.BF16 R24, R192, gdesc[UR4].tnspB, R24, gsb0 ;  /* 0x43e00004c0187df0 */ /* 0x000fe60008001818 */
[----:B------:R-:W-:Y:S02]  /*1cec0*/  WARPGROUP.DEPBAR.LE gsb0, 0x0 ;  /* 0x00008000000079c5 */ /* 0x000fe40000010000 */
[-C--:B-1----:R-:W-:Y:S01]  /*1ced0*/  FMUL.FTZ R4, R24, R12.reuse ;  /* 0x0000000c18047220 */ /* 0x082fe20000410000 */
[-C--:B------:R-:W-:Y:S01]  /*1cee0*/  FMUL.FTZ R160, R44, R12.reuse ;  /* 0x0000000c2ca07220 */ /* 0x080fe20000410000 */
[-C--:B------:R-:W-:Y:S01]  /*1cef0*/  FMUL.FTZ R163, R56, R12.reuse ;  /* 0x0000000c38a37220 */ /* 0x080fe20000410000 */
[----:B------:R-:W-:Y:S01]  /*1cf00*/  FMUL.FTZ R169, R80, R12 ;  /* 0x0000000c50a97220 */ /* 0x000fe20000410000 */
[-C--:B------:R-:W-:Y:S01]  /*1cf10*/  FMUL.FTZ R10, R27, R6.reuse ;  /* 0x000000061b0a7220 */ /* 0x080fe20000410000 */
[----:B------:R-:W-:Y:S01]  /*1cf20*/  FMUL.FTZ R8, R31, R6 ;  /* 0x000000061f087220 */ /* 0x000fe20000410000 */
[----:B------:R0:W-:Y:S01]  /*1cf30*/  @!P1 SYNCS.ARRIVE.TRANS64.RED.A1T0 RZ, [R11+URZ], RZ ;  /* 0x000000ff0bff99a7 */ /* 0x0001e2000810043f */
        /* <DEDUP_REMOVED lines=61> */
[----:B------:R-:W-:Y:S01]  /*1d310*/  FMUL.FTZ R31, R63, R6 ;  /* 0x000000063f1f7220 */ /* 0x000fe20000410000 */
        /* <DEDUP_REMOVED lines=8> */
[-C--:B0-----:R-:W-:Y:S01]  /*1d3a0*/  FMUL.FTZ R11, R46, R6.reuse ;  /* 0x000000062e0b7220 */ /* 0x081fe20000410000 */
        /* <DEDUP_REMOVED lines=50> */
[----:B------:R-:W-:-:S07]  /*1d6d0*/  FMUL.FTZ R76, R151, R6 ;  /* 0x00000006974c7220 */ /* 0x000fce0000410000 */
.L_x_570:
[----:B------:R-:W0:Y:S08]  /*1d6e0*/  S2UR UR5, SR_CgaCtaId ;  /* 0x00000000000579c3 */ /* 0x000e300000008800 */
[----:B------:R-:W-:Y:S06]  /*1d6f0*/  BAR.SYNC.DEFER_BLOCKING 0x5, 0x120 ;  /* 0x0144800000007b1d */ /* 0x000fec0000010000 */
[----:B------:R-:W-:Y:S01]  /*1d700*/  UMOV UR4, 0x400 ;  /* 0x0000040000047882 */ /* 0x000fe20000000000 */
[----:B------:R-:W-:Y:S01]  /*1d710*/  BSSY B0, `(.L_x_663) ;  /* 0x0000293000007945 */ /* 0x000fe20003800000 */
[----:B0-----:R-:W-:-:S06]  /*1d720*/  ULEA UR4, UR5, UR4, 0x18 ;  /* 0x0000000405047291 */ /* 0x001fcc000f8ec03f */
[----:B------:R-:W-:-:S05]  /*1d730*/  IMAD.U32 R16, RZ, RZ, UR4 ;  /* 0x00000004ff107e24 */ /* 0x000fca000f8e00ff */
[----:B------:R0:W1:Y:S01]  /*1d740*/  LDS.128 R148, [R16+0x388d0] ;  /* 0x0388d00010947984 */ /* 0x0000620000000c00 */
[----:B------:R-:W-:Y:S06]  /*1d750*/  BAR.ARV 0x4, 0x120 ;  /* 0x0104800000007b1d */ /* 0x000fec0000002000 */
[----:B------:R-:W-:Y:S05]  /*1d760*/  @P0 BRA `(.L_x_664) ;  /* 0x0000001c00580947 */ /* 0x000fea0003800000 */
[----:B------:R-:W2:Y:S04]  /*1d770*/  LDL R6, [R1+0x9c] ;  /* 0x00009c0001067983 */ /* 0x000ea80000100800 */
[----:B-1----:R-:W3:Y:S01]  /*1d780*/  LDL R148, [R1+0x1c] ;  /* 0x00001c0001947983 */ /* 0x002ee20000100800 */
[----:B------:R-:W1:Y:S01]  /*1d790*/  S2R R21, SR_SWINHI ;  /* 0x0000000000157919 */ /* 0x000e620000002f00 */
[----:B------:R-:W-:Y:S01]  /*1d7a0*/  F2FP.BF16.F32.PACK_AB R5, R10, R5 ;  /* 0x000000050a05723e */ /* 0x000fe200000010ff */
[----:B------:R-:W-:Y:S01]  /*1d7b0*/  ULDC.64 UR4, c[0x0][0xbd8] ;  /* 0x0002f60000047ab9 */ /* 0x000fe20000000a00 */
[----:B------:R-:W-:Y:S02]  /*1d7c0*/  MOV R14, R16 ;  /* 0x00000010000e7202 */ /* 0x000fe40000000f00 */
[----:B-1----:R-:W-:-:S02]  /*1d7d0*/  MOV R15, R21 ;  /* 0x00000015000f7202 */ /* 0x002fc40000000f00 */
        /* <DEDUP_REMOVED lines=10> */
[----:B-----5:R-:W-:Y:S02]  /*1d880*/  F2FP.BF16.F32.PACK_AB R146, R12, R2 ;  /* 0x000000020c92723e */ /* 0x020fe400000010ff */
[----:B------:R-:W-:Y:S01]  /*1d890*/  F2FP.BF16.F32.PACK_AB R147, R76, R72 ;  /* 0x000000484c93723e */ /* 0x000fe200000010ff */
[----:B------:R-:W-:Y:S01]  /*1d8a0*/  ULDC.64 UR6, c[0x0][0x208] ;  /* 0x0000820000067ab9 */ /* 0x000fe20000000a00 */
[----:B------:R-:W-:Y:S01]  /*1d8b0*/  BAR.SYNC.DEFER_BLOCKING 0x1, 0x100 ;  /* 0x0044000000007b1d */ /* 0x000fe20000010000 */
[----:B--2---:R-:W-:-:S03]  /*1d8c0*/  IMAD.WIDE R120, R6, 0x2, R14 ;  /* 0x0000000206787825 */ /* 0x004fc600078e020e */
[C---:B------:R-:W-:Y:S02]  /*1d8d0*/  IADD3 R6, P1, R120.reuse, 0x20, RZ ;  /* 0x0000002078067810 */ /* 0x040fe40007f3e0ff */
[----:B------:R-:W-:Y:S02]  /*1d8e0*/  IADD3 R46, P0, R120, 0x40, RZ ;  /* 0x00000040782e7810 */ /* 0x000fe40007f1e0ff */
[----:B------:R-:W-:Y:S02]  /*1d8f0*/  LOP3.LUT R88, R6, 0x380, RZ, 0xc0, !PT ;  /* 0x0000038006587812 */ /* 0x000fe400078ec0ff */
[----:B------:R-:W-:Y:S02]  /*1d900*/  IADD3 R100, P3, R120, 0x4000, RZ ;  /* 0x0000400078647810 */ /* 0x000fe40007f7e0ff */
[----:B------:R-:W-:Y:S02]  /*1d910*/  LOP3.LUT R92, R46, 0x380, RZ, 0xc0, !PT ;  /* 0x000003802e5c7812 */ /* 0x000fe400078ec0ff */
[----:B------:R-:W-:Y:S01]  /*1d920*/  SHF.R.U64 R88, R88, 0x3, RZ ;  /* 0x0000000358587819 */ /* 0x000fe200000012ff */
[----:B------:R-:W-:Y:S01]  /*1d930*/  IMAD.X R89, RZ, RZ, R121, P1 ;  /* 0x000000ffff597224 */ /* 0x000fe200008e0679 */
[----:B------:R-:W-:-:S02]  /*1d940*/  IADD3 R106, P2, R120, 0x4060, RZ ;  /* 0x00004060786a7810 */ /* 0x000fc40007f5e0ff */
[----:B------:R-:W-:Y:S02]  /*1d950*/  IADD3 R84, P4, R120, 0x60, RZ ;  /* 0x0000006078547810 */ /* 0x000fe40007f9e0ff */
[----:B------:R-:W-:Y:S02]  /*1d960*/  LOP3.LUT R118, R100, 0x380, RZ, 0xc0, !PT ;  /* 0x0000038064767812 */ /* 0x000fe400078ec0ff */
[----:B------:R-:W-:Y:S02]  /*1d970*/  SHF.R.U64 R92, R92, 0x3, RZ ;  /* 0x000000035c5c7819 */ /* 0x000fe400000012ff */
[----:B------:R-:W-:Y:S02]  /*1d980*/  IADD3 R108, P1, R120, 0x8000, RZ ;  /* 0x00008000786c7810 */ /* 0x000fe40007f3e0ff */
[----:B------:R-:W-:Y:S02]  /*1d990*/  LOP3.LUT R88, R88, R6, RZ, 0x3c, !PT ;  /* 0x0000000658587212 */ /* 0x000fe400078e3cff */
[----:B------:R-:W-:-:S02]  /*1d9a0*/  LOP3.LUT R6, R106, 0x380, RZ, 0xc0, !PT ;  /* 0x000003806a067812 */ /* 0x000fc400078ec0ff */
[----:B------:R-:W-:Y:S02]  /*1d9b0*/  IADD3 R102, P6, R120, 0x4020, RZ ;  /* 0x0000402078667810 */ /* 0x000fe40007fde0ff */
[----:B------:R-:W-:Y:S02]  /*1d9c0*/  LOP3.LUT R96, R84, 0x380, RZ, 0xc0, !PT ;  /* 0x0000038054607812 */ /* 0x000fe400078ec0ff */
[----:B------:R-:W-:Y:S02]  /*1d9d0*/  SHF.R.U64 R118, R118, 0x3, RZ ;  /* 0x0000000376767819 */ /* 0x000fe400000012ff */
[----:B------:R-:W-:Y:S02]  /*1d9e0*/  LOP3.LUT R92, R92, R46, RZ, 0x3c, !PT ;  /* 0x0000002e5c5c7212 */ /* 0x000fe400078e3cff */
[----:B------:R-:W-:Y:S01]  /*1d9f0*/  LOP3.LUT R46, R108, 0x380, RZ, 0xc0, !PT ;  /* 0x000003806c2e7812 */ /* 0x000fe200078ec0ff */
[--C-:B------:R-:W-:Y:S01]  /*1da00*/  IMAD.X R101, RZ, RZ, R121.reuse, P3 ;  /* 0x000000ffff657224 */ /* 0x100fe200018e0679 */
[----:B------:R-:W-:Y:S01]  /*1da10*/  SHF.R.U64 R6, R6, 0x3, RZ ;  /* 0x0000000306067819 */ /* 0x000fe200000012ff */
[----:B------:R-:W-:Y:S01]  /*1da20*/  IMAD.X R103, RZ, RZ, R121, P6 ;  /* 0x000000ffff677224 */ /* 0x000fe200030e0679 */
[----:B------:R-:W-:-:S02]  /*1da30*/  IADD3 R114, P3, R120, 0x8060, RZ ;  /* 0x0000806078727810 */ /* 0x000fc40007f7e0ff */
[----:B------:R-:W-:Y:S02]  /*1da40*/  SHF.R.U64 R96, R96, 0x3, RZ ;  /* 0x0000000360607819 */ /* 0x000fe400000012ff */
[----:B------:R-:W-:Y:S02]  /*1da50*/  LOP3.LUT R100, R118, R100, RZ, 0x3c, !PT ;  /* 0x0000006476647212 */ /* 0x000fe400078e3cff */
[C---:B------:R-:W-:Y:S02]  /*1da60*/  LOP3.LUT R21, R120.reuse, 0x380, RZ, 0xc0, !PT ;  /* 0x0000038078157812 */ /* 0x040fe400078ec0ff */
[----:B------:R-:W-:Y:S02]  /*1da70*/  IADD3 R104, P5, R120, 0x4040, RZ ;  /* 0x0000404078687810 */ /* 0x000fe40007fbe0ff */
[----:B------:R-:W-:Y:S02]  /*1da80*/  LOP3.LUT R118, R102, 0x380, RZ, 0xc0, !PT ;  /* 0x0000038066767812 */ /* 0x000fe400078ec0ff */
[----:B------:R-:W-:-:S02]  /*1da90*/  SHF.R.U64 R46, R46, 0x3, RZ ;  /* 0x000000032e2e7819 */ /* 0x000fc400000012ff */
[----:B------:R-:W-:Y:S02]  /*1daa0*/  IADD3 R116, P6, R120, 0xc000, RZ ;  /* 0x0000c00078747810 */ /* 0x000fe40007fde0ff */
[----:B------:R-:W-:Y:S02]  /*1dab0*/  LOP3.LUT R106, R6, R106, RZ, 0x3c, !PT ;  /* 0x0000006a066a7212 */ /* 0x000fe400078e3cff */
[----:B------:R-:W-:Y:S02]  /*1dac0*/  LOP3.LUT R96, R96, R84, RZ, 0x3c, !PT ;  /* 0x0000005460607212 */ /* 0x000fe400078e3cff */
[----:B------:R-:W-:Y:S01]  /*1dad0*/  LOP3.LUT R6, R114, 0x380, RZ, 0xc0, !PT ;  /* 0x0000038072067812 */ /* 0x000fe200078ec0ff */
[----:B------:R-:W-:Y:S01]  /*1dae0*/  IMAD.X R105, RZ, RZ, R121, P5 ;  /* 0x000000ffff697224 */ /* 0x000fe200028e0679 */
[----:B------:R-:W-:Y:S02]  /*1daf0*/  IADD3.X R97, RZ, R121, RZ, P4, !PT ;  /* 0x00000079ff617210 */ /* 0x000fe400027fe4ff */
[----:B------:R-:W-:-:S02]  /*1db00*/  SHF.R.U64 R21, R21, 0x3, RZ ;  /* 0x0000000315157819 */ /* 0x000fc400000012ff */
[----:B------:R-:W-:Y:S02]  /*1db10*/  LOP3.LUT R84, R104, 0x380, RZ, 0xc0, !PT ;  /* 0x0000038068547812 */ /* 0x000fe400078ec0ff */
[----:B------:R-:W-:Y:S02]  /*1db20*/  SHF.R.U64 R118, R118, 0x3, RZ ;  /* 0x0000000376767819 */ /* 0x000fe400000012ff */
[----:B------:R-:W-:Y:S01]  /*1db30*/  LOP3.LUT R108, R46, R108, RZ, 0x3c, !PT ;  /* 0x0000006c2e6c7212 */ /* 0x000fe200078e3cff */
[--C-:B------:R-:W-:Y:S01]  /*1db40*/  IMAD.X R93, RZ, RZ, R121.reuse, P0 ;  /* 0x000000ffff5d7224 */ /* 0x100fe200000e0679 */
[----:B------:R-:W-:Y:S01]  /*1db50*/  IADD3 R112, P4, R120, 0x8040, RZ ;  /* 0x0000804078707810 */ /* 0x000fe20007f9e0ff */
[--C-:B------:R-:W-:Y:S01]  /*1db60*/  IMAD.X R107, RZ, RZ, R121.reuse, P2 ;  /* 0x000000ffff6b7224 */ /* 0x100fe200010e0679 */
[----:B------:R-:W-:Y:S01]  /*1db70*/  LOP3.LUT R46, R116, 0x380, RZ, 0xc0, !PT ;  /* 0x00000380742e7812 */ /* 0x000fe200078ec0ff */
[----:B------:R-:W-:Y:S01]  /*1db80*/  IMAD.X R109, RZ, RZ, R121, P1 ;  /* 0x000000ffff6d7224 */ /* 0x000fe200008e0679 */
[----:B------:R-:W-:-:S02]  /*1db90*/  IADD3 R20, P5, R120, 0xc020, RZ ;  /* 0x0000c02078147810 */ /* 0x000fc40007fbe0ff */
[C---:B------:R-:W-:Y:S02]  /*1dba0*/  IADD3 R110, P0, R120.reuse, 0x8020, RZ ;  /* 0x00008020786e7810 */ /* 0x040fe40007f1e0ff */
[C---:B------:R-:W-:Y:S02]  /*1dbb0*/  IADD3 R26, P2, R120.reuse, 0xc040, RZ ;  /* 0x0000c040781a7810 */ /* 0x040fe40007f5e0ff */
[----:B------:R-:W-:Y:S02]  /*1dbc0*/  IADD3 R30, P1, R120, 0xc060, RZ ;  /* 0x0000c060781e7810 */ /* 0x000fe40007f3e0ff */
[----:B------:R-:W-:Y:S02]  /*1dbd0*/  SHF.R.U64 R6, R6, 0x3, RZ ;  /* 0x0000000306067819 */ /* 0x000fe400000012ff */
[----:B------:R-:W-:Y:S02]  /*1dbe0*/  LOP3.LUT R120, R21, R120, RZ, 0x3c, !PT ;  /* 0x0000007815787212 */ /* 0x000fe400078e3cff */
[----:B------:R-:W-:-:S02]  /*1dbf0*/  SHF.R.U64 R84, R84, 0x3, RZ ;  /* 0x0000000354547819 */ /* 0x000fc400000012ff */
[----:B------:R-:W-:Y:S02]  /*1dc00*/  LOP3.LUT R102, R118, R102, RZ, 0x3c, !PT ;  /* 0x0000006676667212 */ /* 0x000fe400078e3cff */
[----:B------:R-:W-:Y:S02]  /*1dc10*/  LOP3.LUT R118, R112, 0x380, RZ, 0xc0, !PT ;  /* 0x0000038070767812 */ /* 0x000fe400078ec0ff */
[----:B------:R-:W-:Y:S02]  /*1dc20*/  SHF.R.U64 R46, R46, 0x3, RZ ;  /* 0x000000032e2e7819 */ /* 0x000fe400000012ff */
[----:B------:R-:W-:Y:S02]  /*1dc30*/  LOP3.LUT R10, R20, 0x380, RZ, 0xc0, !PT ;  /* 0x00000380140a7812 */ /* 0x000fe400078ec0ff */
[----:B------:R-:W-:Y:S02]  /*1dc40*/  LOP3.LUT R114, R6, R114, RZ, 0x3c, !PT ;  /* 0x0000007206727212 */ /* 0x000fe400078e3cff */
[----:B------:R-:W-:-:S02]  /*1dc50*/  LOP3.LUT R104, R84, R104, RZ, 0x3c, !PT ;  /* 0x0000006854687212 */ /* 0x000fc400078e3cff */
[----:B------:R-:W-:Y:S02]  /*1dc60*/  MOV R120, R120 ;  /* 0x0000007800787202 */ /* 0x000fe40000000f00 */
[----:B------:R-:W-:Y:S02]  /*1dc70*/  F2FP.BF16.F32.PACK_AB R6, R29, R28 ;  /* 0x0000001c1d06723e */ /* 0x000fe400000010ff */
[----:B------:R-:W-:Y:S02]  /*1dc80*/  LOP3.LUT R84, R110, 0x380, RZ, 0xc0, !PT ;  /* 0x000003806e547812 */ /* 0x000fe400078ec0ff */
[----:B------:R-:W-:Y:S02]  /*1dc90*/  SHF.R.U64 R118, R118, 0x3, RZ ;  /* 0x0000000376767819 */ /* 0x000fe400000012ff */
[----:B------:R-:W-:Y:S02]  /*1dca0*/  LOP3.LUT R116, R46, R116, RZ, 0x3c, !PT ;  /* 0x000000742e747212 */ /* 0x000fe400078e3cff */
[----:B------:R-:W-:-:S02]  /*1dcb0*/  LOP3.LUT R25, R26, 0x380, RZ, 0xc0, !PT ;  /* 0x000003801a197812 */ /* 0x000fc400078ec0ff */
[----:B------:R-:W-:Y:S02]  /*1dcc0*/  LOP3.LUT R46, R30, 0x380, RZ, 0xc0, !PT ;  /* 0x000003801e2e7812 */ /* 0x000fe400078ec0ff */
[----:B------:R-:W-:Y:S01]  /*1dcd0*/  SHF.R.U64 R10, R10, 0x3, RZ ;  /* 0x000000030a0a7819 */ /* 0x000fe200000012ff */
[----:B------:R1:W-:Y:S01]  /*1dce0*/  STSM.16.M88.4 [R120], R4 ;  /* 0x0000000478007844 */ /* 0x0003e20000000200 */
[----:B------:R-:W-:Y:S02]  /*1dcf0*/  SHF.R.U64 R84, R84, 0x3, RZ ;  /* 0x0000000354547819 */ /* 0x000fe400000012ff */
[----:B------:R-:W-:Y:S02]  /*1dd00*/  LOP3.LUT R112, R118, R112, RZ, 0x3c, !PT ;  /* 0x0000007076707212 */ /* 0x000fe400078e3cff */
[----:B------:R-:W-:Y:S02]  /*1dd10*/  SHF.R.U64 R25, R25, 0x3, RZ ;  /* 0x0000000319197819 */ /* 0x000fe400000012ff */
[----:B------:R-:W-:-:S02]  /*1dd20*/  SHF.R.U64 R46, R46, 0x3, RZ ;  /* 0x000000032e2e7819 */ /* 0x000fc400000012ff */
[----:B------:R-:W-:Y:S02]  /*1dd30*/  LOP3.LUT R118, R10, R20, RZ, 0x3c, !PT ;  /* 0x000000140a767212 */ /* 0x000fe400078e3cff */
[----:B------:R-:W-:Y:S02]  /*1dd40*/  MOV R88, R88 ;  /* 0x0000005800587202 */ /* 0x000fe40000000f00 */
[----:B------:R-:W-:Y:S02]  /*1dd50*/  MOV R92, R92 ;  /* 0x0000005c005c7202 */ /* 0x000fe40000000f00 */
[----:B------:R-:W-:Y:S02]  /*1dd60*/  F2FP.BF16.F32.PACK_AB R10, R45, R160 ;  /* 0x000000a02d0a723e */ /* 0x000fe400000010ff */
[----:B-1----:R-:W-:Y:S02]  /*1dd70*/  F2FP.BF16.F32.PACK_AB R4, R33, R32 ;  /* 0x000000202104723e */ /* 0x002fe400000010ff */
[----:B------:R-:W-:-:S02]  /*1dd80*/  F2FP.BF16.F32.PACK_AB R5, R35, R34 ;  /* 0x000000222305723e */ /* 0x000fc400000010ff */
[----:B------:R-:W-:Y:S02]  /*1dd90*/  F2FP.BF16.F32.PACK_AB R6, R37, R24 ;  /* 0x000000182506723e */ /* 0x000fe400000010ff */
[----:B------:R-:W-:Y:S02]  /*1dda0*/  F2FP.BF16.F32.PACK_AB R7, R39, R38 ;  /* 0x000000262707723e */ /* 0x000fe400000010ff */
[----:B------:R-:W-:Y:S02]  /*1ddb0*/  LOP3.LUT R110, R84, R110, RZ, 0x3c, !PT ;  /* 0x0000006e546e7212 */ /* 0x000fe400078e3cff */
[----:B------:R-:W-:Y:S01]  /*1ddc0*/  LOP3.LUT R20, R25, R26, RZ, 0x3c, !PT ;  /* 0x0000001a19147212 */ /* 0x000fe200078e3cff */
[----:B------:R1:W-:Y:S01]  /*1ddd0*/  STSM.16.M88.4 [R88], R4 ;  /* 0x0000000458007844 */ /* 0x0003e20000000200 */
[----:B------:R-:W-:Y:S02]  /*1dde0*/  LOP3.LUT R84, R46, R30, RZ, 0x3c, !PT ;  /* 0x0000001e2e547212 */ /* 0x000fe400078e3cff */
[----:B------:R-:W-:-:S02]  /*1ddf0*/  MOV R96, R96 ;  /* 0x0000006000607202 */ /* 0x000fc40000000f00 */
[----:B------:R-:W-:Y:S02]  /*1de00*/  F2FP.BF16.F32.PACK_AB R24, R49, R161 ;  /* 0x000000a13118723e */ /* 0x000fe400000010ff */
[----:B------:R-:W-:Y:S02]  /*1de10*/  F2FP.BF16.F32.PACK_AB R25, R51, R50 ;  /* 0x000000323319723e */ /* 0x000fe400000010ff */
[----:B------:R-:W-:Y:S01]  /*1de20*/  F2FP.BF16.F32.PACK_AB R26, R53, R162 ;  /* 0x000000a2351a723e */ /* 0x000fe200000010ff */
[----:B------:R-:W-:Y:S01]  /*1de30*/  IMAD.X R111, RZ, RZ, R121, P0 ;  /* 0x000000ffff6f7224 */ /* 0x000fe200000e0679 */
[----:B------:R-:W-:Y:S01]  /*1de40*/  MOV R100, R100 ;  /* 0x0000006400647202 */ /* 0x000fe20000000f00 */
[----:B------:R2:W-:Y:S01]  /*1de50*/  STSM.16.M88.4 [R92], R8 ;  /* 0x000000085c007844 */ /* 0x0005e20000000200 */
[----:B------:R-:W-:Y:S02]  /*1de60*/  F2FP.BF16.F32.PACK_AB R28, R57, R163 ;  /* 0x000000a3391c723e */ /* 0x000fe400000010ff */
[----:B------:R-:W-:-:S02]  /*1de70*/  F2FP.BF16.F32.PACK_AB R29, R59, R58 ;  /* 0x0000003a3b1d723e */ /* 0x000fc400000010ff */
[----:B------:R-:W-:Y:S01]  /*1de80*/  F2FP.BF16.F32.PACK_AB R30, R61, R164 ;  /* 0x000000a43d1e723e */ /* 0x000fe200000010ff */
[--C-:B------:R-:W-:Y:S01]  /*1de90*/  IMAD.X R113, RZ, RZ, R121.reuse, P4 ;  /* 0x000000ffff717224 */ /* 0x100fe200020e0679 */
[----:B------:R-:W-:Y:S02]  /*1dea0*/  MOV R102, R102 ;  /* 0x0000006600667202 */ /* 0x000fe40000000f00 */
[----:B-1----:R-:W-:Y:S02]  /*1deb0*/  F2FP.BF16.F32.PACK_AB R4, R65, R165 ;  /* 0x000000a54104723e */ /* 0x002fe400000010ff */
[----:B------:R-:W-:Y:S02]  /*1dec0*/  F2FP.BF16.F32.PACK_AB R5, R67, R66 ;  /* 0x000000424305723e */ /* 0x000fe400000010ff */
[----:B------:R-:W-:Y:S02]  /*1ded0*/  F2FP.BF16.F32.PACK_AB R6, R69, R166 ;  /* 0x000000a64506723e */ /* 0x000fe400000010ff */
[----:B------:R-:W-:Y:S01]  /*1dee0*/  F2FP.BF16.F32.PACK_AB R7, R71, R70 ;  /* 0x000000464707723e */ /* 0x000fe200000010ff */
[----:B------:R-:W-:Y:S01]  /*1def0*/  IMAD.X R115, RZ, RZ, R121, P3 ;  /* 0x000000ffff737224 */ /* 0x000fe200018e0679 */
[----:B------:R-:W-:-:S02]  /*1df00*/  MOV R104, R104 ;  /* 0x0000006800687202 */ /* 0x000fc40000000f00 */
[----:B--2---:R-:W-:Y:S02]  /*1df10*/  F2FP.BF16.F32.PACK_AB R8, R73, R167 ;  /* 0x000000a74908723e */ /* 0x004fe400000010ff */
[----:B------:R-:W-:Y:S02]  /*1df20*/  F2FP.BF16.F32.PACK_AB R9, R75, R74 ;  /* 0x0000004a4b09723e */ /* 0x000fe400000010ff */
[----:B------:R-:W-:Y:S02]  /*1df30*/  F2FP.BF16.F32.PACK_AB R10, R77, R168 ;  /* 0x000000a84d0a723e */ /* 0x000fe400000010ff */
[----:B------:R-:W-:Y:S01]  /*1df40*/  F2FP.BF16.F32.PACK_AB R11, R79, R78 ;  /* 0x0000004e4f0b723e */ /* 0x000fe200000010ff */
[----:B------:R-:W-:Y:S01]  /*1df50*/  STSM.16.M88.4 [R96], R24 ;  /* 0x0000001860007844 */ /* 0x000fe20000000200 */
[----:B------:R-:W-:Y:S02]  /*1df60*/  MOV R106, R106 ;  /* 0x0000006a006a7202 */ /* 0x000fe40000000f00 */
[----:B------:R-:W-:Y:S01]  /*1df70*/  F2FP.BF16.F32.PACK_AB R32, R81, R169 ;  /* 0x000000a95120723e */ /* 0x000fe200000010ff */
[----:B------:R-:W-:Y:S01]  /*1df80*/  STSM.16.M88.4 [R100], R28 ;  /* 0x0000001c64007844 */ /* 0x000fe20000000200 */
[----:B------:R-:W-:-:S02]  /*1df90*/  F2FP.BF16.F32.PACK_AB R33, R83, R82 ;  /* 0x000000525321723e */ /* 0x000fc400000010ff */
[----:B------:R-:W-:Y:S02]  /*1dfa0*/  F2FP.BF16.F32.PACK_AB R34, R44, R170 ;  /* 0x000000aa2c22723e */ /* 0x000fe400000010ff */
[----:B------:R-:W-:Y:S01]  /*1dfb0*/  F2FP.BF16.F32.PACK_AB R35, R87, R86 ;  /* 0x000000565723723e */ /* 0x000fe200000010ff */
[----:B------:R1:W-:Y:S01]  /*1dfc0*/  STSM.16.M88.4 [R102], R4 ;  /* 0x0000000466007844 */ /* 0x0003e20000000200 */
[----:B------:R-:W-:Y:S02]  /*1dfd0*/  MOV R108, R108 ;  /* 0x0000006c006c7202 */ /* 0x000fe40000000f00 */
[----:B------:R-:W-:Y:S02]  /*1dfe0*/  F2FP.BF16.F32.PACK_AB R44, R56, R171 ;  /* 0x000000ab382c723e */ /* 0x000fe400000010ff */
[----:B------:R-:W-:Y:S02]  /*1dff0*/  F2FP.BF16.F32.PACK_AB R45, R91, R90 ;  /* 0x0000005a5b2d723e */ /* 0x000fe400000010ff */
[----:B------:R-:W-:Y:S01]  /*1e000*/  F2FP.BF16.F32.PACK_AB R46, R80, R172 ;  /* 0x000000ac502e723e */ /* 0x000fe200000010ff */
[----:B------:R2:W-:Y:S01]  /*1e010*/  STSM.16.M88.4 [R104], R8 ;  /* 0x0000000868007844 */ /* 0x0005e20000000200 */
[----:B------:R-:W-:-:S02]  /*1e020*/  MOV R110, R110 ;  /* 0x0000006e006e7202 */ /* 0x000fc40000000f00 */
[----:B------:R-:W-:Y:S02]  /*1e030*/  F2FP.BF16.F32.PACK_AB R56, R152, R173 ;  /* 0x000000ad9838723e */ /* 0x000fe400000010ff */
[----:B------:R-:W-:Y:S02]  /*1e040*/  F2FP.BF16.F32.PACK_AB R57, R99, R98 ;  /* 0x000000626339723e */ /* 0x000fe400000010ff */
[----:B------:R-:W-:Y:S02]  /*1e050*/  F2FP.BF16.F32.PACK_AB R58, R153, R174 ;  /* 0x000000ae993a723e */ /* 0x000fe400000010ff */
[----:B------:R-:W-:Y:S02]  /*1e060*/  F2FP.BF16.F32.PACK_AB R59, R36, R13 ;  /* 0x0000000d243b723e */ /* 0x000fe400000010ff */
[----:B------:R-:W-:Y:S02]  /*1e070*/  MOV R112, R112 ;  /* 0x0000007000707202 */ /* 0x000fe40000000f00 */
[----:B-1----:R-:W-:-:S02]  /*1e080*/  F2FP.BF16.F32.PACK_AB R4, R154, R175 ;  /* 0x000000af9a04723e */ /* 0x002fc400000010ff */
[----:B------:R-:W-:Y:S02]  /*1e090*/  F2FP.BF16.F32.PACK_AB R5, R42, R40 ;  /* 0x000000282a05723e */ /* 0x000fe400000010ff */
[----:B------:R-:W-:Y:S02]  /*1e0a0*/  F2FP.BF16.F32.PACK_AB R6, R155, R176 ;  /* 0x000000b09b06723e */ /* 0x000fe400000010ff */
[----:B------:R-:W-:Y:S01]  /*1e0b0*/  F2FP.BF16.F32.PACK_AB R7, R52, R48 ;  /* 0x000000303407723e */ /* 0x000fe200000010ff */
[----:B------:R-:W-:Y:S01]  /*1e0c0*/  STSM.16.M88.4 [R106], R32 ;  /* 0x000000206a007844 */ /* 0x000fe20000000200 */
[----:B------:R-:W-:Y:S02]  /*1e0d0*/  MOV R114, R114 ;  /* 0x0000007200727202 */ /* 0x000fe40000000f00 */
[----:B--2---:R-:W-:Y:S02]  /*1e0e0*/  F2FP.BF16.F32.PACK_AB R8, R156, R177 ;  /* 0x000000b19c08723e */ /* 0x004fe400000010ff */
[----:B------:R-:W-:-:S02]  /*1e0f0*/  F2FP.BF16.F32.PACK_AB R9, R60, R55 ;  /* 0x000000373c09723e */ /* 0x000fc400000010ff */
[----:B------:R-:W-:Y:S02]  /*1e100*/  F2FP.BF16.F32.PACK_AB R10, R157, R178 ;  /* 0x000000b29d0a723e */ /* 0x000fe400000010ff */
[----:B------:R-:W-:Y:S01]  /*1e110*/  F2FP.BF16.F32.PACK_AB R11, R64, R63 ;  /* 0x0000003f400b723e */ /* 0x000fe200000010ff */
[----:B------:R-:W-:Y:S01]  /*1e120*/  STSM.16.M88.4 [R108], R44 ;  /* 0x0000002c6c007844 */ /* 0x000fe20000000200 */
[----:B------:R-:W-:-:S03]  /*1e130*/  IMAD.X R117, RZ, RZ, R121, P6 ;  /* 0x000000ffff757224 */ /* 0x000fc600030e0679 */
[----:B------:R-:W-:Y:S01]  /*1e140*/  STSM.16.M88.4 [R110], R56 ;  /* 0x000000386e007844 */ /* 0x000fe20000000200 */
[----:B------:R-:W-:-:S03]  /*1e150*/  IMAD.X R119, RZ, RZ, R121, P5 ;  /* 0x000000ffff777224 */ /* 0x000fc600028e0679 */
[----:B------:R3:W-:Y:S01]  /*1e160*/  STSM.16.M88.4 [R112], R4 ;  /* 0x0000000470007844 */ /* 0x0007e20000000200 */
[----:B------:R-:W-:-:S03]  /*1e170*/  IMAD.X R21, RZ, RZ, R121, P2 ;  /* 0x000000ffff157224 */ /* 0x000fc600010e0679 */
[----:B------:R1:W-:Y:S01]  /*1e180*/  STSM.16.M88.4 [R114], R8 ;  /* 0x0000000872007844 */ /* 0x0003e20000000200 */
[----:B------:R-:W-:Y:S01]  /*1e190*/  IMAD.X R85, RZ, RZ, R121, P1 ;  /* 0x000000ffff557224 */ /* 0x000fe200008e0679 */
[----:B------:R-:W-:Y:S02]  /*1e1a0*/  MOV R116, R116 ;  /* 0x0000007400747202 */ /* 0x000fe40000000f00 */
[----:B------:R-:W-:Y:S02]  /*1e1b0*/  F2FP.BF16.F32.PACK_AB R24, R158, R179 ;  /* 0x000000b39e18723e */ /* 0x000fe400000010ff */
[----:B------:R-:W-:Y:S01]  /*1e1c0*/  F2FP.BF16.F32.PACK_AB R25, R123, R122 ;  /* 0x0000007a7b19723e */ /* 0x000fe200000010ff */
[----:B---3--:R-:W-:Y:S01]  /*1e1d0*/  IMAD.SHL.U32 R4, R148, 0x4, RZ ;  /* 0x0000000494047824 */ /* 0x008fe200078e00ff */
[----:B-1----:R-:W-:Y:S02]  /*1e1e0*/  SHF.R.S32.HI R10, RZ, 0x1f, R148 ;  /* 0x0000001fff0a7819 */ /* 0x002fe40000011494 */
[----:B------:R-:W-:-:S02]  /*1e1f0*/  F2FP.BF16.F32.PACK_AB R26, R125, R124 ;  /* 0x0000007c7d1a723e */ /* 0x000fc400000010ff */
[----:B------:R-:W-:Y:S02]  /*1e200*/  F2FP.BF16.F32.PACK_AB R27, R127, R126 ;  /* 0x0000007e7f1b723e */ /* 0x000fe400000010ff */
[----:B------:R-:W-:Y:S02]  /*1e210*/  ISETP.NE.U32.AND P3, PT, RZ, UR4, PT ;  /* 0x00000004ff007c0c */ /* 0x000fe4000bf65070 */
[----:B------:R-:W-:Y:S02]  /*1e220*/  SHF.L.U64.HI R8, R148, 0x2, R10 ;  /* 0x0000000294087819 */ /* 0x000fe4000001020a */
[----:B------:R-:W-:Y:S02]  /*1e230*/  IADD3 R6, P0, R4, UR4, RZ ;  /* 0x0000000404067c10 */ /* 0x000fe4000ff1e0ff */
[----:B------:R-:W-:Y:S02]  /*1e240*/  MOV R118, R118 ;  /* 0x0000007600767202 */ /* 0x000fe40000000f00 */
[----:B------:R-:W-:-:S02]  /*1e250*/  F2FP.BF16.F32.PACK_AB R28, R129, R128 ;  /* 0x00000080811c723e */ /* 0x000fc400000010ff */
[----:B------:R-:W-:Y:S02]  /*1e260*/  F2FP.BF16.F32.PACK_AB R29, R131, R130 ;  /* 0x00000082831d723e */ /* 0x000fe400000010ff */
[----:B------:R-:W-:Y:S02]  /*1e270*/  F2FP.BF16.F32.PACK_AB R30, R133, R132 ;  /* 0x00000084851e723e */ /* 0x000fe400000010ff */
[----:B------:R-:W-:Y:S02]  /*1e280*/  F2FP.BF16.F32.PACK_AB R31, R135, R134 ;  /* 0x00000086871f723e */ /* 0x000fe400000010ff */
[----:B------:R-:W-:Y:S02]  /*1e290*/  MOV R20, R20 ;  /* 0x0000001400147202 */ /* 0x000fe40000000f00 */
[----:B------:R-:W-:Y:S02]  /*1e2a0*/  F2FP.BF16.F32.PACK_AB R32, R137, R136 ;  /* 0x000000888920723e */ /* 0x000fe400000010ff */
[----:B------:R-:W-:-:S02]  /*1e2b0*/  F2FP.BF16.F32.PACK_AB R33, R139, R138 ;  /* 0x0000008a8b21723e */ /* 0x000fc400000010ff */
[----:B------:R-:W-:Y:S02]  /*1e2c0*/  F2FP.BF16.F32.PACK_AB R34, R141, R140 ;  /* 0x0000008c8d22723e */ /* 0x000fe400000010ff */
[----:B------:R-:W-:Y:S02]  /*1e2d0*/  F2FP.BF16.F32.PACK_AB R35, R143, R142 ;  /* 0x0000008e8f23723e */ /* 0x000fe400000010ff */
[----:B------:R-:W-:Y:S01]  /*1e2e0*/  MOV R84, R84 ;  /* 0x0000005400547202 */ /* 0x000fe20000000f00 */
[----:B------:R1:W-:Y:S01]  /*1e2f0*/  STSM.16.M88.4 [R116], R24 ;  /* 0x0000001874007844 */ /* 0x0003e20000000200 */
[----:B------:R-:W-:Y:S02]  /*1e300*/  ISETP.NE.AND.EX P3, PT, RZ, UR5, PT, P3 ;  /* 0x00000005ff007c0c */ /* 0x000fe4000bf65330 */
[----:B------:R-:W-:Y:S01]  /*1e310*/  IADD3.X R7, R8, UR5, RZ, P0, !PT ;  /* 0x0000000508077c10 */ /* 0x000fe200087fe4ff */
[----:B------:R-:W-:Y:S01]  /*1e320*/  ULDC.64 UR4, c[0x0][0xbe0] ;  /* 0x0002f80000047ab9 */ /* 0x000fe20000000a00 */
[----:B------:R1:W-:Y:S01]  /*1e330*/  STSM.16.M88.4 [R118], R28 ;  /* 0x0000001c76007844 */ /* 0x0003e20000000200 */
[----:B------:R-:W-:-:S03]  /*1e340*/  ISETP.NE.U32.AND P1, PT, RZ, UR4, PT ;  /* 0x00000004ff007c0c */ /* 0x000fc6000bf25070 */
[----:B------:R1:W-:Y:S01]  /*1e350*/  STSM.16.M88.4 [R20], R32 ;  /* 0x0000002014007844 */ /* 0x0003e20000000200 */
[----:B------:R-:W-:-:S03]  /*1e360*/  ISETP.NE.AND.EX P1, PT, RZ, UR5, PT, P1 ;  /* 0x00000005ff007c0c */ /* 0x000fc6000bf25310 */
[----:B------:R1:W-:Y:S01]  /*1e370*/  STSM.16.M88.4 [R84], R144 ;  /* 0x0000009054007844 */ /* 0x0003e20000000200 */
[----:B------:R-:W-:-:S04]  /*1e380*/  IMAD R5, R18, 0x8, R220 ;  /* 0x0000000812057824 */ /* 0x000fc800078e02dc */
[----:B------:R-:W-:Y:S01]  /*1e390*/  IMAD.SHL.U32 R5, R5, 0x8, RZ ;  /* 0x0000000805057824 */ /* 0x000fe200078e00ff */
[----:B------:R-:W-:Y:S01]  /*1e3a0*/  MOV R77, RZ ;  /* 0x000000ff004d7202 */ /* 0x000fe20000000f00 */
[----:B------:R-:W-:Y:S03]  /*1e3b0*/  BAR.SYNC.DEFER_BLOCKING 0x1, 0x100 ;  /* 0x0044000000007b1d */ /* 0x000fe60000010000 */
[----:B------:R-:W-:Y:S01]  /*1e3c0*/  @P1 IADD3 R4, P0, R4, UR4, RZ ;  /* 0x0000000404041c10 */ /* 0x000fe2000ff1e0ff */
[----:B------:R-:W-:Y:S02]  /*1e3d0*/  IMAD.WIDE R14, R5, 0x2, R14 ;  /* 0x00000002050e7825 */ /* 0x000fe400078e020e */
[----:B------:R-:W-:Y:S01]  /*1e3e0*/  ULDC UR4, c[0x0][0xa88] ;  /* 0x0002a20000047ab9 */ /* 0x000fe20000000800 */
[----:B------:R-:W-:Y:S01]  /*1e3f0*/  @P1 IADD3.X R5, R8, UR5, RZ, P0, !PT ;  /* 0x0000000508051c10 */ /* 0x000fe200087fe4ff */
[----:B------:R-:W-:Y:S01]  /*1e400*/  IMAD.U32 R2, RZ, RZ, UR4 ;  /* 0x00000004ff027e24 */ /* 0x000fe2000f8e00ff */
[----:B------:R-:W-:-:S04]  /*1e410*/  IADD3 R9, P0, R14, 0x1000, RZ ;  /* 0x000010000e097810 */ /* 0x000fc80007f1e0ff */
[----:B------:R-:W-:Y:S01]  /*1e420*/  LOP3.LUT R8, R9, 0x380, RZ, 0xc0, !PT ;  /* 0x0000038009087812 */ /* 0x000fe200078ec0ff */
[----:B------:R1:W5:Y:S04]  /*1e430*/  @P3 LDG.E R77, desc[UR6][R6.64] ;  /* 0x00000006064d3981 */ /* 0x000368000c1e1900 */
[----:B------:R1:W5:Y:S01]  /*1e440*/  @P1 LDG.E R2, desc[UR6][R4.64] ;  /* 0x0000000604021981 */ /* 0x000362000c1e1900 */
[----:B------:R-:W-:Y:S05]  /*1e450*/  @P1 BRA `(.L_x_665) ;  /* 0x0000000000141947 */ /* 0x000fea0003800000 */
[----:B------:R-:W-:Y:S05]  /*1e460*/  @!P3 BRA `(.L_x_665) ;  /* 0x000000000010b947 */ /* 0x000fea0003800000 */
[----:B------:R-:W-:Y:S02]  /*1e470*/  ULDC.64 UR4, c[0x0][0x208] ;  /* 0x0000820000047ab9 */ /* 0x000fe40000000a00 */
[----:B-1----:R-:W2:Y:S04]  /*1e480*/  LDG.E R5, desc[UR4][R6.64] ;  /* 0x0000000406057981 */ /* 0x002ea8000c1e1900 */
[----:B-----5:R-:W2:Y:S02]  /*1e490*/  LDG.E R2, desc[UR4][R6.64+0x4] ;  /* 0x0000040406027981 */ /* 0x020ea4000c1e1900 */
[----:B--2---:R-:W-:-:S07]  /*1e4a0*/  IMAD.IADD R2, R2, 0x1, -R5 ;  /* 0x0000000102027824 */ /* 0x004fce00078e0a05 */
.L_x_665:
[----:B-1----:R-:W2:Y:S01]  /*1e4b0*/  LDL R6, [R1+0x98] ;  /* 0x0000980001067983 */ /* 0x002ea20000100800 */
[----:B------:R-:W-:-:S03]  /*1e4c0*/  ULDC.64 UR4, c[0x0][0xb70] ;  /* 0x0002dc0000047ab9 */ /* 0x000fc60000000a00 */
[----:B------:R-:W3:Y:S04]  /*1e4d0*/  LDL.LU R82, [R1+0x60] ;  /* 0x0000600001527983 */ /* 0x000ee80000300800 */
[----:B------:R-:W2:Y:S01]  /*1e4e0*/  LDL.LU R80, [R1+0x68] ;  /* 0x0000680001507983 */ /* 0x000ea20000300800 */
[----:B------:R-:W-:Y:S01]  /*1e4f0*/  SEL R19, R10, RZ, !P3 ;  /* 0x000000ff0a137207 */ /* 0x000fe20005800000 */
[--C-:B-----5:R-:W-:Y:S01]  /*1e500*/  IMAD.MOV.U32 R20, RZ, RZ, R77.reuse ;  /* 0x000000ffff147224 */ /* 0x120fe200078e004d */
[----:B------:R-:W-:Y:S01]  /*1e510*/  SHF.R.S32.HI R21, RZ, 0x1f, R77 ;  /* 0x0000001fff157819 */ /* 0x000fe2000001144d */
[----:B------:R-:W4:Y:S01]  /*1e520*/  LDL R10, [R1+0x70] ;  /* 0x00007000010a7983 */ /* 0x000f220000100800 */
[C---:B------:R-:W-:Y:S02]  /*1e530*/  IADD3 R25, P2, R14.reuse, 0x3000, RZ ;  /* 0x000030000e197810 */ /* 0x040fe40007f5e0ff */
[----:B------:R-:W-:Y:S01]  /*1e540*/  IADD3 R13, P1, R14, 0x2000, RZ ;  /* 0x000020000e0d7810 */ /* 0x000fe20007f3e0ff */
[----:B------:R-:W4:Y:S01]  /*1e550*/  LDL R81, [R1+0x74] ;  /* 0x0000740001517983 */ /* 0x000f220000100800 */
[----:B------:R-:W-:-:S02]  /*1e560*/  LOP3.LUT R24, R25, 0x380, RZ, 0xc0, !PT ;  /* 0x0000038019187812 */ /* 0x000fc400078ec0ff */
[----:B------:R-:W-:Y:S02]  /*1e570*/  SHF.R.U64 R8, R8, 0x3, RZ ;  /* 0x0000000308087819 */ /* 0x000fe400000012ff */
[----:B------:R-:W-:Y:S02]  /*1e580*/  LOP3.LUT R12, R13, 0x380, RZ, 0xc0, !PT ;  /* 0x000003800d0c7812 */ /* 0x000fe400078ec0ff */
[----:B------:R-:W-:Y:S02]  /*1e590*/  SHF.R.U64 R24, R24, 0x3, RZ ;  /* 0x0000000318187819 */ /* 0x000fe400000012ff */
[----:B------:R-:W-:Y:S01]  /*1e5a0*/  LOP3.LUT R8, R8, R9, RZ, 0x3c, !PT ;  /* 0x0000000908087212 */ /* 0x000fe200078e3cff */
[--C-:B------:R-:W-:Y:S01]  /*1e5b0*/  IMAD.X R9, RZ, RZ, R15.reuse, P0 ;  /* 0x000000ffff097224 */ /* 0x100fe200000e060f */
[----:B------:R-:W-:Y:S02]  /*1e5c0*/  SHF.R.U64 R12, R12, 0x3, RZ ;  /* 0x000000030c0c7819 */ /* 0x000fe400000012ff */
[----:B------:R-:W-:Y:S01]  /*1e5d0*/  LOP3.LUT R24, R24, R25, RZ, 0x3c, !PT ;  /* 0x0000001918187212 */ /* 0x000fe200078e3cff */
[----:B------:R-:W-:Y:S01]  /*1e5e0*/  IMAD.X R25, RZ, RZ, R15, P2 ;  /* 0x000000ffff197224 */ /* 0x000fe200010e060f */
[----:B------:R-:W-:-:S02]  /*1e5f0*/  IADD3 R33, P4, R14, 0x5000, RZ ;  /* 0x000050000e217810 */ /* 0x000fc40007f9e0ff */
[C---:B------:R-:W-:Y:S02]  /*1e600*/  IADD3 R37, P5, R14.reuse, 0x6000, RZ ;  /* 0x000060000e257810 */ /* 0x040fe40007fbe0ff */
[C---:B------:R-:W-:Y:S02]  /*1e610*/  IADD3 R45, P0, R14.reuse, 0x8000, RZ ;  /* 0x000080000e2d7810 */ /* 0x040fe40007f1e0ff */
[----:B------:R-:W-:Y:S02]  /*1e620*/  IADD3 R53, P2, R14, 0xa000, RZ ;  /* 0x0000a0000e357810 */ /* 0x000fe40007f5e0ff */
[----:B------:R-:W-:Y:S01]  /*1e630*/  LOP3.LUT R12, R12, R13, RZ, 0x3c, !PT ;  /* 0x0000000d0c0c7212 */ /* 0x000fe200078e3cff */
[----:B------:R-:W-:Y:S01]  /*1e640*/  IMAD.X R13, RZ, RZ, R15, P1 ;  /* 0x000000ffff0d7224 */ /* 0x000fe200008e060f */
[----:B------:R-:W-:Y:S02]  /*1e650*/  LOP3.LUT R32, R33, 0x380, RZ, 0xc0, !PT ;  /* 0x0000038021207812 */ /* 0x000fe400078ec0ff */
[----:B------:R-:W-:-:S02]  /*1e660*/  LOP3.LUT R36, R37, 0x380, RZ, 0xc0, !PT ;  /* 0x0000038025247812 */ /* 0x000fc400078ec0ff */
[----:B------:R-:W-:Y:S02]  /*1e670*/  IADD3 R49, P1, R14, 0x9000, RZ ;  /* 0x000090000e317810 */ /* 0x000fe40007f3e0ff */
[----:B------:R-:W-:Y:S02]  /*1e680*/  LOP3.LUT R44, R45, 0x380, RZ, 0xc0, !PT ;  /* 0x000003802d2c7812 */ /* 0x000fe400078ec0ff */
[----:B------:R-:W-:Y:S02]  /*1e690*/  LOP3.LUT R52, R53, 0x380, RZ, 0xc0, !PT ;  /* 0x0000038035347812 */ /* 0x000fe400078ec0ff */
[----:B------:R-:W-:Y:S02]  /*1e6a0*/  SHF.R.U64 R32, R32, 0x3, RZ ;  /* 0x0000000320207819 */ /* 0x000fe400000012ff */
[----:B------:R-:W-:Y:S02]  /*1e6b0*/  SHF.R.U64 R36, R36, 0x3, RZ ;  /* 0x0000000324247819 */ /* 0x000fe400000012ff */
[----:B------:R-:W-:-:S02]  /*1e6c0*/  LOP3.LUT R48, R49, 0x380, RZ, 0xc0, !PT ;  /* 0x0000038031307812 */ /* 0x000fc400078ec0ff */
[----:B------:R-:W-:Y:S02]  /*1e6d0*/  SHF.R.U64 R44, R44, 0x3, RZ ;  /* 0x000000032c2c7819 */ /* 0x000fe400000012ff */
[----:B------:R-:W-:Y:S02]  /*1e6e0*/  SHF.R.U64 R52, R52, 0x3, RZ ;  /* 0x0000000334347819 */ /* 0x000fe400000012ff */
[----:B------:R-:W-:Y:S01]  /*1e6f0*/  LOP3.LUT R32, R32, R33, RZ, 0x3c, !PT ;  /* 0x0000002120207212 */ /* 0x000fe200078e3cff */
[--C-:B------:R-:W-:Y:S01]  /*1e700*/  IMAD.X R33, RZ, RZ, R15.reuse, P4 ;  /* 0x000000ffff217224 */ /* 0x100fe200020e060f */
[----:B------:R-:W-:Y:S01]  /*1e710*/  LOP3.LUT R36, R36, R37, RZ, 0x3c, !PT ;  /* 0x0000002524247212 */ /* 0x000fe200078e3cff */
[--C-:B------:R-:W-:Y:S01]  /*1e720*/  IMAD.X R37, RZ, RZ, R15.reuse, P5 ;  /* 0x000000ffff257224 */ /* 0x100fe200028e060f */
[----:B------:R-:W-:Y:S02]  /*1e730*/  SHF.R.U64 R48, R48, 0x3, RZ ;  /* 0x0000000330307819 */ /* 0x000fe400000012ff */
[----:B------:R-:W-:Y:S01]  /*1e740*/  LOP3.LUT R44, R44, R45, RZ, 0x3c, !PT ;  /* 0x0000002d2c2c7212 */ /* 0x000fe200078e3cff */
[--C-:B------:R-:W-:Y:S01]  /*1e750*/  IMAD.X R45, RZ, RZ, R15.reuse, P0 ;  /* 0x000000ffff2d7224 */ /* 0x100fe200000e060f */
[----:B------:R-:W-:Y:S01]  /*1e760*/  LOP3.LUT R52, R52, R53, RZ, 0x3c, !PT ;  /* 0x0000003534347212 */ /* 0x000fe200078e3cff */
[----:B------:R-:W-:Y:S01]  /*1e770*/  IMAD.X R53, RZ, RZ, R15, P2 ;  /* 0x000000ffff357224 */ /* 0x000fe200010e060f */
[----:B------:R-:W-:-:S02]  /*1e780*/  IADD3 R61, P4, R14, 0xc000, RZ ;  /* 0x0000c0000e3d7810 */ /* 0x000fc40007f9e0ff */
[----:B------:R-:W-:Y:S02]  /*1e790*/  IADD3 R65, P5, R14, 0xd000, RZ ;  /* 0x0000d0000e417810 */ /* 0x000fe40007fbe0ff */
[----:B------:R-:W-:Y:S01]  /*1e7a0*/  LOP3.LUT R48, R48, R49, RZ, 0x3c, !PT ;  /* 0x0000003130307212 */ /* 0x000fe200078e3cff */
[----:B------:R-:W-:Y:S01]  /*1e7b0*/  IMAD.X R49, RZ, RZ, R15, P1 ;  /* 0x000000ffff317224 */ /* 0x000fe200008e060f */
[----:B------:R-:W-:Y:S02]  /*1e7c0*/  LOP3.LUT R60, R61, 0x380, RZ, 0xc0, !PT ;  /* 0x000003803d3c7812 */ /* 0x000fe400078ec0ff */
[----:B------:R-:W-:Y:S02]  /*1e7d0*/  LOP3.LUT R64, R65, 0x380, RZ, 0xc0, !PT ;  /* 0x0000038041407812 */ /* 0x000fe400078ec0ff */
[----:B------:R-:W-:Y:S02]  /*1e7e0*/  SHF.R.U64 R60, R60, 0x3, RZ ;  /* 0x000000033c3c7819 */ /* 0x000fe400000012ff */
[----:B------:R-:W-:-:S02]  /*1e7f0*/  SHF.R.U64 R64, R64, 0x3, RZ ;  /* 0x0000000340407819 */ /* 0x000fc400000012ff */
[----:B------:R-:W-:Y:S01]  /*1e800*/  LOP3.LUT R60, R60, R61, RZ, 0x3c, !PT ;  /* 0x0000003d3c3c7212 */ /* 0x000fe200078e3cff */
[--C-:B------:R-:W-:Y:S01]  /*1e810*/  IMAD.X R61, RZ, RZ, R15.reuse, P4 ;  /* 0x000000ffff3d7224 */ /* 0x100fe200020e060f */
[----:B------:R-:W-:Y:S01]  /*1e820*/  LOP3.LUT R64, R64, R65, RZ, 0x3c, !PT ;  /* 0x0000004140407212 */ /* 0x000fe200078e3cff */
[----:B------:R-:W-:Y:S01]  /*1e830*/  IMAD.X R65, RZ, RZ, R15, P5 ;  /* 0x000000ffff417224 */ /* 0x000fe200028e060f */
[----:B------:R-:W-:Y:S01]  /*1e840*/  ULDC.64 UR6, c[0x0][0x208] ;  /* 0x0000820000067ab9 */ /* 0x000fe20000000a00 */
[--C-:B------:R-:W-:Y:S01]  /*1e850*/  SHF.R.S32.HI R79, RZ, 0x1f, R212.reuse ;  /* 0x0000001fff4f7819 */ /* 0x100fe200000114d4 */
[----:B------:R-:W-:Y:S01]  /*1e860*/  IMAD.MOV.U32 R78, RZ, RZ, R212 ;  /* 0x000000ffff4e7224 */ /* 0x000fe200078e00d4 */
[----:B------:R-:W-:Y:S01]  /*1e870*/  BSSY B1, `(.L_x_666) ;  /* 0x0000079000017945 */ /* 0x000fe20003800000 */
[----:B---3--:R-:W-:Y:S01]  /*1e880*/  SHF.R.S32.HI R76, RZ, 0x1f, R82 ;  /* 0x0000001fff4c7819 */ /* 0x008fe20000011452 */
[----:B--2---:R-:W-:-:S04]  /*1e890*/  IMAD R11, R80, 0x80, R6 ;  /* 0x00000080500b7824 */ /* 0x004fc800078e0206 */
[----:B------:R-:W-:-:S04]  /*1e8a0*/  IMAD R4, R76, UR4, RZ ;  /* 0x000000044c047c24 */ /* 0x000fc8000f8e02ff */
[C---:B------:R-:W-:Y:S02]  /*1e8b0*/  IMAD R7, R82.reuse, UR5, R4 ;  /* 0x0000000552077c24 */ /* 0x040fe4000f8e0204 */
[----:B------:R-:W-:Y:S01]  /*1e8c0*/  IMAD.WIDE.U32 R4, R82, UR4, R20 ;  /* 0x0000000452047c25 */ /* 0x000fe2000f8e0014 */
[----:B------:R-:W-:Y:S01]  /*1e8d0*/  SEL R20, R148, RZ, !P3 ;  /* 0x000000ff94147207 */ /* 0x000fe20005800000 */
[----:B------:R-:W-:Y:S02]  /*1e8e0*/  ULDC.64 UR4, c[0x0][0xb78] ;  /* 0x0002de0000047ab9 */ /* 0x000fe40000000a00 */
[----:B------:R-:W-:Y:S02]  /*1e8f0*/  IMAD.IADD R5, R5, 0x1, R7 ;  /* 0x0000000105057824 */ /* 0x000fe400078e0207 */
[----:B------:R-:W-:Y:S02]  /*1e900*/  IMAD R7, R19, UR4, RZ ;  /* 0x0000000413077c24 */ /* 0x000fe4000f8e02ff */
[----:B------:R-:W-:-:S04]  /*1e910*/  IMAD.WIDE.U32 R4, R20, UR4, R4 ;  /* 0x0000000414047c25 */ /* 0x000fc8000f8e0004 */
[----:B------:R-:W-:Y:S01]  /*1e920*/  IMAD R6, R20, UR5, R7 ;  /* 0x0000000514067c24 */ /* 0x000fe2000f8e0207 */
[----:B------:R-:W-:Y:S01]  /*1e930*/  SHF.R.S32.HI R7, RZ, 0x1f, R11 ;  /* 0x0000001fff077819 */ /* 0x000fe2000001140b */
[----:B------:R-:W-:Y:S01]  /*1e940*/  ULDC.64 UR4, c[0x0][0xb40] ;  /* 0x0002d00000047ab9 */ /* 0x000fe20000000a00 */
[----:B------:R-:W-:-:S04]  /*1e950*/  IADD3 R4, P6, R11, R4, RZ ;  /* 0x000000040b047210 */ /* 0x000fc80007fde0ff */
[----:B------:R-:W-:Y:S02]  /*1e960*/  IADD3.X R7, R7, R5, R6, P6, !PT ;  /* 0x0000000507077210 */ /* 0x000fe400037fe406 */
[----:B------:R-:W-:Y:S02]  /*1e970*/  LEA R54, P6, R4, UR4, 0x2 ;  /* 0x0000000404367c11 */ /* 0x000fe4000f8c10ff */
[----:B------:R-:W-:Y:S02]  /*1e980*/  IADD3 R29, P3, R14, 0x4000, RZ ;  /* 0x000040000e1d7810 */ /* 0x000fe40007f7e0ff */
[----:B------:R-:W-:Y:S01]  /*1e990*/  LEA.HI.X R55, R4, UR5, R7, 0x2, P6 ;  /* 0x0000000504377c11 */ /* 0x000fe2000b0f1407 */
[----:B------:R-:W-:Y:S01]  /*1e9a0*/  VIADD R5, R11, 0x8 ;  /* 0x000000080b057836 */ /* 0x000fe20000000000 */
[----:B------:R-:W-:Y:S01]  /*1e9b0*/  IADD3 R41, P6, R14, 0x7000, RZ ;  /* 0x000070000e297810 */ /* 0x000fe20007fde0ff */
[----:B------:R-:W-:Y:S01]  /*1e9c0*/  ULDC.64 UR4, c[0x0][0xaa0] ;  /* 0x0002a80000047ab9 */ /* 0x000fe20000000a00 */
[----:B------:R-:W-:-:S02]  /*1e9d0*/  LOP3.LUT R28, R29, 0x380, RZ, 0xc0, !PT ;  /* 0x000003801d1c7812 */ /* 0x000fc400078ec0ff */
[----:B------:R-:W-:Y:S02]  /*1e9e0*/  LOP3.LUT R40, R41, 0x380, RZ, 0xc0, !PT ;  /* 0x0000038029287812 */ /* 0x000fe400078ec0ff */
[----:B------:R-:W-:Y:S02]  /*1e9f0*/  SHF.R.U64 R28, R28, 0x3, RZ ;  /* 0x000000031c1c7819 */ /* 0x000fe400000012ff */
[----:B------:R-:W-:Y:S02]  /*1ea00*/  SHF.R.U64 R40, R40, 0x3, RZ ;  /* 0x0000000328287819 */ /* 0x000fe400000012ff */
[----:B------:R-:W-:Y:S01]  /*1ea10*/  LOP3.LUT R28, R28, R29, RZ, 0x3c, !PT ;  /* 0x0000001d1c1c7212 */ /* 0x000fe200078e3cff */
[----:B------:R-:W-:Y:S01]  /*1ea20*/  IMAD.X R29, RZ, RZ, R15, P3 ;  /* 0x000000ffff1d7224 */ /* 0x000fe200018e060f */
[----:B------:R-:W-:Y:S02]  /*1ea30*/  LOP3.LUT R40, R40, R41, RZ, 0x3c, !PT ;  /* 0x0000002928287212 */ /* 0x000fe400078e3cff */
[----:B------:R-:W-:-:S02]  /*1ea40*/  IADD3.X R41, RZ, R15, RZ, P6, !PT ;  /* 0x0000000fff297210 */ /* 0x000fc400037fe4ff */
[C---:B------:R-:W-:Y:S02]  /*1ea50*/  IADD3 R57, P3, R14.reuse, 0xb000, RZ ;  /* 0x0000b0000e397810 */ /* 0x040fe40007f7e0ff */
[----:B------:R-:W-:Y:S02]  /*1ea60*/  IADD3 R69, P6, R14, 0xe000, RZ ;  /* 0x0000e0000e457810 */ /* 0x000fe40007fde0ff */
[----:B----4-:R-:W-:Y:S02]  /*1ea70*/  LOP3.LUT P0, RZ, R10, 0x3, RZ, 0xc0, !PT ;  /* 0x000000030aff7812 */ /* 0x010fe4000780c0ff */
[----:B------:R-:W-:Y:S02]  /*1ea80*/  IADD3 R7, P2, R14, 0xf000, RZ ;  /* 0x0000f0000e077810 */ /* 0x000fe40007f5e0ff */
[----:B------:R-:W-:Y:S02]  /*1ea90*/  LOP3.LUT R56, R57, 0x380, RZ, 0xc0, !PT ;  /* 0x0000038039387812 */ /* 0x000fe400078ec0ff */
[----:B------:R-:W-:-:S02]  /*1eaa0*/  LOP3.LUT R68, R69, 0x380, RZ, 0xc0, !PT ;  /* 0x0000038045447812 */ /* 0x000fc400078ec0ff */
[-C--:B------:R-:W-:Y:S02]  /*1eab0*/  ISETP.GE.OR P1, PT, R11, R2.reuse, P0 ;  /* 0x000000020b00720c */ /* 0x080fe40000726670 */
[----:B------:R-:W-:Y:S02]  /*1eac0*/  LOP3.LUT R4, R14, 0x380, RZ, 0xc0, !PT ;  /* 0x000003800e047812 */ /* 0x000fe400078ec0ff */
[----:B------:R-:W-:Y:S02]  /*1ead0*/  ISETP.GE.OR P0, PT, R5, R2, P0 ;  /* 0x000000020500720c */ /* 0x000fe40000706670 */
[----:B------:R-:W-:Y:S02]  /*1eae0*/  LOP3.LUT R6, R7, 0x380, RZ, 0xc0, !PT ;  /* 0x0000038007067812 */ /* 0x000fe400078ec0ff */
[----:B------:R-:W-:Y:S02]  /*1eaf0*/  SHF.R.U64 R56, R56, 0x3, RZ ;  /* 0x0000000338387819 */ /* 0x000fe400000012ff */
[----:B------:R-:W-:-:S02]  /*1eb00*/  SHF.R.U64 R68, R68, 0x3, RZ ;  /* 0x0000000344447819 */ /* 0x000fc400000012ff */
[----:B------:R-:W-:Y:S02]  /*1eb10*/  SHF.R.U64 R5, R4, 0x3, RZ ;  /* 0x0000000304057819 */ /* 0x000fe400000012ff */
[----:B------:R-:W-:Y:S01]  /*1eb20*/  SHF.R.U64 R6, R6, 0x3, RZ ;  /* 0x0000000306067819 */ /* 0x000fe200000012ff */
[--C-:B------:R-:W-:Y:S01]  /*1eb30*/  IMAD.X R73, RZ, RZ, R15.reuse, P2 ;  /* 0x000000ffff497224 */ /* 0x100fe200010e060f */
[----:B------:R-:W-:Y:S01]  /*1eb40*/  LOP3.LUT R56, R56, R57, RZ, 0x3c, !PT ;  /* 0x0000003938387212 */ /* 0x000fe200078e3cff */
[--C-:B------:R-:W-:Y:S01]  /*1eb50*/  IMAD.X R57, RZ, RZ, R15.reuse, P3 ;  /* 0x000000ffff397224 */ /* 0x100fe200018e060f */
[----:B------:R-:W-:Y:S01]  /*1eb60*/  LOP3.LUT R68, R68, R69, RZ, 0x3c, !PT ;  /* 0x0000004544447212 */ /* 0x000fe200078e3cff */
[--C-:B------:R-:W-:Y:S01]  /*1eb70*/  IMAD.X R69, RZ, RZ, R15.reuse, P6 ;  /* 0x000000ffff457224 */ /* 0x100fe200030e060f */
[----:B------:R-:W-:Y:S01]  /*1eb80*/  LOP3.LUT R4, R5, R14, RZ, 0x3c, !PT ;  /* 0x0000000e05047212 */ /* 0x000fe200078e3cff */
[----:B------:R-:W-:Y:S01]  /*1eb90*/  IMAD.MOV.U32 R5, RZ, RZ, R15 ;  /* 0x000000ffff057224 */ /* 0x000fe200078e000f */
[----:B------:R-:W-:Y:S01]  /*1eba0*/  LOP3.LUT R72, R6, R7, RZ, 0x3c, !PT ;  /* 0x0000000706487212 */ /* 0x000fe200078e3cff */
[----:B------:R1:W-:Y:S01]  /*1ebb0*/  @!P1 STG.E desc[UR6][R54.64], R0 ;  /* 0x0000000036009986 */ /* 0x0003e2000c101906 */
[----:B------:R-:W-:-:S03]  /*1ebc0*/  IMAD.WIDE.U32 R78, R77, UR4, R78 ;  /* 0x000000044d4e7c25 */ /* 0x000fc6000f8e004e */
[----:B------:R2:W-:Y:S04]  /*1ebd0*/  @!P0 STG.E desc[UR6][R54.64+0x20], R3 ;  /* 0x0000200336008986 */ /* 0x0005e8000c101906 */
[----:B------:R-:W5:Y:S01]  /*1ebe0*/  LD.E.128 R4, desc[UR6][R4.64] ;  /* 0x0000000604047980 */ /* 0x000f62000c101d00 */
[----:B-1----:R-:W-:-:S03]  /*1ebf0*/  IMAD R0, R21, UR4, RZ ;  /* 0x0000000415007c24 */ /* 0x002fc6000f8e02ff */
[----:B------:R-:W5:Y:S04]  /*1ec00*/  LD.E.128 R8, desc[UR6][R8.64] ;  /* 0x0000000608087980 */ /* 0x000f68000c101d00 */
[----:B------:R-:W5:Y:S01]  /*1ec10*/  LD.E.128 R12, desc[UR6][R12.64] ;  /* 0x000000060c0c7980 */ /* 0x000f62000c101d00 */
[----:B------:R-:W-:Y:S01]  /*1ec20*/  IMAD R77, R77, UR5, R0 ;  /* 0x000000054d4d7c24 */ /* 0x000fe2000f8e0200 */
[----:B------:R-:W-:Y:S02]  /*1ec30*/  ULDC.64 UR4, c[0x0][0xae0] ;  /* 0x0002b80000047ab9 */ /* 0x000fe40000000a00 */
[----:B------:R-:W5:Y:S04]  /*1ec40*/  LD.E.128 R24, desc[UR6][R24.64] ;  /* 0x0000000618187980 */ /* 0x000f68000c101d00 */
[----:B------:R-:W5:Y:S04]  /*1ec50*/  LD.E.128 R28, desc[UR6][R28.64] ;  /* 0x000000061c1c7980 */ /* 0x000f68000c101d00 */
[----:B------:R-:W5:Y:S04]  /*1ec60*/  LD.E.128 R32, desc[UR6][R32.64] ;  /* 0x0000000620207980 */ /* 0x000f68000c101d00 */
[----:B------:R-:W5:Y:S04]  /*1ec70*/  LD.E.128 R36, desc[UR6][R36.64] ;  /* 0x0000000624247980 */ /* 0x000f68000c101d00 */
[----:B------:R-:W5:Y:S04]  /*1ec80*/  LD.E.128 R40, desc[UR6][R40.64] ;  /* 0x0000000628287980 */ /* 0x000f68000c101d00 */
[----:B------:R-:W5:Y:S04]  /*1ec90*/  LD.E.128 R44, desc[UR6][R44.64] ;  /* 0x000000062c2c7980 */ /* 0x000f68000c101d00 */
[----:B------:R-:W5:Y:S04]  /*1eca0*/  LD.E.128 R48, desc[UR6][R48.64] ;  /* 0x0000000630307980 */ /* 0x000f68000c101d00 */
[----:B--2---:R-:W5:Y:S04]  /*1ecb0*/  LD.E.128 R52, desc[UR6][R52.64] ;  /* 0x0000000634347980 */ /* 0x004f68000c101d00 */
[----:B------:R-:W5:Y:S04]  /*1ecc0*/  LD.E.128 R56, desc[UR6][R56.64] ;  /* 0x0000000638387980 */ /* 0x000f68000c101d00 */
[----:B------:R-:W5:Y:S04]  /*1ecd0*/  LD.E.128 R60, desc[UR6][R60.64] ;  /* 0x000000063c3c7980 */ /* 0x000f68000c101d00 */
[----:B------:R-:W5:Y:S04]  /*1ece0*/  LD.E.128 R64, desc[UR6][R64.64] ;  /* 0x0000000640407980 */ /* 0x000f68000c101d00 */
[----:B------:R-:W5:Y:S04]  /*1ecf0*/  LD.E.128 R68, desc[UR6][R68.64] ;  /* 0x0000000644447980 */ /* 0x000f68000c101d00 */
[----:B------:R-:W5:Y:S01]  /*1ed00*/  LD.E.128 R72, desc[UR6][R72.64] ;  /* 0x0000000648487980 */ /* 0x000f62000c101d00 */
[----:B------:R-:W-:Y:S01]  /*1ed10*/  @!PT LDS RZ, [RZ] ;  /* 0x00000000fffff984 */ /* 0x000fe20000000800 */
[----:B------:R-:W-:Y:S01]  /*1ed20*/  @!PT LDS RZ, [RZ] ;  /* 0x00000000fffff984 */ /* 0x000fe20000000800 */
[----:B------:R-:W-:Y:S01]  /*1ed30*/  @!PT LDS RZ, [RZ] ;  /* 0x00000000fffff984 */ /* 0x000fe20000000800 */
[----:B------:R-:W-:Y:S01]  /*1ed40*/  @!PT LDS RZ, [RZ] ;  /* 0x00000000fffff984 */ /* 0x000fe20000000800 */
[----:B------:R1:W-:Y:S06]  /*1ed50*/  MEMBAR.ALL.CTA ;  /* 0x0000000000007992 */ /* 0x0003ec0000008000 */
[----:B-1----:R-:W1:Y:S01]  /*1ed60*/  FENCE.VIEW.ASYNC.S ;  /* 0x00000000000073c6 */ /* 0x002e620000000000 */
[----:B------:R-:W-:-:S02]  /*1ed70*/  IMAD.IADD R79, R79, 0x1, R77 ;  /* 0x000000014f4f7824 */ /* 0x000fc400078e024d */
[----:B------:R-:W-:Y:S02]  /*1ed80*/  IMAD R77, R80, -0x80, R2 ;  /* 0xffffff80504d7824 */ /* 0x000fe400078e0202 */
[----:B------:R-:W-:Y:S02]  /*1ed90*/  IMAD R76, R76, UR4, RZ ;  /* 0x000000044c4c7c24 */ /* 0x000fe4000f8e02ff */
[----:B------:R-:W-:Y:S01]  /*1eda0*/  IMAD.WIDE.U32 R2, R82, UR4, R78 ;  /* 0x0000000452027c25 */ /* 0x000fe2000f8e004e */
[----:B------:R-:W-:-:S03]  /*1edb0*/  ISETP.GE.AND P3, PT, R18, R77, PT ;  /* 0x0000004d1200720c */ /* 0x000fc60003f66270 */
[----:B------:R-:W-:Y:S01]  /*1edc0*/  IMAD R21, R82, UR5, R76 ;  /* 0x0000000552157c24 */ /* 0x000fe2000f8e024c */
[----:B------:R-:W-:Y:S01]  /*1edd0*/  ULDC.64 UR4, c[0x0][0xae8] ;  /* 0x0002ba0000047ab9 */ /* 0x000fe20000000a00 */
[----:B------:R-:W-:Y:S02]  /*1ede0*/  IADD3 R0, R16, 0x38820, RZ ;  /* 0x0003882010007810 */ /* 0x000fe40007ffe0ff */
[----:B------:R-:W-:Y:S02]  /*1edf0*/  IMAD.IADD R3, R3, 0x1, R21 ;  /* 0x0000000103037824 */ /* 0x000fe400078e0215 */
[----:B------:R-:W-:Y:S01]  /*1ee00*/  IMAD R21, R19, UR4, RZ ;  /* 0x0000000413157c24 */ /* 0x000fe2000f8e02ff */
[----:B------:R-:W-:Y:S02]  /*1ee10*/  PRMT R0, RZ, 0x654, R0 ;  /* 0x00000654ff007816 */ /* 0x000fe40000000000 */
[-C--:B------:R-:W-:Y:S02]  /*1ee20*/  ISETP.GE.AND P0, PT, R217, R77.reuse, PT ;  /* 0x0000004dd900720c */ /* 0x080fe40003f06270 */
[----:B------:R-:W-:-:S02]  /*1ee30*/  ISETP.GE.AND P1, PT, R218, R77, PT ;  /* 0x0000004dda00720c */ /* 0x000fc40003f26270 */
[----:B------:R-:W-:Y:S01]  /*1ee40*/  ISETP.GE.AND P2, PT, R81, R77, PT ;  /* 0x0000004d5100720c */ /* 0x000fe20003f46270 */
[C---:B------:R-:W-:Y:S01]  /*1ee50*/  IMAD R77, R20.reuse, UR5, R21 ;  /* 0x00000005144d7c24 */ /* 0x040fe2000f8e0215 */
[----:B------:R-:W-:Y:S01]  /*1ee60*/  SHF.R.S32.HI R19, RZ, 0x1f, R18 ;  /* 0x0000001fff137819 */ /* 0x000fe20000011412 */
[----:B------:R-:W-:Y:S01]  /*1ee70*/  IMAD.WIDE.U32 R20, R20, UR4, R2 ;  /* 0x0000000414147c25 */ /* 0x000fe2000f8e0002 */
[----:B-1----:R1:W-:Y:S03]  /*1ee80*/  SYNCS.ARRIVE.TRANS64.RED.A1T0 RZ, [R0+URZ], RZ ;  /* 0x000000ff00ff79a7 */ /* 0x0023e6000810043f */
[----:B------:R-:W-:-:S04]  /*1ee90*/  IMAD.WIDE R2, R80, 0x80, R18 ;  /* 0x0000008050027825 */ /* 0x000fc800078e0212 */
[----:B------:R-:W-:Y:S01]  /*1eea0*/  IMAD.IADD R81, R21, 0x1, R77 ;  /* 0x0000000115517824 */ /* 0x000fe200078e024d */
[----:B-1----:R-:W-:Y:S06]  /*1eeb0*/  @P3 BRA `(.L_x_667) ;  /* 0x0000000000503947 */ /* 0x002fec0003800000 */
[----:B------:R-:W-:Y:S01]  /*1eec0*/  ULDC.64 UR4, c[0x0][0xad8] ;  /* 0x0002b60000047ab9 */ /* 0x000fe20000000a00 */
[----:B------:R-:W-:Y:S01]  /*1eed0*/  IMAD.MOV.U32 R76, RZ, RZ, R20 ;  /* 0x000000ffff4c7224 */ /* 0x000fe200078e0014 */
[----:B------:R-:W-:Y:S01]  /*1eee0*/  ULDC.64 UR6, c[0x0][0xa80] ;  /* 0x0002a00000067ab9 */ /* 0x000fe20000000a00 */
[----:B------:R-:W-:Y:S01]  /*1eef0*/  IMAD R79, R3, UR4, RZ ;  /* 0x00000004034f7c24 */ /* 0x000fe2000f8e02ff */
[----:B------:R-:W-:Y:S01]  /*1ef00*/  ULDC.64 UR8, c[0x0][0x208] ;  /* 0x0000820000087ab9 */ /* 0x000fe20000000a00 */
[----:B------:R-:W-:Y:S02]  /*1ef10*/  IMAD.MOV.U32 R77, RZ, RZ, R81 ;  /* 0x000000ffff4d7224 */ /* 0x000fe400078e0051 */
[C---:B------:R-:W-:Y:S02]  /*1ef20*/  IMAD R79, R2.reuse, UR5, R79 ;  /* 0x00000005024f7c24 */ /* 0x040fe4000f8e024f */
[----:B------:R-:W-:Y:S01]  /*1ef30*/  IMAD.WIDE.U32 R76, R2, UR4, R76 ;  /* 0x00000004024c7c25 */ /* 0x000fe2000f8e004c */
[----:B------:R-:W-:-:S02]  /*1ef40*/  ULDC UR4, c[0x0][0xa8c] ;  /* 0x0002a30000047ab9 */ /* 0x000fc40000000800 */
[----:B------:R-:W-:Y:S01]  /*1ef50*/  ISETP.GE.AND P3, PT, R212, UR4, PT ;  /* 0x00000004d4007c0c */ /* 0x000fe2000bf66270 */
[----:B------:R-:W-:Y:S01]  /*1ef60*/  IMAD.IADD R77, R77, 0x1, R79 ;  /* 0x000000014d4d7824 */ /* 0x000fe200078e024f */
[C---:B------:R-:W-:Y:S02]  /*1ef70*/  LEA R78, P5, R76.reuse, UR6, 0x1 ;  /* 0x000000064c4e7c11 */ /* 0x040fe4000f8a08ff */
[----:B------:R-:W-:Y:S02]  /*1ef80*/  ISETP.GE.AND P4, PT, R213, UR4, PT ;  /* 0x00000004d5007c0c */ /* 0x000fe4000bf86270 */
[----:B------:R-:W-:Y:S02]  /*1ef90*/  LEA.HI.X R79, R76, UR7, R77, 0x1, P5 ;  /* 0x000000074c4f7c11 */ /* 0x000fe4000a8f0c4d */
[----:B------:R-:W-:Y:S02]  /*1efa0*/  ISETP.GE.AND P5, PT, R224, UR4, PT ;  /* 0x00000004e0007c0c */ /* 0x000fe4000bfa6270 */
[----:B------:R-:W-:-:S03]  /*1efb0*/  ISETP.GE.AND P6, PT, R223, UR4, PT ;  /* 0x00000004df007c0c */ /* 0x000fc6000bfc6270 */
[----:B-----5:R1:W-:Y:S04]  /*1efc0*/  @!P3 STG.E.128 desc[UR8][R78.64], R4 ;  /* 0x000000044e00b986 */ /* 0x0203e8000c101d08 */
[----:B------:R1:W-:Y:S04]  /*1efd0*/  @!P4 STG.E.128 desc[UR8][R78.64+0x80], R28 ;  /* 0x0000801c4e00c986 */ /* 0x0003e8000c101d08 */
[----:B------:R1:W-:Y:S04]  /*1efe0*/  @!P5 STG.E.128 desc[UR8][R78.64+0x100], R44 ;  /* 0x0001002c4e00d986 */ /* 0x0003e8000c101d08 */
[----:B------:R1:W-:Y:S02]  /*1eff0*/  @!P6 STG.E.128 desc[UR8][R78.64+0x180], R60 ;  /* 0x0001803c4e00e986 */ /* 0x0003e4000c101d08 */
.L_x_667:
[----:B------:R-:W-:Y:S05]  /*1f000*/  BSYNC B1 ;  /* 0x0000000000017941 */ /* 0x000fea0003800000 */
.L_x_666:
[----:B------:R-:W-:Y:S04]  /*1f010*/  BSSY B1, `(.L_x_668) ;  /* 0x0000018000017945 */ /* 0x000fe80003800000 */
[----:B------:R-:W-:Y:S05]  /*1f020*/  @P0 BRA `(.L_x_669) ;  /* 0x0000000000580947 */ /* 0x000fea0003800000 */
[----:B-1---5:R-:W-:Y:S01]  /*1f030*/  IADD3 R7, P0, R2, 0x20, RZ ;  /* 0x0000002002077810 */ /* 0x022fe20007f1e0ff */
[----:B------:R-:W-:Y:S01]  /*1f040*/  ULDC.64 UR6, c[0x0][0xad8] ;  /* 0x0002b60000067ab9 */ /* 0x000fe20000000a00 */
[----:B------:R-:W-:Y:S01]  /*1f050*/  IMAD.MOV.U32 R4, RZ, RZ, R20 ;  /* 0x000000ffff047224 */ /* 0x000fe200078e0014 */
[----:B------:R-:W-:Y:S01]  /*1f060*/  ULDC UR4, c[0x0][0xa8c] ;  /* 0x0002a30000047ab9 */ /* 0x000fe20000000800 */
[----:B------:R-:W-:Y:S01]  /*1f070*/  IMAD.MOV.U32 R5, RZ, RZ, R81 ;  /* 0x000000ffff057224 */ /* 0x000fe200078e0051 */
[----:B------:R-:W-:Y:S01]  /*1f080*/  ISETP.GE.AND P3, PT, R212, UR4, PT ;  /* 0x00000004d4007c0c */ /* 0x000fe2000bf66270 */
[----:B------:R-:W-:Y:S01]  /*1f090*/  IMAD.X R0, RZ, RZ, R3, P0 ;  /* 0x000000ffff007224 */ /* 0x000fe200000e0603 */
[----:B------:R-:W-:Y:S01]  /*1f0a0*/  ISETP.GE.AND P4, PT, R213, UR4, PT ;  /* 0x00000004d5007c0c */ /* 0x000fe2000bf86270 */
[----:B------:R-:W-:Y:S01]  /*1f0b0*/  IMAD.WIDE.U32 R4, R7, UR6, R4 ;  /* 0x0000000607047c25 */ /* 0x000fe2000f8e0004 */
[----:B------:R-:W-:Y:S01]  /*1f0c0*/  ISETP.GE.AND P5, PT, R224, UR4, PT ;  /* 0x00000004e0007c0c */ /* 0x000fe2000bfa6270 */
[----:B------:R-:W-:Y:S01]  /*1f0d0*/  ULDC.64 UR8, c[0x0][0x208] ;  /* 0x0000820000087ab9 */ /* 0x000fe20000000a00 */
[----:B------:R-:W-:Y:S01]  /*1f0e0*/  ISETP.GE.AND P6, PT, R223, UR4, PT ;  /* 0x00000004df007c0c */ /* 0x000fe2000bfc6270 */
[----:B------:R-:W-:-:S04]  /*1f0f0*/  IMAD R0, R0, UR6, RZ ;  /* 0x0000000600007c24 */ /* 0x000fc8000f8e02ff */
[----:B------:R-:W-:Y:S01]  /*1f100*/  IMAD R7, R7, UR7, R0 ;  /* 0x0000000707077c24 */ /* 0x000fe2000f8e0200 */
[----:B------:R-:W-:Y:S02]  /*1f110*/  ULDC.64 UR6, c[0x0][0xa80] ;  /* 0x0002a00000067ab9 */ /* 0x000fe40000000a00 */
[----:B------:R-:W-:Y:S01]  /*1f120*/  LEA R6, P0, R4, UR6, 0x1 ;  /* 0x0000000604067c11 */ /* 0x000fe2000f8008ff */
[----:B------:R-:W-:-:S05]  /*1f130*/  IMAD.IADD R5, R5, 0x1, R7 ;  /* 0x0000000105057824 */ /* 0x000fca00078e0207 */
[----:B------:R-:W-:-:S05]  /*1f140*/  LEA.HI.X R7, R4, UR7, R5, 0x1, P0 ;  /* 0x0000000704077c11 */ /* 0x000fca00080f0c05 */
[----:B------:R2:W-:Y:S04]  /*1f150*/  @!P3 STG.E.128 desc[UR8][R6.64], R8 ;  /* 0x000000080600b986 */ /* 0x0005e8000c101d08 */
[----:B------:R2:W-:Y:S04]  /*1f160*/  @!P4 STG.E.128 desc[UR8][R6.64+0x80], R32 ;  /* 0x000080200600c986 */ /* 0x0005e8000c101d08 */
[----:B------:R2:W-:Y:S04]  /*1f170*/  @!P5 STG.E.128 desc[UR8][R6.64+0x100], R48 ;  /* 0x000100300600d986 */ /* 0x0005e8000c101d08 */
[----:B------:R2:W-:Y:S02]  /*1f180*/  @!P6 STG.E.128 desc[UR8][R6.64+0x180], R64 ;  /* 0x000180400600e986 */ /* 0x0005e4000c101d08 */
.L_x_669:
[----:B------:R-:W-:Y:S05]  /*1f190*/  BSYNC B1 ;  /* 0x0000000000017941 */ /* 0x000fea0003800000 */
.L_x_668:
[----:B------:R-:W-:Y:S04]  /*1f1a0*/  BSSY B1, `(.L_x_670) ;  /* 0x0000018000017945 */ /* 0x000fe80003800000 */
[----:B------:R-:W-:Y:S05]  /*1f1b0*/  @P1 BRA `(.L_x_671) ;  /* 0x0000000000581947 */ /* 0x000fea0003800000 */
[----:B-12--5:R-:W-:Y:S01]  /*1f1c0*/  IADD3 R7, P0, R2, 0x40, RZ ;  /* 0x0000004002077810 */ /* 0x026fe20007f1e0ff */
        /* <DEDUP_REMOVED lines=21> */
.L_x_671:
[----:B------:R-:W-:Y:S05]  /*1f320*/  BSYNC B1 ;  /* 0x0000000000017941 */ /* 0x000fea0003800000 */
.L_x_670:
[----:B------:R-:W-:Y:S05]  /*1f330*/  @P2 BRA `(.L_x_672) ;  /* 0x0000000c00402947 */ /* 0x000fea0003800000 */
[----:B-1---5:R-:W-:Y:S01]  /*1f340*/  IADD3 R5, P0, R2, 0x60, RZ ;  /* 0x0000006002057810 */ /* 0x022fe20007f1e0ff */
[----:B------:R-:W-:Y:S01]  /*1f350*/  ULDC.64 UR6, c[0x0][0xad8] ;  /* 0x0002b60000067ab9 */ /* 0x000fe20000000a00 */
[----:B------:R-:W-:Y:S01]  /*1f360*/  ULDC UR4, c[0x0][0xa8c] ;  /* 0x0002a30000047ab9 */ /* 0x000fe20000000800 */
[----:B------:R-:W-:Y:S01]  /*1f370*/  ULDC.64 UR8, c[0x0][0x208] ;  /* 0x0000820000087ab9 */ /* 0x000fe20000000a00 */
[----:B------:R-:W-:Y:S01]  /*1f380*/  ISETP.GE.AND P1, PT, R212, UR4, PT ;  /* 0x00000004d4007c0c */ /* 0x000fe2000bf26270 */
[----:B------:R-:W-:Y:S01]  /*1f390*/  IMAD.X R2, RZ, RZ, R3, P0 ;  /* 0x000000ffff027224 */ /* 0x000fe200000e0603 */
[----:B------:R-:W-:Y:S01]  /*1f3a0*/  ISETP.GE.AND P2, PT, R213, UR4, PT ;  /* 0x00000004d5007c0c */ /* 0x000fe2000bf46270 */
[----:B------:R-:W-:Y:S01]  /*1f3b0*/  IMAD.MOV.U32 R3, RZ, RZ, R81 ;  /* 0x000000ffff037224 */ /* 0x000fe200078e0051 */
[----:B------:R-:W-:Y:S01]  /*1f3c0*/  ISETP.GE.AND P3, PT, R224, UR4, PT ;  /* 0x00000004e0007c0c */ /* 0x000fe2000bf66270 */
[----:B------:R-:W-:Y:S01]  /*1f3d0*/  IMAD R0, R2, UR6, RZ ;  /* 0x0000000602007c24 */ /* 0x000fe2000f8e02ff */
[----:B------:R-:W-:-:S05]  /*1f3e0*/  MOV R2, R20 ;  /* 0x0000001400027202 */ /* 0x000fca0000000f00 */
[----:B------:R-:W-:-:S04]  /*1f3f0*/  IMAD.WIDE.U32 R2, R5, UR6, R2 ;  /* 0x0000000605027c25 */ /* 0x000fc8000f8e0002 */
[----:B------:R-:W-:Y:S01]  /*1f400*/  IMAD R5, R5, UR7, R0 ;  /* 0x0000000705057c24 */ /* 0x000fe2000f8e0200 */
[----:B------:R-:W-:Y:S02]  /*1f410*/  ULDC.64 UR6, c[0x0][0xa80] ;  /* 0x0002a00000067ab9 */ /* 0x000fe40000000a00 */
        /* <DEDUP_REMOVED lines=11> */
.L_x_664:
[----:B------:R-:W2:Y:S01]  /*1f4d0*/  LDL R13, [R1+0x1c] ;  /* 0x00001c00010d7983 */ /* 0x000ea20000100800 */
[----:B------:R-:W-:Y:S01]  /*1f4e0*/  ULDC.64 UR4, c[0x0][0xbd8] ;  /* 0x0002f60000047ab9 */ /* 0x000fe20000000a00 */
[----:B------:R-:W-:Y:S01]  /*1f4f0*/  IMAD.MOV.U32 R7, RZ, RZ, RZ ;  /* 0x000000ffff077224 */ /* 0x000fe200078e00ff */
[----:B------:R-:W-:Y:S01]  /*1f500*/  ISETP.NE.U32.AND P0, PT, RZ, UR4, PT ;  /* 0x00000004ff007c0c */ /* 0x000fe2000bf05070 */
[----:B------:R-:W3:Y:S01]  /*1f510*/  S2R R8, SR_TID.X ;  /* 0x0000000000087919 */ /* 0x000ee20000002100 */
[----:B------:R-:W-:Y:S02]  /*1f520*/  ULDC.64 UR6, c[0x0][0x208] ;  /* 0x0000820000067ab9 */ /* 0x000fe40000000a00 */
[----:B------:R-:W-:Y:S01]  /*1f530*/  ISETP.NE.AND.EX P0, PT, RZ, UR5, PT, P0 ;  /* 0x00000005ff007c0c */ /* 0x000fe2000bf05300 */
[----:B---3--:R-:W-:Y:S02]  /*1f540*/  VIADD R6, R8, 0xffffff80 ;  /* 0xffffff8008067836 */ /* 0x008fe40000000000 */
[----:B--2---:R-:W-:Y:S01]  /*1f550*/  IMAD.SHL.U32 R4, R13, 0x4, RZ ;  /* 0x000000040d047824 */ /* 0x004fe200078e00ff */
[----:B------:R-:W-:-:S04]  /*1f560*/  SHF.R.S32.HI R10, RZ, 0x1f, R13 ;  /* 0x0000001fff0a7819 */ /* 0x000fc8000001140d */
[----:B------:R-:W-:Y:S02]  /*1f570*/  IADD3 R2, P1, R4, UR4, RZ ;  /* 0x0000000404027c10 */ /* 0x000fe4000ff3e0ff */
[----:B------:R-:W-:-:S04]  /*1f580*/  SHF.L.U64.HI R0, R13, 0x2, R10 ;  /* 0x000000020d007819 */ /* 0x000fc8000001020a */
[----:B------:R-:W-:Y:S01]  /*1f590*/  IADD3.X R3, R0, UR5, RZ, P1, !PT ;  /* 0x0000000500037c10 */ /* 0x000fe20008ffe4ff */
[----:B------:R-:W-:Y:S02]  /*1f5a0*/  ULDC.64 UR4, c[0x0][0xbe0] ;  /* 0x0002f80000047ab9 */ /* 0x000fe40000000a00 */
[----:B------:R-:W-:Y:S02]  /*1f5b0*/  ISETP.NE.U32.AND P1, PT, RZ, UR4, PT ;  /* 0x00000004ff007c0c */ /* 0x000fe4000bf25070 */
[----:B------:R2:W5:Y:S02]  /*1f5c0*/  @P0 LDG.E R7, desc[UR6][R2.64] ;  /* 0x0000000602070981 */ /* 0x000564000c1e1900 */
[----:B------:R-:W-:-:S13]  /*1f5d0*/  ISETP.NE.AND.EX P1, PT, RZ, UR5, PT, P1 ;  /* 0x00000005ff007c0c */ /* 0x000fda000bf25310 */
[----:B------:R-:W-:Y:S01]  /*1f5e0*/  @P1 IADD3 R4, P2, R4, UR4, RZ ;  /* 0x0000000404041c10 */ /* 0x000fe2000ff5e0ff */
[----:B------:R-:W-:-:S03]  /*1f5f0*/  ULDC UR4, c[0x0][0xa88] ;  /* 0x0002a20000047ab9 */ /* 0x000fc60000000800 */
[----:B------:R-:W-:Y:S01]  /*1f600*/  @P1 IADD3.X R5, R0, UR5, RZ, P2, !PT ;  /* 0x0000000500051c10 */ /* 0x000fe200097fe4ff */
[----:B------:R-:W-:Y:S01]  /*1f610*/  IMAD.U32 R0, RZ, RZ, UR4 ;  /* 0x00000004ff007e24 */ /* 0x000fe2000f8e00ff */
[----:B------:R-:W-:-:S05]  /*1f620*/  ISETP.GE.AND P2, PT, R6, 0x80, PT ;  /* 0x000000800600780c */ /* 0x000fca0003f46270 */
[----:B------:R2:W5:Y:S01]  /*1f630*/  @P1 LDG.E R0, desc[UR6][R4.64] ;  /* 0x0000000604001981 */ /* 0x000562000c1e1900 */
[----:B------:R-:W-:Y:S07]  /*1f640*/  @P1 BRA `(.L_x_673) ;  /* 0x0000000000141947 */ /* 0x000fee0003800000 */
[----:B------:R-:W-:Y:S05]  /*1f650*/  @!P0 BRA `(.L_x_673) ;  /* 0x0000000000108947 */ /* 0x000fea0003800000 */
[----:B------:R-:W-:Y:S02]  /*1f660*/  ULDC.64 UR4, c[0x0][0x208] ;  /* 0x0000820000047ab9 */ /* 0x000fe40000000a00 */
[----:B--2---:R-:W2:Y:S04]  /*1f670*/  LDG.E R5, desc[UR4][R2.64] ;  /* 0x0000000402057981 */ /* 0x004ea8000c1e1900 */
[----:B-----5:R-:W2:Y:S02]  /*1f680*/  LDG.E R0, desc[UR4][R2.64+0x4] ;  /* 0x0000040402007981 */ /* 0x020ea4000c1e1900 */
[----:B--2---:R-:W-:-:S07]  /*1f690*/  IMAD.IADD R0, R0, 0x1, -R5 ;  /* 0x0000000100007824 */ /* 0x004fce00078e0a05 */
.L_x_673:
[----:B------:R-:W3:Y:S04]  /*1f6a0*/  LDL R14, [R1+0x60] ;  /* 0x00006000010e7983 */ /* 0x000ee80000100800 */
[----:B------:R4:W5:Y:S01]  /*1f6b0*/  LDL R12, [R1+0x68] ;  /* 0x00006800010c7983 */ /* 0x0009620000100800 */
[----:B------:R-:W-:Y:S01]  /*1f6c0*/  BSSY B1, `(.L_x_674) ;  /* 0x000001d000017945 */ /* 0x000fe20003800000 */
[----:B------:R-:W-:Y:S02]  /*1f6d0*/  SHF.R.S32.HI R11, RZ, 0x1f, R212 ;  /* 0x0000001fff0b7819 */ /* 0x000fe400000114d4 */
[----:B------:R-:W-:Y:S02]  /*1f6e0*/  SEL R13, R13, RZ, !P0 ;  /* 0x000000ff0d0d7207 */ /* 0x000fe40004000000 */
[----:B------:R-:W-:-:S02]  /*1f6f0*/  SEL R10, R10, RZ, !P0 ;  /* 0x000000ff0a0a7207 */ /* 0x000fc40004000000 */
[----:B-----5:R-:W-:Y:S02]  /*1f700*/  SHF.R.S32.HI R6, RZ, 0x1f, R7 ;  /* 0x0000001fff067819 */ /* 0x020fe40000011407 */
[----:B---3--:R-:W-:Y:S01]  /*1f710*/  SHF.R.S32.HI R9, RZ, 0x1f, R14 ;  /* 0x0000001fff097819 */ /* 0x008fe2000001140e */
[----:B----4-:R-:W-:Y:S06]  /*1f720*/  @P2 BRA `(.L_x_675) ;  /* 0x0000000000582947 */ /* 0x010fec0003800000 */
[----:B--2---:R-:W-:-:S04]  /*1f730*/  IMAD R2, R12, 0x80, R8 ;  /* 0x000000800c027824 */ /* 0x004fc800078e0208 */
[----:B------:R-:W-:-:S05]  /*1f740*/  VIADD R3, R2, 0xffffff80 ;  /* 0xffffff8002037836 */ /* 0x000fca0000000000 */
[----:B------:R-:W-:-:S13]  /*1f750*/  ISETP.GE.AND P0, PT, R3, R0, PT ;  /* 0x000000000300720c */ /* 0x000fda0003f06270 */
[----:B------:R-:W-:Y:S05]  /*1f760*/  @P0 BRA `(.L_x_675) ;  /* 0x0000000000480947 */ /* 0x000fea0003800000 */
[----:B------:R-:W-:Y:S01]  /*1f770*/  IADD3 R2, P0, R3, R7, RZ ;  /* 0x0000000703027210 */ /* 0x000fe20007f1e0ff */
[----:B------:R-:W-:Y:S01]  /*1f780*/  ULDC.64 UR4, c[0x0][0xb70] ;  /* 0x0002dc0000047ab9 */ /* 0x000fe20000000a00 */
[----:B------:R-:W-:Y:S01]  /*1f790*/  ULDC.64 UR6, c[0x0][0x208] ;  /* 0x0000820000067ab9 */ /* 0x000fe20000000a00 */
[----:B------:R-:W-:Y:S01]  /*1f7a0*/  IMAD R4, R9, UR4, RZ ;  /* 0x0000000409047c24 */ /* 0x000fe2000f8e02ff */
[----:B------:R-:W-:-:S03]  /*1f7b0*/  LEA.HI.X.SX32 R3, R3, R6, 0x1, P0 ;  /* 0x0000000603037211 */ /* 0x000fc600000f0eff */
[C---:B------:R-:W-:Y:S02]  /*1f7c0*/  IMAD R5, R14.reuse, UR5, R4 ;  /* 0x000000050e057c24 */ /* 0x040fe4000f8e0204 */
[----:B------:R-:W-:Y:S01]  /*1f7d0*/  IMAD.WIDE.U32 R2, R14, UR4, R2 ;  /* 0x000000040e027c25 */ /* 0x000fe2000f8e0002 */
[----:B------:R-:W-:-:S03]  /*1f7e0*/  ULDC.64 UR4, c[0x0][0xb78] ;  /* 0x0002de0000047ab9 */ /* 0x000fc60000000a00 */
[----:B------:R-:W-:Y:S02]  /*1f7f0*/  IMAD R4, R10, UR4, RZ ;  /* 0x000000040a047c24 */ /* 0x000fe4000f8e02ff */
[----:B------:R-:W-:Y:S02]  /*1f800*/  IMAD.IADD R3, R3, 0x1, R5 ;  /* 0x0000000103037824 */ /* 0x000fe400078e0205 */
[C---:B------:R-:W-:Y:S02]  /*1f810*/  IMAD R5, R13.reuse, UR5, R4 ;  /* 0x000000050d057c24 */ /* 0x040fe4000f8e0204 */
[----:B------:R-:W-:Y:S01]  /*1f820*/  IMAD.WIDE.U32 R2, R13, UR4, R2 ;  /* 0x000000040d027c25 */ /* 0x000fe2000f8e0002 */
[----:B------:R-:W-:-:S03]  /*1f830*/  ULDC.64 UR4, c[0x0][0xb40] ;  /* 0x0002d00000047ab9 */ /* 0x000fc60000000a00 */
[----:B------:R-:W-:Y:S01]  /*1f840*/  IMAD.IADD R3, R3, 0x1, R5 ;  /* 0x0000000103037824 */ /* 0x000fe200078e0205 */
[----:B------:R-:W-:-:S04]  /*1f850*/  LEA R4, P0, R2, UR4, 0x2 ;  /* 0x0000000402047c11 */ /* 0x000fc8000f8010ff */
[----:B------:R-:W-:Y:S01]  /*1f860*/  LEA.HI.X R5, R2, UR5, R3, 0x2, P0 ;  /* 0x0000000502057c11 */ /* 0x000fe200080f1403 */
[----:B------:R-:W-:-:S05]  /*1f870*/  IMAD.MOV.U32 R3, RZ, RZ, -0x800000 ;  /* 0xff800000ff037424 */ /* 0x000fca00078e00ff */
[----:B------:R3:W-:Y:S03]  /*1f880*/  STG.E desc[UR6][R4.64], R3 ;  /* 0x0000000304007986 */ /* 0x0007e6000c101906 */
.L_x_675:
[----:B------:R-:W-:Y:S05]  /*1f890*/  BSYNC B1 ;  /* 0x0000000000017941 */ /* 0x000fea0003800000 */
.L_x_674:
[----:B------:R-:W-:Y:S01]  /*1f8a0*/  ULDC.64 UR4, c[0x0][0xaa0] ;  /* 0x0002a80000047ab9 */ /* 0x000fe20000000a00 */
[----:B--23--:R-:W-:Y:S01]  /*1f8b0*/  MOV R3, R11 ;  /* 0x0000000b00037202 */ /* 0x00cfe20000000f00 */
[----:B------:R-:W-:Y:S01]  /*1f8c0*/  IMAD.MOV.U32 R2, RZ, RZ, R212 ;  /* 0x000000ffff027224 */ /* 0x000fe200078e00d4 */
[----:B------:R-:W-:Y:S01]  /*1f8d0*/  BSSY B1, `(.L_x_676) ;  /* 0x000002b000017945 */ /* 0x000fe20003800000 */
[----:B------:R-:W-:Y:S02]  /*1f8e0*/  IMAD R4, R6, UR4, RZ ;  /* 0x0000000406047c24 */ /* 0x000fe4000f8e02ff */
[----:B------:R-:W-:-:S04]  /*1f8f0*/  IMAD.WIDE.U32 R2, R7, UR4, R2 ;  /* 0x0000000407027c25 */ /* 0x000fc8000f8e0002 */
[----:B------:R-:W-:Y:S01]  /*1f900*/  IMAD R7, R7, UR5, R4 ;  /* 0x0000000507077c24 */ /* 0x000fe2000f8e0204 */
[----:B------:R-:W-:Y:S01]  /*1f910*/  ULDC.64 UR4, c[0x0][0xae0] ;  /* 0x0002b80000047ab9 */ /* 0x000fe20000000a00 */
[----:B------:R-:W-:Y:S02]  /*1f920*/  IMAD R11, R12, -0x80, R0 ;  /* 0xffffff800c0b7824 */ /* 0x000fe400078e0200 */
[----:B------:R-:W-:Y:S02]  /*1f930*/  IMAD R4, R9, UR4, RZ ;  /* 0x0000000409047c24 */ /* 0x000fe4000f8e02ff */
[----:B------:R-:W-:Y:S01]  /*1f940*/  IMAD.IADD R3, R3, 0x1, R7 ;  /* 0x0000000103037824 */ /* 0x000fe200078e0207 */
[-C--:B------:R-:W-:Y:S01]  /*1f950*/  ISETP.GE.AND P2, PT, R18, R11.reuse, PT ;  /* 0x0000000b1200720c */ /* 0x080fe20003f46270 */
[C---:B------:R-:W-:Y:S01]  /*1f960*/  IMAD R5, R14.reuse, UR5, R4 ;  /* 0x000000050e057c24 */ /* 0x040fe2000f8e0204 */
[----:B------:R-:W-:Y:S01]  /*1f970*/  SHF.R.S32.HI R7, RZ, 0x1f, R18 ;  /* 0x0000001fff077819 */ /* 0x000fe20000011412 */
[----:B------:R-:W-:Y:S01]  /*1f980*/  IMAD.WIDE.U32 R2, R14, UR4, R2 ;  /* 0x000000040e027c25 */ /* 0x000fe2000f8e0002 */
[----:B------:R-:W-:Y:S01]  /*1f990*/  ULDC.64 UR4, c[0x0][0xae8] ;  /* 0x0002ba0000047ab9 */ /* 0x000fe20000000a00 */
[----:B------:R-:W-:-:S02]  /*1f9a0*/  ISETP.GE.AND P1, PT, R217, R11, PT ;  /* 0x0000000bd900720c */ /* 0x000fc40003f26270 */
[----:B------:R-:W-:Y:S01]  /*1f9b0*/  IMAD.IADD R3, R3, 0x1, R5 ;  /* 0x0000000103037824 */ /* 0x000fe200078e0205 */
[----:B------:R-:W-:Y:S01]  /*1f9c0*/  ISETP.GE.AND P0, PT, R218, R11, PT ;  /* 0x0000000bda00720c */ /* 0x000fe20003f06270 */
[----:B------:R-:W-:Y:S02]  /*1f9d0*/  IMAD R0, R10, UR4, RZ ;  /* 0x000000040a007c24 */ /* 0x000fe4000f8e02ff */
[----:B------:R-:W-:-:S04]  /*1f9e0*/  IMAD.WIDE.U32 R4, R13, UR4, R2 ;  /* 0x000000040d047c25 */ /* 0x000fc8000f8e0002 */
[----:B------:R-:W-:Y:S02]  /*1f9f0*/  IMAD R9, R13, UR5, R0 ;  /* 0x000000050d097c24 */ /* 0x000fe4000f8e0200 */
[----:B------:R-:W-:Y:S02]  /*1fa00*/  IMAD.MOV.U32 R6, RZ, RZ, R18 ;  /* 0x000000ffff067224 */ /* 0x000fe400078e0012 */
[----:B------:R-:W-:Y:S02]  /*1fa10*/  IMAD.IADD R13, R5, 0x1, R9 ;  /* 0x00000001050d7824 */ /* 0x000fe400078e0209 */
[----:B------:R-:W-:Y:S01]  /*1fa20*/  IMAD.WIDE R6, R12, 0x80, R6 ;  /* 0x000000800c067825 */ /* 0x000fe200078e0206 */
[----:B------:R-:W-:Y:S06]  /*1fa30*/  @P2 BRA `(.L_x_677) ;  /* 0x0000000000502947 */ /* 0x000fec0003800000 */
[----:B------:R-:W-:Y:S01]  /*1fa40*/  ULDC.64 UR6, c[0x0][0xad8] ;  /* 0x0002b60000067ab9 */ /* 0x000fe20000000a00 */
[----:B------:R-:W-:Y:S01]  /*1fa50*/  IMAD.MOV.U32 R2, RZ, RZ, R4 ;  /* 0x000000ffff027224 */ /* 0x000fe200078e0004 */
[----:B------:R-:W-:Y:S01]  /*1fa60*/  ULDC UR4, c[0x0][0xa8c] ;  /* 0x0002a30000047ab9 */ /* 0x000fe20000000800 */
[----:B------:R-:W-:Y:S01]  /*1fa70*/  IMAD R9, R7, UR6, RZ ;  /* 0x0000000607097c24 */ /* 0x000fe2000f8e02ff */
[----:B------:R-:W-:Y:S01]  /*1fa80*/  ISETP.GE.AND P3, PT, R212, UR4, PT ;  /* 0x00000004d4007c0c */ /* 0x000fe2000bf66270 */
[----:B------:R-:W-:Y:S01]  /*1fa90*/  IMAD.MOV.U32 R3, RZ, RZ, R13 ;  /* 0x000000ffff037224 */ /* 0x000fe200078e000d */
[----:B------:R-:W-:Y:S01]  /*1faa0*/  ISETP.GE.AND P4, PT, R213, UR4, PT ;  /* 0x00000004d5007c0c */ /* 0x000fe2000bf86270 */
[----:B------:R-:W-:Y:S01]  /*1fab0*/  IMAD R9, R6, UR7, R9 ;  /* 0x0000000706097c24 */ /* 0x000fe2000f8e0209 */
[----:B------:R-:W-:Y:S01]  /*1fac0*/  ISETP.GE.AND P5, PT, R224, UR4, PT ;  /* 0x00000004e0007c0c */ /* 0x000fe2000bfa6270 */
[----:B------:R-:W-:Y:S01]  /*1fad0*/  IMAD.WIDE.U32 R2, R6, UR6, R2 ;  /* 0x0000000606027c25 */ /* 0x000fe2000f8e0002 */
[----:B------:R-:W-:Y:S01]  /*1fae0*/  ISETP.GE.AND P6, PT, R223, UR4, PT ;  /* 0x00000004df007c0c */ /* 0x000fe2000bfc6270 */
[----:B------:R-:W-:Y:S01]  /*1faf0*/  ULDC.64 UR6, c[0x0][0xa80] ;  /* 0x0002a00000067ab9 */ /* 0x000fe20000000a00 */
[----:B------:R-:W-:Y:S01]  /*1fb00*/  ULDC.64 UR8, c[0x0][0x208] ;  /* 0x0000820000087ab9 */ /* 0x000fe20000000a00 */
[----:B------:R-:W-:Y:S01]  /*1fb10*/  IMAD.IADD R3, R3, 0x1, R9 ;  /* 0x0000000103037824 */ /* 0x000fe200078e0209 */
[----:B------:R-:W-:-:S04]  /*1fb20*/  LEA R8, P2, R2, UR6, 0x1 ;  /* 0x0000000602087c11 */ /* 0x000fc8000f8408ff */
[----:B------:R-:W-:-:S05]  /*1fb30*/  LEA.HI.X R9, R2, UR7, R3, 0x1, P2 ;  /* 0x0000000702097c11 */ /* 0x000fca00090f0c03 */
[----:B------:R2:W-:Y:S04]  /*1fb40*/  @!P3 STG.E.128 desc[UR8][R8.64], RZ ;  /* 0x000000ff0800b986 */ /* 0x0005e8000c101d08 */
[----:B------:R2:W-:Y:S04]  /*1fb50*/  @!P4 STG.E.128 desc[UR8][R8.64+0x80], RZ ;  /* 0x000080ff0800c986 */ /* 0x0005e8000c101d08 */
[----:B------:R2:W-:Y:S04]  /*1fb60*/  @!P5 STG.E.128 desc[UR8][R8.64+0x100], RZ ;  /* 0x000100ff0800d986 */ /* 0x0005e8000c101d08 */
[----:B------:R2:W-:Y:S02]  /*1fb70*/  @!P6 STG.E.128 desc[UR8][R8.64+0x180], RZ ;  /* 0x000180ff0800e986 */ /* 0x0005e4000c101d08 */
.L_x_677:
[----:B------:R-:W-:Y:S05]  /*1fb80*/  BSYNC B1 ;  /* 0x0000000000017941 */ /* 0x000fea0003800000 */
.L_x_676:
[----:B------:R-:W3:Y:S01]  /*1fb90*/  LDL R0, [R1+0x74] ;  /* 0x0000740001007983 */ /* 0x000ee20000100800 */
[----:B------:R-:W-:Y:S01]  /*1fba0*/  BSSY B1, `(.L_x_678) ;  /* 0x0000019000017945 */ /* 0x000fe20003800000 */
[----:B---3--:R-:W-:-:S03]  /*1fbb0*/  ISETP.GE.AND P2, PT, R0, R11, PT ;  /* 0x0000000b0000720c */ /* 0x008fc60003f46270 */
[----:B------:R-:W-:Y:S10]  /*1fbc0*/  @P1 BRA `(.L_x_679) ;  /* 0x0000000000581947 */ /* 0x000ff40003800000 */
[----:B--2---:R-:W-:Y:S01]  /*1fbd0*/  IADD3 R9, P1, R6, 0x20, RZ ;  /* 0x0000002006097810 */ /* 0x004fe20007f3e0ff */
        /* <DEDUP_REMOVED lines=21> */
.L_x_679:
[----:B------:R-:W-:Y:S05]  /*1fd30*/  BSYNC B1 ;  /* 0x0000000000017941 */ /* 0x000fea0003800000 */
.L_x_678:
[----:B------:R-:W-:Y:S04]  /*1fd40*/  BSSY B1, `(.L_x_680) ;  /* 0x0000018000017945 */ /* 0x000fe80003800000 */
[----:B------:R-:W-:Y:S05]  /*1fd50*/  @P0 BRA `(.L_x_681) ;  /* 0x0000000000580947 */ /* 0x000fea0003800000 */
[----:B--23--:R-:W-:Y:S01]  /*1fd60*/  IADD3 R9, P0, R6, 0x40, RZ ;  /* 0x0000004006097810 */ /* 0x00cfe20007f1e0ff */
[----:B------:R-:W-:Y:S01]  /*1fd70*/  ULDC.64 UR6, c[0x0][0xad8] ;  /* 0x0002b60000067ab9 */ /* 0x000fe20000000a00 */
[----:B------:R-:W-:Y:S01]  /*1fd80*/  MOV R3, R13 ;  /* 0x0000000d00037202 */ /* 0x000fe20000000f00 */
[----:B------:R-:W-:Y:S01]  /*1fd90*/  IMAD.MOV.U32 R2, RZ, RZ, R4 ;  /* 0x000000ffff027224 */ /* 0x000fe200078e0004 */
[----:B------:R-:W-:Y:S01]  /*1fda0*/  ULDC UR4, c[0x0][0xa8c] ;  /* 0x0002a30000047ab9 */ /* 0x000fe20000000800 */
[----:B------:R-:W-:Y:S01]  /*1fdb0*/  IMAD.X R0, RZ, RZ, R7, P0 ;  /* 0x000000ffff007224 */ /* 0x000fe200000e0607 */
[----:B------:R-:W-:Y:S01]  /*1fdc0*/  ISETP.GE.AND P1, PT, R212, UR4, PT ;  /* 0x00000004d4007c0c */ /* 0x000fe2000bf26270 */
[----:B------:R-:W-:Y:S01]  /*1fdd0*/  IMAD.WIDE.U32 R2, R9, UR6, R2 ;  /* 0x0000000609027c25 */ /* 0x000fe2000f8e0002 */
[----:B------:R-:W-:Y:S01]  /*1fde0*/  ISETP.GE.AND P3, PT, R213, UR4, PT ;  /* 0x00000004d5007c0c */ /* 0x000fe2000bf66270 */
[----:B------:R-:W-:Y:S01]  /*1fdf0*/  ULDC.64 UR8, c[0x0][0x208] ;  /* 0x0000820000087ab9 */ /* 0x000fe20000000a00 */
[----:B------:R-:W-:Y:S01]  /*1fe00*/  ISETP.GE.AND P4, PT, R224, UR4, PT ;  /* 0x00000004e0007c0c */ /* 0x000fe2000bf86270 */
[----:B------:R-:W-:Y:S01]  /*1fe10*/  IMAD R0, R0, UR6, RZ ;  /* 0x0000000600007c24 */ /* 0x000fe2000f8e02ff */
[----:B------:R-:W-:-:S03]  /*1fe20*/  ISETP.GE.AND P5, PT, R223, UR4, PT ;  /* 0x00000004df007c0c */ /* 0x000fc6000bfa6270 */
        /* <DEDUP_REMOVED lines=9> */
.L_x_681:
[----:B------:R-:W-:Y:S05]  /*1fec0*/  BSYNC B1 ;  /* 0x0000000000017941 */ /* 0x000fea0003800000 */
.L_x_680:
[----:B------:R-:W-:Y:S05]  /*1fed0*/  @P2 BRA `(.L_x_672) ;  /* 0x0000000000582947 */ /* 0x000fea0003800000 */
[----:B------:R-:W-:Y:S01]  /*1fee0*/  IADD3 R5, P0, R6, 0x60, RZ ;  /* 0x0000006006057810 */ /* 0x000fe20007f1e0ff */
        /* <DEDUP_REMOVED lines=21> */
.L_x_672:
[----:B------:R-:W-:Y:S05]  /*20040*/  BSYNC B0 ;  /* 0x0000000000007941 */ /* 0x000fea0003800000 */
.L_x_663:
[----:B------:R-:W-:Y:S02]  /*20050*/  ULDC UR4, c[0x0][0xc14] ;  /* 0x0003050000047ab9 */ /* 0x000fe40000000800 */
[----:B-1----:R-:W-:-:S13]  /*20060*/  ISETP.GE.AND P0, PT, R151, UR4, PT ;  /* 0x0000000497007c0c */ /* 0x002fda000bf06270 */
[----:B------:R-:W-:Y:S05]  /*20070*/  @!P0 BRA `(.L_x_682) ;  /* 0xfffffe1000848947 */ /* 0x000fea000383ffff */
[----:B------:R-:W-:Y:S05]  /*20080*/  BRA `(.L_x_451) ;  /* 0x0000006400387947 */ /* 0x000fea0003800000 */
.L_x_449:
[----:B------:R-:W-:-:S08]  /*20090*/  NOP ;  /* 0x0000000000007918 */ /* 0x000fd00000000000 */
[----:B------:R-:W0:-:S00]  /*200a0*/  USETMAXREG.DEALLOC.CTAPOOL 0x18 ;  /* 0x00000018000079c8 */ /* 0x000e0000080e0500 */
[----:B0-----:R-:W-:-:S06]  /*200b0*/  LOP3.LUT R0, R0, 0x3, RZ, 0xc0, !PT ;  /* 0x0000000300007812 */ /* 0x001fcc00078ec0ff */
[----:B------:R-:W0:Y:S02]  /*200c0*/  SHFL.IDX PT, R0, R0, RZ, 0x1f ;  /* 0x00001fff00007589 */ /* 0x000e2400000e0000 */
[----:B0-----:R-:W-:-:S13]  /*200d0*/  ISETP.NE.AND P0, PT, R0, RZ, PT ;  /* 0x000000ff0000720c */ /* 0x001fda0003f05270 */
[----:B------:R-:W-:Y:S05]  /*200e0*/  @P0 BRA `(.L_x_451) ;  /* 0x0000006400200947 */ /* 0x000fea0003800000 */
[----:B------:R-:W2:Y:S01]  /*200f0*/  LDL.LU R7, [R1+0x18] ;  /* 0x0000180001077983 */ /* 0x000ea20000300800 */
[----:B------:R-:W-:Y:S01]  /*20100*/  LOP3.LUT R8, R4, 0x1f, RZ, 0xc0, !PT ;  /* 0x0000001f04087812 */ /* 0x000fe200078ec0ff */
[----:B------:R-:W-:Y:S01]  /*20110*/  ULDC UR5, c[0x0][0xc14] ;  /* 0x0003050000057ab9 */ /* 0x000fe20000000800 */
[----:B------:R-:W-:Y:S01]  /*20120*/  IMAD.MOV.U32 R0, RZ, RZ, RZ ;  /* 0x000000ffff007224 */ /* 0x000fe200078e00ff */
[----:B------:R-:W-:Y:S01]  /*20130*/  ULDC.64 UR6, c[0x0][0x208] ;  /* 0x0000820000067ab9 */ /* 0x000fe20000000a00 */
[----:B------:R-:W-:Y:S01]  /*20140*/  ISETP.NE.AND P0, PT, R8, 0x1f, PT ;  /* 0x0000001f0800780c */ /* 0x000fe20003f05270 */
[----:B------:R-:W-:Y:S01]  /*20150*/  ULDC UR4, c[0x0][0xc10] ;  /* 0x0003040000047ab9 */ /* 0x000fe20000000800 */
[----:B--2---:R-:W-:-:S11]  /*20160*/  LOP3.LUT R7, R7, 0xffffff7f, RZ, 0xc0, !PT ;  /* 0xffffff7f07077812 */ /* 0x004fd600078ec0ff */
        /* <DEDUP_REMOVED lines=9> */
[----:B------:R-:W-:Y:S01]  /*20200*/  LOP3.LUT R7, R7, 0xfffffffe, RZ, 0xc0, !PT ;  /* 0xfffffffe07077812 */ /* 0x000fe200078ec0ff */
[----:B------:R-:W-:-:S08]  /*20210*/  IMAD.MOV.U32 R19, RZ, RZ, RZ ;  /* 0x000000ffff137224 */ /* 0x000fd000078e00ff */
        /* <DEDUP_REMOVED lines=24> */
[----:B------:R-:W-:-:S05]  /*203a0*/  @P0 LOP3.LUT R7, R7, 0x4, RZ, 0xfc, !PT ;  /* 0x0000000407070812 */ /* 0x000fca00078efcff */
[----:B------:R-:W-:Y:S01]  /*203b0*/  STL [R1+0x18], R7 ;  /* 0x0000180701007387 */ /* 0x000fe20000100800 */
[----:B-1----:R-:W-:-:S05]  /*203c0*/  SEL R2, R2, RZ, P0 ;  /* 0x000000ff02027207 */ /* 0x002fca0000000000 */
[----:B------:R-:W-:-:S05]  /*203d0*/  IMAD.IADD R2, R5, 0x1, R2 ;  /* 0x0000000105027824 */ /* 0x000fca00078e0202 */
[----:B------:R-:W1:Y:S02]  /*203e0*/  SHFL.IDX PT, R4, R2, 0x1f, 0x1f ;  /* 0x03e01f0002047f89 */ /* 0x000e6400000e0000 */
[----:B-1----:R-:W-:-:S05]  /*203f0*/  IMAD R4, R4, UR4, RZ ;  /* 0x0000000404047c24 */ /* 0x002fca000f8e02ff */
[----:B0-----:R-:W-:Y:S02]  /*20400*/  ISETP.GT.AND P0, PT, R4, UR6, PT ;  /* 0x0000000604007c0c */ /* 0x001fe4000bf04270 */
[----:B------:R-:W-:-:S11]  /*20410*/  MOV R7, R4 ;  /* 0x0000000400077202 */ /* 0x000fd60000000f00 */
[----:B------:R-:W-:Y:S05]  /*20420*/  @P0 BRA `(.L_x_683) ;  /* 0x0000000000c80947 */ /* 0x000fea0003800000 */
[----:B------:R-:W-:Y:S01]  /*20430*/  IMAD.MOV.U32 R4, RZ, RZ, R7 ;  /* 0x000000ffff047224 */ /* 0x000fe200078e0007 */
[----:B------:R-:W-:Y:S01]  /*20440*/  ULDC UR5, c[0x0][0xc14] ;  /* 0x0003050000057ab9 */ /* 0x000fe20000000800 */
[----:B------:R-:W-:Y:S01]  /*20450*/  IMAD.MOV.U32 R19, RZ, RZ, RZ ;  /* 0x000000ffff137224 */ /* 0x000fe200078e00ff */
[----:B------:R-:W-:Y:S01]  /*20460*/  ULDC UR7, c[0x0][0xc14] ;  /* 0x0003050000077ab9 */ /* 0x000fe20000000800 */
[----:B------:R-:W-:-:S05]  /*20470*/  ULDC UR4, c[0x0][0xc10] ;  /* 0x0003040000047ab9 */ /* 0x000fca0000000800 */
.L_x_687:
[----:B------:R-:W-:Y:S02]  /*20480*/  VIADD R0, R19, 0x1f ;  /* 0x0000001f13007836 */ /* 0x000fe40000000000 */
[----:B------:R-:W-:-:S03]  /*20490*/  IMAD.U32 R19, RZ, RZ, UR7 ;  /* 0x00000007ff137e24 */ /* 0x000fc6000f8e00ff */
        /* <DEDUP_REMOVED lines=15> */
.L_x_686:
[----:B------:R-:W-:Y:S05]  /*20590*/  BSYNC B0 ;  /* 0x0000000000007941 */ /* 0x000fea0003800000 */
.L_x_685:
[----:B0----5:R-:W0:Y:S01]  /*205a0*/  SHFL.UP PT, R2, R0, 0x1, RZ ;  /* 0x0420000000027989 */ /* 0x021e2200000e00ff */
[C---:B------:R-:W-:Y:S02]  /*205b0*/  ISETP.NE.AND P0, PT, R7.reuse, RZ, PT ;  /* 0x000000ff0700720c */ /* 0x040fe40003f05270 */
[C---:B------:R-:W-:Y:S02]  /*205c0*/  ISETP.GE.U32.AND P1, PT, R7.reuse, 0x2, PT ;  /* 0x000000020700780c */ /* 0x040fe40003f26070 */
        /* <DEDUP_REMOVED lines=22> */
[----:B------:R-:W-:Y:S01]  /*20730*/  MOV R2, R7 ;  /* 0x0000000700027202 */ /* 0x000fe20000000f00 */
[----:B------:R-:W-:-:S07]  /*20740*/  IMAD.MOV.U32 R7, RZ, RZ, R3 ;  /* 0x000000ffff077224 */ /* 0x000fce00078e0003 */
.L_x_683:
        /* <DEDUP_REMOVED lines=10> */
[----:B0-----:R-:W-:-:S06]  /*207f0*/  VIADD R3, R8, 0xffffffe ;  /* 0x0ffffffe08037836 */ /* 0x001fcc0000000000 */
[----:B------:R-:W0:Y:S02]  /*20800*/  F2I.FTZ.U32.TRUNC.NTZ R3, R3 ;  /* 0x0000000300037305 */ /* 0x000e24000021f000 */
[----:B0-----:R-:W-:Y:S01]  /*20810*/  IMAD.MOV R10, RZ, RZ, -R3 ;  /* 0x000000ffff0a7224 */ /* 0x001fe200078e0a03 */
[----:B------:R-:W-:Y:S06]  /*20820*/  @!P0 BRA `(.L_x_688) ;  /* 0x0000000000088947 */ /* 0x000fec0003800000 */
[----:B------:R-:W-:-:S05]  /*20830*/  VIADD R9, R4, 0xffffffff ;  /* 0xffffffff04097836 */ /* 0x000fca0000000000 */
[----:B------:R0:W1:Y:S02]  /*20840*/  SHFL.IDX PT, R16, R2, R9, 0x1f ;  /* 0x00001f0902107589 */ /* 0x00006400000e0000 */
.L_x_688:
[----:B-1----:R-:W-:Y:S01]  /*20850*/  IMAD R16, R16, UR4, R7 ;  /* 0x0000000410107c24 */ /* 0x002fe2000f8e0207 */
[----:B------:R-:W-:Y:S01]  /*20860*/  IABS R6, R0 ;  /* 0x0000000000067213 */ /* 0x000fe20000000000 */
[----:B------:R-:W-:Y:S02]  /*20870*/  IMAD R7, R10, R5, RZ ;  /* 0x000000050a077224 */ /* 0x000fe400078e02ff */
[----:B0-----:R-:W-:Y:S02]  /*20880*/  IMAD.MOV.U32 R2, RZ, RZ, RZ ;  /* 0x000000ffff027224 */ /* 0x001fe400078e00ff */
[----:B------:R-:W-:Y:S02]  /*20890*/  IMAD.MOV R6, RZ, RZ, -R6 ;  /* 0x000000ffff067224 */ /* 0x000fe400078e0a06 */
[----:B------:R-:W-:Y:S01]  /*208a0*/  IMAD.HI.U32 R2, R3, R7, R2 ;  /* 0x0000000703027227 */ /* 0x000fe200078e0002 */
[----:B------:R-:W-:-:S03]  /*208b0*/  IADD3 R7, -R16, UR6, RZ ;  /* 0x0000000610077c10 */ /* 0x000fc6000fffe1ff */
[----:B------:R-:W-:Y:S01]  /*208c0*/  IMAD.IADD R19, R4, 0x1, R19 ;  /* 0x0000000104137824 */ /* 0x000fe200078e0213 */
[----:B------:R-:W-:-:S05]  /*208d0*/  IABS R3, R7 ;  /* 0x0000000700037213 */ /* 0x000fca0000000000 */
[----:B------:R-:W-:-:S04]  /*208e0*/  IMAD.HI.U32 R2, R2, R3, RZ ;  /* 0x0000000302027227 */ /* 0x000fc800078e00ff */
[----:B------:R-:W-:Y:S01]  /*208f0*/  IMAD R6, R2, R6, R3 ;  /* 0x0000000602067224 */ /* 0x000fe200078e0203 */
[----:B------:R-:W-:-:S04]  /*20900*/  LOP3.LUT R3, R7, R0, RZ, 0x3c, !PT ;  /* 0x0000000007037212 */ /* 0x000fc800078e3cff */
[----:B------:R-:W-:-:S13]  /*20910*/  ISETP.GT.U32.AND P0, PT, R5, R6, PT ;  /* 0x000000060500720c */ /* 0x000fda0003f04070 */
[----:B------:R-:W-:Y:S02]  /*20920*/  @!P0 IMAD.IADD R6, R6, 0x1, -R5 ;  /* 0x0000000106068824 */ /* 0x000fe400078e0a05 */
[----:B------:R-:W-:-:S03]  /*20930*/  @!P0 VIADD R2, R2, 0x1 ;  /* 0x0000000102028836 */ /* 0x000fc60000000000 */
[----:B------:R-:W-:-:S13]  /*20940*/  ISETP.GE.U32.AND P0, PT, R6, R5, PT ;  /* 0x000000050600720c */ /* 0x000fda0003f06070 */
        /* <DEDUP_REMOVED lines=9> */
.L_x_684:
[----:B------:R-:W-:Y:S02]  /*209e0*/  IMAD.MOV.U32 R17, RZ, RZ, RZ ;  /* 0x000000ffff117224 */ /* 0x000fe400078e00ff */
[----:B------:R-:W-:Y:S02]  /*209f0*/  IMAD.U32 R16, RZ, RZ, UR6 ;  /* 0x00000006ff107e24 */ /* 0x000fe4000f8e00ff */
[----:B------:R-:W-:-:S07]  /*20a00*/  IMAD.MOV.U32 R18, RZ, RZ, RZ ;  /* 0x000000ffff127224 */ /* 0x000fce00078e00ff */
.L_x_689:
[----:B------:R-:W2:Y:S01]  /*20a10*/  LDL.LU R2, [R1+0x18] ;  /* 0x0000180001027983 */ /* 0x000ea20000300800 */
[----:B------:R-:W0:Y:S02]  /*20a20*/  S2R R5, SR_TID.X ;  /* 0x0000000000057919 */ /* 0x000e240000002100 */
[----:B0-----:R-:W-:-:S04]  /*20a30*/  LOP3.LUT R5, R5, 0x1f, RZ, 0xc0, !PT ;  /* 0x0000001f05057812 */ /* 0x001fc800078ec0ff */
[----:B------:R-:W-:-:S13]  /*20a40*/  ISETP.NE.AND P0, PT, R5, RZ, PT ;  /* 0x000000ff0500720c */ /* 0x000fda0003f05270 */
[----:B------:R-:W0:Y:S01]  /*20a50*/  @!P0 S2R R3, SR_CgaCtaId ;  /* 0x0000000000038919 */ /* 0x000e220000008800 */
[----:B------:R-:W-:-:S04]  /*20a60*/  @!P0 MOV R0, 0x400 ;  /* 0x0000040000008802 */ /* 0x000fc80000000f00 */
[----:B0-----:R-:W-:-:S05]  /*20a70*/  @!P0 LEA R0, R3, R0, 0x18 ;  /* 0x0000000003008211 */ /* 0x001fca00078ec0ff */
[----:B------:R0:W-:Y:S02]  /*20a80*/  @!P0 STS.128 [R0+0x388d0], R16 ;  /* 0x0388d01000008388 */ /* 0x0001e40000000c00 */
[----:B0-----:R-:W-:Y:S01]  /*20a90*/  IMAD.MOV.U32 R0, RZ, RZ, 0x1 ;  /* 0x00000001ff007424 */ /* 0x001fe200078e00ff */
[----:B--2---:R-:W-:-:S04]  /*20aa0*/  LOP3.LUT R2, R2, 0xfffffeff, RZ, 0xc0, !PT ;  /* 0xfffffeff02027812 */ /* 0x004fc800078ec0ff */
[----:B------:R-:W-:Y:S01]  /*20ab0*/  @P0 LOP3.LUT R2, R2, 0x100, RZ, 0xfc, !PT ;  /* 0x0000010002020812 */ /* 0x000fe200078efcff */
[----:B------:R-:W-:Y:S06]  /*20ac0*/  BAR.ARV 0x5, 0x120 ;  /* 0x0144800000007b1d */ /* 0x000fec0000002000 */
[----:B------:R-:W-:Y:S01]  /*20ad0*/  ISETP.GE.AND P0, PT, R19, UR5, PT ;  /* 0x0000000513007c0c */ /* 0x000fe2000bf06270 */
[----:B------:R0:W-:Y:S04]  /*20ae0*/  STL [R1+0x18], R2 ;  /* 0x0000180201007387 */ /* 0x0001e80000100800 */
[----:B------:R0:W-:Y:S04]  /*20af0*/  STL [R1], RZ ;  /* 0x000000ff01007387 */ /* 0x0001e80000100800 */
[----:B------:R0:W-:Y:S04]  /*20b00*/  STL [R1+0x8], R0 ;  /* 0x0000080001007387 */ /* 0x0001e80000100800 */
[----:B------:R0:W-:Y:S01]  /*20b10*/  STL [R1+0x34], RZ ;  /* 0x000034ff01007387 */ /* 0x0001e20000100800 */
[----:B------:R-:W-:Y:S05]  /*20b20*/  @P0 BRA `(.L_x_690) ;  /* 0x0000005400a80947 */ /* 0x000fea0003800000 */
[----:B------:R-:W1:Y:S01]  /*20b30*/  S2R R4, SR_TID.X ;  /* 0x0000000000047919 */ /* 0x000e620000002100 */
[----:B------:R-:W-:Y:S01]  /*20b40*/  ISETP.NE.AND P1, PT, R5, RZ, PT ;  /* 0x000000ff0500720c */ /* 0x000fe20003f25270 */
[----:B0-----:R-:W-:Y:S01]  /*20b50*/  IMAD.MOV.U32 R0, RZ, RZ, 0x1 ;  /* 0x00000001ff007424 */ /* 0x001fe200078e00ff */
[----:B------:R-:W-:Y:S01]  /*20b60*/  LOP3.LUT R2, R2, 0xffffffbf, RZ, 0xc0, !PT ;  /* 0xffffffbf02027812 */ /* 0x000fe200078ec0ff */
[----:B------:R0:W-:Y:S01]  /*20b70*/  STL [R1+0x10], RZ ;  /* 0x000010ff01007387 */ /* 0x0001e20000100800 */
[----:B------:R-:W-:Y:S01]  /*20b80*/  ULDC.64 UR38, c[0x0][0x198] ;  /* 0x0000660000267ab9 */ /* 0x000fe20000000a00 */
[----:B------:R-:W-:Y:S01]  /*20b90*/  ULDC UR36, c[0x0][0xc] ;  /* 0x0000030000247ab9 */ /* 0x000fe20000000800 */
[----:B------:R-:W-:Y:S01]  /*20ba0*/  LOP3.LUT R2, R2, 0xfffffffd, RZ, 0xc0, !PT ;  /* 0xfffffffd02027812 */ /* 0x000fe200078ec0ff */
[----:B------:R0:W-:Y:S01]  /*20bb0*/  STL [R1+0x14], R0 ;  /* 0x0000140001007387 */ /* 0x0001e20000100800 */
[----:B------:R-:W-:-:S03]  /*20bc0*/  ULOP3.LUT UR37, UR60, 0x2, URZ, 0xfc, !UPT ;  /* 0x000000023c257892 */ /* 0x000fc6000f8efc3f */
[----:B------:R0:W-:Y:S04]  /*20bd0*/  STL [R1+0x34], RZ ;  /* 0x000034ff01007387 */ /* 0x0001e80000100800 */
[----:B------:R0:W-:Y:S04]  /*20be0*/  STL [R1], RZ ;  /* 0x000000ff01007387 */ /* 0x0001e80000100800 */
[----:B------:R0:W-:Y:S01]  /*20bf0*/  STL [R1+0x8], R0 ;  /* 0x0000080001007387 */ /* 0x0001e20000100800 */
[----:B-1----:R-:W-:-:S04]  /*20c00*/  LOP3.LUT R4, R4, 0x7f, RZ, 0xc0, !PT ;  /* 0x0000007f04047812 */ /* 0x002fc800078ec0ff */
[C---:B------:R-:W-:Y:S02]  /*20c10*/  ISETP.NE.AND P2, PT, R4.reuse, RZ, PT ;  /* 0x000000ff0400720c */ /* 0x040fe40003f45270 */
[----:B------:R-:W-:-:S11]  /*20c20*/  ISETP.NE.OR P0, PT, R4, RZ, !P1 ;  /* 0x000000ff0400720c */ /* 0x000fd60004f05670 */
[----:B------:R-:W-:-:S04]  /*20c30*/  @P2 LOP3.LUT R2, R2, 0x2, RZ, 0xfc, !PT ;  /* 0x0000000202022812 */ /* 0x000fc800078efcff */
[----:B------:R-:W-:-:S05]  /*20c40*/  @P0 LOP3.LUT R2, R2, 0x40, RZ, 0xfc, !PT ;  /* 0x0000004002020812 */ /* 0x000fca00078efcff */
[----:B------:R0:W-:Y:S02]  /*20c50*/  STL [R1+0x18], R2 ;  /* 0x0000180201007387 */ /* 0x0001e40000100800 */
.L_x_779:
[----:B01----:R-:W0:Y:S01]  /*20c60*/  LDC.64 R2, c[0x0][0xc60] ;  /* 0x00031800ff027b82 */ /* 0x003e220000000a00 */
[----:B------:R-:W-:Y:S01]  /*20c70*/  ULDC.64 UR4, c[0x0][0x208] ;  /* 0x0000820000047ab9 */ /* 0x000fe20000000a00 */
[----:B0-----:R-:W-:-:S05]  /*20c80*/  IMAD.WIDE R2, R19, 0x4, R2 ;  /* 0x0000000413027825 */ /* 0x001fca00078e0202 */
[----:B------:R-:W2:Y:S01]  /*20c90*/  LDG.E R11, desc[UR4][R2.64] ;  /* 0x00000004020b7981 */ /* 0x000ea2000c1e1900 */
[----:B------:R-:W-:Y:S05]  /*20ca0*/  YIELD ;  /* 0x0000000000007946 */ /* 0x000fea0003800000 */
[----:B------:R-:W-:Y:S01]  /*20cb0*/  ULDC.64 UR4, c[0x0][0xa28] ;  /* 0x00028a0000047ab9 */ /* 0x000fe20000000a00 */
[----:B------:R-:W-:Y:S02]  /*20cc0*/  CS2R R4, SRZ ;  /* 0x0000000000047805 */ /* 0x000fe4000001ff00 */
[----:B------:R-:W-:Y:S01]  /*20cd0*/  ISETP.NE.U32.AND P0, PT, RZ, UR4, PT ;  /* 0x00000004ff007c0c */ /* 0x000fe2000bf05070 */
[----:B------:R-:W-:Y:S01]  /*20ce0*/  ULDC.64 UR8, c[0x0][0x208] ;  /* 0x0000820000087ab9 */ /* 0x000fe20000000a00 */
[----:B------:R-:W-:-:S02]  /*20cf0*/  ULDC.64 UR6, c[0x0][0xa10] ;  /* 0x0002840000067ab9 */ /* 0x000fc40000000a00 */
[----:B------:R-:W-:Y:S02]  /*20d00*/  ISETP.NE.AND.EX P0, PT, RZ, UR5, PT, P0 ;  /* 0x00000005ff007c0c */ /* 0x000fe4000bf05300 */
[----:B--2---:R-:W-:Y:S01]  /*20d10*/  SHF.R.S32.HI R0, RZ, 0x1f, R11 ;  /* 0x0000001fff007819 */ /* 0x004fe2000001140b */
[----:B------:R-:W-:Y:S10]  /*20d20*/  STL [R1+0x24], R11 ;  /* 0x0000240b01007387 */ /* 0x000ff40000100800 */
[----:B------:R-:W-:-:S04]  /*20d30*/  @P0 LEA R2, P1, R11, UR4, 0x2 ;  /* 0x000000040b020c11 */ /* 0x000fc8000f8210ff */
        /* <DEDUP_REMOVED lines=9> */
[----:B------:R-:W-:Y:S01]  /*20dd0*/  ISETP.NE.U32.AND P1, PT, RZ, UR4, PT ;  /* 0x00000004ff007c0c */ /* 0x000fe2000bf25070 */
[----:B------:R-:W-:Y:S01]  /*20de0*/  IMAD.MOV.U32 R10, RZ, RZ, RZ ;  /* 0x000000ffff0a7224 */ /* 0x000fe200078e00ff */
[C---:B------:R-:W-:Y:S02]  /*20df0*/  SHF.L.U64.HI R0, R11.reuse, 0x2, R0 ;  /* 0x000000020b007819 */ /* 0x040fe40000010200 */
[----:B------:R-:W-:Y:S01]  /*20e00*/  ISETP.NE.AND.EX P1, PT, RZ, UR5, PT, P1 ;  /* 0x00000005ff007c0c */ /* 0x000fe2000bf25310 */
[----:B--2---:R0:W-:Y:S02]  /*20e10*/  STL [R1+0x3c], R4 ;  /* 0x00003c0401007387 */ /* 0x0041e40000100800 */
[----:B0-----:R-:W-:-:S10]  /*20e20*/  IMAD.SHL.U32 R4, R11, 0x4, RZ ;  /* 0x000000040b047824 */ /* 0x001fd400078e00ff */
[----:B------:R-:W-:Y:S01]  /*20e30*/  @P1 IADD3 R8, P0, R4, UR4, RZ ;  /* 0x0000000404081c10 */ /* 0x000fe2000ff1e0ff */
[----:B------:R0:W-:Y:S03]  /*20e40*/  STL [R1+0x2c], R4 ;  /* 0x00002c0401007387 */ /* 0x0001e60000100800 */
[----:B------:R-:W-:Y:S01]  /*20e50*/  @P1 IADD3.X R9, R0, UR5, RZ, P0, !PT ;  /* 0x0000000500091c10 */ /* 0x000fe200087fe4ff */
[----:B------:R-:W-:Y:S01]  /*20e60*/  ULDC.64 UR4, c[0x0][0xa08] ;  /* 0x0002820000047ab9 */ /* 0x000fe20000000a00 */
[----:B------:R1:W-:Y:S01]  /*20e70*/  STL [R1+0x30], R0 ;  /* 0x0000300001007387 */ /* 0x0003e20000100800 */
[----:B------:R-:W-:Y:S02]  /*20e80*/  IADD3 R2, P0, R4, UR4, RZ ;  /* 0x0000000404027c10 */ /* 0x000fe4000ff1e0ff */
[----:B------:R-:W-:Y:S02]  /*20e90*/  ISETP.NE.U32.AND P2, PT, RZ, UR4, PT ;  /* 0x00000004ff007c0c */ /* 0x000fe4000bf45070 */
[----:B------:R-:W-:-:S02]  /*20ea0*/  IADD3.X R3, R0, UR5, RZ, P0, !PT ;  /* 0x0000000500037c10 */ /* 0x000fc400087fe4ff */
[----:B------:R-:W-:Y:S01]  /*20eb0*/  ISETP.NE.AND.EX P2, PT, RZ, UR5, PT, P2 ;  /* 0x00000005ff007c0c */ /* 0x000fe2000bf45320 */
[----:B------:R-:W-:Y:S01]  /*20ec0*/  ULDC.64 UR4, c[0x0][0x3f8] ;  /* 0x0000fe0000047ab9 */ /* 0x000fe20000000a00 */
[----:B------:R-:W-:Y:S01]  /*20ed0*/  IADD3 R6, P0, R4, UR6, RZ ;  /* 0x0000000604067c10 */ /* 0x000fe2000ff1e0ff */
[----:B------:R-:W-:-:S03]  /*20ee0*/  UISETP.NE.U32.AND UP0, UPT, UR4, URZ, UPT ;  /* 0x0000003f0400728c */ /* 0x000fc6000bf05070 */
[----:B------:R-:W-:Y:S01]  /*20ef0*/  ULDC UR4, c[0x0][0x404] ;  /* 0x0001010000047ab9 */ /* 0x000fe20000000800 */
[----:B------:R-:W-:Y:S01]  /*20f00*/  UISETP.NE.AND.EX UP0, UPT, UR5, URZ, UPT, UP0 ;  /* 0x0000003f0500728c */ /* 0x000fe2000bf05300 */
[----:B------:R-:W-:Y:S02]  /*20f10*/  IADD3.X R7, R0, UR7, RZ, P0, !PT ;  /* 0x0000000700077c10 */ /* 0x000fe400087fe4ff */
[----:B------:R-:W-:Y:S01]  /*20f20*/  ULDC UR5, c[0x0][0x2e0] ;  /* 0x0000b80000057ab9 */ /* 0x000fe20000000800 */
[----:B------:R-:W-:Y:S02]  /*20f30*/  USEL UR4, UR4, 0x1, UP0 ;  /* 0x0000000104047887 */ /* 0x000fe40008000000 */
[----:B------:R2:W5:Y:S02]  /*20f40*/  @P2 LDG.E R10, desc[UR8][R2.64] ;  /* 0x00000008020a2981 */ /* 0x000564000c1e1900 */
[----:B------:R-:W-:Y:S01]  /*20f50*/  UIMAD UR4, UR4, UR5, URZ ;  /* 0x00000005040472a4 */ /* 0x000fe2000f8e023f */
[----:B------:R-:W-:-:S05]  /*20f60*/  ISETP.NE.U32.AND P0, PT, RZ, UR6, PT ;  /* 0x00000006ff007c0c */ /* 0x000fca000bf05070 */
[----:B0-----:R-:W-:Y:S01]  /*20f70*/  IMAD.U32 R4, RZ, RZ, UR4 ;  /* 0x00000004ff047e24 */ /* 0x001fe2000f8e00ff */
[----:B------:R-:W-:Y:S01]  /*20f80*/  ULDC UR4, c[0x0][0x338] ;  /* 0x0000ce0000047ab9 */ /* 0x000fe20000000800 */
[----:B------:R-:W-:Y:S01]  /*20f90*/  ISETP.NE.AND.EX P0, PT, RZ, UR7, PT, P0 ;  /* 0x00000007ff007c0c */ /* 0x000fe2000bf05300 */
[----:B-1----:R-:W-:-:S03]  /*20fa0*/  IMAD.U32 R0, RZ, RZ, UR4 ;  /* 0x00000004ff007e24 */ /* 0x002fc6000f8e00ff */
[----:B------:R2:W5:Y:S01]  /*20fb0*/  @P1 LDG.E R4, desc[UR8][R8.64] ;  /* 0x0000000808041981 */ /* 0x000562000c1e1900 */
[----:B------:R-:W-:Y:S08]  /*20fc0*/  @P1 BRA `(.L_x_691) ;  /* 0x0000000000141947 */ /* 0x000ff00003800000 */
[----:B------:R-:W-:Y:S05]  /*20fd0*/  @!P2 BRA `(.L_x_691) ;  /* 0x000000000010a947 */ /* 0x000fea0003800000 */
[----:B------:R-:W-:Y:S02]  /*20fe0*/  ULDC.64 UR4, c[0x0][0x208] ;  /* 0x0000820000047ab9 */ /* 0x000fe40000000a00 */
[----:B-----5:R-:W3:Y:S04]  /*20ff0*/  LDG.E R4, desc[UR4][R2.64] ;  /* 0x0000000402047981 */ /* 0x020ee8000c1e1900 */
[----:B--2---:R-:W3:Y:S02]  /*21000*/  LDG.E R2, desc[UR4][R2.64+0x4] ;  /* 0x0000040402027981 */ /* 0x004ee4000c1e1900 */
[----:B---3--:R-:W-:-:S07]  /*21010*/  IMAD.IADD R4, R2, 0x1, -R4 ;  /* 0x0000000102047824 */ /* 0x008fce00078e0a04 */
.L_x_691:
[----:B------:R-:W-:Y:S02]  /*21020*/  ULDC.64 UR4, c[0x0][0x208] ;  /* 0x0000820000047ab9 */ /* 0x000fe40000000a00 */
[----:B--2---:R-:W2:Y:S04]  /*21030*/  @P0 LDG.E R2, desc[UR4][R6.64] ;  /* 0x0000000406020981 */ /* 0x004ea8000c1e1900 */
[----:B------:R-:W2:Y:S01]  /*21040*/  @P0 LDG.E R3, desc[UR4][R6.64+0x4] ;  /* 0x0000040406030981 */ /* 0x000ea2000c1e1900 */
[----:B-----5:R-:W-:Y:S01]  /*21050*/  IMAD.IADD R4, R4, 0x1, -R5 ;  /* 0x0000000104047824 */ /* 0x020fe200078e0a05 */
[----:B------:R-:W-:Y:S01]  /*21060*/  BSSY B0, `(.L_x_692) ;  /* 0x0000108000007945 */ /* 0x000fe20003800000 */
[----:B------:R-:W-:Y:S01]  /*21070*/  PLOP3.LUT P2, PT, PT, PT, PT, 0x80, 0x0 ;  /* 0x000000000000781c */ /* 0x000fe20003f4f070 */
[----:B--2---:R-:W-:-:S04]  /*21080*/  @P0 IMAD.IADD R0, R3, 0x1, -R2 ;  /* 0x0000000103000824 */ /* 0x004fc800078e0a02 */
[----:B------:R-:W-:-:S05]  /*21090*/  IMAD.IADD R8, R4, 0x1, R0 ;  /* 0x0000000104087824 */ /* 0x000fca00078e0200 */
[----:B------:R-:W-:Y:S01]  /*210a0*/  IADD3 R2, R8, 0x4f, RZ ;  /* 0x0000004f08027810 */ /* 0x000fe20007ffe0ff */
[----:B------:R0:W-:Y:S04]  /*210b0*/  STL [R1+0x38], R8 ;  /* 0x0000380801007387 */ /* 0x0001e80000100800 */
[----:B------:R-:W-:-:S05]  /*210c0*/  IMAD.HI R2, R2, 0x66666667, RZ ;  /* 0x6666666702027827 */ /* 0x000fca00078e02ff */
[----:B------:R-:W-:-:S04]  /*210d0*/  SHF.R.U32.HI R3, RZ, 0x1f, R2 ;  /* 0x0000001fff037819 */ /* 0x000fc80000011602 */
[----:B0-----:R-:W-:-:S05]  /*210e0*/  LEA.HI.SX32 R8, R2, R3, 0x1b ;  /* 0x0000000302087211 */ /* 0x001fca00078fdaff */
[--C-:B------:R-:W-:Y:S01]  /*210f0*/  IMAD R2, R8, 0x50, -R4.reuse ;  /* 0x0000005008027824 */ /* 0x100fe200078e0a04 */
[----:B------:R0:W-:Y:S01]  /*21100*/  STL [R1+0x28], R8 ;  /* 0x0000280801007387 */ /* 0x0001e20000100800 */
[----:B------:R-:W-:-:S03]  /*21110*/  IMAD.MOV R4, RZ, RZ, -R4 ;  /* 0x000000ffff047224 */ /* 0x000fc600078e0a04 */
[----:B------:R-:W-:Y:S02]  /*21120*/  VIMNMX R0, R2, R0, PT ;  /* 0x0000000002007248 */ /* 0x000fe40003fe0100 */
[----:B------:R-:W-:-:S04]  /*21130*/  VIMNMX R2, RZ, R4, !PT ;  /* 0x00000004ff027248 */ /* 0x000fc80007fe0100 */
[----:B------:R-:W-:Y:S01]  /*21140*/  ISETP.GT.AND P1, PT, R0, R2, PT ;  /* 0x000000020000720c */ /* 0x000fe20003f24270 */
[----:B0-----:R-:W-:-:S04]  /*21150*/  IMAD.WIDE.U32 R8, R2, -0x33333333, RZ ;  /* 0xcccccccd02087825 */ /* 0x001fc800078e00ff */
[----:B------:R-:W-:-:S06]  /*21160*/  IMAD.MOV.U32 R8, RZ, RZ, RZ ;  /* 0x000000ffff087224 */ /* 0x000fcc00078e00ff */
[----:B------:R0:W5:Y:S02]  /*21170*/  @P0 LDG.E R8, desc[UR4][R6.64] ;  /* 0x0000000406080981 */ /* 0x000164000c1e1900 */
[----:B------:R-:W-:Y:S01]  /*21180*/  @P1 VIADD R3, R0, 0x4f ;  /* 0x0000004f00031836 */ /* 0x000fe20000000000 */
[----:B------:R-:W-:-:S03]  /*21190*/  SHF.R.U32.HI R0, RZ, 0x6, R9 ;  /* 0x00000006ff007819 */ /* 0x000fc60000011609 */
[----:B------:R-:W-:-:S04]  /*211a0*/  @P1 IMAD.HI R2, R3, 0x66666667, RZ ;  /* 0x6666666703021827 */ /* 0x000fc800078e02ff */
[----:B------:R-:W-:Y:S01]  /*211b0*/  IMAD.MOV.U32 R4, RZ, RZ, R0 ;  /* 0x000000ffff047224 */ /* 0x000fe200078e0000 */
[----:B------:R-:W-:-:S04]  /*211c0*/  @P1 SHF.R.U32.HI R3, RZ, 0x1f, R2 ;  /* 0x0000001fff031819 */ /* 0x000fc80000011602 */
[----:B------:R-:W-:Y:S01]  /*211d0*/  @P1 LEA.HI.SX32 R4, R2, R3, 0x1b ;  /* 0x0000000302041211 */ /* 0x000fe200078fdaff */
[----:B------:R-:W-:-:S05]  /*211e0*/  IMAD.IADD R2, R10, 0x1, R5 ;  /* 0x000000010a027824 */ /* 0x000fca00078e0205 */
[----:B------:R0:W-:Y:S01]  /*211f0*/  STL [R1+0x4], R2 ;  /* 0x0000040201007387 */ /* 0x0001e20000100800 */
[----:B------:R-:W-:-:S13]  /*21200*/  ISETP.GT.AND P1, PT, R4, R0, PT ;  /* 0x000000000400720c */ /* 0x000fda0003f24270 */
[----:B0-----:R-:W-:Y:S05]  /*21210*/  @!P1 BRA `(.L_x_693) ;  /* 0x0000000c00b09947 */ /* 0x001fea0003800000 */
[----:B------:R-:W0:Y:S01]  /*21220*/  LDC R2, c[0x0][0x428] ;  /* 0x00010a00ff027b82 */ /* 0x000e220000000800 */
[----:B------:R-:W-:Y:S01]  /*21230*/  UMOV UR4, 0xffffffff ;  /* 0xffffffff00047882 */ /* 0x000fe20000000000 */
[----:B0-----:R-:W-:Y:S01]  /*21240*/  ISETP.NE.AND P1, PT, R2, 0x1, PT ;  /* 0x000000010200780c */ /* 0x001fe20003f25270 */
[----:B------:R-:W-:-:S12]  /*21250*/  IMAD.MOV.U32 R2, RZ, RZ, R18 ;  /* 0x000000ffff027224 */ /* 0x000fd800078e0012 */
[----:B------:R-:W0:Y:S08]  /*21260*/  @P1 LDC R3, c[0x0][0x42c] ;  /* 0x00010b00ff031b82 */ /* 0x000e300000000800 */
[----:B------:R-:W1:Y:S01]  /*21270*/  @P1 LDC R5, c[0x0][0x430] ;  /* 0x00010c00ff051b82 */ /* 0x000e620000000800 */
[----:B0-----:R-:W-:-:S05]  /*21280*/  @P1 IMAD.HI.U32 R3, R18, R3, RZ ;  /* 0x0000000312031227 */ /* 0x001fca00078e00ff */
[----:B-1----:R-:W-:Y:S02]  /*21290*/  @P1 SHF.R.U32.HI R2, RZ, R5, R3 ;  /* 0x00000005ff021219 */ /* 0x002fe40000011603 */
[----:B------:R-:W-:Y:S01]  /*212a0*/  SEL R3, R11, RZ, !P0 ;  /* 0x000000ff0b037207 */ /* 0x000fe20004000000 */
[----:B------:R-:W-:Y:S06]  /*212b0*/  BRA.DIV UR4, `(.L_x_694) ;  /* 0x0000005a04bc7947 */ /* 0x000fec000b800000 */
.L_x_822:
[----:B------:R-:W-:-:S03]  /*212c0*/  UMOV UR4, 0xffffffff ;  /* 0xffffffff00047882 */ /* 0x000fc60000000000 */
[----:B------:R-:W-:Y:S05]  /*212d0*/  BRA.DIV UR4, `(.L_x_695) ;  /* 0x0000005a04e87947 */ /* 0x000fea000b800000 */
[----:B------:R-:W-:-:S13]  /*212e0*/  ELECT P6, URZ, PT ;  /* 0x00000000003f782f */ /* 0x000fda00038c0000 */
.L_x_825:
[----:B------:R-:W2:Y:S01]  /*212f0*/  LDL R5, [R1+0x34] ;  /* 0x0000340001057983 */ /* 0x000ea20000100800 */
[----:B------:R-:W-:Y:S01]  /*21300*/  BSSY B1, `(.L_x_696) ;  /* 0x000000b000017945 */ /* 0x000fe20003800000 */
[----:B------:R-:W0:Y:S01]  /*21310*/  S2R R9, SR_CgaCtaId ;  /* 0x0000000000097919 */ /* 0x000e220000008800 */
[----:B--2---:R-:W-:-:S05]  /*21320*/  VIADD R5, R5, 0x1 ;  /* 0x0000000105057836 */ /* 0x004fca0000000000 */
[----:B------:R-:W-:-:S04]  /*21330*/  LEA.HI R6, R5, R5, RZ, 0x1 ;  /* 0x0000000505067211 */ /* 0x000fc800078f08ff */
[----:B------:R-:W-:-:S05]  /*21340*/  LOP3.LUT R6, R6, 0xfffffffe, RZ, 0xc0, !PT ;  /* 0xfffffffe06067812 */ /* 0x000fca00078ec0ff */
[----:B------:R-:W-:Y:S01]  /*21350*/  IMAD.IADD R5, R5, 0x1, -R6 ;  /* 0x0000000105057824 */ /* 0x000fe200078e0a06 */
[----:B------:R-:W-:-:S04]  /*21360*/  MOV R6, 0x400 ;  /* 0x0000040000067802 */ /* 0x000fc80000000f00 */
[----:B0-----:R-:W-:Y:S02]  /*21370*/  LEA R9, R9, R6, 0x18 ;  /* 0x0000000609097211 */ /* 0x001fe400078ec0ff */
[----:B------:R-:W-:-:S04]  /*21380*/  SHF.L.U32 R5, R5, 0x1f, RZ ;  /* 0x0000001f05057819 */ /* 0x000fc800000006ff */
[----:B------:R-:W0:Y:S02]  /*21390*/  SYNCS.PHASECHK.TRANS64.TRYWAIT P0, [R9+URZ+0x38820], R5 ;  /* 0x03882005090075a7 */ /* 0x000e24000800017f */
[----:B0-----:R-:W-:Y:S05]  /*213a0*/  @!P0 BRA `(.L_x_697) ;  /* 0x0000005800d48947 */ /* 0x001fea0003800000 */
.L_x_826:
[----:B------:R-:W-:Y:S05]  /*213b0*/  BSYNC B1 ;  /* 0x0000000000017941 */ /* 0x000fea0003800000 */
.L_x_696:
[----:B------:R-:W-:Y:S04]  /*213c0*/  BSSY B1, `(.L_x_698) ;  /* 0x000005a000017945 */ /* 0x000fe80003800000 */
[----:B------:R-:W-:Y:S05]  /*213d0*/  @!P6 BRA `(.L_x_699) ;  /* 0x000000040060e947 */ /* 0x000fea0003800000 */
[----:B------:R-:W0:Y:S04]  /*213e0*/  LDL R7, [R1+0x10] ;  /* 0x0000100001077983 */ /* 0x000e280000100800 */
[----:B------:R-:W2:Y:S01]  /*213f0*/  LDL R6, [R1+0x14] ;  /* 0x0000140001067983 */ /* 0x000ea20000100800 */
[----:B0-----:R-:W-:Y:S01]  /*21400*/  IMAD R5, R7, 0x8, R9 ;  /* 0x0000000807057824 */ /* 0x001fe200078e0209 */
[----:B--2---:R-:W-:-:S04]  /*21410*/  SHF.L.U32 R10, R6, 0x1f, RZ ;  /* 0x0000001f060a7819 */ /* 0x004fc800000006ff */
[----:B------:R-:W0:Y:S02]  /*21420*/  SYNCS.PHASECHK.TRANS64.TRYWAIT P0, [R5+URZ+0x388a0], R10 ;  /* 0x0388a00a050075a7 */ /* 0x000e24000800017f */
[----:B0-----:R-:W-:Y:S05]  /*21430*/  @!P0 BRA `(.L_x_700) ;  /* 0x0000005800c48947 */ /* 0x001fea0003800000 */
.L_x_827:
[----:B------:R-:W1:Y:S02]  /*21440*/  S2R R6, SR_TID.X ;  /* 0x0000000000067919 */ /* 0x000e640000002100 */
[----:B-1----:R-:W-:-:S04]  /*21450*/  LOP3.LUT R6, R6, 0x7f, RZ, 0xc0, !PT ;  /* 0x0000007f06067812 */ /* 0x002fc800078ec0ff */
[----:B------:R-:W-:-:S13]  /*21460*/  ISETP.NE.AND P1, PT, R6, RZ, PT ;  /* 0x000000ff0600720c */ /* 0x000fda0003f25270 */
        /* <DEDUP_REMOVED lines=8> */
.L_x_701:
[----:B-1----:R-:W2:Y:S01]  /*214f0*/  LDL R6, [R1+0x10] ;  /* 0x0000100001067983 */ /* 0x002ea20000100800 */
[----:B------:R-:W-:Y:S01]  /*21500*/  R2UR UR9, R5 ;  /* 0x00000000050972ca */ /* 0x000fe200000e0000 */
[----:B-----5:R-:W-:Y:S01]  /*21510*/  IMAD R7, R4, 0x50, R8 ;  /* 0x0000005004077824 */ /* 0x020fe200078e0208 */
[----:B------:R-:W-:Y:S01]  /*21520*/  UIADD3 UR4, UP0, UR38, 0x570, URZ ;  /* 0x0000057026047890 */ /* 0x000fe2000ff1e03f */
[----:B------:R-:W-:Y:S01]  /*21530*/  R2UR UR12, R2 ;  /* 0x00000000020c72ca */ /* 0x000fe200000e0000 */
[----:B------:R-:W-:Y:S01]  /*21540*/  UMOV UR10, URZ ;  /* 0x0000003f000a7c82 */ /* 0x000fe20008000000 */
[----:B------:R-:W-:Y:S01]  /*21550*/  VIADD R7, R7, 0xffffffb0 ;  /* 0xffffffb007077836 */ /* 0x000fe20000000000 */
[----:B------:R-:W-:Y:S01]  /*21560*/  R2UR UR13, R3 ;  /* 0x00000000030d72ca */ /* 0x000fe200000e0000 */
[----:B------:R-:W-:Y:S01]  /*21570*/  UIADD3.X UR5, URZ, UR39, URZ, UP0, !UPT ;  /* 0x000000273f057290 */ /* 0x000fe200087fe43f */
[----:B------:R-:W-:Y:S02]  /*21580*/  UMOV UR6, 0x0 ;  /* 0x0000000000067882 */ /* 0x000fe40000000000 */
[----:B------:R-:W-:Y:S01]  /*21590*/  R2UR UR11, R7 ;  /* 0x00000000070b72ca */ /* 0x000fe200000e0000 */
[----:B------:R-:W-:Y:S01]  /*215a0*/  UMOV UR7, 0x12f00000 ;  /* 0x12f0000000077882 */ /* 0x000fe20000000000 */
[----:B------:R-:W-:Y:S01]  /*215b0*/  UMOV UR17, 0x40 ;  /* 0x0000004000117882 */ /* 0x000fe20000000000 */
[----:B------:R-:W-:Y:S01]  /*215c0*/  UIADD3 UR9, UR9, 0x38890, URZ ;  /* 0x0003889009097890 */ /* 0x000fe2000fffe03f */
[----:B--2---:R-:W-:-:S05]  /*215d0*/  IMAD R6, R6, 0xa000, R9 ;  /* 0x0000a00006067824 */ /* 0x004fca00078e0209 */
[----:B------:R-:W-:-:S13]  /*215e0*/  R2UR UR16, R6 ;  /* 0x00000000061072ca */ /* 0x000fda00000e0000 */
[----:B------:R-:W-:Y:S02]  /*215f0*/  UIADD3 UR8, UR16, 0x24400, URZ ;  /* 0x0002440010087890 */ /* 0x000fe4000fffe03f */
        /* <DEDUP_REMOVED lines=14> */
[----:B------:R1:W-:Y:S01]  /*216e0*/  UTMALDG.4D [UR8], [UR4], desc[UR6] ;  /* 0x00000608040075b4 */ /* 0x0003e20008019000 */
[----:B------:R-:W2:Y:S02]  /*216f0*/  SYNCS.PHASECHK.TRANS64.TRYWAIT P0, [R5+URZ+0x388c0], R10 ;  /* 0x0388c00a050075a7 */ /* 0x000ea4000800017f */
[----:B-12---:R-:W-:Y:S05]  /*21700*/  @!P0 BRA `(.L_x_702) ;  /* 0x0000005800248947 */ /* 0x006fea0003800000 */
.L_x_828:
[----:B------:R-:W-:Y:S05]  /*21710*/  @P1 BRA `(.L_x_703) ;  /* 0x00000000001c1947 */ /* 0x000fea0003800000 */
[----:B------:R-:W2:Y:S01]  /*21720*/  S2R R11, SR_TID.X ;  /* 0x00000000000b7919 */ /* 0x000ea20000002100 */
[----:B01----:R-:W-:-:S04]  /*21730*/  IMAD.MOV.U32 R10, RZ, RZ, 0xa000 ;  /* 0x0000a000ff0a7424 */ /* 0x003fc800078e00ff */
[----:B------:R3:W-:Y:S01]  /*21740*/  SYNCS.ARRIVE.TRANS64 RZ, [R5+URZ+0x388b0], R10 ;  /* 0x0388b00a05ff79a7 */ /* 0x0007e2000800003f */
[----:B--2---:R-:W-:-:S04]  /*21750*/  LOP3.LUT R11, R11, 0x1f, RZ, 0xc0, !PT ;  /* 0x0000001f0b0b7812 */ /* 0x004fc800078ec0ff */
[----:B------:R-:W-:-:S13]  /*21760*/  ISETP.NE.AND P0, PT, R11, RZ, PT ;  /* 0x000000ff0b00720c */ /* 0x000fda0003f05270 */
[----:B---3--:R-:W-:Y:S05]  /*21770*/  @!P0 BRA `(.L_x_703) ;  /* 0x0000000000048947 */ /* 0x008fea0003800000 */
[----:B------:R-:W-:Y:S01]  /*21780*/  BPT.TRAP 0x1 ;  /* 0x000000040000795c */ /* 0x000fe20000300000 */
.L_x_703:
[----:B------:R-:W-:Y:S01]  /*21790*/  R2UR UR16, R6 ;  /* 0x00000000061072ca */ /* 0x000fe200000e0000 */
[----:B------:R-:W-:Y:S01]  /*217a0*/  UIADD3 UR4, UP0, UR38, 0x670, URZ ;  /* 0x0000067026047890 */ /* 0x000fe2000ff1e03f */
[----:B------:R-:W-:Y:S01]  /*217b0*/  R2UR UR9, R5 ;  /* 0x00000000050972ca */ /* 0x000fe200000e0000 */
[----:B------:R-:W-:Y:S01]  /*217c0*/  UMOV UR10, URZ ;  /* 0x0000003f000a7c82 */ /* 0x000fe20008000000 */
[----:B------:R-:W-:Y:S01]  /*217d0*/  R2UR UR11, R7 ;  /* 0x00000000070b72ca */ /* 0x000fe200000e0000 */
[----:B------:R-:W-:Y:S01]  /*217e0*/  UIADD3.X UR5, URZ, UR39, URZ, UP0, !UPT ;  /* 0x000000273f057290 */ /* 0x000fe200087fe43f */
[----:B------:R-:W-:Y:S01]  /*217f0*/  R2UR UR12, R2 ;  /* 0x00000000020c72ca */ /* 0x000fe200000e0000 */
[----:B------:R-:W-:Y:S01]  /*21800*/  UMOV UR6, 0x0 ;  /* 0x0000000000067882 */ /* 0x000fe20000000000 */
[----:B------:R-:W-:Y:S01]  /*21810*/  R2UR UR13, R3 ;  /* 0x00000000030d72ca */ /* 0x000fe200000e0000 */
[----:B------:R-:W-:Y:S01]  /*21820*/  UMOV UR7, 0x12f00000 ;  /* 0x12f0000000077882 */ /* 0x000fe20000000000 */
[----:B------:R-:W-:-:S03]  /*21830*/  UMOV UR17, 0x40 ;  /* 0x0000004000117882 */ /* 0x000fc60000000000 */
[----:B------:R-:W-:Y:S02]  /*21840*/  UIADD3 UR8, UR16, 0x400, URZ ;  /* 0x0000040010087890 */ /* 0x000fe4000fffe03f */
[----:B------:R-:W-:Y:S02]  /*21850*/  UIADD3 UR9, UR9, 0x388b0, URZ ;  /* 0x000388b009097890 */ /* 0x000fe4000fffe03f */
[----:B------:R-:W-:Y:S02]  /*21860*/  UIADD3 UR14, UR16, 0x2c00, URZ ;  /* 0x00002c00100e7890 */ /* 0x000fe4000fffe03f */
[----:B------:R-:W-:Y:S02]  /*21870*/  UIADD3 UR15, UR16, 0x5400, URZ ;  /* 0x00005400100f7890 */ /* 0x000fe4000fffe03f */
[----:B------:R-:W-:-:S03]  /*21880*/  UIADD3 UR16, UR16, 0x7c00, URZ ;  /* 0x00007c0010107890 */ /* 0x000fc6000fffe03f */
        /* <DEDUP_REMOVED lines=13> */
.L_x_699:
[----:B------:R-:W-:Y:S05]  /*21960*/  BSYNC B1 ;  /* 0x0000000000017941 */ /* 0x000fea0003800000 */
.L_x_698:
[----:B01----:R-:W2:Y:S04]  /*21970*/  LDL.LU R5, [R1+0x10] ;  /* 0x0000100001057983 */ /* 0x003ea80000300800 */
[----:B------:R-:W3:Y:S01]  /*21980*/  LDL.LU R7, [R1+0x14] ;  /* 0x0000140001077983 */ /* 0x000ee20000300800 */
[----:B------:R-:W-:Y:S01]  /*21990*/  PLOP3.LUT P2, PT, PT, PT, PT, 0x8, 0x0 ;  /* 0x000000000000781c */ /* 0x000fe20003f4e170 */
[----:B--2---:R-:W-:-:S05]  /*219a0*/  VIADD R5, R5, 0x1 ;  /* 0x0000000105057836 */ /* 0x004fca0000000000 */
[----:B------:R-:W-:-:S04]  /*219b0*/  ISETP.NE.AND P0, PT, R5, 0x2, PT ;  /* 0x000000020500780c */ /* 0x000fc80003f05270 */
[----:B------:R-:W-:Y:S02]  /*219c0*/  SEL R6, RZ, 0x1, P0 ;  /* 0x00000001ff067807 */ /* 0x000fe40000000000 */
[----:B------:R-:W-:Y:S02]  /*219d0*/  SEL R10, R5, RZ, P0 ;  /* 0x000000ff050a7207 */ /* 0x000fe40000000000 */
[----:B---3--:R-:W-:Y:S02]  /*219e0*/  LOP3.LUT R7, R7, R6, RZ, 0x3c, !PT ;  /* 0x0000000607077212 */ /* 0x008fe400078e3cff */
[----:B------:R-:W-:Y:S01]  /*219f0*/  IADD3 R5, R4, -0x2, RZ ;  /* 0xfffffffe04057810 */ /* 0x000fe20007ffe0ff */
[----:B------:R0:W-:Y:S03]  /*21a00*/  STL [R1+0x10], R10 ;  /* 0x0000100a01007387 */ /* 0x0001e60000100800 */
[----:B------:R-:W-:Y:S01]  /*21a10*/  ISETP.GE.AND P0, PT, R5, R0, PT ;  /* 0x000000000500720c */ /* 0x000fe20003f06270 */
[----:B------:R0:W-:-:S12]  /*21a20*/  STL [R1+0x14], R7 ;  /* 0x0000140701007387 */ /* 0x0001d80000100800 */
[----:B0-----:R-:W-:Y:S05]  /*21a30*/  @!P0 BRA `(.L_x_693) ;  /* 0x0000000400a88947 */ /* 0x001fea0003800000 */
[C---:B-----5:R-:W-:Y:S02]  /*21a40*/  IMAD R5, R4.reuse, 0x50, R8 ;  /* 0x0000005004057824 */ /* 0x060fe400078e0208 */
[----:B------:R-:W-:Y:S02]  /*21a50*/  VIADD R4, R4, 0xffffffff ;  /* 0xffffffff04047836 */ /* 0x000fe40000000000 */
[----:B------:R-:W-:-:S07]  /*21a60*/  VIADD R5, R5, 0xffffff60 ;  /* 0xffffff6005057836 */ /* 0x000fce0000000000 */
.L_x_710:
[----:B------:R-:W-:Y:S05]  /*21a70*/  YIELD ;  /* 0x0000000000007946 */ /* 0x000fea0003800000 */
[----:B------:R-:W-:Y:S04]  /*21a80*/  BSSY B1, `(.L_x_704) ;  /* 0x0000058000017945 */ /* 0x000fe80003800000 */
[----:B0-----:R-:W-:Y:S05]  /*21a90*/  @!P6 BRA `(.L_x_705) ;  /* 0x000000040058e947 */ /* 0x001fea0003800000 */
[----:B------:R-:W2:Y:S04]  /*21aa0*/  LDL R6, [R1+0x10] ;  /* 0x0000100001067983 */ /* 0x000ea80000100800 */
[----:B------:R-:W3:Y:S01]  /*21ab0*/  LDL R7, [R1+0x14] ;  /* 0x0000140001077983 */ /* 0x000ee20000100800 */
[----:B--2---:R-:W-:Y:S01]  /*21ac0*/  IMAD R6, R6, 0x8, R9 ;  /* 0x0000000806067824 */ /* 0x004fe200078e0209 */
[----:B---3--:R-:W-:-:S04]  /*21ad0*/  SHF.L.U32 R7, R7, 0x1f, RZ ;  /* 0x0000001f07077819 */ /* 0x008fc800000006ff */
[----:B------:R-:W0:Y:S02]  /*21ae0*/  SYNCS.PHASECHK.TRANS64.TRYWAIT P0, [R6+URZ+0x388a0], R7 ;  /* 0x0388a007060075a7 */ /* 0x000e24000800017f */
[----:B0-----:R-:W-:Y:S05]  /*21af0*/  @!P0 BRA `(.L_x_706) ;  /* 0x00000054003c8947 */ /* 0x001fea0003800000 */
.L_x_829:
        /* <DEDUP_REMOVED lines=11> */
.L_x_707:
[----:B-1----:R-:W2:Y:S01]  /*21bb0*/  LDL R8, [R1+0x10] ;  /* 0x0000100001087983 */ /* 0x002ea20000100800 */
        /* <DEDUP_REMOVED lines=8> */
[----:B------:R-:W-:Y:S01]  /*21c40*/  UMOV UR7, 0x12f00000 ;  /* 0x12f0000000077882 */ /* 0x000fe20000000000 */
[----:B------:R-:W-:-:S04]  /*21c50*/  UMOV UR17, 0x40 ;  /* 0x0000004000117882 */ /* 0x000fc80000000000 */
        /* <DEDUP_REMOVED lines=21> */
.L_x_830:
        /* <DEDUP_REMOVED lines=8> */
.L_x_709:
        /* <DEDUP_REMOVED lines=29> */
.L_x_705:
[----:B------:R-:W-:Y:S05]  /*22000*/  BSYNC B1 ;  /* 0x0000000000017941 */ /* 0x000fea0003800000 */
.L_x_704:
[----:B01----:R-:W2:Y:S04]  /*22010*/  LDL.LU R6, [R1+0x10] ;  /* 0x0000100001067983 */ /* 0x003ea80000300800 */
[----:B------:R-:W3:Y:S01]  /*22020*/  LDL.LU R7, [R1+0x14] ;  /* 0x0000140001077983 */ /* 0x000ee20000300800 */
[----:B------:R-:W-:Y:S02]  /*22030*/  VIADD R4, R4, 0xffffffff ;  /* 0xffffffff04047836 */ /* 0x000fe40000000000 */
[----:B------:R-:W-:Y:S02]  /*22040*/  VIADD R5, R5, 0xffffffb0 ;  /* 0xffffffb005057836 */ /* 0x000fe40000000000 */
[----:B--2---:R-:W-:-:S05]  /*22050*/  VIADD R6, R6, 0x1 ;  /* 0x0000000106067836 */ /* 0x004fca0000000000 */
[----:B------:R-:W-:-:S04]  /*22060*/  ISETP.NE.AND P0, PT, R6, 0x2, PT ;  /* 0x000000020600780c */ /* 0x000fc80003f05270 */
[----:B------:R-:W-:Y:S02]  /*22070*/  SEL R8, R6, RZ, P0 ;  /* 0x000000ff06087207 */ /* 0x000fe40000000000 */
[----:B------:R-:W-:Y:S02]  /*22080*/  SEL R6, RZ, 0x1, P0 ;  /* 0x00000001ff067807 */ /* 0x000fe40000000000 */
[----:B------:R-:W-:Y:S01]  /*22090*/  ISETP.GT.AND P0, PT, R4, R0, PT ;  /* 0x000000000400720c */ /* 0x000fe20003f04270 */
[----:B------:R0:W-:Y:S01]  /*220a0*/  STL [R1+0x10], R8 ;  /* 0x0000100801007387 */ /* 0x0001e20000100800 */
[----:B---3--:R-:W-:-:S05]  /*220b0*/  LOP3.LUT R7, R7, R6, RZ, 0x3c, !PT ;  /* 0x0000000607077212 */ /* 0x008fca00078e3cff */
[----:B------:R0:W-:Y:S06]  /*220c0*/  STL [R1+0x14], R7 ;  /* 0x0000140701007387 */ /* 0x0001ec0000100800 */
[----:B------:R-:W-:Y:S05]  /*220d0*/  @P0 BRA `(.L_x_710) ;  /* 0xfffffff800640947 */ /* 0x000fea000383ffff */
.L_x_693:
[----:B------:R-:W-:Y:S05]  /*220e0*/  BSYNC B0 ;  /* 0x0000000000007941 */ /* 0x000fea0003800000 */
.L_x_692:
[----:B------:R-:W2:Y:S01]  /*220f0*/  LDL R6, [R1+0x38] ;  /* 0x0000380001067983 */ /* 0x000ea20000100800 */
[----:B------:R-:W-:Y:S05]  /*22100*/  @!P2 WARPSYNC.ALL ;  /* 0x000000000000a948 */ /* 0x000fea0003800000 */
[----:B------:R-:W-:Y:S01]  /*22110*/  BSSY B6, `(.L_x_711) ;  /* 0x000036c000067945 */ /* 0x000fe20003800000 */
[----:B------:R-:W-:Y:S01]  /*22120*/  @!P2 BAR.SYNC.DEFER_BLOCKING 0xc, 0x120 ;  /* 0x030480000000ab1d */ /* 0x000fe20000010000 */
[----:B--2---:R-:W-:-:S13]  /*22130*/  ISETP.GT.AND P0, PT, R6, RZ, PT ;  /* 0x000000ff0600720c */ /* 0x004fda0003f04270 */
[----:B------:R-:W-:Y:S05]  /*22140*/  @P0 BRA `(.L_x_712) ;  /* 0x0000000000480947 */ /* 0x000fea0003800000 */
[----:B------:R-:W1:Y:S02]  /*22150*/  S2R R6, SR_TID.X ;  /* 0x0000000000067919 */ /* 0x000e640000002100 */
[----:B-1----:R-:W-:-:S04]  /*22160*/  LOP3.LUT R6, R6, 0x1f, RZ, 0xc0, !PT ;  /* 0x0000001f06067812 */ /* 0x002fc800078ec0ff */
[----:B------:R-:W-:-:S13]  /*22170*/  ISETP.NE.AND P1, PT, R6, RZ, PT ;  /* 0x000000ff0600720c */ /* 0x000fda0003f25270 */
[----:B------:R-:W-:Y:S05]  /*22180*/  @P1 BRA `(.L_x_713) ;  /* 0x0000003400901947 */ /* 0x000fea0003800000 */
[----:B0-----:R-:W0:Y:S01]  /*22190*/  S2R R7, SR_LANEID ;  /* 0x0000000000077919 */ /* 0x001e220000000000 */
[----:B------:R-:W-:Y:S01]  /*221a0*/  VOTEU.ANY UR4, UPT, PT ;  /* 0x0000000000047886 */ /* 0x000fe200038e0100 */
[----:B------:R-:W1:Y:S01]  /*221b0*/  LDC.64 R2, c[0x0][0xc38] ;  /* 0x00030e00ff027b82 */ /* 0x000e620000000a00 */
[----:B------:R-:W0:Y:S01]  /*221c0*/  FLO.U32 R0, UR4 ;  /* 0x0000000400007d00 */ /* 0x000e2200080e0000 */
[----:B------:R-:W-:-:S07]  /*221d0*/  ULDC.64 UR6, c[0x0][0x208] ;  /* 0x0000820000067ab9 */ /* 0x000fce0000000a00 */
[----:B------:R-:W1:Y:S01]  /*221e0*/  POPC R5, UR4 ;  /* 0x0000000400057d09 */ /* 0x000e620008000000 */
[----:B0-----:R-:W-:-:S13]  /*221f0*/  ISETP.EQ.U32.AND P0, PT, R0, R7, PT ;  /* 0x000000070000720c */ /* 0x001fda0003f02070 */
[----:B-1----:R-:W2:Y:S01]  /*22200*/  @P0 ATOMG.E.ADD.STRONG.GPU PT, R3, desc[UR6][R2.64], R5 ;  /* 0x00000005020309a8 */ /* 0x002ea200081ee1c6 */
[----:B------:R-:W0:Y:S02]  /*22210*/  S2R R4, SR_LTMASK ;  /* 0x0000000000047919 */ /* 0x000e240000003900 */
[----:B0-----:R-:W-:-:S04]  /*22220*/  LOP3.LUT R4, R4, UR4, RZ, 0xc0, !PT ;  /* 0x0000000404047c12 */ /* 0x001fc8000f8ec0ff */
[----:B------:R-:W0:Y:S01]  /*22230*/  POPC R7, R4 ;  /* 0x0000000400077309 */ /* 0x000e220000000000 */
[----:B--2---:R-:W0:Y:S02]  /*22240*/  SHFL.IDX PT, R0, R3, R0, 0x1f ;  /* 0x00001f0003007589 */ /* 0x004e2400000e0000 */
[----:B0-----:R-:W-:Y:S01]  /*22250*/  IADD3 R16, R0, UR36, R7 ;  /* 0x0000002400107c10 */ /* 0x001fe2000fffe007 */
[----:B------:R-:W-:Y:S06]  /*22260*/  BRA `(.L_x_713) ;  /* 0x0000003400587947 */ /* 0x000fec0003800000 */
.L_x_712:
[----:B------:R-:W1:Y:S01]  /*22270*/  S2R R0, SR_CgaCtaId ;  /* 0x0000000000007919 */ /* 0x000e620000008800 */
[----:B------:R-:W-:-:S04]  /*22280*/  MOV R2, 0x400 ;  /* 0x0000040000027802 */ /* 0x000fc80000000f00 */
[----:B-1----:R-:W-:-:S05]  /*22290*/  LEA R3, R0, R2, 0x18 ;  /* 0x0000000200037211 */ /* 0x002fca00078ec0ff */
[----:B------:R1:W-:Y:S01]  /*222a0*/  STL [R1+0x20], R3 ;  /* 0x0000200301007387 */ /* 0x0003e20000100800 */
[----:B------:R-:W-:-:S05]  /*222b0*/  VIADD R0, R3, 0x24400 ;  /* 0x0002440003007836 */ /* 0x000fca0000000000 */
[----:B------:R-:W-:-:S13]  /*222c0*/  LOP3.LUT P0, RZ, R0, 0x3ff, RZ, 0xc0, !PT ;  /* 0x000003ff00ff7812 */ /* 0x000fda000780c0ff */
[----:B-1----:R-:W-:Y:S05]  /*222d0*/  @!P0 BRA `(.L_x_714) ;  /* 0x0000000000408947 */ /* 0x002fea0003800000 */
[----:B------:R-:W-:Y:S01]  /*222e0*/  MOV R2, 0x0 ;  /* 0x0000000000027802 */ /* 0x000fe20000000f00 */
[----:B------:R-:W-:Y:S01]  /*222f0*/  ULDC.64 UR6, c[0x4][0x1b8] ;  /* 0x01006e0000067ab9 */ /* 0x000fe20000000a00 */
[----:B------:R-:W-:Y:S01]  /*22300*/  ULDC.64 UR8, c[0x4][0x1c0] ;  /* 0x0100700000087ab9 */ /* 0x000fe20000000a00 */
[----:B------:R-:W-:Y:S01]  /*22310*/  ULDC.64 UR4, c[0x4][0x118] ;  /* 0x0100460000047ab9 */ /* 0x000fe20000000a00 */
[----:B------:R-:W-:Y:S01]  /*22320*/  IMAD.U32 R4, RZ, RZ, UR6 ;  /* 0x00000006ff047e24 */ /* 0x000fe2000f8e00ff */
[----:B------:R-:W-:Y:S01]  /*22330*/  MOV R10, UR4 ;  /* 0x00000004000a7c02 */ /* 0x000fe20008000f00 */
[----:B------:R-:W1:Y:S01]  /*22340*/  LDC.64 R2, c[0x4][R2] ;  /* 0x0100000002027b82 */ /* 0x000e620000000a00 */
[----:B------:R-:W-:Y:S02]  /*22350*/  IMAD.U32 R5, RZ, RZ, UR7 ;  /* 0x00000007ff057e24 */ /* 0x000fe4000f8e00ff */
[----:B------:R-:W-:Y:S02]  /*22360*/  IMAD.U32 R6, RZ, RZ, UR8 ;  /* 0x00000008ff067e24 */ /* 0x000fe4000f8e00ff */
[----:B0-----:R-:W-:-:S02]  /*22370*/  IMAD.U32 R7, RZ, RZ, UR9 ;  /* 0x00000009ff077e24 */ /* 0x001fc4000f8e00ff */
[----:B------:R-:W-:Y:S02]  /*22380*/  IMAD.U32 R11, RZ, RZ, UR5 ;  /* 0x00000005ff0b7e24 */ /* 0x000fe4000f8e00ff */
[----:B-----5:R-:W-:Y:S02]  /*22390*/  IMAD.MOV.U32 R8, RZ, RZ, 0x70 ;  /* 0x00000070ff087424 */ /* 0x020fe400078e00ff */
[----:B------:R-:W-:Y:S02]  /*223a0*/  IMAD.MOV.U32 R12, RZ, RZ, 0x1 ;  /* 0x00000001ff0c7424 */ /* 0x000fe400078e00ff */
[----:B------:R-:W-:-:S07]  /*223b0*/  IMAD.MOV.U32 R13, RZ, RZ, RZ ;  /* 0x000000ffff0d7224 */ /* 0x000fce00078e00ff */
[----:B------:R-:W-:-:S07]  /*223c0*/  LEPC R20, `(.L_x_714) ;  /* 0x000000001014794e */ /* 0x000fce0000000000 */
[----:B-1----:R-:W-:Y:S05]  /*223d0*/  CALL.ABS.NOINC R2 ;  /* 0x0000000002007343 */ /* 0x002fea0003c00000 */
.L_x_714:
        /* <DEDUP_REMOVED lines=10> */
[----:B------:R-:W-:Y:S01]  /*22480*/  MOV R13, RZ ;  /* 0x000000ff000d7202 */ /* 0x000fe20000000f00 */
[----:B------:R-:W-:Y:S02]  /*22490*/  IMAD.U32 R5, RZ, RZ, UR7 ;  /* 0x00000007ff057e24 */ /* 0x000fe4000f8e00ff */
[----:B------:R-:W-:Y:S02]  /*224a0*/  IMAD.U32 R6, RZ, RZ, UR8 ;  /* 0x00000008ff067e24 */ /* 0x000fe4000f8e00ff */
[----:B0-----:R-:W-:-:S02]  /*224b0*/  IMAD.U32 R7, RZ, RZ, UR9 ;  /* 0x00000009ff077e24 */ /* 0x001fc4000f8e00ff */
[----:B------:R-:W-:Y:S02]  /*224c0*/  IMAD.U32 R10, RZ, RZ, UR4 ;  /* 0x00000004ff0a7e24 */ /* 0x000fe4000f8e00ff */
[----:B------:R-:W-:Y:S02]  /*224d0*/  IMAD.U32 R11, RZ, RZ, UR5 ;  /* 0x00000005ff0b7e24 */ /* 0x000fe4000f8e00ff */
[----:B-----5:R-:W-:Y:S02]  /*224e0*/  IMAD.MOV.U32 R8, RZ, RZ, 0x70 ;  /* 0x00000070ff087424 */ /* 0x020fe400078e00ff */
[----:B-1----:R-:W-:-:S07]  /*224f0*/  IMAD.MOV.U32 R12, RZ, RZ, 0x1 ;  /* 0x00000001ff0c7424 */ /* 0x002fce00078e00ff */
[----:B------:R-:W-:-:S07]  /*22500*/  LEPC R20, `(.L_x_716) ;  /* 0x000000001014794e */ /* 0x000fce0000000000 */
[----:B--2---:R-:W-:Y:S05]  /*22510*/  CALL.ABS.NOINC R2 ;  /* 0x0000000002007343 */ /* 0x004fea0003c00000 */
.L_x_716:
[----:B------:R-:W-:Y:S01]  /*22520*/  MOV R2, 0x0 ;  /* 0x0000000000027802 */ /* 0x000fe20000000f00 */
[----:B------:R-:W-:Y:S01]  /*22530*/  ULDC.64 UR4, c[0x4][0x1b8] ;  /* 0x01006e0000047ab9 */ /* 0x000fe20000000a00 */
[----:B------:R-:W-:Y:S01]  /*22540*/  ULDC.64 UR6, c[0x4][0x1c0] ;  /* 0x0100700000067ab9 */ /* 0x000fe20000000a00 */
[----:B------:R-:W-:Y:S01]  /*22550*/  ULDC.64 UR8, c[0x4][0x128] ;  /* 0x01004a0000087ab9 */ /* 0x000fe20000000a00 */
[----:B------:R-:W-:Y:S02]  /*22560*/  IMAD.U32 R4, RZ, RZ, UR4 ;  /* 0x00000004ff047e24 */ /* 0x000fe4000f8e00ff */
[----:B------:R-:W0:Y:S01]  /*22570*/  LDC.64 R2, c[0x4][R2] ;  /* 0x0100000002027b82 */ /* 0x000e220000000a00 */
[----:B------:R-:W-:Y:S02]  /*22580*/  IMAD.U32 R5, RZ, RZ, UR5 ;  /* 0x00000005ff057e24 */ /* 0x000fe4000f8e00ff */
[----:B------:R-:W-:Y:S02]  /*22590*/  IMAD.U32 R6, RZ, RZ, UR6 ;  /* 0x00000006ff067e24 */ /* 0x000fe4000f8e00ff */
[----:B------:R-:W-:-:S02]  /*225a0*/  IMAD.U32 R7, RZ, RZ, UR7 ;  /* 0x00000007ff077e24 */ /* 0x000fc4000f8e00ff */
[----:B------:R-:W-:Y:S02]  /*225b0*/  IMAD.U32 R10, RZ, RZ, UR8 ;  /* 0x00000008ff0a7e24 */ /* 0x000fe4000f8e00ff */
[----:B------:R-:W-:Y:S02]  /*225c0*/  IMAD.U32 R11, RZ, RZ, UR9 ;  /* 0x00000009ff0b7e24 */ /* 0x000fe4000f8e00ff */
[----:B------:R-:W-:Y:S02]  /*225d0*/  IMAD.MOV.U32 R8, RZ, RZ, 0x70 ;  /* 0x00000070ff087424 */ /* 0x000fe400078e00ff */
[----:B------:R-:W-:Y:S02]  /*225e0*/  IMAD.MOV.U32 R12, RZ, RZ, 0x1 ;  /* 0x00000001ff0c7424 */ /* 0x000fe400078e00ff */
[----:B------:R-:W-:-:S07]  /*225f0*/  IMAD.MOV.U32 R13, RZ, RZ, RZ ;  /* 0x000000ffff0d7224 */ /* 0x000fce00078e00ff */
[----:B------:R-:W-:-:S07]  /*22600*/  LEPC R20, `(.L_x_715) ;  /* 0x000000001014794e */ /* 0x000fce0000000000 */
[----:B0-----:R-:W-:Y:S05]  /*22610*/  CALL.ABS.NOINC R2 ;  /* 0x0000000002007343 */ /* 0x001fea0003c00000 */
.L_x_715:
        /* <DEDUP_REMOVED lines=8> */
[----:B------:R-:W1:Y:S02]  /*226a0*/  S2R R6, SR_TID.X ;  /* 0x0000000000067919 */ /* 0x000e640000002100 */
[----:B-1----:R-:W-:-:S04]  /*226b0*/  LOP3.LUT R6, R6, 0x1f, RZ, 0xc0, !PT ;  /* 0x0000001f06067812 */ /* 0x002fc800078ec0ff */
        /* <DEDUP_REMOVED lines=9> */
[----:B------:R-:W1:Y:S01]  /*22750*/  LDC R4, c[0x0][0x428] ;  /* 0x00010a00ff047b82 */ /* 0x000e620000000800 */
[----:B------:R-:W-:-:S06]  /*22760*/  IMAD.MOV.U32 R0, RZ, RZ, R5 ;  /* 0x000000ffff007224 */ /* 0x000fcc00078e0005 */
[----:B------:R2:W5:Y:S01]  /*22770*/  @P0 LDG.E R0, desc[UR6][R2.64] ;  /* 0x0000000602000981 */ /* 0x000562000c1e1900 */
[----:B------:R-:W-:Y:S02]  /*22780*/  PLOP3.LUT P1, PT, P6, PT, PT, 0x8, 0x0 ;  /* 0x000000000000781c */ /* 0x000fe4000372e170 */
[----:B-1----:R-:W-:Y:S01]  /*22790*/  ISETP.NE.AND P0, PT, R4, 0x1, PT ;  /* 0x000000010400780c */ /* 0x002fe20003f05270 */
[----:B------:R-:W-:-:S12]  /*227a0*/  IMAD.MOV.U32 R4, RZ, RZ, R18 ;  /* 0x000000ffff047224 */ /* 0x000fd800078e0012 */
[----:B--2---:R-:W1:Y:S08]  /*227b0*/  @P0 LDC R3, c[0x0][0x42c] ;  /* 0x00010b00ff030b82 */ /* 0x004e700000000800 */
[----:B------:R-:W2:Y:S01]  /*227c0*/  @P0 LDC R2, c[0x0][0x430] ;  /* 0x00010c00ff020b82 */ /* 0x000ea20000000800 */
[----:B-1----:R-:W-:-:S05]  /*227d0*/  @P0 IMAD.HI.U32 R3, R18, R3, RZ ;  /* 0x0000000312030227 */ /* 0x002fca00078e00ff */
[----:B--2---:R-:W-:Y:S02]  /*227e0*/  @P0 SHF.R.U32.HI R4, RZ, R2, R3 ;  /* 0x00000002ff040219 */ /* 0x004fe40000011603 */
[----:B------:R-:W-:-:S04]  /*227f0*/  ISETP.NE.U32.AND P0, PT, RZ, UR4, PT ;  /* 0x00000004ff007c0c */ /* 0x000fc8000bf05070 */
[----:B------:R-:W-:-:S04]  /*22800*/  ISETP.NE.AND.EX P0, PT, RZ, UR5, PT, P0 ;  /* 0x00000005ff007c0c */ /* 0x000fc8000bf05300 */
[----:B------:R-:W-:-:S09]  /*22810*/  SEL R2, R5, RZ, !P0 ;  /* 0x000000ff05027207 */ /* 0x000fd20004000000 */
.L_x_717:
        /* <DEDUP_REMOVED lines=10> */
[----:B------:R-:W1:Y:S01]  /*228c0*/  S2R R3, SR_TID.X ;  /* 0x0000000000037919 */ /* 0x000e620000002100 */
[----:B------:R-:W-:Y:S01]  /*228d0*/  UMOV UR4, 0x40 ;  /* 0x0000004000047882 */ /* 0x000fe20000000000 */
[----:B-1----:R-:W-:-:S04]  /*228e0*/  LOP3.LUT R3, R3, 0x1f, RZ, 0xc0, !PT ;  /* 0x0000001f03037812 */ /* 0x002fc800078ec0ff */
[----:B------:R-:W-:-:S04]  /*228f0*/  ISETP.NE.AND P2, PT, R3, RZ, PT ;  /* 0x000000ff0300720c */ /* 0x000fc80003f45270 */
[----:B------:R-:W-:-:S09]  /*22900*/  PLOP3.LUT P1, PT, P2, PT, PT, 0x8, 0x0 ;  /* 0x000000000000781c */ /* 0x000fd2000172e170 */
[----:B------:R-:W-:-:S05]  /*22910*/  VOTEU.ALL UP0, P2 ;  /* 0x00000000003f7886 */ /* 0x000fca0001000000 */
.L_x_718:
        /* <DEDUP_REMOVED lines=15> */
.L_x_719:
        /* <DEDUP_REMOVED lines=15> */
.L_x_720:
        /* <DEDUP_REMOVED lines=9> */
[----:B0----5:R-:W0:Y:S01]  /*22b90*/  LDC.64 R8, c[0x0][0x3f8] ;  /* 0x0000fe00ff087b82 */ /* 0x021e220000000a00 */
[----:B------:R-:W-:Y:S02]  /*22ba0*/  ULDC.64 UR4, c[0x0][0xa08] ;  /* 0x0002820000047ab9 */ /* 0x000fe40000000a00 */
[----:B0-----:R-:W-:Y:S01]  /*22bb0*/  LOP3.LUT P0, RZ, R8, UR4, RZ, 0xfc, !PT ;  /* 0x0000000408ff7c12 */ /* 0x001fe2000f80fcff */
[----:B------:R-:W-:-:S03]  /*22bc0*/  UMOV UR4, 0xffffffff ;  /* 0xffffffff00047882 */ /* 0x000fc60000000000 */
[----:B------:R-:W-:-:S04]  /*22bd0*/  LOP3.LUT P0, RZ, R9, UR5, RZ, 0xfc, P0 ;  /* 0x0000000509ff7c12 */ /* 0x000fc8000800fcff */
[----:B------:R-:W-:Y:S01]  /*22be0*/  SEL R5, R0, RZ, !P0 ;  /* 0x000000ff00057207 */ /* 0x000fe20004000000 */
[----:B------:R-:W-:Y:S08]  /*22bf0*/  BRA.DIV UR4, `(.L_x_721) ;  /* 0x0000004604247947 */ /* 0x000ff0000b800000 */
.L_x_833:
[----:B------:R-:W2:Y:S01]  /*22c00*/  LDL R3, [R1+0x28] ;  /* 0x0000280001037983 */ /* 0x000ea20000100800 */
[----:B------:R-:W-:Y:S01]  /*22c10*/  UMOV UR4, 0xffffffff ;  /* 0xffffffff00047882 */ /* 0x000fe20000000000 */
[----:B------:R-:W-:Y:S01]  /*22c20*/  SHF.R.S32.HI R12, RZ, 0x1f, R0 ;  /* 0x0000001fff0c7819 */ /* 0x000fe20000011400 */
[----:B--2---:R-:W-:Y:S01]  /*22c30*/  VIADD R3, R3, 0xffffffff ;  /* 0xffffffff03037836 */ /* 0x004fe20000000000 */
[----:B------:R-:W-:Y:S06]  /*22c40*/  BRA.DIV UR4, `(.L_x_722) ;  /* 0x0000004604447947 */ /* 0x000fec000b800000 */
[----:B------:R-:W-:-:S13]  /*22c50*/  ELECT P6, URZ, PT ;  /* 0x00000000003f782f */ /* 0x000fda00038c0000 */
.L_x_836:
[----:B------:R-:W-:Y:S05]  /*22c60*/  @!P6 BRA `(.L_x_723) ;  /* 0x000000040048e947 */ /* 0x000fea0003800000 */
[----:B------:R0:W-:Y:S01]  /*22c70*/  STL [R1+0xc], R3 ;  /* 0x00000c0301007387 */ /* 0x0001e20000100800 */
[----:B------:R-:W-:-:S04]  /*22c80*/  ISETP.NE.U32.AND P0, PT, R8, RZ, PT ;  /* 0x000000ff0800720c */ /* 0x000fc80003f05070 */
[----:B------:R-:W-:-:S13]  /*22c90*/  ISETP.NE.AND.EX P0, PT, R9, RZ, PT, P0 ;  /* 0x000000ff0900720c */ /* 0x000fda0003f05300 */
[----:B0-----:R-:W-:Y:S05]  /*22ca0*/  @!P0 BRA `(.L_x_724) ;  /* 0x0000000000508947 */ /* 0x001fea0003800000 */
[----:B------:R-:W0:Y:S01]  /*22cb0*/  LDC R10, c[0x0][0x41c] ;  /* 0x00010700ff0a7b82 */ /* 0x000e220000000800 */
[----:B------:R-:W-:Y:S01]  /*22cc0*/  MOV R5, R3 ;  /* 0x0000000300057202 */ /* 0x000fe20000000f00 */
[----:B------:R-:W-:Y:S01]  /*22cd0*/  ULDC.64 UR4, c[0x0][0x408] ;  /* 0x0001020000047ab9 */ /* 0x000fe20000000a00 */
[----:B------:R-:W-:Y:S01]  /*22ce0*/  ULDC.64 UR6, c[0x0][0x208] ;  /* 0x0000820000067ab9 */ /* 0x000fe20000000a00 */
[----:B0-----:R-:W-:-:S13]  /*22cf0*/  ISETP.NE.AND P0, PT, R10, 0x1, PT ;  /* 0x000000010a00780c */ /* 0x001fda0003f05270 */
[----:B------:R-:W0:Y:S02]  /*22d00*/  @P0 LDC.64 R6, c[0x0][0x420] ;  /* 0x00010800ff060b82 */ /* 0x000e240000000a00 */
[----:B0-----:R-:W-:-:S05]  /*22d10*/  @P0 IMAD.HI.U32 R6, R3, R6, RZ ;  /* 0x0000000603060227 */ /* 0x001fca00078e00ff */
[----:B------:R-:W-:-:S05]  /*22d20*/  @P0 SHF.R.U32.HI R5, RZ, R7, R6 ;  /* 0x00000007ff050219 */ /* 0x000fca0000011606 */
[----:B------:R-:W-:-:S04]  /*22d30*/  IMAD.MOV R6, RZ, RZ, -R5 ;  /* 0x000000ffff067224 */ /* 0x000fc800078e0a05 */
        /* <DEDUP_REMOVED lines=11> */
.L_x_724:
        /* <DEDUP_REMOVED lines=9> */
.L_x_837:
        /* <DEDUP_REMOVED lines=11> */
.L_x_726:
        /* <DEDUP_REMOVED lines=38> */
.L_x_723:
        /* <DEDUP_REMOVED lines=47> */
[----:B--2---:R-:W-:-:S05]  /*23480*/  VIADD R11, R11, 0x1 ;  /* 0x000000010b0b7836 */ /* 0x004fca0000000000 */
[----:B------:R-:W-:Y:S01]  /*23490*/  LEA.HI R2, R11, R11, RZ, 0x1 ;  /* 0x0000000b0b027211 */ /* 0x000fe200078f08ff */
[----:B------:R0:W-:Y:S03]  /*234a0*/  STL [R1+0x34], R11 ;  /* 0x0000340b01007387 */ /* 0x0001e60000100800 */
[----:B------:R-:W-:-:S05]  /*234b0*/  LOP3.LUT R2, R2, 0xfffffffe, RZ, 0xc0, !PT ;  /* 0xfffffffe02027812 */ /* 0x000fca00078ec0ff */
[----:B------:R-:W-:-:S05]  /*234c0*/  IMAD.IADD R2, R11, 0x1, -R2 ;  /* 0x000000010b027824 */ /* 0x000fca00078e0a02 */
[----:B------:R-:W-:-:S04]  /*234d0*/  SHF.L.U32 R2, R2, 0x1f, RZ ;  /* 0x0000001f02027819 */ /* 0x000fc800000006ff */
[----:B------:R-:W1:Y:S02]  /*234e0*/  SYNCS.PHASECHK.TRANS64.TRYWAIT P0, [R7+URZ+0x38820], R2 ;  /* 0x03882002070075a7 */ /* 0x000e64000800017f */
[----:B01----:R-:W-:Y:S05]  /*234f0*/  @!P0 BRA `(.L_x_728) ;  /* 0x0000003c004c8947 */ /* 0x003fea0003800000 */
.L_x_838:
[----:B------:R-:W-:Y:S05]  /*23500*/  BSYNC B0 ;  /* 0x0000000000007941 */ /* 0x000fea0003800000 */
.L_x_727:
        /* <DEDUP_REMOVED lines=9> */
[C---:B------:R-:W-:Y:S02]  /*235a0*/  IMAD.IADD R2, R6.reuse, 0x1, R13 ;  /* 0x0000000106027824 */ /* 0x040fe400078e020d */
[----:B------:R-:W-:-:S03]  /*235b0*/  VIADD R6, R6, 0xfffffffe ;  /* 0xfffffffe06067836 */ /* 0x000fc60000000000 */
[----:B------:R-:W-:-:S04]  /*235c0*/  LOP3.LUT R2, R2, 0x1, RZ, 0xc0, !PT ;  /* 0x0000000102027812 */ /* 0x000fc800078ec0ff */
[----:B------:R-:W-:-:S13]  /*235d0*/  ISETP.NE.U32.AND P0, PT, R2, 0x1, PT ;  /* 0x000000010200780c */ /* 0x000fda0003f05070 */
[----:B------:R-:W-:Y:S05]  /*235e0*/  @P0 BRA `(.L_x_732) ;  /* 0x0000000800580947 */ /* 0x000fea0003800000 */
[----:B------:R-:W2:Y:S04]  /*235f0*/  LDL R7, [R1] ;  /* 0x0000000001077983 */ /* 0x000ea80000100800 */
[----:B------:R-:W3:Y:S01]  /*23600*/  LDL R10, [R1+0x8] ;  /* 0x00000800010a7983 */ /* 0x000ee20000100800 */
[----:B------:R-:W-:Y:S01]  /*23610*/  BSSY B2, `(.L_x_733) ;  /* 0x000008f000027945 */ /* 0x000fe20003800000 */
[----:B--2---:R-:W-:-:S05]  /*23620*/  VIADD R7, R7, 0x1 ;  /* 0x0000000107077836 */ /* 0x004fca0000000000 */
[----:B------:R-:W-:-:S04]  /*23630*/  ISETP.NE.AND P0, PT, R7, 0x2, PT ;  /* 0x000000020700780c */ /* 0x000fc80003f05270 */
[----:B------:R-:W-:Y:S02]  /*23640*/  SEL R14, RZ, 0x1, P0 ;  /* 0x00000001ff0e7807 */ /* 0x000fe40000000000 */
[----:B------:R-:W-:Y:S02]  /*23650*/  SEL R7, R7, RZ, P0 ;  /* 0x000000ff07077207 */ /* 0x000fe40000000000 */
[----:B---3--:R-:W-:Y:S01]  /*23660*/  LOP3.LUT R14, R10, R14, RZ, 0x3c, !PT ;  /* 0x0000000e0a0e7212 */ /* 0x008fe200078e3cff */
[----:B------:R-:W-:Y:S06]  /*23670*/  @!P6 BRA `(.L_x_734) ;  /* 0x000000080020e947 */ /* 0x000fec0003800000 */
[----:B------:R-:W-:Y:S02]  /*23680*/  ISETP.NE.U32.AND P0, PT, R8, RZ, PT ;  /* 0x000000ff0800720c */ /* 0x000fe40003f05070 */
[----:B------:R-:W-:Y:S02]  /*23690*/  MOV R2, R5 ;  /* 0x0000000500027202 */ /* 0x000fe40000000f00 */
[----:B------:R-:W-:-:S13]  /*236a0*/  ISETP.NE.AND.EX P0, PT, R9, RZ, PT, P0 ;  /* 0x000000ff0900720c */ /* 0x000fda0003f05300 */
[----:B------:R-:W-:Y:S05]  /*236b0*/  @!P0 BRA `(.L_x_735) ;  /* 0x00000000004c8947 */ /* 0x000fea0003800000 */
[----:B------:R-:W0:Y:S01]  /*236c0*/  LDC R17, c[0x0][0x41c] ;  /* 0x00010700ff117b82 */ /* 0x000e220000000800 */
[----:B------:R-:W-:Y:S01]  /*236d0*/  IMAD.MOV.U32 R2, RZ, RZ, R6 ;  /* 0x000000ffff027224 */ /* 0x000fe200078e0006 */
[----:B------:R-:W-:Y:S01]  /*236e0*/  ULDC.64 UR4, c[0x0][0x408] ;  /* 0x0001020000047ab9 */ /* 0x000fe20000000a00 */
[----:B------:R-:W-:Y:S01]  /*236f0*/  ULDC.64 UR6, c[0x0][0x208] ;  /* 0x0000820000067ab9 */ /* 0x000fe20000000a00 */
[----:B0-----:R-:W-:-:S13]  /*23700*/  ISETP.NE.AND P0, PT, R17, 0x1, PT ;  /* 0x000000011100780c */ /* 0x001fda0003f05270 */
[----:B------:R-:W0:Y:S02]  /*23710*/  @P0 LDC.64 R10, c[0x0][0x420] ;  /* 0x00010800ff0a0b82 */ /* 0x000e240000000a00 */
[----:B0-----:R-:W-:-:S05]  /*23720*/  @P0 IMAD.HI.U32 R10, R6, R10, RZ ;  /* 0x0000000a060a0227 */ /* 0x001fca00078e00ff */
[----:B------:R-:W-:Y:S01]  /*23730*/  @P0 SHF.R.U32.HI R2, RZ, R11, R10 ;  /* 0x0000000bff020219 */ /* 0x000fe2000001160a */
[----:B------:R-:W-:-:S03]  /*23740*/  IMAD R10, R12, UR4, RZ ;  /* 0x000000040c0a7c24 */ /* 0x000fc6000f8e02ff */
[----:B------:R-:W-:Y:S01]  /*23750*/  SHF.R.S32.HI R11, RZ, 0x1f, R2 ;  /* 0x0000001fff0b7819 */ /* 0x000fe20000011402 */
[C---:B------:R-:W-:Y:S02]  /*23760*/  IMAD R15, R0.reuse, UR5, R10 ;  /* 0x00000005000f7c24 */ /* 0x040fe4000f8e020a */
[--C-:B------:R-:W-:Y:S02]  /*23770*/  IMAD.MOV.U32 R10, RZ, RZ, R2.reuse ;  /* 0x000000ffff0a7224 */ /* 0x100fe400078e0002 */
[----:B------:R-:W-:Y:S02]  /*23780*/  IMAD.MOV R2, RZ, RZ, -R2 ;  /* 0x000000ffff027224 */ /* 0x000fe400078e0a02 */
[----:B------:R-:W-:-:S04]  /*23790*/  IMAD.WIDE.U32 R10, R0, UR4, R10 ;  /* 0x00000004000a7c25 */ /* 0x000fc8000f8e000a */
[----:B------:R-:W-:Y:S01]  /*237a0*/  IMAD.IADD R15, R15, 0x1, R11 ;  /* 0x000000010f0f7824 */ /* 0x000fe200078e020b */
[----:B------:R-:W-:Y:S01]  /*237b0*/  LEA R8, P0, R10, R8, 0x2 ;  /* 0x000000080a087211 */ /* 0x000fe200078010ff */
[----:B------:R-:W-:-:S03]  /*237c0*/  IMAD R6, R17, R2, R6 ;  /* 0x0000000211067224 */ /* 0x000fc600078e0206 */
[----:B------:R-:W-:-:S05]  /*237d0*/  LEA.HI.X R9, R10, R9, R15, 0x2, P0 ;  /* 0x000000090a097211 */ /* 0x000fca00000f140f */
[----:B------:R0:W5:Y:S04]  /*237e0*/  LDG.E R2, desc[UR6][R8.64] ;  /* 0x0000000608027981 */ /* 0x000168000c1e1900 */
.L_x_735:
[----:B0-----:R-:W0:Y:S01]  /*237f0*/  S2R R9, SR_CgaCtaId ;  /* 0x0000000000097919 */ /* 0x001e220000008800 */
[----:B------:R-:W-:-:S04]  /*23800*/  MOV R8, 0x400 ;  /* 0x0000040000087802 */ /* 0x000fc80000000f00 */
[----:B0-----:R-:W-:Y:S02]  /*23810*/  LEA R8, R9, R8, 0x18 ;  /* 0x0000000809087211 */ /* 0x001fe400078ec0ff */
[----:B------:R-:W-:-:S03]  /*23820*/  SHF.L.U32 R9, R14, 0x1f, RZ ;  /* 0x0000001f0e097819 */ /* 0x000fc600000006ff */
[----:B------:R-:W-:-:S04]  /*23830*/  IMAD R8, R7, 0x8, R8 ;  /* 0x0000000807087824 */ /* 0x000fc800078e0208 */
[----:B------:R-:W0:Y:S02]  /*23840*/  SYNCS.PHASECHK.TRANS64.TRYWAIT P0, [R8+URZ+0x38840], R9 ;  /* 0x03884009080075a7 */ /* 0x000e24000800017f */
[----:B0-----:R-:W-:Y:S05]  /*23850*/  @!P0 BRA `(.L_x_736) ;  /* 0x0000003800948947 */ /* 0x001fea0003800000 */
.L_x_839:
        /* <DEDUP_REMOVED lines=11> */
.L_x_737:
[----:B------:R-:W2:Y:S04]  /*23910*/  LDL R17, [R1+0x4] ;  /* 0x0000040001117983 */ /* 0x000ea80000100800 */
[----:B0-----:R-:W3:Y:S01]  /*23920*/  LDL.LU R9, [R1+0x8] ;  /* 0x0000080001097983 */ /* 0x001ee20000300800 */
[----:B------:R-:W-:Y:S02]  /*23930*/  MOV R11, 0x400 ;  /* 0x00000400000b7802 */ /* 0x000fe40000000f00 */
[----:B------:R-:W-:Y:S01]  /*23940*/  R2UR UR9, R8 ;  /* 0x00000000080972ca */ /* 0x000fe200000e0000 */
[----:B------:R-:W4:Y:S01]  /*23950*/  LDL R10, [R1] ;  /* 0x00000000010a7983 */ /* 0x000f220000100800 */
[----:B------:R-:W0:Y:S01]  /*23960*/  S2R R15, SR_CgaCtaId ;  /* 0x00000000000f7919 */ /* 0x000e220000008800 */
[----:B------:R-:W-:Y:S01]  /*23970*/  R2UR UR11, R6 ;  /* 0x00000000060b72ca */ /* 0x000fe200000e0000 */
[----:B------:R-:W-:Y:S01]  /*23980*/  UIADD3 UR4, UP0, UR38, 0x370, URZ ;  /* 0x0000037026047890 */ /* 0x000fe2000ff1e03f */
[----:B------:R-:W-:-:S02]  /*23990*/  R2UR UR12, R4 ;  /* 0x00000000040c72ca */ /* 0x000fc400000e0000 */
[----:B-----5:R-:W-:-:S06]  /*239a0*/  R2UR UR13, R2 ;  /* 0x00000000020d72ca */ /* 0x020fcc00000e0000 */
[----:B------:R-:W-:Y:S01]  /*239b0*/  UIADD3 UR9, UR9, 0x38830, URZ ;  /* 0x0003883009097890 */ /* 0x000fe2000fffe03f */
[----:B0-----:R-:W-:-:S05]  /*239c0*/  LEA R11, R15, R11, 0x18 ;  /* 0x0000000b0f0b7211 */ /* 0x001fca00078ec0ff */
[----:B------:R-:W-:-:S05]  /*239d0*/  IMAD R8, R7, 0xa000, R11 ;  /* 0x0000a00007087824 */ /* 0x000fca00078e020b */
[----:B------:R-:W-:Y:S01]  /*239e0*/  R2UR UR14, R8 ;  /* 0x00000000080e72ca */ /* 0x000fe200000e0000 */
[----:B------:R-:W-:Y:S01]  /*239f0*/  UMOV UR10, URZ ;  /* 0x0000003f000a7c82 */ /* 0x000fe20008000000 */
[----:B------:R-:W-:Y:S01]  /*23a00*/  UMOV UR6, 0x0 ;  /* 0x0000000000067882 */ /* 0x000fe20000000000 */
[----:B------:R-:W-:Y:S01]  /*23a10*/  UMOV UR7, 0x14f00000 ;  /* 0x14f0000000077882 */ /* 0x000fe20000000000 */
[----:B------:R-:W-:-:S09]  /*23a20*/  UMOV UR17, 0x40 ;  /* 0x0000004000117882 */ /* 0x000fd20000000000 */
[----:B------:R-:W-:Y:S02]  /*23a30*/  UIADD3 UR8, UR14, 0x24400, URZ ;  /* 0x000244000e087890 */ /* 0x000fe4000fffe03f */
[----:B------:R-:W-:Y:S02]  /*23a40*/  UIADD3 UR15, UR14, 0x26c00, URZ ;  /* 0x00026c000e0f7890 */ /* 0x000fe4000fffe03f */
[----:B------:R-:W-:Y:S02]  /*23a50*/  UIADD3 UR16, UR14, 0x29400, URZ ;  /* 0x000294000e107890 */ /* 0x000fe4000fffe03f */
[----:B------:R-:W-:Y:S01]  /*23a60*/  UIADD3 UR14, UR14, 0x2bc00, URZ ;  /* 0x0002bc000e0e7890 */ /* 0x000fe2000fffe03f */
        /* <DEDUP_REMOVED lines=9> */
[----:B------:R0:W-:Y:S01]  /*23b00*/  UTMALDG.4D [UR8], [UR4], desc[UR6] ;  /* 0x00000608040075b4 */ /* 0x0001e20008019000 */
[----:B------:R-:W-:Y:S01]  /*23b10*/  UMOV UR15, 0xc0 ;  /* 0x000000c0000f7882 */ /* 0x000fe20000000000 */
        /* <DEDUP_REMOVED lines=8> */
.L_x_840:
[----:B------:R-:W1:Y:S01]  /*23ba0*/  S2R R10, SR_TID.X ;  /* 0x00000000000a7919 */ /* 0x000e620000002100 */
[----:B------:R-:W-:-:S04]  /*23bb0*/  UPRMT UR4, UR37, 0x9910, URZ ;  /* 0x0000991025047896 */ /* 0x000fc8000800003f */
[----:B------:R-:W-:Y:S01]  /*23bc0*/  UISETP.NE.AND UP0, UPT, UR4, 0x2, UPT ;  /* 0x000000020400788c */ /* 0x000fe2000bf05270 */
[----:B-1----:R-:W-:-:S04]  /*23bd0*/  LOP3.LUT R10, R10, 0x7f, RZ, 0xc0, !PT ;  /* 0x0000007f0a0a7812 */ /* 0x002fc800078ec0ff */
[----:B------:R-:W-:-:S13]  /*23be0*/  ISETP.NE.AND P0, PT, R10, RZ, PT ;  /* 0x000000ff0a00720c */ /* 0x000fda0003f05270 */
[----:B0-----:R-:W-:-:S04]  /*23bf0*/  @!P0 IMAD.MOV.U32 R9, RZ, RZ, 0xa000 ;  /* 0x0000a000ff098424 */ /* 0x001fc800078e00ff */
[----:B------:R0:W-:Y:S01]  /*23c00*/  @!P0 SYNCS.ARRIVE.TRANS64 RZ, [R8+URZ+0x38850], R9 ;  /* 0x0388500908ff89a7 */ /* 0x0001e2000800003f */
[----:B------:R-:W-:-:S13]  /*23c10*/  PLOP3.LUT P0, PT, PT, PT, UP0, 0x40, 0x0 ;  /* 0x000000000000781c */ /* 0x000fda0003f0e808 */
[----:B0-----:R-:W-:Y:S05]  /*23c20*/  @!P0 BRA `(.L_x_739) ;  /* 0x0000000000048947 */ /* 0x001fea0003800000 */
[----:B------:R-:W-:Y:S01]  /*23c30*/  BPT.TRAP 0x1 ;  /* 0x000000040000795c */ /* 0x000fe20000300000 */
.L_x_739:
[----:B------:R-:W2:Y:S02]  /*23c40*/  LDL R9, [R1+0x18] ;  /* 0x0000180001097983 */ /* 0x000ea40000100800 */
[----:B--2---:R-:W-:-:S13]  /*23c50*/  LOP3.LUT P0, RZ, R9, 0x40, RZ, 0xc0, !PT ;  /* 0x0000004009ff7812 */ /* 0x004fda000780c0ff */
[----:B------:R-:W-:Y:S05]  /*23c60*/  @P0 BRA `(.L_x_740) ;  /* 0x0000000000040947 */ /* 0x000fea0003800000 */
[----:B------:R-:W-:Y:S01]  /*23c70*/  BPT.TRAP 0x1 ;  /* 0x000000040000795c */ /* 0x000fe20000300000 */
.L_x_740:
[----:B------:R-:W2:Y:S01]  /*23c80*/  LDL.LU R17, [R1+0xc] ;  /* 0x00000c0001117983 */ /* 0x000ea20000300800 */
[----:B------:R-:W-:-:S03]  /*23c90*/  MOV R11, 0x400 ;  /* 0x00000400000b7802 */ /* 0x000fc60000000f00 */
[----:B------:R-:W3:Y:S04]  /*23ca0*/  LDL.LU R9, [R1] ;  /* 0x0000000001097983 */ /* 0x000ee80000300800 */
        /* <DEDUP_REMOVED lines=37> */
.L_x_734:
[----:B------:R-:W-:Y:S05]  /*23f00*/  BSYNC B2 ;  /* 0x0000000000027941 */ /* 0x000fea0003800000 */
.L_x_733:
[----:B------:R-:W2:Y:S04]  /*23f10*/  LDL.LU R2, [R1+0x28] ;  /* 0x0000280001027983 */ /* 0x000ea80000300800 */
[----:B------:R0:W-:Y:S04]  /*23f20*/  STL [R1], R7 ;  /* 0x0000000701007387 */ /* 0x0001e80000100800 */
[----:B------:R0:W-:Y:S02]  /*23f30*/  STL [R1+0x8], R14 ;  /* 0x0000080e01007387 */ /* 0x0001e40000100800 */
[----:B0-2---:R-:W-:-:S07]  /*23f40*/  VIADD R6, R2, 0xfffffffd ;  /* 0xfffffffd02067836 */ /* 0x005fce0000000000 */
.L_x_732:
[----:B------:R-:W-:Y:S05]  /*23f50*/  BSYNC B1 ;  /* 0x0000000000017941 */ /* 0x000fea0003800000 */
.L_x_731:
[----:B------:R-:W-:-:S05]  /*23f60*/  IMAD.MOV R2, RZ, RZ, -R13 ;  /* 0x000000ffff027224 */ /* 0x000fca00078e0a0d */
[----:B------:R-:W-:-:S13]  /*23f70*/  ISETP.NE.AND P0, PT, R3, R2, PT ;  /* 0x000000020300720c */ /* 0x000fda0003f05270 */
[----:B------:R-:W-:Y:S05]  /*23f80*/  @!P0 BRA `(.L_x_730) ;  /* 0x00000010009c8947 */ /* 0x000fea0003800000 */
[----:B------:R-:W-:-:S07]  /*23f90*/  IMAD.MOV.U32 R10, RZ, RZ, R5 ;  /* 0x000000ffff0a7224 */ /* 0x000fce00078e0005 */
.L_x_757:
        /* <DEDUP_REMOVED lines=11> */
[----:B------:R-:W-:Y:S02]  /*24050*/  MOV R9, R6 ;  /* 0x0000000600097202 */ /* 0x000fe40000000f00 */
        /* <DEDUP_REMOVED lines=10> */
[----:B------:R-:W-:-:S04]  /*24100*/  @P0 SHF.R.U32.HI R2, RZ, R3, R9 ;  /* 0x00000003ff020219 */ /* 0x000fc80000011609 */
[--C-:B------:R-:W-:Y:S01]  /*24110*/  SHF.R.S32.HI R3, RZ, 0x1f, R2.reuse ;  /* 0x0000001fff037819 */ /* 0x100fe20000011402 */
[----:B------:R-:W-:-:S04]  /*24120*/  IMAD.MOV R9, RZ, RZ, -R2 ;  /* 0x000000ffff097224 */ /* 0x000fc800078e0a02 */
[----:B------:R-:W-:Y:S02]  /*24130*/  IMAD R9, R10, R9, R6 ;  /* 0x000000090a097224 */ /* 0x000fe400078e0206 */
[----:B------:R-:W-:Y:S02]  /*24140*/  IMAD R10, R12, UR6, RZ ;  /* 0x000000060c0a7c24 */ /* 0x000fe4000f8e02ff */
[----:B------:R-:W-:-:S04]  /*24150*/  IMAD.WIDE.U32 R2, R0, UR6, R2 ;  /* 0x0000000600027c25 */ /* 0x000fc8000f8e0002 */
[----:B------:R-:W-:-:S04]  /*24160*/  IMAD R10, R0, UR7, R10 ;  /* 0x00000007000a7c24 */ /* 0x000fc8000f8e020a */
[----:B------:R-:W-:Y:S01]  /*24170*/  IMAD.IADD R3, R10, 0x1, R3 ;  /* 0x000000010a037824 */ /* 0x000fe200078e0203 */
[----:B------:R-:W-:-:S04]  /*24180*/  LEA R10, P0, R2, UR4, 0x2 ;  /* 0x00000004020a7c11 */ /* 0x000fc8000f8010ff */
[----:B------:R-:W-:-:S05]  /*24190*/  LEA.HI.X R11, R2, UR5, R3, 0x2, P0 ;  /* 0x00000005020b7c11 */ /* 0x000fca00080f1403 */
[----:B------:R0:W5:Y:S04]  /*241a0*/  LDG.E R10, desc[UR8][R10.64] ;  /* 0x000000080a0a7981 */ /* 0x000168000c1e1900 */
.L_x_743:
[----:B------:R-:W1:Y:S01]  /*241b0*/  S2R R3, SR_CgaCtaId ;  /* 0x0000000000037919 */ /* 0x000e620000008800 */
[----:B------:R-:W-:-:S04]  /*241c0*/  MOV R2, 0x400 ;  /* 0x0000040000027802 */ /* 0x000fc80000000f00 */
[----:B-1----:R-:W-:Y:S02]  /*241d0*/  LEA R2, R3, R2, 0x18 ;  /* 0x0000000203027211 */ /* 0x002fe400078ec0ff */
[----:B------:R-:W-:-:S03]  /*241e0*/  SHF.L.U32 R3, R8, 0x1f, RZ ;  /* 0x0000001f08037819 */ /* 0x000fc600000006ff */
[----:B------:R-:W-:-:S04]  /*241f0*/  IMAD R2, R7, 0x8, R2 ;  /* 0x0000000807027824 */ /* 0x000fc800078e0202 */
[----:B------:R-:W1:Y:S02]  /*24200*/  SYNCS.PHASECHK.TRANS64.TRYWAIT P0, [R2+URZ+0x38840], R3 ;  /* 0x03884003020075a7 */ /* 0x000e64000800017f */
[----:B-1----:R-:W-:Y:S05]  /*24210*/  @!P0 BRA `(.L_x_744) ;  /* 0x00000030004c8947 */ /* 0x002fea0003800000 */
.L_x_841:
        /* <DEDUP_REMOVED lines=11> */
.L_x_745:
[----:B------:R-:W2:Y:S04]  /*242d0*/  LDL R15, [R1+0x4] ;  /* 0x00000400010f7983 */ /* 0x000ea80000100800 */
[----:B-1----:R-:W3:Y:S01]  /*242e0*/  LDL.LU R3, [R1+0x8] ;  /* 0x0000080001037983 */ /* 0x002ee20000300800 */
        /* <DEDUP_REMOVED lines=39> */
.L_x_842:
        /* <DEDUP_REMOVED lines=10> */
.L_x_747:
[----:B------:R-:W2:Y:S02]  /*24600*/  LDL R3, [R1+0x18] ;  /* 0x0000180001037983 */ /* 0x000ea40000100800 */
[----:B--2---:R-:W-:-:S13]  /*24610*/  LOP3.LUT P0, RZ, R3, 0x40, RZ, 0xc0, !PT ;  /* 0x0000004003ff7812 */ /* 0x004fda000780c0ff */
[----:B------:R-:W-:Y:S05]  /*24620*/  @P0 BRA `(.L_x_748) ;  /* 0x0000000000040947 */ /* 0x000fea0003800000 */
[----:B------:R-:W-:Y:S01]  /*24630*/  BPT.TRAP 0x1 ;  /* 0x000000040000795c */ /* 0x000fe20000300000 */
.L_x_748:
        /* <DEDUP_REMOVED lines=40> */
.L_x_742:
[----:B------:R-:W-:Y:S05]  /*248c0*/  BSYNC B1 ;  /* 0x0000000000017941 */ /* 0x000fea0003800000 */
.L_x_741:
        /* <DEDUP_REMOVED lines=32> */
.L_x_751:
[----:B------:R-:W2:Y:S01]  /*24ad0*/  S2R R3, SR_CgaCtaId ;  /* 0x0000000000037919 */ /* 0x000ea20000008800 */
[----:B------:R-:W-:-:S04]  /*24ae0*/  MOV R2, 0x400 ;  /* 0x0000040000027802 */ /* 0x000fc80000000f00 */
[----:B--2---:R-:W-:Y:S02]  /*24af0*/  LEA R2, R3, R2, 0x18 ;  /* 0x0000000203027211 */ /* 0x004fe400078ec0ff */
[----:B------:R-:W-:Y:S02]  /*24b00*/  SHF.L.U32 R3, R13, 0x1f, RZ ;  /* 0x0000001f0d037819 */ /* 0x000fe400000006ff */
[----:B------:R-:W-:-:S04]  /*24b10*/  LEA R2, R14, R2, 0x3 ;  /* 0x000000020e027211 */ /* 0x000fc800078e18ff */
[----:B------:R-:W2:Y:S02]  /*24b20*/  SYNCS.PHASECHK.TRANS64.TRYWAIT P0, [R2+URZ+0x38840], R3 ;  /* 0x03884003020075a7 */ /* 0x000ea4000800017f */
[----:B--2---:R-:W-:Y:S05]  /*24b30*/  @!P0 BRA `(.L_x_752) ;  /* 0x00000028002c8947 */ /* 0x004fea0003800000 */
.L_x_843:
        /* <DEDUP_REMOVED lines=11> */
.L_x_753:
[----:B0-----:R-:W3:Y:S04]  /*24bf0*/  LDL R14, [R1] ;  /* 0x00000000010e7983 */ /* 0x001ee80000100800 */
[----:B------:R-:W4:Y:S01]  /*24c00*/  LDL R13, [R1+0x4] ;  /* 0x00000400010d7983 */ /* 0x000f220000100800 */
[----:B--2---:R-:W-:Y:S01]  /*24c10*/  MOV R3, 0x400 ;  /* 0x0000040000037802 */ /* 0x004fe20000000f00 */
[----:B------:R-:W-:Y:S01]  /*24c20*/  UIADD3 UR4, UP0, UR38, 0x370, URZ ;  /* 0x0000037026047890 */ /* 0x000fe2000ff1e03f */
[----:B------:R-:W-:Y:S01]  /*24c30*/  R2UR UR9, R2 ;  /* 0x00000000020972ca */ /* 0x000fe200000e0000 */
[----:B------:R-:W0:Y:S01]  /*24c40*/  S2R R11, SR_CgaCtaId ;  /* 0x00000000000b7919 */ /* 0x000e220000008800 */
[----:B------:R-:W-:Y:S01]  /*24c50*/  R2UR UR11, R9 ;  /* 0x00000000090b72ca */ /* 0x000fe200000e0000 */
[----:B------:R-:W-:Y:S01]  /*24c60*/  UMOV UR10, URZ ;  /* 0x0000003f000a7c82 */ /* 0x000fe20008000000 */
[----:B------:R-:W-:Y:S01]  /*24c70*/  R2UR UR12, R4 ;  /* 0x00000000040c72ca */ /* 0x000fe200000e0000 */
[----:B------:R-:W-:Y:S01]  /*24c80*/  UMOV UR6, 0x0 ;  /* 0x0000000000067882 */ /* 0x000fe20000000000 */
[----:B-----5:R-:W-:Y:S01]  /*24c90*/  R2UR UR13, R10 ;  /* 0x000000000a0d72ca */ /* 0x020fe200000e0000 */
[----:B------:R-:W-:Y:S01]  /*24ca0*/  UMOV UR7, 0x14f00000 ;  /* 0x14f0000000077882 */ /* 0x000fe20000000000 */
[----:B------:R-:W-:Y:S01]  /*24cb0*/  UMOV UR17, 0x40 ;  /* 0x0000004000117882 */ /* 0x000fe20000000000 */
[----:B------:R-:W-:Y:S01]  /*24cc0*/  UMOV UR18, 0x80 ;  /* 0x0000008000127882 */ /* 0x000fe20000000000 */
[----:B------:R-:W-:-:S03]  /*24cd0*/  SHF.L.U32 R8, R8, 0x1f, RZ ;  /* 0x0000001f08087819 */ /* 0x000fc600000006ff */
[----:B------:R-:W-:Y:S01]  /*24ce0*/  UIADD3 UR9, UR9, 0x38830, URZ ;  /* 0x0003883009097890 */ /* 0x000fe2000fffe03f */
[----:B0-----:R-:W-:-:S05]  /*24cf0*/  LEA R3, R11, R3, 0x18 ;  /* 0x000000030b037211 */ /* 0x001fca00078ec0ff */
[----:B---3--:R-:W-:Y:S01]  /*24d00*/  IMAD R2, R14, 0xa000, R3 ;  /* 0x0000a0000e027824 */ /* 0x008fe200078e0203 */
[----:B----4-:R-:W-:-:S04]  /*24d10*/  R2UR UR5, R13 ;  /* 0x000000000d0572ca */ /* 0x010fc800000e0000 */
[----:B------:R-:W-:Y:S01]  /*24d20*/  R2UR UR14, R2 ;  /* 0x00000000020e72ca */ /* 0x000fe200000e0000 */
[----:B------:R-:W-:-:S08]  /*24d30*/  IMAD R2, R7, 0x8, R3 ;  /* 0x0000000807027824 */ /* 0x000fd000078e0203 */
[----:B------:R-:W-:-:S04]  /*24d40*/  UIMAD UR11, UR11, 0x50, UR5 ;  /* 0x000000500b0b78a4 */ /* 0x000fc8000f8e0205 */
[----:B------:R-:W-:Y:S02]  /*24d50*/  UIADD3 UR8, UR14, 0x24400, URZ ;  /* 0x000244000e087890 */ /* 0x000fe4000fffe03f */
        /* <DEDUP_REMOVED lines=17> */
.L_x_844:
[----:B------:R-:W1:Y:S01]  /*24e70*/  S2R R3, SR_TID.X ;  /* 0x0000000000037919 */ /* 0x000e620000002100 */
[----:B------:R-:W-:-:S04]  /*24e80*/  UPRMT UR4, UR37, 0x9910, URZ ;  /* 0x0000991025047896 */ /* 0x000fc8000800003f */
[----:B------:R-:W-:Y:S01]  /*24e90*/  UISETP.NE.AND UP0, UPT, UR4, 0x2, UPT ;  /* 0x000000020400788c */ /* 0x000fe2000bf05270 */
[----:B-1----:R-:W-:-:S04]  /*24ea0*/  LOP3.LUT R3, R3, 0x7f, RZ, 0xc0, !PT ;  /* 0x0000007f03037812 */ /* 0x002fc800078ec0ff */
[----:B------:R-:W-:-:S13]  /*24eb0*/  ISETP.NE.AND P0, PT, R3, RZ, PT ;  /* 0x000000ff0300720c */ /* 0x000fda0003f05270 */
[----:B------:R-:W-:-:S04]  /*24ec0*/  @!P0 IMAD.MOV.U32 R3, RZ, RZ, 0xa000 ;  /* 0x0000a000ff038424 */ /* 0x000fc800078e00ff */
[----:B------:R1:W-:Y:S01]  /*24ed0*/  @!P0 SYNCS.ARRIVE.TRANS64 RZ, [R2+URZ+0x38850], R3 ;  /* 0x0388500302ff89a7 */ /* 0x0003e2000800003f */
[----:B------:R-:W-:-:S13]  /*24ee0*/  PLOP3.LUT P0, PT, PT, PT, UP0, 0x40, 0x0 ;  /* 0x000000000000781c */ /* 0x000fda0003f0e808 */
[----:B-1----:R-:W-:Y:S05]  /*24ef0*/  @!P0 BRA `(.L_x_755) ;  /* 0x0000000000048947 */ /* 0x002fea0003800000 */
[----:B------:R-:W-:Y:S01]  /*24f00*/  BPT.TRAP 0x1 ;  /* 0x000000040000795c */ /* 0x000fe20000300000 */
.L_x_755:
[----:B------:R-:W2:Y:S02]  /*24f10*/  LDL R3, [R1+0x18] ;  /* 0x0000180001037983 */ /* 0x000ea40000100800 */
[----:B--2---:R-:W-:-:S13]  /*24f20*/  LOP3.LUT P0, RZ, R3, 0x40, RZ, 0xc0, !PT ;  /* 0x0000004003ff7812 */ /* 0x004fda000780c0ff */
[----:B------:R-:W-:Y:S05]  /*24f30*/  @P0 BRA `(.L_x_756) ;  /* 0x0000000000040947 */ /* 0x000fea0003800000 */
[----:B------:R-:W-:Y:S01]  /*24f40*/  BPT.TRAP 0x1 ;  /* 0x000000040000795c */ /* 0x000fe20000300000 */
.L_x_756:
[----:B------:R-:W2:Y:S01]  /*24f50*/  LDL.LU R13, [R1+0xc] ;  /* 0x00000c00010d7983 */ /* 0x000ea20000300800 */
[----:B0-----:R-:W-:-:S03]  /*24f60*/  MOV R8, 0x400 ;  /* 0x0000040000087802 */ /* 0x001fc60000000f00 */
[----:B------:R-:W3:Y:S01]  /*24f70*/  LDL R3, [R1+0x4] ;  /* 0x0000040001037983 */ /* 0x000ee20000100800 */
        /* <DEDUP_REMOVED lines=36> */
.L_x_750:
[----:B------:R-:W-:Y:S05]  /*251c0*/  BSYNC B1 ;  /* 0x0000000000017941 */ /* 0x000fea0003800000 */
.L_x_749:
[C---:B------:R-:W-:Y:S01]  /*251d0*/  ISETP.GT.AND P0, PT, R6.reuse, 0x1, PT ;  /* 0x000000010600780c */ /* 0x040fe20003f04270 */
[----:B------:R-:W-:-:S12]  /*251e0*/  VIADD R6, R6, 0xfffffffe ;  /* 0xfffffffe06067836 */ /* 0x000fd80000000000 */
[----:B------:R-:W-:Y:S05]  /*251f0*/  @P0 BRA `(.L_x_757) ;  /* 0xffffffec00680947 */ /* 0x000fea000383ffff */
.L_x_730:
[----:B------:R-:W-:Y:S05]  /*25200*/  BSYNC B0 ;  /* 0x0000000000007941 */ /* 0x000fea0003800000 */
.L_x_729:
        /* <DEDUP_REMOVED lines=9> */
[----:B------:R-:W-:Y:S01]  /*252a0*/  ULDC.64 UR6, c[0x0][0x208] ;  /* 0x0000820000067ab9 */ /* 0x000fe20000000a00 */
[----:B-1----:R-:W-:-:S06]  /*252b0*/  ISETP.EQ.U32.AND P0, PT, R0, R7, PT ;  /* 0x000000070000720c */ /* 0x002fcc0003f02070 */
[----:B------:R-:W2:Y:S07]  /*252c0*/  POPC R7, UR4 ;  /* 0x0000000400077d09 */ /* 0x000eae0008000000 */
[----:B--2---:R-:W2:Y:S01]  /*252d0*/  @P0 ATOMG.E.ADD.STRONG.GPU PT, R3, desc[UR6][R2.64], R7 ;  /* 0x00000007020309a8 */ /* 0x004ea200081ee1c6 */
[----:B------:R-:W1:Y:S02]  /*252e0*/  S2R R6, SR_LTMASK ;  /* 0x0000000000067919 */ /* 0x000e640000003900 */
[----:B-1----:R-:W-:-:S04]  /*252f0*/  LOP3.LUT R6, R6, UR4, RZ, 0xc0, !PT ;  /* 0x0000000406067c12 */ /* 0x002fc8000f8ec0ff */
[----:B------:R-:W1:Y:S01]  /*25300*/  POPC R9, R6 ;  /* 0x0000000600097309 */ /* 0x000e620000000000 */
[----:B--2---:R-:W1:Y:S02]  /*25310*/  SHFL.IDX PT, R0, R3, R0, 0x1f ;  /* 0x00001f0003007589 */ /* 0x004e6400000e0000 */
[----:B-1----:R-:W-:-:S07]  /*25320*/  IADD3 R16, R0, UR36, R9 ;  /* 0x0000002400107c10 */ /* 0x002fce000fffe009 */
.L_x_759:
[----:B------:R-:W-:Y:S05]  /*25330*/  BSYNC B0 ;  /* 0x0000000000007941 */ /* 0x000fea0003800000 */
.L_x_758:
        /* <DEDUP_REMOVED lines=11> */
.L_x_845:
[----:B------:R-:W2:Y:S01]  /*253f0*/  S2R R2, SR_TID.X ;  /* 0x0000000000027919 */ /* 0x000ea20000002100 */
[----:B------:R-:W-:-:S04]  /*25400*/  UPRMT UR4, UR37, 0x9910, URZ ;  /* 0x0000991025047896 */ /* 0x000fc8000800003f */
[----:B------:R-:W-:Y:S01]  /*25410*/  UISETP.NE.AND UP0, UPT, UR4, 0x2, UPT ;  /* 0x000000020400788c */ /* 0x000fe2000bf05270 */
[----:B--2---:R-:W-:-:S04]  /*25420*/  LOP3.LUT R2, R2, 0x7f, RZ, 0xc0, !PT ;  /* 0x0000007f02027812 */ /* 0x004fc800078ec0ff */
[----:B------:R-:W-:-:S13]  /*25430*/  ISETP.NE.AND P0, PT, R2, RZ, PT ;  /* 0x000000ff0200720c */ /* 0x000fda0003f05270 */
[----:B-1----:R-:W-:-:S04]  /*25440*/  @!P0 IMAD.MOV.U32 R0, RZ, RZ, 0xa000 ;  /* 0x0000a000ff008424 */ /* 0x002fc800078e00ff */
[----:B------:R1:W-:Y:S01]  /*25450*/  @!P0 SYNCS.ARRIVE.TRANS64 RZ, [R3+URZ+0x38850], R0 ;  /* 0x0388500003ff89a7 */ /* 0x0003e2000800003f */
[----:B------:R-:W-:-:S13]  /*25460*/  PLOP3.LUT P0, PT, PT, PT, UP0, 0x40, 0x0 ;  /* 0x000000000000781c */ /* 0x000fda0003f0e808 */
[----:B-1----:R-:W-:Y:S05]  /*25470*/  @!P0 BRA `(.L_x_763) ;  /* 0x0000000000048947 */ /* 0x002fea0003800000 */
[----:B------:R-:W-:Y:S01]  /*25480*/  BPT.TRAP 0x1 ;  /* 0x000000040000795c */ /* 0x000fe20000300000 */
.L_x_763:
[----:B------:R-:W2:Y:S02]  /*25490*/  LDL R0, [R1+0x18] ;  /* 0x0000180001007983 */ /* 0x000ea40000100800 */
[----:B--2---:R-:W-:-:S13]  /*254a0*/  LOP3.LUT P0, RZ, R0, 0x40, RZ, 0xc0, !PT ;  /* 0x0000004000ff7812 */ /* 0x004fda000780c0ff */
[----:B------:R-:W-:Y:S05]  /*254b0*/  @P0 BRA `(.L_x_764) ;  /* 0x0000000000040947 */ /* 0x000fea0003800000 */
[----:B------:R-:W-:Y:S01]  /*254c0*/  BPT.TRAP 0x1 ;  /* 0x000000040000795c */ /* 0x000fe20000300000 */
.L_x_764:
[----:B------:R-:W2:Y:S01]  /*254d0*/  LDL R0, [R1] ;  /* 0x0000000001007983 */ /* 0x000ea20000100800 */
        /* <DEDUP_REMOVED lines=37> */
.L_x_761:
[----:B------:R-:W-:Y:S05]  /*25730*/  BSYNC B0 ;  /* 0x0000000000007941 */ /* 0x000fea0003800000 */
.L_x_760:
        /* <DEDUP_REMOVED lines=9> */
.L_x_713:
[----:B------:R-:W-:Y:S05]  /*257d0*/  BSYNC B6 ;  /* 0x0000000000067941 */ /* 0x000fea0003800000 */
.L_x_711:
[----:B------:R-:W-:-:S03]  /*257e0*/  UMOV UR4, 0xffffffff ;  /* 0xffffffff00047882 */ /* 0x000fc60000000000 */
[----:B------:R-:W-:Y:S05]  /*257f0*/  BRA.DIV UR4, `(.L_x_765) ;  /* 0x0000001e04387947 */ /* 0x000fea000b800000 */
[----:B------:R2:W3:Y:S04]  /*25800*/  SHFL.IDX PT, R4, R16, RZ, 0x1f ;  /* 0x00001fff10047589 */ /* 0x0004e800000e0000 */
[----:B------:R2:W4:Y:S02]  /*25810*/  SHFL.IDX PT, R5, R16, 0x1, 0x1f ;  /* 0x00201f0010057f89 */ /* 0x00052400000e0000 */
.L_x_849:
[----:B------:R-:W0:Y:S01]  /*25820*/  S2R R9, SR_TID.X ;  /* 0x0000000000097919 */ /* 0x000e220000002100 */
[----:B------:R-:W-:Y:S01]  /*25830*/  ULDC UR4, c[0x0][0xc14] ;  /* 0x0003050000047ab9 */ /* 0x000fe20000000800 */
[----:B------:R-:W-:Y:S01]  /*25840*/  BSSY B0, `(.L_x_766) ;  /* 0x000000c000007945 */ /* 0x000fe20003800000 */
[----:B-1----:R-:W-:Y:S02]  /*25850*/  IMAD.U32 R0, RZ, RZ, UR4 ;  /* 0x00000004ff007e24 */ /* 0x002fe4000f8e00ff */
        /* <DEDUP_REMOVED lines=10> */
.L_x_767:
[----:B------:R-:W-:Y:S05]  /*25900*/  BSYNC B0 ;  /* 0x0000000000007941 */ /* 0x000fea0003800000 */
.L_x_766:
        /* <DEDUP_REMOVED lines=17> */
[----:B-1----:R-:W-:-:S05]  /*25a20*/  SEL R8, R14, RZ, P1 ;  /* 0x000000ff0e087207 */ /* 0x002fca0000800000 */
[----:B------:R-:W-:-:S05]  /*25a30*/  IMAD.IADD R8, R7, 0x1, R8 ;  /* 0x0000000107087824 */ /* 0x000fca00078e0208 */
[----:B------:R-:W1:Y:S02]  /*25a40*/  SHFL.UP PT, R14, R8, 0x10, RZ ;  /* 0x06000000080e7989 */ /* 0x000e6400000e00ff */
[----:B-1----:R-:W-:-:S05]  /*25a50*/  SEL R9, R14, RZ, P0 ;  /* 0x000000ff0e097207 */ /* 0x002fca0000000000 */
[----:B0-----:R-:W-:-:S05]  /*25a60*/  IMAD.IADD R2, R8, 0x1, R9 ;  /* 0x0000000108027824 */ /* 0x001fca00078e0209 */
[----:B------:R0:W1:Y:S02]  /*25a70*/  SHFL.IDX PT, R14, R2, 0x1f, 0x1f ;  /* 0x03e01f00020e7f89 */ /* 0x00006400000e0000 */
.L_x_857:
[----:B------:R-:W-:Y:S02]  /*25a80*/  ULDC UR4, c[0x0][0xc10] ;  /* 0x0003040000047ab9 */ /* 0x000fe40000000800 */
[----:B--2---:R-:W-:-:S04]  /*25a90*/  IMAD.U32 R16, RZ, RZ, UR4 ;  /* 0x00000004ff107e24 */ /* 0x004fc8000f8e00ff */
[----:B-1----:R-:W-:-:S04]  /*25aa0*/  IMAD R14, R14, R16, RZ ;  /* 0x000000100e0e7224 */ /* 0x002fc800078e02ff */
[----:B----4-:R-:W-:-:S05]  /*25ab0*/  IMAD.IADD R5, R5, 0x1, R14 ;  /* 0x0000000105057824 */ /* 0x010fca00078e020e */
[----:B---3--:R-:W-:-:S13]  /*25ac0*/  ISETP.GT.AND P0, PT, R5, R4, PT ;  /* 0x000000040500720c */ /* 0x008fda0003f04270 */
[----:B------:R-:W-:Y:S05]  /*25ad0*/  @P0 BRA `(.L_x_769) ;  /* 0x0000000000b80947 */ /* 0x000fea0003800000 */
[----:B------:R-:W1:Y:S02]  /*25ae0*/  LDC R0, c[0x0][0xc14] ;  /* 0x00030500ff007b82 */ /* 0x000e640000000800 */
.L_x_774:
[----:B------:R-:W-:-:S05]  /*25af0*/  VIADD R19, R19, 0x1f ;  /* 0x0000001f13137836 */ /* 0x000fca0000000000 */
[----:B-1----:R-:W-:-:S13]  /*25b00*/  ISETP.GE.AND P0, PT, R19, R0, PT ;  /* 0x000000001300720c */ /* 0x002fda0003f06270 */
[----:B------:R-:W-:Y:S05]  /*25b10*/  @P0 BRA `(.L_x_770) ;  /* 0x0000000400600947 */ /* 0x000fea0003800000 */
[----:B------:R-:W1:Y:S01]  /*25b20*/  S2R R9, SR_TID.X ;  /* 0x0000000000097919 */ /* 0x000e620000002100 */
[----:B------:R-:W-:Y:S01]  /*25b30*/  BSSY B0, `(.L_x_771) ;  /* 0x000000b000007945 */ /* 0x000fe20003800000 */
[----:B------:R-:W-:Y:S01]  /*25b40*/  IMAD.MOV.U32 R3, RZ, RZ, RZ ;  /* 0x000000ffff037224 */ /* 0x000fe200078e00ff */
[----:B-1----:R-:W-:-:S04]  /*25b50*/  LOP3.LUT R9, R9, 0x1f, RZ, 0xc0, !PT ;  /* 0x0000001f09097812 */ /* 0x002fc800078ec0ff */
[C---:B------:R-:W-:Y:S01]  /*25b60*/  ISETP.NE.AND P1, PT, R9.reuse, 0x1f, PT ;  /* 0x0000001f0900780c */ /* 0x040fe20003f25270 */
[----:B------:R-:W-:-:S05]  /*25b70*/  IMAD.IADD R7, R9, 0x1, R19 ;  /* 0x0000000109077824 */ /* 0x000fca00078e0213 */
[----:B------:R-:W-:-:S13]  /*25b80*/  ISETP.GE.OR P0, PT, R7, R0, !P1 ;  /* 0x000000000700720c */ /* 0x000fda0004f06670 */
[----:B------:R-:W-:Y:S05]  /*25b90*/  @P0 BRA `(.L_x_772) ;  /* 0x0000000000100947 */ /* 0x000fea0003800000 */
[----:B0-----:R-:W0:Y:S01]  /*25ba0*/  LDC.64 R2, c[0x0][0xc58] ;  /* 0x00031600ff027b82 */ /* 0x001e220000000a00 */
[----:B------:R-:W-:Y:S01]  /*25bb0*/  ULDC.64 UR4, c[0x0][0x208] ;  /* 0x0000820000047ab9 */ /* 0x000fe20000000a00 */
[----:B0-----:R-:W-:-:S06]  /*25bc0*/  IMAD.WIDE R2, R7, 0x4, R2 ;  /* 0x0000000407027825 */ /* 0x001fcc00078e0202 */
[----:B------:R1:W5:Y:S02]  /*25bd0*/  LDG.E R3, desc[UR4][R2.64] ;  /* 0x0000000402037981 */ /* 0x000364000c1e1900 */
.L_x_772:
[----:B------:R-:W-:Y:S05]  /*25be0*/  BSYNC B0 ;  /* 0x0000000000007941 */ /* 0x000fea0003800000 */
.L_x_771:
[----:B------:R-:W-:-:S03]  /*25bf0*/  UMOV UR4, 0xffffffff ;  /* 0xffffffff00047882 */ /* 0x000fc60000000000 */
[----:B------:R-:W-:Y:S05]  /*25c00*/  BRA.DIV UR4, `(.L_x_773) ;  /* 0x0000001e04507947 */ /* 0x000fea000b800000 */
[----:B-----5:R-:W2:Y:S01]  /*25c10*/  SHFL.UP PT, R14, R3, 0x1, RZ ;  /* 0x04200000030e7989 */ /* 0x020ea200000e00ff */
[C---:B------:R-:W-:Y:S02]  /*25c20*/  ISETP.NE.AND P0, PT, R9.reuse, RZ, PT ;  /* 0x000000ff0900720c */ /* 0x040fe40003f05270 */
[C---:B------:R-:W-:Y:S02]  /*25c30*/  ISETP.GE.U32.AND P1, PT, R9.reuse, 0x2, PT ;  /* 0x000000020900780c */ /* 0x040fe40003f26070 */
[----:B--2---:R-:W-:Y:S02]  /*25c40*/  SEL R14, R14, RZ, P0 ;  /* 0x000000ff0e0e7207 */ /* 0x004fe40000000000 */
[----:B------:R-:W-:-:S03]  /*25c50*/  ISETP.GE.U32.AND P0, PT, R9, 0x4, PT ;  /* 0x000000040900780c */ /* 0x000fc60003f06070 */
[----:B------:R-:W-:-:S05]  /*25c60*/  IMAD.IADD R13, R3, 0x1, R14 ;  /* 0x00000001030d7824 */ /* 0x000fca00078e020e */
[----:B------:R-:W2:Y:S02]  /*25c70*/  SHFL.UP PT, R14, R13, 0x2, RZ ;  /* 0x044000000d0e7989 */ /* 0x000ea400000e00ff */
        /* <DEDUP_REMOVED lines=8> */
[----:B--2---:R-:W-:-:S05]  /*25d00*/  SEL R8, R14, RZ, P1 ;  /* 0x000000ff0e087207 */ /* 0x004fca0000800000 */
[----:B------:R-:W-:-:S05]  /*25d10*/  IMAD.IADD R8, R7, 0x1, R8 ;  /* 0x0000000107087824 */ /* 0x000fca00078e0208 */
[----:B------:R-:W2:Y:S02]  /*25d20*/  SHFL.UP PT, R14, R8, 0x10, RZ ;  /* 0x06000000080e7989 */ /* 0x000ea400000e00ff */
[----:B--2---:R-:W-:-:S05]  /*25d30*/  SEL R9, R14, RZ, P0 ;  /* 0x000000ff0e097207 */ /* 0x004fca0000000000 */
[----:B01----:R-:W-:-:S05]  /*25d40*/  IMAD.IADD R2, R8, 0x1, R9 ;  /* 0x0000000108027824 */ /* 0x003fca00078e0209 */
[----:B------:R0:W1:Y:S02]  /*25d50*/  SHFL.IDX PT, R14, R2, 0x1f, 0x1f ;  /* 0x03e01f00020e7f89 */ /* 0x00006400000e0000 */
.L_x_865:
[----:B------:R-:W-:Y:S02]  /*25d60*/  ULDC UR4, c[0x0][0xc10] ;  /* 0x0003040000047ab9 */ /* 0x000fe40000000800 */
[----:B------:R-:W-:-:S04]  /*25d70*/  IMAD.U32 R16, RZ, RZ, UR4 ;  /* 0x00000004ff107e24 */ /* 0x000fc8000f8e00ff */
[----:B-1----:R-:W-:-:S05]  /*25d80*/  IMAD R14, R14, R16, RZ ;  /* 0x000000100e0e7224 */ /* 0x002fca00078e02ff */
[----:B------:R-:W-:-:S04]  /*25d90*/  IADD3 R5, R14, R5, RZ ;  /* 0x000000050e057210 */ /* 0x000fc80007ffe0ff */
[----:B------:R-:W-:-:S13]  /*25da0*/  ISETP.GT.AND P0, PT, R5, R4, PT ;  /* 0x000000040500720c */ /* 0x000fda0003f04270 */
[----:B------:R-:W-:Y:S05]  /*25db0*/  @!P0 BRA `(.L_x_774) ;  /* 0xfffffffc004c8947 */ /* 0x000fea000383ffff */
.L_x_769:
        /* <DEDUP_REMOVED lines=8> */
.L_x_869:
[----:B------:R-:W-:Y:S01]  /*25e40*/  ISETP.NE.AND P0, PT, R6, RZ, PT ;  /* 0x000000ff0600720c */ /* 0x000fe20003f05270 */
[----:B------:R-:W-:-:S12]  /*25e50*/  IMAD.MOV.U32 R14, RZ, RZ, RZ ;  /* 0x000000ffff0e7224 */ /* 0x000fd800078e00ff */
[----:B------:R-:W-:Y:S05]  /*25e60*/  @!P0 BRA `(.L_x_776) ;  /* 0x0000000000108947 */ /* 0x000fea0003800000 */
[----:B------:R-:W-:Y:S01]  /*25e70*/  UMOV UR4, 0xffffffff ;  /* 0xffffffff00047882 */ /* 0x000fe20000000000 */
[----:B------:R-:W-:Y:S02]  /*25e80*/  VIADD R12, R5, 0xffffffff ;  /* 0xffffffff050c7836 */ /* 0x000fe40000000000 */
[----:B------:R-:W-:Y:S05]  /*25e90*/  BRA.DIV UR4, `(.L_x_777) ;  /* 0x0000001e04c47947 */ /* 0x000fea000b800000 */
[----:B------:R3:W4:Y:S02]  /*25ea0*/  SHFL.IDX PT, R14, R2, R12, 0x1f ;  /* 0x00001f0c020e7589 */ /* 0x00072400000e0000 */
.L_x_776:
[----:B--2---:R-:W-:Y:S01]  /*25eb0*/  IABS R6, R17 ;  /* 0x0000001100067213 */ /* 0x004fe20000000000 */
[----:B----4-:R-:W-:Y:S01]  /*25ec0*/  IMAD R16, R14, R16, R7 ;  /* 0x000000100e107224 */ /* 0x010fe200078e0207 */
[----:B------:R-:W-:Y:S01]  /*25ed0*/  IADD3 R19, R5, R19, RZ ;  /* 0x0000001305137210 */ /* 0x000fe20007ffe0ff */
[----:B0--3--:R-:W-:Y:S01]  /*25ee0*/  IMAD.MOV.U32 R2, RZ, RZ, RZ ;  /* 0x000000ffff027224 */ /* 0x009fe200078e00ff */
[----:B------:R-:W0:Y:S08]  /*25ef0*/  I2F.RP R7, R6 ;  /* 0x0000000600077306 */ /* 0x000e300000209400 */
[----:B0-----:R-:W0:Y:S02]  /*25f00*/  MUFU.RCP R7, R7 ;  /* 0x0000000700077308 */ /* 0x001e240000001000 */
[----:B0-----:R-:W-:-:S06]  /*25f10*/  VIADD R8, R7, 0xffffffe ;  /* 0x0ffffffe07087836 */ /* 0x001fcc0000000000 */
[----:B-1----:R-:W0:Y:S02]  /*25f20*/  F2I.FTZ.U32.TRUNC.NTZ R3, R8 ;  /* 0x0000000800037305 */ /* 0x002e24000021f000 */
[----:B0-----:R-:W-:-:S04]  /*25f30*/  IMAD.MOV R9, RZ, RZ, -R3 ;  /* 0x000000ffff097224 */ /* 0x001fc800078e0a03 */
[----:B------:R-:W-:-:S04]  /*25f40*/  IMAD R9, R9, R6, RZ ;  /* 0x0000000609097224 */ /* 0x000fc800078e02ff */
[----:B------:R-:W-:Y:S01]  /*25f50*/  IMAD.HI.U32 R3, R3, R9, R2 ;  /* 0x0000000903037227 */ /* 0x000fe200078e0002 */
[----:B------:R-:W-:-:S03]  /*25f60*/  IABS R9, R17 ;  /* 0x0000001100097213 */ /* 0x000fc60000000000 */
[----:B------:R-:W-:Y:S02]  /*25f70*/  IMAD.IADD R2, R4, 0x1, -R16 ;  /* 0x0000000104027824 */ /* 0x000fe400078e0a10 */
[----:B------:R-:W-:-:S03]  /*25f80*/  IMAD.MOV R7, RZ, RZ, -R9 ;  /* 0x000000ffff077224 */ /* 0x000fc600078e0a09 */
        /* <DEDUP_REMOVED lines=17> */
.L_x_770:
[----:B------:R-:W-:Y:S01]  /*260a0*/  UMOV UR4, URZ ;  /* 0x0000003f00047c82 */ /* 0x000fe20008000000 */
[----:B------:R-:W-:Y:S01]  /*260b0*/  UMOV UR5, URZ ;  /* 0x0000003f00057c82 */ /* 0x000fe20008000000 */
[----:B------:R-:W-:Y:S01]  /*260c0*/  ULDC UR6, c[0x0][0xc14] ;  /* 0x0003050000067ab9 */ /* 0x000fe20000000800 */
[----:B------:R-:W-:Y:S02]  /*260d0*/  IMAD.MOV.U32 R16, RZ, RZ, R4 ;  /* 0x000000ffff107224 */ /* 0x000fe400078e0004 */
[----:B------:R-:W-:Y:S02]  /*260e0*/  IMAD.U32 R17, RZ, RZ, UR4 ;  /* 0x00000004ff117e24 */ /* 0x000fe4000f8e00ff */
[----:B------:R-:W-:Y:S02]  /*260f0*/  IMAD.U32 R18, RZ, RZ, UR5 ;  /* 0x00000005ff127e24 */ /* 0x000fe4000f8e00ff */
[----:B------:R-:W-:-:S07]  /*26100*/  IMAD.U32 R19, RZ, RZ, UR6 ;  /* 0x00000006ff137e24 */ /* 0x000fce000f8e00ff */
.L_x_778:
        /* <DEDUP_REMOVED lines=12> */
.L_x_690:
[----:B0-----:R-:W2:Y:S01]  /*261d0*/  LDL.LU R0, [R1+0x34] ;  /* 0x0000340001007983 */ /* 0x001ea20000300800 */
[----:B------:R-:W-:Y:S01]  /*261e0*/  BSSY B0, `(.L_x_780) ;  /* 0x000000b000007945 */ /* 0x000fe20003800000 */
[----:B------:R-:W0:Y:S01]  /*261f0*/  S2R R5, SR_CgaCtaId ;  /* 0x0000000000057919 */ /* 0x000e220000008800 */
[----:B--2---:R-:W-:-:S05]  /*26200*/  VIADD R0, R0, 0x1 ;  /* 0x0000000100007836 */ /* 0x004fca0000000000 */
[----:B-1----:R-:W-:-:S04]  /*26210*/  LEA.HI R2, R0, R0, RZ, 0x1 ;  /* 0x0000000000027211 */ /* 0x002fc800078f08ff */
[----:B------:R-:W-:-:S05]  /*26220*/  LOP3.LUT R3, R2, 0xfffffffe, RZ, 0xc0, !PT ;  /* 0xfffffffe02037812 */ /* 0x000fca00078ec0ff */
[----:B------:R-:W-:Y:S01]  /*26230*/  IMAD.IADD R3, R0, 0x1, -R3 ;  /* 0x0000000100037824 */ /* 0x000fe200078e0a03 */
[----:B------:R-:W-:-:S04]  /*26240*/  MOV R0, 0x400 ;  /* 0x0000040000007802 */ /* 0x000fc80000000f00 */
[----:B0-----:R-:W-:Y:S02]  /*26250*/  LEA R0, R5, R0, 0x18 ;  /* 0x0000000005007211 */ /* 0x001fe400078ec0ff */
[----:B------:R-:W-:-:S04]  /*26260*/  SHF.L.U32 R3, R3, 0x1f, RZ ;  /* 0x0000001f03037819 */ /* 0x000fc800000006ff */
[----:B------:R-:W0:Y:S02]  /*26270*/  SYNCS.PHASECHK.TRANS64.TRYWAIT P0, [R0+URZ+0x38820], R3 ;  /* 0x03882003000075a7 */ /* 0x000e24000800017f */
[----:B0-----:R-:W-:Y:S05]  /*26280*/  @!P0 BRA `(.L_x_781) ;  /* 0x0000001800ec8947 */ /* 0x001fea0003800000 */
.L_x_872:
[----:B------:R-:W-:Y:S05]  /*26290*/  BSYNC B0 ;  /* 0x0000000000007941 */ /* 0x000fea0003800000 */
.L_x_780:
[----:B------:R-:W-:-:S03]  /*262a0*/  UMOV UR4, 0xffffffff ;  /* 0xffffffff00047882 */ /* 0x000fc60000000000 */
[----:B------:R-:W-:Y:S05]  /*262b0*/  BRA.DIV UR4, `(.L_x_782) ;  /* 0x0000001a04f47947 */ /* 0x000fea000b800000 */
[----:B------:R-:W1:Y:S02]  /*262c0*/  S2R R2, SR_TID.X ;  /* 0x0000000000027919 */ /* 0x000e640000002100 */
[----:B-1----:R-:W-:-:S04]  /*262d0*/  SHF.R.U32.HI R2, RZ, 0x5, R2 ;  /* 0x00000005ff027819 */ /* 0x002fc80000011602 */
[----:B------:R-:W-:-:S05]  /*262e0*/  LOP3.LUT R2, R2, 0x3, RZ, 0xc0, !PT ;  /* 0x0000000302027812 */ /* 0x000fca00078ec0ff */
[----:B------:R1:W2:Y:S02]  /*262f0*/  SHFL.IDX PT, R14, R2, RZ, 0x1f ;  /* 0x00001fff020e7589 */ /* 0x0002a400000e0000 */
.L_x_875:
[----:B--2---:R-:W-:-:S13]  /*26300*/  ISETP.NE.AND P0, PT, R14, RZ, PT ;  /* 0x000000ff0e00720c */ /* 0x004fda0003f05270 */
[----:B------:R-:W-:Y:S05]  /*26310*/  @P0 BRA `(.L_x_451) ;  /* 0x0000000000940947 */ /* 0x000fea0003800000 */
[----:B------:R-:W-:-:S03]  /*26320*/  UMOV UR4, 0xffffffff ;  /* 0xffffffff00047882 */ /* 0x000fc60000000000 */
[----:B------:R-:W-:Y:S05]  /*26330*/  BRA.DIV UR4, `(.L_x_783) ;  /* 0x0000001e04087947 */ /* 0x000fea000b800000 */
[----:B------:R-:W-:-:S13]  /*26340*/  ELECT P6, URZ, PT ;  /* 0x00000000003f782f */ /* 0x000fda00038c0000 */
.L_x_878:
[----:B------:R-:W-:Y:S05]  /*26350*/  @!P6 BRA `(.L_x_451) ;  /* 0x000000000084e947 */ /* 0x000fea0003800000 */
[----:B------:R-:W-:-:S06]  /*26360*/  ULOP3.LUT UR4, UR60, 0x2, URZ, 0xfc, !UPT ;  /* 0x000000023c047892 */ /* 0x000fcc000f8efc3f */
[----:B-1----:R-:W-:-:S05]  /*26370*/  IMAD.U32 R2, RZ, RZ, UR4 ;  /* 0x00000004ff027e24 */ /* 0x002fca000f8e00ff */
[----:B------:R-:W-:-:S13]  /*26380*/  ISETP.NE.AND P2, PT, R2, 0x3, PT ;  /* 0x000000030200780c */ /* 0x000fda0003f45270 */
[----:B------:R-:W-:Y:S05]  /*26390*/  @!P2 BRA `(.L_x_784) ;  /* 0x000000000004a947 */ /* 0x000fea0003800000 */
[----:B------:R-:W-:Y:S01]  /*263a0*/  BPT.TRAP 0x1 ;  /* 0x000000040000795c */ /* 0x000fe20000300000 */
.L_x_784:
        /* <DEDUP_REMOVED lines=14> */
.L_x_879:
[----:B------:R-:W1:Y:S02]  /*26490*/  SYNCS.PHASECHK.TRANS64.TRYWAIT P0, [R7+URZ], R2 ;  /* 0x00000002070075a7 */ /* 0x000e64000800017f */
[----:B-1----:R-:W-:Y:S05]  /*264a0*/  @!P0 BRA `(.L_x_786) ;  /* 0x0000001800e08947 */ /* 0x002fea0003800000 */
.L_x_880:
[----:B------:R-:W-:Y:S05]  /*264b0*/  @!P2 BRA `(.L_x_787) ;  /* 0x000000000004a947 */ /* 0x000fea0003800000 */
[----:B------:R-:W-:Y:S01]  /*264c0*/  BPT.TRAP 0x1 ;  /* 0x000000040000795c */ /* 0x000fe20000300000 */
.L_x_787:
[----:B------:R-:W2:Y:S01]  /*264d0*/  LDL.LU R4, [R1] ;  /* 0x0000000001047983 */ /* 0x000ea20000300800 */
[----:B------:R-:W-:-:S05]  /*264e0*/  VIADD R0, R0, 0x38860 ;  /* 0x0003886000007836 */ /* 0x000fca0000000000 */
[----:B--2---:R-:W-:-:S04]  /*264f0*/  LEA R4, R4, R0, 0x3 ;  /* 0x0000000004047211 */ /* 0x004fc800078e18ff */
[----:B------:R-:W2:Y:S02]  /*26500*/  SYNCS.PHASECHK.TRANS64.TRYWAIT P0, [R4+URZ], R5 ;  /* 0x00000005040075a7 */ /* 0x000ea4000800017f */
[----:B--2---:R-:W-:Y:S05]  /*26510*/  @!P0 BRA `(.L_x_788) ;  /* 0x0000001800d88947 */ /* 0x004fea0003800000 */
.L_x_881:
[----:B------:R-:W-:-:S07]  /*26520*/  IMAD R3, R3, 0x8, R0 ;  /* 0x0000000803037824 */ /* 0x000fce00078e0200 */
.L_x_789:
[----:B---3--:R3:W4:Y:S02]  /*26530*/  SYNCS.PHASECHK.TRANS64.TRYWAIT P0, [R3+URZ], R2 ;  /* 0x00000002030075a7 */ /* 0x008724000800017f */
[----:B----4-:R-:W-:Y:S05]  /*26540*/  @!P0 NANOSLEEP.SYNCS 0x989680 ;  /* 0x009896800000895d */ /* 0x010fea0003900000 */
[----:B------:R-:W4:Y:S02]  /*26550*/  @!P0 SYNCS.PHASECHK.TRANS64 P0, [R3+URZ], R2 ;  /* 0x00000002030085a7 */ /* 0x000f24000800007f */
[----:B----4-:R-:W-:Y:S05]  /*26560*/  @!P0 BRA `(.L_x_789) ;  /* 0xfffffffc00f08947 */ /* 0x010fea000383ffff */
.L_x_451:
[----:B------:R-:W-:Y:S05]  /*26570*/  BSYNC B7 ;  /* 0x0000000000077941 */ /* 0x000fea0003800000 */
.L_x_448:
[----:B------:R-:W-:Y:S05]  /*26580*/  EXIT ;  /* 0x000000000000794d */ /* 0x000fea0003800000 */
.L_x_471:
[----:B0-----:R0:W1:Y:S02]  /*26590*/  SYNCS.PHASECHK.TRANS64.TRYWAIT P6, [R0+URZ+0x38890], R114 ;  /* 0x03889072000075a7 */ /* 0x00106400080c017f */
[----:B-1----:R-:W-:Y:S05]  /*265a0*/  @!P6 NANOSLEEP.SYNCS 0x989680 ;  /* 0x009896800000e95d */ /* 0x002fea0003900000 */
[----:B------:R-:W1:Y:S02]  /*265b0*/  @!P6 SYNCS.PHASECHK.TRANS64 P6, [R0+URZ+0x38890], R114 ;  /* 0x038890720000e5a7 */ /* 0x000e6400080c007f */
[----:B-1----:R-:W-:Y:S05]  /*265c0*/  @!P6 BRA `(.L_x_471) ;  /* 0xfffffffc00f0e947 */ /* 0x002fea000383ffff */
[----:B------:R-:W-:Y:S05]  /*265d0*/  BRA `(.L_x_790) ;  /* 0xfffffdd000887947 */ /* 0x000fea000383ffff */
.L_x_527:
[----:B-1----:R1:W3:Y:S02]  /*265e0*/  SYNCS.PHASECHK.TRANS64.TRYWAIT P6, [R0+URZ+0x38890], R114 ;  /* 0x03889072000075a7 */ /* 0x0022e400080c017f */
[----:B---3--:R-:W-:Y:S05]  /*265f0*/  @!P6 NANOSLEEP.SYNCS 0x989680 ;  /* 0x009896800000e95d */ /* 0x008fea0003900000 */
[----:B------:R-:W3:Y:S02]  /*26600*/  @!P6 SYNCS.PHASECHK.TRANS64 P6, [R0+URZ+0x38890], R114 ;  /* 0x038890720000e5a7 */ /* 0x000ee400080c007f */
[----:B---3--:R-:W-:Y:S05]  /*26610*/  @!P6 BRA `(.L_x_527) ;  /* 0xfffffffc00f0e947 */ /* 0x008fea000383ffff */
[----:B------:R-:W-:Y:S05]  /*26620*/  BRA `(.L_x_791) ;  /* 0xfffffe0800507947 */ /* 0x000fea000383ffff */
.L_x_552:
[----:B-1----:R1:W2:Y:S02]  /*26630*/  SYNCS.PHASECHK.TRANS64.TRYWAIT P3, [R0+URZ+0x38890], R114 ;  /* 0x03889072000075a7 */ /* 0x0022a4000806017f */
[----:B--2---:R-:W-:Y:S05]  /*26640*/  @!P3 NANOSLEEP.SYNCS 0x989680 ;  /* 0x009896800000b95d */ /* 0x004fea0003900000 */
[----:B------:R-:W2:Y:S02]  /*26650*/  @!P3 SYNCS.PHASECHK.TRANS64 P3, [R0+URZ+0x38890], R114 ;  /* 0x038890720000b5a7 */ /* 0x000ea4000806007f */
[----:B--2---:R-:W-:Y:S05]  /*26660*/  @!P3 BRA `(.L_x_552) ;  /* 0xfffffffc00f0b947 */ /* 0x004fea000383ffff */
[----:B------:R-:W-:Y:S05]  /*26670*/  BRA `(.L_x_792) ;  /* 0xfffffe3c00307947 */ /* 0x000fea000383ffff */
.L_x_560:
[----:B-1----:R1:W2:Y:S02]  /*26680*/  SYNCS.PHASECHK.TRANS64.TRYWAIT P2, [R0+URZ+0x388b0], R114 ;  /* 0x0388b072000075a7 */ /* 0x0022a4000804017f */
[----:B--2---:R-:W-:Y:S05]  /*26690*/  @!P2 NANOSLEEP.SYNCS 0x989680 ;  /* 0x009896800000a95d */ /* 0x004fea0003900000 */
[----:B------:R-:W2:Y:S02]  /*266a0*/  @!P2 SYNCS.PHASECHK.TRANS64 P2, [R0+URZ+0x388b0], R114 ;  /* 0x0388b0720000a5a7 */ /* 0x000ea4000804007f */
[----:B--2---:R-:W-:Y:S05]  /*266b0*/  @!P2 BRA `(.L_x_560) ;  /* 0xfffffffc00f0a947 */ /* 0x004fea000383ffff */
[----:B------:R-:W-:Y:S05]  /*266c0*/  BRA `(.L_x_793) ;  /* 0xfffffe40004c7947 */ /* 0x000fea000383ffff */
.L_x_582:
[----:B------:R-:W-:Y:S01]  /*266d0*/  BSSY B1, `(.L_x_794) ;  /* 0x0000008000017945 */ /* 0x000fe20003800000 */
[----:B------:R-:W-:Y:S02]  /*266e0*/  IMAD.MOV.U32 R13, RZ, RZ, R29 ;  /* 0x000000ffff0d7224 */ /* 0x000fe400078e001d */
[----:B------:R-:W-:Y:S02]  /*266f0*/  IMAD.MOV.U32 R12, RZ, RZ, RZ ;  /* 0x000000ffff0c7224 */ /* 0x000fe400078e00ff */
[----:B------:R-:W-:Y:S02]  /*26700*/  IMAD.MOV.U32 R11, RZ, RZ, 0x181f ;  /* 0x0000181fff0b7424 */ /* 0x000fe400078e00ff */
[----:B------:R-:W-:-:S07]  /*26710*/  IMAD.MOV.U32 R15, RZ, RZ, -0x1 ;  /* 0xffffffffff0f7424 */ /* 0x000fce00078e00ff */
[----:B------:R-:W-:Y:S05]  /*26720*/  WARPSYNC.COLLECTIVE R15, `(.L_x_795) ;  /* 0x000000000f087348 */ /* 0x000fea0003c00000 */
[----:B------:R0:W1:Y:S02]  /*26730*/  SHFL.IDX P6, R14, R13, R12, R11 ;  /* 0x0000000c0d0e7389 */ /* 0x00006400000c000b */
[----:B01----:R-:W-:Y:S01]  /*26740*/  ENDCOLLECTIVE ;  /* 0x000000000000791b */ /* 0x003fe20003800000 */
.L_x_795:
[----:B------:R-:W-:Y:S05]  /*26750*/  BSYNC B1 ;  /* 0x0000000000017941 */ /* 0x000fea0003800000 */
.L_x_794:
[----:B------:R-:W-:Y:S05]  /*26760*/  BRA `(.L_x_796) ;  /* 0xfffffe5400ac7947 */ /* 0x000fea000383ffff */
.L_x_583:
        /* <DEDUP_REMOVED lines=8> */
.L_x_798:
[----:B------:R-:W-:Y:S05]  /*267f0*/  BSYNC B1 ;  /* 0x0000000000017941 */ /* 0x000fea0003800000 */
.L_x_797:
[----:B------:R-:W-:Y:S05]  /*26800*/  BRA `(.L_x_799) ;  /* 0xfffffe5400907947 */ /* 0x000fea000383ffff */
.L_x_584:
        /* <DEDUP_REMOVED lines=8> */
.L_x_801:
[----:B------:R-:W-:Y:S05]  /*26890*/  BSYNC B1 ;  /* 0x0000000000017941 */ /* 0x000fea0003800000 */
.L_x_800:
[----:B------:R-:W-:Y:S05]  /*268a0*/  BRA `(.L_x_802) ;  /* 0xfffffe5400747947 */ /* 0x000fea000383ffff */
.L_x_585:
[----:B------:R-:W-:Y:S01]  /*268b0*/  BSSY B1, `(.L_x_803) ;  /* 0x0000008000017945 */ /* 0x000fe20003800000 */
[----:B------:R-:W-:Y:S01]  /*268c0*/  MOV R13, R30 ;  /* 0x0000001e000d7202 */ /* 0x000fe20000000f00 */
[----:B------:R-:W-:Y:S02]  /*268d0*/  IMAD.MOV.U32 R12, RZ, RZ, RZ ;  /* 0x000000ffff0c7224 */ /* 0x000fe400078e00ff */
[----:B------:R-:W-:Y:S02]  /*268e0*/  IMAD.MOV.U32 R11, RZ, RZ, 0x181f ;  /* 0x0000181fff0b7424 */ /* 0x000fe400078e00ff */
[----:B------:R-:W-:-:S07]  /*268f0*/  IMAD.MOV.U32 R15, RZ, RZ, -0x1 ;  /* 0xffffffffff0f7424 */ /* 0x000fce00078e00ff */
[----:B------:R-:W-:Y:S05]  /*26900*/  WARPSYNC.COLLECTIVE R15, `(.L_x_804) ;  /* 0x000000000f087348 */ /* 0x000fea0003c00000 */
[----:B------:R0:W1:Y:S02]  /*26910*/  SHFL.IDX P6, R14, R13, R12, R11 ;  /* 0x0000000c0d0e7389 */ /* 0x00006400000c000b */
[----:B01----:R-:W-:Y:S01]  /*26920*/  ENDCOLLECTIVE ;  /* 0x000000000000791b */ /* 0x003fe20003800000 */
.L_x_804:
[----:B------:R-:W-:Y:S05]  /*26930*/  BSYNC B1 ;  /* 0x0000000000017941 */ /* 0x000fea0003800000 */
.L_x_803:
[----:B------:R-:W-:Y:S05]  /*26940*/  BRA `(.L_x_805) ;  /* 0xfffffe5400587947 */ /* 0x000fea000383ffff */
.L_x_587:
[----:B0-----:R0:W1:Y:S02]  /*26950*/  SYNCS.PHASECHK.TRANS64.TRYWAIT P1, [R16+URZ+0x38800], R7 ;  /* 0x03880007100075a7 */ /* 0x001064000802017f */
[----:B-1----:R-:W-:Y:S05]  /*26960*/  @!P1 NANOSLEEP.SYNCS 0x989680 ;  /* 0x009896800000995d */ /* 0x002fea0003900000 */
[----:B------:R-:W1:Y:S02]  /*26970*/  @!P1 SYNCS.PHASECHK.TRANS64 P1, [R16+URZ+0x38800], R7 ;  /* 0x03880007100095a7 */ /* 0x000e64000802007f */
[----:B-1----:R-:W-:Y:S05]  /*26980*/  @!P1 BRA `(.L_x_587) ;  /* 0xfffffffc00f09947 */ /* 0x002fea000383ffff */
[----:B------:R-:W-:Y:S05]  /*26990*/  BRA `(.L_x_806) ;  /* 0xfffffe5400a07947 */ /* 0x000fea000383ffff */
.L_x_621:
        /* <DEDUP_REMOVED lines=8> */
.L_x_808:
[----:B------:R-:W-:Y:S05]  /*26a20*/  BSYNC B1 ;  /* 0x0000000000017941 */ /* 0x000fea0003800000 */
.L_x_807:
[----:B------:R-:W-:Y:S05]  /*26a30*/  BRA `(.L_x_809) ;  /* 0xfffffe8400187947 */ /* 0x000fea000383ffff */
.L_x_622:
        /* <DEDUP_REMOVED lines=8> */
.L_x_811:
[----:B------:R-:W-:Y:S05]  /*26ac0*/  BSYNC B1 ;  /* 0x0000000000017941 */ /* 0x000fea0003800000 */
.L_x_810:
[----:B------:R-:W-:Y:S05]  /*26ad0*/  BRA `(.L_x_812) ;  /* 0xfffffe8000fc7947 */ /* 0x000fea000383ffff */
.L_x_623:
[----:B------:R-:W-:Y:S01]  /*26ae0*/  BSSY B1, `(.L_x_813) ;  /* 0x0000008000017945 */ /* 0x000fe20003800000 */
[----:B------:R-:W-:Y:S01]  /*26af0*/  IMAD.MOV.U32 R13, RZ, RZ, R31 ;  /* 0x000000ffff0d7224 */ /* 0x000fe200078e001f */
[----:B------:R-:W-:Y:S01]  /*26b00*/  MOV R11, 0x181f ;  /* 0x0000181f000b7802 */ /* 0x000fe20000000f00 */
[----:B------:R-:W-:Y:S02]  /*26b10*/  IMAD.MOV.U32 R12, RZ, RZ, RZ ;  /* 0x000000ffff0c7224 */ /* 0x000fe400078e00ff */
[----:B------:R-:W-:-:S07]  /*26b20*/  IMAD.MOV.U32 R15, RZ, RZ, -0x1 ;  /* 0xffffffffff0f7424 */ /* 0x000fce00078e00ff */
[----:B------:R-:W-:Y:S05]  /*26b30*/  WARPSYNC.COLLECTIVE R15, `(.L_x_814) ;  /* 0x000000000f087348 */ /* 0x000fea0003c00000 */
[----:B------:R0:W1:Y:S02]  /*26b40*/  SHFL.IDX P6, R14, R13, R12, R11 ;  /* 0x0000000c0d0e7389 */ /* 0x00006400000c000b */
[----:B01----:R-:W-:Y:S01]  /*26b50*/  ENDCOLLECTIVE ;  /* 0x000000000000791b */ /* 0x003fe20003800000 */
.L_x_814:
[----:B------:R-:W-:Y:S05]  /*26b60*/  BSYNC B1 ;  /* 0x0000000000017941 */ /* 0x000fea0003800000 */
.L_x_813:
[----:B------:R-:W-:Y:S05]  /*26b70*/  BRA `(.L_x_815) ;  /* 0xfffffe8000e07947 */ /* 0x000fea000383ffff */
.L_x_624:
        /* <DEDUP_REMOVED lines=8> */
.L_x_817:
[----:B------:R-:W-:Y:S05]  /*26c00*/  BSYNC B1 ;  /* 0x0000000000017941 */ /* 0x000fea0003800000 */
.L_x_816:
[----:B------:R-:W-:Y:S05]  /*26c10*/  BRA `(.L_x_818) ;  /* 0xfffffe8000c47947 */ /* 0x000fea000383ffff */
.L_x_626:
[----:B0-----:R0:W1:Y:S02]  /*26c20*/  SYNCS.PHASECHK.TRANS64.TRYWAIT P0, [R16+URZ+0x38800], R5 ;  /* 0x03880005100075a7 */ /* 0x001064000800017f */
[----:B-1----:R-:W-:Y:S05]  /*26c30*/  @!P0 NANOSLEEP.SYNCS 0x989680 ;  /* 0x009896800000895d */ /* 0x002fea0003900000 */
[----:B------:R-:W1:Y:S02]  /*26c40*/  @!P0 SYNCS.PHASECHK.TRANS64 P0, [R16+URZ+0x38800], R5 ;  /* 0x03880005100085a7 */ /* 0x000e64000800007f */
[----:B-1----:R-:W-:Y:S05]  /*26c50*/  @!P0 BRA `(.L_x_626) ;  /* 0xfffffffc00f08947 */ /* 0x002fea000383ffff */
[----:B------:R-:W-:Y:S05]  /*26c60*/  BRA `(.L_x_819) ;  /* 0xfffffe8400047947 */ /* 0x000fea000383ffff */
.L_x_644:
[----:B-1----:R1:W2:Y:S02]  /*26c70*/  SYNCS.PHASECHK.TRANS64.TRYWAIT P1, [R0+URZ+0x38830], R3 ;  /* 0x03883003000075a7 */ /* 0x0022a4000802017f */
[----:B--2---:R-:W-:Y:S05]  /*26c80*/  @!P1 NANOSLEEP.SYNCS 0x989680 ;  /* 0x009896800000995d */ /* 0x004fea0003900000 */
[----:B------:R-:W2:Y:S02]  /*26c90*/  @!P1 SYNCS.PHASECHK.TRANS64 P1, [R0+URZ+0x38830], R3 ;  /* 0x03883003000095a7 */ /* 0x000ea4000802007f */
[----:B--2---:R-:W-:Y:S05]  /*26ca0*/  @!P1 BRA `(.L_x_644) ;  /* 0xfffffffc00f09947 */ /* 0x004fea000383ffff */
[----:B------:R-:W-:Y:S05]  /*26cb0*/  BRA `(.L_x_643) ;  /* 0xfffffeb400287947 */ /* 0x000fea000383ffff */
.L_x_651:
[----:B-1----:R1:W2:Y:S02]  /*26cc0*/  SYNCS.PHASECHK.TRANS64.TRYWAIT P2, [R11+URZ+0x38830], R4 ;  /* 0x038830040b0075a7 */ /* 0x0022a4000804017f */
[----:B--2---:R-:W-:Y:S05]  /*26cd0*/  @!P2 NANOSLEEP.SYNCS 0x989680 ;  /* 0x009896800000a95d */ /* 0x004fea0003900000 */
[----:B------:R-:W2:Y:S02]  /*26ce0*/  @!P2 SYNCS.PHASECHK.TRANS64 P2, [R11+URZ+0x38830], R4 ;  /* 0x038830040b00a5a7 */ /* 0x000ea4000804007f */
[----:B--2---:R-:W-:Y:S05]  /*26cf0*/  @!P2 BRA `(.L_x_651) ;  /* 0xfffffffc00f0a947 */ /* 0x004fea000383ffff */
[----:B------:R-:W-:Y:S05]  /*26d00*/  BRA `(.L_x_650) ;  /* 0xffffff0400fc7947 */ /* 0x000fea000383ffff */
.L_x_656:
[----:B-1----:R1:W2:Y:S02]  /*26d10*/  SYNCS.PHASECHK.TRANS64.TRYWAIT P2, [R9+URZ+0x38850], R0 ;  /* 0x03885000090075a7 */ /* 0x0022a4000804017f */
[----:B--2---:R-:W-:Y:S05]  /*26d20*/  @!P2 NANOSLEEP.SYNCS 0x989680 ;  /* 0x009896800000a95d */ /* 0x004fea0003900000 */
[----:B------:R-:W2:Y:S02]  /*26d30*/  @!P2 SYNCS.PHASECHK.TRANS64 P2, [R9+URZ+0x38850], R0 ;  /* 0x038850000900a5a7 */ /* 0x000ea4000804007f */
[----:B--2---:R-:W-:Y:S05]  /*26d40*/  @!P2 BRA `(.L_x_656) ;  /* 0xfffffffc00f0a947 */ /* 0x004fea000383ffff */
[----:B------:R-:W-:Y:S05]  /*26d50*/  BRA `(.L_x_655) ;  /* 0xffffff3c00c47947 */ /* 0x000fea000383ffff */
.L_x_662:
[----:B-1----:R1:W2:Y:S02]  /*26d60*/  SYNCS.PHASECHK.TRANS64.TRYWAIT P0, [R0+URZ+0x38850], R7 ;  /* 0x03885007000075a7 */ /* 0x0022a4000800017f */
[----:B--2---:R-:W-:Y:S05]  /*26d70*/  @!P0 NANOSLEEP.SYNCS 0x989680 ;  /* 0x009896800000895d */ /* 0x004fea0003900000 */
[----:B------:R-:W2:Y:S02]  /*26d80*/  @!P0 SYNCS.PHASECHK.TRANS64 P0, [R0+URZ+0x38850], R7 ;  /* 0x03885007000085a7 */ /* 0x000ea4000800007f */
[----:B--2---:R-:W-:Y:S05]  /*26d90*/  @!P0 BRA `(.L_x_662) ;  /* 0xfffffffc00f08947 */ /* 0x004fea000383ffff */
[----:B------:R-:W-:Y:S05]  /*26da0*/  BRA `(.L_x_661) ;  /* 0xffffff5c00247947 */ /* 0x000fea000383ffff */
.L_x_694:
[----:B------:R-:W0:Y:S01]  /*26db0*/  S2R R11, SR_TID.X ;  /* 0x00000000000b7919 */ /* 0x000e220000002100 */
[----:B------:R-:W-:Y:S01]  /*26dc0*/  BSSY B1, `(.L_x_820) ;  /* 0x000000a000017945 */ /* 0x000fe20003800000 */
[----:B------:R-:W-:Y:S02]  /*26dd0*/  IMAD.MOV.U32 R12, RZ, RZ, RZ ;  /* 0x000000ffff0c7224 */ /* 0x000fe400078e00ff */
[----:B------:R-:W-:Y:S01]  /*26de0*/  IMAD.MOV.U32 R15, RZ, RZ, -0x1 ;  /* 0xffffffffff0f7424 */ /* 0x000fe200078e00ff */
[----:B0-----:R-:W-:-:S04]  /*26df0*/  SHF.R.U32.HI R11, RZ, 0x5, R11 ;  /* 0x00000005ff0b7819 */ /* 0x001fc8000001160b */
[----:B------:R-:W-:-:S05]  /*26e00*/  LOP3.LUT R11, R11, 0x3, RZ, 0xc0, !PT ;  /* 0x000000030b0b7812 */ /* 0x000fca00078ec0ff */
[----:B------:R-:W-:Y:S02]  /*26e10*/  IMAD.MOV.U32 R13, RZ, RZ, R11 ;  /* 0x000000ffff0d7224 */ /* 0x000fe400078e000b */
[----:B------:R-:W-:-:S07]  /*26e20*/  IMAD.MOV.U32 R11, RZ, RZ, 0x1f ;  /* 0x0000001fff0b7424 */ /* 0x000fce00078e00ff */
[----:B-----5:R-:W-:Y:S05]  /*26e30*/  WARPSYNC.COLLECTIVE R15, `(.L_x_821) ;  /* 0x000000000f087348 */ /* 0x020fea0003c00000 */
[----:B------:R0:W1:Y:S02]  /*26e40*/  SHFL.IDX P6, R14, R13, R12, R11 ;  /* 0x0000000c0d0e7389 */ /* 0x00006400000c000b */
[----:B01---5:R-:W-:Y:S01]  /*26e50*/  ENDCOLLECTIVE ;  /* 0x000000000000791b */ /* 0x023fe20003800000 */
.L_x_821:
[----:B------:R-:W-:Y:S05]  /*26e60*/  BSYNC B1 ;  /* 0x0000000000017941 */ /* 0x000fea0003800000 */
.L_x_820:
[----:B------:R-:W-:Y:S05]  /*26e70*/  BRA `(.L_x_822) ;  /* 0xffffffa400107947 */ /* 0x000fea000383ffff */
.L_x_695:
[----:B------:R-:W-:Y:S01]  /*26e80*/  BSSY B1, `(.L_x_823) ;  /* 0x0000006000017945 */ /* 0x000fe20003800000 */
[----:B------:R-:W-:-:S07]  /*26e90*/  IMAD.MOV.U32 R15, RZ, RZ, -0x1 ;  /* 0xffffffffff0f7424 */ /* 0x000fce00078e00ff */
[----:B-----5:R-:W-:Y:S05]  /*26ea0*/  WARPSYNC.COLLECTIVE R15, `(.L_x_824) ;  /* 0x000000000f0c7348 */ /* 0x020fea0003c00000 */
[----:B------:R-:W-:Y:S02]  /*26eb0*/  ELECT P6, UR62, PT ;  /* 0x00000000003e782f */ /* 0x000fe400038c0000 */
[----:B------:R-:W-:Y:S01]  /*26ec0*/  MOV R14, UR62 ;  /* 0x0000003e000e7c02 */ /* 0x000fe20008000f00 */
[----:B-----5:R-:W-:Y:S10]  /*26ed0*/  ENDCOLLECTIVE ;  /* 0x000000000000791b */ /* 0x020ff40003800000 */
.L_x_824:
[----:B------:R-:W-:Y:S05]  /*26ee0*/  BSYNC B1 ;  /* 0x0000000000017941 */ /* 0x000fea0003800000 */
.L_x_823:
[----:B------:R-:W-:Y:S05]  /*26ef0*/  BRA `(.L_x_825) ;  /* 0xffffffa000fc7947 */ /* 0x000fea000383ffff */
.L_x_697:
[----:B0-----:R0:W1:Y:S02]  /*26f00*/  SYNCS.PHASECHK.TRANS64.TRYWAIT P0, [R9+URZ+0x38820], R5 ;  /* 0x03882005090075a7 */ /* 0x001064000800017f */
[----:B-1----:R-:W-:Y:S05]  /*26f10*/  @!P0 NANOSLEEP.SYNCS 0x989680 ;  /* 0x009896800000895d */ /* 0x002fea0003900000 */
[----:B------:R-:W1:Y:S02]  /*26f20*/  @!P0 SYNCS.PHASECHK.TRANS64 P0, [R9+URZ+0x38820], R5 ;  /* 0x03882005090085a7 */ /* 0x000e64000800007f */
[----:B-1----:R-:W-:Y:S05]  /*26f30*/  @!P0 BRA `(.L_x_697) ;  /* 0xfffffffc00f08947 */ /* 0x002fea000383ffff */
[----:B------:R-:W-:Y:S05]  /*26f40*/  BRA `(.L_x_826) ;  /* 0xffffffa400187947 */ /* 0x000fea000383ffff */
.L_x_700:
[----:B0-----:R0:W1:Y:S02]  /*26f50*/  SYNCS.PHASECHK.TRANS64.TRYWAIT P0, [R5+URZ+0x388a0], R10 ;  /* 0x0388a00a050075a7 */ /* 0x001064000800017f */
[----:B-1----:R-:W-:Y:S05]  /*26f60*/  @!P0 NANOSLEEP.SYNCS 0x989680 ;  /* 0x009896800000895d */ /* 0x002fea0003900000 */
[----:B------:R-:W1:Y:S02]  /*26f70*/  @!P0 SYNCS.PHASECHK.TRANS64 P0, [R5+URZ+0x388a0], R10 ;  /* 0x0388a00a050085a7 */ /* 0x000e64000800007f */
[----:B-1----:R-:W-:Y:S05]  /*26f80*/  @!P0 BRA `(.L_x_700) ;  /* 0xfffffffc00f08947 */ /* 0x002fea000383ffff */
[----:B------:R-:W-:Y:S05]  /*26f90*/  BRA `(.L_x_827) ;  /* 0xffffffa400287947 */ /* 0x000fea000383ffff */
.L_x_702:
[----:B-1----:R1:W2:Y:S02]  /*26fa0*/  SYNCS.PHASECHK.TRANS64.TRYWAIT P0, [R5+URZ+0x388c0], R10 ;  /* 0x0388c00a050075a7 */ /* 0x0022a4000800017f */
[----:B--2---:R-:W-:Y:S05]  /*26fb0*/  @!P0 NANOSLEEP.SYNCS 0x989680 ;  /* 0x009896800000895d */ /* 0x004fea0003900000 */
[----:B------:R-:W2:Y:S02]  /*26fc0*/  @!P0 SYNCS.PHASECHK.TRANS64 P0, [R5+URZ+0x388c0], R10 ;  /* 0x0388c00a050085a7 */ /* 0x000ea4000800007f */
[----:B--2---:R-:W-:Y:S05]  /*26fd0*/  @!P0 BRA `(.L_x_702) ;  /* 0xfffffffc00f08947 */ /* 0x004fea000383ffff */
[----:B------:R-:W-:Y:S05]  /*26fe0*/  BRA `(.L_x_828) ;  /* 0xffffffa400c87947 */ /* 0x000fea000383ffff */
.L_x_706:
[----:B0-----:R0:W1:Y:S02]  /*26ff0*/  SYNCS.PHASECHK.TRANS64.TRYWAIT P0, [R6+URZ+0x388a0], R7 ;  /* 0x0388a007060075a7 */ /* 0x001064000800017f */
[----:B-1----:R-:W-:Y:S05]  /*27000*/  @!P0 NANOSLEEP.SYNCS 0x989680 ;  /* 0x009896800000895d */ /* 0x002fea0003900000 */
[----:B------:R-:W1:Y:S02]  /*27010*/  @!P0 SYNCS.PHASECHK.TRANS64 P0, [R6+URZ+0x388a0], R7 ;  /* 0x0388a007060085a7 */ /* 0x000e64000800007f */
[----:B-1----:R-:W-:Y:S05]  /*27020*/  @!P0 BRA `(.L_x_706) ;  /* 0xfffffffc00f08947 */ /* 0x002fea000383ffff */
[----:B------:R-:W-:Y:S05]  /*27030*/  BRA `(.L_x_829) ;  /* 0xffffffa800b07947 */ /* 0x000fea000383ffff */
.L_x_708:
[----:B-1----:R1:W2:Y:S02]  /*27040*/  SYNCS.PHASECHK.TRANS64.TRYWAIT P1, [R6+URZ+0x388c0], R7 ;  /* 0x0388c007060075a7 */ /* 0x0022a4000802017f */
[----:B--2---:R-:W-:Y:S05]  /*27050*/  @!P1 NANOSLEEP.SYNCS 0x989680 ;  /* 0x009896800000995d */ /* 0x004fea0003900000 */
[----:B------:R-:W2:Y:S02]  /*27060*/  @!P1 SYNCS.PHASECHK.TRANS64 P1, [R6+URZ+0x388c0], R7 ;  /* 0x0388c007060095a7 */ /* 0x000ea4000802007f */
[----:B--2---:R-:W-:Y:S05]  /*27070*/  @!P1 BRA `(.L_x_708) ;  /* 0xfffffffc00f09947 */ /* 0x004fea000383ffff */
[----:B------:R-:W-:Y:S05]  /*27080*/  BRA `(.L_x_830) ;  /* 0xffffffac00487947 */ /* 0x000fea000383ffff */
.L_x_721:
[----:B------:R-:W0:Y:S01]  /*27090*/  S2R R3, SR_TID.X ;  /* 0x0000000000037919 */ /* 0x000e220000002100 */
[----:B------:R-:W-:Y:S01]  /*270a0*/  BSSY B0, `(.L_x_831) ;  /* 0x000000a000007945 */ /* 0x000fe20003800000 */
[----:B------:R-:W-:Y:S01]  /*270b0*/  IMAD.MOV.U32 R12, RZ, RZ, RZ ;  /* 0x000000ffff0c7224 */ /* 0x000fe200078e00ff */
[----:B------:R-:W-:Y:S01]  /*270c0*/  MOV R15, 0xffffffff ;  /* 0xffffffff000f7802 */ /* 0x000fe20000000f00 */
[----:B------:R-:W-:Y:S01]  /*270d0*/  IMAD.MOV.U32 R11, RZ, RZ, 0x1f ;  /* 0x0000001fff0b7424 */ /* 0x000fe200078e00ff */
[----:B0-----:R-:W-:-:S04]  /*270e0*/  SHF.R.U32.HI R3, RZ, 0x5, R3 ;  /* 0x00000005ff037819 */ /* 0x001fc80000011603 */
[----:B------:R-:W-:-:S05]  /*270f0*/  LOP3.LUT R3, R3, 0x3, RZ, 0xc0, !PT ;  /* 0x0000000303037812 */ /* 0x000fca00078ec0ff */
[----:B------:R-:W-:-:S07]  /*27100*/  IMAD.MOV.U32 R13, RZ, RZ, R3 ;  /* 0x000000ffff0d7224 */ /* 0x000fce00078e0003 */
[----:B------:R-:W-:Y:S05]  /*27110*/  WARPSYNC.COLLECTIVE R15, `(.L_x_832) ;  /* 0x000000000f087348 */ /* 0x000fea0003c00000 */
[----:B------:R0:W1:Y:S02]  /*27120*/  SHFL.IDX P6, R14, R13, R12, R11 ;  /* 0x0000000c0d0e7389 */ /* 0x00006400000c000b */
[----:B01----:R-:W-:Y:S01]  /*27130*/  ENDCOLLECTIVE ;  /* 0x000000000000791b */ /* 0x003fe20003800000 */
.L_x_832:
[----:B------:R-:W-:Y:S05]  /*27140*/  BSYNC B0 ;  /* 0x0000000000007941 */ /* 0x000fea0003800000 */
.L_x_831:
[----:B------:R-:W-:Y:S05]  /*27150*/  BRA `(.L_x_833) ;  /* 0xffffffb800a87947 */ /* 0x000fea000383ffff */
.L_x_722:
[----:B------:R-:W-:Y:S01]  /*27160*/  BSSY B0, `(.L_x_834) ;  /* 0x0000006000007945 */ /* 0x000fe20003800000 */
[----:B------:R-:W-:-:S07]  /*27170*/  IMAD.MOV.U32 R15, RZ, RZ, -0x1 ;  /* 0xffffffffff0f7424 */ /* 0x000fce00078e00ff */
[----:B------:R-:W-:Y:S05]  /*27180*/  WARPSYNC.COLLECTIVE R15, `(.L_x_835) ;  /* 0x000000000f0c7348 */ /* 0x000fea0003c00000 */
[----:B------:R-:W-:Y:S02]  /*27190*/  ELECT P6, UR62, PT ;  /* 0x00000000003e782f */ /* 0x000fe400038c0000 */
[----:B------:R-:W-:Y:S01]  /*271a0*/  MOV R14, UR62 ;  /* 0x0000003e000e7c02 */ /* 0x000fe20008000f00 */
[----:B------:R-:W-:Y:S10]  /*271b0*/  ENDCOLLECTIVE ;  /* 0x000000000000791b */ /* 0x000ff40003800000 */
.L_x_835:
[----:B------:R-:W-:Y:S05]  /*271c0*/  BSYNC B0 ;  /* 0x0000000000007941 */ /* 0x000fea0003800000 */
.L_x_834:
[----:B------:R-:W-:Y:S05]  /*271d0*/  BRA `(.L_x_836) ;  /* 0xffffffb800a07947 */ /* 0x000fea000383ffff */
.L_x_725:
[----:B0-----:R0:W1:Y:S02]  /*271e0*/  SYNCS.PHASECHK.TRANS64.TRYWAIT P0, [R6+URZ+0x38840], R7 ;  /* 0x03884007060075a7 */ /* 0x001064000800017f */
[----:B-1----:R-:W-:Y:S05]  /*271f0*/  @!P0 NANOSLEEP.SYNCS 0x989680 ;  /* 0x009896800000895d */ /* 0x002fea0003900000 */
[----:B------:R-:W1:Y:S02]  /*27200*/  @!P0 SYNCS.PHASECHK.TRANS64 P0, [R6+URZ+0x38840], R7 ;  /* 0x03884007060085a7 */ /* 0x000e64000800007f */
[----:B-1----:R-:W-:Y:S05]  /*27210*/  @!P0 BRA `(.L_x_725) ;  /* 0xfffffffc00f08947 */ /* 0x002fea000383ffff */
[----:B------:R-:W-:Y:S05]  /*27220*/  BRA `(.L_x_837) ;  /* 0xffffffbc00147947 */ /* 0x000fea000383ffff */
.L_x_728:
        /* <DEDUP_REMOVED lines=8> */
.L_x_736:
[----:B0-----:R0:W1:Y:S02]  /*272b0*/  SYNCS.PHASECHK.TRANS64.TRYWAIT P0, [R8+URZ+0x38840], R9 ;  /* 0x03884009080075a7 */ /* 0x001064000800017f */
[----:B-1----:R-:W-:Y:S05]  /*272c0*/  @!P0 NANOSLEEP.SYNCS 0x989680 ;  /* 0x009896800000895d */ /* 0x002fea0003900000 */
[----:B------:R-:W1:Y:S02]  /*272d0*/  @!P0 SYNCS.PHASECHK.TRANS64 P0, [R8+URZ+0x38840], R9 ;  /* 0x03884009080085a7 */ /* 0x000e64000800007f */
[----:B-1----:R-:W-:Y:S05]  /*272e0*/  @!P0 BRA `(.L_x_736) ;  /* 0xfffffffc00f08947 */ /* 0x002fea000383ffff */
[----:B------:R-:W-:Y:S05]  /*272f0*/  BRA `(.L_x_839) ;  /* 0xffffffc400587947 */ /* 0x000fea000383ffff */
.L_x_738:
[----:B0-----:R0:W1:Y:S02]  /*27300*/  SYNCS.PHASECHK.TRANS64.TRYWAIT P0, [R8+URZ+0x38860], R9 ;  /* 0x03886009080075a7 */ /* 0x001064000800017f */
[----:B-1----:R-:W-:Y:S05]  /*27310*/  @!P0 NANOSLEEP.SYNCS 0x989680 ;  /* 0x009896800000895d */ /* 0x002fea0003900000 */
[----:B------:R-:W1:Y:S02]  /*27320*/  @!P0 SYNCS.PHASECHK.TRANS64 P0, [R8+URZ+0x38860], R9 ;  /* 0x03886009080085a7 */ /* 0x000e64000800007f */
[----:B-1----:R-:W-:Y:S05]  /*27330*/  @!P0 BRA `(.L_x_738) ;  /* 0xfffffffc00f08947 */ /* 0x002fea000383ffff */
[----:B------:R-:W-:Y:S05]  /*27340*/  BRA `(.L_x_840) ;  /* 0xffffffc800147947 */ /* 0x000fea000383ffff */
.L_x_744:
[----:B-1----:R1:W2:Y:S02]  /*27350*/  SYNCS.PHASECHK.TRANS64.TRYWAIT P0, [R2+URZ+0x38840], R3 ;  /* 0x03884003020075a7 */ /* 0x0022a4000800017f */
[----:B--2---:R-:W-:Y:S05]  /*27360*/  @!P0 NANOSLEEP.SYNCS 0x989680 ;  /* 0x009896800000895d */ /* 0x004fea0003900000 */
[----:B------:R-:W2:Y:S02]  /*27370*/  @!P0 SYNCS.PHASECHK.TRANS64 P0, [R2+URZ+0x38840], R3 ;  /* 0x03884003020085a7 */ /* 0x000ea4000800007f */
[----:B--2---:R-:W-:Y:S05]  /*27380*/  @!P0 BRA `(.L_x_744) ;  /* 0xfffffffc00f08947 */ /* 0x004fea000383ffff */
[----:B------:R-:W-:Y:S05]  /*27390*/  BRA `(.L_x_841) ;  /* 0xffffffcc00a07947 */ /* 0x000fea000383ffff */
.L_x_746:
[----:B0-----:R0:W1:Y:S02]  /*273a0*/  SYNCS.PHASECHK.TRANS64.TRYWAIT P0, [R2+URZ+0x38860], R3 ;  /* 0x03886003020075a7 */ /* 0x001064000800017f */
[----:B-1----:R-:W-:Y:S05]  /*273b0*/  @!P0 NANOSLEEP.SYNCS 0x989680 ;  /* 0x009896800000895d */ /* 0x002fea0003900000 */
[----:B------:R-:W1:Y:S02]  /*273c0*/  @!P0 SYNCS.PHASECHK.TRANS64 P0, [R2+URZ+0x38860], R3 ;  /* 0x03886003020085a7 */ /* 0x000e64000800007f */
[----:B-1----:R-:W-:Y:S05]  /*273d0*/  @!P0 BRA `(.L_x_746) ;  /* 0xfffffffc00f08947 */ /* 0x002fea000383ffff */
[----:B------:R-:W-:Y:S05]  /*273e0*/  BRA `(.L_x_842) ;  /* 0xffffffd0005c7947 */ /* 0x000fea000383ffff */
.L_x_752:
[----:B--2---:R2:W3:Y:S02]  /*273f0*/  SYNCS.PHASECHK.TRANS64.TRYWAIT P0, [R2+URZ+0x38840], R3 ;  /* 0x03884003020075a7 */ /* 0x0044e4000800017f */
[----:B---3--:R-:W-:Y:S05]  /*27400*/  @!P0 NANOSLEEP.SYNCS 0x989680 ;  /* 0x009896800000895d */ /* 0x008fea0003900000 */
[----:B------:R-:W3:Y:S02]  /*27410*/  @!P0 SYNCS.PHASECHK.TRANS64 P0, [R2+URZ+0x38840], R3 ;  /* 0x03884003020085a7 */ /* 0x000ee4000800007f */
[----:B---3--:R-:W-:Y:S05]  /*27420*/  @!P0 BRA `(.L_x_752) ;  /* 0xfffffffc00f08947 */ /* 0x008fea000383ffff */
[----:B------:R-:W-:Y:S05]  /*27430*/  BRA `(.L_x_843) ;  /* 0xffffffd400c07947 */ /* 0x000fea000383ffff */
.L_x_754:
[----:B0-----:R0:W1:Y:S02]  /*27440*/  SYNCS.PHASECHK.TRANS64.TRYWAIT P0, [R2+URZ+0x38860], R8 ;  /* 0x03886008020075a7 */ /* 0x001064000800017f */
[----:B-1----:R-:W-:Y:S05]  /*27450*/  @!P0 NANOSLEEP.SYNCS 0x989680 ;  /* 0x009896800000895d */ /* 0x002fea0003900000 */
[----:B------:R-:W1:Y:S02]  /*27460*/  @!P0 SYNCS.PHASECHK.TRANS64 P0, [R2+URZ+0x38860], R8 ;  /* 0x03886008020085a7 */ /* 0x000e64000800007f */
[----:B-1----:R-:W-:Y:S05]  /*27470*/  @!P0 BRA `(.L_x_754) ;  /* 0xfffffffc00f08947 */ /* 0x002fea000383ffff */
[----:B------:R-:W-:Y:S05]  /*27480*/  BRA `(.L_x_844) ;  /* 0xffffffd800787947 */ /* 0x000fea000383ffff */
.L_x_762:
[----:B-1----:R1:W2:Y:S02]  /*27490*/  SYNCS.PHASECHK.TRANS64.TRYWAIT P0, [R3+URZ+0x38860], R0 ;  /* 0x03886000030075a7 */ /* 0x0022a4000800017f */
[----:B--2---:R-:W-:Y:S05]  /*274a0*/  @!P0 NANOSLEEP.SYNCS 0x989680 ;  /* 0x009896800000895d */ /* 0x004fea0003900000 */
[----:B------:R-:W2:Y:S02]  /*274b0*/  @!P0 SYNCS.PHASECHK.TRANS64 P0, [R3+URZ+0x38860], R0 ;  /* 0x03886000030085a7 */ /* 0x000ea4000800007f */
[----:B--2---:R-:W-:Y:S05]  /*274c0*/  @!P0 BRA `(.L_x_762) ;  /* 0xfffffffc00f08947 */ /* 0x004fea000383ffff */
[----:B------:R-:W-:Y:S05]  /*274d0*/  BRA `(.L_x_845) ;  /* 0xffffffdc00c47947 */ /* 0x000fea000383ffff */
.L_x_765:
[----:B------:R-:W-:Y:S01]  /*274e0*/  BSSY B0, `(.L_x_846) ;  /* 0x0000008000007945 */ /* 0x000fe20003800000 */
[----:B0-----:R-:W-:Y:S02]  /*274f0*/  IMAD.MOV.U32 R13, RZ, RZ, R16 ;  /* 0x000000ffff0d7224 */ /* 0x001fe400078e0010 */
[----:B------:R-:W-:Y:S02]  /*27500*/  IMAD.MOV.U32 R12, RZ, RZ, RZ ;  /* 0x000000ffff0c7224 */ /* 0x000fe400078e00ff */
[----:B------:R-:W-:Y:S02]  /*27510*/  IMAD.MOV.U32 R11, RZ, RZ, 0x1f ;  /* 0x0000001fff0b7424 */ /* 0x000fe400078e00ff */
[----:B------:R-:W-:-:S07]  /*27520*/  IMAD.MOV.U32 R15, RZ, RZ, -0x1 ;  /* 0xffffffffff0f7424 */ /* 0x000fce00078e00ff */
[----:B-1---5:R-:W-:Y:S05]  /*27530*/  WARPSYNC.COLLECTIVE R15, `(.L_x_847) ;  /* 0x000000000f087348 */ /* 0x022fea0003c00000 */
[----:B------:R0:W2:Y:S02]  /*27540*/  SHFL.IDX P6, R14, R13, R12, R11 ;  /* 0x0000000c0d0e7389 */ /* 0x0000a400000c000b */
[----:B012--5:R-:W-:Y:S01]  /*27550*/  ENDCOLLECTIVE ;  /* 0x000000000000791b */ /* 0x027fe20003800000 */
.L_x_847:
[----:B------:R-:W-:Y:S05]  /*27560*/  BSYNC B0 ;  /* 0x0000000000007941 */ /* 0x000fea0003800000 */
.L_x_846:
[----:B------:R-:W-:Y:S02]  /*27570*/  IMAD.MOV.U32 R13, RZ, RZ, R16 ;  /* 0x000000ffff0d7224 */ /* 0x000fe400078e0010 */
[----:B------:R-:W-:Y:S02]  /*27580*/  IMAD.MOV.U32 R12, RZ, RZ, 0x1 ;  /* 0x00000001ff0c7424 */ /* 0x000fe400078e00ff */
[----:B------:R-:W-:Y:S02]  /*27590*/  IMAD.MOV.U32 R11, RZ, RZ, 0x1f ;  /* 0x0000001fff0b7424 */ /* 0x000fe400078e00ff */
[----:B------:R-:W-:Y:S02]  /*275a0*/  IMAD.MOV.U32 R15, RZ, RZ, -0x1 ;  /* 0xffffffffff0f7424 */ /* 0x000fe400078e00ff */
[----:B------:R-:W-:-:S07]  /*275b0*/  IMAD.MOV.U32 R4, RZ, RZ, R14 ;  /* 0x000000ffff047224 */ /* 0x000fce00078e000e */
[----:B------:R-:W-:Y:S05]  /*275c0*/  WARPSYNC.COLLECTIVE R15, `(.L_x_848) ;  /* 0x000000000f087348 */ /* 0x000fea0003c00000 */
[----:B------:R0:W1:Y:S02]  /*275d0*/  SHFL.IDX P6, R14, R13, R12, R11 ;  /* 0x0000000c0d0e7389 */ /* 0x00006400000c000b */
[----:B01----:R-:W-:Y:S01]  /*275e0*/  ENDCOLLECTIVE ;  /* 0x000000000000791b */ /* 0x003fe20003800000 */
.L_x_848:
[----:B------:R-:W-:Y:S01]  /*275f0*/  IMAD.MOV.U32 R5, RZ, RZ, R14 ;  /* 0x000000ffff057224 */ /* 0x000fe200078e000e */
[----:B------:R-:W-:Y:S06]  /*27600*/  BRA `(.L_x_849) ;  /* 0xffffffe000847947 */ /* 0x000fec000383ffff */
.L_x_768:
[----:B------:R-:W-:Y:S01]  /*27610*/  BSSY B0, `(.L_x_850) ;  /* 0x0000008000007945 */ /* 0x000fe20003800000 */
[----:B-----5:R-:W-:Y:S01]  /*27620*/  IMAD.MOV.U32 R13, RZ, RZ, R3 ;  /* 0x000000ffff0d7224 */ /* 0x020fe200078e0003 */
[----:B------:R-:W-:Y:S01]  /*27630*/  MOV R11, RZ ;  /* 0x000000ff000b7202 */ /* 0x000fe20000000f00 */
[----:B------:R-:W-:Y:S02]  /*27640*/  IMAD.MOV.U32 R12, RZ, RZ, 0x1 ;  /* 0x00000001ff0c7424 */ /* 0x000fe400078e00ff */
[----:B------:R-:W-:-:S07]  /*27650*/  IMAD.MOV.U32 R15, RZ, RZ, -0x1 ;  /* 0xffffffffff0f7424 */ /* 0x000fce00078e00ff */
[----:B0-234-:R-:W-:Y:S05]  /*27660*/  WARPSYNC.COLLECTIVE R15, `(.L_x_851) ;  /* 0x000000000f087348 */ /* 0x01dfea0003c00000 */
[----:B------:R1:W0:Y:S02]  /*27670*/  SHFL.UP P6, R14, R13, R12, R11 ;  /* 0x0400000c0d0e7389 */ /* 0x00022400000c000b */
[----:B01234-:R-:W-:Y:S01]  /*27680*/  ENDCOLLECTIVE ;  /* 0x000000000000791b */ /* 0x01ffe20003800000 */
.L_x_851:
[----:B------:R-:W-:Y:S05]  /*27690*/  BSYNC B0 ;  /* 0x0000000000007941 */ /* 0x000fea0003800000 */
.L_x_850:
[C---:B------:R-:W-:Y:S01]  /*276a0*/  ISETP.NE.AND P0, PT, R9.reuse, RZ, PT ;  /* 0x000000ff0900720c */ /* 0x040fe20003f05270 */
[----:B------:R-:W-:Y:S02]  /*276b0*/  IMAD.MOV.U32 R12, RZ, RZ, 0x2 ;  /* 0x00000002ff0c7424 */ /* 0x000fe400078e00ff */
[----:B------:R-:W-:Y:S01]  /*276c0*/  IMAD.MOV.U32 R11, RZ, RZ, RZ ;  /* 0x000000ffff0b7224 */ /* 0x000fe200078e00ff */
[----:B------:R-:W-:Y:S01]  /*276d0*/  SEL R14, R14, RZ, P0 ;  /* 0x000000ff0e0e7207 */ /* 0x000fe20000000000 */
[----:B------:R-:W-:Y:S01]  /*276e0*/  IMAD.MOV.U32 R15, RZ, RZ, -0x1 ;  /* 0xffffffffff0f7424 */ /* 0x000fe200078e00ff */
[----:B------:R-:W-:-:S03]  /*276f0*/  ISETP.GE.U32.AND P0, PT, R9, 0x2, PT ;  /* 0x000000020900780c */ /* 0x000fc60003f06070 */
[----:B------:R-:W-:-:S10]  /*27700*/  IMAD.IADD R13, R3, 0x1, R14 ;  /* 0x00000001030d7824 */ /* 0x000fd400078e020e */
[----:B------:R-:W-:Y:S05]  /*27710*/  WARPSYNC.COLLECTIVE R15, `(.L_x_852) ;  /* 0x000000000f087348 */ /* 0x000fea0003c00000 */
[----:B------:R0:W1:Y:S02]  /*27720*/  SHFL.UP P6, R14, R13, R12, R11 ;  /* 0x0400000c0d0e7389 */ /* 0x00006400000c000b */
[----:B01----:R-:W-:Y:S01]  /*27730*/  ENDCOLLECTIVE ;  /* 0x000000000000791b */ /* 0x003fe20003800000 */
.L_x_852:
        /* <DEDUP_REMOVED lines=8> */
.L_x_853:
        /* <DEDUP_REMOVED lines=8> */
.L_x_854:
        /* <DEDUP_REMOVED lines=8> */
.L_x_855:
        /* <DEDUP_REMOVED lines=8> */
.L_x_856:
[----:B------:R-:W-:Y:S05]  /*27940*/  BRA `(.L_x_857) ;  /* 0xffffffe0004c7947 */ /* 0x000fea000383ffff */
.L_x_773:
[----:B------:R-:W-:Y:S01]  /*27950*/  BSSY B0, `(.L_x_858) ;  /* 0x0000008000007945 */ /* 0x000fe20003800000 */
[----:B-----5:R-:W-:Y:S02]  /*27960*/  IMAD.MOV.U32 R13, RZ, RZ, R3 ;  /* 0x000000ffff0d7224 */ /* 0x020fe400078e0003 */
[----:B------:R-:W-:Y:S02]  /*27970*/  IMAD.MOV.U32 R12, RZ, RZ, 0x1 ;  /* 0x00000001ff0c7424 */ /* 0x000fe400078e00ff */
[----:B------:R-:W-:Y:S02]  /*27980*/  IMAD.MOV.U32 R11, RZ, RZ, RZ ;  /* 0x000000ffff0b7224 */ /* 0x000fe400078e00ff */
[----:B------:R-:W-:-:S07]  /*27990*/  IMAD.MOV.U32 R15, RZ, RZ, -0x1 ;  /* 0xffffffffff0f7424 */ /* 0x000fce00078e00ff */
[----:B01----:R-:W-:Y:S05]  /*279a0*/  WARPSYNC.COLLECTIVE R15, `(.L_x_859) ;  /* 0x000000000f087348 */ /* 0x003fea0003c00000 */
[----:B------:R2:W3:Y:S02]  /*279b0*/  SHFL.UP P6, R14, R13, R12, R11 ;  /* 0x0400000c0d0e7389 */ /* 0x0004e400000c000b */
[----:B0123--:R-:W-:Y:S01]  /*279c0*/  ENDCOLLECTIVE ;  /* 0x000000000000791b */ /* 0x00ffe20003800000 */
.L_x_859:
[----:B------:R-:W-:Y:S05]  /*279d0*/  BSYNC B0 ;  /* 0x0000000000007941 */ /* 0x000fea0003800000 */
.L_x_858:
        /* <DEDUP_REMOVED lines=10> */
.L_x_860:
[----:B------:R-:W-:Y:S01]  /*27a80*/  IMAD.MOV.U32 R12, RZ, RZ, 0x4 ;  /* 0x00000004ff0c7424 */ /* 0x000fe200078e00ff */
[----:B------:R-:W-:Y:S02]  /*27a90*/  SEL R6, R14, RZ, P0 ;  /* 0x000000ff0e067207 */ /* 0x000fe40000000000 */
[----:B------:R-:W-:-:S03]  /*27aa0*/  ISETP.GE.U32.AND P0, PT, R9, 0x4, PT ;  /* 0x000000040900780c */ /* 0x000fc60003f06070 */
[----:B------:R-:W-:-:S05]  /*27ab0*/  IMAD.IADD R6, R13, 0x1, R6 ;  /* 0x000000010d067824 */ /* 0x000fca00078e0206 */
[----:B------:R-:W-:-:S07]  /*27ac0*/  MOV R13, R6 ;  /* 0x00000006000d7202 */ /* 0x000fce0000000f00 */
[----:B------:R-:W-:Y:S05]  /*27ad0*/  WARPSYNC.COLLECTIVE R15, `(.L_x_861) ;  /* 0x000000000f087348 */ /* 0x000fea0003c00000 */
[----:B------:R0:W1:Y:S02]  /*27ae0*/  SHFL.UP P6, R14, R13, R12, R11 ;  /* 0x0400000c0d0e7389 */ /* 0x00006400000c000b */
[----:B01----:R-:W-:Y:S01]  /*27af0*/  ENDCOLLECTIVE ;  /* 0x000000000000791b */ /* 0x003fe20003800000 */
.L_x_861:
        /* <DEDUP_REMOVED lines=8> */
.L_x_862:
        /* <DEDUP_REMOVED lines=8> */
.L_x_863:
        /* <DEDUP_REMOVED lines=8> */
.L_x_864:
[----:B------:R-:W-:Y:S05]  /*27c80*/  BRA `(.L_x_865) ;  /* 0xffffffe000347947 */ /* 0x000fea000383ffff */
.L_x_775:
[----:B------:R-:W-:Y:S01]  /*27c90*/  BSSY B0, `(.L_x_866) ;  /* 0x0000006000007945 */ /* 0x000fe20003800000 */
[----:B------:R-:W-:Y:S01]  /*27ca0*/  PLOP3.LUT P6, PT, P6, PT, PT, 0x8, 0x0 ;  /* 0x000000000000781c */ /* 0x000fe200037ce170 */
[----:B------:R-:W-:-:S12]  /*27cb0*/  IMAD.MOV.U32 R15, RZ, RZ, -0x1 ;  /* 0xffffffffff0f7424 */ /* 0x000fd800078e00ff */
[----:B0-----:R-:W-:Y:S05]  /*27cc0*/  WARPSYNC.COLLECTIVE R15, `(.L_x_867) ;  /* 0x000000000f087348 */ /* 0x001fea0003c00000 */
[----:B------:R-:W-:Y:S01]  /*27cd0*/  VOTE.ANY R14, PT, P6 ;  /* 0x00000000000e7806 */ /* 0x000fe200030e0100 */
[----:B0-----:R-:W-:Y:S06]  /*27ce0*/  ENDCOLLECTIVE ;  /* 0x000000000000791b */ /* 0x001fec0003800000 */
.L_x_867:
[----:B------:R-:W-:Y:S05]  /*27cf0*/  BSYNC B0 ;  /* 0x0000000000007941 */ /* 0x000fea0003800000 */
.L_x_866:
[----:B------:R-:W-:Y:S01]  /*27d00*/  IMAD.MOV.U32 R6, RZ, RZ, R14 ;  /* 0x000000ffff067224 */ /* 0x000fe200078e000e */
[----:B------:R-:W-:Y:S01]  /*27d10*/  MOV R13, R3 ;  /* 0x00000003000d7202 */ /* 0x000fe20000000f00 */
[----:B------:R-:W-:Y:S02]  /*27d20*/  IMAD.MOV.U32 R11, RZ, RZ, 0x1f ;  /* 0x0000001fff0b7424 */ /* 0x000fe400078e00ff */
[----:B------:R-:W0:Y:S01]  /*27d30*/  POPC R5, R6 ;  /* 0x0000000600057309 */ /* 0x000e220000000000 */
[----:B------:R-:W-:Y:S02]  /*27d40*/  IMAD.MOV.U32 R15, RZ, RZ, -0x1 ;  /* 0xffffffffff0f7424 */ /* 0x000fe400078e00ff */
[----:B0-----:R-:W-:-:S07]  /*27d50*/  IMAD.MOV.U32 R12, RZ, RZ, R5 ;  /* 0x000000ffff0c7224 */ /* 0x001fce00078e0005 */
[----:B------:R-:W-:Y:S05]  /*27d60*/  WARPSYNC.COLLECTIVE R15, `(.L_x_868) ;  /* 0x000000000f087348 */ /* 0x000fea0003c00000 */
[----:B------:R0:W1:Y:S02]  /*27d70*/  SHFL.IDX P6, R14, R13, R12, R11 ;  /* 0x0000000c0d0e7389 */ /* 0x00006400000c000b */
[----:B01----:R-:W-:Y:S01]  /*27d80*/  ENDCOLLECTIVE ;  /* 0x000000000000791b */ /* 0x003fe20003800000 */
.L_x_868:
[----:B------:R-:W-:Y:S01]  /*27d90*/  IMAD.MOV.U32 R17, RZ, RZ, R14 ;  /* 0x000000ffff117224 */ /* 0x000fe200078e000e */
[----:B------:R-:W-:Y:S06]  /*27da0*/  BRA `(.L_x_869) ;  /* 0xffffffe000247947 */ /* 0x000fec000383ffff */
.L_x_777:
[----:B------:R-:W-:Y:S01]  /*27db0*/  BSSY B0, `(.L_x_870) ;  /* 0x0000007000007945 */ /* 0x000fe20003800000 */
[----:B------:R-:W-:Y:S02]  /*27dc0*/  IMAD.MOV.U32 R13, RZ, RZ, R2 ;  /* 0x000000ffff0d7224 */ /* 0x000fe400078e0002 */
[----:B------:R-:W-:Y:S02]  /*27dd0*/  IMAD.MOV.U32 R11, RZ, RZ, 0x1f ;  /* 0x0000001fff0b7424 */ /* 0x000fe400078e00ff */
[----:B------:R-:W-:-:S07]  /*27de0*/  IMAD.MOV.U32 R15, RZ, RZ, -0x1 ;  /* 0xffffffffff0f7424 */ /* 0x000fce00078e00ff */
[----:B012---:R-:W-:Y:S05]  /*27df0*/  WARPSYNC.COLLECTIVE R15, `(.L_x_871) ;  /* 0x000000000f087348 */ /* 0x007fea0003c00000 */
[----:B------:R3:W4:Y:S02]  /*27e00*/  SHFL.IDX P6, R14, R13, R12, R11 ;  /* 0x0000000c0d0e7389 */ /* 0x00072400000c000b */
[----:B01234-:R-:W-:Y:S01]  /*27e10*/  ENDCOLLECTIVE ;  /* 0x000000000000791b */ /* 0x01ffe20003800000 */
.L_x_871:
[----:B------:R-:W-:Y:S05]  /*27e20*/  BSYNC B0 ;  /* 0x0000000000007941 */ /* 0x000fea0003800000 */
.L_x_870:
[----:B------:R-:W-:Y:S05]  /*27e30*/  BRA `(.L_x_776) ;  /* 0xffffffe0001c7947 */ /* 0x000fea000383ffff */
.L_x_781:
[----:B0-----:R0:W1:Y:S02]  /*27e40*/  SYNCS.PHASECHK.TRANS64.TRYWAIT P0, [R0+URZ+0x38820], R3 ;  /* 0x03882003000075a7 */ /* 0x001064000800017f */
[----:B-1----:R-:W-:Y:S05]  /*27e50*/  @!P0 NANOSLEEP.SYNCS 0x989680 ;  /* 0x009896800000895d */ /* 0x002fea0003900000 */
[----:B------:R-:W1:Y:S02]  /*27e60*/  @!P0 SYNCS.PHASECHK.TRANS64 P0, [R0+URZ+0x38820], R3 ;  /* 0x03882003000085a7 */ /* 0x000e64000800007f */
[----:B-1----:R-:W-:Y:S05]  /*27e70*/  @!P0 BRA `(.L_x_781) ;  /* 0xfffffffc00f08947 */ /* 0x002fea000383ffff */
[----:B------:R-:W-:Y:S05]  /*27e80*/  BRA `(.L_x_872) ;  /* 0xffffffe400007947 */ /* 0x000fea000383ffff */
.L_x_782:
[----:B------:R-:W1:Y:S01]  /*27e90*/  S2R R2, SR_TID.X ;  /* 0x0000000000027919 */ /* 0x000e620000002100 */
[----:B------:R-:W-:Y:S01]  /*27ea0*/  BSSY B0, `(.L_x_873) ;  /* 0x000000a000007945 */ /* 0x000fe20003800000 */
[----:B------:R-:W-:Y:S02]  /*27eb0*/  IMAD.MOV.U32 R12, RZ, RZ, RZ ;  /* 0x000000ffff0c7224 */ /* 0x000fe400078e00ff */
[----:B------:R-:W-:Y:S02]  /*27ec0*/  IMAD.MOV.U32 R11, RZ, RZ, 0x1f ;  /* 0x0000001fff0b7424 */ /* 0x000fe400078e00ff */
[----:B------:R-:W-:Y:S01]  /*27ed0*/  IMAD.MOV.U32 R15, RZ, RZ, -0x1 ;  /* 0xffffffffff0f7424 */ /* 0x000fe200078e00ff */
[----:B-1----:R-:W-:-:S04]  /*27ee0*/  SHF.R.U32.HI R2, RZ, 0x5, R2 ;  /* 0x00000005ff027819 */ /* 0x002fc80000011602 */
[----:B------:R-:W-:-:S05]  /*27ef0*/  LOP3.LUT R2, R2, 0x3, RZ, 0xc0, !PT ;  /* 0x0000000302027812 */ /* 0x000fca00078ec0ff */
[----:B------:R-:W-:-:S07]  /*27f00*/  IMAD.MOV.U32 R13, RZ, RZ, R2 ;  /* 0x000000ffff0d7224 */ /* 0x000fce00078e0002 */
[----:B0-----:R-:W-:Y:S05]  /*27f10*/  WARPSYNC.COLLECTIVE R15, `(.L_x_874) ;  /* 0x000000000f087348 */ /* 0x001fea0003c00000 */
[----:B------:R1:W2:Y:S02]  /*27f20*/  SHFL.IDX P6, R14, R13, R12, R11 ;  /* 0x0000000c0d0e7389 */ /* 0x0002a400000c000b */
[----:B012---:R-:W-:Y:S01]  /*27f30*/  ENDCOLLECTIVE ;  /* 0x000000000000791b */ /* 0x007fe20003800000 */
.L_x_874:
[----:B------:R-:W-:Y:S05]  /*27f40*/  BSYNC B0 ;  /* 0x0000000000007941 */ /* 0x000fea0003800000 */
.L_x_873:
[----:B------:R-:W-:Y:S05]  /*27f50*/  BRA `(.L_x_875) ;  /* 0xffffffe000e87947 */ /* 0x000fea000383ffff */
.L_x_783:
[----:B------:R-:W-:Y:S01]  /*27f60*/  BSSY B0, `(.L_x_876) ;  /* 0x0000006000007945 */ /* 0x000fe20003800000 */
[----:B------:R-:W-:-:S07]  /*27f70*/  IMAD.MOV.U32 R15, RZ, RZ, -0x1 ;  /* 0xffffffffff0f7424 */ /* 0x000fce00078e00ff */
[----:B01----:R-:W-:Y:S05]  /*27f80*/  WARPSYNC.COLLECTIVE R15, `(.L_x_877) ;  /* 0x000000000f0c7348 */ /* 0x003fea0003c00000 */
[----:B------:R-:W-:Y:S02]  /*27f90*/  ELECT P6, UR62, PT ;  /* 0x00000000003e782f */ /* 0x000fe400038c0000 */
[----:B------:R-:W-:Y:S01]  /*27fa0*/  MOV R14, UR62 ;  /* 0x0000003e000e7c02 */ /* 0x000fe20008000f00 */
[----:B01----:R-:W-:Y:S10]  /*27fb0*/  ENDCOLLECTIVE ;  /* 0x000000000000791b */ /* 0x003ff40003800000 */
.L_x_877:
[----:B------:R-:W-:Y:S05]  /*27fc0*/  BSYNC B0 ;  /* 0x0000000000007941 */ /* 0x000fea0003800000 */
.L_x_876:
[----:B------:R-:W-:Y:S05]  /*27fd0*/  BRA `(.L_x_878) ;  /* 0xffffffe000dc7947 */ /* 0x000fea000383ffff */
.L_x_785:
[----:B0-----:R0:W1:Y:S02]  /*27fe0*/  SYNCS.PHASECHK.TRANS64.TRYWAIT P0, [R6+URZ], R5 ;  /* 0x00000005060075a7 */ /* 0x001064000800017f */
[----:B-1----:R-:W-:Y:S05]  /*27ff0*/  @!P0 NANOSLEEP.SYNCS 0x989680 ;  /* 0x009896800000895d */ /* 0x002fea0003900000 */
[----:B------:R-:W1:Y:S02]  /*28000*/  @!P0 SYNCS.PHASECHK.TRANS64 P0, [R6+URZ], R5 ;  /* 0x00000005060085a7 */ /* 0x000e64000800007f */
[----:B-1----:R-:W-:Y:S05]  /*28010*/  @!P0 BRA `(.L_x_785) ;  /* 0xfffffffc00f08947 */ /* 0x002fea000383ffff */
[----:B------:R-:W-:Y:S05]  /*28020*/  BRA `(.L_x_879) ;  /* 0xffffffe400187947 */ /* 0x000fea000383ffff */
.L_x_786:
[----:B-1----:R1:W2:Y:S02]  /*28030*/  SYNCS.PHASECHK.TRANS64.TRYWAIT P0, [R7+URZ], R2 ;  /* 0x00000002070075a7 */ /* 0x0022a4000800017f */
[----:B--2---:R-:W-:Y:S05]  /*28040*/  @!P0 NANOSLEEP.SYNCS 0x989680 ;  /* 0x009896800000895d */ /* 0x004fea0003900000 */
[----:B------:R-:W2:Y:S02]  /*28050*/  @!P0 SYNCS.PHASECHK.TRANS64 P0, [R7+URZ], R2 ;  /* 0x00000002070085a7 */ /* 0x000ea4000800007f */
[----:B--2---:R-:W-:Y:S05]  /*28060*/  @!P0 BRA `(.L_x_786) ;  /* 0xfffffffc00f08947 */ /* 0x004fea000383ffff */
[----:B------:R-:W-:Y:S05]  /*28070*/  BRA `(.L_x_880) ;  /* 0xffffffe4000c7947 */ /* 0x000fea000383ffff */
.L_x_788:
[----:B--2---:R2:W3:Y:S02]  /*28080*/  SYNCS.PHASECHK.TRANS64.TRYWAIT P0, [R4+URZ], R5 ;  /* 0x00000005040075a7 */ /* 0x0044e4000800017f */
[----:B---3--:R-:W-:Y:S05]  /*28090*/  @!P0 NANOSLEEP.SYNCS 0x989680 ;  /* 0x009896800000895d */ /* 0x008fea0003900000 */
[----:B------:R-:W3:Y:S02]  /*280a0*/  @!P0 SYNCS.PHASECHK.TRANS64 P0, [R4+URZ], R5 ;  /* 0x00000005040085a7 */ /* 0x000ee4000800007f */
[----:B---3--:R-:W-:Y:S05]  /*280b0*/  @!P0 BRA `(.L_x_788) ;  /* 0xfffffffc00f08947 */ /* 0x008fea000383ffff */
[----:B------:R-:W-:Y:S05]  /*280c0*/  BRA `(.L_x_881) ;  /* 0xffffffe400147947 */ /* 0x000fea000383ffff */
.L_x_882:
        /* <DEDUP_REMOVED lines=11> */
.L_x_12745:


//--------------------- .text._ZN7cutlass13device_kernelIN5flash11enable_sm90INS1_16FlashAttnFwdSm90INS1_25CollectiveMainloopFwdSm90ILi2EN4cute5tupleIJNS5_1CILi1EEES8_S8_EEENS6_IJNS7_ILi128EEENS7_ILi64EEENS7_ILi256EEEEEELi256ENS_10bfloat16_tEfNS_4arch4Sm90ELb0ELb1ELb1ELb0ELb0ELb0ELb0ELb1ELb1ELb0ELb0ELb0EEENS1_21CollectiveEpilogueFwdINS6_IJSA_SC_SB_EEES9_SE_SG_Li256ELb0ELb0ELb0ELb0EEENS1_30DynamicPersistentTileSchedulerILi256ELi32ELb0ELb0ELb1EEEEEEEEEvNT_6ParamsE --------------------------
	.section	.text._ZN7cutlass13device_kernelIN5flash11enable_sm90INS1_16FlashAttnFwdSm90INS1_25CollectiveMainloopFwdSm90ILi2EN4cute5tupleIJNS5_1CILi1EEES8_S8_EEENS6_IJNS7_ILi128EEENS7_ILi64EEENS7_ILi256EEEEEELi256ENS_10bfloat16_tEfNS_4arch4Sm90ELb0ELb1ELb1ELb0ELb0ELb0ELb0ELb1ELb1ELb0ELb0ELb0EEENS1_21CollectiveEpilogueFwdINS6_IJSA_SC_SB_EEES9_SE_SG_Li256ELb0ELb0ELb0ELb0EEENS1_30DynamicPersistentTileSchedulerILi256ELi32ELb0ELb0ELb1EEEEEEEEEvNT_6ParamsE,"ax",@progbits
	.align	128
.text._ZN7cutlass13device_kernelIN5flash11enable_sm90INS1_16FlashAttnFwdSm90INS1_25CollectiveMainloopFwdSm90ILi2EN4cute5tupleIJNS5_1CILi1EEES8_S8_EEENS6_IJNS7_ILi128EEENS7_ILi64EEENS7_ILi256EEEEEELi256ENS_10bfloat16_tEfNS_4arch4Sm90ELb0ELb1ELb1ELb0ELb0ELb0ELb0ELb1ELb1ELb0ELb0ELb0EEENS1_21CollectiveEpilogueFwdINS6_IJSA_SC_SB_EEES9_SE_SG_Li256ELb0ELb0ELb0ELb0EEENS1_30DynamicPersistentTileSchedulerILi256ELi32ELb0ELb0ELb1EEEEEEEEEvNT_6ParamsE:
        .type           _ZN7cutlass13device_kernelIN5flash11enable_sm90INS1_16FlashAttnFwdSm90INS1_25CollectiveMainloopFwdSm90ILi2EN4cute5tupleIJNS5_1CILi1EEES8_S8_EEENS6_IJNS7_ILi128EEENS7_ILi64EEENS7_ILi256EEEEEELi256ENS_10bfloat16_tEfNS_4arch4Sm90ELb0ELb1ELb1ELb0ELb0ELb0ELb0ELb1ELb1ELb0ELb0ELb0EEENS1_21CollectiveEpilogueFwdINS6_IJSA_SC_SB_EEES9_SE_SG_Li256ELb0ELb0ELb0ELb0EEENS1_30DynamicPersistentTileSchedulerILi256ELi32ELb0ELb0ELb1EEEEEEEEEvNT_6ParamsE,@function
        .size           _ZN7cutlass13device_kernelIN5flash11enable_sm90INS1_16FlashAttnFwdSm90INS1_25CollectiveMainloopFwdSm90ILi2EN4cute5tupleIJNS5_1CILi1EEES8_S8_EEENS6_IJNS7_ILi128EEENS7_ILi64EEENS7_ILi256EEEEEELi256ENS_10bfloat16_tEfNS_4arch4Sm90ELb0ELb1ELb1ELb0ELb0ELb0ELb0ELb1ELb1ELb0ELb0ELb0EEENS1_21CollectiveEpilogueFwdINS6_IJSA_SC_SB_EEES9_SE_SG_Li256ELb0ELb0ELb0ELb0EEENS1_30DynamicPersistentTileSchedulerILi256ELi32ELb0ELb0ELb1EEEEEEEEEvNT_6ParamsE,(.L_x_12746 - _ZN7cutlass13device_kernelIN5flash11enable_sm90INS1_16FlashAttnFwdSm90INS1_25CollectiveMainloopFwdSm90ILi2EN4cute5tupleIJNS5_1CILi1EEES8_S8_EEENS6_IJNS7_ILi128EEENS7_ILi64EEENS7_ILi256EEEEEELi256ENS_10bfloat16_tEfNS_4arch4Sm90ELb0ELb1ELb1ELb0ELb0ELb0ELb0ELb1ELb1ELb0ELb0ELb0EEENS1_21CollectiveEpilogueFwdINS6_IJSA_SC_SB_EEES9_SE_SG_Li256ELb0ELb0ELb0ELb0EEENS1_30DynamicPersistentTileSchedulerILi256ELi32ELb0ELb0ELb1EEEEEEEEEvNT_6ParamsE)
        .other          _ZN7cutlass13device_kernelIN5flash11enable_sm90INS1_16FlashAttnFwdSm90INS1_25CollectiveMainloopFwdSm90ILi2EN4cute5tupleIJNS5_1CILi1EEES8_S8_EEENS6_IJNS7_ILi128EEENS7_ILi64EEENS7_ILi256EEEEEELi256ENS_10bfloat16_tEfNS_4arch4Sm90ELb0ELb1ELb1ELb0ELb0ELb0ELb0ELb1ELb1ELb0ELb0ELb0EEENS1_21CollectiveEpilogueFwdINS6_IJSA_SC_SB_EEES9_SE_SG_Li256ELb0ELb0ELb0ELb0EEENS1_30DynamicPersistentTileSchedulerILi256ELi32ELb0ELb0ELb1EEEEEEEEEvNT_6ParamsE,@"STO_CUDA_ENTRY STV_DEFAULT"
_ZN7cutlass13device_kernelIN5flash11enable_sm90INS1_16FlashAttnFwdSm90INS1_25CollectiveMainloopFwdSm90ILi2EN4cute5tupleIJNS5_1CILi1EEES8_S8_EEENS6_IJNS7_ILi128EEENS7_ILi64EEENS7_ILi256EEEEEELi256ENS_10bfloat16_tEfNS_4arch4Sm90ELb0ELb1ELb1ELb0ELb0ELb0ELb0ELb1ELb1ELb0ELb0ELb0EEENS1_21CollectiveEpilogueFwdINS6_IJSA_SC_SB_EEES9_SE_SG_Li256ELb0ELb0ELb0ELb0EEENS1_30DynamicPersistentTileSchedulerILi256ELi32ELb0ELb0ELb1EEEEEEEEEvNT_6ParamsE:
        /* <DEDUP_REMOVED lines=24> */
.L_x_884:
[----:B------:R-:W-:Y:S05]  /*0180*/  BSYNC B0 ;  /* 0x0000000000007941 */ /* 0x000fea0003800000 */
.L_x_883:
[----:B------:R-:W-:Y:S01]  /*0190*/  VOTEU.ANY UP0, P0 ;  /* 0x00000000003f7886 */ /* 0x000fe20000000100 */
[----:B------:R-:W1:Y:S01]  /*01a0*/  SHFL.IDX PT, R2, R2, RZ, 0x1f ;  /* 0x00001fff02027589 */ /* 0x000e6200000e0000 */
[----:B------:R-:W-:Y:S01]  /*01b0*/  UMOV UR4, 0x1 ;  /* 0x0000000100047882 */ /* 0x000fe20000000000 */
[----:B------:R-:W-:Y:S01]  /*01c0*/  VOTEU.ANY UP1, P0 ;  /* 0x00000000003f7886 */ /* 0x000fe20000020100 */
[----:B------:R-:W-:Y:S01]  /*01d0*/  VOTEU.ANY UP2, P0 ;  /* 0x00000000003f7886 */ /* 0x000fe20000040100 */
[----:B------:R-:W2:Y:S01]  /*01e0*/  @UP0 S2UR UR7, SR_CgaCtaId ;  /* 0x00000000000709c3 */ /* 0x000ea20000008800 */
[----:B------:R-:W3:Y:S01]  /*01f0*/  SHFL.IDX PT, R3, R0, RZ, 0x1f ;  /* 0x00001fff00037589 */ /* 0x000ee200000e0000 */
[----:B------:R-:W-:Y:S01]  /*0200*/  @UP0 UMOV UR6, 0x400 ;  /* 0x0000040000060882 */ /* 0x000fe20000000000 */
[----:B------:R-:W-:-:S04]  /*0210*/  @UP0 UIADD3 UR4, -UR4, 0x100000, URZ ;  /* 0x0010000004040890 */ /* 0x000fc8000fffe13f */
[----:B------:R-:W-:Y:S02]  /*0220*/  @UP0 USHF.L.U32 UR5, UR4, 0xb, URZ ;  /* 0x0000000b04050899 */ /* 0x000fe4000800063f */
[----:B------:R-:W-:Y:S01]  /*0230*/  @UP0 USHF.L.U32 UR4, UR4, 0x1, URZ ;  /* 0x0000000104040899 */ /* 0x000fe2000800063f */
[----:B-1----:R-:W-:Y:S01]  /*0240*/  R2UR UR8, R2 ;  /* 0x00000000020872ca */ /* 0x002fe200000e0000 */
[----:B--2---:R-:W-:Y:S01]  /*0250*/  @UP0 ULEA UR6, UR7, UR6, 0x18 ;  /* 0x0000000607060291 */ /* 0x004fe2000f8ec03f */
[----:B---3--:R-:W-:-:S11]  /*0260*/  ISETP.NE.AND P1, PT, R3, RZ, PT ;  /* 0x000000ff0300720c */ /* 0x008fd60003f25270 */
[----:B------:R-:W-:Y:S01]  /*0270*/  UISETP.NE.AND UP0, UPT, UR8, URZ, UPT ;  /* 0x0000003f0800728c */ /* 0x000fe2000bf05270 */
[----:B------:R-:W1:Y:S02]  /*0280*/  FENCE.VIEW.ASYNC.S ;  /* 0x00000000000073c6 */ /* 0x000e640000000000 */
[----:B-1----:R1:W2:Y:S01]  /*0290*/  @UP1 SYNCS.EXCH.64 URZ, [UR6+0x30800], UR4 ;  /* 0x03080004063f15b2 */ /* 0x0022a20008000100 */
[----:B------:R1:W3:Y:S01]  /*02a0*/  @UP2 SYNCS.EXCH.64 URZ, [UR6+0x30820], UR4 ;  /* 0x03082004063f25b2 */ /* 0x0002e20008000100 */
[----:B------:R-:W-:Y:S06]  /*02b0*/  @P1 BRA `(.L_x_885) ;  /* 0x0000000000481947 */ /* 0x000fec0003800000 */
        /* <DEDUP_REMOVED lines=18> */
.L_x_885:
[----:B------:R-:W4:Y:S01]  /*03e0*/  SHFL.IDX PT, R2, R0, RZ, 0x1f ;  /* 0x00001fff00027589 */ /* 0x000f2200000e0000 */
[----:B------:R-:W-:Y:S01]  /*03f0*/  NOP ;  /* 0x0000000000007918 */ /* 0x000fe20000000000 */
[----:B----4-:R-:W-:-:S13]  /*0400*/  ISETP.NE.AND P0, PT, R2, RZ, PT ;  /* 0x000000ff0200720c */ /* 0x010fda0003f05270 */
        /* <DEDUP_REMOVED lines=19> */
.L_x_886:
[----:B------:R-:W4:Y:S01]  /*0540*/  SHFL.IDX PT, R2, R0, RZ, 0x1f ;  /* 0x00001fff00027589 */ /* 0x000f2200000e0000 */
[----:B------:R-:W-:Y:S01]  /*0550*/  NOP ;  /* 0x0000000000007918 */ /* 0x000fe20000000000 */
[----:B----4-:R-:W-:-:S13]  /*0560*/  ISETP.NE.AND P0, PT, R2, RZ, PT ;  /* 0x000000ff0200720c */ /* 0x010fda0003f05270 */
[----:B------:R-:W-:Y:S05]  /*0570*/  @P0 BRA `(.L_x_887) ;  /* 0x0000000000380947 */ /* 0x000fea0003800000 */
[----:B-1----:R-:W1:Y:S01]  /*0580*/  S2UR UR5, SR_CgaCtaId ;  /* 0x00000000000579c3 */ /* 0x002e620000008800 */
[----:B------:R-:W-:Y:S01]  /*0590*/  UMOV UR4, 0x400 ;  /* 0x0000040000047882 */ /* 0x000fe20000000000 */
[----:B------:R-:W-:Y:S01]  /*05a0*/  UMOV UR7, 0x1 ;  /* 0x0000000100077882 */ /* 0x000fe20000000000 */
[----:B------:R-:W-:Y:S01]  /*05b0*/  ELECT P0, URZ, PT ;  /* 0x00000000003f782f */ /* 0x000fe20003800000 */
[----:B-1----:R-:W-:Y:S02]  /*05c0*/  ULEA UR6, UR5, UR4, 0x18 ;  /* 0x0000000405067291 */ /* 0x002fe4000f8ec03f */
[----:B------:R-:W-:-:S04]  /*05d0*/  UIADD3 UR4, -UR7, 0x100000, URZ ;  /* 0x0010000007047890 */ /* 0x000fc8000fffe13f */
[----:B------:R-:W-:Y:S02]  /*05e0*/  USHF.L.U32 UR5, UR4, 0xb, URZ ;  /* 0x0000000b04057899 */ /* 0x000fe4000800063f */
[----:B------:R-:W-:Y:S01]  /*05f0*/  USHF.L.U32 UR4, UR4, 0x1, URZ ;  /* 0x0000000104047899 */ /* 0x000fe2000800063f */
[----:B------:R-:W1:Y:S11]  /*0600*/  FENCE.VIEW.ASYNC.S ;  /* 0x00000000000073c6 */ /* 0x000e760000000000 */
[----:B-1----:R4:W1:Y:S01]  /*0610*/  SYNCS.EXCH.64 URZ, [UR6+0x30870], UR4 ;  /* 0x03087004063f75b2 */ /* 0x0028620008000100 */
[----:B------:R4:W1:Y:S01]  /*0620*/  SYNCS.EXCH.64 URZ, [UR6+0x30880], UR4 ;  /* 0x03088004063f75b2 */ /* 0x0008620008000100 */
[----:B------:R4:W1:Y:S01]  /*0630*/  SYNCS.EXCH.64 URZ, [UR6+0x30878], UR4 ;  /* 0x03087804063f75b2 */ /* 0x0008620008000100 */
[----:B------:R4:W1:Y:S02]  /*0640*/  SYNCS.EXCH.64 URZ, [UR6+0x30888], UR4 ;  /* 0x03088804063f75b2 */ /* 0x0008640008000100 */
[----:B----4-:R-:W-:Y:S01]  /*0650*/  NOP ;  /* 0x0000000000007918 */ /* 0x010fe20000000000 */
.L_x_887:
        /* <DEDUP_REMOVED lines=22> */
.L_x_888:
        /* <DEDUP_REMOVED lines=22> */
.L_x_889:
[----:B-1----:R-:W-:Y:S01]  /*0920*/  UMOV UR4, 0x1 ;  /* 0x0000000100047882 */ /* 0x002fe20000000000 */
[----:B------:R-:W-:Y:S01]  /*0930*/  PLOP3.LUT P0, PT, PT, PT, UP0, 0x80, 0x0 ;  /* 0x000000000000781c */ /* 0x000fe20003f0f008 */
[----:B------:R-:W-:Y:S01]  /*0940*/  USEL UR4, UR4, 0x2, !UP0 ;  /* 0x0000000204047887 */ /* 0x000fe2000c000000 */
[----:B------:R-:W-:-:S05]  /*0950*/  NOP ;  /* 0x0000000000007918 */ /* 0x000fca0000000000 */
[----:B------:R-:W-:-:S05]  /*0960*/  IMAD.U32 R2, RZ, RZ, UR4 ;  /* 0x00000004ff027e24 */ /* 0x000fca000f8e00ff */
[----:B------:R1:W-:Y:S01]  /*0970*/  STL [R1], R2 ;  /* 0x0000000201007387 */ /* 0x0003e20000100800 */
[----:B--23--:R-:W-:Y:S06]  /*0980*/  BAR.SYNC.DEFER_BLOCKING 0x0 ;  /* 0x0000000000007b1d */ /* 0x00cfec0000010000 */
[----:B------:R-:W-:Y:S05]  /*0990*/  @!P0 BRA `(.L_x_890) ;  /* 0x000000e4005c8947 */ /* 0x000fea0003800000 */
.L_x_891:
[----:B------:R-:W-:-:S08]  /*09a0*/  NOP ;  /* 0x0000000000007918 */ /* 0x000fd00000000000 */
[----:B------:R-:W2:Y:S02]  /*09b0*/  USETMAXREG.TRY_ALLOC.CTAPOOL UP0, 0xf0 ;  /* 0x000000f0000079c8 */ /* 0x000ea40008000600 */
[----:B--2---:R-:W-:-:S13]  /*09c0*/  PLOP3.LUT P0, PT, PT, PT, UP0, 0x80, 0x0 ;  /* 0x000000000000781c */ /* 0x004fda0003f0f008 */
[----:B------:R-:W-:Y:S05]  /*09d0*/  @!P0 BRA `(.L_x_891) ;  /* 0xfffffffc00f08947 */ /* 0x000fea000383ffff */
[----:B------:R-:W2:Y:S08]  /*09e0*/  S2UR UR7, SR_CTAID.X ;  /* 0x00000000000779c3 */ /* 0x000eb00000002500 */
[----:B------:R-:W-:Y:S08]  /*09f0*/  BAR.ARV 0x4, 0x120 ;  /* 0x0104800000007b1d */ /* 0x000ff00000002000 */
[----:B------:R-:W2:Y:S08]  /*0a00*/  LDC R0, c[0x0][0xda8] ;  /* 0x00036a00ff007b82 */ /* 0x000eb00000000800 */
[----:B------:R-:W-:Y:S06]  /*0a10*/  BAR.ARV 0x8, 0x120 ;  /* 0x0204800000007b1d */ /* 0x000fec0000002000 */
[----:B--2---:R-:W-:-:S13]  /*0a20*/  ISETP.LE.AND P0, PT, R0, UR7, PT ;  /* 0x0000000700007c0c */ /* 0x004fda000bf03270 */
[----:B------:R-:W-:Y:S05]  /*0a30*/  @P0 EXIT ;  /* 0x000000000000094d */ /* 0x000fea0003800000 */
[----:B------:R-:W2:Y:S01]  /*0a40*/  LDL R3, [R1] ;  /* 0x0000000001037983 */ /* 0x000ea20000100800 */
[----:B------:R-:W3:Y:S01]  /*0a50*/  S2UR UR4, SR_CgaCtaId ;  /* 0x00000000000479c3 */ /* 0x000ee20000008800 */
[----:B------:R-:W-:Y:S01]  /*0a60*/  UMOV UR38, 0x400 ;  /* 0x0000040000267882 */ /* 0x000fe20000000000 */
[----:B------:R-:W-:Y:S01]  /*0a70*/  UMOV UR46, URZ ;  /* 0x0000003f002e7c82 */ /* 0x000fe20008000000 */
[----:B-1----:R-:W1:Y:S01]  /*0a80*/  S2R R2, SR_TID.X ;  /* 0x0000000000027919 */ /* 0x002e620000002100 */
[----:B------:R-:W-:-:S04]  /*0a90*/  UMOV UR36, URZ ;  /* 0x0000003f00247c82 */ /* 0x000fc80008000000 */
[----:B------:R-:W4:Y:S01]  /*0aa0*/  S2UR UR6, SR_SWINHI ;  /* 0x00000000000679c3 */ /* 0x000f220000002f00 */
[----:B---3--:R-:W-:-:S07]  /*0ab0*/  ULEA UR38, UR4, UR38, 0x18 ;  /* 0x0000002604267291 */ /* 0x008fce000f8ec03f */
[----:B------:R-:W-:Y:S01]  /*0ac0*/  UMOV UR4, UR38 ;  /* 0x0000002600047c82 */ /* 0x000fe20008000000 */
[----:B----4-:R-:W-:Y:S02]  /*0ad0*/  UMOV UR5, UR6 ;  /* 0x0000000600057c82 */ /* 0x010fe40008000000 */
[----:B------:R-:W-:Y:S02]  /*0ae0*/  IMAD.U32 R201, RZ, RZ, UR5 ;  /* 0x00000005ffc97e24 */ /* 0x000fe4000f8e00ff */
[----:B-1----:R-:W-:Y:S02]  /*0af0*/  VIADD R213, R2, 0xffffff80 ;  /* 0xffffff8002d57836 */ /* 0x002fe40000000000 */
[----:B------:R-:W-:Y:S01]  /*0b00*/  IMAD.U32 R200, RZ, RZ, UR4 ;  /* 0x00000004ffc87e24 */ /* 0x000fe2000f8e00ff */
[----:B------:R-:W-:Y:S02]  /*0b10*/  UMOV UR4, UR7 ;  /* 0x0000000700047c82 */ /* 0x000fe40008000000 */
[----:B------:R-:W-:-:S04]  /*0b20*/  SHF.R.S32.HI R0, RZ, 0x1f, R213 ;  /* 0x0000001fff007819 */ /* 0x000fc800000114d5 */
[CC--:B------:R-:W-:Y:S02]  /*0b30*/  LEA.HI R2, R0.reuse, R213.reuse, RZ, 0x4 ;  /* 0x000000d500027211 */ /* 0x0c0fe400078f20ff */
[----:B------:R-:W-:Y:S02]  /*0b40*/  LEA.HI R211, R0, R213, RZ, 0x5 ;  /* 0x000000d500d37211 */ /* 0x000fe400078f28ff */
[----:B------:R-:W-:Y:S02]  /*0b50*/  SHF.R.S32.HI R5, RZ, 0x4, R2 ;  /* 0x00000004ff057819 */ /* 0x000fe40000011402 */
[----:B------:R-:W-:Y:S02]  /*0b60*/  SHF.R.S32.HI R211, RZ, 0x5, R211 ;  /* 0x00000005ffd37819 */ /* 0x000fe400000114d3 */
[C---:B------:R-:W-:Y:S02]  /*0b70*/  LEA.HI R4, R2.reuse, R5, RZ, 0x1 ;  /* 0x0000000502047211 */ /* 0x040fe400078f08ff */
[----:B------:R-:W-:-:S02]  /*0b80*/  LOP3.LUT R2, R2, 0x3fffff0, RZ, 0xc0, !PT ;  /* 0x03fffff002027812 */ /* 0x000fc400078ec0ff */
[----:B------:R-:W-:-:S03]  /*0b90*/  LOP3.LUT R4, R4, 0x1ffffffe, RZ, 0xc0, !PT ;  /* 0x1ffffffe04047812 */ /* 0x000fc600078ec0ff */
[----:B------:R-:W-:Y:S02]  /*0ba0*/  IMAD.IADD R2, R213, 0x1, -R2 ;  /* 0x00000001d5027824 */ /* 0x000fe400078e0a02 */
[----:B------:R-:W-:Y:S02]  /*0bb0*/  IMAD.IADD R4, R5, 0x1, -R4 ;  /* 0x0000000105047824 */ /* 0x000fe400078e0a04 */
[----:B------:R-:W-:-:S05]  /*0bc0*/  IMAD R9, R211, 0x10, R2 ;  /* 0x00000010d3097824 */ /* 0x000fca00078e0202 */
[----:B------:R-:W-:Y:S02]  /*0bd0*/  LEA R4, R9, R4, 0x3 ;  /* 0x0000000409047211 */ /* 0x000fe400078e18ff */
[----:B--2---:R-:W-:Y:S02]  /*0be0*/  R2UR UR8, R3 ;  /* 0x00000000030872ca */ /* 0x004fe400000e0000 */
[CC--:B------:R-:W-:Y:S02]  /*0bf0*/  LEA.HI R3, R0.reuse, R213.reuse, RZ, 0x7 ;  /* 0x000000d500037211 */ /* 0x0c0fe400078f38ff */
[----:B------:R-:W-:Y:S02]  /*0c00*/  LEA.HI R0, R0, R213, RZ, 0x3 ;  /* 0x000000d500007211 */ /* 0x000fe400078f18ff */
[----:B------:R-:W-:Y:S02]  /*0c10*/  LOP3.LUT R208, R3, 0xffffff80, RZ, 0xc0, !PT ;  /* 0xffffff8003d07812 */ /* 0x000fe400078ec0ff */
[----:B------:R-:W-:-:S02]  /*0c20*/  SHF.R.S32.HI R210, RZ, 0x7, R3 ;  /* 0x00000007ffd27819 */ /* 0x000fc40000011403 */
[----:B------:R-:W-:Y:S02]  /*0c30*/  IADD3 R208, R213, -R208, RZ ;  /* 0x800000d0d5d07210 */ /* 0x000fe40007ffe0ff */
[----:B------:R-:W-:Y:S01]  /*0c40*/  LEA.HI R3, R3, R210, RZ, 0x1 ;  /* 0x000000d203037211 */ /* 0x000fe200078f08ff */
[----:B------:R-:W-:Y:S01]  /*0c50*/  ULOP3.LUT UR5, UR8, 0x1, URZ, 0xfc, !UPT ;  /* 0x0000000108057892 */ /* 0x000fe2000f8efc3f */
[----:B------:R-:W-:Y:S02]  /*0c60*/  SHF.R.S32.HI R7, RZ, 0x1f, R208 ;  /* 0x0000001fff077819 */ /* 0x000fe400000114d0 */
[----:B------:R-:W-:Y:S02]  /*0c70*/  LOP3.LUT R2, R0, 0x1ffffff8, RZ, 0xc0, !PT ;  /* 0x1ffffff800027812 */ /* 0x000fe400078ec0ff */
[CC--:B------:R-:W-:Y:S01]  /*0c80*/  LEA.HI R6, R7.reuse, R208.reuse, RZ, 0x2 ;  /* 0x000000d007067211 */ /* 0x0c0fe200078f10ff */
[----:B------:R-:W-:Y:S01]  /*0c90*/  IMAD.U32 R212, RZ, RZ, UR5 ;  /* 0x00000005ffd47e24 */ /* 0x000fe2000f8e00ff */
[----:B------:R-:W-:Y:S01]  /*0ca0*/  LEA.HI R7, R7, R208, RZ, 0x5 ;  /* 0x000000d007077211 */ /* 0x000fe200078f28ff */
[----:B------:R-:W-:Y:S01]  /*0cb0*/  UMOV UR5, URZ ;  /* 0x0000003f00057c82 */ /* 0x000fe20008000000 */
[--C-:B------:R-:W-:Y:S01]  /*0cc0*/  SHF.R.S32.HI R5, RZ, 0x2, R6.reuse ;  /* 0x00000002ff057819 */ /* 0x100fe20000011406 */
[----:B------:R-:W-:Y:S01]  /*0cd0*/  IMAD.U32 R207, RZ, RZ, UR5 ;  /* 0x00000005ffcf7e24 */ /* 0x000fe2000f8e00ff */
[----:B------:R-:W-:-:S02]  /*0ce0*/  SHF.R.S32.HI R8, RZ, 0x1f, R6 ;  /* 0x0000001fff087819 */ /* 0x000fc40000011406 */
[----:B------:R-:W-:Y:S02]  /*0cf0*/  SHF.R.S32.HI R7, RZ, 0x5, R7 ;  /* 0x00000005ff077819 */ /* 0x000fe40000011407 */
[----:B------:R-:W-:Y:S02]  /*0d00*/  LEA.HI R8, R8, R5, RZ, 0x3 ;  /* 0x0000000508087211 */ /* 0x000fe400078f18ff */
[----:B------:R-:W-:Y:S02]  /*0d10*/  IADD3 R2, R213, -R2, RZ ;  /* 0x80000002d5027210 */ /* 0x000fe40007ffe0ff */
[----:B------:R-:W-:Y:S02]  /*0d20*/  LOP3.LUT R8, R8, 0xfffffff8, RZ, 0xc0, !PT ;  /* 0xfffffff808087812 */ /* 0x000fe400078ec0ff */
[----:B------:R-:W-:Y:S01]  /*0d30*/  SHF.R.S32.HI R204, RZ, 0x3, R0 ;  /* 0x00000003ffcc7819 */ /* 0x000fe20000011400 */
[----:B------:R-:W-:Y:S02]  /*0d40*/  IMAD.SHL.U32 R202, R2, 0x8, RZ ;  /* 0x0000000802ca7824 */ /* 0x000fe400078e00ff */
[----:B------:R-:W-:Y:S01]  /*0d50*/  IMAD.IADD R8, R5, 0x1, -R8 ;  /* 0x0000000105087824 */ /* 0x000fe200078e0a08 */
[----:B------:R-:W-:-:S02]  /*0d60*/  LOP3.LUT R5, R3, 0x3fffffe, RZ, 0xc0, !PT ;  /* 0x03fffffe03057812 */ /* 0x000fc400078ec0ff */
[----:B------:R-:W-:Y:S01]  /*0d70*/  SHF.L.U32 R3, R4, 0x3, RZ ;  /* 0x0000000304037819 */ /* 0x000fe200000006ff */
[----:B------:R-:W-:Y:S02]  /*0d80*/  IMAD R8, R7, 0x10, R8 ;  /* 0x0000001007087824 */ /* 0x000fe400078e0208 */
[----:B------:R-:W-:Y:S02]  /*0d90*/  IMAD.IADD R5, R210, 0x1, -R5 ;  /* 0x00000001d2057824 */ /* 0x000fe400078e0a05 */
[----:B------:R-:W-:Y:S01]  /*0da0*/  IMAD.WIDE R200, R3, 0x2, R200 ;  /* 0x0000000203c87825 */ /* 0x000fe200078e02c8 */
[----:B------:R-:W-:-:S03]  /*0db0*/  LOP3.LUT R3, R6, 0x7ffffffc, RZ, 0xc0, !PT ;  /* 0x7ffffffc06037812 */ /* 0x000fc600078ec0ff */
[----:B------:R-:W-:Y:S01]  /*0dc0*/  IMAD R209, R5, 0x40, R8 ;  /* 0x0000004005d17824 */ /* 0x000fe200078e0208 */
[----:B------:R-:W-:-:S07]  /*0dd0*/  IADD3 R22, R208, -R3, RZ ;  /* 0x80000003d0167210 */ /* 0x000fce0007ffe0ff */
.L_x_984:
[----:B------:R-:W-:Y:S01]  /*0de0*/  ULDC UR5, c[0x0][0xdd0] ;  /* 0x0003740000057ab9 */ /* 0x000fe20000000800 */
[----:B-1----:R-:W1:Y:S01]  /*0df0*/  LDC R0, c[0x0][0xde8] ;  /* 0x00037a00ff007b82 */ /* 0x002e620000000800 */
[----:B------:R-:W-:Y:S01]  /*0e00*/  UISETP.NE.AND UP0, UPT, UR5, 0x1, UPT ;  /* 0x000000010500788c */ /* 0x000fe2000bf05270 */
[----:B------:R-:W-:-:S10]  /*0e10*/  UMOV UR8, UR4 ;  /* 0x0000000400087c82 */ /* 0x000fd40008000000 */
[----:B------:R-:W-:Y:S01]  /*0e20*/  @UP0 ULDC UR6, c[0x0][0xdd4] ;  /* 0x0003750000060ab9 */ /* 0x000fe20000000800 */
[----:B------:R-:W-:Y:S01]  /*0e30*/  @UP0 ULDC UR9, c[0x0][0xdd8] ;  /* 0x0003760000090ab9 */ /* 0x000fe20000000800 */
[----:B------:R-:W-:-:S04]  /*0e40*/  UIMAD.WIDE.U32 UR6, UR4, UR6, URZ ;  /* 0x00000006040672a5 */ /* 0x000fc8000f8e003f */
[----:B------:R-:W-:-:S04]  /*0e50*/  @UP0 USHF.R.U32.HI UR8, URZ, UR9, UR7 ;  /* 0x000000093f080299 */ /* 0x000fc80008011607 */
[----:B------:R-:W-:Y:S02]  /*0e60*/  UIADD3 UR6, -UR8, URZ, URZ ;  /* 0x0000003f08067290 */ /* 0x000fe4000fffe13f */
[----:B-1----:R-:W-:Y:S02]  /*0e70*/  ISETP.LE.AND P0, PT, R0, UR8, PT ;  /* 0x0000000800007c0c */ /* 0x002fe4000bf03270 */
[----:B------:R-:W-:-:S11]  /*0e80*/  UIMAD UR7, UR5, UR6, UR4 ;  /* 0x00000006050772a4 */ /* 0x000fd6000f8e0204 */
[----:B--234-:R-:W-:Y:S05]  /*0e90*/  @!P0 BRA `(.L_x_892) ;  /* 0x0000000000248947 */ /* 0x01cfea0003800000 */
[----:B------:R-:W-:Y:S01]  /*0ea0*/  ULDC UR6, c[0x0][0xddc] ;  /* 0x0003770000067ab9 */ /* 0x000fe20000000800 */
[----:B------:R-:W-:Y:S01]  /*0eb0*/  UMOV UR9, UR7 ;  /* 0x0000000700097c82 */ /* 0x000fe20008000000 */
[----:B------:R-:W-:-:S11]  /*0ec0*/  UISETP.NE.AND UP0, UPT, UR6, 0x1, UPT ;  /* 0x000000010600788c */ /* 0x000fd6000bf05270 */
[----:B------:R-:W-:Y:S02]  /*0ed0*/  @UP0 ULDC.64 UR10, c[0x0][0xde0] ;  /* 0x00037800000a0ab9 */ /* 0x000fe40000000a00 */
[----:B------:R-:W-:-:S04]  /*0ee0*/  UIMAD.WIDE.U32 UR4, UR7, UR10, URZ ;  /* 0x0000000a070472a5 */ /* 0x000fc8000f8e003f */
[----:B------:R-:W-:-:S04]  /*0ef0*/  @UP0 USHF.R.U32.HI UR9, URZ, UR11, UR5 ;  /* 0x0000000b3f090299 */ /* 0x000fc80008011605 */
[----:B------:R-:W-:Y:S02]  /*0f00*/  UIMAD UR4, UR9, UR6, URZ ;  /* 0x00000006090472a4 */ /* 0x000fe4000f8e023f */
[----:B------:R-:W-:Y:S01]  /*0f10*/  IMAD.U32 R206, RZ, RZ, UR9 ;  /* 0x00000009ffce7e24 */ /* 0x000fe2000f8e00ff */
[----:B------:R-:W-:Y:S09]  /*0f20*/  BRA `(.L_x_893) ;  /* 0x0000000000207947 */ /* 0x000ff20003800000 */
.L_x_892:
[----:B------:R-:W-:Y:S01]  /*0f30*/  ULDC UR6, c[0x0][0xdc4] ;  /* 0x0003710000067ab9 */ /* 0x000fe20000000800 */
[----:B------:R-:W-:Y:S01]  /*0f40*/  UMOV UR9, UR7 ;  /* 0x0000000700097c82 */ /* 0x000fe20008000000 */
[----:B------:R-:W-:-:S11]  /*0f50*/  UISETP.NE.AND UP0, UPT, UR6, 0x1, UPT ;  /* 0x000000010600788c */ /* 0x000fd6000bf05270 */
[----:B------:R-:W-:Y:S02]  /*0f60*/  @UP0 ULDC.64 UR10, c[0x0][0xdc8] ;  /* 0x00037200000a0ab9 */ /* 0x000fe40000000a00 */
[----:B------:R-:W-:-:S04]  /*0f70*/  UIMAD.WIDE.U32 UR4, UR7, UR10, URZ ;  /* 0x0000000a070472a5 */ /* 0x000fc8000f8e003f */
[----:B------:R-:W-:-:S04]  /*0f80*/  @UP0 USHF.R.U32.HI UR9, URZ, UR11, UR5 ;  /* 0x0000000b3f090299 */ /* 0x000fc80008011605 */
[----:B------:R-:W-:Y:S02]  /*0f90*/  UIMAD UR4, UR9, UR6, URZ ;  /* 0x00000006090472a4 */ /* 0x000fe4000f8e023f */
[----:B------:R-:W-:-:S10]  /*0fa0*/  IMAD.U32 R206, RZ, RZ, UR9 ;  /* 0x00000009ffce7e24 */ /* 0x000fd4000f8e00ff */
.L_x_893:
[----:B------:R-:W-:Y:S01]  /*0fb0*/  R2UR UR5, R206 ;  /* 0x00000000ce0572ca */ /* 0x000fe200000e0000 */
[----:B------:R-:W-:Y:S01]  /*0fc0*/  UIADD3 UR6, UR7, -UR4, URZ ;  /* 0x8000000407067290 */ /* 0x000fe2000fffe03f */
[----:B------:R-:W-:Y:S01]  /*0fd0*/  ULDC UR43, c[0x0][0xdb8] ;  /* 0x00036e00002b7ab9 */ /* 0x000fe20000000800 */
[----:B------:R-:W-:Y:S01]  /*0fe0*/  ULDC.64 UR12, c[0x0][0x3f8] ;  /* 0x0000fe00000c7ab9 */ /* 0x000fe20000000a00 */
[----:B------:R-:W-:Y:S01]  /*0ff0*/  UISETP.NE.AND UP1, UPT, UR43, 0x1, UPT ;  /* 0x000000012b00788c */ /* 0x000fe2000bf25270 */
[----:B------:R-:W-:Y:S01]  /*1000*/  ULDC UR42, c[0x0][0xdac] ;  /* 0x00036b00002a7ab9 */ /* 0x000fe20000000800 */
[----:B------:R-:W-:Y:S01]  /*1010*/  UISETP.NE.U32.AND UP0, UPT, UR12, URZ, UPT ;  /* 0x0000003f0c00728c */ /* 0x000fe2000bf05070 */
[----:B------:R-:W-:Y:S01]  /*1020*/  ULDC UR11, c[0x0][0xdc4] ;  /* 0x00037100000b7ab9 */ /* 0x000fe20000000800 */
[----:B------:R-:W-:Y:S02]  /*1030*/  ULDC UR47, c[0x0][0x404] ;  /* 0x00010100002f7ab9 */ /* 0x000fe40000000800 */
[----:B------:R-:W-:-:S03]  /*1040*/  UISETP.NE.AND.EX UP0, UPT, UR13, URZ, UPT, UP0 ;  /* 0x0000003f0d00728c */ /* 0x000fc6000bf05300 */
[----:B------:R-:W-:Y:S01]  /*1050*/  ULOP3.LUT UR7, URZ, UR5, URZ, 0x33, !UPT ;  /* 0x000000053f077292 */ /* 0x000fe2000f8e333f */
[----:B------:R-:W-:Y:S02]  /*1060*/  ULDC UR9, c[0x0][0x288] ;  /* 0x0000a20000097ab9 */ /* 0x000fe40000000800 */
[----:B------:R-:W-:Y:S01]  /*1070*/  ULDC.64 UR4, c[0x0][0x9e0] ;  /* 0x0002780000047ab9 */ /* 0x000fe20000000a00 */
[----:B------:R-:W-:Y:S02]  /*1080*/  UIADD3 UR42, UR7, UR42, URZ ;  /* 0x0000002a072a7290 */ /* 0x000fe4000fffe03f */
[----:B------:R-:W-:Y:S02]  /*1090*/  UISETP.GE.AND UP2, UPT, UR5, 0x1, UPT ;  /* 0x000000010500788c */ /* 0x000fe4000bf46270 */
[----:B------:R-:W-:Y:S02]  /*10a0*/  USHF.L.U32 UR42, UR42, 0x7, URZ ;  /* 0x000000072a2a7899 */ /* 0x000fe4000800063f */
[----:B------:R-:W-:-:S02]  /*10b0*/  UIMAD UR8, UR8, UR11, UR6 ;  /* 0x0000000b080872a4 */ /* 0x000fc4000f8e0206 */
[----:B------:R-:W-:Y:S01]  /*10c0*/  USEL UR47, UR47, 0x1, UP0 ;  /* 0x000000012f2f7887 */ /* 0x000fe20008000000 */
[----:B------:R-:W-:Y:S01]  /*10d0*/  PLOP3.LUT P1, PT, PT, PT, UP2, 0x80, 0x0 ;  /* 0x000000000000781c */ /* 0x000fe20003f2f028 */
[----:B------:R-:W-:Y:S01]  /*10e0*/  @UP1 ULDC UR6, c[0x0][0xdbc] ;  /* 0x00036f0000061ab9 */ /* 0x000fe20000000800 */
[----:B------:R-:W-:Y:S01]  /*10f0*/  UIADD3 UR61, UR42, 0x80, -UR9 ;  /* 0x000000802a3d7890 */ /* 0x000fe2000fffe809 */
[----:B------:R-:W-:Y:S01]  /*1100*/  ULDC UR10, c[0x0][0x2e0] ;  /* 0x0000b800000a7ab9 */ /* 0x000fe20000000800 */
[----:B------:R-:W-:Y:S01]  /*1110*/  UIMAD.WIDE.U32 UR6, UR8, UR6, URZ ;  /* 0x00000006080672a5 */ /* 0x000fe2000f8e003f */
[----:B------:R-:W-:Y:S01]  /*1120*/  @UP1 ULDC UR11, c[0x0][0xdc0] ;  /* 0x00037000000b1ab9 */ /* 0x000fe20000000800 */
[----:B------:R-:W-:Y:S01]  /*1130*/  UIMAD UR61, UR47, UR10, UR61 ;  /* 0x0000000a2f3d72a4 */ /* 0x000fe2000f8e023d */
[----:B------:R-:W-:Y:S01]  /*1140*/  UMOV UR44, UR8 ;  /* 0x00000008002c7c82 */ /* 0x000fe20008000000 */
[----:B------:R-:W-:Y:S02]  /*1150*/  @UP1 USHF.R.U32.HI UR44, URZ, UR11, UR7 ;  /* 0x0000000b3f2c1299 */ /* 0x000fe40008011607 */
[----:B------:R-:W-:-:S02]  /*1160*/  UIADD3 UR4, UR61, UR4, URZ ;  /* 0x000000043d047290 */ /* 0x000fc4000fffe03f */
[----:B------:R-:W-:-:S04]  /*1170*/  UIADD3 UR6, -UR44, URZ, URZ ;  /* 0x0000003f2c067290 */ /* 0x000fc8000fffe13f */
[----:B------:R-:W-:Y:S01]  /*1180*/  UIMAD UR43, UR43, UR6, UR8 ;  /* 0x000000062b2b72a4 */ /* 0x000fe2000f8e0208 */
[----:B------:R-:W-:Y:S01]  /*1190*/  IMAD.U32 R0, RZ, RZ, UR4 ;  /* 0x00000004ff007e24 */ /* 0x000fe2000f8e00ff */
[----:B------:R-:W-:Y:S10]  /*11a0*/  @!P1 BRA `(.L_x_894) ;  /* 0x0000000000409947 */ /* 0x000ff40003800000 */
[----:B------:R-:W-:Y:S01]  /*11b0*/  ISETP.LT.AND P0, PT, RZ, UR61, PT ;  /* 0x0000003dff007c0c */ /* 0x000fe2000bf01270 */
[----:B------:R-:W-:-:S12]  /*11c0*/  UIADD3 UR4, UR61, -0x1, URZ ;  /* 0xffffffff3d047890 */ /* 0x000fd8000fffe03f */
[----:B------:R-:W-:Y:S05]  /*11d0*/  @P0 BRA `(.L_x_895) ;  /* 0x00000000001c0947 */ /* 0x000fea0003800000 */
[----:B------:R-:W-:Y:S02]  /*11e0*/  UISETP.NE.AND UP0, UPT, UR5, 0x1, UPT ;  /* 0x000000010500788c */ /* 0x000fe4000bf05270 */
[----:B------:R-:W-:-:S09]  /*11f0*/  UIADD3 UR4, -UR61, URZ, URZ ;  /* 0x0000003f3d047290 */ /* 0x000fd2000fffe13f */
[----:B------:R-:W-:Y:S02]  /*1200*/  @UP0 ULDC.64 UR12, c[0x0][0x9e8] ;  /* 0x00027a00000c0ab9 */ /* 0x000fe40000000a00 */
[----:B------:R-:W-:-:S04]  /*1210*/  UIMAD.WIDE.U32 UR6, UR4, UR12, URZ ;  /* 0x0000000c040672a5 */ /* 0x000fc8000f8e003f */
[----:B------:R-:W-:-:S04]  /*1220*/  @UP0 USHF.R.U32.HI UR4, URZ, UR13, UR7 ;  /* 0x0000000d3f040299 */ /* 0x000fc80008011607 */
[----:B------:R-:W-:Y:S01]  /*1230*/  ULOP3.LUT UR4, URZ, UR4, URZ, 0x33, !UPT ;  /* 0x000000043f047292 */ /* 0x000fe2000f8e333f */
[----:B------:R-:W-:Y:S11]  /*1240*/  BRA `(.L_x_896) ;  /* 0x0000000000107947 */ /* 0x000ff60003800000 */
.L_x_895:
[----:B------:R-:W-:-:S11]  /*1250*/  UISETP.NE.AND UP0, UPT, UR5, 0x1, UPT ;  /* 0x000000010500788c */ /* 0x000fd6000bf05270 */
[----:B------:R-:W-:Y:S02]  /*1260*/  @UP0 ULDC.64 UR12, c[0x0][0x9e8] ;  /* 0x00027a00000c0ab9 */ /* 0x000fe40000000a00 */
[----:B------:R-:W-:-:S04]  /*1270*/  UIMAD.WIDE.U32 UR6, UR4, UR12, URZ ;  /* 0x0000000c040672a5 */ /* 0x000fc8000f8e003f */
[----:B------:R-:W-:-:S12]  /*1280*/  @UP0 USHF.R.U32.HI UR4, URZ, UR13, UR7 ;  /* 0x0000000d3f040299 */ /* 0x000fd80008011607 */
.L_x_896:
[----:B------:R-:W-:-:S06]  /*1290*/  UIMAD UR4, UR4, UR5, UR5 ;  /* 0x00000005040472a4 */ /* 0x000fcc000f8e0205 */
[----:B------:R-:W-:-:S07]  /*12a0*/  VIMNMX R0, R0, UR4, PT ;  /* 0x0000000400007c48 */ /* 0x000fce000bfe0100 */
.L_x_894:
[----:B------:R-:W-:Y:S01]  /*12b0*/  UIMAD UR4, UR47, UR10, 0x3f ;  /* 0x0000003f2f0474a4 */ /* 0x000fe2000f8e020a */
[----:B------:R-:W-:Y:S01]  /*12c0*/  IADD3 R0, R0, 0x3f, RZ ;  /* 0x0000003f00007810 */ /* 0x000fe20007ffe0ff */
[----:B------:R-:W-:Y:S02]  /*12d0*/  UIADD3 UR7, UR42, -UR9, URZ ;  /* 0x800000092a077290 */ /* 0x000fe4000fffe03f */
[----:B------:R-:W-:Y:S01]  /*12e0*/  USHF.R.S32.HI UR6, URZ, 0x1f, UR4 ;  /* 0x0000001f3f067899 */ /* 0x000fe20008011404 */
[----:B------:R-:W-:Y:S01]  /*12f0*/  SHF.R.S32.HI R3, RZ, 0x1f, R0 ;  /* 0x0000001fff037819 */ /* 0x000fe20000011400 */
[----:B------:R-:W-:Y:S02]  /*1300*/  UIMAD UR7, UR47, UR10, UR7 ;  /* 0x0000000a2f0772a4 */ /* 0x000fe4000f8e0207 */
[----:B------:R-:W-:Y:S01]  /*1310*/  ULEA.HI UR6, UR6, UR4, URZ, 0x6 ;  /* 0x0000000406067291 */ /* 0x000fe2000f8f303f */
[----:B------:R-:W-:Y:S01]  /*1320*/  LEA.HI R3, R3, R0, RZ, 0x6 ;  /* 0x0000000003037211 */ /* 0x000fe200078f30ff */
[----:B------:R-:W-:-:S02]  /*1330*/  ULDC UR8, c[0x0][0x9dc] ;  /* 0x0002770000087ab9 */ /* 0x000fc40000000800 */
[----:B------:R-:W-:Y:S01]  /*1340*/  USHF.R.S32.HI UR6, URZ, 0x6, UR6 ;  /* 0x000000063f067899 */ /* 0x000fe20008011406 */
[----:B------:R-:W-:Y:S01]  /*1350*/  SHF.R.S32.HI R3, RZ, 0x6, R3 ;  /* 0x00000006ff037819 */ /* 0x000fe20000011403 */
[----:B------:R-:W-:-:S04]  /*1360*/  UIADD3 UR8, UR7, -UR8, URZ ;  /* 0x8000000807087290 */ /* 0x000fc8000fffe03f */
[----:B------:R-:W-:Y:S01]  /*1370*/  VIMNMX R103, R3, UR6, PT ;  /* 0x0000000603677c48 */ /* 0x000fe2000bfe0100 */
[----:B------:R-:W-:Y:S07]  /*1380*/  @!P1 BRA `(.L_x_897) ;  /* 0x0000000000489947 */ /* 0x000fee0003800000 */
[----:B------:R-:W-:Y:S02]  /*1390*/  UMOV UR4, UR7 ;  /* 0x0000000700047c82 */ /* 0x000fe40008000000 */
[----:B------:R-:W-:-:S06]  /*13a0*/  UISETP.GT.AND UP0, UPT, UR4, -0x1, UPT ;  /* 0xffffffff0400788c */ /* 0x000fcc000bf04270 */
[----:B------:R-:W-:-:S13]  /*13b0*/  PLOP3.LUT P0, PT, PT, PT, UP0, 0x80, 0x0 ;  /* 0x000000000000781c */ /* 0x000fda0003f0f008 */
[----:B------:R-:W-:Y:S05]  /*13c0*/  @P0 BRA `(.L_x_898) ;  /* 0x00000000001c0947 */ /* 0x000fea0003800000 */
[----:B------:R-:W-:Y:S02]  /*13d0*/  UISETP.NE.AND UP0, UPT, UR5, 0x1, UPT ;  /* 0x000000010500788c */ /* 0x000fe4000bf05270 */
[----:B------:R-:W-:-:S09]  /*13e0*/  ULOP3.LUT UR4, URZ, UR4, URZ, 0x33, !UPT ;  /* 0x000000043f047292 */ /* 0x000fd2000f8e333f */
[----:B------:R-:W-:Y:S02]  /*13f0*/  @UP0 ULDC.64 UR10, c[0x0][0x9e8] ;  /* 0x00027a00000a0ab9 */ /* 0x000fe40000000a00 */
[----:B------:R-:W-:-:S04]  /*1400*/  UIMAD.WIDE.U32 UR6, UR4, UR10, URZ ;  /* 0x0000000a040672a5 */ /* 0x000fc8000f8e003f */
[----:B------:R-:W-:-:S04]  /*1410*/  @UP0 USHF.R.U32.HI UR4, URZ, UR11, UR7 ;  /* 0x0000000b3f040299 */ /* 0x000fc80008011607 */
[----:B------:R-:W-:Y:S01]  /*1420*/  ULOP3.LUT UR4, URZ, UR4, URZ, 0x33, !UPT ;  /* 0x000000043f047292 */ /* 0x000fe2000f8e333f */
[----:B------:R-:W-:Y:S11]  /*1430*/  BRA `(.L_x_899) ;  /* 0x0000000000107947 */ /* 0x000ff60003800000 */
.L_x_898:
[----:B------:R-:W-:-:S11]  /*1440*/  UISETP.NE.AND UP0, UPT, UR5, 0x1, UPT ;  /* 0x000000010500788c */ /* 0x000fd6000bf05270 */
[----:B------:R-:W-:Y:S02]  /*1450*/  @UP0 ULDC.64 UR10, c[0x0][0x9e8] ;  /* 0x00027a00000a0ab9 */ /* 0x000fe40000000a00 */
[----:B------:R-:W-:-:S04]  /*1460*/  UIMAD.WIDE.U32 UR6, UR4, UR10, URZ ;  /* 0x0000000a040672a5 */ /* 0x000fc8000f8e003f */
[----:B------:R-:W-:-:S12]  /*1470*/  @UP0 USHF.R.U32.HI UR4, URZ, UR11, UR7 ;  /* 0x0000000b3f040299 */ /* 0x000fd80008011607 */
.L_x_899:
[----:B------:R-:W-:-:S04]  /*1480*/  UIMAD UR4, UR4, UR5, URZ ;  /* 0x00000005040472a4 */ /* 0x000fc8000f8e023f */
[----:B------:R-:W-:-:S04]  /*1490*/  UISETP.LT.AND UP0, UPT, UR8, UR4, UPT ;  /* 0x000000040800728c */ /* 0x000fc8000bf01270 */
[----:B------:R-:W-:-:S12]  /*14a0*/  USEL UR8, UR8, UR4, !UP0 ;  /* 0x0000000408087287 */ /* 0x000fd8000c000000 */
.L_x_897:
[----:B------:R-:W-:Y:S01]  /*14b0*/  USHF.R.S32.HI UR4, URZ, 0x1f, UR8 ;  /* 0x0000001f3f047899 */ /* 0x000fe20008011408 */
[----:B------:R-:W-:Y:S01]  /*14c0*/  PLOP3.LUT P0, PT, PT, PT, PT, 0x80, 0x0 ;  /* 0x000000000000781c */ /* 0x000fe20003f0f070 */
[----:B------:R-:W-:Y:S01]  /*14d0*/  IMAD.MOV.U32 R0, RZ, RZ, RZ ;  /* 0x000000ffff007224 */ /* 0x000fe200078e00ff */
[----:B------:R-:W-:Y:S01]  /*14e0*/  CS2R R2, SRZ ;  /* 0x0000000000027805 */ /* 0x000fe2000001ff00 */
[----:B------:R-:W-:Y:S01]  /*14f0*/  ULEA.HI UR4, UR4, UR8, URZ, 0x6 ;  /* 0x0000000804047291 */ /* 0x000fe2000f8f303f */
[----:B------:R-:W-:Y:S02]  /*1500*/  CS2R R150, SRZ ;  /* 0x0000000000967805 */ /* 0x000fe4000001ff00 */
[----:B------:R-:W-:Y:S02]  /*1510*/  CS2R R148, SRZ ;  /* 0x0000000000947805 */ /* 0x000fe4000001ff00 */
[----:B------:R-:W-:Y:S01]  /*1520*/  CS2R R146, SRZ ;  /* 0x0000000000927805 */ /* 0x000fe2000001ff00 */
[----:B------:R-:W-:Y:S01]  /*1530*/  USHF.R.S32.HI UR4, URZ, 0x6, UR4 ;  /* 0x000000063f047899 */ /* 0x000fe20008011404 */
[----:B------:R-:W-:-:S02]  /*1540*/  CS2R R144, SRZ ;  /* 0x0000000000907805 */ /* 0x000fc4000001ff00 */
[----:B------:R-:W-:Y:S02]  /*1550*/  CS2R R142, SRZ ;  /* 0x00000000008e7805 */ /* 0x000fe4000001ff00 */
[----:B------:R-:W-:Y:S01]  /*1560*/  CS2R R140, SRZ ;  /* 0x00000000008c7805 */ /* 0x000fe2000001ff00 */
[----:B------:R-:W-:Y:S01]  /*1570*/  UISETP.LT.AND UP0, UPT, URZ, UR4, UPT ;  /* 0x000000043f00728c */ /* 0x000fe2000bf01270 */
[----:B------:R-:W-:Y:S02]  /*1580*/  CS2R R138, SRZ ;  /* 0x00000000008a7805 */ /* 0x000fe4000001ff00 */
[----:B------:R-:W-:Y:S02]  /*1590*/  CS2R R136, SRZ ;  /* 0x0000000000887805 */ /* 0x000fe4000001ff00 */
[----:B------:R-:W-:Y:S01]  /*15a0*/  CS2R R134, SRZ ;  /* 0x0000000000867805 */ /* 0x000fe2000001ff00 */
[----:B------:R-:W-:Y:S01]  /*15b0*/  USEL UR60, URZ, UR4, !UP0 ;  /* 0x000000043f3c7287 */ /* 0x000fe2000c000000 */
[----:B------:R-:W-:-:S02]  /*15c0*/  CS2R R132, SRZ ;  /* 0x0000000000847805 */ /* 0x000fc4000001ff00 */
[----:B------:R-:W-:Y:S02]  /*15d0*/  CS2R R130, SRZ ;  /* 0x0000000000827805 */ /* 0x000fe4000001ff00 */
[----:B------:R-:W-:Y:S02]  /*15e0*/  CS2R R128, SRZ ;  /* 0x0000000000807805 */ /* 0x000fe4000001ff00 */
[----:B------:R-:W-:Y:S02]  /*15f0*/  CS2R R126, SRZ ;  /* 0x00000000007e7805 */ /* 0x000fe4000001ff00 */
[----:B------:R-:W-:Y:S02]  /*1600*/  CS2R R124, SRZ ;  /* 0x00000000007c7805 */ /* 0x000fe4000001ff00 */
[----:B------:R-:W-:Y:S02]  /*1610*/  ISETP.GT.AND P1, PT, R103, UR60, PT ;  /* 0x0000003c67007c0c */ /* 0x000fe4000bf24270 */
        /* <DEDUP_REMOVED lines=45> */
[----:B------:R-:W-:Y:S01]  /*18f0*/  IMAD.MOV.U32 R23, RZ, RZ, RZ ;  /* 0x000000ffff177224 */ /* 0x000fe200078e00ff */
[----:B------:R-:W-:Y:S02]  /*1900*/  CS2R R32, SRZ ;  /* 0x0000000000207805 */ /* 0x000fe4000001ff00 */
[----:B------:R-:W-:Y:S02]  /*1910*/  MOV R160, RZ ;  /* 0x000000ff00a07202 */ /* 0x000fe40000000f00 */
[----:B------:R-:W-:Y:S01]  /*1920*/  CS2R R6, SRZ ;  /* 0x0000000000067805 */ /* 0x000fe2000001ff00 */
[----:B------:R-:W-:Y:S01]  /*1930*/  IMAD.MOV.U32 R29, RZ, RZ, RZ ;  /* 0x000000ffff1d7224 */ /* 0x000fe200078e00ff */
[----:B------:R-:W-:Y:S01]  /*1940*/  CS2R R56, SRZ ;  /* 0x0000000000387805 */ /* 0x000fe2000001ff00 */
[----:B------:R-:W-:Y:S01]  /*1950*/  IMAD.MOV.U32 R4, RZ, RZ, RZ ;  /* 0x000000ffff047224 */ /* 0x000fe200078e00ff */
[----:B------:R-:W-:Y:S06]  /*1960*/  @!P1 BRA `(.L_x_900) ;  /* 0x000000b800c49947 */ /* 0x000fec0003800000 */
[----:B------:R-:W1:Y:S01]  /*1970*/  SHFL.IDX PT, R0, R210, RZ, 0x1f ;  /* 0x00001fffd2007589 */ /* 0x000e6200000e0000 */
[----:B------:R-:W-:-:S04]  /*1980*/  UIADD3 UR6, UR38, 0x10400, URZ ;  /* 0x0001040026067890 */ /* 0x000fc8000fffe03f */
[----:B------:R-:W-:-:S06]  /*1990*/  ULOP3.LUT UP0, URZ, UR6, 0x3ff, URZ, 0xc0, !UPT ;  /* 0x000003ff063f7892 */ /* 0x000fcc000f80c03f */
[----:B------:R-:W-:Y:S02]  /*19a0*/  PLOP3.LUT P0, PT, PT, PT, UP0, 0x80, 0x0 ;  /* 0x000000000000781c */ /* 0x000fe40003f0f008 */
[----:B-1----:R-:W-:-:S13]  /*19b0*/  R2UR UR4, R0 ;  /* 0x00000000000472ca */ /* 0x002fda00000e0000 */
[----:B------:R-:W-:-:S04]  /*19c0*/  ULEA.HI UR5, UR4, UR4, URZ, 0x1 ;  /* 0x0000000404057291 */ /* 0x000fc8000f8f083f */
        /* <DEDUP_REMOVED lines=22> */
.L_x_901:
[----:B------:R-:W-:Y:S02]  /*1b30*/  R2UR UR6, R207 ;  /* 0x00000000cf0672ca */ /* 0x000fe400000e0000 */
[----:B------:R-:W-:-:S11]  /*1b40*/  R2UR UR5, R212 ;  /* 0x00000000d40572ca */ /* 0x000fd600000e0000 */
[----:B------:R-:W-:Y:S02]  /*1b50*/  ULEA.HI UR4, UR6, UR6, URZ, 0x1 ;  /* 0x0000000606047291 */ /* 0x000fe4000f8f083f */
[----:B------:R-:W-:Y:S02]  /*1b60*/  IMAD.U32 R2, RZ, RZ, UR5 ;  /* 0x00000005ff027e24 */ /* 0x000fe4000f8e00ff */
[----:B------:R-:W-:-:S03]  /*1b70*/  ULOP3.LUT UR4, UR4, 0xfffffffe, URZ, 0xc0, !UPT ;  /* 0xfffffffe04047892 */ /* 0x000fc6000f8ec03f */
[----:B------:R-:W-:Y:S01]  /*1b80*/  ISETP.NE.AND P0, PT, R2, 0x3, PT ;  /* 0x000000030200780c */ /* 0x000fe20003f05270 */
[----:B------:R-:W-:-:S06]  /*1b90*/  UIADD3 UR4, UR6, -UR4, URZ ;  /* 0x8000000406047290 */ /* 0x000fcc000fffe03f */
[----:B------:R-:W-:-:S04]  /*1ba0*/  MOV R0, UR4 ;  /* 0x0000000400007c02 */ /* 0x000fc80008000f00 */
[----:B------:R-:W-:-:S04]  /*1bb0*/  SHF.L.U32 R0, R0, 0x1f, RZ ;  /* 0x0000001f00007819 */ /* 0x000fc800000006ff */
[----:B------:R-:W1:Y:S02]  /*1bc0*/  SYNCS.PHASECHK.TRANS64.TRYWAIT P1, [UR38+0x30800], R0 ;  /* 0x03080000ff0075a7 */ /* 0x000e640008020166 */
[----:B-1----:R-:W-:Y:S05]  /*1bd0*/  @!P1 BRA `(.L_x_902) ;  /* 0x0000010800f49947 */ /* 0x002fea0003800000 */
.L_x_1049:
[----:B------:R-:W-:Y:S05]  /*1be0*/  @!P0 BRA `(.L_x_903) ;  /* 0x0000000000048947 */ /* 0x000fea0003800000 */
[----:B------:R-:W-:Y:S01]  /*1bf0*/  BPT.TRAP 0x1 ;  /* 0x000000040000795c */ /* 0x000fe20000300000 */
.L_x_903:
[----:B-1----:R-:W-:Y:S02]  /*1c00*/  IMAD.U32 R3, RZ, RZ, UR36 ;  /* 0x00000024ff037e24 */ /* 0x002fe4000f8e00ff */
[----:B------:R-:W-:-:S03]  /*1c10*/  IMAD.U32 R0, RZ, RZ, UR46 ;  /* 0x0000002eff007e24 */ /* 0x000fc6000f8e00ff */
[----:B------:R-:W-:Y:S02]  /*1c20*/  LEA R3, R3, UR38, 0x3 ;  /* 0x0000002603037c11 */ /* 0x000fe4000f8e18ff */
[----:B------:R-:W-:-:S04]  /*1c30*/  SHF.L.U32 R0, R0, 0x1f, RZ ;  /* 0x0000001f00007819 */ /* 0x000fc800000006ff */
[----:B------:R1:W2:Y:S01]  /*1c40*/  SYNCS.PHASECHK.TRANS64.TRYWAIT P2, [R3+URZ+0x30830], R0 ;  /* 0x03083000030075a7 */ /* 0x0002a2000804017f */
[----:B------:R-:W-:Y:S05]  /*1c50*/  @!P0 BRA `(.L_x_904) ;  /* 0x0000000000048947 */ /* 0x000fea0003800000 */
[----:B------:R-:W-:Y:S01]  /*1c60*/  BPT.TRAP 0x1 ;  /* 0x000000040000795c */ /* 0x000fe20000300000 */
.L_x_904:
[----:B------:R-:W3:Y:S02]  /*1c70*/  S2R R2, SR_TID.X ;  /* 0x0000000000027919 */ /* 0x000ee40000002100 */
[----:B---3--:R-:W-:Y:S01]  /*1c80*/  LOP3.LUT P1, RZ, R2, 0x7f, RZ, 0xc0, !PT ;  /* 0x0000007f02ff7812 */ /* 0x008fe2000782c0ff */
[----:B--2---:R-:W-:-:S12]  /*1c90*/  @P2 BRA `(.L_x_905) ;  /* 0x0000000000082947 */ /* 0x004fd80003800000 */
[----:B------:R-:W2:Y:S02]  /*1ca0*/  SYNCS.PHASECHK.TRANS64.TRYWAIT P2, [R3+URZ+0x30830], R0 ;  /* 0x03083000030075a7 */ /* 0x000ea4000804017f */
[----:B--2---:R-:W-:Y:S05]  /*1cb0*/  @!P2 BRA `(.L_x_906) ;  /* 0x0000010800d4a947 */ /* 0x004fea0003800000 */
.L_x_905:
[----:B------:R-:W-:Y:S05]  /*1cc0*/  WARPSYNC.ALL ;  /* 0x0000000000007948 */ /* 0x000fea0003800000 */
[----:B------:R-:W-:Y:S01]  /*1cd0*/  UIADD3 UR4, UR38, 0x20400, URZ ;  /* 0x0002040026047890 */ /* 0x000fe2000fffe03f */
[----:B------:R-:W-:Y:S01]  /*1ce0*/  WARPGROUP.ARRIVE ;  /* 0x00000000000079c5 */ /* 0x000fe20000000000 */
[----:B------:R-:W-:Y:S01]  /*1cf0*/  ULOP3.LUT UR40, UR40, 0x10000, URZ, 0xfc, !UPT ;  /* 0x0001000028287892 */ /* 0x000fe2000f8efc3f */
[----:B------:R-:W3:Y:S01]  /*1d00*/  LDC R21, c[0x0][0x2e0] ;  /* 0x0000b800ff157b82 */ /* 0x000ee20000000800 */
[----:B------:R-:W-:Y:S01]  /*1d10*/  USHF.R.U32.HI UR4, URZ, 0x4, UR4 ;  /* 0x000000043f047899 */ /* 0x000fe20008011604 */
[----:B------:R-:W-:Y:S01]  /*1d20*/  MOV R4, 0xffffffc0 ;  /* 0xffffffc000047802 */ /* 0x000fe20000000f00 */
[----:B------:R-:W-:Y:S01]  /*1d30*/  UMOV UR9, 0x40000040 ;  /* 0x4000004000097882 */ /* 0x000fe20000000000 */
[----:B------:R-:W-:Y:S01]  /*1d40*/  UMOV UR11, 0x40000040 ;  /* 0x40000040000b7882 */ /* 0x000fe20000000000 */
[----:B------:R-:W-:Y:S01]  /*1d50*/  ULOP3.LUT UR4, UR4, 0x3fff, URZ, 0xc0, !UPT ;  /* 0x00003fff04047892 */ /* 0x000fe2000f8ec03f */
[----:B------:R-:W-:Y:S01]  /*1d60*/  IMAD.U32 R19, RZ, RZ, UR9 ;  /* 0x00000009ff137e24 */ /* 0x000fe2000f8e00ff */
[----:B------:R-:W-:Y:S01]  /*1d70*/  UMOV UR8, UR40 ;  /* 0x0000002800087c82 */ /* 0x000fe20008000000 */
[----:B------:R-:W-:Y:S01]  /*1d80*/  UMOV UR7, 0x40000040 ;  /* 0x4000004000077882 */ /* 0x000fe20000000000 */
[----:B------:R-:W-:Y:S01]  /*1d90*/  ULOP3.LUT UR37, UR4, 0x10000, URZ, 0xfc, !UPT ;  /* 0x0001000004257892 */ /* 0x000fe2000f8efc3f */
[----:B------:R-:W-:Y:S01]  /*1da0*/  MOV R18, UR8 ;  /* 0x0000000800127c02 */ /* 0x000fe20008000f00 */
[----:B------:R-:W-:Y:S01]  /*1db0*/  UIADD3 UR4, UR40, 0x2, URZ ;  /* 0x0000000228047890 */ /* 0x000fe2000fffe03f */
[----:B-12---:R-:W1:Y:S01]  /*1dc0*/  LDC R0, c[0x0][0x288] ;  /* 0x0000a200ff007b82 */ /* 0x006e620000000800 */
[----:B------:R-:W-:Y:S01]  /*1dd0*/  ULEA UR39, UR36, UR37, 0xb ;  /* 0x0000002524277291 */ /* 0x000fe2000f8e583f */
[----:B------:R-:W-:Y:S01]  /*1de0*/  IMAD R6, R103, R4, 0x40 ;  /* 0x0000004067067424 */ /* 0x000fe200078e0204 */
[----:B------:R-:W-:Y:S01]  /*1df0*/  UIADD3 UR12, UR40, 0x406, URZ ;  /* 0x00000406280c7890 */ /* 0x000fe2000fffe03f */
[----:B------:R-:W-:Y:S01]  /*1e00*/  @!P1 VIADD R2, R3, 0x30840 ;  /* 0x0003084003029836 */ /* 0x000fe20000000000 */
[----:B------:R-:W-:Y:S01]  /*1e10*/  UIADD3 UR5, UR39, 0x2, URZ ;  /* 0x0000000227057890 */ /* 0x000fe2000fffe03f */
[----:B------:R-:W-:Y:S01]  /*1e20*/  LEA R4, R103, 0xffffffc0, 0x6 ;  /* 0xffffffc067047811 */ /* 0x000fe200078e30ff */
[----:B------:R-:W-:-:S02]  /*1e30*/  UIADD3 UR6, UR39, 0x202, URZ ;  /* 0x0000020227067890 */ /* 0x000fc4000fffe03f */
[----:B------:R-:W-:Y:S01]  /*1e40*/  UMOV UR10, UR39 ;  /* 0x00000027000a7c82 */ /* 0x000fe20008000000 */
[----:B------:R-:W-:Y:S01]  /*1e50*/  UIADD3 UR14, UR39, 0x206, URZ ;  /* 0x00000206270e7890 */ /* 0x000fe2000fffe03f */
[----:B------:R-:W-:Y:S01]  /*1e60*/  HGMMA.64x64x16.F32.BF16 R24, gdesc[UR8], RZ, !UPT, gsb0 ;  /* 0x00e00000081879f0 */ /* 0x000fe2000c0018ff */
[----:B------:R-:W-:Y:S01]  /*1e70*/  UMOV UR8, UR4 ;  /* 0x0000000400087c82 */ /* 0x000fe20008000000 */
[----:B------:R-:W-:Y:S01]  /*1e80*/  UMOV UR9, 0x40000040 ;  /* 0x4000004000097882 */ /* 0x000fe20000000000 */
[----:B------:R-:W-:Y:S01]  /*1e90*/  UMOV UR10, UR5 ;  /* 0x00000005000a7c82 */ /* 0x000fe20008000000 */
[----:B------:R-:W-:Y:S01]  /*1ea0*/  UMOV UR11, 0x40000040 ;  /* 0x40000040000b7882 */ /* 0x000fe20000000000 */
[----:B------:R-:W-:Y:S01]  /*1eb0*/  UIADD3 UR4, UR40, 0x4, URZ ;  /* 0x0000000428047890 */ /* 0x000fe2000fffe03f */
[----:B------:R-:W-:Y:S01]  /*1ec0*/  IMAD.U32 R16, RZ, RZ, UR8 ;  /* 0x00000008ff107e24 */ /* 0x000fe2000f8e00ff */
[----:B------:R-:W-:Y:S01]  /*1ed0*/  UIADD3 UR5, UR39, 0x4, URZ ;  /* 0x0000000427057890 */ /* 0x000fe2000fffe03f */
[----:B------:R-:W-:Y:S01]  /*1ee0*/  IMAD.U32 R17, RZ, RZ, UR9 ;  /* 0x00000009ff117e24 */ /* 0x000fe2000f8e00ff */
[----:B------:R-:W-:Y:S01]  /*1ef0*/  UMOV UR13, 0x40000040 ;  /* 0x40000040000d7882 */ /* 0x000fe20000000000 */
[----:B------:R-:W-:Y:S01]  /*1f00*/  UMOV UR15, 0x40000040 ;  /* 0x40000040000f7882 */ /* 0x000fe20000000000 */
[----:B------:R-:W-:Y:S01]  /*1f10*/  UIADD3 UR16, UR40, 0x800, URZ ;  /* 0x0000080028107890 */ /* 0x000fe2000fffe03f */
[----:B---3--:R-:W-:Y:S01]  /*1f20*/  IMAD R3, R21, UR47, R6 ;  /* 0x0000002f15037c24 */ /* 0x008fe2000f8e0206 */
[----:B------:R-:W-:Y:S01]  /*1f30*/  UIADD3 UR18, UR39, 0x400, URZ ;  /* 0x0000040027127890 */ /* 0x000fe2000fffe03f */
[----:B------:R-:W-:Y:S01]  /*1f40*/  @!P1 PRMT R2, RZ, 0x654, R2 ;  /* 0x00000654ff029816 */ /* 0x000fe20000000002 */
[----:B------:R-:W-:Y:S01]  /*1f50*/  UMOV UR17, 0x40000040 ;  /* 0x4000004000117882 */ /* 0x000fe20000000000 */
[----:B------:R-:W-:Y:S01]  /*1f60*/  UMOV UR19, 0x40000040 ;  /* 0x4000004000137882 */ /* 0x000fe20000000000 */
[----:B------:R-:W-:Y:S01]  /*1f70*/  UIADD3 UR20, UR40, 0x802, URZ ;  /* 0x0000080228147890 */ /* 0x000fe2000fffe03f */
[----:B-1----:R-:W-:Y:S01]  /*1f80*/  IADD3 R5, R3, 0x1, -R0 ;  /* 0x0000000103057810 */ /* 0x002fe20007ffe800 */
[----:B------:R-:W-:Y:S01]  /*1f90*/  UIADD3 UR22, UR39, 0x402, URZ ;  /* 0x0000040227167890 */ /* 0x000fe2000fffe03f */
[----:B------:R-:W-:Y:S01]  /*1fa0*/  UMOV UR21, 0x40000040 ;  /* 0x4000004000157882 */ /* 0x000fe20000000000 */
[----:B------:R-:W-:Y:S01]  /*1fb0*/  UMOV UR23, 0x40000040 ;  /* 0x4000004000177882 */ /* 0x000fe20000000000 */
[----:B------:R-:W-:-:S02]  /*1fc0*/  UIADD3 UR24, UR40, 0x804, URZ ;  /* 0x0000080428187890 */ /* 0x000fc4000fffe03f */
[----:B------:R-:W-:Y:S01]  /*1fd0*/  UIADD3 UR26, UR39, 0x404, URZ ;  /* 0x00000404271a7890 */ /* 0x000fe2000fffe03f */
[----:B------:R-:W-:Y:S01]  /*1fe0*/  UMOV UR25, 0x40000040 ;  /* 0x4000004000197882 */ /* 0x000fe20000000000 */
[----:B------:R-:W-:Y:S01]  /*1ff0*/  UMOV UR27, 0x40000040 ;  /* 0x40000040001b7882 */ /* 0x000fe20000000000 */
[----:B------:R-:W-:Y:S02]  /*2000*/  UIADD3 UR28, UR40, 0x806, URZ ;  /* 0x00000806281c7890 */ /* 0x000fe4000fffe03f */
[----:B------:R-:W-:Y:S01]  /*2010*/  UIADD3 UR30, UR39, 0x406, URZ ;  /* 0x00000406271e7890 */ /* 0x000fe2000fffe03f */
[----:B------:R-:W-:Y:S01]  /*2020*/  UMOV UR29, 0x40000040 ;  /* 0x40000040001d7882 */ /* 0x000fe20000000000 */
[----:B------:R-:W-:Y:S01]  /*2030*/  UMOV UR31, 0x40000040 ;  /* 0x40000040001f7882 */ /* 0x000fe20000000000 */
[----:B------:R-:W-:Y:S02]  /*2040*/  UIADD3 UR32, UR40, 0xc00, URZ ;  /* 0x00000c0028207890 */ /* 0x000fe4000fffe03f */
        /* <DEDUP_REMOVED lines=11> */
[----:B------:R-:W-:Y:S01]  /*2100*/  UMOV UR57, 0x40000040 ;  /* 0x4000004000397882 */ /* 0x000fe20000000000 */
[----:B------:R-:W-:Y:S01]  /*2110*/  UMOV UR59, 0x40000040 ;  /* 0x40000040003b7882 */ /* 0x000fe20000000000 */
[----:B------:R-:W-:Y:S01]  /*2120*/  IMAD.U32 R9, RZ, RZ, UR57 ;  /* 0x00000039ff097e24 */ /* 0x000fe2000f8e00ff */
[----:B------:R-:W-:-:S02]  /*2130*/  WARPGROUP.DEPBAR.LE gsb0, 0x0 ;  /* 0x00008000000079c5 */ /* 0x000fc40000010000 */
[----:B------:R-:W-:-:S06]  /*2140*/  WARPGROUP.ARRIVE ;  /* 0x00000000000079c5 */ /* 0x000fcc0000000000 */
[----:B------:R-:W-:Y:S01]  /*2150*/  HGMMA.64x64x16.F32.BF16 R24, gdesc[UR8], R24, gsb0 ;  /* 0x00e00000081879f0 */ /* 0x000fe20008001818 */
[----:B------:R-:W-:Y:S01]  /*2160*/  UMOV UR8, UR4 ;  /* 0x0000000400087c82 */ /* 0x000fe20008000000 */
[----:B------:R-:W-:Y:S01]  /*2170*/  UMOV UR9, 0x40000040 ;  /* 0x4000004000097882 */ /* 0x000fe20000000000 */
[----:B------:R-:W-:Y:S01]  /*2180*/  UMOV UR10, UR5 ;  /* 0x00000005000a7c82 */ /* 0x000fe20008000000 */
[----:B------:R-:W-:Y:S01]  /*2190*/  UMOV UR11, 0x40000040 ;  /* 0x40000040000b7882 */ /* 0x000fe20000000000 */
[----:B------:R-:W-:Y:S01]  /*21a0*/  UIADD3 UR4, UR40, 0x6, URZ ;  /* 0x0000000628047890 */ /* 0x000fe2000fffe03f */
[----:B------:R-:W-:Y:S01]  /*21b0*/  MOV R14, UR8 ;  /* 0x00000008000e7c02 */ /* 0x000fe20008000f00 */
[----:B------:R-:W-:Y:S01]  /*21c0*/  UIADD3 UR5, UR39, 0x6, URZ ;  /* 0x0000000627057890 */ /* 0x000fe2000fffe03f */
[----:B------:R-:W-:Y:S01]  /*21d0*/  IMAD.U32 R15, RZ, RZ, UR9 ;  /* 0x00000009ff0f7e24 */ /* 0x000fe2000f8e00ff */
[----:B------:R-:W-:Y:S02]  /*21e0*/  WARPGROUP.DEPBAR.LE gsb0, 0x0 ;  /* 0x00008000000079c5 */ /* 0x000fe40000010000 */
[----:B------:R-:W-:-:S06]  /*21f0*/  WARPGROUP.ARRIVE ;  /* 0x00000000000079c5 */ /* 0x000fcc0000000000 */
[----:B------:R-:W-:Y:S01]  /*2200*/  HGMMA.64x64x16.F32.BF16 R24, gdesc[UR8], R24, gsb0 ;  /* 0x00e00000081879f0 */ /* 0x000fe20008001818 */
        /* <DEDUP_REMOVED lines=17> */
[----:B------:R-:W-:Y:S01]  /*2320*/  UMOV UR5, 0x40000040 ;  /* 0x4000004000057882 */ /* 0x000fe20000000000 */
[----:B------:R-:W-:Y:S01]  /*2330*/  IMAD.U32 R11, RZ, RZ, UR9 ;  /* 0x00000009ff0b7e24 */ /* 0x000fe2000f8e00ff */
[----:B------:R-:W-:Y:S02]  /*2340*/  WARPGROUP.DEPBAR.LE gsb0, 0x0 ;  /* 0x00008000000079c5 */ /* 0x000fe40000010000 */
[----:B------:R-:W-:-:S06]  /*2350*/  WARPGROUP.ARRIVE ;  /* 0x00000000000079c5 */ /* 0x000fcc0000000000 */
[----:B------:R-:W-:Y:S01]  /*2360*/  HGMMA.64x64x16.F32.BF16 R24, gdesc[UR8], R24, gsb0 ;  /* 0x00e00000081879f0 */ /* 0x000fe20008001818 */
[----:B------:R-:W-:Y:S02]  /*2370*/  UIADD3 UR8, UR40, 0x404, URZ ;  /* 0x0000040428087890 */ /* 0x000fe4000fffe03f */
[----:B------:R-:W-:Y:S01]  /*2380*/  UIADD3 UR10, UR39, 0x204, URZ ;  /* 0x00000204270a7890 */ /* 0x000fe2000fffe03f */
[----:B------:R-:W-:Y:S01]  /*2390*/  UMOV UR9, 0x40000040 ;  /* 0x4000004000097882 */ /* 0x000fe20000000000 */
[----:B------:R-:W-:Y:S01]  /*23a0*/  UMOV UR11, 0x40000040 ;  /* 0x40000040000b7882 */ /* 0x000fe20000000000 */
[----:B------:R-:W-:-:S07]  /*23b0*/  UIADD3 UR39, UR39, 0x606, URZ ;  /* 0x0000060627277890 */ /* 0x000fce000fffe03f */
[----:B------:R-:W-:Y:S01]  /*23c0*/  UMOV UR58, UR39 ;  /* 0x00000027003a7c82 */ /* 0x000fe20008000000 */
[----:B------:R-:W-:Y:S02]  /*23d0*/  WARPGROUP.DEPBAR.LE gsb0, 0x0 ;  /* 0x00008000000079c5 */ /* 0x000fe40000010000 */
[----:B------:R-:W-:-:S06]  /*23e0*/  WARPGROUP.ARRIVE ;  /* 0x00000000000079c5 */ /* 0x000fcc0000000000 */
[----:B------:R-:W-:Y:S01]  /*23f0*/  HGMMA.64x64x16.F32.BF16 R24, gdesc[UR4], R24, gsb0 ;  /* 0x00e00000041879f0 */ /* 0x000fe20008001818 */
[----:B------:R-:W-:-:S07]  /*2400*/  UIADD3 UR6, UR40, 0xc06, URZ ;  /* 0x00000c0628067890 */ /* 0x000fce000fffe03f */
[----:B------:R-:W-:Y:S01]  /*2410*/  UMOV UR56, UR6 ;  /* 0x0000000600387c82 */ /* 0x000fe20008000000 */
[----:B------:R-:W-:Y:S01]  /*2420*/  ULDC.64 UR6, c[0x0][0x9d8] ;  /* 0x0002760000067ab9 */ /* 0x000fe20000000a00 */
[----:B------:R-:W-:Y:S01]  /*2430*/  IMAD.U32 R8, RZ, RZ, UR56 ;  /* 0x00000038ff087e24 */ /* 0x000fe2000f8e00ff */
[----:B------:R-:W-:Y:S01]  /*2440*/  ULOP3.LUT UR45, URZ, UR7, URZ, 0x33, !UPT ;  /* 0x000000073f2d7292 */ /* 0x000fe2000f8e333f */
[----:B------:R-:W-:Y:S02]  /*2450*/  WARPGROUP.DEPBAR.LE gsb0, 0x0 ;  /* 0x00008000000079c5 */ /* 0x000fe40000010000 */
[----:B------:R-:W-:-:S06]  /*2460*/  WARPGROUP.ARRIVE ;  /* 0x00000000000079c5 */ /* 0x000fcc0000000000 */
[----:B------:R-:W-:Y:S01]  /*2470*/  HGMMA.64x64x16.F32.BF16 R24, gdesc[UR8], R24, gsb0 ;  /* 0x00e00000081879f0 */ /* 0x000fe20008001818 */
[----:B------:R-:W-:Y:S02]  /*2480*/  ULDC.64 UR10, c[0x0][0x9e0] ;  /* 0x00027800000a7ab9 */ /* 0x000fe40000000a00 */
[----:B------:R-:W-:-:S06]  /*2490*/  UISETP.GE.AND UP0, UPT, UR11, 0x1, UPT ;  /* 0x000000010b00788c */ /* 0x000fcc000bf06270 */
[----:B------:R-:W-:Y:S01]  /*24a0*/  PLOP3.LUT P2, PT, PT, PT, UP0, 0x40, 0x0 ;  /* 0x000000000000781c */ /* 0x000fe20003f4e808 */
[----:B------:R-:W-:Y:S02]  /*24b0*/  WARPGROUP.DEPBAR.LE gsb0, 0x0 ;  /* 0x00008000000079c5 */ /* 0x000fe40000010000 */
[----:B------:R-:W-:-:S06]  /*24c0*/  WARPGROUP.ARRIVE ;  /* 0x00000000000079c5 */ /* 0x000fcc0000000000 */
[----:B------:R-:W-:Y:S03]  /*24d0*/  HGMMA.64x64x16.F32.BF16 R24, gdesc[UR12], R24, gsb0 ;  /* 0x00e000000c1879f0 */ /* 0x000fe60008001818 */
        /* <DEDUP_REMOVED lines=25> */
[----:B------:R-:W-:Y:S01]  /*2670*/  FMUL.FTZ R24, R24, UR6 ;  /* 0x0000000618187c20 */ /* 0x000fe20008410000 */
        /* <DEDUP_REMOVED lines=29> */
[----:B------:R2:W-:Y:S01]  /*2850*/  @!P1 SYNCS.ARRIVE.TRANS64.RED.A1T0 RZ, [R2+URZ], RZ ;  /* 0x000000ff02ff99a7 */ /* 0x0005e2000810043f */
[----:B------:R-:W-:Y:S01]  /*2860*/  FMUL.FTZ R35, R35, UR6 ;  /* 0x0000000623237c20 */ /* 0x000fe20008410000 */
[----:B------:R-:W-:Y:S01]  /*2870*/  FMUL.FTZ R38, R38, UR6 ;  /* 0x0000000626267c20 */ /* 0x000fe20008410000 */
[----:B------:R-:W-:Y:S01]  /*2880*/  FMUL.FTZ R43, R43, UR6 ;  /* 0x000000062b2b7c20 */ /* 0x000fe20008410000 */
[----:B------:R-:W3:Y:S01]  /*2890*/  MUFU.TANH R25, R25 ;  /* 0x0000001900197308 */ /* 0x000ee20000002400 */
[----:B--2---:R-:W-:-:S02]  /*28a0*/  IMAD R2, R22, -0x2, R5 ;  /* 0xfffffffe16027824 */ /* 0x004fc400078e0205 */
[----:B------:R-:W-:-:S05]  /*28b0*/  VIADD R5, R209, UR42 ;  /* 0x0000002ad1057c36 */ /* 0x000fca0008000000 */
[----:B------:R-:W2:Y:S08]  /*28c0*/  MUFU.TANH R28, R28 ;  /* 0x0000001c001c7308 */ /* 0x000eb00000002400 */
[----:B------:R-:W4:Y:S08]  /*28d0*/  MUFU.TANH R29, R29 ;  /* 0x0000001d001d7308 */ /* 0x000f300000002400 */
[----:B------:R-:W1:Y:S08]  /*28e0*/  MUFU.TANH R31, R31 ;  /* 0x0000001f001f7308 */ /* 0x000e700000002400 */
        /* <DEDUP_REMOVED lines=24> */
[----:B------:R5:W1:Y:S08]  /*2a70*/  MUFU.TANH R26, R35 ;  /* 0x00000023001a7308 */ /* 0x000a700000002400 */
[----:B------:R3:W1:Y:S01]  /*2a80*/  MUFU.TANH R27, R38 ;  /* 0x00000026001b7308 */ /* 0x0006620000002400 */
[----:B-----5:R-:W-:-:S07]  /*2a90*/  IMAD R35, R22, -0x2, R3 ;  /* 0xfffffffe16237824 */ /* 0x020fce00078e0203 */
[----:B------:R5:W1:Y:S01]  /*2aa0*/  MUFU.TANH R30, R43 ;  /* 0x0000002b001e7308 */ /* 0x000a620000002400 */
[C---:B---3--:R-:W-:Y:S01]  /*2ab0*/  VIADD R38, R2.reuse, UR10 ;  /* 0x0000000a02267c36 */ /* 0x048fe20008000000 */
[----:B-----5:R-:W-:-:S04]  /*2ac0*/  IADD3 R43, R2, UR45, RZ ;  /* 0x0000002d022b7c10 */ /* 0x020fc8000fffe0ff */
[----:B------:R-:W-:Y:S01]  /*2ad0*/  VIADDMNMX R2, R5, R38, R35, PT ;  /* 0x0000002605027246 */ /* 0x000fe20003800123 */
[----:B------:R-:W-:Y:S01]  /*2ae0*/  IMAD.IADD R3, R43, 0x1, R5 ;  /* 0x000000012b037824 */ /* 0x000fe200078e0205 */
[----:B--2-4-:R-:W-:Y:S06]  /*2af0*/  @P2 BRA `(.L_x_907) ;  /* 0x00000000005c2947 */ /* 0x014fec0003800000 */
[----:B------:R-:W-:Y:S01]  /*2b00*/  IMAD R7, R21, UR47, R5 ;  /* 0x0000002f15077c24 */ /* 0x000fe2000f8e0205 */
[----:B------:R-:W-:Y:S03]  /*2b10*/  BSSY B0, `(.L_x_908) ;  /* 0x0000011000007945 */ /* 0x000fe60003800000 */
[----:B------:R-:W-:-:S05]  /*2b20*/  IMAD.IADD R7, R7, 0x1, -R0 ;  /* 0x0000000107077824 */ /* 0x000fca00078e0a00 */
[----:B------:R-:W-:-:S13]  /*2b30*/  ISETP.GT.AND P2, PT, R7, -0x1, PT ;  /* 0xffffffff0700780c */ /* 0x000fda0003f44270 */
[----:B------:R-:W-:Y:S05]  /*2b40*/  @P2 BRA `(.L_x_909) ;  /* 0x0000000000202947 */ /* 0x000fea0003800000 */
[----:B------:R-:W-:Y:S01]  /*2b50*/  UISETP.NE.AND UP1, UPT, UR11, 0x1, UPT ;  /* 0x000000010b00788c */ /* 0x000fe2000bf25270 */
[----:B------:R-:W-:-:S05]  /*2b60*/  LOP3.LUT R7, RZ, R7, RZ, 0x33, !PT ;  /* 0x00000007ff077212 */ /* 0x000fca00078e33ff */
[----:B------:R-:W-:-:S05]  /*2b70*/  PLOP3.LUT P2, PT, PT, PT, UP1, 0x80, 0x0 ;  /* 0x000000000000781c */ /* 0x000fca0003f4f018 */
[----:B------:R-:W-:-:S08]  /*2b80*/  @UP1 ULDC.64 UR6, c[0x0][0x9e8] ;  /* 0x00027a0000061ab9 */ /* 0x000fd00000000a00 */
[----:B------:R-:W-:-:S05]  /*2b90*/  @P2 IMAD.HI.U32 R57, R7, UR6, RZ ;  /* 0x0000000607392c27 */ /* 0x000fca000f8e00ff */
[----:B------:R-:W-:-:S04]  /*2ba0*/  @P2 SHF.R.U32.HI R7, RZ, UR7, R57 ;  /* 0x00000007ff072c19 */ /* 0x000fc80008011639 */
[----:B------:R-:W-:Y:S01]  /*2bb0*/  LOP3.LUT R7, RZ, R7, RZ, 0x33, !PT ;  /* 0x00000007ff077212 */ /* 0x000fe200078e33ff */
[----:B------:R-:W-:Y:S06]  /*2bc0*/  BRA `(.L_x_910) ;  /* 0x0000000000147947 */ /* 0x000fec0003800000 */
.L_x_909:
[----:B------:R-:W-:-:S06]  /*2bd0*/  UISETP.NE.AND UP1, UPT, UR11, 0x1, UPT ;  /* 0x000000010b00788c */ /* 0x000fcc000bf25270 */
[----:B------:R-:W-:-:S05]  /*2be0*/  PLOP3.LUT P2, PT, PT, PT, UP1, 0x80, 0x0 ;  /* 0x000000000000781c */ /* 0x000fca0003f4f018 */
[----:B------:R-:W-:-:S08]  /*2bf0*/  @UP1 ULDC.64 UR6, c[0x0][0x9e8] ;  /* 0x00027a0000061ab9 */ /* 0x000fd00000000a00 */
[----:B------:R-:W-:-:S05]  /*2c00*/  @P2 IMAD.HI.U32 R57, R7, UR6, RZ ;  /* 0x0000000607392c27 */ /* 0x000fca000f8e00ff */
[----:B------:R-:W-:-:S07]  /*2c10*/  @P2 SHF.R.U32.HI R7, RZ, UR7, R57 ;  /* 0x00000007ff072c19 */ /* 0x000fce0008011639 */
.L_x_910:
[----:B------:R-:W-:Y:S05]  /*2c20*/  BSYNC B0 ;  /* 0x0000000000007941 */ /* 0x000fea0003800000 */
.L_x_908:
[----:B------:R-:W-:-:S04]  /*2c30*/  IMAD R7, R7, UR11, -R4 ;  /* 0x0000000b07077c24 */ /* 0x000fc8000f8e0a04 */
[----:B------:R-:W-:-:S05]  /*2c40*/  IMAD R7, R22, -0x2, R7 ;  /* 0xfffffffe16077824 */ /* 0x000fca00078e0207 */
[----:B------:R-:W-:Y:S02]  /*2c50*/  VIMNMX R3, R3, R7, !PT ;  /* 0x0000000703037248 */ /* 0x000fe40007fe0100 */
[----:B------:R-:W-:-:S07]  /*2c60*/  VIADDMNMX R2, R7, UR11, R2, PT ;  /* 0x0000000b07027c46 */ /* 0x000fce000b800102 */
.L_x_907:
[C---:B------:R-:W-:Y:S02]  /*2c70*/  ISETP.GE.AND P2, PT, R6.reuse, 0x2, PT ;  /* 0x000000020600780c */ /* 0x040fe40003f46270 */
[C---:B------:R-:W-:Y:S02]  /*2c80*/  ISETP.GE.AND P6, PT, R6.reuse, 0xa, PT ;  /* 0x0000000a0600780c */ /* 0x040fe40003fc6270 */
[----:B------:R-:W-:Y:S02]  /*2c90*/  ISETP.GT.AND P4, PT, R3, 0x1, !P2 ;  /* 0x000000010300780c */ /* 0x000fe40005784270 */
[----:B------:R-:W-:Y:S02]  /*2ca0*/  ISETP.GE.AND P3, PT, R6, 0x9, PT ;  /* 0x000000090600780c */ /* 0x000fe40003f66270 */
[----:B------:R-:W-:Y:S02]  /*2cb0*/  ISETP.LT.OR P4, PT, R2, 0x2, P4 ;  /* 0x000000020200780c */ /* 0x000fe40002781670 */
[----:B------:R-:W-:-:S02]  /*2cc0*/  P2R R58, PR, RZ, 0x40 ;  /* 0x00000040ff3a7803 */ /* 0x000fc40000000000 */
[----:B------:R-:W-:Y:S02]  /*2cd0*/  FSEL R57, R25, -INF , !P4 ;  /* 0xff80000019397808 */ /* 0x000fe40006000000 */
[C---:B------:R-:W-:Y:S02]  /*2ce0*/  ISETP.GT.AND P4, PT, R3.reuse, 0x9, !P6 ;  /* 0x000000090300780c */ /* 0x040fe40007784270 */
[----:B------:R-:W-:Y:S02]  /*2cf0*/  ISETP.GT.AND P5, PT, R3, 0x8, !P3 ;  /* 0x000000080300780c */ /* 0x000fe40005fa4270 */
[----:B------:R-:W-:Y:S02]  /*2d00*/  ISETP.LT.OR P4, PT, R2, 0xa, P4 ;  /* 0x0000000a0200780c */ /* 0x000fe40002781670 */
[----:B------:R-:W-:Y:S02]  /*2d10*/  ISETP.GE.AND P6, PT, R6, 0x11, PT ;  /* 0x000000110600780c */ /* 0x000fe40003fc6270 */
[----:B------:R-:W-:-:S02]  /*2d20*/  FSEL R61, R29, -INF , !P4 ;  /* 0xff8000001d3d7808 */ /* 0x000fc40006000000 */
[----:B------:R-:W-:Y:S02]  /*2d30*/  ISETP.LT.OR P5, PT, R2, 0x9, P5 ;  /* 0x000000090200780c */ /* 0x000fe40002fa1670 */
[----:B------:R-:W-:Y:S02]  /*2d40*/  ISETP.GT.AND P4, PT, R3, 0x10, !P6 ;  /* 0x000000100300780c */ /* 0x000fe40007784270 */
[----:B------:R-:W-:Y:S02]  /*2d50*/  FSEL R59, R28, -INF , !P5 ;  /* 0xff8000001c3b7808 */ /* 0x000fe40006800000 */
[----:B------:R-:W-:Y:S02]  /*2d60*/  ISETP.LT.OR P4, PT, R2, 0x11, P4 ;  /* 0x000000110200780c */ /* 0x000fe40002781670 */
[----:B------:R-:W-:Y:S02]  /*2d70*/  ISETP.GE.AND P5, PT, R6, 0x12, PT ;  /* 0x000000120600780c */ /* 0x000fe40003fa6270 */
[----:B-1----:R-:W-:-:S02]  /*2d80*/  FSEL R63, R32, -INF , !P4 ;  /* 0xff800000203f7808 */ /* 0x002fc40006000000 */
[----:B------:R-:W-:Y:S02]  /*2d90*/  ISETP.GT.AND P4, PT, R3, 0x11, !P5 ;  /* 0x000000110300780c */ /* 0x000fe40006f84270 */
[----:B------:R-:W-:Y:S02]  /*2da0*/  P2R R29, PR, RZ, 0x20 ;  /* 0x00000020ff1d7803 */ /* 0x000fe40000000000 */
[----:B------:R-:W-:Y:S02]  /*2db0*/  ISETP.LT.OR P4, PT, R2, 0x12, P4 ;  /* 0x000000120200780c */ /* 0x000fe40002781670 */
[----:B------:R-:W-:Y:S02]  /*2dc0*/  ISETP.GE.AND P5, PT, R6, 0x19, PT ;  /* 0x000000190600780c */ /* 0x000fe40003fa6270 */
[----:B------:R-:W-:Y:S02]  /*2dd0*/  FSEL R65, R33, -INF , !P4 ;  /* 0xff80000021417808 */ /* 0x000fe40006000000 */
[----:B------:R-:W-:-:S02]  /*2de0*/  ISETP.GT.AND P4, PT, R3, 0x18, !P5 ;  /* 0x000000180300780c */ /* 0x000fc40006f84270 */
[----:B------:R-:W-:Y:S02]  /*2df0*/  P2R R32, PR, RZ, 0x20 ;  /* 0x00000020ff207803 */ /* 0x000fe40000000000 */
[----:B------:R-:W-:Y:S02]  /*2e00*/  ISETP.LT.OR P4, PT, R2, 0x19, P4 ;  /* 0x000000190200780c */ /* 0x000fe40002781670 */
[----:B------:R-:W-:Y:S02]  /*2e10*/  ISETP.GE.AND P5, PT, R6, 0x1a, PT ;  /* 0x0000001a0600780c */ /* 0x000fe40003fa6270 */
[----:B------:R-:W-:Y:S02]  /*2e20*/  FSEL R67, R36, -INF , !P4 ;  /* 0xff80000024437808 */ /* 0x000fe40006000000 */
[----:B------:R-:W-:Y:S02]  /*2e30*/  ISETP.GT.AND P4, PT, R3, 0x19, !P5 ;  /* 0x000000190300780c */ /* 0x000fe40006f84270 */
[----:B------:R-:W-:-:S02]  /*2e40*/  P2R R33, PR, RZ, 0x20 ;  /* 0x00000020ff217803 */ /* 0x000fc40000000000 */
[----:B------:R-:W-:Y:S02]  /*2e50*/  ISETP.LT.OR P4, PT, R2, 0x1a, P4 ;  /* 0x0000001a0200780c */ /* 0x000fe40002781670 */
[----:B------:R-:W-:Y:S02]  /*2e60*/  ISETP.GE.AND P5, PT, R6, 0x21, PT ;  /* 0x000000210600780c */ /* 0x000fe40003fa6270 */
[----:B------:R-:W-:Y:S02]  /*2e70*/  FSEL R69, R37, -INF , !P4 ;  /* 0xff80000025457808 */ /* 0x000fe40006000000 */
[----:B------:R-:W-:Y:S02]  /*2e80*/  ISETP.GT.AND P4, PT, R3, 0x20, !P5 ;  /* 0x000000200300780c */ /* 0x000fe40006f84270 */
[----:B------:R-:W-:Y:S02]  /*2e90*/  P2R R36, PR, RZ, 0x20 ;  /* 0x00000020ff247803 */ /* 0x000fe40000000000 */
[----:B------:R-:W-:-:S02]  /*2ea0*/  ISETP.LT.OR P4, PT, R2, 0x21, P4 ;  /* 0x000000210200780c */ /* 0x000fc40002781670 */
[----:B------:R-:W-:Y:S02]  /*2eb0*/  ISETP.GE.AND P5, PT, R6, 0x22, PT ;  /* 0x000000220600780c */ /* 0x000fe40003fa6270 */
[----:B------:R-:W-:Y:S02]  /*2ec0*/  FSEL R71, R40, -INF , !P4 ;  /* 0xff80000028477808 */ /* 0x000fe40006000000 */
[----:B------:R-:W-:Y:S02]  /*2ed0*/  ISETP.GT.AND P4, PT, R3, 0x21, !P5 ;  /* 0x000000210300780c */ /* 0x000fe40006f84270 */
[----:B------:R-:W-:Y:S02]  /*2ee0*/  P2R R40, PR, RZ, 0x20 ;  /* 0x00000020ff287803 */ /* 0x000fe40000000000 */
[----:B------:R-:W-:Y:S02]  /*2ef0*/  ISETP.LT.OR P4, PT, R2, 0x22, P4 ;  /* 0x000000220200780c */ /* 0x000fe40002781670 */
[----:B------:R-:W-:-:S02]  /*2f00*/  ISETP.GE.AND P5, PT, R6, 0x29, PT ;  /* 0x000000290600780c */ /* 0x000fc40003fa6270 */
[----:B------:R-:W-:Y:S02]  /*2f10*/  FSEL R73, R41, -INF , !P4 ;  /* 0xff80000029497808 */ /* 0x000fe40006000000 */
[----:B------:R-:W-:Y:S02]  /*2f20*/  ISETP.GT.AND P4, PT, R3, 0x28, !P5 ;  /* 0x000000280300780c */ /* 0x000fe40006f84270 */
[----:B------:R-:W-:Y:S02]  /*2f30*/  P2R R41, PR, RZ, 0x20 ;  /* 0x00000020ff297803 */ /* 0x000fe40000000000 */
[----:B------:R-:W-:Y:S02]  /*2f40*/  ISETP.LT.OR P4, PT, R2, 0x29, P4 ;  /* 0x000000290200780c */ /* 0x000fe40002781670 */
[----:B------:R-:W-:Y:S02]  /*2f50*/  ISETP.GE.AND P5, PT, R6, 0x2a, PT ;  /* 0x0000002a0600780c */ /* 0x000fe40003fa6270 */
[----:B------:R-:W-:-:S02]  /*2f60*/  FSEL R75, R44, -INF , !P4 ;  /* 0xff8000002c4b7808 */ /* 0x000fc40006000000 */
        /* <DEDUP_REMOVED lines=8> */
[----:B------:R-:W-:Y:S02]  /*2ff0*/  P2R R28, PR, RZ, 0x40 ;  /* 0x00000040ff1c7803 */ /* 0x000fe40000000000 */
[----:B------:R-:W-:Y:S02]  /*3000*/  FSEL R79, R48, -INF , !P4 ;  /* 0xff800000304f7808 */ /* 0x000fe40006000000 */
[----:B------:R-:W-:-:S04]  /*3010*/  ISETP.GE.AND P4, PT, R6, 0x32, PT ;  /* 0x000000320600780c */ /* 0x000fc80003f86270 */
[----:B------:R-:W-:-:S04]  /*3020*/  ISETP.GT.AND P5, PT, R3, 0x31, !P4 ;  /* 0x000000310300780c */ /* 0x000fc800067a4270 */
[----:B------:R-:W-:-:S04]  /*3030*/  ISETP.LT.OR P5, PT, R2, 0x32, P5 ;  /* 0x000000320200780c */ /* 0x000fc80002fa1670 */
[----:B------:R-:W-:Y:S02]  /*3040*/  FSEL R81, R49, -INF , !P5 ;  /* 0xff80000031517808 */ /* 0x000fe40006800000 */
[----:B------:R-:W-:-:S04]  /*3050*/  ISETP.GE.AND P5, PT, R6, 0x39, PT ;  /* 0x000000390600780c */ /* 0x000fc80003fa6270 */
[----:B------:R-:W-:-:S04]  /*3060*/  ISETP.GT.AND P6, PT, R3, 0x38, !P5 ;  /* 0x000000380300780c */ /* 0x000fc80006fc4270 */
[----:B------:R-:W-:-:S04]  /*3070*/  ISETP.LT.OR P6, PT, R2, 0x39, P6 ;  /* 0x000000390200780c */ /* 0x000fc800037c1670 */
[----:B------:R-:W-:Y:S02]  /*3080*/  FSEL R83, R52, -INF , !P6 ;  /* 0xff80000034537808 */ /* 0x000fe40007000000 */
[----:B------:R-:W-:-:S04]  /*3090*/  ISETP.GE.AND P6, PT, R6, 0x1, PT ;  /* 0x000000010600780c */ /* 0x000fc80003fc6270 */
[----:B------:R-:W-:Y:S02]  /*30a0*/  P2R R25, PR, RZ, 0x40 ;  /* 0x00000040ff197803 */ /* 0x000fe40000000000 */
[----:B------:R-:W-:-:S04]  /*30b0*/  ISETP.GT.AND P6, PT, R3, RZ, !P6 ;  /* 0x000000ff0300720c */ /* 0x000fc800077c4270 */
[----:B------:R-:W-:-:S04]  /*30c0*/  ISETP.LT.OR P6, PT, R2, 0x1, P6 ;  /* 0x000000010200780c */ /* 0x000fc800037c1670 */
[----:B------:R-:W-:Y:S02]  /*30d0*/  FSEL R37, R24, -INF , !P6 ;  /* 0xff80000018257808 */ /* 0x000fe40007000000 */
[----:B------:R-:W-:Y:S01]  /*30e0*/  ISETP.GE.AND P6, PT, R6, 0x3a, PT ;  /* 0x0000003a0600780c */ /* 0x000fe20003fc6270 */
[----:B------:R-:W-:-:S03]  /*30f0*/  VIADD R6, R5, 0x8 ;  /* 0x0000000805067836 */ /* 0x000fc60000000000 */
[----:B------:R-:W-:Y:S02]  /*3100*/  P2R R48, PR, RZ, 0x40 ;  /* 0x00000040ff307803 */ /* 0x000fe40000000000 */
[----:B------:R-:W-:Y:S02]  /*3110*/  ISETP.GT.AND P6, PT, R3, 0x39, !P6 ;  /* 0x000000390300780c */ /* 0x000fe400077c4270 */
[----:B------:R-:W-:Y:S02]  /*3120*/  IADD3 R3, R43, R6, RZ ;  /* 0x000000062b037210 */ /* 0x000fe40007ffe0ff */
[----:B------:R-:W-:Y:S02]  /*3130*/  ISETP.LT.OR P6, PT, R2, 0x3a, P6 ;  /* 0x0000003a0200780c */ /* 0x000fe400037c1670 */
[----:B------:R-:W-:Y:S02]  /*3140*/  VIADDMNMX R2, R6, R38, R35, PT ;  /* 0x0000002606027246 */ /* 0x000fe40003800123 */
[----:B------:R-:W-:-:S02]  /*3150*/  FSEL R53, R53, -INF , !P6 ;  /* 0xff80000035357808 */ /* 0x000fc40007000000 */
[----:B------:R-:W-:-:S13]  /*3160*/  PLOP3.LUT P6, PT, PT, PT, UP0, 0x40, 0x0 ;  /* 0x000000000000781c */ /* 0x000fda0003fce808 */
[----:B------:R-:W-:Y:S05]  /*3170*/  @P6 BRA `(.L_x_911) ;  /* 0x0000000000646947 */ /* 0x000fea0003800000 */
        /* <DEDUP_REMOVED lines=9> */
[----:B------:R-:W-:Y:S01]  /*3210*/  @P6 IMAD.HI.U32 R24, R7, UR6, RZ ;  /* 0x0000000607186c27 */ /* 0x000fe2000f8e00ff */
[----:B------:R-:W-:-:S13]  /*3220*/  PLOP3.LUT P6, PT, PT, PT, UP1, 0x80, 0x0 ;  /* 0x000000000000781c */ /* 0x000fda0003fcf018 */
[----:B------:R-:W-:-:S04]  /*3230*/  @P6 SHF.R.U32.HI R7, RZ, UR7, R24 ;  /* 0x00000007ff076c19 */ /* 0x000fc80008011618 */
[----:B------:R-:W-:Y:S01]  /*3240*/  LOP3.LUT R7, RZ, R7, RZ, 0x33, !PT ;  /* 0x00000007ff077212 */ /* 0x000fe200078e33ff */
[----:B------:R-:W-:Y:S06]  /*3250*/  BRA `(.L_x_914) ;  /* 0x0000000000187947 */ /* 0x000fec0003800000 */
.L_x_913:
[----:B------:R-:W-:-:S06]  /*3260*/  UISETP.NE.AND UP1, UPT, UR11, 0x1, UPT ;  /* 0x000000010b00788c */ /* 0x000fcc000bf25270 */
[----:B------:R-:W-:-:S05]  /*3270*/  PLOP3.LUT P6, PT, PT, PT, UP1, 0x80, 0x0 ;  /* 0x000000000000781c */ /* 0x000fca0003fcf018 */
[----:B------:R-:W-:-:S08]  /*3280*/  @UP1 ULDC.64 UR6, c[0x0][0x9e8] ;  /* 0x00027a0000061ab9 */ /* 0x000fd00000000a00 */
[----:B------:R-:W-:Y:S01]  /*3290*/  @P6 IMAD.HI.U32 R24, R7, UR6, RZ ;  /* 0x0000000607186c27 */ /* 0x000fe2000f8e00ff */
[----:B------:R-:W-:-:S13]  /*32a0*/  PLOP3.LUT P6, PT, PT, PT, UP1, 0x80, 0x0 ;  /* 0x000000000000781c */ /* 0x000fda0003fcf018 */
[----:B------:R-:W-:-:S07]  /*32b0*/  @P6 SHF.R.U32.HI R7, RZ, UR7, R24 ;  /* 0x00000007ff076c19 */ /* 0x000fce0008011618 */
.L_x_914:
[----:B------:R-:W-:Y:S05]  /*32c0*/  BSYNC B0 ;  /* 0x0000000000007941 */ /* 0x000fea0003800000 */
.L_x_912:
[----:B------:R-:W-:-:S04]  /*32d0*/  IMAD R7, R7, UR11, -R4 ;  /* 0x0000000b07077c24 */ /* 0x000fc8000f8e0a04 */
[----:B------:R-:W-:-:S05]  /*32e0*/  IMAD R7, R22, -0x2, R7 ;  /* 0xfffffffe16077824 */ /* 0x000fca00078e0207 */
[----:B------:R-:W-:Y:S02]  /*32f0*/  VIMNMX R3, R3, R7, !PT ;  /* 0x0000000703037248 */ /* 0x000fe40007fe0100 */
[----:B------:R-:W-:-:S07]  /*3300*/  VIADDMNMX R2, R7, UR11, R2, PT ;  /* 0x0000000b07027c46 */ /* 0x000fce000b800102 */
.L_x_911:
[----:B------:R-:W-:Y:S01]  /*3310*/  ISETP.GT.AND P2, PT, R3, 0x1, !P2 ;  /* 0x000000010300780c */ /* 0x000fe20005744270 */
[----:B------:R-:W-:Y:S01]  /*3320*/  ULDC UR6, c[0x0][0x988] ;  /* 0x0002620000067ab9 */ /* 0x000fe20000000800 */
[----:B------:R-:W-:Y:S01]  /*3330*/  FMNMX.FTZ R4, R37, R57, !PT ;  /* 0x0000003925047209 */ /* 0x000fe20007810000 */
[----:B------:R-:W-:Y:S01]  /*3340*/  IMAD R21, R21, UR47, -R0 ;  /* 0x0000002f15157c24 */ /* 0x000fe2000f8e0a00 */
[----:B------:R-:W-:Y:S02]  /*3350*/  ISETP.LT.OR P2, PT, R2, 0x2, P2 ;  /* 0x000000020200780c */ /* 0x000fe40001741670 */
[----:B------:R-:W-:Y:S02]  /*3360*/  ISETP.NE.AND P6, PT, R25, RZ, PT ;  /* 0x000000ff1900720c */ /* 0x000fe40003fc5270 */
[----:B------:R-:W-:Y:S02]  /*3370*/  FSEL R20, R20, -INF , !P2 ;  /* 0xff80000014147808 */ /* 0x000fe40005000000 */
[----:B------:R-:W-:-:S02]  /*3380*/  ISETP.NE.AND P2, PT, R58, RZ, PT ;  /* 0x000000ff3a00720c */ /* 0x000fc40003f45270 */
[----:B------:R-:W-:Y:S02]  /*3390*/  FMNMX.FTZ R4, R59, R4, !PT ;  /* 0x000000043b047209 */ /* 0x000fe40007810000 */
[----:B------:R-:W-:Y:S02]  /*33a0*/  ISETP.GT.AND P2, PT, R3, 0x9, !P2 ;  /* 0x000000090300780c */ /* 0x000fe40005744270 */
[----:B------:R-:W-:Y:S02]  /*33b0*/  FMNMX.FTZ R4, R61, R4, !PT ;  /* 0x000000043d047209 */ /* 0x000fe40007810000 */
[----:B------:R-:W-:Y:S02]  /*33c0*/  ISETP.LT.OR P2, PT, R2, 0xa, P2 ;  /* 0x0000000a0200780c */ /* 0x000fe40001741670 */
[----:B------:R-:W-:Y:S02]  /*33d0*/  FMNMX.FTZ R4, R63, R4, !PT ;  /* 0x000000043f047209 */ /* 0x000fe40007810000 */
[----:B------:R-:W-:-:S02]  /*33e0*/  FSEL R24, R31, -INF , !P2 ;  /* 0xff8000001f187808 */ /* 0x000fc40005000000 */
[----:B------:R-:W-:Y:S02]  /*33f0*/  ISETP.NE.AND P2, PT, R28, RZ, PT ;  /* 0x000000ff1c00720c */ /* 0x000fe40003f45270 */
[----:B------:R-:W-:Y:S02]  /*3400*/  FMNMX.FTZ R4, R65, R4, !PT ;  /* 0x0000000441047209 */ /* 0x000fe40007810000 */
[----:B------:R-:W-:Y:S02]  /*3410*/  ISETP.GT.AND P2, PT, R3, 0x10, !P2 ;  /* 0x000000100300780c */ /* 0x000fe40005744270 */
[----:B------:R-:W-:Y:S02]  /*3420*/  FMNMX.FTZ R4, R67, R4, !PT ;  /* 0x0000000443047209 */ /* 0x000fe40007810000 */
[----:B------:R-:W-:Y:S02]  /*3430*/  ISETP.LT.OR P2, PT, R2, 0x11, P2 ;  /* 0x000000110200780c */ /* 0x000fe40001741670 */
[----:B------:R-:W-:-:S02]  /*3440*/  FMNMX.FTZ R4, R69, R4, !PT ;  /* 0x0000000445047209 */ /* 0x000fc40007810000 */
[----:B------:R-:W-:Y:S02]  /*3450*/  FSEL R25, R34, -INF , !P2 ;  /* 0xff80000022197808 */ /* 0x000fe40005000000 */
[----:B------:R-:W-:Y:S02]  /*3460*/  ISETP.NE.AND P2, PT, R29, RZ, PT ;  /* 0x000000ff1d00720c */ /* 0x000fe40003f45270 */
[----:B------:R-:W-:Y:S02]  /*3470*/  FMNMX.FTZ R4, R71, R4, !PT ;  /* 0x0000000447047209 */ /* 0x000fe40007810000 */
[----:B------:R-:W-:Y:S02]  /*3480*/  ISETP.GT.AND P2, PT, R3, 0x11, !P2 ;  /* 0x000000110300780c */ /* 0x000fe40005744270 */
[----:B------:R-:W-:Y:S02]  /*3490*/  FMNMX.FTZ R4, R73, R4, !PT ;  /* 0x0000000449047209 */ /* 0x000fe40007810000 */
[----:B------:R-:W-:-:S02]  /*34a0*/  ISETP.LT.OR P2, PT, R2, 0x12, P2 ;  /* 0x000000120200780c */ /* 0x000fc40001741670 */
[----:B------:R-:W-:Y:S02]  /*34b0*/  FMNMX.FTZ R4, R75, R4, !PT ;  /* 0x000000044b047209 */ /* 0x000fe40007810000 */
[----:B------:R-:W-:Y:S02]  /*34c0*/  FSEL R26, R26, -INF , !P2 ;  /* 0xff8000001a1a7808 */ /* 0x000fe40005000000 */
[----:B------:R-:W-:Y:S02]  /*34d0*/  ISETP.NE.AND P2, PT, R32, RZ, PT ;  /* 0x000000ff2000720c */ /* 0x000fe40003f45270 */
[----:B------:R-:W-:Y:S02]  /*34e0*/  FMNMX.FTZ R4, R77, R4, !PT ;  /* 0x000000044d047209 */ /* 0x000fe40007810000 */
[----:B------:R-:W-:Y:S02]  /*34f0*/  ISETP.GT.AND P2, PT, R3, 0x18, !P2 ;  /* 0x000000180300780c */ /* 0x000fe40005744270 */
[----:B------:R-:W-:-:S02]  /*3500*/  FMNMX.FTZ R4, R79, R4, !PT ;  /* 0x000000044f047209 */ /* 0x000fc40007810000 */
[----:B------:R-:W-:Y:S02]  /*3510*/  ISETP.LT.OR P2, PT, R2, 0x19, P2 ;  /* 0x000000190200780c */ /* 0x000fe40001741670 */
[----:B------:R-:W-:Y:S02]  /*3520*/  FMNMX.FTZ R4, R81, R4, !PT ;  /* 0x0000000451047209 */ /* 0x000fe40007810000 */
[----:B------:R-:W-:Y:S02]  /*3530*/  FSEL R27, R27, -INF , !P2 ;  /* 0xff8000001b1b7808 */ /* 0x000fe40005000000 */
[----:B------:R-:W-:Y:S02]  /*3540*/  ISETP.NE.AND P2, PT, R33, RZ, PT ;  /* 0x000000ff2100720c */ /* 0x000fe40003f45270 */
[----:B------:R-:W-:Y:S02]  /*3550*/  FMNMX.FTZ R4, R83, R4, !PT ;  /* 0x0000000453047209 */ /* 0x000fe40007810000 */
[----:B------:R-:W-:-:S02]  /*3560*/  ISETP.GT.AND P2, PT, R3, 0x19, !P2 ;  /* 0x000000190300780c */ /* 0x000fc40005744270 */
[----:B------:R-:W-:Y:S02]  /*3570*/  ISETP.GT.AND P3, PT, R3, 0x8, !P3 ;  /* 0x000000080300780c */ /* 0x000fe40005f64270 */
[----:B------:R-:W-:Y:S02]  /*3580*/  ISETP.LT.OR P2, PT, R2, 0x1a, P2 ;  /* 0x0000001a0200780c */ /* 0x000fe40001741670 */
[----:B------:R-:W-:Y:S02]  /*3590*/  FMNMX.FTZ R34, R53, R4, !PT ;  /* 0x0000000435227209 */ /* 0x000fe40007810000 */
[----:B------:R-:W-:Y:S02]  /*35a0*/  FSEL R28, R39, -INF , !P2 ;  /* 0xff800000271c7808 */ /* 0x000fe40005000000 */
[----:B------:R-:W-:Y:S01]  /*35b0*/  ISETP.NE.AND P2, PT, R36, RZ, PT ;  /* 0x000000ff2400720c */ /* 0x000fe20003f45270 */
[----:B------:R-:W1:Y:S01]  /*35c0*/  SHFL.BFLY PT, R33, R34, 0x2, 0x1f ;  /* 0x0c401f0022217f89 */ /* 0x000e6200000e0000 */
[----:B------:R-:W-:-:S02]  /*35d0*/  ISETP.LT.OR P3, PT, R2, 0x9, P3 ;  /* 0x000000090200780c */ /* 0x000fc40001f61670 */
[----:B------:R-:W-:Y:S02]  /*35e0*/  ISETP.GT.AND P2, PT, R3, 0x20, !P2 ;  /* 0x000000200300780c */ /* 0x000fe40005744270 */
[----:B------:R-:W-:Y:S02]  /*35f0*/  FSEL R23, R23, -INF , !P3 ;  /* 0xff80000017177808 */ /* 0x000fe40005800000 */
[----:B------:R-:W-:Y:S02]  /*3600*/  ISETP.LT.OR P2, PT, R2, 0x21, P2 ;  /* 0x000000210200780c */ /* 0x000fe40001741670 */
[----:B------:R-:W-:Y:S02]  /*3610*/  ISETP.NE.AND P3, PT, R41, RZ, PT ;  /* 0x000000ff2900720c */ /* 0x000fe40003f65270 */
[----:B------:R-:W-:Y:S02]  /*3620*/  FSEL R29, R42, -INF , !P2 ;  /* 0xff8000002a1d7808 */ /* 0x000fe40005000000 */
[----:B------:R-:W-:-:S02]  /*3630*/  ISETP.NE.AND P2, PT, R40, RZ, PT ;  /* 0x000000ff2800720c */ /* 0x000fc40003f45270 */
[C---:B------:R-:W-:Y:S02]  /*3640*/  ISETP.GT.AND P4, PT, R3.reuse, 0x31, !P4 ;  /* 0x000000310300780c */ /* 0x040fe40006784270 */
[C---:B------:R-:W-:Y:S02]  /*3650*/  ISETP.GT.AND P2, PT, R3.reuse, 0x21, !P2 ;  /* 0x000000210300780c */ /* 0x040fe40005744270 */
[----:B------:R-:W-:Y:S02]  /*3660*/  ISETP.GT.AND P5, PT, R3, 0x38, !P5 ;  /* 0x000000380300780c */ /* 0x000fe40006fa4270 */
[C---:B------:R-:W-:Y:S02]  /*3670*/  ISETP.LT.OR P2, PT, R2.reuse, 0x22, P2 ;  /* 0x000000220200780c */ /* 0x040fe40001741670 */
[----:B------:R-:W-:Y:S02]  /*3680*/  ISETP.LT.OR P4, PT, R2, 0x32, P4 ;  /* 0x000000320200780c */ /* 0x000fe40002781670 */
[----:B------:R-:W-:-:S02]  /*3690*/  FSEL R30, R30, -INF , !P2 ;  /* 0xff8000001e1e7808 */ /* 0x000fc40005000000 */
[----:B------:R-:W-:Y:S02]  /*36a0*/  ISETP.GT.AND P2, PT, R3, 0x28, !P3 ;  /* 0x000000280300780c */ /* 0x000fe40005f44270 */
[----:B-1----:R-:W-:Y:S02]  /*36b0*/  FMNMX.FTZ R35, R34, R33, !PT ;  /* 0x0000002122237209 */ /* 0x002fe40007810000 */
[----:B------:R-:W-:Y:S02]  /*36c0*/  ISETP.LT.OR P2, PT, R2, 0x29, P2 ;  /* 0x000000290200780c */ /* 0x000fe40001741670 */
[----:B------:R-:W-:Y:S01]  /*36d0*/  ISETP.NE.AND P3, PT, R45, RZ, PT ;  /* 0x000000ff2d00720c */ /* 0x000fe20003f65270 */
[----:B------:R-:W1:Y:S01]  /*36e0*/  SHFL.BFLY PT, R36, R35, 0x1, 0x1f ;  /* 0x0c201f0023247f89 */ /* 0x000e6200000e0000 */
[----:B------:R-:W-:Y:S02]  /*36f0*/  FSEL R31, R46, -INF , !P2 ;  /* 0xff8000002e1f7808 */ /* 0x000fe40005000000 */
[----:B------:R-:W-:-:S02]  /*3700*/  ISETP.GT.AND P2, PT, R3, RZ, !P6 ;  /* 0x000000ff0300720c */ /* 0x000fc40007744270 */
[----:B------:R-:W-:Y:S02]  /*3710*/  ISETP.NE.AND P6, PT, R48, RZ, PT ;  /* 0x000000ff3000720c */ /* 0x000fe40003fc5270 */
[----:B------:R-:W-:Y:S02]  /*3720*/  ISETP.LT.OR P2, PT, R2, 0x1, P2 ;  /* 0x000000010200780c */ /* 0x000fe40001741670 */
[----:B------:R-:W-:Y:S02]  /*3730*/  ISETP.GT.AND P3, PT, R3, 0x30, !P3 ;  /* 0x000000300300780c */ /* 0x000fe40005f64270 */
[----:B------:R-:W-:Y:S02]  /*3740*/  FSEL R7, R56, -INF , !P2 ;  /* 0xff80000038077808 */ /* 0x000fe40005000000 */
[----:B------:R-:W-:Y:S02]  /*3750*/  ISETP.NE.AND P2, PT, R44, RZ, PT ;  /* 0x000000ff2c00720c */ /* 0x000fe40003f45270 */
[----:B------:R-:W-:-:S02]  /*3760*/  FMNMX.FTZ R4, R7, R20, !PT ;  /* 0x0000001407047209 */ /* 0x000fc40007810000 */
[----:B------:R-:W-:Y:S02]  /*3770*/  ISETP.GT.AND P2, PT, R3, 0x29, !P2 ;  /* 0x000000290300780c */ /* 0x000fe40005744270 */
[----:B------:R-:W-:Y:S02]  /*3780*/  FMNMX.FTZ R33, R23, R4, !PT ;  /* 0x0000000417217209 */ /* 0x000fe40007810000 */
[----:B------:R-:W-:Y:S02]  /*3790*/  ISETP.LT.OR P2, PT, R2, 0x2a, P2 ;  /* 0x0000002a0200780c */ /* 0x000fe40001741670 */
[----:B------:R-:W-:Y:S02]  /*37a0*/  FMNMX.FTZ R4, R24, R33, !PT ;  /* 0x0000002118047209 */ /* 0x000fe40007810000 */
[----:B------:R-:W-:Y:S02]  /*37b0*/  ISETP.LT.OR P3, PT, R2, 0x31, P3 ;  /* 0x000000310200780c */ /* 0x000fe40001f61670 */
[----:B------:R-:W-:-:S02]  /*37c0*/  FMNMX.FTZ R33, R25, R4, !PT ;  /* 0x0000000419217209 */ /* 0x000fc40007810000 */
[----:B-1----:R-:W-:Y:S02]  /*37d0*/  FMNMX.FTZ R4, R35, R36, !PT ;  /* 0x0000002423047209 */ /* 0x002fe40007810000 */
[----:B------:R-:W-:Y:S02]  /*37e0*/  FMNMX.FTZ R32, R26, R33, !PT ;  /* 0x000000211a207209 */ /* 0x000fe40007810000 */
[----:B------:R-:W-:Y:S01]  /*37f0*/  ISETP.LT.OR P5, PT, R2, 0x39, P5 ;  /* 0x000000390200780c */ /* 0x000fe20002fa1670 */
[----:B------:R-:W-:Y:S01]  /*3800*/  FMUL.FTZ R35, R4, UR6 ;  /* 0x0000000604237c20 */ /* 0x000fe20008410000 */
[----:B------:R-:W-:Y:S02]  /*3810*/  FMNMX.FTZ R33, R27, R32, !PT ;  /* 0x000000201b217209 */ /* 0x000fe40007810000 */
[----:B------:R-:W-:Y:S02]  /*3820*/  FSEL R32, R47, -INF , !P2 ;  /* 0xff8000002f207808 */ /* 0x000fe40005000000 */
[----:B------:R-:W-:-:S02]  /*3830*/  FMNMX.FTZ R34, R28, R33, !PT ;  /* 0x000000211c227209 */ /* 0x000fc40007810000 */
[----:B------:R-:W-:Y:S02]  /*3840*/  FSETP.NEU.FTZ.AND P2, PT, R4, -INF , PT ;  /* 0xff8000000400780b */ /* 0x000fe40003f5d000 */
[----:B------:R-:W-:Y:S02]  /*3850*/  FMNMX.FTZ R33, R29, R34, !PT ;  /* 0x000000221d217209 */ /* 0x000fe40007810000 */
[----:B------:R-:W-:Y:S02]  /*3860*/  FSEL R38, R35, RZ, P2 ;  /* 0x000000ff23267208 */ /* 0x000fe40001000000 */
[----:B------:R-:W-:Y:S02]  /*3870*/  FMNMX.FTZ R34, R30, R33, !PT ;  /* 0x000000211e227209 */ /* 0x000fe40007810000 */
[----:B------:R-:W-:Y:S01]  /*3880*/  ISETP.GT.AND P2, PT, R3, 0x39, !P6 ;  /* 0x000000390300780c */ /* 0x000fe20007744270 */
[--C-:B------:R-:W-:Y:S01]  /*3890*/  FFMA.FTZ R37, R37, UR6, -R38.reuse ;  /* 0x0000000625257c23 */ /* 0x100fe20008010826 */
[----:B------:R-:W-:Y:S01]  /*38a0*/  FMNMX.FTZ R3, R31, R34, !PT ;  /* 0x000000221f037209 */ /* 0x000fe20007810000 */
[--C-:B------:R-:W-:Y:S01]  /*38b0*/  FFMA.FTZ R40, R61, UR6, -R38.reuse ;  /* 0x000000063d287c23 */ /* 0x100fe20008010826 */
[----:B------:R-:W-:Y:S01]  /*38c0*/  FSEL R33, R50, -INF , !P3 ;  /* 0xff80000032217808 */ /* 0x000fe20005800000 */
[----:B------:R1:W-:Y:S01]  /*38d0*/  MUFU.EX2 R196, R37 ;  /* 0x0000002500c47308 */ /* 0x0003e20000000800 */
[----:B------:R-:W-:Y:S01]  /*38e0*/  FMNMX.FTZ R36, R32, R3, !PT ;  /* 0x0000000320247209 */ /* 0x000fe20007810000 */
[--C-:B------:R-:W-:Y:S01]  /*38f0*/  FFMA.FTZ R39, R57, UR6, -R38.reuse ;  /* 0x0000000639277c23 */ /* 0x100fe20008010826 */
[----:B------:R-:W-:Y:S01]  /*3900*/  FSEL R34, R51, -INF , !P4 ;  /* 0xff80000033227808 */ /* 0x000fe20006000000 */
[--C-:B------:R-:W-:Y:S01]  /*3910*/  FFMA.FTZ R42, R63, UR6, -R38.reuse ;  /* 0x000000063f2a7c23 */ /* 0x100fe20008010826 */
[----:B------:R-:W-:Y:S01]  /*3920*/  FMNMX.FTZ R3, R33, R36, !PT ;  /* 0x0000002421037209 */ /* 0x000fe20007810000 */
[--C-:B------:R-:W-:Y:S01]  /*3930*/  FFMA.FTZ R43, R65, UR6, -R38.reuse ;  /* 0x00000006412b7c23 */ /* 0x100fe20008010826 */
[----:B------:R-:W-:Y:S01]  /*3940*/  ISETP.LT.OR P2, PT, R2, 0x3a, P2 ;  /* 0x0000003a0200780c */ /* 0x000fe20001741670 */
[----:B------:R2:W-:Y:S01]  /*3950*/  MUFU.EX2 R41, R40 ;  /* 0x0000002800297308 */ /* 0x0005e20000000800 */
[----:B------:R-:W-:Y:S01]  /*3960*/  FSEL R2, R54, -INF , !P5 ;  /* 0xff80000036027808 */ /* 0x000fe20006800000 */
[--C-:B-1----:R-:W-:Y:S01]  /*3970*/  FFMA.FTZ R37, R59, UR6, -R38.reuse ;  /* 0x000000063b257c23 */ /* 0x102fe20008010826 */
[----:B------:R-:W-:Y:S01]  /*3980*/  FMNMX.FTZ R3, R34, R3, !PT ;  /* 0x0000000322037209 */ /* 0x000fe20007810000 */
[--C-:B------:R-:W-:Y:S01]  /*3990*/  FFMA.FTZ R44, R67, UR6, -R38.reuse ;  /* 0x00000006432c7c23 */ /* 0x100fe20008010826 */
[----:B------:R-:W-:Y:S01]  /*39a0*/  FSEL R35, R55, -INF , !P2 ;  /* 0xff80000037237808 */ /* 0x000fe20005000000 */
[--C-:B------:R-:W-:Y:S01]  /*39b0*/  FFMA.FTZ R45, R69, UR6, -R38.reuse ;  /* 0x00000006452d7c23 */ /* 0x100fe20008010826 */
[----:B------:R-:W-:Y:S01]  /*39c0*/  FMNMX.FTZ R36, R2, R3, !PT ;  /* 0x0000000302247209 */ /* 0x000fe20007810000 */
[----:B------:R1:W-:Y:S01]  /*39d0*/  MUFU.EX2 R198, R37 ;  /* 0x0000002500c67308 */ /* 0x0003e20000000800 */
[--C-:B--2---:R-:W-:Y:S01]  /*39e0*/  FFMA.FTZ R40, R73, UR6, -R38.reuse ;  /* 0x0000000649287c23 */ /* 0x104fe20008010826 */
[--C-:B------:R-:W-:Y:S01]  /*39f0*/  FFMA.FTZ R46, R71, UR6, -R38.reuse ;  /* 0x00000006472e7c23 */ /* 0x100fe20008010826 */
[----:B------:R-:W-:Y:S01]  /*3a00*/  FMNMX.FTZ R36, R35, R36, !PT ;  /* 0x0000002423247209 */ /* 0x000fe20007810000 */
[--C-:B------:R-:W-:Y:S01]  /*3a10*/  FFMA.FTZ R48, R75, UR6, -R38.reuse ;  /* 0x000000064b307c23 */ /* 0x100fe20008010826 */
[--C-:B------:R-:W-:Y:S01]  /*3a20*/  FFMA.FTZ R49, R77, UR6, -R38.reuse ;  /* 0x000000064d317c23 */ /* 0x100fe20008010826 */
[--C-:B------:R-:W-:Y:S01]  /*3a30*/  FFMA.FTZ R50, R79, UR6, -R38.reuse ;  /* 0x000000064f327c23 */ /* 0x100fe20008010826 */
[----:B------:R-:W-:Y:S01]  /*3a40*/  FFMA.FTZ R51, R81, UR6, -R38 ;  /* 0x0000000651337c23 */ /* 0x000fe20008010826 */
[----:B------:R-:W1:Y:S01]  /*3a50*/  SHFL.BFLY PT, R3, R36, 0x2, 0x1f ;  /* 0x0c401f0024037f89 */ /* 0x000e6200000e0000 */
[----:B------:R-:W-:Y:S01]  /*3a60*/  MUFU.EX2 R47, R40 ;  /* 0x00000028002f7308 */ /* 0x000fe20000000800 */
[----:B------:R-:W-:-:S07]  /*3a70*/  R2UR UR14, R21 ;  /* 0x00000000150e72ca */ /* 0x000fce00000e0000 */
[----:B------:R-:W-:Y:S06]  /*3a80*/  MUFU.EX2 R39, R39 ;  /* 0x0000002700277308 */ /* 0x000fec0000000800 */
[----:B------:R-:W-:Y:S02]  /*3a90*/  UIADD3 UR14, UR42, UR14, URZ ;  /* 0x0000000e2a0e7290 */ /* 0x000fe4000fffe03f */
[----:B------:R-:W-:Y:S02]  /*3aa0*/  MUFU.EX2 R42, R42 ;  /* 0x0000002a002a7308 */ /* 0x000fe40000000800 */
[----:B------:R-:W-:Y:S01]  /*3ab0*/  UIADD3 UR10, UR14, UR10, URZ ;  /* 0x0000000a0e0a7290 */ /* 0x000fe2000fffe03f */
[----:B-1----:R-:W-:-:S05]  /*3ac0*/  FMNMX.FTZ R37, R36, R3, !PT ;  /* 0x0000000324257209 */ /* 0x002fca0007810000 */
[----:B------:R-:W1:Y:S01]  /*3ad0*/  MUFU.EX2 R43, R43 ;  /* 0x0000002b002b7308 */ /* 0x000e620000000800 */
[----:B------:R-:W2:Y:S07]  /*3ae0*/  SHFL.BFLY PT, R36, R37, 0x1, 0x1f ;  /* 0x0c201f0025247f89 */ /* 0x000eae00000e0000 */
[----:B------:R-:W-:Y:S08]  /*3af0*/  MUFU.EX2 R44, R44 ;  /* 0x0000002c002c7308 */ /* 0x000ff00000000800 */
[----:B------:R-:W3:Y:S01]  /*3b00*/  MUFU.EX2 R45, R45 ;  /* 0x0000002d002d7308 */ /* 0x000ee20000000800 */
[----:B-1----:R-:W-:-:S07]  /*3b10*/  F2FP.BF16.F32.PACK_AB R192, R43, R42 ;  /* 0x0000002a2bc0723e */ /* 0x002fce00000010ff */
[----:B------:R-:W1:Y:S01]  /*3b20*/  MUFU.EX2 R46, R46 ;  /* 0x0000002e002e7308 */ /* 0x000e620000000800 */
[----:B--2---:R-:W-:Y:S01]  /*3b30*/  FMNMX.FTZ R3, R37, R36, !PT ;  /* 0x0000002425037209 */ /* 0x004fe20007810000 */
[--C-:B------:R-:W-:Y:S01]  /*3b40*/  FFMA.FTZ R36, R83, UR6, -R38.reuse ;  /* 0x0000000653247c23 */ /* 0x100fe20008010826 */
[----:B------:R-:W-:Y:S01]  /*3b50*/  FFMA.FTZ R38, R53, UR6, -R38 ;  /* 0x0000000635267c23 */ /* 0x000fe20008010826 */
[----:B------:R-:W-:Y:S01]  /*3b60*/  FADD.FTZ R53, R196, R39 ;  /* 0x00000027c4357221 */ /* 0x000fe20000010000 */
[C---:B------:R-:W-:Y:S01]  /*3b70*/  FSETP.NEU.FTZ.AND P2, PT, R3.reuse, -INF , PT ;  /* 0xff8000000300780b */ /* 0x040fe20003f5d000 */
[----:B------:R-:W-:Y:S02]  /*3b80*/  FMUL.FTZ R37, R3, UR6 ;  /* 0x0000000603257c20 */ /* 0x000fe40008410000 */
[----:B------:R-:W-:Y:S01]  /*3b90*/  MUFU.EX2 R48, R48 ;  /* 0x0000003000307308 */ /* 0x000fe20000000800 */
[----:B------:R-:W-:Y:S02]  /*3ba0*/  F2FP.BF16.F32.PACK_AB R196, R39, R196 ;  /* 0x000000c427c4723e */ /* 0x000fe400000010ff */
[----:B---3--:R-:W-:-:S02]  /*3bb0*/  F2FP.BF16.F32.PACK_AB R194, R45, R44 ;  /* 0x0000002c2dc2723e */ /* 0x008fc400000010ff */
[----:B------:R-:W-:Y:S02]  /*3bc0*/  FSEL R40, R37, RZ, P2 ;  /* 0x000000ff25287208 */ /* 0x000fe40001000000 */
[----:B------:R-:W-:Y:S01]  /*3bd0*/  PLOP3.LUT P2, PT, PT, PT, UP0, 0x40, 0x0 ;  /* 0x000000000000781c */ /* 0x000fe20003f4e808 */
[----:B------:R-:W-:Y:S01]  /*3be0*/  MUFU.EX2 R37, R38 ;  /* 0x0000002600257308 */ /* 0x000fe20000000800 */
[----:B-1----:R-:W-:Y:S01]  /*3bf0*/  F2FP.BF16.F32.PACK_AB R188, R47, R46 ;  /* 0x0000002e2fbc723e */ /* 0x002fe200000010ff */
        /* <DEDUP_REMOVED lines=12> */
[--C-:B------:R-:W-:Y:S01]  /*3cc0*/  FFMA.FTZ R32, R32, UR6, -R40.reuse ;  /* 0x0000000620207c23 */ /* 0x100fe20008010828 */
[--C-:B------:R-:W-:Y:S01]  /*3cd0*/  FFMA.FTZ R33, R33, UR6, -R40.reuse ;  /* 0x0000000621217c23 */ /* 0x100fe20008010828 */
[----:B------:R1:W2:Y:S01]  /*3ce0*/  MUFU.EX2 R52, R20 ;  /* 0x0000001400347308 */ /* 0x0002a20000000800 */
[--C-:B------:R-:W-:Y:S01]  /*3cf0*/  FFMA.FTZ R34, R34, UR6, -R40.reuse ;  /* 0x0000000622227c23 */ /* 0x100fe20008010828 */
[--C-:B------:R-:W-:Y:S01]  /*3d00*/  FFMA.FTZ R2, R2, UR6, -R40.reuse ;  /* 0x0000000602027c23 */ /* 0x100fe20008010828 */
[----:B------:R-:W-:-:S05]  /*3d10*/  FFMA.FTZ R35, R35, UR6, -R40 ;  /* 0x0000000623237c23 */ /* 0x000fca0008010828 */
[----:B------:R-:W3:Y:S01]  /*3d20*/  MUFU.EX2 R23, R23 ;  /* 0x0000001700177308 */ /* 0x000ee20000000800 */
[----:B-1----:R-:W-:Y:S01]  /*3d30*/  FADD.FTZ R20, R198, R53 ;  /* 0x00000035c6147221 */ /* 0x002fe20000010000 */
[----:B------:R-:W-:-:S03]  /*3d40*/  F2FP.BF16.F32.PACK_AB R198, R41, R198 ;  /* 0x000000c629c6723e */ /* 0x000fc600000010ff */
[----:B------:R-:W-:-:S03]  /*3d50*/  FADD.FTZ R53, R41, R20 ;  /* 0x0000001429357221 */ /* 0x000fc60000010000 */
[----:B------:R-:W1:Y:S01]  /*3d60*/  MUFU.EX2 R24, R24 ;  /* 0x0000001800187308 */ /* 0x000e620000000800 */
[----:B--2---:R-:W-:Y:S01]  /*3d70*/  FADD.FTZ R20, R7, R52 ;  /* 0x0000003407147221 */ /* 0x004fe20000010000 */
[----:B------:R-:W-:Y:S01]  /*3d80*/  FADD.FTZ R38, R42, R53 ;  /* 0x000000352a267221 */ /* 0x000fe20000010000 */
[----:B------:R-:W-:-:S03]  /*3d90*/  F2FP.BF16.F32.PACK_AB R197, R52, R7 ;  /* 0x0000000734c5723e */ /* 0x000fc600000010ff */
[----:B------:R-:W-:Y:S02]  /*3da0*/  FADD.FTZ R55, R43, R38 ;  /* 0x000000262b377221 */ /* 0x000fe40000010000 */
[----:B------:R-:W2:Y:S01]  /*3db0*/  MUFU.EX2 R25, R25 ;  /* 0x0000001900197308 */ /* 0x000ea20000000800 */
[----:B---3--:R-:W-:Y:S01]  /*3dc0*/  FADD.FTZ R53, R23, R20 ;  /* 0x0000001417357221 */ /* 0x008fe20000010000 */
[----:B------:R-:W-:-:S04]  /*3dd0*/  FADD.FTZ R20, R44, R55 ;  /* 0x000000372c147221 */ /* 0x000fc80000010000 */
[----:B------:R-:W-:Y:S02]  /*3de0*/  FADD.FTZ R55, R45, R20 ;  /* 0x000000142d377221 */ /* 0x000fe40000010000 */
[----:B------:R-:W3:Y:S01]  /*3df0*/  MUFU.EX2 R26, R26 ;  /* 0x0000001a001a7308 */ /* 0x000ee20000000800 */
[----:B-1----:R-:W-:Y:S01]  /*3e00*/  FADD.FTZ R0, R24, R53 ;  /* 0x0000003518007221 */ /* 0x002fe20000010000 */
[----:B------:R-:W-:Y:S01]  /*3e10*/  FADD.FTZ R20, R46, R55 ;  /* 0x000000372e147221 */ /* 0x000fe20000010000 */
[----:B------:R-:W-:Y:S01]  /*3e20*/  F2FP.BF16.F32.PACK_AB R199, R24, R23 ;  /* 0x0000001718c7723e */ /* 0x000fe200000010ff */
[----:B------:R-:W-:-:S04]  /*3e30*/  VIADD R23, R103, 0xfffffffe ;  /* 0xfffffffe67177836 */ /* 0x000fc80000000000 */
[----:B------:R-:W1:Y:S01]  /*3e40*/  MUFU.EX2 R27, R27 ;  /* 0x0000001b001b7308 */ /* 0x000e620000000800 */
[----:B--2---:R-:W-:-:S07]  /*3e50*/  FADD.FTZ R53, R25, R0 ;  /* 0x0000000019357221 */ /* 0x004fce0000010000 */
[----:B------:R-:W2:Y:S01]  /*3e60*/  MUFU.EX2 R28, R28 ;  /* 0x0000001c001c7308 */ /* 0x000ea20000000800 */
[C---:B---3--:R-:W-:Y:S01]  /*3e70*/  FADD.FTZ R0, R26.reuse, R53 ;  /* 0x000000351a007221 */ /* 0x048fe20000010000 */
[----:B------:R-:W-:Y:S01]  /*3e80*/  FADD.FTZ R53, R47, R20 ;  /* 0x000000142f357221 */ /* 0x000fe20000010000 */
[----:B------:R-:W-:-:S03]  /*3e90*/  F2FP.BF16.F32.PACK_AB R193, R26, R25 ;  /* 0x000000191ac1723e */ /* 0x000fc600000010ff */
[----:B------:R-:W-:Y:S02]  /*3ea0*/  FADD.FTZ R20, R48, R53 ;  /* 0x0000003530147221 */ /* 0x000fe40000010000 */
[----:B------:R-:W3:Y:S01]  /*3eb0*/  MUFU.EX2 R29, R29 ;  /* 0x0000001d001d7308 */ /* 0x000ee20000000800 */
[----:B-1----:R-:W-:-:S07]  /*3ec0*/  FADD.FTZ R39, R27, R0 ;  /* 0x000000001b277221 */ /* 0x002fce0000010000 */
[----:B------:R-:W1:Y:S01]  /*3ed0*/  MUFU.EX2 R30, R30 ;  /* 0x0000001e001e7308 */ /* 0x000e620000000800 */
[C---:B--2---:R-:W-:Y:S01]  /*3ee0*/  FADD.FTZ R0, R28.reuse, R39 ;  /* 0x000000271c007221 */ /* 0x044fe20000010000 */
[----:B------:R-:W-:-:S06]  /*3ef0*/  F2FP.BF16.F32.PACK_AB R195, R28, R27 ;  /* 0x0000001b1cc3723e */ /* 0x000fcc00000010ff */
[----:B------:R-:W2:Y:S01]  /*3f00*/  MUFU.EX2 R31, R31 ;  /* 0x0000001f001f7308 */ /* 0x000ea20000000800 */
[----:B---3--:R-:W-:-:S07]  /*3f10*/  FADD.FTZ R39, R29, R0 ;  /* 0x000000001d277221 */ /* 0x008fce0000010000 */
[----:B------:R-:W3:Y:S01]  /*3f20*/  MUFU.EX2 R49, R49 ;  /* 0x0000003100317308 */ /* 0x000ee20000000800 */
[C---:B-1----:R-:W-:Y:S01]  /*3f30*/  FADD.FTZ R0, R30.reuse, R39 ;  /* 0x000000271e007221 */ /* 0x042fe20000010000 */
[----:B------:R-:W-:-:S06]  /*3f40*/  F2FP.BF16.F32.PACK_AB R189, R30, R29 ;  /* 0x0000001d1ebd723e */ /* 0x000fcc00000010ff */
[----:B------:R-:W1:Y:S01]  /*3f50*/  MUFU.EX2 R32, R32 ;  /* 0x0000002000207308 */ /* 0x000e620000000800 */
[----:B--2---:R-:W-:-:S07]  /*3f60*/  FADD.FTZ R39, R31, R0 ;  /* 0x000000001f277221 */ /* 0x004fce0000010000 */
[----:B------:R-:W2:Y:S01]  /*3f70*/  MUFU.EX2 R50, R50 ;  /* 0x0000003200327308 */ /* 0x000ea20000000800 */
[C---:B---3--:R-:W-:Y:S01]  /*3f80*/  FADD.FTZ R41, R49.reuse, R20 ;  /* 0x0000001431297221 */ /* 0x048fe20000010000 */
[----:B------:R-:W-:-:S06]  /*3f90*/  F2FP.BF16.F32.PACK_AB R190, R49, R48 ;  /* 0x0000003031be723e */ /* 0x000fcc00000010ff */
[----:B------:R-:W3:Y:S01]  /*3fa0*/  MUFU.EX2 R33, R33 ;  /* 0x0000002100217308 */ /* 0x000ee20000000800 */
[C---:B-1----:R-:W-:Y:S01]  /*3fb0*/  FADD.FTZ R0, R32.reuse, R39 ;  /* 0x0000002720007221 */ /* 0x042fe20000010000 */
[----:B------:R-:W-:-:S06]  /*3fc0*/  F2FP.BF16.F32.PACK_AB R191, R32, R31 ;  /* 0x0000001f20bf723e */ /* 0x000fcc00000010ff */
[----:B------:R-:W1:Y:S01]  /*3fd0*/  MUFU.EX2 R51, R51 ;  /* 0x0000003300337308 */ /* 0x000e620000000800 */
[----:B--2---:R-:W-:-:S07]  /*3fe0*/  FADD.FTZ R20, R50, R41 ;  /* 0x0000002932147221 */ /* 0x004fce0000010000 */
[----:B------:R-:W2:Y:S01]  /*3ff0*/  MUFU.EX2 R34, R34 ;  /* 0x0000002200227308 */ /* 0x000ea20000000800 */
[----:B---3--:R-:W-:-:S07]  /*4000*/  FADD.FTZ R7, R33, R0 ;  /* 0x0000000021077221 */ /* 0x008fce0000010000 */
[----:B------:R-:W3:Y:S01]  /*4010*/  MUFU.EX2 R36, R36 ;  /* 0x0000002400247308 */ /* 0x000ee20000000800 */
[C---:B-1----:R-:W-:Y:S01]  /*4020*/  FADD.FTZ R41, R51.reuse, R20 ;  /* 0x0000001433297221 */ /* 0x042fe20000010000 */
[----:B------:R-:W-:-:S06]  /*4030*/  F2FP.BF16.F32.PACK_AB R184, R51, R50 ;  /* 0x0000003233b8723e */ /* 0x000fcc00000010ff */
[----:B------:R-:W1:Y:S01]  /*4040*/  MUFU.EX2 R2, R2 ;  /* 0x0000000200027308 */ /* 0x000e620000000800 */
[C---:B--2---:R-:W-:Y:S01]  /*4050*/  FADD.FTZ R7, R34.reuse, R7 ;  /* 0x0000000722077221 */ /* 0x044fe20000010000 */
[----:B------:R-:W-:-:S06]  /*4060*/  F2FP.BF16.F32.PACK_AB R185, R34, R33 ;  /* 0x0000002122b9723e */ /* 0x000fcc00000010ff */
[----:B------:R-:W2:Y:S01]  /*4070*/  MUFU.EX2 R35, R35 ;  /* 0x0000002300237308 */ /* 0x000ea20000000800 */
[----:B---3--:R-:W-:Y:S01]  /*4080*/  FADD.FTZ R20, R36, R41 ;  /* 0x0000002924147221 */ /* 0x008fe20000010000 */
[----:B------:R-:W-:-:S03]  /*4090*/  F2FP.BF16.F32.PACK_AB R186, R37, R36 ;  /* 0x0000002425ba723e */ /* 0x000fc600000010ff */
[----:B------:R-:W-:Y:S01]  /*40a0*/  FADD.FTZ R20, R37, R20 ;  /* 0x0000001425147221 */ /* 0x000fe20000010000 */
[----:B-1----:R-:W-:-:S04]  /*40b0*/  FADD.FTZ R0, R2, R7 ;  /* 0x0000000702007221 */ /* 0x002fc80000010000 */
[C---:B--2---:R-:W-:Y:S01]  /*40c0*/  FADD.FTZ R7, R35.reuse, R0 ;  /* 0x0000000023077221 */ /* 0x044fe20000010000 */
[----:B------:R-:W-:Y:S01]  /*40d0*/  F2FP.BF16.F32.PACK_AB R187, R35, R2 ;  /* 0x0000000223bb723e */ /* 0x000fe200000010ff */
[----:B------:R-:W-:Y:S06]  /*40e0*/  @P2 BRA `(.L_x_915) ;  /* 0x0000000000442947 */ /* 0x000fec0003800000 */
        /* <DEDUP_REMOVED lines=10> */
.L_x_916:
[----:B------:R-:W-:-:S11]  /*4190*/  UISETP.NE.AND UP1, UPT, UR11, 0x1, UPT ;  /* 0x000000010b00788c */ /* 0x000fd6000bf25270 */
[----:B------:R-:W-:Y:S02]  /*41a0*/  @UP1 ULDC.64 UR14, c[0x0][0x9e8] ;  /* 0x00027a00000e1ab9 */ /* 0x000fe40000000a00 */
[----:B------:R-:W-:-:S04]  /*41b0*/  UIMAD.WIDE.U32 UR18, UR7, UR14, URZ ;  /* 0x0000000e071272a5 */ /* 0x000fc8000f8e003f */
[----:B------:R-:W-:-:S12]  /*41c0*/  @UP1 USHF.R.U32.HI UR7, URZ, UR15, UR19 ;  /* 0x0000000f3f071299 */ /* 0x000fd80008011613 */
.L_x_917:
[----:B------:R-:W-:-:S04]  /*41d0*/  UIMAD UR7, UR7, UR11, UR11 ;  /* 0x0000000b070772a4 */ /* 0x000fc8000f8e020b */
[----:B------:R-:W-:-:S04]  /*41e0*/  UISETP.LT.AND UP1, UPT, UR10, UR7, UPT ;  /* 0x000000070a00728c */ /* 0x000fc8000bf21270 */
[----:B------:R-:W-:-:S12]  /*41f0*/  USEL UR10, UR10, UR7, UP1 ;  /* 0x000000070a0a7287 */ /* 0x000fd80008800000 */
.L_x_915:
[----:B------:R-:W-:Y:S01]  /*4200*/  USHF.R.S32.HI UR7, URZ, 0x1f, UR10 ;  /* 0x0000001f3f077899 */ /* 0x000fe2000801140a */
[----:B------:R-:W-:Y:S01]  /*4210*/  IMAD.MOV.U32 R2, RZ, RZ, 0x3f800000 ;  /* 0x3f800000ff027424 */ /* 0x000fe200078e00ff */
[----:B------:R-:W-:Y:S02]  /*4220*/  MOV R0, 0x3f800000 ;  /* 0x3f80000000007802 */ /* 0x000fe40000000f00 */
        /* <DEDUP_REMOVED lines=9> */
[----:B------:R-:W-:Y:S01]  /*42c0*/  UISETP.LT.AND UP1, UPT, UR60, UR7, UPT ;  /* 0x000000073c00728c */ /* 0x000fe2000bf21270 */
[----:B------:R-:W-:Y:S02]  /*42d0*/  CS2R R136, SRZ ;  /* 0x0000000000887805 */ /* 0x000fe4000001ff00 */
[----:B------:R-:W-:Y:S02]  /*42e0*/  CS2R R134, SRZ ;  /* 0x0000000000867805 */ /* 0x000fe4000001ff00 */
[----:B------:R-:W-:Y:S01]  /*42f0*/  CS2R R132, SRZ ;  /* 0x0000000000847805 */ /* 0x000fe2000001ff00 */
[----:B------:R-:W-:Y:S01]  /*4300*/  USEL UR41, UR60, UR7, !UP1 ;  /* 0x000000073c297287 */ /* 0x000fe2000c800000 */
[----:B------:R-:W-:-:S02]  /*4310*/  CS2R R130, SRZ ;  /* 0x0000000000827805 */ /* 0x000fc4000001ff00 */
[----:B------:R-:W-:Y:S02]  /*4320*/  CS2R R128, SRZ ;  /* 0x0000000000807805 */ /* 0x000fe4000001ff00 */
[----:B------:R-:W-:Y:S02]  /*4330*/  CS2R R126, SRZ ;  /* 0x00000000007e7805 */ /* 0x000fe4000001ff00 */
[----:B------:R-:W-:Y:S02]  /*4340*/  CS2R R124, SRZ ;  /* 0x00000000007c7805 */ /* 0x000fe4000001ff00 */
[----:B------:R-:W-:Y:S02]  /*4350*/  CS2R R122, SRZ ;  /* 0x00000000007a7805 */ /* 0x000fe4000001ff00 */
[----:B------:R-:W-:Y:S02]  /*4360*/  ISETP.GE.AND P2, PT, R23, UR41, PT ;  /* 0x0000002917007c0c */ /* 0x000fe4000bf46270 */
        /* <DEDUP_REMOVED lines=48> */
[----:B------:R-:W-:Y:S01]  /*4670*/  CS2R R24, SRZ ;  /* 0x0000000000187805 */ /* 0x000fe2000001ff00 */
[----:B------:R-:W-:Y:S06]  /*4680*/  @!P2 BRA `(.L_x_918) ;  /* 0x0000002800cca947 */ /* 0x000fec0003800000 */
[----:B------:R-:W-:Y:S02]  /*4690*/  IMAD.IADD R214, R5, 0x1, R21 ;  /* 0x0000000105d67824 */ /* 0x000fe400078e0215 */
[----:B------:R-:W-:Y:S02]  /*46a0*/  IMAD.MOV.U32 R2, RZ, RZ, 0x3f800000 ;  /* 0x3f800000ff027424 */ /* 0x000fe400078e00ff */
[----:B------:R-:W-:-:S07]  /*46b0*/  IMAD.MOV.U32 R151, RZ, RZ, RZ ;  /* 0x000000ffff977224 */ /* 0x000fce00078e00ff */
.L_x_935:
[----:B------:R-:W-:-:S04]  /*46c0*/  UIADD3 UR7, UR36, 0x1, URZ ;  /* 0x0000000124077890 */ /* 0x000fc8000fffe03f */
[----:B------:R-:W-:-:S04]  /*46d0*/  UISETP.NE.AND UP1, UPT, UR7, 0x2, UPT ;  /* 0x000000020700788c */ /* 0x000fc8000bf25270 */
[----:B------:R-:W-:Y:S02]  /*46e0*/  USEL UR40, URZ, 0x1, UP1 ;  /* 0x000000013f287887 */ /* 0x000fe40008800000 */
[----:B------:R-:W-:Y:S02]  /*46f0*/  USEL UR7, UR7, URZ, UP1 ;  /* 0x0000003f07077287 */ /* 0x000fe40008800000 */
[----:B------:R-:W-:Y:S01]  /*4700*/  ULOP3.LUT UR40, UR46, UR40, URZ, 0x3c, !UPT ;  /* 0x000000282e287292 */ /* 0x000fe2000f8e3c3f */
[----:B------:R-:W-:Y:S11]  /*4710*/  @!P0 BRA `(.L_x_919) ;  /* 0x0000000000048947 */ /* 0x000ff60003800000 */
[----:B------:R-:W-:Y:S01]  /*4720*/  BPT.TRAP 0x1 ;  /* 0x000000040000795c */ /* 0x000fe20000300000 */
.L_x_919:
[----:B------:R-:W-:Y:S01]  /*4730*/  ULEA UR39, UR7, UR38, 0x3 ;  /* 0x0000002607277291 */ /* 0x000fe2000f8e183f */
[----:B------:R-:W-:-:S04]  /*4740*/  MOV R152, UR40 ;  /* 0x0000002800987c02 */ /* 0x000fc80008000f00 */
[----:B------:R-:W-:-:S04]  /*4750*/  SHF.L.U32 R152, R152, 0x1f, RZ ;  /* 0x0000001f98987819 */ /* 0x000fc800000006ff */
[----:B------:R1:W2:Y:S01]  /*4760*/  SYNCS.PHASECHK.TRANS64.TRYWAIT P2, [UR39+0x30830], R152 ;  /* 0x03083098ff0075a7 */ /* 0x0002a20008040167 */
[----:B------:R-:W-:Y:S05]  /*4770*/  @!P0 BRA `(.L_x_920) ;  /* 0x0000000000048947 */ /* 0x000fea0003800000 */
[----:B------:R-:W-:Y:S01]  /*4780*/  BPT.TRAP 0x1 ;  /* 0x000000040000795c */ /* 0x000fe20000300000 */
.L_x_920:
[----:B--2---:R-:W-:Y:S05]  /*4790*/  @P2 BRA `(.L_x_921) ;  /* 0x0000000000082947 */ /* 0x004fea0003800000 */
[----:B------:R-:W2:Y:S02]  /*47a0*/  SYNCS.PHASECHK.TRANS64.TRYWAIT P2, [UR39+0x30830], R152 ;  /* 0x03083098ff0075a7 */ /* 0x000ea40008040167 */
[----:B--2---:R-:W-:Y:S05]  /*47b0*/  @!P2 BRA `(.L_x_922) ;  /* 0x000000e00028a947 */ /* 0x004fea0003800000 */
.L_x_921:
[----:B------:R-:W-:Y:S01]  /*47c0*/  R2UR UR56, R18 ;  /* 0x00000000123872ca */ /* 0x000fe200000e0000 */
[----:B------:R-:W-:Y:S01]  /*47d0*/  ULEA UR6, UR7, UR37, 0xb ;  /* 0x0000002507067291 */ /* 0x000fe2000f8e583f */
[----:B------:R-:W-:Y:S01]  /*47e0*/  R2UR UR57, R19 ;  /* 0x00000000133972ca */ /* 0x000fe200000e0000 */
[----:B-12---:R-:W-:Y:S01]  /*47f0*/  WARPGROUP.ARRIVE ;  /* 0x00000000000079c5 */ /* 0x006fe20000000000 */
[----:B------:R-:W-:Y:S01]  /*4800*/  UMOV UR59, 0x40000040 ;  /* 0x40000040003b7882 */ /* 0x000fe20000000000 */
[----:B------:R-:W-:Y:S01]  /*4810*/  UIADD3 UR10, UR6, 0x204, URZ ;  /* 0x00000204060a7890 */ /* 0x000fe2000fffe03f */
[-C--:B------:R-:W-:Y:S01]  /*4820*/  FMUL.FTZ R24, R24, R0.reuse ;  /* 0x0000000018187220 */ /* 0x080fe20000410000 */
[----:B------:R-:W-:Y:S01]  /*4830*/  UMOV UR11, 0x40000040 ;  /* 0x40000040000b7882 */ /* 0x000fe20000000000 */
[----:B------:R-:W-:Y:S01]  /*4840*/  UMOV UR58, UR6 ;  /* 0x00000006003a7c82 */ /* 0x000fe20008000000 */
[----:B------:R-:W-:Y:S01]  /*4850*/  UIADD3 UR14, UR6, 0x206, URZ ;  /* 0x00000206060e7890 */ /* 0x000fe2000fffe03f */
[-C--:B------:R-:W-:Y:S01]  /*4860*/  FMUL.FTZ R25, R25, R0.reuse ;  /* 0x0000000019197220 */ /* 0x080fe20000410000 */
[----:B------:R-:W-:Y:S01]  /*4870*/  UMOV UR15, 0x40000040 ;  /* 0x40000040000f7882 */ /* 0x000fe20000000000 */
[----:B------:R-:W-:Y:S01]  /*4880*/  UIADD3 UR18, UR6, 0x400, URZ ;  /* 0x0000040006127890 */ /* 0x000fe2000fffe03f */
[-C--:B------:R-:W-:Y:S01]  /*4890*/  FMUL.FTZ R28, R28, R0.reuse ;  /* 0x000000001c1c7220 */ /* 0x080fe20000410000 */
[----:B------:R-:W-:Y:S01]  /*48a0*/  UMOV UR19, 0x40000040 ;  /* 0x4000004000137882 */ /* 0x000fe20000000000 */
[----:B------:R-:W-:Y:S01]  /*48b0*/  HGMMA.64x64x16.F32.BF16 R152, gdesc[UR56], RZ, !UPT, gsb0 ;  /* 0x00e00000389879f0 */ /* 0x000fe2000c0018ff */
[----:B------:R-:W-:Y:S01]  /*48c0*/  R2UR UR56, R16 ;  /* 0x00000000103872ca */ /* 0x000fe200000e0000 */
[----:B------:R-:W-:Y:S01]  /*48d0*/  UIADD3 UR58, UR6, 0x2, URZ ;  /* 0x00000002063a7890 */ /* 0x000fe2000fffe03f */
[----:B------:R-:W-:Y:S01]  /*48e0*/  R2UR UR57, R17 ;  /* 0x00000000113972ca */ /* 0x000fe200000e0000 */
        /* <DEDUP_REMOVED lines=75> */
[----:B------:R-:W-:Y:S01]  /*4da0*/  FMUL.FTZ R149, R149, R0 ;  /* 0x0000000095957220 */ /* 0x000fe20000410000 */
[-C--:B------:R-:W-:Y:S01]  /*4db0*/  FMUL.FTZ R26, R26, R2.reuse ;  /* 0x000000021a1a7220 */ /* 0x080fe20000410000 */
[-C--:B------:R-:W-:Y:S01]  /*4dc0*/  FMUL.FTZ R27, R27, R2.reuse ;  /* 0x000000021b1b7220 */ /* 0x080fe20000410000 */
[-C--:B------:R-:W-:Y:S01]  /*4dd0*/  FMUL.FTZ R30, R30, R2.reuse ;  /* 0x000000021e1e7220 */ /* 0x080fe20000410000 */
[----:B------:R-:W-:Y:S01]  /*4de0*/  HGMMA.64x64x16.F32.BF16 R152, gdesc[UR56], R152, gsb0 ;  /* 0x00e00000389879f0 */ /* 0x000fe20008001898 */
[----:B------:R-:W-:Y:S01]  /*4df0*/  R2UR UR56, R14 ;  /* 0x000000000e3872ca */ /* 0x000fe200000e0000 */
[----:B------:R-:W-:Y:S01]  /*4e00*/  UIADD3 UR58, UR6, 0x4, URZ ;  /* 0x00000004063a7890 */ /* 0x000fe2000fffe03f */
[----:B------:R-:W-:Y:S01]  /*4e10*/  R2UR UR57, R15 ;  /* 0x000000000f3972ca */ /* 0x000fe200000e0000 */
        /* <DEDUP_REMOVED lines=64> */
[----:B------:R-:W-:Y:S01]  /*5220*/  HGMMA.64x64x16.F32.BF16 R152, gdesc[UR56], R152, gsb0 ;  /* 0x00e00000389879f0 */ /* 0x000fe20008001898 */
[----:B------:R-:W-:Y:S01]  /*5230*/  R2UR UR56, R12 ;  /* 0x000000000c3872ca */ /* 0x000fe200000e0000 */
[----:B------:R-:W-:Y:S01]  /*5240*/  UIADD3 UR58, UR6, 0x6, URZ ;  /* 0x00000006063a7890 */ /* 0x000fe2000fffe03f */
[----:B------:R-:W-:Y:S01]  /*5250*/  R2UR UR57, R13 ;  /* 0x000000000d3972ca */ /* 0x000fe200000e0000 */
[----:B------:R-:W-:Y:S01]  /*5260*/  UMOV UR59, 0x40000040 ;  /* 0x40000040003b7882 */ /* 0x000fe20000000000 */
[----:B------:R-:W-:Y:S02]  /*5270*/  WARPGROUP.DEPBAR.LE gsb0, 0x0 ;  /* 0x00008000000079c5 */ /* 0x000fe40000010000 */
[----:B------:R-:W-:-:S09]  /*5280*/  WARPGROUP.ARRIVE ;  /* 0x00000000000079c5 */ /* 0x000fd20000000000 */
        /* <DEDUP_REMOVED lines=8> */
[----:B------:R-:W-:Y:S01]  /*5310*/  UIADD3 UR58, UR6, 0x202, URZ ;  /* 0x00000202063a7890 */ /* 0x000fe2000fffe03f */
[----:B------:R-:W-:Y:S01]  /*5320*/  UMOV UR59, 0x40000040 ;  /* 0x40000040003b7882 */ /* 0x000fe20000000000 */
[----:B------:R-:W-:Y:S01]  /*5330*/  UMOV UR56, UR4 ;  /* 0x0000000400387c82 */ /* 0x000fe20008000000 */
[----:B------:R-:W-:Y:S01]  /*5340*/  UMOV UR57, UR5 ;  /* 0x0000000500397c82 */ /* 0x000fe20008000000 */
[----:B------:R-:W-:Y:S02]  /*5350*/  WARPGROUP.DEPBAR.LE gsb0, 0x0 ;  /* 0x00008000000079c5 */ /* 0x000fe40000010000 */
[----:B------:R-:W-:-:S06]  /*5360*/  WARPGROUP.ARRIVE ;  /* 0x00000000000079c5 */ /* 0x000fcc0000000000 */
[----:B------:R-:W-:Y:S01]  /*5370*/  HGMMA.64x64x16.F32.BF16 R152, gdesc[UR56], R152, gsb0 ;  /* 0x00e00000389879f0 */ /* 0x000fe20008001898 */
[----:B------:R-:W-:Y:S01]  /*5380*/  R2UR UR56, R8 ;  /* 0x00000000083872ca */ /* 0x000fe200000e0000 */
[----:B------:R-:W-:Y:S01]  /*5390*/  UIADD3 UR58, UR6, 0x606, URZ ;  /* 0x00000606063a7890 */ /* 0x000fe2000fffe03f */
[----:B------:R-:W-:Y:S01]  /*53a0*/  R2UR UR57, R9 ;  /* 0x00000000093972ca */ /* 0x000fe200000e0000 */
[----:B------:R-:W-:Y:S01]  /*53b0*/  UMOV UR59, 0x40000040 ;  /* 0x40000040003b7882 */ /* 0x000fe20000000000 */
        /* <DEDUP_REMOVED lines=31> */
[----:B------:R-:W-:Y:S05]  /*55b0*/  @!P0 BRA `(.L_x_923) ;  /* 0x0000000000048947 */ /* 0x000fea0003800000 */
[----:B------:R-:W-:Y:S01]  /*55c0*/  BPT.TRAP 0x1 ;  /* 0x000000040000795c */ /* 0x000fe20000300000 */
.L_x_923:
[----:B------:R-:W-:Y:S01]  /*55d0*/  ULEA UR10, UR36, UR38, 0x3 ;  /* 0x00000026240a7291 */ /* 0x000fe2000f8e183f */
[----:B------:R-:W-:-:S05]  /*55e0*/  IMAD.U32 R0, RZ, RZ, UR46 ;  /* 0x0000002eff007e24 */ /* 0x000fca000f8e00ff */
[----:B------:R-:W-:-:S04]  /*55f0*/  SHF.L.U32 R0, R0, 0x1f, RZ ;  /* 0x0000001f00007819 */ /* 0x000fc800000006ff */
[----:B------:R1:W2:Y:S01]  /*5600*/  SYNCS.PHASECHK.TRANS64.TRYWAIT P2, [UR10+0x30850], R0 ;  /* 0x03085000ff0075a7 */ /* 0x0002a2000804014a */
[----:B------:R-:W-:Y:S05]  /*5610*/  @!P0 BRA `(.L_x_924) ;  /* 0x0000000000048947 */ /* 0x000fea0003800000 */
[----:B------:R-:W-:Y:S01]  /*5620*/  BPT.TRAP 0x1 ;  /* 0x000000040000795c */ /* 0x000fe20000300000 */
.L_x_924:
[----:B--2---:R-:W-:Y:S05]  /*5630*/  @P2 BRA `(.L_x_925) ;  /* 0x0000000000082947 */ /* 0x004fea0003800000 */
[----:B------:R-:W2:Y:S02]  /*5640*/  SYNCS.PHASECHK.TRANS64.TRYWAIT P2, [UR10+0x30850], R0 ;  /* 0x03085000ff0075a7 */ /* 0x000ea4000804014a */
[----:B--2---:R-:W-:Y:S05]  /*5650*/  @!P2 BRA `(.L_x_926) ;  /* 0x000000d00098a947 */ /* 0x004fea0003800000 */
.L_x_925:
[----:B------:R-:W-:Y:S01]  /*5660*/  UIADD3 UR6, UR38, 0x400, URZ ;  /* 0x0000040026067890 */ /* 0x000fe2000fffe03f */
[----:B------:R-:W-:Y:S01]  /*5670*/  WARPGROUP.ARRIVE ;  /* 0x00000000000079c5 */ /* 0x000fe20000000000 */
[----:B------:R-:W-:Y:S01]  /*5680*/  UMOV UR15, 0x40000040 ;  /* 0x40000040000f7882 */ /* 0x000fe20000000000 */
[----:B------:R-:W-:Y:S01]  /*5690*/  ULDC UR11, c[0x0][0x9d8] ;  /* 0x00027600000b7ab9 */ /* 0x000fe20000000800 */
[----:B------:R-:W-:Y:S01]  /*56a0*/  USHF.R.U32.HI UR6, URZ, 0x4, UR6 ;  /* 0x000000043f067899 */ /* 0x000fe20008011606 */
[----:B-12---:R-:W-:Y:S01]  /*56b0*/  FMUL.FTZ R0, R154, UR11 ;  /* 0x0000000b9a007c20 */ /* 0x006fe20008410000 */
[----:B------:R-:W-:Y:S01]  /*56c0*/  FMUL.FTZ R2, R155, UR11 ;  /* 0x0000000b9b027c20 */ /* 0x000fe20008410000 */
[----:B------:R-:W-:Y:S01]  /*56d0*/  FMUL.FTZ R154, R158, UR11 ;  /* 0x0000000b9e9a7c20 */ /* 0x000fe20008410000 */
[----:B------:R-:W-:Y:S01]  /*56e0*/  ULOP3.LUT UR6, UR6, 0x3fff, URZ, 0xc0, !UPT ;  /* 0x00003fff06067892 */ /* 0x000fe2000f8ec03f */
[----:B------:R-:W-:Y:S01]  /*56f0*/  FMUL.FTZ R155, R159, UR11 ;  /* 0x0000000b9f9b7c20 */ /* 0x000fe20008410000 */
[----:B------:R-:W-:Y:S01]  /*5700*/  FMUL.FTZ R158, R166, UR11 ;  /* 0x0000000ba69e7c20 */ /* 0x000fe20008410000 */
[----:B------:R-:W-:Y:S01]  /*5710*/  FMUL.FTZ R159, R167, UR11 ;  /* 0x0000000ba79f7c20 */ /* 0x000fe20008410000 */
[----:B------:R-:W-:Y:S01]  /*5720*/  ULOP3.LUT UR6, UR6, 0x2000000, URZ, 0xfc, !UPT ;  /* 0x0200000006067892 */ /* 0x000fe2000f8efc3f */
[----:B------:R-:W-:Y:S01]  /*5730*/  FMUL.FTZ R176, R176, UR11 ;  /* 0x0000000bb0b07c20 */ /* 0x000fe20008410000 */
[----:B------:R-:W-:Y:S01]  /*5740*/  FMUL.FTZ R177, R177, UR11 ;  /* 0x0000000bb1b17c20 */ /* 0x000fe20008410000 */
[----:B------:R-:W-:Y:S01]  /*5750*/  FMUL.FTZ R166, R182, UR11 ;  /* 0x0000000bb6a67c20 */ /* 0x000fe20008410000 */
[----:B------:R-:W-:Y:S01]  /*5760*/  ULEA UR6, UR36, UR6, 0xb ;  /* 0x0000000624067291 */ /* 0x000fe2000f8e583f */
[----:B------:R-:W-:Y:S01]  /*5770*/  FMUL.FTZ R167, R183, UR11 ;  /* 0x0000000bb7a77c20 */ /* 0x000fe20008410000 */
[----:B------:R-:W-:Y:S01]  /*5780*/  PLOP3.LUT P2, PT, PT, PT, UP0, 0x40, 0x0 ;  /* 0x000000000000781c */ /* 0x000fe20003f4e808 */
[----:B------:R-:W1:Y:S04]  /*5790*/  MUFU.TANH R0, R0 ;  /* 0x0000000000007308 */ /* 0x000e680000002400 */
[----:B------:R-:W-:-:S02]  /*57a0*/  UMOV UR14, UR6 ;  /* 0x00000006000e7c82 */ /* 0x000fc40008000000 */
[----:B------:R-:W-:Y:S01]  /*57b0*/  HGMMA.64x256x16.F32.BF16 R24, R196, gdesc[UR12].tnspB, R24, gsb0 ;  /* 0x43e0000cc4187df0 */ /* 0x000fe20008001818 */
[----:B------:R-:W-:Y:S01]  /*57c0*/  UIADD3 UR14, UR6, 0x80, URZ ;  /* 0x00000080060e7890 */ /* 0x000fe2000fffe03f */
[----:B------:R-:W2:Y:S01]  /*57d0*/  MUFU.TANH R2, R2 ;  /* 0x0000000200027308 */ /* 0x000ea20000002400 */
[----:B------:R-:W-:-:S07]  /*57e0*/  UMOV UR15, 0x40000040 ;  /* 0x40000040000f7882 */ /* 0x000fce0000000000 */
[----:B------:R-:W3:Y:S08]  /*57f0*/  MUFU.TANH R154, R154 ;  /* 0x0000009a009a7308 */ /* 0x000ef00000002400 */
[----:B------:R-:W4:Y:S08]  /*5800*/  MUFU.TANH R155, R155 ;  /* 0x0000009b009b7308 */ /* 0x000f300000002400 */
[----:B------:R-:W1:Y:S08]  /*5810*/  MUFU.TANH R158, R158 ;  /* 0x0000009e009e7308 */ /* 0x000e700000002400 */
[----:B------:R-:W1:Y:S08]  /*5820*/  MUFU.TANH R159, R159 ;  /* 0x0000009f009f7308 */ /* 0x000e700000002400 */
[----:B------:R-:W1:Y:S08]  /*5830*/  MUFU.TANH R176, R176 ;  /* 0x000000b000b07308 */ /* 0x000e700000002400 */
[----:B------:R-:W1:Y:S08]  /*5840*/  MUFU.TANH R177, R177 ;  /* 0x000000b100b17308 */ /* 0x000e700000002400 */
[----:B------:R-:W1:Y:S08]  /*5850*/  MUFU.TANH R166, R166 ;  /* 0x000000a600a67308 */ /* 0x000e700000002400 */
[----:B------:R-:W1:Y:S01]  /*5860*/  MUFU.TANH R167, R167 ;  /* 0x000000a700a77308 */ /* 0x000e620000002400 */
[----:B------:R-:W-:-:S02]  /*5870*/  WARPGROUP.DEPBAR.LE gsb0, 0x0 ;  /* 0x00008000000079c5 */ /* 0x000fc40000010000 */
[----:B------:R-:W-:-:S06]  /*5880*/  WARPGROUP.ARRIVE ;  /* 0x00000000000079c5 */ /* 0x000fcc0000000000 */
[----:B------:R-:W-:Y:S01]  /*5890*/  HGMMA.64x256x16.F32.BF16 R24, R192, gdesc[UR12].tnspB, R24, gsb0 ;  /* 0x43e0000cc0187df0 */ /* 0x000fe20008001818 */
[----:B------:R-:W-:Y:S01]  /*58a0*/  UIADD3 UR14, UR6, 0x100, URZ ;  /* 0x00000100060e7890 */ /* 0x000fe2000fffe03f */
[----:B------:R-:W-:Y:S01]  /*58b0*/  UMOV UR15, 0x40000040 ;  /* 0x40000040000f7882 */ /* 0x000fe20000000000 */
[----:B------:R-:W-:Y:S02]  /*58c0*/  WARPGROUP.DEPBAR.LE gsb0, 0x0 ;  /* 0x00008000000079c5 */ /* 0x000fe40000010000 */
[----:B------:R-:W-:Y:S01]  /*58d0*/  WARPGROUP.ARRIVE ;  /* 0x00000000000079c5 */ /* 0x000fe20000000000 */
[----:B------:R-:W-:Y:S01]  /*58e0*/  FMUL.FTZ R192, R168, UR11 ;  /* 0x0000000ba8c07c20 */ /* 0x000fe20008410000 */
[----:B------:R-:W-:Y:S01]  /*58f0*/  FMUL.FTZ R193, R169, UR11 ;  /* 0x0000000ba9c17c20 */ /* 0x000fe20008410000 */
[----:B------:R-:W5:Y:S01]  /*5900*/  LDC R168, c[0x0][0x2e0] ;  /* 0x0000b800ffa87b82 */ /* 0x000f620000000800 */
[----:B------:R-:W-:Y:S01]  /*5910*/  FMUL.FTZ R194, R172, UR11 ;  /* 0x0000000bacc27c20 */ /* 0x000fe20008410000 */
[----:B------:R-:W-:-:S15]  /*5920*/  FMUL.FTZ R195, R173, UR11 ;  /* 0x0000000badc37c20 */ /* 0x000fde0008410000 */
[----:B------:R-:W-:-:S03]  /*5930*/  NOP ;  /* 0x0000000000007918 */ /* 0x000fc60000000000 */
[----:B------:R-:W-:Y:S01]  /*5940*/  HGMMA.64x256x16.F32.BF16 R24, R188, gdesc[UR12].tnspB, R24, gsb0 ;  /* 0x43e0000cbc187df0 */ /* 0x000fe20008001818 */
[----:B------:R-:W-:Y:S01]  /*5950*/  UIADD3 UR14, UR6, 0x180, URZ ;  /* 0x00000180060e7890 */ /* 0x000fe2000fffe03f */
[----:B------:R-:W1:Y:S01]  /*5960*/  MUFU.TANH R192, R192 ;  /* 0x000000c000c07308 */ /* 0x000e620000002400 */
[----:B------:R-:W-:Y:S01]  /*5970*/  UMOV UR15, 0x40000040 ;  /* 0x40000040000f7882 */ /* 0x000fe20000000000 */
[----:B------:R-:W-:-:S06]  /*5980*/  ULDC UR6, c[0x0][0x288] ;  /* 0x0000a20000067ab9 */ /* 0x000fcc0000000800 */
[----:B------:R-:W1:Y:S08]  /*5990*/  MUFU.TANH R193, R193 ;  /* 0x000000c100c17308 */ /* 0x000e700000002400 */
[----:B------:R-:W1:Y:S08]  /*59a0*/  MUFU.TANH R194, R194 ;  /* 0x000000c200c27308 */ /* 0x000e700000002400 */
[----:B------:R-:W1:Y:S01]  /*59b0*/  MUFU.TANH R195, R195 ;  /* 0x000000c300c37308 */ /* 0x000e620000002400 */
[----:B------:R-:W-:-:S02]  /*59c0*/  WARPGROUP.DEPBAR.LE gsb0, 0x0 ;  /* 0x00008000000079c5 */ /* 0x000fc40000010000 */
[----:B------:R-:W-:Y:S01]  /*59d0*/  WARPGROUP.ARRIVE ;  /* 0x00000000000079c5 */ /* 0x000fe20000000000 */
[----:B------:R-:W-:Y:S01]  /*59e0*/  FMUL.FTZ R189, R153, UR11 ;  /* 0x0000000b99bd7c20 */ /* 0x000fe20008410000 */
[----:B------:R-:W-:Y:S01]  /*59f0*/  FMUL.FTZ R190, R156, UR11 ;  /* 0x0000000b9cbe7c20 */ /* 0x000fe20008410000 */
[----:B------:R-:W-:Y:S01]  /*5a00*/  FMUL.FTZ R191, R165, UR11 ;  /* 0x0000000ba5bf7c20 */ /* 0x000fe20008410000 */
[----:B------:R-:W-:Y:S01]  /*5a10*/  FMUL.FTZ R156, R162, UR11 ;  /* 0x0000000ba29c7c20 */ /* 0x000fe20008410000 */
[----:B------:R-:W-:Y:S01]  /*5a20*/  FMUL.FTZ R165, R179, UR11 ;  /* 0x0000000bb3a57c20 */ /* 0x000fe20008410000 */
[----:B------:R-:W-:Y:S01]  /*5a30*/  HGMMA.64x256x16.F32.BF16 R24, R184, gdesc[UR12].tnspB, R24, gsb0 ;  /* 0x43e0000cb8187df0 */ /* 0x000fe20008001818 */
[----:B------:R-:W-:Y:S01]  /*5a40*/  FMUL.FTZ R188, R152, UR11 ;  /* 0x0000000b98bc7c20 */ /* 0x000fe20008410000 */
[----:B------:R-:W-:Y:S01]  /*5a50*/  FMUL.FTZ R162, R175, UR11 ;  /* 0x0000000bafa27c20 */ /* 0x000fe20008410000 */
[----:B------:R-:W-:Y:S01]  /*5a60*/  FMUL.FTZ R179, R181, UR11 ;  /* 0x0000000bb5b37c20 */ /* 0x000fe20008410000 */
[----:B------:R-:W-:Y:S01]  /*5a70*/  IMAD.U32 R152, RZ, RZ, UR39 ;  /* 0x00000027ff987e24 */ /* 0x000fe2000f8e00ff */
[----:B------:R-:W1:Y:S03]  /*5a80*/  MUFU.TANH R189, R189 ;  /* 0x000000bd00bd7308 */ /* 0x000e660000002400 */
[----:B------:R-:W-:-:S05]  /*5a90*/  @!P1 VIADD R152, R152, 0x30840 ;  /* 0x0003084098989836 */ /* 0x000fca0000000000 */
[----:B------:R-:W1:Y:S01]  /*5aa0*/  MUFU.TANH R188, R188 ;  /* 0x000000bc00bc7308 */ /* 0x000e620000002400 */
[----:B------:R-:W-:-:S07]  /*5ab0*/  @!P1 PRMT R152, RZ, 0x654, R152 ;  /* 0x00000654ff989816 */ /* 0x000fce0000000098 */
[----:B------:R-:W1:Y:S08]  /*5ac0*/  MUFU.TANH R190, R190 ;  /* 0x000000be00be7308 */ /* 0x000e700000002400 */
[----:B------:R-:W1:Y:S08]  /*5ad0*/  MUFU.TANH R156, R156 ;  /* 0x0000009c009c7308 */ /* 0x000e700000002400 */
[----:B------:R-:W1:Y:S08]  /*5ae0*/  MUFU.TANH R191, R191 ;  /* 0x000000bf00bf7308 */ /* 0x000e700000002400 */
[----:B------:R-:W1:Y:S08]  /*5af0*/  MUFU.TANH R162, R162 ;  /* 0x000000a200a27308 */ /* 0x000e700000002400 */
[----:B------:R-:W1:Y:S08]  /*5b00*/  MUFU.TANH R165, R165 ;  /* 0x000000a500a57308 */ /* 0x000e700000002400 */
[----:B------:R-:W1:Y:S01]  /*5b10*/  MUFU.TANH R179, R179 ;  /* 0x000000b300b37308 */ /* 0x000e620000002400 */
[----:B------:R-:W-:-:S02]  /*5b20*/  WARPGROUP.DEPBAR.LE gsb0, 0x0 ;  /* 0x00008000000079c5 */ /* 0x000fc40000010000 */
[----:B------:R-:W-:Y:S01]  /*5b30*/  FMUL.FTZ R187, R164, UR11 ;  /* 0x0000000ba4bb7c20 */ /* 0x000fe20008410000 */
[----:B------:R-:W-:Y:S01]  /*5b40*/  FMUL.FTZ R164, R178, UR11 ;  /* 0x0000000bb2a47c20 */ /* 0x000fe20008410000 */
[----:B------:R-:W-:Y:S01]  /*5b50*/  FMUL.FTZ R178, R180, UR11 ;  /* 0x0000000bb4b27c20 */ /* 0x000fe20008410000 */
[----:B------:R-:W-:Y:S01]  /*5b60*/  SHF.L.U32 R180, R23, 0x6, RZ ;  /* 0x0000000617b47819 */ /* 0x000fe200000006ff */
[----:B------:R-:W-:Y:S01]  /*5b70*/  FMUL.FTZ R184, R157, UR11 ;  /* 0x0000000b9db87c20 */ /* 0x000fe20008410000 */
[----:B------:R-:W-:Y:S01]  /*5b80*/  FMUL.FTZ R185, R160, UR11 ;  /* 0x0000000ba0b97c20 */ /* 0x000fe20008410000 */
[----:B------:R-:W-:Y:S01]  /*5b90*/  FMUL.FTZ R186, R161, UR11 ;  /* 0x0000000ba1ba7c20 */ /* 0x000fe20008410000 */
[----:B------:R-:W-:Y:S01]  /*5ba0*/  IADD3 R153, -R180, 0x1, RZ ;  /* 0x00000001b4997810 */ /* 0x000fe20007ffe1ff */
[----:B------:R-:W-:Y:S01]  /*5bb0*/  FMUL.FTZ R157, R163, UR11 ;  /* 0x0000000ba39d7c20 */ /* 0x000fe20008410000 */
[----:B------:R-:W-:Y:S01]  /*5bc0*/  FMUL.FTZ R160, R170, UR11 ;  /* 0x0000000baaa07c20 */ /* 0x000fe20008410000 */
[----:B------:R-:W-:Y:S01]  /*5bd0*/  FMUL.FTZ R161, R171, UR11 ;  /* 0x0000000baba17c20 */ /* 0x000fe20008410000 */
[----:B------:R-:W-:Y:S01]  /*5be0*/  FMUL.FTZ R163, R174, UR11 ;  /* 0x0000000baea37c20 */ /* 0x000fe20008410000 */
[----:B-----5:R-:W-:Y:S01]  /*5bf0*/  IMAD R153, R168, UR47, R153 ;  /* 0x0000002fa8997c24 */ /* 0x020fe2000f8e0299 */
[----:B------:R-:W1:Y:S01]  /*5c00*/  MUFU.TANH R184, R184 ;  /* 0x000000b800b87308 */ /* 0x000e620000002400 */
[----:B------:R1:W-:Y:S02]  /*5c10*/  @!P1 SYNCS.ARRIVE.TRANS64.RED.A1T0 RZ, [R152+URZ], RZ ;  /* 0x000000ff98ff99a7 */ /* 0x0003e4000810043f */
[----:B------:R-:W-:Y:S01]  /*5c20*/  VIADD R153, R153, -UR6 ;  /* 0x8000000699997c36 */ /* 0x000fe20008000000 */
[----:B------:R-:W-:-:S03]  /*5c30*/  ULDC UR6, c[0x0][0x9e0] ;  /* 0x0002780000067ab9 */ /* 0x000fc60000000800 */
[----:B------:R-:W-:Y:S01]  /*5c40*/  IMAD R153, R22, -0x2, R153 ;  /* 0xfffffffe16997824 */ /* 0x000fe200078e0299 */
[----:B------:R-:W1:Y:S03]  /*5c50*/  MUFU.TANH R185, R185 ;  /* 0x000000b900b97308 */ /* 0x000e660000002400 */
[C---:B------:R-:W-:Y:S01]  /*5c60*/  VIADD R197, R153.reuse, UR45 ;  /* 0x0000002d99c57c36 */ /* 0x040fe20008000000 */
[----:B------:R-:W-:Y:S01]  /*5c70*/  IADD3 R196, R153, UR6, RZ ;  /* 0x0000000699c47c10 */ /* 0x000fe2000fffe0ff */
[----:B------:R-:W-:-:S03]  /*5c80*/  ULDC UR6, c[0x0][0x9e4] ;  /* 0x0002790000067ab9 */ /* 0x000fc60000000800 */
[----:B------:R-:W1:Y:S01]  /*5c90*/  MUFU.TANH R186, R186 ;  /* 0x000000ba00ba7308 */ /* 0x000e620000002400 */
[C---:B------:R-:W-:Y:S01]  /*5ca0*/  IMAD.IADD R182, R5.reuse, 0x1, R196 ;  /* 0x0000000105b67824 */ /* 0x040fe200078e02c4 */
[----:B------:R-:W-:-:S06]  /*5cb0*/  IADD3 R183, R5, R197, RZ ;  /* 0x000000c505b77210 */ /* 0x000fcc0007ffe0ff */
[----:B------:R-:W1:Y:S08]  /*5cc0*/  MUFU.TANH R157, R157 ;  /* 0x0000009d009d7308 */ /* 0x000e700000002400 */
[----:B------:R-:W1:Y:S08]  /*5cd0*/  MUFU.TANH R187, R187 ;  /* 0x000000bb00bb7308 */ /* 0x000e700000002400 */
[----:B------:R-:W1:Y:S08]  /*5ce0*/  MUFU.TANH R160, R160 ;  /* 0x000000a000a07308 */ /* 0x000e700000002400 */
[----:B------:R-:W1:Y:S08]  /*5cf0*/  MUFU.TANH R161, R161 ;  /* 0x000000a100a17308 */ /* 0x000e700000002400 */
[----:B------:R-:W1:Y:S08]  /*5d00*/  MUFU.TANH R163, R163 ;  /* 0x000000a300a37308 */ /* 0x000e700000002400 */
[----:B------:R-:W1:Y:S08]  /*5d10*/  MUFU.TANH R164, R164 ;  /* 0x000000a400a47308 */ /* 0x000e700000002400 */
[----:B------:R-:W1:Y:S01]  /*5d20*/  MUFU.TANH R178, R178 ;  /* 0x000000b200b27308 */ /* 0x000e620000002400 */
[----:B--234-:R-:W-:Y:S05]  /*5d30*/  @P2 BRA `(.L_x_927) ;  /* 0x00000000005c2947 */ /* 0x01cfea0003800000 */
[----:B------:R-:W-:Y:S01]  /*5d40*/  ISETP.GT.AND P2, PT, R214, -0x1, PT ;  /* 0xffffffffd600780c */ /* 0x000fe20003f44270 */
[----:B------:R-:W-:-:S12]  /*5d50*/  BSSY B0, `(.L_x_928) ;  /* 0x0000011000007945 */ /* 0x000fd80003800000 */
[----:B------:R-:W-:Y:S05]  /*5d60*/  @P2 BRA `(.L_x_929) ;  /* 0x0000000000202947 */ /* 0x000fea0003800000 */
[----:B------:R-:W-:Y:S01]  /*5d70*/  IMAD.U32 R168, RZ, RZ, UR6 ;  /* 0x00000006ffa87e24 */ /* 0x000fe2000f8e00ff */
[----:B------:R-:W-:-:S04]  /*5d80*/  LOP3.LUT R169, RZ, R214, RZ, 0x33, !PT ;  /* 0x000000d6ffa97212 */ /* 0x000fc800078e33ff */
[----:B------:R-:W-:-:S13]  /*5d90*/  ISETP.NE.AND P2, PT, R168, 0x1, PT ;  /* 0x00000001a800780c */ /* 0x000fda0003f45270 */
[----:B-1----:R-:W1:Y:S02]  /*5da0*/  @P2 LDC.64 R152, c[0x0][0x9e8] ;  /* 0x00027a00ff982b82 */ /* 0x002e640000000a00 */
[----:B-1----:R-:W-:-:S05]  /*5db0*/  @P2 IMAD.HI.U32 R152, R169, R152, RZ ;  /* 0x00000098a9982227 */ /* 0x002fca00078e00ff */
[----:B------:R-:W-:-:S04]  /*5dc0*/  @P2 SHF.R.U32.HI R169, RZ, R153, R152 ;  /* 0x00000099ffa92219 */ /* 0x000fc80000011698 */
[----:B------:R-:W-:Y:S01]  /*5dd0*/  LOP3.LUT R169, RZ, R169, RZ, 0x33, !PT ;  /* 0x000000a9ffa97212 */ /* 0x000fe200078e33ff */
[----:B------:R-:W-:Y:S06]  /*5de0*/  BRA `(.L_x_930) ;  /* 0x00000000001c7947 */ /* 0x000fec0003800000 */
.L_x_929:
[----:B------:R-:W-:-:S05]  /*5df0*/  IMAD.U32 R168, RZ, RZ, UR6 ;  /* 0x00000006ffa87e24 */ /* 0x000fca000f8e00ff */
[----:B------:R-:W-:-:S13]  /*5e00*/  ISETP.NE.AND P2, PT, R168, 0x1, PT ;  /* 0x00000001a800780c */ /* 0x000fda0003f45270 */
[----:B-1----:R-:W1:Y:S01]  /*5e10*/  @P2 LDC.64 R152, c[0x0][0x9e8] ;  /* 0x00027a00ff982b82 */ /* 0x002e620000000a00 */
[----:B------:R-:W-:-:S05]  /*5e20*/  @P2 IADD3 R169, R5, R21, RZ ;  /* 0x0000001505a92210 */ /* 0x000fca0007ffe0ff */
[----:B-1----:R-:W-:-:S04]  /*5e30*/  @P2 IMAD.HI.U32 R152, R169, R152, RZ ;  /* 0x00000098a9982227 */ /* 0x002fc800078e00ff */
[----:B------:R-:W-:Y:S01]  /*5e40*/  IMAD.MOV.U32 R169, RZ, RZ, R214 ;  /* 0x000000ffffa97224 */ /* 0x000fe200078e00d6 */
[----:B------:R-:W-:-:S07]  /*5e50*/  @P2 SHF.R.U32.HI R169, RZ, R153, R152 ;  /* 0x00000099ffa92219 */ /* 0x000fce0000011698 */
.L_x_930:
[----:B------:R-:W-:Y:S05]  /*5e60*/  BSYNC B0 ;  /* 0x0000000000007941 */ /* 0x000fea0003800000 */
.L_x_928:
[----:B------:R-:W-:-:S04]  /*5e70*/  IMAD R153, R169, R168, -R180 ;  /* 0x000000a8a9997224 */ /* 0x000fc800078e0ab4 */
[----:B------:R-:W-:-:S05]  /*5e80*/  IMAD R153, R22, -0x2, R153 ;  /* 0xfffffffe16997824 */ /* 0x000fca00078e0299 */
[----:B------:R-:W-:Y:S02]  /*5e90*/  VIADDMNMX R182, R153, R168, R182, PT ;  /* 0x000000a899b67246 */ /* 0x000fe400038001b6 */
[----:B------:R-:W-:-:S07]  /*5ea0*/  VIMNMX R183, R183, R153, !PT ;  /* 0x00000099b7b77248 */ /* 0x000fce0007fe0100 */
.L_x_927:
[----:B------:R-:W-:-:S04]  /*5eb0*/  ISETP.GT.AND P2, PT, R23, -0x1, PT ;  /* 0xffffffff1700780c */ /* 0x000fc80003f44270 */
[C---:B------:R-:W-:Y:S02]  /*5ec0*/  ISETP.GT.AND P5, PT, R183.reuse, RZ, P2 ;  /* 0x000000ffb700720c */ /* 0x040fe400017a4270 */
[C---:B------:R-:W-:Y:S02]  /*5ed0*/  ISETP.GT.AND P4, PT, R183.reuse, 0x1, P2 ;  /* 0x00000001b700780c */ /* 0x040fe40001784270 */
[----:B------:R-:W-:Y:S02]  /*5ee0*/  ISETP.LT.OR P5, PT, R182, 0x1, P5 ;  /* 0x00000001b600780c */ /* 0x000fe40002fa1670 */
[C---:B------:R-:W-:Y:S02]  /*5ef0*/  ISETP.GT.AND P6, PT, R183.reuse, 0x8, P2 ;  /* 0x00000008b700780c */ /* 0x040fe400017c4270 */
[----:B-1----:R-:W-:Y:S02]  /*5f00*/  FSEL R181, R188, -INF , !P5 ;  /* 0xff800000bcb57808 */ /* 0x002fe40006800000 */
[----:B------:R-:W-:-:S02]  /*5f10*/  ISETP.GT.AND P5, PT, R183, 0x10, P2 ;  /* 0x00000010b700780c */ /* 0x000fc400017a4270 */
[----:B------:R-:W-:Y:S02]  /*5f20*/  ISETP.GT.AND P3, PT, R183, 0x9, P2 ;  /* 0x00000009b700780c */ /* 0x000fe40001764270 */
[C---:B------:R-:W-:Y:S02]  /*5f30*/  ISETP.LT.OR P5, PT, R182.reuse, 0x11, P5 ;  /* 0x00000011b600780c */ /* 0x040fe40002fa1670 */
[C---:B------:R-:W-:Y:S02]  /*5f40*/  ISETP.LT.OR P4, PT, R182.reuse, 0x2, P4 ;  /* 0x00000002b600780c */ /* 0x040fe40002781670 */
[----:B------:R-:W-:Y:S02]  /*5f50*/  FSEL R168, R185, -INF , !P5 ;  /* 0xff800000b9a87808 */ /* 0x000fe40006800000 */
[----:B------:R-:W-:Y:S02]  /*5f60*/  ISETP.GT.AND P5, PT, R183, 0x20, P2 ;  /* 0x00000020b700780c */ /* 0x000fe400017a4270 */
[----:B------:R-:W-:-:S02]  /*5f70*/  ISETP.LT.OR P6, PT, R182, 0x9, P6 ;  /* 0x00000009b600780c */ /* 0x000fc400037c1670 */
[C---:B------:R-:W-:Y:S02]  /*5f80*/  ISETP.LT.OR P3, PT, R182.reuse, 0xa, P3 ;  /* 0x0000000ab600780c */ /* 0x040fe40001f61670 */
[----:B------:R-:W-:Y:S02]  /*5f90*/  ISETP.LT.OR P5, PT, R182, 0x21, P5 ;  /* 0x00000021b600780c */ /* 0x000fe40002fa1670 */
[----:B------:R-:W-:Y:S02]  /*5fa0*/  FSEL R189, R189, -INF , !P4 ;  /* 0xff800000bdbd7808 */ /* 0x000fe40006000000 */
[----:B------:R-:W-:Y:S02]  /*5fb0*/  FSEL R190, R190, -INF , !P6 ;  /* 0xff800000bebe7808 */ /* 0x000fe40007000000 */
[----:B------:R-:W-:Y:S02]  /*5fc0*/  FSEL R184, R184, -INF , !P3 ;  /* 0xff800000b8b87808 */ /* 0x000fe40005800000 */
[----:B------:R-:W-:-:S02]  /*5fd0*/  ISETP.GT.AND P4, PT, R183, 0x11, P2 ;  /* 0x00000011b700780c */ /* 0x000fc40001784270 */
[C---:B------:R-:W-:Y:S02]  /*5fe0*/  ISETP.GT.AND P6, PT, R183.reuse, 0x18, P2 ;  /* 0x00000018b700780c */ /* 0x040fe400017c4270 */
[C---:B------:R-:W-:Y:S02]  /*5ff0*/  ISETP.GT.AND P3, PT, R183.reuse, 0x19, P2 ;  /* 0x00000019b700780c */ /* 0x040fe40001764270 */
[----:B------:R-:W-:Y:S02]  /*6000*/  FSEL R172, R192, -INF , !P5 ;  /* 0xff800000c0ac7808 */ /* 0x000fe40006800000 */
[----:B------:R-:W-:Y:S02]  /*6010*/  ISETP.GT.AND P5, PT, R183, 0x30, P2 ;  /* 0x00000030b700780c */ /* 0x000fe400017a4270 */
[C---:B------:R-:W-:Y:S02]  /*6020*/  ISETP.LT.OR P4, PT, R182.reuse, 0x12, P4 ;  /* 0x00000012b600780c */ /* 0x040fe40002781670 */
        /* <DEDUP_REMOVED lines=8> */
[----:B------:R-:W-:Y:S02]  /*60b0*/  ISETP.GT.AND P3, PT, R183, 0x29, P2 ;  /* 0x00000029b700780c */ /* 0x000fe40001764270 */
[----:B------:R-:W-:Y:S02]  /*60c0*/  FSEL R176, R176, -INF , !P5 ;  /* 0xff800000b0b07808 */ /* 0x000fe40006800000 */
[----:B------:R-:W-:Y:S02]  /*60d0*/  PLOP3.LUT P5, PT, PT, PT, UP0, 0x40, 0x0 ;  /* 0x000000000000781c */ /* 0x000fe40003fae808 */
[C---:B------:R-:W-:Y:S02]  /*60e0*/  ISETP.LT.OR P4, PT, R182.reuse, 0x22, P4 ;  /* 0x00000022b600780c */ /* 0x040fe40002781670 */
[----:B------:R-:W-:-:S02]  /*60f0*/  ISETP.LT.OR P6, PT, R182, 0x29, P6 ;  /* 0x00000029b600780c */ /* 0x000fc400037c1670 */
[----:B------:R-:W-:Y:S02]  /*6100*/  ISETP.LT.OR P3, PT, R182, 0x2a, P3 ;  /* 0x0000002ab600780c */ /* 0x000fe40001f61670 */
[----:B------:R-:W-:Y:S02]  /*6110*/  FSEL R173, R193, -INF , !P4 ;  /* 0xff800000c1ad7808 */ /* 0x000fe40006000000 */
[----:B------:R-:W-:Y:S02]  /*6120*/  FSEL R174, R194, -INF , !P6 ;  /* 0xff800000c2ae7808 */ /* 0x000fe40007000000 */
[----:B------:R-:W-:Y:S02]  /*6130*/  FSEL R175, R195, -INF , !P3 ;  /* 0xff800000c3af7808 */ /* 0x000fe40005800000 */
[C---:B------:R-:W-:Y:S02]  /*6140*/  ISETP.GT.AND P4, PT, R183.reuse, 0x31, P2 ;  /* 0x00000031b700780c */ /* 0x040fe40001784270 */
[----:B------:R-:W-:-:S02]  /*6150*/  ISETP.GT.AND P6, PT, R183, 0x38, P2 ;  /* 0x00000038b700780c */ /* 0x000fc400017c4270 */
[----:B------:R-:W-:Y:S02]  /*6160*/  ISETP.GT.AND P3, PT, R183, 0x39, P2 ;  /* 0x00000039b700780c */ /* 0x000fe40001764270 */
[C---:B------:R-:W-:Y:S02]  /*6170*/  ISETP.LT.OR P4, PT, R182.reuse, 0x32, P4 ;  /* 0x00000032b600780c */ /* 0x040fe40002781670 */
[C---:B------:R-:W-:Y:S02]  /*6180*/  ISETP.LT.OR P6, PT, R182.reuse, 0x39, P6 ;  /* 0x00000039b600780c */ /* 0x040fe400037c1670 */
[----:B------:R-:W-:Y:S01]  /*6190*/  ISETP.LT.OR P3, PT, R182, 0x3a, P3 ;  /* 0x0000003ab600780c */ /* 0x000fe20001f61670 */
[C---:B------:R-:W-:Y:S01]  /*61a0*/  IMAD.IADD R182, R6.reuse, 0x1, R196 ;  /* 0x0000000106b67824 */ /* 0x040fe200078e02c4 */
[----:B------:R-:W-:Y:S02]  /*61b0*/  IADD3 R183, R6, R197, RZ ;  /* 0x000000c506b77210 */ /* 0x000fe40007ffe0ff */
[----:B------:R-:W-:-:S02]  /*61c0*/  FSEL R177, R177, -INF , !P4 ;  /* 0xff800000b1b17808 */ /* 0x000fc40006000000 */
[----:B------:R-:W-:Y:S02]  /*61d0*/  FSEL R178, R178, -INF , !P6 ;  /* 0xff800000b2b27808 */ /* 0x000fe40007000000 */
[----:B------:R-:W-:Y:S01]  /*61e0*/  FSEL R179, R179, -INF , !P3 ;  /* 0xff800000b3b37808 */ /* 0x000fe20005800000 */
[----:B------:R-:W-:Y:S06]  /*61f0*/  @P5 BRA `(.L_x_931) ;  /* 0x0000000000585947 */ /* 0x000fec0003800000 */
[----:B------:R-:W-:Y:S01]  /*6200*/  IMAD.IADD R185, R6, 0x1, R21 ;  /* 0x0000000106b97824 */ /* 0x000fe200078e0215 */
[----:B------:R-:W-:Y:S04]  /*6210*/  BSSY B0, `(.L_x_932) ;  /* 0x0000010000007945 */ /* 0x000fe80003800000 */
[----:B------:R-:W-:-:S13]  /*6220*/  ISETP.GT.AND P3, PT, R185, -0x1, PT ;  /* 0xffffffffb900780c */ /* 0x000fda0003f64270 */
[----:B------:R-:W-:Y:S05]  /*6230*/  @P3 BRA `(.L_x_933) ;  /* 0x0000000000203947 */ /* 0x000fea0003800000 */
[----:B------:R-:W-:Y:S01]  /*6240*/  IMAD.U32 R186, RZ, RZ, UR6 ;  /* 0x00000006ffba7e24 */ /* 0x000fe2000f8e00ff */
[----:B------:R-:W-:-:S04]  /*6250*/  LOP3.LUT R185, RZ, R185, RZ, 0x33, !PT ;  /* 0x000000b9ffb97212 */ /* 0x000fc800078e33ff */
[----:B------:R-:W-:-:S13]  /*6260*/  ISETP.NE.AND P3, PT, R186, 0x1, PT ;  /* 0x00000001ba00780c */ /* 0x000fda0003f65270 */
[----:B------:R-:W1:Y:S02]  /*6270*/  @P3 LDC.64 R152, c[0x0][0x9e8] ;  /* 0x00027a00ff983b82 */ /* 0x000e640000000a00 */
[----:B-1----:R-:W-:-:S05]  /*6280*/  @P3 IMAD.HI.U32 R152, R185, R152, RZ ;  /* 0x00000098b9983227 */ /* 0x002fca00078e00ff */
[----:B------:R-:W-:-:S04]  /*6290*/  @P3 SHF.R.U32.HI R185, RZ, R153, R152 ;  /* 0x00000099ffb93219 */ /* 0x000fc80000011698 */
[----:B------:R-:W-:Y:S01]  /*62a0*/  LOP3.LUT R185, RZ, R185, RZ, 0x33, !PT ;  /* 0x000000b9ffb97212 */ /* 0x000fe200078e33ff */
[----:B------:R-:W-:Y:S06]  /*62b0*/  BRA `(.L_x_934) ;  /* 0x0000000000147947 */ /* 0x000fec0003800000 */
.L_x_933:
[----:B------:R-:W-:-:S04]  /*62c0*/  MOV R186, UR6 ;  /* 0x0000000600ba7c02 */ /* 0x000fc80008000f00 */
[----:B------:R-:W-:-:S13]  /*62d0*/  ISETP.NE.AND P3, PT, R186, 0x1, PT ;  /* 0x00000001ba00780c */ /* 0x000fda0003f65270 */
[----:B------:R-:W1:Y:S02]  /*62e0*/  @P3 LDC.64 R152, c[0x0][0x9e8] ;  /* 0x00027a00ff983b82 */ /* 0x000e640000000a00 */
[----:B-1----:R-:W-:-:S05]  /*62f0*/  @P3 IMAD.HI.U32 R152, R185, R152, RZ ;  /* 0x00000098b9983227 */ /* 0x002fca00078e00ff */
[----:B------:R-:W-:-:S07]  /*6300*/  @P3 SHF.R.U32.HI R185, RZ, R153, R152 ;  /* 0x00000099ffb93219 */ /* 0x000fce0000011698 */
.L_x_934:
[----:B------:R-:W-:Y:S05]  /*6310*/  BSYNC B0 ;  /* 0x0000000000007941 */ /* 0x000fea0003800000 */
.L_x_932:
[----:B------:R-:W-:-:S04]  /*6320*/  IMAD R185, R185, R186, -R180 ;  /* 0x000000bab9b97224 */ /* 0x000fc800078e0ab4 */
[----:B------:R-:W-:-:S05]  /*6330*/  IMAD R185, R22, -0x2, R185 ;  /* 0xfffffffe16b97824 */ /* 0x000fca00078e02b9 */
[----:B------:R-:W-:Y:S02]  /*6340*/  VIADDMNMX R182, R185, R186, R182, PT ;  /* 0x000000bab9b67246 */ /* 0x000fe400038001b6 */
[----:B------:R-:W-:-:S07]  /*6350*/  VIMNMX R183, R183, R185, !PT ;  /* 0x000000b9b7b77248 */ /* 0x000fce0007fe0100 */
.L_x_931:
[----:B------:R-:W-:Y:S01]  /*6360*/  FMNMX.FTZ R152, R181, R4, !PT ;  /* 0x00000004b5987209 */ /* 0x000fe20007810000 */
[----:B------:R-:W-:Y:S01]  /*6370*/  ULDC UR6, c[0x0][0x988] ;  /* 0x0002620000067ab9 */ /* 0x000fe20000000800 */
[----:B------:R-:W-:Y:S01]  /*6380*/  ISETP.GT.AND P4, PT, R183, RZ, P2 ;  /* 0x000000ffb700720c */ /* 0x000fe20001784270 */
[----:B------:R-:W-:Y:S01]  /*6390*/  UMOV UR46, UR40 ;  /* 0x00000028002e7c82 */ /* 0x000fe20008000000 */
[----:B------:R-:W-:Y:S01]  /*63a0*/  FMNMX.FTZ R153, R189, R152, !PT ;  /* 0x00000098bd997209 */ /* 0x000fe20007810000 */
[----:B------:R-:W-:Y:S01]  /*63b0*/  UMOV UR36, UR7 ;  /* 0x0000000700247c82 */ /* 0x000fe20008000000 */
[----:B------:R-:W-:Y:S02]  /*63c0*/  ISETP.GT.AND P3, PT, R183, 0x1, P2 ;  /* 0x00000001b700780c */ /* 0x000fe40001764270 */
[----:B------:R-:W-:Y:S02]  /*63d0*/  FMNMX.FTZ R153, R190, R153, !PT ;  /* 0x00000099be997209 */ /* 0x000fe40007810000 */
[----:B------:R-:W-:-:S02]  /*63e0*/  ISETP.LT.OR P4, PT, R182, 0x1, P4 ;  /* 0x00000001b600780c */ /* 0x000fc40002781670 */
[----:B------:R-:W-:Y:S02]  /*63f0*/  FMNMX.FTZ R153, R184, R153, !PT ;  /* 0x00000099b8997209 */ /* 0x000fe40007810000 */
[----:B------:R-:W-:Y:S02]  /*6400*/  ISETP.GT.AND P5, PT, R183, 0x8, P2 ;  /* 0x00000008b700780c */ /* 0x000fe400017a4270 */
[----:B------:R-:W-:Y:S02]  /*6410*/  FMNMX.FTZ R152, R168, R153, !PT ;  /* 0x00000099a8987209 */ /* 0x000fe40007810000 */
[----:B------:R-:W-:Y:S02]  /*6420*/  ISETP.LT.OR P3, PT, R182, 0x2, P3 ;  /* 0x00000002b600780c */ /* 0x000fe40001f61670 */
[----:B------:R-:W-:Y:S02]  /*6430*/  FMNMX.FTZ R153, R169, R152, !PT ;  /* 0x00000098a9997209 */ /* 0x000fe40007810000 */
[----:B------:R-:W-:-:S02]  /*6440*/  ISETP.GT.AND P6, PT, R183, 0x9, P2 ;  /* 0x00000009b700780c */ /* 0x000fc400017c4270 */
[----:B------:R-:W-:Y:S02]  /*6450*/  FMNMX.FTZ R152, R170, R153, !PT ;  /* 0x00000099aa987209 */ /* 0x000fe40007810000 */
[----:B------:R-:W-:Y:S02]  /*6460*/  ISETP.LT.OR P5, PT, R182, 0x9, P5 ;  /* 0x00000009b600780c */ /* 0x000fe40002fa1670 */
[----:B------:R-:W-:Y:S02]  /*6470*/  FMNMX.FTZ R153, R171, R152, !PT ;  /* 0x00000098ab997209 */ /* 0x000fe40007810000 */
[----:B------:R-:W-:Y:S02]  /*6480*/  FSEL R2, R2, -INF , !P3 ;  /* 0xff80000002027808 */ /* 0x000fe40005800000 */
        /* <DEDUP_REMOVED lines=9> */
[----:B------:R-:W-:Y:S02]  /*6520*/  FSEL R155, R155, -INF , !P6 ;  /* 0xff8000009b9b7808 */ /* 0x000fe40007000000 */
[----:B------:R-:W-:Y:S02]  /*6530*/  FMNMX.FTZ R153, R177, R152, !PT ;  /* 0x00000098b1997209 */ /* 0x000fe40007810000 */
[----:B------:R-:W-:Y:S02]  /*6540*/  ISETP.LT.OR P3, PT, R182, 0x11, P3 ;  /* 0x00000011b600780c */ /* 0x000fe40001f61670 */
[----:B------:R-:W-:Y:S02]  /*6550*/  FMNMX.FTZ R152, R178, R153, !PT ;  /* 0x00000099b2987209 */ /* 0x000fe40007810000 */
[----:B------:R-:W-:-:S02]  /*6560*/  ISETP.GT.AND P6, PT, R183, 0x18, P2 ;  /* 0x00000018b700780c */ /* 0x000fc400017c4270 */
[----:B------:R-:W-:Y:S02]  /*6570*/  FMNMX.FTZ R153, R179, R152, !PT ;  /* 0x00000098b3997209 */ /* 0x000fe40007810000 */
[----:B------:R-:W-:Y:S02]  /*6580*/  ISETP.LT.OR P5, PT, R182, 0x12, P5 ;  /* 0x00000012b600780c */ /* 0x000fe40002fa1670 */
[----:B------:R-:W-:Y:S01]  /*6590*/  FSEL R156, R156, -INF , !P3 ;  /* 0xff8000009c9c7808 */ /* 0x000fe20005800000 */
[----:B------:R-:W1:Y:S01]  /*65a0*/  SHFL.BFLY PT, R152, R153, 0x2, 0x1f ;  /* 0x0c401f0099987f89 */ /* 0x000e6200000e0000 */
[----:B------:R-:W-:Y:S02]  /*65b0*/  ISETP.LT.OR P6, PT, R182, 0x19, P6 ;  /* 0x00000019b600780c */ /* 0x000fe400037c1670 */
[----:B------:R-:W-:Y:S02]  /*65c0*/  FSEL R157, R157, -INF , !P5 ;  /* 0xff8000009d9d7808 */ /* 0x000fe40006800000 */
[----:B------:R-:W-:-:S02]  /*65d0*/  ISETP.GT.AND P3, PT, R183, 0x20, P2 ;  /* 0x00000020b700780c */ /* 0x000fc40001764270 */
[----:B------:R-:W-:Y:S02]  /*65e0*/  FSEL R158, R158, -INF , !P6 ;  /* 0xff8000009e9e7808 */ /* 0x000fe40007000000 */
[C---:B------:R-:W-:Y:S02]  /*65f0*/  ISETP.GT.AND P5, PT, R183.reuse, 0x21, P2 ;  /* 0x00000021b700780c */ /* 0x040fe400017a4270 */
[C---:B------:R-:W-:Y:S02]  /*6600*/  ISETP.LT.OR P3, PT, R182.reuse, 0x21, P3 ;  /* 0x00000021b600780c */ /* 0x040fe40001f61670 */
[----:B------:R-:W-:Y:S02]  /*6610*/  ISETP.GT.AND P6, PT, R183, 0x28, P2 ;  /* 0x00000028b700780c */ /* 0x000fe400017c4270 */
[----:B------:R-:W-:Y:S02]  /*6620*/  ISETP.LT.OR P5, PT, R182, 0x22, P5 ;  /* 0x00000022b600780c */ /* 0x000fe40002fa1670 */
[----:B------:R-:W-:-:S02]  /*6630*/  FSEL R160, R160, -INF , !P3 ;  /* 0xff800000a0a07808 */ /* 0x000fc40005800000 */
[----:B------:R-:W-:Y:S02]  /*6640*/  ISETP.GT.AND P3, PT, R183, 0x29, P2 ;  /* 0x00000029b700780c */ /* 0x000fe40001764270 */
[----:B------:R-:W-:Y:S02]  /*6650*/  FSEL R161, R161, -INF , !P5 ;  /* 0xff800000a1a17808 */ /* 0x000fe40006800000 */
[C---:B------:R-:W-:Y:S02]  /*6660*/  ISETP.LT.OR P6, PT, R182.reuse, 0x29, P6 ;  /* 0x00000029b600780c */ /* 0x040fe400037c1670 */
[----:B-1----:R-:W-:Y:S02]  /*6670*/  FMNMX.FTZ R180, R153, R152, !PT ;  /* 0x0000009899b47209 */ /* 0x002fe40007810000 */
[----:B------:R-:W-:Y:S02]  /*6680*/  ISETP.GT.AND P5, PT, R183, 0x30, P2 ;  /* 0x00000030b700780c */ /* 0x000fe400017a4270 */
[----:B------:R-:W-:Y:S01]  /*6690*/  ISETP.LT.OR P3, PT, R182, 0x2a, P3 ;  /* 0x0000002ab600780c */ /* 0x000fe20001f61670 */
[----:B------:R-:W1:Y:S01]  /*66a0*/  SHFL.BFLY PT, R185, R180, 0x1, 0x1f ;  /* 0x0c201f00b4b97f89 */ /* 0x000e6200000e0000 */
[----:B------:R-:W-:-:S02]  /*66b0*/  FSEL R163, R163, -INF , !P6 ;  /* 0xff800000a3a37808 */ /* 0x000fc40007000000 */
[C---:B------:R-:W-:Y:S02]  /*66c0*/  ISETP.GT.AND P6, PT, R183.reuse, 0x31, P2 ;  /* 0x00000031b700780c */ /* 0x040fe400017c4270 */
[----:B------:R-:W-:Y:S02]  /*66d0*/  FSEL R162, R162, -INF , !P3 ;  /* 0xff800000a2a27808 */ /* 0x000fe40005800000 */
[C---:B------:R-:W-:Y:S02]  /*66e0*/  ISETP.LT.OR P5, PT, R182.reuse, 0x31, P5 ;  /* 0x00000031b600780c */ /* 0x040fe40002fa1670 */
[----:B------:R-:W-:Y:S02]  /*66f0*/  ISETP.GT.AND P3, PT, R183, 0x38, P2 ;  /* 0x00000038b700780c */ /* 0x000fe40001764270 */
[----:B------:R-:W-:Y:S02]  /*6700*/  ISETP.LT.OR P6, PT, R182, 0x32, P6 ;  /* 0x00000032b600780c */ /* 0x000fe400037c1670 */
[----:B------:R-:W-:-:S02]  /*6710*/  FSEL R164, R164, -INF , !P5 ;  /* 0xff800000a4a47808 */ /* 0x000fc40006800000 */
[----:B------:R-:W-:Y:S02]  /*6720*/  ISETP.LT.OR P3, PT, R182, 0x39, P3 ;  /* 0x00000039b600780c */ /* 0x000fe40001f61670 */
[----:B------:R-:W-:Y:S02]  /*6730*/  FSEL R165, R165, -INF , !P6 ;  /* 0xff800000a5a57808 */ /* 0x000fe40007000000 */
[----:B------:R-:W-:Y:S02]  /*6740*/  FSEL R166, R166, -INF , !P3 ;  /* 0xff800000a6a67808 */ /* 0x000fe40005800000 */
[----:B-1----:R-:W-:Y:S02]  /*6750*/  FMNMX.FTZ R152, R180, R185, !PT ;  /* 0x000000b9b4987209 */ /* 0x002fe40007810000 */
[----:B------:R-:W-:Y:S02]  /*6760*/  FSEL R180, R0, -INF , !P4 ;  /* 0xff80000000b47808 */ /* 0x000fe40006000000 */
[----:B------:R-:W-:Y:S01]  /*6770*/  ISETP.GT.AND P4, PT, R183, 0x19, P2 ;  /* 0x00000019b700780c */ /* 0x000fe20001784270 */
[----:B------:R-:W-:Y:S01]  /*6780*/  FMUL.FTZ R185, R152, UR6 ;  /* 0x0000000698b97c20 */ /* 0x000fe20008410000 */
[----:B------:R-:W-:-:S02]  /*6790*/  FMNMX.FTZ R153, R180, R3, !PT ;  /* 0x00000003b4997209 */ /* 0x000fc40007810000 */
[----:B------:R-:W-:Y:S02]  /*67a0*/  ISETP.LT.OR P4, PT, R182, 0x1a, P4 ;  /* 0x0000001ab600780c */ /* 0x000fe40002781670 */
[----:B------:R-:W-:Y:S02]  /*67b0*/  FMNMX.FTZ R153, R2, R153, !PT ;  /* 0x0000009902997209 */ /* 0x000fe40007810000 */
[----:B------:R-:W-:Y:S02]  /*67c0*/  FSEL R159, R159, -INF , !P4 ;  /* 0xff8000009f9f7808 */ /* 0x000fe40006000000 */
[----:B------:R-:W-:Y:S02]  /*67d0*/  FMNMX.FTZ R0, R154, R153, !PT ;  /* 0x000000999a007209 */ /* 0x000fe40007810000 */
[----:B------:R-:W-:Y:S02]  /*67e0*/  FSETP.NEU.FTZ.AND P4, PT, R152, -INF , PT ;  /* 0xff8000009800780b */ /* 0x000fe40003f9d000 */
[----:B------:R-:W-:-:S02]  /*67f0*/  FMNMX.FTZ R153, R155, R0, !PT ;  /* 0x000000009b997209 */ /* 0x000fc40007810000 */
[----:B------:R-:W-:Y:S02]  /*6800*/  ISETP.GT.AND P2, PT, R183, 0x39, P2 ;  /* 0x00000039b700780c */ /* 0x000fe40001744270 */
[----:B------:R-:W-:Y:S02]  /*6810*/  FMNMX.FTZ R0, R156, R153, !PT ;  /* 0x000000999c007209 */ /* 0x000fe40007810000 */
[----:B------:R-:W-:Y:S02]  /*6820*/  ISETP.LT.OR P2, PT, R182, 0x3a, P2 ;  /* 0x0000003ab600780c */ /* 0x000fe40001741670 */
[----:B------:R-:W-:Y:S02]  /*6830*/  FMNMX.FTZ R153, R157, R0, !PT ;  /* 0x000000009d997209 */ /* 0x000fe40007810000 */
[----:B------:R-:W-:Y:S02]  /*6840*/  FSEL R0, R185, RZ, P4 ;  /* 0x000000ffb9007208 */ /* 0x000fe40002000000 */
[----:B------:R-:W-:-:S02]  /*6850*/  FMNMX.FTZ R186, R158, R153, !PT ;  /* 0x000000999eba7209 */ /* 0x000fc40007810000 */
[----:B------:R-:W-:Y:S01]  /*6860*/  FSEL R185, R152, RZ, P4 ;  /* 0x000000ff98b97208 */ /* 0x000fe20002000000 */
[--C-:B------:R-:W-:Y:S01]  /*6870*/  FFMA.FTZ R153, R181, UR6, -R0.reuse ;  /* 0x00000006b5997c23 */ /* 0x100fe20008010800 */
[----:B------:R-:W-:Y:S01]  /*6880*/  FMNMX.FTZ R181, R159, R186, !PT ;  /* 0x000000ba9fb57209 */ /* 0x000fe20007810000 */
[--C-:B------:R-:W-:Y:S01]  /*6890*/  FFMA.FTZ R192, R168, UR6, -R0.reuse ;  /* 0x00000006a8c07c23 */ /* 0x100fe20008010800 */
[----:B------:R-:W-:Y:S01]  /*68a0*/  FFMA.FTZ R184, R184, UR6, -R0 ;  /* 0x00000006b8b87c23 */ /* 0x000fe20008010800 */
[----:B------:R-:W-:Y:S01]  /*68b0*/  FADD.FTZ R185, -R185, R4 ;  /* 0x00000004b9b97221 */ /* 0x000fe20000010100 */
[----:B------:R-:W-:Y:S01]  /*68c0*/  FMNMX.FTZ R186, R160, R181, !PT ;  /* 0x000000b5a0ba7209 */ /* 0x000fe20007810000 */
[--C-:B------:R-:W-:Y:S01]  /*68d0*/  FFMA.FTZ R196, R189, UR6, -R0.reuse ;  /* 0x00000006bdc47c23 */ /* 0x100fe20008010800 */
[--C-:B------:R-:W-:Y:S01]  /*68e0*/  FFMA.FTZ R198, R190, UR6, -R0.reuse ;  /* 0x00000006bec67c23 */ /* 0x100fe20008010800 */
[----:B------:R-:W-:Y:S01]  /*68f0*/  FMUL.FTZ R185, R185, UR6 ;  /* 0x00000006b9b97c20 */ /* 0x000fe20008410000 */
[----:B------:R-:W-:Y:S01]  /*6900*/  FMNMX.FTZ R186, R161, R186, !PT ;  /* 0x000000baa1ba7209 */ /* 0x000fe20007810000 */
[--C-:B------:R-:W-:Y:S01]  /*6910*/  FFMA.FTZ R169, R169, UR6, -R0.reuse ;  /* 0x00000006a9a97c23 */ /* 0x100fe20008010800 */
[--C-:B------:R-:W-:Y:S01]  /*6920*/  FFMA.FTZ R194, R170, UR6, -R0.reuse ;  /* 0x00000006aac27c23 */ /* 0x100fe20008010800 */
[--C-:B------:R-:W-:Y:S01]  /*6930*/  FFMA.FTZ R171, R171, UR6, -R0.reuse ;  /* 0x00000006abab7c23 */ /* 0x100fe20008010800 */
[----:B------:R-:W-:Y:S01]  /*6940*/  FMNMX.FTZ R181, R163, R186, !PT ;  /* 0x000000baa3b57209 */ /* 0x000fe20007810000 */
[--C-:B------:R-:W-:Y:S01]  /*6950*/  FFMA.FTZ R188, R172, UR6, -R0.reuse ;  /* 0x00000006acbc7c23 */ /* 0x100fe20008010800 */
[--C-:B------:R-:W-:Y:S01]  /*6960*/  FFMA.FTZ R173, R173, UR6, -R0.reuse ;  /* 0x00000006adad7c23 */ /* 0x100fe20008010800 */
[--C-:B------:R-:W-:Y:S01]  /*6970*/  FFMA.FTZ R190, R174, UR6, -R0.reuse ;  /* 0x00000006aebe7c23 */ /* 0x100fe20008010800 */
[----:B------:R-:W-:Y:S01]  /*6980*/  FMNMX.FTZ R181, R162, R181, !PT ;  /* 0x000000b5a2b57209 */ /* 0x000fe20007810000 */
[--C-:B------:R-:W-:Y:S01]  /*6990*/  FFMA.FTZ R175, R175, UR6, -R0.reuse ;  /* 0x00000006afaf7c23 */ /* 0x100fe20008010800 */
[--C-:B------:R-:W-:Y:S01]  /*69a0*/  FFMA.FTZ R177, R177, UR6, -R0.reuse ;  /* 0x00000006b1b17c23 */ /* 0x100fe20008010800 */
[----:B------:R-:W-:Y:S01]  /*69b0*/  FFMA.FTZ R179, R179, UR6, -R0 ;  /* 0x00000006b3b37c23 */ /* 0x000fe20008010800 */
[----:B------:R-:W-:Y:S01]  /*69c0*/  FMNMX.FTZ R186, R164, R181, !PT ;  /* 0x000000b5a4ba7209 */ /* 0x000fe20007810000 */
[----:B------:R-:W-:Y:S01]  /*69d0*/  MUFU.EX2 R153, R153 ;  /* 0x0000009900997308 */ /* 0x000fe20000000800 */
[----:B------:R-:W-:-:S02]  /*69e0*/  FSEL R181, R167, -INF , !P2 ;  /* 0xff800000a7b57808 */ /* 0x000fc40005000000 */
[----:B------:R-:W-:Y:S01]  /*69f0*/  FMNMX.FTZ R183, R165, R186, !PT ;  /* 0x000000baa5b77209 */ /* 0x000fe20007810000 */
[----:B------:R-:W-:-:S03]  /*6a00*/  FFMA.FTZ R186, R178, UR6, -R0 ;  /* 0x00000006b2ba7c23 */ /* 0x000fc60008010800 */
[----:B------:R-:W-:Y:S01]  /*6a10*/  FMNMX.FTZ R182, R166, R183, !PT ;  /* 0x000000b7a6b67209 */ /* 0x000fe20007810000 */
[----:B------:R1:W-:Y:S03]  /*6a20*/  MUFU.EX2 R167, R184 ;  /* 0x000000b800a77308 */ /* 0x0003e60000000800 */
[----:B------:R-:W-:-:S05]  /*6a30*/  FMNMX.FTZ R182, R181, R182, !PT ;  /* 0x000000b6b5b67209 */ /* 0x000fca0007810000 */
[----:B------:R-:W2:Y:S01]  /*6a40*/  SHFL.BFLY PT, R183, R182, 0x2, 0x1f ;  /* 0x0c401f00b6b77f89 */ /* 0x000ea200000e0000 */
[----:B-1----:R-:W-:Y:S01]  /*6a50*/  FFMA.FTZ R184, R176, UR6, -R0 ;  /* 0x00000006b0b87c23 */ /* 0x002fe20008010800 */
[----:B------:R-:W-:Y:S08]  /*6a60*/  MUFU.EX2 R196, R196 ;  /* 0x000000c400c47308 */ /* 0x000ff00000000800 */
[----:B------:R-:W1:Y:S08]  /*6a70*/  MUFU.EX2 R0, R185 ;  /* 0x000000b900007308 */ /* 0x000e700000000800 */
[----:B------:R-:W3:Y:S01]  /*6a80*/  MUFU.EX2 R198, R198 ;  /* 0x000000c600c67308 */ /* 0x000ee20000000800 */
[----:B--2---:R-:W-:-:S07]  /*6a90*/  FMNMX.FTZ R183, R182, R183, !PT ;  /* 0x000000b7b6b77209 */ /* 0x004fce0007810000 */
[----:B------:R-:W2:Y:S01]  /*6aa0*/  MUFU.EX2 R192, R192 ;  /* 0x000000c000c07308 */ /* 0x000ea20000000800 */
[----:B------:R-:W4:Y:S07]  /*6ab0*/  SHFL.BFLY PT, R168, R183, 0x1, 0x1f ;  /* 0x0c201f00b7a87f89 */ /* 0x000f2e00000e0000 */
[----:B------:R-:W5:Y:S08]  /*6ac0*/  MUFU.EX2 R169, R169 ;  /* 0x000000a900a97308 */ /* 0x000f700000000800 */
[----:B------:R-:W-:Y:S08]  /*6ad0*/  MUFU.EX2 R194, R194 ;  /* 0x000000c200c27308 */ /* 0x000ff00000000800 */
[----:B------:R-:W-:Y:S01]  /*6ae0*/  MUFU.EX2 R171, R171 ;  /* 0x000000ab00ab7308 */ /* 0x000fe20000000800 */
[----:B----4-:R-:W-:-:S04]  /*6af0*/  FMNMX.FTZ R168, R183, R168, !PT ;  /* 0x000000a8b7a87209 */ /* 0x010fc80007810000 */
[C---:B------:R-:W-:Y:S01]  /*6b00*/  FSETP.NEU.FTZ.AND P2, PT, R168.reuse, -INF , PT ;  /* 0xff800000a800780b */ /* 0x040fe20003f5d000 */
[----:B------:R-:W-:Y:S02]  /*6b10*/  FMUL.FTZ R183, R168, UR6 ;  /* 0x00000006a8b77c20 */ /* 0x000fe40008410000 */
[----:B------:R-:W-:Y:S03]  /*6b20*/  MUFU.EX2 R188, R188 ;  /* 0x000000bc00bc7308 */ /* 0x000fe60000000800 */
[----:B------:R-:W-:-:S05]  /*6b30*/  FSEL R183, R183, RZ, P2 ;  /* 0x000000ffb7b77208 */ /* 0x000fca0001000000 */
[----:B------:R-:W-:Y:S01]  /*6b40*/  MUFU.EX2 R173, R173 ;  /* 0x000000ad00ad7308 */ /* 0x000fe20000000800 */
[--C-:B------:R-:W-:Y:S01]  /*6b50*/  FFMA.FTZ R4, R2, UR6, -R183.reuse ;  /* 0x0000000602047c23 */ /* 0x100fe200080108b7 */
[----:B------:R-:W-:Y:S01]  /*6b60*/  FSEL R2, R168, RZ, P2 ;  /* 0x000000ffa8027208 */ /* 0x000fe20001000000 */
[--C-:B------:R-:W-:Y:S01]  /*6b70*/  FFMA.FTZ R197, R180, UR6, -R183.reuse ;  /* 0x00000006b4c57c23 */ /* 0x100fe200080108b7 */
[--C-:B------:R-:W-:Y:S01]  /*6b80*/  FFMA.FTZ R199, R154, UR6, -R183.reuse ;  /* 0x000000069ac77c23 */ /* 0x100fe200080108b7 */
[--C-:B------:R-:W-:Y:S01]  /*6b90*/  FFMA.FTZ R154, R155, UR6, -R183.reuse ;  /* 0x000000069b9a7c23 */ /* 0x100fe200080108b7 */
[----:B------:R-:W-:Y:S01]  /*6ba0*/  FFMA.FTZ R193, R156, UR6, -R183 ;  /* 0x000000069cc17c23 */ /* 0x000fe200080108b7 */
[----:B------:R-:W-:Y:S01]  /*6bb0*/  FADD.FTZ R2, -R2, R3 ;  /* 0x0000000302027221 */ /* 0x000fe20000010100 */
[----:B------:R-:W-:Y:S01]  /*6bc0*/  MUFU.EX2 R4, R4 ;  /* 0x0000000400047308 */ /* 0x000fe20000000800 */
[----:B-1----:R-:W-:Y:S01]  /*6bd0*/  FFMA.FTZ R3, R0, R20, R153 ;  /* 0x0000001400037223 */ /* 0x002fe20000010099 */
[--C-:B------:R-:W-:Y:S01]  /*6be0*/  FFMA.FTZ R156, R157, UR6, -R183.reuse ;  /* 0x000000069d9c7c23 */ /* 0x100fe200080108b7 */
[----:B------:R-:W-:Y:S01]  /*6bf0*/  FMUL.FTZ R2, R2, UR6 ;  /* 0x0000000602027c20 */ /* 0x000fe20008410000 */
[----:B------:R-:W-:Y:S01]  /*6c00*/  FFMA.FTZ R195, R158, UR6, -R183 ;  /* 0x000000069ec37c23 */ /* 0x000fe200080108b7 */
[----:B------:R-:W-:Y:S01]  /*6c10*/  FADD.FTZ R3, R196, R3 ;  /* 0x00000003c4037221 */ /* 0x000fe20000010000 */
[--C-:B------:R-:W-:Y:S01]  /*6c20*/  FFMA.FTZ R158, R159, UR6, -R183.reuse ;  /* 0x000000069f9e7c23 */ /* 0x100fe200080108b7 */
[----:B------:R-:W-:Y:S01]  /*6c30*/  FFMA.FTZ R189, R160, UR6, -R183 ;  /* 0x00000006a0bd7c23 */ /* 0x000fe200080108b7 */
[----:B------:R-:W-:Y:S01]  /*6c40*/  MUFU.EX2 R197, R197 ;  /* 0x000000c500c57308 */ /* 0x000fe20000000800 */
[----:B---3--:R-:W-:Y:S01]  /*6c50*/  FADD.FTZ R20, R198, R3 ;  /* 0x00000003c6147221 */ /* 0x008fe20000010000 */
[--C-:B------:R-:W-:Y:S01]  /*6c60*/  FFMA.FTZ R160, R161, UR6, -R183.reuse ;  /* 0x00000006a1a07c23 */ /* 0x100fe200080108b7 */
[--C-:B------:R-:W-:Y:S01]  /*6c70*/  FFMA.FTZ R191, R163, UR6, -R183.reuse ;  /* 0x00000006a3bf7c23 */ /* 0x100fe200080108b7 */
[--C-:B------:R-:W-:Y:S01]  /*6c80*/  FFMA.FTZ R162, R162, UR6, -R183.reuse ;  /* 0x00000006a2a27c23 */ /* 0x100fe200080108b7 */
[----:B------:R-:W-:Y:S01]  /*6c90*/  FADD.FTZ R3, R167, R20 ;  /* 0x00000014a7037221 */ /* 0x000fe20000010000 */
[--C-:B------:R-:W-:Y:S01]  /*6ca0*/  FFMA.FTZ R185, R164, UR6, -R183.reuse ;  /* 0x00000006a4b97c23 */ /* 0x100fe200080108b7 */
[----:B------:R-:W-:Y:S01]  /*6cb0*/  FFMA.FTZ R165, R165, UR6, -R183 ;  /* 0x00000006a5a57c23 */ /* 0x000fe200080108b7 */
[----:B------:R-:W1:Y:S01]  /*6cc0*/  MUFU.EX2 R2, R2 ;  /* 0x0000000200027308 */ /* 0x000e620000000800 */
[----:B--2---:R-:W-:Y:S01]  /*6cd0*/  FADD.FTZ R170, R192, R3 ;  /* 0x00000003c0aa7221 */ /* 0x004fe20000010000 */
[--C-:B------:R-:W-:Y:S01]  /*6ce0*/  FFMA.FTZ R166, R166, UR6, -R183.reuse ;  /* 0x00000006a6a67c23 */ /* 0x100fe200080108b7 */
[----:B------:R-:W-:Y:S01]  /*6cf0*/  FFMA.FTZ R181, R181, UR6, -R183 ;  /* 0x00000006b5b57c23 */ /* 0x000fe200080108b7 */
[----:B------:R-:W-:Y:S01]  /*6d00*/  IMAD.U32 R155, RZ, RZ, UR10 ;  /* 0x0000000aff9b7e24 */ /* 0x000fe2000f8e00ff */
[----:B------:R-:W-:-:S02]  /*6d10*/  ISETP.GT.AND P2, PT, R23, UR41, PT ;  /* 0x0000002917007c0c */ /* 0x000fc4000bf44270 */
[----:B------:R-:W-:Y:S01]  /*6d20*/  F2FP.BF16.F32.PACK_AB R196, R196, R153 ;  /* 0x00000099c4c4723e */ /* 0x000fe200000010ff */
[----:B------:R-:W2:Y:S01]  /*6d30*/  MUFU.EX2 R199, R199 ;  /* 0x000000c700c77308 */ /* 0x000ea20000000800 */
[----:B------:R-:W-:Y:S01]  /*6d40*/  @!P1 VIADD R155, R155, 0x30860 ;  /* 0x000308609b9b9836 */ /* 0x000fe20000000000 */
[----:B------:R-:W-:Y:S02]  /*6d50*/  F2FP.BF16.F32.PACK_AB R198, R167, R198 ;  /* 0x000000c6a7c6723e */ /* 0x000fe400000010ff */
[----:B-----5:R-:W-:Y:S02]  /*6d60*/  F2FP.BF16.F32.PACK_AB R192, R169, R192 ;  /* 0x000000c0a9c0723e */ /* 0x020fe400000010ff */
[----:B------:R-:W-:Y:S02]  /*6d70*/  @!P1 PRMT R155, RZ, 0x654, R155 ;  /* 0x00000654ff9b9816 */ /* 0x000fe4000000009b */
[----:B------:R-:W3:Y:S01]  /*6d80*/  MUFU.EX2 R154, R154 ;  /* 0x0000009a009a7308 */ /* 0x000ee20000000800 */
[----:B-1----:R-:W-:Y:S01]  /*6d90*/  FFMA.FTZ R7, R2, R7, R197 ;  /* 0x0000000702077223 */ /* 0x002fe200000100c5 */
[----:B------:R1:W-:Y:S01]  /*6da0*/  @!P1 SYNCS.ARRIVE.TRANS64.RED.A1T0 RZ, [R155+URZ], RZ ;  /* 0x000000ff9bff99a7 */ /* 0x0003e2000810043f */
[----:B------:R-:W-:-:S02]  /*6db0*/  F2FP.BF16.F32.PACK_AB R197, R4, R197 ;  /* 0x000000c504c5723e */ /* 0x000fc400000010ff */
[----:B------:R-:W-:Y:S01]  /*6dc0*/  FADD.FTZ R20, R4, R7 ;  /* 0x0000000704147221 */ /* 0x000fe20000010000 */
[----:B------:R-:W-:Y:S01]  /*6dd0*/  FADD.FTZ R7, R169, R170 ;  /* 0x000000aaa9077221 */ /* 0x000fe20000010000 */
[----:B------:R-:W-:Y:S01]  /*6de0*/  IADD3 R23, R23, -0x1, RZ ;  /* 0xffffffff17177810 */ /* 0x000fe20007ffe0ff */
[----:B------:R-:W4:Y:S01]  /*6df0*/  MUFU.EX2 R193, R193 ;  /* 0x000000c100c17308 */ /* 0x000f220000000800 */
[----:B--2---:R-:W-:Y:S01]  /*6e00*/  FADD.FTZ R3, R199, R20 ;  /* 0x00000014c7037221 */ /* 0x004fe20000010000 */
[----:B------:R-:W-:Y:S01]  /*6e10*/  FADD.FTZ R170, R194, R7 ;  /* 0x00000007c2aa7221 */ /* 0x000fe20000010000 */
[C---:B------:R-:W-:Y:S01]  /*6e20*/  F2FP.BF16.F32.PACK_AB R194, R171.reuse, R194 ;  /* 0x000000c2abc2723e */ /* 0x040fe200000010ff */
[----:B------:R-:W-:Y:S02]  /*6e30*/  IMAD.MOV.U32 R4, RZ, RZ, R152 ;  /* 0x000000ffff047224 */ /* 0x000fe400078e0098 */
[----:B------:R-:W-:Y:S02]  /*6e40*/  FADD.FTZ R7, R171, R170 ;  /* 0x000000aaab077221 */ /* 0x000fe40000010000 */
[----:B------:R-:W2:Y:S01]  /*6e50*/  MUFU.EX2 R156, R156 ;  /* 0x0000009c009c7308 */ /* 0x000ea20000000800 */
[----:B---3--:R-:W-:Y:S01]  /*6e60*/  FADD.FTZ R20, R154, R3 ;  /* 0x000000039a147221 */ /* 0x008fe20000010000 */
[----:B------:R-:W-:Y:S01]  /*6e70*/  FADD.FTZ R164, R188, R7 ;  /* 0x00000007bca47221 */ /* 0x000fe20000010000 */
[----:B------:R-:W-:-:S02]  /*6e80*/  F2FP.BF16.F32.PACK_AB R188, R173, R188 ;  /* 0x000000bcadbc723e */ /* 0x000fc400000010ff */
[----:B------:R-:W-:Y:S01]  /*6e90*/  F2FP.BF16.F32.PACK_AB R199, R154, R199 ;  /* 0x000000c79ac7723e */ /* 0x000fe200000010ff */
[----:B------:R-:W-:Y:S02]  /*6ea0*/  FADD.FTZ R7, R173, R164 ;  /* 0x000000a4ad077221 */ /* 0x000fe40000010000 */
[----:B------:R-:W3:Y:S01]  /*6eb0*/  MUFU.EX2 R195, R195 ;  /* 0x000000c300c37308 */ /* 0x000ee20000000800 */
[----:B----4-:R-:W-:-:S07]  /*6ec0*/  FADD.FTZ R3, R193, R20 ;  /* 0x00000014c1037221 */ /* 0x010fce0000010000 */
[----:B------:R-:W4:Y:S01]  /*6ed0*/  MUFU.EX2 R158, R158 ;  /* 0x0000009e009e7308 */ /* 0x000f220000000800 */
[C---:B--2---:R-:W-:Y:S01]  /*6ee0*/  FADD.FTZ R20, R156.reuse, R3 ;  /* 0x000000039c147221 */ /* 0x044fe20000010000 */
[----:B------:R-:W-:-:S06]  /*6ef0*/  F2FP.BF16.F32.PACK_AB R193, R156, R193 ;  /* 0x000000c19cc1723e */ /* 0x000fcc00000010ff */
[----:B------:R-:W2:Y:S01]  /*6f00*/  MUFU.EX2 R190, R190 ;  /* 0x000000be00be7308 */ /* 0x000ea20000000800 */
[----:B---3--:R-:W-:-:S07]  /*6f10*/  FADD.FTZ R3, R195, R20 ;  /* 0x00000014c3037221 */ /* 0x008fce0000010000 */
[----:B------:R-:W3:Y:S01]  /*6f20*/  MUFU.EX2 R189, R189 ;  /* 0x000000bd00bd7308 */ /* 0x000ee20000000800 */
[C---:B----4-:R-:W-:Y:S01]  /*6f30*/  FADD.FTZ R20, R158.reuse, R3 ;  /* 0x000000039e147221 */ /* 0x050fe20000010000 */
[----:B------:R-:W-:-:S06]  /*6f40*/  F2FP.BF16.F32.PACK_AB R195, R158, R195 ;  /* 0x000000c39ec3723e */ /* 0x000fcc00000010ff */
[----:B------:R-:W4:Y:S01]  /*6f50*/  MUFU.EX2 R175, R175 ;  /* 0x000000af00af7308 */ /* 0x000f220000000800 */
[----:B--2---:R-:W-:-:S07]  /*6f60*/  FADD.FTZ R164, R190, R7 ;  /* 0x00000007bea47221 */ /* 0x004fce0000010000 */
[----:B------:R-:W2:Y:S01]  /*6f70*/  MUFU.EX2 R160, R160 ;  /* 0x000000a000a07308 */ /* 0x000ea20000000800 */
[----:B---3--:R-:W-:-:S07]  /*6f80*/  FADD.FTZ R3, R189, R20 ;  /* 0x00000014bd037221 */ /* 0x008fce0000010000 */
[----:B------:R-:W3:Y:S01]  /*6f90*/  MUFU.EX2 R184, R184 ;  /* 0x000000b800b87308 */ /* 0x000ee20000000800 */
[C---:B----4-:R-:W-:Y:S01]  /*6fa0*/  FADD.FTZ R7, R175.reuse, R164 ;  /* 0x000000a4af077221 */ /* 0x050fe20000010000 */
[----:B------:R-:W-:-:S06]  /*6fb0*/  F2FP.BF16.F32.PACK_AB R190, R175, R190 ;  /* 0x000000beafbe723e */ /* 0x000fcc00000010ff */
[----:B------:R-:W4:Y:S01]  /*6fc0*/  MUFU.EX2 R191, R191 ;  /* 0x000000bf00bf7308 */ /* 0x000f220000000800 */
[C---:B--2---:R-:W-:Y:S01]  /*6fd0*/  FADD.FTZ R20, R160.reuse, R3 ;  /* 0x00000003a0147221 */ /* 0x044fe20000010000 */
[----:B------:R-:W-:-:S06]  /*6fe0*/  F2FP.BF16.F32.PACK_AB R189, R160, R189 ;  /* 0x000000bda0bd723e */ /* 0x000fcc00000010ff */
[----:B------:R-:W2:Y:S01]  /*6ff0*/  MUFU.EX2 R177, R177 ;  /* 0x000000b100b17308 */ /* 0x000ea20000000800 */
[----:B---3--:R-:W-:-:S07]  /*7000*/  FADD.FTZ R164, R184, R7 ;  /* 0x00000007b8a47221 */ /* 0x008fce0000010000 */
[----:B------:R-:W3:Y:S01]  /*7010*/  MUFU.EX2 R162, R162 ;  /* 0x000000a200a27308 */ /* 0x000ee20000000800 */
[----:B----4-:R-:W-:-:S07]  /*7020*/  FADD.FTZ R3, R191, R20 ;  /* 0x00000014bf037221 */ /* 0x010fce0000010000 */
[----:B------:R-:W4:Y:S01]  /*7030*/  MUFU.EX2 R185, R185 ;  /* 0x000000b900b97308 */ /* 0x000f220000000800 */
[C---:B--2---:R-:W-:Y:S01]  /*7040*/  FADD.FTZ R7, R177.reuse, R164 ;  /* 0x000000a4b1077221 */ /* 0x044fe20000010000 */
[----:B------:R-:W-:-:S06]  /*7050*/  F2FP.BF16.F32.PACK_AB R184, R177, R184 ;  /* 0x000000b8b1b8723e */ /* 0x000fcc00000010ff */
[----:B------:R-:W2:Y:S01]  /*7060*/  MUFU.EX2 R165, R165 ;  /* 0x000000a500a57308 */ /* 0x000ea20000000800 */
[C---:B---3--:R-:W-:Y:S01]  /*7070*/  FADD.FTZ R164, R162.reuse, R3 ;  /* 0x00000003a2a47221 */ /* 0x048fe20000010000 */
[----:B------:R-:W-:Y:S01]  /*7080*/  F2FP.BF16.F32.PACK_AB R191, R162, R191 ;  /* 0x000000bfa2bf723e */ /* 0x000fe200000010ff */
[----:B------:R-:W-:-:S05]  /*7090*/  IMAD.MOV.U32 R3, RZ, RZ, R168 ;  /* 0x000000ffff037224 */ /* 0x000fca00078e00a8 */
        /* <DEDUP_REMOVED lines=8> */
[----:B----4-:R-:W-:Y:S01]  /*7120*/  FADD.FTZ R164, R187, R164 ;  /* 0x000000a4bba47221 */ /* 0x010fe20000010000 */
[C---:B--2---:R-:W-:Y:S01]  /*7130*/  FADD.FTZ R20, R179.reuse, R20 ;  /* 0x00000014b3147221 */ /* 0x044fe20000010000 */
[----:B------:R-:W-:Y:S02]  /*7140*/  F2FP.BF16.F32.PACK_AB R186, R179, R186 ;  /* 0x000000bab3ba723e */ /* 0x000fe400000010ff */
[C---:B---3--:R-:W-:Y:S01]  /*7150*/  FADD.FTZ R7, R181.reuse, R164 ;  /* 0x000000a4b5077221 */ /* 0x048fe20000010000 */
[----:B------:R-:W-:Y:S01]  /*7160*/  F2FP.BF16.F32.PACK_AB R187, R181, R187 ;  /* 0x000000bbb5bb723e */ /* 0x000fe200000010ff */
[----:B-1----:R-:W-:Y:S06]  /*7170*/  @P2 BRA `(.L_x_935) ;  /* 0xffffffd400502947 */ /* 0x002fec000383ffff */
[----:B------:R-:W-:Y:S01]  /*7180*/  MOV R3, R168 ;  /* 0x000000a800037202 */ /* 0x000fe20000000f00 */
[----:B------:R-:W-:Y:S01]  /*7190*/  IMAD.MOV.U32 R4, RZ, RZ, R152 ;  /* 0x000000ffff047224 */ /* 0x000fe200078e0098 */
[----:B------:R-:W-:Y:S01]  /*71a0*/  UMOV UR36, UR7 ;  /* 0x0000000700247c82 */ /* 0x000fe20008000000 */
[----:B------:R-:W-:-:S05]  /*71b0*/  UMOV UR46, UR40 ;  /* 0x00000028002e7c82 */ /* 0x000fca0008000000 */
.L_x_918:
[----:B------:R-:W-:Y:S01]  /*71c0*/  ULDC UR7, c[0x0][0x9e4] ;  /* 0x0002790000077ab9 */ /* 0x000fe20000000800 */
[----:B------:R-:W-:Y:S01]  /*71d0*/  ULDC UR18, c[0x0][0x9dc] ;  /* 0x0002770000127ab9 */ /* 0x000fe20000000800 */
[----:B------:R-:W-:Y:S02]  /*71e0*/  UISETP.GE.AND UP0, UPT, UR7, 0x1, UPT ;  /* 0x000000010700788c */ /* 0x000fe4000bf06270 */
[----:B------:R-:W-:-:S04]  /*71f0*/  UIADD3 UR18, UR61, -UR18, URZ ;  /* 0x800000123d127290 */ /* 0x000fc8000fffe03f */
[----:B------:R-:W-:-:S13]  /*7200*/  PLOP3.LUT P6, PT, PT, PT, UP0, 0x80, 0x0 ;  /* 0x000000000000781c */ /* 0x000fda0003fcf008 */
[----:B------:R-:W-:Y:S05]  /*7210*/  @!P6 BRA `(.L_x_936) ;  /* 0x000000000044e947 */ /* 0x000fea0003800000 */
        /* <DEDUP_REMOVED lines=10> */
.L_x_937:
[----:B------:R-:W-:-:S11]  /*72c0*/  UISETP.NE.AND UP0, UPT, UR7, 0x1, UPT ;  /* 0x000000010700788c */ /* 0x000fd6000bf05270 */
[----:B------:R-:W-:Y:S02]  /*72d0*/  @UP0 ULDC.64 UR10, c[0x0][0x9e8] ;  /* 0x00027a00000a0ab9 */ /* 0x000fe40000000a00 */
[----:B------:R-:W-:-:S04]  /*72e0*/  UIMAD.WIDE.U32 UR14, UR61, UR10, URZ ;  /* 0x0000000a3d0e72a5 */ /* 0x000fc8000f8e003f */
[----:B------:R-:W-:-:S12]  /*72f0*/  @UP0 USHF.R.U32.HI UR61, URZ, UR11, UR15 ;  /* 0x0000000b3f3d0299 */ /* 0x000fd8000801160f */
.L_x_938:
[----:B------:R-:W-:-:S04]  /*7300*/  UIMAD UR7, UR61, UR7, URZ ;  /* 0x000000073d0772a4 */ /* 0x000fc8000f8e023f */
[----:B------:R-:W-:-:S04]  /*7310*/  UISETP.LT.AND UP0, UPT, UR18, UR7, UPT ;  /* 0x000000071200728c */ /* 0x000fc8000bf01270 */
[----:B------:R-:W-:-:S12]  /*7320*/  USEL UR18, UR18, UR7, !UP0 ;  /* 0x0000000712127287 */ /* 0x000fd8000c000000 */
.L_x_936:
[----:B------:R-:W-:-:S04]  /*7330*/  UIADD3 UR18, UR18, 0x3f, URZ ;  /* 0x0000003f12127890 */ /* 0x000fc8000fffe03f */
[----:B------:R-:W-:-:S04]  /*7340*/  USHF.R.S32.HI UR7, URZ, 0x1f, UR18 ;  /* 0x0000001f3f077899 */ /* 0x000fc80008011412 */
[----:B------:R-:W-:-:S04]  /*7350*/  ULEA.HI UR7, UR7, UR18, URZ, 0x6 ;  /* 0x0000001207077291 */ /* 0x000fc8000f8f303f */
[----:B------:R-:W-:-:S04]  /*7360*/  USHF.R.S32.HI UR7, URZ, 0x6, UR7 ;  /* 0x000000063f077899 */ /* 0x000fc80008011407 */
[----:B------:R-:W-:-:S04]  /*7370*/  UISETP.LT.AND UP0, UPT, UR60, UR7, UPT ;  /* 0x000000073c00728c */ /* 0x000fc8000bf01270 */
[----:B------:R-:W-:-:S06]  /*7380*/  USEL UR40, UR60, UR7, !UP0 ;  /* 0x000000073c287287 */ /* 0x000fcc000c000000 */
[----:B------:R-:W-:-:S13]  /*7390*/  ISETP.GE.AND P2, PT, R23, UR40, PT ;  /* 0x0000002817007c0c */ /* 0x000fda000bf46270 */
[----:B------:R-:W-:Y:S05]  /*73a0*/  @!P2 BRA `(.L_x_939) ;  /* 0x000000200028a947 */ /* 0x000fea0003800000 */
[----:B------:R-:W-:Y:S01]  /*73b0*/  IMAD.MOV.U32 R214, RZ, RZ, R3 ;  /* 0x000000ffffd67224 */ /* 0x000fe200078e0003 */
[----:B------:R-:W-:Y:S01]  /*73c0*/  MOV R215, R4 ;  /* 0x0000000400d77202 */ /* 0x000fe20000000f00 */
[----:B------:R-:W-:Y:S01]  /*73d0*/  UMOV UR39, UR46 ;  /* 0x0000002e00277c82 */ /* 0x000fe20008000000 */
[----:B------:R-:W-:Y:S01]  /*73e0*/  UMOV UR7, UR36 ;  /* 0x0000002400077c82 */ /* 0x000fe20008000000 */
[----:B------:R-:W-:-:S05]  /*73f0*/  ULDC UR41, c[0x0][0x988] ;  /* 0x0002620000297ab9 */ /* 0x000fca0000000800 */
.L_x_948:
[----:B------:R-:W-:-:S04]  /*7400*/  UIADD3 UR36, UR7, 0x1, URZ ;  /* 0x0000000107247890 */ /* 0x000fc8000fffe03f */
[----:B------:R-:W-:-:S04]  /*7410*/  UISETP.NE.AND UP0, UPT, UR36, 0x2, UPT ;  /* 0x000000022400788c */ /* 0x000fc8000bf05270 */
[----:B------:R-:W-:Y:S02]  /*7420*/  USEL UR46, URZ, 0x1, UP0 ;  /* 0x000000013f2e7887 */ /* 0x000fe40008000000 */
[----:B------:R-:W-:Y:S02]  /*7430*/  USEL UR36, UR36, URZ, UP0 ;  /* 0x0000003f24247287 */ /* 0x000fe40008000000 */
[----:B------:R-:W-:Y:S01]  /*7440*/  ULOP3.LUT UR46, UR39, UR46, URZ, 0x3c, !UPT ;  /* 0x0000002e272e7292 */ /* 0x000fe2000f8e3c3f */
[----:B------:R-:W-:Y:S11]  /*7450*/  @!P0 BRA `(.L_x_940) ;  /* 0x0000000000048947 */ /* 0x000ff60003800000 */
[----:B------:R-:W-:Y:S01]  /*7460*/  BPT.TRAP 0x1 ;  /* 0x000000040000795c */ /* 0x000fe20000300000 */
.L_x_940:
[----:B------:R-:W-:Y:S01]  /*7470*/  ULEA UR6, UR36, UR38, 0x3 ;  /* 0x0000002624067291 */ /* 0x000fe2000f8e183f */
[----:B------:R-:W-:-:S05]  /*7480*/  IMAD.U32 R3, RZ, RZ, UR46 ;  /* 0x0000002eff037e24 */ /* 0x000fca000f8e00ff */
[----:B------:R-:W-:-:S04]  /*7490*/  SHF.L.U32 R3, R3, 0x1f, RZ ;  /* 0x0000001f03037819 */ /* 0x000fc800000006ff */
[----:B------:R1:W2:Y:S01]  /*74a0*/  SYNCS.PHASECHK.TRANS64.TRYWAIT P2, [UR6+0x30830], R3 ;  /* 0x03083003ff0075a7 */ /* 0x0002a20008040146 */
[----:B------:R-:W-:Y:S05]  /*74b0*/  @!P0 BRA `(.L_x_941) ;  /* 0x0000000000048947 */ /* 0x000fea0003800000 */
[----:B------:R-:W-:Y:S01]  /*74c0*/  BPT.TRAP 0x1 ;  /* 0x000000040000795c */ /* 0x000fe20000300000 */
.L_x_941:
[----:B--2---:R-:W-:Y:S05]  /*74d0*/  @P2 BRA `(.L_x_942) ;  /* 0x0000000000082947 */ /* 0x004fea0003800000 */
[----:B------:R-:W2:Y:S02]  /*74e0*/  SYNCS.PHASECHK.TRANS64.TRYWAIT P2, [UR6+0x30830], R3 ;  /* 0x03083003ff0075a7 */ /* 0x000ea40008040146 */
[----:B--2---:R-:W-:Y:S05]  /*74f0*/  @!P2 BRA `(.L_x_943) ;  /* 0x000000b40008a947 */ /* 0x004fea0003800000 */
.L_x_942:
[----:B------:R-:W-:Y:S01]  /*7500*/  R2UR UR56, R18 ;  /* 0x00000000123872ca */ /* 0x000fe200000e0000 */
[----:B------:R-:W-:Y:S01]  /*7510*/  ULEA UR6, UR36, UR37, 0xb ;  /* 0x0000002524067291 */ /* 0x000fe2000f8e583f */
[----:B------:R-:W-:Y:S01]  /*7520*/  R2UR UR57, R19 ;  /* 0x00000000133972ca */ /* 0x000fe200000e0000 */
[----:B------:R-:W-:Y:S01]  /*7530*/  WARPGROUP.ARRIVE ;  /* 0x00000000000079c5 */ /* 0x000fe20000000000 */
        /* <DEDUP_REMOVED lines=221> */
.L_x_944:
[----:B------:R-:W-:Y:S01]  /*8310*/  ULEA UR14, UR7, UR38, 0x3 ;  /* 0x00000026070e7291 */ /* 0x000fe2000f8e183f */
[----:B------:R-:W-:-:S05]  /*8320*/  IMAD.U32 R0, RZ, RZ, UR39 ;  /* 0x00000027ff007e24 */ /* 0x000fca000f8e00ff */
[----:B------:R-:W-:-:S04]  /*8330*/  SHF.L.U32 R0, R0, 0x1f, RZ ;  /* 0x0000001f00007819 */ /* 0x000fc800000006ff */
[----:B------:R3:W4:Y:S01]  /*8340*/  SYNCS.PHASECHK.TRANS64.TRYWAIT P2, [UR14+0x30850], R0 ;  /* 0x03085000ff0075a7 */ /* 0x000722000804014e */
[----:B------:R-:W-:Y:S05]  /*8350*/  @!P0 BRA `(.L_x_945) ;  /* 0x0000000000048947 */ /* 0x000fea0003800000 */
[----:B------:R-:W-:Y:S01]  /*8360*/  BPT.TRAP 0x1 ;  /* 0x000000040000795c */ /* 0x000fe20000300000 */
.L_x_945:
[----:B----4-:R-:W-:Y:S05]  /*8370*/  @P2 BRA `(.L_x_946) ;  /* 0x0000000000082947 */ /* 0x010fea0003800000 */
[----:B------:R-:W4:Y:S02]  /*8380*/  SYNCS.PHASECHK.TRANS64.TRYWAIT P2, [UR14+0x30850], R0 ;  /* 0x03085000ff0075a7 */ /* 0x000f24000804014e */
[----:B----4-:R-:W-:Y:S05]  /*8390*/  @!P2 BRA `(.L_x_947) ;  /* 0x000000a40078a947 */ /* 0x010fea0003800000 */
.L_x_946:
[----:B------:R-:W-:Y:S01]  /*83a0*/  UIADD3 UR6, UR38, 0x400, URZ ;  /* 0x0000040026067890 */ /* 0x000fe2000fffe03f */
[----:B------:R-:W-:Y:S01]  /*83b0*/  WARPGROUP.ARRIVE ;  /* 0x00000000000079c5 */ /* 0x000fe20000000000 */
[----:B------:R-:W-:Y:S01]  /*83c0*/  ULDC UR11, c[0x0][0x9d8] ;  /* 0x00027600000b7ab9 */ /* 0x000fe20000000800 */
[----:B------:R-:W-:Y:S01]  /*83d0*/  ISETP.GT.AND P2, PT, R23, UR40, PT ;  /* 0x0000002817007c0c */ /* 0x000fe2000bf44270 */
[----:B------:R-:W-:Y:S01]  /*83e0*/  USHF.R.U32.HI UR6, URZ, 0x4, UR6 ;  /* 0x000000043f067899 */ /* 0x000fe20008011606 */
[----:B------:R-:W-:Y:S01]  /*83f0*/  FMUL.FTZ R2, R152, UR11 ;  /* 0x0000000b98027c20 */ /* 0x000fe20008410000 */
[----:B-12---:R-:W-:Y:S01]  /*8400*/  FMUL.FTZ R3, R153, UR11 ;  /* 0x0000000b99037c20 */ /* 0x006fe20008410000 */
[----:B------:R-:W-:Y:S01]  /*8410*/  FMUL.FTZ R216, R173, UR11 ;  /* 0x0000000badd87c20 */ /* 0x000fe20008410000 */
[----:B------:R-:W-:Y:S01]  /*8420*/  ULOP3.LUT UR6, UR6, 0x3fff, URZ, 0xc0, !UPT ;  /* 0x00003fff06067892 */ /* 0x000fe2000f8ec03f */
[----:B------:R-:W-:Y:S01]  /*8430*/  FMUL.FTZ R173, R180, UR11 ;  /* 0x0000000bb4ad7c20 */ /* 0x000fe20008410000 */
[----:B------:R-:W-:Y:S01]  /*8440*/  FMUL.FTZ R152, R155, UR11 ;  /* 0x0000000b9b987c20 */ /* 0x000fe20008410000 */
[----:B------:R-:W3:Y:S01]  /*8450*/  MUFU.TANH R2, R2 ;  /* 0x0000000200027308 */ /* 0x000ee20000002400 */
[----:B------:R-:W-:Y:S01]  /*8460*/  ULOP3.LUT UR6, UR6, 0x2000000, URZ, 0xfc, !UPT ;  /* 0x0200000006067892 */ /* 0x000fe2000f8efc3f */
[----:B------:R-:W-:Y:S01]  /*8470*/  FMUL.FTZ R155, R159, UR11 ;  /* 0x0000000b9f9b7c20 */ /* 0x000fe20008410000 */
[----:B------:R-:W-:Y:S01]  /*8480*/  FMUL.FTZ R153, R154, UR11 ;  /* 0x0000000b9a997c20 */ /* 0x000fe20008410000 */
[----:B------:R-:W-:Y:S01]  /*8490*/  FMUL.FTZ R154, R158, UR11 ;  /* 0x0000000b9e9a7c20 */ /* 0x000fe20008410000 */
[----:B------:R-:W-:Y:S01]  /*84a0*/  ULEA UR10, UR7, UR6, 0xb ;  /* 0x00000006070a7291 */ /* 0x000fe2000f8e583f */
[----:B------:R-:W-:Y:S01]  /*84b0*/  FMUL.FTZ R158, R166, UR11 ;  /* 0x0000000ba69e7c20 */ /* 0x000fe20008410000 */
[----:B------:R-:W-:Y:S01]  /*84c0*/  FMUL.FTZ R166, R182, UR11 ;  /* 0x0000000bb6a67c20 */ /* 0x000fe20008410000 */
[----:B------:R-:W-:Y:S01]  /*84d0*/  UMOV UR7, 0x40000040 ;  /* 0x4000004000077882 */ /* 0x000fe20000000000 */
[----:B------:R-:W1:Y:S01]  /*84e0*/  MUFU.TANH R3, R3 ;  /* 0x0000000300037308 */ /* 0x000e620000002400 */
[----:B------:R-:W-:Y:S01]  /*84f0*/  UMOV UR39, UR46 ;  /* 0x0000002e00277c82 */ /* 0x000fe20008000000 */
[----:B------:R-:W-:Y:S01]  /*8500*/  VIADD R23, R23, 0xffffffff ;  /* 0xffffffff17177836 */ /* 0x000fe20000000000 */
[----:B------:R-:W-:-:S02]  /*8510*/  UMOV UR6, UR10 ;  /* 0x0000000a00067c82 */ /* 0x000fc40008000000 */
[----:B------:R-:W-:Y:S01]  /*8520*/  HGMMA.64x256x16.F32.BF16 R24, R196, gdesc[UR4].tnspB, R24, gsb0 ;  /* 0x43e00004c4187df0 */ /* 0x000fe20008001818 */
[----:B------:R-:W-:Y:S01]  /*8530*/  UIADD3 UR6, UR10, 0x80, URZ ;  /* 0x000000800a067890 */ /* 0x000fe2000fffe03f */
[----:B------:R-:W-:Y:S01]  /*8540*/  UMOV UR7, 0x40000040 ;  /* 0x4000004000077882 */ /* 0x000fe20000000000 */
[----:B---3--:R-:W-:Y:S01]  /*8550*/  FMNMX.FTZ R0, R2, R215, !PT ;  /* 0x000000d702007209 */ /* 0x008fe20007810000 */
        /* <DEDUP_REMOVED lines=16> */
[----:B------:R-:W-:Y:S01]  /*8660*/  UIADD3 UR6, UR10, 0x100, URZ ;  /* 0x000001000a067890 */ /* 0x000fe2000fffe03f */
[----:B------:R-:W-:Y:S01]  /*8670*/  MUFU.TANH R196, R196 ;  /* 0x000000c400c47308 */ /* 0x000fe20000002400 */
[----:B------:R-:W-:Y:S01]  /*8680*/  UMOV UR7, 0x40000040 ;  /* 0x4000004000077882 */ /* 0x000fe20000000000 */
[----:B------:R-:W-:Y:S01]  /*8690*/  FMUL.FTZ R172, R176, UR11 ;  /* 0x0000000bb0ac7c20 */ /* 0x000fe20008410000 */
[----:B------:R-:W-:Y:S01]  /*86a0*/  FMUL.FTZ R176, R177, UR11 ;  /* 0x0000000bb1b07c20 */ /* 0x000fe20008410000 */
[----:B------:R-:W-:Y:S01]  /*86b0*/  FMUL.FTZ R168, R181, UR11 ;  /* 0x0000000bb5a87c20 */ /* 0x000fe20008410000 */
[----:B------:R-:W-:Y:S01]  /*86c0*/  UIADD3 UR10, UR10, 0x180, URZ ;  /* 0x000001800a0a7890 */ /* 0x000fe2000fffe03f */
[----:B------:R-:W-:Y:S01]  /*86d0*/  FMUL.FTZ R164, R178, UR11 ;  /* 0x0000000bb2a47c20 */ /* 0x000fe20008410000 */
[----:B------:R-:W-:Y:S01]  /*86e0*/  FMUL.FTZ R165, R179, UR11 ;  /* 0x0000000bb3a57c20 */ /* 0x000fe20008410000 */
        /* <DEDUP_REMOVED lines=15> */
[----:B-1----:R-:W-:Y:S01]  /*87e0*/  FMNMX.FTZ R157, R3, R0, !PT ;  /* 0x00000000039d7209 */ /* 0x002fe20007810000 */
[----:B------:R-:W-:Y:S01]  /*87f0*/  HGMMA.64x256x16.F32.BF16 R24, R188, gdesc[UR4].tnspB, R24, gsb0 ;  /* 0x43e00004bc187df0 */ /* 0x000fe20008001818 */
[----:B------:R-:W1:Y:S01]  /*8800*/  MUFU.TANH R192, R192 ;  /* 0x000000c000c07308 */ /* 0x000e620000002400 */
[----:B------:R-:W-:Y:S01]  /*8810*/  FMUL.FTZ R156, R162, UR11 ;  /* 0x0000000ba29c7c20 */ /* 0x000fe20008410000 */
[----:B------:R-:W-:Y:S01]  /*8820*/  FMUL.FTZ R160, R170, UR11 ;  /* 0x0000000baaa07c20 */ /* 0x000fe20008410000 */
[----:B------:R-:W-:Y:S01]  /*8830*/  FMUL.FTZ R161, R171, UR11 ;  /* 0x0000000baba17c20 */ /* 0x000fe20008410000 */
[----:B------:R-:W-:Y:S01]  /*8840*/  FMUL.FTZ R162, R174, UR11 ;  /* 0x0000000baea27c20 */ /* 0x000fe20008410000 */
[----:B------:R-:W-:Y:S01]  /*8850*/  UMOV UR6, UR41 ;  /* 0x0000002900067c82 */ /* 0x000fe20008000000 */
[----:B------:R-:W-:-:S02]  /*8860*/  UMOV UR7, UR36 ;  /* 0x0000002400077c82 */ /* 0x000fc40008000000 */
[----:B------:R-:W2:Y:S08]  /*8870*/  MUFU.TANH R193, R193 ;  /* 0x000000c100c17308 */ /* 0x000eb00000002400 */
[----:B------:R-:W3:Y:S01]  /*8880*/  MUFU.TANH R194, R194 ;  /* 0x000000c200c27308 */ /* 0x000ee20000002400 */
[----:B-1----:R-:W-:-:S07]  /*8890*/  FMNMX.FTZ R0, R192, R157, !PT ;  /* 0x0000009dc0007209 */ /* 0x002fce0007810000 */
[----:B------:R-:W1:Y:S01]  /*88a0*/  MUFU.TANH R195, R195 ;  /* 0x000000c300c37308 */ /* 0x000e620000002400 */
[----:B--2---:R-:W-:-:S07]  /*88b0*/  FMNMX.FTZ R157, R193, R0, !PT ;  /* 0x00000000c19d7209 */ /* 0x004fce0007810000 */
[----:B------:R-:W2:Y:S01]  /*88c0*/  MUFU.TANH R156, R156 ;  /* 0x0000009c009c7308 */ /* 0x000ea20000002400 */
[----:B---3--:R-:W-:-:S07]  /*88d0*/  FMNMX.FTZ R0, R194, R157, !PT ;  /* 0x0000009dc2007209 */ /* 0x008fce0007810000 */
[----:B------:R-:W-:Y:S01]  /*88e0*/  MUFU.TANH R160, R160 ;  /* 0x000000a000a07308 */ /* 0x000fe20000002400 */
[----:B-1----:R-:W-:-:S04]  /*88f0*/  FMNMX.FTZ R157, R195, R0, !PT ;  /* 0x00000000c39d7209 */ /* 0x002fc80007810000 */
[----:B------:R-:W-:-:S03]  /*8900*/  FMNMX.FTZ R0, R196, R157, !PT ;  /* 0x0000009dc4007209 */ /* 0x000fc60007810000 */
[----:B------:R-:W-:Y:S01]  /*8910*/  MUFU.TANH R161, R161 ;  /* 0x000000a100a17308 */ /* 0x000fe20000002400 */
[----:B------:R-:W-:-:S04]  /*8920*/  FMNMX.FTZ R0, R199, R0, !PT ;  /* 0x00000000c7007209 */ /* 0x000fc80007810000 */
[----:B------:R-:W-:-:S03]  /*8930*/  FMNMX.FTZ R157, R197, R0, !PT ;  /* 0x00000000c59d7209 */ /* 0x000fc60007810000 */
[----:B------:R-:W-:Y:S01]  /*8940*/  MUFU.TANH R162, R162 ;  /* 0x000000a200a27308 */ /* 0x000fe20000002400 */
[----:B------:R-:W-:-:S04]  /*8950*/  FMNMX.FTZ R0, R198, R157, !PT ;  /* 0x0000009dc6007209 */ /* 0x000fc80007810000 */
[----:B------:R-:W-:-:S04]  /*8960*/  FMNMX.FTZ R157, R169, R0, !PT ;  /* 0x00000000a99d7209 */ /* 0x000fc80007810000 */
[----:B------:R-:W-:-:S04]  /*8970*/  FMNMX.FTZ R157, R216, R157, !PT ;  /* 0x0000009dd89d7209 */ /* 0x000fc80007810000 */
[----:B------:R-:W-:Y:S01]  /*8980*/  FMNMX.FTZ R159, R172, R157, !PT ;  /* 0x0000009dac9f7209 */ /* 0x000fe20007810000 */
[----:B------:R-:W-:-:S03]  /*8990*/  FMUL.FTZ R157, R163, UR11 ;  /* 0x0000000ba39d7c20 */ /* 0x000fc60008410000 */
[----:B------:R-:W-:-:S03]  /*89a0*/  FMNMX.FTZ R0, R176, R159, !PT ;  /* 0x0000009fb0007209 */ /* 0x000fc60007810000 */
[----:B------:R-:W1:Y:S01]  /*89b0*/  MUFU.TANH R157, R157 ;  /* 0x0000009d009d7308 */ /* 0x000e620000002400 */
[----:B------:R-:W-:-:S04]  /*89c0*/  FMNMX.FTZ R159, R173, R0, !PT ;  /* 0x00000000ad9f7209 */ /* 0x000fc80007810000 */
[----:B------:R-:W-:Y:S01]  /*89d0*/  FMNMX.FTZ R0, R168, R159, !PT ;  /* 0x0000009fa8007209 */ /* 0x000fe20007810000 */
[----:B------:R-:W-:Y:S01]  /*89e0*/  FMUL.FTZ R159, R167, UR11 ;  /* 0x0000000ba79f7c20 */ /* 0x000fe20008410000 */
[----:B------:R-:W-:-:S03]  /*89f0*/  FMNMX.FTZ R167, R153, R214, !PT ;  /* 0x000000d699a77209 */ /* 0x000fc60007810000 */
[----:B------:R-:W3:Y:S01]  /*8a00*/  SHFL.BFLY PT, R163, R0, 0x2, 0x1f ;  /* 0x0c401f0000a37f89 */ /* 0x000ee200000e0000 */
[----:B------:R-:W-:Y:S01]  /*8a10*/  FMNMX.FTZ R167, R152, R167, !PT ;  /* 0x000000a798a77209 */ /* 0x000fe20007810000 */
[----:B------:R-:W4:Y:S01]  /*8a20*/  MUFU.TANH R159, R159 ;  /* 0x0000009f009f7308 */ /* 0x000f220000002400 */
[----:B---3--:R-:W-:Y:S01]  /*8a30*/  FMNMX.FTZ R4, R0, R163, !PT ;  /* 0x000000a300047209 */ /* 0x008fe20007810000 */
[----:B------:R-:W-:Y:S01]  /*8a40*/  FMUL.FTZ R163, R175, UR11 ;  /* 0x0000000bafa37c20 */ /* 0x000fe20008410000 */
[----:B------:R-:W-:Y:S01]  /*8a50*/  FMNMX.FTZ R0, R154, R167, !PT ;  /* 0x000000a79a007209 */ /* 0x000fe20007810000 */
[----:B------:R-:W-:Y:S01]  /*8a60*/  FMUL.FTZ R167, R183, UR11 ;  /* 0x0000000bb7a77c20 */ /* 0x000fe20008410000 */
[----:B------:R-:W-:Y:S01]  /*8a70*/  UMOV UR11, 0x40000040 ;  /* 0x40000040000b7882 */ /* 0x000fe20000000000 */
[----:B------:R-:W3:Y:S01]  /*8a80*/  SHFL.BFLY PT, R175, R4, 0x1, 0x1f ;  /* 0x0c201f0004af7f89 */ /* 0x000ee200000e0000 */
[----:B------:R-:W-:Y:S01]  /*8a90*/  FMNMX.FTZ R171, R155, R0, !PT ;  /* 0x000000009bab7209 */ /* 0x000fe20007810000 */
[----:B------:R-:W5:Y:S03]  /*8aa0*/  MUFU.TANH R163, R163 ;  /* 0x000000a300a37308 */ /* 0x000f660000002400 */
[----:B--2---:R-:W-:-:S04]  /*8ab0*/  FMNMX.FTZ R0, R156, R171, !PT ;  /* 0x000000ab9c007209 */ /* 0x004fc80007810000 */
[----:B-1----:R-:W-:Y:S01]  /*8ac0*/  FMNMX.FTZ R171, R157, R0, !PT ;  /* 0x000000009dab7209 */ /* 0x002fe20007810000 */
[----:B------:R-:W1:Y:S01]  /*8ad0*/  MUFU.TANH R167, R167 ;  /* 0x000000a700a77308 */ /* 0x000e620000002400 */
[----:B---3--:R-:W-:-:S05]  /*8ae0*/  FMNMX.FTZ R4, R4, R175, !PT ;  /* 0x000000af04047209 */ /* 0x008fca0007810000 */
[C---:B------:R-:W-:Y:S01]  /*8af0*/  FADD.FTZ R170, -R4.reuse, R215 ;  /* 0x000000d704aa7221 */ /* 0x040fe20000010100 */
[----:B------:R-:W-:Y:S01]  /*8b00*/  FMUL.FTZ R183, R4, UR6 ;  /* 0x0000000604b77c20 */ /* 0x000fe20008410000 */
[----:B------:R-:W-:Y:S02]  /*8b10*/  MOV R215, R4 ;  /* 0x0000000400d77202 */ /* 0x000fe40000000f00 */
[----:B------:R-:W-:Y:S01]  /*8b20*/  FMUL.FTZ R0, R170, UR6 ;  /* 0x00000006aa007c20 */ /* 0x000fe20008410000 */
[----:B------:R-:W-:Y:S01]  /*8b30*/  FMNMX.FTZ R170, R158, R171, !PT ;  /* 0x000000ab9eaa7209 */ /* 0x000fe20007810000 */
[--C-:B------:R-:W-:Y:S01]  /*8b40*/  FFMA.FTZ R177, R2, UR6, -R183.reuse ;  /* 0x0000000602b17c23 */ /* 0x100fe200080108b7 */
[--C-:B------:R-:W-:Y:S01]  /*8b50*/  FFMA.FTZ R174, R192, UR6, -R183.reuse ;  /* 0x00000006c0ae7c23 */ /* 0x100fe200080108b7 */
[--C-:B------:R-:W-:Y:S01]  /*8b60*/  FFMA.FTZ R179, R199, UR6, -R183.reuse ;  /* 0x00000006c7b37c23 */ /* 0x100fe200080108b7 */
[----:B----4-:R-:W-:Y:S01]  /*8b70*/  FMNMX.FTZ R171, R159, R170, !PT ;  /* 0x000000aa9fab7209 */ /* 0x010fe20007810000 */
[--C-:B------:R-:W-:Y:S01]  /*8b80*/  FFMA.FTZ R170, R3, UR6, -R183.reuse ;  /* 0x0000000603aa7c23 */ /* 0x100fe200080108b7 */
[----:B------:R-:W-:Y:S01]  /*8b90*/  MUFU.EX2 R0, R0 ;  /* 0x0000000000007308 */ /* 0x000fe20000000800 */
[--C-:B------:R-:W-:Y:S01]  /*8ba0*/  FFMA.FTZ R192, R194, UR6, -R183.reuse ;  /* 0x00000006c2c07c23 */ /* 0x100fe200080108b7 */
[----:B------:R-:W-:Y:S01]  /*8bb0*/  FMNMX.FTZ R2, R160, R171, !PT ;  /* 0x000000aba0027209 */ /* 0x000fe20007810000 */
[--C-:B------:R-:W-:Y:S01]  /*8bc0*/  FFMA.FTZ R194, R196, UR6, -R183.reuse ;  /* 0x00000006c4c27c23 */ /* 0x100fe200080108b7 */
[----:B------:R-:W-:-:S02]  /*8bd0*/  FFMA.FTZ R181, R198, UR6, -R183 ;  /* 0x00000006c6b57c23 */ /* 0x000fc400080108b7 */
[----:B------:R-:W-:Y:S02]  /*8be0*/  FMNMX.FTZ R175, R161, R2, !PT ;  /* 0x00000002a1af7209 */ /* 0x000fe40007810000 */
[----:B------:R2:W-:Y:S02]  /*8bf0*/  MUFU.EX2 R171, R177 ;  /* 0x000000b100ab7308 */ /* 0x0005e40000000800 */
[----:B------:R-:W-:Y:S01]  /*8c00*/  FMNMX.FTZ R2, R162, R175, !PT ;  /* 0x000000afa2027209 */ /* 0x000fe20007810000 */
[----:B------:R-:W-:-:S03]  /*8c10*/  FFMA.FTZ R175, R193, UR6, -R183 ;  /* 0x00000006c1af7c23 */ /* 0x000fc600080108b7 */
[----:B-----5:R-:W-:Y:S02]  /*8c20*/  FMNMX.FTZ R3, R163, R2, !PT ;  /* 0x00000002a3037209 */ /* 0x020fe40007810000 */
[----:B------:R-:W3:Y:S01]  /*8c30*/  MUFU.EX2 R170, R170 ;  /* 0x000000aa00aa7308 */ /* 0x000ee20000000800 */
[----:B--2---:R-:W-:Y:S01]  /*8c40*/  FFMA.FTZ R177, R195, UR6, -R183 ;  /* 0x00000006c3b17c23 */ /* 0x004fe200080108b7 */
[----:B------:R-:W-:-:S04]  /*8c50*/  FMNMX.FTZ R2, R164, R3, !PT ;  /* 0x00000003a4027209 */ /* 0x000fc80007810000 */
[----:B------:R-:W-:Y:S02]  /*8c60*/  FMNMX.FTZ R3, R165, R2, !PT ;  /* 0x00000002a5037209 */ /* 0x000fe40007810000 */
[----:B------:R-:W-:Y:S02]  /*8c70*/  MUFU.EX2 R174, R174 ;  /* 0x000000ae00ae7308 */ /* 0x000fe40000000800 */
[----:B------:R-:W-:-:S04]  /*8c80*/  FMNMX.FTZ R2, R166, R3, !PT ;  /* 0x00000003a6027209 */ /* 0x000fc80007810000 */
[----:B-1----:R-:W-:Y:S02]  /*8c90*/  FMNMX.FTZ R2, R167, R2, !PT ;  /* 0x00000002a7027209 */ /* 0x002fe40007810000 */
[----:B------:R-:W1:Y:S01]  /*8ca0*/  MUFU.EX2 R175, R175 ;  /* 0x000000af00af7308 */ /* 0x000e620000000800 */
[----:B---3--:R-:W-:Y:S02]  /*8cb0*/  F2FP.BF16.F32.PACK_AB R196, R170, R171 ;  /* 0x000000abaac4723e */ /* 0x008fe400000010ff */
[----:B------:R-:W2:Y:S05]  /*8cc0*/  SHFL.BFLY PT, R3, R2, 0x2, 0x1f ;  /* 0x0c401f0002037f89 */ /* 0x000eaa00000e0000 */
[----:B------:R-:W-:Y:S08]  /*8cd0*/  MUFU.EX2 R192, R192 ;  /* 0x000000c000c07308 */ /* 0x000ff00000000800 */
[----:B------:R-:W-:Y:S01]  /*8ce0*/  MUFU.EX2 R177, R177 ;  /* 0x000000b100b17308 */ /* 0x000fe20000000800 */
[----:B-1----:R-:W-:-:S07]  /*8cf0*/  F2FP.BF16.F32.PACK_AB R198, R175, R174 ;  /* 0x000000aeafc6723e */ /* 0x002fce00000010ff */
[----:B------:R-:W-:Y:S01]  /*8d00*/  MUFU.EX2 R194, R194 ;  /* 0x000000c200c27308 */ /* 0x000fe20000000800 */
[----:B--2---:R-:W-:-:S05]  /*8d10*/  FMNMX.FTZ R3, R2, R3, !PT ;  /* 0x0000000302037209 */ /* 0x004fca0007810000 */
[----:B------:R-:W1:Y:S02]  /*8d20*/  SHFL.BFLY PT, R2, R3, 0x1, 0x1f ;  /* 0x0c201f0003027f89 */ /* 0x000e6400000e0000 */
[----:B------:R-:W-:Y:S08]  /*8d30*/  MUFU.EX2 R179, R179 ;  /* 0x000000b300b37308 */ /* 0x000ff00000000800 */
[----:B------:R-:W-:Y:S01]  /*8d40*/  MUFU.EX2 R181, R181 ;  /* 0x000000b500b57308 */ /* 0x000fe20000000800 */
[----:B-1----:R-:W-:-:S05]  /*8d50*/  FMNMX.FTZ R3, R3, R2, !PT ;  /* 0x0000000203037209 */ /* 0x002fca0007810000 */
[----:B------:R-:W-:Y:S01]  /*8d60*/  FADD.FTZ R2, -R3, R214 ;  /* 0x000000d603027221 */ /* 0x000fe20000010100 */
[----:B------:R-:W-:-:S03]  /*8d70*/  IMAD.MOV.U32 R214, RZ, RZ, R3 ;  /* 0x000000ffffd67224 */ /* 0x000fc600078e0003 */
[----:B------:R-:W-:-:S06]  /*8d80*/  FMUL.FTZ R2, R2, UR6 ;  /* 0x0000000602027c20 */ /* 0x000fcc0008410000 */
[----:B------:R-:W-:Y:S01]  /*8d90*/  MUFU.EX2 R2, R2 ;  /* 0x0000000200027308 */ /* 0x000fe20000000800 */
[----:B------:R-:W-:Y:S02]  /*8da0*/  WARPGROUP.DEPBAR.LE gsb0, 0x0 ;  /* 0x00008000000079c5 */ /* 0x000fe40000010000 */
[----:B------:R-:W-:Y:S01]  /*8db0*/  WARPGROUP.ARRIVE ;  /* 0x00000000000079c5 */ /* 0x000fe20000000000 */
[--C-:B------:R-:W-:Y:S01]  /*8dc0*/  FFMA.FTZ R188, R197, UR6, -R183.reuse ;  /* 0x00000006c5bc7c23 */ /* 0x100fe200080108b7 */
[--C-:B------:R-:W-:Y:S01]  /*8dd0*/  FFMA.FTZ R190, R169, UR6, -R183.reuse ;  /* 0x00000006a9be7c23 */ /* 0x100fe200080108b7 */
[----:B------:R-:W-:-:S03]  /*8de0*/  FFMA.FTZ R169, R216, UR6, -R183 ;  /* 0x00000006d8a97c23 */ /* 0x000fc600080108b7 */
[----:B------:R-:W-:Y:S01]  /*8df0*/  HGMMA.64x256x16.F32.BF16 R24, R184, gdesc[UR8].tnspB, R24, gsb0 ;  /* 0x43e00008b8187df0 */ /* 0x000fe20008001818 */
[----:B------:R-:W-:Y:S08]  /*8e00*/  MUFU.EX2 R188, R188 ;  /* 0x000000bc00bc7308 */ /* 0x000ff00000000800 */
[----:B------:R-:W-:Y:S08]  /*8e10*/  MUFU.EX2 R190, R190 ;  /* 0x000000be00be7308 */ /* 0x000ff00000000800 */
[----:B------:R-:W-:Y:S01]  /*8e20*/  MUFU.EX2 R169, R169 ;  /* 0x000000a900a97308 */ /* 0x000fe20000000800 */
[----:B------:R-:W-:-:S02]  /*8e30*/  WARPGROUP.DEPBAR.LE gsb0, 0x0 ;  /* 0x00008000000079c5 */ /* 0x000fc40000010000 */
[--C-:B------:R-:W-:Y:S01]  /*8e40*/  FFMA.FTZ R186, R173, UR6, -R183.reuse ;  /* 0x00000006adba7c23 */ /* 0x100fe200080108b7 */
[--C-:B------:R-:W-:Y:S01]  /*8e50*/  FFMA.FTZ R173, R168, UR6, -R183.reuse ;  /* 0x00000006a8ad7c23 */ /* 0x100fe200080108b7 */
[----:B------:R-:W-:Y:S01]  /*8e60*/  FMUL.FTZ R168, R3, UR6 ;  /* 0x0000000603a87c20 */ /* 0x000fe20008410000 */
[--C-:B------:R-:W-:Y:S01]  /*8e70*/  FFMA.FTZ R184, R172, UR6, -R183.reuse ;  /* 0x00000006acb87c23 */ /* 0x100fe200080108b7 */
[----:B------:R-:W-:Y:S02]  /*8e80*/  FFMA.FTZ R185, R176, UR6, -R183 ;  /* 0x00000006b0b97c23 */ /* 0x000fe400080108b7 */
[--C-:B------:R-:W-:Y:S01]  /*8e90*/  FFMA.FTZ R197, R153, UR6, -R168.reuse ;  /* 0x0000000699c57c23 */ /* 0x100fe200080108a8 */
[----:B------:R-:W-:Y:S01]  /*8ea0*/  MOV R153, UR36 ;  /* 0x0000002400997c02 */ /* 0x000fe20008000f00 */
[--C-:B------:R-:W-:Y:S01]  /*8eb0*/  FFMA.FTZ R152, R152, UR6, -R168.reuse ;  /* 0x0000000698987c23 */ /* 0x100fe200080108a8 */
[--C-:B------:R-:W-:Y:S01]  /*8ec0*/  FFMA.FTZ R199, R154, UR6, -R168.reuse ;  /* 0x000000069ac77c23 */ /* 0x100fe200080108a8 */
[--C-:B------:R-:W-:Y:S01]  /*8ed0*/  FFMA.FTZ R154, R155, UR6, -R168.reuse ;  /* 0x000000069b9a7c23 */ /* 0x100fe200080108a8 */
[----:B------:R-:W-:Y:S01]  /*8ee0*/  @!P1 LEA R153, R153, UR38, 0x3 ;  /* 0x0000002699999c11 */ /* 0x000fe2000f8e18ff */
[----:B------:R-:W1:Y:S01]  /*8ef0*/  MUFU.EX2 R197, R197 ;  /* 0x000000c500c57308 */ /* 0x000e620000000800 */
[--C-:B------:R-:W-:Y:S01]  /*8f00*/  FFMA.FTZ R193, R156, UR6, -R168.reuse ;  /* 0x000000069cc17c23 */ /* 0x100fe200080108a8 */
[--C-:B------:R-:W-:Y:S01]  /*8f10*/  FFMA.FTZ R156, R157, UR6, -R168.reuse ;  /* 0x000000069d9c7c23 */ /* 0x100fe200080108a8 */
[----:B------:R-:W-:Y:S01]  /*8f20*/  FFMA.FTZ R195, R158, UR6, -R168 ;  /* 0x000000069ec37c23 */ /* 0x000fe200080108a8 */
[----:B------:R-:W-:-:S02]  /*8f30*/  @!P1 VIADD R153, R153, 0x30840 ;  /* 0x0003084099999836 */ /* 0x000fc40000000000 */
[--C-:B------:R-:W-:Y:S01]  /*8f40*/  FFMA.FTZ R158, R159, UR6, -R168.reuse ;  /* 0x000000069f9e7c23 */ /* 0x100fe200080108a8 */
[--C-:B------:R-:W-:Y:S01]  /*8f50*/  FFMA.FTZ R191, R162, UR6, -R168.reuse ;  /* 0x00000006a2bf7c23 */ /* 0x100fe200080108a8 */
[--C-:B------:R-:W-:Y:S01]  /*8f60*/  FFMA.FTZ R189, R160, UR6, -R168.reuse ;  /* 0x00000006a0bd7c23 */ /* 0x100fe200080108a8 */
[----:B------:R-:W2:Y:S01]  /*8f70*/  MUFU.EX2 R152, R152 ;  /* 0x0000009800987308 */ /* 0x000ea20000000800 */
[----:B------:R-:W-:Y:S01]  /*8f80*/  @!P1 PRMT R153, RZ, 0x654, R153 ;  /* 0x00000654ff999816 */ /* 0x000fe20000000099 */
[--C-:B------:R-:W-:Y:S01]  /*8f90*/  FFMA.FTZ R160, R161, UR6, -R168.reuse ;  /* 0x00000006a1a07c23 */ /* 0x100fe200080108a8 */
[----:B------:R-:W-:Y:S02]  /*8fa0*/  IMAD.U32 R155, RZ, RZ, UR14 ;  /* 0x0000000eff9b7e24 */ /* 0x000fe4000f8e00ff */
[--C-:B------:R-:W-:Y:S01]  /*8fb0*/  FFMA.FTZ R163, R163, UR6, -R168.reuse ;  /* 0x00000006a3a37c23 */ /* 0x100fe200080108a8 */
[----:B------:R3:W-:Y:S01]  /*8fc0*/  @!P1 SYNCS.ARRIVE.TRANS64.RED.A1T0 RZ, [R153+URZ], RZ ;  /* 0x000000ff99ff99a7 */ /* 0x0007e2000810043f */
[--C-:B------:R-:W-:Y:S01]  /*8fd0*/  FFMA.FTZ R164, R164, UR6, -R168.reuse ;  /* 0x00000006a4a47c23 */ /* 0x100fe200080108a8 */
[--C-:B------:R-:W-:Y:S01]  /*8fe0*/  FFMA.FTZ R165, R165, UR6, -R168.reuse ;  /* 0x00000006a5a57c23 */ /* 0x100fe200080108a8 */
[----:B------:R-:W4:Y:S01]  /*8ff0*/  MUFU.EX2 R199, R199 ;  /* 0x000000c700c77308 */ /* 0x000f220000000800 */
[----:B-1----:R-:W-:Y:S01]  /*9000*/  FFMA.FTZ R7, R2, R7, R197 ;  /* 0x0000000702077223 */ /* 0x002fe200000100c5 */
[----:B------:R-:W-:Y:S01]  /*9010*/  @!P1 IADD3 R155, R155, 0x30860, RZ ;  /* 0x000308609b9b9810 */ /* 0x000fe20007ffe0ff */
[--C-:B------:R-:W-:Y:S01]  /*9020*/  FFMA.FTZ R166, R166, UR6, -R168.reuse ;  /* 0x00000006a6a67c23 */ /* 0x100fe200080108a8 */
[----:B------:R-:W-:Y:S01]  /*9030*/  FFMA.FTZ R167, R167, UR6, -R168 ;  /* 0x00000006a7a77c23 */ /* 0x000fe200080108a8 */
[----:B---3--:R-:W-:Y:S01]  /*9040*/  FFMA.FTZ R153, R0, R20, R171 ;  /* 0x0000001400997223 */ /* 0x008fe200000100ab */
[----:B------:R-:W-:-:S02]  /*9050*/  @!P1 PRMT R155, RZ, 0x654, R155 ;  /* 0x00000654ff9b9816 */ /* 0x000fc4000000009b */
[----:B------:R-:W1:Y:S01]  /*9060*/  MUFU.EX2 R154, R154 ;  /* 0x0000009a009a7308 */ /* 0x000e620000000800 */
[----:B------:R-:W-:Y:S01]  /*9070*/  FADD.FTZ R153, R170, R153 ;  /* 0x00000099aa997221 */ /* 0x000fe20000010000 */
[C---:B--2---:R-:W-:Y:S01]  /*9080*/  FADD.FTZ R20, R152.reuse, R7 ;  /* 0x0000000798147221 */ /* 0x044fe20000010000 */
[----:B------:R2:W-:Y:S01]  /*9090*/  @!P1 SYNCS.ARRIVE.TRANS64.RED.A1T0 RZ, [R155+URZ], RZ ;  /* 0x000000ff9bff99a7 */ /* 0x0005e2000810043f */
[----:B------:R-:W-:Y:S01]  /*90a0*/  F2FP.BF16.F32.PACK_AB R197, R152, R197 ;  /* 0x000000c598c5723e */ /* 0x000fe200000010ff */
[----:B------:R-:W-:-:S03]  /*90b0*/  FADD.FTZ R162, R174, R153 ;  /* 0x00000099aea27221 */ /* 0x000fc60000010000 */
[----:B------:R-:W3:Y:S01]  /*90c0*/  MUFU.EX2 R193, R193 ;  /* 0x000000c100c17308 */ /* 0x000ee20000000800 */
[----:B----4-:R-:W-:Y:S01]  /*90d0*/  FADD.FTZ R7, R199, R20 ;  /* 0x00000014c7077221 */ /* 0x010fe20000010000 */
[----:B------:R-:W-:-:S04]  /*90e0*/  FADD.FTZ R153, R175, R162 ;  /* 0x000000a2af997221 */ /* 0x000fc80000010000 */
[----:B------:R-:W-:Y:S01]  /*90f0*/  FADD.FTZ R162, R192, R153 ;  /* 0x00000099c0a27221 */ /* 0x000fe20000010000 */
[C---:B------:R-:W-:Y:S01]  /*9100*/  F2FP.BF16.F32.PACK_AB R192, R177.reuse, R192 ;  /* 0x000000c0b1c0723e */ /* 0x040fe200000010ff */
[----:B------:R-:W4:Y:S01]  /*9110*/  MUFU.EX2 R156, R156 ;  /* 0x0000009c009c7308 */ /* 0x000f220000000800 */
[C---:B-1----:R-:W-:Y:S01]  /*9120*/  FADD.FTZ R20, R154.reuse, R7 ;  /* 0x000000079a147221 */ /* 0x042fe20000010000 */
[----:B------:R-:W-:Y:S01]  /*9130*/  FADD.FTZ R153, R177, R162 ;  /* 0x000000a2b1997221 */ /* 0x000fe20000010000 */
[----:B------:R-:W-:-:S03]  /*9140*/  F2FP.BF16.F32.PACK_AB R199, R154, R199 ;  /* 0x000000c79ac7723e */ /* 0x000fc600000010ff */
[----:B------:R-:W-:Y:S01]  /*9150*/  FADD.FTZ R162, R194, R153 ;  /* 0x00000099c2a27221 */ /* 0x000fe20000010000 */
[----:B------:R-:W-:Y:S01]  /*9160*/  F2FP.BF16.F32.PACK_AB R194, R179, R194 ;  /* 0x000000c2b3c2723e */ /* 0x000fe200000010ff */
[----:B------:R-:W1:Y:S01]  /*9170*/  MUFU.EX2 R195, R195 ;  /* 0x000000c300c37308 */ /* 0x000e620000000800 */
[----:B---3--:R-:W-:Y:S01]  /*9180*/  FADD.FTZ R7, R193, R20 ;  /* 0x00000014c1077221 */ /* 0x008fe20000010000 */
[----:B------:R-:W-:-:S04]  /*9190*/  FADD.FTZ R153, R179, R162 ;  /* 0x000000a2b3997221 */ /* 0x000fc80000010000 */
[----:B------:R-:W-:Y:S01]  /*91a0*/  FADD.FTZ R152, R188, R153 ;  /* 0x00000099bc987221 */ /* 0x000fe20000010000 */
[C---:B------:R-:W-:Y:S01]  /*91b0*/  F2FP.BF16.F32.PACK_AB R188, R181.reuse, R188 ;  /* 0x000000bcb5bc723e */ /* 0x040fe200000010ff */
[----:B------:R-:W3:Y:S01]  /*91c0*/  MUFU.EX2 R158, R158 ;  /* 0x0000009e009e7308 */ /* 0x000ee20000000800 */
[C---:B----4-:R-:W-:Y:S01]  /*91d0*/  FADD.FTZ R20, R156.reuse, R7 ;  /* 0x000000079c147221 */ /* 0x050fe20000010000 */
[----:B------:R-:W-:Y:S01]  /*91e0*/  FADD.FTZ R153, R181, R152 ;  /* 0x00000098b5997221 */ /* 0x000fe20000010000 */
[----:B------:R-:W-:-:S03]  /*91f0*/  F2FP.BF16.F32.PACK_AB R193, R156, R193 ;  /* 0x000000c19cc1723e */ /* 0x000fc600000010ff */
[----:B------:R-:W-:Y:S01]  /*9200*/  FADD.FTZ R152, R190, R153 ;  /* 0x00000099be987221 */ /* 0x000fe20000010000 */
[----:B------:R-:W-:Y:S01]  /*9210*/  F2FP.BF16.F32.PACK_AB R190, R169, R190 ;  /* 0x000000bea9be723e */ /* 0x000fe200000010ff */
[----:B------:R-:W4:Y:S01]  /*9220*/  MUFU.EX2 R189, R189 ;  /* 0x000000bd00bd7308 */ /* 0x000f220000000800 */
[----:B-1----:R-:W-:-:S07]  /*9230*/  FADD.FTZ R7, R195, R20 ;  /* 0x00000014c3077221 */ /* 0x002fce0000010000 */
[----:B------:R-:W1:Y:S01]  /*9240*/  MUFU.EX2 R160, R160 ;  /* 0x000000a000a07308 */ /* 0x000e620000000800 */
[C---:B---3--:R-:W-:Y:S01]  /*9250*/  FADD.FTZ R20, R158.reuse, R7 ;  /* 0x000000079e147221 */ /* 0x048fe20000010000 */
[----:B------:R-:W-:-:S06]  /*9260*/  F2FP.BF16.F32.PACK_AB R195, R158, R195 ;  /* 0x000000c39ec3723e */ /* 0x000fcc00000010ff */
[----:B------:R-:W3:Y:S01]  /*9270*/  MUFU.EX2 R191, R191 ;  /* 0x000000bf00bf7308 */ /* 0x000ee20000000800 */
[----:B----4-:R-:W-:-:S07]  /*9280*/  FADD.FTZ R7, R189, R20 ;  /* 0x00000014bd077221 */ /* 0x010fce0000010000 */
[----:B------:R-:W4:Y:S01]  /*9290*/  MUFU.EX2 R163, R163 ;  /* 0x000000a300a37308 */ /* 0x000f220000000800 */
[C---:B-1----:R-:W-:Y:S01]  /*92a0*/  FADD.FTZ R20, R160.reuse, R7 ;  /* 0x00000007a0147221 */ /* 0x042fe20000010000 */
[----:B------:R-:W-:Y:S01]  /*92b0*/  FADD.FTZ R7, R169, R152 ;  /* 0x00000098a9077221 */ /* 0x000fe20000010000 */
[----:B------:R-:W-:-:S05]  /*92c0*/  F2FP.BF16.F32.PACK_AB R189, R160, R189 ;  /* 0x000000bda0bd723e */ /* 0x000fca00000010ff */
[----:B------:R-:W1:Y:S01]  /*92d0*/  MUFU.EX2 R184, R184 ;  /* 0x000000b800b87308 */ /* 0x000e620000000800 */
[----:B---3--:R-:W-:-:S07]  /*92e0*/  FADD.FTZ R20, R191, R20 ;  /* 0x00000014bf147221 */ /* 0x008fce0000010000 */
[----:B--2---:R-:W2:Y:S01]  /*92f0*/  MUFU.EX2 R155, R164 ;  /* 0x000000a4009b7308 */ /* 0x004ea20000000800 */
[C---:B----4-:R-:W-:Y:S01]  /*9300*/  FADD.FTZ R20, R163.reuse, R20 ;  /* 0x00000014a3147221 */ /* 0x050fe20000010000 */
[----:B------:R-:W-:-:S06]  /*9310*/  F2FP.BF16.F32.PACK_AB R191, R163, R191 ;  /* 0x000000bfa3bf723e */ /* 0x000fcc00000010ff */
[----:B------:R-:W3:Y:S01]  /*9320*/  MUFU.EX2 R185, R185 ;  /* 0x000000b900b97308 */ /* 0x000ee20000000800 */
[----:B-1----:R-:W-:-:S07]  /*9330*/  FADD.FTZ R152, R184, R7 ;  /* 0x00000007b8987221 */ /* 0x002fce0000010000 */
        /* <DEDUP_REMOVED lines=11> */
[----:B---3--:R-:W-:Y:S01]  /*93f0*/  FADD.FTZ R7, R187, R20 ;  /* 0x00000014bb077221 */ /* 0x008fe20000010000 */
[C---:B-1----:R-:W-:Y:S01]  /*9400*/  FADD.FTZ R20, R173.reuse, R152 ;  /* 0x00000098ad147221 */ /* 0x042fe20000010000 */
[----:B------:R-:W-:Y:S02]  /*9410*/  F2FP.BF16.F32.PACK_AB R186, R173, R186 ;  /* 0x000000baadba723e */ /* 0x000fe400000010ff */
[C---:B--2---:R-:W-:Y:S01]  /*9420*/  FADD.FTZ R7, R154.reuse, R7 ;  /* 0x000000079a077221 */ /* 0x044fe20000010000 */
[----:B------:R-:W-:Y:S01]  /*9430*/  F2FP.BF16.F32.PACK_AB R187, R154, R187 ;  /* 0x000000bb9abb723e */ /* 0x000fe200000010ff */
[----:B------:R-:W-:Y:S06]  /*9440*/  @P2 BRA `(.L_x_948) ;  /* 0xffffffdc00ec2947 */ /* 0x000fec000383ffff */
.L_x_939:
[----:B------:R-:W-:-:S13]  /*9450*/  ISETP.GE.AND P2, PT, R23, UR60, PT ;  /* 0x0000003c17007c0c */ /* 0x000fda000bf46270 */
[----:B------:R-:W-:Y:S05]  /*9460*/  @!P2 BRA `(.L_x_949) ;  /* 0x0000002800c0a947 */ /* 0x000fea0003800000 */
[----:B------:R-:W-:Y:S01]  /*9470*/  IMAD.MOV.U32 R216, RZ, RZ, R3 ;  /* 0x000000ffffd87224 */ /* 0x000fe200078e0003 */
[----:B------:R-:W-:Y:S01]  /*9480*/  IADD3 R214, R5, R21, RZ ;  /* 0x0000001505d67210 */ /* 0x000fe20007ffe0ff */
[----:B------:R-:W-:Y:S01]  /*9490*/  IMAD.MOV.U32 R215, RZ, RZ, R4 ;  /* 0x000000ffffd77224 */ /* 0x000fe200078e0004 */
[----:B------:R-:W-:Y:S01]  /*94a0*/  UMOV UR39, UR46 ;  /* 0x0000002e00277c82 */ /* 0x000fe20008000000 */
[----:B------:R-:W-:Y:S01]  /*94b0*/  UMOV UR7, UR36 ;  /* 0x0000002400077c82 */ /* 0x000fe20008000000 */
[----:B------:R-:W-:Y:S01]  /*94c0*/  ULDC UR40, c[0x0][0x9e4] ;  /* 0x0002790000287ab9 */ /* 0x000fe20000000800 */
[----:B------:R-:W-:-:S05]  /*94d0*/  ULDC UR41, c[0x0][0x288] ;  /* 0x0000a20000297ab9 */ /* 0x000fca0000000800 */
.L_x_966:
[----:B------:R-:W-:-:S04]  /*94e0*/  UIADD3 UR36, UR7, 0x1, URZ ;  /* 0x0000000107247890 */ /* 0x000fc8000fffe03f */
[----:B------:R-:W-:-:S04]  /*94f0*/  UISETP.NE.AND UP0, UPT, UR36, 0x2, UPT ;  /* 0x000000022400788c */ /* 0x000fc8000bf05270 */
[----:B------:R-:W-:Y:S02]  /*9500*/  USEL UR46, URZ, 0x1, UP0 ;  /* 0x000000013f2e7887 */ /* 0x000fe40008000000 */
[----:B------:R-:W-:Y:S02]  /*9510*/  USEL UR36, UR36, URZ, UP0 ;  /* 0x0000003f24247287 */ /* 0x000fe40008000000 */
[----:B------:R-:W-:Y:S01]  /*9520*/  ULOP3.LUT UR46, UR39, UR46, URZ, 0x3c, !UPT ;  /* 0x0000002e272e7292 */ /* 0x000fe2000f8e3c3f */
[----:B------:R-:W-:Y:S11]  /*9530*/  @!P0 BRA `(.L_x_950) ;  /* 0x0000000000048947 */ /* 0x000ff60003800000 */
[----:B------:R-:W-:Y:S01]  /*9540*/  BPT.TRAP 0x1 ;  /* 0x000000040000795c */ /* 0x000fe20000300000 */
.L_x_950:
[----:B------:R-:W-:Y:S01]  /*9550*/  ULEA UR6, UR36, UR38, 0x3 ;  /* 0x0000002624067291 */ /* 0x000fe2000f8e183f */
[----:B------:R-:W-:-:S05]  /*9560*/  IMAD.U32 R3, RZ, RZ, UR46 ;  /* 0x0000002eff037e24 */ /* 0x000fca000f8e00ff */
[----:B------:R-:W-:-:S04]  /*9570*/  SHF.L.U32 R3, R3, 0x1f, RZ ;  /* 0x0000001f03037819 */ /* 0x000fc800000006ff */
[----:B------:R1:W2:Y:S01]  /*9580*/  SYNCS.PHASECHK.TRANS64.TRYWAIT P2, [UR6+0x30830], R3 ;  /* 0x03083003ff0075a7 */ /* 0x0002a20008040146 */
[----:B------:R-:W-:Y:S05]  /*9590*/  @!P0 BRA `(.L_x_951) ;  /* 0x0000000000048947 */ /* 0x000fea0003800000 */
[----:B------:R-:W-:Y:S01]  /*95a0*/  BPT.TRAP 0x1 ;  /* 0x000000040000795c */ /* 0x000fe20000300000 */
.L_x_951:
[----:B--2---:R-:W-:Y:S05]  /*95b0*/  @P2 BRA `(.L_x_952) ;  /* 0x0000000000082947 */ /* 0x004fea0003800000 */
[----:B------:R-:W2:Y:S02]  /*95c0*/  SYNCS.PHASECHK.TRANS64.TRYWAIT P2, [UR6+0x30830], R3 ;  /* 0x03083003ff0075a7 */ /* 0x000ea40008040146 */
[----:B--2---:R-:W-:Y:S05]  /*95d0*/  @!P2 BRA `(.L_x_953) ;  /* 0x000000940000a947 */ /* 0x004fea0003800000 */
.L_x_952:
        /* <DEDUP_REMOVED lines=225> */
.L_x_954:
[----:B------:R-:W-:Y:S01]  /*a3f0*/  ULEA UR10, UR7, UR38, 0x3 ;  /* 0x00000026070a7291 */ /* 0x000fe2000f8e183f */
[----:B------:R-:W-:-:S05]  /*a400*/  IMAD.U32 R0, RZ, RZ, UR39 ;  /* 0x00000027ff007e24 */ /* 0x000fca000f8e00ff */
[----:B------:R-:W-:-:S04]  /*a410*/  SHF.L.U32 R0, R0, 0x1f, RZ ;  /* 0x0000001f00007819 */ /* 0x000fc800000006ff */
[----:B------:R3:W4:Y:S01]  /*a420*/  SYNCS.PHASECHK.TRANS64.TRYWAIT P2, [UR10+0x30850], R0 ;  /* 0x03085000ff0075a7 */ /* 0x000722000804014a */
[----:B------:R-:W-:Y:S05]  /*a430*/  @!P0 BRA `(.L_x_955) ;  /* 0x0000000000048947 */ /* 0x000fea0003800000 */
[----:B------:R-:W-:Y:S01]  /*a440*/  BPT.TRAP 0x1 ;  /* 0x000000040000795c */ /* 0x000fe20000300000 */
.L_x_955:
[----:B----4-:R-:W-:Y:S05]  /*a450*/  @P2 BRA `(.L_x_956) ;  /* 0x0000000000082947 */ /* 0x010fea0003800000 */
[----:B------:R-:W4:Y:S02]  /*a460*/  SYNCS.PHASECHK.TRANS64.TRYWAIT P2, [UR10+0x30850], R0 ;  /* 0x03085000ff0075a7 */ /* 0x000f24000804014a */
[----:B----4-:R-:W-:Y:S05]  /*a470*/  @!P2 BRA `(.L_x_957) ;  /* 0x000000840070a947 */ /* 0x010fea0003800000 */
.L_x_956:
[----:B------:R-:W-:Y:S01]  /*a480*/  UIADD3 UR6, UR38, 0x400, URZ ;  /* 0x0000040026067890 */ /* 0x000fe2000fffe03f */
[----:B------:R-:W-:Y:S01]  /*a490*/  WARPGROUP.ARRIVE ;  /* 0x00000000000079c5 */ /* 0x000fe20000000000 */
[----:B------:R-:W-:Y:S01]  /*a4a0*/  ULDC UR14, c[0x0][0x9d8] ;  /* 0x00027600000e7ab9 */ /* 0x000fe20000000800 */
[----:B------:R-:W-:Y:S01]  /*a4b0*/  MOV R2, UR36 ;  /* 0x0000002400027c02 */ /* 0x000fe20008000f00 */
[----:B------:R-:W-:Y:S01]  /*a4c0*/  USHF.R.U32.HI UR6, URZ, 0x4, UR6 ;  /* 0x000000043f067899 */ /* 0x000fe20008011606 */
[----:B--2---:R-:W-:Y:S01]  /*a4d0*/  FMUL.FTZ R4, R152, UR14 ;  /* 0x0000000e98047c20 */ /* 0x004fe20008410000 */
[----:B-1-3--:R-:W-:Y:S01]  /*a4e0*/  FMUL.FTZ R0, R154, UR14 ;  /* 0x0000000e9a007c20 */ /* 0x00afe20008410000 */
[----:B------:R-:W-:Y:S01]  /*a4f0*/  FMUL.FTZ R152, R155, UR14 ;  /* 0x0000000e9b987c20 */ /* 0x000fe20008410000 */
[----:B------:R-:W-:Y:S01]  /*a500*/  ULOP3.LUT UR6, UR6, 0x3fff, URZ, 0xc0, !UPT ;  /* 0x00003fff06067892 */ /* 0x000fe2000f8ec03f */
[----:B------:R-:W-:Y:S01]  /*a510*/  FMUL.FTZ R154, R159, UR14 ;  /* 0x0000000e9f9a7c20 */ /* 0x000fe20008410000 */
[----:B------:R-:W-:Y:S01]  /*a520*/  FMUL.FTZ R155, R162, UR14 ;  /* 0x0000000ea29b7c20 */ /* 0x000fe20008410000 */
[----:B------:R-:W-:Y:S01]  /*a530*/  FMUL.FTZ R159, R170, UR14 ;  /* 0x0000000eaa9f7c20 */ /* 0x000fe20008410000 */
[----:B------:R-:W-:Y:S01]  /*a540*/  ULOP3.LUT UR6, UR6, 0x2000000, URZ, 0xfc, !UPT ;  /* 0x0200000006067892 */ /* 0x000fe2000f8efc3f */
[----:B------:R-:W-:Y:S01]  /*a550*/  FMUL.FTZ R162, R174, UR14 ;  /* 0x0000000eaea27c20 */ /* 0x000fe20008410000 */
[----:B------:R-:W-:Y:S01]  /*a560*/  @!P1 LEA R2, R2, UR38, 0x3 ;  /* 0x0000002602029c11 */ /* 0x000fe2000f8e18ff */
[----:B------:R-:W1:Y:S01]  /*a570*/  MUFU.TANH R4, R4 ;  /* 0x0000000400047308 */ /* 0x000e620000002400 */
[----:B------:R-:W-:-:S03]  /*a580*/  ULEA UR11, UR7, UR6, 0xb ;  /* 0x00000006070b7291 */ /* 0x000fc6000f8e583f */
[----:B------:R-:W-:Y:S01]  /*a590*/  UMOV UR7, 0x40000040 ;  /* 0x4000004000077882 */ /* 0x000fe20000000000 */
[----:B------:R-:W-:-:S03]  /*a5a0*/  @!P1 VIADD R2, R2, 0x30840 ;  /* 0x0003084002029836 */ /* 0x000fc60000000000 */
[----:B------:R-:W-:Y:S01]  /*a5b0*/  UMOV UR6, UR11 ;  /* 0x0000000b00067c82 */ /* 0x000fe20008000000 */
[----:B------:R-:W2:Y:S01]  /*a5c0*/  MUFU.TANH R0, R0 ;  /* 0x0000000000007308 */ /* 0x000ea20000002400 */
[----:B------:R-:W-:Y:S01]  /*a5d0*/  HGMMA.64x256x16.F32.BF16 R24, R196, gdesc[UR4].tnspB, R24, gsb0 ;  /* 0x43e00004c4187df0 */ /* 0x000fe20008001818 */
[----:B------:R-:W-:Y:S01]  /*a5e0*/  UIADD3 UR6, UR11, 0x80, URZ ;  /* 0x000000800b067890 */ /* 0x000fe2000fffe03f */
[----:B------:R-:W-:Y:S01]  /*a5f0*/  @!P1 PRMT R2, RZ, 0x654, R2 ;  /* 0x00000654ff029816 */ /* 0x000fe20000000002 */
[----:B------:R-:W-:-:S04]  /*a600*/  UMOV UR7, 0x40000040 ;  /* 0x4000004000077882 */ /* 0x000fc80000000000 */
[----:B------:R-:W3:Y:S08]  /*a610*/  MUFU.TANH R152, R152 ;  /* 0x0000009800987308 */ /* 0x000ef00000002400 */
[----:B------:R-:W4:Y:S08]  /*a620*/  MUFU.TANH R154, R154 ;  /* 0x0000009a009a7308 */ /* 0x000f300000002400 */
        /* <DEDUP_REMOVED lines=12> */
[----:B------:R-:W-:-:S15]  /*a6f0*/  FMUL.FTZ R194, R173, UR14 ;  /* 0x0000000eadc27c20 */ /* 0x000fde0008410000 */
[----:B------:R-:W-:-:S05]  /*a700*/  NOP ;  /* 0x0000000000007918 */ /* 0x000fca0000000000 */
[----:B------:R-:W-:Y:S01]  /*a710*/  HGMMA.64x256x16.F32.BF16 R24, R188, gdesc[UR4].tnspB, R24, gsb0 ;  /* 0x43e00004bc187df0 */ /* 0x000fe20008001818 */
[----:B------:R-:W-:Y:S01]  /*a720*/  UIADD3 UR6, UR11, 0x180, URZ ;  /* 0x000001800b067890 */ /* 0x000fe2000fffe03f */
[----:B------:R-:W1:Y:S01]  /*a730*/  MUFU.TANH R192, R192 ;  /* 0x000000c000c07308 */ /* 0x000e620000002400 */
[----:B------:R-:W-:-:S07]  /*a740*/  UMOV UR7, 0x40000040 ;  /* 0x4000004000077882 */ /* 0x000fce0000000000 */
[----:B------:R-:W1:Y:S08]  /*a750*/  MUFU.TANH R193, R193 ;  /* 0x000000c100c17308 */ /* 0x000e700000002400 */
[----:B------:R-:W1:Y:S01]  /*a760*/  MUFU.TANH R194, R194 ;  /* 0x000000c200c27308 */ /* 0x000e620000002400 */
[----:B------:R-:W-:Y:S02]  /*a770*/  WARPGROUP.DEPBAR.LE gsb0, 0x0 ;  /* 0x00008000000079c5 */ /* 0x000fe40000010000 */
[----:B------:R-:W-:Y:S01]  /*a780*/  WARPGROUP.ARRIVE ;  /* 0x00000000000079c5 */ /* 0x000fe20000000000 */
[----:B------:R-:W-:Y:S01]  /*a790*/  FMUL.FTZ R189, R156, UR14 ;  /* 0x0000000e9cbd7c20 */ /* 0x000fe20008410000 */
[----:B------:R-:W-:Y:S01]  /*a7a0*/  FMUL.FTZ R188, R153, UR14 ;  /* 0x0000000e99bc7c20 */ /* 0x000fe20008410000 */
[----:B------:R-:W-:Y:S01]  /*a7b0*/  FMUL.FTZ R156, R163, UR14 ;  /* 0x0000000ea39c7c20 */ /* 0x000fe20008410000 */
[----:B------:R-:W-:Y:S01]  /*a7c0*/  FMUL.FTZ R153, R158, UR14 ;  /* 0x0000000e9e997c20 */ /* 0x000fe20008410000 */
[----:B------:R-:W-:-:S02]  /*a7d0*/  FMUL.FTZ R190, R165, UR14 ;  /* 0x0000000ea5be7c20 */ /* 0x000fc40008410000 */
[----:B------:R-:W-:Y:S01]  /*a7e0*/  HGMMA.64x256x16.F32.BF16 R24, R184, gdesc[UR4].tnspB, R24, gsb0 ;  /* 0x43e00004b8187df0 */ /* 0x000fe20008001818 */
[----:B------:R-:W-:Y:S01]  /*a7f0*/  FMUL.FTZ R163, R178, UR14 ;  /* 0x0000000eb2a37c20 */ /* 0x000fe20008410000 */
[----:B------:R-:W-:Y:S01]  /*a800*/  FMUL.FTZ R158, R167, UR14 ;  /* 0x0000000ea79e7c20 */ /* 0x000fe20008410000 */
[----:B------:R-:W-:Y:S01]  /*a810*/  FMUL.FTZ R191, R168, UR14 ;  /* 0x0000000ea8bf7c20 */ /* 0x000fe20008410000 */
[----:B------:R-:W-:Y:S01]  /*a820*/  FMUL.FTZ R178, R181, UR14 ;  /* 0x0000000eb5b27c20 */ /* 0x000fe20008410000 */
[----:B------:R-:W-:Y:S01]  /*a830*/  FMUL.FTZ R165, R182, UR14 ;  /* 0x0000000eb6a57c20 */ /* 0x000fe20008410000 */
[----:B------:R-:W1:Y:S01]  /*a840*/  MUFU.TANH R188, R188 ;  /* 0x000000bc00bc7308 */ /* 0x000e620000002400 */
[----:B------:R-:W-:-:S07]  /*a850*/  ULDC UR6, c[0x0][0x9e0] ;  /* 0x0002780000067ab9 */ /* 0x000fce0000000800 */
        /* <DEDUP_REMOVED lines=13> */
[----:B------:R-:W5:Y:S01]  /*a930*/  LDC R166, c[0x0][0x2e0] ;  /* 0x0000b800ffa67b82 */ /* 0x000f620000000800 */
[----:B------:R-:W-:Y:S01]  /*a940*/  FMUL.FTZ R164, R179, UR14 ;  /* 0x0000000eb3a47c20 */ /* 0x000fe20008410000 */
[----:B------:R-:W-:Y:S02]  /*a950*/  IMAD.SHL.U32 R179, R23, 0x40, RZ ;  /* 0x0000004017b37824 */ /* 0x000fe400078e00ff */
[----:B------:R-:W-:Y:S01]  /*a960*/  FMUL.FTZ R186, R161, UR14 ;  /* 0x0000000ea1ba7c20 */ /* 0x000fe20008410000 */
[----:B------:R-:W-:Y:S01]  /*a970*/  FMUL.FTZ R161, R175, UR14 ;  /* 0x0000000eafa17c20 */ /* 0x000fe20008410000 */
[----:B------:R-:W-:Y:S01]  /*a980*/  FMUL.FTZ R175, R176, UR14 ;  /* 0x0000000eb0af7c20 */ /* 0x000fe20008410000 */
[----:B------:R-:W-:Y:S01]  /*a990*/  FMUL.FTZ R185, R160, UR14 ;  /* 0x0000000ea0b97c20 */ /* 0x000fe20008410000 */
[----:B------:R-:W-:Y:S01]  /*a9a0*/  IADD3 R3, -R179, 0x1, RZ ;  /* 0x00000001b3037810 */ /* 0x000fe20007ffe1ff */
[----:B------:R-:W-:Y:S01]  /*a9b0*/  FMUL.FTZ R176, R177, UR14 ;  /* 0x0000000eb1b07c20 */ /* 0x000fe20008410000 */
[----:B------:R-:W-:Y:S01]  /*a9c0*/  FMUL.FTZ R160, R171, UR14 ;  /* 0x0000000eaba07c20 */ /* 0x000fe20008410000 */
[----:B------:R-:W-:Y:S01]  /*a9d0*/  FMUL.FTZ R177, R180, UR14 ;  /* 0x0000000eb4b17c20 */ /* 0x000fe20008410000 */
[----:B------:R-:W1:Y:S01]  /*a9e0*/  MUFU.TANH R184, R184 ;  /* 0x000000b800b87308 */ /* 0x000e620000002400 */
[----:B------:R1:W-:Y:S07]  /*a9f0*/  @!P1 SYNCS.ARRIVE.TRANS64.RED.A1T0 RZ, [R2+URZ], RZ ;  /* 0x000000ff02ff99a7 */ /* 0x0003ee000810043f */
[----:B------:R-:W1:Y:S01]  /*aa00*/  MUFU.TANH R185, R185 ;  /* 0x000000b900b97308 */ /* 0x000e620000002400 */
[----:B-----5:R-:W-:-:S02]  /*aa10*/  IMAD R3, R166, UR47, R3 ;  /* 0x0000002fa6037c24 */ /* 0x020fc4000f8e0203 */
[----:B------:R-:W-:-:S05]  /*aa20*/  FMUL.FTZ R166, R183, UR14 ;  /* 0x0000000eb7a67c20 */ /* 0x000fca0008410000 */
[----:B------:R-:W1:Y:S01]  /*aa30*/  MUFU.TANH R186, R186 ;  /* 0x000000ba00ba7308 */ /* 0x000e620000002400 */
[----:B------:R-:W-:-:S05]  /*aa40*/  IADD3 R3, R3, -UR41, RZ ;  /* 0x8000002903037c10 */ /* 0x000fca000fffe0ff */
[----:B------:R-:W-:Y:S02]  /*aa50*/  IMAD R3, R22, -0x2, R3 ;  /* 0xfffffffe16037824 */ /* 0x000fe400078e0203 */
[----:B------:R-:W1:Y:S02]  /*aa60*/  MUFU.TANH R187, R187 ;  /* 0x000000bb00bb7308 */ /* 0x000e640000002400 */
[C---:B------:R-:W-:Y:S02]  /*aa70*/  VIADD R183, R3.reuse, UR6 ;  /* 0x0000000603b77c36 */ /* 0x040fe40008000000 */
[----:B------:R-:W-:-:S04]  /*aa80*/  VIADD R195, R3, UR45 ;  /* 0x0000002d03c37c36 */ /* 0x000fc80008000000 */
[----:B------:R-:W1:Y:S01]  /*aa90*/  MUFU.TANH R157, R157 ;  /* 0x0000009d009d7308 */ /* 0x000e620000002400 */
[C---:B------:R-:W-:Y:S01]  /*aaa0*/  IADD3 R181, R5.reuse, R183, RZ ;  /* 0x000000b705b57210 */ /* 0x040fe20007ffe0ff */
[----:B------:R-:W-:-:S06]  /*aab0*/  IMAD.IADD R182, R5, 0x1, R195 ;  /* 0x0000000105b67824 */ /* 0x000fcc00078e02c3 */
[----:B------:R-:W1:Y:S08]  /*aac0*/  MUFU.TANH R160, R160 ;  /* 0x000000a000a07308 */ /* 0x000e700000002400 */
[----:B------:R-:W1:Y:S08]  /*aad0*/  MUFU.TANH R161, R161 ;  /* 0x000000a100a17308 */ /* 0x000e700000002400 */
[----:B------:R-:W1:Y:S08]  /*aae0*/  MUFU.TANH R175, R175 ;  /* 0x000000af00af7308 */ /* 0x000e700000002400 */
[----:B------:R-:W1:Y:S08]  /*aaf0*/  MUFU.TANH R176, R176 ;  /* 0x000000b000b07308 */ /* 0x000e700000002400 */
[----:B------:R-:W1:Y:S08]  /*ab00*/  MUFU.TANH R164, R164 ;  /* 0x000000a400a47308 */ /* 0x000e700000002400 */
[----:B------:R-:W1:Y:S08]  /*ab10*/  MUFU.TANH R177, R177 ;  /* 0x000000b100b17308 */ /* 0x000e700000002400 */
[----:B------:R-:W1:Y:S01]  /*ab20*/  MUFU.TANH R166, R166 ;  /* 0x000000a600a67308 */ /* 0x000e620000002400 */
[----:B--234-:R-:W-:Y:S05]  /*ab30*/  @!P6 BRA `(.L_x_958) ;  /* 0x00000000005ce947 */ /* 0x01cfea0003800000 */
        /* <DEDUP_REMOVED lines=11> */
.L_x_960:
[----:B------:R-:W-:-:S04]  /*abf0*/  MOV R168, UR40 ;  /* 0x0000002800a87c02 */ /* 0x000fc80008000f00 */
[----:B------:R-:W-:-:S13]  /*ac00*/  ISETP.NE.AND P2, PT, R168, 0x1, PT ;  /* 0x00000001a800780c */ /* 0x000fda0003f45270 */
[----:B-1----:R-:W1:Y:S01]  /*ac10*/  @P2 LDC.64 R2, c[0x0][0x9e8] ;  /* 0x00027a00ff022b82 */ /* 0x002e620000000a00 */
[----:B------:R-:W-:-:S04]  /*ac20*/  @P2 IMAD.IADD R167, R5, 0x1, R21 ;  /* 0x0000000105a72824 */ /* 0x000fc800078e0215 */
[----:B-1----:R-:W-:-:S04]  /*ac30*/  @P2 IMAD.HI.U32 R170, R167, R2, RZ ;  /* 0x00000002a7aa2227 */ /* 0x002fc800078e00ff */
[----:B------:R-:W-:Y:S01]  /*ac40*/  IMAD.MOV.U32 R2, RZ, RZ, R214 ;  /* 0x000000ffff027224 */ /* 0x000fe200078e00d6 */
[----:B------:R-:W-:-:S07]  /*ac50*/  @P2 SHF.R.U32.HI R2, RZ, R3, R170 ;  /* 0x00000003ff022219 */ /* 0x000fce00000116aa */
.L_x_961:
[----:B------:R-:W-:Y:S05]  /*ac60*/  BSYNC B0 ;  /* 0x0000000000007941 */ /* 0x000fea0003800000 */
.L_x_959:
[----:B------:R-:W-:-:S04]  /*ac70*/  IMAD R3, R2, R168, -R179 ;  /* 0x000000a802037224 */ /* 0x000fc800078e0ab3 */
[----:B------:R-:W-:-:S05]  /*ac80*/  IMAD R3, R22, -0x2, R3 ;  /* 0xfffffffe16037824 */ /* 0x000fca00078e0203 */
[----:B------:R-:W-:Y:S02]  /*ac90*/  VIADDMNMX R181, R3, R168, R181, PT ;  /* 0x000000a803b57246 */ /* 0x000fe400038001b5 */
[----:B------:R-:W-:-:S07]  /*aca0*/  VIMNMX R182, R182, R3, !PT ;  /* 0x00000003b6b67248 */ /* 0x000fce0007fe0100 */
.L_x_958:
[----:B------:R-:W-:-:S04]  /*acb0*/  ISETP.GT.AND P2, PT, R23, -0x1, PT ;  /* 0xffffffff1700780c */ /* 0x000fc80003f44270 */
[C---:B------:R-:W-:Y:S02]  /*acc0*/  ISETP.GT.AND P3, PT, R182.reuse, RZ, P2 ;  /* 0x000000ffb600720c */ /* 0x040fe40001764270 */
[C---:B------:R-:W-:Y:S02]  /*acd0*/  ISETP.GT.AND P5, PT, R182.reuse, 0x1, P2 ;  /* 0x00000001b600780c */ /* 0x040fe400017a4270 */
[----:B------:R-:W-:Y:S02]  /*ace0*/  ISETP.LT.OR P4, PT, R181, 0x1, P3 ;  /* 0x00000001b500780c */ /* 0x000fe40001f81670 */
[----:B------:R-:W-:Y:S02]  /*acf0*/  ISETP.GT.AND P3, PT, R182, 0x8, P2 ;  /* 0x00000008b600780c */ /* 0x000fe40001764270 */
[----:B-1----:R-:W-:Y:S02]  /*ad00*/  FSEL R180, R4, -INF , !P4 ;  /* 0xff80000004b47808 */ /* 0x002fe40006000000 */
[----:B------:R-:W-:-:S02]  /*ad10*/  ISETP.GT.AND P4, PT, R182, 0x9, P2 ;  /* 0x00000009b600780c */ /* 0x000fc40001784270 */
[C---:B------:R-:W-:Y:S02]  /*ad20*/  ISETP.LT.OR P5, PT, R181.reuse, 0x2, P5 ;  /* 0x00000002b500780c */ /* 0x040fe40002fa1670 */
[C---:B------:R-:W-:Y:S02]  /*ad30*/  ISETP.LT.OR P3, PT, R181.reuse, 0x9, P3 ;  /* 0x00000009b500780c */ /* 0x040fe40001f61670 */
[----:B------:R-:W-:Y:S02]  /*ad40*/  ISETP.LT.OR P4, PT, R181, 0xa, P4 ;  /* 0x0000000ab500780c */ /* 0x000fe40002781670 */
[----:B------:R-:W-:Y:S02]  /*ad50*/  FSEL R188, R188, -INF , !P5 ;  /* 0xff800000bcbc7808 */ /* 0x000fe40006800000 */
[----:B------:R-:W-:Y:S02]  /*ad60*/  FSEL R189, R189, -INF , !P3 ;  /* 0xff800000bdbd7808 */ /* 0x000fe40005800000 */
[----:B------:R-:W-:-:S02]  /*ad70*/  FSEL R184, R184, -INF , !P4 ;  /* 0xff800000b8b87808 */ /* 0x000fc40006000000 */
[C---:B------:R-:W-:Y:S02]  /*ad80*/  ISETP.GT.AND P5, PT, R182.reuse, 0x10, P2 ;  /* 0x00000010b600780c */ /* 0x040fe400017a4270 */
[C---:B------:R-:W-:Y:S02]  /*ad90*/  ISETP.GT.AND P3, PT, R182.reuse, 0x11, P2 ;  /* 0x00000011b600780c */ /* 0x040fe40001764270 */
[----:B------:R-:W-:Y:S02]  /*ada0*/  ISETP.GT.AND P4, PT, R182, 0x18, P2 ;  /* 0x00000018b600780c */ /* 0x000fe40001784270 */
[C---:B------:R-:W-:Y:S02]  /*adb0*/  ISETP.LT.OR P5, PT, R181.reuse, 0x11, P5 ;  /* 0x00000011b500780c */ /* 0x040fe40002fa1670 */
[C---:B------:R-:W-:Y:S02]  /*adc0*/  ISETP.LT.OR P3, PT, R181.reuse, 0x12, P3 ;  /* 0x00000012b500780c */ /* 0x040fe40001f61670 */
[----:B------:R-:W-:-:S02]  /*add0*/  ISETP.LT.OR P4, PT, R181, 0x19, P4 ;  /* 0x00000019b500780c */ /* 0x000fc40002781670 */
[----:B------:R-:W-:Y:S02]  /*ade0*/  FSEL R167, R185, -INF , !P5 ;  /* 0xff800000b9a77808 */ /* 0x000fe40006800000 */
[----:B------:R-:W-:Y:S02]  /*adf0*/  FSEL R168, R186, -INF , !P3 ;  /* 0xff800000baa87808 */ /* 0x000fe40005800000 */
[----:B------:R-:W-:Y:S02]  /*ae00*/  FSEL R169, R187, -INF , !P4 ;  /* 0xff800000bba97808 */ /* 0x000fe40006000000 */
[C---:B------:R-:W-:Y:S02]  /*ae10*/  ISETP.GT.AND P5, PT, R182.reuse, 0x19, P2 ;  /* 0x00000019b600780c */ /* 0x040fe400017a4270 */
[C---:B------:R-:W-:Y:S02]  /*ae20*/  ISETP.GT.AND P3, PT, R182.reuse, 0x20, P2 ;  /* 0x00000020b600780c */ /* 0x040fe40001764270 */
        /* <DEDUP_REMOVED lines=18> */
[----:B------:R-:W-:Y:S01]  /*af50*/  ISETP.GT.AND P4, PT, R182, 0x39, P2 ;  /* 0x00000039b600780c */ /* 0x000fe20001784270 */
[----:B------:R-:W-:Y:S01]  /*af60*/  IMAD.IADD R182, R6, 0x1, R195 ;  /* 0x0000000106b67824 */ /* 0x000fe200078e02c3 */
[----:B------:R-:W-:-:S02]  /*af70*/  ISETP.LT.OR P5, PT, R181, 0x32, P5 ;  /* 0x00000032b500780c */ /* 0x000fc40002fa1670 */
[C---:B------:R-:W-:Y:S02]  /*af80*/  ISETP.LT.OR P3, PT, R181.reuse, 0x39, P3 ;  /* 0x00000039b500780c */ /* 0x040fe40001f61670 */
[----:B------:R-:W-:Y:S02]  /*af90*/  ISETP.LT.OR P4, PT, R181, 0x3a, P4 ;  /* 0x0000003ab500780c */ /* 0x000fe40002781670 */
[----:B------:R-:W-:Y:S02]  /*afa0*/  IADD3 R181, R6, R183, RZ ;  /* 0x000000b706b57210 */ /* 0x000fe40007ffe0ff */
[----:B------:R-:W-:Y:S02]  /*afb0*/  FSEL R176, R176, -INF , !P5 ;  /* 0xff800000b0b07808 */ /* 0x000fe40006800000 */
[----:B------:R-:W-:Y:S02]  /*afc0*/  FSEL R177, R177, -INF , !P3 ;  /* 0xff800000b1b17808 */ /* 0x000fe40005800000 */
[----:B------:R-:W-:Y:S01]  /*afd0*/  FSEL R178, R178, -INF , !P4 ;  /* 0xff800000b2b27808 */ /* 0x000fe20006000000 */
[----:B------:R-:W-:Y:S06]  /*afe0*/  @!P6 BRA `(.L_x_962) ;  /* 0x000000000058e947 */ /* 0x000fec0003800000 */
[----:B------:R-:W-:Y:S01]  /*aff0*/  IMAD.IADD R4, R6, 0x1, R21 ;  /* 0x0000000106047824 */ /* 0x000fe200078e0215 */
[----:B------:R-:W-:Y:S04]  /*b000*/  BSSY B0, `(.L_x_963) ;  /* 0x0000010000007945 */ /* 0x000fe80003800000 */
[----:B------:R-:W-:-:S13]  /*b010*/  ISETP.GT.AND P3, PT, R4, -0x1, PT ;  /* 0xffffffff0400780c */ /* 0x000fda0003f64270 */
[----:B------:R-:W-:Y:S05]  /*b020*/  @P3 BRA `(.L_x_964) ;  /* 0x0000000000203947 */ /* 0x000fea0003800000 */
[----:B------:R-:W-:Y:S02]  /*b030*/  MOV R186, UR40 ;  /* 0x0000002800ba7c02 */ /* 0x000fe40008000f00 */
[----:B------:R-:W-:Y:S02]  /*b040*/  LOP3.LUT R183, RZ, R4, RZ, 0x33, !PT ;  /* 0x00000004ffb77212 */ /* 0x000fe400078e33ff */
[----:B------:R-:W-:-:S13]  /*b050*/  ISETP.NE.AND P3, PT, R186, 0x1, PT ;  /* 0x00000001ba00780c */ /* 0x000fda0003f65270 */
[----:B------:R-:W1:Y:S02]  /*b060*/  @P3 LDC.64 R2, c[0x0][0x9e8] ;  /* 0x00027a00ff023b82 */ /* 0x000e640000000a00 */
[----:B-1----:R-:W-:-:S05]  /*b070*/  @P3 IMAD.HI.U32 R2, R183, R2, RZ ;  /* 0x00000002b7023227 */ /* 0x002fca00078e00ff */
[----:B------:R-:W-:-:S04]  /*b080*/  @P3 SHF.R.U32.HI R183, RZ, R3, R2 ;  /* 0x00000003ffb73219 */ /* 0x000fc80000011602 */
[----:B------:R-:W-:Y:S01]  /*b090*/  LOP3.LUT R4, RZ, R183, RZ, 0x33, !PT ;  /* 0x000000b7ff047212 */ /* 0x000fe200078e33ff */
[----:B------:R-:W-:Y:S06]  /*b0a0*/  BRA `(.L_x_965) ;  /* 0x0000000000147947 */ /* 0x000fec0003800000 */
.L_x_964:
[----:B------:R-:W-:-:S05]  /*b0b0*/  IMAD.U32 R186, RZ, RZ, UR40 ;  /* 0x00000028ffba7e24 */ /* 0x000fca000f8e00ff */
[----:B------:R-:W-:-:S13]  /*b0c0*/  ISETP.NE.AND P3, PT, R186, 0x1, PT ;  /* 0x00000001ba00780c */ /* 0x000fda0003f65270 */
[----:B------:R-:W1:Y:S02]  /*b0d0*/  @P3 LDC.64 R2, c[0x0][0x9e8] ;  /* 0x00027a00ff023b82 */ /* 0x000e640000000a00 */
[----:B-1----:R-:W-:-:S05]  /*b0e0*/  @P3 IMAD.HI.U32 R2, R4, R2, RZ ;  /* 0x0000000204023227 */ /* 0x002fca00078e00ff */
[----:B------:R-:W-:-:S07]  /*b0f0*/  @P3 SHF.R.U32.HI R4, RZ, R3, R2 ;  /* 0x00000003ff043219 */ /* 0x000fce0000011602 */
.L_x_965:
[----:B------:R-:W-:Y:S05]  /*b100*/  BSYNC B0 ;  /* 0x0000000000007941 */ /* 0x000fea0003800000 */
.L_x_963:
[----:B------:R-:W-:-:S04]  /*b110*/  IMAD R179, R4, R186, -R179 ;  /* 0x000000ba04b37224 */ /* 0x000fc800078e0ab3 */
[----:B------:R-:W-:-:S05]  /*b120*/  IMAD R179, R22, -0x2, R179 ;  /* 0xfffffffe16b37824 */ /* 0x000fca00078e02b3 */
[----:B------:R-:W-:Y:S02]  /*b130*/  VIADDMNMX R181, R179, R186, R181, PT ;  /* 0x000000bab3b57246 */ /* 0x000fe400038001b5 */
[----:B------:R-:W-:-:S07]  /*b140*/  VIMNMX R182, R182, R179, !PT ;  /* 0x000000b3b6b67248 */ /* 0x000fce0007fe0100 */
.L_x_962:
[----:B------:R-:W-:Y:S01]  /*b150*/  FMNMX.FTZ R3, R180, R215, !PT ;  /* 0x000000d7b4037209 */ /* 0x000fe20007810000 */
[----:B------:R-:W-:Y:S01]  /*b160*/  ULDC UR6, c[0x0][0x988] ;  /* 0x0002620000067ab9 */ /* 0x000fe20000000800 */
[----:B------:R-:W-:Y:S01]  /*b170*/  ISETP.GT.AND P3, PT, R182, 0x1, P2 ;  /* 0x00000001b600780c */ /* 0x000fe20001764270 */
[----:B------:R-:W-:Y:S01]  /*b180*/  UMOV UR39, UR46 ;  /* 0x0000002e00277c82 */ /* 0x000fe20008000000 */
[----:B------:R-:W-:Y:S01]  /*b190*/  FMNMX.FTZ R2, R188, R3, !PT ;  /* 0x00000003bc027209 */ /* 0x000fe20007810000 */
[----:B------:R-:W-:Y:S01]  /*b1a0*/  UMOV UR7, UR36 ;  /* 0x0000002400077c82 */ /* 0x000fe20008000000 */
[----:B------:R-:W-:Y:S02]  /*b1b0*/  ISETP.LT.OR P3, PT, R181, 0x2, P3 ;  /* 0x00000002b500780c */ /* 0x000fe40001f61670 */
[----:B------:R-:W-:Y:S02]  /*b1c0*/  FMNMX.FTZ R3, R189, R2, !PT ;  /* 0x00000002bd037209 */ /* 0x000fe40007810000 */
[----:B------:R-:W-:-:S02]  /*b1d0*/  FSEL R152, R152, -INF , !P3 ;  /* 0xff80000098987808 */ /* 0x000fc40005800000 */
[----:B------:R-:W-:Y:S02]  /*b1e0*/  FMNMX.FTZ R2, R184, R3, !PT ;  /* 0x00000003b8027209 */ /* 0x000fe40007810000 */
[C---:B------:R-:W-:Y:S02]  /*b1f0*/  ISETP.GT.AND P3, PT, R182.reuse, RZ, P2 ;  /* 0x000000ffb600720c */ /* 0x040fe40001764270 */
[----:B------:R-:W-:Y:S02]  /*b200*/  FMNMX.FTZ R3, R167, R2, !PT ;  /* 0x00000002a7037209 */ /* 0x000fe40007810000 */
        /* <DEDUP_REMOVED lines=8> */
[----:B------:R-:W-:-:S02]  /*b290*/  ISETP.LT.OR P4, PT, R181, 0x9, P4 ;  /* 0x00000009b500780c */ /* 0x000fc40002781670 */
[----:B------:R-:W-:Y:S02]  /*b2a0*/  FMNMX.FTZ R2, R172, R3, !PT ;  /* 0x00000003ac027209 */ /* 0x000fe40007810000 */
[----:B------:R-:W-:Y:S02]  /*b2b0*/  FSEL R154, R154, -INF , !P5 ;  /* 0xff8000009a9a7808 */ /* 0x000fe40006800000 */
[----:B------:R-:W-:Y:S02]  /*b2c0*/  FMNMX.FTZ R3, R173, R2, !PT ;  /* 0x00000002ad037209 */ /* 0x000fe40007810000 */
[----:B------:R-:W-:Y:S02]  /*b2d0*/  ISETP.GT.AND P5, PT, R182, 0x11, P2 ;  /* 0x00000011b600780c */ /* 0x000fe400017a4270 */
        /* <DEDUP_REMOVED lines=9> */
[----:B------:R-:W-:-:S03]  /*b370*/  FSEL R159, R159, -INF , !P5 ;  /* 0xff8000009f9f7808 */ /* 0x000fc60006800000 */
[----:B------:R-:W1:Y:S02]  /*b380*/  SHFL.BFLY PT, R2, R3, 0x2, 0x1f ;  /* 0x0c401f0003027f89 */ /* 0x000e6400000e0000 */
[----:B-1----:R-:W-:Y:S02]  /*b390*/  FMNMX.FTZ R179, R3, R2, !PT ;  /* 0x0000000203b37209 */ /* 0x002fe40007810000 */
[----:B------:R-:W-:Y:S02]  /*b3a0*/  FSEL R2, R153, -INF , !P4 ;  /* 0xff80000099027808 */ /* 0x000fe40006000000 */
[----:B------:R-:W-:Y:S01]  /*b3b0*/  ISETP.GT.AND P4, PT, R182, 0x10, P2 ;  /* 0x00000010b600780c */ /* 0x000fe20001784270 */
[----:B------:R-:W1:Y:S03]  /*b3c0*/  SHFL.BFLY PT, R4, R179, 0x1, 0x1f ;  /* 0x0c201f00b3047f89 */ /* 0x000e6600000e0000 */
[----:B------:R-:W-:-:S04]  /*b3d0*/  ISETP.LT.OR P4, PT, R181, 0x11, P4 ;  /* 0x00000011b500780c */ /* 0x000fc80002781670 */
[----:B------:R-:W-:Y:S02]  /*b3e0*/  FSEL R155, R155, -INF , !P4 ;  /* 0xff8000009b9b7808 */ /* 0x000fe40006000000 */
[----:B------:R-:W-:-:S04]  /*b3f0*/  ISETP.GT.AND P4, PT, R182, 0x19, P2 ;  /* 0x00000019b600780c */ /* 0x000fc80001784270 */
[----:B------:R-:W-:-:S04]  /*b400*/  ISETP.LT.OR P4, PT, R181, 0x1a, P4 ;  /* 0x0000001ab500780c */ /* 0x000fc80002781670 */
[----:B------:R-:W-:Y:S02]  /*b410*/  FSEL R158, R158, -INF , !P4 ;  /* 0xff8000009e9e7808 */ /* 0x000fe40006000000 */
[----:B------:R-:W-:-:S04]  /*b420*/  ISETP.GT.AND P4, PT, R182, 0x28, P2 ;  /* 0x00000028b600780c */ /* 0x000fc80001784270 */
[----:B------:R-:W-:Y:S02]  /*b430*/  ISETP.LT.OR P4, PT, R181, 0x29, P4 ;  /* 0x00000029b500780c */ /* 0x000fe40002781670 */
[----:B-1----:R-:W-:Y:S02]  /*b440*/  FMNMX.FTZ R4, R179, R4, !PT ;  /* 0x00000004b3047209 */ /* 0x002fe40007810000 */
[----:B------:R-:W-:Y:S02]  /*b450*/  FSEL R179, R0, -INF , !P3 ;  /* 0xff80000000b37808 */ /* 0x000fe40005800000 */
[----:B------:R-:W-:Y:S01]  /*b460*/  ISETP.GT.AND P3, PT, R182, 0x18, P2 ;  /* 0x00000018b600780c */ /* 0x000fe20001764270 */
[----:B------:R-:W-:Y:S01]  /*b470*/  FMUL.FTZ R153, R4, UR6 ;  /* 0x0000000604997c20 */ /* 0x000fe20008410000 */
[----:B------:R-:W-:Y:S02]  /*b480*/  FMNMX.FTZ R3, R179, R216, !PT ;  /* 0x000000d8b3037209 */ /* 0x000fe40007810000 */
[----:B------:R-:W-:-:S02]  /*b490*/  ISETP.LT.OR P3, PT, R181, 0x19, P3 ;  /* 0x00000019b500780c */ /* 0x000fc40001f61670 */
[----:B------:R-:W-:Y:S02]  /*b4a0*/  FMNMX.FTZ R3, R152, R3, !PT ;  /* 0x0000000398037209 */ /* 0x000fe40007810000 */
[----:B------:R-:W-:Y:S02]  /*b4b0*/  FSETP.NEU.FTZ.AND P5, PT, R4, -INF , PT ;  /* 0xff8000000400780b */ /* 0x000fe40003fbd000 */
[----:B------:R-:W-:Y:S02]  /*b4c0*/  FMNMX.FTZ R3, R2, R3, !PT ;  /* 0x0000000302037209 */ /* 0x000fe40007810000 */
[----:B------:R-:W-:Y:S02]  /*b4d0*/  FSEL R157, R157, -INF , !P3 ;  /* 0xff8000009d9d7808 */ /* 0x000fe40005800000 */
[----:B------:R-:W-:Y:S02]  /*b4e0*/  FMNMX.FTZ R0, R154, R3, !PT ;  /* 0x000000039a007209 */ /* 0x000fe40007810000 */
[----:B------:R-:W-:-:S02]  /*b4f0*/  ISETP.GT.AND P3, PT, R182, 0x21, P2 ;  /* 0x00000021b600780c */ /* 0x000fc40001764270 */
[----:B------:R-:W-:Y:S02]  /*b500*/  FMNMX.FTZ R3, R155, R0, !PT ;  /* 0x000000009b037209 */ /* 0x000fe40007810000 */
[----:B------:R-:W-:Y:S02]  /*b510*/  ISETP.LT.OR P3, PT, R181, 0x22, P3 ;  /* 0x00000022b500780c */ /* 0x000fe40001f61670 */
[----:B------:R-:W-:Y:S02]  /*b520*/  FMNMX.FTZ R0, R156, R3, !PT ;  /* 0x000000039c007209 */ /* 0x000fe40007810000 */
[----:B------:R-:W-:Y:S02]  /*b530*/  FSEL R3, R153, RZ, P5 ;  /* 0x000000ff99037208 */ /* 0x000fe40002800000 */
[----:B------:R-:W-:Y:S02]  /*b540*/  FMNMX.FTZ R153, R157, R0, !PT ;  /* 0x000000009d997209 */ /* 0x000fe40007810000 */
[----:B------:R-:W-:Y:S01]  /*b550*/  FSEL R160, R160, -INF , !P3 ;  /* 0xff800000a0a07808 */ /* 0x000fe20005800000 */
[--C-:B------:R-:W-:Y:S01]  /*b560*/  FFMA.FTZ R196, R188, UR6, -R3.reuse ;  /* 0x00000006bcc47c23 */ /* 0x100fe20008010803 */
[----:B------:R-:W-:Y:S01]  /*b570*/  FMNMX.FTZ R0, R158, R153, !PT ;  /* 0x000000999e007209 */ /* 0x000fe20007810000 */
[--C-:B------:R-:W-:Y:S01]  /*b580*/  FFMA.FTZ R192, R167, UR6, -R3.reuse ;  /* 0x00000006a7c07c23 */ /* 0x100fe20008010803 */
[----:B------:R-:W-:Y:S01]  /*b590*/  ISETP.GT.AND P3, PT, R182, 0x29, P2 ;  /* 0x00000029b600780c */ /* 0x000fe20001764270 */
[--C-:B------:R-:W-:Y:S01]  /*b5a0*/  FFMA.FTZ R194, R169, UR6, -R3.reuse ;  /* 0x00000006a9c27c23 */ /* 0x100fe20008010803 */
[----:B------:R-:W-:Y:S01]  /*b5b0*/  FMNMX.FTZ R183, R159, R0, !PT ;  /* 0x000000009fb77209 */ /* 0x000fe20007810000 */
[--C-:B------:R-:W-:Y:S01]  /*b5c0*/  FFMA.FTZ R188, R171, UR6, -R3.reuse ;  /* 0x00000006abbc7c23 */ /* 0x100fe20008010803 */
[----:B------:R-:W-:Y:S01]  /*b5d0*/  FSEL R162, R162, -INF , !P4 ;  /* 0xff800000a2a27808 */ /* 0x000fe20006000000 */
[--C-:B------:R-:W-:Y:S01]  /*b5e0*/  FFMA.FTZ R190, R173, UR6, -R3.reuse ;  /* 0x00000006adbe7c23 */ /* 0x100fe20008010803 */
[----:B------:R-:W-:Y:S01]  /*b5f0*/  ISETP.GT.AND P4, PT, R182, 0x30, P2 ;  /* 0x00000030b600780c */ /* 0x000fe20001784270 */
[--C-:B------:R-:W-:Y:S01]  /*b600*/  FFMA.FTZ R186, R177, UR6, -R3.reuse ;  /* 0x00000006b1ba7c23 */ /* 0x100fe20008010803 */
[----:B------:R-:W-:Y:S01]  /*b610*/  ISETP.LT.OR P3, PT, R181, 0x2a, P3 ;  /* 0x0000002ab500780c */ /* 0x000fe20001f61670 */
[--C-:B------:R-:W-:Y:S01]  /*b620*/  FFMA.FTZ R180, R180, UR6, -R3.reuse ;  /* 0x00000006b4b47c23 */ /* 0x100fe20008010803 */
[----:B------:R-:W-:Y:S01]  /*b630*/  FMNMX.FTZ R183, R160, R183, !PT ;  /* 0x000000b7a0b77209 */ /* 0x000fe20007810000 */
[--C-:B------:R-:W-:Y:S01]  /*b640*/  FFMA.FTZ R198, R189, UR6, -R3.reuse ;  /* 0x00000006bdc67c23 */ /* 0x100fe20008010803 */
[----:B------:R-:W-:Y:S01]  /*b650*/  ISETP.LT.OR P4, PT, R181, 0x31, P4 ;  /* 0x00000031b500780c */ /* 0x000fe20002781670 */
[--C-:B------:R-:W-:Y:S01]  /*b660*/  FFMA.FTZ R167, R168, UR6, -R3.reuse ;  /* 0x00000006a8a77c23 */ /* 0x100fe20008010803 */
[----:B------:R-:W-:Y:S01]  /*b670*/  FSEL R161, R161, -INF , !P3 ;  /* 0xff800000a1a17808 */ /* 0x000fe20005800000 */
[--C-:B------:R-:W-:Y:S01]  /*b680*/  FFMA.FTZ R169, R170, UR6, -R3.reuse ;  /* 0x00000006aaa97c23 */ /* 0x100fe20008010803 */
[----:B------:R-:W-:Y:S01]  /*b690*/  ISETP.GT.AND P3, PT, R182, 0x31, P2 ;  /* 0x00000031b600780c */ /* 0x000fe20001764270 */
[--C-:B------:R-:W-:Y:S01]  /*b6a0*/  FFMA.FTZ R171, R172, UR6, -R3.reuse ;  /* 0x00000006acab7c23 */ /* 0x100fe20008010803 */
[----:B------:R-:W-:Y:S01]  /*b6b0*/  FMNMX.FTZ R0, R162, R183, !PT ;  /* 0x000000b7a2007209 */ /* 0x000fe20007810000 */
[--C-:B------:R-:W-:Y:S01]  /*b6c0*/  FFMA.FTZ R173, R174, UR6, -R3.reuse ;  /* 0x00000006aead7c23 */ /* 0x100fe20008010803 */
[----:B------:R-:W-:Y:S01]  /*b6d0*/  FSEL R163, R163, -INF , !P4 ;  /* 0xff800000a3a37808 */ /* 0x000fe20006000000 */
[----:B------:R-:W-:Y:S01]  /*b6e0*/  FFMA.FTZ R177, R178, UR6, -R3 ;  /* 0x00000006b2b17c23 */ /* 0x000fe20008010803 */
[----:B------:R-:W-:Y:S01]  /*b6f0*/  ISETP.GT.AND P4, PT, R182, 0x38, P2 ;  /* 0x00000038b600780c */ /* 0x000fe20001784270 */
[----:B------:R-:W-:Y:S01]  /*b700*/  MUFU.EX2 R153, R180 ;  /* 0x000000b400997308 */ /* 0x000fe20000000800 */
[----:B------:R-:W-:-:S02]  /*b710*/  ISETP.LT.OR P3, PT, R181, 0x32, P3 ;  /* 0x00000032b500780c */ /* 0x000fc40001f61670 */
[----:B------:R-:W-:Y:S02]  /*b720*/  FMNMX.FTZ R0, R161, R0, !PT ;  /* 0x00000000a1007209 */ /* 0x000fe40007810000 */
[----:B------:R-:W-:Y:S02]  /*b730*/  ISETP.GT.AND P2, PT, R182, 0x39, P2 ;  /* 0x00000039b600780c */ /* 0x000fe40001744270 */
[----:B------:R-:W-:Y:S01]  /*b740*/  ISETP.LT.OR P4, PT, R181, 0x39, P4 ;  /* 0x00000039b500780c */ /* 0x000fe20002781670 */
[----:B------:R-:W-:Y:S01]  /*b750*/  MUFU.EX2 R196, R196 ;  /* 0x000000c400c47308 */ /* 0x000fe20000000800 */
[----:B------:R-:W-:Y:S02]  /*b760*/  FSEL R164, R164, -INF , !P3 ;  /* 0xff800000a4a47808 */ /* 0x000fe40005800000 */
[----:B------:R-:W-:Y:S02]  /*b770*/  FMNMX.FTZ R183, R163, R0, !PT ;  /* 0x00000000a3b77209 */ /* 0x000fe40007810000 */
[----:B------:R-:W-:Y:S01]  /*b780*/  ISETP.LT.OR P2, PT, R181, 0x3a, P2 ;  /* 0x0000003ab500780c */ /* 0x000fe20001741670 */
[--C-:B------:R-:W-:Y:S01]  /*b790*/  FFMA.FTZ R181, R184, UR6, -R3.reuse ;  /* 0x00000006b8b57c23 */ /* 0x100fe20008010803 */
[----:B------:R-:W-:Y:S01]  /*b7a0*/  FSEL R165, R165, -INF , !P4 ;  /* 0xff800000a5a57808 */ /* 0x000fe20006000000 */
[--C-:B------:R-:W-:Y:S01]  /*b7b0*/  FFMA.FTZ R184, R175, UR6, -R3.reuse ;  /* 0x00000006afb87c23 */ /* 0x100fe20008010803 */
[----:B------:R-:W-:Y:S01]  /*b7c0*/  FMNMX.FTZ R0, R164, R183, !PT ;  /* 0x000000b7a4007209 */ /* 0x000fe20007810000 */
[----:B------:R-:W-:Y:S01]  /*b7d0*/  FFMA.FTZ R175, R176, UR6, -R3 ;  /* 0x00000006b0af7c23 */ /* 0x000fe20008010803 */
[----:B------:R-:W-:Y:S01]  /*b7e0*/  FSEL R166, R166, -INF , !P2 ;  /* 0xff800000a6a67808 */ /* 0x000fe20005000000 */
[----:B------:R-:W-:Y:S01]  /*b7f0*/  MUFU.EX2 R198, R198 ;  /* 0x000000c600c67308 */ /* 0x000fe20000000800 */
[----:B------:R-:W-:-:S02]  /*b800*/  FMNMX.FTZ R183, R165, R0, !PT ;  /* 0x00000000a5b77209 */ /* 0x000fc40007810000 */
[----:B------:R-:W-:Y:S02]  /*b810*/  FSEL R168, R4, RZ, P5 ;  /* 0x000000ff04a87208 */ /* 0x000fe40002800000 */
[----:B------:R-:W-:-:S03]  /*b820*/  FMNMX.FTZ R183, R166, R183, !PT ;  /* 0x000000b7a6b77209 */ /* 0x000fc60007810000 */
[----:B------:R-:W-:Y:S01]  /*b830*/  FADD.FTZ R168, -R168, R215 ;  /* 0x000000d7a8a87221 */ /* 0x000fe20000010100 */
[----:B------:R-:W-:Y:S01]  /*b840*/  MUFU.EX2 R181, R181 ;  /* 0x000000b500b57308 */ /* 0x000fe20000000800 */
[----:B------:R-:W1:Y:S01]  /*b850*/  SHFL.BFLY PT, R0, R183, 0x2, 0x1f ;  /* 0x0c401f00b7007f89 */ /* 0x000e6200000e0000 */
[----:B------:R-:W-:Y:S02]  /*b860*/  IMAD.MOV.U32 R215, RZ, RZ, R4 ;  /* 0x000000ffffd77224 */ /* 0x000fe400078e0004 */
[----:B------:R-:W-:-:S04]  /*b870*/  FMUL.FTZ R168, R168, UR6 ;  /* 0x00000006a8a87c20 */ /* 0x000fc80008410000 */
[----:B------:R-:W-:Y:S08]  /*b880*/  MUFU.EX2 R192, R192 ;  /* 0x000000c000c07308 */ /* 0x000ff00000000800 */
[----:B------:R-:W-:Y:S08]  /*b890*/  MUFU.EX2 R167, R167 ;  /* 0x000000a700a77308 */ /* 0x000ff00000000800 */
[----:B------:R-:W-:Y:S01]  /*b8a0*/  MUFU.EX2 R194, R194 ;  /* 0x000000c200c27308 */ /* 0x000fe20000000800 */
[----:B-1----:R-:W-:-:S05]  /*b8b0*/  FMNMX.FTZ R0, R183, R0, !PT ;  /* 0x00000000b7007209 */ /* 0x002fca0007810000 */
[----:B------:R-:W1:Y:S02]  /*b8c0*/  SHFL.BFLY PT, R183, R0, 0x1, 0x1f ;  /* 0x0c201f0000b77f89 */ /* 0x000e6400000e0000 */
[----:B------:R-:W-:Y:S08]  /*b8d0*/  MUFU.EX2 R169, R169 ;  /* 0x000000a900a97308 */ /* 0x000ff00000000800 */
[----:B------:R-:W-:Y:S08]  /*b8e0*/  MUFU.EX2 R188, R188 ;  /* 0x000000bc00bc7308 */ /* 0x000ff00000000800 */
[----:B------:R-:W-:Y:S01]  /*b8f0*/  MUFU.EX2 R171, R171 ;  /* 0x000000ab00ab7308 */ /* 0x000fe20000000800 */
[----:B-1----:R-:W-:-:S07]  /*b900*/  FMNMX.FTZ R3, R0, R183, !PT ;  /* 0x000000b700037209 */ /* 0x002fce0007810000 */
[----:B------:R-:W1:Y:S01]  /*b910*/  MUFU.EX2 R0, R168 ;  /* 0x000000a800007308 */ /* 0x000e620000000800 */
[C---:B------:R-:W-:Y:S01]  /*b920*/  FSETP.NEU.FTZ.AND P2, PT, R3.reuse, -INF , PT ;  /* 0xff8000000300780b */ /* 0x040fe20003f5d000 */
[----:B------:R-:W-:-:S05]  /*b930*/  FMUL.FTZ R183, R3, UR6 ;  /* 0x0000000603b77c20 */ /* 0x000fca0008410000 */
[----:B------:R-:W-:Y:S01]  /*b940*/  FSEL R183, R183, RZ, P2 ;  /* 0x000000ffb7b77208 */ /* 0x000fe20001000000 */
[----:B------:R-:W-:Y:S04]  /*b950*/  MUFU.EX2 R190, R190 ;  /* 0x000000be00be7308 */ /* 0x000fe80000000800 */
[--C-:B------:R-:W-:Y:S01]  /*b960*/  FFMA.FTZ R193, R155, UR6, -R183.reuse ;  /* 0x000000069bc17c23 */ /* 0x100fe200080108b7 */
[----:B------:R-:W-:Y:S01]  /*b970*/  FSEL R155, R3, RZ, P2 ;  /* 0x000000ff039b7208 */ /* 0x000fe20001000000 */
[--C-:B------:R-:W-:Y:S01]  /*b980*/  FFMA.FTZ R197, R179, UR6, -R183.reuse ;  /* 0x00000006b3c57c23 */ /* 0x100fe200080108b7 */
[--C-:B------:R-:W-:Y:S01]  /*b990*/  FFMA.FTZ R152, R152, UR6, -R183.reuse ;  /* 0x0000000698987c23 */ /* 0x100fe200080108b7 */
[--C-:B------:R-:W-:Y:S01]  /*b9a0*/  FFMA.FTZ R199, R2, UR6, -R183.reuse ;  /* 0x0000000602c77c23 */ /* 0x100fe200080108b7 */
[--C-:B------:R-:W-:Y:S01]  /*b9b0*/  FFMA.FTZ R154, R154, UR6, -R183.reuse ;  /* 0x000000069a9a7c23 */ /* 0x100fe200080108b7 */
[----:B------:R-:W-:Y:S01]  /*b9c0*/  FADD.FTZ R155, -R155, R216 ;  /* 0x000000d89b9b7221 */ /* 0x000fe20000010100 */
[----:B------:R-:W-:Y:S01]  /*b9d0*/  FFMA.FTZ R195, R157, UR6, -R183 ;  /* 0x000000069dc37c23 */ /* 0x000fe200080108b7 */
[----:B------:R-:W-:Y:S01]  /*b9e0*/  MUFU.EX2 R197, R197 ;  /* 0x000000c500c57308 */ /* 0x000fe20000000800 */
[----:B-1----:R-:W-:Y:S01]  /*b9f0*/  FFMA.FTZ R157, R0, R20, R153 ;  /* 0x00000014009d7223 */ /* 0x002fe20000010099 */
[----:B------:R-:W-:Y:S01]  /*ba00*/  FMUL.FTZ R155, R155, UR6 ;  /* 0x000000069b9b7c20 */ /* 0x000fe20008410000 */
[--C-:B------:R-:W-:Y:S01]  /*ba10*/  FFMA.FTZ R156, R156, UR6, -R183.reuse ;  /* 0x000000069c9c7c23 */ /* 0x100fe200080108b7 */
[----:B------:R-:W-:Y:S01]  /*ba20*/  FFMA.FTZ R158, R158, UR6, -R183 ;  /* 0x000000069e9e7c23 */ /* 0x000fe200080108b7 */
[----:B------:R-:W-:Y:S01]  /*ba30*/  FADD.FTZ R157, R196, R157 ;  /* 0x0000009dc49d7221 */ /* 0x000fe20000010000 */
[--C-:B------:R-:W-:Y:S01]  /*ba40*/  FFMA.FTZ R191, R162, UR6, -R183.reuse ;  /* 0x00000006a2bf7c23 */ /* 0x100fe200080108b7 */
[----:B------:R-:W-:Y:S01]  /*ba50*/  FFMA.FTZ R189, R159, UR6, -R183 ;  /* 0x000000069fbd7c23 */ /* 0x000fe200080108b7 */
[----:B------:R1:W2:Y:S01]  /*ba60*/  MUFU.EX2 R2, R155 ;  /* 0x0000009b00027308 */ /* 0x0002a20000000800 */
[----:B------:R-:W-:Y:S01]  /*ba70*/  FADD.FTZ R20, R198, R157 ;  /* 0x0000009dc6147221 */ /* 0x000fe20000010000 */
[--C-:B------:R-:W-:Y:S01]  /*ba80*/  FFMA.FTZ R160, R160, UR6, -R183.reuse ;  /* 0x00000006a0a07c23 */ /* 0x100fe200080108b7 */
[--C-:B------:R-:W-:Y:S01]  /*ba90*/  FFMA.FTZ R185, R163, UR6, -R183.reuse ;  /* 0x00000006a3b97c23 */ /* 0x100fe200080108b7 */
[--C-:B------:R-:W-:Y:S01]  /*baa0*/  FFMA.FTZ R164, R164, UR6, -R183.reuse ;  /* 0x00000006a4a47c23 */ /* 0x100fe200080108b7 */
[----:B------:R-:W-:Y:S01]  /*bab0*/  FADD.FTZ R157, R181, R20 ;  /* 0x00000014b59d7221 */ /* 0x000fe20000010000 */
[--C-:B------:R-:W-:Y:S01]  /*bac0*/  FFMA.FTZ R165, R165, UR6, -R183.reuse ;  /* 0x00000006a5a57c23 */ /* 0x100fe200080108b7 */
[----:B------:R-:W-:Y:S01]  /*bad0*/  FFMA.FTZ R166, R166, UR6, -R183 ;  /* 0x00000006a6a67c23 */ /* 0x000fe200080108b7 */
[----:B------:R-:W3:Y:S01]  /*bae0*/  MUFU.EX2 R152, R152 ;  /* 0x0000009800987308 */ /* 0x000ee20000000800 */
[----:B------:R-:W-:Y:S01]  /*baf0*/  FADD.FTZ R162, R192, R157 ;  /* 0x0000009dc0a27221 */ /* 0x000fe20000010000 */
[----:B------:R-:W-:Y:S01]  /*bb00*/  F2FP.BF16.F32.PACK_AB R196, R196, R153 ;  /* 0x00000099c4c4723e */ /* 0x000fe200000010ff */
[----:B------:R-:W-:Y:S01]  /*bb10*/  IMAD.U32 R157, RZ, RZ, UR10 ;  /* 0x0000000aff9d7e24 */ /* 0x000fe2000f8e00ff */
[----:B------:R-:W-:Y:S01]  /*bb20*/  ISETP.GT.AND P2, PT, R23, UR60, PT ;  /* 0x0000003c17007c0c */ /* 0x000fe2000bf44270 */
[----:B-1----:R-:W-:Y:S01]  /*bb30*/  FADD.FTZ R155, R167, R162 ;  /* 0x000000a2a79b7221 */ /* 0x002fe20000010000 */
[----:B------:R-:W-:Y:S01]  /*bb40*/  FFMA.FTZ R162, R161, UR6, -R183 ;  /* 0x00000006a1a27c23 */ /* 0x000fe200080108b7 */
[----:B------:R-:W-:Y:S01]  /*bb50*/  F2FP.BF16.F32.PACK_AB R198, R181, R198 ;  /* 0x000000c6b5c6723e */ /* 0x000fe200000010ff */
[----:B------:R-:W1:Y:S01]  /*bb60*/  MUFU.EX2 R199, R199 ;  /* 0x000000c700c77308 */ /* 0x000e620000000800 */
[----:B--2---:R-:W-:Y:S01]  /*bb70*/  FFMA.FTZ R7, R2, R7, R197 ;  /* 0x0000000702077223 */ /* 0x004fe200000100c5 */
[----:B------:R-:W-:Y:S01]  /*bb80*/  FADD.FTZ R168, R194, R155 ;  /* 0x0000009bc2a87221 */ /* 0x000fe20000010000 */
[----:B------:R-:W-:Y:S01]  /*bb90*/  @!P1 IADD3 R157, R157, 0x30860, RZ ;  /* 0x000308609d9d9810 */ /* 0x000fe20007ffe0ff */
[----:B------:R-:W-:Y:S01]  /*bba0*/  VIADD R23, R23, 0xffffffff ;  /* 0xffffffff17177836 */ /* 0x000fe20000000000 */
[----:B------:R-:W-:Y:S01]  /*bbb0*/  F2FP.BF16.F32.PACK_AB R192, R167, R192 ;  /* 0x000000c0a7c0723e */ /* 0x000fe200000010ff */
[C---:B------:R-:W-:Y:S01]  /*bbc0*/  FADD.FTZ R155, R169.reuse, R168 ;  /* 0x000000a8a99b7221 */ /* 0x040fe20000010000 */
[----:B------:R-:W-:Y:S01]  /*bbd0*/  @!P1 PRMT R157, RZ, 0x654, R157 ;  /* 0x00000654ff9d9816 */ /* 0x000fe2000000009d */
[----:B------:R-:W2:Y:S01]  /*bbe0*/  MUFU.EX2 R154, R154 ;  /* 0x0000009a009a7308 */ /* 0x000ea20000000800 */
[----:B---3--:R-:W-:Y:S01]  /*bbf0*/  FADD.FTZ R20, R152, R7 ;  /* 0x0000000798147221 */ /* 0x008fe20000010000 */
[----:B------:R-:W-:Y:S01]  /*bc00*/  FADD.FTZ R168, R188, R155 ;  /* 0x0000009bbca87221 */ /* 0x000fe20000010000 */
[----:B------:R3:W-:Y:S01]  /*bc10*/  @!P1 SYNCS.ARRIVE.TRANS64.RED.A1T0 RZ, [R157+URZ], RZ ;  /* 0x000000ff9dff99a7 */ /* 0x0007e2000810043f */
[----:B------:R-:W-:-:S02]  /*bc20*/  F2FP.BF16.F32.PACK_AB R194, R169, R194 ;  /* 0x000000c2a9c2723e */ /* 0x000fc400000010ff */
[C---:B------:R-:W-:Y:S01]  /*bc30*/  FADD.FTZ R155, R171.reuse, R168 ;  /* 0x000000a8ab9b7221 */ /* 0x040fe20000010000 */
[----:B------:R-:W-:Y:S01]  /*bc40*/  F2FP.BF16.F32.PACK_AB R188, R171, R188 ;  /* 0x000000bcabbc723e */ /* 0x000fe200000010ff */
[----:B------:R-:W4:Y:S01]  /*bc50*/  MUFU.EX2 R193, R193 ;  /* 0x000000c100c17308 */ /* 0x000f220000000800 */
[----:B-1----:R-:W-:Y:S01]  /*bc60*/  FADD.FTZ R7, R199, R20 ;  /* 0x00000014c7077221 */ /* 0x002fe20000010000 */
[----:B------:R-:W-:Y:S01]  /*bc70*/  FADD.FTZ R168, R190, R155 ;  /* 0x0000009bbea87221 */ /* 0x000fe20000010000 */
[----:B------:R-:W-:Y:S02]  /*bc80*/  F2FP.BF16.F32.PACK_AB R197, R152, R197 ;  /* 0x000000c598c5723e */ /* 0x000fe400000010ff */
[----:B------:R-:W-:-:S03]  /*bc90*/  MOV R216, R3 ;  /* 0x0000000300d87202 */ /* 0x000fc60000000f00 */
[----:B------:R-:W1:Y:S01]  /*bca0*/  MUFU.EX2 R156, R156 ;  /* 0x0000009c009c7308 */ /* 0x000e620000000800 */
[C---:B--2---:R-:W-:Y:S01]  /*bcb0*/  FADD.FTZ R20, R154.reuse, R7 ;  /* 0x000000079a147221 */ /* 0x044fe20000010000 */
[----:B------:R-:W-:-:S06]  /*bcc0*/  F2FP.BF16.F32.PACK_AB R199, R154, R199 ;  /* 0x000000c79ac7723e */ /* 0x000fcc00000010ff */
[----:B------:R-:W2:Y:S01]  /*bcd0*/  MUFU.EX2 R195, R195 ;  /* 0x000000c300c37308 */ /* 0x000ea20000000800 */
[----:B----4-:R-:W-:-:S07]  /*bce0*/  FADD.FTZ R7, R193, R20 ;  /* 0x00000014c1077221 */ /* 0x010fce0000010000 */
[----:B------:R-:W4:Y:S01]  /*bcf0*/  MUFU.EX2 R158, R158 ;  /* 0x0000009e009e7308 */ /* 0x000f220000000800 */
[C---:B-1----:R-:W-:Y:S01]  /*bd00*/  FADD.FTZ R20, R156.reuse, R7 ;  /* 0x000000079c147221 */ /* 0x042fe20000010000 */
[----:B------:R-:W-:-:S06]  /*bd10*/  F2FP.BF16.F32.PACK_AB R193, R156, R193 ;  /* 0x000000c19cc1723e */ /* 0x000fcc00000010ff */
[----:B------:R-:W1:Y:S01]  /*bd20*/  MUFU.EX2 R189, R189 ;  /* 0x000000bd00bd7308 */ /* 0x000e620000000800 */
[----:B--2---:R-:W-:-:S07]  /*bd30*/  FADD.FTZ R7, R195, R20 ;  /* 0x00000014c3077221 */ /* 0x004fce0000010000 */
[----:B------:R-:W2:Y:S01]  /*bd40*/  MUFU.EX2 R160, R160 ;  /* 0x000000a000a07308 */ /* 0x000ea20000000800 */
[C---:B----4-:R-:W-:Y:S01]  /*bd50*/  FADD.FTZ R20, R158.reuse, R7 ;  /* 0x000000079e147221 */ /* 0x050fe20000010000 */
[----:B------:R-:W-:-:S06]  /*bd60*/  F2FP.BF16.F32.PACK_AB R195, R158, R195 ;  /* 0x000000c39ec3723e */ /* 0x000fcc00000010ff */
[----:B------:R-:W4:Y:S01]  /*bd70*/  MUFU.EX2 R191, R191 ;  /* 0x000000bf00bf7308 */ /* 0x000f220000000800 */
[----:B-1----:R-:W-:-:S07]  /*bd80*/  FADD.FTZ R7, R189, R20 ;  /* 0x00000014bd077221 */ /* 0x002fce0000010000 */
        /* <DEDUP_REMOVED lines=8> */
[----:B------:R-:W-:Y:S01]  /*be10*/  MUFU.EX2 R185, R185 ;  /* 0x000000b900b97308 */ /* 0x000fe20000000800 */
[----:B--2---:R-:W-:-:S07]  /*be20*/  F2FP.BF16.F32.PACK_AB R191, R162, R191 ;  /* 0x000000bfa2bf723e */ /* 0x004fce00000010ff */
[----:B------:R-:W1:Y:S01]  /*be30*/  MUFU.EX2 R175, R175 ;  /* 0x000000af00af7308 */ /* 0x000e620000000800 */
[----:B----4-:R-:W-:-:S07]  /*be40*/  FADD.FTZ R168, R184, R153 ;  /* 0x00000099b8a87221 */ /* 0x010fce0000010000 */
[----:B------:R2:W4:Y:S08]  /*be50*/  MUFU.EX2 R155, R164 ;  /* 0x000000a4009b7308 */ /* 0x0005300000000800 */
[----:B------:R-:W5:Y:S01]  /*be60*/  MUFU.EX2 R186, R186 ;  /* 0x000000ba00ba7308 */ /* 0x000f620000000800 */
[----:B--2---:R-:W-:Y:S01]  /*be70*/  FADD.FTZ R164, R162, R7 ;  /* 0x00000007a2a47221 */ /* 0x004fe20000010000 */
[C---:B-1----:R-:W-:Y:S01]  /*be80*/  FADD.FTZ R153, R175.reuse, R168 ;  /* 0x000000a8af997221 */ /* 0x042fe20000010000 */
[----:B------:R-:W-:-:S02]  /*be90*/  F2FP.BF16.F32.PACK_AB R184, R175, R184 ;  /* 0x000000b8afb8723e */ /* 0x000fc400000010ff */
[----:B------:R-:W-:-:S03]  /*bea0*/  FADD.FTZ R164, R185, R164 ;  /* 0x000000a4b9a47221 */ /* 0x000fc60000010000 */
[----:B------:R-:W1:Y:S01]  /*beb0*/  MUFU.EX2 R165, R165 ;  /* 0x000000a500a57308 */ /* 0x000e620000000800 */
[C---:B----4-:R-:W-:Y:S01]  /*bec0*/  FADD.FTZ R164, R155.reuse, R164 ;  /* 0x000000a49ba47221 */ /* 0x050fe20000010000 */
[----:B------:R-:W-:-:S06]  /*bed0*/  F2FP.BF16.F32.PACK_AB R185, R155, R185 ;  /* 0x000000b99bb9723e */ /* 0x000fcc00000010ff */
[----:B------:R-:W2:Y:S01]  /*bee0*/  MUFU.EX2 R177, R177 ;  /* 0x000000b100b17308 */ /* 0x000ea20000000800 */
[----:B-----5:R-:W-:-:S07]  /*bef0*/  FADD.FTZ R20, R186, R153 ;  /* 0x00000099ba147221 */ /* 0x020fce0000010000 */
[----:B------:R-:W4:Y:S01]  /*bf00*/  MUFU.EX2 R166, R166 ;  /* 0x000000a600a67308 */ /* 0x000f220000000800 */
[----:B-1----:R-:W-:Y:S01]  /*bf10*/  FADD.FTZ R164, R165, R164 ;  /* 0x000000a4a5a47221 */ /* 0x002fe20000010000 */
[C---:B--2---:R-:W-:Y:S01]  /*bf20*/  FADD.FTZ R20, R177.reuse, R20 ;  /* 0x00000014b1147221 */ /* 0x044fe20000010000 */
[----:B------:R-:W-:Y:S02]  /*bf30*/  F2FP.BF16.F32.PACK_AB R186, R177, R186 ;  /* 0x000000bab1ba723e */ /* 0x000fe400000010ff */
[C---:B----4-:R-:W-:Y:S01]  /*bf40*/  FADD.FTZ R7, R166.reuse, R164 ;  /* 0x000000a4a6077221 */ /* 0x050fe20000010000 */
[----:B------:R-:W-:Y:S01]  /*bf50*/  F2FP.BF16.F32.PACK_AB R187, R166, R165 ;  /* 0x000000a5a6bb723e */ /* 0x000fe200000010ff */
[----:B---3--:R-:W-:Y:S06]  /*bf60*/  @P2 BRA `(.L_x_966) ;  /* 0xffffffd4005c2947 */ /* 0x008fec000383ffff */
.L_x_949:
        /* <DEDUP_REMOVED lines=131> */
.L_x_967:
[----:B------:R-:W-:Y:S01]  /*c7a0*/  ULEA UR5, UR36, UR38, 0x3 ;  /* 0x0000002624057291 */ /* 0x000fe2000f8e183f */
[----:B------:R-:W-:-:S05]  /*c7b0*/  IMAD.U32 R0, RZ, RZ, UR46 ;  /* 0x0000002eff007e24 */ /* 0x000fca000f8e00ff */
[----:B------:R-:W-:-:S04]  /*c7c0*/  SHF.L.U32 R0, R0, 0x1f, RZ ;  /* 0x0000001f00007819 */ /* 0x000fc800000006ff */
[----:B------:R1:W2:Y:S01]  /*c7d0*/  SYNCS.PHASECHK.TRANS64.TRYWAIT P2, [UR5+0x30850], R0 ;  /* 0x03085000ff0075a7 */ /* 0x0002a20008040145 */
[----:B------:R-:W-:Y:S05]  /*c7e0*/  @!P0 BRA `(.L_x_968) ;  /* 0x0000000000048947 */ /* 0x000fea0003800000 */
[----:B------:R-:W-:Y:S01]  /*c7f0*/  BPT.TRAP 0x1 ;  /* 0x000000040000795c */ /* 0x000fe20000300000 */
.L_x_968:
[----:B--2---:R-:W-:Y:S05]  /*c800*/  @P2 BRA `(.L_x_969) ;  /* 0x0000000000082947 */ /* 0x004fea0003800000 */
[----:B------:R-:W2:Y:S02]  /*c810*/  SYNCS.PHASECHK.TRANS64.TRYWAIT P0, [UR5+0x30850], R0 ;  /* 0x03085000ff0075a7 */ /* 0x000ea40008000145 */
[----:B--2---:R-:W-:Y:S05]  /*c820*/  @!P0 BRA `(.L_x_970) ;  /* 0x00000060009c8947 */ /* 0x004fea0003800000 */
.L_x_969:
[----:B------:R-:W-:Y:S01]  /*c830*/  UIADD3 UR38, UR38, 0x400, URZ ;  /* 0x0000040026267890 */ /* 0x000fe2000fffe03f */
[----:B------:R-:W-:Y:S01]  /*c840*/  WARPGROUP.ARRIVE ;  /* 0x00000000000079c5 */ /* 0x000fe20000000000 */
[----:B------:R-:W-:Y:S01]  /*c850*/  UMOV UR11, 0x40000040 ;  /* 0x40000040000b7882 */ /* 0x000fe20000000000 */
[----:B------:R-:W3:Y:S01]  /*c860*/  SHFL.BFLY PT, R2, R7, 0x2, 0x1f ;  /* 0x0c401f0007027f89 */ /* 0x000ee200000e0000 */
[----:B------:R-:W-:Y:S01]  /*c870*/  USHF.R.U32.HI UR38, URZ, 0x4, UR38 ;  /* 0x000000043f267899 */ /* 0x000fe20008011626 */
[----:B------:R-:W-:Y:S01]  /*c880*/  IMAD.MOV.U32 R21, RZ, RZ, RZ ;  /* 0x000000ffff157224 */ /* 0x000fe200078e00ff */
[----:B------:R-:W-:Y:S01]  /*c890*/  R2UR UR7, R207 ;  /* 0x00000000cf0772ca */ /* 0x000fe200000e0000 */
[----:B--2---:R-:W1:Y:S01]  /*c8a0*/  SHFL.BFLY PT, R5, R20, 0x2, 0x1f ;  /* 0x0c401f0014057f89 */ /* 0x004e6200000e0000 */
[----:B------:R-:W-:Y:S01]  /*c8b0*/  ULOP3.LUT UR38, UR38, 0x3fff, URZ, 0xc0, !UPT ;  /* 0x00003fff26267892 */ /* 0x000fe2000f8ec03f */
[----:B------:R-:W-:Y:S01]  /*c8c0*/  IMAD.U32 R12, RZ, RZ, UR5 ;  /* 0x00000005ff0c7e24 */ /* 0x000fe2000f8e00ff */
[----:B------:R-:W-:-:S02]  /*c8d0*/  MOV R11, UR6 ;  /* 0x00000006000b7c02 */ /* 0x000fc40008000f00 */
[----:B------:R-:W-:-:S04]  /*c8e0*/  ULOP3.LUT UR4, UR38, 0x2000000, URZ, 0xfc, !UPT ;  /* 0x0200000026047892 */ /* 0x000fc8000f8efc3f */
[----:B------:R-:W-:Y:S02]  /*c8f0*/  ULEA UR4, UR36, UR4, 0xb ;  /* 0x0000000424047291 */ /* 0x000fe4000f8e583f */
[----:B------:R-:W-:Y:S02]  /*c900*/  UIADD3 UR36, UR36, 0x1, URZ ;  /* 0x0000000124247890 */ /* 0x000fe4000fffe03f */
[----:B------:R-:W-:Y:S02]  /*c910*/  UIADD3 UR8, UR4, 0x80, URZ ;  /* 0x0000008004087890 */ /* 0x000fe4000fffe03f */
[----:B------:R-:W-:Y:S01]  /*c920*/  UIADD3 UR7, UR7, 0x1, URZ ;  /* 0x0000000107077890 */ /* 0x000fe2000fffe03f */
[----:B------:R-:W-:Y:S01]  /*c930*/  UMOV UR10, UR4 ;  /* 0x00000004000a7c82 */ /* 0x000fe20008000000 */
[----:B------:R-:W-:-:S05]  /*c940*/  UISETP.NE.AND UP0, UPT, UR36, 0x2, UPT ;  /* 0x000000022400788c */ /* 0x000fca000bf05270 */
[----:B------:R-:W-:Y:S01]  /*c950*/  HGMMA.64x256x16.F32.BF16 R24, R196, gdesc[UR8].tnspB, R24, gsb0 ;  /* 0x43e00008c4187df0 */ /* 0x000fe20008001818 */
[----:B------:R-:W-:Y:S01]  /*c960*/  UMOV UR10, UR8 ;  /* 0x00000008000a7c82 */ /* 0x000fe20008000000 */
[----:B------:R-:W-:Y:S01]  /*c970*/  UMOV UR11, 0x40000040 ;  /* 0x40000040000b7882 */ /* 0x000fe20000000000 */
[----:B------:R-:W-:Y:S01]  /*c980*/  UIADD3 UR8, UR4, 0x100, URZ ;  /* 0x0000010004087890 */ /* 0x000fe2000fffe03f */
[----:B---3--:R-:W-:Y:S01]  /*c990*/  FADD.FTZ R2, R2, R7 ;  /* 0x0000000702027221 */ /* 0x008fe20000010000 */
[----:B------:R-:W-:Y:S01]  /*c9a0*/  UIADD3 UR4, UR4, 0x180, URZ ;  /* 0x0000018004047890 */ /* 0x000fe2000fffe03f */
[----:B-1----:R-:W-:Y:S01]  /*c9b0*/  FADD.FTZ R0, R5, R20 ;  /* 0x0000001405007221 */ /* 0x002fe20000010000 */
[----:B------:R-:W-:Y:S01]  /*c9c0*/  IMAD.U32 R7, RZ, RZ, UR6 ;  /* 0x00000006ff077e24 */ /* 0x000fe2000f8e00ff */
[----:B------:R-:W-:Y:S01]  /*c9d0*/  USEL UR36, UR36, URZ, UP0 ;  /* 0x0000003f24247287 */ /* 0x000fe20008000000 */
[----:B------:R-:W1:Y:S01]  /*c9e0*/  SHFL.BFLY PT, R9, R2, 0x1, 0x1f ;  /* 0x0c201f0002097f89 */ /* 0x000e6200000e0000 */
[----:B------:R-:W-:-:S03]  /*c9f0*/  IMAD.U32 R207, RZ, RZ, UR7 ;  /* 0x00000007ffcf7e24 */ /* 0x000fc6000f8e00ff */
[----:B------:R-:W2:Y:S01]  /*ca00*/  SHFL.BFLY PT, R5, R0, 0x1, 0x1f ;  /* 0x0c201f0000057f89 */ /* 0x000ea200000e0000 */
[----:B-1----:R-:W-:Y:S01]  /*ca10*/  FADD.FTZ R9, R2, R9 ;  /* 0x0000000902097221 */ /* 0x002fe20000010000 */
[----:B------:R-:W-:Y:S02]  /*ca20*/  IMAD.MOV.U32 R2, RZ, RZ, -0x800000 ;  /* 0xff800000ff027424 */ /* 0x000fe400078e00ff */
[----:B--2---:R-:W-:Y:S02]  /*ca30*/  FADD.FTZ R10, R0, R5 ;  /* 0x00000005000a7221 */ /* 0x004fe40000010000 */
[----:B------:R-:W-:Y:S01]  /*ca40*/  FSETP.NE.FTZ.AND P2, PT, R9, RZ, PT ;  /* 0x000000ff0900720b */ /* 0x000fe20003f55000 */
[----:B------:R-:W-:Y:S01]  /*ca50*/  IMAD.MOV.U32 R0, RZ, RZ, -0x800000 ;  /* 0xff800000ff007424 */ /* 0x000fe200078e00ff */
[----:B------:R-:W-:Y:S02]  /*ca60*/  MOV R5, RZ ;  /* 0x000000ff00057202 */ /* 0x000fe40000000f00 */
[----:B------:R-:W-:-:S09]  /*ca70*/  FSETP.NE.FTZ.AND P0, PT, R10, RZ, PT ;  /* 0x000000ff0a00720b */ /* 0x000fd20003f15000 */
[----:B------:R-:W-:Y:S01]  /*ca80*/  @P2 MUFU.RCP R5, R9 ;  /* 0x0000000900052308 */ /* 0x000fe20000001000 */
[----:B------:R-:W-:-:S03]  /*ca90*/  @P2 FMUL.FTZ R11, R11, 0.69314718246459960938 ;  /* 0x3f3172180b0b2820 */ /* 0x000fc60000410000 */
[----:B------:R-:W-:-:S04]  /*caa0*/  @P0 FMUL.FTZ R7, R7, 0.69314718246459960938 ;  /* 0x3f31721807070820 */ /* 0x000fc80000410000 */
[----:B------:R-:W1:Y:S08]  /*cab0*/  @P0 MUFU.LG2 R6, R10 ;  /* 0x0000000a00060308 */ /* 0x000e700000000c00 */
[----:B------:R2:W3:Y:S08]  /*cac0*/  @P2 MUFU.LG2 R8, R9 ;  /* 0x0000000900082308 */ /* 0x0004f00000000c00 */
[----:B------:R-:W4:Y:S01]  /*cad0*/  @P0 MUFU.RCP R21, R10 ;  /* 0x0000000a00150308 */ /* 0x000f220000001000 */
[----:B-1----:R-:W-:Y:S01]  /*cae0*/  @P0 FMUL.FTZ R6, R6, 0.69314718246459960938 ;  /* 0x3f31721806060820 */ /* 0x002fe20000410000 */
[----:B--2---:R-:W-:-:S03]  /*caf0*/  @!P1 IADD3 R9, R12, 0x30860, RZ ;  /* 0x000308600c099810 */ /* 0x004fc60007ffe0ff */
[----:B------:R-:W-:Y:S01]  /*cb00*/  @P0 FFMA.FTZ R2, R7, R4, R6 ;  /* 0x0000000407020223 */ /* 0x000fe20000010006 */
[----:B------:R-:W-:Y:S02]  /*cb10*/  @!P1 PRMT R7, RZ, 0x654, R9 ;  /* 0x00000654ff079816 */ /* 0x000fe40000000009 */
[----:B------:R-:W-:Y:S01]  /*cb20*/  PLOP3.LUT P0, PT, PT, PT, PT, 0x8, 0x0 ;  /* 0x000000000000781c */ /* 0x000fe20003f0e170 */
[----:B---3--:R-:W-:-:S04]  /*cb30*/  @P2 FMUL.FTZ R8, R8, 0.69314718246459960938 ;  /* 0x3f31721808082820 */ /* 0x008fc80000410000 */
[----:B------:R-:W-:Y:S01]  /*cb40*/  @P2 FFMA.FTZ R0, R11, R3, R8 ;  /* 0x000000030b002223 */ /* 0x000fe20000010008 */
[----:B------:R-:W-:Y:S02]  /*cb50*/  WARPGROUP.DEPBAR.LE gsb0, 0x0 ;  /* 0x00008000000079c5 */ /* 0x000fe40000010000 */
[----:B------:R-:W-:-:S06]  /*cb60*/  WARPGROUP.ARRIVE ;  /* 0x00000000000079c5 */ /* 0x000fcc0000000000 */
        /* <DEDUP_REMOVED lines=9> */
[----:B------:R-:W-:-:S04]  /*cc00*/  USEL UR4, URZ, 0x1, UP0 ;  /* 0x000000013f047887 */ /* 0x000fc80008000000 */
[----:B------:R-:W-:Y:S01]  /*cc10*/  ULOP3.LUT UR46, UR46, UR4, URZ, 0x3c, !UPT ;  /* 0x000000042e2e7292 */ /* 0x000fe2000f8e3c3f */
[----:B------:R-:W-:Y:S02]  /*cc20*/  WARPGROUP.DEPBAR.LE gsb0, 0x0 ;  /* 0x00008000000079c5 */ /* 0x000fe40000010000 */
[----:B------:R-:W-:-:S15]  /*cc30*/  WARPGROUP.ARRIVE ;  /* 0x00000000000079c5 */ /* 0x000fde0000000000 */
[----:B------:R-:W-:-:S03]  /*cc40*/  NOP ;  /* 0x0000000000007918 */ /* 0x000fc60000000000 */
[----:B------:R-:W-:Y:S03]  /*cc50*/  HGMMA.64x256x16.F32.BF16 R24, R184, gdesc[UR8].tnspB, R24, gsb0 ;  /* 0x43e00008b8187df0 */ /* 0x000fe60008001818 */
[----:B------:R-:W-:Y:S02]  /*cc60*/  WARPGROUP.DEPBAR.LE gsb0, 0x0 ;  /* 0x00008000000079c5 */ /* 0x000fe40000010000 */
        /* <DEDUP_REMOVED lines=9> */
[----:B----4-:R-:W-:Y:S01]  /*cd00*/  FMUL.FTZ R4, R24, R21 ;  /* 0x0000001518047220 */ /* 0x010fe20000410000 */
[----:B------:R-:W-:Y:S01]  /*cd10*/  FMUL.FTZ R95, R99, R5 ;  /* 0x00000005635f7220 */ /* 0x000fe20000410000 */
[-C--:B------:R-:W-:Y:S01]  /*cd20*/  FMUL.FTZ R17, R56, R21.reuse ;  /* 0x0000001538117220 */ /* 0x080fe20000410000 */
[-C--:B------:R-:W-:Y:S01]  /*cd30*/  FMUL.FTZ R16, R57, R21.reuse ;  /* 0x0000001539107220 */ /* 0x080fe20000410000 */
[-C--:B------:R-:W-:Y:S01]  /*cd40*/  FMUL.FTZ R19, R60, R21.reuse ;  /* 0x000000153c137220 */ /* 0x080fe20000410000 */
[-C--:B------:R-:W-:Y:S01]  /*cd50*/  FMUL.FTZ R18, R61, R21.reuse ;  /* 0x000000153d127220 */ /* 0x080fe20000410000 */
[-C--:B------:R-:W-:Y:S01]  /*cd60*/  FMUL.FTZ R3, R64, R21.reuse ;  /* 0x0000001540037220 */ /* 0x080fe20000410000 */
[----:B------:R-:W-:Y:S01]  /*cd70*/  FMUL.FTZ R24, R65, R21 ;  /* 0x0000001541187220 */ /* 0x000fe20000410000 */
[----:B------:R1:W-:Y:S01]  /*cd80*/  @!P1 SYNCS.ARRIVE.TRANS64.RED.A1T0 RZ, [R7+URZ], RZ ;  /* 0x000000ff07ff99a7 */ /* 0x0003e2000810043f */
        /* <DEDUP_REMOVED lines=111> */
.L_x_900:
[----:B------:R-:W1:Y:S08]  /*d480*/  S2UR UR4, SR_CgaCtaId ;  /* 0x00000000000479c3 */ /* 0x000e700000008800 */
[----:B------:R-:W-:Y:S06]  /*d490*/  BAR.SYNC.DEFER_BLOCKING 0x5, 0x120 ;  /* 0x0144800000007b1d */ /* 0x000fec0000010000 */
[----:B------:R-:W-:-:S02]  /*d4a0*/  UMOV UR38, 0x400 ;  /* 0x0000040000267882 */ /* 0x000fc40000000000 */
[----:B-1----:R-:W-:-:S09]  /*d4b0*/  ULEA UR38, UR4, UR38, 0x18 ;  /* 0x0000002604267291 */ /* 0x002fd2000f8ec03f */
[----:B------:R-:W1:Y:S02]  /*d4c0*/  LDS R5, [UR38+0x308d0] ;  /* 0x0308d026ff057984 */ /* 0x000e640008000800 */
[----:B-1----:R-:W-:Y:S01]  /*d4d0*/  R2UR UR4, R5 ;  /* 0x00000000050472ca */ /* 0x002fe200000e0000 */
[----:B------:R-:W-:Y:S06]  /*d4e0*/  BAR.ARV 0x4, 0x120 ;  /* 0x0104800000007b1d */ /* 0x000fec0000002000 */
[----:B------:R-:W-:Y:S08]  /*d4f0*/  @P0 BRA `(.L_x_971) ;  /* 0x0000000c00e00947 */ /* 0x000ff00003800000 */
[C---:B------:R-:W-:Y:S01]  /*d500*/  IADD3 R21, P6, R200.reuse, 0x20, RZ ;  /* 0x00000020c8157810 */ /* 0x040fe20007fde0ff */
[----:B------:R-:W-:Y:S01]  /*d510*/  VIADD R103, R209, UR42 ;  /* 0x0000002ad1677c36 */ /* 0x000fe20008000000 */
[----:B------:R-:W-:Y:S01]  /*d520*/  IADD3 R27, P5, R200, 0x40, RZ ;  /* 0x00000040c81b7810 */ /* 0x000fe20007fbe0ff */
[----:B------:R-:W-:Y:S01]  /*d530*/  ULDC UR10, c[0x0][0xa88] ;  /* 0x0002a200000a7ab9 */ /* 0x000fe20000000800 */
[----:B------:R-:W-:Y:S01]  /*d540*/  LOP3.LUT R20, R21, 0x380, RZ, 0xc0, !PT ;  /* 0x0000038015147812 */ /* 0x000fe200078ec0ff */
[----:B------:R-:W-:Y:S01]  /*d550*/  USHF.R.S32.HI UR5, URZ, 0x1f, UR43 ;  /* 0x0000001f3f057899 */ /* 0x000fe2000801142b */
[----:B------:R-:W-:Y:S01]  /*d560*/  LOP3.LUT R26, R27, 0x380, RZ, 0xc0, !PT ;  /* 0x000003801b1a7812 */ /* 0x000fe200078ec0ff */
[----:B------:R-:W-:Y:S01]  /*d570*/  ULDC.64 UR6, c[0x0][0xb70] ;  /* 0x0002dc0000067ab9 */ /* 0x000fe20000000a00 */
[----:B------:R-:W-:Y:S01]  /*d580*/  SHF.R.U64 R20, R20, 0x3, RZ ;  /* 0x0000000314147819 */ /* 0x000fe200000012ff */
[----:B------:R-:W-:Y:S01]  /*d590*/  UIMAD UR5, UR5, UR6, URZ ;  /* 0x00000006050572a4 */ /* 0x000fe2000f8e023f */
[----:B------:R-:W-:Y:S01]  /*d5a0*/  SHF.R.U64 R26, R26, 0x3, RZ ;  /* 0x000000031a1a7819 */ /* 0x000fe200000012ff */
[----:B------:R-:W-:Y:S01]  /*d5b0*/  UIMAD.WIDE.U32 UR8, UR43, UR6, URZ ;  /* 0x000000062b0872a5 */ /* 0x000fe2000f8e003f */
[----:B------:R-:W-:Y:S01]  /*d5c0*/  LOP3.LUT R20, R20, R21, RZ, 0x3c, !PT ;  /* 0x0000001514147212 */ /* 0x000fe200078e3cff */
[--C-:B------:R-:W-:Y:S01]  /*d5d0*/  IMAD.X R21, RZ, RZ, R201.reuse, P6 ;  /* 0x000000ffff157224 */ /* 0x100fe200030e06c9 */
[C---:B------:R-:W-:Y:S01]  /*d5e0*/  IADD3 R41, P6, R200.reuse, 0x4040, RZ ;  /* 0x00004040c8297810 */ /* 0x040fe20007fde0ff */
[----:B------:R-:W-:Y:S01]  /*d5f0*/  UIMAD UR5, UR43, UR7, UR5 ;  /* 0x000000072b0572a4 */ /* 0x000fe2000f8e0205 */
[----:B------:R-:W-:Y:S01]  /*d600*/  IADD3 R31, P4, R200, 0x60, RZ ;  /* 0x00000060c81f7810 */ /* 0x000fe20007f9e0ff */
[----:B------:R-:W-:Y:S01]  /*d610*/  ULDC.64 UR12, c[0x0][0x208] ;  /* 0x00008200000c7ab9 */ /* 0x000fe20000000a00 */
[----:B------:R-:W-:Y:S01]  /*d620*/  LOP3.LUT R40, R41, 0x380, RZ, 0xc0, !PT ;  /* 0x0000038029287812 */ /* 0x000fe200078ec0ff */
[----:B------:R-:W-:Y:S01]  /*d630*/  UIADD3 UR5, UR9, UR5, URZ ;  /* 0x0000000509057290 */ /* 0x000fe2000fffe03f */
[----:B------:R-:W-:Y:S01]  /*d640*/  LOP3.LUT R26, R26, R27, RZ, 0x3c, !PT ;  /* 0x0000001b1a1a7212 */ /* 0x000fe200078e3cff */
[----:B------:R-:W-:Y:S01]  /*d650*/  IMAD.X R27, RZ, RZ, R201, P5 ;  /* 0x000000ffff1b7224 */ /* 0x000fe200028e06c9 */
[----:B------:R-:W-:Y:S01]  /*d660*/  SHF.R.U64 R40, R40, 0x3, RZ ;  /* 0x0000000328287819 */ /* 0x000fe200000012ff */
[----:B------:R-:W-:Y:S01]  /*d670*/  ULDC.64 UR6, c[0x0][0xb40] ;  /* 0x0002d00000067ab9 */ /* 0x000fe20000000a00 */
[----:B------:R-:W-:-:S02]  /*d680*/  LOP3.LUT P0, RZ, R208, 0x3, RZ, 0xc0, !PT ;  /* 0x00000003d0ff7812 */ /* 0x000fc4000780c0ff */
[----:B------:R-:W-:Y:S02]  /*d690*/  IADD3 R5, R103, 0x8, RZ ;  /* 0x0000000867057810 */ /* 0x000fe40007ffe0ff */
[C---:B------:R-:W-:Y:S02]  /*d6a0*/  IADD3 R35, P3, R200.reuse, 0x4000, RZ ;  /* 0x00004000c8237810 */ /* 0x040fe40007f7e0ff */
[C---:B------:R-:W-:Y:S02]  /*d6b0*/  IADD3 R43, P5, R200.reuse, 0x4060, RZ ;  /* 0x00004060c82b7810 */ /* 0x040fe40007fbe0ff */
[----:B------:R-:W-:Y:S02]  /*d6c0*/  LOP3.LUT R30, R31, 0x380, RZ, 0xc0, !PT ;  /* 0x000003801f1e7812 */ /* 0x000fe400078ec0ff */
[----:B------:R-:W-:Y:S02]  /*d6d0*/  IADD3 R39, P2, R200, 0x4020, RZ ;  /* 0x00004020c8277810 */ /* 0x000fe40007f5e0ff */
[----:B------:R-:W-:-:S02]  /*d6e0*/  LOP3.LUT R40, R40, R41, RZ, 0x3c, !PT ;  /* 0x0000002928287212 */ /* 0x000fc400078e3cff */
[----:B------:R-:W-:Y:S02]  /*d6f0*/  ISETP.GE.OR P1, PT, R5, UR10, P0 ;  /* 0x0000000a05007c0c */ /* 0x000fe40008726670 */
[----:B------:R-:W-:Y:S02]  /*d700*/  LOP3.LUT R34, R35, 0x380, RZ, 0xc0, !PT ;  /* 0x0000038023227812 */ /* 0x000fe400078ec0ff */
[----:B------:R-:W-:Y:S02]  /*d710*/  IADD3.X R41, RZ, R201, RZ, P6, !PT ;  /* 0x000000c9ff297210 */ /* 0x000fe400037fe4ff */
[----:B------:R-:W-:Y:S02]  /*d720*/  LOP3.LUT R42, R43, 0x380, RZ, 0xc0, !PT ;  /* 0x000003802b2a7812 */ /* 0x000fe400078ec0ff */
[----:B------:R-:W-:Y:S02]  /*d730*/  IADD3 R5, P6, R200, 0x8060, RZ ;  /* 0x00008060c8057810 */ /* 0x000fe40007fde0ff */
[----:B------:R-:W-:-:S02]  /*d740*/  SHF.R.U64 R30, R30, 0x3, RZ ;  /* 0x000000031e1e7819 */ /* 0x000fc400000012ff */
[----:B------:R-:W-:Y:S02]  /*d750*/  LOP3.LUT R38, R39, 0x380, RZ, 0xc0, !PT ;  /* 0x0000038027267812 */ /* 0x000fe400078ec0ff */
[----:B------:R-:W-:Y:S02]  /*d760*/  SHF.R.U64 R34, R34, 0x3, RZ ;  /* 0x0000000322227819 */ /* 0x000fe400000012ff */
[----:B------:R-:W-:Y:S02]  /*d770*/  SHF.R.U64 R42, R42, 0x3, RZ ;  /* 0x000000032a2a7819 */ /* 0x000fe400000012ff */
[----:B------:R-:W-:Y:S02]  /*d780*/  LOP3.LUT R28, R5, 0x380, RZ, 0xc0, !PT ;  /* 0x00000380051c7812 */ /* 0x000fe400078ec0ff */
[----:B------:R-:W-:Y:S02]  /*d790*/  LOP3.LUT R30, R30, R31, RZ, 0x3c, !PT ;  /* 0x0000001f1e1e7212 */ /* 0x000fe400078e3cff */
[----:B------:R-:W-:-:S02]  /*d7a0*/  IADD3.X R31, RZ, R201, RZ, P4, !PT ;  /* 0x000000c9ff1f7210 */ /* 0x000fc400027fe4ff */
[----:B------:R-:W-:Y:S02]  /*d7b0*/  SHF.R.U64 R38, R38, 0x3, RZ ;  /* 0x0000000326267819 */ /* 0x000fe400000012ff */
[----:B------:R-:W-:Y:S01]  /*d7c0*/  LOP3.LUT R34, R34, R35, RZ, 0x3c, !PT ;  /* 0x0000002322227212 */ /* 0x000fe200078e3cff */
[--C-:B------:R-:W-:Y:S01]  /*d7d0*/  IMAD.X R35, RZ, RZ, R201.reuse, P3 ;  /* 0x000000ffff237224 */ /* 0x100fe200018e06c9 */
[----:B------:R-:W-:Y:S02]  /*d7e0*/  IADD3 R45, P4, R200, 0x8000, RZ ;  /* 0x00008000c82d7810 */ /* 0x000fe40007f9e0ff */
[----:B------:R-:W-:Y:S01]  /*d7f0*/  LOP3.LUT R42, R42, R43, RZ, 0x3c, !PT ;  /* 0x0000002b2a2a7212 */ /* 0x000fe200078e3cff */
[----:B------:R-:W-:Y:S01]  /*d800*/  IMAD.X R43, RZ, RZ, R201, P5 ;  /* 0x000000ffff2b7224 */ /* 0x000fe200028e06c9 */
[----:B------:R-:W-:Y:S02]  /*d810*/  SHF.R.U64 R28, R28, 0x3, RZ ;  /* 0x000000031c1c7819 */ /* 0x000fe400000012ff */
[----:B------:R-:W-:-:S02]  /*d820*/  IADD3 R47, P3, R200, 0x8020, RZ ;  /* 0x00008020c82f7810 */ /* 0x000fc40007f7e0ff */
[----:B------:R-:W-:Y:S01]  /*d830*/  LOP3.LUT R38, R38, R39, RZ, 0x3c, !PT ;  /* 0x0000002726267212 */ /* 0x000fe200078e3cff */
[----:B------:R-:W-:Y:S01]  /*d840*/  IMAD.X R39, RZ, RZ, R201, P2 ;  /* 0x000000ffff277224 */ /* 0x000fe200010e06c9 */
[C---:B------:R-:W-:Y:S02]  /*d850*/  LOP3.LUT R53, R200.reuse, 0x380, RZ, 0xc0, !PT ;  /* 0x00000380c8357812 */ /* 0x040fe400078ec0ff */
[C---:B------:R-:W-:Y:S02]  /*d860*/  IADD3 R51, P5, R200.reuse, 0xc000, RZ ;  /* 0x0000c000c8337810 */ /* 0x040fe40007fbe0ff */
[----:B------:R-:W-:Y:S02]  /*d870*/  LOP3.LUT R44, R45, 0x380, RZ, 0xc0, !PT ;  /* 0x000003802d2c7812 */ /* 0x000fe400078ec0ff */
[----:B------:R-:W-:Y:S02]  /*d880*/  F2FP.BF16.F32.PACK_AB R6, R29, R6 ;  /* 0x000000061d06723e */ /* 0x000fe400000010ff */
[----:B------:R-:W-:-:S02]  /*d890*/  IADD3 R49, P2, R200, 0x8040, RZ ;  /* 0x00008040c8317810 */ /* 0x000fc40007f5e0ff */
[----:B------:R-:W-:Y:S02]  /*d8a0*/  LOP3.LUT R28, R28, R5, RZ, 0x3c, !PT ;  /* 0x000000051c1c7212 */ /* 0x000fe400078e3cff */
[----:B------:R-:W-:Y:S02]  /*d8b0*/  IADD3.X R29, RZ, R201, RZ, P6, !PT ;  /* 0x000000c9ff1d7210 */ /* 0x000fe400037fe4ff */
[----:B------:R-:W-:Y:S02]  /*d8c0*/  LOP3.LUT R46, R47, 0x380, RZ, 0xc0, !PT ;  /* 0x000003802f2e7812 */ /* 0x000fe400078ec0ff */
[----:B------:R-:W-:Y:S02]  /*d8d0*/  SHF.R.U64 R53, R53, 0x3, RZ ;  /* 0x0000000335357819 */ /* 0x000fe400000012ff */
[----:B------:R-:W-:Y:S02]  /*d8e0*/  LOP3.LUT R50, R51, 0x380, RZ, 0xc0, !PT ;  /* 0x0000038033327812 */ /* 0x000fe400078ec0ff */
[----:B------:R-:W-:-:S02]  /*d8f0*/  SHF.R.U64 R44, R44, 0x3, RZ ;  /* 0x000000032c2c7819 */ /* 0x000fc400000012ff */
[----:B------:R-:W-:Y:S02]  /*d900*/  LOP3.LUT R48, R49, 0x380, RZ, 0xc0, !PT ;  /* 0x0000038031307812 */ /* 0x000fe400078ec0ff */
[----:B------:R-:W-:Y:S02]  /*d910*/  MOV R31, R30 ;  /* 0x0000001e001f7202 */ /* 0x000fe40000000f00 */
[----:B------:R-:W-:Y:S02]  /*d920*/  SHF.R.U64 R46, R46, 0x3, RZ ;  /* 0x000000032e2e7819 */ /* 0x000fe400000012ff */
[----:B------:R-:W-:Y:S02]  /*d930*/  MOV R30, R28 ;  /* 0x0000001c001e7202 */ /* 0x000fe40000000f00 */
[----:B------:R-:W-:Y:S01]  /*d940*/  LOP3.LUT R52, R53, R200, RZ, 0x3c, !PT ;  /* 0x000000c835347212 */ /* 0x000fe200078e3cff */
[----:B------:R-:W1:Y:S01]  /*d950*/  LDC.64 R28, c[0x0][0xb78] ;  /* 0x0002de00ff1c7b82 */ /* 0x000e620000000a00 */
[----:B------:R-:W-:Y:S01]  /*d960*/  SHF.R.U64 R50, R50, 0x3, RZ ;  /* 0x0000000332327819 */ /* 0x000fe200000012ff */
[----:B------:R-:W-:Y:S01]  /*d970*/  IMAD.MOV.U32 R53, RZ, RZ, R201 ;  /* 0x000000ffff357224 */ /* 0x000fe200078e00c9 */
[----:B------:R-:W-:-:S02]  /*d980*/  LOP3.LUT R44, R44, R45, RZ, 0x3c, !PT ;  /* 0x0000002d2c2c7212 */ /* 0x000fc400078e3cff */
[----:B------:R-:W-:Y:S02]  /*d990*/  SHF.R.U64 R48, R48, 0x3, RZ ;  /* 0x0000000330307819 */ /* 0x000fe400000012ff */
[----:B------:R-:W-:Y:S02]  /*d9a0*/  F2FP.BF16.F32.PACK_AB R4, R25, R4 ;  /* 0x000000041904723e */ /* 0x000fe400000010ff */
[----:B------:R-:W-:Y:S02]  /*d9b0*/  IADD3.X R45, RZ, R201, RZ, P4, !PT ;  /* 0x000000c9ff2d7210 */ /* 0x000fe400027fe4ff */
[----:B------:R-:W-:Y:S01]  /*d9c0*/  LOP3.LUT R46, R46, R47, RZ, 0x3c, !PT ;  /* 0x0000002f2e2e7212 */ /* 0x000fe200078e3cff */
[----:B------:R-:W-:Y:S01]  /*d9d0*/  IMAD.X R47, RZ, RZ, R201, P3 ;  /* 0x000000ffff2f7224 */ /* 0x000fe200018e06c9 */
[----:B------:R-:W-:Y:S02]  /*d9e0*/  IADD3 R25, P4, R200, 0xc020, RZ ;  /* 0x0000c020c8197810 */ /* 0x000fe40007f9e0ff */
[----:B------:R-:W-:-:S02]  /*d9f0*/  LOP3.LUT R50, R50, R51, RZ, 0x3c, !PT ;  /* 0x0000003332327212 */ /* 0x000fc400078e3cff */
[----:B------:R-:W-:Y:S02]  /*da00*/  IADD3 R51, P3, R200, 0xc040, RZ ;  /* 0x0000c040c8337810 */ /* 0x000fe40007f7e0ff */
[----:B------:R-:W-:Y:S01]  /*da10*/  LOP3.LUT R48, R48, R49, RZ, 0x3c, !PT ;  /* 0x0000003130307212 */ /* 0x000fe200078e3cff */
[--C-:B------:R-:W-:Y:S01]  /*da20*/  IMAD.X R49, RZ, RZ, R201.reuse, P2 ;  /* 0x000000ffff317224 */ /* 0x100fe200010e06c9 */
[----:B------:R-:W-:Y:S02]  /*da30*/  MOV R53, R52 ;  /* 0x0000003400357202 */ /* 0x000fe40000000f00 */
[----:B------:R-:W-:Y:S01]  /*da40*/  F2FP.BF16.F32.PACK_AB R5, R57, R56 ;  /* 0x000000383905723e */ /* 0x000fe200000010ff */
[----:B------:R-:W-:Y:S01]  /*da50*/  IMAD.X R57, RZ, RZ, R201, P4 ;  /* 0x000000ffff397224 */ /* 0x000fe200020e06c9 */
[----:B------:R-:W-:Y:S01]  /*da60*/  F2FP.BF16.F32.PACK_AB R7, R160, R7 ;  /* 0x00000007a007723e */ /* 0x000fe200000010ff */
[----:B------:R-:W-:Y:S01]  /*da70*/  BAR.SYNC.DEFER_BLOCKING 0x1, 0x100 ;  /* 0x0044000000007b1d */ /* 0x000fe20000010000 */
[----:B------:R-:W-:-:S02]  /*da80*/  LOP3.LUT R56, R25, 0x380, RZ, 0xc0, !PT ;  /* 0x0000038019387812 */ /* 0x000fc400078ec0ff */
[----:B------:R-:W-:Y:S02]  /*da90*/  IADD3 R55, P2, R200, 0xc060, RZ ;  /* 0x0000c060c8377810 */ /* 0x000fe40007f5e0ff */
[----:B------:R-:W-:Y:S02]  /*daa0*/  LOP3.LUT R52, R51, 0x380, RZ, 0xc0, !PT ;  /* 0x0000038033347812 */ /* 0x000fe400078ec0ff */
[----:B------:R-:W-:Y:S02]  /*dab0*/  SHF.R.U64 R56, R56, 0x3, RZ ;  /* 0x0000000338387819 */ /* 0x000fe400000012ff */
[----:B------:R-:W-:Y:S02]  /*dac0*/  LOP3.LUT R54, R55, 0x380, RZ, 0xc0, !PT ;  /* 0x0000038037367812 */ /* 0x000fe400078ec0ff */
[----:B------:R-:W-:Y:S01]  /*dad0*/  MOV R161, R20 ;  /* 0x0000001400a17202 */ /* 0x000fe20000000f00 */
[----:B------:R-:W-:Y:S01]  /*dae0*/  IMAD.U32 R20, RZ, RZ, UR8 ;  /* 0x00000008ff147e24 */ /* 0x000fe2000f8e00ff */
[----:B------:R-:W-:-:S02]  /*daf0*/  F2FP.BF16.F32.PACK_AB R8, R8, R9 ;  /* 0x000000090808723e */ /* 0x000fc400000010ff */
[----:B------:R-:W-:Y:S02]  /*db00*/  F2FP.BF16.F32.PACK_AB R10, R10, R11 ;  /* 0x0000000b0a0a723e */ /* 0x000fe400000010ff */
[----:B------:R-:W-:Y:S02]  /*db10*/  SHF.R.U64 R52, R52, 0x3, RZ ;  /* 0x0000000334347819 */ /* 0x000fe400000012ff */
[----:B------:R-:W-:Y:S02]  /*db20*/  MOV R160, R26 ;  /* 0x0000001a00a07202 */ /* 0x000fe40000000f00 */
[----:B------:R-:W-:Y:S02]  /*db30*/  F2FP.BF16.F32.PACK_AB R9, R156, R61 ;  /* 0x0000003d9c09723e */ /* 0x000fe400000010ff */
[----:B------:R-:W-:Y:S01]  /*db40*/  F2FP.BF16.F32.PACK_AB R11, R155, R64 ;  /* 0x000000409b0b723e */ /* 0x000fe200000010ff */
[----:B------:R2:W-:Y:S01]  /*db50*/  STSM.16.M88.4 [R53], R4 ;  /* 0x0000000435007844 */ /* 0x0005e20000000200 */
[----:B------:R-:W-:-:S02]  /*db60*/  F2FP.BF16.F32.PACK_AB R12, R12, R13 ;  /* 0x0000000d0c0c723e */ /* 0x000fc400000010ff */
[----:B------:R-:W-:Y:S02]  /*db70*/  F2FP.BF16.F32.PACK_AB R14, R14, R15 ;  /* 0x0000000f0e0e723e */ /* 0x000fe400000010ff */
[----:B------:R-:W-:Y:S02]  /*db80*/  F2FP.BF16.F32.PACK_AB R13, R158, R65 ;  /* 0x000000419e0d723e */ /* 0x000fe400000010ff */
[----:B------:R-:W-:Y:S02]  /*db90*/  F2FP.BF16.F32.PACK_AB R15, R157, R152 ;  /* 0x000000989d0f723e */ /* 0x000fe400000010ff */
[----:B------:R-:W-:Y:S02]  /*dba0*/  F2FP.BF16.F32.PACK_AB R16, R16, R17 ;  /* 0x000000111010723e */ /* 0x000fe400000010ff */
[----:B------:R-:W-:Y:S02]  /*dbb0*/  F2FP.BF16.F32.PACK_AB R18, R18, R19 ;  /* 0x000000131212723e */ /* 0x000fe400000010ff */
[----:B------:R-:W-:-:S02]  /*dbc0*/  LOP3.LUT R56, R56, R25, RZ, 0x3c, !PT ;  /* 0x0000001938387212 */ /* 0x000fc400078e3cff */
[----:B------:R-:W-:Y:S02]  /*dbd0*/  MOV R34, R34 ;  /* 0x0000002200227202 */ /* 0x000fe40000000f00 */
[----:B--2---:R-:W-:Y:S02]  /*dbe0*/  F2FP.BF16.F32.PACK_AB R4, R33, R32 ;  /* 0x000000202104723e */ /* 0x004fe400000010ff */
[----:B------:R-:W-:Y:S02]  /*dbf0*/  F2FP.BF16.F32.PACK_AB R5, R154, R23 ;  /* 0x000000179a05723e */ /* 0x000fe400000010ff */
[----:B------:R-:W-:Y:S02]  /*dc00*/  F2FP.BF16.F32.PACK_AB R6, R37, R36 ;  /* 0x000000242506723e */ /* 0x000fe400000010ff */
[----:B------:R-:W-:Y:S02]  /*dc10*/  F2FP.BF16.F32.PACK_AB R7, R153, R60 ;  /* 0x0000003c9907723e */ /* 0x000fe400000010ff */
[----:B------:R-:W-:-:S02]  /*dc20*/  F2FP.BF16.F32.PACK_AB R17, R59, R58 ;  /* 0x0000003a3b11723e */ /* 0x000fc400000010ff */
[----:B------:R-:W-:Y:S01]  /*dc30*/  F2FP.BF16.F32.PACK_AB R19, R63, R62 ;  /* 0x0000003e3f13723e */ /* 0x000fe200000010ff */
[----:B------:R2:W-:Y:S01]  /*dc40*/  STSM.16.M88.4 [R161], R4 ;  /* 0x00000004a1007844 */ /* 0x0005e20000000200 */
[----:B------:R-:W-:Y:S02]  /*dc50*/  F2FP.BF16.F32.PACK_AB R72, R73, R72 ;  /* 0x000000484948723e */ /* 0x000fe400000010ff */
[----:B------:R-:W-:Y:S01]  /*dc60*/  SHF.R.U64 R54, R54, 0x3, RZ ;  /* 0x0000000336367819 */ /* 0x000fe200000012ff */
[----:B------:R-:W-:Y:S01]  /*dc70*/  STSM.16.M88.4 [R160], R8 ;  /* 0x00000008a0007844 */ /* 0x000fe20000000200 */
[----:B------:R-:W-:Y:S02]  /*dc80*/  MOV R38, R38 ;  /* 0x0000002600267202 */ /* 0x000fe40000000f00 */
[----:B------:R-:W-:Y:S01]  /*dc90*/  MOV R21, UR9 ;  /* 0x0000000900157c02 */ /* 0x000fe20008000f00 */
[----:B------:R-:W-:Y:S01]  /*dca0*/  IMAD.U32 R21, RZ, RZ, UR5 ;  /* 0x00000005ff157e24 */ /* 0x000fe2000f8e00ff */
[----:B------:R-:W-:Y:S01]  /*dcb0*/  F2FP.BF16.F32.PACK_AB R24, R24, R3 ;  /* 0x000000031818723e */ /* 0x000fe200000010ff */
[----:B------:R-:W-:Y:S01]  /*dcc0*/  USHF.R.S32.HI UR5, URZ, 0x1f, UR44 ;  /* 0x0000001f3f057899 */ /* 0x000fe2000801142c */
[----:B------:R-:W-:Y:S01]  /*dcd0*/  F2FP.BF16.F32.PACK_AB R25, R67, R66 ;  /* 0x000000424319723e */ /* 0x000fe200000010ff */
[----:B------:R-:W-:Y:S01]  /*dce0*/  STSM.16.M88.4 [R31], R12 ;  /* 0x0000000c1f007844 */ /* 0x000fe20000000200 */
[----:B------:R-:W-:Y:S01]  /*dcf0*/  F2FP.BF16.F32.PACK_AB R26, R69, R68 ;  /* 0x00000044451a723e */ /* 0x000fe200000010ff */
[C---:B-1----:R-:W-:Y:S01]  /*dd00*/  IMAD.WIDE.U32 R20, R28.reuse, UR44, R20 ;  /* 0x0000002c1c147c25 */ /* 0x042fe2000f8e0014 */
[----:B------:R-:W-:Y:S01]  /*dd10*/  F2FP.BF16.F32.PACK_AB R27, R71, R70 ;  /* 0x00000046471b723e */ /* 0x000fe200000010ff */
[----:B------:R-:W-:Y:S01]  /*dd20*/  STSM.16.M88.4 [R34], R16 ;  /* 0x0000001022007844 */ /* 0x000fe20000000200 */
[----:B------:R-:W-:Y:S01]  /*dd30*/  F2FP.BF16.F32.PACK_AB R73, R159, R74 ;  /* 0x0000004a9f49723e */ /* 0x000fe200000010ff */
[----:B--2---:R-:W-:Y:S01]  /*dd40*/  IMAD R4, R28, UR5, RZ ;  /* 0x000000051c047c24 */ /* 0x004fe2000f8e02ff */
[----:B------:R-:W-:Y:S01]  /*dd50*/  F2FP.BF16.F32.PACK_AB R80, R81, R80 ;  /* 0x000000505150723e */ /* 0x000fe200000010ff */
[----:B------:R-:W-:Y:S01]  /*dd60*/  STSM.16.M88.4 [R38], R24 ;  /* 0x0000001826007844 */ /* 0x000fe20000000200 */
[----:B------:R-:W-:Y:S01]  /*dd70*/  LOP3.LUT R52, R52, R51, RZ, 0x3c, !PT ;  /* 0x0000003334347212 */ /* 0x000fe200078e3cff */
[----:B------:R-:W-:Y:S01]  /*dd80*/  IMAD.X R51, RZ, RZ, R201, P5 ;  /* 0x000000ffff337224 */ /* 0x000fe200028e06c9 */
[----:B------:R-:W-:Y:S01]  /*dd90*/  MOV R40, R40 ;  /* 0x0000002800287202 */ /* 0x000fe20000000f00 */
[----:B------:R-:W-:Y:S01]  /*dda0*/  IMAD R4, R29, UR44, R4 ;  /* 0x0000002c1d047c24 */ /* 0x000fe2000f8e0204 */
[----:B------:R-:W-:-:S02]  /*ddb0*/  F2FP.BF16.F32.PACK_AB R74, R77, R76 ;  /* 0x0000004c4d4a723e */ /* 0x000fc400000010ff */
[----:B------:R-:W-:Y:S02]  /*ddc0*/  F2FP.BF16.F32.PACK_AB R75, R78, R75 ;  /* 0x0000004b4e4b723e */ /* 0x000fe400000010ff */
[----:B------:R-:W-:Y:S02]  /*ddd0*/  F2FP.BF16.F32.PACK_AB R81, R79, R82 ;  /* 0x000000524f51723e */ /* 0x000fe400000010ff */
[----:B------:R-:W-:Y:S01]  /*dde0*/  F2FP.BF16.F32.PACK_AB R88, R89, R88 ;  /* 0x000000585958723e */ /* 0x000fe200000010ff */
[----:B------:R-:W-:Y:S01]  /*ddf0*/  STSM.16.M88.4 [R40], R72 ;  /* 0x0000004828007844 */ /* 0x000fe20000000200 */
[----:B------:R-:W-:Y:S02]  /*de00*/  MOV R42, R42 ;  /* 0x0000002a002a7202 */ /* 0x000fe40000000f00 */
[----:B------:R-:W-:Y:S02]  /*de10*/  F2FP.BF16.F32.PACK_AB R82, R85, R84 ;  /* 0x000000545552723e */ /* 0x000fe400000010ff */
[----:B------:R-:W-:-:S02]  /*de20*/  F2FP.BF16.F32.PACK_AB R83, R86, R83 ;  /* 0x000000535653723e */ /* 0x000fc400000010ff */
[----:B------:R-:W-:Y:S02]  /*de30*/  F2FP.BF16.F32.PACK_AB R89, R87, R90 ;  /* 0x0000005a5759723e */ /* 0x000fe400000010ff */
[----:B------:R-:W-:Y:S01]  /*de40*/  F2FP.BF16.F32.PACK_AB R96, R97, R96 ;  /* 0x000000606160723e */ /* 0x000fe200000010ff */
[----:B------:R-:W-:Y:S01]  /*de50*/  STSM.16.M88.4 [R42], R80 ;  /* 0x000000502a007844 */ /* 0x000fe20000000200 */
[----:B------:R-:W-:Y:S02]  /*de60*/  MOV R44, R44 ;  /* 0x0000002c002c7202 */ /* 0x000fe40000000f00 */
[----:B------:R-:W-:Y:S02]  /*de70*/  F2FP.BF16.F32.PACK_AB R90, R93, R92 ;  /* 0x0000005c5d5a723e */ /* 0x000fe400000010ff */
[----:B------:R-:W-:Y:S02]  /*de80*/  F2FP.BF16.F32.PACK_AB R91, R94, R91 ;  /* 0x0000005b5e5b723e */ /* 0x000fe400000010ff */
[----:B------:R-:W-:-:S02]  /*de90*/  F2FP.BF16.F32.PACK_AB R97, R95, R98 ;  /* 0x000000625f61723e */ /* 0x000fc400000010ff */
[----:B------:R-:W-:Y:S01]  /*dea0*/  F2FP.BF16.F32.PACK_AB R104, R105, R104 ;  /* 0x000000686968723e */ /* 0x000fe200000010ff */
[----:B------:R-:W-:Y:S01]  /*deb0*/  STSM.16.M88.4 [R44], R88 ;  /* 0x000000582c007844 */ /* 0x000fe20000000200 */
[----:B------:R-:W-:Y:S01]  /*dec0*/  LOP3.LUT R54, R54, R55, RZ, 0x3c, !PT ;  /* 0x0000003736367212 */ /* 0x000fe200078e3cff */
[----:B------:R-:W-:Y:S01]  /*ded0*/  IMAD.X R55, RZ, RZ, R201, P2 ;  /* 0x000000ffff377224 */ /* 0x000fe200010e06c9 */
[----:B------:R-:W-:Y:S02]  /*dee0*/  MOV R46, R46 ;  /* 0x0000002e002e7202 */ /* 0x000fe40000000f00 */
[----:B------:R-:W-:Y:S02]  /*def0*/  F2FP.BF16.F32.PACK_AB R98, R101, R100 ;  /* 0x000000646562723e */ /* 0x000fe400000010ff */
[----:B------:R-:W-:Y:S02]  /*df00*/  F2FP.BF16.F32.PACK_AB R99, R102, R99 ;  /* 0x000000636663723e */ /* 0x000fe400000010ff */
[----:B------:R-:W-:-:S02]  /*df10*/  F2FP.BF16.F32.PACK_AB R105, R107, R106 ;  /* 0x0000006a6b69723e */ /* 0x000fc400000010ff */
[----:B------:R-:W-:Y:S01]  /*df20*/  F2FP.BF16.F32.PACK_AB R112, R113, R112 ;  /* 0x000000707170723e */ /* 0x000fe200000010ff */
[----:B------:R-:W-:Y:S01]  /*df30*/  STSM.16.M88.4 [R46], R96 ;  /* 0x000000602e007844 */ /* 0x000fe20000000200 */
[----:B------:R-:W-:Y:S02]  /*df40*/  MOV R48, R48 ;  /* 0x0000003000307202 */ /* 0x000fe40000000f00 */
[----:B------:R-:W-:Y:S02]  /*df50*/  IADD3.X R53, RZ, R201, RZ, P3, !PT ;  /* 0x000000c9ff357210 */ /* 0x000fe40001ffe4ff */
        /* <DEDUP_REMOVED lines=16> */
[----:B------:R-:W-:Y:S02]  /*e060*/  MOV R56, R56 ;  /* 0x0000003800387202 */ /* 0x000fe40000000f00 */
        /* <DEDUP_REMOVED lines=9> */
[----:B------:R-:W-:Y:S01]  /*e100*/  MOV R54, R54 ;  /* 0x0000003600367202 */ /* 0x000fe20000000f00 */
[----:B------:R-:W-:Y:S01]  /*e110*/  STSM.16.M88.4 [R52], R136 ;  /* 0x0000008834007844 */ /* 0x000fe20000000200 */
[----:B------:R-:W-:Y:S02]  /*e120*/  F2FP.BF16.F32.PACK_AB R146, R149, R148 ;  /* 0x000000949592723e */ /* 0x000fe400000010ff */
[----:B------:R-:W-:Y:S02]  /*e130*/  F2FP.BF16.F32.PACK_AB R147, R151, R150 ;  /* 0x000000969793723e */ /* 0x000fe400000010ff */
[C---:B------:R-:W-:Y:S02]  /*e140*/  ISETP.GE.OR P0, PT, R103.reuse, UR10, P0 ;  /* 0x0000000a67007c0c */ /* 0x040fe40008706670 */
[----:B------:R-:W-:Y:S01]  /*e150*/  SHF.R.S32.HI R3, RZ, 0x1f, R103 ;  /* 0x0000001fff037819 */ /* 0x000fe20000011467 */
[----:B------:R-:W-:Y:S01]  /*e160*/  STSM.16.M88.4 [R54], R144 ;  /* 0x0000009036007844 */ /* 0x000fe20000000200 */
[----:B------:R-:W-:Y:S01]  /*e170*/  IADD3 R103, P2, R103, R20, RZ ;  /* 0x0000001467677210 */ /* 0x000fe20007f5e0ff */
[----:B------:R-:W-:Y:S01]  /*e180*/  @!PT LDS RZ, [RZ] ;  /* 0x00000000fffff984 */ /* 0x000fe20000000800 */
[----:B------:R-:W-:Y:S01]  /*e190*/  @!PT LDS RZ, [RZ] ;  /* 0x00000000fffff984 */ /* 0x000fe20000000800 */
[----:B------:R-:W-:Y:S01]  /*e1a0*/  @!PT LDS RZ, [RZ] ;  /* 0x00000000fffff984 */ /* 0x000fe20000000800 */
[----:B------:R-:W-:Y:S01]  /*e1b0*/  @!PT LDS RZ, [RZ] ;  /* 0x00000000fffff984 */ /* 0x000fe20000000800 */
[----:B------:R1:W-:Y:S06]  /*e1c0*/  MEMBAR.ALL.CTA ;  /* 0x0000000000007992 */ /* 0x0003ec0000008000 */
[----:B-1----:R-:W1:Y:S01]  /*e1d0*/  FENCE.VIEW.ASYNC.S ;  /* 0x00000000000073c6 */ /* 0x002e620000000000 */
[----:B------:R-:W-:Y:S01]  /*e1e0*/  IADD3.X R20, R3, R21, R4, P2, !PT ;  /* 0x0000001503147210 */ /* 0x000fe200017fe404 */
[----:B-1----:R-:W-:Y:S06]  /*e1f0*/  BAR.ARV 0x1, 0x120 ;  /* 0x0044800000007b1d */ /* 0x002fec0000002000 */
[C---:B------:R-:W-:Y:S01]  /*e200*/  LEA R4, P2, R103.reuse, UR6, 0x2 ;  /* 0x0000000667047c11 */ /* 0x040fe2000f8410ff */
[----:B------:R-:W1:Y:S03]  /*e210*/  SHFL.IDX PT, R3, R211, RZ, 0x1f ;  /* 0x00001fffd3037589 */ /* 0x000e6600000e0000 */
[----:B------:R-:W-:-:S05]  /*e220*/  LEA.HI.X R5, R103, UR7, R20, 0x2, P2 ;  /* 0x0000000767057c11 */ /* 0x000fca00090f1414 */
[----:B------:R2:W-:Y:S04]  /*e230*/  @!P0 STG.E desc[UR12][R4.64], R2 ;  /* 0x0000000204008986 */ /* 0x0005e8000c10190c */
[----:B------:R2:W-:Y:S01]  /*e240*/  @!P1 STG.E desc[UR12][R4.64+0x20], R0 ;  /* 0x0000200004009986 */ /* 0x0005e2000c10190c */
[----:B-1----:R-:W-:-:S13]  /*e250*/  ISETP.NE.AND P0, PT, R3, 0x7, PT ;  /* 0x000000070300780c */ /* 0x002fda0003f05270 */
[----:B--2---:R-:W-:Y:S05]  /*e260*/  @P0 BRA `(.L_x_972) ;  /* 0x0000000c00180947 */ /* 0x004fea0003800000 */
[----:B------:R-:W-:Y:S01]  /*e270*/  BAR.SYNC.DEFER_BLOCKING 0x1, 0x120 ;  /* 0x0044800000007b1d */ /* 0x000fe20000010000 */
[----:B------:R-:W-:-:S05]  /*e280*/  ELECT P0, URZ, PT ;  /* 0x00000000003f782f */ /* 0x000fca0003800000 */
[----:B------:R-:W-:Y:S08]  /*e290*/  BSSY B0, `(.L_x_973) ;  /* 0x000001d000007945 */ /* 0x000ff00003800000 */
[----:B------:R-:W-:Y:S05]  /*e2a0*/  @!P0 BRA `(.L_x_974) ;  /* 0x00000000006c8947 */ /* 0x000fea0003800000 */
[----:B------:R-:W-:Y:S01]  /*e2b0*/  ULDC.64 UR10, c[0x0][0x198] ;  /* 0x00006600000a7ab9 */ /* 0x000fe20000000a00 */
[----:B------:R-:W-:Y:S02]  /*e2c0*/  UIADD3 UR5, UR38, 0x4000, URZ ;  /* 0x0000400026057890 */ /* 0x000fe4000fffe03f */
[----:B------:R-:W-:Y:S02]  /*e2d0*/  UIADD3 UR6, UP0, UR10, 0x9f0, URZ ;  /* 0x000009f00a067890 */ /* 0x000fe4000ff1e03f */
[----:B------:R-:W-:Y:S02]  /*e2e0*/  UIADD3 UR9, UR38, 0x8000, URZ ;  /* 0x0000800026097890 */ /* 0x000fe4000fffe03f */
[----:B------:R-:W-:Y:S01]  /*e2f0*/  UIADD3.X UR7, URZ, UR11, URZ, UP0, !UPT ;  /* 0x0000000b3f077290 */ /* 0x000fe200087fe43f */
[----:B------:R-:W-:Y:S01]  /*e300*/  UMOV UR41, URZ ;  /* 0x0000003f00297c82 */ /* 0x000fe20008000000 */
[----:B------:R-:W-:Y:S01]  /*e310*/  UMOV UR45, URZ ;  /* 0x0000003f002d7c82 */ /* 0x000fe20008000000 */
[----:B------:R-:W-:Y:S01]  /*e320*/  UMOV UR40, UR38 ;  /* 0x0000002600287c82 */ /* 0x000fe20008000000 */
[----:B------:R-:W-:Y:S01]  /*e330*/  UMOV UR8, 0x40 ;  /* 0x0000004000087882 */ /* 0x000fe20000000000 */
[----:B------:R-:W-:-:S04]  /*e340*/  UIADD3 UR10, UR38, 0xc000, URZ ;  /* 0x0000c000260a7890 */ /* 0x000fc8000fffe03f */
        /* <DEDUP_REMOVED lines=17> */
.L_x_974:
[----:B------:R-:W-:Y:S05]  /*e460*/  BSYNC B0 ;  /* 0x0000000000007941 */ /* 0x000fea0003800000 */
.L_x_973:
[----:B------:R-:W-:Y:S05]  /*e470*/  BRA `(.L_x_972) ;  /* 0x0000000800947947 */ /* 0x000fea0003800000 */
.L_x_971:
[----:B------:R-:W1:Y:S01]  /*e480*/  LDC.64 R8, c[0x0][0xae0] ;  /* 0x0002b800ff087b82 */ /* 0x000e620000000a00 */
[----:B------:R-:W-:Y:S01]  /*e490*/  ISETP.GT.AND P0, PT, R213, 0x7f, PT ;  /* 0x0000007fd500780c */ /* 0x000fe20003f04270 */
[----:B------:R-:W-:Y:S01]  /*e4a0*/  USHF.R.S32.HI UR5, URZ, 0x1f, UR43 ;  /* 0x0000001f3f057899 */ /* 0x000fe2000801142b */
[--C-:B------:R-:W-:Y:S01]  /*e4b0*/  SHF.R.S32.HI R203, RZ, 0x1f, R202.reuse ;  /* 0x0000001fffcb7819 */ /* 0x100fe200000114ca */
[----:B------:R-:W-:Y:S01]  /*e4c0*/  USHF.R.S32.HI UR6, URZ, 0x1f, UR44 ;  /* 0x0000001f3f067899 */ /* 0x000fe2000801142c */
[----:B------:R-:W-:Y:S03]  /*e4d0*/  BSSY B0, `(.L_x_975) ;  /* 0x000001d000007945 */ /* 0x000fe60003800000 */
[----:B------:R-:W2:Y:S08]  /*e4e0*/  LDC R14, c[0x0][0xdac] ;  /* 0x00036b00ff0e7b82 */ /* 0x000eb00000000800 */
[----:B------:R-:W3:Y:S01]  /*e4f0*/  LDC.64 R10, c[0x0][0xae8] ;  /* 0x0002ba00ff0a7b82 */ /* 0x000ee20000000a00 */
[----:B-1----:R-:W-:-:S04]  /*e500*/  IMAD.WIDE.U32 R6, R8, UR43, R202 ;  /* 0x0000002b08067c25 */ /* 0x002fc8000f8e00ca */
[----:B------:R-:W-:Y:S01]  /*e510*/  IMAD R8, R8, UR5, RZ ;  /* 0x0000000508087c24 */ /* 0x000fe2000f8e02ff */
[----:B------:R-:W-:Y:S06]  /*e520*/  @P0 BRA `(.L_x_976) ;  /* 0x00000000005c0947 */ /* 0x000fec0003800000 */
[----:B------:R-:W1:Y:S01]  /*e530*/  S2R R0, SR_TID.X ;  /* 0x0000000000007919 */ /* 0x000e620000002100 */
[----:B------:R-:W-:Y:S01]  /*e540*/  IMAD.U32 R2, RZ, RZ, UR42 ;  /* 0x0000002aff027e24 */ /* 0x000fe2000f8e00ff */
[----:B------:R-:W-:-:S04]  /*e550*/  ULDC UR7, c[0x0][0xa88] ;  /* 0x0002a20000077ab9 */ /* 0x000fc80000000800 */
[----:B-1----:R-:W-:-:S04]  /*e560*/  IADD3 R2, R2, -0x80, R0 ;  /* 0xffffff8002027810 */ /* 0x002fc80007ffe000 */
[----:B------:R-:W-:-:S13]  /*e570*/  ISETP.GE.AND P0, PT, R2, UR7, PT ;  /* 0x0000000702007c0c */ /* 0x000fda000bf06270 */
[----:B------:R-:W-:Y:S05]  /*e580*/  @P0 BRA `(.L_x_976) ;  /* 0x0000000000440947 */ /* 0x000fea0003800000 */
[----:B------:R-:W1:Y:S01]  /*e590*/  LDC.64 R4, c[0x0][0xb70] ;  /* 0x0002dc00ff047b82 */ /* 0x000e620000000a00 */
[----:B------:R-:W-:Y:S01]  /*e5a0*/  SHF.R.S32.HI R3, RZ, 0x1f, R2 ;  /* 0x0000001fff037819 */ /* 0x000fe20000011402 */
[----:B------:R-:W-:Y:S01]  /*e5b0*/  ULDC.64 UR8, c[0x0][0xb40] ;  /* 0x0002d00000087ab9 */ /* 0x000fe20000000a00 */
[----:B------:R-:W-:-:S05]  /*e5c0*/  ULDC.64 UR10, c[0x0][0x208] ;  /* 0x00008200000a7ab9 */ /* 0x000fca0000000a00 */
[----:B------:R-:W4:Y:S01]  /*e5d0*/  LDC.64 R12, c[0x0][0xb78] ;  /* 0x0002de00ff0c7b82 */ /* 0x000f220000000a00 */
[C---:B-1----:R-:W-:Y:S02]  /*e5e0*/  IMAD R0, R4.reuse, UR5, RZ ;  /* 0x0000000504007c24 */ /* 0x042fe4000f8e02ff */
[----:B------:R-:W-:-:S04]  /*e5f0*/  IMAD.WIDE.U32 R2, R4, UR43, R2 ;  /* 0x0000002b04027c25 */ /* 0x000fc8000f8e0002 */
[----:B------:R-:W-:Y:S02]  /*e600*/  IMAD R5, R5, UR43, R0 ;  /* 0x0000002b05057c24 */ /* 0x000fe4000f8e0200 */
[----:B----4-:R-:W-:-:S03]  /*e610*/  IMAD R0, R12, UR6, RZ ;  /* 0x000000060c007c24 */ /* 0x010fc6000f8e02ff */
[----:B------:R-:W-:Y:S01]  /*e620*/  IADD3 R3, R3, R5, RZ ;  /* 0x0000000503037210 */ /* 0x000fe20007ffe0ff */
[----:B------:R-:W-:Y:S02]  /*e630*/  IMAD R5, R13, UR44, R0 ;  /* 0x0000002c0d057c24 */ /* 0x000fe4000f8e0200 */
[----:B------:R-:W-:-:S04]  /*e640*/  IMAD.WIDE.U32 R2, R12, UR44, R2 ;  /* 0x0000002c0c027c25 */ /* 0x000fc8000f8e0002 */
[----:B------:R-:W-:Y:S01]  /*e650*/  IMAD.IADD R3, R3, 0x1, R5 ;  /* 0x0000000103037824 */ /* 0x000fe200078e0205 */
[----:B------:R-:W-:-:S04]  /*e660*/  LEA R4, P0, R2, UR8, 0x2 ;  /* 0x0000000802047c11 */ /* 0x000fc8000f8010ff */
[----:B------:R-:W-:Y:S01]  /*e670*/  LEA.HI.X R5, R2, UR9, R3, 0x2, P0 ;  /* 0x0000000902057c11 */ /* 0x000fe200080f1403 */
[----:B------:R-:W-:-:S05]  /*e680*/  IMAD.MOV.U32 R3, RZ, RZ, -0x800000 ;  /* 0xff800000ff037424 */ /* 0x000fca00078e00ff */
[----:B------:R1:W-:Y:S03]  /*e690*/  STG.E desc[UR10][R4.64], R3 ;  /* 0x0000000304007986 */ /* 0x0003e6000c10190a */
.L_x_976:
[----:B------:R-:W-:Y:S05]  /*e6a0*/  BSYNC B0 ;  /* 0x0000000000007941 */ /* 0x000fea0003800000 */
.L_x_975:
[----:B------:R-:W-:Y:S01]  /*e6b0*/  R2UR UR7, R206 ;  /* 0x00000000ce0772ca */ /* 0x000fe200000e0000 */
[----:B------:R-:W-:Y:S01]  /*e6c0*/  ULDC UR5, c[0x0][0xa88] ;  /* 0x0002a20000057ab9 */ /* 0x000fe20000000800 */
[C---:B------:R-:W-:Y:S01]  /*e6d0*/  IADD3 R0, R204.reuse, 0x20, RZ ;  /* 0x00000020cc007810 */ /* 0x040fe20007ffe0ff */
[----:B------:R-:W-:Y:S01]  /*e6e0*/  UIADD3 UR42, -UR42, UR5, URZ ;  /* 0x000000052a2a7290 */ /* 0x000fe2000fffe13f */
[----:B-1----:R-:W-:Y:S01]  /*e6f0*/  IMAD R3, R9, UR43, R8 ;  /* 0x0000002b09037c24 */ /* 0x002fe2000f8e0208 */
[----:B------:R-:W-:Y:S01]  /*e700*/  SHF.R.S32.HI R205, RZ, 0x1f, R204 ;  /* 0x0000001fffcd7819 */ /* 0x000fe200000114cc */
[C---:B------:R-:W-:Y:S01]  /*e710*/  VIADD R2, R204.reuse, 0x40 ;  /* 0x00000040cc027836 */ /* 0x040fe20000000000 */
[----:B------:R-:W-:Y:S01]  /*e720*/  BSSY B0, `(.L_x_977) ;  /* 0x0000025000007945 */ /* 0x000fe20003800000 */
[----:B------:R-:W-:Y:S01]  /*e730*/  IMAD.IADD R7, R7, 0x1, R3 ;  /* 0x0000000107077824 */ /* 0x000fe200078e0203 */
[C---:B------:R-:W-:Y:S01]  /*e740*/  ISETP.GE.AND P2, PT, R204.reuse, UR42, PT ;  /* 0x0000002acc007c0c */ /* 0x040fe2000bf46270 */
[----:B------:R-:W-:Y:S01]  /*e750*/  VIADD R8, R204, 0x60 ;  /* 0x00000060cc087836 */ /* 0x000fe20000000000 */
[----:B------:R-:W-:Y:S01]  /*e760*/  ISETP.GE.AND P0, PT, R0, UR42, PT ;  /* 0x0000002a00007c0c */ /* 0x000fe2000bf06270 */
[C---:B---3--:R-:W-:Y:S01]  /*e770*/  IMAD R0, R10.reuse, UR6, RZ ;  /* 0x000000060a007c24 */ /* 0x048fe2000f8e02ff */
[----:B------:R-:W-:Y:S01]  /*e780*/  ULOP3.LUT UR5, URZ, UR7, URZ, 0x33, !UPT ;  /* 0x000000073f057292 */ /* 0x000fe2000f8e333f */
[----:B------:R-:W-:Y:S01]  /*e790*/  IMAD.WIDE.U32 R6, R10, UR44, R6 ;  /* 0x0000002c0a067c25 */ /* 0x000fe2000f8e0006 */
[----:B------:R-:W-:-:S03]  /*e7a0*/  ISETP.GE.AND P1, PT, R2, UR42, PT ;  /* 0x0000002a02007c0c */ /* 0x000fc6000bf26270 */
[----:B------:R-:W-:Y:S01]  /*e7b0*/  IMAD R3, R11, UR44, R0 ;  /* 0x0000002c0b037c24 */ /* 0x000fe2000f8e0200 */
[----:B--2---:R-:W-:-:S03]  /*e7c0*/  IADD3 R5, R14, UR5, RZ ;  /* 0x000000050e057c10 */ /* 0x004fc6000fffe0ff */
[----:B------:R-:W-:Y:S02]  /*e7d0*/  IMAD.IADD R11, R7, 0x1, R3 ;  /* 0x00000001070b7824 */ /* 0x000fe400078e0203 */
[----:B------:R-:W-:Y:S01]  /*e7e0*/  IMAD.WIDE R4, R5, 0x80, R204 ;  /* 0x0000008005047825 */ /* 0x000fe200078e02cc */
[----:B------:R-:W-:Y:S06]  /*e7f0*/  @P2 BRA `(.L_x_978) ;  /* 0x00000000005c2947 */ /* 0x000fec0003800000 */
[C---:B------:R-:W-:Y:S01]  /*e800*/  VIADD R2, R202.reuse, 0x80 ;  /* 0x00000080ca027836 */ /* 0x040fe20000000000 */
[----:B------:R-:W-:Y:S01]  /*e810*/  IADD3 R0, R202, 0x40, RZ ;  /* 0x00000040ca007810 */ /* 0x000fe20007ffe0ff */
[----:B------:R-:W-:Y:S01]  /*e820*/  ULDC UR5, c[0x0][0xa8c] ;  /* 0x0002a30000057ab9 */ /* 0x000fe20000000800 */
[----:B------:R-:W-:Y:S01]  /*e830*/  ULDC.64 UR6, c[0x0][0xad8] ;  /* 0x0002b60000067ab9 */ /* 0x000fe20000000a00 */
[----:B------:R-:W-:Y:S01]  /*e840*/  IMAD.MOV.U32 R3, RZ, RZ, R11 ;  /* 0x000000ffff037224 */ /* 0x000fe200078e000b */
[----:B------:R-:W-:Y:S01]  /*e850*/  ISETP.GE.AND P4, PT, R2, UR5, PT ;  /* 0x0000000502007c0c */ /* 0x000fe2000bf86270 */
[----:B------:R-:W-:Y:S01]  /*e860*/  IMAD R9, R5, UR6, RZ ;  /* 0x0000000605097c24 */ /* 0x000fe2000f8e02ff */
[----:B------:R-:W-:Y:S01]  /*e870*/  ISETP.GE.AND P3, PT, R0, UR5, PT ;  /* 0x0000000500007c0c */ /* 0x000fe2000bf66270 */
[----:B------:R-:W-:Y:S01]  /*e880*/  VIADD R0, R202, 0xc0 ;  /* 0x000000c0ca007836 */ /* 0x000fe20000000000 */
[----:B------:R-:W-:Y:S01]  /*e890*/  MOV R2, R6 ;  /* 0x0000000600027202 */ /* 0x000fe20000000f00 */
[----:B------:R-:W-:Y:S01]  /*e8a0*/  IMAD R9, R4, UR7, R9 ;  /* 0x0000000704097c24 */ /* 0x000fe2000f8e0209 */
[----:B------:R-:W-:Y:S01]  /*e8b0*/  ISETP.GE.AND P2, PT, R202, UR5, PT ;  /* 0x00000005ca007c0c */ /* 0x000fe2000bf46270 */
[----:B------:R-:W-:Y:S01]  /*e8c0*/  ULDC.64 UR8, c[0x0][0x208] ;  /* 0x0000820000087ab9 */ /* 0x000fe20000000a00 */
[----:B------:R-:W-:Y:S01]  /*e8d0*/  ISETP.GE.AND P5, PT, R0, UR5, PT ;  /* 0x0000000500007c0c */ /* 0x000fe2000bfa6270 */
[----:B------:R-:W-:Y:S01]  /*e8e0*/  IMAD.WIDE.U32 R2, R4, UR6, R2 ;  /* 0x0000000604027c25 */ /* 0x000fe2000f8e0002 */
[----:B------:R-:W-:-:S03]  /*e8f0*/  ULDC.64 UR6, c[0x0][0xa80] ;  /* 0x0002a00000067ab9 */ /* 0x000fc60000000a00 */
[----:B------:R-:W-:Y:S01]  /*e900*/  IMAD.IADD R3, R3, 0x1, R9 ;  /* 0x0000000103037824 */ /* 0x000fe200078e0209 */
[----:B------:R-:W-:-:S04]  /*e910*/  LEA R12, P6, R2, UR6, 0x1 ;  /* 0x00000006020c7c11 */ /* 0x000fc8000f8c08ff */
[----:B------:R-:W-:-:S05]  /*e920*/  LEA.HI.X R13, R2, UR7, R3, 0x1, P6 ;  /* 0x00000007020d7c11 */ /* 0x000fca000b0f0c03 */
[----:B------:R1:W-:Y:S04]  /*e930*/  @!P2 STG.E.128 desc[UR8][R12.64], RZ ;  /* 0x000000ff0c00a986 */ /* 0x0003e8000c101d08 */
[----:B------:R1:W-:Y:S04]  /*e940*/  @!P3 STG.E.128 desc[UR8][R12.64+0x80], RZ ;  /* 0x000080ff0c00b986 */ /* 0x0003e8000c101d08 */
[----:B------:R1:W-:Y:S04]  /*e950*/  @!P4 STG.E.128 desc[UR8][R12.64+0x100], RZ ;  /* 0x000100ff0c00c986 */ /* 0x0003e8000c101d08 */
[----:B------:R1:W-:Y:S02]  /*e960*/  @!P5 STG.E.128 desc[UR8][R12.64+0x180], RZ ;  /* 0x000180ff0c00d986 */ /* 0x0003e4000c101d08 */
.L_x_978:
[----:B------:R-:W-:Y:S05]  /*e970*/  BSYNC B0 ;  /* 0x0000000000007941 */ /* 0x000fea0003800000 */
.L_x_977:
[----:B------:R-:W-:Y:S01]  /*e980*/  BSSY B0, `(.L_x_979) ;  /* 0x000001c000007945 */ /* 0x000fe20003800000 */
[----:B------:R-:W-:-:S03]  /*e990*/  ISETP.GE.AND P2, PT, R8, UR42, PT ;  /* 0x0000002a08007c0c */ /* 0x000fc6000bf46270 */
[----:B------:R-:W-:Y:S10]  /*e9a0*/  @P0 BRA `(.L_x_980) ;  /* 0x0000000000640947 */ /* 0x000ff40003800000 */
[----:B------:R-:W-:Y:S01]  /*e9b0*/  IADD3 R9, P0, R4, 0x20, RZ ;  /* 0x0000002004097810 */ /* 0x000fe20007f1e0ff */
[C---:B------:R-:W-:Y:S01]  /*e9c0*/  VIADD R3, R202.reuse, 0x80 ;  /* 0x00000080ca037836 */ /* 0x040fe20000000000 */
[----:B------:R-:W-:Y:S01]  /*e9d0*/  IADD3 R2, R202, 0x40, RZ ;  /* 0x00000040ca027810 */ /* 0x000fe20007ffe0ff */
[----:B------:R-:W-:Y:S01]  /*e9e0*/  ULDC UR5, c[0x0][0xa8c] ;  /* 0x0002a30000057ab9 */ /* 0x000fe20000000800 */
        /* <DEDUP_REMOVED lines=14> */
[----:B------:R-:W-:Y:S02]  /*ead0*/  LEA R8, P0, R2, UR6, 0x1 ;  /* 0x0000000602087c11 */ /* 0x000fe4000f8008ff */
[----:B------:R-:W-:-:S04]  /*eae0*/  IADD3 R3, R3, R9, RZ ;  /* 0x0000000903037210 */ /* 0x000fc80007ffe0ff */
[----:B------:R-:W-:-:S05]  /*eaf0*/  LEA.HI.X R9, R2, UR7, R3, 0x1, P0 ;  /* 0x0000000702097c11 */ /* 0x000fca00080f0c03 */
[----:B------:R2:W-:Y:S04]  /*eb00*/  @!P3 STG.E.128 desc[UR8][R8.64], RZ ;  /* 0x000000ff0800b986 */ /* 0x0005e8000c101d08 */
[----:B------:R2:W-:Y:S04]  /*eb10*/  @!P4 STG.E.128 desc[UR8][R8.64+0x80], RZ ;  /* 0x000080ff0800c986 */ /* 0x0005e8000c101d08 */
[----:B------:R2:W-:Y:S04]  /*eb20*/  @!P5 STG.E.128 desc[UR8][R8.64+0x100], RZ ;  /* 0x000100ff0800d986 */ /* 0x0005e8000c101d08 */
[----:B------:R2:W-:Y:S02]  /*eb30*/  @!P6 STG.E.128 desc[UR8][R8.64+0x180], RZ ;  /* 0x000180ff0800e986 */ /* 0x0005e4000c101d08 */
.L_x_980:
[----:B------:R-:W-:Y:S05]  /*eb40*/  BSYNC B0 ;  /* 0x0000000000007941 */ /* 0x000fea0003800000 */
.L_x_979:
[----:B------:R-:W-:Y:S04]  /*eb50*/  BSSY B0, `(.L_x_981) ;  /* 0x000001b000007945 */ /* 0x000fe80003800000 */
[----:B------:R-:W-:Y:S05]  /*eb60*/  @P1 BRA `(.L_x_982) ;  /* 0x0000000000641947 */ /* 0x000fea0003800000 */
[----:B--2---:R-:W-:Y:S01]  /*eb70*/  IADD3 R9, P0, R4, 0x40, RZ ;  /* 0x0000004004097810 */ /* 0x004fe20007f1e0ff */
[C---:B------:R-:W-:Y:S01]  /*eb80*/  VIADD R3, R202.reuse, 0x80 ;  /* 0x00000080ca037836 */ /* 0x040fe20000000000 */
[----:B------:R-:W-:Y:S01]  /*eb90*/  ULDC UR5, c[0x0][0xa8c] ;  /* 0x0002a30000057ab9 */ /* 0x000fe20000000800 */
[C---:B------:R-:W-:Y:S01]  /*eba0*/  VIADD R2, R202.reuse, 0x40 ;  /* 0x00000040ca027836 */ /* 0x040fe20000000000 */
[----:B------:R-:W-:Y:S01]  /*ebb0*/  IADD3.X R0, RZ, R5, RZ, P0, !PT ;  /* 0x00000005ff007210 */ /* 0x000fe200007fe4ff */
[----:B------:R-:W-:Y:S01]  /*ebc0*/  ULDC.64 UR6, c[0x0][0xad8] ;  /* 0x0002b60000067ab9 */ /* 0x000fe20000000a00 */
[----:B------:R-:W-:Y:S01]  /*ebd0*/  ISETP.GE.AND P4, PT, R3, UR5, PT ;  /* 0x0000000503007c0c */ /* 0x000fe2000bf86270 */
[----:B------:R-:W-:Y:S01]  /*ebe0*/  VIADD R8, R202, 0xc0 ;  /* 0x000000c0ca087836 */ /* 0x000fe20000000000 */
[----:B------:R-:W-:Y:S01]  /*ebf0*/  ISETP.GE.AND P3, PT, R2, UR5, PT ;  /* 0x0000000502007c0c */ /* 0x000fe2000bf66270 */
[----:B------:R-:W-:Y:S01]  /*ec00*/  IMAD.MOV.U32 R2, RZ, RZ, R6 ;  /* 0x000000ffff027224 */ /* 0x000fe200078e0006 */
[----:B------:R-:W-:Y:S01]  /*ec10*/  MOV R3, R11 ;  /* 0x0000000b00037202 */ /* 0x000fe20000000f00 */
[----:B------:R-:W-:Y:S01]  /*ec20*/  IMAD R0, R0, UR6, RZ ;  /* 0x0000000600007c24 */ /* 0x000fe2000f8e02ff */
[----:B------:R-:W-:Y:S01]  /*ec30*/  ISETP.GE.AND P1, PT, R202, UR5, PT ;  /* 0x00000005ca007c0c */ /* 0x000fe2000bf26270 */
[----:B------:R-:W-:Y:S01]  /*ec40*/  ULDC.64 UR8, c[0x0][0x208] ;  /* 0x0000820000087ab9 */ /* 0x000fe20000000a00 */
[----:B------:R-:W-:Y:S01]  /*ec50*/  ISETP.GE.AND P5, PT, R8, UR5, PT ;  /* 0x0000000508007c0c */ /* 0x000fe2000bfa6270 */
[----:B------:R-:W-:-:S04]  /*ec60*/  IMAD.WIDE.U32 R2, R9, UR6, R2 ;  /* 0x0000000609027c25 */ /* 0x000fc8000f8e0002 */
        /* <DEDUP_REMOVED lines=9> */
.L_x_982:
[----:B------:R-:W-:Y:S05]  /*ed00*/  BSYNC B0 ;  /* 0x0000000000007941 */ /* 0x000fea0003800000 */
.L_x_981:
[----:B------:R-:W-:Y:S04]  /*ed10*/  BSSY B0, `(.L_x_972) ;  /* 0x000001b000007945 */ /* 0x000fe80003800000 */
        /* <DEDUP_REMOVED lines=9> */
[----:B------:R-:W-:Y:S01]  /*edb0*/  IADD3 R5, R202, 0x80, RZ ;  /* 0x00000080ca057810 */ /* 0x000fe20007ffe0ff */
[----:B------:R-:W-:Y:S01]  /*edc0*/  IMAD R4, R4, UR6, RZ ;  /* 0x0000000604047c24 */ /* 0x000fe2000f8e02ff */
[C---:B------:R-:W-:Y:S01]  /*edd0*/  ISETP.GE.AND P1, PT, R202.reuse, UR5, PT ;  /* 0x00000005ca007c0c */ /* 0x040fe2000bf26270 */
[----:B------:R-:W-:Y:S01]  /*ede0*/  VIADD R0, R202, 0xc0 ;  /* 0x000000c0ca007836 */ /* 0x000fe20000000000 */
[----:B------:R-:W-:Y:S01]  /*edf0*/  ISETP.GE.AND P3, PT, R5, UR5, PT ;  /* 0x0000000505007c0c */ /* 0x000fe2000bf66270 */
[----:B------:R-:W-:Y:S01]  /*ee00*/  IMAD.WIDE.U32 R2, R7, UR6, R2 ;  /* 0x0000000607027c25 */ /* 0x000fe2000f8e0002 */
[----:B------:R-:W-:-:S02]  /*ee10*/  ULDC.64 UR8, c[0x0][0x208] ;  /* 0x0000820000087ab9 */ /* 0x000fc40000000a00 */
        /* <DEDUP_REMOVED lines=10> */
.L_x_983:
[----:B------:R-:W-:Y:S05]  /*eec0*/  BSYNC B0 ;  /* 0x0000000000007941 */ /* 0x000fea0003800000 */
.L_x_972:
[----:B------:R-:W5:Y:S02]  /*eed0*/  LDC R0, c[0x0][0xda8] ;  /* 0x00036a00ff007b82 */ /* 0x000f640000000800 */
[----:B-----5:R-:W-:-:S13]  /*eee0*/  ISETP.LE.AND P0, PT, R0, UR4, PT ;  /* 0x0000000400007c0c */ /* 0x020fda000bf03270 */
[----:B------:R-:W-:Y:S05]  /*eef0*/  @!P0 BRA `(.L_x_984) ;  /* 0xffffff1c00b88947 */ /* 0x000fea000383ffff */
[----:B------:R-:W-:Y:S05]  /*ef00*/  EXIT ;  /* 0x000000000000794d */ /* 0x000fea0003800000 */
.L_x_890:
[----:B------:R-:W-:-:S08]  /*ef10*/  NOP ;  /* 0x0000000000007918 */ /* 0x000fd00000000000 */
[----:B-1----:R-:W1:-:S00]  /*ef20*/  USETMAXREG.DEALLOC.CTAPOOL 0x18 ;  /* 0x00000018000079c8 */ /* 0x002e4000080e0500 */
[----:B-1----:R-:W-:-:S06]  /*ef30*/  LOP3.LUT R0, R0, 0x3, RZ, 0xc0, !PT ;  /* 0x0000000300007812 */ /* 0x002fcc00078ec0ff */
[----:B------:R-:W1:Y:S02]  /*ef40*/  SHFL.IDX PT, R0, R0, RZ, 0x1f ;  /* 0x00001fff00007589 */ /* 0x000e6400000e0000 */
[----:B-1----:R-:W-:-:S13]  /*ef50*/  ISETP.NE.AND P0, PT, R0, RZ, PT ;  /* 0x000000ff0000720c */ /* 0x002fda0003f05270 */
[----:B------:R-:W-:Y:S05]  /*ef60*/  @P0 EXIT ;  /* 0x000000000000094d */ /* 0x000fea0003800000 */
[----:B------:R-:W1:Y:S01]  /*ef70*/  S2UR UR4, SR_CTAID.X ;  /* 0x00000000000479c3 */ /* 0x000e620000002500 */
[----:B------:R-:W-:Y:S01]  /*ef80*/  UMOV UR49, URZ ;  /* 0x0000003f00317c82 */ /* 0x000fe20008000000 */
[----:B------:R-:W-:Y:S01]  /*ef90*/  MOV R16, RZ ;  /* 0x000000ff00107202 */ /* 0x000fe20000000f00 */
[----:B------:R-:W-:-:S05]  /*efa0*/  IMAD.MOV.U32 R17, RZ, RZ, 0x1 ;  /* 0x00000001ff117424 */ /* 0x000fca00078e00ff */
[----:B------:R-:W1:Y:S02]  /*efb0*/  LDC R0, c[0x0][0xda8] ;  /* 0x00036a00ff007b82 */ /* 0x000e640000000800 */
[----:B-1----:R-:W-:-:S13]  /*efc0*/  ISETP.LE.AND P0, PT, R0, UR4, PT ;  /* 0x0000000400007c0c */ /* 0x002fda000bf03270 */
[----:B------:R-:W-:Y:S05]  /*efd0*/  @P0 BRA `(.L_x_985) ;  /* 0x00000034001c0947 */ /* 0x000fea0003800000 */
[----:B------:R-:W-:Y:S01]  /*efe0*/  IMAD.U32 R19, RZ, RZ, UR4 ;  /* 0x00000004ff137e24 */ /* 0x000fe2000f8e00ff */
[----:B------:R-:W-:Y:S01]  /*eff0*/  MOV R17, 0x1 ;  /* 0x0000000100117802 */ /* 0x000fe20000000f00 */
[----:B------:R-:W-:Y:S01]  /*f000*/  IMAD.MOV.U32 R16, RZ, RZ, RZ ;  /* 0x000000ffff107224 */ /* 0x000fe200078e00ff */
[----:B------:R-:W-:Y:S01]  /*f010*/  ULDC UR50, c[0x0][0xc] ;  /* 0x0000030000327ab9 */ /* 0x000fe20000000800 */
[----:B------:R-:W-:Y:S01]  /*f020*/  ULDC.64 UR42, c[0x0][0x198] ;  /* 0x00006600002a7ab9 */ /* 0x000fe20000000a00 */
[----:B------:R-:W-:-:S05]  /*f030*/  UMOV UR49, URZ ;  /* 0x0000003f00317c82 */ /* 0x000fca0008000000 */
.L_x_1039:
[----:B------:R-:W-:Y:S01]  /*f040*/  ULDC UR8, c[0x0][0xdd0] ;  /* 0x0003740000087ab9 */ /* 0x000fe20000000800 */
[----:B-1----:R-:W1:Y:S01]  /*f050*/  LDC R0, c[0x0][0xde8] ;  /* 0x00037a00ff007b82 */ /* 0x002e620000000800 */
[C---:B------:R-:W-:Y:S01]  /*f060*/  R2UR UR6, R19.reuse ;  /* 0x00000000130672ca */ /* 0x040fe200000e0000 */
[----:B------:R-:W-:Y:S01]  /*f070*/  UISETP.NE.AND UP0, UPT, UR8, 0x1, UPT ;  /* 0x000000010800788c */ /* 0x000fe2000bf05270 */
[----:B------:R-:W-:-:S10]  /*f080*/  R2UR UR7, R19 ;  /* 0x00000000130772ca */ /* 0x000fd400000e0000 */
[----:B------:R-:W-:Y:S01]  /*f090*/  @UP0 ULDC UR4, c[0x0][0xdd4] ;  /* 0x0003750000040ab9 */ /* 0x000fe20000000800 */
[----:B------:R-:W-:Y:S01]  /*f0a0*/  @UP0 ULDC UR9, c[0x0][0xdd8] ;  /* 0x0003760000090ab9 */ /* 0x000fe20000000800 */
[----:B------:R-:W-:-:S04]  /*f0b0*/  UIMAD.WIDE.U32 UR4, UR6, UR4, URZ ;  /* 0x00000004060472a5 */ /* 0x000fc8000f8e003f */
[----:B------:R-:W-:-:S04]  /*f0c0*/  @UP0 USHF.R.U32.HI UR6, URZ, UR9, UR5 ;  /* 0x000000093f060299 */ /* 0x000fc80008011605 */
[----:B------:R-:W-:Y:S02]  /*f0d0*/  UIADD3 UR4, -UR6, URZ, URZ ;  /* 0x0000003f06047290 */ /* 0x000fe4000fffe13f */
[----:B-1----:R-:W-:Y:S02]  /*f0e0*/  ISETP.LE.AND P0, PT, R0, UR6, PT ;  /* 0x0000000600007c0c */ /* 0x002fe4000bf03270 */
[----:B------:R-:W-:-:S11]  /*f0f0*/  UIMAD UR8, UR8, UR4, UR7 ;  /* 0x00000004080872a4 */ /* 0x000fd6000f8e0207 */
[----:B------:R-:W-:Y:S05]  /*f100*/  @!P0 BRA `(.L_x_986) ;  /* 0x0000000000208947 */ /* 0x000fea0003800000 */
[----:B------:R-:W-:Y:S01]  /*f110*/  ULDC UR9, c[0x0][0xddc] ;  /* 0x0003770000097ab9 */ /* 0x000fe20000000800 */
[----:B------:R-:W-:Y:S01]  /*f120*/  UMOV UR7, UR8 ;  /* 0x0000000800077c82 */ /* 0x000fe20008000000 */
[----:B------:R-:W-:-:S11]  /*f130*/  UISETP.NE.AND UP0, UPT, UR9, 0x1, UPT ;  /* 0x000000010900788c */ /* 0x000fd6000bf05270 */
[----:B------:R-:W-:Y:S02]  /*f140*/  @UP0 ULDC.64 UR10, c[0x0][0xde0] ;  /* 0x00037800000a0ab9 */ /* 0x000fe40000000a00 */
[----:B------:R-:W-:-:S04]  /*f150*/  UIMAD.WIDE.U32 UR4, UR8, UR10, URZ ;  /* 0x0000000a080472a5 */ /* 0x000fc8000f8e003f */
[----:B------:R-:W-:-:S04]  /*f160*/  @UP0 USHF.R.U32.HI UR7, URZ, UR11, UR5 ;  /* 0x0000000b3f070299 */ /* 0x000fc80008011605 */
[----:B------:R-:W-:Y:S01]  /*f170*/  UIMAD UR4, UR7, UR9, URZ ;  /* 0x00000009070472a4 */ /* 0x000fe2000f8e023f */
[----:B------:R-:W-:Y:S11]  /*f180*/  BRA `(.L_x_987) ;  /* 0x00000000001c7947 */ /* 0x000ff60003800000 */
.L_x_986:
[----:B------:R-:W-:Y:S01]  /*f190*/  ULDC UR9, c[0x0][0xdc4] ;  /* 0x0003710000097ab9 */ /* 0x000fe20000000800 */
[----:B------:R-:W-:Y:S01]  /*f1a0*/  UMOV UR7, UR8 ;  /* 0x0000000800077c82 */ /* 0x000fe20008000000 */
[----:B------:R-:W-:-:S11]  /*f1b0*/  UISETP.NE.AND UP0, UPT, UR9, 0x1, UPT ;  /* 0x000000010900788c */ /* 0x000fd6000bf05270 */
[----:B------:R-:W-:Y:S02]  /*f1c0*/  @UP0 ULDC.64 UR10, c[0x0][0xdc8] ;  /* 0x00037200000a0ab9 */ /* 0x000fe40000000a00 */
[----:B------:R-:W-:-:S04]  /*f1d0*/  UIMAD.WIDE.U32 UR4, UR8, UR10, URZ ;  /* 0x0000000a080472a5 */ /* 0x000fc8000f8e003f */
[----:B------:R-:W-:-:S04]  /*f1e0*/  @UP0 USHF.R.U32.HI UR7, URZ, UR11, UR5 ;  /* 0x0000000b3f070299 */ /* 0x000fc80008011605 */
[----:B------:R-:W-:-:S12]  /*f1f0*/  UIMAD UR4, UR7, UR9, URZ ;  /* 0x00000009070472a4 */ /* 0x000fd8000f8e023f */
.L_x_987:
[----:B------:R-:W-:Y:S01]  /*f200*/  ULDC.64 UR10, c[0x0][0x3f8] ;  /* 0x0000fe00000a7ab9 */ /* 0x000fe20000000a00 */
[----:B------:R-:W-:Y:S02]  /*f210*/  UIADD3 UR8, UR8, -UR4, URZ ;  /* 0x8000000408087290 */ /* 0x000fe4000fffe03f */
[----:B------:R-:W-:Y:S02]  /*f220*/  UISETP.NE.U32.AND UP0, UPT, UR10, URZ, UPT ;  /* 0x0000003f0a00728c */ /* 0x000fe4000bf05070 */
[----:B------:R-:W-:Y:S01]  /*f230*/  ULOP3.LUT UR7, URZ, UR7, URZ, 0x33, !UPT ;  /* 0x000000073f077292 */ /* 0x000fe2000f8e333f */
[----:B------:R-:W-:Y:S01]  /*f240*/  ULDC UR10, c[0x0][0xdb8] ;  /* 0x00036e00000a7ab9 */ /* 0x000fe20000000800 */
[----:B------:R-:W-:Y:S01]  /*f250*/  ULDC.64 UR4, c[0x0][0x9e0] ;  /* 0x0002780000047ab9 */ /* 0x000fe20000000a00 */
[----:B------:R-:W-:Y:S01]  /*f260*/  UISETP.NE.AND UP1, UPT, UR10, 0x1, UPT ;  /* 0x000000010a00788c */ /* 0x000fe2000bf25270 */
[----:B------:R-:W-:Y:S01]  /*f270*/  ULDC UR9, c[0x0][0xdc4] ;  /* 0x0003710000097ab9 */ /* 0x000fe20000000800 */
[----:B------:R-:W-:Y:S01]  /*f280*/  ULDC UR45, c[0x0][0xdac] ;  /* 0x00036b00002d7ab9 */ /* 0x000fe20000000800 */
[----:B------:R-:W-:-:S02]  /*f290*/  UISETP.GE.AND UP2, UPT, UR5, 0x1, UPT ;  /* 0x000000010500788c */ /* 0x000fc4000bf46270 */
[----:B------:R-:W-:Y:S02]  /*f2a0*/  UIMAD UR9, UR6, UR9, UR8 ;  /* 0x00000009060972a4 */ /* 0x000fe4000f8e0208 */
[----:B------:R-:W-:Y:S02]  /*f2b0*/  UIADD3 UR45, UR7, UR45, URZ ;  /* 0x0000002d072d7290 */ /* 0x000fe4000fffe03f */
[----:B------:R-:W-:Y:S01]  /*f2c0*/  UISETP.NE.AND.EX UP0, UPT, UR11, URZ, UPT, UP0 ;  /* 0x0000003f0b00728c */ /* 0x000fe2000bf05300 */
[----:B------:R-:W-:Y:S01]  /*f2d0*/  PLOP3.LUT P1, PT, PT, PT, UP2, 0x80, 0x0 ;  /* 0x000000000000781c */ /* 0x000fe20003f2f028 */
[----:B------:R-:W-:Y:S01]  /*f2e0*/  @UP1 ULDC UR6, c[0x0][0xdbc] ;  /* 0x00036f0000061ab9 */ /* 0x000fe20000000800 */
[----:B------:R-:W-:Y:S02]  /*f2f0*/  USHF.L.U32 UR45, UR45, 0x7, URZ ;  /* 0x000000072d2d7899 */ /* 0x000fe4000800063f */
[----:B------:R-:W-:Y:S01]  /*f300*/  UIMAD.WIDE.U32 UR6, UR9, UR6, URZ ;  /* 0x00000006090672a5 */ /* 0x000fe2000f8e003f */
[----:B------:R-:W-:Y:S01]  /*f310*/  ULDC UR11, c[0x0][0x404] ;  /* 0x00010100000b7ab9 */ /* 0x000fe20000000800 */
[----:B------:R-:W-:Y:S01]  /*f320*/  ULDC UR12, c[0x0][0x288] ;  /* 0x0000a200000c7ab9 */ /* 0x000fe20000000800 */
[----:B------:R-:W-:Y:S01]  /*f330*/  @UP1 ULDC UR14, c[0x0][0xdc0] ;  /* 0x00037000000e1ab9 */ /* 0x000fe20000000800 */
[----:B------:R-:W-:Y:S01]  /*f340*/  UMOV UR47, UR9 ;  /* 0x00000009002f7c82 */ /* 0x000fe20008000000 */
[----:B------:R-:W-:-:S02]  /*f350*/  USEL UR11, UR11, 0x1, UP0 ;  /* 0x000000010b0b7887 */ /* 0x000fc40008000000 */
[----:B------:R-:W-:Y:S02]  /*f360*/  UIADD3 UR8, UR45, 0x80, -UR12 ;  /* 0x000000802d087890 */ /* 0x000fe4000fffe80c */
[----:B------:R-:W-:Y:S01]  /*f370*/  @UP1 USHF.R.U32.HI UR47, URZ, UR14, UR7 ;  /* 0x0000000e3f2f1299 */ /* 0x000fe20008011607 */
[----:B------:R-:W-:Y:S02]  /*f380*/  ULDC UR13, c[0x0][0x2e0] ;  /* 0x0000b800000d7ab9 */ /* 0x000fe40000000800 */
[----:B------:R-:W-:Y:S02]  /*f390*/  UIMAD UR6, UR11, UR13, UR8 ;  /* 0x0000000d0b0672a4 */ /* 0x000fe4000f8e0208 */
[----:B------:R-:W-:Y:S02]  /*f3a0*/  UIADD3 UR46, -UR47, URZ, URZ ;  /* 0x0000003f2f2e7290 */ /* 0x000fe4000fffe13f */
[----:B------:R-:W-:Y:S02]  /*f3b0*/  UIADD3 UR4, UR6, UR4, URZ ;  /* 0x0000000406047290 */ /* 0x000fe4000fffe03f */
[----:B------:R-:W-:Y:S01]  /*f3c0*/  UIMAD UR46, UR10, UR46, UR9 ;  /* 0x0000002e0a2e72a4 */ /* 0x000fe2000f8e0209 */
[----:B------:R-:W-:Y:S11]  /*f3d0*/  @!P1 BRA `(.L_x_988) ;  /* 0x0000000000449947 */ /* 0x000ff60003800000 */
        /* <DEDUP_REMOVED lines=10> */
.L_x_989:
[----:B------:R-:W-:-:S11]  /*f480*/  UISETP.NE.AND UP0, UPT, UR5, 0x1, UPT ;  /* 0x000000010500788c */ /* 0x000fd6000bf05270 */
[----:B------:R-:W-:Y:S02]  /*f490*/  @UP0 ULDC.64 UR14, c[0x0][0x9e8] ;  /* 0x00027a00000e0ab9 */ /* 0x000fe40000000a00 */
[----:B------:R-:W-:-:S04]  /*f4a0*/  UIMAD.WIDE.U32 UR6, UR8, UR14, URZ ;  /* 0x0000000e080672a5 */ /* 0x000fc8000f8e003f */
[----:B------:R-:W-:-:S12]  /*f4b0*/  @UP0 USHF.R.U32.HI UR8, URZ, UR15, UR7 ;  /* 0x0000000f3f080299 */ /* 0x000fd80008011607 */
.L_x_990:
[----:B------:R-:W-:-:S04]  /*f4c0*/  UIMAD UR8, UR8, UR5, UR5 ;  /* 0x00000005080872a4 */ /* 0x000fc8000f8e0205 */
[----:B------:R-:W-:-:S04]  /*f4d0*/  UISETP.LT.AND UP0, UPT, UR4, UR8, UPT ;  /* 0x000000080400728c */ /* 0x000fc8000bf01270 */
[----:B------:R-:W-:-:S12]  /*f4e0*/  USEL UR4, UR4, UR8, UP0 ;  /* 0x0000000804047287 */ /* 0x000fd80008000000 */
.L_x_988:
[----:B------:R-:W-:Y:S02]  /*f4f0*/  UIMAD UR7, UR11, UR13, 0x3f ;  /* 0x0000003f0b0774a4 */ /* 0x000fe4000f8e020d */
[----:B------:R-:W-:Y:S02]  /*f500*/  UIADD3 UR4, UR4, 0x3f, URZ ;  /* 0x0000003f04047890 */ /* 0x000fe4000fffe03f */
[----:B------:R-:W-:Y:S02]  /*f510*/  USHF.R.S32.HI UR8, URZ, 0x1f, UR7 ;  /* 0x0000001f3f087899 */ /* 0x000fe40008011407 */
[----:B------:R-:W-:Y:S02]  /*f520*/  USHF.R.S32.HI UR6, URZ, 0x1f, UR4 ;  /* 0x0000001f3f067899 */ /* 0x000fe40008011404 */
[----:B------:R-:W-:Y:S02]  /*f530*/  ULEA.HI UR8, UR8, UR7, URZ, 0x6 ;  /* 0x0000000708087291 */ /* 0x000fe4000f8f303f */
[----:B------:R-:W-:-:S02]  /*f540*/  ULEA.HI UR6, UR6, UR4, URZ, 0x6 ;  /* 0x0000000406067291 */ /* 0x000fc4000f8f303f */
[----:B------:R-:W-:Y:S02]  /*f550*/  UIADD3 UR4, UR45, -UR12, URZ ;  /* 0x8000000c2d047290 */ /* 0x000fe4000fffe03f */
[----:B------:R-:W-:Y:S02]  /*f560*/  USHF.R.S32.HI UR48, URZ, 0x6, UR8 ;  /* 0x000000063f307899 */ /* 0x000fe40008011408 */
[----:B------:R-:W-:Y:S02]  /*f570*/  USHF.R.S32.HI UR6, URZ, 0x6, UR6 ;  /* 0x000000063f067899 */ /* 0x000fe40008011406 */
[----:B------:R-:W-:Y:S02]  /*f580*/  UIMAD UR4, UR11, UR13, UR4 ;  /* 0x0000000d0b0472a4 */ /* 0x000fe4000f8e0204 */
[----:B------:R-:W-:Y:S01]  /*f590*/  UISETP.LT.AND UP0, UPT, UR48, UR6, UPT ;  /* 0x000000063000728c */ /* 0x000fe2000bf01270 */
[----:B------:R-:W-:Y:S02]  /*f5a0*/  ULDC UR8, c[0x0][0x9dc] ;  /* 0x0002770000087ab9 */ /* 0x000fe40000000800 */
[----:B------:R-:W-:-:S02]  /*f5b0*/  UIADD3 UR8, UR4, -UR8, URZ ;  /* 0x8000000804087290 */ /* 0x000fc4000fffe03f */
[----:B------:R-:W-:Y:S01]  /*f5c0*/  USEL UR48, UR48, UR6, UP0 ;  /* 0x0000000630307287 */ /* 0x000fe20008000000 */
[----:B------:R-:W-:Y:S11]  /*f5d0*/  @!P1 BRA `(.L_x_991) ;  /* 0x0000000000449947 */ /* 0x000ff60003800000 */
        /* <DEDUP_REMOVED lines=10> */
.L_x_992:
[----:B------:R-:W-:-:S11]  /*f680*/  UISETP.NE.AND UP0, UPT, UR5, 0x1, UPT ;  /* 0x000000010500788c */ /* 0x000fd6000bf05270 */
[----:B------:R-:W-:Y:S02]  /*f690*/  @UP0 ULDC.64 UR10, c[0x0][0x9e8] ;  /* 0x00027a00000a0ab9 */ /* 0x000fe40000000a00 */
[----:B------:R-:W-:-:S04]  /*f6a0*/  UIMAD.WIDE.U32 UR6, UR4, UR10, URZ ;  /* 0x0000000a040672a5 */ /* 0x000fc8000f8e003f */
[----:B------:R-:W-:-:S12]  /*f6b0*/  @UP0 USHF.R.U32.HI UR4, URZ, UR11, UR7 ;  /* 0x0000000b3f040299 */ /* 0x000fd80008011607 */
.L_x_993:
[----:B------:R-:W-:-:S04]  /*f6c0*/  UIMAD UR4, UR4, UR5, URZ ;  /* 0x00000005040472a4 */ /* 0x000fc8000f8e023f */
[----:B------:R-:W-:-:S04]  /*f6d0*/  UISETP.LT.AND UP0, UPT, UR8, UR4, UPT ;  /* 0x000000040800728c */ /* 0x000fc8000bf01270 */
[----:B------:R-:W-:-:S12]  /*f6e0*/  USEL UR8, UR8, UR4, !UP0 ;  /* 0x0000000408087287 */ /* 0x000fd8000c000000 */
.L_x_991:
[----:B------:R-:W-:Y:S01]  /*f6f0*/  USHF.R.S32.HI UR4, URZ, 0x1f, UR8 ;  /* 0x0000001f3f047899 */ /* 0x000fe20008011408 */
[----:B------:R-:W-:Y:S03]  /*f700*/  BSSY B6, `(.L_x_994) ;  /* 0x00002c3000067945 */ /* 0x000fe60003800000 */
[----:B------:R-:W-:-:S04]  /*f710*/  ULEA.HI UR4, UR4, UR8, URZ, 0x6 ;  /* 0x0000000804047291 */ /* 0x000fc8000f8f303f */
[----:B------:R-:W-:-:S04]  /*f720*/  USHF.R.S32.HI UR4, URZ, 0x6, UR4 ;  /* 0x000000063f047899 */ /* 0x000fc80008011404 */
[----:B------:R-:W-:-:S04]  /*f730*/  UISETP.LT.AND UP0, UPT, URZ, UR4, UPT ;  /* 0x000000043f00728c */ /* 0x000fc8000bf01270 */
[----:B------:R-:W-:-:S04]  /*f740*/  USEL UR41, URZ, UR4, !UP0 ;  /* 0x000000043f297287 */ /* 0x000fc8000c000000 */
[----:B------:R-:W-:-:S06]  /*f750*/  UISETP.GT.AND UP0, UPT, UR48, UR41, UPT ;  /* 0x000000293000728c */ /* 0x000fcc000bf04270 */
[----:B------:R-:W-:-:S13]  /*f760*/  PLOP3.LUT P0, PT, PT, PT, UP0, 0x80, 0x0 ;  /* 0x000000000000781c */ /* 0x000fda0003f0f008 */
[----:B------:R-:W-:Y:S05]  /*f770*/  @P0 BRA `(.L_x_995) ;  /* 0x00000000004c0947 */ /* 0x000fea0003800000 */
[----:B------:R-:W1:Y:S01]  /*f780*/  S2R R0, SR_TID.X ;  /* 0x0000000000007919 */ /* 0x000e620000002100 */
[----:B------:R-:W-:Y:S01]  /*f790*/  IMAD.MOV.U32 R13, RZ, RZ, R19 ;  /* 0x000000ffff0d7224 */ /* 0x000fe200078e0013 */
        /* <DEDUP_REMOVED lines=15> */
[----:B-1----:R-:W-:Y:S01]  /*f890*/  IADD3 R13, R0, UR50, R13 ;  /* 0x00000032000d7c10 */ /* 0x002fe2000fffe00d */
[----:B------:R-:W-:Y:S06]  /*f8a0*/  BRA `(.L_x_996) ;  /* 0x0000002800a07947 */ /* 0x000fec0003800000 */
.L_x_995:
[----:B------:R-:W1:Y:S01]  /*f8b0*/  S2UR UR4, SR_CgaCtaId ;  /* 0x00000000000479c3 */ /* 0x000e620000008800 */
[----:B------:R-:W-:Y:S02]  /*f8c0*/  UMOV UR40, 0x400 ;  /* 0x0000040000287882 */ /* 0x000fe40000000000 */
[----:B-1----:R-:W-:-:S04]  /*f8d0*/  ULEA UR40, UR4, UR40, 0x18 ;  /* 0x0000002804287291 */ /* 0x002fc8000f8ec03f */
[----:B------:R-:W-:-:S04]  /*f8e0*/  UIADD3 UR4, UR40, 0x20400, URZ ;  /* 0x0002040028047890 */ /* 0x000fc8000fffe03f */
[----:B------:R-:W-:-:S06]  /*f8f0*/  ULOP3.LUT UP0, URZ, UR4, 0x3ff, URZ, 0xc0, !UPT ;  /* 0x000003ff043f7892 */ /* 0x000fcc000f80c03f */
[----:B------:R-:W-:-:S13]  /*f900*/  PLOP3.LUT P0, PT, PT, PT, UP0, 0x80, 0x0 ;  /* 0x000000000000781c */ /* 0x000fda0003f0f008 */
[----:B------:R-:W-:Y:S05]  /*f910*/  @!P0 BRA `(.L_x_997) ;  /* 0x0000000000408947 */ /* 0x000fea0003800000 */
[----:B------:R-:W-:Y:S01]  /*f920*/  MOV R2, 0x0 ;  /* 0x0000000000027802 */ /* 0x000fe20000000f00 */
[----:B------:R-:W-:Y:S01]  /*f930*/  ULDC.64 UR6, c[0x4][0x1b8] ;  /* 0x01006e0000067ab9 */ /* 0x000fe20000000a00 */
[----:B------:R-:W-:Y:S01]  /*f940*/  ULDC.64 UR8, c[0x4][0x1c0] ;  /* 0x0100700000087ab9 */ /* 0x000fe20000000a00 */
[----:B------:R-:W-:Y:S01]  /*f950*/  ULDC.64 UR4, c[0x4][0x140] ;  /* 0x0100500000047ab9 */ /* 0x000fe20000000a00 */
[----:B------:R-:W-:Y:S01]  /*f960*/  MOV R4, UR6 ;  /* 0x0000000600047c02 */ /* 0x000fe20008000f00 */
[----:B------:R-:W-:Y:S01]  /*f970*/  IMAD.U32 R5, RZ, RZ, UR7 ;  /* 0x00000007ff057e24 */ /* 0x000fe2000f8e00ff */
[----:B------:R-:W1:Y:S01]  /*f980*/  LDC.64 R2, c[0x4][R2] ;  /* 0x0100000002027b82 */ /* 0x000e620000000a00 */
[----:B------:R-:W-:Y:S01]  /*f990*/  IMAD.U32 R6, RZ, RZ, UR8 ;  /* 0x00000008ff067e24 */ /* 0x000fe2000f8e00ff */
[----:B------:R-:W-:Y:S01]  /*f9a0*/  MOV R7, UR9 ;  /* 0x0000000900077c02 */ /* 0x000fe20008000f00 */
[----:B------:R-:W-:Y:S01]  /*f9b0*/  IMAD.U32 R10, RZ, RZ, UR4 ;  /* 0x00000004ff0a7e24 */ /* 0x000fe2000f8e00ff */
[----:B------:R-:W-:Y:S01]  /*f9c0*/  MOV R8, 0x70 ;  /* 0x0000007000087802 */ /* 0x000fe20000000f00 */
[----:B------:R-:W-:-:S02]  /*f9d0*/  IMAD.U32 R11, RZ, RZ, UR5 ;  /* 0x00000005ff0b7e24 */ /* 0x000fc4000f8e00ff */
[----:B------:R-:W-:Y:S02]  /*f9e0*/  IMAD.MOV.U32 R12, RZ, RZ, 0x1 ;  /* 0x00000001ff0c7424 */ /* 0x000fe400078e00ff */
[----:B------:R-:W-:-:S07]  /*f9f0*/  IMAD.MOV.U32 R13, RZ, RZ, RZ ;  /* 0x000000ffff0d7224 */ /* 0x000fce00078e00ff */
[----:B------:R-:W-:-:S07]  /*fa00*/  LEPC R20, `(.L_x_997) ;  /* 0x000000001014794e */ /* 0x000fce0000000000 */
[----:B-1----:R-:W-:Y:S05]  /*fa10*/  CALL.ABS.NOINC R2 ;  /* 0x0000000002007343 */ /* 0x002fea0003c00000 */
.L_x_997:
        /* <DEDUP_REMOVED lines=13> */
[----:B------:R-:W-:Y:S01]  /*faf0*/  MOV R8, 0x70 ;  /* 0x0000007000087802 */ /* 0x000fe20000000f00 */
[----:B------:R-:W-:-:S02]  /*fb00*/  IMAD.U32 R10, RZ, RZ, UR4 ;  /* 0x00000004ff0a7e24 */ /* 0x000fc4000f8e00ff */
[----:B------:R-:W-:Y:S02]  /*fb10*/  IMAD.U32 R11, RZ, RZ, UR5 ;  /* 0x00000005ff0b7e24 */ /* 0x000fe4000f8e00ff */
[----:B------:R-:W-:Y:S02]  /*fb20*/  IMAD.MOV.U32 R12, RZ, RZ, 0x1 ;  /* 0x00000001ff0c7424 */ /* 0x000fe400078e00ff */
[----:B-1----:R-:W-:-:S07]  /*fb30*/  IMAD.MOV.U32 R13, RZ, RZ, RZ ;  /* 0x000000ffff0d7224 */ /* 0x002fce00078e00ff */
[----:B------:R-:W-:-:S07]  /*fb40*/  LEPC R20, `(.L_x_999) ;  /* 0x000000001014794e */ /* 0x000fce0000000000 */
[----:B--2---:R-:W-:Y:S05]  /*fb50*/  CALL.ABS.NOINC R2 ;  /* 0x0000000002007343 */ /* 0x004fea0003c00000 */
.L_x_999:
[----:B------:R1:W2:Y:S01]  /*fb60*/  LDC.64 R2, c[0x4][R18] ;  /* 0x0100000012027b82 */ /* 0x0002a20000000a00 */
[----:B------:R-:W-:Y:S01]  /*fb70*/  ULDC.64 UR6, c[0x4][0x1b8] ;  /* 0x01006e0000067ab9 */ /* 0x000fe20000000a00 */
[----:B------:R-:W-:Y:S01]  /*fb80*/  ULDC.64 UR8, c[0x4][0x1c0] ;  /* 0x0100700000087ab9 */ /* 0x000fe20000000a00 */
[----:B------:R-:W-:Y:S01]  /*fb90*/  ULDC.64 UR4, c[0x4][0x150] ;  /* 0x0100540000047ab9 */ /* 0x000fe20000000a00 */
[----:B------:R-:W-:Y:S01]  /*fba0*/  MOV R4, UR6 ;  /* 0x0000000600047c02 */ /* 0x000fe20008000f00 */
[----:B------:R-:W-:Y:S01]  /*fbb0*/  IMAD.U32 R5, RZ, RZ, UR7 ;  /* 0x00000007ff057e24 */ /* 0x000fe2000f8e00ff */
[----:B------:R-:W-:Y:S01]  /*fbc0*/  MOV R7, UR9 ;  /* 0x0000000900077c02 */ /* 0x000fe20008000f00 */
[----:B------:R-:W-:Y:S01]  /*fbd0*/  IMAD.U32 R6, RZ, RZ, UR8 ;  /* 0x00000008ff067e24 */ /* 0x000fe2000f8e00ff */
[----:B------:R-:W-:Y:S01]  /*fbe0*/  MOV R8, 0x70 ;  /* 0x0000007000087802 */ /* 0x000fe20000000f00 */
[----:B------:R-:W-:Y:S02]  /*fbf0*/  IMAD.U32 R10, RZ, RZ, UR4 ;  /* 0x00000004ff0a7e24 */ /* 0x000fe4000f8e00ff */
[----:B------:R-:W-:-:S02]  /*fc00*/  IMAD.U32 R11, RZ, RZ, UR5 ;  /* 0x00000005ff0b7e24 */ /* 0x000fc4000f8e00ff */
[----:B------:R-:W-:Y:S02]  /*fc10*/  IMAD.MOV.U32 R12, RZ, RZ, 0x1 ;  /* 0x00000001ff0c7424 */ /* 0x000fe400078e00ff */
[----:B-1----:R-:W-:-:S07]  /*fc20*/  IMAD.MOV.U32 R13, RZ, RZ, RZ ;  /* 0x000000ffff0d7224 */ /* 0x002fce00078e00ff */
[----:B------:R-:W-:-:S07]  /*fc30*/  LEPC R20, `(.L_x_998) ;  /* 0x000000001014794e */ /* 0x000fce0000000000 */
[----:B--2---:R-:W-:Y:S05]  /*fc40*/  CALL.ABS.NOINC R2 ;  /* 0x0000000002007343 */ /* 0x004fea0003c00000 */
.L_x_998:
[----:B------:R-:W-:Y:S01]  /*fc50*/  ULDC.64 UR4, c[0x0][0x9f8] ;  /* 0x00027e0000047ab9 */ /* 0x000fe20000000a00 */
[----:B------:R-:W-:Y:S01]  /*fc60*/  MOV R5, UR47 ;  /* 0x0000002f00057c02 */ /* 0x000fe20008000f00 */
[----:B------:R-:W-:Y:S01]  /*fc70*/  IMAD.U32 R0, RZ, RZ, UR47 ;  /* 0x0000002fff007e24 */ /* 0x000fe2000f8e00ff */
[----:B------:R-:W-:Y:S01]  /*fc80*/  ISETP.NE.U32.AND P0, PT, RZ, UR4, PT ;  /* 0x00000004ff007c0c */ /* 0x000fe2000bf05070 */
[----:B------:R-:W-:Y:S01]  /*fc90*/  ULDC.64 UR6, c[0x0][0x208] ;  /* 0x0000820000067ab9 */ /* 0x000fe20000000a00 */
[----:B------:R-:W1:Y:S01]  /*fca0*/  LDC R4, c[0x0][0x428] ;  /* 0x00010a00ff047b82 */ /* 0x000e620000000800 */
[----:B------:R-:W2:Y:S01]  /*fcb0*/  S2R R18, SR_TID.X ;  /* 0x0000000000127919 */ /* 0x000ea20000002100 */
[----:B------:R-:W-:-:S13]  /*fcc0*/  ISETP.NE.AND.EX P0, PT, RZ, UR5, PT, P0 ;  /* 0x00000005ff007c0c */ /* 0x000fda000bf05300 */
[----:B------:R-:W3:Y:S02]  /*fcd0*/  @P0 LDC.64 R2, c[0x0][0x9f8] ;  /* 0x00027e00ff020b82 */ /* 0x000ee40000000a00 */
[----:B---3--:R-:W-:-:S05]  /*fce0*/  @P0 IMAD.WIDE R2, R5, 0x4, R2 ;  /* 0x0000000405020825 */ /* 0x008fca00078e0202 */
[----:B------:R3:W4:Y:S01]  /*fcf0*/  @P0 LDG.E R0, desc[UR6][R2.64] ;  /* 0x0000000602000981 */ /* 0x000722000c1e1900 */
[----:B-1----:R-:W-:Y:S01]  /*fd00*/  ISETP.NE.AND P0, PT, R4, 0x1, PT ;  /* 0x000000010400780c */ /* 0x002fe20003f05270 */
[----:B------:R-:W-:Y:S01]  /*fd10*/  IMAD.U32 R4, RZ, RZ, UR46 ;  /* 0x0000002eff047e24 */ /* 0x000fe2000f8e00ff */
[----:B--2---:R-:W-:Y:S01]  /*fd20*/  LOP3.LUT R18, R18, 0x1f, RZ, 0xc0, !PT ;  /* 0x0000001f12127812 */ /* 0x004fe200078ec0ff */
[----:B------:R-:W-:Y:S01]  /*fd30*/  UMOV UR44, URZ ;  /* 0x0000003f002c7c82 */ /* 0x000fe20008000000 */
[----:B------:R-:W-:Y:S01]  /*fd40*/  UMOV UR8, 0x40 ;  /* 0x0000004000087882 */ /* 0x000fe20000000000 */
[----:B------:R-:W-:Y:S01]  /*fd50*/  UMOV UR9, UR45 ;  /* 0x0000002d00097c82 */ /* 0x000fe20008000000 */
[----:B------:R-:W-:Y:S01]  /*fd60*/  ISETP.NE.AND P1, PT, R18, RZ, PT ;  /* 0x000000ff1200720c */ /* 0x000fe20003f25270 */
[----:B------:R-:W-:Y:S01]  /*fd70*/  UMOV UR10, UR46 ;  /* 0x0000002e000a7c82 */ /* 0x000fe20008000000 */
[----:B------:R-:W-:Y:S01]  /*fd80*/  UMOV UR11, UR47 ;  /* 0x0000002f000b7c82 */ /* 0x000fe20008000000 */
[----:B---3--:R-:W1:Y:S01]  /*fd90*/  LDC.64 R2, c[0x0][0x3f8] ;  /* 0x0000fe00ff027b82 */ /* 0x008e620000000a00 */
[----:B------:R-:W-:Y:S01]  /*fda0*/  UMOV UR12, 0x80 ;  /* 0x00000080000c7882 */ /* 0x000fe20000000000 */
[----:B------:R-:W-:Y:S01]  /*fdb0*/  UMOV UR13, UR45 ;  /* 0x0000002d000d7c82 */ /* 0x000fe20008000000 */
[----:B------:R-:W-:Y:S01]  /*fdc0*/  UMOV UR14, UR46 ;  /* 0x0000002e000e7c82 */ /* 0x000fe20008000000 */
[----:B------:R-:W-:Y:S01]  /*fdd0*/  UMOV UR15, UR47 ;  /* 0x0000002f000f7c82 */ /* 0x000fe20008000000 */
[----:B------:R-:W-:Y:S01]  /*fde0*/  UMOV UR16, 0xc0 ;  /* 0x000000c000107882 */ /* 0x000fe20000000000 */
[----:B------:R-:W-:Y:S01]  /*fdf0*/  UMOV UR17, UR45 ;  /* 0x0000002d00117c82 */ /* 0x000fe20008000000 */
[----:B------:R-:W-:Y:S01]  /*fe00*/  UMOV UR18, UR46 ;  /* 0x0000002e00127c82 */ /* 0x000fe20008000000 */
[----:B------:R-:W2:Y:S01]  /*fe10*/  @P0 LDC R5, c[0x0][0x42c] ;  /* 0x00010b00ff050b82 */ /* 0x000ea20000000800 */
[----:B------:R-:W-:Y:S01]  /*fe20*/  UMOV UR19, UR47 ;  /* 0x0000002f00137c82 */ /* 0x000fe20008000000 */
[----:B------:R-:W-:Y:S01]  /*fe30*/  VOTEU.ALL UP1, P1 ;  /* 0x00000000003f7886 */ /* 0x000fe20000820000 */
[----:B------:R-:W-:-:S04]  /*fe40*/  UMOV UR6, 0xffffffff ;  /* 0xffffffff00067882 */ /* 0x000fc80000000000 */
[----:B------:R-:W-:Y:S01]  /*fe50*/  @!UP1 UIADD3 UR4, UP0, UR42, 0x270, URZ ;  /* 0x000002702a049890 */ /* 0x000fe2000ff1e03f */
[----:B------:R-:W3:Y:S03]  /*fe60*/  @P0 LDC R6, c[0x0][0x430] ;  /* 0x00010c00ff060b82 */ /* 0x000ee60000000800 */
[----:B------:R-:W-:-:S09]  /*fe70*/  @!UP1 UIADD3.X UR5, URZ, UR43, URZ, UP0, !UPT ;  /* 0x0000002b3f059290 */ /* 0x000fd200087fe43f */
[----:B------:R1:W-:Y:S01]  /*fe80*/  @!UP1 UTMAPF.L2.4D [UR44], [UR4] ;  /* 0x0000002c040095b8 */ /* 0x0003e20008018000 */
[----:B--2---:R-:W-:Y:S01]  /*fe90*/  @P0 IMAD.HI.U32 R5, R5, UR46, RZ ;  /* 0x0000002e05050c27 */ /* 0x004fe2000f8e00ff */
[----:B------:R2:W-:Y:S04]  /*fea0*/  @!UP1 UTMAPF.L2.4D [UR8], [UR4] ;  /* 0x00000008040095b8 */ /* 0x0005e80008018000 */
[----:B---3--:R-:W-:Y:S02]  /*feb0*/  @P0 SHF.R.U32.HI R4, RZ, R6, R5 ;  /* 0x00000006ff040219 */ /* 0x008fe40000011605 */
[----:B-1----:R-:W-:Y:S02]  /*fec0*/  ISETP.NE.U32.AND P0, PT, R2, RZ, PT ;  /* 0x000000ff0200720c */ /* 0x002fe40003f05070 */
[----:B------:R-:W-:Y:S01]  /*fed0*/  MOV R5, UR48 ;  /* 0x0000003000057c02 */ /* 0x000fe20008000f00 */
[----:B------:R2:W-:Y:S01]  /*fee0*/  @!UP1 UTMAPF.L2.4D [UR12], [UR4] ;  /* 0x0000000c040095b8 */ /* 0x0005e20008018000 */
[----:B------:R-:W-:-:S03]  /*fef0*/  ISETP.NE.AND.EX P0, PT, R3, RZ, PT, P0 ;  /* 0x000000ff0300720c */ /* 0x000fc60003f05300 */
[----:B------:R-:W-:Y:S01]  /*ff00*/  VIADD R5, R5, 0xffffffff ;  /* 0xffffffff05057836 */ /* 0x000fe20000000000 */
[----:B------:R2:W-:Y:S01]  /*ff10*/  @!UP1 UTMAPF.L2.4D [UR16], [UR4] ;  /* 0x00000010040095b8 */ /* 0x0005e20008018000 */
[----:B----4-:R-:W-:Y:S01]  /*ff20*/  SEL R6, R0, RZ, !P0 ;  /* 0x000000ff00067207 */ /* 0x010fe20004000000 */
[----:B--2---:R-:W-:Y:S07]  /*ff30*/  BRA.DIV UR6, `(.L_x_1000) ;  /* 0x0000002a06f07947 */ /* 0x004fee000b800000 */
.L_x_1051:
[----:B------:R-:W-:Y:S01]  /*ff40*/  UMOV UR4, 0xffffffff ;  /* 0xffffffff00047882 */ /* 0x000fe20000000000 */
[----:B------:R-:W-:Y:S02]  /*ff50*/  SHF.R.S32.HI R18, RZ, 0x1f, R0 ;  /* 0x0000001fff127819 */ /* 0x000fe40000011400 */
[----:B------:R-:W-:Y:S05]  /*ff60*/  BRA.DIV UR4, `(.L_x_1001) ;  /* 0x0000002e04107947 */ /* 0x000fea000b800000 */
[----:B------:R-:W-:-:S13]  /*ff70*/  ELECT P6, URZ, PT ;  /* 0x00000000003f782f */ /* 0x000fda00038c0000 */
.L_x_1054:
[----:B------:R-:W-:Y:S05]  /*ff80*/  @!P6 BRA `(.L_x_1002) ;  /* 0x00000004000ce947 */ /* 0x000fea0003800000 */
[----:B------:R-:W-:Y:S01]  /*ff90*/  IMAD.MOV.U32 R6, RZ, RZ, R0 ;  /* 0x000000ffff067224 */ /* 0x000fe200078e0000 */
[----:B------:R-:W-:Y:S06]  /*ffa0*/  @!P0 BRA `(.L_x_1003) ;  /* 0x00000000004c8947 */ /* 0x000fec0003800000 */
[----:B------:R-:W1:Y:S01]  /*ffb0*/  LDC R11, c[0x0][0x41c] ;  /* 0x00010700ff0b7b82 */ /* 0x000e620000000800 */
[----:B------:R-:W-:Y:S01]  /*ffc0*/  MOV R10, R5 ;  /* 0x00000005000a7202 */ /* 0x000fe20000000f00 */
[----:B------:R-:W-:Y:S01]  /*ffd0*/  ULDC.64 UR4, c[0x0][0x408] ;  /* 0x0001020000047ab9 */ /* 0x000fe20000000a00 */
[----:B------:R-:W-:Y:S01]  /*ffe0*/  ULDC.64 UR6, c[0x0][0x208] ;  /* 0x0000820000067ab9 */ /* 0x000fe20000000a00 */
[----:B------:R-:W-:-:S04]  /*fff0*/  IMAD R9, R18, UR4, RZ ;  /* 0x0000000412097c24 */ /* 0x000fc8000f8e02ff */
[----:B------:R-:W-:Y:S01]  /*10000*/  IMAD R9, R0, UR5, R9 ;  /* 0x0000000500097c24 */ /* 0x000fe2000f8e0209 */
[----:B-1----:R-:W-:-:S13]  /*10010*/  ISETP.NE.AND P2, PT, R11, 0x1, PT ;  /* 0x000000010b00780c */ /* 0x002fda0003f45270 */
[----:B------:R-:W1:Y:S02]  /*10020*/  @P2 LDC.64 R6, c[0x0][0x420] ;  /* 0x00010800ff062b82 */ /* 0x000e640000000a00 */
[----:B-1----:R-:W-:-:S05]  /*10030*/  @P2 IMAD.HI.U32 R6, R5, R6, RZ ;  /* 0x0000000605062227 */ /* 0x002fca00078e00ff */
[----:B------:R-:W-:-:S04]  /*10040*/  @P2 SHF.R.U32.HI R10, RZ, R7, R6 ;  /* 0x00000007ff0a2219 */ /* 0x000fc80000011606 */
[--C-:B------:R-:W-:Y:S01]  /*10050*/  SHF.R.S32.HI R7, RZ, 0x1f, R10.reuse ;  /* 0x0000001fff077819 */ /* 0x100fe2000001140a */
[----:B------:R-:W-:-:S04]  /*10060*/  IMAD.MOV.U32 R6, RZ, RZ, R10 ;  /* 0x000000ffff067224 */ /* 0x000fc800078e000a */
[----:B------:R-:W-:-:S04]  /*10070*/  IMAD.WIDE.U32 R6, R0, UR4, R6 ;  /* 0x0000000400067c25 */ /* 0x000fc8000f8e0006 */
[----:B------:R-:W-:Y:S01]  /*10080*/  IMAD.IADD R7, R7, 0x1, R9 ;  /* 0x0000000107077824 */ /* 0x000fe200078e0209 */
[----:B------:R-:W-:-:S04]  /*10090*/  LEA R8, P2, R6, R2, 0x2 ;  /* 0x0000000206087211 */ /* 0x000fc800078410ff */
[----:B------:R-:W-:-:S05]  /*100a0*/  LEA.HI.X R9, R6, R3, R7, 0x2, P2 ;  /* 0x0000000306097211 */ /* 0x000fca00010f1407 */
[----:B------:R1:W5:Y:S01]  /*100b0*/  LDG.E R6, desc[UR6][R8.64] ;  /* 0x0000000608067981 */ /* 0x000362000c1e1900 */
[----:B------:R-:W-:-:S05]  /*100c0*/  IADD3 R10, -R10, RZ, RZ ;  /* 0x000000ff0a0a7210 */ /* 0x000fca0007ffe1ff */
[----:B------:R-:W-:-:S07]  /*100d0*/  IMAD R5, R11, R10, R5 ;  /* 0x0000000a0b057224 */ /* 0x000fce00078e0205 */
.L_x_1003:
[----:B------:R-:W2:Y:S01]  /*100e0*/  S2R R7, SR_TID.X ;  /* 0x0000000000077919 */ /* 0x000ea20000002100 */
[----:B-1----:R-:W-:Y:S02]  /*100f0*/  LEA R8, R16, UR40, 0x3 ;  /* 0x0000002810087c11 */ /* 0x002fe4000f8e18ff */
[----:B--2---:R-:W-:Y:S02]  /*10100*/  LOP3.LUT R9, R7, 0x7f, RZ, 0xc0, !PT ;  /* 0x0000007f07097812 */ /* 0x004fe400078ec0ff */
[----:B------:R-:W-:Y:S02]  /*10110*/  SHF.L.U32 R7, R17, 0x1f, RZ ;  /* 0x0000001f11077819 */ /* 0x000fe400000006ff */
[----:B------:R-:W-:Y:S02]  /*10120*/  ISETP.NE.AND P3, PT, R9, RZ, PT ;  /* 0x000000ff0900720c */ /* 0x000fe40003f65270 */
[----:B------:R-:W1:Y:S02]  /*10130*/  SYNCS.PHASECHK.TRANS64.TRYWAIT P2, [R8+URZ+0x30840], R7 ;  /* 0x03084007080075a7 */ /* 0x000e64000804017f */
[----:B-1----:R-:W-:Y:S09]  /*10140*/  @!P2 BRA `(.L_x_1004) ;  /* 0x0000002800b8a947 */ /* 0x002ff20003800000 */
.L_x_1055:
        /* <DEDUP_REMOVED lines=8> */
.L_x_1005:
        /* <DEDUP_REMOVED lines=10> */
[----:B------:R-:W-:-:S03]  /*10270*/  UMOV UR16, 0x40 ;  /* 0x0000004000107882 */ /* 0x000fc60000000000 */
[----:B------:R-:W-:Y:S02]  /*10280*/  ULEA UR14, UR14, UR40, 0xf ;  /* 0x000000280e0e7291 */ /* 0x000fe4000f8e783f */
[----:B------:R-:W-:Y:S02]  /*10290*/  UIADD3 UR9, UR9, 0x30830, URZ ;  /* 0x0003083009097890 */ /* 0x000fe4000fffe03f */
[----:B------:R-:W-:Y:S02]  /*102a0*/  USHF.L.U32 UR11, UR11, 0x6, URZ ;  /* 0x000000060b0b7899 */ /* 0x000fe4000800063f */
[----:B------:R-:W-:Y:S02]  /*102b0*/  UIADD3 UR8, UR14, 0x20400, URZ ;  /* 0x000204000e087890 */ /* 0x000fe4000fffe03f */
[----:B------:R-:W-:Y:S02]  /*102c0*/  UIADD3 UR15, UR14, 0x22400, URZ ;  /* 0x000224000e0f7890 */ /* 0x000fe4000fffe03f */
[----:B------:R-:W-:-:S02]  /*102d0*/  UIADD3 UR17, UR14, 0x24400, URZ ;  /* 0x000244000e117890 */ /* 0x000fc4000fffe03f */
[----:B------:R-:W-:-:S03]  /*102e0*/  UIADD3 UR18, UR14, 0x26400, URZ ;  /* 0x000264000e127890 */ /* 0x000fc6000fffe03f */
[----:B------:R2:W-:Y:S01]  /*102f0*/  UTMALDG.4D [UR8], [UR4], desc[UR6] ;  /* 0x00000608040075b4 */ /* 0x0005e20008019000 */
[----:B------:R-:W-:Y:S01]  /*10300*/  UMOV UR14, 0x80 ;  /* 0x00000080000e7882 */ /* 0x000fe20000000000 */
        /* <DEDUP_REMOVED lines=11> */
.L_x_1002:
[----:B------:R-:W-:Y:S05]  /*103c0*/  WARPSYNC.ALL ;  /* 0x0000000000007948 */ /* 0x000fea0003800000 */
[----:B------:R-:W-:Y:S01]  /*103d0*/  BAR.SYNC.DEFER_BLOCKING 0x8, 0x120 ;  /* 0x0204800000007b1d */ /* 0x000fe20000010000 */
[----:B------:R-:W-:Y:S01]  /*103e0*/  ELECT P2, URZ, PT ;  /* 0x00000000003f782f */ /* 0x000fe20003840000 */
[----:B------:R-:W-:Y:S02]  /*103f0*/  UIADD3 UR49, UR49, 0x1, URZ ;  /* 0x0000000131317890 */ /* 0x000fe4000fffe03f */
[----:B------:R-:W-:Y:S02]  /*10400*/  UIADD3 UR4, UP0, UR42, 0x270, URZ ;  /* 0x000002702a047890 */ /* 0x000fe4000ff1e03f */
[----:B------:R-:W-:-:S02]  /*10410*/  ULEA.HI UR14, UR49, UR49, URZ, 0x1 ;  /* 0x00000031310e7291 */ /* 0x000fc4000f8f083f */
[----:B------:R-:W-:Y:S02]  /*10420*/  UIADD3 UR8, UR40, 0x10400, URZ ;  /* 0x0001040028087890 */ /* 0x000fe4000fffe03f */
[----:B------:R-:W-:Y:S02]  /*10430*/  ULOP3.LUT UR14, UR14, 0xfffffffe, URZ, 0xc0, !UPT ;  /* 0xfffffffe0e0e7892 */ /* 0x000fe4000f8ec03f */
[----:B------:R-:W-:Y:S02]  /*10440*/  UIADD3 UR9, UR40, 0x30800, URZ ;  /* 0x0003080028097890 */ /* 0x000fe4000fffe03f */
[----:B-1----:R-:W-:Y:S01]  /*10450*/  @P2 IMAD.MOV.U32 R7, RZ, RZ, 0x10000 ;  /* 0x00010000ff072424 */ /* 0x002fe200078e00ff */
[----:B------:R-:W-:Y:S02]  /*10460*/  UIADD3 UR14, UR49, -UR14, URZ ;  /* 0x8000000e310e7290 */ /* 0x000fe4000fffe03f */
[----:B------:R-:W-:Y:S02]  /*10470*/  UIADD3.X UR5, URZ, UR43, URZ, UP0, !UPT ;  /* 0x0000002b3f057290 */ /* 0x000fe400087fe43f */
[----:B------:R-:W-:-:S02]  /*10480*/  UIADD3 UR32, UR40, 0x14400, URZ ;  /* 0x0001440028207890 */ /* 0x000fc4000fffe03f */
[----:B------:R-:W-:Y:S02]  /*10490*/  UIADD3 UR24, UR40, 0x18400, URZ ;  /* 0x0001840028187890 */ /* 0x000fe4000fffe03f */
[----:B------:R-:W-:Y:S02]  /*104a0*/  UIADD3 UR16, UR40, 0x1c400, URZ ;  /* 0x0001c40028107890 */ /* 0x000fe4000fffe03f */
[----:B------:R1:W-:Y:S01]  /*104b0*/  @P2 SYNCS.ARRIVE.TRANS64 RZ, [UR40+0x30800], R7 ;  /* 0x03080007ffff29a7 */ /* 0x0003e20008000028 */
[----:B------:R-:W-:Y:S01]  /*104c0*/  UMOV UR11, UR45 ;  /* 0x0000002d000b7c82 */ /* 0x000fe20008000000 */
[----:B------:R-:W-:Y:S01]  /*104d0*/  UMOV UR12, UR46 ;  /* 0x0000002e000c7c82 */ /* 0x000fe20008000000 */
[----:B------:R-:W-:Y:S01]  /*104e0*/  UMOV UR13, UR47 ;  /* 0x0000002f000d7c82 */ /* 0x000fe20008000000 */
[----:B------:R-:W-:Y:S01]  /*104f0*/  UMOV UR6, 0x0 ;  /* 0x0000000000067882 */ /* 0x000fe20000000000 */
[----:B------:R-:W-:Y:S01]  /*10500*/  UMOV UR7, 0x12f00000 ;  /* 0x12f0000000077882 */ /* 0x000fe20000000000 */
[----:B------:R-:W-:Y:S01]  /*10510*/  UMOV UR10, URZ ;  /* 0x0000003f000a7c82 */ /* 0x000fe20008000000 */
[----:B------:R-:W-:Y:S01]  /*10520*/  UMOV UR35, UR45 ;  /* 0x0000002d00237c82 */ /* 0x000fe20008000000 */
[----:B-1----:R-:W-:Y:S01]  /*10530*/  MOV R7, UR14 ;  /* 0x0000000e00077c02 */ /* 0x002fe20008000f00 */
[----:B------:R-:W-:Y:S01]  /*10540*/  UMOV UR36, UR46 ;  /* 0x0000002e00247c82 */ /* 0x000fe20008000000 */
[----:B------:R-:W-:Y:S01]  /*10550*/  UMOV UR37, UR47 ;  /* 0x0000002f00257c82 */ /* 0x000fe20008000000 */
[----:B------:R-:W-:Y:S01]  /*10560*/  UMOV UR34, 0x40 ;  /* 0x0000004000227882 */ /* 0x000fe20000000000 */
[----:B------:R-:W-:Y:S01]  /*10570*/  UMOV UR33, UR9 ;  /* 0x0000000900217c82 */ /* 0x000fe20008000000 */
[----:B------:R-:W-:Y:S01]  /*10580*/  UMOV UR27, UR45 ;  /* 0x0000002d001b7c82 */ /* 0x000fe20008000000 */
[----:B------:R-:W-:Y:S01]  /*10590*/  UMOV UR28, UR46 ;  /* 0x0000002e001c7c82 */ /* 0x000fe20008000000 */
[----:B------:R-:W-:Y:S01]  /*105a0*/  UMOV UR29, UR47 ;  /* 0x0000002f001d7c82 */ /* 0x000fe20008000000 */
[----:B------:R1:W-:Y:S01]  /*105b0*/  UTMALDG.4D [UR8], [UR4], desc[UR6] ;  /* 0x00000608040075b4 */ /* 0x0003e20008019000 */
[----:B------:R-:W-:Y:S01]  /*105c0*/  UMOV UR26, 0x80 ;  /* 0x00000080001a7882 */ /* 0x000fe20000000000 */
[----:B------:R-:W-:Y:S01]  /*105d0*/  UMOV UR25, UR9 ;  /* 0x0000000900197c82 */ /* 0x000fe20008000000 */
[----:B------:R-:W-:Y:S01]  /*105e0*/  SHF.L.U32 R7, R7, 0x1f, RZ ;  /* 0x0000001f07077819 */ /* 0x000fe200000006ff */
[----:B------:R-:W-:Y:S01]  /*105f0*/  UMOV UR19, UR45 ;  /* 0x0000002d00137c82 */ /* 0x000fe20008000000 */
[----:B------:R-:W-:Y:S01]  /*10600*/  UMOV UR20, UR46 ;  /* 0x0000002e00147c82 */ /* 0x000fe20008000000 */
[----:B------:R-:W-:Y:S01]  /*10610*/  UMOV UR21, UR47 ;  /* 0x0000002f00157c82 */ /* 0x000fe20008000000 */
[----:B------:R-:W-:Y:S01]  /*10620*/  UMOV UR18, 0xc0 ;  /* 0x000000c000127882 */ /* 0x000fe20000000000 */
[----:B------:R1:W-:Y:S01]  /*10630*/  UTMALDG.4D [UR32], [UR4], desc[UR6] ;  /* 0x00000620040075b4 */ /* 0x0003e20008019000 */
[----:B------:R-:W-:Y:S01]  /*10640*/  UMOV UR17, UR9 ;  /* 0x0000000900117c82 */ /* 0x000fe20008000000 */
[----:B------:R1:W-:Y:S01]  /*10650*/  UTMALDG.4D [UR24], [UR4], desc[UR6] ;  /* 0x00000618040075b4 */ /* 0x0003e20008019000 */
[----:B------:R1:W-:Y:S01]  /*10660*/  UTMALDG.4D [UR16], [UR4], desc[UR6] ;  /* 0x00000610040075b4 */ /* 0x0003e20008019000 */
[----:B------:R-:W2:Y:S02]  /*10670*/  SYNCS.PHASECHK.TRANS64.TRYWAIT P2, [UR40+0x30820], R7 ;  /* 0x03082007ff0075a7 */ /* 0x000ea40008040168 */
[----:B-12---:R-:W-:Y:S05]  /*10680*/  @!P2 BRA `(.L_x_1006) ;  /* 0x00000024007ca947 */ /* 0x006fea0003800000 */
.L_x_1056:
[----:B------:R-:W-:-:S04]  /*10690*/  UIADD3 UR4, UR48, -0x2, URZ ;  /* 0xfffffffe30047890 */ /* 0x000fc8000fffe03f */
[----:B------:R-:W-:-:S06]  /*106a0*/  UISETP.GE.AND UP0, UPT, UR4, UR41, UPT ;  /* 0x000000290400728c */ /* 0x000fcc000bf06270 */
[----:B------:R-:W-:-:S13]  /*106b0*/  PLOP3.LUT P2, PT, PT, PT, UP0, 0x80, 0x0 ;  /* 0x000000000000781c */ /* 0x000fda0003f4f008 */
[----:B------:R-:W-:Y:S05]  /*106c0*/  @!P2 BRA `(.L_x_1007) ;  /* 0x0000001400fca947 */ /* 0x000fea0003800000 */
[----:B-1----:R-:W-:Y:S01]  /*106d0*/  IMAD R8, RZ, RZ, -UR48 ;  /* 0x80000030ff087e24 */ /* 0x002fe2000f8e02ff */
[----:B------:R-:W-:Y:S01]  /*106e0*/  LOP3.LUT R11, RZ, UR41, RZ, 0x33, !PT ;  /* 0x00000029ff0b7c12 */ /* 0x000fe2000f8e33ff */
[----:B------:R-:W-:-:S03]  /*106f0*/  ULDC.64 UR38, c[0x0][0x408] ;  /* 0x0001020000267ab9 */ /* 0x000fc60000000a00 */
[----:B------:R-:W-:-:S05]  /*10700*/  VIADDMNMX R11, R8, 0x1, R11, !PT ;  /* 0x00000001080b7846 */ /* 0x000fca000780010b */
[----:B------:R-:W-:-:S05]  /*10710*/  VIADD R7, R11, UR48 ;  /* 0x000000300b077c36 */ /* 0x000fca0008000000 */
[----:B------:R-:W-:-:S04]  /*10720*/  LOP3.LUT R7, R7, 0x1, RZ, 0xc0, !PT ;  /* 0x0000000107077812 */ /* 0x000fc800078ec0ff */
[----:B------:R-:W-:Y:S02]  /*10730*/  ISETP.NE.U32.AND P2, PT, R7, 0x1, PT ;  /* 0x000000010700780c */ /* 0x000fe40003f45070 */
[----:B------:R-:W-:-:S11]  /*10740*/  MOV R7, UR4 ;  /* 0x0000000400077c02 */ /* 0x000fd60008000f00 */
        /* <DEDUP_REMOVED lines=13> */
[----:B-1----:R-:W-:-:S13]  /*10820*/  ISETP.NE.AND P2, PT, R13, 0x1, PT ;  /* 0x000000010d00780c */ /* 0x002fda0003f45270 */
[----:B------:R-:W1:Y:S02]  /*10830*/  @P2 LDC.64 R8, c[0x0][0x420] ;  /* 0x00010800ff082b82 */ /* 0x000e640000000a00 */
[----:B-1----:R-:W-:Y:S01]  /*10840*/  @P2 IMAD.HI.U32 R14, R7, R8, RZ ;  /* 0x00000008070e2227 */ /* 0x002fe200078e00ff */
[----:B------:R-:W-:-:S04]  /*10850*/  MOV R8, R7 ;  /* 0x0000000700087202 */ /* 0x000fc80000000f00 */
[----:B------:R-:W-:-:S04]  /*10860*/  @P2 SHF.R.U32.HI R8, RZ, R9, R14 ;  /* 0x00000009ff082219 */ /* 0x000fc8000001160e */
[--C-:B------:R-:W-:Y:S01]  /*10870*/  SHF.R.S32.HI R9, RZ, 0x1f, R8.reuse ;  /* 0x0000001fff097819 */ /* 0x100fe20000011408 */
[----:B------:R-:W-:-:S04]  /*10880*/  IMAD.MOV R14, RZ, RZ, -R8 ;  /* 0x000000ffff0e7224 */ /* 0x000fc800078e0a08 */
[----:B------:R-:W-:Y:S02]  /*10890*/  IMAD R7, R13, R14, R7 ;  /* 0x0000000e0d077224 */ /* 0x000fe400078e0207 */
[----:B------:R-:W-:Y:S02]  /*108a0*/  IMAD R13, R18, UR4, RZ ;  /* 0x00000004120d7c24 */ /* 0x000fe4000f8e02ff */
[----:B------:R-:W-:-:S04]  /*108b0*/  IMAD.WIDE.U32 R8, R0, UR4, R8 ;  /* 0x0000000400087c25 */ /* 0x000fc8000f8e0008 */
[----:B------:R-:W-:Y:S01]  /*108c0*/  IMAD R13, R0, UR5, R13 ;  /* 0x00000005000d7c24 */ /* 0x000fe2000f8e020d */
[----:B------:R-:W-:-:S03]  /*108d0*/  LEA R2, P2, R8, R2, 0x2 ;  /* 0x0000000208027211 */ /* 0x000fc600078410ff */
[----:B------:R-:W-:-:S05]  /*108e0*/  IMAD.IADD R13, R13, 0x1, R9 ;  /* 0x000000010d0d7824 */ /* 0x000fca00078e0209 */
[----:B------:R-:W-:-:S05]  /*108f0*/  LEA.HI.X R3, R8, R3, R13, 0x2, P2 ;  /* 0x0000000308037211 */ /* 0x000fca00010f140d */
[----:B------:R1:W5:Y:S02]  /*10900*/  LDG.E R8, desc[UR6][R2.64] ;  /* 0x0000000602087981 */ /* 0x000364000c1e1900 */
.L_x_1011:
[----:B-1----:R-:W1:Y:S01]  /*10910*/  S2R R2, SR_TID.X ;  /* 0x0000000000027919 */ /* 0x002e620000002100 */
[----:B------:R-:W-:Y:S02]  /*10920*/  LEA R3, R10, UR40, 0x3 ;  /* 0x000000280a037c11 */ /* 0x000fe4000f8e18ff */
[----:B-1----:R-:W-:Y:S02]  /*10930*/  LOP3.LUT R9, R2, 0x7f, RZ, 0xc0, !PT ;  /* 0x0000007f02097812 */ /* 0x002fe400078ec0ff */
[----:B------:R-:W-:Y:S02]  /*10940*/  SHF.L.U32 R2, R12, 0x1f, RZ ;  /* 0x0000001f0c027819 */ /* 0x000fe400000006ff */
[----:B------:R-:W-:Y:S02]  /*10950*/  ISETP.NE.AND P2, PT, R9, RZ, PT ;  /* 0x000000ff0900720c */ /* 0x000fe40003f45270 */
[----:B------:R-:W1:Y:S02]  /*10960*/  SYNCS.PHASECHK.TRANS64.TRYWAIT P3, [R3+URZ+0x30840], R2 ;  /* 0x03084002030075a7 */ /* 0x000e64000806017f */
[----:B-1----:R-:W-:Y:S09]  /*10970*/  @!P3 BRA `(.L_x_1012) ;  /* 0x0000002000d8b947 */ /* 0x002ff20003800000 */
.L_x_1057:
        /* <DEDUP_REMOVED lines=8> */
.L_x_1013:
        /* <DEDUP_REMOVED lines=11> */
[----:B------:R-:W-:Y:S01]  /*10ab0*/  UIADD3 UR19, UR40, 0x30800, URZ ;  /* 0x0003080028137890 */ /* 0x000fe2000fffe03f */
[----:B-1----:R-:W-:Y:S01]  /*10ac0*/  SHF.L.U32 R3, R17, 0x1f, RZ ;  /* 0x0000001f11037819 */ /* 0x002fe200000006ff */
[----:B------:R-:W-:-:S02]  /*10ad0*/  ULEA UR14, UR14, UR40, 0xf ;  /* 0x000000280e0e7291 */ /* 0x000fc4000f8e783f */
[----:B------:R-:W-:Y:S02]  /*10ae0*/  UIADD3 UR9, UR9, 0x30830, URZ ;  /* 0x0003083009097890 */ /* 0x000fe4000fffe03f */
[----:B------:R-:W-:Y:S01]  /*10af0*/  USHF.L.U32 UR11, UR11, 0x6, URZ ;  /* 0x000000060b0b7899 */ /* 0x000fe2000800063f */
[----:B------:R-:W-:Y:S01]  /*10b00*/  LEA R2, R16, UR19, 0x3 ;  /* 0x0000001310027c11 */ /* 0x000fe2000f8e18ff */
[----:B------:R-:W-:Y:S02]  /*10b10*/  UIADD3 UR8, UR14, 0x20400, URZ ;  /* 0x000204000e087890 */ /* 0x000fe4000fffe03f */
[----:B------:R-:W-:Y:S02]  /*10b20*/  UIADD3 UR15, UR14, 0x22400, URZ ;  /* 0x000224000e0f7890 */ /* 0x000fe4000fffe03f */
[----:B------:R-:W-:Y:S02]  /*10b30*/  UIADD3 UR16, UR14, 0x24400, URZ ;  /* 0x000244000e107890 */ /* 0x000fe4000fffe03f */
[----:B------:R-:W-:Y:S01]  /*10b40*/  UIADD3 UR14, UR14, 0x26400, URZ ;  /* 0x000264000e0e7890 */ /* 0x000fe2000fffe03f */
[----:B------:R-:W-:-:S02]  /*10b50*/  UMOV UR18, 0x80 ;  /* 0x0000008000127882 */ /* 0x000fc40000000000 */
[----:B------:R1:W-:Y:S02]  /*10b60*/  UTMALDG.4D [UR8], [UR4], desc[UR6] ;  /* 0x00000608040075b4 */ /* 0x0003e40008019000 */
[----:B-1----:R-:W-:Y:S01]  /*10b70*/  UMOV UR8, UR15 ;  /* 0x0000000f00087c82 */ /* 0x002fe20008000000 */
[----:B------:R-:W-:Y:S01]  /*10b80*/  UMOV UR10, UR17 ;  /* 0x00000011000a7c82 */ /* 0x000fe20008000000 */
[----:B------:R-:W-:Y:S01]  /*10b90*/  UMOV UR15, 0xc0 ;  /* 0x000000c0000f7882 */ /* 0x000fe20000000000 */
        /* <DEDUP_REMOVED lines=9> */
.L_x_1058:
[----:B------:R-:W-:Y:S05]  /*10c30*/  @P2 BRA `(.L_x_1015) ;  /* 0x0000000000202947 */ /* 0x000fea0003800000 */
[----:B------:R-:W2:Y:S01]  /*10c40*/  S2R R9, SR_TID.X ;  /* 0x0000000000097919 */ /* 0x000ea20000002100 */
[----:B-1----:R-:W-:Y:S01]  /*10c50*/  LEA R2, R16, UR40, 0x3 ;  /* 0x0000002810027c11 */ /* 0x002fe2000f8e18ff */
[----:B------:R-:W-:-:S04]  /*10c60*/  IMAD.MOV.U32 R3, RZ, RZ, 0x8000 ;  /* 0x00008000ff037424 */ /* 0x000fc800078e00ff */
[----:B------:R3:W-:Y:S01]  /*10c70*/  SYNCS.ARRIVE.TRANS64 RZ, [R2+URZ+0x30850], R3 ;  /* 0x0308500302ff79a7 */ /* 0x0007e2000800003f */
[----:B--2---:R-:W-:-:S04]  /*10c80*/  LOP3.LUT R9, R9, 0x1f, RZ, 0xc0, !PT ;  /* 0x0000001f09097812 */ /* 0x004fc800078ec0ff */
[----:B------:R-:W-:-:S13]  /*10c90*/  ISETP.NE.AND P2, PT, R9, RZ, PT ;  /* 0x000000ff0900720c */ /* 0x000fda0003f45270 */
[----:B---3--:R-:W-:Y:S05]  /*10ca0*/  @!P2 BRA `(.L_x_1015) ;  /* 0x000000000004a947 */ /* 0x008fea0003800000 */
[----:B------:R-:W-:Y:S01]  /*10cb0*/  BPT.TRAP 0x1 ;  /* 0x000000040000795c */ /* 0x000fe20000300000 */
.L_x_1015:
        /* <DEDUP_REMOVED lines=9> */
[----:B------:R-:W-:Y:S01]  /*10d50*/  UMOV UR17, 0x40 ;  /* 0x0000004000117882 */ /* 0x000fe20000000000 */
[----:B------:R-:W-:Y:S01]  /*10d60*/  IMAD.MOV.U32 R6, RZ, RZ, R8 ;  /* 0x000000ffff067224 */ /* 0x000fe200078e0008 */
[----:B------:R-:W-:-:S02]  /*10d70*/  MOV R5, R7 ;  /* 0x0000000700057202 */ /* 0x000fc40000000f00 */
[----:B------:R-:W-:Y:S02]  /*10d80*/  ULEA UR16, UR9, UR40, 0xf ;  /* 0x0000002809107291 */ /* 0x000fe4000f8e783f */
[----:B------:R-:W-:Y:S02]  /*10d90*/  ULEA UR9, UR9, UR40, 0x3 ;  /* 0x0000002809097291 */ /* 0x000fe4000f8e183f */
[----:B------:R-:W-:Y:S02]  /*10da0*/  USHF.L.U32 UR11, UR11, 0x6, URZ ;  /* 0x000000060b0b7899 */ /* 0x000fe4000800063f */
[----:B------:R-:W-:Y:S02]  /*10db0*/  UIADD3 UR8, UR16, 0x400, URZ ;  /* 0x0000040010087890 */ /* 0x000fe4000fffe03f */
[----:B------:R-:W-:Y:S02]  /*10dc0*/  UIADD3 UR9, UR9, 0x30850, URZ ;  /* 0x0003085009097890 */ /* 0x000fe4000fffe03f */
[----:B------:R-:W-:-:S02]  /*10dd0*/  UIADD3 UR14, UR16, 0x2400, URZ ;  /* 0x00002400100e7890 */ /* 0x000fc4000fffe03f */
        /* <DEDUP_REMOVED lines=15> */
.L_x_1010:
[----:B------:R-:W-:Y:S05]  /*10ed0*/  BSYNC B0 ;  /* 0x0000000000007941 */ /* 0x000fea0003800000 */
.L_x_1009:
[----:B------:R-:W-:Y:S01]  /*10ee0*/  UIADD3 UR4, UR48, -0x3, URZ ;  /* 0xfffffffd30047890 */ /* 0x000fe2000fffe03f */
[----:B------:R-:W-:Y:S02]  /*10ef0*/  IMAD.MOV.U32 R16, RZ, RZ, R10 ;  /* 0x000000ffff107224 */ /* 0x000fe400078e000a */
[----:B------:R-:W-:-:S03]  /*10f00*/  IMAD.MOV.U32 R17, RZ, RZ, R12 ;  /* 0x000000ffff117224 */ /* 0x000fc600078e000c */
[----:B------:R-:W-:-:S07]  /*10f10*/  MOV R7, UR4 ;  /* 0x0000000400077c02 */ /* 0x000fce0008000f00 */
.L_x_1008:
[----:B------:R-:W-:Y:S01]  /*10f20*/  ULOP3.LUT UR4, URZ, UR48, URZ, 0x33, !UPT ;  /* 0x000000303f047292 */ /* 0x000fe2000f8e333f */
[----:B------:R-:W-:Y:S01]  /*10f30*/  VIADD R11, R11, 0xfffffffe ;  /* 0xfffffffe0b0b7836 */ /* 0x000fe20000000000 */
[----:B------:R-:W-:Y:S04]  /*10f40*/  BSSY B0, `(.L_x_1007) ;  /* 0x00000f7000007945 */ /* 0x000fe80003800000 */
[----:B------:R-:W-:-:S13]  /*10f50*/  ISETP.NE.AND P2, PT, R11, UR4, PT ;  /* 0x000000040b007c0c */ /* 0x000fda000bf45270 */
[----:B------:R-:W-:Y:S05]  /*10f60*/  @!P2 BRA `(.L_x_1016) ;  /* 0x0000000c00d0a947 */ /* 0x000fea0003800000 */
[----:B------:R-:W-:-:S07]  /*10f70*/  IMAD.MOV.U32 R8, RZ, RZ, R6 ;  /* 0x000000ffff087224 */ /* 0x000fce00078e0006 */
.L_x_1031:
[----:B------:R-:W-:Y:S01]  /*10f80*/  IADD3 R10, R16, 0x1, RZ ;  /* 0x00000001100a7810 */ /* 0x000fe20007ffe0ff */
[----:B------:R-:W-:Y:S05]  /*10f90*/  YIELD ;  /* 0x0000000000007946 */ /* 0x000fea0003800000 */
[----:B------:R-:W-:Y:S01]  /*10fa0*/  ISETP.NE.AND P2, PT, R10, 0x2, PT ;  /* 0x000000020a00780c */ /* 0x000fe20003f45270 */
[----:B------:R-:W-:Y:S03]  /*10fb0*/  BSSY B1, `(.L_x_1017) ;  /* 0x0000074000017945 */ /* 0x000fe60003800000 */
[----:B-1----:R-:W-:-:S02]  /*10fc0*/  SEL R2, RZ, 0x1, P2 ;  /* 0x00000001ff027807 */ /* 0x002fc40001000000 */
[----:B------:R-:W-:Y:S02]  /*10fd0*/  SEL R10, R10, RZ, P2 ;  /* 0x000000ff0a0a7207 */ /* 0x000fe40001000000 */
[----:B------:R-:W-:Y:S01]  /*10fe0*/  LOP3.LUT R11, R17, R2, RZ, 0x3c, !PT ;  /* 0x00000002110b7212 */ /* 0x000fe200078e3cff */
[----:B------:R-:W-:Y:S06]  /*10ff0*/  @!P6 BRA `(.L_x_1018) ;  /* 0x0000000400bce947 */ /* 0x000fec0003800000 */
[----:B------:R-:W-:Y:S01]  /*11000*/  IMAD.MOV.U32 R12, RZ, RZ, R7 ;  /* 0x000000ffff0c7224 */ /* 0x000fe200078e0007 */
[----:B------:R-:W-:Y:S06]  /*11010*/  @!P0 BRA `(.L_x_1019) ;  /* 0x0000000000488947 */ /* 0x000fec0003800000 */
[----:B------:R-:W1:Y:S01]  /*11020*/  LDC R9, c[0x0][0x41c] ;  /* 0x00010700ff097b82 */ /* 0x000e620000000800 */
[----:B------:R-:W-:Y:S01]  /*11030*/  IMAD R13, R18, UR38, RZ ;  /* 0x00000026120d7c24 */ /* 0x000fe2000f8e02ff */
[----:B------:R-:W-:-:S03]  /*11040*/  ULDC.64 UR4, c[0x0][0x208] ;  /* 0x0000820000047ab9 */ /* 0x000fc60000000a00 */
        /* <DEDUP_REMOVED lines=15> */
.L_x_1019:
[----:B------:R-:W1:Y:S01]  /*11140*/  S2R R2, SR_TID.X ;  /* 0x0000000000027919 */ /* 0x000e620000002100 */
[----:B------:R-:W-:Y:S02]  /*11150*/  LEA R3, R10, UR40, 0x3 ;  /* 0x000000280a037c11 */ /* 0x000fe4000f8e18ff */
[----:B-1----:R-:W-:Y:S02]  /*11160*/  LOP3.LUT R9, R2, 0x7f, RZ, 0xc0, !PT ;  /* 0x0000007f02097812 */ /* 0x002fe400078ec0ff */
[----:B------:R-:W-:Y:S02]  /*11170*/  SHF.L.U32 R2, R11, 0x1f, RZ ;  /* 0x0000001f0b027819 */ /* 0x000fe400000006ff */
[----:B------:R-:W-:Y:S02]  /*11180*/  ISETP.NE.AND P2, PT, R9, RZ, PT ;  /* 0x000000ff0900720c */ /* 0x000fe40003f45270 */
[----:B------:R-:W1:Y:S02]  /*11190*/  SYNCS.PHASECHK.TRANS64.TRYWAIT P3, [R3+URZ+0x30840], R2 ;  /* 0x03084002030075a7 */ /* 0x000e64000806017f */
[----:B-1----:R-:W-:Y:S09]  /*111a0*/  @!P3 BRA `(.L_x_1020) ;  /* 0x0000001800f4b947 */ /* 0x002ff20003800000 */
.L_x_1059:
        /* <DEDUP_REMOVED lines=8> */
.L_x_1021:
        /* <DEDUP_REMOVED lines=12> */
[----:B------:R-:W-:Y:S01]  /*112f0*/  SHF.L.U32 R17, R17, 0x1f, RZ ;  /* 0x0000001f11117819 */ /* 0x000fe200000006ff */
[----:B------:R-:W-:-:S02]  /*11300*/  ULEA UR14, UR14, UR40, 0xf ;  /* 0x000000280e0e7291 */ /* 0x000fc4000f8e783f */
[----:B------:R-:W-:Y:S02]  /*11310*/  UIADD3 UR9, UR9, 0x30830, URZ ;  /* 0x0003083009097890 */ /* 0x000fe4000fffe03f */
[----:B------:R-:W-:Y:S01]  /*11320*/  USHF.L.U32 UR11, UR11, 0x6, URZ ;  /* 0x000000060b0b7899 */ /* 0x000fe2000800063f */
[----:B-1----:R-:W-:Y:S01]  /*11330*/  LEA R2, R16, UR19, 0x3 ;  /* 0x0000001310027c11 */ /* 0x002fe2000f8e18ff */
        /* <DEDUP_REMOVED lines=18> */
.L_x_1060:
[----:B------:R-:W-:Y:S05]  /*11460*/  @P2 BRA `(.L_x_1023) ;  /* 0x00000000001c2947 */ /* 0x000fea0003800000 */
[----:B------:R-:W2:Y:S02]  /*11470*/  S2R R3, SR_TID.X ;  /* 0x0000000000037919 */ /* 0x000ea40000002100 */
[----:B--2---:R-:W-:Y:S02]  /*11480*/  LOP3.LUT R9, R3, 0x1f, RZ, 0xc0, !PT ;  /* 0x0000001f03097812 */ /* 0x004fe400078ec0ff */
[----:B------:R-:W-:Y:S02]  /*11490*/  MOV R3, 0x8000 ;  /* 0x0000800000037802 */ /* 0x000fe40000000f00 */
[----:B------:R-:W-:Y:S02]  /*114a0*/  ISETP.NE.AND P2, PT, R9, RZ, PT ;  /* 0x000000ff0900720c */ /* 0x000fe40003f45270 */
[----:B------:R2:W-:Y:S11]  /*114b0*/  SYNCS.ARRIVE.TRANS64 RZ, [R2+URZ+0x50], R3 ;  /* 0x0000500302ff79a7 */ /* 0x0005f6000800003f */
[----:B--2---:R-:W-:Y:S05]  /*114c0*/  @!P2 BRA `(.L_x_1023) ;  /* 0x000000000004a947 */ /* 0x004fea0003800000 */
[----:B------:R-:W-:Y:S01]  /*114d0*/  BPT.TRAP 0x1 ;  /* 0x000000040000795c */ /* 0x000fe20000300000 */
.L_x_1023:
        /* <DEDUP_REMOVED lines=10> */
[----:B------:R-:W-:Y:S01]  /*11580*/  UMOV UR17, 0x40 ;  /* 0x0000004000117882 */ /* 0x000fe20000000000 */
[----:B------:R-:W-:-:S02]  /*11590*/  IMAD.MOV.U32 R5, RZ, RZ, R12 ;  /* 0x000000ffff057224 */ /* 0x000fc400078e000c */
[----:B------:R-:W-:Y:S01]  /*115a0*/  ULEA UR14, UR14, UR40, 0xf ;  /* 0x000000280e0e7291 */ /* 0x000fe2000f8e783f */
[----:B------:R-:W-:Y:S01]  /*115b0*/  IMAD.MOV.U32 R6, RZ, RZ, R8 ;  /* 0x000000ffff067224 */ /* 0x000fe200078e0008 */
[----:B------:R-:W-:Y:S02]  /*115c0*/  USHF.L.U32 UR11, UR11, 0x6, URZ ;  /* 0x000000060b0b7899 */ /* 0x000fe4000800063f */
[----:B------:R-:W-:Y:S02]  /*115d0*/  UIADD3 UR9, UR9, 0x50, URZ ;  /* 0x0000005009097890 */ /* 0x000fe4000fffe03f */
[----:B------:R-:W-:Y:S02]  /*115e0*/  UIADD3 UR8, UR14, 0x400, URZ ;  /* 0x000004000e087890 */ /* 0x000fe4000fffe03f */
[----:B------:R-:W-:Y:S02]  /*115f0*/  UIADD3 UR15, UR14, 0x2400, URZ ;  /* 0x000024000e0f7890 */ /* 0x000fe4000fffe03f */
[----:B------:R-:W-:-:S02]  /*11600*/  UIADD3 UR16, UR14, 0x4400, URZ ;  /* 0x000044000e107890 */ /* 0x000fc4000fffe03f */
        /* <DEDUP_REMOVED lines=14> */
.L_x_1018:
[----:B------:R-:W-:Y:S05]  /*116f0*/  BSYNC B1 ;  /* 0x0000000000017941 */ /* 0x000fea0003800000 */
.L_x_1017:
[----:B------:R-:W-:Y:S01]  /*11700*/  IADD3 R16, R10, 0x1, RZ ;  /* 0x000000010a107810 */ /* 0x000fe20007ffe0ff */
[----:B------:R-:W-:Y:S01]  /*11710*/  BSSY B1, `(.L_x_1024) ;  /* 0x0000076000017945 */ /* 0x000fe20003800000 */
[----:B------:R-:W-:Y:S02]  /*11720*/  VIADD R12, R7, 0xffffffff ;  /* 0xffffffff070c7836 */ /* 0x000fe40000000000 */
[----:B------:R-:W-:-:S04]  /*11730*/  ISETP.NE.AND P2, PT, R16, 0x2, PT ;  /* 0x000000021000780c */ /* 0x000fc80003f45270 */
[----:B-1----:R-:W-:Y:S02]  /*11740*/  SEL R2, RZ, 0x1, P2 ;  /* 0x00000001ff027807 */ /* 0x002fe40001000000 */
[----:B------:R-:W-:Y:S02]  /*11750*/  SEL R16, R16, RZ, P2 ;  /* 0x000000ff10107207 */ /* 0x000fe40001000000 */
[----:B------:R-:W-:Y:S01]  /*11760*/  LOP3.LUT R17, R11, R2, RZ, 0x3c, !PT ;  /* 0x000000020b117212 */ /* 0x000fe200078e3cff */
[----:B------:R-:W-:Y:S06]  /*11770*/  @!P6 BRA `(.L_x_1025) ;  /* 0x0000000400bce947 */ /* 0x000fec0003800000 */
[----:B------:R-:W-:Y:S01]  /*11780*/  IMAD.MOV.U32 R13, RZ, RZ, R12 ;  /* 0x000000ffff0d7224 */ /* 0x000fe200078e000c */
[----:B------:R-:W-:Y:S06]  /*11790*/  @!P0 BRA `(.L_x_1026) ;  /* 0x0000000000488947 */ /* 0x000fec0003800000 */
[----:B------:R-:W1:Y:S01]  /*117a0*/  LDC R8, c[0x0][0x41c] ;  /* 0x00010700ff087b82 */ /* 0x000e620000000800 */
[----:B------:R-:W-:Y:S01]  /*117b0*/  ULDC.64 UR4, c[0x0][0x208] ;  /* 0x0000820000047ab9 */ /* 0x000fe20000000a00 */
[----:B-1----:R-:W-:-:S13]  /*117c0*/  ISETP.NE.AND P2, PT, R8, 0x1, PT ;  /* 0x000000010800780c */ /* 0x002fda0003f45270 */
[----:B------:R-:W1:Y:S02]  /*117d0*/  @P2 LDC.64 R2, c[0x0][0x420] ;  /* 0x00010800ff022b82 */ /* 0x000e640000000a00 */
[----:B-1----:R-:W-:Y:S01]  /*117e0*/  @P2 IMAD.HI.U32 R14, R13, R2, RZ ;  /* 0x000000020d0e2227 */ /* 0x002fe200078e00ff */
[----:B------:R-:W-:-:S04]  /*117f0*/  MOV R2, R13 ;  /* 0x0000000d00027202 */ /* 0x000fc80000000f00 */
[----:B------:R-:W-:Y:S01]  /*11800*/  @P2 SHF.R.U32.HI R2, RZ, R3, R14 ;  /* 0x00000003ff022219 */ /* 0x000fe2000001160e */
[----:B------:R-:W-:-:S04]  /*11810*/  IMAD R14, R18, UR38, RZ ;  /* 0x00000026120e7c24 */ /* 0x000fc8000f8e02ff */
[----:B------:R-:W-:Y:S02]  /*11820*/  IMAD.MOV R3, RZ, RZ, -R2 ;  /* 0x000000ffff037224 */ /* 0x000fe400078e0a02 */
[----:B------:R-:W-:Y:S02]  /*11830*/  IMAD R14, R0, UR39, R14 ;  /* 0x00000027000e7c24 */ /* 0x000fe4000f8e020e */
[----:B------:R-:W-:Y:S01]  /*11840*/  IMAD R13, R8, R3, R13 ;  /* 0x00000003080d7224 */ /* 0x000fe200078e020d */
[--C-:B------:R-:W-:Y:S01]  /*11850*/  SHF.R.S32.HI R3, RZ, 0x1f, R2.reuse ;  /* 0x0000001fff037819 */ /* 0x100fe20000011402 */
[----:B------:R-:W1:Y:S02]  /*11860*/  LDC.64 R8, c[0x0][0x3f8] ;  /* 0x0000fe00ff087b82 */ /* 0x000e640000000a00 */
[----:B------:R-:W-:-:S04]  /*11870*/  IMAD.WIDE.U32 R2, R0, UR38, R2 ;  /* 0x0000002600027c25 */ /* 0x000fc8000f8e0002 */
[----:B------:R-:W-:Y:S01]  /*11880*/  IMAD.IADD R14, R14, 0x1, R3 ;  /* 0x000000010e0e7824 */ /* 0x000fe200078e0203 */
[----:B-1----:R-:W-:-:S04]  /*11890*/  LEA R8, P2, R2, R8, 0x2 ;  /* 0x0000000802087211 */ /* 0x002fc800078410ff */
[----:B------:R-:W-:-:S05]  /*118a0*/  LEA.HI.X R9, R2, R9, R14, 0x2, P2 ;  /* 0x0000000902097211 */ /* 0x000fca00010f140e */
[----:B------:R1:W5:Y:S04]  /*118b0*/  LDG.E R8, desc[UR4][R8.64] ;  /* 0x0000000408087981 */ /* 0x000368000c1e1900 */
.L_x_1026:
[----:B------:R-:W-:Y:S02]  /*118c0*/  LEA R2, R16, UR40, 0x3 ;  /* 0x0000002810027c11 */ /* 0x000fe4000f8e18ff */
[----:B------:R-:W-:-:S04]  /*118d0*/  SHF.L.U32 R3, R17, 0x1f, RZ ;  /* 0x0000001f11037819 */ /* 0x000fc800000006ff */
[----:B------:R-:W2:Y:S02]  /*118e0*/  SYNCS.PHASECHK.TRANS64.TRYWAIT P2, [R2+URZ+0x30840], R3 ;  /* 0x03084003020075a7 */ /* 0x000ea4000804017f */
[----:B--2---:R-:W-:Y:S05]  /*118f0*/  @!P2 BRA `(.L_x_1027) ;  /* 0x000000140048a947 */ /* 0x004fea0003800000 */
.L_x_1061:
        /* <DEDUP_REMOVED lines=11> */
.L_x_1028:
[----:B------:R-:W-:Y:S01]  /*119b0*/  R2UR UR9, R16 ;  /* 0x00000000100972ca */ /* 0x000fe200000e0000 */
[----:B------:R-:W-:Y:S01]  /*119c0*/  UIADD3 UR19, UR40, 0x30800, URZ ;  /* 0x0003080028137890 */ /* 0x000fe2000fffe03f */
[----:B------:R-:W-:Y:S01]  /*119d0*/  R2UR UR11, R13 ;  /* 0x000000000d0b72ca */ /* 0x000fe200000e0000 */
[----:B------:R-:W-:Y:S01]  /*119e0*/  UIADD3 UR4, UP0, UR42, 0x370, URZ ;  /* 0x000003702a047890 */ /* 0x000fe2000ff1e03f */
[----:B------:R-:W-:Y:S01]  /*119f0*/  R2UR UR12, R4 ;  /* 0x00000000040c72ca */ /* 0x000fe200000e0000 */
[----:B------:R-:W-:Y:S01]  /*11a00*/  UMOV UR10, URZ ;  /* 0x0000003f000a7c82 */ /* 0x000fe20008000000 */
[----:B-----5:R-:W-:Y:S01]  /*11a10*/  R2UR UR13, R8 ;  /* 0x00000000080d72ca */ /* 0x020fe200000e0000 */
[----:B------:R-:W-:Y:S01]  /*11a20*/  UIADD3.X UR5, URZ, UR43, URZ, UP0, !UPT ;  /* 0x0000002b3f057290 */ /* 0x000fe200087fe43f */
[----:B------:R-:W-:Y:S01]  /*11a30*/  SHF.L.U32 R11, R11, 0x1f, RZ ;  /* 0x0000001f0b0b7819 */ /* 0x000fe200000006ff */
[----:B------:R-:W-:Y:S01]  /*11a40*/  UMOV UR6, 0x0 ;  /* 0x0000000000067882 */ /* 0x000fe20000000000 */
[----:B------:R-:W-:Y:S01]  /*11a50*/  UMOV UR7, 0x14f00000 ;  /* 0x14f0000000077882 */ /* 0x000fe20000000000 */
[----:B------:R-:W-:Y:S01]  /*11a60*/  UMOV UR17, 0x40 ;  /* 0x0000004000117882 */ /* 0x000fe20000000000 */
[----:B------:R-:W-:Y:S01]  /*11a70*/  UMOV UR18, 0x80 ;  /* 0x0000008000127882 */ /* 0x000fe20000000000 */
[----:B------:R-:W-:Y:S01]  /*11a80*/  ULEA UR14, UR9, UR40, 0xf ;  /* 0x00000028090e7291 */ /* 0x000fe2000f8e783f */
[----:B--2---:R-:W-:Y:S01]  /*11a90*/  LEA R2, R10, UR19, 0x3 ;  /* 0x000000130a027c11 */ /* 0x004fe2000f8e18ff */
[----:B------:R-:W-:-:S02]  /*11aa0*/  ULEA UR9, UR9, UR19, 0x3 ;  /* 0x0000001309097291 */ /* 0x000fc4000f8e183f */
[----:B------:R-:W-:Y:S02]  /*11ab0*/  USHF.L.U32 UR11, UR11, 0x6, URZ ;  /* 0x000000060b0b7899 */ /* 0x000fe4000800063f */
[----:B------:R-:W-:Y:S02]  /*11ac0*/  UIADD3 UR8, UR14, 0x20400, URZ ;  /* 0x000204000e087890 */ /* 0x000fe4000fffe03f */
        /* <DEDUP_REMOVED lines=17> */
.L_x_1062:
[----:B------:R-:W-:Y:S05]  /*11be0*/  @P3 BRA `(.L_x_1030) ;  /* 0x00000000001c3947 */ /* 0x000fea0003800000 */
[----:B------:R-:W2:Y:S02]  /*11bf0*/  S2R R3, SR_TID.X ;  /* 0x0000000000037919 */ /* 0x000ea40000002100 */
[----:B--2---:R-:W-:Y:S01]  /*11c00*/  LOP3.LUT R9, R3, 0x1f, RZ, 0xc0, !PT ;  /* 0x0000001f03097812 */ /* 0x004fe200078ec0ff */
[----:B------:R-:W-:-:S03]  /*11c10*/  IMAD.MOV.U32 R3, RZ, RZ, 0x8000 ;  /* 0x00008000ff037424 */ /* 0x000fc600078e00ff */
[----:B------:R-:W-:Y:S01]  /*11c20*/  ISETP.NE.AND P2, PT, R9, RZ, PT ;  /* 0x000000ff0900720c */ /* 0x000fe20003f45270 */
[----:B------:R2:W-:-:S12]  /*11c30*/  SYNCS.ARRIVE.TRANS64 RZ, [R2+URZ+0x50], R3 ;  /* 0x0000500302ff79a7 */ /* 0x0005d8000800003f */
[----:B--2---:R-:W-:Y:S05]  /*11c40*/  @!P2 BRA `(.L_x_1030) ;  /* 0x000000000004a947 */ /* 0x004fea0003800000 */
[----:B------:R-:W-:Y:S01]  /*11c50*/  BPT.TRAP 0x1 ;  /* 0x000000040000795c */ /* 0x000fe20000300000 */
.L_x_1030:
        /* <DEDUP_REMOVED lines=11> */
[----:B------:R-:W-:Y:S01]  /*11d10*/  IMAD.MOV.U32 R5, RZ, RZ, R13 ;  /* 0x000000ffff057224 */ /* 0x000fe200078e000d */
[----:B------:R-:W-:Y:S01]  /*11d20*/  MOV R6, R8 ;  /* 0x0000000800067202 */ /* 0x000fe20000000f00 */
        /* <DEDUP_REMOVED lines=20> */
.L_x_1025:
[----:B------:R-:W-:Y:S05]  /*11e70*/  BSYNC B1 ;  /* 0x0000000000017941 */ /* 0x000fea0003800000 */
.L_x_1024:
[----:B------:R-:W-:Y:S01]  /*11e80*/  ISETP.GT.AND P2, PT, R12, UR41, PT ;  /* 0x000000290c007c0c */ /* 0x000fe2000bf44270 */
[----:B------:R-:W-:-:S12]  /*11e90*/  VIADD R7, R7, 0xfffffffe ;  /* 0xfffffffe07077836 */ /* 0x000fd80000000000 */
[----:B------:R-:W-:Y:S05]  /*11ea0*/  @P2 BRA `(.L_x_1031) ;  /* 0xfffffff000342947 */ /* 0x000fea000383ffff */
.L_x_1016:
[----:B------:R-:W-:Y:S05]  /*11eb0*/  BSYNC B0 ;  /* 0x0000000000007941 */ /* 0x000fea0003800000 */
.L_x_1007:
[----:B------:R-:W-:Y:S04]  /*11ec0*/  BSSY B0, `(.L_x_1032) ;  /* 0x000000f000007945 */ /* 0x000fe80003800000 */
[----:B------:R-:W-:Y:S05]  /*11ed0*/  @P1 BRA `(.L_x_1033) ;  /* 0x0000000000341947 */ /* 0x000fea0003800000 */
[----:B-1----:R-:W1:Y:S01]  /*11ee0*/  S2R R7, SR_LANEID ;  /* 0x0000000000077919 */ /* 0x002e620000000000 */
        /* <DEDUP_REMOVED lines=12> */
.L_x_1033:
[----:B------:R-:W-:Y:S05]  /*11fb0*/  BSYNC B0 ;  /* 0x0000000000007941 */ /* 0x000fea0003800000 */
.L_x_1032:
[----:B------:R-:W-:Y:S04]  /*11fc0*/  BSSY B0, `(.L_x_1034) ;  /* 0x0000030000007945 */ /* 0x000fe80003800000 */
[----:B------:R-:W-:Y:S05]  /*11fd0*/  @!P6 BRA `(.L_x_1035) ;  /* 0x0000000000b8e947 */ /* 0x000fea0003800000 */
[----:B------:R-:W2:Y:S01]  /*11fe0*/  S2R R0, SR_TID.X ;  /* 0x0000000000007919 */ /* 0x000ea20000002100 */
[----:B-1----:R-:W-:Y:S02]  /*11ff0*/  LEA R3, R16, UR40, 0x3 ;  /* 0x0000002810037c11 */ /* 0x002fe4000f8e18ff */
[----:B--2---:R-:W-:Y:S02]  /*12000*/  LOP3.LUT R2, R0, 0x7f, RZ, 0xc0, !PT ;  /* 0x0000007f00027812 */ /* 0x004fe400078ec0ff */
[----:B------:R-:W-:Y:S02]  /*12010*/  SHF.L.U32 R0, R17, 0x1f, RZ ;  /* 0x0000001f11007819 */ /* 0x000fe400000006ff */
[----:B------:R-:W-:Y:S02]  /*12020*/  ISETP.NE.AND P1, PT, R2, RZ, PT ;  /* 0x000000ff0200720c */ /* 0x000fe40003f25270 */
[----:B------:R-:W1:Y:S02]  /*12030*/  SYNCS.PHASECHK.TRANS64.TRYWAIT P0, [R3+URZ+0x30860], R0 ;  /* 0x03086000030075a7 */ /* 0x000e64000800017f */
[----:B-1----:R-:W-:Y:S09]  /*12040*/  @!P0 BRA `(.L_x_1036) ;  /* 0x0000000c009c8947 */ /* 0x002ff20003800000 */
.L_x_1063:
        /* <DEDUP_REMOVED lines=8> */
.L_x_1037:
        /* <DEDUP_REMOVED lines=11> */
[----:B------:R-:W-:Y:S02]  /*12180*/  ULEA UR14, UR14, UR40, 0xf ;  /* 0x000000280e0e7291 */ /* 0x000fe4000f8e783f */
        /* <DEDUP_REMOVED lines=19> */
.L_x_1035:
[----:B------:R-:W-:Y:S05]  /*122c0*/  BSYNC B0 ;  /* 0x0000000000007941 */ /* 0x000fea0003800000 */
.L_x_1034:
[----:B------:R-:W-:Y:S01]  /*122d0*/  IADD3 R16, R16, 0x1, RZ ;  /* 0x0000000110107810 */ /* 0x000fe20007ffe0ff */
[----:B------:R-:W-:-:S03]  /*122e0*/  IMAD.MOV.U32 R13, RZ, RZ, R19 ;  /* 0x000000ffff0d7224 */ /* 0x000fc600078e0013 */
[----:B------:R-:W-:-:S04]  /*122f0*/  ISETP.NE.AND P0, PT, R16, 0x2, PT ;  /* 0x000000021000780c */ /* 0x000fc80003f05270 */
[----:B-1----:R-:W-:Y:S02]  /*12300*/  SEL R0, RZ, 0x1, P0 ;  /* 0x00000001ff007807 */ /* 0x002fe40000000000 */
[----:B------:R-:W-:Y:S02]  /*12310*/  SEL R16, R16, RZ, P0 ;  /* 0x000000ff10107207 */ /* 0x000fe40000000000 */
[----:B------:R-:W-:-:S07]  /*12320*/  LOP3.LUT R17, R17, R0, RZ, 0x3c, !PT ;  /* 0x0000000011117212 */ /* 0x000fce00078e3cff */
.L_x_996:
[----:B------:R-:W-:Y:S05]  /*12330*/  BSYNC B6 ;  /* 0x0000000000067941 */ /* 0x000fea0003800000 */
.L_x_994:
[----:B------:R-:W-:-:S03]  /*12340*/  UMOV UR4, 0xffffffff ;  /* 0xffffffff00047882 */ /* 0x000fc60000000000 */
[----:B------:R-:W-:Y:S05]  /*12350*/  BRA.DIV UR4, `(.L_x_1038) ;  /* 0x0000000a04ec7947 */ /* 0x000fea000b800000 */
[----:B------:R1:W2:Y:S02]  /*12360*/  SHFL.IDX PT, R14, R13, RZ, 0x1f ;  /* 0x00001fff0d0e7589 */ /* 0x0002a400000e0000 */
.L_x_1066:
[----:B------:R-:W3:Y:S01]  /*12370*/  S2R R0, SR_TID.X ;  /* 0x0000000000007919 */ /* 0x000ee20000002100 */
[----:B------:R-:W-:Y:S05]  /*12380*/  WARPSYNC.ALL ;  /* 0x0000000000007948 */ /* 0x000fea0003800000 */
[----:B------:R-:W-:Y:S01]  /*12390*/  BAR.SYNC.DEFER_BLOCKING 0x4, 0x120 ;  /* 0x0104800000007b1d */ /* 0x000fe20000010000 */
[----:B--2---:R-:W-:-:S05]  /*123a0*/  IMAD.MOV.U32 R19, RZ, RZ, R14 ;  /* 0x000000ffff137224 */ /* 0x004fca00078e000e */
[----:B------:R-:W-:Y:S01]  /*123b0*/  ULDC UR4, c[0x0][0xda8] ;  /* 0x00036a0000047ab9 */ /* 0x000fe20000000800 */
[----:B---3--:R-:W-:-:S04]  /*123c0*/  LOP3.LUT R0, R0, 0x1f, RZ, 0xc0, !PT ;  /* 0x0000001f00007812 */ /* 0x008fc800078ec0ff */
[----:B------:R-:W-:-:S13]  /*123d0*/  ISETP.NE.AND P0, PT, R0, RZ, PT ;  /* 0x000000ff0000720c */ /* 0x000fda0003f05270 */
[----:B------:R-:W2:Y:S01]  /*123e0*/  @!P0 S2R R3, SR_CgaCtaId ;  /* 0x0000000000038919 */ /* 0x000ea20000008800 */
[----:B------:R-:W-:-:S04]  /*123f0*/  @!P0 MOV R0, 0x400 ;  /* 0x0000040000008802 */ /* 0x000fc80000000f00 */
[----:B--2---:R-:W-:-:S05]  /*12400*/  @!P0 LEA R0, R3, R0, 0x18 ;  /* 0x0000000003008211 */ /* 0x004fca00078ec0ff */
[----:B------:R2:W-:Y:S01]  /*12410*/  @!P0 STS [R0+0x308d0], R13 ;  /* 0x0308d00d00008388 */ /* 0x0005e20000000800 */
[----:B------:R-:W-:Y:S06]  /*12420*/  BAR.ARV 0x5, 0x120 ;  /* 0x0144800000007b1d */ /* 0x000fec0000002000 */
[----:B------:R-:W-:-:S13]  /*12430*/  ISETP.GE.AND P0, PT, R19, UR4, PT ;  /* 0x0000000413007c0c */ /* 0x000fda000bf06270 */
[----:B--2---:R-:W-:Y:S05]  /*12440*/  @!P0 BRA `(.L_x_1039) ;  /* 0xffffffc800fc8947 */ /* 0x004fea000383ffff */
.L_x_985:
[----:B------:R-:W2:Y:S01]  /*12450*/  S2R R3, SR_CgaCtaId ;  /* 0x0000000000037919 */ /* 0x000ea20000008800 */
[----:B------:R-:W-:Y:S01]  /*12460*/  UIADD3 UR49, UR49, 0x1, URZ ;  /* 0x0000000131317890 */ /* 0x000fe2000fffe03f */
[----:B------:R-:W-:-:S03]  /*12470*/  MOV R0, 0x400 ;  /* 0x0000040000007802 */ /* 0x000fc60000000f00 */
[----:B------:R-:W-:-:S04]  /*12480*/  ULEA.HI UR4, UR49, UR49, URZ, 0x1 ;  /* 0x0000003131047291 */ /* 0x000fc8000f8f083f */
[----:B------:R-:W-:-:S04]  /*12490*/  ULOP3.LUT UR4, UR4, 0xfffffffe, URZ, 0xc0, !UPT ;  /* 0xfffffffe04047892 */ /* 0x000fc8000f8ec03f */
[----:B------:R-:W-:Y:S01]  /*124a0*/  UIADD3 UR4, UR49, -UR4, URZ ;  /* 0x8000000431047290 */ /* 0x000fe2000fffe03f */
[----:B--2---:R-:W-:-:S05]  /*124b0*/  LEA R7, R3, R0, 0x18 ;  /* 0x0000000003077211 */ /* 0x004fca00078ec0ff */
[----:B------:R-:W-:-:S04]  /*124c0*/  MOV R0, UR4 ;  /* 0x0000000400007c02 */ /* 0x000fc80008000f00 */
[----:B------:R-:W-:-:S04]  /*124d0*/  SHF.L.U32 R0, R0, 0x1f, RZ ;  /* 0x0000001f00007819 */ /* 0x000fc800000006ff */
[----:B------:R-:W2:Y:S02]  /*124e0*/  SYNCS.PHASECHK.TRANS64.TRYWAIT P0, [R7+URZ+0x30820], R0 ;  /* 0x03082000070075a7 */ /* 0x000ea4000800017f */
[----:B--2---:R-:W-:Y:S05]  /*124f0*/  @!P0 BRA `(.L_x_1040) ;  /* 0x0000000800a88947 */ /* 0x004fea0003800000 */
.L_x_1067:
[----:B------:R-:W3:Y:S02]  /*12500*/  S2R R2, SR_TID.X ;  /* 0x0000000000027919 */ /* 0x000ee40000002100 */
[----:B---3--:R-:W-:-:S04]  /*12510*/  SHF.R.U32.HI R2, RZ, 0x5, R2 ;  /* 0x00000005ff027819 */ /* 0x008fc80000011602 */
[----:B------:R-:W-:-:S05]  /*12520*/  LOP3.LUT R2, R2, 0x3, RZ, 0xc0, !PT ;  /* 0x0000000302027812 */ /* 0x000fca00078ec0ff */
[----:B--2---:R-:W2:Y:S02]  /*12530*/  SHFL.IDX PT, R0, R2, RZ, 0x1f ;  /* 0x00001fff02007589 */ /* 0x004ea400000e0000 */
[----:B--2---:R-:W-:-:S13]  /*12540*/  ISETP.NE.AND P0, PT, R0, RZ, PT ;  /* 0x000000ff0000720c */ /* 0x004fda0003f05270 */
[----:B------:R-:W-:Y:S05]  /*12550*/  @P0 EXIT ;  /* 0x000000000000094d */ /* 0x000fea0003800000 */
[----:B------:R-:W-:Y:S01]  /*12560*/  ELECT P0, URZ, PT ;  /* 0x00000000003f782f */ /* 0x000fe20003800000 */
[----:B------:R-:W-:-:S12]  /*12570*/  BSSY B0, `(.L_x_1041) ;  /* 0x0000022000007945 */ /* 0x000fd80003800000 */
[----:B------:R-:W-:Y:S05]  /*12580*/  @!P0 BRA `(.L_x_1042) ;  /* 0x0000000000808947 */ /* 0x000fea0003800000 */
[----:B------:R-:W2:Y:S02]  /*12590*/  LDL R2, [R1] ;  /* 0x0000000001027983 */ /* 0x000ea40000100800 */
[----:B--2---:R-:W-:-:S13]  /*125a0*/  R2UR UR4, R2 ;  /* 0x00000000020472ca */ /* 0x004fda00000e0000 */
[----:B------:R-:W-:-:S06]  /*125b0*/  ULOP3.LUT UR4, UR4, 0x2, URZ, 0xfc, !UPT ;  /* 0x0000000204047892 */ /* 0x000fcc000f8efc3f */
[----:B------:R-:W-:-:S05]  /*125c0*/  IMAD.U32 R0, RZ, RZ, UR4 ;  /* 0x00000004ff007e24 */ /* 0x000fca000f8e00ff */
[----:B------:R-:W-:-:S13]  /*125d0*/  ISETP.NE.AND P2, PT, R0, 0x3, PT ;  /* 0x000000030000780c */ /* 0x000fda0003f45270 */
[----:B------:R-:W-:Y:S05]  /*125e0*/  @!P2 BRA `(.L_x_1043) ;  /* 0x000000000004a947 */ /* 0x000fea0003800000 */
[----:B------:R-:W-:Y:S01]  /*125f0*/  BPT.TRAP 0x1 ;  /* 0x000000040000795c */ /* 0x000fe20000300000 */
.L_x_1043:
[----:B------:R-:W-:Y:S01]  /*12600*/  VIADD R3, R7, 0x30840 ;  /* 0x0003084007037836 */ /* 0x000fe20000000000 */
[----:B------:R-:W-:Y:S01]  /*12610*/  SHF.L.U32 R4, R17, 0x1f, RZ ;  /* 0x0000001f11047819 */ /* 0x000fe200000006ff */
[----:B------:R-:W-:-:S03]  /*12620*/  VIADD R0, R16, 0x1 ;  /* 0x0000000110007836 */ /* 0x000fc60000000000 */
[----:B------:R-:W-:Y:S02]  /*12630*/  LEA R5, R16, R3, 0x3 ;  /* 0x0000000310057211 */ /* 0x000fe400078e18ff */
[----:B------:R-:W-:Y:S02]  /*12640*/  ISETP.NE.AND P1, PT, R0, 0x2, PT ;  /* 0x000000020000780c */ /* 0x000fe40003f25270 */
[----:B------:R-:W2:Y:S02]  /*12650*/  SYNCS.PHASECHK.TRANS64.TRYWAIT P0, [R5+URZ], R4 ;  /* 0x00000004050075a7 */ /* 0x000ea4000800017f */
[----:B------:R-:W-:-:S04]  /*12660*/  SEL R2, RZ, 0x1, P1 ;  /* 0x00000001ff027807 */ /* 0x000fc80000800000 */
[----:B------:R-:W-:Y:S02]  /*12670*/  LOP3.LUT R17, R17, R2, RZ, 0x3c, !PT ;  /* 0x0000000211117212 */ /* 0x000fe400078e3cff */
[----:B------:R-:W-:Y:S02]  /*12680*/  SEL R2, R0, RZ, P1 ;  /* 0x000000ff00027207 */ /* 0x000fe40000800000 */
[----:B------:R-:W-:-:S03]  /*12690*/  SHF.L.U32 R0, R17, 0x1f, RZ ;  /* 0x0000001f11007819 */ /* 0x000fc600000006ff */
[----:B------:R-:W-:Y:S01]  /*126a0*/  IMAD R3, R2, 0x8, R3 ;  /* 0x0000000802037824 */ /* 0x000fe200078e0203 */
[----:B--2---:R-:W-:Y:S06]  /*126b0*/  @!P0 BRA `(.L_x_1044) ;  /* 0x00000008004c8947 */ /* 0x004fec0003800000 */
.L_x_1068:
[----:B------:R-:W3:Y:S02]  /*126c0*/  SYNCS.PHASECHK.TRANS64.TRYWAIT P0, [R3+URZ], R0 ;  /* 0x00000000030075a7 */ /* 0x000ee4000800017f */
[----:B---3--:R-:W-:Y:S05]  /*126d0*/  @!P0 BRA `(.L_x_1045) ;  /* 0x0000000800588947 */ /* 0x008fea0003800000 */
.L_x_1069:
[----:B------:R-:W-:Y:S05]  /*126e0*/  @!P2 BRA `(.L_x_1046) ;  /* 0x000000000004a947 */ /* 0x000fea0003800000 */
[----:B------:R-:W-:Y:S01]  /*126f0*/  BPT.TRAP 0x1 ;  /* 0x000000040000795c */ /* 0x000fe20000300000 */
.L_x_1046:
[----:B---3--:R-:W-:-:S05]  /*12700*/  IADD3 R3, R7, 0x30860, RZ ;  /* 0x0003086007037810 */ /* 0x008fca0007ffe0ff */
[----:B--2---:R-:W-:-:S04]  /*12710*/  IMAD R5, R16, 0x8, R3 ;  /* 0x0000000810057824 */ /* 0x004fc800078e0203 */
[----:B------:R-:W2:Y:S02]  /*12720*/  SYNCS.PHASECHK.TRANS64.TRYWAIT P0, [R5+URZ], R4 ;  /* 0x00000004050075a7 */ /* 0x000ea4000800017f */
[----:B--2---:R-:W-:Y:S05]  /*12730*/  @!P0 BRA `(.L_x_1047) ;  /* 0x0000000800548947 */ /* 0x004fea0003800000 */
.L_x_1070:
[----:B------:R-:W-:-:S07]  /*12740*/  IMAD R3, R2, 0x8, R3 ;  /* 0x0000000802037824 */ /* 0x000fce00078e0203 */
.L_x_1048:
[----:B---3--:R3:W4:Y:S02]  /*12750*/  SYNCS.PHASECHK.TRANS64.TRYWAIT P0, [R3+URZ], R0 ;  /* 0x00000000030075a7 */ /* 0x008724000800017f */
[----:B----4-:R-:W-:Y:S05]  /*12760*/  @!P0 NANOSLEEP.SYNCS 0x989680 ;  /* 0x009896800000895d */ /* 0x010fea0003900000 */
[----:B------:R-:W4:Y:S02]  /*12770*/  @!P0 SYNCS.PHASECHK.TRANS64 P0, [R3+URZ], R0 ;  /* 0x00000000030085a7 */ /* 0x000f24000800007f */
[----:B----4-:R-:W-:Y:S05]  /*12780*/  @!P0 BRA `(.L_x_1048) ;  /* 0xfffffffc00f08947 */ /* 0x010fea000383ffff */
.L_x_1042:
[----:B------:R-:W-:Y:S05]  /*12790*/  BSYNC B0 ;  /* 0x0000000000007941 */ /* 0x000fea0003800000 */
.L_x_1041:
[----:B------:R-:W-:Y:S05]  /*127a0*/  EXIT ;  /* 0x000000000000794d */ /* 0x000fea0003800000 */
.L_x_902:
[----:B-1----:R-:W-:-:S04]  /*127b0*/  MOV R3, UR38 ;  /* 0x0000002600037c02 */ /* 0x002fc80008000f00 */
[----:B------:R1:W2:Y:S03]  /*127c0*/  SYNCS.PHASECHK.TRANS64.TRYWAIT P1, [R3+URZ+0x30800], R0 ;  /* 0x03080000030075a7 */ /* 0x0002a6000802017f */
[----:B--2---:R-:W-:Y:S05]  /*127d0*/  @!P1 NANOSLEEP.SYNCS 0x989680 ;  /* 0x009896800000995d */ /* 0x004fea0003900000 */
[----:B------:R-:W2:Y:S02]  /*127e0*/  @!P1 SYNCS.PHASECHK.TRANS64 P1, [R3+URZ+0x30800], R0 ;  /* 0x03080000030095a7 */ /* 0x000ea4000802007f */
[----:B--2---:R-:W-:Y:S05]  /*127f0*/  @!P1 BRA `(.L_x_902) ;  /* 0xfffffffc00ec9947 */ /* 0x004fea000383ffff */
[----:B------:R-:W-:Y:S05]  /*12800*/  BRA `(.L_x_1049) ;  /* 0xfffffef000f47947 */ /* 0x000fea000383ffff */
.L_x_906:
[----:B--2---:R2:W3:Y:S02]  /*12810*/  SYNCS.PHASECHK.TRANS64.TRYWAIT P2, [R3+URZ+0x30830], R0 ;  /* 0x03083000030075a7 */ /* 0x0044e4000804017f */
[----:B---3--:R-:W-:Y:S05]  /*12820*/  @!P2 NANOSLEEP.SYNCS 0x989680 ;  /* 0x009896800000a95d */ /* 0x008fea0003900000 */
[----:B------:R-:W3:Y:S02]  /*12830*/  @!P2 SYNCS.PHASECHK.TRANS64 P2, [R3+URZ+0x30830], R0 ;  /* 0x030830000300a5a7 */ /* 0x000ee4000804007f */
[----:B---3--:R-:W-:Y:S05]  /*12840*/  @!P2 BRA `(.L_x_906) ;  /* 0xfffffffc00f0a947 */ /* 0x008fea000383ffff */
[----:B------:R-:W-:Y:S05]  /*12850*/  BRA `(.L_x_905) ;  /* 0xfffffef400187947 */ /* 0x000fea000383ffff */
.L_x_922:
[----:B--2---:R-:W-:-:S04]  /*12860*/  IMAD.U32 R153, RZ, RZ, UR39 ;  /* 0x00000027ff997e24 */ /* 0x004fc8000f8e00ff */
[----:B------:R2:W3:Y:S03]  /*12870*/  SYNCS.PHASECHK.TRANS64.TRYWAIT P2, [R153+URZ+0x30830], R152 ;  /* 0x03083098990075a7 */ /* 0x0004e6000804017f */
[----:B---3--:R-:W-:Y:S05]  /*12880*/  @!P2 NANOSLEEP.SYNCS 0x989680 ;  /* 0x009896800000a95d */ /* 0x008fea0003900000 */
[----:B------:R-:W3:Y:S02]  /*12890*/  @!P2 SYNCS.PHASECHK.TRANS64 P2, [R153+URZ+0x30830], R152 ;  /* 0x030830989900a5a7 */ /* 0x000ee4000804007f */
[----:B---3--:R-:W-:Y:S05]  /*128a0*/  @!P2 BRA `(.L_x_922) ;  /* 0xfffffffc00eca947 */ /* 0x008fea000383ffff */
[----:B------:R-:W-:Y:S05]  /*128b0*/  BRA `(.L_x_921) ;  /* 0xffffff1c00c07947 */ /* 0x000fea000383ffff */
.L_x_926:
[----:B--2---:R-:W-:-:S04]  /*128c0*/  IMAD.U32 R215, RZ, RZ, UR10 ;  /* 0x0000000affd77e24 */ /* 0x004fc8000f8e00ff */
[----:B------:R2:W3:Y:S03]  /*128d0*/  SYNCS.PHASECHK.TRANS64.TRYWAIT P2, [R215+URZ+0x30850], R0 ;  /* 0x03085000d70075a7 */ /* 0x0004e6000804017f */
[----:B---3--:R-:W-:Y:S05]  /*128e0*/  @!P2 NANOSLEEP.SYNCS 0x989680 ;  /* 0x009896800000a95d */ /* 0x008fea0003900000 */
[----:B------:R-:W3:Y:S02]  /*128f0*/  @!P2 SYNCS.PHASECHK.TRANS64 P2, [R215+URZ+0x30850], R0 ;  /* 0x03085000d700a5a7 */ /* 0x000ee4000804007f */
[----:B---3--:R-:W-:Y:S05]  /*12900*/  @!P2 BRA `(.L_x_926) ;  /* 0xfffffffc00eca947 */ /* 0x008fea000383ffff */
[----:B------:R-:W-:Y:S05]  /*12910*/  BRA `(.L_x_925) ;  /* 0xffffff2c00507947 */ /* 0x000fea000383ffff */
.L_x_943:
[----:B--2---:R-:W-:-:S04]  /*12920*/  MOV R4, UR6 ;  /* 0x0000000600047c02 */ /* 0x004fc80008000f00 */
[----:B------:R2:W3:Y:S03]  /*12930*/  SYNCS.PHASECHK.TRANS64.TRYWAIT P2, [R4+URZ+0x30830], R3 ;  /* 0x03083003040075a7 */ /* 0x0004e6000804017f */
[----:B---3--:R-:W-:Y:S05]  /*12940*/  @!P2 NANOSLEEP.SYNCS 0x989680 ;  /* 0x009896800000a95d */ /* 0x008fea0003900000 */
[----:B------:R-:W3:Y:S02]  /*12950*/  @!P2 SYNCS.PHASECHK.TRANS64 P2, [R4+URZ+0x30830], R3 ;  /* 0x030830030400a5a7 */ /* 0x000ee4000804007f */
[----:B---3--:R-:W-:Y:S05]  /*12960*/  @!P2 BRA `(.L_x_943) ;  /* 0xfffffffc00eca947 */ /* 0x008fea000383ffff */
[----:B------:R-:W-:Y:S05]  /*12970*/  BRA `(.L_x_942) ;  /* 0xffffff4800e07947 */ /* 0x000fea000383ffff */
.L_x_947:
[----:B-12---:R-:W-:-:S04]  /*12980*/  IMAD.U32 R3, RZ, RZ, UR14 ;  /* 0x0000000eff037e24 */ /* 0x006fc8000f8e00ff */
[----:B------:R1:W2:Y:S03]  /*12990*/  SYNCS.PHASECHK.TRANS64.TRYWAIT P2, [R3+URZ+0x30850], R0 ;  /* 0x03085000030075a7 */ /* 0x0002a6000804017f */
[----:B--2---:R-:W-:Y:S05]  /*129a0*/  @!P2 NANOSLEEP.SYNCS 0x989680 ;  /* 0x009896800000a95d */ /* 0x004fea0003900000 */
[----:B------:R-:W2:Y:S02]  /*129b0*/  @!P2 SYNCS.PHASECHK.TRANS64 P2, [R3+URZ+0x30850], R0 ;  /* 0x030850000300a5a7 */ /* 0x000ea4000804007f */
[----:B--2---:R-:W-:Y:S05]  /*129c0*/  @!P2 BRA `(.L_x_947) ;  /* 0xfffffffc00eca947 */ /* 0x004fea000383ffff */
[----:B------:R-:W-:Y:S05]  /*129d0*/  BRA `(.L_x_946) ;  /* 0xffffff5800707947 */ /* 0x000fea000383ffff */
.L_x_953:
[----:B--2---:R-:W-:-:S04]  /*129e0*/  IMAD.U32 R4, RZ, RZ, UR6 ;  /* 0x00000006ff047e24 */ /* 0x004fc8000f8e00ff */
[----:B------:R2:W3:Y:S03]  /*129f0*/  SYNCS.PHASECHK.TRANS64.TRYWAIT P2, [R4+URZ+0x30830], R3 ;  /* 0x03083003040075a7 */ /* 0x0004e6000804017f */
[----:B---3--:R-:W-:Y:S05]  /*12a00*/  @!P2 NANOSLEEP.SYNCS 0x989680 ;  /* 0x009896800000a95d */ /* 0x008fea0003900000 */
[----:B------:R-:W3:Y:S02]  /*12a10*/  @!P2 SYNCS.PHASECHK.TRANS64 P2, [R4+URZ+0x30830], R3 ;  /* 0x030830030400a5a7 */ /* 0x000ee4000804007f */
[----:B---3--:R-:W-:Y:S05]  /*12a20*/  @!P2 BRA `(.L_x_953) ;  /* 0xfffffffc00eca947 */ /* 0x008fea000383ffff */
[----:B------:R-:W-:Y:S05]  /*12a30*/  BRA `(.L_x_952) ;  /* 0xffffff6800e87947 */ /* 0x000fea000383ffff */
.L_x_957:
[----:B-12---:R-:W-:-:S04]  /*12a40*/  MOV R3, UR10 ;  /* 0x0000000a00037c02 */ /* 0x006fc80008000f00 */
[----:B------:R1:W2:Y:S03]  /*12a50*/  SYNCS.PHASECHK.TRANS64.TRYWAIT P2, [R3+URZ+0x30850], R0 ;  /* 0x03085000030075a7 */ /* 0x0002a6000804017f */
[----:B--2---:R-:W-:Y:S05]  /*12a60*/  @!P2 NANOSLEEP.SYNCS 0x989680 ;  /* 0x009896800000a95d */ /* 0x004fea0003900000 */
[----:B------:R-:W2:Y:S02]  /*12a70*/  @!P2 SYNCS.PHASECHK.TRANS64 P2, [R3+URZ+0x30850], R0 ;  /* 0x030850000300a5a7 */ /* 0x000ea4000804007f */
[----:B--2---:R-:W-:Y:S05]  /*12a80*/  @!P2 BRA `(.L_x_957) ;  /* 0xfffffffc00eca947 */ /* 0x004fea000383ffff */
[----:B------:R-:W-:Y:S05]  /*12a90*/  BRA `(.L_x_956) ;  /* 0xffffff7800787947 */ /* 0x000fea000383ffff */
.L_x_970:
[----:B--2---:R-:W-:-:S04]  /*12aa0*/  IMAD.U32 R5, RZ, RZ, UR5 ;  /* 0x00000005ff057e24 */ /* 0x004fc8000f8e00ff */
[----:B------:R2:W3:Y:S03]  /*12ab0*/  SYNCS.PHASECHK.TRANS64.TRYWAIT P0, [R5+URZ+0x30850], R0 ;  /* 0x03085000050075a7 */ /* 0x0004e6000800017f */
[----:B---3--:R-:W-:Y:S05]  /*12ac0*/  @!P0 NANOSLEEP.SYNCS 0x989680 ;  /* 0x009896800000895d */ /* 0x008fea0003900000 */
[----:B------:R-:W3:Y:S02]  /*12ad0*/  @!P0 SYNCS.PHASECHK.TRANS64 P0, [R5+URZ+0x30850], R0 ;  /* 0x03085000050085a7 */ /* 0x000ee4000800007f */
[----:B---3--:R-:W-:Y:S05]  /*12ae0*/  @!P0 BRA `(.L_x_970) ;  /* 0xfffffffc00ec8947 */ /* 0x008fea000383ffff */
[----:B------:R-:W-:Y:S05]  /*12af0*/  BRA `(.L_x_969) ;  /* 0xffffff9c004c7947 */ /* 0x000fea000383ffff */
.L_x_1000:
[----:B------:R-:W1:Y:S01]  /*12b00*/  S2R R18, SR_TID.X ;  /* 0x0000000000127919 */ /* 0x000e620000002100 */
[----:B------:R-:W-:Y:S01]  /*12b10*/  MOV R12, RZ ;  /* 0x000000ff000c7202 */ /* 0x000fe20000000f00 */
[----:B------:R-:W-:Y:S02]  /*12b20*/  IMAD.MOV.U32 R11, RZ, RZ, 0x1f ;  /* 0x0000001fff0b7424 */ /* 0x000fe400078e00ff */
[----:B------:R-:W-:Y:S01]  /*12b30*/  IMAD.MOV.U32 R15, RZ, RZ, -0x1 ;  /* 0xffffffffff0f7424 */ /* 0x000fe200078e00ff */
[----:B-1----:R-:W-:-:S04]  /*12b40*/  SHF.R.U32.HI R7, RZ, 0x5, R18 ;  /* 0x00000005ff077819 */ /* 0x002fc80000011612 */
[----:B------:R-:W-:-:S05]  /*12b50*/  LOP3.LUT R7, R7, 0x3, RZ, 0xc0, !PT ;  /* 0x0000000307077812 */ /* 0x000fca00078ec0ff */
[----:B------:R-:W-:-:S07]  /*12b60*/  IMAD.MOV.U32 R13, RZ, RZ, R7 ;  /* 0x000000ffff0d7224 */ /* 0x000fce00078e0007 */
[----:B------:R-:W-:Y:S05]  /*12b70*/  WARPSYNC.COLLECTIVE R15, `(.L_x_1050) ;  /* 0x000000000f087348 */ /* 0x000fea0003c00000 */
[----:B------:R1:W2:Y:S02]  /*12b80*/  SHFL.IDX P6, R14, R13, R12, R11 ;  /* 0x0000000c0d0e7389 */ /* 0x0002a400000c000b */
[----:B-12---:R-:W-:Y:S01]  /*12b90*/  ENDCOLLECTIVE ;  /* 0x000000000000791b */ /* 0x006fe20003800000 */
.L_x_1050:
[----:B------:R-:W-:Y:S05]  /*12ba0*/  BRA `(.L_x_1051) ;  /* 0xffffffd000e47947 */ /* 0x000fea000383ffff */
.L_x_1001:
[----:B------:R-:W-:Y:S01]  /*12bb0*/  BSSY B0, `(.L_x_1052) ;  /* 0x0000006000007945 */ /* 0x000fe20003800000 */
[----:B------:R-:W-:-:S07]  /*12bc0*/  MOV R15, 0xffffffff ;  /* 0xffffffff000f7802 */ /* 0x000fce0000000f00 */
[----:B------:R-:W-:Y:S05]  /*12bd0*/  WARPSYNC.COLLECTIVE R15, `(.L_x_1053) ;  /* 0x000000000f0c7348 */ /* 0x000fea0003c00000 */
[----:B------:R-:W-:Y:S02]  /*12be0*/  ELECT P6, UR62, PT ;  /* 0x00000000003e782f */ /* 0x000fe400038c0000 */
[----:B------:R-:W-:Y:S01]  /*12bf0*/  MOV R14, UR62 ;  /* 0x0000003e000e7c02 */ /* 0x000fe20008000f00 */
[----:B------:R-:W-:Y:S10]  /*12c00*/  ENDCOLLECTIVE ;  /* 0x000000000000791b */ /* 0x000ff40003800000 */
.L_x_1053:
[----:B------:R-:W-:Y:S05]  /*12c10*/  BSYNC B0 ;  /* 0x0000000000007941 */ /* 0x000fea0003800000 */
.L_x_1052:
[----:B------:R-:W-:Y:S05]  /*12c20*/  BRA `(.L_x_1054) ;  /* 0xffffffd000d47947 */ /* 0x000fea000383ffff */
.L_x_1004:
[----:B-1----:R1:W2:Y:S02]  /*12c30*/  SYNCS.PHASECHK.TRANS64.TRYWAIT P2, [R8+URZ+0x30840], R7 ;  /* 0x03084007080075a7 */ /* 0x0022a4000804017f */
[----:B--2---:R-:W-:Y:S05]  /*12c40*/  @!P2 NANOSLEEP.SYNCS 0x989680 ;  /* 0x009896800000a95d */ /* 0x004fea0003900000 */
[----:B------:R-:W2:Y:S02]  /*12c50*/  @!P2 SYNCS.PHASECHK.TRANS64 P2, [R8+URZ+0x30840], R7 ;  /* 0x030840070800a5a7 */ /* 0x000ea4000804007f */
[----:B--2---:R-:W-:Y:S05]  /*12c60*/  @!P2 BRA `(.L_x_1004) ;  /* 0xfffffffc00f0a947 */ /* 0x004fea000383ffff */
[----:B------:R-:W-:Y:S05]  /*12c70*/  BRA `(.L_x_1055) ;  /* 0xffffffd400347947 */ /* 0x000fea000383ffff */
.L_x_1006:
[----:B-1----:R-:W-:-:S04]  /*12c80*/  IMAD.U32 R8, RZ, RZ, UR40 ;  /* 0x00000028ff087e24 */ /* 0x002fc8000f8e00ff */
[----:B------:R1:W2:Y:S03]  /*12c90*/  SYNCS.PHASECHK.TRANS64.TRYWAIT P2, [R8+URZ+0x30820], R7 ;  /* 0x03082007080075a7 */ /* 0x0002a6000804017f */
[----:B--2---:R-:W-:Y:S05]  /*12ca0*/  @!P2 NANOSLEEP.SYNCS 0x989680 ;  /* 0x009896800000a95d */ /* 0x004fea0003900000 */
[----:B------:R-:W2:Y:S02]  /*12cb0*/  @!P2 SYNCS.PHASECHK.TRANS64 P2, [R8+URZ+0x30820], R7 ;  /* 0x030820070800a5a7 */ /* 0x000ea4000804007f */
[----:B--2---:R-:W-:Y:S05]  /*12cc0*/  @!P2 BRA `(.L_x_1006) ;  /* 0xfffffffc00eca947 */ /* 0x004fea000383ffff */
[----:B------:R-:W-:Y:S05]  /*12cd0*/  BRA `(.L_x_1056) ;  /* 0xffffffd8006c7947 */ /* 0x000fea000383ffff */
.L_x_1012:
[----:B-1----:R1:W2:Y:S02]  /*12ce0*/  SYNCS.PHASECHK.TRANS64.TRYWAIT P3, [R3+URZ+0x30840], R2 ;  /* 0x03084002030075a7 */ /* 0x0022a4000806017f */
[----:B--2---:R-:W-:Y:S05]  /*12cf0*/  @!P3 NANOSLEEP.SYNCS 0x989680 ;  /* 0x009896800000b95d */ /* 0x004fea0003900000 */
[----:B------:R-:W2:Y:S02]  /*12d00*/  @!P3 SYNCS.PHASECHK.TRANS64 P3, [R3+URZ+0x30840], R2 ;  /* 0x030840020300b5a7 */ /* 0x000ea4000806007f */
[----:B--2---:R-:W-:Y:S05]  /*12d10*/  @!P3 BRA `(.L_x_1012) ;  /* 0xfffffffc00f0b947 */ /* 0x004fea000383ffff */
[----:B------:R-:W-:Y:S05]  /*12d20*/  BRA `(.L_x_1057) ;  /* 0xffffffdc00147947 */ /* 0x000fea000383ffff */
.L_x_1014:
[----:B-1----:R1:W2:Y:S02]  /*12d30*/  SYNCS.PHASECHK.TRANS64.TRYWAIT P3, [R2+URZ+0x60], R3 ;  /* 0x00006003020075a7 */ /* 0x0022a4000806017f */
[----:B--2---:R-:W-:Y:S05]  /*12d40*/  @!P3 NANOSLEEP.SYNCS 0x989680 ;  /* 0x009896800000b95d */ /* 0x004fea0003900000 */
[----:B------:R-:W2:Y:S02]  /*12d50*/  @!P3 SYNCS.PHASECHK.TRANS64 P3, [R2+URZ+0x60], R3 ;  /* 0x000060030200b5a7 */ /* 0x000ea4000806007f */
[----:B--2---:R-:W-:Y:S05]  /*12d60*/  @!P3 BRA `(.L_x_1014) ;  /* 0xfffffffc00f0b947 */ /* 0x004fea000383ffff */
[----:B------:R-:W-:Y:S05]  /*12d70*/  BRA `(.L_x_1058) ;  /* 0xffffffdc00ac7947 */ /* 0x000fea000383ffff */
.L_x_1020:
[----:B-1----:R1:W2:Y:S02]  /*12d80*/  SYNCS.PHASECHK.TRANS64.TRYWAIT P3, [R3+URZ+0x30840], R2 ;  /* 0x03084002030075a7 */ /* 0x0022a4000806017f */
[----:B--2---:R-:W-:Y:S05]  /*12d90*/  @!P3 NANOSLEEP.SYNCS 0x989680 ;  /* 0x009896800000b95d */ /* 0x004fea0003900000 */
[----:B------:R-:W2:Y:S02]  /*12da0*/  @!P3 SYNCS.PHASECHK.TRANS64 P3, [R3+URZ+0x30840], R2 ;  /* 0x030840020300b5a7 */ /* 0x000ea4000806007f */
[----:B--2---:R-:W-:Y:S05]  /*12db0*/  @!P3 BRA `(.L_x_1020) ;  /* 0xfffffffc00f0b947 */ /* 0x004fea000383ffff */
[----:B------:R-:W-:Y:S05]  /*12dc0*/  BRA `(.L_x_1059) ;  /* 0xffffffe000f87947 */ /* 0x000fea000383ffff */
.L_x_1022:
[----:B-1----:R1:W2:Y:S02]  /*12dd0*/  SYNCS.PHASECHK.TRANS64.TRYWAIT P3, [R2+URZ+0x60], R17 ;  /* 0x00006011020075a7 */ /* 0x0022a4000806017f */
[----:B--2---:R-:W-:Y:S05]  /*12de0*/  @!P3 NANOSLEEP.SYNCS 0x989680 ;  /* 0x009896800000b95d */ /* 0x004fea0003900000 */
[----:B------:R-:W2:Y:S02]  /*12df0*/  @!P3 SYNCS.PHASECHK.TRANS64 P3, [R2+URZ+0x60], R17 ;  /* 0x000060110200b5a7 */ /* 0x000ea4000806007f */
[----:B--2---:R-:W-:Y:S05]  /*12e00*/  @!P3 BRA `(.L_x_1022) ;  /* 0xfffffffc00f0b947 */ /* 0x004fea000383ffff */
[----:B------:R-:W-:Y:S05]  /*12e10*/  BRA `(.L_x_1060) ;  /* 0xffffffe400907947 */ /* 0x000fea000383ffff */
.L_x_1027:
[----:B--2---:R2:W3:Y:S02]  /*12e20*/  SYNCS.PHASECHK.TRANS64.TRYWAIT P2, [R2+URZ+0x30840], R3 ;  /* 0x03084003020075a7 */ /* 0x0044e4000804017f */
[----:B---3--:R-:W-:Y:S05]  /*12e30*/  @!P2 NANOSLEEP.SYNCS 0x989680 ;  /* 0x009896800000a95d */ /* 0x008fea0003900000 */
[----:B------:R-:W3:Y:S02]  /*12e40*/  @!P2 SYNCS.PHASECHK.TRANS64 P2, [R2+URZ+0x30840], R3 ;  /* 0x030840030200a5a7 */ /* 0x000ee4000804007f */
[----:B---3--:R-:W-:Y:S05]  /*12e50*/  @!P2 BRA `(.L_x_1027) ;  /* 0xfffffffc00f0a947 */ /* 0x008fea000383ffff */
[----:B------:R-:W-:Y:S05]  /*12e60*/  BRA `(.L_x_1061) ;  /* 0xffffffe800a47947 */ /* 0x000fea000383ffff */
.L_x_1029:
[----:B-1----:R1:W2:Y:S02]  /*12e70*/  SYNCS.PHASECHK.TRANS64.TRYWAIT P2, [R2+URZ+0x60], R11 ;  /* 0x0000600b020075a7 */ /* 0x0022a4000804017f */
[----:B--2---:R-:W-:Y:S05]  /*12e80*/  @!P2 NANOSLEEP.SYNCS 0x989680 ;  /* 0x009896800000a95d */ /* 0x004fea0003900000 */
[----:B------:R-:W2:Y:S02]  /*12e90*/  @!P2 SYNCS.PHASECHK.TRANS64 P2, [R2+URZ+0x60], R11 ;  /* 0x0000600b0200a5a7 */ /* 0x000ea4000804007f */
[----:B--2---:R-:W-:Y:S05]  /*12ea0*/  @!P2 BRA `(.L_x_1029) ;  /* 0xfffffffc00f0a947 */ /* 0x004fea000383ffff */
[----:B------:R-:W-:Y:S05]  /*12eb0*/  BRA `(.L_x_1062) ;  /* 0xffffffec00487947 */ /* 0x000fea000383ffff */
.L_x_1036:
[----:B-1----:R1:W2:Y:S02]  /*12ec0*/  SYNCS.PHASECHK.TRANS64.TRYWAIT P0, [R3+URZ+0x30860], R0 ;  /* 0x03086000030075a7 */ /* 0x0022a4000800017f */
[----:B--2---:R-:W-:Y:S05]  /*12ed0*/  @!P0 NANOSLEEP.SYNCS 0x989680 ;  /* 0x009896800000895d */ /* 0x004fea0003900000 */
[----:B------:R-:W2:Y:S02]  /*12ee0*/  @!P0 SYNCS.PHASECHK.TRANS64 P0, [R3+URZ+0x30860], R0 ;  /* 0x03086000030085a7 */ /* 0x000ea4000800007f */
[----:B--2---:R-:W-:Y:S05]  /*12ef0*/  @!P0 BRA `(.L_x_1036) ;  /* 0xfffffffc00f08947 */ /* 0x004fea000383ffff */
[----:B------:R-:W-:Y:S05]  /*12f00*/  BRA `(.L_x_1063) ;  /* 0xfffffff000507947 */ /* 0x000fea000383ffff */
.L_x_1038:
[----:B------:R-:W-:Y:S01]  /*12f10*/  BSSY B0, `(.L_x_1064) ;  /* 0x0000007000007945 */ /* 0x000fe20003800000 */
[----:B------:R-:W-:Y:S01]  /*12f20*/  IMAD.MOV.U32 R12, RZ, RZ, RZ ;  /* 0x000000ffff0c7224 */ /* 0x000fe200078e00ff */
[----:B------:R-:W-:Y:S01]  /*12f30*/  MOV R11, 0x1f ;  /* 0x0000001f000b7802 */ /* 0x000fe20000000f00 */
[----:B------:R-:W-:-:S07]  /*12f40*/  IMAD.MOV.U32 R15, RZ, RZ, -0x1 ;  /* 0xffffffffff0f7424 */ /* 0x000fce00078e00ff */
[----:B------:R-:W-:Y:S05]  /*12f50*/  WARPSYNC.COLLECTIVE R15, `(.L_x_1065) ;  /* 0x000000000f087348 */ /* 0x000fea0003c00000 */
[----:B------:R1:W2:Y:S02]  /*12f60*/  SHFL.IDX P6, R14, R13, R12, R11 ;  /* 0x0000000c0d0e7389 */ /* 0x0002a400000c000b */
[----:B-12---:R-:W-:Y:S01]  /*12f70*/  ENDCOLLECTIVE ;  /* 0x000000000000791b */ /* 0x006fe20003800000 */
.L_x_1065:
[----:B------:R-:W-:Y:S05]  /*12f80*/  BSYNC B0 ;  /* 0x0000000000007941 */ /* 0x000fea0003800000 */
.L_x_1064:
[----:B------:R-:W-:Y:S05]  /*12f90*/  BRA `(.L_x_1066) ;  /* 0xfffffff000f47947 */ /* 0x000fea000383ffff */
.L_x_1040:
[----:B--2---:R2:W3:Y:S02]  /*12fa0*/  SYNCS.PHASECHK.TRANS64.TRYWAIT P0, [R7+URZ+0x30820], R0 ;  /* 0x03082000070075a7 */ /* 0x0044e4000800017f */
[----:B---3--:R-:W-:Y:S05]  /*12fb0*/  @!P0 NANOSLEEP.SYNCS 0x989680 ;  /* 0x009896800000895d */ /* 0x008fea0003900000 */
[----:B------:R-:W3:Y:S02]  /*12fc0*/  @!P0 SYNCS.PHASECHK.TRANS64 P0, [R7+URZ+0x30820], R0 ;  /* 0x03082000070085a7 */ /* 0x000ee4000800007f */
[----:B---3--:R-:W-:Y:S05]  /*12fd0*/  @!P0 BRA `(.L_x_1040) ;  /* 0xfffffffc00f08947 */ /* 0x008fea000383ffff */
[----:B------:R-:W-:Y:S05]  /*12fe0*/  BRA `(.L_x_1067) ;  /* 0xfffffff400447947 */ /* 0x000fea000383ffff */
.L_x_1044:
[----:B--2---:R2:W3:Y:S02]  /*12ff0*/  SYNCS.PHASECHK.TRANS64.TRYWAIT P0, [R5+URZ], R4 ;  /* 0x00000004050075a7 */ /* 0x0044e4000800017f */
[----:B---3--:R-:W-:Y:S05]  /*13000*/  @!P0 NANOSLEEP.SYNCS 0x989680 ;  /* 0x009896800000895d */ /* 0x008fea0003900000 */
[----:B------:R-:W3:Y:S02]  /*13010*/  @!P0 SYNCS.PHASECHK.TRANS64 P0, [R5+URZ], R4 ;  /* 0x00000004050085a7 */ /* 0x000ee4000800007f */
[----:B---3--:R-:W-:Y:S05]  /*13020*/  @!P0 BRA `(.L_x_1044) ;  /* 0xfffffffc00f08947 */ /* 0x008fea000383ffff */
[----:B------:R-:W-:Y:S05]  /*13030*/  BRA `(.L_x_1068) ;  /* 0xfffffff400a07947 */ /* 0x000fea000383ffff */
.L_x_1045:
[----:B---3--:R3:W4:Y:S02]  /*13040*/  SYNCS.PHASECHK.TRANS64.TRYWAIT P0, [R3+URZ], R0 ;  /* 0x00000000030075a7 */ /* 0x008724000800017f */
[----:B----4-:R-:W-:Y:S05]  /*13050*/  @!P0 NANOSLEEP.SYNCS 0x989680 ;  /* 0x009896800000895d */ /* 0x010fea0003900000 */
[----:B------:R-:W4:Y:S02]  /*13060*/  @!P0 SYNCS.PHASECHK.TRANS64 P0, [R3+URZ], R0 ;  /* 0x00000000030085a7 */ /* 0x000f24000800007f */
[----:B----4-:R-:W-:Y:S05]  /*13070*/  @!P0 BRA `(.L_x_1045) ;  /* 0xfffffffc00f08947 */ /* 0x010fea000383ffff */
[----:B------:R-:W-:Y:S05]  /*13080*/  BRA `(.L_x_1069) ;  /* 0xfffffff400947947 */ /* 0x000fea000383ffff */
.L_x_1047:
[----:B--2---:R2:W3:Y:S02]  /*13090*/  SYNCS.PHASECHK.TRANS64.TRYWAIT P0, [R5+URZ], R4 ;  /* 0x00000004050075a7 */ /* 0x0044e4000800017f */
[----:B---3--:R-:W-:Y:S05]  /*130a0*/  @!P0 NANOSLEEP.SYNCS 0x989680 ;  /* 0x009896800000895d */ /* 0x008fea0003900000 */
[----:B------:R-:W3:Y:S02]  /*130b0*/  @!P0 SYNCS.PHASECHK.TRANS64 P0, [R5+URZ], R4 ;  /* 0x00000004050085a7 */ /* 0x000ee4000800007f */
[----:B---3--:R-:W-:Y:S05]  /*130c0*/  @!P0 BRA `(.L_x_1047) ;  /* 0xfffffffc00f08947 */ /* 0x008fea000383ffff */
[----:B------:R-:W-:Y:S05]  /*130d0*/  BRA `(.L_x_1070) ;  /* 0xfffffff400987947 */ /* 0x000fea000383ffff */
.L_x_1071:
        /* <DEDUP_REMOVED lines=10> */
.L_x_12746:


//--------------------- .text._ZN7cutlass13device_kernelIN5flash11enable_sm90INS1_16FlashAttnFwdSm90INS1_25CollectiveMainloopFwdSm90ILi2EN4cute5tupleIJNS5_1CILi1EEES8_S8_EEENS6_IJNS7_ILi128EEENS7_ILi64EEENS7_ILi256EEEEEELi256ENS_10bfloat16_tEfNS_4arch4Sm90ELb0ELb1ELb1ELb1ELb0ELb0ELb0ELb1ELb1ELb0ELb0ELb0EEENS1_21CollectiveEpilogueFwdINS6_IJSA_SC_SB_EEES9_SE_SG_Li256ELb1ELb0ELb0ELb0EEENS1_36VarlenDynamicPersistentTileSchedulerILi128ELi64ELi256ELi32ELb0ELb0ELb1ELb1ELb0ELb1EEEEEEEEEvNT_6ParamsE --------------------------
	.section	.text._ZN7cutlass13device_kernelIN5flash11enable_sm90INS1_16FlashAttnFwdSm90INS1_25CollectiveMainloopFwdSm90ILi2EN4cute5tupleIJNS5_1CILi1EEES8_S8_EEENS6_IJNS7_ILi128EEENS7_ILi64EEENS7_ILi256EEEEEELi256ENS_10bfloat16_tEfNS_4arch4Sm90ELb0ELb1ELb1ELb1ELb0ELb0ELb0ELb1ELb1ELb0ELb0ELb0EEENS1_21CollectiveEpilogueFwdINS6_IJSA_SC_SB_EEES9_SE_SG_Li256ELb1ELb0ELb0ELb0EEENS1_36VarlenDynamicPersistentTileSchedulerILi128ELi64ELi256ELi32ELb0ELb0ELb1ELb1ELb0ELb1EEEEEEEEEvNT_6ParamsE,"ax",@progbits
	.align	128
.text._ZN7cutlass13device_kernelIN5flash11enable_sm90INS1_16FlashAttnFwdSm90INS1_25CollectiveMainloopFwdSm90ILi2EN4cute5tupleIJNS5_1CILi1EEES8_S8_EEENS6_IJNS7_ILi128EEENS7_ILi64EEENS7_ILi256EEEEEELi256ENS_10bfloat16_tEfNS_4arch4Sm90ELb0ELb1ELb1ELb1ELb0ELb0ELb0ELb1ELb1ELb0ELb0ELb0EEENS1_21CollectiveEpilogueFwdINS6_IJSA_SC_SB_EEES9_SE_SG_Li256ELb1ELb0ELb0ELb0EEENS1_36VarlenDynamicPersistentTileSchedulerILi128ELi64ELi256ELi32ELb0ELb0ELb1ELb1ELb0ELb1EEEEEEEEEvNT_6ParamsE:
        .type           _ZN7cutlass13device_kernelIN5flash11enable_sm90INS1_16FlashAttnFwdSm90INS1_25CollectiveMainloopFwdSm90ILi2EN4cute5tupleIJNS5_1CILi1EEES8_S8_EEENS6_IJNS7_ILi128EEENS7_ILi64EEENS7_ILi256EEEEEELi256ENS_10bfloat16_tEfNS_4arch4Sm90ELb0ELb1ELb1ELb1ELb0ELb0ELb0ELb1ELb1ELb0ELb0ELb0EEENS1_21CollectiveEpilogueFwdINS6_IJSA_SC_SB_EEES9_SE_SG_Li256ELb1ELb0ELb0ELb0EEENS1_36VarlenDynamicPersistentTileSchedulerILi128ELi64ELi256ELi32ELb0ELb0ELb1ELb1ELb0ELb1EEEEEEEEEvNT_6ParamsE,@function
        .size           _ZN7cutlass13device_kernelIN5flash11enable_sm90INS1_16FlashAttnFwdSm90INS1_25CollectiveMainloopFwdSm90ILi2EN4cute5tupleIJNS5_1CILi1EEES8_S8_EEENS6_IJNS7_ILi128EEENS7_ILi64EEENS7_ILi256EEEEEELi256ENS_10bfloat16_tEfNS_4arch4Sm90ELb0ELb1ELb1ELb1ELb0ELb0ELb0ELb1ELb1ELb0ELb0ELb0EEENS1_21CollectiveEpilogueFwdINS6_IJSA_SC_SB_EEES9_SE_SG_Li256ELb1ELb0ELb0ELb0EEENS1_36VarlenDynamicPersistentTileSchedulerILi128ELi64ELi256ELi32ELb0ELb0ELb1ELb1ELb0ELb1EEEEEEEEEvNT_6ParamsE,(.L_x_12747 - _ZN7cutlass13device_kernelIN5flash11enable_sm90INS1_16FlashAttnFwdSm90INS1_25CollectiveMainloopFwdSm90ILi2EN4cute5tupleIJNS5_1CILi1EEES8_S8_EEENS6_IJNS7_ILi128EEENS7_ILi64EEENS7_ILi256EEEEEELi256ENS_10bfloat16_tEfNS_4arch4Sm90ELb0ELb1ELb1ELb1ELb0ELb0ELb0ELb1ELb1ELb0ELb0ELb0EEENS1_21CollectiveEpilogueFwdINS6_IJSA_SC_SB_EEES9_SE_SG_Li256ELb1ELb0ELb0ELb0EEENS1_36VarlenDynamicPersistentTileSchedulerILi128ELi64ELi256ELi32ELb0ELb0ELb1ELb1ELb0ELb1EEEEEEEEEvNT_6ParamsE)
        .other          _ZN7cutlass13device_kernelIN5flash11enable_sm90INS1_16FlashAttnFwdSm90INS1_25CollectiveMainloopFwdSm90ILi2EN4cute5tupleIJNS5_1CILi1EEES8_S8_EEENS6_IJNS7_ILi128EEENS7_ILi64EEENS7_ILi256EEEEEELi256ENS_10bfloat16_tEfNS_4arch4Sm90ELb0ELb1ELb1ELb1ELb0ELb0ELb0ELb1ELb1ELb0ELb0ELb0EEENS1_21CollectiveEpilogueFwdINS6_IJSA_SC_SB_EEES9_SE_SG_Li256ELb1ELb0ELb0ELb0EEENS1_36VarlenDynamicPersistentTileSchedulerILi128ELi64ELi256ELi32ELb0ELb0ELb1ELb1ELb0ELb1EEEEEEEEEvNT_6ParamsE,@"STO_CUDA_ENTRY STV_DEFAULT"
_ZN7cutlass13device_kernelIN5flash11enable_sm90INS1_16FlashAttnFwdSm90INS1_25CollectiveMainloopFwdSm90ILi2EN4cute5tupleIJNS5_1CILi1EEES8_S8_EEENS6_IJNS7_ILi128EEENS7_ILi64EEENS7_ILi256EEEEEELi256ENS_10bfloat16_tEfNS_4arch4Sm90ELb0ELb1ELb1ELb1ELb0ELb0ELb0ELb1ELb1ELb0ELb0ELb0EEENS1_21CollectiveEpilogueFwdINS6_IJSA_SC_SB_EEES9_SE_SG_Li256ELb1ELb0ELb0ELb0EEENS1_36VarlenDynamicPersistentTileSchedulerILi128ELi64ELi256ELi32ELb0ELb0ELb1ELb1ELb0ELb1EEEEEEEEEvNT_6ParamsE:
        /* <DEDUP_REMOVED lines=21> */
.L_x_1073:
[----:B------:R-:W-:Y:S05]  /*0150*/  BSYNC B0 ;  /* 0x0000000000007941 */ /* 0x000fea0003800000 */
.L_x_1072:
        /* <DEDUP_REMOVED lines=41> */
.L_x_1074:
        /* <DEDUP_REMOVED lines=22> */
.L_x_1075:
        /* <DEDUP_REMOVED lines=18> */
.L_x_1076:
        /* <DEDUP_REMOVED lines=22> */
.L_x_1077:
        /* <DEDUP_REMOVED lines=22> */
.L_x_1078:
        /* <DEDUP_REMOVED lines=8> */
.L_x_1080:
        /* <DEDUP_REMOVED lines=16> */
[----:B------:R-:W-:Y:S01]  /*0ab0*/  UMOV UR36, URZ ;  /* 0x0000003f00247c82 */ /* 0x000fe20008000000 */
[----:B------:R-:W-:Y:S01]  /*0ac0*/  R2UR UR5, R203 ;  /* 0x00000000cb0572ca */ /* 0x000fe200000e0000 */
[----:B------:R-:W0:Y:S01]  /*0ad0*/  S2R R0, SR_TID.X ;  /* 0x0000000000007919 */ /* 0x000e220000002100 */
[----:B------:R-:W-:Y:S01]  /*0ae0*/  UMOV UR37, URZ ;  /* 0x0000003f00257c82 */ /* 0x000fe20008000000 */
[----:B0-----:R-:W-:-:S05]  /*0af0*/  VIADD R215, R0, 0xffffff80 ;  /* 0xffffff8000d77836 */ /* 0x001fca0000000000 */
[----:B------:R-:W-:-:S04]  /*0b00*/  SHF.R.S32.HI R0, RZ, 0x1f, R215 ;  /* 0x0000001fff007819 */ /* 0x000fc800000114d7 */
[CC--:B------:R-:W-:Y:S02]  /*0b10*/  LEA.HI R3, R0.reuse, R215.reuse, RZ, 0x7 ;  /* 0x000000d700037211 */ /* 0x0c0fe400078f38ff */
[----:B------:R-:W-:Y:S02]  /*0b20*/  LEA.HI R4, R0, R215, RZ, 0x5 ;  /* 0x000000d700047211 */ /* 0x000fe400078f28ff */
[----:B------:R-:W-:Y:S02]  /*0b30*/  LOP3.LUT R210, R3, 0xffffff80, RZ, 0xc0, !PT ;  /* 0xffffff8003d27812 */ /* 0x000fe400078ec0ff */
[----:B------:R-:W-:-:S03]  /*0b40*/  SHF.R.S32.HI R212, RZ, 0x7, R3 ;  /* 0x00000007ffd47819 */ /* 0x000fc60000011403 */
[----:B------:R-:W-:Y:S01]  /*0b50*/  IMAD.IADD R210, R215, 0x1, -R210 ;  /* 0x00000001d7d27824 */ /* 0x000fe200078e0ad2 */
[----:B------:R-:W-:-:S04]  /*0b60*/  LEA.HI R3, R3, R212, RZ, 0x1 ;  /* 0x000000d403037211 */ /* 0x000fc800078f08ff */
[----:B------:R-:W-:Y:S02]  /*0b70*/  SHF.R.S32.HI R9, RZ, 0x1f, R210 ;  /* 0x0000001fff097819 */ /* 0x000fe400000114d2 */
[----:B------:R-:W-:Y:S02]  /*0b80*/  LOP3.LUT R3, R3, 0x3fffffe, RZ, 0xc0, !PT ;  /* 0x03fffffe03037812 */ /* 0x000fe400078ec0ff */
[CC--:B------:R-:W-:Y:S02]  /*0b90*/  LEA.HI R8, R9.reuse, R210.reuse, RZ, 0x2 ;  /* 0x000000d209087211 */ /* 0x0c0fe400078f10ff */
[----:B------:R-:W-:Y:S01]  /*0ba0*/  LEA.HI R9, R9, R210, RZ, 0x5 ;  /* 0x000000d209097211 */ /* 0x000fe200078f28ff */
[----:B------:R-:W-:Y:S01]  /*0bb0*/  IMAD.IADD R3, R212, 0x1, -R3 ;  /* 0x00000001d4037824 */ /* 0x000fe200078e0a03 */
[----:B------:R-:W-:Y:S02]  /*0bc0*/  SHF.R.S32.HI R5, RZ, 0x2, R8 ;  /* 0x00000002ff057819 */ /* 0x000fe40000011408 */
[----:B------:R-:W-:-:S02]  /*0bd0*/  SHF.R.S32.HI R9, RZ, 0x5, R9 ;  /* 0x00000005ff097819 */ /* 0x000fc40000011409 */
[----:B--2---:R-:W-:Y:S02]  /*0be0*/  R2UR UR4, R2 ;  /* 0x00000000020472ca */ /* 0x004fe400000e0000 */
[----:B------:R-:W-:-:S04]  /*0bf0*/  SHF.R.S32.HI R2, RZ, 0x1f, R8 ;  /* 0x0000001fff027819 */ /* 0x000fc80000011408 */
[----:B------:R-:W-:-:S04]  /*0c00*/  LEA.HI R2, R2, R5, RZ, 0x3 ;  /* 0x0000000502027211 */ /* 0x000fc800078f18ff */
[----:B------:R-:W-:Y:S02]  /*0c10*/  LOP3.LUT R6, R2, 0xfffffff8, RZ, 0xc0, !PT ;  /* 0xfffffff802067812 */ /* 0x000fe400078ec0ff */
[CC--:B------:R-:W-:Y:S01]  /*0c20*/  LEA.HI R2, R0.reuse, R215.reuse, RZ, 0x4 ;  /* 0x000000d700027211 */ /* 0x0c0fe200078f20ff */
[----:B------:R-:W-:Y:S01]  /*0c30*/  ULOP3.LUT UR4, UR4, 0x1, URZ, 0xfc, !UPT ;  /* 0x0000000104047892 */ /* 0x000fe2000f8efc3f */
[----:B------:R-:W-:Y:S01]  /*0c40*/  LEA.HI R0, R0, R215, RZ, 0x3 ;  /* 0x000000d700007211 */ /* 0x000fe200078f18ff */
[----:B------:R-:W-:Y:S01]  /*0c50*/  IMAD.IADD R10, R5, 0x1, -R6 ;  /* 0x00000001050a7824 */ /* 0x000fe200078e0a06 */
[----:B------:R-:W-:Y:S01]  /*0c60*/  SHF.R.S32.HI R5, RZ, 0x4, R2 ;  /* 0x00000004ff057819 */ /* 0x000fe20000011402 */
[----:B------:R-:W-:Y:S01]  /*0c70*/  IMAD.SHL.U32 R6, R4, 0x20, RZ ;  /* 0x0000002004067824 */ /* 0x000fe200078e00ff */
[C---:B------:R-:W-:Y:S01]  /*0c80*/  LOP3.LUT R4, R2.reuse, 0x3fffff0, RZ, 0xc0, !PT ;  /* 0x03fffff002047812 */ /* 0x040fe200078ec0ff */
[----:B------:R-:W-:Y:S01]  /*0c90*/  IMAD.U32 R214, RZ, RZ, UR4 ;  /* 0x00000004ffd67e24 */ /* 0x000fe2000f8e00ff */
[----:B------:R-:W-:Y:S01]  /*0ca0*/  LEA.HI R2, R2, R5, RZ, 0x1 ;  /* 0x0000000502027211 */ /* 0x000fe200078f08ff */
[----:B------:R-:W-:Y:S01]  /*0cb0*/  UMOV UR4, URZ ;  /* 0x0000003f00047c82 */ /* 0x000fe20008000000 */
[----:B------:R-:W-:Y:S01]  /*0cc0*/  LOP3.LUT R7, R6, 0xfffffc00, RZ, 0xc0, !PT ;  /* 0xfffffc0006077812 */ /* 0x000fe200078ec0ff */
[----:B------:R-:W-:Y:S01]  /*0cd0*/  IMAD.IADD R4, R215, 0x1, -R4 ;  /* 0x00000001d7047824 */ /* 0x000fe200078e0a04 */
[----:B------:R-:W-:Y:S01]  /*0ce0*/  LOP3.LUT R2, R2, 0x1ffffffe, RZ, 0xc0, !PT ;  /* 0x1ffffffe02027812 */ /* 0x000fe200078ec0ff */
[----:B------:R-:W-:Y:S01]  /*0cf0*/  IMAD.U32 R209, RZ, RZ, UR4 ;  /* 0x00000004ffd17e24 */ /* 0x000fe2000f8e00ff */
[----:B------:R-:W-:Y:S01]  /*0d00*/  LEA R10, R9, R10, 0x4 ;  /* 0x0000000a090a7211 */ /* 0x000fe200078e20ff */
[----:B------:R-:W-:Y:S01]  /*0d10*/  IMAD R7, R4, 0x40, R7 ;  /* 0x0000004004077824 */ /* 0x000fe200078e0207 */
[----:B------:R-:W-:Y:S01]  /*0d20*/  SHF.R.S32.HI R204, RZ, 0x3, R0 ;  /* 0x00000003ffcc7819 */ /* 0x000fe20000011400 */
[----:B------:R-:W-:-:S02]  /*0d30*/  IMAD.IADD R2, R5, 0x1, -R2 ;  /* 0x0000000105027824 */ /* 0x000fc400078e0a02 */
[----:B------:R-:W-:Y:S01]  /*0d40*/  IMAD R211, R3, 0x40, R10 ;  /* 0x0000004003d37824 */ /* 0x000fe200078e020a */
[----:B------:R-:W-:Y:S01]  /*0d50*/  LOP3.LUT R3, R8, 0x7ffffffc, RZ, 0xc0, !PT ;  /* 0x7ffffffc08037812 */ /* 0x000fe200078ec0ff */
[----:B------:R-:W-:Y:S01]  /*0d60*/  IMAD R213, R2, 0x8, R7 ;  /* 0x0000000802d57824 */ /* 0x000fe200078e0207 */
[----:B------:R-:W-:-:S03]  /*0d70*/  LOP3.LUT R2, R0, 0x1ffffff8, RZ, 0xc0, !PT ;  /* 0x1ffffff800027812 */ /* 0x000fc600078ec0ff */
[----:B------:R-:W-:Y:S02]  /*0d80*/  IMAD.IADD R18, R210, 0x1, -R3 ;  /* 0x00000001d2127824 */ /* 0x000fe400078e0a03 */
[----:B------:R-:W-:-:S04]  /*0d90*/  IMAD.IADD R2, R215, 0x1, -R2 ;  /* 0x00000001d7027824 */ /* 0x000fc800078e0a02 */
[----:B------:R-:W-:-:S07]  /*0da0*/  IMAD.SHL.U32 R23, R2, 0x8, RZ ;  /* 0x0000000802177824 */ /* 0x000fce00078e00ff */
.L_x_1180:
[----:B------:R-:W-:Y:S01]  /*0db0*/  ULDC.64 UR8, c[0x0][0xa28] ;  /* 0x00028a0000087ab9 */ /* 0x000fe20000000a00 */
[----:B012345:R-:W0:Y:S01]  /*0dc0*/  LDC.64 R8, c[0x0][0x3f8] ;  /* 0x0000fe00ff087b82 */ /* 0x03fe220000000a00 */
[----:B------:R-:W-:Y:S01]  /*0dd0*/  UISETP.NE.U32.AND UP0, UPT, UR8, URZ, UPT ;  /* 0x0000003f0800728c */ /* 0x000fe2000bf05070 */
[----:B------:R-:W-:Y:S01]  /*0de0*/  MOV R6, RZ ;  /* 0x000000ff00067202 */ /* 0x000fe20000000f00 */
[----:B------:R-:W-:Y:S02]  /*0df0*/  ULDC.64 UR12, c[0x0][0x208] ;  /* 0x00008200000c7ab9 */ /* 0x000fe40000000a00 */
[----:B------:R-:W-:-:S03]  /*0e00*/  UISETP.NE.AND.EX UP0, UPT, UR9, URZ, UPT, UP0 ;  /* 0x0000003f0900728c */ /* 0x000fc6000bf05300 */
[----:B------:R-:W-:Y:S01]  /*0e10*/  ULDC.64 UR8, c[0x0][0xa18] ;  /* 0x0002860000087ab9 */ /* 0x000fe20000000a00 */
[----:B------:R-:W1:Y:S01]  /*0e20*/  LDC R22, c[0x0][0x288] ;  /* 0x0000a200ff167b82 */ /* 0x000e620000000800 */
[----:B------:R-:W-:Y:S01]  /*0e30*/  UISETP.NE.U32.AND UP1, UPT, UR8, URZ, UPT ;  /* 0x0000003f0800728c */ /* 0x000fe2000bf25070 */
[----:B------:R-:W-:-:S03]  /*0e40*/  PLOP3.LUT P0, PT, PT, PT, UP0, 0x80, 0x0 ;  /* 0x000000000000781c */ /* 0x000fc60003f0f008 */
[----:B------:R-:W-:-:S03]  /*0e50*/  UISETP.NE.AND.EX UP1, UPT, UR9, URZ, UPT, UP1 ;  /* 0x0000003f0900728c */ /* 0x000fc6000bf25310 */
[----:B------:R-:W-:Y:S01]  /*0e60*/  @UP0 ULDC.64 UR8, c[0x0][0xa28] ;  /* 0x00028a0000080ab9 */ /* 0x000fe20000000a00 */
[----:B------:R-:W2:Y:S01]  /*0e70*/  LDC R0, c[0x0][0x404] ;  /* 0x00010100ff007b82 */ /* 0x000ea20000000800 */
[----:B------:R-:W-:Y:S01]  /*0e80*/  @UP0 UIMAD.WIDE UR8, UR5, 0x4, UR8 ;  /* 0x00000004050808a5 */ /* 0x000fe2000f8e0208 */
[----:B------:R-:W-:-:S05]  /*0e90*/  PLOP3.LUT P2, PT, PT, PT, UP1, 0x80, 0x0 ;  /* 0x000000000000781c */ /* 0x000fca0003f4f018 */
[----:B------:R-:W-:Y:S01]  /*0ea0*/  @UP1 ULDC.64 UR10, c[0x0][0xa18] ;  /* 0x00028600000a1ab9 */ /* 0x000fe20000000a00 */
[----:B------:R-:W3:Y:S01]  /*0eb0*/  LDC R19, c[0x0][0x2e0] ;  /* 0x0000b800ff137b82 */ /* 0x000ee20000000800 */
[----:B------:R-:W-:Y:S02]  /*0ec0*/  IMAD.U32 R2, RZ, RZ, UR8 ;  /* 0x00000008ff027e24 */ /* 0x000fe4000f8e00ff */
[----:B------:R-:W-:Y:S01]  /*0ed0*/  IMAD.U32 R3, RZ, RZ, UR9 ;  /* 0x00000009ff037e24 */ /* 0x000fe2000f8e00ff */
[----:B------:R-:W-:-:S04]  /*0ee0*/  @UP1 UIMAD.WIDE UR8, UR5, 0x4, UR10 ;  /* 0x00000004050818a5 */ /* 0x000fc8000f8e020a */
[----:B------:R4:W5:Y:S02]  /*0ef0*/  @P0 LDG.E R6, desc[UR12][R2.64] ;  /* 0x0000000c02060981 */ /* 0x000964000c1e1900 */
[----:B------:R-:W-:Y:S02]  /*0f00*/  IMAD.U32 R4, RZ, RZ, UR8 ;  /* 0x00000008ff047e24 */ /* 0x000fe4000f8e00ff */
[----:B------:R-:W-:Y:S01]  /*0f10*/  IMAD.U32 R5, RZ, RZ, UR9 ;  /* 0x00000009ff057e24 */ /* 0x000fe2000f8e00ff */
[----:B------:R-:W-:Y:S01]  /*0f20*/  ULDC.64 UR8, c[0x0][0xa20] ;  /* 0x0002880000087ab9 */ /* 0x000fe20000000a00 */
[----:B0-----:R-:W-:Y:S02]  /*0f30*/  ISETP.NE.U32.AND P0, PT, R8, RZ, PT ;  /* 0x000000ff0800720c */ /* 0x001fe40003f05070 */
[----:B------:R-:W-:Y:S01]  /*0f40*/  ISETP.NE.U32.AND P1, PT, RZ, UR8, PT ;  /* 0x00000008ff007c0c */ /* 0x000fe2000bf25070 */
[----:B-1----:R4:W5:Y:S01]  /*0f50*/  @P2 LDG.E R22, desc[UR12][R4.64] ;  /* 0x0000000c04162981 */ /* 0x002962000c1e1900 */
[----:B------:R-:W-:Y:S01]  /*0f60*/  ISETP.NE.AND.EX P0, PT, R9, RZ, PT, P0 ;  /* 0x000000ff0900720c */ /* 0x000fe20003f05300 */
[----:B------:R-:W-:Y:S01]  /*0f70*/  IMAD.U32 R207, RZ, RZ, UR6 ;  /* 0x00000006ffcf7e24 */ /* 0x000fe2000f8e00ff */
[----:B------:R-:W-:-:S02]  /*0f80*/  ISETP.NE.AND.EX P1, PT, RZ, UR9, PT, P1 ;  /* 0x00000009ff007c0c */ /* 0x000fc4000bf25310 */
[----:B--2---:R-:W-:Y:S01]  /*0f90*/  SEL R0, R0, 0x1, P0 ;  /* 0x0000000100007807 */ /* 0x004fe20000000000 */
[----:B----4-:R-:W-:Y:S10]  /*0fa0*/  @P2 BRA `(.L_x_1081) ;  /* 0x0000000000302947 */ /* 0x010ff40003800000 */
[----:B------:R-:W-:Y:S02]  /*0fb0*/  ULDC.64 UR6, c[0x0][0xa00] ;  /* 0x0002800000067ab9 */ /* 0x000fe40000000a00 */
[----:B------:R-:W-:-:S04]  /*0fc0*/  ISETP.NE.U32.AND P0, PT, RZ, UR6, PT ;  /* 0x00000006ff007c0c */ /* 0x000fc8000bf05070 */
[----:B------:R-:W-:-:S13]  /*0fd0*/  ISETP.NE.AND.EX P0, PT, RZ, UR7, PT, P0 ;  /* 0x00000007ff007c0c */ /* 0x000fda000bf05300 */
[----:B------:R-:W-:Y:S05]  /*0fe0*/  @!P0 BRA `(.L_x_1081) ;  /* 0x0000000000208947 */ /* 0x000fea0003800000 */
[----:B------:R-:W-:Y:S01]  /*0ff0*/  ULDC.64 UR6, c[0x0][0xa00] ;  /* 0x0002800000067ab9 */ /* 0x000fe20000000a00 */
[----:B------:R-:W-:Y:S01]  /*1000*/  ULDC.64 UR8, c[0x0][0x208] ;  /* 0x0000820000087ab9 */ /* 0x000fe20000000a00 */
[----:B------:R-:W-:-:S06]  /*1010*/  UIMAD.WIDE UR6, UR5, 0x4, UR6 ;  /* 0x00000004050678a5 */ /* 0x000fcc000f8e0206 */
[----:B------:R-:W-:Y:S02]  /*1020*/  IMAD.U32 R2, RZ, RZ, UR6 ;  /* 0x00000006ff027e24 */ /* 0x000fe4000f8e00ff */
[----:B------:R-:W-:-:S05]  /*1030*/  IMAD.U32 R3, RZ, RZ, UR7 ;  /* 0x00000007ff037e24 */ /* 0x000fca000f8e00ff */
[----:B-----5:R-:W2:Y:S04]  /*1040*/  LDG.E R22, desc[UR8][R2.64] ;  /* 0x0000000802167981 */ /* 0x020ea8000c1e1900 */
[----:B------:R-:W2:Y:S02]  /*1050*/  LDG.E R5, desc[UR8][R2.64+0x4] ;  /* 0x0000040802057981 */ /* 0x000ea4000c1e1900 */
[----:B--2---:R-:W-:-:S07]  /*1060*/  IMAD.IADD R22, R5, 0x1, -R22 ;  /* 0x0000000105167824 */ /* 0x004fce00078e0a16 */
.L_x_1081:
[----:B---3--:R-:W-:Y:S01]  /*1070*/  IMAD R19, R0, R19, RZ ;  /* 0x0000001300137224 */ /* 0x008fe200078e02ff */
[----:B------:R-:W-:Y:S01]  /*1080*/  MOV R206, R201 ;  /* 0x000000c900ce7202 */ /* 0x000fe20000000f00 */
[----:B------:R-:W-:Y:S01]  /*1090*/  IMAD.U32 R208, RZ, RZ, UR5 ;  /* 0x00000005ffd07e24 */ /* 0x000fe2000f8e00ff */
[----:B------:R-:W-:Y:S06]  /*10a0*/  @!P1 BRA `(.L_x_1082) ;  /* 0x00000000001c9947 */ /* 0x000fec0003800000 */
[----:B------:R-:W-:Y:S01]  /*10b0*/  ULDC.64 UR6, c[0x0][0xa20] ;  /* 0x0002880000067ab9 */ /* 0x000fe20000000a00 */
[----:B------:R-:W-:Y:S01]  /*10c0*/  ULDC.64 UR8, c[0x0][0x208] ;  /* 0x0000820000087ab9 */ /* 0x000fe20000000a00 */
[----:B------:R-:W-:-:S06]  /*10d0*/  UIMAD.WIDE UR4, UR5, 0x4, UR6 ;  /* 0x00000004050478a5 */ /* 0x000fcc000f8e0206 */
[----:B------:R-:W-:Y:S02]  /*10e0*/  IMAD.U32 R2, RZ, RZ, UR4 ;  /* 0x00000004ff027e24 */ /* 0x000fe4000f8e00ff */
[----:B------:R-:W-:-:S05]  /*10f0*/  IMAD.U32 R3, RZ, RZ, UR5 ;  /* 0x00000005ff037e24 */ /* 0x000fca000f8e00ff */
[----:B------:R0:W5:Y:S01]  /*1100*/  LDG.E R19, desc[UR8][R2.64] ;  /* 0x0000000802137981 */ /* 0x000162000c1e1900 */
[----:B------:R-:W-:Y:S05]  /*1110*/  BRA `(.L_x_1083) ;  /* 0x0000000000307947 */ /* 0x000fea0003800000 */
.L_x_1082:
        /* <DEDUP_REMOVED lines=9> */
[----:B------:R-:W2:Y:S04]  /*11b0*/  LDG.E R19, desc[UR8][R2.64] ;  /* 0x0000000802137981 */ /* 0x000ea8000c1e1900 */
[----:B------:R-:W2:Y:S02]  /*11c0*/  LDG.E R0, desc[UR8][R2.64+0x4] ;  /* 0x0000040802007981 */ /* 0x000ea4000c1e1900 */
[----:B--2---:R-:W-:-:S07]  /*11d0*/  IMAD.IADD R19, R0, 0x1, -R19 ;  /* 0x0000000100137824 */ /* 0x004fce00078e0a13 */
.L_x_1083:
[----:B------:R-:W1:Y:S01]  /*11e0*/  LDC.64 R8, c[0x0][0x9e0] ;  /* 0x00027800ff087b82 */ /* 0x000e620000000a00 */
[----:B-----5:R-:W-:Y:S01]  /*11f0*/  IMAD.IADD R19, R19, 0x1, -R6 ;  /* 0x0000000113137824 */ /* 0x020fe200078e0a06 */
[----:B------:R-:W-:-:S04]  /*1200*/  LEA R0, R201, 0x80, 0x7 ;  /* 0x00000080c9007811 */ /* 0x000fc800078e38ff */
[----:B0-----:R-:W-:Y:S02]  /*1210*/  IADD3 R3, R19, R0, -R22 ;  /* 0x0000000013037210 */ /* 0x001fe40007ffe816 */
[----:B-1----:R-:W-:-:S03]  /*1220*/  ISETP.GE.AND P1, PT, R9, 0x1, PT ;  /* 0x000000010900780c */ /* 0x002fc60003f26270 */
[----:B------:R-:W-:-:S10]  /*1230*/  IMAD.IADD R0, R3, 0x1, R8 ;  /* 0x0000000103007824 */ /* 0x000fd400078e0208 */
[----:B------:R-:W-:Y:S05]  /*1240*/  @!P1 BRA `(.L_x_1084) ;  /* 0x0000000000409947 */ /* 0x000fea0003800000 */
[C---:B------:R-:W-:Y:S02]  /*1250*/  ISETP.GT.AND P0, PT, R3.reuse, RZ, PT ;  /* 0x000000ff0300720c */ /* 0x040fe40003f04270 */
[----:B------:R-:W-:-:S11]  /*1260*/  IADD3 R2, R3, -0x1, RZ ;  /* 0xffffffff03027810 */ /* 0x000fd60007ffe0ff */
[----:B------:R-:W-:Y:S05]  /*1270*/  @P0 BRA `(.L_x_1085) ;  /* 0x00000000001c0947 */ /* 0x000fea0003800000 */
[----:B------:R-:W-:Y:S01]  /*1280*/  ISETP.NE.AND P0, PT, R9, 0x1, PT ;  /* 0x000000010900780c */ /* 0x000fe20003f05270 */
[----:B------:R-:W-:-:S12]  /*1290*/  IMAD.MOV R3, RZ, RZ, -R3 ;  /* 0x000000ffff037224 */ /* 0x000fd800078e0a03 */
[----:B------:R-:W0:Y:S02]  /*12a0*/  @P0 LDC.64 R4, c[0x0][0x9e8] ;  /* 0x00027a00ff040b82 */ /* 0x000e240000000a00 */
[----:B0-----:R-:W-:-:S05]  /*12b0*/  @P0 IMAD.HI.U32 R2, R3, R4, RZ ;  /* 0x0000000403020227 */ /* 0x001fca00078e00ff */
[----:B------:R-:W-:-:S04]  /*12c0*/  @P0 SHF.R.U32.HI R3, RZ, R5, R2 ;  /* 0x00000005ff030219 */ /* 0x000fc80000011602 */
[----:B------:R-:W-:Y:S01]  /*12d0*/  LOP3.LUT R2, RZ, R3, RZ, 0x33, !PT ;  /* 0x00000003ff027212 */ /* 0x000fe200078e33ff */
[----:B------:R-:W-:Y:S06]  /*12e0*/  BRA `(.L_x_1086) ;  /* 0x0000000000107947 */ /* 0x000fec0003800000 */
.L_x_1085:
[----:B------:R-:W-:-:S13]  /*12f0*/  ISETP.NE.AND P0, PT, R9, 0x1, PT ;  /* 0x000000010900780c */ /* 0x000fda0003f05270 */
[----:B------:R-:W0:Y:S02]  /*1300*/  @P0 LDC.64 R4, c[0x0][0x9e8] ;  /* 0x00027a00ff040b82 */ /* 0x000e240000000a00 */
[----:B0-----:R-:W-:-:S05]  /*1310*/  @P0 IMAD.HI.U32 R4, R2, R4, RZ ;  /* 0x0000000402040227 */ /* 0x001fca00078e00ff */
[----:B------:R-:W-:-:S07]  /*1320*/  @P0 SHF.R.U32.HI R2, RZ, R5, R4 ;  /* 0x00000005ff020219 */ /* 0x000fce0000011604 */
.L_x_1086:
[----:B------:R-:W-:-:S05]  /*1330*/  IMAD R3, R2, R9, R9 ;  /* 0x0000000902037224 */ /* 0x000fca00078e0209 */
[----:B------:R-:W-:-:S07]  /*1340*/  VIMNMX R0, R0, R3, PT ;  /* 0x0000000300007248 */ /* 0x000fce0003fe0100 */
.L_x_1084:
[----:B------:R-:W-:Y:S01]  /*1350*/  VIADD R2, R0, 0x3f ;  /* 0x0000003f00027836 */ /* 0x000fe20000000000 */
[----:B------:R-:W-:Y:S01]  /*1360*/  ULDC UR4, c[0x0][0x9dc] ;  /* 0x0002770000047ab9 */ /* 0x000fe20000000800 */
[----:B------:R-:W-:Y:S02]  /*1370*/  VIADD R0, R19, 0x3f ;  /* 0x0000003f13007836 */ /* 0x000fe40000000000 */
[----:B------:R-:W-:Y:S01]  /*1380*/  IMAD R4, R201, 0x80, -R22 ;  /* 0x00000080c9047824 */ /* 0x000fe200078e0a16 */
[----:B------:R-:W-:Y:S02]  /*1390*/  SHF.R.S32.HI R5, RZ, 0x1f, R2 ;  /* 0x0000001fff057819 */ /* 0x000fe40000011402 */
[----:B------:R-:W-:Y:S01]  /*13a0*/  SHF.R.S32.HI R3, RZ, 0x1f, R0 ;  /* 0x0000001fff037819 */ /* 0x000fe20000011400 */
[----:B------:R-:W-:Y:S01]  /*13b0*/  IMAD.IADD R4, R19, 0x1, R4 ;  /* 0x0000000113047824 */ /* 0x000fe200078e0204 */
[----:B------:R-:W-:Y:S02]  /*13c0*/  LEA.HI R5, R5, R2, RZ, 0x6 ;  /* 0x0000000205057211 */ /* 0x000fe400078f30ff */
[----:B------:R-:W-:Y:S01]  /*13d0*/  LEA.HI R3, R3, R0, RZ, 0x6 ;  /* 0x0000000003037211 */ /* 0x000fe200078f30ff */
[----:B------:R-:W-:Y:S01]  /*13e0*/  VIADD R6, R4, -UR4 ;  /* 0x8000000404067c36 */ /* 0x000fe20008000000 */
[----:B------:R-:W-:-:S02]  /*13f0*/  SHF.R.S32.HI R56, RZ, 0x6, R5 ;  /* 0x00000006ff387819 */ /* 0x000fc40000011405 */
[----:B------:R-:W-:Y:S02]  /*1400*/  SHF.R.S32.HI R3, RZ, 0x6, R3 ;  /* 0x00000006ff037819 */ /* 0x000fe40000011403 */
[----:B------:R-:W-:Y:S02]  /*1410*/  R2UR UR4, R6 ;  /* 0x00000000060472ca */ /* 0x000fe400000e0000 */
[----:B------:R-:W-:Y:S01]  /*1420*/  VIMNMX R56, R3, R56, PT ;  /* 0x0000003803387248 */ /* 0x000fe20003fe0100 */
[----:B------:R-:W-:-:S12]  /*1430*/  @!P1 BRA `(.L_x_1087) ;  /* 0x0000000000449947 */ /* 0x000fd80003800000 */
[----:B------:R-:W-:-:S13]  /*1440*/  ISETP.GT.AND P0, PT, R4, -0x1, PT ;  /* 0xffffffff0400780c */ /* 0x000fda0003f04270 */
[----:B------:R-:W-:Y:S05]  /*1450*/  @P0 BRA `(.L_x_1088) ;  /* 0x00000000001c0947 */ /* 0x000fea0003800000 */
[----:B------:R-:W-:Y:S02]  /*1460*/  ISETP.NE.AND P0, PT, R9, 0x1, PT ;  /* 0x000000010900780c */ /* 0x000fe40003f05270 */
[----:B------:R-:W-:-:S11]  /*1470*/  LOP3.LUT R3, RZ, R4, RZ, 0x33, !PT ;  /* 0x00000004ff037212 */ /* 0x000fd600078e33ff */
[----:B------:R-:W0:Y:S02]  /*1480*/  @P0 LDC.64 R6, c[0x0][0x9e8] ;  /* 0x00027a00ff060b82 */ /* 0x000e240000000a00 */
[----:B0-----:R-:W-:-:S05]  /*1490*/  @P0 IMAD.HI.U32 R0, R3, R6, RZ ;  /* 0x0000000603000227 */ /* 0x001fca00078e00ff */
[----:B------:R-:W-:-:S04]  /*14a0*/  @P0 SHF.R.U32.HI R3, RZ, R7, R0 ;  /* 0x00000007ff030219 */ /* 0x000fc80000011600 */
[----:B------:R-:W-:Y:S01]  /*14b0*/  LOP3.LUT R4, RZ, R3, RZ, 0x33, !PT ;  /* 0x00000003ff047212 */ /* 0x000fe200078e33ff */
[----:B------:R-:W-:Y:S06]  /*14c0*/  BRA `(.L_x_1089) ;  /* 0x0000000000107947 */ /* 0x000fec0003800000 */
.L_x_1088:
[----:B------:R-:W-:-:S13]  /*14d0*/  ISETP.NE.AND P0, PT, R9, 0x1, PT ;  /* 0x000000010900780c */ /* 0x000fda0003f05270 */
[----:B------:R-:W0:Y:S02]  /*14e0*/  @P0 LDC.64 R2, c[0x0][0x9e8] ;  /* 0x00027a00ff020b82 */ /* 0x000e240000000a00 */
[----:B0-----:R-:W-:-:S05]  /*14f0*/  @P0 IMAD.HI.U32 R0, R4, R2, RZ ;  /* 0x0000000204000227 */ /* 0x001fca00078e00ff */
[----:B------:R-:W-:-:S07]  /*1500*/  @P0 SHF.R.U32.HI R4, RZ, R3, R0 ;  /* 0x00000003ff040219 */ /* 0x000fce0000011600 */
.L_x_1089:
[----:B------:R-:W-:-:S05]  /*1510*/  IMAD R4, R4, R9, RZ ;  /* 0x0000000904047224 */ /* 0x000fca00078e02ff */
[----:B------:R-:W-:-:S13]  /*1520*/  R2UR UR5, R4 ;  /* 0x00000000040572ca */ /* 0x000fda00000e0000 */
[----:B------:R-:W-:-:S04]  /*1530*/  UISETP.LT.AND UP0, UPT, UR4, UR5, UPT ;  /* 0x000000050400728c */ /* 0x000fc8000bf01270 */
[----:B------:R-:W-:-:S12]  /*1540*/  USEL UR4, UR4, UR5, !UP0 ;  /* 0x0000000504047287 */ /* 0x000fd8000c000000 */
.L_x_1087:
[----:B------:R-:W-:Y:S01]  /*1550*/  USHF.R.S32.HI UR5, URZ, 0x1f, UR4 ;  /* 0x0000001f3f057899 */ /* 0x000fe20008011404 */
[----:B------:R-:W-:Y:S02]  /*1560*/  PLOP3.LUT P0, PT, PT, PT, PT, 0x80, 0x0 ;  /* 0x000000000000781c */ /* 0x000fe40003f0f070 */
[----:B------:R-:W-:Y:S01]  /*1570*/  CS2R R2, SRZ ;  /* 0x0000000000027805 */ /* 0x000fe2000001ff00 */
[----:B------:R-:W-:Y:S01]  /*1580*/  IMAD.MOV.U32 R0, RZ, RZ, RZ ;  /* 0x000000ffff007224 */ /* 0x000fe200078e00ff */
        /* <DEDUP_REMOVED lines=34> */
[----:B------:R-:W-:Y:S02]  /*17b0*/  MOV R94, RZ ;  /* 0x000000ff005e7202 */ /* 0x000fe40000000f00 */
        /* <DEDUP_REMOVED lines=26> */
[----:B------:R-:W-:Y:S01]  /*1960*/  IMAD.MOV.U32 R169, RZ, RZ, RZ ;  /* 0x000000ffffa97224 */ /* 0x000fe200078e00ff */
[----:B------:R-:W-:Y:S02]  /*1970*/  CS2R R154, SRZ ;  /* 0x00000000009a7805 */ /* 0x000fe4000001ff00 */
[----:B------:R-:W-:-:S02]  /*1980*/  CS2R R8, SRZ ;  /* 0x0000000000087805 */ /* 0x000fc4000001ff00 */
[----:B------:R-:W-:Y:S01]  /*1990*/  CS2R R36, SRZ ;  /* 0x0000000000247805 */ /* 0x000fe2000001ff00 */
[----:B------:R-:W-:Y:S01]  /*19a0*/  IMAD.MOV.U32 R171, RZ, RZ, RZ ;  /* 0x000000ffffab7224 */ /* 0x000fe200078e00ff */
[----:B------:R-:W-:Y:S01]  /*19b0*/  CS2R R32, SRZ ;  /* 0x0000000000207805 */ /* 0x000fe2000001ff00 */
[----:B------:R-:W-:Y:S01]  /*19c0*/  IMAD.MOV.U32 R173, RZ, RZ, RZ ;  /* 0x000000ffffad7224 */ /* 0x000fe200078e00ff */
[----:B------:R-:W-:Y:S01]  /*19d0*/  CS2R R4, SRZ ;  /* 0x0000000000047805 */ /* 0x000fe2000001ff00 */
[----:B------:R-:W-:Y:S02]  /*19e0*/  IMAD.MOV.U32 R30, RZ, RZ, RZ ;  /* 0x000000ffff1e7224 */ /* 0x000fe400078e00ff */
[----:B------:R-:W-:Y:S02]  /*19f0*/  IMAD.MOV.U32 R6, RZ, RZ, RZ ;  /* 0x000000ffff067224 */ /* 0x000fe400078e00ff */
[----:B------:R-:W-:Y:S02]  /*1a00*/  IMAD.MOV.U32 R175, RZ, RZ, RZ ;  /* 0x000000ffffaf7224 */ /* 0x000fe400078e00ff */
[----:B------:R-:W-:Y:S01]  /*1a10*/  IMAD.MOV.U32 R26, RZ, RZ, RZ ;  /* 0x000000ffff1a7224 */ /* 0x000fe200078e00ff */
[----:B------:R-:W-:Y:S06]  /*1a20*/  @!P1 BRA `(.L_x_1090) ;  /* 0x000000b800dc9947 */ /* 0x000fec0003800000 */
        /* <DEDUP_REMOVED lines=31> */
.L_x_1091:
[----:B------:R-:W-:Y:S02]  /*1c20*/  R2UR UR6, R209 ;  /* 0x00000000d10672ca */ /* 0x000fe400000e0000 */
[----:B------:R-:W-:-:S11]  /*1c30*/  R2UR UR5, R214 ;  /* 0x00000000d60572ca */ /* 0x000fd600000e0000 */
[----:B------:R-:W-:Y:S02]  /*1c40*/  ULEA.HI UR4, UR6, UR6, URZ, 0x1 ;  /* 0x0000000606047291 */ /* 0x000fe4000f8f083f */
[----:B------:R-:W-:Y:S02]  /*1c50*/  MOV R2, UR5 ;  /* 0x0000000500027c02 */ /* 0x000fe40008000f00 */
[----:B------:R-:W-:Y:S02]  /*1c60*/  ULOP3.LUT UR4, UR4, 0xfffffffe, URZ, 0xc0, !UPT ;  /* 0xfffffffe04047892 */ /* 0x000fe4000f8ec03f */
[----:B------:R-:W-:Y:S02]  /*1c70*/  ISETP.NE.AND P0, PT, R2, 0x3, PT ;  /* 0x000000030200780c */ /* 0x000fe40003f05270 */
[----:B------:R-:W-:-:S06]  /*1c80*/  UIADD3 UR4, UR6, -UR4, URZ ;  /* 0x8000000406047290 */ /* 0x000fcc000fffe03f */
[----:B------:R-:W-:-:S05]  /*1c90*/  IMAD.U32 R0, RZ, RZ, UR4 ;  /* 0x00000004ff007e24 */ /* 0x000fca000f8e00ff */
[----:B------:R-:W-:-:S04]  /*1ca0*/  SHF.L.U32 R0, R0, 0x1f, RZ ;  /* 0x0000001f00007819 */ /* 0x000fc800000006ff */
[----:B------:R-:W0:Y:S02]  /*1cb0*/  SYNCS.PHASECHK.TRANS64.TRYWAIT P1, [UR39+0x30800], R0 ;  /* 0x03080000ff0075a7 */ /* 0x000e240008020167 */
[----:B0-----:R-:W-:Y:S05]  /*1cc0*/  @!P1 BRA `(.L_x_1092) ;  /* 0x0000013c00e09947 */ /* 0x001fea0003800000 */
.L_x_1277:
[----:B------:R-:W-:Y:S05]  /*1cd0*/  @!P0 BRA `(.L_x_1093) ;  /* 0x0000000000048947 */ /* 0x000fea0003800000 */
[----:B------:R-:W-:Y:S01]  /*1ce0*/  BPT.TRAP 0x1 ;  /* 0x000000040000795c */ /* 0x000fe20000300000 */
.L_x_1093:
[----:B------:R-:W-:Y:S02]  /*1cf0*/  IMAD.U32 R5, RZ, RZ, UR37 ;  /* 0x00000025ff057e24 */ /* 0x000fe4000f8e00ff */
[----:B0-----:R-:W-:-:S03]  /*1d00*/  IMAD.U32 R0, RZ, RZ, UR36 ;  /* 0x00000024ff007e24 */ /* 0x001fc6000f8e00ff */
[----:B------:R-:W-:Y:S02]  /*1d10*/  LEA R5, R5, UR39, 0x3 ;  /* 0x0000002705057c11 */ /* 0x000fe4000f8e18ff */
[----:B------:R-:W-:-:S04]  /*1d20*/  SHF.L.U32 R0, R0, 0x1f, RZ ;  /* 0x0000001f00007819 */ /* 0x000fc800000006ff */
[----:B------:R0:W1:Y:S01]  /*1d30*/  SYNCS.PHASECHK.TRANS64.TRYWAIT P2, [R5+URZ+0x30830], R0 ;  /* 0x03083000050075a7 */ /* 0x000062000804017f */
[----:B------:R-:W-:Y:S05]  /*1d40*/  @!P0 BRA `(.L_x_1094) ;  /* 0x0000000000048947 */ /* 0x000fea0003800000 */
[----:B------:R-:W-:Y:S01]  /*1d50*/  BPT.TRAP 0x1 ;  /* 0x000000040000795c */ /* 0x000fe20000300000 */
.L_x_1094:
[----:B------:R-:W2:Y:S02]  /*1d60*/  S2R R2, SR_TID.X ;  /* 0x0000000000027919 */ /* 0x000ea40000002100 */
[----:B--2---:R-:W-:Y:S01]  /*1d70*/  LOP3.LUT P1, RZ, R2, 0x7f, RZ, 0xc0, !PT ;  /* 0x0000007f02ff7812 */ /* 0x004fe2000782c0ff */
[----:B-1----:R-:W-:-:S12]  /*1d80*/  @P2 BRA `(.L_x_1095) ;  /* 0x0000000000082947 */ /* 0x002fd80003800000 */
[----:B------:R-:W1:Y:S02]  /*1d90*/  SYNCS.PHASECHK.TRANS64.TRYWAIT P2, [R5+URZ+0x30830], R0 ;  /* 0x03083000050075a7 */ /* 0x000e64000804017f */
[----:B-1----:R-:W-:Y:S05]  /*1da0*/  @!P2 BRA `(.L_x_1096) ;  /* 0x0000013c00c0a947 */ /* 0x002fea0003800000 */
.L_x_1095:
[----:B------:R-:W-:Y:S05]  /*1db0*/  WARPSYNC.ALL ;  /* 0x0000000000007948 */ /* 0x000fea0003800000 */
[----:B------:R-:W-:Y:S01]  /*1dc0*/  UIADD3 UR4, UR39, 0x20400, URZ ;  /* 0x0002040027047890 */ /* 0x000fe2000fffe03f */
[----:B------:R-:W-:Y:S01]  /*1dd0*/  WARPGROUP.ARRIVE ;  /* 0x00000000000079c5 */ /* 0x000fe20000000000 */
[----:B------:R-:W-:Y:S01]  /*1de0*/  UMOV UR9, 0x40000040 ;  /* 0x4000004000097882 */ /* 0x000fe20000000000 */
[----:B------:R-:W-:Y:S01]  /*1df0*/  UMOV UR11, 0x40000040 ;  /* 0x40000040000b7882 */ /* 0x000fe20000000000 */
[----:B------:R-:W-:Y:S01]  /*1e00*/  USHF.R.U32.HI UR4, URZ, 0x4, UR4 ;  /* 0x000000043f047899 */ /* 0x000fe20008011604 */
[----:B------:R-:W-:Y:S01]  /*1e10*/  IMAD.U32 R15, RZ, RZ, UR9 ;  /* 0x00000009ff0f7e24 */ /* 0x000fe2000f8e00ff */
[----:B------:R-:W-:Y:S01]  /*1e20*/  UMOV UR57, 0x40000040 ;  /* 0x4000004000397882 */ /* 0x000fe20000000000 */
[----:B------:R-:W-:Y:S01]  /*1e30*/  UMOV UR59, 0x40000040 ;  /* 0x40000040003b7882 */ /* 0x000fe20000000000 */
[----:B------:R-:W-:Y:S01]  /*1e40*/  ULOP3.LUT UR4, UR4, 0x3fff, URZ, 0xc0, !UPT ;  /* 0x00003fff04047892 */ /* 0x000fe2000f8ec03f */
[----:B------:R-:W-:Y:S01]  /*1e50*/  IMAD.MOV.U32 R3, RZ, RZ, -0x40 ;  /* 0xffffffc0ff037424 */ /* 0x000fe200078e00ff */
[----:B------:R-:W-:Y:S01]  /*1e60*/  UMOV UR53, 0x40000040 ;  /* 0x4000004000357882 */ /* 0x000fe20000000000 */
[----:B------:R-:W-:Y:S01]  /*1e70*/  UMOV UR55, 0x40000040 ;  /* 0x4000004000377882 */ /* 0x000fe20000000000 */
[----:B------:R-:W-:Y:S01]  /*1e80*/  ULOP3.LUT UR60, UR4, 0x10000, URZ, 0xfc, !UPT ;  /* 0x00010000043c7892 */ /* 0x000fe2000f8efc3f */
[----:B01----:R-:W-:Y:S01]  /*1e90*/  @!P1 VIADD R0, R5, 0x30840 ;  /* 0x0003084005009836 */ /* 0x003fe20000000000 */
[----:B------:R-:W-:-:S02]  /*1ea0*/  ULOP3.LUT UR4, UR38, 0x10000, URZ, 0xfc, !UPT ;  /* 0x0001000026047892 */ /* 0x000fc4000f8efc3f */
[----:B------:R-:W-:Y:S02]  /*1eb0*/  ULEA UR5, UR37, UR60, 0xb ;  /* 0x0000003c25057291 */ /* 0x000fe4000f8e583f */
[----:B------:R-:W-:Y:S01]  /*1ec0*/  UIADD3 UR6, UR4, 0x2, URZ ;  /* 0x0000000204067890 */ /* 0x000fe2000fffe03f */
[----:B------:R-:W-:Y:S01]  /*1ed0*/  @!P1 PRMT R0, RZ, 0x654, R0 ;  /* 0x00000654ff009816 */ /* 0x000fe20000000000 */
[----:B------:R-:W-:Y:S01]  /*1ee0*/  UIADD3 UR7, UR5, 0x2, URZ ;  /* 0x0000000205077890 */ /* 0x000fe2000fffe03f */
[----:B------:R-:W-:Y:S02]  /*1ef0*/  UMOV UR8, UR4 ;  /* 0x0000000400087c82 */ /* 0x000fe40008000000 */
[----:B------:R-:W-:Y:S01]  /*1f00*/  UMOV UR10, UR5 ;  /* 0x00000005000a7c82 */ /* 0x000fe20008000000 */
[----:B------:R-:W-:Y:S01]  /*1f10*/  IMAD.U32 R14, RZ, RZ, UR8 ;  /* 0x00000008ff0e7e24 */ /* 0x000fe2000f8e00ff */
        /* <DEDUP_REMOVED lines=9> */
[----:B------:R-:W-:-:S02]  /*1fb0*/  UIADD3 UR56, UR4, 0x402, URZ ;  /* 0x0000040204387890 */ /* 0x000fc4000fffe03f */
[----:B------:R-:W-:Y:S02]  /*1fc0*/  UIADD3 UR58, UR5, 0x202, URZ ;  /* 0x00000202053a7890 */ /* 0x000fe4000fffe03f */
[----:B------:R-:W-:Y:S02]  /*1fd0*/  UIADD3 UR52, UR4, 0x404, URZ ;  /* 0x0000040404347890 */ /* 0x000fe4000fffe03f */
[----:B------:R-:W-:Y:S02]  /*1fe0*/  UIADD3 UR54, UR5, 0x204, URZ ;  /* 0x0000020405367890 */ /* 0x000fe4000fffe03f */
        /* <DEDUP_REMOVED lines=61> */
[----:B------:R-:W-:Y:S02]  /*23c0*/  IMAD.U32 R6, RZ, RZ, UR8 ;  /* 0x00000008ff067e24 */ /* 0x000fe4000f8e00ff */
        /* <DEDUP_REMOVED lines=43> */
[----:B------:R-:W-:Y:S01]  /*2680*/  HGMMA.64x64x16.F32.BF16 R24, gdesc[UR48], R24, gsb0 ;  /* 0x00e00000301879f0 */ /* 0x000fe20008001818 */
[----:B------:R-:W-:Y:S02]  /*2690*/  ULDC.64 UR50, c[0x0][0x9d8] ;  /* 0x0002760000327ab9 */ /* 0x000fe40000000a00 */
[----:B------:R-:W-:Y:S01]  /*26a0*/  ULOP3.LUT UR51, URZ, UR51, URZ, 0x33, !UPT ;  /* 0x000000333f337292 */ /* 0x000fe2000f8e333f */
[----:B------:R-:W-:Y:S02]  /*26b0*/  WARPGROUP.DEPBAR.LE gsb0, 0x0 ;  /* 0x00008000000079c5 */ /* 0x000fe40000010000 */
[----:B------:R-:W-:Y:S01]  /*26c0*/  FMUL.FTZ R26, R26, UR50 ;  /* 0x000000321a1a7c20 */ /* 0x000fe20008410000 */
[----:B------:R-:W-:Y:S01]  /*26d0*/  FMUL.FTZ R38, R38, UR50 ;  /* 0x0000003226267c20 */ /* 0x000fe20008410000 */
[----:B------:R-:W-:Y:S01]  /*26e0*/  FMUL.FTZ R24, R24, UR50 ;  /* 0x0000003218187c20 */ /* 0x000fe20008410000 */
[----:B------:R-:W-:Y:S01]  /*26f0*/  FMUL.FTZ R25, R25, UR50 ;  /* 0x0000003219197c20 */ /* 0x000fe20008410000 */
[----:B------:R-:W0:Y:S01]  /*2700*/  MUFU.TANH R16, R26 ;  /* 0x0000001a00107308 */ /* 0x000e220000002400 */
[----:B------:R-:W-:Y:S01]  /*2710*/  FMUL.FTZ R28, R28, UR50 ;  /* 0x000000321c1c7c20 */ /* 0x000fe20008410000 */
[----:B------:R-:W-:Y:S01]  /*2720*/  FMUL.FTZ R29, R29, UR50 ;  /* 0x000000321d1d7c20 */ /* 0x000fe20008410000 */
[----:B------:R-:W-:Y:S01]  /*2730*/  FMUL.FTZ R32, R32, UR50 ;  /* 0x0000003220207c20 */ /* 0x000fe20008410000 */
[----:B------:R-:W-:Y:S01]  /*2740*/  FMUL.FTZ R33, R33, UR50 ;  /* 0x0000003221217c20 */ /* 0x000fe20008410000 */
[----:B------:R-:W-:Y:S01]  /*2750*/  FMUL.FTZ R34, R34, UR50 ;  /* 0x0000003222227c20 */ /* 0x000fe20008410000 */
[----:B------:R-:W-:Y:S01]  /*2760*/  FMUL.FTZ R35, R35, UR50 ;  /* 0x0000003223237c20 */ /* 0x000fe20008410000 */
[----:B------:R-:W-:Y:S01]  /*2770*/  FMUL.FTZ R36, R36, UR50 ;  /* 0x0000003224247c20 */ /* 0x000fe20008410000 */
[----:B------:R1:W2:Y:S01]  /*2780*/  MUFU.TANH R26, R38 ;  /* 0x00000026001a7308 */ /* 0x0002a20000002400 */
        /* <DEDUP_REMOVED lines=8> */
[----:B-1----:R-:W-:-:S02]  /*2810*/  IMAD R38, R56, R3, 0x40 ;  /* 0x0000004038267424 */ /* 0x002fc400078e0203 */
[----:B------:R-:W-:Y:S01]  /*2820*/  FMUL.FTZ R48, R48, UR50 ;  /* 0x0000003230307c20 */ /* 0x000fe20008410000 */
[----:B------:R-:W-:Y:S01]  /*2830*/  FMUL.FTZ R49, R49, UR50 ;  /* 0x0000003231317c20 */ /* 0x000fe20008410000 */
[----:B------:R-:W-:Y:S01]  /*2840*/  FMUL.FTZ R50, R50, UR50 ;  /* 0x0000003232327c20 */ /* 0x000fe20008410000 */
[----:B------:R-:W-:Y:S02]  /*2850*/  IMAD.IADD R5, R19, 0x1, R38 ;  /* 0x0000000113057824 */ /* 0x000fe400078e0226 */
[----:B------:R-:W-:Y:S01]  /*2860*/  FMUL.FTZ R51, R51, UR50 ;  /* 0x0000003233337c20 */ /* 0x000fe20008410000 */
[----:B------:R-:W-:Y:S01]  /*2870*/  FMUL.FTZ R52, R52, UR50 ;  /* 0x0000003234347c20 */ /* 0x000fe20008410000 */
[----:B------:R-:W-:Y:S01]  /*2880*/  FMUL.FTZ R53, R53, UR50 ;  /* 0x0000003235357c20 */ /* 0x000fe20008410000 */
[----:B------:R-:W-:Y:S01]  /*2890*/  FMUL.FTZ R54, R54, UR50 ;  /* 0x0000003236367c20 */ /* 0x000fe20008410000 */
[----:B------:R-:W-:Y:S01]  /*28a0*/  FMUL.FTZ R55, R55, UR50 ;  /* 0x0000003237377c20 */ /* 0x000fe20008410000 */
[----:B------:R-:W-:Y:S01]  /*28b0*/  IADD3 R3, -R22, 0x1, R5 ;  /* 0x0000000116037810 */ /* 0x000fe20007ffe105 */
[----:B------:R-:W1:Y:S01]  /*28c0*/  MUFU.TANH R24, R24 ;  /* 0x0000001800187308 */ /* 0x000e620000002400 */
[----:B------:R-:W-:Y:S01]  /*28d0*/  FMUL.FTZ R27, R27, UR50 ;  /* 0x000000321b1b7c20 */ /* 0x000fe20008410000 */
[----:B------:R-:W-:Y:S01]  /*28e0*/  FMUL.FTZ R30, R30, UR50 ;  /* 0x000000321e1e7c20 */ /* 0x000fe20008410000 */
[----:B------:R3:W-:Y:S01]  /*28f0*/  @!P1 SYNCS.ARRIVE.TRANS64.RED.A1T0 RZ, [R0+URZ], RZ ;  /* 0x000000ff00ff99a7 */ /* 0x0007e2000810043f */
[----:B------:R-:W-:Y:S01]  /*2900*/  FMUL.FTZ R39, R39, UR50 ;  /* 0x0000003227277c20 */ /* 0x000fe20008410000 */
[----:B------:R-:W-:Y:S01]  /*2910*/  FMUL.FTZ R46, R46, UR50 ;  /* 0x000000322e2e7c20 */ /* 0x000fe20008410000 */
[----:B------:R-:W-:-:S02]  /*2920*/  FMUL.FTZ R31, R31, UR50 ;  /* 0x000000321f1f7c20 */ /* 0x000fc40008410000 */
[----:B------:R-:W4:Y:S01]  /*2930*/  MUFU.TANH R25, R25 ;  /* 0x0000001900197308 */ /* 0x000f220000002400 */
[----:B---3--:R-:W-:Y:S02]  /*2940*/  IMAD R0, R18, -0x2, R3 ;  /* 0xfffffffe12007824 */ /* 0x008fe400078e0203 */
[----:B------:R-:W-:-:S05]  /*2950*/  IMAD R3, R201, 0x80, R211 ;  /* 0x00000080c9037824 */ /* 0x000fca00078e02d3 */
[----:B------:R-:W3:Y:S01]  /*2960*/  MUFU.TANH R28, R28 ;  /* 0x0000001c001c7308 */ /* 0x000ee20000002400 */
[----:B------:R-:W-:-:S05]  /*2970*/  IADD3 R58, R0, UR51, RZ ;  /* 0x00000033003a7c10 */ /* 0x000fca000fffe0ff */
[----:B------:R-:W-:Y:S02]  /*2980*/  IMAD.IADD R2, R58, 0x1, R3 ;  /* 0x000000013a027824 */ /* 0x000fe400078e0203 */
[----:B------:R-:W0:Y:S08]  /*2990*/  MUFU.TANH R29, R29 ;  /* 0x0000001d001d7308 */ /* 0x000e300000002400 */
        /* <DEDUP_REMOVED lines=23> */
[----:B------:R5:W0:Y:S08]  /*2b10*/  MUFU.TANH R27, R39 ;  /* 0x00000027001b7308 */ /* 0x000a300000002400 */
[----:B------:R2:W0:Y:S01]  /*2b20*/  MUFU.TANH R30, R46 ;  /* 0x0000002e001e7308 */ /* 0x0004220000002400 */
[----:B-----5:R-:W-:-:S07]  /*2b30*/  IMAD R39, R18, -0x2, R5 ;  /* 0xfffffffe12277824 */ /* 0x020fce00078e0205 */
[----:B------:R5:W0:Y:S01]  /*2b40*/  MUFU.TANH R21, R31 ;  /* 0x0000001f00157308 */ /* 0x000a220000002400 */
[----:B--2---:R-:W-:-:S05]  /*2b50*/  VIADD R46, R0, UR4 ;  /* 0x00000004002e7c36 */ /* 0x004fca0008000000 */
[----:B------:R-:W-:Y:S02]  /*2b60*/  VIADDMNMX R0, R3, R46, R39, PT ;  /* 0x0000002e03007246 */ /* 0x000fe40003800127 */
[----:B-----5:R-:W-:Y:S01]  /*2b70*/  LEA R31, R56, 0xffffffc0, 0x6 ;  /* 0xffffffc0381f7811 */ /* 0x020fe200078e30ff */
[----:B-1-34-:R-:W-:Y:S06]  /*2b80*/  @P2 BRA `(.L_x_1097) ;  /* 0x0000000000582947 */ /* 0x01afec0003800000 */
[----:B------:R-:W-:Y:S01]  /*2b90*/  IADD3 R4, -R22, R19, R3 ;  /* 0x0000001316047210 */ /* 0x000fe20007ffe103 */
[----:B------:R-:W-:Y:S03]  /*2ba0*/  BSSY B0, `(.L_x_1098) ;  /* 0x0000010000007945 */ /* 0x000fe60003800000 */
        /* <DEDUP_REMOVED lines=10> */
.L_x_1099:
[----:B------:R-:W-:-:S06]  /*2c50*/  UISETP.NE.AND UP1, UPT, UR5, 0x1, UPT ;  /* 0x000000010500788c */ /* 0x000fcc000bf25270 */
[----:B------:R-:W-:-:S05]  /*2c60*/  PLOP3.LUT P2, PT, PT, PT, UP1, 0x80, 0x0 ;  /* 0x000000000000781c */ /* 0x000fca0003f4f018 */
[----:B------:R-:W-:-:S08]  /*2c70*/  @UP1 ULDC.64 UR6, c[0x0][0x9e8] ;  /* 0x00027a0000061ab9 */ /* 0x000fd00000000a00 */
[----:B------:R-:W-:-:S05]  /*2c80*/  @P2 IMAD.HI.U32 R5, R4, UR6, RZ ;  /* 0x0000000604052c27 */ /* 0x000fca000f8e00ff */
[----:B------:R-:W-:-:S07]  /*2c90*/  @P2 SHF.R.U32.HI R4, RZ, UR7, R5 ;  /* 0x00000007ff042c19 */ /* 0x000fce0008011605 */
.L_x_1100:
[----:B------:R-:W-:Y:S05]  /*2ca0*/  BSYNC B0 ;  /* 0x0000000000007941 */ /* 0x000fea0003800000 */
.L_x_1098:
[----:B------:R-:W-:-:S04]  /*2cb0*/  IMAD R5, R4, UR5, -R31 ;  /* 0x0000000504057c24 */ /* 0x000fc8000f8e0a1f */
[----:B------:R-:W-:-:S05]  /*2cc0*/  IMAD R5, R18, -0x2, R5 ;  /* 0xfffffffe12057824 */ /* 0x000fca00078e0205 */
[----:B------:R-:W-:Y:S02]  /*2cd0*/  VIMNMX R2, R2, R5, !PT ;  /* 0x0000000502027248 */ /* 0x000fe40007fe0100 */
[----:B------:R-:W-:-:S07]  /*2ce0*/  VIADDMNMX R0, R5, UR5, R0, PT ;  /* 0x0000000505007c46 */ /* 0x000fce000b800100 */
.L_x_1097:
[C---:B------:R-:W-:Y:S02]  /*2cf0*/  ISETP.GE.AND P2, PT, R38.reuse, 0x2, PT ;  /* 0x000000022600780c */ /* 0x040fe40003f46270 */
[----:B------:R-:W-:Y:S02]  /*2d00*/  ISETP.GE.AND P6, PT, R38, 0xa, PT ;  /* 0x0000000a2600780c */ /* 0x000fe40003fc6270 */
[----:B------:R-:W-:Y:S02]  /*2d10*/  ISETP.GT.AND P4, PT, R2, 0x1, !P2 ;  /* 0x000000010200780c */ /* 0x000fe40005784270 */
[----:B------:R-:W-:Y:S02]  /*2d20*/  ISETP.GE.AND P3, PT, R38, 0x9, PT ;  /* 0x000000092600780c */ /* 0x000fe40003f66270 */
[----:B------:R-:W-:Y:S02]  /*2d30*/  ISETP.LT.OR P4, PT, R0, 0x2, P4 ;  /* 0x000000020000780c */ /* 0x000fe40002781670 */
[----:B------:R-:W-:-:S02]  /*2d40*/  ISETP.GT.AND P5, PT, R2, 0x8, !P3 ;  /* 0x000000080200780c */ /* 0x000fc40005fa4270 */
[----:B------:R-:W-:Y:S02]  /*2d50*/  FSEL R57, R25, -INF , !P4 ;  /* 0xff80000019397808 */ /* 0x000fe40006000000 */
[----:B------:R-:W-:Y:S02]  /*2d60*/  ISETP.GT.AND P4, PT, R2, 0x9, !P6 ;  /* 0x000000090200780c */ /* 0x000fe40007784270 */
[----:B------:R-:W-:Y:S02]  /*2d70*/  P2R R25, PR, RZ, 0x40 ;  /* 0x00000040ff197803 */ /* 0x000fe40000000000 */
[----:B------:R-:W-:Y:S02]  /*2d80*/  ISETP.LT.OR P4, PT, R0, 0xa, P4 ;  /* 0x0000000a0000780c */ /* 0x000fe40002781670 */
[----:B------:R-:W-:Y:S02]  /*2d90*/  ISETP.GE.AND P6, PT, R38, 0x11, PT ;  /* 0x000000112600780c */ /* 0x000fe40003fc6270 */
[----:B0-----:R-:W-:-:S02]  /*2da0*/  FSEL R61, R29, -INF , !P4 ;  /* 0xff8000001d3d7808 */ /* 0x001fc40006000000 */
[----:B------:R-:W-:Y:S02]  /*2db0*/  ISETP.LT.OR P5, PT, R0, 0x9, P5 ;  /* 0x000000090000780c */ /* 0x000fe40002fa1670 */
[----:B------:R-:W-:Y:S02]  /*2dc0*/  ISETP.GT.AND P4, PT, R2, 0x10, !P6 ;  /* 0x000000100200780c */ /* 0x000fe40007784270 */
[----:B------:R-:W-:Y:S02]  /*2dd0*/  FSEL R59, R28, -INF , !P5 ;  /* 0xff8000001c3b7808 */ /* 0x000fe40006800000 */
        /* <DEDUP_REMOVED lines=56> */
[----:B------:R-:W-:-:S04]  /*3160*/  ISETP.GE.AND P6, PT, R38, 0x3a, PT ;  /* 0x0000003a2600780c */ /* 0x000fc80003fc6270 */
[----:B------:R-:W-:Y:S02]  /*3170*/  P2R R38, PR, RZ, 0x40 ;  /* 0x00000040ff267803 */ /* 0x000fe40000000000 */
[----:B------:R-:W-:Y:S02]  /*3180*/  ISETP.GT.AND P6, PT, R2, 0x39, !P6 ;  /* 0x000000390200780c */ /* 0x000fe400077c4270 */
[----:B------:R-:W-:Y:S02]  /*3190*/  IADD3 R2, R58, 0x8, R3 ;  /* 0x000000083a027810 */ /* 0x000fe40007ffe003 */
[----:B------:R-:W-:Y:S01]  /*31a0*/  ISETP.LT.OR P6, PT, R0, 0x3a, P6 ;  /* 0x0000003a0000780c */ /* 0x000fe200037c1670 */
[----:B------:R-:W-:-:S03]  /*31b0*/  VIADD R0, R3, 0x8 ;  /* 0x0000000803007836 */ /* 0x000fc60000000000 */
[----:B------:R-:W-:Y:S02]  /*31c0*/  FSEL R53, R53, -INF , !P6 ;  /* 0xff80000035357808 */ /* 0x000fe40007000000 */
[----:B------:R-:W-:Y:S02]  /*31d0*/  PLOP3.LUT P6, PT, PT, PT, UP0, 0x40, 0x0 ;  /* 0x000000000000781c */ /* 0x000fe40003fce808 */
[----:B------:R-:W-:-:S11]  /*31e0*/  VIADDMNMX R0, R0, R46, R39, PT ;  /* 0x0000002e00007246 */ /* 0x000fd60003800127 */
[----:B------:R-:W-:Y:S05]  /*31f0*/  @P6 BRA `(.L_x_1101) ;  /* 0x0000000000646947 */ /* 0x000fea0003800000 */
[----:B------:R-:W-:Y:S01]  /*3200*/  IADD3 R5, R19, 0x8, R3 ;  /* 0x0000000813057810 */ /* 0x000fe20007ffe003 */
[----:B------:R-:W-:Y:S04]  /*3210*/  BSSY B0, `(.L_x_1102) ;  /* 0x0000013000007945 */ /* 0x000fe80003800000 */
        /* <DEDUP_REMOVED lines=12> */
.L_x_1103:
[----:B------:R-:W-:-:S06]  /*32e0*/  UISETP.NE.AND UP1, UPT, UR5, 0x1, UPT ;  /* 0x000000010500788c */ /* 0x000fcc000bf25270 */
[----:B------:R-:W-:-:S05]  /*32f0*/  PLOP3.LUT P6, PT, PT, PT, UP1, 0x80, 0x0 ;  /* 0x000000000000781c */ /* 0x000fca0003fcf018 */
[----:B------:R-:W-:-:S08]  /*3300*/  @UP1 ULDC.64 UR6, c[0x0][0x9e8] ;  /* 0x00027a0000061ab9 */ /* 0x000fd00000000a00 */
[----:B------:R-:W-:Y:S01]  /*3310*/  @P6 IMAD.HI.U32 R24, R5, UR6, RZ ;  /* 0x0000000605186c27 */ /* 0x000fe2000f8e00ff */
[----:B------:R-:W-:-:S13]  /*3320*/  PLOP3.LUT P6, PT, PT, PT, UP1, 0x80, 0x0 ;  /* 0x000000000000781c */ /* 0x000fda0003fcf018 */
[----:B------:R-:W-:-:S07]  /*3330*/  @P6 SHF.R.U32.HI R5, RZ, UR7, R24 ;  /* 0x00000007ff056c19 */ /* 0x000fce0008011618 */
.L_x_1104:
[----:B------:R-:W-:Y:S05]  /*3340*/  BSYNC B0 ;  /* 0x0000000000007941 */ /* 0x000fea0003800000 */
.L_x_1102:
[----:B------:R-:W-:-:S04]  /*3350*/  IMAD R5, R5, UR5, -R31 ;  /* 0x0000000505057c24 */ /* 0x000fc8000f8e0a1f */
[----:B------:R-:W-:-:S05]  /*3360*/  IMAD R5, R18, -0x2, R5 ;  /* 0xfffffffe12057824 */ /* 0x000fca00078e0205 */
[----:B------:R-:W-:Y:S02]  /*3370*/  VIMNMX R2, R2, R5, !PT ;  /* 0x0000000502027248 */ /* 0x000fe40007fe0100 */
[----:B------:R-:W-:-:S07]  /*3380*/  VIADDMNMX R0, R5, UR5, R0, PT ;  /* 0x0000000505007c46 */ /* 0x000fce000b800100 */
.L_x_1101:
[----:B------:R-:W-:Y:S01]  /*3390*/  ISETP.GT.AND P2, PT, R2, 0x1, !P2 ;  /* 0x000000010200780c */ /* 0x000fe20005744270 */
[----:B------:R-:W-:Y:S01]  /*33a0*/  ULDC UR7, c[0x0][0x988] ;  /* 0x0002620000077ab9 */ /* 0x000fe20000000800 */
[----:B------:R-:W-:Y:S01]  /*33b0*/  ISETP.NE.AND P6, PT, R4, RZ, PT ;  /* 0x000000ff0400720c */ /* 0x000fe20003fc5270 */
[----:B------:R-:W-:Y:S01]  /*33c0*/  IMAD.IADD R200, R19, 0x1, -R22 ;  /* 0x0000000113c87824 */ /* 0x000fe200078e0a16 */
[----:B------:R-:W-:Y:S02]  /*33d0*/  ISETP.LT.OR P2, PT, R0, 0x2, P2 ;  /* 0x000000020000780c */ /* 0x000fe40001741670 */
[----:B------:R-:W-:Y:S02]  /*33e0*/  FMNMX.FTZ R4, R37, R57, !PT ;  /* 0x0000003925047209 */ /* 0x000fe40007810000 */
        /* <DEDUP_REMOVED lines=32> */
[----:B------:R-:W-:Y:S02]  /*35f0*/  FMNMX.FTZ R32, R53, R4, !PT ;  /* 0x0000000435207209 */ /* 0x000fe40007810000 */
[----:B------:R-:W-:Y:S02]  /*3600*/  ISETP.LT.OR P2, PT, R0, 0x1a, P2 ;  /* 0x0000001a0000780c */ /* 0x000fe40001741670 */
[----:B------:R-:W-:Y:S01]  /*3610*/  ISETP.GT.AND P3, PT, R2, 0x8, !P3 ;  /* 0x000000080200780c */ /* 0x000fe20005f64270 */
[----:B------:R-:W0:Y:S01]  /*3620*/  SHFL.BFLY PT, R5, R32, 0x2, 0x1f ;  /* 0x0c401f0020057f89 */ /* 0x000e2200000e0000 */
[----:B------:R-:W-:Y:S02]  /*3630*/  FSEL R27, R27, -INF , !P2 ;  /* 0xff8000001b1b7808 */ /* 0x000fe40005000000 */
[----:B------:R-:W-:Y:S02]  /*3640*/  ISETP.NE.AND P2, PT, R36, RZ, PT ;  /* 0x000000ff2400720c */ /* 0x000fe40003f45270 */
        /* <DEDUP_REMOVED lines=10> */
[----:B------:R-:W-:Y:S02]  /*36f0*/  ISETP.LT.OR P2, PT, R0, 0x22, P2 ;  /* 0x000000220000780c */ /* 0x000fe40001741670 */
[----:B0-----:R-:W-:Y:S02]  /*3700*/  FMNMX.FTZ R33, R32, R5, !PT ;  /* 0x0000000520217209 */ /* 0x001fe40007810000 */
[----:B------:R-:W-:-:S02]  /*3710*/  FSEL R29, R43, -INF , !P2 ;  /* 0xff8000002b1d7808 */ /* 0x000fc40005000000 */
[----:B------:R-:W-:Y:S01]  /*3720*/  ISETP.GT.AND P2, PT, R2, 0x28, !P3 ;  /* 0x000000280200780c */ /* 0x000fe20005f44270 */
[----:B------:R-:W0:Y:S01]  /*3730*/  SHFL.BFLY PT, R34, R33, 0x1, 0x1f ;  /* 0x0c201f0021227f89 */ /* 0x000e2200000e0000 */
[----:B------:R-:W-:Y:S02]  /*3740*/  ISETP.NE.AND P3, PT, R45, RZ, PT ;  /* 0x000000ff2d00720c */ /* 0x000fe40003f65270 */
[----:B------:R-:W-:Y:S02]  /*3750*/  ISETP.LT.OR P2, PT, R0, 0x29, P2 ;  /* 0x000000290000780c */ /* 0x000fe40001741670 */
[----:B------:R-:W-:Y:S02]  /*3760*/  ISETP.GT.AND P3, PT, R2, 0x30, !P3 ;  /* 0x000000300200780c */ /* 0x000fe40005f64270 */
[----:B------:R-:W-:Y:S02]  /*3770*/  FSEL R30, R30, -INF , !P2 ;  /* 0xff8000001e1e7808 */ /* 0x000fe40005000000 */
[----:B------:R-:W-:-:S02]  /*3780*/  ISETP.GT.AND P2, PT, R2, RZ, !P6 ;  /* 0x000000ff0200720c */ /* 0x000fc40007744270 */
[----:B------:R-:W-:Y:S02]  /*3790*/  ISETP.NE.AND P6, PT, R38, RZ, PT ;  /* 0x000000ff2600720c */ /* 0x000fe40003fc5270 */
[C---:B------:R-:W-:Y:S02]  /*37a0*/  ISETP.LT.OR P2, PT, R0.reuse, 0x1, P2 ;  /* 0x000000010000780c */ /* 0x040fe40001741670 */
[----:B------:R-:W-:Y:S02]  /*37b0*/  ISETP.LT.OR P3, PT, R0, 0x31, P3 ;  /* 0x000000310000780c */ /* 0x000fe40001f61670 */
[----:B------:R-:W-:Y:S02]  /*37c0*/  FSEL R16, R16, -INF , !P2 ;  /* 0xff80000010107808 */ /* 0x000fe40005000000 */
[----:B------:R-:W-:Y:S02]  /*37d0*/  ISETP.NE.AND P2, PT, R44, RZ, PT ;  /* 0x000000ff2c00720c */ /* 0x000fe40003f45270 */
[----:B------:R-:W-:-:S02]  /*37e0*/  FMNMX.FTZ R5, R16, R17, !PT ;  /* 0x0000001110057209 */ /* 0x000fc40007810000 */
[----:B------:R-:W-:Y:S02]  /*37f0*/  ISETP.GT.AND P2, PT, R2, 0x29, !P2 ;  /* 0x000000290200780c */ /* 0x000fe40005744270 */
[----:B------:R-:W-:Y:S02]  /*3800*/  FMNMX.FTZ R4, R20, R5, !PT ;  /* 0x0000000514047209 */ /* 0x000fe40007810000 */
[C---:B------:R-:W-:Y:S02]  /*3810*/  ISETP.LT.OR P2, PT, R0.reuse, 0x2a, P2 ;  /* 0x0000002a0000780c */ /* 0x040fe40001741670 */
[----:B------:R-:W-:Y:S02]  /*3820*/  FMNMX.FTZ R5, R21, R4, !PT ;  /* 0x0000000415057209 */ /* 0x000fe40007810000 */
[----:B------:R-:W-:Y:S02]  /*3830*/  ISETP.LT.OR P4, PT, R0, 0x32, P4 ;  /* 0x000000320000780c */ /* 0x000fe40002781670 */
[----:B------:R-:W-:-:S02]  /*3840*/  FMNMX.FTZ R4, R24, R5, !PT ;  /* 0x0000000518047209 */ /* 0x000fc40007810000 */
[----:B0-----:R-:W-:Y:S02]  /*3850*/  FMNMX.FTZ R5, R33, R34, !PT ;  /* 0x0000002221057209 */ /* 0x001fe40007810000 */
        /* <DEDUP_REMOVED lines=15> */
[--C-:B------:R-:W-:Y:S01]  /*3950*/  FFMA.FTZ R38, R59, UR7, -R34.reuse ;  /* 0x000000073b267c23 */ /* 0x100fe20008010822 */
[----:B------:R-:W-:Y:S01]  /*3960*/  FMNMX.FTZ R33, R31, R4, !PT ;  /* 0x000000041f217209 */ /* 0x000fe20007810000 */
[----:B------:R-:W-:Y:S01]  /*3970*/  MUFU.EX2 R36, R36 ;  /* 0x0000002400247308 */ /* 0x000fe20000000800 */
[----:B------:R-:W-:Y:S01]  /*3980*/  FSEL R32, R51, -INF , !P4 ;  /* 0xff80000033207808 */ /* 0x000fe20006000000 */
[--C-:B------:R-:W-:Y:S01]  /*3990*/  FFMA.FTZ R39, R61, UR7, -R34.reuse ;  /* 0x000000073d277c23 */ /* 0x100fe20008010822 */
[----:B------:R-:W-:Y:S01]  /*39a0*/  FMNMX.FTZ R33, R2, R33, !PT ;  /* 0x0000002102217209 */ /* 0x000fe20007810000 */
[--C-:B------:R-:W-:Y:S01]  /*39b0*/  FFMA.FTZ R40, R63, UR7, -R34.reuse ;  /* 0x000000073f287c23 */ /* 0x100fe20008010822 */
[----:B------:R-:W-:Y:S01]  /*39c0*/  ISETP.LT.OR P2, PT, R0, 0x3a, P2 ;  /* 0x0000003a0000780c */ /* 0x000fe20001741670 */
[--C-:B------:R-:W-:Y:S01]  /*39d0*/  FFMA.FTZ R41, R65, UR7, -R34.reuse ;  /* 0x0000000741297c23 */ /* 0x100fe20008010822 */
[----:B------:R-:W-:Y:S01]  /*39e0*/  FSEL R0, R54, -INF , !P5 ;  /* 0xff80000036007808 */ /* 0x000fe20006800000 */
[----:B------:R-:W0:Y:S01]  /*39f0*/  MUFU.EX2 R37, R37 ;  /* 0x0000002500257308 */ /* 0x000e220000000800 */
[----:B------:R-:W-:Y:S01]  /*3a00*/  FMNMX.FTZ R35, R32, R33, !PT ;  /* 0x0000002120237209 */ /* 0x000fe20007810000 */
[--C-:B------:R-:W-:Y:S01]  /*3a10*/  FFMA.FTZ R42, R67, UR7, -R34.reuse ;  /* 0x00000007432a7c23 */ /* 0x100fe20008010822 */
[----:B------:R-:W-:Y:S01]  /*3a20*/  FSEL R33, R55, -INF , !P2 ;  /* 0xff80000037217808 */ /* 0x000fe20005000000 */
[--C-:B------:R-:W-:Y:S01]  /*3a30*/  FFMA.FTZ R43, R69, UR7, -R34.reuse ;  /* 0x00000007452b7c23 */ /* 0x100fe20008010822 */
[----:B------:R-:W-:Y:S01]  /*3a40*/  FMNMX.FTZ R4, R0, R35, !PT ;  /* 0x0000002300047209 */ /* 0x000fe20007810000 */
[--C-:B------:R-:W-:Y:S01]  /*3a50*/  FFMA.FTZ R44, R71, UR7, -R34.reuse ;  /* 0x00000007472c7c23 */ /* 0x100fe20008010822 */
[--C-:B------:R-:W-:Y:S01]  /*3a60*/  FFMA.FTZ R45, R73, UR7, -R34.reuse ;  /* 0x00000007492d7c23 */ /* 0x100fe20008010822 */
[----:B------:R-:W-:Y:S01]  /*3a70*/  MUFU.EX2 R38, R38 ;  /* 0x0000002600267308 */ /* 0x000fe20000000800 */
[----:B------:R-:W-:Y:S01]  /*3a80*/  FMNMX.FTZ R4, R33, R4, !PT ;  /* 0x0000000421047209 */ /* 0x000fe20007810000 */
[--C-:B------:R-:W-:Y:S01]  /*3a90*/  FFMA.FTZ R46, R75, UR7, -R34.reuse ;  /* 0x000000074b2e7c23 */ /* 0x100fe20008010822 */
[--C-:B------:R-:W-:Y:S01]  /*3aa0*/  FFMA.FTZ R47, R77, UR7, -R34.reuse ;  /* 0x000000074d2f7c23 */ /* 0x100fe20008010822 */
[--C-:B------:R-:W-:Y:S01]  /*3ab0*/  FFMA.FTZ R48, R79, UR7, -R34.reuse ;  /* 0x000000074f307c23 */ /* 0x100fe20008010822 */
[----:B------:R-:W-:Y:S01]  /*3ac0*/  FFMA.FTZ R49, R49, UR7, -R34 ;  /* 0x0000000731317c23 */ /* 0x000fe20008010822 */
[----:B------:R-:W1:Y:S02]  /*3ad0*/  SHFL.BFLY PT, R35, R4, 0x2, 0x1f ;  /* 0x0c401f0004237f89 */ /* 0x000e6400000e0000 */
[----:B------:R-:W2:Y:S01]  /*3ae0*/  MUFU.EX2 R39, R39 ;  /* 0x0000002700277308 */ /* 0x000ea20000000800 */
[----:B0-----:R-:W-:-:S07]  /*3af0*/  F2FP.BF16.F32.PACK_AB R196, R37, R36 ;  /* 0x0000002425c4723e */ /* 0x001fce00000010ff */
[----:B------:R-:W-:Y:S08]  /*3b00*/  MUFU.EX2 R40, R40 ;  /* 0x0000002800287308 */ /* 0x000ff00000000800 */
[----:B------:R-:W0:Y:S01]  /*3b10*/  MUFU.EX2 R41, R41 ;  /* 0x0000002900297308 */ /* 0x000e220000000800 */
[----:B--2---:R-:W-:Y:S02]  /*3b20*/  F2FP.BF16.F32.PACK_AB R198, R39, R38 ;  /* 0x0000002627c6723e */ /* 0x004fe400000010ff */
[----:B-1----:R-:W-:-:S05]  /*3b30*/  FMNMX.FTZ R35, R4, R35, !PT ;  /* 0x0000002304237209 */ /* 0x002fca0007810000 */
[----:B------:R-:W-:Y:S01]  /*3b40*/  MUFU.EX2 R42, R42 ;  /* 0x0000002a002a7308 */ /* 0x000fe20000000800 */
[----:B------:R-:W1:Y:S07]  /*3b50*/  SHFL.BFLY PT, R4, R35, 0x1, 0x1f ;  /* 0x0c201f0023047f89 */ /* 0x000e6e00000e0000 */
[----:B------:R-:W2:Y:S01]  /*3b60*/  MUFU.EX2 R43, R43 ;  /* 0x0000002b002b7308 */ /* 0x000ea20000000800 */
[----:B0-----:R-:W-:-:S07]  /*3b70*/  F2FP.BF16.F32.PACK_AB R192, R41, R40 ;  /* 0x0000002829c0723e */ /* 0x001fce00000010ff */
[----:B------:R-:W-:Y:S08]  /*3b80*/  MUFU.EX2 R44, R44 ;  /* 0x0000002c002c7308 */ /* 0x000ff00000000800 */
[----:B------:R-:W0:Y:S01]  /*3b90*/  MUFU.EX2 R45, R45 ;  /* 0x0000002d002d7308 */ /* 0x000e220000000800 */
[----:B--2---:R-:W-:Y:S02]  /*3ba0*/  F2FP.BF16.F32.PACK_AB R194, R43, R42 ;  /* 0x0000002a2bc2723e */ /* 0x004fe400000010ff */
[----:B-1----:R-:W-:Y:S01]  /*3bb0*/  FMNMX.FTZ R4, R35, R4, !PT ;  /* 0x0000000423047209 */ /* 0x002fe20007810000 */
[--C-:B------:R-:W-:Y:S01]  /*3bc0*/  FFMA.FTZ R35, R81, UR7, -R34.reuse ;  /* 0x0000000751237c23 */ /* 0x100fe20008010822 */
[----:B------:R-:W-:-:S02]  /*3bd0*/  FFMA.FTZ R34, R53, UR7, -R34 ;  /* 0x0000000735227c23 */ /* 0x000fc40008010822 */
[C---:B------:R-:W-:Y:S01]  /*3be0*/  FSETP.NEU.FTZ.AND P2, PT, R4.reuse, -INF , PT ;  /* 0xff8000000400780b */ /* 0x040fe20003f5d000 */
[----:B------:R-:W-:Y:S01]  /*3bf0*/  FMUL.FTZ R50, R4, UR7 ;  /* 0x0000000704327c20 */ /* 0x000fe20008410000 */
[----:B------:R-:W-:Y:S04]  /*3c00*/  MUFU.EX2 R46, R46 ;  /* 0x0000002e002e7308 */ /* 0x000fe80000000800 */
[----:B------:R-:W-:Y:S02]  /*3c10*/  FSEL R51, R50, RZ, P2 ;  /* 0x000000ff32337208 */ /* 0x000fe40001000000 */
[----:B------:R-:W-:Y:S02]  /*3c20*/  PLOP3.LUT P2, PT, PT, PT, UP0, 0x40, 0x0 ;  /* 0x000000000000781c */ /* 0x000fe40003f4e808 */
[----:B------:R-:W1:Y:S01]  /*3c30*/  MUFU.EX2 R47, R47 ;  /* 0x0000002f002f7308 */ /* 0x000e620000000800 */
        /* <DEDUP_REMOVED lines=15> */
[----:B------:R2:W3:Y:S01]  /*3d30*/  MUFU.EX2 R197, R17 ;  /* 0x0000001100c57308 */ /* 0x0004e20000000800 */
[--C-:B------:R-:W-:Y:S01]  /*3d40*/  FFMA.FTZ R0, R0, UR7, -R51.reuse ;  /* 0x0000000700007c23 */ /* 0x100fe20008010833 */
[----:B------:R-:W-:Y:S01]  /*3d50*/  FFMA.FTZ R33, R33, UR7, -R51 ;  /* 0x0000000721217c23 */ /* 0x000fe20008010833 */
[----:B0-----:R-:W-:-:S02]  /*3d60*/  F2FP.BF16.F32.PACK_AB R188, R45, R44 ;  /* 0x0000002c2dbc723e */ /* 0x001fc400000010ff */
[----:B-1----:R-:W-:-:S03]  /*3d70*/  F2FP.BF16.F32.PACK_AB R190, R47, R46 ;  /* 0x0000002e2fbe723e */ /* 0x002fc600000010ff */
[----:B------:R-:W0:Y:S01]  /*3d80*/  MUFU.EX2 R20, R20 ;  /* 0x0000001400147308 */ /* 0x000e220000000800 */
[----:B--2---:R-:W-:-:S04]  /*3d90*/  FADD.FTZ R17, R36, R37 ;  /* 0x0000002524117221 */ /* 0x004fc80000010000 */
[----:B------:R-:W-:-:S03]  /*3da0*/  FADD.FTZ R50, R38, R17 ;  /* 0x0000001126327221 */ /* 0x000fc60000010000 */
[----:B------:R-:W1:Y:S01]  /*3db0*/  MUFU.EX2 R21, R21 ;  /* 0x0000001500157308 */ /* 0x000e620000000800 */
[----:B------:R-:W-:-:S04]  /*3dc0*/  FADD.FTZ R17, R39, R50 ;  /* 0x0000003227117221 */ /* 0x000fc80000010000 */
[----:B------:R-:W-:Y:S01]  /*3dd0*/  FADD.FTZ R50, R40, R17 ;  /* 0x0000001128327221 */ /* 0x000fe20000010000 */
[----:B---3--:R-:W-:Y:S01]  /*3de0*/  FADD.FTZ R17, R16, R197 ;  /* 0x000000c510117221 */ /* 0x008fe20000010000 */
[----:B------:R-:W-:Y:S01]  /*3df0*/  F2FP.BF16.F32.PACK_AB R197, R197, R16 ;  /* 0x00000010c5c5723e */ /* 0x000fe200000010ff */
[----:B------:R-:W2:Y:S01]  /*3e00*/  MUFU.EX2 R24, R24 ;  /* 0x0000001800187308 */ /* 0x000ea20000000800 */
[----:B------:R-:W-:Y:S01]  /*3e10*/  FADD.FTZ R53, R41, R50 ;  /* 0x0000003229357221 */ /* 0x000fe20000010000 */
[----:B0-----:R-:W-:-:S03]  /*3e20*/  FADD.FTZ R50, R20, R17 ;  /* 0x0000001114327221 */ /* 0x001fc60000010000 */
[----:B------:R-:W-:-:S03]  /*3e30*/  FADD.FTZ R52, R42, R53 ;  /* 0x000000352a347221 */ /* 0x000fc60000010000 */
[----:B------:R-:W0:Y:S01]  /*3e40*/  MUFU.EX2 R25, R25 ;  /* 0x0000001900197308 */ /* 0x000e220000000800 */
[----:B-1----:R-:W-:Y:S01]  /*3e50*/  FADD.FTZ R17, R21, R50 ;  /* 0x0000003215117221 */ /* 0x002fe20000010000 */
[----:B------:R-:W-:Y:S01]  /*3e60*/  FADD.FTZ R53, R43, R52 ;  /* 0x000000342b357221 */ /* 0x000fe20000010000 */
[----:B------:R-:W-:Y:S01]  /*3e70*/  F2FP.BF16.F32.PACK_AB R199, R21, R20 ;  /* 0x0000001415c7723e */ /* 0x000fe200000010ff */
[----:B------:R-:W-:Y:S02]  /*3e80*/  VIADD R20, R56, 0xfffffffe ;  /* 0xfffffffe38147836 */ /* 0x000fe40000000000 */
[----:B------:R-:W-:Y:S02]  /*3e90*/  FADD.FTZ R52, R44, R53 ;  /* 0x000000352c347221 */ /* 0x000fe40000010000 */
[----:B------:R-:W1:Y:S01]  /*3ea0*/  MUFU.EX2 R26, R26 ;  /* 0x0000001a001a7308 */ /* 0x000e620000000800 */
[----:B--2---:R-:W-:Y:S01]  /*3eb0*/  FADD.FTZ R50, R24, R17 ;  /* 0x0000001118327221 */ /* 0x004fe20000010000 */
[----:B------:R-:W-:-:S04]  /*3ec0*/  FADD.FTZ R37, R45, R52 ;  /* 0x000000342d257221 */ /* 0x000fc80000010000 */
[----:B------:R-:W-:Y:S02]  /*3ed0*/  FADD.FTZ R38, R46, R37 ;  /* 0x000000252e267221 */ /* 0x000fe40000010000 */
[----:B------:R-:W2:Y:S01]  /*3ee0*/  MUFU.EX2 R27, R27 ;  /* 0x0000001b001b7308 */ /* 0x000ea20000000800 */
[----:B0-----:R-:W-:Y:S01]  /*3ef0*/  FADD.FTZ R17, R25, R50 ;  /* 0x0000003219117221 */ /* 0x001fe20000010000 */
[----:B------:R-:W-:Y:S01]  /*3f00*/  FADD.FTZ R37, R47, R38 ;  /* 0x000000262f257221 */ /* 0x000fe20000010000 */
[----:B------:R-:W-:-:S05]  /*3f10*/  F2FP.BF16.F32.PACK_AB R193, R25, R24 ;  /* 0x0000001819c1723e */ /* 0x000fca00000010ff */
[----:B------:R-:W0:Y:S01]  /*3f20*/  MUFU.EX2 R28, R28 ;  /* 0x0000001c001c7308 */ /* 0x000e220000000800 */
[----:B-1----:R-:W-:-:S07]  /*3f30*/  FADD.FTZ R36, R26, R17 ;  /* 0x000000111a247221 */ /* 0x002fce0000010000 */
[----:B------:R-:W1:Y:S01]  /*3f40*/  MUFU.EX2 R29, R29 ;  /* 0x0000001d001d7308 */ /* 0x000e620000000800 */
[C---:B--2---:R-:W-:Y:S01]  /*3f50*/  FADD.FTZ R17, R27.reuse, R36 ;  /* 0x000000241b117221 */ /* 0x044fe20000010000 */
[----:B------:R-:W-:-:S06]  /*3f60*/  F2FP.BF16.F32.PACK_AB R195, R27, R26 ;  /* 0x0000001a1bc3723e */ /* 0x000fcc00000010ff */
[----:B------:R-:W-:Y:S01]  /*3f70*/  MUFU.EX2 R30, R30 ;  /* 0x0000001e001e7308 */ /* 0x000fe20000000800 */
[----:B0-----:R-:W-:-:S07]  /*3f80*/  FADD.FTZ R36, R28, R17 ;  /* 0x000000111c247221 */ /* 0x001fce0000010000 */
[----:B------:R-:W0:Y:S01]  /*3f90*/  MUFU.EX2 R48, R48 ;  /* 0x0000003000307308 */ /* 0x000e220000000800 */
[----:B-1----:R-:W-:Y:S01]  /*3fa0*/  FADD.FTZ R17, R29, R36 ;  /* 0x000000241d117221 */ /* 0x002fe20000010000 */
[----:B------:R-:W-:Y:S01]  /*3fb0*/  IMAD R36, R201, 0x80, R200 ;  /* 0x00000080c9247824 */ /* 0x000fe200078e02c8 */
[----:B------:R-:W-:-:S04]  /*3fc0*/  F2FP.BF16.F32.PACK_AB R189, R29, R28 ;  /* 0x0000001c1dbd723e */ /* 0x000fc800000010ff */
[----:B------:R-:W-:Y:S01]  /*3fd0*/  R2UR UR10, R36 ;  /* 0x00000000240a72ca */ /* 0x000fe200000e0000 */
[----:B------:R-:W1:Y:S08]  /*3fe0*/  MUFU.EX2 R31, R31 ;  /* 0x0000001f001f7308 */ /* 0x000e700000000800 */
[----:B------:R-:W-:Y:S01]  /*3ff0*/  MUFU.EX2 R2, R2 ;  /* 0x0000000200027308 */ /* 0x000fe20000000800 */
[----:B0-----:R-:W-:-:S03]  /*4000*/  FADD.FTZ R38, R48, R37 ;  /* 0x0000002530267221 */ /* 0x001fc60000010000 */
[----:B------:R-:W-:-:S04]  /*4010*/  UIADD3 UR4, UR10, UR4, URZ ;  /* 0x000000040a047290 */ /* 0x000fc8000fffe03f */
[----:B------:R-:W0:Y:S01]  /*4020*/  MUFU.EX2 R49, R49 ;  /* 0x0000003100317308 */ /* 0x000e220000000800 */
[----:B-1----:R-:W-:-:S07]  /*4030*/  F2FP.BF16.F32.PACK_AB R191, R31, R30 ;  /* 0x0000001e1fbf723e */ /* 0x002fce00000010ff */
[----:B------:R1:W2:Y:S08]  /*4040*/  MUFU.EX2 R185, R32 ;  /* 0x0000002000b97308 */ /* 0x0002b00000000800 */
[----:B------:R-:W3:Y:S01]  /*4050*/  MUFU.EX2 R35, R35 ;  /* 0x0000002300237308 */ /* 0x000ee20000000800 */
[----:B-1----:R-:W-:Y:S01]  /*4060*/  FADD.FTZ R32, R30, R17 ;  /* 0x000000111e207221 */ /* 0x002fe20000010000 */
[C---:B0-----:R-:W-:Y:S01]  /*4070*/  FADD.FTZ R38, R49.reuse, R38 ;  /* 0x0000002631267221 */ /* 0x041fe20000010000 */
[----:B------:R-:W-:-:S02]  /*4080*/  F2FP.BF16.F32.PACK_AB R184, R49, R48 ;  /* 0x0000003031b8723e */ /* 0x000fc400000010ff */
[----:B------:R-:W-:-:S03]  /*4090*/  FADD.FTZ R37, R31, R32 ;  /* 0x000000201f257221 */ /* 0x000fc60000010000 */
[----:B------:R-:W0:Y:S01]  /*40a0*/  MUFU.EX2 R0, R0 ;  /* 0x0000000000007308 */ /* 0x000e220000000800 */
[----:B------:R-:W-:-:S04]  /*40b0*/  FADD.FTZ R32, R2, R37 ;  /* 0x0000002502207221 */ /* 0x000fc80000010000 */
[C---:B--2---:R-:W-:Y:S01]  /*40c0*/  FADD.FTZ R21, R185.reuse, R32 ;  /* 0x00000020b9157221 */ /* 0x044fe20000010000 */
[----:B------:R-:W-:Y:S02]  /*40d0*/  F2FP.BF16.F32.PACK_AB R185, R185, R2 ;  /* 0x00000002b9b9723e */ /* 0x000fe400000010ff */
[----:B------:R-:W1:Y:S01]  /*40e0*/  MUFU.EX2 R34, R34 ;  /* 0x0000002200227308 */ /* 0x000e620000000800 */
[----:B---3--:R-:W-:-:S07]  /*40f0*/  FADD.FTZ R17, R35, R38 ;  /* 0x0000002623117221 */ /* 0x008fce0000010000 */
[----:B------:R-:W2:Y:S01]  /*4100*/  MUFU.EX2 R33, R33 ;  /* 0x0000002100217308 */ /* 0x000ea20000000800 */
[----:B0-----:R-:W-:Y:S01]  /*4110*/  FADD.FTZ R16, R0, R21 ;  /* 0x0000001500107221 */ /* 0x001fe20000010000 */
[C---:B-1----:R-:W-:Y:S01]  /*4120*/  FADD.FTZ R17, R34.reuse, R17 ;  /* 0x0000001122117221 */ /* 0x042fe20000010000 */
[----:B------:R-:W-:Y:S02]  /*4130*/  F2FP.BF16.F32.PACK_AB R186, R34, R35 ;  /* 0x0000002322ba723e */ /* 0x000fe400000010ff */
[C---:B--2---:R-:W-:Y:S01]  /*4140*/  FADD.FTZ R16, R33.reuse, R16 ;  /* 0x0000001021107221 */ /* 0x044fe20000010000 */
[----:B------:R-:W-:Y:S01]  /*4150*/  F2FP.BF16.F32.PACK_AB R187, R33, R0 ;  /* 0x0000000021bb723e */ /* 0x000fe200000010ff */
[----:B------:R-:W-:Y:S06]  /*4160*/  @P2 BRA `(.L_x_1105) ;  /* 0x0000000000482947 */ /* 0x000fec0003800000 */
[C---:B------:R-:W-:Y:S01]  /*4170*/  ISETP.GT.AND P2, PT, R36.reuse, RZ, PT ;  /* 0x000000ff2400720c */ /* 0x040fe20003f44270 */
[----:B------:R-:W-:-:S05]  /*4180*/  VIADD R0, R36, 0xffffffff ;  /* 0xffffffff24007836 */ /* 0x000fca0000000000 */
[----:B------:R-:W-:-:S07]  /*4190*/  R2UR UR6, R0 ;  /* 0x00000000000672ca */ /* 0x000fce00000e0000 */
[----:B------:R-:W-:Y:S08]  /*41a0*/  @P2 BRA `(.L_x_1106) ;  /* 0x00000000001c2947 */ /* 0x000ff00003800000 */
[----:B------:R-:W-:Y:S02]  /*41b0*/  UISETP.NE.AND UP1, UPT, UR5, 0x1, UPT ;  /* 0x000000010500788c */ /* 0x000fe4000bf25270 */
[----:B------:R-:W-:-:S09]  /*41c0*/  UIADD3 UR6, -UR10, URZ, URZ ;  /* 0x0000003f0a067290 */ /* 0x000fd2000fffe13f */
[----:B------:R-:W-:Y:S02]  /*41d0*/  @UP1 ULDC.64 UR10, c[0x0][0x9e8] ;  /* 0x00027a00000a1ab9 */ /* 0x000fe40000000a00 */
[----:B------:R-:W-:-:S04]  /*41e0*/  UIMAD.WIDE.U32 UR14, UR6, UR10, URZ ;  /* 0x0000000a060e72a5 */ /* 0x000fc8000f8e003f */
[----:B------:R-:W-:-:S04]  /*41f0*/  @UP1 USHF.R.U32.HI UR6, URZ, UR11, UR15 ;  /* 0x0000000b3f061299 */ /* 0x000fc8000801160f */
[----:B------:R-:W-:Y:S01]  /*4200*/  ULOP3.LUT UR6, URZ, UR6, URZ, 0x33, !UPT ;  /* 0x000000063f067292 */ /* 0x000fe2000f8e333f */
[----:B------:R-:W-:Y:S11]  /*4210*/  BRA `(.L_x_1107) ;  /* 0x0000000000107947 */ /* 0x000ff60003800000 */
.L_x_1106:
[----:B------:R-:W-:-:S11]  /*4220*/  UISETP.NE.AND UP1, UPT, UR5, 0x1, UPT ;  /* 0x000000010500788c */ /* 0x000fd6000bf25270 */
[----:B------:R-:W-:Y:S02]  /*4230*/  @UP1 ULDC.64 UR10, c[0x0][0x9e8] ;  /* 0x00027a00000a1ab9 */ /* 0x000fe40000000a00 */
[----:B------:R-:W-:-:S04]  /*4240*/  UIMAD.WIDE.U32 UR14, UR6, UR10, URZ ;  /* 0x0000000a060e72a5 */ /* 0x000fc8000f8e003f */
[----:B------:R-:W-:-:S12]  /*4250*/  @UP1 USHF.R.U32.HI UR6, URZ, UR11, UR15 ;  /* 0x0000000b3f061299 */ /* 0x000fd8000801160f */
.L_x_1107:
[----:B------:R-:W-:-:S04]  /*4260*/  UIMAD UR5, UR6, UR5, UR5 ;  /* 0x00000005060572a4 */ /* 0x000fc8000f8e0205 */
[----:B------:R-:W-:-:S04]  /*4270*/  UISETP.LT.AND UP1, UPT, UR4, UR5, UPT ;  /* 0x000000050400728c */ /* 0x000fc8000bf21270 */
[----:B------:R-:W-:-:S12]  /*4280*/  USEL UR4, UR4, UR5, UP1 ;  /* 0x0000000504047287 */ /* 0x000fd80008800000 */
.L_x_1105:
        /* <DEDUP_REMOVED lines=73> */
[----:B------:R-:W-:Y:S01]  /*4720*/  IMAD.IADD R217, R3, 0x1, R200 ;  /* 0x0000000103d97824 */ /* 0x000fe200078e02c8 */
[----:B------:R-:W-:Y:S01]  /*4730*/  ULDC UR54, c[0x0][0x9e4] ;  /* 0x0002790000367ab9 */ /* 0x000fe20000000800 */
[----:B------:R-:W-:Y:S01]  /*4740*/  IMAD.MOV.U32 R2, RZ, RZ, 0x3f800000 ;  /* 0x3f800000ff027424 */ /* 0x000fe200078e00ff */
[----:B------:R-:W-:Y:S01]  /*4750*/  ULDC UR55, c[0x0][0x988] ;  /* 0x0002620000377ab9 */ /* 0x000fe20000000800 */
[----:B------:R-:W-:Y:S01]  /*4760*/  VIADD R203, R217, 0x8 ;  /* 0x00000008d9cb7836 */ /* 0x000fe20000000000 */
[----:B------:R-:W-:Y:S01]  /*4770*/  ULDC UR4, c[0x0][0x9d8] ;  /* 0x0002760000047ab9 */ /* 0x000fe20000000800 */
[----:B------:R-:W-:Y:S01]  /*4780*/  IMAD.MOV.U32 R151, RZ, RZ, RZ ;  /* 0x000000ffff977224 */ /* 0x000fe200078e00ff */
[----:B------:R-:W-:Y:S02]  /*4790*/  ULDC UR58, c[0x0][0x9e0] ;  /* 0x00027800003a7ab9 */ /* 0x000fe40000000800 */
[----:B------:R-:W-:-:S07]  /*47a0*/  LOP3.LUT R21, RZ, R203, RZ, 0x33, !PT ;  /* 0x000000cbff157212 */ /* 0x000fce00078e33ff */
.L_x_1125:
[----:B------:R-:W-:-:S04]  /*47b0*/  UIADD3 UR5, UR37, 0x1, URZ ;  /* 0x0000000125057890 */ /* 0x000fc8000fffe03f */
[----:B------:R-:W-:-:S04]  /*47c0*/  UISETP.NE.AND UP1, UPT, UR5, 0x2, UPT ;  /* 0x000000020500788c */ /* 0x000fc8000bf25270 */
[----:B------:R-:W-:Y:S02]  /*47d0*/  USEL UR38, URZ, 0x1, UP1 ;  /* 0x000000013f267887 */ /* 0x000fe40008800000 */
[----:B------:R-:W-:Y:S02]  /*47e0*/  USEL UR5, UR5, URZ, UP1 ;  /* 0x0000003f05057287 */ /* 0x000fe40008800000 */
[----:B------:R-:W-:Y:S01]  /*47f0*/  ULOP3.LUT UR38, UR36, UR38, URZ, 0x3c, !UPT ;  /* 0x0000002624267292 */ /* 0x000fe2000f8e3c3f */
[----:B------:R-:W-:Y:S11]  /*4800*/  @!P0 BRA `(.L_x_1109) ;  /* 0x0000000000048947 */ /* 0x000ff60003800000 */
[----:B------:R-:W-:Y:S01]  /*4810*/  BPT.TRAP 0x1 ;  /* 0x000000040000795c */ /* 0x000fe20000300000 */
.L_x_1109:
[----:B------:R-:W-:Y:S01]  /*4820*/  ULEA UR6, UR5, UR39, 0x3 ;  /* 0x0000002705067291 */ /* 0x000fe2000f8e183f */
[----:B------:R-:W-:-:S05]  /*4830*/  IMAD.U32 R152, RZ, RZ, UR38 ;  /* 0x00000026ff987e24 */ /* 0x000fca000f8e00ff */
[----:B------:R-:W-:-:S04]  /*4840*/  SHF.L.U32 R152, R152, 0x1f, RZ ;  /* 0x0000001f98987819 */ /* 0x000fc800000006ff */
[----:B------:R0:W1:Y:S01]  /*4850*/  SYNCS.PHASECHK.TRANS64.TRYWAIT P2, [UR6+0x30830], R152 ;  /* 0x03083098ff0075a7 */ /* 0x0000620008040146 */
[----:B------:R-:W-:Y:S05]  /*4860*/  @!P0 BRA `(.L_x_1110) ;  /* 0x0000000000048947 */ /* 0x000fea0003800000 */
[----:B------:R-:W-:Y:S01]  /*4870*/  BPT.TRAP 0x1 ;  /* 0x000000040000795c */ /* 0x000fe20000300000 */
.L_x_1110:
[----:B-1----:R-:W-:Y:S05]  /*4880*/  @P2 BRA `(.L_x_1111) ;  /* 0x0000000000082947 */ /* 0x002fea0003800000 */
[----:B------:R-:W1:Y:S02]  /*4890*/  SYNCS.PHASECHK.TRANS64.TRYWAIT P2, [UR6+0x30830], R152 ;  /* 0x03083098ff0075a7 */ /* 0x000e640008040146 */
[----:B-1----:R-:W-:Y:S05]  /*48a0*/  @!P2 BRA `(.L_x_1112) ;  /* 0x000001140014a947 */ /* 0x002fea0003800000 */
.L_x_1111:
[----:B------:R-:W-:Y:S01]  /*48b0*/  R2UR UR44, R14 ;  /* 0x000000000e2c72ca */ /* 0x000fe200000e0000 */
[----:B------:R-:W-:Y:S01]  /*48c0*/  ULEA UR7, UR5, UR60, 0xb ;  /* 0x0000003c05077291 */ /* 0x000fe2000f8e583f */
[----:B------:R-:W-:Y:S01]  /*48d0*/  R2UR UR45, R15 ;  /* 0x000000000f2d72ca */ /* 0x000fe200000e0000 */
[----:B01----:R-:W-:Y:S01]  /*48e0*/  WARPGROUP.ARRIVE ;  /* 0x00000000000079c5 */ /* 0x003fe20000000000 */
        /* <DEDUP_REMOVED lines=176> */
[----:B------:R-:W-:Y:S01]  /*53f0*/  UMOV UR44, UR56 ;  /* 0x00000038002c7c82 */ /* 0x000fe20008000000 */
[----:B------:R-:W-:Y:S01]  /*5400*/  UMOV UR45, UR57 ;  /* 0x00000039002d7c82 */ /* 0x000fe20008000000 */
[----:B------:R-:W-:Y:S01]  /*5410*/  UMOV UR47, 0x40000040 ;  /* 0x40000040002f7882 */ /* 0x000fe20000000000 */
[----:B------:R-:W-:Y:S02]  /*5420*/  WARPGROUP.DEPBAR.LE gsb0, 0x0 ;  /* 0x00008000000079c5 */ /* 0x000fe40000010000 */
[----:B------:R-:W-:-:S06]  /*5430*/  WARPGROUP.ARRIVE ;  /* 0x00000000000079c5 */ /* 0x000fcc0000000000 */
        /* <DEDUP_REMOVED lines=42> */
.L_x_1113:
[----:B------:R-:W-:Y:S01]  /*56e0*/  ULEA UR14, UR37, UR39, 0x3 ;  /* 0x00000027250e7291 */ /* 0x000fe2000f8e183f */
[----:B------:R-:W-:-:S05]  /*56f0*/  IMAD.U32 R0, RZ, RZ, UR36 ;  /* 0x00000024ff007e24 */ /* 0x000fca000f8e00ff */
[----:B------:R-:W-:-:S04]  /*5700*/  SHF.L.U32 R0, R0, 0x1f, RZ ;  /* 0x0000001f00007819 */ /* 0x000fc800000006ff */
[----:B------:R0:W1:Y:S01]  /*5710*/  SYNCS.PHASECHK.TRANS64.TRYWAIT P2, [UR14+0x30850], R0 ;  /* 0x03085000ff0075a7 */ /* 0x000062000804014e */
[----:B------:R-:W-:Y:S05]  /*5720*/  @!P0 BRA `(.L_x_1114) ;  /* 0x0000000000048947 */ /* 0x000fea0003800000 */
[----:B------:R-:W-:Y:S01]  /*5730*/  BPT.TRAP 0x1 ;  /* 0x000000040000795c */ /* 0x000fe20000300000 */
.L_x_1114:
[----:B-1----:R-:W-:Y:S05]  /*5740*/  @P2 BRA `(.L_x_1115) ;  /* 0x0000000000082947 */ /* 0x002fea0003800000 */
[----:B------:R-:W1:Y:S02]  /*5750*/  SYNCS.PHASECHK.TRANS64.TRYWAIT P2, [UR14+0x30850], R0 ;  /* 0x03085000ff0075a7 */ /* 0x000e64000804014e */
[----:B-1----:R-:W-:Y:S05]  /*5760*/  @!P2 BRA `(.L_x_1116) ;  /* 0x00000104007ca947 */ /* 0x002fea0003800000 */
.L_x_1115:
[----:B------:R-:W-:Y:S01]  /*5770*/  UIADD3 UR7, UR39, 0x400, URZ ;  /* 0x0000040027077890 */ /* 0x000fe2000fffe03f */
[----:B------:R-:W-:Y:S01]  /*5780*/  WARPGROUP.ARRIVE ;  /* 0x00000000000079c5 */ /* 0x000fe20000000000 */
[----:B------:R-:W-:Y:S01]  /*5790*/  UMOV UR11, 0x40000040 ;  /* 0x40000040000b7882 */ /* 0x000fe20000000000 */
[----:B------:R-:W-:Y:S01]  /*57a0*/  FMUL.FTZ R2, R155, UR4 ;  /* 0x000000049b027c20 */ /* 0x000fe20008410000 */
[----:B------:R-:W-:Y:S01]  /*57b0*/  USHF.R.U32.HI UR7, URZ, 0x4, UR7 ;  /* 0x000000043f077899 */ /* 0x000fe20008011607 */
[----:B------:R-:W-:Y:S01]  /*57c0*/  FMUL.FTZ R155, R158, UR4 ;  /* 0x000000049e9b7c20 */ /* 0x000fe20008410000 */
[----:B------:R-:W-:Y:S01]  /*57d0*/  FMUL.FTZ R158, R166, UR4 ;  /* 0x00000004a69e7c20 */ /* 0x000fe20008410000 */
[----:B------:R-:W-:Y:S01]  /*57e0*/  FMUL.FTZ R166, R182, UR4 ;  /* 0x00000004b6a67c20 */ /* 0x000fe20008410000 */
[----:B------:R-:W-:Y:S01]  /*57f0*/  ULOP3.LUT UR7, UR7, 0x3fff, URZ, 0xc0, !UPT ;  /* 0x00003fff07077892 */ /* 0x000fe2000f8ec03f */
[----:B01----:R-:W-:Y:S01]  /*5800*/  FMUL.FTZ R0, R154, UR4 ;  /* 0x000000049a007c20 */ /* 0x003fe20008410000 */
[----:B------:R-:W-:Y:S01]  /*5810*/  SHF.L.U32 R182, R20, 0x6, RZ ;  /* 0x0000000614b67819 */ /* 0x000fe200000006ff */
[----:B------:R-:W-:Y:S01]  /*5820*/  FMUL.FTZ R154, R159, UR4 ;  /* 0x000000049f9a7c20 */ /* 0x000fe20008410000 */
[----:B------:R-:W-:Y:S01]  /*5830*/  ULOP3.LUT UR7, UR7, 0x2000000, URZ, 0xfc, !UPT ;  /* 0x0200000007077892 */ /* 0x000fe2000f8efc3f */
[----:B------:R-:W-:Y:S01]  /*5840*/  FMUL.FTZ R159, R167, UR4 ;  /* 0x00000004a79f7c20 */ /* 0x000fe20008410000 */
[----:B------:R-:W-:Y:S01]  /*5850*/  FMUL.FTZ R167, R183, UR4 ;  /* 0x00000004b7a77c20 */ /* 0x000fe20008410000 */
[----:B------:R-:W-:Y:S01]  /*5860*/  PLOP3.LUT P2, PT, PT, PT, UP0, 0x40, 0x0 ;  /* 0x000000000000781c */ /* 0x000fe20003f4e808 */
[----:B------:R-:W-:Y:S01]  /*5870*/  ULEA UR7, UR37, UR7, 0xb ;  /* 0x0000000725077291 */ /* 0x000fe2000f8e583f */
[----:B------:R-:W0:Y:S06]  /*5880*/  MUFU.TANH R0, R0 ;  /* 0x0000000000007308 */ /* 0x000e2c0000002400 */
[----:B------:R-:W-:-:S02]  /*5890*/  UMOV UR10, UR7 ;  /* 0x00000007000a7c82 */ /* 0x000fc40008000000 */
[----:B------:R-:W-:Y:S01]  /*58a0*/  HGMMA.64x256x16.F32.BF16 R24, R196, gdesc[UR8].tnspB, R24, gsb0 ;  /* 0x43e00008c4187df0 */ /* 0x000fe20008001818 */
[----:B------:R-:W-:Y:S01]  /*58b0*/  UIADD3 UR10, UR7, 0x80, URZ ;  /* 0x00000080070a7890 */ /* 0x000fe2000fffe03f */
[----:B------:R-:W1:Y:S01]  /*58c0*/  MUFU.TANH R2, R2 ;  /* 0x0000000200027308 */ /* 0x000e620000002400 */
[----:B------:R-:W-:-:S07]  /*58d0*/  UMOV UR11, 0x40000040 ;  /* 0x40000040000b7882 */ /* 0x000fce0000000000 */
[----:B------:R-:W2:Y:S08]  /*58e0*/  MUFU.TANH R155, R155 ;  /* 0x0000009b009b7308 */ /* 0x000eb00000002400 */
[----:B------:R-:W3:Y:S08]  /*58f0*/  MUFU.TANH R154, R154 ;  /* 0x0000009a009a7308 */ /* 0x000ef00000002400 */
[----:B------:R-:W4:Y:S08]  /*5900*/  MUFU.TANH R158, R158 ;  /* 0x0000009e009e7308 */ /* 0x000f300000002400 */
[----:B------:R-:W0:Y:S08]  /*5910*/  MUFU.TANH R159, R159 ;  /* 0x0000009f009f7308 */ /* 0x000e300000002400 */
[----:B------:R-:W0:Y:S08]  /*5920*/  MUFU.TANH R166, R166 ;  /* 0x000000a600a67308 */ /* 0x000e300000002400 */
[----:B------:R-:W0:Y:S01]  /*5930*/  MUFU.TANH R167, R167 ;  /* 0x000000a700a77308 */ /* 0x000e220000002400 */
[----:B------:R-:W-:-:S02]  /*5940*/  WARPGROUP.DEPBAR.LE gsb0, 0x0 ;  /* 0x00008000000079c5 */ /* 0x000fc40000010000 */
[----:B------:R-:W-:Y:S01]  /*5950*/  WARPGROUP.ARRIVE ;  /* 0x00000000000079c5 */ /* 0x000fe20000000000 */
[----:B------:R-:W-:Y:S01]  /*5960*/  FMUL.FTZ R197, R176, UR4 ;  /* 0x00000004b0c57c20 */ /* 0x000fe20008410000 */
[----:B------:R-:W-:-:S04]  /*5970*/  FMUL.FTZ R196, R177, UR4 ;  /* 0x00000004b1c47c20 */ /* 0x000fc80008410000 */
[----:B------:R-:W-:Y:S01]  /*5980*/  HGMMA.64x256x16.F32.BF16 R24, R192, gdesc[UR8].tnspB, R24, gsb0 ;  /* 0x43e00008c0187df0 */ /* 0x000fe20008001818 */
[----:B------:R-:W-:Y:S01]  /*5990*/  UIADD3 UR10, UR7, 0x100, URZ ;  /* 0x00000100070a7890 */ /* 0x000fe2000fffe03f */
[----:B------:R-:W0:Y:S01]  /*59a0*/  MUFU.TANH R197, R197 ;  /* 0x000000c500c57308 */ /* 0x000e220000002400 */
[----:B------:R-:W-:-:S07]  /*59b0*/  UMOV UR11, 0x40000040 ;  /* 0x40000040000b7882 */ /* 0x000fce0000000000 */
[----:B------:R-:W0:Y:S01]  /*59c0*/  MUFU.TANH R196, R196 ;  /* 0x000000c400c47308 */ /* 0x000e220000002400 */
[----:B------:R-:W-:Y:S02]  /*59d0*/  WARPGROUP.DEPBAR.LE gsb0, 0x0 ;  /* 0x00008000000079c5 */ /* 0x000fe40000010000 */
[----:B------:R-:W-:Y:S01]  /*59e0*/  WARPGROUP.ARRIVE ;  /* 0x00000000000079c5 */ /* 0x000fe20000000000 */
[----:B------:R-:W-:Y:S01]  /*59f0*/  FMUL.FTZ R192, R168, UR4 ;  /* 0x00000004a8c07c20 */ /* 0x000fe20008410000 */
[----:B------:R-:W-:Y:S01]  /*5a00*/  FMUL.FTZ R193, R169, UR4 ;  /* 0x00000004a9c17c20 */ /* 0x000fe20008410000 */
[----:B------:R-:W-:Y:S01]  /*5a10*/  FMUL.FTZ R194, R172, UR4 ;  /* 0x00000004acc27c20 */ /* 0x000fe20008410000 */
[----:B------:R-:W-:-:S11]  /*5a20*/  FMUL.FTZ R195, R173, UR4 ;  /* 0x00000004adc37c20 */ /* 0x000fd60008410000 */
[----:B------:R-:W-:Y:S01]  /*5a30*/  HGMMA.64x256x16.F32.BF16 R24, R188, gdesc[UR8].tnspB, R24, gsb0 ;  /* 0x43e00008bc187df0 */ /* 0x000fe20008001818 */
[----:B------:R-:W-:Y:S01]  /*5a40*/  UIADD3 UR10, UR7, 0x180, URZ ;  /* 0x00000180070a7890 */ /* 0x000fe2000fffe03f */
[----:B------:R-:W0:Y:S01]  /*5a50*/  MUFU.TANH R192, R192 ;  /* 0x000000c000c07308 */ /* 0x000e220000002400 */
[----:B------:R-:W-:-:S07]  /*5a60*/  UMOV UR11, 0x40000040 ;  /* 0x40000040000b7882 */ /* 0x000fce0000000000 */
[----:B------:R-:W0:Y:S08]  /*5a70*/  MUFU.TANH R193, R193 ;  /* 0x000000c100c17308 */ /* 0x000e300000002400 */
[----:B------:R-:W0:Y:S08]  /*5a80*/  MUFU.TANH R194, R194 ;  /* 0x000000c200c27308 */ /* 0x000e300000002400 */
[----:B------:R-:W0:Y:S01]  /*5a90*/  MUFU.TANH R195, R195 ;  /* 0x000000c300c37308 */ /* 0x000e220000002400 */
        /* <DEDUP_REMOVED lines=11> */
[----:B------:R-:W-:Y:S01]  /*5b50*/  IADD3 R153, R19, 0x1, -R182 ;  /* 0x0000000113997810 */ /* 0x000fe20007ffe8b6 */
[----:B------:R-:W-:Y:S01]  /*5b60*/  IMAD.U32 R152, RZ, RZ, UR6 ;  /* 0x00000006ff987e24 */ /* 0x000fe2000f8e00ff */
[----:B------:R-:W0:Y:S03]  /*5b70*/  MUFU.TANH R188, R188 ;  /* 0x000000bc00bc7308 */ /* 0x000e260000002400 */
[----:B------:R-:W-:-:S02]  /*5b80*/  @!P1 VIADD R152, R152, 0x30840 ;  /* 0x0003084098989836 */ /* 0x000fc40000000000 */
[----:B------:R-:W-:-:S03]  /*5b90*/  IMAD.IADD R153, R153, 0x1, -R22 ;  /* 0x0000000199997824 */ /* 0x000fc600078e0a16 */
[----:B------:R-:W0:Y:S01]  /*5ba0*/  MUFU.TANH R189, R189 ;  /* 0x000000bd00bd7308 */ /* 0x000e220000002400 */
[----:B------:R-:W-:Y:S01]  /*5bb0*/  IMAD R153, R18, -0x2, R153 ;  /* 0xfffffffe12997824 */ /* 0x000fe200078e0299 */
[----:B------:R-:W-:-:S03]  /*5bc0*/  @!P1 PRMT R152, RZ, 0x654, R152 ;  /* 0x00000654ff989816 */ /* 0x000fc60000000098 */
[C---:B------:R-:W-:Y:S02]  /*5bd0*/  VIADD R198, R153.reuse, UR58 ;  /* 0x0000003a99c67c36 */ /* 0x040fe40008000000 */
[----:B------:R-:W-:Y:S01]  /*5be0*/  VIADD R202, R153, UR51 ;  /* 0x0000003399ca7c36 */ /* 0x000fe20008000000 */
[----:B------:R-:W0:Y:S01]  /*5bf0*/  MUFU.TANH R190, R190 ;  /* 0x000000be00be7308 */ /* 0x000e220000002400 */
[C---:B------:R-:W-:Y:S02]  /*5c00*/  IMAD.IADD R177, R3.reuse, 0x1, R198 ;  /* 0x0000000103b17824 */ /* 0x040fe400078e02c6 */
[----:B------:R-:W-:-:S05]  /*5c10*/  IMAD.IADD R178, R3, 0x1, R202 ;  /* 0x0000000103b27824 */ /* 0x000fca00078e02ca */
[----:B------:R-:W0:Y:S08]  /*5c20*/  MUFU.TANH R191, R191 ;  /* 0x000000bf00bf7308 */ /* 0x000e300000002400 */
[----:B------:R-:W0:Y:S08]  /*5c30*/  MUFU.TANH R164, R164 ;  /* 0x000000a400a47308 */ /* 0x000e300000002400 */
[----:B------:R-:W0:Y:S08]  /*5c40*/  MUFU.TANH R165, R165 ;  /* 0x000000a500a57308 */ /* 0x000e300000002400 */
[----:B------:R-:W0:Y:S08]  /*5c50*/  MUFU.TANH R179, R179 ;  /* 0x000000b300b37308 */ /* 0x000e300000002400 */
[----:B------:R-:W0:Y:S01]  /*5c60*/  MUFU.TANH R180, R180 ;  /* 0x000000b400b47308 */ /* 0x000e220000002400 */
[----:B------:R-:W-:-:S02]  /*5c70*/  WARPGROUP.DEPBAR.LE gsb0, 0x0 ;  /* 0x00008000000079c5 */ /* 0x000fc40000010000 */
        /* <DEDUP_REMOVED lines=10> */
[----:B------:R-:W0:Y:S01]  /*5d20*/  MUFU.TANH R184, R184 ;  /* 0x000000b800b87308 */ /* 0x000e220000002400 */
[----:B------:R0:W-:Y:S07]  /*5d30*/  @!P1 SYNCS.ARRIVE.TRANS64.RED.A1T0 RZ, [R152+URZ], RZ ;  /* 0x000000ff98ff99a7 */ /* 0x0001ee000810043f */
        /* <DEDUP_REMOVED lines=8> */
[----:B------:R-:W0:Y:S01]  /*5dc0*/  MUFU.TANH R162, R162 ;  /* 0x000000a200a27308 */ /* 0x000e220000002400 */
[----:B-1234-:R-:W-:Y:S05]  /*5dd0*/  @P2 BRA `(.L_x_1117) ;  /* 0x00000000005c2947 */ /* 0x01efea0003800000 */
[----:B------:R-:W-:Y:S01]  /*5de0*/  ISETP.GT.AND P2, PT, R217, -0x1, PT ;  /* 0xffffffffd900780c */ /* 0x000fe20003f44270 */
[----:B------:R-:W-:-:S12]  /*5df0*/  BSSY B0, `(.L_x_1118) ;  /* 0x0000011000007945 */ /* 0x000fd80003800000 */
[----:B------:R-:W-:Y:S05]  /*5e00*/  @P2 BRA `(.L_x_1119) ;  /* 0x0000000000242947 */ /* 0x000fea0003800000 */
[----:B------:R-:W-:Y:S02]  /*5e10*/  IMAD.U32 R168, RZ, RZ, UR54 ;  /* 0x00000036ffa87e24 */ /* 0x000fe4000f8e00ff */
[----:B------:R-:W-:-:S03]  /*5e20*/  IMAD.IADD R169, R3, 0x1, R200 ;  /* 0x0000000103a97824 */ /* 0x000fc600078e02c8 */
[----:B------:R-:W-:Y:S02]  /*5e30*/  ISETP.NE.AND P2, PT, R168, 0x1, PT ;  /* 0x00000001a800780c */ /* 0x000fe40003f45270 */
[----:B------:R-:W-:-:S11]  /*5e40*/  LOP3.LUT R169, RZ, R169, RZ, 0x33, !PT ;  /* 0x000000a9ffa97212 */ /* 0x000fd600078e33ff */
[----:B0-----:R-:W0:Y:S02]  /*5e50*/  @P2 LDC.64 R152, c[0x0][0x9e8] ;  /* 0x00027a00ff982b82 */ /* 0x001e240000000a00 */
[----:B0-----:R-:W-:-:S05]  /*5e60*/  @P2 IMAD.HI.U32 R152, R169, R152, RZ ;  /* 0x00000098a9982227 */ /* 0x001fca00078e00ff */
[----:B------:R-:W-:-:S04]  /*5e70*/  @P2 SHF.R.U32.HI R169, RZ, R153, R152 ;  /* 0x00000099ffa92219 */ /* 0x000fc80000011698 */
[----:B------:R-:W-:Y:S01]  /*5e80*/  LOP3.LUT R169, RZ, R169, RZ, 0x33, !PT ;  /* 0x000000a9ffa97212 */ /* 0x000fe200078e33ff */
[----:B------:R-:W-:Y:S06]  /*5e90*/  BRA `(.L_x_1120) ;  /* 0x0000000000187947 */ /* 0x000fec0003800000 */
.L_x_1119:
[----:B------:R-:W-:Y:S01]  /*5ea0*/  IMAD.U32 R168, RZ, RZ, UR54 ;  /* 0x00000036ffa87e24 */ /* 0x000fe2000f8e00ff */
[----:B------:R-:W-:-:S04]  /*5eb0*/  MOV R169, R217 ;  /* 0x000000d900a97202 */ /* 0x000fc80000000f00 */
[----:B------:R-:W-:-:S13]  /*5ec0*/  ISETP.NE.AND P2, PT, R168, 0x1, PT ;  /* 0x00000001a800780c */ /* 0x000fda0003f45270 */
[----:B0-----:R-:W0:Y:S02]  /*5ed0*/  @P2 LDC.64 R152, c[0x0][0x9e8] ;  /* 0x00027a00ff982b82 */ /* 0x001e240000000a00 */
[----:B0-----:R-:W-:-:S05]  /*5ee0*/  @P2 IMAD.HI.U32 R152, R217, R152, RZ ;  /* 0x00000098d9982227 */ /* 0x001fca00078e00ff */
[----:B------:R-:W-:-:S07]  /*5ef0*/  @P2 SHF.R.U32.HI R169, RZ, R153, R152 ;  /* 0x00000099ffa92219 */ /* 0x000fce0000011698 */
.L_x_1120:
[----:B------:R-:W-:Y:S05]  /*5f00*/  BSYNC B0 ;  /* 0x0000000000007941 */ /* 0x000fea0003800000 */
.L_x_1118:
[----:B------:R-:W-:-:S04]  /*5f10*/  IMAD R153, R169, R168, -R182 ;  /* 0x000000a8a9997224 */ /* 0x000fc800078e0ab6 */
[----:B------:R-:W-:-:S05]  /*5f20*/  IMAD R153, R18, -0x2, R153 ;  /* 0xfffffffe12997824 */ /* 0x000fca00078e0299 */
[----:B------:R-:W-:Y:S02]  /*5f30*/  VIADDMNMX R177, R153, R168, R177, PT ;  /* 0x000000a899b17246 */ /* 0x000fe400038001b1 */
[----:B------:R-:W-:-:S07]  /*5f40*/  VIMNMX R178, R178, R153, !PT ;  /* 0x00000099b2b27248 */ /* 0x000fce0007fe0100 */
.L_x_1117:
[----:B------:R-:W-:Y:S02]  /*5f50*/  ISETP.GT.AND P2, PT, R20, -0x1, PT ;  /* 0xffffffff1400780c */ /* 0x000fe40003f44270 */
[----:B------:R-:W-:Y:S02]  /*5f60*/  IADD3 R181, R198, 0x8, R3 ;  /* 0x00000008c6b57810 */ /* 0x000fe40007ffe003 */
[C---:B------:R-:W-:Y:S02]  /*5f70*/  ISETP.GT.AND P5, PT, R178.reuse, RZ, P2 ;  /* 0x000000ffb200720c */ /* 0x040fe400017a4270 */
[C---:B------:R-:W-:Y:S02]  /*5f80*/  ISETP.GT.AND P4, PT, R178.reuse, 0x1, P2 ;  /* 0x00000001b200780c */ /* 0x040fe40001784270 */
[C---:B------:R-:W-:Y:S02]  /*5f90*/  ISETP.GT.AND P6, PT, R178.reuse, 0x8, P2 ;  /* 0x00000008b200780c */ /* 0x040fe400017c4270 */
[----:B------:R-:W-:-:S02]  /*5fa0*/  ISETP.GT.AND P3, PT, R178, 0x9, P2 ;  /* 0x00000009b200780c */ /* 0x000fc40001764270 */
[C---:B------:R-:W-:Y:S02]  /*5fb0*/  ISETP.LT.OR P5, PT, R177.reuse, 0x1, P5 ;  /* 0x00000001b100780c */ /* 0x040fe40002fa1670 */
[C---:B------:R-:W-:Y:S02]  /*5fc0*/  ISETP.LT.OR P4, PT, R177.reuse, 0x2, P4 ;  /* 0x00000002b100780c */ /* 0x040fe40002781670 */
[C---:B------:R-:W-:Y:S02]  /*5fd0*/  ISETP.LT.OR P6, PT, R177.reuse, 0x9, P6 ;  /* 0x00000009b100780c */ /* 0x040fe400037c1670 */
[----:B------:R-:W-:Y:S02]  /*5fe0*/  ISETP.LT.OR P3, PT, R177, 0xa, P3 ;  /* 0x0000000ab100780c */ /* 0x000fe40001f61670 */
[----:B0-----:R-:W-:Y:S02]  /*5ff0*/  FSEL R188, R188, -INF , !P5 ;  /* 0xff800000bcbc7808 */ /* 0x001fe40006800000 */
[----:B------:R-:W-:-:S02]  /*6000*/  ISETP.GT.AND P5, PT, R178, 0x10, P2 ;  /* 0x00000010b200780c */ /* 0x000fc400017a4270 */
        /* <DEDUP_REMOVED lines=8> */
[C---:B------:R-:W-:Y:S02]  /*6090*/  ISETP.LT.OR P6, PT, R177.reuse, 0x19, P6 ;  /* 0x00000019b100780c */ /* 0x040fe400037c1670 */
[----:B------:R-:W-:Y:S02]  /*60a0*/  ISETP.LT.OR P3, PT, R177, 0x1a, P3 ;  /* 0x0000001ab100780c */ /* 0x000fe40001f61670 */
[----:B------:R-:W-:Y:S02]  /*60b0*/  FSEL R169, R186, -INF , !P5 ;  /* 0xff800000baa97808 */ /* 0x000fe40006800000 */
        /* <DEDUP_REMOVED lines=24> */
[----:B------:R-:W-:-:S02]  /*6240*/  PLOP3.LUT P5, PT, PT, PT, UP0, 0x40, 0x0 ;  /* 0x000000000000781c */ /* 0x000fc40003fae808 */
[----:B------:R-:W-:Y:S02]  /*6250*/  IADD3 R183, R202, 0x8, R3 ;  /* 0x00000008cab77810 */ /* 0x000fe40007ffe003 */
[----:B------:R-:W-:Y:S02]  /*6260*/  FSEL R178, R196, -INF , !P4 ;  /* 0xff800000c4b27808 */ /* 0x000fe40006000000 */
[----:B------:R-:W-:Y:S02]  /*6270*/  FSEL R179, R179, -INF , !P6 ;  /* 0xff800000b3b37808 */ /* 0x000fe40007000000 */
[----:B------:R-:W-:-:S05]  /*6280*/  FSEL R180, R180, -INF , !P3 ;  /* 0xff800000b4b47808 */ /* 0x000fca0005800000 */
[----:B------:R-:W-:Y:S05]  /*6290*/  @P5 BRA `(.L_x_1121) ;  /* 0x0000000000585947 */ /* 0x000fea0003800000 */
[----:B------:R-:W-:Y:S01]  /*62a0*/  ISETP.GT.AND P3, PT, R203, -0x1, PT ;  /* 0xffffffffcb00780c */ /* 0x000fe20003f64270 */
[----:B------:R-:W-:-:S12]  /*62b0*/  BSSY B0, `(.L_x_1122) ;  /* 0x0000010000007945 */ /* 0x000fd80003800000 */
[----:B------:R-:W-:Y:S05]  /*62c0*/  @P3 BRA `(.L_x_1123) ;  /* 0x0000000000203947 */ /* 0x000fea0003800000 */
[----:B------:R-:W-:-:S05]  /*62d0*/  IMAD.U32 R187, RZ, RZ, UR54 ;  /* 0x00000036ffbb7e24 */ /* 0x000fca000f8e00ff */
[----:B------:R-:W-:-:S13]  /*62e0*/  ISETP.NE.AND P3, PT, R187, 0x1, PT ;  /* 0x00000001bb00780c */ /* 0x000fda0003f65270 */
[----:B------:R-:W0:Y:S02]  /*62f0*/  @P3 LDC.64 R152, c[0x0][0x9e8] ;  /* 0x00027a00ff983b82 */ /* 0x000e240000000a00 */
[----:B0-----:R-:W-:-:S04]  /*6300*/  @P3 IMAD.HI.U32 R186, R21, R152, RZ ;  /* 0x0000009815ba3227 */ /* 0x001fc800078e00ff */
[----:B------:R-:W-:Y:S01]  /*6310*/  IMAD.MOV.U32 R152, RZ, RZ, R21 ;  /* 0x000000ffff987224 */ /* 0x000fe200078e0015 */
[----:B------:R-:W-:-:S04]  /*6320*/  @P3 SHF.R.U32.HI R152, RZ, R153, R186 ;  /* 0x00000099ff983219 */ /* 0x000fc800000116ba */
[----:B------:R-:W-:Y:S01]  /*6330*/  LOP3.LUT R185, RZ, R152, RZ, 0x33, !PT ;  /* 0x00000098ffb97212 */ /* 0x000fe200078e33ff */
[----:B------:R-:W-:Y:S06]  /*6340*/  BRA `(.L_x_1124) ;  /* 0x0000000000187947 */ /* 0x000fec0003800000 */
.L_x_1123:
[----:B------:R-:W-:Y:S02]  /*6350*/  IMAD.U32 R187, RZ, RZ, UR54 ;  /* 0x00000036ffbb7e24 */ /* 0x000fe4000f8e00ff */
[----:B------:R-:W-:-:S03]  /*6360*/  IMAD.MOV.U32 R185, RZ, RZ, R203 ;  /* 0x000000ffffb97224 */ /* 0x000fc600078e00cb */
[----:B------:R-:W-:-:S13]  /*6370*/  ISETP.NE.AND P3, PT, R187, 0x1, PT ;  /* 0x00000001bb00780c */ /* 0x000fda0003f65270 */
[----:B------:R-:W0:Y:S02]  /*6380*/  @P3 LDC.64 R152, c[0x0][0x9e8] ;  /* 0x00027a00ff983b82 */ /* 0x000e240000000a00 */
[----:B0-----:R-:W-:-:S05]  /*6390*/  @P3 IMAD.HI.U32 R152, R203, R152, RZ ;  /* 0x00000098cb983227 */ /* 0x001fca00078e00ff */
[----:B------:R-:W-:-:S07]  /*63a0*/  @P3 SHF.R.U32.HI R185, RZ, R153, R152 ;  /* 0x00000099ffb93219 */ /* 0x000fce0000011698 */
.L_x_1124:
[----:B------:R-:W-:Y:S05]  /*63b0*/  BSYNC B0 ;  /* 0x0000000000007941 */ /* 0x000fea0003800000 */
.L_x_1122:
[----:B------:R-:W-:-:S04]  /*63c0*/  IMAD R153, R185, R187, -R182 ;  /* 0x000000bbb9997224 */ /* 0x000fc800078e0ab6 */
[----:B------:R-:W-:-:S05]  /*63d0*/  IMAD R152, R18, -0x2, R153 ;  /* 0xfffffffe12987824 */ /* 0x000fca00078e0299 */
[----:B------:R-:W-:Y:S02]  /*63e0*/  VIADDMNMX R181, R152, R187, R181, PT ;  /* 0x000000bb98b57246 */ /* 0x000fe400038001b5 */
[----:B------:R-:W-:-:S07]  /*63f0*/  VIMNMX R183, R183, R152, !PT ;  /* 0x00000098b7b77248 */ /* 0x000fce0007fe0100 */
.L_x_1121:
[----:B------:R-:W-:Y:S01]  /*6400*/  FMNMX.FTZ R152, R188, R5, !PT ;  /* 0x00000005bc987209 */ /* 0x000fe20007810000 */
[----:B------:R-:W-:Y:S01]  /*6410*/  UMOV UR7, UR55 ;  /* 0x0000003700077c82 */ /* 0x000fe20008000000 */
        /* <DEDUP_REMOVED lines=32> */
[C---:B------:R-:W-:Y:S02]  /*6620*/  ISETP.LT.OR P5, PT, R181.reuse, 0x12, P5 ;  /* 0x00000012b500780c */ /* 0x040fe40002fa1670 */
[----:B------:R-:W-:Y:S01]  /*6630*/  FSEL R156, R156, -INF , !P3 ;  /* 0xff8000009c9c7808 */ /* 0x000fe20005800000 */
[----:B------:R-:W0:Y:S01]  /*6640*/  SHFL.BFLY PT, R152, R153, 0x2, 0x1f ;  /* 0x0c401f0099987f89 */ /* 0x000e2200000e0000 */
[----:B------:R-:W-:Y:S02]  /*6650*/  ISETP.LT.OR P6, PT, R181, 0x19, P6 ;  /* 0x00000019b500780c */ /* 0x000fe400037c1670 */
[----:B------:R-:W-:Y:S02]  /*6660*/  FSEL R157, R157, -INF , !P5 ;  /* 0xff8000009d9d7808 */ /* 0x000fe40006800000 */
[----:B------:R-:W-:-:S02]  /*6670*/  ISETP.GT.AND P3, PT, R183, 0x20, P2 ;  /* 0x00000020b700780c */ /* 0x000fc40001764270 */
[----:B------:R-:W-:Y:S02]  /*6680*/  FSEL R158, R158, -INF , !P6 ;  /* 0xff8000009e9e7808 */ /* 0x000fe40007000000 */
[----:B------:R-:W-:Y:S02]  /*6690*/  ISETP.GT.AND P5, PT, R183, 0x21, P2 ;  /* 0x00000021b700780c */ /* 0x000fe400017a4270 */
[----:B------:R-:W-:Y:S02]  /*66a0*/  ISETP.LT.OR P3, PT, R181, 0x21, P3 ;  /* 0x00000021b500780c */ /* 0x000fe40001f61670 */
[----:B------:R-:W-:Y:S02]  /*66b0*/  ISETP.GT.AND P6, PT, R183, 0x28, P2 ;  /* 0x00000028b700780c */ /* 0x000fe400017c4270 */
[----:B------:R-:W-:Y:S02]  /*66c0*/  ISETP.LT.OR P5, PT, R181, 0x22, P5 ;  /* 0x00000022b500780c */ /* 0x000fe40002fa1670 */
[----:B------:R-:W-:-:S02]  /*66d0*/  FSEL R161, R161, -INF , !P3 ;  /* 0xff800000a1a17808 */ /* 0x000fc40005800000 */
[----:B------:R-:W-:Y:S02]  /*66e0*/  ISETP.GT.AND P3, PT, R183, 0x29, P2 ;  /* 0x00000029b700780c */ /* 0x000fe40001764270 */
[----:B------:R-:W-:Y:S02]  /*66f0*/  FSEL R160, R160, -INF , !P5 ;  /* 0xff800000a0a07808 */ /* 0x000fe40006800000 */
[----:B------:R-:W-:Y:S02]  /*6700*/  ISETP.LT.OR P6, PT, R181, 0x29, P6 ;  /* 0x00000029b500780c */ /* 0x000fe400037c1670 */
[----:B0-----:R-:W-:Y:S02]  /*6710*/  FMNMX.FTZ R182, R153, R152, !PT ;  /* 0x0000009899b67209 */ /* 0x001fe40007810000 */
[----:B------:R-:W-:Y:S02]  /*6720*/  ISETP.LT.OR P3, PT, R181, 0x2a, P3 ;  /* 0x0000002ab500780c */ /* 0x000fe40001f61670 */
[----:B------:R-:W-:Y:S01]  /*6730*/  ISETP.GT.AND P5, PT, R183, 0x30, P2 ;  /* 0x00000030b700780c */ /* 0x000fe200017a4270 */
[----:B------:R-:W0:Y:S01]  /*6740*/  SHFL.BFLY PT, R185, R182, 0x1, 0x1f ;  /* 0x0c201f00b6b97f89 */ /* 0x000e2200000e0000 */
[----:B------:R-:W-:-:S02]  /*6750*/  FSEL R163, R163, -INF , !P6 ;  /* 0xff800000a3a37808 */ /* 0x000fc40007000000 */
[----:B------:R-:W-:Y:S02]  /*6760*/  FSEL R162, R162, -INF , !P3 ;  /* 0xff800000a2a27808 */ /* 0x000fe40005800000 */
[C---:B------:R-:W-:Y:S02]  /*6770*/  ISETP.GT.AND P6, PT, R183.reuse, 0x31, P2 ;  /* 0x00000031b700780c */ /* 0x040fe400017c4270 */
[----:B------:R-:W-:Y:S02]  /*6780*/  ISETP.GT.AND P3, PT, R183, 0x38, P2 ;  /* 0x00000038b700780c */ /* 0x000fe40001764270 */
[C---:B------:R-:W-:Y:S02]  /*6790*/  ISETP.LT.OR P5, PT, R181.reuse, 0x31, P5 ;  /* 0x00000031b500780c */ /* 0x040fe40002fa1670 */
[----:B------:R-:W-:Y:S02]  /*67a0*/  ISETP.LT.OR P6, PT, R181, 0x32, P6 ;  /* 0x00000032b500780c */ /* 0x000fe400037c1670 */
[----:B------:R-:W-:-:S02]  /*67b0*/  FSEL R164, R164, -INF , !P5 ;  /* 0xff800000a4a47808 */ /* 0x000fc40006800000 */
[----:B------:R-:W-:Y:S02]  /*67c0*/  ISETP.LT.OR P3, PT, R181, 0x39, P3 ;  /* 0x00000039b500780c */ /* 0x000fe40001f61670 */
[----:B------:R-:W-:Y:S02]  /*67d0*/  FSEL R165, R165, -INF , !P6 ;  /* 0xff800000a5a57808 */ /* 0x000fe40007000000 */
[----:B------:R-:W-:Y:S02]  /*67e0*/  FSEL R166, R166, -INF , !P3 ;  /* 0xff800000a6a67808 */ /* 0x000fe40005800000 */
[----:B0-----:R-:W-:Y:S02]  /*67f0*/  FMNMX.FTZ R152, R182, R185, !PT ;  /* 0x000000b9b6987209 */ /* 0x001fe40007810000 */
        /* <DEDUP_REMOVED lines=8> */
[----:B------:R-:W-:Y:S02]  /*6880*/  ISETP.GT.AND P2, PT, R183, 0x39, P2 ;  /* 0x00000039b700780c */ /* 0x000fe40001744270 */
[----:B------:R-:W-:-:S02]  /*6890*/  FMNMX.FTZ R153, R154, R153, !PT ;  /* 0x000000999a997209 */ /* 0x000fc40007810000 */
[----:B------:R-:W-:Y:S02]  /*68a0*/  FSETP.NEU.FTZ.AND P4, PT, R152, -INF , PT ;  /* 0xff8000009800780b */ /* 0x000fe40003f9d000 */
[----:B------:R-:W-:Y:S02]  /*68b0*/  FMNMX.FTZ R0, R156, R153, !PT ;  /* 0x000000999c007209 */ /* 0x000fe40007810000 */
[----:B------:R-:W-:Y:S02]  /*68c0*/  FSEL R187, R187, RZ, P4 ;  /* 0x000000ffbbbb7208 */ /* 0x000fe40002000000 */
[----:B------:R-:W-:Y:S02]  /*68d0*/  FMNMX.FTZ R153, R157, R0, !PT ;  /* 0x000000009d997209 */ /* 0x000fe40007810000 */
[----:B------:R-:W-:Y:S01]  /*68e0*/  ISETP.LT.OR P2, PT, R181, 0x3a, P2 ;  /* 0x0000003ab500780c */ /* 0x000fe20001741670 */
[--C-:B------:R-:W-:Y:S01]  /*68f0*/  FFMA.FTZ R182, R168, UR7, -R187.reuse ;  /* 0x00000007a8b67c23 */ /* 0x100fe200080108bb */
[----:B------:R-:W-:Y:S01]  /*6900*/  FMNMX.FTZ R0, R158, R153, !PT ;  /* 0x000000999e007209 */ /* 0x000fe20007810000 */
[--C-:B------:R-:W-:Y:S01]  /*6910*/  FFMA.FTZ R192, R169, UR7, -R187.reuse ;  /* 0x00000007a9c07c23 */ /* 0x100fe200080108bb */
[----:B------:R-:W-:Y:S01]  /*6920*/  FSEL R168, R167, -INF , !P2 ;  /* 0xff800000a7a87808 */ /* 0x000fe20005000000 */
[--C-:B------:R-:W-:Y:S01]  /*6930*/  FFMA.FTZ R169, R170, UR7, -R187.reuse ;  /* 0x00000007aaa97c23 */ /* 0x100fe200080108bb */
[----:B------:R-:W-:Y:S01]  /*6940*/  FMNMX.FTZ R0, R159, R0, !PT ;  /* 0x000000009f007209 */ /* 0x000fe20007810000 */
[--C-:B------:R-:W-:Y:S01]  /*6950*/  FFMA.FTZ R194, R171, UR7, -R187.reuse ;  /* 0x00000007abc27c23 */ /* 0x100fe200080108bb */
[--C-:B------:R-:W-:Y:S01]  /*6960*/  FFMA.FTZ R171, R172, UR7, -R187.reuse ;  /* 0x00000007acab7c23 */ /* 0x100fe200080108bb */
[--C-:B------:R-:W-:Y:S01]  /*6970*/  FFMA.FTZ R186, R179, UR7, -R187.reuse ;  /* 0x00000007b3ba7c23 */ /* 0x100fe200080108bb */
[----:B------:R-:W-:Y:S01]  /*6980*/  FMNMX.FTZ R191, R161, R0, !PT ;  /* 0x00000000a1bf7209 */ /* 0x000fe20007810000 */
[--C-:B------:R-:W-:Y:S01]  /*6990*/  FFMA.FTZ R153, R188, UR7, -R187.reuse ;  /* 0x00000007bc997c23 */ /* 0x100fe200080108bb */
[----:B------:R-:W-:Y:S01]  /*69a0*/  FSEL R172, R152, RZ, P4 ;  /* 0x000000ff98ac7208 */ /* 0x000fe20002000000 */
[--C-:B------:R-:W-:Y:S01]  /*69b0*/  FFMA.FTZ R196, R189, UR7, -R187.reuse ;  /* 0x00000007bdc47c23 */ /* 0x100fe200080108bb */
[----:B------:R-:W-:Y:S01]  /*69c0*/  FMNMX.FTZ R0, R160, R191, !PT ;  /* 0x000000bfa0007209 */ /* 0x000fe20007810000 */
[----:B------:R-:W-:Y:S01]  /*69d0*/  FFMA.FTZ R198, R184, UR7, -R187 ;  /* 0x00000007b8c67c23 */ /* 0x000fe200080108bb */
[----:B------:R-:W-:Y:S01]  /*69e0*/  MUFU.EX2 R167, R182 ;  /* 0x000000b600a77308 */ /* 0x000fe20000000800 */
[----:B------:R-:W-:Y:S01]  /*69f0*/  FADD.FTZ R172, -R172, R5 ;  /* 0x00000005acac7221 */ /* 0x000fe20000010100 */
[----:B------:R-:W-:Y:S01]  /*6a00*/  FMNMX.FTZ R183, R163, R0, !PT ;  /* 0x00000000a3b77209 */ /* 0x000fe20007810000 */
[--C-:B------:R-:W-:Y:S01]  /*6a10*/  FFMA.FTZ R188, R173, UR7, -R187.reuse ;  /* 0x00000007adbc7c23 */ /* 0x100fe200080108bb */
[--C-:B------:R-:W-:Y:S01]  /*6a20*/  FFMA.FTZ R173, R174, UR7, -R187.reuse ;  /* 0x00000007aead7c23 */ /* 0x100fe200080108bb */
[--C-:B------:R-:W-:Y:S01]  /*6a30*/  FFMA.FTZ R190, R175, UR7, -R187.reuse ;  /* 0x00000007afbe7c23 */ /* 0x100fe200080108bb */
[----:B------:R-:W-:Y:S01]  /*6a40*/  FMNMX.FTZ R183, R162, R183, !PT ;  /* 0x000000b7a2b77209 */ /* 0x000fe20007810000 */
[--C-:B------:R-:W-:Y:S01]  /*6a50*/  FFMA.FTZ R175, R176, UR7, -R187.reuse ;  /* 0x00000007b0af7c23 */ /* 0x100fe200080108bb */
[----:B------:R-:W-:Y:S01]  /*6a60*/  MUFU.EX2 R153, R153 ;  /* 0x0000009900997308 */ /* 0x000fe20000000800 */
[--C-:B------:R-:W-:Y:S01]  /*6a70*/  FFMA.FTZ R184, R177, UR7, -R187.reuse ;  /* 0x00000007b1b87c23 */ /* 0x100fe200080108bb */
[----:B------:R-:W-:Y:S01]  /*6a80*/  FMNMX.FTZ R0, R164, R183, !PT ;  /* 0x000000b7a4007209 */ /* 0x000fe20007810000 */
[--C-:B------:R-:W-:Y:S01]  /*6a90*/  FFMA.FTZ R177, R178, UR7, -R187.reuse ;  /* 0x00000007b2b17c23 */ /* 0x100fe200080108bb */
[----:B------:R-:W-:-:S02]  /*6aa0*/  FFMA.FTZ R180, R180, UR7, -R187 ;  /* 0x00000007b4b47c23 */ /* 0x000fc400080108bb */
[----:B------:R-:W-:Y:S02]  /*6ab0*/  FMNMX.FTZ R181, R165, R0, !PT ;  /* 0x00000000a5b57209 */ /* 0x000fe40007810000 */
[----:B------:R-:W-:Y:S02]  /*6ac0*/  MUFU.EX2 R196, R196 ;  /* 0x000000c400c47308 */ /* 0x000fe40000000800 */
[----:B------:R-:W-:-:S04]  /*6ad0*/  FMNMX.FTZ R181, R166, R181, !PT ;  /* 0x000000b5a6b57209 */ /* 0x000fc80007810000 */
[----:B------:R-:W-:Y:S02]  /*6ae0*/  FMNMX.FTZ R181, R168, R181, !PT ;  /* 0x000000b5a8b57209 */ /* 0x000fe40007810000 */
[----:B------:R-:W-:Y:S03]  /*6af0*/  MUFU.EX2 R198, R198 ;  /* 0x000000c600c67308 */ /* 0x000fe60000000800 */
[----:B------:R-:W0:Y:S05]  /*6b00*/  SHFL.BFLY PT, R0, R181, 0x2, 0x1f ;  /* 0x0c401f00b5007f89 */ /* 0x000e2a00000e0000 */
[----:B------:R-:W-:Y:S08]  /*6b10*/  MUFU.EX2 R192, R192 ;  /* 0x000000c000c07308 */ /* 0x000ff00000000800 */
[----:B------:R-:W-:Y:S08]  /*6b20*/  MUFU.EX2 R169, R169 ;  /* 0x000000a900a97308 */ /* 0x000ff00000000800 */
[----:B------:R-:W-:Y:S01]  /*6b30*/  MUFU.EX2 R194, R194 ;  /* 0x000000c200c27308 */ /* 0x000fe20000000800 */
[----:B0-----:R-:W-:-:S05]  /*6b40*/  FMNMX.FTZ R0, R181, R0, !PT ;  /* 0x00000000b5007209 */ /* 0x001fca0007810000 */
[----:B------:R-:W0:Y:S02]  /*6b50*/  SHFL.BFLY PT, R181, R0, 0x1, 0x1f ;  /* 0x0c201f0000b57f89 */ /* 0x000e2400000e0000 */
[----:B------:R-:W-:Y:S08]  /*6b60*/  MUFU.EX2 R171, R171 ;  /* 0x000000ab00ab7308 */ /* 0x000ff00000000800 */
[----:B------:R-:W-:Y:S08]  /*6b70*/  MUFU.EX2 R188, R188 ;  /* 0x000000bc00bc7308 */ /* 0x000ff00000000800 */
[----:B------:R-:W-:Y:S01]  /*6b80*/  MUFU.EX2 R173, R173 ;  /* 0x000000ad00ad7308 */ /* 0x000fe20000000800 */
[----:B0-----:R-:W-:Y:S01]  /*6b90*/  FMNMX.FTZ R170, R0, R181, !PT ;  /* 0x000000b500aa7209 */ /* 0x001fe20007810000 */
[----:B------:R-:W-:-:S06]  /*6ba0*/  FMUL.FTZ R0, R172, UR7 ;  /* 0x00000007ac007c20 */ /* 0x000fcc0008410000 */
[----:B------:R-:W-:Y:S01]  /*6bb0*/  MUFU.EX2 R190, R190 ;  /* 0x000000be00be7308 */ /* 0x000fe20000000800 */
[C---:B------:R-:W-:Y:S01]  /*6bc0*/  FSETP.NEU.FTZ.AND P2, PT, R170.reuse, -INF , PT ;  /* 0xff800000aa00780b */ /* 0x040fe20003f5d000 */
[----:B------:R-:W-:-:S05]  /*6bd0*/  FMUL.FTZ R179, R170, UR7 ;  /* 0x00000007aab37c20 */ /* 0x000fca0008410000 */
[----:B------:R-:W-:Y:S01]  /*6be0*/  FSEL R179, R179, RZ, P2 ;  /* 0x000000ffb3b37208 */ /* 0x000fe20001000000 */
[----:B------:R-:W0:Y:S04]  /*6bf0*/  MUFU.EX2 R0, R0 ;  /* 0x0000000000007308 */ /* 0x000e280000000800 */
[--C-:B------:R-:W-:Y:S01]  /*6c00*/  FFMA.FTZ R199, R155, UR7, -R179.reuse ;  /* 0x000000079bc77c23 */ /* 0x100fe200080108b3 */
[----:B------:R-:W-:Y:S01]  /*6c10*/  FSEL R155, R170, RZ, P2 ;  /* 0x000000ffaa9b7208 */ /* 0x000fe20001000000 */
[--C-:B------:R-:W-:Y:S01]  /*6c20*/  FFMA.FTZ R197, R185, UR7, -R179.reuse ;  /* 0x00000007b9c57c23 */ /* 0x100fe200080108b3 */
[--C-:B------:R-:W-:Y:S01]  /*6c30*/  FFMA.FTZ R172, R2, UR7, -R179.reuse ;  /* 0x0000000702ac7c23 */ /* 0x100fe200080108b3 */
[--C-:B------:R-:W-:Y:S01]  /*6c40*/  FFMA.FTZ R154, R154, UR7, -R179.reuse ;  /* 0x000000079a9a7c23 */ /* 0x100fe200080108b3 */
[--C-:B------:R-:W-:Y:S01]  /*6c50*/  FFMA.FTZ R193, R156, UR7, -R179.reuse ;  /* 0x000000079cc17c23 */ /* 0x100fe200080108b3 */
[----:B------:R-:W-:Y:S01]  /*6c60*/  FADD.FTZ R155, -R155, R4 ;  /* 0x000000049b9b7221 */ /* 0x000fe20000010100 */
[----:B------:R-:W-:Y:S01]  /*6c70*/  MUFU.EX2 R199, R199 ;  /* 0x000000c700c77308 */ /* 0x000fe20000000800 */
[--C-:B------:R-:W-:Y:S01]  /*6c80*/  FFMA.FTZ R156, R157, UR7, -R179.reuse ;  /* 0x000000079d9c7c23 */ /* 0x100fe200080108b3 */
[--C-:B------:R-:W-:Y:S01]  /*6c90*/  FFMA.FTZ R195, R158, UR7, -R179.reuse ;  /* 0x000000079ec37c23 */ /* 0x100fe200080108b3 */
[----:B------:R-:W-:Y:S01]  /*6ca0*/  FMUL.FTZ R155, R155, UR7 ;  /* 0x000000079b9b7c20 */ /* 0x000fe20008410000 */
[--C-:B------:R-:W-:Y:S01]  /*6cb0*/  FFMA.FTZ R158, R160, UR7, -R179.reuse ;  /* 0x00000007a09e7c23 */ /* 0x100fe200080108b3 */
[----:B------:R-:W-:Y:S01]  /*6cc0*/  FFMA.FTZ R159, R159, UR7, -R179 ;  /* 0x000000079f9f7c23 */ /* 0x000fe200080108b3 */
[----:B0-----:R-:W-:Y:S01]  /*6cd0*/  FFMA.FTZ R17, R0, R17, R153 ;  /* 0x0000001100117223 */ /* 0x001fe20000010099 */
[--C-:B------:R-:W-:Y:S01]  /*6ce0*/  FFMA.FTZ R189, R161, UR7, -R179.reuse ;  /* 0x00000007a1bd7c23 */ /* 0x100fe200080108b3 */
[----:B------:R-:W-:Y:S01]  /*6cf0*/  MUFU.EX2 R197, R197 ;  /* 0x000000c500c57308 */ /* 0x000fe20000000800 */
[----:B------:R-:W-:Y:S01]  /*6d00*/  FFMA.FTZ R191, R163, UR7, -R179 ;  /* 0x00000007a3bf7c23 */ /* 0x000fe200080108b3 */
[----:B------:R-:W-:Y:S01]  /*6d10*/  FADD.FTZ R17, R196, R17 ;  /* 0x00000011c4117221 */ /* 0x000fe20000010000 */
[--C-:B------:R-:W-:Y:S01]  /*6d20*/  FFMA.FTZ R185, R164, UR7, -R179.reuse ;  /* 0x00000007a4b97c23 */ /* 0x100fe200080108b3 */
[--C-:B------:R-:W-:Y:S01]  /*6d30*/  FFMA.FTZ R165, R165, UR7, -R179.reuse ;  /* 0x00000007a5a57c23 */ /* 0x100fe200080108b3 */
[----:B------:R-:W-:Y:S01]  /*6d40*/  FFMA.FTZ R166, R166, UR7, -R179 ;  /* 0x00000007a6a67c23 */ /* 0x000fe200080108b3 */
[----:B------:R-:W-:Y:S01]  /*6d50*/  FADD.FTZ R160, R198, R17 ;  /* 0x00000011c6a07221 */ /* 0x000fe20000010000 */
[----:B------:R-:W-:Y:S01]  /*6d60*/  FFMA.FTZ R168, R168, UR7, -R179 ;  /* 0x00000007a8a87c23 */ /* 0x000fe200080108b3 */
[----:B------:R-:W0:Y:S01]  /*6d70*/  MUFU.EX2 R2, R155 ;  /* 0x0000009b00027308 */ /* 0x000e220000000800 */
[----:B------:R-:W-:Y:S01]  /*6d80*/  F2FP.BF16.F32.PACK_AB R196, R196, R153 ;  /* 0x00000099c4c4723e */ /* 0x000fe200000010ff */
[C---:B------:R-:W-:Y:S01]  /*6d90*/  FADD.FTZ R157, R167.reuse, R160 ;  /* 0x000000a0a79d7221 */ /* 0x040fe20000010000 */
[C---:B------:R-:W-:Y:S01]  /*6da0*/  ISETP.GT.AND P2, PT, R20.reuse, UR50, PT ;  /* 0x0000003214007c0c */ /* 0x040fe2000bf44270 */
[----:B------:R-:W-:Y:S01]  /*6db0*/  VIADD R20, R20, 0xffffffff ;  /* 0xffffffff14147836 */ /* 0x000fe20000000000 */
[----:B------:R-:W-:-:S03]  /*6dc0*/  F2FP.BF16.F32.PACK_AB R198, R167, R198 ;  /* 0x000000c6a7c6723e */ /* 0x000fc600000010ff */
[----:B------:R-:W1:Y:S08]  /*6dd0*/  MUFU.EX2 R172, R172 ;  /* 0x000000ac00ac7308 */ /* 0x000e700000000800 */
[----:B------:R-:W2:Y:S01]  /*6de0*/  MUFU.EX2 R154, R154 ;  /* 0x0000009a009a7308 */ /* 0x000ea20000000800 */
[----:B0-----:R-:W-:Y:S01]  /*6df0*/  FFMA.FTZ R17, R2, R16, R197 ;  /* 0x0000001002117223 */ /* 0x001fe200000100c5 */
[----:B------:R-:W-:Y:S01]  /*6e00*/  FADD.FTZ R16, R192, R157 ;  /* 0x0000009dc0107221 */ /* 0x000fe20000010000 */
[----:B------:R-:W-:Y:S01]  /*6e10*/  IMAD.U32 R157, RZ, RZ, UR14 ;  /* 0x0000000eff9d7e24 */ /* 0x000fe2000f8e00ff */
[----:B------:R-:W-:-:S02]  /*6e20*/  F2FP.BF16.F32.PACK_AB R192, R169, R192 ;  /* 0x000000c0a9c0723e */ /* 0x000fc400000010ff */
[----:B------:R-:W-:Y:S01]  /*6e30*/  FADD.FTZ R155, R169, R16 ;  /* 0x00000010a99b7221 */ /* 0x000fe20000010000 */
[----:B------:R-:W-:Y:S01]  /*6e40*/  FFMA.FTZ R16, R162, UR7, -R179 ;  /* 0x00000007a2107c23 */ /* 0x000fe200080108b3 */
[----:B------:R-:W0:Y:S01]  /*6e50*/  MUFU.EX2 R193, R193 ;  /* 0x000000c100c17308 */ /* 0x000e220000000800 */
[----:B-1----:R-:W-:Y:S01]  /*6e60*/  FADD.FTZ R160, R172, R17 ;  /* 0x00000011aca07221 */ /* 0x002fe20000010000 */
[----:B------:R-:W-:Y:S01]  /*6e70*/  FADD.FTZ R162, R194, R155 ;  /* 0x0000009bc2a27221 */ /* 0x000fe20000010000 */
[----:B------:R-:W-:Y:S01]  /*6e80*/  @!P1 VIADD R157, R157, 0x30860 ;  /* 0x000308609d9d9836 */ /* 0x000fe20000000000 */
[----:B------:R-:W-:Y:S01]  /*6e90*/  F2FP.BF16.F32.PACK_AB R194, R171, R194 ;  /* 0x000000c2abc2723e */ /* 0x000fe200000010ff */
[----:B------:R-:W-:Y:S01]  /*6ea0*/  FADD.FTZ R17, R199, R160 ;  /* 0x000000a0c7117221 */ /* 0x000fe20000010000 */
[----:B------:R-:W-:Y:S01]  /*6eb0*/  FADD.FTZ R155, R171, R162 ;  /* 0x000000a2ab9b7221 */ /* 0x000fe20000010000 */
[----:B------:R-:W-:Y:S01]  /*6ec0*/  F2FP.BF16.F32.PACK_AB R197, R172, R197 ;  /* 0x000000c5acc5723e */ /* 0x000fe200000010ff */
[----:B------:R-:W1:Y:S01]  /*6ed0*/  MUFU.EX2 R156, R156 ;  /* 0x0000009c009c7308 */ /* 0x000e620000000800 */
[----:B--2---:R-:W-:Y:S01]  /*6ee0*/  FADD.FTZ R160, R154, R17 ;  /* 0x000000119aa07221 */ /* 0x004fe20000010000 */
[----:B------:R-:W-:Y:S01]  /*6ef0*/  FADD.FTZ R162, R188, R155 ;  /* 0x0000009bbca27221 */ /* 0x000fe20000010000 */
[----:B------:R-:W-:-:S02]  /*6f00*/  @!P1 PRMT R157, RZ, 0x654, R157 ;  /* 0x00000654ff9d9816 */ /* 0x000fc4000000009d */
[C---:B------:R-:W-:Y:S01]  /*6f10*/  F2FP.BF16.F32.PACK_AB R188, R173.reuse, R188 ;  /* 0x000000bcadbc723e */ /* 0x040fe200000010ff */
[----:B------:R-:W-:Y:S01]  /*6f20*/  FADD.FTZ R155, R173, R162 ;  /* 0x000000a2ad9b7221 */ /* 0x000fe20000010000 */
[----:B------:R2:W-:Y:S01]  /*6f30*/  @!P1 SYNCS.ARRIVE.TRANS64.RED.A1T0 RZ, [R157+URZ], RZ ;  /* 0x000000ff9dff99a7 */ /* 0x0005e2000810043f */
[----:B------:R-:W3:Y:S01]  /*6f40*/  MUFU.EX2 R195, R195 ;  /* 0x000000c300c37308 */ /* 0x000ee20000000800 */
[----:B0-----:R-:W-:Y:S01]  /*6f50*/  FADD.FTZ R17, R193, R160 ;  /* 0x000000a0c1117221 */ /* 0x001fe20000010000 */
[----:B------:R-:W-:Y:S01]  /*6f60*/  FADD.FTZ R162, R190, R155 ;  /* 0x0000009bbea27221 */ /* 0x000fe20000010000 */
[----:B------:R-:W-:-:S05]  /*6f70*/  F2FP.BF16.F32.PACK_AB R199, R154, R199 ;  /* 0x000000c79ac7723e */ /* 0x000fca00000010ff */
[----:B------:R-:W0:Y:S01]  /*6f80*/  MUFU.EX2 R4, R159 ;  /* 0x0000009f00047308 */ /* 0x000e220000000800 */
[C---:B-1----:R-:W-:Y:S01]  /*6f90*/  FADD.FTZ R160, R156.reuse, R17 ;  /* 0x000000119ca07221 */ /* 0x042fe20000010000 */
[----:B------:R-:W-:-:S06]  /*6fa0*/  F2FP.BF16.F32.PACK_AB R193, R156, R193 ;  /* 0x000000c19cc1723e */ /* 0x000fcc00000010ff */
[----:B------:R-:W1:Y:S01]  /*6fb0*/  MUFU.EX2 R189, R189 ;  /* 0x000000bd00bd7308 */ /* 0x000e620000000800 */
[----:B---3--:R-:W-:-:S07]  /*6fc0*/  FADD.FTZ R17, R195, R160 ;  /* 0x000000a0c3117221 */ /* 0x008fce0000010000 */
[----:B------:R-:W3:Y:S01]  /*6fd0*/  MUFU.EX2 R158, R158 ;  /* 0x0000009e009e7308 */ /* 0x000ee20000000800 */
[C---:B0-----:R-:W-:Y:S01]  /*6fe0*/  FADD.FTZ R160, R4.reuse, R17 ;  /* 0x0000001104a07221 */ /* 0x041fe20000010000 */
[----:B------:R-:W-:Y:S02]  /*6ff0*/  F2FP.BF16.F32.PACK_AB R195, R4, R195 ;  /* 0x000000c304c3723e */ /* 0x000fe400000010ff */
[----:B------:R-:W-:-:S04]  /*7000*/  MOV R4, R170 ;  /* 0x000000aa00047202 */ /* 0x000fc80000000f00 */
        /* <DEDUP_REMOVED lines=11> */
[C---:B---3--:R-:W-:Y:S01]  /*70c0*/  FADD.FTZ R160, R16.reuse, R17 ;  /* 0x0000001110a07221 */ /* 0x048fe20000010000 */
[----:B------:R-:W-:-:S06]  /*70d0*/  F2FP.BF16.F32.PACK_AB R191, R16, R191 ;  /* 0x000000bf10bf723e */ /* 0x000fcc00000010ff */
[----:B------:R-:W3:Y:S01]  /*70e0*/  MUFU.EX2 R177, R177 ;  /* 0x000000b100b17308 */ /* 0x000ee20000000800 */
[----:B0-----:R-:W-:-:S07]  /*70f0*/  FADD.FTZ R162, R184, R153 ;  /* 0x00000099b8a27221 */ /* 0x001fce0000010000 */
[----:B------:R-:W0:Y:S01]  /*7100*/  MUFU.EX2 R165, R165 ;  /* 0x000000a500a57308 */ /* 0x000e220000000800 */
[----:B-1----:R-:W-:-:S07]  /*7110*/  FADD.FTZ R160, R185, R160 ;  /* 0x000000a0b9a07221 */ /* 0x002fce0000010000 */
[----:B------:R-:W1:Y:S01]  /*7120*/  MUFU.EX2 R186, R186 ;  /* 0x000000ba00ba7308 */ /* 0x000e620000000800 */
[C---:B---3--:R-:W-:Y:S01]  /*7130*/  FADD.FTZ R153, R177.reuse, R162 ;  /* 0x000000a2b1997221 */ /* 0x048fe20000010000 */
[----:B------:R-:W-:-:S06]  /*7140*/  F2FP.BF16.F32.PACK_AB R184, R177, R184 ;  /* 0x000000b8b1b8723e */ /* 0x000fcc00000010ff */
[----:B------:R-:W3:Y:S01]  /*7150*/  MUFU.EX2 R187, R166 ;  /* 0x000000a600bb7308 */ /* 0x000ee20000000800 */
[C---:B0-----:R-:W-:Y:S01]  /*7160*/  FADD.FTZ R160, R165.reuse, R160 ;  /* 0x000000a0a5a07221 */ /* 0x041fe20000010000 */
[----:B------:R-:W-:-:S06]  /*7170*/  F2FP.BF16.F32.PACK_AB R185, R165, R185 ;  /* 0x000000b9a5b9723e */ /* 0x000fcc00000010ff */
[----:B------:R-:W0:Y:S01]  /*7180*/  MUFU.EX2 R5, R180 ;  /* 0x000000b400057308 */ /* 0x000e220000000800 */
[----:B-1----:R-:W-:-:S07]  /*7190*/  FADD.FTZ R162, R186, R153 ;  /* 0x00000099baa27221 */ /* 0x002fce0000010000 */
[----:B------:R-:W1:Y:S01]  /*71a0*/  MUFU.EX2 R168, R168 ;  /* 0x000000a800a87308 */ /* 0x000e620000000800 */
[----:B---3--:R-:W-:Y:S01]  /*71b0*/  FADD.FTZ R160, R187, R160 ;  /* 0x000000a0bba07221 */ /* 0x008fe20000010000 */
[C---:B0-----:R-:W-:Y:S01]  /*71c0*/  FADD.FTZ R17, R5.reuse, R162 ;  /* 0x000000a205117221 */ /* 0x041fe20000010000 */
[----:B------:R-:W-:Y:S01]  /*71d0*/  F2FP.BF16.F32.PACK_AB R186, R5, R186 ;  /* 0x000000ba05ba723e */ /* 0x000fe200000010ff */
[----:B------:R-:W-:Y:S02]  /*71e0*/  IMAD.MOV.U32 R5, RZ, RZ, R152 ;  /* 0x000000ffff057224 */ /* 0x000fe400078e0098 */
[C---:B-1----:R-:W-:Y:S01]  /*71f0*/  FADD.FTZ R16, R168.reuse, R160 ;  /* 0x000000a0a8107221 */ /* 0x042fe20000010000 */
[----:B------:R-:W-:Y:S01]  /*7200*/  F2FP.BF16.F32.PACK_AB R187, R168, R187 ;  /* 0x000000bba8bb723e */ /* 0x000fe200000010ff */
[----:B--2---:R-:W-:Y:S06]  /*7210*/  @P2 BRA `(.L_x_1125) ;  /* 0xffffffd400642947 */ /* 0x004fec000383ffff */
[----:B------:R-:W-:Y:S01]  /*7220*/  IMAD.MOV.U32 R4, RZ, RZ, R170 ;  /* 0x000000ffff047224 */ /* 0x000fe200078e00aa */
[----:B------:R-:W-:Y:S01]  /*7230*/  UMOV UR37, UR5 ;  /* 0x0000000500257c82 */ /* 0x000fe20008000000 */
[----:B------:R-:W-:Y:S01]  /*7240*/  IMAD.MOV.U32 R5, RZ, RZ, R152 ;  /* 0x000000ffff057224 */ /* 0x000fe200078e0098 */
[----:B------:R-:W-:-:S06]  /*7250*/  UMOV UR36, UR38 ;  /* 0x0000002600247c82 */ /* 0x000fcc0008000000 */
.L_x_1108:
[----:B------:R-:W-:Y:S01]  /*7260*/  IADD3 R152, R19, 0x80, -R22 ;  /* 0x0000008013987810 */ /* 0x000fe20007ffe816 */
[----:B------:R-:W-:Y:S01]  /*7270*/  ULDC UR6, c[0x0][0x9e4] ;  /* 0x0002790000067ab9 */ /* 0x000fe20000000800 */
[----:B------:R-:W-:Y:S01]  /*7280*/  ULDC UR14, c[0x0][0x9dc] ;  /* 0x00027700000e7ab9 */ /* 0x000fe20000000800 */
[----:B------:R-:W-:Y:S02]  /*7290*/  UISETP.GE.AND UP0, UPT, UR6, 0x1, UPT ;  /* 0x000000010600788c */ /* 0x000fe4000bf06270 */
[----:B------:R-:W-:-:S04]  /*72a0*/  IMAD R152, R201, 0x80, R152 ;  /* 0x00000080c9987824 */ /* 0x000fc800078e0298 */
[----:B------:R-:W-:Y:S02]  /*72b0*/  PLOP3.LUT P6, PT, PT, PT, UP0, 0x80, 0x0 ;  /* 0x000000000000781c */ /* 0x000fe40003fcf008 */
[----:B------:R-:W-:-:S13]  /*72c0*/  R2UR UR15, R152 ;  /* 0x00000000980f72ca */ /* 0x000fda00000e0000 */
[----:B------:R-:W-:Y:S01]  /*72d0*/  UIADD3 UR14, UR15, -UR14, URZ ;  /* 0x8000000e0f0e7290 */ /* 0x000fe2000fffe03f */
        /* <DEDUP_REMOVED lines=11> */
.L_x_1127:
[----:B------:R-:W-:-:S11]  /*7390*/  UISETP.NE.AND UP0, UPT, UR6, 0x1, UPT ;  /* 0x000000010600788c */ /* 0x000fd6000bf05270 */
[----:B------:R-:W-:Y:S02]  /*73a0*/  @UP0 ULDC.64 UR4, c[0x0][0x9e8] ;  /* 0x00027a0000040ab9 */ /* 0x000fe40000000a00 */
[----:B------:R-:W-:-:S04]  /*73b0*/  UIMAD.WIDE.U32 UR10, UR15, UR4, URZ ;  /* 0x000000040f0a72a5 */ /* 0x000fc8000f8e003f */
[----:B------:R-:W-:-:S12]  /*73c0*/  @UP0 USHF.R.U32.HI UR15, URZ, UR5, UR11 ;  /* 0x000000053f0f0299 */ /* 0x000fd8000801160b */
.L_x_1128:
[----:B------:R-:W-:-:S04]  /*73d0*/  UIMAD UR6, UR15, UR6, URZ ;  /* 0x000000060f0672a4 */ /* 0x000fc8000f8e023f */
[----:B------:R-:W-:-:S04]  /*73e0*/  UISETP.LT.AND UP0, UPT, UR14, UR6, UPT ;  /* 0x000000060e00728c */ /* 0x000fc8000bf01270 */
[----:B------:R-:W-:-:S12]  /*73f0*/  USEL UR14, UR14, UR6, !UP0 ;  /* 0x000000060e0e7287 */ /* 0x000fd8000c000000 */
.L_x_1126:
        /* <DEDUP_REMOVED lines=9> */
[----:B------:R-:W-:Y:S01]  /*7490*/  UMOV UR38, UR36 ;  /* 0x0000002400267c82 */ /* 0x000fe20008000000 */
[----:B------:R-:W-:Y:S01]  /*74a0*/  IMAD.MOV.U32 R200, RZ, RZ, R5 ;  /* 0x000000ffffc87224 */ /* 0x000fe200078e0005 */
[----:B------:R-:W-:Y:S01]  /*74b0*/  UMOV UR4, UR37 ;  /* 0x0000002500047c82 */ /* 0x000fe20008000000 */
[----:B------:R-:W-:Y:S01]  /*74c0*/  ULDC UR54, c[0x0][0x988] ;  /* 0x0002620000367ab9 */ /* 0x000fe20000000800 */
[----:B------:R-:W-:-:S05]  /*74d0*/  ULDC UR5, c[0x0][0x9d8] ;  /* 0x0002760000057ab9 */ /* 0x000fca0000000800 */
.L_x_1138:
[----:B------:R-:W-:-:S04]  /*74e0*/  UIADD3 UR6, UR4, 0x1, URZ ;  /* 0x0000000104067890 */ /* 0x000fc8000fffe03f */
[----:B------:R-:W-:-:S04]  /*74f0*/  UISETP.NE.AND UP0, UPT, UR6, 0x2, UPT ;  /* 0x000000020600788c */ /* 0x000fc8000bf05270 */
[----:B------:R-:W-:Y:S02]  /*7500*/  USEL UR36, URZ, 0x1, UP0 ;  /* 0x000000013f247887 */ /* 0x000fe40008000000 */
[----:B------:R-:W-:Y:S02]  /*7510*/  USEL UR37, UR6, URZ, UP0 ;  /* 0x0000003f06257287 */ /* 0x000fe40008000000 */
[----:B------:R-:W-:Y:S01]  /*7520*/  ULOP3.LUT UR36, UR38, UR36, URZ, 0x3c, !UPT ;  /* 0x0000002426247292 */ /* 0x000fe2000f8e3c3f */
[----:B------:R-:W-:Y:S11]  /*7530*/  @!P0 BRA `(.L_x_1130) ;  /* 0x0000000000048947 */ /* 0x000ff60003800000 */
[----:B------:R-:W-:Y:S01]  /*7540*/  BPT.TRAP 0x1 ;  /* 0x000000040000795c */ /* 0x000fe20000300000 */
.L_x_1130:
[----:B------:R-:W-:Y:S01]  /*7550*/  ULEA UR6, UR37, UR39, 0x3 ;  /* 0x0000002725067291 */ /* 0x000fe2000f8e183f */
[----:B------:R-:W-:-:S05]  /*7560*/  IMAD.U32 R4, RZ, RZ, UR36 ;  /* 0x00000024ff047e24 */ /* 0x000fca000f8e00ff */
[----:B------:R-:W-:-:S04]  /*7570*/  SHF.L.U32 R4, R4, 0x1f, RZ ;  /* 0x0000001f04047819 */ /* 0x000fc800000006ff */
[----:B------:R0:W1:Y:S01]  /*7580*/  SYNCS.PHASECHK.TRANS64.TRYWAIT P2, [UR6+0x30830], R4 ;  /* 0x03083004ff0075a7 */ /* 0x0000620008040146 */
[----:B------:R-:W-:Y:S05]  /*7590*/  @!P0 BRA `(.L_x_1131) ;  /* 0x0000000000048947 */ /* 0x000fea0003800000 */
[----:B------:R-:W-:Y:S01]  /*75a0*/  BPT.TRAP 0x1 ;  /* 0x000000040000795c */ /* 0x000fe20000300000 */
.L_x_1131:
[----:B-1----:R-:W-:Y:S05]  /*75b0*/  @P2 BRA `(.L_x_1132) ;  /* 0x0000000000082947 */ /* 0x002fea0003800000 */
[----:B------:R-:W1:Y:S02]  /*75c0*/  SYNCS.PHASECHK.TRANS64.TRYWAIT P2, [UR6+0x30830], R4 ;  /* 0x03083004ff0075a7 */ /* 0x000e640008040146 */
[----:B-1----:R-:W-:Y:S05]  /*75d0*/  @!P2 BRA `(.L_x_1133) ;  /* 0x000000e400f8a947 */ /* 0x002fea0003800000 */
.L_x_1132:
        /* <DEDUP_REMOVED lines=227> */
.L_x_1134:
[----:B------:R-:W-:Y:S01]  /*8410*/  ULEA UR14, UR4, UR39, 0x3 ;  /* 0x00000027040e7291 */ /* 0x000fe2000f8e183f */
[----:B------:R-:W-:-:S05]  /*8420*/  IMAD.U32 R0, RZ, RZ, UR38 ;  /* 0x00000026ff007e24 */ /* 0x000fca000f8e00ff */
[----:B------:R-:W-:-:S04]  /*8430*/  SHF.L.U32 R0, R0, 0x1f, RZ ;  /* 0x0000001f00007819 */ /* 0x000fc800000006ff */
[----:B------:R2:W3:Y:S01]  /*8440*/  SYNCS.PHASECHK.TRANS64.TRYWAIT P2, [UR14+0x30850], R0 ;  /* 0x03085000ff0075a7 */ /* 0x0004e2000804014e */
[----:B------:R-:W-:Y:S05]  /*8450*/  @!P0 BRA `(.L_x_1135) ;  /* 0x0000000000048947 */ /* 0x000fea0003800000 */
[----:B------:R-:W-:Y:S01]  /*8460*/  BPT.TRAP 0x1 ;  /* 0x000000040000795c */ /* 0x000fe20000300000 */
.L_x_1135:
[----:B---3--:R-:W-:Y:S05]  /*8470*/  @P2 BRA `(.L_x_1136) ;  /* 0x0000000000082947 */ /* 0x008fea0003800000 */
[----:B------:R-:W3:Y:S02]  /*8480*/  SYNCS.PHASECHK.TRANS64.TRYWAIT P2, [UR14+0x30850], R0 ;  /* 0x03085000ff0075a7 */ /* 0x000ee4000804014e */
[----:B---3--:R-:W-:Y:S05]  /*8490*/  @!P2 BRA `(.L_x_1137) ;  /* 0x000000d80060a947 */ /* 0x008fea0003800000 */
.L_x_1136:
[----:B------:R-:W-:Y:S01]  /*84a0*/  UIADD3 UR7, UR39, 0x400, URZ ;  /* 0x0000040027077890 */ /* 0x000fe2000fffe03f */
[----:B------:R-:W-:Y:S01]  /*84b0*/  WARPGROUP.ARRIVE ;  /* 0x00000000000079c5 */ /* 0x000fe20000000000 */
[----:B------:R-:W-:Y:S01]  /*84c0*/  UMOV UR11, 0x40000040 ;  /* 0x40000040000b7882 */ /* 0x000fe20000000000 */
[----:B------:R-:W-:Y:S01]  /*84d0*/  FMUL.FTZ R2, R153, UR5 ;  /* 0x0000000599027c20 */ /* 0x000fe20008410000 */
[----:B------:R-:W-:Y:S01]  /*84e0*/  USHF.R.U32.HI UR7, URZ, 0x4, UR7 ;  /* 0x000000043f077899 */ /* 0x000fe20008011607 */
[----:B01----:R-:W-:Y:S01]  /*84f0*/  FMUL.FTZ R4, R156, UR5 ;  /* 0x000000059c047c20 */ /* 0x003fe20008410000 */
[----:B------:R-:W-:Y:S01]  /*8500*/  FMUL.FTZ R156, R157, UR5 ;  /* 0x000000059d9c7c20 */ /* 0x000fe20008410000 */
[----:B------:R-:W-:Y:S01]  /*8510*/  FMUL.FTZ R157, R160, UR5 ;  /* 0x00000005a09d7c20 */ /* 0x000fe20008410000 */
[----:B------:R-:W-:Y:S01]  /*8520*/  ULOP3.LUT UR7, UR7, 0x3fff, URZ, 0xc0, !UPT ;  /* 0x00003fff07077892 */ /* 0x000fe2000f8ec03f */
[----:B------:R-:W-:Y:S01]  /*8530*/  MUFU.TANH R2, R2 ;  /* 0x0000000200027308 */ /* 0x000fe20000002400 */
[----:B------:R-:W-:Y:S01]  /*8540*/  FMUL.FTZ R153, R155, UR5 ;  /* 0x000000059b997c20 */ /* 0x000fe20008410000 */
[----:B------:R-:W-:Y:S01]  /*8550*/  FMUL.FTZ R155, R159, UR5 ;  /* 0x000000059f9b7c20 */ /* 0x000fe20008410000 */
[----:B------:R-:W-:Y:S01]  /*8560*/  ULOP3.LUT UR7, UR7, 0x2000000, URZ, 0xfc, !UPT ;  /* 0x0200000007077892 */ /* 0x000fe2000f8efc3f */
[----:B------:R-:W-:Y:S01]  /*8570*/  FMUL.FTZ R159, R161, UR5 ;  /* 0x00000005a19f7c20 */ /* 0x000fe20008410000 */
[----:B------:R-:W-:Y:S01]  /*8580*/  FMUL.FTZ R160, R164, UR5 ;  /* 0x00000005a4a07c20 */ /* 0x000fe20008410000 */
[----:B------:R-:W-:Y:S01]  /*8590*/  FMUL.FTZ R161, R165, UR5 ;  /* 0x00000005a5a17c20 */ /* 0x000fe20008410000 */
[----:B------:R-:W-:Y:S01]  /*85a0*/  ULEA UR4, UR4, UR7, 0xb ;  /* 0x0000000704047291 */ /* 0x000fe2000f8e583f */
[----:B------:R-:W-:Y:S01]  /*85b0*/  MUFU.TANH R4, R4 ;  /* 0x0000000400047308 */ /* 0x000fe20000002400 */
[----:B------:R-:W-:Y:S01]  /*85c0*/  FMUL.FTZ R164, R168, UR5 ;  /* 0x00000005a8a47c20 */ /* 0x000fe20008410000 */
[----:B------:R-:W-:Y:S01]  /*85d0*/  FMUL.FTZ R165, R172, UR5 ;  /* 0x00000005aca57c20 */ /* 0x000fe20008410000 */
[----:B------:R-:W-:Y:S01]  /*85e0*/  FMUL.FTZ R172, R173, UR5 ;  /* 0x00000005adac7c20 */ /* 0x000fe20008410000 */
[----:B------:R-:W-:Y:S01]  /*85f0*/  FMUL.FTZ R168, R176, UR5 ;  /* 0x00000005b0a87c20 */ /* 0x000fe20008410000 */
[----:B------:R-:W-:Y:S01]  /*8600*/  FMUL.FTZ R173, R177, UR5 ;  /* 0x00000005b1ad7c20 */ /* 0x000fe20008410000 */
[----:B------:R-:W-:Y:S01]  /*8610*/  UMOV UR10, UR4 ;  /* 0x00000004000a7c82 */ /* 0x000fe20008000000 */
[----:B------:R-:W-:Y:S01]  /*8620*/  FMUL.FTZ R176, R181, UR5 ;  /* 0x00000005b5b07c20 */ /* 0x000fe20008410000 */
[----:B------:R-:W-:Y:S01]  /*8630*/  HGMMA.64x256x16.F32.BF16 R24, R196, gdesc[UR8].tnspB, R24, gsb0 ;  /* 0x43e00008c4187df0 */ /* 0x000fe20008001818 */
[----:B------:R-:W-:Y:S01]  /*8640*/  UIADD3 UR10, UR4, 0x80, URZ ;  /* 0x00000080040a7890 */ /* 0x000fe2000fffe03f */
[----:B------:R-:W-:Y:S01]  /*8650*/  MUFU.TANH R156, R156 ;  /* 0x0000009c009c7308 */ /* 0x000fe20000002400 */
[----:B------:R-:W-:Y:S01]  /*8660*/  UMOV UR11, 0x40000040 ;  /* 0x40000040000b7882 */ /* 0x000fe20000000000 */
[----:B------:R-:W-:Y:S01]  /*8670*/  UMOV UR7, UR54 ;  /* 0x0000003600077c82 */ /* 0x000fe20008000000 */
[----:B------:R-:W-:Y:S01]  /*8680*/  FMUL.FTZ R177, R179, UR5 ;  /* 0x00000005b3b17c20 */ /* 0x000fe20008410000 */
[----:B------:R-:W-:Y:S01]  /*8690*/  FMUL.FTZ R179, R183, UR5 ;  /* 0x00000005b7b37c20 */ /* 0x000fe20008410000 */
[C---:B------:R-:W-:Y:S01]  /*86a0*/  ISETP.GT.AND P2, PT, R20.reuse, UR50, PT ;  /* 0x0000003214007c0c */ /* 0x040fe2000bf44270 */
[----:B------:R-:W-:Y:S01]  /*86b0*/  UMOV UR38, UR36 ;  /* 0x0000002400267c82 */ /* 0x000fe20008000000 */
[----:B------:R-:W-:Y:S01]  /*86c0*/  VIADD R20, R20, 0xffffffff ;  /* 0xffffffff14147836 */ /* 0x000fe20000000000 */
        /* <DEDUP_REMOVED lines=23> */
[----:B------:R-:W-:Y:S01]  /*8840*/  FMUL.FTZ R169, R180, UR5 ;  /* 0x00000005b4a97c20 */ /* 0x000fe20008410000 */
[----:B------:R-:W-:Y:S01]  /*8850*/  FMUL.FTZ R152, R154, UR5 ;  /* 0x000000059a987c20 */ /* 0x000fe20008410000 */
[----:B------:R-:W-:-:S15]  /*8860*/  FMUL.FTZ R154, R158, UR5 ;  /* 0x000000059e9a7c20 */ /* 0x000fde0008410000 */
[----:B------:R-:W-:-:S03]  /*8870*/  NOP ;  /* 0x0000000000007918 */ /* 0x000fc60000000000 */
[----:B------:R-:W-:Y:S01]  /*8880*/  HGMMA.64x256x16.F32.BF16 R24, R188, gdesc[UR8].tnspB, R24, gsb0 ;  /* 0x43e00008bc187df0 */ /* 0x000fe20008001818 */
[----:B------:R-:W0:Y:S01]  /*8890*/  MUFU.TANH R193, R193 ;  /* 0x000000c100c17308 */ /* 0x000e220000002400 */
[----:B------:R-:W-:Y:S01]  /*88a0*/  UIADD3 UR10, UR4, 0x180, URZ ;  /* 0x00000180040a7890 */ /* 0x000fe2000fffe03f */
[----:B------:R-:W-:Y:S01]  /*88b0*/  FMUL.FTZ R158, R162, UR5 ;  /* 0x00000005a29e7c20 */ /* 0x000fe20008410000 */
[----:B------:R-:W-:Y:S01]  /*88c0*/  UMOV UR11, 0x40000040 ;  /* 0x40000040000b7882 */ /* 0x000fe20000000000 */
        /* <DEDUP_REMOVED lines=10> */
[----:B------:R-:W-:-:S02]  /*8970*/  UMOV UR4, UR37 ;  /* 0x0000002500047c82 */ /* 0x000fc40008000000 */
[----:B------:R-:W3:Y:S01]  /*8980*/  MUFU.TANH R169, R169 ;  /* 0x000000a900a97308 */ /* 0x000ee20000002400 */
[----:B0-----:R-:W-:-:S04]  /*8990*/  FMNMX.FTZ R5, R193, R200, !PT ;  /* 0x000000c8c1057209 */ /* 0x001fc80007810000 */
[----:B------:R-:W-:-:S03]  /*89a0*/  FMNMX.FTZ R5, R2, R5, !PT ;  /* 0x0000000502057209 */ /* 0x000fc60007810000 */
[----:B------:R-:W0:Y:S01]  /*89b0*/  MUFU.TANH R152, R152 ;  /* 0x0000009800987308 */ /* 0x000e220000002400 */
[----:B------:R-:W-:-:S04]  /*89c0*/  FMNMX.FTZ R5, R4, R5, !PT ;  /* 0x0000000504057209 */ /* 0x000fc80007810000 */
[----:B--2---:R-:W-:-:S03]  /*89d0*/  FMNMX.FTZ R0, R156, R5, !PT ;  /* 0x000000059c007209 */ /* 0x004fc60007810000 */
[----:B------:R-:W2:Y:S01]  /*89e0*/  MUFU.TANH R154, R154 ;  /* 0x0000009a009a7308 */ /* 0x000ea20000002400 */
[----:B------:R-:W-:-:S04]  /*89f0*/  FMNMX.FTZ R0, R157, R0, !PT ;  /* 0x000000009d007209 */ /* 0x000fc80007810000 */
[----:B------:R-:W-:-:S03]  /*8a00*/  FMNMX.FTZ R5, R159, R0, !PT ;  /* 0x000000009f057209 */ /* 0x000fc60007810000 */
[----:B------:R-:W4:Y:S01]  /*8a10*/  MUFU.TANH R158, R158 ;  /* 0x0000009e009e7308 */ /* 0x000f220000002400 */
[----:B------:R-:W-:-:S04]  /*8a20*/  FMNMX.FTZ R0, R160, R5, !PT ;  /* 0x00000005a0007209 */ /* 0x000fc80007810000 */
[----:B------:R-:W-:-:S03]  /*8a30*/  FMNMX.FTZ R5, R161, R0, !PT ;  /* 0x00000000a1057209 */ /* 0x000fc60007810000 */
[----:B------:R-:W5:Y:S01]  /*8a40*/  MUFU.TANH R162, R162 ;  /* 0x000000a200a27308 */ /* 0x000f620000002400 */
[----:B------:R-:W-:-:S04]  /*8a50*/  FMNMX.FTZ R5, R164, R5, !PT ;  /* 0x00000005a4057209 */ /* 0x000fc80007810000 */
[----:B-1----:R-:W-:-:S03]  /*8a60*/  FMNMX.FTZ R0, R192, R5, !PT ;  /* 0x00000005c0007209 */ /* 0x002fc60007810000 */
[----:B------:R-:W1:Y:S01]  /*8a70*/  MUFU.TANH R163, R163 ;  /* 0x000000a300a37308 */ /* 0x000e620000002400 */
[----:B------:R-:W-:-:S04]  /*8a80*/  FMNMX.FTZ R5, R165, R0, !PT ;  /* 0x00000000a5057209 */ /* 0x000fc80007810000 */
[----:B------:R-:W-:-:S03]  /*8a90*/  FMNMX.FTZ R5, R172, R5, !PT ;  /* 0x00000005ac057209 */ /* 0x000fc60007810000 */
[----:B------:R-:W1:Y:S01]  /*8aa0*/  MUFU.TANH R166, R166 ;  /* 0x000000a600a67308 */ /* 0x000e620000002400 */
[----:B------:R-:W-:-:S04]  /*8ab0*/  FMNMX.FTZ R0, R168, R5, !PT ;  /* 0x00000005a8007209 */ /* 0x000fc80007810000 */
[----:B------:R-:W-:-:S03]  /*8ac0*/  FMNMX.FTZ R0, R173, R0, !PT ;  /* 0x00000000ad007209 */ /* 0x000fc60007810000 */
[----:B------:R-:W1:Y:S01]  /*8ad0*/  MUFU.TANH R167, R167 ;  /* 0x000000a700a77308 */ /* 0x000e620000002400 */
[----:B---3--:R-:W-:-:S04]  /*8ae0*/  FMNMX.FTZ R5, R169, R0, !PT ;  /* 0x00000000a9057209 */ /* 0x008fc80007810000 */
[----:B------:R-:W-:-:S03]  /*8af0*/  FMNMX.FTZ R5, R176, R5, !PT ;  /* 0x00000005b0057209 */ /* 0x000fc60007810000 */
[----:B------:R-:W3:Y:S02]  /*8b00*/  MUFU.TANH R170, R170 ;  /* 0x000000aa00aa7308 */ /* 0x000ee40000002400 */
[----:B------:R-:W0:Y:S06]  /*8b10*/  SHFL.BFLY PT, R0, R5, 0x2, 0x1f ;  /* 0x0c401f0005007f89 */ /* 0x000e2c00000e0000 */
[----:B------:R-:W3:Y:S08]  /*8b20*/  MUFU.TANH R171, R171 ;  /* 0x000000ab00ab7308 */ /* 0x000ef00000002400 */
[----:B------:R-:W3:Y:S08]  /*8b30*/  MUFU.TANH R174, R174 ;  /* 0x000000ae00ae7308 */ /* 0x000ef00000002400 */
[----:B------:R-:W3:Y:S01]  /*8b40*/  MUFU.TANH R175, R175 ;  /* 0x000000af00af7308 */ /* 0x000ee20000002400 */
[----:B0-----:R-:W-:-:S02]  /*8b50*/  FMNMX.FTZ R180, R5, R0, !PT ;  /* 0x0000000005b47209 */ /* 0x001fc40007810000 */
[----:B------:R-:W-:-:S04]  /*8b60*/  FMNMX.FTZ R0, R152, R21, !PT ;  /* 0x0000001598007209 */ /* 0x000fc80007810000 */
[----:B------:R-:W-:Y:S01]  /*8b70*/  FMNMX.FTZ R5, R153, R0, !PT ;  /* 0x0000000099057209 */ /* 0x000fe20007810000 */
[----:B------:R-:W0:Y:S03]  /*8b80*/  MUFU.TANH R178, R178 ;  /* 0x000000b200b27308 */ /* 0x000e260000002400 */
[----:B--2---:R-:W-:-:S04]  /*8b90*/  FMNMX.FTZ R0, R154, R5, !PT ;  /* 0x000000059a007209 */ /* 0x004fc80007810000 */
[----:B------:R-:W-:-:S04]  /*8ba0*/  FMNMX.FTZ R5, R155, R0, !PT ;  /* 0x000000009b057209 */ /* 0x000fc80007810000 */
[----:B----4-:R-:W-:-:S04]  /*8bb0*/  FMNMX.FTZ R181, R158, R5, !PT ;  /* 0x000000059eb57209 */ /* 0x010fc80007810000 */
[----:B-----5:R-:W-:-:S04]  /*8bc0*/  FMNMX.FTZ R0, R162, R181, !PT ;  /* 0x000000b5a2007209 */ /* 0x020fc80007810000 */
[----:B-1----:R-:W-:Y:S01]  /*8bd0*/  FMNMX.FTZ R181, R163, R0, !PT ;  /* 0x00000000a3b57209 */ /* 0x002fe20007810000 */
[----:B------:R-:W-:Y:S02]  /*8be0*/  WARPGROUP.DEPBAR.LE gsb0, 0x0 ;  /* 0x00008000000079c5 */ /* 0x000fe40000010000 */
[----:B------:R-:W-:Y:S01]  /*8bf0*/  WARPGROUP.ARRIVE ;  /* 0x00000000000079c5 */ /* 0x000fe20000000000 */
[----:B------:R-:W1:Y:S05]  /*8c00*/  SHFL.BFLY PT, R189, R180, 0x1, 0x1f ;  /* 0x0c201f00b4bd7f89 */ /* 0x000e6a00000e0000 */
[----:B------:R-:W-:Y:S01]  /*8c10*/  HGMMA.64x256x16.F32.BF16 R24, R184, gdesc[UR8].tnspB, R24, gsb0 ;  /* 0x43e00008b8187df0 */ /* 0x000fe20008001818 */
[----:B-1----:R-:W-:-:S05]  /*8c20*/  FMNMX.FTZ R5, R180, R189, !PT ;  /* 0x000000bdb4057209 */ /* 0x002fca0007810000 */
[C---:B------:R-:W-:Y:S01]  /*8c30*/  FADD.FTZ R180, -R5.reuse, R200 ;  /* 0x000000c805b47221 */ /* 0x040fe20000010100 */
[----:B------:R-:W-:Y:S01]  /*8c40*/  FMUL.FTZ R189, R5, UR7 ;  /* 0x0000000705bd7c20 */ /* 0x000fe20008410000 */
[----:B------:R-:W-:Y:S02]  /*8c50*/  IMAD.MOV.U32 R200, RZ, RZ, R5 ;  /* 0x000000ffffc87224 */ /* 0x000fe400078e0005 */
[----:B------:R-:W-:Y:S01]  /*8c60*/  FMUL.FTZ R0, R180, UR7 ;  /* 0x00000007b4007c20 */ /* 0x000fe20008410000 */
        /* <DEDUP_REMOVED lines=8> */
[----:B---3--:R-:W-:Y:S01]  /*8cf0*/  FMNMX.FTZ R180, R170, R181, !PT ;  /* 0x000000b5aab47209 */ /* 0x008fe20007810000 */
[--C-:B------:R-:W-:Y:S01]  /*8d00*/  FFMA.FTZ R190, R165, UR7, -R189.reuse ;  /* 0x00000007a5be7c23 */ /* 0x100fe200080108bd */
[--C-:B------:R-:W-:Y:S01]  /*8d10*/  FFMA.FTZ R165, R172, UR7, -R189.reuse ;  /* 0x00000007aca57c23 */ /* 0x100fe200080108bd */
[--C-:B------:R-:W-:Y:S01]  /*8d20*/  FFMA.FTZ R173, R173, UR7, -R189.reuse ;  /* 0x00000007adad7c23 */ /* 0x100fe200080108bd */
[----:B------:R-:W-:Y:S01]  /*8d30*/  FMNMX.FTZ R183, R171, R180, !PT ;  /* 0x000000b4abb77209 */ /* 0x000fe20007810000 */
[----:B------:R-:W-:Y:S01]  /*8d40*/  FFMA.FTZ R176, R176, UR7, -R189 ;  /* 0x00000007b0b07c23 */ /* 0x000fe200080108bd */
[----:B------:R-:W1:Y:S02]  /*8d50*/  MUFU.EX2 R181, R193 ;  /* 0x000000c100b57308 */ /* 0x000e640000000800 */
[----:B------:R-:W-:-:S04]  /*8d60*/  FMNMX.FTZ R2, R174, R183, !PT ;  /* 0x000000b7ae027209 */ /* 0x000fc80007810000 */
[----:B------:R-:W-:Y:S02]  /*8d70*/  FMNMX.FTZ R2, R175, R2, !PT ;  /* 0x00000002af027209 */ /* 0x000fe40007810000 */
[----:B------:R-:W2:Y:S02]  /*8d80*/  MUFU.EX2 R196, R196 ;  /* 0x000000c400c47308 */ /* 0x000ea40000000800 */
[----:B------:R-:W-:-:S04]  /*8d90*/  FMNMX.FTZ R183, R177, R2, !PT ;  /* 0x00000002b1b77209 */ /* 0x000fc80007810000 */
[----:B0-----:R-:W-:Y:S01]  /*8da0*/  FMNMX.FTZ R2, R178, R183, !PT ;  /* 0x000000b7b2027209 */ /* 0x001fe20007810000 */
[--C-:B------:R-:W-:Y:S01]  /*8db0*/  FFMA.FTZ R183, R156, UR7, -R189.reuse ;  /* 0x000000079cb77c23 */ /* 0x100fe200080108bd */
[----:B------:R-:W-:Y:S01]  /*8dc0*/  MUFU.EX2 R198, R198 ;  /* 0x000000c600c67308 */ /* 0x000fe20000000800 */
[--C-:B------:R-:W-:Y:S01]  /*8dd0*/  FFMA.FTZ R156, R157, UR7, -R189.reuse ;  /* 0x000000079d9c7c23 */ /* 0x100fe200080108bd */
[----:B------:R-:W-:Y:S01]  /*8de0*/  FMNMX.FTZ R2, R179, R2, !PT ;  /* 0x00000002b3027209 */ /* 0x000fe20007810000 */
[----:B------:R-:W-:Y:S01]  /*8df0*/  FFMA.FTZ R157, R159, UR7, -R189 ;  /* 0x000000079f9d7c23 */ /* 0x000fe200080108bd */
[----:B-1----:R-:W-:Y:S01]  /*8e00*/  FFMA.FTZ R17, R0, R17, R181 ;  /* 0x0000001100117223 */ /* 0x002fe200000100b5 */
[--C-:B------:R-:W-:Y:S01]  /*8e10*/  FFMA.FTZ R159, R161, UR7, -R189.reuse ;  /* 0x00000007a19f7c23 */ /* 0x100fe200080108bd */
[----:B------:R-:W-:Y:S01]  /*8e20*/  FFMA.FTZ R161, R192, UR7, -R189 ;  /* 0x00000007c0a17c23 */ /* 0x000fe200080108bd */
[----:B------:R-:W0:Y:S01]  /*8e30*/  SHFL.BFLY PT, R191, R2, 0x2, 0x1f ;  /* 0x0c401f0002bf7f89 */ /* 0x000e2200000e0000 */
[----:B------:R-:W-:Y:S01]  /*8e40*/  MUFU.EX2 R183, R183 ;  /* 0x000000b700b77308 */ /* 0x000fe20000000800 */
[C---:B--2---:R-:W-:Y:S01]  /*8e50*/  FADD.FTZ R17, R196.reuse, R17 ;  /* 0x00000011c4117221 */ /* 0x044fe20000010000 */
[----:B------:R-:W-:-:S06]  /*8e60*/  F2FP.BF16.F32.PACK_AB R196, R196, R181 ;  /* 0x000000b5c4c4723e */ /* 0x000fcc00000010ff */
[----:B------:R-:W-:Y:S08]  /*8e70*/  MUFU.EX2 R156, R156 ;  /* 0x0000009c009c7308 */ /* 0x000ff00000000800 */
[----:B------:R-:W1:Y:S01]  /*8e80*/  MUFU.EX2 R157, R157 ;  /* 0x0000009d009d7308 */ /* 0x000e620000000800 */
[----:B0-----:R-:W-:-:S07]  /*8e90*/  FMNMX.FTZ R191, R2, R191, !PT ;  /* 0x000000bf02bf7209 */ /* 0x001fce0007810000 */
[----:B------:R-:W-:Y:S01]  /*8ea0*/  MUFU.EX2 R194, R194 ;  /* 0x000000c200c27308 */ /* 0x000fe20000000800 */
[----:B------:R-:W0:Y:S07]  /*8eb0*/  SHFL.BFLY PT, R4, R191, 0x1, 0x1f ;  /* 0x0c201f00bf047f89 */ /* 0x000e2e00000e0000 */
[----:B------:R-:W-:Y:S01]  /*8ec0*/  MUFU.EX2 R159, R159 ;  /* 0x0000009f009f7308 */ /* 0x000fe20000000800 */
[----:B-1----:R-:W-:-:S07]  /*8ed0*/  F2FP.BF16.F32.PACK_AB R192, R157, R156 ;  /* 0x0000009c9dc0723e */ /* 0x002fce00000010ff */
[----:B------:R-:W-:Y:S08]  /*8ee0*/  MUFU.EX2 R188, R188 ;  /* 0x000000bc00bc7308 */ /* 0x000ff00000000800 */
[----:B------:R-:W-:Y:S01]  /*8ef0*/  MUFU.EX2 R161, R161 ;  /* 0x000000a100a17308 */ /* 0x000fe20000000800 */
[----:B0-----:R-:W-:-:S07]  /*8f00*/  FMNMX.FTZ R4, R191, R4, !PT ;  /* 0x00000004bf047209 */ /* 0x001fce0007810000 */
[----:B------:R-:W-:Y:S01]  /*8f10*/  MUFU.EX2 R190, R190 ;  /* 0x000000be00be7308 */ /* 0x000fe20000000800 */
[C---:B------:R-:W-:Y:S01]  /*8f20*/  FADD.FTZ R2, -R4.reuse, R21 ;  /* 0x0000001504027221 */ /* 0x040fe20000010100 */
[----:B------:R-:W-:-:S03]  /*8f30*/  FMUL.FTZ R164, R4, UR7 ;  /* 0x0000000704a47c20 */ /* 0x000fc60008410000 */
[----:B------:R-:W-:Y:S01]  /*8f40*/  FMUL.FTZ R2, R2, UR7 ;  /* 0x0000000702027c20 */ /* 0x000fe20008410000 */
[--C-:B------:R-:W-:Y:S01]  /*8f50*/  FFMA.FTZ R197, R152, UR7, -R164.reuse ;  /* 0x0000000798c57c23 */ /* 0x100fe200080108a4 */
[--C-:B------:R-:W-:Y:S01]  /*8f60*/  FFMA.FTZ R152, R153, UR7, -R164.reuse ;  /* 0x0000000799987c23 */ /* 0x100fe200080108a4 */
[--C-:B------:R-:W-:Y:S01]  /*8f70*/  FFMA.FTZ R199, R154, UR7, -R164.reuse ;  /* 0x000000079ac77c23 */ /* 0x100fe200080108a4 */
[----:B------:R-:W-:Y:S02]  /*8f80*/  IMAD.U32 R153, RZ, RZ, UR6 ;  /* 0x00000006ff997e24 */ /* 0x000fe4000f8e00ff */
[--C-:B------:R-:W-:Y:S01]  /*8f90*/  FFMA.FTZ R160, R155, UR7, -R164.reuse ;  /* 0x000000079ba07c23 */ /* 0x100fe200080108a4 */
[----:B------:R-:W-:Y:S01]  /*8fa0*/  MUFU.EX2 R2, R2 ;  /* 0x0000000200027308 */ /* 0x000fe20000000800 */
[--C-:B------:R-:W-:Y:S01]  /*8fb0*/  FFMA.FTZ R193, R158, UR7, -R164.reuse ;  /* 0x000000079ec17c23 */ /* 0x100fe200080108a4 */
[--C-:B------:R-:W-:Y:S01]  /*8fc0*/  FFMA.FTZ R162, R162, UR7, -R164.reuse ;  /* 0x00000007a2a27c23 */ /* 0x100fe200080108a4 */
[----:B------:R-:W-:Y:S01]  /*8fd0*/  @!P1 IADD3 R153, R153, 0x30840, RZ ;  /* 0x0003084099999810 */ /* 0x000fe20007ffe0ff */
[--C-:B------:R-:W-:Y:S01]  /*8fe0*/  FFMA.FTZ R195, R163, UR7, -R164.reuse ;  /* 0x00000007a3c37c23 */ /* 0x100fe200080108a4 */
[--C-:B------:R-:W-:Y:S01]  /*8ff0*/  FFMA.FTZ R154, R166, UR7, -R164.reuse ;  /* 0x00000007a69a7c23 */ /* 0x100fe200080108a4 */
[----:B------:R-:W-:Y:S01]  /*9000*/  FADD.FTZ R166, R198, R17 ;  /* 0x00000011c6a67221 */ /* 0x000fe20000010000 */
[----:B------:R-:W-:Y:S01]  /*9010*/  @!P1 PRMT R153, RZ, 0x654, R153 ;  /* 0x00000654ff999816 */ /* 0x000fe20000000099 */
[----:B------:R-:W-:Y:S01]  /*9020*/  MUFU.EX2 R197, R197 ;  /* 0x000000c500c57308 */ /* 0x000fe20000000800 */
[--C-:B------:R-:W-:Y:S01]  /*9030*/  FFMA.FTZ R158, R170, UR7, -R164.reuse ;  /* 0x00000007aa9e7c23 */ /* 0x100fe200080108a4 */
[--C-:B------:R-:W-:Y:S01]  /*9040*/  FFMA.FTZ R191, R171, UR7, -R164.reuse ;  /* 0x00000007abbf7c23 */ /* 0x100fe200080108a4 */
[--C-:B------:R-:W-:Y:S01]  /*9050*/  FFMA.FTZ R174, R174, UR7, -R164.reuse ;  /* 0x00000007aeae7c23 */ /* 0x100fe200080108a4 */
[--C-:B------:R-:W-:Y:S01]  /*9060*/  FFMA.FTZ R175, R175, UR7, -R164.reuse ;  /* 0x00000007afaf7c23 */ /* 0x100fe200080108a4 */
[--C-:B------:R-:W-:Y:S01]  /*9070*/  FFMA.FTZ R177, R177, UR7, -R164.reuse ;  /* 0x00000007b1b17c23 */ /* 0x100fe200080108a4 */
[----:B------:R-:W-:Y:S01]  /*9080*/  FFMA.FTZ R178, R178, UR7, -R164 ;  /* 0x00000007b2b27c23 */ /* 0x000fe200080108a4 */
[----:B------:R-:W-:Y:S01]  /*9090*/  IMAD.U32 R155, RZ, RZ, UR14 ;  /* 0x0000000eff9b7e24 */ /* 0x000fe2000f8e00ff */
[----:B------:R-:W-:Y:S01]  /*90a0*/  MUFU.EX2 R152, R152 ;  /* 0x0000009800987308 */ /* 0x000fe20000000800 */
[----:B------:R-:W-:-:S02]  /*90b0*/  F2FP.BF16.F32.PACK_AB R198, R183, R198 ;  /* 0x000000c6b7c6723e */ /* 0x000fc400000010ff */
[----:B------:R-:W-:-:S05]  /*90c0*/  @!P1 VIADD R155, R155, 0x30860 ;  /* 0x000308609b9b9836 */ /* 0x000fca0000000000 */
[----:B------:R-:W-:Y:S01]  /*90d0*/  MUFU.EX2 R199, R199 ;  /* 0x000000c700c77308 */ /* 0x000fe20000000800 */
[----:B------:R-:W-:-:S07]  /*90e0*/  @!P1 PRMT R155, RZ, 0x654, R155 ;  /* 0x00000654ff9b9816 */ /* 0x000fce000000009b */
        /* <DEDUP_REMOVED lines=11> */
[----:B------:R-:W0:Y:S08]  /*91a0*/  MUFU.EX2 R177, R177 ;  /* 0x000000b100b17308 */ /* 0x000e300000000800 */
[----:B------:R-:W-:Y:S01]  /*91b0*/  MUFU.EX2 R21, R176 ;  /* 0x000000b000157308 */ /* 0x000fe20000000800 */
[----:B------:R-:W-:-:S02]  /*91c0*/  WARPGROUP.DEPBAR.LE gsb0, 0x0 ;  /* 0x00008000000079c5 */ /* 0x000fc40000010000 */
[----:B------:R1:W-:Y:S01]  /*91d0*/  @!P1 SYNCS.ARRIVE.TRANS64.RED.A1T0 RZ, [R153+URZ], RZ ;  /* 0x000000ff99ff99a7 */ /* 0x0003e2000810043f */
[--C-:B------:R-:W-:Y:S01]  /*91e0*/  FFMA.FTZ R184, R168, UR7, -R189.reuse ;  /* 0x00000007a8b87c23 */ /* 0x100fe200080108bd */
[----:B------:R-:W-:Y:S01]  /*91f0*/  FFMA.FTZ R186, R169, UR7, -R189 ;  /* 0x00000007a9ba7c23 */ /* 0x000fe200080108bd */
[--C-:B------:R-:W-:Y:S01]  /*9200*/  FFMA.FTZ R189, R167, UR7, -R164.reuse ;  /* 0x00000007a7bd7c23 */ /* 0x100fe200080108a4 */
[----:B------:R-:W-:Y:S01]  /*9210*/  FFMA.FTZ R164, R179, UR7, -R164 ;  /* 0x00000007b3a47c23 */ /* 0x000fe200080108a4 */
[----:B------:R-:W-:Y:S01]  /*9220*/  MUFU.EX2 R187, R178 ;  /* 0x000000b200bb7308 */ /* 0x000fe20000000800 */
[----:B0-----:R-:W-:Y:S01]  /*9230*/  F2FP.BF16.F32.PACK_AB R185, R177, R175 ;  /* 0x000000afb1b9723e */ /* 0x001fe200000010ff */
[----:B-1----:R-:W-:Y:S01]  /*9240*/  FFMA.FTZ R153, R2, R16, R197 ;  /* 0x0000001002997223 */ /* 0x002fe200000100c5 */
[C---:B------:R-:W-:Y:S01]  /*9250*/  F2FP.BF16.F32.PACK_AB R197, R152.reuse, R197 ;  /* 0x000000c598c5723e */ /* 0x040fe200000010ff */
[----:B------:R0:W-:Y:S02]  /*9260*/  @!P1 SYNCS.ARRIVE.TRANS64.RED.A1T0 RZ, [R155+URZ], RZ ;  /* 0x000000ff9bff99a7 */ /* 0x0001e4000810043f */
[----:B------:R-:W-:Y:S01]  /*9270*/  FADD.FTZ R16, R152, R153 ;  /* 0x0000009998107221 */ /* 0x000fe20000010000 */
[----:B------:R-:W-:Y:S01]  /*9280*/  FADD.FTZ R153, R183, R166 ;  /* 0x000000a6b7997221 */ /* 0x000fe20000010000 */
[----:B------:R-:W1:Y:S02]  /*9290*/  MUFU.EX2 R189, R189 ;  /* 0x000000bd00bd7308 */ /* 0x000e640000000800 */
[----:B------:R-:W-:Y:S01]  /*92a0*/  FADD.FTZ R17, R199, R16 ;  /* 0x00000010c7117221 */ /* 0x000fe20000010000 */
[----:B------:R-:W-:Y:S01]  /*92b0*/  FADD.FTZ R166, R156, R153 ;  /* 0x000000999ca67221 */ /* 0x000fe20000010000 */
[----:B------:R-:W-:-:S02]  /*92c0*/  F2FP.BF16.F32.PACK_AB R199, R160, R199 ;  /* 0x000000c7a0c7723e */ /* 0x000fc400000010ff */
[----:B------:R-:W-:Y:S01]  /*92d0*/  FADD.FTZ R16, R160, R17 ;  /* 0x00000011a0107221 */ /* 0x000fe20000010000 */
[----:B------:R-:W-:Y:S01]  /*92e0*/  FADD.FTZ R153, R157, R166 ;  /* 0x000000a69d997221 */ /* 0x000fe20000010000 */
[----:B------:R-:W2:Y:S02]  /*92f0*/  MUFU.EX2 R184, R184 ;  /* 0x000000b800b87308 */ /* 0x000ea40000000800 */
[----:B------:R-:W-:Y:S01]  /*9300*/  FADD.FTZ R17, R193, R16 ;  /* 0x00000010c1117221 */ /* 0x000fe20000010000 */
[----:B------:R-:W-:Y:S01]  /*9310*/  FADD.FTZ R166, R194, R153 ;  /* 0x00000099c2a67221 */ /* 0x000fe20000010000 */
[C---:B------:R-:W-:Y:S02]  /*9320*/  F2FP.BF16.F32.PACK_AB R193, R162.reuse, R193 ;  /* 0x000000c1a2c1723e */ /* 0x040fe400000010ff */
[----:B------:R-:W-:Y:S01]  /*9330*/  FADD.FTZ R16, R162, R17 ;  /* 0x00000011a2107221 */ /* 0x000fe20000010000 */
[C---:B------:R-:W-:Y:S01]  /*9340*/  FADD.FTZ R153, R159.reuse, R166 ;  /* 0x000000a69f997221 */ /* 0x040fe20000010000 */
[----:B------:R-:W3:Y:S01]  /*9350*/  MUFU.EX2 R186, R186 ;  /* 0x000000ba00ba7308 */ /* 0x000ee20000000800 */
[----:B------:R-:W-:Y:S01]  /*9360*/  F2FP.BF16.F32.PACK_AB R194, R159, R194 ;  /* 0x000000c29fc2723e */ /* 0x000fe200000010ff */
[----:B------:R-:W-:Y:S01]  /*9370*/  FADD.FTZ R17, R195, R16 ;  /* 0x00000010c3117221 */ /* 0x000fe20000010000 */
[----:B------:R-:W-:Y:S01]  /*9380*/  FADD.FTZ R152, R188, R153 ;  /* 0x00000099bc987221 */ /* 0x000fe20000010000 */
[----:B------:R-:W-:-:S02]  /*9390*/  F2FP.BF16.F32.PACK_AB R195, R154, R195 ;  /* 0x000000c39ac3723e */ /* 0x000fc400000010ff */
[----:B------:R-:W-:Y:S01]  /*93a0*/  FADD.FTZ R16, R154, R17 ;  /* 0x000000119a107221 */ /* 0x000fe20000010000 */
[C---:B------:R-:W-:Y:S01]  /*93b0*/  FADD.FTZ R153, R161.reuse, R152 ;  /* 0x00000098a1997221 */ /* 0x040fe20000010000 */
[----:B------:R-:W4:Y:S01]  /*93c0*/  MUFU.EX2 R164, R164 ;  /* 0x000000a400a47308 */ /* 0x000f220000000800 */
[----:B------:R-:W-:Y:S01]  /*93d0*/  F2FP.BF16.F32.PACK_AB R188, R161, R188 ;  /* 0x000000bca1bc723e */ /* 0x000fe200000010ff */
[----:B-1----:R-:W-:Y:S01]  /*93e0*/  FADD.FTZ R17, R189, R16 ;  /* 0x00000010bd117221 */ /* 0x002fe20000010000 */
[----:B------:R-:W-:Y:S01]  /*93f0*/  FADD.FTZ R152, R190, R153 ;  /* 0x00000099be987221 */ /* 0x000fe20000010000 */
[C---:B------:R-:W-:Y:S02]  /*9400*/  F2FP.BF16.F32.PACK_AB R189, R158.reuse, R189 ;  /* 0x000000bd9ebd723e */ /* 0x040fe400000010ff */
[----:B------:R-:W-:Y:S01]  /*9410*/  FADD.FTZ R16, R158, R17 ;  /* 0x000000119e107221 */ /* 0x000fe20000010000 */
[C---:B------:R-:W-:Y:S01]  /*9420*/  FADD.FTZ R17, R165.reuse, R152 ;  /* 0x00000098a5117221 */ /* 0x040fe20000010000 */
[----:B------:R-:W-:-:S02]  /*9430*/  F2FP.BF16.F32.PACK_AB R190, R165, R190 ;  /* 0x000000bea5be723e */ /* 0x000fc400000010ff */
[----:B------:R-:W-:Y:S01]  /*9440*/  FADD.FTZ R16, R191, R16 ;  /* 0x00000010bf107221 */ /* 0x000fe20000010000 */
[----:B--2---:R-:W-:Y:S01]  /*9450*/  FADD.FTZ R152, R184, R17 ;  /* 0x00000011b8987221 */ /* 0x004fe20000010000 */
[C---:B------:R-:W-:Y:S02]  /*9460*/  F2FP.BF16.F32.PACK_AB R191, R174.reuse, R191 ;  /* 0x000000bfaebf723e */ /* 0x040fe400000010ff */
[----:B------:R-:W-:Y:S01]  /*9470*/  FADD.FTZ R16, R174, R16 ;  /* 0x00000010ae107221 */ /* 0x000fe20000010000 */
[C---:B------:R-:W-:Y:S01]  /*9480*/  FADD.FTZ R17, R173.reuse, R152 ;  /* 0x00000098ad117221 */ /* 0x040fe20000010000 */
[----:B------:R-:W-:Y:S02]  /*9490*/  F2FP.BF16.F32.PACK_AB R184, R173, R184 ;  /* 0x000000b8adb8723e */ /* 0x000fe400000010ff */
[----:B------:R-:W-:Y:S01]  /*94a0*/  FADD.FTZ R16, R175, R16 ;  /* 0x00000010af107221 */ /* 0x000fe20000010000 */
[----:B---3--:R-:W-:Y:S01]  /*94b0*/  FADD.FTZ R152, R186, R17 ;  /* 0x00000011ba987221 */ /* 0x008fe20000010000 */
[----:B------:R-:W-:-:S02]  /*94c0*/  F2FP.BF16.F32.PACK_AB R186, R21, R186 ;  /* 0x000000ba15ba723e */ /* 0x000fc400000010ff */
[----:B------:R-:W-:Y:S01]  /*94d0*/  FADD.FTZ R16, R177, R16 ;  /* 0x00000010b1107221 */ /* 0x000fe20000010000 */
[----:B------:R-:W-:Y:S01]  /*94e0*/  FADD.FTZ R17, R21, R152 ;  /* 0x0000009815117221 */ /* 0x000fe20000010000 */
[----:B------:R-:W-:Y:S02]  /*94f0*/  IMAD.MOV.U32 R21, RZ, RZ, R4 ;  /* 0x000000ffff157224 */ /* 0x000fe400078e0004 */
[----:B------:R-:W-:Y:S01]  /*9500*/  FADD.FTZ R16, R187, R16 ;  /* 0x00000010bb107221 */ /* 0x000fe20000010000 */
[----:B----4-:R-:W-:-:S03]  /*9510*/  F2FP.BF16.F32.PACK_AB R187, R164, R187 ;  /* 0x000000bba4bb723e */ /* 0x010fc600000010ff */
[----:B------:R-:W-:Y:S01]  /*9520*/  FADD.FTZ R16, R164, R16 ;  /* 0x00000010a4107221 */ /* 0x000fe20000010000 */
[----:B0-----:R-:W-:Y:S06]  /*9530*/  @P2 BRA `(.L_x_1138) ;  /* 0xffffffdc00e82947 */ /* 0x001fec000383ffff */
.L_x_1129:
[----:B------:R-:W-:-:S13]  /*9540*/  ISETP.GE.AND P2, PT, R20, UR61, PT ;  /* 0x0000003d14007c0c */ /* 0x000fda000bf46270 */
[----:B------:R-:W-:Y:S05]  /*9550*/  @!P2 BRA `(.L_x_1139) ;  /* 0x0000002800cca947 */ /* 0x000fea0003800000 */
[----:B------:R-:W-:Y:S01]  /*9560*/  IMAD.MOV.U32 R202, RZ, RZ, R4 ;  /* 0x000000ffffca7224 */ /* 0x000fe200078e0004 */
[----:B------:R-:W-:Y:S01]  /*9570*/  UMOV UR38, UR36 ;  /* 0x0000002400267c82 */ /* 0x000fe20008000000 */
[----:B------:R-:W-:Y:S01]  /*9580*/  IMAD.IADD R4, R19, 0x1, -R22 ;  /* 0x0000000113047824 */ /* 0x000fe200078e0a16 */
[----:B------:R-:W-:Y:S01]  /*9590*/  UMOV UR4, UR37 ;  /* 0x0000002500047c82 */ /* 0x000fe20008000000 */
[----:B------:R-:W-:Y:S01]  /*95a0*/  IMAD.MOV.U32 R200, RZ, RZ, R5 ;  /* 0x000000ffffc87224 */ /* 0x000fe200078e0005 */
[----:B------:R-:W-:Y:S01]  /*95b0*/  ULDC UR50, c[0x0][0x9e4] ;  /* 0x0002790000327ab9 */ /* 0x000fe20000000800 */
[----:B------:R-:W-:Y:S01]  /*95c0*/  ULDC UR54, c[0x0][0x988] ;  /* 0x0002620000367ab9 */ /* 0x000fe20000000800 */
[----:B------:R-:W-:Y:S01]  /*95d0*/  IADD3 R203, R4, 0x8, R3 ;  /* 0x0000000804cb7810 */ /* 0x000fe20007ffe003 */
[----:B------:R-:W-:Y:S01]  /*95e0*/  ULDC UR5, c[0x0][0x9d8] ;  /* 0x0002760000057ab9 */ /* 0x000fe20000000800 */
[----:B------:R-:W-:Y:S01]  /*95f0*/  IADD3 R201, R3, R4, RZ ;  /* 0x0000000403c97210 */ /* 0x000fe20007ffe0ff */
[----:B------:R-:W-:Y:S01]  /*9600*/  ULDC UR55, c[0x0][0x9e0] ;  /* 0x0002780000377ab9 */ /* 0x000fe20000000800 */
[----:B------:R-:W-:-:S07]  /*9610*/  LOP3.LUT R21, RZ, R203, RZ, 0x33, !PT ;  /* 0x000000cbff157212 */ /* 0x000fce00078e33ff */
.L_x_1156:
[----:B------:R-:W-:-:S04]  /*9620*/  UIADD3 UR6, UR4, 0x1, URZ ;  /* 0x0000000104067890 */ /* 0x000fc8000fffe03f */
[----:B------:R-:W-:-:S04]  /*9630*/  UISETP.NE.AND UP0, UPT, UR6, 0x2, UPT ;  /* 0x000000020600788c */ /* 0x000fc8000bf05270 */
[----:B------:R-:W-:Y:S02]  /*9640*/  USEL UR36, URZ, 0x1, UP0 ;  /* 0x000000013f247887 */ /* 0x000fe40008000000 */
[----:B------:R-:W-:Y:S02]  /*9650*/  USEL UR37, UR6, URZ, UP0 ;  /* 0x0000003f06257287 */ /* 0x000fe40008000000 */
[----:B------:R-:W-:Y:S01]  /*9660*/  ULOP3.LUT UR36, UR38, UR36, URZ, 0x3c, !UPT ;  /* 0x0000002426247292 */ /* 0x000fe2000f8e3c3f */
[----:B------:R-:W-:Y:S11]  /*9670*/  @!P0 BRA `(.L_x_1140) ;  /* 0x0000000000048947 */ /* 0x000ff60003800000 */
[----:B------:R-:W-:Y:S01]  /*9680*/  BPT.TRAP 0x1 ;  /* 0x000000040000795c */ /* 0x000fe20000300000 */
.L_x_1140:
[----:B------:R-:W-:Y:S01]  /*9690*/  ULEA UR6, UR37, UR39, 0x3 ;  /* 0x0000002725067291 */ /* 0x000fe2000f8e183f */
[----:B------:R-:W-:-:S05]  /*96a0*/  IMAD.U32 R4, RZ, RZ, UR36 ;  /* 0x00000024ff047e24 */ /* 0x000fca000f8e00ff */
[----:B------:R-:W-:-:S04]  /*96b0*/  SHF.L.U32 R4, R4, 0x1f, RZ ;  /* 0x0000001f04047819 */ /* 0x000fc800000006ff */
[----:B------:R0:W1:Y:S01]  /*96c0*/  SYNCS.PHASECHK.TRANS64.TRYWAIT P2, [UR6+0x30830], R4 ;  /* 0x03083004ff0075a7 */ /* 0x0000620008040146 */
[----:B------:R-:W-:Y:S05]  /*96d0*/  @!P0 BRA `(.L_x_1141) ;  /* 0x0000000000048947 */ /* 0x000fea0003800000 */
[----:B------:R-:W-:Y:S01]  /*96e0*/  BPT.TRAP 0x1 ;  /* 0x000000040000795c */ /* 0x000fe20000300000 */
.L_x_1141:
[----:B-1----:R-:W-:Y:S05]  /*96f0*/  @P2 BRA `(.L_x_1142) ;  /* 0x0000000000082947 */ /* 0x002fea0003800000 */
[----:B------:R-:W1:Y:S02]  /*9700*/  SYNCS.PHASECHK.TRANS64.TRYWAIT P2, [UR6+0x30830], R4 ;  /* 0x03083004ff0075a7 */ /* 0x000e640008040146 */
[----:B-1----:R-:W-:Y:S05]  /*9710*/  @!P2 BRA `(.L_x_1143) ;  /* 0x000000c400d8a947 */ /* 0x002fea0003800000 */
.L_x_1142:
        /* <DEDUP_REMOVED lines=227> */
.L_x_1144:
[----:B------:R-:W-:Y:S01]  /*a550*/  ULEA UR14, UR4, UR39, 0x3 ;  /* 0x00000027040e7291 */ /* 0x000fe2000f8e183f */
[----:B------:R-:W-:-:S05]  /*a560*/  IMAD.U32 R0, RZ, RZ, UR38 ;  /* 0x00000026ff007e24 */ /* 0x000fca000f8e00ff */
[----:B------:R-:W-:-:S04]  /*a570*/  SHF.L.U32 R0, R0, 0x1f, RZ ;  /* 0x0000001f00007819 */ /* 0x000fc800000006ff */
[----:B------:R2:W3:Y:S01]  /*a580*/  SYNCS.PHASECHK.TRANS64.TRYWAIT P2, [UR14+0x30850], R0 ;  /* 0x03085000ff0075a7 */ /* 0x0004e2000804014e */
[----:B------:R-:W-:Y:S05]  /*a590*/  @!P0 BRA `(.L_x_1145) ;  /* 0x0000000000048947 */ /* 0x000fea0003800000 */
[----:B------:R-:W-:Y:S01]  /*a5a0*/  BPT.TRAP 0x1 ;  /* 0x000000040000795c */ /* 0x000fe20000300000 */
.L_x_1145:
[----:B---3--:R-:W-:Y:S05]  /*a5b0*/  @P2 BRA `(.L_x_1146) ;  /* 0x0000000000082947 */ /* 0x008fea0003800000 */
[----:B------:R-:W3:Y:S02]  /*a5c0*/  SYNCS.PHASECHK.TRANS64.TRYWAIT P2, [UR14+0x30850], R0 ;  /* 0x03085000ff0075a7 */ /* 0x000ee4000804014e */
[----:B---3--:R-:W-:Y:S05]  /*a5d0*/  @!P2 BRA `(.L_x_1147) ;  /* 0x000000b80040a947 */ /* 0x008fea0003800000 */
.L_x_1146:
[----:B------:R-:W-:Y:S01]  /*a5e0*/  UIADD3 UR7, UR39, 0x400, URZ ;  /* 0x0000040027077890 */ /* 0x000fe2000fffe03f */
[----:B------:R-:W-:Y:S01]  /*a5f0*/  WARPGROUP.ARRIVE ;  /* 0x00000000000079c5 */ /* 0x000fe20000000000 */
[----:B------:R-:W-:Y:S01]  /*a600*/  UMOV UR11, 0x40000040 ;  /* 0x40000040000b7882 */ /* 0x000fe20000000000 */
[----:B-12---:R-:W-:Y:S01]  /*a610*/  FMUL.FTZ R0, R154, UR5 ;  /* 0x000000059a007c20 */ /* 0x006fe20008410000 */
[----:B------:R-:W-:Y:S01]  /*a620*/  USHF.R.U32.HI UR7, URZ, 0x4, UR7 ;  /* 0x000000043f077899 */ /* 0x000fe20008011607 */
[----:B------:R-:W-:Y:S01]  /*a630*/  FMUL.FTZ R2, R155, UR5 ;  /* 0x000000059b027c20 */ /* 0x000fe20008410000 */
[----:B------:R-:W-:Y:S01]  /*a640*/  FMUL.FTZ R154, R162, UR5 ;  /* 0x00000005a29a7c20 */ /* 0x000fe20008410000 */
[----:B------:R-:W-:Y:S01]  /*a650*/  FMUL.FTZ R155, R163, UR5 ;  /* 0x00000005a39b7c20 */ /* 0x000fe20008410000 */
[----:B------:R-:W-:Y:S01]  /*a660*/  ULOP3.LUT UR7, UR7, 0x3fff, URZ, 0xc0, !UPT ;  /* 0x00003fff07077892 */ /* 0x000fe2000f8ec03f */
[----:B------:R-:W-:Y:S01]  /*a670*/  FMUL.FTZ R162, R178, UR5 ;  /* 0x00000005b2a27c20 */ /* 0x000fe20008410000 */
[----:B------:R-:W-:Y:S01]  /*a680*/  FMUL.FTZ R163, R179, UR5 ;  /* 0x00000005b3a37c20 */ /* 0x000fe20008410000 */
[----:B0-----:R-:W-:Y:S01]  /*a690*/  IMAD.U32 R4, RZ, RZ, UR6 ;  /* 0x00000006ff047e24 */ /* 0x001fe2000f8e00ff */
[----:B------:R-:W-:Y:S01]  /*a6a0*/  ULOP3.LUT UR7, UR7, 0x2000000, URZ, 0xfc, !UPT ;  /* 0x0200000007077892 */ /* 0x000fe2000f8efc3f */
[----:B------:R-:W0:Y:S02]  /*a6b0*/  MUFU.TANH R0, R0 ;  /* 0x0000000000007308 */ /* 0x000e240000002400 */
[----:B------:R-:W-:Y:S01]  /*a6c0*/  @!P1 VIADD R4, R4, 0x30840 ;  /* 0x0003084004049836 */ /* 0x000fe20000000000 */
[----:B------:R-:W-:-:S04]  /*a6d0*/  ULEA UR4, UR4, UR7, 0xb ;  /* 0x0000000704047291 */ /* 0x000fc8000f8e583f */
[----:B------:R-:W-:Y:S01]  /*a6e0*/  @!P1 PRMT R4, RZ, 0x654, R4 ;  /* 0x00000654ff049816 */ /* 0x000fe20000000004 */
[----:B------:R-:W1:Y:S02]  /*a6f0*/  MUFU.TANH R2, R2 ;  /* 0x0000000200027308 */ /* 0x000e640000002400 */
[----:B------:R-:W-:Y:S02]  /*a700*/  UMOV UR10, UR4 ;  /* 0x00000004000a7c82 */ /* 0x000fe40008000000 */
[----:B------:R-:W-:Y:S01]  /*a710*/  HGMMA.64x256x16.F32.BF16 R24, R196, gdesc[UR8].tnspB, R24, gsb0 ;  /* 0x43e00008c4187df0 */ /* 0x000fe20008001818 */
[----:B------:R-:W-:Y:S01]  /*a720*/  UIADD3 UR10, UR4, 0x80, URZ ;  /* 0x00000080040a7890 */ /* 0x000fe2000fffe03f */
[----:B------:R-:W-:Y:S02]  /*a730*/  UMOV UR11, 0x40000040 ;  /* 0x40000040000b7882 */ /* 0x000fe40000000000 */
[----:B------:R-:W2:Y:S08]  /*a740*/  MUFU.TANH R154, R154 ;  /* 0x0000009a009a7308 */ /* 0x000eb00000002400 */
[----:B------:R-:W3:Y:S08]  /*a750*/  MUFU.TANH R155, R155 ;  /* 0x0000009b009b7308 */ /* 0x000ef00000002400 */
[----:B------:R-:W4:Y:S08]  /*a760*/  MUFU.TANH R162, R162 ;  /* 0x000000a200a27308 */ /* 0x000f300000002400 */
[----:B------:R-:W0:Y:S01]  /*a770*/  MUFU.TANH R163, R163 ;  /* 0x000000a300a37308 */ /* 0x000e220000002400 */
[----:B------:R-:W-:-:S02]  /*a780*/  WARPGROUP.DEPBAR.LE gsb0, 0x0 ;  /* 0x00008000000079c5 */ /* 0x000fc40000010000 */
        /* <DEDUP_REMOVED lines=19> */
[----:B------:R-:W-:Y:S01]  /*a8c0*/  FMUL.FTZ R191, R165, UR5 ;  /* 0x00000005a5bf7c20 */ /* 0x000fe20008410000 */
[----:B------:R-:W-:Y:S01]  /*a8d0*/  FMUL.FTZ R158, R170, UR5 ;  /* 0x00000005aa9e7c20 */ /* 0x000fe20008410000 */
[----:B------:R-:W-:Y:S01]  /*a8e0*/  FMUL.FTZ R159, R171, UR5 ;  /* 0x00000005ab9f7c20 */ /* 0x000fe20008410000 */
[----:B------:R-:W-:Y:S01]  /*a8f0*/  FMUL.FTZ R170, R176, UR5 ;  /* 0x00000005b0aa7c20 */ /* 0x000fe20008410000 */
[----:B------:R-:W-:Y:S01]  /*a900*/  FMUL.FTZ R171, R177, UR5 ;  /* 0x00000005b1ab7c20 */ /* 0x000fe20008410000 */
[----:B------:R-:W-:Y:S01]  /*a910*/  FMUL.FTZ R164, R182, UR5 ;  /* 0x00000005b6a47c20 */ /* 0x000fe20008410000 */
[----:B------:R-:W-:Y:S01]  /*a920*/  FMUL.FTZ R165, R183, UR5 ;  /* 0x00000005b7a57c20 */ /* 0x000fe20008410000 */
        /* <DEDUP_REMOVED lines=17> */
[----:B------:R-:W-:Y:S02]  /*aa40*/  IMAD.SHL.U32 R172, R20, 0x40, RZ ;  /* 0x0000004014ac7824 */ /* 0x000fe400078e00ff */
        /* <DEDUP_REMOVED lines=10> */
[----:B------:R-:W-:Y:S01]  /*aaf0*/  IADD3 R5, R19, 0x1, -R172 ;  /* 0x0000000113057810 */ /* 0x000fe20007ffe8ac */
[----:B------:R-:W0:Y:S01]  /*ab00*/  MUFU.TANH R184, R184 ;  /* 0x000000b800b87308 */ /* 0x000e220000002400 */
[----:B------:R0:W-:Y:S03]  /*ab10*/  @!P1 SYNCS.ARRIVE.TRANS64.RED.A1T0 RZ, [R4+URZ], RZ ;  /* 0x000000ff04ff99a7 */ /* 0x0001e6000810043f */
[----:B------:R-:W-:-:S04]  /*ab20*/  IMAD.IADD R5, R5, 0x1, -R22 ;  /* 0x0000000105057824 */ /* 0x000fc800078e0a16 */
[----:B------:R-:W0:Y:S01]  /*ab30*/  MUFU.TANH R185, R185 ;  /* 0x000000b900b97308 */ /* 0x000e220000002400 */
[----:B------:R-:W-:-:S04]  /*ab40*/  IMAD R5, R18, -0x2, R5 ;  /* 0xfffffffe12057824 */ /* 0x000fc800078e0205 */
[C---:B------:R-:W-:Y:S02]  /*ab50*/  VIADD R178, R5.reuse, UR55 ;  /* 0x0000003705b27c36 */ /* 0x040fe40008000000 */
[----:B------:R-:W-:Y:S01]  /*ab60*/  VIADD R180, R5, UR51 ;  /* 0x0000003305b47c36 */ /* 0x000fe20008000000 */
[----:B------:R-:W0:Y:S02]  /*ab70*/  MUFU.TANH R186, R186 ;  /* 0x000000ba00ba7308 */ /* 0x000e240000002400 */
[C---:B------:R-:W-:Y:S01]  /*ab80*/  IADD3 R176, R3.reuse, R178, RZ ;  /* 0x000000b203b07210 */ /* 0x040fe20007ffe0ff */
[----:B------:R-:W-:-:S05]  /*ab90*/  IMAD.IADD R177, R3, 0x1, R180 ;  /* 0x0000000103b17824 */ /* 0x000fca00078e02b4 */
        /* <DEDUP_REMOVED lines=11> */
[----:B-1234-:R-:W-:Y:S05]  /*ac50*/  @!P6 BRA `(.L_x_1148) ;  /* 0x00000000005ce947 */ /* 0x01efea0003800000 */
[----:B------:R-:W-:Y:S01]  /*ac60*/  ISETP.GT.AND P2, PT, R201, -0x1, PT ;  /* 0xffffffffc900780c */ /* 0x000fe20003f44270 */
[----:B------:R-:W-:-:S12]  /*ac70*/  BSSY B0, `(.L_x_1149) ;  /* 0x0000011000007945 */ /* 0x000fd80003800000 */
[----:B------:R-:W-:Y:S05]  /*ac80*/  @P2 BRA `(.L_x_1150) ;  /* 0x0000000000242947 */ /* 0x000fea0003800000 */
[----:B------:R-:W-:Y:S01]  /*ac90*/  IMAD.U32 R179, RZ, RZ, UR50 ;  /* 0x00000032ffb37e24 */ /* 0x000fe2000f8e00ff */
[----:B------:R-:W-:-:S04]  /*aca0*/  IADD3 R175, R3, R19, -R22 ;  /* 0x0000001303af7210 */ /* 0x000fc80007ffe816 */
[----:B------:R-:W-:Y:S02]  /*acb0*/  ISETP.NE.AND P2, PT, R179, 0x1, PT ;  /* 0x00000001b300780c */ /* 0x000fe40003f45270 */
[----:B------:R-:W-:-:S11]  /*acc0*/  LOP3.LUT R175, RZ, R175, RZ, 0x33, !PT ;  /* 0x000000afffaf7212 */ /* 0x000fd600078e33ff */
[----:B0-----:R-:W0:Y:S02]  /*acd0*/  @P2 LDC.64 R4, c[0x0][0x9e8] ;  /* 0x00027a00ff042b82 */ /* 0x001e240000000a00 */
[----:B0-----:R-:W-:-:S05]  /*ace0*/  @P2 IMAD.HI.U32 R4, R175, R4, RZ ;  /* 0x00000004af042227 */ /* 0x001fca00078e00ff */
[----:B------:R-:W-:-:S04]  /*acf0*/  @P2 SHF.R.U32.HI R175, RZ, R5, R4 ;  /* 0x00000005ffaf2219 */ /* 0x000fc80000011604 */
[----:B------:R-:W-:Y:S01]  /*ad00*/  LOP3.LUT R175, RZ, R175, RZ, 0x33, !PT ;  /* 0x000000afffaf7212 */ /* 0x000fe200078e33ff */
[----:B------:R-:W-:Y:S06]  /*ad10*/  BRA `(.L_x_1151) ;  /* 0x0000000000187947 */ /* 0x000fec0003800000 */
.L_x_1150:
[----:B------:R-:W-:Y:S02]  /*ad20*/  IMAD.U32 R179, RZ, RZ, UR50 ;  /* 0x00000032ffb37e24 */ /* 0x000fe4000f8e00ff */
[----:B------:R-:W-:-:S03]  /*ad30*/  IMAD.MOV.U32 R175, RZ, RZ, R201 ;  /* 0x000000ffffaf7224 */ /* 0x000fc600078e00c9 */
[----:B------:R-:W-:-:S13]  /*ad40*/  ISETP.NE.AND P2, PT, R179, 0x1, PT ;  /* 0x00000001b300780c */ /* 0x000fda0003f45270 */
[----:B0-----:R-:W0:Y:S02]  /*ad50*/  @P2 LDC.64 R4, c[0x0][0x9e8] ;  /* 0x00027a00ff042b82 */ /* 0x001e240000000a00 */
[----:B0-----:R-:W-:-:S05]  /*ad60*/  @P2 IMAD.HI.U32 R4, R201, R4, RZ ;  /* 0x00000004c9042227 */ /* 0x001fca00078e00ff */
[----:B------:R-:W-:-:S07]  /*ad70*/  @P2 SHF.R.U32.HI R175, RZ, R5, R4 ;  /* 0x00000005ffaf2219 */ /* 0x000fce0000011604 */
.L_x_1151:
[----:B------:R-:W-:Y:S05]  /*ad80*/  BSYNC B0 ;  /* 0x0000000000007941 */ /* 0x000fea0003800000 */
.L_x_1149:
[----:B------:R-:W-:-:S04]  /*ad90*/  IMAD R5, R175, R179, -R172 ;  /* 0x000000b3af057224 */ /* 0x000fc800078e0aac */
[----:B------:R-:W-:-:S05]  /*ada0*/  IMAD R5, R18, -0x2, R5 ;  /* 0xfffffffe12057824 */ /* 0x000fca00078e0205 */
[----:B------:R-:W-:Y:S02]  /*adb0*/  VIADDMNMX R176, R5, R179, R176, PT ;  /* 0x000000b305b07246 */ /* 0x000fe400038001b0 */
[----:B------:R-:W-:-:S07]  /*adc0*/  VIMNMX R177, R177, R5, !PT ;  /* 0x00000005b1b17248 */ /* 0x000fce0007fe0100 */
.L_x_1148:
[----:B------:R-:W-:-:S04]  /*add0*/  ISETP.GT.AND P2, PT, R20, -0x1, PT ;  /* 0xffffffff1400780c */ /* 0x000fc80003f44270 */
[C---:B------:R-:W-:Y:S02]  /*ade0*/  ISETP.GT.AND P3, PT, R177.reuse, RZ, P2 ;  /* 0x000000ffb100720c */ /* 0x040fe40001764270 */
[C---:B------:R-:W-:Y:S02]  /*adf0*/  ISETP.GT.AND P5, PT, R177.reuse, 0x1, P2 ;  /* 0x00000001b100780c */ /* 0x040fe400017a4270 */
[----:B------:R-:W-:Y:S02]  /*ae00*/  ISETP.LT.OR P4, PT, R176, 0x1, P3 ;  /* 0x00000001b000780c */ /* 0x000fe40001f81670 */
[C---:B------:R-:W-:Y:S02]  /*ae10*/  ISETP.GT.AND P3, PT, R177.reuse, 0x8, P2 ;  /* 0x00000008b100780c */ /* 0x040fe40001764270 */
[----:B0-----:R-:W-:Y:S02]  /*ae20*/  FSEL R175, R188, -INF , !P4 ;  /* 0xff800000bcaf7808 */ /* 0x001fe40006000000 */
        /* <DEDUP_REMOVED lines=40> */
[--C-:B------:R-:W-:Y:S02]  /*b0b0*/  IADD3 R176, R178, 0x8, R3.reuse ;  /* 0x00000008b2b07810 */ /* 0x100fe40007ffe003 */
[----:B------:R-:W-:Y:S02]  /*b0c0*/  IADD3 R177, R180, 0x8, R3 ;  /* 0x00000008b4b17810 */ /* 0x000fe40007ffe003 */
[----:B------:R-:W-:-:S02]  /*b0d0*/  FSEL R171, R171, -INF , !P5 ;  /* 0xff800000abab7808 */ /* 0x000fc40006800000 */
[----:B------:R-:W-:Y:S02]  /*b0e0*/  FSEL R173, R173, -INF , !P3 ;  /* 0xff800000adad7808 */ /* 0x000fe40005800000 */
[----:B------:R-:W-:Y:S01]  /*b0f0*/  FSEL R174, R174, -INF , !P4 ;  /* 0xff800000aeae7808 */ /* 0x000fe20006000000 */
[----:B------:R-:W-:Y:S06]  /*b100*/  @!P6 BRA `(.L_x_1152) ;  /* 0x000000000058e947 */ /* 0x000fec0003800000 */
        /* <DEDUP_REMOVED lines=11> */
.L_x_1154:
[----:B------:R-:W-:Y:S02]  /*b1c0*/  IMAD.U32 R180, RZ, RZ, UR50 ;  /* 0x00000032ffb47e24 */ /* 0x000fe4000f8e00ff */
[----:B------:R-:W-:-:S03]  /*b1d0*/  IMAD.MOV.U32 R179, RZ, RZ, R203 ;  /* 0x000000ffffb37224 */ /* 0x000fc600078e00cb */
[----:B------:R-:W-:-:S13]  /*b1e0*/  ISETP.NE.AND P3, PT, R180, 0x1, PT ;  /* 0x00000001b400780c */ /* 0x000fda0003f65270 */
[----:B------:R-:W0:Y:S02]  /*b1f0*/  @P3 LDC.64 R4, c[0x0][0x9e8] ;  /* 0x00027a00ff043b82 */ /* 0x000e240000000a00 */
[----:B0-----:R-:W-:-:S05]  /*b200*/  @P3 IMAD.HI.U32 R4, R203, R4, RZ ;  /* 0x00000004cb043227 */ /* 0x001fca00078e00ff */
[----:B------:R-:W-:-:S07]  /*b210*/  @P3 SHF.R.U32.HI R179, RZ, R5, R4 ;  /* 0x00000005ffb33219 */ /* 0x000fce0000011604 */
.L_x_1155:
[----:B------:R-:W-:Y:S05]  /*b220*/  BSYNC B0 ;  /* 0x0000000000007941 */ /* 0x000fea0003800000 */
.L_x_1153:
[----:B------:R-:W-:-:S04]  /*b230*/  IMAD R5, R179, R180, -R172 ;  /* 0x000000b4b3057224 */ /* 0x000fc800078e0aac */
[----:B------:R-:W-:-:S05]  /*b240*/  IMAD R5, R18, -0x2, R5 ;  /* 0xfffffffe12057824 */ /* 0x000fca00078e0205 */
[----:B------:R-:W-:Y:S02]  /*b250*/  VIADDMNMX R176, R5, R180, R176, PT ;  /* 0x000000b405b07246 */ /* 0x000fe400038001b0 */
[----:B------:R-:W-:-:S07]  /*b260*/  VIMNMX R177, R177, R5, !PT ;  /* 0x00000005b1b17248 */ /* 0x000fce0007fe0100 */
.L_x_1152:
[----:B------:R-:W-:Y:S01]  /*b270*/  FMNMX.FTZ R4, R175, R200, !PT ;  /* 0x000000c8af047209 */ /* 0x000fe20007810000 */
[----:B------:R-:W-:Y:S01]  /*b280*/  UMOV UR7, UR54 ;  /* 0x0000003600077c82 */ /* 0x000fe20008000000 */
        /* <DEDUP_REMOVED lines=18> */
[----:B------:R-:W-:-:S02]  /*b3b0*/  FSEL R179, R0, -INF , !P3 ;  /* 0xff80000000b37808 */ /* 0x000fc40005800000 */
[----:B------:R-:W-:Y:S02]  /*b3c0*/  FMNMX.FTZ R5, R167, R4, !PT ;  /* 0x00000004a7057209 */ /* 0x000fe40007810000 */
[----:B------:R-:W-:Y:S02]  /*b3d0*/  ISETP.LT.OR P4, PT, R176, 0x9, P4 ;  /* 0x00000009b000780c */ /* 0x000fe40002781670 */
[----:B------:R-:W-:Y:S02]  /*b3e0*/  FMNMX.FTZ R4, R168, R5, !PT ;  /* 0x00000005a8047209 */ /* 0x000fe40007810000 */
[----:B------:R-:W-:Y:S02]  /*b3f0*/  FSEL R2, R153, -INF , !P5 ;  /* 0xff80000099027808 */ /* 0x000fe40006800000 */
[----:B------:R-:W-:Y:S02]  /*b400*/  FMNMX.FTZ R5, R169, R4, !PT ;  /* 0x00000004a9057209 */ /* 0x000fe40007810000 */
[----:B------:R-:W-:-:S02]  /*b410*/  ISETP.GT.AND P5, PT, R177, 0x11, P2 ;  /* 0x00000011b100780c */ /* 0x000fc400017a4270 */
[----:B------:R-:W-:Y:S02]  /*b420*/  FMNMX.FTZ R4, R170, R5, !PT ;  /* 0x00000005aa047209 */ /* 0x000fe40007810000 */
[----:B------:R-:W-:Y:S02]  /*b430*/  FMNMX.FTZ R153, R179, R202, !PT ;  /* 0x000000cab3997209 */ /* 0x000fe40007810000 */
[----:B------:R-:W-:Y:S02]  /*b440*/  FMNMX.FTZ R4, R171, R4, !PT ;  /* 0x00000004ab047209 */ /* 0x000fe40007810000 */
[----:B------:R-:W-:Y:S02]  /*b450*/  FSEL R152, R152, -INF , !P4 ;  /* 0xff80000098987808 */ /* 0x000fe40006000000 */
[----:B------:R-:W-:Y:S02]  /*b460*/  FMNMX.FTZ R5, R173, R4, !PT ;  /* 0x00000004ad057209 */ /* 0x000fe40007810000 */
[----:B------:R-:W-:-:S02]  /*b470*/  ISETP.GT.AND P4, PT, R177, 0x10, P2 ;  /* 0x00000010b100780c */ /* 0x000fc40001784270 */
[----:B------:R-:W-:Y:S02]  /*b480*/  FMNMX.FTZ R4, R174, R5, !PT ;  /* 0x00000005ae047209 */ /* 0x000fe40007810000 */
[----:B------:R-:W-:Y:S02]  /*b490*/  ISETP.LT.OR P5, PT, R176, 0x12, P5 ;  /* 0x00000012b000780c */ /* 0x000fe40002fa1670 */
[----:B------:R-:W-:Y:S01]  /*b4a0*/  FMNMX.FTZ R153, R172, R153, !PT ;  /* 0x00000099ac997209 */ /* 0x000fe20007810000 */
[----:B------:R-:W0:Y:S01]  /*b4b0*/  SHFL.BFLY PT, R5, R4, 0x2, 0x1f ;  /* 0x0c401f0004057f89 */ /* 0x000e2200000e0000 */
[----:B------:R-:W-:Y:S02]  /*b4c0*/  ISETP.LT.OR P4, PT, R176, 0x11, P4 ;  /* 0x00000011b000780c */ /* 0x000fe40002781670 */
[----:B------:R-:W-:Y:S02]  /*b4d0*/  FSEL R155, R155, -INF , !P5 ;  /* 0xff8000009b9b7808 */ /* 0x000fe40006800000 */
[----:B------:R-:W-:-:S02]  /*b4e0*/  FMNMX.FTZ R153, R152, R153, !PT ;  /* 0x0000009998997209 */ /* 0x000fc40007810000 */
[C---:B------:R-:W-:Y:S02]  /*b4f0*/  ISETP.GT.AND P5, PT, R177.reuse, 0x20, P2 ;  /* 0x00000020b100780c */ /* 0x040fe400017a4270 */
[----:B------:R-:W-:Y:S02]  /*b500*/  FSEL R154, R154, -INF , !P4 ;  /* 0xff8000009a9a7808 */ /* 0x000fe40006000000 */
[C---:B------:R-:W-:Y:S02]  /*b510*/  ISETP.GT.AND P3, PT, R177.reuse, 0x18, P2 ;  /* 0x00000018b100780c */ /* 0x040fe40001764270 */
[----:B------:R-:W-:Y:S02]  /*b520*/  FMNMX.FTZ R153, R2, R153, !PT ;  /* 0x0000009902997209 */ /* 0x000fe40007810000 */
[----:B------:R-:W-:Y:S02]  /*b530*/  ISETP.LT.OR P5, PT, R176, 0x21, P5 ;  /* 0x00000021b000780c */ /* 0x000fe40002fa1670 */
[----:B------:R-:W-:-:S02]  /*b540*/  ISETP.GT.AND P4, PT, R177, 0x19, P2 ;  /* 0x00000019b100780c */ /* 0x000fc40001784270 */
[----:B------:R-:W-:Y:S02]  /*b550*/  ISETP.LT.OR P3, PT, R176, 0x19, P3 ;  /* 0x00000019b000780c */ /* 0x000fe40001f61670 */
[----:B------:R-:W-:Y:S02]  /*b560*/  FMNMX.FTZ R0, R154, R153, !PT ;  /* 0x000000999a007209 */ /* 0x000fe40007810000 */
[----:B------:R-:W-:Y:S02]  /*b570*/  FSEL R158, R158, -INF , !P5 ;  /* 0xff8000009e9e7808 */ /* 0x000fe40006800000 */
[----:B0-----:R-:W-:Y:S02]  /*b580*/  FMNMX.FTZ R178, R4, R5, !PT ;  /* 0x0000000504b27209 */ /* 0x001fe40007810000 */
[----:B------:R-:W-:Y:S02]  /*b590*/  ISETP.LT.OR P4, PT, R176, 0x1a, P4 ;  /* 0x0000001ab000780c */ /* 0x000fe40002781670 */
[----:B------:R-:W-:Y:S01]  /*b5a0*/  FSEL R156, R156, -INF , !P3 ;  /* 0xff8000009c9c7808 */ /* 0x000fe20005800000 */
[----:B------:R-:W0:Y:S01]  /*b5b0*/  SHFL.BFLY PT, R5, R178, 0x1, 0x1f ;  /* 0x0c201f00b2057f89 */ /* 0x000e2200000e0000 */
[----:B------:R-:W-:-:S02]  /*b5c0*/  FMNMX.FTZ R153, R155, R0, !PT ;  /* 0x000000009b997209 */ /* 0x000fc40007810000 */
[----:B------:R-:W-:Y:S02]  /*b5d0*/  ISETP.GT.AND P3, PT, R177, 0x21, P2 ;  /* 0x00000021b100780c */ /* 0x000fe40001764270 */
[----:B------:R-:W-:Y:S02]  /*b5e0*/  FSEL R157, R157, -INF , !P4 ;  /* 0xff8000009d9d7808 */ /* 0x000fe40006000000 */
[----:B------:R-:W-:Y:S02]  /*b5f0*/  ISETP.GT.AND P4, PT, R177, 0x28, P2 ;  /* 0x00000028b100780c */ /* 0x000fe40001784270 */
[C---:B------:R-:W-:Y:S02]  /*b600*/  ISETP.LT.OR P3, PT, R176.reuse, 0x22, P3 ;  /* 0x00000022b000780c */ /* 0x040fe40001f61670 */
[----:B------:R-:W-:Y:S02]  /*b610*/  ISETP.LT.OR P4, PT, R176, 0x29, P4 ;  /* 0x00000029b000780c */ /* 0x000fe40002781670 */
[----:B------:R-:W-:-:S02]  /*b620*/  FSEL R159, R159, -INF , !P3 ;  /* 0xff8000009f9f7808 */ /* 0x000fc40005800000 */
[----:B------:R-:W-:Y:S02]  /*b630*/  ISETP.GT.AND P3, PT, R177, 0x29, P2 ;  /* 0x00000029b100780c */ /* 0x000fe40001764270 */
[----:B------:R-:W-:Y:S02]  /*b640*/  FSEL R161, R161, -INF , !P4 ;  /* 0xff800000a1a17808 */ /* 0x000fe40006000000 */
[----:B------:R-:W-:Y:S02]  /*b650*/  ISETP.GT.AND P4, PT, R177, 0x30, P2 ;  /* 0x00000030b100780c */ /* 0x000fe40001784270 */
[C---:B------:R-:W-:Y:S02]  /*b660*/  ISETP.LT.OR P3, PT, R176.reuse, 0x2a, P3 ;  /* 0x0000002ab000780c */ /* 0x040fe40001f61670 */
[----:B------:R-:W-:Y:S02]  /*b670*/  ISETP.LT.OR P4, PT, R176, 0x31, P4 ;  /* 0x00000031b000780c */ /* 0x000fe40002781670 */
[----:B0-----:R-:W-:-:S02]  /*b680*/  FMNMX.FTZ R5, R178, R5, !PT ;  /* 0x00000005b2057209 */ /* 0x001fc40007810000 */
[----:B------:R-:W-:Y:S02]  /*b690*/  FSEL R160, R160, -INF , !P3 ;  /* 0xff800000a0a07808 */ /* 0x000fe40005800000 */
[C---:B------:R-:W-:Y:S01]  /*b6a0*/  FSETP.NEU.FTZ.AND P5, PT, R5.reuse, -INF , PT ;  /* 0xff8000000500780b */ /* 0x040fe20003fbd000 */
[----:B------:R-:W-:Y:S01]  /*b6b0*/  FMUL.FTZ R4, R5, UR7 ;  /* 0x0000000705047c20 */ /* 0x000fe20008410000 */
[----:B------:R-:W-:Y:S02]  /*b6c0*/  ISETP.GT.AND P3, PT, R177, 0x31, P2 ;  /* 0x00000031b100780c */ /* 0x000fe40001764270 */
[----:B------:R-:W-:Y:S02]  /*b6d0*/  FSEL R162, R162, -INF , !P4 ;  /* 0xff800000a2a27808 */ /* 0x000fe40006000000 */
[----:B------:R-:W-:Y:S02]  /*b6e0*/  FSEL R0, R4, RZ, P5 ;  /* 0x000000ff04007208 */ /* 0x000fe40002800000 */
[----:B------:R-:W-:-:S02]  /*b6f0*/  FMNMX.FTZ R4, R156, R153, !PT ;  /* 0x000000999c047209 */ /* 0x000fc40007810000 */
[----:B------:R-:W-:Y:S01]  /*b700*/  ISETP.GT.AND P4, PT, R177, 0x38, P2 ;  /* 0x00000038b100780c */ /* 0x000fe20001784270 */
[--C-:B------:R-:W-:Y:S01]  /*b710*/  FFMA.FTZ R153, R175, UR7, -R0.reuse ;  /* 0x00000007af997c23 */ /* 0x100fe20008010800 */
[----:B------:R-:W-:Y:S01]  /*b720*/  FMNMX.FTZ R175, R157, R4, !PT ;  /* 0x000000049daf7209 */ /* 0x000fe20007810000 */
[--C-:B------:R-:W-:Y:S01]  /*b730*/  FFMA.FTZ R192, R186, UR7, -R0.reuse ;  /* 0x00000007bac07c23 */ /* 0x100fe20008010800 */
[----:B------:R-:W-:Y:S01]  /*b740*/  ISETP.LT.OR P3, PT, R176, 0x32, P3 ;  /* 0x00000032b000780c */ /* 0x000fe20001f61670 */
[--C-:B------:R-:W-:Y:S01]  /*b750*/  FFMA.FTZ R186, R173, UR7, -R0.reuse ;  /* 0x00000007adba7c23 */ /* 0x100fe20008010800 */
[----:B------:R-:W-:Y:S01]  /*b760*/  FMNMX.FTZ R4, R158, R175, !PT ;  /* 0x000000af9e047209 */ /* 0x000fe20007810000 */
[--C-:B------:R-:W-:Y:S01]  /*b770*/  FFMA.FTZ R198, R184, UR7, -R0.reuse ;  /* 0x00000007b8c67c23 */ /* 0x100fe20008010800 */
        /* <DEDUP_REMOVED lines=20> */
[----:B------:R-:W-:Y:S01]  /*b8c0*/  FSEL R175, R165, -INF , !P2 ;  /* 0xff800000a5af7808 */ /* 0x000fe20005000000 */
[--C-:B------:R-:W-:Y:S01]  /*b8d0*/  FFMA.FTZ R174, R174, UR7, -R0.reuse ;  /* 0x00000007aeae7c23 */ /* 0x100fe20008010800 */
[----:B------:R-:W-:Y:S01]  /*b8e0*/  FMNMX.FTZ R4, R164, R177, !PT ;  /* 0x000000b1a4047209 */ /* 0x000fe20007810000 */
[----:B------:R-:W-:Y:S01]  /*b8f0*/  FFMA.FTZ R177, R187, UR7, -R0 ;  /* 0x00000007bbb17c23 */ /* 0x000fe20008010800 */
[----:B------:R-:W-:Y:S01]  /*b900*/  FSEL R173, R5, RZ, P5 ;  /* 0x000000ff05ad7208 */ /* 0x000fe20002800000 */
[----:B------:R-:W-:Y:S01]  /*b910*/  MUFU.EX2 R153, R153 ;  /* 0x0000009900997308 */ /* 0x000fe20000000800 */
[----:B------:R-:W-:-:S03]  /*b920*/  FMNMX.FTZ R4, R175, R4, !PT ;  /* 0x00000004af047209 */ /* 0x000fc60007810000 */
[----:B------:R-:W-:Y:S01]  /*b930*/  FADD.FTZ R0, -R173, R200 ;  /* 0x000000c8ad007221 */ /* 0x000fe20000010100 */
[----:B------:R-:W-:Y:S01]  /*b940*/  IMAD.MOV.U32 R200, RZ, RZ, R5 ;  /* 0x000000ffffc87224 */ /* 0x000fe200078e0005 */
[----:B------:R-:W0:Y:S02]  /*b950*/  SHFL.BFLY PT, R183, R4, 0x2, 0x1f ;  /* 0x0c401f0004b77f89 */ /* 0x000e2400000e0000 */
[----:B------:R-:W-:Y:S01]  /*b960*/  FMUL.FTZ R0, R0, UR7 ;  /* 0x0000000700007c20 */ /* 0x000fe20008410000 */
[----:B------:R-:W-:Y:S08]  /*b970*/  MUFU.EX2 R196, R196 ;  /* 0x000000c400c47308 */ /* 0x000ff00000000800 */
[----:B------:R-:W1:Y:S08]  /*b980*/  MUFU.EX2 R0, R0 ;  /* 0x0000000000007308 */ /* 0x000e700000000800 */
[----:B------:R-:W2:Y:S01]  /*b990*/  MUFU.EX2 R198, R198 ;  /* 0x000000c600c67308 */ /* 0x000ea20000000800 */
[----:B0-----:R-:W-:-:S07]  /*b9a0*/  FMNMX.FTZ R183, R4, R183, !PT ;  /* 0x000000b704b77209 */ /* 0x001fce0007810000 */
[----:B------:R-:W0:Y:S01]  /*b9b0*/  MUFU.EX2 R165, R185 ;  /* 0x000000b900a57308 */ /* 0x000e220000000800 */
[----:B-1----:R-:W-:Y:S01]  /*b9c0*/  FFMA.FTZ R17, R0, R17, R153 ;  /* 0x0000001100117223 */ /* 0x002fe20000010099 */
[----:B------:R-:W1:Y:S03]  /*b9d0*/  SHFL.BFLY PT, R4, R183, 0x1, 0x1f ;  /* 0x0c201f00b7047f89 */ /* 0x000e6600000e0000 */
[C---:B------:R-:W-:Y:S01]  /*b9e0*/  FADD.FTZ R17, R196.reuse, R17 ;  /* 0x00000011c4117221 */ /* 0x040fe20000010000 */
[----:B------:R-:W-:Y:S02]  /*b9f0*/  F2FP.BF16.F32.PACK_AB R196, R196, R153 ;  /* 0x00000099c4c4723e */ /* 0x000fe400000010ff */
[----:B------:R-:W-:Y:S01]  /*ba00*/  MUFU.EX2 R192, R192 ;  /* 0x000000c000c07308 */ /* 0x000fe20000000800 */
[----:B--2---:R-:W-:-:S07]  /*ba10*/  FADD.FTZ R168, R198, R17 ;  /* 0x00000011c6a87221 */ /* 0x004fce0000010000 */
[----:B------:R-:W-:Y:S01]  /*ba20*/  MUFU.EX2 R177, R177 ;  /* 0x000000b100b17308 */ /* 0x000fe20000000800 */
[----:B0-----:R-:W-:-:S07]  /*ba30*/  F2FP.BF16.F32.PACK_AB R198, R165, R198 ;  /* 0x000000c6a5c6723e */ /* 0x001fce00000010ff */
[----:B------:R-:W-:Y:S01]  /*ba40*/  MUFU.EX2 R194, R194 ;  /* 0x000000c200c27308 */ /* 0x000fe20000000800 */
[----:B-1----:R-:W-:-:S04]  /*ba50*/  FMNMX.FTZ R4, R183, R4, !PT ;  /* 0x00000004b7047209 */ /* 0x002fc80007810000 */
[C---:B------:R-:W-:Y:S01]  /*ba60*/  FSETP.NEU.FTZ.AND P2, PT, R4.reuse, -INF , PT ;  /* 0xff8000000400780b */ /* 0x040fe20003f5d000 */
[----:B------:R-:W-:Y:S02]  /*ba70*/  FMUL.FTZ R183, R4, UR7 ;  /* 0x0000000704b77c20 */ /* 0x000fe40008410000 */
[----:B------:R-:W-:Y:S03]  /*ba80*/  MUFU.EX2 R181, R181 ;  /* 0x000000b500b57308 */ /* 0x000fe60000000800 */
[----:B------:R-:W-:-:S05]  /*ba90*/  FSEL R183, R183, RZ, P2 ;  /* 0x000000ffb7b77208 */ /* 0x000fca0001000000 */
[----:B------:R-:W-:Y:S01]  /*baa0*/  MUFU.EX2 R188, R188 ;  /* 0x000000bc00bc7308 */ /* 0x000fe20000000800 */
[--C-:B------:R-:W-:Y:S01]  /*bab0*/  FFMA.FTZ R193, R154, UR7, -R183.reuse ;  /* 0x000000079ac17c23 */ /* 0x100fe200080108b7 */
        /* <DEDUP_REMOVED lines=11> */
[----:B------:R-:W-:Y:S01]  /*bb70*/  FADD.FTZ R157, R165, R168 ;  /* 0x000000a8a59d7221 */ /* 0x000fe20000010000 */
[--C-:B------:R-:W-:Y:S01]  /*bb80*/  FFMA.FTZ R189, R158, UR7, -R183.reuse ;  /* 0x000000079ebd7c23 */ /* 0x100fe200080108b7 */
[--C-:B------:R-:W-:Y:S01]  /*bb90*/  FFMA.FTZ R158, R159, UR7, -R183.reuse ;  /* 0x000000079f9e7c23 */ /* 0x100fe200080108b7 */
[--C-:B------:R-:W-:Y:S01]  /*bba0*/  FFMA.FTZ R191, R161, UR7, -R183.reuse ;  /* 0x00000007a1bf7c23 */ /* 0x100fe200080108b7 */
[----:B------:R-:W-:Y:S01]  /*bbb0*/  MUFU.EX2 R197, R197 ;  /* 0x000000c500c57308 */ /* 0x000fe20000000800 */
[--C-:B------:R-:W-:Y:S01]  /*bbc0*/  FFMA.FTZ R185, R162, UR7, -R183.reuse ;  /* 0x00000007a2b97c23 */ /* 0x100fe200080108b7 */
[--C-:B------:R-:W-:Y:S01]  /*bbd0*/  FFMA.FTZ R163, R163, UR7, -R183.reuse ;  /* 0x00000007a3a37c23 */ /* 0x100fe200080108b7 */
[--C-:B------:R-:W-:Y:S01]  /*bbe0*/  FFMA.FTZ R164, R164, UR7, -R183.reuse ;  /* 0x00000007a4a47c23 */ /* 0x100fe200080108b7 */
[----:B------:R-:W-:Y:S01]  /*bbf0*/  FFMA.FTZ R175, R175, UR7, -R183 ;  /* 0x00000007afaf7c23 */ /* 0x000fe200080108b7 */
[C---:B------:R-:W-:Y:S01]  /*bc00*/  ISETP.GT.AND P2, PT, R20.reuse, UR61, PT ;  /* 0x0000003d14007c0c */ /* 0x040fe2000bf44270 */
[----:B------:R-:W-:-:S02]  /*bc10*/  VIADD R20, R20, 0xffffffff ;  /* 0xffffffff14147836 */ /* 0x000fc40000000000 */
[----:B------:R-:W0:Y:S01]  /*bc20*/  MUFU.EX2 R2, R155 ;  /* 0x0000009b00027308 */ /* 0x000e220000000800 */
[----:B------:R-:W-:-:S07]  /*bc30*/  IMAD.MOV.U32 R202, RZ, RZ, R4 ;  /* 0x000000ffffca7224 */ /* 0x000fce00078e0004 */
[----:B------:R-:W1:Y:S08]  /*bc40*/  MUFU.EX2 R166, R166 ;  /* 0x000000a600a67308 */ /* 0x000e700000000800 */
[----:B------:R-:W2:Y:S01]  /*bc50*/  MUFU.EX2 R199, R199 ;  /* 0x000000c700c77308 */ /* 0x000ea20000000800 */
[----:B0-----:R-:W-:Y:S01]  /*bc60*/  FFMA.FTZ R17, R2, R16, R197 ;  /* 0x0000001002117223 */ /* 0x001fe200000100c5 */
[----:B------:R-:W-:Y:S01]  /*bc70*/  FADD.FTZ R16, R192, R157 ;  /* 0x0000009dc0107221 */ /* 0x000fe20000010000 */
[----:B------:R-:W-:-:S02]  /*bc80*/  MOV R157, UR14 ;  /* 0x0000000e009d7c02 */ /* 0x000fc40008000f00 */
[C---:B------:R-:W-:Y:S01]  /*bc90*/  F2FP.BF16.F32.PACK_AB R192, R177.reuse, R192 ;  /* 0x000000c0b1c0723e */ /* 0x040fe200000010ff */
[----:B------:R-:W-:Y:S01]  /*bca0*/  FADD.FTZ R155, R177, R16 ;  /* 0x00000010b19b7221 */ /* 0x000fe20000010000 */
[----:B------:R-:W-:Y:S01]  /*bcb0*/  FFMA.FTZ R16, R160, UR7, -R183 ;  /* 0x00000007a0107c23 */ /* 0x000fe200080108b7 */
[----:B------:R-:W0:Y:S01]  /*bcc0*/  MUFU.EX2 R152, R152 ;  /* 0x0000009800987308 */ /* 0x000e220000000800 */
[C---:B-1----:R-:W-:Y:S01]  /*bcd0*/  FADD.FTZ R168, R166.reuse, R17 ;  /* 0x00000011a6a87221 */ /* 0x042fe20000010000 */
[----:B------:R-:W-:Y:S01]  /*bce0*/  @!P1 VIADD R157, R157, 0x30860 ;  /* 0x000308609d9d9836 */ /* 0x000fe20000000000 */
[----:B------:R-:W-:-:S04]  /*bcf0*/  F2FP.BF16.F32.PACK_AB R197, R166, R197 ;  /* 0x000000c5a6c5723e */ /* 0x000fc800000010ff */
[----:B------:R-:W-:Y:S01]  /*bd00*/  @!P1 PRMT R157, RZ, 0x654, R157 ;  /* 0x00000654ff9d9816 */ /* 0x000fe2000000009d */
[----:B------:R-:W1:Y:S01]  /*bd10*/  MUFU.EX2 R154, R154 ;  /* 0x0000009a009a7308 */ /* 0x000e620000000800 */
[----:B--2---:R-:W-:Y:S01]  /*bd20*/  FADD.FTZ R17, R199, R168 ;  /* 0x000000a8c7117221 */ /* 0x004fe20000010000 */
[----:B------:R-:W-:Y:S01]  /*bd30*/  FADD.FTZ R168, R194, R155 ;  /* 0x0000009bc2a87221 */ /* 0x000fe20000010000 */
[----:B------:R2:W-:Y:S01]  /*bd40*/  @!P1 SYNCS.ARRIVE.TRANS64.RED.A1T0 RZ, [R157+URZ], RZ ;  /* 0x000000ff9dff99a7 */ /* 0x0005e2000810043f */
[C---:B------:R-:W-:Y:S02]  /*bd50*/  F2FP.BF16.F32.PACK_AB R194, R181.reuse, R194 ;  /* 0x000000c2b5c2723e */ /* 0x040fe400000010ff */
[----:B------:R-:W-:Y:S02]  /*bd60*/  FADD.FTZ R155, R181, R168 ;  /* 0x000000a8b59b7221 */ /* 0x000fe40000010000 */
[----:B------:R-:W3:Y:S01]  /*bd70*/  MUFU.EX2 R195, R195 ;  /* 0x000000c300c37308 */ /* 0x000ee20000000800 */
[----:B0-----:R-:W-:Y:S01]  /*bd80*/  FADD.FTZ R160, R152, R17 ;  /* 0x0000001198a07221 */ /* 0x001fe20000010000 */
[----:B------:R-:W-:Y:S01]  /*bd90*/  FADD.FTZ R162, R188, R155 ;  /* 0x0000009bbca27221 */ /* 0x000fe20000010000 */
[----:B------:R-:W-:-:S02]  /*bda0*/  F2FP.BF16.F32.PACK_AB R199, R152, R199 ;  /* 0x000000c798c7723e */ /* 0x000fc400000010ff */
[----:B------:R-:W-:-:S03]  /*bdb0*/  FADD.FTZ R17, R193, R160 ;  /* 0x000000a0c1117221 */ /* 0x000fc60000010000 */
        /* <DEDUP_REMOVED lines=19> */
[----:B---3--:R-:W-:-:S07]  /*bef0*/  FADD.FTZ R17, R191, R160 ;  /* 0x000000a0bf117221 */ /* 0x008fce0000010000 */
[----:B------:R-:W3:Y:S01]  /*bf00*/  MUFU.EX2 R184, R184 ;  /* 0x000000b800b87308 */ /* 0x000ee20000000800 */
[C---:B0-----:R-:W-:Y:S01]  /*bf10*/  FADD.FTZ R153, R169.reuse, R162 ;  /* 0x000000a2a9997221 */ /* 0x041fe20000010000 */
[----:B------:R-:W-:-:S06]  /*bf20*/  F2FP.BF16.F32.PACK_AB R190, R169, R190 ;  /* 0x000000bea9be723e */ /* 0x000fcc00000010ff */
[----:B------:R-:W0:Y:S01]  /*bf30*/  MUFU.EX2 R185, R185 ;  /* 0x000000b900b97308 */ /* 0x000e220000000800 */
[C---:B-1----:R-:W-:Y:S01]  /*bf40*/  FADD.FTZ R160, R16.reuse, R17 ;  /* 0x0000001110a07221 */ /* 0x042fe20000010000 */
[----:B------:R-:W-:-:S06]  /*bf50*/  F2FP.BF16.F32.PACK_AB R191, R16, R191 ;  /* 0x000000bf10bf723e */ /* 0x000fcc00000010ff */
[----:B------:R-:W1:Y:S01]  /*bf60*/  MUFU.EX2 R171, R171 ;  /* 0x000000ab00ab7308 */ /* 0x000e620000000800 */
[----:B---3--:R-:W-:-:S07]  /*bf70*/  FADD.FTZ R162, R184, R153 ;  /* 0x00000099b8a27221 */ /* 0x008fce0000010000 */
        /* <DEDUP_REMOVED lines=11> */
[----:B-1----:R-:W-:Y:S01]  /*c030*/  FADD.FTZ R160, R187, R160 ;  /* 0x000000a0bba07221 */ /* 0x002fe20000010000 */
[C---:B---3--:R-:W-:Y:S01]  /*c040*/  FADD.FTZ R17, R173.reuse, R162 ;  /* 0x000000a2ad117221 */ /* 0x048fe20000010000 */
[----:B------:R-:W-:Y:S02]  /*c050*/  F2FP.BF16.F32.PACK_AB R186, R173, R186 ;  /* 0x000000baadba723e */ /* 0x000fe400000010ff */
[C---:B0-----:R-:W-:Y:S01]  /*c060*/  FADD.FTZ R16, R175.reuse, R160 ;  /* 0x000000a0af107221 */ /* 0x041fe20000010000 */
[----:B------:R-:W-:Y:S01]  /*c070*/  F2FP.BF16.F32.PACK_AB R187, R175, R187 ;  /* 0x000000bbafbb723e */ /* 0x000fe200000010ff */
[----:B--2---:R-:W-:Y:S06]  /*c080*/  @P2 BRA `(.L_x_1156) ;  /* 0xffffffd400642947 */ /* 0x004fec000383ffff */
.L_x_1139:
        /* <DEDUP_REMOVED lines=131> */
.L_x_1157:
[----:B------:R-:W-:Y:S01]  /*c8c0*/  ULEA UR5, UR37, UR39, 0x3 ;  /* 0x0000002725057291 */ /* 0x000fe2000f8e183f */
[----:B------:R-:W-:-:S05]  /*c8d0*/  IMAD.U32 R0, RZ, RZ, UR36 ;  /* 0x00000024ff007e24 */ /* 0x000fca000f8e00ff */
[----:B------:R-:W-:-:S04]  /*c8e0*/  SHF.L.U32 R0, R0, 0x1f, RZ ;  /* 0x0000001f00007819 */ /* 0x000fc800000006ff */
[----:B------:R0:W1:Y:S01]  /*c8f0*/  SYNCS.PHASECHK.TRANS64.TRYWAIT P2, [UR5+0x30850], R0 ;  /* 0x03085000ff0075a7 */ /* 0x0000620008040145 */
[----:B------:R-:W-:Y:S05]  /*c900*/  @!P0 BRA `(.L_x_1158) ;  /* 0x0000000000048947 */ /* 0x000fea0003800000 */
[----:B------:R-:W-:Y:S01]  /*c910*/  BPT.TRAP 0x1 ;  /* 0x000000040000795c */ /* 0x000fe20000300000 */
.L_x_1158:
[----:B-1----:R-:W-:Y:S05]  /*c920*/  @P2 BRA `(.L_x_1159) ;  /* 0x0000000000082947 */ /* 0x002fea0003800000 */
[----:B------:R-:W1:Y:S02]  /*c930*/  SYNCS.PHASECHK.TRANS64.TRYWAIT P0, [UR5+0x30850], R0 ;  /* 0x03085000ff0075a7 */ /* 0x000e640008000145 */
[----:B-1----:R-:W-:Y:S05]  /*c940*/  @!P0 BRA `(.L_x_1160) ;  /* 0x00000094007c8947 */ /* 0x002fea0003800000 */
.L_x_1159:
[----:B------:R-:W-:Y:S01]  /*c950*/  UIADD3 UR39, UR39, 0x400, URZ ;  /* 0x0000040027277890 */ /* 0x000fe2000fffe03f */
[----:B------:R-:W-:Y:S01]  /*c960*/  WARPGROUP.ARRIVE ;  /* 0x00000000000079c5 */ /* 0x000fe20000000000 */
[----:B------:R-:W-:Y:S01]  /*c970*/  UMOV UR11, 0x40000040 ;  /* 0x40000040000b7882 */ /* 0x000fe20000000000 */
[----:B-1----:R-:W1:Y:S01]  /*c980*/  SHFL.BFLY PT, R3, R16, 0x2, 0x1f ;  /* 0x0c401f0010037f89 */ /* 0x002e6200000e0000 */
[----:B------:R-:W-:Y:S01]  /*c990*/  USHF.R.U32.HI UR39, URZ, 0x4, UR39 ;  /* 0x000000043f277899 */ /* 0x000fe20008011627 */
[----:B------:R-:W-:Y:S01]  /*c9a0*/  IMAD.MOV.U32 R13, RZ, RZ, RZ ;  /* 0x000000ffff0d7224 */ /* 0x000fe200078e00ff */
[----:B------:R-:W-:Y:S01]  /*c9b0*/  R2UR UR8, R209 ;  /* 0x00000000d10872ca */ /* 0x000fe200000e0000 */
[----:B0-----:R-:W0:Y:S01]  /*c9c0*/  SHFL.BFLY PT, R0, R17, 0x2, 0x1f ;  /* 0x0c401f0011007f89 */ /* 0x001e2200000e0000 */
[----:B------:R-:W-:Y:S01]  /*c9d0*/  ULOP3.LUT UR39, UR39, 0x3fff, URZ, 0xc0, !UPT ;  /* 0x00003fff27277892 */ /* 0x000fe2000f8ec03f */
[----:B------:R-:W-:Y:S02]  /*c9e0*/  IMAD.U32 R11, RZ, RZ, UR5 ;  /* 0x00000005ff0b7e24 */ /* 0x000fe4000f8e00ff */
[----:B------:R-:W-:Y:S01]  /*c9f0*/  IMAD.U32 R6, RZ, RZ, UR7 ;  /* 0x00000007ff067e24 */ /* 0x000fe2000f8e00ff */
[----:B------:R-:W-:Y:S01]  /*ca00*/  ULOP3.LUT UR4, UR39, 0x2000000, URZ, 0xfc, !UPT ;  /* 0x0200000027047892 */ /* 0x000fe2000f8efc3f */
[----:B------:R-:W-:-:S03]  /*ca10*/  IMAD.U32 R12, RZ, RZ, UR7 ;  /* 0x00000007ff0c7e24 */ /* 0x000fc6000f8e00ff */
[----:B------:R-:W-:Y:S02]  /*ca20*/  ULEA UR4, UR37, UR4, 0xb ;  /* 0x0000000425047291 */ /* 0x000fe4000f8e583f */
[----:B------:R-:W-:Y:S02]  /*ca30*/  UIADD3 UR37, UR37, 0x1, URZ ;  /* 0x0000000125257890 */ /* 0x000fe4000fffe03f */
[----:B------:R-:W-:Y:S02]  /*ca40*/  UIADD3 UR6, UR4, 0x80, URZ ;  /* 0x0000008004067890 */ /* 0x000fe4000fffe03f */
[----:B------:R-:W-:Y:S01]  /*ca50*/  UIADD3 UR8, UR8, 0x1, URZ ;  /* 0x0000000108087890 */ /* 0x000fe2000fffe03f */
[----:B------:R-:W-:Y:S01]  /*ca60*/  UMOV UR10, UR4 ;  /* 0x00000004000a7c82 */ /* 0x000fe20008000000 */
[----:B------:R-:W-:-:S07]  /*ca70*/  UISETP.NE.AND UP0, UPT, UR37, 0x2, UPT ;  /* 0x000000022500788c */ /* 0x000fce000bf05270 */
[----:B------:R-:W-:Y:S01]  /*ca80*/  HGMMA.64x256x16.F32.BF16 R24, R196, gdesc[UR8].tnspB, R24, gsb0 ;  /* 0x43e00008c4187df0 */ /* 0x000fe20008001818 */
[----:B------:R-:W-:Y:S01]  /*ca90*/  UMOV UR10, UR6 ;  /* 0x00000006000a7c82 */ /* 0x000fe20008000000 */
[----:B------:R-:W-:Y:S01]  /*caa0*/  UMOV UR11, 0x40000040 ;  /* 0x40000040000b7882 */ /* 0x000fe20000000000 */
[----:B------:R-:W-:Y:S01]  /*cab0*/  UIADD3 UR6, UR4, 0x100, URZ ;  /* 0x0000010004067890 */ /* 0x000fe2000fffe03f */
[----:B-1----:R-:W-:Y:S01]  /*cac0*/  FADD.FTZ R2, R3, R16 ;  /* 0x0000001003027221 */ /* 0x002fe20000010000 */
[----:B------:R-:W-:Y:S01]  /*cad0*/  UIADD3 UR4, UR4, 0x180, URZ ;  /* 0x0000018004047890 */ /* 0x000fe2000fffe03f */
[----:B0-----:R-:W-:Y:S01]  /*cae0*/  FADD.FTZ R0, R0, R17 ;  /* 0x0000001100007221 */ /* 0x001fe20000010000 */
[----:B------:R-:W-:Y:S01]  /*caf0*/  IMAD.U32 R209, RZ, RZ, UR8 ;  /* 0x00000008ffd17e24 */ /* 0x000fe2000f8e00ff */
[----:B------:R-:W-:Y:S01]  /*cb00*/  USEL UR37, UR37, URZ, UP0 ;  /* 0x0000003f25257287 */ /* 0x000fe20008000000 */
[----:B------:R-:W0:Y:S04]  /*cb10*/  SHFL.BFLY PT, R7, R2, 0x1, 0x1f ;  /* 0x0c201f0002077f89 */ /* 0x000e2800000e0000 */
[----:B------:R-:W1:Y:S01]  /*cb20*/  SHFL.BFLY PT, R3, R0, 0x1, 0x1f ;  /* 0x0c201f0000037f89 */ /* 0x000e6200000e0000 */
[----:B0-----:R-:W-:Y:S01]  /*cb30*/  FADD.FTZ R10, R2, R7 ;  /* 0x00000007020a7221 */ /* 0x001fe20000010000 */
[----:B------:R-:W-:-:S02]  /*cb40*/  IMAD.MOV.U32 R7, RZ, RZ, RZ ;  /* 0x000000ffff077224 */ /* 0x000fc400078e00ff */
[----:B------:R-:W-:Y:S02]  /*cb50*/  IMAD.MOV.U32 R2, RZ, RZ, -0x800000 ;  /* 0xff800000ff027424 */ /* 0x000fe400078e00ff */
[----:B-1----:R-:W-:Y:S01]  /*cb60*/  FADD.FTZ R9, R0, R3 ;  /* 0x0000000300097221 */ /* 0x002fe20000010000 */
[----:B------:R-:W-:Y:S02]  /*cb70*/  FSETP.NE.FTZ.AND P2, PT, R10, RZ, PT ;  /* 0x000000ff0a00720b */ /* 0x000fe40003f55000 */
[----:B------:R-:W-:Y:S02]  /*cb80*/  MOV R0, 0xff800000 ;  /* 0xff80000000007802 */ /* 0x000fe40000000f00 */
[----:B------:R-:W-:-:S09]  /*cb90*/  FSETP.NE.FTZ.AND P0, PT, R9, RZ, PT ;  /* 0x000000ff0900720b */ /* 0x000fd20003f15000 */
[----:B------:R-:W-:Y:S01]  /*cba0*/  @P2 MUFU.LG2 R8, R10 ;  /* 0x0000000a00082308 */ /* 0x000fe20000000c00 */
[----:B------:R-:W-:-:S03]  /*cbb0*/  @P2 FMUL.FTZ R12, R12, 0.69314718246459960938 ;  /* 0x3f3172180c0c2820 */ /* 0x000fc60000410000 */
[----:B------:R-:W-:-:S04]  /*cbc0*/  @P0 FMUL.FTZ R6, R6, 0.69314718246459960938 ;  /* 0x3f31721806060820 */ /* 0x000fc80000410000 */
[----:B------:R-:W0:Y:S08]  /*cbd0*/  @P0 MUFU.LG2 R3, R9 ;  /* 0x0000000900030308 */ /* 0x000e300000000c00 */
[----:B------:R-:W1:Y:S08]  /*cbe0*/  @P2 MUFU.RCP R7, R10 ;  /* 0x0000000a00072308 */ /* 0x000e700000001000 */
[----:B------:R2:W3:Y:S01]  /*cbf0*/  @P0 MUFU.RCP R13, R9 ;  /* 0x00000009000d0308 */ /* 0x0004e20000001000 */
[----:B0-----:R-:W-:-:S04]  /*cc00*/  @P0 FMUL.FTZ R3, R3, 0.69314718246459960938 ;  /* 0x3f31721803030820 */ /* 0x001fc80000410000 */
[----:B------:R-:W-:Y:S01]  /*cc10*/  @P0 FFMA.FTZ R0, R6, R5, R3 ;  /* 0x0000000506000223 */ /* 0x000fe20000010003 */
[----:B------:R-:W-:Y:S01]  /*cc20*/  PLOP3.LUT P0, PT, PT, PT, PT, 0x8, 0x0 ;  /* 0x000000000000781c */ /* 0x000fe20003f0e170 */
[----:B--2---:R-:W-:Y:S01]  /*cc30*/  @P2 FMUL.FTZ R9, R8, 0.69314718246459960938 ;  /* 0x3f31721808092820 */ /* 0x004fe20000410000 */
[----:B------:R-:W-:-:S03]  /*cc40*/  @!P1 VIADD R8, R11, 0x30860 ;  /* 0x000308600b089836 */ /* 0x000fc60000000000 */
[----:B------:R-:W-:Y:S02]  /*cc50*/  @P2 FFMA.FTZ R2, R12, R4, R9 ;  /* 0x000000040c022223 */ /* 0x000fe40000010009 */
[----:B------:R-:W-:Y:S01]  /*cc60*/  @!P1 PRMT R16, RZ, 0x654, R8 ;  /* 0x00000654ff109816 */ /* 0x000fe20000000008 */
        /* <DEDUP_REMOVED lines=18> */
[-C--:B-1----:R-:W-:Y:S01]  /*cd90*/  FMUL.FTZ R159, R75, R7.reuse ;  /* 0x000000074b9f7220 */ /* 0x082fe20000410000 */
[----:B------:R-:W-:Y:S01]  /*cda0*/  FMUL.FTZ R157, R79, R7 ;  /* 0x000000074f9d7220 */ /* 0x000fe20000410000 */
[-C--:B---3--:R-:W-:Y:S01]  /*cdb0*/  FMUL.FTZ R5, R24, R13.reuse ;  /* 0x0000000d18057220 */ /* 0x088fe20000410000 */
[----:B------:R-:W-:Y:S01]  /*cdc0*/  FMUL.FTZ R6, R28, R13 ;  /* 0x0000000d1c067220 */ /* 0x000fe20000410000 */
        /* <DEDUP_REMOVED lines=125> */
.L_x_1090:
[----:B------:R-:W0:Y:S01]  /*d5a0*/  S2R R20, SR_CgaCtaId ;  /* 0x0000000000147919 */ /* 0x000e220000008800 */
[----:B------:R-:W-:Y:S01]  /*d5b0*/  MOV R19, 0x400 ;  /* 0x0000040000137802 */ /* 0x000fe20000000f00 */
[----:B------:R-:W-:Y:S01]  /*d5c0*/  BSSY B0, `(.L_x_1161) ;  /* 0x00002bc000007945 */ /* 0x000fe20003800000 */
[----:B------:R-:W-:Y:S02]  /*d5d0*/  BAR.SYNC.DEFER_BLOCKING 0x5, 0x120 ;  /* 0x0144800000007b1d */ /* 0x000fe40000010000 */
[----:B0-----:R-:W-:-:S05]  /*d5e0*/  LEA R19, R20, R19, 0x18 ;  /* 0x0000001314137211 */ /* 0x001fca00078ec0ff */
[----:B------:R-:W0:Y:S02]  /*d5f0*/  LDS.128 R200, [R19+0x308d0] ;  /* 0x0308d00013c87984 */ /* 0x000e240000000c00 */
[----:B0-----:R-:W-:Y:S02]  /*d600*/  R2UR UR6, R202 ;  /* 0x00000000ca0672ca */ /* 0x001fe400000e0000 */
[----:B------:R-:W-:Y:S01]  /*d610*/  R2UR UR5, R203 ;  /* 0x00000000cb0572ca */ /* 0x000fe200000e0000 */
[----:B------:R-:W-:Y:S06]  /*d620*/  BAR.ARV 0x4, 0x120 ;  /* 0x0104800000007b1d */ /* 0x000fec0000002000 */
[----:B------:R-:W-:Y:S08]  /*d630*/  @P0 BRA `(.L_x_1162) ;  /* 0x0000001c009c0947 */ /* 0x000ff00003800000 */
[----:B------:R-:W0:Y:S01]  /*d640*/  S2R R22, SR_SWINHI ;  /* 0x0000000000167919 */ /* 0x000e220000002f00 */
[----:B------:R-:W-:Y:S01]  /*d650*/  F2FP.BF16.F32.PACK_AB R4, R4, R5 ;  /* 0x000000050404723e */ /* 0x000fe200000010ff */
[----:B------:R-:W-:Y:S01]  /*d660*/  ULDC.64 UR8, c[0x0][0xbd8] ;  /* 0x0002f60000087ab9 */ /* 0x000fe20000000a00 */
[----:B------:R-:W-:Y:S01]  /*d670*/  F2FP.BF16.F32.PACK_AB R5, R175, R26 ;  /* 0x0000001aaf05723e */ /* 0x000fe200000010ff */
[----:B------:R-:W-:Y:S01]  /*d680*/  UISETP.NE.U32.AND UP0, UPT, UR8, URZ, UPT ;  /* 0x0000003f0800728c */ /* 0x000fe2000bf05070 */
[----:B------:R-:W-:Y:S01]  /*d690*/  F2FP.BF16.F32.PACK_AB R6, R29, R6 ;  /* 0x000000061d06723e */ /* 0x000fe200000010ff */
[----:B------:R-:W-:Y:S01]  /*d6a0*/  ULDC.64 UR10, c[0x0][0x208] ;  /* 0x00008200000a7ab9 */ /* 0x000fe20000000a00 */
[----:B------:R-:W-:Y:S01]  /*d6b0*/  F2FP.BF16.F32.PACK_AB R8, R8, R9 ;  /* 0x000000090808723e */ /* 0x000fe200000010ff */
[----:B------:R-:W-:Y:S01]  /*d6c0*/  UISETP.NE.AND.EX UP0, UPT, UR9, URZ, UPT, UP0 ;  /* 0x0000003f0900728c */ /* 0x000fe2000bf05300 */
[----:B------:R-:W-:Y:S02]  /*d6d0*/  F2FP.BF16.F32.PACK_AB R10, R10, R11 ;  /* 0x0000000b0a0a723e */ /* 0x000fe400000010ff */
[----:B------:R-:W-:Y:S01]  /*d6e0*/  F2FP.BF16.F32.PACK_AB R9, R169, R154 ;  /* 0x0000009aa909723e */ /* 0x000fe200000010ff */
[----:B------:R-:W-:Y:S01]  /*d6f0*/  ULDC.64 UR8, c[0x0][0xbd8] ;  /* 0x0002f60000087ab9 */ /* 0x000fe20000000a00 */
        /* <DEDUP_REMOVED lines=10> */
[----:B------:R-:W-:Y:S02]  /*d7a0*/  MOV R20, R19 ;  /* 0x0000001300147202 */ /* 0x000fe40000000f00 */
[----:B0-----:R-:W-:Y:S02]  /*d7b0*/  MOV R21, R22 ;  /* 0x0000001600157202 */ /* 0x001fe40000000f00 */
[----:B------:R-:W-:-:S02]  /*d7c0*/  F2FP.BF16.F32.PACK_AB R88, R89, R88 ;  /* 0x000000585958723e */ /* 0x000fc400000010ff */
[----:B------:R-:W-:Y:S01]  /*d7d0*/  F2FP.BF16.F32.PACK_AB R82, R85, R84 ;  /* 0x000000545552723e */ /* 0x000fe200000010ff */
[----:B------:R-:W-:Y:S01]  /*d7e0*/  IMAD.WIDE R66, R213, 0x2, R20 ;  /* 0x00000002d5427825 */ /* 0x000fe200078e0214 */
[----:B------:R-:W-:Y:S02]  /*d7f0*/  F2FP.BF16.F32.PACK_AB R83, R158, R83 ;  /* 0x000000539e53723e */ /* 0x000fe400000010ff */
[----:B------:R-:W-:Y:S02]  /*d800*/  F2FP.BF16.F32.PACK_AB R89, R75, R90 ;  /* 0x0000005a4b59723e */ /* 0x000fe400000010ff */
[C---:B------:R-:W-:Y:S02]  /*d810*/  IADD3 R22, P1, R66.reuse, 0x20, RZ ;  /* 0x0000002042167810 */ /* 0x040fe40007f3e0ff */
[C---:B------:R-:W-:Y:S02]  /*d820*/  LOP3.LUT R7, R66.reuse, 0x380, RZ, 0xc0, !PT ;  /* 0x0000038042077812 */ /* 0x040fe400078ec0ff */
[C---:B------:R-:W-:Y:S01]  /*d830*/  IADD3 R87, P0, R66.reuse, 0x40, RZ ;  /* 0x0000004042577810 */ /* 0x040fe20007f1e0ff */
[----:B------:R-:W-:Y:S01]  /*d840*/  IMAD.X R35, RZ, RZ, R67, P1 ;  /* 0x000000ffff237224 */ /* 0x000fe200008e0643 */
[----:B------:R-:W-:-:S02]  /*d850*/  IADD3 R95, P4, R66, 0x60, RZ ;  /* 0x00000060425f7810 */ /* 0x000fc40007f9e0ff */
        /* <DEDUP_REMOVED lines=12> */
[----:B------:R-:W-:-:S02]  /*d920*/  IADD3.X R43, RZ, R67, RZ, P3, !PT ;  /* 0x00000043ff2b7210 */ /* 0x000fc40001ffe4ff */
[C---:B------:R-:W-:Y:S02]  /*d930*/  IADD3 R54, P0, R66.reuse, 0x8020, RZ ;  /* 0x0000802042367810 */ /* 0x040fe40007f1e0ff */
        /* <DEDUP_REMOVED lines=8> */
[----:B------:R-:W-:Y:S01]  /*d9c0*/  IMAD.X R63, RZ, RZ, R67, P6 ;  /* 0x000000ffff3f7224 */ /* 0x000fe200030e0643 */
[----:B------:R-:W-:-:S02]  /*d9d0*/  IADD3 R102, P1, R66, 0xc060, RZ ;  /* 0x0000c06042667810 */ /* 0x000fc40007f3e0ff */
[----:B------:R-:W-:Y:S01]  /*d9e0*/  LOP3.LUT R66, R7, R66, RZ, 0x3c, !PT ;  /* 0x0000004207427212 */ /* 0x000fe200078e3cff */
[--C-:B------:R-:W-:Y:S01]  /*d9f0*/  IMAD.X R27, RZ, RZ, R67.reuse, P2 ;  /* 0x000000ffff1b7224 */ /* 0x100fe200010e0643 */
[----:B------:R-:W-:Y:S01]  /*da00*/  LOP3.LUT R7, R22, 0x380, RZ, 0xc0, !PT ;  /* 0x0000038016077812 */ /* 0x000fe200078ec0ff */
[----:B------:R-:W-:Y:S01]  /*da10*/  IMAD.X R31, RZ, RZ, R67, P1 ;  /* 0x000000ffff1f7224 */ /* 0x000fe200008e0643 */
[----:B------:R-:W-:Y:S02]  /*da20*/  LOP3.LUT R38, R87, 0x380, RZ, 0xc0, !PT ;  /* 0x0000038057267812 */ /* 0x000fe400078ec0ff */
[----:B------:R-:W-:Y:S02]  /*da30*/  SHF.R.U64 R7, R7, 0x3, RZ ;  /* 0x0000000307077819 */ /* 0x000fe400000012ff */
[----:B------:R-:W-:Y:S02]  /*da40*/  LOP3.LUT R40, R95, 0x380, RZ, 0xc0, !PT ;  /* 0x000003805f287812 */ /* 0x000fe400078ec0ff */
[----:B------:R-:W-:-:S02]  /*da50*/  LOP3.LUT R34, R7, R22, RZ, 0x3c, !PT ;  /* 0x0000001607227212 */ /* 0x000fc400078e3cff */
[----:B------:R-:W-:Y:S02]  /*da60*/  LOP3.LUT R7, R44, 0x380, RZ, 0xc0, !PT ;  /* 0x000003802c077812 */ /* 0x000fe400078ec0ff */
[----:B------:R-:W-:Y:S02]  /*da70*/  LOP3.LUT R22, R177, 0x380, RZ, 0xc0, !PT ;  /* 0x00000380b1167812 */ /* 0x000fe400078ec0ff */
[----:B------:R-:W-:Y:S02]  /*da80*/  SHF.R.U64 R7, R7, 0x3, RZ ;  /* 0x0000000307077819 */ /* 0x000fe400000012ff */
[----:B------:R-:W-:Y:S02]  /*da90*/  SHF.R.U64 R22, R22, 0x3, RZ ;  /* 0x0000000316167819 */ /* 0x000fe400000012ff */
[----:B------:R-:W-:Y:S02]  /*daa0*/  LOP3.LUT R44, R7, R44, RZ, 0x3c, !PT ;  /* 0x0000002c072c7212 */ /* 0x000fe400078e3cff */
[----:B------:R-:W-:-:S02]  /*dab0*/  LOP3.LUT R7, R54, 0x380, RZ, 0xc0, !PT ;  /* 0x0000038036077812 */ /* 0x000fc400078ec0ff */
[----:B------:R-:W-:Y:S02]  /*dac0*/  LOP3.LUT R46, R22, R177, RZ, 0x3c, !PT ;  /* 0x000000b1162e7212 */ /* 0x000fe400078e3cff */
[----:B------:R-:W-:Y:S02]  /*dad0*/  SHF.R.U64 R7, R7, 0x3, RZ ;  /* 0x0000000307077819 */ /* 0x000fe400000012ff */
[----:B------:R-:W-:Y:S02]  /*dae0*/  LOP3.LUT R22, R183, 0x380, RZ, 0xc0, !PT ;  /* 0x00000380b7167812 */ /* 0x000fe400078ec0ff */
[----:B------:R-:W-:Y:S02]  /*daf0*/  LOP3.LUT R54, R7, R54, RZ, 0x3c, !PT ;  /* 0x0000003607367212 */ /* 0x000fe400078e3cff */
[----:B------:R-:W-:Y:S02]  /*db00*/  LOP3.LUT R7, R102, 0x380, RZ, 0xc0, !PT ;  /* 0x0000038066077812 */ /* 0x000fe400078ec0ff */
[----:B------:R-:W-:-:S02]  /*db10*/  SHF.R.U64 R22, R22, 0x3, RZ ;  /* 0x0000000316167819 */ /* 0x000fc400000012ff */
[----:B------:R-:W-:Y:S02]  /*db20*/  LOP3.LUT R26, R191, 0x380, RZ, 0xc0, !PT ;  /* 0x00000380bf1a7812 */ /* 0x000fe400078ec0ff */
[----:B------:R-:W-:Y:S02]  /*db30*/  LOP3.LUT R42, R103, 0x380, RZ, 0xc0, !PT ;  /* 0x00000380672a7812 */ /* 0x000fe400078ec0ff */
[----:B------:R-:W-:Y:S02]  /*db40*/  SHF.R.U64 R29, R7, 0x3, RZ ;  /* 0x00000003071d7819 */ /* 0x000fe400000012ff */
[----:B------:R-:W-:Y:S02]  /*db50*/  SHF.R.U64 R38, R38, 0x3, RZ ;  /* 0x0000000326267819 */ /* 0x000fe400000012ff */
[----:B------:R-:W-:Y:S02]  /*db60*/  LOP3.LUT R56, R22, R183, RZ, 0x3c, !PT ;  /* 0x000000b716387212 */ /* 0x000fe400078e3cff */
[----:B------:R-:W-:-:S02]  /*db70*/  MOV R66, R66 ;  /* 0x0000004200427202 */ /* 0x000fc40000000f00 */
[----:B------:R-:W-:Y:S01]  /*db80*/  F2FP.BF16.F32.PACK_AB R7, R173, R30 ;  /* 0x0000001ead07723e */ /* 0x000fe200000010ff */
[----:B------:R-:W-:Y:S01]  /*db90*/  BAR.SYNC.DEFER_BLOCKING 0x1, 0x100 ;  /* 0x0044000000007b1d */ /* 0x000fe20000010000 */
[----:B------:R-:W-:Y:S02]  /*dba0*/  SHF.R.U64 R40, R40, 0x3, RZ ;  /* 0x0000000328287819 */ /* 0x000fe400000012ff */
[----:B------:R-:W-:Y:S02]  /*dbb0*/  LOP3.LUT R50, R179, 0x380, RZ, 0xc0, !PT ;  /* 0x00000380b3327812 */ /* 0x000fe400078ec0ff */
[----:B------:R-:W-:Y:S02]  /*dbc0*/  LOP3.LUT R22, R189, 0x380, RZ, 0xc0, !PT ;  /* 0x00000380bd167812 */ /* 0x000fe400078ec0ff */
[----:B------:R-:W-:Y:S02]  /*dbd0*/  SHF.R.U64 R26, R26, 0x3, RZ ;  /* 0x000000031a1a7819 */ /* 0x000fe400000012ff */
[----:B------:R-:W-:-:S02]  /*dbe0*/  SHF.R.U64 R42, R42, 0x3, RZ ;  /* 0x000000032a2a7819 */ /* 0x000fc400000012ff */
[----:B------:R-:W-:Y:S02]  /*dbf0*/  LOP3.LUT R52, R181, 0x380, RZ, 0xc0, !PT ;  /* 0x00000380b5347812 */ /* 0x000fe400078ec0ff */
[----:B------:R-:W-:Y:S02]  /*dc00*/  LOP3.LUT R38, R38, R87, RZ, 0x3c, !PT ;  /* 0x0000005726267212 */ /* 0x000fe400078e3cff */
[----:B------:R-:W-:Y:S02]  /*dc10*/  LOP3.LUT R40, R40, R95, RZ, 0x3c, !PT ;  /* 0x0000005f28287212 */ /* 0x000fe400078e3cff */
[----:B------:R-:W-:Y:S02]  /*dc20*/  SHF.R.U64 R50, R50, 0x3, RZ ;  /* 0x0000000332327819 */ /* 0x000fe400000012ff */
[----:B------:R-:W-:Y:S02]  /*dc30*/  LOP3.LUT R58, R185, 0x380, RZ, 0xc0, !PT ;  /* 0x00000380b93a7812 */ /* 0x000fe400078ec0ff */
[----:B------:R-:W-:-:S02]  /*dc40*/  SHF.R.U64 R22, R22, 0x3, RZ ;  /* 0x0000000316167819 */ /* 0x000fc400000012ff */
[----:B------:R-:W-:Y:S01]  /*dc50*/  LOP3.LUT R26, R26, R191, RZ, 0x3c, !PT ;  /* 0x000000bf1a1a7212 */ /* 0x000fe200078e3cff */
[----:B------:R0:W-:Y:S01]  /*dc60*/  STSM.16.M88.4 [R66], R4 ;  /* 0x0000000442007844 */ /* 0x0001e20000000200 */
[----:B------:R-:W-:Y:S02]  /*dc70*/  LOP3.LUT R42, R42, R103, RZ, 0x3c, !PT ;  /* 0x000000672a2a7212 */ /* 0x000fe400078e3cff */
[----:B------:R-:W-:Y:S02]  /*dc80*/  SHF.R.U64 R52, R52, 0x3, RZ ;  /* 0x0000000334347819 */ /* 0x000fe400000012ff */
[----:B------:R-:W-:Y:S02]  /*dc90*/  LOP3.LUT R62, R187, 0x380, RZ, 0xc0, !PT ;  /* 0x00000380bb3e7812 */ /* 0x000fe400078ec0ff */
[----:B------:R-:W-:Y:S02]  /*dca0*/  LOP3.LUT R30, R29, R102, RZ, 0x3c, !PT ;  /* 0x000000661d1e7212 */ /* 0x000fe400078e3cff */
[----:B------:R-:W-:-:S02]  /*dcb0*/  MOV R34, R34 ;  /* 0x0000002200227202 */ /* 0x000fc40000000f00 */
[----:B------:R-:W-:Y:S02]  /*dcc0*/  MOV R38, R38 ;  /* 0x0000002600267202 */ /* 0x000fe40000000f00 */
[----:B------:R-:W-:Y:S02]  /*dcd0*/  LOP3.LUT R50, R50, R179, RZ, 0x3c, !PT ;  /* 0x000000b332327212 */ /* 0x000fe400078e3cff */
[----:B------:R-:W-:Y:S02]  /*dce0*/  SHF.R.U64 R58, R58, 0x3, RZ ;  /* 0x000000033a3a7819 */ /* 0x000fe400000012ff */
[----:B0-----:R-:W-:Y:S02]  /*dcf0*/  F2FP.BF16.F32.PACK_AB R4, R33, R32 ;  /* 0x000000202104723e */ /* 0x001fe400000010ff */
[----:B------:R-:W-:Y:S02]  /*dd00*/  F2FP.BF16.F32.PACK_AB R5, R171, R156 ;  /* 0x0000009cab05723e */ /* 0x000fe400000010ff */
[----:B------:R-:W-:-:S02]  /*dd10*/  F2FP.BF16.F32.PACK_AB R6, R37, R36 ;  /* 0x000000242506723e */ /* 0x000fc400000010ff */
[----:B------:R-:W-:Y:S02]  /*dd20*/  F2FP.BF16.F32.PACK_AB R7, R166, R155 ;  /* 0x0000009ba607723e */ /* 0x000fe400000010ff */
[----:B------:R-:W-:Y:S02]  /*dd30*/  LOP3.LUT R64, R22, R189, RZ, 0x3c, !PT ;  /* 0x000000bd16407212 */ /* 0x000fe400078e3cff */
[----:B------:R-:W-:Y:S01]  /*dd40*/  MOV R40, R40 ;  /* 0x0000002800287202 */ /* 0x000fe20000000f00 */
[----:B------:R0:W-:Y:S01]  /*dd50*/  STSM.16.M88.4 [R34], R4 ;  /* 0x0000000422007844 */ /* 0x0001e20000000200 */
[----:B------:R-:W-:Y:S02]  /*dd60*/  MOV R32, R26 ;  /* 0x0000001a00207202 */ /* 0x000fe40000000f00 */
[----:B------:R-:W-:Y:S01]  /*dd70*/  LOP3.LUT R52, R52, R181, RZ, 0x3c, !PT ;  /* 0x000000b534347212 */ /* 0x000fe200078e3cff */
[----:B------:R-:W-:Y:S01]  /*dd80*/  STSM.16.M88.4 [R38], R8 ;  /* 0x0000000826007844 */ /* 0x000fe20000000200 */
[----:B------:R-:W-:-:S02]  /*dd90*/  SHF.R.U64 R62, R62, 0x3, RZ ;  /* 0x000000033e3e7819 */ /* 0x000fc400000012ff */
[----:B------:R-:W-:Y:S01]  /*dda0*/  MOV R42, R42 ;  /* 0x0000002a002a7202 */ /* 0x000fe20000000f00 */
[----:B------:R-:W-:Y:S01]  /*ddb0*/  STSM.16.M88.4 [R40], R12 ;  /* 0x0000000c28007844 */ /* 0x000fe20000000200 */
[----:B------:R-:W-:Y:S02]  /*ddc0*/  MOV R22, R30 ;  /* 0x0000001e00167202 */ /* 0x000fe40000000f00 */
[----:B------:R-:W-:Y:S02]  /*ddd0*/  F2FP.BF16.F32.PACK_AB R26, R61, R60 ;  /* 0x0000003c3d1a723e */ /* 0x000fe400000010ff */
[----:B------:R-:W-:Y:S02]  /*dde0*/  F2FP.BF16.F32.PACK_AB R27, R165, R48 ;  /* 0x00000030a51b723e */ /* 0x000fe400000010ff */
[----:B------:R-:W-:Y:S02]  /*ddf0*/  MOV R44, R44 ;  /* 0x0000002c002c7202 */ /* 0x000fe40000000f00 */
[----:B------:R-:W-:Y:S01]  /*de00*/  F2FP.BF16.F32.PACK_AB R29, R163, R16 ;  /* 0x00000010a31d723e */ /* 0x000fe200000010ff */
[----:B------:R-:W-:Y:S01]  /*de10*/  STSM.16.M88.4 [R42], R24 ;  /* 0x000000182a007844 */ /* 0x000fe20000000200 */
[----:B------:R-:W-:-:S02]  /*de20*/  F2FP.BF16.F32.PACK_AB R30, R69, R68 ;  /* 0x00000044451e723e */ /* 0x000fc400000010ff */
[----:B------:R-:W-:Y:S02]  /*de30*/  F2FP.BF16.F32.PACK_AB R31, R161, R70 ;  /* 0x00000046a11f723e */ /* 0x000fe400000010ff */
[----:B------:R-:W-:Y:S02]  /*de40*/  MOV R46, R46 ;  /* 0x0000002e002e7202 */ /* 0x000fe40000000f00 */
[----:B0-----:R-:W-:Y:S01]  /*de50*/  F2FP.BF16.F32.PACK_AB R4, R73, R72 ;  /* 0x000000484904723e */ /* 0x001fe200000010ff */
[----:B------:R-:W-:Y:S01]  /*de60*/  STSM.16.M88.4 [R44], R28 ;  /* 0x0000001c2c007844 */ /* 0x000fe20000000200 */
[----:B------:R-:W-:Y:S02]  /*de70*/  F2FP.BF16.F32.PACK_AB R5, R159, R74 ;  /* 0x0000004a9f05723e */ /* 0x000fe400000010ff */
[----:B------:R-:W-:Y:S02]  /*de80*/  F2FP.BF16.F32.PACK_AB R6, R77, R76 ;  /* 0x0000004c4d06723e */ /* 0x000fe400000010ff */
[----:B------:R-:W-:-:S02]  /*de90*/  F2FP.BF16.F32.PACK_AB R7, R157, R78 ;  /* 0x0000004e9d07723e */ /* 0x000fc400000010ff */
[----:B------:R-:W-:Y:S02]  /*dea0*/  LOP3.LUT R58, R58, R185, RZ, 0x3c, !PT ;  /* 0x000000b93a3a7212 */ /* 0x000fe400078e3cff */
[----:B------:R-:W-:Y:S01]  /*deb0*/  MOV R50, R50 ;  /* 0x0000003200327202 */ /* 0x000fe20000000f00 */
[----:B------:R0:W-:Y:S01]  /*dec0*/  STSM.16.M88.4 [R46], R4 ;  /* 0x000000042e007844 */ /* 0x0001e20000000200 */
[----:B------:R-:W-:Y:S02]  /*ded0*/  F2FP.BF16.F32.PACK_AB R96, R97, R96 ;  /* 0x000000606160723e */ /* 0x000fe400000010ff */
[----:B------:R-:W-:Y:S01]  /*dee0*/  LOP3.LUT R62, R62, R187, RZ, 0x3c, !PT ;  /* 0x000000bb3e3e7212 */ /* 0x000fe200078e3cff */
[----:B------:R1:W-:Y:S01]  /*def0*/  STSM.16.M88.4 [R50], R80 ;  /* 0x0000005032007844 */ /* 0x0003e20000000200 */
[----:B------:R-:W-:Y:S02]  /*df00*/  MOV R52, R52 ;  /* 0x0000003400347202 */ /* 0x000fe40000000f00 */
[----:B------:R-:W-:-:S02]  /*df10*/  F2FP.BF16.F32.PACK_AB R90, R93, R92 ;  /* 0x0000005c5d5a723e */ /* 0x000fc400000010ff */
[----:B------:R-:W-:Y:S02]  /*df20*/  F2FP.BF16.F32.PACK_AB R91, R94, R91 ;  /* 0x0000005b5e5b723e */ /* 0x000fe400000010ff */
[----:B------:R-:W-:Y:S02]  /*df30*/  F2FP.BF16.F32.PACK_AB R97, R71, R98 ;  /* 0x000000624761723e */ /* 0x000fe400000010ff */
[----:B------:R-:W-:Y:S01]  /*df40*/  F2FP.BF16.F32.PACK_AB R104, R105, R104 ;  /* 0x000000686968723e */ /* 0x000fe200000010ff */
[----:B------:R1:W-:Y:S01]  /*df50*/  STSM.16.M88.4 [R52], R88 ;  /* 0x0000005834007844 */ /* 0x0003e20000000200 */
[----:B------:R-:W-:Y:S02]  /*df60*/  IADD3.X R65, RZ, R67, RZ, P5, !PT ;  /* 0x00000043ff417210 */ /* 0x000fe40002ffe4ff */
[----:B------:R-:W-:Y:S02]  /*df70*/  MOV R54, R54 ;  /* 0x0000003600367202 */ /* 0x000fe40000000f00 */
[----:B------:R-:W-:-:S02]  /*df80*/  F2FP.BF16.F32.PACK_AB R98, R101, R100 ;  /* 0x000000646562723e */ /* 0x000fc400000010ff */
[----:B------:R-:W-:Y:S02]  /*df90*/  F2FP.BF16.F32.PACK_AB R99, R86, R99 ;  /* 0x000000635663723e */ /* 0x000fe400000010ff */
[----:B------:R-:W-:Y:S02]  /*dfa0*/  F2FP.BF16.F32.PACK_AB R105, R107, R106 ;  /* 0x0000006a6b69723e */ /* 0x000fe400000010ff */
[----:B------:R-:W-:Y:S01]  /*dfb0*/  F2FP.BF16.F32.PACK_AB R112, R113, R112 ;  /* 0x000000707170723e */ /* 0x000fe200000010ff */
[----:B------:R1:W-:Y:S01]  /*dfc0*/  STSM.16.M88.4 [R54], R96 ;  /* 0x0000006036007844 */ /* 0x0003e20000000200 */
[----:B------:R-:W-:Y:S02]  /*dfd0*/  MOV R56, R56 ;  /* 0x0000003800387202 */ /* 0x000fe40000000f00 */
        /* <DEDUP_REMOVED lines=11> */
[----:B------:R-:W-:Y:S02]  /*e090*/  MOV R62, R62 ;  /* 0x0000003e003e7202 */ /* 0x000fe40000000f00 */
[----:B------:R-:W-:Y:S02]  /*e0a0*/  F2FP.BF16.F32.PACK_AB R122, R125, R124 ;  /* 0x0000007c7d7a723e */ /* 0x000fe400000010ff */
        /* <DEDUP_REMOVED lines=8> */
[----:B------:R-:W-:Y:S01]  /*e130*/  F2FP.BF16.F32.PACK_AB R144, R145, R144 ;  /* 0x000000909190723e */ /* 0x000fe200000010ff */
[----:B------:R1:W-:Y:S01]  /*e140*/  STSM.16.M88.4 [R64], R128 ;  /* 0x0000008040007844 */ /* 0x0003e20000000200 */
[----:B------:R-:W-:Y:S02]  /*e150*/  F2FP.BF16.F32.PACK_AB R138, R141, R140 ;  /* 0x0000008c8d8a723e */ /* 0x000fe400000010ff */
[----:B------:R-:W-:-:S02]  /*e160*/  F2FP.BF16.F32.PACK_AB R139, R143, R142 ;  /* 0x0000008e8f8b723e */ /* 0x000fc400000010ff */
[----:B------:R-:W-:Y:S02]  /*e170*/  F2FP.BF16.F32.PACK_AB R145, R147, R146 ;  /* 0x000000929391723e */ /* 0x000fe400000010ff */
[----:B------:R-:W-:Y:S01]  /*e180*/  F2FP.BF16.F32.PACK_AB R146, R149, R148 ;  /* 0x000000949592723e */ /* 0x000fe200000010ff */
[----:B------:R1:W-:Y:S01]  /*e190*/  STSM.16.M88.4 [R32], R136 ;  /* 0x0000008820007844 */ /* 0x0003e20000000200 */
[----:B------:R-:W-:Y:S02]  /*e1a0*/  F2FP.BF16.F32.PACK_AB R147, R151, R150 ;  /* 0x000000969793723e */ /* 0x000fe400000010ff */
[----:B------:R-:W-:Y:S02]  /*e1b0*/  R2UR UR4, R208 ;  /* 0x00000000d00472ca */ /* 0x000fe400000e0000 */
[----:B------:R-:W-:Y:S01]  /*e1c0*/  PLOP3.LUT P1, PT, PT, PT, UP0, 0x80, 0x0 ;  /* 0x000000000000781c */ /* 0x000fe20003f2f008 */
[----:B------:R1:W-:Y:S10]  /*e1d0*/  STSM.16.M88.4 [R22], R144 ;  /* 0x0000009016007844 */ /* 0x0003f40000000200 */
[----:B------:R-:W-:-:S06]  /*e1e0*/  UIMAD.WIDE UR8, UR4, 0x4, UR8 ;  /* 0x00000004040878a5 */ /* 0x000fcc000f8e0208 */
[----:B0-----:R-:W-:Y:S02]  /*e1f0*/  IMAD.U32 R4, RZ, RZ, UR8 ;  /* 0x00000008ff047e24 */ /* 0x001fe4000f8e00ff */
[----:B------:R-:W-:Y:S01]  /*e200*/  IMAD.U32 R5, RZ, RZ, UR9 ;  /* 0x00000009ff057e24 */ /* 0x000fe2000f8e00ff */
[----:B------:R-:W-:Y:S06]  /*e210*/  BAR.SYNC.DEFER_BLOCKING 0x1, 0x100 ;  /* 0x0044000000007b1d */ /* 0x000fec0000010000 */
[----:B------:R-:W-:Y:S01]  /*e220*/  ULDC.64 UR8, c[0x0][0xbe0] ;  /* 0x0002f80000087ab9 */ /* 0x000fe20000000a00 */
[----:B------:R-:W2:Y:S01]  /*e230*/  @P1 LDG.E R3, desc[UR10][R4.64] ;  /* 0x0000000a04031981 */ /* 0x000ea2000c1e1900 */
[----:B------:R-:W-:Y:S01]  /*e240*/  UISETP.NE.U32.AND UP1, UPT, UR8, URZ, UPT ;  /* 0x0000003f0800728c */ /* 0x000fe2000bf25070 */
[----:B------:R-:W0:Y:S01]  /*e250*/  LDC R77, c[0x0][0xa88] ;  /* 0x0002a200ff4d7b82 */ /* 0x000e220000000800 */
[----:B------:R-:W-:-:S02]  /*e260*/  IMAD R7, R204, 0x40, R23 ;  /* 0x00000040cc077824 */ /* 0x000fc400078e0217 */
[----:B------:R-:W-:Y:S02]  /*e270*/  UISETP.NE.AND.EX UP1, UPT, UR9, URZ, UPT, UP1 ;  /* 0x0000003f0900728c */ /* 0x000fe4000bf25310 */
[----:B------:R-:W-:-:S04]  /*e280*/  IMAD.WIDE R20, R7, 0x2, R20 ;  /* 0x0000000207147825 */ /* 0x000fc800078e0214 */
[----:B------:R-:W-:Y:S02]  /*e290*/  PLOP3.LUT P2, PT, PT, PT, UP1, 0x80, 0x0 ;  /* 0x000000000000781c */ /* 0x000fe40003f4f018 */
[----:B------:R-:W-:-:S03]  /*e2a0*/  IADD3 R13, P0, R20, 0x1000, RZ ;  /* 0x00001000140d7810 */ /* 0x000fc60007f1e0ff */
[----:B------:R-:W-:Y:S02]  /*e2b0*/  @UP1 ULDC.64 UR8, c[0x0][0xbe0] ;  /* 0x0002f80000081ab9 */ /* 0x000fe40000000a00 */
[----:B------:R-:W-:-:S03]  /*e2c0*/  @UP1 UIMAD.WIDE UR8, UR4, 0x4, UR8 ;  /* 0x00000004040818a5 */ /* 0x000fc6000f8e0208 */
[----:B------:R-:W-:-:S03]  /*e2d0*/  UMOV UR4, URZ ;  /* 0x0000003f00047c82 */ /* 0x000fc60008000000 */
[----:B------:R-:W-:Y:S02]  /*e2e0*/  IMAD.U32 R6, RZ, RZ, UR8 ;  /* 0x00000008ff067e24 */ /* 0x000fe4000f8e00ff */
[----:B------:R-:W-:-:S05]  /*e2f0*/  IMAD.U32 R7, RZ, RZ, UR9 ;  /* 0x00000009ff077e24 */ /* 0x000fca000f8e00ff */
[----:B0-----:R1:W5:Y:S01]  /*e300*/  @P2 LDG.E R77, desc[UR10][R6.64] ;  /* 0x0000000a064d2981 */ /* 0x001362000c1e1900 */
[----:B--2---:R-:W-:Y:S01]  /*e310*/  @P1 R2UR UR4, R3 ;  /* 0x00000000030412ca */ /* 0x004fe200000e0000 */
[----:B-1----:R-:W-:-:S14]  /*e320*/  @P2 BRA `(.L_x_1163) ;  /* 0x0000000000142947 */ /* 0x002fdc0003800000 */
[----:B------:R-:W-:Y:S05]  /*e330*/  @!P1 BRA `(.L_x_1163) ;  /* 0x0000000000109947 */ /* 0x000fea0003800000 */
[----:B------:R-:W-:Y:S02]  /*e340*/  ULDC.64 UR8, c[0x0][0x208] ;  /* 0x0000820000087ab9 */ /* 0x000fe40000000a00 */
[----:B------:R-:W2:Y:S04]  /*e350*/  LDG.E R6, desc[UR8][R4.64] ;  /* 0x0000000804067981 */ /* 0x000ea8000c1e1900 */
[----:B-----5:R-:W2:Y:S02]  /*e360*/  LDG.E R77, desc[UR8][R4.64+0x4] ;  /* 0x00000408044d7981 */ /* 0x020ea4000c1e1900 */
[----:B--2---:R-:W-:-:S07]  /*e370*/  IMAD.IADD R77, R77, 0x1, -R6 ;  /* 0x000000014d4d7824 */ /* 0x004fce00078e0a06 */
.L_x_1163:
[----:B------:R-:W-:Y:S01]  /*e380*/  R2UR UR17, R207 ;  /* 0x00000000cf1172ca */ /* 0x000fe200000e0000 */
[----:B------:R-:W-:Y:S01]  /*e390*/  ULDC.64 UR12, c[0x0][0xb70] ;  /* 0x0002dc00000c7ab9 */ /* 0x000fe20000000a00 */
[----:B------:R-:W-:Y:S01]  /*e3a0*/  R2UR UR15, R208 ;  /* 0x00000000d00f72ca */ /* 0x000fe200000e0000 */
[----:B------:R-:W-:Y:S01]  /*e3b0*/  USHF.R.S32.HI UR11, URZ, 0x1f, UR4 ;  /* 0x0000001f3f0b7899 */ /* 0x000fe20008011404 */
[----:B------:R-:W-:Y:S01]  /*e3c0*/  IADD3 R5, P2, R20, 0x3000, RZ ;  /* 0x0000300014057810 */ /* 0x000fe20007f5e0ff */
[----:B------:R-:W-:Y:S01]  /*e3d0*/  UMOV UR10, UR4 ;  /* 0x00000004000a7c82 */ /* 0x000fe20008000000 */
[----:B------:R-:W-:Y:S01]  /*e3e0*/  LEA R10, R206, R211, 0x7 ;  /* 0x000000d3ce0a7211 */ /* 0x000fe200078e38ff */
[----:B------:R-:W-:Y:S01]  /*e3f0*/  ULDC.64 UR18, c[0x0][0x208] ;  /* 0x0000820000127ab9 */ /* 0x000fe20000000a00 */
[----:B------:R-:W-:Y:S02]  /*e400*/  LOP3.LUT R4, R5, 0x380, RZ, 0xc0, !PT ;  /* 0x0000038005047812 */ /* 0x000fe400078ec0ff */
[----:B------:R-:W-:-:S02]  /*e410*/  LOP3.LUT R12, R13, 0x380, RZ, 0xc0, !PT ;  /* 0x000003800d0c7812 */ /* 0x000fc400078ec0ff */
[----:B------:R-:W-:Y:S01]  /*e420*/  SHF.R.U64 R4, R4, 0x3, RZ ;  /* 0x0000000304047819 */ /* 0x000fe200000012ff */
[----:B------:R-:W-:Y:S01]  /*e430*/  USHF.R.S32.HI UR14, URZ, 0x1f, UR17 ;  /* 0x0000001f3f0e7899 */ /* 0x000fe20008011411 */
[----:B------:R-:W-:Y:S01]  /*e440*/  IADD3 R9, P1, R20, 0x2000, RZ ;  /* 0x0000200014097810 */ /* 0x000fe20007f3e0ff */
[----:B------:R-:W-:Y:S01]  /*e450*/  UIMAD.WIDE.U32 UR8, UR17, UR12, UR10 ;  /* 0x0000000c110872a5 */ /* 0x000fe2000f8e000a */
[----:B------:R-:W-:Y:S01]  /*e460*/  LOP3.LUT R4, R4, R5, RZ, 0x3c, !PT ;  /* 0x0000000504047212 */ /* 0x000fe200078e3cff */
[----:B------:R-:W-:Y:S01]  /*e470*/  UIMAD UR7, UR14, UR12, URZ ;  /* 0x0000000c0e0772a4 */ /* 0x000fe2000f8e023f */
[----:B------:R-:W-:Y:S02]  /*e480*/  SHF.R.S32.HI R3, RZ, 0x1f, R10 ;  /* 0x0000001fff037819 */ /* 0x000fe4000001140a */
[----:B------:R-:W-:Y:S01]  /*e490*/  SHF.R.U64 R12, R12, 0x3, RZ ;  /* 0x000000030c0c7819 */ /* 0x000fe200000012ff */
[----:B------:R-:W-:Y:S01]  /*e4a0*/  UIMAD UR10, UR17, UR13, UR7 ;  /* 0x0000000d110a72a4 */ /* 0x000fe2000f8e0207 */
[----:B------:R-:W-:Y:S01]  /*e4b0*/  LOP3.LUT R8, R9, 0x380, RZ, 0xc0, !PT ;  /* 0x0000038009087812 */ /* 0x000fe200078ec0ff */
[----:B------:R-:W-:Y:S01]  /*e4c0*/  USHF.R.S32.HI UR7, URZ, 0x1f, UR15 ;  /* 0x0000001f3f077899 */ /* 0x000fe2000801140f */
[----:B------:R-:W-:Y:S01]  /*e4d0*/  LOP3.LUT R12, R12, R13, RZ, 0x3c, !PT ;  /* 0x0000000d0c0c7212 */ /* 0x000fe200078e3cff */
[----:B------:R-:W-:Y:S01]  /*e4e0*/  ULDC.64 UR12, c[0x0][0xb78] ;  /* 0x0002de00000c7ab9 */ /* 0x000fe20000000a00 */
[----:B------:R-:W-:Y:S01]  /*e4f0*/  USEL UR15, UR15, URZ, !UP0 ;  /* 0x0000003f0f0f7287 */ /* 0x000fe2000c000000 */
[----:B------:R-:W-:Y:S01]  /*e500*/  SHF.R.U64 R8, R8, 0x3, RZ ;  /* 0x0000000308087819 */ /* 0x000fe200000012ff */
[----:B------:R-:W-:Y:S01]  /*e510*/  USEL UR16, UR7, URZ, !UP0 ;  /* 0x0000003f07107287 */ /* 0x000fe2000c000000 */
[--C-:B------:R-:W-:Y:S01]  /*e520*/  IMAD.X R13, RZ, RZ, R21.reuse, P0 ;  /* 0x000000ffff0d7224 */ /* 0x100fe200000e0615 */
[----:B------:R-:W-:Y:S01]  /*e530*/  UIADD3 UR9, UR9, UR10, URZ ;  /* 0x0000000a09097290 */ /* 0x000fe2000fffe03f */
[----:B------:R-:W-:Y:S01]  /*e540*/  IADD3 R69, P0, R20, 0x8000, RZ ;  /* 0x0000800014457810 */ /* 0x000fe20007f1e0ff */
[----:B------:R-:W-:Y:S01]  /*e550*/  UIMAD UR7, UR16, UR12, URZ ;  /* 0x0000000c100772a4 */ /* 0x000fe2000f8e023f */
[----:B------:R-:W-:Y:S01]  /*e560*/  LOP3.LUT R8, R8, R9, RZ, 0x3c, !PT ;  /* 0x0000000908087212 */ /* 0x000fe200078e3cff */
[----:B------:R-:W-:Y:S01]  /*e570*/  UIMAD.WIDE.U32 UR8, UR15, UR12, UR8 ;  /* 0x0000000c0f0872a5 */ /* 0x000fe2000f8e0008 */
[----:B------:R-:W-:Y:S01]  /*e580*/  IMAD.X R9, RZ, RZ, R21, P1 ;  /* 0x000000ffff097224 */ /* 0x000fe200008e0615 */
[----:B------:R-:W-:Y:S01]  /*e590*/  UIMAD UR7, UR15, UR13, UR7 ;  /* 0x0000000d0f0772a4 */ /* 0x000fe2000f8e0207 */
[----:B------:R-:W-:-:S02]  /*e5a0*/  IADD3 R61, P6, R20, 0x4000, RZ ;  /* 0x00004000143d7810 */ /* 0x000fc40007fde0ff */
[----:B------:R-:W-:Y:S02]  /*e5b0*/  IADD3 R37, P5, R20, 0x5000, RZ ;  /* 0x0000500014257810 */ /* 0x000fe40007fbe0ff */
[----:B------:R-:W-:Y:S01]  /*e5c0*/  IADD3 R5, P3, R10, UR8, RZ ;  /* 0x000000080a057c10 */ /* 0x000fe2000ff7e0ff */
[----:B------:R-:W-:Y:S01]  /*e5d0*/  IMAD.U32 R6, RZ, RZ, UR7 ;  /* 0x00000007ff067e24 */ /* 0x000fe2000f8e00ff */
[C---:B------:R-:W-:Y:S02]  /*e5e0*/  IADD3 R33, P4, R20.reuse, 0x6000, RZ ;  /* 0x0000600014217810 */ /* 0x040fe40007f9e0ff */
[----:B------:R-:W-:Y:S02]  /*e5f0*/  IADD3 R57, P1, R20, 0x9000, RZ ;  /* 0x0000900014397810 */ /* 0x000fe40007f3e0ff */
[----:B------:R-:W-:Y:S01]  /*e600*/  IADD3.X R6, R3, UR9, R6, P3, !PT ;  /* 0x0000000903067c10 */ /* 0x000fe20009ffe406 */
[----:B------:R-:W-:Y:S01]  /*e610*/  ULDC.64 UR8, c[0x0][0xb40] ;  /* 0x0002d00000087ab9 */ /* 0x000fe20000000a00 */
[----:B------:R-:W-:-:S02]  /*e620*/  LOP3.LUT R68, R69, 0x380, RZ, 0xc0, !PT ;  /* 0x0000038045447812 */ /* 0x000fc400078ec0ff */
[----:B------:R-:W-:Y:S02]  /*e630*/  LEA R16, P3, R5, UR8, 0x2 ;  /* 0x0000000805107c11 */ /* 0x000fe4000f8610ff */
[----:B------:R-:W-:Y:S02]  /*e640*/  LOP3.LUT R60, R61, 0x380, RZ, 0xc0, !PT ;  /* 0x000003803d3c7812 */ /* 0x000fe400078ec0ff */
[----:B------:R-:W-:Y:S01]  /*e650*/  LEA.HI.X R17, R5, UR9, R6, 0x2, P3 ;  /* 0x0000000905117c11 */ /* 0x000fe200098f1406 */
[----:B------:R-:W-:Y:S01]  /*e660*/  IMAD.X R5, RZ, RZ, R21, P2 ;  /* 0x000000ffff057224 */ /* 0x000fe200010e0615 */
[----:B------:R-:W-:Y:S01]  /*e670*/  IADD3 R25, P3, R20, 0x7000, RZ ;  /* 0x0000700014197810 */ /* 0x000fe20007f7e0ff */
[----:B------:R-:W-:Y:S01]  /*e680*/  VIADD R6, R10, 0x8 ;  /* 0x000000080a067836 */ /* 0x000fe20000000000 */
[----:B------:R-:W-:Y:S01]  /*e690*/  IADD3 R49, P2, R20, 0xa000, RZ ;  /* 0x0000a00014317810 */ /* 0x000fe20007f5e0ff */
[----:B------:R-:W-:Y:S01]  /*e6a0*/  ULDC.64 UR8, c[0x0][0xaa0] ;  /* 0x0002a80000087ab9 */ /* 0x000fe20000000a00 */
[----:B------:R-:W-:-:S02]  /*e6b0*/  LOP3.LUT R36, R37, 0x380, RZ, 0xc0, !PT ;  /* 0x0000038025247812 */ /* 0x000fc400078ec0ff */
[----:B------:R-:W-:Y:S02]  /*e6c0*/  LOP3.LUT R32, R33, 0x380, RZ, 0xc0, !PT ;  /* 0x0000038021207812 */ /* 0x000fe400078ec0ff */
[----:B------:R-:W-:Y:S02]  /*e6d0*/  LOP3.LUT R24, R25, 0x380, RZ, 0xc0, !PT ;  /* 0x0000038019187812 */ /* 0x000fe400078ec0ff */
[----:B------:R-:W-:Y:S02]  /*e6e0*/  LOP3.LUT R56, R57, 0x380, RZ, 0xc0, !PT ;  /* 0x0000038039387812 */ /* 0x000fe400078ec0ff */
[----:B------:R-:W-:Y:S02]  /*e6f0*/  SHF.R.U64 R68, R68, 0x3, RZ ;  /* 0x0000000344447819 */ /* 0x000fe400000012ff */
[----:B------:R-:W-:Y:S02]  /*e700*/  LOP3.LUT R48, R49, 0x380, RZ, 0xc0, !PT ;  /* 0x0000038031307812 */ /* 0x000fe400078ec0ff */
[----:B------:R-:W-:-:S02]  /*e710*/  SHF.R.U64 R60, R60, 0x3, RZ ;  /* 0x000000033c3c7819 */ /* 0x000fc400000012ff */
[----:B------:R-:W-:Y:S02]  /*e720*/  SHF.R.U64 R36, R36, 0x3, RZ ;  /* 0x0000000324247819 */ /* 0x000fe400000012ff */
[----:B------:R-:W-:Y:S02]  /*e730*/  SHF.R.U64 R32, R32, 0x3, RZ ;  /* 0x0000000320207819 */ /* 0x000fe400000012ff */
[----:B------:R-:W-:Y:S02]  /*e740*/  SHF.R.U64 R24, R24, 0x3, RZ ;  /* 0x0000000318187819 */ /* 0x000fe400000012ff */
[----:B------:R-:W-:Y:S02]  /*e750*/  SHF.R.U64 R56, R56, 0x3, RZ ;  /* 0x0000000338387819 */ /* 0x000fe400000012ff */
[----:B------:R-:W-:Y:S02]  /*e760*/  LOP3.LUT R68, R68, R69, RZ, 0x3c, !PT ;  /* 0x0000004544447212 */ /* 0x000fe400078e3cff */
[----:B------:R-:W-:-:S02]  /*e770*/  SHF.R.U64 R48, R48, 0x3, RZ ;  /* 0x0000000330307819 */ /* 0x000fc400000012ff */
[----:B------:R-:W-:Y:S02]  /*e780*/  IADD3.X R69, RZ, R21, RZ, P0, !PT ;  /* 0x00000015ff457210 */ /* 0x000fe400007fe4ff */
[----:B------:R-:W-:Y:S02]  /*e790*/  LOP3.LUT P0, RZ, R210, 0x3, RZ, 0xc0, !PT ;  /* 0x00000003d2ff7812 */ /* 0x000fe4000780c0ff */
        /* <DEDUP_REMOVED lines=12> */
[----:B------:R-:W-:-:S02]  /*e860*/  IADD3 R41, P6, R20, 0xb000, RZ ;  /* 0x0000b00014297810 */ /* 0x000fc40007fde0ff */
[C---:B------:R-:W-:Y:S02]  /*e870*/  IADD3 R73, P5, R20.reuse, 0xc000, RZ ;  /* 0x0000c00014497810 */ /* 0x040fe40007fbe0ff */
[C---:B------:R-:W-:Y:S02]  /*e880*/  IADD3 R65, P4, R20.reuse, 0xd000, RZ ;  /* 0x0000d00014417810 */ /* 0x040fe40007f9e0ff */
[----:B------:R-:W-:Y:S02]  /*e890*/  IADD3 R53, P3, R20, 0xe000, RZ ;  /* 0x0000e00014357810 */ /* 0x000fe40007f7e0ff */
[-C--:B-----5:R-:W-:Y:S02]  /*e8a0*/  ISETP.GE.OR P1, PT, R10, R77.reuse, P0 ;  /* 0x0000004d0a00720c */ /* 0x0a0fe40000726670 */
[----:B------:R-:W-:Y:S02]  /*e8b0*/  IADD3 R10, P2, R20, 0xf000, RZ ;  /* 0x0000f000140a7810 */ /* 0x000fe40007f5e0ff */
[----:B------:R-:W-:-:S02]  /*e8c0*/  ISETP.GE.OR P0, PT, R6, R77, P0 ;  /* 0x0000004d0600720c */ /* 0x000fc40000706670 */
[----:B------:R-:W-:Y:S01]  /*e8d0*/  LOP3.LUT R40, R41, 0x380, RZ, 0xc0, !PT ;  /* 0x0000038029287812 */ /* 0x000fe200078ec0ff */
[----:B------:R-:W-:Y:S01]  /*e8e0*/  IMAD.X R45, RZ, RZ, R21, P2 ;  /* 0x000000ffff2d7224 */ /* 0x000fe200010e0615 */
[----:B------:R-:W-:Y:S02]  /*e8f0*/  LOP3.LUT R72, R73, 0x380, RZ, 0xc0, !PT ;  /* 0x0000038049487812 */ /* 0x000fe400078ec0ff */
[----:B------:R-:W-:Y:S02]  /*e900*/  LOP3.LUT R64, R65, 0x380, RZ, 0xc0, !PT ;  /* 0x0000038041407812 */ /* 0x000fe400078ec0ff */
[----:B------:R-:W-:Y:S01]  /*e910*/  LOP3.LUT R52, R53, 0x380, RZ, 0xc0, !PT ;  /* 0x0000038035347812 */ /* 0x000fe200078ec0ff */
[----:B------:R-:W-:Y:S01]  /*e920*/  @!P1 STG.E desc[UR18][R16.64], R0 ;  /* 0x0000000010009986 */ /* 0x000fe2000c101912 */
[----:B------:R-:W-:Y:S02]  /*e930*/  LOP3.LUT R3, R10, 0x380, RZ, 0xc0, !PT ;  /* 0x000003800a037812 */ /* 0x000fe400078ec0ff */
[----:B------:R-:W-:Y:S01]  /*e940*/  LOP3.LUT R7, R20, 0x380, RZ, 0xc0, !PT ;  /* 0x0000038014077812 */ /* 0x000fe200078ec0ff */
[----:B------:R0:W-:Y:S01]  /*e950*/  @!P0 STG.E desc[UR18][R16.64+0x20], R2 ;  /* 0x0000200210008986 */ /* 0x0001e2000c101912 */
[----:B------:R-:W-:-:S02]  /*e960*/  SHF.R.U64 R40, R40, 0x3, RZ ;  /* 0x0000000328287819 */ /* 0x000fc400000012ff */
[----:B------:R-:W-:Y:S01]  /*e970*/  SHF.R.U64 R72, R72, 0x3, RZ ;  /* 0x0000000348487819 */ /* 0x000fe200000012ff */
[----:B------:R-:W-:Y:S01]  /*e980*/  UIMAD UR7, UR11, UR8, URZ ;  /* 0x000000080b0772a4 */ /* 0x000fe2000f8e023f */
[----:B------:R-:W-:Y:S01]  /*e990*/  SHF.R.U64 R64, R64, 0x3, RZ ;  /* 0x0000000340407819 */ /* 0x000fe200000012ff */
[----:B------:R-:W5:Y:S01]  /*e9a0*/  LD.E.128 R12, desc[UR18][R12.64] ;  /* 0x000000120c0c7980 */ /* 0x000f62000c101d00 */
[----:B------:R-:W-:Y:S02]  /*e9b0*/  SHF.R.U64 R52, R52, 0x3, RZ ;  /* 0x0000000334347819 */ /* 0x000fe400000012ff */
[----:B------:R-:W-:Y:S01]  /*e9c0*/  SHF.R.U64 R3, R3, 0x3, RZ ;  /* 0x0000000303037819 */ /* 0x000fe200000012ff */
[----:B------:R-:W5:Y:S01]  /*e9d0*/  LD.E.128 R60, desc[UR18][R60.64] ;  /* 0x000000123c3c7980 */ /* 0x000f62000c101d00 */
[----:B------:R-:W-:Y:S02]  /*e9e0*/  SHF.R.U64 R7, R7, 0x3, RZ ;  /* 0x0000000307077819 */ /* 0x000fe400000012ff */
        /* <DEDUP_REMOVED lines=8> */
[----:B------:R-:W-:Y:S01]  /*ea70*/  LOP3.LUT R44, R3, R10, RZ, 0x3c, !PT ;  /* 0x0000000a032c7212 */ /* 0x000fe200078e3cff */
[--C-:B0-----:R-:W-:Y:S01]  /*ea80*/  IMAD.MOV.U32 R2, RZ, RZ, R23.reuse ;  /* 0x000000ffff027224 */ /* 0x101fe200078e0017 */
[----:B------:R-:W-:Y:S01]  /*ea90*/  LOP3.LUT R20, R7, R20, RZ, 0x3c, !PT ;  /* 0x0000001407147212 */ /* 0x000fe200078e3cff */
[----:B------:R-:W5:Y:S01]  /*eaa0*/  LD.E.128 R8, desc[UR18][R8.64] ;  /* 0x0000001208087980 */ /* 0x000f62000c101d00 */
[----:B------:R-:W-:-:S02]  /*eab0*/  SHF.R.S32.HI R3, RZ, 0x1f, R23 ;  /* 0x0000001fff037819 */ /* 0x000fc40000011417 */
[----:B------:R-:W-:Y:S01]  /*eac0*/  MOV R17, UR8 ;  /* 0x0000000800117c02 */ /* 0x000fe20008000f00 */
[----:B------:R0:W5:Y:S01]  /*ead0*/  LD.E.128 R28, desc[UR18][R20.64] ;  /* 0x00000012141c7980 */ /* 0x000162000c101d00 */
[----:B------:R-:W-:-:S03]  /*eae0*/  UIMAD UR7, UR4, UR9, UR7 ;  /* 0x00000009040772a4 */ /* 0x000fc6000f8e0207 */
[----:B------:R-:W5:Y:S01]  /*eaf0*/  LD.E.128 R4, desc[UR18][R4.64] ;  /* 0x0000001204047980 */ /* 0x000f62000c101d00 */
[----:B------:R-:W-:Y:S01]  /*eb00*/  IMAD.WIDE.U32 R2, R17, UR4, R2 ;  /* 0x0000000411027c25 */ /* 0x000fe2000f8e0002 */
        /* <DEDUP_REMOVED lines=13> */
[----:B------:R-:W-:Y:S01]  /*ebe0*/  @!PT LDS RZ, [RZ] ;  /* 0x00000000fffff984 */ /* 0x000fe20000000800 */
[----:B------:R-:W-:Y:S01]  /*ebf0*/  @!PT LDS RZ, [RZ] ;  /* 0x00000000fffff984 */ /* 0x000fe20000000800 */
[----:B------:R-:W-:Y:S01]  /*ec00*/  @!PT LDS RZ, [RZ] ;  /* 0x00000000fffff984 */ /* 0x000fe20000000800 */
[----:B------:R-:W-:Y:S01]  /*ec10*/  @!PT LDS RZ, [RZ] ;  /* 0x00000000fffff984 */ /* 0x000fe20000000800 */
[----:B------:R1:W-:Y:S06]  /*ec20*/  MEMBAR.ALL.CTA ;  /* 0x0000000000007992 */ /* 0x0003ec0000008000 */
[----:B-1----:R-:W1:Y:S01]  /*ec30*/  FENCE.VIEW.ASYNC.S ;  /* 0x00000000000073c6 */ /* 0x002e620000000000 */
[----:B------:R-:W-:-:S02]  /*ec40*/  VIADD R3, R3, UR7 ;  /* 0x0000000703037c36 */ /* 0x000fc40008000000 */
[----:B------:R-:W-:Y:S01]  /*ec50*/  IMAD.U32 R17, RZ, RZ, UR8 ;  /* 0x00000008ff117e24 */ /* 0x000fe2000f8e00ff */
[----:B------:R-:W-:Y:S01]  /*ec60*/  UIMAD UR4, UR17, UR9, UR4 ;  /* 0x00000009110472a4 */ /* 0x000fe2000f8e0204 */
[----:B------:R-:W-:Y:S02]  /*ec70*/  IMAD R77, R206, -0x80, R77 ;  /* 0xffffff80ce4d7824 */ /* 0x000fe400078e024d */
[----:B------:R-:W-:Y:S01]  /*ec80*/  IMAD.WIDE.U32 R2, R17, UR17, R2 ;  /* 0x0000001111027c25 */ /* 0x000fe2000f8e0002 */
[----:B------:R-:W-:Y:S02]  /*ec90*/  ULDC.64 UR8, c[0x0][0xae8] ;  /* 0x0002ba0000087ab9 */ /* 0x000fe40000000a00 */
[CC--:B------:R-:W-:Y:S01]  /*eca0*/  ISETP.GE.AND P3, PT, R204.reuse, R77.reuse, PT ;  /* 0x0000004dcc00720c */ /* 0x0c0fe20003f66270 */
[----:B------:R-:W-:Y:S01]  /*ecb0*/  VIADD R3, R3, UR4 ;  /* 0x0000000403037c36 */ /* 0x000fe20008000000 */
[----:B------:R-:W-:Y:S01]  /*ecc0*/  UIMAD UR4, UR16, UR8, URZ ;  /* 0x00000008100472a4 */ /* 0x000fe2000f8e023f */
[C---:B------:R-:W-:Y:S01]  /*ecd0*/  VIADD R0, R204.reuse, 0x20 ;  /* 0x00000020cc007836 */ /* 0x040fe20000000000 */
[----:B------:R-:W-:Y:S01]  /*ece0*/  IADD3 R19, R19, 0x30820, RZ ;  /* 0x0003082013137810 */ /* 0x000fe20007ffe0ff */
[----:B0-----:R-:W-:Y:S01]  /*ecf0*/  IMAD.U32 R21, RZ, RZ, UR8 ;  /* 0x00000008ff157e24 */ /* 0x001fe2000f8e00ff */
[----:B------:R-:W-:Y:S01]  /*ed00*/  UIMAD UR4, UR15, UR9, UR4 ;  /* 0x000000090f0472a4 */ /* 0x000fe2000f8e0204 */
[----:B------:R-:W-:Y:S01]  /*ed10*/  VIADD R16, R204, 0x60 ;  /* 0x00000060cc107836 */ /* 0x000fe20000000000 */
[----:B------:R-:W-:Y:S01]  /*ed20*/  PRMT R19, RZ, 0x654, R19 ;  /* 0x00000654ff137816 */ /* 0x000fe20000000013 */
[----:B------:R-:W-:Y:S01]  /*ed30*/  IMAD.WIDE.U32 R20, R21, UR15, R2 ;  /* 0x0000000f15147c25 */ /* 0x000fe2000f8e0002 */
[----:B------:R-:W-:-:S02]  /*ed40*/  ISETP.GE.AND P0, PT, R0, R77, PT ;  /* 0x0000004d0000720c */ /* 0x000fc40003f06270 */
[--C-:B------:R-:W-:Y:S01]  /*ed50*/  SHF.R.S32.HI R205, RZ, 0x1f, R204.reuse ;  /* 0x0000001fffcd7819 */ /* 0x100fe200000114cc */
[----:B------:R-:W-:Y:S01]  /*ed60*/  VIADD R0, R204, 0x40 ;  /* 0x00000040cc007836 */ /* 0x000fe20000000000 */
[----:B-1----:R0:W-:Y:S01]  /*ed70*/  SYNCS.ARRIVE.TRANS64.RED.A1T0 RZ, [R19+URZ], RZ ;  /* 0x000000ff13ff79a7 */ /* 0x0021e2000810043f */
[----:B------:R-:W-:Y:S01]  /*ed80*/  VIADD R79, R21, UR4 ;  /* 0x00000004154f7c36 */ /* 0x000fe20008000000 */
[----:B------:R-:W-:Y:S01]  /*ed90*/  BSSY B1, `(.L_x_1164) ;  /* 0x000001c000017945 */ /* 0x000fe20003800000 */
[-C--:B------:R-:W-:Y:S01]  /*eda0*/  ISETP.GE.AND P2, PT, R16, R77.reuse, PT ;  /* 0x0000004d1000720c */ /* 0x080fe20003f46270 */
[----:B------:R-:W-:Y:S01]  /*edb0*/  IMAD.WIDE R16, R206, 0x80, R204 ;  /* 0x00000080ce107825 */ /* 0x000fe200078e02cc */
[----:B------:R-:W-:Y:S01]  /*edc0*/  ISETP.GE.AND P1, PT, R0, R77, PT ;  /* 0x0000004d0000720c */ /* 0x000fe20003f26270 */
[----:B------:R-:W-:-:S12]  /*edd0*/  @P3 BRA `(.L_x_1165) ;  /* 0x00000000005c3947 */ /* 0x000fd80003800000 */
[----:B------:R-:W-:Y:S01]  /*ede0*/  ULDC.64 UR8, c[0x0][0xad8] ;  /* 0x0002b60000087ab9 */ /* 0x000fe20000000a00 */
[----:B------:R-:W-:Y:S01]  /*edf0*/  IMAD.MOV.U32 R2, RZ, RZ, R20 ;  /* 0x000000ffff027224 */ /* 0x000fe200078e0014 */
[----:B------:R-:W-:Y:S01]  /*ee00*/  ULDC UR4, c[0x0][0xa8c] ;  /* 0x0002a30000047ab9 */ /* 0x000fe20000000800 */
[----:B0-----:R-:W-:Y:S01]  /*ee10*/  IMAD R19, R17, UR8, RZ ;  /* 0x0000000811137c24 */ /* 0x001fe2000f8e02ff */
[C---:B------:R-:W-:Y:S01]  /*ee20*/  ISETP.GE.AND P4, PT, R23.reuse, UR4, PT ;  /* 0x0000000417007c0c */ /* 0x040fe2000bf86270 */
[----:B------:R-:W-:Y:S01]  /*ee30*/  IMAD.MOV.U32 R3, RZ, RZ, R79 ;  /* 0x000000ffff037224 */ /* 0x000fe200078e004f */
[----:B------:R-:W-:Y:S01]  /*ee40*/  ULDC.64 UR10, c[0x0][0x208] ;  /* 0x00008200000a7ab9 */ /* 0x000fe20000000a00 */
[----:B------:R-:W-:Y:S02]  /*ee50*/  VIADD R0, R23, 0x40 ;  /* 0x0000004017007836 */ /* 0x000fe40000000000 */
        /* <DEDUP_REMOVED lines=15> */
.L_x_1165:
[----:B------:R-:W-:Y:S05]  /*ef50*/  BSYNC B1 ;  /* 0x0000000000017941 */ /* 0x000fea0003800000 */
.L_x_1164:
[----:B------:R-:W-:Y:S04]  /*ef60*/  BSSY B1, `(.L_x_1166) ;  /* 0x000001b000017945 */ /* 0x000fe80003800000 */
[----:B------:R-:W-:Y:S05]  /*ef70*/  @P0 BRA `(.L_x_1167) ;  /* 0x0000000000640947 */ /* 0x000fea0003800000 */
[----:B0-----:R-:W-:Y:S01]  /*ef80*/  IADD3 R19, P0, R16, 0x20, RZ ;  /* 0x0000002010137810 */ /* 0x001fe20007f1e0ff */
        /* <DEDUP_REMOVED lines=9> */
[C---:B------:R-:W-:Y:S01]  /*f020*/  ISETP.GE.AND P3, PT, R23.reuse, UR4, PT ;  /* 0x0000000417007c0c */ /* 0x040fe2000bf66270 */
[----:B------:R-:W-:Y:S01]  /*f030*/  IMAD R0, R0, UR8, RZ ;  /* 0x0000000800007c24 */ /* 0x000fe2000f8e02ff */
[----:B------:R-:W-:Y:S01]  /*f040*/  ULDC.64 UR10, c[0x0][0x208] ;  /* 0x00008200000a7ab9 */ /* 0x000fe20000000a00 */
[----:B------:R-:W-:-:S02]  /*f050*/  VIADD R22, R23, 0xc0 ;  /* 0x000000c017167836 */ /* 0x000fc40000000000 */
[----:B------:R-:W-:-:S03]  /*f060*/  IMAD.WIDE.U32 R2, R19, UR8, R2 ;  /* 0x0000000813027c25 */ /* 0x000fc6000f8e0002 */
[----:B------:R-:W-:Y:S01]  /*f070*/  ISETP.GE.AND P6, PT, R22, UR4, PT ;  /* 0x0000000416007c0c */ /* 0x000fe2000bfc6270 */
        /* <DEDUP_REMOVED lines=9> */
.L_x_1167:
[----:B------:R-:W-:Y:S05]  /*f110*/  BSYNC B1 ;  /* 0x0000000000017941 */ /* 0x000fea0003800000 */
.L_x_1166:
[----:B------:R-:W-:Y:S04]  /*f120*/  BSSY B1, `(.L_x_1168) ;  /* 0x000001b000017945 */ /* 0x000fe80003800000 */
[----:B------:R-:W-:Y:S05]  /*f130*/  @P1 BRA `(.L_x_1169) ;  /* 0x0000000000641947 */ /* 0x000fea0003800000 */
[----:B--2--5:R-:W-:Y:S01]  /*f140*/  IADD3 R13, P0, R16, 0x40, RZ ;  /* 0x00000040100d7810 */ /* 0x024fe20007f1e0ff */
        /* <DEDUP_REMOVED lines=9> */
[C---:B------:R-:W-:Y:S01]  /*f1e0*/  IADD3 R12, R23.reuse, 0xc0, RZ ;  /* 0x000000c0170c7810 */ /* 0x040fe20007ffe0ff */
        /* <DEDUP_REMOVED lines=14> */
.L_x_1169:
[----:B------:R-:W-:Y:S05]  /*f2d0*/  BSYNC B1 ;  /* 0x0000000000017941 */ /* 0x000fea0003800000 */
.L_x_1168:
[----:B------:R-:W-:Y:S05]  /*f2e0*/  @P2 BRA `(.L_x_1170) ;  /* 0x0000000c00a42947 */ /* 0x000fea0003800000 */
[----:B---3-5:R-:W-:Y:S01]  /*f2f0*/  IADD3 R9, P0, R16, 0x60, RZ ;  /* 0x0000006010097810 */ /* 0x028fe20007f1e0ff */
[C---:B------:R-:W-:Y:S01]  /*f300*/  VIADD R0, R23.reuse, 0x40 ;  /* 0x0000004017007836 */ /* 0x040fe20000000000 */
[----:B------:R-:W-:Y:S01]  /*f310*/  ULDC.64 UR8, c[0x0][0xad8] ;  /* 0x0002b60000087ab9 */ /* 0x000fe20000000a00 */
[----:B------:R-:W-:Y:S01]  /*f320*/  IMAD.MOV.U32 R2, RZ, RZ, R20 ;  /* 0x000000ffff027224 */ /* 0x000fe200078e0014 */
[----:B------:R-:W-:Y:S01]  /*f330*/  ULDC UR4, c[0x0][0xa8c] ;  /* 0x0002a30000047ab9 */ /* 0x000fe20000000800 */
[----:B------:R-:W-:Y:S01]  /*f340*/  IMAD.X R16, RZ, RZ, R17, P0 ;  /* 0x000000ffff107224 */ /* 0x000fe200000e0611 */
        /* <DEDUP_REMOVED lines=11> */
[----:B------:R-:W-:Y:S02]  /*f400*/  LEA R8, P0, R2, UR8, 0x1 ;  /* 0x0000000802087c11 */ /* 0x000fe4000f8008ff */
[----:B------:R-:W-:-:S04]  /*f410*/  IADD3 R3, R3, R9, RZ ;  /* 0x0000000903037210 */ /* 0x000fc80007ffe0ff */
        /* <DEDUP_REMOVED lines=9> */
.L_x_1162:
[----:B------:R-:W-:Y:S01]  /*f4b0*/  R2UR UR7, R208 ;  /* 0x00000000d00772ca */ /* 0x000fe200000e0000 */
[----:B------:R-:W-:Y:S01]  /*f4c0*/  ULDC.64 UR8, c[0x0][0xbd8] ;  /* 0x0002f60000087ab9 */ /* 0x000fe20000000a00 */
[----:B------:R-:W-:Y:S01]  /*f4d0*/  R2UR UR4, R207 ;  /* 0x00000000cf0472ca */ /* 0x000fe200000e0000 */
[----:B------:R-:W-:Y:S01]  /*f4e0*/  UISETP.NE.U32.AND UP0, UPT, UR8, URZ, UPT ;  /* 0x0000003f0800728c */ /* 0x000fe2000bf05070 */
[----:B------:R-:W-:Y:S01]  /*f4f0*/  IMAD.MOV.U32 R9, RZ, RZ, RZ ;  /* 0x000000ffff097224 */ /* 0x000fe200078e00ff */
[----:B------:R-:W-:Y:S02]  /*f500*/  ULDC.64 UR10, c[0x0][0x208] ;  /* 0x00008200000a7ab9 */ /* 0x000fe40000000a00 */
[----:B------:R-:W-:-:S03]  /*f510*/  UISETP.NE.AND.EX UP0, UPT, UR9, URZ, UPT, UP0 ;  /* 0x0000003f0900728c */ /* 0x000fc6000bf05300 */
[----:B------:R-:W-:-:S03]  /*f520*/  ULDC.64 UR8, c[0x0][0xbd8] ;  /* 0x0002f60000087ab9 */ /* 0x000fc60000000a00 */
[----:B------:R-:W-:Y:S01]  /*f530*/  UIMAD.WIDE UR8, UR7, 0x4, UR8 ;  /* 0x00000004070878a5 */ /* 0x000fe2000f8e0208 */
[----:B------:R-:W0:Y:S01]  /*f540*/  LDC R7, c[0x0][0xa88] ;  /* 0x0002a200ff077b82 */ /* 0x000e220000000800 */
[----:B------:R-:W-:-:S04]  /*f550*/  PLOP3.LUT P1, PT, PT, PT, UP0, 0x80, 0x0 ;  /* 0x000000000000781c */ /* 0x000fc80003f2f008 */
[----:B------:R-:W-:Y:S02]  /*f560*/  IMAD.U32 R2, RZ, RZ, UR8 ;  /* 0x00000008ff027e24 */ /* 0x000fe4000f8e00ff */
[----:B------:R-:W-:Y:S01]  /*f570*/  IMAD.U32 R3, RZ, RZ, UR9 ;  /* 0x00000009ff037e24 */ /* 0x000fe2000f8e00ff */
[----:B------:R-:W-:Y:S02]  /*f580*/  ULDC.64 UR8, c[0x0][0xbe0] ;  /* 0x0002f80000087ab9 */ /* 0x000fe40000000a00 */
[----:B------:R-:W-:-:S04]  /*f590*/  UISETP.NE.U32.AND UP1, UPT, UR8, URZ, UPT ;  /* 0x0000003f0800728c */ /* 0x000fc8000bf25070 */
[----:B------:R-:W-:Y:S01]  /*f5a0*/  UISETP.NE.AND.EX UP1, UPT, UR9, URZ, UPT, UP1 ;  /* 0x0000003f0900728c */ /* 0x000fe2000bf25310 */
[----:B------:R1:W5:Y:S05]  /*f5b0*/  @P1 LDG.E R9, desc[UR10][R2.64] ;  /* 0x0000000a02091981 */ /* 0x00036a000c1e1900 */
[----:B------:R-:W-:-:S05]  /*f5c0*/  PLOP3.LUT P2, PT, PT, PT, UP1, 0x80, 0x0 ;  /* 0x000000000000781c */ /* 0x000fca0003f4f018 */
[----:B------:R-:W-:Y:S02]  /*f5d0*/  @UP1 ULDC.64 UR8, c[0x0][0xbe0] ;  /* 0x0002f80000081ab9 */ /* 0x000fe40000000a00 */
[----:B------:R-:W-:-:S06]  /*f5e0*/  @UP1 UIMAD.WIDE UR8, UR7, 0x4, UR8 ;  /* 0x00000004070818a5 */ /* 0x000fcc000f8e0208 */
[----:B------:R-:W-:Y:S02]  /*f5f0*/  IMAD.U32 R4, RZ, RZ, UR8 ;  /* 0x00000008ff047e24 */ /* 0x000fe4000f8e00ff */
[----:B------:R-:W-:Y:S01]  /*f600*/  IMAD.U32 R5, RZ, RZ, UR9 ;  /* 0x00000009ff057e24 */ /* 0x000fe2000f8e00ff */
[----:B------:R-:W-:Y:S01]  /*f610*/  USHF.R.S32.HI UR8, URZ, 0x1f, UR4 ;  /* 0x0000001f3f087899 */ /* 0x000fe20008011404 */
[----:B------:R-:W-:-:S03]  /*f620*/  ISETP.GT.AND P0, PT, R215, 0x7f, PT ;  /* 0x0000007fd700780c */ /* 0x000fc60003f04270 */
[----:B0-----:R1:W5:Y:S01]  /*f630*/  @P2 LDG.E R7, desc[UR10][R4.64] ;  /* 0x0000000a04072981 */ /* 0x001362000c1e1900 */
[----:B------:R-:W-:Y:S09]  /*f640*/  @P2 BRA `(.L_x_1171) ;  /* 0x0000000000142947 */ /* 0x000ff20003800000 */
[----:B------:R-:W-:Y:S05]  /*f650*/  @!P1 BRA `(.L_x_1171) ;  /* 0x0000000000109947 */ /* 0x000fea0003800000 */
[----:B------:R-:W-:Y:S02]  /*f660*/  ULDC.64 UR10, c[0x0][0x208] ;  /* 0x00008200000a7ab9 */ /* 0x000fe40000000a00 */
[----:B------:R-:W2:Y:S04]  /*f670*/  LDG.E R0, desc[UR10][R2.64] ;  /* 0x0000000a02007981 */ /* 0x000ea8000c1e1900 */
[----:B-----5:R-:W2:Y:S02]  /*f680*/  LDG.E R7, desc[UR10][R2.64+0x4] ;  /* 0x0000040a02077981 */ /* 0x020ea4000c1e1900 */
[----:B--2---:R-:W-:-:S07]  /*f690*/  IMAD.IADD R7, R7, 0x1, -R0 ;  /* 0x0000000107077824 */ /* 0x004fce00078e0a00 */
.L_x_1171:
[----:B------:R-:W-:Y:S01]  /*f6a0*/  R2UR UR7, R208 ;  /* 0x00000000d00772ca */ /* 0x000fe200000e0000 */
[----:B------:R-:W-:Y:S01]  /*f6b0*/  BSSY B1, `(.L_x_1172) ;  /* 0x0000021000017945 */ /* 0x000fe20003800000 */
[----:B------:R-:W-:Y:S02]  /*f6c0*/  SHF.R.S32.HI R8, RZ, 0x1f, R23 ;  /* 0x0000001fff087819 */ /* 0x000fe40000011417 */
[----:B-----5:R-:W-:-:S09]  /*f6d0*/  SHF.R.S32.HI R6, RZ, 0x1f, R9 ;  /* 0x0000001fff067819 */ /* 0x020fd20000011409 */
[----:B------:R-:W-:Y:S02]  /*f6e0*/  USHF.R.S32.HI UR4, URZ, 0x1f, UR7 ;  /* 0x0000001f3f047899 */ /* 0x000fe40008011407 */
[----:B------:R-:W-:Y:S02]  /*f6f0*/  USEL UR10, UR7, URZ, !UP0 ;  /* 0x0000003f070a7287 */ /* 0x000fe4000c000000 */
[----:B------:R-:W-:Y:S01]  /*f700*/  USEL UR9, UR4, URZ, !UP0 ;  /* 0x0000003f04097287 */ /* 0x000fe2000c000000 */
[----:B------:R-:W-:Y:S11]  /*f710*/  @P0 BRA `(.L_x_1173) ;  /* 0x0000000000680947 */ /* 0x000ff60003800000 */
[----:B------:R-:W0:Y:S02]  /*f720*/  S2R R0, SR_TID.X ;  /* 0x0000000000007919 */ /* 0x000e240000002100 */
[----:B0-----:R-:W-:-:S05]  /*f730*/  IMAD R0, R206, 0x80, R0 ;  /* 0x00000080ce007824 */ /* 0x001fca00078e0200 */
[----:B------:R-:W-:-:S04]  /*f740*/  IADD3 R0, R0, -0x80, RZ ;  /* 0xffffff8000007810 */ /* 0x000fc80007ffe0ff */
        /* <DEDUP_REMOVED lines=12> */
[----:B------:R-:W-:Y:S01]  /*f810*/  UIMAD UR7, UR9, UR12, URZ ;  /* 0x0000000c090772a4 */ /* 0x000fe2000f8e023f */
[----:B------:R-:W-:Y:S02]  /*f820*/  VIADD R3, R3, UR4 ;  /* 0x0000000403037c36 */ /* 0x000fe40008000000 */
[----:B------:R-:W-:Y:S01]  /*f830*/  IMAD.U32 R5, RZ, RZ, UR12 ;  /* 0x0000000cff057e24 */ /* 0x000fe2000f8e00ff */
        /* <DEDUP_REMOVED lines=8> */
.L_x_1173:
[----:B------:R-:W-:Y:S05]  /*f8c0*/  BSYNC B1 ;  /* 0x0000000000017941 */ /* 0x000fea0003800000 */
.L_x_1172:
[----:B------:R-:W-:Y:S01]  /*f8d0*/  R2UR UR7, R207 ;  /* 0x00000000cf0772ca */ /* 0x000fe200000e0000 */
[----:B------:R-:W-:Y:S01]  /*f8e0*/  ULDC.64 UR12, c[0x0][0xaa0] ;  /* 0x0002a800000c7ab9 */ /* 0x000fe20000000a00 */
[----:B-1----:R-:W-:Y:S01]  /*f8f0*/  IMAD.MOV.U32 R2, RZ, RZ, R23 ;  /* 0x000000ffff027224 */ /* 0x002fe200078e0017 */
[----:B------:R-:W-:Y:S01]  /*f900*/  BSSY B1, `(.L_x_1174) ;  /* 0x0000034000017945 */ /* 0x000fe20003800000 */
[----:B0-----:R-:W-:Y:S02]  /*f910*/  IMAD.MOV.U32 R3, RZ, RZ, R8 ;  /* 0x000000ffff037224 */ /* 0x001fe400078e0008 */
[----:B------:R-:W-:Y:S02]  /*f920*/  IMAD R0, R6, UR12, RZ ;  /* 0x0000000c06007c24 */ /* 0x000fe4000f8e02ff */
[----:B------:R-:W-:-:S04]  /*f930*/  IMAD.WIDE.U32 R2, R9, UR12, R2 ;  /* 0x0000000c09027c25 */ /* 0x000fc8000f8e0002 */
[----:B------:R-:W-:Y:S01]  /*f940*/  IMAD R9, R9, UR13, R0 ;  /* 0x0000000d09097c24 */ /* 0x000fe2000f8e0200 */
[----:B------:R-:W-:Y:S01]  /*f950*/  ULDC.64 UR12, c[0x0][0xae0] ;  /* 0x0002b800000c7ab9 */ /* 0x000fe20000000a00 */
[----:B------:R-:W-:Y:S01]  /*f960*/  IMAD R11, R206, -0x80, R7 ;  /* 0xffffff80ce0b7824 */ /* 0x000fe200078e0207 */
[----:B------:R-:W-:Y:S02]  /*f970*/  UIMAD UR4, UR8, UR12, URZ ;  /* 0x0000000c080472a4 */ /* 0x000fe4000f8e023f */
[----:B------:R-:W-:Y:S01]  /*f980*/  MOV R5, UR12 ;  /* 0x0000000c00057c02 */ /* 0x000fe20008000f00 */
[----:B------:R-:W-:Y:S01]  /*f990*/  IMAD.IADD R3, R3, 0x1, R9 ;  /* 0x0000000103037824 */ /* 0x000fe200078e0209 */
[----:B------:R-:W-:Y:S01]  /*f9a0*/  SHF.R.S32.HI R7, RZ, 0x1f, R204 ;  /* 0x0000001fff077819 */ /* 0x000fe200000114cc */
[----:B------:R-:W-:Y:S01]  /*f9b0*/  UIMAD UR4, UR7, UR13, UR4 ;  /* 0x0000000d070472a4 */ /* 0x000fe2000f8e0204 */
[----:B------:R-:W-:Y:S01]  /*f9c0*/  ISETP.GE.AND P2, PT, R204, R11, PT ;  /* 0x0000000bcc00720c */ /* 0x000fe20003f46270 */
[----:B------:R-:W-:Y:S01]  /*f9d0*/  IMAD.WIDE.U32 R2, R5, UR7, R2 ;  /* 0x0000000705027c25 */ /* 0x000fe2000f8e0002 */
[----:B------:R-:W-:-:S03]  /*f9e0*/  ULDC.64 UR12, c[0x0][0xae8] ;  /* 0x0002ba00000c7ab9 */ /* 0x000fc60000000a00 */
[----:B------:R-:W-:Y:S01]  /*f9f0*/  VIADD R3, R3, UR4 ;  /* 0x0000000403037c36 */ /* 0x000fe20008000000 */
[----:B------:R-:W-:Y:S01]  /*fa00*/  UIMAD UR4, UR9, UR12, URZ ;  /* 0x0000000c090472a4 */ /* 0x000fe2000f8e023f */
[C---:B------:R-:W-:Y:S02]  /*fa10*/  VIADD R4, R204.reuse, 0x40 ;  /* 0x00000040cc047836 */ /* 0x040fe40000000000 */
[----:B------:R-:W-:Y:S01]  /*fa20*/  IMAD.U32 R5, RZ, RZ, UR12 ;  /* 0x0000000cff057e24 */ /* 0x000fe2000f8e00ff */
[----:B------:R-:W-:Y:S01]  /*fa30*/  UIMAD UR4, UR10, UR13, UR4 ;  /* 0x0000000d0a0472a4 */ /* 0x000fe2000f8e0204 */
[----:B------:R-:W-:Y:S01]  /*fa40*/  VIADD R0, R204, 0x20 ;  /* 0x00000020cc007836 */ /* 0x000fe20000000000 */
[----:B------:R-:W-:Y:S01]  /*fa50*/  ISETP.GE.AND P0, PT, R4, R11, PT ;  /* 0x0000000b0400720c */ /* 0x000fe20003f06270 */
[----:B------:R-:W-:-:S03]  /*fa60*/  IMAD.WIDE.U32 R4, R5, UR10, R2 ;  /* 0x0000000a05047c25 */ /* 0x000fc6000f8e0002 */
[----:B------:R-:W-:Y:S01]  /*fa70*/  ISETP.GE.AND P1, PT, R0, R11, PT ;  /* 0x0000000b0000720c */ /* 0x000fe20003f26270 */
[----:B------:R-:W-:Y:S02]  /*fa80*/  IMAD.MOV.U32 R6, RZ, RZ, R204 ;  /* 0x000000ffff067224 */ /* 0x000fe400078e00cc */
[----:B------:R-:W-:Y:S02]  /*fa90*/  VIADD R13, R5, UR4 ;  /* 0x00000004050d7c36 */ /* 0x000fe40008000000 */
[----:B------:R-:W-:-:S04]  /*faa0*/  IMAD.WIDE R6, R206, 0x80, R6 ;  /* 0x00000080ce067825 */ /* 0x000fc800078e0206 */
[----:B------:R-:W-:Y:S01]  /*fab0*/  VIADD R0, R204, 0x60 ;  /* 0x00000060cc007836 */ /* 0x000fe20000000000 */
[----:B------:R-:W-:Y:S06]  /*fac0*/  @P2 BRA `(.L_x_1175) ;  /* 0x00000000005c2947 */ /* 0x000fec0003800000 */
[C---:B------:R-:W-:Y:S01]  /*fad0*/  VIADD R2, R23.reuse, 0x40 ;  /* 0x0000004017027836 */ /* 0x040fe20000000000 */
[C---:B------:R-:W-:Y:S01]  /*fae0*/  IADD3 R3, R23.reuse, 0x80, RZ ;  /* 0x0000008017037810 */ /* 0x040fe20007ffe0ff */
[----:B------:R-:W-:Y:S01]  /*faf0*/  ULDC UR4, c[0x0][0xa8c] ;  /* 0x0002a30000047ab9 */ /* 0x000fe20000000800 */
[----:B------:R-:W-:Y:S01]  /*fb00*/  ULDC.64 UR8, c[0x0][0xad8] ;  /* 0x0002b60000087ab9 */ /* 0x000fe20000000a00 */
[----:B------:R-:W-:Y:S01]  /*fb10*/  VIADD R8, R23, 0xc0 ;  /* 0x000000c017087836 */ /* 0x000fe20000000000 */
[----:B------:R-:W-:Y:S01]  /*fb20*/  ISETP.GE.AND P4, PT, R2, UR4, PT ;  /* 0x0000000402007c0c */ /* 0x000fe2000bf86270 */
[----:B------:R-:W-:Y:S01]  /*fb30*/  IMAD R9, R7, UR8, RZ ;  /* 0x0000000807097c24 */ /* 0x000fe2000f8e02ff */
[----:B------:R-:W-:Y:S01]  /*fb40*/  ISETP.GE.AND P5, PT, R3, UR4, PT ;  /* 0x0000000403007c0c */ /* 0x000fe2000bfa6270 */
[----:B------:R-:W-:Y:S01]  /*fb50*/  IMAD.MOV.U32 R2, RZ, RZ, R4 ;  /* 0x000000ffff027224 */ /* 0x000fe200078e0004 */
[----:B------:R-:W-:Y:S01]  /*fb60*/  ISETP.GE.AND P3, PT, R23, UR4, PT ;  /* 0x0000000417007c0c */ /* 0x000fe2000bf66270 */
[----:B------:R-:W-:Y:S01]  /*fb70*/  IMAD.MOV.U32 R3, RZ, RZ, R13 ;  /* 0x000000ffff037224 */ /* 0x000fe200078e000d */
[----:B------:R-:W-:Y:S01]  /*fb80*/  ISETP.GE.AND P6, PT, R8, UR4, PT ;  /* 0x0000000408007c0c */ /* 0x000fe2000bfc6270 */
[C---:B------:R-:W-:Y:S01]  /*fb90*/  IMAD R9, R6.reuse, UR9, R9 ;  /* 0x0000000906097c24 */ /* 0x040fe2000f8e0209 */
[----:B------:R-:W-:Y:S01]  /*fba0*/  ULDC.64 UR10, c[0x0][0x208] ;  /* 0x00008200000a7ab9 */ /* 0x000fe20000000a00 */
        /* <DEDUP_REMOVED lines=9> */
.L_x_1175:
[----:B------:R-:W-:Y:S05]  /*fc40*/  BSYNC B1 ;  /* 0x0000000000017941 */ /* 0x000fea0003800000 */
.L_x_1174:
[----:B------:R-:W-:Y:S01]  /*fc50*/  BSSY B1, `(.L_x_1176) ;  /* 0x000001c000017945 */ /* 0x000fe20003800000 */
[----:B------:R-:W-:-:S03]  /*fc60*/  ISETP.GE.AND P2, PT, R0, R11, PT ;  /* 0x0000000b0000720c */ /* 0x000fc60003f46270 */
[----:B------:R-:W-:Y:S10]  /*fc70*/  @P1 BRA `(.L_x_1177) ;  /* 0x0000000000641947 */ /* 0x000ff40003800000 */
[----:B0-----:R-:W-:Y:S01]  /*fc80*/  IADD3 R9, P1, R6, 0x20, RZ ;  /* 0x0000002006097810 */ /* 0x001fe20007f3e0ff */
[C---:B------:R-:W-:Y:S01]  /*fc90*/  VIADD R2, R23.reuse, 0x40 ;  /* 0x0000004017027836 */ /* 0x040fe20000000000 */
[----:B------:R-:W-:Y:S01]  /*fca0*/  ULDC UR4, c[0x0][0xa8c] ;  /* 0x0002a30000047ab9 */ /* 0x000fe20000000800 */
[C---:B------:R-:W-:Y:S01]  /*fcb0*/  VIADD R3, R23.reuse, 0x80 ;  /* 0x0000008017037836 */ /* 0x040fe20000000000 */
[----:B------:R-:W-:Y:S01]  /*fcc0*/  ULDC.64 UR8, c[0x0][0xad8] ;  /* 0x0002b60000087ab9 */ /* 0x000fe20000000a00 */
[----:B------:R-:W-:Y:S01]  /*fcd0*/  IMAD.X R0, RZ, RZ, R7, P1 ;  /* 0x000000ffff007224 */ /* 0x000fe200008e0607 */
        /* <DEDUP_REMOVED lines=19> */
.L_x_1177:
[----:B------:R-:W-:Y:S05]  /*fe10*/  BSYNC B1 ;  /* 0x0000000000017941 */ /* 0x000fea0003800000 */
.L_x_1176:
[----:B------:R-:W-:Y:S04]  /*fe20*/  BSSY B1, `(.L_x_1178) ;  /* 0x000001b000017945 */ /* 0x000fe80003800000 */
[----:B------:R-:W-:Y:S05]  /*fe30*/  @P0 BRA `(.L_x_1179) ;  /* 0x0000000000640947 */ /* 0x000fea0003800000 */
[----:B01----:R-:W-:Y:S01]  /*fe40*/  IADD3 R9, P0, R6, 0x40, RZ ;  /* 0x0000004006097810 */ /* 0x003fe20007f1e0ff */
        /* <DEDUP_REMOVED lines=24> */
.L_x_1179:
[----:B------:R-:W-:Y:S05]  /*ffd0*/  BSYNC B1 ;  /* 0x0000000000017941 */ /* 0x000fea0003800000 */
.L_x_1178:
[----:B------:R-:W-:Y:S05]  /*ffe0*/  @P2 BRA `(.L_x_1170) ;  /* 0x0000000000642947 */ /* 0x000fea0003800000 */
[----:B------:R-:W-:Y:S01]  /*fff0*/  IADD3 R5, P0, R6, 0x60, RZ ;  /* 0x0000006006057810 */ /* 0x000fe20007f1e0ff */
[C---:B------:R-:W-:Y:S01]  /*10000*/  VIADD R0, R23.reuse, 0x40 ;  /* 0x0000004017007836 */ /* 0x040fe20000000000 */
[----:B------:R-:W-:Y:S01]  /*10010*/  ULDC UR4, c[0x0][0xa8c] ;  /* 0x0002a30000047ab9 */ /* 0x000fe20000000800 */
[----:B------:R-:W-:Y:S01]  /*10020*/  ULDC.64 UR8, c[0x0][0xad8] ;  /* 0x0002b60000087ab9 */ /* 0x000fe20000000a00 */
[----:B------:R-:W-:Y:S01]  /*10030*/  IMAD.MOV.U32 R2, RZ, RZ, R4 ;  /* 0x000000ffff027224 */ /* 0x000fe200078e0004 */
[C---:B------:R-:W-:Y:S01]  /*10040*/  ISETP.GE.AND P1, PT, R23.reuse, UR4, PT ;  /* 0x0000000417007c0c */ /* 0x040fe2000bf26270 */
[----:B------:R-:W-:Y:S01]  /*10050*/  IMAD.X R6, RZ, RZ, R7, P0 ;  /* 0x000000ffff067224 */ /* 0x000fe200000e0607 */
[----:B------:R-:W-:Y:S01]  /*10060*/  ISETP.GE.AND P2, PT, R0, UR4, PT ;  /* 0x0000000400007c0c */ /* 0x000fe2000bf46270 */
[----:B------:R-:W-:Y:S01]  /*10070*/  IMAD.MOV.U32 R3, RZ, RZ, R13 ;  /* 0x000000ffff037224 */ /* 0x000fe200078e000d */
[----:B------:R-:W-:Y:S01]  /*10080*/  ULDC.64 UR10, c[0x0][0x208] ;  /* 0x00008200000a7ab9 */ /* 0x000fe20000000a00 */
[----:B------:R-:W-:-:S02]  /*10090*/  VIADD R4, R23, 0x80 ;  /* 0x0000008017047836 */ /* 0x000fc40000000000 */
[----:B------:R-:W-:Y:S02]  /*100a0*/  IMAD R6, R6, UR8, RZ ;  /* 0x0000000806067c24 */ /* 0x000fe4000f8e02ff */
        /* <DEDUP_REMOVED lines=13> */
.L_x_1170:
[----:B------:R-:W-:Y:S05]  /*10180*/  BSYNC B0 ;  /* 0x0000000000007941 */ /* 0x000fea0003800000 */
.L_x_1161:
[----:B------:R-:W-:Y:S02]  /*10190*/  ULDC UR4, c[0x0][0xc14] ;  /* 0x0003050000047ab9 */ /* 0x000fe40000000800 */
[----:B------:R-:W-:-:S06]  /*101a0*/  UISETP.GE.AND UP0, UPT, UR5, UR4, UPT ;  /* 0x000000040500728c */ /* 0x000fcc000bf06270 */
[----:B------:R-:W-:-:S13]  /*101b0*/  PLOP3.LUT P0, PT, PT, PT, UP0, 0x80, 0x0 ;  /* 0x000000000000781c */ /* 0x000fda0003f0f008 */
[----:B------:R-:W-:Y:S05]  /*101c0*/  @!P0 BRA `(.L_x_1180) ;  /* 0xffffff0800f88947 */ /* 0x000fea000383ffff */
[----:B------:R-:W-:Y:S05]  /*101d0*/  EXIT ;  /* 0x000000000000794d */ /* 0x000fea0003800000 */
.L_x_1079:
        /* <DEDUP_REMOVED lines=9> */
[----:B------:R-:W-:Y:S01]  /*10270*/  IMAD.MOV.U32 R10, RZ, RZ, RZ ;  /* 0x000000ffff0a7224 */ /* 0x000fe200078e00ff */
        /* <DEDUP_REMOVED lines=13> */
[----:B------:R-:W-:-:S09]  /*10350*/  LOP3.LUT R0, R0, 0xfffffffe, RZ, 0xc0, !PT ;  /* 0xfffffffe00007812 */ /* 0x000fd200078ec0ff */
[----:B------:R-:W-:-:S04]  /*10360*/  @P1 LOP3.LUT R0, R0, 0x1, RZ, 0xfc, !PT ;  /* 0x0000000100001812 */ /* 0x000fc800078efcff */
[----:B------:R-:W-:-:S04]  /*10370*/  LOP3.LUT R0, R0, 0xffffffef, RZ, 0xc0, !PT ;  /* 0xffffffef00007812 */ /* 0x000fc800078ec0ff */
[----:B------:R-:W-:-:S04]  /*10380*/  @P0 LOP3.LUT R0, R0, 0x10, RZ, 0xfc, !PT ;  /* 0x0000001000000812 */ /* 0x000fc800078efcff */
[----:B------:R-:W-:Y:S01]  /*10390*/  LOP3.LUT R0, R0, 0xfffffff7, RZ, 0xc0, !PT ;  /* 0xfffffff700007812 */ /* 0x000fe200078ec0ff */
[----:B--2---:R-:W1:Y:S02]  /*103a0*/  SHFL.UP PT, R4, R10, 0x1, RZ ;  /* 0x042000000a047989 */ /* 0x004e6400000e00ff */
[----:B-1----:R-:W-:-:S04]  /*103b0*/  SEL R5, R4, RZ, P1 ;  /* 0x000000ff04057207 */ /* 0x002fc80000800000 */
[----:B------:R-:W-:-:S05]  /*103c0*/  IADD3 R5, R10, R5, RZ ;  /* 0x000000050a057210 */ /* 0x000fca0007ffe0ff */
[----:B------:R-:W1:Y:S02]  /*103d0*/  SHFL.UP PT, R4, R5, 0x2, RZ ;  /* 0x0440000005047989 */ /* 0x000e6400000e00ff */
[----:B-1----:R-:W-:Y:S02]  /*103e0*/  SEL R4, R4, RZ, P0 ;  /* 0x000000ff04047207 */ /* 0x002fe40000000000 */
[----:B------:R-:W-:-:S03]  /*103f0*/  ISETP.GE.U32.AND P0, PT, R7, 0x4, PT ;  /* 0x000000040700780c */ /* 0x000fc60003f06070 */
[----:B------:R-:W-:-:S05]  /*10400*/  IMAD.IADD R4, R5, 0x1, R4 ;  /* 0x0000000105047824 */ /* 0x000fca00078e0204 */
[----:B------:R-:W1:Y:S05]  /*10410*/  SHFL.UP PT, R6, R4, 0x4, RZ ;  /* 0x0480000004067989 */ /* 0x000e6a00000e00ff */
[----:B------:R-:W-:-:S04]  /*10420*/  @P0 LOP3.LUT R0, R0, 0x8, RZ, 0xfc, !PT ;  /* 0x0000000800000812 */ /* 0x000fc800078efcff */
[----:B------:R-:W-:Y:S02]  /*10430*/  LOP3.LUT R0, R0, 0xfffffffb, RZ, 0xc0, !PT ;  /* 0xfffffffb00007812 */ /* 0x000fe400078ec0ff */
[----:B-1----:R-:W-:Y:S01]  /*10440*/  SEL R3, R6, RZ, P0 ;  /* 0x000000ff06037207 */ /* 0x002fe20000000000 */
[----:B------:R-:W-:Y:S01]  /*10450*/  IMAD.MOV.U32 R6, RZ, RZ, RZ ;  /* 0x000000ffff067224 */ /* 0x000fe200078e00ff */
        /* <DEDUP_REMOVED lines=18> */
[----:B------:R-:W-:Y:S01]  /*10580*/  MOV R6, RZ ;  /* 0x000000ff00067202 */ /* 0x000fe20000000f00 */
[----:B------:R-:W-:Y:S01]  /*10590*/  ULDC UR5, c[0x0][0xc14] ;  /* 0x0003050000057ab9 */ /* 0x000fe20000000800 */
[----:B------:R-:W-:Y:S01]  /*105a0*/  ULDC UR7, c[0x0][0xc14] ;  /* 0x0003050000077ab9 */ /* 0x000fe20000000800 */
[----:B------:R-:W-:-:S05]  /*105b0*/  ULDC UR4, c[0x0][0xc10] ;  /* 0x0003040000047ab9 */ /* 0x000fca0000000800 */
.L_x_1185:
[----:B------:R-:W-:Y:S02]  /*105c0*/  VIADD R6, R6, 0x1f ;  /* 0x0000001f06067836 */ /* 0x000fe40000000000 */
[----:B------:R-:W-:-:S03]  /*105d0*/  IMAD.U32 R19, RZ, RZ, UR7 ;  /* 0x00000007ff137e24 */ /* 0x000fc6000f8e00ff */
[----:B------:R-:W-:-:S13]  /*105e0*/  ISETP.GE.AND P0, PT, R6, UR5, PT ;  /* 0x0000000506007c0c */ /* 0x000fda000bf06270 */
[----:B------:R-:W-:Y:S05]  /*105f0*/  @P0 BRA `(.L_x_1182) ;  /* 0x0000000400cc0947 */ /* 0x000fea0003800000 */
[----:B------:R-:W0:Y:S01]  /*10600*/  S2R R2, SR_TID.X ;  /* 0x0000000000027919 */ /* 0x000e220000002100 */
        /* <DEDUP_REMOVED lines=11> */
.L_x_1184:
[----:B------:R-:W-:Y:S05]  /*106c0*/  BSYNC B0 ;  /* 0x0000000000007941 */ /* 0x000fea0003800000 */
.L_x_1183:
        /* <DEDUP_REMOVED lines=18> */
[----:B0-----:R-:W-:-:S04]  /*107f0*/  SEL R9, R8, RZ, P0 ;  /* 0x000000ff08097207 */ /* 0x001fc80000000000 */
[----:B------:R-:W-:-:S05]  /*10800*/  IADD3 R4, R4, R9, RZ ;  /* 0x0000000904047210 */ /* 0x000fca0007ffe0ff */
[----:B------:R-:W0:Y:S02]  /*10810*/  SHFL.IDX PT, R3, R4, 0x1f, 0x1f ;  /* 0x03e01f0004037f89 */ /* 0x000e2400000e0000 */
[----:B0-----:R-:W-:-:S04]  /*10820*/  IMAD R2, R3, UR4, RZ ;  /* 0x0000000403027c24 */ /* 0x001fc8000f8e02ff */
[----:B------:R-:W-:-:S05]  /*10830*/  IMAD.IADD R5, R2, 0x1, R5 ;  /* 0x0000000102057824 */ /* 0x000fca00078e0205 */
[----:B------:R-:W-:-:S13]  /*10840*/  ISETP.GT.AND P0, PT, R5, UR6, PT ;  /* 0x0000000605007c0c */ /* 0x000fda000bf04270 */
[----:B------:R-:W-:Y:S05]  /*10850*/  @!P0 BRA `(.L_x_1185) ;  /* 0xfffffffc00588947 */ /* 0x000fea000383ffff */
.L_x_1181:
[----:B------:R-:W-:Y:S01]  /*10860*/  IMAD.IADD R7, R5, 0x1, -R2 ;  /* 0x0000000105077824 */ /* 0x000fe200078e0a02 */
[----:B------:R-:W-:-:S03]  /*10870*/  ULDC.64 UR8, c[0x0][0x208] ;  /* 0x0000820000087ab9 */ /* 0x000fc60000000a00 */
[----:B------:R-:W-:-:S05]  /*10880*/  IMAD R2, R4, UR4, R7 ;  /* 0x0000000404027c24 */ /* 0x000fca000f8e0207 */
[----:B------:R-:W-:Y:S02]  /*10890*/  ISETP.GT.AND P0, PT, R2, UR6, PT ;  /* 0x0000000602007c0c */ /* 0x000fe4000bf04270 */
[----:B------:R-:W0:Y:S11]  /*108a0*/  LDC.64 R2, c[0x0][0xc68] ;  /* 0x00031a00ff027b82 */ /* 0x000e360000000a00 */
[----:B------:R-:W-:-:S04]  /*108b0*/  VOTE.ANY R9, PT, !P0 ;  /* 0x0000000000097806 */ /* 0x000fc800040e0100 */
[----:B------:R-:W1:Y:S02]  /*108c0*/  POPC R5, R9 ;  /* 0x0000000900057309 */ /* 0x000e640000000000 */
[----:B-1----:R-:W-:-:S04]  /*108d0*/  IMAD.IADD R19, R5, 0x1, R6 ;  /* 0x0000000105137824 */ /* 0x002fc800078e0206 */
[----:B0-----:R-:W-:-:S05]  /*108e0*/  IMAD.WIDE R2, R19, 0x4, R2 ;  /* 0x0000000413027825 */ /* 0x001fca00078e0202 */
[----:B------:R-:W2:Y:S01]  /*108f0*/  LDG.E R8, desc[UR8][R2.64] ;  /* 0x0000000802087981 */ /* 0x000ea2000c1e1900 */
[----:B------:R-:W-:-:S03]  /*10900*/  ISETP.NE.AND P0, PT, R9, RZ, PT ;  /* 0x000000ff0900720c */ /* 0x000fc60003f05270 */
[----:B------:R-:W2:Y:S02]  /*10910*/  SHFL.IDX PT, R17, R10, R5, 0x1f ;  /* 0x00001f050a117589 */ /* 0x000ea400000e0000 */
[----:B--2---:R-:W-:-:S05]  /*10920*/  IMAD R6, R17, R8, RZ ;  /* 0x0000000811067224 */ /* 0x004fca00078e02ff */
[----:B------:R-:W-:-:S04]  /*10930*/  IABS R11, R6 ;  /* 0x00000006000b7213 */ /* 0x000fc80000000000 */
[----:B------:R-:W0:Y:S08]  /*10940*/  I2F.RP R12, R11 ;  /* 0x0000000b000c7306 */ /* 0x000e300000209400 */
[----:B0-----:R-:W0:Y:S02]  /*10950*/  MUFU.RCP R12, R12 ;  /* 0x0000000c000c7308 */ /* 0x001e240000001000 */
[----:B0-----:R-:W-:-:S06]  /*10960*/  VIADD R13, R12, 0xffffffe ;  /* 0x0ffffffe0c0d7836 */ /* 0x001fcc0000000000 */
[----:B------:R0:W1:Y:S01]  /*10970*/  F2I.FTZ.U32.TRUNC.NTZ R3, R13 ;  /* 0x0000000d00037305 */ /* 0x000062000021f000 */
[----:B------:R-:W-:Y:S05]  /*10980*/  @!P0 BRA `(.L_x_1186) ;  /* 0x0000000000088947 */ /* 0x000fea0003800000 */
[----:B------:R-:W-:-:S05]  /*10990*/  VIADD R5, R5, 0xffffffff ;  /* 0xffffffff05057836 */ /* 0x000fca0000000000 */
[----:B------:R2:W3:Y:S02]  /*109a0*/  SHFL.IDX PT, R16, R4, R5, 0x1f ;  /* 0x00001f0504107589 */ /* 0x0004e400000e0000 */
.L_x_1186:
[----:B-1----:R-:W-:Y:S01]  /*109b0*/  IMAD.MOV R2, RZ, RZ, -R3 ;  /* 0x000000ffff027224 */ /* 0x002fe200078e0a03 */
[----:B--2---:R-:W-:Y:S01]  /*109c0*/  IABS R4, R6 ;  /* 0x0000000600047213 */ /* 0x004fe20000000000 */
[----:B---3--:R-:W-:Y:S02]  /*109d0*/  IMAD R16, R16, UR4, R7 ;  /* 0x0000000410107c24 */ /* 0x008fe4000f8e0207 */
[----:B------:R-:W-:Y:S02]  /*109e0*/  IMAD R5, R2, R11, RZ ;  /* 0x0000000b02057224 */ /* 0x000fe400078e02ff */
[----:B------:R-:W-:Y:S02]  /*109f0*/  IMAD.MOV.U32 R2, RZ, RZ, RZ ;  /* 0x000000ffff027224 */ /* 0x000fe400078e00ff */
[----:B------:R-:W-:Y:S02]  /*10a00*/  IMAD.MOV R4, RZ, RZ, -R4 ;  /* 0x000000ffff047224 */ /* 0x000fe400078e0a04 */
[----:B------:R-:W-:Y:S01]  /*10a10*/  IMAD.HI.U32 R2, R3, R5, R2 ;  /* 0x0000000503027227 */ /* 0x000fe200078e0002 */
[----:B------:R-:W-:-:S04]  /*10a20*/  IADD3 R5, -R16, UR6, RZ ;  /* 0x0000000610057c10 */ /* 0x000fc8000fffe1ff */
[----:B------:R-:W-:-:S05]  /*10a30*/  IABS R3, R5 ;  /* 0x0000000500037213 */ /* 0x000fca0000000000 */
[----:B------:R-:W-:-:S04]  /*10a40*/  IMAD.HI.U32 R9, R2, R3, RZ ;  /* 0x0000000302097227 */ /* 0x000fc800078e00ff */
[----:B------:R-:W-:-:S05]  /*10a50*/  IMAD R2, R9, R4, R3 ;  /* 0x0000000409027224 */ /* 0x000fca00078e0203 */
[----:B------:R-:W-:-:S13]  /*10a60*/  ISETP.GT.U32.AND P0, PT, R11, R2, PT ;  /* 0x000000020b00720c */ /* 0x000fda0003f04070 */
[----:B------:R-:W-:Y:S01]  /*10a70*/  @!P0 IMAD.IADD R2, R2, 0x1, -R11 ;  /* 0x0000000102028824 */ /* 0x000fe200078e0a0b */
[----:B------:R-:W-:-:S04]  /*10a80*/  @!P0 IADD3 R9, R9, 0x1, RZ ;  /* 0x0000000109098810 */ /* 0x000fc80007ffe0ff */
[----:B------:R-:W-:Y:S02]  /*10a90*/  ISETP.GE.U32.AND P0, PT, R2, R11, PT ;  /* 0x0000000b0200720c */ /* 0x000fe40003f06070 */
[----:B------:R-:W-:-:S11]  /*10aa0*/  LOP3.LUT R2, R5, R6, RZ, 0x3c, !PT ;  /* 0x0000000605027212 */ /* 0x000fd600078e3cff */
[----:B------:R-:W-:Y:S01]  /*10ab0*/  @P0 VIADD R9, R9, 0x1 ;  /* 0x0000000109090836 */ /* 0x000fe20000000000 */
[----:B------:R-:W-:-:S13]  /*10ac0*/  ISETP.GE.AND P0, PT, R2, RZ, PT ;  /* 0x000000ff0200720c */ /* 0x000fda0003f06270 */
[----:B------:R-:W-:Y:S01]  /*10ad0*/  @!P0 IMAD.MOV R9, RZ, RZ, -R9 ;  /* 0x000000ffff098224 */ /* 0x000fe200078e0a09 */
[----:B------:R-:W-:-:S13]  /*10ae0*/  ISETP.NE.AND P0, PT, R6, RZ, PT ;  /* 0x000000ff0600720c */ /* 0x000fda0003f05270 */
[----:B------:R-:W-:-:S05]  /*10af0*/  @!P0 LOP3.LUT R9, RZ, R6, RZ, 0x33, !PT ;  /* 0x00000006ff098212 */ /* 0x000fca00078e33ff */
[----:B------:R-:W-:Y:S02]  /*10b00*/  IMAD R4, R8, R9, RZ ;  /* 0x0000000908047224 */ /* 0x000fe400078e02ff */
[----:B------:R-:W-:Y:S02]  /*10b10*/  IMAD.MOV R9, RZ, RZ, -R9 ;  /* 0x000000ffff097224 */ /* 0x000fe400078e0a09 */
[----:B------:R-:W-:Y:S02]  /*10b20*/  IMAD.MOV R3, RZ, RZ, -R4 ;  /* 0x000000ffff037224 */ /* 0x000fe400078e0a04 */
[----:B------:R-:W-:-:S03]  /*10b30*/  IMAD R5, R6, R9, R5 ;  /* 0x0000000906057224 */ /* 0x000fc600078e0205 */
[----:B------:R-:W-:Y:S01]  /*10b40*/  VIADDMNMX R8, R3, UR4, R8, PT ;  /* 0x0000000403087c46 */ /* 0x000fe2000b800108 */
[----:B------:R-:W-:-:S03]  /*10b50*/  IMAD.IADD R4, R5, 0x1, R4 ;  /* 0x0000000105047824 */ /* 0x000fc600078e0204 */
[----:B------:R-:W-:-:S04]  /*10b60*/  IABS R7, R8 ;  /* 0x0000000800077213 */ /* 0x000fc80000000000 */
[----:B------:R-:W1:Y:S08]  /*10b70*/  I2F.RP R10, R7 ;  /* 0x00000007000a7306 */ /* 0x000e700000209400 */
[----:B-1----:R-:W1:Y:S02]  /*10b80*/  MUFU.RCP R10, R10 ;  /* 0x0000000a000a7308 */ /* 0x002e640000001000 */
[----:B-1----:R-:W-:-:S06]  /*10b90*/  VIADD R2, R10, 0xffffffe ;  /* 0x0ffffffe0a027836 */ /* 0x002fcc0000000000 */
[----:B------:R1:W2:Y:S02]  /*10ba0*/  F2I.FTZ.U32.TRUNC.NTZ R3, R2 ;  /* 0x0000000200037305 */ /* 0x0002a4000021f000 */
[----:B-1----:R-:W-:Y:S02]  /*10bb0*/  IMAD.MOV.U32 R2, RZ, RZ, RZ ;  /* 0x000000ffff027224 */ /* 0x002fe400078e00ff */
[----:B--2---:R-:W-:-:S04]  /*10bc0*/  IMAD.MOV R6, RZ, RZ, -R3 ;  /* 0x000000ffff067224 */ /* 0x004fc800078e0a03 */
[----:B------:R-:W-:Y:S01]  /*10bd0*/  IMAD R9, R6, R7, RZ ;  /* 0x0000000706097224 */ /* 0x000fe200078e02ff */
[----:B------:R-:W-:-:S03]  /*10be0*/  IABS R6, R5 ;  /* 0x0000000500067213 */ /* 0x000fc60000000000 */
[----:B------:R-:W-:Y:S01]  /*10bf0*/  IMAD.HI.U32 R3, R3, R9, R2 ;  /* 0x0000000903037227 */ /* 0x000fe200078e0002 */
[----:B------:R-:W-:-:S04]  /*10c00*/  IABS R9, R8 ;  /* 0x0000000800097213 */ /* 0x000fc80000000000 */
[----:B------:R-:W-:Y:S01]  /*10c10*/  IADD3 R2, RZ, -R9, RZ ;  /* 0x80000009ff027210 */ /* 0x000fe20007ffe0ff */
[----:B------:R-:W-:-:S04]  /*10c20*/  IMAD.HI.U32 R3, R3, R6, RZ ;  /* 0x0000000603037227 */ /* 0x000fc800078e00ff */
[----:B------:R-:W-:-:S05]  /*10c30*/  IMAD R2, R3, R2, R6 ;  /* 0x0000000203027224 */ /* 0x000fca00078e0206 */
[----:B------:R-:W-:-:S13]  /*10c40*/  ISETP.GT.U32.AND P0, PT, R7, R2, PT ;  /* 0x000000020700720c */ /* 0x000fda0003f04070 */
[----:B------:R-:W-:Y:S02]  /*10c50*/  @!P0 IMAD.IADD R2, R2, 0x1, -R7 ;  /* 0x0000000102028824 */ /* 0x000fe400078e0a07 */
[----:B------:R-:W-:-:S03]  /*10c60*/  @!P0 VIADD R3, R3, 0x1 ;  /* 0x0000000103038836 */ /* 0x000fc60000000000 */
[----:B------:R-:W-:Y:S02]  /*10c70*/  ISETP.GE.U32.AND P0, PT, R2, R7, PT ;  /* 0x000000070200720c */ /* 0x000fe40003f06070 */
[----:B------:R-:W-:-:S11]  /*10c80*/  LOP3.LUT R2, R5, R8, RZ, 0x3c, !PT ;  /* 0x0000000805027212 */ /* 0x000fd600078e3cff */
[----:B------:R-:W-:Y:S01]  /*10c90*/  @P0 VIADD R3, R3, 0x1 ;  /* 0x0000000103030836 */ /* 0x000fe20000000000 */
[----:B------:R-:W-:-:S13]  /*10ca0*/  ISETP.GE.AND P0, PT, R2, RZ, PT ;  /* 0x000000ff0200720c */ /* 0x000fda0003f06270 */
[----:B------:R-:W-:Y:S01]  /*10cb0*/  @!P0 IMAD.MOV R3, RZ, RZ, -R3 ;  /* 0x000000ffff038224 */ /* 0x000fe200078e0a03 */
[----:B------:R-:W-:-:S13]  /*10cc0*/  ISETP.NE.AND P0, PT, R8, RZ, PT ;  /* 0x000000ff0800720c */ /* 0x000fda0003f05270 */
[----:B------:R-:W-:Y:S01]  /*10cd0*/  @!P0 LOP3.LUT R3, RZ, R8, RZ, 0x33, !PT ;  /* 0x00000008ff038212 */ /* 0x000fe200078e33ff */
[----:B------:R-:W-:-:S03]  /*10ce0*/  IMAD.MOV R8, RZ, RZ, -R8 ;  /* 0x000000ffff087224 */ /* 0x000fc600078e0a08 */
[----:B------:R-:W-:Y:S01]  /*10cf0*/  LOP3.LUT R2, RZ, R3, RZ, 0x33, !PT ;  /* 0x00000003ff027212 */ /* 0x000fe200078e33ff */
[----:B------:R-:W-:-:S04]  /*10d00*/  IMAD R18, R3, R8, R4 ;  /* 0x0000000803127224 */ /* 0x000fc800078e0204 */
[----:B------:R-:W-:Y:S01]  /*10d10*/  IMAD.IADD R17, R17, 0x1, R2 ;  /* 0x0000000111117824 */ /* 0x000fe200078e0202 */
[----:B------:R-:W-:Y:S06]  /*10d20*/  BRA `(.L_x_1187) ;  /* 0x00000000000c7947 */ /* 0x000fec0003800000 */
.L_x_1182:
[----:B------:R-:W-:Y:S01]  /*10d30*/  IMAD.MOV.U32 R17, RZ, RZ, RZ ;  /* 0x000000ffff117224 */ /* 0x000fe200078e00ff */
[----:B------:R-:W-:Y:S01]  /*10d40*/  MOV R16, UR6 ;  /* 0x0000000600107c02 */ /* 0x000fe20008000f00 */
[----:B------:R-:W-:-:S07]  /*10d50*/  IMAD.MOV.U32 R18, RZ, RZ, RZ ;  /* 0x000000ffff127224 */ /* 0x000fce00078e00ff */
.L_x_1187:
[----:B------:R-:W1:Y:S01]  /*10d60*/  S2R R2, SR_TID.X ;  /* 0x0000000000027919 */ /* 0x000e620000002100 */
[----:B------:R-:W-:Y:S01]  /*10d70*/  STL [R1], RZ ;  /* 0x000000ff01007387 */ /* 0x000fe20000100800 */
[----:B-1----:R-:W-:-:S04]  /*10d80*/  LOP3.LUT R2, R2, 0x1f, RZ, 0xc0, !PT ;  /* 0x0000001f02027812 */ /* 0x002fc800078ec0ff */
[----:B------:R-:W-:-:S13]  /*10d90*/  ISETP.NE.AND P0, PT, R2, RZ, PT ;  /* 0x000000ff0200720c */ /* 0x000fda0003f05270 */
[----:B------:R-:W1:Y:S01]  /*10da0*/  @!P0 S2R R3, SR_CgaCtaId ;  /* 0x0000000000038919 */ /* 0x000e620000008800 */
[----:B------:R-:W-:-:S04]  /*10db0*/  @!P0 MOV R0, 0x400 ;  /* 0x0000040000008802 */ /* 0x000fc80000000f00 */
[----:B-1----:R-:W-:-:S05]  /*10dc0*/  @!P0 LEA R0, R3, R0, 0x18 ;  /* 0x0000000003008211 */ /* 0x002fca00078ec0ff */
[----:B------:R1:W-:Y:S01]  /*10dd0*/  @!P0 STS.128 [R0+0x308d0], R16 ;  /* 0x0308d01000008388 */ /* 0x0003e20000000c00 */
[----:B------:R-:W-:Y:S06]  /*10de0*/  BAR.ARV 0x5, 0x120 ;  /* 0x0144800000007b1d */ /* 0x000fec0000002000 */
[----:B------:R-:W-:Y:S01]  /*10df0*/  ISETP.GE.AND P0, PT, R19, UR5, PT ;  /* 0x0000000513007c0c */ /* 0x000fe2000bf06270 */
[----:B-1----:R-:W-:-:S05]  /*10e00*/  IMAD.MOV.U32 R0, RZ, RZ, 0x1 ;  /* 0x00000001ff007424 */ /* 0x002fca00078e00ff */
[----:B------:R1:W-:Y:S04]  /*10e10*/  STL [R1+0x8], R0 ;  /* 0x0000080001007387 */ /* 0x0003e80000100800 */
[----:B------:R1:W-:Y:S03]  /*10e20*/  STL [R1+0x18], RZ ;  /* 0x000018ff01007387 */ /* 0x0003e60000100800 */
[----:B------:R-:W-:Y:S05]  /*10e30*/  @P0 BRA `(.L_x_1188) ;  /* 0x0000004800880947 */ /* 0x000fea0003800000 */
[----:B-1----:R-:W-:Y:S01]  /*10e40*/  IMAD.MOV.U32 R0, RZ, RZ, 0x1 ;  /* 0x00000001ff007424 */ /* 0x002fe200078e00ff */
[----:B------:R1:W-:Y:S01]  /*10e50*/  STL [R1+0x18], RZ ;  /* 0x000018ff01007387 */ /* 0x0003e20000100800 */
[----:B------:R-:W-:Y:S01]  /*10e60*/  ULDC UR38, c[0x0][0xc] ;  /* 0x0000030000267ab9 */ /* 0x000fe20000000800 */
[----:B------:R-:W-:Y:S02]  /*10e70*/  ULDC.64 UR36, c[0x0][0x198] ;  /* 0x0000660000247ab9 */ /* 0x000fe40000000a00 */
[----:B------:R1:W-:Y:S04]  /*10e80*/  STL [R1+0x8], R0 ;  /* 0x0000080001007387 */ /* 0x0003e80000100800 */
[----:B------:R1:W-:Y:S02]  /*10e90*/  STL [R1], RZ ;  /* 0x000000ff01007387 */ /* 0x0003e40000100800 */
.L_x_1264:
[----:B------:R-:W-:Y:S05]  /*10ea0*/  YIELD ;  /* 0x0000000000007946 */ /* 0x000fea0003800000 */
[----:B------:R-:W-:Y:S01]  /*10eb0*/  ULDC.64 UR4, c[0x0][0xa28] ;  /* 0x00028a0000047ab9 */ /* 0x000fe20000000a00 */
[----:B------:R-:W-:Y:S01]  /*10ec0*/  IMAD.MOV.U32 R4, RZ, RZ, RZ ;  /* 0x000000ffff047224 */ /* 0x000fe200078e00ff */
[----:B------:R-:W-:Y:S01]  /*10ed0*/  ISETP.NE.U32.AND P0, PT, RZ, UR4, PT ;  /* 0x00000004ff007c0c */ /* 0x000fe2000bf05070 */
[----:B------:R-:W-:-:S03]  /*10ee0*/  ULDC.64 UR6, c[0x0][0x208] ;  /* 0x0000820000067ab9 */ /* 0x000fc60000000a00 */
[----:B------:R-:W-:Y:S01]  /*10ef0*/  ISETP.NE.AND.EX P0, PT, RZ, UR5, PT, P0 ;  /* 0x00000005ff007c0c */ /* 0x000fe2000bf05300 */
[----:B------:R-:W-:-:S12]  /*10f00*/  ULDC.64 UR4, c[0x0][0xa00] ;  /* 0x0002800000047ab9 */ /* 0x000fd80000000a00 */
[----:B--2---:R-:W2:Y:S01]  /*10f10*/  @P0 LDC.64 R2, c[0x0][0xa28] ;  /* 0x00028a00ff020b82 */ /* 0x004ea20000000a00 */
[----:B------:R-:W-:Y:S01]  /*10f20*/  ISETP.NE.U32.AND P2, PT, RZ, UR4, PT ;  /* 0x00000004ff007c0c */ /* 0x000fe2000bf45070 */
[----:B--2---:R-:W-:-:S05]  /*10f30*/  @P0 IMAD.WIDE R2, R19, 0x4, R2 ;  /* 0x0000000413020825 */ /* 0x004fca00078e0202 */
[----:B------:R2:W5:Y:S01]  /*10f40*/  @P0 LDG.E R4, desc[UR6][R2.64] ;  /* 0x0000000602040981 */ /* 0x000562000c1e1900 */
[----:B------:R-:W-:Y:S01]  /*10f50*/  ISETP.NE.AND.EX P2, PT, RZ, UR5, PT, P2 ;  /* 0x00000005ff007c0c */ /* 0x000fe2000bf45320 */
[----:B-1----:R-:W-:Y:S01]  /*10f60*/  IMAD.MOV.U32 R0, RZ, RZ, RZ ;  /* 0x000000ffff007224 */ /* 0x002fe200078e00ff */
[----:B------:R-:W-:Y:S01]  /*10f70*/  ULDC.64 UR4, c[0x0][0xa18] ;  /* 0x0002860000047ab9 */ /* 0x000fe20000000a00 */
[----:B--2---:R-:W1:Y:S02]  /*10f80*/  LDC.64 R2, c[0x0][0xa00] ;  /* 0x00028000ff027b82 */ /* 0x004e640000000a00 */
[----:B-1----:R-:W-:-:S08]  /*10f90*/  IMAD.WIDE R2, R19, 0x4, R2 ;  /* 0x0000000413027825 */ /* 0x002fd000078e0202 */
[----:B------:R-:W2:Y:S01]  /*10fa0*/  @P2 LDG.E R0, desc[UR6][R2.64] ;  /* 0x0000000602002981 */ /* 0x000ea2000c1e1900 */
[----:B------:R-:W-:Y:S01]  /*10fb0*/  ISETP.NE.U32.AND P1, PT, RZ, UR4, PT ;  /* 0x00000004ff007c0c */ /* 0x000fe2000bf25070 */
[----:B------:R-:W-:-:S03]  /*10fc0*/  ULDC UR4, c[0x0][0x288] ;  /* 0x0000a20000047ab9 */ /* 0x000fc60000000800 */
[----:B------:R-:W-:-:S13]  /*10fd0*/  ISETP.NE.AND.EX P1, PT, RZ, UR5, PT, P1 ;  /* 0x00000005ff007c0c */ /* 0x000fda000bf25310 */
[----:B------:R-:W1:Y:S02]  /*10fe0*/  @P1 LDC.64 R6, c[0x0][0xa18] ;  /* 0x00028600ff061b82 */ /* 0x000e640000000a00 */
[----:B-1----:R-:W-:Y:S01]  /*10ff0*/  @P1 IMAD.WIDE R6, R19, 0x4, R6 ;  /* 0x0000000413061825 */ /* 0x002fe200078e0206 */
[----:B--2---:R1:W-:Y:S03]  /*11000*/  STL [R1+0x1c], R0 ;  /* 0x00001c0001007387 */ /* 0x0043e60000100800 */
[----:B-1----:R-:W-:Y:S01]  /*11010*/  IMAD.U32 R0, RZ, RZ, UR4 ;  /* 0x00000004ff007e24 */ /* 0x002fe2000f8e00ff */
[----:B------:R-:W-:Y:S02]  /*11020*/  ULDC.64 UR4, c[0x0][0x3f8] ;  /* 0x0000fe0000047ab9 */ /* 0x000fe40000000a00 */
[----:B------:R-:W-:-:S03]  /*11030*/  UISETP.NE.U32.AND UP0, UPT, UR4, URZ, UPT ;  /* 0x0000003f0400728c */ /* 0x000fc6000bf05070 */
[----:B------:R-:W-:Y:S01]  /*11040*/  ULDC UR4, c[0x0][0x404] ;  /* 0x0001010000047ab9 */ /* 0x000fe20000000800 */
[----:B------:R-:W-:Y:S01]  /*11050*/  UISETP.NE.AND.EX UP0, UPT, UR5, URZ, UPT, UP0 ;  /* 0x0000003f0500728c */ /* 0x000fe2000bf05300 */
[----:B------:R1:W5:Y:S01]  /*11060*/  @P1 LDG.E R0, desc[UR6][R6.64] ;  /* 0x0000000606001981 */ /* 0x000362000c1e1900 */
[----:B------:R-:W-:Y:S01]  /*11070*/  ULDC.64 UR6, c[0x0][0xa08] ;  /* 0x0002820000067ab9 */ /* 0x000fe20000000a00 */
[----:B------:R-:W-:Y:S01]  /*11080*/  ULDC UR5, c[0x0][0x2e0] ;  /* 0x0000b80000057ab9 */ /* 0x000fe20000000800 */
[----:B------:R-:W-:Y:S01]  /*11090*/  USEL UR4, UR4, 0x1, UP0 ;  /* 0x0000000104047887 */ /* 0x000fe20008000000 */
[----:B------:R-:W-:-:S03]  /*110a0*/  ISETP.NE.U32.AND P0, PT, RZ, UR6, PT ;  /* 0x00000006ff007c0c */ /* 0x000fc6000bf05070 */
[----:B------:R-:W-:Y:S01]  /*110b0*/  UIMAD UR4, UR4, UR5, URZ ;  /* 0x00000005040472a4 */ /* 0x000fe2000f8e023f */
[----:B------:R-:W-:-:S05]  /*110c0*/  ISETP.NE.AND.EX P0, PT, RZ, UR7, PT, P0 ;  /* 0x00000007ff007c0c */ /* 0x000fca000bf05300 */
[----:B------:R-:W-:Y:S01]  /*110d0*/  IMAD.U32 R5, RZ, RZ, UR4 ;  /* 0x00000004ff057e24 */ /* 0x000fe2000f8e00ff */
[----:B-1----:R-:W-:Y:S07]  /*110e0*/  @P1 BRA `(.L_x_1189) ;  /* 0x0000000000141947 */ /* 0x002fee0003800000 */
[----:B------:R-:W-:Y:S05]  /*110f0*/  @!P2 BRA `(.L_x_1189) ;  /* 0x000000000010a947 */ /* 0x000fea0003800000 */
[----:B------:R-:W-:Y:S02]  /*11100*/  ULDC.64 UR4, c[0x0][0x208] ;  /* 0x0000820000047ab9 */ /* 0x000fe40000000a00 */
[----:B------:R-:W2:Y:S04]  /*11110*/  LDG.E R7, desc[UR4][R2.64] ;  /* 0x0000000402077981 */ /* 0x000ea8000c1e1900 */
[----:B-----5:R-:W2:Y:S02]  /*11120*/  LDG.E R0, desc[UR4][R2.64+0x4] ;  /* 0x0000040402007981 */ /* 0x020ea4000c1e1900 */
[----:B--2---:R-:W-:-:S07]  /*11130*/  IMAD.IADD R0, R0, 0x1, -R7 ;  /* 0x0000000100007824 */ /* 0x004fce00078e0a07 */
.L_x_1189:
[----:B------:R-:W1:Y:S01]  /*11140*/  LDC.64 R2, c[0x0][0xa08] ;  /* 0x00028200ff027b82 */ /* 0x000e620000000a00 */
[----:B------:R-:W-:Y:S01]  /*11150*/  MOV R7, RZ ;  /* 0x000000ff00077202 */ /* 0x000fe20000000f00 */
[----:B------:R-:W-:Y:S01]  /*11160*/  ULDC.64 UR4, c[0x0][0x208] ;  /* 0x0000820000047ab9 */ /* 0x000fe20000000a00 */
[----:B-1----:R-:W-:-:S05]  /*11170*/  IMAD.WIDE R2, R19, 0x4, R2 ;  /* 0x0000000413027825 */ /* 0x002fca00078e0202 */
[----:B------:R-:W2:Y:S01]  /*11180*/  @P0 LDG.E R7, desc[UR4][R2.64] ;  /* 0x0000000402070981 */ /* 0x000ea2000c1e1900 */
[----:B------:R-:W-:Y:S02]  /*11190*/  ULDC.64 UR4, c[0x0][0xa20] ;  /* 0x0002880000047ab9 */ /* 0x000fe40000000a00 */
[----:B------:R-:W-:-:S04]  /*111a0*/  ISETP.NE.U32.AND P1, PT, RZ, UR4, PT ;  /* 0x00000004ff007c0c */ /* 0x000fc8000bf25070 */
[----:B------:R-:W-:Y:S01]  /*111b0*/  ISETP.NE.AND.EX P1, PT, RZ, UR5, PT, P1 ;  /* 0x00000005ff007c0c */ /* 0x000fe2000bf25310 */
[----:B--2--5:R-:W-:-:S05]  /*111c0*/  IMAD.IADD R6, R7, 0x1, R4 ;  /* 0x0000000107067824 */ /* 0x024fca00078e0204 */
[----:B------:R1:W-:Y:S07]  /*111d0*/  STL [R1+0x4], R6 ;  /* 0x0000040601007387 */ /* 0x0003ee0000100800 */
[----:B------:R-:W-:Y:S05]  /*111e0*/  @!P1 BRA `(.L_x_1190) ;  /* 0x0000000000149947 */ /* 0x000fea0003800000 */
[----:B------:R-:W2:Y:S01]  /*111f0*/  LDC.64 R2, c[0x0][0xa20] ;  /* 0x00028800ff027b82 */ /* 0x000ea20000000a00 */
[----:B------:R-:W-:Y:S01]  /*11200*/  ULDC.64 UR4, c[0x0][0x208] ;  /* 0x0000820000047ab9 */ /* 0x000fe20000000a00 */
[----:B--2---:R-:W-:-:S05]  /*11210*/  IMAD.WIDE R2, R19, 0x4, R2 ;  /* 0x0000000413027825 */ /* 0x004fca00078e0202 */
[----:B------:R2:W5:Y:S01]  /*11220*/  LDG.E R5, desc[UR4][R2.64] ;  /* 0x0000000402057981 */ /* 0x000562000c1e1900 */
[----:B------:R-:W-:Y:S05]  /*11230*/  BRA `(.L_x_1191) ;  /* 0x0000000000147947 */ /* 0x000fea0003800000 */
.L_x_1190:
[----:B------:R-:W-:Y:S05]  /*11240*/  @!P0 BRA `(.L_x_1191) ;  /* 0x0000000000108947 */ /* 0x000fea0003800000 */
[----:B------:R-:W-:Y:S02]  /*11250*/  ULDC.64 UR4, c[0x0][0x208] ;  /* 0x0000820000047ab9 */ /* 0x000fe40000000a00 */
[----:B-1----:R-:W2:Y:S04]  /*11260*/  LDG.E R6, desc[UR4][R2.64] ;  /* 0x0000000402067981 */ /* 0x002ea8000c1e1900 */
[----:B------:R-:W2:Y:S02]  /*11270*/  LDG.E R5, desc[UR4][R2.64+0x4] ;  /* 0x0000040402057981 */ /* 0x000ea4000c1e1900 */
[----:B--2---:R-:W-:-:S07]  /*11280*/  IMAD.IADD R5, R5, 0x1, -R6 ;  /* 0x0000000105057824 */ /* 0x004fce00078e0a06 */
.L_x_1191:
[----:B--2---:R-:W2:Y:S01]  /*11290*/  LDC.64 R2, c[0x0][0x9e0] ;  /* 0x00027800ff027b82 */ /* 0x004ea20000000a00 */
[----:B-----5:R-:W-:Y:S01]  /*112a0*/  IMAD.IADD R7, R5, 0x1, -R4 ;  /* 0x0000000105077824 */ /* 0x020fe200078e0a04 */
[----:B------:R-:W-:-:S04]  /*112b0*/  LEA R9, R17, 0x80, 0x7 ;  /* 0x0000008011097811 */ /* 0x000fc800078e38ff */
[----:B------:R-:W-:Y:S02]  /*112c0*/  IADD3 R9, R7, R9, -R0 ;  /* 0x0000000907097210 */ /* 0x000fe40007ffe800 */
[----:B--2---:R-:W-:-:S03]  /*112d0*/  ISETP.GE.AND P0, PT, R3, 0x1, PT ;  /* 0x000000010300780c */ /* 0x004fc60003f06270 */
[----:B------:R-:W-:-:S10]  /*112e0*/  IMAD.IADD R2, R9, 0x1, R2 ;  /* 0x0000000109027824 */ /* 0x000fd400078e0202 */
[----:B------:R-:W-:Y:S05]  /*112f0*/  @!P0 BRA `(.L_x_1192) ;  /* 0x0000000000488947 */ /* 0x000fea0003800000 */
[C---:B------:R-:W-:Y:S01]  /*11300*/  ISETP.GT.AND P1, PT, R9.reuse, RZ, PT ;  /* 0x000000ff0900720c */ /* 0x040fe20003f24270 */
[----:B------:R-:W-:Y:S01]  /*11310*/  BSSY B0, `(.L_x_1193) ;  /* 0x000000e000007945 */ /* 0x000fe20003800000 */
[----:B-1----:R-:W-:-:S11]  /*11320*/  VIADD R6, R9, 0xffffffff ;  /* 0xffffffff09067836 */ /* 0x002fd60000000000 */
[----:B------:R-:W-:Y:S05]  /*11330*/  @P1 BRA `(.L_x_1194) ;  /* 0x00000000001c1947 */ /* 0x000fea0003800000 */
[----:B------:R-:W-:Y:S01]  /*11340*/  ISETP.NE.AND P1, PT, R3, 0x1, PT ;  /* 0x000000010300780c */ /* 0x000fe20003f25270 */
[----:B------:R-:W-:-:S12]  /*11350*/  IMAD.MOV R9, RZ, RZ, -R9 ;  /* 0x000000ffff097224 */ /* 0x000fd800078e0a09 */
[----:B------:R-:W1:Y:S02]  /*11360*/  @P1 LDC.64 R4, c[0x0][0x9e8] ;  /* 0x00027a00ff041b82 */ /* 0x000e640000000a00 */
[----:B-1----:R-:W-:-:S05]  /*11370*/  @P1 IMAD.HI.U32 R4, R9, R4, RZ ;  /* 0x0000000409041227 */ /* 0x002fca00078e00ff */
[----:B------:R-:W-:-:S04]  /*11380*/  @P1 SHF.R.U32.HI R9, RZ, R5, R4 ;  /* 0x00000005ff091219 */ /* 0x000fc80000011604 */
[----:B------:R-:W-:Y:S01]  /*11390*/  LOP3.LUT R6, RZ, R9, RZ, 0x33, !PT ;  /* 0x00000009ff067212 */ /* 0x000fe200078e33ff */
[----:B------:R-:W-:Y:S06]  /*113a0*/  BRA `(.L_x_1195) ;  /* 0x0000000000107947 */ /* 0x000fec0003800000 */
.L_x_1194:
[----:B------:R-:W-:-:S13]  /*113b0*/  ISETP.NE.AND P1, PT, R3, 0x1, PT ;  /* 0x000000010300780c */ /* 0x000fda0003f25270 */
[----:B------:R-:W1:Y:S02]  /*113c0*/  @P1 LDC.64 R4, c[0x0][0x9e8] ;  /* 0x00027a00ff041b82 */ /* 0x000e640000000a00 */
[----:B-1----:R-:W-:-:S05]  /*113d0*/  @P1 IMAD.HI.U32 R4, R6, R4, RZ ;  /* 0x0000000406041227 */ /* 0x002fca00078e00ff */
[----:B------:R-:W-:-:S07]  /*113e0*/  @P1 SHF.R.U32.HI R6, RZ, R5, R4 ;  /* 0x00000005ff061219 */ /* 0x000fce0000011604 */
.L_x_1195:
[----:B------:R-:W-:Y:S05]  /*113f0*/  BSYNC B0 ;  /* 0x0000000000007941 */ /* 0x000fea0003800000 */
.L_x_1193:
[----:B------:R-:W-:-:S05]  /*11400*/  IMAD R5, R6, R3, R3 ;  /* 0x0000000306057224 */ /* 0x000fca00078e0203 */
[----:B------:R-:W-:-:S07]  /*11410*/  VIMNMX R2, R2, R5, PT ;  /* 0x0000000502027248 */ /* 0x000fce0003fe0100 */
.L_x_1192:
[----:B------:R-:W-:Y:S01]  /*11420*/  VIADD R2, R2, 0x3f ;  /* 0x0000003f02027836 */ /* 0x000fe20000000000 */
[----:B------:R-:W-:Y:S01]  /*11430*/  LEA R0, R17, -R0, 0x7 ;  /* 0x8000000011007211 */ /* 0x000fe200078e38ff */
[----:B------:R-:W-:-:S03]  /*11440*/  ULDC UR4, c[0x0][0x9dc] ;  /* 0x0002770000047ab9 */ /* 0x000fc60000000800 */
[----:B------:R-:W-:-:S04]  /*11450*/  SHF.R.S32.HI R5, RZ, 0x1f, R2 ;  /* 0x0000001fff057819 */ /* 0x000fc80000011402 */
[----:B------:R-:W-:Y:S01]  /*11460*/  LEA.HI R4, R5, R2, RZ, 0x6 ;  /* 0x0000000205047211 */ /* 0x000fe200078f30ff */
[----:B------:R-:W-:-:S03]  /*11470*/  VIADD R2, R7, 0x3f ;  /* 0x0000003f07027836 */ /* 0x000fc60000000000 */
[----:B------:R-:W-:Y:S02]  /*11480*/  SHF.R.S32.HI R4, RZ, 0x6, R4 ;  /* 0x00000006ff047819 */ /* 0x000fe40000011404 */
[----:B------:R-:W-:-:S04]  /*11490*/  SHF.R.S32.HI R5, RZ, 0x1f, R2 ;  /* 0x0000001fff057819 */ /* 0x000fc80000011402 */
[----:B------:R-:W-:Y:S01]  /*114a0*/  LEA.HI R5, R5, R2, RZ, 0x6 ;  /* 0x0000000205057211 */ /* 0x000fe200078f30ff */
[----:B------:R-:W-:-:S03]  /*114b0*/  IMAD.IADD R2, R7, 0x1, R0 ;  /* 0x0000000107027824 */ /* 0x000fc600078e0200 */
[----:B------:R-:W-:Y:S01]  /*114c0*/  SHF.R.S32.HI R5, RZ, 0x6, R5 ;  /* 0x00000006ff057819 */ /* 0x000fe20000011405 */
[----:B------:R-:W-:-:S03]  /*114d0*/  VIADD R0, R2, -UR4 ;  /* 0x8000000402007c36 */ /* 0x000fc60008000000 */
[----:B-1----:R-:W-:-:S05]  /*114e0*/  VIMNMX R6, R5, R4, PT ;  /* 0x0000000405067248 */ /* 0x002fca0003fe0100 */
[----:B------:R1:W-:Y:S01]  /*114f0*/  STL [R1+0x14], R6 ;  /* 0x0000140601007387 */ /* 0x0003e20000100800 */
[----:B------:R-:W-:Y:S05]  /*11500*/  @!P0 BRA `(.L_x_1196) ;  /* 0x0000000000448947 */ /* 0x000fea0003800000 */
[----:B------:R-:W-:Y:S01]  /*11510*/  ISETP.GT.AND P0, PT, R2, -0x1, PT ;  /* 0xffffffff0200780c */ /* 0x000fe20003f04270 */
[----:B------:R-:W-:-:S12]  /*11520*/  BSSY B0, `(.L_x_1197) ;  /* 0x000000d000007945 */ /* 0x000fd80003800000 */
[----:B------:R-:W-:Y:S05]  /*11530*/  @P0 BRA `(.L_x_1198) ;  /* 0x00000000001c0947 */ /* 0x000fea0003800000 */
[----:B------:R-:W-:Y:S02]  /*11540*/  ISETP.NE.AND P0, PT, R3, 0x1, PT ;  /* 0x000000010300780c */ /* 0x000fe40003f05270 */
[----:B------:R-:W-:-:S11]  /*11550*/  LOP3.LUT R7, RZ, R2, RZ, 0x33, !PT ;  /* 0x00000002ff077212 */ /* 0x000fd600078e33ff */
[----:B------:R-:W2:Y:S02]  /*11560*/  @P0 LDC.64 R4, c[0x0][0x9e8] ;  /* 0x00027a00ff040b82 */ /* 0x000ea40000000a00 */
[----:B--2---:R-:W-:-:S05]  /*11570*/  @P0 IMAD.HI.U32 R4, R7, R4, RZ ;  /* 0x0000000407040227 */ /* 0x004fca00078e00ff */
[----:B------:R-:W-:-:S04]  /*11580*/  @P0 SHF.R.U32.HI R7, RZ, R5, R4 ;  /* 0x00000005ff070219 */ /* 0x000fc80000011604 */
[----:B------:R-:W-:Y:S01]  /*11590*/  LOP3.LUT R2, RZ, R7, RZ, 0x33, !PT ;  /* 0x00000007ff027212 */ /* 0x000fe200078e33ff */
[----:B------:R-:W-:Y:S06]  /*115a0*/  BRA `(.L_x_1199) ;  /* 0x0000000000107947 */ /* 0x000fec0003800000 */
.L_x_1198:
[----:B------:R-:W-:-:S13]  /*115b0*/  ISETP.NE.AND P0, PT, R3, 0x1, PT ;  /* 0x000000010300780c */ /* 0x000fda0003f05270 */
[----:B------:R-:W2:Y:S02]  /*115c0*/  @P0 LDC.64 R4, c[0x0][0x9e8] ;  /* 0x00027a00ff040b82 */ /* 0x000ea40000000a00 */
[----:B--2---:R-:W-:-:S05]  /*115d0*/  @P0 IMAD.HI.U32 R4, R2, R4, RZ ;  /* 0x0000000402040227 */ /* 0x004fca00078e00ff */
[----:B------:R-:W-:-:S07]  /*115e0*/  @P0 SHF.R.U32.HI R2, RZ, R5, R4 ;  /* 0x00000005ff020219 */ /* 0x000fce0000011604 */
.L_x_1199:
[----:B------:R-:W-:Y:S05]  /*115f0*/  BSYNC B0 ;  /* 0x0000000000007941 */ /* 0x000fea0003800000 */
.L_x_1197:
[----:B------:R-:W-:-:S05]  /*11600*/  IMAD R3, R2, R3, RZ ;  /* 0x0000000302037224 */ /* 0x000fca00078e02ff */
[----:B------:R-:W-:-:S07]  /*11610*/  VIMNMX R0, R0, R3, !PT ;  /* 0x0000000300007248 */ /* 0x000fce0007fe0100 */
.L_x_1196:
[----:B------:R-:W-:Y:S01]  /*11620*/  SHF.R.S32.HI R3, RZ, 0x1f, R0 ;  /* 0x0000001fff037819 */ /* 0x000fe20000011400 */
[----:B------:R-:W-:Y:S03]  /*11630*/  BSSY B6, `(.L_x_1200) ;  /* 0x000035e000067945 */ /* 0x000fe60003800000 */
[----:B------:R-:W-:-:S04]  /*11640*/  LEA.HI R3, R3, R0, RZ, 0x6 ;  /* 0x0000000003037211 */ /* 0x000fc800078f30ff */
[----:B------:R-:W-:-:S04]  /*11650*/  SHF.R.S32.HI R3, RZ, 0x6, R3 ;  /* 0x00000006ff037819 */ /* 0x000fc80000011403 */
[----:B------:R-:W-:-:S04]  /*11660*/  VIMNMX R2, RZ, R3, !PT ;  /* 0x00000003ff027248 */ /* 0x000fc80007fe0100 */
[----:B------:R-:W-:Y:S01]  /*11670*/  ISETP.GT.AND P0, PT, R6, R2, PT ;  /* 0x000000020600720c */ /* 0x000fe20003f04270 */
[----:B------:R2:W-:-:S12]  /*11680*/  STL [R1+0x10], R2 ;  /* 0x0000100201007387 */ /* 0x0005d80000100800 */
[----:B--2---:R-:W-:Y:S05]  /*11690*/  @P0 BRA `(.L_x_1201) ;  /* 0x0000000000480947 */ /* 0x004fea0003800000 */
[----:B------:R-:W2:Y:S02]  /*116a0*/  S2R R2, SR_TID.X ;  /* 0x0000000000027919 */ /* 0x000ea40000002100 */
[----:B--2---:R-:W-:-:S04]  /*116b0*/  LOP3.LUT R2, R2, 0x1f, RZ, 0xc0, !PT ;  /* 0x0000001f02027812 */ /* 0x004fc800078ec0ff */
[----:B------:R-:W-:-:S13]  /*116c0*/  ISETP.NE.AND P1, PT, R2, RZ, PT ;  /* 0x000000ff0200720c */ /* 0x000fda0003f25270 */
[----:B------:R-:W-:Y:S05]  /*116d0*/  @P1 BRA `(.L_x_1202) ;  /* 0x00000034004c1947 */ /* 0x000fea0003800000 */
[----:B------:R-:W2:Y:S01]  /*116e0*/  S2R R7, SR_LANEID ;  /* 0x0000000000077919 */ /* 0x000ea20000000000 */
[----:B------:R-:W-:Y:S01]  /*116f0*/  VOTEU.ANY UR4, UPT, PT ;  /* 0x0000000000047886 */ /* 0x000fe200038e0100 */
[----:B------:R-:W3:Y:S01]  /*11700*/  LDC.64 R2, c[0x0][0xc38] ;  /* 0x00030e00ff027b82 */ /* 0x000ee20000000a00 */
[----:B------:R-:W2:Y:S01]  /*11710*/  FLO.U32 R0, UR4 ;  /* 0x0000000400007d00 */ /* 0x000ea200080e0000 */
[----:B------:R-:W-:-:S07]  /*11720*/  ULDC.64 UR6, c[0x0][0x208] ;  /* 0x0000820000067ab9 */ /* 0x000fce0000000a00 */
[----:B------:R-:W3:Y:S01]  /*11730*/  POPC R5, UR4 ;  /* 0x0000000400057d09 */ /* 0x000ee20008000000 */
[----:B--2---:R-:W-:-:S13]  /*11740*/  ISETP.EQ.U32.AND P0, PT, R0, R7, PT ;  /* 0x000000070000720c */ /* 0x004fda0003f02070 */
[----:B---3--:R-:W2:Y:S01]  /*11750*/  @P0 ATOMG.E.ADD.STRONG.GPU PT, R3, desc[UR6][R2.64], R5 ;  /* 0x00000005020309a8 */ /* 0x008ea200081ee1c6 */
[----:B------:R-:W3:Y:S02]  /*11760*/  S2R R4, SR_LTMASK ;  /* 0x0000000000047919 */ /* 0x000ee40000003900 */
[----:B---3--:R-:W-:-:S04]  /*11770*/  LOP3.LUT R4, R4, UR4, RZ, 0xc0, !PT ;  /* 0x0000000404047c12 */ /* 0x008fc8000f8ec0ff */
[----:B------:R-:W3:Y:S01]  /*11780*/  POPC R7, R4 ;  /* 0x0000000400077309 */ /* 0x000ee20000000000 */
[----:B--2---:R-:W3:Y:S02]  /*11790*/  SHFL.IDX PT, R0, R3, R0, 0x1f ;  /* 0x00001f0003007589 */ /* 0x004ee400000e0000 */
[----:B---3--:R-:W-:Y:S01]  /*117a0*/  IADD3 R16, R0, UR38, R7 ;  /* 0x0000002600107c10 */ /* 0x008fe2000fffe007 */
[----:B------:R-:W-:Y:S06]  /*117b0*/  BRA `(.L_x_1202) ;  /* 0x0000003400147947 */ /* 0x000fec0003800000 */
.L_x_1201:
[----:B------:R-:W2:Y:S01]  /*117c0*/  S2R R3, SR_CgaCtaId ;  /* 0x0000000000037919 */ /* 0x000ea20000008800 */
[----:B------:R-:W-:-:S04]  /*117d0*/  MOV R0, 0x400 ;  /* 0x0000040000007802 */ /* 0x000fc80000000f00 */
[----:B--2---:R-:W-:-:S05]  /*117e0*/  LEA R2, R3, R0, 0x18 ;  /* 0x0000000003027211 */ /* 0x004fca00078ec0ff */
[----:B------:R2:W-:Y:S01]  /*117f0*/  STL [R1+0xc], R2 ;  /* 0x00000c0201007387 */ /* 0x0005e20000100800 */
[----:B------:R-:W-:-:S05]  /*11800*/  VIADD R0, R2, 0x20400 ;  /* 0x0002040002007836 */ /* 0x000fca0000000000 */
[----:B------:R-:W-:-:S13]  /*11810*/  LOP3.LUT P0, RZ, R0, 0x3ff, RZ, 0xc0, !PT ;  /* 0x000003ff00ff7812 */ /* 0x000fda000780c0ff */
[----:B--2---:R-:W-:Y:S05]  /*11820*/  @!P0 BRA `(.L_x_1203) ;  /* 0x0000000000408947 */ /* 0x004fea0003800000 */
[----:B------:R-:W-:Y:S01]  /*11830*/  MOV R2, 0x0 ;  /* 0x0000000000027802 */ /* 0x000fe20000000f00 */
[----:B------:R-:W-:Y:S01]  /*11840*/  ULDC.64 UR6, c[0x4][0x1b8] ;  /* 0x01006e0000067ab9 */ /* 0x000fe20000000a00 */
[----:B------:R-:W-:Y:S01]  /*11850*/  ULDC.64 UR8, c[0x4][0x1c0] ;  /* 0x0100700000087ab9 */ /* 0x000fe20000000a00 */
[----:B------:R-:W-:Y:S01]  /*11860*/  ULDC.64 UR4, c[0x4][0x140] ;  /* 0x0100500000047ab9 */ /* 0x000fe20000000a00 */
[----:B------:R-:W-:Y:S01]  /*11870*/  IMAD.U32 R4, RZ, RZ, UR6 ;  /* 0x00000006ff047e24 */ /* 0x000fe2000f8e00ff */
[----:B------:R-:W-:Y:S01]  /*11880*/  MOV R11, UR5 ;  /* 0x00000005000b7c02 */ /* 0x000fe20008000f00 */
[----:B------:R-:W2:Y:S01]  /*11890*/  LDC.64 R2, c[0x4][R2] ;  /* 0x0100000002027b82 */ /* 0x000ea20000000a00 */
[----:B------:R-:W-:Y:S02]  /*118a0*/  IMAD.U32 R5, RZ, RZ, UR7 ;  /* 0x00000007ff057e24 */ /* 0x000fe4000f8e00ff */
[----:B-1----:R-:W-:Y:S02]  /*118b0*/  IMAD.U32 R6, RZ, RZ, UR8 ;  /* 0x00000008ff067e24 */ /* 0x002fe4000f8e00ff */
[----:B------:R-:W-:-:S02]  /*118c0*/  IMAD.U32 R7, RZ, RZ, UR9 ;  /* 0x00000009ff077e24 */ /* 0x000fc4000f8e00ff */
[----:B------:R-:W-:Y:S02]  /*118d0*/  IMAD.U32 R10, RZ, RZ, UR4 ;  /* 0x00000004ff0a7e24 */ /* 0x000fe4000f8e00ff */
[----:B------:R-:W-:Y:S02]  /*118e0*/  IMAD.MOV.U32 R8, RZ, RZ, 0x70 ;  /* 0x00000070ff087424 */ /* 0x000fe400078e00ff */
[----:B------:R-:W-:Y:S02]  /*118f0*/  IMAD.MOV.U32 R12, RZ, RZ, 0x1 ;  /* 0x00000001ff0c7424 */ /* 0x000fe400078e00ff */
[----:B0-----:R-:W-:-:S07]  /*11900*/  IMAD.MOV.U32 R13, RZ, RZ, RZ ;  /* 0x000000ffff0d7224 */ /* 0x001fce00078e00ff */
[----:B------:R-:W-:-:S07]  /*11910*/  LEPC R20, `(.L_x_1203) ;  /* 0x000000001014794e */ /* 0x000fce0000000000 */
[----:B--2---:R-:W-:Y:S05]  /*11920*/  CALL.ABS.NOINC R2 ;  /* 0x0000000002007343 */ /* 0x004fea0003c00000 */
.L_x_1203:
        /* <DEDUP_REMOVED lines=8> */
[----:B------:R2:W3:Y:S01]  /*119b0*/  LDC.64 R2, c[0x4][R0] ;  /* 0x0100000000027b82 */ /* 0x0004e20000000a00 */
[----:B------:R-:W-:Y:S01]  /*119c0*/  IMAD.U32 R4, RZ, RZ, UR6 ;  /* 0x00000006ff047e24 */ /* 0x000fe2000f8e00ff */
[----:B------:R-:W-:Y:S01]  /*119d0*/  MOV R10, UR4 ;  /* 0x00000004000a7c02 */ /* 0x000fe20008000f00 */
[----:B------:R-:W-:Y:S02]  /*119e0*/  IMAD.U32 R5, RZ, RZ, UR7 ;  /* 0x00000007ff057e24 */ /* 0x000fe4000f8e00ff */
[----:B-1----:R-:W-:Y:S02]  /*119f0*/  IMAD.U32 R6, RZ, RZ, UR8 ;  /* 0x00000008ff067e24 */ /* 0x002fe4000f8e00ff */
[----:B------:R-:W-:-:S02]  /*11a00*/  IMAD.U32 R7, RZ, RZ, UR9 ;  /* 0x00000009ff077e24 */ /* 0x000fc4000f8e00ff */
[----:B------:R-:W-:Y:S02]  /*11a10*/  IMAD.U32 R11, RZ, RZ, UR5 ;  /* 0x00000005ff0b7e24 */ /* 0x000fe4000f8e00ff */
[----:B------:R-:W-:Y:S02]  /*11a20*/  IMAD.MOV.U32 R8, RZ, RZ, 0x70 ;  /* 0x00000070ff087424 */ /* 0x000fe400078e00ff */
[----:B------:R-:W-:Y:S02]  /*11a30*/  IMAD.MOV.U32 R12, RZ, RZ, 0x1 ;  /* 0x00000001ff0c7424 */ /* 0x000fe400078e00ff */
[----:B0-2---:R-:W-:-:S07]  /*11a40*/  IMAD.MOV.U32 R13, RZ, RZ, RZ ;  /* 0x000000ffff0d7224 */ /* 0x005fce00078e00ff */
[----:B------:R-:W-:-:S07]  /*11a50*/  LEPC R20, `(.L_x_1205) ;  /* 0x000000001014794e */ /* 0x000fce0000000000 */
[----:B---3--:R-:W-:Y:S05]  /*11a60*/  CALL.ABS.NOINC R2 ;  /* 0x0000000002007343 */ /* 0x008fea0003c00000 */
.L_x_1205:
        /* <DEDUP_REMOVED lines=16> */
.L_x_1204:
[----:B-1----:R-:W2:Y:S01]  /*11b70*/  LDL.LU R6, [R1+0x1c] ;  /* 0x00001c0001067983 */ /* 0x002ea20000300800 */
[----:B------:R-:W1:Y:S01]  /*11b80*/  LDC R0, c[0x0][0x428] ;  /* 0x00010a00ff007b82 */ /* 0x000e620000000800 */
[----:B------:R-:W-:Y:S01]  /*11b90*/  IMAD.MOV.U32 R4, RZ, RZ, R18 ;  /* 0x000000ffff047224 */ /* 0x000fe200078e0012 */
[----:B------:R-:W-:Y:S01]  /*11ba0*/  ULDC.64 UR4, c[0x0][0x9f8] ;  /* 0x00027e0000047ab9 */ /* 0x000fe20000000a00 */
[----:B------:R-:W3:Y:S01]  /*11bb0*/  S2R R7, SR_TID.X ;  /* 0x0000000000077919 */ /* 0x000ee20000002100 */
[----:B------:R-:W-:Y:S01]  /*11bc0*/  ULDC.64 UR6, c[0x0][0x208] ;  /* 0x0000820000067ab9 */ /* 0x000fe20000000a00 */
[----:B-1----:R-:W-:Y:S02]  /*11bd0*/  ISETP.NE.AND P0, PT, R0, 0x1, PT ;  /* 0x000000010000780c */ /* 0x002fe40003f05270 */
[----:B---3--:R-:W-:-:S11]  /*11be0*/  LOP3.LUT R7, R7, 0x1f, RZ, 0xc0, !PT ;  /* 0x0000001f07077812 */ /* 0x008fd600078ec0ff */
[----:B------:R-:W1:Y:S08]  /*11bf0*/  @P0 LDC R3, c[0x0][0x42c] ;  /* 0x00010b00ff030b82 */ /* 0x000e700000000800 */
[----:B------:R-:W3:Y:S01]  /*11c00*/  @P0 LDC R5, c[0x0][0x430] ;  /* 0x00010c00ff050b82 */ /* 0x000ee20000000800 */
[----:B-1----:R-:W-:-:S05]  /*11c10*/  @P0 IMAD.HI.U32 R0, R18, R3, RZ ;  /* 0x0000000312000227 */ /* 0x002fca00078e00ff */
[----:B---3--:R-:W-:Y:S01]  /*11c20*/  @P0 SHF.R.U32.HI R4, RZ, R5, R0 ;  /* 0x00000005ff040219 */ /* 0x008fe20000011600 */
[----:B------:R-:W-:Y:S01]  /*11c30*/  IMAD.MOV.U32 R0, RZ, RZ, R19 ;  /* 0x000000ffff007224 */ /* 0x000fe200078e0013 */
[----:B------:R-:W-:-:S04]  /*11c40*/  ISETP.NE.U32.AND P0, PT, RZ, UR4, PT ;  /* 0x00000004ff007c0c */ /* 0x000fc8000bf05070 */
[----:B------:R-:W-:Y:S01]  /*11c50*/  ISETP.NE.AND.EX P0, PT, RZ, UR5, PT, P0 ;  /* 0x00000005ff007c0c */ /* 0x000fe2000bf05300 */
[----:B------:R-:W-:-:S12]  /*11c60*/  ULDC.64 UR4, c[0x0][0xa00] ;  /* 0x0002800000047ab9 */ /* 0x000fd80000000a00 */
[----:B------:R-:W1:Y:S01]  /*11c70*/  @P0 LDC.64 R2, c[0x0][0x9f8] ;  /* 0x00027e00ff020b82 */ /* 0x000e620000000a00 */
[----:B------:R-:W-:-:S04]  /*11c80*/  ISETP.NE.AND P6, PT, R7, RZ, PT ;  /* 0x000000ff0700720c */ /* 0x000fc80003fc5270 */
[----:B------:R-:W-:-:S09]  /*11c90*/  PLOP3.LUT P1, PT, P6, PT, PT, 0x8, 0x0 ;  /* 0x000000000000781c */ /* 0x000fd2000372e170 */
[----:B------:R-:W-:Y:S01]  /*11ca0*/  VOTEU.ALL UP1, P6 ;  /* 0x00000000003f7886 */ /* 0x000fe20003020000 */
[----:B-1----:R-:W-:-:S05]  /*11cb0*/  @P0 IMAD.WIDE R2, R19, 0x4, R2 ;  /* 0x0000000413020825 */ /* 0x002fca00078e0202 */
[----:B------:R1:W5:Y:S01]  /*11cc0*/  @P0 LDG.E R0, desc[UR6][R2.64] ;  /* 0x0000000602000981 */ /* 0x000362000c1e1900 */
[----:B------:R-:W-:Y:S01]  /*11cd0*/  ISETP.NE.U32.AND P0, PT, RZ, UR4, PT ;  /* 0x00000004ff007c0c */ /* 0x000fe2000bf05070 */
[----:B------:R-:W-:-:S03]  /*11ce0*/  @!UP1 UIADD3 UR8, UP0, UR36, 0x270, URZ ;  /* 0x0000027024089890 */ /* 0x000fc6000ff1e03f */
[----:B------:R-:W-:Y:S01]  /*11cf0*/  ISETP.NE.AND.EX P0, PT, RZ, UR5, PT, P0 ;  /* 0x00000005ff007c0c */ /* 0x000fe2000bf05300 */
[----:B------:R-:W-:-:S03]  /*11d00*/  @!UP1 UIADD3.X UR9, URZ, UR37, URZ, UP0, !UPT ;  /* 0x000000253f099290 */ /* 0x000fc600087fe43f */
[----:B------:R-:W-:Y:S01]  /*11d10*/  SEL R7, R19, RZ, !P0 ;  /* 0x000000ff13077207 */ /* 0x000fe20004000000 */
[----:B------:R-:W-:Y:S01]  /*11d20*/  VOTEU.ALL UP0, P6 ;  /* 0x00000000003f7886 */ /* 0x000fe20003000000 */
[----:B-12---:R-:W-:-:S07]  /*11d30*/  IMAD R8, R17, 0x80, R6 ;  /* 0x0000008011087824 */ /* 0x006fce00078e0206 */
.L_x_1206:
        /* <DEDUP_REMOVED lines=16> */
.L_x_1207:
        /* <DEDUP_REMOVED lines=15> */
.L_x_1208:
        /* <DEDUP_REMOVED lines=15> */
.L_x_1209:
        /* <DEDUP_REMOVED lines=9> */
[----:B------:R-:W2:Y:S01]  /*120b0*/  LDL R5, [R1+0x14] ;  /* 0x0000140001057983 */ /* 0x000ea20000100800 */
[----:B------:R-:W1:Y:S01]  /*120c0*/  LDC.64 R2, c[0x0][0x3f8] ;  /* 0x0000fe00ff027b82 */ /* 0x000e620000000a00 */
[----:B------:R-:W-:Y:S02]  /*120d0*/  ULDC.64 UR4, c[0x0][0xa08] ;  /* 0x0002820000047ab9 */ /* 0x000fe40000000a00 */
[----:B-1----:R-:W-:Y:S01]  /*120e0*/  LOP3.LUT P0, RZ, R2, UR4, RZ, 0xfc, !PT ;  /* 0x0000000402ff7c12 */ /* 0x002fe2000f80fcff */
[----:B------:R-:W-:-:S03]  /*120f0*/  UMOV UR4, 0xffffffff ;  /* 0xffffffff00047882 */ /* 0x000fc60000000000 */
[----:B------:R-:W-:-:S04]  /*12100*/  LOP3.LUT P0, RZ, R3, UR5, RZ, 0xfc, P0 ;  /* 0x0000000503ff7c12 */ /* 0x000fc8000800fcff */
[----:B-----5:R-:W-:Y:S01]  /*12110*/  SEL R6, R0, RZ, !P0 ;  /* 0x000000ff00067207 */ /* 0x020fe20004000000 */
[----:B--2---:R-:W-:Y:S01]  /*12120*/  VIADD R5, R5, 0xffffffff ;  /* 0xffffffff05057836 */ /* 0x004fe20000000000 */
[----:B------:R-:W-:Y:S07]  /*12130*/  BRA.DIV UR4, `(.L_x_1210) ;  /* 0x0000003e04987947 */ /* 0x000fee000b800000 */
.L_x_1280:
[----:B------:R-:W-:Y:S01]  /*12140*/  UMOV UR4, 0xffffffff ;  /* 0xffffffff00047882 */ /* 0x000fe20000000000 */
[----:B------:R-:W-:Y:S02]  /*12150*/  SHF.R.S32.HI R17, RZ, 0x1f, R0 ;  /* 0x0000001fff117819 */ /* 0x000fe40000011400 */
[----:B------:R-:W-:Y:S05]  /*12160*/  BRA.DIV UR4, `(.L_x_1211) ;  /* 0x0000003e04c07947 */ /* 0x000fea000b800000 */
[----:B------:R-:W-:-:S13]  /*12170*/  ELECT P6, URZ, PT ;  /* 0x00000000003f782f */ /* 0x000fda00038c0000 */
.L_x_1283:
[----:B------:R-:W-:Y:S05]  /*12180*/  @!P6 BRA `(.L_x_1212) ;  /* 0x00000004003ce947 */ /* 0x000fea0003800000 */
[----:B------:R-:W-:-:S04]  /*12190*/  ISETP.NE.U32.AND P0, PT, R2, RZ, PT ;  /* 0x000000ff0200720c */ /* 0x000fc80003f05070 */
[----:B------:R-:W-:-:S13]  /*121a0*/  ISETP.NE.AND.EX P0, PT, R3, RZ, PT, P0 ;  /* 0x000000ff0300720c */ /* 0x000fda0003f05300 */
[----:B------:R-:W-:Y:S05]  /*121b0*/  @!P0 BRA `(.L_x_1213) ;  /* 0x00000000004c8947 */ /* 0x000fea0003800000 */
        /* <DEDUP_REMOVED lines=9> */
[--C-:B------:R-:W-:Y:S02]  /*12250*/  IMAD.MOV R9, RZ, RZ, -R6.reuse ;  /* 0x000000ffff097224 */ /* 0x100fe400078e0a06 */
[----:B------:R-:W-:Y:S02]  /*12260*/  IMAD.MOV.U32 R10, RZ, RZ, R6 ;  /* 0x000000ffff0a7224 */ /* 0x000fe400078e0006 */
[----:B------:R-:W-:Y:S02]  /*12270*/  IMAD R5, R12, R9, R5 ;  /* 0x000000090c057224 */ /* 0x000fe400078e0205 */
[----:B------:R-:W-:Y:S02]  /*12280*/  IMAD R9, R17, UR4, RZ ;  /* 0x0000000411097c24 */ /* 0x000fe4000f8e02ff */
[----:B------:R-:W-:-:S04]  /*12290*/  IMAD.WIDE.U32 R10, R0, UR4, R10 ;  /* 0x00000004000a7c25 */ /* 0x000fc8000f8e000a */
[----:B------:R-:W-:Y:S01]  /*122a0*/  IMAD R9, R0, UR5, R9 ;  /* 0x0000000500097c24 */ /* 0x000fe2000f8e0209 */
[----:B------:R-:W-:-:S03]  /*122b0*/  LEA R12, P0, R10, R2, 0x2 ;  /* 0x000000020a0c7211 */ /* 0x000fc600078010ff */
[----:B------:R-:W-:-:S05]  /*122c0*/  IMAD.IADD R6, R11, 0x1, R9 ;  /* 0x000000010b067824 */ /* 0x000fca00078e0209 */
[----:B0-----:R-:W-:-:S05]  /*122d0*/  LEA.HI.X R13, R10, R3, R6, 0x2, P0 ;  /* 0x000000030a0d7211 */ /* 0x001fca00000f1406 */
[----:B------:R1:W5:Y:S02]  /*122e0*/  LDG.E R6, desc[UR6][R12.64] ;  /* 0x000000060c067981 */ /* 0x000364000c1e1900 */
.L_x_1213:
[----:B------:R-:W2:Y:S01]  /*122f0*/  LDL R9, [R1] ;  /* 0x0000000001097983 */ /* 0x000ea20000100800 */
[----:B------:R-:W-:-:S03]  /*12300*/  MOV R11, 0x400 ;  /* 0x00000400000b7802 */ /* 0x000fc60000000f00 */
[----:B------:R-:W3:Y:S01]  /*12310*/  LDL R10, [R1+0x8] ;  /* 0x00000800010a7983 */ /* 0x000ee20000100800 */
[----:B-1----:R-:W1:Y:S02]  /*12320*/  S2R R12, SR_CgaCtaId ;  /* 0x00000000000c7919 */ /* 0x002e640000008800 */
[----:B-1----:R-:W-:-:S05]  /*12330*/  LEA R11, R12, R11, 0x18 ;  /* 0x0000000b0c0b7211 */ /* 0x002fca00078ec0ff */
[----:B--2---:R-:W-:Y:S01]  /*12340*/  IMAD R9, R9, 0x8, R11 ;  /* 0x0000000809097824 */ /* 0x004fe200078e020b */
[----:B---3--:R-:W-:-:S04]  /*12350*/  SHF.L.U32 R10, R10, 0x1f, RZ ;  /* 0x0000001f0a0a7819 */ /* 0x008fc800000006ff */
[----:B------:R-:W1:Y:S02]  /*12360*/  SYNCS.PHASECHK.TRANS64.TRYWAIT P0, [R9+URZ+0x30840], R10 ;  /* 0x0308400a090075a7 */ /* 0x000e64000800017f */
[----:B-1----:R-:W-:Y:S05]  /*12370*/  @!P0 BRA `(.L_x_1214) ;  /* 0x0000003c005c8947 */ /* 0x002fea0003800000 */
.L_x_1284:
        /* <DEDUP_REMOVED lines=11> */
.L_x_1215:
[----:B------:R-:W2:Y:S01]  /*12430*/  LDL R11, [R1] ;  /* 0x00000000010b7983 */ /* 0x000ea20000100800 */
[----:B------:R-:W-:-:S03]  /*12440*/  MOV R12, 0x400 ;  /* 0x00000400000c7802 */ /* 0x000fc60000000f00 */
[----:B-1----:R-:W3:Y:S01]  /*12450*/  LDL R10, [R1+0x4] ;  /* 0x00000400010a7983 */ /* 0x002ee20000100800 */
[----:B0-----:R-:W0:Y:S01]  /*12460*/  S2R R13, SR_CgaCtaId ;  /* 0x00000000000d7919 */ /* 0x001e220000008800 */
[----:B------:R-:W-:Y:S02]  /*12470*/  R2UR UR9, R9 ;  /* 0x00000000090972ca */ /* 0x000fe400000e0000 */
[----:B------:R-:W-:Y:S01]  /*12480*/  R2UR UR11, R5 ;  /* 0x00000000050b72ca */ /* 0x000fe200000e0000 */
[----:B------:R-:W-:Y:S01]  /*12490*/  UIADD3 UR4, UP0, UR36, 0x370, URZ ;  /* 0x0000037024047890 */ /* 0x000fe2000ff1e03f */
[----:B------:R-:W-:Y:S02]  /*124a0*/  R2UR UR12, R4 ;  /* 0x00000000040c72ca */ /* 0x000fe400000e0000 */
[----:B-----5:R-:W-:Y:S02]  /*124b0*/  R2UR UR13, R6 ;  /* 0x00000000060d72ca */ /* 0x020fe400000e0000 */
[----:B0-----:R-:W-:-:S05]  /*124c0*/  LEA R12, R13, R12, 0x18 ;  /* 0x0000000c0d0c7211 */ /* 0x001fca00078ec0ff */
[----:B------:R-:W-:Y:S01]  /*124d0*/  UIADD3 UR9, UR9, 0x30830, URZ ;  /* 0x0003083009097890 */ /* 0x000fe2000fffe03f */
[----:B------:R-:W-:Y:S01]  /*124e0*/  UMOV UR10, URZ ;  /* 0x0000003f000a7c82 */ /* 0x000fe20008000000 */
[----:B------:R-:W-:Y:S01]  /*124f0*/  UMOV UR6, 0x0 ;  /* 0x0000000000067882 */ /* 0x000fe20000000000 */
[----:B------:R-:W-:Y:S01]  /*12500*/  UMOV UR7, 0x14f00000 ;  /* 0x14f0000000077882 */ /* 0x000fe20000000000 */
[----:B------:R-:W-:Y:S01]  /*12510*/  UMOV UR16, 0x40 ;  /* 0x0000004000107882 */ /* 0x000fe20000000000 */
[----:B--2---:R-:W-:Y:S01]  /*12520*/  IMAD R9, R11, 0x8000, R12 ;  /* 0x000080000b097824 */ /* 0x004fe200078e020c */
[----:B---3--:R-:W-:-:S04]  /*12530*/  R2UR UR5, R10 ;  /* 0x000000000a0572ca */ /* 0x008fc800000e0000 */
[----:B------:R-:W-:-:S09]  /*12540*/  R2UR UR14, R9 ;  /* 0x00000000090e72ca */ /* 0x000fd200000e0000 */
[----:B------:R-:W-:-:S04]  /*12550*/  ULEA UR11, UR11, UR5, 0x6 ;  /* 0x000000050b0b7291 */ /* 0x000fc8000f8e303f */
[----:B------:R-:W-:Y:S02]  /*12560*/  UIADD3 UR8, UR14, 0x20400, URZ ;  /* 0x000204000e087890 */ /* 0x000fe4000fffe03f */
        /* <DEDUP_REMOVED lines=17> */
.L_x_1212:
[----:B------:R-:W2:Y:S01]  /*12680*/  LDL.LU R12, [R1+0x18] ;  /* 0x00001800010c7983 */ /* 0x000ea20000300800 */
[----:B------:R-:W-:Y:S01]  /*12690*/  MOV R10, 0x400 ;  /* 0x00000400000a7802 */ /* 0x000fe20000000f00 */
[----:B------:R-:W-:Y:S05]  /*126a0*/  WARPSYNC.ALL ;  /* 0x0000000000007948 */ /* 0x000fea0003800000 */
[----:B------:R-:W1:Y:S01]  /*126b0*/  S2R R11, SR_CgaCtaId ;  /* 0x00000000000b7919 */ /* 0x000e620000008800 */
[----:B------:R-:W-:-:S13]  /*126c0*/  ELECT P0, URZ, PT ;  /* 0x00000000003f782f */ /* 0x000fda0003800000 */
[C---:B------:R-:W-:Y:S01]  /*126d0*/  @P0 R2UR UR13, R7.reuse ;  /* 0x00000000070d02ca */ /* 0x040fe200000e0000 */
[----:B------:R-:W-:Y:S01]  /*126e0*/  UIADD3 UR4, UP0, UR36, 0x270, URZ ;  /* 0x0000027024047890 */ /* 0x000fe2000ff1e03f */
[----:B------:R-:W-:Y:S01]  /*126f0*/  @P0 R2UR UR12, R18 ;  /* 0x00000000120c02ca */ /* 0x000fe200000e0000 */
[----:B------:R-:W-:Y:S01]  /*12700*/  UMOV UR6, 0x0 ;  /* 0x0000000000067882 */ /* 0x000fe20000000000 */
[----:B------:R-:W-:Y:S01]  /*12710*/  @P0 R2UR UR11, R8 ;  /* 0x00000000080b02ca */ /* 0x000fe200000e0000 */
        /* <DEDUP_REMOVED lines=13> */
[----:B-1----:R-:W-:Y:S01]  /*127f0*/  LEA R10, R11, R10, 0x18 ;  /* 0x0000000a0b0a7211 */ /* 0x002fe200078ec0ff */
        /* <DEDUP_REMOVED lines=9> */
[----:B---3--:R-:W-:Y:S01]  /*12890*/  @P0 R2UR UR13, R7 ;  /* 0x00000000070d02ca */ /* 0x008fe200000e0000 */
[----:B------:R-:W-:Y:S01]  /*128a0*/  UIADD3 UR8, UR24, 0x18400, URZ ;  /* 0x0001840018087890 */ /* 0x000fe2000fffe03f */
[----:B------:R-:W-:Y:S01]  /*128b0*/  @P0 R2UR UR12, R18 ;  /* 0x00000000120c02ca */ /* 0x000fe200000e0000 */
[----:B------:R-:W-:Y:S01]  /*128c0*/  UMOV UR10, 0x80 ;  /* 0x00000080000a7882 */ /* 0x000fe20000000000 */
[----:B------:R-:W-:Y:S01]  /*128d0*/  @P0 R2UR UR11, R8 ;  /* 0x00000000080b02ca */ /* 0x000fe200000e0000 */
[----:B------:R-:W-:Y:S01]  /*128e0*/  UMOV UR6, 0x0 ;  /* 0x0000000000067882 */ /* 0x000fe20000000000 */
[----:B------:R-:W-:-:S11]  /*128f0*/  UMOV UR7, 0x12f00000 ;  /* 0x12f0000000077882 */ /* 0x000fd60000000000 */
[----:B------:R3:W-:Y:S02]  /*12900*/  UTMALDG.4D [UR8], [UR4], desc[UR22] ;  /* 0x00001608040075b4 */ /* 0x0007e40008019000 */
[----:B---3--:R-:W-:Y:S01]  /*12910*/  @P0 R2UR UR13, R7 ;  /* 0x00000000070d02ca */ /* 0x008fe200000e0000 */
        /* <DEDUP_REMOVED lines=8> */
[----:B------:R-:W-:-:S04]  /*129a0*/  LOP3.LUT R7, R7, 0xfffffffe, RZ, 0xc0, !PT ;  /* 0xfffffffe07077812 */ /* 0x000fc800078ec0ff */
[----:B------:R-:W-:-:S04]  /*129b0*/  IADD3 R7, R12, -R7, RZ ;  /* 0x800000070c077210 */ /* 0x000fc80007ffe0ff */
[----:B------:R-:W-:-:S04]  /*129c0*/  SHF.L.U32 R7, R7, 0x1f, RZ ;  /* 0x0000001f07077819 */ /* 0x000fc800000006ff */
[----:B------:R-:W2:Y:S02]  /*129d0*/  SYNCS.PHASECHK.TRANS64.TRYWAIT P0, [R10+URZ+0x30820], R7 ;  /* 0x030820070a0075a7 */ /* 0x000ea4000800017f */
[----:B-12---:R-:W-:Y:S05]  /*129e0*/  @!P0 BRA `(.L_x_1217) ;  /* 0x0000003400d48947 */ /* 0x006fea0003800000 */
.L_x_1285:
[----:B------:R-:W-:Y:S05]  /*129f0*/  BSYNC B0 ;  /* 0x0000000000007941 */ /* 0x000fea0003800000 */
.L_x_1216:
[----:B------:R-:W2:Y:S04]  /*12a00*/  LDL R9, [R1+0x14] ;  /* 0x0000140001097983 */ /* 0x000ea80000100800 */
[----:B-1----:R-:W3:Y:S01]  /*12a10*/  LDL R8, [R1+0x10] ;  /* 0x0000100001087983 */ /* 0x002ee20000100800 */
[----:B------:R-:W-:Y:S01]  /*12a20*/  BSSY B0, `(.L_x_1218) ;  /* 0x00001c6000007945 */ /* 0x000fe20003800000 */
[----:B--2---:R-:W-:-:S05]  /*12a30*/  VIADD R7, R9, 0xfffffffe ;  /* 0xfffffffe09077836 */ /* 0x004fca0000000000 */
[----:B---3--:R-:W-:-:S13]  /*12a40*/  ISETP.GE.AND P0, PT, R7, R8, PT ;  /* 0x000000080700720c */ /* 0x008fda0003f06270 */
[----:B------:R-:W-:Y:S05]  /*12a50*/  @!P0 BRA `(.L_x_1219) ;  /* 0x0000001c00088947 */ /* 0x000fea0003800000 */
[----:B0-----:R-:W-:Y:S01]  /*12a60*/  LOP3.LUT R13, RZ, R8, RZ, 0x33, !PT ;  /* 0x00000008ff0d7212 */ /* 0x001fe200078e33ff */
[----:B------:R-:W-:Y:S01]  /*12a70*/  IMAD.MOV R8, RZ, RZ, -R9 ;  /* 0x000000ffff087224 */ /* 0x000fe200078e0a09 */
[----:B------:R-:W-:Y:S04]  /*12a80*/  BSSY B1, `(.L_x_1220) ;  /* 0x000009c000017945 */ /* 0x000fe80003800000 */
[----:B------:R-:W-:-:S05]  /*12a90*/  VIADDMNMX R13, R8, 0x1, R13, !PT ;  /* 0x00000001080d7846 */ /* 0x000fca000780010d */
[----:B------:R-:W-:-:S05]  /*12aa0*/  IMAD.IADD R8, R9, 0x1, R13 ;  /* 0x0000000109087824 */ /* 0x000fca00078e020d */
        /* <DEDUP_REMOVED lines=34> */
.L_x_1224:
[----:B0-----:R-:W0:Y:S01]  /*12cd0*/  S2R R3, SR_CgaCtaId ;  /* 0x0000000000037919 */ /* 0x001e220000008800 */
[----:B------:R-:W-:-:S04]  /*12ce0*/  MOV R2, 0x400 ;  /* 0x0000040000027802 */ /* 0x000fc80000000f00 */
[----:B0-----:R-:W-:Y:S02]  /*12cf0*/  LEA R2, R3, R2, 0x18 ;  /* 0x0000000203027211 */ /* 0x001fe400078ec0ff */
[----:B------:R-:W-:Y:S02]  /*12d00*/  SHF.L.U32 R3, R14, 0x1f, RZ ;  /* 0x0000001f0e037819 */ /* 0x000fe400000006ff */
[----:B------:R-:W-:-:S04]  /*12d10*/  LEA R2, R12, R2, 0x3 ;  /* 0x000000020c027211 */ /* 0x000fc800078e18ff */
[----:B------:R-:W0:Y:S02]  /*12d20*/  SYNCS.PHASECHK.TRANS64.TRYWAIT P0, [R2+URZ+0x30840], R3 ;  /* 0x03084003020075a7 */ /* 0x000e24000800017f */
[----:B0-----:R-:W-:Y:S05]  /*12d30*/  @!P0 BRA `(.L_x_1225) ;  /* 0x0000003400208947 */ /* 0x001fea0003800000 */
.L_x_1286:
        /* <DEDUP_REMOVED lines=11> */
.L_x_1226:
        /* <DEDUP_REMOVED lines=26> */
[----:B------:R-:W-:Y:S02]  /*12f90*/  ULEA UR11, UR11, UR5, 0x6 ;  /* 0x000000050b0b7291 */ /* 0x000fe4000f8e303f */
        /* <DEDUP_REMOVED lines=15> */
.L_x_1287:
        /* <DEDUP_REMOVED lines=13> */
.L_x_1228:
[----:B01----:R-:W2:Y:S01]  /*13160*/  LDL.LU R2, [R1] ;  /* 0x0000000001027983 */ /* 0x003ea20000300800 */
[----:B------:R-:W-:-:S03]  /*13170*/  MOV R10, 0x400 ;  /* 0x00000400000a7802 */ /* 0x000fc60000000f00 */
[----:B------:R-:W3:Y:S01]  /*13180*/  LDL R3, [R1+0x4] ;  /* 0x0000040001037983 */ /* 0x000ee20000100800 */
[----:B------:R-:W0:Y:S01]  /*13190*/  S2R R11, SR_CgaCtaId ;  /* 0x00000000000b7919 */ /* 0x000e220000008800 */
[----:B------:R-:W-:Y:S01]  /*131a0*/  R2UR UR11, R5 ;  /* 0x00000000050b72ca */ /* 0x000fe200000e0000 */
[----:B------:R-:W-:Y:S01]  /*131b0*/  UIADD3 UR4, UP0, UR36, 0x470, URZ ;  /* 0x0000047024047890 */ /* 0x000fe2000ff1e03f */
[----:B------:R-:W-:Y:S02]  /*131c0*/  R2UR UR13, R6 ;  /* 0x00000000060d72ca */ /* 0x000fe400000e0000 */
[----:B------:R-:W-:Y:S02]  /*131d0*/  R2UR UR12, R4 ;  /* 0x00000000040c72ca */ /* 0x000fe400000e0000 */
[----:B0-----:R-:W-:Y:S01]  /*131e0*/  LEA R10, R11, R10, 0x18 ;  /* 0x0000000a0b0a7211 */ /* 0x001fe200078ec0ff */
[----:B------:R-:W-:Y:S01]  /*131f0*/  UMOV UR10, URZ ;  /* 0x0000003f000a7c82 */ /* 0x000fe20008000000 */
[----:B------:R-:W-:Y:S01]  /*13200*/  UMOV UR6, 0x0 ;  /* 0x0000000000067882 */ /* 0x000fe20000000000 */
[----:B------:R-:W-:Y:S01]  /*13210*/  UMOV UR7, 0x14f00000 ;  /* 0x14f0000000077882 */ /* 0x000fe20000000000 */
[----:B------:R-:W-:Y:S01]  /*13220*/  UMOV UR17, 0x40 ;  /* 0x0000004000117882 */ /* 0x000fe20000000000 */
[----:B------:R-:W-:-:S02]  /*13230*/  IMAD.MOV.U32 R6, RZ, RZ, R8 ;  /* 0x000000ffff067224 */ /* 0x000fc400078e0008 */
[----:B------:R-:W-:Y:S02]  /*13240*/  IMAD.MOV.U32 R5, RZ, RZ, R7 ;  /* 0x000000ffff057224 */ /* 0x000fe400078e0007 */
[----:B--2---:R-:W-:-:S04]  /*13250*/  IMAD.MOV.U32 R9, RZ, RZ, R2 ;  /* 0x000000ffff097224 */ /* 0x004fc800078e0002 */
[----:B------:R-:W-:Y:S01]  /*13260*/  IMAD R2, R9, 0x8, R10 ;  /* 0x0000000809027824 */ /* 0x000fe200078e020a */
[----:B---3--:R-:W-:-:S04]  /*13270*/  R2UR UR5, R3 ;  /* 0x00000000030572ca */ /* 0x008fc800000e0000 */
[----:B------:R-:W-:Y:S02]  /*13280*/  R2UR UR9, R2 ;  /* 0x00000000020972ca */ /* 0x000fe400000e0000 */
[----:B------:R-:W-:-:S04]  /*13290*/  LEA R2, R9, R10, 0xf ;  /* 0x0000000a09027211 */ /* 0x000fc800078e78ff */
[----:B------:R-:W-:-:S03]  /*132a0*/  R2UR UR16, R2 ;  /* 0x00000000021072ca */ /* 0x000fc600000e0000 */
[----:B------:R-:W-:Y:S02]  /*132b0*/  ULEA UR11, UR11, UR5, 0x6 ;  /* 0x000000050b0b7291 */ /* 0x000fe4000f8e303f */
[----:B------:R-:W-:Y:S02]  /*132c0*/  UIADD3.X UR5, URZ, UR37, URZ, UP0, !UPT ;  /* 0x000000253f057290 */ /* 0x000fe400087fe43f */
[----:B------:R-:W-:-:S06]  /*132d0*/  UIADD3 UR9, UR9, 0x30850, URZ ;  /* 0x0003085009097890 */ /* 0x000fcc000fffe03f */
[----:B------:R-:W-:Y:S02]  /*132e0*/  UIADD3 UR8, UR16, 0x400, URZ ;  /* 0x0000040010087890 */ /* 0x000fe4000fffe03f */
        /* <DEDUP_REMOVED lines=16> */
.L_x_1223:
[----:B------:R-:W-:Y:S05]  /*133f0*/  BSYNC B2 ;  /* 0x0000000000027941 */ /* 0x000fea0003800000 */
.L_x_1222:
[----:B------:R-:W2:Y:S04]  /*13400*/  LDL R2, [R1+0x14] ;  /* 0x0000140001027983 */ /* 0x000ea80000100800 */
[----:B------:R0:W-:Y:S04]  /*13410*/  STL [R1], R12 ;  /* 0x0000000c01007387 */ /* 0x0001e80000100800 */
[----:B------:R0:W-:Y:S02]  /*13420*/  STL [R1+0x8], R14 ;  /* 0x0000080e01007387 */ /* 0x0001e40000100800 */
[----:B0-2---:R-:W-:-:S07]  /*13430*/  VIADD R7, R2, 0xfffffffd ;  /* 0xfffffffd02077836 */ /* 0x005fce0000000000 */
.L_x_1221:
[----:B------:R-:W-:Y:S05]  /*13440*/  BSYNC B1 ;  /* 0x0000000000017941 */ /* 0x000fea0003800000 */
.L_x_1220:
[----:B------:R-:W2:Y:S01]  /*13450*/  LDL.LU R2, [R1+0x14] ;  /* 0x0000140001027983 */ /* 0x000ea20000300800 */
[----:B------:R-:W-:Y:S01]  /*13460*/  VIADD R13, R13, 0xfffffffe ;  /* 0xfffffffe0d0d7836 */ /* 0x000fe20000000000 */
[----:B--2---:R-:W-:-:S04]  /*13470*/  LOP3.LUT R2, RZ, R2, RZ, 0x33, !PT ;  /* 0x00000002ff027212 */ /* 0x004fc800078e33ff */
[----:B------:R-:W-:-:S13]  /*13480*/  ISETP.NE.AND P0, PT, R13, R2, PT ;  /* 0x000000020d00720c */ /* 0x000fda0003f05270 */
[----:B------:R-:W-:Y:S05]  /*13490*/  @!P0 BRA `(.L_x_1219) ;  /* 0x0000001000788947 */ /* 0x000fea0003800000 */
[----:B------:R-:W-:-:S07]  /*134a0*/  IMAD.MOV.U32 R10, RZ, RZ, R6 ;  /* 0x000000ffff0a7224 */ /* 0x000fce00078e0006 */
.L_x_1243:
        /* <DEDUP_REMOVED lines=33> */
.L_x_1231:
[----:B------:R-:W1:Y:S01]  /*136c0*/  S2R R3, SR_CgaCtaId ;  /* 0x0000000000037919 */ /* 0x000e620000008800 */
[----:B------:R-:W-:-:S04]  /*136d0*/  MOV R2, 0x400 ;  /* 0x0000040000027802 */ /* 0x000fc80000000f00 */
[----:B-1----:R-:W-:Y:S02]  /*136e0*/  LEA R2, R3, R2, 0x18 ;  /* 0x0000000203027211 */ /* 0x002fe400078ec0ff */
[----:B------:R-:W-:-:S03]  /*136f0*/  SHF.L.U32 R3, R9, 0x1f, RZ ;  /* 0x0000001f09037819 */ /* 0x000fc600000006ff */
[----:B------:R-:W-:-:S04]  /*13700*/  IMAD R2, R8, 0x8, R2 ;  /* 0x0000000808027824 */ /* 0x000fc800078e0202 */
[----:B------:R-:W1:Y:S02]  /*13710*/  SYNCS.PHASECHK.TRANS64.TRYWAIT P0, [R2+URZ+0x30840], R3 ;  /* 0x03084003020075a7 */ /* 0x000e64000800017f */
[----:B-1----:R-:W-:Y:S05]  /*13720*/  @!P0 BRA `(.L_x_1232) ;  /* 0x0000002800cc8947 */ /* 0x002fea0003800000 */
.L_x_1288:
        /* <DEDUP_REMOVED lines=11> */
.L_x_1233:
[----:B------:R-:W2:Y:S04]  /*137e0*/  LDL R15, [R1+0x4] ;  /* 0x00000400010f7983 */ /* 0x000ea80000100800 */
[----:B------:R-:W3:Y:S01]  /*137f0*/  LDL.LU R14, [R1+0x8] ;  /* 0x00000800010e7983 */ /* 0x000ee20000300800 */
[----:B-1----:R-:W-:-:S03]  /*13800*/  MOV R3, 0x400 ;  /* 0x0000040000037802 */ /* 0x002fc60000000f00 */
        /* <DEDUP_REMOVED lines=39> */
.L_x_1289:
        /* <DEDUP_REMOVED lines=8> */
.L_x_1235:
[----:B0-----:R-:W2:Y:S01]  /*13b00*/  LDL.LU R2, [R1] ;  /* 0x0000000001027983 */ /* 0x001ea20000300800 */
[----:B------:R-:W-:-:S03]  /*13b10*/  MOV R13, 0x400 ;  /* 0x00000400000d7802 */ /* 0x000fc60000000f00 */
[----:B------:R-:W3:Y:S01]  /*13b20*/  LDL R11, [R1+0x4] ;  /* 0x00000400010b7983 */ /* 0x000ee20000100800 */
[----:B------:R-:W0:Y:S01]  /*13b30*/  S2R R14, SR_CgaCtaId ;  /* 0x00000000000e7919 */ /* 0x000e220000008800 */
[----:B------:R-:W-:Y:S02]  /*13b40*/  R2UR UR11, R5 ;  /* 0x00000000050b72ca */ /* 0x000fe400000e0000 */
[----:B------:R-:W-:Y:S01]  /*13b50*/  R2UR UR9, R3 ;  /* 0x00000000030972ca */ /* 0x000fe200000e0000 */
[----:B------:R-:W-:Y:S01]  /*13b60*/  UIADD3 UR4, UP0, UR36, 0x470, URZ ;  /* 0x0000047024047890 */ /* 0x000fe2000ff1e03f */
[----:B------:R-:W-:Y:S02]  /*13b70*/  R2UR UR13, R6 ;  /* 0x00000000060d72ca */ /* 0x000fe400000e0000 */
[----:B------:R-:W-:Y:S02]  /*13b80*/  R2UR UR12, R4 ;  /* 0x00000000040c72ca */ /* 0x000fe400000e0000 */
[----:B0-----:R-:W-:-:S07]  /*13b90*/  LEA R13, R14, R13, 0x18 ;  /* 0x0000000d0e0d7211 */ /* 0x001fce00078ec0ff */
[----:B------:R-:W-:Y:S01]  /*13ba0*/  UIADD3 UR9, UR9, 0x50, URZ ;  /* 0x0000005009097890 */ /* 0x000fe2000fffe03f */
[----:B------:R-:W-:Y:S01]  /*13bb0*/  UMOV UR10, URZ ;  /* 0x0000003f000a7c82 */ /* 0x000fe20008000000 */
[----:B------:R-:W-:Y:S01]  /*13bc0*/  UMOV UR6, 0x0 ;  /* 0x0000000000067882 */ /* 0x000fe20000000000 */
[----:B------:R-:W-:Y:S01]  /*13bd0*/  UMOV UR7, 0x14f00000 ;  /* 0x14f0000000077882 */ /* 0x000fe20000000000 */
[----:B------:R-:W-:Y:S01]  /*13be0*/  UMOV UR17, 0x40 ;  /* 0x0000004000117882 */ /* 0x000fe20000000000 */
[----:B------:R-:W-:Y:S01]  /*13bf0*/  MOV R5, R12 ;  /* 0x0000000c00057202 */ /* 0x000fe20000000f00 */
[----:B------:R-:W-:Y:S02]  /*13c00*/  IMAD.MOV.U32 R6, RZ, RZ, R10 ;  /* 0x000000ffff067224 */ /* 0x000fe400078e000a */
        /* <DEDUP_REMOVED lines=22> */
.L_x_1230:
[----:B------:R-:W-:Y:S05]  /*13d70*/  BSYNC B1 ;  /* 0x0000000000017941 */ /* 0x000fea0003800000 */
.L_x_1229:
[----:B------:R-:W-:Y:S01]  /*13d80*/  VIADD R3, R8, 0x1 ;  /* 0x0000000108037836 */ /* 0x000fe20000000000 */
[----:B------:R-:W-:Y:S01]  /*13d90*/  BSSY B1, `(.L_x_1236) ;  /* 0x000008a000017945 */ /* 0x000fe20003800000 */
[----:B------:R-:W-:-:S03]  /*13da0*/  VIADD R13, R7, 0xffffffff ;  /* 0xffffffff070d7836 */ /* 0x000fc60000000000 */
        /* <DEDUP_REMOVED lines=8> */
[----:B------:R-:W-:Y:S01]  /*13e30*/  IMAD.MOV.U32 R12, RZ, RZ, R13 ;  /* 0x000000ffff0c7224 */ /* 0x000fe200078e000d */
        /* <DEDUP_REMOVED lines=21> */
.L_x_1238:
[----:B------:R-:W2:Y:S01]  /*13f90*/  S2R R3, SR_CgaCtaId ;  /* 0x0000000000037919 */ /* 0x000ea20000008800 */
[----:B------:R-:W-:-:S04]  /*13fa0*/  MOV R2, 0x400 ;  /* 0x0000040000027802 */ /* 0x000fc80000000f00 */
[----:B--2---:R-:W-:Y:S02]  /*13fb0*/  LEA R2, R3, R2, 0x18 ;  /* 0x0000000203027211 */ /* 0x004fe400078ec0ff */
[----:B------:R-:W-:-:S03]  /*13fc0*/  SHF.L.U32 R3, R14, 0x1f, RZ ;  /* 0x0000001f0e037819 */ /* 0x000fc600000006ff */
[----:B------:R-:W-:-:S04]  /*13fd0*/  IMAD R2, R15, 0x8, R2 ;  /* 0x000000080f027824 */ /* 0x000fc800078e0202 */
[----:B------:R-:W2:Y:S02]  /*13fe0*/  SYNCS.PHASECHK.TRANS64.TRYWAIT P0, [R2+URZ+0x30840], R3 ;  /* 0x03084003020075a7 */ /* 0x000ea4000800017f */
[----:B--2---:R-:W-:Y:S05]  /*13ff0*/  @!P0 BRA `(.L_x_1239) ;  /* 0x0000002000c08947 */ /* 0x004fea0003800000 */
.L_x_1290:
        /* <DEDUP_REMOVED lines=11> */
.L_x_1240:
        /* <DEDUP_REMOVED lines=23> */
[----:B------:R-:W-:Y:S02]  /*14220*/  ULEA UR11, UR11, UR5, 0x6 ;  /* 0x000000050b0b7291 */ /* 0x000fe4000f8e303f */
[----:B------:R-:W-:Y:S02]  /*14230*/  UIADD3.X UR5, URZ, UR37, URZ, UP0, !UPT ;  /* 0x000000253f057290 */ /* 0x000fe400087fe43f */
[----:B------:R-:W-:Y:S02]  /*14240*/  UIADD3 UR8, UR14, 0x20400, URZ ;  /* 0x000204000e087890 */ /* 0x000fe4000fffe03f */
[----:B------:R-:W-:Y:S02]  /*14250*/  UIADD3 UR15, UR14, 0x22400, URZ ;  /* 0x000224000e0f7890 */ /* 0x000fe4000fffe03f */
[----:B------:R-:W-:-:S02]  /*14260*/  UIADD3 UR16, UR14, 0x24400, URZ ;  /* 0x000244000e107890 */ /* 0x000fc4000fffe03f */
[----:B------:R-:W-:-:S03]  /*14270*/  UIADD3 UR14, UR14, 0x26400, URZ ;  /* 0x000264000e0e7890 */ /* 0x000fc6000fffe03f */
[----:B------:R0:W-:Y:S01]  /*14280*/  UTMALDG.4D [UR8], [UR4], desc[UR6] ;  /* 0x00000608040075b4 */ /* 0x0001e20008019000 */
[----:B------:R-:W-:Y:S01]  /*14290*/  IMAD R2, R8, 0x8, R2 ;  /* 0x0000000808027824 */ /* 0x000fe200078e0202 */
        /* <DEDUP_REMOVED lines=11> */
.L_x_1291:
        /* <DEDUP_REMOVED lines=8> */
.L_x_1242:
[----:B-1----:R-:W2:Y:S01]  /*143d0*/  LDL R3, [R1+0x4] ;  /* 0x0000040001037983 */ /* 0x002ea20000100800 */
[----:B0-----:R-:W-:Y:S01]  /*143e0*/  MOV R9, 0x400 ;  /* 0x0000040000097802 */ /* 0x001fe20000000f00 */
[----:B------:R-:W0:Y:S01]  /*143f0*/  S2R R11, SR_CgaCtaId ;  /* 0x00000000000b7919 */ /* 0x000e220000008800 */
[----:B------:R-:W-:Y:S02]  /*14400*/  R2UR UR11, R5 ;  /* 0x00000000050b72ca */ /* 0x000fe400000e0000 */
        /* <DEDUP_REMOVED lines=16> */
[----:B------:R-:W-:Y:S02]  /*14510*/  IMAD.MOV.U32 R5, RZ, RZ, R12 ;  /* 0x000000ffff057224 */ /* 0x000fe400078e000c */
[----:B------:R-:W-:Y:S01]  /*14520*/  IMAD.MOV.U32 R6, RZ, RZ, R10 ;  /* 0x000000ffff067224 */ /* 0x000fe200078e000a */
[----:B--2---:R-:W-:-:S13]  /*14530*/  R2UR UR5, R3 ;  /* 0x00000000030572ca */ /* 0x004fda00000e0000 */
[----:B------:R-:W-:Y:S02]  /*14540*/  ULEA UR11, UR11, UR5, 0x6 ;  /* 0x000000050b0b7291 */ /* 0x000fe4000f8e303f */
        /* <DEDUP_REMOVED lines=14> */
.L_x_1237:
[----:B------:R-:W-:Y:S05]  /*14630*/  BSYNC B1 ;  /* 0x0000000000017941 */ /* 0x000fea0003800000 */
.L_x_1236:
[----:B------:R-:W2:Y:S01]  /*14640*/  LDL R2, [R1+0x10] ;  /* 0x0000100001027983 */ /* 0x000ea20000100800 */
[----:B------:R-:W-:Y:S02]  /*14650*/  IADD3 R7, R7, -0x2, RZ ;  /* 0xfffffffe07077810 */ /* 0x000fe40007ffe0ff */
[----:B--2---:R-:W-:-:S13]  /*14660*/  ISETP.GT.AND P0, PT, R13, R2, PT ;  /* 0x000000020d00720c */ /* 0x004fda0003f04270 */
[----:B------:R-:W-:Y:S05]  /*14670*/  @P0 BRA `(.L_x_1243) ;  /* 0xffffffec008c0947 */ /* 0x000fea000383ffff */
.L_x_1219:
[----:B------:R-:W-:Y:S05]  /*14680*/  BSYNC B0 ;  /* 0x0000000000007941 */ /* 0x000fea0003800000 */
.L_x_1218:
        /* <DEDUP_REMOVED lines=18> */
.L_x_1245:
[----:B------:R-:W-:Y:S05]  /*147b0*/  BSYNC B0 ;  /* 0x0000000000007941 */ /* 0x000fea0003800000 */
.L_x_1244:
        /* <DEDUP_REMOVED lines=11> */
.L_x_1292:
        /* <DEDUP_REMOVED lines=11> */
.L_x_1249:
[----:B------:R-:W2:Y:S01]  /*14920*/  LDL.LU R8, [R1+0x4] ;  /* 0x0000040001087983 */ /* 0x000ea20000300800 */
[----:B------:R-:W-:-:S03]  /*14930*/  MOV R2, 0x400 ;  /* 0x0000040000027802 */ /* 0x000fc60000000f00 */
[----:B-1----:R-:W3:Y:S01]  /*14940*/  LDL R0, [R1] ;  /* 0x0000000001007983 */ /* 0x002ee20000100800 */
[----:B------:R-:W1:Y:S01]  /*14950*/  S2R R7, SR_CgaCtaId ;  /* 0x0000000000077919 */ /* 0x000e620000008800 */
[----:B------:R-:W-:Y:S02]  /*14960*/  R2UR UR11, R5 ;  /* 0x00000000050b72ca */ /* 0x000fe400000e0000 */
[----:B------:R-:W-:Y:S01]  /*14970*/  R2UR UR9, R3 ;  /* 0x00000000030972ca */ /* 0x000fe200000e0000 */
[----:B------:R-:W-:Y:S01]  /*14980*/  UIADD3 UR4, UP0, UR36, 0x470, URZ ;  /* 0x0000047024047890 */ /* 0x000fe2000ff1e03f */
[----:B------:R-:W-:Y:S02]  /*14990*/  R2UR UR12, R4 ;  /* 0x00000000040c72ca */ /* 0x000fe400000e0000 */
[----:B------:R-:W-:Y:S02]  /*149a0*/  R2UR UR13, R6 ;  /* 0x00000000060d72ca */ /* 0x000fe400000e0000 */
[----:B-1----:R-:W-:-:S07]  /*149b0*/  LEA R2, R7, R2, 0x18 ;  /* 0x0000000207027211 */ /* 0x002fce00078ec0ff */
[----:B------:R-:W-:Y:S01]  /*149c0*/  UIADD3 UR9, UR9, 0x30850, URZ ;  /* 0x0003085009097890 */ /* 0x000fe2000fffe03f */
[----:B------:R-:W-:Y:S01]  /*149d0*/  UMOV UR10, URZ ;  /* 0x0000003f000a7c82 */ /* 0x000fe20008000000 */
[----:B------:R-:W-:Y:S01]  /*149e0*/  UMOV UR6, 0x0 ;  /* 0x0000000000067882 */ /* 0x000fe20000000000 */
[----:B------:R-:W-:Y:S01]  /*149f0*/  UMOV UR7, 0x14f00000 ;  /* 0x14f0000000077882 */ /* 0x000fe20000000000 */
[----:B------:R-:W-:Y:S01]  /*14a00*/  UMOV UR17, 0x40 ;  /* 0x0000004000117882 */ /* 0x000fe20000000000 */
[----:B--2---:R-:W-:Y:S01]  /*14a10*/  R2UR UR5, R8 ;  /* 0x00000000080572ca */ /* 0x004fe200000e0000 */
[----:B---3--:R-:W-:-:S05]  /*14a20*/  IMAD R0, R0, 0x8000, R2 ;  /* 0x0000800000007824 */ /* 0x008fca00078e0202 */
[----:B------:R-:W-:-:S07]  /*14a30*/  R2UR UR14, R0 ;  /* 0x00000000000e72ca */ /* 0x000fce00000e0000 */
[----:B------:R-:W-:Y:S02]  /*14a40*/  ULEA UR11, UR11, UR5, 0x6 ;  /* 0x000000050b0b7291 */ /* 0x000fe4000f8e303f */
[----:B------:R-:W-:-:S04]  /*14a50*/  UIADD3.X UR5, URZ, UR37, URZ, UP0, !UPT ;  /* 0x000000253f057290 */ /* 0x000fc800087fe43f */
        /* <DEDUP_REMOVED lines=17> */
.L_x_1247:
[----:B------:R-:W-:Y:S05]  /*14b70*/  BSYNC B0 ;  /* 0x0000000000007941 */ /* 0x000fea0003800000 */
.L_x_1246:
        /* <DEDUP_REMOVED lines=9> */
.L_x_1202:
[----:B------:R-:W-:Y:S05]  /*14c10*/  BSYNC B6 ;  /* 0x0000000000067941 */ /* 0x000fea0003800000 */
.L_x_1200:
[----:B------:R-:W-:-:S03]  /*14c20*/  UMOV UR4, 0xffffffff ;  /* 0xffffffff00047882 */ /* 0x000fc60000000000 */
[----:B------:R-:W-:Y:S05]  /*14c30*/  BRA.DIV UR4, `(.L_x_1250) ;  /* 0x0000001604ec7947 */ /* 0x000fea000b800000 */
[----:B------:R2:W3:Y:S04]  /*14c40*/  SHFL.IDX PT, R4, R16, RZ, 0x1f ;  /* 0x00001fff10047589 */ /* 0x0004e800000e0000 */
[----:B------:R-:W4:Y:S02]  /*14c50*/  SHFL.IDX PT, R16, R16, 0x1, 0x1f ;  /* 0x00201f0010107f89 */ /* 0x000f2400000e0000 */
.L_x_1296:
[----:B-1----:R-:W1:Y:S01]  /*14c60*/  S2R R0, SR_TID.X ;  /* 0x0000000000007919 */ /* 0x002e620000002100 */
[----:B------:R-:W-:Y:S01]  /*14c70*/  ULDC UR4, c[0x0][0xc14] ;  /* 0x0003050000047ab9 */ /* 0x000fe20000000800 */
[----:B------:R-:W-:Y:S01]  /*14c80*/  BSSY B0, `(.L_x_1251) ;  /* 0x000000c000007945 */ /* 0x000fe20003800000 */
[----:B------:R-:W-:Y:S01]  /*14c90*/  IMAD.MOV.U32 R17, RZ, RZ, RZ ;  /* 0x000000ffff117224 */ /* 0x000fe200078e00ff */
[----:B-1----:R-:W-:Y:S01]  /*14ca0*/  LOP3.LUT R6, R0, 0x1f, RZ, 0xc0, !PT ;  /* 0x0000001f00067812 */ /* 0x002fe200078ec0ff */
[----:B------:R-:W-:-:S03]  /*14cb0*/  IMAD.U32 R0, RZ, RZ, UR4 ;  /* 0x00000004ff007e24 */ /* 0x000fc6000f8e00ff */
[C---:B------:R-:W-:Y:S01]  /*14cc0*/  ISETP.NE.AND P0, PT, R6.reuse, 0x1f, PT ;  /* 0x0000001f0600780c */ /* 0x040fe20003f05270 */
[----:B------:R-:W-:-:S05]  /*14cd0*/  IMAD.IADD R5, R6, 0x1, R19 ;  /* 0x0000000106057824 */ /* 0x000fca00078e0213 */
[----:B------:R-:W-:-:S13]  /*14ce0*/  ISETP.GE.OR P0, PT, R5, R0, !P0 ;  /* 0x000000000500720c */ /* 0x000fda0004706670 */
[----:B------:R-:W-:Y:S05]  /*14cf0*/  @P0 BRA `(.L_x_1252) ;  /* 0x0000000000100947 */ /* 0x000fea0003800000 */
[----:B------:R-:W1:Y:S01]  /*14d00*/  LDC.64 R2, c[0x0][0xc58] ;  /* 0x00031600ff027b82 */ /* 0x000e620000000a00 */
[----:B------:R-:W-:Y:S01]  /*14d10*/  ULDC.64 UR4, c[0x0][0x208] ;  /* 0x0000820000047ab9 */ /* 0x000fe20000000a00 */
[----:B-1----:R-:W-:-:S05]  /*14d20*/  IMAD.WIDE R2, R5, 0x4, R2 ;  /* 0x0000000405027825 */ /* 0x002fca00078e0202 */
[----:B------:R1:W5:Y:S02]  /*14d30*/  LDG.E R17, desc[UR4][R2.64] ;  /* 0x0000000402117981 */ /* 0x000364000c1e1900 */
.L_x_1252:
[----:B------:R-:W-:Y:S05]  /*14d40*/  BSYNC B0 ;  /* 0x0000000000007941 */ /* 0x000fea0003800000 */
.L_x_1251:
[----:B------:R-:W-:-:S03]  /*14d50*/  UMOV UR4, 0xffffffff ;  /* 0xffffffff00047882 */ /* 0x000fc60000000000 */
[----:B------:R-:W-:Y:S05]  /*14d60*/  BRA.DIV UR4, `(.L_x_1253) ;  /* 0x0000001604ec7947 */ /* 0x000fea000b800000 */
[----:B0----5:R-:W0:Y:S01]  /*14d70*/  SHFL.UP PT, R14, R17, 0x1, RZ ;  /* 0x04200000110e7989 */ /* 0x021e2200000e00ff */
[C---:B------:R-:W-:Y:S02]  /*14d80*/  ISETP.NE.AND P0, PT, R6.reuse, RZ, PT ;  /* 0x000000ff0600720c */ /* 0x040fe40003f05270 */
[----:B------:R-:W-:Y:S02]  /*14d90*/  ISETP.GE.U32.AND P1, PT, R6, 0x2, PT ;  /* 0x000000020600780c */ /* 0x000fe40003f26070 */
[----:B0-----:R-:W-:Y:S02]  /*14da0*/  SEL R14, R14, RZ, P0 ;  /* 0x000000ff0e0e7207 */ /* 0x001fe40000000000 */
[----:B------:R-:W-:-:S03]  /*14db0*/  ISETP.GE.U32.AND P0, PT, R6, 0x4, PT ;  /* 0x000000040600780c */ /* 0x000fc60003f06070 */
[----:B------:R-:W-:-:S05]  /*14dc0*/  IMAD.IADD R13, R17, 0x1, R14 ;  /* 0x00000001110d7824 */ /* 0x000fca00078e020e */
[----:B------:R-:W1:Y:S02]  /*14dd0*/  SHFL.UP PT, R14, R13, 0x2, RZ ;  /* 0x044000000d0e7989 */ /* 0x000e6400000e00ff */
[----:B-1----:R-:W-:Y:S02]  /*14de0*/  SEL R2, R14, RZ, P1 ;  /* 0x000000ff0e027207 */ /* 0x002fe40000800000 */
[----:B------:R-:W-:Y:S02]  /*14df0*/  ISETP.GE.U32.AND P1, PT, R6, 0x8, PT ;  /* 0x000000080600780c */ /* 0x000fe40003f26070 */
[----:B------:R-:W-:-:S05]  /*14e00*/  IADD3 R2, R13, R2, RZ ;  /* 0x000000020d027210 */ /* 0x000fca0007ffe0ff */
        /* <DEDUP_REMOVED lines=10> */
[----:B------:R0:W1:Y:S02]  /*14eb0*/  SHFL.IDX PT, R14, R2, 0x1f, 0x1f ;  /* 0x03e01f00020e7f89 */ /* 0x00006400000e0000 */
.L_x_1304:
[----:B------:R-:W-:Y:S02]  /*14ec0*/  ULDC UR4, c[0x0][0xc10] ;  /* 0x0003040000047ab9 */ /* 0x000fe40000000800 */
[----:B------:R-:W-:-:S04]  /*14ed0*/  IMAD.U32 R5, RZ, RZ, UR4 ;  /* 0x00000004ff057e24 */ /* 0x000fc8000f8e00ff */
[----:B-1----:R-:W-:-:S04]  /*14ee0*/  IMAD R3, R14, R5, RZ ;  /* 0x000000050e037224 */ /* 0x002fc800078e02ff */
[----:B--2-4-:R-:W-:-:S05]  /*14ef0*/  IMAD.IADD R16, R16, 0x1, R3 ;  /* 0x0000000110107824 */ /* 0x014fca00078e0203 */
[----:B---3--:R-:W-:-:S13]  /*14f00*/  ISETP.GT.AND P0, PT, R16, R4, PT ;  /* 0x000000041000720c */ /* 0x008fda0003f04270 */
[----:B------:R-:W-:Y:S05]  /*14f10*/  @P0 BRA `(.L_x_1254) ;  /* 0x0000000000b80947 */ /* 0x000fea0003800000 */
[----:B------:R-:W1:Y:S02]  /*14f20*/  LDC R0, c[0x0][0xc14] ;  /* 0x00030500ff007b82 */ /* 0x000e640000000800 */
.L_x_1259:
[----:B------:R-:W-:-:S05]  /*14f30*/  VIADD R19, R19, 0x1f ;  /* 0x0000001f13137836 */ /* 0x000fca0000000000 */
        /* <DEDUP_REMOVED lines=12> */
[----:B0-----:R-:W-:-:S05]  /*15000*/  IMAD.WIDE R2, R5, 0x4, R2 ;  /* 0x0000000405027825 */ /* 0x001fca00078e0202 */
[----:B------:R0:W5:Y:S02]  /*15010*/  LDG.E R17, desc[UR4][R2.64] ;  /* 0x0000000402117981 */ /* 0x000164000c1e1900 */
.L_x_1257:
[----:B------:R-:W-:Y:S05]  /*15020*/  BSYNC B0 ;  /* 0x0000000000007941 */ /* 0x000fea0003800000 */
.L_x_1256:
[----:B------:R-:W-:-:S03]  /*15030*/  UMOV UR4, 0xffffffff ;  /* 0xffffffff00047882 */ /* 0x000fc60000000000 */
[----:B------:R-:W-:Y:S05]  /*15040*/  BRA.DIV UR4, `(.L_x_1258) ;  /* 0x0000001a04047947 */ /* 0x000fea000b800000 */
[----:B-----5:R-:W1:Y:S01]  /*15050*/  SHFL.UP PT, R14, R17, 0x1, RZ ;  /* 0x04200000110e7989 */ /* 0x020e6200000e00ff */
[C---:B------:R-:W-:Y:S02]  /*15060*/  ISETP.NE.AND P0, PT, R6.reuse, RZ, PT ;  /* 0x000000ff0600720c */ /* 0x040fe40003f05270 */
[----:B------:R-:W-:Y:S02]  /*15070*/  ISETP.GE.U32.AND P1, PT, R6, 0x2, PT ;  /* 0x000000020600780c */ /* 0x000fe40003f26070 */
        /* <DEDUP_REMOVED lines=18> */
.L_x_1312:
[----:B------:R-:W-:Y:S02]  /*151a0*/  ULDC UR4, c[0x0][0xc10] ;  /* 0x0003040000047ab9 */ /* 0x000fe40000000800 */
[----:B------:R-:W-:-:S04]  /*151b0*/  IMAD.U32 R5, RZ, RZ, UR4 ;  /* 0x00000004ff057e24 */ /* 0x000fc8000f8e00ff */
[----:B-1----:R-:W-:-:S04]  /*151c0*/  IMAD R3, R14, R5, RZ ;  /* 0x000000050e037224 */ /* 0x002fc800078e02ff */
[----:B------:R-:W-:-:S05]  /*151d0*/  IMAD.IADD R16, R3, 0x1, R16 ;  /* 0x0000000103107824 */ /* 0x000fca00078e0210 */
[----:B------:R-:W-:-:S13]  /*151e0*/  ISETP.GT.AND P0, PT, R16, R4, PT ;  /* 0x000000041000720c */ /* 0x000fda0003f04270 */
[----:B------:R-:W-:Y:S05]  /*151f0*/  @!P0 BRA `(.L_x_1259) ;  /* 0xfffffffc004c8947 */ /* 0x000fea000383ffff */
.L_x_1254:
        /* <DEDUP_REMOVED lines=8> */
.L_x_1316:
[----:B------:R-:W-:Y:S01]  /*15280*/  ISETP.NE.AND P0, PT, R3, RZ, PT ;  /* 0x000000ff0300720c */ /* 0x000fe20003f05270 */
[----:B------:R-:W-:-:S12]  /*15290*/  IMAD.MOV.U32 R7, RZ, RZ, RZ ;  /* 0x000000ffff077224 */ /* 0x000fd800078e00ff */
[----:B------:R-:W-:Y:S05]  /*152a0*/  @!P0 BRA `(.L_x_1261) ;  /* 0x0000000000108947 */ /* 0x000fea0003800000 */
[----:B------:R-:W-:Y:S01]  /*152b0*/  UMOV UR4, 0xffffffff ;  /* 0xffffffff00047882 */ /* 0x000fe20000000000 */
[----:B------:R-:W-:Y:S02]  /*152c0*/  IADD3 R12, R6, -0x1, RZ ;  /* 0xffffffff060c7810 */ /* 0x000fe40007ffe0ff */
[----:B------:R-:W-:Y:S05]  /*152d0*/  BRA.DIV UR4, `(.L_x_1262) ;  /* 0x0000001a04787947 */ /* 0x000fea000b800000 */
[----:B------:R3:W4:Y:S02]  /*152e0*/  SHFL.IDX PT, R7, R2, R12, 0x1f ;  /* 0x00001f0c02077589 */ /* 0x00072400000e0000 */
.L_x_1261:
[----:B0--3--:R-:W0:Y:S01]  /*152f0*/  LDC.64 R2, c[0x0][0xc68] ;  /* 0x00031a00ff027b82 */ /* 0x009e220000000a00 */
[----:B------:R-:W-:Y:S01]  /*15300*/  IMAD.IADD R19, R6, 0x1, R19 ;  /* 0x0000000106137824 */ /* 0x000fe200078e0213 */
[----:B------:R-:W-:-:S03]  /*15310*/  ULDC.64 UR4, c[0x0][0x208] ;  /* 0x0000820000047ab9 */ /* 0x000fc60000000a00 */
[----:B0-----:R-:W-:-:S05]  /*15320*/  IMAD.WIDE R2, R19, 0x4, R2 ;  /* 0x0000000413027825 */ /* 0x001fca00078e0202 */
[----:B------:R0:W1:Y:S01]  /*15330*/  LDG.E R8, desc[UR4][R2.64] ;  /* 0x0000000402087981 */ /* 0x000062000c1e1900 */
[----:B----4-:R-:W-:-:S04]  /*15340*/  IMAD R16, R7, R5, R16 ;  /* 0x0000000507107224 */ /* 0x010fc800078e0210 */
[----:B------:R-:W-:Y:S02]  /*15350*/  IMAD.IADD R7, R4, 0x1, -R16 ;  /* 0x0000000104077824 */ /* 0x000fe400078e0a10 */
[----:B0-----:R-:W-:Y:S02]  /*15360*/  IMAD.MOV.U32 R2, RZ, RZ, RZ ;  /* 0x000000ffff027224 */ /* 0x001fe400078e00ff */
[----:B-12---:R-:W-:-:S05]  /*15370*/  IMAD R6, R17, R8, RZ ;  /* 0x0000000811067224 */ /* 0x006fca00078e02ff */
[-C--:B------:R-:W-:Y:S02]  /*15380*/  IABS R9, R6.reuse ;  /* 0x0000000600097213 */ /* 0x080fe40000000000 */
[----:B------:R-:W-:Y:S02]  /*15390*/  IABS R4, R6 ;  /* 0x0000000600047213 */ /* 0x000fe40000000000 */
[----:B------:R-:W0:Y:S03]  /*153a0*/  I2F.RP R10, R9 ;  /* 0x00000009000a7306 */ /* 0x000e260000209400 */
[----:B------:R-:W-:-:S05]  /*153b0*/  IMAD.MOV R4, RZ, RZ, -R4 ;  /* 0x000000ffff047224 */ /* 0x000fca00078e0a04 */
[----:B0-----:R-:W0:Y:S02]  /*153c0*/  MUFU.RCP R10, R10 ;  /* 0x0000000a000a7308 */ /* 0x001e240000001000 */
[----:B0-----:R-:W-:-:S06]  /*153d0*/  VIADD R11, R10, 0xffffffe ;  /* 0x0ffffffe0a0b7836 */ /* 0x001fcc0000000000 */
[----:B------:R-:W0:Y:S02]  /*153e0*/  F2I.FTZ.U32.TRUNC.NTZ R3, R11 ;  /* 0x0000000b00037305 */ /* 0x000e24000021f000 */
[----:B0-----:R-:W-:-:S04]  /*153f0*/  IMAD.MOV R12, RZ, RZ, -R3 ;  /* 0x000000ffff0c7224 */ /* 0x001fc800078e0a03 */
[----:B------:R-:W-:-:S04]  /*15400*/  IMAD R13, R12, R9, RZ ;  /* 0x000000090c0d7224 */ /* 0x000fc800078e02ff */
[----:B------:R-:W-:Y:S01]  /*15410*/  IMAD.HI.U32 R2, R3, R13, R2 ;  /* 0x0000000d03027227 */ /* 0x000fe200078e0002 */
        /* <DEDUP_REMOVED lines=8> */
[----:B------:R-:W-:Y:S02]  /*154a0*/  @P0 IADD3 R2, R2, 0x1, RZ ;  /* 0x0000000102020810 */ /* 0x000fe40007ffe0ff */
[----:B------:R-:W-:-:S03]  /*154b0*/  ISETP.GE.AND P0, PT, R3, RZ, PT ;  /* 0x000000ff0300720c */ /* 0x000fc60003f06270 */
[----:B------:R-:W-:-:S10]  /*154c0*/  IMAD.MOV.U32 R9, RZ, RZ, R2 ;  /* 0x000000ffff097224 */ /* 0x000fd400078e0002 */
[----:B------:R-:W-:Y:S01]  /*154d0*/  @!P0 IMAD.MOV R9, RZ, RZ, -R9 ;  /* 0x000000ffff098224 */ /* 0x000fe200078e0a09 */
[----:B------:R-:W-:-:S13]  /*154e0*/  ISETP.NE.AND P0, PT, R6, RZ, PT ;  /* 0x000000ff0600720c */ /* 0x000fda0003f05270 */
[----:B------:R-:W-:-:S05]  /*154f0*/  @!P0 LOP3.LUT R9, RZ, R6, RZ, 0x33, !PT ;  /* 0x00000006ff098212 */ /* 0x000fca00078e33ff */
[----:B------:R-:W-:Y:S02]  /*15500*/  IMAD R4, R8, R9, RZ ;  /* 0x0000000908047224 */ /* 0x000fe400078e02ff */
[----:B------:R-:W-:Y:S02]  /*15510*/  IMAD.MOV R9, RZ, RZ, -R9 ;  /* 0x000000ffff097224 */ /* 0x000fe400078e0a09 */
[----:B------:R-:W-:Y:S02]  /*15520*/  IMAD.MOV R2, RZ, RZ, -R4 ;  /* 0x000000ffff027224 */ /* 0x000fe400078e0a04 */
[----:B------:R-:W-:-:S03]  /*15530*/  IMAD R7, R6, R9, R7 ;  /* 0x0000000906077224 */ /* 0x000fc600078e0207 */
[----:B------:R-:W-:Y:S01]  /*15540*/  VIADDMNMX R8, R2, R5, R8, PT ;  /* 0x0000000502087246 */ /* 0x000fe20003800108 */
[----:B------:R-:W-:-:S03]  /*15550*/  IMAD.IADD R4, R7, 0x1, R4 ;  /* 0x0000000107047824 */ /* 0x000fc600078e0204 */
[----:B------:R-:W-:-:S04]  /*15560*/  IABS R5, R8 ;  /* 0x0000000800057213 */ /* 0x000fc80000000000 */
[----:B------:R-:W0:Y:S08]  /*15570*/  I2F.RP R10, R5 ;  /* 0x00000005000a7306 */ /* 0x000e300000209400 */
[----:B0-----:R-:W0:Y:S02]  /*15580*/  MUFU.RCP R10, R10 ;  /* 0x0000000a000a7308 */ /* 0x001e240000001000 */
[----:B0-----:R-:W-:-:S06]  /*15590*/  VIADD R2, R10, 0xffffffe ;  /* 0x0ffffffe0a027836 */ /* 0x001fcc0000000000 */
[----:B------:R0:W1:Y:S02]  /*155a0*/  F2I.FTZ.U32.TRUNC.NTZ R3, R2 ;  /* 0x0000000200037305 */ /* 0x000064000021f000 */
[----:B0-----:R-:W-:Y:S02]  /*155b0*/  IMAD.MOV.U32 R2, RZ, RZ, RZ ;  /* 0x000000ffff027224 */ /* 0x001fe400078e00ff */
[----:B-1----:R-:W-:-:S04]  /*155c0*/  IMAD.MOV R6, RZ, RZ, -R3 ;  /* 0x000000ffff067224 */ /* 0x002fc800078e0a03 */
[----:B------:R-:W-:Y:S01]  /*155d0*/  IMAD R9, R6, R5, RZ ;  /* 0x0000000506097224 */ /* 0x000fe200078e02ff */
[----:B------:R-:W-:-:S03]  /*155e0*/  IABS R6, R7 ;  /* 0x0000000700067213 */ /* 0x000fc60000000000 */
[----:B------:R-:W-:Y:S01]  /*155f0*/  IMAD.HI.U32 R3, R3, R9, R2 ;  /* 0x0000000903037227 */ /* 0x000fe200078e0002 */
[----:B------:R-:W-:-:S05]  /*15600*/  IABS R9, R8 ;  /* 0x0000000800097213 */ /* 0x000fca0000000000 */
        /* <DEDUP_REMOVED lines=18> */
.L_x_1255:
[----:B------:R-:W-:Y:S01]  /*15730*/  UMOV UR4, URZ ;  /* 0x0000003f00047c82 */ /* 0x000fe20008000000 */
[----:B------:R-:W-:Y:S01]  /*15740*/  UMOV UR5, URZ ;  /* 0x0000003f00057c82 */ /* 0x000fe20008000000 */
[----:B------:R-:W-:Y:S01]  /*15750*/  ULDC UR6, c[0x0][0xc14] ;  /* 0x0003050000067ab9 */ /* 0x000fe20000000800 */
[----:B------:R-:W-:Y:S01]  /*15760*/  IMAD.MOV.U32 R16, RZ, RZ, R4 ;  /* 0x000000ffff107224 */ /* 0x000fe200078e0004 */
[----:B------:R-:W-:Y:S01]  /*15770*/  MOV R18, UR5 ;  /* 0x0000000500127c02 */ /* 0x000fe20008000f00 */
[----:B------:R-:W-:Y:S02]  /*15780*/  IMAD.U32 R17, RZ, RZ, UR4 ;  /* 0x00000004ff117e24 */ /* 0x000fe4000f8e00ff */
[----:B------:R-:W-:-:S07]  /*15790*/  IMAD.U32 R19, RZ, RZ, UR6 ;  /* 0x00000006ff137e24 */ /* 0x000fce000f8e00ff */
.L_x_1263:
        /* <DEDUP_REMOVED lines=12> */
.L_x_1188:
[----:B-1----:R-:W3:Y:S01]  /*15860*/  LDL.LU R0, [R1+0x18] ;  /* 0x0000180001007983 */ /* 0x002ee20000300800 */
[----:B------:R-:W-:Y:S01]  /*15870*/  BSSY B0, `(.L_x_1265) ;  /* 0x000000b000007945 */ /* 0x000fe20003800000 */
[----:B------:R-:W1:Y:S01]  /*15880*/  S2R R5, SR_CgaCtaId ;  /* 0x0000000000057919 */ /* 0x000e620000008800 */
[----:B---3--:R-:W-:-:S05]  /*15890*/  VIADD R0, R0, 0x1 ;  /* 0x0000000100007836 */ /* 0x008fca0000000000 */
[----:B--2---:R-:W-:-:S04]  /*158a0*/  LEA.HI R2, R0, R0, RZ, 0x1 ;  /* 0x0000000000027211 */ /* 0x004fc800078f08ff */
[----:B------:R-:W-:-:S05]  /*158b0*/  LOP3.LUT R3, R2, 0xfffffffe, RZ, 0xc0, !PT ;  /* 0xfffffffe02037812 */ /* 0x000fca00078ec0ff */
[----:B------:R-:W-:Y:S01]  /*158c0*/  IMAD.IADD R3, R0, 0x1, -R3 ;  /* 0x0000000100037824 */ /* 0x000fe200078e0a03 */
[----:B------:R-:W-:-:S04]  /*158d0*/  MOV R0, 0x400 ;  /* 0x0000040000007802 */ /* 0x000fc80000000f00 */
[----:B-1----:R-:W-:Y:S02]  /*158e0*/  LEA R0, R5, R0, 0x18 ;  /* 0x0000000005007211 */ /* 0x002fe400078ec0ff */
[----:B------:R-:W-:-:S04]  /*158f0*/  SHF.L.U32 R3, R3, 0x1f, RZ ;  /* 0x0000001f03037819 */ /* 0x000fc800000006ff */
[----:B------:R-:W1:Y:S02]  /*15900*/  SYNCS.PHASECHK.TRANS64.TRYWAIT P0, [R0+URZ+0x30820], R3 ;  /* 0x03082003000075a7 */ /* 0x000e64000800017f */
[----:B-1----:R-:W-:Y:S05]  /*15910*/  @!P0 BRA `(.L_x_1266) ;  /* 0x0000001400108947 */ /* 0x002fea0003800000 */
.L_x_1319:
[----:B------:R-:W-:Y:S05]  /*15920*/  BSYNC B0 ;  /* 0x0000000000007941 */ /* 0x000fea0003800000 */
.L_x_1265:
[----:B------:R-:W-:-:S03]  /*15930*/  UMOV UR4, 0xffffffff ;  /* 0xffffffff00047882 */ /* 0x000fc60000000000 */
[----:B------:R-:W-:Y:S05]  /*15940*/  BRA.DIV UR4, `(.L_x_1267) ;  /* 0x0000001604187947 */ /* 0x000fea000b800000 */
[----:B------:R-:W2:Y:S02]  /*15950*/  S2R R2, SR_TID.X ;  /* 0x0000000000027919 */ /* 0x000ea40000002100 */
[----:B--2---:R-:W-:-:S04]  /*15960*/  SHF.R.U32.HI R2, RZ, 0x5, R2 ;  /* 0x00000005ff027819 */ /* 0x004fc80000011602 */
[----:B------:R-:W-:-:S05]  /*15970*/  LOP3.LUT R2, R2, 0x3, RZ, 0xc0, !PT ;  /* 0x0000000302027812 */ /* 0x000fca00078ec0ff */
[----:B------:R2:W3:Y:S02]  /*15980*/  SHFL.IDX PT, R14, R2, RZ, 0x1f ;  /* 0x00001fff020e7589 */ /* 0x0004e400000e0000 */
.L_x_1322:
[----:B---3--:R-:W-:Y:S01]  /*15990*/  ISETP.NE.AND P0, PT, R14, RZ, PT ;  /* 0x000000ff0e00720c */ /* 0x008fe20003f05270 */
[----:B------:R-:W-:-:S12]  /*159a0*/  BSSY B0, `(.L_x_1268) ;  /* 0x0000029000007945 */ /* 0x000fd80003800000 */
[----:B------:R-:W-:Y:S05]  /*159b0*/  @P0 BRA `(.L_x_1269) ;  /* 0x00000000009c0947 */ /* 0x000fea0003800000 */
[----:B------:R-:W-:-:S03]  /*159c0*/  UMOV UR4, 0xffffffff ;  /* 0xffffffff00047882 */ /* 0x000fc60000000000 */
[----:B------:R-:W-:Y:S05]  /*159d0*/  BRA.DIV UR4, `(.L_x_1270) ;  /* 0x0000001604287947 */ /* 0x000fea000b800000 */
[----:B------:R-:W-:-:S13]  /*159e0*/  ELECT P6, URZ, PT ;  /* 0x00000000003f782f */ /* 0x000fda00038c0000 */
.L_x_1325:
        /* <DEDUP_REMOVED lines=8> */
.L_x_1271:
[----:B-1----:R-:W2:Y:S04]  /*15a70*/  LDL R3, [R1] ;  /* 0x0000000001037983 */ /* 0x002ea80000100800 */
[----:B------:R-:W3:Y:S01]  /*15a80*/  LDL.LU R7, [R1+0x8] ;  /* 0x0000080001077983 */ /* 0x000ee20000300800 */
[----:B------:R-:W-:-:S04]  /*15a90*/  VIADD R2, R0, 0x30840 ;  /* 0x0003084000027836 */ /* 0x000fc80000000000 */
[C---:B--2---:R-:W-:Y:S02]  /*15aa0*/  IMAD R6, R3.reuse, 0x8, R2 ;  /* 0x0000000803067824 */ /* 0x044fe400078e0202 */
[----:B------:R-:W-:Y:S01]  /*15ab0*/  VIADD R3, R3, 0x1 ;  /* 0x0000000103037836 */ /* 0x000fe20000000000 */
[----:B---3--:R-:W-:-:S04]  /*15ac0*/  SHF.L.U32 R5, R7, 0x1f, RZ ;  /* 0x0000001f07057819 */ /* 0x008fc800000006ff */
[C---:B------:R-:W-:Y:S01]  /*15ad0*/  ISETP.NE.AND P1, PT, R3.reuse, 0x2, PT ;  /* 0x000000020300780c */ /* 0x040fe20003f25270 */
[----:B------:R-:W1:Y:S03]  /*15ae0*/  SYNCS.PHASECHK.TRANS64.TRYWAIT P0, [R6+URZ], R5 ;  /* 0x00000005060075a7 */ /* 0x000e66000800017f */
[----:B------:R-:W-:Y:S02]  /*15af0*/  SEL R4, RZ, 0x1, P1 ;  /* 0x00000001ff047807 */ /* 0x000fe40000800000 */
[----:B------:R-:W-:Y:S02]  /*15b00*/  SEL R3, R3, RZ, P1 ;  /* 0x000000ff03037207 */ /* 0x000fe40000800000 */
[----:B------:R-:W-:-:S03]  /*15b10*/  LOP3.LUT R4, R7, R4, RZ, 0x3c, !PT ;  /* 0x0000000407047212 */ /* 0x000fc600078e3cff */
[----:B------:R-:W-:Y:S01]  /*15b20*/  IMAD R7, R3, 0x8, R2 ;  /* 0x0000000803077824 */ /* 0x000fe200078e0202 */
[----:B------:R-:W-:Y:S01]  /*15b30*/  SHF.L.U32 R2, R4, 0x1f, RZ ;  /* 0x0000001f04027819 */ /* 0x000fe200000006ff */
[----:B-1----:R-:W-:Y:S06]  /*15b40*/  @!P0 BRA `(.L_x_1272) ;  /* 0x0000001000ec8947 */ /* 0x002fec0003800000 */
.L_x_1326:
[----:B------:R-:W2:Y:S02]  /*15b50*/  SYNCS.PHASECHK.TRANS64.TRYWAIT P0, [R7+URZ], R2 ;  /* 0x00000002070075a7 */ /* 0x000ea4000800017f */
[----:B--2---:R-:W-:Y:S05]  /*15b60*/  @!P0 BRA `(.L_x_1273) ;  /* 0x0000001000f88947 */ /* 0x004fea0003800000 */
.L_x_1327:
[----:B------:R-:W-:Y:S05]  /*15b70*/  @!P2 BRA `(.L_x_1274) ;  /* 0x000000000004a947 */ /* 0x000fea0003800000 */
[----:B------:R-:W-:Y:S01]  /*15b80*/  BPT.TRAP 0x1 ;  /* 0x000000040000795c */ /* 0x000fe20000300000 */
.L_x_1274:
[----:B------:R-:W3:Y:S01]  /*15b90*/  LDL.LU R4, [R1] ;  /* 0x0000000001047983 */ /* 0x000ee20000300800 */
[----:B------:R-:W-:-:S05]  /*15ba0*/  IADD3 R0, R0, 0x30860, RZ ;  /* 0x0003086000007810 */ /* 0x000fca0007ffe0ff */
[----:B---3--:R-:W-:-:S04]  /*15bb0*/  IMAD R4, R4, 0x8, R0 ;  /* 0x0000000804047824 */ /* 0x008fc800078e0200 */
[----:B------:R-:W3:Y:S02]  /*15bc0*/  SYNCS.PHASECHK.TRANS64.TRYWAIT P0, [R4+URZ], R5 ;  /* 0x00000005040075a7 */ /* 0x000ee4000800017f */
[----:B---3--:R-:W-:Y:S05]  /*15bd0*/  @!P0 BRA `(.L_x_1275) ;  /* 0x0000001000f08947 */ /* 0x008fea0003800000 */
.L_x_1328:
[----:B------:R-:W-:-:S07]  /*15be0*/  IMAD R3, R3, 0x8, R0 ;  /* 0x0000000803037824 */ /* 0x000fce00078e0200 */
.L_x_1276:
[----:B----4-:R4:W0:Y:S02]  /*15bf0*/  SYNCS.PHASECHK.TRANS64.TRYWAIT P0, [R3+URZ], R2 ;  /* 0x00000002030075a7 */ /* 0x010824000800017f */
[----:B0-----:R-:W-:Y:S05]  /*15c00*/  @!P0 NANOSLEEP.SYNCS 0x989680 ;  /* 0x009896800000895d */ /* 0x001fea0003900000 */
[----:B------:R-:W0:Y:S02]  /*15c10*/  @!P0 SYNCS.PHASECHK.TRANS64 P0, [R3+URZ], R2 ;  /* 0x00000002030085a7 */ /* 0x000e24000800007f */
[----:B0-----:R-:W-:Y:S05]  /*15c20*/  @!P0 BRA `(.L_x_1276) ;  /* 0xfffffffc00f08947 */ /* 0x001fea000383ffff */
.L_x_1269:
[----:B------:R-:W-:Y:S05]  /*15c30*/  BSYNC B0 ;  /* 0x0000000000007941 */ /* 0x000fea0003800000 */
.L_x_1268:
[----:B------:R-:W-:Y:S05]  /*15c40*/  EXIT ;  /* 0x000000000000794d */ /* 0x000fea0003800000 */
.L_x_1092:
[----:B0-----:R-:W-:-:S04]  /*15c50*/  IMAD.U32 R3, RZ, RZ, UR39 ;  /* 0x00000027ff037e24 */ /* 0x001fc8000f8e00ff */
[----:B------:R0:W1:Y:S03]  /*15c60*/  SYNCS.PHASECHK.TRANS64.TRYWAIT P1, [R3+URZ+0x30800], R0 ;  /* 0x03080000030075a7 */ /* 0x000066000802017f */
[----:B-1----:R-:W-:Y:S05]  /*15c70*/  @!P1 NANOSLEEP.SYNCS 0x989680 ;  /* 0x009896800000995d */ /* 0x002fea0003900000 */
[----:B------:R-:W1:Y:S02]  /*15c80*/  @!P1 SYNCS.PHASECHK.TRANS64 P1, [R3+URZ+0x30800], R0 ;  /* 0x03080000030095a7 */ /* 0x000e64000802007f */
[----:B-1----:R-:W-:Y:S05]  /*15c90*/  @!P1 BRA `(.L_x_1092) ;  /* 0xfffffffc00ec9947 */ /* 0x002fea000383ffff */
[----:B------:R-:W-:Y:S05]  /*15ca0*/  BRA `(.L_x_1277) ;  /* 0xfffffec000087947 */ /* 0x000fea000383ffff */
.L_x_1096:
[----:B-1----:R1:W2:Y:S02]  /*15cb0*/  SYNCS.PHASECHK.TRANS64.TRYWAIT P2, [R5+URZ+0x30830], R0 ;  /* 0x03083000050075a7 */ /* 0x0022a4000804017f */
[----:B--2---:R-:W-:Y:S05]  /*15cc0*/  @!P2 NANOSLEEP.SYNCS 0x989680 ;  /* 0x009896800000a95d */ /* 0x004fea0003900000 */
[----:B------:R-:W2:Y:S02]  /*15cd0*/  @!P2 SYNCS.PHASECHK.TRANS64 P2, [R5+URZ+0x30830], R0 ;  /* 0x030830000500a5a7 */ /* 0x000ea4000804007f */
[----:B--2---:R-:W-:Y:S05]  /*15ce0*/  @!P2 BRA `(.L_x_1096) ;  /* 0xfffffffc00f0a947 */ /* 0x004fea000383ffff */
[----:B------:R-:W-:Y:S05]  /*15cf0*/  BRA `(.L_x_1095) ;  /* 0xfffffec0002c7947 */ /* 0x000fea000383ffff */
.L_x_1112:
[----:B-1----:R-:W-:-:S04]  /*15d00*/  IMAD.U32 R153, RZ, RZ, UR6 ;  /* 0x00000006ff997e24 */ /* 0x002fc8000f8e00ff */
[----:B------:R1:W2:Y:S03]  /*15d10*/  SYNCS.PHASECHK.TRANS64.TRYWAIT P2, [R153+URZ+0x30830], R152 ;  /* 0x03083098990075a7 */ /* 0x0002a6000804017f */
[----:B--2---:R-:W-:Y:S05]  /*15d20*/  @!P2 NANOSLEEP.SYNCS 0x989680 ;  /* 0x009896800000a95d */ /* 0x004fea0003900000 */
[----:B------:R-:W2:Y:S02]  /*15d30*/  @!P2 SYNCS.PHASECHK.TRANS64 P2, [R153+URZ+0x30830], R152 ;  /* 0x030830989900a5a7 */ /* 0x000ea4000804007f */
[----:B--2---:R-:W-:Y:S05]  /*15d40*/  @!P2 BRA `(.L_x_1112) ;  /* 0xfffffffc00eca947 */ /* 0x004fea000383ffff */
[----:B------:R-:W-:Y:S05]  /*15d50*/  BRA `(.L_x_1111) ;  /* 0xfffffee800d47947 */ /* 0x000fea000383ffff */
.L_x_1116:
[----:B-1----:R-:W-:-:S04]  /*15d60*/  IMAD.U32 R219, RZ, RZ, UR14 ;  /* 0x0000000effdb7e24 */ /* 0x002fc8000f8e00ff */
[----:B------:R1:W2:Y:S03]  /*15d70*/  SYNCS.PHASECHK.TRANS64.TRYWAIT P2, [R219+URZ+0x30850], R0 ;  /* 0x03085000db0075a7 */ /* 0x0002a6000804017f */
[----:B--2---:R-:W-:Y:S05]  /*15d80*/  @!P2 NANOSLEEP.SYNCS 0x989680 ;  /* 0x009896800000a95d */ /* 0x004fea0003900000 */
[----:B------:R-:W2:Y:S02]  /*15d90*/  @!P2 SYNCS.PHASECHK.TRANS64 P2, [R219+URZ+0x30850], R0 ;  /* 0x03085000db00a5a7 */ /* 0x000ea4000804007f */
[----:B--2---:R-:W-:Y:S05]  /*15da0*/  @!P2 BRA `(.L_x_1116) ;  /* 0xfffffffc00eca947 */ /* 0x004fea000383ffff */
[----:B------:R-:W-:Y:S05]  /*15db0*/  BRA `(.L_x_1115) ;  /* 0xfffffef8006c7947 */ /* 0x000fea000383ffff */
.L_x_1133:
[----:B-1----:R-:W-:-:S04]  /*15dc0*/  IMAD.U32 R5, RZ, RZ, UR6 ;  /* 0x00000006ff057e24 */ /* 0x002fc8000f8e00ff */
[----:B------:R1:W2:Y:S03]  /*15dd0*/  SYNCS.PHASECHK.TRANS64.TRYWAIT P2, [R5+URZ+0x30830], R4 ;  /* 0x03083004050075a7 */ /* 0x0002a6000804017f */
[----:B--2---:R-:W-:Y:S05]  /*15de0*/  @!P2 NANOSLEEP.SYNCS 0x989680 ;  /* 0x009896800000a95d */ /* 0x004fea0003900000 */
[----:B------:R-:W2:Y:S02]  /*15df0*/  @!P2 SYNCS.PHASECHK.TRANS64 P2, [R5+URZ+0x30830], R4 ;  /* 0x030830040500a5a7 */ /* 0x000ea4000804007f */
[----:B--2---:R-:W-:Y:S05]  /*15e00*/  @!P2 BRA `(.L_x_1133) ;  /* 0xfffffffc00eca947 */ /* 0x004fea000383ffff */
[----:B------:R-:W-:Y:S05]  /*15e10*/  BRA `(.L_x_1132) ;  /* 0xffffff1400f07947 */ /* 0x000fea000383ffff */
.L_x_1137:
[----:B-1----:R-:W-:-:S04]  /*15e20*/  IMAD.U32 R5, RZ, RZ, UR14 ;  /* 0x0000000eff057e24 */ /* 0x002fc8000f8e00ff */
[----:B------:R1:W3:Y:S03]  /*15e30*/  SYNCS.PHASECHK.TRANS64.TRYWAIT P2, [R5+URZ+0x30850], R0 ;  /* 0x03085000050075a7 */ /* 0x0002e6000804017f */
[----:B---3--:R-:W-:Y:S05]  /*15e40*/  @!P2 NANOSLEEP.SYNCS 0x989680 ;  /* 0x009896800000a95d */ /* 0x008fea0003900000 */
[----:B------:R-:W3:Y:S02]  /*15e50*/  @!P2 SYNCS.PHASECHK.TRANS64 P2, [R5+URZ+0x30850], R0 ;  /* 0x030850000500a5a7 */ /* 0x000ee4000804007f */
[----:B---3--:R-:W-:Y:S05]  /*15e60*/  @!P2 BRA `(.L_x_1137) ;  /* 0xfffffffc00eca947 */ /* 0x008fea000383ffff */
[----:B------:R-:W-:Y:S05]  /*15e70*/  BRA `(.L_x_1136) ;  /* 0xffffff2400887947 */ /* 0x000fea000383ffff */
.L_x_1143:
[----:B-1----:R-:W-:-:S04]  /*15e80*/  IMAD.U32 R5, RZ, RZ, UR6 ;  /* 0x00000006ff057e24 */ /* 0x002fc8000f8e00ff */
[----:B------:R1:W2:Y:S03]  /*15e90*/  SYNCS.PHASECHK.TRANS64.TRYWAIT P2, [R5+URZ+0x30830], R4 ;  /* 0x03083004050075a7 */ /* 0x0002a6000804017f */
[----:B--2---:R-:W-:Y:S05]  /*15ea0*/  @!P2 NANOSLEEP.SYNCS 0x989680 ;  /* 0x009896800000a95d */ /* 0x004fea0003900000 */
[----:B------:R-:W2:Y:S02]  /*15eb0*/  @!P2 SYNCS.PHASECHK.TRANS64 P2, [R5+URZ+0x30830], R4 ;  /* 0x030830040500a5a7 */ /* 0x000ea4000804007f */
[----:B--2---:R-:W-:Y:S05]  /*15ec0*/  @!P2 BRA `(.L_x_1143) ;  /* 0xfffffffc00eca947 */ /* 0x004fea000383ffff */
[----:B------:R-:W-:Y:S05]  /*15ed0*/  BRA `(.L_x_1142) ;  /* 0xffffff3800107947 */ /* 0x000fea000383ffff */
.L_x_1147:
[----:B-1----:R-:W-:-:S04]  /*15ee0*/  MOV R5, UR14 ;  /* 0x0000000e00057c02 */ /* 0x002fc80008000f00 */
[----:B------:R1:W3:Y:S03]  /*15ef0*/  SYNCS.PHASECHK.TRANS64.TRYWAIT P2, [R5+URZ+0x30850], R0 ;  /* 0x03085000050075a7 */ /* 0x0002e6000804017f */
[----:B---3--:R-:W-:Y:S05]  /*15f00*/  @!P2 NANOSLEEP.SYNCS 0x989680 ;  /* 0x009896800000a95d */ /* 0x008fea0003900000 */
[----:B------:R-:W3:Y:S02]  /*15f10*/  @!P2 SYNCS.PHASECHK.TRANS64 P2, [R5+URZ+0x30850], R0 ;  /* 0x030850000500a5a7 */ /* 0x000ee4000804007f */
[----:B---3--:R-:W-:Y:S05]  /*15f20*/  @!P2 BRA `(.L_x_1147) ;  /* 0xfffffffc00eca947 */ /* 0x008fea000383ffff */
[----:B------:R-:W-:Y:S05]  /*15f30*/  BRA `(.L_x_1146) ;  /* 0xffffff4400a87947 */ /* 0x000fea000383ffff */
.L_x_1160:
[----:B-1----:R-:W-:-:S04]  /*15f40*/  IMAD.U32 R3, RZ, RZ, UR5 ;  /* 0x00000005ff037e24 */ /* 0x002fc8000f8e00ff */
[----:B------:R1:W2:Y:S03]  /*15f50*/  SYNCS.PHASECHK.TRANS64.TRYWAIT P0, [R3+URZ+0x30850], R0 ;  /* 0x03085000030075a7 */ /* 0x0002a6000800017f */
[----:B--2---:R-:W-:Y:S05]  /*15f60*/  @!P0 NANOSLEEP.SYNCS 0x989680 ;  /* 0x009896800000895d */ /* 0x004fea0003900000 */
[----:B------:R-:W2:Y:S02]  /*15f70*/  @!P0 SYNCS.PHASECHK.TRANS64 P0, [R3+URZ+0x30850], R0 ;  /* 0x03085000030085a7 */ /* 0x000ea4000800007f */
[----:B--2---:R-:W-:Y:S05]  /*15f80*/  @!P0 BRA `(.L_x_1160) ;  /* 0xfffffffc00ec8947 */ /* 0x004fea000383ffff */
[----:B------:R-:W-:Y:S05]  /*15f90*/  BRA `(.L_x_1159) ;  /* 0xffffff68006c7947 */ /* 0x000fea000383ffff */
.L_x_1210:
[----:B------:R-:W1:Y:S01]  /*15fa0*/  S2R R9, SR_TID.X ;  /* 0x0000000000097919 */ /* 0x000e620000002100 */
[----:B------:R-:W-:Y:S01]  /*15fb0*/  BSSY B0, `(.L_x_1278) ;  /* 0x000000a000007945 */ /* 0x000fe20003800000 */
[----:B------:R-:W-:Y:S02]  /*15fc0*/  IMAD.MOV.U32 R12, RZ, RZ, RZ ;  /* 0x000000ffff0c7224 */ /* 0x000fe400078e00ff */
[----:B------:R-:W-:Y:S02]  /*15fd0*/  IMAD.MOV.U32 R11, RZ, RZ, 0x1f ;  /* 0x0000001fff0b7424 */ /* 0x000fe400078e00ff */
[----:B------:R-:W-:Y:S01]  /*15fe0*/  IMAD.MOV.U32 R15, RZ, RZ, -0x1 ;  /* 0xffffffffff0f7424 */ /* 0x000fe200078e00ff */
[----:B-1----:R-:W-:-:S04]  /*15ff0*/  SHF.R.U32.HI R9, RZ, 0x5, R9 ;  /* 0x00000005ff097819 */ /* 0x002fc80000011609 */
[----:B------:R-:W-:-:S05]  /*16000*/  LOP3.LUT R9, R9, 0x3, RZ, 0xc0, !PT ;  /* 0x0000000309097812 */ /* 0x000fca00078ec0ff */
[----:B0-----:R-:W-:-:S07]  /*16010*/  IMAD.MOV.U32 R13, RZ, RZ, R9 ;  /* 0x000000ffff0d7224 */ /* 0x001fce00078e0009 */
[----:B------:R-:W-:Y:S05]  /*16020*/  WARPSYNC.COLLECTIVE R15, `(.L_x_1279) ;  /* 0x000000000f087348 */ /* 0x000fea0003c00000 */
[----:B------:R0:W1:Y:S02]  /*16030*/  SHFL.IDX P6, R14, R13, R12, R11 ;  /* 0x0000000c0d0e7389 */ /* 0x00006400000c000b */
[----:B01----:R-:W-:Y:S01]  /*16040*/  ENDCOLLECTIVE ;  /* 0x000000000000791b */ /* 0x003fe20003800000 */
.L_x_1279:
[----:B------:R-:W-:Y:S05]  /*16050*/  BSYNC B0 ;  /* 0x0000000000007941 */ /* 0x000fea0003800000 */
.L_x_1278:
[----:B------:R-:W-:Y:S05]  /*16060*/  BRA `(.L_x_1280) ;  /* 0xffffffc000347947 */ /* 0x000fea000383ffff */
.L_x_1211:
[----:B------:R-:W-:Y:S01]  /*16070*/  BSSY B0, `(.L_x_1281) ;  /* 0x0000006000007945 */ /* 0x000fe20003800000 */
[----:B------:R-:W-:-:S07]  /*16080*/  IMAD.MOV.U32 R15, RZ, RZ, -0x1 ;  /* 0xffffffffff0f7424 */ /* 0x000fce00078e00ff */
[----:B0-----:R-:W-:Y:S05]  /*16090*/  WARPSYNC.COLLECTIVE R15, `(.L_x_1282) ;  /* 0x000000000f0c7348 */ /* 0x001fea0003c00000 */
[----:B------:R-:W-:Y:S02]  /*160a0*/  ELECT P6, UR62, PT ;  /* 0x00000000003e782f */ /* 0x000fe400038c0000 */
[----:B------:R-:W-:Y:S01]  /*160b0*/  MOV R14, UR62 ;  /* 0x0000003e000e7c02 */ /* 0x000fe20008000f00 */
[----:B0-----:R-:W-:Y:S10]  /*160c0*/  ENDCOLLECTIVE ;  /* 0x000000000000791b */ /* 0x001ff40003800000 */
.L_x_1282:
[----:B------:R-:W-:Y:S05]  /*160d0*/  BSYNC B0 ;  /* 0x0000000000007941 */ /* 0x000fea0003800000 */
.L_x_1281:
[----:B------:R-:W-:Y:S05]  /*160e0*/  BRA `(.L_x_1283) ;  /* 0xffffffc000247947 */ /* 0x000fea000383ffff */
.L_x_1214:
[----:B-1----:R1:W2:Y:S02]  /*160f0*/  SYNCS.PHASECHK.TRANS64.TRYWAIT P0, [R9+URZ+0x30840], R10 ;  /* 0x0308400a090075a7 */ /* 0x0022a4000800017f */
[----:B--2---:R-:W-:Y:S05]  /*16100*/  @!P0 NANOSLEEP.SYNCS 0x989680 ;  /* 0x009896800000895d */ /* 0x004fea0003900000 */
[----:B------:R-:W2:Y:S02]  /*16110*/  @!P0 SYNCS.PHASECHK.TRANS64 P0, [R9+URZ+0x30840], R10 ;  /* 0x0308400a090085a7 */ /* 0x000ea4000800007f */
[----:B--2---:R-:W-:Y:S05]  /*16120*/  @!P0 BRA `(.L_x_1214) ;  /* 0xfffffffc00f08947 */ /* 0x004fea000383ffff */
[----:B------:R-:W-:Y:S05]  /*16130*/  BRA `(.L_x_1284) ;  /* 0xffffffc000907947 */ /* 0x000fea000383ffff */
.L_x_1217:
        /* <DEDUP_REMOVED lines=8> */
.L_x_1225:
[----:B0-----:R0:W1:Y:S02]  /*161c0*/  SYNCS.PHASECHK.TRANS64.TRYWAIT P0, [R2+URZ+0x30840], R3 ;  /* 0x03084003020075a7 */ /* 0x001064000800017f */
[----:B-1----:R-:W-:Y:S05]  /*161d0*/  @!P0 NANOSLEEP.SYNCS 0x989680 ;  /* 0x009896800000895d */ /* 0x002fea0003900000 */
[----:B------:R-:W1:Y:S02]  /*161e0*/  @!P0 SYNCS.PHASECHK.TRANS64 P0, [R2+URZ+0x30840], R3 ;  /* 0x03084003020085a7 */ /* 0x000e64000800007f */
[----:B-1----:R-:W-:Y:S05]  /*161f0*/  @!P0 BRA `(.L_x_1225) ;  /* 0xfffffffc00f08947 */ /* 0x002fea000383ffff */
[----:B------:R-:W-:Y:S05]  /*16200*/  BRA `(.L_x_1286) ;  /* 0xffffffc800cc7947 */ /* 0x000fea000383ffff */
.L_x_1227:
[----:B0-----:R0:W1:Y:S02]  /*16210*/  SYNCS.PHASECHK.TRANS64.TRYWAIT P0, [R3+URZ+0x60], R2 ;  /* 0x00006002030075a7 */ /* 0x001064000800017f */
[----:B-1----:R-:W-:Y:S05]  /*16220*/  @!P0 NANOSLEEP.SYNCS 0x989680 ;  /* 0x009896800000895d */ /* 0x002fea0003900000 */
[----:B------:R-:W1:Y:S02]  /*16230*/  @!P0 SYNCS.PHASECHK.TRANS64 P0, [R3+URZ+0x60], R2 ;  /* 0x00006002030085a7 */ /* 0x000e64000800007f */
[----:B-1----:R-:W-:Y:S05]  /*16240*/  @!P0 BRA `(.L_x_1227) ;  /* 0xfffffffc00f08947 */ /* 0x002fea000383ffff */
[----:B------:R-:W-:Y:S05]  /*16250*/  BRA `(.L_x_1287) ;  /* 0xffffffcc008c7947 */ /* 0x000fea000383ffff */
.L_x_1232:
[----:B-1----:R1:W2:Y:S02]  /*16260*/  SYNCS.PHASECHK.TRANS64.TRYWAIT P0, [R2+URZ+0x30840], R3 ;  /* 0x03084003020075a7 */ /* 0x0022a4000800017f */
[----:B--2---:R-:W-:Y:S05]  /*16270*/  @!P0 NANOSLEEP.SYNCS 0x989680 ;  /* 0x009896800000895d */ /* 0x004fea0003900000 */
[----:B------:R-:W2:Y:S02]  /*16280*/  @!P0 SYNCS.PHASECHK.TRANS64 P0, [R2+URZ+0x30840], R3 ;  /* 0x03084003020085a7 */ /* 0x000ea4000800007f */
[----:B--2---:R-:W-:Y:S05]  /*16290*/  @!P0 BRA `(.L_x_1232) ;  /* 0xfffffffc00f08947 */ /* 0x004fea000383ffff */
[----:B------:R-:W-:Y:S05]  /*162a0*/  BRA `(.L_x_1288) ;  /* 0xffffffd400207947 */ /* 0x000fea000383ffff */
.L_x_1234:
[----:B0-----:R0:W1:Y:S02]  /*162b0*/  SYNCS.PHASECHK.TRANS64.TRYWAIT P1, [R3+URZ+0x60], R2 ;  /* 0x00006002030075a7 */ /* 0x001064000802017f */
[----:B-1----:R-:W-:Y:S05]  /*162c0*/  @!P1 NANOSLEEP.SYNCS 0x989680 ;  /* 0x009896800000995d */ /* 0x002fea0003900000 */
[----:B------:R-:W1:Y:S02]  /*162d0*/  @!P1 SYNCS.PHASECHK.TRANS64 P1, [R3+URZ+0x60], R2 ;  /* 0x00006002030095a7 */ /* 0x000e64000802007f */
[----:B-1----:R-:W-:Y:S05]  /*162e0*/  @!P1 BRA `(.L_x_1234) ;  /* 0xfffffffc00f09947 */ /* 0x002fea000383ffff */
[----:B------:R-:W-:Y:S05]  /*162f0*/  BRA `(.L_x_1289) ;  /* 0xffffffd400e07947 */ /* 0x000fea000383ffff */
.L_x_1239:
[----:B--2---:R2:W3:Y:S02]  /*16300*/  SYNCS.PHASECHK.TRANS64.TRYWAIT P0, [R2+URZ+0x30840], R3 ;  /* 0x03084003020075a7 */ /* 0x0044e4000800017f */
[----:B---3--:R-:W-:Y:S05]  /*16310*/  @!P0 NANOSLEEP.SYNCS 0x989680 ;  /* 0x009896800000895d */ /* 0x008fea0003900000 */
[----:B------:R-:W3:Y:S02]  /*16320*/  @!P0 SYNCS.PHASECHK.TRANS64 P0, [R2+URZ+0x30840], R3 ;  /* 0x03084003020085a7 */ /* 0x000ee4000800007f */
[----:B---3--:R-:W-:Y:S05]  /*16330*/  @!P0 BRA `(.L_x_1239) ;  /* 0xfffffffc00f08947 */ /* 0x008fea000383ffff */
[----:B------:R-:W-:Y:S05]  /*16340*/  BRA `(.L_x_1290) ;  /* 0xffffffdc002c7947 */ /* 0x000fea000383ffff */
.L_x_1241:
[----:B0-----:R0:W1:Y:S02]  /*16350*/  SYNCS.PHASECHK.TRANS64.TRYWAIT P1, [R2+URZ+0x60], R9 ;  /* 0x00006009020075a7 */ /* 0x001064000802017f */
[----:B-1----:R-:W-:Y:S05]  /*16360*/  @!P1 NANOSLEEP.SYNCS 0x989680 ;  /* 0x009896800000995d */ /* 0x002fea0003900000 */
[----:B------:R-:W1:Y:S02]  /*16370*/  @!P1 SYNCS.PHASECHK.TRANS64 P1, [R2+URZ+0x60], R9 ;  /* 0x00006009020095a7 */ /* 0x000e64000802007f */
[----:B-1----:R-:W-:Y:S05]  /*16380*/  @!P1 BRA `(.L_x_1241) ;  /* 0xfffffffc00f09947 */ /* 0x002fea000383ffff */
[----:B------:R-:W-:Y:S05]  /*16390*/  BRA `(.L_x_1291) ;  /* 0xffffffdc00ec7947 */ /* 0x000fea000383ffff */
.L_x_1248:
[----:B-1----:R1:W2:Y:S02]  /*163a0*/  SYNCS.PHASECHK.TRANS64.TRYWAIT P0, [R3+URZ+0x30860], R0 ;  /* 0x03086000030075a7 */ /* 0x0022a4000800017f */
[----:B--2---:R-:W-:Y:S05]  /*163b0*/  @!P0 NANOSLEEP.SYNCS 0x989680 ;  /* 0x009896800000895d */ /* 0x004fea0003900000 */
[----:B------:R-:W2:Y:S02]  /*163c0*/  @!P0 SYNCS.PHASECHK.TRANS64 P0, [R3+URZ+0x30860], R0 ;  /* 0x03086000030085a7 */ /* 0x000ea4000800007f */
[----:B--2---:R-:W-:Y:S05]  /*163d0*/  @!P0 BRA `(.L_x_1248) ;  /* 0xfffffffc00f08947 */ /* 0x004fea000383ffff */
[----:B------:R-:W-:Y:S05]  /*163e0*/  BRA `(.L_x_1292) ;  /* 0xffffffe400207947 */ /* 0x000fea000383ffff */
.L_x_1250:
        /* <DEDUP_REMOVED lines=8> */
.L_x_1294:
[----:B------:R-:W-:Y:S05]  /*16470*/  BSYNC B0 ;  /* 0x0000000000007941 */ /* 0x000fea0003800000 */
.L_x_1293:
        /* <DEDUP_REMOVED lines=8> */
.L_x_1295:
[----:B------:R-:W-:Y:S01]  /*16500*/  IMAD.MOV.U32 R16, RZ, RZ, R14 ;  /* 0x000000ffff107224 */ /* 0x000fe200078e000e */
[----:B------:R-:W-:Y:S06]  /*16510*/  BRA `(.L_x_1296) ;  /* 0xffffffe400d07947 */ /* 0x000fec000383ffff */
.L_x_1253:
[----:B------:R-:W-:Y:S01]  /*16520*/  BSSY B0, `(.L_x_1297) ;  /* 0x0000008000007945 */ /* 0x000fe20003800000 */
[----:B0----5:R-:W-:Y:S01]  /*16530*/  IMAD.MOV.U32 R13, RZ, RZ, R17 ;  /* 0x000000ffff0d7224 */ /* 0x021fe200078e0011 */
[----:B------:R-:W-:Y:S01]  /*16540*/  MOV R12, 0x1 ;  /* 0x00000001000c7802 */ /* 0x000fe20000000f00 */
[----:B------:R-:W-:Y:S02]  /*16550*/  IMAD.MOV.U32 R11, RZ, RZ, RZ ;  /* 0x000000ffff0b7224 */ /* 0x000fe400078e00ff */
[----:B------:R-:W-:-:S07]  /*16560*/  IMAD.MOV.U32 R15, RZ, RZ, -0x1 ;  /* 0xffffffffff0f7424 */ /* 0x000fce00078e00ff */
[----:B-1234-:R-:W-:Y:S05]  /*16570*/  WARPSYNC.COLLECTIVE R15, `(.L_x_1298) ;  /* 0x000000000f087348 */ /* 0x01efea0003c00000 */
[----:B------:R0:W0:Y:S02]  /*16580*/  SHFL.UP P6, R14, R13, R12, R11 ;  /* 0x0400000c0d0e7389 */ /* 0x00002400000c000b */
[----:B01234-:R-:W-:Y:S01]  /*16590*/  ENDCOLLECTIVE ;  /* 0x000000000000791b */ /* 0x01ffe20003800000 */
.L_x_1298:
[----:B------:R-:W-:Y:S05]  /*165a0*/  BSYNC B0 ;  /* 0x0000000000007941 */ /* 0x000fea0003800000 */
.L_x_1297:
[----:B------:R-:W-:Y:S01]  /*165b0*/  ISETP.NE.AND P0, PT, R6, RZ, PT ;  /* 0x000000ff0600720c */ /* 0x000fe20003f05270 */
        /* <DEDUP_REMOVED lines=9> */
.L_x_1299:
        /* <DEDUP_REMOVED lines=8> */
.L_x_1300:
        /* <DEDUP_REMOVED lines=8> */
.L_x_1301:
        /* <DEDUP_REMOVED lines=8> */
.L_x_1302:
        /* <DEDUP_REMOVED lines=8> */
.L_x_1303:
[----:B------:R-:W-:Y:S05]  /*16850*/  BRA `(.L_x_1304) ;  /* 0xffffffe400987947 */ /* 0x000fea000383ffff */
.L_x_1258:
[----:B------:R-:W-:Y:S01]  /*16860*/  BSSY B0, `(.L_x_1305) ;  /* 0x0000008000007945 */ /* 0x000fe20003800000 */
[----:B-----5:R-:W-:Y:S02]  /*16870*/  IMAD.MOV.U32 R13, RZ, RZ, R17 ;  /* 0x000000ffff0d7224 */ /* 0x020fe400078e0011 */
[----:B------:R-:W-:Y:S02]  /*16880*/  IMAD.MOV.U32 R12, RZ, RZ, 0x1 ;  /* 0x00000001ff0c7424 */ /* 0x000fe400078e00ff */
[----:B------:R-:W-:Y:S02]  /*16890*/  IMAD.MOV.U32 R11, RZ, RZ, RZ ;  /* 0x000000ffff0b7224 */ /* 0x000fe400078e00ff */
[----:B------:R-:W-:-:S07]  /*168a0*/  IMAD.MOV.U32 R15, RZ, RZ, -0x1 ;  /* 0xffffffffff0f7424 */ /* 0x000fce00078e00ff */
[----:B0-----:R-:W-:Y:S05]  /*168b0*/  WARPSYNC.COLLECTIVE R15, `(.L_x_1306) ;  /* 0x000000000f087348 */ /* 0x001fea0003c00000 */
[----:B------:R1:W2:Y:S02]  /*168c0*/  SHFL.UP P6, R14, R13, R12, R11 ;  /* 0x0400000c0d0e7389 */ /* 0x0002a400000c000b */
[----:B012---:R-:W-:Y:S01]  /*168d0*/  ENDCOLLECTIVE ;  /* 0x000000000000791b */ /* 0x007fe20003800000 */
.L_x_1306:
[----:B------:R-:W-:Y:S05]  /*168e0*/  BSYNC B0 ;  /* 0x0000000000007941 */ /* 0x000fea0003800000 */
.L_x_1305:
[----:B------:R-:W-:Y:S01]  /*168f0*/  ISETP.NE.AND P0, PT, R6, RZ, PT ;  /* 0x000000ff0600720c */ /* 0x000fe20003f05270 */
[----:B------:R-:W-:Y:S01]  /*16900*/  IMAD.MOV.U32 R12, RZ, RZ, 0x2 ;  /* 0x00000002ff0c7424 */ /* 0x000fe200078e00ff */
[----:B------:R-:W-:Y:S01]  /*16910*/  MOV R11, RZ ;  /* 0x000000ff000b7202 */ /* 0x000fe20000000f00 */
[----:B------:R-:W-:Y:S01]  /*16920*/  IMAD.MOV.U32 R15, RZ, RZ, -0x1 ;  /* 0xffffffffff0f7424 */ /* 0x000fe200078e00ff */
[----:B------:R-:W-:Y:S02]  /*16930*/  SEL R14, R14, RZ, P0 ;  /* 0x000000ff0e0e7207 */ /* 0x000fe40000000000 */
[----:B------:R-:W-:-:S03]  /*16940*/  ISETP.GE.U32.AND P0, PT, R6, 0x2, PT ;  /* 0x000000020600780c */ /* 0x000fc60003f06070 */
[----:B------:R-:W-:-:S10]  /*16950*/  IMAD.IADD R13, R17, 0x1, R14 ;  /* 0x00000001110d7824 */ /* 0x000fd400078e020e */
[----:B------:R-:W-:Y:S05]  /*16960*/  WARPSYNC.COLLECTIVE R15, `(.L_x_1307) ;  /* 0x000000000f087348 */ /* 0x000fea0003c00000 */
[----:B------:R0:W1:Y:S02]  /*16970*/  SHFL.UP P6, R14, R13, R12, R11 ;  /* 0x0400000c0d0e7389 */ /* 0x00006400000c000b */
[----:B01----:R-:W-:Y:S01]  /*16980*/  ENDCOLLECTIVE ;  /* 0x000000000000791b */ /* 0x003fe20003800000 */
.L_x_1307:
        /* <DEDUP_REMOVED lines=8> */
.L_x_1308:
        /* <DEDUP_REMOVED lines=8> */
.L_x_1309:
[----:B------:R-:W-:Y:S01]  /*16a90*/  IMAD.MOV.U32 R12, RZ, RZ, 0x10 ;  /* 0x00000010ff0c7424 */ /* 0x000fe200078e00ff */
[----:B------:R-:W-:Y:S02]  /*16aa0*/  SEL R14, R14, RZ, P0 ;  /* 0x000000ff0e0e7207 */ /* 0x000fe40000000000 */
[----:B------:R-:W-:Y:S02]  /*16ab0*/  ISETP.GE.U32.AND P0, PT, R6, 0x10, PT ;  /* 0x000000100600780c */ /* 0x000fe40003f06070 */
[----:B------:R-:W-:-:S05]  /*16ac0*/  IADD3 R5, R3, R14, RZ ;  /* 0x0000000e03057210 */ /* 0x000fca0007ffe0ff */
[----:B------:R-:W-:-:S07]  /*16ad0*/  IMAD.MOV.U32 R13, RZ, RZ, R5 ;  /* 0x000000ffff0d7224 */ /* 0x000fce00078e0005 */
[----:B------:R-:W-:Y:S05]  /*16ae0*/  WARPSYNC.COLLECTIVE R15, `(.L_x_1310) ;  /* 0x000000000f087348 */ /* 0x000fea0003c00000 */
[----:B------:R0:W1:Y:S02]  /*16af0*/  SHFL.UP P6, R14, R13, R12, R11 ;  /* 0x0400000c0d0e7389 */ /* 0x00006400000c000b */
[----:B01----:R-:W-:Y:S01]  /*16b00*/  ENDCOLLECTIVE ;  /* 0x000000000000791b */ /* 0x003fe20003800000 */
.L_x_1310:
        /* <DEDUP_REMOVED lines=8> */
.L_x_1311:
[----:B------:R-:W-:Y:S05]  /*16b90*/  BRA `(.L_x_1312) ;  /* 0xffffffe400807947 */ /* 0x000fea000383ffff */
.L_x_1260:
[----:B------:R-:W-:Y:S01]  /*16ba0*/  BSSY B0, `(.L_x_1313) ;  /* 0x0000006000007945 */ /* 0x000fe20003800000 */
[----:B------:R-:W-:Y:S01]  /*16bb0*/  PLOP3.LUT P6, PT, P6, PT, PT, 0x8, 0x0 ;  /* 0x000000000000781c */ /* 0x000fe200037ce170 */
[----:B------:R-:W-:-:S12]  /*16bc0*/  IMAD.MOV.U32 R15, RZ, RZ, -0x1 ;  /* 0xffffffffff0f7424 */ /* 0x000fd800078e00ff */
[----:B0-----:R-:W-:Y:S05]  /*16bd0*/  WARPSYNC.COLLECTIVE R15, `(.L_x_1314) ;  /* 0x000000000f087348 */ /* 0x001fea0003c00000 */
[----:B------:R-:W-:Y:S01]  /*16be0*/  VOTE.ANY R14, PT, P6 ;  /* 0x00000000000e7806 */ /* 0x000fe200030e0100 */
[----:B0-----:R-:W-:Y:S06]  /*16bf0*/  ENDCOLLECTIVE ;  /* 0x000000000000791b */ /* 0x001fec0003800000 */
.L_x_1314:
[----:B------:R-:W-:Y:S05]  /*16c00*/  BSYNC B0 ;  /* 0x0000000000007941 */ /* 0x000fea0003800000 */
.L_x_1313:
[----:B------:R-:W-:Y:S01]  /*16c10*/  MOV R3, R14 ;  /* 0x0000000e00037202 */ /* 0x000fe20000000f00 */
[----:B------:R-:W-:Y:S02]  /*16c20*/  IMAD.MOV.U32 R13, RZ, RZ, R17 ;  /* 0x000000ffff0d7224 */ /* 0x000fe400078e0011 */
[----:B------:R-:W-:Y:S01]  /*16c30*/  IMAD.MOV.U32 R11, RZ, RZ, 0x1f ;  /* 0x0000001fff0b7424 */ /* 0x000fe200078e00ff */
[----:B------:R-:W0:Y:S01]  /*16c40*/  POPC R6, R3 ;  /* 0x0000000300067309 */ /* 0x000e220000000000 */
[----:B------:R-:W-:Y:S02]  /*16c50*/  IMAD.MOV.U32 R15, RZ, RZ, -0x1 ;  /* 0xffffffffff0f7424 */ /* 0x000fe400078e00ff */
[----:B0-----:R-:W-:-:S07]  /*16c60*/  IMAD.MOV.U32 R12, RZ, RZ, R6 ;  /* 0x000000ffff0c7224 */ /* 0x001fce00078e0006 */
[----:B------:R-:W-:Y:S05]  /*16c70*/  WARPSYNC.COLLECTIVE R15, `(.L_x_1315) ;  /* 0x000000000f087348 */ /* 0x000fea0003c00000 */
[----:B------:R0:W1:Y:S02]  /*16c80*/  SHFL.IDX P6, R14, R13, R12, R11 ;  /* 0x0000000c0d0e7389 */ /* 0x00006400000c000b */
[----:B01----:R-:W-:Y:S01]  /*16c90*/  ENDCOLLECTIVE ;  /* 0x000000000000791b */ /* 0x003fe20003800000 */
.L_x_1315:
[----:B------:R-:W-:Y:S01]  /*16ca0*/  IMAD.MOV.U32 R17, RZ, RZ, R14 ;  /* 0x000000ffff117224 */ /* 0x000fe200078e000e */
[----:B------:R-:W-:Y:S06]  /*16cb0*/  BRA `(.L_x_1316) ;  /* 0xffffffe400707947 */ /* 0x000fec000383ffff */
.L_x_1262:
[----:B------:R-:W-:Y:S01]  /*16cc0*/  BSSY B0, `(.L_x_1317) ;  /* 0x0000007000007945 */ /* 0x000fe20003800000 */
[----:B------:R-:W-:Y:S01]  /*16cd0*/  IMAD.MOV.U32 R13, RZ, RZ, R2 ;  /* 0x000000ffff0d7224 */ /* 0x000fe200078e0002 */
[----:B------:R-:W-:Y:S01]  /*16ce0*/  MOV R15, 0xffffffff ;  /* 0xffffffff000f7802 */ /* 0x000fe20000000f00 */
[----:B------:R-:W-:-:S07]  /*16cf0*/  IMAD.MOV.U32 R11, RZ, RZ, 0x1f ;  /* 0x0000001fff0b7424 */ /* 0x000fce00078e00ff */
[----:B012---:R-:W-:Y:S05]  /*16d00*/  WARPSYNC.COLLECTIVE R15, `(.L_x_1318) ;  /* 0x000000000f087348 */ /* 0x007fea0003c00000 */
[----:B------:R3:W4:Y:S02]  /*16d10*/  SHFL.IDX P6, R14, R13, R12, R11 ;  /* 0x0000000c0d0e7389 */ /* 0x00072400000c000b */
[----:B01234-:R-:W-:Y:S01]  /*16d20*/  ENDCOLLECTIVE ;  /* 0x000000000000791b */ /* 0x01ffe20003800000 */
.L_x_1318:
[----:B------:R-:W-:Y:S05]  /*16d30*/  BSYNC B0 ;  /* 0x0000000000007941 */ /* 0x000fea0003800000 */
.L_x_1317:
[----:B------:R-:W-:Y:S01]  /*16d40*/  IMAD.MOV.U32 R7, RZ, RZ, R14 ;  /* 0x000000ffff077224 */ /* 0x000fe200078e000e */
[----:B------:R-:W-:Y:S06]  /*16d50*/  BRA `(.L_x_1261) ;  /* 0xffffffe400647947 */ /* 0x000fec000383ffff */
.L_x_1266:
[----:B-1----:R1:W2:Y:S02]  /*16d60*/  SYNCS.PHASECHK.TRANS64.TRYWAIT P0, [R0+URZ+0x30820], R3 ;  /* 0x03082003000075a7 */ /* 0x0022a4000800017f */
[----:B--2---:R-:W-:Y:S05]  /*16d70*/  @!P0 NANOSLEEP.SYNCS 0x989680 ;  /* 0x009896800000895d */ /* 0x004fea0003900000 */
[----:B------:R-:W2:Y:S02]  /*16d80*/  @!P0 SYNCS.PHASECHK.TRANS64 P0, [R0+URZ+0x30820], R3 ;  /* 0x03082003000085a7 */ /* 0x000ea4000800007f */
[----:B--2---:R-:W-:Y:S05]  /*16d90*/  @!P0 BRA `(.L_x_1266) ;  /* 0xfffffffc00f08947 */ /* 0x004fea000383ffff */
[----:B------:R-:W-:Y:S05]  /*16da0*/  BRA `(.L_x_1319) ;  /* 0xffffffe800dc7947 */ /* 0x000fea000383ffff */
.L_x_1267:
[----:B------:R-:W2:Y:S01]  /*16db0*/  S2R R2, SR_TID.X ;  /* 0x0000000000027919 */ /* 0x000ea20000002100 */
[----:B------:R-:W-:Y:S01]  /*16dc0*/  BSSY B0, `(.L_x_1320) ;  /* 0x000000a000007945 */ /* 0x000fe20003800000 */
[----:B------:R-:W-:Y:S02]  /*16dd0*/  IMAD.MOV.U32 R12, RZ, RZ, RZ ;  /* 0x000000ffff0c7224 */ /* 0x000fe400078e00ff */
[----:B------:R-:W-:Y:S02]  /*16de0*/  IMAD.MOV.U32 R11, RZ, RZ, 0x1f ;  /* 0x0000001fff0b7424 */ /* 0x000fe400078e00ff */
[----:B------:R-:W-:Y:S01]  /*16df0*/  IMAD.MOV.U32 R15, RZ, RZ, -0x1 ;  /* 0xffffffffff0f7424 */ /* 0x000fe200078e00ff */
[----:B--2---:R-:W-:-:S04]  /*16e00*/  SHF.R.U32.HI R2, RZ, 0x5, R2 ;  /* 0x00000005ff027819 */ /* 0x004fc80000011602 */
[----:B------:R-:W-:-:S05]  /*16e10*/  LOP3.LUT R2, R2, 0x3, RZ, 0xc0, !PT ;  /* 0x0000000302027812 */ /* 0x000fca00078ec0ff */
[----:B0-----:R-:W-:-:S07]  /*16e20*/  IMAD.MOV.U32 R13, RZ, RZ, R2 ;  /* 0x000000ffff0d7224 */ /* 0x001fce00078e0002 */
[----:B-1----:R-:W-:Y:S05]  /*16e30*/  WARPSYNC.COLLECTIVE R15, `(.L_x_1321) ;  /* 0x000000000f087348 */ /* 0x002fea0003c00000 */
[----:B------:R0:W2:Y:S02]  /*16e40*/  SHFL.IDX P6, R14, R13, R12, R11 ;  /* 0x0000000c0d0e7389 */ /* 0x0000a400000c000b */
[----:B012---:R-:W-:Y:S01]  /*16e50*/  ENDCOLLECTIVE ;  /* 0x000000000000791b */ /* 0x007fe20003800000 */
.L_x_1321:
[----:B------:R-:W-:Y:S05]  /*16e60*/  BSYNC B0 ;  /* 0x0000000000007941 */ /* 0x000fea0003800000 */
.L_x_1320:
[----:B------:R-:W-:Y:S05]  /*16e70*/  BRA `(.L_x_1322) ;  /* 0xffffffe800c47947 */ /* 0x000fea000383ffff */
.L_x_1270:
[----:B------:R-:W-:Y:S01]  /*16e80*/  BSSY B1, `(.L_x_1323) ;  /* 0x0000006000017945 */ /* 0x000fe20003800000 */
[----:B------:R-:W-:-:S07]  /*16e90*/  IMAD.MOV.U32 R15, RZ, RZ, -0x1 ;  /* 0xffffffffff0f7424 */ /* 0x000fce00078e00ff */
[----:B012---:R-:W-:Y:S05]  /*16ea0*/  WARPSYNC.COLLECTIVE R15, `(.L_x_1324) ;  /* 0x000000000f0c7348 */ /* 0x007fea0003c00000 */
[----:B------:R-:W-:Y:S02]  /*16eb0*/  ELECT P6, UR62, PT ;  /* 0x00000000003e782f */ /* 0x000fe400038c0000 */
[----:B------:R-:W-:Y:S01]  /*16ec0*/  MOV R14, UR62 ;  /* 0x0000003e000e7c02 */ /* 0x000fe20008000f00 */
[----:B012---:R-:W-:Y:S10]  /*16ed0*/  ENDCOLLECTIVE ;  /* 0x000000000000791b */ /* 0x007ff40003800000 */
.L_x_1324:
[----:B------:R-:W-:Y:S05]  /*16ee0*/  BSYNC B1 ;  /* 0x0000000000017941 */ /* 0x000fea0003800000 */
.L_x_1323:
[----:B------:R-:W-:Y:S05]  /*16ef0*/  BRA `(.L_x_1325) ;  /* 0xffffffe800bc7947 */ /* 0x000fea000383ffff */
.L_x_1272:
[----:B-1----:R1:W2:Y:S02]  /*16f00*/  SYNCS.PHASECHK.TRANS64.TRYWAIT P0, [R6+URZ], R5 ;  /* 0x00000005060075a7 */ /* 0x0022a4000800017f */
[----:B--2---:R-:W-:Y:S05]  /*16f10*/  @!P0 NANOSLEEP.SYNCS 0x989680 ;  /* 0x009896800000895d */ /* 0x004fea0003900000 */
[----:B------:R-:W2:Y:S02]  /*16f20*/  @!P0 SYNCS.PHASECHK.TRANS64 P0, [R6+URZ], R5 ;  /* 0x00000005060085a7 */ /* 0x000ea4000800007f */
[----:B--2---:R-:W-:Y:S05]  /*16f30*/  @!P0 BRA `(.L_x_1272) ;  /* 0xfffffffc00f08947 */ /* 0x004fea000383ffff */
[----:B------:R-:W-:Y:S05]  /*16f40*/  BRA `(.L_x_1326) ;  /* 0xffffffec00007947 */ /* 0x000fea000383ffff */
.L_x_1273:
[----:B--2---:R2:W3:Y:S02]  /*16f50*/  SYNCS.PHASECHK.TRANS64.TRYWAIT P0, [R7+URZ], R2 ;  /* 0x00000002070075a7 */ /* 0x0044e4000800017f */
[----:B---3--:R-:W-:Y:S05]  /*16f60*/  @!P0 NANOSLEEP.SYNCS 0x989680 ;  /* 0x009896800000895d */ /* 0x008fea0003900000 */
[----:B------:R-:W3:Y:S02]  /*16f70*/  @!P0 SYNCS.PHASECHK.TRANS64 P0, [R7+URZ], R2 ;  /* 0x00000002070085a7 */ /* 0x000ee4000800007f */
[----:B---3--:R-:W-:Y:S05]  /*16f80*/  @!P0 BRA `(.L_x_1273) ;  /* 0xfffffffc00f08947 */ /* 0x008fea000383ffff */
[----:B------:R-:W-:Y:S05]  /*16f90*/  BRA `(.L_x_1327) ;  /* 0xffffffe800f47947 */ /* 0x000fea000383ffff */
.L_x_1275:
[----:B---3--:R3:W4:Y:S02]  /*16fa0*/  SYNCS.PHASECHK.TRANS64.TRYWAIT P0, [R4+URZ], R5 ;  /* 0x00000005040075a7 */ /* 0x008724000800017f */
[----:B----4-:R-:W-:Y:S05]  /*16fb0*/  @!P0 NANOSLEEP.SYNCS 0x989680 ;  /* 0x009896800000895d */ /* 0x010fea0003900000 */
[----:B------:R-:W4:Y:S02]  /*16fc0*/  @!P0 SYNCS.PHASECHK.TRANS64 P0, [R4+URZ], R5 ;  /* 0x00000005040085a7 */ /* 0x000f24000800007f */
[----:B----4-:R-:W-:Y:S05]  /*16fd0*/  @!P0 BRA `(.L_x_1275) ;  /* 0xfffffffc00f08947 */ /* 0x010fea000383ffff */
[----:B------:R-:W-:Y:S05]  /*16fe0*/  BRA `(.L_x_1328) ;  /* 0xffffffe800fc7947 */ /* 0x000fea000383ffff */
.L_x_1329:
        /* <DEDUP_REMOVED lines=9> */
.L_x_12747:


//--------------------- .text._ZN7cutlass13device_kernelIN5flash11enable_sm90INS1_16FlashAttnFwdSm90INS1_25CollectiveMainloopFwdSm90ILi2EN4cute5tupleIJNS5_1CILi1EEES8_S8_EEENS6_IJNS7_ILi128EEENS7_ILi64EEENS7_ILi256EEEEEELi256ENS_10bfloat16_tEfNS_4arch4Sm90ELb0ELb1ELb1ELb1ELb0ELb1ELb0ELb1ELb1ELb0ELb0ELb0EEENS1_21CollectiveEpilogueFwdINS6_IJSA_SC_SB_EEES9_SE_SG_Li256ELb1ELb0ELb0ELb0EEENS1_36VarlenDynamicPersistentTileSchedulerILi128ELi64ELi256ELi32ELb0ELb0ELb1ELb1ELb0ELb1EEEEEEEEEvNT_6ParamsE --------------------------
	.section	.text._ZN7cutlass13device_kernelIN5flash11enable_sm90INS1_16FlashAttnFwdSm90INS1_25CollectiveMainloopFwdSm90ILi2EN4cute5tupleIJNS5_1CILi1EEES8_S8_EEENS6_IJNS7_ILi128EEENS7_ILi64EEENS7_ILi256EEEEEELi256ENS_10bfloat16_tEfNS_4arch4Sm90ELb0ELb1ELb1ELb1ELb0ELb1ELb0ELb1ELb1ELb0ELb0ELb0EEENS1_21CollectiveEpilogueFwdINS6_IJSA_SC_SB_EEES9_SE_SG_Li256ELb1ELb0ELb0ELb0EEENS1_36VarlenDynamicPersistentTileSchedulerILi128ELi64ELi256ELi32ELb0ELb0ELb1ELb1ELb0ELb1EEEEEEEEEvNT_6ParamsE,"ax",@progbits
	.align	128
.text._ZN7cutlass13device_kernelIN5flash11enable_sm90INS1_16FlashAttnFwdSm90INS1_25CollectiveMainloopFwdSm90ILi2EN4cute5tupleIJNS5_1CILi1EEES8_S8_EEENS6_IJNS7_ILi128EEENS7_ILi64EEENS7_ILi256EEEEEELi256ENS_10bfloat16_tEfNS_4arch4Sm90ELb0ELb1ELb1ELb1ELb0ELb1ELb0ELb1ELb1ELb0ELb0ELb0EEENS1_21CollectiveEpilogueFwdINS6_IJSA_SC_SB_EEES9_SE_SG_Li256ELb1ELb0ELb0ELb0EEENS1_36VarlenDynamicPersistentTileSchedulerILi128ELi64ELi256ELi32ELb0ELb0ELb1ELb1ELb0ELb1EEEEEEEEEvNT_6ParamsE:
        .type           _ZN7cutlass13device_kernelIN5flash11enable_sm90INS1_16FlashAttnFwdSm90INS1_25CollectiveMainloopFwdSm90ILi2EN4cute5tupleIJNS5_1CILi1EEES8_S8_EEENS6_IJNS7_ILi128EEENS7_ILi64EEENS7_ILi256EEEEEELi256ENS_10bfloat16_tEfNS_4arch4Sm90ELb0ELb1ELb1ELb1ELb0ELb1ELb0ELb1ELb1ELb0ELb0ELb0EEENS1_21CollectiveEpilogueFwdINS6_IJSA_SC_SB_EEES9_SE_SG_Li256ELb1ELb0ELb0ELb0EEENS1_36VarlenDynamicPersistentTileSchedulerILi128ELi64ELi256ELi32ELb0ELb0ELb1ELb1ELb0ELb1EEEEEEEEEvNT_6ParamsE,@function
        .size           _ZN7cutlass13device_kernelIN5flash11enable_sm90INS1_16FlashAttnFwdSm90INS1_25CollectiveMainloopFwdSm90ILi2EN4cute5tupleIJNS5_1CILi1EEES8_S8_EEENS6_IJNS7_ILi128EEENS7_ILi64EEENS7_ILi256EEEEEELi256ENS_10bfloat16_tEfNS_4arch4Sm90ELb0ELb1ELb1ELb1ELb0ELb1ELb0ELb1ELb1ELb0ELb0ELb0EEENS1_21CollectiveEpilogueFwdINS6_IJSA_SC_SB_EEES9_SE_SG_Li256ELb1ELb0ELb0ELb0EEENS1_36VarlenDynamicPersistentTileSchedulerILi128ELi64ELi256ELi32ELb0ELb0ELb1ELb1ELb0ELb1EEEEEEEEEvNT_6ParamsE,(.L_x_12748 - _ZN7cutlass13device_kernelIN5flash11enable_sm90INS1_16FlashAttnFwdSm90INS1_25CollectiveMainloopFwdSm90ILi2EN4cute5tupleIJNS5_1CILi1EEES8_S8_EEENS6_IJNS7_ILi128EEENS7_ILi64EEENS7_ILi256EEEEEELi256ENS_10bfloat16_tEfNS_4arch4Sm90ELb0ELb1ELb1ELb1ELb0ELb1ELb0ELb1ELb1ELb0ELb0ELb0EEENS1_21CollectiveEpilogueFwdINS6_IJSA_SC_SB_EEES9_SE_SG_Li256ELb1ELb0ELb0ELb0EEENS1_36VarlenDynamicPersistentTileSchedulerILi128ELi64ELi256ELi32ELb0ELb0ELb1ELb1ELb0ELb1EEEEEEEEEvNT_6ParamsE)
        .other          _ZN7cutlass13device_kernelIN5flash11enable_sm90INS1_16FlashAttnFwdSm90INS1_25CollectiveMainloopFwdSm90ILi2EN4cute5tupleIJNS5_1CILi1EEES8_S8_EEENS6_IJNS7_ILi128EEENS7_ILi64EEENS7_ILi256EEEEEELi256ENS_10bfloat16_tEfNS_4arch4Sm90ELb0ELb1ELb1ELb1ELb0ELb1ELb0ELb1ELb1ELb0ELb0ELb0EEENS1_21CollectiveEpilogueFwdINS6_IJSA_SC_SB_EEES9_SE_SG_Li256ELb1ELb0ELb0ELb0EEENS1_36VarlenDynamicPersistentTileSchedulerILi128ELi64ELi256ELi32ELb0ELb0ELb1ELb1ELb0ELb1EEEEEEEEEvNT_6ParamsE,@"STO_CUDA_ENTRY STV_DEFAULT"
_ZN7cutlass13device_kernelIN5flash11enable_sm90INS1_16FlashAttnFwdSm90INS1_25CollectiveMainloopFwdSm90ILi2EN4cute5tupleIJNS5_1CILi1EEES8_S8_EEENS6_IJNS7_ILi128EEENS7_ILi64EEENS7_ILi256EEEEEELi256ENS_10bfloat16_tEfNS_4arch4Sm90ELb0ELb1ELb1ELb1ELb0ELb1ELb0ELb1ELb1ELb0ELb0ELb0EEENS1_21CollectiveEpilogueFwdINS6_IJSA_SC_SB_EEES9_SE_SG_Li256ELb1ELb0ELb0ELb0EEENS1_36VarlenDynamicPersistentTileSchedulerILi128ELi64ELi256ELi32ELb0ELb0ELb1ELb1ELb0ELb1EEEEEEEEEvNT_6ParamsE:
        /* <DEDUP_REMOVED lines=27> */
.L_x_1331:
[----:B------:R-:W-:Y:S05]  /*01b0*/  BSYNC B0 ;  /* 0x0000000000007941 */ /* 0x000fea0003800000 */
.L_x_1330:
        /* <DEDUP_REMOVED lines=41> */
.L_x_1332:
        /* <DEDUP_REMOVED lines=22> */
.L_x_1333:
        /* <DEDUP_REMOVED lines=18> */
.L_x_1334:
        /* <DEDUP_REMOVED lines=22> */
.L_x_1335:
        /* <DEDUP_REMOVED lines=22> */
.L_x_1336:
[----:B0-----:R-:W-:Y:S01]  /*0990*/  UMOV UR4, 0x1 ;  /* 0x0000000100047882 */ /* 0x001fe20000000000 */
[----:B------:R-:W-:Y:S01]  /*09a0*/  PLOP3.LUT P0, PT, PT, PT, UP0, 0x80, 0x0 ;  /* 0x000000000000781c */ /* 0x000fe20003f0f008 */
[----:B------:R-:W-:Y:S01]  /*09b0*/  USEL UR4, UR4, 0x2, !UP0 ;  /* 0x0000000204047887 */ /* 0x000fe2000c000000 */
[----:B------:R-:W-:Y:S01]  /*09c0*/  NOP ;  /* 0x0000000000007918 */ /* 0x000fe20000000000 */
[----:B------:R-:W-:Y:S04]  /*09d0*/  BSSY B7, `(.L_x_1337) ;  /* 0x00028bf000077945 */ /* 0x000fe80003800000 */
[----:B------:R-:W-:-:S05]  /*09e0*/  IMAD.U32 R2, RZ, RZ, UR4 ;  /* 0x00000004ff027e24 */ /* 0x000fca000f8e00ff */
[----:B------:R0:W-:Y:S01]  /*09f0*/  STL [R1+0xa4], R2 ;  /* 0x0000a40201007387 */ /* 0x0001e20000100800 */
[----:B-12-4-:R-:W-:Y:S06]  /*0a00*/  BAR.SYNC.DEFER_BLOCKING 0x0 ;  /* 0x0000000000007b1d */ /* 0x016fec0000010000 */
[----:B------:R-:W-:Y:S05]  /*0a10*/  @!P0 BRA `(.L_x_1338) ;  /* 0x0000021800e48947 */ /* 0x000fea0003800000 */
.L_x_1339:
        /* <DEDUP_REMOVED lines=8> */
[----:B-1----:R-:W-:-:S06]  /*0aa0*/  ULEA UR4, UR5, UR4, 0x18 ;  /* 0x0000000405047291 */ /* 0x002fcc000f8ec03f */
[----:B------:R-:W-:Y:S01]  /*0ab0*/  IMAD.U32 R16, RZ, RZ, UR4 ;  /* 0x00000004ff107e24 */ /* 0x000fe2000f8e00ff */
[----:B------:R-:W-:-:S04]  /*0ac0*/  ULDC UR4, c[0x0][0xc14] ;  /* 0x0003050000047ab9 */ /* 0x000fc80000000800 */
[----:B------:R-:W1:Y:S01]  /*0ad0*/  LDS.128 R12, [R16+0x308d0] ;  /* 0x0308d000100c7984 */ /* 0x000e620000000c00 */
[----:B------:R-:W-:Y:S06]  /*0ae0*/  BAR.ARV 0x4, 0x120 ;  /* 0x0104800000007b1d */ /* 0x000fec0000002000 */
[----:B-1----:R-:W-:-:S13]  /*0af0*/  ISETP.GE.AND P0, PT, R15, UR4, PT ;  /* 0x000000040f007c0c */ /* 0x002fda000bf06270 */
[----:B------:R-:W-:Y:S05]  /*0b00*/  @P0 BRA `(.L_x_1340) ;  /* 0x0000028800ac0947 */ /* 0x000fea0003800000 */
[----:B0-----:R-:W2:Y:S01]  /*0b10*/  LDL R2, [R1+0xa4] ;  /* 0x0000a40001027983 */ /* 0x001ea20000100800 */
[----:B------:R-:W-:Y:S02]  /*0b20*/  IMAD.MOV.U32 R236, RZ, RZ, RZ ;  /* 0x000000ffffec7224 */ /* 0x000fe400078e00ff */
[----:B------:R-:W-:Y:S01]  /*0b30*/  IMAD.MOV.U32 R218, RZ, RZ, RZ ;  /* 0x000000ffffda7224 */ /* 0x000fe200078e00ff */
[----:B------:R-:W0:Y:S02]  /*0b40*/  S2R R0, SR_TID.X ;  /* 0x0000000000007919 */ /* 0x000e240000002100 */
[----:B0-----:R-:W-:-:S05]  /*0b50*/  VIADD R0, R0, 0xffffff80 ;  /* 0xffffff8000007836 */ /* 0x001fca0000000000 */
[----:B------:R-:W-:-:S04]  /*0b60*/  SHF.R.S32.HI R3, RZ, 0x1f, R0 ;  /* 0x0000001fff037819 */ /* 0x000fc80000011400 */
[CC--:B------:R-:W-:Y:S02]  /*0b70*/  LEA.HI R18, R3.reuse, R0.reuse, RZ, 0x3 ;  /* 0x0000000003127211 */ /* 0x0c0fe400078f18ff */
[CC--:B------:R-:W-:Y:S02]  /*0b80*/  LEA.HI R4, R3.reuse, R0.reuse, RZ, 0x4 ;  /* 0x0000000003047211 */ /* 0x0c0fe400078f20ff */
[----:B------:R-:W-:Y:S02]  /*0b90*/  LOP3.LUT R7, R18, 0xfffffff8, RZ, 0xc0, !PT ;  /* 0xfffffff812077812 */ /* 0x000fe400078ec0ff */
[CC--:B------:R-:W-:Y:S02]  /*0ba0*/  LEA.HI R6, R3.reuse, R0.reuse, RZ, 0x5 ;  /* 0x0000000003067211 */ /* 0x0c0fe400078f28ff */
[----:B------:R-:W-:Y:S01]  /*0bb0*/  LEA.HI R10, R3, R0, RZ, 0x6 ;  /* 0x00000000030a7211 */ /* 0x000fe200078f30ff */
[----:B------:R-:W-:Y:S01]  /*0bc0*/  IMAD.IADD R12, R0, 0x1, -R7 ;  /* 0x00000001000c7824 */ /* 0x000fe200078e0a07 */
[----:B------:R-:W-:Y:S01]  /*0bd0*/  SHF.R.S32.HI R7, RZ, 0x4, R4 ;  /* 0x00000004ff077819 */ /* 0x000fe20000011404 */
[----:B------:R-:W-:Y:S01]  /*0be0*/  IMAD.SHL.U32 R6, R6, 0x20, RZ ;  /* 0x0000002006067824 */ /* 0x000fe200078e00ff */
[----:B------:R-:W-:Y:S01]  /*0bf0*/  SHF.R.S32.HI R18, RZ, 0x3, R18 ;  /* 0x00000003ff127819 */ /* 0x000fe20000011412 */
[----:B------:R-:W-:-:S02]  /*0c00*/  IMAD.SHL.U32 R208, R12, 0x4, RZ ;  /* 0x000000040cd07824 */ /* 0x000fc400078e00ff */
[----:B------:R-:W-:Y:S01]  /*0c10*/  IMAD.SHL.U32 R228, R12, 0x8, RZ ;  /* 0x000000080ce47824 */ /* 0x000fe200078e00ff */
[----:B------:R-:W-:Y:S01]  /*0c20*/  LOP3.LUT R6, R6, 0xfffffc00, RZ, 0xc0, !PT ;  /* 0xfffffc0006067812 */ /* 0x000fe200078ec0ff */
[----:B------:R-:W-:Y:S02]  /*0c30*/  VIADD R237, R208, 0x40 ;  /* 0x00000040d0ed7836 */ /* 0x000fe40000000000 */
[----:B------:R-:W-:Y:S02]  /*0c40*/  VIADD R233, R18, 0x20 ;  /* 0x0000002012e97836 */ /* 0x000fe40000000000 */
[----:B------:R-:W-:Y:S02]  /*0c50*/  IMAD.IADD R225, R208, 0x1, R237 ;  /* 0x00000001d0e17824 */ /* 0x000fe400078e02ed */
[----:B------:R-:W-:Y:S02]  /*0c60*/  IMAD.SHL.U32 R26, R18, 0x40, RZ ;  /* 0x00000040121a7824 */ /* 0x000fe400078e00ff */
[----:B------:R-:W-:-:S05]  /*0c70*/  IMAD.SHL.U32 R10, R10, 0x8, RZ ;  /* 0x000000080a0a7824 */ /* 0x000fca00078e00ff */
[----:B------:R-:W-:Y:S02]  /*0c80*/  LOP3.LUT R10, R10, 0xfffffe00, RZ, 0xc0, !PT ;  /* 0xfffffe000a0a7812 */ /* 0x000fe400078ec0ff */
[----:B--2---:R-:W-:Y:S02]  /*0c90*/  R2UR UR4, R2 ;  /* 0x00000000020472ca */ /* 0x004fe400000e0000 */
[----:B------:R-:W-:-:S04]  /*0ca0*/  LEA.HI R2, R3, R0, RZ, 0x7 ;  /* 0x0000000003027211 */ /* 0x000fc800078f38ff */
[----:B------:R-:W-:Y:S02]  /*0cb0*/  LOP3.LUT R5, R2, 0xffffff80, RZ, 0xc0, !PT ;  /* 0xffffff8002057812 */ /* 0x000fe400078ec0ff */
[----:B------:R-:W-:-:S03]  /*0cc0*/  SHF.R.S32.HI R3, RZ, 0x7, R2 ;  /* 0x00000007ff037819 */ /* 0x000fc60000011402 */
[----:B------:R-:W-:Y:S01]  /*0cd0*/  IMAD.IADD R20, R0, 0x1, -R5 ;  /* 0x0000000100147824 */ /* 0x000fe200078e0a05 */
[C---:B------:R-:W-:Y:S01]  /*0ce0*/  LOP3.LUT R5, R4.reuse, 0x3fffff0, RZ, 0xc0, !PT ;  /* 0x03fffff004057812 */ /* 0x040fe200078ec0ff */
[----:B------:R-:W-:Y:S01]  /*0cf0*/  ULOP3.LUT UR4, UR4, 0x1, URZ, 0xfc, !UPT ;  /* 0x0000000104047892 */ /* 0x000fe2000f8efc3f */
[----:B------:R-:W-:Y:S02]  /*0d00*/  LEA.HI R4, R4, R7, RZ, 0x1 ;  /* 0x0000000704047211 */ /* 0x000fe400078f08ff */
[----:B------:R-:W-:Y:S01]  /*0d10*/  SHF.R.S32.HI R8, RZ, 0x1f, R20 ;  /* 0x0000001fff087819 */ /* 0x000fe20000011414 */
[----:B------:R-:W-:Y:S01]  /*0d20*/  IMAD.IADD R5, R0, 0x1, -R5 ;  /* 0x0000000100057824 */ /* 0x000fe200078e0a05 */
[----:B------:R-:W-:Y:S01]  /*0d30*/  LOP3.LUT R4, R4, 0x1ffffffe, RZ, 0xc0, !PT ;  /* 0x1ffffffe04047812 */ /* 0x000fe200078ec0ff */
[----:B------:R-:W-:Y:S01]  /*0d40*/  STL [R1+0x80], R20 ;  /* 0x0000801401007387 */ /* 0x000fe20000100800 */
[----:B------:R-:W-:Y:S01]  /*0d50*/  LEA.HI R9, R8, R20, RZ, 0x2 ;  /* 0x0000001408097211 */ /* 0x000fe200078f10ff */
[----:B------:R-:W-:Y:S01]  /*0d60*/  IMAD R5, R5, 0x40, R6 ;  /* 0x0000004005057824 */ /* 0x000fe200078e0206 */
[----:B------:R-:W-:Y:S01]  /*0d70*/  LEA.HI R2, R2, R3, RZ, 0x1 ;  /* 0x0000000302027211 */ /* 0x000fe200078f08ff */
[----:B------:R-:W-:Y:S01]  /*0d80*/  IMAD.IADD R4, R7, 0x1, -R4 ;  /* 0x0000000107047824 */ /* 0x000fe200078e0a04 */
[--C-:B------:R-:W-:Y:S01]  /*0d90*/  SHF.R.S32.HI R0, RZ, 0x2, R9.reuse ;  /* 0x00000002ff007819 */ /* 0x100fe20000011409 */
[C---:B------:R-:W-:Y:S01]  /*0da0*/  VIADD R7, R18.reuse, 0x40 ;  /* 0x0000004012077836 */ /* 0x040fe20000000000 */
[----:B------:R-:W-:Y:S01]  /*0db0*/  SHF.R.S32.HI R11, RZ, 0x1f, R9 ;  /* 0x0000001fff0b7819 */ /* 0x000fe20000011409 */
[----:B------:R-:W-:Y:S01]  /*0dc0*/  VIADD R6, R18, 0x60 ;  /* 0x0000006012067836 */ /* 0x000fe20000000000 */
[----:B------:R-:W-:Y:S01]  /*0dd0*/  LOP3.LUT R2, R2, 0x3fffffe, RZ, 0xc0, !PT ;  /* 0x03fffffe02027812 */ /* 0x000fe200078ec0ff */
[----:B------:R0:W-:Y:S01]  /*0de0*/  STL [R1+0x20], R12 ;  /* 0x0000200c01007387 */ /* 0x0001e20000100800 */
[----:B------:R-:W-:-:S02]  /*0df0*/  LEA.HI R11, R11, R0, RZ, 0x3 ;  /* 0x000000000b0b7211 */ /* 0x000fc400078f18ff */
[----:B------:R-:W-:Y:S01]  /*0e00*/  LEA.HI R8, R8, R20, RZ, 0x5 ;  /* 0x0000001408087211 */ /* 0x000fe200078f28ff */
[----:B------:R-:W-:Y:S01]  /*0e10*/  IMAD.IADD R2, R3, 0x1, -R2 ;  /* 0x0000000103027824 */ /* 0x000fe200078e0a02 */
[----:B------:R-:W-:Y:S02]  /*0e20*/  LOP3.LUT R11, R11, 0xfffffff8, RZ, 0xc0, !PT ;  /* 0xfffffff80b0b7812 */ /* 0x000fe400078ec0ff */
[----:B------:R-:W-:Y:S02]  /*0e30*/  SHF.R.S32.HI R3, RZ, 0x1f, R7 ;  /* 0x0000001fff037819 */ /* 0x000fe40000011407 */
[----:B------:R-:W-:Y:S01]  /*0e40*/  SHF.R.S32.HI R8, RZ, 0x5, R8 ;  /* 0x00000005ff087819 */ /* 0x000fe20000011408 */
[----:B------:R-:W-:Y:S01]  /*0e50*/  IMAD.IADD R11, R0, 0x1, -R11 ;  /* 0x00000001000b7824 */ /* 0x000fe200078e0a0b */
[----:B------:R-:W-:Y:S01]  /*0e60*/  LEA.HI R3, R3, R7, RZ, 0x3 ;  /* 0x0000000703037211 */ /* 0x000fe200078f18ff */
[----:B------:R-:W-:Y:S01]  /*0e70*/  IMAD R0, R4, 0x8, R5 ;  /* 0x0000000804007824 */ /* 0x000fe200078e0205 */
[----:B------:R-:W-:Y:S01]  /*0e80*/  SHF.R.S32.HI R5, RZ, 0x1f, R6 ;  /* 0x0000001fff057819 */ /* 0x000fe20000011406 */
[----:B------:R-:W-:Y:S01]  /*0e90*/  IMAD.SHL.U32 R4, R6, 0x40, RZ ;  /* 0x0000004006047824 */ /* 0x000fe200078e00ff */
[----:B------:R-:W-:Y:S01]  /*0ea0*/  LOP3.LUT R234, R9, 0x7ffffffc, RZ, 0xc0, !PT ;  /* 0x7ffffffc09ea7812 */ /* 0x000fe200078ec0ff */
[----:B------:R-:W-:Y:S01]  /*0eb0*/  IMAD R11, R8, 0x10, R11 ;  /* 0x00000010080b7824 */ /* 0x000fe200078e020b */
[----:B------:R1:W-:Y:S01]  /*0ec0*/  STL [R1+0xa0], R0 ;  /* 0x0000a00001007387 */ /* 0x0003e20000100800 */
[----:B------:R-:W-:Y:S01]  /*0ed0*/  LEA.HI R5, R5, R6, RZ, 0x3 ;  /* 0x0000000605057211 */ /* 0x000fe200078f18ff */
[----:B------:R-:W-:Y:S01]  /*0ee0*/  VIADD R9, R228, 0xc0 ;  /* 0x000000c0e4097836 */ /* 0x000fe20000000000 */
[----:B0-----:R-:W-:Y:S01]  /*0ef0*/  LOP3.LUT R12, R4, 0x1c0, RZ, 0xc0, !PT ;  /* 0x000001c0040c7812 */ /* 0x001fe200078ec0ff */
[----:B------:R-:W-:Y:S01]  /*0f00*/  STL [R1+0x74], R7 ;  /* 0x0000740701007387 */ /* 0x000fe20000100800 */
[----:B------:R-:W-:Y:S01]  /*0f10*/  SHF.R.S32.HI R4, RZ, 0x1f, R225 ;  /* 0x0000001fff047819 */ /* 0x000fe200000114e1 */
[----:B------:R-:W-:Y:S01]  /*0f20*/  IMAD.SHL.U32 R17, R5, 0x40, RZ ;  /* 0x0000004005117824 */ /* 0x000fe200078e00ff */
[----:B------:R-:W-:Y:S01]  /*0f30*/  LOP3.LUT R19, R12, 0x38, R228, 0xf8, !PT ;  /* 0x000000380c137812 */ /* 0x000fe200078ef8e4 */
[----:B------:R0:W-:Y:S01]  /*0f40*/  STL [R1+0x70], R6 ;  /* 0x0000700601007387 */ /* 0x0001e20000100800 */
[-C--:B------:R-:W-:Y:S01]  /*0f50*/  LEA.HI R5, R4, R225.reuse, RZ, 0x3 ;  /* 0x000000e104057211 */ /* 0x080fe200078f18ff */
[----:B-1----:R-:W-:Y:S01]  /*0f60*/  IMAD.SHL.U32 R0, R7, 0x40, RZ ;  /* 0x0000004007007824 */ /* 0x002fe200078e00ff */
[----:B------:R-:W-:Y:S01]  /*0f70*/  LOP3.LUT R22, R17, 0xfffffe00, RZ, 0xc0, !PT ;  /* 0xfffffe0011167812 */ /* 0x000fe200078ec0ff */
[----:B------:R-:W-:Y:S01]  /*0f80*/  IMAD.IADD R234, R20, 0x1, -R234 ;  /* 0x0000000114ea7824 */ /* 0x000fe200078e0aea */
[----:B------:R-:W-:-:S02]  /*0f90*/  LEA.HI R4, R4, R225, RZ, 0x6 ;  /* 0x000000e104047211 */ /* 0x000fc400078f30ff */
[----:B------:R-:W-:Y:S01]  /*0fa0*/  LOP3.LUT R0, R0, 0x1c0, RZ, 0xc0, !PT ;  /* 0x000001c000007812 */ /* 0x000fe200078ec0ff */
[----:B0-----:R-:W-:-:S03]  /*0fb0*/  IMAD.SHL.U32 R6, R3, 0x40, RZ ;  /* 0x0000004003067824 */ /* 0x001fc600078e00ff */
[----:B------:R-:W-:Y:S01]  /*0fc0*/  LOP3.LUT R3, R0, 0x38, R228, 0xf8, !PT ;  /* 0x0000003800037812 */ /* 0x000fe200078ef8e4 */
[----:B------:R-:W-:Y:S01]  /*0fd0*/  IMAD.SHL.U32 R4, R4, 0x80, RZ ;  /* 0x0000008004047824 */ /* 0x000fe200078e00ff */
[----:B------:R-:W-:Y:S02]  /*0fe0*/  SHF.R.U32.HI R8, RZ, 0x3, R0 ;  /* 0x00000003ff087819 */ /* 0x000fe40000011600 */
[----:B------:R-:W-:Y:S02]  /*0ff0*/  LOP3.LUT R25, R6, 0xfffffe00, RZ, 0xc0, !PT ;  /* 0xfffffe0006197812 */ /* 0x000fe400078ec0ff */
[----:B------:R-:W-:Y:S02]  /*1000*/  SHF.R.U32.HI R6, RZ, 0x3, R12 ;  /* 0x00000003ff067819 */ /* 0x000fe4000001160c */
[----:B------:R-:W-:Y:S01]  /*1010*/  LOP3.LUT R21, R25, R3, R8, 0xf6, !PT ;  /* 0x0000000319157212 */ /* 0x000fe200078ef608 */
[----:B------:R-:W-:Y:S01]  /*1020*/  STL [R1+0x7c], R25 ;  /* 0x00007c1901007387 */ /* 0x000fe20000100800 */
[----:B------:R-:W-:-:S02]  /*1030*/  LOP3.LUT R3, R12, 0x38, R5, 0xf8, !PT ;  /* 0x000000380c037812 */ /* 0x000fc400078ef805 */
[----:B------:R-:W-:Y:S01]  /*1040*/  LOP3.LUT R23, R22, R19, R6, 0xf6, !PT ;  /* 0x0000001316177212 */ /* 0x000fe200078ef606 */
[----:B------:R-:W-:Y:S01]  /*1050*/  STL [R1+0x78], R22 ;  /* 0x0000781601007387 */ /* 0x000fe20000100800 */
[----:B------:R-:W-:Y:S01]  /*1060*/  LOP3.LUT R19, R3, R6, RZ, 0x3c, !PT ;  /* 0x0000000603137212 */ /* 0x000fe200078e3cff */
[----:B------:R-:W-:Y:S01]  /*1070*/  IMAD R3, R2, 0x40, R11 ;  /* 0x0000004002037824 */ /* 0x000fe200078e020b */
[----:B------:R-:W-:Y:S02]  /*1080*/  SHF.R.S32.HI R2, RZ, 0x1f, R233 ;  /* 0x0000001fff027819 */ /* 0x000fe400000114e9 */
[----:B------:R-:W-:Y:S01]  /*1090*/  LOP3.LUT R7, R0, 0x38, R5, 0xf8, !PT ;  /* 0x0000003800077812 */ /* 0x000fe200078ef805 */
[----:B------:R-:W-:Y:S01]  /*10a0*/  IMAD.SHL.U32 R0, R233, 0x40, RZ ;  /* 0x00000040e9007824 */ /* 0x000fe200078e00ff */
[----:B------:R-:W-:Y:S01]  /*10b0*/  LEA.HI R2, R2, R233, RZ, 0x3 ;  /* 0x000000e902027211 */ /* 0x000fe200078f18ff */
[----:B------:R0:W-:Y:S01]  /*10c0*/  STL [R1+0x54], R3 ;  /* 0x0000540301007387 */ /* 0x0001e20000100800 */
[----:B------:R-:W-:-:S02]  /*10d0*/  LOP3.LUT R17, R7, R8, RZ, 0x3c, !PT ;  /* 0x0000000807117212 */ /* 0x000fc400078e3cff */
[----:B------:R-:W-:Y:S01]  /*10e0*/  LOP3.LUT R24, R0, 0x1c0, RZ, 0xc0, !PT ;  /* 0x000001c000187812 */ /* 0x000fe200078ec0ff */
[----:B------:R-:W-:Y:S01]  /*10f0*/  IMAD.SHL.U32 R2, R2, 0x40, RZ ;  /* 0x0000004002027824 */ /* 0x000fe200078e00ff */
[----:B------:R-:W-:Y:S01]  /*1100*/  LOP3.LUT R0, R5, 0x38, RZ, 0xc0, !PT ;  /* 0x0000003805007812 */ /* 0x000fe200078ec0ff */
[----:B------:R-:W-:Y:S01]  /*1110*/  STL [R1+0x38], R26 ;  /* 0x0000381a01007387 */ /* 0x000fe20000100800 */
[----:B------:R-:W-:Y:S02]  /*1120*/  SHF.R.U32.HI R8, RZ, 0x3, R24 ;  /* 0x00000003ff087819 */ /* 0x000fe40000011618 */
[----:B------:R-:W-:Y:S01]  /*1130*/  LOP3.LUT R6, R2, 0xfffffe00, RZ, 0xc0, !PT ;  /* 0xfffffe0002067812 */ /* 0x000fe200078ec0ff */
[----:B------:R-:W-:Y:S01]  /*1140*/  STL [R1+0x34], R24 ;  /* 0x0000341801007387 */ /* 0x000fe20000100800 */
[----:B0-----:R-:W-:Y:S01]  /*1150*/  LOP3.LUT R3, R26, 0x1c0, RZ, 0xc0, !PT ;  /* 0x000001c01a037812 */ /* 0x001fe200078ec0ff */
[----:B------:R-:W-:Y:S01]  /*1160*/  IMAD.U32 R2, RZ, RZ, UR4 ;  /* 0x00000004ff027e24 */ /* 0x000fe2000f8e00ff */
[----:B------:R-:W-:-:S02]  /*1170*/  LOP3.LUT R5, R24, 0x38, R5, 0xf8, !PT ;  /* 0x0000003818057812 */ /* 0x000fc400078ef805 */
[----:B------:R-:W-:Y:S02]  /*1180*/  SHF.R.U32.HI R12, RZ, 0x3, R3 ;  /* 0x00000003ff0c7819 */ /* 0x000fe40000011603 */
[----:B------:R-:W-:Y:S02]  /*1190*/  LOP3.LUT R0, R0, 0x1c0, R26, 0xf8, !PT ;  /* 0x000001c000007812 */ /* 0x000fe400078ef81a */
[----:B------:R-:W-:Y:S01]  /*11a0*/  LOP3.LUT R4, R4, 0xffffe000, RZ, 0xc0, !PT ;  /* 0xffffe00004047812 */ /* 0x000fe200078ec0ff */
[----:B------:R-:W-:Y:S01]  /*11b0*/  STL [R1+0x44], R12 ;  /* 0x0000440c01007387 */ /* 0x000fe20000100800 */
[----:B------:R-:W-:Y:S02]  /*11c0*/  LOP3.LUT R7, R5, R8, RZ, 0x3c, !PT ;  /* 0x0000000805077212 */ /* 0x000fe400078e3cff */
[----:B------:R-:W-:Y:S01]  /*11d0*/  LOP3.LUT R5, R0, R12, RZ, 0x3c, !PT ;  /* 0x0000000c00057212 */ /* 0x000fe200078e3cff */
[----:B------:R-:W-:Y:S01]  /*11e0*/  STL [R1+0x3c], R8 ;  /* 0x00003c0801007387 */ /* 0x000fe20000100800 */
[-C--:B------:R-:W-:Y:S01]  /*11f0*/  IADD3 R11, R17, R4.reuse, R25 ;  /* 0x00000004110b7210 */ /* 0x080fe20007ffe019 */
[----:B------:R-:W-:Y:S01]  /*1200*/  VIADD R0, R16, 0x10400 ;  /* 0x0001040010007836 */ /* 0x000fe20000000000 */
[-C--:B------:R-:W-:Y:S01]  /*1210*/  IADD3 R7, R7, R4.reuse, R6 ;  /* 0x0000000407077210 */ /* 0x080fe20007ffe006 */
[----:B------:R-:W-:Y:S01]  /*1220*/  STL [R1+0x40], R6 ;  /* 0x0000400601007387 */ /* 0x000fe20000100800 */
[-C--:B------:R-:W-:Y:S01]  /*1230*/  IADD3 R25, R19, R4.reuse, R22 ;  /* 0x0000000413197210 */ /* 0x080fe20007ffe016 */
[----:B------:R-:W-:Y:S01]  /*1240*/  IMAD.MOV.U32 R17, RZ, RZ, RZ ;  /* 0x000000ffff117224 */ /* 0x000fe200078e00ff */
[----:B------:R-:W-:Y:S01]  /*1250*/  IADD3 R5, R5, R4, R10 ;  /* 0x0000000405057210 */ /* 0x000fe20007ffe00a */
[----:B------:R-:W-:Y:S01]  /*1260*/  STL [R1+0x48], R10 ;  /* 0x0000480a01007387 */ /* 0x000fe20000100800 */
[----:B------:R-:W-:Y:S01]  /*1270*/  SHF.R.S32.HI R4, RZ, 0x1f, R233 ;  /* 0x0000001fff047819 */ /* 0x000fe200000114e9 */
[----:B------:R-:W-:Y:S01]  /*1280*/  IMAD.MOV.U32 R22, RZ, RZ, RZ ;  /* 0x000000ffff167224 */ /* 0x000fe200078e00ff */
[----:B------:R-:W-:Y:S01]  /*1290*/  LOP3.LUT R3, R3, 0x38, R228, 0xf8, !PT ;  /* 0x0000003803037812 */ /* 0x000fe200078ef8e4 */
[----:B------:R0:W-:Y:S01]  /*12a0*/  STL [R1+0x4], R13 ;  /* 0x0000040d01007387 */ /* 0x0001e20000100800 */
[----:B------:R-:W-:-:S03]  /*12b0*/  SHF.R.S32.HI R19, RZ, 0x1f, R18 ;  /* 0x0000001fff137819 */ /* 0x000fc60000011412 */
[----:B------:R-:W-:Y:S04]  /*12c0*/  STL [R1+0x8], R14 ;  /* 0x0000080e01007387 */ /* 0x000fe80000100800 */
[----:B------:R-:W-:Y:S01]  /*12d0*/  STL [R1+0xc], R15 ;  /* 0x00000c0f01007387 */ /* 0x000fe20000100800 */
[----:B0-----:R-:W-:-:S03]  /*12e0*/  VIADD R13, R208, 0x60 ;  /* 0x00000060d00d7836 */ /* 0x001fc60000000000 */
[----:B------:R-:W-:Y:S04]  /*12f0*/  STL [R1+0x68], RZ ;  /* 0x000068ff01007387 */ /* 0x000fe80000100800 */
[----:B------:R0:W-:Y:S04]  /*1300*/  STL [R1+0x30], R2 ;  /* 0x0000300201007387 */ /* 0x0001e80000100800 */
[----:B------:R1:W-:Y:S01]  /*1310*/  STL [R1+0x5c], R4 ;  /* 0x00005c0401007387 */ /* 0x0003e20000100800 */
[----:B0-----:R-:W-:Y:S02]  /*1320*/  VIADD R2, R208, 0x20 ;  /* 0x00000020d0027836 */ /* 0x001fe40000000000 */
[----:B-1----:R-:W-:-:S03]  /*1330*/  VIADD R4, R228, 0x80 ;  /* 0x00000080e4047836 */ /* 0x002fc60000000000 */
[----:B------:R0:W-:Y:S01]  /*1340*/  STL [R1+0x10], R2 ;  /* 0x0000100201007387 */ /* 0x0001e20000100800 */
[----:B------:R-:W-:-:S03]  /*1350*/  LOP3.LUT R4, R10, R3, R12, 0xf6, !PT ;  /* 0x000000030a047212 */ /* 0x000fc600078ef60c */
[----:B------:R-:W-:Y:S04]  /*1360*/  STL [R1+0x14], R13 ;  /* 0x0000140d01007387 */ /* 0x000fe80000100800 */
[----:B------:R-:W-:Y:S01]  /*1370*/  STL [R1+0x58], R4 ;  /* 0x0000580401007387 */ /* 0x000fe20000100800 */
[----:B0-----:R-:W-:-:S04]  /*1380*/  LOP3.LUT R2, R24, 0x38, R228, 0xf8, !PT ;  /* 0x0000003818027812 */ /* 0x001fc800078ef8e4 */
[----:B------:R-:W-:Y:S01]  /*1390*/  LOP3.LUT R3, R6, R2, R8, 0xf6, !PT ;  /* 0x0000000206037212 */ /* 0x000fe200078ef608 */
[--C-:B------:R-:W-:Y:S02]  /*13a0*/  IMAD R2, R21, 0x2, R0.reuse ;  /* 0x0000000215027824 */ /* 0x100fe400078e0200 */
[--C-:B------:R-:W-:Y:S02]  /*13b0*/  IMAD R6, R23, 0x2, R0.reuse ;  /* 0x0000000217067824 */ /* 0x100fe400078e0200 */
[--C-:B------:R-:W-:Y:S01]  /*13c0*/  IMAD R3, R3, 0x2, R0.reuse ;  /* 0x0000000203037824 */ /* 0x100fe200078e0200 */
[----:B------:R0:W-:Y:S04]  /*13d0*/  STL [R1+0x90], R2 ;  /* 0x0000900201007387 */ /* 0x0001e80000100800 */
[----:B------:R1:W-:Y:S04]  /*13e0*/  STL [R1+0x88], R6 ;  /* 0x0000880601007387 */ /* 0x0003e80000100800 */
[----:B------:R2:W-:Y:S01]  /*13f0*/  STL [R1+0x98], R3 ;  /* 0x0000980301007387 */ /* 0x0005e20000100800 */
[----:B0-----:R-:W-:-:S02]  /*1400*/  IMAD R2, R7, 0x2, R0 ;  /* 0x0000000207027824 */ /* 0x001fc400078e0200 */
[----:B-1----:R-:W-:-:S03]  /*1410*/  IMAD R6, R11, 0x2, R0 ;  /* 0x000000020b067824 */ /* 0x002fc600078e0200 */
[----:B------:R0:W-:Y:S01]  /*1420*/  STL [R1+0x94], R2 ;  /* 0x0000940201007387 */ /* 0x0001e20000100800 */
[----:B--2---:R-:W-:-:S03]  /*1430*/  IMAD R3, R25, 0x2, R0 ;  /* 0x0000000219037824 */ /* 0x004fc600078e0200 */
[----:B------:R1:W-:Y:S04]  /*1440*/  STL [R1+0x8c], R6 ;  /* 0x00008c0601007387 */ /* 0x0003e80000100800 */
[----:B------:R1:W-:Y:S01]  /*1450*/  STL [R1+0x84], R3 ;  /* 0x0000840301007387 */ /* 0x0003e20000100800 */
[--C-:B0-----:R-:W-:Y:S02]  /*1460*/  IMAD R2, R5, 0x2, R0.reuse ;  /* 0x0000000205027824 */ /* 0x101fe400078e0200 */
[----:B------:R-:W-:-:S05]  /*1470*/  IMAD R0, R4, 0x2, R0 ;  /* 0x0000000204007824 */ /* 0x000fca00078e0200 */
[----:B------:R1:W-:Y:S04]  /*1480*/  STL [R1+0x4c], R0 ;  /* 0x00004c0001007387 */ /* 0x0003e80000100800 */
[----:B------:R1:W-:Y:S02]  /*1490*/  STL [R1+0x9c], R2 ;  /* 0x00009c0201007387 */ /* 0x0003e40000100800 */
.L_x_1653:
[----:B-12--5:R-:W2:Y:S01]  /*14a0*/  LDL R12, [R1+0x4] ;  /* 0x00000400010c7983 */ /* 0x026ea20000100800 */
[----:B------:R-:W-:Y:S01]  /*14b0*/  ULDC.64 UR4, c[0x0][0xa28] ;  /* 0x00028a0000047ab9 */ /* 0x000fe20000000a00 */
[----:B0---4-:R-:W0:Y:S02]  /*14c0*/  LDC.64 R4, c[0x0][0xa08] ;  /* 0x00028200ff047b82 */ /* 0x011e240000000a00 */
[----:B------:R-:W3:Y:S04]  /*14d0*/  LDL R27, [R1+0x8] ;  /* 0x00000800011b7983 */ /* 0x000ee80000100800 */
[----:B------:R-:W4:Y:S01]  /*14e0*/  LDL R28, [R1+0xc] ;  /* 0x00000c00011c7983 */ /* 0x000f220000100800 */
[----:B------:R-:W-:-:S04]  /*14f0*/  ISETP.NE.U32.AND P0, PT, RZ, UR4, PT ;  /* 0x00000004ff007c0c */ /* 0x000fc8000bf05070 */
[----:B------:R-:W-:Y:S01]  /*1500*/  ISETP.NE.AND.EX P0, PT, RZ, UR5, PT, P0 ;  /* 0x00000005ff007c0c */ /* 0x000fe2000bf05300 */
[----:B------:R-:W-:Y:S02]  /*1510*/  ULDC.64 UR4, c[0x0][0xa18] ;  /* 0x0002860000047ab9 */ /* 0x000fe40000000a00 */
[----:B------:R-:W-:-:S04]  /*1520*/  ISETP.NE.U32.AND P1, PT, RZ, UR4, PT ;  /* 0x00000004ff007c0c */ /* 0x000fc8000bf25070 */
[----:B------:R-:W-:Y:S01]  /*1530*/  ISETP.NE.AND.EX P1, PT, RZ, UR5, PT, P1 ;  /* 0x00000005ff007c0c */ /* 0x000fe2000bf25310 */
[----:B------:R-:W-:-:S05]  /*1540*/  ULDC.64 UR4, c[0x0][0xa08] ;  /* 0x0002820000047ab9 */ /* 0x000fca0000000a00 */
[----:B-1----:R-:W1:Y:S08]  /*1550*/  @P0 LDC.64 R2, c[0x0][0xa28] ;  /* 0x00028a00ff020b82 */ /* 0x002e700000000a00 */
[----:B------:R-:W1:Y:S01]  /*1560*/  @P1 LDC.64 R6, c[0x0][0xa18] ;  /* 0x00028600ff061b82 */ /* 0x000e620000000a00 */
[----:B------:R-:W-:Y:S01]  /*1570*/  ISETP.NE.U32.AND P3, PT, RZ, UR4, PT ;  /* 0x00000004ff007c0c */ /* 0x000fe2000bf65070 */
[----:B------:R-:W-:-:S03]  /*1580*/  ULDC UR4, c[0x0][0x288] ;  /* 0x0000a20000047ab9 */ /* 0x000fc60000000800 */
[----:B------:R-:W-:Y:S01]  /*1590*/  ISETP.NE.AND.EX P3, PT, RZ, UR5, PT, P3 ;  /* 0x00000005ff007c0c */ /* 0x000fe2000bf65330 */
[----:B------:R-:W-:Y:S01]  /*15a0*/  IMAD.U32 R224, RZ, RZ, UR4 ;  /* 0x00000004ffe07e24 */ /* 0x000fe2000f8e00ff */
[----:B------:R-:W-:Y:S01]  /*15b0*/  ULDC.64 UR4, c[0x0][0x3f8] ;  /* 0x0000fe0000047ab9 */ /* 0x000fe20000000a00 */
[----:B------:R-:W-:Y:S01]  /*15c0*/  IMAD.MOV.U32 R0, RZ, RZ, RZ ;  /* 0x000000ffff007224 */ /* 0x000fe200078e00ff */
[----:B------:R-:W-:Y:S01]  /*15d0*/  UISETP.NE.U32.AND UP0, UPT, UR4, URZ, UPT ;  /* 0x0000003f0400728c */ /* 0x000fe2000bf05070 */
[----:B------:R-:W-:Y:S01]  /*15e0*/  IMAD.MOV.U32 R26, RZ, RZ, RZ ;  /* 0x000000ffff1a7224 */ /* 0x000fe200078e00ff */
[----:B------:R-:W-:Y:S01]  /*15f0*/  ULDC.64 UR6, c[0x0][0x208] ;  /* 0x0000820000067ab9 */ /* 0x000fe20000000a00 */
[----:B------:R-:W-:Y:S01]  /*1600*/  ULDC UR4, c[0x0][0x404] ;  /* 0x0001010000047ab9 */ /* 0x000fe20000000800 */
[----:B------:R-:W-:-:S03]  /*1610*/  UISETP.NE.AND.EX UP0, UPT, UR5, URZ, UPT, UP0 ;  /* 0x0000003f0500728c */ /* 0x000fc6000bf05300 */
[----:B------:R-:W-:Y:S01]  /*1620*/  ULDC UR5, c[0x0][0x2e0] ;  /* 0x0000b80000057ab9 */ /* 0x000fe20000000800 */
[----:B------:R-:W-:-:S04]  /*1630*/  USEL UR4, UR4, 0x1, UP0 ;  /* 0x0000000104047887 */ /* 0x000fc80008000000 */
[----:B------:R-:W-:-:S03]  /*1640*/  UIMAD UR4, UR4, UR5, URZ ;  /* 0x00000005040472a4 */ /* 0x000fc6000f8e023f */
[----:B------:R-:W-:Y:S01]  /*1650*/  ULDC UR5, c[0x0][0x338] ;  /* 0x0000ce0000057ab9 */ /* 0x000fe20000000800 */
[----:B--2---:R2:W-:Y:S04]  /*1660*/  STL [R1+0x6c], R12 ;  /* 0x00006c0c01007387 */ /* 0x0045e80000100800 */
[----:B---3--:R2:W-:Y:S04]  /*1670*/  STL [R1+0x60], R27 ;  /* 0x0000601b01007387 */ /* 0x0085e80000100800 */
[----:B----4-:R2:W-:Y:S01]  /*1680*/  STL [R1+0x64], R28 ;  /* 0x0000641c01007387 */ /* 0x0105e20000100800 */
[----:B0-----:R-:W-:-:S04]  /*1690*/  IMAD.WIDE R8, R28, 0x4, R4 ;  /* 0x000000041c087825 */ /* 0x001fc800078e0204 */
[C---:B-1----:R-:W-:Y:S01]  /*16a0*/  @P0 IMAD.WIDE R2, R28.reuse, 0x4, R2 ;  /* 0x000000041c020825 */ /* 0x042fe200078e0202 */
[----:B------:R2:W5:Y:S03]  /*16b0*/  @P3 LDG.E R26, desc[UR6][R8.64] ;  /* 0x00000006081a3981 */ /* 0x000566000c1e1900 */
[----:B------:R-:W-:Y:S01]  /*16c0*/  @P1 IMAD.WIDE R4, R28, 0x4, R6 ;  /* 0x000000041c041825 */ /* 0x000fe200078e0206 */
[----:B------:R2:W5:Y:S04]  /*16d0*/  @P0 LDG.E R0, desc[UR6][R2.64] ;  /* 0x0000000602000981 */ /* 0x000568000c1e1900 */
[----:B------:R2:W5:Y:S01]  /*16e0*/  @P1 LDG.E R224, desc[UR6][R4.64] ;  /* 0x0000000604e01981 */ /* 0x000562000c1e1900 */
[----:B------:R-:W-:-:S02]  /*16f0*/  ULDC.64 UR6, c[0x0][0xa20] ;  /* 0x0002880000067ab9 */ /* 0x000fc40000000a00 */
[----:B------:R-:W-:-:S04]  /*1700*/  ISETP.NE.U32.AND P2, PT, RZ, UR6, PT ;  /* 0x00000006ff007c0c */ /* 0x000fc8000bf45070 */
[----:B------:R-:W-:Y:S01]  /*1710*/  ISETP.NE.AND.EX P2, PT, RZ, UR7, PT, P2 ;  /* 0x00000007ff007c0c */ /* 0x000fe2000bf45320 */
[----:B------:R-:W-:-:S12]  /*1720*/  @P1 BRA `(.L_x_1341) ;  /* 0x0000000000281947 */ /* 0x000fd80003800000 */
[----:B------:R-:W-:Y:S02]  /*1730*/  ULDC.64 UR6, c[0x0][0xa00] ;  /* 0x0002800000067ab9 */ /* 0x000fe40000000a00 */
[----:B------:R-:W-:-:S04]  /*1740*/  ISETP.NE.U32.AND P0, PT, RZ, UR6, PT ;  /* 0x00000006ff007c0c */ /* 0x000fc8000bf05070 */
[----:B------:R-:W-:-:S13]  /*1750*/  ISETP.NE.AND.EX P0, PT, RZ, UR7, PT, P0 ;  /* 0x00000007ff007c0c */ /* 0x000fda000bf05300 */
[----:B------:R-:W-:Y:S05]  /*1760*/  @!P0 BRA `(.L_x_1341) ;  /* 0x0000000000188947 */ /* 0x000fea0003800000 */
[----:B--2---:R-:W0:Y:S01]  /*1770*/  LDC.64 R2, c[0x0][0xa00] ;  /* 0x00028000ff027b82 */ /* 0x004e220000000a00 */
[----:B------:R-:W-:Y:S01]  /*1780*/  ULDC.64 UR6, c[0x0][0x208] ;  /* 0x0000820000067ab9 */ /* 0x000fe20000000a00 */
[----:B0-----:R-:W-:-:S05]  /*1790*/  IMAD.WIDE R2, R28, 0x4, R2 ;  /* 0x000000041c027825 */ /* 0x001fca00078e0202 */
[----:B-----5:R-:W2:Y:S04]  /*17a0*/  LDG.E R224, desc[UR6][R2.64] ;  /* 0x0000000602e07981 */ /* 0x020ea8000c1e1900 */
[----:B------:R-:W2:Y:S02]  /*17b0*/  LDG.E R5, desc[UR6][R2.64+0x4] ;  /* 0x0000040602057981 */ /* 0x000ea4000c1e1900 */
[----:B--2---:R-:W-:-:S07]  /*17c0*/  IMAD.IADD R224, R5, 0x1, -R224 ;  /* 0x0000000105e07824 */ /* 0x004fce00078e0ae0 */
.L_x_1341:
[----:B--2---:R-:W-:Y:S02]  /*17d0*/  IMAD.U32 R2, RZ, RZ, UR5 ;  /* 0x00000005ff027e24 */ /* 0x004fe4000f8e00ff */
[----:B------:R-:W-:Y:S01]  /*17e0*/  IMAD.U32 R25, RZ, RZ, UR4 ;  /* 0x00000004ff197e24 */ /* 0x000fe2000f8e00ff */
[----:B------:R-:W-:Y:S06]  /*17f0*/  @!P2 BRA `(.L_x_1342) ;  /* 0x000000000014a947 */ /* 0x000fec0003800000 */
[----:B------:R-:W0:Y:S01]  /*1800*/  LDC.64 R4, c[0x0][0xa20] ;  /* 0x00028800ff047b82 */ /* 0x000e220000000a00 */
[----:B------:R-:W-:Y:S01]  /*1810*/  ULDC.64 UR4, c[0x0][0x208] ;  /* 0x0000820000047ab9 */ /* 0x000fe20000000a00 */
[----:B0-----:R-:W-:-:S05]  /*1820*/  IMAD.WIDE R4, R28, 0x4, R4 ;  /* 0x000000041c047825 */ /* 0x001fca00078e0204 */
[----:B------:R0:W5:Y:S01]  /*1830*/  LDG.E R25, desc[UR4][R4.64] ;  /* 0x0000000404197981 */ /* 0x000162000c1e1900 */
[----:B------:R-:W-:Y:S05]  /*1840*/  BRA `(.L_x_1343) ;  /* 0x0000000000147947 */ /* 0x000fea0003800000 */
.L_x_1342:
[----:B------:R-:W-:Y:S05]  /*1850*/  @!P3 BRA `(.L_x_1343) ;  /* 0x000000000010b947 */ /* 0x000fea0003800000 */
[----:B------:R-:W-:Y:S02]  /*1860*/  ULDC.64 UR4, c[0x0][0x208] ;  /* 0x0000820000047ab9 */ /* 0x000fe40000000a00 */
[----:B------:R-:W2:Y:S04]  /*1870*/  LDG.E R4, desc[UR4][R8.64] ;  /* 0x0000000408047981 */ /* 0x000ea8000c1e1900 */
[----:B------:R-:W2:Y:S02]  /*1880*/  LDG.E R25, desc[UR4][R8.64+0x4] ;  /* 0x0000040408197981 */ /* 0x000ea4000c1e1900 */
[----:B--2---:R-:W-:-:S07]  /*1890*/  IMAD.IADD R25, R25, 0x1, -R4 ;  /* 0x0000000119197824 */ /* 0x004fce00078e0a04 */
.L_x_1343:
[----:B------:R-:W-:Y:S01]  /*18a0*/  ULDC.64 UR4, c[0x0][0xa10] ;  /* 0x0002840000047ab9 */ /* 0x000fe20000000a00 */
[----:B------:R-:W-:Y:S01]  /*18b0*/  ULDC.64 UR6, c[0x0][0x208] ;  /* 0x0000820000067ab9 */ /* 0x000fe20000000a00 */
[----:B------:R-:W-:Y:S01]  /*18c0*/  ISETP.NE.U32.AND P0, PT, RZ, UR4, PT ;  /* 0x00000004ff007c0c */ /* 0x000fe2000bf05070 */
[----:B------:R-:W1:Y:S03]  /*18d0*/  LDC.64 R10, c[0x0][0x9e0] ;  /* 0x00027800ff0a7b82 */ /* 0x000e660000000a00 */
[----:B------:R-:W-:Y:S01]  /*18e0*/  ISETP.NE.AND.EX P0, PT, RZ, UR5, PT, P0 ;  /* 0x00000005ff007c0c */ /* 0x000fe2000bf05300 */
[----:B------:R-:W-:Y:S02]  /*18f0*/  ULDC.64 UR4, c[0x0][0xa30] ;  /* 0x00028c0000047ab9 */ /* 0x000fe40000000a00 */
[----:B------:R-:W-:-:S04]  /*1900*/  ISETP.NE.U32.AND P1, PT, RZ, UR4, PT ;  /* 0x00000004ff007c0c */ /* 0x000fc8000bf25070 */
[----:B------:R-:W-:-:S06]  /*1910*/  ISETP.NE.AND.EX P1, PT, RZ, UR5, PT, P1 ;  /* 0x00000005ff007c0c */ /* 0x000fcc000bf25310 */
[----:B0-----:R-:W0:Y:S08]  /*1920*/  @P0 LDC.64 R4, c[0x0][0xa10] ;  /* 0x00028400ff040b82 */ /* 0x001e300000000a00 */
[----:B------:R-:W2:Y:S01]  /*1930*/  @P1 LDC.64 R6, c[0x0][0xa30] ;  /* 0x00028c00ff061b82 */ /* 0x000ea20000000a00 */
[----:B0-----:R-:W-:-:S05]  /*1940*/  @P0 IMAD.WIDE R4, R28, 0x4, R4 ;  /* 0x000000041c040825 */ /* 0x001fca00078e0204 */
[----:B------:R-:W3:Y:S04]  /*1950*/  @P0 LDG.E R3, desc[UR6][R4.64] ;  /* 0x0000000604030981 */ /* 0x000ee8000c1e1900 */
[----:B------:R-:W3:Y:S01]  /*1960*/  @P0 LDG.E R8, desc[UR6][R4.64+0x4] ;  /* 0x0000040604080981 */ /* 0x000ee2000c1e1900 */
[----:B-----5:R-:W-:Y:S02]  /*1970*/  IMAD.MOV.U32 R100, RZ, RZ, R25 ;  /* 0x000000ffff647224 */ /* 0x020fe400078e0019 */
[----:B--2---:R-:W-:-:S04]  /*1980*/  @P1 IMAD.WIDE R6, R28, 0x4, R6 ;  /* 0x000000041c061825 */ /* 0x004fc800078e0206 */
[----:B------:R-:W-:Y:S01]  /*1990*/  IMAD.IADD R9, R25, 0x1, -R0 ;  /* 0x0000000119097824 */ /* 0x000fe200078e0a00 */
[----:B------:R0:W5:Y:S01]  /*19a0*/  @P1 LDG.E R100, desc[UR6][R6.64] ;  /* 0x0000000606641981 */ /* 0x000162000c1e1900 */
[----:B-1----:R-:W-:Y:S02]  /*19b0*/  ISETP.GE.AND P1, PT, R11, 0x1, PT ;  /* 0x000000010b00780c */ /* 0x002fe40003f26270 */
[----:B------:R-:W-:Y:S01]  /*19c0*/  LEA R103, R12, 0x80, 0x7 ;  /* 0x000000800c677811 */ /* 0x000fe200078e38ff */
[----:B---3--:R-:W-:-:S04]  /*19d0*/  @P0 IMAD.IADD R2, R8, 0x1, -R3 ;  /* 0x0000000108020824 */ /* 0x008fc800078e0a03 */
[----:B------:R-:W-:-:S04]  /*19e0*/  IMAD.IADD R219, R9, 0x1, R2 ;  /* 0x0000000109db7824 */ /* 0x000fc800078e0202 */
[C---:B------:R-:W-:Y:S01]  /*19f0*/  VIADD R0, R219.reuse, 0x3f ;  /* 0x0000003fdb007836 */ /* 0x040fe20000000000 */
[----:B------:R-:W-:-:S04]  /*1a00*/  IADD3 R103, R219, R103, -R224 ;  /* 0x00000067db677210 */ /* 0x000fc80007ffe8e0 */
[----:B------:R-:W-:-:S04]  /*1a10*/  SHF.R.S32.HI R3, RZ, 0x1f, R0 ;  /* 0x0000001fff037819 */ /* 0x000fc80000011400 */
[----:B------:R-:W-:Y:S01]  /*1a20*/  LEA.HI R3, R3, R0, RZ, 0x6 ;  /* 0x0000000003037211 */ /* 0x000fe200078f30ff */
[----:B------:R-:W-:-:S03]  /*1a30*/  IMAD.IADD R0, R103, 0x1, R10 ;  /* 0x0000000167007824 */ /* 0x000fc600078e020a */
[----:B------:R-:W-:Y:S01]  /*1a40*/  SHF.R.S32.HI R104, RZ, 0x6, R3 ;  /* 0x00000006ff687819 */ /* 0x000fe20000011403 */
[----:B0-----:R-:W-:Y:S06]  /*1a50*/  @!P1 BRA `(.L_x_1344) ;  /* 0x0000000000489947 */ /* 0x001fec0003800000 */
[C---:B------:R-:W-:Y:S01]  /*1a60*/  ISETP.GT.AND P0, PT, R103.reuse, RZ, PT ;  /* 0x000000ff6700720c */ /* 0x040fe20003f04270 */
[----:B------:R-:W-:Y:S01]  /*1a70*/  BSSY B0, `(.L_x_1345) ;  /* 0x000000e000007945 */ /* 0x000fe20003800000 */
[----:B------:R-:W-:-:S11]  /*1a80*/  VIADD R3, R103, 0xffffffff ;  /* 0xffffffff67037836 */ /* 0x000fd60000000000 */
        /* <DEDUP_REMOVED lines=8> */
.L_x_1346:
[----:B------:R-:W-:-:S13]  /*1b10*/  ISETP.NE.AND P0, PT, R11, 0x1, PT ;  /* 0x000000010b00780c */ /* 0x000fda0003f05270 */
[----:B------:R-:W0:Y:S02]  /*1b20*/  @P0 LDC.64 R4, c[0x0][0x9e8] ;  /* 0x00027a00ff040b82 */ /* 0x000e240000000a00 */
[----:B0-----:R-:W-:-:S05]  /*1b30*/  @P0 IMAD.HI.U32 R4, R3, R4, RZ ;  /* 0x0000000403040227 */ /* 0x001fca00078e00ff */
[----:B------:R-:W-:-:S07]  /*1b40*/  @P0 SHF.R.U32.HI R3, RZ, R5, R4 ;  /* 0x00000005ff030219 */ /* 0x000fce0000011604 */
.L_x_1347:
[----:B------:R-:W-:Y:S05]  /*1b50*/  BSYNC B0 ;  /* 0x0000000000007941 */ /* 0x000fea0003800000 */
.L_x_1345:
[----:B------:R-:W-:-:S05]  /*1b60*/  IMAD R3, R3, R11, R11 ;  /* 0x0000000b03037224 */ /* 0x000fca00078e020b */
[----:B------:R-:W-:-:S07]  /*1b70*/  VIMNMX R0, R0, R3, PT ;  /* 0x0000000300007248 */ /* 0x000fce0003fe0100 */
.L_x_1344:
[----:B------:R-:W-:Y:S01]  /*1b80*/  IMAD R4, R12, 0x80, -R224 ;  /* 0x000000800c047824 */ /* 0x000fe200078e0ae0 */
[----:B------:R-:W-:-:S03]  /*1b90*/  ULDC UR4, c[0x0][0x9dc] ;  /* 0x0002770000047ab9 */ /* 0x000fc60000000800 */
[----:B------:R-:W-:-:S04]  /*1ba0*/  IMAD.IADD R101, R219, 0x1, R4 ;  /* 0x00000001db657824 */ /* 0x000fc800078e0204 */
[----:B------:R-:W-:Y:S01]  /*1bb0*/  VIADD R3, R101, -UR4 ;  /* 0x8000000465037c36 */ /* 0x000fe20008000000 */
[----:B------:R-:W-:Y:S06]  /*1bc0*/  @!P1 BRA `(.L_x_1348) ;  /* 0x0000000000489947 */ /* 0x000fec0003800000 */
[----:B------:R-:W-:Y:S01]  /*1bd0*/  ISETP.GT.AND P0, PT, R101, -0x1, PT ;  /* 0xffffffff6500780c */ /* 0x000fe20003f04270 */
[----:B------:R-:W-:-:S12]  /*1be0*/  BSSY B0, `(.L_x_1349) ;  /* 0x000000e000007945 */ /* 0x000fd80003800000 */
        /* <DEDUP_REMOVED lines=8> */
.L_x_1350:
[----:B------:R-:W-:Y:S01]  /*1c70*/  ISETP.NE.AND P0, PT, R11, 0x1, PT ;  /* 0x000000010b00780c */ /* 0x000fe20003f05270 */
[----:B------:R-:W-:-:S12]  /*1c80*/  IMAD.MOV.U32 R4, RZ, RZ, R101 ;  /* 0x000000ffff047224 */ /* 0x000fd800078e0065 */
[----:B------:R-:W0:Y:S02]  /*1c90*/  @P0 LDC.64 R6, c[0x0][0x9e8] ;  /* 0x00027a00ff060b82 */ /* 0x000e240000000a00 */
[----:B0-----:R-:W-:-:S05]  /*1ca0*/  @P0 IMAD.HI.U32 R6, R101, R6, RZ ;  /* 0x0000000665060227 */ /* 0x001fca00078e00ff */
[----:B------:R-:W-:-:S07]  /*1cb0*/  @P0 SHF.R.U32.HI R4, RZ, R7, R6 ;  /* 0x00000007ff040219 */ /* 0x000fce0000011606 */
.L_x_1351:
[----:B------:R-:W-:Y:S05]  /*1cc0*/  BSYNC B0 ;  /* 0x0000000000007941 */ /* 0x000fea0003800000 */
.L_x_1349:
[----:B------:R-:W-:-:S05]  /*1cd0*/  IMAD R4, R4, R11, RZ ;  /* 0x0000000b04047224 */ /* 0x000fca00078e02ff */
[----:B------:R-:W-:-:S07]  /*1ce0*/  VIMNMX R3, R3, R4, !PT ;  /* 0x0000000403037248 */ /* 0x000fce0007fe0100 */
.L_x_1348:
[----:B------:R-:W-:Y:S01]  /*1cf0*/  VIADD R0, R0, 0x3f ;  /* 0x0000003f00007836 */ /* 0x000fe20000000000 */
[----:B------:R-:W-:-:S04]  /*1d00*/  SHF.R.S32.HI R4, RZ, 0x1f, R3 ;  /* 0x0000001fff047819 */ /* 0x000fc80000011403 */
[----:B------:R-:W-:Y:S02]  /*1d10*/  SHF.R.S32.HI R5, RZ, 0x1f, R0 ;  /* 0x0000001fff057819 */ /* 0x000fe40000011400 */
[----:B------:R-:W-:Y:S02]  /*1d20*/  LEA.HI R4, R4, R3, RZ, 0x6 ;  /* 0x0000000304047211 */ /* 0x000fe400078f30ff */
[----:B------:R-:W-:Y:S02]  /*1d30*/  LEA.HI R5, R5, R0, RZ, 0x6 ;  /* 0x0000000005057211 */ /* 0x000fe400078f30ff */
[----:B------:R-:W-:Y:S02]  /*1d40*/  SHF.R.S32.HI R4, RZ, 0x6, R4 ;  /* 0x00000006ff047819 */ /* 0x000fe40000011404 */
[----:B------:R-:W-:Y:S02]  /*1d50*/  SHF.R.S32.HI R5, RZ, 0x6, R5 ;  /* 0x00000006ff057819 */ /* 0x000fe40000011405 */
[----:B------:R-:W-:-:S02]  /*1d60*/  VIMNMX R4, RZ, R4, !PT ;  /* 0x00000004ff047248 */ /* 0x000fc40007fe0100 */
[----:B------:R-:W-:-:S03]  /*1d70*/  VIMNMX R5, R104, R5, PT ;  /* 0x0000000568057248 */ /* 0x000fc60003fe0100 */
[--C-:B------:R-:W-:Y:S02]  /*1d80*/  IMAD R4, R4, 0x40, -R9.reuse ;  /* 0x0000004004047824 */ /* 0x100fe400078e0a09 */
[----:B------:R-:W-:-:S03]  /*1d90*/  IMAD R5, R5, 0x40, -R9 ;  /* 0x0000004005057824 */ /* 0x000fc600078e0a09 */
[----:B------:R-:W-:Y:S02]  /*1da0*/  VIMNMX R4, RZ, R4, !PT ;  /* 0x00000004ff047248 */ /* 0x000fe40007fe0100 */
[----:B------:R-:W-:Y:S02]  /*1db0*/  VIMNMX R5, R5, R2, PT ;  /* 0x0000000205057248 */ /* 0x000fe40003fe0100 */
[----:B------:R-:W-:Y:S02]  /*1dc0*/  SHF.R.U32.HI R23, RZ, 0x6, R4 ;  /* 0x00000006ff177819 */ /* 0x000fe40000011604 */
[----:B------:R-:W-:-:S03]  /*1dd0*/  ISETP.GT.AND P0, PT, R5, R4, PT ;  /* 0x000000040500720c */ /* 0x000fc60003f04270 */
[----:B------:R-:W-:-:S10]  /*1de0*/  IMAD.MOV.U32 R24, RZ, RZ, R23 ;  /* 0x000000ffff187224 */ /* 0x000fd400078e0017 */
[----:B------:R-:W-:-:S05]  /*1df0*/  @P0 VIADD R0, R5, 0x3f ;  /* 0x0000003f05000836 */ /* 0x000fca0000000000 */
[----:B------:R-:W-:-:S04]  /*1e00*/  @P0 SHF.R.S32.HI R3, RZ, 0x1f, R0 ;  /* 0x0000001fff030819 */ /* 0x000fc80000011400 */
[----:B------:R-:W-:-:S04]  /*1e10*/  @P0 LEA.HI R3, R3, R0, RZ, 0x6 ;  /* 0x0000000003030211 */ /* 0x000fc800078f30ff */
[----:B------:R-:W-:Y:S02]  /*1e20*/  @P0 SHF.R.S32.HI R24, RZ, 0x6, R3 ;  /* 0x00000006ff180819 */ /* 0x000fe40000011403 */
[----:B------:R-:W-:Y:S02]  /*1e30*/  PLOP3.LUT P0, PT, PT, PT, PT, 0x80, 0x0 ;  /* 0x000000000000781c */ /* 0x000fe40003f0f070 */
[----:B------:R-:W-:-:S13]  /*1e40*/  ISETP.GT.AND P1, PT, R24, R23, PT ;  /* 0x000000171800720c */ /* 0x000fda0003f24270 */
[----:B------:R-:W-:Y:S05]  /*1e50*/  @!P1 BRA `(.L_x_1352) ;  /* 0x0000006800fc9947 */ /* 0x000fea0003800000 */
        /* <DEDUP_REMOVED lines=20> */
.L_x_1354:
[----:B------:R-:W-:Y:S05]  /*1fa0*/  BSYNC B6 ;  /* 0x0000000000067941 */ /* 0x000fea0003800000 */
.L_x_1353:
        /* <DEDUP_REMOVED lines=20> */
.L_x_1356:
[----:B------:R-:W-:Y:S05]  /*20f0*/  BSYNC B6 ;  /* 0x0000000000067941 */ /* 0x000fea0003800000 */
.L_x_1355:
[----:B------:R-:W-:Y:S01]  /*2100*/  ULDC.64 UR4, c[0x0][0x9f8] ;  /* 0x00027e0000047ab9 */ /* 0x000fe20000000a00 */
[----:B------:R-:W0:Y:S01]  /*2110*/  LDC R0, c[0x0][0x428] ;  /* 0x00010a00ff007b82 */ /* 0x000e220000000800 */
[----:B------:R-:W-:Y:S01]  /*2120*/  ISETP.NE.U32.AND P0, PT, RZ, UR4, PT ;  /* 0x00000004ff007c0c */ /* 0x000fe2000bf05070 */
[----:B------:R-:W-:Y:S01]  /*2130*/  IMAD.MOV.U32 R3, RZ, RZ, R28 ;  /* 0x000000ffff037224 */ /* 0x000fe200078e001c */
[----:B------:R-:W-:Y:S01]  /*2140*/  ULDC.64 UR6, c[0x0][0x208] ;  /* 0x0000820000067ab9 */ /* 0x000fe20000000a00 */
[----:B------:R-:W-:Y:S01]  /*2150*/  IMAD.MOV.U32 R7, RZ, RZ, R27 ;  /* 0x000000ffff077224 */ /* 0x000fe200078e001b */
[----:B------:R-:W-:Y:S01]  /*2160*/  ISETP.NE.AND.EX P0, PT, RZ, UR5, PT, P0 ;  /* 0x00000005ff007c0c */ /* 0x000fe2000bf05300 */
[----:B------:R-:W-:Y:S01]  /*2170*/  ULDC.64 UR4, c[0x0][0x2f8] ;  /* 0x0000be0000047ab9 */ /* 0x000fe20000000a00 */
[----:B------:R-:W2:Y:S01]  /*2180*/  LDL R34, [R1+0x38] ;  /* 0x0000380001227983 */ /* 0x000ea20000100800 */
[----:B------:R-:W-:Y:S01]  /*2190*/  IMAD.IADD R77, R26, 0x1, R25 ;  /* 0x000000011a4d7824 */ /* 0x000fe200078e0219 */
[----:B------:R-:W1:Y:S01]  /*21a0*/  LDC.64 R12, c[0x0][0x2f0] ;  /* 0x0000bc00ff0c7b82 */ /* 0x000e620000000a00 */
[----:B------:R-:W-:Y:S01]  /*21b0*/  VIADD R20, R228, 0x80 ;  /* 0x00000080e4147836 */ /* 0x000fe20000000000 */
[----:B------:R-:W3:Y:S01]  /*21c0*/  LDL R33, [R1+0x3c] ;  /* 0x00003c0001217983 */ /* 0x000ee20000100800 */
[----:B------:R-:W-:-:S03]  /*21d0*/  ULDC.64 UR8, c[0x0][0x320] ;  /* 0x0000c80000087ab9 */ /* 0x000fc60000000a00 */
[----:B------:R-:W4:Y:S02]  /*21e0*/  LDL R26, [R1+0x40] ;  /* 0x00004000011a7983 */ /* 0x000f240000100800 */
[----:B------:R-:W1:Y:S02]  /*21f0*/  LDC R32, c[0x0][0x3d4] ;  /* 0x0000f500ff207b82 */ /* 0x000e640000000800 */
[----:B------:R-:W4:Y:S06]  /*2200*/  LDL R14, [R1+0x48] ;  /* 0x00004800010e7983 */ /* 0x000f2c0000100800 */
[----:B------:R-:W0:Y:S02]  /*2210*/  @P0 LDC.64 R4, c[0x0][0x9f8] ;  /* 0x00027e00ff040b82 */ /* 0x000e240000000a00 */
[----:B0-----:R-:W-:Y:S01]  /*2220*/  @P0 IMAD.WIDE R4, R28, 0x4, R4 ;  /* 0x000000041c040825 */ /* 0x001fe200078e0204 */
[----:B------:R-:W-:-:S05]  /*2230*/  SHF.R.S32.HI R31, RZ, 0x1f, R77 ;  /* 0x0000001fff1f7819 */ /* 0x000fca000001144d */
[----:B------:R-:W0:Y:S01]  /*2240*/  LDC.64 R28, c[0x0][0x3d8] ;  /* 0x0000f600ff1c7b82 */ /* 0x000e220000000a00 */
[----:B------:R1:W2:Y:S01]  /*2250*/  @P0 LDG.E R3, desc[UR6][R4.64] ;  /* 0x0000000604030981 */ /* 0x0002a2000c1e1900 */
[----:B------:R-:W-:Y:S01]  /*2260*/  ISETP.NE.AND P0, PT, R0, 0x1, PT ;  /* 0x000000010000780c */ /* 0x000fe20003f05270 */
[----:B------:R-:W-:Y:S01]  /*2270*/  ULDC UR6, c[0x0][0x2e4] ;  /* 0x0000b90000067ab9 */ /* 0x000fe20000000800 */
[-C--:B-1----:R-:W-:Y:S01]  /*2280*/  IMAD R6, R31, R12.reuse, RZ ;  /* 0x0000000c1f067224 */ /* 0x082fe200078e02ff */
[----:B------:R-:W-:Y:S01]  /*2290*/  ISETP.GE.AND P1, PT, R225, UR6, PT ;  /* 0x00000006e1007c0c */ /* 0x000fe2000bf26270 */
[----:B------:R-:W-:-:S09]  /*22a0*/  IMAD.WIDE.U32 R4, R77, R12, RZ ;  /* 0x0000000c4d047225 */ /* 0x000fd200078e00ff */
[----:B------:R-:W1:Y:S08]  /*22b0*/  @P0 LDC R0, c[0x0][0x42c] ;  /* 0x00010b00ff000b82 */ /* 0x000e700000000800 */
[----:B------:R-:W0:Y:S01]  /*22c0*/  @P0 LDC R9, c[0x0][0x430] ;  /* 0x00010c00ff090b82 */ /* 0x000e220000000800 */
[----:B-1----:R-:W-:Y:S02]  /*22d0*/  @P0 IMAD.HI.U32 R0, R27, R0, RZ ;  /* 0x000000001b000227 */ /* 0x002fe400078e00ff */
[----:B------:R-:W4:Y:S03]  /*22e0*/  LDL R27, [R1+0x44] ;  /* 0x00004400011b7983 */ /* 0x000f260000100800 */
[----:B0-----:R-:W-:Y:S01]  /*22f0*/  @P0 SHF.R.U32.HI R7, RZ, R9, R0 ;  /* 0x00000009ff070219 */ /* 0x001fe20000011600 */
[----:B------:R-:W-:Y:S01]  /*2300*/  IMAD R9, R77, R13, R6 ;  /* 0x0000000d4d097224 */ /* 0x000fe200078e0206 */
[----:B------:R-:W-:-:S02]  /*2310*/  SEL R6, RZ, 0xffffffff, P1 ;  /* 0xffffffffff067807 */ /* 0x000fc40000800000 */
[----:B------:R-:W-:Y:S01]  /*2320*/  SHF.R.S32.HI R8, RZ, 0x1f, R7 ;  /* 0x0000001fff087819 */ /* 0x000fe20000011407 */
[----:B------:R-:W-:Y:S01]  /*2330*/  IMAD.IADD R5, R5, 0x1, R9 ;  /* 0x0000000105057824 */ /* 0x000fe200078e0209 */
[----:B------:R-:W-:Y:S01]  /*2340*/  ISETP.GE.AND P0, PT, R228, UR6, PT ;  /* 0x00000006e4007c0c */ /* 0x000fe2000bf06270 */
[----:B------:R-:W-:Y:S02]  /*2350*/  IMAD.SHL.U32 R9, R6, 0x2, RZ ;  /* 0x0000000206097824 */ /* 0x000fe400078e00ff */
[----:B------:R-:W-:Y:S01]  /*2360*/  IMAD R10, R8, UR4, RZ ;  /* 0x00000004080a7c24 */ /* 0x000fe2000f8e02ff */
[----:B------:R-:W-:Y:S01]  /*2370*/  SEL R0, RZ, 0x1, P0 ;  /* 0x00000001ff007807 */ /* 0x000fe20000000000 */
[C---:B------:R-:W-:Y:S01]  /*2380*/  IMAD.WIDE.U32 R4, R7.reuse, UR4, R4 ;  /* 0x0000000407047c25 */ /* 0x040fe2000f8e0004 */
[----:B------:R-:W-:Y:S02]  /*2390*/  ISETP.GE.AND P0, PT, R20, UR6, PT ;  /* 0x0000000614007c0c */ /* 0x000fe4000bf06270 */
[----:B------:R-:W0:Y:S01]  /*23a0*/  LDC.64 R20, c[0x0][0x3e8] ;  /* 0x0000fa00ff147b82 */ /* 0x000e220000000a00 */
[----:B------:R-:W-:Y:S01]  /*23b0*/  IMAD R11, R7, UR5, R10 ;  /* 0x00000005070b7c24 */ /* 0x000fe2000f8e020a */
[----:B------:R-:W-:Y:S01]  /*23c0*/  LOP3.LUT R0, R9, 0x2, R0, 0xe2, !PT ;  /* 0x0000000209007812 */ /* 0x000fe200078ee200 */
[----:B------:R-:W3:Y:S01]  /*23d0*/  LDL R10, [R1+0x34] ;  /* 0x00003400010a7983 */ /* 0x000ee20000100800 */
[----:B------:R-:W-:Y:S01]  /*23e0*/  ULDC.64 UR4, c[0x0][0xa08] ;  /* 0x0002820000047ab9 */ /* 0x000fe20000000a00 */
[----:B------:R-:W-:-:S02]  /*23f0*/  SEL R9, RZ, 0x4, P0 ;  /* 0x00000004ff097807 */ /* 0x000fc40000000000 */
[----:B------:R-:W-:Y:S02]  /*2400*/  ISETP.NE.U32.AND P0, PT, RZ, UR4, PT ;  /* 0x00000004ff007c0c */ /* 0x000fe4000bf05070 */
[----:B------:R-:W-:Y:S02]  /*2410*/  LOP3.LUT R30, R0, R9, RZ, 0xfc, !PT ;  /* 0x00000009001e7212 */ /* 0x000fe400078efcff */
[----:B------:R-:W-:Y:S01]  /*2420*/  ISETP.NE.AND.EX P0, PT, RZ, UR5, PT, P0 ;  /* 0x00000005ff007c0c */ /* 0x000fe2000bf05300 */
[----:B------:R-:W-:Y:S01]  /*2430*/  IMAD.IADD R5, R5, 0x1, R11 ;  /* 0x0000000105057824 */ /* 0x000fe200078e020b */
[----:B------:R-:W-:Y:S01]  /*2440*/  ULDC.64 UR4, c[0x0][0x300] ;  /* 0x0000c00000047ab9 */ /* 0x000fe20000000a00 */
[----:B------:R-:W-:Y:S01]  /*2450*/  SHF.R.S32.HI R229, RZ, 0x1f, R228 ;  /* 0x0000001fffe57819 */ /* 0x000fe200000114e4 */
[----:B------:R-:W-:-:S04]  /*2460*/  IMAD R6, R8, UR8, RZ ;  /* 0x0000000808067c24 */ /* 0x000fc8000f8e02ff */
[C---:B------:R-:W-:Y:S02]  /*2470*/  IMAD R25, R7.reuse, UR9, R6 ;  /* 0x0000000907197c24 */ /* 0x040fe4000f8e0206 */
[----:B------:R-:W-:Y:S01]  /*2480*/  IMAD.WIDE.U32 R6, R7, UR8, R228 ;  /* 0x0000000807067c25 */ /* 0x000fe2000f8e00e4 */
[----:B------:R-:W-:-:S03]  /*2490*/  ISETP.GE.AND P3, PT, R228, R32, PT ;  /* 0x00000020e400720c */ /* 0x000fc60003f66270 */
[----:B------:R-:W-:Y:S01]  /*24a0*/  IMAD.IADD R7, R7, 0x1, R25 ;  /* 0x0000000107077824 */ /* 0x000fe200078e0219 */
[----:B------:R-:W-:Y:S02]  /*24b0*/  SHF.R.S32.HI R209, RZ, 0x1f, R208 ;  /* 0x0000001fffd17819 */ /* 0x000fe400000114d0 */
[----:B------:R-:W-:Y:S01]  /*24c0*/  ISETP.GE.AND P2, PT, R225, R32, PT ;  /* 0x00000020e100720c */ /* 0x000fe20003f46270 */
[----:B------:R-:W-:-:S04]  /*24d0*/  IMAD.WIDE.U32 R78, R18, R28, R228 ;  /* 0x0000001c124e7225 */ /* 0x000fc800078e00e4 */
[----:B------:R-:W-:-:S04]  /*24e0*/  IMAD.WIDE.U32 R80, R18, R28, R208 ;  /* 0x0000001c12507225 */ /* 0x000fc800078e00d0 */
[----:B0-----:R-:W-:-:S04]  /*24f0*/  IMAD.WIDE.U32 R84, R18, R20, R208 ;  /* 0x0000001412547225 */ /* 0x001fc800078e00d0 */
[C---:B------:R-:W-:Y:S01]  /*2500*/  IMAD.WIDE.U32 R82, R18.reuse, R20, R228 ;  /* 0x0000001412527225 */ /* 0x040fe200078e00e4 */
[----:B------:R-:W0:Y:S01]  /*2510*/  S2R R108, SR_TID.X ;  /* 0x00000000006c7919 */ /* 0x000e220000002100 */
[----:B-----5:R-:W-:Y:S02]  /*2520*/  SHF.R.S32.HI R25, RZ, 0x1f, R100 ;  /* 0x0000001fff197819 */ /* 0x020fe40000011464 */
[----:B------:R-:W-:-:S05]  /*2530*/  IADD3 R76, P1, R18, R77, RZ ;  /* 0x0000004d124c7210 */ /* 0x000fca0007f3e0ff */
[----:B------:R-:W-:Y:S01]  /*2540*/  IMAD.X R77, R19, 0x1, R31, P1 ;  /* 0x00000001134d7824 */ /* 0x000fe200008e061f */
[----:B0-----:R-:W-:Y:S02]  /*2550*/  LEA.HI R108, R108, 0x8, RZ, 0x19 ;  /* 0x000000086c6c7811 */ /* 0x001fe400078fc8ff */
[----:B--2---:R-:W-:Y:S02]  /*2560*/  SHF.R.S32.HI R0, RZ, 0x1f, R3 ;  /* 0x0000001fff007819 */ /* 0x004fe40000011403 */
[----:B------:R-:W-:Y:S02]  /*2570*/  SEL R87, R3, RZ, !P0 ;  /* 0x000000ff03577207 */ /* 0x000fe40004000000 */
[----:B------:R-:W-:-:S03]  /*2580*/  SEL R0, R0, RZ, !P0 ;  /* 0x000000ff00007207 */ /* 0x000fc60004000000 */
[----:B------:R-:W-:-:S04]  /*2590*/  IMAD.WIDE.U32 R88, R87, UR4, R4 ;  /* 0x0000000457587c25 */ /* 0x000fc8000f8e0004 */
[C---:B------:R-:W-:Y:S02]  /*25a0*/  IMAD R4, R19.reuse, R12, RZ ;  /* 0x0000000c13047224 */ /* 0x040fe400078e02ff */
[----:B------:R-:W-:Y:S02]  /*25b0*/  IMAD R8, R0, UR4, RZ ;  /* 0x0000000400087c24 */ /* 0x000fe4000f8e02ff */
[C---:B------:R-:W-:Y:S02]  /*25c0*/  IMAD R15, R18.reuse, R13, R4 ;  /* 0x0000000d120f7224 */ /* 0x040fe400078e0204 */
[----:B------:R-:W-:Y:S02]  /*25d0*/  IMAD R3, R19, R20, RZ ;  /* 0x0000001413037224 */ /* 0x000fe400078e02ff */
[----:B------:R-:W-:Y:S01]  /*25e0*/  IMAD R11, R87, UR5, R8 ;  /* 0x00000005570b7c24 */ /* 0x000fe2000f8e0208 */
[----:B------:R-:W-:Y:S01]  /*25f0*/  ULDC.64 UR4, c[0x0][0x328] ;  /* 0x0000ca0000047ab9 */ /* 0x000fe20000000a00 */
[----:B------:R-:W-:-:S04]  /*2600*/  IMAD.WIDE.U32 R4, R18, R12, R228 ;  /* 0x0000000c12047225 */ /* 0x000fc800078e00e4 */
[----:B------:R-:W-:Y:S02]  /*2610*/  IMAD R8, R0, UR4, RZ ;  /* 0x0000000400087c24 */ /* 0x000fe4000f8e02ff */
[----:B------:R-:W-:Y:S01]  /*2620*/  IMAD R9, R18, R21, R3 ;  /* 0x0000001512097224 */ /* 0x000fe200078e0203 */
[----:B------:R-:W-:Y:S01]  /*2630*/  IADD3 R3, P0, R88, R4, RZ ;  /* 0x0000000458037210 */ /* 0x000fe20007f1e0ff */
[----:B------:R-:W-:Y:S02]  /*2640*/  IMAD.IADD R0, R89, 0x1, R11 ;  /* 0x0000000159007824 */ /* 0x000fe400078e020b */
[----:B------:R-:W-:-:S03]  /*2650*/  IMAD R97, R87, UR5, R8 ;  /* 0x0000000557617c24 */ /* 0x000fc6000f8e0208 */
[----:B------:R-:W-:Y:S01]  /*2660*/  IADD3.X R4, R0, R5, R15, P0, !PT ;  /* 0x0000000500047210 */ /* 0x000fe200007fe40f */
[----:B------:R-:W-:Y:S02]  /*2670*/  IMAD R5, R19, R28, RZ ;  /* 0x0000001c13057224 */ /* 0x000fe400078e02ff */
[----:B------:R-:W-:-:S04]  /*2680*/  IMAD.WIDE.U32 R86, R87, UR4, R6 ;  /* 0x0000000457567c25 */ /* 0x000fc8000f8e0006 */
[----:B------:R-:W-:Y:S01]  /*2690*/  IMAD R7, R18, R29, R5 ;  /* 0x0000001d12077224 */ /* 0x000fe200078e0205 */
[C---:B------:R-:W-:Y:S02]  /*26a0*/  SEL R5, R32.reuse, RZ, P3 ;  /* 0x000000ff20057207 */ /* 0x040fe40001800000 */
[----:B------:R-:W-:-:S03]  /*26b0*/  SEL R6, R32, RZ, P2 ;  /* 0x000000ff20067207 */ /* 0x000fc60001000000 */
[----:B------:R-:W-:Y:S02]  /*26c0*/  IMAD.IADD R5, R228, 0x1, R5 ;  /* 0x00000001e4057824 */ /* 0x000fe400078e0205 */
[----:B------:R-:W-:Y:S02]  /*26d0*/  IMAD.IADD R81, R81, 0x1, R7 ;  /* 0x0000000151517824 */ /* 0x000fe400078e0207 */
[----:B------:R-:W-:Y:S02]  /*26e0*/  IMAD.IADD R79, R7, 0x1, R79 ;  /* 0x00000001074f7824 */ /* 0x000fe400078e024f */
[----:B------:R-:W-:Y:S01]  /*26f0*/  IMAD.IADD R7, R225, 0x1, R6 ;  /* 0x00000001e1077824 */ /* 0x000fe200078e0206 */
[----:B------:R-:W-:-:S04]  /*2700*/  SHF.R.S32.HI R6, RZ, 0x1f, R5 ;  /* 0x0000001fff067819 */ /* 0x000fc80000011405 */
[CC--:B------:R-:W-:Y:S02]  /*2710*/  LEA.HI R35, R6.reuse, R5.reuse, RZ, 0x3 ;  /* 0x0000000506237211 */ /* 0x0c0fe400078f18ff */
[----:B------:R-:W-:Y:S02]  /*2720*/  LEA.HI R5, R6, R5, RZ, 0x6 ;  /* 0x0000000506057211 */ /* 0x000fe400078f30ff */
[----:B------:R-:W-:Y:S01]  /*2730*/  SHF.R.S32.HI R8, RZ, 0x1f, R7 ;  /* 0x0000001fff087819 */ /* 0x000fe20000011407 */
[----:B------:R-:W-:Y:S02]  /*2740*/  IMAD.IADD R85, R85, 0x1, R9 ;  /* 0x0000000155557824 */ /* 0x000fe400078e0209 */
[----:B------:R-:W-:Y:S01]  /*2750*/  IMAD.IADD R83, R9, 0x1, R83 ;  /* 0x0000000109537824 */ /* 0x000fe200078e0253 */
[CC--:B------:R-:W-:Y:S01]  /*2760*/  LEA.HI R9, R8.reuse, R7.reuse, RZ, 0x6 ;  /* 0x0000000708097211 */ /* 0x0c0fe200078f30ff */
[----:B------:R-:W-:Y:S01]  /*2770*/  IMAD.SHL.U32 R6, R5, 0x40, RZ ;  /* 0x0000004005067824 */ /* 0x000fe200078e00ff */
[----:B------:R-:W-:-:S02]  /*2780*/  LEA.HI R91, R8, R7, RZ, 0x3 ;  /* 0x00000007085b7211 */ /* 0x000fc400078f18ff */
[----:B------:R-:W-:Y:S02]  /*2790*/  LOP3.LUT R5, R35, 0x38, RZ, 0xc0, !PT ;  /* 0x0000003823057812 */ /* 0x000fe400078ec0ff */
[C---:B---3--:R-:W-:Y:S01]  /*27a0*/  LOP3.LUT R8, R10.reuse, 0x38, R35, 0xf8, !PT ;  /* 0x000000380a087812 */ /* 0x048fe200078ef823 */
[----:B------:R-:W-:Y:S01]  /*27b0*/  IMAD.SHL.U32 R9, R9, 0x40, RZ ;  /* 0x0000004009097824 */ /* 0x000fe200078e00ff */
[----:B------:R-:W-:Y:S02]  /*27c0*/  LOP3.LUT R7, R91, 0x38, RZ, 0xc0, !PT ;  /* 0x000000385b077812 */ /* 0x000fe400078ec0ff */
[----:B------:R-:W-:Y:S02]  /*27d0*/  LOP3.LUT R5, R5, 0x1c0, R34, 0xf8, !PT ;  /* 0x000001c005057812 */ /* 0x000fe400078ef822 */
[----:B------:R-:W-:Y:S02]  /*27e0*/  LOP3.LUT R10, R10, 0x38, R91, 0xf8, !PT ;  /* 0x000000380a0a7812 */ /* 0x000fe400078ef85b */
[----:B------:R-:W-:-:S02]  /*27f0*/  LOP3.LUT R11, R8, R33, RZ, 0x3c, !PT ;  /* 0x00000021080b7212 */ /* 0x000fc400078e3cff */
[----:B------:R-:W-:Y:S02]  /*2800*/  LOP3.LUT R6, R6, 0xfffff000, RZ, 0xc0, !PT ;  /* 0xfffff00006067812 */ /* 0x000fe400078ec0ff */
[----:B------:R-:W-:Y:S02]  /*2810*/  LOP3.LUT R8, R7, 0x1c0, R34, 0xf8, !PT ;  /* 0x000001c007087812 */ /* 0x000fe400078ef822 */
[----:B----4-:R-:W-:Y:S02]  /*2820*/  LOP3.LUT R7, R5, R27, RZ, 0x3c, !PT ;  /* 0x0000001b05077212 */ /* 0x010fe400078e3cff */
[----:B------:R-:W-:Y:S02]  /*2830*/  LOP3.LUT R9, R9, 0xfffff000, RZ, 0xc0, !PT ;  /* 0xfffff00009097812 */ /* 0x000fe400078ec0ff */
[----:B------:R-:W-:Y:S02]  /*2840*/  LOP3.LUT R10, R10, R33, RZ, 0x3c, !PT ;  /* 0x000000210a0a7212 */ /* 0x000fe400078e3cff */
[----:B------:R-:W-:-:S02]  /*2850*/  IADD3 R5, R11, R6, R26 ;  /* 0x000000060b057210 */ /* 0x000fc40007ffe01a */
[----:B------:R-:W-:Y:S02]  /*2860*/  LOP3.LUT R8, R8, R27, RZ, 0x3c, !PT ;  /* 0x0000001b08087212 */ /* 0x000fe400078e3cff */
[----:B------:R-:W-:Y:S02]  /*2870*/  IADD3 R6, R7, R6, R14 ;  /* 0x0000000607067210 */ /* 0x000fe40007ffe00e */
[-C--:B------:R-:W-:Y:S01]  /*2880*/  IADD3 R7, R10, R9.reuse, R26 ;  /* 0x000000090a077210 */ /* 0x080fe20007ffe01a */
[----:B------:R-:W-:Y:S01]  /*2890*/  VIADD R26, R228, 0xc0 ;  /* 0x000000c0e41a7836 */ /* 0x000fe20000000000 */
[----:B------:R-:W-:Y:S01]  /*28a0*/  IADD3 R8, R8, R9, R14 ;  /* 0x0000000908087210 */ /* 0x000fe20007ffe00e */
[C---:B------:R-:W-:Y:S02]  /*28b0*/  IMAD R14, R25.reuse, R20, RZ ;  /* 0x00000014190e7224 */ /* 0x040fe400078e02ff */
[----:B------:R-:W-:Y:S01]  /*28c0*/  IMAD R25, R25, R28, RZ ;  /* 0x0000001c19197224 */ /* 0x000fe200078e02ff */
[----:B------:R-:W-:Y:S01]  /*28d0*/  ISETP.GE.AND P0, PT, R26, UR6, PT ;  /* 0x000000061a007c0c */ /* 0x000fe2000bf06270 */
[----:B------:R-:W-:Y:S01]  /*28e0*/  IMAD R37, R100, R21, R14 ;  /* 0x0000001564257224 */ /* 0x000fe200078e020e */
[----:B------:R-:W-:Y:S01]  /*28f0*/  SHF.L.U64.HI R9, R12, 0x6, R13 ;  /* 0x000000060c097819 */ /* 0x000fe2000001020d */
[----:B------:R-:W-:Y:S01]  /*2900*/  IMAD R33, R100, R29, R25 ;  /* 0x0000001d64217224 */ /* 0x000fe200078e0219 */
[----:B------:R-:W-:-:S02]  /*2910*/  SHF.L.U64.HI R10, R12, 0x5, R13 ;  /* 0x000000050c0a7819 */ /* 0x000fc4000001020d */
[C-C-:B------:R-:W-:Y:S02]  /*2920*/  SHF.L.U64.HI R13, R20.reuse, 0x6, R21.reuse ;  /* 0x00000006140d7819 */ /* 0x140fe40000010215 */
[----:B------:R-:W-:Y:S02]  /*2930*/  SHF.L.U64.HI R14, R20, 0x5, R21 ;  /* 0x00000005140e7819 */ /* 0x000fe40000010215 */
[C-C-:B------:R-:W-:Y:S02]  /*2940*/  SHF.L.U64.HI R21, R28.reuse, 0x6, R29.reuse ;  /* 0x000000061c157819 */ /* 0x140fe4000001021d */
[----:B------:R-:W-:Y:S02]  /*2950*/  SHF.L.U64.HI R25, R28, 0x5, R29 ;  /* 0x000000051c197819 */ /* 0x000fe4000001021d */
[----:B------:R-:W-:Y:S01]  /*2960*/  SEL R29, RZ, 0x8, P0 ;  /* 0x00000008ff1d7807 */ /* 0x000fe20000000000 */
[----:B------:R-:W-:Y:S01]  /*2970*/  IMAD.WIDE.U32 R80, R100, R28, R80 ;  /* 0x0000001c64507225 */ /* 0x000fe200078e0050 */
[----:B------:R-:W-:-:S02]  /*2980*/  SHF.R.S32.HI R34, RZ, 0x3, R35 ;  /* 0x00000003ff227819 */ /* 0x000fc40000011423 */
[----:B------:R-:W-:Y:S01]  /*2990*/  LOP3.LUT R94, R30, R29, RZ, 0xfc, !PT ;  /* 0x0000001d1e5e7212 */ /* 0x000fe200078efcff */
[CC--:B------:R-:W-:Y:S01]  /*29a0*/  IMAD.WIDE.U32 R84, R100.reuse, R20.reuse, R84 ;  /* 0x0000001464547225 */ /* 0x0c0fe200078e0054 */
[----:B------:R-:W-:Y:S02]  /*29b0*/  SHF.R.S32.HI R90, RZ, 0x3, R91 ;  /* 0x00000003ff5a7819 */ /* 0x000fe4000001145b */
[----:B------:R-:W-:Y:S01]  /*29c0*/  LOP3.LUT R35, R35, 0xfffffff8, RZ, 0xc0, !PT ;  /* 0xfffffff823237812 */ /* 0x000fe200078ec0ff */
[----:B------:R-:W-:Y:S01]  /*29d0*/  IMAD.WIDE.U32 R82, R100, R20, R82 ;  /* 0x0000001464527225 */ /* 0x000fe200078e0052 */
[----:B------:R-:W-:-:S03]  /*29e0*/  LOP3.LUT R91, R91, 0xfffffff8, RZ, 0xc0, !PT ;  /* 0xfffffff85b5b7812 */ /* 0x000fc600078ec0ff */
[----:B------:R-:W-:Y:S01]  /*29f0*/  IMAD.WIDE.U32 R78, R100, R28, R78 ;  /* 0x0000001c644e7225 */ /* 0x000fe200078e004e */
[----:B------:R-:W-:-:S03]  /*2a00*/  LOP3.LUT R29, R30, 0x1, RZ, 0xc0, !PT ;  /* 0x000000011e1d7812 */ /* 0x000fc600078ec0ff */
[C---:B------:R-:W-:Y:S02]  /*2a10*/  IMAD.SHL.U32 R26, R28.reuse, 0x40, RZ ;  /* 0x000000401c1a7824 */ /* 0x040fe400078e00ff */
[----:B------:R-:W-:Y:S01]  /*2a20*/  IMAD.SHL.U32 R27, R28, 0x20, RZ ;  /* 0x000000201c1b7824 */ /* 0x000fe200078e00ff */
[----:B------:R-:W-:Y:S01]  /*2a30*/  LOP3.LUT R92, R94, 0x2, RZ, 0xc0, !PT ;  /* 0x000000025e5c7812 */ /* 0x000fe200078ec0ff */
[----:B------:R-:W-:Y:S01]  /*2a40*/  IMAD.SHL.U32 R28, R32, 0x2, RZ ;  /* 0x00000002201c7824 */ /* 0x000fe200078e00ff */
[----:B------:R-:W-:Y:S01]  /*2a50*/  LOP3.LUT R93, R94, 0x4, RZ, 0xc0, !PT ;  /* 0x000000045e5d7812 */ /* 0x000fe200078ec0ff */
[----:B------:R-:W-:Y:S01]  /*2a60*/  IMAD.SHL.U32 R11, R12, 0x40, RZ ;  /* 0x000000400c0b7824 */ /* 0x000fe200078e00ff */
[----:B------:R-:W-:Y:S01]  /*2a70*/  LOP3.LUT R94, R94, 0x8, RZ, 0xc0, !PT ;  /* 0x000000085e5e7812 */ /* 0x000fe200078ec0ff */
[----:B------:R-:W-:Y:S01]  /*2a80*/  IMAD.SHL.U32 R15, R20, 0x40, RZ ;  /* 0x00000040140f7824 */ /* 0x000fe200078e00ff */
[----:B------:R-:W-:Y:S01]  /*2a90*/  SHF.R.S32.HI R95, RZ, 0x1f, R35 ;  /* 0x0000001fff5f7819 */ /* 0x000fe20000011423 */
[----:B------:R-:W-:Y:S01]  /*2aa0*/  IMAD.IADD R32, R81, 0x1, R33 ;  /* 0x0000000151207824 */ /* 0x000fe200078e0221 */
[----:B------:R-:W-:Y:S01]  /*2ab0*/  SHF.R.S32.HI R96, RZ, 0x1f, R91 ;  /* 0x0000001fff607819 */ /* 0x000fe2000001145b */
[----:B------:R-:W-:-:S02]  /*2ac0*/  IMAD.SHL.U32 R12, R12, 0x20, RZ ;  /* 0x000000200c0c7824 */ /* 0x000fc400078e00ff */
[----:B------:R-:W-:Y:S02]  /*2ad0*/  IMAD.SHL.U32 R20, R20, 0x20, RZ ;  /* 0x0000002014147824 */ /* 0x000fe400078e00ff */
[----:B------:R-:W-:Y:S02]  /*2ae0*/  IMAD.IADD R30, R85, 0x1, R37 ;  /* 0x00000001551e7824 */ /* 0x000fe400078e0225 */
[----:B------:R-:W-:Y:S02]  /*2af0*/  IMAD.IADD R31, R37, 0x1, R83 ;  /* 0x00000001251f7824 */ /* 0x000fe400078e0253 */
[----:B------:R-:W-:Y:S02]  /*2b00*/  IMAD.IADD R33, R33, 0x1, R79 ;  /* 0x0000000121217824 */ /* 0x000fe400078e024f */
[----:B------:R-:W-:-:S07]  /*2b10*/  IMAD.IADD R97, R87, 0x1, R97 ;  /* 0x0000000157617824 */ /* 0x000fce00078e0261 */
.L_x_1432:
[----:B------:R-:W2:Y:S01]  /*2b20*/  LDL R41, [R1+0x58] ;  /* 0x0000580001297983 */ /* 0x000ea20000100800 */
[----:B------:R-:W0:Y:S01]  /*2b30*/  LDC R120, c[0x0][0x3d4] ;  /* 0x0000f500ff787b82 */ /* 0x000e220000000800 */
[----:B------:R-:W-:Y:S01]  /*2b40*/  VIADD R40, R24, 0xffffffff ;  /* 0xffffffff18287836 */ /* 0x000fe20000000000 */
[----:B------:R-:W-:Y:S05]  /*2b50*/  YIELD ;  /* 0x0000000000007946 */ /* 0x000fea0003800000 */
[----:B------:R-:W-:Y:S01]  /*2b60*/  SHF.R.S32.HI R39, RZ, 0x1f, R40 ;  /* 0x0000001fff277819 */ /* 0x000fe20000011428 */
[----:B------:R-:W1:Y:S01]  /*2b70*/  LDC.64 R106, c[0x0][0x2d8] ;  /* 0x0000b600ff6a7b82 */ /* 0x000e620000000a00 */
[-C--:B------:R-:W-:Y:S01]  /*2b80*/  IMAD R24, R9, R40.reuse, RZ ;  /* 0x0000002809187224 */ /* 0x080fe200078e02ff */
[----:B------:R-:W-:Y:S01]  /*2b90*/  BSSY B0, `(.L_x_1357) ;  /* 0x000057a000007945 */ /* 0x000fe20003800000 */
[----:B------:R-:W-:-:S04]  /*2ba0*/  IMAD.WIDE.U32 R112, R11, R40, RZ ;  /* 0x000000280b707225 */ /* 0x000fc800078e00ff */
[----:B------:R-:W-:Y:S01]  /*2bb0*/  IMAD R73, R39, R11, R24 ;  /* 0x0000000b27497224 */ /* 0x000fe200078e0218 */
[CC--:B------:R-:W-:Y:S02]  /*2bc0*/  IADD3 R37, P0, R3.reuse, R112.reuse, RZ ;  /* 0x0000007003257210 */ /* 0x0c0fe40007f1e0ff */
[----:B------:R-:W-:Y:S01]  /*2bd0*/  IADD3 R24, P4, P5, R3, R112, R12 ;  /* 0x0000007003187210 */ /* 0x000fe20007d9e00c */
[----:B------:R-:W-:-:S04]  /*2be0*/  IMAD.IADD R73, R113, 0x1, R73 ;  /* 0x0000000171497824 */ /* 0x000fc800078e0249 */
[----:B------:R-:W-:Y:S01]  /*2bf0*/  IMAD.X R38, R73, 0x1, R4, P0 ;  /* 0x0000000149267824 */ /* 0x000fe200000e0604 */
[----:B0-----:R-:W-:Y:S02]  /*2c00*/  ISETP.GE.AND P0, PT, R120, 0x1, PT ;  /* 0x000000017800780c */ /* 0x001fe40003f06270 */
[----:B------:R-:W-:Y:S02]  /*2c10*/  IADD3.X R36, R4, R73, R10, P4, P5 ;  /* 0x0000004904247210 */ /* 0x000fe400027ea40a */
[CC--:B-1----:R-:W-:Y:S02]  /*2c20*/  LEA R50, P1, R37.reuse, R106.reuse, 0x1 ;  /* 0x0000006a25327211 */ /* 0x0c2fe400078208ff */
[----:B------:R-:W-:Y:S02]  /*2c30*/  LEA R48, P6, R24, R106, 0x1 ;  /* 0x0000006a18307211 */ /* 0x000fe400078c08ff */
[----:B------:R-:W-:Y:S02]  /*2c40*/  LEA.HI.X R51, R37, R107, R38, 0x1, P1 ;  /* 0x0000006b25337211 */ /* 0x000fe400008f0c26 */
[----:B------:R-:W-:-:S02]  /*2c50*/  ISETP.GT.AND P1, PT, R40, R23, PT ;  /* 0x000000172800720c */ /* 0x000fc40003f24270 */
[----:B------:R-:W-:Y:S01]  /*2c60*/  LEA.HI.X R49, R24, R107, R36, 0x1, P6 ;  /* 0x0000006b18317211 */ /* 0x000fe200030f0c24 */
[----:B------:R-:W-:Y:S01]  /*2c70*/  IMAD.MOV.U32 R24, RZ, RZ, R40 ;  /* 0x000000ffff187224 */ /* 0x000fe200078e0028 */
[----:B------:R-:W-:Y:S01]  /*2c80*/  P2R R99, PR, RZ, 0x2 ;  /* 0x00000002ff637803 */ /* 0x000fe20000000000 */
[----:B--2---:R-:W-:-:S04]  /*2c90*/  IMAD R37, R17, 0x4000, R41 ;  /* 0x0000400011257824 */ /* 0x004fc800078e0229 */
[----:B------:R-:W-:Y:S01]  /*2ca0*/  IMAD R102, R37, 0x2, R16 ;  /* 0x0000000225667824 */ /* 0x000fe200078e0210 */
[----:B---3--:R-:W-:Y:S06]  /*2cb0*/  @!P0 BRA `(.L_x_1358) ;  /* 0x0000005000e48947 */ /* 0x008fec0003800000 */
[----:B------:R-:W-:Y:S01]  /*2cc0*/  ULDC.U8 UR4, c[0x0][0x3f0] ;  /* 0x0000fc0000047ab9 */ /* 0x000fe20000000000 */
[-C--:B------:R-:W-:Y:S01]  /*2cd0*/  IMAD R37, R21, R40.reuse, RZ ;  /* 0x0000002815257224 */ /* 0x080fe200078e02ff */
[----:B------:R-:W-:Y:S01]  /*2ce0*/  ISETP.NE.AND P0, PT, RZ, UR4, PT ;  /* 0x00000004ff007c0c */ /* 0x000fe2000bf05270 */
[----:B------:R-:W-:Y:S02]  /*2cf0*/  IMAD R36, R13, R40, RZ ;  /* 0x000000280d247224 */ /* 0x000fe400078e02ff */
[C---:B------:R-:W-:Y:S02]  /*2d00*/  IMAD R37, R39.reuse, R26, R37 ;  /* 0x0000001a27257224 */ /* 0x040fe400078e0225 */
[----:B------:R-:W-:Y:S02]  /*2d10*/  IMAD R105, R24, -0x40, R2 ;  /* 0xffffffc018697824 */ /* 0x000fe400078e0202 */
[----:B------:R-:W-:Y:S02]  /*2d20*/  IMAD R39, R39, R15, R36 ;  /* 0x0000000f27277224 */ /* 0x000fe400078e0224 */
[----:B------:R-:W-:Y:S01]  /*2d30*/  IMAD.WIDE.U32 R70, R26, R40, RZ ;  /* 0x000000281a467225 */ /* 0x000fe200078e00ff */
[----:B------:R-:W-:-:S03]  /*2d40*/  VIMNMX R105, R105, 0x40, PT ;  /* 0x0000004069697848 */ /* 0x000fc60003fe0100 */
[----:B------:R-:W-:-:S04]  /*2d50*/  IMAD.WIDE.U32 R68, R15, R40, RZ ;  /* 0x000000280f447225 */ /* 0x000fc800078e00ff */
[----:B------:R-:W-:Y:S02]  /*2d60*/  IMAD.IADD R98, R71, 0x1, R37 ;  /* 0x0000000147627824 */ /* 0x000fe400078e0225 */
[----:B------:R-:W-:Y:S01]  /*2d70*/  IMAD.IADD R109, R69, 0x1, R39 ;  /* 0x00000001456d7824 */ /* 0x000fe200078e0227 */
[----:B------:R-:W-:Y:S06]  /*2d80*/  @!P0 BRA `(.L_x_1359) ;  /* 0x0000002400c48947 */ /* 0x000fec0003800000 */
[----:B------:R0:W5:Y:S04]  /*2d90*/  LDL R115, [R1+0x10] ;  /* 0x0000100001737983 */ /* 0x0001680000100800 */
[----:B------:R0:W5:Y:S01]  /*2da0*/  LDL R114, [R1+0x14] ;  /* 0x0000140001727983 */ /* 0x0001620000100800 */
[----:B------:R-:W-:Y:S01]  /*2db0*/  ISETP.GE.AND P0, PT, R18, R105, PT ;  /* 0x000000691200720c */ /* 0x000fe20003f06270 */
[----:B------:R-:W-:Y:S01]  /*2dc0*/  BSSY B1, `(.L_x_1360) ;  /* 0x000002a000017945 */ /* 0x000fe20003800000 */
        /* <DEDUP_REMOVED lines=9> */
[----:B0-----:R-:W-:Y:S06]  /*2e60*/  @P0 BRA `(.L_x_1361) ;  /* 0x00000000007c0947 */ /* 0x001fec0003800000 */
[----:B------:R-:W-:Y:S01]  /*2e70*/  IADD3 R37, P1, R80, R70, RZ ;  /* 0x0000004650257210 */ /* 0x000fe20007f3e0ff */
[----:B------:R-:W-:Y:S01]  /*2e80*/  ULDC.64 UR4, c[0x0][0x3c8] ;  /* 0x0000f20000047ab9 */ /* 0x000fe20000000a00 */
[----:B------:R-:W-:Y:S02]  /*2e90*/  IADD3 R39, P4, R84, R68, RZ ;  /* 0x0000004454277210 */ /* 0x000fe40007f9e0ff */
[----:B------:R-:W-:Y:S02]  /*2ea0*/  CS2R R106, SRZ ;  /* 0x00000000006a7805 */ /* 0x000fe4000001ff00 */
[-C--:B------:R-:W-:Y:S01]  /*2eb0*/  ISETP.GE.AND P5, PT, R208, R120.reuse, PT ;  /* 0x00000078d000720c */ /* 0x080fe20003fa6270 */
[----:B------:R-:W-:Y:S01]  /*2ec0*/  IMAD.X R38, R98, 0x1, R32, P1 ;  /* 0x0000000162267824 */ /* 0x000fe200008e0620 */
[----:B------:R-:W-:Y:S01]  /*2ed0*/  LEA R36, P1, R37, UR4, 0x1 ;  /* 0x0000000425247c11 */ /* 0x000fe2000f8208ff */
[----:B------:R-:W-:Y:S01]  /*2ee0*/  IMAD.X R42, R109, 0x1, R30, P4 ;  /* 0x000000016d2a7824 */ /* 0x000fe200020e061e */
[----:B------:R-:W-:Y:S01]  /*2ef0*/  CS2R R110, SRZ ;  /* 0x00000000006e7805 */ /* 0x000fe2000001ff00 */
[----:B------:R-:W-:Y:S01]  /*2f00*/  ULDC.64 UR6, c[0x0][0x208] ;  /* 0x0000820000067ab9 */ /* 0x000fe20000000a00 */
[----:B------:R-:W-:Y:S01]  /*2f10*/  LEA.HI.X R37, R37, UR5, R38, 0x1, P1 ;  /* 0x0000000525257c11 */ /* 0x000fe200088f0c26 */
[----:B------:R-:W-:Y:S01]  /*2f20*/  ULDC.64 UR4, c[0x0][0x3e0] ;  /* 0x0000f80000047ab9 */ /* 0x000fe20000000a00 */
[----:B-----5:R-:W-:-:S02]  /*2f30*/  ISETP.GE.AND P4, PT, R115, R120, PT ;  /* 0x000000787300720c */ /* 0x020fc40003f86270 */
        /* <DEDUP_REMOVED lines=18> */
.L_x_1361:
[----:B------:R-:W-:Y:S05]  /*3060*/  BSYNC B1 ;  /* 0x0000000000017941 */ /* 0x000fea0003800000 */
.L_x_1360:
[----:B------:R-:W-:Y:S01]  /*3070*/  ISETP.GE.AND P4, PT, R233, R105, PT ;  /* 0x00000069e900720c */ /* 0x000fe20003f86270 */
[----:B------:R-:W-:Y:S01]  /*3080*/  BSSY B1, `(.L_x_1362) ;  /* 0x000002a000017945 */ /* 0x000fe20003800000 */
[----:B------:R-:W-:Y:S02]  /*3090*/  CS2R R44, SRZ ;  /* 0x00000000002c7805 */ /* 0x000fe4000001ff00 */
[----:B------:R-:W-:Y:S02]  /*30a0*/  CS2R R52, SRZ ;  /* 0x0000000000347805 */ /* 0x000fe4000001ff00 */
[----:B------:R-:W-:Y:S02]  /*30b0*/  CS2R R56, SRZ ;  /* 0x0000000000387805 */ /* 0x000fe4000001ff00 */
[----:B------:R-:W-:Y:S02]  /*30c0*/  CS2R R42, SRZ ;  /* 0x00000000002a7805 */ /* 0x000fe4000001ff00 */
[----:B------:R-:W-:-:S02]  /*30d0*/  CS2R R46, SRZ ;  /* 0x00000000002e7805 */ /* 0x000fc4000001ff00 */
[----:B------:R-:W-:Y:S01]  /*30e0*/  CS2R R54, SRZ ;  /* 0x0000000000367805 */ /* 0x000fe2000001ff00 */
[----:B-----5:R-:W-:Y:S01]  /*30f0*/  IMAD.MOV.U32 R112, RZ, RZ, R60 ;  /* 0x000000ffff707224 */ /* 0x020fe200078e003c */
[----:B------:R-:W-:Y:S01]  /*3100*/  CS2R R58, SRZ ;  /* 0x00000000003a7805 */ /* 0x000fe2000001ff00 */
[----:B------:R-:W-:Y:S01]  /*3110*/  IMAD.MOV.U32 R113, RZ, RZ, R61 ;  /* 0x000000ffff717224 */ /* 0x000fe200078e003d */
[----:B------:R-:W-:Y:S06]  /*3120*/  @P4 BRA `(.L_x_1363) ;  /* 0x00000000007c4947 */ /* 0x000fec0003800000 */
[----:B------:R-:W-:Y:S01]  /*3130*/  IADD3 R70, P1, P5, R80, R70, R27 ;  /* 0x0000004650467210 */ /* 0x000fe20007d3e01b */
[----:B------:R-:W-:Y:S01]  /*3140*/  ULDC.64 UR4, c[0x0][0x3c8] ;  /* 0x0000f20000047ab9 */ /* 0x000fe20000000a00 */
[----:B------:R-:W-:Y:S01]  /*3150*/  ULDC.64 UR6, c[0x0][0x3e0] ;  /* 0x0000f80000067ab9 */ /* 0x000fe20000000a00 */
[----:B------:R-:W-:Y:S02]  /*3160*/  CS2R R56, SRZ ;  /* 0x0000000000387805 */ /* 0x000fe4000001ff00 */
[----:B0-----:R-:W-:Y:S02]  /*3170*/  IADD3.X R37, R32, R98, R25, P1, P5 ;  /* 0x0000006220257210 */ /* 0x001fe40000fea419 */
        /* <DEDUP_REMOVED lines=26> */
.L_x_1363:
[----:B------:R-:W-:Y:S05]  /*3320*/  BSYNC B1 ;  /* 0x0000000000017941 */ /* 0x000fea0003800000 */
.L_x_1362:
[----:B01----:R-:W2:Y:S01]  /*3330*/  LDL R36, [R1+0x30] ;  /* 0x0000300001247983 */ /* 0x003ea20000100800 */
        /* <DEDUP_REMOVED lines=40> */
[----:B------:R-:W-:Y:S01]  /*35c0*/  PRMT R114, R37, 0x7610, R114 ;  /* 0x0000761025727816 */ /* 0x000fe20000000072 */
[----:B------:R-:W-:Y:S01]  /*35d0*/  IMAD.MOV.U32 R37, RZ, RZ, R55 ;  /* 0x000000ffff257224 */ /* 0x000fe200078e0037 */
[----:B------:R-:W-:Y:S01]  /*35e0*/  PRMT R115, R38, 0x7610, R115 ;  /* 0x0000761026737816 */ /* 0x000fe20000000073 */
[----:B------:R-:W-:-:S03]  /*35f0*/  IMAD.MOV.U32 R38, RZ, RZ, R58 ;  /* 0x000000ffff267224 */ /* 0x000fc600078e003a */
[----:B------:R-:W-:Y:S02]  /*3600*/  PRMT R119, R37, 0x7610, R119 ;  /* 0x0000761025777816 */ /* 0x000fe40000000077 */
[----:B------:R-:W-:Y:S02]  /*3610*/  PRMT R123, R38, 0x7610, R123 ;  /* 0x00007610267b7816 */ /* 0x000fe4000000007b */
[----:B--2---:R-:W-:Y:S01]  /*3620*/  R2UR UR4, R36 ;  /* 0x00000000240472ca */ /* 0x004fe200000e0000 */
[----:B------:R-:W-:-:S05]  /*3630*/  IMAD.MOV.U32 R36, RZ, RZ, R64 ;  /* 0x000000ffff247224 */ /* 0x000fca00078e0040 */
[----:B------:R-:W-:Y:S01]  /*3640*/  PRMT R132, R36, 0x7610, R132 ;  /* 0x0000761024847816 */ /* 0x000fe20000000084 */
[----:B------:R-:W-:-:S05]  /*3650*/  IMAD.MOV.U32 R36, RZ, RZ, R73 ;  /* 0x000000ffff247224 */ /* 0x000fca00078e0049 */
[----:B------:R-:W-:Y:S01]  /*3660*/  PRMT R69, R69, 0x5410, R36 ;  /* 0x0000541045457816 */ /* 0x000fe20000000024 */
[----:B------:R-:W-:Y:S01]  /*3670*/  IMAD.MOV.U32 R36, RZ, RZ, R63 ;  /* 0x000000ffff247224 */ /* 0x000fe200078e003f */
[----:B------:R-:W-:-:S04]  /*3680*/  UISETP.NE.AND UP0, UPT, UR4, 0x3, UPT ;  /* 0x000000030400788c */ /* 0x000fc8000bf05270 */
[----:B------:R-:W-:Y:S01]  /*3690*/  PRMT R128, R36, 0x7610, R128 ;  /* 0x0000761024807816 */ /* 0x000fe20000000080 */
[----:B------:R-:W-:Y:S01]  /*36a0*/  IMAD.MOV.U32 R36, RZ, RZ, R75 ;  /* 0x000000ffff247224 */ /* 0x000fe200078e004b */
[----:B------:R-:W-:-:S04]  /*36b0*/  PLOP3.LUT P1, PT, PT, PT, UP0, 0x80, 0x0 ;  /* 0x000000000000781c */ /* 0x000fc80003f2f008 */
[----:B------:R-:W-:Y:S01]  /*36c0*/  PRMT R144, R36, 0x7610, R144 ;  /* 0x0000761024907816 */ /* 0x000fe20000000090 */
[----:B------:R-:W-:-:S05]  /*36d0*/  IMAD.MOV.U32 R36, RZ, RZ, R41 ;  /* 0x000000ffff247224 */ /* 0x000fca00078e0029 */
[----:B------:R-:W-:Y:S01]  /*36e0*/  PRMT R69, R36, 0x7610, R69 ;  /* 0x0000761024457816 */ /* 0x000fe20000000045 */
[----:B------:R-:W-:-:S05]  /*36f0*/  IMAD.MOV.U32 R36, RZ, RZ, R53 ;  /* 0x000000ffff247224 */ /* 0x000fca00078e0035 */
[----:B------:R-:W-:Y:S01]  /*3700*/  PRMT R117, R36, 0x7610, R117 ;  /* 0x0000761024757816 */ /* 0x000fe20000000075 */
[----:B------:R-:W-:-:S05]  /*3710*/  IMAD.MOV.U32 R36, RZ, RZ, R43 ;  /* 0x000000ffff247224 */ /* 0x000fca00078e002b */
[----:B------:R-:W-:Y:S01]  /*3720*/  PRMT R71, R36, 0x7610, R71 ;  /* 0x0000761024477816 */ /* 0x000fe20000000047 */
[----:B------:R-:W-:-:S05]  /*3730*/  IMAD.MOV.U32 R36, RZ, RZ, R54 ;  /* 0x000000ffff247224 */ /* 0x000fca00078e0036 */
[----:B------:R-:W-:Y:S01]  /*3740*/  PRMT R118, R36, 0x7610, R118 ;  /* 0x0000761024767816 */ /* 0x000fe20000000076 */
[----:B------:R-:W-:Y:S06]  /*3750*/  @!P1 BRA `(.L_x_1364) ;  /* 0x0000000000049947 */ /* 0x000fec0003800000 */
[----:B------:R-:W-:Y:S01]  /*3760*/  BPT.TRAP 0x1 ;  /* 0x000000040000795c */ /* 0x000fe20000300000 */
.L_x_1364:
[----:B------:R-:W-:Y:S01]  /*3770*/  IMAD R98, R17, 0x8, R16 ;  /* 0x0000000811627824 */ /* 0x000fe200078e0210 */
[----:B------:R-:W-:Y:S01]  /*3780*/  SHF.L.U32 R109, R236, 0x1f, RZ ;  /* 0x0000001fec6d7819 */ /* 0x000fe200000006ff */
[----:B------:R-:W-:Y:S03]  /*3790*/  BSSY B1, `(.L_x_1365) ;  /* 0x0000003000017945 */ /* 0x000fe60003800000 */
[----:B------:R-:W0:Y:S02]  /*37a0*/  SYNCS.PHASECHK.TRANS64.TRYWAIT P5, [R98+URZ+0x30890], R109 ;  /* 0x0308906d620075a7 */ /* 0x000e2400080a017f */
[----:B0-----:R-:W-:Y:S05]  /*37b0*/  @!P5 BRA `(.L_x_1366) ;  /* 0x0000025c0088d947 */ /* 0x001fea0003800000 */
.L_x_1779:
[----:B------:R-:W-:Y:S05]  /*37c0*/  BSYNC B1 ;  /* 0x0000000000017941 */ /* 0x000fea0003800000 */
.L_x_1365:
        /* <DEDUP_REMOVED lines=30> */
[----:B------:R-:W-:Y:S01]  /*39b0*/  FMUL.FTZ R39, R39, R134 ;  /* 0x0000008627277220 */ /* 0x000fe20000410000 */
[----:B------:R-:W-:Y:S01]  /*39c0*/  LOP3.LUT R36, R36, 0xffff0000, RZ, 0xc0, !PT ;  /* 0xffff000024247812 */ /* 0x000fe200078ec0ff */
[C---:B------:R-:W-:Y:S01]  /*39d0*/  FMUL.FTZ R143, R107.reuse, R140 ;  /* 0x0000008c6b8f7220 */ /* 0x040fe20000410000 */
[----:B------:R-:W-:Y:S01]  /*39e0*/  FMUL.FTZ R107, R107, R136 ;  /* 0x000000886b6b7220 */ /* 0x000fe20000410000 */
[----:B------:R-:W-:Y:S01]  /*39f0*/  LOP3.LUT R139, R139, 0xffff0000, RZ, 0xc0, !PT ;  /* 0xffff00008b8b7812 */ /* 0x000fe200078ec0ff */
[----:B------:R-:W-:Y:S01]  /*3a00*/  IMAD.U32 R133, R133, 0x10000, RZ ;  /* 0x0001000085857824 */ /* 0x000fe200078e00ff */
[----:B------:R-:W-:Y:S01]  /*3a10*/  LOP3.LUT R135, R135, 0xffff0000, RZ, 0xc0, !PT ;  /* 0xffff000087877812 */ /* 0x000fe200078ec0ff */
[C---:B------:R-:W-:Y:S01]  /*3a20*/  FFMA.FTZ R141, R38.reuse, R134, -R141 ;  /* 0x00000086268d7223 */ /* 0x040fe2000001088d */
[----:B------:R-:W-:Y:S01]  /*3a30*/  FFMA.FTZ R138, R38, R138, R39 ;  /* 0x0000008a268a7223 */ /* 0x000fe20000010027 */
[----:B------:R-:W-:Y:S01]  /*3a40*/  FFMA.FTZ R143, R106, R136, -R143 ;  /* 0x000000886a8f7223 */ /* 0x000fe2000001088f */
[----:B------:R-:W-:Y:S01]  /*3a50*/  FMUL.FTZ R38, R36, R137 ;  /* 0x0000008924267220 */ /* 0x000fe20000410000 */
[----:B------:R-:W-:Y:S01]  /*3a60*/  FFMA.FTZ R106, R106, R140, R107 ;  /* 0x0000008c6a6a7223 */ /* 0x000fe2000001006b */
        /* <DEDUP_REMOVED lines=13> */
.L_x_1372:
[----:B------:R-:W-:Y:S05]  /*3b40*/  BSYNC B3 ;  /* 0x0000000000037941 */ /* 0x000fea0003800000 */
.L_x_1371:
[----:B------:R-:W-:Y:S02]  /*3b50*/  ULDC.64 UR4, c[0x0][0x208] ;  /* 0x0000820000047ab9 */ /* 0x000fe40000000a00 */
[----:B--2---:R1:W-:Y:S03]  /*3b60*/  STG.E.128 desc[UR4][R50.64], R36 ;  /* 0x0000002432007986 */ /* 0x0043e6000c101d04 */
.L_x_1370:
[----:B------:R-:W-:Y:S05]  /*3b70*/  BSYNC B2 ;  /* 0x0000000000027941 */ /* 0x000fea0003800000 */
.L_x_1369:
[----:B------:R-:W-:Y:S01]  /*3b80*/  ISETP.NE.AND P0, PT, R92, RZ, PT ;  /* 0x000000ff5c00720c */ /* 0x000fe20003f05270 */
[----:B------:R-:W-:-:S12]  /*3b90*/  BSSY B2, `(.L_x_1373) ;  /* 0x0000038000027945 */ /* 0x000fd80003800000 */
[----:B------:R-:W-:Y:S05]  /*3ba0*/  @!P0 BRA `(.L_x_1374) ;  /* 0x0000000000d88947 */ /* 0x000fea0003800000 */
[----:B------:R-:W2:Y:S01]  /*3bb0*/  LDL R106, [R1+0x10] ;  /* 0x00001000016a7983 */ /* 0x000ea20000100800 */
[----:B------:R-:W-:Y:S03]  /*3bc0*/  BSSY B3, `(.L_x_1375) ;  /* 0x0000032000037945 */ /* 0x000fe60003800000 */
[----:B-1----:R1:W3:Y:S01]  /*3bd0*/  LDS.128 R36, [R102+0x22400] ;  /* 0x0224000066247984 */ /* 0x0022e20000000c00 */
[----:B--2---:R-:W-:-:S13]  /*3be0*/  ISETP.GE.AND P0, PT, R106, R120, PT ;  /* 0x000000786a00720c */ /* 0x004fda0003f06270 */
[----:B-1-3--:R-:W-:Y:S05]  /*3bf0*/  @P0 BRA `(.L_x_1376) ;  /* 0x0000000000b80947 */ /* 0x00afea0003800000 */
[----:B------:R-:W-:Y:S01]  /*3c00*/  SHF.R.U64 R133, R74, 0x10, R75 ;  /* 0x000000104a857819 */ /* 0x000fe2000000124b */
[----:B------:R-:W-:Y:S01]  /*3c10*/  IMAD.U32 R74, R39, 0x10000, RZ ;  /* 0x00010000274a7824 */ /* 0x000fe200078e00ff */
        /* <DEDUP_REMOVED lines=44> */
.L_x_1376:
[----:B------:R-:W-:Y:S05]  /*3ee0*/  BSYNC B3 ;  /* 0x0000000000037941 */ /* 0x000fea0003800000 */
.L_x_1375:
[----:B------:R-:W-:Y:S02]  /*3ef0*/  ULDC.64 UR4, c[0x0][0x208] ;  /* 0x0000820000047ab9 */ /* 0x000fe40000000a00 */
[----:B------:R2:W-:Y:S03]  /*3f00*/  STG.E.128 desc[UR4][R50.64+0x80], R36 ;  /* 0x0000802432007986 */ /* 0x0005e6000c101d04 */
.L_x_1374:
[----:B------:R-:W-:Y:S05]  /*3f10*/  BSYNC B2 ;  /* 0x0000000000027941 */ /* 0x000fea0003800000 */
.L_x_1373:
[----:B------:R-:W-:Y:S01]  /*3f20*/  ISETP.NE.AND P0, PT, R93, RZ, PT ;  /* 0x000000ff5d00720c */ /* 0x000fe20003f05270 */
[----:B------:R-:W-:-:S12]  /*3f30*/  BSSY B2, `(.L_x_1377) ;  /* 0x0000037000027945 */ /* 0x000fd80003800000 */
[----:B------:R-:W-:Y:S05]  /*3f40*/  @!P0 BRA `(.L_x_1378) ;  /* 0x0000000000d48947 */ /* 0x000fea0003800000 */
[----:B-12---:R1:W2:Y:S01]  /*3f50*/  LDS.128 R36, [R102+0x24400] ;  /* 0x0244000066247984 */ /* 0x0062a20000000c00 */
        /* <DEDUP_REMOVED lines=12> */
[----:B------:R-:W-:Y:S01]  /*4020*/  LOP3.LUT R65, R38, 0xffff0000, RZ, 0xc0, !PT ;  /* 0xffff000026417812 */ /* 0x000fe200078ec0ff */
[----:B------:R-:W-:Y:S01]  /*4030*/  IMAD.U32 R73, R131, 0x10000, RZ ;  /* 0x0001000083497824 */ /* 0x000fe200078e00ff */
[----:B------:R-:W-:Y:S01]  /*4040*/  LOP3.LUT R67, R39, 0xffff0000, RZ, 0xc0, !PT ;  /* 0xffff000027437812 */ /* 0x000fe200078ec0ff */
[----:B------:R-:W-:Y:S01]  /*4050*/  IMAD.U32 R38, R37, 0x10000, RZ ;  /* 0x0001000025267824 */ /* 0x000fe200078e00ff */
[----:B------:R-:W-:Y:S01]  /*4060*/  PRMT R132, R132, 0x5410, R75 ;  /* 0x0000541084847816 */ /* 0x000fe2000000004b */
[----:B------:R-:W-:Y:S01]  /*4070*/  IMAD.U32 R75, R129, 0x10000, RZ ;  /* 0x00010000814b7824 */ /* 0x000fe200078e00ff */
        /* <DEDUP_REMOVED lines=31> */
.L_x_1380:
[----:B------:R-:W-:Y:S05]  /*4270*/  BSYNC B3 ;  /* 0x0000000000037941 */ /* 0x000fea0003800000 */
.L_x_1379:
[----:B------:R-:W-:Y:S02]  /*4280*/  ULDC.64 UR4, c[0x0][0x208] ;  /* 0x0000820000047ab9 */ /* 0x000fe40000000a00 */
[----:B--2---:R3:W-:Y:S03]  /*4290*/  STG.E.128 desc[UR4][R50.64+0x100], R36 ;  /* 0x0001002432007986 */ /* 0x0047e6000c101d04 */
.L_x_1378:
[----:B------:R-:W-:Y:S05]  /*42a0*/  BSYNC B2 ;  /* 0x0000000000027941 */ /* 0x000fea0003800000 */
.L_x_1377:
[----:B------:R-:W-:-:S13]  /*42b0*/  ISETP.NE.AND P0, PT, R94, RZ, PT ;  /* 0x000000ff5e00720c */ /* 0x000fda0003f05270 */
[----:B------:R-:W-:Y:S05]  /*42c0*/  @!P0 BRA `(.L_x_1368) ;  /* 0x0000000000d88947 */ /* 0x000fea0003800000 */
[----:B------:R-:W4:Y:S01]  /*42d0*/  LDL R64, [R1+0x14] ;  /* 0x0000140001407983 */ /* 0x000f220000100800 */
[----:B------:R-:W-:Y:S03]  /*42e0*/  BSSY B2, `(.L_x_1381) ;  /* 0x0000032000027945 */ /* 0x000fe60003800000 */
[----:B-123--:R1:W2:Y:S01]  /*42f0*/  LDS.128 R36, [R102+0x26400] ;  /* 0x0264000066247984 */ /* 0x00e2a20000000c00 */
[----:B----4-:R-:W-:-:S13]  /*4300*/  ISETP.GE.AND P0, PT, R64, R120, PT ;  /* 0x000000784000720c */ /* 0x010fda0003f06270 */
[----:B-12---:R-:W-:Y:S05]  /*4310*/  @P0 BRA `(.L_x_1382) ;  /* 0x0000000000b80947 */ /* 0x006fea0003800000 */
        /* <DEDUP_REMOVED lines=46> */
.L_x_1382:
[----:B------:R-:W-:Y:S05]  /*4600*/  BSYNC B2 ;  /* 0x0000000000027941 */ /* 0x000fea0003800000 */
.L_x_1381:
[----:B------:R-:W-:Y:S02]  /*4610*/  ULDC.64 UR4, c[0x0][0x208] ;  /* 0x0000820000047ab9 */ /* 0x000fe40000000a00 */
[----:B------:R4:W-:Y:S03]  /*4620*/  STG.E.128 desc[UR4][R50.64+0x180], R36 ;  /* 0x0001802432007986 */ /* 0x0009e6000c101d04 */
.L_x_1368:
[----:B------:R-:W-:Y:S05]  /*4630*/  BSYNC B1 ;  /* 0x0000000000017941 */ /* 0x000fea0003800000 */
.L_x_1367:
        /* <DEDUP_REMOVED lines=54> */
.L_x_1387:
[----:B------:R-:W-:Y:S05]  /*49a0*/  BSYNC B2 ;  /* 0x0000000000027941 */ /* 0x000fea0003800000 */
.L_x_1386:
[----:B------:R-:W-:Y:S02]  /*49b0*/  ULDC.64 UR4, c[0x0][0x208] ;  /* 0x0000820000047ab9 */ /* 0x000fe40000000a00 */
[----:B--2---:R1:W-:Y:S03]  /*49c0*/  STG.E.128 desc[UR4][R48.64], R36 ;  /* 0x0000002430007986 */ /* 0x0043e6000c101d04 */
.L_x_1385:
[----:B------:R-:W-:Y:S05]  /*49d0*/  BSYNC B1 ;  /* 0x0000000000017941 */ /* 0x000fea0003800000 */
.L_x_1384:
[----:B------:R-:W-:Y:S01]  /*49e0*/  ISETP.NE.AND P0, PT, R92, RZ, PT ;  /* 0x000000ff5c00720c */ /* 0x000fe20003f05270 */
[----:B------:R-:W-:-:S12]  /*49f0*/  BSSY B1, `(.L_x_1388) ;  /* 0x0000038000017945 */ /* 0x000fd80003800000 */
[----:B------:R-:W-:Y:S05]  /*4a00*/  @!P0 BRA `(.L_x_1389) ;  /* 0x0000000000d88947 */ /* 0x000fea0003800000 */
[----:B-1234-:R-:W2:Y:S01]  /*4a10*/  LDL R50, [R1+0x10] ;  /* 0x0000100001327983 */ /* 0x01eea20000100800 */
[----:B------:R-:W-:Y:S03]  /*4a20*/  BSSY B2, `(.L_x_1390) ;  /* 0x0000032000027945 */ /* 0x000fe60003800000 */
[----:B------:R1:W3:Y:S01]  /*4a30*/  LDS.128 R36, [R102+0x23400] ;  /* 0x0234000066247984 */ /* 0x0002e20000000c00 */
[----:B--2---:R-:W-:-:S13]  /*4a40*/  ISETP.GE.AND P0, PT, R50, R120, PT ;  /* 0x000000783200720c */ /* 0x004fda0003f06270 */
[----:B-1-3--:R-:W-:Y:S05]  /*4a50*/  @P0 BRA `(.L_x_1391) ;  /* 0x0000000000b80947 */ /* 0x00afea0003800000 */
[--C-:B------:R-:W-:Y:S01]  /*4a60*/  SHF.R.U64 R57, R54, 0x10, R55.reuse ;  /* 0x0000001036397819 */ /* 0x100fe20000001237 */
[----:B------:R-:W-:Y:S01]  /*4a70*/  IMAD.U32 R50, R38, 0x10000, RZ ;  /* 0x0001000026327824 */ /* 0x000fe200078e00ff */
        /* <DEDUP_REMOVED lines=44> */
.L_x_1391:
[----:B------:R-:W-:Y:S05]  /*4d40*/  BSYNC B2 ;  /* 0x0000000000027941 */ /* 0x000fea0003800000 */
.L_x_1390:
[----:B------:R-:W-:Y:S02]  /*4d50*/  ULDC.64 UR4, c[0x0][0x208] ;  /* 0x0000820000047ab9 */ /* 0x000fe40000000a00 */
[----:B------:R1:W-:Y:S03]  /*4d60*/  STG.E.128 desc[UR4][R48.64+0x80], R36 ;  /* 0x0000802430007986 */ /* 0x0003e6000c101d04 */
.L_x_1389:
[----:B------:R-:W-:Y:S05]  /*4d70*/  BSYNC B1 ;  /* 0x0000000000017941 */ /* 0x000fea0003800000 */
.L_x_1388:
        /* <DEDUP_REMOVED lines=53> */
.L_x_1395:
[----:B------:R-:W-:Y:S05]  /*50d0*/  BSYNC B2 ;  /* 0x0000000000027941 */ /* 0x000fea0003800000 */
.L_x_1394:
[----:B------:R-:W-:Y:S02]  /*50e0*/  ULDC.64 UR4, c[0x0][0x208] ;  /* 0x0000820000047ab9 */ /* 0x000fe40000000a00 */
[----:B--2---:R1:W-:Y:S03]  /*50f0*/  STG.E.128 desc[UR4][R48.64+0x100], R36 ;  /* 0x0001002430007986 */ /* 0x0043e6000c101d04 */
.L_x_1393:
[----:B------:R-:W-:Y:S05]  /*5100*/  BSYNC B1 ;  /* 0x0000000000017941 */ /* 0x000fea0003800000 */
.L_x_1392:
[----:B------:R-:W-:-:S13]  /*5110*/  ISETP.NE.AND P0, PT, R94, RZ, PT ;  /* 0x000000ff5e00720c */ /* 0x000fda0003f05270 */
[----:B------:R-:W-:Y:S05]  /*5120*/  @!P0 BRA `(.L_x_1383) ;  /* 0x0000003000808947 */ /* 0x000fea0003800000 */
[----:B------:R-:W5:Y:S01]  /*5130*/  LDL R44, [R1+0x14] ;  /* 0x00001400012c7983 */ /* 0x000f620000100800 */
[----:B------:R-:W-:Y:S03]  /*5140*/  BSSY B1, `(.L_x_1396) ;  /* 0x0000032000017945 */ /* 0x000fe60003800000 */
[----:B-1234-:R1:W2:Y:S01]  /*5150*/  LDS.128 R36, [R102+0x27400] ;  /* 0x0274000066247984 */ /* 0x01e2a20000000c00 */
[----:B-----5:R-:W-:-:S13]  /*5160*/  ISETP.GE.AND P0, PT, R44, R120, PT ;  /* 0x000000782c00720c */ /* 0x020fda0003f06270 */
[----:B-12---:R-:W-:Y:S05]  /*5170*/  @P0 BRA `(.L_x_1397) ;  /* 0x0000000000b80947 */ /* 0x006fea0003800000 */
[----:B------:R-:W-:Y:S02]  /*5180*/  SHF.R.U32.HI R44, RZ, 0x10, R43 ;  /* 0x00000010ff2c7819 */ /* 0x000fe4000001162b */
[----:B------:R-:W-:Y:S02]  /*5190*/  SHF.R.U32.HI R46, RZ, 0x10, R41 ;  /* 0x00000010ff2e7819 */ /* 0x000fe40000011629 */
[----:B------:R-:W-:Y:S01]  /*51a0*/  SHF.R.U64 R45, R42, 0x10, R43 ;  /* 0x000000102a2d7819 */ /* 0x000fe2000000122b */
[----:B------:R-:W-:Y:S01]  /*51b0*/  IMAD.U32 R42, R39, 0x10000, RZ ;  /* 0x00010000272a7824 */ /* 0x000fe200078e00ff */
        /* <DEDUP_REMOVED lines=42> */
.L_x_1397:
[----:B------:R-:W-:Y:S05]  /*5460*/  BSYNC B1 ;  /* 0x0000000000017941 */ /* 0x000fea0003800000 */
.L_x_1396:
[----:B------:R-:W-:Y:S02]  /*5470*/  ULDC.64 UR4, c[0x0][0x208] ;  /* 0x0000820000047ab9 */ /* 0x000fe40000000a00 */
[----:B------:R1:W-:Y:S01]  /*5480*/  STG.E.128 desc[UR4][R48.64+0x180], R36 ;  /* 0x0001802430007986 */ /* 0x0003e2000c101d04 */
[----:B------:R-:W-:Y:S05]  /*5490*/  BRA `(.L_x_1383) ;  /* 0x0000002c00a47947 */ /* 0x000fea0003800000 */
.L_x_1359:
        /* <DEDUP_REMOVED lines=37> */
.L_x_1399:
[----:B------:R-:W-:Y:S05]  /*56f0*/  BSYNC B1 ;  /* 0x0000000000017941 */ /* 0x000fea0003800000 */
.L_x_1398:
[----:B------:R-:W-:Y:S01]  /*5700*/  ISETP.GE.AND P0, PT, R233, R105, PT ;  /* 0x00000069e900720c */ /* 0x000fe20003f06270 */
[----:B------:R-:W-:Y:S01]  /*5710*/  BSSY B1, `(.L_x_1400) ;  /* 0x0000024000017945 */ /* 0x000fe20003800000 */
[----:B0-----:R-:W-:Y:S02]  /*5720*/  CS2R R52, SRZ ;  /* 0x0000000000347805 */ /* 0x001fe4000001ff00 */
        /* <DEDUP_REMOVED lines=34> */
.L_x_1401:
[----:B------:R-:W-:Y:S05]  /*5950*/  BSYNC B1 ;  /* 0x0000000000017941 */ /* 0x000fea0003800000 */
.L_x_1400:
[----:B0-----:R-:W2:Y:S01]  /*5960*/  LDL R68, [R1+0x30] ;  /* 0x0000300001447983 */ /* 0x001ea20000100800 */
        /* <DEDUP_REMOVED lines=67> */
.L_x_1402:
[----:B------:R-:W-:Y:S01]  /*5da0*/  IMAD R98, R17, 0x8, R16 ;  /* 0x0000000811627824 */ /* 0x000fe200078e0210 */
[----:B------:R-:W-:Y:S01]  /*5db0*/  SHF.L.U32 R109, R236, 0x1f, RZ ;  /* 0x0000001fec6d7819 */ /* 0x000fe200000006ff */
[----:B------:R-:W0:Y:S01]  /*5dc0*/  LDC R121, c[0x0][0x2e4] ;  /* 0x0000b900ff797b82 */ /* 0x000e220000000800 */
[----:B------:R-:W-:Y:S02]  /*5dd0*/  BSSY B1, `(.L_x_1403) ;  /* 0x0000004000017945 */ /* 0x000fe40003800000 */
[----:B------:R-:W1:Y:S05]  /*5de0*/  SYNCS.PHASECHK.TRANS64.TRYWAIT P5, [R98+URZ+0x30890], R109 ;  /* 0x0308906d620075a7 */ /* 0x000e6a00080a017f */
[----:B------:R-:W2:Y:S01]  /*5df0*/  LDC.64 R110, c[0x0][0x2f0] ;  /* 0x0000bc00ff6e7b82 */ /* 0x000ea20000000a00 */
[----:B-1----:R-:W-:Y:S05]  /*5e00*/  @!P5 BRA `(.L_x_1404) ;  /* 0x000002380008d947 */ /* 0x002fea0003800000 */
.L_x_1780:
[----:B------:R-:W-:Y:S05]  /*5e10*/  BSYNC B1 ;  /* 0x0000000000017941 */ /* 0x000fea0003800000 */
.L_x_1403:
        /* <DEDUP_REMOVED lines=11> */
[----:B------:R-:W2:Y:S04]  /*5ed0*/  LDL R117, [R1+0x38] ;  /* 0x0000380001757983 */ /* 0x000ea80000100800 */
[----:B------:R-:W3:Y:S04]  /*5ee0*/  LDL R116, [R1+0x44] ;  /* 0x0000440001747983 */ /* 0x000ee80000100800 */
[----:B------:R-:W4:Y:S01]  /*5ef0*/  LDL R75, [R1+0x48] ;  /* 0x00004800014b7983 */ /* 0x000f220000100800 */
[----:B------:R-:W-:Y:S01]  /*5f00*/  SEL R68, R28, R123, !P3 ;  /* 0x0000007b1c447207 */ /* 0x000fe20005800000 */
[----:B------:R-:W-:Y:S01]  /*5f10*/  BSSY B3, `(.L_x_1409) ;  /* 0x000007a000037945 */ /* 0x000fe20003800000 */
[----:B------:R-:W-:-:S02]  /*5f20*/  IADD3 R72, P4, P5, R88, R114, R35 ;  /* 0x0000007258487210 */ /* 0x000fc40007d9e023 */
[----:B------:R-:W-:Y:S02]  /*5f30*/  SHF.R.S32.HI R69, RZ, 0x1f, R68 ;  /* 0x0000001fff457819 */ /* 0x000fe40000011444 */
[----:B------:R-:W-:Y:S02]  /*5f40*/  IADD3.X R74, R0, R131, R95, P4, P5 ;  /* 0x00000083004a7210 */ /* 0x000fe400027ea45f */
[----:B------:R-:W-:-:S04]  /*5f50*/  LEA.HI R69, R69, R68, RZ, 0x4 ;  /* 0x0000004445457211 */ /* 0x000fc800078f20ff */
[----:B------:R-:W-:-:S05]  /*5f60*/  LEA.HI.SX32 R69, R69, R34, 0x1c ;  /* 0x0000002245457211 */ /* 0x000fca00078fe2ff */
[----:B------:R-:W-:-:S05]  /*5f70*/  IMAD.SHL.U32 R71, R69, 0x8, RZ ;  /* 0x0000000845477824 */ /* 0x000fca00078e00ff */
[----:B------:R-:W-:-:S13]  /*5f80*/  ISETP.GE.AND P4, PT, R71, R121, PT ;  /* 0x000000794700720c */ /* 0x000fda0003f86270 */
[--C-:B------:R-:W-:Y:S02]  /*5f90*/  @!P4 SHF.R.S32.HI R68, RZ, 0x1f, R71.reuse ;  /* 0x0000001fff44c819 */ /* 0x100fe40000011447 */
[----:B------:R-:W-:Y:S02]  /*5fa0*/  @!P4 IADD3 R70, P5, P6, R88, R114, R71 ;  /* 0x000000725846c210 */ /* 0x000fe40007ebe047 */
[----:B------:R-:W-:Y:S02]  /*5fb0*/  LOP3.LUT R71, R71, 0x38, RZ, 0xc0, !PT ;  /* 0x0000003847477812 */ /* 0x000fe400078ec0ff */
[----:B------:R-:W-:Y:S02]  /*5fc0*/  @!P4 IADD3.X R73, R0, R131, R68, P5, P6 ;  /* 0x000000830049c210 */ /* 0x000fe40002fec444 */
[----:B------:R-:W-:-:S04]  /*5fd0*/  SHF.R.S32.HI R68, RZ, 0x1f, R69 ;  /* 0x0000001fff447819 */ /* 0x000fc80000011445 */
[----:B------:R-:W-:Y:S01]  /*5fe0*/  LEA.HI R68, R68, R69, RZ, 0x3 ;  /* 0x0000004544447211 */ /* 0x000fe200078f18ff */
[----:B------:R-:W-:-:S04]  /*5ff0*/  IMAD R69, R17, 0x4000, R6 ;  /* 0x0000400011457824 */ /* 0x000fc800078e0206 */
[----:B------:R-:W-:Y:S02]  /*6000*/  IMAD.SHL.U32 R68, R68, 0x200, RZ ;  /* 0x0000020044447824 */ /* 0x000fe400078e00ff */
[----:B------:R-:W-:-:S03]  /*6010*/  IMAD R69, R69, 0x2, R16 ;  /* 0x0000000245457824 */ /* 0x000fc600078e0210 */
[----:B------:R-:W-:Y:S02]  /*6020*/  LOP3.LUT R68, R68, 0x7ffff000, RZ, 0xc0, !PT ;  /* 0x7ffff00044447812 */ /* 0x000fe400078ec0ff */
[----:B--2---:R-:W-:-:S04]  /*6030*/  LOP3.LUT R71, R71, 0x1c0, R117, 0xf8, !PT ;  /* 0x000001c047477812 */ /* 0x004fc800078ef875 */
[----:B---3--:R-:W-:Y:S02]  /*6040*/  LOP3.LUT R71, R71, R116, RZ, 0x3c, !PT ;  /* 0x0000007447477212 */ /* 0x008fe400078e3cff */
[C---:B------:R-:W-:Y:S02]  /*6050*/  LEA R116, P5, R72.reuse, R106, 0x1 ;  /* 0x0000006a48747211 */ /* 0x040fe400078a08ff */
[----:B----4-:R-:W-:Y:S02]  /*6060*/  IADD3 R68, R71, R68, R75 ;  /* 0x0000004447447210 */ /* 0x010fe40007ffe04b */
[----:B------:R-:W-:Y:S02]  /*6070*/  LEA.HI.X R117, R72, R107, R74, 0x1, P5 ;  /* 0x0000006b48757211 */ /* 0x000fe400028f0c4a */
[----:B------:R-:W-:Y:S01]  /*6080*/  @!P4 LEA R118, P5, R70, R106, 0x1 ;  /* 0x0000006a4676c211 */ /* 0x000fe200078a08ff */
[----:B------:R-:W-:-:S03]  /*6090*/  IMAD R71, R17, 0x4000, R68 ;  /* 0x0000400011477824 */ /* 0x000fc600078e0244 */
[----:B------:R-:W-:Y:S01]  /*60a0*/  @!P4 LEA.HI.X R119, R70, R107, R73, 0x1, P5 ;  /* 0x0000006b4677c211 */ /* 0x000fe200028f0c49 */
[----:B------:R-:W-:Y:S01]  /*60b0*/  IMAD R72, R71, 0x2, R16 ;  /* 0x0000000247487824 */ /* 0x000fe200078e0210 */
[----:B------:R-:W-:Y:S01]  /*60c0*/  ISETP.GE.AND P5, PT, R228, R120, PT ;  /* 0x00000078e400720c */ /* 0x000fe20003fa6270 */
[----:B------:R-:W0:Y:S04]  /*60d0*/  LDS.128 R68, [R69+0x20400] ;  /* 0x0204000045447984 */ /* 0x000e280000000c00 */
[----:B------:R-:W2:Y:S08]  /*60e0*/  LDS.128 R72, [R72+0x20400] ;  /* 0x0204000048487984 */ /* 0x000eb00000000c00 */
[----:B------:R-:W-:Y:S05]  /*60f0*/  @P5 BRA `(.L_x_1410) ;  /* 0x00000004006c5947 */ /* 0x000fea0003800000 */
[----:B------:R-:W-:Y:S01]  /*6100*/  SHF.R.U32.HI R156, RZ, 0x10, R49 ;  /* 0x00000010ff9c7819 */ /* 0x000fe20000011631 */
[----:B0-----:R-:W-:Y:S01]  /*6110*/  IMAD.U32 R149, R71, 0x10000, RZ ;  /* 0x0001000047957824 */ /* 0x001fe200078e00ff */
[----:B------:R-:W-:Y:S01]  /*6120*/  SHF.R.U32.HI R154, RZ, 0x10, R41 ;  /* 0x00000010ff9a7819 */ /* 0x000fe20000011629 */
[----:B--2---:R-:W-:Y:S01]  /*6130*/  IMAD.U32 R151, R75, 0x10000, RZ ;  /* 0x000100004b977824 */ /* 0x004fe200078e00ff */
[----:B------:R-:W-:Y:S01]  /*6140*/  SHF.R.U64 R155, R48, 0x10, R49 ;  /* 0x00000010309b7819 */ /* 0x000fe20000001231 */
[C---:B------:R-:W-:Y:S01]  /*6150*/  IMAD.U32 R49, R69.reuse, 0x10000, RZ ;  /* 0x0001000045317824 */ /* 0x040fe200078e00ff */
[----:B------:R-:W-:Y:S01]  /*6160*/  LOP3.LUT R148, R69, 0xffff0000, RZ, 0xc0, !PT ;  /* 0xffff000045947812 */ /* 0x000fe200078ec0ff */
[----:B------:R-:W-:Y:S01]  /*6170*/  IMAD.U32 R48, R73, 0x10000, RZ ;  /* 0x0001000049307824 */ /* 0x000fe200078e00ff */
[----:B------:R-:W-:Y:S01]  /*6180*/  SHF.R.U64 R157, R42, 0x10, R43 ;  /* 0x000000102a9d7819 */ /* 0x000fe2000000122b */
[----:B------:R-:W-:Y:S01]  /*6190*/  IMAD.U32 R42, R74, 0x10000, RZ ;  /* 0x000100004a2a7824 */ /* 0x000fe200078e00ff */
[----:B------:R-:W-:-:S02]  /*61a0*/  LOP3.LUT R69, R71, 0xffff0000, RZ, 0xc0, !PT ;  /* 0xffff000047457812 */ /* 0x000fc400078ec0ff */
[----:B------:R-:W-:Y:S02]  /*61b0*/  PRMT R156, R127, 0x5432, R156 ;  /* 0x000054327f9c7816 */ /* 0x000fe4000000009c */
[----:B------:R-:W-:Y:S02]  /*61c0*/  SHF.R.U32.HI R161, RZ, 0x10, R43 ;  /* 0x00000010ffa17819 */ /* 0x000fe4000001162b */
[----:B------:R-:W-:Y:S02]  /*61d0*/  PRMT R71, R126, 0x5432, R154 ;  /* 0x000054327e477816 */ /* 0x000fe4000000009a */
[----:B------:R-:W-:Y:S02]  /*61e0*/  SHF.R.U32.HI R158, RZ, 0x10, R51 ;  /* 0x00000010ff9e7819 */ /* 0x000fe40000011633 */
[----:B------:R-:W-:Y:S01]  /*61f0*/  SHF.R.U64 R160, R40, 0x10, R41 ;  /* 0x0000001028a07819 */ /* 0x000fe20000001229 */
[----:B------:R-:W-:Y:S01]  /*6200*/  IMAD.U32 R41, R68, 0x10000, RZ ;  /* 0x0001000044297824 */ /* 0x000fe200078e00ff */
[----:B------:R-:W-:Y:S01]  /*6210*/  PRMT R43, R122, 0x5432, R157 ;  /* 0x000054327a2b7816 */ /* 0x000fe2000000009d */
[----:B------:R-:W-:Y:S01]  /*6220*/  IMAD.U32 R157, R156, 0x10000, RZ ;  /* 0x000100009c9d7824 */ /* 0x000fe200078e00ff */
[----:B------:R-:W-:Y:S01]  /*6230*/  PRMT R154, R152, 0x5410, R161 ;  /* 0x00005410989a7816 */ /* 0x000fe200000000a1 */
[----:B------:R-:W-:Y:S01]  /*6240*/  IMAD.U32 R152, R71, 0x10000, RZ ;  /* 0x0001000047987824 */ /* 0x000fe200078e00ff */
[----:B------:R-:W-:Y:S01]  /*6250*/  LOP3.LUT R150, R73, 0xffff0000, RZ, 0xc0, !PT ;  /* 0xffff000049967812 */ /* 0x000fe200078ec0ff */
[----:B------:R-:W-:Y:S01]  /*6260*/  IMAD.U32 R40, R70, 0x10000, RZ ;  /* 0x0001000046287824 */ /* 0x000fe200078e00ff */
[----:B------:R-:W-:-:S02]  /*6270*/  PRMT R158, R153, 0x5410, R158 ;  /* 0x00005410999e7816 */ /* 0x000fc4000000009e */
[----:B------:R-:W-:Y:S01]  /*6280*/  PRMT R73, R125, 0x5432, R160 ;  /* 0x000054327d497816 */ /* 0x000fe200000000a0 */
[----:B------:R-:W-:Y:S01]  /*6290*/  FMUL.FTZ R160, R48, R157 ;  /* 0x0000009d30a07220 */ /* 0x000fe20000410000 */
[----:B------:R-:W-:Y:S01]  /*62a0*/  SHF.R.U64 R159, R50, 0x10, R51 ;  /* 0x00000010329f7819 */ /* 0x000fe20000001233 */
[----:B------:R-:W-:Y:S01]  /*62b0*/  IMAD.U32 R50, R72, 0x10000, RZ ;  /* 0x0001000048327824 */ /* 0x000fe200078e00ff */
[----:B------:R-:W-:Y:S01]  /*62c0*/  PRMT R155, R162, 0x5410, R155 ;  /* 0x00005410a29b7816 */ /* 0x000fe2000000009b */
[-C--:B------:R-:W-:Y:S01]  /*62d0*/  FMUL.FTZ R162, R48, R152.reuse ;  /* 0x0000009830a27220 */ /* 0x080fe20000410000 */
[----:B------:R-:W-:Y:S01]  /*62e0*/  LOP3.LUT R153, R156, 0xffff0000, RZ, 0xc0, !PT ;  /* 0xffff00009c997812 */ /* 0x000fe200078ec0ff */
[----:B------:R-:W-:Y:S01]  /*62f0*/  IMAD.U32 R156, R158, 0x10000, RZ ;  /* 0x000100009e9c7824 */ /* 0x000fe200078e00ff */
[----:B------:R-:W-:Y:S01]  /*6300*/  LOP3.LUT R71, R71, 0xffff0000, RZ, 0xc0, !PT ;  /* 0xffff000047477812 */ /* 0x000fe200078ec0ff */
[C---:B------:R-:W-:Y:S01]  /*6310*/  FFMA.FTZ R48, R49.reuse, R152, -R160 ;  /* 0x0000009831307223 */ /* 0x040fe200000108a0 */
[----:B------:R-:W-:Y:S01]  /*6320*/  PRMT R51, R124, 0x5432, R159 ;  /* 0x000054327c337816 */ /* 0x000fe2000000009f */
[C---:B------:R-:W-:Y:S01]  /*6330*/  FMUL.FTZ R159, R150.reuse, R153 ;  /* 0x00000099969f7220 */ /* 0x040fe20000410000 */
[----:B------:R-:W-:Y:S01]  /*6340*/  FFMA.FTZ R49, R49, R157, R162 ;  /* 0x0000009d31317223 */ /* 0x000fe200000100a2 */
[----:B------:R-:W-:Y:S01]  /*6350*/  FMUL.FTZ R157, R150, R71 ;  /* 0x00000047969d7220 */ /* 0x000fe20000410000 */
[----:B------:R-:W-:Y:S01]  /*6360*/  LOP3.LUT R75, R75, 0xffff0000, RZ, 0xc0, !PT ;  /* 0xffff00004b4b7812 */ /* 0x000fe200078ec0ff */
[----:B------:R-:W-:-:S02]  /*6370*/  IMAD.U32 R152, R154, 0x10000, RZ ;  /* 0x000100009a987824 */ /* 0x000fc400078e00ff */
[C---:B------:R-:W-:Y:S01]  /*6380*/  FMUL.FTZ R150, R151.reuse, R156 ;  /* 0x0000009c97967220 */ /* 0x040fe20000410000 */
[----:B------:R-:W-:Y:S01]  /*6390*/  LOP3.LUT R158, R158, 0xffff0000, RZ, 0xc0, !PT ;  /* 0xffff00009e9e7812 */ /* 0x000fe200078ec0ff */
[----:B------:R-:W-:Y:S01]  /*63a0*/  FFMA.FTZ R71, R148, R71, -R159 ;  /* 0x0000004794477223 */ /* 0x000fe2000001089f */
[----:B------:R-:W-:Y:S01]  /*63b0*/  LOP3.LUT R154, R154, 0xffff0000, RZ, 0xc0, !PT ;  /* 0xffff00009a9a7812 */ /* 0x000fe200078ec0ff */
[----:B------:R-:W-:Y:S01]  /*63c0*/  FFMA.FTZ R148, R148, R153, R157 ;  /* 0x0000009994947223 */ /* 0x000fe2000001009d */
[-C--:B------:R-:W-:Y:S01]  /*63d0*/  FMUL.FTZ R151, R151, R152.reuse ;  /* 0x0000009897977220 */ /* 0x080fe20000410000 */
[----:B------:R-:W-:Y:S01]  /*63e0*/  FFMA.FTZ R153, R149, R152, -R150 ;  /* 0x0000009895997223 */ /* 0x000fe20000010896 */
[----:B------:R-:W-:Y:S01]  /*63f0*/  FMUL.FTZ R152, R75, R158 ;  /* 0x0000009e4b987220 */ /* 0x000fe20000410000 */
[----:B------:R-:W-:Y:S01]  /*6400*/  IMAD.U32 R150, R155, 0x10000, RZ ;  /* 0x000100009b967824 */ /* 0x000fe200078e00ff */
[----:B------:R-:W-:Y:S01]  /*6410*/  LOP3.LUT R72, R72, 0xffff0000, RZ, 0xc0, !PT ;  /* 0xffff000048487812 */ /* 0x000fe200078ec0ff */
[----:B------:R-:W-:Y:S01]  /*6420*/  FMUL.FTZ R160, R75, R154 ;  /* 0x0000009a4ba07220 */ /* 0x000fe20000410000 */
[----:B------:R-:W-:Y:S01]  /*6430*/  LOP3.LUT R155, R155, 0xffff0000, RZ, 0xc0, !PT ;  /* 0xffff00009b9b7812 */ /* 0x000fe200078ec0ff */
[----:B------:R-:W-:Y:S01]  /*6440*/  FFMA.FTZ R156, R149, R156, R151 ;  /* 0x0000009c959c7223 */ /* 0x000fe20000010097 */
[----:B------:R-:W-:-:S02]  /*6450*/  IMAD.U32 R149, R73, 0x10000, RZ ;  /* 0x0001000049957824 */ /* 0x000fc400078e00ff */
[----:B------:R-:W-:Y:S01]  /*6460*/  FFMA.FTZ R154, R69, R154, -R152 ;  /* 0x0000009a459a7223 */ /* 0x000fe20000010898 */
[----:B------:R-:W-:Y:S01]  /*6470*/  LOP3.LUT R73, R73, 0xffff0000, RZ, 0xc0, !PT ;  /* 0xffff000049497812 */ /* 0x000fe200078ec0ff */
[----:B------:R-:W-:Y:S01]  /*6480*/  FMUL.FTZ R152, R50, R150 ;  /* 0x0000009632987220 */ /* 0x000fe20000410000 */
[----:B------:R-:W-:Y:S01]  /*6490*/  LOP3.LUT R68, R68, 0xffff0000, RZ, 0xc0, !PT ;  /* 0xffff000044447812 */ /* 0x000fe200078ec0ff */
[----:B------:R-:W-:Y:S01]  /*64a0*/  FFMA.FTZ R157, R69, R158, R160 ;  /* 0x0000009e459d7223 */ /* 0x000fe200000100a0 */
[----:B------:R-:W-:Y:S01]  /*64b0*/  FMUL.FTZ R69, R72, R155 ;  /* 0x0000009b48457220 */ /* 0x000fe20000410000 */
[-C--:B------:R-:W-:Y:S01]  /*64c0*/  FMUL.FTZ R75, R50, R149.reuse ;  /* 0x00000095324b7220 */ /* 0x080fe20000410000 */
[C---:B------:R-:W-:Y:S01]  /*64d0*/  FFMA.FTZ R152, R41.reuse, R149, -R152 ;  /* 0x0000009529987223 */ /* 0x040fe20000010898 */
[-C--:B------:R-:W-:Y:S01]  /*64e0*/  FMUL.FTZ R149, R72, R73.reuse ;  /* 0x0000004948957220 */ /* 0x080fe20000410000 */
[----:B------:R-:W-:Y:S01]  /*64f0*/  FFMA.FTZ R73, R68, R73, -R69 ;  /* 0x0000004944497223 */ /* 0x000fe20000010845 */
[----:B------:R-:W-:Y:S01]  /*6500*/  FFMA.FTZ R75, R41, R150, R75 ;  /* 0x00000096294b7223 */ /* 0x000fe2000001004b */
[----:B------:R-:W-:Y:S01]  /*6510*/  IMAD.U32 R69, R51, 0x10000, RZ ;  /* 0x0001000033457824 */ /* 0x000fe200078e00ff */
[----:B------:R-:W-:Y:S01]  /*6520*/  LOP3.LUT R74, R74, 0xffff0000, RZ, 0xc0, !PT ;  /* 0xffff00004a4a7812 */ /* 0x000fe200078ec0ff */
[----:B------:R-:W-:Y:S01]  /*6530*/  IMAD.U32 R41, R43, 0x10000, RZ ;  /* 0x000100002b297824 */ /* 0x000fe200078e00ff */
[----:B------:R-:W-:Y:S01]  /*6540*/  LOP3.LUT R51, R51, 0xffff0000, RZ, 0xc0, !PT ;  /* 0xffff000033337812 */ /* 0x000fe200078ec0ff */
[----:B------:R-:W-:Y:S01]  /*6550*/  FFMA.FTZ R68, R68, R155, R149 ;  /* 0x0000009b44447223 */ /* 0x000fe20000010095 */
[----:B------:R-:W-:Y:S01]  /*6560*/  LOP3.LUT R43, R43, 0xffff0000, RZ, 0xc0, !PT ;  /* 0xffff00002b2b7812 */ /* 0x000fe200078ec0ff */
[----:B------:R-:W-:Y:S01]  /*6570*/  FMUL.FTZ R149, R42, R69 ;  /* 0x000000452a957220 */ /* 0x000fe20000410000 */
[----:B------:R-:W-:Y:S01]  /*6580*/  LOP3.LUT R70, R70, 0xffff0000, RZ, 0xc0, !PT ;  /* 0xffff000046467812 */ /* 0x000fe200078ec0ff */
        /* <DEDUP_REMOVED lines=16> */
[----:B------:R-:W-:-:S02]  /*6690*/  F2FP.BF16.F32.PACK_AB R70, R40, R149 ;  /* 0x000000952846723e */ /* 0x000fc400000010ff */
[----:B------:R-:W-:-:S07]  /*66a0*/  F2FP.BF16.F32.PACK_AB R74, R51, R42 ;  /* 0x0000002a334a723e */ /* 0x000fce00000010ff */
.L_x_1410:
[----:B------:R-:W-:Y:S05]  /*66b0*/  BSYNC B3 ;  /* 0x0000000000037941 */ /* 0x000fea0003800000 */
.L_x_1409:
[----:B------:R-:W-:Y:S02]  /*66c0*/  ULDC.64 UR4, c[0x0][0x208] ;  /* 0x0000820000047ab9 */ /* 0x000fe40000000a00 */
[----:B0-----:R0:W-:Y:S04]  /*66d0*/  STG.E.128 desc[UR4][R116.64], R68 ;  /* 0x0000004474007986 */ /* 0x0011e8000c101d04 */
[----:B--2---:R0:W-:Y:S02]  /*66e0*/  @!P4 STG.E.128 desc[UR4][R118.64], R72 ;  /* 0x000000487600c986 */ /* 0x0041e4000c101d04 */
.L_x_1408:
[----:B------:R-:W-:Y:S05]  /*66f0*/  BSYNC B2 ;  /* 0x0000000000027941 */ /* 0x000fea0003800000 */
.L_x_1407:
[----:B------:R-:W-:-:S13]  /*6700*/  ISETP.NE.AND P4, PT, R92, RZ, PT ;  /* 0x000000ff5c00720c */ /* 0x000fda0003f85270 */
        /* <DEDUP_REMOVED lines=17> */
[----:B------:R-:W-:Y:S02]  /*6820*/  SHF.R.S32.HI R40, RZ, 0x1f, R41 ;  /* 0x0000001fff287819 */ /* 0x000fe40000011429 */
[----:B0-----:R-:W-:-:S02]  /*6830*/  LEA R68, P5, R42, R106, 0x1 ;  /* 0x0000006a2a447211 */ /* 0x001fc400078a08ff */
[----:B------:R-:W-:Y:S01]  /*6840*/  LEA.HI R40, R40, R41, RZ, 0x3 ;  /* 0x0000002928287211 */ /* 0x000fe200078f18ff */
[----:B------:R-:W-:Y:S01]  /*6850*/  IMAD R41, R17, 0x4000, R8 ;  /* 0x0000400011297824 */ /* 0x000fe200078e0208 */
[-C--:B------:R-:W-:Y:S02]  /*6860*/  LEA.HI.X R69, R42, R107.reuse, R48, 0x1, P5 ;  /* 0x0000006b2a457211 */ /* 0x080fe400028f0c30 */
[----:B------:R-:W-:Y:S01]  /*6870*/  @!P4 LEA R70, P5, R114, R106, 0x1 ;  /* 0x0000006a7246c211 */ /* 0x000fe200078a08ff */
[----:B------:R-:W-:Y:S02]  /*6880*/  IMAD.SHL.U32 R40, R40, 0x200, RZ ;  /* 0x0000020028287824 */ /* 0x000fe400078e00ff */
[----:B------:R-:W-:Y:S01]  /*6890*/  IMAD R41, R41, 0x2, R16 ;  /* 0x0000000229297824 */ /* 0x000fe200078e0210 */
[----:B------:R-:W-:Y:S02]  /*68a0*/  @!P4 LEA.HI.X R71, R114, R107, R131, 0x1, P5 ;  /* 0x0000006b7247c211 */ /* 0x000fe400028f0c83 */
[----:B------:R-:W-:-:S02]  /*68b0*/  LOP3.LUT R40, R40, 0x7ffff000, RZ, 0xc0, !PT ;  /* 0x7ffff00028287812 */ /* 0x000fc400078ec0ff */
[----:B------:R-:W-:Y:S02]  /*68c0*/  ISETP.GE.AND P5, PT, R225, R120, PT ;  /* 0x00000078e100720c */ /* 0x000fe40003fa6270 */
[----:B--2---:R-:W-:-:S04]  /*68d0*/  LOP3.LUT R43, R43, 0x1c0, R51, 0xf8, !PT ;  /* 0x000001c02b2b7812 */ /* 0x004fc800078ef833 */
[----:B---3--:R-:W-:-:S04]  /*68e0*/  LOP3.LUT R43, R43, R50, RZ, 0x3c, !PT ;  /* 0x000000322b2b7212 */ /* 0x008fc800078e3cff */
[----:B----4-:R-:W-:-:S05]  /*68f0*/  IADD3 R40, R43, R40, R49 ;  /* 0x000000282b287210 */ /* 0x010fca0007ffe031 */
[----:B------:R-:W-:-:S04]  /*6900*/  IMAD R43, R17, 0x4000, R40 ;  /* 0x00004000112b7824 */ /* 0x000fc800078e0228 */
[----:B------:R-:W-:Y:S02]  /*6910*/  IMAD R48, R43, 0x2, R16 ;  /* 0x000000022b307824 */ /* 0x000fe400078e0210 */
[----:B------:R-:W0:Y:S04]  /*6920*/  LDS.128 R40, [R41+0x20400] ;  /* 0x0204000029287984 */ /* 0x000e280000000c00 */
[----:B------:R-:W2:Y:S01]  /*6930*/  LDS.128 R48, [R48+0x20400] ;  /* 0x0204000030307984 */ /* 0x000ea20000000c00 */
[----:B------:R-:W-:Y:S05]  /*6940*/  @P5 BRA `(.L_x_1412) ;  /* 0x00000004006c5947 */ /* 0x000fea0003800000 */
[----:B------:R-:W-:Y:S02]  /*6950*/  SHF.R.U32.HI R72, RZ, 0x10, R45 ;  /* 0x00000010ff487819 */ /* 0x000fe4000001162d */
[----:B------:R-:W-:Y:S02]  /*6960*/  SHF.R.U32.HI R116, RZ, 0x10, R37 ;  /* 0x00000010ff747819 */ /* 0x000fe40000011625 */
[--C-:B------:R-:W-:Y:S01]  /*6970*/  SHF.R.U64 R73, R38, 0x10, R39.reuse ;  /* 0x0000001026497819 */ /* 0x100fe20000001227 */
[----:B0-----:R-:W-:Y:S01]  /*6980*/  IMAD.U32 R38, R40, 0x10000, RZ ;  /* 0x0001000028267824 */ /* 0x001fe200078e00ff */
[----:B------:R-:W-:Y:S02]  /*6990*/  PRMT R147, R147, 0x5410, R72 ;  /* 0x0000541093937816 */ /* 0x000fe40000000048 */
[----:B------:R-:W-:Y:S02]  /*69a0*/  PRMT R143, R143, 0x5410, R116 ;  /* 0x000054108f8f7816 */ /* 0x000fe40000000074 */
[----:B------:R-:W-:Y:S01]  /*69b0*/  SHF.R.U32.HI R114, RZ, 0x10, R39 ;  /* 0x00000010ff727819 */ /* 0x000fe20000011627 */
[----:B------:R-:W-:Y:S01]  /*69c0*/  IMAD.U32 R39, R41, 0x10000, RZ ;  /* 0x0001000029277824 */ /* 0x000fe200078e00ff */
[----:B------:R-:W-:Y:S01]  /*69d0*/  SHF.R.U64 R75, R46, 0x10, R47 ;  /* 0x000000102e4b7819 */ /* 0x000fe2000000122f */
[----:B--2---:R-:W-:Y:S01]  /*69e0*/  IMAD.U32 R46, R49, 0x10000, RZ ;  /* 0x00010000312e7824 */ /* 0x004fe200078e00ff */
[----:B------:R-:W-:Y:S01]  /*69f0*/  PRMT R140, R140, 0x5410, R73 ;  /* 0x000054108c8c7816 */ /* 0x000fe20000000049 */
[----:B------:R-:W-:Y:S01]  /*6a00*/  IMAD.U32 R73, R147, 0x10000, RZ ;  /* 0x0001000093497824 */ /* 0x000fe200078e00ff */
[----:B------:R-:W-:Y:S01]  /*6a10*/  SHF.R.U32.HI R74, RZ, 0x10, R47 ;  /* 0x00000010ff4a7819 */ /* 0x000fe2000001162f */
[----:B------:R-:W-:Y:S01]  /*6a20*/  IMAD.U32 R72, R143, 0x10000, RZ ;  /* 0x000100008f487824 */ /* 0x000fe200078e00ff */
[----:B------:R-:W-:Y:S01]  /*6a30*/  PRMT R141, R141, 0x5410, R114 ;  /* 0x000054108d8d7816 */ /* 0x000fe20000000072 */
[CC--:B------:R-:W-:Y:S01]  /*6a40*/  FMUL.FTZ R114, R46.reuse, R73.reuse ;  /* 0x000000492e727220 */ /* 0x0c0fe20000410000 */
[----:B------:R-:W-:Y:S01]  /*6a50*/  PRMT R145, R145, 0x5410, R74 ;  /* 0x0000541091917816 */ /* 0x000fe2000000004a */
[-C--:B------:R-:W-:Y:S01]  /*6a60*/  FMUL.FTZ R116, R46, R72.reuse ;  /* 0x000000482e747220 */ /* 0x080fe20000410000 */
[----:B------:R-:W-:Y:S01]  /*6a70*/  LOP3.LUT R47, R49, 0xffff0000, RZ, 0xc0, !PT ;  /* 0xffff0000312f7812 */ /* 0x000fe200078ec0ff */
[----:B------:R-:W-:Y:S01]  /*6a80*/  IMAD.U32 R49, R51, 0x10000, RZ ;  /* 0x0001000033317824 */ /* 0x000fe200078e00ff */
[----:B------:R-:W-:Y:S01]  /*6a90*/  LOP3.LUT R74, R147, 0xffff0000, RZ, 0xc0, !PT ;  /* 0xffff0000934a7812 */ /* 0x000fe200078ec0ff */
[C---:B------:R-:W-:Y:S01]  /*6aa0*/  FFMA.FTZ R116, R39.reuse, R73, R116 ;  /* 0x0000004927747223 */ /* 0x040fe20000010074 */
[----:B------:R-:W-:Y:S01]  /*6ab0*/  PRMT R144, R144, 0x5410, R75 ;  /* 0x0000541090907816 */ /* 0x000fe2000000004b */
[----:B------:R-:W-:Y:S01]  /*6ac0*/  FFMA.FTZ R75, R39, R72, -R114 ;  /* 0x00000048274b7223 */ /* 0x000fe20000010872 */
[----:B------:R-:W-:Y:S01]  /*6ad0*/  LOP3.LUT R46, R143, 0xffff0000, RZ, 0xc0, !PT ;  /* 0xffff00008f2e7812 */ /* 0x000fe200078ec0ff */
[----:B------:R-:W-:Y:S01]  /*6ae0*/  IMAD.U32 R72, R145, 0x10000, RZ ;  /* 0x0001000091487824 */ /* 0x000fe200078e00ff */
[----:B------:R-:W-:Y:S01]  /*6af0*/  LOP3.LUT R41, R41, 0xffff0000, RZ, 0xc0, !PT ;  /* 0xffff000029297812 */ /* 0x000fe200078ec0ff */
[----:B------:R-:W-:Y:S01]  /*6b00*/  FMUL.FTZ R114, R47, R74 ;  /* 0x0000004a2f727220 */ /* 0x000fe20000410000 */
[----:B------:R-:W-:Y:S01]  /*6b10*/  SHF.R.U64 R115, R44, 0x10, R45 ;  /* 0x000000102c737819 */ /* 0x000fe2000000122d */
[----:B------:R-:W-:Y:S01]  /*6b20*/  IMAD.U32 R39, R141, 0x10000, RZ ;  /* 0x000100008d277824 */ /* 0x000fe200078e00ff */
[----:B------:R-:W-:Y:S01]  /*6b30*/  SHF.R.U64 R117, R36, 0x10, R37 ;  /* 0x0000001024757819 */ /* 0x000fe20000001225 */
[----:B------:R-:W-:Y:S01]  /*6b40*/  FMUL.FTZ R148, R47, R46 ;  /* 0x0000002e2f947220 */ /* 0x000fe20000410000 */
[----:B------:R-:W-:Y:S01]  /*6b50*/  FMUL.FTZ R47, R49, R72 ;  /* 0x00000048312f7220 */ /* 0x000fe20000410000 */
[----:B------:R-:W-:Y:S01]  /*6b60*/  IMAD.U32 R44, R43, 0x10000, RZ ;  /* 0x000100002b2c7824 */ /* 0x000fe200078e00ff */
[----:B------:R-:W-:Y:S01]  /*6b70*/  PRMT R146, R146, 0x5410, R115 ;  /* 0x0000541092927816 */ /* 0x000fe20000000073 */
[----:B------:R-:W-:Y:S01]  /*6b80*/  FFMA.FTZ R118, R41, R46, -R114 ;  /* 0x0000002e29767223 */ /* 0x000fe20000010872 */
[-C--:B------:R-:W-:Y:S01]  /*6b90*/  FMUL.FTZ R49, R49, R39.reuse ;  /* 0x0000002731317220 */ /* 0x080fe20000410000 */
[----:B------:R-:W-:Y:S01]  /*6ba0*/  LOP3.LUT R51, R51, 0xffff0000, RZ, 0xc0, !PT ;  /* 0xffff000033337812 */ /* 0x000fe200078ec0ff */
[----:B------:R-:W-:Y:S01]  /*6bb0*/  FFMA.FTZ R73, R41, R74, R148 ;  /* 0x0000004a29497223 */ /* 0x000fe20000010094 */
[----:B------:R-:W-:Y:S01]  /*6bc0*/  PRMT R142, R142, 0x5410, R117 ;  /* 0x000054108e8e7816 */ /* 0x000fe20000000075 */
[C---:B------:R-:W-:Y:S01]  /*6bd0*/  FFMA.FTZ R74, R44.reuse, R39, -R47 ;  /* 0x000000272c4a7223 */ /* 0x040fe2000001082f */
[----:B------:R-:W-:Y:S01]  /*6be0*/  LOP3.LUT R114, R145, 0xffff0000, RZ, 0xc0, !PT ;  /* 0xffff000091727812 */ /* 0x000fe200078ec0ff */
[----:B------:R-:W-:Y:S01]  /*6bf0*/  FFMA.FTZ R72, R44, R72, R49 ;  /* 0x000000482c487223 */ /* 0x000fe20000010031 */
[----:B------:R-:W-:Y:S01]  /*6c00*/  LOP3.LUT R46, R141, 0xffff0000, RZ, 0xc0, !PT ;  /* 0xffff00008d2e7812 */ /* 0x000fe200078ec0ff */
[----:B------:R-:W-:Y:S01]  /*6c10*/  IMAD.U32 R45, R48, 0x10000, RZ ;  /* 0x00010000302d7824 */ /* 0x000fe200078e00ff */
[----:B------:R-:W-:Y:S01]  /*6c20*/  LOP3.LUT R43, R43, 0xffff0000, RZ, 0xc0, !PT ;  /* 0xffff00002b2b7812 */ /* 0x000fe200078ec0ff */
[----:B------:R-:W-:Y:S01]  /*6c30*/  IMAD.U32 R44, R146, 0x10000, RZ ;  /* 0x00010000922c7824 */ /* 0x000fe200078e00ff */
[----:B------:R-:W-:Y:S01]  /*6c40*/  LOP3.LUT R48, R48, 0xffff0000, RZ, 0xc0, !PT ;  /* 0xffff000030307812 */ /* 0x000fe200078ec0ff */
[----:B------:R-:W-:Y:S01]  /*6c50*/  FMUL.FTZ R148, R51, R114 ;  /* 0x0000007233947220 */ /* 0x000fe20000410000 */
[----:B------:R-:W-:-:S02]  /*6c60*/  IMAD.U32 R39, R142, 0x10000, RZ ;  /* 0x000100008e277824 */ /* 0x000fc400078e00ff */
[----:B------:R-:W-:Y:S01]  /*6c70*/  FMUL.FTZ R150, R51, R46 ;  /* 0x0000002e33967220 */ /* 0x000fe20000410000 */
[----:B------:R-:W-:Y:S01]  /*6c80*/  LOP3.LUT R47, R146, 0xffff0000, RZ, 0xc0, !PT ;  /* 0xffff0000922f7812 */ /* 0x000fe200078ec0ff */
[----:B------:R-:W-:Y:S01]  /*6c90*/  FMUL.FTZ R49, R45, R44 ;  /* 0x0000002c2d317220 */ /* 0x000fe20000410000 */
[----:B------:R-:W-:Y:S01]  /*6ca0*/  LOP3.LUT R40, R40, 0xffff0000, RZ, 0xc0, !PT ;  /* 0xffff000028287812 */ /* 0x000fe200078ec0ff */
[----:B------:R-:W-:Y:S01]  /*6cb0*/  FFMA.FTZ R115, R43, R46, -R148 ;  /* 0x0000002e2b737223 */ /* 0x000fe20000010894 */
[----:B------:R-:W-:Y:S01]  /*6cc0*/  LOP3.LUT R41, R142, 0xffff0000, RZ, 0xc0, !PT ;  /* 0xffff00008e297812 */ /* 0x000fe200078ec0ff */
[----:B------:R-:W-:Y:S01]  /*6cd0*/  FMUL.FTZ R45, R45, R39 ;  /* 0x000000272d2d7220 */ /* 0x000fe20000410000 */
[----:B------:R-:W-:Y:S01]  /*6ce0*/  FFMA.FTZ R117, R43, R114, R150 ;  /* 0x000000722b757223 */ /* 0x000fe20000010096 */
[----:B------:R-:W-:Y:S01]  /*6cf0*/  FMUL.FTZ R43, R48, R47 ;  /* 0x0000002f302b7220 */ /* 0x000fe20000410000 */
[----:B------:R-:W-:Y:S02]  /*6d00*/  IMAD.U32 R37, R50, 0x10000, RZ ;  /* 0x0001000032257824 */ /* 0x000fe400078e00ff */
[C---:B------:R-:W-:Y:S01]  /*6d10*/  FFMA.FTZ R45, R38.reuse, R44, R45 ;  /* 0x0000002c262d7223 */ /* 0x040fe2000001002d */
[----:B------:R-:W-:Y:S01]  /*6d20*/  FFMA.FTZ R49, R38, R39, -R49 ;  /* 0x0000002726317223 */ /* 0x000fe20000010831 */
[-C--:B------:R-:W-:Y:S01]  /*6d30*/  FMUL.FTZ R51, R48, R41.reuse ;  /* 0x0000002930337220 */ /* 0x080fe20000410000 */
[----:B------:R-:W-:Y:S01]  /*6d40*/  FFMA.FTZ R44, R40, R41, -R43 ;  /* 0x00000029282c7223 */ /* 0x000fe2000001082b */
[----:B------:R-:W-:Y:S01]  /*6d50*/  LOP3.LUT R50, R50, 0xffff0000, RZ, 0xc0, !PT ;  /* 0xffff000032327812 */ /* 0x000fe200078ec0ff */
[C---:B------:R-:W-:Y:S01]  /*6d60*/  IMAD.U32 R41, R144.reuse, 0x10000, RZ ;  /* 0x0001000090297824 */ /* 0x040fe200078e00ff */
[----:B------:R-:W-:Y:S01]  /*6d70*/  LOP3.LUT R43, R144, 0xffff0000, RZ, 0xc0, !PT ;  /* 0xffff0000902b7812 */ /* 0x000fe200078ec0ff */
[C---:B------:R-:W-:Y:S01]  /*6d80*/  IMAD.U32 R38, R140.reuse, 0x10000, RZ ;  /* 0x000100008c267824 */ /* 0x040fe200078e00ff */
[----:B------:R-:W-:Y:S01]  /*6d90*/  LOP3.LUT R39, R140, 0xffff0000, RZ, 0xc0, !PT ;  /* 0xffff00008c277812 */ /* 0x000fe200078ec0ff */
[----:B------:R-:W-:Y:S01]  /*6da0*/  FFMA.FTZ R40, R40, R47, R51 ;  /* 0x0000002f28287223 */ /* 0x000fe20000010033 */
[----:B------:R-:W-:-:S02]  /*6db0*/  IMAD.U32 R36, R42, 0x10000, RZ ;  /* 0x000100002a247824 */ /* 0x000fc400078e00ff */
[C---:B------:R-:W-:Y:S01]  /*6dc0*/  FMUL.FTZ R47, R37.reuse, R41 ;  /* 0x00000029252f7220 */ /* 0x040fe20000410000 */
[-C--:B------:R-:W-:Y:S01]  /*6dd0*/  FMUL.FTZ R46, R37, R38.reuse ;  /* 0x00000026252e7220 */ /* 0x080fe20000410000 */
[----:B------:R-:W-:Y:S01]  /*6de0*/  LOP3.LUT R42, R42, 0xffff0000, RZ, 0xc0, !PT ;  /* 0xffff00002a2a7812 */ /* 0x000fe200078ec0ff */
[C---:B------:R-:W-:Y:S01]  /*6df0*/  FMUL.FTZ R37, R50.reuse, R43 ;  /* 0x0000002b32257220 */ /* 0x040fe20000410000 */
[----:B------:R-:W-:Y:S01]  /*6e00*/  FMUL.FTZ R50, R50, R39 ;  /* 0x0000002732327220 */ /* 0x000fe20000410000 */
[C---:B------:R-:W-:Y:S01]  /*6e10*/  FFMA.FTZ R47, R36.reuse, R38, -R47 ;  /* 0x00000026242f7223 */ /* 0x040fe2000001082f */
[----:B------:R-:W-:Y:S01]  /*6e20*/  FFMA.FTZ R46, R36, R41, R46 ;  /* 0x00000029242e7223 */ /* 0x000fe2000001002e */
[C---:B------:R-:W-:Y:S01]  /*6e30*/  FFMA.FTZ R36, R42.reuse, R39, -R37 ;  /* 0x000000272a247223 */ /* 0x040fe20000010825 */
[----:B------:R-:W-:Y:S01]  /*6e40*/  FFMA.FTZ R43, R42, R43, R50 ;  /* 0x0000002b2a2b7223 */ /* 0x000fe20000010032 */
[----:B------:R-:W-:Y:S02]  /*6e50*/  F2FP.BF16.F32.PACK_AB R74, R115, R74 ;  /* 0x0000004a734a723e */ /* 0x000fe400000010ff */
        /* <DEDUP_REMOVED lines=10> */
.L_x_1412:
[----:B------:R-:W-:Y:S05]  /*6f00*/  BSYNC B2 ;  /* 0x0000000000027941 */ /* 0x000fea0003800000 */
.L_x_1411:
[----:B------:R-:W-:Y:S02]  /*6f10*/  ULDC.64 UR4, c[0x0][0x208] ;  /* 0x0000820000047ab9 */ /* 0x000fe40000000a00 */
[----:B0-----:R3:W-:Y:S04]  /*6f20*/  STG.E.128 desc[UR4][R68.64], R40 ;  /* 0x0000002844007986 */ /* 0x0017e8000c101d04 */
[----:B--2---:R3:W-:Y:S02]  /*6f30*/  @!P4 STG.E.128 desc[UR4][R70.64], R48 ;  /* 0x000000304600c986 */ /* 0x0047e4000c101d04 */
.L_x_1406:
[----:B------:R-:W-:Y:S05]  /*6f40*/  BSYNC B1 ;  /* 0x0000000000017941 */ /* 0x000fea0003800000 */
.L_x_1405:
[----:B------:R-:W4:Y:S01]  /*6f50*/  LDL R36, [R1+0x5c] ;  /* 0x00005c0001247983 */ /* 0x000f220000100800 */
[----:B--2---:R-:W-:-:S04]  /*6f60*/  IMAD.WIDE.U32 R112, R233, R110, R112 ;  /* 0x0000006ee9707225 */ /* 0x004fc800078e0070 */
[----:B----4-:R-:W-:-:S04]  /*6f70*/  IMAD R36, R36, R110, RZ ;  /* 0x0000006e24247224 */ /* 0x010fc800078e02ff */
[----:B---3--:R-:W-:Y:S01]  /*6f80*/  IMAD R49, R233, R111, R36 ;  /* 0x0000006fe9317224 */ /* 0x008fe200078e0224 */
[----:B------:R-:W-:Y:S06]  /*6f90*/  @P0 BRA `(.L_x_1383) ;  /* 0x0000001000e40947 */ /* 0x000fec0003800000 */
[----:B------:R-:W-:Y:S01]  /*6fa0*/  ISETP.NE.AND P0, PT, R29, RZ, PT ;  /* 0x000000ff1d00720c */ /* 0x000fe20003f05270 */
[----:B------:R-:W-:Y:S01]  /*6fb0*/  BSSY B1, `(.L_x_1413) ;  /* 0x0000083000017945 */ /* 0x000fe20003800000 */
[----:B------:R-:W-:-:S11]  /*6fc0*/  IMAD.IADD R49, R113, 0x1, R49 ;  /* 0x0000000171317824 */ /* 0x000fd600078e0231 */
[----:B------:R-:W-:Y:S05]  /*6fd0*/  @!P0 BRA `(.L_x_1414) ;  /* 0x0000000800008947 */ /* 0x000fea0003800000 */
[----:B------:R-:W2:Y:S04]  /*6fe0*/  LDL R39, [R1+0x34] ;  /* 0x0000340001277983 */ /* 0x000ea80000100800 */
[----:B------:R-:W3:Y:S04]  /*6ff0*/  LDL R41, [R1+0x3c] ;  /* 0x00003c0001297983 */ /* 0x000ee80000100800 */
[----:B------:R-:W4:Y:S01]  /*7000*/  LDL R40, [R1+0x40] ;  /* 0x0000400001287983 */ /* 0x000f220000100800 */
[----:B------:R-:W-:Y:S01]  /*7010*/  SEL R36, R28, R123, !P3 ;  /* 0x0000007b1c247207 */ /* 0x000fe20005800000 */
[----:B------:R-:W-:Y:S03]  /*7020*/  BSSY B2, `(.L_x_1415) ;  /* 0x0000078000027945 */ /* 0x000fe60003800000 */
[----:B------:R-:W-:-:S04]  /*7030*/  SHF.R.S32.HI R37, RZ, 0x1f, R36 ;  /* 0x0000001fff257819 */ /* 0x000fc80000011424 */
[----:B------:R-:W-:-:S04]  /*7040*/  LEA.HI R37, R37, R36, RZ, 0x4 ;  /* 0x0000002425257211 */ /* 0x000fc800078f20ff */
[----:B------:R-:W-:-:S04]  /*7050*/  LEA.HI.SX32 R37, R37, R34, 0x1c ;  /* 0x0000002225257211 */ /* 0x000fc800078fe2ff */
[----:B------:R-:W-:Y:S01]  /*7060*/  SHF.R.S32.HI R36, RZ, 0x1f, R37 ;  /* 0x0000001fff247819 */ /* 0x000fe20000011425 */
[----:B------:R-:W-:-:S03]  /*7070*/  IMAD.SHL.U32 R47, R37, 0x8, RZ ;  /* 0x00000008252f7824 */ /* 0x000fc600078e00ff */
[----:B------:R-:W-:Y:S02]  /*7080*/  LEA.HI R38, R36, R37, RZ, 0x3 ;  /* 0x0000002524267211 */ /* 0x000fe400078f18ff */
[----:B------:R-:W-:Y:S02]  /*7090*/  IADD3 R37, P4, P5, R88, R112, R35 ;  /* 0x0000007058257210 */ /* 0x000fe40007d9e023 */
[----:B------:R-:W-:-:S13]  /*70a0*/  ISETP.GE.AND P0, PT, R47, R121, PT ;  /* 0x000000792f00720c */ /* 0x000fda0003f06270 */
[--C-:B------:R-:W-:Y:S02]  /*70b0*/  @!P0 SHF.R.S32.HI R48, RZ, 0x1f, R47.reuse ;  /* 0x0000001fff308819 */ /* 0x100fe4000001142f */
[----:B--2---:R-:W-:Y:S01]  /*70c0*/  LOP3.LUT R36, R39, 0x38, R47, 0xf8, !PT ;  /* 0x0000003827247812 */ /* 0x004fe200078ef82f */
[----:B------:R-:W-:Y:S01]  /*70d0*/  IMAD.SHL.U32 R39, R38, 0x200, RZ ;  /* 0x0000020026277824 */ /* 0x000fe200078e00ff */
[----:B------:R-:W-:Y:S02]  /*70e0*/  IADD3.X R38, R0, R49, R95, P4, P5 ;  /* 0x0000003100267210 */ /* 0x000fe400027ea45f */
[----:B---3--:R-:W-:Y:S02]  /*70f0*/  LOP3.LUT R36, R36, R41, RZ, 0x3c, !PT ;  /* 0x0000002924247212 */ /* 0x008fe400078e3cff */
[----:B------:R-:W-:Y:S02]  /*7100*/  LOP3.LUT R39, R39, 0x7ffff000, RZ, 0xc0, !PT ;  /* 0x7ffff00027277812 */ /* 0x000fe400078ec0ff */
[----:B------:R-:W-:-:S02]  /*7110*/  LEA R44, P4, R37, R106, 0x1 ;  /* 0x0000006a252c7211 */ /* 0x000fc400078808ff */
[----:B----4-:R-:W-:Y:S02]  /*7120*/  IADD3 R36, R36, R39, R40 ;  /* 0x0000002724247210 */ /* 0x010fe40007ffe028 */
[----:B------:R-:W-:Y:S01]  /*7130*/  LEA.HI.X R45, R37, R107, R38, 0x1, P4 ;  /* 0x0000006b252d7211 */ /* 0x000fe200020f0c26 */
[C---:B------:R-:W-:Y:S01]  /*7140*/  IMAD R37, R17.reuse, 0x4000, R5 ;  /* 0x0000400011257824 */ /* 0x040fe200078e0205 */
[----:B------:R-:W-:Y:S01]  /*7150*/  @!P0 IADD3 R47, P4, P5, R88, R112, R47 ;  /* 0x00000070582f8210 */ /* 0x000fe20007d9e02f */
[----:B------:R-:W-:Y:S02]  /*7160*/  IMAD R39, R17, 0x4000, R36 ;  /* 0x0000400011277824 */ /* 0x000fe400078e0224 */
[----:B------:R-:W-:Y:S01]  /*7170*/  IMAD R37, R37, 0x2, R16 ;  /* 0x0000000225257824 */ /* 0x000fe200078e0210 */
[----:B------:R-:W-:Y:S01]  /*7180*/  @!P0 IADD3.X R48, R0, R49, R48, P4, P5 ;  /* 0x0000003100308210 */ /* 0x000fe200027ea430 */
[----:B------:R-:W-:Y:S01]  /*7190*/  IMAD R40, R39, 0x2, R16 ;  /* 0x0000000227287824 */ /* 0x000fe200078e0210 */
[----:B------:R-:W-:-:S02]  /*71a0*/  ISETP.GE.AND P5, PT, R228, R120, PT ;  /* 0x00000078e400720c */ /* 0x000fc40003fa6270 */
[C---:B------:R-:W-:Y:S01]  /*71b0*/  @!P0 LEA R46, P4, R47.reuse, R106, 0x1 ;  /* 0x0000006a2f2e8211 */ /* 0x040fe200078808ff */
[----:B------:R-:W2:Y:S03]  /*71c0*/  LDS.128 R36, [R37+0x20400] ;  /* 0x0204000025247984 */ /* 0x000ea60000000c00 */
[----:B------:R-:W-:Y:S01]  /*71d0*/  @!P0 LEA.HI.X R47, R47, R107, R48, 0x1, P4 ;  /* 0x0000006b2f2f8211 */ /* 0x000fe200020f0c30 */
[----:B------:R-:W3:Y:S06]  /*71e0*/  LDS.128 R40, [R40+0x20400] ;  /* 0x0204000028287984 */ /* 0x000eec0000000c00 */
[----:B------:R-:W-:Y:S05]  /*71f0*/  @P5 BRA `(.L_x_1416) ;  /* 0x0000000400685947 */ /* 0x000fea0003800000 */
[----:B0-----:R-:W-:Y:S01]  /*7200*/  SHF.R.U32.HI R70, RZ, 0x10, R65 ;  /* 0x00000010ff467819 */ /* 0x001fe20000011641 */
[----:B--2---:R-:W-:Y:S01]  /*7210*/  IMAD.U32 R48, R37, 0x10000, RZ ;  /* 0x0001000025307824 */ /* 0x004fe200078e00ff */
[--C-:B------:R-:W-:Y:S01]  /*7220*/  SHF.R.U32.HI R74, RZ, 0x10, R57.reuse ;  /* 0x00000010ff4a7819 */ /* 0x100fe20000011639 */
[----:B---3--:R-:W-:Y:S01]  /*7230*/  IMAD.U32 R51, R40, 0x10000, RZ ;  /* 0x0001000028337824 */ /* 0x008fe200078e00ff */
[----:B------:R-:W-:Y:S02]  /*7240*/  PRMT R139, R139, 0x5410, R70 ;  /* 0x000054108b8b7816 */ /* 0x000fe40000000046 */
[----:B------:R-:W-:Y:S02]  /*7250*/  PRMT R135, R135, 0x5410, R74 ;  /* 0x0000541087877816 */ /* 0x000fe4000000004a */
[----:B------:R-:W-:Y:S01]  /*7260*/  SHF.R.U64 R75, R56, 0x10, R57 ;  /* 0x00000010384b7819 */ /* 0x000fe20000001239 */
[----:B------:R-:W-:Y:S01]  /*7270*/  IMAD.U32 R57, R41, 0x10000, RZ ;  /* 0x0001000029397824 */ /* 0x000fe200078e00ff */
[----:B------:R-:W-:Y:S01]  /*7280*/  SHF.R.U64 R69, R66, 0x10, R67 ;  /* 0x0000001042457819 */ /* 0x000fe20000001243 */
[----:B------:R-:W-:Y:S01]  /*7290*/  IMAD.U32 R66, R139, 0x10000, RZ ;  /* 0x000100008b427824 */ /* 0x000fe200078e00ff */
[----:B------:R-:W-:Y:S01]  /*72a0*/  SHF.R.U64 R71, R64, 0x10, R65 ;  /* 0x0000001040477819 */ /* 0x000fe20000001241 */
[----:B------:R-:W-:Y:S01]  /*72b0*/  IMAD.U32 R65, R135, 0x10000, RZ ;  /* 0x0001000087417824 */ /* 0x000fe200078e00ff */
[----:B------:R-:W-:Y:S01]  /*72c0*/  SHF.R.U32.HI R68, RZ, 0x10, R67 ;  /* 0x00000010ff447819 */ /* 0x000fe20000011643 */
[----:B------:R-:W-:Y:S01]  /*72d0*/  FMUL.FTZ R67, R57, R66 ;  /* 0x0000004239437220 */ /* 0x000fe20000410000 */
[----:B------:R-:W-:-:S02]  /*72e0*/  SHF.R.U32.HI R72, RZ, 0x10, R59 ;  /* 0x00000010ff487819 */ /* 0x000fc4000001163b */
[----:B------:R-:W-:Y:S01]  /*72f0*/  SHF.R.U64 R73, R58, 0x10, R59 ;  /* 0x000000103a497819 */ /* 0x000fe2000000123b */
[-C--:B------:R-:W-:Y:S01]  /*7300*/  FFMA.FTZ R67, R48, R65.reuse, -R67 ;  /* 0x0000004130437223 */ /* 0x080fe20000010843 */
[----:B------:R-:W-:Y:S01]  /*7310*/  LOP3.LUT R58, R41, 0xffff0000, RZ, 0xc0, !PT ;  /* 0xffff0000293a7812 */ /* 0x000fe200078ec0ff */
[----:B------:R-:W-:Y:S01]  /*7320*/  IMAD.U32 R59, R43, 0x10000, RZ ;  /* 0x000100002b3b7824 */ /* 0x000fe200078e00ff */
[----:B------:R-:W-:Y:S02]  /*7330*/  LOP3.LUT R139, R139, 0xffff0000, RZ, 0xc0, !PT ;  /* 0xffff00008b8b7812 */ /* 0x000fe400078ec0ff */
[----:B------:R-:W-:Y:S01]  /*7340*/  PRMT R136, R136, 0x5410, R69 ;  /* 0x0000541088887816 */ /* 0x000fe20000000045 */
[----:B------:R-:W-:Y:S01]  /*7350*/  FMUL.FTZ R69, R57, R65 ;  /* 0x0000004139457220 */ /* 0x000fe20000410000 */
[----:B------:R-:W-:Y:S01]  /*7360*/  PRMT R137, R137, 0x5410, R68 ;  /* 0x0000541089897816 */ /* 0x000fe20000000044 */
[----:B------:R-:W-:Y:S01]  /*7370*/  FMUL.FTZ R65, R58, R139 ;  /* 0x0000008b3a417220 */ /* 0x000fe20000410000 */
[----:B------:R-:W-:Y:S01]  /*7380*/  PRMT R133, R133, 0x5410, R72 ;  /* 0x0000541085857816 */ /* 0x000fe20000000048 */
[----:B------:R-:W-:Y:S01]  /*7390*/  FFMA.FTZ R69, R48, R66, R69 ;  /* 0x0000004230457223 */ /* 0x000fe20000010045 */
[----:B------:R-:W-:Y:S01]  /*73a0*/  LOP3.LUT R135, R135, 0xffff0000, RZ, 0xc0, !PT ;  /* 0xffff000087877812 */ /* 0x000fe200078ec0ff */
[----:B------:R-:W-:Y:S01]  /*73b0*/  IMAD.U32 R57, R137, 0x10000, RZ ;  /* 0x0001000089397824 */ /* 0x000fe200078e00ff */
[----:B------:R-:W-:Y:S01]  /*73c0*/  LOP3.LUT R50, R37, 0xffff0000, RZ, 0xc0, !PT ;  /* 0xffff000025327812 */ /* 0x000fe200078ec0ff */
[----:B------:R-:W-:Y:S01]  /*73d0*/  IMAD.U32 R48, R133, 0x10000, RZ ;  /* 0x0001000085307824 */ /* 0x000fe200078e00ff */
[----:B------:R-:W-:Y:S01]  /*73e0*/  PRMT R138, R138, 0x5410, R71 ;  /* 0x000054108a8a7816 */ /* 0x000fe20000000047 */
[-C--:B------:R-:W-:Y:S01]  /*73f0*/  FMUL.FTZ R71, R58, R135.reuse ;  /* 0x000000873a477220 */ /* 0x080fe20000410000 */
[----:B------:R-:W-:Y:S01]  /*7400*/  LOP3.LUT R64, R43, 0xffff0000, RZ, 0xc0, !PT ;  /* 0xffff00002b407812 */ /* 0x000fe200078ec0ff */
[----:B------:R-:W-:Y:S01]  /*7410*/  FFMA.FTZ R58, R50, R135, -R65 ;  /* 0x00000087323a7223 */ /* 0x000fe20000010841 */
[----:B------:R-:W-:Y:S01]  /*7420*/  LOP3.LUT R137, R137, 0xffff0000, RZ, 0xc0, !PT ;  /* 0xffff000089897812 */ /* 0x000fe200078ec0ff */
[----:B------:R-:W-:Y:S01]  /*7430*/  FMUL.FTZ R65, R59, R57 ;  /* 0x000000393b417220 */ /* 0x000fe20000410000 */
[----:B------:R-:W-:Y:S01]  /*7440*/  LOP3.LUT R56, R40, 0xffff0000, RZ, 0xc0, !PT ;  /* 0xffff000028387812 */ /* 0x000fe200078ec0ff */
[----:B------:R-:W-:Y:S01]  /*7450*/  IMAD.U32 R40, R39, 0x10000, RZ ;  /* 0x0001000027287824 */ /* 0x000fe200078e00ff */
[----:B------:R-:W-:Y:S01]  /*7460*/  LOP3.LUT R133, R133, 0xffff0000, RZ, 0xc0, !PT ;  /* 0xffff000085857812 */ /* 0x000fe200078ec0ff */
[-C--:B------:R-:W-:Y:S01]  /*7470*/  FMUL.FTZ R70, R59, R48.reuse ;  /* 0x000000303b467220 */ /* 0x080fe20000410000 */
[----:B------:R-:W-:Y:S01]  /*7480*/  PRMT R134, R134, 0x5410, R75 ;  /* 0x0000541086867816 */ /* 0x000fe2000000004b */
[----:B------:R-:W-:Y:S01]  /*7490*/  FFMA.FTZ R66, R50, R139, R71 ;  /* 0x0000008b32427223 */ /* 0x000fe20000010047 */
[----:B------:R-:W-:Y:S01]  /*74a0*/  LOP3.LUT R41, R39, 0xffff0000, RZ, 0xc0, !PT ;  /* 0xffff000027297812 */ /* 0x000fe200078ec0ff */
[----:B------:R-:W-:Y:S01]  /*74b0*/  FMUL.FTZ R50, R64, R137 ;  /* 0x0000008940327220 */ /* 0x000fe20000410000 */
[----:B------:R-:W-:Y:S01]  /*74c0*/  FFMA.FTZ R68, R40, R48, -R65 ;  /* 0x0000003028447223 */ /* 0x000fe20000010841 */
[----:B------:R-:W-:Y:S01]  /*74d0*/  FMUL.FTZ R64, R64, R133 ;  /* 0x0000008540407220 */ /* 0x000fe20000410000 */
[----:B------:R-:W-:Y:S01]  /*74e0*/  LOP3.LUT R59, R138, 0xffff0000, RZ, 0xc0, !PT ;  /* 0xffff00008a3b7812 */ /* 0x000fe200078ec0ff */
[----:B------:R-:W-:Y:S01]  /*74f0*/  FFMA.FTZ R70, R40, R57, R70 ;  /* 0x0000003928467223 */ /* 0x000fe20000010046 */
[----:B------:R-:W-:Y:S01]  /*7500*/  IMAD.U32 R48, R138, 0x10000, RZ ;  /* 0x000100008a307824 */ /* 0x000fe200078e00ff */
[C---:B------:R-:W-:Y:S01]  /*7510*/  LOP3.LUT R57, R134.reuse, 0xffff0000, RZ, 0xc0, !PT ;  /* 0xffff000086397812 */ /* 0x040fe200078ec0ff */
[----:B------:R-:W-:-:S02]  /*7520*/  IMAD.U32 R40, R134, 0x10000, RZ ;  /* 0x0001000086287824 */ /* 0x000fc400078e00ff */
[C---:B------:R-:W-:Y:S01]  /*7530*/  FFMA.FTZ R133, R41.reuse, R133, -R50 ;  /* 0x0000008529857223 */ /* 0x040fe20000010832 */
[C---:B------:R-:W-:Y:S01]  /*7540*/  IMAD.U32 R37, R36.reuse, 0x10000, RZ ;  /* 0x0001000024257824 */ /* 0x040fe200078e00ff */
[----:B------:R-:W-:Y:S01]  /*7550*/  LOP3.LUT R36, R36, 0xffff0000, RZ, 0xc0, !PT ;  /* 0xffff000024247812 */ /* 0x000fe200078ec0ff */
[----:B------:R-:W-:Y:S01]  /*7560*/  FFMA.FTZ R137, R41, R137, R64 ;  /* 0x0000008929897223 */ /* 0x000fe20000010040 */
[C---:B------:R-:W-:Y:S01]  /*7570*/  FMUL.FTZ R50, R51.reuse, R48 ;  /* 0x0000003033327220 */ /* 0x040fe20000410000 */
[----:B------:R-:W-:Y:S01]  /*7580*/  FMUL.FTZ R41, R56, R59 ;  /* 0x0000003b38297220 */ /* 0x000fe20000410000 */
[-C--:B------:R-:W-:Y:S01]  /*7590*/  FMUL.FTZ R51, R51, R40.reuse ;  /* 0x0000002833337220 */ /* 0x080fe20000410000 */
[----:B------:R-:W-:Y:S01]  /*75a0*/  PRMT R132, R132, 0x5410, R73 ;  /* 0x0000541084847816 */ /* 0x000fe20000000049 */
[-C--:B------:R-:W-:Y:S01]  /*75b0*/  FMUL.FTZ R65, R56, R57.reuse ;  /* 0x0000003938417220 */ /* 0x080fe20000410000 */
[----:B------:R-:W-:Y:S02]  /*75c0*/  IMAD.U32 R43, R42, 0x10000, RZ ;  /* 0x000100002a2b7824 */ /* 0x000fe400078e00ff */
[----:B------:R-:W-:Y:S01]  /*75d0*/  FFMA.FTZ R57, R36, R57, -R41 ;  /* 0x0000003924397223 */ /* 0x000fe20000010829 */
[----:B------:R-:W-:Y:S01]  /*75e0*/  LOP3.LUT R42, R42, 0xffff0000, RZ, 0xc0, !PT ;  /* 0xffff00002a2a7812 */ /* 0x000fe200078ec0ff */
[C---:B------:R-:W-:Y:S01]  /*75f0*/  FFMA.FTZ R50, R37.reuse, R40, -R50 ;  /* 0x0000002825327223 */ /* 0x040fe20000010832 */
[----:B------:R-:W-:Y:S01]  /*7600*/  FFMA.FTZ R51, R37, R48, R51 ;  /* 0x0000003025337223 */ /* 0x000fe20000010033 */
[C---:B------:R-:W-:Y:S01]  /*7610*/  LOP3.LUT R41, R136.reuse, 0xffff0000, RZ, 0xc0, !PT ;  /* 0xffff000088297812 */ /* 0x040fe200078ec0ff */
[----:B------:R-:W-:Y:S01]  /*7620*/  IMAD.U32 R48, R136, 0x10000, RZ ;  /* 0x0001000088307824 */ /* 0x000fe200078e00ff */
[C---:B------:R-:W-:Y:S01]  /*7630*/  LOP3.LUT R37, R132.reuse, 0xffff0000, RZ, 0xc0, !PT ;  /* 0xffff000084257812 */ /* 0x040fe200078ec0ff */
[----:B------:R-:W-:-:S02]  /*7640*/  IMAD.U32 R40, R132, 0x10000, RZ ;  /* 0x0001000084287824 */ /* 0x000fc400078e00ff */
[----:B------:R-:W-:Y:S01]  /*7650*/  FFMA.FTZ R36, R36, R59, R65 ;  /* 0x0000003b24247223 */ /* 0x000fe20000010041 */
[C---:B------:R-:W-:Y:S01]  /*7660*/  IMAD.U32 R39, R38.reuse, 0x10000, RZ ;  /* 0x0001000026277824 */ /* 0x040fe200078e00ff */
[----:B------:R-:W-:Y:S01]  /*7670*/  LOP3.LUT R38, R38, 0xffff0000, RZ, 0xc0, !PT ;  /* 0xffff000026267812 */ /* 0x000fe200078ec0ff */
[C---:B------:R-:W-:Y:S01]  /*7680*/  FMUL.FTZ R56, R43.reuse, R48 ;  /* 0x000000302b387220 */ /* 0x040fe20000410000 */
        /* <DEDUP_REMOVED lines=10> */
[----:B------:R-:W-:Y:S01]  /*7730*/  F2FP.BF16.F32.PACK_AB R42, R42, R43 ;  /* 0x0000002b2a2a723e */ /* 0x000fe200000010ff */
[----:B------:R-:W-:Y:S01]  /*7740*/  IMAD.MOV.U32 R36, RZ, RZ, R50 ;  /* 0x000000ffff247224 */ /* 0x000fe200078e0032 */
[----:B------:R-:W-:Y:S01]  /*7750*/  F2FP.BF16.F32.PACK_AB R37, R58, R67 ;  /* 0x000000433a25723e */ /* 0x000fe200000010ff */
[----:B------:R-:W-:Y:S01]  /*7760*/  IMAD.MOV.U32 R43, RZ, RZ, R70 ;  /* 0x000000ffff2b7224 */ /* 0x000fe200078e0046 */
[----:B------:R-:W-:Y:S02]  /*7770*/  F2FP.BF16.F32.PACK_AB R39, R133, R68 ;  /* 0x000000448527723e */ /* 0x000fe400000010ff */
[----:B------:R-:W-:-:S02]  /*7780*/  F2FP.BF16.F32.PACK_AB R41, R66, R69 ;  /* 0x000000454229723e */ /* 0x000fc400000010ff */
[----:B------:R-:W-:-:S07]  /*7790*/  F2FP.BF16.F32.PACK_AB R38, R59, R56 ;  /* 0x000000383b26723e */ /* 0x000fce00000010ff */
.L_x_1416:
[----:B------:R-:W-:Y:S05]  /*77a0*/  BSYNC B2 ;  /* 0x0000000000027941 */ /* 0x000fea0003800000 */
.L_x_1415:
[----:B------:R-:W-:Y:S02]  /*77b0*/  ULDC.64 UR4, c[0x0][0x208] ;  /* 0x0000820000047ab9 */ /* 0x000fe40000000a00 */
[----:B--2---:R2:W-:Y:S04]  /*77c0*/  STG.E.128 desc[UR4][R44.64], R36 ;  /* 0x000000242c007986 */ /* 0x0045e8000c101d04 */
[----:B---3--:R2:W-:Y:S02]  /*77d0*/  @!P0 STG.E.128 desc[UR4][R46.64], R40 ;  /* 0x000000282e008986 */ /* 0x0085e4000c101d04 */
.L_x_1414:
[----:B------:R-:W-:Y:S05]  /*77e0*/  BSYNC B1 ;  /* 0x0000000000017941 */ /* 0x000fea0003800000 */
.L_x_1413:
[----:B------:R-:W-:-:S13]  /*77f0*/  ISETP.NE.AND P0, PT, R92, RZ, PT ;  /* 0x000000ff5c00720c */ /* 0x000fda0003f05270 */
[----:B------:R-:W-:Y:S05]  /*7800*/  @!P0 BRA `(.L_x_1383) ;  /* 0x0000000800c88947 */ /* 0x000fea0003800000 */
[----:B--2---:R-:W2:Y:S04]  /*7810*/  LDL R39, [R1+0x34] ;  /* 0x0000340001277983 */ /* 0x004ea80000100800 */
[----:B------:R-:W3:Y:S04]  /*7820*/  LDL R38, [R1+0x3c] ;  /* 0x00003c0001267983 */ /* 0x000ee80000100800 */
[----:B------:R-:W4:Y:S01]  /*7830*/  LDL R37, [R1+0x40] ;  /* 0x0000400001257983 */ /* 0x000f220000100800 */
[----:B------:R-:W-:Y:S01]  /*7840*/  SEL R123, R28, R123, !P2 ;  /* 0x0000007b1c7b7207 */ /* 0x000fe20005000000 */
[----:B------:R-:W-:Y:S01]  /*7850*/  BSSY B1, `(.L_x_1417) ;  /* 0x0000073000017945 */ /* 0x000fe20003800000 */
[----:B------:R-:W-:-:S02]  /*7860*/  IADD3 R45, P0, P4, R88, R112, R91 ;  /* 0x00000070582d7210 */ /* 0x000fc40007c1e05b */
[----:B------:R-:W-:Y:S02]  /*7870*/  SHF.R.S32.HI R36, RZ, 0x1f, R123 ;  /* 0x0000001fff247819 */ /* 0x000fe4000001147b */
[----:B------:R-:W-:Y:S02]  /*7880*/  IADD3.X R46, R0, R49, R96, P0, P4 ;  /* 0x00000031002e7210 */ /* 0x000fe400007e8460 */
[----:B------:R-:W-:Y:S02]  /*7890*/  LEA.HI R123, R36, R123, RZ, 0x4 ;  /* 0x0000007b247b7211 */ /* 0x000fe400078f20ff */
[----:B------:R-:W-:Y:S02]  /*78a0*/  ISETP.GE.AND P4, PT, R225, R120, PT ;  /* 0x00000078e100720c */ /* 0x000fe40003f86270 */
[----:B------:R-:W-:Y:S02]  /*78b0*/  LEA.HI.SX32 R123, R123, R90, 0x1c ;  /* 0x0000005a7b7b7211 */ /* 0x000fe400078fe2ff */
[----:B------:R-:W-:-:S02]  /*78c0*/  LEA R44, P0, R45, R106, 0x1 ;  /* 0x0000006a2d2c7211 */ /* 0x000fc400078008ff */
[----:B------:R-:W-:Y:S01]  /*78d0*/  SHF.R.S32.HI R36, RZ, 0x1f, R123 ;  /* 0x0000001fff247819 */ /* 0x000fe2000001147b */
[----:B------:R-:W-:Y:S01]  /*78e0*/  IMAD.SHL.U32 R47, R123, 0x8, RZ ;  /* 0x000000087b2f7824 */ /* 0x000fe200078e00ff */
[----:B------:R-:W-:Y:S02]  /*78f0*/  LEA.HI.X R45, R45, R107, R46, 0x1, P0 ;  /* 0x0000006b2d2d7211 */ /* 0x000fe400000f0c2e */
[----:B------:R-:W-:-:S05]  /*7900*/  LEA.HI R123, R36, R123, RZ, 0x3 ;  /* 0x0000007b247b7211 */ /* 0x000fca00078f18ff */
[----:B------:R-:W-:-:S05]  /*7910*/  IMAD.SHL.U32 R123, R123, 0x200, RZ ;  /* 0x000002007b7b7824 */ /* 0x000fca00078e00ff */
[----:B------:R-:W-:Y:S02]  /*7920*/  LOP3.LUT R123, R123, 0x7ffff000, RZ, 0xc0, !PT ;  /* 0x7ffff0007b7b7812 */ /* 0x000fe400078ec0ff */
[----:B--2---:R-:W-:-:S04]  /*7930*/  LOP3.LUT R36, R39, 0x38, R47, 0xf8, !PT ;  /* 0x0000003827247812 */ /* 0x004fc800078ef82f */
[----:B---3--:R-:W-:-:S04]  /*7940*/  LOP3.LUT R36, R36, R38, RZ, 0x3c, !PT ;  /* 0x0000002624247212 */ /* 0x008fc800078e3cff */
[----:B----4-:R-:W-:Y:S01]  /*7950*/  IADD3 R36, R36, R123, R37 ;  /* 0x0000007b24247210 */ /* 0x010fe20007ffe025 */
[----:B------:R-:W-:-:S04]  /*7960*/  IMAD R37, R17, 0x4000, R7 ;  /* 0x0000400011257824 */ /* 0x000fc800078e0207 */
[----:B------:R-:W-:Y:S02]  /*7970*/  IMAD R39, R17, 0x4000, R36 ;  /* 0x0000400011277824 */ /* 0x000fe400078e0224 */
[--C-:B------:R-:W-:Y:S02]  /*7980*/  IMAD R37, R37, 0x2, R16.reuse ;  /* 0x0000000225257824 */ /* 0x100fe400078e0210 */
[----:B------:R-:W-:-:S04]  /*7990*/  IMAD R40, R39, 0x2, R16 ;  /* 0x0000000227287824 */ /* 0x000fc800078e0210 */
[----:B------:R-:W2:Y:S04]  /*79a0*/  LDS.128 R36, [R37+0x20400] ;  /* 0x0204000025247984 */ /* 0x000ea80000000c00 */
[----:B------:R-:W3:Y:S01]  /*79b0*/  LDS.128 R40, [R40+0x20400] ;  /* 0x0204000028287984 */ /* 0x000ee20000000c00 */
[----:B------:R-:W-:Y:S05]  /*79c0*/  @P4 BRA `(.L_x_1418) ;  /* 0x00000004006c4947 */ /* 0x000fea0003800000 */
[--C-:B------:R-:W-:Y:S01]  /*79d0*/  SHF.R.U64 R58, R60, 0x10, R61.reuse ;  /* 0x000000103c3a7819 */ /* 0x100fe2000000123d */
[----:B--2---:R-:W-:Y:S01]  /*79e0*/  IMAD.U32 R46, R37, 0x10000, RZ ;  /* 0x00010000252e7824 */ /* 0x004fe200078e00ff */
[----:B------:R-:W-:Y:S01]  /*79f0*/  SHF.R.U32.HI R61, RZ, 0x10, R61 ;  /* 0x00000010ff3d7819 */ /* 0x000fe2000001163d */
[----:B---3--:R-:W-:Y:S01]  /*7a00*/  IMAD.U32 R50, R40, 0x10000, RZ ;  /* 0x0001000028327824 */ /* 0x008fe200078e00ff */
[----:B------:R-:W-:Y:S02]  /*7a10*/  SHF.R.U32.HI R65, RZ, 0x10, R53 ;  /* 0x00000010ff417819 */ /* 0x000fe40000011635 */
[----:B------:R-:W-:Y:S01]  /*7a20*/  SHF.R.U64 R59, R54, 0x10, R55 ;  /* 0x00000010363b7819 */ /* 0x000fe20000001237 */
[----:B------:R-:W-:Y:S01]  /*7a30*/  IMAD.U32 R54, R43, 0x10000, RZ ;  /* 0x000100002b367824 */ /* 0x000fe200078e00ff */
[----:B------:R-:W-:Y:S02]  /*7a40*/  PRMT R130, R130, 0x5410, R61 ;  /* 0x0000541082827816 */ /* 0x000fe4000000003d */
[----:B------:R-:W-:-:S02]  /*7a50*/  SHF.R.U32.HI R57, RZ, 0x10, R55 ;  /* 0x00000010ff397819 */ /* 0x000fc40000011637 */
[----:B------:R-:W-:Y:S02]  /*7a60*/  PRMT R126, R126, 0x5410, R65 ;  /* 0x000054107e7e7816 */ /* 0x000fe40000000041 */
[----:B------:R-:W-:Y:S01]  /*7a70*/  SHF.R.U64 R64, R52, 0x10, R53 ;  /* 0x0000001034407819 */ /* 0x000fe20000001235 */
[----:B------:R-:W-:Y:S01]  /*7a80*/  IMAD.U32 R52, R41, 0x10000, RZ ;  /* 0x0001000029347824 */ /* 0x000fe200078e00ff */
[----:B------:R-:W-:Y:S02]  /*7a90*/  SHF.R.U64 R56, R62, 0x10, R63 ;  /* 0x000000103e387819 */ /* 0x000fe4000000123f */
[----:B------:R-:W-:Y:S01]  /*7aa0*/  PRMT R122, R122, 0x5410, R59 ;  /* 0x000054107a7a7816 */ /* 0x000fe2000000003b */
[----:B------:R-:W-:Y:S01]  /*7ab0*/  IMAD.U32 R59, R130, 0x10000, RZ ;  /* 0x00010000823b7824 */ /* 0x000fe200078e00ff */
[----:B------:R-:W-:Y:S02]  /*7ac0*/  SHF.R.U32.HI R63, RZ, 0x10, R63 ;  /* 0x00000010ff3f7819 */ /* 0x000fe4000001163f */
[----:B------:R-:W-:Y:S01]  /*7ad0*/  PRMT R124, R124, 0x5410, R57 ;  /* 0x000054107c7c7816 */ /* 0x000fe20000000039 */
[----:B------:R-:W-:-:S02]  /*7ae0*/  IMAD.U32 R57, R126, 0x10000, RZ ;  /* 0x000100007e397824 */ /* 0x000fc400078e00ff */
[----:B------:R-:W-:Y:S01]  /*7af0*/  FMUL.FTZ R61, R52, R59 ;  /* 0x0000003b343d7220 */ /* 0x000fe20000410000 */
[----:B------:R-:W-:Y:S01]  /*7b00*/  PRMT R128, R128, 0x5410, R63 ;  /* 0x0000541080807816 */ /* 0x000fe2000000003f */
[-C--:B------:R-:W-:Y:S02]  /*7b10*/  FMUL.FTZ R63, R52, R57.reuse ;  /* 0x00000039343f7220 */ /* 0x080fe40000410000 */
[----:B------:R-:W-:Y:S01]  /*7b20*/  FFMA.FTZ R52, R46, R57, -R61 ;  /* 0x000000392e347223 */ /* 0x000fe2000001083d */
[----:B------:R-:W-:Y:S01]  /*7b30*/  LOP3.LUT R53, R41, 0xffff0000, RZ, 0xc0, !PT ;  /* 0xffff000029357812 */ /* 0x000fe200078ec0ff */
[----:B------:R-:W-:Y:S01]  /*7b40*/  IMAD.U32 R61, R128, 0x10000, RZ ;  /* 0x00010000803d7824 */ /* 0x000fe200078e00ff */
[----:B------:R-:W-:Y:S01]  /*7b50*/  LOP3.LUT R130, R130, 0xffff0000, RZ, 0xc0, !PT ;  /* 0xffff000082827812 */ /* 0x000fe200078ec0ff */
[----:B------:R-:W-:Y:S01]  /*7b60*/  IMAD.U32 R57, R124, 0x10000, RZ ;  /* 0x000100007c397824 */ /* 0x000fe200078e00ff */
[----:B------:R-:W-:Y:S01]  /*7b70*/  LOP3.LUT R126, R126, 0xffff0000, RZ, 0xc0, !PT ;  /* 0xffff00007e7e7812 */ /* 0x000fe200078ec0ff */
[----:B------:R-:W-:Y:S01]  /*7b80*/  FFMA.FTZ R63, R46, R59, R63 ;  /* 0x0000003b2e3f7223 */ /* 0x000fe2000001003f */
[----:B------:R-:W-:Y:S01]  /*7b90*/  LOP3.LUT R51, R40, 0xffff0000, RZ, 0xc0, !PT ;  /* 0xffff000028337812 */ /* 0x000fe200078ec0ff */
[C---:B------:R-:W-:Y:S01]  /*7ba0*/  FMUL.FTZ R59, R54.reuse, R61 ;  /* 0x0000003d363b7220 */ /* 0x040fe20000410000 */
[----:B------:R-:W-:Y:S01]  /*7bb0*/  LOP3.LUT R48, R37, 0xffff0000, RZ, 0xc0, !PT ;  /* 0xffff000025307812 */ /* 0x000fe200078ec0ff */
[----:B------:R-:W-:Y:S01]  /*7bc0*/  IMAD.U32 R40, R39, 0x10000, RZ ;  /* 0x0001000027287824 */ /* 0x000fe200078e00ff */
[----:B------:R-:W-:Y:S01]  /*7bd0*/  PRMT R125, R125, 0x5410, R64 ;  /* 0x000054107d7d7816 */ /* 0x000fe20000000040 */
[----:B------:R-:W-:Y:S01]  /*7be0*/  FMUL.FTZ R65, R53, R130 ;  /* 0x0000008235417220 */ /* 0x000fe20000410000 */
[-C--:B------:R-:W-:Y:S01]  /*7bf0*/  FMUL.FTZ R54, R54, R57.reuse ;  /* 0x0000003936367220 */ /* 0x080fe20000410000 */
[----:B------:R-:W-:Y:S01]  /*7c00*/  LOP3.LUT R55, R43, 0xffff0000, RZ, 0xc0, !PT ;  /* 0xffff00002b377812 */ /* 0x000fe200078ec0ff */
[-C--:B------:R-:W-:Y:S01]  /*7c10*/  FMUL.FTZ R53, R53, R126.reuse ;  /* 0x0000007e35357220 */ /* 0x080fe20000410000 */
[----:B------:R-:W-:Y:S01]  /*7c20*/  LOP3.LUT R128, R128, 0xffff0000, RZ, 0xc0, !PT ;  /* 0xffff000080807812 */ /* 0x000fe200078ec0ff */
[C---:B------:R-:W-:Y:S01]  /*7c30*/  FFMA.FTZ R59, R40.reuse, R57, -R59 ;  /* 0x00000039283b7223 */ /* 0x040fe2000001083b */
[----:B------:R-:W-:Y:S01]  /*7c40*/  PRMT R129, R129, 0x5410, R58 ;  /* 0x0000541081817816 */ /* 0x000fe2000000003a */
[----:B------:R-:W-:Y:S01]  /*7c50*/  FFMA.FTZ R54, R40, R61, R54 ;  /* 0x0000003d28367223 */ /* 0x000fe20000010036 */
[----:B------:R-:W-:Y:S01]  /*7c60*/  LOP3.LUT R124, R124, 0xffff0000, RZ, 0xc0, !PT ;  /* 0xffff00007c7c7812 */ /* 0x000fe200078ec0ff */
[C---:B------:R-:W-:Y:S01]  /*7c70*/  FFMA.FTZ R65, R48.reuse, R126, -R65 ;  /* 0x0000007e30417223 */ /* 0x040fe20000010841 */
[----:B------:R-:W-:Y:S01]  /*7c80*/  LOP3.LUT R41, R39, 0xffff0000, RZ, 0xc0, !PT ;  /* 0xffff000027297812 */ /* 0x000fe200078ec0ff */
[----:B------:R-:W-:Y:S01]  /*7c90*/  FFMA.FTZ R130, R48, R130, R53 ;  /* 0x0000008230827223 */ /* 0x000fe20000010035 */
[----:B------:R-:W-:-:S02]  /*7ca0*/  IMAD.U32 R40, R125, 0x10000, RZ ;  /* 0x000100007d287824 */ /* 0x000fc400078e00ff */
[----:B------:R-:W-:Y:S01]  /*7cb0*/  FMUL.FTZ R48, R55, R128 ;  /* 0x0000008037307220 */ /* 0x000fe20000410000 */
[----:B------:R-:W-:Y:S01]  /*7cc0*/  IMAD.U32 R46, R129, 0x10000, RZ ;  /* 0x00010000812e7824 */ /* 0x000fe200078e00ff */
[----:B------:R-:W-:Y:S01]  /*7cd0*/  PRMT R127, R127, 0x5410, R56 ;  /* 0x000054107f7f7816 */ /* 0x000fe20000000038 */
[----:B------:R-:W-:Y:S02]  /*7ce0*/  IMAD.U32 R37, R36, 0x10000, RZ ;  /* 0x0001000024257824 */ /* 0x000fe400078e00ff */
[----:B------:R-:W-:Y:S01]  /*7cf0*/  FMUL.FTZ R56, R55, R124 ;  /* 0x0000007c37387220 */ /* 0x000fe20000410000 */
[----:B------:R-:W-:Y:S01]  /*7d00*/  LOP3.LUT R129, R129, 0xffff0000, RZ, 0xc0, !PT ;  /* 0xffff000081817812 */ /* 0x000fe200078ec0ff */
[C---:B------:R-:W-:Y:S01]  /*7d10*/  FMUL.FTZ R53, R50.reuse, R40 ;  /* 0x0000002832357220 */ /* 0x040fe20000410000 */
[----:B------:R-:W-:Y:S01]  /*7d20*/  FFMA.FTZ R124, R41, R124, -R48 ;  /* 0x0000007c297c7223 */ /* 0x000fe20000010830 */
[----:B------:R-:W-:Y:S01]  /*7d30*/  LOP3.LUT R125, R125, 0xffff0000, RZ, 0xc0, !PT ;  /* 0xffff00007d7d7812 */ /* 0x000fe200078ec0ff */
[----:B------:R-:W-:Y:S01]  /*7d40*/  FMUL.FTZ R48, R50, R46 ;  /* 0x0000002e32307220 */ /* 0x000fe20000410000 */
[----:B------:R-:W-:Y:S01]  /*7d50*/  LOP3.LUT R36, R36, 0xffff0000, RZ, 0xc0, !PT ;  /* 0xffff000024247812 */ /* 0x000fe200078ec0ff */
[----:B------:R-:W-:Y:S01]  /*7d60*/  FFMA.FTZ R55, R41, R128, R56 ;  /* 0x0000008029377223 */ /* 0x000fe20000010038 */
[----:B------:R-:W-:Y:S01]  /*7d70*/  FFMA.FTZ R53, R37, R46, R53 ;  /* 0x0000002e25357223 */ /* 0x000fe20000010035 */
[----:B------:R-:W-:-:S02]  /*7d80*/  IMAD.U32 R43, R42, 0x10000, RZ ;  /* 0x000100002a2b7824 */ /* 0x000fc400078e00ff */
[----:B------:R-:W-:Y:S01]  /*7d90*/  FMUL.FTZ R41, R51, R129 ;  /* 0x0000008133297220 */ /* 0x000fe20000410000 */
[----:B------:R-:W-:Y:S01]  /*7da0*/  IMAD.U32 R46, R127, 0x10000, RZ ;  /* 0x000100007f2e7824 */ /* 0x000fe200078e00ff */
[----:B------:R-:W-:Y:S01]  /*7db0*/  LOP3.LUT R42, R42, 0xffff0000, RZ, 0xc0, !PT ;  /* 0xffff00002a2a7812 */ /* 0x000fe200078ec0ff */
[----:B------:R-:W-:Y:S01]  /*7dc0*/  FFMA.FTZ R48, R37, R40, -R48 ;  /* 0x0000002825307223 */ /* 0x000fe20000010830 */
[-C--:B------:R-:W-:Y:S01]  /*7dd0*/  FMUL.FTZ R51, R51, R125.reuse ;  /* 0x0000007d33337220 */ /* 0x080fe20000410000 */
[----:B------:R-:W-:Y:S01]  /*7de0*/  LOP3.LUT R127, R127, 0xffff0000, RZ, 0xc0, !PT ;  /* 0xffff00007f7f7812 */ /* 0x000fe200078ec0ff */
[C---:B------:R-:W-:Y:S01]  /*7df0*/  IMAD.U32 R40, R122.reuse, 0x10000, RZ ;  /* 0x000100007a287824 */ /* 0x040fe200078e00ff */
[----:B------:R-:W-:Y:S01]  /*7e00*/  LOP3.LUT R37, R122, 0xffff0000, RZ, 0xc0, !PT ;  /* 0xffff00007a257812 */ /* 0x000fe200078ec0ff */
[----:B------:R-:W-:Y:S01]  /*7e10*/  FFMA.FTZ R41, R36, R125, -R41 ;  /* 0x0000007d24297223 */ /* 0x000fe20000010829 */
[----:B------:R-:W-:Y:S02]  /*7e20*/  IMAD.U32 R39, R38, 0x10000, RZ ;  /* 0x0001000026277824 */ /* 0x000fe400078e00ff */
[----:B------:R-:W-:Y:S01]  /*7e30*/  FFMA.FTZ R36, R36, R129, R51 ;  /* 0x0000008124247223 */ /* 0x000fe20000010033 */
        /* <DEDUP_REMOVED lines=20> */
.L_x_1418:
[----:B------:R-:W-:Y:S05]  /*7f80*/  BSYNC B1 ;  /* 0x0000000000017941 */ /* 0x000fea0003800000 */
.L_x_1417:
        /* <DEDUP_REMOVED lines=12> */
.L_x_1358:
[----:B------:R-:W2:Y:S02]  /*8050*/  LDL R36, [R1+0x30] ;  /* 0x0000300001247983 */ /* 0x000ea40000100800 */
[----:B--2---:R-:W-:-:S13]  /*8060*/  R2UR UR4, R36 ;  /* 0x00000000240472ca */ /* 0x004fda00000e0000 */
[----:B------:R-:W-:-:S06]  /*8070*/  UISETP.NE.AND UP0, UPT, UR4, 0x3, UPT ;  /* 0x000000030400788c */ /* 0x000fcc000bf05270 */
[----:B------:R-:W-:-:S13]  /*8080*/  PLOP3.LUT P1, PT, PT, PT, UP0, 0x80, 0x0 ;  /* 0x000000000000781c */ /* 0x000fda0003f2f008 */
[----:B------:R-:W-:Y:S05]  /*8090*/  @!P1 BRA `(.L_x_1419) ;  /* 0x0000000000049947 */ /* 0x000fea0003800000 */
[----:B------:R-:W-:Y:S01]  /*80a0*/  BPT.TRAP 0x1 ;  /* 0x000000040000795c */ /* 0x000fe20000300000 */
.L_x_1419:
[----:B------:R-:W-:Y:S01]  /*80b0*/  IMAD R98, R17, 0x8, R16 ;  /* 0x0000000811627824 */ /* 0x000fe200078e0210 */
[----:B------:R-:W-:Y:S01]  /*80c0*/  SHF.L.U32 R109, R236, 0x1f, RZ ;  /* 0x0000001fec6d7819 */ /* 0x000fe200000006ff */
[----:B------:R-:W-:Y:S01]  /*80d0*/  IMAD R105, R24, -0x40, R2 ;  /* 0xffffffc018697824 */ /* 0x000fe200078e0202 */
[----:B------:R-:W-:Y:S02]  /*80e0*/  BSSY B1, `(.L_x_1420) ;  /* 0x0000005000017945 */ /* 0x000fe40003800000 */
[----:B------:R-:W0:Y:S02]  /*80f0*/  SYNCS.PHASECHK.TRANS64.TRYWAIT P0, [R98+URZ+0x30890], R109 ;  /* 0x0308906d620075a7 */ /* 0x000e24000800017f */
[----:B------:R-:W-:-:S04]  /*8100*/  VIMNMX R105, R105, 0x40, PT ;  /* 0x0000004069697848 */ /* 0x000fc80003fe0100 */
[----:B------:R-:W-:Y:S01]  /*8110*/  ISETP.GE.AND P4, PT, R18, R105, PT ;  /* 0x000000691200720c */ /* 0x000fe20003f86270 */
[----:B0-----:R-:W-:-:S12]  /*8120*/  @!P0 BRA `(.L_x_1421) ;  /* 0x0000021400548947 */ /* 0x001fd80003800000 */
.L_x_1781:
[----:B------:R-:W-:Y:S05]  /*8130*/  BSYNC B1 ;  /* 0x0000000000017941 */ /* 0x000fea0003800000 */
.L_x_1420:
[----:B------:R-:W-:Y:S04]  /*8140*/  BSSY B1, `(.L_x_1422) ;  /* 0x000000f000017945 */ /* 0x000fe80003800000 */
[----:B------:R-:W-:Y:S05]  /*8150*/  @P4 BRA `(.L_x_1423) ;  /* 0x0000000000344947 */ /* 0x000fea0003800000 */
[----:B------:R-:W-:Y:S01]  /*8160*/  ISETP.NE.AND P5, PT, R29, RZ, PT ;  /* 0x000000ff1d00720c */ /* 0x000fe20003fa5270 */
[----:B------:R-:W-:Y:S01]  /*8170*/  ULDC.64 UR4, c[0x0][0x208] ;  /* 0x0000820000047ab9 */ /* 0x000fe20000000a00 */
[----:B------:R-:W-:Y:S02]  /*8180*/  ISETP.NE.AND P4, PT, R92, RZ, PT ;  /* 0x000000ff5c00720c */ /* 0x000fe40003f85270 */
[----:B------:R-:W-:-:S09]  /*8190*/  ISETP.NE.AND P0, PT, R93, RZ, PT ;  /* 0x000000ff5d00720c */ /* 0x000fd20003f05270 */
[----:B------:R-:W1:Y:S04]  /*81a0*/  @P5 LDS.128 R36, [R102+0x20400] ;  /* 0x0204000066245984 */ /* 0x000e680000000c00 */
[----:B------:R-:W2:Y:S04]  /*81b0*/  @P0 LDS.128 R40, [R102+0x24400] ;  /* 0x0244000066280984 */ /* 0x000ea80000000c00 */
[----:B-1----:R-:W-:Y:S01]  /*81c0*/  @P5 STG.E.128 desc[UR4][R50.64], R36 ;  /* 0x0000002432005986 */ /* 0x002fe2000c101d04 */
[----:B------:R-:W-:-:S03]  /*81d0*/  ISETP.NE.AND P5, PT, R94, RZ, PT ;  /* 0x000000ff5e00720c */ /* 0x000fc60003fa5270 */
[----:B------:R-:W1:Y:S04]  /*81e0*/  @P4 LDS.128 R36, [R102+0x22400] ;  /* 0x0224000066244984 */ /* 0x000e680000000c00 */
[----:B--2---:R-:W-:Y:S06]  /*81f0*/  @P0 STG.E.128 desc[UR4][R50.64+0x100], R40 ;  /* 0x0001002832000986 */ /* 0x004fec000c101d04 */
[----:B------:R-:W2:Y:S04]  /*8200*/  @P5 LDS.128 R44, [R102+0x26400] ;  /* 0x02640000662c5984 */ /* 0x000ea80000000c00 */
[----:B-1----:R1:W-:Y:S04]  /*8210*/  @P4 STG.E.128 desc[UR4][R50.64+0x80], R36 ;  /* 0x0000802432004986 */ /* 0x0023e8000c101d04 */
[----:B--2---:R1:W-:Y:S02]  /*8220*/  @P5 STG.E.128 desc[UR4][R50.64+0x180], R44 ;  /* 0x0001802c32005986 */ /* 0x0043e4000c101d04 */
.L_x_1423:
[----:B------:R-:W-:Y:S05]  /*8230*/  BSYNC B1 ;  /* 0x0000000000017941 */ /* 0x000fea0003800000 */
.L_x_1422:
[----:B------:R-:W-:-:S13]  /*8240*/  ISETP.GE.AND P0, PT, R233, R105, PT ;  /* 0x00000069e900720c */ /* 0x000fda0003f06270 */
[----:B------:R-:W-:Y:S05]  /*8250*/  @P0 BRA `(.L_x_1383) ;  /* 0x0000000000340947 */ /* 0x000fea0003800000 */
[----:B------:R-:W-:Y:S01]  /*8260*/  ISETP.NE.AND P5, PT, R29, RZ, PT ;  /* 0x000000ff1d00720c */ /* 0x000fe20003fa5270 */
[----:B------:R-:W-:Y:S01]  /*8270*/  ULDC.64 UR4, c[0x0][0x208] ;  /* 0x0000820000047ab9 */ /* 0x000fe20000000a00 */
[----:B------:R-:W-:Y:S02]  /*8280*/  ISETP.NE.AND P4, PT, R92, RZ, PT ;  /* 0x000000ff5c00720c */ /* 0x000fe40003f85270 */
[----:B------:R-:W-:-:S09]  /*8290*/  ISETP.NE.AND P0, PT, R93, RZ, PT ;  /* 0x000000ff5d00720c */ /* 0x000fd20003f05270 */
[----:B-1----:R-:W1:Y:S04]  /*82a0*/  @P5 LDS.128 R36, [R102+0x21400] ;  /* 0x0214000066245984 */ /* 0x002e680000000c00 */
        /* <DEDUP_REMOVED lines=8> */
.L_x_1383:
[----:B------:R-:W-:Y:S05]  /*8330*/  BSYNC B0 ;  /* 0x0000000000007941 */ /* 0x000fea0003800000 */
.L_x_1357:
[----:B-1234-:R-:W1:Y:S01]  /*8340*/  S2R R36, SR_TID.X ;  /* 0x0000000000247919 */ /* 0x01ee620000002100 */
[----:B------:R-:W-:Y:S01]  /*8350*/  @!PT LDS RZ, [RZ] ;  /* 0x00000000fffff984 */ /* 0x000fe20000000800 */
[----:B------:R-:W-:Y:S01]  /*8360*/  @!PT LDS RZ, [RZ] ;  /* 0x00000000fffff984 */ /* 0x000fe20000000800 */
[----:B------:R-:W-:Y:S01]  /*8370*/  @!PT LDS RZ, [RZ] ;  /* 0x00000000fffff984 */ /* 0x000fe20000000800 */
[----:B------:R-:W-:Y:S01]  /*8380*/  @!PT LDS RZ, [RZ] ;  /* 0x00000000fffff984 */ /* 0x000fe20000000800 */
[----:B------:R2:W-:Y:S06]  /*8390*/  MEMBAR.ALL.CTA ;  /* 0x0000000000007992 */ /* 0x0005ec0000008000 */
[----:B--2---:R-:W2:Y:S01]  /*83a0*/  FENCE.VIEW.ASYNC.S ;  /* 0x00000000000073c6 */ /* 0x004ea20000000000 */
[----:B------:R-:W-:Y:S05]  /*83b0*/  WARPSYNC.ALL ;  /* 0x0000000000007948 */ /* 0x000fea0003800000 */
[----:B------:R-:W-:Y:S01]  /*83c0*/  BSSY B0, `(.L_x_1424) ;  /* 0x0000009000007945 */ /* 0x000fe20003800000 */
[----:B-1----:R-:W-:Y:S01]  /*83d0*/  LOP3.LUT R36, R36, 0x7f, RZ, 0xc0, !PT ;  /* 0x0000007f24247812 */ /* 0x002fe200078ec0ff */
[----:B--2---:R1:W-:Y:S03]  /*83e0*/  BAR.SYNC.DEFER_BLOCKING R108, 0x80 ;  /* 0x0002006c0000751d */ /* 0x0043e60000010000 */
[----:B------:R-:W-:-:S13]  /*83f0*/  ISETP.NE.AND P0, PT, R36, RZ, PT ;  /* 0x000000ff2400720c */ /* 0x000fda0003f05270 */
[----:B------:R-:W-:-:S05]  /*8400*/  @!P0 VIADD R36, R98, 0x308a0 ;  /* 0x000308a062248836 */ /* 0x000fca0000000000 */
[----:B------:R-:W-:-:S04]  /*8410*/  @!P0 PRMT R36, RZ, 0x654, R36 ;  /* 0x00000654ff248816 */ /* 0x000fc80000000024 */
[----:B------:R1:W-:Y:S01]  /*8420*/  @!P0 SYNCS.ARRIVE.TRANS64.RED.A1T0 RZ, [R36+URZ], RZ ;  /* 0x000000ff24ff89a7 */ /* 0x0003e2000810043f */
[----:B------:R-:W-:Y:S05]  /*8430*/  @!P1 BRA `(.L_x_1425) ;  /* 0x0000000000049947 */ /* 0x000fea0003800000 */
[----:B------:R-:W-:Y:S01]  /*8440*/  BPT.TRAP 0x1 ;  /* 0x000000040000795c */ /* 0x000fe20000300000 */
.L_x_1425:
[----:B------:R-:W-:Y:S05]  /*8450*/  BSYNC B0 ;  /* 0x0000000000007941 */ /* 0x000fea0003800000 */
.L_x_1424:
[----:B------:R-:W2:Y:S01]  /*8460*/  SYNCS.PHASECHK.TRANS64.TRYWAIT P1, [R98+URZ+0x308b0], R109 ;  /* 0x0308b06d620075a7 */ /* 0x000ea2000802017f */
[----:B------:R-:W-:Y:S01]  /*8470*/  ULDC.64 UR4, c[0x0][0x308] ;  /* 0x0000c20000047ab9 */ /* 0x000fe20000000a00 */
[----:B------:R-:W-:Y:S01]  /*8480*/  ULDC.64 UR60, c[0x0][0x318] ;  /* 0x0000c600003c7ab9 */ /* 0x000fe20000000a00 */
[----:B-1----:R-:W-:Y:S01]  /*8490*/  IMAD.U32 R36, RZ, RZ, UR5 ;  /* 0x00000005ff247e24 */ /* 0x002fe2000f8e00ff */
[----:B------:R-:W-:Y:S01]  /*84a0*/  BSSY B0, `(.L_x_1426) ;  /* 0x0000007000007945 */ /* 0x000fe20003800000 */
[----:B------:R-:W-:Y:S01]  /*84b0*/  IMAD.U32 R37, RZ, RZ, UR4 ;  /* 0x00000004ff257e24 */ /* 0x000fe2000f8e00ff */
[----:B------:R-:W-:Y:S01]  /*84c0*/  ISETP.GE.AND P4, PT, R18, R105, PT ;  /* 0x000000691200720c */ /* 0x000fe20003f86270 */
[----:B------:R-:W-:Y:S01]  /*84d0*/  IMAD.WIDE R48, R24, 0x40, R76 ;  /* 0x0000004018307825 */ /* 0x000fe200078e024c */
[----:B------:R1:W-:Y:S04]  /*84e0*/  STL [R1+0x18], R36 ;  /* 0x0000182401007387 */ /* 0x0003e80000100800 */
[----:B------:R1:W-:Y:S02]  /*84f0*/  STL [R1+0x1c], R37 ;  /* 0x00001c2501007387 */ /* 0x0003e40000100800 */
[----:B-12---:R-:W-:Y:S05]  /*8500*/  @!P1 BRA `(.L_x_1427) ;  /* 0x0000021000709947 */ /* 0x006fea0003800000 */
.L_x_1782:
[----:B------:R-:W-:Y:S05]  /*8510*/  BSYNC B0 ;  /* 0x0000000000007941 */ /* 0x000fea0003800000 */
.L_x_1426:
[----:B------:R-:W-:Y:S04]  /*8520*/  BSSY B0, `(.L_x_1428) ;  /* 0x000001e000007945 */ /* 0x000fe80003800000 */
[----:B------:R-:W-:Y:S05]  /*8530*/  @P4 BRA `(.L_x_1429) ;  /* 0x0000000000704947 */ /* 0x000fea0003800000 */
[----:B------:R-:W2:Y:S01]  /*8540*/  LDL R37, [R1+0x1c] ;  /* 0x00001c0001257983 */ /* 0x000ea20000100800 */
[----:B------:R-:W-:-:S03]  /*8550*/  ULDC UR6, c[0x0][0x2e4] ;  /* 0x0000b90000067ab9 */ /* 0x000fc60000000800 */
[----:B------:R-:W3:Y:S01]  /*8560*/  LDL R36, [R1+0x18] ;  /* 0x0000180001247983 */ /* 0x000ee20000100800 */
[----:B------:R-:W-:Y:S01]  /*8570*/  ISETP.GE.AND P5, PT, R228, UR6, PT ;  /* 0x00000006e4007c0c */ /* 0x000fe2000bfa6270 */
[----:B------:R-:W-:Y:S01]  /*8580*/  IMAD R43, R49, UR60, RZ ;  /* 0x0000003c312b7c24 */ /* 0x000fe2000f8e02ff */
[----:B------:R-:W-:Y:S01]  /*8590*/  ISETP.GE.AND P4, PT, R225, UR6, PT ;  /* 0x00000006e1007c0c */ /* 0x000fe2000bf86270 */
[----:B------:R-:W-:Y:S02]  /*85a0*/  IMAD.MOV.U32 R40, RZ, RZ, R86 ;  /* 0x000000ffff287224 */ /* 0x000fe400078e0056 */
[----:B------:R-:W-:Y:S02]  /*85b0*/  IMAD.MOV.U32 R41, RZ, RZ, R97 ;  /* 0x000000ffff297224 */ /* 0x000fe400078e0061 */
[C---:B------:R-:W-:Y:S02]  /*85c0*/  IMAD R43, R48.reuse, UR61, R43 ;  /* 0x0000003d302b7c24 */ /* 0x040fe4000f8e022b */
[----:B------:R-:W-:-:S04]  /*85d0*/  IMAD.WIDE.U32 R40, R48, UR60, R40 ;  /* 0x0000003c30287c25 */ /* 0x000fc8000f8e0028 */
[----:B------:R-:W-:Y:S02]  /*85e0*/  IMAD.IADD R41, R41, 0x1, R43 ;  /* 0x0000000129297824 */ /* 0x000fe400078e022b */
[C---:B------:R-:W-:Y:S02]  /*85f0*/  VIADD R44, R228.reuse, 0x80 ;  /* 0x00000080e42c7836 */ /* 0x040fe40000000000 */
[----:B------:R-:W-:Y:S01]  /*8600*/  VIADD R42, R228, 0xc0 ;  /* 0x000000c0e42a7836 */ /* 0x000fe20000000000 */
[----:B--2---:R-:W-:Y:S02]  /*8610*/  R2UR UR4, R37 ;  /* 0x00000000250472ca */ /* 0x004fe400000e0000 */
[----:B---3--:R-:W-:Y:S02]  /*8620*/  R2UR UR7, R36 ;  /* 0x00000000240772ca */ /* 0x008fe400000e0000 */
[----:B------:R-:W2:Y:S09]  /*8630*/  @!P5 LDS.128 R36, [R102+0x400] ;  /* 0x000400006624d984 */ /* 0x000eb20000000c00 */
[----:B------:R-:W-:Y:S01]  /*8640*/  LEA R50, P1, R40, UR4, 0x1 ;  /* 0x0000000428327c11 */ /* 0x000fe2000f8208ff */
[----:B------:R-:W-:-:S03]  /*8650*/  ULDC.64 UR4, c[0x0][0x208] ;  /* 0x0000820000047ab9 */ /* 0x000fc60000000a00 */
[----:B------:R-:W-:Y:S02]  /*8660*/  LEA.HI.X R51, R40, UR7, R41, 0x1, P1 ;  /* 0x0000000728337c11 */ /* 0x000fe400088f0c29 */
[----:B------:R-:W-:-:S03]  /*8670*/  ISETP.GE.AND P1, PT, R44, UR6, PT ;  /* 0x000000062c007c0c */ /* 0x000fc6000bf26270 */
[----:B--2---:R-:W-:Y:S01]  /*8680*/  @!P5 STG.E.128 desc[UR4][R50.64], R36 ;  /* 0x000000243200d986 */ /* 0x004fe2000c101d04 */
[----:B------:R-:W-:-:S03]  /*8690*/  ISETP.GE.AND P5, PT, R42, UR6, PT ;  /* 0x000000062a007c0c */ /* 0x000fc6000bfa6270 */
[----:B------:R-:W2:Y:S06]  /*86a0*/  @!P4 LDS.128 R36, [R102+0x2400] ;  /* 0x002400006624c984 */ /* 0x000eac0000000c00 */
[----:B------:R-:W3:Y:S04]  /*86b0*/  @!P1 LDS.128 R40, [R102+0x4400] ;  /* 0x0044000066289984 */ /* 0x000ee80000000c00 */
[----:B------:R-:W4:Y:S04]  /*86c0*/  @!P5 LDS.128 R44, [R102+0x6400] ;  /* 0x00640000662cd984 */ /* 0x000f280000000c00 */
[----:B--2---:R2:W-:Y:S04]  /*86d0*/  @!P4 STG.E.128 desc[UR4][R50.64+0x80], R36 ;  /* 0x000080243200c986 */ /* 0x0045e8000c101d04 */
[----:B---3--:R2:W-:Y:S04]  /*86e0*/  @!P1 STG.E.128 desc[UR4][R50.64+0x100], R40 ;  /* 0x0001002832009986 */ /* 0x0085e8000c101d04 */
[----:B----4-:R2:W-:Y:S02]  /*86f0*/  @!P5 STG.E.128 desc[UR4][R50.64+0x180], R44 ;  /* 0x0001802c3200d986 */ /* 0x0105e4000c101d04 */
.L_x_1429:
[----:B------:R-:W-:Y:S05]  /*8700*/  BSYNC B0 ;  /* 0x0000000000007941 */ /* 0x000fea0003800000 */
.L_x_1428:
[----:B------:R-:W-:Y:S01]  /*8710*/  ISETP.GE.AND P1, PT, R233, R105, PT ;  /* 0x00000069e900720c */ /* 0x000fe20003f26270 */
[----:B------:R-:W-:-:S12]  /*8720*/  BSSY B0, `(.L_x_1430) ;  /* 0x0000020000007945 */ /* 0x000fd80003800000 */
[----:B------:R-:W-:Y:S05]  /*8730*/  @P1 BRA `(.L_x_1431) ;  /* 0x0000000000781947 */ /* 0x000fea0003800000 */
[----:B--2---:R-:W2:Y:S01]  /*8740*/  LDL R36, [R1+0x18] ;  /* 0x0000180001247983 */ /* 0x004ea20000100800 */
[----:B------:R-:W-:-:S03]  /*8750*/  ULDC UR6, c[0x0][0x2e4] ;  /* 0x0000b90000067ab9 */ /* 0x000fc60000000800 */
[----:B------:R-:W3:Y:S01]  /*8760*/  LDL R37, [R1+0x1c] ;  /* 0x00001c0001257983 */ /* 0x000ee20000100800 */
[----:B------:R-:W-:Y:S01]  /*8770*/  ISETP.GE.AND P1, PT, R228, UR6, PT ;  /* 0x00000006e4007c0c */ /* 0x000fe2000bf26270 */
[----:B------:R-:W-:Y:S01]  /*8780*/  IMAD.MOV.U32 R40, RZ, RZ, R86 ;  /* 0x000000ffff287224 */ /* 0x000fe200078e0056 */
[----:B------:R-:W-:Y:S01]  /*8790*/  IADD3 R43, P4, R48, 0x20, RZ ;  /* 0x00000020302b7810 */ /* 0x000fe20007f9e0ff */
[----:B------:R-:W-:Y:S01]  /*87a0*/  IMAD.MOV.U32 R41, RZ, RZ, R97 ;  /* 0x000000ffff297224 */ /* 0x000fe200078e0061 */
[----:B------:R-:W-:Y:S01]  /*87b0*/  ISETP.GE.AND P5, PT, R225, UR6, PT ;  /* 0x00000006e1007c0c */ /* 0x000fe2000bfa6270 */
[----:B------:R-:W-:Y:S02]  /*87c0*/  VIADD R44, R228, 0x80 ;  /* 0x00000080e42c7836 */ /* 0x000fe40000000000 */
[----:B------:R-:W-:Y:S02]  /*87d0*/  IMAD.X R48, RZ, RZ, R49, P4 ;  /* 0x000000ffff307224 */ /* 0x000fe400020e0631 */
[----:B------:R-:W-:-:S04]  /*87e0*/  IMAD.WIDE.U32 R40, R43, UR60, R40 ;  /* 0x0000003c2b287c25 */ /* 0x000fc8000f8e0028 */
[----:B------:R-:W-:Y:S02]  /*87f0*/  IMAD R48, R48, UR60, RZ ;  /* 0x0000003c30307c24 */ /* 0x000fe4000f8e02ff */
[----:B------:R-:W-:Y:S02]  /*8800*/  VIADD R42, R228, 0xc0 ;  /* 0x000000c0e42a7836 */ /* 0x000fe40000000000 */
[----:B------:R-:W-:-:S04]  /*8810*/  IMAD R43, R43, UR61, R48 ;  /* 0x0000003d2b2b7c24 */ /* 0x000fc8000f8e0230 */
[----:B------:R-:W-:Y:S01]  /*8820*/  IMAD.IADD R41, R41, 0x1, R43 ;  /* 0x0000000129297824 */ /* 0x000fe200078e022b */
[----:B--2---:R-:W-:Y:S02]  /*8830*/  R2UR UR7, R36 ;  /* 0x00000000240772ca */ /* 0x004fe400000e0000 */
[----:B---3--:R-:W-:Y:S02]  /*8840*/  R2UR UR4, R37 ;  /* 0x00000000250472ca */ /* 0x008fe400000e0000 */
[----:B------:R-:W2:Y:S11]  /*8850*/  @!P1 LDS.128 R36, [R102+0x1400] ;  /* 0x0014000066249984 */ /* 0x000eb60000000c00 */
        /* <DEDUP_REMOVED lines=12> */
.L_x_1431:
[----:B------:R-:W-:Y:S05]  /*8920*/  BSYNC B0 ;  /* 0x0000000000007941 */ /* 0x000fea0003800000 */
.L_x_1430:
[----:B------:R-:W-:Y:S01]  /*8930*/  @!PT LDS RZ, [RZ] ;  /* 0x00000000fffff984 */ /* 0x000fe20000000800 */
[----:B------:R-:W-:Y:S01]  /*8940*/  @!PT LDS RZ, [RZ] ;  /* 0x00000000fffff984 */ /* 0x000fe20000000800 */
[----:B------:R-:W-:Y:S01]  /*8950*/  @!PT LDS RZ, [RZ] ;  /* 0x00000000fffff984 */ /* 0x000fe20000000800 */
[----:B------:R-:W-:Y:S01]  /*8960*/  @!PT LDS RZ, [RZ] ;  /* 0x00000000fffff984 */ /* 0x000fe20000000800 */
[----:B------:R3:W-:Y:S06]  /*8970*/  MEMBAR.ALL.CTA ;  /* 0x0000000000007992 */ /* 0x0007ec0000008000 */
[----:B---3--:R-:W3:Y:S02]  /*8980*/  FENCE.VIEW.ASYNC.S ;  /* 0x00000000000073c6 */ /* 0x008ee40000000000 */
[----:B---3--:R3:W-:Y:S01]  /*8990*/  BAR.SYNC.DEFER_BLOCKING R108, 0x80 ;  /* 0x0002006c0000751d */ /* 0x0087e20000010000 */
[----:B------:R-:W-:Y:S01]  /*89a0*/  ISETP.NE.AND P4, PT, R99, RZ, PT ;  /* 0x000000ff6300720c */ /* 0x000fe20003f85270 */
[----:B------:R-:W-:-:S02]  /*89b0*/  VIADD R17, R17, 0x1 ;  /* 0x0000000111117836 */ /* 0x000fc40000000000 */
[----:B01----:R-:W-:-:S03]  /*89c0*/  @!P0 VIADD R98, R98, 0x308c0 ;  /* 0x000308c062628836 */ /* 0x003fc60000000000 */
[C---:B------:R-:W-:Y:S02]  /*89d0*/  ISETP.NE.AND P1, PT, R17.reuse, 0x2, PT ;  /* 0x000000021100780c */ /* 0x040fe40003f25270 */
[----:B------:R-:W-:Y:S02]  /*89e0*/  @!P0 PRMT R98, RZ, 0x654, R98 ;  /* 0x00000654ff628816 */ /* 0x000fe40000000062 */
[----:B--2---:R-:W-:Y:S02]  /*89f0*/  SEL R37, RZ, 0x1, P1 ;  /* 0x00000001ff257807 */ /* 0x004fe40000800000 */
[----:B------:R-:W-:Y:S02]  /*8a00*/  SEL R17, R17, RZ, P1 ;  /* 0x000000ff11117207 */ /* 0x000fe40000800000 */
[----:B------:R-:W-:Y:S01]  /*8a10*/  LOP3.LUT R236, R236, R37, RZ, 0x3c, !PT ;  /* 0x00000025ecec7212 */ /* 0x000fe200078e3cff */
[----:B------:R3:W-:Y:S01]  /*8a20*/  @!P0 SYNCS.ARRIVE.TRANS64.RED.A1T0 RZ, [R98+URZ], RZ ;  /* 0x000000ff62ff89a7 */ /* 0x0007e2000810043f */
[----:B------:R-:W-:Y:S01]  /*8a30*/  PLOP3.LUT P0, PT, PT, PT, PT, 0x8, 0x0 ;  /* 0x000000000000781c */ /* 0x000fe20003f0e170 */
[----:B------:R-:W-:-:S12]  /*8a40*/  @P4 BRA `(.L_x_1432) ;  /* 0xffffffa000344947 */ /* 0x000fd8000383ffff */
.L_x_1352:
[----:B------:R-:W0:Y:S01]  /*8a50*/  LDC.64 R4, c[0x0][0x9e0] ;  /* 0x00027800ff047b82 */ /* 0x000e220000000a00 */
[----:B------:R-:W-:Y:S01]  /*8a60*/  BSSY B0, `(.L_x_1433) ;  /* 0x0000005000007945 */ /* 0x000fe20003800000 */
[----:B0-----:R-:W-:-:S03]  /*8a70*/  ISETP.GE.AND P1, PT, R5, 0x1, PT ;  /* 0x000000010500780c */ /* 0x001fc60003f26270 */
[----:B------:R-:W-:Y:S10]  /*8a80*/  @P0 BRA `(.L_x_1434) ;  /* 0x0000000000080947 */ /* 0x000ff40003800000 */
[----:B------:R-:W0:Y:S02]  /*8a90*/  FENCE.VIEW.ASYNC.G ;  /* 0x00000000000073c6 */ /* 0x000e240000000100 */
[----:B0-----:R-:W-:Y:S06]  /*8aa0*/  BAR.ARV 0xc, 0x120 ;  /* 0x0304800000007b1d */ /* 0x001fec0000002000 */
.L_x_1434:
[----:B------:R-:W-:Y:S05]  /*8ab0*/  BSYNC B0 ;  /* 0x0000000000007941 */ /* 0x000fea0003800000 */
.L_x_1433:
[----:B------:R-:W-:Y:S01]  /*8ac0*/  IMAD.IADD R0, R103, 0x1, R4 ;  /* 0x0000000167007824 */ /* 0x000fe200078e0204 */
[----:B------:R-:W-:Y:S06]  /*8ad0*/  @!P1 BRA `(.L_x_1435) ;  /* 0x0000000000489947 */ /* 0x000fec0003800000 */
        /* <DEDUP_REMOVED lines=11> */
.L_x_1437:
[----:B------:R-:W-:-:S13]  /*8b90*/  ISETP.NE.AND P0, PT, R5, 0x1, PT ;  /* 0x000000010500780c */ /* 0x000fda0003f05270 */
[----:B------:R-:W0:Y:S02]  /*8ba0*/  @P0 LDC.64 R6, c[0x0][0x9e8] ;  /* 0x00027a00ff060b82 */ /* 0x000e240000000a00 */
[----:B0-----:R-:W-:-:S05]  /*8bb0*/  @P0 IMAD.HI.U32 R4, R2, R6, RZ ;  /* 0x0000000602040227 */ /* 0x001fca00078e00ff */
[----:B------:R-:W-:-:S07]  /*8bc0*/  @P0 SHF.R.U32.HI R2, RZ, R7, R4 ;  /* 0x00000007ff020219 */ /* 0x000fce0000011604 */
.L_x_1438:
[----:B------:R-:W-:Y:S05]  /*8bd0*/  BSYNC B0 ;  /* 0x0000000000007941 */ /* 0x000fea0003800000 */
.L_x_1436:
[----:B------:R-:W-:-:S05]  /*8be0*/  IMAD R3, R2, R5, R5 ;  /* 0x0000000502037224 */ /* 0x000fca00078e0205 */
[----:B------:R-:W-:-:S07]  /*8bf0*/  VIMNMX R0, R0, R3, PT ;  /* 0x0000000300007248 */ /* 0x000fce0003fe0100 */
.L_x_1435:
[----:B------:R-:W-:Y:S01]  /*8c00*/  VIADD R0, R0, 0x3f ;  /* 0x0000003f00007836 */ /* 0x000fe20000000000 */
[----:B------:R-:W-:Y:S02]  /*8c10*/  ULDC UR4, c[0x0][0x9dc] ;  /* 0x0002770000047ab9 */ /* 0x000fe40000000800 */
[----:B------:R-:W-:Y:S02]  /*8c20*/  VIADD R2, R101, -UR4 ;  /* 0x8000000465027c36 */ /* 0x000fe40008000000 */
[----:B------:R-:W-:-:S04]  /*8c30*/  SHF.R.S32.HI R3, RZ, 0x1f, R0 ;  /* 0x0000001fff037819 */ /* 0x000fc80000011400 */
[----:B------:R-:W-:-:S04]  /*8c40*/  LEA.HI R3, R3, R0, RZ, 0x6 ;  /* 0x0000000003037211 */ /* 0x000fc800078f30ff */
[----:B------:R-:W-:-:S04]  /*8c50*/  SHF.R.S32.HI R3, RZ, 0x6, R3 ;  /* 0x00000006ff037819 */ /* 0x000fc80000011403 */
[----:B------:R-:W-:Y:S01]  /*8c60*/  VIMNMX R104, R104, R3, PT ;  /* 0x0000000368687248 */ /* 0x000fe20003fe0100 */
        /* <DEDUP_REMOVED lines=11> */
.L_x_1441:
[----:B------:R-:W-:-:S13]  /*8d20*/  ISETP.NE.AND P0, PT, R5, 0x1, PT ;  /* 0x000000010500780c */ /* 0x000fda0003f05270 */
[----:B------:R-:W0:Y:S02]  /*8d30*/  @P0 LDC.64 R6, c[0x0][0x9e8] ;  /* 0x00027a00ff060b82 */ /* 0x000e240000000a00 */
[----:B0-----:R-:W-:-:S05]  /*8d40*/  @P0 IMAD.HI.U32 R6, R101, R6, RZ ;  /* 0x0000000665060227 */ /* 0x001fca00078e00ff */
[----:B------:R-:W-:-:S07]  /*8d50*/  @P0 SHF.R.U32.HI R101, RZ, R7, R6 ;  /* 0x00000007ff650219 */ /* 0x000fce0000011606 */
.L_x_1442:
[----:B------:R-:W-:Y:S05]  /*8d60*/  BSYNC B0 ;  /* 0x0000000000007941 */ /* 0x000fea0003800000 */
.L_x_1440:
[----:B------:R-:W-:-:S05]  /*8d70*/  IMAD R101, R101, R5, RZ ;  /* 0x0000000565657224 */ /* 0x000fca00078e02ff */
[----:B------:R-:W-:-:S07]  /*8d80*/  VIMNMX R2, R2, R101, !PT ;  /* 0x0000006502027248 */ /* 0x000fce0007fe0100 */
.L_x_1439:
[----:B------:R-:W-:Y:S01]  /*8d90*/  SHF.R.S32.HI R3, RZ, 0x1f, R2 ;  /* 0x0000001fff037819 */ /* 0x000fe20000011402 */
[----:B------:R-:W-:Y:S01]  /*8da0*/  IMAD.MOV.U32 R0, RZ, RZ, RZ ;  /* 0x000000ffff007224 */ /* 0x000fe200078e00ff */
[----:B------:R-:W-:Y:S02]  /*8db0*/  PLOP3.LUT P0, PT, PT, PT, PT, 0x80, 0x0 ;  /* 0x000000000000781c */ /* 0x000fe40003f0f070 */
[----:B------:R-:W-:Y:S02]  /*8dc0*/  CS2R R4, SRZ ;  /* 0x0000000000047805 */ /* 0x000fe4000001ff00 */
[----:B------:R-:W-:Y:S02]  /*8dd0*/  LEA.HI R3, R3, R2, RZ, 0x6 ;  /* 0x0000000203037211 */ /* 0x000fe400078f30ff */
[----:B------:R-:W-:Y:S02]  /*8de0*/  CS2R R150, SRZ ;  /* 0x0000000000967805 */ /* 0x000fe4000001ff00 */
[----:B------:R-:W-:-:S02]  /*8df0*/  CS2R R148, SRZ ;  /* 0x0000000000947805 */ /* 0x000fc4000001ff00 */
[----:B------:R-:W-:Y:S02]  /*8e00*/  CS2R R146, SRZ ;  /* 0x0000000000927805 */ /* 0x000fe4000001ff00 */
[----:B------:R-:W-:Y:S02]  /*8e10*/  SHF.R.S32.HI R3, RZ, 0x6, R3 ;  /* 0x00000006ff037819 */ /* 0x000fe40000011403 */
[----:B------:R-:W-:Y:S02]  /*8e20*/  CS2R R144, SRZ ;  /* 0x0000000000907805 */ /* 0x000fe4000001ff00 */
[----:B------:R-:W-:Y:S02]  /*8e30*/  CS2R R142, SRZ ;  /* 0x00000000008e7805 */ /* 0x000fe4000001ff00 */
[----:B------:R-:W-:Y:S02]  /*8e40*/  CS2R R140, SRZ ;  /* 0x00000000008c7805 */ /* 0x000fe4000001ff00 */
[----:B------:R-:W-:-:S02]  /*8e50*/  VIMNMX R6, RZ, R3, !PT ;  /* 0x00000003ff067248 */ /* 0x000fc40007fe0100 */
[----:B------:R-:W-:Y:S02]  /*8e60*/  CS2R R138, SRZ ;  /* 0x00000000008a7805 */ /* 0x000fe4000001ff00 */
[----:B------:R-:W-:Y:S02]  /*8e70*/  CS2R R136, SRZ ;  /* 0x0000000000887805 */ /* 0x000fe4000001ff00 */
[----:B------:R-:W-:Y:S02]  /*8e80*/  CS2R R134, SRZ ;  /* 0x0000000000867805 */ /* 0x000fe4000001ff00 */
[----:B------:R-:W-:Y:S01]  /*8e90*/  ISETP.GT.AND P1, PT, R104, R6, PT ;  /* 0x000000066800720c */ /* 0x000fe20003f24270 */
[----:B------:R0:W-:Y:S01]  /*8ea0*/  STL [R1+0x50], R6 ;  /* 0x0000500601007387 */ /* 0x0001e20000100800 */
[----:B------:R-:W-:Y:S02]  /*8eb0*/  CS2R R132, SRZ ;  /* 0x0000000000847805 */ /* 0x000fe4000001ff00 */
[----:B------:R-:W-:-:S02]  /*8ec0*/  CS2R R120, SRZ ;  /* 0x0000000000787805 */ /* 0x000fc4000001ff00 */
[----:B------:R-:W-:Y:S02]  /*8ed0*/  CS2R R116, SRZ ;  /* 0x0000000000747805 */ /* 0x000fe4000001ff00 */
[----:B------:R-:W-:Y:S02]  /*8ee0*/  CS2R R128, SRZ ;  /* 0x0000000000807805 */ /* 0x000fe4000001ff00 */
[----:B------:R-:W-:Y:S02]  /*8ef0*/  CS2R R112, SRZ ;  /* 0x0000000000707805 */ /* 0x000fe4000001ff00 */
[----:B---3--:R-:W-:Y:S02]  /*8f00*/  CS2R R108, SRZ ;  /* 0x00000000006c7805 */ /* 0x008fe4000001ff00 */
        /* <DEDUP_REMOVED lines=12> */
[----:B------:R-:W-:Y:S01]  /*8fd0*/  CS2R R64, SRZ ;  /* 0x0000000000407805 */ /* 0x000fe2000001ff00 */
[----:B------:R-:W-:Y:S01]  /*8fe0*/  IMAD.MOV.U32 R105, RZ, RZ, RZ ;  /* 0x000000ffff697224 */ /* 0x000fe200078e00ff */
[----:B------:R-:W-:-:S02]  /*8ff0*/  CS2R R166, SRZ ;  /* 0x0000000000a67805 */ /* 0x000fc4000001ff00 */
[----:B------:R-:W-:Y:S02]  /*9000*/  CS2R R60, SRZ ;  /* 0x00000000003c7805 */ /* 0x000fe4000001ff00 */
[----:B------:R-:W-:Y:S01]  /*9010*/  CS2R R56, SRZ ;  /* 0x0000000000387805 */ /* 0x000fe2000001ff00 */
[----:B------:R-:W-:Y:S01]  /*9020*/  IMAD.MOV.U32 R101, RZ, RZ, RZ ;  /* 0x000000ffff657224 */ /* 0x000fe200078e00ff */
        /* <DEDUP_REMOVED lines=31> */
[----:B------:R-:W-:Y:S01]  /*9220*/  CS2R R24, SRZ ;  /* 0x0000000000187805 */ /* 0x000fe2000001ff00 */
[----:B0-----:R-:W-:Y:S06]  /*9230*/  @!P1 BRA `(.L_x_1443) ;  /* 0x00000168006c9947 */ /* 0x001fec0003800000 */
[----:B------:R-:W0:Y:S01]  /*9240*/  S2R R6, SR_TID.X ;  /* 0x0000000000067919 */ /* 0x000e220000002100 */
[----:B------:R-:W-:Y:S01]  /*9250*/  BSSY B6, `(.L_x_1444) ;  /* 0x0000020000067945 */ /* 0x000fe20003800000 */
[----:B0-----:R-:W-:-:S05]  /*9260*/  VIADD R0, R6, 0xffffff80 ;  /* 0xffffff8006007836 */ /* 0x001fca0000000000 */
[----:B------:R-:W-:-:S04]  /*9270*/  SHF.R.S32.HI R3, RZ, 0x1f, R0 ;  /* 0x0000001fff037819 */ /* 0x000fc80000011400 */
[----:B------:R-:W-:-:S04]  /*9280*/  LEA.HI R3, R3, R0, RZ, 0x7 ;  /* 0x0000000003037211 */ /* 0x000fc800078f38ff */
[----:B------:R-:W-:-:S06]  /*9290*/  SHF.R.S32.HI R0, RZ, 0x7, R3 ;  /* 0x00000007ff007819 */ /* 0x000fcc0000011403 */
[----:B------:R-:W0:Y:S02]  /*92a0*/  SHFL.IDX PT, R0, R0, RZ, 0x1f ;  /* 0x00001fff00007589 */ /* 0x000e2400000e0000 */
[----:B0-----:R-:W-:-:S04]  /*92b0*/  LEA.HI R2, R0, R0, RZ, 0x1 ;  /* 0x0000000000027211 */ /* 0x001fc800078f08ff */
[----:B------:R-:W-:Y:S01]  /*92c0*/  LOP3.LUT R3, R2, 0x1e, RZ, 0xc0, !PT ;  /* 0x0000001e02037812 */ /* 0x000fe200078ec0ff */
[----:B------:R-:W-:-:S04]  /*92d0*/  VIADD R2, R16, 0x10400 ;  /* 0x0001040010027836 */ /* 0x000fc80000000000 */
[----:B------:R-:W-:Y:S01]  /*92e0*/  IMAD.IADD R3, R0, 0x1, -R3 ;  /* 0x0000000100037824 */ /* 0x000fe200078e0a03 */
[----:B------:R-:W-:-:S03]  /*92f0*/  LOP3.LUT P0, RZ, R2, 0x3ff, RZ, 0xc0, !PT ;  /* 0x000003ff02ff7812 */ /* 0x000fc6000780c0ff */
[----:B------:R-:W-:Y:S01]  /*9300*/  IMAD R3, R3, 0x2000, R2 ;  /* 0x0000200003037824 */ /* 0x000fe200078e0202 */
[----:B------:R-:W-:-:S04]  /*9310*/  P2R R23, PR, RZ, 0x1 ;  /* 0x00000001ff177803 */ /* 0x000fc80000000000 */
        /* <DEDUP_REMOVED lines=19> */
.L_x_1445:
[----:B------:R-:W-:Y:S05]  /*9450*/  BSYNC B6 ;  /* 0x0000000000067941 */ /* 0x000fea0003800000 */
.L_x_1444:
        /* <DEDUP_REMOVED lines=13> */
.L_x_1449:
[----:B-1----:R1:W2:Y:S02]  /*9530*/  SYNCS.PHASECHK.TRANS64.TRYWAIT P0, [R16+URZ+0x30800], R3 ;  /* 0x03080003100075a7 */ /* 0x0022a4000800017f */
[----:B--2---:R-:W-:Y:S05]  /*9540*/  @!P0 NANOSLEEP.SYNCS 0x989680 ;  /* 0x009896800000895d */ /* 0x004fea0003900000 */
[----:B------:R-:W2:Y:S02]  /*9550*/  @!P0 SYNCS.PHASECHK.TRANS64 P0, [R16+URZ+0x30800], R3 ;  /* 0x03080003100085a7 */ /* 0x000ea4000800007f */
[----:B--2---:R-:W-:Y:S05]  /*9560*/  @!P0 BRA `(.L_x_1449) ;  /* 0xfffffffc00f08947 */ /* 0x004fea000383ffff */
.L_x_1448:
[----:B------:R-:W-:Y:S05]  /*9570*/  BSYNC B0 ;  /* 0x0000000000007941 */ /* 0x000fea0003800000 */
.L_x_1447:
[----:B------:R-:W-:Y:S05]  /*9580*/  BRA `(.L_x_1450) ;  /* 0x0000009c00987947 */ /* 0x000fea0003800000 */
.L_x_1446:
[----:B------:R-:W0:Y:S01]  /*9590*/  LDC.64 R12, c[0x0][0x3d8] ;  /* 0x0000f600ff0c7b82 */ /* 0x000e220000000a00 */
[----:B-----5:R-:W-:Y:S01]  /*95a0*/  SHF.R.S32.HI R3, RZ, 0x1f, R100 ;  /* 0x0000001fff037819 */ /* 0x020fe20000011464 */
[--C-:B------:R-:W-:Y:S01]  /*95b0*/  IMAD.MOV.U32 R4, RZ, RZ, R208.reuse ;  /* 0x000000ffff047224 */ /* 0x100fe200078e00d0 */
[----:B------:R-:W-:Y:S01]  /*95c0*/  SHF.R.S32.HI R5, RZ, 0x1f, R208 ;  /* 0x0000001fff057819 */ /* 0x000fe200000114d0 */
[----:B------:R-:W-:Y:S01]  /*95d0*/  BSSY B6, `(.L_x_1451) ;  /* 0x0000031000067945 */ /* 0x000fe20003800000 */
[----:B------:R-:W-:Y:S02]  /*95e0*/  ISETP.NE.AND P4, PT, R23, RZ, PT ;  /* 0x000000ff1700720c */ /* 0x000fe40003f85270 */
[----:B------:R-:W-:Y:S01]  /*95f0*/  SHF.R.S32.HI R229, RZ, 0x1f, R228 ;  /* 0x0000001fffe57819 */ /* 0x000fe200000114e4 */
[----:B------:R-:W1:Y:S01]  /*9600*/  LDC.64 R14, c[0x0][0x3e8] ;  /* 0x0000fa00ff0e7b82 */ /* 0x000e620000000a00 */
[-C--:B0-----:R-:W-:Y:S01]  /*9610*/  IMAD R6, R19, R12.reuse, RZ ;  /* 0x0000000c13067224 */ /* 0x081fe200078e02ff */
[----:B------:R-:W-:Y:S01]  /*9620*/  SHF.L.U64.HI R86, R12, 0x5, R13 ;  /* 0x000000050c567819 */ /* 0x000fe2000001020d */
[----:B------:R-:W-:-:S02]  /*9630*/  IMAD R0, R3, R12, RZ ;  /* 0x0000000c03007224 */ /* 0x000fc400078e02ff */
[C---:B------:R-:W-:Y:S02]  /*9640*/  IMAD R95, R18.reuse, R13, R6 ;  /* 0x0000000d125f7224 */ /* 0x040fe400078e0206 */
[----:B------:R-:W-:Y:S01]  /*9650*/  IMAD.WIDE.U32 R6, R18, R12, R4 ;  /* 0x0000000c12067225 */ /* 0x000fe200078e0004 */
[----:B-1----:R-:W-:-:S03]  /*9660*/  SHF.L.U64.HI R90, R14, 0x5, R15 ;  /* 0x000000050e5a7819 */ /* 0x002fc6000001020f */
[-C--:B------:R-:W-:Y:S02]  /*9670*/  IMAD R3, R3, R14.reuse, RZ ;  /* 0x0000000e03037224 */ /* 0x080fe400078e02ff */
[----:B------:R-:W-:Y:S02]  /*9680*/  IMAD R10, R19, R14, RZ ;  /* 0x0000000e130a7224 */ /* 0x000fe400078e02ff */
[----:B------:R-:W-:-:S04]  /*9690*/  IMAD.WIDE.U32 R82, R100, R12, RZ ;  /* 0x0000000c64527225 */ /* 0x000fc800078e00ff */
[----:B------:R-:W-:Y:S01]  /*96a0*/  IMAD R25, R100, R13, R0 ;  /* 0x0000000d64197224 */ /* 0x000fe200078e0200 */
[----:B------:R-:W-:Y:S01]  /*96b0*/  IADD3 R93, P0, R6, R82, RZ ;  /* 0x00000052065d7210 */ /* 0x000fe20007f1e0ff */
[C---:B------:R-:W-:Y:S02]  /*96c0*/  IMAD R3, R100.reuse, R15, R3 ;  /* 0x0000000f64037224 */ /* 0x040fe400078e0203 */
[----:B------:R-:W-:-:S04]  /*96d0*/  IMAD.WIDE.U32 R80, R100, R14, RZ ;  /* 0x0000000e64507225 */ /* 0x000fc800078e00ff */
[----:B------:R-:W-:-:S04]  /*96e0*/  IMAD.WIDE.U32 R4, R18, R14, R4 ;  /* 0x0000000e12047225 */ /* 0x000fc800078e0004 */
[----:B------:R-:W-:Y:S01]  /*96f0*/  IMAD R99, R18, R15, R10 ;  /* 0x0000000f12637224 */ /* 0x000fe200078e020a */
[----:B------:R-:W-:Y:S01]  /*9700*/  IADD3 R87, P1, R4, R80, RZ ;  /* 0x0000005004577210 */ /* 0x000fe20007f3e0ff */
[----:B------:R-:W-:-:S04]  /*9710*/  IMAD.WIDE.U32 R8, R18, R12, R228 ;  /* 0x0000000c12087225 */ /* 0x000fc800078e00e4 */
[----:B------:R-:W-:Y:S01]  /*9720*/  IMAD.WIDE.U32 R10, R18, R14, R228 ;  /* 0x0000000e120a7225 */ /* 0x000fe200078e00e4 */
[----:B------:R-:W-:-:S03]  /*9730*/  IADD3 R91, P2, R8, R82, RZ ;  /* 0x00000052085b7210 */ /* 0x000fc60007f5e0ff */
[----:B------:R-:W-:Y:S01]  /*9740*/  IMAD.IADD R25, R25, 0x1, R83 ;  /* 0x0000000119197824 */ /* 0x000fe200078e0253 */
[----:B------:R-:W-:Y:S01]  /*9750*/  IADD3 R23, P3, R10, R80, RZ ;  /* 0x000000500a177210 */ /* 0x000fe20007f7e0ff */
[----:B------:R-:W-:Y:S02]  /*9760*/  IMAD.IADD R27, R3, 0x1, R81 ;  /* 0x00000001031b7824 */ /* 0x000fe400078e0251 */
[----:B------:R-:W-:Y:S01]  /*9770*/  IMAD.SHL.U32 R88, R12, 0x20, RZ ;  /* 0x000000200c587824 */ /* 0x000fe200078e00ff */
[----:B------:R-:W-:Y:S01]  /*9780*/  IADD3.X R89, R25, R7, R95, P0, !PT ;  /* 0x0000000719597210 */ /* 0x000fe200007fe45f */
[----:B------:R-:W-:Y:S01]  /*9790*/  IMAD.SHL.U32 R92, R14, 0x20, RZ ;  /* 0x000000200e5c7824 */ /* 0x000fe200078e00ff */
[----:B------:R-:W-:Y:S02]  /*97a0*/  IADD3.X R97, R27, R5, R99, P1, !PT ;  /* 0x000000051b617210 */ /* 0x000fe40000ffe463 */
[----:B------:R-:W-:Y:S02]  /*97b0*/  IADD3.X R95, R25, R95, R9, P2, !PT ;  /* 0x0000005f195f7210 */ /* 0x000fe400017fe409 */
[----:B------:R-:W-:Y:S01]  /*97c0*/  IADD3.X R99, R27, R99, R11, P3, !PT ;  /* 0x000000631b637210 */ /* 0x000fe20001ffe40b */
        /* <DEDUP_REMOVED lines=17> */
.L_x_1452:
[----:B------:R-:W-:Y:S05]  /*98e0*/  BSYNC B6 ;  /* 0x0000000000067941 */ /* 0x000fea0003800000 */
.L_x_1451:
[----:B------:R-:W2:Y:S01]  /*98f0*/  LDL R94, [R1+0x4] ;  /* 0x00000400015e7983 */ /* 0x000ea20000100800 */
[----:B------:R-:W0:Y:S01]  /*9900*/  LDC.64 R84, c[0x0][0x3d8] ;  /* 0x0000f600ff547b82 */ /* 0x000e220000000a00 */
[----:B------:R-:W-:Y:S01]  /*9910*/  ULDC.U8 UR4, c[0x0][0x3f0] ;  /* 0x0000fc0000047ab9 */ /* 0x000fe20000000000 */
[----:B------:R-:W-:Y:S01]  /*9920*/  BSSY B0, `(.L_x_1453) ;  /* 0x00009a4000007945 */ /* 0x000fe20003800000 */
[----:B------:R-:W-:-:S05]  /*9930*/  ISETP.NE.AND P0, PT, RZ, UR4, PT ;  /* 0x00000004ff007c0c */ /* 0x000fca000bf05270 */
[----:B------:R-:W1:Y:S01]  /*9940*/  LDC.64 R14, c[0x0][0x3e8] ;  /* 0x0000fa00ff0e7b82 */ /* 0x000e620000000a00 */
[----:B--2---:R-:W-:Y:S01]  /*9950*/  SHF.R.S32.HI R3, RZ, 0x1f, R94 ;  /* 0x0000001fff037819 */ /* 0x004fe2000001145e */
[----:B0-----:R-:W-:-:S04]  /*9960*/  IMAD.WIDE.U32 R4, R94, R84, RZ ;  /* 0x000000545e047225 */ /* 0x001fc800078e00ff */
[C---:B------:R-:W-:Y:S02]  /*9970*/  IMAD R0, R3.reuse, R84, RZ ;  /* 0x0000005403007224 */ /* 0x040fe400078e02ff */
[-C--:B-1----:R-:W-:Y:S02]  /*9980*/  IMAD R8, R3, R14.reuse, RZ ;  /* 0x0000000e03087224 */ /* 0x082fe400078e02ff */
[C---:B------:R-:W-:Y:S02]  /*9990*/  IMAD R3, R94.reuse, R85, R0 ;  /* 0x000000555e037224 */ /* 0x040fe400078e0200 */
[----:B------:R-:W-:-:S04]  /*99a0*/  IMAD.WIDE.U32 R6, R94, R14, RZ ;  /* 0x0000000e5e067225 */ /* 0x000fc800078e00ff */
[C---:B------:R-:W-:Y:S02]  /*99b0*/  IMAD R9, R94.reuse, R15, R8 ;  /* 0x0000000f5e097224 */ /* 0x040fe400078e0208 */
[----:B------:R-:W-:Y:S02]  /*99c0*/  IMAD.IADD R5, R5, 0x1, R3 ;  /* 0x0000000105057824 */ /* 0x000fe400078e0203 */
[----:B------:R-:W-:Y:S02]  /*99d0*/  IMAD R0, R94, -0x80, R224 ;  /* 0xffffff805e007824 */ /* 0x000fe400078e02e0 */
[----:B------:R-:W-:Y:S01]  /*99e0*/  IMAD.IADD R3, R7, 0x1, R9 ;  /* 0x0000000107037824 */ /* 0x000fe200078e0209 */
[C---:B------:R-:W-:Y:S01]  /*99f0*/  SHF.L.U64.HI R13, R4.reuse, 0x7, R5 ;  /* 0x00000007040d7819 */ /* 0x040fe20000010205 */
[----:B------:R-:W-:Y:S01]  /*9a00*/  IMAD.SHL.U32 R12, R4, 0x80, RZ ;  /* 0x00000080040c7824 */ /* 0x000fe200078e00ff */
[----:B------:R-:W-:Y:S01]  /*9a10*/  VIMNMX R21, R0, 0x80, PT ;  /* 0x0000008000157848 */ /* 0x000fe20003fe0100 */
[C---:B------:R-:W-:Y:S01]  /*9a20*/  IMAD.SHL.U32 R10, R6.reuse, 0x80, RZ ;  /* 0x00000080060a7824 */ /* 0x040fe200078e00ff */
[----:B------:R-:W-:Y:S01]  /*9a30*/  SHF.L.U64.HI R11, R6, 0x7, R3 ;  /* 0x00000007060b7819 */ /* 0x000fe20000010203 */
[----:B------:R-:W-:Y:S06]  /*9a40*/  @!P0 BRA `(.L_x_1454) ;  /* 0x0000004800c88947 */ /* 0x000fec0003800000 */
[----:B------:R-:W2:Y:S01]  /*9a50*/  LDL R20, [R1+0x74] ;  /* 0x0000740001147983 */ /* 0x000ea20000100800 */
[-C--:B------:R-:W-:Y:S02]  /*9a60*/  ISETP.GE.AND P0, PT, R18, R21.reuse, PT ;  /* 0x000000151200720c */ /* 0x080fe40003f06270 */
[----:B------:R-:W-:Y:S01]  /*9a70*/  ISETP.GE.AND P1, PT, R233, R21, PT ;  /* 0x00000015e900720c */ /* 0x000fe20003f26270 */
[----:B------:R0:W5:Y:S04]  /*9a80*/  LDL R95, [R1+0x10] ;  /* 0x00001000015f7983 */ /* 0x0001680000100800 */
[----:B------:R0:W5:Y:S01]  /*9a90*/  LDL R91, [R1+0x14] ;  /* 0x00001400015b7983 */ /* 0x0001620000100800 */
[----:B------:R-:W-:Y:S01]  /*9aa0*/  BSSY B1, `(.L_x_1455) ;  /* 0x0000034000017945 */ /* 0x000fe20003800000 */
        /* <DEDUP_REMOVED lines=17> */
[----:B--2---:R-:W-:Y:S01]  /*9bc0*/  ISETP.GE.AND P2, PT, R20, R21, PT ;  /* 0x000000151400720c */ /* 0x004fe20003f46270 */
[----:B0-----:R-:W-:-:S12]  /*9bd0*/  @P0 BRA `(.L_x_1456) ;  /* 0x0000000000800947 */ /* 0x001fd80003800000 */
[----:B------:R-:W-:Y:S01]  /*9be0*/  IADD3 R7, P3, R12, R93, RZ ;  /* 0x0000005d0c077210 */ /* 0x000fe20007f7e0ff */
[----:B------:R-:W-:Y:S01]  /*9bf0*/  ULDC.64 UR4, c[0x0][0x3c8] ;  /* 0x0000f20000047ab9 */ /* 0x000fe20000000a00 */
[----:B------:R-:W-:Y:S01]  /*9c00*/  IADD3 R0, P4, R10, R87, RZ ;  /* 0x000000570a007210 */ /* 0x000fe20007f9e0ff */
[----:B------:R-:W-:Y:S01]  /*9c10*/  ULDC.64 UR6, c[0x0][0x3e0] ;  /* 0x0000f80000067ab9 */ /* 0x000fe20000000a00 */
[----:B------:R-:W-:Y:S01]  /*9c20*/  CS2R R78, SRZ ;  /* 0x00000000004e7805 */ /* 0x000fe2000001ff00 */
[----:B------:R-:W-:Y:S01]  /*9c30*/  IMAD.X R20, R13, 0x1, R89, P3 ;  /* 0x000000010d147824 */ /* 0x000fe200018e0659 */
[----:B------:R-:W-:Y:S01]  /*9c40*/  LEA R6, P3, R7, UR4, 0x1 ;  /* 0x0000000407067c11 */ /* 0x000fe2000f8608ff */
[----:B------:R-:W-:Y:S01]  /*9c50*/  IMAD.X R3, R11, 0x1, R97, P4 ;  /* 0x000000010b037824 */ /* 0x000fe200020e0661 */
[----:B------:R-:W-:Y:S01]  /*9c60*/  LEA R8, P4, R0, UR6, 0x1 ;  /* 0x0000000600087c11 */ /* 0x000fe2000f8808ff */
[----:B------:R-:W-:Y:S01]  /*9c70*/  ULDC UR4, c[0x0][0x3d4] ;  /* 0x0000f50000047ab9 */ /* 0x000fe20000000800 */
[----:B------:R-:W-:-:S02]  /*9c80*/  LEA.HI.X R7, R7, UR5, R20, 0x1, P3 ;  /* 0x0000000507077c11 */ /* 0x000fc400098f0c14 */
[----:B------:R-:W-:Y:S02]  /*9c90*/  CS2R R74, SRZ ;  /* 0x00000000004a7805 */ /* 0x000fe4000001ff00 */
[----:B------:R-:W-:Y:S02]  /*9ca0*/  LEA.HI.X R9, R0, UR7, R3, 0x1, P4 ;  /* 0x0000000700097c11 */ /* 0x000fe4000a0f0c03 */
[----:B------:R-:W-:Y:S02]  /*9cb0*/  CS2R R70, SRZ ;  /* 0x0000000000467805 */ /* 0x000fe4000001ff00 */
[----:B------:R-:W-:Y:S02]  /*9cc0*/  ISETP.GE.AND P3, PT, R208, UR4, PT ;  /* 0x00000004d0007c0c */ /* 0x000fe4000bf66270 */
[----:B------:R-:W-:Y:S02]  /*9cd0*/  CS2R R66, SRZ ;  /* 0x0000000000427805 */ /* 0x000fe4000001ff00 */
[----:B-----5:R-:W-:Y:S01]  /*9ce0*/  ISETP.GE.AND P4, PT, R95, UR4, PT ;  /* 0x000000045f007c0c */ /* 0x020fe2000bf86270 */
[----:B------:R-:W-:Y:S01]  /*9cf0*/  ULDC.64 UR8, c[0x0][0x208] ;  /* 0x0000820000087ab9 */ /* 0x000fe20000000a00 */
[----:B------:R-:W-:-:S02]  /*9d00*/  ISETP.GE.AND P5, PT, R237, UR4, PT ;  /* 0x00000004ed007c0c */ /* 0x000fc4000bfa6270 */
[----:B------:R-:W-:Y:S02]  /*9d10*/  ISETP.GE.AND P6, PT, R91, UR4, PT ;  /* 0x000000045b007c0c */ /* 0x000fe4000bfc6270 */
[----:B------:R-:W-:Y:S02]  /*9d20*/  CS2R R76, SRZ ;  /* 0x00000000004c7805 */ /* 0x000fe4000001ff00 */
[----:B------:R-:W-:Y:S02]  /*9d30*/  CS2R R72, SRZ ;  /* 0x0000000000487805 */ /* 0x000fe4000001ff00 */
[----:B------:R-:W-:Y:S02]  /*9d40*/  CS2R R68, SRZ ;  /* 0x0000000000447805 */ /* 0x000fe4000001ff00 */
[----:B------:R-:W-:Y:S01]  /*9d50*/  CS2R R64, SRZ ;  /* 0x0000000000407805 */ /* 0x000fe2000001ff00 */
        /* <DEDUP_REMOVED lines=8> */
.L_x_1456:
[----:B------:R-:W-:Y:S05]  /*9de0*/  BSYNC B1 ;  /* 0x0000000000017941 */ /* 0x000fea0003800000 */
.L_x_1455:
[----:B------:R-:W-:Y:S04]  /*9df0*/  BSSY B1, `(.L_x_1457) ;  /* 0x0000022000017945 */ /* 0x000fe80003800000 */
[----:B------:R-:W-:Y:S05]  /*9e00*/  @P1 BRA `(.L_x_1458) ;  /* 0x0000000000801947 */ /* 0x000fea0003800000 */
[----:B0-----:R-:W-:Y:S01]  /*9e10*/  IADD3 R7, P5, P6, R93, R88, R12 ;  /* 0x000000585d077210 */ /* 0x001fe20007ebe00c */
[----:B------:R-:W-:Y:S01]  /*9e20*/  ULDC.64 UR4, c[0x0][0x3c8] ;  /* 0x0000f20000047ab9 */ /* 0x000fe20000000a00 */
[----:B------:R-:W-:Y:S01]  /*9e30*/  IADD3 R0, P3, P4, R87, R92, R10 ;  /* 0x0000005c57007210 */ /* 0x000fe20007c7e00a */
[----:B------:R-:W-:Y:S01]  /*9e40*/  ULDC.64 UR6, c[0x0][0x3e0] ;  /* 0x0000f80000067ab9 */ /* 0x000fe20000000a00 */
[----:B------:R-:W-:Y:S02]  /*9e50*/  IADD3.X R20, R89, R86, R13, P5, P6 ;  /* 0x0000005659147210 */ /* 0x000fe40002fec40d */
[----:B------:R-:W-:Y:S02]  /*9e60*/  CS2R R62, SRZ ;  /* 0x00000000003e7805 */ /* 0x000fe4000001ff00 */
[----:B------:R-:W-:Y:S02]  /*9e70*/  IADD3.X R3, R97, R90, R11, P3, P4 ;  /* 0x0000005a61037210 */ /* 0x000fe40001fe840b */
[----:B------:R-:W-:-:S02]  /*9e80*/  CS2R R56, SRZ ;  /* 0x0000000000387805 */ /* 0x000fc4000001ff00 */
[C---:B------:R-:W-:Y:S01]  /*9e90*/  LEA R6, P5, R7.reuse, UR4, 0x1 ;  /* 0x0000000407067c11 */ /* 0x040fe2000f8a08ff */
[----:B------:R-:W-:Y:S01]  /*9ea0*/  ULDC UR4, c[0x0][0x3d4] ;  /* 0x0000f50000047ab9 */ /* 0x000fe20000000800 */
[C---:B------:R-:W-:Y:S02]  /*9eb0*/  LEA R8, P4, R0.reuse, UR6, 0x1 ;  /* 0x0000000600087c11 */ /* 0x040fe4000f8808ff */
[----:B------:R-:W-:Y:S02]  /*9ec0*/  CS2R R54, SRZ ;  /* 0x0000000000367805 */ /* 0x000fe4000001ff00 */
[----:B------:R-:W-:Y:S02]  /*9ed0*/  LEA.HI.X R7, R7, UR5, R20, 0x1, P5 ;  /* 0x0000000507077c11 */ /* 0x000fe4000a8f0c14 */
[----:B------:R-:W-:Y:S02]  /*9ee0*/  CS2R R48, SRZ ;  /* 0x0000000000307805 */ /* 0x000fe4000001ff00 */
[----:B------:R-:W-:Y:S01]  /*9ef0*/  LEA.HI.X R9, R0, UR7, R3, 0x1, P4 ;  /* 0x0000000700097c11 */ /* 0x000fe2000a0f0c03 */
[----:B------:R-:W-:Y:S01]  /*9f00*/  ULDC.64 UR8, c[0x0][0x208] ;  /* 0x0000820000087ab9 */ /* 0x000fe20000000a00 */
[----:B------:R-:W-:-:S02]  /*9f10*/  ISETP.GE.AND P3, PT, R208, UR4, PT ;  /* 0x00000004d0007c0c */ /* 0x000fc4000bf66270 */
[----:B-----5:R-:W-:Y:S02]  /*9f20*/  ISETP.GE.AND P4, PT, R95, UR4, PT ;  /* 0x000000045f007c0c */ /* 0x020fe4000bf86270 */
[----:B------:R-:W-:Y:S02]  /*9f30*/  ISETP.GE.AND P5, PT, R237, UR4, PT ;  /* 0x00000004ed007c0c */ /* 0x000fe4000bfa6270 */
[----:B------:R-:W-:Y:S02]  /*9f40*/  ISETP.GE.AND P6, PT, R91, UR4, PT ;  /* 0x000000045b007c0c */ /* 0x000fe4000bfc6270 */
        /* <DEDUP_REMOVED lines=12> */
.L_x_1458:
[----:B------:R-:W-:Y:S05]  /*a010*/  BSYNC B1 ;  /* 0x0000000000017941 */ /* 0x000fea0003800000 */
.L_x_1457:
[----:B------:R-:W-:Y:S01]  /*a020*/  BSSY B1, `(.L_x_1459) ;  /* 0x000002e000017945 */ /* 0x000fe20003800000 */
        /* <DEDUP_REMOVED lines=8> */
[----:B------:R-:W-:Y:S06]  /*a0b0*/  @P2 BRA `(.L_x_1460) ;  /* 0x0000000000902947 */ /* 0x000fec0003800000 */
[----:B01----:R-:W-:Y:S01]  /*a0c0*/  LEA R6, P3, R84, R12, 0x6 ;  /* 0x0000000c54067211 */ /* 0x003fe200078630ff */
[----:B------:R-:W-:Y:S01]  /*a0d0*/  ULDC.64 UR4, c[0x0][0x3c8] ;  /* 0x0000f20000047ab9 */ /* 0x000fe20000000a00 */
[----:B------:R-:W-:Y:S01]  /*a0e0*/  LEA R0, P4, R14, R10, 0x6 ;  /* 0x0000000a0e007211 */ /* 0x000fe200078830ff */
[----:B------:R-:W-:Y:S01]  /*a0f0*/  ULDC.64 UR6, c[0x0][0x3e0] ;  /* 0x0000f80000067ab9 */ /* 0x000fe20000000a00 */
[----:B------:R-:W-:Y:S02]  /*a100*/  IADD3 R7, P5, R6, R93, RZ ;  /* 0x0000005d06077210 */ /* 0x000fe40007fbe0ff */
[----:B------:R-:W-:Y:S02]  /*a110*/  CS2R R44, SRZ ;  /* 0x00000000002c7805 */ /* 0x000fe4000001ff00 */
[----:B------:R-:W-:Y:S02]  /*a120*/  LEA.HI.X R20, R84, R13, R85, 0x6, P3 ;  /* 0x0000000d54147211 */ /* 0x000fe400018f3455 */
[----:B------:R-:W-:-:S02]  /*a130*/  CS2R R40, SRZ ;  /* 0x0000000000287805 */ /* 0x000fc4000001ff00 */
[----:B------:R-:W-:Y:S02]  /*a140*/  IADD3 R0, P6, R0, R87, RZ ;  /* 0x0000005700007210 */ /* 0x000fe40007fde0ff */
[----:B------:R-:W-:Y:S02]  /*a150*/  CS2R R38, SRZ ;  /* 0x0000000000267805 */ /* 0x000fe4000001ff00 */
[----:B------:R-:W-:Y:S01]  /*a160*/  LEA.HI.X R8, R14, R11, R15, 0x6, P4 ;  /* 0x0000000b0e087211 */ /* 0x000fe200020f340f */
[----:B------:R-:W-:Y:S01]  /*a170*/  IMAD.X R20, R20, 0x1, R89, P5 ;  /* 0x0000000114147824 */ /* 0x000fe200028e0659 */
[C---:B------:R-:W-:Y:S01]  /*a180*/  LEA R6, P3, R7.reuse, UR4, 0x1 ;  /* 0x0000000407067c11 */ /* 0x040fe2000f8608ff */
[----:B------:R-:W-:Y:S01]  /*a190*/  ULDC UR4, c[0x0][0x3d4] ;  /* 0x0000f50000047ab9 */ /* 0x000fe20000000800 */
[----:B------:R-:W-:Y:S01]  /*a1a0*/  CS2R R34, SRZ ;  /* 0x0000000000227805 */ /* 0x000fe2000001ff00 */
[----:B------:R-:W-:Y:S01]  /*a1b0*/  IMAD.X R3, R8, 0x1, R97, P6 ;  /* 0x0000000108037824 */ /* 0x000fe200030e0661 */
[----:B------:R-:W-:Y:S01]  /*a1c0*/  LEA R8, P4, R0, UR6, 0x1 ;  /* 0x0000000600087c11 */ /* 0x000fe2000f8808ff */
[----:B------:R-:W-:Y:S01]  /*a1d0*/  ULDC.64 UR8, c[0x0][0x208] ;  /* 0x0000820000087ab9 */ /* 0x000fe20000000a00 */
[----:B------:R-:W-:-:S02]  /*a1e0*/  LEA.HI.X R7, R7, UR5, R20, 0x1, P3 ;  /* 0x0000000507077c11 */ /* 0x000fc400098f0c14 */
[----:B------:R-:W-:Y:S02]  /*a1f0*/  LEA.HI.X R9, R0, UR7, R3, 0x1, P4 ;  /* 0x0000000700097c11 */ /* 0x000fe4000a0f0c03 */
[----:B------:R-:W-:Y:S02]  /*a200*/  ISETP.GE.AND P3, PT, R208, UR4, PT ;  /* 0x00000004d0007c0c */ /* 0x000fe4000bf66270 */
[----:B-----5:R-:W-:Y:S02]  /*a210*/  ISETP.GE.AND P4, PT, R95, UR4, PT ;  /* 0x000000045f007c0c */ /* 0x020fe4000bf86270 */
[----:B------:R-:W-:Y:S02]  /*a220*/  ISETP.GE.AND P5, PT, R237, UR4, PT ;  /* 0x00000004ed007c0c */ /* 0x000fe4000bfa6270 */
[----:B------:R-:W-:Y:S02]  /*a230*/  ISETP.GE.AND P6, PT, R91, UR4, PT ;  /* 0x000000045b007c0c */ /* 0x000fe4000bfc6270 */
[----:B------:R-:W-:-:S02]  /*a240*/  CS2R R46, SRZ ;  /* 0x00000000002e7805 */ /* 0x000fc4000001ff00 */
        /* <DEDUP_REMOVED lines=11> */
.L_x_1460:
[----:B------:R-:W-:Y:S05]  /*a300*/  BSYNC B1 ;  /* 0x0000000000017941 */ /* 0x000fea0003800000 */
.L_x_1459:
[----:B------:R-:W3:Y:S01]  /*a310*/  LDL R0, [R1+0x70] ;  /* 0x0000700001007983 */ /* 0x000ee20000100800 */
[----:B-----5:R-:W-:Y:S01]  /*a320*/  IMAD.MOV.U32 R3, RZ, RZ, R67 ;  /* 0x000000ffff037224 */ /* 0x020fe200078e0043 */
[----:B------:R-:W4:Y:S01]  /*a330*/  LDC R23, c[0x0][0x428] ;  /* 0x00010a00ff177b82 */ /* 0x000f220000000800 */
[----:B012---:R-:W-:Y:S01]  /*a340*/  IMAD.MOV.U32 R6, RZ, RZ, R74 ;  /* 0x000000ffff067224 */ /* 0x007fe200078e004a */
        /* <DEDUP_REMOVED lines=26> */
[----:B------:R-:W-:Y:S02]  /*a4f0*/  PRMT R138, R3, 0x7610, R138 ;  /* 0x00007610038a7816 */ /* 0x000fe4000000008a */
[----:B------:R-:W-:Y:S02]  /*a500*/  CS2R R28, SRZ ;  /* 0x00000000001c7805 */ /* 0x000fe4000001ff00 */
[----:B------:R-:W-:Y:S02]  /*a510*/  CS2R R8, SRZ ;  /* 0x0000000000087805 */ /* 0x000fe4000001ff00 */
[----:B------:R-:W-:Y:S02]  /*a520*/  CS2R R26, SRZ ;  /* 0x00000000001a7805 */ /* 0x000fe4000001ff00 */
[----:B------:R-:W-:-:S02]  /*a530*/  CS2R R30, SRZ ;  /* 0x00000000001e7805 */ /* 0x000fc4000001ff00 */
[----:B---3--:R-:W-:Y:S01]  /*a540*/  ISETP.GE.AND P3, PT, R0, R21, PT ;  /* 0x000000150000720c */ /* 0x008fe20003f66270 */
[----:B------:R-:W-:Y:S01]  /*a550*/  IMAD.MOV.U32 R0, RZ, RZ, R66 ;  /* 0x000000ffff007224 */ /* 0x000fe200078e0042 */
[----:B------:R-:W-:-:S04]  /*a560*/  CS2R R20, SRZ ;  /* 0x0000000000147805 */ /* 0x000fc8000001ff00 */
        /* <DEDUP_REMOVED lines=9> */
[----:B----4-:R-:W-:Y:S06]  /*a600*/  @P3 BRA `(.L_x_1462) ;  /* 0x0000000000903947 */ /* 0x010fec0003800000 */
[----:B------:R-:W-:Y:S01]  /*a610*/  IMAD.WIDE.U32 R12, R84, 0x60, R12 ;  /* 0x00000060540c7825 */ /* 0x000fe200078e000c */
[----:B------:R-:W-:Y:S01]  /*a620*/  ULDC UR4, c[0x0][0x3d4] ;  /* 0x0000f50000047ab9 */ /* 0x000fe20000000800 */
[----:B------:R-:W-:Y:S01]  /*a630*/  ULDC.64 UR6, c[0x0][0x3c8] ;  /* 0x0000f20000067ab9 */ /* 0x000fe20000000a00 */
[----:B------:R-:W-:Y:S01]  /*a640*/  ULDC.64 UR8, c[0x0][0x3e0] ;  /* 0x0000f80000087ab9 */ /* 0x000fe20000000a00 */
[----:B------:R-:W-:Y:S01]  /*a650*/  IMAD.WIDE.U32 R10, R14, 0x60, R10 ;  /* 0x000000600e0a7825 */ /* 0x000fe200078e000a */
[----:B------:R-:W-:Y:S02]  /*a660*/  IADD3 R93, P4, R93, R12, RZ ;  /* 0x0000000c5d5d7210 */ /* 0x000fe40007f9e0ff */
[----:B------:R-:W-:Y:S02]  /*a670*/  CS2R R28, SRZ ;  /* 0x00000000001c7805 */ /* 0x000fe4000001ff00 */
[----:B------:R-:W-:Y:S01]  /*a680*/  CS2R R30, SRZ ;  /* 0x00000000001e7805 */ /* 0x000fe2000001ff00 */
[----:B------:R-:W-:Y:S01]  /*a690*/  IMAD R4, R85, 0x60, RZ ;  /* 0x0000006055047824 */ /* 0x000fe200078e02ff */
[----:B------:R-:W-:Y:S01]  /*a6a0*/  IADD3 R87, P5, R87, R10, RZ ;  /* 0x0000000a57577210 */ /* 0x000fe20007fbe0ff */
[----:B------:R-:W-:Y:S01]  /*a6b0*/  IMAD R0, R15, 0x60, RZ ;  /* 0x000000600f007824 */ /* 0x000fe200078e02ff */
[----:B------:R-:W-:-:S02]  /*a6c0*/  ULDC.64 UR10, c[0x0][0x208] ;  /* 0x00008200000a7ab9 */ /* 0x000fc40000000a00 */
[----:B------:R-:W-:Y:S02]  /*a6d0*/  IADD3.X R4, R89, R13, R4, P4, !PT ;  /* 0x0000000d59047210 */ /* 0x000fe400027fe404 */
[----:B------:R-:W-:Y:S02]  /*a6e0*/  ISETP.GE.AND P4, PT, R208, UR4, PT ;  /* 0x00000004d0007c0c */ /* 0x000fe4000bf86270 */
[----:B------:R-:W-:Y:S02]  /*a6f0*/  IADD3.X R0, R97, R11, R0, P5, !PT ;  /* 0x0000000b61007210 */ /* 0x000fe40002ffe400 */
[----:B------:R-:W-:Y:S02]  /*a700*/  LEA R10, P5, R93, UR6, 0x1 ;  /* 0x000000065d0a7c11 */ /* 0x000fe4000f8a08ff */
[----:B------:R-:W-:Y:S02]  /*a710*/  LEA R12, P6, R87, UR8, 0x1 ;  /* 0x00000008570c7c11 */ /* 0x000fe4000f8c08ff */
[----:B------:R-:W-:-:S02]  /*a720*/  LEA.HI.X R11, R93, UR7, R4, 0x1, P5 ;  /* 0x000000075d0b7c11 */ /* 0x000fc4000a8f0c04 */
[----:B------:R-:W-:Y:S02]  /*a730*/  LEA.HI.X R13, R87, UR9, R0, 0x1, P6 ;  /* 0x00000009570d7c11 */ /* 0x000fe4000b0f0c00 */
[----:B------:R-:W-:Y:S01]  /*a740*/  ISETP.GE.AND P6, PT, R95, UR4, PT ;  /* 0x000000045f007c0c */ /* 0x000fe2000bfc6270 */
[----:B------:R0:W5:Y:S01]  /*a750*/  @!P4 LDG.E.64 R28, desc[UR10][R10.64] ;  /* 0x0000000a0a1cc981 */ /* 0x000162000c1e1b00 */
[----:B------:R-:W-:-:S03]  /*a760*/  ISETP.GE.AND P5, PT, R237, UR4, PT ;  /* 0x00000004ed007c0c */ /* 0x000fc6000bfa6270 */
[----:B------:R0:W5:Y:S01]  /*a770*/  @!P4 LDG.E.64 R30, desc[UR10][R12.64] ;  /* 0x0000000a0c1ec981 */ /* 0x000162000c1e1b00 */
[----:B------:R-:W-:Y:S02]  /*a780*/  ISETP.GE.AND P4, PT, R91, UR4, PT ;  /* 0x000000045b007c0c */ /* 0x000fe4000bf86270 */
        /* <DEDUP_REMOVED lines=12> */
.L_x_1462:
[----:B------:R-:W-:Y:S05]  /*a850*/  BSYNC B1 ;  /* 0x0000000000017941 */ /* 0x000fea0003800000 */
.L_x_1461:
[----:B------:R-:W2:Y:S01]  /*a860*/  LDL R90, [R1+0x20] ;  /* 0x00002000015a7983 */ /* 0x000ea20000100800 */
[----:B------:R-:W-:Y:S01]  /*a870*/  IMAD.MOV.U32 R3, RZ, RZ, R54 ;  /* 0x000000ffff037224 */ /* 0x000fe200078e0036 */
[----:B------:R-:W-:Y:S01]  /*a880*/  ISETP.NE.AND P4, PT, R23, 0x1, PT ;  /* 0x000000011700780c */ /* 0x000fe20003f85270 */
[----:B------:R-:W-:Y:S01]  /*a890*/  IMAD.MOV.U32 R0, RZ, RZ, R49 ;  /* 0x000000ffff007224 */ /* 0x000fe200078e0031 */
[----:B------:R-:W-:Y:S01]  /*a8a0*/  ULDC.64 UR4, c[0x0][0x3c8] ;  /* 0x0000f20000047ab9 */ /* 0x000fe20000000a00 */
[----:B0-----:R-:W-:Y:S01]  /*a8b0*/  IMAD.MOV.U32 R11, RZ, RZ, R56 ;  /* 0x000000ffff0b7224 */ /* 0x001fe200078e0038 */
        /* <DEDUP_REMOVED lines=15> */
[----:B------:R-:W-:Y:S01]  /*a9b0*/  IMAD R0, R94, 0x80, R18 ;  /* 0x000000805e007824 */ /* 0x000fe200078e0212 */
[----:B------:R-:W-:Y:S01]  /*a9c0*/  PRMT R108, R11, 0x7610, R108 ;  /* 0x000076100b6c7816 */ /* 0x000fe2000000006c */
[----:B------:R-:W-:Y:S01]  /*a9d0*/  IMAD.MOV.U32 R10, RZ, RZ, R63 ;  /* 0x000000ffff0a7224 */ /* 0x000fe200078e003f */
[----:B------:R-:W-:Y:S01]  /*a9e0*/  PRMT R121, R3, 0x7610, R121 ;  /* 0x0000761003797816 */ /* 0x000fe20000000079 */
[----:B------:R-:W-:Y:S01]  /*a9f0*/  IMAD.MOV.U32 R11, RZ, RZ, R53 ;  /* 0x000000ffff0b7224 */ /* 0x000fe200078e0035 */
[----:B------:R-:W-:Y:S01]  /*aa00*/  ULDC.64 UR6, c[0x0][0x3e0] ;  /* 0x0000f80000067ab9 */ /* 0x000fe20000000a00 */
[----:B------:R-:W-:Y:S01]  /*aa10*/  IMAD.MOV.U32 R12, RZ, RZ, R58 ;  /* 0x000000ffff0c7224 */ /* 0x000fe200078e003a */
[----:B------:R-:W-:Y:S01]  /*aa20*/  PRMT R129, R10, 0x7610, R129 ;  /* 0x000076100a817816 */ /* 0x000fe20000000081 */
[----:B------:R-:W-:Y:S01]  /*aa30*/  IMAD.MOV.U32 R13, RZ, RZ, R61 ;  /* 0x000000ffff0d7224 */ /* 0x000fe200078e003d */
[----:B------:R-:W0:Y:S01]  /*aa40*/  @P4 LDC R10, c[0x0][0x42c] ;  /* 0x00010b00ff0a4b82 */ /* 0x000e220000000800 */
[----:B------:R-:W-:-:S02]  /*aa50*/  PRMT R113, R11, 0x7610, R113 ;  /* 0x000076100b717816 */ /* 0x000fc40000000071 */
[----:B------:R-:W-:Y:S01]  /*aa60*/  PRMT R120, R12, 0x7610, R120 ;  /* 0x000076100c787816 */ /* 0x000fe20000000078 */
[----:B------:R-:W-:Y:S01]  /*aa70*/  IMAD.MOV.U32 R12, RZ, RZ, R60 ;  /* 0x000000ffff0c7224 */ /* 0x000fe200078e003c */
[----:B------:R-:W-:-:S03]  /*aa80*/  PRMT R131, R13, 0x7610, R131 ;  /* 0x000076100d837816 */ /* 0x000fc60000000083 */
[----:B------:R-:W1:Y:S01]  /*aa90*/  @P4 LDC R11, c[0x0][0x430] ;  /* 0x00010c00ff0b4b82 */ /* 0x000e620000000800 */
[----:B------:R-:W-:Y:S01]  /*aaa0*/  PRMT R130, R12, 0x7610, R130 ;  /* 0x000076100c827816 */ /* 0x000fe20000000082 */
[----:B--2---:R-:W-:Y:S02]  /*aab0*/  IMAD R3, R90, 0x20, R0 ;  /* 0x000000205a037824 */ /* 0x004fe400078e0200 */
[----:B------:R-:W2:Y:S01]  /*aac0*/  LDL R90, [R1+0x68] ;  /* 0x00006800015a7983 */ /* 0x000ea20000100800 */
[----:B------:R-:W-:Y:S02]  /*aad0*/  IMAD.MOV.U32 R0, RZ, RZ, R34 ;  /* 0x000000ffff007224 */ /* 0x000fe400078e0022 */
[----:B------:R-:W-:Y:S02]  /*aae0*/  IMAD.MOV.U32 R12, RZ, RZ, R35 ;  /* 0x000000ffff0c7224 */ /* 0x000fe400078e0023 */
[----:B------:R-:W-:Y:S01]  /*aaf0*/  IMAD.MOV.U32 R13, RZ, RZ, R38 ;  /* 0x000000ffff0d7224 */ /* 0x000fe200078e0026 */
[----:B------:R-:W-:Y:S01]  /*ab00*/  PRMT R89, R0, 0x7610, R89 ;  /* 0x0000761000597816 */ /* 0x000fe20000000059 */
[----:B0-----:R-:W-:Y:S01]  /*ab10*/  @P4 IMAD.HI.U32 R0, R3, R10, RZ ;  /* 0x0000000a03004227 */ /* 0x001fe200078e00ff */
[----:B------:R-:W-:-:S02]  /*ab20*/  PRMT R88, R12, 0x7610, R88 ;  /* 0x000076100c587816 */ /* 0x000fc40000000058 */
[----:B------:R-:W-:Y:S01]  /*ab30*/  PRMT R91, R13, 0x7610, R91 ;  /* 0x000076100d5b7816 */ /* 0x000fe2000000005b */
[----:B------:R-:W-:Y:S01]  /*ab40*/  IMAD.MOV.U32 R12, RZ, RZ, R41 ;  /* 0x000000ffff0c7224 */ /* 0x000fe200078e0029 */
[----:B-1----:R-:W-:Y:S01]  /*ab50*/  @P4 SHF.R.U32.HI R3, RZ, R11, R0 ;  /* 0x0000000bff034219 */ /* 0x002fe20000011600 */
[----:B------:R-:W-:Y:S02]  /*ab60*/  IMAD.MOV.U32 R23, RZ, RZ, R39 ;  /* 0x000000ffff177224 */ /* 0x000fe400078e0027 */
[----:B------:R-:W-:Y:S01]  /*ab70*/  IMAD.MOV.U32 R10, RZ, RZ, R40 ;  /* 0x000000ffff0a7224 */ /* 0x000fe200078e0028 */
[----:B------:R-:W-:Y:S01]  /*ab80*/  PRMT R99, R12, 0x7610, R99 ;  /* 0x000076100c637816 */ /* 0x000fe20000000063 */
[----:B------:R-:W-:Y:S01]  /*ab90*/  IMAD.MOV.U32 R13, RZ, RZ, R44 ;  /* 0x000000ffff0d7224 */ /* 0x000fe200078e002c */
[----:B------:R-:W-:Y:S01]  /*aba0*/  SHF.R.S32.HI R11, RZ, 0x1f, R3 ;  /* 0x0000001fff0b7819 */ /* 0x000fe20000011403 */
        /* <DEDUP_REMOVED lines=8> */
[----:B------:R-:W-:Y:S01]  /*ac30*/  IMAD.WIDE.U32 R12, R3, R84, R82 ;  /* 0x00000054030c7225 */ /* 0x000fe200078e0052 */
[----:B------:R-:W-:-:S02]  /*ac40*/  PRMT R87, R0, 0x7610, R87 ;  /* 0x0000761000577816 */ /* 0x000fc40000000057 */
[----:B------:R-:W-:Y:S01]  /*ac50*/  PRMT R103, R23, 0x7610, R103 ;  /* 0x0000761017677816 */ /* 0x000fe20000000067 */
[C---:B------:R-:W-:Y:S01]  /*ac60*/  IMAD R84, R11.reuse, R84, RZ ;  /* 0x000000540b547224 */ /* 0x040fe200078e02ff */
[----:B------:R-:W-:Y:S01]  /*ac70*/  PRMT R86, R10, 0x7610, R86 ;  /* 0x000076100a567816 */ /* 0x000fe20000000056 */
[-C--:B------:R-:W-:Y:S02]  /*ac80*/  IMAD R0, R11, R14.reuse, RZ ;  /* 0x0000000e0b007224 */ /* 0x080fe400078e02ff */
[----:B------:R-:W-:Y:S02]  /*ac90*/  IMAD.MOV.U32 R10, RZ, RZ, R37 ;  /* 0x000000ffff0a7224 */ /* 0x000fe400078e0025 */
[----:B------:R-:W-:-:S03]  /*aca0*/  IMAD.WIDE.U32 R80, R3, R14, R80 ;  /* 0x0000000e03507225 */ /* 0x000fc600078e0050 */
[----:B------:R-:W-:Y:S01]  /*acb0*/  PRMT R100, R10, 0x7610, R100 ;  /* 0x000076100a647816 */ /* 0x000fe20000000064 */
[C---:B------:R-:W-:Y:S01]  /*acc0*/  IMAD R23, R3.reuse, R85, R84 ;  /* 0x0000005503177224 */ /* 0x040fe200078e0254 */
[----:B------:R-:W-:Y:S01]  /*acd0*/  LEA R10, P4, R12, UR4, 0x1 ;  /* 0x000000040c0a7c11 */ /* 0x000fe2000f8808ff */
[----:B------:R-:W-:Y:S01]  /*ace0*/  IMAD R3, R3, R15, R0 ;  /* 0x0000000f03037224 */ /* 0x000fe200078e0200 */
[----:B------:R-:W-:Y:S01]  /*acf0*/  LEA R0, P5, R80, UR6, 0x1 ;  /* 0x0000000650007c11 */ /* 0x000fe2000f8a08ff */
[----:B------:R-:W-:Y:S01]  /*ad00*/  IMAD.IADD R23, R13, 0x1, R23 ;  /* 0x000000010d177824 */ /* 0x000fe200078e0217 */
[----:B------:R-:W-:Y:S01]  /*ad10*/  UMOV UR4, 0xffffffff ;  /* 0xffffffff00047882 */ /* 0x000fe20000000000 */
[----:B------:R-:W-:Y:S02]  /*ad20*/  IMAD.IADD R3, R81, 0x1, R3 ;  /* 0x0000000151037824 */ /* 0x000fe400078e0203 */
[----:B------:R-:W-:Y:S01]  /*ad30*/  IMAD.MOV.U32 R11, RZ, RZ, R42 ;  /* 0x000000ffff0b7224 */ /* 0x000fe200078e002a */
[----:B------:R-:W-:Y:S01]  /*ad40*/  LEA.HI.X R23, R12, UR5, R23, 0x1, P4 ;  /* 0x000000050c177c11 */ /* 0x000fe2000a0f0c17 */
[----:B------:R-:W-:Y:S01]  /*ad50*/  IMAD.MOV.U32 R14, RZ, RZ, R43 ;  /* 0x000000ffff0e7224 */ /* 0x000fe200078e002b */
[----:B------:R-:W-:-:S02]  /*ad60*/  LEA.HI.X R3, R80, UR7, R3, 0x1, P5 ;  /* 0x0000000750037c11 */ /* 0x000fc4000a8f0c03 */
[----:B------:R-:W-:Y:S02]  /*ad70*/  PRMT R105, R11, 0x7610, R105 ;  /* 0x000076100b697816 */ /* 0x000fe40000000069 */
[----:B------:R-:W-:Y:S02]  /*ad80*/  PRMT R106, R14, 0x7610, R106 ;  /* 0x000076100e6a7816 */ /* 0x000fe4000000006a */
[----:B--2---:R-:W-:Y:S01]  /*ad90*/  LEA.HI R80, R90, R90, RZ, 0x1 ;  /* 0x0000005a5a507211 */ /* 0x004fe200078f08ff */
[----:B------:R-:W-:Y:S06]  /*ada0*/  BRA.DIV UR4, `(.L_x_1463) ;  /* 0x000001ea045c7947 */ /* 0x000fec000b800000 */
.L_x_1785:
[----:B------:R-:W-:-:S03]  /*adb0*/  UMOV UR4, 0xffffffff ;  /* 0xffffffff00047882 */ /* 0x000fc60000000000 */
[----:B------:R-:W-:Y:S05]  /*adc0*/  BRA.DIV UR4, `(.L_x_1464) ;  /* 0x000001ea047c7947 */ /* 0x000fea000b800000 */
.L_x_1788:
[----:B------:R-:W-:-:S03]  /*add0*/  UMOV UR4, 0xffffffff ;  /* 0xffffffff00047882 */ /* 0x000fc60000000000 */
[----:B------:R-:W-:Y:S05]  /*ade0*/  BRA.DIV UR4, `(.L_x_1465) ;  /* 0x000001ea049c7947 */ /* 0x000fea000b800000 */
.L_x_1791:
[----:B------:R-:W-:-:S03]  /*adf0*/  UMOV UR4, 0xffffffff ;  /* 0xffffffff00047882 */ /* 0x000fc60000000000 */
[----:B------:R-:W-:Y:S05]  /*ae00*/  BRA.DIV UR4, `(.L_x_1466) ;  /* 0x000001ea04bc7947 */ /* 0x000fea000b800000 */
.L_x_1794:
[----:B------:R-:W-:-:S03]  /*ae10*/  UMOV UR4, 0xffffffff ;  /* 0xffffffff00047882 */ /* 0x000fc60000000000 */
[----:B------:R-:W-:Y:S05]  /*ae20*/  BRA.DIV UR4, `(.L_x_1467) ;  /* 0x000001ea04dc7947 */ /* 0x000fea000b800000 */
.L_x_1797:
[----:B------:R-:W-:-:S03]  /*ae30*/  UMOV UR4, 0xffffffff ;  /* 0xffffffff00047882 */ /* 0x000fc60000000000 */
[----:B------:R-:W-:Y:S05]  /*ae40*/  BRA.DIV UR4, `(.L_x_1468) ;  /* 0x000001ea04fc7947 */ /* 0x000fea000b800000 */
.L_x_1800:
[----:B------:R-:W-:-:S03]  /*ae50*/  UMOV UR4, 0xffffffff ;  /* 0xffffffff00047882 */ /* 0x000fc60000000000 */
[----:B------:R-:W-:Y:S05]  /*ae60*/  BRA.DIV UR4, `(.L_x_1469) ;  /* 0x000001ee041c7947 */ /* 0x000fea000b800000 */
.L_x_1803:
[----:B------:R-:W-:-:S03]  /*ae70*/  UMOV UR4, 0xffffffff ;  /* 0xffffffff00047882 */ /* 0x000fc60000000000 */
[----:B------:R-:W-:Y:S05]  /*ae80*/  BRA.DIV UR4, `(.L_x_1470) ;  /* 0x000001ee043c7947 */ /* 0x000fea000b800000 */
.L_x_1806:
[----:B------:R-:W-:-:S03]  /*ae90*/  UMOV UR4, 0xffffffff ;  /* 0xffffffff00047882 */ /* 0x000fc60000000000 */
[----:B------:R-:W-:Y:S05]  /*aea0*/  BRA.DIV UR4, `(.L_x_1471) ;  /* 0x000001ee045c7947 */ /* 0x000fea000b800000 */
.L_x_1809:
[----:B------:R-:W-:-:S03]  /*aeb0*/  UMOV UR4, 0xffffffff ;  /* 0xffffffff00047882 */ /* 0x000fc60000000000 */
[----:B------:R-:W-:Y:S05]  /*aec0*/  BRA.DIV UR4, `(.L_x_1472) ;  /* 0x000001ee047c7947 */ /* 0x000fea000b800000 */
.L_x_1812:
[----:B------:R-:W-:-:S03]  /*aed0*/  UMOV UR4, 0xffffffff ;  /* 0xffffffff00047882 */ /* 0x000fc60000000000 */
[----:B------:R-:W-:Y:S05]  /*aee0*/  BRA.DIV UR4, `(.L_x_1473) ;  /* 0x000001ee049c7947 */ /* 0x000fea000b800000 */
.L_x_1815:
[----:B------:R-:W-:-:S03]  /*aef0*/  UMOV UR4, 0xffffffff ;  /* 0xffffffff00047882 */ /* 0x000fc60000000000 */
[----:B------:R-:W-:Y:S05]  /*af00*/  BRA.DIV UR4, `(.L_x_1474) ;  /* 0x000001ee04bc7947 */ /* 0x000fea000b800000 */
.L_x_1818:
[----:B------:R-:W-:-:S03]  /*af10*/  UMOV UR4, 0xffffffff ;  /* 0xffffffff00047882 */ /* 0x000fc60000000000 */
[----:B------:R-:W-:Y:S05]  /*af20*/  BRA.DIV UR4, `(.L_x_1475) ;  /* 0x000001ee04dc7947 */ /* 0x000fea000b800000 */
.L_x_1821:
[----:B------:R-:W-:Y:S01]  /*af30*/  UMOV UR4, 0xffffffff ;  /* 0xffffffff00047882 */ /* 0x000fe20000000000 */
[----:B------:R-:W-:Y:S02]  /*af40*/  LOP3.LUT R80, R80, 0xfffffffe, RZ, 0xc0, !PT ;  /* 0xfffffffe50507812 */ /* 0x000fe400078ec0ff */
[----:B------:R-:W-:Y:S05]  /*af50*/  BRA.DIV UR4, `(.L_x_1476) ;  /* 0x000001ee04f87947 */ /* 0x000fea000b800000 */
.L_x_1824:
[----:B------:R-:W-:Y:S01]  /*af60*/  UMOV UR4, 0xffffffff ;  /* 0xffffffff00047882 */ /* 0x000fe20000000000 */
[----:B------:R-:W-:Y:S02]  /*af70*/  IMAD.IADD R80, R90, 0x1, -R80 ;  /* 0x000000015a507824 */ /* 0x000fe400078e0a50 */
[----:B------:R-:W-:Y:S05]  /*af80*/  BRA.DIV UR4, `(.L_x_1477) ;  /* 0x000001f204147947 */ /* 0x000fea000b800000 */
.L_x_1827:
[----:B------:R-:W-:Y:S01]  /*af90*/  UMOV UR4, 0xffffffff ;  /* 0xffffffff00047882 */ /* 0x000fe20000000000 */
[----:B------:R-:W-:Y:S02]  /*afa0*/  SHF.L.U32 R97, R80, 0x1f, RZ ;  /* 0x0000001f50617819 */ /* 0x000fe400000006ff */
[----:B------:R-:W-:Y:S05]  /*afb0*/  BRA.DIV UR4, `(.L_x_1478) ;  /* 0x000001f204307947 */ /* 0x000fea000b800000 */
.L_x_1830:
[----:B------:R-:W0:Y:S01]  /*afc0*/  SYNCS.PHASECHK.TRANS64.TRYWAIT P4, [R16+URZ+0x30800], R97 ;  /* 0x03080061100075a7 */ /* 0x000e22000808017f */
[----:B------:R-:W-:Y:S01]  /*afd0*/  IMAD.MOV.U32 R0, RZ, RZ, R46 ;  /* 0x000000ffff007224 */ /* 0x000fe200078e002e */
[----:B------:R-:W-:Y:S01]  /*afe0*/  BSSY B1, `(.L_x_1479) ;  /* 0x0000023000017945 */ /* 0x000fe20003800000 */
[----:B------:R-:W-:Y:S02]  /*aff0*/  IMAD.MOV.U32 R3, RZ, RZ, R47 ;  /* 0x000000ffff037224 */ /* 0x000fe400078e002f */
        /* <DEDUP_REMOVED lines=32> */
[----:B0-----:R-:W-:Y:S06]  /*b200*/  @!P4 BRA `(.L_x_1480) ;  /* 0x000001ec00c4c947 */ /* 0x001fec0003800000 */
.L_x_1831:
[----:B------:R-:W-:Y:S05]  /*b210*/  BSYNC B1 ;  /* 0x0000000000017941 */ /* 0x000fea0003800000 */
.L_x_1479:
[----:B------:R-:W-:Y:S01]  /*b220*/  BSSY B1, `(.L_x_1481) ;  /* 0x00000ce000017945 */ /* 0x000fe20003800000 */
[----:B------:R-:W-:Y:S02]  /*b230*/  PRMT R96, R12, 0x7610, R96 ;  /* 0x000076100c607816 */ /* 0x000fe40000000060 */
[----:B0-----:R-:W-:Y:S01]  /*b240*/  PRMT R97, R13, 0x7610, R97 ;  /* 0x000076100d617816 */ /* 0x001fe20000000061 */
[----:B------:R-:W-:Y:S06]  /*b250*/  @P0 BRA `(.L_x_1482) ;  /* 0x0000000c00280947 */ /* 0x000fec0003800000 */
[----:B------:R-:W2:Y:S01]  /*b260*/  LDL R15, [R1+0x10] ;  /* 0x00001000010f7983 */ /* 0x000ea20000100800 */
[----:B------:R-:W0:Y:S03]  /*b270*/  LDC R12, c[0x0][0x3d4] ;  /* 0x0000f500ff0c7b82 */ /* 0x000e260000000800 */
[----:B------:R-:W3:Y:S04]  /*b280*/  LDL R14, [R1+0x14] ;  /* 0x00001400010e7983 */ /* 0x000ee80000100800 */
[----:B------:R1:W5:Y:S01]  /*b290*/  LDL R144, [R1+0x4c] ;  /* 0x00004c0001907983 */ /* 0x0003620000100800 */
[----:B------:R-:W-:Y:S01]  /*b2a0*/  BSSY B2, `(.L_x_1483) ;  /* 0x0000034000027945 */ /* 0x000fe20003800000 */
[----:B0-----:R-:W-:-:S02]  /*b2b0*/  ISETP.GE.AND P0, PT, R208, R12, PT ;  /* 0x0000000cd000720c */ /* 0x001fc40003f06270 */
[-C--:B------:R-:W-:Y:S02]  /*b2c0*/  ISETP.GE.AND P5, PT, R237, R12.reuse, PT ;  /* 0x0000000ced00720c */ /* 0x080fe40003fa6270 */
[-C--:B--2---:R-:W-:Y:S02]  /*b2d0*/  ISETP.GE.AND P4, PT, R15, R12.reuse, PT ;  /* 0x0000000c0f00720c */ /* 0x084fe40003f86270 */
[----:B---3--:R-:W-:-:S07]  /*b2e0*/  ISETP.GE.AND P6, PT, R14, R12, PT ;  /* 0x0000000c0e00720c */ /* 0x008fce0003fc6270 */
[----:B-1----:R-:W-:Y:S06]  /*b2f0*/  @P0 BRA `(.L_x_1484) ;  /* 0x0000000000b80947 */ /* 0x002fec0003800000 */
[----:B-----5:R-:W0:Y:S01]  /*b300*/  LDS.128 R12, [R144] ;  /* 0x00000000900c7984 */ /* 0x020e220000000c00 */
[--C-:B------:R-:W-:Y:S02]  /*b310*/  SHF.R.U64 R141, R78, 0x10, R79.reuse ;  /* 0x000000104e8d7819 */ /* 0x100fe4000000124f */
[----:B------:R-:W-:Y:S02]  /*b320*/  SHF.R.U32.HI R78, RZ, 0x10, R79 ;  /* 0x00000010ff4e7819 */ /* 0x000fe4000001164f */
[--C-:B------:R-:W-:Y:S02]  /*b330*/  SHF.R.U64 R79, R76, 0x10, R77.reuse ;  /* 0x000000104c4f7819 */ /* 0x100fe4000000124d */
[----:B------:R-:W-:Y:S02]  /*b340*/  SHF.R.U32.HI R76, RZ, 0x10, R77 ;  /* 0x00000010ff4c7819 */ /* 0x000fe4000001164d */
[----:B------:R-:W-:Y:S02]  /*b350*/  PRMT R137, R137, 0x5410, R78 ;  /* 0x0000541089897816 */ /* 0x000fe4000000004e */
[----:B------:R-:W-:-:S02]  /*b360*/  PRMT R139, R139, 0x5410, R76 ;  /* 0x000054108b8b7816 */ /* 0x000fc4000000004c */
[----:B------:R-:W-:Y:S02]  /*b370*/  PRMT R136, R136, 0x5410, R141 ;  /* 0x0000541088887816 */ /* 0x000fe4000000008d */
[----:B------:R-:W-:Y:S01]  /*b380*/  PRMT R140, R138, 0x5410, R79 ;  /* 0x000054108a8c7816 */ /* 0x000fe2000000004f */
[C---:B------:R-:W-:Y:S01]  /*b390*/  IMAD.U32 R141, R139.reuse, 0x10000, RZ ;  /* 0x000100008b8d7824 */ /* 0x040fe200078e00ff */
[----:B------:R-:W-:Y:S01]  /*b3a0*/  LOP3.LUT R139, R139, 0xffff0000, RZ, 0xc0, !PT ;  /* 0xffff00008b8b7812 */ /* 0x000fe200078ec0ff */
[C---:B------:R-:W-:Y:S01]  /*b3b0*/  IMAD.U32 R138, R137.reuse, 0x10000, RZ ;  /* 0x00010000898a7824 */ /* 0x040fe200078e00ff */
[----:B------:R-:W-:Y:S02]  /*b3c0*/  LOP3.LUT R137, R137, 0xffff0000, RZ, 0xc0, !PT ;  /* 0xffff000089897812 */ /* 0x000fe400078ec0ff */
[C---:B0-----:R-:W-:Y:S01]  /*b3d0*/  LOP3.LUT R77, R14.reuse, 0xffff0000, RZ, 0xc0, !PT ;  /* 0xffff00000e4d7812 */ /* 0x041fe200078ec0ff */
[----:B------:R-:W-:Y:S01]  /*b3e0*/  IMAD.U32 R76, R14, 0x10000, RZ ;  /* 0x000100000e4c7824 */ /* 0x000fe200078e00ff */
[C---:B------:R-:W-:Y:S01]  /*b3f0*/  LOP3.LUT R79, R15.reuse, 0xffff0000, RZ, 0xc0, !PT ;  /* 0xffff00000f4f7812 */ /* 0x040fe200078ec0ff */
[----:B------:R-:W-:-:S02]  /*b400*/  IMAD.U32 R78, R15, 0x10000, RZ ;  /* 0x000100000f4e7824 */ /* 0x000fc400078e00ff */
[C---:B------:R-:W-:Y:S01]  /*b410*/  FMUL.FTZ R143, R77.reuse, R141 ;  /* 0x0000008d4d8f7220 */ /* 0x040fe20000410000 */
[-C--:B------:R-:W-:Y:S01]  /*b420*/  FMUL.FTZ R142, R77, R138.reuse ;  /* 0x0000008a4d8e7220 */ /* 0x080fe20000410000 */
[C---:B------:R-:W-:Y:S01]  /*b430*/  FMUL.FTZ R77, R79.reuse, R139 ;  /* 0x0000008b4f4d7220 */ /* 0x040fe20000410000 */
[----:B------:R-:W-:Y:S02]  /*b440*/  IMAD.U32 R14, R12, 0x10000, RZ ;  /* 0x000100000c0e7824 */ /* 0x000fe400078e00ff */
[C---:B------:R-:W-:Y:S01]  /*b450*/  FFMA.FTZ R143, R76.reuse, R138, -R143 ;  /* 0x0000008a4c8f7223 */ /* 0x040fe2000001088f */
[----:B------:R-:W-:Y:S01]  /*b460*/  FFMA.FTZ R142, R76, R141, R142 ;  /* 0x0000008d4c8e7223 */ /* 0x000fe2000001008e */
[-C--:B------:R-:W-:Y:S01]  /*b470*/  FMUL.FTZ R141, R79, R137.reuse ;  /* 0x000000894f8d7220 */ /* 0x080fe20000410000 */
[----:B------:R-:W-:Y:S01]  /*b480*/  FFMA.FTZ R138, R78, R137, -R77 ;  /* 0x000000894e8a7223 */ /* 0x000fe2000001084d */
[C---:B------:R-:W-:Y:S01]  /*b490*/  IMAD.U32 R15, R13.reuse, 0x10000, RZ ;  /* 0x000100000d0f7824 */ /* 0x040fe200078e00ff */
        /* <DEDUP_REMOVED lines=8> */
[----:B------:R-:W-:Y:S01]  /*b520*/  FMUL.FTZ R76, R12, R77 ;  /* 0x0000004d0c4c7220 */ /* 0x000fe20000410000 */
[----:B------:R-:W-:-:S02]  /*b530*/  FMUL.FTZ R78, R13, R140 ;  /* 0x0000008c0d4e7220 */ /* 0x000fc40000410000 */
[-C--:B------:R-:W-:Y:S01]  /*b540*/  FMUL.FTZ R139, R13, R136.reuse ;  /* 0x000000880d8b7220 */ /* 0x080fe20000410000 */
[C---:B------:R-:W-:Y:S01]  /*b550*/  FFMA.FTZ R12, R14.reuse, R77, -R137 ;  /* 0x0000004d0e0c7223 */ /* 0x040fe20000010889 */
[----:B------:R-:W-:Y:S01]  /*b560*/  FFMA.FTZ R79, R14, R79, R76 ;  /* 0x0000004f0e4f7223 */ /* 0x000fe2000001004c */
[C---:B------:R-:W-:Y:S01]  /*b570*/  FFMA.FTZ R13, R15.reuse, R136, -R78 ;  /* 0x000000880f0d7223 */ /* 0x040fe2000001084e */
[----:B------:R-:W-:Y:S01]  /*b580*/  FFMA.FTZ R140, R15, R140, R139 ;  /* 0x0000008c0f8c7223 */ /* 0x000fe2000001008b */
[----:B------:R-:W-:Y:S02]  /*b590*/  F2FP.BF16.F32.PACK_AB R14, R142, R143 ;  /* 0x0000008f8e0e723e */ /* 0x000fe400000010ff */
[----:B------:R-:W-:Y:S02]  /*b5a0*/  F2FP.BF16.F32.PACK_AB R15, R141, R138 ;  /* 0x0000008a8d0f723e */ /* 0x000fe400000010ff */
[----:B------:R-:W-:Y:S02]  /*b5b0*/  F2FP.BF16.F32.PACK_AB R12, R79, R12 ;  /* 0x0000000c4f0c723e */ /* 0x000fe400000010ff */
[----:B------:R-:W-:-:S05]  /*b5c0*/  F2FP.BF16.F32.PACK_AB R13, R140, R13 ;  /* 0x0000000d8c0d723e */ /* 0x000fca00000010ff */
[----:B------:R0:W-:Y:S02]  /*b5d0*/  STS.128 [R144], R12 ;  /* 0x0000000c90007388 */ /* 0x0001e40000000c00 */
.L_x_1484:
[----:B------:R-:W-:Y:S05]  /*b5e0*/  BSYNC B2 ;  /* 0x0000000000027941 */ /* 0x000fea0003800000 */
.L_x_1483:
[----:B------:R-:W-:Y:S04]  /*b5f0*/  BSSY B2, `(.L_x_1485) ;  /* 0x0000030000027945 */ /* 0x000fe80003800000 */
[----:B------:R-:W-:Y:S05]  /*b600*/  @P4 BRA `(.L_x_1486) ;  /* 0x0000000000b84947 */ /* 0x000fea0003800000 */
[----:B0----5:R-:W0:Y:S01]  /*b610*/  LDS.128 R12, [R144+0x4000] ;  /* 0x00400000900c7984 */ /* 0x021e220000000c00 */
[----:B------:R-:W-:Y:S02]  /*b620*/  SHF.R.U64 R74, R74, 0x10, R75 ;  /* 0x000000104a4a7819 */ /* 0x000fe4000000124b */
[----:B------:R-:W-:Y:S02]  /*b630*/  SHF.R.U64 R72, R72, 0x10, R73 ;  /* 0x0000001048487819 */ /* 0x000fe40000001249 */
[----:B------:R-:W-:Y:S02]  /*b640*/  SHF.R.U32.HI R75, RZ, 0x10, R75 ;  /* 0x00000010ff4b7819 */ /* 0x000fe4000001164b */
[----:B------:R-:W-:Y:S02]  /*b650*/  SHF.R.U32.HI R73, RZ, 0x10, R73 ;  /* 0x00000010ff497819 */ /* 0x000fe40000011649 */
[----:B------:R-:W-:Y:S02]  /*b660*/  PRMT R134, R134, 0x5410, R75 ;  /* 0x0000541086867816 */ /* 0x000fe4000000004b */
[----:B------:R-:W-:-:S02]  /*b670*/  PRMT R132, R132, 0x5410, R73 ;  /* 0x0000541084847816 */ /* 0x000fc40000000049 */
[----:B------:R-:W-:Y:S01]  /*b680*/  PRMT R133, R133, 0x5410, R72 ;  /* 0x0000541085857816 */ /* 0x000fe20000000048 */
[C---:B------:R-:W-:Y:S01]  /*b690*/  IMAD.U32 R76, R134.reuse, 0x10000, RZ ;  /* 0x00010000864c7824 */ /* 0x040fe200078e00ff */
[----:B------:R-:W-:Y:S01]  /*b6a0*/  LOP3.LUT R134, R134, 0xffff0000, RZ, 0xc0, !PT ;  /* 0xffff000086867812 */ /* 0x000fe200078ec0ff */
[C---:B------:R-:W-:Y:S01]  /*b6b0*/  IMAD.U32 R77, R132.reuse, 0x10000, RZ ;  /* 0x00010000844d7824 */ /* 0x040fe200078e00ff */
[----:B------:R-:W-:Y:S02]  /*b6c0*/  LOP3.LUT R132, R132, 0xffff0000, RZ, 0xc0, !PT ;  /* 0xffff000084847812 */ /* 0x000fe400078ec0ff */
[----:B------:R-:W-:Y:S02]  /*b6d0*/  PRMT R135, R135, 0x5410, R74 ;  /* 0x0000541087877816 */ /* 0x000fe4000000004a */
[C---:B0-----:R-:W-:Y:S01]  /*b6e0*/  LOP3.LUT R73, R14.reuse, 0xffff0000, RZ, 0xc0, !PT ;  /* 0xffff00000e497812 */ /* 0x041fe200078ec0ff */
[----:B------:R-:W-:Y:S01]  /*b6f0*/  IMAD.U32 R72, R14, 0x10000, RZ ;  /* 0x000100000e487824 */ /* 0x000fe200078e00ff */
[C---:B------:R-:W-:Y:S01]  /*b700*/  LOP3.LUT R75, R15.reuse, 0xffff0000, RZ, 0xc0, !PT ;  /* 0xffff00000f4b7812 */ /* 0x040fe200078ec0ff */
[----:B------:R-:W-:-:S02]  /*b710*/  IMAD.U32 R74, R15, 0x10000, RZ ;  /* 0x000100000f4a7824 */ /* 0x000fc400078e00ff */
[C---:B------:R-:W-:Y:S01]  /*b720*/  FMUL.FTZ R78, R73.reuse, R76 ;  /* 0x0000004c494e7220 */ /* 0x040fe20000410000 */
[-C--:B------:R-:W-:Y:S01]  /*b730*/  FMUL.FTZ R79, R73, R77.reuse ;  /* 0x0000004d494f7220 */ /* 0x080fe20000410000 */
[----:B------:R-:W-:Y:S01]  /*b740*/  FMUL.FTZ R73, R75, R132 ;  /* 0x000000844b497220 */ /* 0x000fe20000410000 */
[----:B------:R-:W-:Y:S02]  /*b750*/  IMAD.U32 R14, R12, 0x10000, RZ ;  /* 0x000100000c0e7824 */ /* 0x000fe400078e00ff */
[C---:B------:R-:W-:Y:S01]  /*b760*/  FFMA.FTZ R137, R72.reuse, R77, R78 ;  /* 0x0000004d48897223 */ /* 0x040fe2000001004e */
[----:B------:R-:W-:Y:S02]  /*b770*/  IMAD.U32 R15, R13, 0x10000, RZ ;  /* 0x000100000d0f7824 */ /* 0x000fe400078e00ff */
[----:B------:R-:W-:Y:S01]  /*b780*/  FFMA.FTZ R136, R72, R76, -R79 ;  /* 0x0000004c48887223 */ /* 0x000fe2000001084f */
[-C--:B------:R-:W-:Y:S01]  /*b790*/  FMUL.FTZ R77, R75, R134.reuse ;  /* 0x000000864b4d7220 */ /* 0x080fe20000410000 */
[----:B------:R-:W-:Y:S01]  /*b7a0*/  LOP3.LUT R12, R12, 0xffff0000, RZ, 0xc0, !PT ;  /* 0xffff00000c0c7812 */ /* 0x000fe200078ec0ff */
[C---:B------:R-:W-:Y:S01]  /*b7b0*/  FFMA.FTZ R134, R74.reuse, R134, -R73 ;  /* 0x000000864a867223 */ /* 0x040fe20000010849 */
[----:B------:R-:W-:Y:S01]  /*b7c0*/  LOP3.LUT R13, R13, 0xffff0000, RZ, 0xc0, !PT ;  /* 0xffff00000d0d7812 */ /* 0x000fe200078ec0ff */
[C---:B------:R-:W-:Y:S01]  /*b7d0*/  IMAD.U32 R75, R133.reuse, 0x10000, RZ ;  /* 0x00010000854b7824 */ /* 0x040fe200078e00ff */
[----:B------:R-:W-:Y:S01]  /*b7e0*/  LOP3.LUT R76, R133, 0xffff0000, RZ, 0xc0, !PT ;  /* 0xffff0000854c7812 */ /* 0x000fe200078ec0ff */
[C---:B------:R-:W-:Y:S01]  /*b7f0*/  IMAD.U32 R73, R135.reuse, 0x10000, RZ ;  /* 0x0001000087497824 */ /* 0x040fe200078e00ff */
[----:B------:R-:W-:Y:S01]  /*b800*/  LOP3.LUT R72, R135, 0xffff0000, RZ, 0xc0, !PT ;  /* 0xffff000087487812 */ /* 0x000fe200078ec0ff */
        /* <DEDUP_REMOVED lines=14> */
.L_x_1486:
[----:B------:R-:W-:Y:S05]  /*b8f0*/  BSYNC B2 ;  /* 0x0000000000027941 */ /* 0x000fea0003800000 */
.L_x_1485:
[----:B------:R-:W-:Y:S04]  /*b900*/  BSSY B2, `(.L_x_1487) ;  /* 0x0000030000027945 */ /* 0x000fe80003800000 */
[----:B------:R-:W-:Y:S05]  /*b910*/  @P5 BRA `(.L_x_1488) ;  /* 0x0000000000b85947 */ /* 0x000fea0003800000 */
[----:B01---5:R-:W0:Y:S01]  /*b920*/  LDS.128 R12, [R144+0x8000] ;  /* 0x00800000900c7984 */ /* 0x023e220000000c00 */
[--C-:B------:R-:W-:Y:S02]  /*b930*/  SHF.R.U64 R73, R70, 0x10, R71.reuse ;  /* 0x0000001046497819 */ /* 0x100fe40000001247 */
[----:B------:R-:W-:Y:S02]  /*b940*/  SHF.R.U32.HI R70, RZ, 0x10, R71 ;  /* 0x00000010ff467819 */ /* 0x000fe40000011647 */
[--C-:B------:R-:W-:Y:S02]  /*b950*/  SHF.R.U64 R71, R68, 0x10, R69.reuse ;  /* 0x0000001044477819 */ /* 0x100fe40000001245 */
[----:B------:R-:W-:Y:S02]  /*b960*/  SHF.R.U32.HI R68, RZ, 0x10, R69 ;  /* 0x00000010ff447819 */ /* 0x000fe40000011645 */
[----:B------:R-:W-:Y:S02]  /*b970*/  PRMT R125, R125, 0x5410, R70 ;  /* 0x000054107d7d7816 */ /* 0x000fe40000000046 */
[----:B------:R-:W-:-:S02]  /*b980*/  PRMT R127, R127, 0x5410, R68 ;  /* 0x000054107f7f7816 */ /* 0x000fc40000000044 */
[----:B------:R-:W-:Y:S01]  /*b990*/  PRMT R124, R124, 0x5410, R73 ;  /* 0x000054107c7c7816 */ /* 0x000fe20000000049 */
[----:B------:R-:W-:Y:S01]  /*b9a0*/  IMAD.U32 R72, R125, 0x10000, RZ ;  /* 0x000100007d487824 */ /* 0x000fe200078e00ff */
[----:B------:R-:W-:Y:S01]  /*b9b0*/  PRMT R126, R126, 0x5410, R71 ;  /* 0x000054107e7e7816 */ /* 0x000fe20000000047 */
[C---:B------:R-:W-:Y:S01]  /*b9c0*/  IMAD.U32 R73, R127.reuse, 0x10000, RZ ;  /* 0x000100007f497824 */ /* 0x040fe200078e00ff */
[----:B------:R-:W-:Y:S02]  /*b9d0*/  LOP3.LUT R127, R127, 0xffff0000, RZ, 0xc0, !PT ;  /* 0xffff00007f7f7812 */ /* 0x000fe400078ec0ff */
[----:B------:R-:W-:Y:S02]  /*b9e0*/  LOP3.LUT R125, R125, 0xffff0000, RZ, 0xc0, !PT ;  /* 0xffff00007d7d7812 */ /* 0x000fe400078ec0ff */
[C---:B0-----:R-:W-:Y:S01]  /*b9f0*/  LOP3.LUT R69, R14.reuse, 0xffff0000, RZ, 0xc0, !PT ;  /* 0xffff00000e457812 */ /* 0x041fe200078ec0ff */
[----:B------:R-:W-:Y:S01]  /*ba00*/  IMAD.U32 R68, R14, 0x10000, RZ ;  /* 0x000100000e447824 */ /* 0x000fe200078e00ff */
[C---:B------:R-:W-:Y:S01]  /*ba10*/  LOP3.LUT R71, R15.reuse, 0xffff0000, RZ, 0xc0, !PT ;  /* 0xffff00000f477812 */ /* 0x040fe200078ec0ff */
[----:B------:R-:W-:-:S02]  /*ba20*/  IMAD.U32 R70, R15, 0x10000, RZ ;  /* 0x000100000f467824 */ /* 0x000fc400078e00ff */
[CC--:B------:R-:W-:Y:S01]  /*ba30*/  FMUL.FTZ R74, R69.reuse, R72.reuse ;  /* 0x00000048454a7220 */ /* 0x0c0fe20000410000 */
[----:B------:R-:W-:Y:S01]  /*ba40*/  FMUL.FTZ R75, R69, R73 ;  /* 0x00000049454b7220 */ /* 0x000fe20000410000 */
[C---:B------:R-:W-:Y:S01]  /*ba50*/  FMUL.FTZ R69, R71.reuse, R127 ;  /* 0x0000007f47457220 */ /* 0x040fe20000410000 */
[----:B------:R-:W-:Y:S02]  /*ba60*/  IMAD.U32 R14, R12, 0x10000, RZ ;  /* 0x000100000c0e7824 */ /* 0x000fe400078e00ff */
        /* <DEDUP_REMOVED lines=9> */
[----:B------:R-:W-:Y:S01]  /*bb00*/  FFMA.FTZ R72, R68, R72, -R75 ;  /* 0x0000004844487223 */ /* 0x000fe2000001084b */
        /* <DEDUP_REMOVED lines=15> */
.L_x_1488:
[----:B------:R-:W-:Y:S05]  /*bc00*/  BSYNC B2 ;  /* 0x0000000000027941 */ /* 0x000fea0003800000 */
.L_x_1487:
[----:B------:R-:W-:Y:S05]  /*bc10*/  @P6 BRA `(.L_x_1482) ;  /* 0x0000000000b86947 */ /* 0x000fea0003800000 */
[----:B012--5:R-:W0:Y:S01]  /*bc20*/  LDS.128 R12, [R144+0xc000] ;  /* 0x00c00000900c7984 */ /* 0x027e220000000c00 */
        /* <DEDUP_REMOVED lines=45> */
.L_x_1482:
[----:B------:R-:W-:Y:S05]  /*bf00*/  BSYNC B1 ;  /* 0x0000000000017941 */ /* 0x000fea0003800000 */
.L_x_1481:
[----:B------:R-:W-:Y:S04]  /*bf10*/  BSSY B1, `(.L_x_1489) ;  /* 0x00000cc000017945 */ /* 0x000fe80003800000 */
[----:B------:R-:W-:Y:S05]  /*bf20*/  @P1 BRA `(.L_x_1490) ;  /* 0x0000000c00281947 */ /* 0x000fea0003800000 */
[----:B0123--:R-:W2:Y:S01]  /*bf30*/  LDL R14, [R1+0x10] ;  /* 0x00001000010e7983 */ /* 0x00fea20000100800 */
        /* <DEDUP_REMOVED lines=9> */
[----:B-----5:R-:W0:Y:S01]  /*bfd0*/  LDS.128 R12, [R68+0x1000] ;  /* 0x00100000440c7984 */ /* 0x020e220000000c00 */
        /* <DEDUP_REMOVED lines=45> */
.L_x_1492:
[----:B------:R-:W-:Y:S05]  /*c2b0*/  BSYNC B2 ;  /* 0x0000000000027941 */ /* 0x000fea0003800000 */
.L_x_1491:
[----:B------:R-:W-:Y:S04]  /*c2c0*/  BSSY B2, `(.L_x_1493) ;  /* 0x0000030000027945 */ /* 0x000fe80003800000 */
[----:B------:R-:W-:Y:S05]  /*c2d0*/  @P1 BRA `(.L_x_1494) ;  /* 0x0000000000b81947 */ /* 0x000fea0003800000 */
[----:B0----5:R-:W0:Y:S01]  /*c2e0*/  LDS.128 R12, [R68+0x5000] ;  /* 0x00500000440c7984 */ /* 0x021e220000000c00 */
        /* <DEDUP_REMOVED lines=45> */
.L_x_1494:
[----:B------:R-:W-:Y:S05]  /*c5c0*/  BSYNC B2 ;  /* 0x0000000000027941 */ /* 0x000fea0003800000 */
.L_x_1493:
        /* <DEDUP_REMOVED lines=48> */
.L_x_1496:
[----:B------:R-:W-:Y:S05]  /*c8d0*/  BSYNC B2 ;  /* 0x0000000000027941 */ /* 0x000fea0003800000 */
.L_x_1495:
        /* <DEDUP_REMOVED lines=22> */
[C---:B------:R-:W-:Y:S01]  /*ca40*/  FFMA.FTZ R57, R48.reuse, R53, R56 ;  /* 0x0000003530397223 */ /* 0x040fe20000010038 */
[-C--:B------:R-:W-:Y:S01]  /*ca50*/  FMUL.FTZ R53, R51, R107.reuse ;  /* 0x0000006b33357220 */ /* 0x080fe20000410000 */
[C---:B------:R-:W-:Y:S02]  /*ca60*/  IMAD.U32 R15, R13.reuse, 0x10000, RZ ;  /* 0x000100000d0f7824 */ /* 0x040fe400078e00ff */
[----:B------:R-:W-:Y:S01]  /*ca70*/  FFMA.FTZ R54, R48, R52, -R55 ;  /* 0x0000003430367223 */ /* 0x000fe20000010837 */
[----:B------:R-:W-:Y:S01]  /*ca80*/  IMAD.U32 R51, R108, 0x10000, RZ ;  /* 0x000100006c337824 */ /* 0x000fe200078e00ff */
[----:B------:R-:W-:Y:S01]  /*ca90*/  LOP3.LUT R12, R12, 0xffff0000, RZ, 0xc0, !PT ;  /* 0xffff00000c0c7812 */ /* 0x000fe200078ec0ff */
[----:B------:R-:W-:Y:S01]  /*caa0*/  FFMA.FTZ R107, R50, R107, -R49 ;  /* 0x0000006b326b7223 */ /* 0x000fe20000010831 */
[----:B------:R-:W-:Y:S01]  /*cab0*/  LOP3.LUT R13, R13, 0xffff0000, RZ, 0xc0, !PT ;  /* 0xffff00000d0d7812 */ /* 0x000fe200078ec0ff */
[C---:B------:R-:W-:Y:S01]  /*cac0*/  IMAD.U32 R49, R101.reuse, 0x10000, RZ ;  /* 0x0001000065317824 */ /* 0x040fe200078e00ff */
        /* <DEDUP_REMOVED lines=15> */
[----:B------:R4:W-:Y:S02]  /*cbc0*/  STS.128 [R68+0xd000], R12 ;  /* 0x00d0000c44007388 */ /* 0x0009e40000000c00 */
.L_x_1490:
[----:B------:R-:W-:Y:S05]  /*cbd0*/  BSYNC B1 ;  /* 0x0000000000017941 */ /* 0x000fea0003800000 */
.L_x_1489:
[----:B------:R-:W-:Y:S04]  /*cbe0*/  BSSY B1, `(.L_x_1497) ;  /* 0x00000cc000017945 */ /* 0x000fe80003800000 */
[----:B------:R-:W-:Y:S05]  /*cbf0*/  @P2 BRA `(.L_x_1498) ;  /* 0x0000000c00282947 */ /* 0x000fea0003800000 */
[----:B01234-:R-:W2:Y:S01]  /*cc00*/  LDL R14, [R1+0x10] ;  /* 0x00001000010e7983 */ /* 0x01fea20000100800 */
        /* <DEDUP_REMOVED lines=55> */
.L_x_1500:
[----:B------:R-:W-:Y:S05]  /*cf80*/  BSYNC B2 ;  /* 0x0000000000027941 */ /* 0x000fea0003800000 */
.L_x_1499:
        /* <DEDUP_REMOVED lines=23> */
[----:B------:R-:W-:Y:S01]  /*d100*/  FFMA.FTZ R49, R40, R45, R48 ;  /* 0x0000002d28317223 */ /* 0x000fe20000010030 */
[-C--:B------:R-:W-:Y:S01]  /*d110*/  FMUL.FTZ R45, R43, R99.reuse ;  /* 0x000000632b2d7220 */ /* 0x080fe20000410000 */
[----:B------:R-:W-:Y:S01]  /*d120*/  FFMA.FTZ R99, R42, R99, -R41 ;  /* 0x000000632a637223 */ /* 0x000fe20000010829 */
[----:B------:R-:W-:Y:S02]  /*d130*/  IMAD.U32 R15, R13, 0x10000, RZ ;  /* 0x000100000d0f7824 */ /* 0x000fe400078e00ff */
[----:B------:R-:W-:Y:S01]  /*d140*/  FFMA.FTZ R46, R40, R44, -R47 ;  /* 0x0000002c282e7223 */ /* 0x000fe2000001082f */
        /* <DEDUP_REMOVED lines=8> */
[----:B------:R-:W-:-:S02]  /*d1d0*/  FMUL.FTZ R42, R12, R41 ;  /* 0x000000290c2a7220 */ /* 0x000fc40000410000 */
[C---:B------:R-:W-:Y:S01]  /*d1e0*/  FMUL.FTZ R44, R13.reuse, R40 ;  /* 0x000000280d2c7220 */ /* 0x040fe20000410000 */
[C---:B------:R-:W-:Y:S01]  /*d1f0*/  FFMA.FTZ R12, R14.reuse, R41, -R45 ;  /* 0x000000290e0c7223 */ /* 0x040fe2000001082d */
[-C--:B------:R-:W-:Y:S01]  /*d200*/  FMUL.FTZ R47, R13, R98.reuse ;  /* 0x000000620d2f7220 */ /* 0x080fe20000410000 */
[----:B------:R-:W-:Y:S01]  /*d210*/  FFMA.FTZ R43, R14, R43, R42 ;  /* 0x0000002b0e2b7223 */ /* 0x000fe2000001002a */
[----:B------:R-:W-:Y:S01]  /*d220*/  FFMA.FTZ R13, R15, R98, -R44 ;  /* 0x000000620f0d7223 */ /* 0x000fe2000001082c */
[----:B------:R-:W-:Y:S01]  /*d230*/  F2FP.BF16.F32.PACK_AB R14, R49, R46 ;  /* 0x0000002e310e723e */ /* 0x000fe200000010ff */
[----:B------:R-:W-:Y:S01]  /*d240*/  FFMA.FTZ R40, R15, R40, R47 ;  /* 0x000000280f287223 */ /* 0x000fe2000001002f */
[----:B------:R-:W-:Y:S02]  /*d250*/  F2FP.BF16.F32.PACK_AB R15, R106, R99 ;  /* 0x000000636a0f723e */ /* 0x000fe400000010ff */
[----:B------:R-:W-:Y:S02]  /*d260*/  F2FP.BF16.F32.PACK_AB R12, R43, R12 ;  /* 0x0000000c2b0c723e */ /* 0x000fe400000010ff */
[----:B------:R-:W-:-:S05]  /*d270*/  F2FP.BF16.F32.PACK_AB R13, R40, R13 ;  /* 0x0000000d280d723e */ /* 0x000fca00000010ff */
[----:B------:R1:W-:Y:S02]  /*d280*/  STS.128 [R52+0x6000], R12 ;  /* 0x0060000c34007388 */ /* 0x0003e40000000c00 */
.L_x_1502:
[----:B------:R-:W-:Y:S05]  /*d290*/  BSYNC B2 ;  /* 0x0000000000027941 */ /* 0x000fea0003800000 */
.L_x_1501:
[----:B------:R-:W-:Y:S04]  /*d2a0*/  BSSY B2, `(.L_x_1503) ;  /* 0x0000030000027945 */ /* 0x000fe80003800000 */
[----:B------:R-:W-:Y:S05]  /*d2b0*/  @P2 BRA `(.L_x_1504) ;  /* 0x0000000000b82947 */ /* 0x000fea0003800000 */
[----:B01---5:R-:W0:Y:S01]  /*d2c0*/  LDS.128 R12, [R52+0xa000] ;  /* 0x00a00000340c7984 */ /* 0x023e220000000c00 */
        /* <DEDUP_REMOVED lines=45> */
.L_x_1504:
[----:B------:R-:W-:Y:S05]  /*d5a0*/  BSYNC B2 ;  /* 0x0000000000027941 */ /* 0x000fea0003800000 */
.L_x_1503:
[----:B------:R-:W-:Y:S05]  /*d5b0*/  @P4 BRA `(.L_x_1498) ;  /* 0x0000000000b84947 */ /* 0x000fea0003800000 */
[----:B012--5:R-:W0:Y:S01]  /*d5c0*/  LDS.128 R12, [R52+0xe000] ;  /* 0x00e00000340c7984 */ /* 0x027e220000000c00 */
        /* <DEDUP_REMOVED lines=45> */
.L_x_1498:
[----:B------:R-:W-:Y:S05]  /*d8a0*/  BSYNC B1 ;  /* 0x0000000000017941 */ /* 0x000fea0003800000 */
.L_x_1497:
        /* <DEDUP_REMOVED lines=57> */
.L_x_1507:
[----:B------:R-:W-:Y:S05]  /*dc40*/  BSYNC B1 ;  /* 0x0000000000017941 */ /* 0x000fea0003800000 */
.L_x_1506:
        /* <DEDUP_REMOVED lines=48> */
.L_x_1509:
[----:B------:R-:W-:Y:S05]  /*df50*/  BSYNC B1 ;  /* 0x0000000000017941 */ /* 0x000fea0003800000 */
.L_x_1508:
[----:B------:R-:W-:Y:S04]  /*df60*/  BSSY B1, `(.L_x_1510) ;  /* 0x0000030000017945 */ /* 0x000fe80003800000 */
[----:B------:R-:W-:Y:S05]  /*df70*/  @P2 BRA `(.L_x_1511) ;  /* 0x0000000000b82947 */ /* 0x000fea0003800000 */
[----:B01---5:R-:W0:Y:S01]  /*df80*/  LDS.128 R12, [R36+0xb000] ;  /* 0x00b00000240c7984 */ /* 0x023e220000000c00 */
[----:B------:R-:W-:Y:S02]  /*df90*/  SHF.R.U64 R24, R6, 0x10, R7 ;  /* 0x0000001006187819 */ /* 0x000fe40000001207 */
[--C-:B------:R-:W-:Y:S02]  /*dfa0*/  SHF.R.U64 R6, R20, 0x10, R21.reuse ;  /* 0x0000001014067819 */ /* 0x100fe40000001215 */
        /* <DEDUP_REMOVED lines=9> */
[----:B------:R-:W-:Y:S01]  /*e040*/  PRMT R81, R81, 0x5410, R6 ;  /* 0x0000541051517816 */ /* 0x000fe20000000006 */
        /* <DEDUP_REMOVED lines=11> */
[----:B------:R-:W-:Y:S01]  /*e100*/  FFMA.FTZ R26, R20, R27, R14 ;  /* 0x0000001b141a7223 */ /* 0x000fe2000001000e */
[-C--:B------:R-:W-:Y:S01]  /*e110*/  FMUL.FTZ R20, R15, R80.reuse ;  /* 0x000000500f147220 */ /* 0x080fe20000410000 */
        /* <DEDUP_REMOVED lines=20> */
.L_x_1511:
[----:B------:R-:W-:Y:S05]  /*e260*/  BSYNC B1 ;  /* 0x0000000000017941 */ /* 0x000fea0003800000 */
.L_x_1510:
[----:B------:R-:W-:Y:S05]  /*e270*/  @P3 BRA `(.L_x_1505) ;  /* 0x0000005000383947 */ /* 0x000fea0003800000 */
[----:B012--5:R-:W0:Y:S01]  /*e280*/  LDS.128 R12, [R36+0xf000] ;  /* 0x00f00000240c7984 */ /* 0x027e220000000c00 */
[----:B------:R-:W-:Y:S02]  /*e290*/  SHF.R.U64 R7, R4, 0x10, R5 ;  /* 0x0000001004077819 */ /* 0x000fe40000001205 */
[----:B------:R-:W-:Y:S02]  /*e2a0*/  SHF.R.U32.HI R4, RZ, 0x10, R9 ;  /* 0x00000010ff047819 */ /* 0x000fe40000011609 */
[----:B------:R-:W-:Y:S02]  /*e2b0*/  SHF.R.U32.HI R6, RZ, 0x10, R5 ;  /* 0x00000010ff067819 */ /* 0x000fe40000011605 */
[----:B------:R-:W-:Y:S02]  /*e2c0*/  SHF.R.U64 R5, R8, 0x10, R9 ;  /* 0x0000001008057819 */ /* 0x000fe40000001209 */
[----:B------:R-:W-:Y:S02]  /*e2d0*/  PRMT R11, R11, 0x5410, R4 ;  /* 0x000054100b0b7816 */ /* 0x000fe40000000004 */
[----:B------:R-:W-:-:S02]  /*e2e0*/  PRMT R9, R3, 0x5410, R6 ;  /* 0x0000541003097816 */ /* 0x000fc40000000006 */
[----:B------:R-:W-:Y:S02]  /*e2f0*/  PRMT R20, R10, 0x5410, R5 ;  /* 0x000054100a147816 */ /* 0x000fe40000000005 */
[----:B------:R-:W-:Y:S01]  /*e300*/  PRMT R8, R0, 0x5410, R7 ;  /* 0x0000541000087816 */ /* 0x000fe20000000007 */
[----:B------:R-:W-:Y:S01]  /*e310*/  IMAD.U32 R10, R9, 0x10000, RZ ;  /* 0x00010000090a7824 */ /* 0x000fe200078e00ff */
[----:B------:R-:W-:Y:S02]  /*e320*/  LOP3.LUT R21, R11, 0xffff0000, RZ, 0xc0, !PT ;  /* 0xffff00000b157812 */ /* 0x000fe400078ec0ff */
[----:B------:R-:W-:Y:S01]  /*e330*/  LOP3.LUT R9, R9, 0xffff0000, RZ, 0xc0, !PT ;  /* 0xffff000009097812 */ /* 0x000fe200078ec0ff */
[C---:B0-----:R-:W-:Y:S01]  /*e340*/  IMAD.U32 R5, R14.reuse, 0x10000, RZ ;  /* 0x000100000e057824 */ /* 0x041fe200078e00ff */
[----:B------:R-:W-:Y:S01]  /*e350*/  LOP3.LUT R6, R14, 0xffff0000, RZ, 0xc0, !PT ;  /* 0xffff00000e067812 */ /* 0x000fe200078ec0ff */
[C---:B------:R-:W-:Y:S01]  /*e360*/  IMAD.U32 R7, R15.reuse, 0x10000, RZ ;  /* 0x000100000f077824 */ /* 0x040fe200078e00ff */
[----:B------:R-:W-:Y:S01]  /*e370*/  LOP3.LUT R14, R15, 0xffff0000, RZ, 0xc0, !PT ;  /* 0xffff00000f0e7812 */ /* 0x000fe200078ec0ff */
[----:B------:R-:W-:Y:S01]  /*e380*/  IMAD.U32 R15, R11, 0x10000, RZ ;  /* 0x000100000b0f7824 */ /* 0x000fe200078e00ff */
[C---:B------:R-:W-:Y:S01]  /*e390*/  LOP3.LUT R3, R12.reuse, 0xffff0000, RZ, 0xc0, !PT ;  /* 0xffff00000c037812 */ /* 0x040fe200078ec0ff */
[----:B------:R-:W-:Y:S01]  /*e3a0*/  IMAD.U32 R0, R12, 0x10000, RZ ;  /* 0x000100000c007824 */ /* 0x000fe200078e00ff */
[----:B------:R-:W-:Y:S01]  /*e3b0*/  LOP3.LUT R12, R13, 0xffff0000, RZ, 0xc0, !PT ;  /* 0xffff00000d0c7812 */ /* 0x000fe200078ec0ff */
[C---:B------:R-:W-:Y:S01]  /*e3c0*/  FMUL.FTZ R24, R6.reuse, R15 ;  /* 0x0000000f06187220 */ /* 0x040fe20000410000 */
[-C--:B------:R-:W-:Y:S01]  /*e3d0*/  FMUL.FTZ R6, R6, R10.reuse ;  /* 0x0000000a06067220 */ /* 0x080fe20000410000 */
[C---:B------:R-:W-:Y:S01]  /*e3e0*/  FMUL.FTZ R26, R14.reuse, R21 ;  /* 0x000000150e1a7220 */ /* 0x040fe20000410000 */
[----:B------:R-:W-:Y:S01]  /*e3f0*/  FMUL.FTZ R14, R14, R9 ;  /* 0x000000090e0e7220 */ /* 0x000fe20000410000 */
[C---:B------:R-:W-:Y:S01]  /*e400*/  FFMA.FTZ R24, R5.reuse, R10, -R24 ;  /* 0x0000000a05187223 */ /* 0x040fe20000010818 */
[----:B------:R-:W-:Y:S01]  /*e410*/  FFMA.FTZ R15, R5, R15, R6 ;  /* 0x0000000f050f7223 */ /* 0x000fe20000010006 */
[C---:B------:R-:W-:Y:S01]  /*e420*/  FFMA.FTZ R26, R7.reuse, R9, -R26 ;  /* 0x00000009071a7223 */ /* 0x040fe2000001081a */
[C---:B------:R-:W-:Y:S01]  /*e430*/  IMAD.U32 R6, R20.reuse, 0x10000, RZ ;  /* 0x0001000014067824 */ /* 0x040fe200078e00ff */
[----:B------:R-:W-:Y:S01]  /*e440*/  LOP3.LUT R11, R20, 0xffff0000, RZ, 0xc0, !PT ;  /* 0xffff0000140b7812 */ /* 0x000fe200078ec0ff */
[C---:B------:R-:W-:Y:S01]  /*e450*/  IMAD.U32 R5, R8.reuse, 0x10000, RZ ;  /* 0x0001000008057824 */ /* 0x040fe200078e00ff */
[----:B------:R-:W-:Y:S01]  /*e460*/  LOP3.LUT R9, R8, 0xffff0000, RZ, 0xc0, !PT ;  /* 0xffff000008097812 */ /* 0x000fe200078ec0ff */
[----:B------:R-:W-:Y:S01]  /*e470*/  FFMA.FTZ R21, R7, R21, R14 ;  /* 0x0000001507157223 */ /* 0x000fe2000001000e */
[----:B------:R-:W-:-:S02]  /*e480*/  IMAD.U32 R4, R13, 0x10000, RZ ;  /* 0x000100000d047824 */ /* 0x000fc400078e00ff */
[CC--:B------:R-:W-:Y:S01]  /*e490*/  FMUL.FTZ R7, R3.reuse, R6.reuse ;  /* 0x0000000603077220 */ /* 0x0c0fe20000410000 */
[----:B------:R-:W-:Y:S01]  /*e4a0*/  FMUL.FTZ R3, R3, R5 ;  /* 0x0000000503037220 */ /* 0x000fe20000410000 */
        /* <DEDUP_REMOVED lines=9> */
[----:B------:R-:W-:-:S05]  /*e540*/  F2FP.BF16.F32.PACK_AB R5, R12, R13 ;  /* 0x0000000d0c05723e */ /* 0x000fca00000010ff */
[----:B------:R0:W-:Y:S01]  /*e550*/  STS.128 [R36+0xf000], R4 ;  /* 0x00f0000424007388 */ /* 0x0001e20000000c00 */
[----:B------:R-:W-:Y:S05]  /*e560*/  BRA `(.L_x_1505) ;  /* 0x0000004c007c7947 */ /* 0x000fea0003800000 */
.L_x_1454:
[----:B------:R-:W2:Y:S04]  /*e570*/  LDL R3, [R1+0x74] ;  /* 0x0000740001037983 */ /* 0x000ea80000100800 */
[----:B------:R-:W3:Y:S01]  /*e580*/  LDL R0, [R1+0x70] ;  /* 0x0000700001007983 */ /* 0x000ee20000100800 */
[-C--:B------:R-:W-:Y:S01]  /*e590*/  ISETP.GE.AND P0, PT, R18, R21.reuse, PT ;  /* 0x000000151200720c */ /* 0x080fe20003f06270 */
[----:B------:R-:W-:Y:S01]  /*e5a0*/  BSSY B1, `(.L_x_1512) ;  /* 0x0000032000017945 */ /* 0x000fe20003800000 */
[----:B------:R-:W-:Y:S01]  /*e5b0*/  ISETP.GE.AND P1, PT, R233, R21, PT ;  /* 0x00000015e900720c */ /* 0x000fe20003f26270 */
[----:B------:R-:W-:Y:S01]  /*e5c0*/  IMAD.MOV.U32 R9, RZ, RZ, R27 ;  /* 0x000000ffff097224 */ /* 0x000fe200078e001b */
[----:B------:R-:W-:Y:S01]  /*e5d0*/  CS2R R34, SRZ ;  /* 0x0000000000227805 */ /* 0x000fe2000001ff00 */
[----:B------:R-:W-:Y:S01]  /*e5e0*/  IMAD.MOV.U32 R20, RZ, RZ, R82 ;  /* 0x000000ffff147224 */ /* 0x000fe200078e0052 */
[----:B------:R-:W-:Y:S01]  /*e5f0*/  CS2R R6, SRZ ;  /* 0x0000000000067805 */ /* 0x000fe2000001ff00 */
[----:B------:R-:W-:Y:S01]  /*e600*/  IMAD.MOV.U32 R8, RZ, RZ, R80 ;  /* 0x000000ffff087224 */ /* 0x000fe200078e0050 */
        /* <DEDUP_REMOVED lines=12> */
[----:B--2---:R-:W-:-:S02]  /*e6d0*/  ISETP.GE.AND P2, PT, R3, R21, PT ;  /* 0x000000150300720c */ /* 0x004fc40003f46270 */
[----:B---3--:R-:W-:Y:S01]  /*e6e0*/  ISETP.GE.AND P3, PT, R0, R21, PT ;  /* 0x000000150000720c */ /* 0x008fe20003f66270 */
[----:B------:R-:W-:Y:S01]  /*e6f0*/  IMAD.MOV.U32 R21, RZ, RZ, R25 ;  /* 0x000000ffff157224 */ /* 0x000fe200078e0019 */
[----:B------:R-:W-:Y:S01]  /*e700*/  CS2R R24, SRZ ;  /* 0x0000000000187805 */ /* 0x000fe2000001ff00 */
[----:B------:R-:W-:Y:S10]  /*e710*/  @P0 BRA `(.L_x_1513) ;  /* 0x0000000000680947 */ /* 0x000ff40003800000 */
[----:B------:R-:W-:Y:S01]  /*e720*/  IADD3 R3, P4, R12, R91, RZ ;  /* 0x0000005b0c037210 */ /* 0x000fe20007f9e0ff */
[----:B------:R-:W-:Y:S01]  /*e730*/  ULDC.64 UR4, c[0x0][0x3c8] ;  /* 0x0000f20000047ab9 */ /* 0x000fe20000000a00 */
[----:B------:R-:W-:Y:S01]  /*e740*/  IADD3 R0, P5, R10, R23, RZ ;  /* 0x000000170a007210 */ /* 0x000fe20007fbe0ff */
[----:B------:R-:W-:Y:S01]  /*e750*/  ULDC.64 UR6, c[0x0][0x3e0] ;  /* 0x0000f80000067ab9 */ /* 0x000fe20000000a00 */
[----:B------:R-:W-:Y:S01]  /*e760*/  CS2R R26, SRZ ;  /* 0x00000000001a7805 */ /* 0x000fe2000001ff00 */
[----:B------:R-:W-:Y:S01]  /*e770*/  IMAD.X R4, R13, 0x1, R95, P4 ;  /* 0x000000010d047824 */ /* 0x000fe200020e065f */
[----:B------:R-:W-:Y:S01]  /*e780*/  LEA R48, P4, R3, UR4, 0x1 ;  /* 0x0000000403307c11 */ /* 0x000fe2000f8808ff */
[----:B------:R-:W-:Y:S01]  /*e790*/  ULDC UR4, c[0x0][0x3d4] ;  /* 0x0000f50000047ab9 */ /* 0x000fe20000000800 */
[----:B------:R-:W-:Y:S02]  /*e7a0*/  CS2R R24, SRZ ;  /* 0x0000000000187805 */ /* 0x000fe4000001ff00 */
[----:B------:R-:W-:-:S02]  /*e7b0*/  ISETP.GE.AND P6, PT, R225, UR4, PT ;  /* 0x00000004e1007c0c */ /* 0x000fc4000bfc6270 */
[----:B------:R-:W-:Y:S02]  /*e7c0*/  CS2R R6, SRZ ;  /* 0x0000000000067805 */ /* 0x000fe4000001ff00 */
[----:B------:R-:W-:Y:S01]  /*e7d0*/  LEA.HI.X R49, R3, UR5, R4, 0x1, P4 ;  /* 0x0000000503317c11 */ /* 0x000fe2000a0f0c04 */
[----:B------:R-:W-:Y:S01]  /*e7e0*/  IMAD.X R3, R11, 0x1, R99, P5 ;  /* 0x000000010b037824 */ /* 0x000fe200028e0663 */
[----:B------:R-:W-:Y:S02]  /*e7f0*/  ISETP.GE.AND P5, PT, R228, UR4, PT ;  /* 0x00000004e4007c0c */ /* 0x000fe4000bfa6270 */
[----:B------:R-:W-:Y:S02]  /*e800*/  CS2R R4, SRZ ;  /* 0x0000000000047805 */ /* 0x000fe4000001ff00 */
[----:B------:R-:W-:Y:S02]  /*e810*/  LEA R52, P4, R0, UR6, 0x1 ;  /* 0x0000000600347c11 */ /* 0x000fe4000f8808ff */
[----:B------:R-:W-:-:S02]  /*e820*/  CS2R R46, SRZ ;  /* 0x00000000002e7805 */ /* 0x000fc4000001ff00 */
[----:B------:R-:W-:Y:S02]  /*e830*/  CS2R R44, SRZ ;  /* 0x00000000002c7805 */ /* 0x000fe4000001ff00 */
[----:B------:R-:W-:Y:S02]  /*e840*/  CS2R R30, SRZ ;  /* 0x00000000001e7805 */ /* 0x000fe4000001ff00 */
[----:B------:R-:W-:Y:S02]  /*e850*/  CS2R R28, SRZ ;  /* 0x00000000001c7805 */ /* 0x000fe4000001ff00 */
[----:B------:R-:W-:Y:S01]  /*e860*/  LEA.HI.X R53, R0, UR7, R3, 0x1, P4 ;  /* 0x0000000700357c11 */ /* 0x000fe2000a0f0c03 */
[----:B------:R-:W-:Y:S02]  /*e870*/  ULDC.64 UR8, c[0x0][0x208] ;  /* 0x0000820000087ab9 */ /* 0x000fe40000000a00 */
[----:B------:R0:W5:Y:S04]  /*e880*/  @!P6 LDG.E.128 R4, desc[UR8][R48.64+0x80] ;  /* 0x000080083004e981 */ /* 0x000168000c1e1d00 */
[----:B------:R0:W5:Y:S04]  /*e890*/  @!P5 LDG.E.128 R24, desc[UR8][R48.64] ;  /* 0x000000083018d981 */ /* 0x000168000c1e1d00 */
[----:B------:R0:W5:Y:S04]  /*e8a0*/  @!P5 LDG.E.128 R44, desc[UR8][R52.64] ;  /* 0x00000008342cd981 */ /* 0x000168000c1e1d00 */
[----:B------:R0:W5:Y:S02]  /*e8b0*/  @!P6 LDG.E.128 R28, desc[UR8][R52.64+0x80] ;  /* 0x00008008341ce981 */ /* 0x000164000c1e1d00 */
.L_x_1513:
[----:B------:R-:W-:Y:S05]  /*e8c0*/  BSYNC B1 ;  /* 0x0000000000017941 */ /* 0x000fea0003800000 */
.L_x_1512:
[----:B------:R-:W-:Y:S01]  /*e8d0*/  BSSY B1, `(.L_x_1514) ;  /* 0x000001f000017945 */ /* 0x000fe20003800000 */
[----:B-----5:R-:W-:Y:S01]  /*e8e0*/  IMAD.MOV.U32 R56, RZ, RZ, R6 ;  /* 0x000000ffff387224 */ /* 0x020fe200078e0006 */
[----:B0-----:R-:W-:Y:S01]  /*e8f0*/  CS2R R48, SRZ ;  /* 0x0000000000307805 */ /* 0x001fe2000001ff00 */
        /* <DEDUP_REMOVED lines=8> */
[----:B------:R-:W-:Y:S01]  /*e980*/  LEA R52, P4, R3, UR4, 0x1 ;  /* 0x0000000403347c11 */ /* 0x000fe2000f8808ff */
[----:B------:R-:W-:Y:S01]  /*e990*/  ULDC UR4, c[0x0][0x3d4] ;  /* 0x0000f50000047ab9 */ /* 0x000fe20000000800 */
[----:B------:R-:W-:-:S02]  /*e9a0*/  IADD3 R0, P5, P6, R23, R92, R10 ;  /* 0x0000005c17007210 */ /* 0x000fc40007ebe00a */
[----:B------:R-:W-:Y:S02]  /*e9b0*/  CS2R R34, SRZ ;  /* 0x0000000000227805 */ /* 0x000fe4000001ff00 */
[----:B------:R-:W-:Y:S02]  /*e9c0*/  LEA.HI.X R53, R3, UR5, R32, 0x1, P4 ;  /* 0x0000000503357c11 */ /* 0x000fe4000a0f0c20 */
[----:B------:R-:W-:Y:S02]  /*e9d0*/  CS2R R32, SRZ ;  /* 0x0000000000207805 */ /* 0x000fe4000001ff00 */
[----:B------:R-:W-:Y:S02]  /*e9e0*/  IADD3.X R3, R99, R90, R11, P5, P6 ;  /* 0x0000005a63037210 */ /* 0x000fe40002fec40b */
[----:B------:R-:W-:Y:S02]  /*e9f0*/  CS2R R50, SRZ ;  /* 0x0000000000327805 */ /* 0x000fe4000001ff00 */
[----:B------:R-:W-:-:S02]  /*ea00*/  ISETP.GE.AND P5, PT, R228, UR4, PT ;  /* 0x00000004e4007c0c */ /* 0x000fc4000bfa6270 */
[----:B------:R-:W-:Y:S02]  /*ea10*/  CS2R R48, SRZ ;  /* 0x0000000000307805 */ /* 0x000fe4000001ff00 */
[----:B------:R-:W-:Y:S02]  /*ea20*/  ISETP.GE.AND P6, PT, R225, UR4, PT ;  /* 0x00000004e1007c0c */ /* 0x000fe4000bfc6270 */
[----:B------:R-:W-:Y:S02]  /*ea30*/  CS2R R42, SRZ ;  /* 0x00000000002a7805 */ /* 0x000fe4000001ff00 */
[C---:B------:R-:W-:Y:S02]  /*ea40*/  LEA R54, P4, R0.reuse, UR6, 0x1 ;  /* 0x0000000600367c11 */ /* 0x040fe4000f8808ff */
[----:B------:R-:W-:Y:S01]  /*ea50*/  CS2R R40, SRZ ;  /* 0x0000000000287805 */ /* 0x000fe2000001ff00 */
[----:B------:R-:W-:Y:S01]  /*ea60*/  ULDC.64 UR8, c[0x0][0x208] ;  /* 0x0000820000087ab9 */ /* 0x000fe20000000a00 */
[----:B------:R-:W-:Y:S01]  /*ea70*/  LEA.HI.X R55, R0, UR7, R3, 0x1, P4 ;  /* 0x0000000700377c11 */ /* 0x000fe2000a0f0c03 */
[----:B------:R0:W5:Y:S04]  /*ea80*/  @!P5 LDG.E.128 R36, desc[UR8][R52.64] ;  /* 0x000000083424d981 */ /* 0x000168000c1e1d00 */
[----:B------:R0:W5:Y:S04]  /*ea90*/  @!P6 LDG.E.128 R32, desc[UR8][R52.64+0x80] ;  /* 0x000080083420e981 */ /* 0x000168000c1e1d00 */
[----:B------:R0:W5:Y:S04]  /*eaa0*/  @!P5 LDG.E.128 R48, desc[UR8][R54.64] ;  /* 0x000000083630d981 */ /* 0x000168000c1e1d00 */
[----:B------:R0:W5:Y:S02]  /*eab0*/  @!P6 LDG.E.128 R40, desc[UR8][R54.64+0x80] ;  /* 0x000080083628e981 */ /* 0x000164000c1e1d00 */
.L_x_1515:
[----:B------:R-:W-:Y:S05]  /*eac0*/  BSYNC B1 ;  /* 0x0000000000017941 */ /* 0x000fea0003800000 */
.L_x_1514:
[----:B------:R-:W-:Y:S01]  /*ead0*/  IMAD.MOV.U32 R0, RZ, RZ, R4 ;  /* 0x000000ffff007224 */ /* 0x000fe200078e0004 */
[----:B------:R-:W1:Y:S01]  /*eae0*/  LDC R98, c[0x0][0x428] ;  /* 0x00010a00ff627b82 */ /* 0x000e620000000800 */
[----:B------:R-:W-:Y:S01]  /*eaf0*/  IMAD.MOV.U32 R3, RZ, RZ, R5 ;  /* 0x000000ffff037224 */ /* 0x000fe200078e0005 */
[----:B------:R-:W-:Y:S01]  /*eb00*/  BSSY B1, `(.L_x_1516) ;  /* 0x0000050000017945 */ /* 0x000fe20003800000 */
        /* <DEDUP_REMOVED lines=23> */
[----:B------:R-:W-:-:S02]  /*ec80*/  PRMT R121, R56, 0x7610, R121 ;  /* 0x0000761038797816 */ /* 0x000fc40000000079 */
[----:B------:R-:W-:Y:S02]  /*ec90*/  CS2R R66, SRZ ;  /* 0x0000000000427805 */ /* 0x000fe4000001ff00 */
[----:B------:R-:W-:Y:S01]  /*eca0*/  PRMT R92, R92, 0x5410, R0 ;  /* 0x000054105c5c7816 */ /* 0x000fe20000000000 */
[----:B------:R-:W-:Y:S01]  /*ecb0*/  IMAD.MOV.U32 R0, RZ, RZ, R45 ;  /* 0x000000ffff007224 */ /* 0x000fe200078e002d */
[----:B------:R-:W-:Y:S01]  /*ecc0*/  PRMT R140, R3, 0x7610, R140 ;  /* 0x00007610038c7816 */ /* 0x000fe2000000008c */
[----:B------:R-:W-:Y:S01]  /*ecd0*/  IMAD.MOV.U32 R3, RZ, RZ, R34 ;  /* 0x000000ffff037224 */ /* 0x000fe200078e0022 */
[----:B------:R-:W-:Y:S02]  /*ece0*/  PRMT R122, R57, 0x7610, R122 ;  /* 0x00007610397a7816 */ /* 0x000fe4000000007a */
[----:B------:R-:W-:Y:S02]  /*ecf0*/  CS2R R54, SRZ ;  /* 0x0000000000367805 */ /* 0x000fe4000001ff00 */
[----:B------:R-:W-:-:S02]  /*ed00*/  PRMT R110, R52, 0x7610, R110 ;  /* 0x00007610346e7816 */ /* 0x000fc4000000006e */
[----:B------:R-:W-:Y:S02]  /*ed10*/  CS2R R52, SRZ ;  /* 0x0000000000347805 */ /* 0x000fe4000001ff00 */
[----:B------:R-:W-:Y:S02]  /*ed20*/  PRMT R139, R0, 0x7610, R139 ;  /* 0x00007610008b7816 */ /* 0x000fe4000000008b */
[----:B------:R-:W-:Y:S02]  /*ed30*/  CS2R R58, SRZ ;  /* 0x00000000003a7805 */ /* 0x000fe4000001ff00 */
[----:B------:R-:W-:Y:S02]  /*ed40*/  PRMT R109, R3, 0x7610, R109 ;  /* 0x00007610036d7816 */ /* 0x000fe4000000006d */
        /* <DEDUP_REMOVED lines=12> */
[----:B-1----:R-:W-:Y:S06]  /*ee10*/  @P2 BRA `(.L_x_1517) ;  /* 0x0000000000782947 */ /* 0x002fec0003800000 */
[----:B------:R-:W-:Y:S01]  /*ee20*/  LEA R0, P4, R84, R12, 0x6 ;  /* 0x0000000c54007211 */ /* 0x000fe200078830ff */
[----:B------:R-:W-:Y:S01]  /*ee30*/  ULDC.64 UR4, c[0x0][0x3c8] ;  /* 0x0000f20000047ab9 */ /* 0x000fe20000000a00 */
[----:B------:R-:W-:Y:S01]  /*ee40*/  ULDC.64 UR6, c[0x0][0x3e0] ;  /* 0x0000f80000067ab9 */ /* 0x000fe20000000a00 */
[----:B------:R-:W-:Y:S02]  /*ee50*/  CS2R R58, SRZ ;  /* 0x00000000003a7805 */ /* 0x000fe4000001ff00 */
[----:B------:R-:W-:Y:S02]  /*ee60*/  IADD3 R3, P5, R0, R91, RZ ;  /* 0x0000005b00037210 */ /* 0x000fe40007fbe0ff */
[----:B------:R-:W-:Y:S02]  /*ee70*/  CS2R R56, SRZ ;  /* 0x0000000000387805 */ /* 0x000fe4000001ff00 */
[----:B------:R-:W-:Y:S02]  /*ee80*/  LEA.HI.X R52, R84, R13, R85, 0x6, P4 ;  /* 0x0000000d54347211 */ /* 0x000fe400020f3455 */
[----:B------:R-:W-:-:S02]  /*ee90*/  CS2R R82, SRZ ;  /* 0x0000000000527805 */ /* 0x000fc4000001ff00 */
[----:B------:R-:W-:Y:S02]  /*eea0*/  LEA R0, P4, R14, R10, 0x6 ;  /* 0x0000000a0e007211 */ /* 0x000fe400078830ff */
[----:B------:R-:W-:Y:S02]  /*eeb0*/  CS2R R80, SRZ ;  /* 0x0000000000507805 */ /* 0x000fe4000001ff00 */
[----:B------:R-:W-:Y:S01]  /*eec0*/  CS2R R62, SRZ ;  /* 0x00000000003e7805 */ /* 0x000fe2000001ff00 */
[----:B------:R-:W-:Y:S01]  /*eed0*/  IMAD.X R52, R52, 0x1, R95, P5 ;  /* 0x0000000134347824 */ /* 0x000fe200028e065f */
[----:B------:R-:W-:Y:S01]  /*eee0*/  LEA R86, P5, R3, UR4, 0x1 ;  /* 0x0000000403567c11 */ /* 0x000fe2000f8a08ff */
[----:B------:R-:W-:Y:S01]  /*eef0*/  ULDC UR4, c[0x0][0x3d4] ;  /* 0x0000f50000047ab9 */ /* 0x000fe20000000800 */
[----:B------:R-:W-:Y:S02]  /*ef00*/  IADD3 R0, P6, R0, R23, RZ ;  /* 0x0000001700007210 */ /* 0x000fe40007fde0ff */
[----:B------:R-:W-:-:S02]  /*ef10*/  CS2R R60, SRZ ;  /* 0x00000000003c7805 */ /* 0x000fc4000001ff00 */
[----:B------:R-:W-:Y:S01]  /*ef20*/  LEA.HI.X R54, R14, R11, R15, 0x6, P4 ;  /* 0x0000000b0e367211 */ /* 0x000fe200020f340f */
[----:B------:R-:W-:Y:S01]  /*ef30*/  ULDC.64 UR8, c[0x0][0x208] ;  /* 0x0000820000087ab9 */ /* 0x000fe20000000a00 */
[----:B------:R-:W-:Y:S02]  /*ef40*/  LEA.HI.X R87, R3, UR5, R52, 0x1, P5 ;  /* 0x0000000503577c11 */ /* 0x000fe4000a8f0c34 */
[----:B------:R-:W-:Y:S02]  /*ef50*/  CS2R R52, SRZ ;  /* 0x0000000000347805 */ /* 0x000fe4000001ff00 */
[----:B------:R-:W-:Y:S01]  /*ef60*/  ISETP.GE.AND P5, PT, R228, UR4, PT ;  /* 0x00000004e4007c0c */ /* 0x000fe2000bfa6270 */
[----:B------:R-:W-:Y:S01]  /*ef70*/  IMAD.X R3, R54, 0x1, R99, P6 ;  /* 0x0000000136037824 */ /* 0x000fe200030e0663 */
[----:B------:R-:W-:Y:S02]  /*ef80*/  ISETP.GE.AND P6, PT, R225, UR4, PT ;  /* 0x00000004e1007c0c */ /* 0x000fe4000bfc6270 */
[----:B------:R-:W-:-:S02]  /*ef90*/  CS2R R54, SRZ ;  /* 0x0000000000367805 */ /* 0x000fc4000001ff00 */
[----:B------:R-:W-:-:S04]  /*efa0*/  LEA R88, P4, R0, UR6, 0x1 ;  /* 0x0000000600587c11 */ /* 0x000fc8000f8808ff */
[----:B------:R-:W-:-:S03]  /*efb0*/  LEA.HI.X R89, R0, UR7, R3, 0x1, P4 ;  /* 0x0000000700597c11 */ /* 0x000fc6000a0f0c03 */
[----:B------:R0:W5:Y:S04]  /*efc0*/  @!P5 LDG.E.128 R56, desc[UR8][R86.64] ;  /* 0x000000085638d981 */ /* 0x000168000c1e1d00 */
[----:B------:R0:W5:Y:S04]  /*efd0*/  @!P6 LDG.E.128 R52, desc[UR8][R86.64+0x80] ;  /* 0x000080085634e981 */ /* 0x000168000c1e1d00 */
[----:B------:R0:W5:Y:S04]  /*efe0*/  @!P5 LDG.E.128 R80, desc[UR8][R88.64] ;  /* 0x000000085850d981 */ /* 0x000168000c1e1d00 */
[----:B------:R0:W5:Y:S02]  /*eff0*/  @!P6 LDG.E.128 R60, desc[UR8][R88.64+0x80] ;  /* 0x00008008583ce981 */ /* 0x000164000c1e1d00 */
.L_x_1517:
[----:B------:R-:W-:Y:S05]  /*f000*/  BSYNC B1 ;  /* 0x0000000000017941 */ /* 0x000fea0003800000 */
.L_x_1516:
[----:B------:R-:W-:Y:S04]  /*f010*/  BSSY B1, `(.L_x_1518) ;  /* 0x0000020000017945 */ /* 0x000fe80003800000 */
[----:B------:R-:W-:Y:S05]  /*f020*/  @P3 BRA `(.L_x_1519) ;  /* 0x0000000000783947 */ /* 0x000fea0003800000 */
[----:B------:R-:W-:Y:S01]  /*f030*/  IMAD.WIDE.U32 R12, R84, 0x60, R12 ;  /* 0x00000060540c7825 */ /* 0x000fe200078e000c */
[----:B------:R-:W-:Y:S01]  /*f040*/  ULDC.64 UR4, c[0x0][0x3c8] ;  /* 0x0000f20000047ab9 */ /* 0x000fe20000000a00 */
[----:B------:R-:W-:Y:S01]  /*f050*/  ULDC.64 UR6, c[0x0][0x3e0] ;  /* 0x0000f80000067ab9 */ /* 0x000fe20000000a00 */
[----:B------:R-:W-:Y:S01]  /*f060*/  CS2R R70, SRZ ;  /* 0x0000000000467805 */ /* 0x000fe2000001ff00 */
[----:B------:R-:W-:Y:S01]  /*f070*/  IMAD.WIDE.U32 R10, R14, 0x60, R10 ;  /* 0x000000600e0a7825 */ /* 0x000fe200078e000a */
[----:B------:R-:W-:Y:S02]  /*f080*/  IADD3 R91, P4, R91, R12, RZ ;  /* 0x0000000c5b5b7210 */ /* 0x000fe40007f9e0ff */
[----:B------:R-:W-:Y:S02]  /*f090*/  CS2R R68, SRZ ;  /* 0x0000000000447805 */ /* 0x000fe4000001ff00 */
[----:B------:R-:W-:Y:S01]  /*f0a0*/  CS2R R66, SRZ ;  /* 0x0000000000427805 */ /* 0x000fe2000001ff00 */
[----:B------:R-:W-:Y:S01]  /*f0b0*/  IMAD R0, R85, 0x60, RZ ;  /* 0x0000006055007824 */ /* 0x000fe200078e02ff */
[----:B------:R-:W-:Y:S01]  /*f0c0*/  IADD3 R23, P5, R23, R10, RZ ;  /* 0x0000000a17177210 */ /* 0x000fe20007fbe0ff */
[----:B------:R-:W-:Y:S01]  /*f0d0*/  IMAD R3, R15, 0x60, RZ ;  /* 0x000000600f037824 */ /* 0x000fe200078e02ff */
[----:B------:R-:W-:-:S02]  /*f0e0*/  CS2R R64, SRZ ;  /* 0x0000000000407805 */ /* 0x000fc4000001ff00 */
[----:B------:R-:W-:Y:S02]  /*f0f0*/  CS2R R78, SRZ ;  /* 0x00000000004e7805 */ /* 0x000fe4000001ff00 */
[----:B------:R-:W-:Y:S02]  /*f100*/  IADD3.X R12, R95, R13, R0, P4, !PT ;  /* 0x0000000d5f0c7210 */ /* 0x000fe400027fe400 */
[----:B------:R-:W-:Y:S02]  /*f110*/  CS2R R76, SRZ ;  /* 0x00000000004c7805 */ /* 0x000fe4000001ff00 */
[----:B------:R-:W-:Y:S01]  /*f120*/  LEA R10, P4, R91, UR4, 0x1 ;  /* 0x000000045b0a7c11 */ /* 0x000fe2000f8808ff */
[----:B------:R-:W-:Y:S01]  /*f130*/  ULDC UR4, c[0x0][0x3d4] ;  /* 0x0000f50000047ab9 */ /* 0x000fe20000000800 */
[----:B------:R-:W-:Y:S02]  /*f140*/  IADD3.X R0, R99, R11, R3, P5, !PT ;  /* 0x0000000b63007210 */ /* 0x000fe40002ffe403 */
[----:B------:R-:W-:-:S02]  /*f150*/  CS2R R74, SRZ ;  /* 0x00000000004a7805 */ /* 0x000fc4000001ff00 */
[----:B------:R-:W-:Y:S02]  /*f160*/  ISETP.GE.AND P5, PT, R228, UR4, PT ;  /* 0x00000004e4007c0c */ /* 0x000fe4000bfa6270 */
[----:B------:R-:W-:Y:S02]  /*f170*/  CS2R R72, SRZ ;  /* 0x0000000000487805 */ /* 0x000fe4000001ff00 */
[----:B------:R-:W-:Y:S01]  /*f180*/  ISETP.GE.AND P6, PT, R225, UR4, PT ;  /* 0x00000004e1007c0c */ /* 0x000fe2000bfc6270 */
[----:B------:R-:W-:Y:S01]  /*f190*/  ULDC.64 UR8, c[0x0][0x208] ;  /* 0x0000820000087ab9 */ /* 0x000fe20000000a00 */
[----:B------:R-:W-:Y:S02]  /*f1a0*/  LEA.HI.X R11, R91, UR5, R12, 0x1, P4 ;  /* 0x000000055b0b7c11 */ /* 0x000fe4000a0f0c0c */
[----:B------:R-:W-:-:S04]  /*f1b0*/  LEA R12, P4, R23, UR6, 0x1 ;  /* 0x00000006170c7c11 */ /* 0x000fc8000f8808ff */
[----:B------:R-:W-:Y:S01]  /*f1c0*/  LEA.HI.X R13, R23, UR7, R0, 0x1, P4 ;  /* 0x00000007170d7c11 */ /* 0x000fe2000a0f0c00 */
[----:B------:R1:W5:Y:S04]  /*f1d0*/  @!P5 LDG.E.128 R68, desc[UR8][R10.64] ;  /* 0x000000080a44d981 */ /* 0x000368000c1e1d00 */
[----:B------:R1:W5:Y:S04]  /*f1e0*/  @!P6 LDG.E.128 R64, desc[UR8][R10.64+0x80] ;  /* 0x000080080a40e981 */ /* 0x000368000c1e1d00 */
[----:B------:R1:W5:Y:S04]  /*f1f0*/  @!P5 LDG.E.128 R76, desc[UR8][R12.64] ;  /* 0x000000080c4cd981 */ /* 0x000368000c1e1d00 */
[----:B------:R1:W5:Y:S02]  /*f200*/  @!P6 LDG.E.128 R72, desc[UR8][R12.64+0x80] ;  /* 0x000080080c48e981 */ /* 0x000364000c1e1d00 */
.L_x_1519:
[----:B------:R-:W-:Y:S05]  /*f210*/  BSYNC B1 ;  /* 0x0000000000017941 */ /* 0x000fea0003800000 */
.L_x_1518:
[----:B0-----:R-:W2:Y:S04]  /*f220*/  LDL R86, [R1+0x4] ;  /* 0x0000040001567983 */ /* 0x001ea80000100800 */
[----:B------:R-:W3:Y:S01]  /*f230*/  LDL R23, [R1+0x20] ;  /* 0x0000200001177983 */ /* 0x000ee20000100800 */
[----:B------:R-:W-:Y:S01]  /*f240*/  IMAD.MOV.U32 R3, RZ, RZ, R33 ;  /* 0x000000ffff037224 */ /* 0x000fe200078e0021 */
[----:B------:R-:W-:Y:S01]  /*f250*/  ISETP.NE.AND P4, PT, R98, 0x1, PT ;  /* 0x000000016200780c */ /* 0x000fe20003f85270 */
[----:B-1----:R-:W-:Y:S01]  /*f260*/  IMAD.MOV.U32 R11, RZ, RZ, R39 ;  /* 0x000000ffff0b7224 */ /* 0x002fe200078e0027 */
[----:B------:R-:W-:Y:S01]  /*f270*/  ULDC.64 UR4, c[0x0][0x3c8] ;  /* 0x0000f20000047ab9 */ /* 0x000fe20000000a00 */
        /* <DEDUP_REMOVED lines=14> */
[----:B------:R-:W0:Y:S01]  /*f360*/  @P4 LDC R0, c[0x0][0x42c] ;  /* 0x00010b00ff004b82 */ /* 0x000e220000000800 */
[----:B------:R-:W-:Y:S01]  /*f370*/  PRMT R129, R10, 0x7610, R129 ;  /* 0x000076100a817816 */ /* 0x000fe20000000081 */
[----:B------:R-:W-:Y:S01]  /*f380*/  IMAD.MOV.U32 R10, RZ, RZ, R42 ;  /* 0x000000ffff0a7224 */ /* 0x000fe200078e002a */
[----:B------:R-:W-:Y:S01]  /*f390*/  PRMT R133, R11, 0x7610, R133 ;  /* 0x000076100b857816 */ /* 0x000fe20000000085 */
[----:B-----5:R-:W-:Y:S01]  /*f3a0*/  IMAD.MOV.U32 R13, RZ, RZ, R54 ;  /* 0x000000ffff0d7224 */ /* 0x020fe200078e0036 */
[----:B------:R-:W-:Y:S01]  /*f3b0*/  ULDC.64 UR6, c[0x0][0x3e0] ;  /* 0x0000f80000067ab9 */ /* 0x000fe20000000a00 */
[----:B------:R-:W-:Y:S01]  /*f3c0*/  IMAD.MOV.U32 R12, RZ, RZ, R51 ;  /* 0x000000ffff0c7224 */ /* 0x000fe200078e0033 */
[----:B------:R-:W-:Y:S01]  /*f3d0*/  PRMT R116, R10, 0x7610, R116 ;  /* 0x000076100a747816 */ /* 0x000fe20000000074 */
[----:B------:R-:W1:Y:S01]  /*f3e0*/  @P4 LDC R11, c[0x0][0x430] ;  /* 0x00010c00ff0b4b82 */ /* 0x000e620000000800 */
[----:B------:R-:W-:Y:S01]  /*f3f0*/  IMAD.MOV.U32 R10, RZ, RZ, R41 ;  /* 0x000000ffff0a7224 */ /* 0x000fe200078e0029 */
[----:B------:R-:W-:-:S02]  /*f400*/  PRMT R88, R13, 0x7610, R88 ;  /* 0x000076100d587816 */ /* 0x000fc40000000058 */
[----:B------:R-:W-:Y:S02]  /*f410*/  PRMT R134, R12, 0x7610, R134 ;  /* 0x000076100c867816 */ /* 0x000fe40000000086 */
[----:B------:R-:W-:Y:S01]  /*f420*/  PRMT R119, R10, 0x7610, R119 ;  /* 0x000076100a777816 */ /* 0x000fe20000000077 */
[----:B------:R-:W-:Y:S02]  /*f430*/  IMAD.MOV.U32 R10, RZ, RZ, R48 ;  /* 0x000000ffff0a7224 */ /* 0x000fe400078e0030 */
[----:B--2---:R-:W-:-:S03]  /*f440*/  IMAD R3, R86, 0x80, R18 ;  /* 0x0000008056037824 */ /* 0x004fc600078e0212 */
[----:B------:R-:W-:Y:S01]  /*f450*/  PRMT R135, R10, 0x7610, R135 ;  /* 0x000076100a877816 */ /* 0x000fe20000000087 */
[----:B------:R-:W2:Y:S01]  /*f460*/  LDL R86, [R1+0x68] ;  /* 0x0000680001567983 */ /* 0x000ea20000100800 */
[----:B------:R-:W-:Y:S02]  /*f470*/  IMAD.MOV.U32 R10, RZ, RZ, R55 ;  /* 0x000000ffff0a7224 */ /* 0x000fe400078e0037 */
[----:B---3--:R-:W-:Y:S02]  /*f480*/  IMAD R3, R23, 0x20, R3 ;  /* 0x0000002017037824 */ /* 0x008fe400078e0203 */
[----:B------:R-:W-:Y:S01]  /*f490*/  IMAD.MOV.U32 R13, RZ, RZ, R53 ;  /* 0x000000ffff0d7224 */ /* 0x000fe200078e0035 */
[----:B------:R-:W-:Y:S01]  /*f4a0*/  PRMT R89, R10, 0x7610, R89 ;  /* 0x000076100a597816 */ /* 0x000fe20000000059 */
[----:B------:R-:W-:Y:S02]  /*f4b0*/  IMAD.MOV.U32 R12, RZ, RZ, R49 ;  /* 0x000000ffff0c7224 */ /* 0x000fe400078e0031 */
[----:B0-----:R-:W-:Y:S01]  /*f4c0*/  @P4 IMAD.HI.U32 R0, R3, R0, RZ ;  /* 0x0000000003004227 */ /* 0x001fe200078e00ff */
[----:B------:R-:W-:-:S02]  /*f4d0*/  PRMT R91, R13, 0x7610, R91 ;  /* 0x000076100d5b7816 */ /* 0x000fc4000000005b */
[----:B------:R-:W-:Y:S01]  /*f4e0*/  PRMT R136, R12, 0x7610, R136 ;  /* 0x000076100c887816 */ /* 0x000fe20000000088 */
[----:B------:R-:W-:Y:S02]  /*f4f0*/  IMAD.MOV.U32 R10, RZ, RZ, R59 ;  /* 0x000000ffff0a7224 */ /* 0x000fe400078e003b */
[----:B------:R-:W-:Y:S01]  /*f500*/  IMAD.MOV.U32 R13, RZ, RZ, R57 ;  /* 0x000000ffff0d7224 */ /* 0x000fe200078e0039 */
[----:B-1----:R-:W-:Y:S01]  /*f510*/  @P4 SHF.R.U32.HI R3, RZ, R11, R0 ;  /* 0x0000000bff034219 */ /* 0x002fe20000011600 */
[----:B------:R-:W-:Y:S01]  /*f520*/  IMAD.MOV.U32 R12, RZ, RZ, R52 ;  /* 0x000000ffff0c7224 */ /* 0x000fe200078e0034 */
[----:B------:R-:W-:Y:S01]  /*f530*/  PRMT R106, R10, 0x7610, R106 ;  /* 0x000076100a6a7816 */ /* 0x000fe2000000006a */
[----:B------:R-:W-:Y:S01]  /*f540*/  IMAD.MOV.U32 R10, RZ, RZ, R60 ;  /* 0x000000ffff0a7224 */ /* 0x000fe200078e003c */
[----:B------:R-:W-:Y:S01]  /*f550*/  PRMT R108, R13, 0x7610, R108 ;  /* 0x000076100d6c7816 */ /* 0x000fe2000000006c */
[----:B------:R-:W-:Y:S01]  /*f560*/  IMAD.MOV.U32 R11, RZ, RZ, R61 ;  /* 0x000000ffff0b7224 */ /* 0x000fe200078e003d */
[----:B------:R-:W-:Y:S01]  /*f570*/  SHF.R.S32.HI R13, RZ, 0x1f, R3 ;  /* 0x0000001fff0d7819 */ /* 0x000fe20000011403 */
[----:B------:R-:W-:Y:S01]  /*f580*/  IMAD.MOV.U32 R0, RZ, RZ, R63 ;  /* 0x000000ffff007224 */ /* 0x000fe200078e003f */
[----:B------:R-:W-:Y:S01]  /*f590*/  PRMT R90, R12, 0x7610, R90 ;  /* 0x000076100c5a7816 */ /* 0x000fe2000000005a */
[----:B------:R-:W-:Y:S01]  /*f5a0*/  IMAD.MOV.U32 R12, RZ, RZ, R56 ;  /* 0x000000ffff0c7224 */ /* 0x000fe200078e0038 */
[----:B------:R-:W-:-:S02]  /*f5b0*/  PRMT R94, R10, 0x7610, R94 ;  /* 0x000076100a5e7816 */ /* 0x000fc4000000005e */
[----:B------:R-:W-:Y:S01]  /*f5c0*/  PRMT R95, R11, 0x7610, R95 ;  /* 0x000076100b5f7816 */ /* 0x000fe2000000005f */
[----:B------:R-:W-:Y:S01]  /*f5d0*/  IMAD.WIDE.U32 R10, R3, R84, R20 ;  /* 0x00000054030a7225 */ /* 0x000fe200078e0014 */
[----:B------:R-:W-:-:S03]  /*f5e0*/  PRMT R93, R0, 0x7610, R93 ;  /* 0x00007610005d7816 */ /* 0x000fc6000000005d */
[C---:B------:R-:W-:Y:S01]  /*f5f0*/  IMAD R84, R13.reuse, R84, RZ ;  /* 0x000000540d547224 */ /* 0x040fe200078e02ff */
[----:B------:R-:W-:Y:S01]  /*f600*/  PRMT R107, R12, 0x7610, R107 ;  /* 0x000076100c6b7816 */ /* 0x000fe2000000006b */
[-C--:B------:R-:W-:Y:S02]  /*f610*/  IMAD R0, R13, R14.reuse, RZ ;  /* 0x0000000e0d007224 */ /* 0x080fe400078e02ff */
[----:B------:R-:W-:-:S04]  /*f620*/  IMAD.WIDE.U32 R12, R3, R14, R8 ;  /* 0x0000000e030c7225 */ /* 0x000fc800078e0008 */
[C---:B------:R-:W-:Y:S02]  /*f630*/  IMAD R9, R3.reuse, R85, R84 ;  /* 0x0000005503097224 */ /* 0x040fe400078e0254 */
[----:B------:R-:W-:Y:S02]  /*f640*/  IMAD R3, R3, R15, R0 ;  /* 0x0000000f03037224 */ /* 0x000fe400078e0200 */
[----:B------:R-:W-:Y:S01]  /*f650*/  IMAD.MOV.U32 R23, RZ, RZ, R58 ;  /* 0x000000ffff177224 */ /* 0x000fe200078e003a */
[----:B------:R-:W-:Y:S01]  /*f660*/  LEA R8, P4, R10, UR4, 0x1 ;  /* 0x000000040a087c11 */ /* 0x000fe2000f8808ff */
[----:B------:R-:W-:Y:S01]  /*f670*/  IMAD.IADD R9, R11, 0x1, R9 ;  /* 0x000000010b097824 */ /* 0x000fe200078e0209 */
[----:B------:R-:W-:Y:S01]  /*f680*/  LEA R0, P5, R12, UR6, 0x1 ;  /* 0x000000060c007c11 */ /* 0x000fe2000f8a08ff */
[----:B------:R-:W-:Y:S01]  /*f690*/  IMAD.IADD R3, R13, 0x1, R3 ;  /* 0x000000010d037824 */ /* 0x000fe200078e0203 */
[----:B------:R-:W-:Y:S01]  /*f6a0*/  PRMT R105, R23, 0x7610, R105 ;  /* 0x0000761017697816 */ /* 0x000fe20000000069 */
[----:B------:R-:W-:Y:S01]  /*f6b0*/  IMAD.MOV.U32 R23, RZ, RZ, R62 ;  /* 0x000000ffff177224 */ /* 0x000fe200078e003e */
[----:B------:R-:W-:Y:S01]  /*f6c0*/  UMOV UR4, 0xffffffff ;  /* 0xffffffff00047882 */ /* 0x000fe20000000000 */
[----:B------:R-:W-:-:S02]  /*f6d0*/  IMAD.MOV.U32 R20, RZ, RZ, R82 ;  /* 0x000000ffff147224 */ /* 0x000fc400078e0052 */
[----:B------:R-:W-:Y:S02]  /*f6e0*/  IMAD.MOV.U32 R14, RZ, RZ, R83 ;  /* 0x000000ffff0e7224 */ /* 0x000fe400078e0053 */
[----:B------:R-:W-:Y:S01]  /*f6f0*/  IMAD.MOV.U32 R15, RZ, RZ, R80 ;  /* 0x000000ffff0f7224 */ /* 0x000fe200078e0050 */
[----:B------:R-:W-:Y:S02]  /*f700*/  LEA.HI.X R9, R10, UR5, R9, 0x1, P4 ;  /* 0x000000050a097c11 */ /* 0x000fe4000a0f0c09 */
[----:B------:R-:W-:Y:S02]  /*f710*/  LEA.HI.X R3, R12, UR7, R3, 0x1, P5 ;  /* 0x000000070c037c11 */ /* 0x000fe4000a8f0c03 */
[----:B------:R-:W-:Y:S02]  /*f720*/  PRMT R92, R23, 0x7610, R92 ;  /* 0x00007610175c7816 */ /* 0x000fe4000000005c */
[----:B------:R-:W-:Y:S02]  /*f730*/  PRMT R111, R20, 0x7610, R111 ;  /* 0x00007610146f7816 */ /* 0x000fe4000000006f */
[----:B------:R-:W-:-:S02]  /*f740*/  PRMT R112, R14, 0x7610, R112 ;  /* 0x000076100e707816 */ /* 0x000fc40000000070 */
[----:B------:R-:W-:Y:S02]  /*f750*/  PRMT R113, R15, 0x7610, R113 ;  /* 0x000076100f717816 */ /* 0x000fe40000000071 */
[----:B--2---:R-:W-:Y:S01]  /*f760*/  LEA.HI R10, R86, R86, RZ, 0x1 ;  /* 0x00000056560a7211 */ /* 0x004fe200078f08ff */
[----:B------:R-:W-:Y:S06]  /*f770*/  BRA.DIV UR4, `(.L_x_1520) ;  /* 0x000001aa047c7947 */ /* 0x000fec000b800000 */
.L_x_1834:
[----:B------:R-:W-:-:S03]  /*f780*/  UMOV UR4, 0xffffffff ;  /* 0xffffffff00047882 */ /* 0x000fc60000000000 */
[----:B------:R-:W-:Y:S05]  /*f790*/  BRA.DIV UR4, `(.L_x_1521) ;  /* 0x000001aa049c7947 */ /* 0x000fea000b800000 */
.L_x_1837:
[----:B------:R-:W-:-:S03]  /*f7a0*/  UMOV UR4, 0xffffffff ;  /* 0xffffffff00047882 */ /* 0x000fc60000000000 */
[----:B------:R-:W-:Y:S05]  /*f7b0*/  BRA.DIV UR4, `(.L_x_1522) ;  /* 0x000001aa04bc7947 */ /* 0x000fea000b800000 */
.L_x_1840:
[----:B------:R-:W-:-:S03]  /*f7c0*/  UMOV UR4, 0xffffffff ;  /* 0xffffffff00047882 */ /* 0x000fc60000000000 */
[----:B------:R-:W-:Y:S05]  /*f7d0*/  BRA.DIV UR4, `(.L_x_1523) ;  /* 0x000001aa04dc7947 */ /* 0x000fea000b800000 */
.L_x_1843:
[----:B------:R-:W-:-:S03]  /*f7e0*/  UMOV UR4, 0xffffffff ;  /* 0xffffffff00047882 */ /* 0x000fc60000000000 */
[----:B------:R-:W-:Y:S05]  /*f7f0*/  BRA.DIV UR4, `(.L_x_1524) ;  /* 0x000001aa04fc7947 */ /* 0x000fea000b800000 */
.L_x_1846:
[----:B------:R-:W-:-:S03]  /*f800*/  UMOV UR4, 0xffffffff ;  /* 0xffffffff00047882 */ /* 0x000fc60000000000 */
[----:B------:R-:W-:Y:S05]  /*f810*/  BRA.DIV UR4, `(.L_x_1525) ;  /* 0x000001ae041c7947 */ /* 0x000fea000b800000 */
.L_x_1849:
[----:B------:R-:W-:-:S03]  /*f820*/  UMOV UR4, 0xffffffff ;  /* 0xffffffff00047882 */ /* 0x000fc60000000000 */
[----:B------:R-:W-:Y:S05]  /*f830*/  BRA.DIV UR4, `(.L_x_1526) ;  /* 0x000001ae043c7947 */ /* 0x000fea000b800000 */
.L_x_1852:
[----:B------:R-:W-:-:S03]  /*f840*/  UMOV UR4, 0xffffffff ;  /* 0xffffffff00047882 */ /* 0x000fc60000000000 */
[----:B------:R-:W-:Y:S05]  /*f850*/  BRA.DIV UR4, `(.L_x_1527) ;  /* 0x000001ae045c7947 */ /* 0x000fea000b800000 */
.L_x_1855:
[----:B------:R-:W-:-:S03]  /*f860*/  UMOV UR4, 0xffffffff ;  /* 0xffffffff00047882 */ /* 0x000fc60000000000 */
[----:B------:R-:W-:Y:S05]  /*f870*/  BRA.DIV UR4, `(.L_x_1528) ;  /* 0x000001ae047c7947 */ /* 0x000fea000b800000 */
.L_x_1858:
[----:B------:R-:W-:-:S03]  /*f880*/  UMOV UR4, 0xffffffff ;  /* 0xffffffff00047882 */ /* 0x000fc60000000000 */
[----:B------:R-:W-:Y:S05]  /*f890*/  BRA.DIV UR4, `(.L_x_1529) ;  /* 0x000001ae049c7947 */ /* 0x000fea000b800000 */
.L_x_1861:
[----:B------:R-:W-:-:S03]  /*f8a0*/  UMOV UR4, 0xffffffff ;  /* 0xffffffff00047882 */ /* 0x000fc60000000000 */
[----:B------:R-:W-:Y:S05]  /*f8b0*/  BRA.DIV UR4, `(.L_x_1530) ;  /* 0x000001ae04bc7947 */ /* 0x000fea000b800000 */
.L_x_1864:
[----:B------:R-:W-:-:S03]  /*f8c0*/  UMOV UR4, 0xffffffff ;  /* 0xffffffff00047882 */ /* 0x000fc60000000000 */
[----:B------:R-:W-:Y:S05]  /*f8d0*/  BRA.DIV UR4, `(.L_x_1531) ;  /* 0x000001ae04dc7947 */ /* 0x000fea000b800000 */
.L_x_1867:
[----:B------:R-:W-:-:S03]  /*f8e0*/  UMOV UR4, 0xffffffff ;  /* 0xffffffff00047882 */ /* 0x000fc60000000000 */
[----:B------:R-:W-:Y:S05]  /*f8f0*/  BRA.DIV UR4, `(.L_x_1532) ;  /* 0x000001ae04fc7947 */ /* 0x000fea000b800000 */
.L_x_1870:
[----:B------:R-:W-:Y:S01]  /*f900*/  UMOV UR4, 0xffffffff ;  /* 0xffffffff00047882 */ /* 0x000fe20000000000 */
[----:B------:R-:W-:Y:S02]  /*f910*/  LOP3.LUT R10, R10, 0xfffffffe, RZ, 0xc0, !PT ;  /* 0xfffffffe0a0a7812 */ /* 0x000fe400078ec0ff */
[----:B------:R-:W-:Y:S05]  /*f920*/  BRA.DIV UR4, `(.L_x_1533) ;  /* 0x000001b204187947 */ /* 0x000fea000b800000 */
.L_x_1873:
[----:B------:R-:W-:Y:S01]  /*f930*/  UMOV UR4, 0xffffffff ;  /* 0xffffffff00047882 */ /* 0x000fe20000000000 */
[----:B------:R-:W-:Y:S02]  /*f940*/  IMAD.IADD R9, R86, 0x1, -R10 ;  /* 0x0000000156097824 */ /* 0x000fe400078e0a0a */
[----:B------:R-:W-:Y:S05]  /*f950*/  BRA.DIV UR4, `(.L_x_1534) ;  /* 0x000001b204347947 */ /* 0x000fea000b800000 */
.L_x_1876:
[----:B------:R-:W-:Y:S01]  /*f960*/  UMOV UR4, 0xffffffff ;  /* 0xffffffff00047882 */ /* 0x000fe20000000000 */
[----:B------:R-:W-:Y:S01]  /*f970*/  SHF.L.U32 R9, R9, 0x1f, RZ ;  /* 0x0000001f09097819 */ /* 0x000fe200000006ff */
[----:B------:R-:W-:Y:S01]  /*f980*/  IMAD.MOV.U32 R3, RZ, RZ, R81 ;  /* 0x000000ffff037224 */ /* 0x000fe200078e0051 */
[----:B------:R-:W-:Y:S06]  /*f990*/  BRA.DIV UR4, `(.L_x_1535) ;  /* 0x000001b2044c7947 */ /* 0x000fec000b800000 */
.L_x_1879:
[----:B------:R-:W0:Y:S01]  /*f9a0*/  SYNCS.PHASECHK.TRANS64.TRYWAIT P4, [R16+URZ+0x30800], R9 ;  /* 0x03080009100075a7 */ /* 0x000e22000808017f */
[----:B------:R-:W-:Y:S01]  /*f9b0*/  IMAD.MOV.U32 R8, RZ, RZ, R67 ;  /* 0x000000ffff087224 */ /* 0x000fe200078e0043 */
[----:B------:R-:W-:Y:S01]  /*f9c0*/  PRMT R120, R3, 0x7610, R120 ;  /* 0x0000761003787816 */ /* 0x000fe20000000078 */
        /* <DEDUP_REMOVED lines=27> */
[----:B------:R-:W-:-:S02]  /*fb80*/  SHF.R.S32.HI R0, RZ, 0x1f, R225 ;  /* 0x0000001fff007819 */ /* 0x000fc400000114e1 */
[----:B------:R-:W-:Y:S01]  /*fb90*/  PRMT R100, R8, 0x7610, R100 ;  /* 0x0000761008647816 */ /* 0x000fe20000000064 */
[----:B------:R-:W-:Y:S01]  /*fba0*/  IMAD.MOV.U32 R8, RZ, RZ, R77 ;  /* 0x000000ffff087224 */ /* 0x000fe200078e004d */
[----:B------:R-:W-:Y:S02]  /*fbb0*/  PRMT R101, R10, 0x7610, R101 ;  /* 0x000076100a657816 */ /* 0x000fe40000000065 */
[----:B------:R-:W-:Y:S02]  /*fbc0*/  PRMT R102, R11, 0x7610, R102 ;  /* 0x000076100b667816 */ /* 0x000fe40000000066 */
[----:B------:R-:W-:Y:S01]  /*fbd0*/  LEA.HI R0, R0, R225, RZ, 0x3 ;  /* 0x000000e100007211 */ /* 0x000fe200078f18ff */
[----:B0-----:R-:W-:Y:S06]  /*fbe0*/  @!P4 BRA `(.L_x_1537) ;  /* 0x000001ac00e0c947 */ /* 0x001fec0003800000 */
.L_x_1880:
[----:B------:R-:W-:Y:S05]  /*fbf0*/  BSYNC B1 ;  /* 0x0000000000017941 */ /* 0x000fea0003800000 */
.L_x_1536:
[----:B------:R-:W-:Y:S01]  /*fc00*/  BSSY B1, `(.L_x_1538) ;  /* 0x00000df000017945 */ /* 0x000fe20003800000 */
[----:B------:R-:W-:Y:S02]  /*fc10*/  PRMT R103, R8, 0x7610, R103 ;  /* 0x0000761008677816 */ /* 0x000fe40000000067 */
[----:B------:R-:W-:Y:S01]  /*fc20*/  SHF.R.S32.HI R0, RZ, 0x3, R0 ;  /* 0x00000003ff007819 */ /* 0x000fe20000011400 */
[----:B------:R-:W-:Y:S06]  /*fc30*/  @P0 BRA `(.L_x_1539) ;  /* 0x0000000c006c0947 */ /* 0x000fec0003800000 */
[----:B------:R1:W5:Y:S01]  /*fc40*/  LDL R157, [R1+0x38] ;  /* 0x00003800019d7983 */ /* 0x0003620000100800 */
[----:B------:R-:W2:Y:S03]  /*fc50*/  LDC R137, c[0x0][0x3d4] ;  /* 0x0000f500ff897b82 */ /* 0x000ea60000000800 */
[----:B------:R1:W5:Y:S04]  /*fc60*/  LDL R156, [R1+0x44] ;  /* 0x00004400019c7983 */ /* 0x0003680000100800 */
[----:B------:R1:W5:Y:S01]  /*fc70*/  LDL R154, [R1+0x48] ;  /* 0x00004800019a7983 */ /* 0x0003620000100800 */
[----:B------:R-:W-:Y:S01]  /*fc80*/  BSSY B2, `(.L_x_1540) ;  /* 0x000006d000027945 */ /* 0x000fe20003800000 */
[----:B--2---:R-:W-:-:S02]  /*fc90*/  ISETP.GE.AND P0, PT, R228, R137, PT ;  /* 0x00000089e400720c */ /* 0x004fc40003f06270 */
[----:B------:R-:W-:-:S11]  /*fca0*/  ISETP.GE.AND P4, PT, R225, R137, PT ;  /* 0x00000089e100720c */ /* 0x000fd60003f86270 */
[----:B-1----:R-:W-:Y:S05]  /*fcb0*/  @P0 BRA `(.L_x_1541) ;  /* 0x0000000400a40947 */ /* 0x002fea0003800000 */
[----:B------:R-:W2:Y:S04]  /*fcc0*/  LDL R10, [R1+0x20] ;  /* 0x00002000010a7983 */ /* 0x000ea80000100800 */
[----:B------:R-:W3:Y:S01]  /*fcd0*/  LDL R158, [R1+0x4c] ;  /* 0x00004c00019e7983 */ /* 0x000ee20000100800 */
[----:B------:R-:W-:Y:S02]  /*fce0*/  SHF.R.U64 R141, R44, 0x10, R45 ;  /* 0x000000102c8d7819 */ /* 0x000fe4000000122d */
[--C-:B------:R-:W-:Y:S02]  /*fcf0*/  SHF.R.U64 R142, R24, 0x10, R25.reuse ;  /* 0x00000010188e7819 */ /* 0x100fe40000001219 */
[----:B------:R-:W-:Y:S02]  /*fd00*/  SHF.R.U32.HI R143, RZ, 0x10, R25 ;  /* 0x00000010ff8f7819 */ /* 0x000fe40000011619 */
[----:B------:R-:W-:-:S02]  /*fd10*/  SHF.R.U64 R25, R26, 0x10, R27 ;  /* 0x000000101a197819 */ /* 0x000fc4000000121b */
[----:B------:R-:W-:Y:S02]  /*fd20*/  SHF.R.U32.HI R24, RZ, 0x10, R27 ;  /* 0x00000010ff187819 */ /* 0x000fe4000001161b */
[----:B------:R-:W-:Y:S02]  /*fd30*/  SHF.R.U32.HI R150, RZ, 0x10, R45 ;  /* 0x00000010ff967819 */ /* 0x000fe4000001162d */
[----:B------:R-:W-:Y:S02]  /*fd40*/  PRMT R148, R140, 0x5410, R141 ;  /* 0x000054108c947816 */ /* 0x000fe4000000008d */
[--C-:B------:R-:W-:Y:S02]  /*fd50*/  SHF.R.U64 R27, R46, 0x10, R47.reuse ;  /* 0x000000102e1b7819 */ /* 0x100fe4000000122f */
[----:B------:R-:W-:Y:S01]  /*fd60*/  PRMT R45, R97, 0x5432, R142 ;  /* 0x00005432612d7816 */ /* 0x000fe2000000008e */
[----:B------:R-:W-:Y:S01]  /*fd70*/  IMAD.U32 R149, R148, 0x10000, RZ ;  /* 0x0001000094957824 */ /* 0x000fe200078e00ff */
[----:B------:R-:W-:-:S02]  /*fd80*/  SHF.R.U32.HI R47, RZ, 0x10, R47 ;  /* 0x00000010ff2f7819 */ /* 0x000fc4000001162f */
[----:B------:R-:W-:Y:S02]  /*fd90*/  PRMT R150, R139, 0x5410, R150 ;  /* 0x000054108b967816 */ /* 0x000fe40000000096 */
[----:B------:R-:W-:Y:S02]  /*fda0*/  PRMT R26, R90, 0x5432, R47 ;  /* 0x000054325a1a7816 */ /* 0x000fe4000000002f */
[----:B------:R-:W-:Y:S01]  /*fdb0*/  PRMT R44, R96, 0x5432, R143 ;  /* 0x00005432602c7816 */ /* 0x000fe2000000008f */
[----:B------:R-:W-:Y:S01]  /*fdc0*/  IMAD.U32 R151, R150, 0x10000, RZ ;  /* 0x0001000096977824 */ /* 0x000fe200078e00ff */
[----:B------:R-:W-:Y:S02]  /*fdd0*/  PRMT R24, R93, 0x5432, R24 ;  /* 0x000054325d187816 */ /* 0x000fe40000000018 */
[----:B------:R-:W-:Y:S02]  /*fde0*/  LOP3.LUT R148, R148, 0xffff0000, RZ, 0xc0, !PT ;  /* 0xffff000094947812 */ /* 0x000fe400078ec0ff */
[----:B------:R-:W-:-:S02]  /*fdf0*/  PRMT R27, R92, 0x5432, R27 ;  /* 0x000054325c1b7816 */ /* 0x000fc4000000001b */
[----:B------:R-:W-:Y:S02]  /*fe00*/  LOP3.LUT R150, R150, 0xffff0000, RZ, 0xc0, !PT ;  /* 0xffff000096967812 */ /* 0x000fe400078ec0ff */
[----:B------:R-:W-:Y:S02]  /*fe10*/  PRMT R25, R94, 0x5432, R25 ;  /* 0x000054325e197816 */ /* 0x000fe40000000019 */
[----:B--2---:R-:W-:-:S04]  /*fe20*/  LEA.HI R8, R137, R10, RZ, 0x1d ;  /* 0x0000000a89087211 */ /* 0x004fc800078fe8ff */
[----:B------:R-:W-:Y:S01]  /*fe30*/  SHF.R.S32.HI R11, RZ, 0x1f, R8 ;  /* 0x0000001fff0b7819 */ /* 0x000fe20000011408 */
[----:B0-----:R-:W-:-:S03]  /*fe40*/  IMAD.SHL.U32 R9, R8, 0x8, RZ ;  /* 0x0000000808097824 */ /* 0x001fc600078e00ff */
[----:B------:R-:W-:Y:S02]  /*fe50*/  LEA.HI R11, R11, R8, RZ, 0x3 ;  /* 0x000000080b0b7211 */ /* 0x000fe400078f18ff */
[----:B------:R-:W-:-:S03]  /*fe60*/  LOP3.LUT R9, R9, 0x38, RZ, 0xc0, !PT ;  /* 0x0000003809097812 */ /* 0x000fc600078ec0ff */
[----:B------:R-:W-:Y:S01]  /*fe70*/  IMAD.SHL.U32 R11, R11, 0x400, RZ ;  /* 0x000004000b0b7824 */ /* 0x000fe200078e00ff */
[----:B-----5:R-:W-:-:S04]  /*fe80*/  LOP3.LUT R9, R9, 0x1c0, R157, 0xf8, !PT ;  /* 0x000001c009097812 */ /* 0x020fc800078ef89d */
[----:B------:R-:W-:Y:S02]  /*fe90*/  LOP3.LUT R8, R9, R156, RZ, 0x3c, !PT ;  /* 0x0000009c09087212 */ /* 0x000fe400078e3cff */
[----:B------:R-:W-:-:S04]  /*fea0*/  LOP3.LUT R11, R11, 0x7fffe000, RZ, 0xc0, !PT ;  /* 0x7fffe0000b0b7812 */ /* 0x000fc800078ec0ff */
[----:B------:R-:W-:Y:S02]  /*feb0*/  IADD3 R13, R8, R11, R154 ;  /* 0x0000000b080d7210 */ /* 0x000fe40007ffe09a */
[----:B---3--:R-:W0:Y:S03]  /*fec0*/  LDS.128 R8, [R158] ;  /* 0x000000009e087984 */ /* 0x008e260000000c00 */
        /* <DEDUP_REMOVED lines=10> */
[----:B-1----:R-:W-:Y:S01]  /*ff70*/  IMAD.U32 R142, R12, 0x10000, RZ ;  /* 0x000100000c8e7824 */ /* 0x002fe200078e00ff */
[C---:B------:R-:W-:Y:S01]  /*ff80*/  LOP3.LUT R145, R13.reuse, 0xffff0000, RZ, 0xc0, !PT ;  /* 0xffff00000d917812 */ /* 0x040fe200078ec0ff */
[----:B------:R-:W-:Y:S01]  /*ff90*/  IMAD.U32 R144, R13, 0x10000, RZ ;  /* 0x000100000d907824 */ /* 0x000fe200078e00ff */
[----:B------:R-:W-:Y:S01]  /*ffa0*/  LOP3.LUT R11, R14, 0xffff0000, RZ, 0xc0, !PT ;  /* 0xffff00000e0b7812 */ /* 0x000fe200078ec0ff */
[----:B------:R-:W-:-:S02]  /*ffb0*/  IMAD.U32 R13, R45, 0x10000, RZ ;  /* 0x000100002d0d7824 */ /* 0x000fc400078e00ff */
[----:B------:R-:W-:Y:S01]  /*ffc0*/  FMUL.FTZ R153, R142, R149 ;  /* 0x000000958e997220 */ /* 0x000fe20000410000 */
[----:B------:R-:W-:Y:S01]  /*ffd0*/  IMAD.U32 R146, R14, 0x10000, RZ ;  /* 0x000100000e927824 */ /* 0x000fe200078e00ff */
[C---:B------:R-:W-:Y:S01]  /*ffe0*/  LOP3.LUT R14, R15.reuse, 0xffff0000, RZ, 0xc0, !PT ;  /* 0xffff00000f0e7812 */ /* 0x040fe200078ec0ff */
[-C--:B------:R-:W-:Y:S01]  /*fff0*/  FMUL.FTZ R155, R142, R13.reuse ;  /* 0x0000000d8e9b7220 */ /* 0x080fe20000410000 */
[----:B------:R-:W-:Y:S01]  /*10000*/  IMAD.U32 R147, R15, 0x10000, RZ ;  /* 0x000100000f937824 */ /* 0x000fe200078e00ff */
[----:B------:R-:W-:Y:S01]  /*10010*/  LOP3.LUT R143, R12, 0xffff0000, RZ, 0xc0, !PT ;  /* 0xffff00000c8f7812 */ /* 0x000fe200078ec0ff */
[----:B------:R-:W-:Y:S02]  /*10020*/  IMAD.U32 R15, R44, 0x10000, RZ ;  /* 0x000100002c0f7824 */ /* 0x000fe400078e00ff */
[----:B------:R-:W-:Y:S01]  /*10030*/  FFMA.FTZ R12, R46, R13, -R153 ;  /* 0x0000000d2e0c7223 */ /* 0x000fe20000010899 */
[----:B------:R-:W-:Y:S01]  /*10040*/  FMUL.FTZ R152, R144, R151 ;  /* 0x0000009790987220 */ /* 0x000fe20000410000 */
[----:B------:R-:W-:-:S02]  /*10050*/  IMAD.U32 R142, R26, 0x10000, RZ ;  /* 0x000100001a8e7824 */ /* 0x000fc400078e00ff */
[----:B------:R-:W-:Y:S01]  /*10060*/  FFMA.FTZ R13, R46, R149, R155 ;  /* 0x000000952e0d7223 */ /* 0x000fe2000001009b */
[----:B------:R-:W-:Y:S02]  /*10070*/  IMAD.U32 R46, R24, 0x10000, RZ ;  /* 0x00010000182e7824 */ /* 0x000fe400078e00ff */
[-C--:B------:R-:W-:Y:S01]  /*10080*/  FMUL.FTZ R144, R144, R15.reuse ;  /* 0x0000000f90907220 */ /* 0x080fe20000410000 */
[----:B------:R-:W-:Y:S01]  /*10090*/  FFMA.FTZ R15, R139, R15, -R152 ;  /* 0x0000000f8b0f7223 */ /* 0x000fe20000010898 */
[C---:B------:R-:W-:Y:S01]  /*100a0*/  FMUL.FTZ R152, R147.reuse, R142 ;  /* 0x0000008e93987220 */ /* 0x040fe20000410000 */
[-C--:B------:R-:W-:Y:S01]  /*100b0*/  FMUL.FTZ R147, R147, R46.reuse ;  /* 0x0000002e93937220 */ /* 0x080fe20000410000 */
[----:B------:R-:W-:Y:S01]  /*100c0*/  FFMA.FTZ R151, R139, R151, R144 ;  /* 0x000000978b977223 */ /* 0x000fe20000010090 */
[----:B------:R-:W-:Y:S01]  /*100d0*/  LOP3.LUT R44, R44, 0xffff0000, RZ, 0xc0, !PT ;  /* 0xffff00002c2c7812 */ /* 0x000fe200078ec0ff */
[----:B------:R-:W-:Y:S01]  /*100e0*/  FFMA.FTZ R152, R141, R46, -R152 ;  /* 0x0000002e8d987223 */ /* 0x000fe20000010898 */
[----:B------:R-:W-:Y:S01]  /*100f0*/  LOP3.LUT R46, R45, 0xffff0000, RZ, 0xc0, !PT ;  /* 0xffff00002d2e7812 */ /* 0x000fe200078ec0ff */
[----:B------:R-:W-:Y:S01]  /*10100*/  FFMA.FTZ R147, R141, R142, R147 ;  /* 0x0000008e8d937223 */ /* 0x000fe20000010093 */
[----:B------:R-:W-:Y:S01]  /*10110*/  FMUL.FTZ R142, R143, R148 ;  /* 0x000000948f8e7220 */ /* 0x000fe20000410000 */
[----:B------:R-:W-:Y:S01]  /*10120*/  FMUL.FTZ R141, R145, R150 ;  /* 0x00000096918d7220 */ /* 0x000fe20000410000 */
[----:B------:R-:W-:-:S02]  /*10130*/  IMAD.U32 R45, R25, 0x10000, RZ ;  /* 0x00010000192d7824 */ /* 0x000fc400078e00ff */
[-C--:B------:R-:W-:Y:S01]  /*10140*/  FMUL.FTZ R144, R143, R46.reuse ;  /* 0x0000002e8f907220 */ /* 0x080fe20000410000 */
[----:B------:R-:W-:Y:S01]  /*10150*/  FFMA.FTZ R139, R47, R46, -R142 ;  /* 0x0000002e2f8b7223 */ /* 0x000fe2000001088e */
[----:B------:R-:W-:Y:S02]  /*10160*/  IMAD.U32 R46, R27, 0x10000, RZ ;  /* 0x000100001b2e7824 */ /* 0x000fe400078e00ff */
[----:B------:R-:W-:Y:S01]  /*10170*/  FMUL.FTZ R145, R145, R44 ;  /* 0x0000002c91917220 */ /* 0x000fe20000410000 */
[----:B------:R-:W-:Y:S01]  /*10180*/  FFMA.FTZ R144, R47, R148, R144 ;  /* 0x000000942f907223 */ /* 0x000fe20000010090 */
[----:B------:R-:W-:Y:S01]  /*10190*/  FFMA.FTZ R142, R140, R44, -R141 ;  /* 0x0000002c8c8e7223 */ /* 0x000fe2000001088d */
[C---:B------:R-:W-:Y:S01]  /*101a0*/  FMUL.FTZ R148, R146.reuse, R46 ;  /* 0x0000002e92947220 */ /* 0x040fe20000410000 */
[-C--:B------:R-:W-:Y:S01]  /*101b0*/  FMUL.FTZ R146, R146, R45.reuse ;  /* 0x0000002d92927220 */ /* 0x080fe20000410000 */
[----:B------:R-:W-:Y:S01]  /*101c0*/  LOP3.LUT R44, R27, 0xffff0000, RZ, 0xc0, !PT ;  /* 0xffff00001b2c7812 */ /* 0x000fe200078ec0ff */
[----:B------:R-:W-:Y:S01]  /*101d0*/  FFMA.FTZ R140, R140, R150, R145 ;  /* 0x000000968c8c7223 */ /* 0x000fe20000010091 */
[----:B------:R-:W-:Y:S01]  /*101e0*/  FFMA.FTZ R148, R9, R45, -R148 ;  /* 0x0000002d09947223 */ /* 0x000fe20000010894 */
[----:B------:R-:W-:Y:S01]  /*101f0*/  LOP3.LUT R25, R25, 0xffff0000, RZ, 0xc0, !PT ;  /* 0xffff000019197812 */ /* 0x000fe200078ec0ff */
[----:B------:R-:W-:Y:S01]  /*10200*/  FFMA.FTZ R146, R9, R46, R146 ;  /* 0x0000002e09927223 */ /* 0x000fe20000010092 */
[----:B------:R-:W-:Y:S01]  /*10210*/  LOP3.LUT R45, R26, 0xffff0000, RZ, 0xc0, !PT ;  /* 0xffff00001a2d7812 */ /* 0x000fe200078ec0ff */
[C---:B------:R-:W-:Y:S01]  /*10220*/  FMUL.FTZ R9, R11.reuse, R44 ;  /* 0x0000002c0b097220 */ /* 0x040fe20000410000 */
[----:B------:R-:W-:Y:S01]  /*10230*/  LOP3.LUT R27, R24, 0xffff0000, RZ, 0xc0, !PT ;  /* 0xffff0000181b7812 */ /* 0x000fe200078ec0ff */
[----:B------:R-:W-:-:S02]  /*10240*/  FMUL.FTZ R11, R11, R25 ;  /* 0x000000190b0b7220 */ /* 0x000fc40000410000 */
[----:B------:R-:W-:Y:S01]  /*10250*/  FMUL.FTZ R47, R14, R45 ;  /* 0x0000002d0e2f7220 */ /* 0x000fe20000410000 */
[----:B------:R-:W-:Y:S01]  /*10260*/  FFMA.FTZ R25, R8, R25, -R9 ;  /* 0x0000001908197223 */ /* 0x000fe20000010809 */
[-C--:B------:R-:W-:Y:S01]  /*10270*/  FMUL.FTZ R14, R14, R27.reuse ;  /* 0x0000001b0e0e7220 */ /* 0x080fe20000410000 */
[----:B------:R-:W-:Y:S01]  /*10280*/  FFMA.FTZ R11, R8, R44, R11 ;  /* 0x0000002c080b7223 */ /* 0x000fe2000001000b */
[C---:B------:R-:W-:Y:S01]  /*10290*/  FFMA.FTZ R47, R10.reuse, R27, -R47 ;  /* 0x0000001b0a2f7223 */ /* 0x040fe2000001082f */
[----:B------:R-:W-:Y:S01]  /*102a0*/  F2FP.BF16.F32.PACK_AB R8, R139, R12 ;  /* 0x0000000c8b08723e */ /* 0x000fe200000010ff */
[----:B------:R-:W-:Y:S01]  /*102b0*/  FFMA.FTZ R24, R10, R45, R14 ;  /* 0x0000002d0a187223 */ /* 0x000fe2000001000e */
[----:B------:R-:W-:Y:S02]  /*102c0*/  F2FP.BF16.F32.PACK_AB R12, R144, R13 ;  /* 0x0000000d900c723e */ /* 0x000fe400000010ff */
[----:B------:R-:W-:Y:S02]  /*102d0*/  F2FP.BF16.F32.PACK_AB R14, R11, R146 ;  /* 0x000000920b0e723e */ /* 0x000fe400000010ff */
[----:B------:R-:W-:-:S02]  /*102e0*/  F2FP.BF16.F32.PACK_AB R9, R142, R15 ;  /* 0x0000000f8e09723e */ /* 0x000fc400000010ff */
[----:B------:R-:W-:Y:S02]  /*102f0*/  F2FP.BF16.F32.PACK_AB R10, R25, R148 ;  /* 0x00000094190a723e */ /* 0x000fe400000010ff */
[----:B------:R-:W-:Y:S02]  /*10300*/  F2FP.BF16.F32.PACK_AB R11, R47, R152 ;  /* 0x000000982f0b723e */ /* 0x000fe400000010ff */
[----:B------:R-:W-:Y:S02]  /*10310*/  F2FP.BF16.F32.PACK_AB R13, R140, R151 ;  /* 0x000000978c0d723e */ /* 0x000fe400000010ff */
[----:B------:R-:W-:Y:S01]  /*10320*/  F2FP.BF16.F32.PACK_AB R15, R24, R147 ;  /* 0x00000093180f723e */ /* 0x000fe200000010ff */
[----:B------:R1:W-:Y:S04]  /*10330*/  STS.128 [R158], R8 ;  /* 0x000000089e007388 */ /* 0x0003e80000000c00 */
[----:B------:R1:W-:Y:S02]  /*10340*/  STS.128 [R138+0x10400], R12 ;  /* 0x0104000c8a007388 */ /* 0x0003e40000000c00 */
.L_x_1541:
[----:B------:R-:W-:Y:S05]  /*10350*/  BSYNC B2 ;  /* 0x0000000000027941 */ /* 0x000fea0003800000 */
.L_x_1540:
[----:B------:R-:W-:Y:S05]  /*10360*/  @P4 BRA `(.L_x_1539) ;  /* 0x0000000400a04947 */ /* 0x000fea0003800000 */
[----:B------:R-:W2:Y:S01]  /*10370*/  LDL R46, [R1+0x9c] ;  /* 0x00009c00012e7983 */ /* 0x000ea20000100800 */
[----:B------:R-:W-:Y:S02]  /*10380*/  LEA.HI R137, R137, R0, RZ, 0x1d ;  /* 0x0000000089897211 */ /* 0x000fe400078fe8ff */
[----:B------:R-:W-:Y:S02]  /*10390*/  SHF.R.U64 R44, R4, 0x10, R5 ;  /* 0x00000010042c7819 */ /* 0x000fe40000001205 */
[----:B-1----:R-:W-:Y:S01]  /*103a0*/  SHF.R.S32.HI R10, RZ, 0x1f, R137 ;  /* 0x0000001fff0a7819 */ /* 0x002fe20000011489 */
[----:B------:R-:W-:Y:S01]  /*103b0*/  IMAD.SHL.U32 R8, R137, 0x8, RZ ;  /* 0x0000000889087824 */ /* 0x000fe200078e00ff */
[----:B------:R-:W-:Y:S02]  /*103c0*/  SHF.R.U64 R26, R6, 0x10, R7 ;  /* 0x00000010061a7819 */ /* 0x000fe40000001207 */
[----:B------:R-:W-:Y:S02]  /*103d0*/  LEA.HI R10, R10, R137, RZ, 0x3 ;  /* 0x000000890a0a7211 */ /* 0x000fe400078f18ff */
[----:B------:R-:W-:-:S02]  /*103e0*/  LOP3.LUT R8, R8, 0x38, RZ, 0xc0, !PT ;  /* 0x0000003808087812 */ /* 0x000fc400078ec0ff */
[----:B------:R-:W-:Y:S01]  /*103f0*/  SHF.R.U32.HI R5, RZ, 0x10, R5 ;  /* 0x00000010ff057819 */ /* 0x000fe20000011605 */
[----:B------:R-:W-:Y:S01]  /*10400*/  IMAD.SHL.U32 R10, R10, 0x400, RZ ;  /* 0x000004000a0a7824 */ /* 0x000fe200078e00ff */
[----:B-----5:R-:W-:Y:S02]  /*10410*/  LOP3.LUT R8, R8, 0x1c0, R157, 0xf8, !PT ;  /* 0x000001c008087812 */ /* 0x020fe400078ef89d */
[----:B------:R-:W-:Y:S02]  /*10420*/  SHF.R.U64 R6, R28, 0x10, R29 ;  /* 0x000000101c067819 */ /* 0x000fe4000000121d */
[----:B0-----:R-:W-:Y:S02]  /*10430*/  LOP3.LUT R9, R8, R156, RZ, 0x3c, !PT ;  /* 0x0000009c08097212 */ /* 0x001fe400078e3cff */
[----:B------:R-:W-:Y:S02]  /*10440*/  LOP3.LUT R10, R10, 0x7fffe000, RZ, 0xc0, !PT ;  /* 0x7fffe0000a0a7812 */ /* 0x000fe400078ec0ff */
[----:B------:R-:W-:-:S02]  /*10450*/  SHF.R.U64 R4, R30, 0x10, R31 ;  /* 0x000000101e047819 */ /* 0x000fc4000000121f */
[----:B------:R-:W-:Y:S02]  /*10460*/  IADD3 R13, R9, R10, R154 ;  /* 0x0000000a090d7210 */ /* 0x000fe40007ffe09a */
[----:B------:R-:W-:Y:S02]  /*10470*/  SHF.R.U32.HI R7, RZ, 0x10, R7 ;  /* 0x00000010ff077819 */ /* 0x000fe40000011607 */
[----:B------:R-:W-:Y:S01]  /*10480*/  PRMT R124, R124, 0x5410, R5 ;  /* 0x000054107c7c7816 */ /* 0x000fe20000000005 */
[----:B------:R-:W-:Y:S01]  /*10490*/  IMAD R24, R13, 0x2, R16 ;  /* 0x000000020d187824 */ /* 0x000fe200078e0210 */
[----:B------:R-:W-:Y:S02]  /*104a0*/  PRMT R127, R127, 0x5410, R6 ;  /* 0x000054107f7f7816 */ /* 0x000fe40000000006 */
[----:B------:R-:W-:Y:S02]  /*104b0*/  PRMT R125, R125, 0x5410, R4 ;  /* 0x000054107d7d7816 */ /* 0x000fe40000000004 */
[----:B------:R-:W0:Y:S01]  /*104c0*/  LDS.128 R12, [R24+0x10400] ;  /* 0x01040000180c7984 */ /* 0x000e220000000c00 */
[----:B------:R-:W-:Y:S01]  /*104d0*/  PRMT R122, R122, 0x5410, R7 ;  /* 0x000054107a7a7816 */ /* 0x000fe20000000007 */
[----:B------:R-:W-:Y:S01]  /*104e0*/  IMAD.U32 R30, R127, 0x10000, RZ ;  /* 0x000100007f1e7824 */ /* 0x000fe200078e00ff */
[----:B------:R-:W-:-:S02]  /*104f0*/  SHF.R.U32.HI R29, RZ, 0x10, R29 ;  /* 0x00000010ff1d7819 */ /* 0x000fc4000001161d */
[----:B------:R-:W-:Y:S02]  /*10500*/  PRMT R123, R123, 0x5410, R44 ;  /* 0x000054107b7b7816 */ /* 0x000fe4000000002c */
[----:B------:R-:W-:Y:S02]  /*10510*/  SHF.R.U32.HI R31, RZ, 0x10, R31 ;  /* 0x00000010ff1f7819 */ /* 0x000fe4000001161f */
[----:B------:R-:W-:Y:S01]  /*10520*/  PRMT R128, R128, 0x5410, R29 ;  /* 0x0000541080807816 */ /* 0x000fe2000000001d */
[----:B------:R-:W-:Y:S01]  /*10530*/  IMAD.U32 R29, R123, 0x10000, RZ ;  /* 0x000100007b1d7824 */ /* 0x000fe200078e00ff */
[----:B------:R-:W-:Y:S02]  /*10540*/  PRMT R126, R126, 0x5410, R31 ;  /* 0x000054107e7e7816 */ /* 0x000fe4000000001f */
[----:B------:R-:W-:Y:S01]  /*10550*/  PRMT R121, R121, 0x5410, R26 ;  /* 0x0000541079797816 */ /* 0x000fe2000000001a */
[----:B------:R-:W-:Y:S01]  /*10560*/  IMAD.U32 R31, R128, 0x10000, RZ ;  /* 0x00010000801f7824 */ /* 0x000fe200078e00ff */
[----:B------:R-:W-:-:S02]  /*10570*/  LOP3.LUT R127, R127, 0xffff0000, RZ, 0xc0, !PT ;  /* 0xffff00007f7f7812 */ /* 0x000fc400078ec0ff */
[----:B------:R-:W-:Y:S02]  /*10580*/  LOP3.LUT R123, R123, 0xffff0000, RZ, 0xc0, !PT ;  /* 0xffff00007b7b7812 */ /* 0x000fe400078ec0ff */
[----:B------:R-:W-:Y:S01]  /*10590*/  LOP3.LUT R128, R128, 0xffff0000, RZ, 0xc0, !PT ;  /* 0xffff000080807812 */ /* 0x000fe200078ec0ff */
[C---:B0-----:R-:W-:Y:S01]  /*105a0*/  IMAD.U32 R26, R13.reuse, 0x10000, RZ ;  /* 0x000100000d1a7824 */ /* 0x041fe200078e00ff */
[----:B------:R-:W-:Y:S01]  /*105b0*/  LOP3.LUT R13, R13, 0xffff0000, RZ, 0xc0, !PT ;  /* 0xffff00000d0d7812 */ /* 0x000fe200078ec0ff */
[C---:B------:R-:W-:Y:S01]  /*105c0*/  IMAD.U32 R28, R15.reuse, 0x10000, RZ ;  /* 0x000100000f1c7824 */ /* 0x040fe200078e00ff */
[----:B------:R-:W-:Y:S01]  /*105d0*/  LOP3.LUT R15, R15, 0xffff0000, RZ, 0xc0, !PT ;  /* 0xffff00000f0f7812 */ /* 0x000fe200078ec0ff */
[----:B------:R-:W-:Y:S01]  /*105e0*/  FMUL.FTZ R137, R26, R31 ;  /* 0x0000001f1a897220 */ /* 0x000fe20000410000 */
[C---:B------:R-:W-:Y:S01]  /*105f0*/  IMAD.U32 R27, R14.reuse, 0x10000, RZ ;  /* 0x000100000e1b7824 */ /* 0x040fe200078e00ff */
[----:B------:R-:W-:Y:S01]  /*10600*/  LOP3.LUT R14, R14, 0xffff0000, RZ, 0xc0, !PT ;  /* 0xffff00000e0e7812 */ /* 0x000fe200078ec0ff */
[----:B--2---:R-:W0:Y:S02]  /*10610*/  LDS.128 R8, [R46] ;  /* 0x000000002e087984 */ /* 0x004e240000000c00 */
        /* <DEDUP_REMOVED lines=8> */
[C---:B------:R-:W-:Y:S01]  /*106a0*/  IMAD.U32 R11, R12.reuse, 0x10000, RZ ;  /* 0x000100000c0b7824 */ /* 0x040fe200078e00ff */
[----:B------:R-:W-:-:S03]  /*106b0*/  LOP3.LUT R12, R12, 0xffff0000, RZ, 0xc0, !PT ;  /* 0xffff00000c0c7812 */ /* 0x000fc600078ec0ff */
[CC--:B------:R-:W-:Y:S01]  /*106c0*/  FMUL.FTZ R45, R11.reuse, R30.reuse ;  /* 0x0000001e0b2d7220 */ /* 0x0c0fe20000410000 */
[-C--:B------:R-:W-:Y:S01]  /*106d0*/  FMUL.FTZ R47, R11, R29.reuse ;  /* 0x0000001d0b2f7220 */ /* 0x080fe20000410000 */
[C---:B------:R-:W-:Y:S01]  /*106e0*/  IMAD.U32 R11, R124.reuse, 0x10000, RZ ;  /* 0x000100007c0b7824 */ /* 0x040fe200078e00ff */
[----:B------:R-:W-:Y:S01]  /*106f0*/  LOP3.LUT R124, R124, 0xffff0000, RZ, 0xc0, !PT ;  /* 0xffff00007c7c7812 */ /* 0x000fe200078ec0ff */
[----:B------:R-:W-:Y:S01]  /*10700*/  FFMA.FTZ R45, R4, R29, -R45 ;  /* 0x0000001d042d7223 */ /* 0x000fe2000001082d */
[----:B------:R-:W-:Y:S02]  /*10710*/  IMAD.U32 R29, R126, 0x10000, RZ ;  /* 0x000100007e1d7824 */ /* 0x000fe400078e00ff */
[----:B------:R-:W-:Y:S01]  /*10720*/  FFMA.FTZ R47, R4, R30, R47 ;  /* 0x0000001e042f7223 */ /* 0x000fe2000001002f */
[----:B------:R-:W-:Y:S01]  /*10730*/  FMUL.FTZ R139, R26, R11 ;  /* 0x0000000b1a8b7220 */ /* 0x000fe20000410000 */
[----:B------:R-:W-:Y:S02]  /*10740*/  IMAD.U32 R4, R122, 0x10000, RZ ;  /* 0x000100007a047824 */ /* 0x000fe400078e00ff */
[----:B------:R-:W-:Y:S01]  /*10750*/  FMUL.FTZ R26, R28, R29 ;  /* 0x0000001d1c1a7220 */ /* 0x000fe20000410000 */
[C---:B------:R-:W-:Y:S01]  /*10760*/  FFMA.FTZ R137, R6.reuse, R11, -R137 ;  /* 0x0000000b06897223 */ /* 0x040fe20000010889 */
[----:B------:R-:W-:Y:S01]  /*10770*/  FFMA.FTZ R139, R6, R31, R139 ;  /* 0x0000001f068b7223 */ /* 0x000fe2000001008b */
[-C--:B------:R-:W-:Y:S01]  /*10780*/  FMUL.FTZ R28, R28, R4.reuse ;  /* 0x000000041c1c7220 */ /* 0x080fe20000410000 */
[----:B------:R-:W-:Y:S01]  /*10790*/  FFMA.FTZ R30, R25, R4, -R26 ;  /* 0x00000004191e7223 */ /* 0x000fe2000001081a */
[----:B------:R-:W-:Y:S01]  /*107a0*/  FMUL.FTZ R4, R12, R127 ;  /* 0x0000007f0c047220 */ /* 0x000fe20000410000 */
[----:B------:R-:W-:-:S02]  /*107b0*/  IMAD.U32 R6, R125, 0x10000, RZ ;  /* 0x000100007d067824 */ /* 0x000fc400078e00ff */
[----:B------:R-:W-:Y:S01]  /*107c0*/  FMUL.FTZ R26, R12, R123 ;  /* 0x0000007b0c1a7220 */ /* 0x000fe20000410000 */
[----:B------:R-:W-:Y:S01]  /*107d0*/  FMUL.FTZ R11, R13, R128 ;  /* 0x000000800d0b7220 */ /* 0x000fe20000410000 */
[----:B------:R-:W-:Y:S01]  /*107e0*/  FFMA.FTZ R25, R25, R29, R28 ;  /* 0x0000001d19197223 */ /* 0x000fe2000001001c */
[----:B------:R-:W-:Y:S01]  /*107f0*/  FFMA.FTZ R12, R5, R123, -R4 ;  /* 0x0000007b050c7223 */ /* 0x000fe20000010804 */
[----:B------:R-:W-:Y:S01]  /*10800*/  FMUL.FTZ R13, R13, R124 ;  /* 0x0000007c0d0d7220 */ /* 0x000fe20000410000 */
[----:B------:R-:W-:Y:S02]  /*10810*/  IMAD.U32 R4, R121, 0x10000, RZ ;  /* 0x0001000079047824 */ /* 0x000fe400078e00ff */
[----:B------:R-:W-:Y:S01]  /*10820*/  FMUL.FTZ R28, R27, R6 ;  /* 0x000000061b1c7220 */ /* 0x000fe20000410000 */
[----:B------:R-:W-:Y:S01]  /*10830*/  LOP3.LUT R125, R125, 0xffff0000, RZ, 0xc0, !PT ;  /* 0xffff00007d7d7812 */ /* 0x000fe200078ec0ff */
[C---:B------:R-:W-:Y:S01]  /*10840*/  FFMA.FTZ R124, R8.reuse, R124, -R11 ;  /* 0x0000007c087c7223 */ /* 0x040fe2000001080b */
[----:B------:R-:W-:Y:S01]  /*10850*/  LOP3.LUT R121, R121, 0xffff0000, RZ, 0xc0, !PT ;  /* 0xffff000079797812 */ /* 0x000fe200078ec0ff */
[----:B------:R-:W-:Y:S01]  /*10860*/  FFMA.FTZ R128, R8, R128, R13 ;  /* 0x0000008008807223 */ /* 0x000fe2000001000d */
[----:B------:R-:W-:Y:S01]  /*10870*/  LOP3.LUT R126, R126, 0xffff0000, RZ, 0xc0, !PT ;  /* 0xffff00007e7e7812 */ /* 0x000fe200078ec0ff */
[-C--:B------:R-:W-:Y:S01]  /*10880*/  FMUL.FTZ R8, R27, R4.reuse ;  /* 0x000000041b087220 */ /* 0x080fe20000410000 */
[----:B------:R-:W-:Y:S01]  /*10890*/  LOP3.LUT R122, R122, 0xffff0000, RZ, 0xc0, !PT ;  /* 0xffff00007a7a7812 */ /* 0x000fe200078ec0ff */
[----:B------:R-:W-:Y:S01]  /*108a0*/  FFMA.FTZ R28, R7, R4, -R28 ;  /* 0x00000004071c7223 */ /* 0x000fe2000001081c */
[C---:B------:R-:W-:Y:S01]  /*108b0*/  FMUL.FTZ R4, R14.reuse, R125 ;  /* 0x0000007d0e047220 */ /* 0x040fe20000410000 */
[----:B------:R-:W-:Y:S01]  /*108c0*/  FFMA.FTZ R26, R5, R127, R26 ;  /* 0x0000007f051a7223 */ /* 0x000fe2000001001a */
[----:B------:R-:W-:Y:S01]  /*108d0*/  FMUL.FTZ R14, R14, R121 ;  /* 0x000000790e0e7220 */ /* 0x000fe20000410000 */
[C---:B------:R-:W-:Y:S01]  /*108e0*/  FMUL.FTZ R5, R15.reuse, R126 ;  /* 0x0000007e0f057220 */ /* 0x040fe20000410000 */
[----:B------:R-:W-:Y:S01]  /*108f0*/  FMUL.FTZ R15, R15, R122 ;  /* 0x0000007a0f0f7220 */ /* 0x000fe20000410000 */
[----:B------:R-:W-:Y:S01]  /*10900*/  FFMA.FTZ R7, R7, R6, R8 ;  /* 0x0000000607077223 */ /* 0x000fe20000010008 */
[C---:B------:R-:W-:Y:S01]  /*10910*/  FFMA.FTZ R14, R9.reuse, R125, R14 ;  /* 0x0000007d090e7223 */ /* 0x040fe2000001000e */
[----:B------:R-:W-:Y:S01]  /*10920*/  FFMA.FTZ R121, R9, R121, -R4 ;  /* 0x0000007909797223 */ /* 0x000fe20000010804 */
[C---:B------:R-:W-:Y:S01]  /*10930*/  FFMA.FTZ R11, R10.reuse, R122, -R5 ;  /* 0x0000007a0a0b7223 */ /* 0x040fe20000010805 */
        /* <DEDUP_REMOVED lines=8> */
[----:B------:R2:W-:Y:S01]  /*109c0*/  STS.128 [R46], R4 ;  /* 0x000000042e007388 */ /* 0x0005e20000000c00 */
[----:B------:R-:W-:-:S05]  /*109d0*/  F2FP.BF16.F32.PACK_AB R11, R126, R25 ;  /* 0x000000197e0b723e */ /* 0x000fca00000010ff */
[----:B------:R2:W-:Y:S02]  /*109e0*/  STS.128 [R24+0x10400], R8 ;  /* 0x0104000818007388 */ /* 0x0005e40000000c00 */
.L_x_1539:
[----:B------:R-:W-:Y:S05]  /*109f0*/  BSYNC B1 ;  /* 0x0000000000017941 */ /* 0x000fea0003800000 */
.L_x_1538:
[----:B------:R-:W-:Y:S04]  /*10a00*/  BSSY B1, `(.L_x_1542) ;  /* 0x00000db000017945 */ /* 0x000fe80003800000 */
[----:B------:R-:W-:Y:S05]  /*10a10*/  @P1 BRA `(.L_x_1543) ;  /* 0x0000000c00641947 */ /* 0x000fea0003800000 */
[----:B------:R3:W5:Y:S01]  /*10a20*/  LDL R121, [R1+0x34] ;  /* 0x0000340001797983 */ /* 0x0007620000100800 */
[----:B-1----:R-:W1:Y:S03]  /*10a30*/  LDC R13, c[0x0][0x3d4] ;  /* 0x0000f500ff0d7b82 */ /* 0x002e660000000800 */
[----:B------:R3:W5:Y:S04]  /*10a40*/  LDL R47, [R1+0x3c] ;  /* 0x00003c00012f7983 */ /* 0x0007680000100800 */
[----:B--2---:R3:W5:Y:S01]  /*10a50*/  LDL R46, [R1+0x40] ;  /* 0x00004000012e7983 */ /* 0x0047620000100800 */
[----:B------:R-:W-:Y:S01]  /*10a60*/  BSSY B2, `(.L_x_1544) ;  /* 0x000006c000027945 */ /* 0x000fe20003800000 */
[----:B-1----:R-:W-:-:S02]  /*10a70*/  ISETP.GE.AND P0, PT, R228, R13, PT ;  /* 0x0000000de400720c */ /* 0x002fc40003f06270 */
[----:B------:R-:W-:-:S11]  /*10a80*/  ISETP.GE.AND P1, PT, R225, R13, PT ;  /* 0x0000000de100720c */ /* 0x000fd60003f26270 */
[----:B---3--:R-:W-:Y:S05]  /*10a90*/  @P0 BRA `(.L_x_1545) ;  /* 0x0000000400a00947 */ /* 0x008fea0003800000 */
[----:B------:R-:W2:Y:S04]  /*10aa0*/  LDL R4, [R1+0x20] ;  /* 0x0000200001047983 */ /* 0x000ea80000100800 */
[----:B------:R-:W3:Y:S01]  /*10ab0*/  LDL R122, [R1+0x98] ;  /* 0x00009800017a7983 */ /* 0x000ee20000100800 */
[----:B------:R-:W-:Y:S02]  /*10ac0*/  SHF.R.U64 R28, R36, 0x10, R37 ;  /* 0x00000010241c7819 */ /* 0x000fe40000001225 */
[--C-:B------:R-:W-:Y:S02]  /*10ad0*/  SHF.R.U64 R24, R48, 0x10, R49.reuse ;  /* 0x0000001030187819 */ /* 0x100fe40000001231 */
[----:B------:R-:W-:Y:S02]  /*10ae0*/  SHF.R.U32.HI R49, RZ, 0x10, R49 ;  /* 0x00000010ff317819 */ /* 0x000fe40000011631 */
[----:B------:R-:W-:-:S02]  /*10af0*/  SHF.R.U32.HI R37, RZ, 0x10, R37 ;  /* 0x00000010ff257819 */ /* 0x000fc40000011625 */
[----:B------:R-:W-:Y:S02]  /*10b00*/  SHF.R.U64 R26, R38, 0x10, R39 ;  /* 0x00000010261a7819 */ /* 0x000fe40000001227 */
[----:B------:R-:W-:Y:S02]  /*10b10*/  PRMT R131, R131, 0x5410, R28 ;  /* 0x0000541083837816 */ /* 0x000fe4000000001c */
[----:B------:R-:W-:Y:S02]  /*10b20*/  PRMT R135, R135, 0x5410, R24 ;  /* 0x0000541087877816 */ /* 0x000fe40000000018 */
[----:B------:R-:W-:Y:S01]  /*10b30*/  SHF.R.U64 R14, R50, 0x10, R51 ;  /* 0x00000010320e7819 */ /* 0x000fe20000001233 */
[----:B------:R-:W-:Y:S01]  /*10b40*/  IMAD.U32 R31, R131, 0x10000, RZ ;  /* 0x00010000831f7824 */ /* 0x000fe200078e00ff */
[----:B------:R-:W-:Y:S02]  /*10b50*/  PRMT R136, R136, 0x5410, R49 ;  /* 0x0000541088887816 */ /* 0x000fe40000000031 */
[----:B------:R-:W-:-:S02]  /*10b60*/  SHF.R.U32.HI R39, RZ, 0x10, R39 ;  /* 0x00000010ff277819 */ /* 0x000fc40000011627 */
[----:B------:R-:W-:Y:S01]  /*10b70*/  SHF.R.U32.HI R51, RZ, 0x10, R51 ;  /* 0x00000010ff337819 */ /* 0x000fe20000011633 */
[----:B------:R-:W-:Y:S01]  /*10b80*/  IMAD.U32 R30, R136, 0x10000, RZ ;  /* 0x00010000881e7824 */ /* 0x000fe200078e00ff */
[----:B------:R-:W-:Y:S01]  /*10b90*/  PRMT R132, R132, 0x5410, R37 ;  /* 0x0000541084847816 */ /* 0x000fe20000000025 */
[----:B------:R-:W-:Y:S01]  /*10ba0*/  IMAD.U32 R37, R135, 0x10000, RZ ;  /* 0x0001000087257824 */ /* 0x000fe200078e00ff */
[----:B------:R-:W-:Y:S02]  /*10bb0*/  PRMT R129, R129, 0x5410, R26 ;  /* 0x0000541081817816 */ /* 0x000fe4000000001a */
[----:B------:R-:W-:Y:S02]  /*10bc0*/  PRMT R130, R130, 0x5410, R39 ;  /* 0x0000541082827816 */ /* 0x000fe40000000027 */
[----:B------:R-:W-:Y:S02]  /*10bd0*/  PRMT R133, R133, 0x5410, R14 ;  /* 0x0000541085857816 */ /* 0x000fe4000000000e */
[----:B------:R-:W-:-:S02]  /*10be0*/  PRMT R134, R134, 0x5410, R51 ;  /* 0x0000541086867816 */ /* 0x000fc40000000033 */
[----:B------:R-:W-:Y:S02]  /*10bf0*/  LOP3.LUT R135, R135, 0xffff0000, RZ, 0xc0, !PT ;  /* 0xffff000087877812 */ /* 0x000fe400078ec0ff */
[----:B------:R-:W-:Y:S01]  /*10c00*/  LOP3.LUT R131, R131, 0xffff0000, RZ, 0xc0, !PT ;  /* 0xffff000083837812 */ /* 0x000fe200078ec0ff */
[----:B------:R-:W-:Y:S01]  /*10c10*/  IMAD.U32 R36, R134, 0x10000, RZ ;  /* 0x0001000086247824 */ /* 0x000fe200078e00ff */
[----:B------:R-:W-:Y:S02]  /*10c20*/  LOP3.LUT R136, R136, 0xffff0000, RZ, 0xc0, !PT ;  /* 0xffff000088887812 */ /* 0x000fe400078ec0ff */
[----:B------:R-:W-:Y:S02]  /*10c30*/  LOP3.LUT R134, R134, 0xffff0000, RZ, 0xc0, !PT ;  /* 0xffff000086867812 */ /* 0x000fe400078ec0ff */
[----:B--2---:R-:W-:-:S04]  /*10c40*/  LEA.HI R4, R13, R4, RZ, 0x1d ;  /* 0x000000040d047211 */ /* 0x004fc800078fe8ff */
[----:B------:R-:W-:Y:S01]  /*10c50*/  SHF.R.S32.HI R7, RZ, 0x1f, R4 ;  /* 0x0000001fff077819 */ /* 0x000fe20000011404 */
[----:B------:R-:W-:-:S03]  /*10c60*/  IMAD.SHL.U32 R5, R4, 0x8, RZ ;  /* 0x0000000804057824 */ /* 0x000fc600078e00ff */
[----:B------:R-:W-:Y:S02]  /*10c70*/  LEA.HI R7, R7, R4, RZ, 0x3 ;  /* 0x0000000407077211 */ /* 0x000fe400078f18ff */
[----:B-----5:R-:W-:-:S03]  /*10c80*/  LOP3.LUT R4, R121, 0x38, R5, 0xf8, !PT ;  /* 0x0000003879047812 */ /* 0x020fc600078ef805 */
[----:B------:R-:W-:Y:S01]  /*10c90*/  IMAD.SHL.U32 R7, R7, 0x400, RZ ;  /* 0x0000040007077824 */ /* 0x000fe200078e00ff */
[----:B------:R-:W-:-:S04]  /*10ca0*/  LOP3.LUT R4, R4, R47, RZ, 0x3c, !PT ;  /* 0x0000002f04047212 */ /* 0x000fc800078e3cff */
[----:B------:R-:W-:-:S04]  /*10cb0*/  LOP3.LUT R7, R7, 0x7fffe000, RZ, 0xc0, !PT ;  /* 0x7fffe00007077812 */ /* 0x000fc800078ec0ff */
[----:B0-----:R-:W-:Y:S02]  /*10cc0*/  IADD3 R9, R4, R7, R46 ;  /* 0x0000000704097210 */ /* 0x001fe40007ffe02e */
        /* <DEDUP_REMOVED lines=17> */
[----:B------:R-:W-:-:S02]  /*10de0*/  IMAD.U32 R26, R132, 0x10000, RZ ;  /* 0x00010000841a7824 */ /* 0x000fc400078e00ff */
[----:B------:R-:W-:Y:S01]  /*10df0*/  FMUL.FTZ R38, R27, R30 ;  /* 0x0000001e1b267220 */ /* 0x000fe20000410000 */
[----:B------:R-:W-:Y:S02]  /*10e00*/  IMAD.U32 R29, R11, 0x10000, RZ ;  /* 0x000100000b1d7824 */ /* 0x000fe400078e00ff */
[C---:B------:R-:W-:Y:S01]  /*10e10*/  FFMA.FTZ R39, R14.reuse, R31, -R39 ;  /* 0x0000001f0e277223 */ /* 0x040fe20000010827 */
[----:B------:R-:W-:Y:S01]  /*10e20*/  FFMA.FTZ R45, R14, R37, R45 ;  /* 0x000000250e2d7223 */ /* 0x000fe2000001002d */
[----:B------:R-:W-:Y:S02]  /*10e30*/  IMAD.U32 R14, R130, 0x10000, RZ ;  /* 0x00010000820e7824 */ /* 0x000fe400078e00ff */
[-C--:B------:R-:W-:Y:S01]  /*10e40*/  FMUL.FTZ R44, R27, R26.reuse ;  /* 0x0000001a1b2c7220 */ /* 0x080fe20000410000 */
[----:B------:R-:W-:Y:S01]  /*10e50*/  FFMA.FTZ R38, R15, R26, -R38 ;  /* 0x0000001a0f267223 */ /* 0x000fe20000010826 */
[C---:B------:R-:W-:Y:S01]  /*10e60*/  FMUL.FTZ R26, R29.reuse, R36 ;  /* 0x000000241d1a7220 */ /* 0x040fe20000410000 */
[----:B------:R-:W-:Y:S01]  /*10e70*/  FMUL.FTZ R29, R29, R14 ;  /* 0x0000000e1d1d7220 */ /* 0x000fe20000410000 */
[----:B------:R-:W-:Y:S01]  /*10e80*/  FFMA.FTZ R44, R15, R30, R44 ;  /* 0x0000001e0f2c7223 */ /* 0x000fe2000001002c */
[----:B------:R-:W-:Y:S01]  /*10e90*/  LOP3.LUT R132, R132, 0xffff0000, RZ, 0xc0, !PT ;  /* 0xffff000084847812 */ /* 0x000fe200078ec0ff */
[C---:B------:R-:W-:Y:S01]  /*10ea0*/  FMUL.FTZ R15, R8.reuse, R135 ;  /* 0x00000087080f7220 */ /* 0x040fe20000410000 */
[C---:B------:R-:W-:Y:S01]  /*10eb0*/  FFMA.FTZ R30, R25.reuse, R14, -R26 ;  /* 0x0000000e191e7223 */ /* 0x040fe2000001081a */
[----:B------:R-:W-:Y:S01]  /*10ec0*/  FFMA.FTZ R36, R25, R36, R29 ;  /* 0x0000002419247223 */ /* 0x000fe2000001001d */
[----:B------:R-:W-:Y:S01]  /*10ed0*/  FMUL.FTZ R27, R8, R131 ;  /* 0x00000083081b7220 */ /* 0x000fe20000410000 */
[----:B------:R-:W-:-:S02]  /*10ee0*/  IMAD.U32 R28, R10, 0x10000, RZ ;  /* 0x000100000a1c7824 */ /* 0x000fc400078e00ff */
[C---:B------:R-:W-:Y:S01]  /*10ef0*/  FFMA.FTZ R8, R4.reuse, R131, -R15 ;  /* 0x0000008304087223 */ /* 0x040fe2000001080f */
[----:B------:R-:W-:Y:S02]  /*10f00*/  IMAD.U32 R25, R133, 0x10000, RZ ;  /* 0x0001000085197824 */ /* 0x000fe400078e00ff */
[C---:B------:R-:W-:Y:S01]  /*10f10*/  FMUL.FTZ R26, R9.reuse, R136 ;  /* 0x00000088091a7220 */ /* 0x040fe20000410000 */
[-C--:B------:R-:W-:Y:S01]  /*10f20*/  FMUL.FTZ R29, R9, R132.reuse ;  /* 0x00000084091d7220 */ /* 0x080fe20000410000 */
[----:B------:R-:W-:Y:S02]  /*10f30*/  IMAD.U32 R15, R129, 0x10000, RZ ;  /* 0x00010000810f7824 */ /* 0x000fe400078e00ff */
[----:B------:R-:W-:Y:S01]  /*10f40*/  FFMA.FTZ R14, R4, R135, R27 ;  /* 0x00000087040e7223 */ /* 0x000fe2000001001b */
[----:B------:R-:W-:Y:S01]  /*10f50*/  FMUL.FTZ R27, R28, R25 ;  /* 0x000000191c1b7220 */ /* 0x000fe20000410000 */
[C---:B------:R-:W-:Y:S01]  /*10f60*/  FFMA.FTZ R9, R5.reuse, R132, -R26 ;  /* 0x0000008405097223 */ /* 0x040fe2000001081a */
[----:B------:R-:W-:Y:S01]  /*10f70*/  FFMA.FTZ R29, R5, R136, R29 ;  /* 0x00000088051d7223 */ /* 0x000fe2000001001d */
        /* <DEDUP_REMOVED lines=9> */
[----:B------:R-:W-:-:S02]  /*11010*/  FMUL.FTZ R5, R10, R133 ;  /* 0x000000850a057220 */ /* 0x000fc40000410000 */
[-C--:B------:R-:W-:Y:S02]  /*11020*/  FMUL.FTZ R4, R10, R129.reuse ;  /* 0x000000810a047220 */ /* 0x080fe40000410000 */
[-C--:B------:R-:W-:Y:S01]  /*11030*/  FMUL.FTZ R15, R11, R130.reuse ;  /* 0x000000820b0f7220 */ /* 0x080fe20000410000 */
[C---:B------:R-:W-:Y:S01]  /*11040*/  FFMA.FTZ R10, R6.reuse, R129, -R5 ;  /* 0x00000081060a7223 */ /* 0x040fe20000010805 */
[C---:B------:R-:W-:Y:S01]  /*11050*/  FFMA.FTZ R11, R7.reuse, R130, -R26 ;  /* 0x00000082070b7223 */ /* 0x040fe2000001081a */
[----:B------:R-:W-:Y:S01]  /*11060*/  FFMA.FTZ R133, R6, R133, R4 ;  /* 0x0000008506857223 */ /* 0x000fe20000010004 */
[----:B------:R-:W-:Y:S01]  /*11070*/  FFMA.FTZ R15, R7, R134, R15 ;  /* 0x00000086070f7223 */ /* 0x000fe2000001000f */
[----:B------:R-:W-:Y:S02]  /*11080*/  F2FP.BF16.F32.PACK_AB R4, R8, R39 ;  /* 0x000000270804723e */ /* 0x000fe400000010ff */
[----:B------:R-:W-:Y:S02]  /*11090*/  F2FP.BF16.F32.PACK_AB R5, R9, R38 ;  /* 0x000000260905723e */ /* 0x000fe400000010ff */
[----:B------:R-:W-:-:S02]  /*110a0*/  F2FP.BF16.F32.PACK_AB R6, R10, R27 ;  /* 0x0000001b0a06723e */ /* 0x000fc400000010ff */
[----:B------:R-:W-:Y:S02]  /*110b0*/  F2FP.BF16.F32.PACK_AB R7, R11, R30 ;  /* 0x0000001e0b07723e */ /* 0x000fe400000010ff */
[----:B------:R-:W-:Y:S02]  /*110c0*/  F2FP.BF16.F32.PACK_AB R8, R14, R45 ;  /* 0x0000002d0e08723e */ /* 0x000fe400000010ff */
[----:B------:R-:W-:Y:S01]  /*110d0*/  F2FP.BF16.F32.PACK_AB R9, R29, R44 ;  /* 0x0000002c1d09723e */ /* 0x000fe200000010ff */
[----:B------:R1:W-:Y:S01]  /*110e0*/  STS.128 [R122], R4 ;  /* 0x000000047a007388 */ /* 0x0003e20000000c00 */
[----:B------:R-:W-:Y:S02]  /*110f0*/  F2FP.BF16.F32.PACK_AB R10, R133, R24 ;  /* 0x00000018850a723e */ /* 0x000fe400000010ff */
[----:B------:R-:W-:-:S05]  /*11100*/  F2FP.BF16.F32.PACK_AB R11, R15, R36 ;  /* 0x000000240f0b723e */ /* 0x000fca00000010ff */
[----:B------:R1:W-:Y:S02]  /*11110*/  STS.128 [R12+0x10400], R8 ;  /* 0x010400080c007388 */ /* 0x0003e40000000c00 */
.L_x_1545:
[----:B------:R-:W-:Y:S05]  /*11120*/  BSYNC B2 ;  /* 0x0000000000027941 */ /* 0x000fea0003800000 */
.L_x_1544:
        /* <DEDUP_REMOVED lines=8> */
[----:B-----5:R-:W-:-:S02]  /*111b0*/  LOP3.LUT R4, R121, 0x38, R4, 0xf8, !PT ;  /* 0x0000003879047812 */ /* 0x020fc400078ef804 */
[----:B------:R-:W-:Y:S01]  /*111c0*/  SHF.R.U32.HI R32, RZ, 0x10, R33 ;  /* 0x00000010ff207819 */ /* 0x000fe20000011621 */
[----:B------:R-:W-:Y:S01]  /*111d0*/  IMAD.SHL.U32 R6, R6, 0x400, RZ ;  /* 0x0000040006067824 */ /* 0x000fe200078e00ff */
[----:B------:R-:W-:Y:S02]  /*111e0*/  LOP3.LUT R4, R4, R47, RZ, 0x3c, !PT ;  /* 0x0000002f04047212 */ /* 0x000fe400078e3cff */
[----:B------:R-:W-:Y:S02]  /*111f0*/  PRMT R114, R114, 0x5410, R25 ;  /* 0x0000541072727816 */ /* 0x000fe40000000019 */
[----:B0-----:R-:W-:Y:S02]  /*11200*/  LOP3.LUT R9, R6, 0x7fffe000, RZ, 0xc0, !PT ;  /* 0x7fffe00006097812 */ /* 0x001fe400078ec0ff */
[----:B------:R-:W-:Y:S01]  /*11210*/  PRMT R118, R118, 0x5410, R15 ;  /* 0x0000541076767816 */ /* 0x000fe2000000000f */
[----:B------:R-:W-:Y:S01]  /*11220*/  IMAD.U32 R30, R114, 0x10000, RZ ;  /* 0x00010000721e7824 */ /* 0x000fe200078e00ff */
[----:B------:R-:W-:-:S02]  /*11230*/  IADD3 R9, R4, R9, R46 ;  /* 0x0000000904097210 */ /* 0x000fc40007ffe02e */
[----:B------:R-:W-:Y:S02]  /*11240*/  SHF.R.U64 R13, R42, 0x10, R43 ;  /* 0x000000102a0d7819 */ /* 0x000fe4000000122b */
[----:B------:R-:W-:Y:S01]  /*11250*/  SHF.R.U32.HI R40, RZ, 0x10, R41 ;  /* 0x00000010ff287819 */ /* 0x000fe20000011629 */
[----:B------:R-:W-:Y:S01]  /*11260*/  IMAD R12, R9, 0x2, R16 ;  /* 0x00000002090c7824 */ /* 0x000fe200078e0210 */
[----:B------:R-:W-:Y:S02]  /*11270*/  SHF.R.U32.HI R42, RZ, 0x10, R43 ;  /* 0x00000010ff2a7819 */ /* 0x000fe4000001162b */
[--C-:B------:R-:W-:Y:S02]  /*11280*/  SHF.R.U64 R14, R34, 0x10, R35.reuse ;  /* 0x00000010220e7819 */ /* 0x100fe40000001223 */
[----:B------:R-:W0:Y:S01]  /*11290*/  LDS.128 R8, [R12+0x10400] ;  /* 0x010400000c087984 */ /* 0x000e220000000c00 */
[----:B------:R-:W-:Y:S01]  /*112a0*/  PRMT R115, R115, 0x5410, R32 ;  /* 0x0000541073737816 */ /* 0x000fe20000000020 */
[----:B------:R-:W-:Y:S01]  /*112b0*/  IMAD.U32 R32, R118, 0x10000, RZ ;  /* 0x0001000076207824 */ /* 0x000fe200078e00ff */
[----:B------:R-:W-:-:S02]  /*112c0*/  SHF.R.U32.HI R35, RZ, 0x10, R35 ;  /* 0x00000010ff237819 */ /* 0x000fc40000011623 */
[----:B------:R-:W-:Y:S02]  /*112d0*/  PRMT R119, R119, 0x5410, R40 ;  /* 0x0000541077777816 */ /* 0x000fe40000000028 */
[----:B------:R-:W-:Y:S02]  /*112e0*/  PRMT R117, R117, 0x5410, R42 ;  /* 0x0000541075757816 */ /* 0x000fe4000000002a */
[----:B------:R-:W-:Y:S01]  /*112f0*/  PRMT R116, R116, 0x5410, R13 ;  /* 0x0000541074747816 */ /* 0x000fe2000000000d */
[----:B------:R-:W-:Y:S01]  /*11300*/  IMAD.U32 R29, R119, 0x10000, RZ ;  /* 0x00010000771d7824 */ /* 0x000fe200078e00ff */
[----:B------:R-:W-:Y:S01]  /*11310*/  PRMT R110, R110, 0x5410, R35 ;  /* 0x000054106e6e7816 */ /* 0x000fe20000000023 */
[----:B------:R-:W-:Y:S01]  /*11320*/  IMAD.U32 R31, R117, 0x10000, RZ ;  /* 0x00010000751f7824 */ /* 0x000fe200078e00ff */
[----:B------:R-:W-:Y:S01]  /*11330*/  PRMT R109, R109, 0x5410, R14 ;  /* 0x000054106d6d7816 */ /* 0x000fe2000000000e */
[C---:B0-----:R-:W-:Y:S01]  /*11340*/  IMAD.U32 R25, R8.reuse, 0x10000, RZ ;  /* 0x0001000008197824 */ /* 0x041fe200078e00ff */
[----:B------:R-:W-:Y:S01]  /*11350*/  LOP3.LUT R8, R8, 0xffff0000, RZ, 0xc0, !PT ;  /* 0xffff000008087812 */ /* 0x000fe200078ec0ff */
[C---:B------:R-:W-:Y:S01]  /*11360*/  IMAD.U32 R26, R9.reuse, 0x10000, RZ ;  /* 0x00010000091a7824 */ /* 0x040fe200078e00ff */
[----:B------:R-:W-:Y:S01]  /*11370*/  LOP3.LUT R9, R9, 0xffff0000, RZ, 0xc0, !PT ;  /* 0xffff000009097812 */ /* 0x000fe200078ec0ff */
[C---:B------:R-:W-:Y:S01]  /*11380*/  FMUL.FTZ R34, R25.reuse, R32 ;  /* 0x0000002019227220 */ /* 0x040fe20000410000 */
[----:B------:R-:W-:Y:S01]  /*11390*/  FMUL.FTZ R36, R25, R30 ;  /* 0x0000001e19247220 */ /* 0x000fe20000410000 */
[----:B------:R-:W-:-:S02]  /*113a0*/  IMAD.U32 R28, R11, 0x10000, RZ ;  /* 0x000100000b1c7824 */ /* 0x000fc400078e00ff */
[----:B------:R-:W-:Y:S01]  /*113b0*/  FMUL.FTZ R33, R26, R29 ;  /* 0x0000001d1a217220 */ /* 0x000fe20000410000 */
[----:B------:R-:W-:Y:S01]  /*113c0*/  IMAD.U32 R25, R115, 0x10000, RZ ;  /* 0x0001000073197824 */ /* 0x000fe200078e00ff */
[----:B------:R-:W-:Y:S01]  /*113d0*/  LOP3.LUT R11, R11, 0xffff0000, RZ, 0xc0, !PT ;  /* 0xffff00000b0b7812 */ /* 0x000fe200078ec0ff */
[----:B------:R-:W-:Y:S01]  /*113e0*/  FMUL.FTZ R37, R28, R31 ;  /* 0x0000001f1c257220 */ /* 0x000fe20000410000 */
[----:B------:R-:W-:Y:S02]  /*113f0*/  IMAD.U32 R27, R10, 0x10000, RZ ;  /* 0x000100000a1b7824 */ /* 0x000fe400078e00ff */
[----:B------:R-:W-:Y:S01]  /*11400*/  FMUL.FTZ R35, R26, R25 ;  /* 0x000000191a237220 */ /* 0x000fe20000410000 */
[----:B------:R-:W-:Y:S01]  /*11410*/  IMAD.U32 R26, R116, 0x10000, RZ ;  /* 0x00010000741a7824 */ /* 0x000fe200078e00ff */
[----:B------:R-:W-:Y:S01]  /*11420*/  LOP3.LUT R10, R10, 0xffff0000, RZ, 0xc0, !PT ;  /* 0xffff00000a0a7812 */ /* 0x000fe200078ec0ff */
[----:B--2---:R-:W0:Y:S02]  /*11430*/  LDS.128 R4, [R38] ;  /* 0x0000000026047984 */ /* 0x004e240000000c00 */
        /* <DEDUP_REMOVED lines=8> */
[----:B------:R-:W-:Y:S01]  /*114c0*/  IMAD.U32 R24, R7, 0x10000, RZ ;  /* 0x0001000007187824 */ /* 0x000fe200078e00ff */
[----:B------:R-:W-:Y:S01]  /*114d0*/  LOP3.LUT R25, R118, 0xffff0000, RZ, 0xc0, !PT ;  /* 0xffff000076197812 */ /* 0x000fe200078ec0ff */
[----:B------:R-:W-:Y:S01]  /*114e0*/  FMUL.FTZ R28, R28, R13 ;  /* 0x0000000d1c1c7220 */ /* 0x000fe20000410000 */
[----:B------:R-:W-:Y:S01]  /*114f0*/  FFMA.FTZ R35, R14, R29, R35 ;  /* 0x0000001d0e237223 */ /* 0x000fe20000010023 */
[----:B------:R-:W-:Y:S01]  /*11500*/  FFMA.FTZ R37, R24, R13, -R37 ;  /* 0x0000000d18257223 */ /* 0x000fe20000010825 */
[----:B------:R-:W-:Y:S01]  /*11510*/  LOP3.LUT R13, R114, 0xffff0000, RZ, 0xc0, !PT ;  /* 0xffff0000720d7812 */ /* 0x000fe200078ec0ff */
[----:B------:R-:W-:Y:S01]  /*11520*/  FFMA.FTZ R30, R24, R31, R28 ;  /* 0x0000001f181e7223 */ /* 0x000fe2000001001c */
[----:B------:R-:W-:Y:S01]  /*11530*/  LOP3.LUT R24, R119, 0xffff0000, RZ, 0xc0, !PT ;  /* 0xffff000077187812 */ /* 0x000fe200078ec0ff */
[C---:B------:R-:W-:Y:S01]  /*11540*/  FMUL.FTZ R29, R8.reuse, R25 ;  /* 0x00000019081d7220 */ /* 0x040fe20000410000 */
[----:B------:R-:W-:Y:S01]  /*11550*/  LOP3.LUT R14, R115, 0xffff0000, RZ, 0xc0, !PT ;  /* 0xffff0000730e7812 */ /* 0x000fe200078ec0ff */
[----:B------:R-:W-:Y:S01]  /*11560*/  FMUL.FTZ R31, R8, R13 ;  /* 0x0000000d081f7220 */ /* 0x000fe20000410000 */
[----:B------:R-:W-:-:S02]  /*11570*/  IMAD.U32 R15, R6, 0x10000, RZ ;  /* 0x00010000060f7824 */ /* 0x000fc400078e00ff */
[C---:B------:R-:W-:Y:S01]  /*11580*/  FMUL.FTZ R28, R9.reuse, R24 ;  /* 0x00000018091c7220 */ /* 0x040fe20000410000 */
[C---:B------:R-:W-:Y:S01]  /*11590*/  FFMA.FTZ R29, R4.reuse, R13, -R29 ;  /* 0x0000000d041d7223 */ /* 0x040fe2000001081d */
[----:B------:R-:W-:Y:S01]  /*115a0*/  FMUL.FTZ R9, R9, R14 ;  /* 0x0000000e09097220 */ /* 0x000fe20000410000 */
[----:B------:R-:W-:Y:S01]  /*115b0*/  FFMA.FTZ R31, R4, R25, R31 ;  /* 0x00000019041f7223 */ /* 0x000fe2000001001f */
[----:B------:R-:W-:Y:S02]  /*115c0*/  IMAD.U32 R8, R109, 0x10000, RZ ;  /* 0x000100006d087824 */ /* 0x000fe400078e00ff */
[----:B------:R-:W-:Y:S01]  /*115d0*/  FMUL.FTZ R4, R27, R26 ;  /* 0x0000001a1b047220 */ /* 0x000fe20000410000 */
[C---:B------:R-:W-:Y:S01]  /*115e0*/  FFMA.FTZ R28, R5.reuse, R14, -R28 ;  /* 0x0000000e051c7223 */ /* 0x040fe2000001081c */
[----:B------:R-:W-:Y:S01]  /*115f0*/  FFMA.FTZ R24, R5, R24, R9 ;  /* 0x0000001805187223 */ /* 0x000fe20000010009 */
[----:B------:R-:W-:Y:S01]  /*11600*/  LOP3.LUT R5, R116, 0xffff0000, RZ, 0xc0, !PT ;  /* 0xffff000074057812 */ /* 0x000fe200078ec0ff */
[-C--:B------:R-:W-:Y:S01]  /*11610*/  FFMA.FTZ R13, R15, R8.reuse, -R4 ;  /* 0x000000080f0d7223 */ /* 0x080fe20000010804 */
[----:B------:R-:W-:Y:S01]  /*11620*/  FMUL.FTZ R14, R27, R8 ;  /* 0x000000081b0e7220 */ /* 0x000fe20000410000 */
[----:B------:R-:W-:-:S02]  /*11630*/  LOP3.LUT R109, R109, 0xffff0000, RZ, 0xc0, !PT ;  /* 0xffff00006d6d7812 */ /* 0x000fc400078ec0ff */
[----:B------:R-:W-:Y:S01]  /*11640*/  LOP3.LUT R4, R117, 0xffff0000, RZ, 0xc0, !PT ;  /* 0xffff000075047812 */ /* 0x000fe200078ec0ff */
[----:B------:R-:W-:Y:S01]  /*11650*/  FFMA.FTZ R14, R15, R26, R14 ;  /* 0x0000001a0f0e7223 */ /* 0x000fe2000001000e */
[----:B------:R-:W-:Y:S01]  /*11660*/  LOP3.LUT R110, R110, 0xffff0000, RZ, 0xc0, !PT ;  /* 0xffff00006e6e7812 */ /* 0x000fe200078ec0ff */
[----:B------:R-:W-:Y:S01]  /*11670*/  FMUL.FTZ R9, R10, R5 ;  /* 0x000000050a097220 */ /* 0x000fe20000410000 */
[----:B------:R-:W-:Y:S01]  /*11680*/  LOP3.LUT R6, R6, 0xffff0000, RZ, 0xc0, !PT ;  /* 0xffff000006067812 */ /* 0x000fe200078ec0ff */
[-C--:B------:R-:W-:Y:S01]  /*11690*/  FMUL.FTZ R8, R10, R109.reuse ;  /* 0x0000006d0a087220 */ /* 0x080fe20000410000 */
[----:B------:R-:W-:Y:S01]  /*116a0*/  LOP3.LUT R7, R7, 0xffff0000, RZ, 0xc0, !PT ;  /* 0xffff000007077812 */ /* 0x000fe200078ec0ff */
        /* <DEDUP_REMOVED lines=16> */
.L_x_1543:
[----:B------:R-:W-:Y:S05]  /*117b0*/  BSYNC B1 ;  /* 0x0000000000017941 */ /* 0x000fea0003800000 */
.L_x_1542:
[----:B------:R-:W-:Y:S04]  /*117c0*/  BSSY B1, `(.L_x_1546) ;  /* 0x00000dd000017945 */ /* 0x000fe80003800000 */
[----:B------:R-:W-:Y:S05]  /*117d0*/  @P2 BRA `(.L_x_1547) ;  /* 0x0000000c006c2947 */ /* 0x000fea0003800000 */
[----:B-123--:R-:W2:Y:S01]  /*117e0*/  LDL R4, [R1+0x74] ;  /* 0x0000740001047983 */ /* 0x00eea20000100800 */
[----:B------:R-:W1:Y:S03]  /*117f0*/  LDC R39, c[0x0][0x3d4] ;  /* 0x0000f500ff277b82 */ /* 0x000e660000000800 */
[----:B------:R3:W5:Y:S01]  /*11800*/  LDL R41, [R1+0x7c] ;  /* 0x00007c0001297983 */ /* 0x0007620000100800 */
[----:B------:R-:W-:Y:S01]  /*11810*/  BSSY B2, `(.L_x_1548) ;  /* 0x000006f000027945 */ /* 0x000fe20003800000 */
[-C--:B-1----:R-:W-:Y:S02]  /*11820*/  ISETP.GE.AND P0, PT, R228, R39.reuse, PT ;  /* 0x00000027e400720c */ /* 0x082fe40003f06270 */
[----:B------:R-:W-:Y:S01]  /*11830*/  ISETP.GE.AND P1, PT, R225, R39, PT ;  /* 0x00000027e100720c */ /* 0x000fe20003f26270 */
[----:B--2---:R-:W-:-:S05]  /*11840*/  IMAD.SHL.U32 R4, R4, 0x40, RZ ;  /* 0x0000004004047824 */ /* 0x004fca00078e00ff */
[----:B------:R-:W-:-:S04]  /*11850*/  LOP3.LUT R38, R4, 0x1c0, RZ, 0xc0, !PT ;  /* 0x000001c004267812 */ /* 0x000fc800078ec0ff */
[----:B------:R-:W-:Y:S01]  /*11860*/  SHF.R.U32.HI R12, RZ, 0x3, R38 ;  /* 0x00000003ff0c7819 */ /* 0x000fe20000011626 */
[----:B---3--:R-:W-:Y:S06]  /*11870*/  @P0 BRA `(.L_x_1549) ;  /* 0x0000000400a00947 */ /* 0x008fec0003800000 */
[----:B------:R-:W2:Y:S04]  /*11880*/  LDL R5, [R1+0x20] ;  /* 0x0000200001057983 */ /* 0x000ea80000100800 */
[----:B------:R-:W3:Y:S01]  /*11890*/  LDL R40, [R1+0x90] ;  /* 0x0000900001287983 */ /* 0x000ee20000100800 */
[----:B------:R-:W-:Y:S02]  /*118a0*/  SHF.R.U64 R28, R56, 0x10, R57 ;  /* 0x00000010381c7819 */ /* 0x000fe40000001239 */
[--C-:B------:R-:W-:Y:S02]  /*118b0*/  SHF.R.U64 R24, R80, 0x10, R81.reuse ;  /* 0x0000001050187819 */ /* 0x100fe40000001251 */
[----:B------:R-:W-:Y:S02]  /*118c0*/  SHF.R.U32.HI R81, RZ, 0x10, R81 ;  /* 0x00000010ff517819 */ /* 0x000fe40000011651 */
[----:B------:R-:W-:-:S02]  /*118d0*/  SHF.R.U64 R26, R58, 0x10, R59 ;  /* 0x000000103a1a7819 */ /* 0x000fc4000000123b */
[----:B------:R-:W-:Y:S02]  /*118e0*/  PRMT R107, R107, 0x5410, R28 ;  /* 0x000054106b6b7816 */ /* 0x000fe4000000001c */
[----:B------:R-:W-:Y:S02]  /*118f0*/  PRMT R113, R113, 0x5410, R24 ;  /* 0x0000541071717816 */ /* 0x000fe40000000018 */
[----:B------:R-:W-:Y:S01]  /*11900*/  SHF.R.U32.HI R57, RZ, 0x10, R57 ;  /* 0x00000010ff397819 */ /* 0x000fe20000011639 */
[----:B------:R-:W-:Y:S01]  /*11910*/  IMAD.U32 R31, R107, 0x10000, RZ ;  /* 0x000100006b1f7824 */ /* 0x000fe200078e00ff */
[----:B------:R-:W-:Y:S01]  /*11920*/  SHF.R.U64 R14, R82, 0x10, R83 ;  /* 0x00000010520e7819 */ /* 0x000fe20000001253 */
[----:B------:R-:W-:Y:S01]  /*11930*/  IMAD.U32 R33, R113, 0x10000, RZ ;  /* 0x0001000071217824 */ /* 0x000fe200078e00ff */
[----:B------:R-:W-:Y:S02]  /*11940*/  PRMT R120, R120, 0x5410, R81 ;  /* 0x0000541078787816 */ /* 0x000fe40000000051 */
[----:B------:R-:W-:-:S02]  /*11950*/  SHF.R.U32.HI R83, RZ, 0x10, R83 ;  /* 0x00000010ff537819 */ /* 0x000fc40000011653 */
[----:B------:R-:W-:Y:S01]  /*11960*/  PRMT R105, R105, 0x5410, R26 ;  /* 0x0000541069697816 */ /* 0x000fe2000000001a */
[----:B------:R-:W-:Y:S01]  /*11970*/  IMAD.U32 R30, R120, 0x10000, RZ ;  /* 0x00010000781e7824 */ /* 0x000fe200078e00ff */
[----:B------:R-:W-:Y:S02]  /*11980*/  SHF.R.U32.HI R59, RZ, 0x10, R59 ;  /* 0x00000010ff3b7819 */ /* 0x000fe4000001163b */
[----:B------:R-:W-:Y:S02]  /*11990*/  PRMT R108, R108, 0x5410, R57 ;  /* 0x000054106c6c7816 */ /* 0x000fe40000000039 */
[----:B------:R-:W-:Y:S02]  /*119a0*/  PRMT R111, R111, 0x5410, R14 ;  /* 0x000054106f6f7816 */ /* 0x000fe4000000000e */
[----:B------:R-:W-:Y:S02]  /*119b0*/  PRMT R112, R112, 0x5410, R83 ;  /* 0x0000541070707816 */ /* 0x000fe40000000053 */
[----:B------:R-:W-:-:S02]  /*119c0*/  PRMT R106, R106, 0x5410, R59 ;  /* 0x000054106a6a7816 */ /* 0x000fc4000000003b */
[----:B------:R-:W-:Y:S01]  /*119d0*/  LOP3.LUT R113, R113, 0xffff0000, RZ, 0xc0, !PT ;  /* 0xffff000071717812 */ /* 0x000fe200078ec0ff */
[----:B------:R-:W-:Y:S01]  /*119e0*/  IMAD.U32 R32, R112, 0x10000, RZ ;  /* 0x0001000070207824 */ /* 0x000fe200078e00ff */
[----:B------:R-:W-:Y:S02]  /*119f0*/  LOP3.LUT R107, R107, 0xffff0000, RZ, 0xc0, !PT ;  /* 0xffff00006b6b7812 */ /* 0x000fe400078ec0ff */
[----:B------:R-:W-:Y:S02]  /*11a00*/  LOP3.LUT R120, R120, 0xffff0000, RZ, 0xc0, !PT ;  /* 0xffff000078787812 */ /* 0x000fe400078ec0ff */
[----:B------:R-:W-:Y:S02]  /*11a10*/  LOP3.LUT R112, R112, 0xffff0000, RZ, 0xc0, !PT ;  /* 0xffff000070707812 */ /* 0x000fe400078ec0ff */
[----:B--2---:R-:W-:-:S04]  /*11a20*/  LEA.HI R4, R39, R5, RZ, 0x1d ;  /* 0x0000000527047211 */ /* 0x004fc800078fe8ff */
[----:B------:R-:W-:Y:S01]  /*11a30*/  SHF.R.S32.HI R7, RZ, 0x1f, R4 ;  /* 0x0000001fff077819 */ /* 0x000fe20000011404 */
[----:B------:R-:W-:-:S03]  /*11a40*/  IMAD.SHL.U32 R5, R4, 0x8, RZ ;  /* 0x0000000804057824 */ /* 0x000fc600078e00ff */
[----:B------:R-:W-:Y:S02]  /*11a50*/  LEA.HI R7, R7, R4, RZ, 0x3 ;  /* 0x0000000407077211 */ /* 0x000fe400078f18ff */
[----:B------:R-:W-:-:S03]  /*11a60*/  LOP3.LUT R5, R38, 0x38, R5, 0xf8, !PT ;  /* 0x0000003826057812 */ /* 0x000fc600078ef805 */
[----:B------:R-:W-:Y:S01]  /*11a70*/  IMAD.SHL.U32 R7, R7, 0x400, RZ ;  /* 0x0000040007077824 */ /* 0x000fe200078e00ff */
[----:B------:R-:W-:-:S04]  /*11a80*/  LOP3.LUT R5, R5, R12, RZ, 0x3c, !PT ;  /* 0x0000000c05057212 */ /* 0x000fc800078e3cff */
[----:B------:R-:W-:-:S04]  /*11a90*/  LOP3.LUT R4, R7, 0x7fffe000, RZ, 0xc0, !PT ;  /* 0x7fffe00007047812 */ /* 0x000fc800078ec0ff */
[----:B0----5:R-:W-:Y:S02]  /*11aa0*/  IADD3 R9, R5, R4, R41 ;  /* 0x0000000405097210 */ /* 0x021fe40007ffe029 */
        /* <DEDUP_REMOVED lines=69> */
.L_x_1549:
[----:B------:R-:W-:Y:S05]  /*11f00*/  BSYNC B2 ;  /* 0x0000000000027941 */ /* 0x000fea0003800000 */
.L_x_1548:
[----:B------:R-:W-:Y:S05]  /*11f10*/  @P1 BRA `(.L_x_1547) ;  /* 0x00000004009c1947 */ /* 0x000fea0003800000 */
[----:B-1----:R-:W2:Y:S01]  /*11f20*/  LDL R40, [R1+0x8c] ;  /* 0x00008c0001287983 */ /* 0x002ea20000100800 */
[----:B------:R-:W-:Y:S02]  /*11f30*/  LEA.HI R39, R39, R0, RZ, 0x1d ;  /* 0x0000000027277211 */ /* 0x000fe400078fe8ff */
[----:B------:R-:W-:Y:S02]  /*11f40*/  SHF.R.U64 R27, R52, 0x10, R53 ;  /* 0x00000010341b7819 */ /* 0x000fe40000001235 */
[----:B------:R-:W-:Y:S01]  /*11f50*/  SHF.R.S32.HI R4, RZ, 0x1f, R39 ;  /* 0x0000001fff047819 */ /* 0x000fe20000011427 */
[----:B------:R-:W-:Y:S01]  /*11f60*/  IMAD.SHL.U32 R5, R39, 0x8, RZ ;  /* 0x0000000827057824 */ /* 0x000fe200078e00ff */
[----:B------:R-:W-:Y:S02]  /*11f70*/  SHF.R.U64 R15, R60, 0x10, R61 ;  /* 0x000000103c0f7819 */ /* 0x000fe4000000123d */
[----:B------:R-:W-:Y:S02]  /*11f80*/  LEA.HI R4, R4, R39, RZ, 0x3 ;  /* 0x0000002704047211 */ /* 0x000fe400078f18ff */
[----:B------:R-:W-:-:S02]  /*11f90*/  LOP3.LUT R5, R38, 0x38, R5, 0xf8, !PT ;  /* 0x0000003826057812 */ /* 0x000fc400078ef805 */
[----:B------:R-:W-:Y:S01]  /*11fa0*/  SHF.R.U64 R25, R54, 0x10, R55 ;  /* 0x0000001036197819 */ /* 0x000fe20000001237 */
[----:B------:R-:W-:Y:S01]  /*11fb0*/  IMAD.SHL.U32 R4, R4, 0x400, RZ ;  /* 0x0000040004047824 */ /* 0x000fe200078e00ff */
[----:B------:R-:W-:Y:S02]  /*11fc0*/  LOP3.LUT R5, R5, R12, RZ, 0x3c, !PT ;  /* 0x0000000c05057212 */ /* 0x000fe400078e3cff */
[----:B------:R-:W-:Y:S02]  /*11fd0*/  PRMT R90, R90, 0x5410, R27 ;  /* 0x000054105a5a7816 */ /* 0x000fe4000000001b */
[----:B------:R-:W-:Y:S02]  /*11fe0*/  LOP3.LUT R4, R4, 0x7fffe000, RZ, 0xc0, !PT ;  /* 0x7fffe00004047812 */ /* 0x000fe400078ec0ff */
[----:B------:R-:W-:Y:S01]  /*11ff0*/  PRMT R94, R94, 0x5410, R15 ;  /* 0x000054105e5e7816 */ /* 0x000fe2000000000f */
[----:B------:R-:W-:Y:S01]  /*12000*/  IMAD.U32 R30, R90, 0x10000, RZ ;  /* 0x000100005a1e7824 */ /* 0x000fe200078e00ff */
[----:B0----5:R-:W-:-:S02]  /*12010*/  IADD3 R9, R5, R4, R41 ;  /* 0x0000000405097210 */ /* 0x021fc40007ffe029 */
[----:B------:R-:W-:Y:S01]  /*12020*/  SHF.R.U64 R13, R62, 0x10, R63 ;  /* 0x000000103e0d7819 */ /* 0x000fe2000000123f */
[----:B------:R-:W-:Y:S01]  /*12030*/  IMAD.U32 R32, R94, 0x10000, RZ ;  /* 0x000100005e207824 */ /* 0x000fe200078e00ff */
[----:B------:R-:W-:Y:S01]  /*12040*/  SHF.R.U32.HI R60, RZ, 0x10, R61 ;  /* 0x00000010ff3c7819 */ /* 0x000fe2000001163d */
[----:B------:R-:W-:Y:S01]  /*12050*/  IMAD R12, R9, 0x2, R16 ;  /* 0x00000002090c7824 */ /* 0x000fe200078e0210 */
[----:B------:R-:W-:Y:S02]  /*12060*/  SHF.R.U32.HI R62, RZ, 0x10, R63 ;  /* 0x00000010ff3e7819 */ /* 0x000fe4000001163f */
[----:B------:R-:W-:Y:S02]  /*12070*/  PRMT R88, R88, 0x5410, R25 ;  /* 0x0000541058587816 */ /* 0x000fe40000000019 */
[----:B------:R-:W0:Y:S01]  /*12080*/  LDS.128 R8, [R12+0x10400] ;  /* 0x010400000c087984 */ /* 0x000e220000000c00 */
[----:B------:R-:W-:Y:S02]  /*12090*/  SHF.R.U32.HI R54, RZ, 0x10, R55 ;  /* 0x00000010ff367819 */ /* 0x000fe40000011637 */
        /* <DEDUP_REMOVED lines=52> */
[-C--:B------:R-:W-:Y:S01]  /*123e0*/  FMUL.FTZ R14, R27, R8.reuse ;  /* 0x000000081b0e7220 */ /* 0x080fe20000410000 */
[----:B------:R-:W-:Y:S01]  /*123f0*/  FFMA.FTZ R13, R15, R8, -R4 ;  /* 0x000000080f0d7223 */ /* 0x000fe20000010804 */
[----:B------:R-:W-:-:S02]  /*12400*/  LOP3.LUT R9, R92, 0xffff0000, RZ, 0xc0, !PT ;  /* 0xffff00005c097812 */ /* 0x000fc400078ec0ff */
[----:B------:R-:W-:Y:S01]  /*12410*/  LOP3.LUT R5, R88, 0xffff0000, RZ, 0xc0, !PT ;  /* 0xffff000058057812 */ /* 0x000fe200078ec0ff */
[----:B------:R-:W-:Y:S01]  /*12420*/  FFMA.FTZ R14, R15, R26, R14 ;  /* 0x0000001a0f0e7223 */ /* 0x000fe2000001000e */
[----:B------:R-:W-:Y:S01]  /*12430*/  LOP3.LUT R8, R93, 0xffff0000, RZ, 0xc0, !PT ;  /* 0xffff00005d087812 */ /* 0x000fe200078ec0ff */
[C---:B------:R-:W-:Y:S01]  /*12440*/  FMUL.FTZ R15, R10.reuse, R9 ;  /* 0x000000090a0f7220 */ /* 0x040fe20000410000 */
[----:B------:R-:W-:Y:S01]  /*12450*/  LOP3.LUT R4, R89, 0xffff0000, RZ, 0xc0, !PT ;  /* 0xffff000059047812 */ /* 0x000fe200078ec0ff */
[-C--:B------:R-:W-:Y:S01]  /*12460*/  FMUL.FTZ R26, R10, R5.reuse ;  /* 0x000000050a1a7220 */ /* 0x080fe20000410000 */
[----:B------:R-:W-:Y:S01]  /*12470*/  LOP3.LUT R6, R6, 0xffff0000, RZ, 0xc0, !PT ;  /* 0xffff000006067812 */ /* 0x000fe200078ec0ff */
[----:B------:R-:W-:Y:S01]  /*12480*/  FMUL.FTZ R32, R11, R8 ;  /* 0x000000080b207220 */ /* 0x000fe20000410000 */
[----:B------:R-:W-:Y:S01]  /*12490*/  LOP3.LUT R7, R7, 0xffff0000, RZ, 0xc0, !PT ;  /* 0xffff000007077812 */ /* 0x000fe200078ec0ff */
[-C--:B------:R-:W-:Y:S02]  /*124a0*/  FMUL.FTZ R25, R11, R4.reuse ;  /* 0x000000040b197220 */ /* 0x080fe40000410000 */
        /* <DEDUP_REMOVED lines=14> */
.L_x_1547:
[----:B------:R-:W-:Y:S05]  /*12590*/  BSYNC B1 ;  /* 0x0000000000017941 */ /* 0x000fea0003800000 */
.L_x_1546:
[----:B------:R-:W-:Y:S05]  /*125a0*/  @P3 BRA `(.L_x_1505) ;  /* 0x0000000c006c3947 */ /* 0x000fea0003800000 */
[----:B-1234-:R-:W2:Y:S01]  /*125b0*/  LDL R4, [R1+0x70] ;  /* 0x0000700001047983 */ /* 0x01eea20000100800 */
[----:B------:R-:W1:Y:S03]  /*125c0*/  LDC R39, c[0x0][0x3d4] ;  /* 0x0000f500ff277b82 */ /* 0x000e660000000800 */
[----:B------:R3:W5:Y:S01]  /*125d0*/  LDL R40, [R1+0x78] ;  /* 0x0000780001287983 */ /* 0x0007620000100800 */
[----:B------:R-:W-:Y:S01]  /*125e0*/  BSSY B1, `(.L_x_1550) ;  /* 0x000006f000017945 */ /* 0x000fe20003800000 */
[-C--:B-1----:R-:W-:Y:S02]  /*125f0*/  ISETP.GE.AND P0, PT, R228, R39.reuse, PT ;  /* 0x00000027e400720c */ /* 0x082fe40003f06270 */
[----:B------:R-:W-:Y:S01]  /*12600*/  ISETP.GE.AND P1, PT, R225, R39, PT ;  /* 0x00000027e100720c */ /* 0x000fe20003f26270 */
[----:B--2---:R-:W-:-:S05]  /*12610*/  IMAD.SHL.U32 R4, R4, 0x40, RZ ;  /* 0x0000004004047824 */ /* 0x004fca00078e00ff */
[----:B------:R-:W-:-:S04]  /*12620*/  LOP3.LUT R38, R4, 0x1c0, RZ, 0xc0, !PT ;  /* 0x000001c004267812 */ /* 0x000fc800078ec0ff */
[----:B-----5:R-:W-:Y:S01]  /*12630*/  SHF.R.U32.HI R41, RZ, 0x3, R38 ;  /* 0x00000003ff297819 */ /* 0x020fe20000011626 */
[----:B---3--:R-:W-:Y:S06]  /*12640*/  @P0 BRA `(.L_x_1551) ;  /* 0x0000000400a00947 */ /* 0x008fec0003800000 */
[----:B------:R-:W2:Y:S04]  /*12650*/  LDL R5, [R1+0x20] ;  /* 0x0000200001057983 */ /* 0x000ea80000100800 */
[----:B------:R-:W3:Y:S01]  /*12660*/  LDL R42, [R1+0x88] ;  /* 0x00008800012a7983 */ /* 0x000ee20000100800 */
[----:B------:R-:W-:Y:S02]  /*12670*/  SHF.R.U64 R27, R68, 0x10, R69 ;  /* 0x00000010441b7819 */ /* 0x000fe40000001245 */
[----:B------:R-:W-:Y:S02]  /*12680*/  SHF.R.U64 R15, R76, 0x10, R77 ;  /* 0x000000104c0f7819 */ /* 0x000fe4000000124d */
[----:B------:R-:W-:Y:S02]  /*12690*/  SHF.R.U64 R25, R70, 0x10, R71 ;  /* 0x0000001046197819 */ /* 0x000fe40000001247 */
[----:B------:R-:W-:-:S02]  /*126a0*/  PRMT R98, R98, 0x5410, R27 ;  /* 0x0000541062627816 */ /* 0x000fc4000000001b */
[----:B------:R-:W-:Y:S02]  /*126b0*/  PRMT R102, R102, 0x5410, R15 ;  /* 0x0000541066667816 */ /* 0x000fe4000000000f */
[----:B------:R-:W-:Y:S01]  /*126c0*/  SHF.R.U64 R13, R78, 0x10, R79 ;  /* 0x000000104e0d7819 */ /* 0x000fe2000000124f */
[----:B------:R-:W-:Y:S01]  /*126d0*/  IMAD.U32 R30, R98, 0x10000, RZ ;  /* 0x00010000621e7824 */ /* 0x000fe200078e00ff */
[----:B------:R-:W-:Y:S01]  /*126e0*/  SHF.R.U32.HI R76, RZ, 0x10, R77 ;  /* 0x00000010ff4c7819 */ /* 0x000fe2000001164d */
[----:B------:R-:W-:Y:S01]  /*126f0*/  IMAD.U32 R32, R102, 0x10000, RZ ;  /* 0x0001000066207824 */ /* 0x000fe200078e00ff */
[----:B------:R-:W-:Y:S02]  /*12700*/  SHF.R.U32.HI R78, RZ, 0x10, R79 ;  /* 0x00000010ff4e7819 */ /* 0x000fe4000001164f */
[----:B------:R-:W-:Y:S02]  /*12710*/  PRMT R96, R96, 0x5410, R25 ;  /* 0x0000541060607816 */ /* 0x000fe40000000019 */
[----:B------:R-:W-:-:S02]  /*12720*/  SHF.R.U32.HI R70, RZ, 0x10, R71 ;  /* 0x00000010ff467819 */ /* 0x000fc40000011647 */
[----:B------:R-:W-:Y:S02]  /*12730*/  SHF.R.U32.HI R68, RZ, 0x10, R69 ;  /* 0x00000010ff447819 */ /* 0x000fe40000011645 */
[----:B------:R-:W-:Y:S02]  /*12740*/  PRMT R103, R103, 0x5410, R76 ;  /* 0x0000541067677816 */ /* 0x000fe4000000004c */
[----:B------:R-:W-:Y:S02]  /*12750*/  PRMT R101, R101, 0x5410, R78 ;  /* 0x0000541065657816 */ /* 0x000fe4000000004e */
[----:B------:R-:W-:Y:S01]  /*12760*/  PRMT R100, R100, 0x5410, R13 ;  /* 0x0000541064647816 */ /* 0x000fe2000000000d */
[----:B------:R-:W-:Y:S01]  /*12770*/  IMAD.U32 R29, R103, 0x10000, RZ ;  /* 0x00010000671d7824 */ /* 0x000fe200078e00ff */
[----:B------:R-:W-:Y:S01]  /*12780*/  PRMT R97, R97, 0x5410, R70 ;  /* 0x0000541061617816 */ /* 0x000fe20000000046 */
[----:B------:R-:W-:Y:S01]  /*12790*/  IMAD.U32 R31, R101, 0x10000, RZ ;  /* 0x00010000651f7824 */ /* 0x000fe200078e00ff */
[----:B------:R-:W-:-:S02]  /*127a0*/  PRMT R99, R99, 0x5410, R68 ;  /* 0x0000541063637816 */ /* 0x000fc40000000044 */
        /* <DEDUP_REMOVED lines=30> */
[----:B------:R-:W-:Y:S02]  /*12990*/  IMAD.U32 R13, R97, 0x10000, RZ ;  /* 0x00010000610d7824 */ /* 0x000fe400078e00ff */
[C---:B------:R-:W-:Y:S01]  /*129a0*/  FMUL.FTZ R37, R28.reuse, R31 ;  /* 0x0000001f1c257220 */ /* 0x040fe20000410000 */
[----:B------:R-:W-:Y:S01]  /*129b0*/  IMAD.U32 R25, R99, 0x10000, RZ ;  /* 0x0001000063197824 */ /* 0x000fe200078e00ff */
[----:B------:R-:W-:Y:S01]  /*129c0*/  LOP3.LUT R11, R11, 0xffff0000, RZ, 0xc0, !PT ;  /* 0xffff00000b0b7812 */ /* 0x000fe200078ec0ff */
[-C--:B------:R-:W-:Y:S01]  /*129d0*/  FMUL.FTZ R28, R28, R13.reuse ;  /* 0x0000000d1c1c7220 */ /* 0x080fe20000410000 */
[----:B------:R-:W-:Y:S01]  /*129e0*/  FFMA.FTZ R37, R24, R13, -R37 ;  /* 0x0000000d18257223 */ /* 0x000fe20000010825 */
[-C--:B------:R-:W-:Y:S01]  /*129f0*/  FMUL.FTZ R35, R26, R25.reuse ;  /* 0x000000191a237220 */ /* 0x080fe20000410000 */
[----:B------:R-:W-:Y:S01]  /*12a00*/  FFMA.FTZ R33, R14, R25, -R33 ;  /* 0x000000190e217223 */ /* 0x000fe20000010821 */
[----:B------:R-:W-:Y:S01]  /*12a10*/  LOP3.LUT R25, R102, 0xffff0000, RZ, 0xc0, !PT ;  /* 0xffff000066197812 */ /* 0x000fe200078ec0ff */
[----:B------:R-:W-:Y:S01]  /*12a20*/  FFMA.FTZ R30, R24, R31, R28 ;  /* 0x0000001f181e7223 */ /* 0x000fe2000001001c */
        /* <DEDUP_REMOVED lines=8> */
[----:B------:R-:W-:Y:S02]  /*12ab0*/  IMAD.U32 R26, R100, 0x10000, RZ ;  /* 0x00010000641a7824 */ /* 0x000fe400078e00ff */
        /* <DEDUP_REMOVED lines=16> */
[-C--:B------:R-:W-:Y:S02]  /*12bc0*/  FMUL.FTZ R26, R10, R5.reuse ;  /* 0x000000050a1a7220 */ /* 0x080fe40000410000 */
[C---:B------:R-:W-:Y:S01]  /*12bd0*/  FMUL.FTZ R32, R11.reuse, R8 ;  /* 0x000000080b207220 */ /* 0x040fe20000410000 */
[C---:B------:R-:W-:Y:S01]  /*12be0*/  FFMA.FTZ R10, R6.reuse, R5, -R15 ;  /* 0x00000005060a7223 */ /* 0x040fe2000001080f */
[-C--:B------:R-:W-:Y:S01]  /*12bf0*/  FMUL.FTZ R25, R11, R4.reuse ;  /* 0x000000040b197220 */ /* 0x080fe20000410000 */
[----:B------:R-:W-:Y:S01]  /*12c00*/  FFMA.FTZ R11, R6, R9, R26 ;  /* 0x00000009060b7223 */ /* 0x000fe2000001001a */
[----:B------:R-:W-:Y:S01]  /*12c10*/  FFMA.FTZ R32, R7, R4, -R32 ;  /* 0x0000000407207223 */ /* 0x000fe20000010820 */
[----:B------:R-:W-:Y:S01]  /*12c20*/  F2FP.BF16.F32.PACK_AB R4, R29, R34 ;  /* 0x000000221d04723e */ /* 0x000fe200000010ff */
        /* <DEDUP_REMOVED lines=10> */
.L_x_1551:
[----:B------:R-:W-:Y:S05]  /*12cd0*/  BSYNC B1 ;  /* 0x0000000000017941 */ /* 0x000fea0003800000 */
.L_x_1550:
        /* <DEDUP_REMOVED lines=8> */
[----:B------:R-:W-:-:S02]  /*12d60*/  LOP3.LUT R0, R38, 0x38, R4, 0xf8, !PT ;  /* 0x0000003826007812 */ /* 0x000fc400078ef804 */
[----:B------:R-:W-:Y:S01]  /*12d70*/  PRMT R86, R86, 0x5410, R15 ;  /* 0x0000541056567816 */ /* 0x000fe2000000000f */
[----:B------:R-:W-:Y:S01]  /*12d80*/  IMAD.SHL.U32 R5, R5, 0x400, RZ ;  /* 0x0000040005057824 */ /* 0x000fe200078e00ff */
[----:B------:R-:W-:Y:S02]  /*12d90*/  LOP3.LUT R0, R0, R41, RZ, 0x3c, !PT ;  /* 0x0000002900007212 */ /* 0x000fe400078e3cff */
[----:B------:R-:W-:Y:S01]  /*12da0*/  SHF.R.U64 R12, R66, 0x10, R67 ;  /* 0x00000010420c7819 */ /* 0x000fe20000001243 */
[----:B------:R-:W-:Y:S01]  /*12db0*/  IMAD.U32 R30, R86, 0x10000, RZ ;  /* 0x00010000561e7824 */ /* 0x000fe200078e00ff */
[----:B------:R-:W-:Y:S02]  /*12dc0*/  LOP3.LUT R5, R5, 0x7fffe000, RZ, 0xc0, !PT ;  /* 0x7fffe00005057812 */ /* 0x000fe400078ec0ff */
[----:B------:R-:W-:Y:S02]  /*12dd0*/  SHF.R.U64 R13, R74, 0x10, R75 ;  /* 0x000000104a0d7819 */ /* 0x000fe4000000124b */
[----:B0-----:R-:W-:-:S02]  /*12de0*/  IADD3 R9, R0, R5, R40 ;  /* 0x0000000500097210 */ /* 0x001fc40007ffe028 */
[----:B------:R-:W-:Y:S02]  /*12df0*/  PRMT R24, R21, 0x5410, R24 ;  /* 0x0000541015187816 */ /* 0x000fe40000000018 */
[----:B------:R-:W-:Y:S01]  /*12e00*/  SHF.R.U32.HI R72, RZ, 0x10, R73 ;  /* 0x00000010ff487819 */ /* 0x000fe20000011649 */
[----:B------:R-:W-:Y:S01]  /*12e10*/  IMAD R0, R9, 0x2, R16 ;  /* 0x0000000209007824 */ /* 0x000fe200078e0210 */
[----:B------:R-:W-:Y:S01]  /*12e20*/  SHF.R.U32.HI R74, RZ, 0x10, R75 ;  /* 0x00000010ff4a7819 */ /* 0x000fe2000001164b */
[----:B------:R-:W-:Y:S01]  /*12e30*/  IMAD.U32 R26, R24, 0x10000, RZ ;  /* 0x00010000181a7824 */ /* 0x000fe200078e00ff */
[----:B------:R-:W-:Y:S02]  /*12e40*/  SHF.R.U32.HI R64, RZ, 0x10, R65 ;  /* 0x00000010ff407819 */ /* 0x000fe40000011641 */
[----:B------:R-:W0:Y:S01]  /*12e50*/  LDS.128 R8, [R0+0x10400] ;  /* 0x0104000000087984 */ /* 0x000e220000000c00 */
[----:B------:R-:W-:Y:S02]  /*12e60*/  PRMT R27, R3, 0x5410, R12 ;  /* 0x00005410031b7816 */ /* 0x000fe4000000000c */
[----:B------:R-:W-:-:S02]  /*12e70*/  SHF.R.U32.HI R67, RZ, 0x10, R67 ;  /* 0x00000010ff437819 */ /* 0x000fc40000011643 */
[----:B------:R-:W-:Y:S02]  /*12e80*/  PRMT R87, R87, 0x5410, R72 ;  /* 0x0000541057577816 */ /* 0x000fe40000000048 */
[----:B------:R-:W-:Y:S02]  /*12e90*/  PRMT R85, R85, 0x5410, R74 ;  /* 0x0000541055557816 */ /* 0x000fe4000000004a */
[----:B------:R-:W-:Y:S01]  /*12ea0*/  PRMT R25, R23, 0x5410, R64 ;  /* 0x0000541017197816 */ /* 0x000fe20000000040 */
[----:B------:R-:W-:Y:S01]  /*12eb0*/  IMAD.U32 R29, R87, 0x10000, RZ ;  /* 0x00010000571d7824 */ /* 0x000fe200078e00ff */
[----:B------:R-:W-:Y:S02]  /*12ec0*/  PRMT R28, R20, 0x5410, R67 ;  /* 0x00005410141c7816 */ /* 0x000fe40000000043 */
        /* <DEDUP_REMOVED lines=11> */
[C---:B------:R-:W-:Y:S01]  /*12f80*/  IMAD.U32 R21, R10.reuse, 0x10000, RZ ;  /* 0x000100000a157824 */ /* 0x040fe200078e00ff */
[----:B------:R-:W-:Y:S01]  /*12f90*/  LOP3.LUT R10, R10, 0xffff0000, RZ, 0xc0, !PT ;  /* 0xffff00000a0a7812 */ /* 0x000fe200078ec0ff */
[----:B------:R-:W-:Y:S01]  /*12fa0*/  FMUL.FTZ R33, R20, R15 ;  /* 0x0000000f14217220 */ /* 0x000fe20000410000 */
[----:B------:R-:W-:Y:S01]  /*12fb0*/  IMAD.U32 R20, R84, 0x10000, RZ ;  /* 0x0001000054147824 */ /* 0x000fe200078e00ff */
[----:B--2---:R-:W0:Y:S02]  /*12fc0*/  LDS.128 R4, [R36] ;  /* 0x0000000024047984 */ /* 0x004e240000000c00 */
[C---:B0-----:R-:W-:Y:S01]  /*12fd0*/  IMAD.U32 R3, R4.reuse, 0x10000, RZ ;  /* 0x0001000004037824 */ /* 0x041fe200078e00ff */
[----:B------:R-:W-:Y:S01]  /*12fe0*/  LOP3.LUT R4, R4, 0xffff0000, RZ, 0xc0, !PT ;  /* 0xffff000004047812 */ /* 0x000fe200078ec0ff */
[C---:B------:R-:W-:Y:S01]  /*12ff0*/  IMAD.U32 R12, R5.reuse, 0x10000, RZ ;  /* 0x00010000050c7824 */ /* 0x040fe200078e00ff */
[----:B------:R-:W-:Y:S01]  /*13000*/  LOP3.LUT R5, R5, 0xffff0000, RZ, 0xc0, !PT ;  /* 0xffff000005057812 */ /* 0x000fe200078ec0ff */
[----:B------:R-:W-:Y:S01]  /*13010*/  FFMA.FTZ R32, R3, R26, -R32 ;  /* 0x0000001a03207223 */ /* 0x000fe20000010820 */
[----:B------:R-:W-:-:S02]  /*13020*/  IMAD.U32 R26, R85, 0x10000, RZ ;  /* 0x00010000551a7824 */ /* 0x000fc400078e00ff */
[----:B------:R-:W-:Y:S01]  /*13030*/  FFMA.FTZ R34, R3, R30, R34 ;  /* 0x0000001e03227223 */ /* 0x000fe20000010022 */
[----:B------:R-:W-:Y:S02]  /*13040*/  IMAD.U32 R14, R7, 0x10000, RZ ;  /* 0x00010000070e7824 */ /* 0x000fe400078e00ff */
[----:B------:R-:W-:Y:S01]  /*13050*/  FFMA.FTZ R31, R12, R15, -R31 ;  /* 0x0000000f0c1f7223 */ /* 0x000fe2000001081f */
[----:B------:R-:W-:Y:S02]  /*13060*/  IMAD.U32 R3, R28, 0x10000, RZ ;  /* 0x000100001c037824 */ /* 0x000fe400078e00ff */
[C---:B------:R-:W-:Y:S01]  /*13070*/  FMUL.FTZ R35, R23.reuse, R26 ;  /* 0x0000001a17237220 */ /* 0x040fe20000410000 */
[----:B------:R-:W-:Y:S01]  /*13080*/  LOP3.LUT R15, R86, 0xffff0000, RZ, 0xc0, !PT ;  /* 0xffff0000560f7812 */ /* 0x000fe200078ec0ff */
[----:B------:R-:W-:Y:S01]  /*13090*/  FFMA.FTZ R33, R12, R29, R33 ;  /* 0x0000001d0c217223 */ /* 0x000fe20000010021 */
[-C--:B------:R-:W-:Y:S01]  /*130a0*/  FMUL.FTZ R23, R23, R3.reuse ;  /* 0x0000000317177220 */ /* 0x080fe20000410000 */
[----:B------:R-:W-:Y:S01]  /*130b0*/  FFMA.FTZ R35, R14, R3, -R35 ;  /* 0x000000030e237223 */ /* 0x000fe20000010823 */
[----:B------:R-:W-:Y:S01]  /*130c0*/  LOP3.LUT R3, R24, 0xffff0000, RZ, 0xc0, !PT ;  /* 0xffff000018037812 */ /* 0x000fe200078ec0ff */
[----:B------:R-:W-:-:S02]  /*130d0*/  IMAD.U32 R13, R6, 0x10000, RZ ;  /* 0x00010000060d7824 */ /* 0x000fc400078e00ff */
[----:B------:R-:W-:Y:S01]  /*130e0*/  FFMA.FTZ R29, R14, R26, R23 ;  /* 0x0000001a0e1d7223 */ /* 0x000fe20000010017 */
[----:B------:R-:W-:Y:S01]  /*130f0*/  LOP3.LUT R12, R25, 0xffff0000, RZ, 0xc0, !PT ;  /* 0xffff0000190c7812 */ /* 0x000fe200078ec0ff */
[C---:B------:R-:W-:Y:S01]  /*13100*/  FMUL.FTZ R23, R8.reuse, R15 ;  /* 0x0000000f08177220 */ /* 0x040fe20000410000 */
[----:B------:R-:W-:Y:S01]  /*13110*/  LOP3.LUT R14, R87, 0xffff0000, RZ, 0xc0, !PT ;  /* 0xffff0000570e7812 */ /* 0x000fe200078ec0ff */
[-C--:B------:R-:W-:Y:S01]  /*13120*/  FMUL.FTZ R25, R8, R3.reuse ;  /* 0x0000000308197220 */ /* 0x080fe20000410000 */
[----:B------:R-:W-:Y:S02]  /*13130*/  IMAD.U32 R8, R27, 0x10000, RZ ;  /* 0x000100001b087824 */ /* 0x000fe400078e00ff */
[----:B------:R-:W-:Y:S01]  /*13140*/  FFMA.FTZ R23, R4, R3, -R23 ;  /* 0x0000000304177223 */ /* 0x000fe20000010817 */
[----:B------:R-:W-:Y:S01]  /*13150*/  LOP3.LUT R3, R84, 0xffff0000, RZ, 0xc0, !PT ;  /* 0xffff000054037812 */ /* 0x000fe200078ec0ff */
[----:B------:R-:W-:Y:S01]  /*13160*/  FMUL.FTZ R24, R9, R14 ;  /* 0x0000000e09187220 */ /* 0x000fe20000410000 */
[----:B------:R-:W-:Y:S01]  /*13170*/  FFMA.FTZ R25, R4, R15, R25 ;  /* 0x0000000f04197223 */ /* 0x000fe20000010019 */
[----:B------:R-:W-:Y:S01]  /*13180*/  FMUL.FTZ R4, R21, R20 ;  /* 0x0000001415047220 */ /* 0x000fe20000410000 */
[-C--:B------:R-:W-:Y:S01]  /*13190*/  FMUL.FTZ R9, R9, R12.reuse ;  /* 0x0000000c09097220 */ /* 0x080fe20000410000 */
[----:B------:R-:W-:Y:S01]  /*131a0*/  FFMA.FTZ R24, R5, R12, -R24 ;  /* 0x0000000c05187223 */ /* 0x000fe20000010818 */
[----:B------:R-:W-:Y:S01]  /*131b0*/  LOP3.LUT R27, R27, 0xffff0000, RZ, 0xc0, !PT ;  /* 0xffff00001b1b7812 */ /* 0x000fe200078ec0ff */
[----:B------:R-:W-:Y:S01]  /*131c0*/  FFMA.FTZ R12, R13, R8, -R4 ;  /* 0x000000080d0c7223 */ /* 0x000fe20000010804 */
[----:B------:R-:W-:Y:S01]  /*131d0*/  LOP3.LUT R4, R85, 0xffff0000, RZ, 0xc0, !PT ;  /* 0xffff000055047812 */ /* 0x000fe200078ec0ff */
[----:B------:R-:W-:Y:S01]  /*131e0*/  FFMA.FTZ R14, R5, R14, R9 ;  /* 0x0000000e050e7223 */ /* 0x000fe20000010009 */
[----:B------:R-:W-:Y:S01]  /*131f0*/  LOP3.LUT R28, R28, 0xffff0000, RZ, 0xc0, !PT ;  /* 0xffff00001c1c7812 */ /* 0x000fe200078ec0ff */
[----:B------:R-:W-:Y:S01]  /*13200*/  FMUL.FTZ R26, R21, R8 ;  /* 0x00000008151a7220 */ /* 0x000fe20000410000 */
[----:B------:R-:W-:Y:S01]  /*13210*/  LOP3.LUT R6, R6, 0xffff0000, RZ, 0xc0, !PT ;  /* 0xffff000006067812 */ /* 0x000fe200078ec0ff */
[C---:B------:R-:W-:Y:S01]  /*13220*/  FMUL.FTZ R5, R10.reuse, R3 ;  /* 0x000000030a057220 */ /* 0x040fe20000410000 */
[----:B------:R-:W-:Y:S01]  /*13230*/  LOP3.LUT R7, R7, 0xffff0000, RZ, 0xc0, !PT ;  /* 0xffff000007077812 */ /* 0x000fe200078ec0ff */
[C---:B------:R-:W-:Y:S01]  /*13240*/  FMUL.FTZ R8, R11.reuse, R4 ;  /* 0x000000040b087220 */ /* 0x040fe20000410000 */
[-C--:B------:R-:W-:Y:S01]  /*13250*/  FMUL.FTZ R10, R10, R27.reuse ;  /* 0x0000001b0a0a7220 */ /* 0x080fe20000410000 */
[----:B------:R-:W-:Y:S01]  /*13260*/  FMUL.FTZ R11, R11, R28 ;  /* 0x0000001c0b0b7220 */ /* 0x000fe20000410000 */
[----:B------:R-:W-:Y:S01]  /*13270*/  FFMA.FTZ R26, R13, R20, R26 ;  /* 0x000000140d1a7223 */ /* 0x000fe2000001001a */
        /* <DEDUP_REMOVED lines=14> */
.L_x_1505:
[----:B------:R-:W-:Y:S05]  /*13360*/  BSYNC B0 ;  /* 0x0000000000007941 */ /* 0x000fea0003800000 */
.L_x_1453:
[----:B------:R-:W-:Y:S01]  /*13370*/  @!PT LDS RZ, [RZ] ;  /* 0x00000000fffff984 */ /* 0x000fe20000000800 */
[----:B------:R-:W-:Y:S01]  /*13380*/  @!PT LDS RZ, [RZ] ;  /* 0x00000000fffff984 */ /* 0x000fe20000000800 */
[----:B------:R-:W-:Y:S01]  /*13390*/  @!PT LDS RZ, [RZ] ;  /* 0x00000000fffff984 */ /* 0x000fe20000000800 */
[----:B------:R-:W-:Y:S01]  /*133a0*/  @!PT LDS RZ, [RZ] ;  /* 0x00000000fffff984 */ /* 0x000fe20000000800 */
[----:B------:R1:W-:Y:S06]  /*133b0*/  MEMBAR.ALL.CTA ;  /* 0x0000000000007992 */ /* 0x0003ec0000008000 */
[----:B-1----:R-:W1:Y:S01]  /*133c0*/  FENCE.VIEW.ASYNC.S ;  /* 0x00000000000073c6 */ /* 0x002e620000000000 */
[----:B------:R-:W-:Y:S05]  /*133d0*/  WARPSYNC.ALL ;  /* 0x0000000000007948 */ /* 0x000fea0003800000 */
[----:B-1----:R-:W-:Y:S06]  /*133e0*/  BAR.SYNC.DEFER_BLOCKING 0xd, 0x100 ;  /* 0x0344000000007b1d */ /* 0x002fec0000010000 */
.L_x_1450:
[----:B0-----:R-:W2:Y:S02]  /*133f0*/  LDL R0, [R1+0x30] ;  /* 0x0000300001007983 */ /* 0x001ea40000100800 */
[----:B--2---:R-:W-:-:S13]  /*13400*/  R2UR UR4, R0 ;  /* 0x00000000000472ca */ /* 0x004fda00000e0000 */
[----:B------:R-:W-:-:S05]  /*13410*/  IMAD.U32 R0, RZ, RZ, UR4 ;  /* 0x00000004ff007e24 */ /* 0x000fca000f8e00ff */
[----:B------:R-:W-:-:S13]  /*13420*/  ISETP.NE.AND P0, PT, R0, 0x3, PT ;  /* 0x000000030000780c */ /* 0x000fda0003f05270 */
[----:B------:R-:W-:Y:S05]  /*13430*/  @!P0 BRA `(.L_x_1552) ;  /* 0x0000000000048947 */ /* 0x000fea0003800000 */
[----:B------:R-:W-:Y:S01]  /*13440*/  BPT.TRAP 0x1 ;  /* 0x000000040000795c */ /* 0x000fe20000300000 */
.L_x_1552:
[----:B------:R-:W-:Y:S01]  /*13450*/  IMAD R23, R22, 0x8, R16 ;  /* 0x0000000816177824 */ /* 0x000fe200078e0210 */
[----:B------:R-:W-:-:S04]  /*13460*/  SHF.L.U32 R0, R218, 0x1f, RZ ;  /* 0x0000001fda007819 */ /* 0x000fc800000006ff */
[----:B------:R0:W2:Y:S01]  /*13470*/  SYNCS.PHASECHK.TRANS64.TRYWAIT P2, [R23+URZ+0x30830], R0 ;  /* 0x03083000170075a7 */ /* 0x0000a2000804017f */
[----:B------:R-:W-:Y:S05]  /*13480*/  @!P0 BRA `(.L_x_1553) ;  /* 0x0000000000048947 */ /* 0x000fea0003800000 */
[----:B------:R-:W-:Y:S01]  /*13490*/  BPT.TRAP 0x1 ;  /* 0x000000040000795c */ /* 0x000fe20000300000 */
.L_x_1553:
[----:B-1----:R-:W1:Y:S02]  /*134a0*/  S2R R3, SR_TID.X ;  /* 0x0000000000037919 */ /* 0x002e640000002100 */
[----:B-1----:R-:W-:-:S04]  /*134b0*/  LOP3.LUT R3, R3, 0x7f, RZ, 0xc0, !PT ;  /* 0x0000007f03037812 */ /* 0x002fc800078ec0ff */
[----:B------:R-:W-:Y:S01]  /*134c0*/  ISETP.NE.AND P1, PT, R3, RZ, PT ;  /* 0x000000ff0300720c */ /* 0x000fe20003f25270 */
[----:B--2---:R-:W-:-:S12]  /*134d0*/  @P2 BRA `(.L_x_1554) ;  /* 0x0000000000082947 */ /* 0x004fd80003800000 */
[----:B------:R-:W1:Y:S02]  /*134e0*/  SYNCS.PHASECHK.TRANS64.TRYWAIT P2, [R23+URZ+0x30830], R0 ;  /* 0x03083000170075a7 */ /* 0x000e64000804017f */
[----:B-1----:R-:W-:Y:S05]  /*134f0*/  @!P2 BRA `(.L_x_1555) ;  /* 0x0000017400b0a947 */ /* 0x002fea0003800000 */
.L_x_1554:
[----:B------:R-:W-:Y:S05]  /*13500*/  WARPSYNC.ALL ;  /* 0x0000000000007948 */ /* 0x000fea0003800000 */
[----:B01----:R-:W-:Y:S01]  /*13510*/  VIADD R0, R16, 0x20400 ;  /* 0x0002040010007836 */ /* 0x003fe20000000000 */
[----:B---34-:R-:W-:-:S04]  /*13520*/  LOP3.LUT R6, R2, 0x10000, RZ, 0xfc, !PT ;  /* 0x0001000002067812 */ /* 0x018fc800078efcff */
[----:B------:R-:W-:-:S04]  /*13530*/  SHF.R.U32.HI R0, RZ, 0x4, R0 ;  /* 0x00000004ff007819 */ /* 0x000fc80000011600 */
[----:B------:R-:W-:-:S04]  /*13540*/  LOP3.LUT R0, R0, 0x3fff, RZ, 0xc0, !PT ;  /* 0x00003fff00007812 */ /* 0x000fc800078ec0ff */
[----:B------:R-:W-:Y:S01]  /*13550*/  LOP3.LUT R4, R0, 0x10000, RZ, 0xfc, !PT ;  /* 0x0001000000047812 */ /* 0x000fe200078efcff */
[----:B------:R-:W-:Y:S02]  /*13560*/  IMAD.MOV.U32 R7, RZ, RZ, 0x40000040 ;  /* 0x40000040ff077424 */ /* 0x000fe400078e00ff */
[----:B------:R-:W-:Y:S02]  /*13570*/  IMAD.MOV.U32 R3, RZ, RZ, 0x40000040 ;  /* 0x40000040ff037424 */ /* 0x000fe400078e00ff */
[----:B------:R-:W-:Y:S01]  /*13580*/  IMAD R2, R22, 0x800, R4 ;  /* 0x0000080016027824 */ /* 0x000fe200078e0204 */
[----:B------:R-:W-:Y:S01]  /*13590*/  R2UR UR4, R6 ;  /* 0x00000000060472ca */ /* 0x000fe200000e0000 */
[----:B-----5:R-:W-:Y:S01]  /*135a0*/  WARPGROUP.ARRIVE ;  /* 0x00000000000079c5 */ /* 0x020fe20000000000 */
[----:B------:R-:W-:Y:S01]  /*135b0*/  R2UR UR5, R7 ;  /* 0x00000000070572ca */ /* 0x000fe200000e0000 */
[----:B------:R0:W-:Y:S01]  /*135c0*/  STL [R1+0xc], R4 ;  /* 0x00000c0401007387 */ /* 0x0001e20000100800 */
[----:B------:R-:W-:-:S02]  /*135d0*/  R2UR UR6, R2 ;  /* 0x00000000020672ca */ /* 0x000fc400000e0000 */
[----:B------:R-:W-:Y:S01]  /*135e0*/  R2UR UR7, R3 ;  /* 0x00000000030772ca */ /* 0x000fe200000e0000 */
[----:B------:R-:W-:Y:S01]  /*135f0*/  VIADD R222, R6, 0x2 ;  /* 0x0000000206de7836 */ /* 0x000fe20000000000 */
[----:B------:R-:W2:Y:S01]  /*13600*/  LDL R65, [R1+0x54] ;  /* 0x0000540001417983 */ /* 0x000ea20000100800 */
[----:B------:R-:W-:Y:S02]  /*13610*/  IMAD.MOV.U32 R223, RZ, RZ, 0x40000040 ;  /* 0x40000040ffdf7424 */ /* 0x000fe400078e00ff */
[----:B------:R-:W-:Y:S01]  /*13620*/  IMAD.MOV.U32 R5, RZ, RZ, 0x40000040 ;  /* 0x40000040ff057424 */ /* 0x000fe200078e00ff */
[----:B------:R-:W2:Y:S01]  /*13630*/  LDL R74, [R1+0x4] ;  /* 0x00000400014a7983 */ /* 0x000ea20000100800 */
[----:B0-----:R-:W-:Y:S02]  /*13640*/  VIADD R4, R2, 0x2 ;  /* 0x0000000202047836 */ /* 0x001fe40000000000 */
[----:B------:R-:W-:Y:S02]  /*13650*/  VIADD R220, R6, 0x4 ;  /* 0x0000000406dc7836 */ /* 0x000fe40000000000 */
[----:B------:R-:W-:-:S02]  /*13660*/  IMAD.MOV.U32 R221, RZ, RZ, 0x40000040 ;  /* 0x40000040ffdd7424 */ /* 0x000fc400078e00ff */
[----:B------:R-:W-:Y:S01]  /*13670*/  HGMMA.64x64x16.F32.BF16 R24, gdesc[UR4], RZ, !UPT, gsb0 ;  /* 0x00e00000041879f0 */ /* 0x000fe2000c0018ff */
[----:B------:R-:W-:Y:S01]  /*13680*/  R2UR UR4, R222 ;  /* 0x00000000de0472ca */ /* 0x000fe200000e0000 */
[----:B------:R-:W-:Y:S01]  /*13690*/  VIADD R216, R6, 0x6 ;  /* 0x0000000606d87836 */ /* 0x000fe20000000000 */
[----:B------:R-:W-:Y:S01]  /*136a0*/  R2UR UR5, R223 ;  /* 0x00000000df0572ca */ /* 0x000fe200000e0000 */
[----:B------:R-:W-:Y:S01]  /*136b0*/  IMAD.MOV.U32 R217, RZ, RZ, 0x40000040 ;  /* 0x40000040ffd97424 */ /* 0x000fe200078e00ff */
[----:B------:R-:W-:Y:S01]  /*136c0*/  R2UR UR6, R4 ;  /* 0x00000000040672ca */ /* 0x000fe200000e0000 */
[----:B------:R-:W-:Y:S01]  /*136d0*/  VIADD R4, R2, 0x4 ;  /* 0x0000000402047836 */ /* 0x000fe20000000000 */
[----:B------:R-:W-:Y:S01]  /*136e0*/  R2UR UR7, R5 ;  /* 0x00000000050772ca */ /* 0x000fe200000e0000 */
[----:B------:R-:W-:Y:S02]  /*136f0*/  IMAD.MOV.U32 R5, RZ, RZ, 0x40000040 ;  /* 0x40000040ff057424 */ /* 0x000fe400078e00ff */
[----:B------:R-:W-:-:S02]  /*13700*/  VIADD R214, R6, 0x400 ;  /* 0x0000040006d67836 */ /* 0x000fc40000000000 */
[----:B------:R-:W-:Y:S02]  /*13710*/  IMAD.MOV.U32 R215, RZ, RZ, 0x40000040 ;  /* 0x40000040ffd77424 */ /* 0x000fe400078e00ff */
[C---:B------:R-:W-:Y:S02]  /*13720*/  VIADD R212, R6.reuse, 0x402 ;  /* 0x0000040206d47836 */ /* 0x040fe40000000000 */
[----:B------:R-:W-:Y:S02]  /*13730*/  IMAD.MOV.U32 R213, RZ, RZ, 0x40000040 ;  /* 0x40000040ffd57424 */ /* 0x000fe400078e00ff */
[C---:B------:R-:W-:Y:S02]  /*13740*/  VIADD R210, R6.reuse, 0x404 ;  /* 0x0000040406d27836 */ /* 0x040fe40000000000 */
        /* <DEDUP_REMOVED lines=17> */
[----:B------:R-:W-:Y:S02]  /*13860*/  VIADD R8, R6, 0xc06 ;  /* 0x00000c0606087836 */ /* 0x000fe40000000000 */
[----:B------:R-:W-:Y:S02]  /*13870*/  IMAD.MOV.U32 R9, RZ, RZ, 0x40000040 ;  /* 0x40000040ff097424 */ /* 0x000fe400078e00ff */
[----:B------:R-:W-:-:S02]  /*13880*/  IMAD.MOV.U32 R3, RZ, RZ, 0x40000040 ;  /* 0x40000040ff037424 */ /* 0x000fc400078e00ff */
[----:B------:R-:W-:-:S05]  /*13890*/  @!P1 VIADD R23, R23, 0x30840 ;  /* 0x0003084017179836 */ /* 0x000fca0000000000 */
[----:B------:R-:W-:Y:S01]  /*138a0*/  @!P1 PRMT R23, RZ, 0x654, R23 ;  /* 0x00000654ff179816 */ /* 0x000fe20000000017 */
[----:B------:R-:W-:Y:S02]  /*138b0*/  WARPGROUP.DEPBAR.LE gsb0, 0x0 ;  /* 0x00008000000079c5 */ /* 0x000fe40000010000 */
[----:B------:R-:W-:-:S06]  /*138c0*/  WARPGROUP.ARRIVE ;  /* 0x00000000000079c5 */ /* 0x000fcc0000000000 */
[----:B------:R-:W-:Y:S01]  /*138d0*/  HGMMA.64x64x16.F32.BF16 R24, gdesc[UR4], R24, gsb0 ;  /* 0x00e00000041879f0 */ /* 0x000fe20008001818 */
[----:B------:R-:W-:Y:S02]  /*138e0*/  R2UR UR4, R220 ;  /* 0x00000000dc0472ca */ /* 0x000fe400000e0000 */
[----:B------:R-:W-:Y:S02]  /*138f0*/  R2UR UR5, R221 ;  /* 0x00000000dd0572ca */ /* 0x000fe400000e0000 */
[----:B------:R-:W-:Y:S01]  /*13900*/  R2UR UR6, R4 ;  /* 0x00000000040672ca */ /* 0x000fe200000e0000 */
[----:B------:R-:W-:Y:S01]  /*13910*/  VIADD R4, R2, 0x6 ;  /* 0x0000000602047836 */ /* 0x000fe20000000000 */
[----:B------:R-:W-:Y:S01]  /*13920*/  R2UR UR7, R5 ;  /* 0x00000000050772ca */ /* 0x000fe200000e0000 */
[----:B------:R-:W-:Y:S01]  /*13930*/  IMAD.MOV.U32 R5, RZ, RZ, 0x40000040 ;  /* 0x40000040ff057424 */ /* 0x000fe200078e00ff */
[----:B------:R-:W-:Y:S02]  /*13940*/  WARPGROUP.DEPBAR.LE gsb0, 0x0 ;  /* 0x00008000000079c5 */ /* 0x000fe40000010000 */
[----:B------:R-:W-:-:S09]  /*13950*/  WARPGROUP.ARRIVE ;  /* 0x00000000000079c5 */ /* 0x000fd20000000000 */
        /* <DEDUP_REMOVED lines=15> */
[----:B------:R-:W-:Y:S02]  /*13a50*/  IMAD.MOV.U32 R5, RZ, RZ, 0x40000040 ;  /* 0x40000040ff057424 */ /* 0x000fe400078e00ff */
[----:B--2---:R-:W-:Y:S01]  /*13a60*/  IMAD R231, R74, 0x80, R65 ;  /* 0x000000804ae77824 */ /* 0x004fe200078e0241 */
[----:B------:R-:W-:-:S02]  /*13a70*/  WARPGROUP.DEPBAR.LE gsb0, 0x0 ;  /* 0x00008000000079c5 */ /* 0x000fc40000010000 */
[----:B------:R-:W-:-:S07]  /*13a80*/  WARPGROUP.ARRIVE ;  /* 0x00000000000079c5 */ /* 0x000fce0000000000 */
        /* <DEDUP_REMOVED lines=76> */
[C---:B------:R-:W-:Y:S01]  /*13f50*/  VIADD R4, R2.reuse, 0x604 ;  /* 0x0000060402047836 */ /* 0x040fe20000000000 */
[----:B------:R-:W-:Y:S01]  /*13f60*/  R2UR UR7, R5 ;  /* 0x00000000050772ca */ /* 0x000fe200000e0000 */
[----:B------:R-:W-:Y:S02]  /*13f70*/  IMAD.MOV.U32 R5, RZ, RZ, 0x40000040 ;  /* 0x40000040ff057424 */ /* 0x000fe400078e00ff */
[----:B------:R-:W-:Y:S01]  /*13f80*/  VIADD R2, R2, 0x606 ;  /* 0x0000060602027836 */ /* 0x000fe20000000000 */
[----:B------:R-:W-:-:S02]  /*13f90*/  WARPGROUP.DEPBAR.LE gsb0, 0x0 ;  /* 0x00008000000079c5 */ /* 0x000fc40000010000 */
[----:B------:R-:W-:-:S07]  /*13fa0*/  WARPGROUP.ARRIVE ;  /* 0x00000000000079c5 */ /* 0x000fce0000000000 */
[----:B------:R-:W-:Y:S01]  /*13fb0*/  HGMMA.64x64x16.F32.BF16 R24, gdesc[UR4], R24, gsb0 ;  /* 0x00e00000041879f0 */ /* 0x000fe20008001818 */
[----:B------:R-:W-:Y:S02]  /*13fc0*/  R2UR UR4, R10 ;  /* 0x000000000a0472ca */ /* 0x000fe400000e0000 */
[----:B------:R-:W-:Y:S02]  /*13fd0*/  R2UR UR5, R11 ;  /* 0x000000000b0572ca */ /* 0x000fe400000e0000 */
[----:B------:R-:W-:Y:S02]  /*13fe0*/  R2UR UR6, R4 ;  /* 0x00000000040672ca */ /* 0x000fe400000e0000 */
[----:B------:R-:W-:Y:S01]  /*13ff0*/  R2UR UR7, R5 ;  /* 0x00000000050772ca */ /* 0x000fe200000e0000 */
[----:B------:R-:W-:Y:S02]  /*14000*/  WARPGROUP.DEPBAR.LE gsb0, 0x0 ;  /* 0x00008000000079c5 */ /* 0x000fe40000010000 */
[----:B------:R-:W-:-:S10]  /*14010*/  WARPGROUP.ARRIVE ;  /* 0x00000000000079c5 */ /* 0x000fd40000000000 */
        /* <DEDUP_REMOVED lines=15> */
[----:B------:R0:W1:Y:S01]  /*14110*/  MUFU.TANH R57, R25 ;  /* 0x0000001900397308 */ /* 0x0000620000002400 */
[----:B------:R-:W-:-:S02]  /*14120*/  IMAD.MOV.U32 R27, RZ, RZ, -0x40 ;  /* 0xffffffc0ff1b7424 */ /* 0x000fc400078e00ff */
[----:B------:R-:W-:Y:S01]  /*14130*/  FMUL.FTZ R28, R28, UR4 ;  /* 0x000000041c1c7c20 */ /* 0x000fe20008410000 */
[----:B------:R-:W-:Y:S01]  /*14140*/  FMUL.FTZ R32, R32, UR4 ;  /* 0x0000000420207c20 */ /* 0x000fe20008410000 */
[----:B------:R-:W-:Y:S01]  /*14150*/  FMUL.FTZ R3, R30, UR4 ;  /* 0x000000041e037c20 */ /* 0x000fe20008410000 */
[----:B------:R-:W-:Y:S01]  /*14160*/  FMUL.FTZ R30, R31, UR4 ;  /* 0x000000041f1e7c20 */ /* 0x000fe20008410000 */
[----:B------:R-:W-:Y:S01]  /*14170*/  FMUL.FTZ R0, R26, UR4 ;  /* 0x000000041a007c20 */ /* 0x000fe20008410000 */
[----:B------:R-:W-:Y:S01]  /*14180*/  FMUL.FTZ R29, R29, UR4 ;  /* 0x000000041d1d7c20 */ /* 0x000fe20008410000 */
[----:B------:R2:W3:Y:S01]  /*14190*/  MUFU.TANH R61, R38 ;  /* 0x00000026003d7308 */ /* 0x0004e20000002400 */
[----:B0-----:R-:W0:Y:S01]  /*141a0*/  LDC.64 R24, c[0x0][0x9e0] ;  /* 0x00027800ff187b82 */ /* 0x001e220000000a00 */
[----:B------:R-:W-:Y:S01]  /*141b0*/  FMUL.FTZ R33, R33, UR4 ;  /* 0x0000000421217c20 */ /* 0x000fe20008410000 */
[----:B------:R-:W-:Y:S01]  /*141c0*/  FMUL.FTZ R34, R34, UR4 ;  /* 0x0000000422227c20 */ /* 0x000fe20008410000 */
[----:B------:R-:W-:Y:S01]  /*141d0*/  FMUL.FTZ R35, R35, UR4 ;  /* 0x0000000423237c20 */ /* 0x000fe20008410000 */
[----:B------:R-:W-:Y:S01]  /*141e0*/  FMUL.FTZ R37, R37, UR4 ;  /* 0x0000000425257c20 */ /* 0x000fe20008410000 */
[----:B------:R-:W-:Y:S01]  /*141f0*/  FMUL.FTZ R40, R40, UR4 ;  /* 0x0000000428287c20 */ /* 0x000fe20008410000 */
[----:B------:R-:W-:Y:S01]  /*14200*/  FMUL.FTZ R42, R42, UR4 ;  /* 0x000000042a2a7c20 */ /* 0x000fe20008410000 */
[----:B------:R4:W0:Y:S01]  /*14210*/  MUFU.TANH R58, R28 ;  /* 0x0000001c003a7308 */ /* 0x0008220000002400 */
[----:B--2---:R-:W-:-:S02]  /*14220*/  IMAD R38, R104, R27, 0x40 ;  /* 0x0000004068267424 */ /* 0x004fc400078e021b */
[----:B------:R-:W-:Y:S01]  /*14230*/  FMUL.FTZ R44, R44, UR4 ;  /* 0x000000042c2c7c20 */ /* 0x000fe20008410000 */
[----:B------:R-:W-:Y:S01]  /*14240*/  FMUL.FTZ R45, R45, UR4 ;  /* 0x000000042d2d7c20 */ /* 0x000fe20008410000 */
[----:B------:R-:W-:Y:S01]  /*14250*/  FMUL.FTZ R46, R46, UR4 ;  /* 0x000000042e2e7c20 */ /* 0x000fe20008410000 */
[----:B------:R-:W-:Y:S02]  /*14260*/  IMAD.IADD R27, R219, 0x1, R38 ;  /* 0x00000001db1b7824 */ /* 0x000fe400078e0226 */
[----:B------:R-:W-:Y:S01]  /*14270*/  FMUL.FTZ R48, R48, UR4 ;  /* 0x0000000430307c20 */ /* 0x000fe20008410000 */
[----:B------:R-:W-:Y:S01]  /*14280*/  FMUL.FTZ R49, R49, UR4 ;  /* 0x0000000431317c20 */ /* 0x000fe20008410000 */
[----:B------:R2:W0:Y:S01]  /*14290*/  MUFU.TANH R31, R32 ;  /* 0x00000020001f7308 */ /* 0x0004220000002400 */
[----:B------:R-:W-:Y:S01]  /*142a0*/  FMUL.FTZ R5, R50, UR4 ;  /* 0x0000000432057c20 */ /* 0x000fe20008410000 */
[----:B------:R-:W-:Y:S01]  /*142b0*/  FMUL.FTZ R4, R51, UR4 ;  /* 0x0000000433047c20 */ /* 0x000fe20008410000 */
[----:B------:R-:W-:Y:S01]  /*142c0*/  FMUL.FTZ R52, R52, UR4 ;  /* 0x0000000434347c20 */ /* 0x000fe20008410000 */
[----:B------:R-:W-:Y:S01]  /*142d0*/  FMUL.FTZ R53, R53, UR4 ;  /* 0x0000000435357c20 */ /* 0x000fe20008410000 */
[----:B----4-:R-:W-:Y:S01]  /*142e0*/  FMUL.FTZ R28, R54, UR4 ;  /* 0x00000004361c7c20 */ /* 0x010fe20008410000 */
[----:B------:R-:W-:Y:S01]  /*142f0*/  FMUL.FTZ R36, R36, UR4 ;  /* 0x0000000424247c20 */ /* 0x000fe20008410000 */
[----:B------:R-:W-:Y:S01]  /*14300*/  FMUL.FTZ R39, R39, UR4 ;  /* 0x0000000427277c20 */ /* 0x000fe20008410000 */
[----:B------:R-:W-:Y:S01]  /*14310*/  FMUL.FTZ R41, R41, UR4 ;  /* 0x0000000429297c20 */ /* 0x000fe20008410000 */
[----:B--2---:R-:W-:Y:S01]  /*14320*/  FMUL.FTZ R32, R55, UR4 ;  /* 0x0000000437207c20 */ /* 0x004fe20008410000 */
[----:B------:R-:W-:Y:S01]  /*14330*/  FMUL.FTZ R47, R47, UR4 ;  /* 0x000000042f2f7c20 */ /* 0x000fe20008410000 */
[----:B------:R2:W-:Y:S01]  /*14340*/  @!P1 SYNCS.ARRIVE.TRANS64.RED.A1T0 RZ, [R23+URZ], RZ ;  /* 0x000000ff17ff99a7 */ /* 0x0005e2000810043f */
[----:B0-----:R-:W-:Y:S01]  /*14350*/  ISETP.GE.AND P2, PT, R25, 0x1, PT ;  /* 0x000000011900780c */ /* 0x001fe20003f46270 */
[----:B------:R-:W0:Y:S01]  /*14360*/  MUFU.TANH R59, R35 ;  /* 0x00000023003b7308 */ /* 0x000e220000002400 */
[----:B------:R-:W-:Y:S01]  /*14370*/  FMUL.FTZ R43, R43, UR4 ;  /* 0x000000042b2b7c20 */ /* 0x000fe20008410000 */
[----:B------:R-:W-:Y:S01]  /*14380*/  IMAD.U32 R26, RZ, RZ, UR8 ;  /* 0x00000008ff1a7e24 */ /* 0x000fe2000f8e00ff */
[----:B------:R-:W-:-:S02]  /*14390*/  LEA R50, R104, 0xffffffc0, 0x6 ;  /* 0xffffffc068327811 */ /* 0x000fc400078e30ff */
[----:B--2---:R-:W-:Y:S02]  /*143a0*/  IADD3 R23, -R224, 0x1, R27 ;  /* 0x00000001e0177810 */ /* 0x004fe40007ffe11b */
[----:B------:R2:W-:Y:S01]  /*143b0*/  STL [R1+0x24], R26 ;  /* 0x0000241a01007387 */ /* 0x0005e20000100800 */
[----:B------:R-:W4:Y:S02]  /*143c0*/  MUFU.TANH R56, R56 ;  /* 0x0000003800387308 */ /* 0x000f240000002400 */
[----:B------:R-:W-:-:S04]  /*143d0*/  IMAD R23, R234, -0x2, R23 ;  /* 0xfffffffeea177824 */ /* 0x000fc800078e0217 */
[C---:B------:R-:W-:Y:S02]  /*143e0*/  IMAD.IADD R54, R23.reuse, 0x1, R24 ;  /* 0x0000000117367824 */ /* 0x040fe400078e0218 */
[----:B------:R-:W0:Y:S01]  /*143f0*/  MUFU.TANH R0, R0 ;  /* 0x0000000000007308 */ /* 0x000e220000002400 */
[----:B------:R-:W-:-:S07]  /*14400*/  VIADD R66, R23, UR8 ;  /* 0x0000000817427c36 */ /* 0x000fce0008000000 */
        /* <DEDUP_REMOVED lines=24> */
[----:B------:R1:W0:Y:S02]  /*14590*/  MUFU.TANH R63, R43 ;  /* 0x0000002b003f7308 */ /* 0x0002240000002400 */
[----:B-1----:R-:W-:-:S02]  /*145a0*/  IMAD R43, R234, -0x2, R27 ;  /* 0xfffffffeea2b7824 */ /* 0x002fc400078e021b */
[----:B------:R-:W-:-:S03]  /*145b0*/  IMAD.IADD R27, R66, 0x1, R231 ;  /* 0x00000001421b7824 */ /* 0x000fc600078e02e7 */
[----:B--2---:R-:W-:Y:S01]  /*145c0*/  VIADDMNMX R26, R231, R54, R43, PT ;  /* 0x00000036e71a7246 */ /* 0x004fe2000380012b */
[----:B---34-:R-:W-:Y:S06]  /*145d0*/  @!P2 BRA `(.L_x_1556) ;  /* 0x000000000050a947 */ /* 0x018fec0003800000 */
[----:B------:R-:W-:Y:S01]  /*145e0*/  IADD3 R23, -R224, R219, R231 ;  /* 0x000000dbe0177210 */ /* 0x000fe20007ffe1e7 */
[----:B------:R-:W-:Y:S03]  /*145f0*/  BSSY B0, `(.L_x_1557) ;  /* 0x000000e000007945 */ /* 0x000fe60003800000 */
[----:B------:R-:W-:-:S13]  /*14600*/  ISETP.GT.AND P3, PT, R23, -0x1, PT ;  /* 0xffffffff1700780c */ /* 0x000fda0003f64270 */
[----:B------:R-:W-:Y:S05]  /*14610*/  @P3 BRA `(.L_x_1558) ;  /* 0x00000000001c3947 */ /* 0x000fea0003800000 */
[----:B------:R-:W-:Y:S02]  /*14620*/  ISETP.NE.AND P3, PT, R25, 0x1, PT ;  /* 0x000000011900780c */ /* 0x000fe40003f65270 */
[----:B------:R-:W-:-:S11]  /*14630*/  LOP3.LUT R23, RZ, R23, RZ, 0x33, !PT ;  /* 0x00000017ff177212 */ /* 0x000fd600078e33ff */
[----:B------:R-:W1:Y:S02]  /*14640*/  @P3 LDC.64 R68, c[0x0][0x9e8] ;  /* 0x00027a00ff443b82 */ /* 0x000e640000000a00 */
[----:B-1----:R-:W-:-:S05]  /*14650*/  @P3 IMAD.HI.U32 R36, R23, R68, RZ ;  /* 0x0000004417243227 */ /* 0x002fca00078e00ff */
[----:B------:R-:W-:-:S04]  /*14660*/  @P3 SHF.R.U32.HI R23, RZ, R69, R36 ;  /* 0x00000045ff173219 */ /* 0x000fc80000011624 */
[----:B------:R-:W-:Y:S01]  /*14670*/  LOP3.LUT R23, RZ, R23, RZ, 0x33, !PT ;  /* 0x00000017ff177212 */ /* 0x000fe200078e33ff */
[----:B------:R-:W-:Y:S06]  /*14680*/  BRA `(.L_x_1559) ;  /* 0x0000000000107947 */ /* 0x000fec0003800000 */
.L_x_1558:
[----:B------:R-:W-:-:S13]  /*14690*/  ISETP.NE.AND P3, PT, R25, 0x1, PT ;  /* 0x000000011900780c */ /* 0x000fda0003f65270 */
[----:B------:R-:W1:Y:S02]  /*146a0*/  @P3 LDC.64 R68, c[0x0][0x9e8] ;  /* 0x00027a00ff443b82 */ /* 0x000e640000000a00 */
[----:B-1----:R-:W-:-:S05]  /*146b0*/  @P3 IMAD.HI.U32 R36, R23, R68, RZ ;  /* 0x0000004417243227 */ /* 0x002fca00078e00ff */
[----:B------:R-:W-:-:S07]  /*146c0*/  @P3 SHF.R.U32.HI R23, RZ, R69, R36 ;  /* 0x00000045ff173219 */ /* 0x000fce0000011624 */
.L_x_1559:
[----:B------:R-:W-:Y:S05]  /*146d0*/  BSYNC B0 ;  /* 0x0000000000007941 */ /* 0x000fea0003800000 */
.L_x_1557:
[----:B------:R-:W-:-:S04]  /*146e0*/  IMAD R23, R23, R25, -R50 ;  /* 0x0000001917177224 */ /* 0x000fc800078e0a32 */
[----:B------:R-:W-:-:S05]  /*146f0*/  IMAD R36, R234, -0x2, R23 ;  /* 0xfffffffeea247824 */ /* 0x000fca00078e0217 */
[----:B------:R-:W-:Y:S02]  /*14700*/  VIMNMX R27, R27, R36, !PT ;  /* 0x000000241b1b7248 */ /* 0x000fe40007fe0100 */
[----:B------:R-:W-:-:S07]  /*14710*/  VIADDMNMX R26, R36, R25, R26, PT ;  /* 0x00000019241a7246 */ /* 0x000fce000380011a */
.L_x_1556:
[C---:B------:R-:W-:Y:S02]  /*14720*/  ISETP.GE.AND P3, PT, R38.reuse, 0x2, PT ;  /* 0x000000022600780c */ /* 0x040fe40003f66270 */
[----:B------:R-:W-:Y:S02]  /*14730*/  ISETP.GE.AND P4, PT, R38, 0x9, PT ;  /* 0x000000092600780c */ /* 0x000fe40003f86270 */
[C---:B------:R-:W-:Y:S02]  /*14740*/  ISETP.GT.AND P6, PT, R27.reuse, 0x1, !P3 ;  /* 0x000000011b00780c */ /* 0x040fe40005fc4270 */
[----:B------:R-:W-:Y:S02]  /*14750*/  ISETP.GT.AND P5, PT, R27, 0x8, !P4 ;  /* 0x000000081b00780c */ /* 0x000fe400067a4270 */
[C---:B------:R-:W-:Y:S02]  /*14760*/  ISETP.LT.OR P6, PT, R26.reuse, 0x2, P6 ;  /* 0x000000021a00780c */ /* 0x040fe400037c1670 */
[----:B------:R-:W-:-:S02]  /*14770*/  ISETP.LT.OR P5, PT, R26, 0x9, P5 ;  /* 0x000000091a00780c */ /* 0x000fc40002fa1670 */
[----:B------:R-:W-:Y:S02]  /*14780*/  FSEL R67, R57, -INF , !P6 ;  /* 0xff80000039437808 */ /* 0x000fe40007000000 */
[----:B------:R-:W-:Y:S02]  /*14790*/  ISETP.GE.AND P6, PT, R38, 0xa, PT ;  /* 0x0000000a2600780c */ /* 0x000fe40003fc6270 */
[----:B------:R-:W-:Y:S02]  /*147a0*/  FSEL R69, R58, -INF , !P5 ;  /* 0xff8000003a457808 */ /* 0x000fe40006800000 */
[----:B------:R-:W-:Y:S02]  /*147b0*/  ISETP.GT.AND P5, PT, R27, 0x9, !P6 ;  /* 0x000000091b00780c */ /* 0x000fe400077a4270 */
[----:B------:R-:W-:Y:S02]  /*147c0*/  P2R R47, PR, RZ, 0x40 ;  /* 0x00000040ff2f7803 */ /* 0x000fe40000000000 */
[----:B------:R-:W-:-:S02]  /*147d0*/  ISETP.LT.OR P5, PT, R26, 0xa, P5 ;  /* 0x0000000a1a00780c */ /* 0x000fc40002fa1670 */
[----:B------:R-:W-:Y:S02]  /*147e0*/  ISETP.GE.AND P6, PT, R38, 0x11, PT ;  /* 0x000000112600780c */ /* 0x000fe40003fc6270 */
[----:B0-----:R-:W-:Y:S02]  /*147f0*/  FSEL R73, R29, -INF , !P5 ;  /* 0xff8000001d497808 */ /* 0x001fe40006800000 */
        /* <DEDUP_REMOVED lines=10> */
[C---:B------:R-:W-:Y:S02]  /*148a0*/  ISETP.GT.AND P5, PT, R27.reuse, 0x18, !P6 ;  /* 0x000000181b00780c */ /* 0x040fe400077a4270 */
        /* <DEDUP_REMOVED lines=47> */
[----:B------:R-:W-:Y:S02]  /*14ba0*/  ISETP.GE.AND P6, PT, R38, 0x3a, PT ;  /* 0x0000003a2600780c */ /* 0x000fe40003fc6270 */
[----:B------:R-:W-:Y:S02]  /*14bb0*/  IADD3 R38, R66, 0x8, R231 ;  /* 0x0000000842267810 */ /* 0x000fe40007ffe0e7 */
[----:B------:R-:W-:Y:S02]  /*14bc0*/  P2R R52, PR, RZ, 0x40 ;  /* 0x00000040ff347803 */ /* 0x000fe40000000000 */
[----:B------:R-:W-:-:S04]  /*14bd0*/  ISETP.GT.AND P6, PT, R27, 0x39, !P6 ;  /* 0x000000391b00780c */ /* 0x000fc800077c4270 */
[----:B------:R-:W-:Y:S01]  /*14be0*/  ISETP.LT.OR P6, PT, R26, 0x3a, P6 ;  /* 0x0000003a1a00780c */ /* 0x000fe200037c1670 */
[----:B------:R-:W-:-:S03]  /*14bf0*/  VIADD R26, R231, 0x8 ;  /* 0x00000008e71a7836 */ /* 0x000fc60000000000 */
[----:B------:R-:W-:Y:S02]  /*14c00*/  FSEL R29, R53, -INF , !P6 ;  /* 0xff800000351d7808 */ /* 0x000fe40007000000 */
[----:B------:R-:W-:Y:S01]  /*14c10*/  VIADDMNMX R36, R26, R54, R43, PT ;  /* 0x000000361a247246 */ /* 0x000fe2000380012b */
[----:B------:R-:W-:Y:S06]  /*14c20*/  @!P2 BRA `(.L_x_1560) ;  /* 0x000000000054a947 */ /* 0x000fec0003800000 */
[----:B------:R-:W-:Y:S01]  /*14c30*/  IADD3 R27, R219, 0x8, R231 ;  /* 0x00000008db1b7810 */ /* 0x000fe20007ffe0e7 */
[----:B------:R-:W-:Y:S04]  /*14c40*/  BSSY B0, `(.L_x_1561) ;  /* 0x000000f000007945 */ /* 0x000fe80003800000 */
[----:B------:R-:W-:-:S05]  /*14c50*/  IMAD.IADD R40, R27, 0x1, -R224 ;  /* 0x000000011b287824 */ /* 0x000fca00078e0ae0 */
        /* <DEDUP_REMOVED lines=9> */
.L_x_1562:
[----:B------:R-:W-:-:S13]  /*14cf0*/  ISETP.NE.AND P6, PT, R25, 0x1, PT ;  /* 0x000000011900780c */ /* 0x000fda0003fc5270 */
[----:B------:R-:W0:Y:S02]  /*14d00*/  @P6 LDC.64 R26, c[0x0][0x9e8] ;  /* 0x00027a00ff1a6b82 */ /* 0x000e240000000a00 */
[----:B0-----:R-:W-:-:S05]  /*14d10*/  @P6 IMAD.HI.U32 R26, R40, R26, RZ ;  /* 0x0000001a281a6227 */ /* 0x001fca00078e00ff */
[----:B------:R-:W-:-:S07]  /*14d20*/  @P6 SHF.R.U32.HI R40, RZ, R27, R26 ;  /* 0x0000001bff286219 */ /* 0x000fce000001161a */
.L_x_1563:
[----:B------:R-:W-:Y:S05]  /*14d30*/  BSYNC B0 ;  /* 0x0000000000007941 */ /* 0x000fea0003800000 */
.L_x_1561:
[----:B------:R-:W-:-:S04]  /*14d40*/  IMAD R27, R40, R25, -R50 ;  /* 0x00000019281b7224 */ /* 0x000fc800078e0a32 */
[----:B------:R-:W-:-:S05]  /*14d50*/  IMAD R27, R234, -0x2, R27 ;  /* 0xfffffffeea1b7824 */ /* 0x000fca00078e021b */
[----:B------:R-:W-:Y:S02]  /*14d60*/  VIMNMX R38, R38, R27, !PT ;  /* 0x0000001b26267248 */ /* 0x000fe40007fe0100 */
[----:B------:R-:W-:-:S07]  /*14d70*/  VIADDMNMX R36, R27, R25, R36, PT ;  /* 0x000000191b247246 */ /* 0x000fce0003800124 */
.L_x_1560:
[C---:B------:R-:W-:Y:S01]  /*14d80*/  ISETP.GT.AND P3, PT, R38.reuse, 0x1, !P3 ;  /* 0x000000012600780c */ /* 0x040fe20005f64270 */
[----:B------:R-:W-:Y:S01]  /*14d90*/  ULDC UR4, c[0x0][0x988] ;  /* 0x0002620000047ab9 */ /* 0x000fe20000000800 */
[----:B------:R-:W-:Y:S01]  /*14da0*/  ISETP.GT.AND P4, PT, R38, 0x8, !P4 ;  /* 0x000000082600780c */ /* 0x000fe20006784270 */
[----:B------:R-:W-:Y:S01]  /*14db0*/  IMAD.IADD R152, R219, 0x1, -R224 ;  /* 0x00000001db987824 */ /* 0x000fe200078e0ae0 */
[C---:B------:R-:W-:Y:S02]  /*14dc0*/  ISETP.LT.OR P3, PT, R36.reuse, 0x2, P3 ;  /* 0x000000022400780c */ /* 0x040fe40001f61670 */
[----:B------:R-:W-:Y:S02]  /*14dd0*/  ISETP.LT.OR P4, PT, R36, 0x9, P4 ;  /* 0x000000092400780c */ /* 0x000fe40002781670 */
[----:B------:R-:W-:Y:S01]  /*14de0*/  FSEL R26, R2, -INF , !P3 ;  /* 0xff800000021a7808 */ /* 0x000fe20005800000 */
[----:B------:R-:W-:Y:S01]  /*14df0*/  IMAD.U32 R2, RZ, RZ, UR4 ;  /* 0x00000004ff027e24 */ /* 0x000fe2000f8e00ff */
[----:B------:R-:W-:Y:S01]  /*14e00*/  ISETP.NE.AND P3, PT, R47, RZ, PT ;  /* 0x000000ff2f00720c */ /* 0x000fe20003f65270 */
[----:B------:R-:W-:Y:S01]  /*14e10*/  STL [R1+0x8], R152 ;  /* 0x0000089801007387 */ /* 0x000fe20000100800 */
[----:B------:R-:W-:-:S02]  /*14e20*/  FSEL R45, R3, -INF , !P4 ;  /* 0xff800000032d7808 */ /* 0x000fc40006000000 */
[----:B------:R-:W-:Y:S02]  /*14e30*/  ISETP.GT.AND P3, PT, R38, 0x9, !P3 ;  /* 0x000000092600780c */ /* 0x000fe40005f64270 */
[----:B------:R-:W-:Y:S02]  /*14e40*/  ISETP.NE.AND P4, PT, R71, RZ, PT ;  /* 0x000000ff4700720c */ /* 0x000fe40003f85270 */
[----:B------:R-:W-:Y:S02]  /*14e50*/  ISETP.LT.OR P3, PT, R36, 0xa, P3 ;  /* 0x0000000a2400780c */ /* 0x000fe40001f61670 */
[----:B------:R-:W-:Y:S02]  /*14e60*/  ISETP.NE.AND P6, PT, R44, RZ, PT ;  /* 0x000000ff2c00720c */ /* 0x000fe40003fc5270 */
[----:B------:R-:W-:Y:S02]  /*14e70*/  FSEL R47, R30, -INF , !P3 ;  /* 0xff8000001e2f7808 */ /* 0x000fe40005800000 */
[----:B------:R-:W-:-:S02]  /*14e80*/  ISETP.NE.AND P3, PT, R51, RZ, PT ;  /* 0x000000ff3300720c */ /* 0x000fc40003f65270 */
[C---:B------:R-:W-:Y:S02]  /*14e90*/  ISETP.GT.AND P5, PT, R38.reuse, 0x38, !P5 ;  /* 0x000000382600780c */ /* 0x040fe40006fa4270 */
[----:B------:R-:W-:Y:S02]  /*14ea0*/  ISETP.GT.AND P3, PT, R38, 0x10, !P3 ;  /* 0x000000102600780c */ /* 0x000fe40005f64270 */
[C---:B------:R-:W-:Y:S02]  /*14eb0*/  ISETP.LT.OR P5, PT, R36.reuse, 0x39, P5 ;  /* 0x000000392400780c */ /* 0x040fe40002fa1670 */
[----:B------:R-:W-:-:S04]  /*14ec0*/  ISETP.LT.OR P3, PT, R36, 0x11, P3 ;  /* 0x000000112400780c */ /* 0x000fc80001f61670 */
[----:B------:R-:W-:Y:S02]  /*14ed0*/  FSEL R49, R34, -INF , !P3 ;  /* 0xff80000022317808 */ /* 0x000fe40005800000 */
[----:B------:R-:W-:-:S04]  /*14ee0*/  ISETP.NE.AND P3, PT, R55, RZ, PT ;  /* 0x000000ff3700720c */ /* 0x000fc80003f65270 */
[----:B------:R-:W-:-:S04]  /*14ef0*/  ISETP.GT.AND P3, PT, R38, 0x11, !P3 ;  /* 0x000000112600780c */ /* 0x000fc80005f64270 */
        /* <DEDUP_REMOVED lines=22> */
[----:B------:R-:W-:Y:S02]  /*15060*/  ISETP.GT.AND P3, PT, R38, 0x29, !P4 ;  /* 0x000000292600780c */ /* 0x000fe40006764270 */
[----:B------:R-:W-:Y:S02]  /*15070*/  ISETP.NE.AND P4, PT, R48, RZ, PT ;  /* 0x000000ff3000720c */ /* 0x000fe40003f85270 */
[----:B------:R-:W-:Y:S02]  /*15080*/  ISETP.LT.OR P3, PT, R36, 0x2a, P3 ;  /* 0x0000002a2400780c */ /* 0x000fe40001f61670 */
[----:B------:R-:W-:Y:S02]  /*15090*/  ISETP.GT.AND P4, PT, R38, 0x31, !P4 ;  /* 0x000000312600780c */ /* 0x000fe40006784270 */
[----:B------:R-:W-:-:S02]  /*150a0*/  FSEL R27, R64, -INF , !P3 ;  /* 0xff800000401b7808 */ /* 0x000fc40005800000 */
[----:B------:R-:W-:Y:S02]  /*150b0*/  ISETP.GT.AND P3, PT, R38, RZ, !P6 ;  /* 0x000000ff2600720c */ /* 0x000fe40007764270 */
[----:B------:R-:W-:Y:S02]  /*150c0*/  ISETP.NE.AND P6, PT, R52, RZ, PT ;  /* 0x000000ff3400720c */ /* 0x000fe40003fc5270 */
[C---:B------:R-:W-:Y:S02]  /*150d0*/  ISETP.LT.OR P3, PT, R36.reuse, 0x1, P3 ;  /* 0x000000012400780c */ /* 0x040fe40001f61670 */
[----:B------:R-:W-:Y:S02]  /*150e0*/  ISETP.LT.OR P4, PT, R36, 0x32, P4 ;  /* 0x000000322400780c */ /* 0x000fe40002781670 */
[----:B------:R-:W-:Y:S02]  /*150f0*/  FSEL R43, R0, -INF , !P3 ;  /* 0xff800000002b7808 */ /* 0x000fe40005800000 */
[----:B------:R-:W-:-:S02]  /*15100*/  FMNMX.FTZ R0, R65, R67, !PT ;  /* 0x0000004341007209 */ /* 0x000fc40007810000 */
[----:B------:R-:W-:Y:S02]  /*15110*/  ISETP.GT.AND P6, PT, R38, 0x39, !P6 ;  /* 0x000000392600780c */ /* 0x000fe400077c4270 */
[----:B------:R-:W-:Y:S02]  /*15120*/  FMNMX.FTZ R0, R69, R0, !PT ;  /* 0x0000000045007209 */ /* 0x000fe40007810000 */
[----:B------:R-:W-:Y:S02]  /*15130*/  FSEL R63, R4, -INF , !P4 ;  /* 0xff800000043f7808 */ /* 0x000fe40006000000 */
[----:B------:R-:W-:Y:S02]  /*15140*/  FMNMX.FTZ R0, R73, R0, !PT ;  /* 0x0000000049007209 */ /* 0x000fe40007810000 */
[----:B------:R-:W-:Y:S02]  /*15150*/  ISETP.LT.OR P6, PT, R36, 0x3a, P6 ;  /* 0x0000003a2400780c */ /* 0x000fe400037c1670 */
        /* <DEDUP_REMOVED lines=11> */
[----:B------:R-:W-:-:S05]  /*15210*/  FMNMX.FTZ R30, R29, R0, !PT ;  /* 0x000000001d1e7209 */ /* 0x000fca0007810000 */
[----:B------:R-:W0:Y:S02]  /*15220*/  SHFL.BFLY PT, R3, R30, 0x2, 0x1f ;  /* 0x0c401f001e037f89 */ /* 0x000e2400000e0000 */
[----:B0-----:R-:W-:-:S05]  /*15230*/  FMNMX.FTZ R34, R30, R3, !PT ;  /* 0x000000031e227209 */ /* 0x001fca0007810000 */
[----:B------:R-:W0:Y:S02]  /*15240*/  SHFL.BFLY PT, R3, R34, 0x1, 0x1f ;  /* 0x0c201f0022037f89 */ /* 0x000e2400000e0000 */
[----:B0-----:R-:W-:-:S04]  /*15250*/  FMNMX.FTZ R3, R34, R3, !PT ;  /* 0x0000000322037209 */ /* 0x001fc80007810000 */
        /* <DEDUP_REMOVED lines=8> */
[----:B------:R-:W-:Y:S01]  /*152e0*/  ISETP.GT.AND P3, PT, R38, 0x30, !P3 ;  /* 0x000000302600780c */ /* 0x000fe20005f64270 */
[--C-:B------:R-:W-:Y:S01]  /*152f0*/  FFMA.FTZ R34, R75, R2, -R40.reuse ;  /* 0x000000024b227223 */ /* 0x100fe20000010828 */
[----:B------:R-:W-:Y:S01]  /*15300*/  FMNMX.FTZ R0, R47, R0, !PT ;  /* 0x000000002f007209 */ /* 0x000fe20007810000 */
[----:B------:R-:W-:Y:S01]  /*15310*/  MUFU.EX2 R71, R4 ;  /* 0x0000000400477308 */ /* 0x000fe20000000800 */
[----:B------:R-:W-:Y:S01]  /*15320*/  ISETP.LT.OR P3, PT, R36, 0x31, P3 ;  /* 0x000000312400780c */ /* 0x000fe20001f61670 */
[--C-:B------:R-:W-:Y:S01]  /*15330*/  FFMA.FTZ R36, R77, R2, -R40.reuse ;  /* 0x000000024d247223 */ /* 0x100fe20000010828 */
[----:B------:R-:W-:Y:S01]  /*15340*/  FMNMX.FTZ R0, R49, R0, !PT ;  /* 0x0000000031007209 */ /* 0x000fe20007810000 */
[-CC-:B------:R-:W-:Y:S01]  /*15350*/  FFMA.FTZ R29, R29, R2.reuse, -R40.reuse ;  /* 0x000000021d1d7223 */ /* 0x180fe20000010828 */
[----:B------:R-:W-:Y:S01]  /*15360*/  FSEL R5, R5, -INF , !P3 ;  /* 0xff80000005057808 */ /* 0x000fe20005800000 */
[--C-:B------:R-:W-:Y:S01]  /*15370*/  FFMA.FTZ R38, R79, R2, -R40.reuse ;  /* 0x000000024f267223 */ /* 0x100fe20000010828 */
[----:B------:R-:W-:Y:S01]  /*15380*/  FMNMX.FTZ R0, R51, R0, !PT ;  /* 0x0000000033007209 */ /* 0x000fe20007810000 */
[----:B------:R-:W0:Y:S01]  /*15390*/  MUFU.EX2 R30, R30 ;  /* 0x0000001e001e7308 */ /* 0x000e220000000800 */
[----:B------:R-:W-:Y:S01]  /*153a0*/  FSEL R65, R28, -INF , !P5 ;  /* 0xff8000001c417808 */ /* 0x000fe20006800000 */
[--C-:B------:R-:W-:Y:S01]  /*153b0*/  FFMA.FTZ R28, R69, R2, -R40.reuse ;  /* 0x00000002451c7223 */ /* 0x100fe20000010828 */
[----:B------:R-:W-:Y:S01]  /*153c0*/  FMNMX.FTZ R0, R53, R0, !PT ;  /* 0x0000000035007209 */ /* 0x000fe20007810000 */
[-CC-:B------:R-:W-:Y:S01]  /*153d0*/  FFMA.FTZ R42, R81, R2.reuse, -R40.reuse ;  /* 0x00000002512a7223 */ /* 0x180fe20000010828 */
[----:B------:R-:W-:Y:S01]  /*153e0*/  FSEL R67, R32, -INF , !P6 ;  /* 0xff80000020437808 */ /* 0x000fe20007000000 */
        /* <DEDUP_REMOVED lines=10> */
[----:B------:R-:W1:Y:S01]  /*15490*/  MUFU.EX2 R73, R32 ;  /* 0x0000002000497308 */ /* 0x000e620000000800 */
[-CC-:B------:R-:W-:Y:S01]  /*154a0*/  FFMA.FTZ R33, R33, R2.reuse, -R40.reuse ;  /* 0x0000000221217223 */ /* 0x180fe20000010828 */
[----:B------:R-:W-:Y:S01]  /*154b0*/  FFMA.FTZ R23, R23, R2, -R40 ;  /* 0x0000000217177223 */ /* 0x000fe20000010828 */
[----:B------:R-:W-:-:S02]  /*154c0*/  FMNMX.FTZ R0, R61, R0, !PT ;  /* 0x000000003d007209 */ /* 0x000fc40007810000 */
[----:B0-----:R-:W-:Y:S02]  /*154d0*/  F2FP.BF16.F32.PACK_AB R196, R71, R30 ;  /* 0x0000001e47c4723e */ /* 0x001fe400000010ff */
        /* <DEDUP_REMOVED lines=8> */
[----:B------:R1:W-:Y:S04]  /*15560*/  MUFU.EX2 R186, R29 ;  /* 0x0000001d00ba7308 */ /* 0x0003e80000000800 */
[----:B------:R-:W2:Y:S04]  /*15570*/  SHFL.BFLY PT, R69, R0, 0x2, 0x1f ;  /* 0x0c401f0000457f89 */ /* 0x000ea800000e0000 */
[----:B------:R-:W-:Y:S01]  /*15580*/  MUFU.EX2 R38, R38 ;  /* 0x0000002600267308 */ /* 0x000fe20000000800 */
[----:B-1----:R-:W-:Y:S01]  /*15590*/  FADD.FTZ R29, R30, R71 ;  /* 0x000000471e1d7221 */ /* 0x002fe20000010000 */
[----:B0-----:R-:W-:-:S03]  /*155a0*/  F2FP.BF16.F32.PACK_AB R192, R75, R34 ;  /* 0x000000224bc0723e */ /* 0x001fc600000010ff */
[----:B------:R-:W-:-:S03]  /*155b0*/  FADD.FTZ R44, R28, R29 ;  /* 0x0000001d1c2c7221 */ /* 0x000fc60000010000 */
[----:B------:R-:W0:Y:S01]  /*155c0*/  MUFU.EX2 R77, R42 ;  /* 0x0000002a004d7308 */ /* 0x000e220000000800 */
[----:B------:R-:W-:-:S04]  /*155d0*/  FADD.FTZ R29, R73, R44 ;  /* 0x0000002c491d7221 */ /* 0x000fc80000010000 */
[----:B------:R-:W-:-:S03]  /*155e0*/  FADD.FTZ R46, R34, R29 ;  /* 0x0000001d222e7221 */ /* 0x000fc60000010000 */
[----:B------:R-:W1:Y:S01]  /*155f0*/  MUFU.EX2 R41, R41 ;  /* 0x0000002900297308 */ /* 0x000e620000000800 */
[----:B--2---:R-:W-:-:S07]  /*15600*/  FMNMX.FTZ R69, R0, R69, !PT ;  /* 0x0000004500457209 */ /* 0x004fce0007810000 */
[----:B------:R-:W2:Y:S01]  /*15610*/  MUFU.EX2 R188, R39 ;  /* 0x0000002700bc7308 */ /* 0x000ea20000000800 */
[----:B------:R-:W3:Y:S01]  /*15620*/  SHFL.BFLY PT, R4, R69, 0x1, 0x1f ;  /* 0x0c201f0045047f89 */ /* 0x000ee200000e0000 */
[----:B0-----:R-:W-:-:S06]  /*15630*/  F2FP.BF16.F32.PACK_AB R194, R77, R38 ;  /* 0x000000264dc2723e */ /* 0x001fcc00000010ff */
[----:B------:R0:W-:Y:S08]  /*15640*/  MUFU.EX2 R184, R31 ;  /* 0x0000001f00b87308 */ /* 0x0001f00000000800 */
[----:B------:R-:W-:Y:S01]  /*15650*/  MUFU.EX2 R37, R37 ;  /* 0x0000002500257308 */ /* 0x000fe20000000800 */
[----:B0-----:R-:W-:-:S04]  /*15660*/  FADD.FTZ R31, R75, R46 ;  /* 0x0000002e4b1f7221 */ /* 0x001fc80000010000 */
[----:B------:R-:W-:-:S03]  /*15670*/  FADD.FTZ R48, R38, R31 ;  /* 0x0000001f26307221 */ /* 0x000fc60000010000 */
[----:B------:R-:W-:Y:S01]  /*15680*/  MUFU.EX2 R190, R35 ;  /* 0x0000002300be7308 */ /* 0x000fe20000000800 */
[----:B---3--:R-:W-:Y:S01]  /*15690*/  FMNMX.FTZ R4, R69, R4, !PT ;  /* 0x0000000445047209 */ /* 0x008fe20007810000 */
[----:B------:R-:W-:-:S03]  /*156a0*/  FADD.FTZ R48, R77, R48 ;  /* 0x000000304d307221 */ /* 0x000fc60000010000 */
[C---:B------:R-:W-:Y:S01]  /*156b0*/  FSETP.NEU.FTZ.AND P3, PT, R4.reuse, -INF , PT ;  /* 0xff8000000400780b */ /* 0x040fe20003f7d000 */
[----:B------:R-:W-:Y:S01]  /*156c0*/  FMUL.FTZ R0, R4, R2 ;  /* 0x0000000204007220 */ /* 0x000fe20000410000 */
[----:B-1----:R-:W-:Y:S01]  /*156d0*/  FADD.FTZ R31, R41, R48 ;  /* 0x00000030291f7221 */ /* 0x002fe20000010000 */
[----:B------:R-:W-:Y:S03]  /*156e0*/  MUFU.EX2 R33, R33 ;  /* 0x0000002100217308 */ /* 0x000fe60000000800 */
[----:B------:R-:W-:Y:S01]  /*156f0*/  FSEL R0, R0, RZ, P3 ;  /* 0x000000ff00007208 */ /* 0x000fe20001800000 */
[C---:B--2---:R-:W-:Y:S01]  /*15700*/  FADD.FTZ R48, R188.reuse, R31 ;  /* 0x0000001fbc307221 */ /* 0x044fe20000010000 */
[----:B------:R-:W-:-:S03]  /*15710*/  F2FP.BF16.F32.PACK_AB R188, R188, R41 ;  /* 0x00000029bcbc723e */ /* 0x000fc600000010ff */
        /* <DEDUP_REMOVED lines=17> */
[----:B------:R-:W-:-:S05]  /*15830*/  FFMA.FTZ R67, R67, R2, -R0 ;  /* 0x0000000243437223 */ /* 0x000fca0000010800 */
[----:B------:R-:W1:Y:S08]  /*15840*/  MUFU.EX2 R45, R45 ;  /* 0x0000002d002d7308 */ /* 0x000e700000000800 */
[----:B------:R-:W2:Y:S01]  /*15850*/  MUFU.EX2 R32, R47 ;  /* 0x0000002f00207308 */ /* 0x000ea20000000800 */
[----:B0-----:R-:W-:Y:S01]  /*15860*/  FADD.FTZ R44, R43, R26 ;  /* 0x0000001a2b2c7221 */ /* 0x001fe20000010000 */
[----:B------:R-:W-:-:S06]  /*15870*/  F2FP.BF16.F32.PACK_AB R197, R26, R43 ;  /* 0x0000002b1ac5723e */ /* 0x000fcc00000010ff */
        /* <DEDUP_REMOVED lines=8> */
[C---:B-1----:R-:W-:Y:S01]  /*15900*/  FADD.FTZ R46, R36.reuse, R29 ;  /* 0x0000001d242e7221 */ /* 0x042fe20000010000 */
[----:B------:R-:W-:Y:S01]  /*15910*/  FADD.FTZ R29, R37, R48 ;  /* 0x00000030251d7221 */ /* 0x000fe20000010000 */
[----:B------:R-:W-:-:S03]  /*15920*/  F2FP.BF16.F32.PACK_AB R193, R36, R49 ;  /* 0x0000003124c1723e */ /* 0x000fc600000010ff */
[C---:B------:R-:W-:Y:S01]  /*15930*/  FADD.FTZ R30, R190.reuse, R29 ;  /* 0x0000001dbe1e7221 */ /* 0x040fe20000010000 */
[----:B------:R-:W-:Y:S01]  /*15940*/  F2FP.BF16.F32.PACK_AB R190, R190, R37 ;  /* 0x00000025bebe723e */ /* 0x000fe200000010ff */
[----:B------:R-:W-:Y:S02]  /*15950*/  MUFU.EX2 R57, R57 ;  /* 0x0000003900397308 */ /* 0x000fe40000000800 */
[----:B------:R-:W-:-:S04]  /*15960*/  FADD.FTZ R29, R33, R30 ;  /* 0x0000001e211d7221 */ /* 0x000fc80000010000 */
[C---:B------:R-:W-:Y:S01]  /*15970*/  FADD.FTZ R30, R184.reuse, R29 ;  /* 0x0000001db81e7221 */ /* 0x040fe20000010000 */
[----:B------:R-:W-:Y:S01]  /*15980*/  F2FP.BF16.F32.PACK_AB R184, R184, R33 ;  /* 0x00000021b8b8723e */ /* 0x000fe200000010ff */
[----:B------:R-:W1:Y:S01]  /*15990*/  MUFU.EX2 R42, R59 ;  /* 0x0000003b002a7308 */ /* 0x000e620000000800 */
[----:B0-----:R-:W-:-:S07]  /*159a0*/  F2FP.BF16.F32.PACK_AB R195, R40, R53 ;  /* 0x0000003528c3723e */ /* 0x001fce00000010ff */
[----:B------:R-:W-:Y:S08]  /*159b0*/  MUFU.EX2 R61, R61 ;  /* 0x0000003d003d7308 */ /* 0x000ff00000000800 */
[----:B------:R0:W2:Y:S01]  /*159c0*/  MUFU.EX2 R44, R27 ;  /* 0x0000001b002c7308 */ /* 0x0000a20000000800 */
[----:B-1----:R-:W-:-:S07]  /*159d0*/  F2FP.BF16.F32.PACK_AB R189, R42, R57 ;  /* 0x000000392abd723e */ /* 0x002fce00000010ff */
[----:B------:R-:W1:Y:S01]  /*159e0*/  MUFU.EX2 R23, R23 ;  /* 0x0000001700177308 */ /* 0x000e620000000800 */
[----:B0-----:R-:W-:-:S04]  /*159f0*/  FADD.FTZ R27, R53, R46 ;  /* 0x0000002e351b7221 */ /* 0x001fc80000010000 */
[----:B------:R-:W-:-:S03]  /*15a00*/  FADD.FTZ R46, R40, R27 ;  /* 0x0000001b282e7221 */ /* 0x000fc60000010000 */
[----:B------:R-:W0:Y:S01]  /*15a10*/  MUFU.EX2 R5, R5 ;  /* 0x0000000500057308 */ /* 0x000e220000000800 */
[----:B------:R-:W-:Y:S01]  /*15a20*/  FADD.FTZ R27, R57, R46 ;  /* 0x0000002e391b7221 */ /* 0x000fe20000010000 */
[----:B--2---:R-:W-:-:S03]  /*15a30*/  F2FP.BF16.F32.PACK_AB R191, R44, R61 ;  /* 0x0000003d2cbf723e */ /* 0x004fc600000010ff */
[----:B------:R-:W-:-:S03]  /*15a40*/  FADD.FTZ R28, R42, R27 ;  /* 0x0000001b2a1c7221 */ /* 0x000fc60000010000 */
[----:B------:R-:W2:Y:S01]  /*15a50*/  MUFU.EX2 R0, R63 ;  /* 0x0000003f00007308 */ /* 0x000ea20000000800 */
[----:B------:R-:W-:Y:S01]  /*15a60*/  FADD.FTZ R27, R61, R28 ;  /* 0x0000001c3d1b7221 */ /* 0x000fe20000010000 */
[----:B-1----:R-:W-:-:S03]  /*15a70*/  FADD.FTZ R227, R23, R30 ;  /* 0x0000001e17e37221 */ /* 0x002fc60000010000 */
[----:B------:R-:W-:Y:S01]  /*15a80*/  FADD.FTZ R30, R44, R27 ;  /* 0x0000001b2c1e7221 */ /* 0x000fe20000010000 */
[C---:B------:R-:W-:Y:S01]  /*15a90*/  FADD.FTZ R227, R186.reuse, R227 ;  /* 0x000000e3bae37221 */ /* 0x040fe20000010000 */
[----:B------:R-:W-:Y:S01]  /*15aa0*/  F2FP.BF16.F32.PACK_AB R186, R186, R23 ;  /* 0x00000017baba723e */ /* 0x000fe200000010ff */
[----:B------:R-:W1:Y:S01]  /*15ab0*/  MUFU.EX2 R65, R65 ;  /* 0x0000004100417308 */ /* 0x000e620000000800 */
[----:B0-----:R-:W-:Y:S01]  /*15ac0*/  FADD.FTZ R23, R5, R30 ;  /* 0x0000001e05177221 */ /* 0x001fe20000010000 */
[----:B------:R-:W-:-:S04]  /*15ad0*/  IMAD R27, R74, 0x80, R152 ;  /* 0x000000804a1b7824 */ /* 0x000fc800078e0298 */
[----:B------:R-:W-:Y:S02]  /*15ae0*/  IMAD.IADD R24, R27, 0x1, R24 ;  /* 0x000000011b187824 */ /* 0x000fe400078e0218 */
[----:B------:R-:W0:Y:S01]  /*15af0*/  MUFU.EX2 R28, R67 ;  /* 0x00000043001c7308 */ /* 0x000e220000000800 */
[C---:B--2---:R-:W-:Y:S01]  /*15b00*/  FADD.FTZ R26, R0.reuse, R23 ;  /* 0x00000017001a7221 */ /* 0x044fe20000010000 */
[----:B------:R-:W-:Y:S01]  /*15b10*/  F2FP.BF16.F32.PACK_AB R185, R0, R5 ;  /* 0x0000000500b9723e */ /* 0x000fe200000010ff */
[----:B------:R-:W-:Y:S02]  /*15b20*/  VIADD R5, R104, 0xfffffffe ;  /* 0xfffffffe68057836 */ /* 0x000fe40000000000 */
[----:B-1----:R-:W-:-:S04]  /*15b30*/  FADD.FTZ R23, R65, R26 ;  /* 0x0000001a41177221 */ /* 0x002fc80000010000 */
[C---:B0-----:R-:W-:Y:S01]  /*15b40*/  FADD.FTZ R226, R28.reuse, R23 ;  /* 0x000000171ce27221 */ /* 0x041fe20000010000 */
[----:B------:R-:W-:Y:S01]  /*15b50*/  F2FP.BF16.F32.PACK_AB R187, R28, R65 ;  /* 0x000000411cbb723e */ /* 0x000fe200000010ff */
        /* <DEDUP_REMOVED lines=12> */
.L_x_1566:
[----:B------:R-:W-:-:S13]  /*15c20*/  ISETP.NE.AND P3, PT, R25, 0x1, PT ;  /* 0x000000011900780c */ /* 0x000fda0003f65270 */
[----:B------:R-:W0:Y:S02]  /*15c30*/  @P3 LDC.64 R26, c[0x0][0x9e8] ;  /* 0x00027a00ff1a3b82 */ /* 0x000e240000000a00 */
[----:B0-----:R-:W-:-:S05]  /*15c40*/  @P3 IMAD.HI.U32 R26, R0, R26, RZ ;  /* 0x0000001a001a3227 */ /* 0x001fca00078e00ff */
[----:B------:R-:W-:-:S07]  /*15c50*/  @P3 SHF.R.U32.HI R0, RZ, R27, R26 ;  /* 0x0000001bff003219 */ /* 0x000fce000001161a */
.L_x_1567:
[----:B------:R-:W-:Y:S05]  /*15c60*/  BSYNC B0 ;  /* 0x0000000000007941 */ /* 0x000fea0003800000 */
.L_x_1565:
[----:B------:R-:W-:-:S05]  /*15c70*/  IMAD R25, R0, R25, R25 ;  /* 0x0000001900197224 */ /* 0x000fca00078e0219 */
[----:B------:R-:W-:-:S07]  /*15c80*/  VIMNMX R24, R24, R25, PT ;  /* 0x0000001918187248 */ /* 0x000fce0003fe0100 */
.L_x_1564:
[----:B------:R-:W2:Y:S01]  /*15c90*/  LDL R25, [R1+0x50] ;  /* 0x0000500001197983 */ /* 0x000ea20000100800 */
[----:B------:R-:W-:Y:S01]  /*15ca0*/  SHF.R.S32.HI R23, RZ, 0x1f, R24 ;  /* 0x0000001fff177819 */ /* 0x000fe20000011418 */
[----:B------:R-:W-:Y:S01]  /*15cb0*/  BSSY B1, `(.L_x_1568) ;  /* 0x000033d000017945 */ /* 0x000fe20003800000 */
[----:B------:R-:W-:Y:S01]  /*15cc0*/  IMAD.MOV.U32 R0, RZ, RZ, 0x3f800000 ;  /* 0x3f800000ff007424 */ /* 0x000fe200078e00ff */
[----:B------:R-:W-:Y:S02]  /*15cd0*/  CS2R R150, SRZ ;  /* 0x0000000000967805 */ /* 0x000fe4000001ff00 */
[----:B------:R-:W-:Y:S01]  /*15ce0*/  LEA.HI R24, R23, R24, RZ, 0x6 ;  /* 0x0000001817187211 */ /* 0x000fe200078f30ff */
[----:B------:R-:W-:Y:S01]  /*15cf0*/  IMAD.MOV.U32 R23, RZ, RZ, 0x3f800000 ;  /* 0x3f800000ff177424 */ /* 0x000fe200078e00ff */
[----:B------:R-:W-:Y:S02]  /*15d00*/  CS2R R148, SRZ ;  /* 0x0000000000947805 */ /* 0x000fe4000001ff00 */
[----:B------:R-:W-:-:S02]  /*15d10*/  CS2R R146, SRZ ;  /* 0x0000000000927805 */ /* 0x000fc4000001ff00 */
[----:B------:R-:W-:Y:S02]  /*15d20*/  SHF.R.S32.HI R24, RZ, 0x6, R24 ;  /* 0x00000006ff187819 */ /* 0x000fe40000011418 */
        /* <DEDUP_REMOVED lines=60> */
[----:B--2---:R-:W-:-:S04]  /*160f0*/  VIMNMX R25, R25, R24, !PT ;  /* 0x0000001819197248 */ /* 0x004fc80007fe0100 */
[----:B------:R-:W-:Y:S01]  /*16100*/  ISETP.GE.AND P3, PT, R5, R25, PT ;  /* 0x000000190500720c */ /* 0x000fe20003f66270 */
[----:B------:R0:W-:Y:S02]  /*16110*/  STL [R1+0x2c], R25 ;  /* 0x00002c1901007387 */ /* 0x0001e40000100800 */
[----:B0-----:R-:W-:-:S10]  /*16120*/  CS2R R24, SRZ ;  /* 0x0000000000187805 */ /* 0x001fd4000001ff00 */
[----:B------:R-:W-:Y:S05]  /*16130*/  @!P3 BRA `(.L_x_1569) ;  /* 0x0000002c00d0b947 */ /* 0x000fea0003800000 */
[----:B------:R-:W-:Y:S01]  /*16140*/  IMAD.IADD R2, R231, 0x1, R152 ;  /* 0x00000001e7027824 */ /* 0x000fe200078e0298 */
[----:B------:R-:W-:Y:S01]  /*16150*/  BSSY B0, `(.L_x_1570) ;  /* 0x00002ee000007945 */ /* 0x000fe20003800000 */
[----:B------:R-:W-:Y:S02]  /*16160*/  IMAD.MOV.U32 R0, RZ, RZ, 0x3f800000 ;  /* 0x3f800000ff007424 */ /* 0x000fe400078e00ff */
[----:B------:R-:W-:Y:S01]  /*16170*/  IMAD.MOV.U32 R151, RZ, RZ, RZ ;  /* 0x000000ffff977224 */ /* 0x000fe200078e00ff */
[----:B------:R0:W-:Y:S01]  /*16180*/  STL [R1+0x28], R2 ;  /* 0x0000280201007387 */ /* 0x0001e20000100800 */
[----:B------:R-:W-:-:S07]  /*16190*/  VIADD R230, R2, 0x8 ;  /* 0x0000000802e67836 */ /* 0x000fce0000000000 */
.L_x_1589:
[----:B------:R-:W-:-:S05]  /*161a0*/  VIADD R229, R22, 0x1 ;  /* 0x0000000116e57836 */ /* 0x000fca0000000000 */
[----:B------:R-:W-:-:S04]  /*161b0*/  ISETP.NE.AND P3, PT, R229, 0x2, PT ;  /* 0x00000002e500780c */ /* 0x000fc80003f65270 */
[----:B------:R-:W-:Y:S02]  /*161c0*/  SEL R232, RZ, 0x1, P3 ;  /* 0x00000001ffe87807 */ /* 0x000fe40001800000 */
[----:B------:R-:W-:Y:S02]  /*161d0*/  SEL R229, R229, RZ, P3 ;  /* 0x000000ffe5e57207 */ /* 0x000fe40001800000 */
[----:B------:R-:W-:Y:S01]  /*161e0*/  LOP3.LUT R232, R218, R232, RZ, 0x3c, !PT ;  /* 0x000000e8dae87212 */ /* 0x000fe200078e3cff */
[----:B------:R-:W-:Y:S06]  /*161f0*/  @!P0 BRA `(.L_x_1571) ;  /* 0x0000000000048947 */ /* 0x000fec0003800000 */
[----:B------:R-:W-:Y:S01]  /*16200*/  BPT.TRAP 0x1 ;  /* 0x000000040000795c */ /* 0x000fe20000300000 */
.L_x_1571:
[----:B0-----:R-:W-:Y:S01]  /*16210*/  IMAD R2, R229, 0x8, R16 ;  /* 0x00000008e5027824 */ /* 0x001fe200078e0210 */
[----:B------:R-:W-:-:S04]  /*16220*/  SHF.L.U32 R152, R232, 0x1f, RZ ;  /* 0x0000001fe8987819 */ /* 0x000fc800000006ff */
[----:B------:R0:W1:Y:S01]  /*16230*/  SYNCS.PHASECHK.TRANS64.TRYWAIT P3, [R2+URZ+0x30830], R152 ;  /* 0x03083098020075a7 */ /* 0x000062000806017f */
[----:B------:R-:W-:Y:S05]  /*16240*/  @!P0 BRA `(.L_x_1572) ;  /* 0x0000000000048947 */ /* 0x000fea0003800000 */
[----:B------:R-:W-:Y:S01]  /*16250*/  BPT.TRAP 0x1 ;  /* 0x000000040000795c */ /* 0x000fe20000300000 */
.L_x_1572:
[----:B------:R-:W2:Y:S01]  /*16260*/  LDL R153, [R1+0xc] ;  /* 0x00000c0001997983 */ /* 0x000ea20000100800 */
[----:B------:R-:W-:Y:S01]  /*16270*/  BSSY B2, `(.L_x_1573) ;  /* 0x0000007000027945 */ /* 0x000fe20003800000 */
[----:B--2---:R-:W-:-:S04]  /*16280*/  IMAD R158, R229, 0x800, R153 ;  /* 0x00000800e59e7824 */ /* 0x004fc800078e0299 */
[C---:B------:R-:W-:Y:S02]  /*16290*/  VIADD R156, R158.reuse, 0x2 ;  /* 0x000000029e9c7836 */ /* 0x040fe40000000000 */
[----:B------:R-:W-:Y:S01]  /*162a0*/  VIADD R155, R158, 0x4 ;  /* 0x000000049e9b7836 */ /* 0x000fe20000000000 */
[----:B-1----:R-:W-:Y:S06]  /*162b0*/  @P3 BRA `(.L_x_1574) ;  /* 0x0000000000083947 */ /* 0x002fec0003800000 */
[----:B------:R-:W1:Y:S02]  /*162c0*/  SYNCS.PHASECHK.TRANS64.TRYWAIT P3, [R2+URZ+0x30830], R152 ;  /* 0x03083098020075a7 */ /* 0x000e64000806017f */
[----:B-1----:R-:W-:Y:S05]  /*162d0*/  @!P3 BRA `(.L_x_1575) ;  /* 0x00000148004cb947 */ /* 0x002fea0003800000 */
.L_x_1574:
[----:B------:R-:W-:Y:S05]  /*162e0*/  BSYNC B2 ;  /* 0x0000000000027941 */ /* 0x000fea0003800000 */
.L_x_1573:
[----:B01----:R-:W-:Y:S02]  /*162f0*/  IMAD.MOV.U32 R152, RZ, RZ, R158 ;  /* 0x000000ffff987224 */ /* 0x003fe400078e009e */
[-C--:B------:R-:W-:Y:S01]  /*16300*/  FMUL.FTZ R24, R24, R23.reuse ;  /* 0x0000001718187220 */ /* 0x080fe20000410000 */
[----:B------:R-:W-:Y:S02]  /*16310*/  VIADD R154, R158, 0x6 ;  /* 0x000000069e9a7836 */ /* 0x000fe40000000000 */
[-C--:B------:R-:W-:Y:S01]  /*16320*/  FMUL.FTZ R25, R25, R23.reuse ;  /* 0x0000001719197220 */ /* 0x080fe20000410000 */
[----:B------:R-:W-:Y:S01]  /*16330*/  IMAD.MOV.U32 R153, RZ, RZ, 0x40000040 ;  /* 0x40000040ff997424 */ /* 0x000fe200078e00ff */
[----:B------:R-:W-:Y:S01]  /*16340*/  R2UR UR6, R152 ;  /* 0x00000000980672ca */ /* 0x000fe200000e0000 */
[----:B------:R-:W-:Y:S01]  /*16350*/  IMAD.MOV.U32 R152, RZ, RZ, R156 ;  /* 0x000000ffff987224 */ /* 0x000fe200078e009c */
[----:B------:R-:W-:Y:S01]  /*16360*/  R2UR UR10, R154 ;  /* 0x000000009a0a72ca */ /* 0x000fe200000e0000 */
[C---:B------:R-:W-:Y:S01]  /*16370*/  VIADD R156, R158.reuse, 0x204 ;  /* 0x000002049e9c7836 */ /* 0x040fe20000000000 */
[----:B------:R-:W-:Y:S01]  /*16380*/  R2UR UR5, R153 ;  /* 0x00000000990572ca */ /* 0x000fe200000e0000 */
[----:B------:R-:W-:Y:S01]  /*16390*/  VIADD R154, R158, 0x202 ;  /* 0x000002029e9a7836 */ /* 0x000fe20000000000 */
[----:B------:R-:W-:Y:S01]  /*163a0*/  R2UR UR4, R152 ;  /* 0x00000000980472ca */ /* 0x000fe200000e0000 */
[----:B------:R-:W-:Y:S01]  /*163b0*/  IMAD.MOV.U32 R152, RZ, RZ, R155 ;  /* 0x000000ffff987224 */ /* 0x000fe200078e009b */
[----:B------:R-:W-:Y:S01]  /*163c0*/  R2UR UR22, R156 ;  /* 0x000000009c1672ca */ /* 0x000fe200000e0000 */
[----:B------:R-:W-:Y:S01]  /*163d0*/  IMAD.MOV.U32 R155, RZ, RZ, 0x40000040 ;  /* 0x40000040ff9b7424 */ /* 0x000fe200078e00ff */
[----:B------:R-:W-:Y:S01]  /*163e0*/  R2UR UR18, R154 ;  /* 0x000000009a1272ca */ /* 0x000fe200000e0000 */
[----:B------:R-:W-:Y:S01]  /*163f0*/  VIADD R156, R158, 0x400 ;  /* 0x000004009e9c7836 */ /* 0x000fe20000000000 */
[----:B------:R-:W-:Y:S01]  /*16400*/  R2UR UR8, R152 ;  /* 0x00000000980872ca */ /* 0x000fe200000e0000 */
[C---:B------:R-:W-:Y:S01]  /*16410*/  VIADD R152, R158.reuse, 0x200 ;  /* 0x000002009e987836 */ /* 0x040fe20000000000 */
[----:B------:R-:W-:Y:S01]  /*16420*/  R2UR UR11, R155 ;  /* 0x000000009b0b72ca */ /* 0x000fe200000e0000 */
[----:B------:R-:W-:Y:S01]  /*16430*/  VIADD R154, R158, 0x402 ;  /* 0x000004029e9a7836 */ /* 0x000fe20000000000 */
[----:B------:R-:W-:Y:S01]  /*16440*/  R2UR UR30, R156 ;  /* 0x000000009c1e72ca */ /* 0x000fe200000e0000 */
[----:B------:R-:W-:Y:S01]  /*16450*/  VIADD R156, R158, 0x406 ;  /* 0x000004069e9c7836 */ /* 0x000fe20000000000 */
[----:B------:R-:W-:Y:S01]  /*16460*/  R2UR UR14, R152 ;  /* 0x00000000980e72ca */ /* 0x000fe200000e0000 */
[----:B------:R-:W-:Y:S01]  /*16470*/  VIADD R152, R158, 0x206 ;  /* 0x000002069e987836 */ /* 0x000fe20000000000 */
[----:B------:R-:W-:Y:S01]  /*16480*/  MOV R235, UR10 ;  /* 0x0000000a00eb7c02 */ /* 0x000fe20008000f00 */
[----:B------:R-:W-:Y:S01]  /*16490*/  UMOV UR10, UR4 ;  /* 0x00000004000a7c82 */ /* 0x000fe20008000000 */
[----:B------:R-:W-:Y:S01]  /*164a0*/  R2UR UR7, R153 ;  /* 0x00000000990772ca */ /* 0x000fe200000e0000 */
[----:B------:R-:W-:Y:S01]  /*164b0*/  IMAD.MOV.U32 R157, RZ, RZ, 0x40000040 ;  /* 0x40000040ff9d7424 */ /* 0x000fe200078e00ff */
[----:B------:R-:W-:Y:S01]  /*164c0*/  R2UR UR26, R152 ;  /* 0x00000000981a72ca */ /* 0x000fe200000e0000 */
[----:B------:R-:W-:Y:S01]  /*164d0*/  VIADD R152, R158, 0x404 ;  /* 0x000004049e987836 */ /* 0x000fe20000000000 */
[----:B------:R-:W-:Y:S01]  /*164e0*/  R2UR UR34, R154 ;  /* 0x000000009a2272ca */ /* 0x000fe200000e0000 */
[----:B------:R-:W-:Y:S01]  /*164f0*/  VIADD R154, R158, 0x604 ;  /* 0x000006049e9a7836 */ /* 0x000fe20000000000 */
[----:B------:R-:W-:Y:S01]  /*16500*/  MOV R159, UR11 ;  /* 0x0000000b009f7c02 */ /* 0x000fe20008000f00 */
[----:B------:R-:W-:Y:S01]  /*16510*/  UMOV UR11, UR5 ;  /* 0x00000005000b7c82 */ /* 0x000fe20008000000 */
[----:B------:R-:W-:Y:S01]  /*16520*/  R2UR UR38, R152 ;  /* 0x00000000982672ca */ /* 0x000fe200000e0000 */
[----:B------:R-:W-:Y:S01]  /*16530*/  VIADD R152, R158, 0x600 ;  /* 0x000006009e987836 */ /* 0x000fe20000000000 */
[----:B------:R-:W-:Y:S01]  /*16540*/  R2UR UR42, R156 ;  /* 0x000000009c2a72ca */ /* 0x000fe200000e0000 */
[----:B------:R-:W-:Y:S01]  /*16550*/  VIADD R156, R158, 0x602 ;  /* 0x000006029e9c7836 */ /* 0x000fe20000000000 */
[----:B------:R-:W-:Y:S01]  /*16560*/  R2UR UR4, R6 ;  /* 0x00000000060472ca */ /* 0x000fe200000e0000 */
[-C--:B------:R-:W-:Y:S01]  /*16570*/  FMUL.FTZ R28, R28, R23.reuse ;  /* 0x000000171c1c7220 */ /* 0x080fe20000410000 */
[----:B------:R-:W-:Y:S01]  /*16580*/  R2UR UR46, R152 ;  /* 0x00000000982e72ca */ /* 0x000fe200000e0000 */
[----:B------:R-:W-:Y:S01]  /*16590*/  VIADD R152, R158, 0x606 ;  /* 0x000006069e987836 */ /* 0x000fe20000000000 */
[----:B------:R-:W-:Y:S01]  /*165a0*/  R2UR UR5, R7 ;  /* 0x00000000070572ca */ /* 0x000fe200000e0000 */
        /* <DEDUP_REMOVED lines=61> */
[C---:B------:R-:W-:Y:S01]  /*16980*/  R2UR UR9, R153.reuse ;  /* 0x00000000990972ca */ /* 0x040fe200000e0000 */
[----:B------:R-:W-:Y:S01]  /*16990*/  IMAD.MOV.U32 R23, RZ, RZ, R159 ;  /* 0x000000ffff177224 */ /* 0x000fe200078e009f */
[----:B------:R-:W-:Y:S01]  /*169a0*/  R2UR UR15, R153 ;  /* 0x00000000990f72ca */ /* 0x000fe200000e0000 */
[-C--:B------:R-:W-:Y:S01]  /*169b0*/  FMUL.FTZ R26, R26, R0.reuse ;  /* 0x000000001a1a7220 */ /* 0x080fe20000410000 */
        /* <DEDUP_REMOVED lines=28> */
[----:B------:R-:W-:Y:S01]  /*16b80*/  WARPGROUP.ARRIVE ;  /* 0x00000000000079c5 */ /* 0x000fe20000000000 */
[----:B------:R-:W-:Y:S01]  /*16b90*/  R2UR UR12, R214 ;  /* 0x00000000d60c72ca */ /* 0x000fe200000e0000 */
[-C--:B------:R-:W-:Y:S01]  /*16ba0*/  FMUL.FTZ R55, R55, R0.reuse ;  /* 0x0000000037377220 */ /* 0x080fe20000410000 */
[----:B------:R-:W-:Y:S01]  /*16bb0*/  R2UR UR13, R215 ;  /* 0x00000000d70d72ca */ /* 0x000fe200000e0000 */
[-C--:B------:R-:W-:Y:S01]  /*16bc0*/  FMUL.FTZ R58, R58, R0.reuse ;  /* 0x000000003a3a7220 */ /* 0x080fe20000410000 */
[----:B------:R-:W-:Y:S01]  /*16bd0*/  R2UR UR16, R212 ;  /* 0x00000000d41072ca */ /* 0x000fe200000e0000 */
[----:B------:R-:W-:Y:S01]  /*16be0*/  HGMMA.64x64x16.F32.BF16 R152, gdesc[UR4], RZ, !UPT, gsb0 ;  /* 0x00e00000049879f0 */ /* 0x000fe2000c0018ff */
[----:B------:R-:W-:Y:S01]  /*16bf0*/  UMOV UR6, UR8 ;  /* 0x0000000800067c82 */ /* 0x000fe20008000000 */
[----:B------:R-:W-:Y:S01]  /*16c00*/  UMOV UR7, UR9 ;  /* 0x0000000900077c82 */ /* 0x000fe20008000000 */
        /* <DEDUP_REMOVED lines=75> */
[----:B------:R-:W-:Y:S02]  /*170c0*/  R2UR UR11, R23 ;  /* 0x00000000170b72ca */ /* 0x000fe400000e0000 */
[----:B------:R-:W-:Y:S02]  /*170d0*/  R2UR UR10, R235 ;  /* 0x00000000eb0a72ca */ /* 0x000fe400000e0000 */
[----:B------:R-:W-:Y:S02]  /*170e0*/  R2UR UR8, R216 ;  /* 0x00000000d80872ca */ /* 0x000fe400000e0000 */
[----:B------:R-:W-:Y:S01]  /*170f0*/  R2UR UR9, R217 ;  /* 0x00000000d90972ca */ /* 0x000fe200000e0000 */
        /* <DEDUP_REMOVED lines=45> */
.L_x_1576:
[----:B------:R-:W-:Y:S01]  /*173d0*/  SHF.L.U32 R23, R218, 0x1f, RZ ;  /* 0x0000001fda177819 */ /* 0x000fe200000006ff */
[----:B------:R-:W-:-:S04]  /*173e0*/  IMAD R0, R22, 0x8, R16 ;  /* 0x0000000816007824 */ /* 0x000fc800078e0210 */
[----:B------:R0:W1:Y:S01]  /*173f0*/  SYNCS.PHASECHK.TRANS64.TRYWAIT P3, [R0+URZ+0x30850], R23 ;  /* 0x03085017000075a7 */ /* 0x000062000806017f */
[----:B------:R-:W-:Y:S05]  /*17400*/  @!P0 BRA `(.L_x_1577) ;  /* 0x0000000000048947 */ /* 0x000fea0003800000 */
[----:B------:R-:W-:Y:S01]  /*17410*/  BPT.TRAP 0x1 ;  /* 0x000000040000795c */ /* 0x000fe20000300000 */
.L_x_1577:
[----:B------:R-:W-:Y:S04]  /*17420*/  BSSY B2, `(.L_x_1578) ;  /* 0x0000004000027945 */ /* 0x000fe80003800000 */
[----:B-1----:R-:W-:Y:S05]  /*17430*/  @P3 BRA `(.L_x_1579) ;  /* 0x0000000000083947 */ /* 0x002fea0003800000 */
[----:B------:R-:W1:Y:S02]  /*17440*/  SYNCS.PHASECHK.TRANS64.TRYWAIT P3, [R0+URZ+0x30850], R23 ;  /* 0x03085017000075a7 */ /* 0x000e64000806017f */
[----:B-1----:R-:W-:Y:S05]  /*17450*/  @!P3 BRA `(.L_x_1580) ;  /* 0x000001380000b947 */ /* 0x002fea0003800000 */
.L_x_1579:
[----:B------:R-:W-:Y:S05]  /*17460*/  BSYNC B2 ;  /* 0x0000000000027941 */ /* 0x000fea0003800000 */
.L_x_1578:
[----:B01----:R-:W-:Y:S01]  /*17470*/  VIADD R23, R16, 0x400 ;  /* 0x0000040010177836 */ /* 0x003fe20000000000 */
[----:B------:R-:W-:Y:S01]  /*17480*/  WARPGROUP.ARRIVE ;  /* 0x00000000000079c5 */ /* 0x000fe20000000000 */
[----:B------:R-:W2:Y:S01]  /*17490*/  LDL R218, [R1+0x24] ;  /* 0x0000240001da7983 */ /* 0x000ea20000100800 */
[----:B------:R-:W-:Y:S01]  /*174a0*/  @!P1 VIADD R2, R2, 0x30840 ;  /* 0x0003084002029836 */ /* 0x000fe20000000000 */
[----:B------:R-:W-:Y:S01]  /*174b0*/  ULDC UR5, c[0x0][0x9d8] ;  /* 0x0002760000057ab9 */ /* 0x000fe20000000800 */
[----:B------:R-:W-:Y:S01]  /*174c0*/  SHF.R.U32.HI R23, RZ, 0x4, R23 ;  /* 0x00000004ff177819 */ /* 0x000fe20000011617 */
[----:B------:R-:W-:Y:S01]  /*174d0*/  FMUL.FTZ R161, R161, UR5 ;  /* 0x00000005a1a17c20 */ /* 0x000fe20008410000 */
[----:B------:R-:W-:Y:S01]  /*174e0*/  FMUL.FTZ R169, R169, UR5 ;  /* 0x00000005a9a97c20 */ /* 0x000fe20008410000 */
[----:B------:R-:W-:Y:S01]  /*174f0*/  @!P1 PRMT R2, RZ, 0x654, R2 ;  /* 0x00000654ff029816 */ /* 0x000fe20000000002 */
[----:B------:R-:W-:Y:S01]  /*17500*/  FMUL.FTZ R173, R173, UR5 ;  /* 0x00000005adad7c20 */ /* 0x000fe20008410000 */
[----:B------:R-:W-:Y:S01]  /*17510*/  LOP3.LUT R23, R23, 0x3fff, RZ, 0xc0, !PT ;  /* 0x00003fff17177812 */ /* 0x000fe200078ec0ff */
[----:B------:R-:W-:Y:S01]  /*17520*/  FMUL.FTZ R177, R177, UR5 ;  /* 0x00000005b1b17c20 */ /* 0x000fe20008410000 */
[----:B------:R-:W0:Y:S02]  /*17530*/  MUFU.TANH R161, R161 ;  /* 0x000000a100a17308 */ /* 0x000e240000002400 */
[----:B------:R-:W-:-:S05]  /*17540*/  LOP3.LUT R23, R23, 0x2000000, RZ, 0xfc, !PT ;  /* 0x0200000017177812 */ /* 0x000fca00078efcff */
[----:B------:R-:W-:Y:S01]  /*17550*/  IMAD R22, R22, 0x800, R23 ;  /* 0x0000080016167824 */ /* 0x000fe200078e0217 */
[----:B------:R-:W1:Y:S01]  /*17560*/  MUFU.TANH R169, R169 ;  /* 0x000000a900a97308 */ /* 0x000e620000002400 */
[----:B------:R-:W-:-:S03]  /*17570*/  IMAD.MOV.U32 R23, RZ, RZ, 0x40000040 ;  /* 0x40000040ff177424 */ /* 0x000fc600078e00ff */
[----:B------:R-:W-:Y:S02]  /*17580*/  R2UR UR6, R22 ;  /* 0x00000000160672ca */ /* 0x000fe400000e0000 */
[----:B------:R-:W-:Y:S01]  /*17590*/  R2UR UR7, R23 ;  /* 0x00000000170772ca */ /* 0x000fe200000e0000 */
[----:B------:R-:W-:Y:S01]  /*175a0*/  IMAD.MOV.U32 R23, RZ, RZ, 0x40000040 ;  /* 0x40000040ff177424 */ /* 0x000fe200078e00ff */
[----:B------:R-:W3:Y:S08]  /*175b0*/  MUFU.TANH R173, R173 ;  /* 0x000000ad00ad7308 */ /* 0x000ef00000002400 */
[----:B------:R-:W4:Y:S03]  /*175c0*/  MUFU.TANH R177, R177 ;  /* 0x000000b100b17308 */ /* 0x000f260000002400 */
[----:B------:R-:W-:Y:S01]  /*175d0*/  HGMMA.64x256x16.F32.BF16 R24, R196, gdesc[UR4].tnspB, R24, gsb0 ;  /* 0x43e00004c4187df0 */ /* 0x000fe20008001818 */
[----:B--2---:R-:W-:-:S02]  /*175e0*/  R2UR UR4, R218 ;  /* 0x00000000da0472ca */ /* 0x004fc400000e0000 */
[----:B------:R-:W-:Y:S02]  /*175f0*/  WARPGROUP.DEPBAR.LE gsb0, 0x0 ;  /* 0x00008000000079c5 */ /* 0x000fe40000010000 */
[----:B------:R-:W-:Y:S01]  /*17600*/  VIADD R196, R22, 0x80 ;  /* 0x0000008016c47836 */ /* 0x000fe20000000000 */
[----:B------:R-:W-:Y:S01]  /*17610*/  WARPGROUP.ARRIVE ;  /* 0x00000000000079c5 */ /* 0x000fe20000000000 */
[----:B------:R-:W-:-:S03]  /*17620*/  IMAD.MOV.U32 R197, RZ, RZ, 0x40000040 ;  /* 0x40000040ffc57424 */ /* 0x000fc600078e00ff */
[----:B------:R-:W-:Y:S02]  /*17630*/  R2UR UR6, R196 ;  /* 0x00000000c40672ca */ /* 0x000fe400000e0000 */
[----:B------:R-:W-:-:S15]  /*17640*/  R2UR UR7, R197 ;  /* 0x00000000c50772ca */ /* 0x000fde00000e0000 */
[----:B------:R-:W-:-:S01]  /*17650*/  NOP ;  /* 0x0000000000007918 */ /* 0x000fc20000000000 */
[----:B------:R-:W-:Y:S03]  /*17660*/  HGMMA.64x256x16.F32.BF16 R24, R192, gdesc[UR4].tnspB, R24, gsb0 ;  /* 0x43e00004c0187df0 */ /* 0x000fe60008001818 */
[----:B------:R-:W-:Y:S02]  /*17670*/  WARPGROUP.DEPBAR.LE gsb0, 0x0 ;  /* 0x00008000000079c5 */ /* 0x000fe40000010000 */
[C---:B------:R-:W-:Y:S01]  /*17680*/  VIADD R192, R22.reuse, 0x100 ;  /* 0x0000010016c07836 */ /* 0x040fe20000000000 */
[----:B------:R-:W-:Y:S01]  /*17690*/  WARPGROUP.ARRIVE ;  /* 0x00000000000079c5 */ /* 0x000fe20000000000 */
[----:B------:R-:W-:Y:S02]  /*176a0*/  IMAD.MOV.U32 R193, RZ, RZ, 0x40000040 ;  /* 0x40000040ffc17424 */ /* 0x000fe400078e00ff */
[----:B------:R-:W-:Y:S01]  /*176b0*/  VIADD R22, R22, 0x180 ;  /* 0x0000018016167836 */ /* 0x000fe20000000000 */
[----:B------:R-:W-:-:S02]  /*176c0*/  R2UR UR6, R192 ;  /* 0x00000000c00672ca */ /* 0x000fc400000e0000 */
[----:B------:R-:W-:-:S15]  /*176d0*/  R2UR UR7, R193 ;  /* 0x00000000c10772ca */ /* 0x000fde00000e0000 */
[----:B------:R-:W-:-:S01]  /*176e0*/  NOP ;  /* 0x0000000000007918 */ /* 0x000fc20000000000 */
        /* <DEDUP_REMOVED lines=17> */
[----:B------:R-:W2:Y:S08]  /*17800*/  MUFU.TANH R23, R23 ;  /* 0x0000001700177308 */ /* 0x000eb00000002400 */
        /* <DEDUP_REMOVED lines=14> */
[----:B------:R-:W-:-:S06]  /*178f0*/  WARPGROUP.ARRIVE ;  /* 0x00000000000079c5 */ /* 0x000fcc0000000000 */
[----:B------:R-:W-:Y:S03]  /*17900*/  HGMMA.64x256x16.F32.BF16 R24, R184, gdesc[UR4].tnspB, R24, gsb0 ;  /* 0x43e00004b8187df0 */ /* 0x000fe60008001818 */
[----:B------:R-:W-:Y:S02]  /*17910*/  WARPGROUP.DEPBAR.LE gsb0, 0x0 ;  /* 0x00008000000079c5 */ /* 0x000fe40000010000 */
[----:B------:R-:W-:Y:S01]  /*17920*/  FMUL.FTZ R185, R164, UR5 ;  /* 0x00000005a4b97c20 */ /* 0x000fe20008410000 */
[----:B------:R5:W-:Y:S01]  /*17930*/  @!P1 SYNCS.ARRIVE.TRANS64.RED.A1T0 RZ, [R2+URZ], RZ ;  /* 0x000000ff02ff99a7 */ /* 0x000be2000810043f */
[----:B------:R-:W-:Y:S01]  /*17940*/  FMUL.FTZ R164, R167, UR5 ;  /* 0x00000005a7a47c20 */ /* 0x000fe20008410000 */
[----:B------:R-:W-:Y:S01]  /*17950*/  FMUL.FTZ R186, R165, UR5 ;  /* 0x00000005a5ba7c20 */ /* 0x000fe20008410000 */
[----:B------:R-:W-:Y:S01]  /*17960*/  FMUL.FTZ R167, R168, UR5 ;  /* 0x00000005a8a77c20 */ /* 0x000fe20008410000 */
[----:B------:R-:W-:Y:S01]  /*17970*/  FMUL.FTZ R165, R170, UR5 ;  /* 0x00000005aaa57c20 */ /* 0x000fe20008410000 */
[----:B------:R-:W-:Y:S01]  /*17980*/  FMUL.FTZ R187, R172, UR5 ;  /* 0x00000005acbb7c20 */ /* 0x000fe20008410000 */
[----:B------:R-:W-:Y:S01]  /*17990*/  FMUL.FTZ R168, R174, UR5 ;  /* 0x00000005aea87c20 */ /* 0x000fe20008410000 */
[----:B------:R-:W-:Y:S01]  /*179a0*/  FMUL.FTZ R170, R175, UR5 ;  /* 0x00000005afaa7c20 */ /* 0x000fe20008410000 */
[----:B-----5:R-:W-:-:S02]  /*179b0*/  IMAD.SHL.U32 R2, R5, 0x40, RZ ;  /* 0x0000004005027824 */ /* 0x020fc400078e00ff */
        /* <DEDUP_REMOVED lines=8> */
[----:B------:R-:W-:-:S03]  /*17a40*/  ULDC UR5, c[0x0][0x9e0] ;  /* 0x0002780000057ab9 */ /* 0x000fc60000000800 */
[----:B------:R-:W-:-:S04]  /*17a50*/  IMAD.IADD R156, R156, 0x1, -R224 ;  /* 0x000000019c9c7824 */ /* 0x000fc800078e0ae0 */
[----:B------:R-:W0:Y:S01]  /*17a60*/  MUFU.TANH R184, R184 ;  /* 0x000000b800b87308 */ /* 0x000e220000002400 */
[----:B------:R-:W-:-:S04]  /*17a70*/  IMAD R156, R234, -0x2, R156 ;  /* 0xfffffffeea9c7824 */ /* 0x000fc800078e029c */
        /* <DEDUP_REMOVED lines=17> */
[----:B------:R-:W2:Y:S01]  /*17b90*/  LDL R218, [R1+0x8] ;  /* 0x0000080001da7983 */ /* 0x000ea20000100800 */
[----:B------:R-:W-:Y:S01]  /*17ba0*/  BSSY B2, `(.L_x_1582) ;  /* 0x0000013000027945 */ /* 0x000fe20003800000 */
[----:B--2---:R-:W-:-:S05]  /*17bb0*/  IMAD.IADD R188, R231, 0x1, R218 ;  /* 0x00000001e7bc7824 */ /* 0x004fca00078e02da */
[----:B------:R-:W-:-:S13]  /*17bc0*/  ISETP.GT.AND P3, PT, R188, -0x1, PT ;  /* 0xffffffffbc00780c */ /* 0x000fda0003f64270 */
[----:B------:R-:W-:Y:S05]  /*17bd0*/  @P3 BRA `(.L_x_1583) ;  /* 0x0000000000243947 */ /* 0x000fea0003800000 */
[----:B------:R-:W-:Y:S01]  /*17be0*/  ULDC UR4, c[0x0][0x9e4] ;  /* 0x0002790000047ab9 */ /* 0x000fe20000000800 */
[----:B------:R-:W-:Y:S01]  /*17bf0*/  LOP3.LUT R188, RZ, R188, RZ, 0x33, !PT ;  /* 0x000000bcffbc7212 */ /* 0x000fe200078e33ff */
[----:B------:R-:W-:-:S05]  /*17c00*/  IMAD.U32 R189, RZ, RZ, UR4 ;  /* 0x00000004ffbd7e24 */ /* 0x000fca000f8e00ff */
[----:B------:R-:W-:-:S13]  /*17c10*/  ISETP.NE.AND P3, PT, R189, 0x1, PT ;  /* 0x00000001bd00780c */ /* 0x000fda0003f65270 */
[----:B------:R-:W1:Y:S02]  /*17c20*/  @P3 LDC.64 R156, c[0x0][0x9e8] ;  /* 0x00027a00ff9c3b82 */ /* 0x000e640000000a00 */
[----:B-1----:R-:W-:-:S05]  /*17c30*/  @P3 IMAD.HI.U32 R156, R188, R156, RZ ;  /* 0x0000009cbc9c3227 */ /* 0x002fca00078e00ff */
[----:B------:R-:W-:-:S04]  /*17c40*/  @P3 SHF.R.U32.HI R188, RZ, R157, R156 ;  /* 0x0000009dffbc3219 */ /* 0x000fc8000001169c */
[----:B------:R-:W-:Y:S01]  /*17c50*/  LOP3.LUT R188, RZ, R188, RZ, 0x33, !PT ;  /* 0x000000bcffbc7212 */ /* 0x000fe200078e33ff */
[----:B------:R-:W-:Y:S06]  /*17c60*/  BRA `(.L_x_1584) ;  /* 0x0000000000187947 */ /* 0x000fec0003800000 */
.L_x_1583:
[----:B------:R-:W-:Y:S02]  /*17c70*/  ULDC UR4, c[0x0][0x9e4] ;  /* 0x0002790000047ab9 */ /* 0x000fe40000000800 */
[----:B------:R-:W-:-:S05]  /*17c80*/  IMAD.U32 R189, RZ, RZ, UR4 ;  /* 0x00000004ffbd7e24 */ /* 0x000fca000f8e00ff */
[----:B------:R-:W-:-:S13]  /*17c90*/  ISETP.NE.AND P3, PT, R189, 0x1, PT ;  /* 0x00000001bd00780c */ /* 0x000fda0003f65270 */
[----:B------:R-:W1:Y:S02]  /*17ca0*/  @P3 LDC.64 R156, c[0x0][0x9e8] ;  /* 0x00027a00ff9c3b82 */ /* 0x000e640000000a00 */
[----:B-1----:R-:W-:-:S05]  /*17cb0*/  @P3 IMAD.HI.U32 R156, R188, R156, RZ ;  /* 0x0000009cbc9c3227 */ /* 0x002fca00078e00ff */
[----:B------:R-:W-:-:S07]  /*17cc0*/  @P3 SHF.R.U32.HI R188, RZ, R157, R156 ;  /* 0x0000009dffbc3219 */ /* 0x000fce000001169c */
.L_x_1584:
[----:B------:R-:W-:Y:S05]  /*17cd0*/  BSYNC B2 ;  /* 0x0000000000027941 */ /* 0x000fea0003800000 */
.L_x_1582:
[----:B------:R-:W-:-:S04]  /*17ce0*/  IMAD R188, R188, R189, -R2 ;  /* 0x000000bdbcbc7224 */ /* 0x000fc800078e0a02 */
[----:B------:R-:W-:-:S05]  /*17cf0*/  IMAD R188, R234, -0x2, R188 ;  /* 0xfffffffeeabc7824 */ /* 0x000fca00078e02bc */
[----:B------:R-:W-:Y:S02]  /*17d00*/  VIMNMX R180, R180, R188, !PT ;  /* 0x000000bcb4b47248 */ /* 0x000fe40007fe0100 */
[----:B------:R-:W-:-:S07]  /*17d10*/  VIADDMNMX R181, R188, R189, R181, PT ;  /* 0x000000bdbcb57246 */ /* 0x000fce00038001b5 */
.L_x_1581:
[----:B------:R-:W-:Y:S02]  /*17d20*/  ISETP.GT.AND P3, PT, R5, -0x1, PT ;  /* 0xffffffff0500780c */ /* 0x000fe40003f64270 */
[----:B------:R-:W-:Y:S02]  /*17d30*/  IADD3 R183, R183, 0x8, R231 ;  /* 0x00000008b7b77810 */ /* 0x000fe40007ffe0e7 */
[C---:B------:R-:W-:Y:S02]  /*17d40*/  ISETP.GT.AND P4, PT, R180.reuse, RZ, P3 ;  /* 0x000000ffb400720c */ /* 0x040fe40001f84270 */
[C---:B------:R-:W-:Y:S02]  /*17d50*/  ISETP.GT.AND P6, PT, R180.reuse, 0x1, P3 ;  /* 0x00000001b400780c */ /* 0x040fe40001fc4270 */
[----:B------:R-:W-:Y:S02]  /*17d60*/  ISETP.LT.OR P5, PT, R181, 0x1, P4 ;  /* 0x00000001b500780c */ /* 0x000fe400027a1670 */
[----:B------:R-:W-:-:S02]  /*17d70*/  ISETP.GT.AND P4, PT, R180, 0x8, P3 ;  /* 0x00000008b400780c */ /* 0x000fc40001f84270 */
[----:B------:R-:W-:Y:S02]  /*17d80*/  FSEL R23, R23, -INF , !P5 ;  /* 0xff80000017177808 */ /* 0x000fe40006800000 */
[----:B------:R-:W-:Y:S02]  /*17d90*/  ISETP.GT.AND P5, PT, R180, 0x9, P3 ;  /* 0x00000009b400780c */ /* 0x000fe40001fa4270 */
[C---:B------:R-:W-:Y:S02]  /*17da0*/  ISETP.LT.OR P6, PT, R181.reuse, 0x2, P6 ;  /* 0x00000002b500780c */ /* 0x040fe400037c1670 */
[C---:B------:R-:W-:Y:S02]  /*17db0*/  ISETP.LT.OR P4, PT, R181.reuse, 0x9, P4 ;  /* 0x00000009b500780c */ /* 0x040fe40002781670 */
[----:B------:R-:W-:Y:S02]  /*17dc0*/  ISETP.LT.OR P5, PT, R181, 0xa, P5 ;  /* 0x0000000ab500780c */ /* 0x000fe40002fa1670 */
[----:B0-----:R-:W-:-:S02]  /*17dd0*/  FSEL R152, R152, -INF , !P6 ;  /* 0xff80000098987808 */ /* 0x001fc40007000000 */
[----:B------:R-:W-:Y:S02]  /*17de0*/  FSEL R154, R154, -INF , !P4 ;  /* 0xff8000009a9a7808 */ /* 0x000fe40006000000 */
[----:B------:R-:W-:Y:S02]  /*17df0*/  FSEL R184, R184, -INF , !P5 ;  /* 0xff800000b8b87808 */ /* 0x000fe40006800000 */
[C---:B------:R-:W-:Y:S02]  /*17e00*/  ISETP.GT.AND P6, PT, R180.reuse, 0x10, P3 ;  /* 0x00000010b400780c */ /* 0x040fe40001fc4270 */
[C---:B------:R-:W-:Y:S02]  /*17e10*/  ISETP.GT.AND P4, PT, R180.reuse, 0x11, P3 ;  /* 0x00000011b400780c */ /* 0x040fe40001f84270 */
        /* <DEDUP_REMOVED lines=10> */
[C---:B------:R-:W-:Y:S02]  /*17ec0*/  ISETP.LT.OR P6, PT, R181.reuse, 0x1a, P6 ;  /* 0x0000001ab500780c */ /* 0x040fe400037c1670 */
[C---:B------:R-:W-:Y:S02]  /*17ed0*/  ISETP.LT.OR P4, PT, R181.reuse, 0x21, P4 ;  /* 0x00000021b500780c */ /* 0x040fe40002781670 */
[----:B------:R-:W-:Y:S02]  /*17ee0*/  ISETP.LT.OR P5, PT, R181, 0x22, P5 ;  /* 0x00000022b500780c */ /* 0x000fe40002fa1670 */
[----:B------:R-:W-:-:S02]  /*17ef0*/  FSEL R186, R186, -INF , !P6 ;  /* 0xff800000baba7808 */ /* 0x000fc40007000000 */
        /* <DEDUP_REMOVED lines=17> */
[----:B------:R-:W-:-:S02]  /*18010*/  IADD3 R182, R182, 0x8, R231 ;  /* 0x00000008b6b67810 */ /* 0x000fc40007ffe0e7 */
[----:B------:R-:W-:Y:S02]  /*18020*/  FSEL R177, R177, -INF , !P6 ;  /* 0xff800000b1b17808 */ /* 0x000fe40007000000 */
[----:B------:R-:W-:Y:S02]  /*18030*/  FSEL R178, R178, -INF , !P4 ;  /* 0xff800000b2b27808 */ /* 0x000fe40006000000 */
[----:B------:R-:W-:Y:S01]  /*18040*/  FSEL R179, R179, -INF , !P5 ;  /* 0xff800000b3b37808 */ /* 0x000fe20006800000 */
[----:B------:R-:W-:Y:S06]  /*18050*/  @!P2 BRA `(.L_x_1585) ;  /* 0x000000000068a947 */ /* 0x000fec0003800000 */
[----:B------:R-:W-:Y:S01]  /*18060*/  ISETP.GT.AND P4, PT, R230, -0x1, PT ;  /* 0xffffffffe600780c */ /* 0x000fe20003f84270 */
[----:B------:R-:W-:-:S12]  /*18070*/  BSSY B2, `(.L_x_1586) ;  /* 0x0000014000027945 */ /* 0x000fd80003800000 */
[----:B------:R-:W-:Y:S05]  /*18080*/  @P4 BRA `(.L_x_1587) ;  /* 0x00000000002c4947 */ /* 0x000fea0003800000 */
[----:B------:R-:W2:Y:S01]  /*18090*/  LDL R188, [R1+0x28] ;  /* 0x0000280001bc7983 */ /* 0x000ea20000100800 */
[----:B------:R-:W-:Y:S02]  /*180a0*/  ULDC UR4, c[0x0][0x9e4] ;  /* 0x0002790000047ab9 */ /* 0x000fe40000000800 */
[----:B------:R-:W-:-:S05]  /*180b0*/  IMAD.U32 R180, RZ, RZ, UR4 ;  /* 0x00000004ffb47e24 */ /* 0x000fca000f8e00ff */
[----:B------:R-:W-:-:S13]  /*180c0*/  ISETP.NE.AND P4, PT, R180, 0x1, PT ;  /* 0x00000001b400780c */ /* 0x000fda0003f85270 */
[----:B------:R-:W0:Y:S01]  /*180d0*/  @P4 LDC.64 R156, c[0x0][0x9e8] ;  /* 0x00027a00ff9c4b82 */ /* 0x000e220000000a00 */
[----:B--2---:R-:W-:-:S05]  /*180e0*/  VIADD R181, R188, 0x8 ;  /* 0x00000008bcb57836 */ /* 0x004fca0000000000 */
[----:B------:R-:W-:-:S05]  /*180f0*/  LOP3.LUT R181, RZ, R181, RZ, 0x33, !PT ;  /* 0x000000b5ffb57212 */ /* 0x000fca00078e33ff */
[----:B0-----:R-:W-:-:S05]  /*18100*/  @P4 IMAD.HI.U32 R156, R181, R156, RZ ;  /* 0x0000009cb59c4227 */ /* 0x001fca00078e00ff */
[----:B------:R-:W-:-:S04]  /*18110*/  @P4 SHF.R.U32.HI R181, RZ, R157, R156 ;  /* 0x0000009dffb54219 */ /* 0x000fc8000001169c */
[----:B------:R-:W-:Y:S01]  /*18120*/  LOP3.LUT R181, RZ, R181, RZ, 0x33, !PT ;  /* 0x000000b5ffb57212 */ /* 0x000fe200078e33ff */
[----:B------:R-:W-:Y:S06]  /*18130*/  BRA `(.L_x_1588) ;  /* 0x00000000001c7947 */ /* 0x000fec0003800000 */
.L_x_1587:
[----:B------:R-:W-:Y:S01]  /*18140*/  ULDC UR4, c[0x0][0x9e4] ;  /* 0x0002790000047ab9 */ /* 0x000fe20000000800 */
[----:B------:R-:W-:Y:S02]  /*18150*/  IMAD.MOV.U32 R181, RZ, RZ, R230 ;  /* 0x000000ffffb57224 */ /* 0x000fe400078e00e6 */
[----:B------:R-:W-:-:S05]  /*18160*/  IMAD.U32 R180, RZ, RZ, UR4 ;  /* 0x00000004ffb47e24 */ /* 0x000fca000f8e00ff */
[----:B------:R-:W-:-:S13]  /*18170*/  ISETP.NE.AND P4, PT, R180, 0x1, PT ;  /* 0x00000001b400780c */ /* 0x000fda0003f85270 */
[----:B------:R-:W0:Y:S02]  /*18180*/  @P4 LDC.64 R156, c[0x0][0x9e8] ;  /* 0x00027a00ff9c4b82 */ /* 0x000e240000000a00 */
[----:B0-----:R-:W-:-:S05]  /*18190*/  @P4 IMAD.HI.U32 R156, R230, R156, RZ ;  /* 0x0000009ce69c4227 */ /* 0x001fca00078e00ff */
[----:B------:R-:W-:-:S07]  /*181a0*/  @P4 SHF.R.U32.HI R181, RZ, R157, R156 ;  /* 0x0000009dffb54219 */ /* 0x000fce000001169c */
.L_x_1588:
[----:B------:R-:W-:Y:S05]  /*181b0*/  BSYNC B2 ;  /* 0x0000000000027941 */ /* 0x000fea0003800000 */
.L_x_1586:
[----:B------:R-:W-:-:S04]  /*181c0*/  IMAD R2, R181, R180, -R2 ;  /* 0x000000b4b5027224 */ /* 0x000fc800078e0a02 */
[----:B------:R-:W-:-:S05]  /*181d0*/  IMAD R2, R234, -0x2, R2 ;  /* 0xfffffffeea027824 */ /* 0x000fca00078e0202 */
[----:B------:R-:W-:Y:S02]  /*181e0*/  VIMNMX R182, R182, R2, !PT ;  /* 0x00000002b6b67248 */ /* 0x000fe40007fe0100 */
[----:B------:R-:W-:-:S07]  /*181f0*/  VIADDMNMX R183, R2, R180, R183, PT ;  /* 0x000000b402b77246 */ /* 0x000fce00038001b7 */
.L_x_1585:
[----:B------:R-:W-:Y:S01]  /*18200*/  @!P1 VIADD R0, R0, 0x30860 ;  /* 0x0003086000009836 */ /* 0x000fe20000000000 */
[----:B------:R-:W2:Y:S01]  /*18210*/  LDL R180, [R1+0x2c] ;  /* 0x00002c0001b47983 */ /* 0x000ea20000100800 */
[----:B------:R-:W-:Y:S01]  /*18220*/  ULDC UR4, c[0x0][0x988] ;  /* 0x0002620000047ab9 */ /* 0x000fe20000000800 */
[C---:B------:R-:W-:Y:S01]  /*18230*/  ISETP.GT.AND P6, PT, R182.reuse, 0x9, P3 ;  /* 0x00000009b600780c */ /* 0x040fe20001fc4270 */
[----:B------:R-:W-:Y:S01]  /*18240*/  IMAD.MOV.U32 R218, RZ, RZ, R232 ;  /* 0x000000ffffda7224 */ /* 0x000fe200078e00e8 */
[----:B------:R-:W-:Y:S02]  /*18250*/  @!P1 PRMT R0, RZ, 0x654, R0 ;  /* 0x00000654ff009816 */ /* 0x000fe40000000000 */
[----:B------:R-:W-:Y:S02]  /*18260*/  ISETP.LT.OR P6, PT, R183, 0xa, P6 ;  /* 0x0000000ab700780c */ /* 0x000fe400037c1670 */
[----:B------:R0:W-:Y:S01]  /*18270*/  @!P1 SYNCS.ARRIVE.TRANS64.RED.A1T0 RZ, [R0+URZ], RZ ;  /* 0x000000ff00ff99a7 */ /* 0x0001e2000810043f */
[----:B------:R-:W-:-:S02]  /*18280*/  ISETP.GT.AND P5, PT, R182, 0x1, P3 ;  /* 0x00000001b600780c */ /* 0x000fc40001fa4270 */
[----:B------:R-:W-:Y:S02]  /*18290*/  FSEL R158, R158, -INF , !P6 ;  /* 0xff8000009e9e7808 */ /* 0x000fe40007000000 */
[----:B------:R-:W-:Y:S02]  /*182a0*/  ISETP.GT.AND P6, PT, R182, 0x18, P3 ;  /* 0x00000018b600780c */ /* 0x000fe40001fc4270 */
[----:B------:R-:W-:Y:S02]  /*182b0*/  ISETP.LT.OR P5, PT, R183, 0x2, P5 ;  /* 0x00000002b700780c */ /* 0x000fe40002fa1670 */
[----:B0-----:R-:W-:Y:S02]  /*182c0*/  FMNMX.FTZ R0, R23, R3, !PT ;  /* 0x0000000317007209 */ /* 0x001fe40007810000 */
[----:B------:R-:W-:Y:S02]  /*182d0*/  ISETP.LT.OR P6, PT, R183, 0x19, P6 ;  /* 0x00000019b700780c */ /* 0x000fe400037c1670 */
[----:B------:R-:W-:-:S02]  /*182e0*/  FMNMX.FTZ R0, R152, R0, !PT ;  /* 0x0000000098007209 */ /* 0x000fc40007810000 */
[----:B------:R-:W-:Y:S02]  /*182f0*/  FSEL R163, R163, -INF , !P6 ;  /* 0xff800000a3a37808 */ /* 0x000fe40007000000 */
[----:B------:R-:W-:Y:S02]  /*18300*/  FMNMX.FTZ R0, R154, R0, !PT ;  /* 0x000000009a007209 */ /* 0x000fe40007810000 */
[----:B------:R-:W-:Y:S02]  /*18310*/  ISETP.GT.AND P6, PT, R182, 0x21, P3 ;  /* 0x00000021b600780c */ /* 0x000fe40001fc4270 */
[----:B------:R-:W-:Y:S02]  /*18320*/  FMNMX.FTZ R0, R184, R0, !PT ;  /* 0x00000000b8007209 */ /* 0x000fe40007810000 */
[----:B------:R-:W-:Y:S02]  /*18330*/  ISETP.LT.OR P6, PT, R183, 0x22, P6 ;  /* 0x00000022b700780c */ /* 0x000fe400037c1670 */
[----:B------:R-:W-:-:S02]  /*18340*/  FMNMX.FTZ R0, R159, R0, !PT ;  /* 0x000000009f007209 */ /* 0x000fc40007810000 */
[----:B------:R-:W-:Y:S02]  /*18350*/  FSEL R166, R166, -INF , !P6 ;  /* 0xff800000a6a67808 */ /* 0x000fe40007000000 */
[----:B------:R-:W-:Y:S02]  /*18360*/  FMNMX.FTZ R0, R161, R0, !PT ;  /* 0x00000000a1007209 */ /* 0x000fe40007810000 */
[----:B------:R-:W-:Y:S02]  /*18370*/  ISETP.GT.AND P6, PT, R182, RZ, P3 ;  /* 0x000000ffb600720c */ /* 0x000fe40001fc4270 */
[----:B------:R-:W-:Y:S02]  /*18380*/  FMNMX.FTZ R0, R185, R0, !PT ;  /* 0x00000000b9007209 */ /* 0x000fe40007810000 */
[----:B------:R-:W-:Y:S02]  /*18390*/  ISETP.LT.OR P6, PT, R183, 0x1, P6 ;  /* 0x00000001b700780c */ /* 0x000fe400037c1670 */
[----:B------:R-:W-:-:S02]  /*183a0*/  FMNMX.FTZ R0, R186, R0, !PT ;  /* 0x00000000ba007209 */ /* 0x000fc40007810000 */
[----:B------:R-:W-:Y:S02]  /*183b0*/  FSEL R22, R22, -INF , !P6 ;  /* 0xff80000016167808 */ /* 0x000fe40007000000 */
[----:B------:R-:W-:Y:S02]  /*183c0*/  FMNMX.FTZ R0, R167, R0, !PT ;  /* 0x00000000a7007209 */ /* 0x000fe40007810000 */
[----:B------:R-:W-:Y:S02]  /*183d0*/  FSEL R153, R153, -INF , !P5 ;  /* 0xff80000099997808 */ /* 0x000fe40006800000 */
[----:B------:R-:W-:Y:S02]  /*183e0*/  FMNMX.FTZ R0, R169, R0, !PT ;  /* 0x00000000a9007209 */ /* 0x000fe40007810000 */
[----:B------:R-:W-:Y:S02]  /*183f0*/  ISETP.GT.AND P5, PT, R182, 0x10, P3 ;  /* 0x00000010b600780c */ /* 0x000fe40001fa4270 */
[----:B------:R-:W-:-:S02]  /*18400*/  FMNMX.FTZ R0, R187, R0, !PT ;  /* 0x00000000bb007209 */ /* 0x000fc40007810000 */
[----:B------:R-:W-:Y:S02]  /*18410*/  ISETP.LT.OR P5, PT, R183, 0x11, P5 ;  /* 0x00000011b700780c */ /* 0x000fe40002fa1670 */
        /* <DEDUP_REMOVED lines=9> */
[C---:B------:R-:W-:Y:S02]  /*184b0*/  ISETP.GT.AND P5, PT, R182.reuse, 0x28, P3 ;  /* 0x00000028b600780c */ /* 0x040fe40001fa4270 */
[----:B------:R-:W-:Y:S01]  /*184c0*/  ISETP.GT.AND P6, PT, R182, 0x38, P3 ;  /* 0x00000038b600780c */ /* 0x000fe20001fc4270 */
[----:B------:R-:W0:Y:S01]  /*184d0*/  SHFL.BFLY PT, R2, R0, 0x2, 0x1f ;  /* 0x0c401f0000027f89 */ /* 0x000e2200000e0000 */
[----:B------:R-:W-:-:S02]  /*184e0*/  ISETP.LT.OR P5, PT, R183, 0x29, P5 ;  /* 0x00000029b700780c */ /* 0x000fc40002fa1670 */
[----:B------:R-:W-:Y:S02]  /*184f0*/  ISETP.LT.OR P6, PT, R183, 0x39, P6 ;  /* 0x00000039b700780c */ /* 0x000fe400037c1670 */
[----:B------:R-:W-:Y:S02]  /*18500*/  FSEL R168, R168, -INF , !P5 ;  /* 0xff800000a8a87808 */ /* 0x000fe40006800000 */
[----:B------:R-:W-:Y:S02]  /*18510*/  ISETP.GT.AND P5, PT, R182, 0x30, P3 ;  /* 0x00000030b600780c */ /* 0x000fe40001fa4270 */
[----:B------:R-:W-:Y:S02]  /*18520*/  FSEL R175, R175, -INF , !P6 ;  /* 0xff800000afaf7808 */ /* 0x000fe40007000000 */
[----:B------:R-:W-:-:S04]  /*18530*/  ISETP.LT.OR P5, PT, R183, 0x31, P5 ;  /* 0x00000031b700780c */ /* 0x000fc80002fa1670 */
[----:B------:R-:W-:Y:S02]  /*18540*/  FSEL R171, R171, -INF , !P5 ;  /* 0xff800000abab7808 */ /* 0x000fe40006800000 */
[----:B0-----:R-:W-:-:S05]  /*18550*/  FMNMX.FTZ R2, R0, R2, !PT ;  /* 0x0000000200027209 */ /* 0x001fca0007810000 */
[----:B------:R-:W0:Y:S02]  /*18560*/  SHFL.BFLY PT, R156, R2, 0x1, 0x1f ;  /* 0x0c201f00029c7f89 */ /* 0x000e2400000e0000 */
[----:B0-----:R-:W-:Y:S01]  /*18570*/  FMNMX.FTZ R156, R2, R156, !PT ;  /* 0x0000009c029c7209 */ /* 0x001fe20007810000 */
[----:B------:R-:W-:-:S03]  /*18580*/  IMAD.U32 R2, RZ, RZ, UR4 ;  /* 0x00000004ff027e24 */ /* 0x000fc6000f8e00ff */
[----:B------:R-:W-:-:S04]  /*18590*/  FSETP.NEU.FTZ.AND P4, PT, R156, -INF , PT ;  /* 0xff8000009c00780b */ /* 0x000fc80003f9d000 */
[----:B------:R-:W-:-:S05]  /*185a0*/  FSEL R0, R156, RZ, P4 ;  /* 0x000000ff9c007208 */ /* 0x000fca0002000000 */
[----:B------:R-:W-:Y:S01]  /*185b0*/  FADD.FTZ R3, -R0, R3 ;  /* 0x0000000300037221 */ /* 0x000fe20000010100 */
[----:B------:R-:W-:-:S03]  /*185c0*/  FMUL.FTZ R0, R156, R2 ;  /* 0x000000029c007220 */ /* 0x000fc60000410000 */
[----:B------:R-:W-:Y:S02]  /*185d0*/  FMUL.FTZ R3, R3, R2 ;  /* 0x0000000203037220 */ /* 0x000fe40000410000 */
[----:B------:R-:W-:Y:S02]  /*185e0*/  FSEL R0, R0, RZ, P4 ;  /* 0x000000ff00007208 */ /* 0x000fe40002000000 */
[----:B------:R-:W-:-:S03]  /*185f0*/  ISETP.GT.AND P4, PT, R182, 0x8, P3 ;  /* 0x00000008b600780c */ /* 0x000fc60001f84270 */
[-CC-:B------:R-:W-:Y:S01]  /*18600*/  FFMA.FTZ R23, R23, R2.reuse, -R0.reuse ;  /* 0x0000000217177223 */ /* 0x180fe20000010800 */
[-CC-:B------:R-:W-:Y:S01]  /*18610*/  FFMA.FTZ R152, R152, R2.reuse, -R0.reuse ;  /* 0x0000000298987223 */ /* 0x180fe20000010800 */
[----:B------:R-:W-:Y:S01]  /*18620*/  ISETP.LT.OR P4, PT, R183, 0x9, P4 ;  /* 0x00000009b700780c */ /* 0x000fe20002781670 */
[-CC-:B------:R-:W-:Y:S01]  /*18630*/  FFMA.FTZ R154, R154, R2.reuse, -R0.reuse ;  /* 0x000000029a9a7223 */ /* 0x180fe20000010800 */
[----:B------:R-:W-:Y:S01]  /*18640*/  MUFU.EX2 R196, R23 ;  /* 0x0000001700c47308 */ /* 0x000fe20000000800 */
[-CC-:B------:R-:W-:Y:S01]  /*18650*/  FFMA.FTZ R184, R184, R2.reuse, -R0.reuse ;  /* 0x00000002b8b87223 */ /* 0x180fe20000010800 */
[----:B------:R-:W-:Y:S01]  /*18660*/  FSEL R155, R155, -INF , !P4 ;  /* 0xff8000009b9b7808 */ /* 0x000fe20006000000 */
[-CC-:B------:R-:W-:Y:S01]  /*18670*/  FFMA.FTZ R159, R159, R2.reuse, -R0.reuse ;  /* 0x000000029f9f7223 */ /* 0x180fe20000010800 */
[----:B------:R-:W-:Y:S01]  /*18680*/  ISETP.GT.AND P4, PT, R182, 0x11, P3 ;  /* 0x00000011b600780c */ /* 0x000fe20001f84270 */
[-CC-:B------:R-:W-:Y:S01]  /*18690*/  FFMA.FTZ R161, R161, R2.reuse, -R0.reuse ;  /* 0x00000002a1a17223 */ /* 0x180fe20000010800 */
[-CC-:B------:R-:W-:Y:S01]  /*186a0*/  FFMA.FTZ R185, R185, R2.reuse, -R0.reuse ;  /* 0x00000002b9b97223 */ /* 0x180fe20000010800 */
[-CC-:B------:R-:W-:Y:S01]  /*186b0*/  FFMA.FTZ R186, R186, R2.reuse, -R0.reuse ;  /* 0x00000002baba7223 */ /* 0x180fe20000010800 */
[----:B------:R-:W0:Y:S01]  /*186c0*/  MUFU.EX2 R23, R3 ;  /* 0x0000000300177308 */ /* 0x000e220000000800 */
[----:B------:R-:W-:Y:S01]  /*186d0*/  ISETP.LT.OR P4, PT, R183, 0x12, P4 ;  /* 0x00000012b700780c */ /* 0x000fe20002781670 */
[-CC-:B------:R-:W-:Y:S01]  /*186e0*/  FFMA.FTZ R167, R167, R2.reuse, -R0.reuse ;  /* 0x00000002a7a77223 */ /* 0x180fe20000010800 */
[-CC-:B------:R-:W-:Y:S01]  /*186f0*/  FFMA.FTZ R169, R169, R2.reuse, -R0.reuse ;  /* 0x00000002a9a97223 */ /* 0x180fe20000010800 */
[-CC-:B------:R-:W-:Y:S01]  /*18700*/  FFMA.FTZ R187, R187, R2.reuse, -R0.reuse ;  /* 0x00000002bbbb7223 */ /* 0x180fe20000010800 */
[----:B------:R-:W-:Y:S01]  /*18710*/  FSEL R162, R162, -INF , !P4 ;  /* 0xff800000a2a27808 */ /* 0x000fe20006000000 */
[-CC-:B------:R-:W-:Y:S01]  /*18720*/  FFMA.FTZ R173, R173, R2.reuse, -R0.reuse ;  /* 0x00000002adad7223 */ /* 0x180fe20000010800 */
[----:B------:R-:W-:Y:S01]  /*18730*/  ISETP.GT.AND P4, PT, R182, 0x20, P3 ;  /* 0x00000020b600780c */ /* 0x000fe20001f84270 */
[----:B------:R-:W1:Y:S01]  /*18740*/  MUFU.EX2 R152, R152 ;  /* 0x0000009800987308 */ /* 0x000e620000000800 */
[-CC-:B------:R-:W-:Y:S01]  /*18750*/  FFMA.FTZ R174, R174, R2.reuse, -R0.reuse ;  /* 0x00000002aeae7223 */ /* 0x180fe20000010800 */
[-CC-:B------:R-:W-:Y:S01]  /*18760*/  FFMA.FTZ R177, R177, R2.reuse, -R0.reuse ;  /* 0x00000002b1b17223 */ /* 0x180fe20000010800 */
[----:B------:R-:W-:Y:S01]  /*18770*/  ISETP.LT.OR P4, PT, R183, 0x21, P4 ;  /* 0x00000021b700780c */ /* 0x000fe20002781670 */
[-CC-:B------:R-:W-:Y:S01]  /*18780*/  FFMA.FTZ R178, R178, R2.reuse, -R0.reuse ;  /* 0x00000002b2b27223 */ /* 0x180fe20000010800 */
[----:B------:R-:W-:-:S02]  /*18790*/  FFMA.FTZ R0, R179, R2, -R0 ;  /* 0x00000002b3007223 */ /* 0x000fc40000010800 */
[----:B------:R-:W-:Y:S01]  /*187a0*/  FSEL R165, R165, -INF , !P4 ;  /* 0xff800000a5a57808 */ /* 0x000fe20006000000 */
[----:B------:R-:W-:Y:S01]  /*187b0*/  MUFU.EX2 R154, R154 ;  /* 0x0000009a009a7308 */ /* 0x000fe20000000800 */
[----:B0-----:R-:W-:Y:S01]  /*187c0*/  FFMA.FTZ R3, R23, R227, R196 ;  /* 0x000000e317037223 */ /* 0x001fe200000100c4 */
[----:B------:R-:W-:-:S04]  /*187d0*/  ISETP.GT.AND P4, PT, R182, 0x29, P3 ;  /* 0x00000029b600780c */ /* 0x000fc80001f84270 */
[----:B------:R-:W-:Y:S02]  /*187e0*/  ISETP.LT.OR P4, PT, R183, 0x2a, P4 ;  /* 0x0000002ab700780c */ /* 0x000fe40002781670 */
[----:B------:R-:W0:Y:S01]  /*187f0*/  MUFU.EX2 R184, R184 ;  /* 0x000000b800b87308 */ /* 0x000e220000000800 */
[C---:B-1----:R-:W-:Y:S01]  /*18800*/  FADD.FTZ R3, R152.reuse, R3 ;  /* 0x0000000398037221 */ /* 0x042fe20000010000 */
[----:B------:R-:W-:Y:S02]  /*18810*/  F2FP.BF16.F32.PACK_AB R196, R152, R196 ;  /* 0x000000c498c4723e */ /* 0x000fe400000010ff */
[----:B------:R-:W-:Y:S02]  /*18820*/  FMNMX.FTZ R152, R22, R4, !PT ;  /* 0x0000000416987209 */ /* 0x000fe40007810000 */
[----:B------:R-:W-:Y:S02]  /*18830*/  FSEL R170, R170, -INF , !P4 ;  /* 0xff800000aaaa7808 */ /* 0x000fe40006000000 */
[----:B------:R-:W-:Y:S01]  /*18840*/  FMNMX.FTZ R152, R153, R152, !PT ;  /* 0x0000009899987209 */ /* 0x000fe20007810000 */
[----:B------:R-:W-:Y:S01]  /*18850*/  MUFU.EX2 R159, R159 ;  /* 0x0000009f009f7308 */ /* 0x000fe20000000800 */
[----:B------:R-:W-:-:S02]  /*18860*/  ISETP.GT.AND P4, PT, R182, 0x31, P3 ;  /* 0x00000031b600780c */ /* 0x000fc40001f84270 */
[----:B------:R-:W-:Y:S02]  /*18870*/  FMNMX.FTZ R152, R155, R152, !PT ;  /* 0x000000989b987209 */ /* 0x000fe40007810000 */
[----:B------:R-:W-:Y:S02]  /*18880*/  ISETP.LT.OR P4, PT, R183, 0x32, P4 ;  /* 0x00000032b700780c */ /* 0x000fe40002781670 */
[----:B------:R-:W-:Y:S01]  /*18890*/  FMNMX.FTZ R152, R158, R152, !PT ;  /* 0x000000989e987209 */ /* 0x000fe20007810000 */
[----:B------:R-:W1:Y:S01]  /*188a0*/  MUFU.EX2 R161, R161 ;  /* 0x000000a100a17308 */ /* 0x000e620000000800 */
[----:B------:R-:W-:Y:S02]  /*188b0*/  ISETP.GT.AND P3, PT, R182, 0x39, P3 ;  /* 0x00000039b600780c */ /* 0x000fe40001f64270 */
[----:B------:R-:W-:Y:S02]  /*188c0*/  FMNMX.FTZ R152, R160, R152, !PT ;  /* 0x00000098a0987209 */ /* 0x000fe40007810000 */
[----:B------:R-:W-:-:S02]  /*188d0*/  FSEL R172, R172, -INF , !P4 ;  /* 0xff800000acac7808 */ /* 0x000fc40006000000 */
[----:B------:R-:W-:Y:S01]  /*188e0*/  FMNMX.FTZ R152, R162, R152, !PT ;  /* 0x00000098a2987209 */ /* 0x000fe20007810000 */
[----:B------:R-:W-:Y:S01]  /*188f0*/  MUFU.EX2 R185, R185 ;  /* 0x000000b900b97308 */ /* 0x000fe20000000800 */
[----:B------:R-:W-:Y:S02]  /*18900*/  ISETP.LT.OR P3, PT, R183, 0x3a, P3 ;  /* 0x0000003ab700780c */ /* 0x000fe40001f61670 */
[----:B------:R-:W-:Y:S02]  /*18910*/  FMNMX.FTZ R152, R163, R152, !PT ;  /* 0x00000098a3987209 */ /* 0x000fe40007810000 */
[----:B------:R-:W-:Y:S02]  /*18920*/  FSEL R176, R176, -INF , !P3 ;  /* 0xff800000b0b07808 */ /* 0x000fe40005800000 */
[----:B------:R-:W-:Y:S01]  /*18930*/  FMNMX.FTZ R152, R164, R152, !PT ;  /* 0x00000098a4987209 */ /* 0x000fe20007810000 */
[----:B------:R-:W3:Y:S01]  /*18940*/  MUFU.EX2 R186, R186 ;  /* 0x000000ba00ba7308 */ /* 0x000ee20000000800 */
[----:B0-----:R-:W-:-:S02]  /*18950*/  F2FP.BF16.F32.PACK_AB R198, R184, R154 ;  /* 0x0000009ab8c6723e */ /* 0x001fc400000010ff */
[----:B------:R-:W-:Y:S02]  /*18960*/  FMNMX.FTZ R152, R165, R152, !PT ;  /* 0x00000098a5987209 */ /* 0x000fe40007810000 */
[----:B-1----:R-:W-:Y:S02]  /*18970*/  F2FP.BF16.F32.PACK_AB R192, R161, R159 ;  /* 0x0000009fa1c0723e */ /* 0x002fe400000010ff */
[----:B------:R-:W-:Y:S01]  /*18980*/  FMNMX.FTZ R152, R166, R152, !PT ;  /* 0x00000098a6987209 */ /* 0x000fe20007810000 */
[----:B------:R-:W-:Y:S03]  /*18990*/  MUFU.EX2 R167, R167 ;  /* 0x000000a700a77308 */ /* 0x000fe60000000800 */
[----:B------:R-:W-:-:S04]  /*189a0*/  FMNMX.FTZ R152, R168, R152, !PT ;  /* 0x00000098a8987209 */ /* 0x000fc80007810000 */
[----:B------:R-:W-:Y:S01]  /*189b0*/  FMNMX.FTZ R152, R170, R152, !PT ;  /* 0x00000098aa987209 */ /* 0x000fe20007810000 */
[----:B------:R-:W0:Y:S01]  /*189c0*/  MUFU.EX2 R169, R169 ;  /* 0x000000a900a97308 */ /* 0x000e220000000800 */
[----:B---3--:R-:W-:Y:S02]  /*189d0*/  F2FP.BF16.F32.PACK_AB R194, R186, R185 ;  /* 0x000000b9bac2723e */ /* 0x008fe400000010ff */
[----:B------:R-:W-:-:S04]  /*189e0*/  FMNMX.FTZ R152, R171, R152, !PT ;  /* 0x00000098ab987209 */ /* 0x000fc80007810000 */
[----:B------:R-:W-:Y:S01]  /*189f0*/  FMNMX.FTZ R152, R172, R152, !PT ;  /* 0x00000098ac987209 */ /* 0x000fe20007810000 */
[----:B------:R-:W-:Y:S03]  /*18a00*/  MUFU.EX2 R187, R187 ;  /* 0x000000bb00bb7308 */ /* 0x000fe60000000800 */
[----:B------:R-:W-:-:S04]  /*18a10*/  FMNMX.FTZ R152, R175, R152, !PT ;  /* 0x00000098af987209 */ /* 0x000fc80007810000 */
[----:B------:R-:W-:Y:S01]  /*18a20*/  FMNMX.FTZ R157, R176, R152, !PT ;  /* 0x00000098b09d7209 */ /* 0x000fe20007810000 */
[----:B------:R-:W1:Y:S01]  /*18a30*/  MUFU.EX2 R173, R173 ;  /* 0x000000ad00ad7308 */ /* 0x000e620000000800 */
[----:B0-----:R-:W-:-:S03]  /*18a40*/  F2FP.BF16.F32.PACK_AB R188, R169, R167 ;  /* 0x000000a7a9bc723e */ /* 0x001fc600000010ff */
[----:B------:R-:W0:Y:S04]  /*18a50*/  SHFL.BFLY PT, R152, R157, 0x2, 0x1f ;  /* 0x0c401f009d987f89 */ /* 0x000e2800000e0000 */
[----:B------:R-:W-:Y:S08]  /*18a60*/  MUFU.EX2 R174, R174 ;  /* 0x000000ae00ae7308 */ /* 0x000ff00000000800 */
[----:B------:R-:W3:Y:S01]  /*18a70*/  MUFU.EX2 R177, R177 ;  /* 0x000000b100b17308 */ /* 0x000ee20000000800 */
[----:B-1----:R-:W-:-:S07]  /*18a80*/  F2FP.BF16.F32.PACK_AB R190, R173, R187 ;  /* 0x000000bbadbe723e */ /* 0x002fce00000010ff */
[----:B------:R-:W-:Y:S01]  /*18a90*/  MUFU.EX2 R178, R178 ;  /* 0x000000b200b27308 */ /* 0x000fe20000000800 */
[----:B0-----:R-:W-:-:S05]  /*18aa0*/  FMNMX.FTZ R157, R157, R152, !PT ;  /* 0x000000989d9d7209 */ /* 0x001fca0007810000 */
[----:B------:R-:W0:Y:S02]  /*18ab0*/  SHFL.BFLY PT, R152, R157, 0x1, 0x1f ;  /* 0x0c201f009d987f89 */ /* 0x000e2400000e0000 */
[----:B0-----:R-:W-:Y:S02]  /*18ac0*/  FMNMX.FTZ R152, R157, R152, !PT ;  /* 0x000000989d987209 */ /* 0x001fe40007810000 */
[----:B------:R0:W1:Y:S02]  /*18ad0*/  MUFU.EX2 R157, R0 ;  /* 0x00000000009d7308 */ /* 0x0000640000000800 */
[C---:B------:R-:W-:Y:S01]  /*18ae0*/  FSETP.NEU.FTZ.AND P3, PT, R152.reuse, -INF , PT ;  /* 0xff8000009800780b */ /* 0x040fe20003f7d000 */
[----:B------:R-:W-:-:S05]  /*18af0*/  FMUL.FTZ R179, R152, R2 ;  /* 0x0000000298b37220 */ /* 0x000fca0000410000 */
[----:B------:R-:W-:Y:S01]  /*18b00*/  FSEL R179, R179, RZ, P3 ;  /* 0x000000ffb3b37208 */ /* 0x000fe20001800000 */
[----:B0-----:R-:W-:Y:S01]  /*18b10*/  FADD.FTZ R0, R154, R3 ;  /* 0x000000039a007221 */ /* 0x001fe20000010000 */
[----:B------:R-:W-:Y:S02]  /*18b20*/  FSEL R3, R152, RZ, P3 ;  /* 0x000000ff98037208 */ /* 0x000fe40001800000 */
[----:B--2---:R-:W-:Y:S01]  /*18b30*/  ISETP.GT.AND P3, PT, R5, R180, PT ;  /* 0x000000b40500720c */ /* 0x004fe20003f64270 */
[----:B------:R-:W-:Y:S01]  /*18b40*/  FADD.FTZ R0, R184, R0 ;  /* 0x00000000b8007221 */ /* 0x000fe20000010000 */
[-CC-:B------:R-:W-:Y:S01]  /*18b50*/  FFMA.FTZ R22, R22, R2.reuse, -R179.reuse ;  /* 0x0000000216167223 */ /* 0x180fe200000108b3 */
[----:B------:R-:W-:Y:S01]  /*18b60*/  FADD.FTZ R3, -R3, R4 ;  /* 0x0000000403037221 */ /* 0x000fe20000010100 */
[-CC-:B------:R-:W-:Y:S01]  /*18b70*/  FFMA.FTZ R153, R153, R2.reuse, -R179.reuse ;  /* 0x0000000299997223 */ /* 0x180fe200000108b3 */
[----:B------:R-:W-:Y:S01]  /*18b80*/  FADD.FTZ R0, R159, R0 ;  /* 0x000000009f007221 */ /* 0x000fe20000010000 */
[-CC-:B------:R-:W-:Y:S01]  /*18b90*/  FFMA.FTZ R155, R155, R2.reuse, -R179.reuse ;  /* 0x000000029b9b7223 */ /* 0x180fe200000108b3 */
[-C--:B------:R-:W-:Y:S01]  /*18ba0*/  FMUL.FTZ R3, R3, R2.reuse ;  /* 0x0000000203037220 */ /* 0x080fe20000410000 */
[----:B------:R-:W-:Y:S01]  /*18bb0*/  MUFU.EX2 R22, R22 ;  /* 0x0000001600167308 */ /* 0x000fe20000000800 */
[----:B------:R-:W-:Y:S01]  /*18bc0*/  FADD.FTZ R0, R161, R0 ;  /* 0x00000000a1007221 */ /* 0x000fe20000010000 */
[-CC-:B------:R-:W-:Y:S01]  /*18bd0*/  FFMA.FTZ R158, R158, R2.reuse, -R179.reuse ;  /* 0x000000029e9e7223 */ /* 0x180fe200000108b3 */
[-CC-:B------:R-:W-:Y:S01]  /*18be0*/  FFMA.FTZ R160, R160, R2.reuse, -R179.reuse ;  /* 0x00000002a0a07223 */ /* 0x180fe200000108b3 */
[-CC-:B------:R-:W-:Y:S01]  /*18bf0*/  FFMA.FTZ R162, R162, R2.reuse, -R179.reuse ;  /* 0x00000002a2a27223 */ /* 0x180fe200000108b3 */
[----:B------:R-:W-:Y:S01]  /*18c00*/  FADD.FTZ R4, R185, R0 ;  /* 0x00000000b9047221 */ /* 0x000fe20000010000 */
        /* <DEDUP_REMOVED lines=8> */
[----:B------:R-:W-:Y:S01]  /*18c90*/  FADD.FTZ R4, R186, R4 ;  /* 0x00000004ba047221 */ /* 0x000fe20000010000 */
[-CC-:B------:R-:W-:Y:S01]  /*18ca0*/  FFMA.FTZ R172, R172, R2.reuse, -R179.reuse ;  /* 0x00000002acac7223 */ /* 0x180fe200000108b3 */
[----:B------:R-:W2:Y:S01]  /*18cb0*/  MUFU.EX2 R153, R153 ;  /* 0x0000009900997308 */ /* 0x000ea20000000800 */
[-CC-:B------:R-:W-:Y:S01]  /*18cc0*/  FFMA.FTZ R175, R175, R2.reuse, -R179.reuse ;  /* 0x00000002afaf7223 */ /* 0x180fe200000108b3 */
[----:B------:R-:W-:Y:S01]  /*18cd0*/  FADD.FTZ R4, R167, R4 ;  /* 0x00000004a7047221 */ /* 0x000fe20000010000 */
[----:B------:R-:W-:Y:S01]  /*18ce0*/  FFMA.FTZ R176, R176, R2, -R179 ;  /* 0x00000002b0b07223 */ /* 0x000fe200000108b3 */
[----:B---3--:R-:W-:Y:S01]  /*18cf0*/  F2FP.BF16.F32.PACK_AB R184, R177, R174 ;  /* 0x000000aeb1b8723e */ /* 0x008fe200000010ff */
[----:B------:R-:W-:-:S02]  /*18d00*/  VIADD R5, R5, 0xffffffff ;  /* 0xffffffff05057836 */ /* 0x000fc40000000000 */
[----:B------:R-:W-:Y:S01]  /*18d10*/  FADD.FTZ R4, R169, R4 ;  /* 0x00000004a9047221 */ /* 0x000fe20000010000 */
[----:B-1----:R-:W-:Y:S01]  /*18d20*/  F2FP.BF16.F32.PACK_AB R186, R157, R178 ;  /* 0x000000b29dba723e */ /* 0x002fe200000010ff */
[----:B------:R-:W1:Y:S01]  /*18d30*/  MUFU.EX2 R155, R155 ;  /* 0x0000009b009b7308 */ /* 0x000e620000000800 */
[----:B0-----:R-:W-:Y:S01]  /*18d40*/  FFMA.FTZ R226, R0, R226, R22 ;  /* 0x000000e200e27223 */ /* 0x001fe20000010016 */
[----:B------:R-:W-:Y:S01]  /*18d50*/  FADD.FTZ R4, R187, R4 ;  /* 0x00000004bb047221 */ /* 0x000fe20000010000 */
[----:B------:R-:W-:-:S03]  /*18d60*/  IMAD.MOV.U32 R3, RZ, RZ, R156 ;  /* 0x000000ffff037224 */ /* 0x000fc600078e009c */
[----:B------:R-:W-:Y:S02]  /*18d70*/  FADD.FTZ R4, R173, R4 ;  /* 0x00000004ad047221 */ /* 0x000fe40000010000 */
[----:B------:R-:W0:Y:S01]  /*18d80*/  MUFU.EX2 R158, R158 ;  /* 0x0000009e009e7308 */ /* 0x000e220000000800 */
[C---:B--2---:R-:W-:Y:S01]  /*18d90*/  FADD.FTZ R226, R153.reuse, R226 ;  /* 0x000000e299e27221 */ /* 0x044fe20000010000 */
[----:B------:R-:W-:Y:S01]  /*18da0*/  FADD.FTZ R4, R174, R4 ;  /* 0x00000004ae047221 */ /* 0x000fe20000010000 */
[----:B------:R-:W-:Y:S01]  /*18db0*/  F2FP.BF16.F32.PACK_AB R197, R153, R22 ;  /* 0x0000001699c5723e */ /* 0x000fe200000010ff */
[----:B------:R-:W-:Y:S02]  /*18dc0*/  IMAD.MOV.U32 R22, RZ, RZ, R229 ;  /* 0x000000ffff167224 */ /* 0x000fe400078e00e5 */
[----:B------:R-:W-:Y:S02]  /*18dd0*/  FADD.FTZ R4, R177, R4 ;  /* 0x00000004b1047221 */ /* 0x000fe40000010000 */
[----:B------:R-:W2:Y:S01]  /*18de0*/  MUFU.EX2 R160, R160 ;  /* 0x000000a000a07308 */ /* 0x000ea20000000800 */
[----:B-1----:R-:W-:Y:S01]  /*18df0*/  FADD.FTZ R226, R155, R226 ;  /* 0x000000e29be27221 */ /* 0x002fe20000010000 */
[----:B------:R-:W-:-:S04]  /*18e00*/  FADD.FTZ R4, R178, R4 ;  /* 0x00000004b2047221 */ /* 0x000fc80000010000 */
[----:B------:R-:W-:Y:S01]  /*18e10*/  FADD.FTZ R227, R157, R4 ;  /* 0x000000049de37221 */ /* 0x000fe20000010000 */
[----:B------:R-:W-:Y:S01]  /*18e20*/  IMAD.MOV.U32 R4, RZ, RZ, R152 ;  /* 0x000000ffff047224 */ /* 0x000fe200078e0098 */
[----:B------:R-:W1:Y:S01]  /*18e30*/  MUFU.EX2 R162, R162 ;  /* 0x000000a200a27308 */ /* 0x000e620000000800 */
[C---:B0-----:R-:W-:Y:S01]  /*18e40*/  FADD.FTZ R226, R158.reuse, R226 ;  /* 0x000000e29ee27221 */ /* 0x041fe20000010000 */
[----:B------:R-:W-:-:S06]  /*18e50*/  F2FP.BF16.F32.PACK_AB R199, R158, R155 ;  /* 0x0000009b9ec7723e */ /* 0x000fcc00000010ff */
[----:B------:R-:W0:Y:S01]  /*18e60*/  MUFU.EX2 R163, R163 ;  /* 0x000000a300a37308 */ /* 0x000e220000000800 */
[----:B--2---:R-:W-:-:S07]  /*18e70*/  FADD.FTZ R226, R160, R226 ;  /* 0x000000e2a0e27221 */ /* 0x004fce0000010000 */
[----:B------:R-:W2:Y:S01]  /*18e80*/  MUFU.EX2 R164, R164 ;  /* 0x000000a400a47308 */ /* 0x000ea20000000800 */
[C---:B-1----:R-:W-:Y:S01]  /*18e90*/  FADD.FTZ R226, R162.reuse, R226 ;  /* 0x000000e2a2e27221 */ /* 0x042fe20000010000 */
[----:B------:R-:W-:-:S06]  /*18ea0*/  F2FP.BF16.F32.PACK_AB R193, R162, R160 ;  /* 0x000000a0a2c1723e */ /* 0x000fcc00000010ff */
[----:B------:R-:W1:Y:S01]  /*18eb0*/  MUFU.EX2 R165, R165 ;  /* 0x000000a500a57308 */ /* 0x000e620000000800 */
[----:B0-----:R-:W-:-:S07]  /*18ec0*/  FADD.FTZ R226, R163, R226 ;  /* 0x000000e2a3e27221 */ /* 0x001fce0000010000 */
[----:B------:R-:W0:Y:S01]  /*18ed0*/  MUFU.EX2 R166, R166 ;  /* 0x000000a600a67308 */ /* 0x000e220000000800 */
[C---:B--2---:R-:W-:Y:S01]  /*18ee0*/  FADD.FTZ R226, R164.reuse, R226 ;  /* 0x000000e2a4e27221 */ /* 0x044fe20000010000 */
[----:B------:R-:W-:-:S06]  /*18ef0*/  F2FP.BF16.F32.PACK_AB R195, R164, R163 ;  /* 0x000000a3a4c3723e */ /* 0x000fcc00000010ff */
[----:B------:R-:W2:Y:S01]  /*18f00*/  MUFU.EX2 R168, R168 ;  /* 0x000000a800a87308 */ /* 0x000ea20000000800 */
[----:B-1----:R-:W-:-:S07]  /*18f10*/  FADD.FTZ R226, R165, R226 ;  /* 0x000000e2a5e27221 */ /* 0x002fce0000010000 */
        /* <DEDUP_REMOVED lines=12> */
[----:B------:R-:W-:-:S03]  /*18fe0*/  F2FP.BF16.F32.PACK_AB R185, R172, R171 ;  /* 0x000000abacb9723e */ /* 0x000fc600000010ff */
[----:B-1----:R-:W-:-:S04]  /*18ff0*/  FADD.FTZ R226, R175, R226 ;  /* 0x000000e2afe27221 */ /* 0x002fc80000010000 */
[C---:B0-----:R-:W-:Y:S01]  /*19000*/  FADD.FTZ R226, R176.reuse, R226 ;  /* 0x000000e2b0e27221 */ /* 0x041fe20000010000 */
[----:B------:R-:W-:Y:S01]  /*19010*/  F2FP.BF16.F32.PACK_AB R187, R176, R175 ;  /* 0x000000afb0bb723e */ /* 0x000fe200000010ff */
[----:B------:R-:W-:Y:S06]  /*19020*/  @P3 BRA `(.L_x_1589) ;  /* 0xffffffd0005c3947 */ /* 0x000fec000383ffff */
[----:B------:R-:W-:Y:S05]  /*19030*/  BSYNC B0 ;  /* 0x0000000000007941 */ /* 0x000fea0003800000 */
.L_x_1570:
[----:B------:R-:W-:Y:S02]  /*19040*/  IMAD.MOV.U32 R4, RZ, RZ, R152 ;  /* 0x000000ffff047224 */ /* 0x000fe400078e0098 */
[----:B------:R-:W-:Y:S02]  /*19050*/  IMAD.MOV.U32 R3, RZ, RZ, R156 ;  /* 0x000000ffff037224 */ /* 0x000fe400078e009c */
[----:B------:R-:W-:Y:S02]  /*19060*/  IMAD.MOV.U32 R22, RZ, RZ, R229 ;  /* 0x000000ffff167224 */ /* 0x000fe400078e00e5 */
[----:B------:R-:W-:-:S07]  /*19070*/  IMAD.MOV.U32 R218, RZ, RZ, R232 ;  /* 0x000000ffffda7224 */ /* 0x000fce00078e00e8 */
.L_x_1569:
[----:B------:R-:W-:Y:S05]  /*19080*/  BSYNC B1 ;  /* 0x0000000000017941 */ /* 0x000fea0003800000 */
.L_x_1568:
[----:B------:R-:W2:Y:S01]  /*19090*/  LDL R152, [R1+0x4] ;  /* 0x0000040001987983 */ /* 0x000ea20000100800 */
[----:B------:R-:W0:Y:S01]  /*190a0*/  LDC R156, c[0x0][0x9e4] ;  /* 0x00027900ff9c7b82 */ /* 0x000e220000000800 */
[----:B------:R-:W-:Y:S01]  /*190b0*/  IADD3 R155, R219, 0x80, -R224 ;  /* 0x00000080db9b7810 */ /* 0x000fe20007ffe8e0 */
[----:B------:R-:W-:Y:S01]  /*190c0*/  ULDC UR4, c[0x0][0x9dc] ;  /* 0x0002770000047ab9 */ /* 0x000fe20000000800 */
[----:B0-----:R-:W-:-:S03]  /*190d0*/  ISETP.GE.AND P5, PT, R156, 0x1, PT ;  /* 0x000000019c00780c */ /* 0x001fc60003fa6270 */
[----:B--2---:R-:W-:-:S04]  /*190e0*/  IMAD R155, R152, 0x80, R155 ;  /* 0x00000080989b7824 */ /* 0x004fc800078e029b */
[----:B------:R-:W-:-:S06]  /*190f0*/  VIADD R154, R155, -UR4 ;  /* 0x800000049b9a7c36 */ /* 0x000fcc0008000000 */
[----:B------:R-:W-:Y:S05]  /*19100*/  @!P5 BRA `(.L_x_1590) ;  /* 0x000000000044d947 */ /* 0x000fea0003800000 */
        /* <DEDUP_REMOVED lines=10> */
.L_x_1592:
[----:B------:R-:W-:-:S13]  /*191b0*/  ISETP.NE.AND P2, PT, R156, 0x1, PT ;  /* 0x000000019c00780c */ /* 0x000fda0003f45270 */
[----:B------:R-:W0:Y:S02]  /*191c0*/  @P2 LDC.64 R152, c[0x0][0x9e8] ;  /* 0x00027a00ff982b82 */ /* 0x000e240000000a00 */
[----:B0-----:R-:W-:-:S05]  /*191d0*/  @P2 IMAD.HI.U32 R152, R155, R152, RZ ;  /* 0x000000989b982227 */ /* 0x001fca00078e00ff */
[----:B------:R-:W-:-:S07]  /*191e0*/  @P2 SHF.R.U32.HI R155, RZ, R153, R152 ;  /* 0x00000099ff9b2219 */ /* 0x000fce0000011698 */
.L_x_1593:
[----:B------:R-:W-:Y:S05]  /*191f0*/  BSYNC B0 ;  /* 0x0000000000007941 */ /* 0x000fea0003800000 */
.L_x_1591:
[----:B------:R-:W-:-:S05]  /*19200*/  IMAD R155, R155, R156, RZ ;  /* 0x0000009c9b9b7224 */ /* 0x000fca00078e02ff */
[----:B------:R-:W-:-:S07]  /*19210*/  VIMNMX R154, R154, R155, !PT ;  /* 0x0000009b9a9a7248 */ /* 0x000fce0007fe0100 */
.L_x_1590:
[----:B------:R-:W2:Y:S01]  /*19220*/  LDL R153, [R1+0x50] ;  /* 0x0000500001997983 */ /* 0x000ea20000100800 */
[----:B------:R-:W-:Y:S01]  /*19230*/  VIADD R154, R154, 0x3f ;  /* 0x0000003f9a9a7836 */ /* 0x000fe20000000000 */
[----:B------:R-:W-:Y:S04]  /*19240*/  BSSY B0, `(.L_x_1594) ;  /* 0x000024e000007945 */ /* 0x000fe80003800000 */
[----:B------:R-:W-:-:S04]  /*19250*/  SHF.R.S32.HI R152, RZ, 0x1f, R154 ;  /* 0x0000001fff987819 */ /* 0x000fc8000001149a */
[----:B------:R-:W-:-:S04]  /*19260*/  LEA.HI R152, R152, R154, RZ, 0x6 ;  /* 0x0000009a98987211 */ /* 0x000fc800078f30ff */
[----:B------:R-:W-:-:S04]  /*19270*/  SHF.R.S32.HI R152, RZ, 0x6, R152 ;  /* 0x00000006ff987819 */ /* 0x000fc80000011498 */
[----:B--2---:R-:W-:-:S04]  /*19280*/  VIMNMX R153, R153, R152, !PT ;  /* 0x0000009899997248 */ /* 0x004fc80007fe0100 */
[----:B------:R-:W-:Y:S01]  /*19290*/  ISETP.GE.AND P2, PT, R5, R153, PT ;  /* 0x000000990500720c */ /* 0x000fe20003f46270 */
[----:B------:R0:W-:-:S12]  /*192a0*/  STL [R1], R153 ;  /* 0x0000009901007387 */ /* 0x0001d80000100800 */
[----:B0-----:R-:W-:Y:S05]  /*192b0*/  @!P2 BRA `(.L_x_1595) ;  /* 0x000000240018a947 */ /* 0x001fea0003800000 */
[----:B------:R-:W-:Y:S01]  /*192c0*/  BSSY B1, `(.L_x_1596) ;  /* 0x0000244000017945 */ /* 0x000fe20003800000 */
[----:B------:R-:W-:Y:S02]  /*192d0*/  IMAD.MOV.U32 R231, RZ, RZ, R5 ;  /* 0x000000ffffe77224 */ /* 0x000fe400078e0005 */
[----:B------:R-:W-:Y:S02]  /*192e0*/  IMAD.MOV.U32 R230, RZ, RZ, R4 ;  /* 0x000000ffffe67224 */ /* 0x000fe400078e0004 */
[----:B------:R-:W-:Y:S02]  /*192f0*/  IMAD.MOV.U32 R229, RZ, RZ, R3 ;  /* 0x000000ffffe57224 */ /* 0x000fe400078e0003 */
[----:B------:R-:W-:Y:S02]  /*19300*/  IMAD.MOV.U32 R232, RZ, RZ, R218 ;  /* 0x000000ffffe87224 */ /* 0x000fe400078e00da */
[----:B------:R-:W-:-:S07]  /*19310*/  IMAD.MOV.U32 R5, RZ, RZ, R22 ;  /* 0x000000ffff057224 */ /* 0x000fce00078e0016 */
.L_x_1607:
[----:B------:R-:W-:-:S05]  /*19320*/  VIADD R22, R5, 0x1 ;  /* 0x0000000105167836 */ /* 0x000fca0000000000 */
[----:B------:R-:W-:-:S04]  /*19330*/  ISETP.NE.AND P2, PT, R22, 0x2, PT ;  /* 0x000000021600780c */ /* 0x000fc80003f45270 */
[----:B------:R-:W-:Y:S02]  /*19340*/  SEL R218, RZ, 0x1, P2 ;  /* 0x00000001ffda7807 */ /* 0x000fe40001000000 */
[----:B------:R-:W-:Y:S02]  /*19350*/  SEL R22, R22, RZ, P2 ;  /* 0x000000ff16167207 */ /* 0x000fe40001000000 */
[----:B------:R-:W-:Y:S01]  /*19360*/  LOP3.LUT R218, R232, R218, RZ, 0x3c, !PT ;  /* 0x000000dae8da7212 */ /* 0x000fe200078e3cff */
[----:B------:R-:W-:Y:S06]  /*19370*/  @!P0 BRA `(.L_x_1597) ;  /* 0x0000000000048947 */ /* 0x000fec0003800000 */
[----:B------:R-:W-:Y:S01]  /*19380*/  BPT.TRAP 0x1 ;  /* 0x000000040000795c */ /* 0x000fe20000300000 */
.L_x_1597:
[----:B------:R-:W-:Y:S01]  /*19390*/  IMAD R2, R22, 0x8, R16 ;  /* 0x0000000816027824 */ /* 0x000fe200078e0210 */
[----:B------:R-:W-:-:S04]  /*193a0*/  SHF.L.U32 R3, R218, 0x1f, RZ ;  /* 0x0000001fda037819 */ /* 0x000fc800000006ff */
[----:B------:R0:W1:Y:S01]  /*193b0*/  SYNCS.PHASECHK.TRANS64.TRYWAIT P2, [R2+URZ+0x30830], R3 ;  /* 0x03083003020075a7 */ /* 0x000062000804017f */
[----:B------:R-:W-:Y:S05]  /*193c0*/  @!P0 BRA `(.L_x_1598) ;  /* 0x0000000000048947 */ /* 0x000fea0003800000 */
[----:B------:R-:W-:Y:S01]  /*193d0*/  BPT.TRAP 0x1 ;  /* 0x000000040000795c */ /* 0x000fe20000300000 */
.L_x_1598:
        /* <DEDUP_REMOVED lines=8> */
.L_x_1600:
[----:B------:R-:W-:Y:S05]  /*19460*/  BSYNC B2 ;  /* 0x0000000000027941 */ /* 0x000fea0003800000 */
.L_x_1599:
[----:B01----:R-:W-:Y:S01]  /*19470*/  IMAD.MOV.U32 R2, RZ, RZ, R156 ;  /* 0x000000ffff027224 */ /* 0x003fe200078e009c */
[----:B------:R-:W-:Y:S01]  /*19480*/  R2UR UR12, R214 ;  /* 0x00000000d60c72ca */ /* 0x000fe200000e0000 */
[----:B------:R-:W-:Y:S01]  /*19490*/  VIADD R152, R156, 0x6 ;  /* 0x000000069c987836 */ /* 0x000fe20000000000 */
[----:B------:R-:W-:Y:S01]  /*194a0*/  R2UR UR13, R215 ;  /* 0x00000000d70d72ca */ /* 0x000fe200000e0000 */
[----:B------:R-:W-:Y:S01]  /*194b0*/  IMAD.MOV.U32 R3, RZ, RZ, 0x40000040 ;  /* 0x40000040ff037424 */ /* 0x000fe200078e00ff */
[----:B------:R-:W-:Y:S01]  /*194c0*/  R2UR UR6, R2 ;  /* 0x00000000020672ca */ /* 0x000fe200000e0000 */
[----:B------:R-:W-:Y:S01]  /*194d0*/  IMAD.MOV.U32 R2, RZ, RZ, R153 ;  /* 0x000000ffff027224 */ /* 0x000fe200078e0099 */
[----:B------:R-:W-:Y:S01]  /*194e0*/  R2UR UR10, R152 ;  /* 0x00000000980a72ca */ /* 0x000fe200000e0000 */
[----:B------:R-:W-:Y:S01]  /*194f0*/  IMAD.MOV.U32 R153, RZ, RZ, 0x40000040 ;  /* 0x40000040ff997424 */ /* 0x000fe200078e00ff */
[----:B------:R-:W-:Y:S01]  /*19500*/  R2UR UR5, R3 ;  /* 0x00000000030572ca */ /* 0x000fe200000e0000 */
[----:B------:R-:W-:Y:S01]  /*19510*/  VIADD R154, R156, 0x204 ;  /* 0x000002049c9a7836 */ /* 0x000fe20000000000 */
[----:B------:R-:W-:Y:S01]  /*19520*/  R2UR UR4, R2 ;  /* 0x00000000020472ca */ /* 0x000fe200000e0000 */
[----:B------:R-:W-:Y:S01]  /*19530*/  IMAD.MOV.U32 R2, RZ, RZ, R4 ;  /* 0x000000ffff027224 */ /* 0x000fe200078e0004 */
[----:B------:R-:W-:Y:S01]  /*19540*/  R2UR UR11, R153 ;  /* 0x00000000990b72ca */ /* 0x000fe200000e0000 */
[----:B------:R-:W-:Y:S01]  /*19550*/  VIADD R152, R156, 0x202 ;  /* 0x000002029c987836 */ /* 0x000fe20000000000 */
        /* <DEDUP_REMOVED lines=12> */
[----:B------:R-:W-:Y:S01]  /*19620*/  MOV R235, UR11 ;  /* 0x0000000b00eb7c02 */ /* 0x000fe20008000f00 */
[----:B------:R-:W-:Y:S01]  /*19630*/  UMOV UR11, UR5 ;  /* 0x00000005000b7c82 */ /* 0x000fe20008000000 */
[----:B------:R-:W-:Y:S01]  /*19640*/  R2UR UR26, R2 ;  /* 0x00000000021a72ca */ /* 0x000fe200000e0000 */
[----:B------:R-:W-:Y:S01]  /*19650*/  VIADD R2, R156, 0x404 ;  /* 0x000004049c027836 */ /* 0x000fe20000000000 */
[----:B------:R-:W-:Y:S01]  /*19660*/  R2UR UR7, R3 ;  /* 0x00000000030772ca */ /* 0x000fe200000e0000 */
[----:B------:R-:W-:Y:S01]  /*19670*/  IMAD.MOV.U32 R155, RZ, RZ, 0x40000040 ;  /* 0x40000040ff9b7424 */ /* 0x000fe200078e00ff */
[----:B------:R-:W-:Y:S01]  /*19680*/  R2UR UR34, R152 ;  /* 0x00000000982272ca */ /* 0x000fe200000e0000 */
[----:B------:R-:W-:Y:S01]  /*19690*/  VIADD R152, R156, 0x604 ;  /* 0x000006049c987836 */ /* 0x000fe20000000000 */
[----:B------:R-:W-:Y:S01]  /*196a0*/  R2UR UR38, R2 ;  /* 0x00000000022672ca */ /* 0x000fe200000e0000 */
[----:B------:R-:W-:Y:S01]  /*196b0*/  VIADD R2, R156, 0x600 ;  /* 0x000006009c027836 */ /* 0x000fe20000000000 */
[----:B------:R-:W-:Y:S01]  /*196c0*/  R2UR UR42, R154 ;  /* 0x000000009a2a72ca */ /* 0x000fe200000e0000 */
[----:B------:R-:W-:Y:S01]  /*196d0*/  VIADD R154, R156, 0x602 ;  /* 0x000006029c9a7836 */ /* 0x000fe20000000000 */
[----:B------:R-:W-:Y:S01]  /*196e0*/  R2UR UR4, R6 ;  /* 0x00000000060472ca */ /* 0x000fe200000e0000 */
[-C--:B------:R-:W-:Y:S01]  /*196f0*/  FMUL.FTZ R24, R24, R23.reuse ;  /* 0x0000001718187220 */ /* 0x080fe20000410000 */
[----:B------:R-:W-:Y:S01]  /*19700*/  R2UR UR5, R7 ;  /* 0x00000000070572ca */ /* 0x000fe200000e0000 */
[-C--:B------:R-:W-:Y:S01]  /*19710*/  FMUL.FTZ R25, R25, R23.reuse ;  /* 0x0000001719197220 */ /* 0x080fe20000410000 */
[----:B------:R-:W-:Y:S01]  /*19720*/  R2UR UR46, R2 ;  /* 0x00000000022e72ca */ /* 0x000fe200000e0000 */
[----:B------:R-:W-:Y:S01]  /*19730*/  VIADD R2, R156, 0x606 ;  /* 0x000006069c027836 */ /* 0x000fe20000000000 */
        /* <DEDUP_REMOVED lines=26> */
[----:B------:R-:W-:Y:S01]  /*198e0*/  R2UR UR8, R222 ;  /* 0x00000000de0872ca */ /* 0x000fe200000e0000 */
[-C--:B------:R-:W-:Y:S01]  /*198f0*/  FMUL.FTZ R49, R49, R23.reuse ;  /* 0x0000001731317220 */ /* 0x080fe20000410000 */
[----:B------:R-:W-:Y:S01]  /*19900*/  R2UR UR4, R220 ;  /* 0x00000000dc0472ca */ /* 0x000fe200000e0000 */
[-C--:B------:R-:W-:Y:S01]  /*19910*/  FMUL.FTZ R52, R52, R23.reuse ;  /* 0x0000001734347220 */ /* 0x080fe20000410000 */
[----:B------:R-:W-:Y:S01]  /*19920*/  R2UR UR5, R221 ;  /* 0x00000000dd0572ca */ /* 0x000fe200000e0000 */
[-C--:B------:R-:W-:Y:S01]  /*19930*/  FMUL.FTZ R53, R53, R23.reuse ;  /* 0x0000001735357220 */ /* 0x080fe20000410000 */
        /* <DEDUP_REMOVED lines=77> */
[-C--:B------:R-:W-:Y:S01]  /*19e10*/  FMUL.FTZ R145, R145, R23.reuse ;  /* 0x0000001791917220 */ /* 0x080fe20000410000 */
[----:B------:R-:W-:Y:S01]  /*19e20*/  R2UR UR10, R4 ;  /* 0x00000000040a72ca */ /* 0x000fe200000e0000 */
[-C--:B------:R-:W-:Y:S01]  /*19e30*/  FMUL.FTZ R148, R148, R23.reuse ;  /* 0x0000001794947220 */ /* 0x080fe20000410000 */
[----:B------:R-:W-:Y:S01]  /*19e40*/  R2UR UR8, R216 ;  /* 0x00000000d80872ca */ /* 0x000fe200000e0000 */
[----:B------:R-:W-:Y:S01]  /*19e50*/  FMUL.FTZ R149, R149, R23 ;  /* 0x0000001795957220 */ /* 0x000fe20000410000 */
        /* <DEDUP_REMOVED lines=110> */
.L_x_1602:
[----:B------:R-:W-:Y:S01]  /*1a540*/  SHF.L.U32 R0, R232, 0x1f, RZ ;  /* 0x0000001fe8007819 */ /* 0x000fe200000006ff */
[----:B------:R-:W-:-:S04]  /*1a550*/  IMAD R232, R5, 0x8, R16 ;  /* 0x0000000805e87824 */ /* 0x000fc800078e0210 */
[----:B------:R0:W1:Y:S01]  /*1a560*/  SYNCS.PHASECHK.TRANS64.TRYWAIT P2, [R232+URZ+0x30850], R0 ;  /* 0x03085000e80075a7 */ /* 0x000062000804017f */
[----:B------:R-:W-:Y:S05]  /*1a570*/  @!P0 BRA `(.L_x_1603) ;  /* 0x0000000000048947 */ /* 0x000fea0003800000 */
[----:B------:R-:W-:Y:S01]  /*1a580*/  BPT.TRAP 0x1 ;  /* 0x000000040000795c */ /* 0x000fe20000300000 */
.L_x_1603:
[----:B------:R-:W-:Y:S04]  /*1a590*/  BSSY B2, `(.L_x_1604) ;  /* 0x0000004000027945 */ /* 0x000fe80003800000 */
[----:B-1----:R-:W-:Y:S05]  /*1a5a0*/  @P2 BRA `(.L_x_1605) ;  /* 0x0000000000082947 */ /* 0x002fea0003800000 */
[----:B------:R-:W1:Y:S02]  /*1a5b0*/  SYNCS.PHASECHK.TRANS64.TRYWAIT P2, [R232+URZ+0x30850], R0 ;  /* 0x03085000e80075a7 */ /* 0x000e64000804017f */
[----:B-1----:R-:W-:Y:S05]  /*1a5c0*/  @!P2 BRA `(.L_x_1606) ;  /* 0x0000010400cca947 */ /* 0x002fea0003800000 */
.L_x_1605:
[----:B------:R-:W-:Y:S05]  /*1a5d0*/  BSYNC B2 ;  /* 0x0000000000027941 */ /* 0x000fea0003800000 */
.L_x_1604:
[----:B01----:R-:W-:Y:S01]  /*1a5e0*/  VIADD R0, R16, 0x400 ;  /* 0x0000040010007836 */ /* 0x003fe20000000000 */
[----:B------:R-:W2:Y:S01]  /*1a5f0*/  LDL R235, [R1] ;  /* 0x0000000001eb7983 */ /* 0x000ea20000100800 */
[----:B------:R-:W-:Y:S01]  /*1a600*/  IMAD.MOV.U32 R3, RZ, RZ, 0x40000040 ;  /* 0x40000040ff037424 */ /* 0x000fe200078e00ff */
[----:B------:R-:W-:Y:S01]  /*1a610*/  WARPGROUP.ARRIVE ;  /* 0x00000000000079c5 */ /* 0x000fe20000000000 */
[----:B------:R-:W-:Y:S01]  /*1a620*/  ULDC UR4, c[0x0][0x9d8] ;  /* 0x0002760000047ab9 */ /* 0x000fe20000000800 */
[----:B------:R-:W-:Y:S01]  /*1a630*/  SHF.R.U32.HI R0, RZ, 0x4, R0 ;  /* 0x00000004ff007819 */ /* 0x000fe20000011600 */
[----:B------:R-:W-:Y:S01]  /*1a640*/  FMUL.FTZ R162, R162, UR4 ;  /* 0x00000004a2a27c20 */ /* 0x000fe20008410000 */
[----:B------:R-:W-:Y:S01]  /*1a650*/  R2UR UR7, R3 ;  /* 0x00000000030772ca */ /* 0x000fe200000e0000 */
[----:B------:R-:W-:Y:S01]  /*1a660*/  IMAD.MOV.U32 R3, RZ, RZ, 0x40000040 ;  /* 0x40000040ff037424 */ /* 0x000fe200078e00ff */
[----:B------:R-:W-:Y:S01]  /*1a670*/  LOP3.LUT R0, R0, 0x3fff, RZ, 0xc0, !PT ;  /* 0x00003fff00007812 */ /* 0x000fe200078ec0ff */
[----:B------:R-:W-:Y:S01]  /*1a680*/  FMUL.FTZ R163, R163, UR4 ;  /* 0x00000004a3a37c20 */ /* 0x000fe20008410000 */
[----:B------:R-:W-:Y:S01]  /*1a690*/  FMUL.FTZ R166, R166, UR4 ;  /* 0x00000004a6a67c20 */ /* 0x000fe20008410000 */
[----:B------:R-:W-:Y:S01]  /*1a6a0*/  MUFU.TANH R162, R162 ;  /* 0x000000a200a27308 */ /* 0x000fe20000002400 */
[----:B------:R-:W-:Y:S01]  /*1a6b0*/  LOP3.LUT R0, R0, 0x2000000, RZ, 0xfc, !PT ;  /* 0x0200000000007812 */ /* 0x000fe200078efcff */
[----:B------:R-:W-:Y:S01]  /*1a6c0*/  FMUL.FTZ R167, R167, UR4 ;  /* 0x00000004a7a77c20 */ /* 0x000fe20008410000 */
[----:B------:R-:W-:Y:S01]  /*1a6d0*/  FMUL.FTZ R170, R170, UR4 ;  /* 0x00000004aaaa7c20 */ /* 0x000fe20008410000 */
[----:B------:R-:W-:Y:S01]  /*1a6e0*/  FMUL.FTZ R171, R171, UR4 ;  /* 0x00000004abab7c20 */ /* 0x000fe20008410000 */
[----:B------:R-:W-:Y:S01]  /*1a6f0*/  FMUL.FTZ R174, R174, UR4 ;  /* 0x00000004aeae7c20 */ /* 0x000fe20008410000 */
[----:B------:R-:W-:-:S02]  /*1a700*/  IMAD R2, R5, 0x800, R0 ;  /* 0x0000080005027824 */ /* 0x000fc400078e0200 */
[----:B------:R-:W-:Y:S01]  /*1a710*/  FMUL.FTZ R0, R152, UR4 ;  /* 0x0000000498007c20 */ /* 0x000fe20008410000 */
[----:B------:R-:W-:Y:S02]  /*1a720*/  IMAD.MOV.U32 R5, RZ, RZ, 0x40000040 ;  /* 0x40000040ff057424 */ /* 0x000fe400078e00ff */
[----:B------:R-:W-:Y:S01]  /*1a730*/  FMUL.FTZ R152, R155, UR4 ;  /* 0x000000049b987c20 */ /* 0x000fe20008410000 */
[C---:B------:R-:W-:Y:S01]  /*1a740*/  VIADD R4, R2.reuse, 0x80 ;  /* 0x0000008002047836 */ /* 0x040fe20000000000 */
[----:B------:R-:W-:Y:S01]  /*1a750*/  R2UR UR6, R2 ;  /* 0x00000000020672ca */ /* 0x000fe200000e0000 */
[----:B------:R-:W-:Y:S01]  /*1a760*/  FMUL.FTZ R155, R157, UR4 ;  /* 0x000000049d9b7c20 */ /* 0x000fe20008410000 */
[----:B------:R-:W-:Y:S01]  /*1a770*/  MUFU.TANH R0, R0 ;  /* 0x0000000000007308 */ /* 0x000fe20000002400 */
[----:B------:R-:W-:Y:S01]  /*1a780*/  FMUL.FTZ R157, R160, UR4 ;  /* 0x00000004a09d7c20 */ /* 0x000fe20008410000 */
[----:B------:R-:W-:Y:S01]  /*1a790*/  FMUL.FTZ R160, R165, UR4 ;  /* 0x00000004a5a07c20 */ /* 0x000fe20008410000 */
[----:B------:R-:W-:Y:S01]  /*1a7a0*/  FMUL.FTZ R165, R172, UR4 ;  /* 0x00000004aca57c20 */ /* 0x000fe20008410000 */
[----:B------:R-:W-:Y:S01]  /*1a7b0*/  FMUL.FTZ R172, R180, UR4 ;  /* 0x00000004b4ac7c20 */ /* 0x000fe20008410000 */
[----:B------:R-:W-:Y:S01]  /*1a7c0*/  FMUL.FTZ R175, R175, UR4 ;  /* 0x00000004afaf7c20 */ /* 0x000fe20008410000 */
[----:B------:R-:W-:Y:S01]  /*1a7d0*/  FMUL.FTZ R180, R183, UR4 ;  /* 0x00000004b7b47c20 */ /* 0x000fe20008410000 */
[----:B------:R-:W-:Y:S01]  /*1a7e0*/  @!P1 VIADD R232, R232, 0x30860 ;  /* 0x00030860e8e89836 */ /* 0x000fe20000000000 */
[----:B------:R-:W-:Y:S03]  /*1a7f0*/  MUFU.TANH R155, R155 ;  /* 0x0000009b009b7308 */ /* 0x000fe60000002400 */
[----:B------:R-:W-:Y:S01]  /*1a800*/  HGMMA.64x256x16.F32.BF16 R24, R196, gdesc[UR4].tnspB, R24, gsb0 ;  /* 0x43e00004c4187df0 */ /* 0x000fe20008001818 */
[----:B------:R-:W-:Y:S01]  /*1a810*/  R2UR UR6, R4 ;  /* 0x00000000040672ca */ /* 0x000fe200000e0000 */
[C---:B------:R-:W-:Y:S01]  /*1a820*/  VIADD R4, R2.reuse, 0x100 ;  /* 0x0000010002047836 */ /* 0x040fe20000000000 */
[----:B------:R-:W-:Y:S01]  /*1a830*/  R2UR UR7, R5 ;  /* 0x00000000050772ca */ /* 0x000fe200000e0000 */
[----:B------:R-:W-:Y:S01]  /*1a840*/  IMAD.MOV.U32 R5, RZ, RZ, 0x40000040 ;  /* 0x40000040ff057424 */ /* 0x000fe200078e00ff */
[----:B------:R-:W-:Y:S01]  /*1a850*/  MUFU.TANH R157, R157 ;  /* 0x0000009d009d7308 */ /* 0x000fe20000002400 */
[----:B------:R-:W-:Y:S01]  /*1a860*/  VIADD R2, R2, 0x180 ;  /* 0x0000018002027836 */ /* 0x000fe20000000000 */
        /* <DEDUP_REMOVED lines=13> */
[C---:B--2---:R-:W-:Y:S01]  /*1a940*/  ISETP.GT.AND P2, PT, R231.reuse, R235, PT ;  /* 0x000000ebe700720c */ /* 0x044fe20003f44270 */
[----:B------:R-:W-:Y:S01]  /*1a950*/  VIADD R231, R231, 0xffffffff ;  /* 0xffffffffe7e77836 */ /* 0x000fe20000000000 */
[----:B------:R-:W-:-:S02]  /*1a960*/  WARPGROUP.DEPBAR.LE gsb0, 0x0 ;  /* 0x00008000000079c5 */ /* 0x000fc40000010000 */
[----:B------:R-:W-:-:S06]  /*1a970*/  WARPGROUP.ARRIVE ;  /* 0x00000000000079c5 */ /* 0x000fcc0000000000 */
        /* <DEDUP_REMOVED lines=21> */
[----:B------:R-:W-:-:S03]  /*1aad0*/  ULDC UR4, c[0x0][0x988] ;  /* 0x0002620000047ab9 */ /* 0x000fc60000000800 */
        /* <DEDUP_REMOVED lines=8> */
[----:B------:R-:W0:Y:S08]  /*1ab60*/  MUFU.TANH R5, R5 ;  /* 0x0000000500057308 */ /* 0x000e300000002400 */
[----:B------:R-:W1:Y:S08]  /*1ab70*/  MUFU.TANH R153, R153 ;  /* 0x0000009900997308 */ /* 0x000e700000002400 */
[----:B------:R-:W2:Y:S01]  /*1ab80*/  MUFU.TANH R156, R156 ;  /* 0x0000009c009c7308 */ /* 0x000ea20000002400 */
[----:B0-----:R-:W-:-:S04]  /*1ab90*/  FMNMX.FTZ R23, R5, R230, !PT ;  /* 0x000000e605177209 */ /* 0x001fc80007810000 */
[----:B------:R-:W-:-:S03]  /*1aba0*/  FMNMX.FTZ R23, R152, R23, !PT ;  /* 0x0000001798177209 */ /* 0x000fc60007810000 */
[----:B------:R-:W0:Y:S01]  /*1abb0*/  MUFU.TANH R177, R177 ;  /* 0x000000b100b17308 */ /* 0x000e220000002400 */
[----:B-1----:R-:W-:-:S07]  /*1abc0*/  FMNMX.FTZ R23, R153, R23, !PT ;  /* 0x0000001799177209 */ /* 0x002fce0007810000 */
[----:B------:R-:W1:Y:S01]  /*1abd0*/  MUFU.TANH R178, R178 ;  /* 0x000000b200b27308 */ /* 0x000e620000002400 */
[----:B--2---:R-:W-:-:S04]  /*1abe0*/  FMNMX.FTZ R23, R156, R23, !PT ;  /* 0x000000179c177209 */ /* 0x004fc80007810000 */
[----:B------:R-:W-:-:S03]  /*1abf0*/  FMNMX.FTZ R23, R162, R23, !PT ;  /* 0x00000017a2177209 */ /* 0x000fc60007810000 */
[----:B------:R-:W2:Y:S01]  /*1ac00*/  MUFU.TANH R179, R179 ;  /* 0x000000b300b37308 */ /* 0x000ea20000002400 */
[----:B------:R-:W-:-:S04]  /*1ac10*/  FMNMX.FTZ R23, R163, R23, !PT ;  /* 0x00000017a3177209 */ /* 0x000fc80007810000 */
[----:B------:R-:W-:-:S04]  /*1ac20*/  FMNMX.FTZ R23, R166, R23, !PT ;  /* 0x00000017a6177209 */ /* 0x000fc80007810000 */
[----:B------:R-:W-:-:S04]  /*1ac30*/  FMNMX.FTZ R182, R167, R23, !PT ;  /* 0x00000017a7b67209 */ /* 0x000fc80007810000 */
[----:B------:R-:W-:-:S04]  /*1ac40*/  FMNMX.FTZ R182, R170, R182, !PT ;  /* 0x000000b6aab67209 */ /* 0x000fc80007810000 */
[----:B------:R-:W-:-:S04]  /*1ac50*/  FMNMX.FTZ R182, R171, R182, !PT ;  /* 0x000000b6abb67209 */ /* 0x000fc80007810000 */
[----:B------:R-:W-:-:S04]  /*1ac60*/  FMNMX.FTZ R182, R174, R182, !PT ;  /* 0x000000b6aeb67209 */ /* 0x000fc80007810000 */
[----:B------:R-:W-:-:S04]  /*1ac70*/  FMNMX.FTZ R182, R175, R182, !PT ;  /* 0x000000b6afb67209 */ /* 0x000fc80007810000 */
[----:B0-----:R-:W-:-:S04]  /*1ac80*/  FMNMX.FTZ R182, R177, R182, !PT ;  /* 0x000000b6b1b67209 */ /* 0x001fc80007810000 */
[----:B-1----:R-:W-:Y:S01]  /*1ac90*/  FMNMX.FTZ R182, R178, R182, !PT ;  /* 0x000000b6b2b67209 */ /* 0x002fe20007810000 */
[----:B------:R-:W-:Y:S02]  /*1aca0*/  WARPGROUP.DEPBAR.LE gsb0, 0x0 ;  /* 0x00008000000079c5 */ /* 0x000fe40000010000 */
[----:B------:R-:W-:-:S06]  /*1acb0*/  WARPGROUP.ARRIVE ;  /* 0x00000000000079c5 */ /* 0x000fcc0000000000 */
[----:B------:R-:W-:Y:S01]  /*1acc0*/  HGMMA.64x256x16.F32.BF16 R24, R188, gdesc[UR4].tnspB, R24, gsb0 ;  /* 0x43e00004bc187df0 */ /* 0x000fe20008001818 */
[----:B------:R-:W-:Y:S02]  /*1acd0*/  R2UR UR6, R2 ;  /* 0x00000000020672ca */ /* 0x000fe400000e0000 */
[----:B------:R-:W-:Y:S02]  /*1ace0*/  FMNMX.FTZ R2, R0, R229, !PT ;  /* 0x000000e500027209 */ /* 0x000fe40007810000 */
[----:B------:R-:W-:Y:S02]  /*1acf0*/  R2UR UR7, R3 ;  /* 0x00000000030772ca */ /* 0x000fe400000e0000 */
        /* <DEDUP_REMOVED lines=18> */
[----:B0-----:R-:W-:Y:S01]  /*1ae20*/  FMNMX.FTZ R3, R3, R2, !PT ;  /* 0x0000000203037209 */ /* 0x001fe20007810000 */
[----:B------:R-:W-:-:S04]  /*1ae30*/  IMAD.U32 R2, RZ, RZ, UR4 ;  /* 0x00000004ff027e24 */ /* 0x000fc8000f8e00ff */
[----:B------:R-:W-:Y:S01]  /*1ae40*/  FADD.FTZ R181, -R3, R229 ;  /* 0x000000e503b57221 */ /* 0x000fe20000010100 */
[----:B------:R-:W-:-:S03]  /*1ae50*/  IMAD.MOV.U32 R229, RZ, RZ, R3 ;  /* 0x000000ffffe57224 */ /* 0x000fc600078e0003 */
[----:B------:R-:W-:-:S04]  /*1ae60*/  FMUL.FTZ R181, R181, R2 ;  /* 0x00000002b5b57220 */ /* 0x000fc80000410000 */
[----:B------:R0:W-:Y:S02]  /*1ae70*/  MUFU.EX2 R23, R181 ;  /* 0x000000b500177308 */ /* 0x0001e40000000800 */
[----:B0-----:R-:W-:-:S04]  /*1ae80*/  FMUL.FTZ R181, R3, R2 ;  /* 0x0000000203b57220 */ /* 0x001fc80000410000 */
[--C-:B------:R-:W-:Y:S01]  /*1ae90*/  FFMA.FTZ R183, R0, R2, -R181.reuse ;  /* 0x0000000200b77223 */ /* 0x100fe200000108b5 */
[----:B--2---:R-:W-:Y:S01]  /*1aea0*/  FMNMX.FTZ R0, R179, R182, !PT ;  /* 0x000000b6b3007209 */ /* 0x004fe20007810000 */
[-CC-:B------:R-:W-:Y:S01]  /*1aeb0*/  FFMA.FTZ R196, R4, R2.reuse, -R181.reuse ;  /* 0x0000000204c47223 */ /* 0x180fe200000108b5 */
[-CC-:B------:R-:W-:Y:S01]  /*1aec0*/  FFMA.FTZ R198, R154, R2.reuse, -R181.reuse ;  /* 0x000000029ac67223 */ /* 0x180fe200000108b5 */
[--C-:B------:R-:W-:Y:S01]  /*1aed0*/  FFMA.FTZ R155, R155, R2, -R181.reuse ;  /* 0x000000029b9b7223 */ /* 0x100fe200000108b5 */
[----:B------:R-:W-:Y:S01]  /*1aee0*/  FMNMX.FTZ R0, R180, R0, !PT ;  /* 0x00000000b4007209 */ /* 0x000fe20007810000 */
[----:B------:R-:W0:Y:S01]  /*1aef0*/  MUFU.EX2 R183, R183 ;  /* 0x000000b700b77308 */ /* 0x000e220000000800 */
[-CC-:B------:R-:W-:Y:S01]  /*1af00*/  FFMA.FTZ R192, R157, R2.reuse, -R181.reuse ;  /* 0x000000029dc07223 */ /* 0x180fe200000108b5 */
[-CC-:B------:R-:W-:Y:S01]  /*1af10*/  FFMA.FTZ R154, R158, R2.reuse, -R181.reuse ;  /* 0x000000029e9a7223 */ /* 0x180fe200000108b5 */
[-CC-:B------:R-:W-:Y:S01]  /*1af20*/  FFMA.FTZ R157, R164, R2.reuse, -R181.reuse ;  /* 0x00000002a49d7223 */ /* 0x180fe200000108b5 */
[----:B------:R-:W1:Y:S01]  /*1af30*/  SHFL.BFLY PT, R4, R0, 0x2, 0x1f ;  /* 0x0c401f0000047f89 */ /* 0x000e6200000e0000 */
[-CC-:B------:R-:W-:Y:S01]  /*1af40*/  FFMA.FTZ R194, R159, R2.reuse, -R181.reuse ;  /* 0x000000029fc27223 */ /* 0x180fe200000108b5 */
[-CC-:B------:R-:W-:Y:S01]  /*1af50*/  FFMA.FTZ R158, R168, R2.reuse, -R181.reuse ;  /* 0x00000002a89e7223 */ /* 0x180fe200000108b5 */
[----:B------:R-:W-:Y:S01]  /*1af60*/  FFMA.FTZ R159, R173, R2, -R181 ;  /* 0x00000002ad9f7223 */ /* 0x000fe200000108b5 */
[----:B------:R-:W2:Y:S08]  /*1af70*/  MUFU.EX2 R196, R196 ;  /* 0x000000c400c47308 */ /* 0x000eb00000000800 */
[----:B------:R-:W3:Y:S01]  /*1af80*/  MUFU.EX2 R198, R198 ;  /* 0x000000c600c67308 */ /* 0x000ee20000000800 */
[----:B0-----:R-:W-:-:S07]  /*1af90*/  FFMA.FTZ R164, R23, R227, R183 ;  /* 0x000000e317a47223 */ /* 0x001fce00000100b7 */
[----:B------:R0:W4:Y:S01]  /*1afa0*/  MUFU.EX2 R182, R155 ;  /* 0x0000009b00b67308 */ /* 0x0001220000000800 */
[C---:B--2---:R-:W-:Y:S01]  /*1afb0*/  FADD.FTZ R164, R196.reuse, R164 ;  /* 0x000000a4c4a47221 */ /* 0x044fe20000010000 */
[----:B------:R-:W-:Y:S02]  /*1afc0*/  F2FP.BF16.F32.PACK_AB R196, R196, R183 ;  /* 0x000000b7c4c4723e */ /* 0x000fe400000010ff */
[----:B-1----:R-:W-:-:S04]  /*1afd0*/  FMNMX.FTZ R0, R0, R4, !PT ;  /* 0x0000000400007209 */ /* 0x002fc80007810000 */
[----:B------:R-:W1:Y:S01]  /*1afe0*/  MUFU.EX2 R192, R192 ;  /* 0x000000c000c07308 */ /* 0x000e620000000800 */
[----:B------:R-:W2:Y:S01]  /*1aff0*/  SHFL.BFLY PT, R4, R0, 0x1, 0x1f ;  /* 0x0c201f0000047f89 */ /* 0x000ea200000e0000 */
[-CC-:B0-----:R-:W-:Y:S01]  /*1b000*/  FFMA.FTZ R155, R160, R2.reuse, -R181.reuse ;  /* 0x00000002a09b7223 */ /* 0x181fe200000108b5 */
[----:B------:R-:W-:-:S05]  /*1b010*/  FFMA.FTZ R160, R176, R2, -R181 ;  /* 0x00000002b0a07223 */ /* 0x000fca00000108b5 */
[----:B------:R-:W0:Y:S08]  /*1b020*/  MUFU.EX2 R154, R154 ;  /* 0x0000009a009a7308 */ /* 0x000e300000000800 */
[----:B------:R-:W-:Y:S08]  /*1b030*/  MUFU.EX2 R194, R194 ;  /* 0x000000c200c27308 */ /* 0x000ff00000000800 */
[----:B------:R-:W-:Y:S01]  /*1b040*/  MUFU.EX2 R155, R155 ;  /* 0x0000009b009b7308 */ /* 0x000fe20000000800 */
[----:B--2---:R-:W-:-:S05]  /*1b050*/  FMNMX.FTZ R4, R0, R4, !PT ;  /* 0x0000000400047209 */ /* 0x004fca0007810000 */
[----:B------:R-:W-:Y:S01]  /*1b060*/  FADD.FTZ R0, -R4, R230 ;  /* 0x000000e604007221 */ /* 0x000fe20000010100 */
[----:B------:R-:W-:Y:S01]  /*1b070*/  IMAD.MOV.U32 R230, RZ, RZ, R4 ;  /* 0x000000ffffe67224 */ /* 0x000fe200078e0004 */
[----:B------:R-:W-:Y:S02]  /*1b080*/  MUFU.EX2 R157, R157 ;  /* 0x0000009d009d7308 */ /* 0x000fe40000000800 */
[----:B------:R-:W-:-:S06]  /*1b090*/  FMUL.FTZ R0, R0, R2 ;  /* 0x0000000200007220 */ /* 0x000fcc0000410000 */
[----:B------:R-:W-:Y:S08]  /*1b0a0*/  MUFU.EX2 R0, R0 ;  /* 0x0000000000007308 */ /* 0x000ff00000000800 */
[----:B------:R-:W-:Y:S08]  /*1b0b0*/  MUFU.EX2 R158, R158 ;  /* 0x0000009e009e7308 */ /* 0x000ff00000000800 */
[----:B------:R-:W-:Y:S08]  /*1b0c0*/  MUFU.EX2 R159, R159 ;  /* 0x0000009f009f7308 */ /* 0x000ff00000000800 */
[----:B------:R-:W-:Y:S01]  /*1b0d0*/  MUFU.EX2 R160, R160 ;  /* 0x000000a000a07308 */ /* 0x000fe20000000800 */
[----:B------:R-:W-:-:S02]  /*1b0e0*/  WARPGROUP.DEPBAR.LE gsb0, 0x0 ;  /* 0x00008000000079c5 */ /* 0x000fc40000010000 */
[----:B------:R-:W-:Y:S01]  /*1b0f0*/  WARPGROUP.ARRIVE ;  /* 0x00000000000079c5 */ /* 0x000fe20000000000 */
[-CC-:B------:R-:W-:Y:S01]  /*1b100*/  FFMA.FTZ R188, R161, R2.reuse, -R181.reuse ;  /* 0x00000002a1bc7223 */ /* 0x180fe200000108b5 */
[-C--:B------:R-:W-:Y:S01]  /*1b110*/  FMUL.FTZ R161, R4, R2.reuse ;  /* 0x0000000204a17220 */ /* 0x080fe20000410000 */
[----:B------:R-:W-:Y:S01]  /*1b120*/  FFMA.FTZ R190, R165, R2, -R181 ;  /* 0x00000002a5be7223 */ /* 0x000fe200000108b5 */
[----:B---3--:R-:W-:Y:S01]  /*1b130*/  FADD.FTZ R165, R198, R164 ;  /* 0x000000a4c6a57221 */ /* 0x008fe20000010000 */
[----:B----4-:R-:W-:Y:S01]  /*1b140*/  F2FP.BF16.F32.PACK_AB R198, R182, R198 ;  /* 0x000000c6b6c6723e */ /* 0x010fe200000010ff */
[----:B------:R-:W-:Y:S01]  /*1b150*/  HGMMA.64x256x16.F32.BF16 R24, R184, gdesc[UR4].tnspB, R24, gsb0 ;  /* 0x43e00004b8187df0 */ /* 0x000fe20008001818 */
[-CC-:B------:R-:W-:Y:S01]  /*1b160*/  FFMA.FTZ R197, R5, R2.reuse, -R161.reuse ;  /* 0x0000000205c57223 */ /* 0x180fe200000108a1 */
[-CC-:B------:R-:W-:Y:S01]  /*1b170*/  FFMA.FTZ R5, R152, R2.reuse, -R161.reuse ;  /* 0x0000000298057223 */ /* 0x180fe200000108a1 */
[-CC-:B------:R-:W-:Y:S01]  /*1b180*/  FFMA.FTZ R199, R153, R2.reuse, -R161.reuse ;  /* 0x0000000299c77223 */ /* 0x180fe200000108a1 */
[----:B------:R-:W-:Y:S01]  /*1b190*/  FFMA.FTZ R152, R156, R2, -R161 ;  /* 0x000000029c987223 */ /* 0x000fe200000108a1 */
[----:B------:R-:W-:-:S02]  /*1b1a0*/  @!P1 IMAD R153, R22, 0x8, R16 ;  /* 0x0000000816999824 */ /* 0x000fc400078e0210 */
[-CC-:B------:R-:W-:Y:S01]  /*1b1b0*/  FFMA.FTZ R193, R162, R2.reuse, -R161.reuse ;  /* 0x00000002a2c17223 */ /* 0x180fe200000108a1 */
[----:B------:R-:W2:Y:S01]  /*1b1c0*/  MUFU.EX2 R197, R197 ;  /* 0x000000c500c57308 */ /* 0x000ea20000000800 */
[-CC-:B------:R-:W-:Y:S01]  /*1b1d0*/  FFMA.FTZ R163, R163, R2.reuse, -R161.reuse ;  /* 0x00000002a3a37223 */ /* 0x180fe200000108a1 */
[----:B------:R-:W-:Y:S02]  /*1b1e0*/  @!P1 VIADD R156, R153, 0x30840 ;  /* 0x00030840999c9836 */ /* 0x000fe40000000000 */
[-CC-:B------:R-:W-:Y:S01]  /*1b1f0*/  FFMA.FTZ R195, R166, R2.reuse, -R161.reuse ;  /* 0x00000002a6c37223 */ /* 0x180fe200000108a1 */
[-C--:B------:R-:W-:Y:S01]  /*1b200*/  FFMA.FTZ R189, R170, R2.reuse, -R161 ;  /* 0x00000002aabd7223 */ /* 0x080fe200000108a1 */
[----:B------:R-:W-:Y:S01]  /*1b210*/  FADD.FTZ R165, R182, R165 ;  /* 0x000000a5b6a57221 */ /* 0x000fe20000010000 */
[-C--:B------:R-:W-:Y:S01]  /*1b220*/  FFMA.FTZ R162, R171, R2.reuse, -R161 ;  /* 0x00000002aba27223 */ /* 0x080fe200000108a1 */
[----:B------:R-:W-:Y:S01]  /*1b230*/  @!P1 PRMT R156, RZ, 0x654, R156 ;  /* 0x00000654ff9c9816 */ /* 0x000fe2000000009c */
[----:B------:R-:W3:Y:S01]  /*1b240*/  MUFU.EX2 R5, R5 ;  /* 0x0000000500057308 */ /* 0x000ee20000000800 */
[----:B-1----:R-:W-:Y:S01]  /*1b250*/  FADD.FTZ R166, R192, R165 ;  /* 0x000000a5c0a67221 */ /* 0x002fe20000010000 */
[-CC-:B------:R-:W-:Y:S01]  /*1b260*/  FFMA.FTZ R191, R174, R2.reuse, -R161.reuse ;  /* 0x00000002aebf7223 */ /* 0x180fe200000108a1 */
[-CC-:B------:R-:W-:Y:S01]  /*1b270*/  FFMA.FTZ R178, R178, R2.reuse, -R161.reuse ;  /* 0x00000002b2b27223 */ /* 0x180fe200000108a1 */
[----:B------:R-:W-:Y:S01]  /*1b280*/  FFMA.FTZ R179, R179, R2, -R161 ;  /* 0x00000002b3b37223 */ /* 0x000fe200000108a1 */
[----:B0-----:R-:W-:-:S03]  /*1b290*/  F2FP.BF16.F32.PACK_AB R192, R154, R192 ;  /* 0x000000c09ac0723e */ /* 0x001fc600000010ff */
[----:B------:R-:W0:Y:S01]  /*1b2a0*/  MUFU.EX2 R199, R199 ;  /* 0x000000c700c77308 */ /* 0x000e220000000800 */
[----:B--2---:R-:W-:-:S07]  /*1b2b0*/  FFMA.FTZ R226, R0, R226, R197 ;  /* 0x000000e200e27223 */ /* 0x004fce00000100c5 */
[----:B------:R-:W1:Y:S01]  /*1b2c0*/  MUFU.EX2 R152, R152 ;  /* 0x0000009800987308 */ /* 0x000e620000000800 */
[C---:B---3--:R-:W-:Y:S01]  /*1b2d0*/  FADD.FTZ R226, R5.reuse, R226 ;  /* 0x000000e205e27221 */ /* 0x048fe20000010000 */
[----:B------:R-:W-:Y:S01]  /*1b2e0*/  F2FP.BF16.F32.PACK_AB R197, R5, R197 ;  /* 0x000000c505c5723e */ /* 0x000fe200000010ff */
[----:B------:R-:W-:-:S05]  /*1b2f0*/  IMAD.MOV.U32 R5, RZ, RZ, R22 ;  /* 0x000000ffff057224 */ /* 0x000fca00078e0016 */
[----:B------:R-:W2:Y:S01]  /*1b300*/  MUFU.EX2 R193, R193 ;  /* 0x000000c100c17308 */ /* 0x000ea20000000800 */
[----:B0-----:R-:W-:-:S07]  /*1b310*/  FADD.FTZ R164, R199, R226 ;  /* 0x000000e2c7a47221 */ /* 0x001fce0000010000 */
[----:B------:R0:W3:Y:S01]  /*1b320*/  MUFU.EX2 R153, R163 ;  /* 0x000000a300997308 */ /* 0x0000e20000000800 */
[C---:B-1----:R-:W-:Y:S01]  /*1b330*/  FADD.FTZ R164, R152.reuse, R164 ;  /* 0x000000a498a47221 */ /* 0x042fe20000010000 */
[----:B------:R-:W-:-:S06]  /*1b340*/  F2FP.BF16.F32.PACK_AB R199, R152, R199 ;  /* 0x000000c798c7723e */ /* 0x000fcc00000010ff */
[----:B------:R-:W1:Y:S01]  /*1b350*/  MUFU.EX2 R195, R195 ;  /* 0x000000c300c37308 */ /* 0x000e620000000800 */
[----:B--2---:R-:W-:Y:S01]  /*1b360*/  FADD.FTZ R165, R193, R164 ;  /* 0x000000a4c1a57221 */ /* 0x004fe20000010000 */
[----:B------:R-:W-:Y:S01]  /*1b370*/  FADD.FTZ R164, R154, R166 ;  /* 0x000000a69aa47221 */ /* 0x000fe20000010000 */
[----:B0-----:R-:W-:-:S03]  /*1b380*/  FFMA.FTZ R163, R175, R2, -R161 ;  /* 0x00000002afa37223 */ /* 0x001fc600000108a1 */
[----:B------:R-:W-:Y:S01]  /*1b390*/  FADD.FTZ R164, R194, R164 ;  /* 0x000000a4c2a47221 */ /* 0x000fe20000010000 */
[----:B------:R-:W-:Y:S01]  /*1b3a0*/  F2FP.BF16.F32.PACK_AB R194, R155, R194 ;  /* 0x000000c29bc2723e */ /* 0x000fe200000010ff */
[----:B------:R-:W0:Y:S01]  /*1b3b0*/  MUFU.EX2 R188, R188 ;  /* 0x000000bc00bc7308 */ /* 0x000e220000000800 */
[----:B---3--:R-:W-:Y:S01]  /*1b3c0*/  FADD.FTZ R165, R153, R165 ;  /* 0x000000a599a57221 */ /* 0x008fe20000010000 */
[----:B------:R-:W-:Y:S01]  /*1b3d0*/  FADD.FTZ R166, R155, R164 ;  /* 0x000000a49ba67221 */ /* 0x000fe20000010000 */
[----:B------:R-:W-:-:S05]  /*1b3e0*/  F2FP.BF16.F32.PACK_AB R193, R153, R193 ;  /* 0x000000c199c1723e */ /* 0x000fca00000010ff */
[----:B------:R-:W-:Y:S01]  /*1b3f0*/  MUFU.EX2 R189, R189 ;  /* 0x000000bd00bd7308 */ /* 0x000fe20000000800 */
[----:B-1----:R-:W-:-:S07]  /*1b400*/  FADD.FTZ R165, R195, R165 ;  /* 0x000000a5c3a57221 */ /* 0x002fce0000010000 */
[----:B------:R-:W-:Y:S01]  /*1b410*/  MUFU.EX2 R162, R162 ;  /* 0x000000a200a27308 */ /* 0x000fe20000000800 */
[----:B0-----:R-:W-:Y:S01]  /*1b420*/  FADD.FTZ R166, R188, R166 ;  /* 0x000000a6bca67221 */ /* 0x001fe20000010000 */
[----:B------:R-:W-:-:S03]  /*1b430*/  F2FP.BF16.F32.PACK_AB R188, R157, R188 ;  /* 0x000000bc9dbc723e */ /* 0x000fc600000010ff */
[----:B------:R-:W-:-:S03]  /*1b440*/  FADD.FTZ R166, R157, R166 ;  /* 0x000000a69da67221 */ /* 0x000fc60000010000 */
[----:B------:R-:W0:Y:S08]  /*1b450*/  MUFU.EX2 R190, R190 ;  /* 0x000000be00be7308 */ /* 0x000e300000000800 */
[----:B------:R-:W-:Y:S08]  /*1b460*/  MUFU.EX2 R191, R191 ;  /* 0x000000bf00bf7308 */ /* 0x000ff00000000800 */
[----:B------:R-:W-:Y:S01]  /*1b470*/  MUFU.EX2 R163, R163 ;  /* 0x000000a300a37308 */ /* 0x000fe20000000800 */
[----:B0-----:R-:W-:Y:S01]  /*1b480*/  FADD.FTZ R166, R190, R166 ;  /* 0x000000a6bea67221 */ /* 0x001fe20000010000 */
[----:B------:R-:W-:-:S03]  /*1b490*/  F2FP.BF16.F32.PACK_AB R190, R158, R190 ;  /* 0x000000be9ebe723e */ /* 0x000fc600000010ff */
[----:B------:R-:W-:-:S03]  /*1b4a0*/  FADD.FTZ R166, R158, R166 ;  /* 0x000000a69ea67221 */ /* 0x000fc60000010000 */
[----:B------:R-:W-:Y:S08]  /*1b4b0*/  MUFU.EX2 R178, R178 ;  /* 0x000000b200b27308 */ /* 0x000ff00000000800 */
[----:B------:R-:W-:Y:S01]  /*1b4c0*/  MUFU.EX2 R179, R179 ;  /* 0x000000b300b37308 */ /* 0x000fe20000000800 */
[----:B------:R-:W-:Y:S02]  /*1b4d0*/  WARPGROUP.DEPBAR.LE gsb0, 0x0 ;  /* 0x00008000000079c5 */ /* 0x000fe40000010000 */
[----:B------:R0:W-:Y:S01]  /*1b4e0*/  @!P1 SYNCS.ARRIVE.TRANS64.RED.A1T0 RZ, [R156+URZ], RZ ;  /* 0x000000ff9cff99a7 */ /* 0x0001e2000810043f */
[-C--:B------:R-:W-:Y:S01]  /*1b4f0*/  FFMA.FTZ R184, R169, R2.reuse, -R181 ;  /* 0x00000002a9b87223 */ /* 0x080fe200000108b5 */
[-C--:B------:R-:W-:Y:S01]  /*1b500*/  FFMA.FTZ R185, R177, R2.reuse, -R161 ;  /* 0x00000002b1b97223 */ /* 0x080fe200000108a1 */
[----:B------:R-:W-:-:S04]  /*1b510*/  FFMA.FTZ R186, R172, R2, -R181 ;  /* 0x00000002acba7223 */ /* 0x000fc800000108b5 */
[----:B------:R-:W1:Y:S01]  /*1b520*/  MUFU.EX2 R184, R184 ;  /* 0x000000b800b87308 */ /* 0x000e620000000800 */
[-CC-:B0-----:R-:W-:Y:S01]  /*1b530*/  FFMA.FTZ R156, R167, R2.reuse, -R161.reuse ;  /* 0x00000002a79c7223 */ /* 0x181fe200000108a1 */
[----:B------:R-:W-:Y:S01]  /*1b540*/  FFMA.FTZ R161, R180, R2, -R161 ;  /* 0x00000002b4a17223 */ /* 0x000fe200000108a1 */
[----:B------:R0:W-:Y:S05]  /*1b550*/  @!P1 SYNCS.ARRIVE.TRANS64.RED.A1T0 RZ, [R232+URZ], RZ ;  /* 0x000000ffe8ff99a7 */ /* 0x0001ea000810043f */
[----:B------:R-:W2:Y:S01]  /*1b560*/  MUFU.EX2 R156, R156 ;  /* 0x0000009c009c7308 */ /* 0x000ea20000000800 */
[----:B0-----:R-:W-:-:S07]  /*1b570*/  IMAD.MOV.U32 R232, RZ, RZ, R218 ;  /* 0x000000ffffe87224 */ /* 0x001fce00078e00da */
[----:B------:R-:W-:Y:S01]  /*1b580*/  MUFU.EX2 R185, R185 ;  /* 0x000000b900b97308 */ /* 0x000fe20000000800 */
[----:B-1----:R-:W-:Y:S01]  /*1b590*/  FADD.FTZ R166, R184, R166 ;  /* 0x000000a6b8a67221 */ /* 0x002fe20000010000 */
[----:B------:R-:W-:-:S03]  /*1b5a0*/  F2FP.BF16.F32.PACK_AB R184, R159, R184 ;  /* 0x000000b89fb8723e */ /* 0x000fc600000010ff */
[----:B------:R-:W-:-:S03]  /*1b5b0*/  FADD.FTZ R166, R159, R166 ;  /* 0x000000a69fa67221 */ /* 0x000fc60000010000 */
[----:B------:R-:W0:Y:S01]  /*1b5c0*/  MUFU.EX2 R186, R186 ;  /* 0x000000ba00ba7308 */ /* 0x000e220000000800 */
[C---:B--2---:R-:W-:Y:S01]  /*1b5d0*/  FADD.FTZ R164, R156.reuse, R165 ;  /* 0x000000a59ca47221 */ /* 0x044fe20000010000 */
[----:B------:R-:W-:-:S03]  /*1b5e0*/  F2FP.BF16.F32.PACK_AB R195, R156, R195 ;  /* 0x000000c39cc3723e */ /* 0x000fc600000010ff */
[----:B------:R-:W-:Y:S01]  /*1b5f0*/  FADD.FTZ R164, R189, R164 ;  /* 0x000000a4bda47221 */ /* 0x000fe20000010000 */
[C---:B------:R-:W-:Y:S02]  /*1b600*/  F2FP.BF16.F32.PACK_AB R189, R162.reuse, R189 ;  /* 0x000000bda2bd723e */ /* 0x040fe400000010ff */
[----:B------:R-:W1:Y:S01]  /*1b610*/  MUFU.EX2 R161, R161 ;  /* 0x000000a100a17308 */ /* 0x000e620000000800 */
[----:B------:R-:W-:-:S04]  /*1b620*/  FADD.FTZ R164, R162, R164 ;  /* 0x000000a4a2a47221 */ /* 0x000fc80000010000 */
[----:B------:R-:W-:Y:S01]  /*1b630*/  FADD.FTZ R164, R191, R164 ;  /* 0x000000a4bfa47221 */ /* 0x000fe20000010000 */
[----:B------:R-:W-:-:S03]  /*1b640*/  F2FP.BF16.F32.PACK_AB R191, R163, R191 ;  /* 0x000000bfa3bf723e */ /* 0x000fc600000010ff */
[----:B------:R-:W-:Y:S01]  /*1b650*/  FADD.FTZ R164, R163, R164 ;  /* 0x000000a4a3a47221 */ /* 0x000fe20000010000 */
[----:B0-----:R-:W-:Y:S01]  /*1b660*/  FADD.FTZ R166, R186, R166 ;  /* 0x000000a6baa67221 */ /* 0x001fe20000010000 */
[----:B------:R-:W-:Y:S02]  /*1b670*/  F2FP.BF16.F32.PACK_AB R186, R160, R186 ;  /* 0x000000baa0ba723e */ /* 0x000fe400000010ff */
[----:B------:R-:W-:Y:S01]  /*1b680*/  FADD.FTZ R164, R185, R164 ;  /* 0x000000a4b9a47221 */ /* 0x000fe20000010000 */
[----:B------:R-:W-:Y:S01]  /*1b690*/  F2FP.BF16.F32.PACK_AB R185, R178, R185 ;  /* 0x000000b9b2b9723e */ /* 0x000fe200000010ff */
[----:B------:R-:W-:Y:S02]  /*1b6a0*/  FADD.FTZ R227, R160, R166 ;  /* 0x000000a6a0e37221 */ /* 0x000fe40000010000 */
[----:B------:R-:W-:Y:S01]  /*1b6b0*/  FADD.FTZ R164, R178, R164 ;  /* 0x000000a4b2a47221 */ /* 0x000fe20000010000 */
[----:B-1----:R-:W-:-:S03]  /*1b6c0*/  F2FP.BF16.F32.PACK_AB R187, R161, R179 ;  /* 0x000000b3a1bb723e */ /* 0x002fc600000010ff */
[----:B------:R-:W-:-:S04]  /*1b6d0*/  FADD.FTZ R164, R179, R164 ;  /* 0x000000a4b3a47221 */ /* 0x000fc80000010000 */
[----:B------:R-:W-:Y:S01]  /*1b6e0*/  FADD.FTZ R226, R161, R164 ;  /* 0x000000a4a1e27221 */ /* 0x000fe20000010000 */
[----:B------:R-:W-:Y:S06]  /*1b6f0*/  @P2 BRA `(.L_x_1607) ;  /* 0xffffffdc00082947 */ /* 0x000fec000383ffff */
[----:B------:R-:W-:Y:S05]  /*1b700*/  BSYNC B1 ;  /* 0x0000000000017941 */ /* 0x000fea0003800000 */
.L_x_1596:
[----:B------:R-:W-:-:S07]  /*1b710*/  IMAD.MOV.U32 R5, RZ, RZ, R231 ;  /* 0x000000ffff057224 */ /* 0x000fce00078e00e7 */
.L_x_1595:
[----:B------:R-:W-:Y:S05]  /*1b720*/  BSYNC B0 ;  /* 0x0000000000007941 */ /* 0x000fea0003800000 */
.L_x_1594:
[----:B------:R-:W2:Y:S01]  /*1b730*/  LDL R152, [R1+0x50] ;  /* 0x0000500001987983 */ /* 0x000ea20000100800 */
[----:B------:R-:W-:Y:S01]  /*1b740*/  BSSY B0, `(.L_x_1608) ;  /* 0x00002f8000007945 */ /* 0x000fe20003800000 */
[----:B--2---:R-:W-:-:S13]  /*1b750*/  ISETP.GE.AND P2, PT, R5, R152, PT ;  /* 0x000000980500720c */ /* 0x004fda0003f46270 */
[----:B------:R-:W-:Y:S05]  /*1b760*/  @!P2 BRA `(.L_x_1609) ;  /* 0x0000002c00d4a947 */ /* 0x000fea0003800000 */
[----:B------:R-:W2:Y:S04]  /*1b770*/  LDL R153, [R1+0x54] ;  /* 0x0000540001997983 */ /* 0x000ea80000100800 */
[----:B------:R-:W2:Y:S01]  /*1b780*/  LDL R152, [R1+0x4] ;  /* 0x0000040001987983 */ /* 0x000ea20000100800 */
[----:B------:R-:W-:Y:S02]  /*1b790*/  IMAD.MOV.U32 R229, RZ, RZ, R4 ;  /* 0x000000ffffe57224 */ /* 0x000fe400078e0004 */
[----:B------:R-:W-:Y:S02]  /*1b7a0*/  IMAD.MOV.U32 R230, RZ, RZ, R3 ;  /* 0x000000ffffe67224 */ /* 0x000fe400078e0003 */
[----:B------:R-:W-:Y:S02]  /*1b7b0*/  IMAD.MOV.U32 R235, RZ, RZ, R218 ;  /* 0x000000ffffeb7224 */ /* 0x000fe400078e00da */
[----:B------:R-:W-:-:S02]  /*1b7c0*/  IMAD.MOV.U32 R232, RZ, RZ, R22 ;  /* 0x000000ffffe87224 */ /* 0x000fc400078e0016 */
[----:B--2---:R-:W-:-:S04]  /*1b7d0*/  IMAD R231, R152, 0x80, R153 ;  /* 0x0000008098e77824 */ /* 0x004fc800078e0299 */
[----:B------:R-:W-:-:S05]  /*1b7e0*/  VIADD R231, R231, 0x8 ;  /* 0x00000008e7e77836 */ /* 0x000fca0000000000 */
[----:B------:R-:W-:-:S07]  /*1b7f0*/  IADD3 R231, R231, R219, -R224 ;  /* 0x000000dbe7e77210 */ /* 0x000fce0007ffe8e0 */
.L_x_1628:
[----:B------:R-:W-:-:S05]  /*1b800*/  VIADD R2, R232, 0x1 ;  /* 0x00000001e8027836 */ /* 0x000fca0000000000 */
[----:B------:R-:W-:-:S04]  /*1b810*/  ISETP.NE.AND P2, PT, R2, 0x2, PT ;  /* 0x000000020200780c */ /* 0x000fc80003f45270 */
[----:B------:R-:W-:Y:S02]  /*1b820*/  SEL R2, R2, RZ, P2 ;  /* 0x000000ff02027207 */ /* 0x000fe40001000000 */
[----:B------:R-:W-:-:S03]  /*1b830*/  SEL R218, RZ, 0x1, P2 ;  /* 0x00000001ffda7807 */ /* 0x000fc60001000000 */
[----:B------:R-:W-:Y:S01]  /*1b840*/  IMAD.MOV.U32 R22, RZ, RZ, R2 ;  /* 0x000000ffff167224 */ /* 0x000fe200078e0002 */
[----:B------:R-:W-:Y:S01]  /*1b850*/  LOP3.LUT R218, R235, R218, RZ, 0x3c, !PT ;  /* 0x000000daebda7212 */ /* 0x000fe200078e3cff */
[----:B------:R-:W-:Y:S06]  /*1b860*/  @!P0 BRA `(.L_x_1610) ;  /* 0x0000000000048947 */ /* 0x000fec0003800000 */
[----:B------:R-:W-:Y:S01]  /*1b870*/  BPT.TRAP 0x1 ;  /* 0x000000040000795c */ /* 0x000fe20000300000 */
.L_x_1610:
[----:B------:R-:W-:Y:S01]  /*1b880*/  IMAD R4, R2, 0x8, R16 ;  /* 0x0000000802047824 */ /* 0x000fe200078e0210 */
[----:B------:R-:W-:-:S04]  /*1b890*/  SHF.L.U32 R2, R218, 0x1f, RZ ;  /* 0x0000001fda027819 */ /* 0x000fc800000006ff */
[----:B------:R0:W1:Y:S01]  /*1b8a0*/  SYNCS.PHASECHK.TRANS64.TRYWAIT P2, [R4+URZ+0x30830], R2 ;  /* 0x03083002040075a7 */ /* 0x000062000804017f */
[----:B------:R-:W-:Y:S05]  /*1b8b0*/  @!P0 BRA `(.L_x_1611) ;  /* 0x0000000000048947 */ /* 0x000fea0003800000 */
[----:B------:R-:W-:Y:S01]  /*1b8c0*/  BPT.TRAP 0x1 ;  /* 0x000000040000795c */ /* 0x000fe20000300000 */
.L_x_1611:
        /* <DEDUP_REMOVED lines=8> */
.L_x_1613:
[----:B------:R-:W-:Y:S05]  /*1b950*/  BSYNC B1 ;  /* 0x0000000000017941 */ /* 0x000fea0003800000 */
.L_x_1612:
        /* <DEDUP_REMOVED lines=45> */
[C---:B------:R-:W-:Y:S01]  /*1bc30*/  R2UR UR9, R3.reuse ;  /* 0x00000000030972ca */ /* 0x040fe200000e0000 */
[-C--:B------:R-:W-:Y:S01]  /*1bc40*/  FMUL.FTZ R28, R28, R23.reuse ;  /* 0x000000171c1c7220 */ /* 0x080fe20000410000 */
        /* <DEDUP_REMOVED lines=9> */
[----:B------:R-:W-:Y:S01]  /*1bce0*/  IMAD.MOV.U32 R2, RZ, RZ, R157 ;  /* 0x000000ffff027224 */ /* 0x000fe200078e009d */
[----:B------:R-:W-:Y:S01]  /*1bcf0*/  R2UR UR59, R3 ;  /* 0x00000000033b72ca */ /* 0x000fe200000e0000 */
[----:B------:R-:W-:Y:S01]  /*1bd00*/  IMAD.MOV.U32 R3, RZ, RZ, R158 ;  /* 0x000000ffff037224 */ /* 0x000fe200078e009e */
[----:B------:R-:W-:Y:S01]  /*1bd10*/  R2UR UR19, R153 ;  /* 0x00000000991372ca */ /* 0x000fe200000e0000 */
[-C--:B------:R-:W-:Y:S01]  /*1bd20*/  FMUL.FTZ R37, R37, R23.reuse ;  /* 0x0000001725257220 */ /* 0x080fe20000410000 */
[C---:B------:R-:W-:Y:S01]  /*1bd30*/  R2UR UR23, R155.reuse ;  /* 0x000000009b1772ca */ /* 0x040fe200000e0000 */
        /* <DEDUP_REMOVED lines=209> */
.L_x_1615:
[----:B------:R-:W-:Y:S01]  /*1ca50*/  SHF.L.U32 R2, R235, 0x1f, RZ ;  /* 0x0000001feb027819 */ /* 0x000fe200000006ff */
[----:B------:R-:W-:-:S04]  /*1ca60*/  IMAD R0, R232, 0x8, R16 ;  /* 0x00000008e8007824 */ /* 0x000fc800078e0210 */
[----:B------:R0:W1:Y:S01]  /*1ca70*/  SYNCS.PHASECHK.TRANS64.TRYWAIT P2, [R0+URZ+0x30850], R2 ;  /* 0x03085002000075a7 */ /* 0x000062000804017f */
[----:B------:R-:W-:Y:S05]  /*1ca80*/  @!P0 BRA `(.L_x_1616) ;  /* 0x0000000000048947 */ /* 0x000fea0003800000 */
[----:B------:R-:W-:Y:S01]  /*1ca90*/  BPT.TRAP 0x1 ;  /* 0x000000040000795c */ /* 0x000fe20000300000 */
.L_x_1616:
[----:B------:R-:W-:Y:S04]  /*1caa0*/  BSSY B1, `(.L_x_1617) ;  /* 0x0000004000017945 */ /* 0x000fe80003800000 */
[----:B-1----:R-:W-:Y:S05]  /*1cab0*/  @P2 BRA `(.L_x_1618) ;  /* 0x0000000000082947 */ /* 0x002fea0003800000 */
[----:B------:R-:W1:Y:S02]  /*1cac0*/  SYNCS.PHASECHK.TRANS64.TRYWAIT P2, [R0+URZ+0x30850], R2 ;  /* 0x03085002000075a7 */ /* 0x000e64000804017f */
[----:B-1----:R-:W-:Y:S05]  /*1cad0*/  @!P2 BRA `(.L_x_1619) ;  /* 0x000000e000b0a947 */ /* 0x002fea0003800000 */
.L_x_1618:
[----:B------:R-:W-:Y:S05]  /*1cae0*/  BSYNC B1 ;  /* 0x0000000000017941 */ /* 0x000fea0003800000 */
.L_x_1617:
[----:B01----:R-:W-:Y:S01]  /*1caf0*/  VIADD R2, R16, 0x400 ;  /* 0x0000040010027836 */ /* 0x003fe20000000000 */
[----:B------:R-:W2:Y:S01]  /*1cb00*/  LDL R23, [R1+0x24] ;  /* 0x0000240001177983 */ /* 0x000ea20000100800 */
[----:B------:R-:W-:Y:S01]  /*1cb10*/  IMAD.MOV.U32 R3, RZ, RZ, 0x40000040 ;  /* 0x40000040ff037424 */ /* 0x000fe200078e00ff */
[----:B------:R-:W-:Y:S01]  /*1cb20*/  WARPGROUP.ARRIVE ;  /* 0x00000000000079c5 */ /* 0x000fe20000000000 */
[----:B------:R-:W-:Y:S01]  /*1cb30*/  ULDC UR8, c[0x0][0x9d8] ;  /* 0x0002760000087ab9 */ /* 0x000fe20000000800 */
[----:B------:R-:W-:Y:S01]  /*1cb40*/  SHF.R.U32.HI R2, RZ, 0x4, R2 ;  /* 0x00000004ff027819 */ /* 0x000fe20000011602 */
[----:B------:R-:W3:Y:S01]  /*1cb50*/  LDL R235, [R1+0x4] ;  /* 0x0000040001eb7983 */ /* 0x000ee20000100800 */
[----:B------:R-:W-:Y:S01]  /*1cb60*/  @!P1 VIADD R4, R4, 0x30840 ;  /* 0x0003084004049836 */ /* 0x000fe20000000000 */
[----:B------:R-:W-:Y:S01]  /*1cb70*/  ULDC UR5, c[0x0][0x9e0] ;  /* 0x0002780000057ab9 */ /* 0x000fe20000000800 */
[----:B------:R-:W-:-:S04]  /*1cb80*/  LOP3.LUT R2, R2, 0x3fff, RZ, 0xc0, !PT ;  /* 0x00003fff02027812 */ /* 0x000fc800078ec0ff */
[----:B------:R-:W-:-:S05]  /*1cb90*/  LOP3.LUT R2, R2, 0x2000000, RZ, 0xfc, !PT ;  /* 0x0200000002027812 */ /* 0x000fca00078efcff */
[----:B------:R-:W-:Y:S01]  /*1cba0*/  IMAD R2, R232, 0x800, R2 ;  /* 0x00000800e8027824 */ /* 0x000fe200078e0202 */
[----:B------:R-:W-:Y:S01]  /*1cbb0*/  R2UR UR7, R3 ;  /* 0x00000000030772ca */ /* 0x000fe200000e0000 */
[----:B------:R-:W3:Y:S03]  /*1cbc0*/  LDL R232, [R1+0x54] ;  /* 0x0000540001e87983 */ /* 0x000ee60000100800 */
[----:B------:R-:W-:-:S13]  /*1cbd0*/  R2UR UR6, R2 ;  /* 0x00000000020672ca */ /* 0x000fda00000e0000 */
[----:B------:R-:W-:Y:S01]  /*1cbe0*/  HGMMA.64x256x16.F32.BF16 R24, R196, gdesc[UR4].tnspB, R24, gsb0 ;  /* 0x43e00004c4187df0 */ /* 0x000fe20008001818 */
[----:B--2---:R-:W-:Y:S02]  /*1cbf0*/  R2UR UR4, R23 ;  /* 0x00000000170472ca */ /* 0x004fe400000e0000 */
[----:B------:R-:W-:Y:S02]  /*1cc00*/  WARPGROUP.DEPBAR.LE gsb0, 0x0 ;  /* 0x00008000000079c5 */ /* 0x000fe40000010000 */
[----:B------:R-:W-:Y:S02]  /*1cc10*/  VIADD R196, R2, 0x80 ;  /* 0x0000008002c47836 */ /* 0x000fe40000000000 */
[----:B------:R-:W-:-:S03]  /*1cc20*/  IMAD.MOV.U32 R197, RZ, RZ, 0x40000040 ;  /* 0x40000040ffc57424 */ /* 0x000fc600078e00ff */
[----:B------:R-:W-:Y:S02]  /*1cc30*/  R2UR UR6, R196 ;  /* 0x00000000c40672ca */ /* 0x000fe400000e0000 */
[----:B------:R-:W-:Y:S01]  /*1cc40*/  R2UR UR7, R197 ;  /* 0x00000000c50772ca */ /* 0x000fe200000e0000 */
[----:B------:R-:W-:-:S15]  /*1cc50*/  WARPGROUP.ARRIVE ;  /* 0x00000000000079c5 */ /* 0x000fde0000000000 */
[----:B------:R-:W-:Y:S01]  /*1cc60*/  HGMMA.64x256x16.F32.BF16 R24, R192, gdesc[UR4].tnspB, R24, gsb0 ;  /* 0x43e00004c0187df0 */ /* 0x000fe20008001818 */
[----:B------:R-:W-:Y:S02]  /*1cc70*/  IMAD.MOV.U32 R3, RZ, RZ, 0x40000040 ;  /* 0x40000040ff037424 */ /* 0x000fe400078e00ff */
[----:B------:R-:W-:Y:S02]  /*1cc80*/  WARPGROUP.DEPBAR.LE gsb0, 0x0 ;  /* 0x00008000000079c5 */ /* 0x000fe40000010000 */
[----:B------:R-:W-:Y:S02]  /*1cc90*/  VIADD R192, R2, 0x100 ;  /* 0x0000010002c07836 */ /* 0x000fe40000000000 */
[----:B------:R-:W-:-:S03]  /*1cca0*/  IMAD.MOV.U32 R193, RZ, RZ, 0x40000040 ;  /* 0x40000040ffc17424 */ /* 0x000fc600078e00ff */
[----:B------:R-:W-:Y:S02]  /*1ccb0*/  R2UR UR6, R192 ;  /* 0x00000000c00672ca */ /* 0x000fe400000e0000 */
[----:B------:R-:W-:Y:S01]  /*1ccc0*/  R2UR UR7, R193 ;  /* 0x00000000c10772ca */ /* 0x000fe200000e0000 */
[----:B------:R-:W-:-:S15]  /*1ccd0*/  WARPGROUP.ARRIVE ;  /* 0x00000000000079c5 */ /* 0x000fde0000000000 */
[----:B------:R-:W-:Y:S01]  /*1cce0*/  HGMMA.64x256x16.F32.BF16 R24, R188, gdesc[UR4].tnspB, R24, gsb0 ;  /* 0x43e00004bc187df0 */ /* 0x000fe20008001818 */
[----:B------:R-:W-:Y:S01]  /*1ccf0*/  VIADD R2, R2, 0x180 ;  /* 0x0000018002027836 */ /* 0x000fe20000000000 */
[----:B------:R-:W-:-:S04]  /*1cd00*/  R2UR UR7, R3 ;  /* 0x00000000030772ca */ /* 0x000fc800000e0000 */
[----:B------:R-:W-:Y:S01]  /*1cd10*/  R2UR UR6, R2 ;  /* 0x00000000020672ca */ /* 0x000fe200000e0000 */
[----:B------:R-:W-:Y:S01]  /*1cd20*/  FMUL.FTZ R3, R153, UR8 ;  /* 0x0000000899037c20 */ /* 0x000fe20008410000 */
[----:B------:R-:W-:Y:S01]  /*1cd30*/  FMUL.FTZ R23, R155, UR8 ;  /* 0x000000089b177c20 */ /* 0x000fe20008410000 */
[----:B------:R-:W-:Y:S01]  /*1cd40*/  FMUL.FTZ R153, R158, UR8 ;  /* 0x000000089e997c20 */ /* 0x000fe20008410000 */
[----:B------:R-:W-:Y:S01]  /*1cd50*/  FMUL.FTZ R155, R159, UR8 ;  /* 0x000000089f9b7c20 */ /* 0x000fe20008410000 */
[----:B------:R-:W-:Y:S01]  /*1cd60*/  @!P1 PRMT R4, RZ, 0x654, R4 ;  /* 0x00000654ff049816 */ /* 0x000fe20000000004 */
        /* <DEDUP_REMOVED lines=18> */
[----:B------:R-:W1:Y:S08]  /*1ce90*/  MUFU.TANH R3, R3 ;  /* 0x0000000300037308 */ /* 0x000e700000002400 */
[----:B------:R-:W2:Y:S08]  /*1cea0*/  MUFU.TANH R152, R152 ;  /* 0x0000009800987308 */ /* 0x000eb00000002400 */
[----:B------:R-:W4:Y:S08]  /*1ceb0*/  MUFU.TANH R23, R23 ;  /* 0x0000001700177308 */ /* 0x000f300000002400 */
[----:B------:R-:W0:Y:S08]  /*1cec0*/  MUFU.TANH R154, R154 ;  /* 0x0000009a009a7308 */ /* 0x000e300000002400 */
[----:B------:R-:W0:Y:S08]  /*1ced0*/  MUFU.TANH R153, R153 ;  /* 0x0000009900997308 */ /* 0x000e300000002400 */
[----:B------:R-:W0:Y:S01]  /*1cee0*/  MUFU.TANH R155, R155 ;  /* 0x0000009b009b7308 */ /* 0x000e220000002400 */
[----:B------:R-:W-:-:S02]  /*1cef0*/  WARPGROUP.DEPBAR.LE gsb0, 0x0 ;  /* 0x00008000000079c5 */ /* 0x000fc40000010000 */
[----:B------:R-:W-:-:S06]  /*1cf00*/  WARPGROUP.ARRIVE ;  /* 0x00000000000079c5 */ /* 0x000fcc0000000000 */
[----:B------:R-:W-:Y:S01]  /*1cf10*/  HGMMA.64x256x16.F32.BF16 R24, R184, gdesc[UR4].tnspB, R24, gsb0 ;  /* 0x43e00004b8187df0 */ /* 0x000fe20008001818 */
        /* <DEDUP_REMOVED lines=14> */
[----:B---3--:R-:W-:Y:S01]  /*1d000*/  IMAD R180, R235, 0x80, R232 ;  /* 0x00000080ebb47824 */ /* 0x008fe200078e02e8 */
[----:B------:R-:W-:-:S02]  /*1d010*/  WARPGROUP.DEPBAR.LE gsb0, 0x0 ;  /* 0x00008000000079c5 */ /* 0x000fc40000010000 */
[----:B------:R-:W-:Y:S01]  /*1d020*/  FMUL.FTZ R185, R161, UR8 ;  /* 0x00000008a1b97c20 */ /* 0x000fe20008410000 */
        /* <DEDUP_REMOVED lines=8> */
[----:B------:R3:W-:Y:S01]  /*1d0b0*/  @!P1 SYNCS.ARRIVE.TRANS64.RED.A1T0 RZ, [R4+URZ], RZ ;  /* 0x000000ff04ff99a7 */ /* 0x0007e2000810043f */
[----:B------:R-:W-:Y:S01]  /*1d0c0*/  FMUL.FTZ R184, R157, UR8 ;  /* 0x000000089db87c20 */ /* 0x000fe20008410000 */
[----:B------:R-:W-:Y:S01]  /*1d0d0*/  FMUL.FTZ R179, R181, UR8 ;  /* 0x00000008b5b37c20 */ /* 0x000fe20008410000 */
[----:B------:R-:W-:Y:S01]  /*1d0e0*/  IADD3 R156, R219, 0x1, -R177 ;  /* 0x00000001db9c7810 */ /* 0x000fe20007ffe8b1 */
[----:B---3--:R-:W-:-:S04]  /*1d0f0*/  FMUL.FTZ R4, R182, UR8 ;  /* 0x00000008b6047c20 */ /* 0x008fc80008410000 */
[----:B------:R-:W-:Y:S01]  /*1d100*/  IMAD.IADD R156, R156, 0x1, -R224 ;  /* 0x000000019c9c7824 */ /* 0x000fe200078e0ae0 */
[----:B------:R-:W3:Y:S03]  /*1d110*/  MUFU.TANH R184, R184 ;  /* 0x000000b800b87308 */ /* 0x000ee60000002400 */
[----:B------:R-:W-:-:S05]  /*1d120*/  IMAD R183, R234, -0x2, R156 ;  /* 0xfffffffeeab77824 */ /* 0x000fca00078e029c */
        /* <DEDUP_REMOVED lines=11> */
[----:B------:R-:W-:-:S02]  /*1d1e0*/  VIADD R183, R183, UR4 ;  /* 0x00000004b7b77c36 */ /* 0x000fc40008000000 */
[C---:B------:R-:W-:Y:S02]  /*1d1f0*/  IMAD.IADD R182, R180.reuse, 0x1, R187 ;  /* 0x00000001b4b67824 */ /* 0x040fe400078e02bb */
[----:B------:R-:W-:Y:S01]  /*1d200*/  IMAD.IADD R181, R180, 0x1, R183 ;  /* 0x00000001b4b57824 */ /* 0x000fe200078e02b7 */
[----:B-1234-:R-:W-:Y:S06]  /*1d210*/  @!P5 BRA `(.L_x_1620) ;  /* 0x000000000064d947 */ /* 0x01efec0003800000 */
[----:B------:R-:W-:Y:S01]  /*1d220*/  IADD3 R189, R180, R219, -R224 ;  /* 0x000000dbb4bd7210 */ /* 0x000fe20007ffe8e0 */
[----:B------:R-:W-:Y:S03]  /*1d230*/  BSSY B1, `(.L_x_1621) ;  /* 0x0000013000017945 */ /* 0x000fe60003800000 */
        /* <DEDUP_REMOVED lines=11> */
.L_x_1622:
[----:B------:R-:W-:Y:S01]  /*1d2f0*/  ULDC UR4, c[0x0][0x9e4] ;  /* 0x0002790000047ab9 */ /* 0x000fe20000000800 */
[----:B------:R-:W-:Y:S01]  /*1d300*/  IADD3 R189, R180, R219, -R224 ;  /* 0x000000dbb4bd7210 */ /* 0x000fe20007ffe8e0 */
[----:B------:R-:W-:-:S05]  /*1d310*/  IMAD.U32 R188, RZ, RZ, UR4 ;  /* 0x00000004ffbc7e24 */ /* 0x000fca000f8e00ff */
[----:B------:R-:W-:-:S13]  /*1d320*/  ISETP.NE.AND P2, PT, R188, 0x1, PT ;  /* 0x00000001bc00780c */ /* 0x000fda0003f45270 */
[----:B------:R-:W1:Y:S02]  /*1d330*/  @P2 LDC.64 R156, c[0x0][0x9e8] ;  /* 0x00027a00ff9c2b82 */ /* 0x000e640000000a00 */
[----:B-1----:R-:W-:-:S05]  /*1d340*/  @P2 IMAD.HI.U32 R156, R189, R156, RZ ;  /* 0x0000009cbd9c2227 */ /* 0x002fca00078e00ff */
[----:B------:R-:W-:-:S07]  /*1d350*/  @P2 SHF.R.U32.HI R189, RZ, R157, R156 ;  /* 0x0000009dffbd2219 */ /* 0x000fce000001169c */
.L_x_1623:
[----:B------:R-:W-:Y:S05]  /*1d360*/  BSYNC B1 ;  /* 0x0000000000017941 */ /* 0x000fea0003800000 */
.L_x_1621:
[----:B------:R-:W-:-:S04]  /*1d370*/  IMAD R189, R189, R188, -R177 ;  /* 0x000000bcbdbd7224 */ /* 0x000fc800078e0ab1 */
[----:B------:R-:W-:-:S05]  /*1d380*/  IMAD R189, R234, -0x2, R189 ;  /* 0xfffffffeeabd7824 */ /* 0x000fca00078e02bd */
[----:B------:R-:W-:Y:S02]  /*1d390*/  VIMNMX R181, R181, R189, !PT ;  /* 0x000000bdb5b57248 */ /* 0x000fe40007fe0100 */
[----:B------:R-:W-:-:S07]  /*1d3a0*/  VIADDMNMX R182, R189, R188, R182, PT ;  /* 0x000000bcbdb67246 */ /* 0x000fce00038001b6 */
.L_x_1620:
[----:B------:R-:W-:Y:S02]  /*1d3b0*/  ISETP.GT.AND P2, PT, R5, -0x1, PT ;  /* 0xffffffff0500780c */ /* 0x000fe40003f44270 */
[----:B------:R-:W-:Y:S02]  /*1d3c0*/  IADD3 R187, R187, 0x8, R180 ;  /* 0x00000008bbbb7810 */ /* 0x000fe40007ffe0b4 */
[C---:B------:R-:W-:Y:S02]  /*1d3d0*/  ISETP.GT.AND P3, PT, R181.reuse, RZ, P2 ;  /* 0x000000ffb500720c */ /* 0x040fe40001764270 */
[C---:B------:R-:W-:Y:S02]  /*1d3e0*/  ISETP.GT.AND P6, PT, R181.reuse, 0x1, P2 ;  /* 0x00000001b500780c */ /* 0x040fe400017c4270 */
[----:B------:R-:W-:Y:S02]  /*1d3f0*/  ISETP.LT.OR P4, PT, R182, 0x1, P3 ;  /* 0x00000001b600780c */ /* 0x000fe40001f81670 */
[----:B------:R-:W-:-:S02]  /*1d400*/  ISETP.GT.AND P3, PT, R181, 0x8, P2 ;  /* 0x00000008b500780c */ /* 0x000fc40001764270 */
[----:B0-----:R-:W-:Y:S02]  /*1d410*/  FSEL R156, R2, -INF , !P4 ;  /* 0xff800000029c7808 */ /* 0x001fe40006000000 */
        /* <DEDUP_REMOVED lines=48> */
[----:B------:R-:W-:Y:S01]  /*1d720*/  ULDC UR4, c[0x0][0x9e4] ;  /* 0x0002790000047ab9 */ /* 0x000fe20000000800 */
[----:B------:R-:W-:Y:S02]  /*1d730*/  VIADD R180, R180, 0x8 ;  /* 0x00000008b4b47836 */ /* 0x000fe40000000000 */
[----:B------:R-:W-:-:S03]  /*1d740*/  IMAD.U32 R181, RZ, RZ, UR4 ;  /* 0x00000004ffb57e24 */ /* 0x000fc6000f8e00ff */
[----:B------:R-:W-:Y:S02]  /*1d750*/  IADD3 R180, R180, R219, -R224 ;  /* 0x000000dbb4b47210 */ /* 0x000fe40007ffe8e0 */
[----:B------:R-:W-:Y:S02]  /*1d760*/  ISETP.NE.AND P3, PT, R181, 0x1, PT ;  /* 0x00000001b500780c */ /* 0x000fe40003f65270 */
[----:B------:R-:W-:-:S11]  /*1d770*/  LOP3.LUT R180, RZ, R180, RZ, 0x33, !PT ;  /* 0x000000b4ffb47212 */ /* 0x000fd600078e33ff */
[----:B------:R-:W0:Y:S02]  /*1d780*/  @P3 LDC.64 R2, c[0x0][0x9e8] ;  /* 0x00027a00ff023b82 */ /* 0x000e240000000a00 */
[----:B0-----:R-:W-:-:S05]  /*1d790*/  @P3 IMAD.HI.U32 R2, R180, R2, RZ ;  /* 0x00000002b4023227 */ /* 0x001fca00078e00ff */
[----:B------:R-:W-:-:S04]  /*1d7a0*/  @P3 SHF.R.U32.HI R180, RZ, R3, R2 ;  /* 0x00000003ffb43219 */ /* 0x000fc80000011602 */
[----:B------:R-:W-:Y:S01]  /*1d7b0*/  LOP3.LUT R180, RZ, R180, RZ, 0x33, !PT ;  /* 0x000000b4ffb47212 */ /* 0x000fe200078e33ff */
[----:B------:R-:W-:Y:S06]  /*1d7c0*/  BRA `(.L_x_1627) ;  /* 0x00000000001c7947 */ /* 0x000fec0003800000 */
.L_x_1626:
[----:B------:R-:W-:Y:S01]  /*1d7d0*/  ULDC UR4, c[0x0][0x9e4] ;  /* 0x0002790000047ab9 */ /* 0x000fe20000000800 */
[----:B------:R-:W-:Y:S02]  /*1d7e0*/  IMAD.MOV.U32 R180, RZ, RZ, R231 ;  /* 0x000000ffffb47224 */ /* 0x000fe400078e00e7 */
[----:B------:R-:W-:-:S05]  /*1d7f0*/  IMAD.U32 R181, RZ, RZ, UR4 ;  /* 0x00000004ffb57e24 */ /* 0x000fca000f8e00ff */
[----:B------:R-:W-:-:S13]  /*1d800*/  ISETP.NE.AND P3, PT, R181, 0x1, PT ;  /* 0x00000001b500780c */ /* 0x000fda0003f65270 */
[----:B------:R-:W0:Y:S02]  /*1d810*/  @P3 LDC.64 R2, c[0x0][0x9e8] ;  /* 0x00027a00ff023b82 */ /* 0x000e240000000a00 */
[----:B0-----:R-:W-:-:S05]  /*1d820*/  @P3 IMAD.HI.U32 R2, R231, R2, RZ ;  /* 0x00000002e7023227 */ /* 0x001fca00078e00ff */
[----:B------:R-:W-:-:S07]  /*1d830*/  @P3 SHF.R.U32.HI R180, RZ, R3, R2 ;  /* 0x00000003ffb43219 */ /* 0x000fce0000011602 */
.L_x_1627:
[----:B------:R-:W-:Y:S05]  /*1d840*/  BSYNC B1 ;  /* 0x0000000000017941 */ /* 0x000fea0003800000 */
.L_x_1625:
[----:B------:R-:W-:-:S04]  /*1d850*/  IMAD R177, R180, R181, -R177 ;  /* 0x000000b5b4b17224 */ /* 0x000fc800078e0ab1 */
[----:B------:R-:W-:-:S05]  /*1d860*/  IMAD R177, R234, -0x2, R177 ;  /* 0xfffffffeeab17824 */ /* 0x000fca00078e02b1 */
[----:B------:R-:W-:Y:S02]  /*1d870*/  VIMNMX R183, R183, R177, !PT ;  /* 0x000000b1b7b77248 */ /* 0x000fe40007fe0100 */
[----:B------:R-:W-:-:S07]  /*1d880*/  VIADDMNMX R187, R177, R181, R187, PT ;  /* 0x000000b5b1bb7246 */ /* 0x000fce00038001bb */
.L_x_1624:
[----:B------:R-:W-:Y:S01]  /*1d890*/  @!P1 VIADD R0, R0, 0x30860 ;  /* 0x0003086000009836 */ /* 0x000fe20000000000 */
[----:B------:R-:W2:Y:S01]  /*1d8a0*/  LDL R181, [R1+0x50] ;  /* 0x0000500001b57983 */ /* 0x000ea20000100800 */
[----:B------:R-:W-:Y:S01]  /*1d8b0*/  ULDC UR4, c[0x0][0x988] ;  /* 0x0002620000047ab9 */ /* 0x000fe20000000800 */
[----:B------:R-:W-:Y:S01]  /*1d8c0*/  ISETP.GT.AND P6, PT, R183, 0x9, P2 ;  /* 0x00000009b700780c */ /* 0x000fe200017c4270 */
[----:B------:R-:W-:Y:S01]  /*1d8d0*/  IMAD.MOV.U32 R235, RZ, RZ, R218 ;  /* 0x000000ffffeb7224 */ /* 0x000fe200078e00da */
[----:B------:R-:W-:Y:S01]  /*1d8e0*/  @!P1 PRMT R0, RZ, 0x654, R0 ;  /* 0x00000654ff009816 */ /* 0x000fe20000000000 */
[----:B------:R-:W-:Y:S01]  /*1d8f0*/  IMAD.MOV.U32 R232, RZ, RZ, R22 ;  /* 0x000000ffffe87224 */ /* 0x000fe200078e0016 */
[----:B------:R-:W-:Y:S02]  /*1d900*/  ISETP.LT.OR P6, PT, R187, 0xa, P6 ;  /* 0x0000000abb00780c */ /* 0x000fe400037c1670 */
[----:B------:R0:W-:Y:S01]  /*1d910*/  @!P1 SYNCS.ARRIVE.TRANS64.RED.A1T0 RZ, [R0+URZ], RZ ;  /* 0x000000ff00ff99a7 */ /* 0x0001e2000810043f */
[----:B------:R-:W-:-:S02]  /*1d920*/  ISETP.GT.AND P4, PT, R183, 0x1, P2 ;  /* 0x00000001b700780c */ /* 0x000fc40001784270 */
[----:B------:R-:W-:Y:S02]  /*1d930*/  FSEL R155, R155, -INF , !P6 ;  /* 0xff8000009b9b7808 */ /* 0x000fe40007000000 */
[----:B------:R-:W-:Y:S02]  /*1d940*/  ISETP.GT.AND P6, PT, R183, 0x18, P2 ;  /* 0x00000018b700780c */ /* 0x000fe400017c4270 */
[C---:B------:R-:W-:Y:S02]  /*1d950*/  ISETP.LT.OR P4, PT, R187.reuse, 0x2, P4 ;  /* 0x00000002bb00780c */ /* 0x040fe40002781670 */
        /* <DEDUP_REMOVED lines=17> */
[----:B------:R-:W-:Y:S02]  /*1da70*/  ISETP.GT.AND P6, PT, R183, 0x38, P2 ;  /* 0x00000038b700780c */ /* 0x000fe400017c4270 */
[----:B------:R-:W-:Y:S02]  /*1da80*/  FMNMX.FTZ R0, R169, R0, !PT ;  /* 0x00000000a9007209 */ /* 0x000fe40007810000 */
[----:B------:R-:W-:Y:S02]  /*1da90*/  ISETP.LT.OR P6, PT, R187, 0x39, P6 ;  /* 0x00000039bb00780c */ /* 0x000fe400037c1670 */
        /* <DEDUP_REMOVED lines=10> */
[----:B------:R-:W-:-:S03]  /*1db40*/  IMAD.U32 R2, RZ, RZ, UR4 ;  /* 0x00000004ff027e24 */ /* 0x000fc6000f8e00ff */
[C---:B------:R-:W-:Y:S01]  /*1db50*/  FSETP.NEU.FTZ.AND P3, PT, R3.reuse, -INF , PT ;  /* 0xff8000000300780b */ /* 0x040fe20003f7d000 */
[----:B------:R-:W-:-:S03]  /*1db60*/  FMUL.FTZ R0, R3, R2 ;  /* 0x0000000203007220 */ /* 0x000fc60000410000 */
[----:B------:R-:W-:Y:S02]  /*1db70*/  FSEL R177, R3, RZ, P3 ;  /* 0x000000ff03b17208 */ /* 0x000fe40001800000 */
[----:B------:R-:W-:Y:S02]  /*1db80*/  FSEL R0, R0, RZ, P3 ;  /* 0x000000ff00007208 */ /* 0x000fe40001800000 */
[----:B------:R-:W-:Y:S01]  /*1db90*/  ISETP.GT.AND P3, PT, R183, 0x8, P2 ;  /* 0x00000008b700780c */ /* 0x000fe20001764270 */
[----:B------:R-:W-:Y:S01]  /*1dba0*/  FADD.FTZ R177, -R177, R230 ;  /* 0x000000e6b1b17221 */ /* 0x000fe20000010100 */
[----:B------:R-:W-:Y:S02]  /*1dbb0*/  IMAD.MOV.U32 R230, RZ, RZ, R3 ;  /* 0x000000ffffe67224 */ /* 0x000fe400078e0003 */
[-CC-:B------:R-:W-:Y:S01]  /*1dbc0*/  FFMA.FTZ R156, R156, R2.reuse, -R0.reuse ;  /* 0x000000029c9c7223 */ /* 0x180fe20000010800 */
[-CC-:B------:R-:W-:Y:S01]  /*1dbd0*/  FFMA.FTZ R157, R157, R2.reuse, -R0.reuse ;  /* 0x000000029d9d7223 */ /* 0x180fe20000010800 */
[-C--:B------:R-:W-:Y:S01]  /*1dbe0*/  FMUL.FTZ R177, R177, R2.reuse ;  /* 0x00000002b1b17220 */ /* 0x080fe20000410000 */
[-CC-:B------:R-:W-:Y:S01]  /*1dbf0*/  FFMA.FTZ R154, R154, R2.reuse, -R0.reuse ;  /* 0x000000029a9a7223 */ /* 0x180fe20000010800 */
        /* <DEDUP_REMOVED lines=12> */
[----:B------:R-:W-:Y:S01]  /*1dcc0*/  FFMA.FTZ R0, R179, R2, -R0 ;  /* 0x00000002b3007223 */ /* 0x000fe20000010800 */
[----:B------:R-:W-:Y:S01]  /*1dcd0*/  FSEL R179, R23, -INF , !P4 ;  /* 0xff80000017b37808 */ /* 0x000fe20006000000 */
[----:B------:R-:W-:Y:S01]  /*1dce0*/  MUFU.EX2 R156, R156 ;  /* 0x0000009c009c7308 */ /* 0x000fe20000000800 */
[----:B------:R-:W-:-:S02]  /*1dcf0*/  ISETP.LT.OR P3, PT, R187, 0x9, P3 ;  /* 0x00000009bb00780c */ /* 0x000fc40001f61670 */
[----:B------:R-:W-:Y:S02]  /*1dd00*/  ISETP.GT.AND P4, PT, R183, 0x10, P2 ;  /* 0x00000010b700780c */ /* 0x000fe40001784270 */
[----:B------:R-:W-:Y:S02]  /*1dd10*/  FSEL R153, R153, -INF , !P3 ;  /* 0xff80000099997808 */ /* 0x000fe40005800000 */
[----:B------:R-:W-:Y:S01]  /*1dd20*/  ISETP.GT.AND P3, PT, R183, 0x11, P2 ;  /* 0x00000011b700780c */ /* 0x000fe20001764270 */
[----:B------:R-:W0:Y:S01]  /*1dd30*/  MUFU.EX2 R23, R177 ;  /* 0x000000b100177308 */ /* 0x000e220000000800 */
[C---:B------:R-:W-:Y:S02]  /*1dd40*/  ISETP.LT.OR P4, PT, R187.reuse, 0x11, P4 ;  /* 0x00000011bb00780c */ /* 0x040fe40002781670 */
[----:B------:R-:W-:Y:S02]  /*1dd50*/  ISETP.LT.OR P3, PT, R187, 0x12, P3 ;  /* 0x00000012bb00780c */ /* 0x000fe40001f61670 */
[----:B------:R-:W-:-:S02]  /*1dd60*/  FSEL R158, R158, -INF , !P4 ;  /* 0xff8000009e9e7808 */ /* 0x000fc40006000000 */
[C---:B------:R-:W-:Y:S01]  /*1dd70*/  ISETP.GT.AND P4, PT, R183.reuse, 0x19, P2 ;  /* 0x00000019b700780c */ /* 0x040fe20001784270 */
[----:B------:R0:W1:Y:S01]  /*1dd80*/  MUFU.EX2 R196, R157 ;  /* 0x0000009d00c47308 */ /* 0x0000620000000800 */
[----:B------:R-:W-:Y:S02]  /*1dd90*/  FSEL R160, R160, -INF , !P3 ;  /* 0xff800000a0a07808 */ /* 0x000fe40005800000 */
[----:B------:R-:W-:Y:S02]  /*1dda0*/  ISETP.GT.AND P3, PT, R183, 0x20, P2 ;  /* 0x00000020b700780c */ /* 0x000fe40001764270 */
[C---:B------:R-:W-:Y:S02]  /*1ddb0*/  ISETP.LT.OR P4, PT, R187.reuse, 0x1a, P4 ;  /* 0x0000001abb00780c */ /* 0x040fe40002781670 */
[----:B------:R-:W-:Y:S01]  /*1ddc0*/  ISETP.LT.OR P3, PT, R187, 0x21, P3 ;  /* 0x00000021bb00780c */ /* 0x000fe20001f61670 */
[----:B------:R-:W-:Y:S01]  /*1ddd0*/  MUFU.EX2 R154, R154 ;  /* 0x0000009a009a7308 */ /* 0x000fe20000000800 */
[----:B0-----:R-:W-:Y:S01]  /*1dde0*/  FFMA.FTZ R157, R23, R227, R156 ;  /* 0x000000e3179d7223 */ /* 0x001fe2000001009c */
[----:B------:R-:W-:-:S02]  /*1ddf0*/  FSEL R162, R162, -INF , !P4 ;  /* 0xff800000a2a27808 */ /* 0x000fc40006000000 */
[----:B------:R-:W-:Y:S02]  /*1de00*/  ISETP.GT.AND P4, PT, R183, 0x28, P2 ;  /* 0x00000028b700780c */ /* 0x000fe40001784270 */
[----:B------:R-:W-:Y:S02]  /*1de10*/  FSEL R163, R163, -INF , !P3 ;  /* 0xff800000a3a37808 */ /* 0x000fe40005800000 */
[----:B------:R-:W-:Y:S01]  /*1de20*/  ISETP.GT.AND P3, PT, R183, 0x29, P2 ;  /* 0x00000029b700780c */ /* 0x000fe20001764270 */
[C---:B-1----:R-:W-:Y:S01]  /*1de30*/  FADD.FTZ R157, R196.reuse, R157 ;  /* 0x0000009dc49d7221 */ /* 0x042fe20000010000 */
[----:B------:R-:W-:Y:S01]  /*1de40*/  F2FP.BF16.F32.PACK_AB R196, R196, R156 ;  /* 0x0000009cc4c4723e */ /* 0x000fe200000010ff */
[----:B------:R-:W0:Y:S01]  /*1de50*/  MUFU.EX2 R184, R184 ;  /* 0x000000b800b87308 */ /* 0x000e220000000800 */
[----:B------:R-:W-:Y:S02]  /*1de60*/  FMNMX.FTZ R156, R152, R229, !PT ;  /* 0x000000e5989c7209 */ /* 0x000fe40007810000 */
[----:B------:R-:W-:-:S02]  /*1de70*/  ISETP.LT.OR P4, PT, R187, 0x29, P4 ;  /* 0x00000029bb00780c */ /* 0x000fc40002781670 */
[----:B------:R-:W-:Y:S02]  /*1de80*/  FMNMX.FTZ R156, R179, R156, !PT ;  /* 0x0000009cb39c7209 */ /* 0x000fe40007810000 */
[----:B------:R-:W-:Y:S01]  /*1de90*/  ISETP.LT.OR P3, PT, R187, 0x2a, P3 ;  /* 0x0000002abb00780c */ /* 0x000fe20001f61670 */
[----:B------:R-:W-:Y:S01]  /*1dea0*/  MUFU.EX2 R159, R159 ;  /* 0x0000009f009f7308 */ /* 0x000fe20000000800 */
[----:B------:R-:W-:Y:S02]  /*1deb0*/  FMNMX.FTZ R156, R153, R156, !PT ;  /* 0x0000009c999c7209 */ /* 0x000fe40007810000 */
[----:B------:R-:W-:Y:S02]  /*1dec0*/  FSEL R166, R166, -INF , !P4 ;  /* 0xff800000a6a67808 */ /* 0x000fe40006000000 */
[----:B------:R-:W-:Y:S02]  /*1ded0*/  FMNMX.FTZ R156, R155, R156, !PT ;  /* 0x0000009c9b9c7209 */ /* 0x000fe40007810000 */
[----:B------:R-:W-:Y:S01]  /*1dee0*/  ISETP.GT.AND P4, PT, R183, 0x30, P2 ;  /* 0x00000030b700780c */ /* 0x000fe20001784270 */
[----:B------:R-:W1:Y:S01]  /*1def0*/  MUFU.EX2 R185, R185 ;  /* 0x000000b900b97308 */ /* 0x000e620000000800 */
[----:B------:R-:W-:-:S02]  /*1df00*/  FMNMX.FTZ R156, R158, R156, !PT ;  /* 0x0000009c9e9c7209 */ /* 0x000fc40007810000 */
[----:B------:R-:W-:Y:S02]  /*1df10*/  FSEL R168, R168, -INF , !P3 ;  /* 0xff800000a8a87808 */ /* 0x000fe40005800000 */
[----:B------:R-:W-:Y:S02]  /*1df20*/  FMNMX.FTZ R156, R160, R156, !PT ;  /* 0x0000009ca09c7209 */ /* 0x000fe40007810000 */
[----:B------:R-:W-:Y:S01]  /*1df30*/  ISETP.GT.AND P3, PT, R183, 0x31, P2 ;  /* 0x00000031b700780c */ /* 0x000fe20001764270 */
[----:B------:R-:W-:Y:S01]  /*1df40*/  MUFU.EX2 R186, R186 ;  /* 0x000000ba00ba7308 */ /* 0x000fe20000000800 */
[----:B------:R-:W-:Y:S02]  /*1df50*/  FMNMX.FTZ R156, R161, R156, !PT ;  /* 0x0000009ca19c7209 */ /* 0x000fe40007810000 */
[----:B------:R-:W-:Y:S02]  /*1df60*/  ISETP.LT.OR P4, PT, R187, 0x31, P4 ;  /* 0x00000031bb00780c */ /* 0x000fe40002781670 */
[----:B------:R-:W-:-:S02]  /*1df70*/  FMNMX.FTZ R156, R162, R156, !PT ;  /* 0x0000009ca29c7209 */ /* 0x000fc40007810000 */
[----:B------:R-:W-:Y:S01]  /*1df80*/  ISETP.LT.OR P3, PT, R187, 0x32, P3 ;  /* 0x00000032bb00780c */ /* 0x000fe20001f61670 */
[----:B------:R-:W3:Y:S01]  /*1df90*/  MUFU.EX2 R165, R165 ;  /* 0x000000a500a57308 */ /* 0x000ee20000000800 */
[----:B------:R-:W-:Y:S02]  /*1dfa0*/  FMNMX.FTZ R156, R163, R156, !PT ;  /* 0x0000009ca39c7209 */ /* 0x000fe40007810000 */
[----:B------:R-:W-:Y:S02]  /*1dfb0*/  FSEL R170, R170, -INF , !P4 ;  /* 0xff800000aaaa7808 */ /* 0x000fe40006000000 */
[----:B------:R-:W-:Y:S02]  /*1dfc0*/  FMNMX.FTZ R156, R164, R156, !PT ;  /* 0x0000009ca49c7209 */ /* 0x000fe40007810000 */
[----:B------:R-:W-:Y:S01]  /*1dfd0*/  ISETP.GT.AND P2, PT, R183, 0x39, P2 ;  /* 0x00000039b700780c */ /* 0x000fe20001744270 */
[----:B------:R-:W-:Y:S01]  /*1dfe0*/  MUFU.EX2 R167, R167 ;  /* 0x000000a700a77308 */ /* 0x000fe20000000800 */
[----:B------:R-:W-:-:S02]  /*1dff0*/  FMNMX.FTZ R156, R166, R156, !PT ;  /* 0x0000009ca69c7209 */ /* 0x000fc40007810000 */
[----:B------:R-:W-:Y:S02]  /*1e000*/  FSEL R171, R171, -INF , !P3 ;  /* 0xff800000abab7808 */ /* 0x000fe40005800000 */
[----:B------:R-:W-:Y:S02]  /*1e010*/  FMNMX.FTZ R156, R168, R156, !PT ;  /* 0x0000009ca89c7209 */ /* 0x000fe40007810000 */
[----:B------:R-:W-:Y:S01]  /*1e020*/  ISETP.LT.OR P2, PT, R187, 0x3a, P2 ;  /* 0x0000003abb00780c */ /* 0x000fe20001741670 */
[----:B------:R-:W4:Y:S01]  /*1e030*/  MUFU.EX2 R169, R169 ;  /* 0x000000a900a97308 */ /* 0x000f220000000800 */
[----:B------:R-:W-:Y:S02]  /*1e040*/  FMNMX.FTZ R177, R170, R156, !PT ;  /* 0x0000009caab17209 */ /* 0x000fe40007810000 */
[----:B------:R-:W-:Y:S02]  /*1e050*/  FSEL R156, R4, -INF , !P6 ;  /* 0xff800000049c7808 */ /* 0x000fe40007000000 */
[----:B------:R-:W-:-:S02]  /*1e060*/  FMNMX.FTZ R177, R171, R177, !PT ;  /* 0x000000b1abb17209 */ /* 0x000fc40007810000 */
[----:B------:R-:W-:Y:S01]  /*1e070*/  FSEL R175, R175, -INF , !P2 ;  /* 0xff800000afaf7808 */ /* 0x000fe20005000000 */
[----:B------:R-:W-:Y:S01]  /*1e080*/  MUFU.EX2 R172, R172 ;  /* 0x000000ac00ac7308 */ /* 0x000fe20000000800 */
[----:B------:R-:W-:Y:S02]  /*1e090*/  FMNMX.FTZ R177, R156, R177, !PT ;  /* 0x000000b19cb17209 */ /* 0x000fe40007810000 */
[----:B0-----:R-:W-:Y:S02]  /*1e0a0*/  F2FP.BF16.F32.PACK_AB R198, R184, R154 ;  /* 0x0000009ab8c6723e */ /* 0x001fe400000010ff */
[----:B------:R-:W-:Y:S02]  /*1e0b0*/  FMNMX.FTZ R177, R175, R177, !PT ;  /* 0x000000b1afb17209 */ /* 0x000fe40007810000 */
[----:B-1----:R-:W-:Y:S01]  /*1e0c0*/  F2FP.BF16.F32.PACK_AB R192, R185, R159 ;  /* 0x0000009fb9c0723e */ /* 0x002fe200000010ff */
[----:B------:R-:W0:Y:S01]  /*1e0d0*/  MUFU.EX2 R173, R173 ;  /* 0x000000ad00ad7308 */ /* 0x000e220000000800 */
[----:B---3--:R-:W-:Y:S01]  /*1e0e0*/  F2FP.BF16.F32.PACK_AB R194, R165, R186 ;  /* 0x000000baa5c2723e */ /* 0x008fe200000010ff */
[----:B------:R-:W1:Y:S01]  /*1e0f0*/  SHFL.BFLY PT, R4, R177, 0x2, 0x1f ;  /* 0x0c401f00b1047f89 */ /* 0x000e6200000e0000 */
[----:B----4-:R-:W-:-:S05]  /*1e100*/  F2FP.BF16.F32.PACK_AB R188, R169, R167 ;  /* 0x000000a7a9bc723e */ /* 0x010fca00000010ff */
[----:B------:R-:W-:Y:S08]  /*1e110*/  MUFU.EX2 R174, R174 ;  /* 0x000000ae00ae7308 */ /* 0x000ff00000000800 */
[----:B------:R-:W3:Y:S01]  /*1e120*/  MUFU.EX2 R176, R176 ;  /* 0x000000b000b07308 */ /* 0x000ee20000000800 */
[----:B0-----:R-:W-:-:S07]  /*1e130*/  F2FP.BF16.F32.PACK_AB R190, R173, R172 ;  /* 0x000000acadbe723e */ /* 0x001fce00000010ff */
[----:B------:R-:W-:Y:S01]  /*1e140*/  MUFU.EX2 R178, R178 ;  /* 0x000000b200b27308 */ /* 0x000fe20000000800 */
[----:B-1----:R-:W-:-:S05]  /*1e150*/  FMNMX.FTZ R177, R177, R4, !PT ;  /* 0x00000004b1b17209 */ /* 0x002fca0007810000 */
        /* <DEDUP_REMOVED lines=12> */
[-C--:B------:R-:W-:Y:S01]  /*1e220*/  FFMA.FTZ R179, R179, R2.reuse, -R180 ;  /* 0x00000002b3b37223 */ /* 0x080fe200000108b4 */
[----:B------:R-:W-:Y:S01]  /*1e230*/  FADD.FTZ R0, R159, R0 ;  /* 0x000000009f007221 */ /* 0x000fe20000010000 */
[-C--:B------:R-:W-:Y:S01]  /*1e240*/  FFMA.FTZ R153, R153, R2.reuse, -R180 ;  /* 0x0000000299997223 */ /* 0x080fe200000108b4 */
[-C--:B------:R-:W-:Y:S01]  /*1e250*/  FMUL.FTZ R154, R154, R2.reuse ;  /* 0x000000029a9a7220 */ /* 0x080fe20000410000 */
[----:B------:R-:W-:Y:S01]  /*1e260*/  MUFU.EX2 R152, R152 ;  /* 0x0000009800987308 */ /* 0x000fe20000000800 */
[----:B------:R-:W-:Y:S01]  /*1e270*/  FADD.FTZ R0, R185, R0 ;  /* 0x00000000b9007221 */ /* 0x000fe20000010000 */
[-CC-:B------:R-:W-:Y:S01]  /*1e280*/  FFMA.FTZ R155, R155, R2.reuse, -R180.reuse ;  /* 0x000000029b9b7223 */ /* 0x180fe200000108b4 */
[-CC-:B------:R-:W-:Y:S01]  /*1e290*/  FFMA.FTZ R158, R158, R2.reuse, -R180.reuse ;  /* 0x000000029e9e7223 */ /* 0x180fe200000108b4 */
[-C--:B------:R-:W-:Y:S01]  /*1e2a0*/  FFMA.FTZ R160, R160, R2.reuse, -R180 ;  /* 0x00000002a0a07223 */ /* 0x080fe200000108b4 */
[----:B------:R-:W-:Y:S01]  /*1e2b0*/  FADD.FTZ R0, R186, R0 ;  /* 0x00000000ba007221 */ /* 0x000fe20000010000 */
[-CC-:B------:R-:W-:Y:S01]  /*1e2c0*/  FFMA.FTZ R161, R161, R2.reuse, -R180.reuse ;  /* 0x00000002a1a17223 */ /* 0x180fe200000108b4 */
[-C--:B------:R-:W-:Y:S01]  /*1e2d0*/  FFMA.FTZ R162, R162, R2.reuse, -R180 ;  /* 0x00000002a2a27223 */ /* 0x080fe200000108b4 */
[----:B------:R-:W0:Y:S01]  /*1e2e0*/  MUFU.EX2 R179, R179 ;  /* 0x000000b300b37308 */ /* 0x000e220000000800 */
[----:B------:R-:W-:Y:S01]  /*1e2f0*/  FADD.FTZ R0, R165, R0 ;  /* 0x00000000a5007221 */ /* 0x000fe20000010000 */
[-CC-:B------:R-:W-:Y:S01]  /*1e300*/  FFMA.FTZ R163, R163, R2.reuse, -R180.reuse ;  /* 0x00000002a3a37223 */ /* 0x180fe200000108b4 */
[-CC-:B------:R-:W-:Y:S01]  /*1e310*/  FFMA.FTZ R164, R164, R2.reuse, -R180.reuse ;  /* 0x00000002a4a47223 */ /* 0x180fe200000108b4 */
[-C--:B------:R-:W-:Y:S01]  /*1e320*/  FFMA.FTZ R166, R166, R2.reuse, -R180 ;  /* 0x00000002a6a67223 */ /* 0x080fe200000108b4 */
[----:B------:R-:W-:Y:S01]  /*1e330*/  FADD.FTZ R157, R167, R0 ;  /* 0x00000000a79d7221 */ /* 0x000fe20000010000 */
[-CC-:B------:R-:W-:Y:S01]  /*1e340*/  FFMA.FTZ R168, R168, R2.reuse, -R180.reuse ;  /* 0x00000002a8a87223 */ /* 0x180fe200000108b4 */
[-CC-:B------:R-:W-:Y:S01]  /*1e350*/  FFMA.FTZ R170, R170, R2.reuse, -R180.reuse ;  /* 0x00000002aaaa7223 */ /* 0x180fe200000108b4 */
[----:B------:R2:W4:Y:S01]  /*1e360*/  MUFU.EX2 R0, R154 ;  /* 0x0000009a00007308 */ /* 0x0005220000000800 */
[-CC-:B------:R-:W-:Y:S01]  /*1e370*/  FFMA.FTZ R171, R171, R2.reuse, -R180.reuse ;  /* 0x00000002abab7223 */ /* 0x180fe200000108b4 */
[-CC-:B------:R-:W-:Y:S01]  /*1e380*/  FFMA.FTZ R156, R156, R2.reuse, -R180.reuse ;  /* 0x000000029c9c7223 */ /* 0x180fe200000108b4 */
[----:B------:R-:W-:Y:S01]  /*1e390*/  FADD.FTZ R157, R169, R157 ;  /* 0x0000009da99d7221 */ /* 0x000fe20000010000 */
[----:B------:R-:W-:Y:S01]  /*1e3a0*/  FFMA.FTZ R175, R175, R2, -R180 ;  /* 0x00000002afaf7223 */ /* 0x000fe200000108b4 */
[----:B---3--:R-:W-:Y:S01]  /*1e3b0*/  F2FP.BF16.F32.PACK_AB R184, R176, R174 ;  /* 0x000000aeb0b8723e */ /* 0x008fe200000010ff */
[----:B------:R-:W-:-:S02]  /*1e3c0*/  VIADD R5, R5, 0xffffffff ;  /* 0xffffffff05057836 */ /* 0x000fc40000000000 */
[----:B------:R-:W-:Y:S01]  /*1e3d0*/  FADD.FTZ R157, R172, R157 ;  /* 0x0000009dac9d7221 */ /* 0x000fe20000010000 */
[----:B------:R-:W3:Y:S01]  /*1e3e0*/  MUFU.EX2 R153, R153 ;  /* 0x0000009900997308 */ /* 0x000ee20000000800 */
[----:B-1----:R-:W-:Y:S01]  /*1e3f0*/  F2FP.BF16.F32.PACK_AB R186, R177, R178 ;  /* 0x000000b2b1ba723e */ /* 0x002fe200000010ff */
[----:B------:R-:W-:Y:S02]  /*1e400*/  IMAD.MOV.U32 R229, RZ, RZ, R4 ;  /* 0x000000ffffe57224 */ /* 0x000fe400078e0004 */
[----:B------:R-:W-:Y:S01]  /*1e410*/  FADD.FTZ R157, R173, R157 ;  /* 0x0000009dad9d7221 */ /* 0x000fe20000010000 */
[----:B0-----:R-:W-:-:S03]  /*1e420*/  F2FP.BF16.F32.PACK_AB R197, R179, R152 ;  /* 0x00000098b3c5723e */ /* 0x001fc600000010ff */
[----:B--2---:R-:W-:Y:S01]  /*1e430*/  FADD.FTZ R154, R174, R157 ;  /* 0x0000009dae9a7221 */ /* 0x004fe20000010000 */
[----:B------:R-:W0:Y:S01]  /*1e440*/  MUFU.EX2 R155, R155 ;  /* 0x0000009b009b7308 */ /* 0x000e220000000800 */
[----:B----4-:R-:W-:Y:S02]  /*1e450*/  FFMA.FTZ R226, R0, R226, R152 ;  /* 0x000000e200e27223 */ /* 0x010fe40000010098 */
[----:B------:R-:W-:Y:S02]  /*1e460*/  FADD.FTZ R154, R176, R154 ;  /* 0x0000009ab09a7221 */ /* 0x000fe40000010000 */
[----:B------:R-:W-:Y:S02]  /*1e470*/  FADD.FTZ R226, R179, R226 ;  /* 0x000000e2b3e27221 */ /* 0x000fe40000010000 */
[----:B------:R-:W-:Y:S01]  /*1e480*/  FADD.FTZ R154, R178, R154 ;  /* 0x0000009ab29a7221 */ /* 0x000fe20000010000 */
[----:B------:R-:W1:Y:S01]  /*1e490*/  MUFU.EX2 R158, R158 ;  /* 0x0000009e009e7308 */ /* 0x000e620000000800 */
[----:B---3--:R-:W-:-:S02]  /*1e4a0*/  FADD.FTZ R226, R153, R226 ;  /* 0x000000e299e27221 */ /* 0x008fc40000010000 */
[----:B------:R-:W-:-:S05]  /*1e4b0*/  FADD.FTZ R227, R177, R154 ;  /* 0x0000009ab1e37221 */ /* 0x000fca0000010000 */
        /* <DEDUP_REMOVED lines=27> */
[----:B------:R-:W-:-:S03]  /*1e670*/  F2FP.BF16.F32.PACK_AB R185, R171, R170 ;  /* 0x000000aaabb9723e */ /* 0x000fc600000010ff */
[----:B--2---:R-:W-:-:S04]  /*1e680*/  FADD.FTZ R226, R156, R226 ;  /* 0x000000e29ce27221 */ /* 0x004fc80000010000 */
[C---:B0-----:R-:W-:Y:S01]  /*1e690*/  FADD.FTZ R226, R175.reuse, R226 ;  /* 0x000000e2afe27221 */ /* 0x041fe20000010000 */
[----:B------:R-:W-:Y:S01]  /*1e6a0*/  F2FP.BF16.F32.PACK_AB R187, R175, R156 ;  /* 0x0000009cafbb723e */ /* 0x000fe200000010ff */
[----:B------:R-:W-:Y:S06]  /*1e6b0*/  @P2 BRA `(.L_x_1628) ;  /* 0xffffffd000502947 */ /* 0x000fec000383ffff */
.L_x_1609:
[----:B------:R-:W-:Y:S05]  /*1e6c0*/  BSYNC B0 ;  /* 0x0000000000007941 */ /* 0x000fea0003800000 */
.L_x_1608:
        /* <DEDUP_REMOVED lines=131> */
.L_x_1629:
[----:B------:R-:W-:Y:S01]  /*1ef00*/  IMAD R12, R22, 0x8, R16 ;  /* 0x00000008160c7824 */ /* 0x000fe200078e0210 */
[----:B------:R-:W-:-:S04]  /*1ef10*/  SHF.L.U32 R5, R218, 0x1f, RZ ;  /* 0x0000001fda057819 */ /* 0x000fc800000006ff */
[----:B------:R0:W1:Y:S01]  /*1ef20*/  SYNCS.PHASECHK.TRANS64.TRYWAIT P2, [R12+URZ+0x30850], R5 ;  /* 0x030850050c0075a7 */ /* 0x000062000804017f */
[----:B------:R-:W-:Y:S05]  /*1ef30*/  @!P0 BRA `(.L_x_1630) ;  /* 0x0000000000048947 */ /* 0x000fea0003800000 */
[----:B------:R-:W-:Y:S01]  /*1ef40*/  BPT.TRAP 0x1 ;  /* 0x000000040000795c */ /* 0x000fe20000300000 */
.L_x_1630:
        /* <DEDUP_REMOVED lines=9> */
.L_x_1632:
[----:B------:R-:W-:Y:S05]  /*1efe0*/  BSYNC B0 ;  /* 0x0000000000007941 */ /* 0x000fea0003800000 */
.L_x_1631:
[----:B------:R-:W-:Y:S01]  /*1eff0*/  IMAD.MOV.U32 R6, RZ, RZ, R0 ;  /* 0x000000ffff067224 */ /* 0x000fe200078e0000 */
[----:B------:R-:W2:Y:S01]  /*1f000*/  LDL.LU R16, [R1+0x68] ;  /* 0x0000680001107983 */ /* 0x000ea20000300800 */
[----:B------:R-:W-:Y:S01]  /*1f010*/  IMAD.MOV.U32 R7, RZ, RZ, 0x40000040 ;  /* 0x40000040ff077424 */ /* 0x000fe200078e00ff */
[----:B------:R-:W-:Y:S01]  /*1f020*/  WARPGROUP.ARRIVE ;  /* 0x00000000000079c5 */ /* 0x000fe20000000000 */
[----:B------:R-:W-:Y:S01]  /*1f030*/  VIADD R22, R22, 0x1 ;  /* 0x0000000116167836 */ /* 0x000fe20000000000 */
[----:B------:R-:W-:Y:S01]  /*1f040*/  R2UR UR6, R6 ;  /* 0x00000000060672ca */ /* 0x000fe200000e0000 */
[----:B------:R-:W-:Y:S01]  /*1f050*/  VIADD R6, R0, 0x80 ;  /* 0x0000008000067836 */ /* 0x000fe20000000000 */
[----:B------:R-:W-:Y:S01]  /*1f060*/  R2UR UR7, R7 ;  /* 0x00000000070772ca */ /* 0x000fe200000e0000 */
[----:B------:R-:W-:Y:S01]  /*1f070*/  IMAD.MOV.U32 R7, RZ, RZ, 0x40000040 ;  /* 0x40000040ff077424 */ /* 0x000fe200078e00ff */
[----:B01----:R-:W-:Y:S01]  /*1f080*/  SHFL.BFLY PT, R5, R226, 0x2, 0x1f ;  /* 0x0c401f00e2057f89 */ /* 0x003fe200000e0000 */
[----:B------:R-:W-:Y:S01]  /*1f090*/  ISETP.NE.AND P2, PT, R22, 0x2, PT ;  /* 0x000000021600780c */ /* 0x000fe20003f45270 */
[----:B------:R-:W-:-:S03]  /*1f0a0*/  @!P1 VIADD R12, R12, 0x30860 ;  /* 0x000308600c0c9836 */ /* 0x000fc60000000000 */
[----:B------:R-:W-:Y:S02]  /*1f0b0*/  SEL R22, R22, RZ, P2 ;  /* 0x000000ff16167207 */ /* 0x000fe40001000000 */
[----:B------:R-:W-:-:S04]  /*1f0c0*/  @!P1 PRMT R12, RZ, 0x654, R12 ;  /* 0x00000654ff0c9816 */ /* 0x000fc8000000000c */
[----:B------:R-:W-:Y:S01]  /*1f0d0*/  HGMMA.64x256x16.F32.BF16 R24, R196, gdesc[UR4].tnspB, R24, gsb0 ;  /* 0x43e00004c4187df0 */ /* 0x000fe20008001818 */
[----:B------:R-:W-:Y:S01]  /*1f0e0*/  R2UR UR6, R6 ;  /* 0x00000000060672ca */ /* 0x000fe200000e0000 */
[----:B------:R-:W-:Y:S01]  /*1f0f0*/  VIADD R6, R0, 0x100 ;  /* 0x0000010000067836 */ /* 0x000fe20000000000 */
[----:B------:R-:W-:Y:S01]  /*1f100*/  R2UR UR7, R7 ;  /* 0x00000000070772ca */ /* 0x000fe200000e0000 */
[----:B------:R-:W-:Y:S01]  /*1f110*/  IMAD.MOV.U32 R7, RZ, RZ, 0x40000040 ;  /* 0x40000040ff077424 */ /* 0x000fe200078e00ff */
[----:B------:R-:W-:Y:S02]  /*1f120*/  WARPGROUP.DEPBAR.LE gsb0, 0x0 ;  /* 0x00008000000079c5 */ /* 0x000fe40000010000 */
[----:B------:R-:W-:-:S15]  /*1f130*/  WARPGROUP.ARRIVE ;  /* 0x00000000000079c5 */ /* 0x000fde0000000000 */
[----:B------:R-:W-:-:S06]  /*1f140*/  NOP ;  /* 0x0000000000007918 */ /* 0x000fcc0000000000 */
[----:B------:R-:W-:Y:S01]  /*1f150*/  HGMMA.64x256x16.F32.BF16 R24, R192, gdesc[UR4].tnspB, R24, gsb0 ;  /* 0x43e00004c0187df0 */ /* 0x000fe20008001818 */
[----:B------:R-:W-:Y:S01]  /*1f160*/  R2UR UR6, R6 ;  /* 0x00000000060672ca */ /* 0x000fe200000e0000 */
[----:B------:R-:W-:Y:S01]  /*1f170*/  VIADD R6, R0, 0x180 ;  /* 0x0000018000067836 */ /* 0x000fe20000000000 */
[----:B------:R-:W-:Y:S01]  /*1f180*/  R2UR UR7, R7 ;  /* 0x00000000070772ca */ /* 0x000fe200000e0000 */
[----:B------:R-:W-:Y:S01]  /*1f190*/  IMAD.MOV.U32 R7, RZ, RZ, 0x40000040 ;  /* 0x40000040ff077424 */ /* 0x000fe200078e00ff */
[----:B------:R-:W0:Y:S01]  /*1f1a0*/  SHFL.BFLY PT, R0, R227, 0x2, 0x1f ;  /* 0x0c401f00e3007f89 */ /* 0x000e2200000e0000 */
[----:B--2---:R-:W-:-:S05]  /*1f1b0*/  VIADD R16, R16, 0x1 ;  /* 0x0000000110107836 */ /* 0x004fca0000000000 */
[----:B------:R-:W-:Y:S01]  /*1f1c0*/  STL [R1+0x68], R16 ;  /* 0x0000681001007387 */ /* 0x000fe20000100800 */
[----:B0-----:R-:W-:Y:S01]  /*1f1d0*/  FADD.FTZ R0, R0, R227 ;  /* 0x000000e300007221 */ /* 0x001fe20000010000 */
[----:B------:R-:W-:Y:S02]  /*1f1e0*/  WARPGROUP.DEPBAR.LE gsb0, 0x0 ;  /* 0x00008000000079c5 */ /* 0x000fe40000010000 */
[----:B------:R-:W-:-:S13]  /*1f1f0*/  WARPGROUP.ARRIVE ;  /* 0x00000000000079c5 */ /* 0x000fda0000000000 */
[----:B------:R-:W-:Y:S01]  /*1f200*/  HGMMA.64x256x16.F32.BF16 R24, R188, gdesc[UR4].tnspB, R24, gsb0 ;  /* 0x43e00004bc187df0 */ /* 0x000fe20008001818 */
[----:B------:R-:W-:Y:S01]  /*1f210*/  R2UR UR6, R6 ;  /* 0x00000000060672ca */ /* 0x000fe200000e0000 */
[----:B------:R-:W-:Y:S01]  /*1f220*/  FADD.FTZ R6, R5, R226 ;  /* 0x000000e205067221 */ /* 0x000fe20000010000 */
[----:B------:R-:W-:Y:S01]  /*1f230*/  R2UR UR7, R7 ;  /* 0x00000000070772ca */ /* 0x000fe200000e0000 */
[----:B------:R-:W0:Y:S04]  /*1f240*/  SHFL.BFLY PT, R5, R0, 0x1, 0x1f ;  /* 0x0c201f0000057f89 */ /* 0x000e2800000e0000 */
[----:B------:R-:W1:Y:S01]  /*1f250*/  SHFL.BFLY PT, R7, R6, 0x1, 0x1f ;  /* 0x0c201f0006077f89 */ /* 0x000e6200000e0000 */
[----:B0-----:R-:W-:Y:S01]  /*1f260*/  FADD.FTZ R13, R0, R5 ;  /* 0x00000005000d7221 */ /* 0x001fe20000010000 */
[----:B------:R-:W-:Y:S01]  /*1f270*/  SEL R5, RZ, 0x1, P2 ;  /* 0x00000001ff057807 */ /* 0x000fe20001000000 */
[----:B------:R-:W-:-:S02]  /*1f280*/  IMAD.MOV.U32 R0, RZ, RZ, -0x800000 ;  /* 0xff800000ff007424 */ /* 0x000fc400078e00ff */
[----:B-1----:R-:W-:Y:S01]  /*1f290*/  FADD.FTZ R14, R6, R7 ;  /* 0x00000007060e7221 */ /* 0x002fe20000010000 */
[----:B------:R-:W-:Y:S02]  /*1f2a0*/  FSETP.NE.FTZ.AND P0, PT, R13, RZ, PT ;  /* 0x000000ff0d00720b */ /* 0x000fe40003f15000 */
[----:B------:R-:W-:Y:S02]  /*1f2b0*/  CS2R R6, SRZ ;  /* 0x0000000000067805 */ /* 0x000fe4000001ff00 */
[----:B------:R-:W-:Y:S01]  /*1f2c0*/  LOP3.LUT R218, R218, R5, RZ, 0x3c, !PT ;  /* 0x00000005dada7212 */ /* 0x000fe200078e3cff */
[----:B------:R-:W-:Y:S01]  /*1f2d0*/  IMAD.MOV.U32 R5, RZ, RZ, -0x800000 ;  /* 0xff800000ff057424 */ /* 0x000fe200078e00ff */
[----:B------:R-:W-:-:S07]  /*1f2e0*/  FSETP.NE.FTZ.AND P3, PT, R14, RZ, PT ;  /* 0x000000ff0e00720b */ /* 0x000fce0003f75000 */
[----:B------:R-:W0:Y:S01]  /*1f2f0*/  @P0 MUFU.LG2 R9, R13 ;  /* 0x0000000d00090308 */ /* 0x000e220000000c00 */
[----:B------:R-:W-:-:S05]  /*1f300*/  @P0 FMUL.FTZ R8, R2, 0.69314718246459960938 ;  /* 0x3f31721802080820 */ /* 0x000fca0000410000 */
[----:B------:R-:W-:Y:S02]  /*1f310*/  @P3 FMUL.FTZ R2, R2, 0.69314718246459960938 ;  /* 0x3f31721802023820 */ /* 0x000fe40000410000 */
[----:B------:R-:W1:Y:S08]  /*1f320*/  @P3 MUFU.LG2 R10, R14 ;  /* 0x0000000e000a3308 */ /* 0x000e700000000c00 */
[----:B------:R-:W2:Y:S01]  /*1f330*/  @P0 MUFU.RCP R7, R13 ;  /* 0x0000000d00070308 */ /* 0x000ea20000001000 */
[----:B0-----:R-:W-:-:S04]  /*1f340*/  @P0 FMUL.FTZ R9, R9, 0.69314718246459960938 ;  /* 0x3f31721809090820 */ /* 0x001fc80000410000 */
[----:B------:R-:W-:Y:S01]  /*1f350*/  @P0 FFMA.FTZ R5, R8, R3, R9 ;  /* 0x0000000308050223 */ /* 0x000fe20000010009 */
[----:B------:R-:W-:Y:S02]  /*1f360*/  PLOP3.LUT P0, PT, PT, PT, PT, 0x8, 0x0 ;  /* 0x000000000000781c */ /* 0x000fe40003f0e170 */
[----:B------:R-:W0:Y:S01]  /*1f370*/  @P3 MUFU.RCP R6, R14 ;  /* 0x0000000e00063308 */ /* 0x000e220000001000 */
[----:B-1----:R-:W-:-:S04]  /*1f380*/  @P3 FMUL.FTZ R11, R10, 0.69314718246459960938 ;  /* 0x3f3172180a0b3820 */ /* 0x002fc80000410000 */
[----:B------:R-:W-:Y:S01]  /*1f390*/  @P3 FFMA.FTZ R0, R2, R4, R11 ;  /* 0x0000000402003223 */ /* 0x000fe2000001000b */
[----:B------:R-:W-:Y:S02]  /*1f3a0*/  WARPGROUP.DEPBAR.LE gsb0, 0x0 ;  /* 0x00008000000079c5 */ /* 0x000fe40000010000 */
[----:B------:R-:W-:-:S06]  /*1f3b0*/  WARPGROUP.ARRIVE ;  /* 0x00000000000079c5 */ /* 0x000fcc0000000000 */
[----:B------:R-:W-:Y:S03]  /*1f3c0*/  HGMMA.64x256x16.F32.BF16 R24, R184, gdesc[UR4].tnspB, R24, gsb0 ;  /* 0x43e00004b8187df0 */ /* 0x000fe60008001818 */
[----:B------:R-:W-:Y:S02]  /*1f3d0*/  WARPGROUP.DEPBAR.LE gsb0, 0x0 ;  /* 0x00008000000079c5 */ /* 0x000fe40000010000 */
[-C--:B--2---:R-:W-:Y:S01]  /*1f3e0*/  FMUL.FTZ R153, R48, R7.reuse ;  /* 0x0000000730997220 */ /* 0x084fe20000410000 */
[-C--:B------:R-:W-:Y:S01]  /*1f3f0*/  FMUL.FTZ R154, R52, R7.reuse ;  /* 0x00000007349a7220 */ /* 0x080fe20000410000 */
[-C--:B------:R-:W-:Y:S01]  /*1f400*/  FMUL.FTZ R152, R44, R7.reuse ;  /* 0x000000072c987220 */ /* 0x080fe20000410000 */
[-C--:B0-----:R-:W-:Y:S01]  /*1f410*/  FMUL.FTZ R52, R27, R6.reuse ;  /* 0x000000061b347220 */ /* 0x081fe20000410000 */
[-C--:B------:R-:W-:Y:S01]  /*1f420*/  FMUL.FTZ R48, R31, R6.reuse ;  /* 0x000000061f307220 */ /* 0x080fe20000410000 */
        /* <DEDUP_REMOVED lines=124> */
.L_x_1443:
[----:B------:R-:W0:Y:S08]  /*1fbf0*/  S2UR UR5, SR_CgaCtaId ;  /* 0x00000000000579c3 */ /* 0x000e300000008800 */
[----:B------:R-:W-:Y:S06]  /*1fc00*/  BAR.SYNC.DEFER_BLOCKING 0x5, 0x120 ;  /* 0x0144800000007b1d */ /* 0x000fec0000010000 */
[----:B------:R-:W-:Y:S01]  /*1fc10*/  UMOV UR4, 0x400 ;  /* 0x0000040000047882 */ /* 0x000fe20000000000 */
[----:B------:R-:W-:Y:S01]  /*1fc20*/  BSSY B0, `(.L_x_1634) ;  /* 0x0000293000007945 */ /* 0x000fe20003800000 */
[----:B0-----:R-:W-:-:S06]  /*1fc30*/  ULEA UR4, UR5, UR4, 0x18 ;  /* 0x0000000405047291 */ /* 0x001fcc000f8ec03f */
[----:B------:R-:W-:-:S05]  /*1fc40*/  IMAD.U32 R16, RZ, RZ, UR4 ;  /* 0x00000004ff107e24 */ /* 0x000fca000f8e00ff */
[----:B------:R-:W0:Y:S04]  /*1fc50*/  LDS.128 R172, [R16+0x308d0] ;  /* 0x0308d00010ac7984 */ /* 0x000e280000000c00 */
[----:B0-----:R0:W-:Y:S04]  /*1fc60*/  STL.64 [R1], R172 ;  /* 0x000000ac01007387 */ /* 0x0011e80000100a00 */
[----:B------:R0:W-:Y:S01]  /*1fc70*/  STL.64 [R1+0x8], R174 ;  /* 0x000008ae01007387 */ /* 0x0001e20000100a00 */
[----:B------:R-:W-:Y:S06]  /*1fc80*/  BAR.ARV 0x4, 0x120 ;  /* 0x0104800000007b1d */ /* 0x000fec0000002000 */
[----:B------:R-:W-:Y:S05]  /*1fc90*/  @P0 BRA `(.L_x_1635) ;  /* 0x0000001c00540947 */ /* 0x000fea0003800000 */
[----:B------:R-:W2:Y:S04]  /*1fca0*/  LDL R6, [R1+0xa0] ;  /* 0x0000a00001067983 */ /* 0x000ea80000100800 */
[----:B0-----:R-:W3:Y:S04]  /*1fcb0*/  LDL R174, [R1+0x64] ;  /* 0x0000640001ae7983 */ /* 0x001ee80000100800 */
[----:B------:R-:W4:Y:S04]  /*1fcc0*/  LDL R178, [R1+0x38] ;  /* 0x0000380001b27983 */ /* 0x000f280000100800 */
[----:B------:R-:W4:Y:S01]  /*1fcd0*/  LDL R176, [R1+0x20] ;  /* 0x0000200001b07983 */ /* 0x000f220000100800 */
[----:B------:R-:W0:Y:S01]  /*1fce0*/  S2R R7, SR_SWINHI ;  /* 0x0000000000077919 */ /* 0x000e220000002f00 */
[----:B------:R-:W-:Y:S01]  /*1fcf0*/  F2FP.BF16.F32.PACK_AB R24, R25, R24 ;  /* 0x000000181918723e */ /* 0x000fe200000010ff */
[----:B------:R-:W-:Y:S01]  /*1fd00*/  ULDC.64 UR4, c[0x0][0xbd8] ;  /* 0x0002f60000047ab9 */ /* 0x000fe20000000a00 */
[----:B------:R-:W-:-:S02]  /*1fd10*/  MOV R2, R16 ;  /* 0x0000001000027202 */ /* 0x000fc40000000f00 */
[----:B0-----:R-:W-:Y:S02]  /*1fd20*/  MOV R3, R7 ;  /* 0x0000000700037202 */ /* 0x001fe40000000f00 */
        /* <DEDUP_REMOVED lines=33> */
[----:B------:R-:W-:Y:S01]  /*1ff40*/  F2FP.BF16.F32.PACK_AB R147, R151, R150 ;  /* 0x000000969793723e */ /* 0x000fe200000010ff */
[----:B------:R-:W-:Y:S01]  /*1ff50*/  ULDC.64 UR6, c[0x0][0x208] ;  /* 0x0000820000067ab9 */ /* 0x000fe20000000a00 */
[----:B--2---:R-:W-:-:S03]  /*1ff60*/  IMAD.WIDE R130, R6, 0x2, R2 ;  /* 0x0000000206827825 */ /* 0x004fc600078e0202 */
[----:B------:R-:W-:-:S04]  /*1ff70*/  IADD3 R38, P0, R130, 0x40, RZ ;  /* 0x0000004082267810 */ /* 0x000fc80007f1e0ff */
[----:B------:R-:W-:Y:S02]  /*1ff80*/  LOP3.LUT R173, R38, 0x380, RZ, 0xc0, !PT ;  /* 0x0000038026ad7812 */ /* 0x000fe400078ec0ff */
[----:B------:R-:W-:Y:S02]  /*1ff90*/  IADD3 R54, P6, R130, 0x4020, RZ ;  /* 0x0000402082367810 */ /* 0x000fe40007fde0ff */
[----:B------:R-:W-:-:S04]  /*1ffa0*/  SHF.R.U64 R173, R173, 0x3, RZ ;  /* 0x00000003adad7819 */ /* 0x000fc800000012ff */
[----:B------:R-:W-:Y:S02]  /*1ffb0*/  LOP3.LUT R38, R173, R38, RZ, 0x3c, !PT ;  /* 0x00000026ad267212 */ /* 0x000fe400078e3cff */
[----:B------:R-:W-:Y:S02]  /*1ffc0*/  LOP3.LUT R173, R54, 0x380, RZ, 0xc0, !PT ;  /* 0x0000038036ad7812 */ /* 0x000fe400078ec0ff */
[C---:B------:R-:W-:Y:S01]  /*1ffd0*/  IADD3 R20, P1, R130.reuse, 0x20, RZ ;  /* 0x0000002082147810 */ /* 0x040fe20007f3e0ff */
[--C-:B------:R-:W-:Y:S01]  /*1ffe0*/  IMAD.X R39, RZ, RZ, R131.reuse, P0 ;  /* 0x000000ffff277224 */ /* 0x100fe200000e0683 */
[----:B------:R-:W-:Y:S02]  /*1fff0*/  SHF.R.U64 R173, R173, 0x3, RZ ;  /* 0x00000003adad7819 */ /* 0x000fe400000012ff */
[C---:B------:R-:W-:Y:S01]  /*20000*/  IADD3 R106, P0, R130.reuse, 0x8020, RZ ;  /* 0x00008020826a7810 */ /* 0x040fe20007f1e0ff */
[----:B------:R-:W-:Y:S01]  /*20010*/  IMAD.X R21, RZ, RZ, R131, P1 ;  /* 0x000000ffff157224 */ /* 0x000fe200008e0683 */
[----:B------:R-:W-:-:S02]  /*20020*/  IADD3 R46, P4, R130, 0x60, RZ ;  /* 0x00000060822e7810 */ /* 0x000fc40007f9e0ff */
[C---:B------:R-:W-:Y:S02]  /*20030*/  IADD3 R58, P5, R130.reuse, 0x4040, RZ ;  /* 0x00004040823a7810 */ /* 0x040fe40007fbe0ff */
[----:B------:R-:W-:Y:S02]  /*20040*/  IADD3 R102, P1, R130, 0x8000, RZ ;  /* 0x0000800082667810 */ /* 0x000fe40007f3e0ff */
[----:B------:R-:W-:Y:S02]  /*20050*/  LOP3.LUT R54, R173, R54, RZ, 0x3c, !PT ;  /* 0x00000036ad367212 */ /* 0x000fe400078e3cff */
[----:B------:R-:W-:Y:S02]  /*20060*/  LOP3.LUT R173, R106, 0x380, RZ, 0xc0, !PT ;  /* 0x000003806aad7812 */ /* 0x000fe400078ec0ff */
[----:B------:R-:W-:Y:S01]  /*20070*/  IADD3 R50, P3, R130, 0x4000, RZ ;  /* 0x0000400082327810 */ /* 0x000fe20007f7e0ff */
[--C-:B------:R-:W-:Y:S01]  /*20080*/  IMAD.X R59, RZ, RZ, R131.reuse, P5 ;  /* 0x000000ffff3b7224 */ /* 0x100fe200028e0683 */
[----:B------:R-:W-:Y:S01]  /*20090*/  LOP3.LUT R122, R46, 0x380, RZ, 0xc0, !PT ;  /* 0x000003802e7a7812 */ /* 0x000fe200078ec0ff */
[----:B------:R-:W-:Y:S01]  /*200a0*/  IMAD.X R103, RZ, RZ, R131, P1 ;  /* 0x000000ffff677224 */ /* 0x000fe200008e0683 */
[----:B------:R-:W-:-:S02]  /*200b0*/  LOP3.LUT R7, R130, 0x380, RZ, 0xc0, !PT ;  /* 0x0000038082077812 */ /* 0x000fc400078ec0ff */
[C---:B------:R-:W-:Y:S02]  /*200c0*/  IADD3 R6, P5, R130.reuse, 0xc020, RZ ;  /* 0x0000c02082067810 */ /* 0x040fe40007fbe0ff */
[----:B------:R-:W-:Y:S01]  /*200d0*/  SHF.R.U64 R173, R173, 0x3, RZ ;  /* 0x00000003adad7819 */ /* 0x000fe200000012ff */
[----:B------:R-:W-:Y:S01]  /*200e0*/  IMAD.X R51, RZ, RZ, R131, P3 ;  /* 0x000000ffff337224 */ /* 0x000fe200018e0683 */
[C---:B------:R-:W-:Y:S02]  /*200f0*/  IADD3 R62, P2, R130.reuse, 0x4060, RZ ;  /* 0x00004060823e7810 */ /* 0x040fe40007f5e0ff */
[----:B------:R-:W-:Y:S02]  /*20100*/  IADD3 R104, P1, R130, 0xc060, RZ ;  /* 0x0000c06082687810 */ /* 0x000fe40007f3e0ff */
[----:B------:R-:W-:Y:S02]  /*20110*/  LOP3.LUT R172, R20, 0x380, RZ, 0xc0, !PT ;  /* 0x0000038014ac7812 */ /* 0x000fe400078ec0ff */
[----:B------:R-:W-:-:S02]  /*20120*/  SHF.R.U64 R122, R122, 0x3, RZ ;  /* 0x000000037a7a7819 */ /* 0x000fc400000012ff */
[----:B------:R-:W-:Y:S02]  /*20130*/  IADD3 R114, P3, R130, 0x8060, RZ ;  /* 0x0000806082727810 */ /* 0x000fe40007f7e0ff */
[----:B------:R-:W-:Y:S02]  /*20140*/  SHF.R.U64 R7, R7, 0x3, RZ ;  /* 0x0000000307077819 */ /* 0x000fe400000012ff */
[----:B------:R-:W-:Y:S02]  /*20150*/  LOP3.LUT R106, R173, R106, RZ, 0x3c, !PT ;  /* 0x0000006aad6a7212 */ /* 0x000fe400078e3cff */
[----:B------:R-:W-:Y:S01]  /*20160*/  LOP3.LUT R52, R6, 0x380, RZ, 0xc0, !PT ;  /* 0x0000038006347812 */ /* 0x000fe200078ec0ff */
[--C-:B------:R-:W-:Y:S01]  /*20170*/  IMAD.X R47, RZ, RZ, R131.reuse, P4 ;  /* 0x000000ffff2f7224 */ /* 0x100fe200020e0683 */
[----:B------:R-:W-:Y:S01]  /*20180*/  SHF.R.U64 R172, R172, 0x3, RZ ;  /* 0x00000003acac7819 */ /* 0x000fe200000012ff */
[--C-:B------:R-:W-:Y:S01]  /*20190*/  IMAD.X R55, RZ, RZ, R131.reuse, P6 ;  /* 0x000000ffff377224 */ /* 0x100fe200030e0683 */
[----:B------:R-:W-:Y:S01]  /*201a0*/  LOP3.LUT R175, R58, 0x380, RZ, 0xc0, !PT ;  /* 0x000003803aaf7812 */ /* 0x000fe200078ec0ff */
[----:B------:R-:W-:Y:S01]  /*201b0*/  IMAD.X R63, RZ, RZ, R131, P2 ;  /* 0x000000ffff3f7224 */ /* 0x000fe200010e0683 */
[----:B------:R-:W-:-:S02]  /*201c0*/  LOP3.LUT R173, R104, 0x380, RZ, 0xc0, !PT ;  /* 0x0000038068ad7812 */ /* 0x000fc400078ec0ff */
[----:B------:R-:W-:Y:S02]  /*201d0*/  LOP3.LUT R46, R122, R46, RZ, 0x3c, !PT ;  /* 0x0000002e7a2e7212 */ /* 0x000fe400078e3cff */
[----:B------:R-:W-:Y:S01]  /*201e0*/  LOP3.LUT R177, R62, 0x380, RZ, 0xc0, !PT ;  /* 0x000003803eb17812 */ /* 0x000fe200078ec0ff */
[----:B------:R-:W-:Y:S01]  /*201f0*/  IMAD.X R115, RZ, RZ, R131, P3 ;  /* 0x000000ffff737224 */ /* 0x000fe200018e0683 */
[C---:B------:R-:W-:Y:S02]  /*20200*/  IADD3 R110, P4, R130.reuse, 0x8040, RZ ;  /* 0x00008040826e7810 */ /* 0x040fe40007f9e0ff */
[C---:B------:R-:W-:Y:S02]  /*20210*/  IADD3 R118, P6, R130.reuse, 0xc000, RZ ;  /* 0x0000c00082767810 */ /* 0x040fe40007fde0ff */
[----:B-----5:R-:W-:Y:S02]  /*20220*/  IADD3 R100, P2, R130, 0xc040, RZ ;  /* 0x0000c04082647810 */ /* 0x020fe40007f5e0ff */
[----:B------:R-:W-:-:S02]  /*20230*/  LOP3.LUT R126, R50, 0x380, RZ, 0xc0, !PT ;  /* 0x00000380327e7812 */ /* 0x000fc400078ec0ff */
[----:B------:R-:W-:Y:S02]  /*20240*/  LOP3.LUT R122, R102, 0x380, RZ, 0xc0, !PT ;  /* 0x00000380667a7812 */ /* 0x000fe400078ec0ff */
[----:B------:R-:W-:Y:S02]  /*20250*/  LOP3.LUT R130, R7, R130, RZ, 0x3c, !PT ;  /* 0x0000008207827212 */ /* 0x000fe400078e3cff */
[----:B------:R-:W-:Y:S02]  /*20260*/  SHF.R.U64 R29, R52, 0x3, RZ ;  /* 0x00000003341d7819 */ /* 0x000fe400000012ff */
[----:B------:R-:W-:Y:S02]  /*20270*/  LOP3.LUT R20, R172, R20, RZ, 0x3c, !PT ;  /* 0x00000014ac147212 */ /* 0x000fe400078e3cff */
[----:B------:R-:W-:Y:S02]  /*20280*/  SHF.R.U64 R175, R175, 0x3, RZ ;  /* 0x00000003afaf7819 */ /* 0x000fe400000012ff */
[----:B------:R-:W-:-:S02]  /*20290*/  SHF.R.U64 R173, R173, 0x3, RZ ;  /* 0x00000003adad7819 */ /* 0x000fc400000012ff */
[----:B------:R-:W-:Y:S02]  /*202a0*/  ISETP.NE.U32.AND P3, PT, RZ, UR4, PT ;  /* 0x00000004ff007c0c */ /* 0x000fe4000bf65070 */
[----:B------:R-:W-:Y:S02]  /*202b0*/  SHF.R.U64 R177, R177, 0x3, RZ ;  /* 0x00000003b1b17819 */ /* 0x000fe400000012ff */
[----:B------:R-:W-:Y:S02]  /*202c0*/  SHF.R.U64 R126, R126, 0x3, RZ ;  /* 0x000000037e7e7819 */ /* 0x000fe400000012ff */
[----:B------:R-:W-:Y:S01]  /*202d0*/  SHF.R.U64 R179, R122, 0x3, RZ ;  /* 0x000000037ab37819 */ /* 0x000fe200000012ff */
[----:B------:R-:W-:Y:S01]  /*202e0*/  IMAD.X R7, RZ, RZ, R131, P1 ;  /* 0x000000ffff077224 */ /* 0x000fe200008e0683 */
[----:B------:R-:W-:Y:S01]  /*202f0*/  MOV R130, R130 ;  /* 0x0000008200827202 */ /* 0x000fe20000000f00 */
[----:B------:R-:W-:Y:S01]  /*20300*/  BAR.SYNC.DEFER_BLOCKING 0x1, 0x100 ;  /* 0x0044000000007b1d */ /* 0x000fe20000010000 */
[----:B------:R-:W-:-:S02]  /*20310*/  LOP3.LUT R122, R29, R6, RZ, 0x3c, !PT ;  /* 0x000000061d7a7212 */ /* 0x000fc400078e3cff */
[----:B------:R-:W-:Y:S02]  /*20320*/  LOP3.LUT R58, R175, R58, RZ, 0x3c, !PT ;  /* 0x0000003aaf3a7212 */ /* 0x000fe400078e3cff */
[----:B------:R-:W-:Y:S02]  /*20330*/  LOP3.LUT R6, R173, R104, RZ, 0x3c, !PT ;  /* 0x00000068ad067212 */ /* 0x000fe400078e3cff */
[----:B------:R-:W-:Y:S02]  /*20340*/  MOV R21, R20 ;  /* 0x0000001400157202 */ /* 0x000fe40000000f00 */
[----:B------:R-:W-:Y:S01]  /*20350*/  ISETP.NE.AND.EX P3, PT, RZ, UR5, PT, P3 ;  /* 0x00000005ff007c0c */ /* 0x000fe2000bf65330 */
[----:B------:R-:W-:Y:S01]  /*20360*/  ULDC.64 UR4, c[0x0][0xbe0] ;  /* 0x0002f80000047ab9 */ /* 0x000fe20000000a00 */
[----:B------:R-:W-:Y:S01]  /*20370*/  LOP3.LUT R62, R177, R62, RZ, 0x3c, !PT ;  /* 0x0000003eb13e7212 */ /* 0x000fe200078e3cff */
[----:B------:R-:W-:Y:S01]  /*20380*/  IMAD.X R127, RZ, RZ, R131, P2 ;  /* 0x000000ffff7f7224 */ /* 0x000fe200010e0683 */
[----:B------:R-:W-:-:S02]  /*20390*/  LOP3.LUT R175, R110, 0x380, RZ, 0xc0, !PT ;  /* 0x000003806eaf7812 */ /* 0x000fc400078ec0ff */
[----:B------:R-:W-:Y:S02]  /*203a0*/  MOV R38, R38 ;  /* 0x0000002600267202 */ /* 0x000fe40000000f00 */
[----:B------:R-:W-:Y:S02]  /*203b0*/  LOP3.LUT R50, R126, R50, RZ, 0x3c, !PT ;  /* 0x000000327e327212 */ /* 0x000fe400078e3cff */
[----:B------:R-:W-:Y:S02]  /*203c0*/  LOP3.LUT R177, R114, 0x380, RZ, 0xc0, !PT ;  /* 0x0000038072b17812 */ /* 0x000fe400078ec0ff */
[----:B------:R-:W-:Y:S02]  /*203d0*/  MOV R46, R46 ;  /* 0x0000002e002e7202 */ /* 0x000fe40000000f00 */
[----:B------:R-:W-:Y:S01]  /*203e0*/  LOP3.LUT R102, R179, R102, RZ, 0x3c, !PT ;  /* 0x00000066b3667212 */ /* 0x000fe200078e3cff */
[----:B------:R0:W-:Y:S01]  /*203f0*/  STSM.16.M88.4 [R130], R24 ;  /* 0x0000001882007844 */ /* 0x0001e20000000200 */
[----:B------:R-:W-:Y:S01]  /*20400*/  ISETP.NE.U32.AND P2, PT, RZ, UR4, PT ;  /* 0x00000004ff007c0c */ /* 0x000fe2000bf45070 */
[--C-:B------:R-:W-:Y:S01]  /*20410*/  IMAD.X R107, RZ, RZ, R131.reuse, P0 ;  /* 0x000000ffff6b7224 */ /* 0x100fe200000e0683 */
[----:B------:R-:W-:Y:S01]  /*20420*/  LOP3.LUT R179, R118, 0x380, RZ, 0xc0, !PT ;  /* 0x0000038076b37812 */ /* 0x000fe200078ec0ff */
[--C-:B------:R-:W-:Y:S01]  /*20430*/  IMAD.X R111, RZ, RZ, R131.reuse, P4 ;  /* 0x000000ffff6f7224 */ /* 0x100fe200020e0683 */
[----:B------:R-:W-:Y:S01]  /*20440*/  SHF.R.U64 R175, R175, 0x3, RZ ;  /* 0x00000003afaf7819 */ /* 0x000fe200000012ff */
[--C-:B------:R-:W-:Y:S01]  /*20450*/  IMAD.X R119, RZ, RZ, R131.reuse, P6 ;  /* 0x000000ffff777224 */ /* 0x100fe200030e0683 */
[----:B------:R-:W-:Y:S01]  /*20460*/  MOV R20, R6 ;  /* 0x0000000600147202 */ /* 0x000fe20000000f00 */
[----:B------:R-:W-:Y:S01]  /*20470*/  IMAD.X R123, RZ, RZ, R131, P5 ;  /* 0x000000ffff7b7224 */ /* 0x000fe200028e0683 */
[----:B------:R-:W-:Y:S01]  /*20480*/  STSM.16.M88.4 [R21], R32 ;  /* 0x0000002015007844 */ /* 0x000fe20000000200 */
[----:B------:R-:W-:Y:S01]  /*20490*/  SHF.R.U64 R177, R177, 0x3, RZ ;  /* 0x00000003b1b17819 */ /* 0x000fe200000012ff */
[----:B------:R-:W3:Y:S01]  /*204a0*/  LDC.64 R6, c[0x0][0xbd8] ;  /* 0x0002f600ff067b82 */ /* 0x000ee20000000a00 */
[----:B------:R-:W-:Y:S01]  /*204b0*/  LOP3.LUT R131, R100, 0x380, RZ, 0xc0, !PT ;  /* 0x0000038064837812 */ /* 0x000fe200078ec0ff */
[----:B------:R-:W-:Y:S01]  /*204c0*/  STSM.16.M88.4 [R38], R40 ;  /* 0x0000002826007844 */ /* 0x000fe20000000200 */
[----:B------:R-:W-:-:S02]  /*204d0*/  MOV R50, R50 ;  /* 0x0000003200327202 */ /* 0x000fc40000000f00 */
[----:B------:R-:W-:Y:S01]  /*204e0*/  MOV R54, R54 ;  /* 0x0000003600367202 */ /* 0x000fe20000000f00 */
[----:B------:R1:W-:Y:S01]  /*204f0*/  STSM.16.M88.4 [R46], R8 ;  /* 0x000000082e007844 */ /* 0x0003e20000000200 */
[----:B0-----:R-:W-:Y:S02]  /*20500*/  F2FP.BF16.F32.PACK_AB R24, R65, R157 ;  /* 0x0000009d4118723e */ /* 0x001fe400000010ff */
[----:B------:R-:W-:Y:S02]  /*20510*/  F2FP.BF16.F32.PACK_AB R25, R67, R66 ;  /* 0x000000424319723e */ /* 0x000fe400000010ff */
[----:B------:R-:W-:Y:S02]  /*20520*/  F2FP.BF16.F32.PACK_AB R26, R69, R158 ;  /* 0x0000009e451a723e */ /* 0x000fe400000010ff */
[----:B------:R-:W-:Y:S02]  /*20530*/  F2FP.BF16.F32.PACK_AB R27, R71, R70 ;  /* 0x00000046471b723e */ /* 0x000fe400000010ff */
[----:B------:R-:W-:-:S02]  /*20540*/  ISETP.NE.AND.EX P2, PT, RZ, UR5, PT, P2 ;  /* 0x00000005ff007c0c */ /* 0x000fc4000bf45320 */
[----:B------:R-:W-:Y:S02]  /*20550*/  SHF.R.U64 R179, R179, 0x3, RZ ;  /* 0x00000003b3b37819 */ /* 0x000fe400000012ff */
[----:B------:R-:W-:Y:S02]  /*20560*/  MOV R58, R58 ;  /* 0x0000003a003a7202 */ /* 0x000fe40000000f00 */
[----:B------:R-:W-:Y:S02]  /*20570*/  LOP3.LUT R110, R175, R110, RZ, 0x3c, !PT ;  /* 0x0000006eaf6e7212 */ /* 0x000fe400078e3cff */
[----:B-1----:R-:W-:Y:S02]  /*20580*/  F2FP.BF16.F32.PACK_AB R8, R73, R159 ;  /* 0x0000009f4908723e */ /* 0x002fe400000010ff */
[----:B------:R-:W-:Y:S02]  /*20590*/  F2FP.BF16.F32.PACK_AB R9, R75, R74 ;  /* 0x0000004a4b09723e */ /* 0x000fe400000010ff */
[----:B------:R-:W-:-:S02]  /*205a0*/  F2FP.BF16.F32.PACK_AB R10, R77, R160 ;  /* 0x000000a04d0a723e */ /* 0x000fc400000010ff */
[----:B------:R-:W-:Y:S01]  /*205b0*/  F2FP.BF16.F32.PACK_AB R11, R79, R78 ;  /* 0x0000004e4f0b723e */ /* 0x000fe200000010ff */
[----:B------:R-:W-:Y:S01]  /*205c0*/  STSM.16.M88.4 [R50], R12 ;  /* 0x0000000c32007844 */ /* 0x000fe20000000200 */
[----:B------:R-:W-:Y:S02]  /*205d0*/  LOP3.LUT R114, R177, R114, RZ, 0x3c, !PT ;  /* 0x00000072b1727212 */ /* 0x000fe400078e3cff */
[----:B------:R-:W-:Y:S02]  /*205e0*/  SHF.R.U64 R131, R131, 0x3, RZ ;  /* 0x0000000383837819 */ /* 0x000fe400000012ff */
[----:B------:R-:W-:Y:S02]  /*205f0*/  MOV R62, R62 ;  /* 0x0000003e003e7202 */ /* 0x000fe40000000f00 */
[----:B------:R-:W-:Y:S01]  /*20600*/  F2FP.BF16.F32.PACK_AB R29, R83, R82 ;  /* 0x00000052531d723e */ /* 0x000fe200000010ff */
[----:B------:R-:W-:Y:S01]  /*20610*/  STSM.16.M88.4 [R54], R24 ;  /* 0x0000001836007844 */ /* 0x000fe20000000200 */
[----:B------:R-:W-:-:S02]  /*20620*/  MOV R102, R102 ;  /* 0x0000006600667202 */ /* 0x000fc40000000f00 */
[----:B------:R-:W-:Y:S02]  /*20630*/  F2FP.BF16.F32.PACK_AB R32, R89, R163 ;  /* 0x000000a35920723e */ /* 0x000fe400000010ff */
[----:B------:R-:W-:Y:S02]  /*20640*/  F2FP.BF16.F32.PACK_AB R33, R91, R90 ;  /* 0x0000005a5b21723e */ /* 0x000fe400000010ff */
[----:B------:R-:W-:Y:S02]  /*20650*/  F2FP.BF16.F32.PACK_AB R34, R93, R164 ;  /* 0x000000a45d22723e */ /* 0x000fe400000010ff */
[----:B------:R-:W-:Y:S01]  /*20660*/  F2FP.BF16.F32.PACK_AB R35, R95, R94 ;  /* 0x0000005e5f23723e */ /* 0x000fe200000010ff */
[----:B------:R0:W-:Y:S01]  /*20670*/  STSM.16.M88.4 [R58], R8 ;  /* 0x000000083a007844 */ /* 0x0001e20000000200 */
[----:B------:R-:W-:Y:S02]  /*20680*/  LOP3.LUT R118, R179, R118, RZ, 0x3c, !PT ;  /* 0x00000076b3767212 */ /* 0x000fe400078e3cff */
[----:B------:R-:W-:-:S02]  /*20690*/  MOV R106, R106 ;  /* 0x0000006a006a7202 */ /* 0x000fc40000000f00 */
[----:B------:R-:W-:Y:S02]  /*206a0*/  F2FP.BF16.F32.PACK_AB R38, R101, R166 ;  /* 0x000000a66526723e */ /* 0x000fe400000010ff */
[----:B------:R-:W-:Y:S02]  /*206b0*/  F2FP.BF16.F32.PACK_AB R39, R60, R56 ;  /* 0x000000383c27723e */ /* 0x000fe400000010ff */
[----:B------:R-:W-:Y:S02]  /*206c0*/  MOV R110, R110 ;  /* 0x0000006e006e7202 */ /* 0x000fe40000000f00 */
[----:B------:R-:W-:Y:S02]  /*206d0*/  F2FP.BF16.F32.PACK_AB R40, R105, R167 ;  /* 0x000000a76928723e */ /* 0x000fe400000010ff */
[----:B------:R-:W-:Y:S02]  /*206e0*/  F2FP.BF16.F32.PACK_AB R41, R68, R64 ;  /* 0x000000404429723e */ /* 0x000fe400000010ff */
[----:B------:R-:W-:-:S02]  /*206f0*/  F2FP.BF16.F32.PACK_AB R42, R109, R168 ;  /* 0x000000a86d2a723e */ /* 0x000fc400000010ff */
[----:B------:R-:W-:Y:S01]  /*20700*/  F2FP.BF16.F32.PACK_AB R43, R76, R72 ;  /* 0x000000484c2b723e */ /* 0x000fe200000010ff */
[----:B------:R-:W-:Y:S01]  /*20710*/  STSM.16.M88.4 [R62], R28 ;  /* 0x0000001c3e007844 */ /* 0x000fe20000000200 */
[----:B------:R-:W-:Y:S02]  /*20720*/  LOP3.LUT R126, R131, R100, RZ, 0x3c, !PT ;  /* 0x00000064837e7212 */ /* 0x000fe400078e3cff */
[----:B------:R-:W-:Y:S02]  /*20730*/  MOV R114, R114 ;  /* 0x0000007200727202 */ /* 0x000fe40000000f00 */
[----:B0-----:R-:W-:Y:S02]  /*20740*/  F2FP.BF16.F32.PACK_AB R8, R113, R169 ;  /* 0x000000a97108723e */ /* 0x001fe400000010ff */
[----:B------:R-:W-:Y:S02]  /*20750*/  F2FP.BF16.F32.PACK_AB R9, R84, R80 ;  /* 0x000000505409723e */ /* 0x000fe400000010ff */
[----:B------:R-:W-:-:S02]  /*20760*/  F2FP.BF16.F32.PACK_AB R10, R117, R170 ;  /* 0x000000aa750a723e */ /* 0x000fc400000010ff */
[----:B------:R-:W-:Y:S01]  /*20770*/  F2FP.BF16.F32.PACK_AB R11, R88, R87 ;  /* 0x00000057580b723e */ /* 0x000fe200000010ff */
[----:B------:R-:W-:Y:S01]  /*20780*/  STSM.16.M88.4 [R102], R32 ;  /* 0x0000002066007844 */ /* 0x000fe20000000200 */
[----:B------:R-:W-:Y:S02]  /*20790*/  MOV R118, R118 ;  /* 0x0000007600767202 */ /* 0x000fe40000000f00 */
[----:B------:R-:W-:Y:S01]  /*207a0*/  F2FP.BF16.F32.PACK_AB R12, R121, R171 ;  /* 0x000000ab790c723e */ /* 0x000fe200000010ff */
[----:B------:R-:W-:Y:S01]  /*207b0*/  STSM.16.M88.4 [R106], R36 ;  /* 0x000000246a007844 */ /* 0x000fe20000000200 */
[----:B------:R-:W-:Y:S02]  /*207c0*/  F2FP.BF16.F32.PACK_AB R13, R96, R92 ;  /* 0x0000005c600d723e */ /* 0x000fe400000010ff */
[----:B------:R-:W-:Y:S02]  /*207d0*/  F2FP.BF16.F32.PACK_AB R14, R125, R124 ;  /* 0x0000007c7d0e723e */ /* 0x000fe400000010ff */
[----:B------:R-:W-:Y:S01]  /*207e0*/  F2FP.BF16.F32.PACK_AB R15, R112, R108 ;  /* 0x0000006c700f723e */ /* 0x000fe200000010ff */
[----:B------:R-:W-:Y:S01]  /*207f0*/  STSM.16.M88.4 [R110], R40 ;  /* 0x000000286e007844 */ /* 0x000fe20000000200 */
[----:B------:R-:W-:-:S02]  /*20800*/  MOV R122, R122 ;  /* 0x0000007a007a7202 */ /* 0x000fc40000000f00 */
[----:B------:R-:W-:Y:S02]  /*20810*/  F2FP.BF16.F32.PACK_AB R130, R133, R132 ;  /* 0x000000848582723e */ /* 0x000fe400000010ff */
[----:B------:R-:W-:Y:S01]  /*20820*/  F2FP.BF16.F32.PACK_AB R131, R135, R134 ;  /* 0x000000868783723e */ /* 0x000fe200000010ff */
[----:B------:R0:W-:Y:S01]  /*20830*/  STSM.16.M88.4 [R114], R8 ;  /* 0x0000000872007844 */ /* 0x0001e20000000200 */
[----:B------:R-:W-:-:S03]  /*20840*/  MOV R126, R126 ;  /* 0x0000007e007e7202 */ /* 0x000fc60000000f00 */
[----:B------:R1:W-:Y:S04]  /*20850*/  STSM.16.M88.4 [R118], R12 ;  /* 0x0000000c76007844 */ /* 0x0003e80000000200 */
[----:B------:R-:W-:Y:S04]  /*20860*/  STSM.16.M88.4 [R122], R128 ;  /* 0x000000807a007844 */ /* 0x000fe80000000200 */
[----:B------:R-:W-:Y:S01]  /*20870*/  STSM.16.M88.4 [R126], R136 ;  /* 0x000000887e007844 */ /* 0x000fe20000000200 */
[----:B0-----:R-:W0:Y:S03]  /*20880*/  @P2 LDC.64 R8, c[0x0][0xbe0] ;  /* 0x0002f800ff082b82 */ /* 0x001e260000000a00 */
[----:B------:R2:W-:Y:S01]  /*20890*/  STSM.16.M88.4 [R20], R144 ;  /* 0x0000009014007844 */ /* 0x0005e20000000200 */
[----:B---3--:R-:W-:-:S04]  /*208a0*/  IMAD.WIDE R10, R174, 0x4, R6 ;  /* 0x00000004ae0a7825 */ /* 0x008fc800078e0206 */
[----:B----4-:R-:W-:-:S04]  /*208b0*/  IMAD R7, R176, 0x8, R178 ;  /* 0x00000008b0077824 */ /* 0x010fc800078e02b2 */
[----:B------:R-:W-:Y:S01]  /*208c0*/  IMAD.WIDE R6, R7, 0x2, R2 ;  /* 0x0000000207067825 */ /* 0x000fe200078e0202 */
[----:B------:R-:W-:Y:S01]  /*208d0*/  ULDC UR4, c[0x0][0xa88] ;  /* 0x0002a20000047ab9 */ /* 0x000fe20000000800 */
[----:B------:R-:W-:Y:S01]  /*208e0*/  BAR.SYNC.DEFER_BLOCKING 0x1, 0x100 ;  /* 0x0044000000007b1d */ /* 0x000fe20000010000 */
[----:B-1----:R-:W-:Y:S01]  /*208f0*/  IADD3 R15, P0, R6, 0x1000, RZ ;  /* 0x00001000060f7810 */ /* 0x002fe20007f1e0ff */
[----:B------:R-:W-:Y:S02]  /*20900*/  IMAD.MOV.U32 R21, RZ, RZ, RZ ;  /* 0x000000ffff157224 */ /* 0x000fe400078e00ff */
[----:B--2---:R-:W-:Y:S01]  /*20910*/  IMAD.U32 R20, RZ, RZ, UR4 ;  /* 0x00000004ff147e24 */ /* 0x004fe2000f8e00ff */
[----:B------:R-:W-:Y:S01]  /*20920*/  LOP3.LUT R4, R15, 0x380, RZ, 0xc0, !PT ;  /* 0x000003800f047812 */ /* 0x000fe200078ec0ff */
[----:B0-----:R-:W-:-:S03]  /*20930*/  @P2 IMAD.WIDE R2, R174, 0x4, R8 ;  /* 0x00000004ae022825 */ /* 0x001fc600078e0208 */
[----:B------:R-:W-:Y:S02]  /*20940*/  SHF.R.U64 R8, R4, 0x3, RZ ;  /* 0x0000000304087819 */ /* 0x000fe400000012ff */
[----:B------:R-:W-:Y:S02]  /*20950*/  IADD3 R13, P1, R6, 0x2000, RZ ;  /* 0x00002000060d7810 */ /* 0x000fe40007f3e0ff */
[----:B------:R-:W-:Y:S01]  /*20960*/  LOP3.LUT R8, R8, R15, RZ, 0x3c, !PT ;  /* 0x0000000f08087212 */ /* 0x000fe200078e3cff */
[----:B------:R0:W5:Y:S04]  /*20970*/  @P3 LDG.E R21, desc[UR6][R10.64] ;  /* 0x000000060a153981 */ /* 0x000168000c1e1900 */
[----:B------:R0:W5:Y:S01]  /*20980*/  @P2 LDG.E R20, desc[UR6][R2.64] ;  /* 0x0000000602142981 */ /* 0x000162000c1e1900 */
[----:B------:R-:W-:Y:S05]  /*20990*/  @P2 BRA `(.L_x_1636) ;  /* 0x0000000000142947 */ /* 0x000fea0003800000 */
[----:B------:R-:W-:Y:S05]  /*209a0*/  @!P3 BRA `(.L_x_1636) ;  /* 0x000000000010b947 */ /* 0x000fea0003800000 */
[----:B------:R-:W-:Y:S02]  /*209b0*/  ULDC.64 UR4, c[0x0][0x208] ;  /* 0x0000820000047ab9 */ /* 0x000fe40000000a00 */
[----:B0-----:R-:W2:Y:S04]  /*209c0*/  LDG.E R3, desc[UR4][R10.64] ;  /* 0x000000040a037981 */ /* 0x001ea8000c1e1900 */
[----:B-----5:R-:W2:Y:S02]  /*209d0*/  LDG.E R20, desc[UR4][R10.64+0x4] ;  /* 0x000004040a147981 */ /* 0x020ea4000c1e1900 */
[----:B--2---:R-:W-:-:S07]  /*209e0*/  IMAD.IADD R20, R20, 0x1, -R3 ;  /* 0x0000000114147824 */ /* 0x004fce00078e0a03 */
.L_x_1636:
[----:B------:R-:W2:Y:S01]  /*209f0*/  LDL R14, [R1+0x54] ;  /* 0x00005400010e7983 */ /* 0x000ea20000100800 */
[----:B------:R-:W-:-:S03]  /*20a00*/  ULDC.64 UR4, c[0x0][0xb70] ;  /* 0x0002dc0000047ab9 */ /* 0x000fc60000000a00 */
[----:B------:R-:W3:Y:S04]  /*20a10*/  LDL.LU R81, [R1+0x60] ;  /* 0x0000600001517983 */ /* 0x000ee80000300800 */
[----:B------:R-:W2:Y:S01]  /*20a20*/  LDL.LU R78, [R1+0x6c] ;  /* 0x00006c00014e7983 */ /* 0x000ea20000300800 */
[--C-:B0----5:R-:W-:Y:S01]  /*20a30*/  SHF.R.S32.HI R3, RZ, 0x1f, R21.reuse ;  /* 0x0000001fff037819 */ /* 0x121fe20000011415 */
[----:B------:R-:W-:Y:S01]  /*20a40*/  IMAD.MOV.U32 R2, RZ, RZ, R21 ;  /* 0x000000ffff027224 */ /* 0x000fe200078e0015 */
[----:B------:R-:W-:Y:S01]  /*20a50*/  SHF.R.S32.HI R4, RZ, 0x1f, R174 ;  /* 0x0000001fff047819 */ /* 0x000fe200000114ae */
[----:B------:R-:W4:Y:S01]  /*20a60*/  LDL R80, [R1+0x74] ;  /* 0x0000740001507983 */ /* 0x000f220000100800 */
[----:B------:R-:W-:Y:S02]  /*20a70*/  SEL R77, R174, RZ, !P3 ;  /* 0x000000ffae4d7207 */ /* 0x000fe40005800000 */
[----:B------:R-:W-:Y:S01]  /*20a80*/  SEL R76, R4, RZ, !P3 ;  /* 0x000000ff044c7207 */ /* 0x000fe20005800000 */
[----:B------:R-:W4:Y:S01]  /*20a90*/  LDL R79, [R1+0x70] ;  /* 0x00007000014f7983 */ /* 0x000f220000100800 */
[----:B------:R-:W-:-:S02]  /*20aa0*/  IADD3 R25, P2, R6, 0x3000, RZ ;  /* 0x0000300006197810 */ /* 0x000fc40007f5e0ff */
[----:B------:R-:W-:Y:S02]  /*20ab0*/  LOP3.LUT R12, R13, 0x380, RZ, 0xc0, !PT ;  /* 0x000003800d0c7812 */ /* 0x000fe400078ec0ff */
[----:B------:R-:W-:Y:S02]  /*20ac0*/  LOP3.LUT R24, R25, 0x380, RZ, 0xc0, !PT ;  /* 0x0000038019187812 */ /* 0x000fe400078ec0ff */
[----:B------:R-:W-:Y:S02]  /*20ad0*/  SHF.R.U64 R12, R12, 0x3, RZ ;  /* 0x000000030c0c7819 */ /* 0x000fe400000012ff */
[----:B------:R-:W-:Y:S02]  /*20ae0*/  SHF.R.U64 R24, R24, 0x3, RZ ;  /* 0x0000000318187819 */ /* 0x000fe400000012ff */
[----:B------:R-:W-:Y:S02]  /*20af0*/  LOP3.LUT R12, R12, R13, RZ, 0x3c, !PT ;  /* 0x0000000d0c0c7212 */ /* 0x000fe400078e3cff */
[----:B------:R-:W-:-:S02]  /*20b00*/  IADD3 R29, P6, R6, 0x4000, RZ ;  /* 0x00004000061d7810 */ /* 0x000fc40007fde0ff */
[C---:B------:R-:W-:Y:S02]  /*20b10*/  IADD3 R33, P5, R6.reuse, 0x5000, RZ ;  /* 0x0000500006217810 */ /* 0x040fe40007fbe0ff */
[----:B------:R-:W-:Y:S01]  /*20b20*/  IADD3 R37, P4, R6, 0x6000, RZ ;  /* 0x0000600006257810 */ /* 0x000fe20007f9e0ff */
[----:B------:R-:W-:Y:S01]  /*20b30*/  ULDC.64 UR6, c[0x0][0x208] ;  /* 0x0000820000067ab9 */ /* 0x000fe20000000a00 */
[----:B------:R-:W-:Y:S02]  /*20b40*/  LOP3.LUT R24, R24, R25, RZ, 0x3c, !PT ;  /* 0x0000001918187212 */ /* 0x000fe400078e3cff */
[----:B------:R-:W-:Y:S01]  /*20b50*/  SHF.R.S32.HI R229, RZ, 0x1f, R228 ;  /* 0x0000001fffe57819 */ /* 0x000fe200000114e4 */
[----:B------:R-:W-:Y:S01]  /*20b60*/  BSSY B1, `(.L_x_1637) ;  /* 0x000009c000017945 */ /* 0x000fe20003800000 */
[----:B------:R-:W-:Y:S01]  /*20b70*/  VIADD R82, R228, 0x80 ;  /* 0x00000080e4527836 */ /* 0x000fe20000000000 */
[----:B---3--:R-:W-:Y:S01]  /*20b80*/  SHF.R.S32.HI R23, RZ, 0x1f, R81 ;  /* 0x0000001fff177819 */ /* 0x008fe20000011451 */
[----:B------:R-:W-:-:S04]  /*20b90*/  IMAD.WIDE.U32 R10, R81, UR4, R2 ;  /* 0x00000004510a7c25 */ /* 0x000fc8000f8e0002 */
[----:B--2---:R-:W-:Y:S02]  /*20ba0*/  IMAD R15, R78, 0x80, R14 ;  /* 0x000000804e0f7824 */ /* 0x004fe400078e020e */
[----:B------:R-:W2:Y:S01]  /*20bb0*/  LDL R14, [R1+0x80] ;  /* 0x00008000010e7983 */ /* 0x000ea20000100800 */
[----:B------:R-:W-:-:S04]  /*20bc0*/  IMAD R9, R23, UR4, RZ ;  /* 0x0000000417097c24 */ /* 0x000fc8000f8e02ff */
[----:B------:R-:W-:Y:S01]  /*20bd0*/  IMAD R9, R81, UR5, R9 ;  /* 0x0000000551097c24 */ /* 0x000fe2000f8e0209 */
[----:B------:R-:W-:Y:S02]  /*20be0*/  ULDC.64 UR4, c[0x0][0xb78] ;  /* 0x0002de0000047ab9 */ /* 0x000fe40000000a00 */
[----:B------:R-:W-:Y:S02]  /*20bf0*/  IMAD R2, R76, UR4, RZ ;  /* 0x000000044c027c24 */ /* 0x000fe4000f8e02ff */
[----:B------:R-:W-:Y:S02]  /*20c00*/  IMAD.IADD R11, R11, 0x1, R9 ;  /* 0x000000010b0b7824 */ /* 0x000fe400078e0209 */
[----:B------:R-:W-:Y:S01]  /*20c10*/  IMAD.WIDE.U32 R10, R77, UR4, R10 ;  /* 0x000000044d0a7c25 */ /* 0x000fe2000f8e000a */
[----:B------:R-:W-:-:S03]  /*20c20*/  SHF.R.S32.HI R9, RZ, 0x1f, R15 ;  /* 0x0000001fff097819 */ /* 0x000fc6000001140f */
[----:B------:R-:W-:Y:S01]  /*20c30*/  IMAD R4, R77, UR5, R2 ;  /* 0x000000054d047c24 */ /* 0x000fe2000f8e0202 */
[----:B------:R-:W-:Y:S01]  /*20c40*/  IADD3 R2, P3, R15, R10, RZ ;  /* 0x0000000a0f027210 */ /* 0x000fe20007f7e0ff */
[----:B------:R-:W-:-:S03]  /*20c50*/  ULDC.64 UR4, c[0x0][0xb40] ;  /* 0x0002d00000047ab9 */ /* 0x000fc60000000a00 */
[----:B------:R-:W-:Y:S02]  /*20c60*/  IADD3.X R9, R9, R11, R4, P3, !PT ;  /* 0x0000000b09097210 */ /* 0x000fe40001ffe404 */
[----:B------:R-:W-:-:S04]  /*20c70*/  LEA R54, P3, R2, UR4, 0x2 ;  /* 0x0000000402367c11 */ /* 0x000fc8000f8610ff */
[----:B------:R-:W-:Y:S01]  /*20c80*/  LEA.HI.X R55, R2, UR5, R9, 0x2, P3 ;  /* 0x0000000502377c11 */ /* 0x000fe200098f1409 */
[--C-:B------:R-:W-:Y:S01]  /*20c90*/  IMAD.X R9, RZ, RZ, R7.reuse, P0 ;  /* 0x000000ffff097224 */ /* 0x100fe200000e0607 */
[C---:B------:R-:W-:Y:S01]  /*20ca0*/  IADD3 R45, P0, R6.reuse, 0x8000, RZ ;  /* 0x00008000062d7810 */ /* 0x040fe20007f1e0ff */
[--C-:B------:R-:W-:Y:S01]  /*20cb0*/  IMAD.X R13, RZ, RZ, R7.reuse, P1 ;  /* 0x000000ffff0d7224 */ /* 0x100fe200008e0607 */
[C---:B------:R-:W-:Y:S01]  /*20cc0*/  IADD3 R41, P3, R6.reuse, 0x7000, RZ ;  /* 0x0000700006297810 */ /* 0x040fe20007f7e0ff */
[----:B------:R-:W-:Y:S01]  /*20cd0*/  IMAD.X R25, RZ, RZ, R7, P2 ;  /* 0x000000ffff197224 */ /* 0x000fe200010e0607 */
[----:B------:R-:W-:Y:S02]  /*20ce0*/  IADD3 R49, P1, R6, 0x9000, RZ ;  /* 0x0000900006317810 */ /* 0x000fe40007f3e0ff */
[----:B------:R-:W-:Y:S02]  /*20cf0*/  LOP3.LUT R28, R29, 0x380, RZ, 0xc0, !PT ;  /* 0x000003801d1c7812 */ /* 0x000fe400078ec0ff */
[----:B------:R-:W-:-:S02]  /*20d00*/  LOP3.LUT R32, R33, 0x380, RZ, 0xc0, !PT ;  /* 0x0000038021207812 */ /* 0x000fc400078ec0ff */
[----:B------:R-:W-:Y:S01]  /*20d10*/  LOP3.LUT R36, R37, 0x380, RZ, 0xc0, !PT ;  /* 0x0000038025247812 */ /* 0x000fe200078ec0ff */
[----:B------:R-:W-:Y:S01]  /*20d20*/  VIADD R11, R15, 0x8 ;  /* 0x000000080f0b7836 */ /* 0x000fe20000000000 */
[----:B------:R-:W-:Y:S01]  /*20d30*/  LOP3.LUT R44, R45, 0x380, RZ, 0xc0, !PT ;  /* 0x000003802d2c7812 */ /* 0x000fe200078ec0ff */
[----:B------:R-:W-:Y:S01]  /*20d40*/  ULDC.64 UR4, c[0x0][0xaa0] ;  /* 0x0002a80000047ab9 */ /* 0x000fe20000000a00 */
[----:B------:R-:W-:Y:S02]  /*20d50*/  IADD3 R53, P2, R6, 0xa000, RZ ;  /* 0x0000a00006357810 */ /* 0x000fe40007f5e0ff */
[----:B------:R-:W-:Y:S02]  /*20d60*/  LOP3.LUT R40, R41, 0x380, RZ, 0xc0, !PT ;  /* 0x0000038029287812 */ /* 0x000fe400078ec0ff */
[----:B------:R-:W-:Y:S02]  /*20d70*/  LOP3.LUT R48, R49, 0x380, RZ, 0xc0, !PT ;  /* 0x0000038031307812 */ /* 0x000fe400078ec0ff */
[----:B------:R-:W-:-:S02]  /*20d80*/  SHF.R.U64 R44, R44, 0x3, RZ ;  /* 0x000000032c2c7819 */ /* 0x000fc400000012ff */
[----:B------:R-:W-:Y:S02]  /*20d90*/  LOP3.LUT R52, R53, 0x380, RZ, 0xc0, !PT ;  /* 0x0000038035347812 */ /* 0x000fe400078ec0ff */
[----:B------:R-:W-:Y:S02]  /*20da0*/  SHF.R.U64 R28, R28, 0x3, RZ ;  /* 0x000000031c1c7819 */ /* 0x000fe400000012ff */
[----:B------:R-:W-:Y:S02]  /*20db0*/  SHF.R.U64 R32, R32, 0x3, RZ ;  /* 0x0000000320207819 */ /* 0x000fe400000012ff */
[----:B------:R-:W-:Y:S02]  /*20dc0*/  SHF.R.U64 R36, R36, 0x3, RZ ;  /* 0x0000000324247819 */ /* 0x000fe400000012ff */
[----:B------:R-:W-:Y:S02]  /*20dd0*/  SHF.R.U64 R40, R40, 0x3, RZ ;  /* 0x0000000328287819 */ /* 0x000fe400000012ff */
[----:B------:R-:W-:-:S02]  /*20de0*/  SHF.R.U64 R48, R48, 0x3, RZ ;  /* 0x0000000330307819 */ /* 0x000fc400000012ff */
[----:B------:R-:W-:Y:S01]  /*20df0*/  LOP3.LUT R44, R44, R45, RZ, 0x3c, !PT ;  /* 0x0000002d2c2c7212 */ /* 0x000fe200078e3cff */
[--C-:B------:R-:W-:Y:S01]  /*20e00*/  IMAD.X R45, RZ, RZ, R7.reuse, P0 ;  /* 0x000000ffff2d7224 */ /* 0x100fe200000e0607 */
        /* <DEDUP_REMOVED lines=16> */
[C---:B------:R-:W-:Y:S02]  /*20f10*/  IADD3 R69, P3, R6.reuse, 0xe000, RZ ;  /* 0x0000e00006457810 */ /* 0x040fe40007f7e0ff */
[----:B------:R-:W-:Y:S02]  /*20f20*/  LOP3.LUT R2, R6, 0x380, RZ, 0xc0, !PT ;  /* 0x0000038006027812 */ /* 0x000fe400078ec0ff */
[----:B------:R-:W-:Y:S02]  /*20f30*/  LOP3.LUT R56, R57, 0x380, RZ, 0xc0, !PT ;  /* 0x0000038039387812 */ /* 0x000fe400078ec0ff */
[----:B------:R-:W-:-:S02]  /*20f40*/  LOP3.LUT R60, R61, 0x380, RZ, 0xc0, !PT ;  /* 0x000003803d3c7812 */ /* 0x000fc400078ec0ff */
[----:B------:R-:W-:Y:S02]  /*20f50*/  LOP3.LUT R64, R65, 0x380, RZ, 0xc0, !PT ;  /* 0x0000038041407812 */ /* 0x000fe400078ec0ff */
[----:B------:R-:W-:Y:S02]  /*20f60*/  LOP3.LUT R68, R69, 0x380, RZ, 0xc0, !PT ;  /* 0x0000038045447812 */ /* 0x000fe400078ec0ff */
[----:B------:R-:W-:Y:S02]  /*20f70*/  SHF.R.U64 R56, R56, 0x3, RZ ;  /* 0x0000000338387819 */ /* 0x000fe400000012ff */
[----:B------:R-:W-:Y:S02]  /*20f80*/  SHF.R.U64 R60, R60, 0x3, RZ ;  /* 0x000000033c3c7819 */ /* 0x000fe400000012ff */
[----:B------:R-:W-:Y:S02]  /*20f90*/  SHF.R.U64 R64, R64, 0x3, RZ ;  /* 0x0000000340407819 */ /* 0x000fe400000012ff */
[----:B------:R-:W-:-:S02]  /*20fa0*/  SHF.R.U64 R68, R68, 0x3, RZ ;  /* 0x0000000344447819 */ /* 0x000fc400000012ff */
        /* <DEDUP_REMOVED lines=8> */
[----:B--2---:R-:W-:-:S04]  /*21030*/  LOP3.LUT P0, RZ, R14, 0x3, RZ, 0xc0, !PT ;  /* 0x000000030eff7812 */ /* 0x004fc8000780c0ff */
[-C--:B------:R-:W-:Y:S02]  /*21040*/  ISETP.GE.OR P1, PT, R15, R20.reuse, P0 ;  /* 0x000000140f00720c */ /* 0x080fe40000726670 */
[----:B------:R-:W-:Y:S02]  /*21050*/  IADD3 R15, P2, R6, 0xf000, RZ ;  /* 0x0000f000060f7810 */ /* 0x000fe40007f5e0ff */
[----:B------:R-:W-:Y:S02]  /*21060*/  ISETP.GE.OR P0, PT, R11, R20, P0 ;  /* 0x000000140b00720c */ /* 0x000fe40000706670 */
[----:B------:R-:W-:Y:S02]  /*21070*/  SHF.R.U64 R11, R2, 0x3, RZ ;  /* 0x00000003020b7819 */ /* 0x000fe400000012ff */
[----:B------:R-:W-:-:S04]  /*21080*/  LOP3.LUT R2, R15, 0x380, RZ, 0xc0, !PT ;  /* 0x000003800f027812 */ /* 0x000fc800078ec0ff */
[----:B------:R-:W-:Y:S01]  /*21090*/  SHF.R.U64 R2, R2, 0x3, RZ ;  /* 0x0000000302027819 */ /* 0x000fe200000012ff */
[----:B------:R-:W-:Y:S01]  /*210a0*/  IMAD.X R73, RZ, RZ, R7, P2 ;  /* 0x000000ffff497224 */ /* 0x000fe200010e0607 */
[----:B------:R-:W-:Y:S02]  /*210b0*/  LOP3.LUT R6, R11, R6, RZ, 0x3c, !PT ;  /* 0x000000060b067212 */ /* 0x000fe400078e3cff */
[----:B------:R-:W-:Y:S01]  /*210c0*/  LOP3.LUT R72, R2, R15, RZ, 0x3c, !PT ;  /* 0x0000000f02487212 */ /* 0x000fe200078e3cff */
[----:B------:R0:W-:Y:S04]  /*210d0*/  @!P1 STG.E desc[UR6][R54.64], R5 ;  /* 0x0000000536009986 */ /* 0x0001e8000c101906 */
[----:B------:R1:W-:Y:S04]  /*210e0*/  @!P0 STG.E desc[UR6][R54.64+0x20], R0 ;  /* 0x0000200036008986 */ /* 0x0003e8000c101906 */
[----:B------:R-:W5:Y:S04]  /*210f0*/  LD.E.128 R8, desc[UR6][R8.64] ;  /* 0x0000000608087980 */ /* 0x000f68000c101d00 */
[----:B0-----:R-:W5:Y:S04]  /*21100*/  LD.E.128 R4, desc[UR6][R6.64] ;  /* 0x0000000606047980 */ /* 0x001f68000c101d00 */
[----:B------:R-:W5:Y:S01]  /*21110*/  LD.E.128 R12, desc[UR6][R12.64] ;  /* 0x000000060c0c7980 */ /* 0x000f62000c101d00 */
[----:B-1----:R-:W-:-:S03]  /*21120*/  IMAD R0, R3, UR4, RZ ;  /* 0x0000000403007c24 */ /* 0x002fc6000f8e02ff */
[----:B------:R-:W5:Y:S01]  /*21130*/  LD.E.128 R24, desc[UR6][R24.64] ;  /* 0x0000000618187980 */ /* 0x000f62000c101d00 */
[----:B------:R-:W-:-:S03]  /*21140*/  IMAD.WIDE.U32 R2, R21, UR4, R228 ;  /* 0x0000000415027c25 */ /* 0x000fc6000f8e00e4 */
        /* <DEDUP_REMOVED lines=12> */
[----:B------:R-:W-:Y:S01]  /*21210*/  IMAD R21, R21, UR5, R0 ;  /* 0x0000000515157c24 */ /* 0x000fe2000f8e0200 */
[----:B------:R-:W-:Y:S01]  /*21220*/  ULDC.64 UR4, c[0x0][0xae0] ;  /* 0x0002b80000047ab9 */ /* 0x000fe20000000a00 */
[----:B------:R-:W-:Y:S01]  /*21230*/  @!PT LDS RZ, [RZ] ;  /* 0x00000000fffff984 */ /* 0x000fe20000000800 */
[----:B------:R-:W-:Y:S01]  /*21240*/  @!PT LDS RZ, [RZ] ;  /* 0x00000000fffff984 */ /* 0x000fe20000000800 */
[----:B------:R-:W-:Y:S01]  /*21250*/  @!PT LDS RZ, [RZ] ;  /* 0x00000000fffff984 */ /* 0x000fe20000000800 */
[----:B------:R-:W-:Y:S01]  /*21260*/  @!PT LDS RZ, [RZ] ;  /* 0x00000000fffff984 */ /* 0x000fe20000000800 */
[----:B------:R0:W-:Y:S06]  /*21270*/  MEMBAR.ALL.CTA ;  /* 0x0000000000007992 */ /* 0x0001ec0000008000 */
[----:B0-----:R-:W0:Y:S01]  /*21280*/  FENCE.VIEW.ASYNC.S ;  /* 0x00000000000073c6 */ /* 0x001e220000000000 */
[----:B------:R-:W-:-:S02]  /*21290*/  IMAD R0, R23, UR4, RZ ;  /* 0x0000000417007c24 */ /* 0x000fc4000f8e02ff */
[----:B------:R-:W-:Y:S02]  /*212a0*/  IMAD R23, R78, -0x80, R20 ;  /* 0xffffff804e177824 */ /* 0x000fe400078e0214 */
[----:B------:R-:W-:-:S03]  /*212b0*/  IMAD.IADD R3, R3, 0x1, R21 ;  /* 0x0000000103037824 */ /* 0x000fc600078e0215 */
[----:B------:R-:W-:Y:S01]  /*212c0*/  ISETP.GE.AND P3, PT, R18, R23, PT ;  /* 0x000000171200720c */ /* 0x000fe20003f66270 */
[C---:B------:R-:W-:Y:S02]  /*212d0*/  IMAD R21, R81.reuse, UR5, R0 ;  /* 0x0000000551157c24 */ /* 0x040fe4000f8e0200 */
[----:B------:R-:W-:Y:S01]  /*212e0*/  IMAD.WIDE.U32 R2, R81, UR4, R2 ;  /* 0x0000000451027c25 */ /* 0x000fe2000f8e0002 */
[----:B------:R-:W-:-:S03]  /*212f0*/  ULDC.64 UR4, c[0x0][0xae8] ;  /* 0x0002ba0000047ab9 */ /* 0x000fc60000000a00 */
[----:B------:R-:W-:Y:S02]  /*21300*/  VIADD R0, R16, 0x30820 ;  /* 0x0003082010007836 */ /* 0x000fe40000000000 */
[----:B------:R-:W-:Y:S02]  /*21310*/  IMAD R20, R76, UR4, RZ ;  /* 0x000000044c147c24 */ /* 0x000fe4000f8e02ff */
[----:B------:R-:W-:Y:S01]  /*21320*/  IMAD.IADD R3, R3, 0x1, R21 ;  /* 0x0000000103037824 */ /* 0x000fe200078e0215 */
[----:B------:R-:W-:Y:S02]  /*21330*/  PRMT R0, RZ, 0x654, R0 ;  /* 0x00000654ff007816 */ /* 0x000fe40000000000 */
[-C--:B------:R-:W-:Y:S02]  /*21340*/  ISETP.GE.AND P0, PT, R233, R23.reuse, PT ;  /* 0x00000017e900720c */ /* 0x080fe40003f06270 */
[-C--:B----4-:R-:W-:Y:S01]  /*21350*/  ISETP.GE.AND P1, PT, R80, R23.reuse, PT ;  /* 0x000000175000720c */ /* 0x090fe20003f26270 */
[----:B0-----:R0:W-:Y:S01]  /*21360*/  SYNCS.ARRIVE.TRANS64.RED.A1T0 RZ, [R0+URZ], RZ ;  /* 0x000000ff00ff79a7 */ /* 0x0011e2000810043f */
[----:B------:R-:W-:Y:S01]  /*21370*/  ISETP.GE.AND P2, PT, R79, R23, PT ;  /* 0x000000174f00720c */ /* 0x000fe20003f46270 */
[----:B------:R-:W-:-:S02]  /*21380*/  IMAD R23, R77, UR5, R20 ;  /* 0x000000054d177c24 */ /* 0x000fc4000f8e0214 */
[----:B------:R-:W-:-:S04]  /*21390*/  IMAD.WIDE.U32 R76, R77, UR4, R2 ;  /* 0x000000044d4c7c25 */ /* 0x000fc8000f8e0002 */
[----:B------:R-:W-:-:S04]  /*213a0*/  IMAD.WIDE R20, R78, 0x80, R18 ;  /* 0x000000804e147825 */ /* 0x000fc800078e0212 */
[----:B------:R-:W-:Y:S02]  /*213b0*/  VIADD R80, R228, 0xc0 ;  /* 0x000000c0e4507836 */ /* 0x000fe40000000000 */
[----:B------:R-:W-:Y:S01]  /*213c0*/  IMAD.IADD R81, R77, 0x1, R23 ;  /* 0x000000014d517824 */ /* 0x000fe200078e0217 */
[----:B0-----:R-:W-:Y:S06]  /*213d0*/  @P3 BRA `(.L_x_1638) ;  /* 0x0000000000503947 */ /* 0x001fec0003800000 */
        /* <DEDUP_REMOVED lines=20> */
.L_x_1638:
[----:B------:R-:W-:Y:S05]  /*21520*/  BSYNC B1 ;  /* 0x0000000000017941 */ /* 0x000fea0003800000 */
.L_x_1637:
[----:B------:R-:W-:Y:S04]  /*21530*/  BSSY B1, `(.L_x_1639) ;  /* 0x0000018000017945 */ /* 0x000fe80003800000 */
[----:B------:R-:W-:Y:S05]  /*21540*/  @P0 BRA `(.L_x_1640) ;  /* 0x0000000000580947 */ /* 0x000fea0003800000 */
[----:B0----5:R-:W-:Y:S01]  /*21550*/  IADD3 R5, P0, R20, 0x20, RZ ;  /* 0x0000002014057810 */ /* 0x021fe20007f1e0ff */
        /* <DEDUP_REMOVED lines=21> */
.L_x_1640:
[----:B------:R-:W-:Y:S05]  /*216b0*/  BSYNC B1 ;  /* 0x0000000000017941 */ /* 0x000fea0003800000 */
.L_x_1639:
[----:B------:R-:W-:Y:S04]  /*216c0*/  BSSY B1, `(.L_x_1641) ;  /* 0x0000018000017945 */ /* 0x000fe80003800000 */
[----:B------:R-:W-:Y:S05]  /*216d0*/  @P1 BRA `(.L_x_1642) ;  /* 0x0000000000581947 */ /* 0x000fea0003800000 */
[----:B01---5:R-:W-:Y:S01]  /*216e0*/  IADD3 R5, P0, R20, 0x40, RZ ;  /* 0x0000004014057810 */ /* 0x023fe20007f1e0ff */
        /* <DEDUP_REMOVED lines=21> */
.L_x_1642:
[----:B------:R-:W-:Y:S05]  /*21840*/  BSYNC B1 ;  /* 0x0000000000017941 */ /* 0x000fea0003800000 */
.L_x_1641:
[----:B------:R-:W-:Y:S05]  /*21850*/  @P2 BRA `(.L_x_1643) ;  /* 0x0000000c003c2947 */ /* 0x000fea0003800000 */
[----:B012--5:R-:W-:Y:S01]  /*21860*/  IADD3 R5, P0, R20, 0x60, RZ ;  /* 0x0000006014057810 */ /* 0x027fe20007f1e0ff */
        /* <DEDUP_REMOVED lines=9> */
[----:B------:R-:W-:-:S02]  /*21900*/  ULDC.64 UR8, c[0x0][0x208] ;  /* 0x0000820000087ab9 */ /* 0x000fc40000000a00 */
[----:B------:R-:W-:-:S04]  /*21910*/  IMAD R20, R20, UR6, RZ ;  /* 0x0000000614147c24 */ /* 0x000fc8000f8e02ff */
        /* <DEDUP_REMOVED lines=13> */
.L_x_1635:
[----:B------:R-:W2:Y:S01]  /*219f0*/  LDL R10, [R1+0x64] ;  /* 0x00006400010a7983 */ /* 0x000ea20000100800 */
[----:B------:R-:W-:Y:S01]  /*21a00*/  ULDC.64 UR4, c[0x0][0xbd8] ;  /* 0x0002f60000047ab9 */ /* 0x000fe20000000a00 */
[----:B------:R-:W2:Y:S01]  /*21a10*/  LDC.64 R2, c[0x0][0xbd8] ;  /* 0x0002f600ff027b82 */ /* 0x000ea20000000a00 */
[----:B------:R-:W-:Y:S01]  /*21a20*/  ISETP.NE.U32.AND P0, PT, RZ, UR4, PT ;  /* 0x00000004ff007c0c */ /* 0x000fe2000bf05070 */
[----:B------:R-:W-:Y:S01]  /*21a30*/  IMAD.MOV.U32 R7, RZ, RZ, RZ ;  /* 0x000000ffff077224 */ /* 0x000fe200078e00ff */
[----:B------:R-:W-:Y:S02]  /*21a40*/  ULDC.64 UR6, c[0x0][0x208] ;  /* 0x0000820000067ab9 */ /* 0x000fe40000000a00 */
[----:B------:R-:W-:Y:S01]  /*21a50*/  ISETP.NE.AND.EX P0, PT, RZ, UR5, PT, P0 ;  /* 0x00000005ff007c0c */ /* 0x000fe2000bf05300 */
[----:B------:R-:W-:Y:S02]  /*21a60*/  ULDC.64 UR4, c[0x0][0xbe0] ;  /* 0x0002f80000047ab9 */ /* 0x000fe40000000a00 */
[----:B------:R-:W-:-:S04]  /*21a70*/  ISETP.NE.U32.AND P1, PT, RZ, UR4, PT ;  /* 0x00000004ff007c0c */ /* 0x000fc8000bf25070 */
[----:B------:R-:W-:Y:S01]  /*21a80*/  ISETP.NE.AND.EX P1, PT, RZ, UR5, PT, P1 ;  /* 0x00000005ff007c0c */ /* 0x000fe2000bf25310 */
[----:B------:R-:W1:-:S12]  /*21a90*/  S2R R8, SR_TID.X ;  /* 0x0000000000087919 */ /* 0x000e580000002100 */
[----:B------:R-:W3:Y:S01]  /*21aa0*/  @P1 LDC.64 R4, c[0x0][0xbe0] ;  /* 0x0002f800ff041b82 */ /* 0x000ee20000000a00 */
[----:B------:R-:W-:Y:S02]  /*21ab0*/  ULDC UR4, c[0x0][0xa88] ;  /* 0x0002a20000047ab9 */ /* 0x000fe40000000800 */
[----:B------:R-:W-:Y:S02]  /*21ac0*/  IMAD.U32 R0, RZ, RZ, UR4 ;  /* 0x00000004ff007e24 */ /* 0x000fe4000f8e00ff */
[----:B-1----:R-:W-:-:S05]  /*21ad0*/  VIADD R6, R8, 0xffffff80 ;  /* 0xffffff8008067836 */ /* 0x002fca0000000000 */
[----:B------:R-:W-:Y:S01]  /*21ae0*/  ISETP.GT.AND P2, PT, R6, 0x7f, PT ;  /* 0x0000007f0600780c */ /* 0x000fe20003f44270 */
[----:B--2---:R-:W-:-:S04]  /*21af0*/  IMAD.WIDE R2, R10, 0x4, R2 ;  /* 0x000000040a027825 */ /* 0x004fc800078e0202 */
[----:B---3--:R-:W-:Y:S01]  /*21b00*/  @P1 IMAD.WIDE R4, R10, 0x4, R4 ;  /* 0x000000040a041825 */ /* 0x008fe200078e0204 */
        /* <DEDUP_REMOVED lines=8> */
.L_x_1644:
[----:B------:R-:W2:Y:S04]  /*21b90*/  LDL R14, [R1+0x60] ;  /* 0x00006000010e7983 */ /* 0x000ea80000100800 */
[----:B------:R3:W5:Y:S01]  /*21ba0*/  LDL R12, [R1+0x6c] ;  /* 0x00006c00010c7983 */ /* 0x0007620000100800 */
[----:B-1----:R-:W-:Y:S01]  /*21bb0*/  SHF.R.S32.HI R2, RZ, 0x1f, R10 ;  /* 0x0000001fff027819 */ /* 0x002fe2000001140a */
[----:B------:R-:W-:Y:S01]  /*21bc0*/  BSSY B1, `(.L_x_1645) ;  /* 0x000001d000017945 */ /* 0x000fe20003800000 */
[----:B------:R-:W-:Y:S02]  /*21bd0*/  SEL R11, R10, RZ, !P0 ;  /* 0x000000ff0a0b7207 */ /* 0x000fe40004000000 */
[----:B------:R-:W-:Y:S02]  /*21be0*/  SHF.R.S32.HI R229, RZ, 0x1f, R228 ;  /* 0x0000001fffe57819 */ /* 0x000fe400000114e4 */
[----:B------:R-:W-:-:S02]  /*21bf0*/  SEL R10, R2, RZ, !P0 ;  /* 0x000000ff020a7207 */ /* 0x000fc40004000000 */
[----:B-----5:R-:W-:Y:S02]  /*21c00*/  SHF.R.S32.HI R6, RZ, 0x1f, R7 ;  /* 0x0000001fff067819 */ /* 0x020fe40000011407 */
[----:B--2---:R-:W-:Y:S01]  /*21c10*/  SHF.R.S32.HI R9, RZ, 0x1f, R14 ;  /* 0x0000001fff097819 */ /* 0x004fe2000001140e */
[----:B---3--:R-:W-:Y:S06]  /*21c20*/  @P2 BRA `(.L_x_1646) ;  /* 0x0000000000582947 */ /* 0x008fec0003800000 */
[----:B------:R-:W-:-:S04]  /*21c30*/  IMAD R2, R12, 0x80, R8 ;  /* 0x000000800c027824 */ /* 0x000fc800078e0208 */
        /* <DEDUP_REMOVED lines=21> */
.L_x_1646:
[----:B------:R-:W-:Y:S05]  /*21d90*/  BSYNC B1 ;  /* 0x0000000000017941 */ /* 0x000fea0003800000 */
.L_x_1645:
[----:B------:R-:W2:Y:S01]  /*21da0*/  LDL R13, [R1+0x74] ;  /* 0x00007400010d7983 */ /* 0x000ea20000100800 */
[----:B------:R-:W-:Y:S01]  /*21db0*/  ULDC.64 UR4, c[0x0][0xaa0] ;  /* 0x0002a80000047ab9 */ /* 0x000fe20000000a00 */
[----:B------:R-:W-:Y:S01]  /*21dc0*/  IMAD R8, R12, -0x80, R0 ;  /* 0xffffff800c087824 */ /* 0x000fe200078e0200 */
[----:B------:R-:W-:Y:S01]  /*21dd0*/  BSSY B1, `(.L_x_1647) ;  /* 0x000002c000017945 */ /* 0x000fe20003800000 */
[----:B-1----:R-:W-:Y:S02]  /*21de0*/  IMAD R4, R6, UR4, RZ ;  /* 0x0000000406047c24 */ /* 0x002fe4000f8e02ff */
[----:B------:R-:W-:Y:S01]  /*21df0*/  IMAD.WIDE.U32 R2, R7, UR4, R228 ;  /* 0x0000000407027c25 */ /* 0x000fe2000f8e00e4 */
[-C--:B------:R-:W-:Y:S02]  /*21e00*/  ISETP.GE.AND P2, PT, R18, R8.reuse, PT ;  /* 0x000000081200720c */ /* 0x080fe40003f46270 */
[----:B------:R-:W-:Y:S01]  /*21e10*/  ISETP.GE.AND P1, PT, R233, R8, PT ;  /* 0x00000008e900720c */ /* 0x000fe20003f26270 */
[----:B------:R-:W-:Y:S01]  /*21e20*/  IMAD R7, R7, UR5, R4 ;  /* 0x0000000507077c24 */ /* 0x000fe2000f8e0204 */
[----:B------:R-:W-:Y:S01]  /*21e30*/  ULDC.64 UR4, c[0x0][0xae0] ;  /* 0x0002b80000047ab9 */ /* 0x000fe20000000a00 */
[----:B------:R-:W-:-:S02]  /*21e40*/  VIADD R15, R228, 0x80 ;  /* 0x00000080e40f7836 */ /* 0x000fc40000000000 */
[----:B------:R-:W-:Y:S02]  /*21e50*/  IMAD R4, R9, UR4, RZ ;  /* 0x0000000409047c24 */ /* 0x000fe4000f8e02ff */
[----:B------:R-:W-:Y:S02]  /*21e60*/  IMAD.IADD R3, R3, 0x1, R7 ;  /* 0x0000000103037824 */ /* 0x000fe400078e0207 */
[C---:B------:R-:W-:Y:S02]  /*21e70*/  IMAD R5, R14.reuse, UR5, R4 ;  /* 0x000000050e057c24 */ /* 0x040fe4000f8e0204 */
[----:B------:R-:W-:Y:S01]  /*21e80*/  IMAD.WIDE.U32 R2, R14, UR4, R2 ;  /* 0x000000040e027c25 */ /* 0x000fe2000f8e0002 */
[----:B------:R-:W-:-:S03]  /*21e90*/  ULDC.64 UR4, c[0x0][0xae8] ;  /* 0x0002ba0000047ab9 */ /* 0x000fc60000000a00 */
[----:B------:R-:W-:Y:S02]  /*21ea0*/  IMAD.IADD R3, R3, 0x1, R5 ;  /* 0x0000000103037824 */ /* 0x000fe400078e0205 */
[----:B------:R-:W-:Y:S02]  /*21eb0*/  IMAD R0, R10, UR4, RZ ;  /* 0x000000040a007c24 */ /* 0x000fe4000f8e02ff */
[----:B------:R-:W-:-:S04]  /*21ec0*/  IMAD.WIDE.U32 R4, R11, UR4, R2 ;  /* 0x000000040b047c25 */ /* 0x000fc8000f8e0002 */
[----:B------:R-:W-:Y:S02]  /*21ed0*/  IMAD R9, R11, UR5, R0 ;  /* 0x000000050b097c24 */ /* 0x000fe4000f8e0200 */
[----:B------:R-:W-:Y:S02]  /*21ee0*/  IMAD.MOV.U32 R2, RZ, RZ, R18 ;  /* 0x000000ffff027224 */ /* 0x000fe400078e0012 */
[----:B------:R-:W-:Y:S02]  /*21ef0*/  IMAD.MOV.U32 R3, RZ, RZ, R19 ;  /* 0x000000ffff037224 */ /* 0x000fe400078e0013 */
[----:B------:R-:W-:Y:S02]  /*21f00*/  VIADD R14, R228, 0xc0 ;  /* 0x000000c0e40e7836 */ /* 0x000fe40000000000 */
[----:B------:R-:W-:-:S04]  /*21f10*/  IMAD.WIDE R6, R12, 0x80, R2 ;  /* 0x000000800c067825 */ /* 0x000fc800078e0202 */
[----:B------:R-:W-:Y:S01]  /*21f20*/  IMAD.IADD R11, R5, 0x1, R9 ;  /* 0x00000001050b7824 */ /* 0x000fe200078e0209 */
[----:B--2---:R-:W-:Y:S01]  /*21f30*/  ISETP.GE.AND P0, PT, R13, R8, PT ;  /* 0x000000080d00720c */ /* 0x004fe20003f06270 */
[----:B------:R-:W-:-:S12]  /*21f40*/  @P2 BRA `(.L_x_1648) ;  /* 0x0000000000502947 */ /* 0x000fd80003800000 */
[----:B------:R-:W-:Y:S01]  /*21f50*/  ULDC.64 UR6, c[0x0][0xad8] ;  /* 0x0002b60000067ab9 */ /* 0x000fe20000000a00 */
[----:B------:R-:W-:Y:S01]  /*21f60*/  IMAD.MOV.U32 R2, RZ, RZ, R4 ;  /* 0x000000ffff027224 */ /* 0x000fe200078e0004 */
[----:B------:R-:W-:Y:S01]  /*21f70*/  ULDC UR4, c[0x0][0xa8c] ;  /* 0x0002a30000047ab9 */ /* 0x000fe20000000800 */
[----:B------:R-:W-:Y:S01]  /*21f80*/  IMAD R9, R7, UR6, RZ ;  /* 0x0000000607097c24 */ /* 0x000fe2000f8e02ff */
[----:B------:R-:W-:Y:S01]  /*21f90*/  ISETP.GE.AND P3, PT, R228, UR4, PT ;  /* 0x00000004e4007c0c */ /* 0x000fe2000bf66270 */
[----:B------:R-:W-:Y:S01]  /*21fa0*/  IMAD.MOV.U32 R3, RZ, RZ, R11 ;  /* 0x000000ffff037224 */ /* 0x000fe200078e000b */
[----:B------:R-:W-:Y:S01]  /*21fb0*/  ISETP.GE.AND P4, PT, R225, UR4, PT ;  /* 0x00000004e1007c0c */ /* 0x000fe2000bf86270 */
[C---:B------:R-:W-:Y:S01]  /*21fc0*/  IMAD R9, R6.reuse, UR7, R9 ;  /* 0x0000000706097c24 */ /* 0x040fe2000f8e0209 */
        /* <DEDUP_REMOVED lines=12> */
.L_x_1648:
[----:B------:R-:W-:Y:S05]  /*22090*/  BSYNC B1 ;  /* 0x0000000000017941 */ /* 0x000fea0003800000 */
.L_x_1647:
[----:B------:R-:W2:Y:S01]  /*220a0*/  LDL R0, [R1+0x70] ;  /* 0x0000700001007983 */ /* 0x000ea20000100800 */
[----:B------:R-:W-:Y:S01]  /*220b0*/  BSSY B1, `(.L_x_1649) ;  /* 0x0000019000017945 */ /* 0x000fe20003800000 */
[----:B--2---:R-:W-:-:S03]  /*220c0*/  ISETP.GE.AND P2, PT, R0, R8, PT ;  /* 0x000000080000720c */ /* 0x004fc60003f46270 */
[----:B------:R-:W-:Y:S10]  /*220d0*/  @P1 BRA `(.L_x_1650) ;  /* 0x0000000000581947 */ /* 0x000ff40003800000 */
        /* <DEDUP_REMOVED lines=22> */
.L_x_1650:
[----:B------:R-:W-:Y:S05]  /*22240*/  BSYNC B1 ;  /* 0x0000000000017941 */ /* 0x000fea0003800000 */
.L_x_1649:
[----:B------:R-:W-:Y:S04]  /*22250*/  BSSY B1, `(.L_x_1651) ;  /* 0x0000018000017945 */ /* 0x000fe80003800000 */
[----:B------:R-:W-:Y:S05]  /*22260*/  @P0 BRA `(.L_x_1652) ;  /* 0x0000000000580947 */ /* 0x000fea0003800000 */
        /* <DEDUP_REMOVED lines=22> */
.L_x_1652:
[----:B------:R-:W-:Y:S05]  /*223d0*/  BSYNC B1 ;  /* 0x0000000000017941 */ /* 0x000fea0003800000 */
.L_x_1651:
        /* <DEDUP_REMOVED lines=23> */
.L_x_1643:
[----:B------:R-:W-:Y:S05]  /*22550*/  BSYNC B0 ;  /* 0x0000000000007941 */ /* 0x000fea0003800000 */
.L_x_1634:
[----:B------:R-:W3:Y:S01]  /*22560*/  LDL R0, [R1+0xc] ;  /* 0x00000c0001007983 */ /* 0x000ee20000100800 */
[----:B------:R-:W-:Y:S02]  /*22570*/  ULDC UR4, c[0x0][0xc14] ;  /* 0x0003050000047ab9 */ /* 0x000fe40000000800 */
[----:B---3--:R-:W-:-:S13]  /*22580*/  ISETP.GE.AND P0, PT, R0, UR4, PT ;  /* 0x0000000400007c0c */ /* 0x008fda000bf06270 */
[----:B------:R-:W-:Y:S05]  /*22590*/  @!P0 BRA `(.L_x_1653) ;  /* 0xfffffdec00c08947 */ /* 0x000fea000383ffff */
[----:B------:R-:W-:Y:S05]  /*225a0*/  BRA `(.L_x_1340) ;  /* 0x0000007000047947 */ /* 0x000fea0003800000 */
.L_x_1338:
[----:B------:R-:W-:-:S08]  /*225b0*/  NOP ;  /* 0x0000000000007918 */ /* 0x000fd00000000000 */
[----:B0-----:R-:W0:-:S00]  /*225c0*/  USETMAXREG.DEALLOC.CTAPOOL 0x18 ;  /* 0x00000018000079c8 */ /* 0x001e0000080e0500 */
[----:B0-----:R-:W-:-:S06]  /*225d0*/  LOP3.LUT R0, R0, 0x3, RZ, 0xc0, !PT ;  /* 0x0000000300007812 */ /* 0x001fcc00078ec0ff */
[----:B------:R-:W0:Y:S02]  /*225e0*/  SHFL.IDX PT, R0, R0, RZ, 0x1f ;  /* 0x00001fff00007589 */ /* 0x000e2400000e0000 */
[----:B0-----:R-:W-:-:S13]  /*225f0*/  ISETP.NE.AND P0, PT, R0, RZ, PT ;  /* 0x000000ff0000720c */ /* 0x001fda0003f05270 */
[----:B------:R-:W-:Y:S05]  /*22600*/  @P0 BRA `(.L_x_1340) ;  /* 0x0000006c00ec0947 */ /* 0x000fea0003800000 */
[----:B------:R-:W2:Y:S01]  /*22610*/  LDL.LU R6, [R1+0x14] ;  /* 0x0000140001067983 */ /* 0x000ea20000300800 */
[----:B------:R-:W-:Y:S01]  /*22620*/  ULDC UR5, c[0x0][0xc14] ;  /* 0x0003050000057ab9 */ /* 0x000fe20000000800 */
[----:B------:R-:W0:Y:S01]  /*22630*/  S2R R2, SR_TID.X ;  /* 0x0000000000027919 */ /* 0x000e220000002100 */
[----:B------:R-:W-:Y:S01]  /*22640*/  CS2R R16, SRZ ;  /* 0x0000000000107805 */ /* 0x000fe2000001ff00 */
[----:B------:R-:W-:Y:S01]  /*22650*/  ULDC.64 UR6, c[0x0][0x208] ;  /* 0x0000820000067ab9 */ /* 0x000fe20000000a00 */
[----:B------:R-:W-:Y:S01]  /*22660*/  ULDC UR4, c[0x0][0xc10] ;  /* 0x0003040000047ab9 */ /* 0x000fe20000000800 */
[----:B0-----:R-:W-:-:S04]  /*22670*/  LOP3.LUT R7, R2, 0x1f, RZ, 0xc0, !PT ;  /* 0x0000001f02077812 */ /* 0x001fc800078ec0ff */
[----:B------:R-:W-:Y:S02]  /*22680*/  ISETP.NE.AND P0, PT, R7, 0x1f, PT ;  /* 0x0000001f0700780c */ /* 0x000fe40003f05270 */
[----:B--2---:R-:W-:-:S11]  /*22690*/  LOP3.LUT R6, R6, 0xffffff7f, RZ, 0xc0, !PT ;  /* 0xffffff7f06067812 */ /* 0x004fd600078ec0ff */
[----:B------:R-:W-:Y:S02]  /*226a0*/  @P0 LOP3.LUT R6, R6, 0x80, RZ, 0xfc, !PT ;  /* 0x0000008006060812 */ /* 0x000fe400078efcff */
[----:B------:R-:W-:-:S13]  /*226b0*/  ISETP.GE.OR P0, PT, R7, UR5, !P0 ;  /* 0x0000000507007c0c */ /* 0x000fda000c706670 */
[----:B------:R-:W0:Y:S02]  /*226c0*/  @!P0 LDC.64 R2, c[0x0][0xc58] ;  /* 0x00031600ff028b82 */ /* 0x000e240000000a00 */
[----:B0-----:R-:W-:-:S05]  /*226d0*/  @!P0 IMAD.WIDE.U32 R2, R7, 0x4, R2 ;  /* 0x0000000407028825 */ /* 0x001fca00078e0002 */
[----:B------:R-:W2:Y:S01]  /*226e0*/  @!P0 LDG.E R17, desc[UR6][R2.64] ;  /* 0x0000000602118981 */ /* 0x000ea2000c1e1900 */
[C---:B------:R-:W-:Y:S02]  /*226f0*/  ISETP.NE.AND P1, PT, R7.reuse, RZ, PT ;  /* 0x000000ff0700720c */ /* 0x040fe40003f25270 */
[----:B------:R-:W-:Y:S02]  /*22700*/  ISETP.GE.U32.AND P0, PT, R7, 0x2, PT ;  /* 0x000000020700780c */ /* 0x000fe40003f06070 */
[----:B------:R-:W-:-:S09]  /*22710*/  LOP3.LUT R6, R6, 0xfffffffe, RZ, 0xc0, !PT ;  /* 0xfffffffe06067812 */ /* 0x000fd200078ec0ff */
[----:B------:R-:W-:-:S04]  /*22720*/  @P1 LOP3.LUT R6, R6, 0x1, RZ, 0xfc, !PT ;  /* 0x0000000106061812 */ /* 0x000fc800078efcff */
[----:B------:R-:W-:-:S04]  /*22730*/  LOP3.LUT R6, R6, 0xffffffdf, RZ, 0xc0, !PT ;  /* 0xffffffdf06067812 */ /* 0x000fc800078ec0ff */
[----:B------:R-:W-:-:S04]  /*22740*/  @P0 LOP3.LUT R6, R6, 0x20, RZ, 0xfc, !PT ;  /* 0x0000002006060812 */ /* 0x000fc800078efcff */
[----:B------:R-:W-:Y:S01]  /*22750*/  LOP3.LUT R6, R6, 0xffffffef, RZ, 0xc0, !PT ;  /* 0xffffffef06067812 */ /* 0x000fe200078ec0ff */
[----:B------:R-:W0:Y:S01]  /*22760*/  S2UR UR6, SR_CTAID.X ;  /* 0x00000000000679c3 */ /* 0x000e220000002500 */
[----:B------:R-:W-:Y:S01]  /*22770*/  IMAD.MOV.U32 R19, RZ, RZ, RZ ;  /* 0x000000ffff137224 */ /* 0x000fe200078e00ff */
[----:B--2---:R-:W1:Y:S02]  /*22780*/  SHFL.UP PT, R0, R17, 0x1, RZ ;  /* 0x0420000011007989 */ /* 0x004e6400000e00ff */
[----:B-1----:R-:W-:-:S05]  /*22790*/  SEL R0, R0, RZ, P1 ;  /* 0x000000ff00007207 */ /* 0x002fca0000800000 */
[----:B------:R-:W-:-:S05]  /*227a0*/  IMAD.IADD R0, R17, 0x1, R0 ;  /* 0x0000000111007824 */ /* 0x000fca00078e0200 */
[----:B------:R-:W1:Y:S02]  /*227b0*/  SHFL.UP PT, R4, R0, 0x2, RZ ;  /* 0x0440000000047989 */ /* 0x000e6400000e00ff */
[----:B-1----:R-:W-:-:S05]  /*227c0*/  SEL R5, R4, RZ, P0 ;  /* 0x000000ff04057207 */ /* 0x002fca0000000000 */
[----:B------:R-:W-:-:S05]  /*227d0*/  IMAD.IADD R5, R0, 0x1, R5 ;  /* 0x0000000100057824 */ /* 0x000fca00078e0205 */
[----:B------:R-:W1:Y:S01]  /*227e0*/  SHFL.UP PT, R4, R5, 0x4, RZ ;  /* 0x0480000005047989 */ /* 0x000e6200000e00ff */
[----:B------:R-:W-:-:S04]  /*227f0*/  ISETP.GE.U32.AND P0, PT, R7, 0x4, PT ;  /* 0x000000040700780c */ /* 0x000fc80003f06070 */
[----:B-1----:R-:W-:-:S05]  /*22800*/  SEL R4, R4, RZ, P0 ;  /* 0x000000ff04047207 */ /* 0x002fca0000000000 */
[----:B------:R-:W-:-:S05]  /*22810*/  IMAD.IADD R4, R5, 0x1, R4 ;  /* 0x0000000105047824 */ /* 0x000fca00078e0204 */
[----:B------:R-:W1:Y:S01]  /*22820*/  SHFL.UP PT, R2, R4, 0x8, RZ ;  /* 0x0500000004027989 */ /* 0x000e6200000e00ff */
[----:B------:R-:W-:Y:S02]  /*22830*/  @P0 LOP3.LUT R6, R6, 0x10, RZ, 0xfc, !PT ;  /* 0x0000001006060812 */ /* 0x000fe400078efcff */
[----:B------:R-:W-:-:S04]  /*22840*/  ISETP.GE.U32.AND P0, PT, R7, 0x8, PT ;  /* 0x000000080700780c */ /* 0x000fc80003f06070 */
[----:B-1----:R-:W-:-:S05]  /*22850*/  SEL R3, R2, RZ, P0 ;  /* 0x000000ff02037207 */ /* 0x002fca0000000000 */
[----:B------:R-:W-:-:S05]  /*22860*/  IMAD.IADD R3, R4, 0x1, R3 ;  /* 0x0000000104037824 */ /* 0x000fca00078e0203 */
[----:B------:R-:W1:Y:S01]  /*22870*/  SHFL.UP PT, R0, R3, 0x10, RZ ;  /* 0x0600000003007989 */ /* 0x000e6200000e00ff */
[----:B------:R-:W-:-:S04]  /*22880*/  LOP3.LUT R6, R6, 0xfffffff7, RZ, 0xc0, !PT ;  /* 0xfffffff706067812 */ /* 0x000fc800078ec0ff */
[----:B------:R-:W-:Y:S02]  /*22890*/  @P0 LOP3.LUT R6, R6, 0x8, RZ, 0xfc, !PT ;  /* 0x0000000806060812 */ /* 0x000fe400078efcff */
[----:B------:R-:W-:-:S04]  /*228a0*/  ISETP.GE.U32.AND P0, PT, R7, 0x10, PT ;  /* 0x000000100700780c */ /* 0x000fc80003f06070 */
[----:B-1----:R-:W-:-:S05]  /*228b0*/  SEL R0, R0, RZ, P0 ;  /* 0x000000ff00007207 */ /* 0x002fca0000000000 */
[----:B------:R-:W-:-:S05]  /*228c0*/  IMAD.IADD R0, R3, 0x1, R0 ;  /* 0x0000000103007824 */ /* 0x000fca00078e0200 */
[----:B------:R-:W1:Y:S01]  /*228d0*/  SHFL.IDX PT, R2, R0, 0x1f, 0x1f ;  /* 0x03e01f0000027f89 */ /* 0x000e6200000e0000 */
[----:B------:R-:W-:-:S04]  /*228e0*/  LOP3.LUT R6, R6, 0xfffffffb, RZ, 0xc0, !PT ;  /* 0xfffffffb06067812 */ /* 0x000fc800078ec0ff */
[----:B------:R-:W-:-:S05]  /*228f0*/  @P0 LOP3.LUT R6, R6, 0x4, RZ, 0xfc, !PT ;  /* 0x0000000406060812 */ /* 0x000fca00078efcff */
[----:B------:R2:W-:Y:S01]  /*22900*/  STL [R1+0x14], R6 ;  /* 0x0000140601007387 */ /* 0x0005e20000100800 */
[----:B-1----:R-:W-:-:S05]  /*22910*/  IMAD R4, R2, UR4, RZ ;  /* 0x0000000402047c24 */ /* 0x002fca000f8e02ff */
[----:B0-----:R-:W-:Y:S01]  /*22920*/  ISETP.GT.AND P0, PT, R4, UR6, PT ;  /* 0x0000000604007c0c */ /* 0x001fe2000bf04270 */
[----:B------:R-:W-:-:S12]  /*22930*/  IMAD.MOV.U32 R5, RZ, RZ, R4 ;  /* 0x000000ffff057224 */ /* 0x000fd800078e0004 */
[----:B--2---:R-:W-:Y:S05]  /*22940*/  @P0 BRA `(.L_x_1654) ;  /* 0x0000000000c00947 */ /* 0x004fea0003800000 */
[----:B------:R-:W-:Y:S01]  /*22950*/  IMAD.MOV.U32 R4, RZ, RZ, R5 ;  /* 0x000000ffff047224 */ /* 0x000fe200078e0005 */
[----:B------:R-:W-:Y:S01]  /*22960*/  ULDC UR5, c[0x0][0xc14] ;  /* 0x0003050000057ab9 */ /* 0x000fe20000000800 */
[----:B------:R-:W-:Y:S01]  /*22970*/  IMAD.MOV.U32 R19, RZ, RZ, RZ ;  /* 0x000000ffff137224 */ /* 0x000fe200078e00ff */
[----:B------:R-:W-:Y:S01]  /*22980*/  ULDC UR7, c[0x0][0xc14] ;  /* 0x0003050000077ab9 */ /* 0x000fe20000000800 */
[----:B------:R-:W-:-:S05]  /*22990*/  ULDC UR4, c[0x0][0xc10] ;  /* 0x0003040000047ab9 */ /* 0x000fca0000000800 */
.L_x_1658:
        /* <DEDUP_REMOVED lines=17> */
.L_x_1657:
[----:B------:R-:W-:Y:S05]  /*22ab0*/  BSYNC B0 ;  /* 0x0000000000007941 */ /* 0x000fea0003800000 */
.L_x_1656:
[----:B-----5:R-:W1:Y:S01]  /*22ac0*/  SHFL.UP PT, R0, R17, 0x1, RZ ;  /* 0x0420000011007989 */ /* 0x020e6200000e00ff */
[C---:B------:R-:W-:Y:S02]  /*22ad0*/  ISETP.NE.AND P0, PT, R6.reuse, RZ, PT ;  /* 0x000000ff0600720c */ /* 0x040fe40003f05270 */
[----:B------:R-:W-:Y:S02]  /*22ae0*/  ISETP.GE.U32.AND P1, PT, R6, 0x2, PT ;  /* 0x000000020600780c */ /* 0x000fe40003f26070 */
[----:B-1----:R-:W-:Y:S02]  /*22af0*/  SEL R0, R0, RZ, P0 ;  /* 0x000000ff00007207 */ /* 0x002fe40000000000 */
[----:B------:R-:W-:-:S03]  /*22b00*/  ISETP.GE.U32.AND P0, PT, R6, 0x4, PT ;  /* 0x000000040600780c */ /* 0x000fc60003f06070 */
[----:B------:R-:W-:-:S05]  /*22b10*/  IMAD.IADD R0, R17, 0x1, R0 ;  /* 0x0000000111007824 */ /* 0x000fca00078e0200 */
[----:B0-----:R-:W0:Y:S02]  /*22b20*/  SHFL.UP PT, R2, R0, 0x2, RZ ;  /* 0x0440000000027989 */ /* 0x001e2400000e00ff */
        /* <DEDUP_REMOVED lines=18> */
.L_x_1654:
        /* <DEDUP_REMOVED lines=21> */
.L_x_1659:
[----:B-12---:R-:W-:Y:S02]  /*22da0*/  IMAD.MOV R0, RZ, RZ, -R3 ;  /* 0x000000ffff007224 */ /* 0x006fe400078e0a03 */
[----:B---3--:R-:W-:Y:S02]  /*22db0*/  IMAD R16, R16, UR4, R5 ;  /* 0x0000000410107c24 */ /* 0x008fe4000f8e0205 */
[----:B------:R-:W-:Y:S02]  /*22dc0*/  IMAD R5, R0, R9, RZ ;  /* 0x0000000900057224 */ /* 0x000fe400078e02ff */
[----:B------:R-:W-:-:S04]  /*22dd0*/  IMAD.MOV.U32 R2, RZ, RZ, RZ ;  /* 0x000000ffff027224 */ /* 0x000fc800078e00ff */
[----:B------:R-:W-:Y:S01]  /*22de0*/  IMAD.HI.U32 R2, R3, R5, R2 ;  /* 0x0000000503027227 */ /* 0x000fe200078e0002 */
[----:B------:R-:W-:Y:S02]  /*22df0*/  IADD3 R5, -R16, UR6, RZ ;  /* 0x0000000610057c10 */ /* 0x000fe4000fffe1ff */
[----:B------:R-:W-:Y:S02]  /*22e00*/  IABS R3, R6 ;  /* 0x0000000600037213 */ /* 0x000fe40000000000 */
[----:B------:R-:W-:-:S03]  /*22e10*/  IABS R0, R5 ;  /* 0x0000000500007213 */ /* 0x000fc60000000000 */
[----:B------:R-:W-:Y:S02]  /*22e20*/  IMAD.MOV R3, RZ, RZ, -R3 ;  /* 0x000000ffff037224 */ /* 0x000fe400078e0a03 */
        /* <DEDUP_REMOVED lines=17> */
[----:B------:R-:W-:Y:S01]  /*22f40*/  IMAD.IADD R0, R5, 0x1, R0 ;  /* 0x0000000105007824 */ /* 0x000fe200078e0200 */
[----:B------:R-:W-:Y:S02]  /*22f50*/  IABS R6, R5 ;  /* 0x0000000500067213 */ /* 0x000fe40000000000 */
[----:B------:R-:W-:-:S04]  /*22f60*/  IABS R4, R8 ;  /* 0x0000000800047213 */ /* 0x000fc80000000000 */
[----:B------:R-:W1:Y:S08]  /*22f70*/  I2F.RP R9, R4 ;  /* 0x0000000400097306 */ /* 0x000e700000209400 */
[----:B-1----:R-:W1:Y:S02]  /*22f80*/  MUFU.RCP R9, R9 ;  /* 0x0000000900097308 */ /* 0x002e640000001000 */
[----:B-1----:R-:W-:-:S06]  /*22f90*/  VIADD R2, R9, 0xffffffe ;  /* 0x0ffffffe09027836 */ /* 0x002fcc0000000000 */
[----:B------:R1:W2:Y:S02]  /*22fa0*/  F2I.FTZ.U32.TRUNC.NTZ R3, R2 ;  /* 0x0000000200037305 */ /* 0x0002a4000021f000 */
[----:B-1----:R-:W-:Y:S02]  /*22fb0*/  IMAD.MOV.U32 R2, RZ, RZ, RZ ;  /* 0x000000ffff027224 */ /* 0x002fe400078e00ff */
[----:B--2---:R-:W-:-:S04]  /*22fc0*/  IMAD.MOV R7, RZ, RZ, -R3 ;  /* 0x000000ffff077224 */ /* 0x004fc800078e0a03 */
[----:B------:R-:W-:-:S04]  /*22fd0*/  IMAD R7, R7, R4, RZ ;  /* 0x0000000407077224 */ /* 0x000fc800078e02ff */
[----:B------:R-:W-:Y:S01]  /*22fe0*/  IMAD.HI.U32 R3, R3, R7, R2 ;  /* 0x0000000703037227 */ /* 0x000fe200078e0002 */
[-C--:B------:R-:W-:Y:S02]  /*22ff0*/  IABS R7, R8.reuse ;  /* 0x0000000800077213 */ /* 0x080fe40000000000 */
[----:B------:R-:W-:-:S03]  /*23000*/  LOP3.LUT R2, R5, R8, RZ, 0x3c, !PT ;  /* 0x0000000805027212 */ /* 0x000fc600078e3cff */
[----:B------:R-:W-:Y:S02]  /*23010*/  IMAD.MOV R7, RZ, RZ, -R7 ;  /* 0x000000ffff077224 */ /* 0x000fe400078e0a07 */
[----:B------:R-:W-:-:S04]  /*23020*/  IMAD.HI.U32 R3, R3, R6, RZ ;  /* 0x0000000603037227 */ /* 0x000fc800078e00ff */
[----:B------:R-:W-:-:S05]  /*23030*/  IMAD R7, R3, R7, R6 ;  /* 0x0000000703077224 */ /* 0x000fca00078e0206 */
        /* <DEDUP_REMOVED lines=8> */
[----:B------:R-:W-:Y:S01]  /*230c0*/  @!P0 LOP3.LUT R3, RZ, R8, RZ, 0x33, !PT ;  /* 0x00000008ff038212 */ /* 0x000fe200078e33ff */
[----:B------:R-:W-:-:S04]  /*230d0*/  IMAD.MOV R8, RZ, RZ, -R8 ;  /* 0x000000ffff087224 */ /* 0x000fc800078e0a08 */
[----:B------:R-:W-:Y:S01]  /*230e0*/  IMAD R18, R3, R8, R0 ;  /* 0x0000000803127224 */ /* 0x000fe200078e0200 */
[----:B------:R-:W-:-:S05]  /*230f0*/  LOP3.LUT R0, RZ, R3, RZ, 0x33, !PT ;  /* 0x00000003ff007212 */ /* 0x000fca00078e33ff */
[----:B------:R-:W-:Y:S01]  /*23100*/  IMAD.IADD R17, R17, 0x1, R0 ;  /* 0x0000000111117824 */ /* 0x000fe200078e0200 */
[----:B------:R-:W-:Y:S06]  /*23110*/  BRA `(.L_x_1660) ;  /* 0x00000000000c7947 */ /* 0x000fec0003800000 */
.L_x_1655:
[----:B------:R-:W-:Y:S02]  /*23120*/  IMAD.MOV.U32 R17, RZ, RZ, RZ ;  /* 0x000000ffff117224 */ /* 0x000fe400078e00ff */
[----:B------:R-:W-:Y:S02]  /*23130*/  IMAD.U32 R16, RZ, RZ, UR6 ;  /* 0x00000006ff107e24 */ /* 0x000fe4000f8e00ff */
[----:B------:R-:W-:-:S07]  /*23140*/  IMAD.MOV.U32 R18, RZ, RZ, RZ ;  /* 0x000000ffff127224 */ /* 0x000fce00078e00ff */
.L_x_1660:
[----:B------:R-:W2:Y:S01]  /*23150*/  LDL.LU R2, [R1+0x14] ;  /* 0x0000140001027983 */ /* 0x000ea20000300800 */
[----:B------:R-:W1:Y:S02]  /*23160*/  S2R R4, SR_TID.X ;  /* 0x0000000000047919 */ /* 0x000e640000002100 */
[----:B-1----:R-:W-:-:S04]  /*23170*/  LOP3.LUT R5, R4, 0x1f, RZ, 0xc0, !PT ;  /* 0x0000001f04057812 */ /* 0x002fc800078ec0ff */
[----:B------:R-:W-:-:S13]  /*23180*/  ISETP.NE.AND P0, PT, R5, RZ, PT ;  /* 0x000000ff0500720c */ /* 0x000fda0003f05270 */
[----:B------:R-:W1:Y:S01]  /*23190*/  @!P0 S2R R3, SR_CgaCtaId ;  /* 0x0000000000038919 */ /* 0x000e620000008800 */
[----:B------:R-:W-:-:S04]  /*231a0*/  @!P0 MOV R0, 0x400 ;  /* 0x0000040000008802 */ /* 0x000fc80000000f00 */
[----:B-1----:R-:W-:-:S05]  /*231b0*/  @!P0 LEA R0, R3, R0, 0x18 ;  /* 0x0000000003008211 */ /* 0x002fca00078ec0ff */
[----:B------:R1:W-:Y:S02]  /*231c0*/  @!P0 STS.128 [R0+0x308d0], R16 ;  /* 0x0308d01000008388 */ /* 0x0003e40000000c00 */
[----:B-1----:R-:W-:Y:S01]  /*231d0*/  IMAD.MOV.U32 R0, RZ, RZ, 0x1 ;  /* 0x00000001ff007424 */ /* 0x002fe200078e00ff */
        /* <DEDUP_REMOVED lines=9> */
[----:B------:R-:W2:Y:S01]  /*23270*/  LDL R6, [R1+0xa4] ;  /* 0x0000a40001067983 */ /* 0x000ea20000100800 */
[----:B------:R-:W-:Y:S01]  /*23280*/  LOP3.LUT R4, R4, 0x7f, RZ, 0xc0, !PT ;  /* 0x0000007f04047812 */ /* 0x000fe200078ec0ff */
[----:B-1----:R-:W-:Y:S01]  /*23290*/  IMAD.MOV.U32 R0, RZ, RZ, 0x1 ;  /* 0x00000001ff007424 */ /* 0x002fe200078e00ff */
[----:B------:R-:W-:Y:S01]  /*232a0*/  ISETP.NE.AND P1, PT, R5, RZ, PT ;  /* 0x000000ff0500720c */ /* 0x000fe20003f25270 */
[----:B------:R1:W-:Y:S01]  /*232b0*/  STL [R1+0x28], RZ ;  /* 0x000028ff01007387 */ /* 0x0003e20000100800 */
[C---:B------:R-:W-:Y:S01]  /*232c0*/  ISETP.NE.AND P2, PT, R4.reuse, RZ, PT ;  /* 0x000000ff0400720c */ /* 0x040fe20003f45270 */
[----:B------:R-:W-:Y:S01]  /*232d0*/  ULDC.64 UR36, c[0x0][0x198] ;  /* 0x0000660000247ab9 */ /* 0x000fe20000000a00 */
[----:B------:R-:W-:Y:S01]  /*232e0*/  ISETP.NE.OR P0, PT, R4, RZ, !P1 ;  /* 0x000000ff0400720c */ /* 0x000fe20004f05670 */
[----:B------:R1:W-:Y:S01]  /*232f0*/  STL [R1+0x10], R0 ;  /* 0x0000100001007387 */ /* 0x0003e20000100800 */
[----:B------:R-:W-:Y:S01]  /*23300*/  LOP3.LUT R2, R2, 0xffffffbf, RZ, 0xc0, !PT ;  /* 0xffffffbf02027812 */ /* 0x000fe200078ec0ff */
[----:B------:R-:W-:-:S02]  /*23310*/  ULDC UR39, c[0x0][0xc] ;  /* 0x0000030000277ab9 */ /* 0x000fc40000000800 */
[----:B------:R1:W-:Y:S01]  /*23320*/  STL [R1+0xc], RZ ;  /* 0x00000cff01007387 */ /* 0x0003e20000100800 */
[----:B------:R-:W-:-:S03]  /*23330*/  LOP3.LUT R2, R2, 0xfffffffd, RZ, 0xc0, !PT ;  /* 0xfffffffd02027812 */ /* 0x000fc600078ec0ff */
[----:B------:R1:W-:Y:S02]  /*23340*/  STL [R1], RZ ;  /* 0x000000ff01007387 */ /* 0x0003e40000100800 */
[----:B------:R-:W-:Y:S02]  /*23350*/  @P2 LOP3.LUT R2, R2, 0x2, RZ, 0xfc, !PT ;  /* 0x0000000202022812 */ /* 0x000fe400078efcff */
[----:B------:R1:W-:Y:S02]  /*23360*/  STL [R1+0x8], R0 ;  /* 0x0000080001007387 */ /* 0x0003e40000100800 */
[----:B------:R-:W-:-:S05]  /*23370*/  @P0 LOP3.LUT R2, R2, 0x40, RZ, 0xfc, !PT ;  /* 0x0000004002020812 */ /* 0x000fca00078efcff */
[----:B------:R1:W-:Y:S01]  /*23380*/  STL [R1+0x14], R2 ;  /* 0x0000140201007387 */ /* 0x0003e20000100800 */
[----:B--2---:R-:W-:-:S13]  /*23390*/  R2UR UR4, R6 ;  /* 0x00000000060472ca */ /* 0x004fda00000e0000 */
[----:B-1----:R-:W-:-:S12]  /*233a0*/  ULOP3.LUT UR38, UR4, 0x2, URZ, 0xfc, !UPT ;  /* 0x0000000204267892 */ /* 0x002fd8000f8efc3f */
.L_x_1768:
[----:B------:R-:W-:Y:S05]  /*233b0*/  YIELD ;  /* 0x0000000000007946 */ /* 0x000fea0003800000 */
[----:B------:R-:W-:Y:S01]  /*233c0*/  ULDC.64 UR4, c[0x0][0xa28] ;  /* 0x00028a0000047ab9 */ /* 0x000fe20000000a00 */
[----:B------:R-:W-:Y:S01]  /*233d0*/  IMAD.MOV.U32 R8, RZ, RZ, RZ ;  /* 0x000000ffff087224 */ /* 0x000fe200078e00ff */
[----:B------:R-:W-:Y:S01]  /*233e0*/  ISETP.NE.U32.AND P0, PT, RZ, UR4, PT ;  /* 0x00000004ff007c0c */ /* 0x000fe2000bf05070 */
[----:B------:R-:W-:Y:S01]  /*233f0*/  ULDC.64 UR6, c[0x0][0x208] ;  /* 0x0000820000067ab9 */ /* 0x000fe20000000a00 */
[----:B------:R-:W-:Y:S01]  /*23400*/  IMAD.MOV.U32 R0, RZ, RZ, RZ ;  /* 0x000000ffff007224 */ /* 0x000fe200078e00ff */
[----:B------:R-:W-:Y:S01]  /*23410*/  ULDC.64 UR8, c[0x0][0xa08] ;  /* 0x0002820000087ab9 */ /* 0x000fe20000000a00 */
[----:B------:R-:W-:Y:S01]  /*23420*/  ISETP.NE.AND.EX P0, PT, RZ, UR5, PT, P0 ;  /* 0x00000005ff007c0c */ /* 0x000fe2000bf05300 */
[----:B------:R-:W-:Y:S01]  /*23430*/  ULDC.64 UR4, c[0x0][0xa00] ;  /* 0x0002800000047ab9 */ /* 0x000fe20000000a00 */
[----:B------:R-:W-:-:S11]  /*23440*/  ULDC.64 UR10, c[0x0][0xa10] ;  /* 0x00028400000a7ab9 */ /* 0x000fd60000000a00 */
[----:B--2---:R-:W1:Y:S01]  /*23450*/  @P0 LDC.64 R2, c[0x0][0xa28] ;  /* 0x00028a00ff020b82 */ /* 0x004e620000000a00 */
[----:B------:R-:W-:Y:S01]  /*23460*/  ISETP.NE.U32.AND P2, PT, RZ, UR4, PT ;  /* 0x00000004ff007c0c */ /* 0x000fe2000bf45070 */
[----:B-1----:R-:W-:-:S05]  /*23470*/  @P0 IMAD.WIDE R2, R19, 0x4, R2 ;  /* 0x0000000413020825 */ /* 0x002fca00078e0202 */
[----:B------:R1:W5:Y:S01]  /*23480*/  @P0 LDG.E R8, desc[UR6][R2.64] ;  /* 0x0000000602080981 */ /* 0x000362000c1e1900 */
[----:B------:R-:W-:Y:S01]  /*23490*/  ISETP.NE.AND.EX P2, PT, RZ, UR5, PT, P2 ;  /* 0x00000005ff007c0c */ /* 0x000fe2000bf45320 */
[----:B------:R-:W-:Y:S01]  /*234a0*/  ULDC.64 UR4, c[0x0][0xa18] ;  /* 0x0002860000047ab9 */ /* 0x000fe20000000a00 */
[----:B-1----:R-:W1:Y:S02]  /*234b0*/  LDC.64 R2, c[0x0][0xa00] ;  /* 0x00028000ff027b82 */ /* 0x002e640000000a00 */
[----:B-1----:R-:W-:-:S09]  /*234c0*/  IMAD.WIDE R2, R19, 0x4, R2 ;  /* 0x0000000413027825 */ /* 0x002fd200078e0202 */
[----:B------:R-:W2:Y:S01]  /*234d0*/  @P2 LDG.E R0, desc[UR6][R2.64] ;  /* 0x0000000602002981 */ /* 0x000ea2000c1e1900 */
[----:B------:R-:W-:Y:S01]  /*234e0*/  ISETP.NE.U32.AND P0, PT, RZ, UR4, PT ;  /* 0x00000004ff007c0c */ /* 0x000fe2000bf05070 */
[----:B------:R-:W-:-:S03]  /*234f0*/  ULDC UR4, c[0x0][0x288] ;  /* 0x0000a20000047ab9 */ /* 0x000fc60000000800 */
[----:B------:R-:W-:-:S13]  /*23500*/  ISETP.NE.AND.EX P0, PT, RZ, UR5, PT, P0 ;  /* 0x00000005ff007c0c */ /* 0x000fda000bf05300 */
[----:B------:R-:W1:Y:S01]  /*23510*/  @P0 LDC.64 R4, c[0x0][0xa18] ;  /* 0x00028600ff040b82 */ /* 0x000e620000000a00 */
[----:B------:R-:W-:-:S04]  /*23520*/  ISETP.NE.U32.AND P1, PT, RZ, UR8, PT ;  /* 0x00000008ff007c0c */ /* 0x000fc8000bf25070 */
[----:B------:R-:W-:Y:S02]  /*23530*/  ISETP.NE.AND.EX P3, PT, RZ, UR9, PT, P1 ;  /* 0x00000009ff007c0c */ /* 0x000fe4000bf65310 */
[----:B------:R-:W-:-:S04]  /*23540*/  ISETP.NE.U32.AND P1, PT, RZ, UR10, PT ;  /* 0x0000000aff007c0c */ /* 0x000fc8000bf25070 */
[----:B------:R-:W-:Y:S01]  /*23550*/  ISETP.NE.AND.EX P1, PT, RZ, UR11, PT, P1 ;  /* 0x0000000bff007c0c */ /* 0x000fe2000bf25310 */
        /* <DEDUP_REMOVED lines=8> */
[----:B------:R-:W-:Y:S01]  /*235e0*/  ULDC UR6, c[0x0][0x338] ;  /* 0x0000ce0000067ab9 */ /* 0x000fe20000000800 */
[----:B------:R-:W-:Y:S01]  /*235f0*/  ULDC UR5, c[0x0][0x2e0] ;  /* 0x0000b80000057ab9 */ /* 0x000fe20000000800 */
[----:B------:R-:W-:Y:S01]  /*23600*/  USEL UR4, UR4, 0x1, UP0 ;  /* 0x0000000104047887 */ /* 0x000fe20008000000 */
[----:B------:R-:W-:-:S03]  /*23610*/  IMAD.U32 R10, RZ, RZ, UR6 ;  /* 0x00000006ff0a7e24 */ /* 0x000fc6000f8e00ff */
[----:B------:R-:W-:-:S06]  /*23620*/  UIMAD UR4, UR4, UR5, URZ ;  /* 0x00000005040472a4 */ /* 0x000fcc000f8e023f */
[----:B-1----:R-:W-:Y:S01]  /*23630*/  IMAD.U32 R5, RZ, RZ, UR4 ;  /* 0x00000004ff057e24 */ /* 0x002fe2000f8e00ff */
[----:B------:R-:W-:Y:S06]  /*23640*/  @P0 BRA `(.L_x_1662) ;  /* 0x0000000000140947 */ /* 0x000fec0003800000 */
[----:B------:R-:W-:Y:S05]  /*23650*/  @!P2 BRA `(.L_x_1662) ;  /* 0x000000000010a947 */ /* 0x000fea0003800000 */
[----:B------:R-:W-:Y:S02]  /*23660*/  ULDC.64 UR4, c[0x0][0x208] ;  /* 0x0000820000047ab9 */ /* 0x000fe40000000a00 */
[----:B-----5:R-:W2:Y:S04]  /*23670*/  LDG.E R0, desc[UR4][R2.64] ;  /* 0x0000000402007981 */ /* 0x020ea8000c1e1900 */
[----:B------:R-:W2:Y:S02]  /*23680*/  LDG.E R7, desc[UR4][R2.64+0x4] ;  /* 0x0000040402077981 */ /* 0x000ea4000c1e1900 */
[----:B--2---:R-:W-:-:S07]  /*23690*/  IMAD.IADD R0, R7, 0x1, -R0 ;  /* 0x0000000107007824 */ /* 0x004fce00078e0a00 */
.L_x_1662:
[----:B------:R-:W1:Y:S01]  /*236a0*/  LDC.64 R6, c[0x0][0xa08] ;  /* 0x00028200ff067b82 */ /* 0x000e620000000a00 */
[----:B------:R-:W-:Y:S01]  /*236b0*/  IMAD.MOV.U32 R9, RZ, RZ, RZ ;  /* 0x000000ffff097224 */ /* 0x000fe200078e00ff */
[----:B------:R-:W-:-:S06]  /*236c0*/  ULDC.64 UR4, c[0x0][0x208] ;  /* 0x0000820000047ab9 */ /* 0x000fcc0000000a00 */
[----:B------:R-:W2:Y:S01]  /*236d0*/  LDC.64 R2, c[0x0][0xa10] ;  /* 0x00028400ff027b82 */ /* 0x000ea20000000a00 */
[----:B-1----:R-:W-:-:S05]  /*236e0*/  IMAD.WIDE R6, R19, 0x4, R6 ;  /* 0x0000000413067825 */ /* 0x002fca00078e0206 */
[----:B------:R-:W3:Y:S01]  /*236f0*/  @P3 LDG.E R9, desc[UR4][R6.64] ;  /* 0x0000000406093981 */ /* 0x000ee2000c1e1900 */
[----:B------:R-:W-:Y:S02]  /*23700*/  IMAD.MOV.U32 R4, RZ, RZ, RZ ;  /* 0x000000ffff047224 */ /* 0x000fe400078e00ff */
[----:B--2---:R-:W-:-:S05]  /*23710*/  IMAD.WIDE R2, R19, 0x4, R2 ;  /* 0x0000000413027825 */ /* 0x004fca00078e0202 */
[----:B------:R1:W5:Y:S01]  /*23720*/  @P1 LDG.E R4, desc[UR4][R2.64] ;  /* 0x0000000402041981 */ /* 0x000362000c1e1900 */
[----:B------:R-:W-:Y:S02]  /*23730*/  ULDC.64 UR4, c[0x0][0xa20] ;  /* 0x0002880000047ab9 */ /* 0x000fe40000000a00 */
[----:B------:R-:W-:-:S04]  /*23740*/  ISETP.NE.U32.AND P0, PT, RZ, UR4, PT ;  /* 0x00000004ff007c0c */ /* 0x000fc8000bf05070 */
[----:B------:R-:W-:Y:S01]  /*23750*/  ISETP.NE.AND.EX P0, PT, RZ, UR5, PT, P0 ;  /* 0x00000005ff007c0c */ /* 0x000fe2000bf05300 */
[----:B---3-5:R-:W-:-:S05]  /*23760*/  IMAD.IADD R9, R9, 0x1, R8 ;  /* 0x0000000109097824 */ /* 0x028fca00078e0208 */
[----:B------:R1:W-:Y:S07]  /*23770*/  STL [R1+0x4], R9 ;  /* 0x0000040901007387 */ /* 0x0003ee0000100800 */
[----:B------:R-:W-:Y:S05]  /*23780*/  @!P0 BRA `(.L_x_1663) ;  /* 0x0000000000148947 */ /* 0x000fea0003800000 */
[----:B------:R-:W2:Y:S01]  /*23790*/  LDC.64 R6, c[0x0][0xa20] ;  /* 0x00028800ff067b82 */ /* 0x000ea20000000a00 */
[----:B------:R-:W-:Y:S01]  /*237a0*/  ULDC.64 UR4, c[0x0][0x208] ;  /* 0x0000820000047ab9 */ /* 0x000fe20000000a00 */
[----:B--2---:R-:W-:-:S05]  /*237b0*/  IMAD.WIDE R6, R19, 0x4, R6 ;  /* 0x0000000413067825 */ /* 0x004fca00078e0206 */
[----:B------:R2:W5:Y:S01]  /*237c0*/  LDG.E R5, desc[UR4][R6.64] ;  /* 0x0000000406057981 */ /* 0x000562000c1e1900 */
[----:B------:R-:W-:Y:S05]  /*237d0*/  BRA `(.L_x_1664) ;  /* 0x0000000000147947 */ /* 0x000fea0003800000 */
.L_x_1663:
[----:B------:R-:W-:Y:S05]  /*237e0*/  @!P3 BRA `(.L_x_1664) ;  /* 0x000000000010b947 */ /* 0x000fea0003800000 */
[----:B------:R-:W-:Y:S02]  /*237f0*/  ULDC.64 UR4, c[0x0][0x208] ;  /* 0x0000820000047ab9 */ /* 0x000fe40000000a00 */
[----:B------:R-:W2:Y:S04]  /*23800*/  LDG.E R5, desc[UR4][R6.64] ;  /* 0x0000000406057981 */ /* 0x000ea8000c1e1900 */
[----:B------:R-:W2:Y:S02]  /*23810*/  LDG.E R6, desc[UR4][R6.64+0x4] ;  /* 0x0000040406067981 */ /* 0x000ea4000c1e1900 */
[----:B--2---:R-:W-:-:S07]  /*23820*/  IMAD.IADD R5, R6, 0x1, -R5 ;  /* 0x0000000106057824 */ /* 0x004fce00078e0a05 */
.L_x_1664:
[----:B------:R-:W-:Y:S02]  /*23830*/  ULDC.64 UR4, c[0x0][0x208] ;  /* 0x0000820000047ab9 */ /* 0x000fe40000000a00 */
[----:B--2---:R-:W2:Y:S04]  /*23840*/  @P1 LDG.E R6, desc[UR4][R2.64] ;  /* 0x0000000402061981 */ /* 0x004ea8000c1e1900 */
[----:B-1----:R-:W2:Y:S01]  /*23850*/  @P1 LDG.E R2, desc[UR4][R2.64+0x4] ;  /* 0x0000040402021981 */ /* 0x002ea2000c1e1900 */
[----:B-----5:R-:W-:Y:S01]  /*23860*/  IMAD.IADD R8, R5, 0x1, -R8 ;  /* 0x0000000105087824 */ /* 0x020fe200078e0a08 */
[----:B------:R-:W-:Y:S01]  /*23870*/  LEA R20, R17, 0x80, 0x7 ;  /* 0x0000008011147811 */ /* 0x000fe200078e38ff */
[----:B--2---:R-:W-:-:S04]  /*23880*/  @P1 IMAD.IADD R10, R2, 0x1, -R6 ;  /* 0x00000001020a1824 */ /* 0x004fc800078e0a06 */
[----:B------:R-:W-:-:S04]  /*23890*/  IMAD.IADD R5, R8, 0x1, R10 ;  /* 0x0000000108057824 */ /* 0x000fc800078e020a */
[C---:B------:R-:W-:Y:S01]  /*238a0*/  VIADD R21, R5.reuse, 0x3f ;  /* 0x0000003f05157836 */ /* 0x040fe20000000000 */
[----:B------:R-:W-:-:S04]  /*238b0*/  IADD3 R20, R5, R20, -R0 ;  /* 0x0000001405147210 */ /* 0x000fc80007ffe800 */
[----:B------:R-:W-:-:S04]  /*238c0*/  SHF.R.S32.HI R2, RZ, 0x1f, R21 ;  /* 0x0000001fff027819 */ /* 0x000fc80000011415 */
[----:B------:R-:W-:Y:S02]  /*238d0*/  LEA.HI R21, R2, R21, RZ, 0x6 ;  /* 0x0000001502157211 */ /* 0x000fe400078f30ff */
[----:B------:R-:W1:Y:S02]  /*238e0*/  LDC.64 R2, c[0x0][0x9e0] ;  /* 0x00027800ff027b82 */ /* 0x000e640000000a00 */
[----:B------:R-:W-:Y:S02]  /*238f0*/  SHF.R.S32.HI R21, RZ, 0x6, R21 ;  /* 0x00000006ff157819 */ /* 0x000fe40000011415 */
[----:B-1----:R-:W-:Y:S01]  /*23900*/  ISETP.GE.AND P2, PT, R3, 0x1, PT ;  /* 0x000000010300780c */ /* 0x002fe20003f46270 */
[----:B------:R-:W-:-:S12]  /*23910*/  IMAD.IADD R2, R20, 0x1, R2 ;  /* 0x0000000114027824 */ /* 0x000fd800078e0202 */
[----:B------:R-:W-:Y:S05]  /*23920*/  @!P2 BRA `(.L_x_1665) ;  /* 0x000000000048a947 */ /* 0x000fea0003800000 */
[C---:B------:R-:W-:Y:S01]  /*23930*/  ISETP.GT.AND P0, PT, R20.reuse, RZ, PT ;  /* 0x000000ff1400720c */ /* 0x040fe20003f04270 */
[----:B------:R-:W-:Y:S01]  /*23940*/  BSSY B0, `(.L_x_1666) ;  /* 0x000000e000007945 */ /* 0x000fe20003800000 */
[----:B------:R-:W-:-:S11]  /*23950*/  VIADD R9, R20, 0xffffffff ;  /* 0xffffffff14097836 */ /* 0x000fd60000000000 */
        /* <DEDUP_REMOVED lines=8> */
.L_x_1667:
[----:B------:R-:W-:-:S13]  /*239e0*/  ISETP.NE.AND P0, PT, R3, 0x1, PT ;  /* 0x000000010300780c */ /* 0x000fda0003f05270 */
[----:B------:R-:W1:Y:S02]  /*239f0*/  @P0 LDC.64 R6, c[0x0][0x9e8] ;  /* 0x00027a00ff060b82 */ /* 0x000e640000000a00 */
[----:B-1----:R-:W-:-:S05]  /*23a00*/  @P0 IMAD.HI.U32 R6, R9, R6, RZ ;  /* 0x0000000609060227 */ /* 0x002fca00078e00ff */
[----:B------:R-:W-:-:S07]  /*23a10*/  @P0 SHF.R.U32.HI R9, RZ, R7, R6 ;  /* 0x00000007ff090219 */ /* 0x000fce0000011606 */
.L_x_1668:
[----:B------:R-:W-:Y:S05]  /*23a20*/  BSYNC B0 ;  /* 0x0000000000007941 */ /* 0x000fea0003800000 */
.L_x_1666:
[----:B------:R-:W-:-:S05]  /*23a30*/  IMAD R9, R9, R3, R3 ;  /* 0x0000000309097224 */ /* 0x000fca00078e0203 */
[----:B------:R-:W-:-:S07]  /*23a40*/  VIMNMX R2, R2, R9, PT ;  /* 0x0000000902027248 */ /* 0x000fce0003fe0100 */
.L_x_1665:
        /* <DEDUP_REMOVED lines=15> */
.L_x_1671:
[----:B------:R-:W-:Y:S01]  /*23b40*/  ISETP.NE.AND P0, PT, R3, 0x1, PT ;  /* 0x000000010300780c */ /* 0x000fe20003f05270 */
[----:B------:R-:W-:-:S12]  /*23b50*/  IMAD.MOV.U32 R9, RZ, RZ, R0 ;  /* 0x000000ffff097224 */ /* 0x000fd800078e0000 */
[----:B------:R-:W1:Y:S02]  /*23b60*/  @P0 LDC.64 R6, c[0x0][0x9e8] ;  /* 0x00027a00ff060b82 */ /* 0x000e640000000a00 */
[----:B-1----:R-:W-:-:S05]  /*23b70*/  @P0 IMAD.HI.U32 R6, R0, R6, RZ ;  /* 0x0000000600060227 */ /* 0x002fca00078e00ff */
[----:B------:R-:W-:-:S07]  /*23b80*/  @P0 SHF.R.U32.HI R9, RZ, R7, R6 ;  /* 0x00000007ff090219 */ /* 0x000fce0000011606 */
.L_x_1672:
[----:B------:R-:W-:Y:S05]  /*23b90*/  BSYNC B0 ;  /* 0x0000000000007941 */ /* 0x000fea0003800000 */
.L_x_1670:
[----:B------:R-:W-:-:S05]  /*23ba0*/  IMAD R3, R9, R3, RZ ;  /* 0x0000000309037224 */ /* 0x000fca00078e02ff */
[----:B------:R-:W-:-:S07]  /*23bb0*/  VIMNMX R5, R5, R3, !PT ;  /* 0x0000000305057248 */ /* 0x000fce0007fe0100 */
.L_x_1669:
[----:B------:R-:W-:Y:S01]  /*23bc0*/  VIADD R2, R2, 0x3f ;  /* 0x0000003f02027836 */ /* 0x000fe20000000000 */
[----:B------:R-:W-:Y:S01]  /*23bd0*/  BSSY B0, `(.L_x_1673) ;  /* 0x0000103000007945 */ /* 0x000fe20003800000 */
[----:B------:R-:W-:-:S03]  /*23be0*/  PLOP3.LUT P2, PT, PT, PT, PT, 0x80, 0x0 ;  /* 0x000000000000781c */ /* 0x000fc60003f4f070 */
[----:B------:R-:W-:-:S04]  /*23bf0*/  SHF.R.S32.HI R3, RZ, 0x1f, R2 ;  /* 0x0000001fff037819 */ /* 0x000fc80000011402 */
[----:B------:R-:W-:Y:S02]  /*23c00*/  LEA.HI R3, R3, R2, RZ, 0x6 ;  /* 0x0000000203037211 */ /* 0x000fe400078f30ff */
[----:B------:R-:W-:Y:S02]  /*23c10*/  SHF.R.S32.HI R2, RZ, 0x1f, R5 ;  /* 0x0000001fff027819 */ /* 0x000fe40000011405 */
[----:B------:R-:W-:Y:S02]  /*23c20*/  SHF.R.S32.HI R3, RZ, 0x6, R3 ;  /* 0x00000006ff037819 */ /* 0x000fe40000011403 */
[----:B------:R-:W-:Y:S02]  /*23c30*/  LEA.HI R2, R2, R5, RZ, 0x6 ;  /* 0x0000000502027211 */ /* 0x000fe400078f30ff */
[----:B------:R-:W-:Y:S02]  /*23c40*/  VIMNMX R3, R21, R3, PT ;  /* 0x0000000315037248 */ /* 0x000fe40003fe0100 */
[----:B------:R-:W-:-:S03]  /*23c50*/  SHF.R.S32.HI R2, RZ, 0x6, R2 ;  /* 0x00000006ff027819 */ /* 0x000fc60000011402 */
[----:B------:R-:W-:Y:S01]  /*23c60*/  IMAD R3, R3, 0x40, -R8 ;  /* 0x0000004003037824 */ /* 0x000fe200078e0a08 */
[----:B------:R-:W-:-:S04]  /*23c70*/  VIMNMX R2, RZ, R2, !PT ;  /* 0x00000002ff027248 */ /* 0x000fc80007fe0100 */
[----:B------:R-:W-:Y:S01]  /*23c80*/  VIMNMX R3, R3, R10, PT ;  /* 0x0000000a03037248 */ /* 0x000fe20003fe0100 */
[----:B------:R-:W-:-:S05]  /*23c90*/  IMAD R2, R2, 0x40, -R8 ;  /* 0x0000004002027824 */ /* 0x000fca00078e0a08 */
[----:B------:R-:W-:-:S04]  /*23ca0*/  VIMNMX R5, RZ, R2, !PT ;  /* 0x00000002ff057248 */ /* 0x000fc80007fe0100 */
[----:B------:R-:W-:Y:S02]  /*23cb0*/  ISETP.GT.AND P0, PT, R3, R5, PT ;  /* 0x000000050300720c */ /* 0x000fe40003f04270 */
[----:B------:R-:W-:-:S05]  /*23cc0*/  SHF.R.U32.HI R5, RZ, 0x6, R5 ;  /* 0x00000006ff057819 */ /* 0x000fca0000011605 */
[----:B------:R-:W-:-:S06]  /*23cd0*/  IMAD.MOV.U32 R6, RZ, RZ, R5 ;  /* 0x000000ffff067224 */ /* 0x000fcc00078e0005 */
[----:B------:R-:W-:-:S05]  /*23ce0*/  @P0 VIADD R2, R3, 0x3f ;  /* 0x0000003f03020836 */ /* 0x000fca0000000000 */
[----:B------:R-:W-:-:S04]  /*23cf0*/  @P0 SHF.R.S32.HI R3, RZ, 0x1f, R2 ;  /* 0x0000001fff030819 */ /* 0x000fc80000011402 */
[----:B------:R-:W-:-:S04]  /*23d00*/  @P0 LEA.HI R3, R3, R2, RZ, 0x6 ;  /* 0x0000000203030211 */ /* 0x000fc800078f30ff */
[----:B------:R-:W-:-:S04]  /*23d10*/  @P0 SHF.R.S32.HI R6, RZ, 0x6, R3 ;  /* 0x00000006ff060819 */ /* 0x000fc80000011403 */
[----:B------:R-:W-:-:S13]  /*23d20*/  ISETP.GT.AND P0, PT, R6, R5, PT ;  /* 0x000000050600720c */ /* 0x000fda0003f04270 */
[----:B------:R-:W-:Y:S05]  /*23d30*/  @!P0 BRA `(.L_x_1674) ;  /* 0x0000000c00b08947 */ /* 0x000fea0003800000 */
[----:B------:R-:W1:Y:S01]  /*23d40*/  LDC R2, c[0x0][0x428] ;  /* 0x00010a00ff027b82 */ /* 0x000e620000000800 */
[----:B------:R-:W-:Y:S01]  /*23d50*/  UMOV UR4, 0xffffffff ;  /* 0xffffffff00047882 */ /* 0x000fe20000000000 */
[----:B------:R-:W-:Y:S01]  /*23d60*/  IMAD.MOV.U32 R3, RZ, RZ, R18 ;  /* 0x000000ffff037224 */ /* 0x000fe200078e0012 */
[----:B-1----:R-:W-:-:S13]  /*23d70*/  ISETP.NE.AND P0, PT, R2, 0x1, PT ;  /* 0x000000010200780c */ /* 0x002fda0003f05270 */
[----:B------:R-:W1:Y:S08]  /*23d80*/  @P0 LDC R2, c[0x0][0x42c] ;  /* 0x00010b00ff020b82 */ /* 0x000e700000000800 */
[----:B------:R-:W2:Y:S01]  /*23d90*/  @P0 LDC R7, c[0x0][0x430] ;  /* 0x00010c00ff070b82 */ /* 0x000ea20000000800 */
[----:B-1----:R-:W-:-:S05]  /*23da0*/  @P0 IMAD.HI.U32 R2, R18, R2, RZ ;  /* 0x0000000212020227 */ /* 0x002fca00078e00ff */
[----:B--2---:R-:W-:Y:S02]  /*23db0*/  @P0 SHF.R.U32.HI R3, RZ, R7, R2 ;  /* 0x00000007ff030219 */ /* 0x004fe40000011602 */
[----:B------:R-:W-:Y:S01]  /*23dc0*/  SEL R2, R19, RZ, !P1 ;  /* 0x000000ff13027207 */ /* 0x000fe20004800000 */
[----:B------:R-:W-:Y:S06]  /*23dd0*/  BRA.DIV UR4, `(.L_x_1675) ;  /* 0x0000007204187947 */ /* 0x000fec000b800000 */
.L_x_1883:
[----:B------:R-:W-:-:S03]  /*23de0*/  UMOV UR4, 0xffffffff ;  /* 0xffffffff00047882 */ /* 0x000fc60000000000 */
[----:B------:R-:W-:Y:S05]  /*23df0*/  BRA.DIV UR4, `(.L_x_1676) ;  /* 0x0000007204447947 */ /* 0x000fea000b800000 */
[----:B------:R-:W-:-:S13]  /*23e00*/  ELECT P6, URZ, PT ;  /* 0x00000000003f782f */ /* 0x000fda00038c0000 */
.L_x_1886:
[----:B------:R-:W2:Y:S01]  /*23e10*/  LDL R7, [R1+0x28] ;  /* 0x0000280001077983 */ /* 0x000ea20000100800 */
[----:B------:R-:W-:Y:S01]  /*23e20*/  BSSY B1, `(.L_x_1677) ;  /* 0x000000b000017945 */ /* 0x000fe20003800000 */
[----:B0-----:R-:W0:Y:S01]  /*23e30*/  S2R R11, SR_CgaCtaId ;  /* 0x00000000000b7919 */ /* 0x001e220000008800 */
        /* <DEDUP_REMOVED lines=9> */
.L_x_1887:
[----:B------:R-:W-:Y:S05]  /*23ed0*/  BSYNC B1 ;  /* 0x0000000000017941 */ /* 0x000fea0003800000 */
.L_x_1677:
        /* <DEDUP_REMOVED lines=8> */
.L_x_1888:
        /* <DEDUP_REMOVED lines=11> */
.L_x_1682:
[----:B-1----:R-:W2:Y:S01]  /*24010*/  LDL R8, [R1+0xc] ;  /* 0x00000c0001087983 */ /* 0x002ea20000100800 */
[----:B------:R-:W-:Y:S01]  /*24020*/  R2UR UR9, R7 ;  /* 0x00000000070972ca */ /* 0x000fe200000e0000 */
[----:B------:R-:W-:Y:S01]  /*24030*/  UIADD3 UR4, UP0, UR36, 0x570, URZ ;  /* 0x0000057024047890 */ /* 0x000fe2000ff1e03f */
[----:B------:R-:W-:Y:S01]  /*24040*/  R2UR UR12, R3 ;  /* 0x00000000030c72ca */ /* 0x000fe200000e0000 */
[----:B------:R-:W-:Y:S01]  /*24050*/  UMOV UR10, URZ ;  /* 0x0000003f000a7c82 */ /* 0x000fe20008000000 */
[----:B------:R-:W-:Y:S01]  /*24060*/  R2UR UR13, R2 ;  /* 0x00000000020d72ca */ /* 0x000fe200000e0000 */
[----:B------:R-:W-:Y:S01]  /*24070*/  UIADD3.X UR5, URZ, UR37, URZ, UP0, !UPT ;  /* 0x000000253f057290 */ /* 0x000fe200087fe43f */
[----:B------:R-:W-:Y:S01]  /*24080*/  UMOV UR6, 0x0 ;  /* 0x0000000000067882 */ /* 0x000fe20000000000 */
[----:B------:R-:W-:Y:S01]  /*24090*/  UMOV UR7, 0x12f00000 ;  /* 0x12f0000000077882 */ /* 0x000fe20000000000 */
[----:B------:R-:W-:-:S05]  /*240a0*/  UMOV UR17, 0x40 ;  /* 0x0000004000117882 */ /* 0x000fca0000000000 */
[----:B------:R-:W-:Y:S01]  /*240b0*/  UIADD3 UR9, UR9, 0x30890, URZ ;  /* 0x0003089009097890 */ /* 0x000fe2000fffe03f */
[----:B--2---:R-:W-:-:S05]  /*240c0*/  IMAD R8, R8, 0x8000, R11 ;  /* 0x0000800008087824 */ /* 0x004fca00078e020b */
[----:B------:R-:W-:Y:S01]  /*240d0*/  R2UR UR14, R8 ;  /* 0x00000000080e72ca */ /* 0x000fe200000e0000 */
[----:B------:R-:W-:-:S04]  /*240e0*/  IMAD R8, R6, 0x40, R4 ;  /* 0x0000004006087824 */ /* 0x000fc800078e0204 */
[----:B------:R-:W-:-:S05]  /*240f0*/  VIADD R8, R8, 0xffffffc0 ;  /* 0xffffffc008087836 */ /* 0x000fca0000000000 */
[----:B------:R-:W-:-:S03]  /*24100*/  R2UR UR11, R8 ;  /* 0x00000000080b72ca */ /* 0x000fc600000e0000 */
[----:B------:R-:W-:Y:S02]  /*24110*/  UIADD3 UR8, UR14, 0x20400, URZ ;  /* 0x000204000e087890 */ /* 0x000fe4000fffe03f */
[----:B------:R-:W-:Y:S02]  /*24120*/  UIADD3 UR15, UR14, 0x22400, URZ ;  /* 0x000224000e0f7890 */ /* 0x000fe4000fffe03f */
[----:B------:R-:W-:Y:S02]  /*24130*/  UIADD3 UR16, UR14, 0x24400, URZ ;  /* 0x000244000e107890 */ /* 0x000fe4000fffe03f */
[----:B------:R-:W-:-:S04]  /*24140*/  UIADD3 UR14, UR14, 0x26400, URZ ;  /* 0x000264000e0e7890 */ /* 0x000fc8000fffe03f */
        /* <DEDUP_REMOVED lines=14> */
.L_x_1889:
[----:B------:R-:W0:Y:S02]  /*24230*/  LDL R10, [R1+0xc] ;  /* 0x00000c00010a7983 */ /* 0x000e240000100800 */
[----:B01----:R-:W-:Y:S01]  /*24240*/  IMAD.SHL.U32 R9, R10, 0x4000, RZ ;  /* 0x000040000a097824 */ /* 0x003fe200078e00ff */
[----:B------:R-:W-:Y:S06]  /*24250*/  @P1 BRA `(.L_x_1684) ;  /* 0x00000000001c1947 */ /* 0x000fec0003800000 */
[----:B------:R-:W0:Y:S02]  /*24260*/  S2R R10, SR_TID.X ;  /* 0x00000000000a7919 */ /* 0x000e240000002100 */
[----:B0-----:R-:W-:-:S04]  /*24270*/  LOP3.LUT R10, R10, 0x1f, RZ, 0xc0, !PT ;  /* 0x0000001f0a0a7812 */ /* 0x001fc800078ec0ff */
[----:B------:R-:W-:Y:S01]  /*24280*/  ISETP.NE.AND P0, PT, R10, RZ, PT ;  /* 0x000000ff0a00720c */ /* 0x000fe20003f05270 */
[----:B------:R-:W-:-:S04]  /*24290*/  IMAD.MOV.U32 R10, RZ, RZ, 0x8000 ;  /* 0x00008000ff0a7424 */ /* 0x000fc800078e00ff */
[----:B------:R0:W-:Y:S08]  /*242a0*/  SYNCS.ARRIVE.TRANS64 RZ, [R7+URZ+0x308b0], R10 ;  /* 0x0308b00a07ff79a7 */ /* 0x0001f0000800003f */
[----:B------:R-:W-:Y:S05]  /*242b0*/  @!P0 BRA `(.L_x_1684) ;  /* 0x0000000000048947 */ /* 0x000fea0003800000 */
[----:B------:R-:W-:Y:S01]  /*242c0*/  BPT.TRAP 0x1 ;  /* 0x000000040000795c */ /* 0x000fe20000300000 */
.L_x_1684:
[----:B------:R-:W-:Y:S01]  /*242d0*/  IMAD R9, R9, 0x2, R11 ;  /* 0x0000000209097824 */ /* 0x000fe200078e020b */
        /* <DEDUP_REMOVED lines=11> */
[----:B------:R-:W-:-:S04]  /*24390*/  UIADD3 UR9, UR9, 0x308b0, URZ ;  /* 0x000308b009097890 */ /* 0x000fc8000fffe03f */
        /* <DEDUP_REMOVED lines=17> */
.L_x_1680:
[----:B------:R-:W-:Y:S05]  /*244b0*/  BSYNC B1 ;  /* 0x0000000000017941 */ /* 0x000fea0003800000 */
.L_x_1679:
[----:B0-----:R-:W2:Y:S04]  /*244c0*/  LDL.LU R7, [R1+0xc] ;  /* 0x00000c0001077983 */ /* 0x001ea80000300800 */
[----:B------:R-:W3:Y:S01]  /*244d0*/  LDL.LU R9, [R1+0x10] ;  /* 0x0000100001097983 */ /* 0x000ee20000300800 */
[----:B------:R-:W-:Y:S01]  /*244e0*/  VIADD R6, R6, 0xfffffffe ;  /* 0xfffffffe06067836 */ /* 0x000fe20000000000 */
[----:B------:R-:W-:Y:S01]  /*244f0*/  PLOP3.LUT P2, PT, PT, PT, PT, 0x8, 0x0 ;  /* 0x000000000000781c */ /* 0x000fe20003f4e170 */
[----:B--2---:R-:W-:-:S05]  /*24500*/  VIADD R7, R7, 0x1 ;  /* 0x0000000107077836 */ /* 0x004fca0000000000 */
[----:B------:R-:W-:-:S04]  /*24510*/  ISETP.NE.AND P0, PT, R7, 0x2, PT ;  /* 0x000000020700780c */ /* 0x000fc80003f05270 */
[----:B------:R-:W-:Y:S02]  /*24520*/  SEL R8, RZ, 0x1, P0 ;  /* 0x00000001ff087807 */ /* 0x000fe40000000000 */
[----:B------:R-:W-:Y:S02]  /*24530*/  SEL R7, R7, RZ, P0 ;  /* 0x000000ff07077207 */ /* 0x000fe40000000000 */
[----:B---3--:R-:W-:Y:S02]  /*24540*/  LOP3.LUT R9, R9, R8, RZ, 0x3c, !PT ;  /* 0x0000000809097212 */ /* 0x008fe400078e3cff */
[----:B------:R-:W-:-:S03]  /*24550*/  ISETP.GE.AND P0, PT, R6, R5, PT ;  /* 0x000000050600720c */ /* 0x000fc60003f06270 */
[----:B------:R1:W-:Y:S04]  /*24560*/  STL [R1+0x10], R9 ;  /* 0x0000100901007387 */ /* 0x0003e80000100800 */
[----:B------:R1:W-:Y:S06]  /*24570*/  STL [R1+0xc], R7 ;  /* 0x00000c0701007387 */ /* 0x0003ec0000100800 */
[----:B------:R-:W-:Y:S05]  /*24580*/  @!P0 BRA `(.L_x_1674) ;  /* 0x00000004009c8947 */ /* 0x000fea0003800000 */
.L_x_1691:
[----:B------:R-:W-:Y:S05]  /*24590*/  YIELD ;  /* 0x0000000000007946 */ /* 0x000fea0003800000 */
[----:B------:R-:W-:Y:S04]  /*245a0*/  BSSY B1, `(.L_x_1685) ;  /* 0x0000059000017945 */ /* 0x000fe80003800000 */
[----:B--2---:R-:W-:Y:S05]  /*245b0*/  @!P6 BRA `(.L_x_1686) ;  /* 0x00000004005ce947 */ /* 0x004fea0003800000 */
[----:B-1----:R-:W2:Y:S04]  /*245c0*/  LDL R7, [R1+0xc] ;  /* 0x00000c0001077983 */ /* 0x002ea80000100800 */
[----:B------:R-:W3:Y:S01]  /*245d0*/  LDL R8, [R1+0x10] ;  /* 0x0000100001087983 */ /* 0x000ee20000100800 */
[----:B--2---:R-:W-:Y:S01]  /*245e0*/  IMAD R7, R7, 0x8, R11 ;  /* 0x0000000807077824 */ /* 0x004fe200078e020b */
[----:B---3--:R-:W-:-:S04]  /*245f0*/  SHF.L.U32 R8, R8, 0x1f, RZ ;  /* 0x0000001f08087819 */ /* 0x008fc800000006ff */
[----:B------:R-:W0:Y:S02]  /*24600*/  SYNCS.PHASECHK.TRANS64.TRYWAIT P0, [R7+URZ+0x308a0], R8 ;  /* 0x0308a008070075a7 */ /* 0x000e24000800017f */
[----:B0-----:R-:W-:Y:S05]  /*24610*/  @!P0 BRA `(.L_x_1687) ;  /* 0x0000006800988947 */ /* 0x001fea0003800000 */
.L_x_1890:
        /* <DEDUP_REMOVED lines=11> */
.L_x_1688:
[----:B-1----:R-:W2:Y:S01]  /*246d0*/  LDL R9, [R1+0xc] ;  /* 0x00000c0001097983 */ /* 0x002ea20000100800 */
[----:B------:R-:W-:Y:S01]  /*246e0*/  R2UR UR9, R7 ;  /* 0x00000000070972ca */ /* 0x000fe200000e0000 */
[----:B------:R-:W-:Y:S01]  /*246f0*/  IMAD R10, R6, 0x40, R4 ;  /* 0x00000040060a7824 */ /* 0x000fe200078e0204 */
        /* <DEDUP_REMOVED lines=8> */
[----:B------:R-:W-:-:S03]  /*24780*/  UMOV UR17, 0x40 ;  /* 0x0000004000117882 */ /* 0x000fc60000000000 */
        /* <DEDUP_REMOVED lines=21> */
.L_x_1891:
        /* <DEDUP_REMOVED lines=8> */
.L_x_1690:
        /* <DEDUP_REMOVED lines=29> */
.L_x_1686:
[----:B------:R-:W-:Y:S05]  /*24b30*/  BSYNC B1 ;  /* 0x0000000000017941 */ /* 0x000fea0003800000 */
.L_x_1685:
[----:B01----:R-:W2:Y:S04]  /*24b40*/  LDL.LU R7, [R1+0xc] ;  /* 0x00000c0001077983 */ /* 0x003ea80000300800 */
[----:B------:R-:W3:Y:S01]  /*24b50*/  LDL.LU R9, [R1+0x10] ;  /* 0x0000100001097983 */ /* 0x000ee20000300800 */
[----:B--2---:R-:W-:-:S05]  /*24b60*/  VIADD R7, R7, 0x1 ;  /* 0x0000000107077836 */ /* 0x004fca0000000000 */
[----:B------:R-:W-:-:S04]  /*24b70*/  ISETP.NE.AND P0, PT, R7, 0x2, PT ;  /* 0x000000020700780c */ /* 0x000fc80003f05270 */
[----:B------:R-:W-:Y:S02]  /*24b80*/  SEL R8, RZ, 0x1, P0 ;  /* 0x00000001ff087807 */ /* 0x000fe40000000000 */
[----:B------:R-:W-:Y:S02]  /*24b90*/  SEL R7, R7, RZ, P0 ;  /* 0x000000ff07077207 */ /* 0x000fe40000000000 */
[----:B---3--:R-:W-:Y:S02]  /*24ba0*/  LOP3.LUT R9, R9, R8, RZ, 0x3c, !PT ;  /* 0x0000000809097212 */ /* 0x008fe400078e3cff */
[C---:B------:R-:W-:Y:S01]  /*24bb0*/  ISETP.GT.AND P0, PT, R6.reuse, R5, PT ;  /* 0x000000050600720c */ /* 0x040fe20003f04270 */
[----:B------:R-:W-:Y:S02]  /*24bc0*/  VIADD R6, R6, 0xffffffff ;  /* 0xffffffff06067836 */ /* 0x000fe40000000000 */
[----:B------:R2:W-:Y:S04]  /*24bd0*/  STL [R1+0x10], R9 ;  /* 0x0000100901007387 */ /* 0x0005e80000100800 */
[----:B------:R2:W-:Y:S06]  /*24be0*/  STL [R1+0xc], R7 ;  /* 0x00000c0701007387 */ /* 0x0005ec0000100800 */
[----:B------:R-:W-:Y:S05]  /*24bf0*/  @P0 BRA `(.L_x_1691) ;  /* 0xfffffff800640947 */ /* 0x000fea000383ffff */
.L_x_1674:
[----:B------:R-:W-:Y:S05]  /*24c00*/  BSYNC B0 ;  /* 0x0000000000007941 */ /* 0x000fea0003800000 */
.L_x_1673:
[----:B------:R-:W3:Y:S01]  /*24c10*/  LDC.64 R2, c[0x0][0x9e0] ;  /* 0x00027800ff027b82 */ /* 0x000ee20000000a00 */
[----:B------:R-:W-:Y:S07]  /*24c20*/  @!P2 WARPSYNC.ALL ;  /* 0x000000000000a948 */ /* 0x000fee0003800000 */
[----:B------:R-:W-:Y:S01]  /*24c30*/  @!P2 BAR.SYNC.DEFER_BLOCKING 0xc, 0x120 ;  /* 0x030480000000ab1d */ /* 0x000fe20000010000 */
[----:B---3--:R-:W-:Y:S01]  /*24c40*/  ISETP.GE.AND P0, PT, R3, 0x1, PT ;  /* 0x000000010300780c */ /* 0x008fe20003f06270 */
        /* <DEDUP_REMOVED lines=8> */
[----:B------:R-:W3:Y:S02]  /*24cd0*/  @P1 LDC.64 R4, c[0x0][0x9e8] ;  /* 0x00027a00ff041b82 */ /* 0x000ee40000000a00 */
[----:B---3--:R-:W-:-:S05]  /*24ce0*/  @P1 IMAD.HI.U32 R4, R6, R4, RZ ;  /* 0x0000000406041227 */ /* 0x008fca00078e00ff */
[----:B------:R-:W-:-:S04]  /*24cf0*/  @P1 SHF.R.U32.HI R6, RZ, R5, R4 ;  /* 0x00000005ff061219 */ /* 0x000fc80000011604 */
[----:B------:R-:W-:Y:S01]  /*24d00*/  LOP3.LUT R6, RZ, R6, RZ, 0x33, !PT ;  /* 0x00000006ff067212 */ /* 0x000fe200078e33ff */
[----:B------:R-:W-:Y:S06]  /*24d10*/  BRA `(.L_x_1695) ;  /* 0x0000000000107947 */ /* 0x000fec0003800000 */
.L_x_1694:
[----:B------:R-:W-:-:S13]  /*24d20*/  ISETP.NE.AND P1, PT, R3, 0x1, PT ;  /* 0x000000010300780c */ /* 0x000fda0003f25270 */
[----:B------:R-:W3:Y:S02]  /*24d30*/  @P1 LDC.64 R4, c[0x0][0x9e8] ;  /* 0x00027a00ff041b82 */ /* 0x000ee40000000a00 */
[----:B---3--:R-:W-:-:S05]  /*24d40*/  @P1 IMAD.HI.U32 R4, R6, R4, RZ ;  /* 0x0000000406041227 */ /* 0x008fca00078e00ff */
[----:B------:R-:W-:-:S07]  /*24d50*/  @P1 SHF.R.U32.HI R6, RZ, R5, R4 ;  /* 0x00000005ff061219 */ /* 0x000fce0000011604 */
.L_x_1695:
[----:B------:R-:W-:Y:S05]  /*24d60*/  BSYNC B0 ;  /* 0x0000000000007941 */ /* 0x000fea0003800000 */
.L_x_1693:
[----:B------:R-:W-:-:S05]  /*24d70*/  IMAD R5, R6, R3, R3 ;  /* 0x0000000306057224 */ /* 0x000fca00078e0203 */
[----:B------:R-:W-:-:S07]  /*24d80*/  VIMNMX R2, R2, R5, PT ;  /* 0x0000000502027248 */ /* 0x000fce0003fe0100 */
.L_x_1692:
[----:B------:R-:W-:Y:S01]  /*24d90*/  VIADD R2, R2, 0x3f ;  /* 0x0000003f02027836 */ /* 0x000fe20000000000 */
[----:B------:R-:W-:-:S04]  /*24da0*/  ULDC UR4, c[0x0][0x9dc] ;  /* 0x0002770000047ab9 */ /* 0x000fc80000000800 */
[----:B------:R-:W-:-:S04]  /*24db0*/  SHF.R.S32.HI R5, RZ, 0x1f, R2 ;  /* 0x0000001fff057819 */ /* 0x000fc80000011402 */
[----:B------:R-:W-:-:S04]  /*24dc0*/  LEA.HI R5, R5, R2, RZ, 0x6 ;  /* 0x0000000205057211 */ /* 0x000fc800078f30ff */
[----:B------:R-:W-:-:S04]  /*24dd0*/  SHF.R.S32.HI R2, RZ, 0x6, R5 ;  /* 0x00000006ff027819 */ /* 0x000fc80000011405 */
[----:B------:R-:W-:Y:S01]  /*24de0*/  VIMNMX R6, R21, R2, PT ;  /* 0x0000000215067248 */ /* 0x000fe20003fe0100 */
[----:B------:R-:W-:-:S04]  /*24df0*/  VIADD R2, R0, -UR4 ;  /* 0x8000000400027c36 */ /* 0x000fc80008000000 */
[----:B------:R3:W-:Y:S01]  /*24e00*/  STL [R1+0x24], R6 ;  /* 0x0000240601007387 */ /* 0x0007e20000100800 */
[----:B------:R-:W-:Y:S05]  /*24e10*/  @!P0 BRA `(.L_x_1696) ;  /* 0x0000000000448947 */ /* 0x000fea0003800000 */
[----:B------:R-:W-:Y:S01]  /*24e20*/  ISETP.GT.AND P0, PT, R0, -0x1, PT ;  /* 0xffffffff0000780c */ /* 0x000fe20003f04270 */
[----:B------:R-:W-:-:S12]  /*24e30*/  BSSY B0, `(.L_x_1697) ;  /* 0x000000d000007945 */ /* 0x000fd80003800000 */
[----:B------:R-:W-:Y:S05]  /*24e40*/  @P0 BRA `(.L_x_1698) ;  /* 0x00000000001c0947 */ /* 0x000fea0003800000 */
[----:B------:R-:W-:Y:S02]  /*24e50*/  ISETP.NE.AND P0, PT, R3, 0x1, PT ;  /* 0x000000010300780c */ /* 0x000fe40003f05270 */
[----:B------:R-:W-:-:S11]  /*24e60*/  LOP3.LUT R0, RZ, R0, RZ, 0x33, !PT ;  /* 0x00000000ff007212 */ /* 0x000fd600078e33ff */
[----:B------:R-:W4:Y:S02]  /*24e70*/  @P0 LDC.64 R4, c[0x0][0x9e8] ;  /* 0x00027a00ff040b82 */ /* 0x000f240000000a00 */
[----:B----4-:R-:W-:-:S05]  /*24e80*/  @P0 IMAD.HI.U32 R4, R0, R4, RZ ;  /* 0x0000000400040227 */ /* 0x010fca00078e00ff */
[----:B------:R-:W-:-:S04]  /*24e90*/  @P0 SHF.R.U32.HI R0, RZ, R5, R4 ;  /* 0x00000005ff000219 */ /* 0x000fc80000011604 */
[----:B------:R-:W-:Y:S01]  /*24ea0*/  LOP3.LUT R0, RZ, R0, RZ, 0x33, !PT ;  /* 0x00000000ff007212 */ /* 0x000fe200078e33ff */
[----:B------:R-:W-:Y:S06]  /*24eb0*/  BRA `(.L_x_1699) ;  /* 0x0000000000107947 */ /* 0x000fec0003800000 */
.L_x_1698:
[----:B------:R-:W-:-:S13]  /*24ec0*/  ISETP.NE.AND P0, PT, R3, 0x1, PT ;  /* 0x000000010300780c */ /* 0x000fda0003f05270 */
[----:B------:R-:W4:Y:S02]  /*24ed0*/  @P0 LDC.64 R4, c[0x0][0x9e8] ;  /* 0x00027a00ff040b82 */ /* 0x000f240000000a00 */
[----:B----4-:R-:W-:-:S05]  /*24ee0*/  @P0 IMAD.HI.U32 R4, R0, R4, RZ ;  /* 0x0000000400040227 */ /* 0x010fca00078e00ff */
[----:B------:R-:W-:-:S07]  /*24ef0*/  @P0 SHF.R.U32.HI R0, RZ, R5, R4 ;  /* 0x00000005ff000219 */ /* 0x000fce0000011604 */
.L_x_1699:
[----:B------:R-:W-:Y:S05]  /*24f00*/  BSYNC B0 ;  /* 0x0000000000007941 */ /* 0x000fea0003800000 */
.L_x_1697:
[----:B------:R-:W-:-:S05]  /*24f10*/  IMAD R3, R0, R3, RZ ;  /* 0x0000000300037224 */ /* 0x000fca00078e02ff */
[----:B------:R-:W-:-:S07]  /*24f20*/  VIMNMX R2, R2, R3, !PT ;  /* 0x0000000302027248 */ /* 0x000fce0007fe0100 */
.L_x_1696:
[----:B------:R-:W-:Y:S01]  /*24f30*/  SHF.R.S32.HI R3, RZ, 0x1f, R2 ;  /* 0x0000001fff037819 */ /* 0x000fe20000011402 */
[----:B------:R-:W-:Y:S03]  /*24f40*/  BSSY B6, `(.L_x_1700) ;  /* 0x0000367000067945 */ /* 0x000fe60003800000 */
[----:B------:R-:W-:-:S04]  /*24f50*/  LEA.HI R3, R3, R2, RZ, 0x6 ;  /* 0x0000000203037211 */ /* 0x000fc800078f30ff */
[----:B------:R-:W-:-:S04]  /*24f60*/  SHF.R.S32.HI R3, RZ, 0x6, R3 ;  /* 0x00000006ff037819 */ /* 0x000fc80000011403 */
[----:B------:R-:W-:-:S04]  /*24f70*/  VIMNMX R0, RZ, R3, !PT ;  /* 0x00000003ff007248 */ /* 0x000fc80007fe0100 */
[----:B------:R-:W-:Y:S01]  /*24f80*/  ISETP.GT.AND P0, PT, R6, R0, PT ;  /* 0x000000000600720c */ /* 0x000fe20003f04270 */
[----:B------:R4:W-:-:S12]  /*24f90*/  STL [R1+0x18], R0 ;  /* 0x0000180001007387 */ /* 0x0009d80000100800 */
[----:B----4-:R-:W-:Y:S05]  /*24fa0*/  @P0 BRA `(.L_x_1701) ;  /* 0x0000000000480947 */ /* 0x010fea0003800000 */
[----:B------:R-:W4:Y:S02]  /*24fb0*/  S2R R0, SR_TID.X ;  /* 0x0000000000007919 */ /* 0x000f240000002100 */
[----:B----4-:R-:W-:-:S04]  /*24fc0*/  LOP3.LUT R0, R0, 0x1f, RZ, 0xc0, !PT ;  /* 0x0000001f00007812 */ /* 0x010fc800078ec0ff */
[----:B------:R-:W-:-:S13]  /*24fd0*/  ISETP.NE.AND P1, PT, R0, RZ, PT ;  /* 0x000000ff0000720c */ /* 0x000fda0003f25270 */
[----:B------:R-:W-:Y:S05]  /*24fe0*/  @P1 BRA `(.L_x_1702) ;  /* 0x0000003400701947 */ /* 0x000fea0003800000 */
[----:B-12---:R-:W1:Y:S01]  /*24ff0*/  S2R R7, SR_LANEID ;  /* 0x0000000000077919 */ /* 0x006e620000000000 */
        /* <DEDUP_REMOVED lines=11> */
[----:B-1----:R-:W-:Y:S01]  /*250b0*/  IADD3 R16, R0, UR39, R7 ;  /* 0x0000002700107c10 */ /* 0x002fe2000fffe007 */
[----:B------:R-:W-:Y:S06]  /*250c0*/  BRA `(.L_x_1702) ;  /* 0x0000003400387947 */ /* 0x000fec0003800000 */
.L_x_1701:
[----:B------:R-:W4:Y:S01]  /*250d0*/  S2R R3, SR_CgaCtaId ;  /* 0x0000000000037919 */ /* 0x000f220000008800 */
[----:B------:R-:W-:-:S04]  /*250e0*/  MOV R0, 0x400 ;  /* 0x0000040000007802 */ /* 0x000fc80000000f00 */
[----:B----4-:R-:W-:-:S05]  /*250f0*/  LEA R2, R3, R0, 0x18 ;  /* 0x0000000003027211 */ /* 0x010fca00078ec0ff */
[----:B------:R4:W-:Y:S01]  /*25100*/  STL [R1+0x20], R2 ;  /* 0x0000200201007387 */ /* 0x0009e20000100800 */
[----:B------:R-:W-:-:S05]  /*25110*/  VIADD R0, R2, 0x20400 ;  /* 0x0002040002007836 */ /* 0x000fca0000000000 */
[----:B------:R-:W-:-:S13]  /*25120*/  LOP3.LUT P0, RZ, R0, 0x3ff, RZ, 0xc0, !PT ;  /* 0x000003ff00ff7812 */ /* 0x000fda000780c0ff */
[----:B----4-:R-:W-:Y:S05]  /*25130*/  @!P0 BRA `(.L_x_1703) ;  /* 0x0000000000408947 */ /* 0x010fea0003800000 */
[----:B------:R-:W-:Y:S01]  /*25140*/  MOV R2, 0x0 ;  /* 0x0000000000027802 */ /* 0x000fe20000000f00 */
[----:B------:R-:W-:Y:S01]  /*25150*/  ULDC.64 UR6, c[0x4][0x1b8] ;  /* 0x01006e0000067ab9 */ /* 0x000fe20000000a00 */
[----:B------:R-:W-:Y:S01]  /*25160*/  ULDC.64 UR8, c[0x4][0x1c0] ;  /* 0x0100700000087ab9 */ /* 0x000fe20000000a00 */
[----:B------:R-:W-:Y:S01]  /*25170*/  ULDC.64 UR4, c[0x4][0x140] ;  /* 0x0100500000047ab9 */ /* 0x000fe20000000a00 */
[----:B------:R-:W-:Y:S02]  /*25180*/  IMAD.U32 R4, RZ, RZ, UR6 ;  /* 0x00000006ff047e24 */ /* 0x000fe4000f8e00ff */
[----:B------:R-:W4:Y:S01]  /*25190*/  LDC.64 R2, c[0x4][R2] ;  /* 0x0100000002027b82 */ /* 0x000f220000000a00 */
[----:B------:R-:W-:Y:S02]  /*251a0*/  IMAD.U32 R5, RZ, RZ, UR7 ;  /* 0x00000007ff057e24 */ /* 0x000fe4000f8e00ff */
[----:B---3--:R-:W-:Y:S02]  /*251b0*/  IMAD.U32 R6, RZ, RZ, UR8 ;  /* 0x00000008ff067e24 */ /* 0x008fe4000f8e00ff */
[----:B-12---:R-:W-:-:S02]  /*251c0*/  IMAD.U32 R7, RZ, RZ, UR9 ;  /* 0x00000009ff077e24 */ /* 0x006fc4000f8e00ff */
[----:B------:R-:W-:Y:S02]  /*251d0*/  IMAD.U32 R10, RZ, RZ, UR4 ;  /* 0x00000004ff0a7e24 */ /* 0x000fe4000f8e00ff */
[----:B0-----:R-:W-:Y:S02]  /*251e0*/  IMAD.U32 R11, RZ, RZ, UR5 ;  /* 0x00000005ff0b7e24 */ /* 0x001fe4000f8e00ff */
[----:B------:R-:W-:Y:S02]  /*251f0*/  IMAD.MOV.U32 R8, RZ, RZ, 0x70 ;  /* 0x00000070ff087424 */ /* 0x000fe400078e00ff */
[----:B------:R-:W-:Y:S02]  /*25200*/  IMAD.MOV.U32 R12, RZ, RZ, 0x1 ;  /* 0x00000001ff0c7424 */ /* 0x000fe400078e00ff */
[----:B------:R-:W-:-:S07]  /*25210*/  IMAD.MOV.U32 R13, RZ, RZ, RZ ;  /* 0x000000ffff0d7224 */ /* 0x000fce00078e00ff */
[----:B------:R-:W-:-:S07]  /*25220*/  LEPC R20, `(.L_x_1703) ;  /* 0x000000001014794e */ /* 0x000fce0000000000 */
[----:B----4-:R-:W-:Y:S05]  /*25230*/  CALL.ABS.NOINC R2 ;  /* 0x0000000002007343 */ /* 0x010fea0003c00000 */
.L_x_1703:
[----:B------:R-:W4:Y:S02]  /*25240*/  LDL R2, [R1+0x20] ;  /* 0x0000200001027983 */ /* 0x000f240000100800 */
[----:B----4-:R-:W-:-:S05]  /*25250*/  VIADD R0, R2, 0x400 ;  /* 0x0000040002007836 */ /* 0x010fca0000000000 */
[----:B------:R-:W-:-:S13]  /*25260*/  LOP3.LUT P0, RZ, R0, 0x3ff, RZ, 0xc0, !PT ;  /* 0x000003ff00ff7812 */ /* 0x000fda000780c0ff */
[----:B------:R-:W-:Y:S05]  /*25270*/  @!P0 BRA `(.L_x_1704) ;  /* 0x0000000000808947 */ /* 0x000fea0003800000 */
[----:B------:R-:W-:Y:S01]  /*25280*/  MOV R0, 0x0 ;  /* 0x0000000000007802 */ /* 0x000fe20000000f00 */
[----:B------:R-:W-:Y:S01]  /*25290*/  ULDC.64 UR6, c[0x4][0x1b8] ;  /* 0x01006e0000067ab9 */ /* 0x000fe20000000a00 */
[----:B------:R-:W-:Y:S01]  /*252a0*/  ULDC.64 UR8, c[0x4][0x1c0] ;  /* 0x0100700000087ab9 */ /* 0x000fe20000000a00 */
[----:B------:R-:W-:Y:S01]  /*252b0*/  ULDC.64 UR4, c[0x4][0x148] ;  /* 0x0100520000047ab9 */ /* 0x000fe20000000a00 */
[----:B------:R4:W4:Y:S01]  /*252c0*/  LDC.64 R2, c[0x4][R0] ;  /* 0x0100000000027b82 */ /* 0x0009220000000a00 */
[----:B------:R-:W-:Y:S02]  /*252d0*/  IMAD.U32 R4, RZ, RZ, UR6 ;  /* 0x00000006ff047e24 */ /* 0x000fe4000f8e00ff */
        /* <DEDUP_REMOVED lines=10> */
.L_x_1705:
        /* <DEDUP_REMOVED lines=16> */
.L_x_1704:
[----:B------:R-:W4:Y:S01]  /*25480*/  LDL.LU R4, [R1+0x2c] ;  /* 0x00002c0001047983 */ /* 0x000f220000300800 */
[----:B------:R-:W0:Y:S01]  /*25490*/  LDC R0, c[0x0][0x428] ;  /* 0x00010a00ff007b82 */ /* 0x000e220000000800 */
[----:B------:R-:W-:Y:S01]  /*254a0*/  ULDC.64 UR4, c[0x0][0x9f8] ;  /* 0x00027e0000047ab9 */ /* 0x000fe20000000a00 */
[----:B------:R-:W-:Y:S01]  /*254b0*/  IMAD.MOV.U32 R5, RZ, RZ, R19 ;  /* 0x000000ffff057224 */ /* 0x000fe200078e0013 */
[----:B------:R-:W-:Y:S01]  /*254c0*/  ULDC.64 UR6, c[0x0][0x208] ;  /* 0x0000820000067ab9 */ /* 0x000fe20000000a00 */
[----:B0-----:R-:W-:Y:S01]  /*254d0*/  ISETP.NE.AND P0, PT, R0, 0x1, PT ;  /* 0x000000010000780c */ /* 0x001fe20003f05270 */
[----:B------:R-:W-:-:S12]  /*254e0*/  IMAD.MOV.U32 R0, RZ, RZ, R18 ;  /* 0x000000ffff007224 */ /* 0x000fd800078e0012 */
[----:B------:R-:W0:Y:S08]  /*254f0*/  @P0 LDC R3, c[0x0][0x42c] ;  /* 0x00010b00ff030b82 */ /* 0x000e300000000800 */
[----:B------:R-:W1:Y:S01]  /*25500*/  @P0 LDC R2, c[0x0][0x430] ;  /* 0x00010c00ff020b82 */ /* 0x000e620000000800 */
[----:B0-----:R-:W-:-:S05]  /*25510*/  @P0 IMAD.HI.U32 R3, R18, R3, RZ ;  /* 0x0000000312030227 */ /* 0x001fca00078e00ff */
[----:B-1----:R-:W-:Y:S02]  /*25520*/  @P0 SHF.R.U32.HI R0, RZ, R2, R3 ;  /* 0x00000002ff000219 */ /* 0x002fe40000011603 */
[----:B------:R-:W-:-:S04]  /*25530*/  ISETP.NE.U32.AND P0, PT, RZ, UR4, PT ;  /* 0x00000004ff007c0c */ /* 0x000fc8000bf05070 */
[----:B------:R-:W-:Y:S01]  /*25540*/  ISETP.NE.AND.EX P0, PT, RZ, UR5, PT, P0 ;  /* 0x00000005ff007c0c */ /* 0x000fe2000bf05300 */
[----:B------:R-:W-:-:S12]  /*25550*/  ULDC.64 UR4, c[0x0][0xa00] ;  /* 0x0002800000047ab9 */ /* 0x000fd80000000a00 */
[----:B--23--:R-:W0:Y:S02]  /*25560*/  @P0 LDC.64 R6, c[0x0][0x9f8] ;  /* 0x00027e00ff060b82 */ /* 0x00ce240000000a00 */
[----:B0-----:R-:W-:-:S05]  /*25570*/  @P0 IMAD.WIDE R6, R19, 0x4, R6 ;  /* 0x0000000413060825 */ /* 0x001fca00078e0206 */
[----:B------:R0:W5:Y:S01]  /*25580*/  @P0 LDG.E R5, desc[UR6][R6.64] ;  /* 0x0000000606050981 */ /* 0x000162000c1e1900 */
[----:B------:R-:W-:-:S04]  /*25590*/  ISETP.NE.U32.AND P0, PT, RZ, UR4, PT ;  /* 0x00000004ff007c0c */ /* 0x000fc8000bf05070 */
[----:B------:R-:W-:-:S04]  /*255a0*/  ISETP.NE.AND.EX P0, PT, RZ, UR5, PT, P0 ;  /* 0x00000005ff007c0c */ /* 0x000fc8000bf05300 */
[----:B------:R-:W-:Y:S01]  /*255b0*/  SEL R2, R19, RZ, !P0 ;  /* 0x000000ff13027207 */ /* 0x000fe20004000000 */
[----:B----4-:R-:W-:Y:S02]  /*255c0*/  IMAD R3, R17, 0x80, R4 ;  /* 0x0000008011037824 */ /* 0x010fe400078e0204 */
[----:B------:R-:W1:Y:S02]  /*255d0*/  S2R R4, SR_TID.X ;  /* 0x0000000000047919 */ /* 0x000e640000002100 */
[----:B-1----:R-:W-:-:S04]  /*255e0*/  LOP3.LUT R4, R4, 0x1f, RZ, 0xc0, !PT ;  /* 0x0000001f04047812 */ /* 0x002fc800078ec0ff */
[----:B------:R-:W-:-:S04]  /*255f0*/  ISETP.NE.AND P6, PT, R4, RZ, PT ;  /* 0x000000ff0400720c */ /* 0x000fc80003fc5270 */
[----:B------:R-:W-:-:S09]  /*25600*/  PLOP3.LUT P1, PT, P6, PT, PT, 0x8, 0x0 ;  /* 0x000000000000781c */ /* 0x000fd2000372e170 */
[----:B------:R-:W-:-:S05]  /*25610*/  VOTEU.ALL UP1, P6 ;  /* 0x00000000003f7886 */ /* 0x000fca0003020000 */
[----:B------:R-:W-:-:S04]  /*25620*/  @!UP1 UIADD3 UR8, UP0, UR36, 0x270, URZ ;  /* 0x0000027024089890 */ /* 0x000fc8000ff1e03f */
[----:B------:R-:W-:-:S03]  /*25630*/  @!UP1 UIADD3.X UR9, URZ, UR37, URZ, UP0, !UPT ;  /* 0x000000253f099290 */ /* 0x000fc600087fe43f */
[----:B0-----:R-:W-:-:S09]  /*25640*/  VOTEU.ALL UP0, P6 ;  /* 0x00000000003f7886 */ /* 0x001fd20003000000 */
.L_x_1706:
        /* <DEDUP_REMOVED lines=16> */
.L_x_1707:
        /* <DEDUP_REMOVED lines=15> */
.L_x_1708:
        /* <DEDUP_REMOVED lines=15> */
.L_x_1709:
        /* <DEDUP_REMOVED lines=9> */
[----:B------:R-:W2:Y:S01]  /*259c0*/  LDL R4, [R1+0x24] ;  /* 0x0000240001047983 */ /* 0x000ea20000100800 */
[----:B------:R-:W0:Y:S01]  /*259d0*/  LDC.64 R8, c[0x0][0x3f8] ;  /* 0x0000fe00ff087b82 */ /* 0x000e220000000a00 */
[----:B------:R-:W-:Y:S02]  /*259e0*/  ULDC.64 UR4, c[0x0][0xa08] ;  /* 0x0002820000047ab9 */ /* 0x000fe40000000a00 */
[----:B0-----:R-:W-:Y:S01]  /*259f0*/  LOP3.LUT P0, RZ, R8, UR4, RZ, 0xfc, !PT ;  /* 0x0000000408ff7c12 */ /* 0x001fe2000f80fcff */
[----:B------:R-:W-:-:S03]  /*25a00*/  UMOV UR4, 0xffffffff ;  /* 0xffffffff00047882 */ /* 0x000fc60000000000 */
[----:B------:R-:W-:-:S04]  /*25a10*/  LOP3.LUT P0, RZ, R9, UR5, RZ, 0xfc, P0 ;  /* 0x0000000509ff7c12 */ /* 0x000fc8000800fcff */
[----:B-----5:R-:W-:Y:S01]  /*25a20*/  SEL R6, R5, RZ, !P0 ;  /* 0x000000ff05067207 */ /* 0x020fe20004000000 */
[----:B--2---:R-:W-:Y:S01]  /*25a30*/  VIADD R4, R4, 0xffffffff ;  /* 0xffffffff04047836 */ /* 0x004fe20000000000 */
[----:B------:R-:W-:Y:S07]  /*25a40*/  BRA.DIV UR4, `(.L_x_1710) ;  /* 0x0000005604b47947 */ /* 0x000fee000b800000 */
.L_x_1894:
[----:B------:R-:W-:Y:S01]  /*25a50*/  UMOV UR4, 0xffffffff ;  /* 0xffffffff00047882 */ /* 0x000fe20000000000 */
[----:B------:R-:W-:Y:S02]  /*25a60*/  SHF.R.S32.HI R17, RZ, 0x1f, R5 ;  /* 0x0000001fff117819 */ /* 0x000fe40000011405 */
[----:B------:R-:W-:Y:S05]  /*25a70*/  BRA.DIV UR4, `(.L_x_1711) ;  /* 0x0000005604dc7947 */ /* 0x000fea000b800000 */
[----:B------:R-:W-:-:S13]  /*25a80*/  ELECT P6, URZ, PT ;  /* 0x00000000003f782f */ /* 0x000fda00038c0000 */
.L_x_1897:
[----:B------:R-:W-:Y:S05]  /*25a90*/  @!P6 BRA `(.L_x_1712) ;  /* 0x000000040038e947 */ /* 0x000fea0003800000 */
[----:B------:R-:W-:-:S04]  /*25aa0*/  ISETP.NE.U32.AND P0, PT, R8, RZ, PT ;  /* 0x000000ff0800720c */ /* 0x000fc80003f05070 */
        /* <DEDUP_REMOVED lines=17> */
[----:B------:R-:W-:-:S04]  /*25bc0*/  LEA R10, P0, R6, R8, 0x2 ;  /* 0x00000008060a7211 */ /* 0x000fc800078010ff */
[----:B------:R-:W-:-:S05]  /*25bd0*/  LEA.HI.X R11, R6, R9, R7, 0x2, P0 ;  /* 0x00000009060b7211 */ /* 0x000fca00000f1407 */
[----:B------:R0:W5:Y:S04]  /*25be0*/  LDG.E R6, desc[UR6][R10.64] ;  /* 0x000000060a067981 */ /* 0x000168000c1e1900 */
.L_x_1713:
        /* <DEDUP_REMOVED lines=9> */
.L_x_1898:
        /* <DEDUP_REMOVED lines=11> */
.L_x_1715:
[----:B------:R-:W2:Y:S01]  /*25d30*/  LDL R11, [R1] ;  /* 0x00000000010b7983 */ /* 0x000ea20000100800 */
[----:B------:R-:W-:-:S03]  /*25d40*/  MOV R12, 0x400 ;  /* 0x00000400000c7802 */ /* 0x000fc60000000f00 */
[----:B0-----:R-:W3:Y:S01]  /*25d50*/  LDL R10, [R1+0x4] ;  /* 0x00000400010a7983 */ /* 0x001ee20000100800 */
[----:B------:R-:W0:Y:S01]  /*25d60*/  S2R R13, SR_CgaCtaId ;  /* 0x00000000000d7919 */ /* 0x000e220000008800 */
        /* <DEDUP_REMOVED lines=33> */
.L_x_1712:
        /* <DEDUP_REMOVED lines=55> */
.L_x_1899:
[----:B------:R-:W-:Y:S05]  /*262f0*/  BSYNC B0 ;  /* 0x0000000000007941 */ /* 0x000fea0003800000 */
.L_x_1716:
[----:B0-----:R-:W2:Y:S04]  /*26300*/  LDL R3, [R1+0x24] ;  /* 0x0000240001037983 */ /* 0x001ea80000100800 */
[----:B------:R-:W3:Y:S01]  /*26310*/  LDL R10, [R1+0x18] ;  /* 0x00001800010a7983 */ /* 0x000ee20000100800 */
[----:B------:R-:W-:Y:S01]  /*26320*/  BSSY B0, `(.L_x_1718) ;  /* 0x00001cd000007945 */ /* 0x000fe20003800000 */
[----:B--2---:R-:W-:-:S05]  /*26330*/  VIADD R7, R3, 0xfffffffe ;  /* 0xfffffffe03077836 */ /* 0x004fca0000000000 */
[----:B---3--:R-:W-:-:S13]  /*26340*/  ISETP.GE.AND P0, PT, R7, R10, PT ;  /* 0x0000000a0700720c */ /* 0x008fda0003f06270 */
[----:B------:R-:W-:Y:S05]  /*26350*/  @!P0 BRA `(.L_x_1719) ;  /* 0x0000001c00248947 */ /* 0x000fea0003800000 */
[----:B------:R-:W-:Y:S01]  /*26360*/  IMAD.MOV R13, RZ, RZ, -R3 ;  /* 0x000000ffff0d7224 */ /* 0x000fe200078e0a03 */
[----:B------:R-:W-:Y:S01]  /*26370*/  LOP3.LUT R2, RZ, R10, RZ, 0x33, !PT ;  /* 0x0000000aff027212 */ /* 0x000fe200078e33ff */
[----:B------:R-:W-:Y:S03]  /*26380*/  BSSY B1, `(.L_x_1720) ;  /* 0x000009a000017945 */ /* 0x000fe60003800000 */
        /* <DEDUP_REMOVED lines=36> */
.L_x_1724:
[----:B0-----:R-:W0:Y:S01]  /*265d0*/  S2R R8, SR_CgaCtaId ;  /* 0x0000000000087919 */ /* 0x001e220000008800 */
[----:B------:R-:W-:-:S04]  /*265e0*/  MOV R3, 0x400 ;  /* 0x0000040000037802 */ /* 0x000fc80000000f00 */
[----:B0-----:R-:W-:Y:S02]  /*265f0*/  LEA R3, R8, R3, 0x18 ;  /* 0x0000000308037211 */ /* 0x001fe400078ec0ff */
[----:B------:R-:W-:-:S03]  /*26600*/  SHF.L.U32 R8, R14, 0x1f, RZ ;  /* 0x0000001f0e087819 */ /* 0x000fc600000006ff */
[----:B------:R-:W-:-:S04]  /*26610*/  IMAD R3, R12, 0x8, R3 ;  /* 0x000000080c037824 */ /* 0x000fc800078e0203 */
[----:B------:R-:W0:Y:S02]  /*26620*/  SYNCS.PHASECHK.TRANS64.TRYWAIT P0, [R3+URZ+0x30840], R8 ;  /* 0x03084008030075a7 */ /* 0x000e24000800017f */
[----:B0-----:R-:W-:Y:S05]  /*26630*/  @!P0 BRA `(.L_x_1725) ;  /* 0x0000004c00408947 */ /* 0x001fea0003800000 */
.L_x_1900:
        /* <DEDUP_REMOVED lines=11> */
.L_x_1726:
[----:B------:R-:W2:Y:S04]  /*266f0*/  LDL R15, [R1+0x4] ;  /* 0x00000400010f7983 */ /* 0x000ea80000100800 */
[----:B0-----:R-:W3:Y:S01]  /*26700*/  LDL.LU R8, [R1+0x8] ;  /* 0x0000080001087983 */ /* 0x001ee20000300800 */
        /* <DEDUP_REMOVED lines=39> */
.L_x_1901:
        /* <DEDUP_REMOVED lines=10> */
.L_x_1728:
[----:B------:R-:W2:Y:S02]  /*26a20*/  LDL R8, [R1+0x14] ;  /* 0x0000140001087983 */ /* 0x000ea40000100800 */
[----:B--2---:R-:W-:-:S13]  /*26a30*/  LOP3.LUT P0, RZ, R8, 0x40, RZ, 0xc0, !PT ;  /* 0x0000004008ff7812 */ /* 0x004fda000780c0ff */
[----:B------:R-:W-:Y:S05]  /*26a40*/  @P0 BRA `(.L_x_1729) ;  /* 0x0000000000040947 */ /* 0x000fea0003800000 */
[----:B------:R-:W-:Y:S01]  /*26a50*/  BPT.TRAP 0x1 ;  /* 0x000000040000795c */ /* 0x000fe20000300000 */
.L_x_1729:
[----:B------:R-:W2:Y:S01]  /*26a60*/  LDL.LU R9, [R1] ;  /* 0x0000000001097983 */ /* 0x000ea20000300800 */
        /* <DEDUP_REMOVED lines=28> */
[----:B------:R0:W-:Y:S01]  /*26c30*/  UTMALDG.4D [UR8], [UR4], desc[UR6] ;  /* 0x00000608040075b4 */ /* 0x0001e20008019000 */
[----:B------:R-:W-:Y:S01]  /*26c40*/  IMAD.MOV.U32 R4, RZ, RZ, R7 ;  /* 0x000000ffff047224 */ /* 0x000fe200078e0007 */
        /* <DEDUP_REMOVED lines=8> */
.L_x_1723:
[----:B------:R-:W-:Y:S05]  /*26cd0*/  BSYNC B2 ;  /* 0x0000000000027941 */ /* 0x000fea0003800000 */
.L_x_1722:
[----:B------:R-:W2:Y:S04]  /*26ce0*/  LDL R2, [R1+0x24] ;  /* 0x0000240001027983 */ /* 0x000ea80000100800 */
[----:B------:R0:W-:Y:S04]  /*26cf0*/  STL [R1+0x8], R14 ;  /* 0x0000080e01007387 */ /* 0x0001e80000100800 */
[----:B------:R0:W-:Y:S02]  /*26d00*/  STL [R1], R12 ;  /* 0x0000000c01007387 */ /* 0x0001e40000100800 */
[----:B0-2---:R-:W-:-:S07]  /*26d10*/  VIADD R7, R2, 0xfffffffd ;  /* 0xfffffffd02077836 */ /* 0x005fce0000000000 */
.L_x_1721:
[----:B------:R-:W-:Y:S05]  /*26d20*/  BSYNC B1 ;  /* 0x0000000000017941 */ /* 0x000fea0003800000 */
.L_x_1720:
[----:B------:R-:W2:Y:S01]  /*26d30*/  LDL.LU R2, [R1+0x24] ;  /* 0x0000240001027983 */ /* 0x000ea20000300800 */
[----:B------:R-:W-:Y:S01]  /*26d40*/  VIADD R13, R13, 0xfffffffe ;  /* 0xfffffffe0d0d7836 */ /* 0x000fe20000000000 */
[----:B--2---:R-:W-:-:S04]  /*26d50*/  LOP3.LUT R2, RZ, R2, RZ, 0x33, !PT ;  /* 0x00000002ff027212 */ /* 0x004fc800078e33ff */
[----:B------:R-:W-:-:S13]  /*26d60*/  ISETP.NE.AND P0, PT, R13, R2, PT ;  /* 0x000000020d00720c */ /* 0x000fda0003f05270 */
[----:B------:R-:W-:Y:S05]  /*26d70*/  @!P0 BRA `(.L_x_1719) ;  /* 0x00000010009c8947 */ /* 0x000fea0003800000 */
[----:B------:R-:W-:-:S07]  /*26d80*/  IMAD.MOV.U32 R13, RZ, RZ, R6 ;  /* 0x000000ffff0d7224 */ /* 0x000fce00078e0006 */
.L_x_1746:
        /* <DEDUP_REMOVED lines=24> */
[--C-:B------:R-:W-:Y:S01]  /*26f10*/  SHF.R.S32.HI R3, RZ, 0x1f, R2.reuse ;  /* 0x0000001fff037819 */ /* 0x100fe20000011402 */
[----:B------:R-:W-:Y:S02]  /*26f20*/  IMAD.MOV R12, RZ, RZ, -R2 ;  /* 0x000000ffff0c7224 */ /* 0x000fe400078e0a02 */
[C---:B------:R-:W-:Y:S02]  /*26f30*/  IMAD R10, R5.reuse, UR7, R10 ;  /* 0x00000007050a7c24 */ /* 0x040fe4000f8e020a */
[----:B------:R-:W-:-:S04]  /*26f40*/  IMAD.WIDE.U32 R2, R5, UR6, R2 ;  /* 0x0000000605027c25 */ /* 0x000fc8000f8e0002 */
[----:B------:R-:W-:Y:S01]  /*26f50*/  IMAD.IADD R3, R10, 0x1, R3 ;  /* 0x000000010a037824 */ /* 0x000fe200078e0203 */
[----:B------:R-:W-:Y:S01]  /*26f60*/  LEA R10, P0, R2, UR4, 0x2 ;  /* 0x00000004020a7c11 */ /* 0x000fe2000f8010ff */
[----:B------:R-:W-:-:S03]  /*26f70*/  IMAD R12, R11, R12, R7 ;  /* 0x0000000c0b0c7224 */ /* 0x000fc600078e0207 */
[----:B------:R-:W-:-:S05]  /*26f80*/  LEA.HI.X R11, R2, UR5, R3, 0x2, P0 ;  /* 0x00000005020b7c11 */ /* 0x000fca00080f1403 */
[----:B------:R0:W5:Y:S04]  /*26f90*/  LDG.E R13, desc[UR8][R10.64] ;  /* 0x000000080a0d7981 */ /* 0x000168000c1e1900 */
.L_x_1732:
[----:B------:R-:W1:Y:S01]  /*26fa0*/  S2R R3, SR_CgaCtaId ;  /* 0x0000000000037919 */ /* 0x000e620000008800 */
[----:B------:R-:W-:-:S04]  /*26fb0*/  MOV R2, 0x400 ;  /* 0x0000040000027802 */ /* 0x000fc80000000f00 */
[----:B-1----:R-:W-:Y:S02]  /*26fc0*/  LEA R2, R3, R2, 0x18 ;  /* 0x0000000203027211 */ /* 0x002fe400078ec0ff */
[----:B------:R-:W-:-:S03]  /*26fd0*/  SHF.L.U32 R3, R9, 0x1f, RZ ;  /* 0x0000001f09037819 */ /* 0x000fc600000006ff */
[----:B------:R-:W-:-:S04]  /*26fe0*/  IMAD R2, R8, 0x8, R2 ;  /* 0x0000000808027824 */ /* 0x000fc800078e0202 */
[----:B------:R-:W1:Y:S02]  /*26ff0*/  SYNCS.PHASECHK.TRANS64.TRYWAIT P0, [R2+URZ+0x30840], R3 ;  /* 0x03084003020075a7 */ /* 0x000e64000800017f */
[----:B-1----:R-:W-:Y:S05]  /*27000*/  @!P0 BRA `(.L_x_1733) ;  /* 0x0000004000f48947 */ /* 0x002fea0003800000 */
.L_x_1902:
        /* <DEDUP_REMOVED lines=11> */
.L_x_1734:
        /* <DEDUP_REMOVED lines=41> */
.L_x_1903:
        /* <DEDUP_REMOVED lines=10> */
.L_x_1736:
[----:B------:R-:W2:Y:S02]  /*273f0*/  LDL R3, [R1+0x14] ;  /* 0x0000140001037983 */ /* 0x000ea40000100800 */
[----:B--2---:R-:W-:-:S13]  /*27400*/  LOP3.LUT P0, RZ, R3, 0x40, RZ, 0xc0, !PT ;  /* 0x0000004003ff7812 */ /* 0x004fda000780c0ff */
[----:B------:R-:W-:Y:S05]  /*27410*/  @P0 BRA `(.L_x_1737) ;  /* 0x0000000000040947 */ /* 0x000fea0003800000 */
[----:B------:R-:W-:Y:S01]  /*27420*/  BPT.TRAP 0x1 ;  /* 0x000000040000795c */ /* 0x000fe20000300000 */
.L_x_1737:
        /* <DEDUP_REMOVED lines=39> */
.L_x_1731:
[----:B------:R-:W-:Y:S05]  /*276a0*/  BSYNC B1 ;  /* 0x0000000000017941 */ /* 0x000fea0003800000 */
.L_x_1730:
        /* <DEDUP_REMOVED lines=31> */
[----:B------:R-:W-:-:S06]  /*278a0*/  LEA.HI.X R13, R2, UR5, R3, 0x2, P0 ;  /* 0x00000005020d7c11 */ /* 0x000fcc00080f1403 */
[----:B------:R1:W5:Y:S03]  /*278b0*/  LDG.E R13, desc[UR8][R12.64] ;  /* 0x000000080c0d7981 */ /* 0x000366000c1e1900 */
.L_x_1740:
[----:B------:R-:W2:Y:S01]  /*278c0*/  S2R R3, SR_CgaCtaId ;  /* 0x0000000000037919 */ /* 0x000ea20000008800 */
[----:B------:R-:W-:-:S04]  /*278d0*/  MOV R2, 0x400 ;  /* 0x0000040000027802 */ /* 0x000fc80000000f00 */
[----:B--2---:R-:W-:Y:S02]  /*278e0*/  LEA R2, R3, R2, 0x18 ;  /* 0x0000000203027211 */ /* 0x004fe400078ec0ff */
[----:B------:R-:W-:-:S03]  /*278f0*/  SHF.L.U32 R3, R14, 0x1f, RZ ;  /* 0x0000001f0e037819 */ /* 0x000fc600000006ff */
[----:B------:R-:W-:-:S04]  /*27900*/  IMAD R2, R15, 0x8, R2 ;  /* 0x000000080f027824 */ /* 0x000fc800078e0202 */
[----:B------:R-:W2:Y:S02]  /*27910*/  SYNCS.PHASECHK.TRANS64.TRYWAIT P0, [R2+URZ+0x30840], R3 ;  /* 0x03084003020075a7 */ /* 0x000ea4000800017f */
[----:B--2---:R-:W-:Y:S05]  /*27920*/  @!P0 BRA `(.L_x_1741) ;  /* 0x0000003800d48947 */ /* 0x004fea0003800000 */
.L_x_1904:
        /* <DEDUP_REMOVED lines=11> */
.L_x_1742:
        /* <DEDUP_REMOVED lines=40> */
.L_x_1905:
        /* <DEDUP_REMOVED lines=10> */
.L_x_1744:
[----:B------:R-:W2:Y:S02]  /*27d00*/  LDL R3, [R1+0x14] ;  /* 0x0000140001037983 */ /* 0x000ea40000100800 */
[----:B--2---:R-:W-:-:S13]  /*27d10*/  LOP3.LUT P0, RZ, R3, 0x40, RZ, 0xc0, !PT ;  /* 0x0000004003ff7812 */ /* 0x004fda000780c0ff */
[----:B------:R-:W-:Y:S05]  /*27d20*/  @P0 BRA `(.L_x_1745) ;  /* 0x0000000000040947 */ /* 0x000fea0003800000 */
[----:B------:R-:W-:Y:S01]  /*27d30*/  BPT.TRAP 0x1 ;  /* 0x000000040000795c */ /* 0x000fe20000300000 */
.L_x_1745:
[----:B------:R-:W2:Y:S01]  /*27d40*/  LDL R3, [R1+0x4] ;  /* 0x0000040001037983 */ /* 0x000ea20000100800 */
        /* <DEDUP_REMOVED lines=37> */
.L_x_1739:
[----:B------:R-:W-:Y:S05]  /*27fa0*/  BSYNC B1 ;  /* 0x0000000000017941 */ /* 0x000fea0003800000 */
.L_x_1738:
[----:B------:R-:W2:Y:S01]  /*27fb0*/  LDL R2, [R1+0x18] ;  /* 0x0000180001027983 */ /* 0x000ea20000100800 */
[----:B------:R-:W-:Y:S01]  /*27fc0*/  VIADD R7, R7, 0xfffffffe ;  /* 0xfffffffe07077836 */ /* 0x000fe20000000000 */
[----:B--2---:R-:W-:-:S13]  /*27fd0*/  ISETP.GT.AND P0, PT, R11, R2, PT ;  /* 0x000000020b00720c */ /* 0x004fda0003f04270 */
[----:B------:R-:W-:Y:S05]  /*27fe0*/  @P0 BRA `(.L_x_1746) ;  /* 0xffffffec00680947 */ /* 0x000fea000383ffff */
.L_x_1719:
[----:B------:R-:W-:Y:S05]  /*27ff0*/  BSYNC B0 ;  /* 0x0000000000007941 */ /* 0x000fea0003800000 */
.L_x_1718:
        /* <DEDUP_REMOVED lines=14> */
[----:B-1----:R-:W-:-:S06]  /*280e0*/  LOP3.LUT R8, R8, UR4, RZ, 0xc0, !PT ;  /* 0x0000000408087c12 */ /* 0x002fcc000f8ec0ff */
[----:B------:R-:W1:Y:S01]  /*280f0*/  POPC R8, R8 ;  /* 0x0000000800087309 */ /* 0x000e620000000000 */
[----:B--2---:R-:W1:Y:S02]  /*28100*/  SHFL.IDX PT, R5, R2, R5, 0x1f ;  /* 0x00001f0502057589 */ /* 0x004e6400000e0000 */
[----:B-1----:R-:W-:-:S07]  /*28110*/  IADD3 R16, R5, UR39, R8 ;  /* 0x0000002705107c10 */ /* 0x002fce000fffe008 */
.L_x_1748:
[----:B------:R-:W-:Y:S05]  /*28120*/  BSYNC B0 ;  /* 0x0000000000007941 */ /* 0x000fea0003800000 */
.L_x_1747:
        /* <DEDUP_REMOVED lines=11> */
.L_x_1906:
        /* <DEDUP_REMOVED lines=10> */
.L_x_1752:
[----:B------:R-:W2:Y:S02]  /*28280*/  LDL R2, [R1+0x14] ;  /* 0x0000140001027983 */ /* 0x000ea40000100800 */
[----:B--2---:R-:W-:-:S13]  /*28290*/  LOP3.LUT P0, RZ, R2, 0x40, RZ, 0xc0, !PT ;  /* 0x0000004002ff7812 */ /* 0x004fda000780c0ff */
[----:B------:R-:W-:Y:S05]  /*282a0*/  @P0 BRA `(.L_x_1753) ;  /* 0x0000000000040947 */ /* 0x000fea0003800000 */
[----:B------:R-:W-:Y:S01]  /*282b0*/  BPT.TRAP 0x1 ;  /* 0x000000040000795c */ /* 0x000fe20000300000 */
.L_x_1753:
[----:B------:R-:W2:Y:S01]  /*282c0*/  LDL.LU R8, [R1+0x4] ;  /* 0x0000040001087983 */ /* 0x000ea20000300800 */
[----:B------:R-:W-:-:S03]  /*282d0*/  MOV R5, 0x400 ;  /* 0x0000040000057802 */ /* 0x000fc60000000f00 */
[----:B------:R-:W3:Y:S01]  /*282e0*/  LDL R2, [R1] ;  /* 0x0000000001027983 */ /* 0x000ee20000100800 */
        /* <DEDUP_REMOVED lines=34> */
.L_x_1750:
[----:B------:R-:W-:Y:S05]  /*28510*/  BSYNC B0 ;  /* 0x0000000000007941 */ /* 0x000fea0003800000 */
.L_x_1749:
        /* <DEDUP_REMOVED lines=9> */
.L_x_1702:
[----:B------:R-:W-:Y:S05]  /*285b0*/  BSYNC B6 ;  /* 0x0000000000067941 */ /* 0x000fea0003800000 */
.L_x_1700:
[----:B------:R-:W-:-:S03]  /*285c0*/  UMOV UR4, 0xffffffff ;  /* 0xffffffff00047882 */ /* 0x000fc60000000000 */
[----:B------:R-:W-:Y:S05]  /*285d0*/  BRA.DIV UR4, `(.L_x_1754) ;  /* 0x0000002e04e47947 */ /* 0x000fea000b800000 */
[----:B------:R0:W0:Y:S04]  /*285e0*/  SHFL.IDX PT, R4, R16, RZ, 0x1f ;  /* 0x00001fff10047589 */ /* 0x00002800000e0000 */
[----:B------:R-:W0:Y:S02]  /*285f0*/  SHFL.IDX PT, R16, R16, 0x1, 0x1f ;  /* 0x00201f0010107f89 */ /* 0x000e2400000e0000 */
.L_x_1910:
[----:B----4-:R-:W1:Y:S01]  /*28600*/  S2R R0, SR_TID.X ;  /* 0x0000000000007919 */ /* 0x010e620000002100 */
[----:B------:R-:W-:Y:S01]  /*28610*/  ULDC UR4, c[0x0][0xc14] ;  /* 0x0003050000047ab9 */ /* 0x000fe20000000800 */
[----:B------:R-:W-:Y:S01]  /*28620*/  BSSY B0, `(.L_x_1755) ;  /* 0x000000c000007945 */ /* 0x000fe20003800000 */
[----:B------:R-:W-:Y:S01]  /*28630*/  IMAD.MOV.U32 R17, RZ, RZ, RZ ;  /* 0x000000ffff117224 */ /* 0x000fe200078e00ff */
[----:B-12---:R-:W-:Y:S01]  /*28640*/  LOP3.LUT R7, R0, 0x1f, RZ, 0xc0, !PT ;  /* 0x0000001f00077812 */ /* 0x006fe200078ec0ff */
        /* <DEDUP_REMOVED lines=9> */
.L_x_1756:
[----:B------:R-:W-:Y:S05]  /*286e0*/  BSYNC B0 ;  /* 0x0000000000007941 */ /* 0x000fea0003800000 */
.L_x_1755:
[----:B------:R-:W-:-:S03]  /*286f0*/  UMOV UR4, 0xffffffff ;  /* 0xffffffff00047882 */ /* 0x000fc60000000000 */
[----:B------:R-:W-:Y:S05]  /*28700*/  BRA.DIV UR4, `(.L_x_1757) ;  /* 0x0000002e04e47947 */ /* 0x000fea000b800000 */
        /* <DEDUP_REMOVED lines=9> */
[----:B-1----:R-:W-:-:S05]  /*287a0*/  IMAD.IADD R3, R13, 0x1, R14 ;  /* 0x000000010d037824 */ /* 0x002fca00078e020e */
[----:B------:R-:W0:Y:S02]  /*287b0*/  SHFL.UP PT, R14, R3, 0x4, RZ ;  /* 0x04800000030e7989 */ /* 0x000e2400000e00ff */
[----:B0-----:R-:W-:Y:S02]  /*287c0*/  SEL R14, R14, RZ, P0 ;  /* 0x000000ff0e0e7207 */ /* 0x001fe40000000000 */
[----:B------:R-:W-:-:S03]  /*287d0*/  ISETP.GE.U32.AND P0, PT, R7, 0x10, PT ;  /* 0x000000100700780c */ /* 0x000fc60003f06070 */
[----:B------:R-:W-:-:S05]  /*287e0*/  IMAD.IADD R5, R3, 0x1, R14 ;  /* 0x0000000103057824 */ /* 0x000fca00078e020e */
[----:B------:R-:W3:Y:S02]  /*287f0*/  SHFL.UP PT, R14, R5, 0x8, RZ ;  /* 0x05000000050e7989 */ /* 0x000ee400000e00ff */
[----:B---3--:R-:W-:-:S05]  /*28800*/  SEL R6, R14, RZ, P1 ;  /* 0x000000ff0e067207 */ /* 0x008fca0000800000 */
[----:B------:R-:W-:-:S05]  /*28810*/  IMAD.IADD R6, R5, 0x1, R6 ;  /* 0x0000000105067824 */ /* 0x000fca00078e0206 */
[----:B------:R-:W0:Y:S02]  /*28820*/  SHFL.UP PT, R14, R6, 0x10, RZ ;  /* 0x06000000060e7989 */ /* 0x000e2400000e00ff */
[----:B0-----:R-:W-:-:S05]  /*28830*/  SEL R7, R14, RZ, P0 ;  /* 0x000000ff0e077207 */ /* 0x001fca0000000000 */
[----:B------:R-:W-:-:S05]  /*28840*/  IMAD.IADD R2, R6, 0x1, R7 ;  /* 0x0000000106027824 */ /* 0x000fca00078e0207 */
[----:B------:R0:W1:Y:S02]  /*28850*/  SHFL.IDX PT, R14, R2, 0x1f, 0x1f ;  /* 0x03e01f00020e7f89 */ /* 0x00006400000e0000 */
.L_x_1918:
[----:B------:R-:W-:Y:S02]  /*28860*/  ULDC UR4, c[0x0][0xc10] ;  /* 0x0003040000047ab9 */ /* 0x000fe40000000800 */
[----:B------:R-:W-:-:S04]  /*28870*/  IMAD.U32 R5, RZ, RZ, UR4 ;  /* 0x00000004ff057e24 */ /* 0x000fc8000f8e00ff */
[----:B-1----:R-:W-:-:S04]  /*28880*/  IMAD R3, R14, R5, RZ ;  /* 0x000000050e037224 */ /* 0x002fc800078e02ff */
[----:B------:R-:W-:-:S05]  /*28890*/  IMAD.IADD R16, R16, 0x1, R3 ;  /* 0x0000000110107824 */ /* 0x000fca00078e0203 */
[----:B------:R-:W-:-:S13]  /*288a0*/  ISETP.GT.AND P0, PT, R16, R4, PT ;  /* 0x000000041000720c */ /* 0x000fda0003f04270 */
[----:B------:R-:W-:Y:S05]  /*288b0*/  @P0 BRA `(.L_x_1758) ;  /* 0x0000000000b80947 */ /* 0x000fea0003800000 */
[----:B------:R-:W1:Y:S02]  /*288c0*/  LDC R0, c[0x0][0xc14] ;  /* 0x00030500ff007b82 */ /* 0x000e640000000800 */
.L_x_1763:
        /* <DEDUP_REMOVED lines=15> */
.L_x_1761:
[----:B------:R-:W-:Y:S05]  /*289c0*/  BSYNC B0 ;  /* 0x0000000000007941 */ /* 0x000fea0003800000 */
.L_x_1760:
        /* <DEDUP_REMOVED lines=11> */
[----:B0-----:R-:W-:-:S05]  /*28a80*/  IMAD.IADD R3, R13, 0x1, R14 ;  /* 0x000000010d037824 */ /* 0x001fca00078e020e */
        /* <DEDUP_REMOVED lines=11> */
.L_x_1926:
[----:B------:R-:W-:Y:S02]  /*28b40*/  ULDC UR4, c[0x0][0xc10] ;  /* 0x0003040000047ab9 */ /* 0x000fe40000000800 */
[----:B------:R-:W-:-:S04]  /*28b50*/  IMAD.U32 R5, RZ, RZ, UR4 ;  /* 0x00000004ff057e24 */ /* 0x000fc8000f8e00ff */
[----:B-1----:R-:W-:-:S04]  /*28b60*/  IMAD R3, R14, R5, RZ ;  /* 0x000000050e037224 */ /* 0x002fc800078e02ff */
[----:B------:R-:W-:-:S05]  /*28b70*/  IMAD.IADD R16, R3, 0x1, R16 ;  /* 0x0000000103107824 */ /* 0x000fca00078e0210 */
[----:B------:R-:W-:-:S13]  /*28b80*/  ISETP.GT.AND P0, PT, R16, R4, PT ;  /* 0x000000041000720c */ /* 0x000fda0003f04270 */
[----:B------:R-:W-:Y:S05]  /*28b90*/  @!P0 BRA `(.L_x_1763) ;  /* 0xfffffffc004c8947 */ /* 0x000fea000383ffff */
.L_x_1758:
        /* <DEDUP_REMOVED lines=8> */
.L_x_1930:
[----:B------:R-:W-:Y:S01]  /*28c20*/  ISETP.NE.AND P0, PT, R3, RZ, PT ;  /* 0x000000ff0300720c */ /* 0x000fe20003f05270 */
[----:B------:R-:W-:-:S12]  /*28c30*/  IMAD.MOV.U32 R7, RZ, RZ, RZ ;  /* 0x000000ffff077224 */ /* 0x000fd800078e00ff */
[----:B------:R-:W-:Y:S05]  /*28c40*/  @!P0 BRA `(.L_x_1765) ;  /* 0x0000000000108947 */ /* 0x000fea0003800000 */
[----:B------:R-:W-:Y:S01]  /*28c50*/  UMOV UR4, 0xffffffff ;  /* 0xffffffff00047882 */ /* 0x000fe20000000000 */
[----:B------:R-:W-:Y:S02]  /*28c60*/  VIADD R12, R6, 0xffffffff ;  /* 0xffffffff060c7836 */ /* 0x000fe40000000000 */
[----:B------:R-:W-:Y:S05]  /*28c70*/  BRA.DIV UR4, `(.L_x_1766) ;  /* 0x0000003204707947 */ /* 0x000fea000b800000 */
[----:B------:R3:W4:Y:S02]  /*28c80*/  SHFL.IDX PT, R7, R2, R12, 0x1f ;  /* 0x00001f0c02077589 */ /* 0x00072400000e0000 */
.L_x_1765:
[----:B0--3--:R-:W0:Y:S01]  /*28c90*/  LDC.64 R2, c[0x0][0xc68] ;  /* 0x00031a00ff027b82 */ /* 0x009e220000000a00 */
[----:B------:R-:W-:Y:S01]  /*28ca0*/  IMAD.IADD R19, R6, 0x1, R19 ;  /* 0x0000000106137824 */ /* 0x000fe200078e0213 */
[----:B------:R-:W-:-:S03]  /*28cb0*/  ULDC.64 UR4, c[0x0][0x208] ;  /* 0x0000820000047ab9 */ /* 0x000fc60000000a00 */
[----:B0-----:R-:W-:-:S05]  /*28cc0*/  IMAD.WIDE R2, R19, 0x4, R2 ;  /* 0x0000000413027825 */ /* 0x001fca00078e0202 */
[----:B------:R-:W1:Y:S01]  /*28cd0*/  LDG.E R9, desc[UR4][R2.64] ;  /* 0x0000000402097981 */ /* 0x000e62000c1e1900 */
[----:B----4-:R-:W-:Y:S02]  /*28ce0*/  IMAD R16, R7, R5, R16 ;  /* 0x0000000507107224 */ /* 0x010fe400078e0210 */
[----:B-12---:R-:W-:-:S05]  /*28cf0*/  IMAD R6, R17, R9, RZ ;  /* 0x0000000911067224 */ /* 0x006fca00078e02ff */
[----:B------:R-:W-:-:S04]  /*28d00*/  IABS R8, R6 ;  /* 0x0000000600087213 */ /* 0x000fc80000000000 */
[----:B------:R-:W0:Y:S08]  /*28d10*/  I2F.RP R11, R8 ;  /* 0x00000008000b7306 */ /* 0x000e300000209400 */
[----:B0-----:R-:W0:Y:S02]  /*28d20*/  MUFU.RCP R11, R11 ;  /* 0x0000000b000b7308 */ /* 0x001e240000001000 */
[----:B0-----:R-:W-:-:S06]  /*28d30*/  VIADD R12, R11, 0xffffffe ;  /* 0x0ffffffe0b0c7836 */ /* 0x001fcc0000000000 */
[----:B------:R-:W0:Y:S02]  /*28d40*/  F2I.FTZ.U32.TRUNC.NTZ R3, R12 ;  /* 0x0000000c00037305 */ /* 0x000e24000021f000 */
[----:B0-----:R-:W-:-:S04]  /*28d50*/  IMAD.MOV R2, RZ, RZ, -R3 ;  /* 0x000000ffff027224 */ /* 0x001fc800078e0a03 */
[----:B------:R-:W-:Y:S02]  /*28d60*/  IMAD R10, R2, R8, RZ ;  /* 0x00000008020a7224 */ /* 0x000fe400078e02ff */
[----:B------:R-:W-:-:S04]  /*28d70*/  IMAD.MOV.U32 R2, RZ, RZ, RZ ;  /* 0x000000ffff027224 */ /* 0x000fc800078e00ff */
[----:B------:R-:W-:-:S04]  /*28d80*/  IMAD.HI.U32 R10, R3, R10, R2 ;  /* 0x0000000a030a7227 */ /* 0x000fc800078e0002 */
[----:B------:R-:W-:Y:S01]  /*28d90*/  IMAD.IADD R2, R4, 0x1, -R16 ;  /* 0x0000000104027824 */ /* 0x000fe200078e0a10 */
[----:B------:R-:W-:-:S04]  /*28da0*/  IABS R4, R6 ;  /* 0x0000000600047213 */ /* 0x000fc80000000000 */
[----:B------:R-:W-:Y:S01]  /*28db0*/  IABS R3, R2 ;  /* 0x0000000200037213 */ /* 0x000fe20000000000 */
[----:B------:R-:W-:-:S04]  /*28dc0*/  IMAD.MOV R4, RZ, RZ, -R4 ;  /* 0x000000ffff047224 */ /* 0x000fc800078e0a04 */
        /* <DEDUP_REMOVED lines=17> */
[----:B------:R-:W-:-:S04]  /*28ee0*/  VIADDMNMX R9, R8, R5, R9, PT ;  /* 0x0000000508097246 */ /* 0x000fc80003800109 */
        /* <DEDUP_REMOVED lines=8> */
[----:B------:R-:W-:Y:S01]  /*28f70*/  IMAD.HI.U32 R11, R3, R11, R2 ;  /* 0x0000000b030b7227 */ /* 0x000fe200078e0002 */
[----:B------:R-:W-:Y:S02]  /*28f80*/  IABS R2, R4 ;  /* 0x0000000400027213 */ /* 0x000fe40000000000 */
[----:B------:R-:W-:-:S03]  /*28f90*/  IABS R3, R9 ;  /* 0x0000000900037213 */ /* 0x000fc60000000000 */
[----:B------:R-:W-:-:S04]  /*28fa0*/  IMAD.HI.U32 R11, R11, R2, RZ ;  /* 0x000000020b0b7227 */ /* 0x000fc800078e00ff */
[----:B------:R-:W-:-:S04]  /*28fb0*/  IMAD.MOV R3, RZ, RZ, -R3 ;  /* 0x000000ffff037224 */ /* 0x000fc800078e0a03 */
[----:B------:R-:W-:-:S05]  /*28fc0*/  IMAD R2, R11, R3, R2 ;  /* 0x000000030b027224 */ /* 0x000fca00078e0202 */
[----:B------:R-:W-:-:S13]  /*28fd0*/  ISETP.GT.U32.AND P0, PT, R5, R2, PT ;  /* 0x000000020500720c */ /* 0x000fda0003f04070 */
[----:B------:R-:W-:Y:S02]  /*28fe0*/  @!P0 IMAD.IADD R2, R2, 0x1, -R5 ;  /* 0x0000000102028824 */ /* 0x000fe400078e0a05 */
[----:B------:R-:W-:-:S03]  /*28ff0*/  @!P0 VIADD R11, R11, 0x1 ;  /* 0x000000010b0b8836 */ /* 0x000fc60000000000 */
[----:B------:R-:W-:Y:S02]  /*29000*/  ISETP.GE.U32.AND P0, PT, R2, R5, PT ;  /* 0x000000050200720c */ /* 0x000fe40003f06070 */
[C---:B------:R-:W-:Y:S01]  /*29010*/  LOP3.LUT R2, R4.reuse, R9, RZ, 0x3c, !PT ;  /* 0x0000000904027212 */ /* 0x040fe200078e3cff */
[----:B------:R-:W-:-:S10]  /*29020*/  IMAD.IADD R4, R4, 0x1, R7 ;  /* 0x0000000104047824 */ /* 0x000fd400078e0207 */
        /* <DEDUP_REMOVED lines=10> */
.L_x_1759:
[----:B------:R-:W-:Y:S01]  /*290d0*/  UMOV UR4, URZ ;  /* 0x0000003f00047c82 */ /* 0x000fe20008000000 */
[----:B------:R-:W-:Y:S01]  /*290e0*/  UMOV UR5, URZ ;  /* 0x0000003f00057c82 */ /* 0x000fe20008000000 */
[----:B------:R-:W-:Y:S01]  /*290f0*/  ULDC UR6, c[0x0][0xc14] ;  /* 0x0003050000067ab9 */ /* 0x000fe20000000800 */
[----:B------:R-:W-:Y:S02]  /*29100*/  IMAD.MOV.U32 R16, RZ, RZ, R4 ;  /* 0x000000ffff107224 */ /* 0x000fe400078e0004 */
[----:B------:R-:W-:Y:S02]  /*29110*/  IMAD.U32 R17, RZ, RZ, UR4 ;  /* 0x00000004ff117e24 */ /* 0x000fe4000f8e00ff */
[----:B------:R-:W-:Y:S02]  /*29120*/  IMAD.U32 R18, RZ, RZ, UR5 ;  /* 0x00000005ff127e24 */ /* 0x000fe4000f8e00ff */
[----:B------:R-:W-:-:S07]  /*29130*/  IMAD.U32 R19, RZ, RZ, UR6 ;  /* 0x00000006ff137e24 */ /* 0x000fce000f8e00ff */
.L_x_1767:
        /* <DEDUP_REMOVED lines=12> */
.L_x_1661:
        /* <DEDUP_REMOVED lines=12> */
.L_x_1933:
[----:B------:R-:W-:Y:S05]  /*292c0*/  BSYNC B0 ;  /* 0x0000000000007941 */ /* 0x000fea0003800000 */
.L_x_1769:
[----:B------:R-:W-:-:S03]  /*292d0*/  UMOV UR4, 0xffffffff ;  /* 0xffffffff00047882 */ /* 0x000fc60000000000 */
[----:B------:R-:W-:Y:S05]  /*292e0*/  BRA.DIV UR4, `(.L_x_1771) ;  /* 0x0000002e04107947 */ /* 0x000fea000b800000 */
[----:B------:R-:W2:Y:S02]  /*292f0*/  S2R R2, SR_TID.X ;  /* 0x0000000000027919 */ /* 0x000ea40000002100 */
[----:B--2---:R-:W-:-:S04]  /*29300*/  SHF.R.U32.HI R2, RZ, 0x5, R2 ;  /* 0x00000005ff027819 */ /* 0x004fc80000011602 */
[----:B------:R-:W-:-:S05]  /*29310*/  LOP3.LUT R2, R2, 0x3, RZ, 0xc0, !PT ;  /* 0x0000000302027812 */ /* 0x000fca00078ec0ff */
[----:B------:R2:W3:Y:S02]  /*29320*/  SHFL.IDX PT, R14, R2, RZ, 0x1f ;  /* 0x00001fff020e7589 */ /* 0x0004e400000e0000 */
.L_x_1936:
[----:B---3--:R-:W-:-:S13]  /*29330*/  ISETP.NE.AND P0, PT, R14, RZ, PT ;  /* 0x000000ff0e00720c */ /* 0x008fda0003f05270 */
[----:B------:R-:W-:Y:S05]  /*29340*/  @P0 BRA `(.L_x_1340) ;  /* 0x00000000009c0947 */ /* 0x000fea0003800000 */
[----:B------:R-:W-:-:S03]  /*29350*/  UMOV UR4, 0xffffffff ;  /* 0xffffffff00047882 */ /* 0x000fc60000000000 */
[----:B------:R-:W-:Y:S05]  /*29360*/  BRA.DIV UR4, `(.L_x_1772) ;  /* 0x0000002e04247947 */ /* 0x000fea000b800000 */
[----:B------:R-:W-:-:S13]  /*29370*/  ELECT P6, URZ, PT ;  /* 0x00000000003f782f */ /* 0x000fda00038c0000 */
.L_x_1939:
        /* <DEDUP_REMOVED lines=8> */
.L_x_1773:
        /* <DEDUP_REMOVED lines=14> */
.L_x_1940:
[----:B------:R-:W2:Y:S02]  /*294e0*/  SYNCS.PHASECHK.TRANS64.TRYWAIT P0, [R7+URZ], R2 ;  /* 0x00000002070075a7 */ /* 0x000ea4000800017f */
[----:B--2---:R-:W-:Y:S05]  /*294f0*/  @!P0 BRA `(.L_x_1775) ;  /* 0x0000002800f48947 */ /* 0x004fea0003800000 */
.L_x_1941:
[----:B------:R-:W-:Y:S05]  /*29500*/  @!P2 BRA `(.L_x_1776) ;  /* 0x000000000004a947 */ /* 0x000fea0003800000 */
[----:B------:R-:W-:Y:S01]  /*29510*/  BPT.TRAP 0x1 ;  /* 0x000000040000795c */ /* 0x000fe20000300000 */
.L_x_1776:
[----:B------:R-:W3:Y:S01]  /*29520*/  LDL.LU R4, [R1] ;  /* 0x0000000001047983 */ /* 0x000ee20000300800 */
[----:B------:R-:W-:-:S04]  /*29530*/  VIADD R0, R0, 0x30860 ;  /* 0x0003086000007836 */ /* 0x000fc80000000000 */
[----:B---3--:R-:W-:-:S04]  /*29540*/  IMAD R4, R4, 0x8, R0 ;  /* 0x0000000804047824 */ /* 0x008fc800078e0200 */
[----:B------:R-:W3:Y:S02]  /*29550*/  SYNCS.PHASECHK.TRANS64.TRYWAIT P0, [R4+URZ], R5 ;  /* 0x00000005040075a7 */ /* 0x000ee4000800017f */
[----:B---3--:R-:W-:Y:S05]  /*29560*/  @!P0 BRA `(.L_x_1777) ;  /* 0x0000002800ec8947 */ /* 0x008fea0003800000 */
.L_x_1942:
[----:B------:R-:W-:-:S07]  /*29570*/  IMAD R3, R3, 0x8, R0 ;  /* 0x0000000803037824 */ /* 0x000fce00078e0200 */
.L_x_1778:
[----:B----4-:R4:W0:Y:S02]  /*29580*/  SYNCS.PHASECHK.TRANS64.TRYWAIT P0, [R3+URZ], R2 ;  /* 0x00000002030075a7 */ /* 0x010824000800017f */
[----:B0-----:R-:W-:Y:S05]  /*29590*/  @!P0 NANOSLEEP.SYNCS 0x989680 ;  /* 0x009896800000895d */ /* 0x001fea0003900000 */
[----:B------:R-:W0:Y:S02]  /*295a0*/  @!P0 SYNCS.PHASECHK.TRANS64 P0, [R3+URZ], R2 ;  /* 0x00000002030085a7 */ /* 0x000e24000800007f */
[----:B0-----:R-:W-:Y:S05]  /*295b0*/  @!P0 BRA `(.L_x_1778) ;  /* 0xfffffffc00f08947 */ /* 0x001fea000383ffff */
.L_x_1340:
[----:B------:R-:W-:Y:S05]  /*295c0*/  BSYNC B7 ;  /* 0x0000000000077941 */ /* 0x000fea0003800000 */
.L_x_1337:
[----:B------:R-:W-:Y:S05]  /*295d0*/  EXIT ;  /* 0x000000000000794d */ /* 0x000fea0003800000 */
.L_x_1366:
[----:B0-----:R0:W1:Y:S02]  /*295e0*/  SYNCS.PHASECHK.TRANS64.TRYWAIT P5, [R98+URZ+0x30890], R109 ;  /* 0x0308906d620075a7 */ /* 0x00106400080a017f */
[----:B-1----:R-:W-:Y:S05]  /*295f0*/  @!P5 NANOSLEEP.SYNCS 0x989680 ;  /* 0x009896800000d95d */ /* 0x002fea0003900000 */
[----:B------:R-:W1:Y:S02]  /*29600*/  @!P5 SYNCS.PHASECHK.TRANS64 P5, [R98+URZ+0x30890], R109 ;  /* 0x0308906d6200d5a7 */ /* 0x000e6400080a007f */
[----:B-1----:R-:W-:Y:S05]  /*29610*/  @!P5 BRA `(.L_x_1366) ;  /* 0xfffffffc00f0d947 */ /* 0x002fea000383ffff */
[----:B------:R-:W-:Y:S05]  /*29620*/  BRA `(.L_x_1779) ;  /* 0xfffffda000647947 */ /* 0x000fea000383ffff */
.L_x_1404:
[----:B-1----:R1:W3:Y:S02]  /*29630*/  SYNCS.PHASECHK.TRANS64.TRYWAIT P5, [R98+URZ+0x30890], R109 ;  /* 0x0308906d620075a7 */ /* 0x0022e400080a017f */
[----:B---3--:R-:W-:Y:S05]  /*29640*/  @!P5 NANOSLEEP.SYNCS 0x989680 ;  /* 0x009896800000d95d */ /* 0x008fea0003900000 */
[----:B------:R-:W3:Y:S02]  /*29650*/  @!P5 SYNCS.PHASECHK.TRANS64 P5, [R98+URZ+0x30890], R109 ;  /* 0x0308906d6200d5a7 */ /* 0x000ee400080a007f */
[----:B---3--:R-:W-:Y:S05]  /*29660*/  @!P5 BRA `(.L_x_1404) ;  /* 0xfffffffc00f0d947 */ /* 0x008fea000383ffff */
[----:B------:R-:W-:Y:S05]  /*29670*/  BRA `(.L_x_1780) ;  /* 0xfffffdc400e47947 */ /* 0x000fea000383ffff */
.L_x_1421:
[----:B0-----:R0:W1:Y:S02]  /*29680*/  SYNCS.PHASECHK.TRANS64.TRYWAIT P0, [R98+URZ+0x30890], R109 ;  /* 0x0308906d620075a7 */ /* 0x001064000800017f */
[----:B-1----:R-:W-:Y:S05]  /*29690*/  @!P0 NANOSLEEP.SYNCS 0x989680 ;  /* 0x009896800000895d */ /* 0x002fea0003900000 */
[----:B------:R-:W1:Y:S02]  /*296a0*/  @!P0 SYNCS.PHASECHK.TRANS64 P0, [R98+URZ+0x30890], R109 ;  /* 0x0308906d620085a7 */ /* 0x000e64000800007f */
[----:B-1----:R-:W-:Y:S05]  /*296b0*/  @!P0 BRA `(.L_x_1421) ;  /* 0xfffffffc00f08947 */ /* 0x002fea000383ffff */
[----:B------:R-:W-:Y:S05]  /*296c0*/  BRA `(.L_x_1781) ;  /* 0xfffffde800987947 */ /* 0x000fea000383ffff */
.L_x_1427:
[----:B-1----:R1:W2:Y:S02]  /*296d0*/  SYNCS.PHASECHK.TRANS64.TRYWAIT P1, [R98+URZ+0x308b0], R109 ;  /* 0x0308b06d620075a7 */ /* 0x0022a4000802017f */
[----:B--2---:R-:W-:Y:S05]  /*296e0*/  @!P1 NANOSLEEP.SYNCS 0x989680 ;  /* 0x009896800000995d */ /* 0x004fea0003900000 */
[----:B------:R-:W2:Y:S02]  /*296f0*/  @!P1 SYNCS.PHASECHK.TRANS64 P1, [R98+URZ+0x308b0], R109 ;  /* 0x0308b06d620095a7 */ /* 0x000ea4000802007f */
[----:B--2---:R-:W-:Y:S05]  /*29700*/  @!P1 BRA `(.L_x_1427) ;  /* 0xfffffffc00f09947 */ /* 0x004fea000383ffff */
[----:B------:R-:W-:Y:S05]  /*29710*/  BRA `(.L_x_1782) ;  /* 0xfffffdec007c7947 */ /* 0x000fea000383ffff */
.L_x_1463:
[----:B------:R-:W-:Y:S01]  /*29720*/  BSSY B1, `(.L_x_1783) ;  /* 0x0000008000017945 */ /* 0x000fe20003800000 */
[----:B------:R-:W-:Y:S02]  /*29730*/  IMAD.MOV.U32 R13, RZ, RZ, R23 ;  /* 0x000000ffff0d7224 */ /* 0x000fe400078e0017 */
[----:B------:R-:W-:Y:S02]  /*29740*/  IMAD.MOV.U32 R12, RZ, RZ, RZ ;  /* 0x000000ffff0c7224 */ /* 0x000fe400078e00ff */
[----:B------:R-:W-:Y:S02]  /*29750*/  IMAD.MOV.U32 R11, RZ, RZ, 0x181f ;  /* 0x0000181fff0b7424 */ /* 0x000fe400078e00ff */
[----:B------:R-:W-:-:S07]  /*29760*/  IMAD.MOV.U32 R15, RZ, RZ, -0x1 ;  /* 0xffffffffff0f7424 */ /* 0x000fce00078e00ff */
[----:B-----5:R-:W-:Y:S05]  /*29770*/  WARPSYNC.COLLECTIVE R15, `(.L_x_1784) ;  /* 0x000000000f087348 */ /* 0x020fea0003c00000 */
[----:B------:R0:W1:Y:S02]  /*29780*/  SHFL.IDX P6, R14, R13, R12, R11 ;  /* 0x0000000c0d0e7389 */ /* 0x00006400000c000b */
[----:B01---5:R-:W-:Y:S01]  /*29790*/  ENDCOLLECTIVE ;  /* 0x000000000000791b */ /* 0x023fe20003800000 */
.L_x_1784:
[----:B------:R-:W-:Y:S05]  /*297a0*/  BSYNC B1 ;  /* 0x0000000000017941 */ /* 0x000fea0003800000 */
.L_x_1783:
[----:B------:R-:W-:Y:S05]  /*297b0*/  BRA `(.L_x_1785) ;  /* 0xfffffe14007c7947 */ /* 0x000fea000383ffff */
.L_x_1464:
        /* <DEDUP_REMOVED lines=8> */
.L_x_1787:
[----:B------:R-:W-:Y:S05]  /*29840*/  BSYNC B1 ;  /* 0x0000000000017941 */ /* 0x000fea0003800000 */
.L_x_1786:
[----:B------:R-:W-:Y:S05]  /*29850*/  BRA `(.L_x_1788) ;  /* 0xfffffe14005c7947 */ /* 0x000fea000383ffff */
.L_x_1465:
        /* <DEDUP_REMOVED lines=8> */
.L_x_1790:
[----:B------:R-:W-:Y:S05]  /*298e0*/  BSYNC B1 ;  /* 0x0000000000017941 */ /* 0x000fea0003800000 */
.L_x_1789:
[----:B------:R-:W-:Y:S05]  /*298f0*/  BRA `(.L_x_1791) ;  /* 0xfffffe14003c7947 */ /* 0x000fea000383ffff */
.L_x_1466:
        /* <DEDUP_REMOVED lines=8> */
.L_x_1793:
[----:B------:R-:W-:Y:S05]  /*29980*/  BSYNC B1 ;  /* 0x0000000000017941 */ /* 0x000fea0003800000 */
.L_x_1792:
[----:B------:R-:W-:Y:S05]  /*29990*/  BRA `(.L_x_1794) ;  /* 0xfffffe14001c7947 */ /* 0x000fea000383ffff */
.L_x_1467:
[----:B------:R-:W-:Y:S01]  /*299a0*/  BSSY B1, `(.L_x_1795) ;  /* 0x0000008000017945 */ /* 0x000fe20003800000 */
[----:B------:R-:W-:Y:S02]  /*299b0*/  IMAD.MOV.U32 R13, RZ, RZ, R23 ;  /* 0x000000ffff0d7224 */ /* 0x000fe400078e0017 */
[----:B------:R-:W-:Y:S02]  /*299c0*/  IMAD.MOV.U32 R12, RZ, RZ, 0x1 ;  /* 0x00000001ff0c7424 */ /* 0x000fe400078e00ff */
[----:B------:R-:W-:Y:S02]  /*299d0*/  IMAD.MOV.U32 R11, RZ, RZ, 0x181f ;  /* 0x0000181fff0b7424 */ /* 0x000fe400078e00ff */
[----:B------:R-:W-:-:S07]  /*299e0*/  IMAD.MOV.U32 R15, RZ, RZ, -0x1 ;  /* 0xffffffffff0f7424 */ /* 0x000fce00078e00ff */
[----:B-----5:R-:W-:Y:S05]  /*299f0*/  WARPSYNC.COLLECTIVE R15, `(.L_x_1796) ;  /* 0x000000000f087348 */ /* 0x020fea0003c00000 */
[----:B------:R0:W1:Y:S02]  /*29a00*/  SHFL.IDX P6, R14, R13, R12, R11 ;  /* 0x0000000c0d0e7389 */ /* 0x00006400000c000b */
[----:B01---5:R-:W-:Y:S01]  /*29a10*/  ENDCOLLECTIVE ;  /* 0x000000000000791b */ /* 0x023fe20003800000 */
.L_x_1796:
[----:B------:R-:W-:Y:S05]  /*29a20*/  BSYNC B1 ;  /* 0x0000000000017941 */ /* 0x000fea0003800000 */
.L_x_1795:
[----:B------:R-:W-:Y:S05]  /*29a30*/  BRA `(.L_x_1797) ;  /* 0xfffffe1000fc7947 */ /* 0x000fea000383ffff */
.L_x_1468:
        /* <DEDUP_REMOVED lines=8> */
.L_x_1799:
[----:B------:R-:W-:Y:S05]  /*29ac0*/  BSYNC B1 ;  /* 0x0000000000017941 */ /* 0x000fea0003800000 */
.L_x_1798:
[----:B------:R-:W-:Y:S05]  /*29ad0*/  BRA `(.L_x_1800) ;  /* 0xfffffe1000dc7947 */ /* 0x000fea000383ffff */
.L_x_1469:
        /* <DEDUP_REMOVED lines=8> */
.L_x_1802:
[----:B------:R-:W-:Y:S05]  /*29b60*/  BSYNC B1 ;  /* 0x0000000000017941 */ /* 0x000fea0003800000 */
.L_x_1801:
[----:B------:R-:W-:Y:S05]  /*29b70*/  BRA `(.L_x_1803) ;  /* 0xfffffe1000bc7947 */ /* 0x000fea000383ffff */
.L_x_1470:
        /* <DEDUP_REMOVED lines=8> */
.L_x_1805:
[----:B------:R-:W-:Y:S05]  /*29c00*/  BSYNC B1 ;  /* 0x0000000000017941 */ /* 0x000fea0003800000 */
.L_x_1804:
[----:B------:R-:W-:Y:S05]  /*29c10*/  BRA `(.L_x_1806) ;  /* 0xfffffe10009c7947 */ /* 0x000fea000383ffff */
.L_x_1471:
        /* <DEDUP_REMOVED lines=8> */
.L_x_1808:
[----:B------:R-:W-:Y:S05]  /*29ca0*/  BSYNC B1 ;  /* 0x0000000000017941 */ /* 0x000fea0003800000 */
.L_x_1807:
[----:B------:R-:W-:Y:S05]  /*29cb0*/  BRA `(.L_x_1809) ;  /* 0xfffffe10007c7947 */ /* 0x000fea000383ffff */
.L_x_1472:
        /* <DEDUP_REMOVED lines=8> */
.L_x_1811:
[----:B------:R-:W-:Y:S05]  /*29d40*/  BSYNC B1 ;  /* 0x0000000000017941 */ /* 0x000fea0003800000 */
.L_x_1810:
[----:B------:R-:W-:Y:S05]  /*29d50*/  BRA `(.L_x_1812) ;  /* 0xfffffe10005c7947 */ /* 0x000fea000383ffff */
.L_x_1473:
        /* <DEDUP_REMOVED lines=8> */
.L_x_1814:
[----:B------:R-:W-:Y:S05]  /*29de0*/  BSYNC B1 ;  /* 0x0000000000017941 */ /* 0x000fea0003800000 */
.L_x_1813:
[----:B------:R-:W-:Y:S05]  /*29df0*/  BRA `(.L_x_1815) ;  /* 0xfffffe10003c7947 */ /* 0x000fea000383ffff */
.L_x_1474:
        /* <DEDUP_REMOVED lines=8> */
.L_x_1817:
[----:B------:R-:W-:Y:S05]  /*29e80*/  BSYNC B1 ;  /* 0x0000000000017941 */ /* 0x000fea0003800000 */
.L_x_1816:
[----:B------:R-:W-:Y:S05]  /*29e90*/  BRA `(.L_x_1818) ;  /* 0xfffffe10001c7947 */ /* 0x000fea000383ffff */
.L_x_1475:
        /* <DEDUP_REMOVED lines=8> */
.L_x_1820:
[----:B------:R-:W-:Y:S05]  /*29f20*/  BSYNC B1 ;  /* 0x0000000000017941 */ /* 0x000fea0003800000 */
.L_x_1819:
[----:B------:R-:W-:Y:S05]  /*29f30*/  BRA `(.L_x_1821) ;  /* 0xfffffe0c00fc7947 */ /* 0x000fea000383ffff */
.L_x_1476:
        /* <DEDUP_REMOVED lines=8> */
.L_x_1823:
[----:B------:R-:W-:Y:S05]  /*29fc0*/  BSYNC B1 ;  /* 0x0000000000017941 */ /* 0x000fea0003800000 */
.L_x_1822:
[----:B------:R-:W-:Y:S05]  /*29fd0*/  BRA `(.L_x_1824) ;  /* 0xfffffe0c00e07947 */ /* 0x000fea000383ffff */
.L_x_1477:
        /* <DEDUP_REMOVED lines=8> */
.L_x_1826:
[----:B------:R-:W-:Y:S05]  /*2a060*/  BSYNC B1 ;  /* 0x0000000000017941 */ /* 0x000fea0003800000 */
.L_x_1825:
[----:B------:R-:W-:Y:S05]  /*2a070*/  BRA `(.L_x_1827) ;  /* 0xfffffe0c00c47947 */ /* 0x000fea000383ffff */
.L_x_1478:
        /* <DEDUP_REMOVED lines=8> */
.L_x_1829:
[----:B------:R-:W-:Y:S05]  /*2a100*/  BSYNC B1 ;  /* 0x0000000000017941 */ /* 0x000fea0003800000 */
.L_x_1828:
[----:B------:R-:W-:Y:S05]  /*2a110*/  BRA `(.L_x_1830) ;  /* 0xfffffe0c00a87947 */ /* 0x000fea000383ffff */
.L_x_1480:
[----:B0-----:R0:W1:Y:S02]  /*2a120*/  SYNCS.PHASECHK.TRANS64.TRYWAIT P4, [R16+URZ+0x30800], R97 ;  /* 0x03080061100075a7 */ /* 0x001064000808017f */
[----:B-1----:R-:W-:Y:S05]  /*2a130*/  @!P4 NANOSLEEP.SYNCS 0x989680 ;  /* 0x009896800000c95d */ /* 0x002fea0003900000 */
[----:B------:R-:W1:Y:S02]  /*2a140*/  @!P4 SYNCS.PHASECHK.TRANS64 P4, [R16+URZ+0x30800], R97 ;  /* 0x030800611000c5a7 */ /* 0x000e64000808007f */
[----:B-1----:R-:W-:Y:S05]  /*2a150*/  @!P4 BRA `(.L_x_1480) ;  /* 0xfffffffc00f0c947 */ /* 0x002fea000383ffff */
[----:B------:R-:W-:Y:S05]  /*2a160*/  BRA `(.L_x_1831) ;  /* 0xfffffe1000287947 */ /* 0x000fea000383ffff */
.L_x_1520:
        /* <DEDUP_REMOVED lines=8> */
.L_x_1833:
[----:B------:R-:W-:Y:S05]  /*2a1f0*/  BSYNC B1 ;  /* 0x0000000000017941 */ /* 0x000fea0003800000 */
.L_x_1832:
[----:B------:R-:W-:Y:S05]  /*2a200*/  BRA `(.L_x_1834) ;  /* 0xfffffe54005c7947 */ /* 0x000fea000383ffff */
.L_x_1521:
        /* <DEDUP_REMOVED lines=8> */
.L_x_1836:
[----:B------:R-:W-:Y:S05]  /*2a290*/  BSYNC B1 ;  /* 0x0000000000017941 */ /* 0x000fea0003800000 */
.L_x_1835:
[----:B------:R-:W-:Y:S05]  /*2a2a0*/  BRA `(.L_x_1837) ;  /* 0xfffffe54003c7947 */ /* 0x000fea000383ffff */
.L_x_1522:
        /* <DEDUP_REMOVED lines=8> */
.L_x_1839:
[----:B------:R-:W-:Y:S05]  /*2a330*/  BSYNC B1 ;  /* 0x0000000000017941 */ /* 0x000fea0003800000 */
.L_x_1838:
[----:B------:R-:W-:Y:S05]  /*2a340*/  BRA `(.L_x_1840) ;  /* 0xfffffe54001c7947 */ /* 0x000fea000383ffff */
.L_x_1523:
        /* <DEDUP_REMOVED lines=8> */
.L_x_1842:
[----:B------:R-:W-:Y:S05]  /*2a3d0*/  BSYNC B1 ;  /* 0x0000000000017941 */ /* 0x000fea0003800000 */
.L_x_1841:
[----:B------:R-:W-:Y:S05]  /*2a3e0*/  BRA `(.L_x_1843) ;  /* 0xfffffe5000fc7947 */ /* 0x000fea000383ffff */
.L_x_1524:
[----:B------:R-:W-:Y:S01]  /*2a3f0*/  BSSY B1, `(.L_x_1844) ;  /* 0x0000008000017945 */ /* 0x000fe20003800000 */
[----:B------:R-:W-:Y:S02]  /*2a400*/  IMAD.MOV.U32 R13, RZ, RZ, R9 ;  /* 0x000000ffff0d7224 */ /* 0x000fe400078e0009 */
[----:B------:R-:W-:Y:S02]  /*2a410*/  IMAD.MOV.U32 R12, RZ, RZ, 0x1 ;  /* 0x00000001ff0c7424 */ /* 0x000fe400078e00ff */
[----:B------:R-:W-:Y:S02]  /*2a420*/  IMAD.MOV.U32 R11, RZ, RZ, 0x181f ;  /* 0x0000181fff0b7424 */ /* 0x000fe400078e00ff */
[----:B------:R-:W-:-:S07]  /*2a430*/  IMAD.MOV.U32 R15, RZ, RZ, -0x1 ;  /* 0xffffffffff0f7424 */ /* 0x000fce00078e00ff */
[----:B------:R-:W-:Y:S05]  /*2a440*/  WARPSYNC.COLLECTIVE R15, `(.L_x_1845) ;  /* 0x000000000f087348 */ /* 0x000fea0003c00000 */
[----:B------:R0:W1:Y:S02]  /*2a450*/  SHFL.IDX P6, R14, R13, R12, R11 ;  /* 0x0000000c0d0e7389 */ /* 0x00006400000c000b */
[----:B01----:R-:W-:Y:S01]  /*2a460*/  ENDCOLLECTIVE ;  /* 0x000000000000791b */ /* 0x003fe20003800000 */
.L_x_1845:
[----:B------:R-:W-:Y:S05]  /*2a470*/  BSYNC B1 ;  /* 0x0000000000017941 */ /* 0x000fea0003800000 */
.L_x_1844:
[----:B------:R-:W-:Y:S05]  /*2a480*/  BRA `(.L_x_1846) ;  /* 0xfffffe5000dc7947 */ /* 0x000fea000383ffff */
.L_x_1525:
        /* <DEDUP_REMOVED lines=8> */
.L_x_1848:
[----:B------:R-:W-:Y:S05]  /*2a510*/  BSYNC B1 ;  /* 0x0000000000017941 */ /* 0x000fea0003800000 */
.L_x_1847:
[----:B------:R-:W-:Y:S05]  /*2a520*/  BRA `(.L_x_1849) ;  /* 0xfffffe5000bc7947 */ /* 0x000fea000383ffff */
.L_x_1526:
        /* <DEDUP_REMOVED lines=8> */
.L_x_1851:
[----:B------:R-:W-:Y:S05]  /*2a5b0*/  BSYNC B1 ;  /* 0x0000000000017941 */ /* 0x000fea0003800000 */
.L_x_1850:
[----:B------:R-:W-:Y:S05]  /*2a5c0*/  BRA `(.L_x_1852) ;  /* 0xfffffe50009c7947 */ /* 0x000fea000383ffff */
.L_x_1527:
        /* <DEDUP_REMOVED lines=8> */
.L_x_1854:
[----:B------:R-:W-:Y:S05]  /*2a650*/  BSYNC B1 ;  /* 0x0000000000017941 */ /* 0x000fea0003800000 */
.L_x_1853:
[----:B------:R-:W-:Y:S05]  /*2a660*/  BRA `(.L_x_1855) ;  /* 0xfffffe50007c7947 */ /* 0x000fea000383ffff */
.L_x_1528:
        /* <DEDUP_REMOVED lines=8> */
.L_x_1857:
[----:B------:R-:W-:Y:S05]  /*2a6f0*/  BSYNC B1 ;  /* 0x0000000000017941 */ /* 0x000fea0003800000 */
.L_x_1856:
[----:B------:R-:W-:Y:S05]  /*2a700*/  BRA `(.L_x_1858) ;  /* 0xfffffe50005c7947 */ /* 0x000fea000383ffff */
.L_x_1529:
        /* <DEDUP_REMOVED lines=8> */
.L_x_1860:
[----:B------:R-:W-:Y:S05]  /*2a790*/  BSYNC B1 ;  /* 0x0000000000017941 */ /* 0x000fea0003800000 */
.L_x_1859:
[----:B------:R-:W-:Y:S05]  /*2a7a0*/  BRA `(.L_x_1861) ;  /* 0xfffffe50003c7947 */ /* 0x000fea000383ffff */
.L_x_1530:
        /* <DEDUP_REMOVED lines=8> */
.L_x_1863:
[----:B------:R-:W-:Y:S05]  /*2a830*/  BSYNC B1 ;  /* 0x0000000000017941 */ /* 0x000fea0003800000 */
.L_x_1862:
[----:B------:R-:W-:Y:S05]  /*2a840*/  BRA `(.L_x_1864) ;  /* 0xfffffe50001c7947 */ /* 0x000fea000383ffff */
.L_x_1531:
        /* <DEDUP_REMOVED lines=8> */
.L_x_1866:
[----:B------:R-:W-:Y:S05]  /*2a8d0*/  BSYNC B1 ;  /* 0x0000000000017941 */ /* 0x000fea0003800000 */
.L_x_1865:
[----:B------:R-:W-:Y:S05]  /*2a8e0*/  BRA `(.L_x_1867) ;  /* 0xfffffe4c00fc7947 */ /* 0x000fea000383ffff */
.L_x_1532:
        /* <DEDUP_REMOVED lines=8> */
.L_x_1869:
[----:B------:R-:W-:Y:S05]  /*2a970*/  BSYNC B1 ;  /* 0x0000000000017941 */ /* 0x000fea0003800000 */
.L_x_1868:
[----:B------:R-:W-:Y:S05]  /*2a980*/  BRA `(.L_x_1870) ;  /* 0xfffffe4c00dc7947 */ /* 0x000fea000383ffff */
.L_x_1533:
        /* <DEDUP_REMOVED lines=8> */
.L_x_1872:
[----:B------:R-:W-:Y:S05]  /*2aa10*/  BSYNC B1 ;  /* 0x0000000000017941 */ /* 0x000fea0003800000 */
.L_x_1871:
[----:B------:R-:W-:Y:S05]  /*2aa20*/  BRA `(.L_x_1873) ;  /* 0xfffffe4c00c07947 */ /* 0x000fea000383ffff */
.L_x_1534:
        /* <DEDUP_REMOVED lines=8> */
.L_x_1875:
[----:B------:R-:W-:Y:S05]  /*2aab0*/  BSYNC B1 ;  /* 0x0000000000017941 */ /* 0x000fea0003800000 */
.L_x_1874:
[----:B------:R-:W-:Y:S05]  /*2aac0*/  BRA `(.L_x_1876) ;  /* 0xfffffe4c00a47947 */ /* 0x000fea000383ffff */
.L_x_1535:
        /* <DEDUP_REMOVED lines=8> */
.L_x_1878:
[----:B------:R-:W-:Y:S05]  /*2ab50*/  BSYNC B1 ;  /* 0x0000000000017941 */ /* 0x000fea0003800000 */
.L_x_1877:
[----:B------:R-:W-:Y:S05]  /*2ab60*/  BRA `(.L_x_1879) ;  /* 0xfffffe4c008c7947 */ /* 0x000fea000383ffff */
.L_x_1537:
[----:B0-----:R0:W1:Y:S02]  /*2ab70*/  SYNCS.PHASECHK.TRANS64.TRYWAIT P4, [R16+URZ+0x30800], R9 ;  /* 0x03080009100075a7 */ /* 0x001064000808017f */
[----:B-1----:R-:W-:Y:S05]  /*2ab80*/  @!P4 NANOSLEEP.SYNCS 0x989680 ;  /* 0x009896800000c95d */ /* 0x002fea0003900000 */
[----:B------:R-:W1:Y:S02]  /*2ab90*/  @!P4 SYNCS.PHASECHK.TRANS64 P4, [R16+URZ+0x30800], R9 ;  /* 0x030800091000c5a7 */ /* 0x000e64000808007f */
[----:B-1----:R-:W-:Y:S05]  /*2aba0*/  @!P4 BRA `(.L_x_1537) ;  /* 0xfffffffc00f0c947 */ /* 0x002fea000383ffff */
[----:B------:R-:W-:Y:S05]  /*2abb0*/  BRA `(.L_x_1880) ;  /* 0xfffffe50000c7947 */ /* 0x000fea000383ffff */
.L_x_1555:
[----:B-1----:R1:W2:Y:S02]  /*2abc0*/  SYNCS.PHASECHK.TRANS64.TRYWAIT P2, [R23+URZ+0x30830], R0 ;  /* 0x03083000170075a7 */ /* 0x0022a4000804017f */
[----:B--2---:R-:W-:Y:S05]  /*2abd0*/  @!P2 NANOSLEEP.SYNCS 0x989680 ;  /* 0x009896800000a95d */ /* 0x004fea0003900000 */
[----:B------:R-:W2:Y:S02]  /*2abe0*/  @!P2 SYNCS.PHASECHK.TRANS64 P2, [R23+URZ+0x30830], R0 ;  /* 0x030830001700a5a7 */ /* 0x000ea4000804007f */
[----:B--2---:R-:W-:Y:S05]  /*2abf0*/  @!P2 BRA `(.L_x_1555) ;  /* 0xfffffffc00f0a947 */ /* 0x004fea000383ffff */
[----:B------:R-:W-:Y:S05]  /*2ac00*/  BRA `(.L_x_1554) ;  /* 0xfffffe88003c7947 */ /* 0x000fea000383ffff */
.L_x_1575:
[----:B-1----:R1:W2:Y:S02]  /*2ac10*/  SYNCS.PHASECHK.TRANS64.TRYWAIT P3, [R2+URZ+0x30830], R152 ;  /* 0x03083098020075a7 */ /* 0x0022a4000806017f */
[----:B--2---:R-:W-:Y:S05]  /*2ac20*/  @!P3 NANOSLEEP.SYNCS 0x989680 ;  /* 0x009896800000b95d */ /* 0x004fea0003900000 */
[----:B------:R-:W2:Y:S02]  /*2ac30*/  @!P3 SYNCS.PHASECHK.TRANS64 P3, [R2+URZ+0x30830], R152 ;  /* 0x030830980200b5a7 */ /* 0x000ea4000806007f */
[----:B--2---:R-:W-:Y:S05]  /*2ac40*/  @!P3 BRA `(.L_x_1575) ;  /* 0xfffffffc00f0b947 */ /* 0x004fea000383ffff */
[----:B------:R-:W-:Y:S05]  /*2ac50*/  BRA `(.L_x_1574) ;  /* 0xfffffeb400a07947 */ /* 0x000fea000383ffff */
.L_x_1580:
[----:B-1----:R1:W2:Y:S02]  /*2ac60*/  SYNCS.PHASECHK.TRANS64.TRYWAIT P3, [R0+URZ+0x30850], R23 ;  /* 0x03085017000075a7 */ /* 0x0022a4000806017f */
[----:B--2---:R-:W-:Y:S05]  /*2ac70*/  @!P3 NANOSLEEP.SYNCS 0x989680 ;  /* 0x009896800000b95d */ /* 0x004fea0003900000 */
[----:B------:R-:W2:Y:S02]  /*2ac80*/  @!P3 SYNCS.PHASECHK.TRANS64 P3, [R0+URZ+0x30850], R23 ;  /* 0x030850170000b5a7 */ /* 0x000ea4000806007f */
[----:B--2---:R-:W-:Y:S05]  /*2ac90*/  @!P3 BRA `(.L_x_1580) ;  /* 0xfffffffc00f0b947 */ /* 0x004fea000383ffff */
[----:B------:R-:W-:Y:S05]  /*2aca0*/  BRA `(.L_x_1579) ;  /* 0xfffffec400ec7947 */ /* 0x000fea000383ffff */
.L_x_1601:
[----:B-1----:R1:W2:Y:S02]  /*2acb0*/  SYNCS.PHASECHK.TRANS64.TRYWAIT P2, [R2+URZ+0x30830], R3 ;  /* 0x03083003020075a7 */ /* 0x0022a4000804017f */
[----:B--2---:R-:W-:Y:S05]  /*2acc0*/  @!P2 NANOSLEEP.SYNCS 0x989680 ;  /* 0x009896800000a95d */ /* 0x004fea0003900000 */
[----:B------:R-:W2:Y:S02]  /*2acd0*/  @!P2 SYNCS.PHASECHK.TRANS64 P2, [R2+URZ+0x30830], R3 ;  /* 0x030830030200a5a7 */ /* 0x000ea4000804007f */
[----:B--2---:R-:W-:Y:S05]  /*2ace0*/  @!P2 BRA `(.L_x_1601) ;  /* 0xfffffffc00f0a947 */ /* 0x004fea000383ffff */
[----:B------:R-:W-:Y:S05]  /*2acf0*/  BRA `(.L_x_1600) ;  /* 0xfffffee400d87947 */ /* 0x000fea000383ffff */
.L_x_1606:
[----:B-1----:R1:W2:Y:S02]  /*2ad00*/  SYNCS.PHASECHK.TRANS64.TRYWAIT P2, [R232+URZ+0x30850], R0 ;  /* 0x03085000e80075a7 */ /* 0x0022a4000804017f */
[----:B--2---:R-:W-:Y:S05]  /*2ad10*/  @!P2 NANOSLEEP.SYNCS 0x989680 ;  /* 0x009896800000a95d */ /* 0x004fea0003900000 */
[----:B------:R-:W2:Y:S02]  /*2ad20*/  @!P2 SYNCS.PHASECHK.TRANS64 P2, [R232+URZ+0x30850], R0 ;  /* 0x03085000e800a5a7 */ /* 0x000ea4000804007f */
[----:B--2---:R-:W-:Y:S05]  /*2ad30*/  @!P2 BRA `(.L_x_1606) ;  /* 0xfffffffc00f0a947 */ /* 0x004fea000383ffff */
[----:B------:R-:W-:Y:S05]  /*2ad40*/  BRA `(.L_x_1605) ;  /* 0xfffffef800207947 */ /* 0x000fea000383ffff */
.L_x_1614:
[----:B-1----:R1:W2:Y:S02]  /*2ad50*/  SYNCS.PHASECHK.TRANS64.TRYWAIT P2, [R4+URZ+0x30830], R2 ;  /* 0x03083002040075a7 */ /* 0x0022a4000804017f */
[----:B--2---:R-:W-:Y:S05]  /*2ad60*/  @!P2 NANOSLEEP.SYNCS 0x989680 ;  /* 0x009896800000a95d */ /* 0x004fea0003900000 */
[----:B------:R-:W2:Y:S02]  /*2ad70*/  @!P2 SYNCS.PHASECHK.TRANS64 P2, [R4+URZ+0x30830], R2 ;  /* 0x030830020400a5a7 */ /* 0x000ea4000804007f */
[----:B--2---:R-:W-:Y:S05]  /*2ad80*/  @!P2 BRA `(.L_x_1614) ;  /* 0xfffffffc00f0a947 */ /* 0x004fea000383ffff */
[----:B------:R-:W-:Y:S05]  /*2ad90*/  BRA `(.L_x_1613) ;  /* 0xffffff0800ec7947 */ /* 0x000fea000383ffff */
.L_x_1619:
[----:B-1----:R1:W2:Y:S02]  /*2ada0*/  SYNCS.PHASECHK.TRANS64.TRYWAIT P2, [R0+URZ+0x30850], R2 ;  /* 0x03085002000075a7 */ /* 0x0022a4000804017f */
[----:B--2---:R-:W-:Y:S05]  /*2adb0*/  @!P2 NANOSLEEP.SYNCS 0x989680 ;  /* 0x009896800000a95d */ /* 0x004fea0003900000 */
[----:B------:R-:W2:Y:S02]  /*2adc0*/  @!P2 SYNCS.PHASECHK.TRANS64 P2, [R0+URZ+0x30850], R2 ;  /* 0x030850020000a5a7 */ /* 0x000ea4000804007f */
[----:B--2---:R-:W-:Y:S05]  /*2add0*/  @!P2 BRA `(.L_x_1619) ;  /* 0xfffffffc00f0a947 */ /* 0x004fea000383ffff */
[----:B------:R-:W-:Y:S05]  /*2ade0*/  BRA `(.L_x_1618) ;  /* 0xffffff1c003c7947 */ /* 0x000fea000383ffff */
.L_x_1633:
[----:B-1----:R1:W2:Y:S02]  /*2adf0*/  SYNCS.PHASECHK.TRANS64.TRYWAIT P0, [R12+URZ+0x30850], R5 ;  /* 0x030850050c0075a7 */ /* 0x0022a4000800017f */
[----:B--2---:R-:W-:Y:S05]  /*2ae00*/  @!P0 NANOSLEEP.SYNCS 0x989680 ;  /* 0x009896800000895d */ /* 0x004fea0003900000 */
[----:B------:R-:W2:Y:S02]  /*2ae10*/  @!P0 SYNCS.PHASECHK.TRANS64 P0, [R12+URZ+0x30850], R5 ;  /* 0x030850050c0085a7 */ /* 0x000ea4000800007f */
[----:B--2---:R-:W-:Y:S05]  /*2ae20*/  @!P0 BRA `(.L_x_1633) ;  /* 0xfffffffc00f08947 */ /* 0x004fea000383ffff */
[----:B------:R-:W-:Y:S05]  /*2ae30*/  BRA `(.L_x_1632) ;  /* 0xffffff4000687947 */ /* 0x000fea000383ffff */
.L_x_1675:
[----:B------:R-:W1:Y:S01]  /*2ae40*/  S2R R9, SR_TID.X ;  /* 0x0000000000097919 */ /* 0x000e620000002100 */
[----:B------:R-:W-:Y:S01]  /*2ae50*/  BSSY B1, `(.L_x_1881) ;  /* 0x000000a000017945 */ /* 0x000fe20003800000 */
[----:B------:R-:W-:Y:S02]  /*2ae60*/  IMAD.MOV.U32 R12, RZ, RZ, RZ ;  /* 0x000000ffff0c7224 */ /* 0x000fe400078e00ff */
[----:B0-----:R-:W-:Y:S02]  /*2ae70*/  IMAD.MOV.U32 R11, RZ, RZ, 0x1f ;  /* 0x0000001fff0b7424 */ /* 0x001fe400078e00ff */
[----:B------:R-:W-:Y:S01]  /*2ae80*/  IMAD.MOV.U32 R15, RZ, RZ, -0x1 ;  /* 0xffffffffff0f7424 */ /* 0x000fe200078e00ff */
[----:B-1----:R-:W-:-:S04]  /*2ae90*/  SHF.R.U32.HI R9, RZ, 0x5, R9 ;  /* 0x00000005ff097819 */ /* 0x002fc80000011609 */
[----:B------:R-:W-:-:S05]  /*2aea0*/  LOP3.LUT R9, R9, 0x3, RZ, 0xc0, !PT ;  /* 0x0000000309097812 */ /* 0x000fca00078ec0ff */
[----:B------:R-:W-:-:S07]  /*2aeb0*/  IMAD.MOV.U32 R13, RZ, RZ, R9 ;  /* 0x000000ffff0d7224 */ /* 0x000fce00078e0009 */
[----:B------:R-:W-:Y:S05]  /*2aec0*/  WARPSYNC.COLLECTIVE R15, `(.L_x_1882) ;  /* 0x000000000f087348 */ /* 0x000fea0003c00000 */
[----:B------:R0:W1:Y:S02]  /*2aed0*/  SHFL.IDX P6, R14, R13, R12, R11 ;  /* 0x0000000c0d0e7389 */ /* 0x00006400000c000b */
[----:B01----:R-:W-:Y:S01]  /*2aee0*/  ENDCOLLECTIVE ;  /* 0x000000000000791b */ /* 0x003fe20003800000 */
.L_x_1882:
[----:B------:R-:W-:Y:S05]  /*2aef0*/  BSYNC B1 ;  /* 0x0000000000017941 */ /* 0x000fea0003800000 */
.L_x_1881:
[----:B------:R-:W-:Y:S05]  /*2af00*/  BRA `(.L_x_1883) ;  /* 0xffffff8c00b47947 */ /* 0x000fea000383ffff */
.L_x_1676:
[----:B------:R-:W-:Y:S01]  /*2af10*/  BSSY B1, `(.L_x_1884) ;  /* 0x0000006000017945 */ /* 0x000fe20003800000 */
[----:B------:R-:W-:-:S07]  /*2af20*/  IMAD.MOV.U32 R15, RZ, RZ, -0x1 ;  /* 0xffffffffff0f7424 */ /* 0x000fce00078e00ff */
[----:B0-----:R-:W-:Y:S05]  /*2af30*/  WARPSYNC.COLLECTIVE R15, `(.L_x_1885) ;  /* 0x000000000f0c7348 */ /* 0x001fea0003c00000 */
[----:B------:R-:W-:Y:S02]  /*2af40*/  ELECT P6, UR62, PT ;  /* 0x00000000003e782f */ /* 0x000fe400038c0000 */
[----:B------:R-:W-:Y:S01]  /*2af50*/  MOV R14, UR62 ;  /* 0x0000003e000e7c02 */ /* 0x000fe20008000f00 */
[----:B0-----:R-:W-:Y:S10]  /*2af60*/  ENDCOLLECTIVE ;  /* 0x000000000000791b */ /* 0x001ff40003800000 */
.L_x_1885:
[----:B------:R-:W-:Y:S05]  /*2af70*/  BSYNC B1 ;  /* 0x0000000000017941 */ /* 0x000fea0003800000 */
.L_x_1884:
[----:B------:R-:W-:Y:S05]  /*2af80*/  BRA `(.L_x_1886) ;  /* 0xffffff8c00a07947 */ /* 0x000fea000383ffff */
.L_x_1678:
[----:B0-----:R0:W1:Y:S02]  /*2af90*/  SYNCS.PHASECHK.TRANS64.TRYWAIT P0, [R11+URZ+0x30820], R7 ;  /* 0x030820070b0075a7 */ /* 0x001064000800017f */
[----:B-1----:R-:W-:Y:S05]  /*2afa0*/  @!P0 NANOSLEEP.SYNCS 0x989680 ;  /* 0x009896800000895d */ /* 0x002fea0003900000 */
[----:B------:R-:W1:Y:S02]  /*2afb0*/  @!P0 SYNCS.PHASECHK.TRANS64 P0, [R11+URZ+0x30820], R7 ;  /* 0x030820070b0085a7 */ /* 0x000e64000800007f */
[----:B-1----:R-:W-:Y:S05]  /*2afc0*/  @!P0 BRA `(.L_x_1678) ;  /* 0xfffffffc00f08947 */ /* 0x002fea000383ffff */
[----:B------:R-:W-:Y:S05]  /*2afd0*/  BRA `(.L_x_1887) ;  /* 0xffffff8c00bc7947 */ /* 0x000fea000383ffff */
.L_x_1681:
[----:B0-----:R0:W1:Y:S02]  /*2afe0*/  SYNCS.PHASECHK.TRANS64.TRYWAIT P0, [R7+URZ+0x308a0], R9 ;  /* 0x0308a009070075a7 */ /* 0x001064000800017f */
[----:B-1----:R-:W-:Y:S05]  /*2aff0*/  @!P0 NANOSLEEP.SYNCS 0x989680 ;  /* 0x009896800000895d */ /* 0x002fea0003900000 */
[----:B------:R-:W1:Y:S02]  /*2b000*/  @!P0 SYNCS.PHASECHK.TRANS64 P0, [R7+URZ+0x308a0], R9 ;  /* 0x0308a009070085a7 */ /* 0x000e64000800007f */
[----:B-1----:R-:W-:Y:S05]  /*2b010*/  @!P0 BRA `(.L_x_1681) ;  /* 0xfffffffc00f08947 */ /* 0x002fea000383ffff */
[----:B------:R-:W-:Y:S05]  /*2b020*/  BRA `(.L_x_1888) ;  /* 0xffffff8c00cc7947 */ /* 0x000fea000383ffff */
.L_x_1683:
[----:B-1----:R1:W2:Y:S02]  /*2b030*/  SYNCS.PHASECHK.TRANS64.TRYWAIT P0, [R7+URZ+0x308c0], R9 ;  /* 0x0308c009070075a7 */ /* 0x0022a4000800017f */
[----:B--2---:R-:W-:Y:S05]  /*2b040*/  @!P0 NANOSLEEP.SYNCS 0x989680 ;  /* 0x009896800000895d */ /* 0x004fea0003900000 */
[----:B------:R-:W2:Y:S02]  /*2b050*/  @!P0 SYNCS.PHASECHK.TRANS64 P0, [R7+URZ+0x308c0], R9 ;  /* 0x0308c009070085a7 */ /* 0x000ea4000800007f */
[----:B--2---:R-:W-:Y:S05]  /*2b060*/  @!P0 BRA `(.L_x_1683) ;  /* 0xfffffffc00f08947 */ /* 0x004fea000383ffff */
[----:B------:R-:W-:Y:S05]  /*2b070*/  BRA `(.L_x_1889) ;  /* 0xffffff90006c7947 */ /* 0x000fea000383ffff */
.L_x_1687:
[----:B0-----:R0:W1:Y:S02]  /*2b080*/  SYNCS.PHASECHK.TRANS64.TRYWAIT P0, [R7+URZ+0x308a0], R8 ;  /* 0x0308a008070075a7 */ /* 0x001064000800017f */
[----:B-1----:R-:W-:Y:S05]  /*2b090*/  @!P0 NANOSLEEP.SYNCS 0x989680 ;  /* 0x009896800000895d */ /* 0x002fea0003900000 */
[----:B------:R-:W1:Y:S02]  /*2b0a0*/  @!P0 SYNCS.PHASECHK.TRANS64 P0, [R7+URZ+0x308a0], R8 ;  /* 0x0308a008070085a7 */ /* 0x000e64000800007f */
[----:B-1----:R-:W-:Y:S05]  /*2b0b0*/  @!P0 BRA `(.L_x_1687) ;  /* 0xfffffffc00f08947 */ /* 0x002fea000383ffff */
[----:B------:R-:W-:Y:S05]  /*2b0c0*/  BRA `(.L_x_1890) ;  /* 0xffffff9400547947 */ /* 0x000fea000383ffff */
.L_x_1689:
[----:B-1----:R1:W2:Y:S02]  /*2b0d0*/  SYNCS.PHASECHK.TRANS64.TRYWAIT P1, [R7+URZ+0x308c0], R8 ;  /* 0x0308c008070075a7 */ /* 0x0022a4000802017f */
[----:B--2---:R-:W-:Y:S05]  /*2b0e0*/  @!P1 NANOSLEEP.SYNCS 0x989680 ;  /* 0x009896800000995d */ /* 0x004fea0003900000 */
[----:B------:R-:W2:Y:S02]  /*2b0f0*/  @!P1 SYNCS.PHASECHK.TRANS64 P1, [R7+URZ+0x308c0], R8 ;  /* 0x0308c008070095a7 */ /* 0x000ea4000802007f */
[----:B--2---:R-:W-:Y:S05]  /*2b100*/  @!P1 BRA `(.L_x_1689) ;  /* 0xfffffffc00f09947 */ /* 0x004fea000383ffff */
[----:B------:R-:W-:Y:S05]  /*2b110*/  BRA `(.L_x_1891) ;  /* 0xffffff9400f07947 */ /* 0x000fea000383ffff */
.L_x_1710:
[----:B------:R-:W0:Y:S01]  /*2b120*/  S2R R7, SR_TID.X ;  /* 0x0000000000077919 */ /* 0x000e220000002100 */
[----:B------:R-:W-:Y:S01]  /*2b130*/  BSSY B0, `(.L_x_1892) ;  /* 0x000000a000007945 */ /* 0x000fe20003800000 */
[----:B------:R-:W-:Y:S02]  /*2b140*/  IMAD.MOV.U32 R12, RZ, RZ, RZ ;  /* 0x000000ffff0c7224 */ /* 0x000fe400078e00ff */
        /* <DEDUP_REMOVED lines=8> */
.L_x_1893:
[----:B------:R-:W-:Y:S05]  /*2b1d0*/  BSYNC B0 ;  /* 0x0000000000007941 */ /* 0x000fea0003800000 */
.L_x_1892:
[----:B------:R-:W-:Y:S05]  /*2b1e0*/  BRA `(.L_x_1894) ;  /* 0xffffffa800187947 */ /* 0x000fea000383ffff */
.L_x_1711:
[----:B------:R-:W-:Y:S01]  /*2b1f0*/  BSSY B0, `(.L_x_1895) ;  /* 0x0000006000007945 */ /* 0x000fe20003800000 */
[----:B------:R-:W-:-:S07]  /*2b200*/  IMAD.MOV.U32 R15, RZ, RZ, -0x1 ;  /* 0xffffffffff0f7424 */ /* 0x000fce00078e00ff */
[----:B------:R-:W-:Y:S05]  /*2b210*/  WARPSYNC.COLLECTIVE R15, `(.L_x_1896) ;  /* 0x000000000f0c7348 */ /* 0x000fea0003c00000 */
[----:B------:R-:W-:Y:S02]  /*2b220*/  ELECT P6, UR62, PT ;  /* 0x00000000003e782f */ /* 0x000fe400038c0000 */
[----:B------:R-:W-:Y:S01]  /*2b230*/  MOV R14, UR62 ;  /* 0x0000003e000e7c02 */ /* 0x000fe20008000f00 */
[----:B------:R-:W-:Y:S10]  /*2b240*/  ENDCOLLECTIVE ;  /* 0x000000000000791b */ /* 0x000ff40003800000 */
.L_x_1896:
[----:B------:R-:W-:Y:S05]  /*2b250*/  BSYNC B0 ;  /* 0x0000000000007941 */ /* 0x000fea0003800000 */
.L_x_1895:
[----:B------:R-:W-:Y:S05]  /*2b260*/  BRA `(.L_x_1897) ;  /* 0xffffffa800087947 */ /* 0x000fea000383ffff */
.L_x_1714:
[----:B0-----:R0:W1:Y:S02]  /*2b270*/  SYNCS.PHASECHK.TRANS64.TRYWAIT P0, [R7+URZ+0x30840], R10 ;  /* 0x0308400a070075a7 */ /* 0x001064000800017f */
[----:B-1----:R-:W-:Y:S05]  /*2b280*/  @!P0 NANOSLEEP.SYNCS 0x989680 ;  /* 0x009896800000895d */ /* 0x002fea0003900000 */
[----:B------:R-:W1:Y:S02]  /*2b290*/  @!P0 SYNCS.PHASECHK.TRANS64 P0, [R7+URZ+0x30840], R10 ;  /* 0x0308400a070085a7 */ /* 0x000e64000800007f */
[----:B-1----:R-:W-:Y:S05]  /*2b2a0*/  @!P0 BRA `(.L_x_1714) ;  /* 0xfffffffc00f08947 */ /* 0x002fea000383ffff */
[----:B------:R-:W-:Y:S05]  /*2b2b0*/  BRA `(.L_x_1898) ;  /* 0xffffffa800707947 */ /* 0x000fea000383ffff */
.L_x_1717:
        /* <DEDUP_REMOVED lines=8> */
.L_x_1725:
[----:B0-----:R0:W1:Y:S02]  /*2b340*/  SYNCS.PHASECHK.TRANS64.TRYWAIT P0, [R3+URZ+0x30840], R8 ;  /* 0x03084008030075a7 */ /* 0x001064000800017f */
[----:B-1----:R-:W-:Y:S05]  /*2b350*/  @!P0 NANOSLEEP.SYNCS 0x989680 ;  /* 0x009896800000895d */ /* 0x002fea0003900000 */
[----:B------:R-:W1:Y:S02]  /*2b360*/  @!P0 SYNCS.PHASECHK.TRANS64 P0, [R3+URZ+0x30840], R8 ;  /* 0x03084008030085a7 */ /* 0x000e64000800007f */
[----:B-1----:R-:W-:Y:S05]  /*2b370*/  @!P0 BRA `(.L_x_1725) ;  /* 0xfffffffc00f08947 */ /* 0x002fea000383ffff */
[----:B------:R-:W-:Y:S05]  /*2b380*/  BRA `(.L_x_1900) ;  /* 0xffffffb000ac7947 */ /* 0x000fea000383ffff */
.L_x_1727:
[----:B0-----:R0:W1:Y:S02]  /*2b390*/  SYNCS.PHASECHK.TRANS64.TRYWAIT P0, [R3+URZ+0x30860], R8 ;  /* 0x03086008030075a7 */ /* 0x001064000800017f */
[----:B-1----:R-:W-:Y:S05]  /*2b3a0*/  @!P0 NANOSLEEP.SYNCS 0x989680 ;  /* 0x009896800000895d */ /* 0x002fea0003900000 */
[----:B------:R-:W1:Y:S02]  /*2b3b0*/  @!P0 SYNCS.PHASECHK.TRANS64 P0, [R3+URZ+0x30860], R8 ;  /* 0x03086008030085a7 */ /* 0x000e64000800007f */
[----:B-1----:R-:W-:Y:S05]  /*2b3c0*/  @!P0 BRA `(.L_x_1727) ;  /* 0xfffffffc00f08947 */ /* 0x002fea000383ffff */
[----:B------:R-:W-:Y:S05]  /*2b3d0*/  BRA `(.L_x_1901) ;  /* 0xffffffb400687947 */ /* 0x000fea000383ffff */
.L_x_1733:
[----:B-1----:R1:W2:Y:S02]  /*2b3e0*/  SYNCS.PHASECHK.TRANS64.TRYWAIT P0, [R2+URZ+0x30840], R3 ;  /* 0x03084003020075a7 */ /* 0x0022a4000800017f */
[----:B--2---:R-:W-:Y:S05]  /*2b3f0*/  @!P0 NANOSLEEP.SYNCS 0x989680 ;  /* 0x009896800000895d */ /* 0x004fea0003900000 */
[----:B------:R-:W2:Y:S02]  /*2b400*/  @!P0 SYNCS.PHASECHK.TRANS64 P0, [R2+URZ+0x30840], R3 ;  /* 0x03084003020085a7 */ /* 0x000ea4000800007f */
[----:B--2---:R-:W-:Y:S05]  /*2b410*/  @!P0 BRA `(.L_x_1733) ;  /* 0xfffffffc00f08947 */ /* 0x004fea000383ffff */
[----:B------:R-:W-:Y:S05]  /*2b420*/  BRA `(.L_x_1902) ;  /* 0xffffffb800f87947 */ /* 0x000fea000383ffff */
.L_x_1735:
[----:B0-----:R0:W1:Y:S02]  /*2b430*/  SYNCS.PHASECHK.TRANS64.TRYWAIT P0, [R2+URZ+0x30860], R3 ;  /* 0x03086003020075a7 */ /* 0x001064000800017f */
[----:B-1----:R-:W-:Y:S05]  /*2b440*/  @!P0 NANOSLEEP.SYNCS 0x989680 ;  /* 0x009896800000895d */ /* 0x002fea0003900000 */
[----:B------:R-:W1:Y:S02]  /*2b450*/  @!P0 SYNCS.PHASECHK.TRANS64 P0, [R2+URZ+0x30860], R3 ;  /* 0x03086003020085a7 */ /* 0x000e64000800007f */
[----:B-1----:R-:W-:Y:S05]  /*2b460*/  @!P0 BRA `(.L_x_1735) ;  /* 0xfffffffc00f08947 */ /* 0x002fea000383ffff */
[----:B------:R-:W-:Y:S05]  /*2b470*/  BRA `(.L_x_1903) ;  /* 0xffffffbc00b47947 */ /* 0x000fea000383ffff */
.L_x_1741:
[----:B--2---:R2:W3:Y:S02]  /*2b480*/  SYNCS.PHASECHK.TRANS64.TRYWAIT P0, [R2+URZ+0x30840], R3 ;  /* 0x03084003020075a7 */ /* 0x0044e4000800017f */
[----:B---3--:R-:W-:Y:S05]  /*2b490*/  @!P0 NANOSLEEP.SYNCS 0x989680 ;  /* 0x009896800000895d */ /* 0x008fea0003900000 */
[----:B------:R-:W3:Y:S02]  /*2b4a0*/  @!P0 SYNCS.PHASECHK.TRANS64 P0, [R2+URZ+0x30840], R3 ;  /* 0x03084003020085a7 */ /* 0x000ee4000800007f */
[----:B---3--:R-:W-:Y:S05]  /*2b4b0*/  @!P0 BRA `(.L_x_1741) ;  /* 0xfffffffc00f08947 */ /* 0x008fea000383ffff */
[----:B------:R-:W-:Y:S05]  /*2b4c0*/  BRA `(.L_x_1904) ;  /* 0xffffffc400187947 */ /* 0x000fea000383ffff */
.L_x_1743:
[----:B0-----:R0:W1:Y:S02]  /*2b4d0*/  SYNCS.PHASECHK.TRANS64.TRYWAIT P0, [R2+URZ+0x30860], R9 ;  /* 0x03086009020075a7 */ /* 0x001064000800017f */
[----:B-1----:R-:W-:Y:S05]  /*2b4e0*/  @!P0 NANOSLEEP.SYNCS 0x989680 ;  /* 0x009896800000895d */ /* 0x002fea0003900000 */
[----:B------:R-:W1:Y:S02]  /*2b4f0*/  @!P0 SYNCS.PHASECHK.TRANS64 P0, [R2+URZ+0x30860], R9 ;  /* 0x03086009020085a7 */ /* 0x000e64000800007f */
[----:B-1----:R-:W-:Y:S05]  /*2b500*/  @!P0 BRA `(.L_x_1743) ;  /* 0xfffffffc00f08947 */ /* 0x002fea000383ffff */
[----:B------:R-:W-:Y:S05]  /*2b510*/  BRA `(.L_x_1905) ;  /* 0xffffffc400d07947 */ /* 0x000fea000383ffff */
.L_x_1751:
[----:B-1----:R1:W2:Y:S02]  /*2b520*/  SYNCS.PHASECHK.TRANS64.TRYWAIT P0, [R3+URZ+0x30860], R2 ;  /* 0x03086002030075a7 */ /* 0x0022a4000800017f */
[----:B--2---:R-:W-:Y:S05]  /*2b530*/  @!P0 NANOSLEEP.SYNCS 0x989680 ;  /* 0x009896800000895d */ /* 0x004fea0003900000 */
[----:B------:R-:W2:Y:S02]  /*2b540*/  @!P0 SYNCS.PHASECHK.TRANS64 P0, [R3+URZ+0x30860], R2 ;  /* 0x03086002030085a7 */ /* 0x000ea4000800007f */
[----:B--2---:R-:W-:Y:S05]  /*2b550*/  @!P0 BRA `(.L_x_1751) ;  /* 0xfffffffc00f08947 */ /* 0x004fea000383ffff */
[----:B------:R-:W-:Y:S05]  /*2b560*/  BRA `(.L_x_1906) ;  /* 0xffffffcc001c7947 */ /* 0x000fea000383ffff */
.L_x_1754:
[----:B------:R-:W-:Y:S01]  /*2b570*/  BSSY B0, `(.L_x_1907) ;  /* 0x0000008000007945 */ /* 0x000fe20003800000 */
[----:B------:R-:W-:Y:S02]  /*2b580*/  IMAD.MOV.U32 R13, RZ, RZ, R16 ;  /* 0x000000ffff0d7224 */ /* 0x000fe400078e0010 */
[----:B------:R-:W-:Y:S02]  /*2b590*/  IMAD.MOV.U32 R12, RZ, RZ, RZ ;  /* 0x000000ffff0c7224 */ /* 0x000fe400078e00ff */
[----:B0-----:R-:W-:Y:S02]  /*2b5a0*/  IMAD.MOV.U32 R11, RZ, RZ, 0x1f ;  /* 0x0000001fff0b7424 */ /* 0x001fe400078e00ff */
[----:B------:R-:W-:-:S07]  /*2b5b0*/  IMAD.MOV.U32 R15, RZ, RZ, -0x1 ;  /* 0xffffffffff0f7424 */ /* 0x000fce00078e00ff */
[----:B-1234-:R-:W-:Y:S05]  /*2b5c0*/  WARPSYNC.COLLECTIVE R15, `(.L_x_1908) ;  /* 0x000000000f087348 */ /* 0x01efea0003c00000 */
[----:B------:R0:W0:Y:S02]  /*2b5d0*/  SHFL.IDX P6, R14, R13, R12, R11 ;  /* 0x0000000c0d0e7389 */ /* 0x00002400000c000b */
[----:B01234-:R-:W-:Y:S01]  /*2b5e0*/  ENDCOLLECTIVE ;  /* 0x000000000000791b */ /* 0x01ffe20003800000 */
.L_x_1908:
[----:B------:R-:W-:Y:S05]  /*2b5f0*/  BSYNC B0 ;  /* 0x0000000000007941 */ /* 0x000fea0003800000 */
.L_x_1907:
        /* <DEDUP_REMOVED lines=8> */
.L_x_1909:
[----:B------:R-:W-:Y:S01]  /*2b680*/  IMAD.MOV.U32 R16, RZ, RZ, R14 ;  /* 0x000000ffff107224 */ /* 0x000fe200078e000e */
[----:B------:R-:W-:Y:S06]  /*2b690*/  BRA `(.L_x_1910) ;  /* 0xffffffcc00d87947 */ /* 0x000fec000383ffff */
.L_x_1757:
[----:B------:R-:W-:Y:S01]  /*2b6a0*/  BSSY B0, `(.L_x_1911) ;  /* 0x0000008000007945 */ /* 0x000fe20003800000 */
[----:B-----5:R-:W-:Y:S02]  /*2b6b0*/  IMAD.MOV.U32 R13, RZ, RZ, R17 ;  /* 0x000000ffff0d7224 */ /* 0x020fe400078e0011 */
[----:B------:R-:W-:Y:S02]  /*2b6c0*/  IMAD.MOV.U32 R12, RZ, RZ, 0x1 ;  /* 0x00000001ff0c7424 */ /* 0x000fe400078e00ff */
[----:B0-----:R-:W-:Y:S02]  /*2b6d0*/  IMAD.MOV.U32 R11, RZ, RZ, RZ ;  /* 0x000000ffff0b7224 */ /* 0x001fe400078e00ff */
[----:B------:R-:W-:-:S07]  /*2b6e0*/  IMAD.MOV.U32 R15, RZ, RZ, -0x1 ;  /* 0xffffffffff0f7424 */ /* 0x000fce00078e00ff */
[----:B-1-3--:R-:W-:Y:S05]  /*2b6f0*/  WARPSYNC.COLLECTIVE R15, `(.L_x_1912) ;  /* 0x000000000f087348 */ /* 0x00afea0003c00000 */
[----:B------:R0:W2:Y:S02]  /*2b700*/  SHFL.UP P6, R14, R13, R12, R11 ;  /* 0x0400000c0d0e7389 */ /* 0x0000a400000c000b */
[----:B0123--:R-:W-:Y:S01]  /*2b710*/  ENDCOLLECTIVE ;  /* 0x000000000000791b */ /* 0x00ffe20003800000 */
.L_x_1912:
[----:B------:R-:W-:Y:S05]  /*2b720*/  BSYNC B0 ;  /* 0x0000000000007941 */ /* 0x000fea0003800000 */
.L_x_1911:
        /* <DEDUP_REMOVED lines=10> */
.L_x_1913:
        /* <DEDUP_REMOVED lines=8> */
.L_x_1914:
        /* <DEDUP_REMOVED lines=8> */
.L_x_1915:
        /* <DEDUP_REMOVED lines=8> */
.L_x_1916:
        /* <DEDUP_REMOVED lines=8> */
.L_x_1917:
[----:B------:R-:W-:Y:S05]  /*2b9d0*/  BRA `(.L_x_1918) ;  /* 0xffffffcc00a07947 */ /* 0x000fea000383ffff */
.L_x_1762:
        /* <DEDUP_REMOVED lines=8> */
.L_x_1920:
[----:B------:R-:W-:Y:S05]  /*2ba60*/  BSYNC B0 ;  /* 0x0000000000007941 */ /* 0x000fea0003800000 */
.L_x_1919:
        /* <DEDUP_REMOVED lines=10> */
.L_x_1921:
        /* <DEDUP_REMOVED lines=8> */
.L_x_1922:
        /* <DEDUP_REMOVED lines=8> */
.L_x_1923:
        /* <DEDUP_REMOVED lines=8> */
.L_x_1924:
        /* <DEDUP_REMOVED lines=8> */
.L_x_1925:
[----:B------:R-:W-:Y:S05]  /*2bd10*/  BRA `(.L_x_1926) ;  /* 0xffffffcc00887947 */ /* 0x000fea000383ffff */
.L_x_1764:
[----:B------:R-:W-:Y:S01]  /*2bd20*/  BSSY B0, `(.L_x_1927) ;  /* 0x0000006000007945 */ /* 0x000fe20003800000 */
[----:B------:R-:W-:Y:S01]  /*2bd30*/  PLOP3.LUT P6, PT, P6, PT, PT, 0x8, 0x0 ;  /* 0x000000000000781c */ /* 0x000fe200037ce170 */
[----:B------:R-:W-:-:S12]  /*2bd40*/  IMAD.MOV.U32 R15, RZ, RZ, -0x1 ;  /* 0xffffffffff0f7424 */ /* 0x000fd800078e00ff */
[----:B0-----:R-:W-:Y:S05]  /*2bd50*/  WARPSYNC.COLLECTIVE R15, `(.L_x_1928) ;  /* 0x000000000f087348 */ /* 0x001fea0003c00000 */
[----:B------:R-:W-:Y:S01]  /*2bd60*/  VOTE.ANY R14, PT, P6 ;  /* 0x00000000000e7806 */ /* 0x000fe200030e0100 */
[----:B0-----:R-:W-:Y:S06]  /*2bd70*/  ENDCOLLECTIVE ;  /* 0x000000000000791b */ /* 0x001fec0003800000 */
.L_x_1928:
[----:B------:R-:W-:Y:S05]  /*2bd80*/  BSYNC B0 ;  /* 0x0000000000007941 */ /* 0x000fea0003800000 */
.L_x_1927:
[----:B------:R-:W-:Y:S02]  /*2bd90*/  IMAD.MOV.U32 R3, RZ, RZ, R14 ;  /* 0x000000ffff037224 */ /* 0x000fe400078e000e */
[----:B------:R-:W-:Y:S02]  /*2bda0*/  IMAD.MOV.U32 R13, RZ, RZ, R17 ;  /* 0x000000ffff0d7224 */ /* 0x000fe400078e0011 */
[----:B------:R-:W0:Y:S01]  /*2bdb0*/  POPC R6, R3 ;  /* 0x0000000300067309 */ /* 0x000e220000000000 */
[----:B------:R-:W-:Y:S02]  /*2bdc0*/  IMAD.MOV.U32 R11, RZ, RZ, 0x1f ;  /* 0x0000001fff0b7424 */ /* 0x000fe400078e00ff */
[----:B------:R-:W-:Y:S02]  /*2bdd0*/  IMAD.MOV.U32 R15, RZ, RZ, -0x1 ;  /* 0xffffffffff0f7424 */ /* 0x000fe400078e00ff */
[----:B0-----:R-:W-:-:S07]  /*2bde0*/  IMAD.MOV.U32 R12, RZ, RZ, R6 ;  /* 0x000000ffff0c7224 */ /* 0x001fce00078e0006 */
[----:B------:R-:W-:Y:S05]  /*2bdf0*/  WARPSYNC.COLLECTIVE R15, `(.L_x_1929) ;  /* 0x000000000f087348 */ /* 0x000fea0003c00000 */
[----:B------:R0:W1:Y:S02]  /*2be00*/  SHFL.IDX P6, R14, R13, R12, R11 ;  /* 0x0000000c0d0e7389 */ /* 0x00006400000c000b */
[----:B01----:R-:W-:Y:S01]  /*2be10*/  ENDCOLLECTIVE ;  /* 0x000000000000791b */ /* 0x003fe20003800000 */
.L_x_1929:
[----:B------:R-:W-:Y:S01]  /*2be20*/  IMAD.MOV.U32 R17, RZ, RZ, R14 ;  /* 0x000000ffff117224 */ /* 0x000fe200078e000e */
[----:B------:R-:W-:Y:S06]  /*2be30*/  BRA `(.L_x_1930) ;  /* 0xffffffcc00787947 */ /* 0x000fec000383ffff */
.L_x_1766:
[----:B------:R-:W-:Y:S01]  /*2be40*/  BSSY B0, `(.L_x_1931) ;  /* 0x0000007000007945 */ /* 0x000fe20003800000 */
[----:B------:R-:W-:Y:S02]  /*2be50*/  IMAD.MOV.U32 R13, RZ, RZ, R2 ;  /* 0x000000ffff0d7224 */ /* 0x000fe400078e0002 */
[----:B------:R-:W-:Y:S02]  /*2be60*/  IMAD.MOV.U32 R11, RZ, RZ, 0x1f ;  /* 0x0000001fff0b7424 */ /* 0x000fe400078e00ff */
[----:B------:R-:W-:-:S07]  /*2be70*/  IMAD.MOV.U32 R15, RZ, RZ, -0x1 ;  /* 0xffffffffff0f7424 */ /* 0x000fce00078e00ff */
[----:B012---:R-:W-:Y:S05]  /*2be80*/  WARPSYNC.COLLECTIVE R15, `(.L_x_1932) ;  /* 0x000000000f087348 */ /* 0x007fea0003c00000 */
[----:B------:R3:W4:Y:S02]  /*2be90*/  SHFL.IDX P6, R14, R13, R12, R11 ;  /* 0x0000000c0d0e7389 */ /* 0x00072400000c000b */
[----:B01234-:R-:W-:Y:S01]  /*2bea0*/  ENDCOLLECTIVE ;  /* 0x000000000000791b */ /* 0x01ffe20003800000 */
.L_x_1932:
[----:B------:R-:W-:Y:S05]  /*2beb0*/  BSYNC B0 ;  /* 0x0000000000007941 */ /* 0x000fea0003800000 */
.L_x_1931:
[----:B------:R-:W-:Y:S01]  /*2bec0*/  IMAD.MOV.U32 R7, RZ, RZ, R14 ;  /* 0x000000ffff077224 */ /* 0x000fe200078e000e */
[----:B------:R-:W-:Y:S06]  /*2bed0*/  BRA `(.L_x_1765) ;  /* 0xffffffcc006c7947 */ /* 0x000fec000383ffff */
.L_x_1770:
[----:B-1----:R1:W2:Y:S02]  /*2bee0*/  SYNCS.PHASECHK.TRANS64.TRYWAIT P0, [R0+URZ+0x30820], R3 ;  /* 0x03082003000075a7 */ /* 0x0022a4000800017f */
[----:B--2---:R-:W-:Y:S05]  /*2bef0*/  @!P0 NANOSLEEP.SYNCS 0x989680 ;  /* 0x009896800000895d */ /* 0x004fea0003900000 */
[----:B------:R-:W2:Y:S02]  /*2bf00*/  @!P0 SYNCS.PHASECHK.TRANS64 P0, [R0+URZ+0x30820], R3 ;  /* 0x03082003000085a7 */ /* 0x000ea4000800007f */
[----:B--2---:R-:W-:Y:S05]  /*2bf10*/  @!P0 BRA `(.L_x_1770) ;  /* 0xfffffffc00f08947 */ /* 0x004fea000383ffff */
[----:B------:R-:W-:Y:S05]  /*2bf20*/  BRA `(.L_x_1933) ;  /* 0xffffffd000e47947 */ /* 0x000fea000383ffff */
.L_x_1771:
[----:B------:R-:W2:Y:S01]  /*2bf30*/  S2R R2, SR_TID.X ;  /* 0x0000000000027919 */ /* 0x000ea20000002100 */
[----:B------:R-:W-:Y:S01]  /*2bf40*/  BSSY B0, `(.L_x_1934) ;  /* 0x000000a000007945 */ /* 0x000fe20003800000 */
[----:B------:R-:W-:Y:S02]  /*2bf50*/  IMAD.MOV.U32 R12, RZ, RZ, RZ ;  /* 0x000000ffff0c7224 */ /* 0x000fe400078e00ff */
[----:B0-----:R-:W-:Y:S02]  /*2bf60*/  IMAD.MOV.U32 R11, RZ, RZ, 0x1f ;  /* 0x0000001fff0b7424 */ /* 0x001fe400078e00ff */
[----:B------:R-:W-:Y:S01]  /*2bf70*/  IMAD.MOV.U32 R15, RZ, RZ, -0x1 ;  /* 0xffffffffff0f7424 */ /* 0x000fe200078e00ff */
[----:B--2---:R-:W-:-:S04]  /*2bf80*/  SHF.R.U32.HI R2, RZ, 0x5, R2 ;  /* 0x00000005ff027819 */ /* 0x004fc80000011602 */
[----:B------:R-:W-:-:S05]  /*2bf90*/  LOP3.LUT R2, R2, 0x3, RZ, 0xc0, !PT ;  /* 0x0000000302027812 */ /* 0x000fca00078ec0ff */
[----:B------:R-:W-:-:S07]  /*2bfa0*/  IMAD.MOV.U32 R13, RZ, RZ, R2 ;  /* 0x000000ffff0d7224 */ /* 0x000fce00078e0002 */
[----:B-1----:R-:W-:Y:S05]  /*2bfb0*/  WARPSYNC.COLLECTIVE R15, `(.L_x_1935) ;  /* 0x000000000f087348 */ /* 0x002fea0003c00000 */
[----:B------:R0:W2:Y:S02]  /*2bfc0*/  SHFL.IDX P6, R14, R13, R12, R11 ;  /* 0x0000000c0d0e7389 */ /* 0x0000a400000c000b */
[----:B012---:R-:W-:Y:S01]  /*2bfd0*/  ENDCOLLECTIVE ;  /* 0x000000000000791b */ /* 0x007fe20003800000 */
.L_x_1935:
[----:B------:R-:W-:Y:S05]  /*2bfe0*/  BSYNC B0 ;  /* 0x0000000000007941 */ /* 0x000fea0003800000 */
.L_x_1934:
[----:B------:R-:W-:Y:S05]  /*2bff0*/  BRA `(.L_x_1936) ;  /* 0xffffffd000cc7947 */ /* 0x000fea000383ffff */
.L_x_1772:
[----:B------:R-:W-:Y:S01]  /*2c000*/  BSSY B0, `(.L_x_1937) ;  /* 0x0000006000007945 */ /* 0x000fe20003800000 */
[----:B------:R-:W-:-:S07]  /*2c010*/  IMAD.MOV.U32 R15, RZ, RZ, -0x1 ;  /* 0xffffffffff0f7424 */ /* 0x000fce00078e00ff */
[----:B012---:R-:W-:Y:S05]  /*2c020*/  WARPSYNC.COLLECTIVE R15, `(.L_x_1938) ;  /* 0x000000000f0c7348 */ /* 0x007fea0003c00000 */
[----:B------:R-:W-:Y:S02]  /*2c030*/  ELECT P6, UR62, PT ;  /* 0x00000000003e782f */ /* 0x000fe400038c0000 */
[----:B------:R-:W-:Y:S01]  /*2c040*/  MOV R14, UR62 ;  /* 0x0000003e000e7c02 */ /* 0x000fe20008000f00 */
[----:B012---:R-:W-:Y:S10]  /*2c050*/  ENDCOLLECTIVE ;  /* 0x000000000000791b */ /* 0x007ff40003800000 */
.L_x_1938:
[----:B------:R-:W-:Y:S05]  /*2c060*/  BSYNC B0 ;  /* 0x0000000000007941 */ /* 0x000fea0003800000 */
.L_x_1937:
[----:B------:R-:W-:Y:S05]  /*2c070*/  BRA `(.L_x_1939) ;  /* 0xffffffd000c07947 */ /* 0x000fea000383ffff */
.L_x_1774:
[----:B-1----:R1:W2:Y:S02]  /*2c080*/  SYNCS.PHASECHK.TRANS64.TRYWAIT P0, [R6+URZ], R5 ;  /* 0x00000005060075a7 */ /* 0x0022a4000800017f */
[----:B--2---:R-:W-:Y:S05]  /*2c090*/  @!P0 NANOSLEEP.SYNCS 0x989680 ;  /* 0x009896800000895d */ /* 0x004fea0003900000 */
[----:B------:R-:W2:Y:S02]  /*2c0a0*/  @!P0 SYNCS.PHASECHK.TRANS64 P0, [R6+URZ], R5 ;  /* 0x00000005060085a7 */ /* 0x000ea4000800007f */
[----:B--2---:R-:W-:Y:S05]  /*2c0b0*/  @!P0 BRA `(.L_x_1774) ;  /* 0xfffffffc00f08947 */ /* 0x004fea000383ffff */
[----:B------:R-:W-:Y:S05]  /*2c0c0*/  BRA `(.L_x_1940) ;  /* 0xffffffd400047947 */ /* 0x000fea000383ffff */
.L_x_1775:
[----:B--2---:R2:W3:Y:S02]  /*2c0d0*/  SYNCS.PHASECHK.TRANS64.TRYWAIT P0, [R7+URZ], R2 ;  /* 0x00000002070075a7 */ /* 0x0044e4000800017f */
[----:B---3--:R-:W-:Y:S05]  /*2c0e0*/  @!P0 NANOSLEEP.SYNCS 0x989680 ;  /* 0x009896800000895d */ /* 0x008fea0003900000 */
[----:B------:R-:W3:Y:S02]  /*2c0f0*/  @!P0 SYNCS.PHASECHK.TRANS64 P0, [R7+URZ], R2 ;  /* 0x00000002070085a7 */ /* 0x000ee4000800007f */
[----:B---3--:R-:W-:Y:S05]  /*2c100*/  @!P0 BRA `(.L_x_1775) ;  /* 0xfffffffc00f08947 */ /* 0x008fea000383ffff */
[----:B------:R-:W-:Y:S05]  /*2c110*/  BRA `(.L_x_1941) ;  /* 0xffffffd000f87947 */ /* 0x000fea000383ffff */
.L_x_1777:
[----:B---3--:R3:W4:Y:S02]  /*2c120*/  SYNCS.PHASECHK.TRANS64.TRYWAIT P0, [R4+URZ], R5 ;  /* 0x00000005040075a7 */ /* 0x008724000800017f */
[----:B----4-:R-:W-:Y:S05]  /*2c130*/  @!P0 NANOSLEEP.SYNCS 0x989680 ;  /* 0x009896800000895d */ /* 0x010fea0003900000 */
[----:B------:R-:W4:Y:S02]  /*2c140*/  @!P0 SYNCS.PHASECHK.TRANS64 P0, [R4+URZ], R5 ;  /* 0x00000005040085a7 */ /* 0x000f24000800007f */
[----:B----4-:R-:W-:Y:S05]  /*2c150*/  @!P0 BRA `(.L_x_1777) ;  /* 0xfffffffc00f08947 */ /* 0x010fea000383ffff */
[----:B------:R-:W-:Y:S05]  /*2c160*/  BRA `(.L_x_1942) ;  /* 0xffffffd400007947 */ /* 0x000fea000383ffff */
.L_x_1943:
        /* <DEDUP_REMOVED lines=9> */
.L_x_12748:


//--------------------- .text._ZN7cutlass13device_kernelIN5flash11enable_sm90INS1_16FlashAttnFwdSm90INS1_25CollectiveMainloopFwdSm90ILi2EN4cute5tupleIJNS5_1CILi1EEES8_S8_EEENS6_IJNS7_ILi128EEENS7_ILi80EEENS7_ILi256EEEEEELi256ENS_10bfloat16_tEfNS_4arch4Sm90ELb1ELb0ELb1ELb0ELb0ELb0ELb0ELb1ELb1ELb0ELb0ELb0EEENS1_21CollectiveEpilogueFwdINS6_IJSA_SC_SB_EEES9_SE_SG_Li256ELb0ELb0ELb0ELb0EEENS1_30DynamicPersistentTileSchedulerILi256ELi32ELb0ELb0ELb1EEEEEEEEEvNT_6ParamsE --------------------------
	.section	.text._ZN7cutlass13device_kernelIN5flash11enable_sm90INS1_16FlashAttnFwdSm90INS1_25CollectiveMainloopFwdSm90ILi2EN4cute5tupleIJNS5_1CILi1EEES8_S8_EEENS6_IJNS7_ILi128EEENS7_ILi80EEENS7_ILi256EEEEEELi256ENS_10bfloat16_tEfNS_4arch4Sm90ELb1ELb0ELb1ELb0ELb0ELb0ELb0ELb1ELb1ELb0ELb0ELb0EEENS1_21CollectiveEpilogueFwdINS6_IJSA_SC_SB_EEES9_SE_SG_Li256ELb0ELb0ELb0ELb0EEENS1_30DynamicPersistentTileSchedulerILi256ELi32ELb0ELb0ELb1EEEEEEEEEvNT_6ParamsE,"ax",@progbits
	.align	128
.text._ZN7cutlass13device_kernelIN5flash11enable_sm90INS1_16FlashAttnFwdSm90INS1_25CollectiveMainloopFwdSm90ILi2EN4cute5tupleIJNS5_1CILi1EEES8_S8_EEENS6_IJNS7_ILi128EEENS7_ILi80EEENS7_ILi256EEEEEELi256ENS_10bfloat16_tEfNS_4arch4Sm90ELb1ELb0ELb1ELb0ELb0ELb0ELb0ELb1ELb1ELb0ELb0ELb0EEENS1_21CollectiveEpilogueFwdINS6_IJSA_SC_SB_EEES9_SE_SG_Li256ELb0ELb0ELb0ELb0EEENS1_30DynamicPersistentTileSchedulerILi256ELi32ELb0ELb0ELb1EEEEEEEEEvNT_6ParamsE:
        .type           _ZN7cutlass13device_kernelIN5flash11enable_sm90INS1_16FlashAttnFwdSm90INS1_25CollectiveMainloopFwdSm90ILi2EN4cute5tupleIJNS5_1CILi1EEES8_S8_EEENS6_IJNS7_ILi128EEENS7_ILi80EEENS7_ILi256EEEEEELi256ENS_10bfloat16_tEfNS_4arch4Sm90ELb1ELb0ELb1ELb0ELb0ELb0ELb0ELb1ELb1ELb0ELb0ELb0EEENS1_21CollectiveEpilogueFwdINS6_IJSA_SC_SB_EEES9_SE_SG_Li256ELb0ELb0ELb0ELb0EEENS1_30DynamicPersistentTileSchedulerILi256ELi32ELb0ELb0ELb1EEEEEEEEEvNT_6ParamsE,@function
        .size           _ZN7cutlass13device_kernelIN5flash11enable_sm90INS1_16FlashAttnFwdSm90INS1_25CollectiveMainloopFwdSm90ILi2EN4cute5tupleIJNS5_1CILi1EEES8_S8_EEENS6_IJNS7_ILi128EEENS7_ILi80EEENS7_ILi256EEEEEELi256ENS_10bfloat16_tEfNS_4arch4Sm90ELb1ELb0ELb1ELb0ELb0ELb0ELb0ELb1ELb1ELb0ELb0ELb0EEENS1_21CollectiveEpilogueFwdINS6_IJSA_SC_SB_EEES9_SE_SG_Li256ELb0ELb0ELb0ELb0EEENS1_30DynamicPersistentTileSchedulerILi256ELi32ELb0ELb0ELb1EEEEEEEEEvNT_6ParamsE,(.L_x_12749 - _ZN7cutlass13device_kernelIN5flash11enable_sm90INS1_16FlashAttnFwdSm90INS1_25CollectiveMainloopFwdSm90ILi2EN4cute5tupleIJNS5_1CILi1EEES8_S8_EEENS6_IJNS7_ILi128EEENS7_ILi80EEENS7_ILi256EEEEEELi256ENS_10bfloat16_tEfNS_4arch4Sm90ELb1ELb0ELb1ELb0ELb0ELb0ELb0ELb1ELb1ELb0ELb0ELb0EEENS1_21CollectiveEpilogueFwdINS6_IJSA_SC_SB_EEES9_SE_SG_Li256ELb0ELb0ELb0ELb0EEENS1_30DynamicPersistentTileSchedulerILi256ELi32ELb0ELb0ELb1EEEEEEEEEvNT_6ParamsE)
        .other          _ZN7cutlass13device_kernelIN5flash11enable_sm90INS1_16FlashAttnFwdSm90INS1_25CollectiveMainloopFwdSm90ILi2EN4cute5tupleIJNS5_1CILi1EEES8_S8_EEENS6_IJNS7_ILi128EEENS7_ILi80EEENS7_ILi256EEEEEELi256ENS_10bfloat16_tEfNS_4arch4Sm90ELb1ELb0ELb1ELb0ELb0ELb0ELb0ELb1ELb1ELb0ELb0ELb0EEENS1_21CollectiveEpilogueFwdINS6_IJSA_SC_SB_EEES9_SE_SG_Li256ELb0ELb0ELb0ELb0EEENS1_30DynamicPersistentTileSchedulerILi256ELi32ELb0ELb0ELb1EEEEEEEEEvNT_6ParamsE,@"STO_CUDA_ENTRY STV_DEFAULT"
_ZN7cutlass13device_kernelIN5flash11enable_sm90INS1_16FlashAttnFwdSm90INS1_25CollectiveMainloopFwdSm90ILi2EN4cute5tupleIJNS5_1CILi1EEES8_S8_EEENS6_IJNS7_ILi128EEENS7_ILi80EEENS7_ILi256EEEEEELi256ENS_10bfloat16_tEfNS_4arch4Sm90ELb1ELb0ELb1ELb0ELb0ELb0ELb0ELb1ELb1ELb0ELb0ELb0EEENS1_21CollectiveEpilogueFwdINS6_IJSA_SC_SB_EEES9_SE_SG_Li256ELb0ELb0ELb0ELb0EEENS1_30DynamicPersistentTileSchedulerILi256ELi32ELb0ELb0ELb1EEEEEEEEEvNT_6ParamsE:
        /* <DEDUP_REMOVED lines=24> */
.L_x_1945:
[----:B------:R-:W-:Y:S05]  /*0180*/  BSYNC B0 ;  /* 0x0000000000007941 */ /* 0x000fea0003800000 */
.L_x_1944:
        /* <DEDUP_REMOVED lines=37> */
.L_x_1946:
        /* <DEDUP_REMOVED lines=22> */
.L_x_1947:
        /* <DEDUP_REMOVED lines=18> */
.L_x_1948:
        /* <DEDUP_REMOVED lines=22> */
.L_x_1949:
        /* <DEDUP_REMOVED lines=22> */
.L_x_1950:
        /* <DEDUP_REMOVED lines=8> */
.L_x_1952:
        /* <DEDUP_REMOVED lines=14> */
[----:B-1----:R-:W1:Y:S05]  /*0a80*/  S2R R2, SR_TID.X ;  /* 0x0000000000027919 */ /* 0x002e6a0000002100 */
[----:B------:R-:W4:Y:S01]  /*0a90*/  S2UR UR6, SR_SWINHI ;  /* 0x00000000000679c3 */ /* 0x000f220000002f00 */
[----:B---3--:R-:W-:-:S07]  /*0aa0*/  ULEA UR60, UR4, UR60, 0x18 ;  /* 0x0000003c043c7291 */ /* 0x008fce000f8ec03f */
[----:B------:R-:W-:Y:S01]  /*0ab0*/  UMOV UR4, UR60 ;  /* 0x0000003c00047c82 */ /* 0x000fe20008000000 */
[----:B----4-:R-:W-:Y:S01]  /*0ac0*/  UMOV UR5, UR6 ;  /* 0x0000000600057c82 */ /* 0x010fe20008000000 */
[----:B------:R-:W-:Y:S01]  /*0ad0*/  IMAD.U32 R22, RZ, RZ, UR4 ;  /* 0x00000004ff167e24 */ /* 0x000fe2000f8e00ff */
[----:B-1----:R-:W-:Y:S01]  /*0ae0*/  IADD3 R224, R2, -0x80, RZ ;  /* 0xffffff8002e07810 */ /* 0x002fe20007ffe0ff */
[----:B------:R-:W-:Y:S01]  /*0af0*/  IMAD.U32 R23, RZ, RZ, UR5 ;  /* 0x00000005ff177e24 */ /* 0x000fe2000f8e00ff */
[----:B------:R-:W-:Y:S01]  /*0b00*/  UMOV UR4, UR7 ;  /* 0x0000000700047c82 */ /* 0x000fe20008000000 */
[----:B--2---:R-:W-:Y:S02]  /*0b10*/  R2UR UR8, R3 ;  /* 0x00000000030872ca */ /* 0x004fe400000e0000 */
[----:B------:R-:W-:-:S04]  /*0b20*/  SHF.R.S32.HI R3, RZ, 0x1f, R224 ;  /* 0x0000001fff037819 */ /* 0x000fc800000114e0 */
[CC--:B------:R-:W-:Y:S02]  /*0b30*/  LEA.HI R2, R3.reuse, R224.reuse, RZ, 0x4 ;  /* 0x000000e003027211 */ /* 0x0c0fe400078f20ff */
[CC--:B------:R-:W-:Y:S02]  /*0b40*/  LEA.HI R0, R3.reuse, R224.reuse, RZ, 0x7 ;  /* 0x000000e003007211 */ /* 0x0c0fe400078f38ff */
[----:B------:R-:W-:Y:S02]  /*0b50*/  SHF.R.S32.HI R5, RZ, 0x4, R2 ;  /* 0x00000004ff057819 */ /* 0x000fe40000011402 */
[----:B------:R-:W-:Y:S01]  /*0b60*/  LOP3.LUT R7, R0, 0xffffff80, RZ, 0xc0, !PT ;  /* 0xffffff8000077812 */ /* 0x000fe200078ec0ff */
[----:B------:R-:W-:Y:S01]  /*0b70*/  ULOP3.LUT UR5, UR8, 0x1, URZ, 0xfc, !UPT ;  /* 0x0000000108057892 */ /* 0x000fe2000f8efc3f */
[----:B------:R-:W-:Y:S02]  /*0b80*/  LEA.HI R4, R2, R5, RZ, 0x1 ;  /* 0x0000000502047211 */ /* 0x000fe400078f08ff */
[----:B------:R-:W-:Y:S01]  /*0b90*/  LEA.HI R222, R3, R224, RZ, 0x5 ;  /* 0x000000e003de7211 */ /* 0x000fe200078f28ff */
[----:B------:R-:W-:Y:S01]  /*0ba0*/  IMAD.IADD R220, R224, 0x1, -R7 ;  /* 0x00000001e0dc7824 */ /* 0x000fe200078e0a07 */
[----:B------:R-:W-:Y:S01]  /*0bb0*/  LOP3.LUT R4, R4, 0x1ffffffe, RZ, 0xc0, !PT ;  /* 0x1ffffffe04047812 */ /* 0x000fe200078ec0ff */
[----:B------:R-:W-:Y:S01]  /*0bc0*/  IMAD.U32 R223, RZ, RZ, UR5 ;  /* 0x00000005ffdf7e24 */ /* 0x000fe2000f8e00ff */
[----:B------:R-:W-:Y:S01]  /*0bd0*/  SHF.R.S32.HI R222, RZ, 0x5, R222 ;  /* 0x00000005ffde7819 */ /* 0x000fe200000114de */
[----:B------:R-:W-:Y:S01]  /*0be0*/  UMOV UR5, URZ ;  /* 0x0000003f00057c82 */ /* 0x000fe20008000000 */
[----:B------:R-:W-:Y:S01]  /*0bf0*/  SHF.R.S32.HI R7, RZ, 0x1f, R220 ;  /* 0x0000001fff077819 */ /* 0x000fe200000114dc */
[----:B------:R-:W-:Y:S01]  /*0c00*/  IMAD.IADD R4, R5, 0x1, -R4 ;  /* 0x0000000105047824 */ /* 0x000fe200078e0a04 */
[----:B------:R-:W-:Y:S01]  /*0c10*/  LOP3.LUT R5, R2, 0x3fffff0, RZ, 0xc0, !PT ;  /* 0x03fffff002057812 */ /* 0x000fe200078ec0ff */
[----:B------:R-:W-:Y:S01]  /*0c20*/  IMAD.U32 R219, RZ, RZ, UR5 ;  /* 0x00000005ffdb7e24 */ /* 0x000fe2000f8e00ff */
[----:B------:R-:W-:-:S02]  /*0c30*/  LEA.HI R2, R7, R220, RZ, 0x2 ;  /* 0x000000dc07027211 */ /* 0x000fc400078f10ff */
[----:B------:R-:W-:Y:S02]  /*0c40*/  IADD3 R5, R224, -R5, RZ ;  /* 0x80000005e0057210 */ /* 0x000fe40007ffe0ff */
[--C-:B------:R-:W-:Y:S02]  /*0c50*/  SHF.R.S32.HI R6, RZ, 0x2, R2.reuse ;  /* 0x00000002ff067819 */ /* 0x100fe40000011402 */
[----:B------:R-:W-:Y:S01]  /*0c60*/  SHF.R.S32.HI R9, RZ, 0x1f, R2 ;  /* 0x0000001fff097819 */ /* 0x000fe20000011402 */
[----:B------:R-:W-:Y:S01]  /*0c70*/  IMAD R5, R222, 0x10, R5 ;  /* 0x00000010de057824 */ /* 0x000fe200078e0205 */
[----:B------:R-:W-:Y:S02]  /*0c80*/  SHF.R.S32.HI R221, RZ, 0x7, R0 ;  /* 0x00000007ffdd7819 */ /* 0x000fe40000011400 */
[----:B------:R-:W-:Y:S01]  /*0c90*/  LEA.HI R9, R9, R6, RZ, 0x3 ;  /* 0x0000000609097211 */ /* 0x000fe200078f18ff */
[----:B------:R-:W-:Y:S01]  /*0ca0*/  IMAD R5, R5, 0x8, R4 ;  /* 0x0000000805057824 */ /* 0x000fe200078e0204 */
[----:B------:R-:W-:-:S02]  /*0cb0*/  LEA.HI R7, R7, R220, RZ, 0x5 ;  /* 0x000000dc07077211 */ /* 0x000fc400078f28ff */
[----:B------:R-:W-:Y:S02]  /*0cc0*/  LOP3.LUT R9, R9, 0xfffffff8, RZ, 0xc0, !PT ;  /* 0xfffffff809097812 */ /* 0x000fe400078ec0ff */
[----:B------:R-:W-:Y:S02]  /*0cd0*/  LEA.HI R0, R0, R221, RZ, 0x1 ;  /* 0x000000dd00007211 */ /* 0x000fe400078f08ff */
[----:B------:R-:W-:Y:S02]  /*0ce0*/  IADD3 R6, R6, -R9, RZ ;  /* 0x8000000906067210 */ /* 0x000fe40007ffe0ff */
[----:B------:R-:W-:Y:S02]  /*0cf0*/  SHF.R.S32.HI R7, RZ, 0x5, R7 ;  /* 0x00000005ff077819 */ /* 0x000fe40000011407 */
[----:B------:R-:W-:Y:S02]  /*0d00*/  LOP3.LUT R0, R0, 0x3fffffe, RZ, 0xc0, !PT ;  /* 0x03fffffe00007812 */ /* 0x000fe400078ec0ff */
[----:B------:R-:W-:Y:S01]  /*0d10*/  SHF.L.U32 R5, R5, 0x3, RZ ;  /* 0x0000000305057819 */ /* 0x000fe200000006ff */
[----:B------:R-:W-:Y:S01]  /*0d20*/  IMAD R7, R7, 0x10, R6 ;  /* 0x0000001007077824 */ /* 0x000fe200078e0206 */
[----:B------:R-:W-:Y:S01]  /*0d30*/  LEA.HI R3, R3, R224, RZ, 0x3 ;  /* 0x000000e003037211 */ /* 0x000fe200078f18ff */
[----:B------:R-:W-:Y:S01]  /*0d40*/  IMAD.IADD R0, R221, 0x1, -R0 ;  /* 0x00000001dd007824 */ /* 0x000fe200078e0a00 */
[----:B------:R-:W-:Y:S01]  /*0d50*/  MOV R16, UR5 ;  /* 0x0000000500107c02 */ /* 0x000fe20008000f00 */
[----:B------:R-:W-:Y:S01]  /*0d60*/  IMAD.WIDE R22, R5, 0x2, R22 ;  /* 0x0000000205167825 */ /* 0x000fe200078e0216 */
[----:B------:R-:W-:-:S02]  /*0d70*/  LOP3.LUT R5, R3, 0x1ffffff8, RZ, 0xc0, !PT ;  /* 0x1ffffff803057812 */ /* 0x000fc400078ec0ff */
[----:B------:R-:W-:Y:S02]  /*0d80*/  LEA R215, R0, R7, 0x6 ;  /* 0x0000000700d77211 */ /* 0x000fe400078e30ff */
[----:B------:R-:W-:Y:S01]  /*0d90*/  LOP3.LUT R7, R2, 0x7ffffffc, RZ, 0xc0, !PT ;  /* 0x7ffffffc02077812 */ /* 0x000fe200078ec0ff */
[----:B------:R-:W-:Y:S01]  /*0da0*/  IMAD.IADD R5, R224, 0x1, -R5 ;  /* 0x00000001e0057824 */ /* 0x000fe200078e0a05 */
[----:B------:R-:W-:-:S03]  /*0db0*/  SHF.R.S32.HI R216, RZ, 0x3, R3 ;  /* 0x00000003ffd87819 */ /* 0x000fc60000011403 */
[----:B------:R-:W-:Y:S01]  /*0dc0*/  IMAD.IADD R214, R220, 0x1, -R7 ;  /* 0x00000001dcd67824 */ /* 0x000fe200078e0a07 */
[----:B------:R-:W-:-:S07]  /*0dd0*/  SHF.L.U32 R212, R5, 0x3, RZ ;  /* 0x0000000305d47819 */ /* 0x000fce00000006ff */
.L_x_1999:
        /* <DEDUP_REMOVED lines=21> */
.L_x_1953:
        /* <DEDUP_REMOVED lines=8> */
.L_x_1954:
[----:B------:R-:W-:Y:S01]  /*0fb0*/  R2UR UR5, R218 ;  /* 0x00000000da0572ca */ /* 0x000fe200000e0000 */
[----:B------:R-:W-:Y:S01]  /*0fc0*/  ULDC.64 UR10, c[0x0][0x3f8] ;  /* 0x0000fe00000a7ab9 */ /* 0x000fe20000000a00 */
[----:B------:R-:W-:Y:S01]  /*0fd0*/  UIADD3 UR9, UR7, -UR4, URZ ;  /* 0x8000000407097290 */ /* 0x000fe2000fffe03f */
[----:B------:R-:W-:Y:S01]  /*0fe0*/  PLOP3.LUT P0, PT, PT, PT, PT, 0x80, 0x0 ;  /* 0x000000000000781c */ /* 0x000fe20003f0f070 */
[----:B------:R-:W-:Y:S01]  /*0ff0*/  UISETP.NE.U32.AND UP0, UPT, UR10, URZ, UPT ;  /* 0x0000003f0a00728c */ /* 0x000fe2000bf05070 */
[----:B------:R-:W-:Y:S01]  /*1000*/  CS2R R2, SRZ ;  /* 0x0000000000027805 */ /* 0x000fe2000001ff00 */
[----:B------:R-:W-:Y:S01]  /*1010*/  ULDC UR41, c[0x0][0x404] ;  /* 0x0001010000297ab9 */ /* 0x000fe20000000800 */
[----:B------:R-:W-:Y:S01]  /*1020*/  ULDC UR6, c[0x0][0x2e0] ;  /* 0x0000b80000067ab9 */ /* 0x000fe20000000800 */
[----:B------:R-:W-:Y:S01]  /*1030*/  UISETP.NE.AND.EX UP0, UPT, UR11, URZ, UPT, UP0 ;  /* 0x0000003f0b00728c */ /* 0x000fe2000bf05300 */
[----:B------:R-:W-:Y:S01]  /*1040*/  MOV R0, RZ ;  /* 0x000000ff00007202 */ /* 0x000fe20000000f00 */
[----:B------:R-:W-:Y:S01]  /*1050*/  ULDC UR7, c[0x0][0x288] ;  /* 0x0000a20000077ab9 */ /* 0x000fe20000000800 */
[----:B------:R-:W-:Y:S01]  /*1060*/  ULDC UR43, c[0x0][0xdb8] ;  /* 0x00036e00002b7ab9 */ /* 0x000fe20000000800 */
[----:B------:R-:W-:Y:S01]  /*1070*/  USEL UR41, UR41, 0x1, UP0 ;  /* 0x0000000129297887 */ /* 0x000fe20008000000 */
[----:B------:R-:W-:Y:S01]  /*1080*/  CS2R R150, SRZ ;  /* 0x0000000000967805 */ /* 0x000fe2000001ff00 */
[----:B------:R-:W-:Y:S01]  /*1090*/  ULOP3.LUT UR4, URZ, UR5, URZ, 0x33, !UPT ;  /* 0x000000053f047292 */ /* 0x000fe2000f8e333f */
[----:B------:R-:W-:Y:S01]  /*10a0*/  CS2R R148, SRZ ;  /* 0x0000000000947805 */ /* 0x000fe2000001ff00 */
[----:B------:R-:W-:Y:S01]  /*10b0*/  UIMAD UR41, UR41, UR6, URZ ;  /* 0x00000006292972a4 */ /* 0x000fe2000f8e023f */
[----:B------:R-:W-:Y:S01]  /*10c0*/  CS2R R146, SRZ ;  /* 0x0000000000927805 */ /* 0x000fe2000001ff00 */
[----:B------:R-:W-:Y:S01]  /*10d0*/  ULDC UR5, c[0x0][0xdac] ;  /* 0x00036b0000057ab9 */ /* 0x000fe20000000800 */
[----:B------:R-:W-:Y:S01]  /*10e0*/  UISETP.NE.AND UP1, UPT, UR43, 0x1, UPT ;  /* 0x000000012b00788c */ /* 0x000fe2000bf25270 */
[----:B------:R-:W-:Y:S01]  /*10f0*/  CS2R R144, SRZ ;  /* 0x0000000000907805 */ /* 0x000fe2000001ff00 */
[----:B------:R-:W-:Y:S01]  /*1100*/  UIADD3 UR4, UR4, UR5, URZ ;  /* 0x0000000504047290 */ /* 0x000fe2000fffe03f */
[----:B------:R-:W-:Y:S01]  /*1110*/  CS2R R142, SRZ ;  /* 0x00000000008e7805 */ /* 0x000fe2000001ff00 */
[----:B------:R-:W-:Y:S01]  /*1120*/  ULDC UR10, c[0x0][0xdc4] ;  /* 0x00037100000a7ab9 */ /* 0x000fe20000000800 */
[----:B------:R-:W-:Y:S01]  /*1130*/  CS2R R140, SRZ ;  /* 0x00000000008c7805 */ /* 0x000fe2000001ff00 */
[----:B------:R-:W-:Y:S01]  /*1140*/  USHF.L.U32 UR42, UR4, 0x7, URZ ;  /* 0x00000007042a7899 */ /* 0x000fe2000800063f */
[----:B------:R-:W-:Y:S01]  /*1150*/  CS2R R138, SRZ ;  /* 0x00000000008a7805 */ /* 0x000fe2000001ff00 */
[----:B------:R-:W-:Y:S01]  /*1160*/  UIADD3 UR4, UR41, 0x4f, URZ ;  /* 0x0000004f29047890 */ /* 0x000fe2000fffe03f */
[----:B------:R-:W-:Y:S01]  /*1170*/  CS2R R136, SRZ ;  /* 0x0000000000887805 */ /* 0x000fe2000001ff00 */
[----:B------:R-:W-:Y:S01]  /*1180*/  UIADD3 UR5, UR42, 0xcf, -UR7 ;  /* 0x000000cf2a057890 */ /* 0x000fe2000fffe807 */
[----:B------:R-:W-:Y:S01]  /*1190*/  CS2R R134, SRZ ;  /* 0x0000000000867805 */ /* 0x000fe2000001ff00 */
[----:B------:R-:W-:Y:S01]  /*11a0*/  UIMAD UR9, UR8, UR10, UR9 ;  /* 0x0000000a080972a4 */ /* 0x000fe2000f8e0209 */
[----:B------:R-:W-:Y:S01]  /*11b0*/  CS2R R132, SRZ ;  /* 0x0000000000847805 */ /* 0x000fe2000001ff00 */
[----:B------:R-:W-:Y:S01]  /*11c0*/  UIADD3 UR6, UR41, UR5, URZ ;  /* 0x0000000529067290 */ /* 0x000fe2000fffe03f */
[----:B------:R-:W-:Y:S01]  /*11d0*/  CS2R R130, SRZ ;  /* 0x0000000000827805 */ /* 0x000fe2000001ff00 */
[----:B------:R-:W-:Y:S01]  /*11e0*/  UIMAD.WIDE UR4, UR4, 0x66666667, URZ ;  /* 0x66666667040478a5 */ /* 0x000fe2000f8e023f */
[----:B------:R-:W-:Y:S01]  /*11f0*/  CS2R R128, SRZ ;  /* 0x0000000000807805 */ /* 0x000fe2000001ff00 */
[----:B------:R-:W-:Y:S01]  /*1200*/  UIMAD.WIDE UR6, UR6, 0x66666667, URZ ;  /* 0x66666667060678a5 */ /* 0x000fe2000f8e023f */
[----:B------:R-:W-:Y:S01]  /*1210*/  CS2R R126, SRZ ;  /* 0x00000000007e7805 */ /* 0x000fe2000001ff00 */
[----:B------:R-:W-:Y:S01]  /*1220*/  USHF.R.U32.HI UR4, URZ, 0x1f, UR5 ;  /* 0x0000001f3f047899 */ /* 0x000fe20008011605 */
[----:B------:R-:W-:Y:S01]  /*1230*/  CS2R R124, SRZ ;  /* 0x00000000007c7805 */ /* 0x000fe2000001ff00 */
[----:B------:R-:W-:Y:S01]  /*1240*/  USHF.R.U32.HI UR6, URZ, 0x1f, UR7 ;  /* 0x0000001f3f067899 */ /* 0x000fe20008011607 */
[----:B------:R-:W-:Y:S01]  /*1250*/  CS2R R122, SRZ ;  /* 0x00000000007a7805 */ /* 0x000fe2000001ff00 */
[----:B------:R-:W-:Y:S01]  /*1260*/  ULEA.HI.SX32 UR47, UR5, UR4, 0x1b ;  /* 0x00000004052f7291 */ /* 0x000fe2000f8fda3f */
[----:B------:R-:W-:Y:S01]  /*1270*/  CS2R R120, SRZ ;  /* 0x0000000000787805 */ /* 0x000fe2000001ff00 */
[----:B------:R-:W-:Y:S01]  /*1280*/  ULEA.HI.SX32 UR6, UR7, UR6, 0x1b ;  /* 0x0000000607067291 */ /* 0x000fe2000f8fda3f */
[----:B------:R-:W-:Y:S01]  /*1290*/  CS2R R118, SRZ ;  /* 0x0000000000767805 */ /* 0x000fe2000001ff00 */
[----:B------:R-:W-:Y:S01]  /*12a0*/  @UP1 ULDC UR8, c[0x0][0xdbc] ;  /* 0x00036f0000081ab9 */ /* 0x000fe20000000800 */
[----:B------:R-:W-:Y:S01]  /*12b0*/  @UP1 ULDC UR7, c[0x0][0xdc0] ;  /* 0x0003700000071ab9 */ /* 0x000fe20000000800 */
[----:B------:R-:W-:Y:S01]  /*12c0*/  UISETP.LT.AND UP0, UPT, UR47, UR6, UPT ;  /* 0x000000062f00728c */ /* 0x000fe2000bf01270 */
[----:B------:R-:W-:Y:S01]  /*12d0*/  CS2R R116, SRZ ;  /* 0x0000000000747805 */ /* 0x000fe2000001ff00 */
[----:B------:R-:W-:Y:S01]  /*12e0*/  UIMAD.WIDE.U32 UR4, UR9, UR8, URZ ;  /* 0x00000008090472a5 */ /* 0x000fe2000f8e003f */
[----:B------:R-:W-:Y:S01]  /*12f0*/  CS2R R114, SRZ ;  /* 0x0000000000727805 */ /* 0x000fe2000001ff00 */
[----:B------:R-:W-:Y:S01]  /*1300*/  USEL UR47, UR47, UR6, UP0 ;  /* 0x000000062f2f7287 */ /* 0x000fe20008000000 */
[----:B------:R-:W-:Y:S01]  /*1310*/  CS2R R112, SRZ ;  /* 0x0000000000707805 */ /* 0x000fe2000001ff00 */
[----:B------:R-:W-:Y:S01]  /*1320*/  UMOV UR44, UR9 ;  /* 0x00000009002c7c82 */ /* 0x000fe20008000000 */
[----:B------:R-:W-:Y:S01]  /*1330*/  @UP1 USHF.R.U32.HI UR44, URZ, UR7, UR5 ;  /* 0x000000073f2c1299 */ /* 0x000fe20008011605 */
[----:B------:R-:W-:Y:S01]  /*1340*/  CS2R R110, SRZ ;  /* 0x00000000006e7805 */ /* 0x000fe2000001ff00 */
[----:B------:R-:W-:Y:S01]  /*1350*/  UISETP.GE.AND UP0, UPT, UR47, 0x1, UPT ;  /* 0x000000012f00788c */ /* 0x000fe2000bf06270 */
[----:B------:R-:W-:Y:S01]  /*1360*/  CS2R R108, SRZ ;  /* 0x00000000006c7805 */ /* 0x000fe2000001ff00 */
[----:B------:R-:W-:Y:S01]  /*1370*/  UIADD3 UR4, -UR44, URZ, URZ ;  /* 0x0000003f2c047290 */ /* 0x000fe2000fffe13f */
[----:B------:R-:W-:-:S02]  /*1380*/  CS2R R106, SRZ ;  /* 0x00000000006a7805 */ /* 0x000fc4000001ff00 */
[----:B------:R-:W-:Y:S01]  /*1390*/  CS2R R104, SRZ ;  /* 0x0000000000687805 */ /* 0x000fe2000001ff00 */
[----:B------:R-:W-:Y:S01]  /*13a0*/  IMAD.MOV.U32 R102, RZ, RZ, RZ ;  /* 0x000000ffff667224 */ /* 0x000fe200078e00ff */
[----:B------:R-:W-:Y:S01]  /*13b0*/  PLOP3.LUT P1, PT, PT, PT, UP0, 0x80, 0x0 ;  /* 0x000000000000781c */ /* 0x000fe20003f2f008 */
[----:B------:R-:W-:Y:S01]  /*13c0*/  UIMAD UR43, UR43, UR4, UR9 ;  /* 0x000000042b2b72a4 */ /* 0x000fe2000f8e0209 */
        /* <DEDUP_REMOVED lines=39> */
[----:B------:R-:W-:Y:S01]  /*1640*/  MOV R4, RZ ;  /* 0x000000ff00047202 */ /* 0x000fe20000000f00 */
        /* <DEDUP_REMOVED lines=29> */
.L_x_1956:
[----:B------:R-:W-:Y:S02]  /*1820*/  R2UR UR6, R219 ;  /* 0x00000000db0672ca */ /* 0x000fe400000e0000 */
[----:B------:R-:W-:-:S11]  /*1830*/  R2UR UR5, R223 ;  /* 0x00000000df0572ca */ /* 0x000fd600000e0000 */
[----:B------:R-:W-:Y:S02]  /*1840*/  ULEA.HI UR4, UR6, UR6, URZ, 0x1 ;  /* 0x0000000606047291 */ /* 0x000fe4000f8f083f */
[----:B------:R-:W-:Y:S02]  /*1850*/  IMAD.U32 R2, RZ, RZ, UR5 ;  /* 0x00000005ff027e24 */ /* 0x000fe4000f8e00ff */
[----:B------:R-:W-:-:S03]  /*1860*/  ULOP3.LUT UR4, UR4, 0xfffffffe, URZ, 0xc0, !UPT ;  /* 0xfffffffe04047892 */ /* 0x000fc6000f8ec03f */
[----:B------:R-:W-:Y:S01]  /*1870*/  ISETP.NE.AND P0, PT, R2, 0x3, PT ;  /* 0x000000030200780c */ /* 0x000fe20003f05270 */
[----:B------:R-:W-:-:S06]  /*1880*/  UIADD3 UR4, UR6, -UR4, URZ ;  /* 0x8000000406047290 */ /* 0x000fcc000fffe03f */
[----:B------:R-:W-:-:S05]  /*1890*/  IMAD.U32 R0, RZ, RZ, UR4 ;  /* 0x00000004ff007e24 */ /* 0x000fca000f8e00ff */
[----:B------:R-:W-:-:S04]  /*18a0*/  SHF.L.U32 R0, R0, 0x1f, RZ ;  /* 0x0000001f00007819 */ /* 0x000fc800000006ff */
[----:B------:R-:W1:Y:S02]  /*18b0*/  SYNCS.PHASECHK.TRANS64.TRYWAIT P1, [UR60+0x38800], R0 ;  /* 0x03880000ff0075a7 */ /* 0x000e64000802017c */
[----:B-1----:R-:W-:Y:S05]  /*18c0*/  @!P1 BRA `(.L_x_1957) ;  /* 0x0000012c00349947 */ /* 0x002fea0003800000 */
.L_x_2058:
[----:B------:R-:W-:Y:S05]  /*18d0*/  @!P0 BRA `(.L_x_1958) ;  /* 0x0000000000048947 */ /* 0x000fea0003800000 */
[----:B------:R-:W-:Y:S01]  /*18e0*/  BPT.TRAP 0x1 ;  /* 0x000000040000795c */ /* 0x000fe20000300000 */
.L_x_1958:
[----:B------:R-:W-:Y:S02]  /*18f0*/  R2UR UR4, R16 ;  /* 0x00000000100472ca */ /* 0x000fe400000e0000 */
[----:B-1----:R-:W-:-:S04]  /*1900*/  MOV R0, UR46 ;  /* 0x0000002e00007c02 */ /* 0x002fc80008000f00 */
[----:B------:R-:W-:-:S07]  /*1910*/  LEA R0, R0, UR60, 0x3 ;  /* 0x0000003c00007c11 */ /* 0x000fce000f8e18ff */
[----:B------:R-:W-:-:S05]  /*1920*/  IMAD.U32 R3, RZ, RZ, UR4 ;  /* 0x00000004ff037e24 */ /* 0x000fca000f8e00ff */
[----:B------:R-:W-:-:S04]  /*1930*/  SHF.L.U32 R3, R3, 0x1f, RZ ;  /* 0x0000001f03037819 */ /* 0x000fc800000006ff */
[----:B------:R1:W2:Y:S01]  /*1940*/  SYNCS.PHASECHK.TRANS64.TRYWAIT P2, [R0+URZ+0x38830], R3 ;  /* 0x03883003000075a7 */ /* 0x0002a2000804017f */
[----:B------:R-:W-:Y:S05]  /*1950*/  @!P0 BRA `(.L_x_1959) ;  /* 0x0000000000048947 */ /* 0x000fea0003800000 */
[----:B------:R-:W-:Y:S01]  /*1960*/  BPT.TRAP 0x1 ;  /* 0x000000040000795c */ /* 0x000fe20000300000 */
.L_x_1959:
[----:B------:R-:W3:Y:S01]  /*1970*/  S2R R2, SR_TID.X ;  /* 0x0000000000027919 */ /* 0x000ee20000002100 */
[----:B------:R-:W-:Y:S01]  /*1980*/  IMAD.MOV.U32 R151, RZ, RZ, RZ ;  /* 0x000000ffff977224 */ /* 0x000fe200078e00ff */
[----:B---3--:R-:W-:Y:S01]  /*1990*/  LOP3.LUT P1, RZ, R2, 0x7f, RZ, 0xc0, !PT ;  /* 0x0000007f02ff7812 */ /* 0x008fe2000782c0ff */
[----:B--2---:R-:W-:-:S12]  /*19a0*/  @P2 BRA `(.L_x_1960) ;  /* 0x0000000000082947 */ /* 0x004fd80003800000 */
[----:B------:R-:W2:Y:S02]  /*19b0*/  SYNCS.PHASECHK.TRANS64.TRYWAIT P2, [R0+URZ+0x38830], R3 ;  /* 0x03883003000075a7 */ /* 0x000ea4000804017f */
[----:B--2---:R-:W-:Y:S05]  /*19c0*/  @!P2 BRA `(.L_x_1961) ;  /* 0x0000012c000ca947 */ /* 0x004fea0003800000 */
.L_x_1960:
[----:B------:R-:W-:Y:S05]  /*19d0*/  WARPSYNC.ALL ;  /* 0x0000000000007948 */ /* 0x000fea0003800000 */
[----:B------:R-:W-:Y:S01]  /*19e0*/  UIADD3 UR4, UR60, 0x24400, URZ ;  /* 0x000244003c047890 */ /* 0x000fe2000fffe03f */
[----:B------:R-:W-:Y:S01]  /*19f0*/  WARPGROUP.ARRIVE ;  /* 0x00000000000079c5 */ /* 0x000fe20000000000 */
[----:B------:R-:W-:Y:S01]  /*1a00*/  ULOP3.LUT UR5, UR36, 0x10000, URZ, 0xfc, !UPT ;  /* 0x0001000024057892 */ /* 0x000fe2000f8efc3f */
[----:B------:R-:W-:Y:S01]  /*1a10*/  MOV R2, UR43 ;  /* 0x0000002b00027c02 */ /* 0x000fe20008000f00 */
[----:B------:R-:W-:Y:S01]  /*1a20*/  USHF.R.U32.HI UR4, URZ, 0x4, UR4 ;  /* 0x000000043f047899 */ /* 0x000fe20008011604 */
[----:B-12---:R-:W-:Y:S01]  /*1a30*/  MOV R3, UR42 ;  /* 0x0000002a00037c02 */ /* 0x006fe20008000f00 */
[----:B------:R-:W-:Y:S01]  /*1a40*/  UMOV UR9, 0x40000040 ;  /* 0x4000004000097882 */ /* 0x000fe20000000000 */
[----:B------:R-:W-:Y:S01]  /*1a50*/  UMOV UR11, 0x40000040 ;  /* 0x40000040000b7882 */ /* 0x000fe20000000000 */
[----:B------:R-:W-:Y:S01]  /*1a60*/  ULOP3.LUT UR4, UR4, 0x3fff, URZ, 0xc0, !UPT ;  /* 0x00003fff04047892 */ /* 0x000fe2000f8ec03f */
[----:B------:R-:W-:Y:S01]  /*1a70*/  IMAD.U32 R19, RZ, RZ, UR9 ;  /* 0x00000009ff137e24 */ /* 0x000fe2000f8e00ff */
[----:B------:R-:W-:Y:S01]  /*1a80*/  UMOV UR8, UR5 ;  /* 0x0000000500087c82 */ /* 0x000fe20008000000 */
[----:B------:R-:W-:Y:S01]  /*1a90*/  UMOV UR21, UR9 ;  /* 0x0000000900157c82 */ /* 0x000fe20008000000 */
[----:B------:R-:W-:Y:S01]  /*1aa0*/  ULOP3.LUT UR40, UR4, 0x10000, URZ, 0xfc, !UPT ;  /* 0x0001000004287892 */ /* 0x000fe2000f8efc3f */
[----:B------:R-:W-:Y:S01]  /*1ab0*/  MOV R18, UR8 ;  /* 0x0000000800127c02 */ /* 0x000fe20008000f00 */
[----:B------:R-:W-:Y:S01]  /*1ac0*/  UMOV UR20, UR8 ;  /* 0x0000000800147c82 */ /* 0x000fe20008000000 */
[----:B------:R-:W-:Y:S01]  /*1ad0*/  UMOV UR13, UR21 ;  /* 0x00000015000d7c82 */ /* 0x000fe20008000000 */
[----:B------:R-:W-:Y:S01]  /*1ae0*/  UIMAD UR4, UR46, 0xa00, UR40 ;  /* 0x00000a002e0478a4 */ /* 0x000fe2000f8e0228 */
[----:B------:R-:W-:Y:S01]  /*1af0*/  MOV R4, UR41 ;  /* 0x0000002900047c02 */ /* 0x000fe20008000f00 */
[----:B------:R-:W-:Y:S01]  /*1b00*/  UMOV UR12, UR20 ;  /* 0x00000014000c7c82 */ /* 0x000fe20008000000 */
[----:B------:R-:W-:Y:S01]  /*1b10*/  UMOV UR15, 0x40000040 ;  /* 0x40000040000f7882 */ /* 0x000fe20000000000 */
[----:B------:R-:W-:Y:S01]  /*1b20*/  UIADD3 UR14, UR4, 0x100, URZ ;  /* 0x00000100040e7890 */ /* 0x000fe2000fffe03f */
[----:B------:R-:W-:Y:S01]  /*1b30*/  MOV R5, UR40 ;  /* 0x0000002800057c02 */ /* 0x000fe20008000f00 */
[----:B------:R-:W-:Y:S01]  /*1b40*/  UIADD3 UR18, UR4, 0x180, URZ ;  /* 0x0000018004127890 */ /* 0x000fe2000fffe03f */
[----:B------:R-:W-:Y:S01]  /*1b50*/  @!P1 IADD3 R0, R0, 0x38840, RZ ;  /* 0x0003884000009810 */ /* 0x000fe20007ffe0ff */
[----:B------:R-:W-:Y:S01]  /*1b60*/  UMOV UR10, UR4 ;  /* 0x00000004000a7c82 */ /* 0x000fe20008000000 */
[----:B------:R-:W-:Y:S01]  /*1b70*/  UMOV UR16, UR20 ;  /* 0x0000001400107c82 */ /* 0x000fe20008000000 */
[----:B------:R-:W-:Y:S01]  /*1b80*/  HGMMA.64x16x16.F32.BF16 R56, gdesc[UR8], RZ, !UPT, gsb0 ;  /* 0x00200000083879f0 */ /* 0x000fe2000c0018ff */
[----:B------:R-:W-:Y:S01]  /*1b90*/  UIADD3 UR10, UR4, 0x80, URZ ;  /* 0x00000080040a7890 */ /* 0x000fe2000fffe03f */
[----:B------:R-:W-:Y:S01]  /*1ba0*/  @!P1 PRMT R0, RZ, 0x654, R0 ;  /* 0x00000654ff009816 */ /* 0x000fe20000000000 */
[----:B------:R-:W-:Y:S01]  /*1bb0*/  UMOV UR8, UR20 ;  /* 0x0000001400087c82 */ /* 0x000fe20008000000 */
[----:B------:R-:W-:Y:S01]  /*1bc0*/  UMOV UR9, UR21 ;  /* 0x0000001500097c82 */ /* 0x000fe20008000000 */
[----:B------:R-:W-:Y:S01]  /*1bd0*/  UMOV UR11, 0x40000040 ;  /* 0x40000040000b7882 */ /* 0x000fe20000000000 */
[----:B------:R-:W-:Y:S01]  /*1be0*/  UMOV UR17, UR21 ;  /* 0x0000001500117c82 */ /* 0x000fe20008000000 */
[----:B------:R-:W-:Y:S01]  /*1bf0*/  UMOV UR19, 0x40000040 ;  /* 0x4000004000137882 */ /* 0x000fe20000000000 */
        /* <DEDUP_REMOVED lines=101> */
[----:B------:R-:W-:Y:S01]  /*2250*/  IMAD.MOV.U32 R77, RZ, RZ, R151 ;  /* 0x000000ffff4d7224 */ /* 0x000fe200078e0097 */
[----:B------:R-:W-:Y:S01]  /*2260*/  MOV R72, R151 ;  /* 0x0000009700487202 */ /* 0x000fe20000000f00 */
        /* <DEDUP_REMOVED lines=16> */
[----:B------:R-:W-:Y:S01]  /*2370*/  UIADD3 UR6, UR5, 0x4, URZ ;  /* 0x0000000405067890 */ /* 0x000fe2000fffe03f */
[--C-:B------:R-:W-:Y:S01]  /*2380*/  IMAD.MOV.U32 R69, RZ, RZ, R151.reuse ;  /* 0x000000ffff457224 */ /* 0x100fe200078e0097 */
[----:B------:R-:W-:Y:S01]  /*2390*/  UIADD3 UR7, UR4, 0x4, URZ ;  /* 0x0000000404077890 */ /* 0x000fe2000fffe03f */
[--C-:B------:R-:W-:Y:S01]  /*23a0*/  IMAD.MOV.U32 R67, RZ, RZ, R151.reuse ;  /* 0x000000ffff437224 */ /* 0x100fe200078e0097 */
[----:B------:R-:W-:Y:S01]  /*23b0*/  MOV R66, R151 ;  /* 0x0000009700427202 */ /* 0x000fe20000000f00 */
[----:B------:R-:W-:Y:S01]  /*23c0*/  IMAD.MOV.U32 R65, RZ, RZ, R151 ;  /* 0x000000ffff417224 */ /* 0x000fe200078e0097 */
        /* <DEDUP_REMOVED lines=205> */
[----:B------:R-:W-:Y:S01]  /*30a0*/  ULDC UR11, c[0x0][0x288] ;  /* 0x0000a200000b7ab9 */ /* 0x000fe20000000800 */
        /* <DEDUP_REMOVED lines=260> */
[----:B------:R-:W-:Y:S02]  /*40f0*/  R2UR UR42, R3 ;  /* 0x00000000032a72ca */ /* 0x000fe400000e0000 */
[----:B------:R-:W-:Y:S02]  /*4100*/  R2UR UR40, R5 ;  /* 0x00000000052872ca */ /* 0x000fe400000e0000 */
[----:B------:R-:W-:-:S09]  /*4110*/  R2UR UR43, R2 ;  /* 0x00000000022b72ca */ /* 0x000fd200000e0000 */
        /* <DEDUP_REMOVED lines=11> */
[----:B------:R-:W-:Y:S01]  /*41d0*/  UIMAD UR5, UR47, -0x50, UR41 ;  /* 0xffffffb02f0578a4 */ /* 0x000fe2000f8e0229 */
[----:B------:R-:W-:Y:S01]  /*41e0*/  IMAD.U32 R7, RZ, RZ, UR57 ;  /* 0x00000039ff077e24 */ /* 0x000fe2000f8e00ff */
[----:B------:R-:W-:Y:S01]  /*41f0*/  UMOV UR7, 0x40000040 ;  /* 0x4000004000077882 */ /* 0x000fe20000000000 */
[----:B------:R-:W-:-:S02]  /*4200*/  UIADD3 UR47, UR47, -0x2, URZ ;  /* 0xfffffffe2f2f7890 */ /* 0x000fc4000fffe03f */
[----:B------:R-:W-:Y:S02]  /*4210*/  UIADD3 UR15, -UR11, 0x51, UR5 ;  /* 0x000000510b0f7890 */ /* 0x000fe4000fffe105 */
[----:B------:R-:W-:-:S03]  /*4220*/  UIADD3 UR14, UR5, 0x50, URZ ;  /* 0x00000050050e7890 */ /* 0x000fc6000fffe03f */
[----:B------:R-:W-:Y:S01]  /*4230*/  UMOV UR5, UR19 ;  /* 0x0000001300057c82 */ /* 0x000fe20008000000 */
[----:B------:R-:W-:Y:S02]  /*4240*/  MOV R3, UR15 ;  /* 0x0000000f00037c02 */ /* 0x000fe40008000f00 */
[----:B------:R-:W-:-:S03]  /*4250*/  IMAD.U32 R5, RZ, RZ, UR14 ;  /* 0x0000000eff057e24 */ /* 0x000fc6000f8e00ff */
[C---:B------:R-:W-:Y:S02]  /*4260*/  IMAD R3, R214.reuse, -0x2, R3 ;  /* 0xfffffffed6037824 */ /* 0x040fe400078e0203 */
[----:B------:R-:W-:-:S03]  /*4270*/  IMAD R2, R214, -0x2, R5 ;  /* 0xfffffffed6027824 */ /* 0x000fc600078e0205 */
[----:B------:R-:W-:-:S04]  /*4280*/  IADD3 R5, R3, 0x8, R4 ;  /* 0x0000000803057810 */ /* 0x000fc80007ffe004 */
[----:B------:R-:W-:Y:S02]  /*4290*/  VIMNMX R5, R2, R5, PT ;  /* 0x0000000502057248 */ /* 0x000fe40003fe0100 */
[----:B------:R-:W-:Y:S02]  /*42a0*/  VIADDMNMX R2, R4, R3, R2, PT ;  /* 0x0000000304027246 */ /* 0x000fe40003800102 */
[C---:B------:R-:W-:Y:S02]  /*42b0*/  ISETP.GT.AND P2, PT, R5.reuse, RZ, PT ;  /* 0x000000ff0500720c */ /* 0x040fe40003f44270 */
[C---:B------:R-:W-:Y:S02]  /*42c0*/  ISETP.GT.AND P3, PT, R5.reuse, 0x1, PT ;  /* 0x000000010500780c */ /* 0x040fe40003f64270 */
[----:B------:R-:W-:Y:S02]  /*42d0*/  ISETP.GT.AND P4, PT, R5, 0x8, PT ;  /* 0x000000080500780c */ /* 0x000fe40003f84270 */
[----:B------:R-:W-:Y:S01]  /*42e0*/  ISETP.GT.AND P5, PT, R2, 0x9, PT ;  /* 0x000000090200780c */ /* 0x000fe20003fa4270 */
        /* <DEDUP_REMOVED lines=35> */
[----:B------:R-:W-:-:S05]  /*4520*/  ISETP.GT.AND P2, PT, R5, 0x9, PT ;  /* 0x000000090500780c */ /* 0x000fca0003f44270 */
[----:B------:R-:W1:Y:S01]  /*4530*/  MUFU.TANH R63, R63 ;  /* 0x0000003f003f7308 */ /* 0x000e620000002400 */
[----:B--2---:R-:W-:Y:S02]  /*4540*/  FSEL R59, R59, -INF , P3 ;  /* 0xff8000003b3b7808 */ /* 0x004fe40001800000 */
[----:B------:R-:W-:Y:S02]  /*4550*/  ISETP.GT.AND P3, PT, R5, 0x10, PT ;  /* 0x000000100500780c */ /* 0x000fe40003f64270 */
[----:B------:R-:W-:-:S03]  /*4560*/  FMNMX.FTZ R17, R58, R59, !PT ;  /* 0x0000003b3a117209 */ /* 0x000fc60007810000 */
[----:B------:R-:W-:Y:S01]  /*4570*/  MUFU.TANH R56, R56 ;  /* 0x0000003800387308 */ /* 0x000fe20000002400 */
[----:B---3--:R-:W-:Y:S02]  /*4580*/  FSEL R62, R62, -INF , P4 ;  /* 0xff8000003e3e7808 */ /* 0x008fe40002000000 */
[----:B------:R-:W-:Y:S02]  /*4590*/  ISETP.GT.AND P4, PT, R2, 0x8, PT ;  /* 0x000000080200780c */ /* 0x000fe40003f84270 */
[----:B------:R-:W-:-:S03]  /*45a0*/  FMNMX.FTZ R20, R62, R17, !PT ;  /* 0x000000113e147209 */ /* 0x000fc60007810000 */
[----:B------:R-:W-:Y:S01]  /*45b0*/  MUFU.TANH R57, R57 ;  /* 0x0000003900397308 */ /* 0x000fe20000002400 */
[----:B-1----:R-:W-:Y:S02]  /*45c0*/  FSEL R63, R63, -INF , P2 ;  /* 0xff8000003f3f7808 */ /* 0x002fe40001000000 */
[----:B------:R-:W-:Y:S02]  /*45d0*/  ISETP.GT.AND P2, PT, R5, 0x11, PT ;  /* 0x000000110500780c */ /* 0x000fe40003f44270 */
[----:B------:R-:W-:-:S03]  /*45e0*/  FMNMX.FTZ R17, R63, R20, !PT ;  /* 0x000000143f117209 */ /* 0x000fc60007810000 */
[----:B------:R-:W1:Y:S01]  /*45f0*/  MUFU.TANH R60, R60 ;  /* 0x0000003c003c7308 */ /* 0x000e620000002400 */
        /* <DEDUP_REMOVED lines=16> */
[----:B------:R-:W-:Y:S01]  /*4700*/  FMUL.FTZ R53, R53, UR10 ;  /* 0x0000000a35357c20 */ /* 0x000fe20008410000 */
[----:B------:R-:W3:Y:S01]  /*4710*/  MUFU.TANH R51, R51 ;  /* 0x0000003300337308 */ /* 0x000ee20000002400 */
[----:B-1----:R-:W-:-:S02]  /*4720*/  FSEL R60, R60, -INF , P4 ;  /* 0xff8000003c3c7808 */ /* 0x002fc40002000000 */
[----:B------:R-:W-:-:S05]  /*4730*/  ISETP.GT.AND P4, PT, R2, 0x19, PT ;  /* 0x000000190200780c */ /* 0x000fca0003f84270 */
[----:B------:R-:W1:Y:S01]  /*4740*/  MUFU.TANH R54, R54 ;  /* 0x0000003600367308 */ /* 0x000e620000002400 */
[----:B--2---:R-:W-:Y:S02]  /*4750*/  FSEL R50, R50, -INF , P3 ;  /* 0xff80000032327808 */ /* 0x004fe40001800000 */
[----:B------:R-:W-:Y:S02]  /*4760*/  ISETP.GT.AND P3, PT, R5, 0x18, PT ;  /* 0x000000180500780c */ /* 0x000fe40003f64270 */
[----:B------:R-:W-:-:S03]  /*4770*/  FMNMX.FTZ R20, R50, R17, !PT ;  /* 0x0000001132147209 */ /* 0x000fc60007810000 */
[----:B------:R-:W2:Y:S01]  /*4780*/  MUFU.TANH R55, R55 ;  /* 0x0000003700377308 */ /* 0x000ea20000002400 */
[----:B---3--:R-:W-:Y:S02]  /*4790*/  FSEL R51, R51, -INF , P2 ;  /* 0xff80000033337808 */ /* 0x008fe40001000000 */
[----:B------:R-:W-:Y:S02]  /*47a0*/  ISETP.GT.AND P2, PT, R5, 0x19, PT ;  /* 0x000000190500780c */ /* 0x000fe40003f44270 */
[----:B------:R-:W-:-:S03]  /*47b0*/  FMNMX.FTZ R17, R51, R20, !PT ;  /* 0x0000001433117209 */ /* 0x000fc60007810000 */
[----:B------:R-:W3:Y:S01]  /*47c0*/  MUFU.TANH R61, R61 ;  /* 0x0000003d003d7308 */ /* 0x000ee20000002400 */
[----:B-1----:R-:W-:Y:S02]  /*47d0*/  FSEL R54, R54, -INF , P3 ;  /* 0xff80000036367808 */ /* 0x002fe40001800000 */
[----:B------:R-:W-:Y:S02]  /*47e0*/  ISETP.GT.AND P3, PT, R5, 0x20, PT ;  /* 0x000000200500780c */ /* 0x000fe40003f64270 */
[----:B------:R-:W-:-:S03]  /*47f0*/  FMNMX.FTZ R20, R54, R17, !PT ;  /* 0x0000001136147209 */ /* 0x000fc60007810000 */
[----:B------:R-:W-:Y:S01]  /*4800*/  MUFU.TANH R48, R48 ;  /* 0x0000003000307308 */ /* 0x000fe20000002400 */
[----:B--2---:R-:W-:Y:S02]  /*4810*/  FSEL R55, R55, -INF , P2 ;  /* 0xff80000037377808 */ /* 0x004fe40001000000 */
[----:B------:R-:W-:Y:S02]  /*4820*/  ISETP.GT.AND P2, PT, R5, 0x21, PT ;  /* 0x000000210500780c */ /* 0x000fe40003f44270 */
[----:B------:R-:W-:-:S03]  /*4830*/  FMNMX.FTZ R17, R55, R20, !PT ;  /* 0x0000001437117209 */ /* 0x000fc60007810000 */
[----:B------:R-:W-:Y:S01]  /*4840*/  MUFU.TANH R49, R49 ;  /* 0x0000003100317308 */ /* 0x000fe20000002400 */
[----:B---3--:R-:W-:Y:S01]  /*4850*/  FSEL R61, R61, -INF , P5 ;  /* 0xff8000003d3d7808 */ /* 0x008fe20002800000 */
[----:B------:R-:W-:Y:S02]  /*4860*/  WARPGROUP.DEPBAR.LE gsb0, 0x0 ;  /* 0x00008000000079c5 */ /* 0x000fe40000010000 */
[----:B------:R-:W-:Y:S01]  /*4870*/  WARPGROUP.ARRIVE ;  /* 0x00000000000079c5 */ /* 0x000fe20000000000 */
[----:B------:R-:W-:Y:S01]  /*4880*/  FMUL.FTZ R42, R42, UR10 ;  /* 0x0000000a2a2a7c20 */ /* 0x000fe20008410000 */
[----:B------:R-:W-:Y:S01]  /*4890*/  FMUL.FTZ R43, R43, UR10 ;  /* 0x0000000a2b2b7c20 */ /* 0x000fe20008410000 */
[----:B------:R-:W-:Y:S01]  /*48a0*/  FMUL.FTZ R46, R46, UR10 ;  /* 0x0000000a2e2e7c20 */ /* 0x000fe20008410000 */
[----:B------:R-:W-:Y:S01]  /*48b0*/  FMUL.FTZ R47, R47, UR10 ;  /* 0x0000000a2f2f7c20 */ /* 0x000fe20008410000 */
[----:B------:R-:W1:Y:S01]  /*48c0*/  MUFU.TANH R52, R52 ;  /* 0x0000003400347308 */ /* 0x000e620000002400 */
[----:B------:R-:W-:Y:S01]  /*48d0*/  HGMMA.64x16x16.F32.BF16 R32, gdesc[UR56], R32, gsb0 ;  /* 0x00200000382079f0 */ /* 0x000fe20008001820 */
[----:B------:R-:W-:Y:S01]  /*48e0*/  FMUL.FTZ R40, R40, UR10 ;  /* 0x0000000a28287c20 */ /* 0x000fe20008410000 */
[----:B------:R-:W-:Y:S01]  /*48f0*/  FMUL.FTZ R41, R41, UR10 ;  /* 0x0000000a29297c20 */ /* 0x000fe20008410000 */
[----:B------:R-:W-:Y:S01]  /*4900*/  FMUL.FTZ R44, R44, UR10 ;  /* 0x0000000a2c2c7c20 */ /* 0x000fe20008410000 */
[----:B------:R-:W-:Y:S01]  /*4910*/  ISETP.GT.AND P5, PT, R2, 0x18, PT ;  /* 0x000000180200780c */ /* 0x000fe20003fa4270 */
[----:B------:R-:W-:-:S02]  /*4920*/  FMUL.FTZ R45, R45, UR10 ;  /* 0x0000000a2d2d7c20 */ /* 0x000fc40008410000 */
[----:B------:R-:W2:Y:S08]  /*4930*/  MUFU.TANH R42, R42 ;  /* 0x0000002a002a7308 */ /* 0x000eb00000002400 */
[----:B------:R-:W3:Y:S01]  /*4940*/  MUFU.TANH R43, R43 ;  /* 0x0000002b002b7308 */ /* 0x000ee20000002400 */
[----:B-1----:R-:W-:-:S07]  /*4950*/  FSEL R52, R52, -INF , P5 ;  /* 0xff80000034347808 */ /* 0x002fce0002800000 */
        /* <DEDUP_REMOVED lines=14> */
[----:B------:R-:W-:Y:S01]  /*4a40*/  ISETP.GT.AND P2, PT, R5, 0x31, PT ;  /* 0x000000310500780c */ /* 0x000fe20003f44270 */
[----:B------:R-:W-:Y:S02]  /*4a50*/  WARPGROUP.DEPBAR.LE gsb0, 0x0 ;  /* 0x00008000000079c5 */ /* 0x000fe40000010000 */
[----:B------:R-:W-:Y:S01]  /*4a60*/  WARPGROUP.ARRIVE ;  /* 0x00000000000079c5 */ /* 0x000fe20000000000 */
[----:B------:R-:W-:Y:S01]  /*4a70*/  FMUL.FTZ R34, R34, UR10 ;  /* 0x0000000a22227c20 */ /* 0x000fe20008410000 */
[----:B------:R-:W-:Y:S01]  /*4a80*/  FMUL.FTZ R35, R35, UR10 ;  /* 0x0000000a23237c20 */ /* 0x000fe20008410000 */
[----:B------:R-:W-:Y:S01]  /*4a90*/  FMUL.FTZ R38, R38, UR10 ;  /* 0x0000000a26267c20 */ /* 0x000fe20008410000 */
[----:B------:R-:W-:Y:S01]  /*4aa0*/  FMUL.FTZ R39, R39, UR10 ;  /* 0x0000000a27277c20 */ /* 0x000fe20008410000 */
[----:B------:R-:W-:Y:S01]  /*4ab0*/  FMNMX.FTZ R17, R47, R20, !PT ;  /* 0x000000142f117209 */ /* 0x000fe20007810000 */
[----:B------:R-:W-:Y:S01]  /*4ac0*/  HGMMA.64x16x16.F32.BF16 R24, gdesc[UR4], R24, gsb0 ;  /* 0x00200000041879f0 */ /* 0x000fe20008001818 */
[----:B------:R-:W1:Y:S01]  /*4ad0*/  MUFU.TANH R34, R34 ;  /* 0x0000002200227308 */ /* 0x000e620000002400 */
[----:B------:R-:W-:Y:S01]  /*4ae0*/  ULDC UR4, c[0x0][0x988] ;  /* 0x0002620000047ab9 */ /* 0x000fe20000000800 */
[----:B------:R-:W-:Y:S01]  /*4af0*/  FMUL.FTZ R32, R32, UR10 ;  /* 0x0000000a20207c20 */ /* 0x000fe20008410000 */
[----:B---3--:R-:W-:Y:S01]  /*4b00*/  FSEL R53, R53, -INF , P4 ;  /* 0xff80000035357808 */ /* 0x008fe20002000000 */
[----:B------:R-:W-:Y:S01]  /*4b10*/  FMUL.FTZ R33, R33, UR10 ;  /* 0x0000000a21217c20 */ /* 0x000fe20008410000 */
[----:B------:R-:W-:Y:S01]  /*4b20*/  FMUL.FTZ R36, R36, UR10 ;  /* 0x0000000a24247c20 */ /* 0x000fe20008410000 */
[----:B------:R-:W-:Y:S01]  /*4b30*/  FMUL.FTZ R37, R37, UR10 ;  /* 0x0000000a25257c20 */ /* 0x000fe20008410000 */
[----:B------:R-:W-:Y:S01]  /*4b40*/  UIADD3 UR6, UR42, -UR11, UR41 ;  /* 0x8000000b2a067290 */ /* 0x000fe2000fffe029 */
[----:B------:R-:W2:Y:S03]  /*4b50*/  MUFU.TANH R35, R35 ;  /* 0x0000002300237308 */ /* 0x000ea60000002400 */
[----:B------:R-:W-:-:S04]  /*4b60*/  UIMAD.WIDE UR6, UR6, 0x66666667, URZ ;  /* 0x66666667060678a5 */ /* 0x000fc8000f8e023f */
[----:B------:R-:W-:Y:S01]  /*4b70*/  USHF.R.U32.HI UR5, URZ, 0x1f, UR7 ;  /* 0x0000001f3f057899 */ /* 0x000fe20008011607 */
[----:B------:R-:W3:Y:S01]  /*4b80*/  MUFU.TANH R38, R38 ;  /* 0x0000002600267308 */ /* 0x000ee20000002400 */
[----:B-1----:R-:W-:Y:S02]  /*4b90*/  FSEL R34, R34, -INF , P3 ;  /* 0xff80000022227808 */ /* 0x002fe40001800000 */
[----:B------:R-:W-:Y:S01]  /*4ba0*/  ISETP.GT.AND P3, PT, R5, 0x38, PT ;  /* 0x000000380500780c */ /* 0x000fe20003f64270 */
[----:B------:R-:W-:Y:S01]  /*4bb0*/  ULEA.HI.SX32 UR5, UR7, UR5, 0x1b ;  /* 0x0000000507057291 */ /* 0x000fe2000f8fda3f */
[----:B------:R-:W-:-:S03]  /*4bc0*/  FMNMX.FTZ R20, R34, R17, !PT ;  /* 0x0000001122147209 */ /* 0x000fc60007810000 */
[----:B------:R-:W1:Y:S01]  /*4bd0*/  MUFU.TANH R39, R39 ;  /* 0x0000002700277308 */ /* 0x000e620000002400 */
[----:B--2---:R-:W-:Y:S01]  /*4be0*/  FSEL R35, R35, -INF , P2 ;  /* 0xff80000023237808 */ /* 0x004fe20001000000 */
[----:B------:R-:W-:Y:S01]  /*4bf0*/  UISETP.LT.AND UP0, UPT, URZ, UR5, UPT ;  /* 0x000000053f00728c */ /* 0x000fe2000bf01270 */
[----:B------:R-:W-:Y:S02]  /*4c00*/  ISETP.GT.AND P2, PT, R5, 0x39, PT ;  /* 0x000000390500780c */ /* 0x000fe40003f44270 */
[----:B------:R-:W-:Y:S01]  /*4c10*/  FMNMX.FTZ R17, R35, R20, !PT ;  /* 0x0000001423117209 */ /* 0x000fe20007810000 */
[----:B------:R-:W-:Y:S02]  /*4c20*/  USEL UR18, URZ, UR5, !UP0 ;  /* 0x000000053f127287 */ /* 0x000fe4000c000000 */
[----:B------:R-:W-:Y:S01]  /*4c30*/  MUFU.TANH R41, R41 ;  /* 0x0000002900297308 */ /* 0x000fe20000002400 */
[----:B---3--:R-:W-:Y:S01]  /*4c40*/  FSEL R38, R38, -INF , P3 ;  /* 0xff80000026267808 */ /* 0x008fe20001800000 */
[----:B------:R-:W-:Y:S01]  /*4c50*/  UISETP.GE.AND UP0, UPT, UR47, UR18, UPT ;  /* 0x000000122f00728c */ /* 0x000fe2000bf06270 */
[----:B------:R-:W-:-:S02]  /*4c60*/  ISETP.GT.AND P3, PT, R5, 0x40, PT ;  /* 0x000000400500780c */ /* 0x000fc40003f64270 */
[----:B------:R-:W-:Y:S02]  /*4c70*/  FMNMX.FTZ R20, R38, R17, !PT ;  /* 0x0000001126147209 */ /* 0x000fe40007810000 */
[----:B------:R-:W-:Y:S01]  /*4c80*/  MOV R226, UR18 ;  /* 0x0000001200e27c02 */ /* 0x000fe20008000f00 */
[----:B------:R-:W-:Y:S01]  /*4c90*/  MUFU.TANH R44, R44 ;  /* 0x0000002c002c7308 */ /* 0x000fe20000002400 */
[----:B-1----:R-:W-:Y:S02]  /*4ca0*/  FSEL R39, R39, -INF , P2 ;  /* 0xff80000027277808 */ /* 0x002fe40001000000 */
[----:B------:R-:W-:Y:S02]  /*4cb0*/  ISETP.GT.AND P2, PT, R5, 0x41, PT ;  /* 0x000000410500780c */ /* 0x000fe40003f44270 */
[----:B------:R-:W-:-:S03]  /*4cc0*/  FMNMX.FTZ R17, R39, R20, !PT ;  /* 0x0000001427117209 */ /* 0x000fc60007810000 */
[----:B------:R-:W-:Y:S01]  /*4cd0*/  MUFU.TANH R45, R45 ;  /* 0x0000002d002d7308 */ /* 0x000fe20000002400 */
[----:B------:R-:W-:Y:S02]  /*4ce0*/  WARPGROUP.DEPBAR.LE gsb0, 0x0 ;  /* 0x00008000000079c5 */ /* 0x000fe40000010000 */
[----:B------:R-:W-:Y:S01]  /*4cf0*/  FMUL.FTZ R26, R26, UR10 ;  /* 0x0000000a1a1a7c20 */ /* 0x000fe20008410000 */
[----:B------:R-:W-:Y:S01]  /*4d00*/  FMUL.FTZ R27, R27, UR10 ;  /* 0x0000000a1b1b7c20 */ /* 0x000fe20008410000 */
[----:B------:R-:W-:Y:S01]  /*4d10*/  FMUL.FTZ R30, R30, UR10 ;  /* 0x0000000a1e1e7c20 */ /* 0x000fe20008410000 */
[----:B------:R-:W-:Y:S02]  /*4d20*/  FMUL.FTZ R31, R31, UR10 ;  /* 0x0000000a1f1f7c20 */ /* 0x000fe40008410000 */
[----:B------:R-:W-:Y:S01]  /*4d30*/  MUFU.TANH R32, R32 ;  /* 0x0000002000207308 */ /* 0x000fe20000002400 */
[----:B------:R-:W-:Y:S01]  /*4d40*/  FMUL.FTZ R24, R24, UR10 ;  /* 0x0000000a18187c20 */ /* 0x000fe20008410000 */
[----:B------:R-:W-:Y:S01]  /*4d50*/  FMUL.FTZ R25, R25, UR10 ;  /* 0x0000000a19197c20 */ /* 0x000fe20008410000 */
[----:B------:R-:W-:Y:S01]  /*4d60*/  FMUL.FTZ R28, R28, UR10 ;  /* 0x0000000a1c1c7c20 */ /* 0x000fe20008410000 */
[----:B------:R-:W-:Y:S01]  /*4d70*/  FMUL.FTZ R29, R29, UR10 ;  /* 0x0000000a1d1d7c20 */ /* 0x000fe20008410000 */
[----:B------:R1:W-:Y:S03]  /*4d80*/  @!P1 SYNCS.ARRIVE.TRANS64.RED.A1T0 RZ, [R0+URZ], RZ ;  /* 0x000000ff00ff99a7 */ /* 0x0003e6000810043f */
[----:B------:R-:W2:Y:S08]  /*4d90*/  MUFU.TANH R26, R26 ;  /* 0x0000001a001a7308 */ /* 0x000eb00000002400 */
[----:B------:R-:W3:Y:S08]  /*4da0*/  MUFU.TANH R27, R27 ;  /* 0x0000001b001b7308 */ /* 0x000ef00000002400 */
[----:B------:R-:W4:Y:S01]  /*4db0*/  MUFU.TANH R30, R30 ;  /* 0x0000001e001e7308 */ /* 0x000f220000002400 */
[----:B--2---:R-:W-:-:S02]  /*4dc0*/  FSEL R26, R26, -INF , P3 ;  /* 0xff8000001a1a7808 */ /* 0x004fc40001800000 */
[----:B------:R-:W-:Y:S02]  /*4dd0*/  ISETP.GT.AND P3, PT, R5, 0x48, PT ;  /* 0x000000480500780c */ /* 0x000fe40003f64270 */
[----:B------:R-:W-:-:S03]  /*4de0*/  FMNMX.FTZ R20, R26, R17, !PT ;  /* 0x000000111a147209 */ /* 0x000fc60007810000 */
[----:B------:R-:W2:Y:S01]  /*4df0*/  MUFU.TANH R31, R31 ;  /* 0x0000001f001f7308 */ /* 0x000ea20000002400 */
[----:B---3--:R-:W-:Y:S02]  /*4e00*/  FSEL R27, R27, -INF , P2 ;  /* 0xff8000001b1b7808 */ /* 0x008fe40001000000 */
[----:B------:R-:W-:Y:S02]  /*4e10*/  ISETP.GT.AND P2, PT, R5, 0x49, PT ;  /* 0x000000490500780c */ /* 0x000fe40003f44270 */
[----:B------:R-:W-:-:S03]  /*4e20*/  FMNMX.FTZ R5, R27, R20, !PT ;  /* 0x000000141b057209 */ /* 0x000fc60007810000 */
[----:B------:R-:W-:Y:S01]  /*4e30*/  MUFU.TANH R33, R33 ;  /* 0x0000002100217308 */ /* 0x000fe20000002400 */
[----:B----4-:R-:W-:Y:S02]  /*4e40*/  FSEL R30, R30, -INF , P3 ;  /* 0xff8000001e1e7808 */ /* 0x010fe40001800000 */
[----:B------:R-:W-:Y:S02]  /*4e50*/  ISETP.GT.AND P3, PT, R2, 0x1, PT ;  /* 0x000000010200780c */ /* 0x000fe40003f64270 */
[----:B------:R-:W-:Y:S02]  /*4e60*/  FMNMX.FTZ R20, R30, R5, !PT ;  /* 0x000000051e147209 */ /* 0x000fe40007810000 */
[----:B------:R-:W-:Y:S01]  /*4e70*/  FSEL R57, R57, -INF , P3 ;  /* 0xff80000039397808 */ /* 0x000fe20001800000 */
[----:B------:R-:W3:Y:S01]  /*4e80*/  MUFU.TANH R36, R36 ;  /* 0x0000002400247308 */ /* 0x000ee20000002400 */
[----:B--2---:R-:W-:Y:S02]  /*4e90*/  FSEL R31, R31, -INF , P2 ;  /* 0xff8000001f1f7808 */ /* 0x004fe40001000000 */
[----:B------:R-:W-:-:S02]  /*4ea0*/  ISETP.GT.AND P2, PT, R2, RZ, PT ;  /* 0x000000ff0200720c */ /* 0x000fc40003f44270 */
[----:B------:R-:W-:Y:S02]  /*4eb0*/  FMNMX.FTZ R20, R31, R20, !PT ;  /* 0x000000141f147209 */ /* 0x000fe40007810000 */
[----:B------:R-:W-:Y:S01]  /*4ec0*/  FSEL R56, R56, -INF , P2 ;  /* 0xff80000038387808 */ /* 0x000fe20001000000 */
[----:B------:R-:W-:Y:S01]  /*4ed0*/  MUFU.TANH R37, R37 ;  /* 0x0000002500257308 */ /* 0x000fe20000002400 */
[C---:B------:R-:W-:Y:S01]  /*4ee0*/  ISETP.GT.AND P2, PT, R2.reuse, 0x10, PT ;  /* 0x000000100200780c */ /* 0x040fe20003f44270 */
[----:B------:R-:W2:Y:S01]  /*4ef0*/  SHFL.BFLY PT, R5, R20, 0x2, 0x1f ;  /* 0x0c401f0014057f89 */ /* 0x000ea200000e0000 */
[----:B------:R-:W-:Y:S02]  /*4f00*/  ISETP.GT.AND P3, PT, R2, 0x11, PT ;  /* 0x000000110200780c */ /* 0x000fe40003f64270 */
[----:B------:R-:W-:Y:S02]  /*4f10*/  FSEL R48, R48, -INF , P2 ;  /* 0xff80000030307808 */ /* 0x000fe40001000000 */
[----:B------:R-:W-:Y:S01]  /*4f20*/  FSEL R49, R49, -INF , P3 ;  /* 0xff80000031317808 */ /* 0x000fe20001800000 */
[----:B------:R-:W4:Y:S01]  /*4f30*/  MUFU.TANH R24, R24 ;  /* 0x0000001800187308 */ /* 0x000f220000002400 */
[----:B------:R-:W-:-:S04]  /*4f40*/  ISETP.GT.AND P2, PT, R2, 0x20, PT ;  /* 0x000000200200780c */ /* 0x000fc80003f44270 */
[----:B------:R-:W-:Y:S02]  /*4f50*/  FSEL R40, R40, -INF , P2 ;  /* 0xff80000028287808 */ /* 0x000fe40001000000 */
[----:B------:R-:W-:Y:S01]  /*4f60*/  ISETP.GT.AND P2, PT, R2, 0x28, PT ;  /* 0x000000280200780c */ /* 0x000fe20003f44270 */
[----:B------:R-:W-:Y:S03]  /*4f70*/  MUFU.TANH R25, R25 ;  /* 0x0000001900197308 */ /* 0x000fe60000002400 */
[----:B------:R-:W-:Y:S02]  /*4f80*/  FSEL R44, R44, -INF , P2 ;  /* 0xff8000002c2c7808 */ /* 0x000fe40001000000 */
[----:B------:R-:W-:-:S03]  /*4f90*/  ISETP.GT.AND P2, PT, R2, 0x30, PT ;  /* 0x000000300200780c */ /* 0x000fc60003f44270 */
[----:B------:R-:W5:Y:S01]  /*4fa0*/  MUFU.TANH R28, R28 ;  /* 0x0000001c001c7308 */ /* 0x000f620000002400 */
[----:B------:R-:W-:Y:S02]  /*4fb0*/  FSEL R32, R32, -INF , P2 ;  /* 0xff80000020207808 */ /* 0x000fe40001000000 */
[----:B--2---:R-:W-:Y:S02]  /*4fc0*/  FMNMX.FTZ R5, R20, R5, !PT ;  /* 0x0000000514057209 */ /* 0x004fe40007810000 */
[----:B------:R-:W-:-:S03]  /*4fd0*/  ISETP.GT.AND P2, PT, R2, 0x38, PT ;  /* 0x000000380200780c */ /* 0x000fc60003f44270 */
[----:B------:R-:W2:Y:S01]  /*4fe0*/  SHFL.BFLY PT, R20, R5, 0x1, 0x1f ;  /* 0x0c201f0005147f89 */ /* 0x000ea200000e0000 */
[----:B---3--:R-:W-:Y:S01]  /*4ff0*/  FSEL R36, R36, -INF , P2 ;  /* 0xff80000024247808 */ /* 0x008fe20001000000 */
[----:B------:R-:W3:Y:S01]  /*5000*/  MUFU.TANH R29, R29 ;  /* 0x0000001d001d7308 */ /* 0x000ee20000002400 */
[----:B------:R-:W-:-:S04]  /*5010*/  ISETP.GT.AND P2, PT, R2, 0x40, PT ;  /* 0x000000400200780c */ /* 0x000fc80003f44270 */
[----:B----4-:R-:W-:Y:S02]  /*5020*/  FSEL R24, R24, -INF , P2 ;  /* 0xff80000018187808 */ /* 0x010fe40001000000 */
[----:B------:R-:W-:-:S04]  /*5030*/  ISETP.GT.AND P2, PT, R2, 0x48, PT ;  /* 0x000000480200780c */ /* 0x000fc80003f44270 */
[----:B-----5:R-:W-:Y:S02]  /*5040*/  FSEL R28, R28, -INF , P2 ;  /* 0xff8000001c1c7808 */ /* 0x020fe40001000000 */
[----:B--2---:R-:W-:Y:S02]  /*5050*/  FMNMX.FTZ R3, R5, R20, !PT ;  /* 0x0000001405037209 */ /* 0x004fe40007810000 */
[----:B------:R-:W-:Y:S02]  /*5060*/  FMNMX.FTZ R5, R56, R57, !PT ;  /* 0x0000003938057209 */ /* 0x000fe40007810000 */
[C---:B------:R-:W-:Y:S01]  /*5070*/  FSETP.NEU.FTZ.AND P3, PT, R3.reuse, -INF , PT ;  /* 0xff8000000300780b */ /* 0x040fe20003f7d000 */
[----:B------:R-:W-:Y:S01]  /*5080*/  FMUL.FTZ R17, R3, UR4 ;  /* 0x0000000403117c20 */ /* 0x000fe20008410000 */
[----:B------:R-:W-:-:S04]  /*5090*/  FMNMX.FTZ R4, R60, R5, !PT ;  /* 0x000000053c047209 */ /* 0x000fc80007810000 */
[----:B------:R-:W-:Y:S02]  /*50a0*/  FMNMX.FTZ R5, R61, R4, !PT ;  /* 0x000000043d057209 */ /* 0x000fe40007810000 */
[----:B------:R-:W-:Y:S02]  /*50b0*/  FSEL R17, R17, RZ, P3 ;  /* 0x000000ff11117208 */ /* 0x000fe40001800000 */
[----:B------:R-:W-:Y:S02]  /*50c0*/  FMNMX.FTZ R4, R48, R5, !PT ;  /* 0x0000000530047209 */ /* 0x000fe40007810000 */
[----:B------:R-:W-:Y:S01]  /*50d0*/  ISETP.GT.AND P3, PT, R2, 0x21, PT ;  /* 0x000000210200780c */ /* 0x000fe20003f64270 */
[--C-:B------:R-:W-:Y:S01]  /*50e0*/  FFMA.FTZ R58, R58, UR4, -R17.reuse ;  /* 0x000000043a3a7c23 */ /* 0x100fe20008010811 */
[----:B------:R-:W-:Y:S01]  /*50f0*/  FMNMX.FTZ R5, R49, R4, !PT ;  /* 0x0000000431057209 */ /* 0x000fe20007810000 */
[--C-:B------:R-:W-:Y:S01]  /*5100*/  FFMA.FTZ R59, R59, UR4, -R17.reuse ;  /* 0x000000043b3b7c23 */ /* 0x100fe20008010811 */
[----:B------:R-:W-:Y:S01]  /*5110*/  FSEL R41, R41, -INF , P3 ;  /* 0xff80000029297808 */ /* 0x000fe20001800000 */
[--C-:B------:R-:W-:Y:S01]  /*5120*/  FFMA.FTZ R62, R62, UR4, -R17.reuse ;  /* 0x000000043e3e7c23 */ /* 0x100fe20008010811 */
[----:B------:R-:W-:Y:S01]  /*5130*/  FMNMX.FTZ R4, R52, R5, !PT ;  /* 0x0000000534047209 */ /* 0x000fe20007810000 */
[----:B------:R-:W-:Y:S01]  /*5140*/  MUFU.EX2 R58, R58 ;  /* 0x0000003a003a7308 */ /* 0x000fe20000000800 */
[----:B------:R-:W-:Y:S01]  /*5150*/  ISETP.GT.AND P3, PT, R2, 0x29, PT ;  /* 0x000000290200780c */ /* 0x000fe20003f64270 */
[--C-:B------:R-:W-:Y:S01]  /*5160*/  FFMA.FTZ R63, R63, UR4, -R17.reuse ;  /* 0x000000043f3f7c23 */ /* 0x100fe20008010811 */
[----:B------:R-:W-:Y:S01]  /*5170*/  FMNMX.FTZ R5, R53, R4, !PT ;  /* 0x0000000435057209 */ /* 0x000fe20007810000 */
[--C-:B------:R-:W-:Y:S01]  /*5180*/  FFMA.FTZ R50, R50, UR4, -R17.reuse ;  /* 0x0000000432327c23 */ /* 0x100fe20008010811 */
[----:B------:R-:W-:Y:S01]  /*5190*/  FSEL R45, R45, -INF , P3 ;  /* 0xff8000002d2d7808 */ /* 0x000fe20001800000 */
[--C-:B------:R-:W-:Y:S01]  /*51a0*/  FFMA.FTZ R51, R51, UR4, -R17.reuse ;  /* 0x0000000433337c23 */ /* 0x100fe20008010811 */
[----:B------:R-:W-:Y:S01]  /*51b0*/  FMNMX.FTZ R4, R40, R5, !PT ;  /* 0x0000000528047209 */ /* 0x000fe20007810000 */
[----:B------:R-:W2:Y:S01]  /*51c0*/  MUFU.EX2 R59, R59 ;  /* 0x0000003b003b7308 */ /* 0x000ea20000000800 */
        /* <DEDUP_REMOVED lines=15> */
[----:B------:R-:W4:Y:S01]  /*52c0*/  MUFU.EX2 R63, R63 ;  /* 0x0000003f003f7308 */ /* 0x000f220000000800 */
        /* <DEDUP_REMOVED lines=12> */
[----:B---3--:R-:W-:Y:S01]  /*5390*/  FSEL R29, R29, -INF , P3 ;  /* 0xff8000001d1d7808 */ /* 0x008fe20001800000 */
[--C-:B------:R-:W-:Y:S01]  /*53a0*/  FFMA.FTZ R27, R27, UR4, -R17.reuse ;  /* 0x000000041b1b7c23 */ /* 0x100fe20008010811 */
[----:B------:R-:W-:Y:S01]  /*53b0*/  FMNMX.FTZ R4, R24, R5, !PT ;  /* 0x0000000518047209 */ /* 0x000fe20007810000 */
[----:B------:R-:W3:Y:S01]  /*53c0*/  MUFU.EX2 R51, R51 ;  /* 0x0000003300337308 */ /* 0x000ee20000000800 */
[--C-:B------:R-:W-:Y:S01]  /*53d0*/  FFMA.FTZ R30, R30, UR4, -R17.reuse ;  /* 0x000000041e1e7c23 */ /* 0x100fe20008010811 */
[----:B------:R-:W-:Y:S01]  /*53e0*/  FFMA.FTZ R17, R31, UR4, -R17 ;  /* 0x000000041f117c23 */ /* 0x000fe20008010811 */
[----:B------:R-:W-:-:S02]  /*53f0*/  FMNMX.FTZ R5, R25, R4, !PT ;  /* 0x0000000419057209 */ /* 0x000fc40007810000 */
[----:B--2---:R-:W-:Y:S02]  /*5400*/  F2FP.BF16.F32.PACK_AB R209, R59, R58 ;  /* 0x0000003a3bd1723e */ /* 0x004fe400000010ff */
[----:B------:R-:W-:Y:S01]  /*5410*/  FMNMX.FTZ R2, R28, R5, !PT ;  /* 0x000000051c027209 */ /* 0x000fe20007810000 */
[----:B------:R-:W-:Y:S01]  /*5420*/  MUFU.EX2 R54, R54 ;  /* 0x0000003600367308 */ /* 0x000fe20000000800 */
[----:B----4-:R-:W-:Y:S02]  /*5430*/  F2FP.BF16.F32.PACK_AB R211, R63, R62 ;  /* 0x0000003e3fd3723e */ /* 0x010fe400000010ff */
[----:B------:R-:W-:Y:S02]  /*5440*/  FMNMX.FTZ R2, R29, R2, !PT ;  /* 0x000000021d027209 */ /* 0x000fe40007810000 */
[----:B------:R-:W-:-:S03]  /*5450*/  MOV R31, R151 ;  /* 0x00000097001f7202 */ /* 0x000fc60000000f00 */
[----:B------:R-:W2:Y:S01]  /*5460*/  SHFL.BFLY PT, R5, R2, 0x2, 0x1f ;  /* 0x0c401f0002057f89 */ /* 0x000ea200000e0000 */
[----:B------:R-:W4:Y:S01]  /*5470*/  MUFU.EX2 R55, R55 ;  /* 0x0000003700377308 */ /* 0x000f220000000800 */
[----:B---3--:R-:W-:-:S07]  /*5480*/  F2FP.BF16.F32.PACK_AB R205, R51, R50 ;  /* 0x0000003233cd723e */ /* 0x008fce00000010ff */
[----:B------:R-:W-:Y:S08]  /*5490*/  MUFU.EX2 R42, R42 ;  /* 0x0000002a002a7308 */ /* 0x000ff00000000800 */
[----:B------:R-:W3:Y:S01]  /*54a0*/  MUFU.EX2 R43, R43 ;  /* 0x0000002b002b7308 */ /* 0x000ee20000000800 */
[----:B----4-:R-:W-:Y:S02]  /*54b0*/  F2FP.BF16.F32.PACK_AB R207, R55, R54 ;  /* 0x0000003637cf723e */ /* 0x010fe400000010ff */
[----:B--2---:R-:W-:-:S05]  /*54c0*/  FMNMX.FTZ R5, R2, R5, !PT ;  /* 0x0000000502057209 */ /* 0x004fca0007810000 */
[----:B------:R-:W-:Y:S01]  /*54d0*/  MUFU.EX2 R46, R46 ;  /* 0x0000002e002e7308 */ /* 0x000fe20000000800 */
[----:B------:R-:W2:Y:S07]  /*54e0*/  SHFL.BFLY PT, R4, R5, 0x1, 0x1f ;  /* 0x0c201f0005047f89 */ /* 0x000eae00000e0000 */
[----:B------:R-:W4:Y:S01]  /*54f0*/  MUFU.EX2 R47, R47 ;  /* 0x0000002f002f7308 */ /* 0x000f220000000800 */
[----:B---3--:R-:W-:-:S07]  /*5500*/  F2FP.BF16.F32.PACK_AB R201, R43, R42 ;  /* 0x0000002a2bc9723e */ /* 0x008fce00000010ff */
[----:B------:R-:W-:Y:S08]  /*5510*/  MUFU.EX2 R34, R34 ;  /* 0x0000002200227308 */ /* 0x000ff00000000800 */
[----:B------:R-:W3:Y:S01]  /*5520*/  MUFU.EX2 R35, R35 ;  /* 0x0000002300237308 */ /* 0x000ee20000000800 */
[----:B----4-:R-:W-:Y:S02]  /*5530*/  F2FP.BF16.F32.PACK_AB R203, R47, R46 ;  /* 0x0000002e2fcb723e */ /* 0x010fe400000010ff */
[----:B--2---:R-:W-:Y:S01]  /*5540*/  FMNMX.FTZ R4, R5, R4, !PT ;  /* 0x0000000405047209 */ /* 0x004fe20007810000 */
[----:B------:R-:W-:Y:S01]  /*5550*/  FADD.FTZ R5, R58, R59 ;  /* 0x0000003b3a057221 */ /* 0x000fe20000010000 */
[----:B------:R-:W-:Y:S01]  /*5560*/  IMAD.MOV.U32 R59, RZ, RZ, R151 ;  /* 0x000000ffff3b7224 */ /* 0x000fe200078e0097 */
[----:B------:R-:W-:-:S02]  /*5570*/  MOV R58, R151 ;  /* 0x00000097003a7202 */ /* 0x000fc40000000f00 */
[----:B------:R-:W-:Y:S01]  /*5580*/  MUFU.EX2 R38, R38 ;  /* 0x0000002600267308 */ /* 0x000fe20000000800 */
[C---:B------:R-:W-:Y:S01]  /*5590*/  FMUL.FTZ R2, R4.reuse, UR4 ;  /* 0x0000000404027c20 */ /* 0x040fe20008410000 */
[----:B------:R-:W-:Y:S01]  /*55a0*/  FSETP.NEU.FTZ.AND P2, PT, R4, -INF , PT ;  /* 0xff8000000400780b */ /* 0x000fe20003f5d000 */
[----:B------:R-:W-:Y:S01]  /*55b0*/  FADD.FTZ R20, R62, R5 ;  /* 0x000000053e147221 */ /* 0x000fe20000010000 */
[----:B------:R-:W-:Y:S02]  /*55c0*/  MOV R62, R151 ;  /* 0x00000097003e7202 */ /* 0x000fe40000000f00 */
[----:B------:R-:W-:Y:S01]  /*55d0*/  FSEL R2, R2, RZ, P2 ;  /* 0x000000ff02027208 */ /* 0x000fe20001000000 */
[----:B------:R-:W-:Y:S01]  /*55e0*/  FADD.FTZ R5, R63, R20 ;  /* 0x000000143f057221 */ /* 0x000fe20000010000 */
[----:B------:R-:W-:Y:S01]  /*55f0*/  MUFU.EX2 R39, R39 ;  /* 0x0000002700277308 */ /* 0x000fe20000000800 */
        /* <DEDUP_REMOVED lines=10> */
[----:B------:R-:W-:Y:S01]  /*56a0*/  FADD.FTZ R20, R50, R5 ;  /* 0x0000000532147221 */ /* 0x000fe20000010000 */
[--C-:B------:R-:W-:Y:S01]  /*56b0*/  FFMA.FTZ R53, R53, UR4, -R2.reuse ;  /* 0x0000000435357c23 */ /* 0x100fe20008010802 */
[--C-:B------:R-:W-:Y:S01]  /*56c0*/  FFMA.FTZ R40, R40, UR4, -R2.reuse ;  /* 0x0000000428287c23 */ /* 0x100fe20008010802 */
[----:B------:R-:W-:Y:S01]  /*56d0*/  FFMA.FTZ R41, R41, UR4, -R2 ;  /* 0x0000000429297c23 */ /* 0x000fe20008010802 */
[----:B------:R-:W-:Y:S01]  /*56e0*/  FADD.FTZ R21, R51, R20 ;  /* 0x0000001433157221 */ /* 0x000fe20000010000 */
[--C-:B------:R-:W-:Y:S01]  /*56f0*/  FFMA.FTZ R44, R44, UR4, -R2.reuse ;  /* 0x000000042c2c7c23 */ /* 0x100fe20008010802 */
[----:B------:R-:W2:Y:S01]  /*5700*/  MUFU.EX2 R57, R57 ;  /* 0x0000003900397308 */ /* 0x000ea20000000800 */
[--C-:B------:R-:W-:Y:S01]  /*5710*/  FFMA.FTZ R45, R45, UR4, -R2.reuse ;  /* 0x000000042d2d7c23 */ /* 0x100fe20008010802 */
[----:B------:R-:W-:Y:S01]  /*5720*/  FADD.FTZ R64, R54, R21 ;  /* 0x0000001536407221 */ /* 0x000fe20000010000 */
[--C-:B------:R-:W-:Y:S01]  /*5730*/  FFMA.FTZ R32, R32, UR4, -R2.reuse ;  /* 0x0000000420207c23 */ /* 0x100fe20008010802 */
[--C-:B------:R-:W-:Y:S01]  /*5740*/  FFMA.FTZ R33, R33, UR4, -R2.reuse ;  /* 0x0000000421217c23 */ /* 0x100fe20008010802 */
[----:B------:R-:W-:Y:S01]  /*5750*/  FFMA.FTZ R36, R36, UR4, -R2 ;  /* 0x0000000424247c23 */ /* 0x000fe20008010802 */
[----:B------:R-:W-:Y:S01]  /*5760*/  FADD.FTZ R21, R55, R64 ;  /* 0x0000004037157221 */ /* 0x000fe20000010000 */
[--C-:B------:R-:W-:Y:S01]  /*5770*/  FFMA.FTZ R37, R37, UR4, -R2.reuse ;  /* 0x0000000425257c23 */ /* 0x100fe20008010802 */
[----:B------:R-:W4:Y:S01]  /*5780*/  MUFU.EX2 R60, R60 ;  /* 0x0000003c003c7308 */ /* 0x000f220000000800 */
[--C-:B------:R-:W-:Y:S01]  /*5790*/  FFMA.FTZ R24, R24, UR4, -R2.reuse ;  /* 0x0000000418187c23 */ /* 0x100fe20008010802 */
[----:B------:R-:W-:Y:S01]  /*57a0*/  FADD.FTZ R64, R42, R21 ;  /* 0x000000152a407221 */ /* 0x000fe20000010000 */
[--C-:B------:R-:W-:Y:S01]  /*57b0*/  FFMA.FTZ R25, R25, UR4, -R2.reuse ;  /* 0x0000000419197c23 */ /* 0x100fe20008010802 */
[--C-:B------:R-:W-:Y:S01]  /*57c0*/  FFMA.FTZ R28, R28, UR4, -R2.reuse ;  /* 0x000000041c1c7c23 */ /* 0x100fe20008010802 */
[----:B------:R-:W-:Y:S01]  /*57d0*/  FFMA.FTZ R2, R29, UR4, -R2 ;  /* 0x000000041d027c23 */ /* 0x000fe20008010802 */
[----:B------:R-:W-:Y:S01]  /*57e0*/  FADD.FTZ R21, R43, R64 ;  /* 0x000000402b157221 */ /* 0x000fe20000010000 */
[----:B---3--:R-:W-:Y:S01]  /*57f0*/  F2FP.BF16.F32.PACK_AB R197, R35, R34 ;  /* 0x0000002223c5723e */ /* 0x008fe200000010ff */
[----:B------:R-:W3:Y:S01]  /*5800*/  MUFU.EX2 R61, R61 ;  /* 0x0000003d003d7308 */ /* 0x000ee20000000800 */
[----:B--2---:R-:W-:Y:S01]  /*5810*/  FADD.FTZ R5, R56, R57 ;  /* 0x0000003938057221 */ /* 0x004fe20000010000 */
[----:B-1----:R-:W-:Y:S01]  /*5820*/  FADD.FTZ R0, R46, R21 ;  /* 0x000000152e007221 */ /* 0x002fe20000010000 */
[----:B------:R-:W-:Y:S01]  /*5830*/  F2FP.BF16.F32.PACK_AB R199, R39, R38 ;  /* 0x0000002627c7723e */ /* 0x000fe200000010ff */
[----:B------:R-:W-:Y:S01]  /*5840*/  IMAD.MOV.U32 R55, RZ, RZ, R151 ;  /* 0x000000ffff377224 */ /* 0x000fe200078e0097 */
[----:B------:R-:W-:Y:S01]  /*5850*/  F2FP.BF16.F32.PACK_AB R208, R57, R56 ;  /* 0x0000003839d0723e */ /* 0x000fe200000010ff */
[----:B------:R-:W-:Y:S01]  /*5860*/  FADD.FTZ R21, R47, R0 ;  /* 0x000000002f157221 */ /* 0x000fe20000010000 */
[-C--:B------:R-:W-:Y:S01]  /*5870*/  MOV R64, R151.reuse ;  /* 0x0000009700407202 */ /* 0x080fe20000000f00 */
[----:B------:R-:W1:Y:S01]  /*5880*/  MUFU.EX2 R48, R48 ;  /* 0x0000003000307308 */ /* 0x000e620000000800 */
[----:B----4-:R-:W-:Y:S01]  /*5890*/  FADD.FTZ R20, R60, R5 ;  /* 0x000000053c147221 */ /* 0x010fe20000010000 */
[--C-:B------:R-:W-:Y:S01]  /*58a0*/  IMAD.MOV.U32 R57, RZ, RZ, R151.reuse ;  /* 0x000000ffff397224 */ /* 0x100fe200078e0097 */
[-C--:B------:R-:W-:Y:S01]  /*58b0*/  MOV R56, R151.reuse ;  /* 0x0000009700387202 */ /* 0x080fe20000000f00 */
[--C-:B------:R-:W-:Y:S01]  /*58c0*/  IMAD.MOV.U32 R51, RZ, RZ, R151.reuse ;  /* 0x000000ffff337224 */ /* 0x100fe200078e0097 */
[-C--:B------:R-:W-:Y:S01]  /*58d0*/  MOV R54, R151.reuse ;  /* 0x0000009700367202 */ /* 0x080fe20000000f00 */
[--C-:B------:R-:W-:Y:S01]  /*58e0*/  IMAD.MOV.U32 R47, RZ, RZ, R151.reuse ;  /* 0x000000ffff2f7224 */ /* 0x100fe200078e0097 */
[-C--:B------:R-:W-:Y:S01]  /*58f0*/  MOV R50, R151.reuse ;  /* 0x0000009700327202 */ /* 0x080fe20000000f00 */
[----:B------:R-:W2:Y:S01]  /*5900*/  MUFU.EX2 R49, R49 ;  /* 0x0000003100317308 */ /* 0x000ea20000000800 */
[C---:B---3--:R-:W-:Y:S01]  /*5910*/  FADD.FTZ R5, R61.reuse, R20 ;  /* 0x000000143d057221 */ /* 0x048fe20000010000 */
[----:B------:R-:W-:Y:S01]  /*5920*/  F2FP.BF16.F32.PACK_AB R210, R61, R60 ;  /* 0x0000003c3dd2723e */ /* 0x000fe200000010ff */
[--C-:B------:R-:W-:Y:S01]  /*5930*/  IMAD.MOV.U32 R61, RZ, RZ, R151.reuse ;  /* 0x000000ffff3d7224 */ /* 0x100fe200078e0097 */
[-C--:B------:R-:W-:Y:S01]  /*5940*/  MOV R60, R151.reuse ;  /* 0x00000097003c7202 */ /* 0x080fe20000000f00 */
[----:B------:R-:W-:Y:S01]  /*5950*/  IMAD.MOV.U32 R43, RZ, RZ, R151 ;  /* 0x000000ffff2b7224 */ /* 0x000fe200078e0097 */
[----:B------:R-:W-:-:S02]  /*5960*/  MOV R46, R151 ;  /* 0x00000097002e7202 */ /* 0x000fc40000000f00 */
[----:B------:R-:W3:Y:S01]  /*5970*/  MUFU.EX2 R52, R52 ;  /* 0x0000003400347308 */ /* 0x000ee20000000800 */
[----:B-1----:R-:W-:Y:S01]  /*5980*/  FADD.FTZ R20, R48, R5 ;  /* 0x0000000530147221 */ /* 0x002fe20000010000 */
[----:B------:R-:W-:-:S06]  /*5990*/  MOV R42, R151 ;  /* 0x00000097002a7202 */ /* 0x000fcc0000000f00 */
[----:B------:R-:W1:Y:S01]  /*59a0*/  MUFU.EX2 R53, R53 ;  /* 0x0000003500357308 */ /* 0x000e620000000800 */
[C---:B--2---:R-:W-:Y:S01]  /*59b0*/  FADD.FTZ R5, R49.reuse, R20 ;  /* 0x0000001431057221 */ /* 0x044fe20000010000 */
[----:B------:R-:W-:Y:S01]  /*59c0*/  F2FP.BF16.F32.PACK_AB R204, R49, R48 ;  /* 0x0000003031cc723e */ /* 0x000fe200000010ff */
[----:B------:R-:W-:Y:S01]  /*59d0*/  IMAD.MOV.U32 R49, RZ, RZ, R151 ;  /* 0x000000ffff317224 */ /* 0x000fe200078e0097 */
[----:B------:R-:W-:-:S04]  /*59e0*/  MOV R48, R151 ;  /* 0x0000009700307202 */ /* 0x000fc80000000f00 */
[----:B------:R-:W2:Y:S01]  /*59f0*/  MUFU.EX2 R40, R40 ;  /* 0x0000002800287308 */ /* 0x000ea20000000800 */
[----:B---3--:R-:W-:-:S07]  /*5a00*/  FADD.FTZ R20, R52, R5 ;  /* 0x0000000534147221 */ /* 0x008fce0000010000 */
[----:B------:R-:W3:Y:S01]  /*5a10*/  MUFU.EX2 R41, R41 ;  /* 0x0000002900297308 */ /* 0x000ee20000000800 */
[C---:B-1----:R-:W-:Y:S01]  /*5a20*/  FADD.FTZ R5, R53.reuse, R20 ;  /* 0x0000001435057221 */ /* 0x042fe20000010000 */
[----:B------:R-:W-:Y:S01]  /*5a30*/  FADD.FTZ R20, R34, R21 ;  /* 0x0000001522147221 */ /* 0x000fe20000010000 */
[----:B------:R-:W-:Y:S01]  /*5a40*/  F2FP.BF16.F32.PACK_AB R206, R53, R52 ;  /* 0x0000003435ce723e */ /* 0x000fe200000010ff */
[--C-:B------:R-:W-:Y:S01]  /*5a50*/  IMAD.MOV.U32 R53, RZ, RZ, R151.reuse ;  /* 0x000000ffff357224 */ /* 0x100fe200078e0097 */
[-C--:B------:R-:W-:Y:S01]  /*5a60*/  MOV R52, R151.reuse ;  /* 0x0000009700347202 */ /* 0x080fe20000000f00 */
[----:B------:R-:W-:Y:S01]  /*5a70*/  FADD.FTZ R21, R35, R20 ;  /* 0x0000001423157221 */ /* 0x000fe20000010000 */
[----:B------:R-:W-:Y:S01]  /*5a80*/  IMAD.MOV.U32 R35, RZ, RZ, R151 ;  /* 0x000000ffff237224 */ /* 0x000fe200078e0097 */
[----:B------:R-:W1:Y:S01]  /*5a90*/  MUFU.EX2 R44, R44 ;  /* 0x0000002c002c7308 */ /* 0x000e620000000800 */
[----:B--2---:R-:W-:Y:S01]  /*5aa0*/  FADD.FTZ R0, R40, R5 ;  /* 0x0000000528007221 */ /* 0x004fe20000010000 */
[----:B------:R-:W-:Y:S01]  /*5ab0*/  FADD.FTZ R20, R38, R21 ;  /* 0x0000001526147221 */ /* 0x000fe20000010000 */
[----:B------:R-:W-:Y:S01]  /*5ac0*/  MOV R38, R151 ;  /* 0x0000009700267202 */ /* 0x000fe20000000f00 */
[----:B------:R-:W-:-:S02]  /*5ad0*/  IMAD.MOV.U32 R34, RZ, RZ, R151 ;  /* 0x000000ffff227224 */ /* 0x000fc400078e0097 */
[----:B------:R-:W-:Y:S01]  /*5ae0*/  FADD.FTZ R21, R39, R20 ;  /* 0x0000001427157221 */ /* 0x000fe20000010000 */
[--C-:B------:R-:W-:Y:S01]  /*5af0*/  IMAD.MOV.U32 R39, RZ, RZ, R151.reuse ;  /* 0x000000ffff277224 */ /* 0x100fe200078e0097 */
[----:B------:R-:W2:Y:S01]  /*5b00*/  MUFU.EX2 R45, R45 ;  /* 0x0000002d002d7308 */ /* 0x000ea20000000800 */
[C---:B---3--:R-:W-:Y:S01]  /*5b10*/  FADD.FTZ R5, R41.reuse, R0 ;  /* 0x0000000029057221 */ /* 0x048fe20000010000 */
[----:B------:R-:W-:Y:S01]  /*5b20*/  F2FP.BF16.F32.PACK_AB R200, R41, R40 ;  /* 0x0000002829c8723e */ /* 0x000fe200000010ff */
[----:B------:R-:W-:Y:S01]  /*5b30*/  IMAD.MOV.U32 R41, RZ, RZ, R151 ;  /* 0x000000ffff297224 */ /* 0x000fe200078e0097 */
[----:B------:R-:W-:-:S04]  /*5b40*/  MOV R40, R151 ;  /* 0x0000009700287202 */ /* 0x000fc80000000f00 */
[----:B------:R-:W3:Y:S01]  /*5b50*/  MUFU.EX2 R32, R32 ;  /* 0x0000002000207308 */ /* 0x000ee20000000800 */
[----:B-1----:R-:W-:-:S07]  /*5b60*/  FADD.FTZ R0, R44, R5 ;  /* 0x000000052c007221 */ /* 0x002fce0000010000 */
        /* <DEDUP_REMOVED lines=22> */
[----:B--2---:R-:W-:-:S07]  /*5cd0*/  FADD.FTZ R20, R30, R21 ;  /* 0x000000151e147221 */ /* 0x004fce0000010000 */
[----:B------:R-:W2:Y:S01]  /*5ce0*/  MUFU.EX2 R17, R17 ;  /* 0x0000001100117308 */ /* 0x000ea20000000800 */
[C---:B---3--:R-:W-:Y:S01]  /*5cf0*/  FADD.FTZ R29, R37.reuse, R0 ;  /* 0x00000000251d7221 */ /* 0x048fe20000010000 */
[----:B------:R-:W-:Y:S01]  /*5d00*/  F2FP.BF16.F32.PACK_AB R198, R37, R36 ;  /* 0x0000002425c6723e */ /* 0x000fe200000010ff */
[----:B------:R-:W-:Y:S01]  /*5d10*/  IMAD.MOV.U32 R37, RZ, RZ, R151 ;  /* 0x000000ffff257224 */ /* 0x000fe200078e0097 */
[----:B------:R-:W-:-:S04]  /*5d20*/  MOV R36, R151 ;  /* 0x0000009700247202 */ /* 0x000fc80000000f00 */
[----:B------:R-:W3:Y:S01]  /*5d30*/  MUFU.EX2 R25, R25 ;  /* 0x0000001900197308 */ /* 0x000ee20000000800 */
[----:B-1----:R-:W-:Y:S01]  /*5d40*/  FADD.FTZ R0, R24, R29 ;  /* 0x0000001d18007221 */ /* 0x002fe20000010000 */
[----:B------:R-:W-:-:S06]  /*5d50*/  MOV R29, R151 ;  /* 0x00000097001d7202 */ /* 0x000fcc0000000f00 */
[----:B------:R-:W1:Y:S01]  /*5d60*/  MUFU.EX2 R28, R28 ;  /* 0x0000001c001c7308 */ /* 0x000e620000000800 */
[C---:B--2---:R-:W-:Y:S01]  /*5d70*/  FADD.FTZ R5, R17.reuse, R20 ;  /* 0x0000001411057221 */ /* 0x044fe20000010000 */
[----:B------:R-:W-:Y:S01]  /*5d80*/  F2FP.BF16.F32.PACK_AB R195, R17, R30 ;  /* 0x0000001e11c3723e */ /* 0x000fe200000010ff */
[----:B------:R-:W-:-:S05]  /*5d90*/  IMAD.MOV.U32 R30, RZ, RZ, R151 ;  /* 0x000000ffff1e7224 */ /* 0x000fca00078e0097 */
[----:B------:R2:W4:Y:S01]  /*5da0*/  MUFU.EX2 R21, R2 ;  /* 0x0000000200157308 */ /* 0x0005220000000800 */
[C---:B---3--:R-:W-:Y:S01]  /*5db0*/  FADD.FTZ R17, R25.reuse, R0 ;  /* 0x0000000019117221 */ /* 0x048fe20000010000 */
[----:B------:R-:W-:Y:S01]  /*5dc0*/  F2FP.BF16.F32.PACK_AB R192, R25, R24 ;  /* 0x0000001819c0723e */ /* 0x000fe200000010ff */
[----:B------:R-:W-:Y:S01]  /*5dd0*/  IMAD.MOV.U32 R24, RZ, RZ, R151 ;  /* 0x000000ffff187224 */ /* 0x000fe200078e0097 */
[----:B------:R-:W-:Y:S01]  /*5de0*/  MOV R25, R151 ;  /* 0x0000009700197202 */ /* 0x000fe20000000f00 */
[----:B-1----:R-:W-:Y:S01]  /*5df0*/  FADD.FTZ R0, R28, R17 ;  /* 0x000000111c007221 */ /* 0x002fe20000010000 */
[----:B--2---:R-:W-:-:S03]  /*5e00*/  IMAD.MOV.U32 R2, RZ, RZ, 0x3f800000 ;  /* 0x3f800000ff027424 */ /* 0x004fc600078e00ff */
[C---:B----4-:R-:W-:Y:S01]  /*5e10*/  FADD.FTZ R17, R21.reuse, R0 ;  /* 0x0000000015117221 */ /* 0x050fe20000010000 */
[----:B------:R-:W-:Y:S01]  /*5e20*/  F2FP.BF16.F32.PACK_AB R194, R21, R28 ;  /* 0x0000001c15c2723e */ /* 0x000fe200000010ff */
[----:B------:R-:W-:Y:S02]  /*5e30*/  IMAD.MOV.U32 R0, RZ, RZ, 0x3f800000 ;  /* 0x3f800000ff007424 */ /* 0x000fe400078e00ff */
[----:B------:R-:W-:Y:S01]  /*5e40*/  IMAD.MOV.U32 R28, RZ, RZ, R151 ;  /* 0x000000ffff1c7224 */ /* 0x000fe200078e0097 */
[----:B------:R-:W-:Y:S06]  /*5e50*/  @!P2 BRA `(.L_x_1962) ;  /* 0x0000004400a8a947 */ /* 0x000fec0003800000 */
[----:B------:R-:W-:Y:S01]  /*5e60*/  R2UR UR61, R16 ;  /* 0x00000000103d72ca */ /* 0x000fe200000e0000 */
[----:B------:R-:W-:Y:S01]  /*5e70*/  ULDC.64 UR4, c[0x0][0x3f8] ;  /* 0x0000fe0000047ab9 */ /* 0x000fe20000000a00 */
[----:B------:R-:W-:Y:S01]  /*5e80*/  MOV R20, R3 ;  /* 0x0000000300147202 */ /* 0x000fe20000000f00 */
        /* <DEDUP_REMOVED lines=66> */
[----:B------:R-:W-:Y:S01]  /*62b0*/  IMAD.U32 R225, RZ, RZ, UR4 ;  /* 0x00000004ffe17e24 */ /* 0x000fe2000f8e00ff */
[----:B------:R-:W-:Y:S01]  /*62c0*/  MOV R227, UR5 ;  /* 0x0000000500e37c02 */ /* 0x000fe20008000f00 */
[----:B------:R-:W-:Y:S01]  /*62d0*/  UMOV UR45, UR47 ;  /* 0x0000002f002d7c82 */ /* 0x000fe20008000000 */
[----:B------:R-:W-:-:S05]  /*62e0*/  UMOV UR41, UR46 ;  /* 0x0000002e00297c82 */ /* 0x000fca0008000000 */
.L_x_1971:
        /* <DEDUP_REMOVED lines=8> */
.L_x_1963:
[----:B------:R-:W-:Y:S01]  /*6370*/  R2UR UR4, R16 ;  /* 0x00000000100472ca */ /* 0x000fe200000e0000 */
[----:B------:R-:W-:-:S12]  /*6380*/  ULEA UR47, UR46, UR60, 0x3 ;  /* 0x0000003c2e2f7291 */ /* 0x000fd8000f8e183f */
[----:B------:R-:W-:-:S04]  /*6390*/  MOV R3, UR4 ;  /* 0x0000000400037c02 */ /* 0x000fc80008000f00 */
[----:B------:R-:W-:-:S04]  /*63a0*/  SHF.L.U32 R3, R3, 0x1f, RZ ;  /* 0x0000001f03037819 */ /* 0x000fc800000006ff */
[----:B------:R1:W2:Y:S01]  /*63b0*/  SYNCS.PHASECHK.TRANS64.TRYWAIT P2, [UR47+0x38830], R3 ;  /* 0x03883003ff0075a7 */ /* 0x0002a2000804016f */
[----:B------:R-:W-:Y:S05]  /*63c0*/  @!P0 BRA `(.L_x_1964) ;  /* 0x0000000000048947 */ /* 0x000fea0003800000 */
[----:B------:R-:W-:Y:S01]  /*63d0*/  BPT.TRAP 0x1 ;  /* 0x000000040000795c */ /* 0x000fe20000300000 */
.L_x_1964:
[----:B--2---:R-:W-:Y:S05]  /*63e0*/  @P2 BRA `(.L_x_1965) ;  /* 0x0000000000082947 */ /* 0x004fea0003800000 */
[----:B------:R-:W2:Y:S02]  /*63f0*/  SYNCS.PHASECHK.TRANS64.TRYWAIT P2, [UR47+0x38830], R3 ;  /* 0x03883003ff0075a7 */ /* 0x000ea4000804016f */
[----:B--2---:R-:W-:Y:S05]  /*6400*/  @!P2 BRA `(.L_x_1966) ;  /* 0x000000e00090a947 */ /* 0x004fea0003800000 */
.L_x_1965:
[----:B------:R-:W-:Y:S01]  /*6410*/  R2UR UR10, R18 ;  /* 0x00000000120a72ca */ /* 0x000fe200000e0000 */
[----:B------:R-:W-:Y:S01]  /*6420*/  UIMAD UR4, UR46, 0xa00, UR40 ;  /* 0x00000a002e0478a4 */ /* 0x000fe2000f8e0228 */
[----:B------:R-:W-:Y:S01]  /*6430*/  R2UR UR11, R19 ;  /* 0x00000000130b72ca */ /* 0x000fe200000e0000 */
[----:B------:R-:W-:Y:S01]  /*6440*/  WARPGROUP.ARRIVE ;  /* 0x00000000000079c5 */ /* 0x000fe20000000000 */
[----:B------:R-:W-:Y:S01]  /*6450*/  UMOV UR59, 0x40000040 ;  /* 0x40000040003b7882 */ /* 0x000fe20000000000 */
[----:B------:R-:W-:Y:S01]  /*6460*/  R2UR UR6, R14 ;  /* 0x000000000e0672ca */ /* 0x000fe200000e0000 */
[----:B------:R-:W-:Y:S01]  /*6470*/  UIADD3 UR18, UR4, 0x286, URZ ;  /* 0x0000028604127890 */ /* 0x000fe2000fffe03f */
[----:B------:R-:W-:Y:S01]  /*6480*/  R2UR UR7, R15 ;  /* 0x000000000f0772ca */ /* 0x000fe200000e0000 */
[----:B------:R-:W-:Y:S01]  /*6490*/  UMOV UR58, UR4 ;  /* 0x00000004003a7c82 */ /* 0x000fe20008000000 */
[----:B------:R-:W-:Y:S01]  /*64a0*/  R2UR UR14, R12 ;  /* 0x000000000c0e72ca */ /* 0x000fe200000e0000 */
[----:B------:R-:W-:Y:S01]  /*64b0*/  UMOV UR19, 0x40000040 ;  /* 0x4000004000137882 */ /* 0x000fe20000000000 */
[----:B------:R-:W-:Y:S01]  /*64c0*/  R2UR UR15, R13 ;  /* 0x000000000d0f72ca */ /* 0x000fe200000e0000 */
[----:B------:R-:W-:Y:S01]  /*64d0*/  UIADD3 UR22, UR4, 0x500, URZ ;  /* 0x0000050004167890 */ /* 0x000fe2000fffe03f */
[-C--:B------:R-:W-:Y:S01]  /*64e0*/  FMUL.FTZ R24, R24, R0.reuse ;  /* 0x0000000018187220 */ /* 0x080fe20000410000 */
[----:B------:R-:W-:Y:S01]  /*64f0*/  UMOV UR56, UR10 ;  /* 0x0000000a00387c82 */ /* 0x000fe20008000000 */
[----:B------:R-:W-:Y:S01]  /*6500*/  UMOV UR57, UR11 ;  /* 0x0000000b00397c82 */ /* 0x000fe20008000000 */
[----:B------:R-:W-:Y:S01]  /*6510*/  UMOV UR23, 0x40000040 ;  /* 0x4000004000177882 */ /* 0x000fe20000000000 */
[----:B------:R-:W-:Y:S01]  /*6520*/  HGMMA.64x16x16.F32.BF16 R184, gdesc[UR56], RZ, !UPT, gsb0 ;  /* 0x0020000038b879f0 */ /* 0x000fe2000c0018ff */
[----:B------:R-:W-:Y:S01]  /*6530*/  UIADD3 UR58, UR4, 0x80, URZ ;  /* 0x00000080043a7890 */ /* 0x000fe2000fffe03f */
[-C--:B------:R-:W-:Y:S01]  /*6540*/  FMUL.FTZ R25, R25, R0.reuse ;  /* 0x0000000019197220 */ /* 0x080fe20000410000 */
[----:B------:R-:W-:Y:S01]  /*6550*/  UMOV UR59, 0x40000040 ;  /* 0x40000040003b7882 */ /* 0x000fe20000000000 */
[----:B------:R-:W-:Y:S01]  /*6560*/  UMOV UR56, UR10 ;  /* 0x0000000a00387c82 */ /* 0x000fe20008000000 */
[----:B------:R-:W-:Y:S01]  /*6570*/  UMOV UR57, UR11 ;  /* 0x0000000b00397c82 */ /* 0x000fe20008000000 */
        /* <DEDUP_REMOVED lines=56> */
[----:B------:R-:W-:Y:S01]  /*6900*/  UMOV UR59, 0x40000040 ;  /* 0x40000040003b7882 */ /* 0x000fe20000000000 */
[----:B------:R-:W-:Y:S01]  /*6910*/  UMOV UR56, UR10 ;  /* 0x0000000a00387c82 */ /* 0x000fe20008000000 */
[----:B------:R-:W-:Y:S01]  /*6920*/  UMOV UR57, UR11 ;  /* 0x0000000b00397c82 */ /* 0x000fe20008000000 */
        /* <DEDUP_REMOVED lines=97> */
[----:B------:R-:W-:Y:S01]  /*6f40*/  UMOV UR59, 0x40000040 ;  /* 0x40000040003b7882 */ /* 0x000fe20000000000 */
[----:B------:R-:W-:Y:S01]  /*6f50*/  UMOV UR56, UR10 ;  /* 0x0000000a00387c82 */ /* 0x000fe20008000000 */
[----:B------:R-:W-:Y:S01]  /*6f60*/  UMOV UR57, UR11 ;  /* 0x0000000b00397c82 */ /* 0x000fe20008000000 */
[----:B------:R-:W-:Y:S02]  /*6f70*/  R2UR UR10, R10 ;  /* 0x000000000a0a72ca */ /* 0x000fe400000e0000 */
[----:B------:R-:W-:Y:S01]  /*6f80*/  R2UR UR11, R11 ;  /* 0x000000000b0b72ca */ /* 0x000fe200000e0000 */
[----:B------:R-:W-:Y:S02]  /*6f90*/  WARPGROUP.DEPBAR.LE gsb0, 0x0 ;  /* 0x00008000000079c5 */ /* 0x000fe40000010000 */
[----:B------:R-:W-:-:S06]  /*6fa0*/  WARPGROUP.ARRIVE ;  /* 0x00000000000079c5 */ /* 0x000fcc0000000000 */
[----:B------:R-:W-:Y:S01]  /*6fb0*/  HGMMA.64x16x16.F32.BF16 R152, gdesc[UR56], RZ, !UPT, gsb0 ;  /* 0x00200000389879f0 */ /* 0x000fe2000c0018ff */
[----:B------:R-:W-:Y:S01]  /*6fc0*/  UIADD3 UR58, UR4, 0x2, URZ ;  /* 0x00000002043a7890 */ /* 0x000fe2000fffe03f */
[----:B------:R-:W-:Y:S01]  /*6fd0*/  UMOV UR59, 0x40000040 ;  /* 0x40000040003b7882 */ /* 0x000fe20000000000 */
[----:B------:R-:W-:Y:S01]  /*6fe0*/  UMOV UR56, UR6 ;  /* 0x0000000600387c82 */ /* 0x000fe20008000000 */
[----:B------:R-:W-:Y:S01]  /*6ff0*/  UMOV UR57, UR7 ;  /* 0x0000000700397c82 */ /* 0x000fe20008000000 */
[----:B------:R-:W-:Y:S02]  /*7000*/  WARPGROUP.DEPBAR.LE gsb0, 0x0 ;  /* 0x00008000000079c5 */ /* 0x000fe40000010000 */
[----:B------:R-:W-:-:S06]  /*7010*/  WARPGROUP.ARRIVE ;  /* 0x00000000000079c5 */ /* 0x000fcc0000000000 */
[----:B------:R-:W-:Y:S01]  /*7020*/  HGMMA.64x16x16.F32.BF16 R184, gdesc[UR56], R184, gsb0 ;  /* 0x0020000038b879f0 */ /* 0x000fe200080018b8 */
        /* <DEDUP_REMOVED lines=62> */
[----:B------:R-:W-:Y:S01]  /*7410*/  UIADD3 UR14, UR4, 0x284, URZ ;  /* 0x00000284040e7890 */ /* 0x000fe2000fffe03f */
[----:B------:R-:W-:Y:S01]  /*7420*/  UMOV UR15, 0x40000040 ;  /* 0x40000040000f7882 */ /* 0x000fe20000000000 */
        /* <DEDUP_REMOVED lines=345> */
.L_x_1967:
[----:B------:R-:W-:Y:S01]  /*89c0*/  ULEA UR5, UR41, UR60, 0x3 ;  /* 0x0000003c29057291 */ /* 0x000fe2000f8e183f */
[----:B------:R-:W-:-:S05]  /*89d0*/  IMAD.U32 R0, RZ, RZ, UR61 ;  /* 0x0000003dff007e24 */ /* 0x000fca000f8e00ff */
[----:B------:R-:W-:-:S04]  /*89e0*/  SHF.L.U32 R0, R0, 0x1f, RZ ;  /* 0x0000001f00007819 */ /* 0x000fc800000006ff */
[----:B------:R3:W4:Y:S01]  /*89f0*/  SYNCS.PHASECHK.TRANS64.TRYWAIT P2, [UR5+0x38850], R0 ;  /* 0x03885000ff0075a7 */ /* 0x0007220008040145 */
[----:B------:R-:W-:Y:S05]  /*8a00*/  @!P0 BRA `(.L_x_1968) ;  /* 0x0000000000048947 */ /* 0x000fea0003800000 */
[----:B------:R-:W-:Y:S01]  /*8a10*/  BPT.TRAP 0x1 ;  /* 0x000000040000795c */ /* 0x000fe20000300000 */
.L_x_1968:
[----:B----4-:R-:W-:Y:S05]  /*8a20*/  @P2 BRA `(.L_x_1969) ;  /* 0x0000000000082947 */ /* 0x010fea0003800000 */
[----:B------:R-:W4:Y:S02]  /*8a30*/  SYNCS.PHASECHK.TRANS64.TRYWAIT P2, [UR5+0x38850], R0 ;  /* 0x03885000ff0075a7 */ /* 0x000f240008040145 */
[----:B----4-:R-:W-:Y:S05]  /*8a40*/  @!P2 BRA `(.L_x_1970) ;  /* 0x000000bc0018a947 */ /* 0x010fea0003800000 */
.L_x_1969:
[----:B------:R-:W-:Y:S01]  /*8a50*/  UIADD3 UR4, UR60, 0x400, URZ ;  /* 0x000004003c047890 */ /* 0x000fe2000fffe03f */
[----:B------:R-:W-:Y:S01]  /*8a60*/  WARPGROUP.ARRIVE ;  /* 0x00000000000079c5 */ /* 0x000fe20000000000 */
[----:B------:R-:W-:Y:S01]  /*8a70*/  UMOV UR7, 0x40000040 ;  /* 0x4000004000077882 */ /* 0x000fe20000000000 */
[----:B------:R-:W-:Y:S01]  /*8a80*/  UMOV UR11, 0x40000040 ;  /* 0x40000040000b7882 */ /* 0x000fe20000000000 */
[----:B------:R-:W-:Y:S01]  /*8a90*/  USHF.R.U32.HI UR4, URZ, 0x4, UR4 ;  /* 0x000000043f047899 */ /* 0x000fe20008011604 */
[----:B------:R-:W-:Y:S02]  /*8aa0*/  R2UR UR15, R225 ;  /* 0x00000000e10f72ca */ /* 0x000fe400000e0000 */
[----:B------:R-:W-:Y:S01]  /*8ab0*/  R2UR UR14, R227 ;  /* 0x00000000e30e72ca */ /* 0x000fe200000e0000 */
[----:B------:R-:W-:Y:S01]  /*8ac0*/  ULOP3.LUT UR4, UR4, 0x3fff, URZ, 0xc0, !UPT ;  /* 0x00003fff04047892 */ /* 0x000fe2000f8ec03f */
[----:B------:R-:W-:-:S03]  /*8ad0*/  R2UR UR61, R16 ;  /* 0x00000000103d72ca */ /* 0x000fc600000e0000 */
[----:B------:R-:W-:-:S04]  /*8ae0*/  ULOP3.LUT UR4, UR4, 0x2800000, URZ, 0xfc, !UPT ;  /* 0x0280000004047892 */ /* 0x000fc8000f8efc3f */
[----:B------:R-:W-:Y:S02]  /*8af0*/  UIMAD UR6, UR41, 0xa00, UR4 ;  /* 0x00000a00290678a4 */ /* 0x000fe4000f8e0204 */
[----:B------:R-:W-:Y:S02]  /*8b00*/  UISETP.NE.U32.AND UP0, UPT, UR15, URZ, UPT ;  /* 0x0000003f0f00728c */ /* 0x000fe4000bf05070 */
[----:B------:R-:W-:Y:S02]  /*8b10*/  UIADD3 UR10, UR6, 0x80, URZ ;  /* 0x00000080060a7890 */ /* 0x000fe4000fffe03f */
[----:B------:R-:W-:Y:S02]  /*8b20*/  UIMAD UR4, UR45, -0x50, UR42 ;  /* 0xffffffb02d0478a4 */ /* 0x000fe4000f8e022a */
[----:B------:R-:W-:-:S07]  /*8b30*/  UISETP.NE.AND.EX UP0, UPT, UR14, URZ, UPT, UP0 ;  /* 0x0000003f0e00728c */ /* 0x000fce000bf05300 */
[----:B------:R-:W-:Y:S01]  /*8b40*/  HGMMA.64x256x16.F32.BF16 R24, R208, gdesc[UR4].tnspB, R24, gsb0 ;  /* 0x43e00004d0187df0 */ /* 0x000fe20008001818 */
[----:B------:R-:W-:Y:S01]  /*8b50*/  UIADD3 UR4, UR4, 0x1, URZ ;  /* 0x0000000104047890 */ /* 0x000fe2000fffe03f */
[----:B------:R-:W-:Y:S01]  /*8b60*/  ULDC UR14, c[0x0][0x404] ;  /* 0x00010100000e7ab9 */ /* 0x000fe20000000800 */
[----:B------:R-:W-:Y:S01]  /*8b70*/  UMOV UR41, UR46 ;  /* 0x0000002e00297c82 */ /* 0x000fe20008000000 */
[----:B------:R-:W-:Y:S01]  /*8b80*/  USEL UR7, UR14, 0x1, UP0 ;  /* 0x000000010e077887 */ /* 0x000fe20008000000 */
[----:B------:R-:W-:-:S13]  /*8b90*/  R2UR UR14, R226 ;  /* 0x00000000e20e72ca */ /* 0x000fda00000e0000 */
[----:B------:R-:W-:Y:S02]  /*8ba0*/  UISETP.GT.AND UP0, UPT, UR45, UR14, UPT ;  /* 0x0000000e2d00728c */ /* 0x000fe4000bf04270 */
[----:B------:R-:W-:Y:S01]  /*8bb0*/  UIADD3 UR45, UR45, -0x1, URZ ;  /* 0xffffffff2d2d7890 */ /* 0x000fe2000fffe03f */
        /* <DEDUP_REMOVED lines=9> */
[----:B------:R-:W-:Y:S01]  /*8c50*/  ULDC UR10, c[0x0][0x2e0] ;  /* 0x0000b800000a7ab9 */ /* 0x000fe20000000800 */
[----:B------:R-:W-:Y:S01]  /*8c60*/  UMOV UR11, 0x40000040 ;  /* 0x40000040000b7882 */ /* 0x000fe20000000000 */
[----:B------:R-:W-:Y:S02]  /*8c70*/  UIMAD UR7, UR7, UR10, UR4 ;  /* 0x0000000a070772a4 */ /* 0x000fe4000f8e0204 */
[----:B------:R-:W-:Y:S01]  /*8c80*/  UIADD3 UR10, UR6, 0x180, URZ ;  /* 0x00000180060a7890 */ /* 0x000fe2000fffe03f */
[----:B------:R-:W-:Y:S01]  /*8c90*/  ULDC UR4, c[0x0][0x9d8] ;  /* 0x0002760000047ab9 */ /* 0x000fe20000000800 */
[----:B------:R-:W-:Y:S01]  /*8ca0*/  UIADD3 UR6, UR6, 0x200, URZ ;  /* 0x0000020006067890 */ /* 0x000fe2000fffe03f */
[----:B------:R-:W-:Y:S01]  /*8cb0*/  FMUL.FTZ R2, R187, UR4 ;  /* 0x00000004bb027c20 */ /* 0x000fe20008410000 */
[----:B------:R-:W-:Y:S01]  /*8cc0*/  FMUL.FTZ R187, R189, UR4 ;  /* 0x00000004bdbb7c20 */ /* 0x000fe20008410000 */
[----:B-1-3--:R-:W-:Y:S01]  /*8cd0*/  FMUL.FTZ R0, R186, UR4 ;  /* 0x00000004ba007c20 */ /* 0x00afe20008410000 */
[----:B------:R-:W1:Y:S01]  /*8ce0*/  LDC R189, c[0x0][0x288] ;  /* 0x0000a200ffbd7b82 */ /* 0x000e620000000800 */
[----:B--2---:R-:W-:Y:S01]  /*8cf0*/  FMUL.FTZ R4, R184, UR4 ;  /* 0x00000004b8047c20 */ /* 0x004fe20008410000 */
        /* <DEDUP_REMOVED lines=14> */
[----:B------:R-:W3:Y:S01]  /*8de0*/  MUFU.TANH R185, R185 ;  /* 0x000000b900b97308 */ /* 0x000ee20000002400 */
[----:B------:R-:W-:Y:S01]  /*8df0*/  FMUL.FTZ R179, R183, UR4 ;  /* 0x00000004b7b37c20 */ /* 0x000fe20008410000 */
[----:B------:R-:W-:Y:S01]  /*8e00*/  FMUL.FTZ R183, R172, UR4 ;  /* 0x00000004acb77c20 */ /* 0x000fe20008410000 */
[----:B------:R-:W-:Y:S01]  /*8e10*/  FMUL.FTZ R172, R160, UR4 ;  /* 0x00000004a0ac7c20 */ /* 0x000fe20008410000 */
[----:B------:R-:W-:Y:S01]  /*8e20*/  FMUL.FTZ R174, R174, UR4 ;  /* 0x00000004aeae7c20 */ /* 0x000fe20008410000 */
[----:B------:R-:W-:Y:S01]  /*8e30*/  FMUL.FTZ R175, R175, UR4 ;  /* 0x00000004afaf7c20 */ /* 0x000fe20008410000 */
[----:B------:R-:W-:Y:S01]  /*8e40*/  FMUL.FTZ R162, R162, UR4 ;  /* 0x00000004a2a27c20 */ /* 0x000fe20008410000 */
[----:B------:R-:W-:Y:S01]  /*8e50*/  FMUL.FTZ R163, R163, UR4 ;  /* 0x00000004a3a37c20 */ /* 0x000fe20008410000 */
[----:B-1----:R-:W-:Y:S01]  /*8e60*/  IADD3 R169, -R189, UR7, RZ ;  /* 0x00000007bda97c10 */ /* 0x002fe2000fffe1ff */
[----:B------:R-:W1:Y:S01]  /*8e70*/  MUFU.TANH R186, R186 ;  /* 0x000000ba00ba7308 */ /* 0x000e620000002400 */
[----:B------:R-:W-:Y:S01]  /*8e80*/  FMUL.FTZ R166, R166, UR4 ;  /* 0x00000004a6a67c20 */ /* 0x000fe20008410000 */
[----:B------:R-:W-:Y:S01]  /*8e90*/  FMUL.FTZ R167, R167, UR4 ;  /* 0x00000004a7a77c20 */ /* 0x000fe20008410000 */
[----:B------:R-:W-:Y:S01]  /*8ea0*/  FMUL.FTZ R154, R154, UR4 ;  /* 0x000000049a9a7c20 */ /* 0x000fe20008410000 */
[----:B------:R-:W-:-:S02]  /*8eb0*/  IMAD R168, R214, -0x2, R169 ;  /* 0xfffffffed6a87824 */ /* 0x000fc400078e02a9 */
[----:B------:R-:W-:Y:S01]  /*8ec0*/  FMUL.FTZ R155, R155, UR4 ;  /* 0x000000049b9b7c20 */ /* 0x000fe20008410000 */
[----:B------:R-:W-:Y:S01]  /*8ed0*/  FMUL.FTZ R158, R158, UR4 ;  /* 0x000000049e9e7c20 */ /* 0x000fe20008410000 */
[----:B------:R-:W-:Y:S01]  /*8ee0*/  UMOV UR7, 0x40000040 ;  /* 0x4000004000077882 */ /* 0x000fe20000000000 */
[----:B------:R-:W4:Y:S01]  /*8ef0*/  MUFU.TANH R187, R187 ;  /* 0x000000bb00bb7308 */ /* 0x000f220000002400 */
[----:B------:R-:W-:-:S04]  /*8f00*/  IADD3 R189, R215, R168, RZ ;  /* 0x000000a8d7bd7210 */ /* 0x000fc80007ffe0ff */
[C---:B------:R-:W-:Y:S02]  /*8f10*/  ISETP.GT.AND P2, PT, R189.reuse, RZ, PT ;  /* 0x000000ffbd00720c */ /* 0x040fe40003f44270 */
[C---:B------:R-:W-:Y:S01]  /*8f20*/  ISETP.GT.AND P3, PT, R189.reuse, 0x1, PT ;  /* 0x00000001bd00780c */ /* 0x040fe20003f64270 */
[----:B------:R-:W5:Y:S01]  /*8f30*/  MUFU.TANH R188, R188 ;  /* 0x000000bc00bc7308 */ /* 0x000f620000002400 */
[----:B--2---:R-:W-:Y:S02]  /*8f40*/  FSEL R160, R4, -INF , P2 ;  /* 0xff80000004a07808 */ /* 0x004fe40001000000 */
[----:B------:R-:W-:Y:S02]  /*8f50*/  ISETP.GT.AND P2, PT, R189, 0x8, PT ;  /* 0x00000008bd00780c */ /* 0x000fe40003f44270 */
[----:B---3--:R-:W-:Y:S01]  /*8f60*/  FSEL R168, R185, -INF , P3 ;  /* 0xff800000b9a87808 */ /* 0x008fe20001800000 */
[----:B------:R-:W-:Y:S01]  /*8f70*/  FMUL.FTZ R185, R161, UR4 ;  /* 0x00000004a1b97c20 */ /* 0x000fe20008410000 */
[----:B------:R-:W-:Y:S01]  /*8f80*/  FMNMX.FTZ R169, R160, R21, !PT ;  /* 0x00000015a0a97209 */ /* 0x000fe20007810000 */
[----:B------:R-:W-:Y:S01]  /*8f90*/  MUFU.TANH R190, R190 ;  /* 0x000000be00be7308 */ /* 0x000fe20000002400 */
[----:B-1----:R-:W-:-:S02]  /*8fa0*/  FSEL R161, R186, -INF , P2 ;  /* 0xff800000baa17808 */ /* 0x002fc40001000000 */
[C---:B------:R-:W-:Y:S02]  /*8fb0*/  ISETP.GT.AND P3, PT, R189.reuse, 0x9, PT ;  /* 0x00000009bd00780c */ /* 0x040fe40003f64270 */
[----:B------:R-:W-:Y:S02]  /*8fc0*/  FMNMX.FTZ R186, R168, R169, !PT ;  /* 0x000000a9a8ba7209 */ /* 0x000fe40007810000 */
[----:B------:R-:W-:Y:S01]  /*8fd0*/  ISETP.GT.AND P2, PT, R189, 0x10, PT ;  /* 0x00000010bd00780c */ /* 0x000fe20003f44270 */
[----:B------:R-:W1:Y:S01]  /*8fe0*/  MUFU.TANH R191, R191 ;  /* 0x000000bf00bf7308 */ /* 0x000e620000002400 */
[----:B----4-:R-:W-:Y:S01]  /*8ff0*/  FSEL R169, R187, -INF , P3 ;  /* 0xff800000bba97808 */ /* 0x010fe20001800000 */
[----:B------:R-:W-:Y:S01]  /*9000*/  FMUL.FTZ R187, R165, UR4 ;  /* 0x00000004a5bb7c20 */ /* 0x000fe20008410000 */
[----:B------:R-:W-:-:S05]  /*9010*/  ISETP.GT.AND P3, PT, R189, 0x11, PT ;  /* 0x00000011bd00780c */ /* 0x000fca0003f64270 */
[----:B------:R-:W2:Y:S08]  /*9020*/  MUFU.TANH R180, R180 ;  /* 0x000000b400b47308 */ /* 0x000eb00000002400 */
[----:B------:R-:W3:Y:S08]  /*9030*/  MUFU.TANH R181, R181 ;  /* 0x000000b500b57308 */ /* 0x000ef00000002400 */
[----:B------:R5:W-:Y:S08]  /*9040*/  MUFU.TANH R4, R172 ;  /* 0x000000ac00047308 */ /* 0x000bf00000002400 */
[----:B------:R-:W4:Y:S01]  /*9050*/  MUFU.TANH R182, R182 ;  /* 0x000000b600b67308 */ /* 0x000f220000002400 */
[----:B-----5:R-:W-:-:S02]  /*9060*/  FSEL R172, R188, -INF , P2 ;  /* 0xff800000bcac7808 */ /* 0x020fc40001000000 */
[----:B------:R-:W-:-:S04]  /*9070*/  ISETP.GT.AND P2, PT, R189, 0x18, PT ;  /* 0x00000018bd00780c */ /* 0x000fc80003f44270 */
[----:B-1----:R-:W-:Y:S01]  /*9080*/  FSEL R165, R191, -INF , P2 ;  /* 0xff800000bfa57808 */ /* 0x002fe20001000000 */
[----:B------:R-:W1:Y:S01]  /*9090*/  MUFU.TANH R183, R183 ;  /* 0x000000b700b77308 */ /* 0x000e620000002400 */
[----:B------:R-:W-:-:S07]  /*90a0*/  ISETP.GT.AND P2, PT, R189, 0x20, PT ;  /* 0x00000020bd00780c */ /* 0x000fce0003f44270 */
        /* <DEDUP_REMOVED lines=21> */
[----:B------:R-:W-:Y:S01]  /*9200*/  FMNMX.FTZ R202, R161, R186, !PT ;  /* 0x000000baa1ca7209 */ /* 0x000fe20007810000 */
[----:B------:R-:W-:Y:S01]  /*9210*/  FMUL.FTZ R200, R173, UR4 ;  /* 0x00000004adc87c20 */ /* 0x000fe20008410000 */
[----:B------:R-:W-:Y:S01]  /*9220*/  FMUL.FTZ R186, R164, UR4 ;  /* 0x00000004a4ba7c20 */ /* 0x000fe20008410000 */
[----:B------:R-:W-:Y:S01]  /*9230*/  FSEL R164, R190, -INF , P3 ;  /* 0xff800000bea47808 */ /* 0x000fe20001800000 */
[----:B------:R-:W-:Y:S01]  /*9240*/  FMUL.FTZ R190, R153, UR4 ;  /* 0x0000000499be7c20 */ /* 0x000fe20008410000 */
[----:B------:R-:W-:Y:S01]  /*9250*/  HGMMA.64x256x16.F32.BF16 R24, R196, gdesc[UR8].tnspB, R24, gsb0 ;  /* 0x43e00008c4187df0 */ /* 0x000fe20008001818 */
[----:B------:R-:W-:Y:S01]  /*9260*/  FMNMX.FTZ R173, R169, R202, !PT ;  /* 0x000000caa9ad7209 */ /* 0x000fe20007810000 */
[----:B------:R-:W5:Y:S01]  /*9270*/  MUFU.TANH R200, R200 ;  /* 0x000000c800c87308 */ /* 0x000f620000002400 */
[----:B------:R-:W-:Y:S02]  /*9280*/  ISETP.GT.AND P3, PT, R189, 0x19, PT ;  /* 0x00000019bd00780c */ /* 0x000fe40003f64270 */
[----:B------:R-:W-:-:S04]  /*9290*/  FMNMX.FTZ R173, R172, R173, !PT ;  /* 0x000000adacad7209 */ /* 0x000fc80007810000 */
[----:B------:R-:W-:Y:S01]  /*92a0*/  FMNMX.FTZ R188, R164, R173, !PT ;  /* 0x000000ada4bc7209 */ /* 0x000fe20007810000 */
[----:B------:R-:W5:Y:S01]  /*92b0*/  MUFU.TANH R186, R186 ;  /* 0x000000ba00ba7308 */ /* 0x000f620000002400 */
[----:B--2---:R-:W-:Y:S02]  /*92c0*/  FSEL R173, R180, -INF , P3 ;  /* 0xff800000b4ad7808 */ /* 0x004fe40001800000 */
[----:B------:R-:W-:Y:S01]  /*92d0*/  FMNMX.FTZ R180, R165, R188, !PT ;  /* 0x000000bca5b47209 */ /* 0x000fe20007810000 */
[----:B------:R-:W-:Y:S01]  /*92e0*/  FMUL.FTZ R188, R152, UR4 ;  /* 0x0000000498bc7c20 */ /* 0x000fe20008410000 */
[----:B---3--:R-:W-:Y:S02]  /*92f0*/  FSEL R152, R181, -INF , P2 ;  /* 0xff800000b5987808 */ /* 0x008fe40001000000 */
[----:B------:R-:W-:Y:S01]  /*9300*/  ISETP.GT.AND P3, PT, R189, 0x21, PT ;  /* 0x00000021bd00780c */ /* 0x000fe20003f64270 */
[----:B------:R-:W-:Y:S01]  /*9310*/  MUFU.TANH R190, R190 ;  /* 0x000000be00be7308 */ /* 0x000fe20000002400 */
[----:B------:R-:W-:-:S02]  /*9320*/  FMNMX.FTZ R181, R173, R180, !PT ;  /* 0x000000b4adb57209 */ /* 0x000fc40007810000 */
[C---:B------:R-:W-:Y:S02]  /*9330*/  ISETP.GT.AND P2, PT, R189.reuse, 0x28, PT ;  /* 0x00000028bd00780c */ /* 0x040fe40003f44270 */
[----:B----4-:R-:W-:Y:S02]  /*9340*/  FSEL R180, R182, -INF , P3 ;  /* 0xff800000b6b47808 */ /* 0x010fe40001800000 */
[----:B------:R-:W-:Y:S01]  /*9350*/  FMNMX.FTZ R191, R152, R181, !PT ;  /* 0x000000b598bf7209 */ /* 0x000fe20007810000 */
[----:B------:R-:W2:Y:S01]  /*9360*/  MUFU.TANH R188, R188 ;  /* 0x000000bc00bc7308 */ /* 0x000ea20000002400 */
[----:B------:R-:W-:Y:S02]  /*9370*/  ISETP.GT.AND P3, PT, R189, 0x29, PT ;  /* 0x00000029bd00780c */ /* 0x000fe40003f64270 */
[----:B-1----:R-:W-:Y:S02]  /*9380*/  FSEL R181, R183, -INF , P2 ;  /* 0xff800000b7b57808 */ /* 0x002fe40001000000 */
[----:B------:R-:W-:Y:S01]  /*9390*/  FMNMX.FTZ R182, R180, R191, !PT ;  /* 0x000000bfb4b67209 */ /* 0x000fe20007810000 */
[----:B------:R-:W-:Y:S01]  /*93a0*/  FMUL.FTZ R191, R156, UR4 ;  /* 0x000000049cbf7c20 */ /* 0x000fe20008410000 */
[----:B------:R-:W-:-:S02]  /*93b0*/  ISETP.GT.AND P2, PT, R189, 0x30, PT ;  /* 0x00000030bd00780c */ /* 0x000fc40003f44270 */
[----:B-----5:R-:W-:Y:S02]  /*93c0*/  FSEL R153, R200, -INF , P3 ;  /* 0xff800000c8997808 */ /* 0x020fe40001800000 */
[----:B------:R-:W-:Y:S01]  /*93d0*/  FMNMX.FTZ R182, R181, R182, !PT ;  /* 0x000000b6b5b67209 */ /* 0x000fe20007810000 */
[----:B------:R-:W1:Y:S01]  /*93e0*/  MUFU.TANH R191, R191 ;  /* 0x000000bf00bf7308 */ /* 0x000e620000002400 */
[----:B------:R-:W-:Y:S02]  /*93f0*/  ISETP.GT.AND P3, PT, R189, 0x31, PT ;  /* 0x00000031bd00780c */ /* 0x000fe40003f64270 */
[----:B------:R-:W-:Y:S01]  /*9400*/  FSEL R156, R4, -INF , P2 ;  /* 0xff800000049c7808 */ /* 0x000fe20001000000 */
[----:B------:R-:W-:Y:S01]  /*9410*/  FMUL.FTZ R4, R157, UR4 ;  /* 0x000000049d047c20 */ /* 0x000fe20008410000 */
[----:B------:R-:W-:Y:S02]  /*9420*/  FMNMX.FTZ R183, R153, R182, !PT ;  /* 0x000000b699b77209 */ /* 0x000fe40007810000 */
[----:B------:R-:W-:-:S02]  /*9430*/  ISETP.GT.AND P2, PT, R189, 0x38, PT ;  /* 0x00000038bd00780c */ /* 0x000fc40003f44270 */
[----:B------:R-:W-:Y:S01]  /*9440*/  FSEL R182, R185, -INF , P3 ;  /* 0xff800000b9b67808 */ /* 0x000fe20001800000 */
[----:B------:R-:W3:Y:S01]  /*9450*/  MUFU.TANH R4, R4 ;  /* 0x0000000400047308 */ /* 0x000ee20000002400 */
[----:B------:R-:W-:Y:S02]  /*9460*/  FMNMX.FTZ R183, R156, R183, !PT ;  /* 0x000000b79cb77209 */ /* 0x000fe40007810000 */
[----:B------:R-:W-:Y:S02]  /*9470*/  FSEL R157, R186, -INF , P2 ;  /* 0xff800000ba9d7808 */ /* 0x000fe40001000000 */
[C---:B------:R-:W-:Y:S02]  /*9480*/  ISETP.GT.AND P3, PT, R189.reuse, 0x39, PT ;  /* 0x00000039bd00780c */ /* 0x040fe40003f64270 */
[----:B------:R-:W-:Y:S02]  /*9490*/  FMNMX.FTZ R186, R182, R183, !PT ;  /* 0x000000b7b6ba7209 */ /* 0x000fe40007810000 */
[----:B------:R-:W-:-:S02]  /*94a0*/  ISETP.GT.AND P2, PT, R189, 0x40, PT ;  /* 0x00000040bd00780c */ /* 0x000fc40003f44270 */
[----:B------:R-:W-:Y:S01]  /*94b0*/  FSEL R183, R187, -INF , P3 ;  /* 0xff800000bbb77808 */ /* 0x000fe20001800000 */
[----:B------:R-:W-:Y:S01]  /*94c0*/  FMUL.FTZ R187, R170, UR4 ;  /* 0x00000004aabb7c20 */ /* 0x000fe20008410000 */
[----:B------:R-:W-:Y:S02]  /*94d0*/  FMNMX.FTZ R186, R157, R186, !PT ;  /* 0x000000ba9dba7209 */ /* 0x000fe40007810000 */
[----:B------:R-:W-:Y:S02]  /*94e0*/  ISETP.GT.AND P3, PT, R189, 0x41, PT ;  /* 0x00000041bd00780c */ /* 0x000fe40003f64270 */
[----:B--2---:R-:W-:Y:S01]  /*94f0*/  FSEL R170, R188, -INF , P2 ;  /* 0xff800000bcaa7808 */ /* 0x004fe20001000000 */
[----:B------:R-:W-:Y:S01]  /*9500*/  FMUL.FTZ R188, R171, UR4 ;  /* 0x00000004abbc7c20 */ /* 0x000fe20008410000 */
[----:B------:R-:W-:Y:S01]  /*9510*/  FMNMX.FTZ R201, R183, R186, !PT ;  /* 0x000000bab7c97209 */ /* 0x000fe20007810000 */
[----:B------:R-:W2:Y:S01]  /*9520*/  MUFU.TANH R187, R187 ;  /* 0x000000bb00bb7308 */ /* 0x000ea20000002400 */
[----:B------:R-:W-:-:S02]  /*9530*/  ISETP.GT.AND P2, PT, R189, 0x48, PT ;  /* 0x00000048bd00780c */ /* 0x000fc40003f44270 */
[----:B------:R-:W-:Y:S02]  /*9540*/  FSEL R185, R190, -INF , P3 ;  /* 0xff800000beb97808 */ /* 0x000fe40001800000 */
[----:B------:R-:W-:Y:S02]  /*9550*/  FMNMX.FTZ R190, R170, R201, !PT ;  /* 0x000000c9aabe7209 */ /* 0x000fe40007810000 */
[C---:B------:R-:W-:Y:S01]  /*9560*/  ISETP.GT.AND P3, PT, R189.reuse, 0x49, PT ;  /* 0x00000049bd00780c */ /* 0x040fe20003f64270 */
[----:B------:R-:W-:Y:S01]  /*9570*/  VIADD R189, R189, 0x8 ;  /* 0x00000008bdbd7836 */ /* 0x000fe20000000000 */
[----:B-1----:R-:W-:Y:S01]  /*9580*/  FSEL R186, R191, -INF , P2 ;  /* 0xff800000bfba7808 */ /* 0x002fe20001000000 */
[----:B------:R-:W1:Y:S01]  /*9590*/  MUFU.TANH R188, R188 ;  /* 0x000000bc00bc7308 */ /* 0x000e620000002400 */
[----:B------:R-:W-:Y:S02]  /*95a0*/  FMNMX.FTZ R191, R185, R190, !PT ;  /* 0x000000beb9bf7209 */ /* 0x000fe40007810000 */
[----:B---3--:R-:W-:-:S02]  /*95b0*/  FSEL R171, R4, -INF , P3 ;  /* 0xff80000004ab7808 */ /* 0x008fc40001800000 */
[----:B------:R-:W-:Y:S02]  /*95c0*/  FMNMX.FTZ R4, R186, R191, !PT ;  /* 0x000000bfba047209 */ /* 0x000fe40007810000 */
[----:B------:R-:W-:Y:S02]  /*95d0*/  ISETP.GT.AND P2, PT, R189, RZ, PT ;  /* 0x000000ffbd00720c */ /* 0x000fe40003f44270 */
[----:B------:R-:W-:Y:S02]  /*95e0*/  FMNMX.FTZ R4, R171, R4, !PT ;  /* 0x00000004ab047209 */ /* 0x000fe40007810000 */
[C---:B------:R-:W-:Y:S02]  /*95f0*/  ISETP.GT.AND P3, PT, R189.reuse, 0x1, PT ;  /* 0x00000001bd00780c */ /* 0x040fe40003f64270 */
[----:B------:R-:W-:Y:S01]  /*9600*/  ISETP.GT.AND P4, PT, R189, 0x8, PT ;  /* 0x00000008bd00780c */ /* 0x000fe20003f84270 */
[----:B------:R-:W3:Y:S01]  /*9610*/  SHFL.BFLY PT, R191, R4, 0x2, 0x1f ;  /* 0x0c401f0004bf7f89 */ /* 0x000ee200000e0000 */
[----:B------:R-:W-:-:S02]  /*9620*/  FSEL R2, R2, -INF , P3 ;  /* 0xff80000002027808 */ /* 0x000fc40001800000 */
[C---:B------:R-:W-:Y:S02]  /*9630*/  ISETP.GT.AND P5, PT, R189.reuse, 0x9, PT ;  /* 0x00000009bd00780c */ /* 0x040fe40003fa4270 */
[C---:B------:R-:W-:Y:S02]  /*9640*/  ISETP.GT.AND P3, PT, R189.reuse, 0x10, PT ;  /* 0x00000010bd00780c */ /* 0x040fe40003f64270 */
[----:B------:R-:W-:Y:S02]  /*9650*/  FSEL R184, R184, -INF , P5 ;  /* 0xff800000b8b87808 */ /* 0x000fe40002800000 */
[----:B------:R-:W-:Y:S02]  /*9660*/  FSEL R176, R176, -INF , P3 ;  /* 0xff800000b0b07808 */ /* 0x000fe40001800000 */
[----:B------:R-:W-:-:S04]  /*9670*/  ISETP.GT.AND P3, PT, R189, 0x18, PT ;  /* 0x00000018bd00780c */ /* 0x000fc80003f64270 */
[----:B------:R-:W-:Y:S02]  /*9680*/  FSEL R178, R178, -INF , P3 ;  /* 0xff800000b2b27808 */ /* 0x000fe40001800000 */
[----:B------:R-:W-:-:S04]  /*9690*/  ISETP.GT.AND P3, PT, R189, 0x20, PT ;  /* 0x00000020bd00780c */ /* 0x000fc80003f64270 */
[----:B--2---:R-:W-:Y:S02]  /*96a0*/  FSEL R187, R187, -INF , P3 ;  /* 0xff800000bbbb7808 */ /* 0x004fe40001800000 */
[----:B------:R-:W-:Y:S02]  /*96b0*/  ISETP.GT.AND P3, PT, R189, 0x28, PT ;  /* 0x00000028bd00780c */ /* 0x000fe40003f64270 */
[----:B---3--:R-:W-:Y:S01]  /*96c0*/  FMNMX.FTZ R190, R4, R191, !PT ;  /* 0x000000bf04be7209 */ /* 0x008fe20007810000 */
[----:B------:R-:W-:Y:S01]  /*96d0*/  FMUL.FTZ R191, R159, UR4 ;  /* 0x000000049fbf7c20 */ /* 0x000fe20008410000 */
[----:B------:R-:W-:Y:S01]  /*96e0*/  FSEL R159, R0, -INF , P2 ;  /* 0xff800000009f7808 */ /* 0x000fe20001000000 */
[----:B------:R-:W-:Y:S01]  /*96f0*/  ULDC UR4, c[0x0][0x988] ;  /* 0x0002620000047ab9 */ /* 0x000fe20000000800 */
[----:B------:R-:W-:Y:S01]  /*9700*/  FSEL R174, R174, -INF , P3 ;  /* 0xff800000aeae7808 */ /* 0x000fe20001800000 */
[----:B------:R-:W2:Y:S01]  /*9710*/  SHFL.BFLY PT, R201, R190, 0x1, 0x1f ;  /* 0x0c201f00bec97f89 */ /* 0x000ea200000e0000 */
[----:B------:R-:W-:Y:S01]  /*9720*/  ISETP.GT.AND P3, PT, R189, 0x30, PT ;  /* 0x00000030bd00780c */ /* 0x000fe20003f64270 */
[----:B------:R-:W3:Y:S03]  /*9730*/  MUFU.TANH R191, R191 ;  /* 0x000000bf00bf7308 */ /* 0x000ee60000002400 */
[----:B------:R-:W-:-:S02]  /*9740*/  FSEL R162, R162, -INF , P3 ;  /* 0xff800000a2a27808 */ /* 0x000fc40001800000 */
[----:B------:R-:W-:-:S04]  /*9750*/  ISETP.GT.AND P3, PT, R189, 0x38, PT ;  /* 0x00000038bd00780c */ /* 0x000fc80003f64270 */
[----:B------:R-:W-:Y:S02]  /*9760*/  FSEL R166, R166, -INF , P3 ;  /* 0xff800000a6a67808 */ /* 0x000fe40001800000 */
[----:B------:R-:W-:-:S04]  /*9770*/  ISETP.GT.AND P3, PT, R189, 0x40, PT ;  /* 0x00000040bd00780c */ /* 0x000fc80003f64270 */
[----:B------:R-:W-:Y:S02]  /*9780*/  FSEL R154, R154, -INF , P3 ;  /* 0xff8000009a9a7808 */ /* 0x000fe40001800000 */
[----:B------:R-:W-:-:S04]  /*9790*/  ISETP.GT.AND P3, PT, R189, 0x48, PT ;  /* 0x00000048bd00780c */ /* 0x000fc80003f64270 */
[----:B------:R-:W-:Y:S02]  /*97a0*/  FSEL R158, R158, -INF , P3 ;  /* 0xff8000009e9e7808 */ /* 0x000fe40001800000 */
[----:B--2---:R-:W-:Y:S02]  /*97b0*/  FMNMX.FTZ R4, R190, R201, !PT ;  /* 0x000000c9be047209 */ /* 0x004fe40007810000 */
[----:B------:R-:W-:Y:S02]  /*97c0*/  FSEL R190, R3, -INF , P4 ;  /* 0xff80000003be7808 */ /* 0x000fe40002000000 */
[C---:B------:R-:W-:Y:S01]  /*97d0*/  FSETP.NEU.FTZ.AND P2, PT, R4.reuse, -INF , PT ;  /* 0xff8000000400780b */ /* 0x040fe20003f5d000 */
[----:B------:R-:W-:Y:S01]  /*97e0*/  FMUL.FTZ R0, R4, UR4 ;  /* 0x0000000404007c20 */ /* 0x000fe20008410000 */
[----:B------:R-:W-:-:S04]  /*97f0*/  ISETP.GT.AND P4, PT, R189, 0x11, PT ;  /* 0x00000011bd00780c */ /* 0x000fc80003f84270 */
[----:B------:R-:W-:-:S05]  /*9800*/  FSEL R0, R0, RZ, P2 ;  /* 0x000000ff00007208 */ /* 0x000fca0001000000 */
[--C-:B------:R-:W-:Y:S01]  /*9810*/  FFMA.FTZ R3, R160, UR4, -R0.reuse ;  /* 0x00000004a0037c23 */ /* 0x100fe20008010800 */
[----:B------:R-:W-:Y:S01]  /*9820*/  FSEL R160, R177, -INF , P4 ;  /* 0xff800000b1a07808 */ /* 0x000fe20002000000 */
[--C-:B------:R-:W-:Y:S01]  /*9830*/  FFMA.FTZ R208, R168, UR4, -R0.reuse ;  /* 0x00000004a8d07c23 */ /* 0x100fe20008010800 */
[----:B------:R-:W-:Y:S01]  /*9840*/  ISETP.GT.AND P4, PT, R189, 0x19, PT ;  /* 0x00000019bd00780c */ /* 0x000fe20003f84270 */
[----:B------:R-:W-:Y:S01]  /*9850*/  MUFU.EX2 R177, R3 ;  /* 0x0000000300b17308 */ /* 0x000fe20000000800 */
[--C-:B------:R-:W-:Y:S01]  /*9860*/  FFMA.FTZ R210, R161, UR4, -R0.reuse ;  /* 0x00000004a1d27c23 */ /* 0x100fe20008010800 */
[--C-:B------:R-:W-:Y:S01]  /*9870*/  FFMA.FTZ R161, R169, UR4, -R0.reuse ;  /* 0x00000004a9a17c23 */ /* 0x100fe20008010800 */
[----:B------:R-:W-:Y:S01]  /*9880*/  FSEL R179, R179, -INF , P4 ;  /* 0xff800000b3b37808 */ /* 0x000fe20002000000 */
[--C-:B------:R-:W-:Y:S01]  /*9890*/  FFMA.FTZ R169, R164, UR4, -R0.reuse ;  /* 0x00000004a4a97c23 */ /* 0x100fe20008010800 */
[----:B------:R-:W-:Y:S01]  /*98a0*/  ISETP.GT.AND P4, PT, R189, 0x21, PT ;  /* 0x00000021bd00780c */ /* 0x000fe20003f84270 */
[--C-:B------:R-:W-:Y:S01]  /*98b0*/  FFMA.FTZ R204, R172, UR4, -R0.reuse ;  /* 0x00000004accc7c23 */ /* 0x100fe20008010800 */
[--C-:B------:R-:W-:Y:S01]  /*98c0*/  FFMA.FTZ R200, R152, UR4, -R0.reuse ;  /* 0x0000000498c87c23 */ /* 0x100fe20008010800 */
[--C-:B------:R-:W-:Y:S01]  /*98d0*/  FFMA.FTZ R206, R165, UR4, -R0.reuse ;  /* 0x00000004a5ce7c23 */ /* 0x100fe20008010800 */
[----:B-1----:R-:W-:Y:S01]  /*98e0*/  FSEL R188, R188, -INF , P4 ;  /* 0xff800000bcbc7808 */ /* 0x002fe20002000000 */
[--C-:B------:R-:W-:Y:S01]  /*98f0*/  FFMA.FTZ R152, R170, UR4, -R0.reuse ;  /* 0x00000004aa987c23 */ /* 0x100fe20008010800 */
[----:B------:R-:W-:Y:S01]  /*9900*/  ISETP.GT.AND P4, PT, R189, 0x29, PT ;  /* 0x00000029bd00780c */ /* 0x000fe20003f84270 */
[--C-:B------:R-:W-:Y:S01]  /*9910*/  FFMA.FTZ R165, R173, UR4, -R0.reuse ;  /* 0x00000004ada57c23 */ /* 0x100fe20008010800 */
[--C-:B------:R-:W-:Y:S01]  /*9920*/  FFMA.FTZ R202, R181, UR4, -R0.reuse ;  /* 0x00000004b5ca7c23 */ /* 0x100fe20008010800 */
[--C-:B------:R-:W-:Y:S01]  /*9930*/  FFMA.FTZ R170, R171, UR4, -R0.reuse ;  /* 0x00000004abaa7c23 */ /* 0x100fe20008010800 */
[----:B------:R-:W-:Y:S01]  /*9940*/  FSEL R175, R175, -INF , P4 ;  /* 0xff800000afaf7808 */ /* 0x000fe20002000000 */
[--C-:B------:R-:W-:Y:S01]  /*9950*/  FFMA.FTZ R153, R153, UR4, -R0.reuse ;  /* 0x0000000499997c23 */ /* 0x100fe20008010800 */
[----:B------:R-:W-:Y:S01]  /*9960*/  ISETP.GT.AND P4, PT, R189, 0x31, PT ;  /* 0x00000031bd00780c */ /* 0x000fe20003f84270 */
[--C-:B------:R-:W-:Y:S01]  /*9970*/  FFMA.FTZ R173, R182, UR4, -R0.reuse ;  /* 0x00000004b6ad7c23 */ /* 0x100fe20008010800 */
[----:B------:R-:W-:Y:S01]  /*9980*/  FFMA.FTZ R181, R185, UR4, -R0 ;  /* 0x00000004b9b57c23 */ /* 0x000fe20008010800 */
[----:B------:R-:W-:Y:S01]  /*9990*/  MUFU.EX2 R208, R208 ;  /* 0x000000d000d07308 */ /* 0x000fe20000000800 */
[----:B------:R-:W-:-:S02]  /*99a0*/  FSEL R163, R163, -INF , P4 ;  /* 0xff800000a3a37808 */ /* 0x000fc40002000000 */
[----:B------:R-:W-:-:S04]  /*99b0*/  ISETP.GT.AND P4, PT, R189, 0x39, PT ;  /* 0x00000039bd00780c */ /* 0x000fc80003f84270 */
[----:B------:R-:W-:Y:S01]  /*99c0*/  FSEL R164, R167, -INF , P4 ;  /* 0xff800000a7a47808 */ /* 0x000fe20002000000 */
[----:B------:R-:W-:Y:S01]  /*99d0*/  MUFU.EX2 R210, R210 ;  /* 0x000000d200d27308 */ /* 0x000fe20000000800 */
[----:B------:R-:W-:-:S04]  /*99e0*/  ISETP.GT.AND P4, PT, R189, 0x41, PT ;  /* 0x00000041bd00780c */ /* 0x000fc80003f84270 */
[----:B------:R-:W-:Y:S02]  /*99f0*/  FSEL R155, R155, -INF , P4 ;  /* 0xff8000009b9b7808 */ /* 0x000fe40002000000 */
[----:B------:R-:W-:Y:S01]  /*9a00*/  ISETP.GT.AND P4, PT, R189, 0x49, PT ;  /* 0x00000049bd00780c */ /* 0x000fe20003f84270 */
[----:B------:R1:W-:Y:S03]  /*9a10*/  MUFU.EX2 R167, R169 ;  /* 0x000000a900a77308 */ /* 0x0003e60000000800 */
[----:B---3--:R-:W-:-:S05]  /*9a20*/  FSEL R191, R191, -INF , P4 ;  /* 0xff800000bfbf7808 */ /* 0x008fca0002000000 */
[----:B------:R-:W-:Y:S01]  /*9a30*/  MUFU.EX2 R161, R161 ;  /* 0x000000a100a17308 */ /* 0x000fe20000000800 */
[----:B-1----:R-:W-:-:S07]  /*9a40*/  FFMA.FTZ R169, R180, UR4, -R0 ;  /* 0x00000004b4a97c23 */ /* 0x002fce0008010800 */
        /* <DEDUP_REMOVED lines=8> */
[----:B------:R-:W-:Y:S01]  /*9ad0*/  FMNMX.FTZ R197, R159, R20, !PT ;  /* 0x000000149fc57209 */ /* 0x000fe20007810000 */
[----:B------:R-:W-:Y:S01]  /*9ae0*/  WARPGROUP.ARRIVE ;  /* 0x00000000000079c5 */ /* 0x000fe20000000000 */
[--C-:B------:R-:W-:Y:S01]  /*9af0*/  FFMA.FTZ R196, R156, UR4, -R0.reuse ;  /* 0x000000049cc47c23 */ /* 0x100fe20008010800 */
[--C-:B------:R-:W-:Y:S01]  /*9b00*/  FFMA.FTZ R198, R157, UR4, -R0.reuse ;  /* 0x000000049dc67c23 */ /* 0x100fe20008010800 */
[----:B------:R-:W-:Y:S01]  /*9b10*/  FMNMX.FTZ R197, R2, R197, !PT ;  /* 0x000000c502c57209 */ /* 0x000fe20007810000 */
[--C-:B------:R-:W-:Y:S01]  /*9b20*/  FFMA.FTZ R157, R183, UR4, -R0.reuse ;  /* 0x00000004b79d7c23 */ /* 0x100fe20008010800 */
[----:B------:R-:W-:Y:S01]  /*9b30*/  FFMA.FTZ R156, R186, UR4, -R0 ;  /* 0x00000004ba9c7c23 */ /* 0x000fe20008010800 */
[----:B------:R-:W-:Y:S01]  /*9b40*/  HGMMA.64x256x16.F32.BF16 R24, R192, gdesc[UR4].tnspB, R24, gsb0 ;  /* 0x43e00004c0187df0 */ /* 0x000fe20008001818 */
        /* <DEDUP_REMOVED lines=21> */
[----:B------:R-:W-:-:S04]  /*9ca0*/  FMNMX.FTZ R168, R154, R3, !PT ;  /* 0x000000039aa87209 */ /* 0x000fc80007810000 */
[----:B------:R-:W-:-:S04]  /*9cb0*/  FMNMX.FTZ R3, R155, R168, !PT ;  /* 0x000000a89b037209 */ /* 0x000fc80007810000 */
[----:B------:R-:W-:-:S04]  /*9cc0*/  FMNMX.FTZ R168, R158, R3, !PT ;  /* 0x000000039ea87209 */ /* 0x000fc80007810000 */
[----:B------:R-:W-:-:S05]  /*9cd0*/  FMNMX.FTZ R168, R191, R168, !PT ;  /* 0x000000a8bfa87209 */ /* 0x000fca0007810000 */
[----:B------:R-:W1:Y:S02]  /*9ce0*/  SHFL.BFLY PT, R3, R168, 0x2, 0x1f ;  /* 0x0c401f00a8037f89 */ /* 0x000e6400000e0000 */
[----:B-1----:R-:W-:Y:S02]  /*9cf0*/  FMNMX.FTZ R172, R168, R3, !PT ;  /* 0x00000003a8ac7209 */ /* 0x002fe40007810000 */
[----:B------:R-:W-:-:S03]  /*9d00*/  FSEL R168, R4, RZ, P2 ;  /* 0x000000ff04a87208 */ /* 0x000fc60001000000 */
[----:B------:R-:W1:Y:S02]  /*9d10*/  SHFL.BFLY PT, R3, R172, 0x1, 0x1f ;  /* 0x0c201f00ac037f89 */ /* 0x000e6400000e0000 */
[----:B------:R-:W-:Y:S02]  /*9d20*/  FADD.FTZ R168, -R168, R21 ;  /* 0x00000015a8a87221 */ /* 0x000fe40000010100 */
[----:B------:R-:W-:Y:S02]  /*9d30*/  MUFU.EX2 R21, R170 ;  /* 0x000000aa00157308 */ /* 0x000fe40000000800 */
[----:B------:R-:W-:-:S06]  /*9d40*/  FMUL.FTZ R0, R168, UR4 ;  /* 0x00000004a8007c20 */ /* 0x000fcc0008410000 */
[----:B------:R-:W2:Y:S01]  /*9d50*/  MUFU.EX2 R0, R0 ;  /* 0x0000000000007308 */ /* 0x000ea20000000800 */
[----:B-1----:R-:W-:-:S04]  /*9d60*/  FMNMX.FTZ R3, R172, R3, !PT ;  /* 0x00000003ac037209 */ /* 0x002fc80007810000 */
[C---:B------:R-:W-:Y:S01]  /*9d70*/  FSETP.NEU.FTZ.AND P2, PT, R3.reuse, -INF , PT ;  /* 0xff8000000300780b */ /* 0x040fe20003f5d000 */
[----:B------:R-:W-:Y:S01]  /*9d80*/  FMUL.FTZ R171, R3, UR4 ;  /* 0x0000000403ab7c20 */ /* 0x000fe20008410000 */
[----:B--2---:R-:W-:-:S04]  /*9d90*/  FFMA.FTZ R17, R0, R17, R177 ;  /* 0x0000001100117223 */ /* 0x004fc800000100b1 */
[----:B------:R-:W-:Y:S01]  /*9da0*/  FSEL R171, R171, RZ, P2 ;  /* 0x000000ffabab7208 */ /* 0x000fe20001000000 */
[C---:B------:R-:W-:Y:S01]  /*9db0*/  FADD.FTZ R17, R208.reuse, R17 ;  /* 0x00000011d0117221 */ /* 0x040fe20000010000 */
[----:B------:R-:W-:-:S03]  /*9dc0*/  F2FP.BF16.F32.PACK_AB R208, R208, R177 ;  /* 0x000000b1d0d0723e */ /* 0x000fc600000010ff */
        /* <DEDUP_REMOVED lines=8> */
[----:B------:R-:W-:Y:S01]  /*9e50*/  FADD.FTZ R176, R210, R17 ;  /* 0x00000011d2b07221 */ /* 0x000fe20000010000 */
[--C-:B------:R-:W-:Y:S01]  /*9e60*/  FFMA.FTZ R203, R174, UR4, -R171.reuse ;  /* 0x00000004aecb7c23 */ /* 0x100fe200080108ab */
[----:B------:R-:W-:Y:S01]  /*9e70*/  FMUL.FTZ R159, R159, UR4 ;  /* 0x000000049f9f7c20 */ /* 0x000fe20008410000 */
[--C-:B------:R-:W-:Y:S01]  /*9e80*/  FFMA.FTZ R174, R175, UR4, -R171.reuse ;  /* 0x00000004afae7c23 */ /* 0x100fe200080108ab */
[----:B------:R-:W-:Y:S01]  /*9e90*/  FADD.FTZ R175, R161, R176 ;  /* 0x000000b0a1af7221 */ /* 0x000fe20000010000 */
[--C-:B------:R-:W-:Y:S01]  /*9ea0*/  FFMA.FTZ R160, R160, UR4, -R171.reuse ;  /* 0x00000004a0a07c23 */ /* 0x100fe200080108ab */
[----:B------:R-:W-:Y:S01]  /*9eb0*/  FFMA.FTZ R207, R178, UR4, -R171 ;  /* 0x00000004b2cf7c23 */ /* 0x000fe200080108ab */
[----:B------:R1:W2:Y:S01]  /*9ec0*/  MUFU.EX2 R2, R159 ;  /* 0x0000009f00027308 */ /* 0x0002a20000000800 */
[----:B------:R-:W-:Y:S01]  /*9ed0*/  FADD.FTZ R176, R204, R175 ;  /* 0x000000afccb07221 */ /* 0x000fe20000010000 */
[--C-:B------:R-:W-:Y:S01]  /*9ee0*/  FFMA.FTZ R172, R179, UR4, -R171.reuse ;  /* 0x00000004b3ac7c23 */ /* 0x100fe200080108ab */
[----:B------:R-:W-:Y:S01]  /*9ef0*/  MOV R17, UR47 ;  /* 0x0000002f00117c02 */ /* 0x000fe20008000f00 */
[--C-:B------:R-:W-:Y:S01]  /*9f00*/  FFMA.FTZ R201, R187, UR4, -R171.reuse ;  /* 0x00000004bbc97c23 */ /* 0x100fe200080108ab */
[--C-:B------:R-:W-:Y:S01]  /*9f10*/  FFMA.FTZ R188, R188, UR4, -R171.reuse ;  /* 0x00000004bcbc7c23 */ /* 0x100fe200080108ab */
[--C-:B------:R-:W-:Y:S01]  /*9f20*/  FFMA.FTZ R199, R166, UR4, -R171.reuse ;  /* 0x00000004a6c77c23 */ /* 0x100fe200080108ab */
[----:B------:R-:W-:Y:S01]  /*9f30*/  FFMA.FTZ R197, R162, UR4, -R171 ;  /* 0x00000004a2c57c23 */ /* 0x000fe200080108ab */
[----:B------:R-:W3:Y:S01]  /*9f40*/  MUFU.EX2 R168, R168 ;  /* 0x000000a800a87308 */ /* 0x000ee20000000800 */
[----:B-1----:R-:W-:Y:S01]  /*9f50*/  FADD.FTZ R159, R167, R176 ;  /* 0x000000b0a79f7221 */ /* 0x002fe20000010000 */
[----:B------:R-:W-:-:S02]  /*9f60*/  @!P1 VIADD R17, R17, 0x38840 ;  /* 0x0003884011119836 */ /* 0x000fc40000000000 */
[--C-:B------:R-:W-:Y:S01]  /*9f70*/  FFMA.FTZ R162, R163, UR4, -R171.reuse ;  /* 0x00000004a3a27c23 */ /* 0x100fe200080108ab */
[----:B------:R-:W-:Y:S01]  /*9f80*/  FFMA.FTZ R164, R164, UR4, -R171 ;  /* 0x00000004a4a47c23 */ /* 0x000fe200080108ab */
[----:B------:R-:W-:Y:S01]  /*9f90*/  FADD.FTZ R178, R206, R159 ;  /* 0x0000009fceb27221 */ /* 0x000fe20000010000 */
[----:B------:R-:W-:Y:S01]  /*9fa0*/  FFMA.FTZ R155, R155, UR4, -R171 ;  /* 0x000000049b9b7c23 */ /* 0x000fe200080108ab */
[----:B------:R-:W-:Y:S01]  /*9fb0*/  @!P1 PRMT R17, RZ, 0x654, R17 ;  /* 0x00000654ff119816 */ /* 0x000fe20000000011 */
[----:B------:R-:W1:Y:S01]  /*9fc0*/  MUFU.EX2 R211, R211 ;  /* 0x000000d300d37308 */ /* 0x000e620000000800 */
[----:B--2---:R-:W-:Y:S01]  /*9fd0*/  FFMA.FTZ R5, R2, R5, R209 ;  /* 0x0000000502057223 */ /* 0x004fe200000100d1 */
[----:B------:R-:W-:Y:S01]  /*9fe0*/  FFMA.FTZ R158, R158, UR4, -R171 ;  /* 0x000000049e9e7c23 */ /* 0x000fe200080108ab */
[----:B------:R-:W-:Y:S02]  /*9ff0*/  MOV R159, UR5 ;  /* 0x00000005009f7c02 */ /* 0x000fe40008000f00 */
[----:B------:R-:W-:-:S02]  /*a000*/  PLOP3.LUT P2, PT, PT, PT, UP0, 0x80, 0x0 ;  /* 0x000000000000781c */ /* 0x000fc40003f4f008 */
[----:B------:R-:W-:Y:S01]  /*a010*/  F2FP.BF16.F32.PACK_AB R210, R161, R210 ;  /* 0x000000d2a1d2723e */ /* 0x000fe200000010ff */
[----:B------:R-:W2:Y:S01]  /*a020*/  MUFU.EX2 R170, R170 ;  /* 0x000000aa00aa7308 */ /* 0x000ea20000000800 */
[C---:B---3--:R-:W-:Y:S01]  /*a030*/  FADD.FTZ R176, R168.reuse, R5 ;  /* 0x00000005a8b07221 */ /* 0x048fe20000010000 */
[----:B------:R-:W-:Y:S01]  /*a040*/  @!P1 VIADD R159, R159, 0x38860 ;  /* 0x000388609f9f9836 */ /* 0x000fe20000000000 */
[----:B------:R-:W-:Y:S02]  /*a050*/  F2FP.BF16.F32.PACK_AB R204, R167, R204 ;  /* 0x000000cca7cc723e */ /* 0x000fe400000010ff */
[----:B------:R-:W-:Y:S02]  /*a060*/  F2FP.BF16.F32.PACK_AB R206, R165, R206 ;  /* 0x000000cea5ce723e */ /* 0x000fe400000010ff */
[----:B------:R-:W-:Y:S01]  /*a070*/  @!P1 PRMT R159, RZ, 0x654, R159 ;  /* 0x00000654ff9f9816 */ /* 0x000fe2000000009f */
[----:B------:R-:W3:Y:S01]  /*a080*/  MUFU.EX2 R205, R205 ;  /* 0x000000cd00cd7308 */ /* 0x000ee20000000800 */
[----:B-1----:R-:W-:Y:S01]  /*a090*/  FADD.FTZ R5, R211, R176 ;  /* 0x000000b0d3057221 */ /* 0x002fe20000010000 */
[----:B------:R-:W-:-:S06]  /*a0a0*/  F2FP.BF16.F32.PACK_AB R209, R168, R209 ;  /* 0x000000d1a8d1723e */ /* 0x000fcc00000010ff */
        /* <DEDUP_REMOVED lines=14> */
[----:B-1----:R-:W-:-:S07]  /*a190*/  FADD.FTZ R5, R201, R166 ;  /* 0x000000a6c9057221 */ /* 0x002fce0000010000 */
[----:B------:R-:W1:Y:S01]  /*a1a0*/  MUFU.EX2 R174, R174 ;  /* 0x000000ae00ae7308 */ /* 0x000e620000000800 */
[C---:B--2---:R-:W-:Y:S01]  /*a1b0*/  FADD.FTZ R166, R20.reuse, R5 ;  /* 0x0000000514a67221 */ /* 0x044fe20000010000 */
[----:B------:R-:W-:Y:S01]  /*a1c0*/  F2FP.BF16.F32.PACK_AB R201, R20, R201 ;  /* 0x000000c914c9723e */ /* 0x000fe200000010ff */
[----:B------:R-:W-:-:S05]  /*a1d0*/  IMAD.MOV.U32 R20, RZ, RZ, R3 ;  /* 0x000000ffff147224 */ /* 0x000fca00078e0003 */
[----:B------:R-:W2:Y:S01]  /*a1e0*/  MUFU.EX2 R197, R197 ;  /* 0x000000c500c57308 */ /* 0x000ea20000000800 */
[----:B---3--:R-:W-:-:S07]  /*a1f0*/  FADD.FTZ R5, R203, R166 ;  /* 0x000000a6cb057221 */ /* 0x008fce0000010000 */
[----:B------:R-:W3:Y:S01]  /*a200*/  MUFU.EX2 R162, R162 ;  /* 0x000000a200a27308 */ /* 0x000ee20000000800 */
[----:B-1----:R-:W-:-:S07]  /*a210*/  F2FP.BF16.F32.PACK_AB R203, R174, R203 ;  /* 0x000000cbaecb723e */ /* 0x002fce00000010ff */
[----:B------:R-:W1:Y:S01]  /*a220*/  MUFU.EX2 R199, R199 ;  /* 0x000000c700c77308 */ /* 0x000e620000000800 */
[----:B------:R-:W-:Y:S02]  /*a230*/  WARPGROUP.DEPBAR.LE gsb0, 0x0 ;  /* 0x00008000000079c5 */ /* 0x000fe40000010000 */
[----:B------:R4:W-:Y:S01]  /*a240*/  @!P1 SYNCS.ARRIVE.TRANS64.RED.A1T0 RZ, [R17+URZ], RZ ;  /* 0x000000ff11ff99a7 */ /* 0x0009e2000810043f */
[--C-:B------:R-:W-:Y:S01]  /*a250*/  FFMA.FTZ R193, R154, UR4, -R171.reuse ;  /* 0x000000049ac17c23 */ /* 0x100fe200080108ab */
[----:B------:R-:W-:Y:S01]  /*a260*/  FFMA.FTZ R171, R191, UR4, -R171 ;  /* 0x00000004bfab7c23 */ /* 0x000fe200080108ab */
[----:B------:R-:W-:Y:S02]  /*a270*/  F2FP.BF16.F32.PACK_AB R192, R181, R152 ;  /* 0x00000098b5c0723e */ /* 0x000fe400000010ff */
[----:B------:R5:W1:Y:S01]  /*a280*/  MUFU.EX2 R154, R164 ;  /* 0x000000a4009a7308 */ /* 0x000a620000000800 */
[----:B------:R-:W-:Y:S01]  /*a290*/  F2FP.BF16.F32.PACK_AB R194, R21, R156 ;  /* 0x0000009c15c2723e */ /* 0x000fe200000010ff */
[----:B----4-:R-:W-:Y:S01]  /*a2a0*/  FADD.FTZ R17, R165, R178 ;  /* 0x000000b2a5117221 */ /* 0x010fe20000010000 */
[----:B------:R4:W-:Y:S03]  /*a2b0*/  @!P1 SYNCS.ARRIVE.TRANS64.RED.A1T0 RZ, [R159+URZ], RZ ;  /* 0x000000ff9fff99a7 */ /* 0x0009e6000810043f */
[----:B------:R-:W-:-:S02]  /*a2c0*/  FADD.FTZ R178, R200, R17 ;  /* 0x00000011c8b27221 */ /* 0x000fc40000010000 */
[----:B------:R-:W4:Y:S01]  /*a2d0*/  MUFU.EX2 R193, R193 ;  /* 0x000000c100c17308 */ /* 0x000f220000000800 */
[----:B-----5:R-:W-:Y:S01]  /*a2e0*/  FADD.FTZ R164, R174, R5 ;  /* 0x00000005aea47221 */ /* 0x020fe20000010000 */
[C---:B------:R-:W-:Y:S01]  /*a2f0*/  F2FP.BF16.F32.PACK_AB R200, R169.reuse, R200 ;  /* 0x000000c8a9c8723e */ /* 0x040fe200000010ff */
[----:B------:R-:W-:Y:S02]  /*a300*/  FADD.FTZ R17, R169, R178 ;  /* 0x000000b2a9117221 */ /* 0x000fe40000010000 */
[----:B--2---:R-:W-:Y:S01]  /*a310*/  FADD.FTZ R5, R197, R164 ;  /* 0x000000a4c5057221 */ /* 0x004fe20000010000 */
[----:B---3--:R-:W-:Y:S01]  /*a320*/  F2FP.BF16.F32.PACK_AB R197, R162, R197 ;  /* 0x000000c5a2c5723e */ /* 0x008fe200000010ff */
[----:B------:R-:W-:Y:S01]  /*a330*/  FADD.FTZ R176, R202, R17 ;  /* 0x00000011cab07221 */ /* 0x000fe20000010000 */
[----:B------:R-:W2:Y:S01]  /*a340*/  MUFU.EX2 R155, R155 ;  /* 0x0000009b009b7308 */ /* 0x000ea20000000800 */
[----:B------:R-:W-:Y:S01]  /*a350*/  FADD.FTZ R164, R162, R5 ;  /* 0x00000005a2a47221 */ /* 0x000fe20000010000 */
[C---:B------:R-:W-:Y:S01]  /*a360*/  F2FP.BF16.F32.PACK_AB R202, R153.reuse, R202 ;  /* 0x000000ca99ca723e */ /* 0x040fe200000010ff */
[----:B------:R-:W-:-:S02]  /*a370*/  FADD.FTZ R17, R153, R176 ;  /* 0x000000b099117221 */ /* 0x000fc40000010000 */
[----:B-1----:R-:W-:Y:S01]  /*a380*/  FADD.FTZ R5, R199, R164 ;  /* 0x000000a4c7057221 */ /* 0x002fe20000010000 */
[----:B------:R-:W-:Y:S01]  /*a390*/  F2FP.BF16.F32.PACK_AB R199, R154, R199 ;  /* 0x000000c79ac7723e */ /* 0x000fe200000010ff */
[----:B------:R-:W-:Y:S01]  /*a3a0*/  FADD.FTZ R176, R196, R17 ;  /* 0x00000011c4b07221 */ /* 0x000fe20000010000 */
[----:B------:R-:W1:Y:S01]  /*a3b0*/  MUFU.EX2 R195, R158 ;  /* 0x0000009e00c37308 */ /* 0x000e620000000800 */
[C---:B------:R-:W-:Y:S02]  /*a3c0*/  F2FP.BF16.F32.PACK_AB R196, R173.reuse, R196 ;  /* 0x000000c4adc4723e */ /* 0x040fe400000010ff */
[----:B------:R-:W-:-:S04]  /*a3d0*/  FADD.FTZ R17, R173, R176 ;  /* 0x000000b0ad117221 */ /* 0x000fc80000010000 */
[----:B------:R-:W-:Y:S01]  /*a3e0*/  FADD.FTZ R176, R198, R17 ;  /* 0x00000011c6b07221 */ /* 0x000fe20000010000 */
[----:B------:R-:W3:Y:S01]  /*a3f0*/  MUFU.EX2 R171, R171 ;  /* 0x000000ab00ab7308 */ /* 0x000ee20000000800 */
[C---:B------:R-:W-:Y:S02]  /*a400*/  F2FP.BF16.F32.PACK_AB R198, R157.reuse, R198 ;  /* 0x000000c69dc6723e */ /* 0x040fe400000010ff */
[----:B------:R-:W-:-:S04]  /*a410*/  FADD.FTZ R17, R157, R176 ;  /* 0x000000b09d117221 */ /* 0x000fc80000010000 */
[----:B------:R-:W-:Y:S01]  /*a420*/  FADD.FTZ R166, R152, R17 ;  /* 0x0000001198a67221 */ /* 0x000fe20000010000 */
[----:B------:R-:W-:-:S03]  /*a430*/  FADD.FTZ R152, R154, R5 ;  /* 0x000000059a987221 */ /* 0x000fc60000010000 */
[----:B------:R-:W-:Y:S01]  /*a440*/  FADD.FTZ R17, R181, R166 ;  /* 0x000000a6b5117221 */ /* 0x000fe20000010000 */
[----:B----4-:R-:W-:Y:S01]  /*a450*/  FADD.FTZ R152, R193, R152 ;  /* 0x00000098c1987221 */ /* 0x010fe20000010000 */
[C---:B--2---:R-:W-:Y:S02]  /*a460*/  F2FP.BF16.F32.PACK_AB R193, R155.reuse, R193 ;  /* 0x000000c19bc1723e */ /* 0x044fe400000010ff */
[----:B------:R-:W-:Y:S01]  /*a470*/  FADD.FTZ R166, R156, R17 ;  /* 0x000000119ca67221 */ /* 0x000fe20000010000 */
[----:B------:R-:W-:-:S03]  /*a480*/  FADD.FTZ R152, R155, R152 ;  /* 0x000000989b987221 */ /* 0x000fc60000010000 */
[----:B------:R-:W-:Y:S01]  /*a490*/  FADD.FTZ R17, R21, R166 ;  /* 0x000000a615117221 */ /* 0x000fe20000010000 */
[----:B-1----:R-:W-:Y:S01]  /*a4a0*/  FADD.FTZ R152, R195, R152 ;  /* 0x00000098c3987221 */ /* 0x002fe20000010000 */
[C---:B---3--:R-:W-:Y:S02]  /*a4b0*/  F2FP.BF16.F32.PACK_AB R195, R171.reuse, R195 ;  /* 0x000000c3abc3723e */ /* 0x048fe400000010ff */
[----:B------:R-:W-:Y:S01]  /*a4c0*/  MOV R21, R4 ;  /* 0x0000000400157202 */ /* 0x000fe20000000f00 */
[----:B------:R-:W-:Y:S01]  /*a4d0*/  FADD.FTZ R5, R171, R152 ;  /* 0x00000098ab057221 */ /* 0x000fe20000010000 */
[----:B------:R-:W-:Y:S06]  /*a4e0*/  @P2 BRA `(.L_x_1971) ;  /* 0xffffffbc00802947 */ /* 0x000fec000383ffff */
[----:B------:R-:W-:-:S05]  /*a4f0*/  UMOV UR47, UR45 ;  /* 0x0000002d002f7c82 */ /* 0x000fca0008000000 */
.L_x_1962:
[----:B------:R-:W-:-:S13]  /*a500*/  ISETP.LE.AND P2, PT, RZ, UR47, PT ;  /* 0x0000002fff007c0c */ /* 0x000fda000bf43270 */
[----:B------:R-:W-:Y:S05]  /*a510*/  @!P2 BRA `(.L_x_1972) ;  /* 0x0000003c000ca947 */ /* 0x000fea0003800000 */
[----:B------:R-:W-:Y:S01]  /*a520*/  R2UR UR61, R16 ;  /* 0x00000000103d72ca */ /* 0x000fe200000e0000 */
[----:B------:R-:W-:Y:S01]  /*a530*/  IMAD.MOV.U32 R21, RZ, RZ, R4 ;  /* 0x000000ffff157224 */ /* 0x000fe200078e0004 */
[----:B------:R-:W-:Y:S01]  /*a540*/  MOV R20, R3 ;  /* 0x0000000300147202 */ /* 0x000fe20000000f00 */
[----:B------:R-:W-:Y:S01]  /*a550*/  UMOV UR45, UR46 ;  /* 0x0000002e002d7c82 */ /* 0x000fe20008000000 */
[----:B------:R-:W-:-:S11]  /*a560*/  ULDC UR41, c[0x0][0x9d8] ;  /* 0x0002760000297ab9 */ /* 0x000fd60000000800 */
.L_x_1981:
[----:B------:R-:W-:-:S04]  /*a570*/  UIADD3 UR46, UR45, 0x1, URZ ;  /* 0x000000012d2e7890 */ /* 0x000fc8000fffe03f */
[----:B------:R-:W-:-:S04]  /*a580*/  UISETP.NE.AND UP0, UPT, UR46, 0x2, UPT ;  /* 0x000000022e00788c */ /* 0x000fc8000bf05270 */
[----:B------:R-:W-:Y:S02]  /*a590*/  USEL UR4, URZ, 0x1, UP0 ;  /* 0x000000013f047887 */ /* 0x000fe40008000000 */
[----:B------:R-:W-:Y:S02]  /*a5a0*/  USEL UR46, UR46, URZ, UP0 ;  /* 0x0000003f2e2e7287 */ /* 0x000fe40008000000 */
[----:B------:R-:W-:-:S06]  /*a5b0*/  ULOP3.LUT UR4, UR61, UR4, URZ, 0x3c, !UPT ;  /* 0x000000043d047292 */ /* 0x000fcc000f8e3c3f */
[----:B------:R-:W-:Y:S01]  /*a5c0*/  MOV R16, UR4 ;  /* 0x0000000400107c02 */ /* 0x000fe20008000f00 */
[----:B------:R-:W-:Y:S06]  /*a5d0*/  @!P0 BRA `(.L_x_1973) ;  /* 0x0000000000048947 */ /* 0x000fec0003800000 */
[----:B------:R-:W-:Y:S01]  /*a5e0*/  BPT.TRAP 0x1 ;  /* 0x000000040000795c */ /* 0x000fe20000300000 */
.L_x_1973:
[----:B------:R-:W-:Y:S01]  /*a5f0*/  R2UR UR5, R16 ;  /* 0x00000000100572ca */ /* 0x000fe200000e0000 */
[----:B------:R-:W-:-:S12]  /*a600*/  ULEA UR4, UR46, UR60, 0x3 ;  /* 0x0000003c2e047291 */ /* 0x000fd8000f8e183f */
[----:B------:R-:W-:-:S05]  /*a610*/  IMAD.U32 R3, RZ, RZ, UR5 ;  /* 0x00000005ff037e24 */ /* 0x000fca000f8e00ff */
[----:B------:R-:W-:-:S04]  /*a620*/  SHF.L.U32 R3, R3, 0x1f, RZ ;  /* 0x0000001f03037819 */ /* 0x000fc800000006ff */
[----:B------:R1:W2:Y:S01]  /*a630*/  SYNCS.PHASECHK.TRANS64.TRYWAIT P2, [UR4+0x38830], R3 ;  /* 0x03883003ff0075a7 */ /* 0x0002a20008040144 */
[----:B------:R-:W-:Y:S05]  /*a640*/  @!P0 BRA `(.L_x_1974) ;  /* 0x0000000000048947 */ /* 0x000fea0003800000 */
[----:B------:R-:W-:Y:S01]  /*a650*/  BPT.TRAP 0x1 ;  /* 0x000000040000795c */ /* 0x000fe20000300000 */
.L_x_1974:
[----:B--2---:R-:W-:Y:S05]  /*a660*/  @P2 BRA `(.L_x_1975) ;  /* 0x0000000000082947 */ /* 0x004fea0003800000 */
[----:B------:R-:W2:Y:S02]  /*a670*/  SYNCS.PHASECHK.TRANS64.TRYWAIT P2, [UR4+0x38830], R3 ;  /* 0x03883003ff0075a7 */ /* 0x000ea40008040144 */
[----:B--2---:R-:W-:Y:S05]  /*a680*/  @!P2 BRA `(.L_x_1976) ;  /* 0x000000a00020a947 */ /* 0x004fea0003800000 */
.L_x_1975:
        /* <DEDUP_REMOVED lines=604> */
.L_x_1977:
[----:B------:R-:W-:Y:S01]  /*cc50*/  ULEA UR5, UR45, UR60, 0x3 ;  /* 0x0000003c2d057291 */ /* 0x000fe2000f8e183f */
[----:B------:R-:W-:-:S04]  /*cc60*/  MOV R0, UR61 ;  /* 0x0000003d00007c02 */ /* 0x000fc80008000f00 */
[----:B------:R-:W-:-:S04]  /*cc70*/  SHF.L.U32 R0, R0, 0x1f, RZ ;  /* 0x0000001f00007819 */ /* 0x000fc800000006ff */
[----:B------:R3:W4:Y:S01]  /*cc80*/  SYNCS.PHASECHK.TRANS64.TRYWAIT P2, [UR5+0x38850], R0 ;  /* 0x03885000ff0075a7 */ /* 0x0007220008040145 */
[----:B------:R-:W-:Y:S05]  /*cc90*/  @!P0 BRA `(.L_x_1978) ;  /* 0x0000000000048947 */ /* 0x000fea0003800000 */
[----:B------:R-:W-:Y:S01]  /*cca0*/  BPT.TRAP 0x1 ;  /* 0x000000040000795c */ /* 0x000fe20000300000 */
.L_x_1978:
[----:B----4-:R-:W-:Y:S05]  /*ccb0*/  @P2 BRA `(.L_x_1979) ;  /* 0x0000000000082947 */ /* 0x010fea0003800000 */
[----:B------:R-:W4:Y:S02]  /*ccc0*/  SYNCS.PHASECHK.TRANS64.TRYWAIT P2, [UR5+0x38850], R0 ;  /* 0x03885000ff0075a7 */ /* 0x000f240008040145 */
[----:B----4-:R-:W-:Y:S05]  /*ccd0*/  @!P2 BRA `(.L_x_1980) ;  /* 0x0000007800a4a947 */ /* 0x010fea0003800000 */
.L_x_1979:
[----:B------:R-:W-:Y:S01]  /*cce0*/  UIADD3 UR4, UR60, 0x400, URZ ;  /* 0x000004003c047890 */ /* 0x000fe2000fffe03f */
[----:B------:R-:W-:Y:S01]  /*ccf0*/  WARPGROUP.ARRIVE ;  /* 0x00000000000079c5 */ /* 0x000fe20000000000 */
[----:B------:R-:W-:Y:S01]  /*cd00*/  UMOV UR7, 0x40000040 ;  /* 0x4000004000077882 */ /* 0x000fe20000000000 */
[----:B------:R-:W-:Y:S01]  /*cd10*/  FMUL.FTZ R2, R184, UR41 ;  /* 0x00000029b8027c20 */ /* 0x000fe20008410000 */
[----:B------:R-:W-:Y:S01]  /*cd20*/  USHF.R.U32.HI UR4, URZ, 0x4, UR4 ;  /* 0x000000043f047899 */ /* 0x000fe20008011604 */
[----:B-12---:R-:W-:Y:S01]  /*cd30*/  FMUL.FTZ R3, R185, UR41 ;  /* 0x00000029b9037c20 */ /* 0x006fe20008410000 */
[----:B------:R-:W-:Y:S01]  /*cd40*/  FMUL.FTZ R184, R187, UR41 ;  /* 0x00000029bbb87c20 */ /* 0x000fe20008410000 */
[----:B------:R-:W-:Y:S01]  /*cd50*/  FMUL.FTZ R187, R188, UR41 ;  /* 0x00000029bcbb7c20 */ /* 0x000fe20008410000 */
[----:B------:R-:W-:Y:S01]  /*cd60*/  ULOP3.LUT UR4, UR4, 0x3fff, URZ, 0xc0, !UPT ;  /* 0x00003fff04047892 */ /* 0x000fe2000f8ec03f */
[----:B------:R-:W3:Y:S01]  /*cd70*/  MUFU.TANH R2, R2 ;  /* 0x0000000200027308 */ /* 0x000ee20000002400 */
[----:B------:R-:W-:Y:S01]  /*cd80*/  FMUL.FTZ R188, R189, UR41 ;  /* 0x00000029bdbc7c20 */ /* 0x000fe20008410000 */
[----:B------:R-:W-:Y:S01]  /*cd90*/  FMUL.FTZ R185, R186, UR41 ;  /* 0x00000029bab97c20 */ /* 0x000fe20008410000 */
[----:B------:R-:W-:Y:S01]  /*cda0*/  ULOP3.LUT UR4, UR4, 0x2800000, URZ, 0xfc, !UPT ;  /* 0x0280000004047892 */ /* 0x000fe2000f8efc3f */
[----:B------:R-:W-:Y:S01]  /*cdb0*/  FMUL.FTZ R186, R190, UR41 ;  /* 0x00000029beba7c20 */ /* 0x000fe20008410000 */
[----:B------:R-:W-:Y:S01]  /*cdc0*/  FMUL.FTZ R190, R176, UR41 ;  /* 0x00000029b0be7c20 */ /* 0x000fe20008410000 */
[----:B------:R-:W-:Y:S01]  /*cdd0*/  FMUL.FTZ R177, R177, UR41 ;  /* 0x00000029b1b17c20 */ /* 0x000fe20008410000 */
[----:B------:R-:W-:Y:S01]  /*cde0*/  UIMAD UR10, UR45, 0xa00, UR4 ;  /* 0x00000a002d0a78a4 */ /* 0x000fe2000f8e0204 */
[----:B------:R-:W1:Y:S01]  /*cdf0*/  MUFU.TANH R3, R3 ;  /* 0x0000000300037308 */ /* 0x000e620000002400 */
        /* <DEDUP_REMOVED lines=9> */
[----:B------:R-:W2:Y:S01]  /*ce90*/  MUFU.TANH R187, R187 ;  /* 0x000000bb00bb7308 */ /* 0x000ea20000002400 */
[----:B------:R-:W-:Y:S01]  /*cea0*/  UMOV UR7, 0x40000040 ;  /* 0x4000004000077882 */ /* 0x000fe20000000000 */
[----:B---3--:R-:W-:Y:S01]  /*ceb0*/  FMNMX.FTZ R0, R2, R21, !PT ;  /* 0x0000001502007209 */ /* 0x008fe20007810000 */
[----:B------:R-:W-:Y:S01]  /*cec0*/  FMUL.FTZ R168, R169, UR41 ;  /* 0x00000029a9a87c20 */ /* 0x000fe20008410000 */
[----:B------:R-:W-:Y:S01]  /*ced0*/  FMUL.FTZ R169, R172, UR41 ;  /* 0x00000029aca97c20 */ /* 0x000fe20008410000 */
[----:B------:R-:W-:Y:S01]  /*cee0*/  FMUL.FTZ R172, R173, UR41 ;  /* 0x00000029adac7c20 */ /* 0x000fe20008410000 */
[----:B------:R-:W-:Y:S01]  /*cef0*/  FMUL.FTZ R160, R160, UR41 ;  /* 0x00000029a0a07c20 */ /* 0x000fe20008410000 */
[----:B-1----:R-:W-:Y:S01]  /*cf00*/  FMNMX.FTZ R0, R3, R0, !PT ;  /* 0x0000000003007209 */ /* 0x002fe20007810000 */
        /* <DEDUP_REMOVED lines=9> */
[----:B--2---:R-:W-:Y:S01]  /*cfa0*/  FMNMX.FTZ R173, R187, R0, !PT ;  /* 0x00000000bbad7209 */ /* 0x004fe20007810000 */
[----:B------:R-:W-:Y:S01]  /*cfb0*/  FMUL.FTZ R170, R170, UR41 ;  /* 0x00000029aaaa7c20 */ /* 0x000fe20008410000 */
[----:B------:R-:W-:Y:S01]  /*cfc0*/  ULDC UR11, c[0x0][0x988] ;  /* 0x00026200000b7ab9 */ /* 0x000fe20000000800 */
[----:B------:R-:W-:Y:S01]  /*cfd0*/  FMUL.FTZ R171, R171, UR41 ;  /* 0x00000029abab7c20 */ /* 0x000fe20008410000 */
[----:B------:R-:W-:Y:S01]  /*cfe0*/  UMOV UR4, UR11 ;  /* 0x0000000b00047c82 */ /* 0x000fe20008000000 */
[----:B------:R-:W-:Y:S01]  /*cff0*/  FMUL.FTZ R174, R174, UR41 ;  /* 0x00000029aeae7c20 */ /* 0x000fe20008410000 */
[----:B------:R-:W-:Y:S01]  /*d000*/  FMUL.FTZ R175, R175, UR41 ;  /* 0x00000029afaf7c20 */ /* 0x000fe20008410000 */
[----:B------:R-:W2:Y:S01]  /*d010*/  MUFU.TANH R177, R177 ;  /* 0x000000b100b17308 */ /* 0x000ea20000002400 */
[----:B-1----:R-:W-:Y:S01]  /*d020*/  FMNMX.FTZ R173, R188, R173, !PT ;  /* 0x000000adbcad7209 */ /* 0x002fe20007810000 */
[----:B------:R-:W-:Y:S01]  /*d030*/  FMUL.FTZ R162, R162, UR41 ;  /* 0x00000029a2a27c20 */ /* 0x000fe20008410000 */
[----:B------:R-:W-:Y:S01]  /*d040*/  FMUL.FTZ R163, R163, UR41 ;  /* 0x00000029a3a37c20 */ /* 0x000fe20008410000 */
[----:B------:R-:W-:Y:S01]  /*d050*/  FMUL.FTZ R166, R166, UR41 ;  /* 0x00000029a6a67c20 */ /* 0x000fe20008410000 */
[----:B------:R-:W-:Y:S01]  /*d060*/  FMUL.FTZ R167, R167, UR41 ;  /* 0x00000029a7a77c20 */ /* 0x000fe20008410000 */
[----:B------:R-:W-:Y:S01]  /*d070*/  FMUL.FTZ R154, R154, UR41 ;  /* 0x000000299a9a7c20 */ /* 0x000fe20008410000 */
[----:B------:R-:W-:Y:S01]  /*d080*/  FMUL.FTZ R155, R155, UR41 ;  /* 0x000000299b9b7c20 */ /* 0x000fe20008410000 */
[----:B------:R-:W1:Y:S01]  /*d090*/  MUFU.TANH R180, R180 ;  /* 0x000000b400b47308 */ /* 0x000e620000002400 */
[----:B---3--:R-:W-:Y:S01]  /*d0a0*/  FMNMX.FTZ R0, R190, R173, !PT ;  /* 0x000000adbe007209 */ /* 0x008fe20007810000 */
[----:B------:R-:W-:Y:S01]  /*d0b0*/  FMUL.FTZ R158, R158, UR41 ;  /* 0x000000299e9e7c20 */ /* 0x000fe20008410000 */
[----:B------:R-:W-:Y:S01]  /*d0c0*/  FMUL.FTZ R159, R159, UR41 ;  /* 0x000000299f9f7c20 */ /* 0x000fe20008410000 */
[----:B------:R-:W-:Y:S01]  /*d0d0*/  ISETP.LT.AND P2, PT, RZ, UR47, PT ;  /* 0x0000002fff007c0c */ /* 0x000fe2000bf41270 */
[----:B------:R-:W-:Y:S01]  /*d0e0*/  UMOV UR45, UR46 ;  /* 0x0000002e002d7c82 */ /* 0x000fe20008000000 */
[----:B------:R-:W-:-:S02]  /*d0f0*/  R2UR UR61, R16 ;  /* 0x00000000103d72ca */ /* 0x000fc400000e0000 */
[----:B------:R-:W3:Y:S01]  /*d100*/  MUFU.TANH R181, R181 ;  /* 0x000000b500b57308 */ /* 0x000ee20000002400 */
[----:B--2---:R-:W-:-:S07]  /*d110*/  FMNMX.FTZ R173, R177, R0, !PT ;  /* 0x00000000b1ad7209 */ /* 0x004fce0007810000 */
[----:B------:R-:W2:Y:S01]  /*d120*/  MUFU.TANH R182, R182 ;  /* 0x000000b600b67308 */ /* 0x000ea20000002400 */
[----:B-1----:R-:W-:-:S07]  /*d130*/  FMNMX.FTZ R0, R180, R173, !PT ;  /* 0x000000adb4007209 */ /* 0x002fce0007810000 */
[----:B------:R-:W1:Y:S01]  /*d140*/  MUFU.TANH R168, R168 ;  /* 0x000000a800a87308 */ /* 0x000e620000002400 */
[----:B---3--:R-:W-:-:S07]  /*d150*/  FMNMX.FTZ R173, R181, R0, !PT ;  /* 0x00000000b5ad7209 */ /* 0x008fce0007810000 */
        /* <DEDUP_REMOVED lines=9> */
[----:B-1----:R-:W-:Y:S01]  /*d1f0*/  FMNMX.FTZ R0, R160, R173, !PT ;  /* 0x000000ada0007209 */ /* 0x002fe20007810000 */
[----:B------:R-:W-:-:S06]  /*d200*/  FMUL.FTZ R173, R157, UR41 ;  /* 0x000000299dad7c20 */ /* 0x000fcc0008410000 */
[----:B------:R-:W1:Y:S01]  /*d210*/  MUFU.TANH R165, R165 ;  /* 0x000000a500a57308 */ /* 0x000e620000002400 */
[----:B---3--:R-:W-:-:S07]  /*d220*/  FMNMX.FTZ R157, R161, R0, !PT ;  /* 0x00000000a19d7209 */ /* 0x008fce0007810000 */
[----:B------:R-:W3:Y:S01]  /*d230*/  MUFU.TANH R152, R152 ;  /* 0x0000009800987308 */ /* 0x000ee20000002400 */
[----:B--2---:R-:W-:Y:S01]  /*d240*/  FMNMX.FTZ R0, R164, R157, !PT ;  /* 0x0000009da4007209 */ /* 0x004fe20007810000 */
[----:B------:R-:W-:-:S06]  /*d250*/  FMUL.FTZ R157, R183, UR41 ;  /* 0x00000029b79d7c20 */ /* 0x000fcc0008410000 */
        /* <DEDUP_REMOVED lines=9> */
[----:B---3--:R-:W-:-:S05]  /*d2f0*/  FMNMX.FTZ R0, R173, R0, !PT ;  /* 0x00000000ad007209 */ /* 0x008fca0007810000 */
[----:B------:R-:W3:Y:S02]  /*d300*/  SHFL.BFLY PT, R183, R0, 0x2, 0x1f ;  /* 0x0c401f0000b77f89 */ /* 0x000ee400000e0000 */
[----:B------:R-:W4:Y:S08]  /*d310*/  MUFU.TANH R186, R186 ;  /* 0x000000ba00ba7308 */ /* 0x000f300000002400 */
[----:B------:R-:W5:Y:S08]  /*d320*/  MUFU.TANH R189, R189 ;  /* 0x000000bd00bd7308 */ /* 0x000f700000002400 */
[----:B------:R-:W5:Y:S01]  /*d330*/  MUFU.TANH R176, R176 ;  /* 0x000000b000b07308 */ /* 0x000f620000002400 */
[----:B---3--:R-:W-:-:S07]  /*d340*/  FMNMX.FTZ R183, R0, R183, !PT ;  /* 0x000000b700b77209 */ /* 0x008fce0007810000 */
[----:B------:R-:W3:Y:S01]  /*d350*/  MUFU.TANH R178, R178 ;  /* 0x000000b200b27308 */ /* 0x000ee20000002400 */
[----:B------:R-:W2:Y:S07]  /*d360*/  SHFL.BFLY PT, R4, R183, 0x1, 0x1f ;  /* 0x0c201f00b7047f89 */ /* 0x000eae00000e0000 */
[----:B------:R-:W3:Y:S08]  /*d370*/  MUFU.TANH R179, R179 ;  /* 0x000000b300b37308 */ /* 0x000ef00000002400 */
[----:B------:R-:W3:Y:S08]  /*d380*/  MUFU.TANH R157, R157 ;  /* 0x0000009d009d7308 */ /* 0x000ef00000002400 */
[----:B------:R-:W3:Y:S01]  /*d390*/  MUFU.TANH R170, R170 ;  /* 0x000000aa00aa7308 */ /* 0x000ee20000002400 */
[----:B--2---:R-:W-:-:S02]  /*d3a0*/  FMNMX.FTZ R4, R183, R4, !PT ;  /* 0x00000004b7047209 */ /* 0x004fc40007810000 */
[----:B------:R-:W-:-:S03]  /*d3b0*/  FMNMX.FTZ R183, R185, R20, !PT ;  /* 0x00000014b9b77209 */ /* 0x000fc60007810000 */
[----:B------:R-:W-:Y:S01]  /*d3c0*/  FADD.FTZ R0, -R4, R21 ;  /* 0x0000001504007221 */ /* 0x000fe20000010100 */
[----:B-1----:R-:W-:Y:S01]  /*d3d0*/  FMNMX.FTZ R183, R184, R183, !PT ;  /* 0x000000b7b8b77209 */ /* 0x002fe20007810000 */
[----:B------:R-:W1:Y:S02]  /*d3e0*/  MUFU.TANH R171, R171 ;  /* 0x000000ab00ab7308 */ /* 0x000e640000002400 */
[----:B------:R-:W-:-:S06]  /*d3f0*/  FMUL.FTZ R0, R0, UR4 ;  /* 0x0000000400007c20 */ /* 0x000fcc0008410000 */
[----:B------:R-:W2:Y:S08]  /*d400*/  MUFU.TANH R174, R174 ;  /* 0x000000ae00ae7308 */ /* 0x000eb00000002400 */
[----:B------:R-:W2:Y:S08]  /*d410*/  MUFU.TANH R175, R175 ;  /* 0x000000af00af7308 */ /* 0x000eb00000002400 */
[----:B------:R-:W2:Y:S08]  /*d420*/  MUFU.TANH R162, R162 ;  /* 0x000000a200a27308 */ /* 0x000eb00000002400 */
[----:B------:R-:W2:Y:S08]  /*d430*/  MUFU.TANH R163, R163 ;  /* 0x000000a300a37308 */ /* 0x000eb00000002400 */
[----:B------:R-:W2:Y:S08]  /*d440*/  MUFU.TANH R166, R166 ;  /* 0x000000a600a67308 */ /* 0x000eb00000002400 */
[----:B------:R-:W2:Y:S01]  /*d450*/  MUFU.TANH R167, R167 ;  /* 0x000000a700a77308 */ /* 0x000ea20000002400 */
[----:B------:R-:W-:-:S02]  /*d460*/  WARPGROUP.DEPBAR.LE gsb0, 0x0 ;  /* 0x00008000000079c5 */ /* 0x000fc40000010000 */
[----:B------:R-:W-:-:S05]  /*d470*/  WARPGROUP.ARRIVE ;  /* 0x00000000000079c5 */ /* 0x000fca0000000000 */
[----:B------:R-:W2:Y:S01]  /*d480*/  MUFU.TANH R154, R154 ;  /* 0x0000009a009a7308 */ /* 0x000ea20000002400 */
[----:B------:R-:W-:Y:S01]  /*d490*/  HGMMA.64x256x16.F32.BF16 R24, R204, gdesc[UR4].tnspB, R24, gsb0 ;  /* 0x43e00004cc187df0 */ /* 0x000fe20008001818 */
[----:B------:R-:W-:Y:S01]  /*d4a0*/  UIADD3 UR6, UR10, 0x100, URZ ;  /* 0x000001000a067890 */ /* 0x000fe2000fffe03f */
[----:B------:R-:W-:-:S05]  /*d4b0*/  UMOV UR7, 0x40000040 ;  /* 0x4000004000077882 */ /* 0x000fca0000000000 */
[----:B------:R-:W2:Y:S08]  /*d4c0*/  MUFU.TANH R155, R155 ;  /* 0x0000009b009b7308 */ /* 0x000eb00000002400 */
[----:B------:R-:W2:Y:S08]  /*d4d0*/  MUFU.TANH R158, R158 ;  /* 0x0000009e009e7308 */ /* 0x000eb00000002400 */
[----:B------:R-:W2:Y:S08]  /*d4e0*/  MUFU.TANH R159, R159 ;  /* 0x0000009f009f7308 */ /* 0x000eb00000002400 */
[----:B------:R-:W-:Y:S01]  /*d4f0*/  MUFU.EX2 R0, R0 ;  /* 0x0000000000007308 */ /* 0x000fe20000000800 */
        /* <DEDUP_REMOVED lines=13> */
[----:B----4-:R-:W-:Y:S01]  /*d5d0*/  FMNMX.FTZ R196, R186, R183, !PT ;  /* 0x000000b7bac47209 */ /* 0x010fe20007810000 */
[----:B------:R-:W-:-:S03]  /*d5e0*/  FMUL.FTZ R199, R4, UR4 ;  /* 0x0000000404c77c20 */ /* 0x000fc60008410000 */
[----:B-----5:R-:W-:-:S15]  /*d5f0*/  FMNMX.FTZ R21, R189, R196, !PT ;  /* 0x000000c4bd157209 */ /* 0x020fde0007810000 */
[----:B------:R-:W-:-:S03]  /*d600*/  NOP ;  /* 0x0000000000007918 */ /* 0x000fc60000000000 */
[----:B------:R-:W-:Y:S01]  /*d610*/  HGMMA.64x256x16.F32.BF16 R24, R192, gdesc[UR4].tnspB, R24, gsb0 ;  /* 0x43e00004c0187df0 */ /* 0x000fe20008001818 */
[--C-:B------:R-:W-:Y:S01]  /*d620*/  FFMA.FTZ R183, R2, UR4, -R199.reuse ;  /* 0x0000000402b77c23 */ /* 0x100fe200080108c7 */
[--C-:B------:R-:W-:Y:S01]  /*d630*/  FFMA.FTZ R208, R3, UR4, -R199.reuse ;  /* 0x0000000403d07c23 */ /* 0x100fe200080108c7 */
[----:B------:R-:W-:Y:S01]  /*d640*/  FMNMX.FTZ R21, R176, R21, !PT ;  /* 0x00000015b0157209 */ /* 0x000fe20007810000 */
[--C-:B------:R-:W-:Y:S01]  /*d650*/  FFMA.FTZ R196, R160, UR4, -R199.reuse ;  /* 0x00000004a0c47c23 */ /* 0x100fe200080108c7 */
[--C-:B------:R-:W-:Y:S01]  /*d660*/  FFMA.FTZ R202, R169, UR4, -R199.reuse ;  /* 0x00000004a9ca7c23 */ /* 0x100fe200080108c7 */
[--C-:B------:R-:W-:Y:S01]  /*d670*/  FFMA.FTZ R169, R172, UR4, -R199.reuse ;  /* 0x00000004aca97c23 */ /* 0x100fe200080108c7 */
[----:B---3--:R-:W-:Y:S01]  /*d680*/  FMNMX.FTZ R2, R178, R21, !PT ;  /* 0x00000015b2027209 */ /* 0x008fe20007810000 */
        /* <DEDUP_REMOVED lines=15> */
[----:B-1----:R-:W-:Y:S01]  /*d780*/  FMNMX.FTZ R3, R171, R2, !PT ;  /* 0x00000002ab037209 */ /* 0x002fe20007810000 */
[--C-:B------:R-:W-:Y:S01]  /*d790*/  FFMA.FTZ R187, R161, UR4, -R199.reuse ;  /* 0x00000004a1bb7c23 */ /* 0x100fe200080108c7 */
[--C-:B------:R-:W-:Y:S01]  /*d7a0*/  FFMA.FTZ R161, R165, UR4, -R199.reuse ;  /* 0x00000004a5a17c23 */ /* 0x100fe200080108c7 */
[--C-:B------:R-:W-:Y:S01]  /*d7b0*/  FFMA.FTZ R206, R180, UR4, -R199.reuse ;  /* 0x00000004b4ce7c23 */ /* 0x100fe200080108c7 */
[----:B--2---:R-:W-:Y:S01]  /*d7c0*/  FMNMX.FTZ R2, R174, R3, !PT ;  /* 0x00000003ae027209 */ /* 0x004fe20007810000 */
[----:B------:R-:W-:Y:S01]  /*d7d0*/  MUFU.EX2 R210, R210 ;  /* 0x000000d200d27308 */ /* 0x000fe20000000800 */
[--C-:B------:R-:W-:Y:S01]  /*d7e0*/  FFMA.FTZ R200, R182, UR4, -R199.reuse ;  /* 0x00000004b6c87c23 */ /* 0x100fe200080108c7 */
[----:B------:R-:W-:Y:S01]  /*d7f0*/  FFMA.FTZ R173, R173, UR4, -R199 ;  /* 0x00000004adad7c23 */ /* 0x000fe200080108c7 */
        /* <DEDUP_REMOVED lines=12> */
[----:B------:R-:W-:-:S05]  /*d8c0*/  FMNMX.FTZ R2, R159, R2, !PT ;  /* 0x000000029f027209 */ /* 0x000fca0007810000 */
[----:B------:R-:W1:Y:S01]  /*d8d0*/  SHFL.BFLY PT, R3, R2, 0x2, 0x1f ;  /* 0x0c401f0002037f89 */ /* 0x000e6200000e0000 */
[----:B------:R-:W-:Y:S08]  /*d8e0*/  MUFU.EX2 R191, R191 ;  /* 0x000000bf00bf7308 */ /* 0x000ff00000000800 */
[----:B------:R-:W-:Y:S08]  /*d8f0*/  MUFU.EX2 R200, R200 ;  /* 0x000000c800c87308 */ /* 0x000ff00000000800 */
[----:B------:R-:W-:Y:S01]  /*d900*/  MUFU.EX2 R181, R181 ;  /* 0x000000b500b57308 */ /* 0x000fe20000000800 */
[----:B-1----:R-:W-:-:S07]  /*d910*/  FMNMX.FTZ R160, R2, R3, !PT ;  /* 0x0000000302a07209 */ /* 0x002fce0007810000 */
[----:B------:R-:W-:Y:S01]  /*d920*/  MUFU.EX2 R202, R202 ;  /* 0x000000ca00ca7308 */ /* 0x000fe20000000800 */
[----:B------:R-:W1:Y:S07]  /*d930*/  SHFL.BFLY PT, R3, R160, 0x1, 0x1f ;  /* 0x0c201f00a0037f89 */ /* 0x000e6e00000e0000 */
[----:B------:R-:W-:Y:S08]  /*d940*/  MUFU.EX2 R169, R169 ;  /* 0x000000a900a97308 */ /* 0x000ff00000000800 */
[----:B------:R-:W-:Y:S08]  /*d950*/  MUFU.EX2 R196, R196 ;  /* 0x000000c400c47308 */ /* 0x000ff00000000800 */
[----:B------:R-:W-:Y:S01]  /*d960*/  MUFU.EX2 R187, R187 ;  /* 0x000000bb00bb7308 */ /* 0x000fe20000000800 */
[----:B-1----:R-:W-:-:S07]  /*d970*/  FMNMX.FTZ R3, R160, R3, !PT ;  /* 0x00000003a0037209 */ /* 0x002fce0007810000 */
        /* <DEDUP_REMOVED lines=12> */
[----:B------:R-:W-:Y:S01]  /*da40*/  @!P1 LEA R157, R157, UR60, 0x3 ;  /* 0x0000003c9d9d9c11 */ /* 0x000fe2000f8e18ff */
[--C-:B------:R-:W-:Y:S01]  /*da50*/  FFMA.FTZ R168, R178, UR4, -R156.reuse ;  /* 0x00000004b2a87c23 */ /* 0x100fe2000801089c */
[--C-:B------:R-:W-:Y:S01]  /*da60*/  FFMA.FTZ R207, R179, UR4, -R156.reuse ;  /* 0x00000004b3cf7c23 */ /* 0x100fe2000801089c */
[--C-:B------:R-:W-:Y:S01]  /*da70*/  FFMA.FTZ R201, R170, UR4, -R156.reuse ;  /* 0x00000004aac97c23 */ /* 0x100fe2000801089c */
[----:B------:R-:W-:Y:S01]  /*da80*/  @!P1 IADD3 R157, R157, 0x38840, RZ ;  /* 0x000388409d9d9810 */ /* 0x000fe20007ffe0ff */
[----:B------:R-:W1:Y:S01]  /*da90*/  MUFU.EX2 R209, R209 ;  /* 0x000000d100d17308 */ /* 0x000e620000000800 */
[--C-:B------:R-:W-:Y:S01]  /*daa0*/  FFMA.FTZ R199, R166, UR4, -R156.reuse ;  /* 0x00000004a6c77c23 */ /* 0x100fe2000801089c */
[--C-:B------:R-:W-:Y:S01]  /*dab0*/  FFMA.FTZ R170, R171, UR4, -R156.reuse ;  /* 0x00000004abaa7c23 */ /* 0x100fe2000801089c */
[----:B------:R-:W-:Y:S01]  /*dac0*/  @!P1 PRMT R157, RZ, 0x654, R157 ;  /* 0x00000654ff9d9816 */ /* 0x000fe2000000009d */
[--C-:B------:R-:W-:Y:S01]  /*dad0*/  FFMA.FTZ R203, R174, UR4, -R156.reuse ;  /* 0x00000004aecb7c23 */ /* 0x100fe2000801089c */
[--C-:B------:R-:W-:Y:S01]  /*dae0*/  FFMA.FTZ R174, R175, UR4, -R156.reuse ;  /* 0x00000004afae7c23 */ /* 0x100fe2000801089c */
[--C-:B------:R-:W-:Y:S01]  /*daf0*/  FFMA.FTZ R167, R167, UR4, -R156.reuse ;  /* 0x00000004a7a77c23 */ /* 0x100fe2000801089c */
[--C-:B------:R-:W-:Y:S01]  /*db00*/  FFMA.FTZ R155, R155, UR4, -R156.reuse ;  /* 0x000000049b9b7c23 */ /* 0x100fe2000801089c */
[----:B------:R-:W2:Y:S01]  /*db10*/  MUFU.EX2 R160, R160 ;  /* 0x000000a000a07308 */ /* 0x000ea20000000800 */
[----:B------:R-:W-:Y:S01]  /*db20*/  FFMA.FTZ R158, R158, UR4, -R156 ;  /* 0x000000049e9e7c23 */ /* 0x000fe2000801089c */
[----:B------:R-:W-:Y:S01]  /*db30*/  IMAD.U32 R171, RZ, RZ, UR5 ;  /* 0x00000005ffab7e24 */ /* 0x000fe2000f8e00ff */
[----:B------:R-:W-:-:S04]  /*db40*/  UIADD3 UR5, UR47, -0x1, URZ ;  /* 0xffffffff2f057890 */ /* 0x000fc8000fffe03f */
[----:B------:R-:W-:Y:S01]  /*db50*/  @!P1 IADD3 R171, R171, 0x38860, RZ ;  /* 0x00038860abab9810 */ /* 0x000fe20007ffe0ff */
[----:B------:R-:W-:Y:S01]  /*db60*/  MUFU.EX2 R211, R211 ;  /* 0x000000d300d37308 */ /* 0x000fe20000000800 */
[----:B-1----:R-:W-:Y:S01]  /*db70*/  FFMA.FTZ R165, R2, R5, R209 ;  /* 0x0000000502a57223 */ /* 0x002fe200000100d1 */
[----:B------:R-:W-:Y:S01]  /*db80*/  UMOV UR47, UR5 ;  /* 0x00000005002f7c82 */ /* 0x000fe20008000000 */
[----:B------:R-:W-:-:S05]  /*db90*/  @!P1 PRMT R171, RZ, 0x654, R171 ;  /* 0x00000654ffab9816 */ /* 0x000fca00000000ab */
[----:B------:R-:W-:Y:S01]  /*dba0*/  MUFU.EX2 R164, R164 ;  /* 0x000000a400a47308 */ /* 0x000fe20000000800 */
[C---:B--2---:R-:W-:Y:S01]  /*dbb0*/  FADD.FTZ R176, R160.reuse, R165 ;  /* 0x000000a5a0b07221 */ /* 0x044fe20000010000 */
[----:B------:R-:W-:-:S06]  /*dbc0*/  F2FP.BF16.F32.PACK_AB R209, R160, R209 ;  /* 0x000000d1a0d1723e */ /* 0x000fcc00000010ff */
        /* <DEDUP_REMOVED lines=11> */
[----:B------:R-:W1:Y:S01]  /*dc80*/  MUFU.EX2 R152, R152 ;  /* 0x0000009800987308 */ /* 0x000e620000000800 */
[----:B------:R-:W-:-:S02]  /*dc90*/  WARPGROUP.DEPBAR.LE gsb0, 0x0 ;  /* 0x00008000000079c5 */ /* 0x000fc40000010000 */
[----:B------:R2:W-:Y:S05]  /*dca0*/  @!P1 SYNCS.ARRIVE.TRANS64.RED.A1T0 RZ, [R157+URZ], RZ ;  /* 0x000000ff9dff99a7 */ /* 0x0005ea000810043f */
[----:B------:R-:W-:Y:S01]  /*dcb0*/  MUFU.EX2 R155, R155 ;  /* 0x0000009b009b7308 */ /* 0x000fe20000000800 */
[----:B--2---:R-:W-:Y:S01]  /*dcc0*/  FFMA.FTZ R157, R0, R17, R183 ;  /* 0x00000011009d7223 */ /* 0x004fe200000100b7 */
[--C-:B------:R-:W-:Y:S01]  /*dcd0*/  FFMA.FTZ R17, R162, UR4, -R156.reuse ;  /* 0x00000004a2117c23 */ /* 0x100fe2000801089c */
[----:B------:R-:W-:-:S05]  /*dce0*/  FFMA.FTZ R162, R163, UR4, -R156 ;  /* 0x00000004a3a27c23 */ /* 0x000fca000801089c */
[----:B------:R-:W-:Y:S01]  /*dcf0*/  MUFU.EX2 R153, R153 ;  /* 0x0000009900997308 */ /* 0x000fe20000000800 */
[----:B------:R-:W-:Y:S01]  /*dd00*/  FADD.FTZ R157, R208, R157 ;  /* 0x0000009dd09d7221 */ /* 0x000fe20000010000 */
[----:B-1----:R-:W-:Y:S01]  /*dd10*/  F2FP.BF16.F32.PACK_AB R192, R152, R21 ;  /* 0x0000001598c0723e */ /* 0x002fe200000010ff */
[----:B------:R1:W-:Y:S01]  /*dd20*/  @!P1 SYNCS.ARRIVE.TRANS64.RED.A1T0 RZ, [R171+URZ], RZ ;  /* 0x000000ffabff99a7 */ /* 0x0003e2000810043f */
[----:B------:R-:W-:Y:S01]  /*dd30*/  F2FP.BF16.F32.PACK_AB R208, R208, R183 ;  /* 0x000000b7d0d0723e */ /* 0x000fe200000010ff */
[----:B------:R-:W-:Y:S01]  /*dd40*/  FADD.FTZ R178, R210, R157 ;  /* 0x0000009dd2b27221 */ /* 0x000fe20000010000 */
[----:B------:R-:W-:Y:S01]  /*dd50*/  FADD.FTZ R157, R211, R176 ;  /* 0x000000b0d39d7221 */ /* 0x000fe20000010000 */
[C---:B------:R-:W-:Y:S01]  /*dd60*/  F2FP.BF16.F32.PACK_AB R211, R164.reuse, R211 ;  /* 0x000000d3a4d3723e */ /* 0x040fe200000010ff */
[----:B------:R2:W-:Y:S01]  /*dd70*/  MUFU.EX2 R5, R17 ;  /* 0x0000001100057308 */ /* 0x0005e20000000800 */
[C---:B------:R-:W-:Y:S01]  /*dd80*/  FADD.FTZ R163, R197.reuse, R178 ;  /* 0x000000b2c5a37221 */ /* 0x040fe20000010000 */
[----:B------:R-:W-:Y:S01]  /*dd90*/  FADD.FTZ R166, R164, R157 ;  /* 0x0000009da4a67221 */ /* 0x000fe20000010000 */
[----:B------:R-:W-:-:S02]  /*dda0*/  F2FP.BF16.F32.PACK_AB R210, R197, R210 ;  /* 0x000000d2c5d2723e */ /* 0x000fc400000010ff */
[----:B------:R-:W-:Y:S01]  /*ddb0*/  FADD.FTZ R176, R204, R163 ;  /* 0x000000a3ccb07221 */ /* 0x000fe20000010000 */
[----:B------:R-:W-:Y:S01]  /*ddc0*/  FADD.FTZ R157, R205, R166 ;  /* 0x000000a6cd9d7221 */ /* 0x000fe20000010000 */
[C---:B------:R-:W-:Y:S01]  /*ddd0*/  F2FP.BF16.F32.PACK_AB R204, R177.reuse, R204 ;  /* 0x000000ccb1cc723e */ /* 0x040fe200000010ff */
[----:B------:R-:W3:Y:S01]  /*dde0*/  MUFU.EX2 R162, R162 ;  /* 0x000000a200a27308 */ /* 0x000ee20000000800 */
[----:B--2---:R-:W-:Y:S01]  /*ddf0*/  FFMA.FTZ R17, R154, UR4, -R156 ;  /* 0x000000049a117c23 */ /* 0x004fe2000801089c */
[----:B------:R-:W-:Y:S01]  /*de00*/  FADD.FTZ R163, R177, R176 ;  /* 0x000000b0b1a37221 */ /* 0x000fe20000010000 */
[C---:B------:R-:W-:Y:S01]  /*de10*/  FADD.FTZ R154, R168.reuse, R157 ;  /* 0x0000009da89a7221 */ /* 0x040fe20000010000 */
[----:B------:R-:W-:Y:S01]  /*de20*/  FFMA.FTZ R156, R159, UR4, -R156 ;  /* 0x000000049f9c7c23 */ /* 0x000fe2000801089c */
[----:B------:R-:W-:Y:S01]  /*de30*/  F2FP.BF16.F32.PACK_AB R205, R168, R205 ;  /* 0x000000cda8cd723e */ /* 0x000fe200000010ff */
[----:B------:R-:W-:Y:S01]  /*de40*/  FADD.FTZ R166, R206, R163 ;  /* 0x000000a3cea67221 */ /* 0x000fe20000010000 */
[----:B------:R-:W-:Y:S01]  /*de50*/  FADD.FTZ R157, R207, R154 ;  /* 0x0000009acf9d7221 */ /* 0x000fe20000010000 */
[----:B------:R-:W-:Y:S01]  /*de60*/  MUFU.EX2 R158, R158 ;  /* 0x0000009e009e7308 */ /* 0x000fe20000000800 */
[C---:B------:R-:W-:Y:S01]  /*de70*/  F2FP.BF16.F32.PACK_AB R206, R191.reuse, R206 ;  /* 0x000000cebfce723e */ /* 0x040fe200000010ff */
[----:B------:R-:W-:Y:S01]  /*de80*/  FADD.FTZ R159, R191, R166 ;  /* 0x000000a6bf9f7221 */ /* 0x000fe20000010000 */
[C---:B------:R-:W-:Y:S01]  /*de90*/  FADD.FTZ R166, R172.reuse, R157 ;  /* 0x0000009daca67221 */ /* 0x040fe20000010000 */
[----:B------:R-:W-:-:S02]  /*dea0*/  F2FP.BF16.F32.PACK_AB R207, R172, R207 ;  /* 0x000000cfaccf723e */ /* 0x000fc400000010ff */
[----:B------:R-:W-:Y:S01]  /*deb0*/  FADD.FTZ R176, R200, R159 ;  /* 0x0000009fc8b07221 */ /* 0x000fe20000010000 */
[----:B------:R-:W-:Y:S01]  /*dec0*/  FADD.FTZ R157, R201, R166 ;  /* 0x000000a6c99d7221 */ /* 0x000fe20000010000 */
[----:B------:R-:W2:Y:S01]  /*ded0*/  MUFU.EX2 R154, R167 ;  /* 0x000000a7009a7308 */ /* 0x000ea20000000800 */
[----:B---3--:R-:W-:Y:S01]  /*dee0*/  F2FP.BF16.F32.PACK_AB R197, R162, R5 ;  /* 0x00000005a2c5723e */ /* 0x008fe200000010ff */
[C---:B------:R-:W-:Y:S01]  /*def0*/  FADD.FTZ R159, R181.reuse, R176 ;  /* 0x000000b0b59f7221 */ /* 0x040fe20000010000 */
[----:B------:R-:W-:Y:S01]  /*df00*/  FADD.FTZ R160, R170, R157 ;  /* 0x0000009daaa07221 */ /* 0x000fe20000010000 */
[----:B------:R-:W-:Y:S02]  /*df10*/  F2FP.BF16.F32.PACK_AB R200, R181, R200 ;  /* 0x000000c8b5c8723e */ /* 0x000fe400000010ff */
[----:B------:R-:W-:Y:S01]  /*df20*/  FADD.FTZ R164, R202, R159 ;  /* 0x0000009fcaa47221 */ /* 0x000fe20000010000 */
[----:B------:R-:W-:Y:S01]  /*df30*/  FADD.FTZ R157, R203, R160 ;  /* 0x000000a0cb9d7221 */ /* 0x000fe20000010000 */
[----:B------:R3:W4:Y:S01]  /*df40*/  MUFU.EX2 R166, R17 ;  /* 0x0000001100a67308 */ /* 0x0007220000000800 */
[----:B------:R-:W-:Y:S01]  /*df50*/  F2FP.BF16.F32.PACK_AB R201, R170, R201 ;  /* 0x000000c9aac9723e */ /* 0x000fe200000010ff */
[C---:B------:R-:W-:Y:S01]  /*df60*/  FADD.FTZ R159, R169.reuse, R164 ;  /* 0x000000a4a99f7221 */ /* 0x040fe20000010000 */
[----:B------:R-:W-:Y:S01]  /*df70*/  FADD.FTZ R160, R174, R157 ;  /* 0x0000009daea07221 */ /* 0x000fe20000010000 */
[----:B------:R-:W-:-:S02]  /*df80*/  F2FP.BF16.F32.PACK_AB R202, R169, R202 ;  /* 0x000000caa9ca723e */ /* 0x000fc400000010ff */
[----:B------:R-:W-:Y:S01]  /*df90*/  FADD.FTZ R164, R196, R159 ;  /* 0x0000009fc4a47221 */ /* 0x000fe20000010000 */
[----:B------:R-:W-:Y:S01]  /*dfa0*/  F2FP.BF16.F32.PACK_AB R203, R174, R203 ;  /* 0x000000cbaecb723e */ /* 0x000fe200000010ff */
[----:B------:R-:W5:Y:S01]  /*dfb0*/  MUFU.EX2 R20, R173 ;  /* 0x000000ad00147308 */ /* 0x000f620000000800 */
[----:B---3--:R-:W-:Y:S01]  /*dfc0*/  FADD.FTZ R17, R5, R160 ;  /* 0x000000a005117221 */ /* 0x008fe20000010000 */
[C---:B------:R-:W-:Y:S01]  /*dfd0*/  FADD.FTZ R157, R187.reuse, R164 ;  /* 0x000000a4bb9d7221 */ /* 0x040fe20000010000 */
[----:B------:R-:W-:Y:S02]  /*dfe0*/  F2FP.BF16.F32.PACK_AB R196, R187, R196 ;  /* 0x000000c4bbc4723e */ /* 0x000fe400000010ff */
[----:B------:R-:W-:Y:S01]  /*dff0*/  FADD.FTZ R160, R162, R17 ;  /* 0x00000011a2a07221 */ /* 0x000fe20000010000 */
[----:B------:R-:W-:Y:S01]  /*e000*/  FADD.FTZ R164, R198, R157 ;  /* 0x0000009dc6a47221 */ /* 0x000fe20000010000 */
[----:B------:R-:W-:Y:S01]  /*e010*/  F2FP.BF16.F32.PACK_AB R198, R161, R198 ;  /* 0x000000c6a1c6723e */ /* 0x000fe200000010ff */
[----:B------:R-:W3:Y:S01]  /*e020*/  MUFU.EX2 R156, R156 ;  /* 0x0000009c009c7308 */ /* 0x000ee20000000800 */
[----:B------:R-:W-:Y:S01]  /*e030*/  FADD.FTZ R17, R199, R160 ;  /* 0x000000a0c7117221 */ /* 0x000fe20000010000 */
[----:B------:R-:W-:Y:S01]  /*e040*/  FADD.FTZ R164, R161, R164 ;  /* 0x000000a4a1a47221 */ /* 0x000fe20000010000 */
[----:B--2---:R-:W-:-:S02]  /*e050*/  F2FP.BF16.F32.PACK_AB R199, R154, R199 ;  /* 0x000000c79ac7723e */ /* 0x004fc400000010ff */
[----:B------:R-:W-:Y:S01]  /*e060*/  FADD.FTZ R17, R154, R17 ;  /* 0x000000119a117221 */ /* 0x000fe20000010000 */
[----:B------:R-:W-:Y:S01]  /*e070*/  FADD.FTZ R5, R21, R164 ;  /* 0x000000a415057221 */ /* 0x000fe20000010000 */
[C---:B----4-:R-:W-:Y:S02]  /*e080*/  F2FP.BF16.F32.PACK_AB R193, R155.reuse, R166 ;  /* 0x000000a69bc1723e */ /* 0x050fe400000010ff */
[----:B------:R-:W-:Y:S01]  /*e090*/  FADD.FTZ R17, R166, R17 ;  /* 0x00000011a6117221 */ /* 0x000fe20000010000 */
[----:B------:R-:W-:Y:S01]  /*e0a0*/  FADD.FTZ R154, R152, R5 ;  /* 0x00000005989a7221 */ /* 0x000fe20000010000 */
[----:B-----5:R-:W-:Y:S02]  /*e0b0*/  F2FP.BF16.F32.PACK_AB R194, R20, R153 ;  /* 0x0000009914c2723e */ /* 0x020fe400000010ff */
[----:B------:R-:W-:Y:S01]  /*e0c0*/  FADD.FTZ R17, R155, R17 ;  /* 0x000000119b117221 */ /* 0x000fe20000010000 */
[----:B------:R-:W-:-:S03]  /*e0d0*/  FADD.FTZ R5, R153, R154 ;  /* 0x0000009a99057221 */ /* 0x000fc60000010000 */
[----:B------:R-:W-:Y:S01]  /*e0e0*/  FADD.FTZ R21, R158, R17 ;  /* 0x000000119e157221 */ /* 0x000fe20000010000 */
[----:B------:R-:W-:Y:S01]  /*e0f0*/  FADD.FTZ R17, R20, R5 ;  /* 0x0000000514117221 */ /* 0x000fe20000010000 */
[C---:B---3--:R-:W-:Y:S01]  /*e100*/  F2FP.BF16.F32.PACK_AB R195, R156.reuse, R158 ;  /* 0x0000009e9cc3723e */ /* 0x048fe200000010ff */
[----:B------:R-:W-:Y:S02]  /*e110*/  IMAD.MOV.U32 R20, RZ, RZ, R3 ;  /* 0x000000ffff147224 */ /* 0x000fe400078e0003 */
[----:B------:R-:W-:Y:S01]  /*e120*/  FADD.FTZ R5, R156, R21 ;  /* 0x000000159c057221 */ /* 0x000fe20000010000 */
[----:B------:R-:W-:Y:S01]  /*e130*/  MOV R21, R4 ;  /* 0x0000000400157202 */ /* 0x000fe20000000f00 */
[----:B-1----:R-:W-:Y:S06]  /*e140*/  @P2 BRA `(.L_x_1981) ;  /* 0xffffffc400082947 */ /* 0x002fec000383ffff */
.L_x_1972:
        /* <DEDUP_REMOVED lines=131> */
.L_x_1982:
[----:B------:R-:W-:Y:S01]  /*e980*/  R2UR UR6, R16 ;  /* 0x00000000100672ca */ /* 0x000fe200000e0000 */
[----:B------:R-:W-:-:S12]  /*e990*/  ULEA UR5, UR46, UR60, 0x3 ;  /* 0x0000003c2e057291 */ /* 0x000fd8000f8e183f */
[----:B------:R-:W-:-:S05]  /*e9a0*/  IMAD.U32 R0, RZ, RZ, UR6 ;  /* 0x00000006ff007e24 */ /* 0x000fca000f8e00ff */
[----:B------:R-:W-:-:S04]  /*e9b0*/  SHF.L.U32 R0, R0, 0x1f, RZ ;  /* 0x0000001f00007819 */ /* 0x000fc800000006ff */
[----:B------:R1:W2:Y:S01]  /*e9c0*/  SYNCS.PHASECHK.TRANS64.TRYWAIT P2, [UR5+0x38850], R0 ;  /* 0x03885000ff0075a7 */ /* 0x0002a20008040145 */
[----:B------:R-:W-:Y:S05]  /*e9d0*/  @!P0 BRA `(.L_x_1983) ;  /* 0x0000000000048947 */ /* 0x000fea0003800000 */
[----:B------:R-:W-:Y:S01]  /*e9e0*/  BPT.TRAP 0x1 ;  /* 0x000000040000795c */ /* 0x000fe20000300000 */
.L_x_1983:
[----:B--2---:R-:W-:Y:S05]  /*e9f0*/  @P2 BRA `(.L_x_1984) ;  /* 0x0000000000082947 */ /* 0x004fea0003800000 */
[----:B------:R-:W2:Y:S02]  /*ea00*/  SYNCS.PHASECHK.TRANS64.TRYWAIT P0, [UR5+0x38850], R0 ;  /* 0x03885000ff0075a7 */ /* 0x000ea40008000145 */
[----:B--2---:R-:W-:Y:S05]  /*ea10*/  @!P0 BRA `(.L_x_1985) ;  /* 0x0000005c006c8947 */ /* 0x004fea0003800000 */
.L_x_1984:
[----:B------:R-:W-:Y:S01]  /*ea20*/  UIADD3 UR60, UR60, 0x400, URZ ;  /* 0x000004003c3c7890 */ /* 0x000fe2000fffe03f */
[----:B------:R-:W-:Y:S01]  /*ea30*/  WARPGROUP.ARRIVE ;  /* 0x00000000000079c5 */ /* 0x000fe20000000000 */
[----:B------:R-:W-:Y:S01]  /*ea40*/  UMOV UR7, 0x40000040 ;  /* 0x4000004000077882 */ /* 0x000fe20000000000 */
[----:B------:R-:W-:Y:S01]  /*ea50*/  UMOV UR11, 0x40000040 ;  /* 0x40000040000b7882 */ /* 0x000fe20000000000 */
[----:B------:R-:W-:Y:S01]  /*ea60*/  USHF.R.U32.HI UR60, URZ, 0x4, UR60 ;  /* 0x000000043f3c7899 */ /* 0x000fe2000801163c */
[----:B------:R-:W3:Y:S01]  /*ea70*/  SHFL.BFLY PT, R2, R5, 0x2, 0x1f ;  /* 0x0c401f0005027f89 */ /* 0x000ee200000e0000 */
[----:B------:R-:W-:Y:S02]  /*ea80*/  R2UR UR12, R219 ;  /* 0x00000000db0c72ca */ /* 0x000fe400000e0000 */
[----:B------:R-:W-:Y:S01]  /*ea90*/  ULOP3.LUT UR60, UR60, 0x3fff, URZ, 0xc0, !UPT ;  /* 0x00003fff3c3c7892 */ /* 0x000fe2000f8ec03f */
[----:B-12---:R-:W1:Y:S01]  /*eaa0*/  SHFL.BFLY PT, R0, R17, 0x2, 0x1f ;  /* 0x0c401f0011007f89 */ /* 0x006e6200000e0000 */
[----:B------:R-:W-:-:S02]  /*eab0*/  R2UR UR9, R16 ;  /* 0x00000000100972ca */ /* 0x000fc400000e0000 */
[----:B------:R-:W-:Y:S01]  /*eac0*/  ULOP3.LUT UR6, UR60, 0x2800000, URZ, 0xfc, !UPT ;  /* 0x028000003c067892 */ /* 0x000fe2000f8efc3f */
[----:B------:R-:W-:Y:S02]  /*ead0*/  MOV R13, UR4 ;  /* 0x00000004000d7c02 */ /* 0x000fe40008000f00 */
[----:B------:R-:W-:Y:S01]  /*eae0*/  MOV R12, UR5 ;  /* 0x00000005000c7c02 */ /* 0x000fe20008000f00 */
[----:B------:R-:W-:Y:S02]  /*eaf0*/  UIMAD UR6, UR46, 0xa00, UR6 ;  /* 0x00000a002e0678a4 */ /* 0x000fe4000f8e0206 */
[----:B------:R-:W-:Y:S02]  /*eb00*/  UIADD3 UR46, UR46, 0x1, URZ ;  /* 0x000000012e2e7890 */ /* 0x000fe4000fffe03f */
[----:B------:R-:W-:Y:S02]  /*eb10*/  UIADD3 UR8, UR6, 0x80, URZ ;  /* 0x0000008006087890 */ /* 0x000fe4000fffe03f */
[----:B------:R-:W-:-:S02]  /*eb20*/  UISETP.NE.AND UP0, UPT, UR46, 0x2, UPT ;  /* 0x000000022e00788c */ /* 0x000fc4000bf05270 */
[----:B------:R-:W-:Y:S01]  /*eb30*/  UIADD3 UR12, UR12, 0x1, URZ ;  /* 0x000000010c0c7890 */ /* 0x000fe2000fffe03f */
[----:B------:R-:W-:Y:S01]  /*eb40*/  HGMMA.64x256x16.F32.BF16 R24, R208, gdesc[UR4].tnspB, R24, gsb0 ;  /* 0x43e00004d0187df0 */ /* 0x000fe20008001818 */
[----:B------:R-:W-:Y:S01]  /*eb50*/  UMOV UR7, 0x40000040 ;  /* 0x4000004000077882 */ /* 0x000fe20000000000 */
[----:B------:R-:W-:Y:S01]  /*eb60*/  UMOV UR10, UR8 ;  /* 0x00000008000a7c82 */ /* 0x000fe20008000000 */
[----:B------:R-:W-:Y:S01]  /*eb70*/  UIADD3 UR8, UR6, 0x100, URZ ;  /* 0x0000010006087890 */ /* 0x000fe2000fffe03f */
[----:B---3--:R-:W-:Y:S01]  /*eb80*/  FADD.FTZ R2, R2, R5 ;  /* 0x0000000502027221 */ /* 0x008fe20000010000 */
[----:B------:R-:W-:Y:S01]  /*eb90*/  IMAD.MOV.U32 R5, RZ, RZ, RZ ;  /* 0x000000ffff057224 */ /* 0x000fe200078e00ff */
[----:B------:R-:W-:Y:S01]  /*eba0*/  MOV R219, UR12 ;  /* 0x0000000c00db7c02 */ /* 0x000fe20008000f00 */
[----:B------:R-:W-:Y:S01]  /*ebb0*/  USEL UR46, UR46, URZ, UP0 ;  /* 0x0000003f2e2e7287 */ /* 0x000fe20008000000 */
[----:B-1----:R-:W-:Y:S01]  /*ebc0*/  FADD.FTZ R0, R0, R17 ;  /* 0x0000001100007221 */ /* 0x002fe20000010000 */
[----:B------:R-:W1:Y:S04]  /*ebd0*/  SHFL.BFLY PT, R9, R2, 0x1, 0x1f ;  /* 0x0c201f0002097f89 */ /* 0x000e6800000e0000 */
[----:B------:R-:W2:Y:S01]  /*ebe0*/  SHFL.BFLY PT, R7, R0, 0x1, 0x1f ;  /* 0x0c201f0000077f89 */ /* 0x000ea200000e0000 */
[----:B-1----:R-:W-:Y:S01]  /*ebf0*/  FADD.FTZ R11, R2, R9 ;  /* 0x00000009020b7221 */ /* 0x002fe20000010000 */
[----:B------:R-:W-:Y:S01]  /*ec00*/  MOV R9, UR4 ;  /* 0x0000000400097c02 */ /* 0x000fe20008000f00 */
[----:B------:R-:W-:Y:S01]  /*ec10*/  USEL UR4, URZ, 0x1, UP0 ;  /* 0x000000013f047887 */ /* 0x000fe20008000000 */
[----:B------:R-:W-:-:S02]  /*ec20*/  IMAD.MOV.U32 R2, RZ, RZ, -0x800000 ;  /* 0xff800000ff027424 */ /* 0x000fc400078e00ff */
[----:B--2---:R-:W-:Y:S01]  /*ec30*/  FADD.FTZ R10, R0, R7 ;  /* 0x00000007000a7221 */ /* 0x004fe20000010000 */
[----:B------:R-:W-:Y:S01]  /*ec40*/  FSETP.NE.FTZ.AND P2, PT, R11, RZ, PT ;  /* 0x000000ff0b00720b */ /* 0x000fe20003f55000 */
[----:B------:R-:W-:Y:S01]  /*ec50*/  ULOP3.LUT UR9, UR9, UR4, URZ, 0x3c, !UPT ;  /* 0x0000000409097292 */ /* 0x000fe2000f8e3c3f */
[----:B------:R-:W-:Y:S01]  /*ec60*/  MOV R7, RZ ;  /* 0x000000ff00077202 */ /* 0x000fe20000000f00 */
[----:B------:R-:W-:Y:S01]  /*ec70*/  IMAD.MOV.U32 R0, RZ, RZ, -0x800000 ;  /* 0xff800000ff007424 */ /* 0x000fe200078e00ff */
[----:B------:R-:W-:-:S03]  /*ec80*/  FSETP.NE.FTZ.AND P0, PT, R10, RZ, PT ;  /* 0x000000ff0a00720b */ /* 0x000fc60003f15000 */
[----:B------:R-:W-:-:S06]  /*ec90*/  IMAD.U32 R16, RZ, RZ, UR9 ;  /* 0x00000009ff107e24 */ /* 0x000fcc000f8e00ff */
[----:B------:R-:W1:Y:S01]  /*eca0*/  @P2 MUFU.LG2 R8, R11 ;  /* 0x0000000b00082308 */ /* 0x000e620000000c00 */
[----:B------:R-:W-:-:S03]  /*ecb0*/  @P2 FMUL.FTZ R13, R13, 0.69314718246459960938 ;  /* 0x3f3172180d0d2820 */ /* 0x000fc60000410000 */
[----:B------:R-:W-:-:S04]  /*ecc0*/  @P0 FMUL.FTZ R9, R9, 0.69314718246459960938 ;  /* 0x3f31721809090820 */ /* 0x000fc80000410000 */
[----:B------:R-:W-:Y:S08]  /*ecd0*/  @P2 MUFU.RCP R5, R11 ;  /* 0x0000000b00052308 */ /* 0x000ff00000001000 */
[----:B------:R-:W2:Y:S01]  /*ece0*/  @P0 MUFU.LG2 R6, R10 ;  /* 0x0000000a00060308 */ /* 0x000ea20000000c00 */
[----:B-1----:R-:W-:-:S04]  /*ecf0*/  @P2 FMUL.FTZ R8, R8, 0.69314718246459960938 ;  /* 0x3f31721808082820 */ /* 0x002fc80000410000 */
[----:B------:R-:W-:-:S03]  /*ed00*/  @P2 FFMA.FTZ R2, R13, R3, R8 ;  /* 0x000000030d022223 */ /* 0x000fc60000010008 */
[----:B------:R1:W3:Y:S02]  /*ed10*/  @P0 MUFU.RCP R7, R10 ;  /* 0x0000000a00070308 */ /* 0x0002e40000001000 */
[----:B-1----:R-:W-:Y:S02]  /*ed20*/  @!P1 VIADD R10, R12, 0x38860 ;  /* 0x000388600c0a9836 */ /* 0x002fe40000000000 */
[----:B--2---:R-:W-:-:S03]  /*ed30*/  @P0 FMUL.FTZ R6, R6, 0.69314718246459960938 ;  /* 0x3f31721806060820 */ /* 0x004fc60000410000 */
[----:B------:R-:W-:Y:S01]  /*ed40*/  @!P1 PRMT R3, RZ, 0x654, R10 ;  /* 0x00000654ff039816 */ /* 0x000fe2000000000a */
[----:B------:R-:W-:Y:S01]  /*ed50*/  @P0 FFMA.FTZ R0, R9, R4, R6 ;  /* 0x0000000409000223 */ /* 0x000fe20000010006 */
[----:B------:R-:W-:Y:S01]  /*ed60*/  PLOP3.LUT P0, PT, PT, PT, PT, 0x8, 0x0 ;  /* 0x000000000000781c */ /* 0x000fe20003f0e170 */
        /* <DEDUP_REMOVED lines=18> */
[----:B------:R-:W-:-:S15]  /*ee90*/  WARPGROUP.ARRIVE ;  /* 0x00000000000079c5 */ /* 0x000fde0000000000 */
[----:B------:R-:W-:-:S08]  /*eea0*/  NOP ;  /* 0x0000000000007918 */ /* 0x000fd00000000000 */
[----:B------:R-:W-:Y:S03]  /*eeb0*/  HGMMA.64x256x16.F32.BF16 R24, R192, gdesc[UR4].tnspB, R24, gsb0 ;  /* 0x43e00004c0187df0 */ /* 0x000fe60008001818 */
[----:B------:R-:W-:Y:S02]  /*eec0*/  WARPGROUP.DEPBAR.LE gsb0, 0x0 ;  /* 0x00008000000079c5 */ /* 0x000fe40000010000 */
[-C--:B------:R-:W-:Y:S01]  /*eed0*/  FMUL.FTZ R163, R83, R5.reuse ;  /* 0x0000000553a37220 */ /* 0x080fe20000410000 */
[-C--:B------:R-:W-:Y:S01]  /*eee0*/  FMUL.FTZ R83, R86, R5.reuse ;  /* 0x0000000556537220 */ /* 0x080fe20000410000 */
[-C--:B------:R-:W-:Y:S01]  /*eef0*/  FMUL.FTZ R86, R87, R5.reuse ;  /* 0x0000000557567220 */ /* 0x080fe20000410000 */
[-C--:B------:R-:W-:Y:S01]  /*ef00*/  FMUL.FTZ R87, R91, R5.reuse ;  /* 0x000000055b577220 */ /* 0x080fe20000410000 */
[-C--:B------:R-:W-:Y:S01]  /*ef10*/  FMUL.FTZ R91, R94, R5.reuse ;  /* 0x000000055e5b7220 */ /* 0x080fe20000410000 */
[----:B------:R-:W-:Y:S01]  /*ef20*/  FMUL.FTZ R94, R95, R5 ;  /* 0x000000055f5e7220 */ /* 0x000fe20000410000 */
[-C--:B---3--:R-:W-:Y:S01]  /*ef30*/  FMUL.FTZ R4, R24, R7.reuse ;  /* 0x0000000718047220 */ /* 0x088fe20000410000 */
        /* <DEDUP_REMOVED lines=122> */
.L_x_1955:
        /* <DEDUP_REMOVED lines=9> */
[----:B------:R-:W-:Y:S01]  /*f770*/  BAR.SYNC.DEFER_BLOCKING 0x1, 0x100 ;  /* 0x0044000000007b1d */ /* 0x000fe20000010000 */
[C---:B------:R-:W-:Y:S01]  /*f780*/  IADD3 R31, P3, R22.reuse, 0x4000, RZ ;  /* 0x00004000161f7810 */ /* 0x040fe20007f7e0ff */
[----:B------:R-:W-:Y:S01]  /*f790*/  USHF.R.S32.HI UR5, URZ, 0x1f, UR43 ;  /* 0x0000001f3f057899 */ /* 0x000fe2000801142b */
[----:B------:R-:W-:Y:S02]  /*f7a0*/  LOP3.LUT R26, R27, 0x380, RZ, 0xc0, !PT ;  /* 0x000003801b1a7812 */ /* 0x000fe400078ec0ff */
[C---:B------:R-:W-:Y:S01]  /*f7b0*/  IADD3 R19, P6, R22.reuse, 0x20, RZ ;  /* 0x0000002016137810 */ /* 0x040fe20007fde0ff */
[----:B------:R-:W-:Y:S01]  /*f7c0*/  ULDC UR10, c[0x0][0xa88] ;  /* 0x0002a200000a7ab9 */ /* 0x000fe20000000800 */
[----:B------:R-:W-:Y:S01]  /*f7d0*/  IADD3 R21, P5, R22, 0x40, RZ ;  /* 0x0000004016157810 */ /* 0x000fe20007fbe0ff */
[----:B------:R-:W-:Y:S01]  /*f7e0*/  ULDC.64 UR6, c[0x0][0xb70] ;  /* 0x0002dc0000067ab9 */ /* 0x000fe20000000a00 */
[----:B------:R-:W-:Y:S01]  /*f7f0*/  LOP3.LUT R30, R31, 0x380, RZ, 0xc0, !PT ;  /* 0x000003801f1e7812 */ /* 0x000fe200078ec0ff */
[----:B------:R-:W-:Y:S01]  /*f800*/  UIMAD UR5, UR5, UR6, URZ ;  /* 0x00000006050572a4 */ /* 0x000fe2000f8e023f */
[----:B------:R-:W-:Y:S01]  /*f810*/  SHF.R.U64 R26, R26, 0x3, RZ ;  /* 0x000000031a1a7819 */ /* 0x000fe200000012ff */
[----:B------:R-:W-:Y:S01]  /*f820*/  UIMAD.WIDE.U32 UR8, UR43, UR6, URZ ;  /* 0x000000062b0872a5 */ /* 0x000fe2000f8e003f */
[----:B------:R-:W-:Y:S01]  /*f830*/  LOP3.LUT R18, R19, 0x380, RZ, 0xc0, !PT ;  /* 0x0000038013127812 */ /* 0x000fe200078ec0ff */
[----:B------:R-:W-:Y:S01]  /*f840*/  UIMAD UR5, UR43, UR7, UR5 ;  /* 0x000000072b0572a4 */ /* 0x000fe2000f8e0205 */
[----:B------:R-:W-:Y:S01]  /*f850*/  IADD3 R35, P2, R22, 0x4020, RZ ;  /* 0x0000402016237810 */ /* 0x000fe20007f5e0ff */
[----:B------:R-:W-:Y:S01]  /*f860*/  ULDC.64 UR12, c[0x0][0x208] ;  /* 0x00008200000c7ab9 */ /* 0x000fe20000000a00 */
[----:B------:R-:W-:Y:S01]  /*f870*/  LOP3.LUT R20, R21, 0x380, RZ, 0xc0, !PT ;  /* 0x0000038015147812 */ /* 0x000fe200078ec0ff */
[----:B------:R-:W-:Y:S01]  /*f880*/  UIADD3 UR5, UR9, UR5, URZ ;  /* 0x0000000509057290 */ /* 0x000fe2000fffe03f */
[----:B------:R-:W-:Y:S01]  /*f890*/  SHF.R.U64 R30, R30, 0x3, RZ ;  /* 0x000000031e1e7819 */ /* 0x000fe200000012ff */
[----:B------:R-:W-:Y:S01]  /*f8a0*/  ULDC.64 UR6, c[0x0][0xb40] ;  /* 0x0002d00000067ab9 */ /* 0x000fe20000000a00 */
[----:B------:R-:W-:-:S02]  /*f8b0*/  LOP3.LUT R26, R26, R27, RZ, 0x3c, !PT ;  /* 0x0000001b1a1a7212 */ /* 0x000fc400078e3cff */
[----:B------:R-:W-:Y:S02]  /*f8c0*/  IADD3.X R27, RZ, R23, RZ, P4, !PT ;  /* 0x00000017ff1b7210 */ /* 0x000fe400027fe4ff */
[----:B------:R-:W-:Y:S02]  /*f8d0*/  SHF.R.U64 R18, R18, 0x3, RZ ;  /* 0x0000000312127819 */ /* 0x000fe400000012ff */
[----:B------:R-:W-:Y:S02]  /*f8e0*/  IADD3 R47, P4, R22, 0x8000, RZ ;  /* 0x00008000162f7810 */ /* 0x000fe40007f9e0ff */
[----:B------:R-:W-:Y:S02]  /*f8f0*/  LOP3.LUT R34, R35, 0x380, RZ, 0xc0, !PT ;  /* 0x0000038023227812 */ /* 0x000fe400078ec0ff */
[----:B------:R-:W-:Y:S02]  /*f900*/  SHF.R.U64 R20, R20, 0x3, RZ ;  /* 0x0000000314147819 */ /* 0x000fe400000012ff */
[----:B------:R-:W-:Y:S01]  /*f910*/  LOP3.LUT R30, R30, R31, RZ, 0x3c, !PT ;  /* 0x0000001f1e1e7212 */ /* 0x000fe200078e3cff */
[----:B------:R-:W-:Y:S01]  /*f920*/  IMAD.X R31, RZ, RZ, R23, P3 ;  /* 0x000000ffff1f7224 */ /* 0x000fe200018e0617 */
[----:B------:R-:W-:-:S02]  /*f930*/  IADD3 R103, R215, UR42, RZ ;  /* 0x0000002ad7677c10 */ /* 0x000fc4000fffe0ff */
[----:B------:R-:W-:Y:S02]  /*f940*/  LOP3.LUT R18, R18, R19, RZ, 0x3c, !PT ;  /* 0x0000001312127212 */ /* 0x000fe400078e3cff */
[----:B------:R-:W-:Y:S01]  /*f950*/  LOP3.LUT R46, R47, 0x380, RZ, 0xc0, !PT ;  /* 0x000003802f2e7812 */ /* 0x000fe200078ec0ff */
[----:B------:R-:W-:Y:S01]  /*f960*/  VIADD R5, R103, 0x8 ;  /* 0x0000000867057836 */ /* 0x000fe20000000000 */
[----:B------:R-:W-:Y:S02]  /*f970*/  SHF.R.U64 R34, R34, 0x3, RZ ;  /* 0x0000000322227819 */ /* 0x000fe400000012ff */
[----:B------:R-:W-:Y:S02]  /*f980*/  IADD3 R51, P3, R22, 0x8020, RZ ;  /* 0x0000802016337810 */ /* 0x000fe40007f7e0ff */
[----:B------:R-:W-:Y:S02]  /*f990*/  IADD3.X R19, RZ, R23, RZ, P6, !PT ;  /* 0x00000017ff137210 */ /* 0x000fe400037fe4ff */
[----:B------:R-:W-:Y:S01]  /*f9a0*/  LOP3.LUT R20, R20, R21, RZ, 0x3c, !PT ;  /* 0x0000001514147212 */ /* 0x000fe200078e3cff */
[----:B------:R-:W-:Y:S01]  /*f9b0*/  IMAD.X R21, RZ, RZ, R23, P5 ;  /* 0x000000ffff157224 */ /* 0x000fe200028e0617 */
[----:B------:R-:W-:-:S02]  /*f9c0*/  IADD3 R39, P6, R22, 0x4040, RZ ;  /* 0x0000404016277810 */ /* 0x000fc40007fde0ff */
[C---:B------:R-:W-:Y:S02]  /*f9d0*/  LOP3.LUT R67, R22.reuse, 0x380, RZ, 0xc0, !PT ;  /* 0x0000038016437812 */ /* 0x040fe400078ec0ff */
[----:B------:R-:W-:Y:S02]  /*f9e0*/  IADD3 R43, P5, R22, 0x4060, RZ ;  /* 0x00004060162b7810 */ /* 0x000fe40007fbe0ff */
[----:B------:R-:W-:Y:S02]  /*f9f0*/  SHF.R.U64 R46, R46, 0x3, RZ ;  /* 0x000000032e2e7819 */ /* 0x000fe400000012ff */
[----:B------:R-:W-:Y:S02]  /*fa00*/  LOP3.LUT R34, R34, R35, RZ, 0x3c, !PT ;  /* 0x0000002322227212 */ /* 0x000fe400078e3cff */
[----:B------:R-:W-:Y:S02]  /*fa10*/  LOP3.LUT R50, R51, 0x380, RZ, 0xc0, !PT ;  /* 0x0000038033327812 */ /* 0x000fe400078ec0ff */
[----:B------:R-:W-:-:S02]  /*fa20*/  LOP3.LUT P0, RZ, R220, 0x3, RZ, 0xc0, !PT ;  /* 0x00000003dcff7812 */ /* 0x000fc4000780c0ff */
[----:B------:R-:W-:Y:S02]  /*fa30*/  IADD3.X R35, RZ, R23, RZ, P2, !PT ;  /* 0x00000017ff237210 */ /* 0x000fe400017fe4ff */
[----:B------:R-:W-:Y:S02]  /*fa40*/  LOP3.LUT R38, R39, 0x380, RZ, 0xc0, !PT ;  /* 0x0000038027267812 */ /* 0x000fe400078ec0ff */
[----:B------:R-:W-:Y:S02]  /*fa50*/  IADD3 R55, P2, R22, 0x8040, RZ ;  /* 0x0000804016377810 */ /* 0x000fe40007f5e0ff */
[----:B------:R-:W-:Y:S02]  /*fa60*/  SHF.R.U64 R67, R67, 0x3, RZ ;  /* 0x0000000343437819 */ /* 0x000fe400000012ff */
[----:B------:R-:W-:Y:S02]  /*fa70*/  LOP3.LUT R42, R43, 0x380, RZ, 0xc0, !PT ;  /* 0x000003802b2a7812 */ /* 0x000fe400078ec0ff */
[----:B------:R-:W-:-:S02]  /*fa80*/  LOP3.LUT R46, R46, R47, RZ, 0x3c, !PT ;  /* 0x0000002f2e2e7212 */ /* 0x000fc400078e3cff */
[----:B------:R-:W-:Y:S02]  /*fa90*/  SHF.R.U64 R50, R50, 0x3, RZ ;  /* 0x0000000332327819 */ /* 0x000fe400000012ff */
[----:B------:R-:W-:Y:S02]  /*faa0*/  ISETP.GE.OR P1, PT, R5, UR10, P0 ;  /* 0x0000000a05007c0c */ /* 0x000fe40008726670 */
[----:B------:R-:W-:Y:S02]  /*fab0*/  IADD3.X R47, RZ, R23, RZ, P4, !PT ;  /* 0x00000017ff2f7210 */ /* 0x000fe400027fe4ff */
[----:B------:R-:W-:Y:S02]  /*fac0*/  SHF.R.U64 R38, R38, 0x3, RZ ;  /* 0x0000000326267819 */ /* 0x000fe400000012ff */
[----:B------:R-:W-:Y:S02]  /*fad0*/  LOP3.LUT R54, R55, 0x380, RZ, 0xc0, !PT ;  /* 0x0000038037367812 */ /* 0x000fe400078ec0ff */
[----:B------:R-:W-:-:S02]  /*fae0*/  IADD3 R75, P4, R22, 0xc020, RZ ;  /* 0x0000c020164b7810 */ /* 0x000fc40007f9e0ff */
[----:B------:R-:W-:Y:S02]  /*faf0*/  F2FP.BF16.F32.PACK_AB R5, R165, R162 ;  /* 0x000000a2a505723e */ /* 0x000fe400000010ff */
[----:B------:R-:W-:Y:S01]  /*fb00*/  LOP3.LUT R66, R67, R22, RZ, 0x3c, !PT ;  /* 0x0000001643427212 */ /* 0x000fe200078e3cff */
[--C-:B------:R-:W-:Y:S01]  /*fb10*/  IMAD.MOV.U32 R67, RZ, RZ, R23.reuse ;  /* 0x000000ffff437224 */ /* 0x100fe200078e0017 */
[----:B------:R-:W-:Y:S02]  /*fb20*/  MOV R165, R20 ;  /* 0x0000001400a57202 */ /* 0x000fe40000000f00 */
[----:B------:R-:W-:Y:S01]  /*fb30*/  SHF.R.U64 R42, R42, 0x3, RZ ;  /* 0x000000032a2a7819 */ /* 0x000fe200000012ff */
[----:B------:R-:W1:Y:S01]  /*fb40*/  LDC.64 R20, c[0x0][0xb78] ;  /* 0x0002de00ff147b82 */ /* 0x000e620000000a00 */
[----:B------:R-:W-:Y:S01]  /*fb50*/  LOP3.LUT R50, R50, R51, RZ, 0x3c, !PT ;  /* 0x0000003332327212 */ /* 0x000fe200078e3cff */
[----:B------:R-:W-:Y:S01]  /*fb60*/  IMAD.X R51, RZ, RZ, R23, P3 ;  /* 0x000000ffff337224 */ /* 0x000fe200018e0617 */
[----:B------:R-:W-:-:S02]  /*fb70*/  F2FP.BF16.F32.PACK_AB R4, R25, R4 ;  /* 0x000000041904723e */ /* 0x000fc400000010ff */
[----:B------:R-:W-:Y:S01]  /*fb80*/  LOP3.LUT R38, R38, R39, RZ, 0x3c, !PT ;  /* 0x0000002726267212 */ /* 0x000fe200078e3cff */
[----:B------:R-:W-:Y:S01]  /*fb90*/  IMAD.X R39, RZ, RZ, R23, P6 ;  /* 0x000000ffff277224 */ /* 0x000fe200030e0617 */
[----:B------:R-:W-:Y:S02]  /*fba0*/  SHF.R.U64 R54, R54, 0x3, RZ ;  /* 0x0000000336367819 */ /* 0x000fe400000012ff */
[----:B------:R-:W-:Y:S02]  /*fbb0*/  IADD3 R25, P3, R22, 0xc040, RZ ;  /* 0x0000c04016197810 */ /* 0x000fe40007f7e0ff */
[----:B------:R-:W-:Y:S02]  /*fbc0*/  LOP3.LUT R74, R75, 0x380, RZ, 0xc0, !PT ;  /* 0x000003804b4a7812 */ /* 0x000fe400078ec0ff */
[----:B------:R-:W-:Y:S02]  /*fbd0*/  LOP3.LUT R42, R42, R43, RZ, 0x3c, !PT ;  /* 0x0000002b2a2a7212 */ /* 0x000fe400078e3cff */
[----:B------:R-:W-:-:S02]  /*fbe0*/  IADD3 R59, P6, R22, 0x8060, RZ ;  /* 0x00008060163b7810 */ /* 0x000fc40007fde0ff */
[----:B------:R-:W-:Y:S02]  /*fbf0*/  IADD3.X R43, RZ, R23, RZ, P5, !PT ;  /* 0x00000017ff2b7210 */ /* 0x000fe40002ffe4ff */
[----:B------:R-:W-:Y:S02]  /*fc00*/  MOV R67, R66 ;  /* 0x0000004200437202 */ /* 0x000fe40000000f00 */
[----:B------:R-:W-:Y:S02]  /*fc10*/  IADD3 R63, P5, R22, 0xc000, RZ ;  /* 0x0000c000163f7810 */ /* 0x000fe40007fbe0ff */
[----:B------:R-:W-:Y:S02]  /*fc20*/  LOP3.LUT R54, R54, R55, RZ, 0x3c, !PT ;  /* 0x0000003736367212 */ /* 0x000fe400078e3cff */
[----:B------:R-:W-:Y:S02]  /*fc30*/  LOP3.LUT R66, R25, 0x380, RZ, 0xc0, !PT ;  /* 0x0000038019427812 */ /* 0x000fe400078ec0ff */
[----:B------:R-:W-:-:S02]  /*fc40*/  F2FP.BF16.F32.PACK_AB R6, R29, R6 ;  /* 0x000000061d06723e */ /* 0x000fc400000010ff */
[----:B------:R-:W-:Y:S02]  /*fc50*/  SHF.R.U64 R74, R74, 0x3, RZ ;  /* 0x000000034a4a7819 */ /* 0x000fe400000012ff */
[----:B------:R-:W-:Y:S02]  /*fc60*/  F2FP.BF16.F32.PACK_AB R7, R164, R7 ;  /* 0x00000007a407723e */ /* 0x000fe400000010ff */
[----:B------:R-:W-:Y:S02]  /*fc70*/  IADD3.X R55, RZ, R23, RZ, P2, !PT ;  /* 0x00000017ff377210 */ /* 0x000fe400017fe4ff */
[----:B------:R-:W-:Y:S01]  /*fc80*/  LOP3.LUT R58, R59, 0x380, RZ, 0xc0, !PT ;  /* 0x000003803b3a7812 */ /* 0x000fe200078ec0ff */
[----:B------:R2:W-:Y:S01]  /*fc90*/  STSM.16.M88.4 [R67], R4 ;  /* 0x0000000443007844 */ /* 0x0005e20000000200 */
[----:B------:R-:W-:Y:S02]  /*fca0*/  IADD3 R71, P2, R22, 0xc060, RZ ;  /* 0x0000c06016477810 */ /* 0x000fe40007f5e0ff */
[----:B------:R-:W-:-:S02]  /*fcb0*/  LOP3.LUT R62, R63, 0x380, RZ, 0xc0, !PT ;  /* 0x000003803f3e7812 */ /* 0x000fc400078ec0ff */
[----:B------:R-:W-:Y:S02]  /*fcc0*/  SHF.R.U64 R66, R66, 0x3, RZ ;  /* 0x0000000342427819 */ /* 0x000fe400000012ff */
[----:B------:R-:W-:Y:S01]  /*fcd0*/  LOP3.LUT R74, R74, R75, RZ, 0x3c, !PT ;  /* 0x0000004b4a4a7212 */ /* 0x000fe200078e3cff */
[----:B------:R-:W-:Y:S01]  /*fce0*/  IMAD.X R75, RZ, RZ, R23, P4 ;  /* 0x000000ffff4b7224 */ /* 0x000fe200020e0617 */
[----:B------:R-:W-:Y:S02]  /*fcf0*/  SHF.R.U64 R58, R58, 0x3, RZ ;  /* 0x000000033a3a7819 */ /* 0x000fe400000012ff */
[----:B------:R-:W-:Y:S02]  /*fd00*/  LOP3.LUT R70, R71, 0x380, RZ, 0xc0, !PT ;  /* 0x0000038047467812 */ /* 0x000fe400078ec0ff */
[----:B------:R-:W-:Y:S01]  /*fd10*/  MOV R166, R18 ;  /* 0x0000001200a67202 */ /* 0x000fe20000000f00 */
[----:B------:R-:W-:Y:S01]  /*fd20*/  IMAD.U32 R19, RZ, RZ, UR9 ;  /* 0x00000009ff137e24 */ /* 0x000fe2000f8e00ff */
[----:B------:R-:W-:-:S02]  /*fd30*/  F2FP.BF16.F32.PACK_AB R8, R41, R8 ;  /* 0x000000082908723e */ /* 0x000fc400000010ff */
[----:B--2---:R-:W-:Y:S02]  /*fd40*/  F2FP.BF16.F32.PACK_AB R4, R33, R32 ;  /* 0x000000202104723e */ /* 0x004fe400000010ff */
[----:B------:R-:W-:Y:S02]  /*fd50*/  F2FP.BF16.F32.PACK_AB R5, R153, R56 ;  /* 0x000000389905723e */ /* 0x000fe400000010ff */
[----:B------:R-:W-:Y:S02]  /*fd60*/  F2FP.BF16.F32.PACK_AB R6, R37, R36 ;  /* 0x000000242506723e */ /* 0x000fe400000010ff */
[----:B------:R-:W-:Y:S02]  /*fd70*/  F2FP.BF16.F32.PACK_AB R7, R155, R52 ;  /* 0x000000349b07723e */ /* 0x000fe400000010ff */
[----:B------:R-:W-:Y:S02]  /*fd80*/  F2FP.BF16.F32.PACK_AB R9, R64, R9 ;  /* 0x000000094009723e */ /* 0x000fe400000010ff */
[----:B------:R-:W-:Y:S01]  /*fd90*/  F2FP.BF16.F32.PACK_AB R10, R45, R10 ;  /* 0x0000000a2d0a723e */ /* 0x000fe200000010ff */
[----:B------:R1:W-:Y:S01]  /*fda0*/  STSM.16.M88.4 [R166], R4 ;  /* 0x00000004a6007844 */ /* 0x0003e20000000200 */
[----:B------:R-:W-:-:S02]  /*fdb0*/  F2FP.BF16.F32.PACK_AB R11, R152, R11 ;  /* 0x0000000b980b723e */ /* 0x000fc400000010ff */
[----:B------:R-:W-:Y:S02]  /*fdc0*/  SHF.R.U64 R62, R62, 0x3, RZ ;  /* 0x000000033e3e7819 */ /* 0x000fe400000012ff */
[----:B------:R-:W-:Y:S01]  /*fdd0*/  LOP3.LUT R66, R66, R25, RZ, 0x3c, !PT ;  /* 0x0000001942427212 */ /* 0x000fe200078e3cff */
[----:B------:R-:W-:Y:S01]  /*fde0*/  STSM.16.M88.4 [R165], R8 ;  /* 0x00000008a5007844 */ /* 0x000fe20000000200 */
[----:B------:R-:W-:Y:S02]  /*fdf0*/  MOV R164, R26 ;  /* 0x0000001a00a47202 */ /* 0x000fe40000000f00 */
[----:B------:R-:W-:Y:S02]  /*fe00*/  F2FP.BF16.F32.PACK_AB R12, R49, R12 ;  /* 0x0000000c310c723e */ /* 0x000fe400000010ff */
[----:B------:R-:W-:Y:S02]  /*fe10*/  F2FP.BF16.F32.PACK_AB R13, R154, R13 ;  /* 0x0000000d9a0d723e */ /* 0x000fe400000010ff */
[----:B------:R-:W-:-:S02]  /*fe20*/  F2FP.BF16.F32.PACK_AB R14, R53, R14 ;  /* 0x0000000e350e723e */ /* 0x000fc400000010ff */
[----:B------:R-:W-:Y:S02]  /*fe30*/  F2FP.BF16.F32.PACK_AB R15, R156, R15 ;  /* 0x0000000f9c0f723e */ /* 0x000fe400000010ff */
[----:B------:R-:W-:Y:S02]  /*fe40*/  MOV R162, R30 ;  /* 0x0000001e00a27202 */ /* 0x000fe40000000f00 */
[----:B------:R-:W-:Y:S01]  /*fe50*/  MOV R35, R34 ;  /* 0x0000002200237202 */ /* 0x000fe20000000f00 */
[----:B------:R-:W-:Y:S01]  /*fe60*/  STSM.16.M88.4 [R164], R12 ;  /* 0x0000000ca4007844 */ /* 0x000fe20000000200 */
[----:B------:R-:W-:Y:S02]  /*fe70*/  F2FP.BF16.F32.PACK_AB R24, R57, R24 ;  /* 0x000000183918723e */ /* 0x000fe400000010ff */
[----:B------:R-:W-:Y:S02]  /*fe80*/  F2FP.BF16.F32.PACK_AB R25, R157, R48 ;  /* 0x000000309d19723e */ /* 0x000fe400000010ff */
[----:B------:R-:W-:-:S02]  /*fe90*/  F2FP.BF16.F32.PACK_AB R26, R61, R60 ;  /* 0x0000003c3d1a723e */ /* 0x000fc400000010ff */
[----:B------:R-:W-:Y:S02]  /*fea0*/  F2FP.BF16.F32.PACK_AB R27, R159, R44 ;  /* 0x0000002c9f1b723e */ /* 0x000fe400000010ff */
[----:B------:R-:W-:Y:S01]  /*feb0*/  LOP3.LUT R58, R58, R59, RZ, 0x3c, !PT ;  /* 0x0000003b3a3a7212 */ /* 0x000fe200078e3cff */
[----:B------:R-:W-:Y:S01]  /*fec0*/  IMAD.X R59, RZ, RZ, R23, P6 ;  /* 0x000000ffff3b7224 */ /* 0x000fe200030e0617 */
[----:B------:R-:W-:Y:S01]  /*fed0*/  SHF.R.U64 R70, R70, 0x3, RZ ;  /* 0x0000000346467819 */ /* 0x000fe200000012ff */
[----:B------:R-:W-:Y:S01]  /*fee0*/  STSM.16.M88.4 [R162], R24 ;  /* 0x00000018a2007844 */ /* 0x000fe20000000200 */
[----:B------:R-:W-:Y:S02]  /*fef0*/  MOV R34, R74 ;  /* 0x0000004a00227202 */ /* 0x000fe40000000f00 */
[----:B------:R-:W-:Y:S02]  /*ff00*/  F2FP.BF16.F32.PACK_AB R28, R65, R28 ;  /* 0x0000001c411c723e */ /* 0x000fe400000010ff */
[----:B------:R-:W-:-:S02]  /*ff10*/  F2FP.BF16.F32.PACK_AB R29, R161, R40 ;  /* 0x00000028a11d723e */ /* 0x000fc400000010ff */
[----:B------:R-:W-:Y:S02]  /*ff20*/  F2FP.BF16.F32.PACK_AB R30, R69, R68 ;  /* 0x00000044451e723e */ /* 0x000fe400000010ff */
[----:B------:R-:W-:Y:S02]  /*ff30*/  F2FP.BF16.F32.PACK_AB R31, R158, R17 ;  /* 0x000000119e1f723e */ /* 0x000fe400000010ff */
[----:B------:R-:W-:Y:S02]  /*ff40*/  F2FP.BF16.F32.PACK_AB R72, R73, R72 ;  /* 0x000000484948723e */ /* 0x000fe400000010ff */
[----:B------:R-:W-:Y:S01]  /*ff50*/  F2FP.BF16.F32.PACK_AB R80, R81, R80 ;  /* 0x000000505150723e */ /* 0x000fe200000010ff */
[----:B------:R-:W-:Y:S01]  /*ff60*/  STSM.16.M88.4 [R35], R28 ;  /* 0x0000001c23007844 */ /* 0x000fe20000000200 */
[----:B------:R-:W-:Y:S02]  /*ff70*/  MOV R38, R38 ;  /* 0x0000002600267202 */ /* 0x000fe40000000f00 */
[----:B------:R-:W-:Y:S01]  /*ff80*/  MOV R19, UR5 ;  /* 0x0000000500137c02 */ /* 0x000fe20008000f00 */
[----:B------:R-:W-:Y:S01]  /*ff90*/  USHF.R.S32.HI UR5, URZ, 0x1f, UR44 ;  /* 0x0000001f3f057899 */ /* 0x000fe2000801142c */
[----:B------:R-:W-:-:S02]  /*ffa0*/  F2FP.BF16.F32.PACK_AB R73, R160, R3 ;  /* 0x00000003a049723e */ /* 0x000fc400000010ff */
[----:B------:R-:W-:Y:S02]  /*ffb0*/  F2FP.BF16.F32.PACK_AB R74, R77, R76 ;  /* 0x0000004c4d4a723e */ /* 0x000fe400000010ff */
[----:B------:R-:W-:Y:S01]  /*ffc0*/  F2FP.BF16.F32.PACK_AB R75, R79, R78 ;  /* 0x0000004e4f4b723e */ /* 0x000fe200000010ff */
[----:B-1----:R-:W-:Y:S01]  /*ffd0*/  IMAD R4, R20, UR5, RZ ;  /* 0x0000000514047c24 */ /* 0x002fe2000f8e02ff */
[----:B------:R-:W-:Y:S02]  /*ffe0*/  F2FP.BF16.F32.PACK_AB R81, R163, R82 ;  /* 0x00000052a351723e */ /* 0x000fe400000010ff */
[----:B------:R-:W-:Y:S01]  /*fff0*/  F2FP.BF16.F32.PACK_AB R88, R89, R88 ;  /* 0x000000585958723e */ /* 0x000fe200000010ff */
[----:B------:R-:W-:Y:S01]  /*10000*/  STSM.16.M88.4 [R38], R72 ;  /* 0x0000004826007844 */ /* 0x000fe20000000200 */
[----:B------:R-:W-:Y:S01]  /*10010*/  LOP3.LUT R62, R62, R63, RZ, 0x3c, !PT ;  /* 0x0000003f3e3e7212 */ /* 0x000fe200078e3cff */
[----:B------:R-:W-:Y:S01]  /*10020*/  IMAD R4, R21, UR44, R4 ;  /* 0x0000002c15047c24 */ /* 0x000fe2000f8e0204 */
[----:B------:R-:W-:-:S02]  /*10030*/  MOV R42, R42 ;  /* 0x0000002a002a7202 */ /* 0x000fc40000000f00 */
[----:B------:R-:W-:Y:S02]  /*10040*/  F2FP.BF16.F32.PACK_AB R82, R85, R84 ;  /* 0x000000545552723e */ /* 0x000fe400000010ff */
[----:B------:R-:W-:Y:S02]  /*10050*/  F2FP.BF16.F32.PACK_AB R83, R86, R83 ;  /* 0x000000535653723e */ /* 0x000fe400000010ff */
[----:B------:R-:W-:Y:S02]  /*10060*/  F2FP.BF16.F32.PACK_AB R89, R87, R90 ;  /* 0x0000005a5759723e */ /* 0x000fe400000010ff */
[----:B------:R-:W-:Y:S01]  /*10070*/  F2FP.BF16.F32.PACK_AB R96, R97, R96 ;  /* 0x000000606160723e */ /* 0x000fe200000010ff */
[----:B------:R-:W-:Y:S01]  /*10080*/  STSM.16.M88.4 [R42], R80 ;  /* 0x000000502a007844 */ /* 0x000fe20000000200 */
[----:B------:R-:W-:Y:S02]  /*10090*/  MOV R46, R46 ;  /* 0x0000002e002e7202 */ /* 0x000fe40000000f00 */
[----:B------:R-:W-:-:S02]  /*100a0*/  IADD3.X R63, RZ, R23, RZ, P5, !PT ;  /* 0x00000017ff3f7210 */ /* 0x000fc40002ffe4ff */
[----:B------:R-:W-:Y:S02]  /*100b0*/  MOV R18, UR8 ;  /* 0x0000000800127c02 */ /* 0x000fe40008000f00 */
[----:B------:R-:W-:Y:S02]  /*100c0*/  F2FP.BF16.F32.PACK_AB R90, R93, R92 ;  /* 0x0000005c5d5a723e */ /* 0x000fe400000010ff */
[----:B------:R-:W-:Y:S01]  /*100d0*/  F2FP.BF16.F32.PACK_AB R91, R94, R91 ;  /* 0x0000005b5e5b723e */ /* 0x000fe200000010ff */
[----:B------:R-:W-:Y:S01]  /*100e0*/  IMAD.WIDE.U32 R18, R20, UR44, R18 ;  /* 0x0000002c14127c25 */ /* 0x000fe2000f8e0012 */
[----:B------:R-:W-:Y:S02]  /*100f0*/  F2FP.BF16.F32.PACK_AB R97, R95, R98 ;  /* 0x000000625f61723e */ /* 0x000fe400000010ff */
[----:B------:R-:W-:Y:S01]  /*10100*/  F2FP.BF16.F32.PACK_AB R104, R105, R104 ;  /* 0x000000686968723e */ /* 0x000fe200000010ff */
[----:B------:R-:W-:Y:S01]  /*10110*/  STSM.16.M88.4 [R46], R88 ;  /* 0x000000582e007844 */ /* 0x000fe20000000200 */
[----:B------:R-:W-:Y:S01]  /*10120*/  LOP3.LUT R70, R70, R71, RZ, 0x3c, !PT ;  /* 0x0000004746467212 */ /* 0x000fe200078e3cff */
[----:B------:R-:W-:Y:S01]  /*10130*/  IMAD.X R71, RZ, RZ, R23, P2 ;  /* 0x000000ffff477224 */ /* 0x000fe200010e0617 */
        /* <DEDUP_REMOVED lines=34> */
[----:B------:R-:W-:Y:S01]  /*10360*/  MOV R70, R70 ;  /* 0x0000004600467202 */ /* 0x000fe20000000f00 */
[----:B------:R-:W-:Y:S01]  /*10370*/  STSM.16.M88.4 [R66], R136 ;  /* 0x0000008842007844 */ /* 0x000fe20000000200 */
[----:B------:R-:W-:Y:S02]  /*10380*/  F2FP.BF16.F32.PACK_AB R146, R149, R148 ;  /* 0x000000949592723e */ /* 0x000fe400000010ff */
[----:B------:R-:W-:-:S02]  /*10390*/  F2FP.BF16.F32.PACK_AB R147, R151, R150 ;  /* 0x000000969793723e */ /* 0x000fc400000010ff */
        /* <DEDUP_REMOVED lines=50> */
.L_x_1989:
[----:B------:R-:W-:Y:S05]  /*106c0*/  BSYNC B0 ;  /* 0x0000000000007941 */ /* 0x000fea0003800000 */
.L_x_1988:
[----:B------:R-:W-:Y:S05]  /*106d0*/  BRA `(.L_x_1987) ;  /* 0x0000000800947947 */ /* 0x000fea0003800000 */
.L_x_1986:
        /* <DEDUP_REMOVED lines=31> */
[----:B------:R-:W-:Y:S02]  /*108d0*/  LEA.HI.X R5, R2, UR9, R3, 0x2, P0 ;  /* 0x0000000902057c11 */ /* 0x000fe400080f1403 */
[----:B------:R-:W-:-:S05]  /*108e0*/  MOV R3, 0xff800000 ;  /* 0xff80000000037802 */ /* 0x000fca0000000f00 */
[----:B------:R1:W-:Y:S02]  /*108f0*/  STG.E desc[UR10][R4.64], R3 ;  /* 0x0000000304007986 */ /* 0x0003e4000c10190a */
.L_x_1991:
[----:B------:R-:W-:Y:S05]  /*10900*/  BSYNC B0 ;  /* 0x0000000000007941 */ /* 0x000fea0003800000 */
.L_x_1990:
[----:B------:R-:W-:Y:S01]  /*10910*/  R2UR UR7, R218 ;  /* 0x00000000da0772ca */ /* 0x000fe200000e0000 */
[----:B------:R-:W-:Y:S01]  /*10920*/  ULDC UR5, c[0x0][0xa88] ;  /* 0x0002a20000057ab9 */ /* 0x000fe20000000800 */
[C---:B------:R-:W-:Y:S01]  /*10930*/  VIADD R0, R216.reuse, 0x20 ;  /* 0x00000020d8007836 */ /* 0x040fe20000000000 */
[----:B------:R-:W-:Y:S01]  /*10940*/  UIADD3 UR42, -UR42, UR5, URZ ;  /* 0x000000052a2a7290 */ /* 0x000fe2000fffe13f */
[----:B-1----:R-:W-:Y:S01]  /*10950*/  IMAD R3, R9, UR43, R8 ;  /* 0x0000002b09037c24 */ /* 0x002fe2000f8e0208 */
[----:B------:R-:W-:Y:S01]  /*10960*/  SHF.R.S32.HI R217, RZ, 0x1f, R216 ;  /* 0x0000001fffd97819 */ /* 0x000fe200000114d8 */
[----:B------:R-:W-:Y:S01]  /*10970*/  BSSY B0, `(.L_x_1992) ;  /* 0x0000026000007945 */ /* 0x000fe20003800000 */
[C---:B------:R-:W-:Y:S01]  /*10980*/  IADD3 R2, R216.reuse, 0x40, RZ ;  /* 0x00000040d8027810 */ /* 0x040fe20007ffe0ff */
        /* <DEDUP_REMOVED lines=9> */
[----:B--2---:R-:W-:-:S04]  /*10a20*/  IADD3 R5, R14, UR5, RZ ;  /* 0x000000050e057c10 */ /* 0x004fc8000fffe0ff */
[----:B------:R-:W-:Y:S01]  /*10a30*/  IADD3 R11, R7, R3, RZ ;  /* 0x00000003070b7210 */ /* 0x000fe20007ffe0ff */
        /* <DEDUP_REMOVED lines=17> */
[----:B------:R-:W-:-:S02]  /*10b50*/  ULDC.64 UR6, c[0x0][0xa80] ;  /* 0x0002a00000067ab9 */ /* 0x000fc40000000a00 */
[----:B------:R-:W-:Y:S02]  /*10b60*/  LEA R12, P6, R2, UR6, 0x1 ;  /* 0x00000006020c7c11 */ /* 0x000fe4000f8c08ff */
[----:B------:R-:W-:-:S04]  /*10b70*/  IADD3 R3, R3, R9, RZ ;  /* 0x0000000903037210 */ /* 0x000fc80007ffe0ff */
[----:B------:R-:W-:-:S05]  /*10b80*/  LEA.HI.X R13, R2, UR7, R3, 0x1, P6 ;  /* 0x00000007020d7c11 */ /* 0x000fca000b0f0c03 */
[----:B------:R1:W-:Y:S04]  /*10b90*/  @!P2 STG.E.128 desc[UR8][R12.64], RZ ;  /* 0x000000ff0c00a986 */ /* 0x0003e8000c101d08 */
[----:B------:R1:W-:Y:S04]  /*10ba0*/  @!P3 STG.E.128 desc[UR8][R12.64+0x80], RZ ;  /* 0x000080ff0c00b986 */ /* 0x0003e8000c101d08 */
[----:B------:R1:W-:Y:S04]  /*10bb0*/  @!P4 STG.E.128 desc[UR8][R12.64+0x100], RZ ;  /* 0x000100ff0c00c986 */ /* 0x0003e8000c101d08 */
[----:B------:R1:W-:Y:S02]  /*10bc0*/  @!P5 STG.E.128 desc[UR8][R12.64+0x180], RZ ;  /* 0x000180ff0c00d986 */ /* 0x0003e4000c101d08 */
.L_x_1993:
[----:B------:R-:W-:Y:S05]  /*10bd0*/  BSYNC B0 ;  /* 0x0000000000007941 */ /* 0x000fea0003800000 */
.L_x_1992:
        /* <DEDUP_REMOVED lines=10> */
[----:B------:R-:W-:Y:S01]  /*10c80*/  ULDC.64 UR8, c[0x0][0x208] ;  /* 0x0000820000087ab9 */ /* 0x000fe20000000a00 */
[----:B------:R-:W-:Y:S01]  /*10c90*/  ISETP.GE.AND P4, PT, R2, UR5, PT ;  /* 0x0000000502007c0c */ /* 0x000fe2000bf86270 */
[----:B------:R-:W-:Y:S01]  /*10ca0*/  IMAD.MOV.U32 R2, RZ, RZ, R6 ;  /* 0x000000ffff027224 */ /* 0x000fe200078e0006 */
[----:B------:R-:W-:Y:S01]  /*10cb0*/  MOV R3, R11 ;  /* 0x0000000b00037202 */ /* 0x000fe20000000f00 */
[----:B------:R-:W-:Y:S01]  /*10cc0*/  IMAD R0, R0, UR6, RZ ;  /* 0x0000000600007c24 */ /* 0x000fe2000f8e02ff */
[----:B------:R-:W-:-:S02]  /*10cd0*/  IADD3 R8, R212, 0xc0, RZ ;  /* 0x000000c0d4087810 */ /* 0x000fc40007ffe0ff */
[----:B------:R-:W-:Y:S01]  /*10ce0*/  ISETP.GE.AND P3, PT, R212, UR5, PT ;  /* 0x00000005d4007c0c */ /* 0x000fe2000bf66270 */
[----:B------:R-:W-:Y:S01]  /*10cf0*/  IMAD.WIDE.U32 R2, R9, UR6, R2 ;  /* 0x0000000609027c25 */ /* 0x000fe2000f8e0002 */
        /* <DEDUP_REMOVED lines=10> */
.L_x_1995:
[----:B------:R-:W-:Y:S05]  /*10da0*/  BSYNC B0 ;  /* 0x0000000000007941 */ /* 0x000fea0003800000 */
.L_x_1994:
[----:B------:R-:W-:Y:S04]  /*10db0*/  BSSY B0, `(.L_x_1996) ;  /* 0x000001b000007945 */ /* 0x000fe80003800000 */
[----:B------:R-:W-:Y:S05]  /*10dc0*/  @P1 BRA `(.L_x_1997) ;  /* 0x0000000000641947 */ /* 0x000fea0003800000 */
[----:B--2---:R-:W-:Y:S01]  /*10dd0*/  IADD3 R9, P0, R4, 0x40, RZ ;  /* 0x0000004004097810 */ /* 0x004fe20007f1e0ff */
[C---:B------:R-:W-:Y:S01]  /*10de0*/  VIADD R3, R212.reuse, 0x80 ;  /* 0x00000080d4037836 */ /* 0x040fe20000000000 */
[----:B------:R-:W-:Y:S01]  /*10df0*/  IADD3 R2, R212, 0x40, RZ ;  /* 0x00000040d4027810 */ /* 0x000fe20007ffe0ff */
[----:B------:R-:W-:Y:S01]  /*10e00*/  ULDC UR5, c[0x0][0xa8c] ;  /* 0x0002a30000057ab9 */ /* 0x000fe20000000800 */
        /* <DEDUP_REMOVED lines=21> */
.L_x_1997:
[----:B------:R-:W-:Y:S05]  /*10f60*/  BSYNC B0 ;  /* 0x0000000000007941 */ /* 0x000fea0003800000 */
.L_x_1996:
[----:B------:R-:W-:Y:S04]  /*10f70*/  BSSY B0, `(.L_x_1987) ;  /* 0x000001b000007945 */ /* 0x000fe80003800000 */
[----:B------:R-:W-:Y:S05]  /*10f80*/  @P2 BRA `(.L_x_1998) ;  /* 0x0000000000642947 */ /* 0x000fea0003800000 */
[----:B------:R-:W-:Y:S01]  /*10f90*/  IADD3 R7, P0, R4, 0x60, RZ ;  /* 0x0000006004077810 */ /* 0x000fe20007f1e0ff */
[----:B------:R-:W-:Y:S01]  /*10fa0*/  VIADD R0, R212, 0x40 ;  /* 0x00000040d4007836 */ /* 0x000fe20000000000 */
[----:B------:R-:W-:Y:S01]  /*10fb0*/  MOV R3, R11 ;  /* 0x0000000b00037202 */ /* 0x000fe20000000f00 */
[----:B------:R-:W-:Y:S01]  /*10fc0*/  ULDC UR5, c[0x0][0xa8c] ;  /* 0x0002a30000057ab9 */ /* 0x000fe20000000800 */
[----:B------:R-:W-:Y:S01]  /*10fd0*/  IADD3.X R4, RZ, R5, RZ, P0, !PT ;  /* 0x00000005ff047210 */ /* 0x000fe200007fe4ff */
[----:B------:R-:W-:Y:S01]  /*10fe0*/  ULDC.64 UR6, c[0x0][0xad8] ;  /* 0x0002b60000067ab9 */ /* 0x000fe20000000a00 */
[----:B------:R-:W-:Y:S01]  /*10ff0*/  IMAD.MOV.U32 R2, RZ, RZ, R6 ;  /* 0x000000ffff027224 */ /* 0x000fe200078e0006 */
[----:B------:R-:W-:Y:S01]  /*11000*/  ISETP.GE.AND P2, PT, R0, UR5, PT ;  /* 0x0000000500007c0c */ /* 0x000fe2000bf46270 */
[C---:B------:R-:W-:Y:S01]  /*11010*/  VIADD R5, R212.reuse, 0x80 ;  /* 0x00000080d4057836 */ /* 0x040fe20000000000 */
[----:B------:R-:W-:Y:S01]  /*11020*/  IADD3 R0, R212, 0xc0, RZ ;  /* 0x000000c0d4007810 */ /* 0x000fe20007ffe0ff */
[----:B------:R-:W-:Y:S01]  /*11030*/  IMAD R4, R4, UR6, RZ ;  /* 0x0000000604047c24 */ /* 0x000fe2000f8e02ff */
[----:B------:R-:W-:Y:S01]  /*11040*/  ISETP.GE.AND P1, PT, R212, UR5, PT ;  /* 0x00000005d4007c0c */ /* 0x000fe2000bf26270 */
[----:B------:R-:W-:Y:S01]  /*11050*/  IMAD.WIDE.U32 R2, R7, UR6, R2 ;  /* 0x0000000607027c25 */ /* 0x000fe2000f8e0002 */
[----:B------:R-:W-:Y:S01]  /*11060*/  ISETP.GE.AND P3, PT, R5, UR5, PT ;  /* 0x0000000505007c0c */ /* 0x000fe2000bf66270 */
[----:B------:R-:W-:Y:S01]  /*11070*/  ULDC.64 UR8, c[0x0][0x208] ;  /* 0x0000820000087ab9 */ /* 0x000fe20000000a00 */
[----:B------:R-:W-:Y:S01]  /*11080*/  ISETP.GE.AND P4, PT, R0, UR5, PT ;  /* 0x0000000500007c0c */ /* 0x000fe2000bf86270 */
[----:B------:R-:W-:Y:S01]  /*11090*/  IMAD R7, R7, UR7, R4 ;  /* 0x0000000707077c24 */ /* 0x000fe2000f8e0204 */
[----:B------:R-:W-:-:S02]  /*110a0*/  ULDC.64 UR6, c[0x0][0xa80] ;  /* 0x0002a00000067ab9 */ /* 0x000fc40000000a00 */
[----:B------:R-:W-:Y:S01]  /*110b0*/  LEA R4, P0, R2, UR6, 0x1 ;  /* 0x0000000602047c11 */ /* 0x000fe2000f8008ff */
[----:B------:R-:W-:-:S05]  /*110c0*/  IMAD.IADD R3, R3, 0x1, R7 ;  /* 0x0000000103037824 */ /* 0x000fca00078e0207 */
[----:B------:R-:W-:-:S05]  /*110d0*/  LEA.HI.X R5, R2, UR7, R3, 0x1, P0 ;  /* 0x0000000702057c11 */ /* 0x000fca00080f0c03 */
[----:B------:R4:W-:Y:S04]  /*110e0*/  @!P1 STG.E.128 desc[UR8][R4.64], RZ ;  /* 0x000000ff04009986 */ /* 0x0009e8000c101d08 */
[----:B------:R4:W-:Y:S04]  /*110f0*/  @!P2 STG.E.128 desc[UR8][R4.64+0x80], RZ ;  /* 0x000080ff0400a986 */ /* 0x0009e8000c101d08 */
[----:B------:R4:W-:Y:S04]  /*11100*/  @!P3 STG.E.128 desc[UR8][R4.64+0x100], RZ ;  /* 0x000100ff0400b986 */ /* 0x0009e8000c101d08 */
[----:B------:R4:W-:Y:S02]  /*11110*/  @!P4 STG.E.128 desc[UR8][R4.64+0x180], RZ ;  /* 0x000180ff0400c986 */ /* 0x0009e4000c101d08 */
.L_x_1998:
[----:B------:R-:W-:Y:S05]  /*11120*/  BSYNC B0 ;  /* 0x0000000000007941 */ /* 0x000fea0003800000 */
.L_x_1987:
[----:B------:R-:W5:Y:S02]  /*11130*/  LDC R0, c[0x0][0xda8] ;  /* 0x00036a00ff007b82 */ /* 0x000f640000000800 */
[----:B-----5:R-:W-:-:S13]  /*11140*/  ISETP.LE.AND P0, PT, R0, UR4, PT ;  /* 0x0000000400007c0c */ /* 0x020fda000bf03270 */
[----:B------:R-:W-:Y:S05]  /*11150*/  @!P0 BRA `(.L_x_1999) ;  /* 0xfffffefc00208947 */ /* 0x000fea000383ffff */
[----:B------:R-:W-:Y:S05]  /*11160*/  EXIT ;  /* 0x000000000000794d */ /* 0x000fea0003800000 */
.L_x_1951:
        /* <DEDUP_REMOVED lines=8> */
[----:B------:R-:W-:Y:S01]  /*111f0*/  MOV R17, 0x1 ;  /* 0x0000000100117802 */ /* 0x000fe20000000f00 */
[----:B------:R-:W-:-:S05]  /*11200*/  IMAD.MOV.U32 R16, RZ, RZ, RZ ;  /* 0x000000ffff107224 */ /* 0x000fca00078e00ff */
[----:B------:R-:W1:Y:S02]  /*11210*/  LDC R0, c[0x0][0xda8] ;  /* 0x00036a00ff007b82 */ /* 0x000e640000000800 */
[----:B-1----:R-:W-:-:S13]  /*11220*/  ISETP.LE.AND P0, PT, R0, UR4, PT ;  /* 0x0000000400007c0c */ /* 0x002fda000bf03270 */
[----:B------:R-:W-:Y:S05]  /*11230*/  @P0 BRA `(.L_x_2000) ;  /* 0x0000003000000947 */ /* 0x000fea0003800000 */
[----:B------:R-:W1:Y:S01]  /*11240*/  S2R R2, SR_TID.X ;  /* 0x0000000000027919 */ /* 0x000e620000002100 */
[----:B------:R-:W-:Y:S01]  /*11250*/  MOV R18, UR4 ;  /* 0x0000000400127c02 */ /* 0x000fe20008000f00 */
[----:B------:R-:W-:Y:S01]  /*11260*/  IMAD.MOV.U32 R16, RZ, RZ, RZ ;  /* 0x000000ffff107224 */ /* 0x000fe200078e00ff */
[----:B------:R-:W-:Y:S01]  /*11270*/  MOV R17, 0x1 ;  /* 0x0000000100117802 */ /* 0x000fe20000000f00 */
[----:B------:R-:W-:Y:S01]  /*11280*/  ULDC UR50, c[0x0][0xc] ;  /* 0x0000030000327ab9 */ /* 0x000fe20000000800 */
[----:B------:R-:W-:Y:S01]  /*11290*/  ULDC.64 UR42, c[0x0][0x198] ;  /* 0x00006600002a7ab9 */ /* 0x000fe20000000a00 */
[----:B------:R-:W-:Y:S01]  /*112a0*/  UMOV UR49, URZ ;  /* 0x0000003f00317c82 */ /* 0x000fe20008000000 */
[----:B-1----:R-:W-:-:S07]  /*112b0*/  LOP3.LUT R19, R2, 0x1f, RZ, 0xc0, !PT ;  /* 0x0000001f02137812 */ /* 0x002fce00078ec0ff */
.L_x_2048:
        /* <DEDUP_REMOVED lines=21> */
.L_x_2001:
[----:B------:R-:W-:Y:S01]  /*11410*/  ULDC UR9, c[0x0][0xdc4] ;  /* 0x0003710000097ab9 */ /* 0x000fe20000000800 */
[----:B------:R-:W-:Y:S01]  /*11420*/  UMOV UR6, UR7 ;  /* 0x0000000700067c82 */ /* 0x000fe20008000000 */
[----:B------:R-:W-:-:S11]  /*11430*/  UISETP.NE.AND UP0, UPT, UR9, 0x1, UPT ;  /* 0x000000010900788c */ /* 0x000fd6000bf05270 */
[----:B------:R-:W-:Y:S02]  /*11440*/  @UP0 ULDC.64 UR10, c[0x0][0xdc8] ;  /* 0x00037200000a0ab9 */ /* 0x000fe40000000a00 */
[----:B------:R-:W-:-:S04]  /*11450*/  UIMAD.WIDE.U32 UR4, UR7, UR10, URZ ;  /* 0x0000000a070472a5 */ /* 0x000fc8000f8e003f */
[----:B------:R-:W-:-:S04]  /*11460*/  @UP0 USHF.R.U32.HI UR6, URZ, UR11, UR5 ;  /* 0x0000000b3f060299 */ /* 0x000fc80008011605 */
[----:B------:R-:W-:-:S12]  /*11470*/  UIMAD UR4, UR6, UR9, URZ ;  /* 0x00000009060472a4 */ /* 0x000fd8000f8e023f */
.L_x_2002:
[----:B------:R-:W-:Y:S01]  /*11480*/  ULDC.64 UR10, c[0x0][0x3f8] ;  /* 0x0000fe00000a7ab9 */ /* 0x000fe20000000a00 */
[----:B------:R-:W-:Y:S01]  /*11490*/  ULOP3.LUT UR6, URZ, UR6, URZ, 0x33, !UPT ;  /* 0x000000063f067292 */ /* 0x000fe2000f8e333f */
[----:B------:R-:W-:Y:S01]  /*114a0*/  BSSY B6, `(.L_x_2003) ;  /* 0x00002ca000067945 */ /* 0x000fe20003800000 */
[----:B------:R-:W-:Y:S02]  /*114b0*/  UISETP.NE.U32.AND UP0, UPT, UR10, URZ, UPT ;  /* 0x0000003f0a00728c */ /* 0x000fe4000bf05070 */
[----:B------:R-:W-:Y:S02]  /*114c0*/  UIADD3 UR9, UR7, -UR4, URZ ;  /* 0x8000000407097290 */ /* 0x000fe4000fffe03f */
[----:B------:R-:W-:Y:S01]  /*114d0*/  UISETP.NE.AND.EX UP0, UPT, UR11, URZ, UPT, UP0 ;  /* 0x0000003f0b00728c */ /* 0x000fe2000bf05300 */
[----:B------:R-:W-:Y:S01]  /*114e0*/  ULDC UR4, c[0x0][0xdac] ;  /* 0x00036b0000047ab9 */ /* 0x000fe20000000800 */
[----:B------:R-:W-:Y:S01]  /*114f0*/  ULDC UR5, c[0x0][0x404] ;  /* 0x0001010000057ab9 */ /* 0x000fe20000000800 */
[----:B------:R-:W-:Y:S01]  /*11500*/  UIADD3 UR6, UR6, UR4, URZ ;  /* 0x0000000406067290 */ /* 0x000fe2000fffe03f */
[----:B------:R-:W-:-:S02]  /*11510*/  ULDC UR7, c[0x0][0x2e0] ;  /* 0x0000b80000077ab9 */ /* 0x000fc40000000800 */
[----:B------:R-:W-:Y:S01]  /*11520*/  ULDC UR4, c[0x0][0x288] ;  /* 0x0000a20000047ab9 */ /* 0x000fe20000000800 */
[----:B------:R-:W-:Y:S02]  /*11530*/  USHF.L.U32 UR45, UR6, 0x7, URZ ;  /* 0x00000007062d7899 */ /* 0x000fe4000800063f */
[----:B------:R-:W-:Y:S02]  /*11540*/  USEL UR6, UR5, 0x1, UP0 ;  /* 0x0000000105067887 */ /* 0x000fe40008000000 */
[----:B------:R-:W-:Y:S02]  /*11550*/  UIADD3 UR5, UR45, 0xcf, -UR4 ;  /* 0x000000cf2d057890 */ /* 0x000fe4000fffe804 */
[----:B------:R-:W-:Y:S02]  /*11560*/  UIMAD UR4, UR6, UR7, 0x4f ;  /* 0x0000004f060474a4 */ /* 0x000fe4000f8e0207 */
[----:B------:R-:W-:Y:S02]  /*11570*/  UIMAD UR6, UR6, UR7, UR5 ;  /* 0x00000007060672a4 */ /* 0x000fe4000f8e0205 */
[----:B------:R-:W-:Y:S01]  /*11580*/  UIMAD.WIDE UR4, UR4, 0x66666667, URZ ;  /* 0x66666667040478a5 */ /* 0x000fe2000f8e023f */
[----:B------:R-:W-:Y:S01]  /*11590*/  ULDC UR10, c[0x0][0xdc4] ;  /* 0x00037100000a7ab9 */ /* 0x000fe20000000800 */
[----:B------:R-:W-:-:S02]  /*115a0*/  UIMAD.WIDE UR6, UR6, 0x66666667, URZ ;  /* 0x66666667060678a5 */ /* 0x000fc4000f8e023f */
[----:B------:R-:W-:Y:S02]  /*115b0*/  UIMAD UR10, UR8, UR10, UR9 ;  /* 0x0000000a080a72a4 */ /* 0x000fe4000f8e0209 */
[----:B------:R-:W-:Y:S01]  /*115c0*/  USHF.R.U32.HI UR6, URZ, 0x1f, UR7 ;  /* 0x0000001f3f067899 */ /* 0x000fe20008011607 */
[----:B------:R-:W-:Y:S01]  /*115d0*/  UMOV UR8, UR5 ;  /* 0x0000000500087c82 */ /* 0x000fe20008000000 */
[----:B------:R-:W-:Y:S01]  /*115e0*/  ULDC UR11, c[0x0][0xdb8] ;  /* 0x00036e00000b7ab9 */ /* 0x000fe20000000800 */
[----:B------:R-:W-:Y:S02]  /*115f0*/  USHF.R.U32.HI UR9, URZ, 0x1f, UR8 ;  /* 0x0000001f3f097899 */ /* 0x000fe40008011608 */
[----:B------:R-:W-:Y:S02]  /*11600*/  ULEA.HI.SX32 UR6, UR7, UR6, 0x1b ;  /* 0x0000000607067291 */ /* 0x000fe4000f8fda3f */
[----:B------:R-:W-:Y:S02]  /*11610*/  ULEA.HI.SX32 UR9, UR8, UR9, 0x1b ;  /* 0x0000000908097291 */ /* 0x000fe4000f8fda3f */
[----:B------:R-:W-:-:S02]  /*11620*/  UISETP.NE.AND UP1, UPT, UR11, 0x1, UPT ;  /* 0x000000010b00788c */ /* 0x000fc4000bf25270 */
[----:B------:R-:W-:Y:S01]  /*11630*/  UISETP.LT.AND UP0, UPT, UR9, UR6, UPT ;  /* 0x000000060900728c */ /* 0x000fe2000bf01270 */
[----:B------:R-:W-:-:S03]  /*11640*/  UMOV UR47, UR10 ;  /* 0x0000000a002f7c82 */ /* 0x000fc60008000000 */
[----:B------:R-:W-:-:S05]  /*11650*/  USEL UR41, UR9, UR6, UP0 ;  /* 0x0000000609297287 */ /* 0x000fca0008000000 */
[----:B------:R-:W-:Y:S01]  /*11660*/  @UP1 ULDC UR12, c[0x0][0xdbc] ;  /* 0x00036f00000c1ab9 */ /* 0x000fe20000000800 */
[----:B------:R-:W-:Y:S01]  /*11670*/  ISETP.LT.AND P0, PT, RZ, UR41, PT ;  /* 0x00000029ff007c0c */ /* 0x000fe2000bf01270 */
[----:B------:R-:W-:Y:S01]  /*11680*/  UIMAD.WIDE.U32 UR4, UR10, UR12, URZ ;  /* 0x0000000c0a0472a5 */ /* 0x000fe2000f8e003f */
[----:B------:R-:W-:-:S03]  /*11690*/  @UP1 ULDC UR7, c[0x0][0xdc0] ;  /* 0x0003700000071ab9 */ /* 0x000fc60000000800 */
[----:B------:R-:W-:-:S04]  /*116a0*/  @UP1 USHF.R.U32.HI UR47, URZ, UR7, UR5 ;  /* 0x000000073f2f1299 */ /* 0x000fc80008011605 */
[----:B------:R-:W-:-:S04]  /*116b0*/  UIADD3 UR46, -UR47, URZ, URZ ;  /* 0x0000003f2f2e7290 */ /* 0x000fc8000fffe13f */
[----:B------:R-:W-:Y:S01]  /*116c0*/  UIMAD UR46, UR11, UR46, UR10 ;  /* 0x0000002e0b2e72a4 */ /* 0x000fe2000f8e020a */
[----:B------:R-:W-:Y:S11]  /*116d0*/  @P0 BRA `(.L_x_2004) ;  /* 0x0000000000440947 */ /* 0x000ff60003800000 */
[----:B------:R-:W-:Y:S01]  /*116e0*/  ISETP.NE.AND P0, PT, R19, RZ, PT ;  /* 0x000000ff1300720c */ /* 0x000fe20003f05270 */
[----:B------:R-:W-:-:S12]  /*116f0*/  IMAD.MOV.U32 R13, RZ, RZ, R18 ;  /* 0x000000ffff0d7224 */ /* 0x000fd800078e0012 */
        /* <DEDUP_REMOVED lines=15> */
.L_x_2004:
        /* <DEDUP_REMOVED lines=23> */
.L_x_2006:
        /* <DEDUP_REMOVED lines=12> */
[----:B------:R-:W-:Y:S01]  /*11a20*/  MOV R7, UR9 ;  /* 0x0000000900077c02 */ /* 0x000fe20008000f00 */
[----:B------:R-:W-:Y:S01]  /*11a30*/  IMAD.U32 R10, RZ, RZ, UR4 ;  /* 0x00000004ff0a7e24 */ /* 0x000fe2000f8e00ff */
[----:B------:R-:W-:Y:S01]  /*11a40*/  MOV R11, UR5 ;  /* 0x00000005000b7c02 */ /* 0x000fe20008000f00 */
[----:B------:R-:W-:Y:S01]  /*11a50*/  IMAD.MOV.U32 R8, RZ, RZ, 0x70 ;  /* 0x00000070ff087424 */ /* 0x000fe200078e00ff */
[----:B------:R-:W-:Y:S01]  /*11a60*/  MOV R12, 0x1 ;  /* 0x00000001000c7802 */ /* 0x000fe20000000f00 */
[----:B-1----:R-:W-:-:S07]  /*11a70*/  IMAD.MOV.U32 R13, RZ, RZ, RZ ;  /* 0x000000ffff0d7224 */ /* 0x002fce00078e00ff */
[----:B------:R-:W-:-:S07]  /*11a80*/  LEPC R20, `(.L_x_2008) ;  /* 0x000000001014794e */ /* 0x000fce0000000000 */
[----:B--2---:R-:W-:Y:S05]  /*11a90*/  CALL.ABS.NOINC R2 ;  /* 0x0000000002007343 */ /* 0x004fea0003c00000 */
.L_x_2008:
        /* <DEDUP_REMOVED lines=16> */
.L_x_2007:
[----:B------:R-:W-:Y:S01]  /*11ba0*/  ULDC.64 UR4, c[0x0][0x9f8] ;  /* 0x00027e0000047ab9 */ /* 0x000fe20000000a00 */
[----:B------:R-:W-:Y:S01]  /*11bb0*/  IMAD.U32 R5, RZ, RZ, UR47 ;  /* 0x0000002fff057e24 */ /* 0x000fe2000f8e00ff */
[----:B------:R-:W-:Y:S01]  /*11bc0*/  ISETP.NE.U32.AND P0, PT, RZ, UR4, PT ;  /* 0x00000004ff007c0c */ /* 0x000fe2000bf05070 */
[----:B------:R-:W-:Y:S01]  /*11bd0*/  ULDC.64 UR6, c[0x0][0x208] ;  /* 0x0000820000067ab9 */ /* 0x000fe20000000a00 */
[----:B------:R-:W-:Y:S01]  /*11be0*/  MOV R0, UR47 ;  /* 0x0000002f00007c02 */ /* 0x000fe20008000f00 */
[----:B------:R-:W1:Y:S01]  /*11bf0*/  LDC R4, c[0x0][0x428] ;  /* 0x00010a00ff047b82 */ /* 0x000e620000000800 */
[----:B------:R-:W-:-:S13]  /*11c00*/  ISETP.NE.AND.EX P0, PT, RZ, UR5, PT, P0 ;  /* 0x00000005ff007c0c */ /* 0x000fda000bf05300 */
[----:B------:R-:W2:Y:S02]  /*11c10*/  @P0 LDC.64 R2, c[0x0][0x9f8] ;  /* 0x00027e00ff020b82 */ /* 0x000ea40000000a00 */
[----:B--2---:R-:W-:-:S05]  /*11c20*/  @P0 IMAD.WIDE R2, R5, 0x4, R2 ;  /* 0x0000000405020825 */ /* 0x004fca00078e0202 */
[----:B------:R2:W3:Y:S01]  /*11c30*/  @P0 LDG.E R0, desc[UR6][R2.64] ;  /* 0x0000000602000981 */ /* 0x0004e2000c1e1900 */
[----:B-1----:R-:W-:Y:S01]  /*11c40*/  ISETP.NE.AND P0, PT, R4, 0x1, PT ;  /* 0x000000010400780c */ /* 0x002fe20003f05270 */
[----:B------:R-:W-:Y:S01]  /*11c50*/  IMAD.U32 R4, RZ, RZ, UR46 ;  /* 0x0000002eff047e24 */ /* 0x000fe2000f8e00ff */
[----:B------:R-:W-:Y:S01]  /*11c60*/  ISETP.NE.AND P1, PT, R19, RZ, PT ;  /* 0x000000ff1300720c */ /* 0x000fe20003f25270 */
[----:B------:R-:W-:Y:S01]  /*11c70*/  UMOV UR44, URZ ;  /* 0x0000003f002c7c82 */ /* 0x000fe20008000000 */
[----:B------:R-:W-:Y:S01]  /*11c80*/  UMOV UR8, 0x40 ;  /* 0x0000004000087882 */ /* 0x000fe20000000000 */
[----:B------:R-:W-:Y:S01]  /*11c90*/  UMOV UR9, UR45 ;  /* 0x0000002d00097c82 */ /* 0x000fe20008000000 */
[----:B------:R-:W-:Y:S01]  /*11ca0*/  UMOV UR10, UR46 ;  /* 0x0000002e000a7c82 */ /* 0x000fe20008000000 */
[----:B------:R-:W-:Y:S01]  /*11cb0*/  UMOV UR11, UR47 ;  /* 0x0000002f000b7c82 */ /* 0x000fe20008000000 */
[----:B------:R-:W-:Y:S01]  /*11cc0*/  UMOV UR12, 0x80 ;  /* 0x00000080000c7882 */ /* 0x000fe20000000000 */
[----:B--2---:R-:W1:Y:S01]  /*11cd0*/  LDC.64 R2, c[0x0][0x3f8] ;  /* 0x0000fe00ff027b82 */ /* 0x004e620000000a00 */
[----:B------:R-:W-:Y:S01]  /*11ce0*/  UMOV UR13, UR45 ;  /* 0x0000002d000d7c82 */ /* 0x000fe20008000000 */
[----:B------:R-:W-:Y:S01]  /*11cf0*/  UMOV UR14, UR46 ;  /* 0x0000002e000e7c82 */ /* 0x000fe20008000000 */
[----:B------:R-:W-:Y:S01]  /*11d00*/  UMOV UR15, UR47 ;  /* 0x0000002f000f7c82 */ /* 0x000fe20008000000 */
[----:B------:R-:W-:Y:S01]  /*11d10*/  UMOV UR16, 0xc0 ;  /* 0x000000c000107882 */ /* 0x000fe20000000000 */
[----:B------:R-:W-:Y:S01]  /*11d20*/  UMOV UR17, UR45 ;  /* 0x0000002d00117c82 */ /* 0x000fe20008000000 */
[----:B------:R-:W-:Y:S01]  /*11d30*/  VOTEU.ALL UP1, P1 ;  /* 0x00000000003f7886 */ /* 0x000fe20000820000 */
[----:B------:R-:W-:Y:S01]  /*11d40*/  UMOV UR18, UR46 ;  /* 0x0000002e00127c82 */ /* 0x000fe20008000000 */
[----:B------:R-:W2:Y:S01]  /*11d50*/  @P0 LDC R5, c[0x0][0x42c] ;  /* 0x00010b00ff050b82 */ /* 0x000ea20000000800 */
[----:B------:R-:W-:Y:S01]  /*11d60*/  UMOV UR19, UR47 ;  /* 0x0000002f00137c82 */ /* 0x000fe20008000000 */
[----:B------:R-:W-:Y:S01]  /*11d70*/  UMOV UR6, 0xffffffff ;  /* 0xffffffff00067882 */ /* 0x000fe20000000000 */
[----:B------:R-:W-:-:S04]  /*11d80*/  @!UP1 UIADD3 UR4, UP0, UR42, 0x270, URZ ;  /* 0x000002702a049890 */ /* 0x000fc8000ff1e03f */
[----:B------:R-:W-:Y:S01]  /*11d90*/  @!UP1 UIADD3.X UR5, URZ, UR43, URZ, UP0, !UPT ;  /* 0x0000002b3f059290 */ /* 0x000fe200087fe43f */
[----:B------:R-:W4:Y:S08]  /*11da0*/  @P0 LDC R6, c[0x0][0x430] ;  /* 0x00010c00ff060b82 */ /* 0x000f300000000800 */
[----:B------:R1:W-:Y:S01]  /*11db0*/  @!UP1 UTMAPF.L2.4D [UR44], [UR4] ;  /* 0x0000002c040095b8 */ /* 0x0003e20008018000 */
[----:B--2---:R-:W-:Y:S01]  /*11dc0*/  @P0 IMAD.HI.U32 R5, R5, UR46, RZ ;  /* 0x0000002e05050c27 */ /* 0x004fe2000f8e00ff */
[----:B------:R2:W-:Y:S04]  /*11dd0*/  @!UP1 UTMAPF.L2.4D [UR8], [UR4] ;  /* 0x00000008040095b8 */ /* 0x0005e80008018000 */
[----:B----4-:R-:W-:Y:S01]  /*11de0*/  @P0 SHF.R.U32.HI R4, RZ, R6, R5 ;  /* 0x00000006ff040219 */ /* 0x010fe20000011605 */
[----:B------:R2:W-:Y:S01]  /*11df0*/  @!UP1 UTMAPF.L2.4D [UR12], [UR4] ;  /* 0x0000000c040095b8 */ /* 0x0005e20008018000 */
[----:B-1----:R-:W-:-:S02]  /*11e00*/  ISETP.NE.U32.AND P0, PT, R2, RZ, PT ;  /* 0x000000ff0200720c */ /* 0x002fc40003f05070 */
[----:B------:R-:W-:Y:S02]  /*11e10*/  MOV R5, UR41 ;  /* 0x0000002900057c02 */ /* 0x000fe40008000f00 */
[----:B------:R-:W-:Y:S01]  /*11e20*/  ISETP.NE.AND.EX P0, PT, R3, RZ, PT, P0 ;  /* 0x000000ff0300720c */ /* 0x000fe20003f05300 */
[----:B------:R2:W-:Y:S02]  /*11e30*/  @!UP1 UTMAPF.L2.4D [UR16], [UR4] ;  /* 0x00000010040095b8 */ /* 0x0005e40008018000 */
[----:B------:R-:W-:Y:S01]  /*11e40*/  VIADD R5, R5, 0xffffffff ;  /* 0xffffffff05057836 */ /* 0x000fe20000000000 */
[----:B---3--:R-:W-:Y:S01]  /*11e50*/  SEL R6, R0, RZ, !P0 ;  /* 0x000000ff00067207 */ /* 0x008fe20004000000 */
[----:B--2---:R-:W-:Y:S08]  /*11e60*/  BRA.DIV UR6, `(.L_x_2009) ;  /* 0x0000002a06707947 */ /* 0x004ff0000b800000 */
.L_x_2060:
[----:B------:R-:W-:Y:S01]  /*11e70*/  UMOV UR4, 0xffffffff ;  /* 0xffffffff00047882 */ /* 0x000fe20000000000 */
[----:B------:R-:W-:Y:S02]  /*11e80*/  SHF.R.S32.HI R12, RZ, 0x1f, R0 ;  /* 0x0000001fff0c7819 */ /* 0x000fe40000011400 */
[----:B------:R-:W-:Y:S05]  /*11e90*/  BRA.DIV UR4, `(.L_x_2010) ;  /* 0x0000002a04907947 */ /* 0x000fea000b800000 */
[----:B------:R-:W-:-:S13]  /*11ea0*/  ELECT P6, URZ, PT ;  /* 0x00000000003f782f */ /* 0x000fda00038c0000 */
.L_x_2063:
[----:B------:R-:W-:Y:S05]  /*11eb0*/  @!P6 BRA `(.L_x_2011) ;  /* 0x000000040004e947 */ /* 0x000fea0003800000 */
[----:B------:R-:W-:Y:S01]  /*11ec0*/  MOV R6, R0 ;  /* 0x0000000000067202 */ /* 0x000fe20000000f00 */
[----:B------:R-:W-:Y:S06]  /*11ed0*/  @!P0 BRA `(.L_x_2012) ;  /* 0x00000000004c8947 */ /* 0x000fec0003800000 */
[----:B------:R-:W1:Y:S01]  /*11ee0*/  LDC R11, c[0x0][0x41c] ;  /* 0x00010700ff0b7b82 */ /* 0x000e620000000800 */
[----:B------:R-:W-:Y:S01]  /*11ef0*/  IMAD.MOV.U32 R10, RZ, RZ, R5 ;  /* 0x000000ffff0a7224 */ /* 0x000fe200078e0005 */
        /* <DEDUP_REMOVED lines=8> */
[----:B------:R-:W-:Y:S02]  /*11f80*/  SHF.R.S32.HI R7, RZ, 0x1f, R10 ;  /* 0x0000001fff077819 */ /* 0x000fe4000001140a */
[----:B------:R-:W-:-:S05]  /*11f90*/  MOV R6, R10 ;  /* 0x0000000a00067202 */ /* 0x000fca0000000f00 */
[----:B------:R-:W-:-:S04]  /*11fa0*/  IMAD.WIDE.U32 R6, R0, UR4, R6 ;  /* 0x0000000400067c25 */ /* 0x000fc8000f8e0006 */
[----:B------:R-:W-:Y:S01]  /*11fb0*/  IMAD.IADD R7, R7, 0x1, R9 ;  /* 0x0000000107077824 */ /* 0x000fe200078e0209 */
[----:B------:R-:W-:-:S04]  /*11fc0*/  LEA R8, P2, R6, R2, 0x2 ;  /* 0x0000000206087211 */ /* 0x000fc800078410ff */
[----:B------:R-:W-:-:S05]  /*11fd0*/  LEA.HI.X R9, R6, R3, R7, 0x2, P2 ;  /* 0x0000000306097211 */ /* 0x000fca00010f1407 */
[----:B------:R1:W5:Y:S01]  /*11fe0*/  LDG.E R6, desc[UR6][R8.64] ;  /* 0x0000000608067981 */ /* 0x000362000c1e1900 */
[----:B------:R-:W-:-:S05]  /*11ff0*/  IADD3 R10, -R10, RZ, RZ ;  /* 0x000000ff0a0a7210 */ /* 0x000fca0007ffe1ff */
[----:B------:R-:W-:-:S07]  /*12000*/  IMAD R5, R11, R10, R5 ;  /* 0x0000000a0b057224 */ /* 0x000fce00078e0205 */
.L_x_2012:
[----:B------:R-:W2:Y:S01]  /*12010*/  S2R R7, SR_TID.X ;  /* 0x0000000000077919 */ /* 0x000ea20000002100 */
[----:B-1----:R-:W-:Y:S02]  /*12020*/  LEA R8, R16, UR40, 0x3 ;  /* 0x0000002810087c11 */ /* 0x002fe4000f8e18ff */
[----:B--2---:R-:W-:Y:S02]  /*12030*/  LOP3.LUT R9, R7, 0x7f, RZ, 0xc0, !PT ;  /* 0x0000007f07097812 */ /* 0x004fe400078ec0ff */
[----:B------:R-:W-:Y:S02]  /*12040*/  SHF.L.U32 R7, R17, 0x1f, RZ ;  /* 0x0000001f11077819 */ /* 0x000fe400000006ff */
[----:B------:R-:W-:Y:S02]  /*12050*/  ISETP.NE.AND P3, PT, R9, RZ, PT ;  /* 0x000000ff0900720c */ /* 0x000fe40003f65270 */
[----:B------:R-:W1:Y:S02]  /*12060*/  SYNCS.PHASECHK.TRANS64.TRYWAIT P2, [R8+URZ+0x38840], R7 ;  /* 0x03884007080075a7 */ /* 0x000e64000804017f */
[----:B-1----:R-:W-:Y:S09]  /*12070*/  @!P2 BRA `(.L_x_2013) ;  /* 0x000000280038a947 */ /* 0x002ff20003800000 */
.L_x_2064:
[----:B------:R-:W-:Y:S05]  /*12080*/  @P3 BRA `(.L_x_2014) ;  /* 0x0000000000143947 */ /* 0x000fea0003800000 */
[----:B------:R-:W-:Y:S01]  /*12090*/  ISETP.NE.AND P2, PT, R19, RZ, PT ;  /* 0x000000ff1300720c */ /* 0x000fe20003f45270 */
[----:B-1----:R-:W-:-:S04]  /*120a0*/  IMAD.MOV.U32 R7, RZ, RZ, 0xa000 ;  /* 0x0000a000ff077424 */ /* 0x002fc800078e00ff */
[----:B------:R2:W-:Y:S08]  /*120b0*/  SYNCS.ARRIVE.TRANS64 RZ, [R8+URZ+0x38830], R7 ;  /* 0x0388300708ff79a7 */ /* 0x0005f0000800003f */
[----:B------:R-:W-:Y:S05]  /*120c0*/  @!P2 BRA `(.L_x_2014) ;  /* 0x000000000004a947 */ /* 0x000fea0003800000 */
[----:B------:R-:W-:Y:S01]  /*120d0*/  BPT.TRAP 0x1 ;  /* 0x000000040000795c */ /* 0x000fe20000300000 */
.L_x_2014:
        /* <DEDUP_REMOVED lines=11> */
[----:B------:R-:W-:Y:S02]  /*12190*/  UIMAD UR14, UR14, 0xa000, UR40 ;  /* 0x0000a0000e0e78a4 */ /* 0x000fe4000f8e0228 */
[----:B------:R-:W-:Y:S02]  /*121a0*/  UIADD3 UR9, UR9, 0x38830, URZ ;  /* 0x0003883009097890 */ /* 0x000fe4000fffe03f */
[----:B------:R-:W-:Y:S02]  /*121b0*/  UIMAD UR11, UR11, 0x50, URZ ;  /* 0x000000500b0b78a4 */ /* 0x000fe4000f8e023f */
[----:B------:R-:W-:Y:S02]  /*121c0*/  UIADD3 UR8, UR14, 0x24400, URZ ;  /* 0x000244000e087890 */ /* 0x000fe4000fffe03f */
[----:B------:R-:W-:Y:S02]  /*121d0*/  UIADD3 UR15, UR14, 0x26c00, URZ ;  /* 0x00026c000e0f7890 */ /* 0x000fe4000fffe03f */
[----:B------:R-:W-:-:S02]  /*121e0*/  UIADD3 UR17, UR14, 0x29400, URZ ;  /* 0x000294000e117890 */ /* 0x000fc4000fffe03f */
[----:B------:R-:W-:-:S03]  /*121f0*/  UIADD3 UR18, UR14, 0x2bc00, URZ ;  /* 0x0002bc000e127890 */ /* 0x000fc6000fffe03f */
[----:B------:R3:W-:Y:S01]  /*12200*/  UTMALDG.4D [UR8], [UR4], desc[UR6] ;  /* 0x00000608040075b4 */ /* 0x0007e20008019000 */
[----:B------:R-:W-:Y:S01]  /*12210*/  UMOV UR14, 0x80 ;  /* 0x00000080000e7882 */ /* 0x000fe20000000000 */
[----:B---3--:R-:W-:Y:S01]  /*12220*/  UMOV UR8, UR15 ;  /* 0x0000000f00087c82 */ /* 0x008fe20008000000 */
[----:B------:R-:W-:Y:S02]  /*12230*/  UMOV UR10, UR16 ;  /* 0x00000010000a7c82 */ /* 0x000fe40008000000 */
[----:B------:R3:W-:Y:S02]  /*12240*/  UTMALDG.4D [UR8], [UR4], desc[UR6] ;  /* 0x00000608040075b4 */ /* 0x0007e40008019000 */
[----:B---3--:R-:W-:Y:S01]  /*12250*/  UMOV UR8, UR17 ;  /* 0x0000001100087c82 */ /* 0x008fe20008000000 */
[----:B------:R-:W-:Y:S01]  /*12260*/  UMOV UR10, UR14 ;  /* 0x0000000e000a7c82 */ /* 0x000fe20008000000 */
[----:B------:R-:W-:Y:S01]  /*12270*/  UMOV UR14, 0xc0 ;  /* 0x000000c0000e7882 */ /* 0x000fe20000000000 */
[----:B------:R3:W-:Y:S02]  /*12280*/  UTMALDG.4D [UR8], [UR4], desc[UR6] ;  /* 0x00000608040075b4 */ /* 0x0007e40008019000 */
[----:B---3--:R-:W-:Y:S01]  /*12290*/  UMOV UR8, UR18 ;  /* 0x0000001200087c82 */ /* 0x008fe20008000000 */
[----:B------:R-:W-:-:S02]  /*122a0*/  UMOV UR10, UR14 ;  /* 0x0000000e000a7c82 */ /* 0x000fc40008000000 */
[----:B------:R3:W-:Y:S02]  /*122b0*/  UTMALDG.4D [UR8], [UR4], desc[UR6] ;  /* 0x00000608040075b4 */ /* 0x0007e40008019000 */
[----:B---3--:R-:W-:Y:S01]  /*122c0*/  NOP ;  /* 0x0000000000007918 */ /* 0x008fe20000000000 */
.L_x_2011:
        /* <DEDUP_REMOVED lines=9> */
[----:B-12---:R-:W-:Y:S01]  /*12360*/  @P2 MOV R7, 0x10000 ;  /* 0x0001000000072802 */ /* 0x006fe20000000f00 */
        /* <DEDUP_REMOVED lines=13> */
[----:B-1----:R-:W-:Y:S01]  /*12440*/  IMAD.U32 R7, RZ, RZ, UR14 ;  /* 0x0000000eff077e24 */ /* 0x002fe2000f8e00ff */
        /* <DEDUP_REMOVED lines=21> */
.L_x_2065:
[----:B------:R-:W-:-:S06]  /*125a0*/  UISETP.GE.AND UP0, UPT, UR41, 0x2, UPT ;  /* 0x000000022900788c */ /* 0x000fcc000bf06270 */
[----:B------:R-:W-:-:S13]  /*125b0*/  PLOP3.LUT P2, PT, PT, PT, UP0, 0x80, 0x0 ;  /* 0x000000000000781c */ /* 0x000fda0003f4f008 */
[----:B------:R-:W-:Y:S05]  /*125c0*/  @!P2 BRA `(.L_x_2016) ;  /* 0x0000001400c8a947 */ /* 0x000fea0003800000 */
[----:B------:R-:W-:Y:S02]  /*125d0*/  ULOP3.LUT UR4, UR41, 0x1, URZ, 0xc0, !UPT ;  /* 0x0000000129047892 */ /* 0x000fe4000f8ec03f */
[----:B------:R-:W-:Y:S02]  /*125e0*/  UIADD3 UR48, UR41, -0x2, URZ ;  /* 0xfffffffe29307890 */ /* 0x000fe4000fffe03f */
[----:B------:R-:W-:Y:S01]  /*125f0*/  UISETP.NE.U32.AND UP0, UPT, UR4, 0x1, UPT ;  /* 0x000000010400788c */ /* 0x000fe2000bf05070 */
[----:B------:R-:W-:-:S03]  /*12600*/  ULDC.64 UR38, c[0x0][0x408] ;  /* 0x0001020000267ab9 */ /* 0x000fc60000000a00 */
[----:B-1----:R-:W-:Y:S02]  /*12610*/  MOV R7, UR48 ;  /* 0x0000003000077c02 */ /* 0x002fe40008000f00 */
[----:B------:R-:W-:-:S13]  /*12620*/  PLOP3.LUT P2, PT, PT, PT, UP0, 0x80, 0x0 ;  /* 0x000000000000781c */ /* 0x000fda0003f4f008 */
[----:B------:R-:W-:Y:S05]  /*12630*/  @!P2 BRA `(.L_x_2017) ;  /* 0x0000000400f0a947 */ /* 0x000fea0003800000 */
        /* <DEDUP_REMOVED lines=8> */
[----:B------:R-:W-:Y:S01]  /*126c0*/  IMAD.U32 R8, RZ, RZ, UR48 ;  /* 0x00000030ff087e24 */ /* 0x000fe2000f8e00ff */
[----:B------:R-:W-:Y:S06]  /*126d0*/  @!P0 BRA `(.L_x_2020) ;  /* 0x0000000000548947 */ /* 0x000fec0003800000 */
[----:B------:R-:W-:Y:S01]  /*126e0*/  ULDC UR7, c[0x0][0x41c] ;  /* 0x0001070000077ab9 */ /* 0x000fe20000000800 */
[----:B------:R-:W-:Y:S01]  /*126f0*/  UMOV UR6, UR48 ;  /* 0x0000003000067c82 */ /* 0x000fe20008000000 */
[----:B------:R-:W-:Y:S01]  /*12700*/  UISETP.NE.AND UP0, UPT, UR7, 0x1, UPT ;  /* 0x000000010700788c */ /* 0x000fe2000bf05270 */
[----:B------:R-:W-:-:S10]  /*12710*/  ULDC.64 UR10, c[0x0][0x208] ;  /* 0x00008200000a7ab9 */ /* 0x000fd40000000a00 */
[----:B------:R-:W-:Y:S02]  /*12720*/  @UP0 ULDC.64 UR8, c[0x0][0x420] ;  /* 0x0001080000080ab9 */ /* 0x000fe40000000a00 */
[----:B------:R-:W-:-:S04]  /*12730*/  UIMAD.WIDE.U32 UR4, UR48, UR8, URZ ;  /* 0x00000008300472a5 */ /* 0x000fc8000f8e003f */
[----:B------:R-:W-:-:S03]  /*12740*/  @UP0 USHF.R.U32.HI UR6, URZ, UR9, UR5 ;  /* 0x000000093f060299 */ /* 0x000fc60008011605 */
[----:B------:R-:W-:Y:S01]  /*12750*/  ULDC.64 UR8, c[0x0][0x408] ;  /* 0x0001020000087ab9 */ /* 0x000fe20000000a00 */
[----:B------:R-:W-:Y:S01]  /*12760*/  USHF.R.S32.HI UR4, URZ, 0x1f, UR6 ;  /* 0x0000001f3f047899 */ /* 0x000fe20008011406 */
[----:B------:R-:W-:Y:S01]  /*12770*/  IMAD R11, R12, UR8, RZ ;  /* 0x000000080c0b7c24 */ /* 0x000fe2000f8e02ff */
[----:B------:R-:W-:-:S03]  /*12780*/  MOV R8, UR6 ;  /* 0x0000000600087c02 */ /* 0x000fc60008000f00 */
[C---:B------:R-:W-:Y:S02]  /*12790*/  IMAD R11, R0.reuse, UR9, R11 ;  /* 0x00000009000b7c24 */ /* 0x040fe4000f8e020b */
[----:B------:R-:W-:Y:S02]  /*127a0*/  IMAD.U32 R9, RZ, RZ, UR4 ;  /* 0x00000004ff097e24 */ /* 0x000fe4000f8e00ff */
[----:B------:R-:W-:-:S03]  /*127b0*/  IMAD.WIDE.U32 R8, R0, UR8, R8 ;  /* 0x0000000800087c25 */ /* 0x000fc6000f8e0008 */
[----:B------:R-:W-:Y:S02]  /*127c0*/  LEA R2, P2, R8, R2, 0x2 ;  /* 0x0000000208027211 */ /* 0x000fe400078410ff */
[----:B------:R-:W-:-:S04]  /*127d0*/  IADD3 R9, R11, R9, RZ ;  /* 0x000000090b097210 */ /* 0x000fc80007ffe0ff */
[----:B------:R-:W-:-:S05]  /*127e0*/  LEA.HI.X R3, R8, R3, R9, 0x2, P2 ;  /* 0x0000000308037211 */ /* 0x000fca00010f1409 */
[----:B------:R1:W5:Y:S01]  /*127f0*/  LDG.E R9, desc[UR10][R2.64] ;  /* 0x0000000a02097981 */ /* 0x000362000c1e1900 */
[----:B------:R-:W-:-:S04]  /*12800*/  UIADD3 UR4, -UR6, URZ, URZ ;  /* 0x0000003f06047290 */ /* 0x000fc8000fffe13f */
[----:B------:R-:W-:-:S06]  /*12810*/  UIMAD UR4, UR7, UR4, UR48 ;  /* 0x00000004070472a4 */ /* 0x000fcc000f8e0230 */
[----:B-1----:R-:W-:-:S07]  /*12820*/  IMAD.U32 R8, RZ, RZ, UR4 ;  /* 0x00000004ff087e24 */ /* 0x002fce000f8e00ff */
.L_x_2020:
[----:B------:R-:W1:Y:S01]  /*12830*/  S2R R2, SR_TID.X ;  /* 0x0000000000027919 */ /* 0x000e620000002100 */
[----:B------:R-:W-:Y:S02]  /*12840*/  LEA R3, R7, UR40, 0x3 ;  /* 0x0000002807037c11 */ /* 0x000fe4000f8e18ff */
[----:B-1----:R-:W-:Y:S02]  /*12850*/  LOP3.LUT R11, R2, 0x7f, RZ, 0xc0, !PT ;  /* 0x0000007f020b7812 */ /* 0x002fe400078ec0ff */
[----:B------:R-:W-:Y:S02]  /*12860*/  SHF.L.U32 R2, R10, 0x1f, RZ ;  /* 0x0000001f0a027819 */ /* 0x000fe400000006ff */
[----:B------:R-:W-:Y:S02]  /*12870*/  ISETP.NE.AND P2, PT, R11, RZ, PT ;  /* 0x000000ff0b00720c */ /* 0x000fe40003f45270 */
[----:B------:R-:W1:Y:S02]  /*12880*/  SYNCS.PHASECHK.TRANS64.TRYWAIT P3, [R3+URZ+0x38840], R2 ;  /* 0x03884002030075a7 */ /* 0x000e64000806017f */
[----:B-1----:R-:W-:Y:S09]  /*12890*/  @!P3 BRA `(.L_x_2021) ;  /* 0x00000020005cb947 */ /* 0x002ff20003800000 */
.L_x_2066:
[----:B------:R-:W-:Y:S05]  /*128a0*/  @P2 BRA `(.L_x_2022) ;  /* 0x0000000000142947 */ /* 0x000fea0003800000 */
[----:B------:R-:W-:Y:S02]  /*128b0*/  ISETP.NE.AND P3, PT, R19, RZ, PT ;  /* 0x000000ff1300720c */ /* 0x000fe40003f65270 */
[----:B-1----:R-:W-:-:S04]  /*128c0*/  MOV R2, 0xa000 ;  /* 0x0000a00000027802 */ /* 0x002fc80000000f00 */
[----:B------:R2:W-:Y:S07]  /*128d0*/  SYNCS.ARRIVE.TRANS64 RZ, [R3+URZ+0x38830], R2 ;  /* 0x0388300203ff79a7 */ /* 0x0005ee000800003f */
[----:B------:R-:W-:Y:S05]  /*128e0*/  @!P3 BRA `(.L_x_2022) ;  /* 0x000000000004b947 */ /* 0x000fea0003800000 */
[----:B------:R-:W-:Y:S01]  /*128f0*/  BPT.TRAP 0x1 ;  /* 0x000000040000795c */ /* 0x000fe20000300000 */
.L_x_2022:
        /* <DEDUP_REMOVED lines=12> */
[----:B-12---:R-:W-:Y:S01]  /*129c0*/  SHF.L.U32 R3, R17, 0x1f, RZ ;  /* 0x0000001f11037819 */ /* 0x006fe200000006ff */
[----:B------:R-:W-:-:S02]  /*129d0*/  UIMAD UR14, UR14, 0xa000, UR40 ;  /* 0x0000a0000e0e78a4 */ /* 0x000fc4000f8e0228 */
[----:B------:R-:W-:Y:S02]  /*129e0*/  UIADD3 UR9, UR9, 0x38830, URZ ;  /* 0x0003883009097890 */ /* 0x000fe4000fffe03f */
[----:B------:R-:W-:Y:S01]  /*129f0*/  UIMAD UR11, UR11, 0x50, URZ ;  /* 0x000000500b0b78a4 */ /* 0x000fe2000f8e023f */
        /* <DEDUP_REMOVED lines=19> */
.L_x_2067:
[----:B------:R-:W-:Y:S05]  /*12b30*/  @P2 BRA `(.L_x_2024) ;  /* 0x0000000000182947 */ /* 0x000fea0003800000 */
[----:B------:R-:W-:Y:S01]  /*12b40*/  ISETP.NE.AND P2, PT, R19, RZ, PT ;  /* 0x000000ff1300720c */ /* 0x000fe20003f45270 */
[----:B-1----:R-:W-:Y:S01]  /*12b50*/  IMAD.MOV.U32 R3, RZ, RZ, 0xa000 ;  /* 0x0000a000ff037424 */ /* 0x002fe200078e00ff */
[----:B------:R-:W-:-:S04]  /*12b60*/  LEA R2, R16, UR40, 0x3 ;  /* 0x0000002810027c11 */ /* 0x000fc8000f8e18ff */
[----:B------:R2:W-:Y:S07]  /*12b70*/  SYNCS.ARRIVE.TRANS64 RZ, [R2+URZ+0x38850], R3 ;  /* 0x0388500302ff79a7 */ /* 0x0005ee000800003f */
[----:B------:R-:W-:Y:S05]  /*12b80*/  @!P2 BRA `(.L_x_2024) ;  /* 0x000000000004a947 */ /* 0x000fea0003800000 */
[----:B------:R-:W-:Y:S01]  /*12b90*/  BPT.TRAP 0x1 ;  /* 0x000000040000795c */ /* 0x000fe20000300000 */
.L_x_2024:
        /* <DEDUP_REMOVED lines=10> */
[----:B------:R-:W-:Y:S01]  /*12c40*/  MOV R6, R9 ;  /* 0x0000000900067202 */ /* 0x000fe20000000f00 */
[----:B------:R-:W-:-:S02]  /*12c50*/  IMAD.MOV.U32 R5, RZ, RZ, R8 ;  /* 0x000000ffff057224 */ /* 0x000fc400078e0008 */
[----:B------:R-:W-:Y:S02]  /*12c60*/  UIMAD UR16, UR9, 0xa000, UR40 ;  /* 0x0000a000091078a4 */ /* 0x000fe4000f8e0228 */
[----:B------:R-:W-:Y:S02]  /*12c70*/  ULEA UR9, UR9, UR40, 0x3 ;  /* 0x0000002809097291 */ /* 0x000fe4000f8e183f */
[----:B------:R-:W-:Y:S02]  /*12c80*/  UIMAD UR11, UR11, 0x50, URZ ;  /* 0x000000500b0b78a4 */ /* 0x000fe4000f8e023f */
[----:B------:R-:W-:Y:S02]  /*12c90*/  UIADD3 UR8, UR16, 0x400, URZ ;  /* 0x0000040010087890 */ /* 0x000fe4000fffe03f */
[----:B------:R-:W-:Y:S02]  /*12ca0*/  UIADD3 UR9, UR9, 0x38850, URZ ;  /* 0x0003885009097890 */ /* 0x000fe4000fffe03f */
[----:B------:R-:W-:-:S02]  /*12cb0*/  UIADD3 UR14, UR16, 0x2c00, URZ ;  /* 0x00002c00100e7890 */ /* 0x000fc4000fffe03f */
[----:B------:R-:W-:Y:S02]  /*12cc0*/  UIADD3 UR15, UR16, 0x5400, URZ ;  /* 0x00005400100f7890 */ /* 0x000fe4000fffe03f */
[----:B------:R-:W-:-:S03]  /*12cd0*/  UIADD3 UR16, UR16, 0x7c00, URZ ;  /* 0x00007c0010107890 */ /* 0x000fc6000fffe03f */
[----:B------:R3:W-:Y:S02]  /*12ce0*/  UTMALDG.4D [UR8], [UR4], desc[UR6] ;  /* 0x00000608040075b4 */ /* 0x0007e40008019000 */
[----:B---3--:R-:W-:Y:S01]  /*12cf0*/  UMOV UR8, UR14 ;  /* 0x0000000e00087c82 */ /* 0x008fe20008000000 */
[----:B------:R-:W-:Y:S01]  /*12d00*/  UMOV UR10, UR17 ;  /* 0x00000011000a7c82 */ /* 0x000fe20008000000 */
[----:B------:R-:W-:Y:S01]  /*12d10*/  UMOV UR14, 0x80 ;  /* 0x00000080000e7882 */ /* 0x000fe20000000000 */
        /* <DEDUP_REMOVED lines=9> */
.L_x_2019:
[----:B------:R-:W-:Y:S05]  /*12db0*/  BSYNC B0 ;  /* 0x0000000000007941 */ /* 0x000fea0003800000 */
.L_x_2018:
[----:B------:R-:W-:Y:S01]  /*12dc0*/  UIADD3 UR4, UR41, -0x3, URZ ;  /* 0xfffffffd29047890 */ /* 0x000fe2000fffe03f */
[----:B------:R-:W-:Y:S01]  /*12dd0*/  MOV R16, R7 ;  /* 0x0000000700107202 */ /* 0x000fe20000000f00 */
[----:B------:R-:W-:-:S04]  /*12de0*/  IMAD.MOV.U32 R17, RZ, RZ, R10 ;  /* 0x000000ffff117224 */ /* 0x000fc800078e000a */
[----:B------:R-:W-:-:S07]  /*12df0*/  MOV R7, UR4 ;  /* 0x0000000400077c02 */ /* 0x000fce0008000f00 */
.L_x_2017:
[----:B------:R-:W-:Y:S01]  /*12e00*/  ISETP.NE.AND P2, PT, RZ, UR48, PT ;  /* 0x00000030ff007c0c */ /* 0x000fe2000bf45270 */
[----:B------:R-:W-:-:S12]  /*12e10*/  BSSY B0, `(.L_x_2016) ;  /* 0x00000ed000007945 */ /* 0x000fd80003800000 */
[----:B------:R-:W-:Y:S05]  /*12e20*/  @!P2 BRA `(.L_x_2025) ;  /* 0x0000000c00aca947 */ /* 0x000fea0003800000 */
[----:B------:R-:W-:-:S07]  /*12e30*/  IMAD.MOV.U32 R8, RZ, RZ, R6 ;  /* 0x000000ffff087224 */ /* 0x000fce00078e0006 */
.L_x_2040:
[----:B------:R-:W-:Y:S01]  /*12e40*/  IADD3 R10, R16, 0x1, RZ ;  /* 0x00000001100a7810 */ /* 0x000fe20007ffe0ff */
[----:B------:R-:W-:Y:S05]  /*12e50*/  YIELD ;  /* 0x0000000000007946 */ /* 0x000fea0003800000 */
[----:B------:R-:W-:Y:S01]  /*12e60*/  ISETP.NE.AND P2, PT, R10, 0x2, PT ;  /* 0x000000020a00780c */ /* 0x000fe20003f45270 */
[----:B------:R-:W-:Y:S03]  /*12e70*/  BSSY B1, `(.L_x_2026) ;  /* 0x0000070000017945 */ /* 0x000fe60003800000 */
[----:B-12---:R-:W-:-:S02]  /*12e80*/  SEL R2, RZ, 0x1, P2 ;  /* 0x00000001ff027807 */ /* 0x006fc40001000000 */
        /* <DEDUP_REMOVED lines=17> */
[----:B------:R-:W1:Y:S01]  /*12fa0*/  LDC.64 R8, c[0x0][0x3f8] ;  /* 0x0000fe00ff087b82 */ /* 0x000e620000000a00 */
[----:B------:R-:W-:-:S05]  /*12fb0*/  IMAD.WIDE.U32 R2, R0, UR38, R2 ;  /* 0x0000002600027c25 */ /* 0x000fca000f8e0002 */
[----:B------:R-:W-:Y:S02]  /*12fc0*/  IADD3 R14, R14, R3, RZ ;  /* 0x000000030e0e7210 */ /* 0x000fe40007ffe0ff */
[----:B-1----:R-:W-:-:S04]  /*12fd0*/  LEA R8, P2, R2, R8, 0x2 ;  /* 0x0000000802087211 */ /* 0x002fc800078410ff */
[----:B------:R-:W-:-:S05]  /*12fe0*/  LEA.HI.X R9, R2, R9, R14, 0x2, P2 ;  /* 0x0000000902097211 */ /* 0x000fca00010f140e */
[----:B------:R1:W5:Y:S04]  /*12ff0*/  LDG.E R8, desc[UR4][R8.64] ;  /* 0x0000000408087981 */ /* 0x000368000c1e1900 */
.L_x_2028:
[----:B------:R-:W1:Y:S01]  /*13000*/  S2R R2, SR_TID.X ;  /* 0x0000000000027919 */ /* 0x000e620000002100 */
[----:B------:R-:W-:Y:S02]  /*13010*/  LEA R3, R10, UR40, 0x3 ;  /* 0x000000280a037c11 */ /* 0x000fe4000f8e18ff */
[----:B-1----:R-:W-:Y:S02]  /*13020*/  LOP3.LUT R9, R2, 0x7f, RZ, 0xc0, !PT ;  /* 0x0000007f02097812 */ /* 0x002fe400078ec0ff */
[----:B------:R-:W-:Y:S02]  /*13030*/  SHF.L.U32 R2, R11, 0x1f, RZ ;  /* 0x0000001f0b027819 */ /* 0x000fe400000006ff */
[----:B------:R-:W-:Y:S02]  /*13040*/  ISETP.NE.AND P2, PT, R9, RZ, PT ;  /* 0x000000ff0900720c */ /* 0x000fe40003f45270 */
[----:B------:R-:W1:Y:S02]  /*13050*/  SYNCS.PHASECHK.TRANS64.TRYWAIT P3, [R3+URZ+0x38840], R2 ;  /* 0x03884002030075a7 */ /* 0x000e64000806017f */
[----:B-1----:R-:W-:Y:S09]  /*13060*/  @!P3 BRA `(.L_x_2029) ;  /* 0x000000180090b947 */ /* 0x002ff20003800000 */
.L_x_2068:
[----:B------:R-:W-:Y:S05]  /*13070*/  @P2 BRA `(.L_x_2030) ;  /* 0x0000000000142947 */ /* 0x000fea0003800000 */
[----:B------:R-:W-:Y:S01]  /*13080*/  ISETP.NE.AND P3, PT, R19, RZ, PT ;  /* 0x000000ff1300720c */ /* 0x000fe20003f65270 */
[----:B-1----:R-:W-:-:S04]  /*13090*/  IMAD.MOV.U32 R2, RZ, RZ, 0xa000 ;  /* 0x0000a000ff027424 */ /* 0x002fc800078e00ff */
[----:B------:R2:W-:Y:S08]  /*130a0*/  SYNCS.ARRIVE.TRANS64 RZ, [R3+URZ+0x38830], R2 ;  /* 0x0388300203ff79a7 */ /* 0x0005f0000800003f */
[----:B------:R-:W-:Y:S05]  /*130b0*/  @!P3 BRA `(.L_x_2030) ;  /* 0x000000000004b947 */ /* 0x000fea0003800000 */
[----:B------:R-:W-:Y:S01]  /*130c0*/  BPT.TRAP 0x1 ;  /* 0x000000040000795c */ /* 0x000fe20000300000 */
.L_x_2030:
        /* <DEDUP_REMOVED lines=13> */
[----:B------:R-:W-:-:S02]  /*131a0*/  UIMAD UR14, UR14, 0xa000, UR40 ;  /* 0x0000a0000e0e78a4 */ /* 0x000fc4000f8e0228 */
[----:B------:R-:W-:Y:S02]  /*131b0*/  UIADD3 UR9, UR9, 0x38830, URZ ;  /* 0x0003883009097890 */ /* 0x000fe4000fffe03f */
[----:B------:R-:W-:Y:S01]  /*131c0*/  UIMAD UR11, UR11, 0x50, URZ ;  /* 0x000000500b0b78a4 */ /* 0x000fe2000f8e023f */
[----:B-12---:R-:W-:Y:S01]  /*131d0*/  LEA R2, R16, UR19, 0x3 ;  /* 0x0000001310027c11 */ /* 0x006fe2000f8e18ff */
        /* <DEDUP_REMOVED lines=18> */
.L_x_2069:
[----:B------:R-:W-:Y:S05]  /*13300*/  @P2 BRA `(.L_x_2032) ;  /* 0x0000000000142947 */ /* 0x000fea0003800000 */
[----:B------:R-:W-:Y:S02]  /*13310*/  ISETP.NE.AND P2, PT, R19, RZ, PT ;  /* 0x000000ff1300720c */ /* 0x000fe40003f45270 */
[----:B------:R-:W-:-:S04]  /*13320*/  MOV R3, 0xa000 ;  /* 0x0000a00000037802 */ /* 0x000fc80000000f00 */
[----:B------:R2:W-:Y:S07]  /*13330*/  SYNCS.ARRIVE.TRANS64 RZ, [R2+URZ+0x50], R3 ;  /* 0x0000500302ff79a7 */ /* 0x0005ee000800003f */
[----:B------:R-:W-:Y:S05]  /*13340*/  @!P2 BRA `(.L_x_2032) ;  /* 0x000000000004a947 */ /* 0x000fea0003800000 */
[----:B------:R-:W-:Y:S01]  /*13350*/  BPT.TRAP 0x1 ;  /* 0x000000040000795c */ /* 0x000fe20000300000 */
.L_x_2032:
        /* <DEDUP_REMOVED lines=13> */
[----:B------:R-:W-:-:S02]  /*13430*/  UIMAD UR14, UR14, 0xa000, UR40 ;  /* 0x0000a0000e0e78a4 */ /* 0x000fc4000f8e0228 */
[----:B------:R-:W-:Y:S02]  /*13440*/  UIMAD UR11, UR11, 0x50, URZ ;  /* 0x000000500b0b78a4 */ /* 0x000fe4000f8e023f */
[----:B------:R-:W-:Y:S02]  /*13450*/  UIADD3 UR9, UR9, 0x50, URZ ;  /* 0x0000005009097890 */ /* 0x000fe4000fffe03f */
[----:B------:R-:W-:Y:S02]  /*13460*/  UIADD3 UR8, UR14, 0x400, URZ ;  /* 0x000004000e087890 */ /* 0x000fe4000fffe03f */
[----:B------:R-:W-:Y:S02]  /*13470*/  UIADD3 UR15, UR14, 0x2c00, URZ ;  /* 0x00002c000e0f7890 */ /* 0x000fe4000fffe03f */
        /* <DEDUP_REMOVED lines=15> */
.L_x_2027:
[----:B------:R-:W-:Y:S05]  /*13570*/  BSYNC B1 ;  /* 0x0000000000017941 */ /* 0x000fea0003800000 */
.L_x_2026:
[----:B------:R-:W-:Y:S01]  /*13580*/  VIADD R16, R10, 0x1 ;  /* 0x000000010a107836 */ /* 0x000fe20000000000 */
[----:B------:R-:W-:Y:S04]  /*13590*/  BSSY B1, `(.L_x_2033) ;  /* 0x0000071000017945 */ /* 0x000fe80003800000 */
[----:B------:R-:W-:-:S04]  /*135a0*/  ISETP.NE.AND P2, PT, R16, 0x2, PT ;  /* 0x000000021000780c */ /* 0x000fc80003f45270 */
[----:B-12---:R-:W-:Y:S02]  /*135b0*/  SEL R2, RZ, 0x1, P2 ;  /* 0x00000001ff027807 */ /* 0x006fe40001000000 */
[----:B------:R-:W-:Y:S02]  /*135c0*/  SEL R16, R16, RZ, P2 ;  /* 0x000000ff10107207 */ /* 0x000fe40001000000 */
[----:B------:R-:W-:Y:S01]  /*135d0*/  LOP3.LUT R17, R11, R2, RZ, 0x3c, !PT ;  /* 0x000000020b117212 */ /* 0x000fe200078e3cff */
[----:B------:R-:W-:Y:S06]  /*135e0*/  @!P6 BRA `(.L_x_2034) ;  /* 0x0000000400ace947 */ /* 0x000fec0003800000 */
[----:B------:R-:W-:Y:S01]  /*135f0*/  IADD3 R13, R7, -0x1, RZ ;  /* 0xffffffff070d7810 */ /* 0x000fe20007ffe0ff */
[----:B------:R-:W-:Y:S06]  /*13600*/  @!P0 BRA `(.L_x_2035) ;  /* 0x0000000000488947 */ /* 0x000fec0003800000 */
[----:B------:R-:W1:Y:S01]  /*13610*/  LDC R8, c[0x0][0x41c] ;  /* 0x00010700ff087b82 */ /* 0x000e620000000800 */
        /* <DEDUP_REMOVED lines=17> */
.L_x_2035:
[----:B------:R-:W1:Y:S01]  /*13730*/  S2R R2, SR_TID.X ;  /* 0x0000000000027919 */ /* 0x000e620000002100 */
[----:B------:R-:W-:Y:S02]  /*13740*/  SHF.L.U32 R3, R17, 0x1f, RZ ;  /* 0x0000001f11037819 */ /* 0x000fe400000006ff */
[----:B-1----:R-:W-:Y:S02]  /*13750*/  LOP3.LUT R9, R2, 0x7f, RZ, 0xc0, !PT ;  /* 0x0000007f02097812 */ /* 0x002fe400078ec0ff */
[----:B------:R-:W-:Y:S02]  /*13760*/  LEA R2, R16, UR40, 0x3 ;  /* 0x0000002810027c11 */ /* 0x000fe4000f8e18ff */
[----:B------:R-:W-:Y:S02]  /*13770*/  ISETP.NE.AND P2, PT, R9, RZ, PT ;  /* 0x000000ff0900720c */ /* 0x000fe40003f45270 */
[----:B------:R-:W1:Y:S02]  /*13780*/  SYNCS.PHASECHK.TRANS64.TRYWAIT P3, [R2+URZ+0x38840], R3 ;  /* 0x03884003020075a7 */ /* 0x000e64000806017f */
[----:B-1----:R-:W-:Y:S09]  /*13790*/  @!P3 BRA `(.L_x_2036) ;  /* 0x0000001000ecb947 */ /* 0x002ff20003800000 */
.L_x_2070:
[----:B------:R-:W-:Y:S05]  /*137a0*/  @P2 BRA `(.L_x_2037) ;  /* 0x0000000000142947 */ /* 0x000fea0003800000 */
[----:B------:R-:W-:Y:S02]  /*137b0*/  ISETP.NE.AND P3, PT, R19, RZ, PT ;  /* 0x000000ff1300720c */ /* 0x000fe40003f65270 */
[----:B-1----:R-:W-:-:S04]  /*137c0*/  MOV R3, 0xa000 ;  /* 0x0000a00000037802 */ /* 0x002fc80000000f00 */
[----:B------:R2:W-:Y:S07]  /*137d0*/  SYNCS.ARRIVE.TRANS64 RZ, [R2+URZ+0x38830], R3 ;  /* 0x0388300302ff79a7 */ /* 0x0005ee000800003f */
[----:B------:R-:W-:Y:S05]  /*137e0*/  @!P3 BRA `(.L_x_2037) ;  /* 0x000000000004b947 */ /* 0x000fea0003800000 */
[----:B------:R-:W-:Y:S01]  /*137f0*/  BPT.TRAP 0x1 ;  /* 0x000000040000795c */ /* 0x000fe20000300000 */
.L_x_2037:
        /* <DEDUP_REMOVED lines=13> */
[----:B------:R-:W-:Y:S01]  /*138d0*/  UIMAD UR14, UR9, 0xa000, UR40 ;  /* 0x0000a000090e78a4 */ /* 0x000fe2000f8e0228 */
[----:B-12---:R-:W-:Y:S01]  /*138e0*/  LEA R2, R10, UR19, 0x3 ;  /* 0x000000130a027c11 */ /* 0x006fe2000f8e18ff */
[----:B------:R-:W-:-:S02]  /*138f0*/  ULEA UR9, UR9, UR19, 0x3 ;  /* 0x0000001309097291 */ /* 0x000fc4000f8e183f */
[----:B------:R-:W-:Y:S02]  /*13900*/  UIMAD UR11, UR11, 0x50, URZ ;  /* 0x000000500b0b78a4 */ /* 0x000fe4000f8e023f */
        /* <DEDUP_REMOVED lines=18> */
.L_x_2071:
[----:B------:R-:W-:Y:S05]  /*13a30*/  @P2 BRA `(.L_x_2039) ;  /* 0x0000000000142947 */ /* 0x000fea0003800000 */
[----:B------:R-:W-:Y:S01]  /*13a40*/  ISETP.NE.AND P2, PT, R19, RZ, PT ;  /* 0x000000ff1300720c */ /* 0x000fe20003f45270 */
[----:B------:R-:W-:-:S04]  /*13a50*/  IMAD.MOV.U32 R3, RZ, RZ, 0xa000 ;  /* 0x0000a000ff037424 */ /* 0x000fc800078e00ff */
[----:B------:R2:W-:Y:S08]  /*13a60*/  SYNCS.ARRIVE.TRANS64 RZ, [R2+URZ+0x50], R3 ;  /* 0x0000500302ff79a7 */ /* 0x0005f0000800003f */
[----:B------:R-:W-:Y:S05]  /*13a70*/  @!P2 BRA `(.L_x_2039) ;  /* 0x000000000004a947 */ /* 0x000fea0003800000 */
[----:B------:R-:W-:Y:S01]  /*13a80*/  BPT.TRAP 0x1 ;  /* 0x000000040000795c */ /* 0x000fe20000300000 */
.L_x_2039:
        /* <DEDUP_REMOVED lines=11> */
[----:B------:R-:W-:Y:S01]  /*13b40*/  MOV R5, R13 ;  /* 0x0000000d00057202 */ /* 0x000fe20000000f00 */
[----:B------:R-:W-:Y:S01]  /*13b50*/  IMAD.MOV.U32 R6, RZ, RZ, R8 ;  /* 0x000000ffff067224 */ /* 0x000fe200078e0008 */
        /* <DEDUP_REMOVED lines=20> */
.L_x_2034:
[----:B------:R-:W-:Y:S05]  /*13ca0*/  BSYNC B1 ;  /* 0x0000000000017941 */ /* 0x000fea0003800000 */
.L_x_2033:
[C---:B------:R-:W-:Y:S02]  /*13cb0*/  ISETP.GT.AND P2, PT, R7.reuse, 0x1, PT ;  /* 0x000000010700780c */ /* 0x040fe40003f44270 */
[----:B------:R-:W-:-:S11]  /*13cc0*/  IADD3 R7, R7, -0x2, RZ ;  /* 0xfffffffe07077810 */ /* 0x000fd60007ffe0ff */
[----:B------:R-:W-:Y:S05]  /*13cd0*/  @P2 BRA `(.L_x_2040) ;  /* 0xfffffff000582947 */ /* 0x000fea000383ffff */
.L_x_2025:
[----:B------:R-:W-:Y:S05]  /*13ce0*/  BSYNC B0 ;  /* 0x0000000000007941 */ /* 0x000fea0003800000 */
.L_x_2016:
[----:B------:R-:W-:Y:S04]  /*13cf0*/  BSSY B0, `(.L_x_2041) ;  /* 0x000000f000007945 */ /* 0x000fe80003800000 */
[----:B------:R-:W-:Y:S05]  /*13d00*/  @P1 BRA `(.L_x_2042) ;  /* 0x0000000000341947 */ /* 0x000fea0003800000 */
[----:B-1----:R-:W1:Y:S01]  /*13d10*/  S2R R7, SR_LANEID ;  /* 0x0000000000077919 */ /* 0x002e620000000000 */
[----:B------:R-:W-:Y:S01]  /*13d20*/  VOTEU.ANY UR4, UPT, PT ;  /* 0x0000000000047886 */ /* 0x000fe200038e0100 */
[----:B--2---:R-:W2:Y:S01]  /*13d30*/  LDC.64 R2, c[0x0][0xdf0] ;  /* 0x00037c00ff027b82 */ /* 0x004ea20000000a00 */
        /* <DEDUP_REMOVED lines=10> */
.L_x_2042:
[----:B------:R-:W-:Y:S05]  /*13de0*/  BSYNC B0 ;  /* 0x0000000000007941 */ /* 0x000fea0003800000 */
.L_x_2041:
[----:B------:R-:W-:Y:S04]  /*13df0*/  BSSY B0, `(.L_x_2043) ;  /* 0x000002e000007945 */ /* 0x000fe80003800000 */
[----:B------:R-:W-:Y:S05]  /*13e00*/  @!P6 BRA `(.L_x_2044) ;  /* 0x0000000000b0e947 */ /* 0x000fea0003800000 */
[----:B------:R-:W3:Y:S01]  /*13e10*/  S2R R0, SR_TID.X ;  /* 0x0000000000007919 */ /* 0x000ee20000002100 */
[----:B-12---:R-:W-:Y:S02]  /*13e20*/  LEA R3, R16, UR40, 0x3 ;  /* 0x0000002810037c11 */ /* 0x006fe4000f8e18ff */
[----:B---3--:R-:W-:Y:S02]  /*13e30*/  LOP3.LUT R2, R0, 0x7f, RZ, 0xc0, !PT ;  /* 0x0000007f00027812 */ /* 0x008fe400078ec0ff */
[----:B------:R-:W-:Y:S02]  /*13e40*/  SHF.L.U32 R0, R17, 0x1f, RZ ;  /* 0x0000001f11007819 */ /* 0x000fe400000006ff */
[----:B------:R-:W-:Y:S02]  /*13e50*/  ISETP.NE.AND P1, PT, R2, RZ, PT ;  /* 0x000000ff0200720c */ /* 0x000fe40003f25270 */
[----:B------:R-:W1:Y:S02]  /*13e60*/  SYNCS.PHASECHK.TRANS64.TRYWAIT P0, [R3+URZ+0x38860], R0 ;  /* 0x03886000030075a7 */ /* 0x000e64000800017f */
[----:B-1----:R-:W-:Y:S09]  /*13e70*/  @!P0 BRA `(.L_x_2045) ;  /* 0x0000000c005c8947 */ /* 0x002ff20003800000 */
.L_x_2072:
[----:B------:R-:W-:Y:S05]  /*13e80*/  @P1 BRA `(.L_x_2046) ;  /* 0x0000000000141947 */ /* 0x000fea0003800000 */
[----:B------:R-:W-:Y:S01]  /*13e90*/  ISETP.NE.AND P0, PT, R19, RZ, PT ;  /* 0x000000ff1300720c */ /* 0x000fe20003f05270 */
[----:B-1----:R-:W-:-:S04]  /*13ea0*/  IMAD.MOV.U32 R0, RZ, RZ, 0xa000 ;  /* 0x0000a000ff007424 */ /* 0x002fc800078e00ff */
[----:B------:R2:W-:Y:S08]  /*13eb0*/  SYNCS.ARRIVE.TRANS64 RZ, [R3+URZ+0x38850], R0 ;  /* 0x0388500003ff79a7 */ /* 0x0005f0000800003f */
[----:B------:R-:W-:Y:S05]  /*13ec0*/  @!P0 BRA `(.L_x_2046) ;  /* 0x0000000000048947 */ /* 0x000fea0003800000 */
[----:B------:R-:W-:Y:S01]  /*13ed0*/  BPT.TRAP 0x1 ;  /* 0x000000040000795c */ /* 0x000fe20000300000 */
.L_x_2046:
        /* <DEDUP_REMOVED lines=11> */
[----:B------:R-:W-:Y:S02]  /*13f90*/  UIMAD UR14, UR14, 0xa000, UR40 ;  /* 0x0000a0000e0e78a4 */ /* 0x000fe4000f8e0228 */
[----:B------:R-:W-:Y:S02]  /*13fa0*/  UIMAD UR11, UR11, 0x50, URZ ;  /* 0x000000500b0b78a4 */ /* 0x000fe4000f8e023f */
[----:B------:R-:W-:Y:S02]  /*13fb0*/  UIADD3 UR9, UR9, 0x38850, URZ ;  /* 0x0003885009097890 */ /* 0x000fe4000fffe03f */
[----:B------:R-:W-:Y:S02]  /*13fc0*/  UIADD3 UR8, UR14, 0x400, URZ ;  /* 0x000004000e087890 */ /* 0x000fe4000fffe03f */
[----:B------:R-:W-:Y:S02]  /*13fd0*/  UIADD3 UR15, UR14, 0x2c00, URZ ;  /* 0x00002c000e0f7890 */ /* 0x000fe4000fffe03f */
[----:B------:R-:W-:-:S02]  /*13fe0*/  UIADD3 UR16, UR14, 0x5400, URZ ;  /* 0x000054000e107890 */ /* 0x000fc4000fffe03f */
        /* <DEDUP_REMOVED lines=14> */
.L_x_2044:
[----:B------:R-:W-:Y:S05]  /*140d0*/  BSYNC B0 ;  /* 0x0000000000007941 */ /* 0x000fea0003800000 */
.L_x_2043:
[----:B------:R-:W-:Y:S01]  /*140e0*/  IADD3 R16, R16, 0x1, RZ ;  /* 0x0000000110107810 */ /* 0x000fe20007ffe0ff */
[----:B------:R-:W-:-:S03]  /*140f0*/  IMAD.MOV.U32 R13, RZ, RZ, R18 ;  /* 0x000000ffff0d7224 */ /* 0x000fc600078e0012 */
[----:B------:R-:W-:-:S04]  /*14100*/  ISETP.NE.AND P0, PT, R16, 0x2, PT ;  /* 0x000000021000780c */ /* 0x000fc80003f05270 */
[----:B-12---:R-:W-:Y:S02]  /*14110*/  SEL R0, RZ, 0x1, P0 ;  /* 0x00000001ff007807 */ /* 0x006fe40000000000 */
[----:B------:R-:W-:Y:S02]  /*14120*/  SEL R16, R16, RZ, P0 ;  /* 0x000000ff10107207 */ /* 0x000fe40000000000 */
[----:B------:R-:W-:-:S07]  /*14130*/  LOP3.LUT R17, R17, R0, RZ, 0x3c, !PT ;  /* 0x0000000011117212 */ /* 0x000fce00078e3cff */
.L_x_2005:
[----:B------:R-:W-:Y:S05]  /*14140*/  BSYNC B6 ;  /* 0x0000000000067941 */ /* 0x000fea0003800000 */
.L_x_2003:
[----:B------:R-:W-:-:S03]  /*14150*/  UMOV UR4, 0xffffffff ;  /* 0xffffffff00047882 */ /* 0x000fc60000000000 */
[----:B------:R-:W-:Y:S05]  /*14160*/  BRA.DIV UR4, `(.L_x_2047) ;  /* 0x0000000a04b47947 */ /* 0x000fea000b800000 */
[----:B------:R1:W2:Y:S02]  /*14170*/  SHFL.IDX PT, R14, R13, RZ, 0x1f ;  /* 0x00001fff0d0e7589 */ /* 0x0002a400000e0000 */
.L_x_2075:
[----:B------:R-:W-:Y:S01]  /*14180*/  ISETP.NE.AND P0, PT, R19, RZ, PT ;  /* 0x000000ff1300720c */ /* 0x000fe20003f05270 */
[----:B------:R-:W-:Y:S05]  /*14190*/  WARPSYNC.ALL ;  /* 0x0000000000007948 */ /* 0x000fea0003800000 */
[----:B------:R-:W-:Y:S01]  /*141a0*/  BAR.SYNC.DEFER_BLOCKING 0x4, 0x120 ;  /* 0x0104800000007b1d */ /* 0x000fe20000010000 */
[----:B--2---:R-:W-:-:S05]  /*141b0*/  MOV R18, R14 ;  /* 0x0000000e00127202 */ /* 0x004fca0000000f00 */
[----:B------:R-:W-:Y:S01]  /*141c0*/  ULDC UR4, c[0x0][0xda8] ;  /* 0x00036a0000047ab9 */ /* 0x000fe20000000800 */
[----:B------:R-:W-:Y:S01]  /*141d0*/  @!P0 MOV R0, 0x400 ;  /* 0x0000040000008802 */ /* 0x000fe20000000f00 */
[----:B------:R-:W2:Y:S03]  /*141e0*/  @!P0 S2R R3, SR_CgaCtaId ;  /* 0x0000000000038919 */ /* 0x000ea60000008800 */
[----:B--2---:R-:W-:-:S05]  /*141f0*/  @!P0 LEA R0, R3, R0, 0x18 ;  /* 0x0000000003008211 */ /* 0x004fca00078ec0ff */
[----:B------:R2:W-:Y:S01]  /*14200*/  @!P0 STS [R0+0x388d0], R13 ;  /* 0x0388d00d00008388 */ /* 0x0005e20000000800 */
[----:B------:R-:W-:Y:S06]  /*14210*/  BAR.ARV 0x5, 0x120 ;  /* 0x0144800000007b1d */ /* 0x000fec0000002000 */
[----:B------:R-:W-:-:S13]  /*14220*/  ISETP.GE.AND P0, PT, R18, UR4, PT ;  /* 0x0000000412007c0c */ /* 0x000fda000bf06270 */
[----:B--2---:R-:W-:Y:S05]  /*14230*/  @!P0 BRA `(.L_x_2048) ;  /* 0xffffffd000208947 */ /* 0x004fea000383ffff */
.L_x_2000:
[----:B------:R-:W2:Y:S01]  /*14240*/  S2R R3, SR_CgaCtaId ;  /* 0x0000000000037919 */ /* 0x000ea20000008800 */
[----:B------:R-:W-:Y:S01]  /*14250*/  UIADD3 UR49, UR49, 0x1, URZ ;  /* 0x0000000131317890 */ /* 0x000fe2000fffe03f */
[----:B------:R-:W-:-:S03]  /*14260*/  MOV R0, 0x400 ;  /* 0x0000040000007802 */ /* 0x000fc60000000f00 */
[----:B------:R-:W-:-:S04]  /*14270*/  ULEA.HI UR4, UR49, UR49, URZ, 0x1 ;  /* 0x0000003131047291 */ /* 0x000fc8000f8f083f */
[----:B------:R-:W-:-:S04]  /*14280*/  ULOP3.LUT UR4, UR4, 0xfffffffe, URZ, 0xc0, !UPT ;  /* 0xfffffffe04047892 */ /* 0x000fc8000f8ec03f */
[----:B------:R-:W-:Y:S01]  /*14290*/  UIADD3 UR4, UR49, -UR4, URZ ;  /* 0x8000000431047290 */ /* 0x000fe2000fffe03f */
[----:B--2---:R-:W-:-:S05]  /*142a0*/  LEA R7, R3, R0, 0x18 ;  /* 0x0000000003077211 */ /* 0x004fca00078ec0ff */
[----:B------:R-:W-:-:S05]  /*142b0*/  IMAD.U32 R0, RZ, RZ, UR4 ;  /* 0x00000004ff007e24 */ /* 0x000fca000f8e00ff */
[----:B------:R-:W-:-:S04]  /*142c0*/  SHF.L.U32 R0, R0, 0x1f, RZ ;  /* 0x0000001f00007819 */ /* 0x000fc800000006ff */
[----:B------:R-:W2:Y:S02]  /*142d0*/  SYNCS.PHASECHK.TRANS64.TRYWAIT P0, [R7+URZ+0x38820], R0 ;  /* 0x03882000070075a7 */ /* 0x000ea4000800017f */
[----:B--2---:R-:W-:Y:S05]  /*142e0*/  @!P0 BRA `(.L_x_2049) ;  /* 0x0000000800788947 */ /* 0x004fea0003800000 */
.L_x_2076:
        /* <DEDUP_REMOVED lines=12> */
[----:B------:R-:W-:-:S04]  /*143b0*/  MOV R0, UR4 ;  /* 0x0000000400007c02 */ /* 0x000fc80008000f00 */
[----:B------:R-:W-:-:S13]  /*143c0*/  ISETP.NE.AND P2, PT, R0, 0x3, PT ;  /* 0x000000030000780c */ /* 0x000fda0003f45270 */
[----:B------:R-:W-:Y:S05]  /*143d0*/  @!P2 BRA `(.L_x_2052) ;  /* 0x000000000004a947 */ /* 0x000fea0003800000 */
[----:B------:R-:W-:Y:S01]  /*143e0*/  BPT.TRAP 0x1 ;  /* 0x000000040000795c */ /* 0x000fe20000300000 */
.L_x_2052:
        /* <DEDUP_REMOVED lines=9> */
[----:B------:R-:W-:Y:S02]  /*14480*/  SHF.L.U32 R0, R17, 0x1f, RZ ;  /* 0x0000001f11007819 */ /* 0x000fe400000006ff */
[----:B------:R-:W-:Y:S01]  /*14490*/  LEA R3, R2, R3, 0x3 ;  /* 0x0000000302037211 */ /* 0x000fe200078e18ff */
[----:B--2---:R-:W-:Y:S06]  /*144a0*/  @!P0 BRA `(.L_x_2053) ;  /* 0x00000008001c8947 */ /* 0x004fec0003800000 */
.L_x_2077:
[----:B------:R-:W3:Y:S02]  /*144b0*/  SYNCS.PHASECHK.TRANS64.TRYWAIT P0, [R3+URZ], R0 ;  /* 0x00000000030075a7 */ /* 0x000ee4000800017f */
[----:B---3--:R-:W-:Y:S05]  /*144c0*/  @!P0 BRA `(.L_x_2054) ;  /* 0x0000000800288947 */ /* 0x008fea0003800000 */
.L_x_2078:
[----:B------:R-:W-:Y:S05]  /*144d0*/  @!P2 BRA `(.L_x_2055) ;  /* 0x000000000004a947 */ /* 0x000fea0003800000 */
[----:B------:R-:W-:Y:S01]  /*144e0*/  BPT.TRAP 0x1 ;  /* 0x000000040000795c */ /* 0x000fe20000300000 */
.L_x_2055:
[----:B---3--:R-:W-:-:S05]  /*144f0*/  VIADD R3, R7, 0x38860 ;  /* 0x0003886007037836 */ /* 0x008fca0000000000 */
[----:B--2---:R-:W-:-:S04]  /*14500*/  LEA R5, R16, R3, 0x3 ;  /* 0x0000000310057211 */ /* 0x004fc800078e18ff */
[----:B------:R-:W2:Y:S02]  /*14510*/  SYNCS.PHASECHK.TRANS64.TRYWAIT P0, [R5+URZ], R4 ;  /* 0x00000004050075a7 */ /* 0x000ea4000800017f */
[----:B--2---:R-:W-:Y:S05]  /*14520*/  @!P0 BRA `(.L_x_2056) ;  /* 0x0000000800248947 */ /* 0x004fea0003800000 */
.L_x_2079:
[----:B------:R-:W-:-:S07]  /*14530*/  IMAD R3, R2, 0x8, R3 ;  /* 0x0000000802037824 */ /* 0x000fce00078e0203 */
.L_x_2057:
[----:B---3--:R3:W4:Y:S02]  /*14540*/  SYNCS.PHASECHK.TRANS64.TRYWAIT P0, [R3+URZ], R0 ;  /* 0x00000000030075a7 */ /* 0x008724000800017f */
[----:B----4-:R-:W-:Y:S05]  /*14550*/  @!P0 NANOSLEEP.SYNCS 0x989680 ;  /* 0x009896800000895d */ /* 0x010fea0003900000 */
[----:B------:R-:W4:Y:S02]  /*14560*/  @!P0 SYNCS.PHASECHK.TRANS64 P0, [R3+URZ], R0 ;  /* 0x00000000030085a7 */ /* 0x000f24000800007f */
[----:B----4-:R-:W-:Y:S05]  /*14570*/  @!P0 BRA `(.L_x_2057) ;  /* 0xfffffffc00f08947 */ /* 0x010fea000383ffff */
.L_x_2051:
[----:B------:R-:W-:Y:S05]  /*14580*/  BSYNC B0 ;  /* 0x0000000000007941 */ /* 0x000fea0003800000 */
.L_x_2050:
[----:B------:R-:W-:Y:S05]  /*14590*/  EXIT ;  /* 0x000000000000794d */ /* 0x000fea0003800000 */
.L_x_1957:
[----:B-1----:R-:W-:-:S04]  /*145a0*/  MOV R3, UR60 ;  /* 0x0000003c00037c02 */ /* 0x002fc80008000f00 */
[----:B------:R1:W2:Y:S03]  /*145b0*/  SYNCS.PHASECHK.TRANS64.TRYWAIT P1, [R3+URZ+0x38800], R0 ;  /* 0x03880000030075a7 */ /* 0x0002a6000802017f */
[----:B--2---:R-:W-:Y:S05]  /*145c0*/  @!P1 NANOSLEEP.SYNCS 0x989680 ;  /* 0x009896800000995d */ /* 0x004fea0003900000 */
[----:B------:R-:W2:Y:S02]  /*145d0*/  @!P1 SYNCS.PHASECHK.TRANS64 P1, [R3+URZ+0x38800], R0 ;  /* 0x03880000030095a7 */ /* 0x000ea4000802007f */
[----:B--2---:R-:W-:Y:S05]  /*145e0*/  @!P1 BRA `(.L_x_1957) ;  /* 0xfffffffc00ec9947 */ /* 0x004fea000383ffff */
[----:B------:R-:W-:Y:S05]  /*145f0*/  BRA `(.L_x_2058) ;  /* 0xfffffed000b47947 */ /* 0x000fea000383ffff */
.L_x_1961:
[----:B--2---:R2:W3:Y:S02]  /*14600*/  SYNCS.PHASECHK.TRANS64.TRYWAIT P2, [R0+URZ+0x38830], R3 ;  /* 0x03883003000075a7 */ /* 0x0044e4000804017f */
[----:B---3--:R-:W-:Y:S05]  /*14610*/  @!P2 NANOSLEEP.SYNCS 0x989680 ;  /* 0x009896800000a95d */ /* 0x008fea0003900000 */
[----:B------:R-:W3:Y:S02]  /*14620*/  @!P2 SYNCS.PHASECHK.TRANS64 P2, [R0+URZ+0x38830], R3 ;  /* 0x038830030000a5a7 */ /* 0x000ee4000804007f */
[----:B---3--:R-:W-:Y:S05]  /*14630*/  @!P2 BRA `(.L_x_1961) ;  /* 0xfffffffc00f0a947 */ /* 0x008fea000383ffff */
[----:B------:R-:W-:Y:S05]  /*14640*/  BRA `(.L_x_1960) ;  /* 0xfffffed000e07947 */ /* 0x000fea000383ffff */
.L_x_1966:
[----:B--2---:R-:W-:-:S04]  /*14650*/  IMAD.U32 R4, RZ, RZ, UR47 ;  /* 0x0000002fff047e24 */ /* 0x004fc8000f8e00ff */
[----:B------:R2:W3:Y:S03]  /*14660*/  SYNCS.PHASECHK.TRANS64.TRYWAIT P2, [R4+URZ+0x38830], R3 ;  /* 0x03883003040075a7 */ /* 0x0004e6000804017f */
[----:B---3--:R-:W-:Y:S05]  /*14670*/  @!P2 NANOSLEEP.SYNCS 0x989680 ;  /* 0x009896800000a95d */ /* 0x008fea0003900000 */
[----:B------:R-:W3:Y:S02]  /*14680*/  @!P2 SYNCS.PHASECHK.TRANS64 P2, [R4+URZ+0x38830], R3 ;  /* 0x038830030400a5a7 */ /* 0x000ee4000804007f */
[----:B---3--:R-:W-:Y:S05]  /*14690*/  @!P2 BRA `(.L_x_1966) ;  /* 0xfffffffc00eca947 */ /* 0x008fea000383ffff */
[----:B------:R-:W-:Y:S05]  /*146a0*/  BRA `(.L_x_1965) ;  /* 0xffffff1c00587947 */ /* 0x000fea000383ffff */
.L_x_1970:
[----:B-12---:R-:W-:-:S04]  /*146b0*/  MOV R3, UR5 ;  /* 0x0000000500037c02 */ /* 0x006fc80008000f00 */
[----:B------:R1:W2:Y:S03]  /*146c0*/  SYNCS.PHASECHK.TRANS64.TRYWAIT P2, [R3+URZ+0x38850], R0 ;  /* 0x03885000030075a7 */ /* 0x0002a6000804017f */
[----:B--2---:R-:W-:Y:S05]  /*146d0*/  @!P2 NANOSLEEP.SYNCS 0x989680 ;  /* 0x009896800000a95d */ /* 0x004fea0003900000 */
[----:B------:R-:W2:Y:S02]  /*146e0*/  @!P2 SYNCS.PHASECHK.TRANS64 P2, [R3+URZ+0x38850], R0 ;  /* 0x038850000300a5a7 */ /* 0x000ea4000804007f */
[----:B--2---:R-:W-:Y:S05]  /*146f0*/  @!P2 BRA `(.L_x_1970) ;  /* 0xfffffffc00eca947 */ /* 0x004fea000383ffff */
[----:B------:R-:W-:Y:S05]  /*14700*/  BRA `(.L_x_1969) ;  /* 0xffffff4000d07947 */ /* 0x000fea000383ffff */
.L_x_1976:
[----:B--2---:R-:W-:-:S04]  /*14710*/  IMAD.U32 R4, RZ, RZ, UR4 ;  /* 0x00000004ff047e24 */ /* 0x004fc8000f8e00ff */
[----:B------:R2:W3:Y:S03]  /*14720*/  SYNCS.PHASECHK.TRANS64.TRYWAIT P2, [R4+URZ+0x38830], R3 ;  /* 0x03883003040075a7 */ /* 0x0004e6000804017f */
[----:B---3--:R-:W-:Y:S05]  /*14730*/  @!P2 NANOSLEEP.SYNCS 0x989680 ;  /* 0x009896800000a95d */ /* 0x008fea0003900000 */
[----:B------:R-:W3:Y:S02]  /*14740*/  @!P2 SYNCS.PHASECHK.TRANS64 P2, [R4+URZ+0x38830], R3 ;  /* 0x038830030400a5a7 */ /* 0x000ee4000804007f */
[----:B---3--:R-:W-:Y:S05]  /*14750*/  @!P2 BRA `(.L_x_1976) ;  /* 0xfffffffc00eca947 */ /* 0x008fea000383ffff */
[----:B------:R-:W-:Y:S05]  /*14760*/  BRA `(.L_x_1975) ;  /* 0xffffff5c00c87947 */ /* 0x000fea000383ffff */
.L_x_1980:
[----:B-12---:R-:W-:-:S04]  /*14770*/  MOV R3, UR5 ;  /* 0x0000000500037c02 */ /* 0x006fc80008000f00 */
[----:B------:R1:W2:Y:S03]  /*14780*/  SYNCS.PHASECHK.TRANS64.TRYWAIT P2, [R3+URZ+0x38850], R0 ;  /* 0x03885000030075a7 */ /* 0x0002a6000804017f */
[----:B--2---:R-:W-:Y:S05]  /*14790*/  @!P2 NANOSLEEP.SYNCS 0x989680 ;  /* 0x009896800000a95d */ /* 0x004fea0003900000 */
[----:B------:R-:W2:Y:S02]  /*147a0*/  @!P2 SYNCS.PHASECHK.TRANS64 P2, [R3+URZ+0x38850], R0 ;  /* 0x038850000300a5a7 */ /* 0x000ea4000804007f */
[----:B--2---:R-:W-:Y:S05]  /*147b0*/  @!P2 BRA `(.L_x_1980) ;  /* 0xfffffffc00eca947 */ /* 0x004fea000383ffff */
[----:B------:R-:W-:Y:S05]  /*147c0*/  BRA `(.L_x_1979) ;  /* 0xffffff8400447947 */ /* 0x000fea000383ffff */
.L_x_1985:
[----:B--2---:R-:W-:-:S04]  /*147d0*/  IMAD.U32 R7, RZ, RZ, UR5 ;  /* 0x00000005ff077e24 */ /* 0x004fc8000f8e00ff */
[----:B------:R2:W3:Y:S03]  /*147e0*/  SYNCS.PHASECHK.TRANS64.TRYWAIT P0, [R7+URZ+0x38850], R0 ;  /* 0x03885000070075a7 */ /* 0x0004e6000800017f */
[----:B---3--:R-:W-:Y:S05]  /*147f0*/  @!P0 NANOSLEEP.SYNCS 0x989680 ;  /* 0x009896800000895d */ /* 0x008fea0003900000 */
[----:B------:R-:W3:Y:S02]  /*14800*/  @!P0 SYNCS.PHASECHK.TRANS64 P0, [R7+URZ+0x38850], R0 ;  /* 0x03885000070085a7 */ /* 0x000ee4000800007f */
[----:B---3--:R-:W-:Y:S05]  /*14810*/  @!P0 BRA `(.L_x_1985) ;  /* 0xfffffffc00ec8947 */ /* 0x008fea000383ffff */
[----:B------:R-:W-:Y:S05]  /*14820*/  BRA `(.L_x_1984) ;  /* 0xffffffa0007c7947 */ /* 0x000fea000383ffff */
.L_x_2009:
[----:B------:R-:W1:Y:S01]  /*14830*/  S2R R7, SR_TID.X ;  /* 0x0000000000077919 */ /* 0x000e620000002100 */
[----:B------:R-:W-:Y:S01]  /*14840*/  IMAD.MOV.U32 R12, RZ, RZ, RZ ;  /* 0x000000ffff0c7224 */ /* 0x000fe200078e00ff */
[----:B------:R-:W-:Y:S01]  /*14850*/  MOV R11, 0x1f ;  /* 0x0000001f000b7802 */ /* 0x000fe20000000f00 */
[----:B------:R-:W-:Y:S01]  /*14860*/  IMAD.MOV.U32 R15, RZ, RZ, -0x1 ;  /* 0xffffffffff0f7424 */ /* 0x000fe200078e00ff */
[----:B-1----:R-:W-:-:S04]  /*14870*/  SHF.R.U32.HI R7, RZ, 0x5, R7 ;  /* 0x00000005ff077819 */ /* 0x002fc80000011607 */
[----:B------:R-:W-:-:S04]  /*14880*/  LOP3.LUT R7, R7, 0x3, RZ, 0xc0, !PT ;  /* 0x0000000307077812 */ /* 0x000fc800078ec0ff */
[----:B------:R-:W-:-:S07]  /*14890*/  MOV R13, R7 ;  /* 0x00000007000d7202 */ /* 0x000fce0000000f00 */
[----:B------:R-:W-:Y:S05]  /*148a0*/  WARPSYNC.COLLECTIVE R15, `(.L_x_2059) ;  /* 0x000000000f087348 */ /* 0x000fea0003c00000 */
[----:B------:R1:W2:Y:S02]  /*148b0*/  SHFL.IDX P6, R14, R13, R12, R11 ;  /* 0x0000000c0d0e7389 */ /* 0x0002a400000c000b */
[----:B-12---:R-:W-:Y:S01]  /*148c0*/  ENDCOLLECTIVE ;  /* 0x000000000000791b */ /* 0x006fe20003800000 */
.L_x_2059:
[----:B------:R-:W-:Y:S05]  /*148d0*/  BRA `(.L_x_2060) ;  /* 0xffffffd400647947 */ /* 0x000fea000383ffff */
.L_x_2010:
[----:B------:R-:W-:Y:S01]  /*148e0*/  BSSY B0, `(.L_x_2061) ;  /* 0x0000006000007945 */ /* 0x000fe20003800000 */
[----:B------:R-:W-:-:S07]  /*148f0*/  MOV R15, 0xffffffff ;  /* 0xffffffff000f7802 */ /* 0x000fce0000000f00 */
[----:B------:R-:W-:Y:S05]  /*14900*/  WARPSYNC.COLLECTIVE R15, `(.L_x_2062) ;  /* 0x000000000f0c7348 */ /* 0x000fea0003c00000 */
[----:B------:R-:W-:Y:S02]  /*14910*/  ELECT P6, UR62, PT ;  /* 0x00000000003e782f */ /* 0x000fe400038c0000 */
[----:B------:R-:W-:Y:S01]  /*14920*/  MOV R14, UR62 ;  /* 0x0000003e000e7c02 */ /* 0x000fe20008000f00 */
[----:B------:R-:W-:Y:S10]  /*14930*/  ENDCOLLECTIVE ;  /* 0x000000000000791b */ /* 0x000ff40003800000 */
.L_x_2062:
[----:B------:R-:W-:Y:S05]  /*14940*/  BSYNC B0 ;  /* 0x0000000000007941 */ /* 0x000fea0003800000 */
.L_x_2061:
[----:B------:R-:W-:Y:S05]  /*14950*/  BRA `(.L_x_2063) ;  /* 0xffffffd400547947 */ /* 0x000fea000383ffff */
.L_x_2013:
[----:B-1----:R1:W2:Y:S02]  /*14960*/  SYNCS.PHASECHK.TRANS64.TRYWAIT P2, [R8+URZ+0x38840], R7 ;  /* 0x03884007080075a7 */ /* 0x0022a4000804017f */
[----:B--2---:R-:W-:Y:S05]  /*14970*/  @!P2 NANOSLEEP.SYNCS 0x989680 ;  /* 0x009896800000a95d */ /* 0x004fea0003900000 */
[----:B------:R-:W2:Y:S02]  /*14980*/  @!P2 SYNCS.PHASECHK.TRANS64 P2, [R8+URZ+0x38840], R7 ;  /* 0x038840070800a5a7 */ /* 0x000ea4000804007f */
[----:B--2---:R-:W-:Y:S05]  /*14990*/  @!P2 BRA `(.L_x_2013) ;  /* 0xfffffffc00f0a947 */ /* 0x004fea000383ffff */
[----:B------:R-:W-:Y:S05]  /*149a0*/  BRA `(.L_x_2064) ;  /* 0xffffffd400b47947 */ /* 0x000fea000383ffff */
.L_x_2015:
[----:B-1----:R-:W-:-:S04]  /*149b0*/  IMAD.U32 R8, RZ, RZ, UR40 ;  /* 0x00000028ff087e24 */ /* 0x002fc8000f8e00ff */
[----:B------:R1:W2:Y:S03]  /*149c0*/  SYNCS.PHASECHK.TRANS64.TRYWAIT P2, [R8+URZ+0x38820], R7 ;  /* 0x03882007080075a7 */ /* 0x0002a6000804017f */
[----:B--2---:R-:W-:Y:S05]  /*149d0*/  @!P2 NANOSLEEP.SYNCS 0x989680 ;  /* 0x009896800000a95d */ /* 0x004fea0003900000 */
[----:B------:R-:W2:Y:S02]  /*149e0*/  @!P2 SYNCS.PHASECHK.TRANS64 P2, [R8+URZ+0x38820], R7 ;  /* 0x038820070800a5a7 */ /* 0x000ea4000804007f */
[----:B--2---:R-:W-:Y:S05]  /*149f0*/  @!P2 BRA `(.L_x_2015) ;  /* 0xfffffffc00eca947 */ /* 0x004fea000383ffff */
[----:B------:R-:W-:Y:S05]  /*14a00*/  BRA `(.L_x_2065) ;  /* 0xffffffd800e47947 */ /* 0x000fea000383ffff */
.L_x_2021:
[----:B-1----:R1:W2:Y:S02]  /*14a10*/  SYNCS.PHASECHK.TRANS64.TRYWAIT P3, [R3+URZ+0x38840], R2 ;  /* 0x03884002030075a7 */ /* 0x0022a4000806017f */
[----:B--2---:R-:W-:Y:S05]  /*14a20*/  @!P3 NANOSLEEP.SYNCS 0x989680 ;  /* 0x009896800000b95d */ /* 0x004fea0003900000 */
[----:B------:R-:W2:Y:S02]  /*14a30*/  @!P3 SYNCS.PHASECHK.TRANS64 P3, [R3+URZ+0x38840], R2 ;  /* 0x038840020300b5a7 */ /* 0x000ea4000806007f */
[----:B--2---:R-:W-:Y:S05]  /*14a40*/  @!P3 BRA `(.L_x_2021) ;  /* 0xfffffffc00f0b947 */ /* 0x004fea000383ffff */
[----:B------:R-:W-:Y:S05]  /*14a50*/  BRA `(.L_x_2066) ;  /* 0xffffffdc00907947 */ /* 0x000fea000383ffff */
.L_x_2023:
[----:B-1----:R1:W2:Y:S02]  /*14a60*/  SYNCS.PHASECHK.TRANS64.TRYWAIT P3, [R2+URZ+0x60], R3 ;  /* 0x00006003020075a7 */ /* 0x0022a4000806017f */
[----:B--2---:R-:W-:Y:S05]  /*14a70*/  @!P3 NANOSLEEP.SYNCS 0x989680 ;  /* 0x009896800000b95d */ /* 0x004fea0003900000 */
[----:B------:R-:W2:Y:S02]  /*14a80*/  @!P3 SYNCS.PHASECHK.TRANS64 P3, [R2+URZ+0x60], R3 ;  /* 0x000060030200b5a7 */ /* 0x000ea4000806007f */
[----:B--2---:R-:W-:Y:S05]  /*14a90*/  @!P3 BRA `(.L_x_2023) ;  /* 0xfffffffc00f0b947 */ /* 0x004fea000383ffff */
[----:B------:R-:W-:Y:S05]  /*14aa0*/  BRA `(.L_x_2067) ;  /* 0xffffffe000207947 */ /* 0x000fea000383ffff */
.L_x_2029:
[----:B-1----:R1:W2:Y:S02]  /*14ab0*/  SYNCS.PHASECHK.TRANS64.TRYWAIT P3, [R3+URZ+0x38840], R2 ;  /* 0x03884002030075a7 */ /* 0x0022a4000806017f */
[----:B--2---:R-:W-:Y:S05]  /*14ac0*/  @!P3 NANOSLEEP.SYNCS 0x989680 ;  /* 0x009896800000b95d */ /* 0x004fea0003900000 */
[----:B------:R-:W2:Y:S02]  /*14ad0*/  @!P3 SYNCS.PHASECHK.TRANS64 P3, [R3+URZ+0x38840], R2 ;  /* 0x038840020300b5a7 */ /* 0x000ea4000806007f */
[----:B--2---:R-:W-:Y:S05]  /*14ae0*/  @!P3 BRA `(.L_x_2029) ;  /* 0xfffffffc00f0b947 */ /* 0x004fea000383ffff */
[----:B------:R-:W-:Y:S05]  /*14af0*/  BRA `(.L_x_2068) ;  /* 0xffffffe4005c7947 */ /* 0x000fea000383ffff */
.L_x_2031:
[----:B-1----:R1:W2:Y:S02]  /*14b00*/  SYNCS.PHASECHK.TRANS64.TRYWAIT P3, [R2+URZ+0x60], R17 ;  /* 0x00006011020075a7 */ /* 0x0022a4000806017f */
[----:B--2---:R-:W-:Y:S05]  /*14b10*/  @!P3 NANOSLEEP.SYNCS 0x989680 ;  /* 0x009896800000b95d */ /* 0x004fea0003900000 */
[----:B------:R-:W2:Y:S02]  /*14b20*/  @!P3 SYNCS.PHASECHK.TRANS64 P3, [R2+URZ+0x60], R17 ;  /* 0x000060110200b5a7 */ /* 0x000ea4000806007f */
[----:B--2---:R-:W-:Y:S05]  /*14b30*/  @!P3 BRA `(.L_x_2031) ;  /* 0xfffffffc00f0b947 */ /* 0x004fea000383ffff */
[----:B------:R-:W-:Y:S05]  /*14b40*/  BRA `(.L_x_2069) ;  /* 0xffffffe400ec7947 */ /* 0x000fea000383ffff */
.L_x_2036:
[----:B-1----:R1:W2:Y:S02]  /*14b50*/  SYNCS.PHASECHK.TRANS64.TRYWAIT P3, [R2+URZ+0x38840], R3 ;  /* 0x03884003020075a7 */ /* 0x0022a4000806017f */
[----:B--2---:R-:W-:Y:S05]  /*14b60*/  @!P3 NANOSLEEP.SYNCS 0x989680 ;  /* 0x009896800000b95d */ /* 0x004fea0003900000 */
[----:B------:R-:W2:Y:S02]  /*14b70*/  @!P3 SYNCS.PHASECHK.TRANS64 P3, [R2+URZ+0x38840], R3 ;  /* 0x038840030200b5a7 */ /* 0x000ea4000806007f */
[----:B--2---:R-:W-:Y:S05]  /*14b80*/  @!P3 BRA `(.L_x_2036) ;  /* 0xfffffffc00f0b947 */ /* 0x004fea000383ffff */
[----:B------:R-:W-:Y:S05]  /*14b90*/  BRA `(.L_x_2070) ;  /* 0xffffffec00007947 */ /* 0x000fea000383ffff */
.L_x_2038:
[----:B-1----:R1:W2:Y:S02]  /*14ba0*/  SYNCS.PHASECHK.TRANS64.TRYWAIT P3, [R2+URZ+0x60], R11 ;  /* 0x0000600b020075a7 */ /* 0x0022a4000806017f */
[----:B--2---:R-:W-:Y:S05]  /*14bb0*/  @!P3 NANOSLEEP.SYNCS 0x989680 ;  /* 0x009896800000b95d */ /* 0x004fea0003900000 */
[----:B------:R-:W2:Y:S02]  /*14bc0*/  @!P3 SYNCS.PHASECHK.TRANS64 P3, [R2+URZ+0x60], R11 ;  /* 0x0000600b0200b5a7 */ /* 0x000ea4000806007f */
[----:B--2---:R-:W-:Y:S05]  /*14bd0*/  @!P3 BRA `(.L_x_2038) ;  /* 0xfffffffc00f0b947 */ /* 0x004fea000383ffff */
[----:B------:R-:W-:Y:S05]  /*14be0*/  BRA `(.L_x_2071) ;  /* 0xffffffec00907947 */ /* 0x000fea000383ffff */
.L_x_2045:
[----:B-1----:R1:W2:Y:S02]  /*14bf0*/  SYNCS.PHASECHK.TRANS64.TRYWAIT P0, [R3+URZ+0x38860], R0 ;  /* 0x03886000030075a7 */ /* 0x0022a4000800017f */
[----:B--2---:R-:W-:Y:S05]  /*14c00*/  @!P0 NANOSLEEP.SYNCS 0x989680 ;  /* 0x009896800000895d */ /* 0x004fea0003900000 */
[----:B------:R-:W2:Y:S02]  /*14c10*/  @!P0 SYNCS.PHASECHK.TRANS64 P0, [R3+URZ+0x38860], R0 ;  /* 0x03886000030085a7 */ /* 0x000ea4000800007f */
[----:B--2---:R-:W-:Y:S05]  /*14c20*/  @!P0 BRA `(.L_x_2045) ;  /* 0xfffffffc00f08947 */ /* 0x004fea000383ffff */
[----:B------:R-:W-:Y:S05]  /*14c30*/  BRA `(.L_x_2072) ;  /* 0xfffffff000907947 */ /* 0x000fea000383ffff */
.L_x_2047:
[----:B------:R-:W-:Y:S01]  /*14c40*/  BSSY B0, `(.L_x_2073) ;  /* 0x0000007000007945 */ /* 0x000fe20003800000 */
[----:B------:R-:W-:Y:S01]  /*14c50*/  MOV R12, RZ ;  /* 0x000000ff000c7202 */ /* 0x000fe20000000f00 */
[----:B------:R-:W-:Y:S01]  /*14c60*/  IMAD.MOV.U32 R11, RZ, RZ, 0x1f ;  /* 0x0000001fff0b7424 */ /* 0x000fe200078e00ff */
[----:B------:R-:W-:-:S07]  /*14c70*/  MOV R15, 0xffffffff ;  /* 0xffffffff000f7802 */ /* 0x000fce0000000f00 */
[----:B------:R-:W-:Y:S05]  /*14c80*/  WARPSYNC.COLLECTIVE R15, `(.L_x_2074) ;  /* 0x000000000f087348 */ /* 0x000fea0003c00000 */
[----:B------:R1:W2:Y:S02]  /*14c90*/  SHFL.IDX P6, R14, R13, R12, R11 ;  /* 0x0000000c0d0e7389 */ /* 0x0002a400000c000b */
[----:B-12---:R-:W-:Y:S01]  /*14ca0*/  ENDCOLLECTIVE ;  /* 0x000000000000791b */ /* 0x006fe20003800000 */
.L_x_2074:
[----:B------:R-:W-:Y:S05]  /*14cb0*/  BSYNC B0 ;  /* 0x0000000000007941 */ /* 0x000fea0003800000 */
.L_x_2073:
[----:B------:R-:W-:Y:S05]  /*14cc0*/  BRA `(.L_x_2075) ;  /* 0xfffffff4002c7947 */ /* 0x000fea000383ffff */
.L_x_2049:
[----:B--2---:R2:W3:Y:S02]  /*14cd0*/  SYNCS.PHASECHK.TRANS64.TRYWAIT P0, [R7+URZ+0x38820], R0 ;  /* 0x03882000070075a7 */ /* 0x0044e4000800017f */
[----:B---3--:R-:W-:Y:S05]  /*14ce0*/  @!P0 NANOSLEEP.SYNCS 0x989680 ;  /* 0x009896800000895d */ /* 0x008fea0003900000 */
[----:B------:R-:W3:Y:S02]  /*14cf0*/  @!P0 SYNCS.PHASECHK.TRANS64 P0, [R7+URZ+0x38820], R0 ;  /* 0x03882000070085a7 */ /* 0x000ee4000800007f */
[----:B---3--:R-:W-:Y:S05]  /*14d00*/  @!P0 BRA `(.L_x_2049) ;  /* 0xfffffffc00f08947 */ /* 0x008fea000383ffff */
[----:B------:R-:W-:Y:S05]  /*14d10*/  BRA `(.L_x_2076) ;  /* 0xfffffff400747947 */ /* 0x000fea000383ffff */
.L_x_2053:
[----:B--2---:R2:W3:Y:S02]  /*14d20*/  SYNCS.PHASECHK.TRANS64.TRYWAIT P0, [R5+URZ], R4 ;  /* 0x00000004050075a7 */ /* 0x0044e4000800017f */
[----:B---3--:R-:W-:Y:S05]  /*14d30*/  @!P0 NANOSLEEP.SYNCS 0x989680 ;  /* 0x009896800000895d */ /* 0x008fea0003900000 */
[----:B------:R-:W3:Y:S02]  /*14d40*/  @!P0 SYNCS.PHASECHK.TRANS64 P0, [R5+URZ], R4 ;  /* 0x00000004050085a7 */ /* 0x000ee4000800007f */
[----:B---3--:R-:W-:Y:S05]  /*14d50*/  @!P0 BRA `(.L_x_2053) ;  /* 0xfffffffc00f08947 */ /* 0x008fea000383ffff */
[----:B------:R-:W-:Y:S05]  /*14d60*/  BRA `(.L_x_2077) ;  /* 0xfffffff400d07947 */ /* 0x000fea000383ffff */
.L_x_2054:
[----:B---3--:R3:W4:Y:S02]  /*14d70*/  SYNCS.PHASECHK.TRANS64.TRYWAIT P0, [R3+URZ], R0 ;  /* 0x00000000030075a7 */ /* 0x008724000800017f */
[----:B----4-:R-:W-:Y:S05]  /*14d80*/  @!P0 NANOSLEEP.SYNCS 0x989680 ;  /* 0x009896800000895d */ /* 0x010fea0003900000 */
[----:B------:R-:W4:Y:S02]  /*14d90*/  @!P0 SYNCS.PHASECHK.TRANS64 P0, [R3+URZ], R0 ;  /* 0x00000000030085a7 */ /* 0x000f24000800007f */
[----:B----4-:R-:W-:Y:S05]  /*14da0*/  @!P0 BRA `(.L_x_2054) ;  /* 0xfffffffc00f08947 */ /* 0x010fea000383ffff */
[----:B------:R-:W-:Y:S05]  /*14db0*/  BRA `(.L_x_2078) ;  /* 0xfffffff400c47947 */ /* 0x000fea000383ffff */
.L_x_2056:
[----:B--2---:R2:W3:Y:S02]  /*14dc0*/  SYNCS.PHASECHK.TRANS64.TRYWAIT P0, [R5+URZ], R4 ;  /* 0x00000004050075a7 */ /* 0x0044e4000800017f */
[----:B---3--:R-:W-:Y:S05]  /*14dd0*/  @!P0 NANOSLEEP.SYNCS 0x989680 ;  /* 0x009896800000895d */ /* 0x008fea0003900000 */
[----:B------:R-:W3:Y:S02]  /*14de0*/  @!P0 SYNCS.PHASECHK.TRANS64 P0, [R5+URZ], R4 ;  /* 0x00000004050085a7 */ /* 0x000ee4000800007f */
[----:B---3--:R-:W-:Y:S05]  /*14df0*/  @!P0 BRA `(.L_x_2056) ;  /* 0xfffffffc00f08947 */ /* 0x008fea000383ffff */
[----:B------:R-:W-:Y:S05]  /*14e00*/  BRA `(.L_x_2079) ;  /* 0xfffffff400c87947 */ /* 0x000fea000383ffff */
.L_x_2080:
        /* <DEDUP_REMOVED lines=15> */
.L_x_12749:


//--------------------- .text._ZN7cutlass13device_kernelIN5flash11enable_sm90INS1_16FlashAttnFwdSm90INS1_25CollectiveMainloopFwdSm90ILi2EN4cute5tupleIJNS5_1CILi1EEES8_S8_EEENS6_IJNS7_ILi128EEENS7_ILi80EEENS7_ILi256EEEEEELi256ENS_10bfloat16_tEfNS_4arch4Sm90ELb1ELb0ELb1ELb1ELb0ELb0ELb0ELb1ELb1ELb0ELb0ELb0EEENS1_21CollectiveEpilogueFwdINS6_IJSA_SC_SB_EEES9_SE_SG_Li256ELb1ELb0ELb0ELb0EEENS1_36VarlenDynamicPersistentTileSchedulerILi128ELi80ELi256ELi32ELb0ELb0ELb1ELb1ELb1ELb1EEEEEEEEEvNT_6ParamsE --------------------------
	.section	.text._ZN7cutlass13device_kernelIN5flash11enable_sm90INS1_16FlashAttnFwdSm90INS1_25CollectiveMainloopFwdSm90ILi2EN4cute5tupleIJNS5_1CILi1EEES8_S8_EEENS6_IJNS7_ILi128EEENS7_ILi80EEENS7_ILi256EEEEEELi256ENS_10bfloat16_tEfNS_4arch4Sm90ELb1ELb0ELb1ELb1ELb0ELb0ELb0ELb1ELb1ELb0ELb0ELb0EEENS1_21CollectiveEpilogueFwdINS6_IJSA_SC_SB_EEES9_SE_SG_Li256ELb1ELb0ELb0ELb0EEENS1_36VarlenDynamicPersistentTileSchedulerILi128ELi80ELi256ELi32ELb0ELb0ELb1ELb1ELb1ELb1EEEEEEEEEvNT_6ParamsE,"ax",@progbits
	.align	128
.text._ZN7cutlass13device_kernelIN5flash11enable_sm90INS1_16FlashAttnFwdSm90INS1_25CollectiveMainloopFwdSm90ILi2EN4cute5tupleIJNS5_1CILi1EEES8_S8_EEENS6_IJNS7_ILi128EEENS7_ILi80EEENS7_ILi256EEEEEELi256ENS_10bfloat16_tEfNS_4arch4Sm90ELb1ELb0ELb1ELb1ELb0ELb0ELb0ELb1ELb1ELb0ELb0ELb0EEENS1_21CollectiveEpilogueFwdINS6_IJSA_SC_SB_EEES9_SE_SG_Li256ELb1ELb0ELb0ELb0EEENS1_36VarlenDynamicPersistentTileSchedulerILi128ELi80ELi256ELi32ELb0ELb0ELb1ELb1ELb1ELb1EEEEEEEEEvNT_6ParamsE:
        .type           _ZN7cutlass13device_kernelIN5flash11enable_sm90INS1_16FlashAttnFwdSm90INS1_25CollectiveMainloopFwdSm90ILi2EN4cute5tupleIJNS5_1CILi1EEES8_S8_EEENS6_IJNS7_ILi128EEENS7_ILi80EEENS7_ILi256EEEEEELi256ENS_10bfloat16_tEfNS_4arch4Sm90ELb1ELb0ELb1ELb1ELb0ELb0ELb0ELb1ELb1ELb0ELb0ELb0EEENS1_21CollectiveEpilogueFwdINS6_IJSA_SC_SB_EEES9_SE_SG_Li256ELb1ELb0ELb0ELb0EEENS1_36VarlenDynamicPersistentTileSchedulerILi128ELi80ELi256ELi32ELb0ELb0ELb1ELb1ELb1ELb1EEEEEEEEEvNT_6ParamsE,@function
        .size           _ZN7cutlass13device_kernelIN5flash11enable_sm90INS1_16FlashAttnFwdSm90INS1_25CollectiveMainloopFwdSm90ILi2EN4cute5tupleIJNS5_1CILi1EEES8_S8_EEENS6_IJNS7_ILi128EEENS7_ILi80EEENS7_ILi256EEEEEELi256ENS_10bfloat16_tEfNS_4arch4Sm90ELb1ELb0ELb1ELb1ELb0ELb0ELb0ELb1ELb1ELb0ELb0ELb0EEENS1_21CollectiveEpilogueFwdINS6_IJSA_SC_SB_EEES9_SE_SG_Li256ELb1ELb0ELb0ELb0EEENS1_36VarlenDynamicPersistentTileSchedulerILi128ELi80ELi256ELi32ELb0ELb0ELb1ELb1ELb1ELb1EEEEEEEEEvNT_6ParamsE,(.L_x_12750 - _ZN7cutlass13device_kernelIN5flash11enable_sm90INS1_16FlashAttnFwdSm90INS1_25CollectiveMainloopFwdSm90ILi2EN4cute5tupleIJNS5_1CILi1EEES8_S8_EEENS6_IJNS7_ILi128EEENS7_ILi80EEENS7_ILi256EEEEEELi256ENS_10bfloat16_tEfNS_4arch4Sm90ELb1ELb0ELb1ELb1ELb0ELb0ELb0ELb1ELb1ELb0ELb0ELb0EEENS1_21CollectiveEpilogueFwdINS6_IJSA_SC_SB_EEES9_SE_SG_Li256ELb1ELb0ELb0ELb0EEENS1_36VarlenDynamicPersistentTileSchedulerILi128ELi80ELi256ELi32ELb0ELb0ELb1ELb1ELb1ELb1EEEEEEEEEvNT_6ParamsE)
        .other          _ZN7cutlass13device_kernelIN5flash11enable_sm90INS1_16FlashAttnFwdSm90INS1_25CollectiveMainloopFwdSm90ILi2EN4cute5tupleIJNS5_1CILi1EEES8_S8_EEENS6_IJNS7_ILi128EEENS7_ILi80EEENS7_ILi256EEEEEELi256ENS_10bfloat16_tEfNS_4arch4Sm90ELb1ELb0ELb1ELb1ELb0ELb0ELb0ELb1ELb1ELb0ELb0ELb0EEENS1_21CollectiveEpilogueFwdINS6_IJSA_SC_SB_EEES9_SE_SG_Li256ELb1ELb0ELb0ELb0EEENS1_36VarlenDynamicPersistentTileSchedulerILi128ELi80ELi256ELi32ELb0ELb0ELb1ELb1ELb1ELb1EEEEEEEEEvNT_6ParamsE,@"STO_CUDA_ENTRY STV_DEFAULT"
_ZN7cutlass13device_kernelIN5flash11enable_sm90INS1_16FlashAttnFwdSm90INS1_25CollectiveMainloopFwdSm90ILi2EN4cute5tupleIJNS5_1CILi1EEES8_S8_EEENS6_IJNS7_ILi128EEENS7_ILi80EEENS7_ILi256EEEEEELi256ENS_10bfloat16_tEfNS_4arch4Sm90ELb1ELb0ELb1ELb1ELb0ELb0ELb0ELb1ELb1ELb0ELb0ELb0EEENS1_21CollectiveEpilogueFwdINS6_IJSA_SC_SB_EEES9_SE_SG_Li256ELb1ELb0ELb0ELb0EEENS1_36VarlenDynamicPersistentTileSchedulerILi128ELi80ELi256ELi32ELb0ELb0ELb1ELb1ELb1ELb1EEEEEEEEEvNT_6ParamsE:
        /* <DEDUP_REMOVED lines=21> */
.L_x_2082:
[----:B------:R-:W-:Y:S05]  /*0150*/  BSYNC B0 ;  /* 0x0000000000007941 */ /* 0x000fea0003800000 */
.L_x_2081:
        /* <DEDUP_REMOVED lines=41> */
.L_x_2083:
        /* <DEDUP_REMOVED lines=22> */
.L_x_2084:
        /* <DEDUP_REMOVED lines=18> */
.L_x_2085:
        /* <DEDUP_REMOVED lines=22> */
.L_x_2086:
        /* <DEDUP_REMOVED lines=22> */
.L_x_2087:
        /* <DEDUP_REMOVED lines=8> */
.L_x_2089:
        /* <DEDUP_REMOVED lines=17> */
[----:B------:R-:W0:Y:S11]  /*0ac0*/  S2R R0, SR_TID.X ;  /* 0x0000000000007919 */ /* 0x000e360000002100 */
[----:B------:R-:W-:Y:S01]  /*0ad0*/  IMAD.U32 R22, RZ, RZ, UR5 ;  /* 0x00000005ff167e24 */ /* 0x000fe2000f8e00ff */
[----:B------:R-:W-:Y:S01]  /*0ae0*/  R2UR UR5, R14 ;  /* 0x000000000e0572ca */ /* 0x000fe200000e0000 */
[----:B0-----:R-:W-:-:S05]  /*0af0*/  VIADD R225, R0, 0xffffff80 ;  /* 0xffffff8000e17836 */ /* 0x001fca0000000000 */
[----:B------:R-:W-:-:S04]  /*0b00*/  SHF.R.S32.HI R0, RZ, 0x1f, R225 ;  /* 0x0000001fff007819 */ /* 0x000fc800000114e1 */
[CC--:B------:R-:W-:Y:S02]  /*0b10*/  LEA.HI R3, R0.reuse, R225.reuse, RZ, 0x7 ;  /* 0x000000e100037211 */ /* 0x0c0fe400078f38ff */
[----:B------:R-:W-:Y:S02]  /*0b20*/  LEA.HI R4, R0, R225, RZ, 0x5 ;  /* 0x000000e100047211 */ /* 0x000fe400078f28ff */
[----:B------:R-:W-:Y:S02]  /*0b30*/  SHF.R.S32.HI R222, RZ, 0x7, R3 ;  /* 0x00000007ffde7819 */ /* 0x000fe40000011403 */
[----:B--2---:R-:W-:Y:S02]  /*0b40*/  R2UR UR4, R2 ;  /* 0x00000000020472ca */ /* 0x004fe400000e0000 */
[C---:B------:R-:W-:Y:S02]  /*0b50*/  LOP3.LUT R2, R3.reuse, 0xffffff80, RZ, 0xc0, !PT ;  /* 0xffffff8003027812 */ /* 0x040fe400078ec0ff */
[----:B------:R-:W-:-:S03]  /*0b60*/  LEA.HI R3, R3, R222, RZ, 0x1 ;  /* 0x000000de03037211 */ /* 0x000fc600078f08ff */
[----:B------:R-:W-:Y:S01]  /*0b70*/  IMAD.IADD R221, R225, 0x1, -R2 ;  /* 0x00000001e1dd7824 */ /* 0x000fe200078e0a02 */
[----:B------:R-:W-:-:S04]  /*0b80*/  LOP3.LUT R3, R3, 0x3fffffe, RZ, 0xc0, !PT ;  /* 0x03fffffe03037812 */ /* 0x000fc800078ec0ff */
[----:B------:R-:W-:Y:S01]  /*0b90*/  SHF.R.S32.HI R8, RZ, 0x1f, R221 ;  /* 0x0000001fff087819 */ /* 0x000fe200000114dd */
[----:B------:R-:W-:Y:S01]  /*0ba0*/  ULOP3.LUT UR4, UR4, 0x1, URZ, 0xfc, !UPT ;  /* 0x0000000104047892 */ /* 0x000fe2000f8efc3f */
[----:B------:R-:W-:Y:S02]  /*0bb0*/  IADD3 R3, R222, -R3, RZ ;  /* 0x80000003de037210 */ /* 0x000fe40007ffe0ff */
[CC--:B------:R-:W-:Y:S02]  /*0bc0*/  LEA.HI R9, R8.reuse, R221.reuse, RZ, 0x2 ;  /* 0x000000dd08097211 */ /* 0x0c0fe400078f10ff */
[----:B------:R-:W-:Y:S01]  /*0bd0*/  LEA.HI R8, R8, R221, RZ, 0x5 ;  /* 0x000000dd08087211 */ /* 0x000fe200078f28ff */
[----:B------:R-:W-:Y:S01]  /*0be0*/  IMAD.U32 R224, RZ, RZ, UR4 ;  /* 0x00000004ffe07e24 */ /* 0x000fe2000f8e00ff */
[--C-:B------:R-:W-:Y:S01]  /*0bf0*/  SHF.R.S32.HI R5, RZ, 0x2, R9.reuse ;  /* 0x00000002ff057819 */ /* 0x100fe20000011409 */
[----:B------:R-:W-:Y:S01]  /*0c00*/  UMOV UR4, URZ ;  /* 0x0000003f00047c82 */ /* 0x000fe20008000000 */
[----:B------:R-:W-:Y:S01]  /*0c10*/  SHF.R.S32.HI R2, RZ, 0x1f, R9 ;  /* 0x0000001fff027819 */ /* 0x000fe20000011409 */
[----:B------:R-:W-:Y:S01]  /*0c20*/  IMAD.U32 R220, RZ, RZ, UR4 ;  /* 0x00000004ffdc7e24 */ /* 0x000fe2000f8e00ff */
[----:B------:R-:W-:Y:S01]  /*0c30*/  SHF.R.S32.HI R8, RZ, 0x5, R8 ;  /* 0x00000005ff087819 */ /* 0x000fe20000011408 */
[----:B------:R-:W-:Y:S01]  /*0c40*/  IMAD.U32 R16, RZ, RZ, UR4 ;  /* 0x00000004ff107e24 */ /* 0x000fe2000f8e00ff */
[----:B------:R-:W-:-:S02]  /*0c50*/  LEA.HI R2, R2, R5, RZ, 0x3 ;  /* 0x0000000502027211 */ /* 0x000fc400078f18ff */
[----:B------:R-:W-:Y:S02]  /*0c60*/  LOP3.LUT R214, R9, 0x7ffffffc, RZ, 0xc0, !PT ;  /* 0x7ffffffc09d67812 */ /* 0x000fe400078ec0ff */
[----:B------:R-:W-:Y:S02]  /*0c70*/  LOP3.LUT R6, R2, 0xfffffff8, RZ, 0xc0, !PT ;  /* 0xfffffff802067812 */ /* 0x000fe400078ec0ff */
[CC--:B------:R-:W-:Y:S01]  /*0c80*/  LEA.HI R2, R0.reuse, R225.reuse, RZ, 0x4 ;  /* 0x000000e100027211 */ /* 0x0c0fe200078f20ff */
[----:B------:R-:W-:Y:S01]  /*0c90*/  IMAD.IADD R214, R221, 0x1, -R214 ;  /* 0x00000001ddd67824 */ /* 0x000fe200078e0ad6 */
[----:B------:R-:W-:Y:S01]  /*0ca0*/  LEA.HI R0, R0, R225, RZ, 0x3 ;  /* 0x000000e100007211 */ /* 0x000fe200078f18ff */
[----:B------:R-:W-:Y:S01]  /*0cb0*/  IMAD.IADD R11, R5, 0x1, -R6 ;  /* 0x00000001050b7824 */ /* 0x000fe200078e0a06 */
[----:B------:R-:W-:Y:S02]  /*0cc0*/  SHF.R.S32.HI R5, RZ, 0x4, R2 ;  /* 0x00000004ff057819 */ /* 0x000fe40000011402 */
[----:B------:R-:W-:Y:S01]  /*0cd0*/  SHF.L.U32 R6, R4, 0x5, RZ ;  /* 0x0000000504067819 */ /* 0x000fe200000006ff */
[----:B------:R-:W-:Y:S01]  /*0ce0*/  IMAD R8, R8, 0x10, R11 ;  /* 0x0000001008087824 */ /* 0x000fe200078e020b */
[----:B------:R-:W-:-:S02]  /*0cf0*/  LOP3.LUT R4, R2, 0x3fffff0, RZ, 0xc0, !PT ;  /* 0x03fffff002047812 */ /* 0x000fc400078ec0ff */
[----:B------:R-:W-:Y:S01]  /*0d00*/  LEA.HI R2, R2, R5, RZ, 0x1 ;  /* 0x0000000502027211 */ /* 0x000fe200078f08ff */
[----:B------:R-:W-:Y:S01]  /*0d10*/  IMAD R215, R3, 0x40, R8 ;  /* 0x0000004003d77824 */ /* 0x000fe200078e0208 */
[----:B------:R-:W-:Y:S01]  /*0d20*/  LOP3.LUT R7, R6, 0xfffffc00, RZ, 0xc0, !PT ;  /* 0xfffffc0006077812 */ /* 0x000fe200078ec0ff */
[----:B------:R-:W-:Y:S01]  /*0d30*/  IMAD.IADD R4, R225, 0x1, -R4 ;  /* 0x00000001e1047824 */ /* 0x000fe200078e0a04 */
[----:B------:R-:W-:Y:S02]  /*0d40*/  LOP3.LUT R2, R2, 0x1ffffffe, RZ, 0xc0, !PT ;  /* 0x1ffffffe02027812 */ /* 0x000fe400078ec0ff */
[----:B------:R-:W-:Y:S01]  /*0d50*/  SHF.R.S32.HI R212, RZ, 0x3, R0 ;  /* 0x00000003ffd47819 */ /* 0x000fe20000011400 */
[----:B------:R-:W-:Y:S02]  /*0d60*/  IMAD R7, R4, 0x40, R7 ;  /* 0x0000004004077824 */ /* 0x000fe400078e0207 */
[----:B------:R-:W-:-:S04]  /*0d70*/  IMAD.IADD R2, R5, 0x1, -R2 ;  /* 0x0000000105027824 */ /* 0x000fc800078e0a02 */
[----:B------:R-:W-:Y:S01]  /*0d80*/  IMAD R223, R2, 0x8, R7 ;  /* 0x0000000802df7824 */ /* 0x000fe200078e0207 */
[----:B------:R-:W-:Y:S01]  /*0d90*/  LOP3.LUT R2, R0, 0x1ffffff8, RZ, 0xc0, !PT ;  /* 0x1ffffff800027812 */ /* 0x000fe200078ec0ff */
[----:B------:R-:W-:-:S04]  /*0da0*/  IMAD.MOV.U32 R7, RZ, RZ, R15 ;  /* 0x000000ffff077224 */ /* 0x000fc800078e000f */
[----:B------:R-:W-:-:S05]  /*0db0*/  IMAD.IADD R2, R225, 0x1, -R2 ;  /* 0x00000001e1027824 */ /* 0x000fca00078e0a02 */
[----:B------:R-:W-:-:S07]  /*0dc0*/  SHF.L.U32 R18, R2, 0x3, RZ ;  /* 0x0000000302127819 */ /* 0x000fce00000006ff */
.L_x_2143:
        /* <DEDUP_REMOVED lines=15> */
[----:B------:R-:W-:-:S04]  /*0ec0*/  @UP0 ULEA UR6, UP2, UR4, UR6, 0x2 ;  /* 0x0000000604060291 */ /* 0x000fc8000f84103f */
[----:B------:R-:W-:Y:S02]  /*0ed0*/  @UP0 ULEA.HI.X UR7, UR4, UR7, UR12, 0x2, UP2 ;  /* 0x0000000704070291 */ /* 0x000fe400090f140c */
[----:B------:R-:W-:Y:S01]  /*0ee0*/  IMAD.U32 R218, RZ, RZ, UR12 ;  /* 0x0000000cffda7e24 */ /* 0x000fe2000f8e00ff */
[----:B------:R-:W-:Y:S01]  /*0ef0*/  @UP1 ULEA UR8, UP0, UR4, UR8, 0x2 ;  /* 0x0000000804081291 */ /* 0x000fe2000f80103f */
[----:B------:R-:W-:-:S03]  /*0f00*/  MOV R2, UR6 ;  /* 0x0000000600027c02 */ /* 0x000fc60008000f00 */
[----:B------:R-:W-:Y:S01]  /*0f10*/  @UP1 ULEA.HI.X UR9, UR4, UR9, UR12, 0x2, UP0 ;  /* 0x0000000904091291 */ /* 0x000fe200080f140c */
[----:B------:R-:W-:Y:S01]  /*0f20*/  IMAD.U32 R3, RZ, RZ, UR7 ;  /* 0x00000007ff037e24 */ /* 0x000fe2000f8e00ff */
[----:B------:R-:W-:Y:S01]  /*0f30*/  ULDC.64 UR6, c[0x0][0x3f8] ;  /* 0x0000fe0000067ab9 */ /* 0x000fe20000000a00 */
[----:B---34-:R-:W-:-:S03]  /*0f40*/  IMAD.U32 R4, RZ, RZ, UR8 ;  /* 0x00000008ff047e24 */ /* 0x018fc6000f8e00ff */
[----:B------:R-:W-:Y:S01]  /*0f50*/  IMAD.U32 R5, RZ, RZ, UR9 ;  /* 0x00000009ff057e24 */ /* 0x000fe2000f8e00ff */
[----:B------:R-:W2:Y:S01]  /*0f60*/  @P0 LDG.E R2, desc[UR10][R2.64] ;  /* 0x0000000a02020981 */ /* 0x000ea2000c1e1900 */
[----:B------:R-:W-:Y:S01]  /*0f70*/  UISETP.NE.U32.AND UP0, UPT, UR6, URZ, UPT ;  /* 0x0000003f0600728c */ /* 0x000fe2000bf05070 */
[----:B------:R-:W-:Y:S02]  /*0f80*/  ULDC UR8, c[0x0][0x2e0] ;  /* 0x0000b80000087ab9 */ /* 0x000fe40000000800 */
[----:B------:R-:W3:Y:S01]  /*0f90*/  @P2 LDG.E R4, desc[UR10][R4.64] ;  /* 0x0000000a04042981 */ /* 0x000ee2000c1e1900 */
[----:B------:R-:W-:Y:S01]  /*0fa0*/  ULDC UR9, c[0x0][0x288] ;  /* 0x0000a20000097ab9 */ /* 0x000fe20000000800 */
[----:B------:R-:W-:Y:S01]  /*0fb0*/  UISETP.NE.AND.EX UP0, UPT, UR7, URZ, UPT, UP0 ;  /* 0x0000003f0700728c */ /* 0x000fe2000bf05300 */
[----:B------:R-:W-:Y:S01]  /*0fc0*/  IMAD.U32 R217, RZ, RZ, UR5 ;  /* 0x00000005ffd97e24 */ /* 0x000fe2000f8e00ff */
[----:B------:R-:W-:Y:S01]  /*0fd0*/  ULDC UR6, c[0x0][0x404] ;  /* 0x0001010000067ab9 */ /* 0x000fe20000000800 */
[----:B------:R-:W-:Y:S01]  /*0fe0*/  ULDC.64 UR10, c[0x0][0xa20] ;  /* 0x00028800000a7ab9 */ /* 0x000fe20000000a00 */
[----:B------:R-:W-:Y:S01]  /*0ff0*/  USEL UR6, UR6, 0x1, UP0 ;  /* 0x0000000106067887 */ /* 0x000fe20008000000 */
[----:B------:R-:W-:Y:S01]  /*1000*/  ISETP.NE.U32.AND P1, PT, RZ, UR10, PT ;  /* 0x0000000aff007c0c */ /* 0x000fe2000bf25070 */
[----:B------:R-:W-:-:S02]  /*1010*/  UMOV UR4, URZ ;  /* 0x0000003f00047c82 */ /* 0x000fc40008000000 */
[----:B------:R-:W-:Y:S01]  /*1020*/  UIMAD UR8, UR6, UR8, URZ ;  /* 0x00000008060872a4 */ /* 0x000fe2000f8e023f */
[----:B------:R-:W-:Y:S02]  /*1030*/  ISETP.NE.AND.EX P1, PT, RZ, UR11, PT, P1 ;  /* 0x0000000bff007c0c */ /* 0x000fe4000bf25310 */
[----:B--2---:R-:W-:Y:S02]  /*1040*/  @P0 R2UR UR4, R2 ;  /* 0x00000000020402ca */ /* 0x004fe400000e0000 */
[----:B---3--:R-:W-:-:S13]  /*1050*/  @P2 R2UR UR9, R4 ;  /* 0x00000000040922ca */ /* 0x008fda00000e0000 */
[----:B------:R-:W-:Y:S01]  /*1060*/  IMAD.U32 R19, RZ, RZ, UR9 ;  /* 0x00000009ff137e24 */ /* 0x000fe2000f8e00ff */
[----:B-1---5:R-:W-:Y:S06]  /*1070*/  @P2 BRA `(.L_x_2090) ;  /* 0x0000000000402947 */ /* 0x022fec0003800000 */
        /* <DEDUP_REMOVED lines=14> */
[----:B------:R-:W-:-:S06]  /*1160*/  UIADD3 UR5, -UR5, UR6, URZ ;  /* 0x0000000605057290 */ /* 0x000fcc000fffe13f */
[----:B------:R-:W-:-:S07]  /*1170*/  IMAD.U32 R19, RZ, RZ, UR5 ;  /* 0x00000005ff137e24 */ /* 0x000fce000f8e00ff */
.L_x_2090:
[----:B------:R-:W-:-:S13]  /*1180*/  R2UR UR5, R22 ;  /* 0x00000000160572ca */ /* 0x000fda00000e0000 */
[----:B------:R-:W-:Y:S01]  /*1190*/  IMAD.U32 R219, RZ, RZ, UR5 ;  /* 0x00000005ffdb7e24 */ /* 0x000fe2000f8e00ff */
[----:B------:R-:W-:Y:S06]  /*11a0*/  @!P1 BRA `(.L_x_2091) ;  /* 0x0000000000289947 */ /* 0x000fec0003800000 */
[----:B------:R-:W-:Y:S01]  /*11b0*/  R2UR UR6, R216 ;  /* 0x00000000d80672ca */ /* 0x000fe200000e0000 */
[----:B------:R-:W-:Y:S01]  /*11c0*/  ULDC.64 UR8, c[0x0][0x208] ;  /* 0x0000820000087ab9 */ /* 0x000fe20000000a00 */
[----:B------:R-:W-:-:S11]  /*11d0*/  R2UR UR7, R218 ;  /* 0x00000000da0772ca */ /* 0x000fd600000e0000 */
[----:B------:R-:W-:-:S04]  /*11e0*/  ULEA UR5, UP0, UR6, UR10, 0x2 ;  /* 0x0000000a06057291 */ /* 0x000fc8000f80103f */
[----:B------:R-:W-:Y:S02]  /*11f0*/  ULEA.HI.X UR6, UR6, UR11, UR7, 0x2, UP0 ;  /* 0x0000000b06067291 */ /* 0x000fe400080f1407 */
[----:B------:R-:W-:-:S04]  /*1200*/  IMAD.U32 R2, RZ, RZ, UR5 ;  /* 0x00000005ff027e24 */ /* 0x000fc8000f8e00ff */
[----:B------:R-:W-:-:S05]  /*1210*/  IMAD.U32 R3, RZ, RZ, UR6 ;  /* 0x00000006ff037e24 */ /* 0x000fca000f8e00ff */
[----:B------:R-:W2:Y:S02]  /*1220*/  LDG.E R2, desc[UR8][R2.64] ;  /* 0x0000000802027981 */ /* 0x000ea4000c1e1900 */
[----:B--2---:R-:W-:Y:S01]  /*1230*/  R2UR UR8, R2 ;  /* 0x00000000020872ca */ /* 0x004fe200000e0000 */
[----:B------:R-:W-:-:S14]  /*1240*/  BRA `(.L_x_2092) ;  /* 0x00000000003c7947 */ /* 0x000fdc0003800000 */
.L_x_2091:
        /* <DEDUP_REMOVED lines=15> */
.L_x_2092:
[----:B------:R-:W-:Y:S01]  /*1340*/  R2UR UR5, R22 ;  /* 0x00000000160572ca */ /* 0x000fe200000e0000 */
[----:B------:R-:W-:Y:S01]  /*1350*/  UIADD3 UR6, -UR4, UR8, URZ ;  /* 0x0000000804067290 */ /* 0x000fe2000fffe13f */
[----:B------:R-:W-:Y:S01]  /*1360*/  R2UR UR7, R19 ;  /* 0x00000000130772ca */ /* 0x000fe200000e0000 */
[----:B------:R-:W-:Y:S01]  /*1370*/  IMAD.MOV.U32 R0, RZ, RZ, RZ ;  /* 0x000000ffff007224 */ /* 0x000fe200078e00ff */
[----:B------:R-:W-:Y:S01]  /*1380*/  PLOP3.LUT P0, PT, PT, PT, PT, 0x80, 0x0 ;  /* 0x000000000000781c */ /* 0x000fe20003f0f070 */
[----:B------:R-:W-:Y:S01]  /*1390*/  UIADD3 UR4, UR6, 0x4f, URZ ;  /* 0x0000004f06047890 */ /* 0x000fe2000fffe03f */
[----:B------:R-:W-:Y:S01]  /*13a0*/  CS2R R2, SRZ ;  /* 0x0000000000027805 */ /* 0x000fe2000001ff00 */
[----:B------:R-:W-:Y:S01]  /*13b0*/  IMAD.U32 R23, RZ, RZ, UR6 ;  /* 0x00000006ff177e24 */ /* 0x000fe2000f8e00ff */
[----:B------:R-:W-:Y:S02]  /*13c0*/  CS2R R150, SRZ ;  /* 0x0000000000967805 */ /* 0x000fe4000001ff00 */
[----:B------:R-:W-:-:S02]  /*13d0*/  CS2R R148, SRZ ;  /* 0x0000000000947805 */ /* 0x000fc4000001ff00 */
[----:B------:R-:W-:Y:S02]  /*13e0*/  CS2R R146, SRZ ;  /* 0x0000000000927805 */ /* 0x000fe4000001ff00 */
[----:B------:R-:W-:Y:S02]  /*13f0*/  CS2R R144, SRZ ;  /* 0x0000000000907805 */ /* 0x000fe4000001ff00 */
[----:B------:R-:W-:Y:S01]  /*1400*/  CS2R R142, SRZ ;  /* 0x00000000008e7805 */ /* 0x000fe2000001ff00 */
[----:B------:R-:W-:Y:S01]  /*1410*/  ULEA UR5, UR5, 0xcf, 0x7 ;  /* 0x000000cf05057891 */ /* 0x000fe2000f8e383f */
[----:B------:R-:W-:Y:S02]  /*1420*/  CS2R R140, SRZ ;  /* 0x00000000008c7805 */ /* 0x000fe4000001ff00 */
[----:B------:R-:W-:Y:S02]  /*1430*/  CS2R R138, SRZ ;  /* 0x00000000008a7805 */ /* 0x000fe4000001ff00 */
[----:B------:R-:W-:Y:S01]  /*1440*/  CS2R R136, SRZ ;  /* 0x0000000000887805 */ /* 0x000fe2000001ff00 */
[----:B------:R-:W-:Y:S01]  /*1450*/  UIADD3 UR6, UR6, UR5, -UR7 ;  /* 0x0000000506067290 */ /* 0x000fe2000fffe807 */
        /* <DEDUP_REMOVED lines=12> */
[----:B------:R-:W-:-:S02]  /*1520*/  CS2R R122, SRZ ;  /* 0x00000000007a7805 */ /* 0x000fc4000001ff00 */
[----:B------:R-:W-:Y:S02]  /*1530*/  CS2R R120, SRZ ;  /* 0x0000000000787805 */ /* 0x000fe4000001ff00 */
[----:B------:R-:W-:Y:S01]  /*1540*/  CS2R R118, SRZ ;  /* 0x0000000000767805 */ /* 0x000fe2000001ff00 */
[----:B------:R-:W-:Y:S01]  /*1550*/  UISETP.LT.AND UP0, UPT, UR4, UR6, UPT ;  /* 0x000000060400728c */ /* 0x000fe2000bf01270 */
[----:B------:R-:W-:Y:S02]  /*1560*/  CS2R R116, SRZ ;  /* 0x0000000000747805 */ /* 0x000fe4000001ff00 */
[----:B------:R-:W-:Y:S02]  /*1570*/  CS2R R114, SRZ ;  /* 0x0000000000727805 */ /* 0x000fe4000001ff00 */
[----:B------:R-:W-:Y:S01]  /*1580*/  CS2R R112, SRZ ;  /* 0x0000000000707805 */ /* 0x000fe2000001ff00 */
[----:B------:R-:W-:Y:S01]  /*1590*/  USEL UR61, UR4, UR6, UP0 ;  /* 0x00000006043d7287 */ /* 0x000fe20008000000 */
[----:B------:R-:W-:-:S02]  /*15a0*/  CS2R R110, SRZ ;  /* 0x00000000006e7805 */ /* 0x000fc4000001ff00 */
[----:B------:R-:W-:Y:S01]  /*15b0*/  CS2R R108, SRZ ;  /* 0x00000000006c7805 */ /* 0x000fe2000001ff00 */
[----:B------:R-:W-:Y:S01]  /*15c0*/  IMAD.MOV.U32 R170, RZ, RZ, RZ ;  /* 0x000000ffffaa7224 */ /* 0x000fe200078e00ff */
[----:B------:R-:W-:Y:S01]  /*15d0*/  UISETP.GE.AND UP0, UPT, UR61, 0x1, UPT ;  /* 0x000000013d00788c */ /* 0x000fe2000bf06270 */
[----:B------:R-:W-:Y:S02]  /*15e0*/  CS2R R168, SRZ ;  /* 0x0000000000a87805 */ /* 0x000fe4000001ff00 */
[----:B------:R-:W-:Y:S02]  /*15f0*/  CS2R R104, SRZ ;  /* 0x0000000000687805 */ /* 0x000fe4000001ff00 */
[----:B------:R-:W-:Y:S02]  /*1600*/  CS2R R166, SRZ ;  /* 0x0000000000a67805 */ /* 0x000fe4000001ff00 */
[----:B------:R-:W-:Y:S02]  /*1610*/  CS2R R100, SRZ ;  /* 0x0000000000647805 */ /* 0x000fe4000001ff00 */
[----:B------:R-:W-:-:S02]  /*1620*/  CS2R R164, SRZ ;  /* 0x0000000000a47805 */ /* 0x000fc4000001ff00 */
[----:B------:R-:W-:Y:S02]  /*1630*/  PLOP3.LUT P1, PT, PT, PT, UP0, 0x80, 0x0 ;  /* 0x000000000000781c */ /* 0x000fe40003f2f008 */
        /* <DEDUP_REMOVED lines=35> */
[----:B------:R-:W-:-:S02]  /*1870*/  CS2R R28, SRZ ;  /* 0x00000000001c7805 */ /* 0x000fc4000001ff00 */
[----:B------:R-:W-:Y:S01]  /*1880*/  CS2R R24, SRZ ;  /* 0x0000000000187805 */ /* 0x000fe2000001ff00 */
[----:B------:R-:W-:Y:S06]  /*1890*/  @!P1 BRA `(.L_x_2093) ;  /* 0x000000e000909947 */ /* 0x000fec0003800000 */
[----:B------:R-:W0:Y:S01]  /*18a0*/  SHFL.IDX PT, R0, R222, RZ, 0x1f ;  /* 0x00001fffde007589 */ /* 0x000e2200000e0000 */
[----:B------:R-:W1:Y:S01]  /*18b0*/  S2UR UR7, SR_CgaCtaId ;  /* 0x00000000000779c3 */ /* 0x000e620000008800 */
[----:B------:R-:W-:Y:S01]  /*18c0*/  UMOV UR6, 0x400 ;  /* 0x0000040000067882 */ /* 0x000fe20000000000 */
[----:B0-----:R-:W-:Y:S01]  /*18d0*/  R2UR UR4, R0 ;  /* 0x00000000000472ca */ /* 0x001fe200000e0000 */
[----:B-1----:R-:W-:-:S04]  /*18e0*/  ULEA UR8, UR7, UR6, 0x18 ;  /* 0x0000000607087291 */ /* 0x002fc8000f8ec03f */
[----:B------:R-:W-:Y:S02]  /*18f0*/  UIADD3 UR6, UR8, 0x14400, URZ ;  /* 0x0001440008067890 */ /* 0x000fe4000fffe03f */
[----:B------:R-:W-:Y:S02]  /*1900*/  IMAD.U32 R17, RZ, RZ, UR8 ;  /* 0x00000008ff117e24 */ /* 0x000fe4000f8e00ff */
        /* <DEDUP_REMOVED lines=14> */
[----:B------:R-:W-:Y:S01]  /*19f0*/  IMAD.U32 R5, RZ, RZ, UR5 ;  /* 0x00000005ff057e24 */ /* 0x000fe2000f8e00ff */
[----:B------:R-:W-:Y:S01]  /*1a00*/  ULDC.64 UR4, c[0x4][0x1c0] ;  /* 0x0100700000047ab9 */ /* 0x000fe20000000a00 */
[----:B------:R-:W-:Y:S01]  /*1a10*/  MOV R10, UR6 ;  /* 0x00000006000a7c02 */ /* 0x000fe20008000f00 */
        /* <DEDUP_REMOVED lines=8> */
.L_x_2094:
[----:B------:R-:W-:Y:S02]  /*1aa0*/  R2UR UR7, R220 ;  /* 0x00000000dc0772ca */ /* 0x000fe400000e0000 */
[----:B------:R-:W-:Y:S02]  /*1ab0*/  R2UR UR6, R17 ;  /* 0x00000000110672ca */ /* 0x000fe400000e0000 */
[----:B------:R-:W-:-:S09]  /*1ac0*/  R2UR UR5, R224 ;  /* 0x00000000e00572ca */ /* 0x000fd200000e0000 */
[----:B------:R-:W-:-:S04]  /*1ad0*/  ULEA.HI UR4, UR7, UR7, URZ, 0x1 ;  /* 0x0000000707047291 */ /* 0x000fc8000f8f083f */
[----:B------:R-:W-:Y:S01]  /*1ae0*/  ULOP3.LUT UR4, UR4, 0xfffffffe, URZ, 0xc0, !UPT ;  /* 0xfffffffe04047892 */ /* 0x000fe2000f8ec03f */
[----:B------:R-:W-:-:S03]  /*1af0*/  MOV R2, UR5 ;  /* 0x0000000500027c02 */ /* 0x000fc60008000f00 */
[----:B------:R-:W-:Y:S01]  /*1b00*/  UIADD3 UR4, UR7, -UR4, URZ ;  /* 0x8000000407047290 */ /* 0x000fe2000fffe03f */
[----:B------:R-:W-:-:S05]  /*1b10*/  ISETP.NE.AND P0, PT, R2, 0x3, PT ;  /* 0x000000030200780c */ /* 0x000fca0003f05270 */
[----:B------:R-:W-:-:S05]  /*1b20*/  IMAD.U32 R0, RZ, RZ, UR4 ;  /* 0x00000004ff007e24 */ /* 0x000fca000f8e00ff */
[----:B------:R-:W-:-:S04]  /*1b30*/  SHF.L.U32 R0, R0, 0x1f, RZ ;  /* 0x0000001f00007819 */ /* 0x000fc800000006ff */
[----:B------:R-:W0:Y:S02]  /*1b40*/  SYNCS.PHASECHK.TRANS64.TRYWAIT P1, [UR6+0x38800], R0 ;  /* 0x03880000ff0075a7 */ /* 0x000e240008020146 */
[----:B0-----:R-:W-:Y:S05]  /*1b50*/  @!P1 BRA `(.L_x_2095) ;  /* 0x0000016400249947 */ /* 0x001fea0003800000 */
.L_x_2232:
[----:B------:R-:W-:Y:S05]  /*1b60*/  @!P0 BRA `(.L_x_2096) ;  /* 0x0000000000048947 */ /* 0x000fea0003800000 */
[----:B------:R-:W-:Y:S01]  /*1b70*/  BPT.TRAP 0x1 ;  /* 0x000000040000795c */ /* 0x000fe20000300000 */
.L_x_2096:
[----:B------:R-:W-:Y:S01]  /*1b80*/  R2UR UR5, R16 ;  /* 0x00000000100572ca */ /* 0x000fe200000e0000 */
[----:B0-----:R-:W-:Y:S01]  /*1b90*/  IMAD.U32 R0, RZ, RZ, UR60 ;  /* 0x0000003cff007e24 */ /* 0x001fe2000f8e00ff */
[----:B------:R-:W-:-:S11]  /*1ba0*/  R2UR UR4, R17 ;  /* 0x00000000110472ca */ /* 0x000fd600000e0000 */
[----:B------:R-:W-:Y:S02]  /*1bb0*/  IMAD.U32 R3, RZ, RZ, UR5 ;  /* 0x00000005ff037e24 */ /* 0x000fe4000f8e00ff */
[----:B------:R-:W-:-:S03]  /*1bc0*/  LEA R0, R0, UR4, 0x3 ;  /* 0x0000000400007c11 */ /* 0x000fc6000f8e18ff */
[----:B------:R-:W-:-:S04]  /*1bd0*/  SHF.L.U32 R3, R3, 0x1f, RZ ;  /* 0x0000001f03037819 */ /* 0x000fc800000006ff */
[----:B------:R0:W1:Y:S01]  /*1be0*/  SYNCS.PHASECHK.TRANS64.TRYWAIT P2, [R0+URZ+0x38830], R3 ;  /* 0x03883003000075a7 */ /* 0x000062000804017f */
[----:B------:R-:W-:Y:S05]  /*1bf0*/  @!P0 BRA `(.L_x_2097) ;  /* 0x0000000000048947 */ /* 0x000fea0003800000 */
[----:B------:R-:W-:Y:S01]  /*1c00*/  BPT.TRAP 0x1 ;  /* 0x000000040000795c */ /* 0x000fe20000300000 */
.L_x_2097:
[----:B------:R-:W2:Y:S01]  /*1c10*/  S2R R2, SR_TID.X ;  /* 0x0000000000027919 */ /* 0x000ea20000002100 */
[----:B------:R-:W-:Y:S01]  /*1c20*/  IMAD.MOV.U32 R151, RZ, RZ, RZ ;  /* 0x000000ffff977224 */ /* 0x000fe200078e00ff */
[----:B--2---:R-:W-:Y:S01]  /*1c30*/  LOP3.LUT P1, RZ, R2, 0x7f, RZ, 0xc0, !PT ;  /* 0x0000007f02ff7812 */ /* 0x004fe2000782c0ff */
[----:B-1----:R-:W-:-:S12]  /*1c40*/  @P2 BRA `(.L_x_2098) ;  /* 0x0000000000082947 */ /* 0x002fd80003800000 */
[----:B------:R-:W1:Y:S02]  /*1c50*/  SYNCS.PHASECHK.TRANS64.TRYWAIT P2, [R0+URZ+0x38830], R3 ;  /* 0x03883003000075a7 */ /* 0x000e64000804017f */
[----:B-1----:R-:W-:Y:S05]  /*1c60*/  @!P2 BRA `(.L_x_2099) ;  /* 0x0000016000fca947 */ /* 0x002fea0003800000 */
.L_x_2098:
        /* <DEDUP_REMOVED lines=15> */
[----:B01----:R-:W-:Y:S01]  /*1d60*/  @!P1 VIADD R0, R0, 0x38840 ;  /* 0x0003884000009836 */ /* 0x003fe20000000000 */
[----:B------:R-:W-:Y:S01]  /*1d70*/  UMOV UR16, UR20 ;  /* 0x0000001400107c82 */ /* 0x000fe20008000000 */
[----:B------:R-:W-:Y:S01]  /*1d80*/  UMOV UR17, UR21 ;  /* 0x0000001500117c82 */ /* 0x000fe20008000000 */
[----:B------:R-:W-:Y:S01]  /*1d90*/  USHF.R.U32.HI UR4, URZ, 0x4, UR4 ;  /* 0x000000043f047899 */ /* 0x000fe20008011604 */
[--C-:B------:R-:W-:Y:S01]  /*1da0*/  IMAD.MOV.U32 R150, RZ, RZ, R151.reuse ;  /* 0x000000ffff967224 */ /* 0x100fe200078e0097 */
[----:B------:R-:W-:Y:S01]  /*1db0*/  UMOV UR19, 0x40000040 ;  /* 0x4000004000137882 */ /* 0x000fe20000000000 */
[----:B------:R-:W-:Y:S01]  /*1dc0*/  UMOV UR23, 0x40000040 ;  /* 0x4000004000177882 */ /* 0x000fe20000000000 */
[----:B------:R-:W-:Y:S01]  /*1dd0*/  ULOP3.LUT UR4, UR4, 0x3fff, URZ, 0xc0, !UPT ;  /* 0x00003fff04047892 */ /* 0x000fe2000f8ec03f */
[----:B------:R-:W-:Y:S01]  /*1de0*/  @!P1 PRMT R0, RZ, 0x654, R0 ;  /* 0x00000654ff009816 */ /* 0x000fe20000000000 */
[----:B------:R-:W-:Y:S01]  /*1df0*/  UMOV UR27, 0x40000040 ;  /* 0x40000040001b7882 */ /* 0x000fe20000000000 */
[----:B------:R-:W-:Y:S01]  /*1e00*/  UMOV UR31, 0x40000040 ;  /* 0x40000040001f7882 */ /* 0x000fe20000000000 */
[----:B------:R-:W-:Y:S01]  /*1e10*/  ULOP3.LUT UR6, UR4, 0x10000, URZ, 0xfc, !UPT ;  /* 0x0001000004067892 */ /* 0x000fe2000f8efc3f */
[--C-:B------:R-:W-:Y:S01]  /*1e20*/  IMAD.MOV.U32 R149, RZ, RZ, R151.reuse ;  /* 0x000000ffff957224 */ /* 0x100fe200078e0097 */
[----:B------:R-:W-:Y:S01]  /*1e30*/  UMOV UR35, 0x40000040 ;  /* 0x4000004000237882 */ /* 0x000fe20000000000 */
[----:B------:R-:W-:Y:S01]  /*1e40*/  UMOV UR39, 0x40000040 ;  /* 0x4000004000277882 */ /* 0x000fe20000000000 */
[----:B------:R-:W-:Y:S01]  /*1e50*/  UIMAD UR4, UR60, 0xa00, UR6 ;  /* 0x00000a003c0478a4 */ /* 0x000fe2000f8e0206 */
[--C-:B------:R-:W-:Y:S01]  /*1e60*/  IMAD.MOV.U32 R148, RZ, RZ, R151.reuse ;  /* 0x000000ffff947224 */ /* 0x100fe200078e0097 */
[----:B------:R-:W-:Y:S01]  /*1e70*/  UMOV UR43, 0x40000040 ;  /* 0x40000040002b7882 */ /* 0x000fe20000000000 */
[----:B------:R-:W-:Y:S01]  /*1e80*/  IMAD.U32 R15, RZ, RZ, UR6 ;  /* 0x00000006ff0f7e24 */ /* 0x000fe2000f8e00ff */
[----:B------:R-:W-:Y:S01]  /*1e90*/  UIADD3 UR14, UR4, 0x100, URZ ;  /* 0x00000100040e7890 */ /* 0x000fe2000fffe03f */
[-C--:B------:R-:W-:Y:S01]  /*1ea0*/  MOV R147, R151.reuse ;  /* 0x0000009700937202 */ /* 0x080fe20000000f00 */
        /* <DEDUP_REMOVED lines=59> */
[----:B------:R-:W-:Y:S01]  /*2260*/  MOV R69, R151 ;  /* 0x0000009700457202 */ /* 0x000fe20000000f00 */
[--C-:B------:R-:W-:Y:S02]  /*2270*/  IMAD.MOV.U32 R120, RZ, RZ, R151.reuse ;  /* 0x000000ffff787224 */ /* 0x100fe400078e0097 */
        /* <DEDUP_REMOVED lines=251> */
[----:B------:R-:W-:Y:S02]  /*3230*/  R2UR UR19, R23 ;  /* 0x00000000171372ca */ /* 0x000fe400000e0000 */
[----:B------:R-:W-:-:S13]  /*3240*/  R2UR UR18, R22 ;  /* 0x00000000161272ca */ /* 0x000fda00000e0000 */
[----:B------:R-:W-:-:S04]  /*3250*/  IMAD.U32 R4, RZ, RZ, UR18 ;  /* 0x00000012ff047e24 */ /* 0x000fc8000f8e00ff */
[----:B------:R-:W-:Y:S01]  /*3260*/  IMAD R4, R4, 0x80, R215 ;  /* 0x0000008004047824 */ /* 0x000fe200078e02d7 */
        /* <DEDUP_REMOVED lines=257> */
[----:B------:R-:W-:Y:S01]  /*4280*/  R2UR UR12, R3 ;  /* 0x00000000030c72ca */ /* 0x000fe200000e0000 */
[----:B------:R-:W-:Y:S01]  /*4290*/  UIADD3 UR15, UR61, -0x2, URZ ;  /* 0xfffffffe3d0f7890 */ /* 0x000fe2000fffe03f */
[----:B------:R-:W-:-:S05]  /*42a0*/  R2UR UR13, R2 ;  /* 0x00000000020d72ca */ /* 0x000fca00000e0000 */
[----:B------:R-:W-:Y:S01]  /*42b0*/  MOV R227, UR15 ;  /* 0x0000000f00e37c02 */ /* 0x000fe20008000f00 */
        /* <DEDUP_REMOVED lines=11> */
[----:B------:R-:W-:Y:S01]  /*4370*/  UIMAD UR5, UR61, -0x50, UR19 ;  /* 0xffffffb03d0578a4 */ /* 0x000fe2000f8e0213 */
[----:B------:R-:W-:-:S03]  /*4380*/  UMOV UR7, 0x40000040 ;  /* 0x4000004000077882 */ /* 0x000fc60000000000 */
[----:B------:R-:W-:Y:S02]  /*4390*/  UIADD3 UR11, -UR22, 0x51, UR5 ;  /* 0x00000051160b7890 */ /* 0x000fe4000fffe105 */
[----:B------:R-:W-:-:S03]  /*43a0*/  UIADD3 UR14, UR5, 0x50, URZ ;  /* 0x00000050050e7890 */ /* 0x000fc6000fffe03f */
[----:B------:R-:W-:Y:S01]  /*43b0*/  UMOV UR5, UR27 ;  /* 0x0000001b00057c82 */ /* 0x000fe20008000000 */
[----:B------:R-:W-:Y:S02]  /*43c0*/  IMAD.U32 R3, RZ, RZ, UR11 ;  /* 0x0000000bff037e24 */ /* 0x000fe4000f8e00ff */
[----:B------:R-:W-:Y:S02]  /*43d0*/  IMAD.U32 R5, RZ, RZ, UR14 ;  /* 0x0000000eff057e24 */ /* 0x000fe4000f8e00ff */
        /* <DEDUP_REMOVED lines=43> */
[----:B0-----:R-:W-:Y:S02]  /*4690*/  FSEL R58, R58, -INF , P2 ;  /* 0xff8000003a3a7808 */ /* 0x001fe40001000000 */
[----:B------:R-:W-:-:S05]  /*46a0*/  ISETP.GT.AND P2, PT, R5, 0x9, PT ;  /* 0x000000090500780c */ /* 0x000fca0003f44270 */
[----:B------:R-:W0:Y:S01]  /*46b0*/  MUFU.TANH R63, R63 ;  /* 0x0000003f003f7308 */ /* 0x000e220000002400 */
        /* <DEDUP_REMOVED lines=8> */
[----:B0-----:R-:W-:Y:S02]  /*4740*/  FSEL R63, R63, -INF , P2 ;  /* 0xff8000003f3f7808 */ /* 0x001fe40001000000 */
[----:B------:R-:W-:Y:S02]  /*4750*/  ISETP.GT.AND P2, PT, R5, 0x11, PT ;  /* 0x000000110500780c */ /* 0x000fe40003f44270 */
[----:B------:R-:W-:-:S03]  /*4760*/  FMNMX.FTZ R21, R63, R14, !PT ;  /* 0x0000000e3f157209 */ /* 0x000fc60007810000 */
[----:B------:R-:W0:Y:S01]  /*4770*/  MUFU.TANH R60, R60 ;  /* 0x0000003c003c7308 */ /* 0x000e220000002400 */
        /* <DEDUP_REMOVED lines=16> */
[----:B------:R-:W-:Y:S01]  /*4880*/  FMUL.FTZ R53, R53, UR10 ;  /* 0x0000000a35357c20 */ /* 0x000fe20008410000 */
[----:B------:R-:W2:Y:S01]  /*4890*/  MUFU.TANH R51, R51 ;  /* 0x0000003300337308 */ /* 0x000ea20000002400 */
[----:B0-----:R-:W-:-:S02]  /*48a0*/  FSEL R60, R60, -INF , P4 ;  /* 0xff8000003c3c7808 */ /* 0x001fc40002000000 */
[----:B------:R-:W-:-:S05]  /*48b0*/  ISETP.GT.AND P4, PT, R2, 0x19, PT ;  /* 0x000000190200780c */ /* 0x000fca0003f84270 */
[----:B------:R-:W0:Y:S01]  /*48c0*/  MUFU.TANH R54, R54 ;  /* 0x0000003600367308 */ /* 0x000e220000002400 */
[----:B-1----:R-:W-:Y:S02]  /*48d0*/  FSEL R50, R50, -INF , P3 ;  /* 0xff80000032327808 */ /* 0x002fe40001800000 */
[----:B------:R-:W-:Y:S02]  /*48e0*/  ISETP.GT.AND P3, PT, R5, 0x18, PT ;  /* 0x000000180500780c */ /* 0x000fe40003f64270 */
[----:B------:R-:W-:-:S03]  /*48f0*/  FMNMX.FTZ R14, R50, R21, !PT ;  /* 0x00000015320e7209 */ /* 0x000fc60007810000 */
[----:B------:R-:W1:Y:S01]  /*4900*/  MUFU.TANH R55, R55 ;  /* 0x0000003700377308 */ /* 0x000e620000002400 */
[----:B--2---:R-:W-:Y:S02]  /*4910*/  FSEL R51, R51, -INF , P2 ;  /* 0xff80000033337808 */ /* 0x004fe40001000000 */
[----:B------:R-:W-:Y:S02]  /*4920*/  ISETP.GT.AND P2, PT, R5, 0x19, PT ;  /* 0x000000190500780c */ /* 0x000fe40003f44270 */
[----:B------:R-:W-:-:S03]  /*4930*/  FMNMX.FTZ R21, R51, R14, !PT ;  /* 0x0000000e33157209 */ /* 0x000fc60007810000 */
[----:B------:R-:W2:Y:S01]  /*4940*/  MUFU.TANH R61, R61 ;  /* 0x0000003d003d7308 */ /* 0x000ea20000002400 */
[----:B0-----:R-:W-:Y:S02]  /*4950*/  FSEL R54, R54, -INF , P3 ;  /* 0xff80000036367808 */ /* 0x001fe40001800000 */
[----:B------:R-:W-:Y:S02]  /*4960*/  ISETP.GT.AND P3, PT, R5, 0x20, PT ;  /* 0x000000200500780c */ /* 0x000fe40003f64270 */
[----:B------:R-:W-:-:S03]  /*4970*/  FMNMX.FTZ R14, R54, R21, !PT ;  /* 0x00000015360e7209 */ /* 0x000fc60007810000 */
[----:B------:R-:W-:Y:S01]  /*4980*/  MUFU.TANH R48, R48 ;  /* 0x0000003000307308 */ /* 0x000fe20000002400 */
[----:B-1----:R-:W-:Y:S02]  /*4990*/  FSEL R55, R55, -INF , P2 ;  /* 0xff80000037377808 */ /* 0x002fe40001000000 */
[----:B------:R-:W-:Y:S02]  /*49a0*/  ISETP.GT.AND P2, PT, R5, 0x21, PT ;  /* 0x000000210500780c */ /* 0x000fe40003f44270 */
[----:B------:R-:W-:-:S03]  /*49b0*/  FMNMX.FTZ R21, R55, R14, !PT ;  /* 0x0000000e37157209 */ /* 0x000fc60007810000 */
[----:B------:R-:W-:Y:S01]  /*49c0*/  MUFU.TANH R49, R49 ;  /* 0x0000003100317308 */ /* 0x000fe20000002400 */
[----:B--2---:R-:W-:Y:S01]  /*49d0*/  FSEL R61, R61, -INF , P5 ;  /* 0xff8000003d3d7808 */ /* 0x004fe20002800000 */
[----:B------:R-:W-:Y:S02]  /*49e0*/  WARPGROUP.DEPBAR.LE gsb0, 0x0 ;  /* 0x00008000000079c5 */ /* 0x000fe40000010000 */
[----:B------:R-:W-:Y:S01]  /*49f0*/  WARPGROUP.ARRIVE ;  /* 0x00000000000079c5 */ /* 0x000fe20000000000 */
[----:B------:R-:W-:Y:S01]  /*4a00*/  FMUL.FTZ R42, R42, UR10 ;  /* 0x0000000a2a2a7c20 */ /* 0x000fe20008410000 */
[----:B------:R-:W-:Y:S01]  /*4a10*/  FMUL.FTZ R43, R43, UR10 ;  /* 0x0000000a2b2b7c20 */ /* 0x000fe20008410000 */
[----:B------:R-:W-:Y:S01]  /*4a20*/  FMUL.FTZ R46, R46, UR10 ;  /* 0x0000000a2e2e7c20 */ /* 0x000fe20008410000 */
[----:B------:R-:W-:Y:S01]  /*4a30*/  FMUL.FTZ R47, R47, UR10 ;  /* 0x0000000a2f2f7c20 */ /* 0x000fe20008410000 */
[----:B------:R-:W0:Y:S01]  /*4a40*/  MUFU.TANH R52, R52 ;  /* 0x0000003400347308 */ /* 0x000e220000002400 */
[----:B------:R-:W-:Y:S01]  /*4a50*/  HGMMA.64x16x16.F32.BF16 R32, gdesc[UR56], R32, gsb0 ;  /* 0x00200000382079f0 */ /* 0x000fe20008001820 */
[----:B------:R-:W-:Y:S01]  /*4a60*/  FMUL.FTZ R40, R40, UR10 ;  /* 0x0000000a28287c20 */ /* 0x000fe20008410000 */
[----:B------:R-:W-:Y:S01]  /*4a70*/  FMUL.FTZ R41, R41, UR10 ;  /* 0x0000000a29297c20 */ /* 0x000fe20008410000 */
[----:B------:R-:W-:Y:S01]  /*4a80*/  FMUL.FTZ R44, R44, UR10 ;  /* 0x0000000a2c2c7c20 */ /* 0x000fe20008410000 */
[----:B------:R-:W-:Y:S01]  /*4a90*/  ISETP.GT.AND P5, PT, R2, 0x18, PT ;  /* 0x000000180200780c */ /* 0x000fe20003fa4270 */
[----:B------:R-:W-:-:S02]  /*4aa0*/  FMUL.FTZ R45, R45, UR10 ;  /* 0x0000000a2d2d7c20 */ /* 0x000fc40008410000 */
[----:B------:R-:W1:Y:S08]  /*4ab0*/  MUFU.TANH R42, R42 ;  /* 0x0000002a002a7308 */ /* 0x000e700000002400 */
[----:B------:R-:W2:Y:S01]  /*4ac0*/  MUFU.TANH R43, R43 ;  /* 0x0000002b002b7308 */ /* 0x000ea20000002400 */
[----:B0-----:R-:W-:-:S07]  /*4ad0*/  FSEL R52, R52, -INF , P5 ;  /* 0xff80000034347808 */ /* 0x001fce0002800000 */
        /* <DEDUP_REMOVED lines=23> */
[----:B------:R-:W0:Y:S01]  /*4c50*/  MUFU.TANH R34, R34 ;  /* 0x0000002200227308 */ /* 0x000e220000002400 */
[----:B------:R-:W-:Y:S01]  /*4c60*/  ULDC UR5, c[0x0][0x988] ;  /* 0x0002620000057ab9 */ /* 0x000fe20000000800 */
[----:B------:R-:W-:Y:S01]  /*4c70*/  FMUL.FTZ R32, R32, UR10 ;  /* 0x0000000a20207c20 */ /* 0x000fe20008410000 */
[----:B--2---:R-:W-:Y:S01]  /*4c80*/  FSEL R53, R53, -INF , P4 ;  /* 0xff80000035357808 */ /* 0x004fe20002000000 */
[----:B------:R-:W-:Y:S01]  /*4c90*/  FMUL.FTZ R33, R33, UR10 ;  /* 0x0000000a21217c20 */ /* 0x000fe20008410000 */
[----:B------:R-:W-:Y:S01]  /*4ca0*/  FMUL.FTZ R36, R36, UR10 ;  /* 0x0000000a24247c20 */ /* 0x000fe20008410000 */
[----:B------:R-:W-:Y:S01]  /*4cb0*/  FMUL.FTZ R37, R37, UR10 ;  /* 0x0000000a25257c20 */ /* 0x000fe20008410000 */
[----:B------:R-:W-:Y:S01]  /*4cc0*/  UIADD3 UR4, UR19, -UR22, URZ ;  /* 0x8000001613047290 */ /* 0x000fe2000fffe03f */
[----:B------:R-:W1:Y:S03]  /*4cd0*/  MUFU.TANH R35, R35 ;  /* 0x0000002300237308 */ /* 0x000e660000002400 */
[----:B------:R-:W-:-:S04]  /*4ce0*/  ULEA UR4, UR18, UR4, 0x7 ;  /* 0x0000000412047291 */ /* 0x000fc8000f8e383f */
[----:B------:R-:W-:Y:S01]  /*4cf0*/  UIMAD.WIDE UR6, UR4, 0x66666667, URZ ;  /* 0x66666667040678a5 */ /* 0x000fe2000f8e023f */
[----:B------:R-:W2:Y:S01]  /*4d00*/  MUFU.TANH R38, R38 ;  /* 0x0000002600267308 */ /* 0x000ea20000002400 */
[----:B0-----:R-:W-:Y:S02]  /*4d10*/  FSEL R34, R34, -INF , P3 ;  /* 0xff80000022227808 */ /* 0x001fe40001800000 */
[----:B------:R-:W-:Y:S01]  /*4d20*/  ISETP.GT.AND P3, PT, R5, 0x38, PT ;  /* 0x000000380500780c */ /* 0x000fe20003f64270 */
[----:B------:R-:W-:Y:S01]  /*4d30*/  USHF.R.U32.HI UR4, URZ, 0x1f, UR7 ;  /* 0x0000001f3f047899 */ /* 0x000fe20008011607 */
[----:B------:R-:W-:-:S03]  /*4d40*/  FMNMX.FTZ R14, R34, R21, !PT ;  /* 0x00000015220e7209 */ /* 0x000fc60007810000 */
[----:B------:R-:W0:Y:S01]  /*4d50*/  MUFU.TANH R39, R39 ;  /* 0x0000002700277308 */ /* 0x000e220000002400 */
[----:B-1----:R-:W-:Y:S01]  /*4d60*/  FSEL R35, R35, -INF , P2 ;  /* 0xff80000023237808 */ /* 0x002fe20001000000 */
[----:B------:R-:W-:Y:S01]  /*4d70*/  ULEA.HI.SX32 UR4, UR7, UR4, 0x1b ;  /* 0x0000000407047291 */ /* 0x000fe2000f8fda3f */
[----:B------:R-:W-:Y:S02]  /*4d80*/  ISETP.GT.AND P2, PT, R5, 0x39, PT ;  /* 0x000000390500780c */ /* 0x000fe40003f44270 */
[----:B------:R-:W-:Y:S01]  /*4d90*/  FMNMX.FTZ R21, R35, R14, !PT ;  /* 0x0000000e23157209 */ /* 0x000fe20007810000 */
[----:B------:R-:W-:Y:S02]  /*4da0*/  UISETP.LT.AND UP0, UPT, URZ, UR4, UPT ;  /* 0x000000043f00728c */ /* 0x000fe4000bf01270 */
[----:B------:R-:W-:Y:S01]  /*4db0*/  MUFU.TANH R41, R41 ;  /* 0x0000002900297308 */ /* 0x000fe20000002400 */
[----:B--2---:R-:W-:Y:S02]  /*4dc0*/  FSEL R38, R38, -INF , P3 ;  /* 0xff80000026267808 */ /* 0x004fe40001800000 */
[----:B------:R-:W-:-:S02]  /*4dd0*/  ISETP.GT.AND P3, PT, R5, 0x40, PT ;  /* 0x000000400500780c */ /* 0x000fc40003f64270 */
[----:B------:R-:W-:-:S03]  /*4de0*/  FMNMX.FTZ R14, R38, R21, !PT ;  /* 0x00000015260e7209 */ /* 0x000fc60007810000 */
[----:B------:R-:W-:Y:S01]  /*4df0*/  MUFU.TANH R44, R44 ;  /* 0x0000002c002c7308 */ /* 0x000fe20000002400 */
[----:B0-----:R-:W-:Y:S02]  /*4e00*/  FSEL R39, R39, -INF , P2 ;  /* 0xff80000027277808 */ /* 0x001fe40001000000 */
        /* <DEDUP_REMOVED lines=13> */
[----:B------:R0:W-:Y:S01]  /*4ee0*/  @!P1 SYNCS.ARRIVE.TRANS64.RED.A1T0 RZ, [R0+URZ], RZ ;  /* 0x000000ff00ff99a7 */ /* 0x0001e2000810043f */
[----:B------:R-:W-:-:S02]  /*4ef0*/  USEL UR10, URZ, UR4, !UP0 ;  /* 0x000000043f0a7287 */ /* 0x000fc4000c000000 */
[----:B------:R-:W1:Y:S02]  /*4f00*/  MUFU.TANH R26, R26 ;  /* 0x0000001a001a7308 */ /* 0x000e640000002400 */
[----:B------:R-:W-:Y:S02]  /*4f10*/  UISETP.GE.AND UP0, UPT, UR15, UR10, UPT ;  /* 0x0000000a0f00728c */ /* 0x000fe4000bf06270 */
[----:B------:R-:W-:-:S04]  /*4f20*/  IMAD.U32 R226, RZ, RZ, UR10 ;  /* 0x0000000affe27e24 */ /* 0x000fc8000f8e00ff */
[----:B------:R-:W2:Y:S08]  /*4f30*/  MUFU.TANH R27, R27 ;  /* 0x0000001b001b7308 */ /* 0x000eb00000002400 */
[----:B------:R-:W3:Y:S01]  /*4f40*/  MUFU.TANH R30, R30 ;  /* 0x0000001e001e7308 */ /* 0x000ee20000002400 */
[----:B-1----:R-:W-:Y:S02]  /*4f50*/  FSEL R26, R26, -INF , P3 ;  /* 0xff8000001a1a7808 */ /* 0x002fe40001800000 */
[----:B------:R-:W-:-:S02]  /*4f60*/  ISETP.GT.AND P3, PT, R5, 0x48, PT ;  /* 0x000000480500780c */ /* 0x000fc40003f64270 */
[----:B------:R-:W-:-:S03]  /*4f70*/  FMNMX.FTZ R14, R26, R21, !PT ;  /* 0x000000151a0e7209 */ /* 0x000fc60007810000 */
[----:B------:R-:W1:Y:S01]  /*4f80*/  MUFU.TANH R31, R31 ;  /* 0x0000001f001f7308 */ /* 0x000e620000002400 */
[----:B--2---:R-:W-:Y:S02]  /*4f90*/  FSEL R27, R27, -INF , P2 ;  /* 0xff8000001b1b7808 */ /* 0x004fe40001000000 */
[----:B------:R-:W-:Y:S02]  /*4fa0*/  ISETP.GT.AND P2, PT, R5, 0x49, PT ;  /* 0x000000490500780c */ /* 0x000fe40003f44270 */
[----:B------:R-:W-:-:S03]  /*4fb0*/  FMNMX.FTZ R5, R27, R14, !PT ;  /* 0x0000000e1b057209 */ /* 0x000fc60007810000 */
[----:B------:R-:W-:Y:S01]  /*4fc0*/  MUFU.TANH R33, R33 ;  /* 0x0000002100217308 */ /* 0x000fe20000002400 */
[----:B---3--:R-:W-:Y:S02]  /*4fd0*/  FSEL R30, R30, -INF , P3 ;  /* 0xff8000001e1e7808 */ /* 0x008fe40001800000 */
[----:B------:R-:W-:Y:S02]  /*4fe0*/  ISETP.GT.AND P3, PT, R2, 0x1, PT ;  /* 0x000000010200780c */ /* 0x000fe40003f64270 */
[----:B------:R-:W-:Y:S02]  /*4ff0*/  FMNMX.FTZ R14, R30, R5, !PT ;  /* 0x000000051e0e7209 */ /* 0x000fe40007810000 */
[----:B------:R-:W-:Y:S01]  /*5000*/  FSEL R57, R57, -INF , P3 ;  /* 0xff80000039397808 */ /* 0x000fe20001800000 */
[----:B------:R-:W2:Y:S01]  /*5010*/  MUFU.TANH R36, R36 ;  /* 0x0000002400247308 */ /* 0x000ea20000002400 */
[----:B-1----:R-:W-:Y:S02]  /*5020*/  FSEL R31, R31, -INF , P2 ;  /* 0xff8000001f1f7808 */ /* 0x002fe40001000000 */
[----:B------:R-:W-:-:S02]  /*5030*/  ISETP.GT.AND P2, PT, R2, RZ, PT ;  /* 0x000000ff0200720c */ /* 0x000fc40003f44270 */
[----:B------:R-:W-:Y:S02]  /*5040*/  FMNMX.FTZ R14, R31, R14, !PT ;  /* 0x0000000e1f0e7209 */ /* 0x000fe40007810000 */
[----:B------:R-:W-:Y:S01]  /*5050*/  FSEL R56, R56, -INF , P2 ;  /* 0xff80000038387808 */ /* 0x000fe20001000000 */
[----:B------:R-:W-:Y:S01]  /*5060*/  MUFU.TANH R37, R37 ;  /* 0x0000002500257308 */ /* 0x000fe20000002400 */
[C---:B------:R-:W-:Y:S01]  /*5070*/  ISETP.GT.AND P2, PT, R2.reuse, 0x10, PT ;  /* 0x000000100200780c */ /* 0x040fe20003f44270 */
[----:B------:R-:W1:Y:S01]  /*5080*/  SHFL.BFLY PT, R5, R14, 0x2, 0x1f ;  /* 0x0c401f000e057f89 */ /* 0x000e6200000e0000 */
[----:B------:R-:W-:Y:S02]  /*5090*/  ISETP.GT.AND P3, PT, R2, 0x11, PT ;  /* 0x000000110200780c */ /* 0x000fe40003f64270 */
[----:B------:R-:W-:Y:S02]  /*50a0*/  FSEL R48, R48, -INF , P2 ;  /* 0xff80000030307808 */ /* 0x000fe40001000000 */
[----:B------:R-:W-:Y:S01]  /*50b0*/  FSEL R49, R49, -INF , P3 ;  /* 0xff80000031317808 */ /* 0x000fe20001800000 */
[----:B------:R-:W3:Y:S01]  /*50c0*/  MUFU.TANH R24, R24 ;  /* 0x0000001800187308 */ /* 0x000ee20000002400 */
[----:B------:R-:W-:-:S04]  /*50d0*/  ISETP.GT.AND P2, PT, R2, 0x20, PT ;  /* 0x000000200200780c */ /* 0x000fc80003f44270 */
[----:B------:R-:W-:Y:S02]  /*50e0*/  FSEL R40, R40, -INF , P2 ;  /* 0xff80000028287808 */ /* 0x000fe40001000000 */
[----:B------:R-:W-:Y:S01]  /*50f0*/  ISETP.GT.AND P2, PT, R2, 0x28, PT ;  /* 0x000000280200780c */ /* 0x000fe20003f44270 */
[----:B------:R-:W-:Y:S03]  /*5100*/  MUFU.TANH R25, R25 ;  /* 0x0000001900197308 */ /* 0x000fe60000002400 */
[----:B------:R-:W-:Y:S02]  /*5110*/  FSEL R44, R44, -INF , P2 ;  /* 0xff8000002c2c7808 */ /* 0x000fe40001000000 */
[----:B------:R-:W-:-:S03]  /*5120*/  ISETP.GT.AND P2, PT, R2, 0x30, PT ;  /* 0x000000300200780c */ /* 0x000fc60003f44270 */
[----:B------:R-:W4:Y:S01]  /*5130*/  MUFU.TANH R28, R28 ;  /* 0x0000001c001c7308 */ /* 0x000f220000002400 */
[----:B------:R-:W-:Y:S02]  /*5140*/  FSEL R32, R32, -INF , P2 ;  /* 0xff80000020207808 */ /* 0x000fe40001000000 */
[----:B-1----:R-:W-:Y:S02]  /*5150*/  FMNMX.FTZ R5, R14, R5, !PT ;  /* 0x000000050e057209 */ /* 0x002fe40007810000 */
[----:B------:R-:W-:-:S03]  /*5160*/  ISETP.GT.AND P2, PT, R2, 0x38, PT ;  /* 0x000000380200780c */ /* 0x000fc60003f44270 */
[----:B------:R-:W1:Y:S01]  /*5170*/  SHFL.BFLY PT, R14, R5, 0x1, 0x1f ;  /* 0x0c201f00050e7f89 */ /* 0x000e6200000e0000 */
[----:B--2---:R-:W-:Y:S01]  /*5180*/  FSEL R36, R36, -INF , P2 ;  /* 0xff80000024247808 */ /* 0x004fe20001000000 */
[----:B------:R-:W2:Y:S01]  /*5190*/  MUFU.TANH R29, R29 ;  /* 0x0000001d001d7308 */ /* 0x000ea20000002400 */
[----:B------:R-:W-:-:S04]  /*51a0*/  ISETP.GT.AND P2, PT, R2, 0x40, PT ;  /* 0x000000400200780c */ /* 0x000fc80003f44270 */
[----:B---3--:R-:W-:Y:S02]  /*51b0*/  FSEL R24, R24, -INF , P2 ;  /* 0xff80000018187808 */ /* 0x008fe40001000000 */
[----:B------:R-:W-:-:S04]  /*51c0*/  ISETP.GT.AND P2, PT, R2, 0x48, PT ;  /* 0x000000480200780c */ /* 0x000fc80003f44270 */
[----:B----4-:R-:W-:Y:S02]  /*51d0*/  FSEL R28, R28, -INF , P2 ;  /* 0xff8000001c1c7808 */ /* 0x010fe40001000000 */
[----:B-1----:R-:W-:Y:S02]  /*51e0*/  FMNMX.FTZ R3, R5, R14, !PT ;  /* 0x0000000e05037209 */ /* 0x002fe40007810000 */
        /* <DEDUP_REMOVED lines=22> */
[----:B------:R-:W1:Y:S01]  /*5350*/  MUFU.EX2 R59, R59 ;  /* 0x0000003b003b7308 */ /* 0x000e620000000800 */
        /* <DEDUP_REMOVED lines=15> */
[----:B------:R-:W3:Y:S01]  /*5450*/  MUFU.EX2 R63, R63 ;  /* 0x0000003f003f7308 */ /* 0x000ee20000000800 */
        /* <DEDUP_REMOVED lines=12> */
[----:B--2---:R-:W-:Y:S01]  /*5520*/  FSEL R29, R29, -INF , P3 ;  /* 0xff8000001d1d7808 */ /* 0x004fe20001800000 */
[--C-:B------:R-:W-:Y:S01]  /*5530*/  FFMA.FTZ R27, R27, UR5, -R14.reuse ;  /* 0x000000051b1b7c23 */ /* 0x100fe2000801080e */
[----:B------:R-:W-:Y:S01]  /*5540*/  FMNMX.FTZ R4, R24, R5, !PT ;  /* 0x0000000518047209 */ /* 0x000fe20007810000 */
[--C-:B------:R-:W-:Y:S01]  /*5550*/  FFMA.FTZ R30, R30, UR5, -R14.reuse ;  /* 0x000000051e1e7c23 */ /* 0x100fe2000801080e */
[----:B------:R-:W2:Y:S01]  /*5560*/  MUFU.EX2 R51, R51 ;  /* 0x0000003300337308 */ /* 0x000ea20000000800 */
[----:B------:R-:W-:Y:S01]  /*5570*/  FFMA.FTZ R14, R31, UR5, -R14 ;  /* 0x000000051f0e7c23 */ /* 0x000fe2000801080e */
[----:B------:R-:W-:Y:S01]  /*5580*/  FMNMX.FTZ R5, R25, R4, !PT ;  /* 0x0000000419057209 */ /* 0x000fe20007810000 */
[----:B------:R-:W-:Y:S01]  /*5590*/  IMAD.MOV.U32 R31, RZ, RZ, R151 ;  /* 0x000000ffff1f7224 */ /* 0x000fe200078e0097 */
[----:B-1----:R-:W-:-:S02]  /*55a0*/  F2FP.BF16.F32.PACK_AB R209, R59, R58 ;  /* 0x0000003a3bd1723e */ /* 0x002fc400000010ff */
[----:B------:R-:W-:Y:S02]  /*55b0*/  FMNMX.FTZ R2, R28, R5, !PT ;  /* 0x000000051c027209 */ /* 0x000fe40007810000 */
[----:B------:R-:W-:Y:S01]  /*55c0*/  MUFU.EX2 R54, R54 ;  /* 0x0000003600367308 */ /* 0x000fe20000000800 */
[----:B---3--:R-:W-:Y:S02]  /*55d0*/  F2FP.BF16.F32.PACK_AB R211, R63, R62 ;  /* 0x0000003e3fd3723e */ /* 0x008fe400000010ff */
[----:B------:R-:W-:-:S05]  /*55e0*/  FMNMX.FTZ R2, R29, R2, !PT ;  /* 0x000000021d027209 */ /* 0x000fca0007810000 */
[----:B------:R-:W1:Y:S01]  /*55f0*/  SHFL.BFLY PT, R5, R2, 0x2, 0x1f ;  /* 0x0c401f0002057f89 */ /* 0x000e6200000e0000 */
[----:B------:R-:W-:Y:S01]  /*5600*/  MUFU.EX2 R195, R14 ;  /* 0x0000000e00c37308 */ /* 0x000fe20000000800 */
[----:B--2---:R-:W-:-:S07]  /*5610*/  F2FP.BF16.F32.PACK_AB R205, R51, R50 ;  /* 0x0000003233cd723e */ /* 0x004fce00000010ff */
[----:B------:R-:W2:Y:S08]  /*5620*/  MUFU.EX2 R55, R55 ;  /* 0x0000003700377308 */ /* 0x000eb00000000800 */
[----:B------:R-:W-:Y:S01]  /*5630*/  MUFU.EX2 R42, R42 ;  /* 0x0000002a002a7308 */ /* 0x000fe20000000800 */
[----:B-1----:R-:W-:-:S07]  /*5640*/  FMNMX.FTZ R5, R2, R5, !PT ;  /* 0x0000000502057209 */ /* 0x002fce0007810000 */
[----:B------:R-:W1:Y:S01]  /*5650*/  MUFU.EX2 R43, R43 ;  /* 0x0000002b002b7308 */ /* 0x000e620000000800 */
[----:B--2---:R-:W-:Y:S01]  /*5660*/  F2FP.BF16.F32.PACK_AB R207, R55, R54 ;  /* 0x0000003637cf723e */ /* 0x004fe200000010ff */
[----:B------:R-:W2:Y:S06]  /*5670*/  SHFL.BFLY PT, R4, R5, 0x1, 0x1f ;  /* 0x0c201f0005047f89 */ /* 0x000eac00000e0000 */
[----:B------:R-:W-:Y:S08]  /*5680*/  MUFU.EX2 R46, R46 ;  /* 0x0000002e002e7308 */ /* 0x000ff00000000800 */
[----:B------:R-:W3:Y:S01]  /*5690*/  MUFU.EX2 R47, R47 ;  /* 0x0000002f002f7308 */ /* 0x000ee20000000800 */
[----:B-1----:R-:W-:-:S07]  /*56a0*/  F2FP.BF16.F32.PACK_AB R201, R43, R42 ;  /* 0x0000002a2bc9723e */ /* 0x002fce00000010ff */
[----:B------:R-:W-:Y:S01]  /*56b0*/  MUFU.EX2 R34, R34 ;  /* 0x0000002200227308 */ /* 0x000fe20000000800 */
[----:B--2---:R-:W-:Y:S01]  /*56c0*/  FMNMX.FTZ R4, R5, R4, !PT ;  /* 0x0000000405047209 */ /* 0x004fe20007810000 */
[----:B------:R-:W-:Y:S01]  /*56d0*/  FADD.FTZ R5, R58, R59 ;  /* 0x0000003b3a057221 */ /* 0x000fe20000010000 */
[----:B------:R-:W-:Y:S01]  /*56e0*/  IMAD.MOV.U32 R59, RZ, RZ, R151 ;  /* 0x000000ffff3b7224 */ /* 0x000fe200078e0097 */
[----:B------:R-:W-:-:S04]  /*56f0*/  MOV R58, R151 ;  /* 0x00000097003a7202 */ /* 0x000fc80000000f00 */
[----:B------:R-:W1:Y:S01]  /*5700*/  MUFU.EX2 R35, R35 ;  /* 0x0000002300237308 */ /* 0x000e620000000800 */
[C---:B------:R-:W-:Y:S01]  /*5710*/  FMUL.FTZ R2, R4.reuse, UR5 ;  /* 0x0000000504027c20 */ /* 0x040fe20008410000 */
[----:B------:R-:W-:Y:S01]  /*5720*/  FSETP.NEU.FTZ.AND P2, PT, R4, -INF , PT ;  /* 0xff8000000400780b */ /* 0x000fe20003f5d000 */
[----:B------:R-:W-:Y:S01]  /*5730*/  FADD.FTZ R14, R62, R5 ;  /* 0x000000053e0e7221 */ /* 0x000fe20000010000 */
[----:B---3--:R-:W-:Y:S01]  /*5740*/  F2FP.BF16.F32.PACK_AB R203, R47, R46 ;  /* 0x0000002e2fcb723e */ /* 0x008fe200000010ff */
[----:B------:R-:W-:Y:S01]  /*5750*/  IMAD.MOV.U32 R62, RZ, RZ, R151 ;  /* 0x000000ffff3e7224 */ /* 0x000fe200078e0097 */
[----:B------:R-:W-:Y:S01]  /*5760*/  FSEL R2, R2, RZ, P2 ;  /* 0x000000ff02027208 */ /* 0x000fe20001000000 */
[----:B------:R-:W-:Y:S01]  /*5770*/  FADD.FTZ R5, R63, R14 ;  /* 0x0000000e3f057221 */ /* 0x000fe20000010000 */
[----:B------:R-:W-:Y:S01]  /*5780*/  MUFU.EX2 R38, R38 ;  /* 0x0000002600267308 */ /* 0x000fe20000000800 */
[----:B------:R-:W-:Y:S02]  /*5790*/  PLOP3.LUT P2, PT, PT, PT, UP0, 0x80, 0x0 ;  /* 0x000000000000781c */ /* 0x000fe40003f4f008 */
[--C-:B------:R-:W-:Y:S01]  /*57a0*/  FFMA.FTZ R56, R56, UR5, -R2.reuse ;  /* 0x0000000538387c23 */ /* 0x100fe20008010802 */
[--C-:B------:R-:W-:Y:S01]  /*57b0*/  FFMA.FTZ R57, R57, UR5, -R2.reuse ;  /* 0x0000000539397c23 */ /* 0x100fe20008010802 */
[--C-:B------:R-:W-:Y:S01]  /*57c0*/  FFMA.FTZ R60, R60, UR5, -R2.reuse ;  /* 0x000000053c3c7c23 */ /* 0x100fe20008010802 */
[--C-:B------:R-:W-:Y:S01]  /*57d0*/  FFMA.FTZ R61, R61, UR5, -R2.reuse ;  /* 0x000000053d3d7c23 */ /* 0x100fe20008010802 */
[--C-:B------:R-:W-:Y:S01]  /*57e0*/  FFMA.FTZ R48, R48, UR5, -R2.reuse ;  /* 0x0000000530307c23 */ /* 0x100fe20008010802 */
[--C-:B------:R-:W-:Y:S01]  /*57f0*/  FFMA.FTZ R49, R49, UR5, -R2.reuse ;  /* 0x0000000531317c23 */ /* 0x100fe20008010802 */
[----:B------:R-:W-:Y:S01]  /*5800*/  MUFU.EX2 R56, R56 ;  /* 0x0000003800387308 */ /* 0x000fe20000000800 */
[----:B------:R-:W-:Y:S01]  /*5810*/  FADD.FTZ R14, R50, R5 ;  /* 0x00000005320e7221 */ /* 0x000fe20000010000 */
[--C-:B------:R-:W-:Y:S01]  /*5820*/  FFMA.FTZ R52, R52, UR5, -R2.reuse ;  /* 0x0000000534347c23 */ /* 0x100fe20008010802 */
[--C-:B------:R-:W-:Y:S01]  /*5830*/  FFMA.FTZ R53, R53, UR5, -R2.reuse ;  /* 0x0000000535357c23 */ /* 0x100fe20008010802 */
[----:B------:R-:W-:Y:S01]  /*5840*/  FFMA.FTZ R40, R40, UR5, -R2 ;  /* 0x0000000528287c23 */ /* 0x000fe20008010802 */
[----:B------:R-:W-:Y:S01]  /*5850*/  FADD.FTZ R21, R51, R14 ;  /* 0x0000000e33157221 */ /* 0x000fe20000010000 */
[--C-:B------:R-:W-:Y:S01]  /*5860*/  FFMA.FTZ R41, R41, UR5, -R2.reuse ;  /* 0x0000000529297c23 */ /* 0x100fe20008010802 */
[--C-:B------:R-:W-:Y:S01]  /*5870*/  FFMA.FTZ R44, R44, UR5, -R2.reuse ;  /* 0x000000052c2c7c23 */ /* 0x100fe20008010802 */
[----:B------:R-:W2:Y:S01]  /*5880*/  MUFU.EX2 R57, R57 ;  /* 0x0000003900397308 */ /* 0x000ea20000000800 */
[----:B------:R-:W-:Y:S01]  /*5890*/  FADD.FTZ R20, R54, R21 ;  /* 0x0000001536147221 */ /* 0x000fe20000010000 */
[--C-:B------:R-:W-:Y:S01]  /*58a0*/  FFMA.FTZ R45, R45, UR5, -R2.reuse ;  /* 0x000000052d2d7c23 */ /* 0x100fe20008010802 */
[--C-:B------:R-:W-:Y:S01]  /*58b0*/  FFMA.FTZ R32, R32, UR5, -R2.reuse ;  /* 0x0000000520207c23 */ /* 0x100fe20008010802 */
[----:B------:R-:W-:Y:S01]  /*58c0*/  FFMA.FTZ R33, R33, UR5, -R2 ;  /* 0x0000000521217c23 */ /* 0x000fe20008010802 */
[----:B------:R-:W-:Y:S01]  /*58d0*/  FADD.FTZ R21, R55, R20 ;  /* 0x0000001437157221 */ /* 0x000fe20000010000 */
[--C-:B------:R-:W-:Y:S01]  /*58e0*/  FFMA.FTZ R36, R36, UR5, -R2.reuse ;  /* 0x0000000524247c23 */ /* 0x100fe20008010802 */
[--C-:B------:R-:W-:Y:S01]  /*58f0*/  FFMA.FTZ R37, R37, UR5, -R2.reuse ;  /* 0x0000000525257c23 */ /* 0x100fe20008010802 */
[----:B------:R-:W3:Y:S01]  /*5900*/  MUFU.EX2 R60, R60 ;  /* 0x0000003c003c7308 */ /* 0x000ee20000000800 */
[----:B------:R-:W-:Y:S01]  /*5910*/  FADD.FTZ R20, R42, R21 ;  /* 0x000000152a147221 */ /* 0x000fe20000010000 */
[--C-:B------:R-:W-:Y:S01]  /*5920*/  FFMA.FTZ R24, R24, UR5, -R2.reuse ;  /* 0x0000000518187c23 */ /* 0x100fe20008010802 */
[--C-:B------:R-:W-:Y:S01]  /*5930*/  FFMA.FTZ R25, R25, UR5, -R2.reuse ;  /* 0x0000000519197c23 */ /* 0x100fe20008010802 */
[----:B------:R-:W-:Y:S01]  /*5940*/  FFMA.FTZ R28, R28, UR5, -R2 ;  /* 0x000000051c1c7c23 */ /* 0x000fe20008010802 */
[----:B------:R-:W-:Y:S01]  /*5950*/  FADD.FTZ R21, R43, R20 ;  /* 0x000000142b157221 */ /* 0x000fe20000010000 */
[----:B------:R-:W-:Y:S01]  /*5960*/  FFMA.FTZ R2, R29, UR5, -R2 ;  /* 0x000000051d027c23 */ /* 0x000fe20008010802 */
[----:B-1----:R-:W-:Y:S01]  /*5970*/  F2FP.BF16.F32.PACK_AB R197, R35, R34 ;  /* 0x0000002223c5723e */ /* 0x002fe200000010ff */
[----:B------:R-:W1:Y:S01]  /*5980*/  MUFU.EX2 R61, R61 ;  /* 0x0000003d003d7308 */ /* 0x000e620000000800 */
[----:B--2---:R-:W-:Y:S01]  /*5990*/  FADD.FTZ R5, R56, R57 ;  /* 0x0000003938057221 */ /* 0x004fe20000010000 */
[----:B------:R-:W-:Y:S01]  /*59a0*/  F2FP.BF16.F32.PACK_AB R208, R57, R56 ;  /* 0x0000003839d0723e */ /* 0x000fe200000010ff */
[--C-:B------:R-:W-:Y:S01]  /*59b0*/  IMAD.MOV.U32 R57, RZ, RZ, R151.reuse ;  /* 0x000000ffff397224 */ /* 0x100fe200078e0097 */
[-C--:B------:R-:W-:Y:S01]  /*59c0*/  MOV R63, R151.reuse ;  /* 0x00000097003f7202 */ /* 0x080fe20000000f00 */
[--C-:B------:R-:W-:Y:S01]  /*59d0*/  IMAD.MOV.U32 R56, RZ, RZ, R151.reuse ;  /* 0x000000ffff387224 */ /* 0x100fe200078e0097 */
[-C--:B------:R-:W-:Y:S01]  /*59e0*/  MOV R43, R151.reuse ;  /* 0x00000097002b7202 */ /* 0x080fe20000000f00 */
[----:B------:R-:W-:Y:S01]  /*59f0*/  IMAD.MOV.U32 R55, RZ, RZ, R151 ;  /* 0x000000ffff377224 */ /* 0x000fe200078e0097 */
[----:B------:R-:W2:Y:S01]  /*5a00*/  MUFU.EX2 R48, R48 ;  /* 0x0000003000307308 */ /* 0x000ea20000000800 */
[----:B---3--:R-:W-:Y:S01]  /*5a10*/  FADD.FTZ R14, R60, R5 ;  /* 0x000000053c0e7221 */ /* 0x008fe20000010000 */
[--C-:B------:R-:W-:Y:S01]  /*5a20*/  IMAD.MOV.U32 R54, RZ, RZ, R151.reuse ;  /* 0x000000ffff367224 */ /* 0x100fe200078e0097 */
[----:B------:R-:W-:Y:S01]  /*5a30*/  MOV R29, R151 ;  /* 0x00000097001d7202 */ /* 0x000fe20000000f00 */
[----:B------:R-:W-:-:S02]  /*5a40*/  IMAD.MOV.U32 R51, RZ, RZ, R151 ;  /* 0x000000ffff337224 */ /* 0x000fc400078e0097 */
[--C-:B------:R-:W-:Y:S02]  /*5a50*/  IMAD.MOV.U32 R50, RZ, RZ, R151.reuse ;  /* 0x000000ffff327224 */ /* 0x100fe400078e0097 */
[----:B------:R-:W3:Y:S01]  /*5a60*/  MUFU.EX2 R49, R49 ;  /* 0x0000003100317308 */ /* 0x000ee20000000800 */
[C---:B-1----:R-:W-:Y:S01]  /*5a70*/  FADD.FTZ R5, R61.reuse, R14 ;  /* 0x0000000e3d057221 */ /* 0x042fe20000010000 */
[----:B------:R-:W-:Y:S01]  /*5a80*/  F2FP.BF16.F32.PACK_AB R210, R61, R60 ;  /* 0x0000003c3dd2723e */ /* 0x000fe200000010ff */
[--C-:B------:R-:W-:Y:S02]  /*5a90*/  IMAD.MOV.U32 R61, RZ, RZ, R151.reuse ;  /* 0x000000ffff3d7224 */ /* 0x100fe400078e0097 */
[--C-:B------:R-:W-:Y:S02]  /*5aa0*/  IMAD.MOV.U32 R60, RZ, RZ, R151.reuse ;  /* 0x000000ffff3c7224 */ /* 0x100fe400078e0097 */
[----:B------:R-:W-:Y:S01]  /*5ab0*/  IMAD.MOV.U32 R42, RZ, RZ, R151 ;  /* 0x000000ffff2a7224 */ /* 0x000fe200078e0097 */
[----:B------:R-:W0:Y:S01]  /*5ac0*/  MUFU.EX2 R52, R52 ;  /* 0x0000003400347308 */ /* 0x000e220000000800 */
[----:B--2---:R-:W-:-:S07]  /*5ad0*/  FADD.FTZ R14, R48, R5 ;  /* 0x00000005300e7221 */ /* 0x004fce0000010000 */
[----:B------:R-:W1:Y:S01]  /*5ae0*/  MUFU.EX2 R53, R53 ;  /* 0x0000003500357308 */ /* 0x000e620000000800 */
[C---:B---3--:R-:W-:Y:S01]  /*5af0*/  FADD.FTZ R5, R49.reuse, R14 ;  /* 0x0000000e31057221 */ /* 0x048fe20000010000 */
[----:B------:R-:W-:Y:S01]  /*5b00*/  FADD.FTZ R14, R46, R21 ;  /* 0x000000152e0e7221 */ /* 0x000fe20000010000 */
[----:B------:R-:W-:Y:S01]  /*5b10*/  F2FP.BF16.F32.PACK_AB R204, R49, R48 ;  /* 0x0000003031cc723e */ /* 0x000fe200000010ff */
[--C-:B------:R-:W-:Y:S01]  /*5b20*/  IMAD.MOV.U32 R49, RZ, RZ, R151.reuse ;  /* 0x000000ffff317224 */ /* 0x100fe200078e0097 */
[-C--:B------:R-:W-:Y:S01]  /*5b30*/  MOV R48, R151.reuse ;  /* 0x0000009700307202 */ /* 0x080fe20000000f00 */
[----:B------:R-:W-:Y:S01]  /*5b40*/  FADD.FTZ R21, R47, R14 ;  /* 0x0000000e2f157221 */ /* 0x000fe20000010000 */
[----:B------:R-:W-:Y:S01]  /*5b50*/  IMAD.MOV.U32 R47, RZ, RZ, R151 ;  /* 0x000000ffff2f7224 */ /* 0x000fe200078e0097 */
[----:B------:R-:W2:Y:S01]  /*5b60*/  MUFU.EX2 R40, R40 ;  /* 0x0000002800287308 */ /* 0x000ea20000000800 */
[----:B0-----:R-:W-:Y:S01]  /*5b70*/  FADD.FTZ R0, R52, R5 ;  /* 0x0000000534007221 */ /* 0x001fe20000010000 */
[----:B------:R-:W-:Y:S01]  /*5b80*/  FADD.FTZ R14, R34, R21 ;  /* 0x00000015220e7221 */ /* 0x000fe20000010000 */
[----:B------:R-:W-:Y:S01]  /*5b90*/  IMAD.MOV.U32 R46, RZ, RZ, R151 ;  /* 0x000000ffff2e7224 */ /* 0x000fe200078e0097 */
[----:B------:R-:W-:-:S02]  /*5ba0*/  MOV R34, R151 ;  /* 0x0000009700227202 */ /* 0x000fc40000000f00 */
[----:B------:R-:W-:Y:S01]  /*5bb0*/  FADD.FTZ R21, R35, R14 ;  /* 0x0000000e23157221 */ /* 0x000fe20000010000 */
[----:B------:R-:W-:Y:S01]  /*5bc0*/  IMAD.MOV.U32 R35, RZ, RZ, R151 ;  /* 0x000000ffff237224 */ /* 0x000fe200078e0097 */
[----:B------:R-:W0:Y:S01]  /*5bd0*/  MUFU.EX2 R41, R41 ;  /* 0x0000002900297308 */ /* 0x000e220000000800 */
[C---:B-1----:R-:W-:Y:S01]  /*5be0*/  FADD.FTZ R5, R53.reuse, R0 ;  /* 0x0000000035057221 */ /* 0x042fe20000010000 */
[----:B------:R-:W-:Y:S01]  /*5bf0*/  FADD.FTZ R14, R38, R21 ;  /* 0x00000015260e7221 */ /* 0x000fe20000010000 */
[----:B------:R-:W-:Y:S01]  /*5c00*/  F2FP.BF16.F32.PACK_AB R206, R53, R52 ;  /* 0x0000003435ce723e */ /* 0x000fe200000010ff */
[----:B------:R-:W-:Y:S01]  /*5c10*/  IMAD.MOV.U32 R52, RZ, RZ, R151 ;  /* 0x000000ffff347224 */ /* 0x000fe200078e0097 */
[----:B------:R-:W-:-:S03]  /*5c20*/  MOV R53, R151 ;  /* 0x0000009700357202 */ /* 0x000fc60000000f00 */
        /* <DEDUP_REMOVED lines=10> */
[C---:B--2---:R-:W-:Y:S01]  /*5cd0*/  FADD.FTZ R21, R39.reuse, R14 ;  /* 0x0000000e27157221 */ /* 0x044fe20000010000 */
[----:B------:R-:W-:Y:S01]  /*5ce0*/  F2FP.BF16.F32.PACK_AB R199, R39, R38 ;  /* 0x0000002627c7723e */ /* 0x000fe200000010ff */
[----:B------:R-:W-:Y:S01]  /*5cf0*/  IMAD.MOV.U32 R39, RZ, RZ, R151 ;  /* 0x000000ffff277224 */ /* 0x000fe200078e0097 */
[----:B------:R-:W-:-:S04]  /*5d00*/  MOV R38, R151 ;  /* 0x0000009700267202 */ /* 0x000fc80000000f00 */
        /* <DEDUP_REMOVED lines=12> */
[----:B------:R-:W-:-:S05]  /*5dd0*/  IMAD.MOV.U32 R26, RZ, RZ, R151 ;  /* 0x000000ffff1a7224 */ /* 0x000fca00078e0097 */
[----:B------:R-:W0:Y:S01]  /*5de0*/  MUFU.EX2 R30, R30 ;  /* 0x0000001e001e7308 */ /* 0x000e220000000800 */
[C---:B-1----:R-:W-:Y:S01]  /*5df0*/  FADD.FTZ R5, R33.reuse, R0 ;  /* 0x0000000021057221 */ /* 0x042fe20000010000 */
[----:B------:R-:W-:Y:S01]  /*5e00*/  F2FP.BF16.F32.PACK_AB R196, R33, R32 ;  /* 0x0000002021c4723e */ /* 0x000fe200000010ff */
[--C-:B------:R-:W-:Y:S02]  /*5e10*/  IMAD.MOV.U32 R33, RZ, RZ, R151.reuse ;  /* 0x000000ffff217224 */ /* 0x100fe400078e0097 */
[----:B------:R-:W-:-:S03]  /*5e20*/  IMAD.MOV.U32 R32, RZ, RZ, R151 ;  /* 0x000000ffff207224 */ /* 0x000fc600078e0097 */
[----:B------:R-:W1:Y:S01]  /*5e30*/  MUFU.EX2 R37, R37 ;  /* 0x0000002500257308 */ /* 0x000e620000000800 */
[----:B--2---:R-:W-:-:S07]  /*5e40*/  FADD.FTZ R0, R36, R5 ;  /* 0x0000000524007221 */ /* 0x004fce0000010000 */
[----:B------:R-:W2:Y:S01]  /*5e50*/  MUFU.EX2 R24, R24 ;  /* 0x0000001800187308 */ /* 0x000ea20000000800 */
[----:B0-----:R-:W-:-:S04]  /*5e60*/  FADD.FTZ R14, R30, R21 ;  /* 0x000000151e0e7221 */ /* 0x001fc80000010000 */
[C---:B------:R-:W-:Y:S01]  /*5e70*/  FADD.FTZ R5, R195.reuse, R14 ;  /* 0x0000000ec3057221 */ /* 0x040fe20000010000 */
[----:B------:R-:W-:Y:S01]  /*5e80*/  F2FP.BF16.F32.PACK_AB R195, R195, R30 ;  /* 0x0000001ec3c3723e */ /* 0x000fe200000010ff */
[--C-:B------:R-:W-:Y:S01]  /*5e90*/  IMAD.MOV.U32 R30, RZ, RZ, R151.reuse ;  /* 0x000000ffff1e7224 */ /* 0x100fe200078e0097 */
[----:B------:R-:W0:Y:S01]  /*5ea0*/  MUFU.EX2 R25, R25 ;  /* 0x0000001900197308 */ /* 0x000e220000000800 */
[C---:B-1----:R-:W-:Y:S01]  /*5eb0*/  FADD.FTZ R27, R37.reuse, R0 ;  /* 0x00000000251b7221 */ /* 0x042fe20000010000 */
[----:B------:R-:W-:Y:S01]  /*5ec0*/  F2FP.BF16.F32.PACK_AB R198, R37, R36 ;  /* 0x0000002425c6723e */ /* 0x000fe200000010ff */
[--C-:B------:R-:W-:Y:S02]  /*5ed0*/  IMAD.MOV.U32 R37, RZ, RZ, R151.reuse ;  /* 0x000000ffff257224 */ /* 0x100fe400078e0097 */
[----:B------:R-:W-:-:S03]  /*5ee0*/  IMAD.MOV.U32 R36, RZ, RZ, R151 ;  /* 0x000000ffff247224 */ /* 0x000fc600078e0097 */
[----:B------:R-:W1:Y:S01]  /*5ef0*/  MUFU.EX2 R28, R28 ;  /* 0x0000001c001c7308 */ /* 0x000e620000000800 */
[----:B--2---:R-:W-:-:S07]  /*5f00*/  FADD.FTZ R0, R24, R27 ;  /* 0x0000001b18007221 */ /* 0x004fce0000010000 */
[----:B------:R2:W3:Y:S01]  /*5f10*/  MUFU.EX2 R21, R2 ;  /* 0x0000000200157308 */ /* 0x0004e20000000800 */
[C---:B0-----:R-:W-:Y:S01]  /*5f20*/  FADD.FTZ R27, R25.reuse, R0 ;  /* 0x00000000191b7221 */ /* 0x041fe20000010000 */
[----:B------:R-:W-:Y:S01]  /*5f30*/  F2FP.BF16.F32.PACK_AB R192, R25, R24 ;  /* 0x0000001819c0723e */ /* 0x000fe200000010ff */
[----:B------:R-:W-:Y:S01]  /*5f40*/  IMAD.MOV.U32 R0, RZ, RZ, 0x3f800000 ;  /* 0x3f800000ff007424 */ /* 0x000fe200078e00ff */
[----:B------:R-:W-:Y:S01]  /*5f50*/  MOV R24, R151 ;  /* 0x0000009700187202 */ /* 0x000fe20000000f00 */
[----:B------:R-:W-:Y:S02]  /*5f60*/  IMAD.MOV.U32 R25, RZ, RZ, R151 ;  /* 0x000000ffff197224 */ /* 0x000fe400078e0097 */
[----:B-1----:R-:W-:Y:S01]  /*5f70*/  FADD.FTZ R14, R28, R27 ;  /* 0x0000001b1c0e7221 */ /* 0x002fe20000010000 */
[----:B--2---:R-:W-:Y:S02]  /*5f80*/  IMAD.MOV.U32 R2, RZ, RZ, 0x3f800000 ;  /* 0x3f800000ff027424 */ /* 0x004fe400078e00ff */
[--C-:B------:R-:W-:Y:S01]  /*5f90*/  IMAD.MOV.U32 R27, RZ, RZ, R151.reuse ;  /* 0x000000ffff1b7224 */ /* 0x100fe200078e0097 */
[C---:B---3--:R-:W-:Y:S01]  /*5fa0*/  F2FP.BF16.F32.PACK_AB R194, R21.reuse, R28 ;  /* 0x0000001c15c2723e */ /* 0x048fe200000010ff */
[----:B------:R-:W-:Y:S01]  /*5fb0*/  FADD.FTZ R14, R21, R14 ;  /* 0x0000000e150e7221 */ /* 0x000fe20000010000 */
[----:B------:R-:W-:Y:S01]  /*5fc0*/  IMAD.MOV.U32 R28, RZ, RZ, R151 ;  /* 0x000000ffff1c7224 */ /* 0x000fe200078e0097 */
[----:B------:R-:W-:Y:S06]  /*5fd0*/  @!P2 BRA `(.L_x_2100) ;  /* 0x000000440078a947 */ /* 0x000fec0003800000 */
[----:B------:R-:W-:Y:S01]  /*5fe0*/  R2UR UR5, R227 ;  /* 0x00000000e30572ca */ /* 0x000fe200000e0000 */
[----:B------:R-:W-:Y:S01]  /*5ff0*/  IMAD.MOV.U32 R21, RZ, RZ, R3 ;  /* 0x000000ffff157224 */ /* 0x000fe200078e0003 */
[----:B------:R-:W-:Y:S01]  /*6000*/  R2UR UR4, R16 ;  /* 0x00000000100472ca */ /* 0x000fe200000e0000 */
[----:B------:R-:W-:Y:S01]  /*6010*/  IMAD.MOV.U32 R20, RZ, RZ, R4 ;  /* 0x000000ffff147224 */ /* 0x000fe200078e0004 */
[----:B------:R-:W-:Y:S01]  /*6020*/  CS2R R150, SRZ ;  /* 0x0000000000967805 */ /* 0x000fe2000001ff00 */
[----:B------:R-:W-:Y:S01]  /*6030*/  IMAD.U32 R228, RZ, RZ, UR60 ;  /* 0x0000003cffe47e24 */ /* 0x000fe2000f8e00ff */
[----:B------:R-:W-:Y:S01]  /*6040*/  CS2R R146, SRZ ;  /* 0x0000000000927805 */ /* 0x000fe2000001ff00 */
[----:B------:R-:W-:Y:S01]  /*6050*/  IMAD.MOV.U32 R2, RZ, RZ, 0x3f800000 ;  /* 0x3f800000ff027424 */ /* 0x000fe200078e00ff */
[----:B------:R-:W-:Y:S02]  /*6060*/  CS2R R142, SRZ ;  /* 0x00000000008e7805 */ /* 0x000fe4000001ff00 */
[----:B------:R-:W-:-:S02]  /*6070*/  CS2R R138, SRZ ;  /* 0x00000000008a7805 */ /* 0x000fc4000001ff00 */
[----:B------:R-:W-:Y:S02]  /*6080*/  CS2R R134, SRZ ;  /* 0x0000000000867805 */ /* 0x000fe4000001ff00 */
[----:B------:R-:W-:Y:S02]  /*6090*/  CS2R R130, SRZ ;  /* 0x0000000000827805 */ /* 0x000fe4000001ff00 */
[----:B------:R-:W-:Y:S01]  /*60a0*/  CS2R R126, SRZ ;  /* 0x00000000007e7805 */ /* 0x000fe2000001ff00 */
[----:B------:R-:W-:Y:S01]  /*60b0*/  IMAD.U32 R229, RZ, RZ, UR5 ;  /* 0x00000005ffe57e24 */ /* 0x000fe2000f8e00ff */
[----:B------:R-:W-:Y:S02]  /*60c0*/  CS2R R122, SRZ ;  /* 0x00000000007a7805 */ /* 0x000fe4000001ff00 */
[----:B------:R-:W-:Y:S02]  /*60d0*/  MOV R230, UR4 ;  /* 0x0000000400e67c02 */ /* 0x000fe40008000f00 */
        /* <DEDUP_REMOVED lines=57> */
.L_x_2109:
[----:B------:R-:W-:Y:S02]  /*6470*/  R2UR UR4, R228 ;  /* 0x00000000e40472ca */ /* 0x000fe400000e0000 */
[----:B------:R-:W-:-:S11]  /*6480*/  R2UR UR6, R230 ;  /* 0x00000000e60672ca */ /* 0x000fd600000e0000 */
        /* <DEDUP_REMOVED lines=8> */
.L_x_2101:
[----:B------:R-:W-:Y:S02]  /*6510*/  R2UR UR4, R17 ;  /* 0x00000000110472ca */ /* 0x000fe400000e0000 */
[----:B------:R-:W-:-:S11]  /*6520*/  R2UR UR5, R16 ;  /* 0x00000000100572ca */ /* 0x000fd600000e0000 */
[----:B------:R-:W-:Y:S02]  /*6530*/  ULEA UR4, UR60, UR4, 0x3 ;  /* 0x000000043c047291 */ /* 0x000fe4000f8e183f */
[----:B------:R-:W-:-:S04]  /*6540*/  IMAD.U32 R3, RZ, RZ, UR5 ;  /* 0x00000005ff037e24 */ /* 0x000fc8000f8e00ff */
[----:B------:R-:W-:Y:S01]  /*6550*/  IMAD.U32 R227, RZ, RZ, UR4 ;  /* 0x00000004ffe37e24 */ /* 0x000fe2000f8e00ff */
[----:B------:R-:W-:-:S04]  /*6560*/  SHF.L.U32 R3, R3, 0x1f, RZ ;  /* 0x0000001f03037819 */ /* 0x000fc800000006ff */
[----:B------:R0:W1:Y:S01]  /*6570*/  SYNCS.PHASECHK.TRANS64.TRYWAIT P2, [UR4+0x38830], R3 ;  /* 0x03883003ff0075a7 */ /* 0x0000620008040144 */
[----:B------:R-:W-:Y:S05]  /*6580*/  @!P0 BRA `(.L_x_2102) ;  /* 0x0000000000048947 */ /* 0x000fea0003800000 */
[----:B------:R-:W-:Y:S01]  /*6590*/  BPT.TRAP 0x1 ;  /* 0x000000040000795c */ /* 0x000fe20000300000 */
.L_x_2102:
[----:B-1----:R-:W-:Y:S05]  /*65a0*/  @P2 BRA `(.L_x_2103) ;  /* 0x00000000000c2947 */ /* 0x002fea0003800000 */
[----:B------:R-:W-:-:S13]  /*65b0*/  R2UR UR4, R227 ;  /* 0x00000000e30472ca */ /* 0x000fda00000e0000 */
[----:B------:R-:W1:Y:S02]  /*65c0*/  SYNCS.PHASECHK.TRANS64.TRYWAIT P2, [UR4+0x38830], R3 ;  /* 0x03883003ff0075a7 */ /* 0x000e640008040144 */
[----:B-1----:R-:W-:Y:S05]  /*65d0*/  @!P2 BRA `(.L_x_2104) ;  /* 0x0000011800b4a947 */ /* 0x002fea0003800000 */
.L_x_2103:
        /* <DEDUP_REMOVED lines=580> */
.L_x_2105:
[----:B------:R-:W-:Y:S02]  /*8a20*/  R2UR UR6, R17 ;  /* 0x00000000110672ca */ /* 0x000fe400000e0000 */
[----:B------:R-:W-:Y:S02]  /*8a30*/  R2UR UR4, R228 ;  /* 0x00000000e40472ca */ /* 0x000fe400000e0000 */
[----:B------:R-:W-:-:S11]  /*8a40*/  R2UR UR5, R230 ;  /* 0x00000000e60572ca */ /* 0x000fd600000e0000 */
[----:B------:R-:W-:Y:S02]  /*8a50*/  ULEA UR4, UR4, UR6, 0x3 ;  /* 0x0000000604047291 */ /* 0x000fe4000f8e183f */
[----:B------:R-:W-:-:S04]  /*8a60*/  MOV R0, UR5 ;  /* 0x0000000500007c02 */ /* 0x000fc80008000f00 */
[----:B------:R-:W-:-:S04]  /*8a70*/  SHF.L.U32 R0, R0, 0x1f, RZ ;  /* 0x0000001f00007819 */ /* 0x000fc800000006ff */
[----:B------:R2:W3:Y:S01]  /*8a80*/  SYNCS.PHASECHK.TRANS64.TRYWAIT P2, [UR4+0x38850], R0 ;  /* 0x03885000ff0075a7 */ /* 0x0004e20008040144 */
[----:B------:R-:W-:Y:S05]  /*8a90*/  @!P0 BRA `(.L_x_2106) ;  /* 0x0000000000048947 */ /* 0x000fea0003800000 */
[----:B------:R-:W-:Y:S01]  /*8aa0*/  BPT.TRAP 0x1 ;  /* 0x000000040000795c */ /* 0x000fe20000300000 */
.L_x_2106:
[----:B---3--:R-:W-:Y:S05]  /*8ab0*/  @P2 BRA `(.L_x_2107) ;  /* 0x0000000000082947 */ /* 0x008fea0003800000 */
[----:B------:R-:W3:Y:S02]  /*8ac0*/  SYNCS.PHASECHK.TRANS64.TRYWAIT P2, [UR4+0x38850], R0 ;  /* 0x03885000ff0075a7 */ /* 0x000ee40008040144 */
[----:B---3--:R-:W-:Y:S05]  /*8ad0*/  @!P2 BRA `(.L_x_2108) ;  /* 0x000000f40090a947 */ /* 0x008fea0003800000 */
.L_x_2107:
[----:B------:R-:W-:Y:S01]  /*8ae0*/  R2UR UR5, R17 ;  /* 0x00000000110572ca */ /* 0x000fe200000e0000 */
[----:B------:R-:W-:Y:S01]  /*8af0*/  WARPGROUP.ARRIVE ;  /* 0x00000000000079c5 */ /* 0x000fe20000000000 */
[----:B------:R-:W-:Y:S01]  /*8b00*/  R2UR UR6, R228 ;  /* 0x00000000e40672ca */ /* 0x000fe200000e0000 */
[----:B------:R-:W-:Y:S01]  /*8b10*/  UMOV UR7, 0x40000040 ;  /* 0x4000004000077882 */ /* 0x000fe20000000000 */
[----:B------:R-:W-:Y:S01]  /*8b20*/  R2UR UR18, R22 ;  /* 0x00000000161272ca */ /* 0x000fe200000e0000 */
[----:B0-2---:R-:W-:Y:S01]  /*8b30*/  FMUL.FTZ R0, R186, UR61 ;  /* 0x0000003dba007c20 */ /* 0x005fe20008410000 */
[----:B------:R-:W-:Y:S01]  /*8b40*/  R2UR UR11, R229 ;  /* 0x00000000e50b72ca */ /* 0x000fe200000e0000 */
[----:B------:R-:W-:Y:S01]  /*8b50*/  FMUL.FTZ R186, R188, UR61 ;  /* 0x0000003dbcba7c20 */ /* 0x000fe20008410000 */
[----:B------:R-:W-:Y:S01]  /*8b60*/  R2UR UR15, R23 ;  /* 0x00000000170f72ca */ /* 0x000fe200000e0000 */
[----:B------:R-:W-:Y:S01]  /*8b70*/  FMUL.FTZ R188, R189, UR61 ;  /* 0x0000003dbdbc7c20 */ /* 0x000fe20008410000 */
[----:B------:R-:W-:Y:S01]  /*8b80*/  R2UR UR14, R19 ;  /* 0x00000000130e72ca */ /* 0x000fe200000e0000 */
[----:B------:R-:W-:Y:S01]  /*8b90*/  FMUL.FTZ R189, R176, UR61 ;  /* 0x0000003db0bd7c20 */ /* 0x000fe20008410000 */
[----:B------:R-:W-:Y:S01]  /*8ba0*/  FMUL.FTZ R176, R178, UR61 ;  /* 0x0000003db2b07c20 */ /* 0x000fe20008410000 */
[----:B------:R-:W-:Y:S01]  /*8bb0*/  UIADD3 UR5, UR5, 0x400, URZ ;  /* 0x0000040005057890 */ /* 0x000fe2000fffe03f */
[----:B------:R-:W-:Y:S01]  /*8bc0*/  FMUL.FTZ R185, R185, UR61 ;  /* 0x0000003db9b97c20 */ /* 0x000fe20008410000 */
[----:B------:R-:W-:Y:S01]  /*8bd0*/  FMUL.FTZ R178, R182, UR61 ;  /* 0x0000003db6b27c20 */ /* 0x000fe20008410000 */
[----:B------:R-:W-:Y:S01]  /*8be0*/  FMUL.FTZ R182, R169, UR61 ;  /* 0x0000003da9b67c20 */ /* 0x000fe20008410000 */
[----:B------:R-:W-:Y:S01]  /*8bf0*/  USHF.R.U32.HI UR5, URZ, 0x4, UR5 ;  /* 0x000000043f057899 */ /* 0x000fe20008011605 */
[----:B------:R-:W-:Y:S01]  /*8c00*/  IMAD.MOV.U32 R169, RZ, RZ, -0x2 ;  /* 0xfffffffeffa97424 */ /* 0x000fe200078e00ff */
[----:B------:R-:W-:Y:S01]  /*8c10*/  MUFU.TANH R186, R186 ;  /* 0x000000ba00ba7308 */ /* 0x000fe20000002400 */
[----:B-1----:R-:W-:Y:S01]  /*8c20*/  FMUL.FTZ R3, R190, UR61 ;  /* 0x0000003dbe037c20 */ /* 0x002fe20008410000 */
[----:B------:R-:W-:Y:S01]  /*8c30*/  ULOP3.LUT UR5, UR5, 0x3fff, URZ, 0xc0, !UPT ;  /* 0x00003fff05057892 */ /* 0x000fe2000f8ec03f */
[----:B------:R-:W-:Y:S01]  /*8c40*/  FMUL.FTZ R190, R177, UR61 ;  /* 0x0000003db1be7c20 */ /* 0x000fe20008410000 */
[----:B------:R-:W-:Y:S01]  /*8c50*/  FMUL.FTZ R2, R187, UR61 ;  /* 0x0000003dbb027c20 */ /* 0x000fe20008410000 */
[----:B------:R-:W-:Y:S01]  /*8c60*/  FMUL.FTZ R177, R179, UR61 ;  /* 0x0000003db3b17c20 */ /* 0x000fe20008410000 */
[----:B------:R-:W-:Y:S01]  /*8c70*/  ULOP3.LUT UR5, UR5, 0x2800000, URZ, 0xfc, !UPT ;  /* 0x0280000005057892 */ /* 0x000fe2000f8efc3f */
[----:B------:R-:W-:Y:S01]  /*8c80*/  FMUL.FTZ R179, R183, UR61 ;  /* 0x0000003db7b37c20 */ /* 0x000fe20008410000 */
[----:B------:R-:W-:Y:S01]  /*8c90*/  MUFU.TANH R185, R185 ;  /* 0x000000b900b97308 */ /* 0x000fe20000002400 */
[----:B------:R-:W-:Y:S01]  /*8ca0*/  FMUL.FTZ R183, R172, UR61 ;  /* 0x0000003dacb77c20 */ /* 0x000fe20008410000 */
[----:B------:R-:W-:Y:S01]  /*8cb0*/  UIMAD UR10, UR6, 0xa00, UR5 ;  /* 0x00000a00060a78a4 */ /* 0x000fe2000f8e0205 */
[----:B------:R-:W-:Y:S01]  /*8cc0*/  FMUL.FTZ R174, R174, UR61 ;  /* 0x0000003daeae7c20 */ /* 0x000fe20008410000 */
[----:B------:R-:W-:Y:S01]  /*8cd0*/  USHF.L.U32 UR5, UR18, 0x7, URZ ;  /* 0x0000000712057899 */ /* 0x000fe2000800063f */
[----:B------:R-:W-:Y:S01]  /*8ce0*/  FMUL.FTZ R175, R175, UR61 ;  /* 0x0000003dafaf7c20 */ /* 0x000fe20008410000 */
[----:B------:R-:W-:Y:S01]  /*8cf0*/  FMUL.FTZ R162, R162, UR61 ;  /* 0x0000003da2a27c20 */ /* 0x000fe20008410000 */
[----:B------:R-:W-:Y:S01]  /*8d00*/  FMUL.FTZ R163, R163, UR61 ;  /* 0x0000003da3a37c20 */ /* 0x000fe20008410000 */
[----:B------:R-:W-:Y:S01]  /*8d10*/  UIMAD UR5, UR11, -0x50, UR5 ;  /* 0xffffffb00b0578a4 */ /* 0x000fe2000f8e0205 */
[----:B------:R-:W-:Y:S01]  /*8d20*/  MUFU.TANH R188, R188 ;  /* 0x000000bc00bc7308 */ /* 0x000fe20000002400 */
[----:B------:R-:W-:Y:S01]  /*8d30*/  UMOV UR6, UR10 ;  /* 0x0000000a00067c82 */ /* 0x000fe20008000000 */
[----:B------:R-:W-:-:S06]  /*8d40*/  FMUL.FTZ R166, R166, UR61 ;  /* 0x0000003da6a67c20 */ /* 0x000fcc0008410000 */
[----:B------:R-:W-:Y:S01]  /*8d50*/  HGMMA.64x256x16.F32.BF16 R24, R208, gdesc[UR4].tnspB, R24, gsb0 ;  /* 0x43e00004d0187df0 */ /* 0x000fe20008001818 */
[----:B------:R-:W-:Y:S01]  /*8d60*/  UIADD3 UR6, UR10, 0x80, URZ ;  /* 0x000000800a067890 */ /* 0x000fe2000fffe03f */
[----:B------:R-:W-:Y:S01]  /*8d70*/  FMUL.FTZ R167, R167, UR61 ;  /* 0x0000003da7a77c20 */ /* 0x000fe20008410000 */
[----:B------:R-:W-:Y:S01]  /*8d80*/  UMOV UR7, 0x40000040 ;  /* 0x4000004000077882 */ /* 0x000fe20000000000 */
[----:B------:R-:W-:Y:S01]  /*8d90*/  UIADD3 UR5, UR5, 0x1, UR15 ;  /* 0x0000000105057890 */ /* 0x000fe2000fffe00f */
[----:B------:R-:W-:Y:S01]  /*8da0*/  MUFU.TANH R189, R189 ;  /* 0x000000bd00bd7308 */ /* 0x000fe20000002400 */
[----:B------:R-:W-:Y:S01]  /*8db0*/  FMUL.FTZ R154, R154, UR61 ;  /* 0x0000003d9a9a7c20 */ /* 0x000fe20008410000 */
[----:B------:R-:W-:Y:S01]  /*8dc0*/  FMUL.FTZ R155, R155, UR61 ;  /* 0x0000003d9b9b7c20 */ /* 0x000fe20008410000 */
[----:B------:R-:W-:Y:S01]  /*8dd0*/  UIADD3 UR5, UR5, -UR14, URZ ;  /* 0x8000000e05057290 */ /* 0x000fe2000fffe03f */
[----:B------:R-:W-:Y:S01]  /*8de0*/  FMUL.FTZ R158, R158, UR61 ;  /* 0x0000003d9e9e7c20 */ /* 0x000fe20008410000 */
[----:B------:R-:W-:Y:S01]  /*8df0*/  IMAD.U32 R228, RZ, RZ, UR60 ;  /* 0x0000003cffe47e24 */ /* 0x000fe2000f8e00ff */
[----:B------:R-:W-:-:S02]  /*8e00*/  ULDC UR14, c[0x0][0x988] ;  /* 0x00026200000e7ab9 */ /* 0x000fc40000000800 */
[----:B------:R-:W-:Y:S01]  /*8e10*/  MUFU.TANH R190, R190 ;  /* 0x000000be00be7308 */ /* 0x000fe20000002400 */
[----:B------:R-:W-:Y:S01]  /*8e20*/  IMAD R4, R214, R169, UR5 ;  /* 0x00000005d6047e24 */ /* 0x000fe2000f8e02a9 */
[----:B------:R-:W-:Y:S01]  /*8e30*/  UMOV UR5, UR14 ;  /* 0x0000000e00057c82 */ /* 0x000fe20008000000 */
[----:B------:R-:W-:Y:S02]  /*8e40*/  R2UR UR14, R227 ;  /* 0x00000000e30e72ca */ /* 0x000fe400000e0000 */
[----:B------:R-:W-:-:S03]  /*8e50*/  IMAD.IADD R4, R215, 0x1, R4 ;  /* 0x00000001d7047824 */ /* 0x000fc600078e0204 */
[----:B------:R-:W-:Y:S02]  /*8e60*/  MUFU.TANH R182, R182 ;  /* 0x000000b600b67308 */ /* 0x000fe40000002400 */
[C---:B------:R-:W-:Y:S02]  /*8e70*/  ISETP.GT.AND P2, PT, R4.reuse, RZ, PT ;  /* 0x000000ff0400720c */ /* 0x040fe40003f44270 */
[----:B------:R-:W-:-:S04]  /*8e80*/  ISETP.GT.AND P3, PT, R4, 0x1, PT ;  /* 0x000000010400780c */ /* 0x000fc80003f64270 */
        /* <DEDUP_REMOVED lines=31> */
[----:B------:R-:W-:Y:S01]  /*9080*/  UIADD3 UR6, UR10, 0x180, URZ ;  /* 0x000001800a067890 */ /* 0x000fe2000fffe03f */
[----:B------:R-:W0:Y:S01]  /*9090*/  MUFU.TANH R204, R204 ;  /* 0x000000cc00cc7308 */ /* 0x000e220000002400 */
[----:B------:R-:W-:-:S07]  /*90a0*/  UMOV UR7, 0x40000040 ;  /* 0x4000004000077882 */ /* 0x000fce0000000000 */
[----:B------:R-:W1:Y:S08]  /*90b0*/  MUFU.TANH R191, R191 ;  /* 0x000000bf00bf7308 */ /* 0x000e700000002400 */
[----:B------:R-:W2:Y:S01]  /*90c0*/  MUFU.TANH R180, R180 ;  /* 0x000000b400b47308 */ /* 0x000ea20000002400 */
[----:B0-----:R-:W-:Y:S02]  /*90d0*/  FSEL R187, R204, -INF , P2 ;  /* 0xff800000ccbb7808 */ /* 0x001fe40001000000 */
[----:B------:R-:W-:-:S02]  /*90e0*/  ISETP.GT.AND P2, PT, R4, 0x8, PT ;  /* 0x000000080400780c */ /* 0x000fc40003f44270 */
[----:B------:R-:W-:Y:S02]  /*90f0*/  FMNMX.FTZ R169, R187, R20, !PT ;  /* 0x00000014bba97209 */ /* 0x000fe40007810000 */
[----:B------:R-:W-:Y:S01]  /*9100*/  FSEL R168, R186, -INF , P2 ;  /* 0xff800000baa87808 */ /* 0x000fe20001000000 */
[----:B------:R-:W0:Y:S01]  /*9110*/  MUFU.TANH R181, R181 ;  /* 0x000000b500b57308 */ /* 0x000e220000002400 */
[----:B------:R-:W-:Y:S01]  /*9120*/  ISETP.GT.AND P2, PT, R4, 0x10, PT ;  /* 0x000000100400780c */ /* 0x000fe20003f44270 */
[----:B------:R-:W-:-:S06]  /*9130*/  FMUL.FTZ R186, R164, UR61 ;  /* 0x0000003da4ba7c20 */ /* 0x000fcc0008410000 */
[----:B------:R-:W-:Y:S08]  /*9140*/  MUFU.TANH R186, R186 ;  /* 0x000000ba00ba7308 */ /* 0x000ff00000002400 */
[----:B------:R-:W-:Y:S01]  /*9150*/  MUFU.TANH R184, R184 ;  /* 0x000000b800b87308 */ /* 0x000fe20000002400 */
[----:B------:R-:W-:Y:S02]  /*9160*/  WARPGROUP.DEPBAR.LE gsb0, 0x0 ;  /* 0x00008000000079c5 */ /* 0x000fe40000010000 */
[----:B------:R-:W-:Y:S01]  /*9170*/  WARPGROUP.ARRIVE ;  /* 0x00000000000079c5 */ /* 0x000fe20000000000 */
[----:B------:R-:W-:Y:S01]  /*9180*/  FMUL.FTZ R201, R160, UR61 ;  /* 0x0000003da0c97c20 */ /* 0x000fe20008410000 */
[----:B------:R-:W-:Y:S01]  /*9190*/  FSEL R160, R185, -INF , P3 ;  /* 0xff800000b9a07808 */ /* 0x000fe20001800000 */
[----:B------:R-:W-:Y:S01]  /*91a0*/  FMUL.FTZ R185, R161, UR61 ;  /* 0x0000003da1b97c20 */ /* 0x000fe20008410000 */
[----:B------:R-:W-:Y:S01]  /*91b0*/  ISETP.GT.AND P3, PT, R4, 0x9, PT ;  /* 0x000000090400780c */ /* 0x000fe20003f64270 */
[----:B------:R-:W-:Y:S01]  /*91c0*/  FMUL.FTZ R200, R173, UR61 ;  /* 0x0000003dadc87c20 */ /* 0x000fe20008410000 */
[----:B------:R-:W-:Y:S01]  /*91d0*/  HGMMA.64x256x16.F32.BF16 R24, R196, gdesc[UR4].tnspB, R24, gsb0 ;  /* 0x43e00004c4187df0 */ /* 0x000fe20008001818 */
[----:B------:R-:W-:Y:S01]  /*91e0*/  FMNMX.FTZ R169, R160, R169, !PT ;  /* 0x000000a9a0a97209 */ /* 0x000fe20007810000 */
[----:B------:R-:W-:Y:S01]  /*91f0*/  MUFU.TANH R201, R201 ;  /* 0x000000c900c97308 */ /* 0x000fe20000002400 */
[----:B------:R-:W-:Y:S01]  /*9200*/  FSEL R161, R188, -INF , P3 ;  /* 0xff800000bca17808 */ /* 0x000fe20001800000 */
[----:B------:R-:W-:Y:S01]  /*9210*/  FMUL.FTZ R188, R165, UR61 ;  /* 0x0000003da5bc7c20 */ /* 0x000fe20008410000 */
[----:B------:R-:W-:Y:S01]  /*9220*/  FMNMX.FTZ R172, R168, R169, !PT ;  /* 0x000000a9a8ac7209 */ /* 0x000fe20007810000 */
[----:B------:R-:W-:Y:S01]  /*9230*/  UIADD3 UR6, UR10, 0x200, URZ ;  /* 0x000002000a067890 */ /* 0x000fe2000fffe03f */
[----:B------:R-:W-:Y:S01]  /*9240*/  ISETP.GT.AND P3, PT, R4, 0x11, PT ;  /* 0x000000110400780c */ /* 0x000fe20003f64270 */
[----:B------:R-:W-:Y:S01]  /*9250*/  UMOV UR7, 0x40000040 ;  /* 0x4000004000077882 */ /* 0x000fe20000000000 */
[----:B------:R-:W-:Y:S01]  /*9260*/  FSEL R169, R189, -INF , P2 ;  /* 0xff800000bda97808 */ /* 0x000fe20001000000 */
[----:B------:R-:W3:Y:S01]  /*9270*/  MUFU.TANH R200, R200 ;  /* 0x000000c800c87308 */ /* 0x000ee20000002400 */
[----:B------:R-:W-:Y:S01]  /*9280*/  FMNMX.FTZ R172, R161, R172, !PT ;  /* 0x000000aca1ac7209 */ /* 0x000fe20007810000 */
[----:B------:R-:W-:Y:S01]  /*9290*/  FMUL.FTZ R189, R152, UR61 ;  /* 0x0000003d98bd7c20 */ /* 0x000fe20008410000 */
[----:B------:R-:W-:-:S02]  /*92a0*/  ISETP.GT.AND P2, PT, R4, 0x18, PT ;  /* 0x000000180400780c */ /* 0x000fc40003f44270 */
[----:B------:R-:W-:Y:S02]  /*92b0*/  FSEL R164, R190, -INF , P3 ;  /* 0xff800000bea47808 */ /* 0x000fe40001800000 */
[----:B------:R-:W-:Y:S01]  /*92c0*/  FMNMX.FTZ R173, R169, R172, !PT ;  /* 0x000000aca9ad7209 */ /* 0x000fe20007810000 */
[----:B------:R-:W4:Y:S01]  /*92d0*/  MUFU.TANH R185, R185 ;  /* 0x000000b900b97308 */ /* 0x000f220000002400 */
[----:B------:R-:W-:Y:S02]  /*92e0*/  ISETP.GT.AND P3, PT, R4, 0x19, PT ;  /* 0x000000190400780c */ /* 0x000fe40003f64270 */
[----:B-1----:R-:W-:Y:S02]  /*92f0*/  FSEL R165, R191, -INF , P2 ;  /* 0xff800000bfa57808 */ /* 0x002fe40001000000 */
[----:B------:R-:W-:Y:S02]  /*9300*/  FMNMX.FTZ R190, R164, R173, !PT ;  /* 0x000000ada4be7209 */ /* 0x000fe40007810000 */
[----:B------:R-:W-:Y:S01]  /*9310*/  ISETP.GT.AND P2, PT, R4, 0x20, PT ;  /* 0x000000200400780c */ /* 0x000fe20003f44270 */
[----:B------:R-:W1:Y:S01]  /*9320*/  MUFU.TANH R188, R188 ;  /* 0x000000bc00bc7308 */ /* 0x000e620000002400 */
[----:B--2---:R-:W-:-:S02]  /*9330*/  FSEL R172, R180, -INF , P3 ;  /* 0xff800000b4ac7808 */ /* 0x004fc40001800000 */
[----:B------:R-:W-:Y:S02]  /*9340*/  FMNMX.FTZ R173, R165, R190, !PT ;  /* 0x000000bea5ad7209 */ /* 0x000fe40007810000 */
[----:B0-----:R-:W-:Y:S02]  /*9350*/  FSEL R152, R181, -INF , P2 ;  /* 0xff800000b5987808 */ /* 0x001fe40001000000 */
[----:B------:R-:W-:Y:S01]  /*9360*/  ISETP.GT.AND P3, PT, R4, 0x21, PT ;  /* 0x000000210400780c */ /* 0x000fe20003f64270 */
[----:B------:R-:W0:Y:S01]  /*9370*/  MUFU.TANH R189, R189 ;  /* 0x000000bd00bd7308 */ /* 0x000e220000002400 */
[----:B------:R-:W-:Y:S02]  /*9380*/  FMNMX.FTZ R181, R172, R173, !PT ;  /* 0x000000adacb57209 */ /* 0x000fe40007810000 */
[----:B------:R-:W-:Y:S02]  /*9390*/  ISETP.GT.AND P2, PT, R4, 0x28, PT ;  /* 0x000000280400780c */ /* 0x000fe40003f44270 */
[----:B------:R-:W-:Y:S01]  /*93a0*/  FSEL R173, R182, -INF , P3 ;  /* 0xff800000b6ad7808 */ /* 0x000fe20001800000 */
[----:B------:R-:W-:Y:S01]  /*93b0*/  FMUL.FTZ R182, R153, UR61 ;  /* 0x0000003d99b67c20 */ /* 0x000fe20008410000 */
[----:B------:R-:W-:-:S02]  /*93c0*/  FMNMX.FTZ R190, R152, R181, !PT ;  /* 0x000000b598be7209 */ /* 0x000fc40007810000 */
[----:B------:R-:W-:Y:S02]  /*93d0*/  ISETP.GT.AND P3, PT, R4, 0x29, PT ;  /* 0x000000290400780c */ /* 0x000fe40003f64270 */
[----:B------:R-:W-:Y:S02]  /*93e0*/  FSEL R180, R183, -INF , P2 ;  /* 0xff800000b7b47808 */ /* 0x000fe40001000000 */
[----:B------:R-:W-:Y:S01]  /*93f0*/  FMNMX.FTZ R181, R173, R190, !PT ;  /* 0x000000beadb57209 */ /* 0x000fe20007810000 */
[----:B------:R-:W-:Y:S01]  /*9400*/  FMUL.FTZ R190, R156, UR61 ;  /* 0x0000003d9cbe7c20 */ /* 0x000fe20008410000 */
[----:B---3--:R-:W-:Y:S01]  /*9410*/  FSEL R153, R200, -INF , P3 ;  /* 0xff800000c8997808 */ /* 0x008fe20001800000 */
[----:B------:R2:W3:Y:S01]  /*9420*/  MUFU.TANH R183, R182 ;  /* 0x000000b600b77308 */ /* 0x0004e20000002400 */
[----:B------:R-:W-:Y:S02]  /*9430*/  ISETP.GT.AND P2, PT, R4, 0x30, PT ;  /* 0x000000300400780c */ /* 0x000fe40003f44270 */
[----:B------:R-:W-:-:S02]  /*9440*/  FMNMX.FTZ R200, R180, R181, !PT ;  /* 0x000000b5b4c87209 */ /* 0x000fc40007810000 */
[C---:B------:R-:W-:Y:S02]  /*9450*/  ISETP.GT.AND P3, PT, R4.reuse, 0x31, PT ;  /* 0x000000310400780c */ /* 0x040fe40003f64270 */
[----:B------:R-:W-:Y:S01]  /*9460*/  FSEL R156, R201, -INF , P2 ;  /* 0xff800000c99c7808 */ /* 0x000fe20001000000 */
[----:B------:R-:W5:Y:S01]  /*9470*/  MUFU.TANH R190, R190 ;  /* 0x000000be00be7308 */ /* 0x000f620000002400 */
[----:B------:R-:W-:Y:S02]  /*9480*/  FMNMX.FTZ R191, R153, R200, !PT ;  /* 0x000000c899bf7209 */ /* 0x000fe40007810000 */
[----:B------:R-:W-:Y:S02]  /*9490*/  ISETP.GT.AND P2, PT, R4, 0x38, PT ;  /* 0x000000380400780c */ /* 0x000fe40003f44270 */
[----:B----4-:R-:W-:Y:S01]  /*94a0*/  FSEL R181, R185, -INF , P3 ;  /* 0xff800000b9b57808 */ /* 0x010fe20001800000 */
[----:B------:R-:W-:Y:S01]  /*94b0*/  FMUL.FTZ R185, R157, UR61 ;  /* 0x0000003d9db97c20 */ /* 0x000fe20008410000 */
[----:B--2---:R-:W-:-:S02]  /*94c0*/  FMNMX.FTZ R182, R156, R191, !PT ;  /* 0x000000bf9cb67209 */ /* 0x004fc40007810000 */
[----:B------:R-:W-:Y:S02]  /*94d0*/  ISETP.GT.AND P3, PT, R4, 0x39, PT ;  /* 0x000000390400780c */ /* 0x000fe40003f64270 */
[----:B------:R-:W-:Y:S02]  /*94e0*/  FSEL R157, R186, -INF , P2 ;  /* 0xff800000ba9d7808 */ /* 0x000fe40001000000 */
[----:B------:R-:W-:Y:S01]  /*94f0*/  FMNMX.FTZ R200, R181, R182, !PT ;  /* 0x000000b6b5c87209 */ /* 0x000fe20007810000 */
[----:B------:R5:W2:Y:S01]  /*9500*/  MUFU.TANH R186, R185 ;  /* 0x000000b900ba7308 */ /* 0x000aa20000002400 */
[----:B------:R-:W-:Y:S02]  /*9510*/  ISETP.GT.AND P2, PT, R4, 0x40, PT ;  /* 0x000000400400780c */ /* 0x000fe40003f44270 */
[----:B-1----:R-:W-:Y:S01]  /*9520*/  FSEL R182, R188, -INF , P3 ;  /* 0xff800000bcb67808 */ /* 0x002fe20001800000 */
[----:B------:R-:W-:Y:S01]  /*9530*/  FMUL.FTZ R188, R170, UR61 ;  /* 0x0000003daabc7c20 */ /* 0x000fe20008410000 */
[----:B------:R-:W-:-:S02]  /*9540*/  FMNMX.FTZ R191, R157, R200, !PT ;  /* 0x000000c89dbf7209 */ /* 0x000fc40007810000 */
[----:B------:R-:W-:Y:S02]  /*9550*/  ISETP.GT.AND P3, PT, R4, 0x41, PT ;  /* 0x000000410400780c */ /* 0x000fe40003f64270 */
[----:B0-----:R-:W-:Y:S01]  /*9560*/  FSEL R170, R189, -INF , P2 ;  /* 0xff800000bdaa7808 */ /* 0x001fe20001000000 */
[----:B------:R-:W-:Y:S01]  /*9570*/  FMUL.FTZ R189, R171, UR61 ;  /* 0x0000003dabbd7c20 */ /* 0x000fe20008410000 */
[----:B------:R-:W-:Y:S01]  /*9580*/  FMNMX.FTZ R191, R182, R191, !PT ;  /* 0x000000bfb6bf7209 */ /* 0x000fe20007810000 */
[----:B------:R-:W0:Y:S01]  /*9590*/  MUFU.TANH R188, R188 ;  /* 0x000000bc00bc7308 */ /* 0x000e220000002400 */
[----:B------:R-:W-:Y:S02]  /*95a0*/  ISETP.GT.AND P2, PT, R4, 0x48, PT ;  /* 0x000000480400780c */ /* 0x000fe40003f44270 */
[----:B---3--:R-:W-:Y:S02]  /*95b0*/  FSEL R183, R183, -INF , P3 ;  /* 0xff800000b7b77808 */ /* 0x008fe40001800000 */
[----:B------:R-:W-:-:S02]  /*95c0*/  FMNMX.FTZ R200, R170, R191, !PT ;  /* 0x000000bfaac87209 */ /* 0x000fc40007810000 */
[----:B------:R-:W-:Y:S01]  /*95d0*/  ISETP.GT.AND P3, PT, R4, 0x49, PT ;  /* 0x000000490400780c */ /* 0x000fe20003f64270 */
[----:B------:R-:W1:Y:S01]  /*95e0*/  MUFU.TANH R189, R189 ;  /* 0x000000bd00bd7308 */ /* 0x000e620000002400 */
[----:B-----5:R-:W-:Y:S01]  /*95f0*/  FSEL R185, R190, -INF , P2 ;  /* 0xff800000beb97808 */ /* 0x020fe20001000000 */
[----:B------:R-:W-:Y:S01]  /*9600*/  VIADD R190, R4, 0x8 ;  /* 0x0000000804be7836 */ /* 0x000fe20000000000 */
[----:B------:R-:W-:Y:S02]  /*9610*/  FMNMX.FTZ R200, R183, R200, !PT ;  /* 0x000000c8b7c87209 */ /* 0x000fe40007810000 */
[----:B--2---:R-:W-:Y:S02]  /*9620*/  FSEL R171, R186, -INF , P3 ;  /* 0xff800000baab7808 */ /* 0x004fe40001800000 */
[----:B------:R-:W-:Y:S02]  /*9630*/  FMNMX.FTZ R200, R185, R200, !PT ;  /* 0x000000c8b9c87209 */ /* 0x000fe40007810000 */
[----:B------:R-:W-:-:S02]  /*9640*/  ISETP.GT.AND P2, PT, R190, RZ, PT ;  /* 0x000000ffbe00720c */ /* 0x000fc40003f44270 */
[----:B------:R-:W-:Y:S02]  /*9650*/  FMNMX.FTZ R200, R171, R200, !PT ;  /* 0x000000c8abc87209 */ /* 0x000fe40007810000 */
[C---:B------:R-:W-:Y:S02]  /*9660*/  ISETP.GT.AND P3, PT, R190.reuse, 0x1, PT ;  /* 0x00000001be00780c */ /* 0x040fe40003f64270 */
[----:B------:R-:W-:Y:S01]  /*9670*/  ISETP.GT.AND P4, PT, R190, 0x8, PT ;  /* 0x00000008be00780c */ /* 0x000fe20003f84270 */
[----:B------:R-:W2:Y:S01]  /*9680*/  SHFL.BFLY PT, R191, R200, 0x2, 0x1f ;  /* 0x0c401f00c8bf7f89 */ /* 0x000ea200000e0000 */
[----:B------:R-:W-:Y:S02]  /*9690*/  FSEL R2, R2, -INF , P3 ;  /* 0xff80000002027808 */ /* 0x000fe40001800000 */
[C---:B------:R-:W-:Y:S02]  /*96a0*/  ISETP.GT.AND P5, PT, R190.reuse, 0x9, PT ;  /* 0x00000009be00780c */ /* 0x040fe40003fa4270 */
[----:B------:R-:W-:-:S02]  /*96b0*/  ISETP.GT.AND P3, PT, R190, 0x10, PT ;  /* 0x00000010be00780c */ /* 0x000fc40003f64270 */
[----:B------:R-:W-:Y:S02]  /*96c0*/  FSEL R184, R184, -INF , P5 ;  /* 0xff800000b8b87808 */ /* 0x000fe40002800000 */
[----:B------:R-:W-:Y:S02]  /*96d0*/  FSEL R176, R176, -INF , P3 ;  /* 0xff800000b0b07808 */ /* 0x000fe40001800000 */
[----:B------:R-:W-:-:S04]  /*96e0*/  ISETP.GT.AND P3, PT, R190, 0x18, PT ;  /* 0x00000018be00780c */ /* 0x000fc80003f64270 */
[----:B------:R-:W-:Y:S02]  /*96f0*/  FSEL R178, R178, -INF , P3 ;  /* 0xff800000b2b27808 */ /* 0x000fe40001800000 */
[----:B------:R-:W-:Y:S02]  /*9700*/  ISETP.GT.AND P3, PT, R190, 0x20, PT ;  /* 0x00000020be00780c */ /* 0x000fe40003f64270 */
[----:B--2---:R-:W-:Y:S01]  /*9710*/  FMNMX.FTZ R186, R200, R191, !PT ;  /* 0x000000bfc8ba7209 */ /* 0x004fe20007810000 */
[----:B------:R-:W-:Y:S01]  /*9720*/  FMUL.FTZ R191, R159, UR61 ;  /* 0x0000003d9fbf7c20 */ /* 0x000fe20008410000 */
[----:B------:R-:W-:Y:S02]  /*9730*/  FSEL R159, R3, -INF , P4 ;  /* 0xff800000039f7808 */ /* 0x000fe40002000000 */
[----:B------:R-:W-:Y:S01]  /*9740*/  ISETP.GT.AND P4, PT, R190, 0x11, PT ;  /* 0x00000011be00780c */ /* 0x000fe20003f84270 */
[----:B------:R-:W2:Y:S02]  /*9750*/  SHFL.BFLY PT, R201, R186, 0x1, 0x1f ;  /* 0x0c201f00bac97f89 */ /* 0x000ea400000e0000 */
[----:B------:R-:W3:Y:S01]  /*9760*/  MUFU.TANH R191, R191 ;  /* 0x000000bf00bf7308 */ /* 0x000ee20000002400 */
[----:B--2---:R-:W-:-:S02]  /*9770*/  FMNMX.FTZ R4, R186, R201, !PT ;  /* 0x000000c9ba047209 */ /* 0x004fc40007810000 */
[----:B------:R-:W-:Y:S02]  /*9780*/  FSEL R186, R0, -INF , P2 ;  /* 0xff80000000ba7808 */ /* 0x000fe40001000000 */
[C---:B------:R-:W-:Y:S01]  /*9790*/  FSETP.NEU.FTZ.AND P2, PT, R4.reuse, -INF , PT ;  /* 0xff8000000400780b */ /* 0x040fe20003f5d000 */
[----:B------:R-:W-:-:S05]  /*97a0*/  FMUL.FTZ R0, R4, UR5 ;  /* 0x0000000504007c20 */ /* 0x000fca0008410000 */
[----:B------:R-:W-:-:S05]  /*97b0*/  FSEL R0, R0, RZ, P2 ;  /* 0x000000ff00007208 */ /* 0x000fca0001000000 */
[--C-:B------:R-:W-:Y:S01]  /*97c0*/  FFMA.FTZ R208, R160, UR5, -R0.reuse ;  /* 0x00000005a0d07c23 */ /* 0x100fe20008010800 */
[----:B0-----:R-:W-:Y:S01]  /*97d0*/  FSEL R160, R188, -INF , P3 ;  /* 0xff800000bca07808 */ /* 0x001fe20001800000 */
        /* <DEDUP_REMOVED lines=14> */
[----:B------:R-:W-:Y:S01]  /*98c0*/  FFMA.FTZ R171, R171, UR5, -R0 ;  /* 0x00000005abab7c23 */ /* 0x000fe20008010800 */
[----:B------:R-:W-:Y:S02]  /*98d0*/  MUFU.EX2 R208, R208 ;  /* 0x000000d000d07308 */ /* 0x000fe40000000800 */
[----:B------:R-:W-:-:S02]  /*98e0*/  FSEL R166, R166, -INF , P3 ;  /* 0xff800000a6a67808 */ /* 0x000fc40001800000 */
[----:B------:R-:W-:-:S04]  /*98f0*/  ISETP.GT.AND P3, PT, R190, 0x40, PT ;  /* 0x00000040be00780c */ /* 0x000fc80003f64270 */
[----:B------:R-:W-:Y:S01]  /*9900*/  FSEL R154, R154, -INF , P3 ;  /* 0xff8000009a9a7808 */ /* 0x000fe20001800000 */
[----:B------:R-:W-:Y:S01]  /*9910*/  MUFU.EX2 R210, R210 ;  /* 0x000000d200d27308 */ /* 0x000fe20000000800 */
[----:B------:R-:W-:-:S04]  /*9920*/  ISETP.GT.AND P3, PT, R190, 0x48, PT ;  /* 0x00000048be00780c */ /* 0x000fc80003f64270 */
[----:B------:R-:W-:-:S03]  /*9930*/  FSEL R158, R158, -INF , P3 ;  /* 0xff8000009e9e7808 */ /* 0x000fc60001800000 */
        /* <DEDUP_REMOVED lines=14> */
[----:B------:R-:W-:Y:S01]  /*9a20*/  FFMA.FTZ R197, R187, UR5, -R0 ;  /* 0x00000005bbc57c23 */ /* 0x000fe20008010800 */
[----:B------:R-:W-:Y:S01]  /*9a30*/  FSEL R187, R177, -INF , P4 ;  /* 0xff800000b1bb7808 */ /* 0x000fe20002000000 */
[----:B------:R-:W-:Y:S01]  /*9a40*/  HGMMA.64x256x16.F32.BF16 R24, R192, gdesc[UR4].tnspB, R24, gsb0 ;  /* 0x43e00004c0187df0 */ /* 0x000fe20008001818 */
[----:B------:R-:W-:Y:S01]  /*9a50*/  FMNMX.FTZ R3, R159, R196, !PT ;  /* 0x000000c49f037209 */ /* 0x000fe20007810000 */
[----:B------:R-:W-:Y:S01]  /*9a60*/  MUFU.EX2 R177, R197 ;  /* 0x000000c500b17308 */ /* 0x000fe20000000800 */
[----:B------:R-:W-:-:S02]  /*9a70*/  ISETP.GT.AND P4, PT, R190, 0x19, PT ;  /* 0x00000019be00780c */ /* 0x000fc40003f84270 */
[----:B------:R-:W-:Y:S02]  /*9a80*/  FMNMX.FTZ R3, R184, R3, !PT ;  /* 0x00000003b8037209 */ /* 0x000fe40007810000 */
[----:B------:R-:W-:Y:S02]  /*9a90*/  FSEL R179, R179, -INF , P4 ;  /* 0xff800000b3b37808 */ /* 0x000fe40002000000 */
[----:B------:R-:W-:Y:S01]  /*9aa0*/  FMNMX.FTZ R196, R176, R3, !PT ;  /* 0x00000003b0c47209 */ /* 0x000fe20007810000 */
[----:B------:R-:W-:Y:S01]  /*9ab0*/  MUFU.EX2 R198, R198 ;  /* 0x000000c600c67308 */ /* 0x000fe20000000800 */
[----:B------:R-:W-:Y:S02]  /*9ac0*/  ISETP.GT.AND P4, PT, R190, 0x21, PT ;  /* 0x00000021be00780c */ /* 0x000fe40003f84270 */
[----:B------:R-:W-:Y:S02]  /*9ad0*/  FMNMX.FTZ R3, R187, R196, !PT ;  /* 0x000000c4bb037209 */ /* 0x000fe40007810000 */
[----:B-1----:R-:W-:-:S02]  /*9ae0*/  FSEL R168, R189, -INF , P4 ;  /* 0xff800000bda87808 */ /* 0x002fc40002000000 */
[----:B------:R-:W-:Y:S01]  /*9af0*/  FMNMX.FTZ R196, R178, R3, !PT ;  /* 0x00000003b2c47209 */ /* 0x000fe20007810000 */
[----:B------:R-:W-:Y:S01]  /*9b00*/  MUFU.EX2 R157, R157 ;  /* 0x0000009d009d7308 */ /* 0x000fe20000000800 */
[----:B------:R-:W-:Y:S02]  /*9b10*/  ISETP.GT.AND P4, PT, R190, 0x29, PT ;  /* 0x00000029be00780c */ /* 0x000fe40003f84270 */
[----:B------:R-:W-:Y:S01]  /*9b20*/  FMNMX.FTZ R3, R179, R196, !PT ;  /* 0x000000c4b3037209 */ /* 0x000fe20007810000 */
[--C-:B------:R-:W-:Y:S01]  /*9b30*/  FFMA.FTZ R196, R156, UR5, -R0.reuse ;  /* 0x000000059cc47c23 */ /* 0x100fe20008010800 */
[----:B------:R-:W-:Y:S01]  /*9b40*/  FSEL R175, R175, -INF , P4 ;  /* 0xff800000afaf7808 */ /* 0x000fe20002000000 */
[----:B------:R-:W-:Y:S01]  /*9b50*/  FFMA.FTZ R156, R185, UR5, -R0 ;  /* 0x00000005b99c7c23 */ /* 0x000fe20008010800 */
[----:B------:R-:W-:Y:S02]  /*9b60*/  FMNMX.FTZ R3, R160, R3, !PT ;  /* 0x00000003a0037209 */ /* 0x000fe40007810000 */
[----:B------:R-:W-:Y:S01]  /*9b70*/  ISETP.GT.AND P4, PT, R190, 0x31, PT ;  /* 0x00000031be00780c */ /* 0x000fe20003f84270 */
[----:B------:R-:W-:Y:S01]  /*9b80*/  MUFU.EX2 R196, R196 ;  /* 0x000000c400c47308 */ /* 0x000fe20000000800 */
[----:B------:R-:W-:-:S02]  /*9b90*/  FMNMX.FTZ R3, R168, R3, !PT ;  /* 0x00000003a8037209 */ /* 0x000fc40007810000 */
[----:B------:R-:W-:Y:S02]  /*9ba0*/  FSEL R163, R163, -INF , P4 ;  /* 0xff800000a3a37808 */ /* 0x000fe40002000000 */
[----:B------:R-:W-:Y:S02]  /*9bb0*/  FMNMX.FTZ R188, R174, R3, !PT ;  /* 0x00000003aebc7209 */ /* 0x000fe40007810000 */
[----:B------:R-:W-:Y:S01]  /*9bc0*/  ISETP.GT.AND P4, PT, R190, 0x39, PT ;  /* 0x00000039be00780c */ /* 0x000fe20003f84270 */
[----:B------:R-:W-:Y:S01]  /*9bd0*/  MUFU.EX2 R156, R156 ;  /* 0x0000009c009c7308 */ /* 0x000fe20000000800 */
[----:B------:R-:W-:Y:S02]  /*9be0*/  FMNMX.FTZ R3, R175, R188, !PT ;  /* 0x000000bcaf037209 */ /* 0x000fe40007810000 */
[----:B------:R-:W-:Y:S02]  /*9bf0*/  FSEL R164, R167, -INF , P4 ;  /* 0xff800000a7a47808 */ /* 0x000fe40002000000 */
[----:B------:R-:W-:-:S02]  /*9c00*/  FMNMX.FTZ R188, R162, R3, !PT ;  /* 0x00000003a2bc7209 */ /* 0x000fc40007810000 */
[----:B------:R-:W-:Y:S01]  /*9c10*/  ISETP.GT.AND P4, PT, R190, 0x41, PT ;  /* 0x00000041be00780c */ /* 0x000fe20003f84270 */
[----:B------:R0:W-:Y:S01]  /*9c20*/  MUFU.EX2 R167, R169 ;  /* 0x000000a900a77308 */ /* 0x0001e20000000800 */
[----:B------:R-:W-:Y:S02]  /*9c30*/  FMNMX.FTZ R3, R163, R188, !PT ;  /* 0x000000bca3037209 */ /* 0x000fe40007810000 */
[----:B------:R-:W-:Y:S02]  /*9c40*/  FSEL R155, R155, -INF , P4 ;  /* 0xff8000009b9b7808 */ /* 0x000fe40002000000 */
[----:B------:R-:W-:Y:S02]  /*9c50*/  FMNMX.FTZ R3, R166, R3, !PT ;  /* 0x00000003a6037209 */ /* 0x000fe40007810000 */
[----:B------:R-:W-:Y:S02]  /*9c60*/  ISETP.GT.AND P4, PT, R190, 0x49, PT ;  /* 0x00000049be00780c */ /* 0x000fe40003f84270 */
[----:B------:R-:W-:Y:S01]  /*9c70*/  FMNMX.FTZ R3, R164, R3, !PT ;  /* 0x00000003a4037209 */ /* 0x000fe20007810000 */
[--C-:B0-----:R-:W-:Y:S01]  /*9c80*/  FFMA.FTZ R169, R173, UR5, -R0.reuse ;  /* 0x00000005ada97c23 */ /* 0x101fe20008010800 */
[----:B---3--:R-:W-:Y:S01]  /*9c90*/  FSEL R172, R191, -INF , P4 ;  /* 0xff800000bfac7808 */ /* 0x008fe20002000000 */
[--C-:B------:R-:W-:Y:S01]  /*9ca0*/  FFMA.FTZ R173, R181, UR5, -R0.reuse ;  /* 0x00000005b5ad7c23 */ /* 0x100fe20008010800 */
[----:B------:R-:W-:Y:S01]  /*9cb0*/  FMNMX.FTZ R188, R154, R3, !PT ;  /* 0x000000039abc7209 */ /* 0x000fe20007810000 */
[----:B------:R-:W-:Y:S01]  /*9cc0*/  FFMA.FTZ R181, R183, UR5, -R0 ;  /* 0x00000005b7b57c23 */ /* 0x000fe20008010800 */
[----:B------:R-:W-:Y:S01]  /*9cd0*/  FSEL R183, R4, RZ, P2 ;  /* 0x000000ff04b77208 */ /* 0x000fe20001000000 */
[----:B------:R-:W-:Y:S01]  /*9ce0*/  MUFU.EX2 R169, R169 ;  /* 0x000000a900a97308 */ /* 0x000fe20000000800 */
[----:B------:R-:W-:-:S02]  /*9cf0*/  FMNMX.FTZ R3, R155, R188, !PT ;  /* 0x000000bc9b037209 */ /* 0x000fc40007810000 */
[----:B------:R-:W-:Y:S01]  /*9d00*/  R2UR UR6, R226 ;  /* 0x00000000e20672ca */ /* 0x000fe200000e0000 */
[----:B------:R-:W-:Y:S01]  /*9d10*/  FADD.FTZ R183, -R183, R20 ;  /* 0x00000014b7b77221 */ /* 0x000fe20000010100 */
[----:B------:R-:W-:-:S03]  /*9d20*/  FMNMX.FTZ R3, R158, R3, !PT ;  /* 0x000000039e037209 */ /* 0x000fc60007810000 */
[----:B------:R-:W-:Y:S01]  /*9d30*/  MUFU.EX2 R173, R173 ;  /* 0x000000ad00ad7308 */ /* 0x000fe20000000800 */
[----:B------:R-:W-:-:S05]  /*9d40*/  FMNMX.FTZ R3, R172, R3, !PT ;  /* 0x00000003ac037209 */ /* 0x000fca0007810000 */
[----:B------:R-:W0:Y:S02]  /*9d50*/  SHFL.BFLY PT, R152, R3, 0x2, 0x1f ;  /* 0x0c401f0003987f89 */ /* 0x000e2400000e0000 */
[----:B------:R-:W-:Y:S01]  /*9d60*/  MUFU.EX2 R181, R181 ;  /* 0x000000b500b57308 */ /* 0x000fe20000000800 */
[----:B------:R-:W-:Y:S01]  /*9d70*/  UISETP.GT.AND UP0, UPT, UR11, UR6, UPT ;  /* 0x000000060b00728c */ /* 0x000fe2000bf04270 */
[----:B------:R-:W-:-:S13]  /*9d80*/  R2UR UR6, R16 ;  /* 0x00000000100672ca */ /* 0x000fda00000e0000 */
[----:B------:R-:W-:Y:S02]  /*9d90*/  MOV R230, UR6 ;  /* 0x0000000600e67c02 */ /* 0x000fe40008000f00 */
[----:B0-----:R-:W-:Y:S01]  /*9da0*/  FMNMX.FTZ R180, R3, R152, !PT ;  /* 0x0000009803b47209 */ /* 0x001fe20007810000 */
[----:B------:R-:W-:Y:S01]  /*9db0*/  FFMA.FTZ R152, R170, UR5, -R0 ;  /* 0x00000005aa987c23 */ /* 0x000fe20008010800 */
[----:B------:R-:W-:-:S03]  /*9dc0*/  FMUL.FTZ R0, R183, UR5 ;  /* 0x00000005b7007c20 */ /* 0x000fc60008410000 */
[----:B------:R-:W0:Y:S02]  /*9dd0*/  SHFL.BFLY PT, R3, R180, 0x1, 0x1f ;  /* 0x0c201f00b4037f89 */ /* 0x000e2400000e0000 */
[----:B------:R-:W-:Y:S08]  /*9de0*/  MUFU.EX2 R152, R152 ;  /* 0x0000009800987308 */ /* 0x000ff00000000800 */
[----:B------:R-:W1:Y:S01]  /*9df0*/  MUFU.EX2 R0, R0 ;  /* 0x0000000000007308 */ /* 0x000e620000000800 */
[----:B0-----:R-:W-:-:S04]  /*9e00*/  FMNMX.FTZ R3, R180, R3, !PT ;  /* 0x00000003b4037209 */ /* 0x001fc80007810000 */
[C---:B------:R-:W-:Y:S01]  /*9e10*/  FSETP.NEU.FTZ.AND P2, PT, R3.reuse, -INF , PT ;  /* 0xff8000000300780b */ /* 0x040fe20003f5d000 */
[----:B------:R-:W-:-:S05]  /*9e20*/  FMUL.FTZ R20, R3, UR5 ;  /* 0x0000000503147c20 */ /* 0x000fca0008410000 */
[----:B------:R-:W-:-:S05]  /*9e30*/  FSEL R183, R20, RZ, P2 ;  /* 0x000000ff14b77208 */ /* 0x000fca0001000000 */
[--C-:B------:R-:W-:Y:S01]  /*9e40*/  FFMA.FTZ R20, R2, UR5, -R183.reuse ;  /* 0x0000000502147c23 */ /* 0x100fe200080108b7 */
[----:B------:R-:W-:Y:S01]  /*9e50*/  FSEL R2, R3, RZ, P2 ;  /* 0x000000ff03027208 */ /* 0x000fe20001000000 */
[--C-:B------:R-:W-:Y:S01]  /*9e60*/  FFMA.FTZ R209, R186, UR5, -R183.reuse ;  /* 0x00000005bad17c23 */ /* 0x100fe200080108b7 */
[--C-:B------:R-:W-:Y:S01]  /*9e70*/  FFMA.FTZ R211, R159, UR5, -R183.reuse ;  /* 0x000000059fd37c23 */ /* 0x100fe200080108b7 */
[----:B------:R-:W-:Y:S01]  /*9e80*/  FFMA.FTZ R170, R184, UR5, -R183 ;  /* 0x00000005b8aa7c23 */ /* 0x000fe200080108b7 */
[----:B------:R-:W-:Y:S02]  /*9e90*/  IMAD.U32 R159, RZ, RZ, UR14 ;  /* 0x0000000eff9f7e24 */ /* 0x000fe4000f8e00ff */
[----:B------:R-:W-:Y:S01]  /*9ea0*/  FADD.FTZ R2, -R2, R21 ;  /* 0x0000001502027221 */ /* 0x000fe20000010100 */
[----:B-1----:R-:W-:Y:S01]  /*9eb0*/  FFMA.FTZ R21, R0, R14, R177 ;  /* 0x0000000e00157223 */ /* 0x002fe200000100b1 */
[----:B------:R-:W-:Y:S01]  /*9ec0*/  MUFU.EX2 R209, R209 ;  /* 0x000000d100d17308 */ /* 0x000fe20000000800 */
[----:B------:R-:W-:Y:S01]  /*9ed0*/  FFMA.FTZ R205, R176, UR5, -R183 ;  /* 0x00000005b0cd7c23 */ /* 0x000fe200080108b7 */
[----:B------:R-:W-:Y:S01]  /*9ee0*/  FMUL.FTZ R2, R2, UR5 ;  /* 0x0000000502027c20 */ /* 0x000fe20008410000 */
[----:B------:R-:W-:Y:S01]  /*9ef0*/  FADD.FTZ R21, R208, R21 ;  /* 0x00000015d0157221 */ /* 0x000fe20000010000 */
[--C-:B------:R-:W-:Y:S01]  /*9f00*/  FFMA.FTZ R176, R187, UR5, -R183.reuse ;  /* 0x00000005bbb07c23 */ /* 0x100fe200080108b7 */
[--C-:B------:R-:W-:Y:S01]  /*9f10*/  FFMA.FTZ R207, R178, UR5, -R183.reuse ;  /* 0x00000005b2cf7c23 */ /* 0x100fe200080108b7 */
[----:B------:R-:W-:Y:S01]  /*9f20*/  FFMA.FTZ R178, R179, UR5, -R183 ;  /* 0x00000005b3b27c23 */ /* 0x000fe200080108b7 */
[----:B------:R-:W-:Y:S01]  /*9f30*/  FADD.FTZ R14, R210, R21 ;  /* 0x00000015d20e7221 */ /* 0x000fe20000010000 */
[----:B------:R-:W0:Y:S01]  /*9f40*/  MUFU.EX2 R2, R2 ;  /* 0x0000000200027308 */ /* 0x000e220000000800 */
[--C-:B------:R-:W-:Y:S01]  /*9f50*/  FFMA.FTZ R201, R160, UR5, -R183.reuse ;  /* 0x00000005a0c97c23 */ /* 0x100fe200080108b7 */
[--C-:B------:R-:W-:Y:S01]  /*9f60*/  FFMA.FTZ R203, R174, UR5, -R183.reuse ;  /* 0x00000005aecb7c23 */ /* 0x100fe200080108b7 */
[----:B------:R-:W-:Y:S01]  /*9f70*/  FADD.FTZ R21, R161, R14 ;  /* 0x0000000ea1157221 */ /* 0x000fe20000010000 */
[----:B------:R-:W-:Y:S01]  /*9f80*/  @!P1 IADD3 R14, R159, 0x38840, RZ ;  /* 0x000388409f0e9810 */ /* 0x000fe20007ffe0ff */
[--C-:B------:R-:W-:Y:S01]  /*9f90*/  FFMA.FTZ R160, R168, UR5, -R183.reuse ;  /* 0x00000005a8a07c23 */ /* 0x100fe200080108b7 */
[----:B------:R-:W-:Y:S01]  /*9fa0*/  FFMA.FTZ R168, R175, UR5, -R183 ;  /* 0x00000005afa87c23 */ /* 0x000fe200080108b7 */
[----:B------:R-:W-:Y:S01]  /*9fb0*/  FADD.FTZ R174, R204, R21 ;  /* 0x00000015ccae7221 */ /* 0x000fe20000010000 */
[----:B------:R-:W1:Y:S01]  /*9fc0*/  MUFU.EX2 R20, R20 ;  /* 0x0000001400147308 */ /* 0x000e620000000800 */
[----:B------:R-:W-:Y:S01]  /*9fd0*/  @!P1 PRMT R14, RZ, 0x654, R14 ;  /* 0x00000654ff0e9816 */ /* 0x000fe2000000000e */
[--C-:B------:R-:W-:Y:S01]  /*9fe0*/  FFMA.FTZ R197, R162, UR5, -R183.reuse ;  /* 0x00000005a2c57c23 */ /* 0x100fe200080108b7 */
[----:B------:R-:W-:Y:S01]  /*9ff0*/  FADD.FTZ R21, R167, R174 ;  /* 0x000000aea7157221 */ /* 0x000fe20000010000 */
[--C-:B------:R-:W-:Y:S01]  /*a000*/  FFMA.FTZ R162, R163, UR5, -R183.reuse ;  /* 0x00000005a3a27c23 */ /* 0x100fe200080108b7 */
[--C-:B------:R-:W-:Y:S01]  /*a010*/  FFMA.FTZ R199, R166, UR5, -R183.reuse ;  /* 0x00000005a6c77c23 */ /* 0x100fe200080108b7 */
[----:B------:R-:W-:Y:S01]  /*a020*/  FFMA.FTZ R164, R164, UR5, -R183 ;  /* 0x00000005a4a47c23 */ /* 0x000fe200080108b7 */
[----:B------:R-:W-:Y:S01]  /*a030*/  FADD.FTZ R174, R206, R21 ;  /* 0x00000015ceae7221 */ /* 0x000fe20000010000 */
[----:B------:R-:W2:Y:S01]  /*a040*/  MUFU.EX2 R211, R211 ;  /* 0x000000d300d37308 */ /* 0x000ea20000000800 */
[----:B0-----:R-:W-:Y:S01]  /*a050*/  FFMA.FTZ R5, R2, R5, R209 ;  /* 0x0000000502057223 */ /* 0x001fe200000100d1 */
[--C-:B------:R-:W-:Y:S01]  /*a060*/  FFMA.FTZ R155, R155, UR5, -R183.reuse ;  /* 0x000000059b9b7c23 */ /* 0x100fe200080108b7 */
[----:B------:R-:W-:Y:S01]  /*a070*/  FADD.FTZ R21, R165, R174 ;  /* 0x000000aea5157221 */ /* 0x000fe20000010000 */
[--C-:B------:R-:W-:Y:S01]  /*a080*/  FFMA.FTZ R158, R158, UR5, -R183.reuse ;  /* 0x000000059e9e7c23 */ /* 0x100fe200080108b7 */
[----:B------:R-:W-:Y:S01]  /*a090*/  FFMA.FTZ R172, R172, UR5, -R183 ;  /* 0x00000005acac7c23 */ /* 0x000fe200080108b7 */
[----:B------:R-:W-:-:S02]  /*a0a0*/  IMAD.U32 R159, RZ, RZ, UR4 ;  /* 0x00000004ff9f7e24 */ /* 0x000fc4000f8e00ff */
[----:B------:R-:W-:Y:S01]  /*a0b0*/  FADD.FTZ R174, R200, R21 ;  /* 0x00000015c8ae7221 */ /* 0x000fe20000010000 */
[----:B------:R-:W0:Y:S01]  /*a0c0*/  MUFU.EX2 R170, R170 ;  /* 0x000000aa00aa7308 */ /* 0x000e220000000800 */
[----:B------:R-:W-:Y:S01]  /*a0d0*/  PLOP3.LUT P2, PT, PT, PT, UP0, 0x80, 0x0 ;  /* 0x000000000000781c */ /* 0x000fe20003f4f008 */
[----:B------:R-:W-:Y:S02]  /*a0e0*/  @!P1 VIADD R159, R159, 0x38860 ;  /* 0x000388609f9f9836 */ /* 0x000fe40000000000 */
[----:B------:R-:W-:Y:S01]  /*a0f0*/  FADD.FTZ R21, R169, R174 ;  /* 0x000000aea9157221 */ /* 0x000fe20000010000 */
[----:B------:R-:W-:Y:S01]  /*a100*/  UIADD3 UR4, UR11, -0x1, URZ ;  /* 0xffffffff0b047890 */ /* 0x000fe2000fffe03f */
[----:B-1----:R-:W-:Y:S02]  /*a110*/  F2FP.BF16.F32.PACK_AB R209, R20, R209 ;  /* 0x000000d114d1723e */ /* 0x002fe400000010ff */
[----:B------:R-:W-:Y:S01]  /*a120*/  FADD.FTZ R166, R202, R21 ;  /* 0x00000015caa67221 */ /* 0x000fe20000010000 */
[----:B------:R-:W1:Y:S01]  /*a130*/  MUFU.EX2 R205, R205 ;  /* 0x000000cd00cd7308 */ /* 0x000e620000000800 */
[----:B------:R-:W-:Y:S01]  /*a140*/  @!P1 PRMT R159, RZ, 0x654, R159 ;  /* 0x00000654ff9f9816 */ /* 0x000fe2000000009f */
[----:B------:R-:W-:-:S02]  /*a150*/  IMAD.U32 R229, RZ, RZ, UR4 ;  /* 0x00000004ffe57e24 */ /* 0x000fc4000f8e00ff */
[----:B------:R-:W-:Y:S01]  /*a160*/  FADD.FTZ R21, R153, R166 ;  /* 0x000000a699157221 */ /* 0x000fe20000010000 */
[----:B------:R-:W-:Y:S02]  /*a170*/  F2FP.BF16.F32.PACK_AB R208, R208, R177 ;  /* 0x000000b1d0d0723e */ /* 0x000fe400000010ff */
[----:B------:R-:W-:Y:S01]  /*a180*/  F2FP.BF16.F32.PACK_AB R210, R161, R210 ;  /* 0x000000d2a1d2723e */ /* 0x000fe200000010ff */
[----:B------:R-:W-:Y:S01]  /*a190*/  FADD.FTZ R166, R196, R21 ;  /* 0x00000015c4a67221 */ /* 0x000fe20000010000 */
[----:B------:R-:W3:Y:S01]  /*a1a0*/  MUFU.EX2 R176, R176 ;  /* 0x000000b000b07308 */ /* 0x000ee20000000800 */
[----:B------:R-:W-:Y:S02]  /*a1b0*/  F2FP.BF16.F32.PACK_AB R204, R167, R204 ;  /* 0x000000cca7cc723e */ /* 0x000fe400000010ff */
[----:B------:R-:W-:Y:S01]  /*a1c0*/  FADD.FTZ R21, R173, R166 ;  /* 0x000000a6ad157221 */ /* 0x000fe20000010000 */
[----:B------:R-:W-:Y:S02]  /*a1d0*/  F2FP.BF16.F32.PACK_AB R206, R165, R206 ;  /* 0x000000cea5ce723e */ /* 0x000fe400000010ff */
[----:B------:R-:W-:Y:S01]  /*a1e0*/  F2FP.BF16.F32.PACK_AB R200, R169, R200 ;  /* 0x000000c8a9c8723e */ /* 0x000fe200000010ff */
[----:B------:R-:W-:Y:S01]  /*a1f0*/  FADD.FTZ R166, R198, R21 ;  /* 0x00000015c6a67221 */ /* 0x000fe20000010000 */
[----:B------:R-:W4:Y:S01]  /*a200*/  MUFU.EX2 R207, R207 ;  /* 0x000000cf00cf7308 */ /* 0x000f220000000800 */
[----:B------:R-:W-:-:S02]  /*a210*/  F2FP.BF16.F32.PACK_AB R202, R153, R202 ;  /* 0x000000ca99ca723e */ /* 0x000fc400000010ff */
[----:B------:R-:W-:Y:S01]  /*a220*/  FADD.FTZ R21, R157, R166 ;  /* 0x000000a69d157221 */ /* 0x000fe20000010000 */
[----:B------:R-:W-:Y:S02]  /*a230*/  F2FP.BF16.F32.PACK_AB R196, R173, R196 ;  /* 0x000000c4adc4723e */ /* 0x000fe400000010ff */
[----:B------:R-:W-:Y:S02]  /*a240*/  F2FP.BF16.F32.PACK_AB R198, R157, R198 ;  /* 0x000000c69dc6723e */ /* 0x000fe400000010ff */
[----:B------:R-:W5:Y:S08]  /*a250*/  MUFU.EX2 R178, R178 ;  /* 0x000000b200b27308 */ /* 0x000f700000000800 */
[----:B------:R-:W5:Y:S08]  /*a260*/  MUFU.EX2 R201, R201 ;  /* 0x000000c900c97308 */ /* 0x000f700000000800 */
[----:B------:R-:W5:Y:S08]  /*a270*/  MUFU.EX2 R160, R160 ;  /* 0x000000a000a07308 */ /* 0x000f700000000800 */
[----:B------:R-:W5:Y:S08]  /*a280*/  MUFU.EX2 R203, R203 ;  /* 0x000000cb00cb7308 */ /* 0x000f700000000800 */
[----:B------:R-:W5:Y:S08]  /*a290*/  MUFU.EX2 R168, R168 ;  /* 0x000000a800a87308 */ /* 0x000f700000000800 */
[----:B------:R-:W5:Y:S08]  /*a2a0*/  MUFU.EX2 R197, R197 ;  /* 0x000000c500c57308 */ /* 0x000f700000000800 */
[----:B------:R-:W5:Y:S01]  /*a2b0*/  MUFU.EX2 R162, R162 ;  /* 0x000000a200a27308 */ /* 0x000f620000000800 */
[----:B------:R-:W-:-:S02]  /*a2c0*/  WARPGROUP.DEPBAR.LE gsb0, 0x0 ;  /* 0x00008000000079c5 */ /* 0x000fc40000010000 */
[----:B------:R2:W-:Y:S05]  /*a2d0*/  @!P1 SYNCS.ARRIVE.TRANS64.RED.A1T0 RZ, [R14+URZ], RZ ;  /* 0x000000ff0eff99a7 */ /* 0x0005ea000810043f */
[----:B------:R-:W5:Y:S01]  /*a2e0*/  MUFU.EX2 R199, R199 ;  /* 0x000000c700c77308 */ /* 0x000f620000000800 */
[----:B------:R-:W-:Y:S01]  /*a2f0*/  FFMA.FTZ R193, R154, UR5, -R183 ;  /* 0x000000059ac17c23 */ /* 0x000fe200080108b7 */
[----:B------:R-:W-:Y:S02]  /*a300*/  F2FP.BF16.F32.PACK_AB R192, R181, R152 ;  /* 0x00000098b5c0723e */ /* 0x000fe400000010ff */
[----:B------:R-:W-:Y:S01]  /*a310*/  F2FP.BF16.F32.PACK_AB R194, R171, R156 ;  /* 0x0000009cabc2723e */ /* 0x000fe200000010ff */
[----:B--2---:R-:W-:-:S03]  /*a320*/  FADD.FTZ R14, R20, R5 ;  /* 0x00000005140e7221 */ /* 0x004fc60000010000 */
[----:B------:R2:W5:Y:S01]  /*a330*/  MUFU.EX2 R154, R164 ;  /* 0x000000a4009a7308 */ /* 0x0005620000000800 */
[----:B------:R1:W-:Y:S01]  /*a340*/  @!P1 SYNCS.ARRIVE.TRANS64.RED.A1T0 RZ, [R159+URZ], RZ ;  /* 0x000000ff9fff99a7 */ /* 0x0003e2000810043f */
[----:B------:R-:W-:Y:S02]  /*a350*/  IMAD.MOV.U32 R20, RZ, RZ, R4 ;  /* 0x000000ffff147224 */ /* 0x000fe400078e0004 */
[----:B------:R-:W-:Y:S01]  /*a360*/  FADD.FTZ R5, R211, R14 ;  /* 0x0000000ed3057221 */ /* 0x000fe20000010000 */
[----:B0-----:R-:W-:-:S03]  /*a370*/  F2FP.BF16.F32.PACK_AB R211, R170, R211 ;  /* 0x000000d3aad3723e */ /* 0x001fc600000010ff */
[----:B------:R-:W-:Y:S01]  /*a380*/  FADD.FTZ R14, R170, R5 ;  /* 0x00000005aa0e7221 */ /* 0x000fe20000010000 */
[----:B------:R-:W0:Y:S01]  /*a390*/  MUFU.EX2 R193, R193 ;  /* 0x000000c100c17308 */ /* 0x000e220000000800 */
[----:B--2---:R-:W-:Y:S02]  /*a3a0*/  FADD.FTZ R164, R152, R21 ;  /* 0x0000001598a47221 */ /* 0x004fe40000010000 */
[----:B-1----:R-:W-:Y:S01]  /*a3b0*/  FADD.FTZ R5, R205, R14 ;  /* 0x0000000ecd057221 */ /* 0x002fe20000010000 */
[C---:B---3--:R-:W-:Y:S01]  /*a3c0*/  F2FP.BF16.F32.PACK_AB R205, R176.reuse, R205 ;  /* 0x000000cdb0cd723e */ /* 0x048fe200000010ff */
[----:B------:R-:W-:Y:S02]  /*a3d0*/  FADD.FTZ R21, R181, R164 ;  /* 0x000000a4b5157221 */ /* 0x000fe40000010000 */
[----:B------:R-:W-:Y:S01]  /*a3e0*/  FADD.FTZ R14, R176, R5 ;  /* 0x00000005b00e7221 */ /* 0x000fe20000010000 */
[----:B------:R-:W1:Y:S01]  /*a3f0*/  MUFU.EX2 R155, R155 ;  /* 0x0000009b009b7308 */ /* 0x000e620000000800 */
[----:B------:R-:W-:Y:S01]  /*a400*/  FADD.FTZ R164, R156, R21 ;  /* 0x000000159ca47221 */ /* 0x000fe20000010000 */
[----:B------:R-:W-:-:S02]  /*a410*/  IMAD.MOV.U32 R21, RZ, RZ, R3 ;  /* 0x000000ffff157224 */ /* 0x000fc400078e0003 */
[----:B----4-:R-:W-:Y:S01]  /*a420*/  FADD.FTZ R5, R207, R14 ;  /* 0x0000000ecf057221 */ /* 0x010fe20000010000 */
[----:B-----5:R-:W-:-:S03]  /*a430*/  F2FP.BF16.F32.PACK_AB R207, R178, R207 ;  /* 0x000000cfb2cf723e */ /* 0x020fc600000010ff */
[----:B------:R-:W-:Y:S01]  /*a440*/  FADD.FTZ R14, R178, R5 ;  /* 0x00000005b20e7221 */ /* 0x000fe20000010000 */
[----:B------:R-:W2:Y:S03]  /*a450*/  MUFU.EX2 R195, R158 ;  /* 0x0000009e00c37308 */ /* 0x000ea60000000800 */
[----:B------:R-:W-:Y:S01]  /*a460*/  FADD.FTZ R5, R201, R14 ;  /* 0x0000000ec9057221 */ /* 0x000fe20000010000 */
[----:B------:R-:W-:-:S03]  /*a470*/  F2FP.BF16.F32.PACK_AB R201, R160, R201 ;  /* 0x000000c9a0c9723e */ /* 0x000fc600000010ff */
[----:B------:R-:W-:Y:S01]  /*a480*/  FADD.FTZ R14, R160, R5 ;  /* 0x00000005a00e7221 */ /* 0x000fe20000010000 */
[----:B------:R-:W3:Y:S03]  /*a490*/  MUFU.EX2 R172, R172 ;  /* 0x000000ac00ac7308 */ /* 0x000ee60000000800 */
[----:B------:R-:W-:Y:S01]  /*a4a0*/  FADD.FTZ R5, R203, R14 ;  /* 0x0000000ecb057221 */ /* 0x000fe20000010000 */
[----:B------:R-:W-:-:S03]  /*a4b0*/  F2FP.BF16.F32.PACK_AB R203, R168, R203 ;  /* 0x000000cba8cb723e */ /* 0x000fc600000010ff */
[----:B------:R-:W-:-:S04]  /*a4c0*/  FADD.FTZ R14, R168, R5 ;  /* 0x00000005a80e7221 */ /* 0x000fc80000010000 */
[----:B------:R-:W-:Y:S01]  /*a4d0*/  FADD.FTZ R5, R197, R14 ;  /* 0x0000000ec5057221 */ /* 0x000fe20000010000 */
[----:B------:R-:W-:-:S03]  /*a4e0*/  F2FP.BF16.F32.PACK_AB R197, R162, R197 ;  /* 0x000000c5a2c5723e */ /* 0x000fc600000010ff */
[----:B------:R-:W-:-:S04]  /*a4f0*/  FADD.FTZ R14, R162, R5 ;  /* 0x00000005a20e7221 */ /* 0x000fc80000010000 */
[----:B------:R-:W-:Y:S01]  /*a500*/  FADD.FTZ R5, R199, R14 ;  /* 0x0000000ec7057221 */ /* 0x000fe20000010000 */
[----:B------:R-:W-:Y:S01]  /*a510*/  FADD.FTZ R14, R171, R164 ;  /* 0x000000a4ab0e7221 */ /* 0x000fe20000010000 */
[C---:B------:R-:W-:Y:S02]  /*a520*/  F2FP.BF16.F32.PACK_AB R199, R154.reuse, R199 ;  /* 0x000000c79ac7723e */ /* 0x040fe400000010ff */
[----:B------:R-:W-:-:S04]  /*a530*/  FADD.FTZ R152, R154, R5 ;  /* 0x000000059a987221 */ /* 0x000fc80000010000 */
[----:B0-----:R-:W-:Y:S01]  /*a540*/  FADD.FTZ R152, R193, R152 ;  /* 0x00000098c1987221 */ /* 0x001fe20000010000 */
[----:B-1----:R-:W-:-:S03]  /*a550*/  F2FP.BF16.F32.PACK_AB R193, R155, R193 ;  /* 0x000000c19bc1723e */ /* 0x002fc600000010ff */
[----:B------:R-:W-:-:S04]  /*a560*/  FADD.FTZ R152, R155, R152 ;  /* 0x000000989b987221 */ /* 0x000fc80000010000 */
[----:B--2---:R-:W-:Y:S01]  /*a570*/  FADD.FTZ R152, R195, R152 ;  /* 0x00000098c3987221 */ /* 0x004fe20000010000 */
[----:B---3--:R-:W-:-:S03]  /*a580*/  F2FP.BF16.F32.PACK_AB R195, R172, R195 ;  /* 0x000000c3acc3723e */ /* 0x008fc600000010ff */
[----:B------:R-:W-:Y:S01]  /*a590*/  FADD.FTZ R5, R172, R152 ;  /* 0x00000098ac057221 */ /* 0x000fe20000010000 */
[----:B------:R-:W-:Y:S06]  /*a5a0*/  @P2 BRA `(.L_x_2109) ;  /* 0xffffffbc00b02947 */ /* 0x000fec000383ffff */
[----:B------:R-:W-:-:S07]  /*a5b0*/  IMAD.U32 R227, RZ, RZ, UR4 ;  /* 0x00000004ffe37e24 */ /* 0x000fce000f8e00ff */
.L_x_2100:
[----:B------:R-:W-:-:S13]  /*a5c0*/  R2UR UR4, R227 ;  /* 0x00000000e30472ca */ /* 0x000fda00000e0000 */
[----:B------:R-:W-:-:S13]  /*a5d0*/  ISETP.LE.AND P2, PT, RZ, UR4, PT ;  /* 0x00000004ff007c0c */ /* 0x000fda000bf43270 */
[----:B------:R-:W-:Y:S05]  /*a5e0*/  @!P2 BRA `(.L_x_2110) ;  /* 0x0000003c00cca947 */ /* 0x000fea0003800000 */
[----:B------:R-:W-:Y:S01]  /*a5f0*/  R2UR UR4, R16 ;  /* 0x00000000100472ca */ /* 0x000fe200000e0000 */
[----:B------:R-:W-:Y:S01]  /*a600*/  IMAD.MOV.U32 R20, RZ, RZ, R3 ;  /* 0x000000ffff147224 */ /* 0x000fe200078e0003 */
[----:B------:R-:W-:Y:S01]  /*a610*/  MOV R19, R4 ;  /* 0x0000000400137202 */ /* 0x000fe20000000f00 */
[----:B------:R-:W-:Y:S01]  /*a620*/  IMAD.U32 R22, RZ, RZ, UR60 ;  /* 0x0000003cff167e24 */ /* 0x000fe2000f8e00ff */
[----:B------:R-:W-:-:S09]  /*a630*/  ULDC UR61, c[0x0][0x9d8] ;  /* 0x00027600003d7ab9 */ /* 0x000fd20000000800 */
[----:B------:R-:W-:-:S07]  /*a640*/  IMAD.U32 R21, RZ, RZ, UR4 ;  /* 0x00000004ff157e24 */ /* 0x000fce000f8e00ff */
.L_x_2119:
        /* <DEDUP_REMOVED lines=10> */
.L_x_2111:
[----:B------:R-:W-:Y:S02]  /*a6f0*/  R2UR UR4, R17 ;  /* 0x00000000110472ca */ /* 0x000fe400000e0000 */
[----:B------:R-:W-:-:S11]  /*a700*/  R2UR UR5, R16 ;  /* 0x00000000100572ca */ /* 0x000fd600000e0000 */
[----:B------:R-:W-:Y:S02]  /*a710*/  ULEA UR4, UR60, UR4, 0x3 ;  /* 0x000000043c047291 */ /* 0x000fe4000f8e183f */
[----:B------:R-:W-:-:S05]  /*a720*/  IMAD.U32 R3, RZ, RZ, UR5 ;  /* 0x00000005ff037e24 */ /* 0x000fca000f8e00ff */
[----:B------:R-:W-:-:S04]  /*a730*/  SHF.L.U32 R3, R3, 0x1f, RZ ;  /* 0x0000001f03037819 */ /* 0x000fc800000006ff */
[----:B------:R0:W1:Y:S01]  /*a740*/  SYNCS.PHASECHK.TRANS64.TRYWAIT P2, [UR4+0x38830], R3 ;  /* 0x03883003ff0075a7 */ /* 0x0000620008040144 */
[----:B------:R-:W-:Y:S05]  /*a750*/  @!P0 BRA `(.L_x_2112) ;  /* 0x0000000000048947 */ /* 0x000fea0003800000 */
[----:B------:R-:W-:Y:S01]  /*a760*/  BPT.TRAP 0x1 ;  /* 0x000000040000795c */ /* 0x000fe20000300000 */
.L_x_2112:
[----:B-1----:R-:W-:Y:S05]  /*a770*/  @P2 BRA `(.L_x_2113) ;  /* 0x0000000000082947 */ /* 0x002fea0003800000 */
[----:B------:R-:W1:Y:S02]  /*a780*/  SYNCS.PHASECHK.TRANS64.TRYWAIT P2, [UR4+0x38830], R3 ;  /* 0x03883003ff0075a7 */ /* 0x000e640008040144 */
[----:B-1----:R-:W-:Y:S05]  /*a790*/  @!P2 BRA `(.L_x_2114) ;  /* 0x000000d80078a947 */ /* 0x002fea0003800000 */
.L_x_2113:
        /* <DEDUP_REMOVED lines=617> */
[----:B------:R-:W-:-:S03]  /*ce30*/  UIADD3 UR6, UR4, 0x906, URZ ;  /* 0x0000090604067890 */ /* 0x000fc6000fffe03f */
        /* <DEDUP_REMOVED lines=25> */
.L_x_2115:
        /* <DEDUP_REMOVED lines=9> */
.L_x_2116:
[----:B---3--:R-:W-:Y:S05]  /*d060*/  @P2 BRA `(.L_x_2117) ;  /* 0x0000000000082947 */ /* 0x008fea0003800000 */
[----:B------:R-:W3:Y:S02]  /*d070*/  SYNCS.PHASECHK.TRANS64.TRYWAIT P2, [UR4+0x38850], R0 ;  /* 0x03885000ff0075a7 */ /* 0x000ee40008040144 */
[----:B---3--:R-:W-:Y:S05]  /*d080*/  @!P2 BRA `(.L_x_2118) ;  /* 0x000000b00054a947 */ /* 0x008fea0003800000 */
.L_x_2117:
[----:B------:R-:W-:Y:S01]  /*d090*/  R2UR UR11, R17 ;  /* 0x00000000110b72ca */ /* 0x000fe200000e0000 */
[----:B------:R-:W-:Y:S01]  /*d0a0*/  WARPGROUP.ARRIVE ;  /* 0x00000000000079c5 */ /* 0x000fe20000000000 */
[----:B------:R-:W-:Y:S01]  /*d0b0*/  R2UR UR6, R22 ;  /* 0x00000000160672ca */ /* 0x000fe200000e0000 */
[----:B------:R-:W-:Y:S01]  /*d0c0*/  UMOV UR7, 0x40000040 ;  /* 0x4000004000077882 */ /* 0x000fe20000000000 */
[----:B------:R-:W-:Y:S01]  /*d0d0*/  FMUL.FTZ R2, R184, UR61 ;  /* 0x0000003db8027c20 */ /* 0x000fe20008410000 */
[----:B01----:R-:W-:Y:S01]  /*d0e0*/  FMUL.FTZ R3, R185, UR61 ;  /* 0x0000003db9037c20 */ /* 0x003fe20008410000 */
[----:B------:R-:W-:Y:S01]  /*d0f0*/  FMUL.FTZ R184, R188, UR61 ;  /* 0x0000003dbcb87c20 */ /* 0x000fe20008410000 */
[----:B------:R-:W-:Y:S01]  /*d100*/  FMUL.FTZ R185, R189, UR61 ;  /* 0x0000003dbdb97c20 */ /* 0x000fe20008410000 */
[----:B------:R-:W-:Y:S01]  /*d110*/  FMUL.FTZ R176, R176, UR61 ;  /* 0x0000003db0b07c20 */ /* 0x000fe20008410000 */
[----:B------:R-:W-:Y:S01]  /*d120*/  FMUL.FTZ R22, R187, UR61 ;  /* 0x0000003dbb167c20 */ /* 0x000fe20008410000 */
[----:B------:R-:W2:Y:S01]  /*d130*/  MUFU.TANH R2, R2 ;  /* 0x0000000200027308 */ /* 0x000ea20000002400 */
[----:B------:R-:W-:Y:S01]  /*d140*/  FMUL.FTZ R187, R177, UR61 ;  /* 0x0000003db1bb7c20 */ /* 0x000fe20008410000 */
[----:B------:R-:W-:Y:S01]  /*d150*/  FMUL.FTZ R177, R178, UR61 ;  /* 0x0000003db2b17c20 */ /* 0x000fe20008410000 */
[----:B------:R-:W-:Y:S01]  /*d160*/  UIADD3 UR5, UR11, 0x400, URZ ;  /* 0x000004000b057890 */ /* 0x000fe2000fffe03f */
[----:B------:R-:W-:Y:S01]  /*d170*/  FMUL.FTZ R178, R179, UR61 ;  /* 0x0000003db3b27c20 */ /* 0x000fe20008410000 */
[----:B------:R-:W-:Y:S01]  /*d180*/  FMUL.FTZ R179, R182, UR61 ;  /* 0x0000003db6b37c20 */ /* 0x000fe20008410000 */
[----:B------:R-:W-:Y:S01]  /*d190*/  FMUL.FTZ R182, R168, UR61 ;  /* 0x0000003da8b67c20 */ /* 0x000fe20008410000 */
[----:B------:R-:W-:Y:S01]  /*d1a0*/  USHF.R.U32.HI UR5, URZ, 0x4, UR5 ;  /* 0x000000043f057899 */ /* 0x000fe20008011605 */
[----:B------:R-:W0:Y:S01]  /*d1b0*/  MUFU.TANH R3, R3 ;  /* 0x0000000300037308 */ /* 0x000e220000002400 */
[----:B------:R-:W-:Y:S01]  /*d1c0*/  FMUL.FTZ R180, R180, UR61 ;  /* 0x0000003db4b47c20 */ /* 0x000fe20008410000 */
[----:B------:R-:W-:Y:S01]  /*d1d0*/  FMUL.FTZ R168, R169, UR61 ;  /* 0x0000003da9a87c20 */ /* 0x000fe20008410000 */
[----:B------:R-:W-:Y:S01]  /*d1e0*/  ULOP3.LUT UR5, UR5, 0x3fff, URZ, 0xc0, !UPT ;  /* 0x00003fff05057892 */ /* 0x000fe2000f8ec03f */
[----:B------:R-:W-:Y:S01]  /*d1f0*/  FMUL.FTZ R169, R172, UR61 ;  /* 0x0000003daca97c20 */ /* 0x000fe20008410000 */
[----:B------:R-:W-:Y:S01]  /*d200*/  FMUL.FTZ R172, R173, UR61 ;  /* 0x0000003dadac7c20 */ /* 0x000fe20008410000 */
[----:B------:R-:W-:Y:S01]  /*d210*/  FMUL.FTZ R181, R181, UR61 ;  /* 0x0000003db5b57c20 */ /* 0x000fe20008410000 */
[----:B------:R-:W-:Y:S01]  /*d220*/  ULOP3.LUT UR5, UR5, 0x2800000, URZ, 0xfc, !UPT ;  /* 0x0280000005057892 */ /* 0x000fe2000f8efc3f */
[----:B------:R-:W1:Y:S01]  /*d230*/  MUFU.TANH R184, R184 ;  /* 0x000000b800b87308 */ /* 0x000e620000002400 */
[----:B--2---:R-:W-:Y:S01]  /*d240*/  FMNMX.FTZ R0, R2, R19, !PT ;  /* 0x0000001302007209 */ /* 0x004fe20007810000 */
[----:B------:R-:W-:Y:S01]  /*d250*/  FMUL.FTZ R160, R160, UR61 ;  /* 0x0000003da0a07c20 */ /* 0x000fe20008410000 */
[----:B------:R-:W-:Y:S01]  /*d260*/  UIMAD UR10, UR6, 0xa00, UR5 ;  /* 0x00000a00060a78a4 */ /* 0x000fe2000f8e0205 */
[----:B------:R-:W-:Y:S01]  /*d270*/  FMUL.FTZ R161, R161, UR61 ;  /* 0x0000003da1a17c20 */ /* 0x000fe20008410000 */
[----:B------:R-:W-:Y:S01]  /*d280*/  FMUL.FTZ R164, R164, UR61 ;  /* 0x0000003da4a47c20 */ /* 0x000fe20008410000 */
[----:B------:R-:W-:Y:S01]  /*d290*/  FMUL.FTZ R165, R165, UR61 ;  /* 0x0000003da5a57c20 */ /* 0x000fe20008410000 */
[----:B------:R-:W-:Y:S01]  /*d2a0*/  FMUL.FTZ R188, R156, UR61 ;  /* 0x0000003d9cbc7c20 */ /* 0x000fe20008410000 */
[----:B------:R-:W2:Y:S01]  /*d2b0*/  MUFU.TANH R185, R185 ;  /* 0x000000b900b97308 */ /* 0x000ea20000002400 */
[----:B0-----:R-:W-:Y:S01]  /*d2c0*/  FMNMX.FTZ R173, R3, R0, !PT ;  /* 0x0000000003ad7209 */ /* 0x001fe20007810000 */
[----:B------:R-:W-:Y:S01]  /*d2d0*/  UMOV UR6, UR10 ;  /* 0x0000000a00067c82 */ /* 0x000fe20008000000 */
[----:B------:R-:W-:Y:S01]  /*d2e0*/  FMUL.FTZ R156, R157, UR61 ;  /* 0x0000003d9d9c7c20 */ /* 0x000fe20008410000 */
[----:B------:R-:W-:Y:S01]  /*d2f0*/  HGMMA.64x256x16.F32.BF16 R24, R208, gdesc[UR4].tnspB, R24, gsb0 ;  /* 0x43e00004d0187df0 */ /* 0x000fe20008001818 */
[----:B------:R-:W-:Y:S01]  /*d300*/  UIADD3 UR6, UR10, 0x80, URZ ;  /* 0x000000800a067890 */ /* 0x000fe2000fffe03f */
[----:B------:R-:W-:Y:S01]  /*d310*/  FMUL.FTZ R157, R170, UR61 ;  /* 0x0000003daa9d7c20 */ /* 0x000fe20008410000 */
[----:B------:R-:W-:Y:S01]  /*d320*/  UMOV UR7, 0x40000040 ;  /* 0x4000004000077882 */ /* 0x000fe20000000000 */
[----:B------:R-:W0:Y:S01]  /*d330*/  MUFU.TANH R176, R176 ;  /* 0x000000b000b07308 */ /* 0x000e220000002400 */
        /* <DEDUP_REMOVED lines=9> */
[----:B------:R-:W-:Y:S01]  /*d3d0*/  ULDC UR14, c[0x0][0x988] ;  /* 0x00026200000e7ab9 */ /* 0x000fe20000000800 */
[----:B------:R-:W-:Y:S01]  /*d3e0*/  FMUL.FTZ R162, R162, UR61 ;  /* 0x0000003da2a27c20 */ /* 0x000fe20008410000 */
[----:B------:R-:W-:Y:S01]  /*d3f0*/  UMOV UR5, UR14 ;  /* 0x0000000e00057c82 */ /* 0x000fe20008000000 */
[----:B------:R-:W-:Y:S01]  /*d400*/  FMUL.FTZ R163, R163, UR61 ;  /* 0x0000003da3a37c20 */ /* 0x000fe20008410000 */
[----:B------:R-:W-:Y:S01]  /*d410*/  FMUL.FTZ R166, R166, UR61 ;  /* 0x0000003da6a67c20 */ /* 0x000fe20008410000 */
[----:B------:R-:W-:Y:S01]  /*d420*/  FMUL.FTZ R167, R167, UR61 ;  /* 0x0000003da7a77c20 */ /* 0x000fe20008410000 */
[----:B------:R-:W2:Y:S01]  /*d430*/  MUFU.TANH R180, R180 ;  /* 0x000000b400b47308 */ /* 0x000ea20000002400 */
[----:B0-----:R-:W-:Y:S01]  /*d440*/  FMNMX.FTZ R0, R176, R173, !PT ;  /* 0x000000adb0007209 */ /* 0x001fe20007810000 */
[----:B------:R-:W-:Y:S01]  /*d450*/  FMUL.FTZ R154, R154, UR61 ;  /* 0x0000003d9a9a7c20 */ /* 0x000fe20008410000 */
[----:B------:R-:W-:Y:S01]  /*d460*/  FMUL.FTZ R155, R155, UR61 ;  /* 0x0000003d9b9b7c20 */ /* 0x000fe20008410000 */
[----:B------:R-:W-:Y:S01]  /*d470*/  FMUL.FTZ R158, R158, UR61 ;  /* 0x0000003d9e9e7c20 */ /* 0x000fe20008410000 */
[----:B------:R-:W-:-:S03]  /*d480*/  FMUL.FTZ R159, R159, UR61 ;  /* 0x0000003d9f9f7c20 */ /* 0x000fc60008410000 */
[----:B------:R-:W0:Y:S01]  /*d490*/  MUFU.TANH R181, R181 ;  /* 0x000000b500b57308 */ /* 0x000e220000002400 */
[----:B-1----:R-:W-:-:S07]  /*d4a0*/  FMNMX.FTZ R173, R187, R0, !PT ;  /* 0x00000000bbad7209 */ /* 0x002fce0007810000 */
[----:B------:R-:W1:Y:S01]  /*d4b0*/  MUFU.TANH R182, R182 ;  /* 0x000000b600b67308 */ /* 0x000e620000002400 */
[----:B--2---:R-:W-:Y:S01]  /*d4c0*/  FMNMX.FTZ R0, R180, R173, !PT ;  /* 0x000000adb4007209 */ /* 0x004fe20007810000 */
[----:B------:R-:W-:Y:S01]  /*d4d0*/  FMUL.FTZ R173, R152, UR61 ;  /* 0x0000003d98ad7c20 */ /* 0x000fe20008410000 */
[----:B------:R-:W-:-:S05]  /*d4e0*/  FMUL.FTZ R152, R153, UR61 ;  /* 0x0000003d99987c20 */ /* 0x000fca0008410000 */
        /* <DEDUP_REMOVED lines=15> */
[----:B-1----:R-:W-:Y:S01]  /*d5e0*/  FMNMX.FTZ R0, R164, R153, !PT ;  /* 0x00000099a4007209 */ /* 0x002fe20007810000 */
[----:B------:R-:W-:-:S06]  /*d5f0*/  FMUL.FTZ R153, R183, UR61 ;  /* 0x0000003db7997c20 */ /* 0x000fcc0008410000 */
        /* <DEDUP_REMOVED lines=9> */
[----:B0-----:R-:W-:-:S05]  /*d690*/  FMNMX.FTZ R183, R156, R183, !PT ;  /* 0x000000b79cb77209 */ /* 0x001fca0007810000 */
[----:B------:R-:W0:Y:S02]  /*d6a0*/  SHFL.BFLY PT, R0, R183, 0x2, 0x1f ;  /* 0x0c401f00b7007f89 */ /* 0x000e2400000e0000 */
[----:B------:R-:W3:Y:S08]  /*d6b0*/  MUFU.TANH R23, R23 ;  /* 0x0000001700177308 */ /* 0x000ef00000002400 */
[----:B------:R-:W4:Y:S08]  /*d6c0*/  MUFU.TANH R186, R186 ;  /* 0x000000ba00ba7308 */ /* 0x000f300000002400 */
[----:B------:R-:W5:Y:S01]  /*d6d0*/  MUFU.TANH R177, R177 ;  /* 0x000000b100b17308 */ /* 0x000f620000002400 */
[----:B0-----:R-:W-:-:S07]  /*d6e0*/  FMNMX.FTZ R0, R183, R0, !PT ;  /* 0x00000000b7007209 */ /* 0x001fce0007810000 */
[----:B------:R-:W0:Y:S01]  /*d6f0*/  MUFU.TANH R178, R178 ;  /* 0x000000b200b27308 */ /* 0x000e220000002400 */
[----:B------:R-:W1:Y:S07]  /*d700*/  SHFL.BFLY PT, R175, R0, 0x1, 0x1f ;  /* 0x0c201f0000af7f89 */ /* 0x000e6e00000e0000 */
[----:B------:R-:W0:Y:S08]  /*d710*/  MUFU.TANH R179, R179 ;  /* 0x000000b300b37308 */ /* 0x000e300000002400 */
[----:B------:R-:W0:Y:S08]  /*d720*/  MUFU.TANH R153, R153 ;  /* 0x0000009900997308 */ /* 0x000e300000002400 */
[----:B------:R-:W0:Y:S01]  /*d730*/  MUFU.TANH R157, R157 ;  /* 0x0000009d009d7308 */ /* 0x000e220000002400 */
[----:B-1----:R-:W-:-:S02]  /*d740*/  FMNMX.FTZ R4, R0, R175, !PT ;  /* 0x000000af00047209 */ /* 0x002fc40007810000 */
[----:B------:R-:W-:-:S03]  /*d750*/  FMNMX.FTZ R175, R21, R20, !PT ;  /* 0x0000001415af7209 */ /* 0x000fc60007810000 */
[----:B------:R-:W-:Y:S01]  /*d760*/  FADD.FTZ R19, -R4, R19 ;  /* 0x0000001304137221 */ /* 0x000fe20000010100 */
[----:B--2---:R-:W-:Y:S01]  /*d770*/  FMNMX.FTZ R0, R22, R175, !PT ;  /* 0x000000af16007209 */ /* 0x004fe20007810000 */
[----:B------:R-:W-:Y:S01]  /*d780*/  FMUL.FTZ R191, R4, UR5 ;  /* 0x0000000504bf7c20 */ /* 0x000fe20008410000 */
[----:B------:R-:W1:Y:S01]  /*d790*/  MUFU.TANH R170, R170 ;  /* 0x000000aa00aa7308 */ /* 0x000e620000002400 */
[----:B------:R-:W-:Y:S01]  /*d7a0*/  FMUL.FTZ R183, R19, UR5 ;  /* 0x0000000513b77c20 */ /* 0x000fe20008410000 */
[----:B---3--:R-:W-:Y:S01]  /*d7b0*/  FMNMX.FTZ R19, R23, R0, !PT ;  /* 0x0000000017137209 */ /* 0x008fe20007810000 */
[--C-:B------:R-:W-:Y:S01]  /*d7c0*/  FFMA.FTZ R175, R2, UR5, -R191.reuse ;  /* 0x0000000502af7c23 */ /* 0x100fe200080108bf */
[--C-:B------:R-:W-:Y:S01]  /*d7d0*/  FFMA.FTZ R189, R185, UR5, -R191.reuse ;  /* 0x00000005b9bd7c23 */ /* 0x100fe200080108bf */
[--C-:B------:R-:W-:Y:S01]  /*d7e0*/  FFMA.FTZ R185, R161, UR5, -R191.reuse ;  /* 0x00000005a1b97c23 */ /* 0x100fe200080108bf */
[----:B----4-:R-:W-:Y:S01]  /*d7f0*/  FMNMX.FTZ R190, R186, R19, !PT ;  /* 0x00000013babe7209 */ /* 0x010fe20007810000 */
[--C-:B------:R-:W-:Y:S01]  /*d800*/  FFMA.FTZ R161, R165, UR5, -R191.reuse ;  /* 0x00000005a5a17c23 */ /* 0x100fe200080108bf */
[----:B------:R-:W2:Y:S01]  /*d810*/  MUFU.TANH R171, R171 ;  /* 0x000000ab00ab7308 */ /* 0x000ea20000002400 */
[--C-:B------:R-:W-:Y:S01]  /*d820*/  FFMA.FTZ R165, R156, UR5, -R191.reuse ;  /* 0x000000059ca57c23 */ /* 0x100fe200080108bf */
[----:B-----5:R-:W-:Y:S01]  /*d830*/  FMNMX.FTZ R19, R177, R190, !PT ;  /* 0x000000beb1137209 */ /* 0x020fe20007810000 */
[----:B------:R-:W-:-:S03]  /*d840*/  FFMA.FTZ R152, R152, UR5, -R191 ;  /* 0x0000000598987c23 */ /* 0x000fc600080108bf */
[----:B0-----:R-:W-:Y:S01]  /*d850*/  FMNMX.FTZ R2, R178, R19, !PT ;  /* 0x00000013b2027209 */ /* 0x001fe20007810000 */
[----:B------:R-:W-:Y:S01]  /*d860*/  FFMA.FTZ R19, R173, UR5, -R191 ;  /* 0x00000005ad137c23 */ /* 0x000fe200080108bf */
[----:B------:R-:W0:Y:S02]  /*d870*/  MUFU.TANH R174, R174 ;  /* 0x000000ae00ae7308 */ /* 0x000e240000002400 */
[----:B------:R-:W-:-:S04]  /*d880*/  FMNMX.FTZ R2, R179, R2, !PT ;  /* 0x00000002b3027209 */ /* 0x000fc80007810000 */
[----:B------:R-:W-:Y:S02]  /*d890*/  FMNMX.FTZ R2, R153, R2, !PT ;  /* 0x0000000299027209 */ /* 0x000fe40007810000 */
[----:B------:R-:W3:Y:S08]  /*d8a0*/  MUFU.TANH R162, R162 ;  /* 0x000000a200a27308 */ /* 0x000ef00000002400 */
[----:B------:R-:W4:Y:S08]  /*d8b0*/  MUFU.TANH R163, R163 ;  /* 0x000000a300a37308 */ /* 0x000f300000002400 */
[----:B------:R-:W5:Y:S08]  /*d8c0*/  MUFU.TANH R166, R166 ;  /* 0x000000a600a67308 */ /* 0x000f700000002400 */
[----:B------:R-:W5:Y:S08]  /*d8d0*/  MUFU.TANH R167, R167 ;  /* 0x000000a700a77308 */ /* 0x000f700000002400 */
[----:B------:R-:W5:Y:S01]  /*d8e0*/  MUFU.TANH R154, R154 ;  /* 0x0000009a009a7308 */ /* 0x000f620000002400 */
[----:B------:R-:W-:-:S02]  /*d8f0*/  WARPGROUP.DEPBAR.LE gsb0, 0x0 ;  /* 0x00008000000079c5 */ /* 0x000fc40000010000 */
[----:B------:R-:W-:Y:S01]  /*d900*/  WARPGROUP.ARRIVE ;  /* 0x00000000000079c5 */ /* 0x000fe20000000000 */
[----:B------:R-:W-:Y:S01]  /*d910*/  FFMA.FTZ R208, R3, UR5, -R191 ;  /* 0x0000000503d07c23 */ /* 0x000fe200080108bf */
[----:B------:R-:W-:-:S03]  /*d920*/  FMNMX.FTZ R3, R157, R2, !PT ;  /* 0x000000029d037209 */ /* 0x000fc60007810000 */
[----:B------:R-:W5:Y:S01]  /*d930*/  MUFU.TANH R155, R155 ;  /* 0x0000009b009b7308 */ /* 0x000f620000002400 */
[----:B------:R-:W-:Y:S01]  /*d940*/  FFMA.FTZ R210, R184, UR5, -R191 ;  /* 0x00000005b8d27c23 */ /* 0x000fe200080108bf */
[----:B------:R-:W-:Y:S01]  /*d950*/  HGMMA.64x256x16.F32.BF16 R24, R204, gdesc[UR4].tnspB, R24, gsb0 ;  /* 0x43e00004cc187df0 */ /* 0x000fe20008001818 */
[----:B------:R-:W-:Y:S01]  /*d960*/  UIADD3 UR6, UR10, 0x100, URZ ;  /* 0x000001000a067890 */ /* 0x000fe2000fffe03f */
[----:B-1----:R-:W-:Y:S01]  /*d970*/  FMNMX.FTZ R2, R170, R3, !PT ;  /* 0x00000003aa027209 */ /* 0x002fe20007810000 */
[----:B------:R-:W-:-:S03]  /*d980*/  UMOV UR7, 0x40000040 ;  /* 0x4000004000077882 */ /* 0x000fc60000000000 */
[----:B------:R-:W1:Y:S01]  /*d990*/  MUFU.TANH R158, R158 ;  /* 0x0000009e009e7308 */ /* 0x000e620000002400 */
[----:B--2---:R-:W-:-:S04]  /*d9a0*/  FMNMX.FTZ R3, R171, R2, !PT ;  /* 0x00000002ab037209 */ /* 0x004fc80007810000 */
[----:B0-----:R-:W-:-:S03]  /*d9b0*/  FMNMX.FTZ R3, R174, R3, !PT ;  /* 0x00000003ae037209 */ /* 0x001fc60007810000 */
[----:B------:R-:W0:Y:S01]  /*d9c0*/  MUFU.TANH R159, R159 ;  /* 0x0000009f009f7308 */ /* 0x000e220000002400 */
[----:B---3--:R-:W-:-:S04]  /*d9d0*/  FMNMX.FTZ R2, R162, R3, !PT ;  /* 0x00000003a2027209 */ /* 0x008fc80007810000 */
[----:B----4-:R-:W-:-:S03]  /*d9e0*/  FMNMX.FTZ R3, R163, R2, !PT ;  /* 0x00000002a3037209 */ /* 0x010fc60007810000 */
[----:B------:R2:W-:Y:S01]  /*d9f0*/  MUFU.EX2 R0, R183 ;  /* 0x000000b700007308 */ /* 0x0005e20000000800 */
[----:B-----5:R-:W-:-:S04]  /*da00*/  FMNMX.FTZ R2, R166, R3, !PT ;  /* 0x00000003a6027209 */ /* 0x020fc80007810000 */
[----:B------:R-:W-:-:S03]  /*da10*/  FMNMX.FTZ R3, R167, R2, !PT ;  /* 0x00000002a7037209 */ /* 0x000fc60007810000 */
[----:B------:R-:W-:Y:S01]  /*da20*/  MUFU.EX2 R175, R175 ;  /* 0x000000af00af7308 */ /* 0x000fe20000000800 */
[----:B------:R-:W-:Y:S01]  /*da30*/  FMNMX.FTZ R2, R154, R3, !PT ;  /* 0x000000039a027209 */ /* 0x000fe20007810000 */
[--C-:B--2---:R-:W-:Y:S01]  /*da40*/  FFMA.FTZ R183, R187, UR5, -R191.reuse ;  /* 0x00000005bbb77c23 */ /* 0x104fe200080108bf */
[--C-:B------:R-:W-:Y:S01]  /*da50*/  FFMA.FTZ R187, R181, UR5, -R191.reuse ;  /* 0x00000005b5bb7c23 */ /* 0x100fe200080108bf */
[----:B------:R-:W-:Y:S01]  /*da60*/  FFMA.FTZ R181, R168, UR5, -R191 ;  /* 0x00000005a8b57c23 */ /* 0x000fe200080108bf */
[----:B------:R-:W-:-:S03]  /*da70*/  FMNMX.FTZ R3, R155, R2, !PT ;  /* 0x000000029b037209 */ /* 0x000fc60007810000 */
[----:B------:R-:W-:Y:S01]  /*da80*/  MUFU.EX2 R208, R208 ;  /* 0x000000d000d07308 */ /* 0x000fe20000000800 */
[----:B-1----:R-:W-:-:S04]  /*da90*/  FMNMX.FTZ R2, R158, R3, !PT ;  /* 0x000000039e027209 */ /* 0x002fc80007810000 */
[----:B0-----:R-:W-:-:S03]  /*daa0*/  FMNMX.FTZ R2, R159, R2, !PT ;  /* 0x000000029f027209 */ /* 0x001fc60007810000 */
[----:B------:R-:W-:Y:S02]  /*dab0*/  MUFU.EX2 R210, R210 ;  /* 0x000000d200d27308 */ /* 0x000fe40000000800 */
[----:B------:R-:W0:Y:S06]  /*dac0*/  SHFL.BFLY PT, R3, R2, 0x2, 0x1f ;  /* 0x0c401f0002037f89 */ /* 0x000e2c00000e0000 */
        /* <DEDUP_REMOVED lines=14> */
[----:B------:R-:W-:Y:S02]  /*dbb0*/  IMAD.U32 R21, RZ, RZ, UR60 ;  /* 0x0000003cff157e24 */ /* 0x000fe4000f8e00ff */
[--C-:B------:R-:W-:Y:S01]  /*dbc0*/  FFMA.FTZ R22, R22, UR5, -R20.reuse ;  /* 0x0000000516167c23 */ /* 0x100fe20008010814 */
[--C-:B------:R-:W-:Y:S01]  /*dbd0*/  FFMA.FTZ R211, R23, UR5, -R20.reuse ;  /* 0x0000000517d37c23 */ /* 0x100fe20008010814 */
[--C-:B------:R-:W-:Y:S01]  /*dbe0*/  FFMA.FTZ R156, R186, UR5, -R20.reuse ;  /* 0x00000005ba9c7c23 */ /* 0x100fe20008010814 */
[----:B------:R-:W-:Y:S01]  /*dbf0*/  MUFU.EX2 R2, R2 ;  /* 0x0000000200027308 */ /* 0x000fe20000000800 */
[----:B------:R-:W-:Y:S01]  /*dc00*/  @!P1 LEA R21, R21, UR11, 0x3 ;  /* 0x0000000b15159c11 */ /* 0x000fe2000f8e18ff */
[--C-:B------:R-:W-:Y:S01]  /*dc10*/  FFMA.FTZ R168, R153, UR5, -R20.reuse ;  /* 0x0000000599a87c23 */ /* 0x100fe20008010814 */
[--C-:B------:R-:W-:Y:S01]  /*dc20*/  FFMA.FTZ R170, R170, UR5, -R20.reuse ;  /* 0x00000005aaaa7c23 */ /* 0x100fe20008010814 */
[--C-:B------:R-:W-:Y:S01]  /*dc30*/  FFMA.FTZ R167, R167, UR5, -R20.reuse ;  /* 0x00000005a7a77c23 */ /* 0x100fe20008010814 */
[----:B------:R-:W-:Y:S01]  /*dc40*/  FFMA.FTZ R154, R154, UR5, -R20 ;  /* 0x000000059a9a7c23 */ /* 0x000fe20008010814 */
[----:B------:R-:W-:-:S02]  /*dc50*/  @!P1 VIADD R21, R21, 0x38840 ;  /* 0x0003884015159836 */ /* 0x000fc40000000000 */
[--C-:B------:R-:W-:Y:S01]  /*dc60*/  FFMA.FTZ R155, R155, UR5, -R20.reuse ;  /* 0x000000059b9b7c23 */ /* 0x100fe20008010814 */
[----:B------:R-:W0:Y:S01]  /*dc70*/  MUFU.EX2 R209, R209 ;  /* 0x000000d100d17308 */ /* 0x000e220000000800 */
[--C-:B------:R-:W-:Y:S01]  /*dc80*/  FFMA.FTZ R158, R158, UR5, -R20.reuse ;  /* 0x000000059e9e7c23 */ /* 0x100fe20008010814 */
[----:B------:R-:W-:Y:S01]  /*dc90*/  FFMA.FTZ R159, R159, UR5, -R20 ;  /* 0x000000059f9f7c23 */ /* 0x000fe20008010814 */
[----:B------:R-:W-:Y:S01]  /*dca0*/  @!P1 PRMT R21, RZ, 0x654, R21 ;  /* 0x00000654ff159816 */ /* 0x000fe20000000015 */
[----:B------:R-:W-:-:S04]  /*dcb0*/  IMAD.U32 R23, RZ, RZ, UR4 ;  /* 0x00000004ff177e24 */ /* 0x000fc8000f8e00ff */
[----:B------:R-:W1:Y:S01]  /*dcc0*/  MUFU.EX2 R22, R22 ;  /* 0x0000001600167308 */ /* 0x000e620000000800 */
[----:B------:R-:W-:-:S05]  /*dcd0*/  @!P1 VIADD R23, R23, 0x38860 ;  /* 0x0003886017179836 */ /* 0x000fca0000000000 */
[----:B------:R-:W-:Y:S02]  /*dce0*/  @!P1 PRMT R23, RZ, 0x654, R23 ;  /* 0x00000654ff179816 */ /* 0x000fe40000000017 */
[----:B------:R-:W2:Y:S01]  /*dcf0*/  MUFU.EX2 R211, R211 ;  /* 0x000000d300d37308 */ /* 0x000ea20000000800 */
[----:B0-----:R-:W-:-:S07]  /*dd00*/  FFMA.FTZ R5, R2, R5, R209 ;  /* 0x0000000502057223 */ /* 0x001fce00000100d1 */
[----:B------:R-:W0:Y:S01]  /*dd10*/  MUFU.EX2 R156, R156 ;  /* 0x0000009c009c7308 */ /* 0x000e220000000800 */
[----:B-1----:R-:W-:-:S07]  /*dd20*/  F2FP.BF16.F32.PACK_AB R209, R22, R209 ;  /* 0x000000d116d1723e */ /* 0x002fce00000010ff */
        /* <DEDUP_REMOVED lines=8> */
[----:B------:R-:W-:Y:S01]  /*ddb0*/  WARPGROUP.ARRIVE ;  /* 0x00000000000079c5 */ /* 0x000fe20000000000 */
[--C-:B------:R-:W-:Y:S01]  /*ddc0*/  FFMA.FTZ R204, R176, UR5, -R191.reuse ;  /* 0x00000005b0cc7c23 */ /* 0x100fe200080108bf */
[--C-:B------:R-:W-:Y:S01]  /*ddd0*/  FFMA.FTZ R205, R177, UR5, -R20.reuse ;  /* 0x00000005b1cd7c23 */ /* 0x100fe20008010814 */
[----:B------:R-:W-:Y:S01]  /*dde0*/  FFMA.FTZ R206, R180, UR5, -R191 ;  /* 0x00000005b4ce7c23 */ /* 0x000fe200080108bf */
[----:B------:R-:W-:Y:S02]  /*ddf0*/  FFMA.FTZ R207, R179, UR5, -R20 ;  /* 0x00000005b3cf7c23 */ /* 0x000fe40008010814 */
[----:B------:R-:W-:Y:S01]  /*de00*/  HGMMA.64x256x16.F32.BF16 R24, R200, gdesc[UR4].tnspB, R24, gsb0 ;  /* 0x43e00004c8187df0 */ /* 0x000fe20008001818 */
[----:B------:R-:W-:Y:S01]  /*de10*/  UIADD3 UR6, UR10, 0x180, URZ ;  /* 0x000001800a067890 */ /* 0x000fe2000fffe03f */
[----:B------:R-:W-:Y:S01]  /*de20*/  MUFU.EX2 R204, R204 ;  /* 0x000000cc00cc7308 */ /* 0x000fe20000000800 */
[----:B------:R-:W-:-:S07]  /*de30*/  UMOV UR7, 0x40000040 ;  /* 0x4000004000077882 */ /* 0x000fce0000000000 */
[----:B------:R-:W1:Y:S08]  /*de40*/  MUFU.EX2 R205, R205 ;  /* 0x000000cd00cd7308 */ /* 0x000e700000000800 */
[----:B------:R-:W-:Y:S08]  /*de50*/  MUFU.EX2 R206, R206 ;  /* 0x000000ce00ce7308 */ /* 0x000ff00000000800 */
[----:B------:R-:W-:Y:S01]  /*de60*/  MUFU.EX2 R207, R207 ;  /* 0x000000cf00cf7308 */ /* 0x000fe20000000800 */
[----:B------:R-:W-:-:S02]  /*de70*/  WARPGROUP.DEPBAR.LE gsb0, 0x0 ;  /* 0x00008000000079c5 */ /* 0x000fc40000010000 */
[----:B------:R-:W-:Y:S01]  /*de80*/  WARPGROUP.ARRIVE ;  /* 0x00000000000079c5 */ /* 0x000fe20000000000 */
[--C-:B------:R-:W-:Y:S01]  /*de90*/  FFMA.FTZ R202, R169, UR5, -R191.reuse ;  /* 0x00000005a9ca7c23 */ /* 0x100fe200080108bf */
[--C-:B------:R-:W-:Y:S01]  /*dea0*/  FFMA.FTZ R169, R172, UR5, -R191.reuse ;  /* 0x00000005aca97c23 */ /* 0x100fe200080108bf */
[--C-:B------:R-:W-:Y:S01]  /*deb0*/  FFMA.FTZ R172, R174, UR5, -R20.reuse ;  /* 0x00000005aeac7c23 */ /* 0x100fe20008010814 */
[----:B------:R-:W-:Y:S01]  /*dec0*/  FFMA.FTZ R200, R182, UR5, -R191 ;  /* 0x00000005b6c87c23 */ /* 0x000fe200080108bf */
[--C-:B------:R-:W-:Y:S01]  /*ded0*/  FFMA.FTZ R201, R157, UR5, -R20.reuse ;  /* 0x000000059dc97c23 */ /* 0x100fe20008010814 */
[----:B------:R-:W-:Y:S01]  /*dee0*/  HGMMA.64x256x16.F32.BF16 R24, R196, gdesc[UR4].tnspB, R24, gsb0 ;  /* 0x43e00004c4187df0 */ /* 0x000fe20008001818 */
[----:B------:R-:W-:Y:S01]  /*def0*/  UIADD3 UR6, UR10, 0x200, URZ ;  /* 0x000002000a067890 */ /* 0x000fe2000fffe03f */
[----:B------:R-:W-:Y:S01]  /*df00*/  FFMA.FTZ R203, R171, UR5, -R20 ;  /* 0x00000005abcb7c23 */ /* 0x000fe20008010814 */
[----:B------:R-:W-:Y:S01]  /*df10*/  UMOV UR7, 0x40000040 ;  /* 0x4000004000077882 */ /* 0x000fe20000000000 */
        /* <DEDUP_REMOVED lines=8> */
[----:B------:R-:W-:Y:S01]  /*dfa0*/  FFMA.FTZ R198, R164, UR5, -R191 ;  /* 0x00000005a4c67c23 */ /* 0x000fe200080108bf */
[--C-:B------:R-:W-:Y:S01]  /*dfb0*/  FFMA.FTZ R164, R178, UR5, -R20.reuse ;  /* 0x00000005b2a47c23 */ /* 0x100fe20008010814 */
[--C-:B------:R-:W-:Y:S01]  /*dfc0*/  FFMA.FTZ R197, R162, UR5, -R20.reuse ;  /* 0x00000005a2c57c23 */ /* 0x100fe20008010814 */
[----:B------:R-:W-:Y:S01]  /*dfd0*/  FADD.FTZ R162, R22, R5 ;  /* 0x0000000516a27221 */ /* 0x000fe20000010000 */
[----:B------:R-:W-:Y:S01]  /*dfe0*/  FFMA.FTZ R199, R166, UR5, -R20 ;  /* 0x00000005a6c77c23 */ /* 0x000fe20008010814 */
[----:B------:R-:W-:Y:S01]  /*dff0*/  HGMMA.64x256x16.F32.BF16 R24, R192, gdesc[UR4].tnspB, R24, gsb0 ;  /* 0x43e00004c0187df0 */ /* 0x000fe20008001818 */
[--C-:B------:R-:W-:Y:S01]  /*e000*/  FFMA.FTZ R196, R160, UR5, -R191.reuse ;  /* 0x00000005a0c47c23 */ /* 0x100fe200080108bf */
[----:B------:R-:W3:Y:S01]  /*e010*/  MUFU.EX2 R164, R164 ;  /* 0x000000a400a47308 */ /* 0x000ee20000000800 */
[----:B--2---:R-:W-:Y:S01]  /*e020*/  FADD.FTZ R5, R211, R162 ;  /* 0x000000a2d3057221 */ /* 0x004fe20000010000 */
[----:B0-----:R-:W-:Y:S01]  /*e030*/  F2FP.BF16.F32.PACK_AB R211, R156, R211 ;  /* 0x000000d39cd3723e */ /* 0x001fe200000010ff */
[----:B------:R-:W-:Y:S01]  /*e040*/  FFMA.FTZ R160, R188, UR5, -R191 ;  /* 0x00000005bca07c23 */ /* 0x000fe200080108bf */
[----:B------:R-:W-:Y:S01]  /*e050*/  R2UR UR6, R227 ;  /* 0x00000000e30672ca */ /* 0x000fe200000e0000 */
[----:B------:R-:W-:-:S03]  /*e060*/  FADD.FTZ R162, R156, R5 ;  /* 0x000000059ca27221 */ /* 0x000fc60000010000 */
[----:B------:R-:W-:Y:S01]  /*e070*/  MUFU.EX2 R196, R196 ;  /* 0x000000c400c47308 */ /* 0x000fe20000000800 */
[----:B-1----:R-:W-:-:S07]  /*e080*/  FADD.FTZ R5, R205, R162 ;  /* 0x000000a2cd057221 */ /* 0x002fce0000010000 */
[----:B------:R-:W0:Y:S01]  /*e090*/  MUFU.EX2 R197, R197 ;  /* 0x000000c500c57308 */ /* 0x000e220000000800 */
[----:B---3--:R-:W-:Y:S01]  /*e0a0*/  FADD.FTZ R162, R164, R5 ;  /* 0x00000005a4a27221 */ /* 0x008fe20000010000 */
[----:B------:R-:W-:Y:S02]  /*e0b0*/  UIADD3 UR4, UR6, -0x1, URZ ;  /* 0xffffffff06047890 */ /* 0x000fe4000fffe03f */
[----:B------:R-:W-:Y:S01]  /*e0c0*/  ISETP.LT.AND P2, PT, RZ, UR6, PT ;  /* 0x00000006ff007c0c */ /* 0x000fe2000bf41270 */
[----:B------:R-:W-:Y:S01]  /*e0d0*/  FADD.FTZ R5, R207, R162 ;  /* 0x000000a2cf057221 */ /* 0x000fe20000010000 */
[----:B------:R-:W-:Y:S02]  /*e0e0*/  R2UR UR6, R16 ;  /* 0x00000000100672ca */ /* 0x000fe400000e0000 */
[----:B------:R-:W-:Y:S01]  /*e0f0*/  MUFU.EX2 R198, R198 ;  /* 0x000000c600c67308 */ /* 0x000fe20000000800 */
[----:B------:R-:W-:Y:S01]  /*e100*/  FADD.FTZ R162, R168, R5 ;  /* 0x00000005a8a27221 */ /* 0x000fe20000010000 */
[----:B------:R-:W-:Y:S01]  /*e110*/  IMAD.U32 R227, RZ, RZ, UR4 ;  /* 0x00000004ffe37e24 */ /* 0x000fe2000f8e00ff */
[----:B------:R-:W-:-:S02]  /*e120*/  F2FP.BF16.F32.PACK_AB R205, R164, R205 ;  /* 0x000000cda4cd723e */ /* 0x000fc400000010ff */
[----:B------:R-:W-:Y:S01]  /*e130*/  FADD.FTZ R5, R201, R162 ;  /* 0x000000a2c9057221 */ /* 0x000fe20000010000 */
[----:B------:R-:W-:Y:S02]  /*e140*/  F2FP.BF16.F32.PACK_AB R207, R168, R207 ;  /* 0x000000cfa8cf723e */ /* 0x000fe400000010ff */
[----:B------:R-:W-:Y:S01]  /*e150*/  MUFU.EX2 R199, R199 ;  /* 0x000000c700c77308 */ /* 0x000fe20000000800 */
[C---:B------:R-:W-:Y:S01]  /*e160*/  FADD.FTZ R22, R170.reuse, R5 ;  /* 0x00000005aa167221 */ /* 0x040fe20000010000 */
[----:B------:R-:W-:-:S03]  /*e170*/  F2FP.BF16.F32.PACK_AB R201, R170, R201 ;  /* 0x000000c9aac9723e */ /* 0x000fc600000010ff */
[----:B------:R-:W-:Y:S01]  /*e180*/  FADD.FTZ R5, R203, R22 ;  /* 0x00000016cb057221 */ /* 0x000fe20000010000 */
[C---:B------:R-:W-:Y:S02]  /*e190*/  F2FP.BF16.F32.PACK_AB R203, R172.reuse, R203 ;  /* 0x000000cbaccb723e */ /* 0x040fe400000010ff */
[----:B------:R-:W1:Y:S01]  /*e1a0*/  MUFU.EX2 R162, R154 ;  /* 0x0000009a00a27308 */ /* 0x000e620000000800 */
[----:B------:R-:W-:-:S04]  /*e1b0*/  FADD.FTZ R22, R172, R5 ;  /* 0x00000005ac167221 */ /* 0x000fc80000010000 */
[----:B0-----:R-:W-:-:S03]  /*e1c0*/  FADD.FTZ R5, R197, R22 ;  /* 0x00000016c5057221 */ /* 0x001fc60000010000 */
[----:B------:R-:W0:Y:S01]  /*e1d0*/  MUFU.EX2 R160, R160 ;  /* 0x000000a000a07308 */ /* 0x000e220000000800 */
[----:B------:R-:W-:Y:S02]  /*e1e0*/  WARPGROUP.DEPBAR.LE gsb0, 0x0 ;  /* 0x00008000000079c5 */ /* 0x000fe40000010000 */
[----:B------:R2:W-:Y:S01]  /*e1f0*/  @!P1 SYNCS.ARRIVE.TRANS64.RED.A1T0 RZ, [R21+URZ], RZ ;  /* 0x000000ff15ff99a7 */ /* 0x0005e2000810043f */
[----:B------:R-:W-:Y:S02]  /*e200*/  F2FP.BF16.F32.PACK_AB R192, R152, R19 ;  /* 0x0000001398c0723e */ /* 0x000fe400000010ff */
[----:B-1----:R-:W-:Y:S02]  /*e210*/  F2FP.BF16.F32.PACK_AB R193, R155, R162 ;  /* 0x000000a29bc1723e */ /* 0x002fe400000010ff */
[----:B0-----:R-:W-:Y:S02]  /*e220*/  F2FP.BF16.F32.PACK_AB R194, R165, R160 ;  /* 0x000000a0a5c2723e */ /* 0x001fe400000010ff */
[----:B------:R-:W-:Y:S01]  /*e230*/  F2FP.BF16.F32.PACK_AB R195, R159, R158 ;  /* 0x0000009e9fc3723e */ /* 0x000fe200000010ff */
[----:B--2---:R-:W-:Y:S01]  /*e240*/  FFMA.FTZ R21, R0, R14, R175 ;  /* 0x0000000e00157223 */ /* 0x004fe200000100af */
[----:B------:R-:W-:Y:S01]  /*e250*/  FFMA.FTZ R14, R163, UR5, -R20 ;  /* 0x00000005a30e7c23 */ /* 0x000fe20008010814 */
[----:B------:R0:W-:Y:S01]  /*e260*/  @!P1 SYNCS.ARRIVE.TRANS64.RED.A1T0 RZ, [R23+URZ], RZ ;  /* 0x000000ff17ff99a7 */ /* 0x0001e2000810043f */
[----:B------:R-:W-:Y:S01]  /*e270*/  MUFU.EX2 R20, R167 ;  /* 0x000000a700147308 */ /* 0x000fe20000000800 */
[C---:B------:R-:W-:Y:S01]  /*e280*/  FADD.FTZ R21, R208.reuse, R21 ;  /* 0x00000015d0157221 */ /* 0x040fe20000010000 */
[----:B------:R-:W-:-:S03]  /*e290*/  F2FP.BF16.F32.PACK_AB R208, R208, R175 ;  /* 0x000000afd0d0723e */ /* 0x000fc600000010ff */
[----:B------:R-:W-:Y:S01]  /*e2a0*/  FADD.FTZ R174, R210, R21 ;  /* 0x00000015d2ae7221 */ /* 0x000fe20000010000 */
[C---:B------:R-:W-:Y:S02]  /*e2b0*/  F2FP.BF16.F32.PACK_AB R210, R189.reuse, R210 ;  /* 0x000000d2bdd2723e */ /* 0x040fe400000010ff */
[----:B------:R-:W1:Y:S01]  /*e2c0*/  MUFU.EX2 R14, R14 ;  /* 0x0000000e000e7308 */ /* 0x000e620000000800 */
[----:B------:R-:W-:-:S04]  /*e2d0*/  FADD.FTZ R21, R189, R174 ;  /* 0x000000aebd157221 */ /* 0x000fc80000010000 */
[----:B------:R-:W-:Y:S01]  /*e2e0*/  FADD.FTZ R166, R204, R21 ;  /* 0x00000015cca67221 */ /* 0x000fe20000010000 */
[----:B------:R-:W-:-:S03]  /*e2f0*/  F2FP.BF16.F32.PACK_AB R204, R183, R204 ;  /* 0x000000ccb7cc723e */ /* 0x000fc600000010ff */
[----:B------:R-:W-:-:S04]  /*e300*/  FADD.FTZ R21, R183, R166 ;  /* 0x000000a6b7157221 */ /* 0x000fc80000010000 */
[----:B------:R-:W-:Y:S01]  /*e310*/  FADD.FTZ R166, R206, R21 ;  /* 0x00000015cea67221 */ /* 0x000fe20000010000 */
[----:B------:R-:W-:-:S03]  /*e320*/  F2FP.BF16.F32.PACK_AB R206, R187, R206 ;  /* 0x000000cebbce723e */ /* 0x000fc600000010ff */
[----:B------:R-:W-:Y:S01]  /*e330*/  FADD.FTZ R21, R187, R166 ;  /* 0x000000a6bb157221 */ /* 0x000fe20000010000 */
[C---:B-1----:R-:W-:Y:S01]  /*e340*/  FADD.FTZ R22, R14.reuse, R5 ;  /* 0x000000050e167221 */ /* 0x042fe20000010000 */
[----:B------:R-:W-:Y:S02]  /*e350*/  F2FP.BF16.F32.PACK_AB R197, R14, R197 ;  /* 0x000000c50ec5723e */ /* 0x000fe400000010ff */
[----:B------:R-:W-:Y:S01]  /*e360*/  FADD.FTZ R166, R200, R21 ;  /* 0x00000015c8a67221 */ /* 0x000fe20000010000 */
[----:B------:R-:W-:Y:S01]  /*e370*/  FADD.FTZ R5, R199, R22 ;  /* 0x00000016c7057221 */ /* 0x000fe20000010000 */
[C---:B------:R-:W-:Y:S01]  /*e380*/  F2FP.BF16.F32.PACK_AB R199, R20.reuse, R199 ;  /* 0x000000c714c7723e */ /* 0x040fe200000010ff */
[----:B------:R-:W-:Y:S02]  /*e390*/  IMAD.U32 R22, RZ, RZ, UR60 ;  /* 0x0000003cff167e24 */ /* 0x000fe4000f8e00ff */
[C---:B------:R-:W-:Y:S01]  /*e3a0*/  FADD.FTZ R21, R181.reuse, R166 ;  /* 0x000000a6b5157221 */ /* 0x040fe20000010000 */
[----:B------:R-:W-:Y:S01]  /*e3b0*/  FADD.FTZ R5, R20, R5 ;  /* 0x0000000514057221 */ /* 0x000fe20000010000 */
[----:B------:R-:W-:-:S02]  /*e3c0*/  F2FP.BF16.F32.PACK_AB R200, R181, R200 ;  /* 0x000000c8b5c8723e */ /* 0x000fc400000010ff */
[----:B------:R-:W-:Y:S01]  /*e3d0*/  FADD.FTZ R156, R202, R21 ;  /* 0x00000015ca9c7221 */ /* 0x000fe20000010000 */
[----:B------:R-:W-:Y:S01]  /*e3e0*/  FADD.FTZ R5, R162, R5 ;  /* 0x00000005a2057221 */ /* 0x000fe20000010000 */
[C---:B------:R-:W-:Y:S02]  /*e3f0*/  F2FP.BF16.F32.PACK_AB R202, R169.reuse, R202 ;  /* 0x000000caa9ca723e */ /* 0x040fe400000010ff */
[----:B------:R-:W-:Y:S01]  /*e400*/  FADD.FTZ R21, R169, R156 ;  /* 0x0000009ca9157221 */ /* 0x000fe20000010000 */
[----:B------:R-:W-:Y:S01]  /*e410*/  FADD.FTZ R5, R155, R5 ;  /* 0x000000059b057221 */ /* 0x000fe20000010000 */
[----:B------:R-:W-:Y:S02]  /*e420*/  MOV R20, R3 ;  /* 0x0000000300147202 */ /* 0x000fe40000000f00 */
[----:B------:R-:W-:Y:S01]  /*e430*/  FADD.FTZ R154, R196, R21 ;  /* 0x00000015c49a7221 */ /* 0x000fe20000010000 */
[----:B------:R-:W-:Y:S01]  /*e440*/  FADD.FTZ R5, R158, R5 ;  /* 0x000000059e057221 */ /* 0x000fe20000010000 */
[----:B------:R-:W-:-:S02]  /*e450*/  F2FP.BF16.F32.PACK_AB R196, R185, R196 ;  /* 0x000000c4b9c4723e */ /* 0x000fc400000010ff */
[----:B------:R-:W-:Y:S01]  /*e460*/  FADD.FTZ R21, R185, R154 ;  /* 0x0000009ab9157221 */ /* 0x000fe20000010000 */
[----:B------:R-:W-:-:S03]  /*e470*/  FADD.FTZ R5, R159, R5 ;  /* 0x000000059f057221 */ /* 0x000fc60000010000 */
[----:B------:R-:W-:Y:S01]  /*e480*/  FADD.FTZ R154, R198, R21 ;  /* 0x00000015c69a7221 */ /* 0x000fe20000010000 */
[----:B------:R-:W-:-:S03]  /*e490*/  F2FP.BF16.F32.PACK_AB R198, R161, R198 ;  /* 0x000000c6a1c6723e */ /* 0x000fc600000010ff */
[----:B------:R-:W-:-:S04]  /*e4a0*/  FADD.FTZ R154, R161, R154 ;  /* 0x0000009aa19a7221 */ /* 0x000fc80000010000 */
[----:B------:R-:W-:Y:S01]  /*e4b0*/  FADD.FTZ R21, R19, R154 ;  /* 0x0000009a13157221 */ /* 0x000fe20000010000 */
[----:B------:R-:W-:-:S03]  /*e4c0*/  IMAD.MOV.U32 R19, RZ, RZ, R4 ;  /* 0x000000ffff137224 */ /* 0x000fc600078e0004 */
[----:B------:R-:W-:-:S04]  /*e4d0*/  FADD.FTZ R21, R152, R21 ;  /* 0x0000001598157221 */ /* 0x000fc80000010000 */
[----:B------:R-:W-:Y:S01]  /*e4e0*/  FADD.FTZ R14, R160, R21 ;  /* 0x00000015a00e7221 */ /* 0x000fe20000010000 */
[----:B------:R-:W-:-:S03]  /*e4f0*/  IMAD.U32 R21, RZ, RZ, UR6 ;  /* 0x00000006ff157e24 */ /* 0x000fc6000f8e00ff */
[----:B------:R-:W-:Y:S01]  /*e500*/  FADD.FTZ R14, R165, R14 ;  /* 0x0000000ea50e7221 */ /* 0x000fe20000010000 */
[----:B0-----:R-:W-:Y:S06]  /*e510*/  @P2 BRA `(.L_x_2119) ;  /* 0xffffffc0004c2947 */ /* 0x001fec000383ffff */
.L_x_2110:
        /* <DEDUP_REMOVED lines=131> */
.L_x_2120:
[----:B------:R-:W-:Y:S02]  /*ed50*/  R2UR UR6, R17 ;  /* 0x00000000110672ca */ /* 0x000fe400000e0000 */
[----:B------:R-:W-:-:S11]  /*ed60*/  R2UR UR4, R16 ;  /* 0x00000000100472ca */ /* 0x000fd600000e0000 */
[----:B------:R-:W-:Y:S02]  /*ed70*/  ULEA UR7, UR60, UR6, 0x3 ;  /* 0x000000063c077291 */ /* 0x000fe4000f8e183f */
[----:B------:R-:W-:-:S04]  /*ed80*/  MOV R0, UR4 ;  /* 0x0000000400007c02 */ /* 0x000fc80008000f00 */
[----:B------:R-:W-:-:S04]  /*ed90*/  SHF.L.U32 R0, R0, 0x1f, RZ ;  /* 0x0000001f00007819 */ /* 0x000fc800000006ff */
[----:B------:R0:W1:Y:S01]  /*eda0*/  SYNCS.PHASECHK.TRANS64.TRYWAIT P2, [UR7+0x38850], R0 ;  /* 0x03885000ff0075a7 */ /* 0x0000620008040147 */
[----:B------:R-:W-:Y:S05]  /*edb0*/  @!P0 BRA `(.L_x_2121) ;  /* 0x0000000000048947 */ /* 0x000fea0003800000 */
[----:B------:R-:W-:Y:S01]  /*edc0*/  BPT.TRAP 0x1 ;  /* 0x000000040000795c */ /* 0x000fe20000300000 */
.L_x_2121:
[----:B-1----:R-:W-:Y:S05]  /*edd0*/  @P2 BRA `(.L_x_2122) ;  /* 0x0000000000082947 */ /* 0x002fea0003800000 */
[----:B------:R-:W1:Y:S02]  /*ede0*/  SYNCS.PHASECHK.TRANS64.TRYWAIT P0, [UR7+0x38850], R0 ;  /* 0x03885000ff0075a7 */ /* 0x000e640008000147 */
[----:B-1----:R-:W-:Y:S05]  /*edf0*/  @!P0 BRA `(.L_x_2123) ;  /* 0x0000009400108947 */ /* 0x002fea0003800000 */
.L_x_2122:
[----:B------:R-:W-:Y:S01]  /*ee00*/  R2UR UR4, R17 ;  /* 0x00000000110472ca */ /* 0x000fe200000e0000 */
[----:B------:R-:W-:Y:S01]  /*ee10*/  WARPGROUP.ARRIVE ;  /* 0x00000000000079c5 */ /* 0x000fe20000000000 */
[----:B------:R-:W-:Y:S01]  /*ee20*/  UMOV UR11, 0x40000040 ;  /* 0x40000040000b7882 */ /* 0x000fe20000000000 */
[----:B01----:R-:W0:Y:S01]  /*ee30*/  SHFL.BFLY PT, R0, R5, 0x2, 0x1f ;  /* 0x0c401f0005007f89 */ /* 0x003e2200000e0000 */
[----:B------:R-:W-:Y:S01]  /*ee40*/  IMAD.MOV.U32 R6, RZ, RZ, RZ ;  /* 0x000000ffff067224 */ /* 0x000fe200078e00ff */
[----:B------:R-:W-:Y:S01]  /*ee50*/  R2UR UR9, R220 ;  /* 0x00000000dc0972ca */ /* 0x000fe200000e0000 */
[----:B------:R-:W-:Y:S01]  /*ee60*/  IMAD.U32 R12, RZ, RZ, UR7 ;  /* 0x00000007ff0c7e24 */ /* 0x000fe2000f8e00ff */
[----:B------:R-:W1:Y:S01]  /*ee70*/  SHFL.BFLY PT, R7, R14, 0x2, 0x1f ;  /* 0x0c401f000e077f89 */ /* 0x000e6200000e0000 */
[----:B------:R-:W-:Y:S02]  /*ee80*/  R2UR UR8, R16 ;  /* 0x00000000100872ca */ /* 0x000fe400000e0000 */
[----:B------:R-:W-:-:S03]  /*ee90*/  MOV R13, UR5 ;  /* 0x00000005000d7c02 */ /* 0x000fc60008000f00 */
[----:B------:R-:W-:-:S04]  /*eea0*/  UIADD3 UR4, UR4, 0x400, URZ ;  /* 0x0000040004047890 */ /* 0x000fc8000fffe03f */
[----:B------:R-:W-:Y:S02]  /*eeb0*/  USHF.R.U32.HI UR4, URZ, 0x4, UR4 ;  /* 0x000000043f047899 */ /* 0x000fe40008011604 */
[----:B------:R-:W-:Y:S02]  /*eec0*/  UIADD3 UR9, UR9, 0x1, URZ ;  /* 0x0000000109097890 */ /* 0x000fe4000fffe03f */
[----:B------:R-:W-:-:S04]  /*eed0*/  ULOP3.LUT UR4, UR4, 0x3fff, URZ, 0xc0, !UPT ;  /* 0x00003fff04047892 */ /* 0x000fc8000f8ec03f */
[----:B------:R-:W-:Y:S01]  /*eee0*/  ULOP3.LUT UR4, UR4, 0x2800000, URZ, 0xfc, !UPT ;  /* 0x0280000004047892 */ /* 0x000fe2000f8efc3f */
[----:B------:R-:W-:Y:S02]  /*eef0*/  IMAD.U32 R220, RZ, RZ, UR9 ;  /* 0x00000009ffdc7e24 */ /* 0x000fe4000f8e00ff */
[----:B0-----:R-:W-:Y:S01]  /*ef00*/  FADD.FTZ R2, R0, R5 ;  /* 0x0000000500027221 */ /* 0x001fe20000010000 */
[----:B------:R-:W-:Y:S01]  /*ef10*/  IMAD.MOV.U32 R5, RZ, RZ, RZ ;  /* 0x000000ffff057224 */ /* 0x000fe200078e00ff */
[----:B------:R-:W-:Y:S01]  /*ef20*/  UIMAD UR4, UR60, 0xa00, UR4 ;  /* 0x00000a003c0478a4 */ /* 0x000fe2000f8e0204 */
[----:B-1----:R-:W-:Y:S02]  /*ef30*/  FADD.FTZ R7, R7, R14 ;  /* 0x0000000e07077221 */ /* 0x002fe40000010000 */
[----:B------:R-:W0:Y:S01]  /*ef40*/  SHFL.BFLY PT, R9, R2, 0x1, 0x1f ;  /* 0x0c201f0002097f89 */ /* 0x000e2200000e0000 */
[----:B------:R-:W-:Y:S02]  /*ef50*/  UIADD3 UR6, UR4, 0x80, URZ ;  /* 0x0000008004067890 */ /* 0x000fe4000fffe03f */
[----:B------:R-:W-:Y:S01]  /*ef60*/  UIADD3 UR60, UR60, 0x1, URZ ;  /* 0x000000013c3c7890 */ /* 0x000fe2000fffe03f */
[----:B------:R-:W1:Y:S01]  /*ef70*/  SHFL.BFLY PT, R0, R7, 0x1, 0x1f ;  /* 0x0c201f0007007f89 */ /* 0x000e6200000e0000 */
[----:B------:R-:W-:-:S02]  /*ef80*/  UMOV UR10, UR4 ;  /* 0x00000004000a7c82 */ /* 0x000fc40008000000 */
[----:B------:R-:W-:Y:S01]  /*ef90*/  HGMMA.64x256x16.F32.BF16 R24, R208, gdesc[UR8].tnspB, R24, gsb0 ;  /* 0x43e00008d0187df0 */ /* 0x000fe20008001818 */
[----:B------:R-:W-:Y:S01]  /*efa0*/  UMOV UR10, UR6 ;  /* 0x00000006000a7c82 */ /* 0x000fe20008000000 */
[----:B------:R-:W-:Y:S01]  /*efb0*/  UMOV UR11, 0x40000040 ;  /* 0x40000040000b7882 */ /* 0x000fe20000000000 */
[----:B------:R-:W-:Y:S02]  /*efc0*/  UIADD3 UR6, UR4, 0x100, URZ ;  /* 0x0000010004067890 */ /* 0x000fe4000fffe03f */
[----:B------:R-:W-:-:S04]  /*efd0*/  UISETP.NE.AND UP0, UPT, UR60, 0x2, UPT ;  /* 0x000000023c00788c */ /* 0x000fc8000bf05270 */
[----:B------:R-:W-:Y:S01]  /*efe0*/  USEL UR60, UR60, URZ, UP0 ;  /* 0x0000003f3c3c7287 */ /* 0x000fe20008000000 */
[----:B0-----:R-:W-:Y:S01]  /*eff0*/  FADD.FTZ R11, R2, R9 ;  /* 0x00000009020b7221 */ /* 0x001fe20000010000 */
[----:B------:R-:W-:Y:S02]  /*f000*/  IMAD.MOV.U32 R2, RZ, RZ, -0x800000 ;  /* 0xff800000ff027424 */ /* 0x000fe400078e00ff */
[----:B-1----:R-:W-:Y:S02]  /*f010*/  FADD.FTZ R10, R7, R0 ;  /* 0x00000000070a7221 */ /* 0x002fe40000010000 */
[----:B------:R-:W-:Y:S01]  /*f020*/  FSETP.NE.FTZ.AND P2, PT, R11, RZ, PT ;  /* 0x000000ff0b00720b */ /* 0x000fe20003f55000 */
[----:B------:R-:W-:Y:S02]  /*f030*/  IMAD.U32 R7, RZ, RZ, UR5 ;  /* 0x00000005ff077e24 */ /* 0x000fe4000f8e00ff */
[----:B------:R-:W-:Y:S01]  /*f040*/  IMAD.MOV.U32 R0, RZ, RZ, -0x800000 ;  /* 0xff800000ff007424 */ /* 0x000fe200078e00ff */
[----:B------:R-:W-:-:S09]  /*f050*/  FSETP.NE.FTZ.AND P0, PT, R10, RZ, PT ;  /* 0x000000ff0a00720b */ /* 0x000fd20003f15000 */
[----:B------:R-:W0:Y:S01]  /*f060*/  @P2 MUFU.LG2 R9, R11 ;  /* 0x0000000b00092308 */ /* 0x000e220000000c00 */
[----:B------:R-:W-:-:S03]  /*f070*/  @P2 FMUL.FTZ R13, R13, 0.69314718246459960938 ;  /* 0x3f3172180d0d2820 */ /* 0x000fc60000410000 */
[----:B------:R-:W-:-:S04]  /*f080*/  @P0 FMUL.FTZ R7, R7, 0.69314718246459960938 ;  /* 0x3f31721807070820 */ /* 0x000fc80000410000 */
[----:B------:R-:W-:Y:S08]  /*f090*/  @P0 MUFU.RCP R6, R10 ;  /* 0x0000000a00060308 */ /* 0x000ff00000001000 */
[----:B------:R0:W1:Y:S08]  /*f0a0*/  @P0 MUFU.LG2 R8, R10 ;  /* 0x0000000a00080308 */ /* 0x0000700000000c00 */
[----:B------:R-:W2:Y:S01]  /*f0b0*/  @P2 MUFU.RCP R5, R11 ;  /* 0x0000000b00052308 */ /* 0x000ea20000001000 */
[----:B0-----:R-:W-:Y:S01]  /*f0c0*/  @P2 FMUL.FTZ R10, R9, 0.69314718246459960938 ;  /* 0x3f317218090a2820 */ /* 0x001fe20000410000 */
[----:B------:R-:W-:-:S03]  /*f0d0*/  @!P1 VIADD R9, R12, 0x38860 ;  /* 0x000388600c099836 */ /* 0x000fc60000000000 */
[----:B------:R-:W-:Y:S02]  /*f0e0*/  @P2 FFMA.FTZ R0, R13, R3, R10 ;  /* 0x000000030d002223 */ /* 0x000fe4000001000a */
[----:B------:R-:W-:Y:S01]  /*f0f0*/  @!P1 PRMT R9, RZ, 0x654, R9 ;  /* 0x00000654ff099816 */ /* 0x000fe20000000009 */
[----:B-1----:R-:W-:-:S04]  /*f100*/  @P0 FMUL.FTZ R8, R8, 0.69314718246459960938 ;  /* 0x3f31721808080820 */ /* 0x002fc80000410000 */
        /* <DEDUP_REMOVED lines=22> */
[----:B------:R-:W-:-:S06]  /*f270*/  ULOP3.LUT UR8, UR8, UR4, URZ, 0x3c, !UPT ;  /* 0x0000000408087292 */ /* 0x000fcc000f8e3c3f */
[----:B------:R-:W-:Y:S01]  /*f280*/  MOV R16, UR8 ;  /* 0x0000000800107c02 */ /* 0x000fe20008000f00 */
[----:B------:R-:W-:Y:S02]  /*f290*/  WARPGROUP.DEPBAR.LE gsb0, 0x0 ;  /* 0x00008000000079c5 */ /* 0x000fe40000010000 */
[----:B------:R-:W-:-:S12]  /*f2a0*/  WARPGROUP.ARRIVE ;  /* 0x00000000000079c5 */ /* 0x000fd80000000000 */
[----:B------:R-:W-:Y:S03]  /*f2b0*/  HGMMA.64x256x16.F32.BF16 R24, R192, gdesc[UR8].tnspB, R24, gsb0 ;  /* 0x43e00008c0187df0 */ /* 0x000fe60008001818 */
[----:B------:R-:W-:Y:S02]  /*f2c0*/  WARPGROUP.DEPBAR.LE gsb0, 0x0 ;  /* 0x00008000000079c5 */ /* 0x000fe40000010000 */
[----:B------:R0:W-:Y:S01]  /*f2d0*/  @!P1 SYNCS.ARRIVE.TRANS64.RED.A1T0 RZ, [R9+URZ], RZ ;  /* 0x000000ff09ff99a7 */ /* 0x0001e2000810043f */
[-C--:B--2---:R-:W-:Y:S01]  /*f2e0*/  FMUL.FTZ R3, R83, R5.reuse ;  /* 0x0000000553037220 */ /* 0x084fe20000410000 */
        /* <DEDUP_REMOVED lines=127> */
.L_x_2093:
[----:B------:R-:W0:Y:S01]  /*fae0*/  S2R R4, SR_CgaCtaId ;  /* 0x0000000000047919 */ /* 0x000e220000008800 */
[----:B------:R-:W-:Y:S01]  /*faf0*/  MOV R19, 0x400 ;  /* 0x0000040000137802 */ /* 0x000fe20000000f00 */
[----:B------:R-:W-:Y:S01]  /*fb00*/  BSSY B0, `(.L_x_2124) ;  /* 0x00002ce000007945 */ /* 0x000fe20003800000 */
[----:B------:R-:W-:Y:S02]  /*fb10*/  BAR.SYNC.DEFER_BLOCKING 0x5, 0x120 ;  /* 0x0144800000007b1d */ /* 0x000fe40000010000 */
[----:B0-----:R-:W-:-:S05]  /*fb20*/  LEA R19, R4, R19, 0x18 ;  /* 0x0000001304137211 */ /* 0x001fca00078ec0ff */
[----:B------:R-:W0:Y:S02]  /*fb30*/  LDS.128 R4, [R19+0x388d0] ;  /* 0x0388d00013047984 */ /* 0x000e240000000c00 */
[----:B0-----:R-:W-:Y:S02]  /*fb40*/  R2UR UR4, R5 ;  /* 0x00000000050472ca */ /* 0x001fe400000e0000 */
[----:B------:R-:W-:-:S11]  /*fb50*/  R2UR UR5, R6 ;  /* 0x00000000060572ca */ /* 0x000fd600000e0000 */
[----:B------:R-:W-:Y:S01]  /*fb60*/  IMAD.U32 R22, RZ, RZ, UR4 ;  /* 0x00000004ff167e24 */ /* 0x000fe2000f8e00ff */
[----:B------:R-:W-:Y:S06]  /*fb70*/  BAR.ARV 0x4, 0x120 ;  /* 0x0104800000007b1d */ /* 0x000fec0000002000 */
[----:B------:R-:W-:Y:S05]  /*fb80*/  @P0 BRA `(.L_x_2125) ;  /* 0x0000001c00c00947 */ /* 0x000fea0003800000 */
        /* <DEDUP_REMOVED lines=29> */
[----:B------:R-:W-:-:S02]  /*fd60*/  IADD3 R173, P0, R106, 0x40, RZ ;  /* 0x000000406aad7810 */ /* 0x000fc40007f1e0ff */
[C---:B------:R-:W-:Y:S01]  /*fd70*/  IADD3 R175, P4, R106.reuse, 0x60, RZ ;  /* 0x000000606aaf7810 */ /* 0x040fe20007f9e0ff */
[--C-:B------:R-:W-:Y:S01]  /*fd80*/  IMAD.X R11, RZ, RZ, R107.reuse, P1 ;  /* 0x000000ffff0b7224 */ /* 0x100fe200008e066b */
[C---:B------:R-:W-:Y:S01]  /*fd90*/  LOP3.LUT R9, R106.reuse, 0x380, RZ, 0xc0, !PT ;  /* 0x000003806a097812 */ /* 0x040fe200078ec0ff */
[--C-:B------:R-:W-:Y:S01]  /*fda0*/  IMAD.X R13, RZ, RZ, R107.reuse, P0 ;  /* 0x000000ffff0d7224 */ /* 0x100fe200000e066b */
[C---:B------:R-:W-:Y:S01]  /*fdb0*/  IADD3 R177, P3, R106.reuse, 0x4000, RZ ;  /* 0x000040006ab17810 */ /* 0x040fe20007f7e0ff */
[--C-:B------:R-:W-:Y:S01]  /*fdc0*/  IMAD.X R15, RZ, RZ, R107.reuse, P4 ;  /* 0x000000ffff0f7224 */ /* 0x100fe200020e066b */
[C---:B------:R-:W-:Y:S02]  /*fdd0*/  IADD3 R179, P6, R106.reuse, 0x4020, RZ ;  /* 0x000040206ab37810 */ /* 0x040fe40007fde0ff */
[C---:B------:R-:W-:Y:S02]  /*fde0*/  IADD3 R181, P5, R106.reuse, 0x4040, RZ ;  /* 0x000040406ab57810 */ /* 0x040fe40007fbe0ff */
[C---:B------:R-:W-:Y:S01]  /*fdf0*/  IADD3 R183, P2, R106.reuse, 0x4060, RZ ;  /* 0x000040606ab77810 */ /* 0x040fe20007f5e0ff */
[--C-:B------:R-:W-:Y:S01]  /*fe00*/  IMAD.X R31, RZ, RZ, R107.reuse, P6 ;  /* 0x000000ffff1f7224 */ /* 0x100fe200030e066b */
[----:B------:R-:W-:Y:S01]  /*fe10*/  IADD3 R185, P1, R106, 0x8000, RZ ;  /* 0x000080006ab97810 */ /* 0x000fe20007f3e0ff */
[--C-:B------:R-:W-:Y:S01]  /*fe20*/  IMAD.X R39, RZ, RZ, R107.reuse, P5 ;  /* 0x000000ffff277224 */ /* 0x100fe200028e066b */
[----:B------:R-:W-:Y:S01]  /*fe30*/  LOP3.LUT R10, R171, 0x380, RZ, 0xc0, !PT ;  /* 0x00000380ab0a7812 */ /* 0x000fe200078ec0ff */
[--C-:B------:R-:W-:Y:S01]  /*fe40*/  IMAD.X R47, RZ, RZ, R107.reuse, P2 ;  /* 0x000000ffff2f7224 */ /* 0x100fe200010e066b */
[----:B------:R-:W-:Y:S01]  /*fe50*/  LOP3.LUT R12, R173, 0x380, RZ, 0xc0, !PT ;  /* 0x00000380ad0c7812 */ /* 0x000fe200078ec0ff */
[----:B------:R-:W-:Y:S01]  /*fe60*/  IMAD.X R55, RZ, RZ, R107, P1 ;  /* 0x000000ffff377224 */ /* 0x000fe200008e066b */
[----:B------:R-:W-:-:S02]  /*fe70*/  LOP3.LUT R14, R175, 0x380, RZ, 0xc0, !PT ;  /* 0x00000380af0e7812 */ /* 0x000fc400078ec0ff */
[----:B------:R-:W-:Y:S02]  /*fe80*/  SHF.R.U64 R9, R9, 0x3, RZ ;  /* 0x0000000309097819 */ /* 0x000fe400000012ff */
[----:B------:R-:W-:Y:S02]  /*fe90*/  LOP3.LUT R20, R177, 0x380, RZ, 0xc0, !PT ;  /* 0x00000380b1147812 */ /* 0x000fe400078ec0ff */
[----:B------:R-:W-:Y:S02]  /*fea0*/  IADD3 R187, P0, R106, 0x8020, RZ ;  /* 0x000080206abb7810 */ /* 0x000fe40007f1e0ff */
[----:B------:R-:W-:Y:S02]  /*feb0*/  SHF.R.U64 R10, R10, 0x3, RZ ;  /* 0x000000030a0a7819 */ /* 0x000fe400000012ff */
[----:B------:R-:W-:Y:S02]  /*fec0*/  LOP3.LUT R30, R179, 0x380, RZ, 0xc0, !PT ;  /* 0x00000380b31e7812 */ /* 0x000fe400078ec0ff */
[----:B------:R-:W-:-:S02]  /*fed0*/  IADD3 R189, P4, R106, 0x8040, RZ ;  /* 0x000080406abd7810 */ /* 0x000fc40007f9e0ff */
[----:B------:R-:W-:Y:S02]  /*fee0*/  IADD3.X R21, RZ, R107, RZ, P3, !PT ;  /* 0x0000006bff157210 */ /* 0x000fe40001ffe4ff */
[----:B------:R-:W-:Y:S01]  /*fef0*/  SHF.R.U64 R12, R12, 0x3, RZ ;  /* 0x000000030c0c7819 */ /* 0x000fe200000012ff */
[--C-:B------:R-:W-:Y:S01]  /*ff00*/  IMAD.X R71, RZ, RZ, R107.reuse, P4 ;  /* 0x000000ffff477224 */ /* 0x100fe200020e066b */
[----:B------:R-:W-:Y:S02]  /*ff10*/  LOP3.LUT R38, R181, 0x380, RZ, 0xc0, !PT ;  /* 0x00000380b5267812 */ /* 0x000fe400078ec0ff */
[C---:B------:R-:W-:Y:S02]  /*ff20*/  IADD3 R191, P3, R106.reuse, 0x8060, RZ ;  /* 0x000080606abf7810 */ /* 0x040fe40007f7e0ff */
[C---:B------:R-:W-:Y:S02]  /*ff30*/  IADD3 R193, P6, R106.reuse, 0xc000, RZ ;  /* 0x0000c0006ac17810 */ /* 0x040fe40007fde0ff */
[C---:B------:R-:W-:Y:S01]  /*ff40*/  IADD3 R6, P5, R106.reuse, 0xc020, RZ ;  /* 0x0000c0206a067810 */ /* 0x040fe20007fbe0ff */
[--C-:B------:R-:W-:Y:S01]  /*ff50*/  IMAD.X R79, RZ, RZ, R107.reuse, P3 ;  /* 0x000000ffff4f7224 */ /* 0x100fe200018e066b */
[C---:B------:R-:W-:Y:S01]  /*ff60*/  IADD3 R102, P2, R106.reuse, 0xc040, RZ ;  /* 0x0000c0406a667810 */ /* 0x040fe20007f5e0ff */
[--C-:B------:R-:W-:Y:S01]  /*ff70*/  IMAD.X R95, RZ, RZ, R107.reuse, P6 ;  /* 0x000000ffff5f7224 */ /* 0x100fe200030e066b */
[----:B------:R-:W-:Y:S01]  /*ff80*/  IADD3 R23, P1, R106, 0xc060, RZ ;  /* 0x0000c0606a177810 */ /* 0x000fe20007f3e0ff */
[----:B------:R-:W-:Y:S01]  /*ff90*/  IMAD.X R99, RZ, RZ, R107, P5 ;  /* 0x000000ffff637224 */ /* 0x000fe200028e066b */
[----:B------:R-:W-:-:S02]  /*ffa0*/  SHF.R.U64 R14, R14, 0x3, RZ ;  /* 0x000000030e0e7819 */ /* 0x000fc400000012ff */
[----:B------:R-:W-:Y:S02]  /*ffb0*/  LOP3.LUT R46, R183, 0x380, RZ, 0xc0, !PT ;  /* 0x00000380b72e7812 */ /* 0x000fe400078ec0ff */
[----:B------:R-:W-:Y:S01]  /*ffc0*/  LOP3.LUT R106, R9, R106, RZ, 0x3c, !PT ;  /* 0x0000006a096a7212 */ /* 0x000fe200078e3cff */
[----:B------:R-:W-:Y:S01]  /*ffd0*/  IMAD.X R9, RZ, RZ, R107, P1 ;  /* 0x000000ffff097224 */ /* 0x000fe200008e066b */
[----:B------:R-:W-:Y:S02]  /*ffe0*/  SHF.R.U64 R20, R20, 0x3, RZ ;  /* 0x0000000314147819 */ /* 0x000fe400000012ff */
[----:B------:R-:W-:Y:S02]  /*fff0*/  LOP3.LUT R54, R185, 0x380, RZ, 0xc0, !PT ;  /* 0x00000380b9367812 */ /* 0x000fe400078ec0ff */
[----:B------:R-:W-:Y:S02]  /*10000*/  LOP3.LUT R10, R10, R171, RZ, 0x3c, !PT ;  /* 0x000000ab0a0a7212 */ /* 0x000fe400078e3cff */
[----:B------:R-:W-:-:S02]  /*10010*/  SHF.R.U64 R30, R30, 0x3, RZ ;  /* 0x000000031e1e7819 */ /* 0x000fc400000012ff */
[----:B------:R-:W-:Y:S02]  /*10020*/  LOP3.LUT R62, R187, 0x380, RZ, 0xc0, !PT ;  /* 0x00000380bb3e7812 */ /* 0x000fe400078ec0ff */
[----:B------:R-:W-:Y:S02]  /*10030*/  LOP3.LUT R12, R12, R173, RZ, 0x3c, !PT ;  /* 0x000000ad0c0c7212 */ /* 0x000fe400078e3cff */
[----:B------:R-:W-:Y:S02]  /*10040*/  SHF.R.U64 R38, R38, 0x3, RZ ;  /* 0x0000000326267819 */ /* 0x000fe400000012ff */
[----:B------:R-:W-:Y:S02]  /*10050*/  LOP3.LUT R70, R189, 0x380, RZ, 0xc0, !PT ;  /* 0x00000380bd467812 */ /* 0x000fe400078ec0ff */
[----:B------:R-:W-:Y:S02]  /*10060*/  LOP3.LUT R14, R14, R175, RZ, 0x3c, !PT ;  /* 0x000000af0e0e7212 */ /* 0x000fe400078e3cff */
[----:B------:R-:W-:-:S02]  /*10070*/  SHF.R.U64 R46, R46, 0x3, RZ ;  /* 0x000000032e2e7819 */ /* 0x000fc400000012ff */
[----:B------:R-:W-:Y:S02]  /*10080*/  LOP3.LUT R78, R191, 0x380, RZ, 0xc0, !PT ;  /* 0x00000380bf4e7812 */ /* 0x000fe400078ec0ff */
[-C--:B------:R-:W-:Y:S02]  /*10090*/  IADD3.X R63, RZ, R107.reuse, RZ, P0, !PT ;  /* 0x0000006bff3f7210 */ /* 0x080fe400007fe4ff */
[----:B------:R-:W-:Y:S02]  /*100a0*/  IADD3.X R103, RZ, R107, RZ, P2, !PT ;  /* 0x0000006bff677210 */ /* 0x000fe400017fe4ff */
[----:B------:R-:W-:Y:S02]  /*100b0*/  LOP3.LUT R20, R20, R177, RZ, 0x3c, !PT ;  /* 0x000000b114147212 */ /* 0x000fe400078e3cff */
[----:B------:R-:W-:Y:S02]  /*100c0*/  SHF.R.U64 R54, R54, 0x3, RZ ;  /* 0x0000000336367819 */ /* 0x000fe400000012ff */
[----:B------:R-:W-:-:S02]  /*100d0*/  LOP3.LUT R94, R193, 0x380, RZ, 0xc0, !PT ;  /* 0x00000380c15e7812 */ /* 0x000fc400078ec0ff */
[----:B------:R-:W-:Y:S01]  /*100e0*/  MOV R106, R106 ;  /* 0x0000006a006a7202 */ /* 0x000fe20000000f00 */
[----:B------:R-:W-:Y:S01]  /*100f0*/  BAR.SYNC.DEFER_BLOCKING 0x1, 0x100 ;  /* 0x0044000000007b1d */ /* 0x000fe20000010000 */
[----:B------:R-:W-:Y:S02]  /*10100*/  LOP3.LUT R30, R30, R179, RZ, 0x3c, !PT ;  /* 0x000000b31e1e7212 */ /* 0x000fe400078e3cff */
[----:B------:R-:W-:Y:S02]  /*10110*/  SHF.R.U64 R62, R62, 0x3, RZ ;  /* 0x000000033e3e7819 */ /* 0x000fe400000012ff */
[----:B------:R-:W-:Y:S02]  /*10120*/  LOP3.LUT R98, R6, 0x380, RZ, 0xc0, !PT ;  /* 0x0000038006627812 */ /* 0x000fe400078ec0ff */
[----:B------:R-:W-:Y:S02]  /*10130*/  LOP3.LUT R107, R102, 0x380, RZ, 0xc0, !PT ;  /* 0x00000380666b7812 */ /* 0x000fe400078ec0ff */
[----:B------:R-:W-:-:S02]  /*10140*/  MOV R10, R10 ;  /* 0x0000000a000a7202 */ /* 0x000fc40000000f00 */
[----:B------:R-:W-:Y:S02]  /*10150*/  LOP3.LUT R38, R38, R181, RZ, 0x3c, !PT ;  /* 0x000000b526267212 */ /* 0x000fe400078e3cff */
[----:B------:R-:W-:Y:S02]  /*10160*/  SHF.R.U64 R70, R70, 0x3, RZ ;  /* 0x0000000346467819 */ /* 0x000fe400000012ff */
[----:B------:R-:W-:Y:S02]  /*10170*/  MOV R12, R12 ;  /* 0x0000000c000c7202 */ /* 0x000fe40000000f00 */
[----:B------:R-:W-:Y:S02]  /*10180*/  LOP3.LUT R46, R46, R183, RZ, 0x3c, !PT ;  /* 0x000000b72e2e7212 */ /* 0x000fe400078e3cff */
[----:B------:R-:W-:Y:S02]  /*10190*/  SHF.R.U64 R78, R78, 0x3, RZ ;  /* 0x000000034e4e7819 */ /* 0x000fe400000012ff */
[----:B------:R-:W-:-:S02]  /*101a0*/  LOP3.LUT R163, R23, 0x380, RZ, 0xc0, !PT ;  /* 0x0000038017a37812 */ /* 0x000fc400078ec0ff */
[----:B------:R-:W-:Y:S01]  /*101b0*/  MOV R14, R14 ;  /* 0x0000000e000e7202 */ /* 0x000fe20000000f00 */
[----:B------:R0:W-:Y:S01]  /*101c0*/  STSM.16.M88.4 [R106], R24 ;  /* 0x000000186a007844 */ /* 0x0001e20000000200 */
[----:B------:R-:W-:Y:S02]  /*101d0*/  LOP3.LUT R54, R54, R185, RZ, 0x3c, !PT ;  /* 0x000000b936367212 */ /* 0x000fe400078e3cff */
[----:B------:R-:W-:Y:S01]  /*101e0*/  SHF.R.U64 R94, R94, 0x3, RZ ;  /* 0x000000035e5e7819 */ /* 0x000fe200000012ff */
[----:B------:R1:W-:Y:S01]  /*101f0*/  STSM.16.M88.4 [R10], R32 ;  /* 0x000000200a007844 */ /* 0x0003e20000000200 */
[----:B------:R-:W-:Y:S02]  /*10200*/  MOV R20, R20 ;  /* 0x0000001400147202 */ /* 0x000fe40000000f00 */
[----:B------:R-:W-:Y:S01]  /*10210*/  F2FP.BF16.F32.PACK_AB R59, R155, R59 ;  /* 0x0000003b9b3b723e */ /* 0x000fe200000010ff */
[----:B------:R2:W-:Y:S01]  /*10220*/  STSM.16.M88.4 [R12], R40 ;  /* 0x000000280c007844 */ /* 0x0005e20000000200 */
[----:B------:R-:W-:-:S02]  /*10230*/  F2FP.BF16.F32.PACK_AB R65, R154, R66 ;  /* 0x000000429a41723e */ /* 0x000fc400000010ff */
[----:B------:R-:W-:Y:S01]  /*10240*/  F2FP.BF16.F32.PACK_AB R72, R73, R72 ;  /* 0x000000484948723e */ /* 0x000fe200000010ff */
[----:B------:R2:W-:Y:S01]  /*10250*/  STSM.16.M88.4 [R14], R48 ;  /* 0x000000300e007844 */ /* 0x0005e20000000200 */
[----:B------:R-:W-:Y:S02]  /*10260*/  LOP3.LUT R62, R62, R187, RZ, 0x3c, !PT ;  /* 0x000000bb3e3e7212 */ /* 0x000fe400078e3cff */
[----:B------:R-:W-:Y:S01]  /*10270*/  SHF.R.U64 R29, R98, 0x3, RZ ;  /* 0x00000003621d7819 */ /* 0x000fe200000012ff */
[----:B------:R2:W-:Y:S01]  /*10280*/  STSM.16.M88.4 [R20], R56 ;  /* 0x0000003814007844 */ /* 0x0005e20000000200 */
[----:B------:R-:W-:Y:S02]  /*10290*/  SHF.R.U64 R107, R107, 0x3, RZ ;  /* 0x000000036b6b7819 */ /* 0x000fe400000012ff */
[----:B------:R-:W-:Y:S02]  /*102a0*/  MOV R30, R30 ;  /* 0x0000001e001e7202 */ /* 0x000fe40000000f00 */
[----:B------:R-:W-:-:S02]  /*102b0*/  F2FP.BF16.F32.PACK_AB R66, R69, R68 ;  /* 0x000000444542723e */ /* 0x000fc400000010ff */
[----:B------:R-:W-:Y:S02]  /*102c0*/  F2FP.BF16.F32.PACK_AB R67, R153, R67 ;  /* 0x000000439943723e */ /* 0x000fe400000010ff */
[----:B------:R-:W-:Y:S02]  /*102d0*/  F2FP.BF16.F32.PACK_AB R73, R152, R74 ;  /* 0x0000004a9849723e */ /* 0x000fe400000010ff */
[----:B------:R-:W-:Y:S01]  /*102e0*/  F2FP.BF16.F32.PACK_AB R80, R81, R80 ;  /* 0x000000505150723e */ /* 0x000fe200000010ff */
[----:B------:R2:W-:Y:S01]  /*102f0*/  STSM.16.M88.4 [R30], R64 ;  /* 0x000000401e007844 */ /* 0x0005e20000000200 */
[----:B------:R-:W-:Y:S02]  /*10300*/  R2UR UR6, R218 ;  /* 0x00000000da0672ca */ /* 0x000fe400000e0000 */
[----:B------:R-:W-:Y:S02]  /*10310*/  R2UR UR4, R216 ;  /* 0x00000000d80472ca */ /* 0x000fe400000e0000 */
[----:B------:R-:W-:-:S02]  /*10320*/  LOP3.LUT R70, R70, R189, RZ, 0x3c, !PT ;  /* 0x000000bd46467212 */ /* 0x000fc400078e3cff */
[----:B------:R-:W-:Y:S02]  /*10330*/  MOV R38, R38 ;  /* 0x0000002600267202 */ /* 0x000fe40000000f00 */
[----:B------:R-:W-:Y:S02]  /*10340*/  F2FP.BF16.F32.PACK_AB R74, R77, R76 ;  /* 0x0000004c4d4a723e */ /* 0x000fe400000010ff */
[----:B------:R-:W-:Y:S02]  /*10350*/  F2FP.BF16.F32.PACK_AB R75, R17, R75 ;  /* 0x0000004b114b723e */ /* 0x000fe400000010ff */
[----:B------:R-:W-:Y:S02]  /*10360*/  F2FP.BF16.F32.PACK_AB R81, R3, R82 ;  /* 0x000000520351723e */ /* 0x000fe400000010ff */
[----:B------:R-:W-:Y:S01]  /*10370*/  LOP3.LUT R78, R78, R191, RZ, 0x3c, !PT ;  /* 0x000000bf4e4e7212 */ /* 0x000fe200078e3cff */
[----:B------:R2:W-:Y:S01]  /*10380*/  STSM.16.M88.4 [R38], R72 ;  /* 0x0000004826007844 */ /* 0x0005e20000000200 */
[----:B------:R-:W-:Y:S01]  /*10390*/  SHF.R.U64 R28, R163, 0x3, RZ ;  /* 0x00000003a31c7819 */ /* 0x000fe200000012ff */
[----:B------:R-:W-:Y:S01]  /*103a0*/  USHF.L.U64.HI UR11, UR4, 0x2, UR6 ;  /* 0x00000002040b7899 */ /* 0x000fe20008010206 */
[----:B------:R-:W-:Y:S01]  /*103b0*/  MOV R46, R46 ;  /* 0x0000002e002e7202 */ /* 0x000fe20000000f00 */
[----:B------:R-:W-:Y:S01]  /*103c0*/  USHF.L.U32 UR10, UR4, 0x2, URZ ;  /* 0x00000002040a7899 */ /* 0x000fe2000800063f */
[----:B------:R-:W-:Y:S01]  /*103d0*/  F2FP.BF16.F32.PACK_AB R82, R85, R84 ;  /* 0x000000545552723e */ /* 0x000fe200000010ff */
[----:B------:R-:W-:Y:S01]  /*103e0*/  ULDC.64 UR6, c[0x0][0xbd8] ;  /* 0x0002f60000067ab9 */ /* 0x000fe20000000a00 */
[----:B------:R-:W-:Y:S01]  /*103f0*/  F2FP.BF16.F32.PACK_AB R83, R83, R86 ;  /* 0x000000565353723e */ /* 0x000fe200000010ff */
[----:B------:R-:W-:Y:S01]  /*10400*/  UISETP.NE.U32.AND UP1, UPT, UR6, URZ, UPT ;  /* 0x0000003f0600728c */ /* 0x000fe2000bf25070 */
[----:B------:R-:W-:Y:S01]  /*10410*/  LOP3.LUT R94, R94, R193, RZ, 0x3c, !PT ;  /* 0x000000c15e5e7212 */ /* 0x000fe200078e3cff */
[----:B------:R-:W-:Y:S01]  /*10420*/  UIADD3 UR4, UP2, UR10, UR6, URZ ;  /* 0x000000060a047290 */ /* 0x000fe2000ff5e03f */
[----:B------:R-:W-:Y:S01]  /*10430*/  MOV R54, R54 ;  /* 0x0000003600367202 */ /* 0x000fe20000000f00 */
[----:B------:R2:W-:Y:S01]  /*10440*/  STSM.16.M88.4 [R46], R80 ;  /* 0x000000502e007844 */ /* 0x0005e20000000200 */
[----:B------:R-:W-:Y:S01]  /*10450*/  F2FP.BF16.F32.PACK_AB R84, R89, R88 ;  /* 0x000000585954723e */ /* 0x000fe200000010ff */
[----:B------:R-:W-:Y:S01]  /*10460*/  UISETP.NE.AND.EX UP1, UPT, UR7, URZ, UPT, UP1 ;  /* 0x0000003f0700728c */ /* 0x000fe2000bf25310 */
[----:B------:R-:W-:Y:S01]  /*10470*/  F2FP.BF16.F32.PACK_AB R85, R91, R90 ;  /* 0x0000005a5b55723e */ /* 0x000fe200000010ff */
[----:B------:R-:W-:Y:S01]  /*10480*/  @UP0 UIADD3 UR6, UP3, UR10, UR8, URZ ;  /* 0x000000080a060290 */ /* 0x000fe2000ff7e03f */
[----:B------:R-:W-:Y:S01]  /*10490*/  F2FP.BF16.F32.PACK_AB R86, R93, R92 ;  /* 0x0000005c5d56723e */ /* 0x000fe200000010ff */
[----:B------:R-:W-:Y:S01]  /*104a0*/  UIADD3.X UR8, UR11, UR7, URZ, UP2, !UPT ;  /* 0x000000070b087290 */ /* 0x000fe200097fe43f */
[----:B------:R-:W-:Y:S01]  /*104b0*/  F2FP.BF16.F32.PACK_AB R87, R164, R87 ;  /* 0x00000057a457723e */ /* 0x000fe200000010ff */
[----:B------:R-:W-:Y:S01]  /*104c0*/  @UP0 UIADD3.X UR7, UR11, UR9, URZ, UP3, !UPT ;  /* 0x000000090b070290 */ /* 0x000fe20009ffe43f */
[----:B------:R-:W-:-:S02]  /*104d0*/  F2FP.BF16.F32.PACK_AB R165, R166, R165 ;  /* 0x000000a5a6a5723e */ /* 0x000fc400000010ff */
[----:B------:R-:W-:Y:S01]  /*104e0*/  LOP3.LUT R98, R29, R6, RZ, 0x3c, !PT ;  /* 0x000000061d627212 */ /* 0x000fe200078e3cff */
[----:B------:R2:W-:Y:S01]  /*104f0*/  STSM.16.M88.4 [R54], R84 ;  /* 0x0000005436007844 */ /* 0x0005e20000000200 */
[----:B------:R-:W-:Y:S02]  /*10500*/  LOP3.LUT R102, R107, R102, RZ, 0x3c, !PT ;  /* 0x000000666b667212 */ /* 0x000fe400078e3cff */
[----:B------:R-:W-:Y:S02]  /*10510*/  MOV R62, R62 ;  /* 0x0000003e003e7202 */ /* 0x000fe40000000f00 */
[----:B------:R-:W-:Y:S02]  /*10520*/  F2FP.BF16.F32.PACK_AB R164, R97, R96 ;  /* 0x0000006061a4723e */ /* 0x000fe400000010ff */
[----:B------:R-:W-:Y:S02]  /*10530*/  F2FP.BF16.F32.PACK_AB R166, R101, R100 ;  /* 0x0000006465a6723e */ /* 0x000fe400000010ff */
[----:B------:R-:W-:-:S02]  /*10540*/  F2FP.BF16.F32.PACK_AB R167, R168, R167 ;  /* 0x000000a7a8a7723e */ /* 0x000fc400000010ff */
[----:B------:R-:W-:Y:S02]  /*10550*/  F2FP.BF16.F32.PACK_AB R104, R105, R104 ;  /* 0x000000686968723e */ /* 0x000fe400000010ff */
[----:B------:R-:W-:Y:S01]  /*10560*/  F2FP.BF16.F32.PACK_AB R112, R113, R112 ;  /* 0x000000707170723e */ /* 0x000fe200000010ff */
[----:B------:R2:W-:Y:S01]  /*10570*/  STSM.16.M88.4 [R62], R164 ;  /* 0x000000a43e007844 */ /* 0x0005e20000000200 */
[----:B------:R-:W-:Y:S02]  /*10580*/  MOV R70, R70 ;  /* 0x0000004600467202 */ /* 0x000fe40000000f00 */
[----:B------:R-:W-:Y:S02]  /*10590*/  F2FP.BF16.F32.PACK_AB R105, R170, R169 ;  /* 0x000000a9aa69723e */ /* 0x000fe400000010ff */
[----:B0-----:R-:W-:Y:S02]  /*105a0*/  F2FP.BF16.F32.PACK_AB R106, R109, R108 ;  /* 0x0000006c6d6a723e */ /* 0x001fe400000010ff */
[----:B------:R-:W-:-:S02]  /*105b0*/  F2FP.BF16.F32.PACK_AB R107, R111, R110 ;  /* 0x0000006e6f6b723e */ /* 0x000fc400000010ff */
[----:B------:R-:W-:Y:S02]  /*105c0*/  F2FP.BF16.F32.PACK_AB R113, R115, R114 ;  /* 0x000000727371723e */ /* 0x000fe400000010ff */
[----:B------:R-:W-:Y:S01]  /*105d0*/  F2FP.BF16.F32.PACK_AB R120, R121, R120 ;  /* 0x000000787978723e */ /* 0x000fe200000010ff */
[----:B------:R2:W-:Y:S01]  /*105e0*/  STSM.16.M88.4 [R70], R104 ;  /* 0x0000006846007844 */ /* 0x0005e20000000200 */
[----:B------:R-:W-:Y:S02]  /*105f0*/  LOP3.LUT R8, R28, R23, RZ, 0x3c, !PT ;  /* 0x000000171c087212 */ /* 0x000fe400078e3cff */
        /* <DEDUP_REMOVED lines=22> */
[----:B------:R-:W-:Y:S01]  /*10760*/  MOV R6, R8 ;  /* 0x0000000800067202 */ /* 0x000fe20000000f00 */
[----:B------:R2:W-:Y:S01]  /*10770*/  STSM.16.M88.4 [R102], R136 ;  /* 0x0000008866007844 */ /* 0x0005e20000000200 */
[----:B------:R-:W-:Y:S02]  /*10780*/  F2FP.BF16.F32.PACK_AB R146, R149, R148 ;  /* 0x000000949592723e */ /* 0x000fe400000010ff */
[----:B------:R-:W-:-:S02]  /*10790*/  PLOP3.LUT P1, PT, PT, PT, UP1, 0x80, 0x0 ;  /* 0x000000000000781c */ /* 0x000fc40003f2f018 */
[----:B------:R-:W-:Y:S01]  /*107a0*/  PLOP3.LUT P2, PT, PT, PT, UP0, 0x80, 0x0 ;  /* 0x000000000000781c */ /* 0x000fe20003f4f008 */
[----:B-1----:R-:W-:Y:S01]  /*107b0*/  IMAD.U32 R10, RZ, RZ, UR6 ;  /* 0x00000006ff0a7e24 */ /* 0x002fe2000f8e00ff */
[----:B------:R-:W-:Y:S01]  /*107c0*/  F2FP.BF16.F32.PACK_AB R147, R151, R150 ;  /* 0x000000969793723e */ /* 0x000fe200000010ff */
[----:B------:R-:W-:Y:S01]  /*107d0*/  IMAD.U32 R8, RZ, RZ, UR4 ;  /* 0x00000004ff087e24 */ /* 0x000fe2000f8e00ff */
[----:B------:R-:W-:Y:S01]  /*107e0*/  MOV R11, UR7 ;  /* 0x00000007000b7c02 */ /* 0x000fe20008000f00 */
[----:B------:R-:W-:Y:S02]  /*107f0*/  IMAD.U32 R9, RZ, RZ, UR8 ;  /* 0x00000008ff097e24 */ /* 0x000fe4000f8e00ff */
[----:B------:R2:W-:Y:S01]  /*10800*/  STSM.16.M88.4 [R6], R144 ;  /* 0x0000009006007844 */ /* 0x0005e20000000200 */
[----:B------:R-:W-:Y:S06]  /*10810*/  BAR.SYNC.DEFER_BLOCKING 0x1, 0x100 ;  /* 0x0044000000007b1d */ /* 0x000fec0000010000 */
[----:B------:R-:W3:Y:S04]  /*10820*/  @P1 LDG.E R3, desc[UR12][R8.64] ;  /* 0x0000000c08031981 */ /* 0x000ee8000c1e1900 */
[----:B------:R-:W4:Y:S01]  /*10830*/  @P2 LDG.E R10, desc[UR12][R10.64] ;  /* 0x0000000c0a0a2981 */ /* 0x000f22000c1e1900 */
[----:B------:R-:W-:Y:S01]  /*10840*/  IMAD R13, R212, 0x40, R18 ;  /* 0x00000040d40d7824 */ /* 0x000fe200078e0212 */
[----:B------:R-:W-:Y:S01]  /*10850*/  UMOV UR4, URZ ;  /* 0x0000003f00047c82 */ /* 0x000fe20008000000 */
[----:B------:R-:W-:-:S02]  /*10860*/  ULDC UR10, c[0x0][0xa88] ;  /* 0x0002a200000a7ab9 */ /* 0x000fc40000000800 */
[----:B------:R-:W-:-:S03]  /*10870*/  IMAD.WIDE R4, R13, 0x2, R4 ;  /* 0x000000020d047825 */ /* 0x000fc600078e0204 */
[----:B------:R-:W-:Y:S02]  /*10880*/  IADD3 R25, P0, R4, 0x1000, RZ ;  /* 0x0000100004197810 */ /* 0x000fe40007f1e0ff */
[----:B---3--:R-:W-:Y:S02]  /*10890*/  @P1 R2UR UR4, R3 ;  /* 0x00000000030412ca */ /* 0x008fe400000e0000 */
[----:B----4-:R-:W-:Y:S01]  /*108a0*/  @P2 R2UR UR10, R10 ;  /* 0x000000000a0a22ca */ /* 0x010fe200000e0000 */
[----:B--2---:R-:W-:-:S14]  /*108b0*/  @P2 BRA `(.L_x_2126) ;  /* 0x00000000001c2947 */ /* 0x004fdc0003800000 */
[----:B------:R-:W-:Y:S05]  /*108c0*/  @!P1 BRA `(.L_x_2126) ;  /* 0x0000000000189947 */ /* 0x000fea0003800000 */
[----:B------:R-:W-:Y:S02]  /*108d0*/  ULDC.64 UR6, c[0x0][0x208] ;  /* 0x0000820000067ab9 */ /* 0x000fe40000000a00 */
[----:B------:R-:W2:Y:S04]  /*108e0*/  LDG.E R6, desc[UR6][R8.64] ;  /* 0x0000000608067981 */ /* 0x000ea8000c1e1900 */
[----:B------:R-:W3:Y:S01]  /*108f0*/  LDG.E R3, desc[UR6][R8.64+0x4] ;  /* 0x0000040608037981 */ /* 0x000ee2000c1e1900 */
[----:B--2---:R-:W-:Y:S02]  /*10900*/  R2UR UR6, R6 ;  /* 0x00000000060672ca */ /* 0x004fe400000e0000 */
[----:B---3--:R-:W-:-:S13]  /*10910*/  R2UR UR10, R3 ;  /* 0x00000000030a72ca */ /* 0x008fda00000e0000 */
[----:B------:R-:W-:-:S12]  /*10920*/  UIADD3 UR10, -UR6, UR10, URZ ;  /* 0x0000000a060a7290 */ /* 0x000fd8000fffe13f */
.L_x_2126:
[----:B------:R-:W-:Y:S01]  /*10930*/  R2UR UR18, R217 ;  /* 0x00000000d91272ca */ /* 0x000fe200000e0000 */
[----:B------:R-:W-:Y:S01]  /*10940*/  ULDC.64 UR12, c[0x0][0xb70] ;  /* 0x0002dc00000c7ab9 */ /* 0x000fe20000000a00 */
[----:B------:R-:W-:Y:S01]  /*10950*/  R2UR UR16, R218 ;  /* 0x00000000da1072ca */ /* 0x000fe200000e0000 */
[----:B------:R-:W-:Y:S01]  /*10960*/  USHF.R.S32.HI UR9, URZ, 0x1f, UR4 ;  /* 0x0000001f3f097899 */ /* 0x000fe20008011404 */
[----:B------:R-:W-:Y:S01]  /*10970*/  R2UR UR15, R216 ;  /* 0x00000000d80f72ca */ /* 0x000fe200000e0000 */
[----:B------:R-:W-:Y:S01]  /*10980*/  UMOV UR8, UR4 ;  /* 0x0000000400087c82 */ /* 0x000fe20008000000 */
[----:B------:R-:W-:Y:S01]  /*10990*/  R2UR UR17, R219 ;  /* 0x00000000db1172ca */ /* 0x000fe200000e0000 */
[----:B------:R-:W-:Y:S01]  /*109a0*/  ULDC.64 UR20, c[0x0][0x208] ;  /* 0x0000820000147ab9 */ /* 0x000fe20000000a00 */
[----:B------:R-:W-:Y:S02]  /*109b0*/  IADD3 R9, P2, R4, 0x3000, RZ ;  /* 0x0000300004097810 */ /* 0x000fe40007f5e0ff */
[----:B------:R-:W-:-:S02]  /*109c0*/  LOP3.LUT R24, R25, 0x380, RZ, 0xc0, !PT ;  /* 0x0000038019187812 */ /* 0x000fc400078ec0ff */
[----:B------:R-:W-:Y:S01]  /*109d0*/  IADD3 R13, P1, R4, 0x2000, RZ ;  /* 0x00002000040d7810 */ /* 0x000fe20007f3e0ff */
[----:B------:R-:W-:Y:S01]  /*109e0*/  USHF.R.S32.HI UR14, URZ, 0x1f, UR18 ;  /* 0x0000001f3f0e7899 */ /* 0x000fe20008011412 */
[----:B------:R-:W-:Y:S01]  /*109f0*/  LOP3.LUT R8, R9, 0x380, RZ, 0xc0, !PT ;  /* 0x0000038009087812 */ /* 0x000fe200078ec0ff */
[----:B------:R-:W-:Y:S01]  /*10a00*/  USEL UR16, UR16, URZ, !UP1 ;  /* 0x0000003f10107287 */ /* 0x000fe2000c800000 */
[----:B------:R-:W-:Y:S01]  /*10a10*/  SHF.R.U64 R24, R24, 0x3, RZ ;  /* 0x0000000318187819 */ /* 0x000fe200000012ff */
[----:B------:R-:W-:Y:S01]  /*10a20*/  UIMAD UR11, UR14, UR12, URZ ;  /* 0x0000000c0e0b72a4 */ /* 0x000fe2000f8e023f */
[----:B------:R-:W-:Y:S01]  /*10a30*/  LOP3.LUT R12, R13, 0x380, RZ, 0xc0, !PT ;  /* 0x000003800d0c7812 */ /* 0x000fe200078ec0ff */
[----:B------:R-:W-:Y:S01]  /*10a40*/  UIMAD.WIDE.U32 UR6, UR18, UR12, UR8 ;  /* 0x0000000c120672a5 */ /* 0x000fe2000f8e0008 */
[----:B------:R-:W-:Y:S01]  /*10a50*/  IMAD.U32 R10, RZ, RZ, UR17 ;  /* 0x00000011ff0a7e24 */ /* 0x000fe2000f8e00ff */
[----:B------:R-:W-:Y:S01]  /*10a60*/  UIMAD UR11, UR18, UR13, UR11 ;  /* 0x0000000d120b72a4 */ /* 0x000fe2000f8e020b */
[----:B------:R-:W-:Y:S01]  /*10a70*/  SHF.R.U64 R8, R8, 0x3, RZ ;  /* 0x0000000308087819 */ /* 0x000fe200000012ff */
[----:B------:R-:W-:Y:S01]  /*10a80*/  USEL UR15, UR15, URZ, !UP1 ;  /* 0x0000003f0f0f7287 */ /* 0x000fe2000c800000 */
[----:B------:R-:W-:Y:S01]  /*10a90*/  IMAD R10, R10, 0x80, R215 ;  /* 0x000000800a0a7824 */ /* 0x000fe200078e02d7 */
[----:B------:R-:W-:Y:S01]  /*10aa0*/  ULDC.64 UR12, c[0x0][0xb78] ;  /* 0x0002de00000c7ab9 */ /* 0x000fe20000000a00 */
[----:B------:R-:W-:Y:S01]  /*10ab0*/  UIADD3 UR7, UR7, UR11, URZ ;  /* 0x0000000b07077290 */ /* 0x000fe2000fffe03f */
[----:B------:R-:W-:Y:S01]  /*10ac0*/  LOP3.LUT R24, R24, R25, RZ, 0x3c, !PT ;  /* 0x0000001918187212 */ /* 0x000fe200078e3cff */
[----:B------:R-:W-:Y:S01]  /*10ad0*/  UIMAD UR8, UR16, UR12, URZ ;  /* 0x0000000c100872a4 */ /* 0x000fe2000f8e023f */
[----:B------:R-:W-:Y:S01]  /*10ae0*/  SHF.R.S32.HI R3, RZ, 0x1f, R10 ;  /* 0x0000001fff037819 */ /* 0x000fe2000001140a */
[----:B------:R-:W-:Y:S01]  /*10af0*/  UIMAD.WIDE.U32 UR6, UR15, UR12, UR6 ;  /* 0x0000000c0f0672a5 */ /* 0x000fe2000f8e0006 */
[----:B------:R-:W-:Y:S01]  /*10b00*/  SHF.R.U64 R12, R12, 0x3, RZ ;  /* 0x000000030c0c7819 */ /* 0x000fe200000012ff */
[----:B------:R-:W-:Y:S01]  /*10b10*/  UIMAD UR8, UR15, UR13, UR8 ;  /* 0x0000000d0f0872a4 */ /* 0x000fe2000f8e0208 */
[----:B------:R-:W-:-:S02]  /*10b20*/  IADD3.X R25, RZ, R5, RZ, P0, !PT ;  /* 0x00000005ff197210 */ /* 0x000fc400007fe4ff */
[----:B------:R-:W-:Y:S01]  /*10b30*/  IADD3 R73, P0, R4, 0x8000, RZ ;  /* 0x0000800004497810 */ /* 0x000fe20007f1e0ff */
[----:B------:R-:W-:Y:S01]  /*10b40*/  ULDC.64 UR12, c[0x0][0xaa0] ;  /* 0x0002a800000c7ab9 */ /* 0x000fe20000000a00 */
[----:B------:R-:W-:Y:S01]  /*10b50*/  IADD3 R6, P3, R10, UR6, RZ ;  /* 0x000000060a067c10 */ /* 0x000fe2000ff7e0ff */
[----:B------:R-:W-:Y:S01]  /*10b60*/  IMAD.U32 R14, RZ, RZ, UR8 ;  /* 0x00000008ff0e7e24 */ /* 0x000fe2000f8e00ff */
[----:B------:R-:W-:Y:S01]  /*10b70*/  LOP3.LUT R8, R8, R9, RZ, 0x3c, !PT ;  /* 0x0000000908087212 */ /* 0x000fe200078e3cff */
[--C-:B------:R-:W-:Y:S01]  /*10b80*/  IMAD.X R9, RZ, RZ, R5.reuse, P2 ;  /* 0x000000ffff097224 */ /* 0x100fe200010e0605 */
[----:B------:R-:W-:Y:S01]  /*10b90*/  LOP3.LUT R12, R12, R13, RZ, 0x3c, !PT ;  /* 0x0000000d0c0c7212 */ /* 0x000fe200078e3cff */
[----:B------:R-:W-:Y:S01]  /*10ba0*/  IMAD.X R13, RZ, RZ, R5, P1 ;  /* 0x000000ffff0d7224 */ /* 0x000fe200008e0605 */
[----:B------:R-:W-:Y:S01]  /*10bb0*/  IADD3.X R3, R3, UR7, R14, P3, !PT ;  /* 0x0000000703037c10 */ /* 0x000fe20009ffe40e */
[----:B------:R-:W-:Y:S01]  /*10bc0*/  ULDC.64 UR6, c[0x0][0xb40] ;  /* 0x0002d00000067ab9 */ /* 0x000fe20000000a00 */
[----:B------:R-:W-:-:S02]  /*10bd0*/  IADD3 R65, P6, R4, 0x4000, RZ ;  /* 0x0000400004417810 */ /* 0x000fc40007fde0ff */
        /* <DEDUP_REMOVED lines=9> */
[----:B------:R-:W-:Y:S02]  /*10c70*/  LOP3.LUT R64, R65, 0x380, RZ, 0xc0, !PT ;  /* 0x0000038041407812 */ /* 0x000fe400078ec0ff */
        /* <DEDUP_REMOVED lines=9> */
[----:B------:R-:W-:Y:S02]  /*10d10*/  SHF.R.U64 R28, R28, 0x3, RZ ;  /* 0x000000031c1c7819 */ /* 0x000fe400000012ff */
[----:B------:R-:W-:Y:S02]  /*10d20*/  SHF.R.U64 R48, R48, 0x3, RZ ;  /* 0x0000000330307819 */ /* 0x000fe400000012ff */
[----:B------:R-:W-:Y:S02]  /*10d30*/  SHF.R.U64 R60, R60, 0x3, RZ ;  /* 0x000000033c3c7819 */ /* 0x000fe400000012ff */
[----:B------:R-:W-:Y:S01]  /*10d40*/  LOP3.LUT R72, R72, R73, RZ, 0x3c, !PT ;  /* 0x0000004948487212 */ /* 0x000fe200078e3cff */
[--C-:B------:R-:W-:Y:S01]  /*10d50*/  IMAD.X R73, RZ, RZ, R5.reuse, P0 ;  /* 0x000000ffff497224 */ /* 0x100fe200000e0605 */
[----:B------:R-:W-:Y:S01]  /*10d60*/  LOP3.LUT R64, R64, R65, RZ, 0x3c, !PT ;  /* 0x0000004140407212 */ /* 0x000fe200078e3cff */
[--C-:B------:R-:W-:Y:S01]  /*10d70*/  IMAD.X R65, RZ, RZ, R5.reuse, P6 ;  /* 0x000000ffff417224 */ /* 0x100fe200030e0605 */
[----:B------:R-:W-:Y:S01]  /*10d80*/  LOP3.LUT R52, R52, R53, RZ, 0x3c, !PT ;  /* 0x0000003534347212 */ /* 0x000fe200078e3cff */
[----:B------:R-:W-:Y:S01]  /*10d90*/  IMAD.X R53, RZ, RZ, R5, P5 ;  /* 0x000000ffff357224 */ /* 0x000fe200028e0605 */
[----:B------:R-:W-:-:S02]  /*10da0*/  LOP3.LUT R36, R36, R37, RZ, 0x3c, !PT ;  /* 0x0000002524247212 */ /* 0x000fc400078e3cff */
[----:B------:R-:W-:Y:S01]  /*10db0*/  LOP3.LUT R28, R28, R29, RZ, 0x3c, !PT ;  /* 0x0000001d1c1c7212 */ /* 0x000fe200078e3cff */
[--C-:B------:R-:W-:Y:S01]  /*10dc0*/  IMAD.X R29, RZ, RZ, R5.reuse, P3 ;  /* 0x000000ffff1d7224 */ /* 0x100fe200018e0605 */
[----:B------:R-:W-:Y:S02]  /*10dd0*/  LOP3.LUT P0, RZ, R221, 0x3, RZ, 0xc0, !PT ;  /* 0x00000003ddff7812 */ /* 0x000fe4000780c0ff */
[----:B------:R-:W-:Y:S02]  /*10de0*/  LOP3.LUT R48, R48, R49, RZ, 0x3c, !PT ;  /* 0x0000003130307212 */ /* 0x000fe400078e3cff */
[----:B------:R-:W-:Y:S02]  /*10df0*/  IADD3.X R37, RZ, R5, RZ, P4, !PT ;  /* 0x00000005ff257210 */ /* 0x000fe400027fe4ff */
[----:B------:R-:W-:Y:S01]  /*10e00*/  LOP3.LUT R60, R60, R61, RZ, 0x3c, !PT ;  /* 0x0000003d3c3c7212 */ /* 0x000fe200078e3cff */
[----:B------:R-:W-:Y:S01]  /*10e10*/  IMAD.X R61, RZ, RZ, R5, P1 ;  /* 0x000000ffff3d7224 */ /* 0x000fe200008e0605 */
[----:B------:R-:W-:-:S02]  /*10e20*/  IADD3 R41, P6, R4, 0xb000, RZ ;  /* 0x0000b00004297810 */ /* 0x000fc40007fde0ff */
[C---:B------:R-:W-:Y:S02]  /*10e30*/  IADD3 R77, P5, R4.reuse, 0xc000, RZ ;  /* 0x0000c000044d7810 */ /* 0x040fe40007fbe0ff */
[C---:B------:R-:W-:Y:S02]  /*10e40*/  IADD3 R69, P4, R4.reuse, 0xd000, RZ ;  /* 0x0000d00004457810 */ /* 0x040fe40007f9e0ff */
[C---:B------:R-:W-:Y:S02]  /*10e50*/  IADD3 R57, P3, R4.reuse, 0xe000, RZ ;  /* 0x0000e00004397810 */ /* 0x040fe40007f7e0ff */
[----:B------:R-:W-:Y:S02]  /*10e60*/  IADD3.X R49, RZ, R5, RZ, P2, !PT ;  /* 0x00000005ff317210 */ /* 0x000fe400017fe4ff */
[----:B------:R-:W-:Y:S02]  /*10e70*/  IADD3 R6, P2, R4, 0xf000, RZ ;  /* 0x0000f00004067810 */ /* 0x000fe40007f5e0ff */
[----:B------:R-:W-:-:S02]  /*10e80*/  ISETP.GE.OR P1, PT, R10, UR10, P0 ;  /* 0x0000000a0a007c0c */ /* 0x000fc40008726670 */
[----:B------:R-:W-:Y:S02]  /*10e90*/  ISETP.GE.OR P0, PT, R3, UR10, P0 ;  /* 0x0000000a03007c0c */ /* 0x000fe40008706670 */
[----:B------:R-:W-:Y:S02]  /*10ea0*/  LOP3.LUT R40, R41, 0x380, RZ, 0xc0, !PT ;  /* 0x0000038029287812 */ /* 0x000fe400078ec0ff */
[----:B------:R-:W-:Y:S02]  /*10eb0*/  LOP3.LUT R76, R77, 0x380, RZ, 0xc0, !PT ;  /* 0x000003804d4c7812 */ /* 0x000fe400078ec0ff */
[----:B------:R-:W-:Y:S02]  /*10ec0*/  LOP3.LUT R68, R69, 0x380, RZ, 0xc0, !PT ;  /* 0x0000038045447812 */ /* 0x000fe400078ec0ff */
[----:B------:R-:W-:Y:S02]  /*10ed0*/  LOP3.LUT R56, R57, 0x380, RZ, 0xc0, !PT ;  /* 0x0000038039387812 */ /* 0x000fe400078ec0ff */
[----:B------:R-:W-:Y:S01]  /*10ee0*/  LOP3.LUT R11, R4, 0x380, RZ, 0xc0, !PT ;  /* 0x00000380040b7812 */ /* 0x000fe200078ec0ff */
[----:B------:R0:W-:Y:S01]  /*10ef0*/  @!P1 STG.E desc[UR20][R20.64], R2 ;  /* 0x0000000214009986 */ /* 0x0001e2000c101914 */
[----:B------:R-:W-:-:S02]  /*10f00*/  LOP3.LUT R3, R6, 0x380, RZ, 0xc0, !PT ;  /* 0x0000038006037812 */ /* 0x000fc400078ec0ff */
[----:B------:R-:W-:Y:S01]  /*10f10*/  SHF.R.U64 R40, R40, 0x3, RZ ;  /* 0x0000000328287819 */ /* 0x000fe200000012ff */
[----:B------:R1:W-:Y:S01]  /*10f20*/  @!P0 STG.E desc[UR20][R20.64+0x20], R0 ;  /* 0x0000200014008986 */ /* 0x0003e2000c101914 */
[----:B------:R-:W-:Y:S02]  /*10f30*/  SHF.R.U64 R76, R76, 0x3, RZ ;  /* 0x000000034c4c7819 */ /* 0x000fe400000012ff */
[----:B------:R-:W-:Y:S01]  /*10f40*/  SHF.R.U64 R68, R68, 0x3, RZ ;  /* 0x0000000344447819 */ /* 0x000fe200000012ff */
[----:B------:R-:W-:Y:S01]  /*10f50*/  UIMAD UR6, UR9, UR12, URZ ;  /* 0x0000000c090672a4 */ /* 0x000fe2000f8e023f */
[----:B------:R-:W-:Y:S01]  /*10f60*/  SHF.R.U64 R56, R56, 0x3, RZ ;  /* 0x0000000338387819 */ /* 0x000fe200000012ff */
[----:B------:R-:W5:Y:S01]  /*10f70*/  LD.E.128 R24, desc[UR20][R24.64] ;  /* 0x0000001418187980 */ /* 0x000f62000c101d00 */
[----:B------:R-:W-:Y:S02]  /*10f80*/  SHF.R.U64 R11, R11, 0x3, RZ ;  /* 0x000000030b0b7819 */ /* 0x000fe400000012ff */
[----:B------:R-:W-:Y:S01]  /*10f90*/  IADD3.X R45, RZ, R5, RZ, P2, !PT ;  /* 0x00000005ff2d7210 */ /* 0x000fe200017fe4ff */
[--C-:B0-----:R-:W-:Y:S01]  /*10fa0*/  IMAD.MOV.U32 R2, RZ, RZ, R18.reuse ;  /* 0x000000ffff027224 */ /* 0x101fe200078e0012 */
[----:B------:R-:W-:Y:S01]  /*10fb0*/  SHF.R.U64 R3, R3, 0x3, RZ ;  /* 0x0000000303037819 */ /* 0x000fe200000012ff */
[----:B------:R-:W5:Y:S01]  /*10fc0*/  LD.E.128 R12, desc[UR20][R12.64] ;  /* 0x000000140c0c7980 */ /* 0x000f62000c101d00 */
        /* <DEDUP_REMOVED lines=9> */
[----:B------:R-:W5:Y:S01]  /*11060*/  LD.E.128 R64, desc[UR20][R64.64] ;  /* 0x0000001440407980 */ /* 0x000f62000c101d00 */
[----:B------:R-:W-:Y:S01]  /*11070*/  LOP3.LUT R44, R3, R6, RZ, 0x3c, !PT ;  /* 0x00000006032c7212 */ /* 0x000fe200078e3cff */
[----:B------:R-:W-:Y:S01]  /*11080*/  ULDC.64 UR8, c[0x0][0xae0] ;  /* 0x0002b80000087ab9 */ /* 0x000fe20000000a00 */
[----:B------:R-:W-:Y:S01]  /*11090*/  SHF.R.S32.HI R3, RZ, 0x1f, R18 ;  /* 0x0000001fff037819 */ /* 0x000fe20000011412 */
[----:B------:R0:W5:Y:S01]  /*110a0*/  LD.E.128 R32, desc[UR20][R4.64] ;  /* 0x0000001404207980 */ /* 0x000162000c101d00 */
[----:B------:R-:W-:-:S03]  /*110b0*/  UIMAD UR6, UR4, UR13, UR6 ;  /* 0x0000000d040672a4 */ /* 0x000fc6000f8e0206 */
[----:B------:R-:W5:Y:S04]  /*110c0*/  LD.E.128 R8, desc[UR20][R8.64] ;  /* 0x0000001408087980 */ /* 0x000f68000c101d00 */
[----:B------:R-:W5:Y:S01]  /*110d0*/  LD.E.128 R52, desc[UR20][R52.64] ;  /* 0x0000001434347980 */ /* 0x000f62000c101d00 */
[----:B0-----:R-:W-:-:S03]  /*110e0*/  IMAD.U32 R5, RZ, RZ, UR12 ;  /* 0x0000000cff057e24 */ /* 0x001fc6000f8e00ff */
[----:B------:R-:W5:Y:S04]  /*110f0*/  LD.E.128 R36, desc[UR20][R36.64] ;  /* 0x0000001424247980 */ /* 0x000f68000c101d00 */
        /* <DEDUP_REMOVED lines=15> */
[----:B0-----:R-:W0:Y:S01]  /*111f0*/  FENCE.VIEW.ASYNC.S ;  /* 0x00000000000073c6 */ /* 0x001e220000000000 */
[----:B------:R-:W-:Y:S01]  /*11200*/  UIMAD UR4, UR14, UR8, URZ ;  /* 0x000000080e0472a4 */ /* 0x000fe2000f8e023f */
[----:B------:R-:W-:Y:S01]  /*11210*/  VIADD R3, R3, UR6 ;  /* 0x0000000603037c36 */ /* 0x000fe20008000000 */
[----:B------:R-:W-:Y:S01]  /*11220*/  UIMAD UR10, UR17, -0x80, UR10 ;  /* 0xffffff80110a78a4 */ /* 0x000fe2000f8e020a */
[----:B------:R-:W-:Y:S01]  /*11230*/  IMAD.U32 R5, RZ, RZ, UR8 ;  /* 0x00000008ff057e24 */ /* 0x000fe2000f8e00ff */
[----:B------:R-:W-:Y:S01]  /*11240*/  UIMAD UR4, UR18, UR9, UR4 ;  /* 0x00000009120472a4 */ /* 0x000fe2000f8e0204 */
[----:B------:R-:W-:-:S02]  /*11250*/  ULDC.64 UR6, c[0x0][0xae8] ;  /* 0x0002ba0000067ab9 */ /* 0x000fc40000000a00 */
[----:B------:R-:W-:Y:S01]  /*11260*/  IMAD.WIDE.U32 R2, R5, UR18, R2 ;  /* 0x0000001205027c25 */ /* 0x000fe2000f8e0002 */
[----:B------:R-:W-:-:S03]  /*11270*/  ISETP.GE.AND P3, PT, R212, UR10, PT ;  /* 0x0000000ad4007c0c */ /* 0x000fc6000bf66270 */
[----:B------:R-:W-:Y:S01]  /*11280*/  VIADD R3, R3, UR4 ;  /* 0x0000000403037c36 */ /* 0x000fe20008000000 */
[----:B------:R-:W-:Y:S01]  /*11290*/  UIMAD UR4, UR16, UR6, URZ ;  /* 0x00000006100472a4 */ /* 0x000fe2000f8e023f */
[----:B------:R-:W-:Y:S01]  /*112a0*/  VIADD R19, R19, 0x38820 ;  /* 0x0003882013137836 */ /* 0x000fe20000000000 */
[----:B-1----:R-:W-:Y:S01]  /*112b0*/  MOV R21, UR6 ;  /* 0x0000000600157c02 */ /* 0x002fe20008000f00 */
[C---:B------:R-:W-:Y:S01]  /*112c0*/  VIADD R5, R212.reuse, 0x60 ;  /* 0x00000060d4057836 */ /* 0x040fe20000000000 */
[----:B------:R-:W-:Y:S02]  /*112d0*/  UIMAD UR4, UR15, UR7, UR4 ;  /* 0x000000070f0472a4 */ /* 0x000fe4000f8e0204 */
[----:B------:R-:W-:Y:S01]  /*112e0*/  PRMT R19, RZ, 0x654, R19 ;  /* 0x00000654ff137816 */ /* 0x000fe20000000013 */
[----:B------:R-:W-:Y:S01]  /*112f0*/  IMAD.WIDE.U32 R20, R21, UR15, R2 ;  /* 0x0000000f15147c25 */ /* 0x000fe2000f8e0002 */
[----:B------:R-:W-:Y:S02]  /*11300*/  ISETP.GE.AND P2, PT, R5, UR10, PT ;  /* 0x0000000a05007c0c */ /* 0x000fe4000bf46270 */
[--C-:B------:R-:W-:Y:S01]  /*11310*/  SHF.R.S32.HI R213, RZ, 0x1f, R212.reuse ;  /* 0x0000001fffd57819 */ /* 0x100fe200000114d4 */
[C---:B------:R-:W-:Y:S01]  /*11320*/  VIADD R4, R212.reuse, 0x40 ;  /* 0x00000040d4047836 */ /* 0x040fe20000000000 */
[----:B------:R-:W-:Y:S01]  /*11330*/  IADD3 R0, R212, 0x20, RZ ;  /* 0x00000020d4007810 */ /* 0x000fe20007ffe0ff */
[----:B------:R-:W-:Y:S01]  /*11340*/  IMAD.U32 R5, RZ, RZ, UR17 ;  /* 0x00000011ff057e24 */ /* 0x000fe2000f8e00ff */
[----:B0-----:R0:W-:Y:S01]  /*11350*/  SYNCS.ARRIVE.TRANS64.RED.A1T0 RZ, [R19+URZ], RZ ;  /* 0x000000ff13ff79a7 */ /* 0x0011e2000810043f */
[----:B------:R-:W-:Y:S01]  /*11360*/  BSSY B1, `(.L_x_2127) ;  /* 0x000001d000017945 */ /* 0x000fe20003800000 */
[----:B------:R-:W-:Y:S01]  /*11370*/  ISETP.GE.AND P1, PT, R4, UR10, PT ;  /* 0x0000000a04007c0c */ /* 0x000fe2000bf26270 */
[----:B------:R-:W-:Y:S01]  /*11380*/  IMAD.WIDE R4, R5, 0x80, R212 ;  /* 0x0000008005047825 */ /* 0x000fe200078e02d4 */
[----:B------:R-:W-:-:S03]  /*11390*/  ISETP.GE.AND P0, PT, R0, UR10, PT ;  /* 0x0000000a00007c0c */ /* 0x000fc6000bf06270 */
[----:B0-----:R-:W-:Y:S01]  /*113a0*/  VIADD R19, R21, UR4 ;  /* 0x0000000415137c36 */ /* 0x001fe20008000000 */
[----:B------:R-:W-:Y:S09]  /*113b0*/  @P3 BRA `(.L_x_2128) ;  /* 0x00000000005c3947 */ /* 0x000ff20003800000 */
        /* <DEDUP_REMOVED lines=23> */
.L_x_2128:
[----:B------:R-:W-:Y:S05]  /*11530*/  BSYNC B1 ;  /* 0x0000000000017941 */ /* 0x000fea0003800000 */
.L_x_2127:
[----:B------:R-:W-:Y:S04]  /*11540*/  BSSY B1, `(.L_x_2129) ;  /* 0x000001b000017945 */ /* 0x000fe80003800000 */
[----:B------:R-:W-:Y:S05]  /*11550*/  @P0 BRA `(.L_x_2130) ;  /* 0x0000000000640947 */ /* 0x000fea0003800000 */
        /* <DEDUP_REMOVED lines=18> */
[----:B0----5:R-:W-:Y:S02]  /*11680*/  LEA R32, P0, R2, UR6, 0x1 ;  /* 0x0000000602207c11 */ /* 0x021fe4000f8008ff */
[----:B------:R-:W-:-:S04]  /*11690*/  IADD3 R3, R3, R17, RZ ;  /* 0x0000001103037210 */ /* 0x000fc80007ffe0ff */
[----:B------:R-:W-:-:S05]  /*116a0*/  LEA.HI.X R33, R2, UR7, R3, 0x1, P0 ;  /* 0x0000000702217c11 */ /* 0x000fca00080f0c03 */
[----:B------:R1:W-:Y:S04]  /*116b0*/  @!P3 STG.E.128 desc[UR8][R32.64], R24 ;  /* 0x000000182000b986 */ /* 0x0003e8000c101d08 */
[----:B------:R1:W-:Y:S04]  /*116c0*/  @!P4 STG.E.128 desc[UR8][R32.64+0x80], R52 ;  /* 0x000080342000c986 */ /* 0x0003e8000c101d08 */
[----:B------:R1:W-:Y:S04]  /*116d0*/  @!P5 STG.E.128 desc[UR8][R32.64+0x100], R60 ;  /* 0x0001003c2000d986 */ /* 0x0003e8000c101d08 */
[----:B------:R1:W-:Y:S02]  /*116e0*/  @!P6 STG.E.128 desc[UR8][R32.64+0x180], R68 ;  /* 0x000180442000e986 */ /* 0x0003e4000c101d08 */
.L_x_2130:
[----:B------:R-:W-:Y:S05]  /*116f0*/  BSYNC B1 ;  /* 0x0000000000017941 */ /* 0x000fea0003800000 */
.L_x_2129:
        /* <DEDUP_REMOVED lines=27> */
.L_x_2132:
[----:B------:R-:W-:Y:S05]  /*118b0*/  BSYNC B1 ;  /* 0x0000000000017941 */ /* 0x000fea0003800000 */
.L_x_2131:
[----:B------:R-:W-:Y:S05]  /*118c0*/  @P2 BRA `(.L_x_2133) ;  /* 0x0000000c00c42947 */ /* 0x000fea0003800000 */
[----:B--2--5:R-:W-:Y:S01]  /*118d0*/  IADD3 R13, P0, R4, 0x60, RZ ;  /* 0x00000060040d7810 */ /* 0x024fe20007f1e0ff */
[----:B------:R-:W-:Y:S01]  /*118e0*/  VIADD R0, R18, 0x40 ;  /* 0x0000004012007836 */ /* 0x000fe20000000000 */
[----:B------:R-:W-:Y:S01]  /*118f0*/  MOV R3, R19 ;  /* 0x0000001300037202 */ /* 0x000fe20000000f00 */
[----:B------:R-:W-:Y:S01]  /*11900*/  ULDC.64 UR6, c[0x0][0xad8] ;  /* 0x0002b60000067ab9 */ /* 0x000fe20000000a00 */
[----:B------:R-:W-:Y:S01]  /*11910*/  IMAD.MOV.U32 R2, RZ, RZ, R20 ;  /* 0x000000ffff027224 */ /* 0x000fe200078e0014 */
[----:B------:R-:W-:Y:S01]  /*11920*/  ULDC UR4, c[0x0][0xa8c] ;  /* 0x0002a30000047ab9 */ /* 0x000fe20000000800 */
[----:B------:R-:W-:Y:S01]  /*11930*/  IMAD.X R4, RZ, RZ, R5, P0 ;  /* 0x000000ffff047224 */ /* 0x000fe200000e0605 */
[----:B------:R-:W-:Y:S01]  /*11940*/  ISETP.GE.AND P2, PT, R0, UR4, PT ;  /* 0x0000000400007c0c */ /* 0x000fe2000bf46270 */
[C---:B------:R-:W-:Y:S01]  /*11950*/  VIADD R0, R18.reuse, 0x80 ;  /* 0x0000008012007836 */ /* 0x040fe20000000000 */
[----:B------:R-:W-:Y:S01]  /*11960*/  ISETP.GE.AND P1, PT, R18, UR4, PT ;  /* 0x0000000412007c0c */ /* 0x000fe2000bf26270 */
[----:B------:R-:W-:Y:S01]  /*11970*/  IMAD R4, R4, UR6, RZ ;  /* 0x0000000604047c24 */ /* 0x000fe2000f8e02ff */
[----:B------:R-:W-:Y:S01]  /*11980*/  ULDC.64 UR8, c[0x0][0x208] ;  /* 0x0000820000087ab9 */ /* 0x000fe20000000a00 */
[----:B------:R-:W-:Y:S01]  /*11990*/  IMAD.WIDE.U32 R2, R13, UR6, R2 ;  /* 0x000000060d027c25 */ /* 0x000fe2000f8e0002 */
[----:B------:R-:W-:-:S03]  /*119a0*/  ISETP.GE.AND P3, PT, R0, UR4, PT ;  /* 0x0000000400007c0c */ /* 0x000fc6000bf66270 */
        /* <DEDUP_REMOVED lines=14> */
.L_x_2125:
[----:B------:R-:W-:Y:S01]  /*11a90*/  R2UR UR8, R218 ;  /* 0x00000000da0872ca */ /* 0x000fe200000e0000 */
[----:B------:R-:W-:Y:S01]  /*11aa0*/  ULDC.64 UR6, c[0x0][0xbe0] ;  /* 0x0002f80000067ab9 */ /* 0x000fe20000000a00 */
[----:B------:R-:W-:Y:S01]  /*11ab0*/  R2UR UR4, R216 ;  /* 0x00000000d80472ca */ /* 0x000fe200000e0000 */
[----:B------:R-:W-:Y:S01]  /*11ac0*/  UISETP.NE.U32.AND UP0, UPT, UR6, URZ, UPT ;  /* 0x0000003f0600728c */ /* 0x000fe2000bf05070 */
[----:B------:R-:W-:-:S03]  /*11ad0*/  ULDC.64 UR12, c[0x0][0x208] ;  /* 0x00008200000c7ab9 */ /* 0x000fc60000000a00 */
[----:B------:R-:W-:-:S06]  /*11ae0*/  UISETP.NE.AND.EX UP1, UPT, UR7, URZ, UPT, UP0 ;  /* 0x0000003f0700728c */ /* 0x000fcc000bf25300 */
[----:B------:R-:W-:Y:S02]  /*11af0*/  PLOP3.LUT P2, PT, PT, PT, UP1, 0x80, 0x0 ;  /* 0x000000000000781c */ /* 0x000fe40003f4f018 */
[----:B------:R-:W-:Y:S02]  /*11b00*/  USHF.L.U64.HI UR10, UR4, 0x2, UR8 ;  /* 0x00000002040a7899 */ /* 0x000fe40008010208 */
[----:B------:R-:W-:Y:S01]  /*11b10*/  USHF.L.U32 UR4, UR4, 0x2, URZ ;  /* 0x0000000204047899 */ /* 0x000fe2000800063f */
[----:B------:R-:W-:-:S03]  /*11b20*/  ULDC.64 UR8, c[0x0][0xbd8] ;  /* 0x0002f60000087ab9 */ /* 0x000fc60000000a00 */
[----:B------:R-:W-:Y:S02]  /*11b30*/  @UP1 UIADD3 UR6, UP2, UR4, UR6, URZ ;  /* 0x0000000604061290 */ /* 0x000fe4000ff5e03f */
[----:B------:R-:W-:Y:S02]  /*11b40*/  UISETP.NE.U32.AND UP0, UPT, UR8, URZ, UPT ;  /* 0x0000003f0800728c */ /* 0x000fe4000bf05070 */
[----:B------:R-:W-:Y:S02]  /*11b50*/  @UP1 UIADD3.X UR7, UR10, UR7, URZ, UP2, !UPT ;  /* 0x000000070a071290 */ /* 0x000fe400097fe43f */
[----:B------:R-:W-:Y:S01]  /*11b60*/  MOV R4, UR6 ;  /* 0x0000000600047c02 */ /* 0x000fe20008000f00 */
[----:B------:R-:W-:Y:S02]  /*11b70*/  UISETP.NE.AND.EX UP0, UPT, UR9, URZ, UPT, UP0 ;  /* 0x0000003f0900728c */ /* 0x000fe4000bf05300 */
[----:B------:R-:W-:Y:S01]  /*11b80*/  UIADD3 UR4, UP1, UR4, UR8, URZ ;  /* 0x0000000804047290 */ /* 0x000fe2000ff3e03f */
[----:B------:R-:W-:-:S03]  /*11b90*/  IMAD.U32 R5, RZ, RZ, UR7 ;  /* 0x00000007ff057e24 */ /* 0x000fc6000f8e00ff */
[----:B------:R-:W-:Y:S01]  /*11ba0*/  PLOP3.LUT P1, PT, PT, PT, UP0, 0x80, 0x0 ;  /* 0x000000000000781c */ /* 0x000fe20003f2f008 */
[----:B------:R-:W-:Y:S01]  /*11bb0*/  UIADD3.X UR6, UR10, UR9, URZ, UP1, !UPT ;  /* 0x000000090a067290 */ /* 0x000fe20008ffe43f */
[----:B------:R-:W2:Y:S01]  /*11bc0*/  @P2 LDG.E R4, desc[UR12][R4.64] ;  /* 0x0000000c04042981 */ /* 0x000ea2000c1e1900 */
[----:B------:R-:W-:Y:S02]  /*11bd0*/  IMAD.MOV.U32 R9, RZ, RZ, RZ ;  /* 0x000000ffff097224 */ /* 0x000fe400078e00ff */
[----:B------:R-:W-:Y:S02]  /*11be0*/  IMAD.U32 R2, RZ, RZ, UR4 ;  /* 0x00000004ff027e24 */ /* 0x000fe4000f8e00ff */
[----:B------:R-:W-:Y:S01]  /*11bf0*/  IMAD.U32 R3, RZ, RZ, UR6 ;  /* 0x00000006ff037e24 */ /* 0x000fe2000f8e00ff */
[----:B------:R-:W-:Y:S01]  /*11c00*/  ULDC UR4, c[0x0][0xa88] ;  /* 0x0002a20000047ab9 */ /* 0x000fe20000000800 */
[----:B------:R-:W-:-:S04]  /*11c10*/  ISETP.GT.AND P0, PT, R225, 0x7f, PT ;  /* 0x0000007fe100780c */ /* 0x000fc80003f04270 */
[----:B------:R0:W5:Y:S01]  /*11c20*/  @P1 LDG.E R9, desc[UR12][R2.64] ;  /* 0x0000000c02091981 */ /* 0x000162000c1e1900 */
[----:B--2---:R-:W-:Y:S01]  /*11c30*/  @P2 R2UR UR4, R4 ;  /* 0x00000000040422ca */ /* 0x004fe200000e0000 */
[----:B0-----:R-:W-:-:S14]  /*11c40*/  @P2 BRA `(.L_x_2134) ;  /* 0x00000000001c2947 */ /* 0x001fdc0003800000 */
[----:B------:R-:W-:Y:S05]  /*11c50*/  @!P1 BRA `(.L_x_2134) ;  /* 0x0000000000189947 */ /* 0x000fea0003800000 */
[----:B------:R-:W-:Y:S02]  /*11c60*/  ULDC.64 UR6, c[0x0][0x208] ;  /* 0x0000820000067ab9 */ /* 0x000fe40000000a00 */
[----:B------:R-:W2:Y:S04]  /*11c70*/  LDG.E R4, desc[UR6][R2.64] ;  /* 0x0000000602047981 */ /* 0x000ea8000c1e1900 */
[----:B------:R-:W3:Y:S01]  /*11c80*/  LDG.E R0, desc[UR6][R2.64+0x4] ;  /* 0x0000040602007981 */ /* 0x000ee2000c1e1900 */
[----:B--2---:R-:W-:Y:S02]  /*11c90*/  R2UR UR6, R4 ;  /* 0x00000000040672ca */ /* 0x004fe400000e0000 */
[----:B---3--:R-:W-:-:S13]  /*11ca0*/  R2UR UR4, R0 ;  /* 0x00000000000472ca */ /* 0x008fda00000e0000 */
[----:B------:R-:W-:-:S12]  /*11cb0*/  UIADD3 UR4, -UR6, UR4, URZ ;  /* 0x0000000406047290 */ /* 0x000fd8000fffe13f */
.L_x_2134:
        /* <DEDUP_REMOVED lines=10> */
[----:B------:R-:W0:Y:S01]  /*11d60*/  S2R R2, SR_TID.X ;  /* 0x0000000000027919 */ /* 0x000e220000002100 */
[----:B------:R-:W-:-:S13]  /*11d70*/  R2UR UR6, R219 ;  /* 0x00000000db0672ca */ /* 0x000fda00000e0000 */
[----:B------:R-:W-:-:S05]  /*11d80*/  MOV R0, UR6 ;  /* 0x0000000600007c02 */ /* 0x000fca0008000f00 */
[----:B0-----:R-:W-:-:S04]  /*11d90*/  IMAD R0, R0, 0x80, R2 ;  /* 0x0000008000007824 */ /* 0x001fc800078e0202 */
[----:B------:R-:W-:-:S05]  /*11da0*/  VIADD R0, R0, 0xffffff80 ;  /* 0xffffff8000007836 */ /* 0x000fca0000000000 */
[----:B------:R-:W-:-:S13]  /*11db0*/  ISETP.GE.AND P0, PT, R0, UR4, PT ;  /* 0x0000000400007c0c */ /* 0x000fda000bf06270 */
[----:B------:R-:W-:Y:S05]  /*11dc0*/  @P0 BRA `(.L_x_2136) ;  /* 0x0000000000540947 */ /* 0x000fea0003800000 */
[----:B------:R-:W-:Y:S01]  /*11dd0*/  R2UR UR7, R217 ;  /* 0x00000000d90772ca */ /* 0x000fe200000e0000 */
[----:B------:R-:W-:Y:S01]  /*11de0*/  ULDC.64 UR12, c[0x0][0xb70] ;  /* 0x0002dc00000c7ab9 */ /* 0x000fe20000000a00 */
[C---:B------:R-:W-:Y:S01]  /*11df0*/  IADD3 R2, P0, R0.reuse, R9, RZ ;  /* 0x0000000900027210 */ /* 0x040fe20007f1e0ff */
        /* <DEDUP_REMOVED lines=18> */
.L_x_2136:
[----:B------:R-:W-:Y:S05]  /*11f20*/  BSYNC B1 ;  /* 0x0000000000017941 */ /* 0x000fea0003800000 */
.L_x_2135:
[----:B------:R-:W-:Y:S01]  /*11f30*/  R2UR UR11, R219 ;  /* 0x00000000db0b72ca */ /* 0x000fe200000e0000 */
[----:B------:R-:W-:Y:S01]  /*11f40*/  ULDC.64 UR6, c[0x0][0xaa0] ;  /* 0x0002a80000067ab9 */ /* 0x000fe20000000a00 */
[----:B------:R-:W-:Y:S01]  /*11f50*/  R2UR UR14, R217 ;  /* 0x00000000d90e72ca */ /* 0x000fe200000e0000 */
[----:B------:R-:W-:Y:S01]  /*11f60*/  IMAD R0, R6, UR6, RZ ;  /* 0x0000000606007c24 */ /* 0x000fe2000f8e02ff */
[----:B------:R-:W-:Y:S01]  /*11f70*/  ULDC.64 UR12, c[0x0][0xae0] ;  /* 0x0002b800000c7ab9 */ /* 0x000fe20000000a00 */
[C---:B0-----:R-:W-:Y:S01]  /*11f80*/  IMAD.WIDE.U32 R2, R9.reuse, UR6, R18 ;  /* 0x0000000609027c25 */ /* 0x041fe2000f8e0012 */
[----:B------:R-:W-:Y:S01]  /*11f90*/  UIMAD UR6, UR8, UR12, URZ ;  /* 0x0000000c080672a4 */ /* 0x000fe2000f8e023f */
[----:B------:R-:W-:Y:S01]  /*11fa0*/  MOV R8, R212 ;  /* 0x000000d400087202 */ /* 0x000fe20000000f00 */
[----:B------:R-:W-:Y:S01]  /*11fb0*/  BSSY B1, `(.L_x_2137) ;  /* 0x000002f000017945 */ /* 0x000fe20003800000 */
[----:B------:R-:W-:Y:S01]  /*11fc0*/  IMAD R9, R9, UR7, R0 ;  /* 0x0000000709097c24 */ /* 0x000fe2000f8e0200 */
[----:B------:R-:W-:Y:S01]  /*11fd0*/  IADD3 R0, R212, 0x20, RZ ;  /* 0x00000020d4007810 */ /* 0x000fe20007ffe0ff */
[----:B------:R-:W-:-:S02]  /*11fe0*/  IMAD.U32 R5, RZ, RZ, UR12 ;  /* 0x0000000cff057e24 */ /* 0x000fc4000f8e00ff */
[----:B------:R-:W-:Y:S01]  /*11ff0*/  UIMAD UR7, UR11, -0x80, UR4 ;  /* 0xffffff800b0778a4 */ /* 0x000fe2000f8e0204 */
[----:B------:R-:W-:Y:S01]  /*12000*/  IMAD.IADD R3, R3, 0x1, R9 ;  /* 0x0000000103037824 */ /* 0x000fe200078e0209 */
[----:B------:R-:W-:Y:S01]  /*12010*/  UIMAD UR6, UR14, UR13, UR6 ;  /* 0x0000000d0e0672a4 */ /* 0x000fe2000f8e0206 */
[C---:B------:R-:W-:Y:S01]  /*12020*/  VIADD R4, R212.reuse, 0x40 ;  /* 0x00000040d4047836 */ /* 0x040fe20000000000 */
[----:B------:R-:W-:Y:S01]  /*12030*/  SHF.R.S32.HI R9, RZ, 0x1f, R212 ;  /* 0x0000001fff097819 */ /* 0x000fe200000114d4 */
[----:B------:R-:W-:Y:S01]  /*12040*/  IMAD.WIDE.U32 R2, R5, UR14, R2 ;  /* 0x0000000e05027c25 */ /* 0x000fe2000f8e0002 */
[----:B------:R-:W-:Y:S01]  /*12050*/  ULDC.64 UR12, c[0x0][0xae8] ;  /* 0x0002ba00000c7ab9 */ /* 0x000fe20000000a00 */
[----:B------:R-:W-:Y:S01]  /*12060*/  ISETP.GE.AND P2, PT, R212, UR7, PT ;  /* 0x00000007d4007c0c */ /* 0x000fe2000bf46270 */
[----:B------:R-:W-:Y:S01]  /*12070*/  UIMAD UR4, UR10, UR12, URZ ;  /* 0x0000000c0a0472a4 */ /* 0x000fe2000f8e023f */
[----:B------:R-:W-:Y:S01]  /*12080*/  VIADD R3, R3, UR6 ;  /* 0x0000000603037c36 */ /* 0x000fe20008000000 */
[----:B------:R-:W-:Y:S01]  /*12090*/  ISETP.GE.AND P0, PT, R4, UR7, PT ;  /* 0x0000000704007c0c */ /* 0x000fe2000bf06270 */
[----:B------:R-:W-:Y:S01]  /*120a0*/  IMAD.U32 R5, RZ, RZ, UR12 ;  /* 0x0000000cff057e24 */ /* 0x000fe2000f8e00ff */
[----:B------:R-:W-:Y:S01]  /*120b0*/  UIMAD UR4, UR9, UR13, UR4 ;  /* 0x0000000d090472a4 */ /* 0x000fe2000f8e0204 */
[----:B------:R-:W-:Y:S01]  /*120c0*/  IMAD.U32 R11, RZ, RZ, UR11 ;  /* 0x0000000bff0b7e24 */ /* 0x000fe2000f8e00ff */
[----:B------:R-:W-:Y:S01]  /*120d0*/  ISETP.GE.AND P1, PT, R0, UR7, PT ;  /* 0x0000000700007c0c */ /* 0x000fe2000bf26270 */
[----:B------:R-:W-:-:S04]  /*120e0*/  IMAD.WIDE.U32 R4, R5, UR9, R2 ;  /* 0x0000000905047c25 */ /* 0x000fc8000f8e0002 */
[----:B------:R-:W-:Y:S02]  /*120f0*/  VIADD R13, R5, UR4 ;  /* 0x00000004050d7c36 */ /* 0x000fe40008000000 */
[----:B------:R-:W-:-:S04]  /*12100*/  IMAD.WIDE R8, R11, 0x80, R8 ;  /* 0x000000800b087825 */ /* 0x000fc800078e0208 */
[----:B------:R-:W-:Y:S01]  /*12110*/  VIADD R6, R212, 0x60 ;  /* 0x00000060d4067836 */ /* 0x000fe20000000000 */
[----:B------:R-:W-:Y:S06]  /*12120*/  @P2 BRA `(.L_x_2138) ;  /* 0x00000000005c2947 */ /* 0x000fec0003800000 */
[C---:B------:R-:W-:Y:S01]  /*12130*/  VIADD R2, R18.reuse, 0x80 ;  /* 0x0000008012027836 */ /* 0x040fe20000000000 */
[----:B------:R-:W-:Y:S01]  /*12140*/  ULDC UR4, c[0x0][0xa8c] ;  /* 0x0002a30000047ab9 */ /* 0x000fe20000000800 */
[----:B------:R-:W-:Y:S01]  /*12150*/  VIADD R0, R18, 0x40 ;  /* 0x0000004012007836 */ /* 0x000fe20000000000 */
[----:B------:R-:W-:Y:S01]  /*12160*/  ULDC.64 UR8, c[0x0][0xad8] ;  /* 0x0002b60000087ab9 */ /* 0x000fe20000000a00 */
[----:B------:R-:W-:Y:S01]  /*12170*/  IMAD.MOV.U32 R3, RZ, RZ, R13 ;  /* 0x000000ffff037224 */ /* 0x000fe200078e000d */
[----:B------:R-:W-:Y:S01]  /*12180*/  ISETP.GE.AND P5, PT, R2, UR4, PT ;  /* 0x0000000402007c0c */ /* 0x000fe2000bfa6270 */
[----:B------:R-:W-:Y:S01]  /*12190*/  IMAD R11, R9, UR8, RZ ;  /* 0x00000008090b7c24 */ /* 0x000fe2000f8e02ff */
[----:B------:R-:W-:Y:S01]  /*121a0*/  ISETP.GE.AND P4, PT, R0, UR4, PT ;  /* 0x0000000400007c0c */ /* 0x000fe2000bf86270 */
[----:B------:R-:W-:Y:S01]  /*121b0*/  IMAD.MOV.U32 R2, RZ, RZ, R4 ;  /* 0x000000ffff027224 */ /* 0x000fe200078e0004 */
[----:B------:R-:W-:Y:S01]  /*121c0*/  IADD3 R0, R18, 0xc0, RZ ;  /* 0x000000c012007810 */ /* 0x000fe20007ffe0ff */
        /* <DEDUP_REMOVED lines=13> */
.L_x_2138:
[----:B------:R-:W-:Y:S05]  /*122a0*/  BSYNC B1 ;  /* 0x0000000000017941 */ /* 0x000fea0003800000 */
.L_x_2137:
[----:B------:R-:W-:Y:S01]  /*122b0*/  BSSY B1, `(.L_x_2139) ;  /* 0x000001c000017945 */ /* 0x000fe20003800000 */
[----:B------:R-:W-:-:S03]  /*122c0*/  ISETP.GE.AND P2, PT, R6, UR7, PT ;  /* 0x0000000706007c0c */ /* 0x000fc6000bf46270 */
[----:B------:R-:W-:Y:S10]  /*122d0*/  @P1 BRA `(.L_x_2140) ;  /* 0x0000000000641947 */ /* 0x000ff40003800000 */
        /* <DEDUP_REMOVED lines=25> */
.L_x_2140:
[----:B------:R-:W-:Y:S05]  /*12470*/  BSYNC B1 ;  /* 0x0000000000017941 */ /* 0x000fea0003800000 */
.L_x_2139:
        /* <DEDUP_REMOVED lines=27> */
.L_x_2142:
[----:B------:R-:W-:Y:S05]  /*12630*/  BSYNC B1 ;  /* 0x0000000000017941 */ /* 0x000fea0003800000 */
.L_x_2141:
[----:B------:R-:W-:Y:S05]  /*12640*/  @P2 BRA `(.L_x_2133) ;  /* 0x0000000000642947 */ /* 0x000fea0003800000 */
[----:B------:R-:W-:Y:S01]  /*12650*/  IADD3 R5, P0, R8, 0x60, RZ ;  /* 0x0000006008057810 */ /* 0x000fe20007f1e0ff */
[----:B------:R-:W-:Y:S01]  /*12660*/  ULDC UR4, c[0x0][0xa8c] ;  /* 0x0002a30000047ab9 */ /* 0x000fe20000000800 */
[C---:B------:R-:W-:Y:S01]  /*12670*/  IADD3 R0, R18.reuse, 0x40, RZ ;  /* 0x0000004012007810 */ /* 0x040fe20007ffe0ff */
[----:B------:R-:W-:Y:S01]  /*12680*/  ULDC.64 UR6, c[0x0][0xad8] ;  /* 0x0002b60000067ab9 */ /* 0x000fe20000000a00 */
[----:B------:R-:W-:Y:S01]  /*12690*/  IMAD.MOV.U32 R2, RZ, RZ, R4 ;  /* 0x000000ffff027224 */ /* 0x000fe200078e0004 */
[----:B------:R-:W-:Y:S01]  /*126a0*/  ISETP.GE.AND P1, PT, R18, UR4, PT ;  /* 0x0000000412007c0c */ /* 0x000fe2000bf26270 */
        /* <DEDUP_REMOVED lines=19> */
.L_x_2133:
[----:B------:R-:W-:Y:S05]  /*127e0*/  BSYNC B0 ;  /* 0x0000000000007941 */ /* 0x000fea0003800000 */
.L_x_2124:
[----:B------:R-:W-:Y:S02]  /*127f0*/  ULDC UR4, c[0x0][0xc14] ;  /* 0x0003050000047ab9 */ /* 0x000fe40000000800 */
[----:B------:R-:W-:-:S13]  /*12800*/  ISETP.GE.AND P0, PT, R7, UR4, PT ;  /* 0x0000000407007c0c */ /* 0x000fda000bf06270 */
[----:B------:R-:W-:Y:S05]  /*12810*/  @!P0 BRA `(.L_x_2143) ;  /* 0xfffffee4006c8947 */ /* 0x000fea000383ffff */
[----:B------:R-:W-:Y:S05]  /*12820*/  EXIT ;  /* 0x000000000000794d */ /* 0x000fea0003800000 */
.L_x_2088:
        /* <DEDUP_REMOVED lines=50> */
[----:B-1----:R-:W-:-:S04]  /*12b50*/  SEL R5, R5, RZ, P0 ;  /* 0x000000ff05057207 */ /* 0x002fc80000000000 */
[----:B------:R-:W-:-:S05]  /*12b60*/  IADD3 R4, R2, R5, RZ ;  /* 0x0000000502047210 */ /* 0x000fca0007ffe0ff */
        /* <DEDUP_REMOVED lines=10> */
.L_x_2148:
        /* <DEDUP_REMOVED lines=16> */
.L_x_2147:
[----:B------:R-:W-:Y:S05]  /*12d10*/  BSYNC B0 ;  /* 0x0000000000007941 */ /* 0x000fea0003800000 */
.L_x_2146:
[----:B0----5:R-:W0:Y:S01]  /*12d20*/  SHFL.UP PT, R2, R10, 0x1, RZ ;  /* 0x042000000a027989 */ /* 0x021e2200000e00ff */
[C---:B------:R-:W-:Y:S02]  /*12d30*/  ISETP.NE.AND P0, PT, R8.reuse, RZ, PT ;  /* 0x000000ff0800720c */ /* 0x040fe40003f05270 */
[----:B------:R-:W-:Y:S02]  /*12d40*/  ISETP.GE.U32.AND P1, PT, R8, 0x2, PT ;  /* 0x000000020800780c */ /* 0x000fe40003f26070 */
[----:B0-----:R-:W-:Y:S02]  /*12d50*/  SEL R3, R2, RZ, P0 ;  /* 0x000000ff02037207 */ /* 0x001fe40000000000 */
        /* <DEDUP_REMOVED lines=17> */
[----:B0-----:R-:W-:-:S05]  /*12e70*/  IMAD R2, R3, UR4, RZ ;  /* 0x0000000403027c24 */ /* 0x001fca000f8e02ff */
[----:B------:R-:W-:-:S04]  /*12e80*/  IADD3 R5, R2, R5, RZ ;  /* 0x0000000502057210 */ /* 0x000fc80007ffe0ff */
[----:B------:R-:W-:-:S13]  /*12e90*/  ISETP.GT.AND P0, PT, R5, UR6, PT ;  /* 0x0000000605007c0c */ /* 0x000fda000bf04270 */
[----:B------:R-:W-:Y:S05]  /*12ea0*/  @!P0 BRA `(.L_x_2148) ;  /* 0xfffffffc00588947 */ /* 0x000fea000383ffff */
.L_x_2144:
        /* <DEDUP_REMOVED lines=21> */
.L_x_2149:
[----:B-1----:R-:W-:Y:S01]  /*13000*/  IADD3 R2, RZ, -R3, RZ ;  /* 0x80000003ff027210 */ /* 0x002fe20007ffe0ff */
[----:B---3--:R-:W-:Y:S01]  /*13010*/  IMAD R16, R16, UR4, R7 ;  /* 0x0000000410107c24 */ /* 0x008fe2000f8e0207 */
[----:B--2---:R-:W-:-:S03]  /*13020*/  IABS R4, R6 ;  /* 0x0000000600047213 */ /* 0x004fc60000000000 */
        /* <DEDUP_REMOVED lines=9> */
[----:B------:R-:W-:Y:S02]  /*130c0*/  @!P0 IMAD.IADD R2, R2, 0x1, -R11 ;  /* 0x0000000102028824 */ /* 0x000fe400078e0a0b */
[----:B------:R-:W-:-:S03]  /*130d0*/  @!P0 VIADD R9, R9, 0x1 ;  /* 0x0000000109098836 */ /* 0x000fc60000000000 */
[----:B------:R-:W-:Y:S02]  /*130e0*/  ISETP.GE.U32.AND P0, PT, R2, R11, PT ;  /* 0x0000000b0200720c */ /* 0x000fe40003f06070 */
[----:B------:R-:W-:-:S11]  /*130f0*/  LOP3.LUT R2, R5, R6, RZ, 0x3c, !PT ;  /* 0x0000000605027212 */ /* 0x000fd600078e3cff */
[----:B------:R-:W-:Y:S02]  /*13100*/  @P0 IADD3 R9, R9, 0x1, RZ ;  /* 0x0000000109090810 */ /* 0x000fe40007ffe0ff */
        /* <DEDUP_REMOVED lines=15> */
[----:B-1----:R-:W-:Y:S01]  /*13200*/  IMAD.MOV.U32 R2, RZ, RZ, RZ ;  /* 0x000000ffff027224 */ /* 0x002fe200078e00ff */
[----:B--2---:R-:W-:-:S05]  /*13210*/  IADD3 R6, RZ, -R3, RZ ;  /* 0x80000003ff067210 */ /* 0x004fca0007ffe0ff */
        /* <DEDUP_REMOVED lines=22> */
.L_x_2145:
[----:B------:R-:W-:Y:S01]  /*13380*/  MOV R17, RZ ;  /* 0x000000ff00117202 */ /* 0x000fe20000000f00 */
[----:B------:R-:W-:Y:S02]  /*13390*/  IMAD.U32 R16, RZ, RZ, UR6 ;  /* 0x00000006ff107e24 */ /* 0x000fe4000f8e00ff */
[----:B------:R-:W-:-:S07]  /*133a0*/  IMAD.MOV.U32 R18, RZ, RZ, RZ ;  /* 0x000000ffff127224 */ /* 0x000fce00078e00ff */
.L_x_2150:
[----:B------:R-:W1:Y:S01]  /*133b0*/  S2R R2, SR_TID.X ;  /* 0x0000000000027919 */ /* 0x000e620000002100 */
[----:B------:R-:W-:Y:S01]  /*133c0*/  STL [R1+0x20], RZ ;  /* 0x000020ff01007387 */ /* 0x000fe20000100800 */
        /* <DEDUP_REMOVED lines=10> */
[----:B------:R1:W-:Y:S03]  /*13470*/  STL [R1], RZ ;  /* 0x000000ff01007387 */ /* 0x0003e60000100800 */
[----:B------:R-:W-:Y:S05]  /*13480*/  @P0 BRA `(.L_x_2151) ;  /* 0x0000004400dc0947 */ /* 0x000fea0003800000 */
[----:B-1----:R-:W-:Y:S01]  /*13490*/  IMAD.MOV.U32 R0, RZ, RZ, 0x1 ;  /* 0x00000001ff007424 */ /* 0x002fe200078e00ff */
[----:B------:R1:W-:Y:S01]  /*134a0*/  STL [R1], RZ ;  /* 0x000000ff01007387 */ /* 0x0003e20000100800 */
[----:B------:R-:W-:Y:S01]  /*134b0*/  ULDC UR38, c[0x0][0xc] ;  /* 0x0000030000267ab9 */ /* 0x000fe20000000800 */
[----:B------:R-:W-:Y:S02]  /*134c0*/  ULDC.64 UR36, c[0x0][0x198] ;  /* 0x0000660000247ab9 */ /* 0x000fe40000000a00 */
[----:B------:R1:W-:Y:S04]  /*134d0*/  STL [R1+0x8], R0 ;  /* 0x0000080001007387 */ /* 0x0003e80000100800 */
[----:B------:R1:W-:Y:S02]  /*134e0*/  STL [R1+0x20], RZ ;  /* 0x000020ff01007387 */ /* 0x0003e40000100800 */
.L_x_2219:
[----:B--2---:R-:W2:Y:S01]  /*134f0*/  LDC.64 R2, c[0x0][0xc60] ;  /* 0x00031800ff027b82 */ /* 0x004ea20000000a00 */
[----:B------:R-:W-:Y:S01]  /*13500*/  ULDC.64 UR4, c[0x0][0x208] ;  /* 0x0000820000047ab9 */ /* 0x000fe20000000a00 */
[----:B--2---:R-:W-:-:S05]  /*13510*/  IMAD.WIDE R2, R19, 0x4, R2 ;  /* 0x0000000413027825 */ /* 0x004fca00078e0202 */
[----:B------:R-:W2:Y:S01]  /*13520*/  LDG.E R5, desc[UR4][R2.64] ;  /* 0x0000000402057981 */ /* 0x000ea2000c1e1900 */
[----:B------:R-:W-:Y:S05]  /*13530*/  YIELD ;  /* 0x0000000000007946 */ /* 0x000fea0003800000 */
[----:B------:R-:W-:Y:S01]  /*13540*/  ULDC.64 UR4, c[0x0][0xa28] ;  /* 0x00028a0000047ab9 */ /* 0x000fe20000000a00 */
[----:B-1----:R-:W-:Y:S01]  /*13550*/  MOV R0, RZ ;  /* 0x000000ff00007202 */ /* 0x002fe20000000f00 */
[----:B------:R-:W-:Y:S01]  /*13560*/  ULDC.64 UR8, c[0x0][0x208] ;  /* 0x0000820000087ab9 */ /* 0x000fe20000000a00 */
[----:B------:R-:W-:Y:S01]  /*13570*/  ISETP.NE.U32.AND P0, PT, RZ, UR4, PT ;  /* 0x00000004ff007c0c */ /* 0x000fe2000bf05070 */
[----:B------:R-:W-:Y:S01]  /*13580*/  IMAD.MOV.U32 R6, RZ, RZ, RZ ;  /* 0x000000ffff067224 */ /* 0x000fe200078e00ff */
[----:B------:R-:W-:-:S02]  /*13590*/  ULDC.64 UR6, c[0x0][0xa08] ;  /* 0x0002820000067ab9 */ /* 0x000fc40000000a00 */
[----:B------:R-:W-:Y:S02]  /*135a0*/  ISETP.NE.AND.EX P0, PT, RZ, UR5, PT, P0 ;  /* 0x00000005ff007c0c */ /* 0x000fe4000bf05300 */
[----:B--2---:R-:W-:Y:S01]  /*135b0*/  SHF.R.S32.HI R4, RZ, 0x1f, R5 ;  /* 0x0000001fff047819 */ /* 0x004fe20000011405 */
[----:B------:R-:W-:-:S10]  /*135c0*/  IMAD.SHL.U32 R11, R5, 0x4, RZ ;  /* 0x00000004050b7824 */ /* 0x000fd400078e00ff */
[C---:B------:R-:W-:Y:S01]  /*135d0*/  @P0 LEA R2, P1, R5.reuse, UR4, 0x2 ;  /* 0x0000000405020c11 */ /* 0x040fe2000f8210ff */
[----:B------:R1:W-:Y:S03]  /*135e0*/  STL [R1+0x10], R5 ;  /* 0x0000100501007387 */ /* 0x0003e60000100800 */
[C-C-:B------:R-:W-:Y:S01]  /*135f0*/  @P0 LEA.HI.X R3, R5.reuse, UR5, R4.reuse, 0x2, P1 ;  /* 0x0000000505030c11 */ /* 0x140fe200088f1404 */
[----:B------:R-:W-:Y:S02]  /*13600*/  ULDC.64 UR4, c[0x0][0xa18] ;  /* 0x0002860000047ab9 */ /* 0x000fe40000000a00 */
[----:B------:R-:W-:Y:S02]  /*13610*/  ISETP.NE.U32.AND P1, PT, RZ, UR4, PT ;  /* 0x00000004ff007c0c */ /* 0x000fe4000bf25070 */
[----:B------:R2:W5:Y:S01]  /*13620*/  @P0 LDG.E R0, desc[UR8][R2.64] ;  /* 0x0000000802000981 */ /* 0x000562000c1e1900 */
[----:B------:R-:W-:-:S02]  /*13630*/  SHF.L.U64.HI R10, R5, 0x2, R4 ;  /* 0x00000002050a7819 */ /* 0x000fc40000010204 */
[----:B------:R-:W-:Y:S01]  /*13640*/  ISETP.NE.AND.EX P1, PT, RZ, UR5, PT, P1 ;  /* 0x00000005ff007c0c */ /* 0x000fe2000bf25310 */
[----:B------:R-:W-:Y:S04]  /*13650*/  STL [R1+0x18], R11 ;  /* 0x0000180b01007387 */ /* 0x000fe80000100800 */
[----:B------:R-:W-:Y:S08]  /*13660*/  STL [R1+0x1c], R10 ;  /* 0x00001c0a01007387 */ /* 0x000ff00000100800 */
[----:B------:R-:W-:-:S04]  /*13670*/  @P1 IADD3 R8, P0, R11, UR4, RZ ;  /* 0x000000040b081c10 */ /* 0x000fc8000ff1e0ff */
[C---:B------:R-:W-:Y:S01]  /*13680*/  @P1 IADD3.X R9, R10.reuse, UR5, RZ, P0, !PT ;  /* 0x000000050a091c10 */ /* 0x040fe200087fe4ff */
[----:B------:R-:W-:Y:S02]  /*13690*/  ULDC.64 UR4, c[0x0][0xa00] ;  /* 0x0002800000047ab9 */ /* 0x000fe40000000a00 */
[----:B------:R-:W-:Y:S02]  /*136a0*/  ISETP.NE.U32.AND P2, PT, RZ, UR4, PT ;  /* 0x00000004ff007c0c */ /* 0x000fe4000bf45070 */
[C---:B--2---:R-:W-:Y:S02]  /*136b0*/  IADD3 R2, P0, R11.reuse, UR4, RZ ;  /* 0x000000040b027c10 */ /* 0x044fe4000ff1e0ff */
[----:B------:R-:W-:Y:S02]  /*136c0*/  ISETP.NE.AND.EX P2, PT, RZ, UR5, PT, P2 ;  /* 0x00000005ff007c0c */ /* 0x000fe4000bf45320 */
[----:B------:R-:W-:Y:S01]  /*136d0*/  IADD3.X R3, R10, UR5, RZ, P0, !PT ;  /* 0x000000050a037c10 */ /* 0x000fe200087fe4ff */
[----:B------:R-:W-:Y:S01]  /*136e0*/  ULDC UR4, c[0x0][0x288] ;  /* 0x0000a20000047ab9 */ /* 0x000fe20000000800 */
[----:B------:R-:W-:-:S04]  /*136f0*/  IADD3 R4, P0, R11, UR6, RZ ;  /* 0x000000060b047c10 */ /* 0x000fc8000ff1e0ff */
[----:B-1----:R-:W-:-:S05]  /*13700*/  IADD3.X R5, R10, UR7, RZ, P0, !PT ;  /* 0x000000070a057c10 */ /* 0x002fca00087fe4ff */
[----:B------:R-:W2:Y:S01]  /*13710*/  @P2 LDG.E R6, desc[UR8][R2.64] ;  /* 0x0000000802062981 */ /* 0x000ea2000c1e1900 */
[----:B------:R-:W-:-:S04]  /*13720*/  ISETP.NE.U32.AND P0, PT, RZ, UR6, PT ;  /* 0x00000006ff007c0c */ /* 0x000fc8000bf05070 */
[----:B------:R-:W-:Y:S01]  /*13730*/  ISETP.NE.AND.EX P0, PT, RZ, UR7, PT, P0 ;  /* 0x00000007ff007c0c */ /* 0x000fe2000bf05300 */
[----:B--2---:R1:W-:Y:S02]  /*13740*/  STL [R1+0x24], R6 ;  /* 0x0000240601007387 */ /* 0x0043e40000100800 */
[----:B-1----:R-:W-:Y:S01]  /*13750*/  IMAD.U32 R6, RZ, RZ, UR4 ;  /* 0x00000004ff067e24 */ /* 0x002fe2000f8e00ff */
[----:B------:R-:W-:Y:S02]  /*13760*/  ULDC.64 UR4, c[0x0][0x3f8] ;  /* 0x0000fe0000047ab9 */ /* 0x000fe40000000a00 */
[----:B------:R-:W-:-:S03]  /*13770*/  UISETP.NE.U32.AND UP0, UPT, UR4, URZ, UPT ;  /* 0x0000003f0400728c */ /* 0x000fc6000bf05070 */
[----:B------:R-:W-:Y:S01]  /*13780*/  ULDC UR4, c[0x0][0x404] ;  /* 0x0001010000047ab9 */ /* 0x000fe20000000800 */
[----:B------:R-:W-:Y:S01]  /*13790*/  UISETP.NE.AND.EX UP0, UPT, UR5, URZ, UPT, UP0 ;  /* 0x0000003f0500728c */ /* 0x000fe2000bf05300 */
[----:B------:R1:W5:Y:S02]  /*137a0*/  @P1 LDG.E R6, desc[UR8][R8.64] ;  /* 0x0000000808061981 */ /* 0x000364000c1e1900 */
[----:B------:R-:W-:Y:S01]  /*137b0*/  ULDC UR5, c[0x0][0x2e0] ;  /* 0x0000b80000057ab9 */ /* 0x000fe20000000800 */
[----:B------:R-:W-:-:S04]  /*137c0*/  USEL UR4, UR4, 0x1, UP0 ;  /* 0x0000000104047887 */ /* 0x000fc80008000000 */
[----:B------:R-:W-:-:S06]  /*137d0*/  UIMAD UR4, UR4, UR5, URZ ;  /* 0x00000005040472a4 */ /* 0x000fcc000f8e023f */
[----:B------:R-:W-:Y:S01]  /*137e0*/  IMAD.U32 R7, RZ, RZ, UR4 ;  /* 0x00000004ff077e24 */ /* 0x000fe2000f8e00ff */
[----:B-1----:R-:W-:Y:S06]  /*137f0*/  @P1 BRA `(.L_x_2152) ;  /* 0x0000000000141947 */ /* 0x002fec0003800000 */
[----:B------:R-:W-:Y:S05]  /*13800*/  @!P2 BRA `(.L_x_2152) ;  /* 0x000000000010a947 */ /* 0x000fea0003800000 */
[----:B------:R-:W-:Y:S02]  /*13810*/  ULDC.64 UR4, c[0x0][0x208] ;  /* 0x0000820000047ab9 */ /* 0x000fe40000000a00 */
[----:B-----5:R-:W2:Y:S04]  /*13820*/  LDG.E R6, desc[UR4][R2.64] ;  /* 0x0000000402067981 */ /* 0x020ea8000c1e1900 */
[----:B------:R-:W2:Y:S02]  /*13830*/  LDG.E R9, desc[UR4][R2.64+0x4] ;  /* 0x0000040402097981 */ /* 0x000ea4000c1e1900 */
[----:B--2---:R-:W-:-:S07]  /*13840*/  IADD3 R6, -R6, R9, RZ ;  /* 0x0000000906067210 */ /* 0x004fce0007ffe1ff */
.L_x_2152:
[----:B------:R-:W-:Y:S01]  /*13850*/  IMAD.MOV.U32 R3, RZ, RZ, RZ ;  /* 0x000000ffff037224 */ /* 0x000fe200078e00ff */
[----:B------:R-:W-:-:S05]  /*13860*/  ULDC.64 UR4, c[0x0][0x208] ;  /* 0x0000820000047ab9 */ /* 0x000fca0000000a00 */
[----:B------:R-:W2:Y:S01]  /*13870*/  @P0 LDG.E R3, desc[UR4][R4.64] ;  /* 0x0000000404030981 */ /* 0x000ea2000c1e1900 */
[----:B------:R-:W-:Y:S02]  /*13880*/  ULDC.64 UR4, c[0x0][0xa20] ;  /* 0x0002880000047ab9 */ /* 0x000fe40000000a00 */
[----:B------:R-:W-:-:S04]  /*13890*/  ISETP.NE.U32.AND P1, PT, RZ, UR4, PT ;  /* 0x00000004ff007c0c */ /* 0x000fc8000bf25070 */
[----:B------:R-:W-:Y:S01]  /*138a0*/  ISETP.NE.AND.EX P1, PT, RZ, UR5, PT, P1 ;  /* 0x00000005ff007c0c */ /* 0x000fe2000bf25310 */
[----:B--2--5:R-:W-:-:S05]  /*138b0*/  IMAD.IADD R2, R3, 0x1, R0 ;  /* 0x0000000103027824 */ /* 0x024fca00078e0200 */
[----:B------:R1:W-:Y:S07]  /*138c0*/  STL [R1+0x4], R2 ;  /* 0x0000040201007387 */ /* 0x0003ee0000100800 */
[----:B------:R-:W-:Y:S05]  /*138d0*/  @!P1 BRA `(.L_x_2153) ;  /* 0x0000000000149947 */ /* 0x000fea0003800000 */
[----:B-1----:R-:W-:Y:S01]  /*138e0*/  IADD3 R2, P0, R11, UR4, RZ ;  /* 0x000000040b027c10 */ /* 0x002fe2000ff1e0ff */
[----:B------:R-:W-:-:S03]  /*138f0*/  ULDC.64 UR6, c[0x0][0x208] ;  /* 0x0000820000067ab9 */ /* 0x000fc60000000a00 */
[----:B------:R-:W-:-:S05]  /*13900*/  IADD3.X R3, R10, UR5, RZ, P0, !PT ;  /* 0x000000050a037c10 */ /* 0x000fca00087fe4ff */
[----:B------:R2:W5:Y:S01]  /*13910*/  LDG.E R7, desc[UR6][R2.64] ;  /* 0x0000000602077981 */ /* 0x000562000c1e1900 */
[----:B------:R-:W-:Y:S05]  /*13920*/  BRA `(.L_x_2154) ;  /* 0x0000000000147947 */ /* 0x000fea0003800000 */
.L_x_2153:
[----:B------:R-:W-:Y:S05]  /*13930*/  @!P0 BRA `(.L_x_2154) ;  /* 0x0000000000108947 */ /* 0x000fea0003800000 */
[----:B------:R-:W-:Y:S02]  /*13940*/  ULDC.64 UR4, c[0x0][0x208] ;  /* 0x0000820000047ab9 */ /* 0x000fe40000000a00 */
[----:B------:R-:W2:Y:S04]  /*13950*/  LDG.E R7, desc[UR4][R4.64] ;  /* 0x0000000404077981 */ /* 0x000ea8000c1e1900 */
[----:B-1----:R-:W2:Y:S02]  /*13960*/  LDG.E R2, desc[UR4][R4.64+0x4] ;  /* 0x0000040404027981 */ /* 0x002ea4000c1e1900 */
[----:B--2---:R-:W-:-:S07]  /*13970*/  IMAD.IADD R7, R2, 0x1, -R7 ;  /* 0x0000000102077824 */ /* 0x004fce00078e0a07 */
.L_x_2154:
[----:B-----5:R-:W-:Y:S01]  /*13980*/  IMAD.IADD R7, R7, 0x1, -R0 ;  /* 0x0000000107077824 */ /* 0x020fe200078e0a00 */
[----:B------:R-:W-:Y:S01]  /*13990*/  LEA R0, R17, 0xcf, 0x7 ;  /* 0x000000cf11007811 */ /* 0x000fe200078e38ff */
[----:B------:R-:W-:Y:S03]  /*139a0*/  BSSY B6, `(.L_x_2155) ;  /* 0x0000361000067945 */ /* 0x000fe60003800000 */
[C---:B------:R-:W-:Y:S02]  /*139b0*/  IADD3 R0, R7.reuse, R0, -R6 ;  /* 0x0000000007007210 */ /* 0x040fe40007ffe806 */
[----:B------:R-:W-:-:S03]  /*139c0*/  IADD3 R7, R7, 0x4f, RZ ;  /* 0x0000004f07077810 */ /* 0x000fc60007ffe0ff */
[----:B-12---:R-:W-:-:S04]  /*139d0*/  IMAD.HI R2, R0, 0x66666667, RZ ;  /* 0x6666666700027827 */ /* 0x006fc800078e02ff */
[----:B------:R-:W-:Y:S01]  /*139e0*/  IMAD.HI R7, R7, 0x66666667, RZ ;  /* 0x6666666707077827 */ /* 0x000fe200078e02ff */
[----:B------:R-:W-:-:S04]  /*139f0*/  SHF.R.U32.HI R3, RZ, 0x1f, R2 ;  /* 0x0000001fff037819 */ /* 0x000fc80000011602 */
[----:B------:R-:W-:Y:S02]  /*13a00*/  SHF.R.U32.HI R0, RZ, 0x1f, R7 ;  /* 0x0000001fff007819 */ /* 0x000fe40000011607 */
[----:B------:R-:W-:Y:S02]  /*13a10*/  LEA.HI.SX32 R3, R2, R3, 0x1b ;  /* 0x0000000302037211 */ /* 0x000fe400078fdaff */
[----:B------:R-:W-:-:S04]  /*13a20*/  LEA.HI.SX32 R0, R7, R0, 0x1b ;  /* 0x0000000007007211 */ /* 0x000fc800078fdaff */
[----:B------:R-:W-:-:S04]  /*13a30*/  VIMNMX R4, R0, R3, PT ;  /* 0x0000000300047248 */ /* 0x000fc80003fe0100 */
[----:B------:R-:W-:Y:S01]  /*13a40*/  ISETP.GT.AND P0, PT, R4, RZ, PT ;  /* 0x000000ff0400720c */ /* 0x000fe20003f04270 */
[----:B------:R1:W-:-:S12]  /*13a50*/  STL [R1+0x14], R4 ;  /* 0x0000140401007387 */ /* 0x0003d80000100800 */
[----:B-1----:R-:W-:Y:S05]  /*13a60*/  @P0 BRA `(.L_x_2156) ;  /* 0x0000000000480947 */ /* 0x002fea0003800000 */
[----:B------:R-:W1:Y:S02]  /*13a70*/  S2R R4, SR_TID.X ;  /* 0x0000000000047919 */ /* 0x000e640000002100 */
        /* <DEDUP_REMOVED lines=17> */
.L_x_2156:
        /* <DEDUP_REMOVED lines=15> */
[----:B0-----:R-:W-:Y:S01]  /*13c80*/  MOV R13, RZ ;  /* 0x000000ff000d7202 */ /* 0x001fe20000000f00 */
[----:B------:R-:W-:Y:S02]  /*13c90*/  IMAD.U32 R6, RZ, RZ, UR8 ;  /* 0x00000008ff067e24 */ /* 0x000fe4000f8e00ff */
[----:B------:R-:W-:-:S02]  /*13ca0*/  IMAD.U32 R10, RZ, RZ, UR4 ;  /* 0x00000004ff0a7e24 */ /* 0x000fc4000f8e00ff */
[----:B------:R-:W-:Y:S02]  /*13cb0*/  IMAD.U32 R11, RZ, RZ, UR5 ;  /* 0x00000005ff0b7e24 */ /* 0x000fe4000f8e00ff */
[----:B------:R-:W-:Y:S02]  /*13cc0*/  IMAD.MOV.U32 R8, RZ, RZ, 0x70 ;  /* 0x00000070ff087424 */ /* 0x000fe400078e00ff */
[----:B------:R-:W-:-:S07]  /*13cd0*/  IMAD.MOV.U32 R12, RZ, RZ, 0x1 ;  /* 0x00000001ff0c7424 */ /* 0x000fce00078e00ff */
[----:B------:R-:W-:-:S07]  /*13ce0*/  LEPC R20, `(.L_x_2158) ;  /* 0x000000001014794e */ /* 0x000fce0000000000 */
[----:B-1----:R-:W-:Y:S05]  /*13cf0*/  CALL.ABS.NOINC R2 ;  /* 0x0000000002007343 */ /* 0x002fea0003c00000 */
.L_x_2158:
        /* <DEDUP_REMOVED lines=12> */
[----:B0-----:R-:W-:Y:S01]  /*13dc0*/  MOV R13, RZ ;  /* 0x000000ff000d7202 */ /* 0x001fe20000000f00 */
[----:B------:R-:W-:Y:S02]  /*13dd0*/  IMAD.U32 R6, RZ, RZ, UR8 ;  /* 0x00000008ff067e24 */ /* 0x000fe4000f8e00ff */
[----:B------:R-:W-:-:S02]  /*13de0*/  IMAD.U32 R10, RZ, RZ, UR4 ;  /* 0x00000004ff0a7e24 */ /* 0x000fc4000f8e00ff */
[----:B------:R-:W-:Y:S02]  /*13df0*/  IMAD.U32 R11, RZ, RZ, UR5 ;  /* 0x00000005ff0b7e24 */ /* 0x000fe4000f8e00ff */
[----:B------:R-:W-:Y:S02]  /*13e00*/  IMAD.MOV.U32 R8, RZ, RZ, 0x70 ;  /* 0x00000070ff087424 */ /* 0x000fe400078e00ff */
[----:B-1----:R-:W-:-:S07]  /*13e10*/  IMAD.MOV.U32 R12, RZ, RZ, 0x1 ;  /* 0x00000001ff0c7424 */ /* 0x002fce00078e00ff */
[----:B------:R-:W-:-:S07]  /*13e20*/  LEPC R20, `(.L_x_2160) ;  /* 0x000000001014794e */ /* 0x000fce0000000000 */
[----:B--2---:R-:W-:Y:S05]  /*13e30*/  CALL.ABS.NOINC R2 ;  /* 0x0000000002007343 */ /* 0x004fea0003c00000 */
.L_x_2160:
        /* <DEDUP_REMOVED lines=16> */
.L_x_2159:
        /* <DEDUP_REMOVED lines=18> */
[----:B------:R-:W1:Y:S01]  /*14060*/  LDC R0, c[0x0][0x428] ;  /* 0x00010a00ff007b82 */ /* 0x000e620000000800 */
[----:B----4-:R-:W-:-:S06]  /*14070*/  MOV R4, R7 ;  /* 0x0000000700047202 */ /* 0x010fcc0000000f00 */
[----:B------:R2:W5:Y:S01]  /*14080*/  @P0 LDG.E R4, desc[UR6][R2.64] ;  /* 0x0000000602040981 */ /* 0x000562000c1e1900 */
[----:B------:R-:W-:Y:S01]  /*14090*/  IMAD R17, R17, 0x80, R8 ;  /* 0x0000008011117824 */ /* 0x000fe200078e0208 */
[----:B------:R-:W-:Y:S02]  /*140a0*/  PLOP3.LUT P1, PT, P6, PT, PT, 0x8, 0x0 ;  /* 0x000000000000781c */ /* 0x000fe4000372e170 */
[----:B-1----:R-:W-:Y:S01]  /*140b0*/  ISETP.NE.AND P0, PT, R0, 0x1, PT ;  /* 0x000000010000780c */ /* 0x002fe20003f05270 */
[----:B------:R-:W-:-:S12]  /*140c0*/  IMAD.MOV.U32 R0, RZ, RZ, R18 ;  /* 0x000000ffff007224 */ /* 0x000fd800078e0012 */
[----:B------:R-:W1:Y:S08]  /*140d0*/  @P0 LDC R5, c[0x0][0x42c] ;  /* 0x00010b00ff050b82 */ /* 0x000e700000000800 */
[----:B------:R-:W3:Y:S01]  /*140e0*/  @P0 LDC R6, c[0x0][0x430] ;  /* 0x00010c00ff060b82 */ /* 0x000ee20000000800 */
[----:B-1----:R-:W-:-:S05]  /*140f0*/  @P0 IMAD.HI.U32 R5, R18, R5, RZ ;  /* 0x0000000512050227 */ /* 0x002fca00078e00ff */
[----:B---3--:R-:W-:Y:S02]  /*14100*/  @P0 SHF.R.U32.HI R0, RZ, R6, R5 ;  /* 0x00000006ff000219 */ /* 0x008fe40000011605 */
[----:B------:R-:W-:-:S04]  /*14110*/  ISETP.NE.U32.AND P0, PT, RZ, UR4, PT ;  /* 0x00000004ff007c0c */ /* 0x000fc8000bf05070 */
[----:B------:R-:W-:-:S04]  /*14120*/  ISETP.NE.AND.EX P0, PT, RZ, UR5, PT, P0 ;  /* 0x00000005ff007c0c */ /* 0x000fc8000bf05300 */
[----:B--2---:R-:W-:-:S09]  /*14130*/  SEL R7, R7, RZ, !P0 ;  /* 0x000000ff07077207 */ /* 0x004fd20004000000 */
.L_x_2161:
        /* <DEDUP_REMOVED lines=16> */
.L_x_2162:
        /* <DEDUP_REMOVED lines=15> */
.L_x_2163:
        /* <DEDUP_REMOVED lines=15> */
.L_x_2164:
        /* <DEDUP_REMOVED lines=18> */
.L_x_2235:
[----:B------:R-:W-:Y:S01]  /*14540*/  UMOV UR4, 0xffffffff ;  /* 0xffffffff00047882 */ /* 0x000fe20000000000 */
[----:B0-----:R-:W-:Y:S02]  /*14550*/  SHF.R.S32.HI R13, RZ, 0x1f, R4 ;  /* 0x0000001fff0d7819 */ /* 0x001fe40000011404 */
[----:B------:R-:W-:Y:S05]  /*14560*/  BRA.DIV UR4, `(.L_x_2166) ;  /* 0x0000003e04807947 */ /* 0x000fea000b800000 */
[----:B------:R-:W-:-:S13]  /*14570*/  ELECT P6, URZ, PT ;  /* 0x00000000003f782f */ /* 0x000fda00038c0000 */
.L_x_2238:
[----:B------:R-:W-:Y:S05]  /*14580*/  @!P6 BRA `(.L_x_2167) ;  /* 0x00000004003ce947 */ /* 0x000fea0003800000 */
[----:B------:R-:W-:-:S04]  /*14590*/  ISETP.NE.U32.AND P0, PT, R2, RZ, PT ;  /* 0x000000ff0200720c */ /* 0x000fc80003f05070 */
        /* <DEDUP_REMOVED lines=10> */
[----:B------:R-:W-:Y:S02]  /*14640*/  IADD3 R8, -R6, RZ, RZ ;  /* 0x000000ff06087210 */ /* 0x000fe40007ffe1ff */
[----:B------:R-:W-:-:S03]  /*14650*/  SHF.R.S32.HI R9, RZ, 0x1f, R6 ;  /* 0x0000001fff097819 */ /* 0x000fc60000011406 */
[----:B------:R-:W-:Y:S02]  /*14660*/  IMAD R5, R10, R8, R5 ;  /* 0x000000080a057224 */ /* 0x000fe400078e0205 */
[----:B------:R-:W-:-:S04]  /*14670*/  IMAD R8, R13, UR4, RZ ;  /* 0x000000040d087c24 */ /* 0x000fc8000f8e02ff */
[----:B------:R-:W-:Y:S02]  /*14680*/  IMAD R10, R4, UR5, R8 ;  /* 0x00000005040a7c24 */ /* 0x000fe4000f8e0208 */
[----:B------:R-:W-:-:S04]  /*14690*/  IMAD.MOV.U32 R8, RZ, RZ, R6 ;  /* 0x000000ffff087224 */ /* 0x000fc800078e0006 */
[----:B------:R-:W-:-:S04]  /*146a0*/  IMAD.WIDE.U32 R8, R4, UR4, R8 ;  /* 0x0000000404087c25 */ /* 0x000fc8000f8e0008 */
[----:B------:R-:W-:Y:S01]  /*146b0*/  IMAD.IADD R6, R9, 0x1, R10 ;  /* 0x0000000109067824 */ /* 0x000fe200078e020a */
[----:B------:R-:W-:-:S04]  /*146c0*/  LEA R10, P0, R8, R2, 0x2 ;  /* 0x00000002080a7211 */ /* 0x000fc800078010ff */
[----:B------:R-:W-:-:S05]  /*146d0*/  LEA.HI.X R11, R8, R3, R6, 0x2, P0 ;  /* 0x00000003080b7211 */ /* 0x000fca00000f1406 */
[----:B------:R0:W5:Y:S04]  /*146e0*/  LDG.E R6, desc[UR6][R10.64] ;  /* 0x000000060a067981 */ /* 0x000168000c1e1900 */
.L_x_2168:
        /* <DEDUP_REMOVED lines=9> */
.L_x_2239:
        /* <DEDUP_REMOVED lines=11> */
.L_x_2170:
        /* <DEDUP_REMOVED lines=18> */
[----:B------:R-:W-:-:S04]  /*14950*/  UIMAD UR11, UR11, 0x50, UR5 ;  /* 0x000000500b0b78a4 */ /* 0x000fc8000f8e0205 */
        /* <DEDUP_REMOVED lines=18> */
.L_x_2167:
[----:B------:R-:W2:Y:S01]  /*14a80*/  LDL.LU R11, [R1+0x20] ;  /* 0x00002000010b7983 */ /* 0x000ea20000300800 */
[----:B------:R-:W-:Y:S01]  /*14a90*/  MOV R9, 0x400 ;  /* 0x0000040000097802 */ /* 0x000fe20000000f00 */
[----:B------:R-:W-:Y:S05]  /*14aa0*/  WARPSYNC.ALL ;  /* 0x0000000000007948 */ /* 0x000fea0003800000 */
[----:B------:R-:W0:Y:S01]  /*14ab0*/  S2R R10, SR_CgaCtaId ;  /* 0x00000000000a7919 */ /* 0x000e220000008800 */
[----:B------:R-:W-:-:S13]  /*14ac0*/  ELECT P0, URZ, PT ;  /* 0x00000000003f782f */ /* 0x000fda0003800000 */
[----:B------:R-:W-:Y:S01]  /*14ad0*/  @P0 R2UR UR13, R7 ;  /* 0x00000000070d02ca */ /* 0x000fe200000e0000 */
[----:B------:R-:W-:Y:S01]  /*14ae0*/  UIADD3 UR4, UP0, UR36, 0x270, URZ ;  /* 0x0000027024047890 */ /* 0x000fe2000ff1e03f */
[C---:B------:R-:W-:Y:S01]  /*14af0*/  @P0 R2UR UR12, R18.reuse ;  /* 0x00000000120c02ca */ /* 0x040fe200000e0000 */
        /* <DEDUP_REMOVED lines=9> */
[----:B------:R-:W-:Y:S01]  /*14b90*/  UMOV UR15, 0x12f00000 ;  /* 0x12f00000000f7882 */ /* 0x000fe20000000000 */
[----:B------:R-:W-:Y:S01]  /*14ba0*/  @P0 MOV R8, 0x10000 ;  /* 0x0001000000080802 */ /* 0x000fe20000000f00 */
        /* <DEDUP_REMOVED lines=36> */
.L_x_2240:
[----:B------:R-:W-:Y:S05]  /*14df0*/  BSYNC B0 ;  /* 0x0000000000007941 */ /* 0x000fea0003800000 */
.L_x_2171:
[----:B0-----:R-:W2:Y:S01]  /*14e00*/  LDL R8, [R1+0x14] ;  /* 0x0000140001087983 */ /* 0x001ea20000100800 */
[----:B------:R-:W-:Y:S01]  /*14e10*/  BSSY B0, `(.L_x_2173) ;  /* 0x00001c1000007945 */ /* 0x000fe20003800000 */
[----:B--2---:R-:W-:-:S13]  /*14e20*/  ISETP.GE.AND P0, PT, R8, 0x2, PT ;  /* 0x000000020800780c */ /* 0x004fda0003f06270 */
[----:B------:R-:W-:Y:S05]  /*14e30*/  @!P0 BRA `(.L_x_2174) ;  /* 0x0000001800f88947 */ /* 0x000fea0003800000 */
[C---:B------:R-:W-:Y:S01]  /*14e40*/  LOP3.LUT R7, R8.reuse, 0x1, RZ, 0xc0, !PT ;  /* 0x0000000108077812 */ /* 0x040fe200078ec0ff */
[----:B------:R-:W-:Y:S01]  /*14e50*/  VIADD R10, R8, 0xfffffffe ;  /* 0xfffffffe080a7836 */ /* 0x000fe20000000000 */
[----:B------:R-:W-:Y:S02]  /*14e60*/  BSSY B1, `(.L_x_2175) ;  /* 0x000009c000017945 */ /* 0x000fe40003800000 */
[----:B------:R-:W-:Y:S01]  /*14e70*/  ISETP.NE.U32.AND P0, PT, R7, 0x1, PT ;  /* 0x000000010700780c */ /* 0x000fe20003f05070 */
[----:B------:R-:W-:-:S12]  /*14e80*/  IMAD.MOV.U32 R7, RZ, RZ, R10 ;  /* 0x000000ffff077224 */ /* 0x000fd800078e000a */
[----:B------:R-:W-:Y:S05]  /*14e90*/  @!P0 BRA `(.L_x_2176) ;  /* 0x0000000800608947 */ /* 0x000fea0003800000 */
        /* <DEDUP_REMOVED lines=10> */
[----:B------:R-:W-:Y:S02]  /*14f40*/  IMAD.MOV.U32 R8, RZ, RZ, R6 ;  /* 0x000000ffff087224 */ /* 0x000fe400078e0006 */
[----:B------:R-:W-:Y:S01]  /*14f50*/  IMAD.MOV.U32 R7, RZ, RZ, R10 ;  /* 0x000000ffff077224 */ /* 0x000fe200078e000a */
        /* <DEDUP_REMOVED lines=11> */
[--C-:B------:R-:W-:Y:S01]  /*15010*/  SHF.R.S32.HI R9, RZ, 0x1f, R7.reuse ;  /* 0x0000001fff097819 */ /* 0x100fe20000011407 */
[C---:B------:R-:W-:Y:S02]  /*15020*/  IMAD R14, R4.reuse, UR5, R8 ;  /* 0x00000005040e7c24 */ /* 0x040fe4000f8e0208 */
[--C-:B------:R-:W-:Y:S02]  /*15030*/  IMAD.MOV.U32 R8, RZ, RZ, R7.reuse ;  /* 0x000000ffff087224 */ /* 0x100fe400078e0007 */
[----:B------:R-:W-:Y:S02]  /*15040*/  IMAD.MOV R7, RZ, RZ, -R7 ;  /* 0x000000ffff077224 */ /* 0x000fe400078e0a07 */
[----:B------:R-:W-:-:S04]  /*15050*/  IMAD.WIDE.U32 R8, R4, UR4, R8 ;  /* 0x0000000404087c25 */ /* 0x000fc8000f8e0008 */
[----:B------:R-:W-:Y:S01]  /*15060*/  IMAD R7, R15, R7, R10 ;  /* 0x000000070f077224 */ /* 0x000fe200078e020a */
[----:B------:R-:W-:Y:S02]  /*15070*/  IADD3 R14, R14, R9, RZ ;  /* 0x000000090e0e7210 */ /* 0x000fe40007ffe0ff */
[----:B------:R-:W-:-:S04]  /*15080*/  LEA R2, P0, R8, R2, 0x2 ;  /* 0x0000000208027211 */ /* 0x000fc800078010ff */
[----:B------:R-:W-:-:S05]  /*15090*/  LEA.HI.X R3, R8, R3, R14, 0x2, P0 ;  /* 0x0000000308037211 */ /* 0x000fca00000f140e */
[----:B------:R0:W5:Y:S04]  /*150a0*/  LDG.E R8, desc[UR6][R2.64] ;  /* 0x0000000602087981 */ /* 0x000168000c1e1900 */
.L_x_2179:
[----:B0-----:R-:W0:Y:S01]  /*150b0*/  S2R R3, SR_CgaCtaId ;  /* 0x0000000000037919 */ /* 0x001e220000008800 */
[----:B------:R-:W-:-:S04]  /*150c0*/  MOV R2, 0x400 ;  /* 0x0000040000027802 */ /* 0x000fc80000000f00 */
[----:B0-----:R-:W-:Y:S02]  /*150d0*/  LEA R2, R3, R2, 0x18 ;  /* 0x0000000203027211 */ /* 0x001fe400078ec0ff */
[----:B------:R-:W-:-:S03]  /*150e0*/  SHF.L.U32 R3, R12, 0x1f, RZ ;  /* 0x0000001f0c037819 */ /* 0x000fc600000006ff */
[----:B------:R-:W-:-:S04]  /*150f0*/  IMAD R2, R11, 0x8, R2 ;  /* 0x000000080b027824 */ /* 0x000fc800078e0202 */
[----:B------:R-:W0:Y:S02]  /*15100*/  SYNCS.PHASECHK.TRANS64.TRYWAIT P0, [R2+URZ+0x38840], R3 ;  /* 0x03884003020075a7 */ /* 0x000e24000800017f */
[----:B0-----:R-:W-:Y:S05]  /*15110*/  @!P0 BRA `(.L_x_2180) ;  /* 0x0000003000e88947 */ /* 0x001fea0003800000 */
.L_x_2241:
        /* <DEDUP_REMOVED lines=11> */
.L_x_2181:
        /* <DEDUP_REMOVED lines=42> */
.L_x_2242:
        /* <DEDUP_REMOVED lines=13> */
.L_x_2183:
        /* <DEDUP_REMOVED lines=13> */
[----:B------:R-:W-:Y:S01]  /*15610*/  MOV R6, R8 ;  /* 0x0000000800067202 */ /* 0x000fe20000000f00 */
[----:B------:R-:W-:-:S02]  /*15620*/  IMAD.MOV.U32 R5, RZ, RZ, R7 ;  /* 0x000000ffff057224 */ /* 0x000fc400078e0007 */
[----:B--2---:R-:W-:-:S04]  /*15630*/  IMAD.MOV.U32 R9, RZ, RZ, R2 ;  /* 0x000000ffff097224 */ /* 0x004fc800078e0002 */
[----:B------:R-:W-:-:S05]  /*15640*/  IMAD R2, R9, 0x8, R14 ;  /* 0x0000000809027824 */ /* 0x000fca00078e020e */
[----:B------:R-:W-:Y:S01]  /*15650*/  R2UR UR9, R2 ;  /* 0x00000000020972ca */ /* 0x000fe200000e0000 */
[----:B------:R-:W-:Y:S01]  /*15660*/  IMAD R2, R9, 0xa000, R14 ;  /* 0x0000a00009027824 */ /* 0x000fe200078e020e */
[----:B---3--:R-:W-:-:S04]  /*15670*/  R2UR UR5, R3 ;  /* 0x00000000030572ca */ /* 0x008fc800000e0000 */
        /* <DEDUP_REMOVED lines=21> */
.L_x_2178:
[----:B------:R-:W-:Y:S05]  /*157d0*/  BSYNC B2 ;  /* 0x0000000000027941 */ /* 0x000fea0003800000 */
.L_x_2177:
[----:B------:R-:W2:Y:S04]  /*157e0*/  LDL.LU R2, [R1+0x14] ;  /* 0x0000140001027983 */ /* 0x000ea80000300800 */
[----:B------:R0:W-:Y:S04]  /*157f0*/  STL [R1], R11 ;  /* 0x0000000b01007387 */ /* 0x0001e80000100800 */
[----:B------:R0:W-:Y:S02]  /*15800*/  STL [R1+0x8], R12 ;  /* 0x0000080c01007387 */ /* 0x0001e40000100800 */
[----:B0-2---:R-:W-:-:S07]  /*15810*/  VIADD R7, R2, 0xfffffffd ;  /* 0xfffffffd02077836 */ /* 0x005fce0000000000 */
.L_x_2176:
[----:B------:R-:W-:Y:S05]  /*15820*/  BSYNC B1 ;  /* 0x0000000000017941 */ /* 0x000fea0003800000 */
.L_x_2175:
[----:B------:R-:W-:-:S13]  /*15830*/  ISETP.NE.AND P0, PT, R10, RZ, PT ;  /* 0x000000ff0a00720c */ /* 0x000fda0003f05270 */
[----:B------:R-:W-:Y:S05]  /*15840*/  @!P0 BRA `(.L_x_2174) ;  /* 0x0000001000748947 */ /* 0x000fea0003800000 */
[----:B------:R-:W-:-:S07]  /*15850*/  IMAD.MOV.U32 R10, RZ, RZ, R6 ;  /* 0x000000ffff0a7224 */ /* 0x000fce00078e0006 */
.L_x_2198:
        /* <DEDUP_REMOVED lines=33> */
.L_x_2186:
[----:B------:R-:W1:Y:S01]  /*15a70*/  S2R R3, SR_CgaCtaId ;  /* 0x0000000000037919 */ /* 0x000e620000008800 */
[----:B------:R-:W-:-:S04]  /*15a80*/  MOV R2, 0x400 ;  /* 0x0000040000027802 */ /* 0x000fc80000000f00 */
[----:B-1----:R-:W-:Y:S02]  /*15a90*/  LEA R2, R3, R2, 0x18 ;  /* 0x0000000203027211 */ /* 0x002fe400078ec0ff */
[----:B------:R-:W-:-:S03]  /*15aa0*/  SHF.L.U32 R3, R9, 0x1f, RZ ;  /* 0x0000001f09037819 */ /* 0x000fc600000006ff */
[----:B------:R-:W-:-:S04]  /*15ab0*/  IMAD R2, R8, 0x8, R2 ;  /* 0x0000000808027824 */ /* 0x000fc800078e0202 */
[----:B------:R-:W1:Y:S02]  /*15ac0*/  SYNCS.PHASECHK.TRANS64.TRYWAIT P0, [R2+URZ+0x38840], R3 ;  /* 0x03884003020075a7 */ /* 0x000e64000800017f */
[----:B-1----:R-:W-:Y:S05]  /*15ad0*/  @!P0 BRA `(.L_x_2187) ;  /* 0x0000002800a08947 */ /* 0x002fea0003800000 */
.L_x_2243:
[----:B0-----:R-:W0:Y:S02]  /*15ae0*/  S2R R11, SR_TID.X ;  /* 0x00000000000b7919 */ /* 0x001e240000002100 */
[----:B0-----:R-:W-:-:S04]  /*15af0*/  LOP3.LUT R11, R11, 0x7f, RZ, 0xc0, !PT ;  /* 0x0000007f0b0b7812 */ /* 0x001fc800078ec0ff */
[----:B------:R-:W-:-:S13]  /*15b00*/  ISETP.NE.AND P0, PT, R11, RZ, PT ;  /* 0x000000ff0b00720c */ /* 0x000fda0003f05270 */
[----:B------:R-:W-:Y:S05]  /*15b10*/  @P0 BRA `(.L_x_2188) ;  /* 0x00000000001c0947 */ /* 0x000fea0003800000 */
[----:B------:R-:W0:Y:S01]  /*15b20*/  S2R R11, SR_TID.X ;  /* 0x00000000000b7919 */ /* 0x000e220000002100 */
[----:B-1----:R-:W-:-:S04]  /*15b30*/  MOV R3, 0xa000 ;  /* 0x0000a00000037802 */ /* 0x002fc80000000f00 */
[----:B------:R2:W-:Y:S01]  /*15b40*/  SYNCS.ARRIVE.TRANS64 RZ, [R2+URZ+0x38830], R3 ;  /* 0x0388300302ff79a7 */ /* 0x0005e2000800003f */
[----:B0-----:R-:W-:-:S04]  /*15b50*/  LOP3.LUT R11, R11, 0x1f, RZ, 0xc0, !PT ;  /* 0x0000001f0b0b7812 */ /* 0x001fc800078ec0ff */
[----:B------:R-:W-:-:S13]  /*15b60*/  ISETP.NE.AND P1, PT, R11, RZ, PT ;  /* 0x000000ff0b00720c */ /* 0x000fda0003f25270 */
[----:B--2---:R-:W-:Y:S05]  /*15b70*/  @!P1 BRA `(.L_x_2188) ;  /* 0x0000000000049947 */ /* 0x004fea0003800000 */
[----:B------:R-:W-:Y:S01]  /*15b80*/  BPT.TRAP 0x1 ;  /* 0x000000040000795c */ /* 0x000fe20000300000 */
.L_x_2188:
        /* <DEDUP_REMOVED lines=42> */
.L_x_2244:
        /* <DEDUP_REMOVED lines=8> */
.L_x_2190:
        /* <DEDUP_REMOVED lines=15> */
[----:B------:R-:W-:Y:S01]  /*15fa0*/  IMAD.MOV.U32 R5, RZ, RZ, R12 ;  /* 0x000000ffff057224 */ /* 0x000fe200078e000c */
[----:B------:R-:W-:Y:S01]  /*15fb0*/  MOV R6, R10 ;  /* 0x0000000a00067202 */ /* 0x000fe20000000f00 */
        /* <DEDUP_REMOVED lines=22> */
.L_x_2185:
[----:B------:R-:W-:Y:S05]  /*16120*/  BSYNC B1 ;  /* 0x0000000000017941 */ /* 0x000fea0003800000 */
.L_x_2184:
        /* <DEDUP_REMOVED lines=27> */
[----:B------:R-:W-:-:S05]  /*162e0*/  IMAD.WIDE.U32 R2, R4, UR6, R2 ;  /* 0x0000000604027c25 */ /* 0x000fca000f8e0002 */
[----:B------:R-:W-:Y:S02]  /*162f0*/  IADD3 R3, R10, R3, RZ ;  /* 0x000000030a037210 */ /* 0x000fe40007ffe0ff */
[----:B------:R-:W-:-:S04]  /*16300*/  LEA R10, P0, R2, UR4, 0x2 ;  /* 0x00000004020a7c11 */ /* 0x000fc8000f8010ff */
[----:B------:R-:W-:-:S05]  /*16310*/  LEA.HI.X R11, R2, UR5, R3, 0x2, P0 ;  /* 0x00000005020b7c11 */ /* 0x000fca00080f1403 */
[----:B------:R1:W5:Y:S04]  /*16320*/  LDG.E R10, desc[UR8][R10.64] ;  /* 0x000000080a0a7981 */ /* 0x000368000c1e1900 */
.L_x_2193:
[----:B------:R-:W2:Y:S01]  /*16330*/  S2R R3, SR_CgaCtaId ;  /* 0x0000000000037919 */ /* 0x000ea20000008800 */
[----:B------:R-:W-:-:S04]  /*16340*/  MOV R2, 0x400 ;  /* 0x0000040000027802 */ /* 0x000fc80000000f00 */
[----:B--2---:R-:W-:Y:S02]  /*16350*/  LEA R2, R3, R2, 0x18 ;  /* 0x0000000203027211 */ /* 0x004fe400078ec0ff */
[----:B------:R-:W-:-:S03]  /*16360*/  SHF.L.U32 R3, R14, 0x1f, RZ ;  /* 0x0000001f0e037819 */ /* 0x000fc600000006ff */
[----:B------:R-:W-:-:S04]  /*16370*/  IMAD R2, R15, 0x8, R2 ;  /* 0x000000080f027824 */ /* 0x000fc800078e0202 */
[----:B------:R-:W2:Y:S02]  /*16380*/  SYNCS.PHASECHK.TRANS64.TRYWAIT P0, [R2+URZ+0x38840], R3 ;  /* 0x03884003020075a7 */ /* 0x000ea4000800017f */
[----:B--2---:R-:W-:Y:S05]  /*16390*/  @!P0 BRA `(.L_x_2194) ;  /* 0x0000002000988947 */ /* 0x004fea0003800000 */
.L_x_2245:
        /* <DEDUP_REMOVED lines=11> */
.L_x_2195:
        /* <DEDUP_REMOVED lines=42> */
.L_x_2246:
        /* <DEDUP_REMOVED lines=8> */
.L_x_2197:
        /* <DEDUP_REMOVED lines=38> */
.L_x_2192:
[----:B------:R-:W-:Y:S05]  /*169d0*/  BSYNC B1 ;  /* 0x0000000000017941 */ /* 0x000fea0003800000 */
.L_x_2191:
[C---:B------:R-:W-:Y:S01]  /*169e0*/  ISETP.GT.AND P0, PT, R7.reuse, 0x1, PT ;  /* 0x000000010700780c */ /* 0x040fe20003f04270 */
[----:B------:R-:W-:-:S05]  /*169f0*/  VIADD R2, R7, 0xfffffffe ;  /* 0xfffffffe07027836 */ /* 0x000fca0000000000 */
[----:B------:R-:W-:-:S07]  /*16a00*/  MOV R7, R2 ;  /* 0x0000000200077202 */ /* 0x000fce0000000f00 */
[----:B------:R-:W-:Y:S05]  /*16a10*/  @P0 BRA `(.L_x_2198) ;  /* 0xffffffec00900947 */ /* 0x000fea000383ffff */
.L_x_2174:
[----:B------:R-:W-:Y:S05]  /*16a20*/  BSYNC B0 ;  /* 0x0000000000007941 */ /* 0x000fea0003800000 */
.L_x_2173:
        /* <DEDUP_REMOVED lines=18> */
.L_x_2200:
[----:B------:R-:W-:Y:S05]  /*16b50*/  BSYNC B0 ;  /* 0x0000000000007941 */ /* 0x000fea0003800000 */
.L_x_2199:
        /* <DEDUP_REMOVED lines=11> */
.L_x_2247:
        /* <DEDUP_REMOVED lines=11> */
.L_x_2204:
[----:B-1----:R-:W2:Y:S01]  /*16cc0*/  LDL R2, [R1] ;  /* 0x0000000001027983 */ /* 0x002ea20000100800 */
[----:B------:R-:W-:-:S03]  /*16cd0*/  MOV R7, 0x400 ;  /* 0x0000040000077802 */ /* 0x000fc60000000f00 */
[----:B------:R-:W3:Y:S01]  /*16ce0*/  LDL.LU R4, [R1+0x4] ;  /* 0x0000040001047983 */ /* 0x000ee20000300800 */
        /* <DEDUP_REMOVED lines=34> */
.L_x_2202:
[----:B------:R-:W-:Y:S05]  /*16f10*/  BSYNC B0 ;  /* 0x0000000000007941 */ /* 0x000fea0003800000 */
.L_x_2201:
        /* <DEDUP_REMOVED lines=9> */
.L_x_2157:
[----:B------:R-:W-:Y:S05]  /*16fb0*/  BSYNC B6 ;  /* 0x0000000000067941 */ /* 0x000fea0003800000 */
.L_x_2155:
[----:B------:R-:W-:-:S03]  /*16fc0*/  UMOV UR4, 0xffffffff ;  /* 0xffffffff00047882 */ /* 0x000fc60000000000 */
[----:B------:R-:W-:Y:S05]  /*16fd0*/  BRA.DIV UR4, `(.L_x_2205) ;  /* 0x0000001604c47947 */ /* 0x000fea000b800000 */
[----:B------:R2:W3:Y:S04]  /*16fe0*/  SHFL.IDX PT, R4, R16, RZ, 0x1f ;  /* 0x00001fff10047589 */ /* 0x0004e800000e0000 */
[----:B------:R-:W4:Y:S02]  /*16ff0*/  SHFL.IDX PT, R16, R16, 0x1, 0x1f ;  /* 0x00201f0010107f89 */ /* 0x000f2400000e0000 */
.L_x_2251:
[----:B-1----:R-:W1:Y:S01]  /*17000*/  S2R R0, SR_TID.X ;  /* 0x0000000000007919 */ /* 0x002e620000002100 */
[----:B------:R-:W-:Y:S01]  /*17010*/  ULDC UR4, c[0x0][0xc14] ;  /* 0x0003050000047ab9 */ /* 0x000fe20000000800 */
[----:B------:R-:W-:Y:S01]  /*17020*/  BSSY B0, `(.L_x_2206) ;  /* 0x000000c000007945 */ /* 0x000fe20003800000 */
[----:B------:R-:W-:Y:S01]  /*17030*/  IMAD.MOV.U32 R17, RZ, RZ, RZ ;  /* 0x000000ffff117224 */ /* 0x000fe200078e00ff */
[----:B-1----:R-:W-:Y:S02]  /*17040*/  LOP3.LUT R6, R0, 0x1f, RZ, 0xc0, !PT ;  /* 0x0000001f00067812 */ /* 0x002fe400078ec0ff */
[----:B------:R-:W-:Y:S02]  /*17050*/  MOV R0, UR4 ;  /* 0x0000000400007c02 */ /* 0x000fe40008000f00 */
        /* <DEDUP_REMOVED lines=8> */
.L_x_2207:
[----:B------:R-:W-:Y:S05]  /*170e0*/  BSYNC B0 ;  /* 0x0000000000007941 */ /* 0x000fea0003800000 */
.L_x_2206:
        /* <DEDUP_REMOVED lines=23> */
.L_x_2259:
[----:B------:R-:W-:Y:S02]  /*17260*/  ULDC UR4, c[0x0][0xc10] ;  /* 0x0003040000047ab9 */ /* 0x000fe40000000800 */
[----:B------:R-:W-:-:S04]  /*17270*/  IMAD.U32 R5, RZ, RZ, UR4 ;  /* 0x00000004ff057e24 */ /* 0x000fc8000f8e00ff */
[----:B-1----:R-:W-:-:S04]  /*17280*/  IMAD R3, R14, R5, RZ ;  /* 0x000000050e037224 */ /* 0x002fc800078e02ff */
[----:B--2-4-:R-:W-:-:S05]  /*17290*/  IMAD.IADD R16, R16, 0x1, R3 ;  /* 0x0000000110107824 */ /* 0x014fca00078e0203 */
[----:B---3--:R-:W-:-:S13]  /*172a0*/  ISETP.GT.AND P0, PT, R16, R4, PT ;  /* 0x000000041000720c */ /* 0x008fda0003f04270 */
[----:B------:R-:W-:Y:S05]  /*172b0*/  @P0 BRA `(.L_x_2209) ;  /* 0x0000000000b80947 */ /* 0x000fea0003800000 */
[----:B------:R-:W1:Y:S02]  /*172c0*/  LDC R0, c[0x0][0xc14] ;  /* 0x00030500ff007b82 */ /* 0x000e640000000800 */
.L_x_2214:
[----:B------:R-:W-:-:S05]  /*172d0*/  VIADD R19, R19, 0x1f ;  /* 0x0000001f13137836 */ /* 0x000fca0000000000 */
[----:B-1----:R-:W-:-:S13]  /*172e0*/  ISETP.GE.AND P0, PT, R19, R0, PT ;  /* 0x000000001300720c */ /* 0x002fda0003f06270 */
[----:B------:R-:W-:Y:S05]  /*172f0*/  @P0 BRA `(.L_x_2210) ;  /* 0x0000000400f40947 */ /* 0x000fea0003800000 */
[----:B0-----:R-:W0:Y:S01]  /*17300*/  S2R R2, SR_TID.X ;  /* 0x0000000000027919 */ /* 0x001e220000002100 */
[----:B------:R-:W-:Y:S01]  /*17310*/  BSSY B0, `(.L_x_2211) ;  /* 0x000000b000007945 */ /* 0x000fe20003800000 */
[----:B------:R-:W-:Y:S01]  /*17320*/  IMAD.MOV.U32 R17, RZ, RZ, RZ ;  /* 0x000000ffff117224 */ /* 0x000fe200078e00ff */
[----:B0-----:R-:W-:-:S04]  /*17330*/  LOP3.LUT R6, R2, 0x1f, RZ, 0xc0, !PT ;  /* 0x0000001f02067812 */ /* 0x001fc800078ec0ff */
[C---:B------:R-:W-:Y:S02]  /*17340*/  ISETP.NE.AND P1, PT, R6.reuse, 0x1f, PT ;  /* 0x0000001f0600780c */ /* 0x040fe40003f25270 */
[----:B------:R-:W-:-:S04]  /*17350*/  IADD3 R5, R6, R19, RZ ;  /* 0x0000001306057210 */ /* 0x000fc80007ffe0ff */
[----:B------:R-:W-:-:S13]  /*17360*/  ISETP.GE.OR P0, PT, R5, R0, !P1 ;  /* 0x000000000500720c */ /* 0x000fda0004f06670 */
[----:B------:R-:W-:Y:S05]  /*17370*/  @P0 BRA `(.L_x_2212) ;  /* 0x0000000000100947 */ /* 0x000fea0003800000 */
[----:B------:R-:W0:Y:S01]  /*17380*/  LDC.64 R2, c[0x0][0xc58] ;  /* 0x00031600ff027b82 */ /* 0x000e220000000a00 */
[----:B------:R-:W-:Y:S01]  /*17390*/  ULDC.64 UR4, c[0x0][0x208] ;  /* 0x0000820000047ab9 */ /* 0x000fe20000000a00 */
[----:B0-----:R-:W-:-:S05]  /*173a0*/  IMAD.WIDE R2, R5, 0x4, R2 ;  /* 0x0000000405027825 */ /* 0x001fca00078e0202 */
[----:B------:R0:W5:Y:S02]  /*173b0*/  LDG.E R17, desc[UR4][R2.64] ;  /* 0x0000000402117981 */ /* 0x000164000c1e1900 */
.L_x_2212:
[----:B------:R-:W-:Y:S05]  /*173c0*/  BSYNC B0 ;  /* 0x0000000000007941 */ /* 0x000fea0003800000 */
.L_x_2211:
        /* <DEDUP_REMOVED lines=23> */
.L_x_2267:
[----:B------:R-:W-:Y:S02]  /*17540*/  ULDC UR4, c[0x0][0xc10] ;  /* 0x0003040000047ab9 */ /* 0x000fe40000000800 */
[----:B------:R-:W-:-:S04]  /*17550*/  IMAD.U32 R5, RZ, RZ, UR4 ;  /* 0x00000004ff057e24 */ /* 0x000fc8000f8e00ff */
[----:B-1----:R-:W-:-:S04]  /*17560*/  IMAD R3, R14, R5, RZ ;  /* 0x000000050e037224 */ /* 0x002fc800078e02ff */
[----:B------:R-:W-:-:S05]  /*17570*/  IMAD.IADD R16, R3, 0x1, R16 ;  /* 0x0000000103107824 */ /* 0x000fca00078e0210 */
[----:B------:R-:W-:-:S13]  /*17580*/  ISETP.GT.AND P0, PT, R16, R4, PT ;  /* 0x000000041000720c */ /* 0x000fda0003f04270 */
[----:B------:R-:W-:Y:S05]  /*17590*/  @!P0 BRA `(.L_x_2214) ;  /* 0xfffffffc004c8947 */ /* 0x000fea000383ffff */
.L_x_2209:
        /* <DEDUP_REMOVED lines=8> */
.L_x_2271:
[----:B------:R-:W-:Y:S02]  /*17620*/  ISETP.NE.AND P0, PT, R3, RZ, PT ;  /* 0x000000ff0300720c */ /* 0x000fe40003f05270 */
[----:B------:R-:W-:-:S11]  /*17630*/  MOV R7, RZ ;  /* 0x000000ff00077202 */ /* 0x000fd60000000f00 */
[----:B------:R-:W-:Y:S05]  /*17640*/  @!P0 BRA `(.L_x_2216) ;  /* 0x0000000000108947 */ /* 0x000fea0003800000 */
[----:B------:R-:W-:Y:S01]  /*17650*/  UMOV UR4, 0xffffffff ;  /* 0xffffffff00047882 */ /* 0x000fe20000000000 */
[----:B------:R-:W-:Y:S02]  /*17660*/  VIADD R12, R6, 0xffffffff ;  /* 0xffffffff060c7836 */ /* 0x000fe40000000000 */
[----:B------:R-:W-:Y:S05]  /*17670*/  BRA.DIV UR4, `(.L_x_2217) ;  /* 0x0000001a04507947 */ /* 0x000fea000b800000 */
[----:B------:R3:W4:Y:S02]  /*17680*/  SHFL.IDX PT, R7, R2, R12, 0x1f ;  /* 0x00001f0c02077589 */ /* 0x00072400000e0000 */
.L_x_2216:
[----:B0--3--:R-:W0:Y:S01]  /*17690*/  LDC.64 R2, c[0x0][0xc68] ;  /* 0x00031a00ff027b82 */ /* 0x009e220000000a00 */
[----:B------:R-:W-:Y:S01]  /*176a0*/  IMAD.IADD R19, R6, 0x1, R19 ;  /* 0x0000000106137824 */ /* 0x000fe200078e0213 */
[----:B------:R-:W-:-:S03]  /*176b0*/  ULDC.64 UR4, c[0x0][0x208] ;  /* 0x0000820000047ab9 */ /* 0x000fc60000000a00 */
[----:B0-----:R-:W-:-:S05]  /*176c0*/  IMAD.WIDE R2, R19, 0x4, R2 ;  /* 0x0000000413027825 */ /* 0x001fca00078e0202 */
[----:B------:R0:W1:Y:S01]  /*176d0*/  LDG.E R8, desc[UR4][R2.64] ;  /* 0x0000000402087981 */ /* 0x000062000c1e1900 */
[----:B----4-:R-:W-:-:S04]  /*176e0*/  IMAD R16, R7, R5, R16 ;  /* 0x0000000507107224 */ /* 0x010fc800078e0210 */
[----:B------:R-:W-:Y:S01]  /*176f0*/  IMAD.IADD R7, R4, 0x1, -R16 ;  /* 0x0000000104077824 */ /* 0x000fe200078e0a10 */
[----:B0-----:R-:W-:Y:S01]  /*17700*/  MOV R2, RZ ;  /* 0x000000ff00027202 */ /* 0x001fe20000000f00 */
        /* <DEDUP_REMOVED lines=25> */
[----:B------:R-:W-:Y:S01]  /*178a0*/  IMAD R4, R8, R9, RZ ;  /* 0x0000000908047224 */ /* 0x000fe200078e02ff */
[----:B------:R-:W-:-:S03]  /*178b0*/  IADD3 R9, -R9, RZ, RZ ;  /* 0x000000ff09097210 */ /* 0x000fc60007ffe1ff */
        /* <DEDUP_REMOVED lines=30> */
[----:B------:R-:W-:-:S03]  /*17aa0*/  IMAD R18, R3, R8, R4 ;  /* 0x0000000803127224 */ /* 0x000fc600078e0204 */
[----:B------:R-:W-:Y:S01]  /*17ab0*/  IADD3 R17, R17, R2, RZ ;  /* 0x0000000211117210 */ /* 0x000fe20007ffe0ff */
[----:B------:R-:W-:Y:S06]  /*17ac0*/  BRA `(.L_x_2218) ;  /* 0x00000000001c7947 */ /* 0x000fec0003800000 */
.L_x_2210:
[----:B------:R-:W-:Y:S01]  /*17ad0*/  UMOV UR4, URZ ;  /* 0x0000003f00047c82 */ /* 0x000fe20008000000 */
[----:B------:R-:W-:Y:S01]  /*17ae0*/  UMOV UR5, URZ ;  /* 0x0000003f00057c82 */ /* 0x000fe20008000000 */
[----:B------:R-:W-:Y:S01]  /*17af0*/  ULDC UR6, c[0x0][0xc14] ;  /* 0x0003050000067ab9 */ /* 0x000fe20000000800 */
[----:B------:R-:W-:Y:S02]  /*17b00*/  IMAD.MOV.U32 R16, RZ, RZ, R4 ;  /* 0x000000ffff107224 */ /* 0x000fe400078e0004 */
[----:B------:R-:W-:Y:S02]  /*17b10*/  IMAD.U32 R17, RZ, RZ, UR4 ;  /* 0x00000004ff117e24 */ /* 0x000fe4000f8e00ff */
[----:B------:R-:W-:Y:S02]  /*17b20*/  IMAD.U32 R18, RZ, RZ, UR5 ;  /* 0x00000005ff127e24 */ /* 0x000fe4000f8e00ff */
[----:B------:R-:W-:-:S07]  /*17b30*/  IMAD.U32 R19, RZ, RZ, UR6 ;  /* 0x00000006ff137e24 */ /* 0x000fce000f8e00ff */
.L_x_2218:
        /* <DEDUP_REMOVED lines=12> */
.L_x_2151:
[----:B-1----:R-:W3:Y:S01]  /*17c00*/  LDL.LU R0, [R1+0x20] ;  /* 0x0000200001007983 */ /* 0x002ee20000300800 */
[----:B------:R-:W-:Y:S01]  /*17c10*/  BSSY B0, `(.L_x_2220) ;  /* 0x000000b000007945 */ /* 0x000fe20003800000 */
[----:B------:R-:W1:Y:S01]  /*17c20*/  S2R R5, SR_CgaCtaId ;  /* 0x0000000000057919 */ /* 0x000e620000008800 */
[----:B---3--:R-:W-:-:S04]  /*17c30*/  IADD3 R0, R0, 0x1, RZ ;  /* 0x0000000100007810 */ /* 0x008fc80007ffe0ff */
        /* <DEDUP_REMOVED lines=8> */
.L_x_2274:
[----:B------:R-:W-:Y:S05]  /*17cc0*/  BSYNC B0 ;  /* 0x0000000000007941 */ /* 0x000fea0003800000 */
.L_x_2220:
[----:B------:R-:W-:-:S03]  /*17cd0*/  UMOV UR4, 0xffffffff ;  /* 0xffffffff00047882 */ /* 0x000fc60000000000 */
[----:B------:R-:W-:Y:S05]  /*17ce0*/  BRA.DIV UR4, `(.L_x_2222) ;  /* 0x0000001204f07947 */ /* 0x000fea000b800000 */
[----:B------:R-:W2:Y:S02]  /*17cf0*/  S2R R2, SR_TID.X ;  /* 0x0000000000027919 */ /* 0x000ea40000002100 */
[----:B--2---:R-:W-:-:S04]  /*17d00*/  SHF.R.U32.HI R2, RZ, 0x5, R2 ;  /* 0x00000005ff027819 */ /* 0x004fc80000011602 */
[----:B------:R-:W-:-:S05]  /*17d10*/  LOP3.LUT R2, R2, 0x3, RZ, 0xc0, !PT ;  /* 0x0000000302027812 */ /* 0x000fca00078ec0ff */
[----:B------:R2:W3:Y:S02]  /*17d20*/  SHFL.IDX PT, R14, R2, RZ, 0x1f ;  /* 0x00001fff020e7589 */ /* 0x0004e400000e0000 */
.L_x_2277:
[----:B---3--:R-:W-:Y:S01]  /*17d30*/  ISETP.NE.AND P0, PT, R14, RZ, PT ;  /* 0x000000ff0e00720c */ /* 0x008fe20003f05270 */
[----:B------:R-:W-:-:S12]  /*17d40*/  BSSY B0, `(.L_x_2223) ;  /* 0x0000029000007945 */ /* 0x000fd80003800000 */
[----:B------:R-:W-:Y:S05]  /*17d50*/  @P0 BRA `(.L_x_2224) ;  /* 0x00000000009c0947 */ /* 0x000fea0003800000 */
[----:B------:R-:W-:-:S03]  /*17d60*/  UMOV UR4, 0xffffffff ;  /* 0xffffffff00047882 */ /* 0x000fc60000000000 */
[----:B------:R-:W-:Y:S05]  /*17d70*/  BRA.DIV UR4, `(.L_x_2225) ;  /* 0x0000001604007947 */ /* 0x000fea000b800000 */
[----:B------:R-:W-:-:S13]  /*17d80*/  ELECT P6, URZ, PT ;  /* 0x00000000003f782f */ /* 0x000fda00038c0000 */
.L_x_2280:
        /* <DEDUP_REMOVED lines=8> */
.L_x_2226:
[----:B-1----:R-:W2:Y:S04]  /*17e10*/  LDL R3, [R1] ;  /* 0x0000000001037983 */ /* 0x002ea80000100800 */
[----:B------:R-:W3:Y:S01]  /*17e20*/  LDL.LU R7, [R1+0x8] ;  /* 0x0000080001077983 */ /* 0x000ee20000300800 */
[----:B------:R-:W-:-:S04]  /*17e30*/  VIADD R2, R0, 0x38840 ;  /* 0x0003884000027836 */ /* 0x000fc80000000000 */
[C---:B--2---:R-:W-:Y:S01]  /*17e40*/  IMAD R6, R3.reuse, 0x8, R2 ;  /* 0x0000000803067824 */ /* 0x044fe200078e0202 */
[----:B------:R-:W-:Y:S02]  /*17e50*/  IADD3 R3, R3, 0x1, RZ ;  /* 0x0000000103037810 */ /* 0x000fe40007ffe0ff */
[----:B---3--:R-:W-:Y:S02]  /*17e60*/  SHF.L.U32 R5, R7, 0x1f, RZ ;  /* 0x0000001f07057819 */ /* 0x008fe400000006ff */
[C---:B------:R-:W-:Y:S02]  /*17e70*/  ISETP.NE.AND P1, PT, R3.reuse, 0x2, PT ;  /* 0x000000020300780c */ /* 0x040fe40003f25270 */
[----:B------:R-:W1:Y:S02]  /*17e80*/  SYNCS.PHASECHK.TRANS64.TRYWAIT P0, [R6+URZ], R5 ;  /* 0x00000005060075a7 */ /* 0x000e64000800017f */
[----:B------:R-:W-:Y:S02]  /*17e90*/  SEL R4, RZ, 0x1, P1 ;  /* 0x00000001ff047807 */ /* 0x000fe40000800000 */
[----:B------:R-:W-:-:S02]  /*17ea0*/  SEL R3, R3, RZ, P1 ;  /* 0x000000ff03037207 */ /* 0x000fc40000800000 */
[----:B------:R-:W-:-:S03]  /*17eb0*/  LOP3.LUT R4, R7, R4, RZ, 0x3c, !PT ;  /* 0x0000000407047212 */ /* 0x000fc600078e3cff */
[----:B------:R-:W-:Y:S01]  /*17ec0*/  IMAD R7, R3, 0x8, R2 ;  /* 0x0000000803077824 */ /* 0x000fe200078e0202 */
[----:B------:R-:W-:Y:S01]  /*17ed0*/  SHF.L.U32 R2, R4, 0x1f, RZ ;  /* 0x0000001f04027819 */ /* 0x000fe200000006ff */
[----:B-1----:R-:W-:Y:S06]  /*17ee0*/  @!P0 BRA `(.L_x_2227) ;  /* 0x0000001000c48947 */ /* 0x002fec0003800000 */
.L_x_2281:
[----:B------:R-:W2:Y:S02]  /*17ef0*/  SYNCS.PHASECHK.TRANS64.TRYWAIT P0, [R7+URZ], R2 ;  /* 0x00000002070075a7 */ /* 0x000ea4000800017f */
[----:B--2---:R-:W-:Y:S05]  /*17f00*/  @!P0 BRA `(.L_x_2228) ;  /* 0x0000001000d08947 */ /* 0x004fea0003800000 */
.L_x_2282:
[----:B------:R-:W-:Y:S05]  /*17f10*/  @!P2 BRA `(.L_x_2229) ;  /* 0x000000000004a947 */ /* 0x000fea0003800000 */
[----:B------:R-:W-:Y:S01]  /*17f20*/  BPT.TRAP 0x1 ;  /* 0x000000040000795c */ /* 0x000fe20000300000 */
.L_x_2229:
[----:B------:R-:W3:Y:S01]  /*17f30*/  LDL.LU R4, [R1] ;  /* 0x0000000001047983 */ /* 0x000ee20000300800 */
[----:B------:R-:W-:-:S04]  /*17f40*/  VIADD R0, R0, 0x38860 ;  /* 0x0003886000007836 */ /* 0x000fc80000000000 */
[----:B---3--:R-:W-:-:S04]  /*17f50*/  IMAD R4, R4, 0x8, R0 ;  /* 0x0000000804047824 */ /* 0x008fc800078e0200 */
[----:B------:R-:W3:Y:S02]  /*17f60*/  SYNCS.PHASECHK.TRANS64.TRYWAIT P0, [R4+URZ], R5 ;  /* 0x00000005040075a7 */ /* 0x000ee4000800017f */
[----:B---3--:R-:W-:Y:S05]  /*17f70*/  @!P0 BRA `(.L_x_2230) ;  /* 0x0000001000c88947 */ /* 0x008fea0003800000 */
.L_x_2283:
[----:B------:R-:W-:-:S07]  /*17f80*/  IMAD R3, R3, 0x8, R0 ;  /* 0x0000000803037824 */ /* 0x000fce00078e0200 */
.L_x_2231:
[----:B----4-:R4:W0:Y:S02]  /*17f90*/  SYNCS.PHASECHK.TRANS64.TRYWAIT P0, [R3+URZ], R2 ;  /* 0x00000002030075a7 */ /* 0x010824000800017f */
[----:B0-----:R-:W-:Y:S05]  /*17fa0*/  @!P0 NANOSLEEP.SYNCS 0x989680 ;  /* 0x009896800000895d */ /* 0x001fea0003900000 */
[----:B------:R-:W0:Y:S02]  /*17fb0*/  @!P0 SYNCS.PHASECHK.TRANS64 P0, [R3+URZ], R2 ;  /* 0x00000002030085a7 */ /* 0x000e24000800007f */
[----:B0-----:R-:W-:Y:S05]  /*17fc0*/  @!P0 BRA `(.L_x_2231) ;  /* 0xfffffffc00f08947 */ /* 0x001fea000383ffff */
.L_x_2224:
[----:B------:R-:W-:Y:S05]  /*17fd0*/  BSYNC B0 ;  /* 0x0000000000007941 */ /* 0x000fea0003800000 */
.L_x_2223:
[----:B------:R-:W-:Y:S05]  /*17fe0*/  EXIT ;  /* 0x000000000000794d */ /* 0x000fea0003800000 */
.L_x_2095:
[----:B------:R-:W-:-:S13]  /*17ff0*/  R2UR UR4, R17 ;  /* 0x00000000110472ca */ /* 0x000fda00000e0000 */
[----:B0-----:R-:W-:-:S04]  /*18000*/  MOV R3, UR4 ;  /* 0x0000000400037c02 */ /* 0x001fc80008000f00 */
[----:B------:R0:W1:Y:S03]  /*18010*/  SYNCS.PHASECHK.TRANS64.TRYWAIT P1, [R3+URZ+0x38800], R0 ;  /* 0x03880000030075a7 */ /* 0x000066000802017f */
[----:B-1----:R-:W-:Y:S05]  /*18020*/  @!P1 NANOSLEEP.SYNCS 0x989680 ;  /* 0x009896800000995d */ /* 0x002fea0003900000 */
[----:B------:R-:W1:Y:S02]  /*18030*/  @!P1 SYNCS.PHASECHK.TRANS64 P1, [R3+URZ+0x38800], R0 ;  /* 0x03880000030095a7 */ /* 0x000e64000802007f */
[----:B-1----:R-:W-:Y:S05]  /*18040*/  @!P1 BRA `(.L_x_2095) ;  /* 0xfffffffc00e89947 */ /* 0x002fea000383ffff */
[----:B------:R-:W-:Y:S05]  /*18050*/  BRA `(.L_x_2232) ;  /* 0xfffffe9800c07947 */ /* 0x000fea000383ffff */
.L_x_2099:
[----:B-1----:R1:W2:Y:S02]  /*18060*/  SYNCS.PHASECHK.TRANS64.TRYWAIT P2, [R0+URZ+0x38830], R3 ;  /* 0x03883003000075a7 */ /* 0x0022a4000804017f */
[----:B--2---:R-:W-:Y:S05]  /*18070*/  @!P2 NANOSLEEP.SYNCS 0x989680 ;  /* 0x009896800000a95d */ /* 0x004fea0003900000 */
[----:B------:R-:W2:Y:S02]  /*18080*/  @!P2 SYNCS.PHASECHK.TRANS64 P2, [R0+URZ+0x38830], R3 ;  /* 0x038830030000a5a7 */ /* 0x000ea4000804007f */
[----:B--2---:R-:W-:Y:S05]  /*18090*/  @!P2 BRA `(.L_x_2099) ;  /* 0xfffffffc00f0a947 */ /* 0x004fea000383ffff */
[----:B------:R-:W-:Y:S05]  /*180a0*/  BRA `(.L_x_2098) ;  /* 0xfffffe9800f07947 */ /* 0x000fea000383ffff */
.L_x_2104:
[----:B------:R-:W-:-:S13]  /*180b0*/  R2UR UR4, R227 ;  /* 0x00000000e30472ca */ /* 0x000fda00000e0000 */
[----:B-1----:R-:W-:-:S04]  /*180c0*/  IMAD.U32 R4, RZ, RZ, UR4 ;  /* 0x00000004ff047e24 */ /* 0x002fc8000f8e00ff */
[----:B------:R1:W2:Y:S03]  /*180d0*/  SYNCS.PHASECHK.TRANS64.TRYWAIT P2, [R4+URZ+0x38830], R3 ;  /* 0x03883003040075a7 */ /* 0x0002a6000804017f */
[----:B--2---:R-:W-:Y:S05]  /*180e0*/  @!P2 NANOSLEEP.SYNCS 0x989680 ;  /* 0x009896800000a95d */ /* 0x004fea0003900000 */
[----:B------:R-:W2:Y:S02]  /*180f0*/  @!P2 SYNCS.PHASECHK.TRANS64 P2, [R4+URZ+0x38830], R3 ;  /* 0x038830030400a5a7 */ /* 0x000ea4000804007f */
[----:B--2---:R-:W-:Y:S05]  /*18100*/  @!P2 BRA `(.L_x_2104) ;  /* 0xfffffffc00e8a947 */ /* 0x004fea000383ffff */
[----:B------:R-:W-:Y:S05]  /*18110*/  BRA `(.L_x_2103) ;  /* 0xfffffee400307947 */ /* 0x000fea000383ffff */
.L_x_2108:
[----:B01----:R-:W-:-:S04]  /*18120*/  IMAD.U32 R3, RZ, RZ, UR4 ;  /* 0x00000004ff037e24 */ /* 0x003fc8000f8e00ff */
[----:B------:R0:W1:Y:S03]  /*18130*/  SYNCS.PHASECHK.TRANS64.TRYWAIT P2, [R3+URZ+0x38850], R0 ;  /* 0x03885000030075a7 */ /* 0x000066000804017f */
[----:B-1----:R-:W-:Y:S05]  /*18140*/  @!P2 NANOSLEEP.SYNCS 0x989680 ;  /* 0x009896800000a95d */ /* 0x002fea0003900000 */
[----:B------:R-:W1:Y:S02]  /*18150*/  @!P2 SYNCS.PHASECHK.TRANS64 P2, [R3+URZ+0x38850], R0 ;  /* 0x038850000300a5a7 */ /* 0x000e64000804007f */
[----:B-1----:R-:W-:Y:S05]  /*18160*/  @!P2 BRA `(.L_x_2108) ;  /* 0xfffffffc00eca947 */ /* 0x002fea000383ffff */
[----:B------:R-:W-:Y:S05]  /*18170*/  BRA `(.L_x_2107) ;  /* 0xffffff0800587947 */ /* 0x000fea000383ffff */
.L_x_2114:
[----:B-1----:R-:W-:-:S04]  /*18180*/  IMAD.U32 R4, RZ, RZ, UR4 ;  /* 0x00000004ff047e24 */ /* 0x002fc8000f8e00ff */
[----:B------:R1:W2:Y:S03]  /*18190*/  SYNCS.PHASECHK.TRANS64.TRYWAIT P2, [R4+URZ+0x38830], R3 ;  /* 0x03883003040075a7 */ /* 0x0002a6000804017f */
[----:B--2---:R-:W-:Y:S05]  /*181a0*/  @!P2 NANOSLEEP.SYNCS 0x989680 ;  /* 0x009896800000a95d */ /* 0x004fea0003900000 */
[----:B------:R-:W2:Y:S02]  /*181b0*/  @!P2 SYNCS.PHASECHK.TRANS64 P2, [R4+URZ+0x38830], R3 ;  /* 0x038830030400a5a7 */ /* 0x000ea4000804007f */
[----:B--2---:R-:W-:Y:S05]  /*181c0*/  @!P2 BRA `(.L_x_2114) ;  /* 0xfffffffc00eca947 */ /* 0x004fea000383ffff */
[----:B------:R-:W-:Y:S05]  /*181d0*/  BRA `(.L_x_2113) ;  /* 0xffffff2400707947 */ /* 0x000fea000383ffff */
.L_x_2118:
[----:B01----:R-:W-:-:S04]  /*181e0*/  IMAD.U32 R3, RZ, RZ, UR4 ;  /* 0x00000004ff037e24 */ /* 0x003fc8000f8e00ff */
[----:B------:R0:W1:Y:S03]  /*181f0*/  SYNCS.PHASECHK.TRANS64.TRYWAIT P2, [R3+URZ+0x38850], R0 ;  /* 0x03885000030075a7 */ /* 0x000066000804017f */
[----:B-1----:R-:W-:Y:S05]  /*18200*/  @!P2 NANOSLEEP.SYNCS 0x989680 ;  /* 0x009896800000a95d */ /* 0x002fea0003900000 */
[----:B------:R-:W1:Y:S02]  /*18210*/  @!P2 SYNCS.PHASECHK.TRANS64 P2, [R3+URZ+0x38850], R0 ;  /* 0x038850000300a5a7 */ /* 0x000e64000804007f */
[----:B-1----:R-:W-:Y:S05]  /*18220*/  @!P2 BRA `(.L_x_2118) ;  /* 0xfffffffc00eca947 */ /* 0x002fea000383ffff */
[----:B------:R-:W-:Y:S05]  /*18230*/  BRA `(.L_x_2117) ;  /* 0xffffff4c00947947 */ /* 0x000fea000383ffff */
.L_x_2123:
[----:B-1----:R-:W-:-:S04]  /*18240*/  MOV R7, UR7 ;  /* 0x0000000700077c02 */ /* 0x002fc80008000f00 */
[----:B------:R1:W2:Y:S03]  /*18250*/  SYNCS.PHASECHK.TRANS64.TRYWAIT P0, [R7+URZ+0x38850], R0 ;  /* 0x03885000070075a7 */ /* 0x0002a6000800017f */
[----:B--2---:R-:W-:Y:S05]  /*18260*/  @!P0 NANOSLEEP.SYNCS 0x989680 ;  /* 0x009896800000895d */ /* 0x004fea0003900000 */
[----:B------:R-:W2:Y:S02]  /*18270*/  @!P0 SYNCS.PHASECHK.TRANS64 P0, [R7+URZ+0x38850], R0 ;  /* 0x03885000070085a7 */ /* 0x000ea4000800007f */
[----:B--2---:R-:W-:Y:S05]  /*18280*/  @!P0 BRA `(.L_x_2123) ;  /* 0xfffffffc00ec8947 */ /* 0x004fea000383ffff */
[----:B------:R-:W-:Y:S05]  /*18290*/  BRA `(.L_x_2122) ;  /* 0xffffff6800d87947 */ /* 0x000fea000383ffff */
.L_x_2165:
        /* <DEDUP_REMOVED lines=11> */
.L_x_2234:
[----:B------:R-:W-:Y:S05]  /*18350*/  BSYNC B0 ;  /* 0x0000000000007941 */ /* 0x000fea0003800000 */
.L_x_2233:
[----:B------:R-:W-:Y:S05]  /*18360*/  BRA `(.L_x_2235) ;  /* 0xffffffc000747947 */ /* 0x000fea000383ffff */
.L_x_2166:
[----:B------:R-:W-:Y:S01]  /*18370*/  BSSY B0, `(.L_x_2236) ;  /* 0x0000006000007945 */ /* 0x000fe20003800000 */
[----:B------:R-:W-:-:S07]  /*18380*/  MOV R15, 0xffffffff ;  /* 0xffffffff000f7802 */ /* 0x000fce0000000f00 */
[----:B------:R-:W-:Y:S05]  /*18390*/  WARPSYNC.COLLECTIVE R15, `(.L_x_2237) ;  /* 0x000000000f0c7348 */ /* 0x000fea0003c00000 */
[----:B------:R-:W-:Y:S02]  /*183a0*/  ELECT P6, UR62, PT ;  /* 0x00000000003e782f */ /* 0x000fe400038c0000 */
[----:B------:R-:W-:Y:S01]  /*183b0*/  MOV R14, UR62 ;  /* 0x0000003e000e7c02 */ /* 0x000fe20008000f00 */
[----:B------:R-:W-:Y:S10]  /*183c0*/  ENDCOLLECTIVE ;  /* 0x000000000000791b */ /* 0x000ff40003800000 */
.L_x_2237:
[----:B------:R-:W-:Y:S05]  /*183d0*/  BSYNC B0 ;  /* 0x0000000000007941 */ /* 0x000fea0003800000 */
.L_x_2236:
[----:B------:R-:W-:Y:S05]  /*183e0*/  BRA `(.L_x_2238) ;  /* 0xffffffc000647947 */ /* 0x000fea000383ffff */
.L_x_2169:
[----:B0-----:R0:W1:Y:S02]  /*183f0*/  SYNCS.PHASECHK.TRANS64.TRYWAIT P0, [R8+URZ+0x38840], R9 ;  /* 0x03884009080075a7 */ /* 0x001064000800017f */
[----:B-1----:R-:W-:Y:S05]  /*18400*/  @!P0 NANOSLEEP.SYNCS 0x989680 ;  /* 0x009896800000895d */ /* 0x002fea0003900000 */
[----:B------:R-:W1:Y:S02]  /*18410*/  @!P0 SYNCS.PHASECHK.TRANS64 P0, [R8+URZ+0x38840], R9 ;  /* 0x03884009080085a7 */ /* 0x000e64000800007f */
[----:B-1----:R-:W-:Y:S05]  /*18420*/  @!P0 BRA `(.L_x_2169) ;  /* 0xfffffffc00f08947 */ /* 0x002fea000383ffff */
[----:B------:R-:W-:Y:S05]  /*18430*/  BRA `(.L_x_2239) ;  /* 0xffffffc000d07947 */ /* 0x000fea000383ffff */
.L_x_2172:
        /* <DEDUP_REMOVED lines=8> */
.L_x_2180:
[----:B0-----:R0:W1:Y:S02]  /*184c0*/  SYNCS.PHASECHK.TRANS64.TRYWAIT P0, [R2+URZ+0x38840], R3 ;  /* 0x03884003020075a7 */ /* 0x001064000800017f */
[----:B-1----:R-:W-:Y:S05]  /*184d0*/  @!P0 NANOSLEEP.SYNCS 0x989680 ;  /* 0x009896800000895d */ /* 0x002fea0003900000 */
[----:B------:R-:W1:Y:S02]  /*184e0*/  @!P0 SYNCS.PHASECHK.TRANS64 P0, [R2+URZ+0x38840], R3 ;  /* 0x03884003020085a7 */ /* 0x000e64000800007f */
[----:B-1----:R-:W-:Y:S05]  /*184f0*/  @!P0 BRA `(.L_x_2180) ;  /* 0xfffffffc00f08947 */ /* 0x002fea000383ffff */
[----:B------:R-:W-:Y:S05]  /*18500*/  BRA `(.L_x_2241) ;  /* 0xffffffcc00047947 */ /* 0x000fea000383ffff */
.L_x_2182:
[----:B0-----:R0:W1:Y:S02]  /*18510*/  SYNCS.PHASECHK.TRANS64.TRYWAIT P0, [R3+URZ+0x60], R2 ;  /* 0x00006002030075a7 */ /* 0x001064000800017f */
[----:B-1----:R-:W-:Y:S05]  /*18520*/  @!P0 NANOSLEEP.SYNCS 0x989680 ;  /* 0x009896800000895d */ /* 0x002fea0003900000 */
[----:B------:R-:W1:Y:S02]  /*18530*/  @!P0 SYNCS.PHASECHK.TRANS64 P0, [R3+URZ+0x60], R2 ;  /* 0x00006002030085a7 */ /* 0x000e64000800007f */
[----:B-1----:R-:W-:Y:S05]  /*18540*/  @!P0 BRA `(.L_x_2182) ;  /* 0xfffffffc00f08947 */ /* 0x002fea000383ffff */
[----:B------:R-:W-:Y:S05]  /*18550*/  BRA `(.L_x_2242) ;  /* 0xffffffcc00c47947 */ /* 0x000fea000383ffff */
.L_x_2187:
[----:B-1----:R1:W2:Y:S02]  /*18560*/  SYNCS.PHASECHK.TRANS64.TRYWAIT P0, [R2+URZ+0x38840], R3 ;  /* 0x03884003020075a7 */ /* 0x0022a4000800017f */
[----:B--2---:R-:W-:Y:S05]  /*18570*/  @!P0 NANOSLEEP.SYNCS 0x989680 ;  /* 0x009896800000895d */ /* 0x004fea0003900000 */
[----:B------:R-:W2:Y:S02]  /*18580*/  @!P0 SYNCS.PHASECHK.TRANS64 P0, [R2+URZ+0x38840], R3 ;  /* 0x03884003020085a7 */ /* 0x000ea4000800007f */
[----:B--2---:R-:W-:Y:S05]  /*18590*/  @!P0 BRA `(.L_x_2187) ;  /* 0xfffffffc00f08947 */ /* 0x004fea000383ffff */
[----:B------:R-:W-:Y:S05]  /*185a0*/  BRA `(.L_x_2243) ;  /* 0xffffffd4004c7947 */ /* 0x000fea000383ffff */
.L_x_2189:
[----:B0-----:R0:W1:Y:S02]  /*185b0*/  SYNCS.PHASECHK.TRANS64.TRYWAIT P1, [R3+URZ+0x60], R2 ;  /* 0x00006002030075a7 */ /* 0x001064000802017f */
[----:B-1----:R-:W-:Y:S05]  /*185c0*/  @!P1 NANOSLEEP.SYNCS 0x989680 ;  /* 0x009896800000995d */ /* 0x002fea0003900000 */
[----:B------:R-:W1:Y:S02]  /*185d0*/  @!P1 SYNCS.PHASECHK.TRANS64 P1, [R3+URZ+0x60], R2 ;  /* 0x00006002030095a7 */ /* 0x000e64000802007f */
[----:B-1----:R-:W-:Y:S05]  /*185e0*/  @!P1 BRA `(.L_x_2189) ;  /* 0xfffffffc00f09947 */ /* 0x002fea000383ffff */
[----:B------:R-:W-:Y:S05]  /*185f0*/  BRA `(.L_x_2244) ;  /* 0xffffffd8000c7947 */ /* 0x000fea000383ffff */
.L_x_2194:
[----:B--2---:R2:W3:Y:S02]  /*18600*/  SYNCS.PHASECHK.TRANS64.TRYWAIT P0, [R2+URZ+0x38840], R3 ;  /* 0x03884003020075a7 */ /* 0x0044e4000800017f */
[----:B---3--:R-:W-:Y:S05]  /*18610*/  @!P0 NANOSLEEP.SYNCS 0x989680 ;  /* 0x009896800000895d */ /* 0x008fea0003900000 */
[----:B------:R-:W3:Y:S02]  /*18620*/  @!P0 SYNCS.PHASECHK.TRANS64 P0, [R2+URZ+0x38840], R3 ;  /* 0x03884003020085a7 */ /* 0x000ee4000800007f */
[----:B---3--:R-:W-:Y:S05]  /*18630*/  @!P0 BRA `(.L_x_2194) ;  /* 0xfffffffc00f08947 */ /* 0x008fea000383ffff */
[----:B------:R-:W-:Y:S05]  /*18640*/  BRA `(.L_x_2245) ;  /* 0xffffffdc00547947 */ /* 0x000fea000383ffff */
.L_x_2196:
[----:B0-----:R0:W1:Y:S02]  /*18650*/  SYNCS.PHASECHK.TRANS64.TRYWAIT P1, [R2+URZ+0x60], R9 ;  /* 0x00006009020075a7 */ /* 0x001064000802017f */
[----:B-1----:R-:W-:Y:S05]  /*18660*/  @!P1 NANOSLEEP.SYNCS 0x989680 ;  /* 0x009896800000995d */ /* 0x002fea0003900000 */
[----:B------:R-:W1:Y:S02]  /*18670*/  @!P1 SYNCS.PHASECHK.TRANS64 P1, [R2+URZ+0x60], R9 ;  /* 0x00006009020095a7 */ /* 0x000e64000802007f */
[----:B-1----:R-:W-:Y:S05]  /*18680*/  @!P1 BRA `(.L_x_2196) ;  /* 0xfffffffc00f09947 */ /* 0x002fea000383ffff */
[----:B------:R-:W-:Y:S05]  /*18690*/  BRA `(.L_x_2246) ;  /* 0xffffffe000147947 */ /* 0x000fea000383ffff */
.L_x_2203:
[----:B-1----:R1:W2:Y:S02]  /*186a0*/  SYNCS.PHASECHK.TRANS64.TRYWAIT P0, [R3+URZ+0x38860], R2 ;  /* 0x03886002030075a7 */ /* 0x0022a4000800017f */
[----:B--2---:R-:W-:Y:S05]  /*186b0*/  @!P0 NANOSLEEP.SYNCS 0x989680 ;  /* 0x009896800000895d */ /* 0x004fea0003900000 */
[----:B------:R-:W2:Y:S02]  /*186c0*/  @!P0 SYNCS.PHASECHK.TRANS64 P0, [R3+URZ+0x38860], R2 ;  /* 0x03886002030085a7 */ /* 0x000ea4000800007f */
[----:B--2---:R-:W-:Y:S05]  /*186d0*/  @!P0 BRA `(.L_x_2203) ;  /* 0xfffffffc00f08947 */ /* 0x004fea000383ffff */
[----:B------:R-:W-:Y:S05]  /*186e0*/  BRA `(.L_x_2247) ;  /* 0xffffffe400487947 */ /* 0x000fea000383ffff */
.L_x_2205:
[----:B------:R-:W-:Y:S01]  /*186f0*/  BSSY B0, `(.L_x_2248) ;  /* 0x0000008000007945 */ /* 0x000fe20003800000 */
[----:B0-----:R-:W-:Y:S02]  /*18700*/  IMAD.MOV.U32 R13, RZ, RZ, R16 ;  /* 0x000000ffff0d7224 */ /* 0x001fe400078e0010 */
[----:B------:R-:W-:Y:S02]  /*18710*/  IMAD.MOV.U32 R12, RZ, RZ, RZ ;  /* 0x000000ffff0c7224 */ /* 0x000fe400078e00ff */
[----:B------:R-:W-:Y:S02]  /*18720*/  IMAD.MOV.U32 R11, RZ, RZ, 0x1f ;  /* 0x0000001fff0b7424 */ /* 0x000fe400078e00ff */
[----:B------:R-:W-:-:S07]  /*18730*/  IMAD.MOV.U32 R15, RZ, RZ, -0x1 ;  /* 0xffffffffff0f7424 */ /* 0x000fce00078e00ff */
[----:B-1----:R-:W-:Y:S05]  /*18740*/  WARPSYNC.COLLECTIVE R15, `(.L_x_2249) ;  /* 0x000000000f087348 */ /* 0x002fea0003c00000 */
[----:B------:R0:W2:Y:S02]  /*18750*/  SHFL.IDX P6, R14, R13, R12, R11 ;  /* 0x0000000c0d0e7389 */ /* 0x0000a400000c000b */
[----:B012---:R-:W-:Y:S01]  /*18760*/  ENDCOLLECTIVE ;  /* 0x000000000000791b */ /* 0x007fe20003800000 */
.L_x_2249:
[----:B------:R-:W-:Y:S05]  /*18770*/  BSYNC B0 ;  /* 0x0000000000007941 */ /* 0x000fea0003800000 */
.L_x_2248:
[----:B------:R-:W-:Y:S01]  /*18780*/  IMAD.MOV.U32 R13, RZ, RZ, R16 ;  /* 0x000000ffff0d7224 */ /* 0x000fe200078e0010 */
[----:B------:R-:W-:Y:S01]  /*18790*/  MOV R4, R14 ;  /* 0x0000000e00047202 */ /* 0x000fe20000000f00 */
[----:B------:R-:W-:Y:S02]  /*187a0*/  IMAD.MOV.U32 R12, RZ, RZ, 0x1 ;  /* 0x00000001ff0c7424 */ /* 0x000fe400078e00ff */
[----:B------:R-:W-:Y:S02]  /*187b0*/  IMAD.MOV.U32 R11, RZ, RZ, 0x1f ;  /* 0x0000001fff0b7424 */ /* 0x000fe400078e00ff */
[----:B------:R-:W-:-:S07]  /*187c0*/  IMAD.MOV.U32 R15, RZ, RZ, -0x1 ;  /* 0xffffffffff0f7424 */ /* 0x000fce00078e00ff */
[----:B------:R-:W-:Y:S05]  /*187d0*/  WARPSYNC.COLLECTIVE R15, `(.L_x_2250) ;  /* 0x000000000f087348 */ /* 0x000fea0003c00000 */
[----:B------:R0:W1:Y:S02]  /*187e0*/  SHFL.IDX P6, R14, R13, R12, R11 ;  /* 0x0000000c0d0e7389 */ /* 0x00006400000c000b */
[----:B01----:R-:W-:Y:S01]  /*187f0*/  ENDCOLLECTIVE ;  /* 0x000000000000791b */ /* 0x003fe20003800000 */
.L_x_2250:
[----:B------:R-:W-:Y:S01]  /*18800*/  MOV R16, R14 ;  /* 0x0000000e00107202 */ /* 0x000fe20000000f00 */
[----:B------:R-:W-:Y:S06]  /*18810*/  BRA `(.L_x_2251) ;  /* 0xffffffe400f87947 */ /* 0x000fec000383ffff */
.L_x_2208:
[----:B------:R-:W-:Y:S01]  /*18820*/  BSSY B0, `(.L_x_2252) ;  /* 0x0000008000007945 */ /* 0x000fe20003800000 */
[----:B0----5:R-:W-:Y:S02]  /*18830*/  IMAD.MOV.U32 R13, RZ, RZ, R17 ;  /* 0x000000ffff0d7224 */ /* 0x021fe400078e0011 */
[----:B------:R-:W-:Y:S02]  /*18840*/  IMAD.MOV.U32 R12, RZ, RZ, 0x1 ;  /* 0x00000001ff0c7424 */ /* 0x000fe400078e00ff */
[----:B------:R-:W-:Y:S02]  /*18850*/  IMAD.MOV.U32 R11, RZ, RZ, RZ ;  /* 0x000000ffff0b7224 */ /* 0x000fe400078e00ff */
[----:B------:R-:W-:-:S07]  /*18860*/  IMAD.MOV.U32 R15, RZ, RZ, -0x1 ;  /* 0xffffffffff0f7424 */ /* 0x000fce00078e00ff */
[----:B-1234-:R-:W-:Y:S05]  /*18870*/  WARPSYNC.COLLECTIVE R15, `(.L_x_2253) ;  /* 0x000000000f087348 */ /* 0x01efea0003c00000 */
[----:B------:R0:W0:Y:S02]  /*18880*/  SHFL.UP P6, R14, R13, R12, R11 ;  /* 0x0400000c0d0e7389 */ /* 0x00002400000c000b */
[----:B01234-:R-:W-:Y:S01]  /*18890*/  ENDCOLLECTIVE ;  /* 0x000000000000791b */ /* 0x01ffe20003800000 */
.L_x_2253:
[----:B------:R-:W-:Y:S05]  /*188a0*/  BSYNC B0 ;  /* 0x0000000000007941 */ /* 0x000fea0003800000 */
.L_x_2252:
[----:B------:R-:W-:Y:S01]  /*188b0*/  ISETP.NE.AND P0, PT, R6, RZ, PT ;  /* 0x000000ff0600720c */ /* 0x000fe20003f05270 */
        /* <DEDUP_REMOVED lines=9> */
.L_x_2254:
        /* <DEDUP_REMOVED lines=8> */
.L_x_2255:
        /* <DEDUP_REMOVED lines=8> */
.L_x_2256:
        /* <DEDUP_REMOVED lines=8> */
.L_x_2257:
        /* <DEDUP_REMOVED lines=8> */
.L_x_2258:
[----:B------:R-:W-:Y:S05]  /*18b50*/  BRA `(.L_x_2259) ;  /* 0xffffffe400c07947 */ /* 0x000fea000383ffff */
.L_x_2213:
[----:B------:R-:W-:Y:S01]  /*18b60*/  BSSY B0, `(.L_x_2260) ;  /* 0x0000008000007945 */ /* 0x000fe20003800000 */
[----:B-----5:R-:W-:Y:S01]  /*18b70*/  IMAD.MOV.U32 R13, RZ, RZ, R17 ;  /* 0x000000ffff0d7224 */ /* 0x020fe200078e0011 */
[----:B------:R-:W-:Y:S01]  /*18b80*/  MOV R15, 0xffffffff ;  /* 0xffffffff000f7802 */ /* 0x000fe20000000f00 */
[----:B------:R-:W-:Y:S02]  /*18b90*/  IMAD.MOV.U32 R12, RZ, RZ, 0x1 ;  /* 0x00000001ff0c7424 */ /* 0x000fe400078e00ff */
[----:B------:R-:W-:-:S07]  /*18ba0*/  IMAD.MOV.U32 R11, RZ, RZ, RZ ;  /* 0x000000ffff0b7224 */ /* 0x000fce00078e00ff */
[----:B0-----:R-:W-:Y:S05]  /*18bb0*/  WARPSYNC.COLLECTIVE R15, `(.L_x_2261) ;  /* 0x000000000f087348 */ /* 0x001fea0003c00000 */
[----:B------:R1:W2:Y:S02]  /*18bc0*/  SHFL.UP P6, R14, R13, R12, R11 ;  /* 0x0400000c0d0e7389 */ /* 0x0002a400000c000b */
[----:B012---:R-:W-:Y:S01]  /*18bd0*/  ENDCOLLECTIVE ;  /* 0x000000000000791b */ /* 0x007fe20003800000 */
.L_x_2261:
[----:B------:R-:W-:Y:S05]  /*18be0*/  BSYNC B0 ;  /* 0x0000000000007941 */ /* 0x000fea0003800000 */
.L_x_2260:
        /* <DEDUP_REMOVED lines=10> */
.L_x_2262:
        /* <DEDUP_REMOVED lines=8> */
.L_x_2263:
        /* <DEDUP_REMOVED lines=8> */
.L_x_2264:
        /* <DEDUP_REMOVED lines=8> */
.L_x_2265:
[----:B------:R-:W-:Y:S02]  /*18e10*/  IMAD.MOV.U32 R12, RZ, RZ, 0x1f ;  /* 0x0000001fff0c7424 */ /* 0x000fe400078e00ff */
[----:B------:R-:W-:Y:S01]  /*18e20*/  IMAD.MOV.U32 R11, RZ, RZ, 0x1f ;  /* 0x0000001fff0b7424 */ /* 0x000fe200078e00ff */
[----:B------:R-:W-:-:S05]  /*18e30*/  SEL R2, R14, RZ, P0 ;  /* 0x000000ff0e027207 */ /* 0x000fca0000000000 */
[----:B------:R-:W-:-:S05]  /*18e40*/  IMAD.IADD R2, R5, 0x1, R2 ;  /* 0x0000000105027824 */ /* 0x000fca00078e0202 */
[----:B------:R-:W-:-:S07]  /*18e50*/  MOV R13, R2 ;  /* 0x00000002000d7202 */ /* 0x000fce0000000f00 */
[----:B------:R-:W-:Y:S05]  /*18e60*/  WARPSYNC.COLLECTIVE R15, `(.L_x_2266) ;  /* 0x000000000f087348 */ /* 0x000fea0003c00000 */
[----:B------:R0:W1:Y:S02]  /*18e70*/  SHFL.IDX P6, R14, R13, R12, R11 ;  /* 0x0000000c0d0e7389 */ /* 0x00006400000c000b */
[----:B01----:R-:W-:Y:S01]  /*18e80*/  ENDCOLLECTIVE ;  /* 0x000000000000791b */ /* 0x003fe20003800000 */
.L_x_2266:
[----:B------:R-:W-:Y:S05]  /*18e90*/  BRA `(.L_x_2267) ;  /* 0xffffffe400a87947 */ /* 0x000fea000383ffff */
.L_x_2215:
[----:B------:R-:W-:Y:S01]  /*18ea0*/  BSSY B0, `(.L_x_2268) ;  /* 0x0000006000007945 */ /* 0x000fe20003800000 */
[----:B------:R-:W-:Y:S01]  /*18eb0*/  PLOP3.LUT P6, PT, P6, PT, PT, 0x8, 0x0 ;  /* 0x000000000000781c */ /* 0x000fe200037ce170 */
[----:B------:R-:W-:-:S12]  /*18ec0*/  IMAD.MOV.U32 R15, RZ, RZ, -0x1 ;  /* 0xffffffffff0f7424 */ /* 0x000fd800078e00ff */
[----:B0-----:R-:W-:Y:S05]  /*18ed0*/  WARPSYNC.COLLECTIVE R15, `(.L_x_2269) ;  /* 0x000000000f087348 */ /* 0x001fea0003c00000 */
[----:B------:R-:W-:Y:S01]  /*18ee0*/  VOTE.ANY R14, PT, P6 ;  /* 0x00000000000e7806 */ /* 0x000fe200030e0100 */
[----:B0-----:R-:W-:Y:S06]  /*18ef0*/  ENDCOLLECTIVE ;  /* 0x000000000000791b */ /* 0x001fec0003800000 */
.L_x_2269:
[----:B------:R-:W-:Y:S05]  /*18f00*/  BSYNC B0 ;  /* 0x0000000000007941 */ /* 0x000fea0003800000 */
.L_x_2268:
        /* <DEDUP_REMOVED lines=9> */
.L_x_2270:
[----:B------:R-:W-:Y:S01]  /*18fa0*/  IMAD.MOV.U32 R17, RZ, RZ, R14 ;  /* 0x000000ffff117224 */ /* 0x000fe200078e000e */
[----:B------:R-:W-:Y:S06]  /*18fb0*/  BRA `(.L_x_2271) ;  /* 0xffffffe400987947 */ /* 0x000fec000383ffff */
.L_x_2217:
[----:B------:R-:W-:Y:S01]  /*18fc0*/  BSSY B0, `(.L_x_2272) ;  /* 0x0000007000007945 */ /* 0x000fe20003800000 */
[----:B------:R-:W-:Y:S01]  /*18fd0*/  MOV R13, R2 ;  /* 0x00000002000d7202 */ /* 0x000fe20000000f00 */
[----:B------:R-:W-:Y:S02]  /*18fe0*/  IMAD.MOV.U32 R11, RZ, RZ, 0x1f ;  /* 0x0000001fff0b7424 */ /* 0x000fe400078e00ff */
[----:B------:R-:W-:-:S07]  /*18ff0*/  IMAD.MOV.U32 R15, RZ, RZ, -0x1 ;  /* 0xffffffffff0f7424 */ /* 0x000fce00078e00ff */
[----:B012---:R-:W-:Y:S05]  /*19000*/  WARPSYNC.COLLECTIVE R15, `(.L_x_2273) ;  /* 0x000000000f087348 */ /* 0x007fea0003c00000 */
[----:B------:R3:W4:Y:S02]  /*19010*/  SHFL.IDX P6, R14, R13, R12, R11 ;  /* 0x0000000c0d0e7389 */ /* 0x00072400000c000b */
[----:B01234-:R-:W-:Y:S01]  /*19020*/  ENDCOLLECTIVE ;  /* 0x000000000000791b */ /* 0x01ffe20003800000 */
.L_x_2273:
[----:B------:R-:W-:Y:S05]  /*19030*/  BSYNC B0 ;  /* 0x0000000000007941 */ /* 0x000fea0003800000 */
.L_x_2272:
[----:B------:R-:W-:Y:S01]  /*19040*/  IMAD.MOV.U32 R7, RZ, RZ, R14 ;  /* 0x000000ffff077224 */ /* 0x000fe200078e000e */
[----:B------:R-:W-:Y:S06]  /*19050*/  BRA `(.L_x_2216) ;  /* 0xffffffe4008c7947 */ /* 0x000fec000383ffff */
.L_x_2221:
[----:B-1----:R1:W2:Y:S02]  /*19060*/  SYNCS.PHASECHK.TRANS64.TRYWAIT P0, [R0+URZ+0x38820], R3 ;  /* 0x03882003000075a7 */ /* 0x0022a4000800017f */
[----:B--2---:R-:W-:Y:S05]  /*19070*/  @!P0 NANOSLEEP.SYNCS 0x989680 ;  /* 0x009896800000895d */ /* 0x004fea0003900000 */
[----:B------:R-:W2:Y:S02]  /*19080*/  @!P0 SYNCS.PHASECHK.TRANS64 P0, [R0+URZ+0x38820], R3 ;  /* 0x03882003000085a7 */ /* 0x000ea4000800007f */
[----:B--2---:R-:W-:Y:S05]  /*19090*/  @!P0 BRA `(.L_x_2221) ;  /* 0xfffffffc00f08947 */ /* 0x004fea000383ffff */
[----:B------:R-:W-:Y:S05]  /*190a0*/  BRA `(.L_x_2274) ;  /* 0xffffffec00047947 */ /* 0x000fea000383ffff */
.L_x_2222:
[----:B------:R-:W2:Y:S01]  /*190b0*/  S2R R2, SR_TID.X ;  /* 0x0000000000027919 */ /* 0x000ea20000002100 */
[----:B------:R-:W-:Y:S01]  /*190c0*/  BSSY B0, `(.L_x_2275) ;  /* 0x000000a000007945 */ /* 0x000fe20003800000 */
[----:B------:R-:W-:Y:S01]  /*190d0*/  MOV R12, RZ ;  /* 0x000000ff000c7202 */ /* 0x000fe20000000f00 */
        /* <DEDUP_REMOVED lines=8> */
.L_x_2276:
[----:B------:R-:W-:Y:S05]  /*19160*/  BSYNC B0 ;  /* 0x0000000000007941 */ /* 0x000fea0003800000 */
.L_x_2275:
[----:B------:R-:W-:Y:S05]  /*19170*/  BRA `(.L_x_2277) ;  /* 0xffffffe800ec7947 */ /* 0x000fea000383ffff */
.L_x_2225:
[----:B------:R-:W-:Y:S01]  /*19180*/  BSSY B1, `(.L_x_2278) ;  /* 0x0000006000017945 */ /* 0x000fe20003800000 */
[----:B------:R-:W-:-:S07]  /*19190*/  IMAD.MOV.U32 R15, RZ, RZ, -0x1 ;  /* 0xffffffffff0f7424 */ /* 0x000fce00078e00ff */
[----:B012---:R-:W-:Y:S05]  /*191a0*/  WARPSYNC.COLLECTIVE R15, `(.L_x_2279) ;  /* 0x000000000f0c7348 */ /* 0x007fea0003c00000 */
[----:B------:R-:W-:Y:S02]  /*191b0*/  ELECT P6, UR62, PT ;  /* 0x00000000003e782f */ /* 0x000fe400038c0000 */
[----:B------:R-:W-:Y:S01]  /*191c0*/  MOV R14, UR62 ;  /* 0x0000003e000e7c02 */ /* 0x000fe20008000f00 */
[----:B012---:R-:W-:Y:S10]  /*191d0*/  ENDCOLLECTIVE ;  /* 0x000000000000791b */ /* 0x007ff40003800000 */
.L_x_2279:
[----:B------:R-:W-:Y:S05]  /*191e0*/  BSYNC B1 ;  /* 0x0000000000017941 */ /* 0x000fea0003800000 */
.L_x_2278:
[----:B------:R-:W-:Y:S05]  /*191f0*/  BRA `(.L_x_2280) ;  /* 0xffffffe800e47947 */ /* 0x000fea000383ffff */
.L_x_2227:
[----:B-1----:R1:W2:Y:S02]  /*19200*/  SYNCS.PHASECHK.TRANS64.TRYWAIT P0, [R6+URZ], R5 ;  /* 0x00000005060075a7 */ /* 0x0022a4000800017f */
[----:B--2---:R-:W-:Y:S05]  /*19210*/  @!P0 NANOSLEEP.SYNCS 0x989680 ;  /* 0x009896800000895d */ /* 0x004fea0003900000 */
[----:B------:R-:W2:Y:S02]  /*19220*/  @!P0 SYNCS.PHASECHK.TRANS64 P0, [R6+URZ], R5 ;  /* 0x00000005060085a7 */ /* 0x000ea4000800007f */
[----:B--2---:R-:W-:Y:S05]  /*19230*/  @!P0 BRA `(.L_x_2227) ;  /* 0xfffffffc00f08947 */ /* 0x004fea000383ffff */
[----:B------:R-:W-:Y:S05]  /*19240*/  BRA `(.L_x_2281) ;  /* 0xffffffec00287947 */ /* 0x000fea000383ffff */
.L_x_2228:
[----:B--2---:R2:W3:Y:S02]  /*19250*/  SYNCS.PHASECHK.TRANS64.TRYWAIT P0, [R7+URZ], R2 ;  /* 0x00000002070075a7 */ /* 0x0044e4000800017f */
[----:B---3--:R-:W-:Y:S05]  /*19260*/  @!P0 NANOSLEEP.SYNCS 0x989680 ;  /* 0x009896800000895d */ /* 0x008fea0003900000 */
[----:B------:R-:W3:Y:S02]  /*19270*/  @!P0 SYNCS.PHASECHK.TRANS64 P0, [R7+URZ], R2 ;  /* 0x00000002070085a7 */ /* 0x000ee4000800007f */
[----:B---3--:R-:W-:Y:S05]  /*19280*/  @!P0 BRA `(.L_x_2228) ;  /* 0xfffffffc00f08947 */ /* 0x008fea000383ffff */
[----:B------:R-:W-:Y:S05]  /*19290*/  BRA `(.L_x_2282) ;  /* 0xffffffec001c7947 */ /* 0x000fea000383ffff */
.L_x_2230:
[----:B---3--:R3:W4:Y:S02]  /*192a0*/  SYNCS.PHASECHK.TRANS64.TRYWAIT P0, [R4+URZ], R5 ;  /* 0x00000005040075a7 */ /* 0x008724000800017f */
[----:B----4-:R-:W-:Y:S05]  /*192b0*/  @!P0 NANOSLEEP.SYNCS 0x989680 ;  /* 0x009896800000895d */ /* 0x010fea0003900000 */
[----:B------:R-:W4:Y:S02]  /*192c0*/  @!P0 SYNCS.PHASECHK.TRANS64 P0, [R4+URZ], R5 ;  /* 0x00000005040085a7 */ /* 0x000f24000800007f */
[----:B----4-:R-:W-:Y:S05]  /*192d0*/  @!P0 BRA `(.L_x_2230) ;  /* 0xfffffffc00f08947 */ /* 0x010fea000383ffff */
[----:B------:R-:W-:Y:S05]  /*192e0*/  BRA `(.L_x_2283) ;  /* 0xffffffec00247947 */ /* 0x000fea000383ffff */
.L_x_2284:
        /* <DEDUP_REMOVED lines=9> */
.L_x_12750:


//--------------------- .text._ZN7cutlass13device_kernelIN5flash11enable_sm90INS1_16FlashAttnFwdSm90INS1_25CollectiveMainloopFwdSm90ILi2EN4cute5tupleIJNS5_1CILi1EEES8_S8_EEENS6_IJNS7_ILi128EEENS7_ILi80EEENS7_ILi256EEEEEELi256ENS_10bfloat16_tEfNS_4arch4Sm90ELb1ELb0ELb1ELb1ELb0ELb1ELb0ELb1ELb1ELb0ELb0ELb0EEENS1_21CollectiveEpilogueFwdINS6_IJSA_SC_SB_EEES9_SE_SG_Li256ELb1ELb0ELb0ELb0EEENS1_36VarlenDynamicPersistentTileSchedulerILi128ELi80ELi256ELi32ELb0ELb0ELb1ELb1ELb1ELb1EEEEEEEEEvNT_6ParamsE --------------------------
	.section	.text._ZN7cutlass13device_kernelIN5flash11enable_sm90INS1_16FlashAttnFwdSm90INS1_25CollectiveMainloopFwdSm90ILi2EN4cute5tupleIJNS5_1CILi1EEES8_S8_EEENS6_IJNS7_ILi128EEENS7_ILi80EEENS7_ILi256EEEEEELi256ENS_10bfloat16_tEfNS_4arch4Sm90ELb1ELb0ELb1ELb1ELb0ELb1ELb0ELb1ELb1ELb0ELb0ELb0EEENS1_21CollectiveEpilogueFwdINS6_IJSA_SC_SB_EEES9_SE_SG_Li256ELb1ELb0ELb0ELb0EEENS1_36VarlenDynamicPersistentTileSchedulerILi128ELi80ELi256ELi32ELb0ELb0ELb1ELb1ELb1ELb1EEEEEEEEEvNT_6ParamsE,"ax",@progbits
	.align	128
.text._ZN7cutlass13device_kernelIN5flash11enable_sm90INS1_16FlashAttnFwdSm90INS1_25CollectiveMainloopFwdSm90ILi2EN4cute5tupleIJNS5_1CILi1EEES8_S8_EEENS6_IJNS7_ILi128EEENS7_ILi80EEENS7_ILi256EEEEEELi256ENS_10bfloat16_tEfNS_4arch4Sm90ELb1ELb0ELb1ELb1ELb0ELb1ELb0ELb1ELb1ELb0ELb0ELb0EEENS1_21CollectiveEpilogueFwdINS6_IJSA_SC_SB_EEES9_SE_SG_Li256ELb1ELb0ELb0ELb0EEENS1_36VarlenDynamicPersistentTileSchedulerILi128ELi80ELi256ELi32ELb0ELb0ELb1ELb1ELb1ELb1EEEEEEEEEvNT_6ParamsE:
        .type           _ZN7cutlass13device_kernelIN5flash11enable_sm90INS1_16FlashAttnFwdSm90INS1_25CollectiveMainloopFwdSm90ILi2EN4cute5tupleIJNS5_1CILi1EEES8_S8_EEENS6_IJNS7_ILi128EEENS7_ILi80EEENS7_ILi256EEEEEELi256ENS_10bfloat16_tEfNS_4arch4Sm90ELb1ELb0ELb1ELb1ELb0ELb1ELb0ELb1ELb1ELb0ELb0ELb0EEENS1_21CollectiveEpilogueFwdINS6_IJSA_SC_SB_EEES9_SE_SG_Li256ELb1ELb0ELb0ELb0EEENS1_36VarlenDynamicPersistentTileSchedulerILi128ELi80ELi256ELi32ELb0ELb0ELb1ELb1ELb1ELb1EEEEEEEEEvNT_6ParamsE,@function
        .size           _ZN7cutlass13device_kernelIN5flash11enable_sm90INS1_16FlashAttnFwdSm90INS1_25CollectiveMainloopFwdSm90ILi2EN4cute5tupleIJNS5_1CILi1EEES8_S8_EEENS6_IJNS7_ILi128EEENS7_ILi80EEENS7_ILi256EEEEEELi256ENS_10bfloat16_tEfNS_4arch4Sm90ELb1ELb0ELb1ELb1ELb0ELb1ELb0ELb1ELb1ELb0ELb0ELb0EEENS1_21CollectiveEpilogueFwdINS6_IJSA_SC_SB_EEES9_SE_SG_Li256ELb1ELb0ELb0ELb0EEENS1_36VarlenDynamicPersistentTileSchedulerILi128ELi80ELi256ELi32ELb0ELb0ELb1ELb1ELb1ELb1EEEEEEEEEvNT_6ParamsE,(.L_x_12751 - _ZN7cutlass13device_kernelIN5flash11enable_sm90INS1_16FlashAttnFwdSm90INS1_25CollectiveMainloopFwdSm90ILi2EN4cute5tupleIJNS5_1CILi1EEES8_S8_EEENS6_IJNS7_ILi128EEENS7_ILi80EEENS7_ILi256EEEEEELi256ENS_10bfloat16_tEfNS_4arch4Sm90ELb1ELb0ELb1ELb1ELb0ELb1ELb0ELb1ELb1ELb0ELb0ELb0EEENS1_21CollectiveEpilogueFwdINS6_IJSA_SC_SB_EEES9_SE_SG_Li256ELb1ELb0ELb0ELb0EEENS1_36VarlenDynamicPersistentTileSchedulerILi128ELi80ELi256ELi32ELb0ELb0ELb1ELb1ELb1ELb1EEEEEEEEEvNT_6ParamsE)
        .other          _ZN7cutlass13device_kernelIN5flash11enable_sm90INS1_16FlashAttnFwdSm90INS1_25CollectiveMainloopFwdSm90ILi2EN4cute5tupleIJNS5_1CILi1EEES8_S8_EEENS6_IJNS7_ILi128EEENS7_ILi80EEENS7_ILi256EEEEEELi256ENS_10bfloat16_tEfNS_4arch4Sm90ELb1ELb0ELb1ELb1ELb0ELb1ELb0ELb1ELb1ELb0ELb0ELb0EEENS1_21CollectiveEpilogueFwdINS6_IJSA_SC_SB_EEES9_SE_SG_Li256ELb1ELb0ELb0ELb0EEENS1_36VarlenDynamicPersistentTileSchedulerILi128ELi80ELi256ELi32ELb0ELb0ELb1ELb1ELb1ELb1EEEEEEEEEvNT_6ParamsE,@"STO_CUDA_ENTRY STV_DEFAULT"
_ZN7cutlass13device_kernelIN5flash11enable_sm90INS1_16FlashAttnFwdSm90INS1_25CollectiveMainloopFwdSm90ILi2EN4cute5tupleIJNS5_1CILi1EEES8_S8_EEENS6_IJNS7_ILi128EEENS7_ILi80EEENS7_ILi256EEEEEELi256ENS_10bfloat16_tEfNS_4arch4Sm90ELb1ELb0ELb1ELb1ELb0ELb1ELb0ELb1ELb1ELb0ELb0ELb0EEENS1_21CollectiveEpilogueFwdINS6_IJSA_SC_SB_EEES9_SE_SG_Li256ELb1ELb0ELb0ELb0EEENS1_36VarlenDynamicPersistentTileSchedulerILi128ELi80ELi256ELi32ELb0ELb0ELb1ELb1ELb1ELb1EEEEEEEEEvNT_6ParamsE:
        /* <DEDUP_REMOVED lines=27> */
.L_x_2286:
[----:B------:R-:W-:Y:S05]  /*01b0*/  BSYNC B0 ;  /* 0x0000000000007941 */ /* 0x000fea0003800000 */
.L_x_2285:
        /* <DEDUP_REMOVED lines=41> */
.L_x_2287:
        /* <DEDUP_REMOVED lines=22> */
.L_x_2288:
        /* <DEDUP_REMOVED lines=18> */
.L_x_2289:
        /* <DEDUP_REMOVED lines=22> */
.L_x_2290:
        /* <DEDUP_REMOVED lines=22> */
.L_x_2291:
[----:B0-----:R-:W-:Y:S01]  /*0990*/  UMOV UR4, 0x1 ;  /* 0x0000000100047882 */ /* 0x001fe20000000000 */
[----:B------:R-:W-:Y:S01]  /*09a0*/  PLOP3.LUT P0, PT, PT, PT, UP0, 0x80, 0x0 ;  /* 0x000000000000781c */ /* 0x000fe20003f0f008 */
[----:B------:R-:W-:Y:S01]  /*09b0*/  USEL UR4, UR4, 0x2, !UP0 ;  /* 0x0000000204047887 */ /* 0x000fe2000c000000 */
[----:B------:R-:W-:Y:S01]  /*09c0*/  NOP ;  /* 0x0000000000007918 */ /* 0x000fe20000000000 */
[----:B------:R-:W-:Y:S01]  /*09d0*/  ULDC.64 UR60, c[0x0][0x208] ;  /* 0x00008200003c7ab9 */ /* 0x000fe20000000a00 */
[----:B------:R-:W-:Y:S03]  /*09e0*/  BSSY B7, `(.L_x_2292) ;  /* 0x0002e89000077945 */ /* 0x000fe60003800000 */
[----:B------:R-:W-:-:S05]  /*09f0*/  IMAD.U32 R2, RZ, RZ, UR4 ;  /* 0x00000004ff027e24 */ /* 0x000fca000f8e00ff */
[----:B------:R0:W-:Y:S01]  /*0a00*/  STL [R1+0x9c], R2 ;  /* 0x00009c0201007387 */ /* 0x0001e20000100800 */
[----:B-12-4-:R-:W-:Y:S06]  /*0a10*/  BAR.SYNC.DEFER_BLOCKING 0x0 ;  /* 0x0000000000007b1d */ /* 0x016fec0000010000 */
[----:B------:R-:W-:Y:S05]  /*0a20*/  @!P0 BRA `(.L_x_2293) ;  /* 0x0000027c00d88947 */ /* 0x000fea0003800000 */
.L_x_2294:
        /* <DEDUP_REMOVED lines=16> */
[----:B------:R-:W-:Y:S01]  /*0b30*/  R2UR UR4, R16 ;  /* 0x00000000100472ca */ /* 0x000fe200000e0000 */
[----:B------:R-:W-:Y:S01]  /*0b40*/  IMAD.MOV.U32 R17, RZ, RZ, RZ ;  /* 0x000000ffff117224 */ /* 0x000fe200078e00ff */
[----:B------:R-:W0:Y:S01]  /*0b50*/  S2R R0, SR_TID.X ;  /* 0x0000000000007919 */ /* 0x000e220000002100 */
[----:B------:R-:W-:Y:S02]  /*0b60*/  IMAD.MOV.U32 R221, RZ, RZ, RZ ;  /* 0x000000ffffdd7224 */ /* 0x000fe400078e00ff */
[----:B------:R-:W-:Y:S02]  /*0b70*/  IMAD.MOV.U32 R219, RZ, RZ, RZ ;  /* 0x000000ffffdb7224 */ /* 0x000fe400078e00ff */
[----:B------:R-:W-:-:S06]  /*0b80*/  IMAD.MOV.U32 R214, RZ, RZ, RZ ;  /* 0x000000ffffd67224 */ /* 0x000fcc00078e00ff */
[----:B------:R-:W-:Y:S01]  /*0b90*/  UIADD3 UR4, UR4, 0x14400, URZ ;  /* 0x0001440004047890 */ /* 0x000fe2000fffe03f */
        /* <DEDUP_REMOVED lines=8> */
[----:B------:R-:W-:Y:S01]  /*0c20*/  LOP3.LUT R7, R18, 0xfffffff8, RZ, 0xc0, !PT ;  /* 0xfffffff812077812 */ /* 0x000fe200078ec0ff */
[----:B------:R-:W-:Y:S01]  /*0c30*/  IMAD.SHL.U32 R5, R4, 0x20, RZ ;  /* 0x0000002004057824 */ /* 0x000fe200078e00ff */
[----:B------:R-:W-:Y:S01]  /*0c40*/  SHF.R.S32.HI R18, RZ, 0x3, R18 ;  /* 0x00000003ff127819 */ /* 0x000fe20000011412 */
[----:B------:R-:W-:Y:S01]  /*0c50*/  IMAD.SHL.U32 R10, R10, 0x8, RZ ;  /* 0x000000080a0a7824 */ /* 0x000fe200078e00ff */
[----:B------:R-:W-:-:S02]  /*0c60*/  SHF.R.S32.HI R9, RZ, 0x1f, R6 ;  /* 0x0000001fff097819 */ /* 0x000fc40000011406 */
[----:B------:R-:W-:Y:S01]  /*0c70*/  SHF.R.S32.HI R19, RZ, 0x1f, R18 ;  /* 0x0000001fff137819 */ /* 0x000fe20000011412 */
[C---:B------:R-:W-:Y:S01]  /*0c80*/  IMAD.SHL.U32 R234, R18.reuse, 0x40, RZ ;  /* 0x0000004012ea7824 */ /* 0x040fe200078e00ff */
[CC--:B------:R-:W-:Y:S01]  /*0c90*/  LEA.HI R8, R9.reuse, R6.reuse, RZ, 0x2 ;  /* 0x0000000609087211 */ /* 0x0c0fe200078f10ff */
[C---:B------:R-:W-:Y:S01]  /*0ca0*/  VIADD R218, R18.reuse, 0x20 ;  /* 0x0000002012da7836 */ /* 0x040fe20000000000 */
[----:B------:R-:W-:Y:S01]  /*0cb0*/  LEA.HI R9, R9, R6, RZ, 0x5 ;  /* 0x0000000609097211 */ /* 0x000fe200078f28ff */
[----:B------:R-:W-:Y:S01]  /*0cc0*/  VIADD R220, R18, 0x40 ;  /* 0x0000004012dc7836 */ /* 0x000fe20000000000 */
[----:B------:R-:W-:Y:S01]  /*0cd0*/  SHF.R.S32.HI R11, RZ, 0x1f, R8 ;  /* 0x0000001fff0b7819 */ /* 0x000fe20000011408 */
[----:B------:R-:W-:Y:S01]  /*0ce0*/  IMAD.SHL.U32 R229, R218, 0x40, RZ ;  /* 0x00000040dae57824 */ /* 0x000fe200078e00ff */
[----:B------:R-:W-:Y:S01]  /*0cf0*/  SHF.R.S32.HI R9, RZ, 0x5, R9 ;  /* 0x00000005ff097819 */ /* 0x000fe20000011409 */
[----:B------:R-:W-:Y:S01]  /*0d00*/  IMAD.SHL.U32 R228, R220, 0x40, RZ ;  /* 0x00000040dce47824 */ /* 0x000fe200078e00ff */
[----:B------:R-:W-:-:S02]  /*0d10*/  LOP3.LUT R236, R10, 0xfffffe00, RZ, 0xc0, !PT ;  /* 0xfffffe000aec7812 */ /* 0x000fc400078ec0ff */
[----:B------:R-:W-:Y:S02]  /*0d20*/  LOP3.LUT R229, R229, 0x1c0, RZ, 0xc0, !PT ;  /* 0x000001c0e5e57812 */ /* 0x000fe400078ec0ff */
[----:B------:R-:W-:Y:S02]  /*0d30*/  LOP3.LUT R228, R228, 0x1c0, RZ, 0xc0, !PT ;  /* 0x000001c0e4e47812 */ /* 0x000fe400078ec0ff */
[----:B------:R-:W-:Y:S02]  /*0d40*/  SHF.R.U32.HI R233, RZ, 0x3, R229 ;  /* 0x00000003ffe97819 */ /* 0x000fe400000116e5 */
[----:B------:R-:W-:Y:S02]  /*0d50*/  SHF.R.U32.HI R232, RZ, 0x3, R228 ;  /* 0x00000003ffe87819 */ /* 0x000fe400000116e4 */
[----:B--2---:R-:W-:Y:S02]  /*0d60*/  R2UR UR5, R2 ;  /* 0x00000000020572ca */ /* 0x004fe400000e0000 */
[----:B------:R-:W-:-:S04]  /*0d70*/  LEA.HI R2, R3, R222, RZ, 0x4 ;  /* 0x000000de03027211 */ /* 0x000fc800078f20ff */
[----:B------:R-:W-:-:S05]  /*0d80*/  LOP3.LUT R3, R2, 0x3fffff0, RZ, 0xc0, !PT ;  /* 0x03fffff002037812 */ /* 0x000fca00078ec0ff */
[C---:B------:R-:W-:Y:S01]  /*0d90*/  IMAD.IADD R4, R222.reuse, 0x1, -R3 ;  /* 0x00000001de047824 */ /* 0x040fe200078e0a03 */
[----:B------:R-:W-:Y:S01]  /*0da0*/  SHF.R.S32.HI R3, RZ, 0x7, R0 ;  /* 0x00000007ff037819 */ /* 0x000fe20000011400 */
[----:B------:R-:W-:Y:S01]  /*0db0*/  IMAD.IADD R222, R222, 0x1, -R7 ;  /* 0x00000001dede7824 */ /* 0x000fe200078e0a07 */
[----:B------:R-:W-:Y:S01]  /*0dc0*/  LOP3.LUT R7, R5, 0xfffffc00, RZ, 0xc0, !PT ;  /* 0xfffffc0005077812 */ /* 0x000fe200078ec0ff */
[----:B------:R-:W-:Y:S01]  /*0dd0*/  ULOP3.LUT UR5, UR5, 0x1, URZ, 0xfc, !UPT ;  /* 0x0000000105057892 */ /* 0x000fe2000f8efc3f */
[----:B------:R-:W-:Y:S01]  /*0de0*/  SHF.R.S32.HI R5, RZ, 0x4, R2 ;  /* 0x00000004ff057819 */ /* 0x000fe20000011402 */
[----:B------:R-:W-:Y:S01]  /*0df0*/  IMAD.SHL.U32 R22, R222, 0x4, RZ ;  /* 0x00000004de167824 */ /* 0x000fe200078e00ff */
[----:B------:R-:W-:Y:S01]  /*0e00*/  LEA.HI R0, R0, R3, RZ, 0x1 ;  /* 0x0000000300007211 */ /* 0x000fe200078f08ff */
[----:B------:R-:W-:Y:S01]  /*0e10*/  IMAD R7, R4, 0x40, R7 ;  /* 0x0000004004077824 */ /* 0x000fe200078e0207 */
[----:B------:R-:W-:Y:S01]  /*0e20*/  LEA.HI R2, R2, R5, RZ, 0x1 ;  /* 0x0000000502027211 */ /* 0x000fe200078f08ff */
[----:B------:R-:W-:Y:S01]  /*0e30*/  VIADD R215, R22, 0x40 ;  /* 0x0000004016d77836 */ /* 0x000fe20000000000 */
[----:B------:R-:W-:Y:S01]  /*0e40*/  LOP3.LUT R0, R0, 0x3fffffe, RZ, 0xc0, !PT ;  /* 0x03fffffe00007812 */ /* 0x000fe200078ec0ff */
[----:B------:R-:W-:Y:S01]  /*0e50*/  IMAD.SHL.U32 R213, R222, 0x8, RZ ;  /* 0x00000008ded57824 */ /* 0x000fe200078e00ff */
[----:B------:R-:W-:Y:S01]  /*0e60*/  SHF.R.S32.HI R4, RZ, 0x2, R8 ;  /* 0x00000002ff047819 */ /* 0x000fe20000011408 */
[----:B------:R-:W-:Y:S01]  /*0e70*/  IMAD.IADD R212, R22, 0x1, R215 ;  /* 0x0000000116d47824 */ /* 0x000fe200078e02d7 */
[----:B------:R-:W-:Y:S01]  /*0e80*/  LOP3.LUT R2, R2, 0x1ffffffe, RZ, 0xc0, !PT ;  /* 0x1ffffffe02027812 */ /* 0x000fe200078ec0ff */
[----:B------:R-:W-:Y:S01]  /*0e90*/  IMAD.IADD R0, R3, 0x1, -R0 ;  /* 0x0000000103007824 */ /* 0x000fe200078e0a00 */
[----:B------:R-:W-:Y:S01]  /*0ea0*/  LEA.HI R11, R11, R4, RZ, 0x3 ;  /* 0x000000040b0b7211 */ /* 0x000fe200078f18ff */
[C---:B------:R-:W-:Y:S01]  /*0eb0*/  VIADD R216, R22.reuse, 0x20 ;  /* 0x0000002016d87836 */ /* 0x040fe20000000000 */
[----:B------:R-:W-:Y:S01]  /*0ec0*/  SHF.R.S32.HI R3, RZ, 0x1f, R212 ;  /* 0x0000001fff037819 */ /* 0x000fe200000114d4 */
[----:B------:R-:W-:Y:S01]  /*0ed0*/  IMAD.IADD R2, R5, 0x1, -R2 ;  /* 0x0000000105027824 */ /* 0x000fe200078e0a02 */
[----:B------:R-:W-:Y:S01]  /*0ee0*/  LOP3.LUT R11, R11, 0xfffffff8, RZ, 0xc0, !PT ;  /* 0xfffffff80b0b7812 */ /* 0x000fe200078ec0ff */
[----:B------:R-:W-:Y:S01]  /*0ef0*/  VIADD R217, R22, 0x60 ;  /* 0x0000006016d97836 */ /* 0x000fe20000000000 */
[CC--:B------:R-:W-:Y:S01]  /*0f00*/  LEA.HI R5, R3.reuse, R212.reuse, RZ, 0x3 ;  /* 0x000000d403057211 */ /* 0x0c0fe200078f18ff */
[----:B------:R-:W-:Y:S01]  /*0f10*/  IMAD R2, R2, 0x8, R7 ;  /* 0x0000000802027824 */ /* 0x000fe200078e0207 */
[----:B------:R-:W-:Y:S01]  /*0f20*/  LEA.HI R3, R3, R212, RZ, 0x6 ;  /* 0x000000d403037211 */ /* 0x000fe200078f30ff */
[----:B------:R-:W-:Y:S01]  /*0f30*/  IMAD.IADD R4, R4, 0x1, -R11 ;  /* 0x0000000104047824 */ /* 0x000fe200078e0a0b */
[----:B------:R-:W-:-:S02]  /*0f40*/  LOP3.LUT R5, R5, 0x38, RZ, 0xc0, !PT ;  /* 0x0000003805057812 */ /* 0x000fc400078ec0ff */
[----:B------:R0:W-:Y:S01]  /*0f50*/  STL [R1+0x98], R2 ;  /* 0x0000980201007387 */ /* 0x0001e20000100800 */
[----:B------:R-:W-:Y:S01]  /*0f60*/  IMAD.SHL.U32 R7, R3, 0x80, RZ ;  /* 0x0000008003077824 */ /* 0x000fe200078e00ff */
[----:B------:R-:W-:Y:S01]  /*0f70*/  LOP3.LUT R3, R8, 0x7ffffffc, RZ, 0xc0, !PT ;  /* 0x7ffffffc08037812 */ /* 0x000fe200078ec0ff */
[----:B------:R-:W-:Y:S01]  /*0f80*/  IMAD R9, R9, 0x10, R4 ;  /* 0x0000001009097824 */ /* 0x000fe200078e0204 */
[----:B------:R-:W-:Y:S02]  /*0f90*/  LOP3.LUT R4, R5, 0x1c0, R234, 0xf8, !PT ;  /* 0x000001c005047812 */ /* 0x000fe400078ef8ea */
[----:B------:R-:W-:Y:S01]  /*0fa0*/  LOP3.LUT R7, R7, 0xffffe000, RZ, 0xc0, !PT ;  /* 0xffffe00007077812 */ /* 0x000fe200078ec0ff */
[----:B------:R-:W-:Y:S01]  /*0fb0*/  IMAD.IADD R3, R6, 0x1, -R3 ;  /* 0x0000000106037824 */ /* 0x000fe200078e0a03 */
[----:B------:R-:W-:Y:S01]  /*0fc0*/  SHF.R.S32.HI R8, RZ, 0x1f, R218 ;  /* 0x0000001fff087819 */ /* 0x000fe200000114da */
[----:B------:R-:W-:Y:S01]  /*0fd0*/  IMAD R0, R0, 0x40, R9 ;  /* 0x0000004000007824 */ /* 0x000fe200078e0209 */
[----:B0-----:R-:W-:Y:S01]  /*0fe0*/  LOP3.LUT R2, R234, 0x1c0, RZ, 0xc0, !PT ;  /* 0x000001c0ea027812 */ /* 0x001fe200078ec0ff */
[----:B------:R-:W-:Y:S01]  /*0ff0*/  VIADD R6, R18, 0x60 ;  /* 0x0000006012067836 */ /* 0x000fe20000000000 */
[----:B------:R-:W-:Y:S01]  /*1000*/  STL [R1+0x68], R3 ;  /* 0x0000680301007387 */ /* 0x000fe20000100800 */
[----:B------:R-:W-:-:S02]  /*1010*/  SHF.R.S32.HI R5, RZ, 0x1f, R220 ;  /* 0x0000001fff057819 */ /* 0x000fc400000114dc */
[----:B------:R-:W-:Y:S01]  /*1020*/  SHF.R.U32.HI R235, RZ, 0x3, R2 ;  /* 0x00000003ffeb7819 */ /* 0x000fe20000011602 */
[----:B------:R0:W-:Y:S01]  /*1030*/  STL [R1+0x6c], R0 ;  /* 0x00006c0001007387 */ /* 0x0001e20000100800 */
[----:B------:R-:W-:Y:S02]  /*1040*/  LOP3.LUT R2, R2, 0x38, R213, 0xf8, !PT ;  /* 0x0000003802027812 */ /* 0x000fe400078ef8d5 */
[----:B------:R-:W-:Y:S01]  /*1050*/  LOP3.LUT R4, R4, R235, RZ, 0x3c, !PT ;  /* 0x000000eb04047212 */ /* 0x000fe200078e3cff */
[----:B------:R-:W-:Y:S01]  /*1060*/  STL [R1+0x84], RZ ;  /* 0x000084ff01007387 */ /* 0x000fe20000100800 */
[----:B------:R-:W-:Y:S02]  /*1070*/  LOP3.LUT R2, R236, R2, R235, 0xf6, !PT ;  /* 0x00000002ec027212 */ /* 0x000fe400078ef6eb */
[----:B------:R-:W-:Y:S02]  /*1080*/  IADD3 R4, R4, R7, R236 ;  /* 0x0000000704047210 */ /* 0x000fe40007ffe0ec */
[----:B------:R-:W-:Y:S01]  /*1090*/  SHF.R.S32.HI R7, RZ, 0x1f, R220 ;  /* 0x0000001fff077819 */ /* 0x000fe200000114dc */
[----:B0-----:R-:W-:Y:S01]  /*10a0*/  IMAD.U32 R0, RZ, RZ, UR5 ;  /* 0x00000005ff007e24 */ /* 0x001fe2000f8e00ff */
[----:B------:R-:W-:-:S02]  /*10b0*/  SHF.R.S32.HI R3, RZ, 0x1f, R218 ;  /* 0x0000001fff037819 */ /* 0x000fc400000114da */
[----:B------:R-:W-:Y:S02]  /*10c0*/  LEA.HI R5, R5, R220, RZ, 0x3 ;  /* 0x000000dc05057211 */ /* 0x000fe400078f18ff */
[----:B------:R0:W-:Y:S01]  /*10d0*/  STL [R1+0x60], R0 ;  /* 0x0000600001007387 */ /* 0x0001e20000100800 */
[----:B------:R-:W-:Y:S02]  /*10e0*/  LEA.HI R3, R3, R218, RZ, 0x3 ;  /* 0x000000da03037211 */ /* 0x000fe400078f18ff */
[----:B------:R-:W-:-:S03]  /*10f0*/  IMAD.SHL.U32 R5, R5, 0x40, RZ ;  /* 0x0000004005057824 */ /* 0x000fc600078e00ff */
[----:B------:R-:W-:Y:S02]  /*1100*/  IMAD.SHL.U32 R3, R3, 0x40, RZ ;  /* 0x0000004003037824 */ /* 0x000fe400078e00ff */
[----:B------:R-:W-:Y:S01]  /*1110*/  LOP3.LUT R231, R5, 0xfffffe00, RZ, 0xc0, !PT ;  /* 0xfffffe0005e77812 */ /* 0x000fe200078ec0ff */
[----:B0-----:R-:W-:Y:S02]  /*1120*/  IMAD.U32 R0, RZ, RZ, UR4 ;  /* 0x00000004ff007e24 */ /* 0x001fe4000f8e00ff */
[----:B------:R-:W-:-:S03]  /*1130*/  LOP3.LUT R230, R3, 0xfffffe00, RZ, 0xc0, !PT ;  /* 0xfffffe0003e67812 */ /* 0x000fc600078ec0ff */
[----:B------:R0:W-:Y:S04]  /*1140*/  STL [R1+0x80], R0 ;  /* 0x0000800001007387 */ /* 0x0001e80000100800 */
[----:B------:R1:W-:Y:S04]  /*1150*/  STL [R1+0x8c], R6 ;  /* 0x00008c0601007387 */ /* 0x0003e80000100800 */
[----:B------:R-:W-:Y:S01]  /*1160*/  STL [R1+0x74], R8 ;  /* 0x0000740801007387 */ /* 0x000fe20000100800 */
[----:B0-----:R-:W-:-:S03]  /*1170*/  SHF.R.S32.HI R0, RZ, 0x1f, R6 ;  /* 0x0000001fff007819 */ /* 0x001fc60000011406 */
[----:B------:R0:W-:Y:S01]  /*1180*/  STL [R1+0x70], R7 ;  /* 0x0000700701007387 */ /* 0x0001e20000100800 */
[----:B------:R-:W-:Y:S01]  /*1190*/  LEA.HI R0, R0, R6, RZ, 0x3 ;  /* 0x0000000600007211 */ /* 0x000fe200078f18ff */
[C---:B-1----:R-:W-:Y:S02]  /*11a0*/  VIADD R6, R213.reuse, 0xc0 ;  /* 0x000000c0d5067836 */ /* 0x042fe40000000000 */
[----:B------:R1:W-:Y:S02]  /*11b0*/  STL [R1+0x64], R2 ;  /* 0x0000640201007387 */ /* 0x0003e40000100800 */
[----:B------:R-:W-:Y:S02]  /*11c0*/  IMAD.SHL.U32 R0, R0, 0x40, RZ ;  /* 0x0000004000007824 */ /* 0x000fe400078e00ff */
[----:B0-----:R-:W-:-:S03]  /*11d0*/  VIADD R7, R213, 0x80 ;  /* 0x00000080d5077836 */ /* 0x001fc60000000000 */
[----:B-1----:R-:W-:Y:S02]  /*11e0*/  LOP3.LUT R2, R0, 0xfffffe00, RZ, 0xc0, !PT ;  /* 0xfffffe0000027812 */ /* 0x002fe400078ec0ff */
[----:B------:R-:W-:-:S05]  /*11f0*/  LEA R0, R4, UR4, 0x1 ;  /* 0x0000000404007c11 */ /* 0x000fca000f8e08ff */
[----:B------:R0:W-:Y:S04]  /*1200*/  STL [R1+0x94], R0 ;  /* 0x0000940001007387 */ /* 0x0001e80000100800 */
[----:B------:R0:W-:Y:S02]  /*1210*/  STL [R1+0x90], R2 ;  /* 0x0000900201007387 */ /* 0x0001e40000100800 */
.L_x_2575:
[----:B0-----:R-:W0:Y:S01]  /*1220*/  LDC.64 R2, c[0x0][0xc60] ;  /* 0x00031800ff027b82 */ /* 0x001e220000000a00 */
        /* <DEDUP_REMOVED lines=13> */
[C---:B------:R-:W-:Y:S02]  /*1300*/  IMAD.SHL.U32 R28, R8.reuse, 0x4, RZ ;  /* 0x00000004081c7824 */ /* 0x040fe400078e00ff */
[C---:B------:R-:W-:Y:S01]  /*1310*/  @P2 LEA R2, P3, R8.reuse, UR4, 0x2 ;  /* 0x0000000408022c11 */ /* 0x040fe2000f8610ff */
[----:B------:R0:W-:Y:S01]  /*1320*/  STL [R1+0x78], R8 ;  /* 0x0000780801007387 */ /* 0x0001e20000100800 */
[C-C-:B------:R-:W-:Y:S02]  /*1330*/  SHF.L.U64.HI R29, R8.reuse, 0x2, R0.reuse ;  /* 0x00000002081d7819 */ /* 0x140fe40000010200 */
[----:B------:R-:W-:Y:S01]  /*1340*/  @P2 LEA.HI.X R3, R8, UR5, R0, 0x2, P3 ;  /* 0x0000000508032c11 */ /* 0x000fe200098f1400 */
[----:B------:R-:W-:Y:S01]  /*1350*/  IMAD.MOV.U32 R0, RZ, RZ, RZ ;  /* 0x000000ffff007224 */ /* 0x000fe200078e00ff */
[C---:B------:R-:W-:Y:S01]  /*1360*/  IADD3 R6, P4, R28.reuse, UR8, RZ ;  /* 0x000000081c067c10 */ /* 0x040fe2000ff9e0ff */
[----:B------:R-:W-:Y:S01]  /*1370*/  ULDC UR4, c[0x0][0x288] ;  /* 0x0000a20000047ab9 */ /* 0x000fe20000000800 */
[----:B------:R0:W-:Y:S04]  /*1380*/  STL [R1+0x88], R225 ;  /* 0x000088e101007387 */ /* 0x0001e80000100800 */
[----:B------:R0:W5:Y:S01]  /*1390*/  @P2 LDG.E R0, desc[UR60][R2.64] ;  /* 0x0000003c02002981 */ /* 0x000162000c1e1900 */
[----:B------:R-:W-:Y:S01]  /*13a0*/  @P1 IADD3 R4, P2, R28, UR6, RZ ;  /* 0x000000061c041c10 */ /* 0x000fe2000ff5e0ff */
[----:B------:R-:W-:Y:S01]  /*13b0*/  IMAD.U32 R227, RZ, RZ, UR4 ;  /* 0x00000004ffe37e24 */ /* 0x000fe2000f8e00ff */
[C---:B------:R-:W-:Y:S01]  /*13c0*/  IADD3.X R7, R29.reuse, UR9, RZ, P4, !PT ;  /* 0x000000091d077c10 */ /* 0x040fe2000a7fe4ff */
[----:B------:R0:W-:Y:S01]  /*13d0*/  STL [R1+0x7c], R226 ;  /* 0x00007ce201007387 */ /* 0x0001e20000100800 */
[----:B------:R-:W-:Y:S01]  /*13e0*/  @P1 IADD3.X R5, R29, UR7, RZ, P2, !PT ;  /* 0x000000071d051c10 */ /* 0x000fe200097fe4ff */
[----:B------:R-:W-:Y:S01]  /*13f0*/  ULDC.64 UR4, c[0x0][0x3f8] ;  /* 0x0000fe0000047ab9 */ /* 0x000fe20000000a00 */
[----:B------:R-:W-:Y:S01]  /*1400*/  ULDC.64 UR6, c[0x0][0xa20] ;  /* 0x0002880000067ab9 */ /* 0x000fe20000000a00 */
[----:B------:R0:W5:Y:S01]  /*1410*/  @P0 LDG.E R26, desc[UR60][R6.64] ;  /* 0x0000003c061a0981 */ /* 0x000162000c1e1900 */
[----:B------:R-:W-:-:S03]  /*1420*/  ULDC UR8, c[0x0][0x2e0] ;  /* 0x0000b80000087ab9 */ /* 0x000fc60000000800 */
[----:B------:R0:W5:Y:S01]  /*1430*/  @P1 LDG.E R227, desc[UR60][R4.64] ;  /* 0x0000003c04e31981 */ /* 0x000162000c1e1900 */
[----:B------:R-:W-:Y:S01]  /*1440*/  UISETP.NE.U32.AND UP0, UPT, UR4, URZ, UPT ;  /* 0x0000003f0400728c */ /* 0x000fe2000bf05070 */
[----:B------:R-:W-:Y:S02]  /*1450*/  ISETP.NE.U32.AND P2, PT, RZ, UR6, PT ;  /* 0x00000006ff007c0c */ /* 0x000fe4000bf45070 */
[----:B------:R-:W-:Y:S01]  /*1460*/  ULDC UR4, c[0x0][0x404] ;  /* 0x0001010000047ab9 */ /* 0x000fe20000000800 */
[----:B------:R-:W-:-:S04]  /*1470*/  UISETP.NE.AND.EX UP0, UPT, UR5, URZ, UPT, UP0 ;  /* 0x0000003f0500728c */ /* 0x000fc8000bf05300 */
[----:B------:R-:W-:Y:S01]  /*1480*/  USEL UR4, UR4, 0x1, UP0 ;  /* 0x0000000104047887 */ /* 0x000fe20008000000 */
[----:B------:R-:W-:Y:S01]  /*1490*/  ISETP.NE.AND.EX P2, PT, RZ, UR7, PT, P2 ;  /* 0x00000007ff007c0c */ /* 0x000fe2000bf45320 */
[----:B------:R-:W-:Y:S02]  /*14a0*/  ULDC UR9, c[0x0][0x338] ;  /* 0x0000ce0000097ab9 */ /* 0x000fe40000000800 */
[----:B------:R-:W-:Y:S01]  /*14b0*/  UIMAD UR8, UR4, UR8, URZ ;  /* 0x00000008040872a4 */ /* 0x000fe2000f8e023f */
[----:B------:R-:W-:Y:S01]  /*14c0*/  IMAD.MOV.U32 R25, RZ, RZ, R8 ;  /* 0x000000ffff197224 */ /* 0x000fe200078e0008 */
[----:B0-----:R-:W-:Y:S10]  /*14d0*/  @P1 BRA `(.L_x_2296) ;  /* 0x0000000000241947 */ /* 0x001ff40003800000 */
[----:B------:R-:W-:Y:S02]  /*14e0*/  ULDC.64 UR4, c[0x0][0xa00] ;  /* 0x0002800000047ab9 */ /* 0x000fe40000000a00 */
[----:B------:R-:W-:-:S04]  /*14f0*/  ISETP.NE.U32.AND P1, PT, RZ, UR4, PT ;  /* 0x00000004ff007c0c */ /* 0x000fc8000bf25070 */
[----:B------:R-:W-:-:S13]  /*1500*/  ISETP.NE.AND.EX P1, PT, RZ, UR5, PT, P1 ;  /* 0x00000005ff007c0c */ /* 0x000fda000bf25310 */
[----:B------:R-:W-:Y:S05]  /*1510*/  @!P1 BRA `(.L_x_2296) ;  /* 0x0000000000149947 */ /* 0x000fea0003800000 */
[----:B------:R-:W0:Y:S02]  /*1520*/  LDC.64 R2, c[0x0][0xa00] ;  /* 0x00028000ff027b82 */ /* 0x000e240000000a00 */
[----:B0-----:R-:W-:-:S05]  /*1530*/  IMAD.WIDE R2, R25, 0x4, R2 ;  /* 0x0000000419027825 */ /* 0x001fca00078e0202 */
[----:B-----5:R-:W2:Y:S04]  /*1540*/  LDG.E R227, desc[UR60][R2.64] ;  /* 0x0000003c02e37981 */ /* 0x020ea8000c1e1900 */
[----:B------:R-:W2:Y:S02]  /*1550*/  LDG.E R4, desc[UR60][R2.64+0x4] ;  /* 0x0000043c02047981 */ /* 0x000ea4000c1e1900 */
[----:B--2---:R-:W-:-:S07]  /*1560*/  IMAD.IADD R227, R4, 0x1, -R227 ;  /* 0x0000000104e37824 */ /* 0x004fce00078e0ae3 */
.L_x_2296:
[----:B------:R-:W-:Y:S02]  /*1570*/  IMAD.U32 R2, RZ, RZ, UR9 ;  /* 0x00000009ff027e24 */ /* 0x000fe4000f8e00ff */
[----:B------:R-:W-:Y:S01]  /*1580*/  IMAD.U32 R27, RZ, RZ, UR8 ;  /* 0x00000008ff1b7e24 */ /* 0x000fe2000f8e00ff */
[----:B------:R-:W-:Y:S06]  /*1590*/  @!P2 BRA `(.L_x_2297) ;  /* 0x000000000010a947 */ /* 0x000fec0003800000 */
[----:B------:R-:W-:-:S04]  /*15a0*/  IADD3 R4, P0, R28, UR6, RZ ;  /* 0x000000061c047c10 */ /* 0x000fc8000ff1e0ff */
[----:B------:R-:W-:-:S05]  /*15b0*/  IADD3.X R5, R29, UR7, RZ, P0, !PT ;  /* 0x000000071d057c10 */ /* 0x000fca00087fe4ff */
[----:B------:R0:W5:Y:S01]  /*15c0*/  LDG.E R27, desc[UR60][R4.64] ;  /* 0x0000003c041b7981 */ /* 0x000162000c1e1900 */
[----:B------:R-:W-:Y:S05]  /*15d0*/  BRA `(.L_x_2298) ;  /* 0x0000000000107947 */ /* 0x000fea0003800000 */
.L_x_2297:
[----:B------:R-:W-:Y:S05]  /*15e0*/  @!P0 BRA `(.L_x_2298) ;  /* 0x00000000000c8947 */ /* 0x000fea0003800000 */
[----:B------:R-:W2:Y:S04]  /*15f0*/  LDG.E R4, desc[UR60][R6.64] ;  /* 0x0000003c06047981 */ /* 0x000ea8000c1e1900 */
[----:B------:R-:W2:Y:S02]  /*1600*/  LDG.E R27, desc[UR60][R6.64+0x4] ;  /* 0x0000043c061b7981 */ /* 0x000ea4000c1e1900 */
[----:B--2---:R-:W-:-:S07]  /*1610*/  IMAD.IADD R27, R27, 0x1, -R4 ;  /* 0x000000011b1b7824 */ /* 0x004fce00078e0a04 */
.L_x_2298:
[----:B------:R-:W-:Y:S02]  /*1620*/  ULDC.64 UR4, c[0x0][0xa10] ;  /* 0x0002840000047ab9 */ /* 0x000fe40000000a00 */
[----:B------:R-:W-:-:S04]  /*1630*/  ISETP.NE.U32.AND P0, PT, RZ, UR4, PT ;  /* 0x00000004ff007c0c */ /* 0x000fc8000bf05070 */
[----:B------:R-:W-:Y:S01]  /*1640*/  ISETP.NE.AND.EX P0, PT, RZ, UR5, PT, P0 ;  /* 0x00000005ff007c0c */ /* 0x000fe2000bf05300 */
[----:B------:R-:W-:-:S12]  /*1650*/  ULDC.64 UR4, c[0x0][0xa30] ;  /* 0x00028c0000047ab9 */ /* 0x000fd80000000a00 */
[----:B0-----:R-:W0:Y:S02]  /*1660*/  @P0 LDC.64 R4, c[0x0][0xa10] ;  /* 0x00028400ff040b82 */ /* 0x001e240000000a00 */
[----:B0-----:R-:W-:-:S05]  /*1670*/  @P0 IMAD.WIDE R4, R25, 0x4, R4 ;  /* 0x0000000419040825 */ /* 0x001fca00078e0204 */
[----:B------:R-:W2:Y:S04]  /*1680*/  @P0 LDG.E R3, desc[UR60][R4.64] ;  /* 0x0000003c04030981 */ /* 0x000ea8000c1e1900 */
[----:B------:R0:W2:Y:S01]  /*1690*/  @P0 LDG.E R8, desc[UR60][R4.64+0x4] ;  /* 0x0000043c04080981 */ /* 0x0000a2000c1e1900 */
[----:B------:R-:W-:Y:S01]  /*16a0*/  ISETP.NE.U32.AND P1, PT, RZ, UR4, PT ;  /* 0x00000004ff007c0c */ /* 0x000fe2000bf25070 */
[----:B-----5:R-:W-:-:S03]  /*16b0*/  IMAD.MOV.U32 R144, RZ, RZ, R27 ;  /* 0x000000ffff907224 */ /* 0x020fc600078e001b */
[----:B------:R-:W-:-:S13]  /*16c0*/  ISETP.NE.AND.EX P1, PT, RZ, UR5, PT, P1 ;  /* 0x00000005ff007c0c */ /* 0x000fda000bf25310 */
[----:B------:R-:W-:-:S04]  /*16d0*/  @P1 IADD3 R6, P2, R28, UR4, RZ ;  /* 0x000000041c061c10 */ /* 0x000fc8000ff5e0ff */
[----:B------:R-:W-:-:S05]  /*16e0*/  @P1 IADD3.X R7, R29, UR5, RZ, P2, !PT ;  /* 0x000000051d071c10 */ /* 0x000fca00097fe4ff */
[----:B------:R1:W5:Y:S01]  /*16f0*/  @P1 LDG.E R144, desc[UR60][R6.64] ;  /* 0x0000003c06901981 */ /* 0x000362000c1e1900 */
[----:B------:R-:W-:Y:S01]  /*1700*/  IMAD.IADD R9, R27, 0x1, -R0 ;  /* 0x000000011b097824 */ /* 0x000fe200078e0a00 */
[----:B0-----:R-:W-:Y:S02]  /*1710*/  LEA R4, R225, 0xcf, 0x7 ;  /* 0x000000cfe1047811 */ /* 0x001fe400078e38ff */
[----:B------:R-:W-:Y:S01]  /*1720*/  PLOP3.LUT P2, PT, PT, PT, PT, 0x80, 0x0 ;  /* 0x000000000000781c */ /* 0x000fe20003f4f070 */
[----:B------:R-:W-:-:S05]  /*1730*/  IMAD.MOV R124, RZ, RZ, -R9 ;  /* 0x000000ffff7c7224 */ /* 0x000fca00078e0a09 */
[----:B------:R-:W-:Y:S01]  /*1740*/  VIMNMX R124, RZ, R124, !PT ;  /* 0x0000007cff7c7248 */ /* 0x000fe20007fe0100 */
[----:B--2---:R-:W-:-:S04]  /*1750*/  @P0 IMAD.IADD R2, R8, 0x1, -R3 ;  /* 0x0000000108020824 */ /* 0x004fc800078e0a03 */
[----:B------:R-:W-:-:S04]  /*1760*/  IMAD.IADD R237, R9, 0x1, R2 ;  /* 0x0000000109ed7824 */ /* 0x000fc800078e0202 */
[C---:B------:R-:W-:Y:S01]  /*1770*/  VIADD R0, R237.reuse, 0x4f ;  /* 0x0000004fed007836 */ /* 0x040fe20000000000 */
[----:B------:R-:W-:-:S03]  /*1780*/  IADD3 R4, R237, R4, -R227 ;  /* 0x00000004ed047210 */ /* 0x000fc60007ffe8e3 */
[----:B------:R-:W-:-:S04]  /*1790*/  IMAD.HI R0, R0, 0x66666667, RZ ;  /* 0x6666666700007827 */ /* 0x000fc800078e02ff */
[----:B------:R-:W-:Y:S01]  /*17a0*/  IMAD.HI R4, R4, 0x66666667, RZ ;  /* 0x6666666704047827 */ /* 0x000fe200078e02ff */
[----:B------:R-:W-:-:S04]  /*17b0*/  SHF.R.U32.HI R3, RZ, 0x1f, R0 ;  /* 0x0000001fff037819 */ /* 0x000fc80000011600 */
[----:B------:R-:W-:Y:S02]  /*17c0*/  SHF.R.U32.HI R5, RZ, 0x1f, R4 ;  /* 0x0000001fff057819 */ /* 0x000fe40000011604 */
[----:B------:R-:W-:Y:S02]  /*17d0*/  LEA.HI.SX32 R3, R0, R3, 0x1b ;  /* 0x0000000300037211 */ /* 0x000fe400078fdaff */
[----:B------:R-:W-:-:S04]  /*17e0*/  LEA.HI.SX32 R4, R4, R5, 0x1b ;  /* 0x0000000504047211 */ /* 0x000fc800078fdaff */
[----:B------:R-:W-:-:S05]  /*17f0*/  VIMNMX R177, R3, R4, PT ;  /* 0x0000000403b17248 */ /* 0x000fca0003fe0100 */
        /* <DEDUP_REMOVED lines=11> */
[----:B-1----:R-:W-:Y:S05]  /*18b0*/  @!P0 BRA `(.L_x_2299) ;  /* 0x0000009400548947 */ /* 0x002fea0003800000 */
        /* <DEDUP_REMOVED lines=20> */
.L_x_2301:
[----:B------:R-:W-:Y:S05]  /*1a00*/  BSYNC B6 ;  /* 0x0000000000067941 */ /* 0x000fea0003800000 */
.L_x_2300:
        /* <DEDUP_REMOVED lines=20> */
.L_x_2303:
[----:B------:R-:W-:Y:S05]  /*1b50*/  BSYNC B6 ;  /* 0x0000000000067941 */ /* 0x000fea0003800000 */
.L_x_2302:
[----:B------:R-:W-:Y:S01]  /*1b60*/  ULDC.64 UR4, c[0x0][0x9f8] ;  /* 0x00027e0000047ab9 */ /* 0x000fe20000000a00 */
[----:B------:R-:W0:Y:S01]  /*1b70*/  LDC R0, c[0x0][0x428] ;  /* 0x00010a00ff007b82 */ /* 0x000e220000000800 */
[----:B------:R-:W-:-:S07]  /*1b80*/  ISETP.NE.U32.AND P0, PT, RZ, UR4, PT ;  /* 0x00000004ff007c0c */ /* 0x000fce000bf05070 */
[----:B------:R-:W1:Y:S01]  /*1b90*/  LDC.64 R98, c[0x0][0x2f0] ;  /* 0x0000bc00ff627b82 */ /* 0x000e620000000a00 */
[----:B------:R-:W-:Y:S01]  /*1ba0*/  ISETP.NE.AND.EX P0, PT, RZ, UR5, PT, P0 ;  /* 0x00000005ff007c0c */ /* 0x000fe2000bf05300 */
[----:B------:R-:W-:Y:S01]  /*1bb0*/  IMAD.IADD R113, R26, 0x1, R27 ;  /* 0x000000011a717824 */ /* 0x000fe200078e021b */
[----:B------:R-:W-:Y:S01]  /*1bc0*/  ULDC UR8, c[0x0][0x2e4] ;  /* 0x0000b90000087ab9 */ /* 0x000fe20000000800 */
[----:B------:R-:W-:Y:S01]  /*1bd0*/  VIADD R20, R213, 0x80 ;  /* 0x00000080d5147836 */ /* 0x000fe20000000000 */
[----:B------:R-:W-:-:S03]  /*1be0*/  ULDC.64 UR6, c[0x0][0x320] ;  /* 0x0000c80000067ab9 */ /* 0x000fc60000000a00 */
[----:B------:R-:W2:Y:S06]  /*1bf0*/  LDC.64 R104, c[0x0][0x3e8] ;  /* 0x0000fa00ff687b82 */ /* 0x000eac0000000a00 */
[----:B------:R-:W-:Y:S02]  /*1c00*/  @P0 IADD3 R4, P1, R28, UR4, RZ ;  /* 0x000000041c040c10 */ /* 0x000fe4000ff3e0ff */
[----:B------:R-:W3:Y:S02]  /*1c10*/  LDC.64 R110, c[0x0][0x3d8] ;  /* 0x0000f600ff6e7b82 */ /* 0x000ee40000000a00 */
[----:B------:R-:W-:Y:S01]  /*1c20*/  @P0 IADD3.X R5, R29, UR5, RZ, P1, !PT ;  /* 0x000000051d050c10 */ /* 0x000fe20008ffe4ff */
[----:B------:R-:W-:-:S04]  /*1c30*/  ULDC.64 UR4, c[0x0][0x2f8] ;  /* 0x0000be0000047ab9 */ /* 0x000fc80000000a00 */
[----:B------:R4:W3:Y:S01]  /*1c40*/  @P0 LDG.E R25, desc[UR60][R4.64] ;  /* 0x0000003c04190981 */ /* 0x0008e2000c1e1900 */
[----:B0-----:R-:W-:Y:S01]  /*1c50*/  ISETP.NE.AND P0, PT, R0, 0x1, PT ;  /* 0x000000010000780c */ /* 0x001fe20003f05270 */
[----:B------:R-:W0:Y:S01]  /*1c60*/  LDC R117, c[0x0][0x3d4] ;  /* 0x0000f500ff757b82 */ /* 0x000e220000000800 */
[----:B------:R-:W-:Y:S01]  /*1c70*/  SHF.R.S32.HI R21, RZ, 0x1f, R113 ;  /* 0x0000001fff157819 */ /* 0x000fe20000011471 */
[----:B------:R-:W0:Y:S01]  /*1c80*/  S2R R147, SR_TID.X ;  /* 0x0000000000937919 */ /* 0x000e220000002100 */
[----:B------:R-:W-:Y:S01]  /*1c90*/  ISETP.GE.AND P1, PT, R212, UR8, PT ;  /* 0x00000008d4007c0c */ /* 0x000fe2000bf26270 */
[----:B------:R-:W-:Y:S01]  /*1ca0*/  VIADD R12, R213, 0xc0 ;  /* 0x000000c0d50c7836 */ /* 0x000fe20000000000 */
[----:B------:R-:W-:Y:S01]  /*1cb0*/  SHF.R.S32.HI R23, RZ, 0x1f, R22 ;  /* 0x0000001fff177819 */ /* 0x000fe20000011416 */
[-C--:B-1----:R-:W-:Y:S01]  /*1cc0*/  IMAD R6, R21, R98.reuse, RZ ;  /* 0x0000006215067224 */ /* 0x082fe200078e02ff */
[----:B------:R-:W-:Y:S01]  /*1cd0*/  IADD3 R112, P3, R18, R113, RZ ;  /* 0x0000007112707210 */ /* 0x000fe20007f7e0ff */
[----:B----4-:R-:W-:Y:S01]  /*1ce0*/  IMAD.WIDE.U32 R4, R113, R98, RZ ;  /* 0x0000006271047225 */ /* 0x010fe200078e00ff */
[----:B------:R-:W-:-:S02]  /*1cf0*/  ISETP.GE.AND P2, PT, R12, UR8, PT ;  /* 0x000000080c007c0c */ /* 0x000fc4000bf46270 */
[----:B------:R-:W-:Y:S01]  /*1d00*/  SHF.L.U64.HI R128, R98, 0x5, R99 ;  /* 0x0000000562807819 */ /* 0x000fe20000010263 */
[----:B------:R-:W1:Y:S01]  /*1d10*/  @P0 LDC R3, c[0x0][0x42c] ;  /* 0x00010b00ff030b82 */ /* 0x000e620000000800 */
[----:B--2---:R-:W-:Y:S01]  /*1d20*/  IMAD.WIDE.U32 R100, R18, R104, R22 ;  /* 0x0000006812647225 */ /* 0x004fe200078e0016 */
[----:B------:R-:W-:Y:S02]  /*1d30*/  SHF.L.U64.HI R130, R98, 0x6, R99 ;  /* 0x0000000662827819 */ /* 0x000fe40000010263 */
[----:B---3--:R-:W-:Y:S01]  /*1d40*/  SHF.L.U64.HI R30, R110, 0x5, R111 ;  /* 0x000000056e1e7819 */ /* 0x008fe2000001026f */
[----:B------:R-:W-:Y:S01]  /*1d50*/  IMAD.WIDE.U32 R106, R18, R110, R22 ;  /* 0x0000006e126a7225 */ /* 0x000fe200078e0016 */
[C---:B------:R-:W-:Y:S02]  /*1d60*/  SHF.L.U64.HI R29, R110.reuse, 0x6, R111 ;  /* 0x000000066e1d7819 */ /* 0x040fe4000001026f */
[----:B------:R-:W2:Y:S01]  /*1d70*/  @P0 LDC R7, c[0x0][0x430] ;  /* 0x00010c00ff070b82 */ /* 0x000ea20000000800 */
[----:B------:R-:W-:Y:S01]  /*1d80*/  IMAD.SHL.U32 R28, R110, 0x20, RZ ;  /* 0x000000206e1c7824 */ /* 0x000fe200078e00ff */
[--C-:B------:R-:W-:Y:S01]  /*1d90*/  SHF.L.U64.HI R34, R104, 0x5, R105.reuse ;  /* 0x0000000568227819 */ /* 0x100fe20000010269 */
[----:B------:R-:W-:Y:S01]  /*1da0*/  IMAD.SHL.U32 R27, R110, 0x40, RZ ;  /* 0x000000406e1b7824 */ /* 0x000fe200078e00ff */
[----:B------:R-:W-:Y:S01]  /*1db0*/  SHF.L.U64.HI R33, R104, 0x6, R105 ;  /* 0x0000000668217819 */ /* 0x000fe20000010269 */
[----:B------:R-:W-:-:S02]  /*1dc0*/  IMAD R125, R99, 0x50, RZ ;  /* 0x00000050637d7824 */ /* 0x000fc400078e02ff */
[C---:B------:R-:W-:Y:S02]  /*1dd0*/  IMAD.SHL.U32 R129, R98.reuse, 0x20, RZ ;  /* 0x0000002062817824 */ /* 0x040fe400078e00ff */
[----:B------:R-:W-:Y:S02]  /*1de0*/  IMAD.SHL.U32 R131, R98, 0x40, RZ ;  /* 0x0000004062837824 */ /* 0x000fe400078e00ff */
[----:B------:R-:W-:Y:S02]  /*1df0*/  IMAD R127, R105, 0x50, RZ ;  /* 0x00000050697f7824 */ /* 0x000fe400078e02ff */
[C---:B------:R-:W-:Y:S01]  /*1e00*/  IMAD.SHL.U32 R32, R104.reuse, 0x20, RZ ;  /* 0x0000002068207824 */ /* 0x040fe200078e00ff */
[----:B0-----:R-:W-:Y:S01]  /*1e10*/  LEA.HI R147, R147, 0x8, RZ, 0x19 ;  /* 0x0000000893937811 */ /* 0x001fe200078fc8ff */
[----:B------:R-:W-:Y:S02]  /*1e20*/  IMAD.SHL.U32 R31, R104, 0x40, RZ ;  /* 0x00000040681f7824 */ /* 0x000fe400078e00ff */
[----:B-1----:R-:W-:-:S04]  /*1e30*/  @P0 IMAD.HI.U32 R0, R226, R3, RZ ;  /* 0x00000003e2000227 */ /* 0x002fc800078e00ff */
[----:B------:R-:W-:Y:S02]  /*1e40*/  IMAD R3, R113, R99, R6 ;  /* 0x0000006371037224 */ /* 0x000fe400078e0206 */
[----:B------:R-:W-:Y:S01]  /*1e50*/  IMAD.X R113, R19, 0x1, R21, P3 ;  /* 0x0000000113717824 */ /* 0x000fe200018e0615 */
[----:B--2---:R-:W-:Y:S01]  /*1e60*/  @P0 SHF.R.U32.HI R226, RZ, R7, R0 ;  /* 0x00000007ffe20219 */ /* 0x004fe20000011600 */
[----:B------:R-:W-:Y:S01]  /*1e70*/  IMAD.IADD R5, R5, 0x1, R3 ;  /* 0x0000000105057824 */ /* 0x000fe200078e0203 */
[----:B------:R-:W-:Y:S02]  /*1e80*/  SEL R3, RZ, 0xffffffff, P1 ;  /* 0xffffffffff037807 */ /* 0x000fe40000800000 */
[----:B------:R-:W-:Y:S01]  /*1e90*/  SHF.R.S32.HI R6, RZ, 0x1f, R226 ;  /* 0x0000001fff067819 */ /* 0x000fe200000114e2 */
[----:B------:R-:W-:Y:S01]  /*1ea0*/  IMAD.WIDE.U32 R4, R226, UR4, R4 ;  /* 0x00000004e2047c25 */ /* 0x000fe2000f8e0004 */
[----:B------:R-:W-:Y:S02]  /*1eb0*/  ISETP.GE.AND P0, PT, R213, UR8, PT ;  /* 0x00000008d5007c0c */ /* 0x000fe4000bf06270 */
[----:B------:R-:W-:Y:S01]  /*1ec0*/  ISETP.GE.AND P1, PT, R212, R117, PT ;  /* 0x00000075d400720c */ /* 0x000fe20003f26270 */
        /* <DEDUP_REMOVED lines=12> */
[C---:B------:R-:W-:Y:S01]  /*1f90*/  IMAD R6, R19.reuse, R104, RZ ;  /* 0x0000006813067224 */ /* 0x040fe200078e02ff */
        /* <DEDUP_REMOVED lines=12> */
[----:B------:R-:W-:-:S04]  /*2060*/  IMAD.WIDE.U32 R102, R18, R104, R4 ;  /* 0x0000006812667225 */ /* 0x000fc800078e0004 */
[----:B------:R-:W-:Y:S01]  /*2070*/  IMAD.WIDE.U32 R108, R18, R110, R4 ;  /* 0x0000006e126c7225 */ /* 0x000fe200078e0004 */
[----:B------:R-:W-:-:S03]  /*2080*/  SEL R5, R117, RZ, P1 ;  /* 0x000000ff75057207 */ /* 0x000fc60000800000 */
[----:B------:R-:W-:Y:S02]  /*2090*/  IMAD.IADD R9, R9, 0x1, R15 ;  /* 0x0000000109097824 */ /* 0x000fe400078e020f */
        /* <DEDUP_REMOVED lines=11> */
[----:B------:R-:W-:Y:S01]  /*2150*/  IADD3 R36, P0, R38, R6, RZ ;  /* 0x0000000626247210 */ /* 0x000fe20007f1e0ff */
[----:B------:R-:W-:Y:S02]  /*2160*/  IMAD.IADD R6, R212, 0x1, R5 ;  /* 0x00000001d4067824 */ /* 0x000fe400078e0205 */
        /* <DEDUP_REMOVED lines=17> */
[----:B------:R-:W-:-:S03]  /*2280*/  SHF.R.S32.HI R5, RZ, 0x1f, R0 ;  /* 0x0000001fff057819 */ /* 0x000fc60000011400 */
[----:B------:R-:W-:Y:S01]  /*2290*/  IMAD.WIDE.U32 R108, R144, R110, R108 ;  /* 0x0000006e906c7225 */ /* 0x000fe200078e006c */
[CC--:B------:R-:W-:Y:S02]  /*22a0*/  LEA.HI R4, R5.reuse, R0.reuse, RZ, 0x6 ;  /* 0x0000000005047211 */ /* 0x0c0fe400078f30ff */
[----:B------:R-:W-:Y:S02]  /*22b0*/  LEA.HI R5, R5, R0, RZ, 0x3 ;  /* 0x0000000005057211 */ /* 0x000fe400078f18ff */
[CC--:B------:R-:W-:Y:S02]  /*22c0*/  LEA.HI R0, R7.reuse, R6.reuse, RZ, 0x6 ;  /* 0x0000000607007211 */ /* 0x0c0fe400078f30ff */
[----:B------:R-:W-:Y:S02]  /*22d0*/  LEA.HI R6, R7, R6, RZ, 0x3 ;  /* 0x0000000607067211 */ /* 0x000fe400078f18ff */
[----:B------:R-:W-:Y:S02]  /*22e0*/  SHF.R.S32.HI R13, RZ, 0x6, R0 ;  /* 0x00000006ff0d7819 */ /* 0x000fe40000011400 */
[----:B------:R-:W-:-:S02]  /*22f0*/  LOP3.LUT R0, R229, 0x38, R6, 0xf8, !PT ;  /* 0x00000038e5007812 */ /* 0x000fc400078ef806 */
[----:B------:R-:W-:Y:S01]  /*2300*/  SHF.R.S32.HI R9, RZ, 0x6, R4 ;  /* 0x00000006ff097819 */ /* 0x000fe20000011404 */
[----:B------:R-:W-:Y:S01]  /*2310*/  IMAD R140, R13, 0x1400, R230 ;  /* 0x000014000d8c7824 */ /* 0x000fe200078e02e6 */
[--C-:B------:R-:W-:Y:S01]  /*2320*/  LOP3.LUT R4, R229, 0x38, R5.reuse, 0xf8, !PT ;  /* 0x00000038e5047812 */ /* 0x100fe200078ef805 */
[----:B------:R-:W-:Y:S01]  /*2330*/  IMAD R142, R13, 0x1400, R236 ;  /* 0x000014000d8e7824 */ /* 0x000fe200078e02ec */
[-C--:B------:R-:W-:Y:S01]  /*2340*/  LOP3.LUT R11, R0, R233.reuse, RZ, 0x3c, !PT ;  /* 0x000000e9000b7212 */ /* 0x080fe200078e3cff */
[C---:B------:R-:W-:Y:S01]  /*2350*/  IMAD R141, R9.reuse, 0x1400, R230 ;  /* 0x00001400098d7824 */ /* 0x040fe200078e02e6 */
[----:B------:R-:W-:Y:S01]  /*2360*/  LOP3.LUT R7, R228, 0x38, R5, 0xf8, !PT ;  /* 0x00000038e4077812 */ /* 0x000fe200078ef805 */
[C---:B------:R-:W-:Y:S01]  /*2370*/  IMAD R143, R9.reuse, 0x1400, R236 ;  /* 0x00001400098f7824 */ /* 0x040fe200078e02ec */
[----:B------:R-:W-:Y:S01]  /*2380*/  LOP3.LUT R4, R4, R233, RZ, 0x3c, !PT ;  /* 0x000000e904047212 */ /* 0x000fe200078e3cff */
[----:B------:R-:W-:Y:S01]  /*2390*/  IMAD.IADD R140, R140, 0x1, R11 ;  /* 0x000000018c8c7824 */ /* 0x000fe200078e020b */
[----:B------:R-:W-:Y:S01]  /*23a0*/  LOP3.LUT R11, R6, 0x38, RZ, 0xc0, !PT ;  /* 0x00000038060b7812 */ /* 0x000fe200078ec0ff */
[--C-:B------:R-:W-:Y:S01]  /*23b0*/  IMAD R133, R9, 0x1400, R231.reuse ;  /* 0x0000140009857824 */ /* 0x100fe200078e02e7 */
[----:B------:R-:W-:Y:S01]  /*23c0*/  LOP3.LUT R8, R7, R232, RZ, 0x3c, !PT ;  /* 0x000000e807087212 */ /* 0x000fe200078e3cff */
[----:B------:R-:W-:Y:S01]  /*23d0*/  IMAD.IADD R141, R141, 0x1, R4 ;  /* 0x000000018d8d7824 */ /* 0x000fe200078e0204 */
[----:B------:R-:W-:Y:S01]  /*23e0*/  LOP3.LUT R7, R5, 0x38, RZ, 0xc0, !PT ;  /* 0x0000003805077812 */ /* 0x000fe200078ec0ff */
[----:B------:R-:W-:Y:S01]  /*23f0*/  IMAD R132, R13, 0x1400, R231 ;  /* 0x000014000d847824 */ /* 0x000fe200078e02e7 */
[----:B------:R-:W-:Y:S01]  /*2400*/  LOP3.LUT R4, R11, 0x1c0, R234, 0xf8, !PT ;  /* 0x000001c00b047812 */ /* 0x000fe200078ef8ea */
[----:B------:R-:W-:Y:S01]  /*2410*/  IMAD.IADD R133, R133, 0x1, R8 ;  /* 0x0000000185857824 */ /* 0x000fe200078e0208 */
[----:B------:R-:W-:-:S02]  /*2420*/  LOP3.LUT R0, R7, 0x1c0, R234, 0xf8, !PT ;  /* 0x000001c007007812 */ /* 0x000fc400078ef8ea */
[-C--:B------:R-:W-:Y:S02]  /*2430*/  LOP3.LUT R7, R4, R235.reuse, RZ, 0x3c, !PT ;  /* 0x000000eb04077212 */ /* 0x080fe400078e3cff */
[----:B------:R-:W-:Y:S02]  /*2440*/  LOP3.LUT R0, R0, R235, RZ, 0x3c, !PT ;  /* 0x000000eb00007212 */ /* 0x000fe400078e3cff */
[----:B------:R-:W-:Y:S01]  /*2450*/  LOP3.LUT R15, R228, 0x38, R6, 0xf8, !PT ;  /* 0x00000038e40f7812 */ /* 0x000fe200078ef806 */
[----:B------:R-:W-:Y:S01]  /*2460*/  IMAD.IADD R142, R142, 0x1, R7 ;  /* 0x000000018e8e7824 */ /* 0x000fe200078e0207 */
[----:B------:R-:W-:Y:S02]  /*2470*/  SHF.R.S32.HI R7, RZ, 0x1f, R144 ;  /* 0x0000001fff077819 */ /* 0x000fe40000011490 */
[----:B------:R-:W-:Y:S02]  /*2480*/  IADD3 R143, R143, R0, RZ ;  /* 0x000000008f8f7210 */ /* 0x000fe40007ffe0ff */
[----:B------:R-:W-:Y:S01]  /*2490*/  LOP3.LUT R15, R15, R232, RZ, 0x3c, !PT ;  /* 0x000000e80f0f7212 */ /* 0x000fe200078e3cff */
[----:B------:R-:W-:Y:S01]  /*24a0*/  IMAD R0, R7, R104, RZ ;  /* 0x0000006807007224 */ /* 0x000fe200078e02ff */
[----:B------:R-:W-:-:S02]  /*24b0*/  LOP3.LUT R13, R5, 0xfffffff8, RZ, 0xc0, !PT ;  /* 0xfffffff8050d7812 */ /* 0x000fc400078ec0ff */
[----:B------:R-:W-:Y:S01]  /*24c0*/  LOP3.LUT R11, R6, 0xfffffff8, RZ, 0xc0, !PT ;  /* 0xfffffff8060b7812 */ /* 0x000fe200078ec0ff */
[----:B------:R-:W-:Y:S01]  /*24d0*/  IMAD R9, R144, R105, R0 ;  /* 0x0000006990097224 */ /* 0x000fe200078e0200 */
[----:B------:R-:W-:Y:S01]  /*24e0*/  SHF.R.S32.HI R14, RZ, 0x3, R5 ;  /* 0x00000003ff0e7819 */ /* 0x000fe20000011405 */
[----:B------:R-:W-:Y:S01]  /*24f0*/  IMAD R0, R7, R110, RZ ;  /* 0x0000006e07007224 */ /* 0x000fe200078e02ff */
[----:B------:R-:W-:Y:S01]  /*2500*/  SHF.R.S32.HI R12, RZ, 0x3, R6 ;  /* 0x00000003ff0c7819 */ /* 0x000fe20000011406 */
[----:B------:R-:W-:Y:S01]  /*2510*/  IMAD.IADD R132, R132, 0x1, R15 ;  /* 0x0000000184847824 */ /* 0x000fe200078e020f */
[----:B------:R-:W-:Y:S01]  /*2520*/  SHF.R.S32.HI R6, RZ, 0x1f, R11 ;  /* 0x0000001fff067819 */ /* 0x000fe2000001140b */
[----:B------:R-:W-:Y:S01]  /*2530*/  IMAD R15, R144, R111, R0 ;  /* 0x0000006f900f7224 */ /* 0x000fe200078e0200 */
[----:B------:R-:W-:Y:S01]  /*2540*/  SEL R0, RZ, 0x8, P2 ;  /* 0x00000008ff007807 */ /* 0x000fe20001000000 */
[----:B------:R-:W-:Y:S02]  /*2550*/  IMAD R7, R111, 0x50, RZ ;  /* 0x000000506f077824 */ /* 0x000fe400078e02ff */
[----:B------:R-:W-:Y:S01]  /*2560*/  IMAD.WIDE.U32 R110, R110, 0x50, RZ ;  /* 0x000000506e6e7825 */ /* 0x000fe200078e00ff */
[----:B------:R-:W-:-:S03]  /*2570*/  LOP3.LUT R0, R3, R0, RZ, 0xfc, !PT ;  /* 0x0000000003007212 */ /* 0x000fc600078efcff */
[----:B------:R-:W-:Y:S01]  /*2580*/  IMAD.WIDE.U32 R104, R104, 0x50, RZ ;  /* 0x0000005068687825 */ /* 0x000fe200078e00ff */
[C---:B------:R-:W-:Y:S02]  /*2590*/  LOP3.LUT R10, R0.reuse, 0x2, RZ, 0xc0, !PT ;  /* 0x00000002000a7812 */ /* 0x040fe400078ec0ff */
[C---:B------:R-:W-:Y:S01]  /*25a0*/  LOP3.LUT R8, R0.reuse, 0x8, RZ, 0xc0, !PT ;  /* 0x0000000800087812 */ /* 0x040fe200078ec0ff */
[----:B------:R-:W-:Y:S01]  /*25b0*/  IMAD.IADD R126, R111, 0x1, R7 ;  /* 0x000000016f7e7824 */ /* 0x000fe200078e0207 */
[----:B------:R-:W-:Y:S01]  /*25c0*/  SHF.R.S32.HI R7, RZ, 0x1f, R13 ;  /* 0x0000001fff077819 */ /* 0x000fe2000001140d */
[----:B------:R-:W-:Y:S02]  /*25d0*/  IMAD.IADD R25, R101, 0x1, R9 ;  /* 0x0000000165197824 */ /* 0x000fe400078e0209 */
[----:B------:R-:W-:Y:S01]  /*25e0*/  IMAD.IADD R21, R9, 0x1, R103 ;  /* 0x0000000109157824 */ /* 0x000fe200078e0267 */
[----:B------:R-:W-:Y:S01]  /*25f0*/  LOP3.LUT R9, R0, 0x4, RZ, 0xc0, !PT ;  /* 0x0000000400097812 */ /* 0x000fe200078ec0ff */
[----:B------:R-:W-:-:S02]  /*2600*/  IMAD.IADD R20, R107, 0x1, R15 ;  /* 0x000000016b147824 */ /* 0x000fc400078e020f */
[----:B------:R-:W-:Y:S02]  /*2610*/  IMAD.IADD R127, R105, 0x1, R127 ;  /* 0x00000001697f7824 */ /* 0x000fe400078e027f */
[----:B------:R-:W-:Y:S02]  /*2620*/  IMAD.IADD R15, R15, 0x1, R109 ;  /* 0x000000010f0f7824 */ /* 0x000fe400078e026d */
[----:B------:R-:W-:-:S07]  /*2630*/  IMAD.IADD R5, R97, 0x1, R41 ;  /* 0x0000000161057824 */ /* 0x000fce00078e0229 */
.L_x_2411:
[----:B--23--:R-:W2:Y:S01]  /*2640*/  LDL R43, [R1+0x64] ;  /* 0x00006400012b7983 */ /* 0x00cea20000100800 */
[----:B------:R-:W0:Y:S01]  /*2650*/  LDC.64 R118, c[0x0][0x2d8] ;  /* 0x0000b600ff767b82 */ /* 0x000e220000000a00 */
[----:B------:R-:W-:Y:S01]  /*2660*/  VIADD R45, R24, 0xffffffff ;  /* 0xffffffff182d7836 */ /* 0x000fe20000000000 */
[----:B------:R-:W-:Y:S05]  /*2670*/  YIELD ;  /* 0x0000000000007946 */ /* 0x000fea0003800000 */
[----:B------:R-:W-:Y:S01]  /*2680*/  SHF.R.S32.HI R42, RZ, 0x1f, R45 ;  /* 0x0000001fff2a7819 */ /* 0x000fe2000001142d */
[----:B------:R-:W1:Y:S01]  /*2690*/  LDC R116, c[0x0][0x3d4] ;  /* 0x0000f500ff747b82 */ /* 0x000e620000000800 */
[-C--:B------:R-:W-:Y:S01]  /*26a0*/  IMAD R3, R125, R45.reuse, RZ ;  /* 0x0000002d7d037224 */ /* 0x080fe200078e02ff */
[----:B------:R-:W-:Y:S01]  /*26b0*/  BSSY B0, `(.L_x_2304) ;  /* 0x00007db000007945 */ /* 0x000fe20003800000 */
[----:B------:R-:W-:-:S04]  /*26c0*/  IMAD.WIDE.U32 R122, R98, R45, RZ ;  /* 0x0000002d627a7225 */ /* 0x000fc800078e00ff */
[----:B------:R-:W-:Y:S01]  /*26d0*/  IMAD R3, R42, R98, R3 ;  /* 0x000000622a037224 */ /* 0x000fe200078e0203 */
[CC--:B------:R-:W-:Y:S02]  /*26e0*/  IADD3 R40, P2, R36.reuse, R122.reuse, RZ ;  /* 0x0000007a24287210 */ /* 0x0c0fe40007f5e0ff */
[CC--:B------:R-:W-:Y:S01]  /*26f0*/  IADD3 R0, P3, P4, R36.reuse, R122.reuse, R131 ;  /* 0x0000007a24007210 */ /* 0x0c0fe20007c7e083 */
[----:B------:R-:W-:Y:S01]  /*2700*/  IMAD.IADD R92, R123, 0x1, R3 ;  /* 0x000000017b5c7824 */ /* 0x000fe200078e0203 */
[----:B------:R-:W-:-:S03]  /*2710*/  IADD3 R4, P5, P6, R36, R122, R129 ;  /* 0x0000007a24047210 */ /* 0x000fc60007ebe081 */
[----:B------:R-:W-:Y:S01]  /*2720*/  IMAD.X R41, R92, 0x1, R35, P2 ;  /* 0x000000015c297824 */ /* 0x000fe200010e0623 */
[C---:B0-----:R-:W-:Y:S02]  /*2730*/  LEA R52, P2, R0.reuse, R118, 0x1 ;  /* 0x0000007600347211 */ /* 0x041fe400078408ff */
[CC--:B------:R-:W-:Y:S02]  /*2740*/  IADD3.X R3, R35.reuse, R92.reuse, R130, P3, P4 ;  /* 0x0000005c23037210 */ /* 0x0c0fe40001fe8482 */
[----:B------:R-:W-:Y:S02]  /*2750*/  IADD3.X R24, R35, R92, R128, P5, P6 ;  /* 0x0000005c23187210 */ /* 0x000fe40002fec480 */
[----:B------:R-:W-:Y:S02]  /*2760*/  LEA.HI.X R53, R0, R119, R3, 0x1, P2 ;  /* 0x0000007700357211 */ /* 0x000fe400010f0c03 */
[----:B-1----:R-:W-:Y:S02]  /*2770*/  ISETP.GE.AND P2, PT, R116, 0x1, PT ;  /* 0x000000017400780c */ /* 0x002fe40003f46270 */
[----:B------:R-:W-:-:S02]  /*2780*/  LEA R54, P5, R4, R118, 0x1 ;  /* 0x0000007604367211 */ /* 0x000fc400078a08ff */
[----:B-----5:R-:W-:Y:S02]  /*2790*/  LEA R60, P6, R40, R118, 0x1 ;  /* 0x00000076283c7211 */ /* 0x020fe400078c08ff */
[----:B------:R-:W-:Y:S02]  /*27a0*/  ISETP.GT.AND P3, PT, R45, R124, PT ;  /* 0x0000007c2d00720c */ /* 0x000fe40003f64270 */
[-C--:B------:R-:W-:Y:S01]  /*27b0*/  LEA.HI.X R55, R4, R119.reuse, R24, 0x1, P5 ;  /* 0x0000007704377211 */ /* 0x080fe200028f0c18 */
[----:B------:R-:W-:Y:S01]  /*27c0*/  IMAD.MOV.U32 R24, RZ, RZ, R45 ;  /* 0x000000ffff187224 */ /* 0x000fe200078e002d */
[----:B------:R-:W-:Y:S02]  /*27d0*/  LEA.HI.X R61, R40, R119, R41, 0x1, P6 ;  /* 0x00000077283d7211 */ /* 0x000fe400030f0c29 */
[----:B------:R-:W-:Y:S01]  /*27e0*/  P2R R114, PR, RZ, 0x8 ;  /* 0x00000008ff727803 */ /* 0x000fe20000000000 */
[----:B--2---:R-:W-:-:S04]  /*27f0*/  IMAD R3, R17, 0x5000, R43 ;  /* 0x0000500011037824 */ /* 0x004fc800078e022b */
[----:B------:R-:W-:Y:S01]  /*2800*/  IMAD R4, R3, 0x2, R16 ;  /* 0x0000000203047824 */ /* 0x000fe200078e0210 */
[----:B------:R-:W-:Y:S06]  /*2810*/  @!P2 BRA `(.L_x_2305) ;  /* 0x000000780020a947 */ /* 0x000fec0003800000 */
[----:B------:R-:W-:Y:S01]  /*2820*/  ULDC.U8 UR4, c[0x0][0x3f0] ;  /* 0x0000fc0000047ab9 */ /* 0x000fe20000000000 */
[-C--:B------:R-:W-:Y:S01]  /*2830*/  IMAD R3, R126, R45.reuse, RZ ;  /* 0x0000002d7e037224 */ /* 0x080fe200078e02ff */
[----:B------:R-:W-:Y:S01]  /*2840*/  ISETP.NE.AND P2, PT, RZ, UR4, PT ;  /* 0x00000004ff007c0c */ /* 0x000fe2000bf45270 */
[-C--:B------:R-:W-:Y:S02]  /*2850*/  IMAD R43, R127, R45.reuse, RZ ;  /* 0x0000002d7f2b7224 */ /* 0x080fe400078e02ff */
[----:B------:R-:W-:Y:S02]  /*2860*/  IMAD R41, R42, R110, R3 ;  /* 0x0000006e2a297224 */ /* 0x000fe400078e0203 */
        /* <DEDUP_REMOVED lines=24> */
[----:B------:R-:W-:Y:S01]  /*29f0*/  ISETP.GE.AND P5, PT, R22, R116, PT ;  /* 0x000000741600720c */ /* 0x000fe20003fa6270 */
[----:B------:R-:W-:Y:S01]  /*2a00*/  IMAD.X R42, R0, 0x1, R20, P2 ;  /* 0x00000001002a7824 */ /* 0x000fe200010e0614 */
[----:B------:R-:W-:Y:S01]  /*2a10*/  LEA R40, P2, R41, UR4, 0x1 ;  /* 0x0000000429287c11 */ /* 0x000fe2000f8408ff */
[----:B------:R-:W-:Y:S01]  /*2a20*/  IMAD.X R44, R115, 0x1, R25, P4 ;  /* 0x00000001732c7824 */ /* 0x000fe200020e0619 */
[----:B------:R-:W-:-:S02]  /*2a30*/  CS2R R122, SRZ ;  /* 0x00000000007a7805 */ /* 0x000fc4000001ff00 */
[-C--:B------:R-:W-:Y:S02]  /*2a40*/  ISETP.GE.AND P4, PT, R216, R116.reuse, PT ;  /* 0x00000074d800720c */ /* 0x080fe40003f86270 */
[----:B------:R-:W-:Y:S01]  /*2a50*/  LEA.HI.X R41, R41, UR5, R42, 0x1, P2 ;  /* 0x0000000529297c11 */ /* 0x000fe200090f0c2a */
[----:B------:R-:W-:Y:S02]  /*2a60*/  ULDC.64 UR4, c[0x0][0x3e0] ;  /* 0x0000f80000047ab9 */ /* 0x000fe40000000a00 */
[C---:B------:R-:W-:Y:S02]  /*2a70*/  LEA R42, P2, R43.reuse, UR4, 0x1 ;  /* 0x000000042b2a7c11 */ /* 0x040fe4000f8408ff */
[----:B------:R0:W5:Y:S02]  /*2a80*/  @!P5 LDG.E.64 R120, desc[UR60][R40.64] ;  /* 0x0000003c2878d981 */ /* 0x000164000c1e1b00 */
        /* <DEDUP_REMOVED lines=16> */
.L_x_2308:
[----:B------:R-:W-:Y:S05]  /*2b90*/  BSYNC B1 ;  /* 0x0000000000017941 */ /* 0x000fea0003800000 */
.L_x_2307:
        /* <DEDUP_REMOVED lines=33> */
[----:B------:R-:W-:Y:S02]  /*2db0*/  CS2R R74, SRZ ;  /* 0x00000000004a7805 */ /* 0x000fe4000001ff00 */
[----:B------:R-:W-:Y:S02]  /*2dc0*/  CS2R R78, SRZ ;  /* 0x00000000004e7805 */ /* 0x000fe4000001ff00 */
[----:B------:R-:W-:-:S02]  /*2dd0*/  PRMT R186, R40, 0x7610, R186 ;  /* 0x0000761028ba7816 */ /* 0x000fc400000000ba */
[----:B------:R-:W-:Y:S02]  /*2de0*/  CS2R R68, SRZ ;  /* 0x0000000000447805 */ /* 0x000fe4000001ff00 */
[----:B------:R-:W-:Y:S02]  /*2df0*/  PRMT R153, R41, 0x7610, R153 ;  /* 0x0000761029997816 */ /* 0x000fe40000000099 */
[----:B------:R-:W-:Y:S02]  /*2e00*/  CS2R R72, SRZ ;  /* 0x0000000000487805 */ /* 0x000fe4000001ff00 */
[----:B------:R-:W-:Y:S02]  /*2e10*/  CS2R R76, SRZ ;  /* 0x00000000004c7805 */ /* 0x000fe4000001ff00 */
        /* <DEDUP_REMOVED lines=32> */
.L_x_2310:
[----:B------:R-:W-:Y:S05]  /*3020*/  BSYNC B1 ;  /* 0x0000000000017941 */ /* 0x000fea0003800000 */
.L_x_2309:
        /* <DEDUP_REMOVED lines=42> */
.L_x_2312:
[----:B------:R-:W-:Y:S05]  /*32d0*/  BSYNC B1 ;  /* 0x0000000000017941 */ /* 0x000fea0003800000 */
.L_x_2311:
[----:B------:R-:W2:Y:S01]  /*32e0*/  LDL R0, [R1+0x60] ;  /* 0x0000600001007983 */ /* 0x000ea20000100800 */
[----:B01----:R-:W-:Y:S01]  /*32f0*/  IMAD.MOV.U32 R40, RZ, RZ, R70 ;  /* 0x000000ffff287224 */ /* 0x003fe200078e0046 */
        /* <DEDUP_REMOVED lines=67> */
.L_x_2313:
[----:B------:R-:W-:Y:S01]  /*3730*/  IMAD R0, R17, 0x8, R16 ;  /* 0x0000000811007824 */ /* 0x000fe200078e0210 */
[----:B------:R-:W-:Y:S01]  /*3740*/  SHF.L.U32 R115, R221, 0x1f, RZ ;  /* 0x0000001fdd737819 */ /* 0x000fe200000006ff */
[----:B------:R-:W-:Y:S03]  /*3750*/  BSSY B1, `(.L_x_2314) ;  /* 0x0000003000017945 */ /* 0x000fe60003800000 */
[----:B------:R-:W0:Y:S02]  /*3760*/  SYNCS.PHASECHK.TRANS64.TRYWAIT P6, [R0+URZ+0x38890], R115 ;  /* 0x03889073000075a7 */ /* 0x000e2400080c017f */
[----:B0-----:R-:W-:Y:S05]  /*3770*/  @!P6 BRA `(.L_x_2315) ;  /* 0x000002b800c4e947 */ /* 0x001fea0003800000 */
.L_x_2685:
[----:B------:R-:W-:Y:S05]  /*3780*/  BSYNC B1 ;  /* 0x0000000000017941 */ /* 0x000fea0003800000 */
.L_x_2314:
        /* <DEDUP_REMOVED lines=9> */
[----:B------:R-:W-:Y:S02]  /*3820*/  SHF.R.U64 R148, R120, 0x10, R121 ;  /* 0x0000001078947819 */ /* 0x000fe40000001279 */
[--C-:B------:R-:W-:Y:S02]  /*3830*/  SHF.R.U64 R149, R122, 0x10, R123.reuse ;  /* 0x000000107a957819 */ /* 0x100fe4000000127b */
[----:B------:R-:W-:Y:S02]  /*3840*/  SHF.R.U32.HI R151, RZ, 0x10, R123 ;  /* 0x00000010ff977819 */ /* 0x000fe4000001167b */
[----:B------:R-:W-:Y:S01]  /*3850*/  SHF.R.U32.HI R150, RZ, 0x10, R121 ;  /* 0x00000010ff967819 */ /* 0x000fe20000011679 */
[----:B--2---:R-:W-:Y:S01]  /*3860*/  IMAD.U32 R121, R42, 0x10000, RZ ;  /* 0x000100002a797824 */ /* 0x004fe200078e00ff */
[----:B------:R-:W-:Y:S02]  /*3870*/  PRMT R122, R137, 0x5432, R148 ;  /* 0x00005432897a7816 */ /* 0x000fe40000000094 */
[----:B------:R-:W-:-:S02]  /*3880*/  PRMT R148, R152, 0x5410, R149 ;  /* 0x0000541098947816 */ /* 0x000fc40000000095 */
[----:B------:R-:W-:Y:S01]  /*3890*/  PRMT R149, R153, 0x5410, R151 ;  /* 0x0000541099957816 */ /* 0x000fe20000000097 */
[----:B------:R-:W-:Y:S01]  /*38a0*/  IMAD.U32 R151, R40, 0x10000, RZ ;  /* 0x0001000028977824 */ /* 0x000fe200078e00ff */
[----:B------:R-:W-:Y:S01]  /*38b0*/  PRMT R123, R136, 0x5432, R150 ;  /* 0x00005432887b7816 */ /* 0x000fe20000000096 */
[C---:B------:R-:W-:Y:S01]  /*38c0*/  IMAD.U32 R150, R41.reuse, 0x10000, RZ ;  /* 0x0001000029967824 */ /* 0x040fe200078e00ff */
[----:B------:R-:W-:Y:S01]  /*38d0*/  LOP3.LUT R154, R41, 0xffff0000, RZ, 0xc0, !PT ;  /* 0xffff0000299a7812 */ /* 0x000fe200078ec0ff */
[----:B------:R-:W-:Y:S01]  /*38e0*/  IMAD.U32 R152, R149, 0x10000, RZ ;  /* 0x0001000095987824 */ /* 0x000fe200078e00ff */
[----:B------:R-:W-:Y:S01]  /*38f0*/  LOP3.LUT R42, R42, 0xffff0000, RZ, 0xc0, !PT ;  /* 0xffff00002a2a7812 */ /* 0x000fe200078ec0ff */
[----:B------:R-:W-:Y:S01]  /*3900*/  IMAD.U32 R153, R123, 0x10000, RZ ;  /* 0x000100007b997824 */ /* 0x000fe200078e00ff */
[C---:B------:R-:W-:Y:S01]  /*3910*/  LOP3.LUT R41, R148.reuse, 0xffff0000, RZ, 0xc0, !PT ;  /* 0xffff000094297812 */ /* 0x040fe200078ec0ff */
[----:B------:R-:W-:Y:S01]  /*3920*/  IMAD.U32 R148, R148, 0x10000, RZ ;  /* 0x0001000094947824 */ /* 0x000fe200078e00ff */
[----:B------:R-:W-:Y:S01]  /*3930*/  LOP3.LUT R155, R122, 0xffff0000, RZ, 0xc0, !PT ;  /* 0xffff00007a9b7812 */ /* 0x000fe200078ec0ff */
[-C--:B------:R-:W-:Y:S01]  /*3940*/  FMUL.FTZ R162, R42, R152.reuse ;  /* 0x000000982aa27220 */ /* 0x080fe20000410000 */
[----:B------:R-:W-:Y:S01]  /*3950*/  LOP3.LUT R120, R43, 0xffff0000, RZ, 0xc0, !PT ;  /* 0xffff00002b787812 */ /* 0x000fe200078ec0ff */
[----:B------:R-:W-:Y:S01]  /*3960*/  FMUL.FTZ R157, R154, R41 ;  /* 0x000000299a9d7220 */ /* 0x000fe20000410000 */
[----:B------:R-:W-:Y:S01]  /*3970*/  FMUL.FTZ R42, R42, R153 ;  /* 0x000000992a2a7220 */ /* 0x000fe20000410000 */
[----:B------:R-:W-:Y:S01]  /*3980*/  FMUL.FTZ R154, R154, R155 ;  /* 0x0000009b9a9a7220 */ /* 0x000fe20000410000 */
[----:B------:R-:W-:Y:S01]  /*3990*/  LOP3.LUT R149, R149, 0xffff0000, RZ, 0xc0, !PT ;  /* 0xffff000095957812 */ /* 0x000fe200078ec0ff */
[----:B------:R-:W-:Y:S01]  /*39a0*/  IMAD.U32 R122, R122, 0x10000, RZ ;  /* 0x000100007a7a7824 */ /* 0x000fe200078e00ff */
[----:B------:R-:W-:Y:S01]  /*39b0*/  LOP3.LUT R123, R123, 0xffff0000, RZ, 0xc0, !PT ;  /* 0xffff00007b7b7812 */ /* 0x000fe200078ec0ff */
[C---:B------:R-:W-:Y:S01]  /*39c0*/  FFMA.FTZ R162, R121.reuse, R153, -R162 ;  /* 0x0000009979a27223 */ /* 0x040fe200000108a2 */
[----:B------:R-:W-:Y:S01]  /*39d0*/  LOP3.LUT R40, R40, 0xffff0000, RZ, 0xc0, !PT ;  /* 0xffff000028287812 */ /* 0x000fe200078ec0ff */
[C---:B------:R-:W-:Y:S01]  /*39e0*/  FFMA.FTZ R157, R150.reuse, R155, -R157 ;  /* 0x0000009b969d7223 */ /* 0x040fe2000001089d */
[----:B------:R-:W-:Y:S01]  /*39f0*/  FFMA.FTZ R154, R150, R41, R154 ;  /* 0x00000029969a7223 */ /* 0x000fe2000001009a */
[----:B------:R-:W-:Y:S01]  /*3a00*/  FFMA.FTZ R121, R121, R152, R42 ;  /* 0x0000009879797223 */ /* 0x000fe2000001002a */
[----:B------:R-:W-:-:S02]  /*3a10*/  IMAD.U32 R43, R43, 0x10000, RZ ;  /* 0x000100002b2b7824 */ /* 0x000fc400078e00ff */
        /* <DEDUP_REMOVED lines=8> */
[----:B------:R-:W-:Y:S02]  /*3aa0*/  F2FP.BF16.F32.PACK_AB R154, R154, R157 ;  /* 0x0000009d9a9a723e */ /* 0x000fe400000010ff */
[----:B------:R-:W-:-:S02]  /*3ab0*/  F2FP.BF16.F32.PACK_AB R43, R43, R42 ;  /* 0x0000002a2b2b723e */ /* 0x000fc400000010ff */
[----:B------:R-:W-:Y:S01]  /*3ac0*/  F2FP.BF16.F32.PACK_AB R40, R41, R120 ;  /* 0x000000782928723e */ /* 0x000fe200000010ff */
[----:B------:R-:W-:Y:S01]  /*3ad0*/  IMAD.MOV.U32 R41, RZ, RZ, R154 ;  /* 0x000000ffff297224 */ /* 0x000fe200078e009a */
[----:B------:R-:W-:-:S07]  /*3ae0*/  F2FP.BF16.F32.PACK_AB R42, R121, R162 ;  /* 0x000000a2792a723e */ /* 0x000fce00000010ff */
.L_x_2321:
[----:B------:R-:W-:Y:S05]  /*3af0*/  BSYNC B3 ;  /* 0x0000000000037941 */ /* 0x000fea0003800000 */
.L_x_2320:
[----:B--2---:R1:W-:Y:S02]  /*3b00*/  STG.E.128 desc[UR60][R60.64], R40 ;  /* 0x000000283c007986 */ /* 0x0043e4000c101d3c */
.L_x_2319:
[----:B------:R-:W-:Y:S05]  /*3b10*/  BSYNC B2 ;  /* 0x0000000000027941 */ /* 0x000fea0003800000 */
.L_x_2318:
        /* <DEDUP_REMOVED lines=51> */
[----:B------:R-:W-:-:S07]  /*3e50*/  MOV R42, R154 ;  /* 0x0000009a002a7202 */ /* 0x000fce0000000f00 */
.L_x_2325:
[----:B------:R-:W-:Y:S05]  /*3e60*/  BSYNC B3 ;  /* 0x0000000000037941 */ /* 0x000fea0003800000 */
.L_x_2324:
[----:B--2---:R2:W-:Y:S02]  /*3e70*/  STG.E.128 desc[UR60][R60.64+0x80], R40 ;  /* 0x000080283c007986 */ /* 0x0045e4000c101d3c */
.L_x_2323:
[----:B------:R-:W-:Y:S05]  /*3e80*/  BSYNC B2 ;  /* 0x0000000000027941 */ /* 0x000fea0003800000 */
.L_x_2322:
        /* <DEDUP_REMOVED lines=12> */
[----:B------:R-:W-:Y:S01]  /*3f50*/  SHF.R.U32.HI R95, RZ, 0x10, R87 ;  /* 0x00000010ff5f7819 */ /* 0x000fe20000011657 */
[----:B------:R-:W-:Y:S01]  /*3f60*/  IMAD.U32 R87, R42, 0x10000, RZ ;  /* 0x000100002a577824 */ /* 0x000fe200078e00ff */
[----:B------:R-:W-:Y:S01]  /*3f70*/  PRMT R94, R134, 0x5432, R92 ;  /* 0x00005432865e7816 */ /* 0x000fe2000000005c */
[----:B------:R-:W-:Y:S01]  /*3f80*/  IMAD.U32 R92, R41, 0x10000, RZ ;  /* 0x00010000295c7824 */ /* 0x000fe200078e00ff */
[----:B------:R-:W-:-:S02]  /*3f90*/  PRMT R93, R185, 0x5410, R93 ;  /* 0x00005410b95d7816 */ /* 0x000fc4000000005d */
[----:B------:R-:W-:Y:S02]  /*3fa0*/  LOP3.LUT R122, R41, 0xffff0000, RZ, 0xc0, !PT ;  /* 0xffff0000297a7812 */ /* 0x000fe400078ec0ff */
[----:B------:R-:W-:Y:S01]  /*3fb0*/  PRMT R180, R180, 0x5410, R95 ;  /* 0x00005410b4b47816 */ /* 0x000fe2000000005f */
[----:B------:R-:W-:Y:S01]  /*3fc0*/  IMAD.U32 R119, R93, 0x10000, RZ ;  /* 0x000100005d777824 */ /* 0x000fe200078e00ff */
[----:B------:R-:W-:Y:S02]  /*3fd0*/  LOP3.LUT R41, R94, 0xffff0000, RZ, 0xc0, !PT ;  /* 0xffff00005e297812 */ /* 0x000fe400078ec0ff */
[----:B------:R-:W-:Y:S01]  /*3fe0*/  LOP3.LUT R95, R179, 0xffff0000, RZ, 0xc0, !PT ;  /* 0xffff0000b35f7812 */ /* 0x000fe200078ec0ff */
[----:B------:R-:W-:Y:S01]  /*3ff0*/  IMAD.U32 R120, R180, 0x10000, RZ ;  /* 0x00010000b4787824 */ /* 0x000fe200078e00ff */
[----:B------:R-:W-:Y:S01]  /*4000*/  LOP3.LUT R42, R42, 0xffff0000, RZ, 0xc0, !PT ;  /* 0xffff00002a2a7812 */ /* 0x000fe200078ec0ff */
[C---:B------:R-:W-:Y:S01]  /*4010*/  FMUL.FTZ R121, R122.reuse, R41 ;  /* 0x000000297a797220 */ /* 0x040fe20000410000 */
[----:B------:R-:W-:Y:S01]  /*4020*/  LOP3.LUT R86, R43, 0xffff0000, RZ, 0xc0, !PT ;  /* 0xffff00002b567812 */ /* 0x000fe200078ec0ff */
[----:B------:R-:W-:Y:S01]  /*4030*/  FMUL.FTZ R122, R122, R95 ;  /* 0x0000005f7a7a7220 */ /* 0x000fe20000410000 */
[----:B------:R-:W-:Y:S01]  /*4040*/  LOP3.LUT R93, R93, 0xffff0000, RZ, 0xc0, !PT ;  /* 0xffff00005d5d7812 */ /* 0x000fe200078ec0ff */
[C---:B------:R-:W-:Y:S01]  /*4050*/  FMUL.FTZ R148, R42.reuse, R119 ;  /* 0x000000772a947220 */ /* 0x040fe20000410000 */
[----:B------:R-:W-:Y:S01]  /*4060*/  FMUL.FTZ R42, R42, R120 ;  /* 0x000000782a2a7220 */ /* 0x000fe20000410000 */
[----:B------:R-:W-:Y:S01]  /*4070*/  LOP3.LUT R40, R40, 0xffff0000, RZ, 0xc0, !PT ;  /* 0xffff000028287812 */ /* 0x000fe200078ec0ff */
[----:B------:R-:W-:Y:S01]  /*4080*/  FFMA.FTZ R122, R92, R41, R122 ;  /* 0x000000295c7a7223 */ /* 0x000fe2000001007a */
[----:B------:R-:W-:Y:S01]  /*4090*/  LOP3.LUT R180, R180, 0xffff0000, RZ, 0xc0, !PT ;  /* 0xffff0000b4b47812 */ /* 0x000fe200078ec0ff */
[----:B------:R-:W-:-:S02]  /*40a0*/  IMAD.U32 R41, R94, 0x10000, RZ ;  /* 0x000100005e297824 */ /* 0x000fc400078e00ff */
[----:B------:R-:W-:Y:S01]  /*40b0*/  FFMA.FTZ R148, R87, R120, -R148 ;  /* 0x0000007857947223 */ /* 0x000fe20000010894 */
[----:B------:R-:W-:Y:S02]  /*40c0*/  IMAD.U32 R179, R179, 0x10000, RZ ;  /* 0x00010000b3b37824 */ /* 0x000fe400078e00ff */
[----:B------:R-:W-:Y:S01]  /*40d0*/  FFMA.FTZ R87, R87, R119, R42 ;  /* 0x0000007757577223 */ /* 0x000fe2000001002a */
[----:B------:R-:W-:Y:S02]  /*40e0*/  IMAD.U32 R43, R43, 0x10000, RZ ;  /* 0x000100002b2b7824 */ /* 0x000fe400078e00ff */
[----:B------:R-:W-:Y:S01]  /*40f0*/  FFMA.FTZ R121, R92, R95, -R121 ;  /* 0x0000005f5c797223 */ /* 0x000fe20000010879 */
        /* <DEDUP_REMOVED lines=12> */
.L_x_2329:
[----:B------:R-:W-:Y:S05]  /*41c0*/  BSYNC B3 ;  /* 0x0000000000037941 */ /* 0x000fea0003800000 */
.L_x_2328:
[----:B--2---:R3:W-:Y:S02]  /*41d0*/  STG.E.128 desc[UR60][R60.64+0x100], R40 ;  /* 0x000100283c007986 */ /* 0x0047e4000c101d3c */
.L_x_2327:
[----:B------:R-:W-:Y:S05]  /*41e0*/  BSYNC B2 ;  /* 0x0000000000027941 */ /* 0x000fea0003800000 */
.L_x_2326:
[----:B------:R-:W-:-:S13]  /*41f0*/  ISETP.NE.AND P3, PT, R8, RZ, PT ;  /* 0x000000ff0800720c */ /* 0x000fda0003f65270 */
[----:B------:R-:W-:Y:S05]  /*4200*/  @!P3 BRA `(.L_x_2317) ;  /* 0x0000000000d0b947 */ /* 0x000fea0003800000 */
[----:B-123--:R1:W2:Y:S01]  /*4210*/  LDS.128 R40, [R4+0x2bc00] ;  /* 0x02bc000004287984 */ /* 0x00e2a20000000c00 */
[----:B------:R-:W-:Y:S01]  /*4220*/  ISETP.GE.AND P3, PT, R217, R116, PT ;  /* 0x00000074d900720c */ /* 0x000fe20003f66270 */
[----:B------:R-:W-:-:S12]  /*4230*/  BSSY B2, `(.L_x_2330) ;  /* 0x0000030000027945 */ /* 0x000fd80003800000 */
[----:B-1----:R-:W-:Y:S05]  /*4240*/  @P3 BRA `(.L_x_2331) ;  /* 0x0000000000b83947 */ /* 0x002fea0003800000 */
[--C-:B------:R-:W-:Y:S01]  /*4250*/  SHF.R.U64 R84, R84, 0x10, R85.reuse ;  /* 0x0000001054547819 */ /* 0x100fe20000001255 */
[----:B--2---:R-:W-:Y:S01]  /*4260*/  IMAD.U32 R86, R41, 0x10000, RZ ;  /* 0x0001000029567824 */ /* 0x004fe200078e00ff */
[----:B------:R-:W-:Y:S02]  /*4270*/  SHF.R.U32.HI R85, RZ, 0x10, R85 ;  /* 0x00000010ff557819 */ /* 0x000fe40000011655 */
[--C-:B------:R-:W-:Y:S02]  /*4280*/  SHF.R.U32.HI R87, RZ, 0x10, R83.reuse ;  /* 0x00000010ff577819 */ /* 0x100fe40000011653 */
        /* <DEDUP_REMOVED lines=8> */
[----:B------:R-:W-:Y:S02]  /*4310*/  PRMT R176, R176, 0x5410, R93 ;  /* 0x00005410b0b07816 */ /* 0x000fe4000000005d */
[----:B------:R-:W-:Y:S01]  /*4320*/  LOP3.LUT R85, R41, 0xffff0000, RZ, 0xc0, !PT ;  /* 0xffff000029557812 */ /* 0x000fe200078ec0ff */
[----:B------:R-:W-:Y:S01]  /*4330*/  FMUL.FTZ R119, R83, R84 ;  /* 0x0000005453777220 */ /* 0x000fe20000410000 */
[----:B------:R-:W-:Y:S01]  /*4340*/  LOP3.LUT R93, R183, 0xffff0000, RZ, 0xc0, !PT ;  /* 0xffff0000b75d7812 */ /* 0x000fe200078ec0ff */
[----:B------:R-:W-:Y:S01]  /*4350*/  IMAD.U32 R41, R40, 0x10000, RZ ;  /* 0x0001000028297824 */ /* 0x000fe200078e00ff */
[----:B------:R-:W-:Y:S01]  /*4360*/  LOP3.LUT R92, R176, 0xffff0000, RZ, 0xc0, !PT ;  /* 0xffff0000b05c7812 */ /* 0x000fe200078ec0ff */
[----:B------:R-:W-:Y:S01]  /*4370*/  FMUL.FTZ R83, R83, R87 ;  /* 0x0000005753537220 */ /* 0x000fe20000410000 */
[----:B------:R-:W-:Y:S01]  /*4380*/  LOP3.LUT R42, R43, 0xffff0000, RZ, 0xc0, !PT ;  /* 0xffff00002b2a7812 */ /* 0x000fe200078ec0ff */
[----:B------:R-:W-:Y:S01]  /*4390*/  FMUL.FTZ R95, R85, R93 ;  /* 0x0000005d555f7220 */ /* 0x000fe20000410000 */
[----:B------:R-:W-:Y:S01]  /*43a0*/  LOP3.LUT R184, R184, 0xffff0000, RZ, 0xc0, !PT ;  /* 0xffff0000b8b87812 */ /* 0x000fe200078ec0ff */
[----:B------:R-:W-:Y:S01]  /*43b0*/  IMAD.U32 R183, R183, 0x10000, RZ ;  /* 0x00010000b7b77824 */ /* 0x000fe200078e00ff */
[----:B------:R-:W-:Y:S01]  /*43c0*/  LOP3.LUT R178, R178, 0xffff0000, RZ, 0xc0, !PT ;  /* 0xffff0000b2b27812 */ /* 0x000fe200078ec0ff */
[----:B------:R-:W-:Y:S01]  /*43d0*/  FMUL.FTZ R94, R85, R92 ;  /* 0x0000005c555e7220 */ /* 0x000fe20000410000 */
[----:B------:R-:W-:Y:S01]  /*43e0*/  LOP3.LUT R40, R40, 0xffff0000, RZ, 0xc0, !PT ;  /* 0xffff000028287812 */ /* 0x000fe200078ec0ff */
[----:B------:R-:W-:Y:S01]  /*43f0*/  FFMA.FTZ R87, R82, R87, -R119 ;  /* 0x0000005752577223 */ /* 0x000fe20000010877 */
[----:B------:R-:W-:-:S02]  /*4400*/  IMAD.U32 R176, R176, 0x10000, RZ ;  /* 0x00010000b0b07824 */ /* 0x000fc400078e00ff */
[----:B------:R-:W-:Y:S01]  /*4410*/  FFMA.FTZ R82, R82, R84, R83 ;  /* 0x0000005452527223 */ /* 0x000fe20000010053 */
[C---:B------:R-:W-:Y:S01]  /*4420*/  FMUL.FTZ R84, R42.reuse, R184 ;  /* 0x000000b82a547220 */ /* 0x040fe20000410000 */
[----:B------:R-:W-:Y:S01]  /*4430*/  FMUL.FTZ R83, R42, R178 ;  /* 0x000000b22a537220 */ /* 0x000fe20000410000 */
[----:B------:R-:W-:Y:S01]  /*4440*/  FFMA.FTZ R85, R86, R92, -R95 ;  /* 0x0000005c56557223 */ /* 0x000fe2000001085f */
[----:B------:R-:W-:Y:S01]  /*4450*/  FMUL.FTZ R42, R40, R183 ;  /* 0x000000b7282a7220 */ /* 0x000fe20000410000 */
[----:B------:R-:W-:Y:S01]  /*4460*/  FFMA.FTZ R86, R86, R93, R94 ;  /* 0x0000005d56567223 */ /* 0x000fe2000001005e */
[-C--:B------:R-:W-:Y:S01]  /*4470*/  FMUL.FTZ R40, R40, R176.reuse ;  /* 0x000000b028287220 */ /* 0x080fe20000410000 */
[----:B------:R-:W-:Y:S02]  /*4480*/  IMAD.U32 R43, R43, 0x10000, RZ ;  /* 0x000100002b2b7824 */ /* 0x000fe400078e00ff */
[C---:B------:R-:W-:Y:S01]  /*4490*/  FFMA.FTZ R42, R41.reuse, R176, -R42 ;  /* 0x000000b0292a7223 */ /* 0x040fe2000001082a */
[----:B------:R-:W-:Y:S01]  /*44a0*/  F2FP.BF16.F32.PACK_AB R82, R82, R87 ;  /* 0x000000575252723e */ /* 0x000fe200000010ff */
[----:B------:R-:W-:Y:S01]  /*44b0*/  FFMA.FTZ R41, R41, R183, R40 ;  /* 0x000000b729297223 */ /* 0x000fe20000010028 */
[C---:B------:R-:W-:Y:S01]  /*44c0*/  FFMA.FTZ R84, R43.reuse, R178, -R84 ;  /* 0x000000b22b547223 */ /* 0x040fe20000010854 */
[----:B------:R-:W-:Y:S01]  /*44d0*/  FFMA.FTZ R83, R43, R184, R83 ;  /* 0x000000b82b537223 */ /* 0x000fe20000010053 */
[----:B------:R-:W-:-:S02]  /*44e0*/  F2FP.BF16.F32.PACK_AB R85, R86, R85 ;  /* 0x000000555655723e */ /* 0x000fc400000010ff */
[----:B------:R-:W-:Y:S01]  /*44f0*/  F2FP.BF16.F32.PACK_AB R40, R41, R42 ;  /* 0x0000002a2928723e */ /* 0x000fe200000010ff */
[----:B------:R-:W-:Y:S01]  /*4500*/  IMAD.MOV.U32 R42, RZ, RZ, R82 ;  /* 0x000000ffff2a7224 */ /* 0x000fe200078e0052 */
[----:B------:R-:W-:Y:S01]  /*4510*/  F2FP.BF16.F32.PACK_AB R43, R83, R84 ;  /* 0x00000054532b723e */ /* 0x000fe200000010ff */
[----:B------:R-:W-:-:S07]  /*4520*/  IMAD.MOV.U32 R41, RZ, RZ, R85 ;  /* 0x000000ffff297224 */ /* 0x000fce00078e0055 */
.L_x_2331:
[----:B------:R-:W-:Y:S05]  /*4530*/  BSYNC B2 ;  /* 0x0000000000027941 */ /* 0x000fea0003800000 */
.L_x_2330:
[----:B--2---:R4:W-:Y:S02]  /*4540*/  STG.E.128 desc[UR60][R60.64+0x180], R40 ;  /* 0x000180283c007986 */ /* 0x0049e4000c101d3c */
.L_x_2317:
[----:B------:R-:W-:Y:S05]  /*4550*/  BSYNC B1 ;  /* 0x0000000000017941 */ /* 0x000fea0003800000 */
.L_x_2316:
        /* <DEDUP_REMOVED lines=13> */
[----:B------:R-:W-:Y:S01]  /*4630*/  SHF.R.U32.HI R82, RZ, 0x10, R79 ;  /* 0x00000010ff527819 */ /* 0x000fe2000001164f */
[----:B------:R-:W-:Y:S01]  /*4640*/  IMAD.U32 R79, R41, 0x10000, RZ ;  /* 0x00010000294f7824 */ /* 0x000fe200078e00ff */
[----:B------:R-:W-:Y:S02]  /*4650*/  PRMT R188, R188, 0x5410, R81 ;  /* 0x00005410bcbc7816 */ /* 0x000fe40000000051 */
[----:B------:R-:W-:-:S02]  /*4660*/  PRMT R174, R174, 0x5410, R83 ;  /* 0x00005410aeae7816 */ /* 0x000fc40000000053 */
[----:B------:R-:W-:Y:S01]  /*4670*/  PRMT R175, R175, 0x5410, R82 ;  /* 0x00005410afaf7816 */ /* 0x000fe20000000052 */
[----:B------:R-:W-:Y:S01]  /*4680*/  IMAD.U32 R83, R188, 0x10000, RZ ;  /* 0x00010000bc537824 */ /* 0x000fe200078e00ff */
[----:B------:R-:W-:Y:S02]  /*4690*/  PRMT R187, R187, 0x5410, R78 ;  /* 0x00005410bbbb7816 */ /* 0x000fe4000000004e */
[----:B------:R-:W-:Y:S01]  /*46a0*/  LOP3.LUT R61, R42, 0xffff0000, RZ, 0xc0, !PT ;  /* 0xffff00002a3d7812 */ /* 0x000fe200078ec0ff */
        /* <DEDUP_REMOVED lines=10> */
[----:B------:R-:W-:Y:S01]  /*4750*/  FMUL.FTZ R85, R78, R80 ;  /* 0x000000504e557220 */ /* 0x000fe20000410000 */
[----:B------:R-:W-:Y:S01]  /*4760*/  LOP3.LUT R175, R175, 0xffff0000, RZ, 0xc0, !PT ;  /* 0xffff0000afaf7812 */ /* 0x000fe200078ec0ff */
[----:B------:R-:W-:Y:S01]  /*4770*/  IMAD.U32 R187, R187, 0x10000, RZ ;  /* 0x00010000bbbb7824 */ /* 0x000fe200078e00ff */
[----:B------:R-:W-:Y:S01]  /*4780*/  LOP3.LUT R78, R40, 0xffff0000, RZ, 0xc0, !PT ;  /* 0xffff0000284e7812 */ /* 0x000fe200078ec0ff */
[----:B------:R-:W-:Y:S01]  /*4790*/  FFMA.FTZ R87, R60, R81, -R87 ;  /* 0x000000513c577223 */ /* 0x000fe20000010857 */
[----:B------:R-:W-:-:S02]  /*47a0*/  IMAD.U32 R174, R174, 0x10000, RZ ;  /* 0x00010000aeae7824 */ /* 0x000fc400078e00ff */
[C---:B------:R-:W-:Y:S01]  /*47b0*/  FFMA.FTZ R40, R79.reuse, R80, -R84 ;  /* 0x000000504f287223 */ /* 0x040fe20000010854 */
[----:B------:R-:W-:Y:S01]  /*47c0*/  FFMA.FTZ R60, R60, R83, R61 ;  /* 0x000000533c3c7223 */ /* 0x000fe2000001003d */
[C---:B------:R-:W-:Y:S01]  /*47d0*/  FMUL.FTZ R80, R42.reuse, R188 ;  /* 0x000000bc2a507220 */ /* 0x040fe20000410000 */
[----:B------:R-:W-:Y:S01]  /*47e0*/  FMUL.FTZ R61, R42, R175 ;  /* 0x000000af2a3d7220 */ /* 0x000fe20000410000 */
[C---:B------:R-:W-:Y:S01]  /*47f0*/  FMUL.FTZ R42, R78.reuse, R187 ;  /* 0x000000bb4e2a7220 */ /* 0x040fe20000410000 */
        /* <DEDUP_REMOVED lines=13> */
.L_x_2337:
[----:B------:R-:W-:Y:S05]  /*48d0*/  BSYNC B3 ;  /* 0x0000000000037941 */ /* 0x000fea0003800000 */
.L_x_2336:
[----:B--2---:R1:W-:Y:S02]  /*48e0*/  STG.E.128 desc[UR60][R54.64], R40 ;  /* 0x0000002836007986 */ /* 0x0043e4000c101d3c */
.L_x_2335:
[----:B------:R-:W-:Y:S05]  /*48f0*/  BSYNC B2 ;  /* 0x0000000000027941 */ /* 0x000fea0003800000 */
.L_x_2334:
[----:B------:R-:W-:Y:S01]  /*4900*/  ISETP.NE.AND P3, PT, R10, RZ, PT ;  /* 0x000000ff0a00720c */ /* 0x000fe20003f65270 */
[----:B------:R-:W-:-:S12]  /*4910*/  BSSY B2, `(.L_x_2338) ;  /* 0x0000035000027945 */ /* 0x000fd80003800000 */
[----:B------:R-:W-:Y:S05]  /*4920*/  @!P3 BRA `(.L_x_2339) ;  /* 0x0000000000ccb947 */ /* 0x000fea0003800000 */
[----:B-1234-:R1:W2:Y:S01]  /*4930*/  LDS.128 R40, [R4+0x27c00] ;  /* 0x027c000004287984 */ /* 0x01e2a20000000c00 */
[----:B------:R-:W-:Y:S01]  /*4940*/  ISETP.GE.AND P3, PT, R216, R116, PT ;  /* 0x00000074d800720c */ /* 0x000fe20003f66270 */
[----:B------:R-:W-:-:S12]  /*4950*/  BSSY B3, `(.L_x_2340) ;  /* 0x000002f000037945 */ /* 0x000fd80003800000 */
[----:B-1----:R-:W-:Y:S05]  /*4960*/  @P3 BRA `(.L_x_2341) ;  /* 0x0000000000b43947 */ /* 0x002fea0003800000 */
[--C-:B------:R-:W-:Y:S02]  /*4970*/  SHF.R.U64 R61, R76, 0x10, R77.reuse ;  /* 0x000000104c3d7819 */ /* 0x100fe4000000124d */
[----:B------:R-:W-:Y:S02]  /*4980*/  SHF.R.U32.HI R76, RZ, 0x10, R77 ;  /* 0x00000010ff4c7819 */ /* 0x000fe4000001164d */
[--C-:B------:R-:W-:Y:S02]  /*4990*/  SHF.R.U32.HI R78, RZ, 0x10, R75.reuse ;  /* 0x00000010ff4e7819 */ /* 0x100fe4000001164b */
[----:B------:R-:W-:Y:S01]  /*49a0*/  SHF.R.U64 R79, R74, 0x10, R75 ;  /* 0x000000104a4f7819 */ /* 0x000fe2000000124b */
[----:B--2---:R-:W-:Y:S01]  /*49b0*/  IMAD.U32 R74, R42, 0x10000, RZ ;  /* 0x000100002a4a7824 */ /* 0x004fe200078e00ff */
[----:B------:R-:W-:Y:S02]  /*49c0*/  PRMT R173, R173, 0x5410, R76 ;  /* 0x00005410adad7816 */ /* 0x000fe4000000004c */
[----:B------:R-:W-:-:S02]  /*49d0*/  PRMT R171, R171, 0x5410, R78 ;  /* 0x00005410abab7816 */ /* 0x000fc4000000004e */
[----:B------:R-:W-:Y:S02]  /*49e0*/  PRMT R172, R172, 0x5410, R61 ;  /* 0x00005410acac7816 */ /* 0x000fe4000000003d */
[----:B------:R-:W-:Y:S01]  /*49f0*/  LOP3.LUT R75, R42, 0xffff0000, RZ, 0xc0, !PT ;  /* 0xffff00002a4b7812 */ /* 0x000fe200078ec0ff */
[----:B------:R-:W-:Y:S01]  /*4a00*/  IMAD.U32 R77, R171, 0x10000, RZ ;  /* 0x00010000ab4d7824 */ /* 0x000fe200078e00ff */
[----:B------:R-:W-:Y:S01]  /*4a10*/  PRMT R170, R170, 0x5410, R79 ;  /* 0x00005410aaaa7816 */ /* 0x000fe2000000004f */
        /* <DEDUP_REMOVED lines=8> */
[----:B------:R-:W-:Y:S01]  /*4aa0*/  FMUL.FTZ R80, R61, R78 ;  /* 0x0000004e3d507220 */ /* 0x000fe20000410000 */
[-C--:B------:R-:W-:Y:S01]  /*4ab0*/  FMUL.FTZ R75, R75, R77.reuse ;  /* 0x0000004d4b4b7220 */ /* 0x080fe20000410000 */
[----:B------:R-:W-:Y:S01]  /*4ac0*/  LOP3.LUT R173, R173, 0xffff0000, RZ, 0xc0, !PT ;  /* 0xffff0000adad7812 */ /* 0x000fe200078ec0ff */
[----:B------:R-:W-:Y:S01]  /*4ad0*/  IMAD.U32 R41, R40, 0x10000, RZ ;  /* 0x0001000028297824 */ /* 0x000fe200078e00ff */
[----:B------:R-:W-:Y:S01]  /*4ae0*/  LOP3.LUT R171, R171, 0xffff0000, RZ, 0xc0, !PT ;  /* 0xffff0000abab7812 */ /* 0x000fe200078ec0ff */
[----:B------:R-:W-:Y:S01]  /*4af0*/  FFMA.FTZ R81, R74, R77, -R81 ;  /* 0x0000004d4a517223 */ /* 0x000fe20000010851 */
[-C--:B------:R-:W-:Y:S01]  /*4b00*/  FMUL.FTZ R61, R61, R76.reuse ;  /* 0x0000004c3d3d7220 */ /* 0x080fe20000410000 */
[----:B------:R-:W-:Y:S01]  /*4b10*/  LOP3.LUT R40, R40, 0xffff0000, RZ, 0xc0, !PT ;  /* 0xffff000028287812 */ /* 0x000fe200078ec0ff */
[----:B------:R-:W-:Y:S01]  /*4b20*/  FFMA.FTZ R80, R43, R76, -R80 ;  /* 0x0000004c2b507223 */ /* 0x000fe20000010850 */
[----:B------:R-:W-:Y:S01]  /*4b30*/  FFMA.FTZ R74, R74, R79, R75 ;  /* 0x0000004f4a4a7223 */ /* 0x000fe2000001004b */
[----:B------:R-:W-:-:S02]  /*4b40*/  IMAD.U32 R172, R172, 0x10000, RZ ;  /* 0x00010000acac7824 */ /* 0x000fc400078e00ff */
[----:B------:R-:W-:Y:S01]  /*4b50*/  FMUL.FTZ R75, R60, R173 ;  /* 0x000000ad3c4b7220 */ /* 0x000fe20000410000 */
        /* <DEDUP_REMOVED lines=12> */
[----:B------:R-:W-:Y:S01]  /*4c20*/  F2FP.BF16.F32.PACK_AB R42, R74, R81 ;  /* 0x000000514a2a723e */ /* 0x000fe200000010ff */
[----:B------:R-:W-:-:S07]  /*4c30*/  IMAD.MOV.U32 R43, RZ, RZ, R75 ;  /* 0x000000ffff2b7224 */ /* 0x000fce00078e004b */
.L_x_2341:
[----:B------:R-:W-:Y:S05]  /*4c40*/  BSYNC B3 ;  /* 0x0000000000037941 */ /* 0x000fea0003800000 */
.L_x_2340:
[----:B--2---:R1:W-:Y:S02]  /*4c50*/  STG.E.128 desc[UR60][R54.64+0x80], R40 ;  /* 0x0000802836007986 */ /* 0x0043e4000c101d3c */
.L_x_2339:
[----:B------:R-:W-:Y:S05]  /*4c60*/  BSYNC B2 ;  /* 0x0000000000027941 */ /* 0x000fea0003800000 */
.L_x_2338:
        /* <DEDUP_REMOVED lines=35> */
[----:B------:R-:W-:Y:S01]  /*4ea0*/  FFMA.FTZ R60, R60, R75, R61 ;  /* 0x0000004b3c3c7223 */ /* 0x000fe2000001003d */
[----:B------:R-:W-:-:S02]  /*4eb0*/  IMAD.U32 R168, R168, 0x10000, RZ ;  /* 0x00010000a8a87824 */ /* 0x000fc400078e00ff */
[----:B------:R-:W-:Y:S01]  /*4ec0*/  FMUL.FTZ R61, R71, R169 ;  /* 0x000000a9473d7220 */ /* 0x000fe20000410000 */
[----:B------:R-:W-:Y:S02]  /*4ed0*/  IMAD.U32 R167, R167, 0x10000, RZ ;  /* 0x00010000a7a77824 */ /* 0x000fe400078e00ff */
        /* <DEDUP_REMOVED lines=14> */
.L_x_2345:
[----:B------:R-:W-:Y:S05]  /*4fc0*/  BSYNC B3 ;  /* 0x0000000000037941 */ /* 0x000fea0003800000 */
.L_x_2344:
[----:B--2---:R1:W-:Y:S02]  /*4fd0*/  STG.E.128 desc[UR60][R54.64+0x100], R40 ;  /* 0x0001002836007986 */ /* 0x0043e4000c101d3c */
.L_x_2343:
[----:B------:R-:W-:Y:S05]  /*4fe0*/  BSYNC B2 ;  /* 0x0000000000027941 */ /* 0x000fea0003800000 */
.L_x_2342:
[----:B------:R-:W-:-:S13]  /*4ff0*/  ISETP.NE.AND P3, PT, R8, RZ, PT ;  /* 0x000000ff0800720c */ /* 0x000fda0003f65270 */
        /* <DEDUP_REMOVED lines=39> */
[CC--:B------:R-:W-:Y:S01]  /*5270*/  FMUL.FTZ R42, R40.reuse, R164.reuse ;  /* 0x000000a4282a7220 */ /* 0x0c0fe20000410000 */
        /* <DEDUP_REMOVED lines=11> */
.L_x_2347:
[----:B------:R-:W-:Y:S05]  /*5330*/  BSYNC B2 ;  /* 0x0000000000027941 */ /* 0x000fea0003800000 */
.L_x_2346:
[----:B--2---:R1:W-:Y:S02]  /*5340*/  STG.E.128 desc[UR60][R54.64+0x180], R40 ;  /* 0x0001802836007986 */ /* 0x0043e4000c101d3c */
.L_x_2333:
[----:B------:R-:W-:Y:S05]  /*5350*/  BSYNC B1 ;  /* 0x0000000000017941 */ /* 0x000fea0003800000 */
.L_x_2332:
        /* <DEDUP_REMOVED lines=54> */
.L_x_2352:
[----:B------:R-:W-:Y:S05]  /*56c0*/  BSYNC B2 ;  /* 0x0000000000027941 */ /* 0x000fea0003800000 */
.L_x_2351:
[----:B--2---:R1:W-:Y:S02]  /*56d0*/  STG.E.128 desc[UR60][R52.64], R40 ;  /* 0x0000002834007986 */ /* 0x0043e4000c101d3c */
.L_x_2350:
[----:B------:R-:W-:Y:S05]  /*56e0*/  BSYNC B1 ;  /* 0x0000000000017941 */ /* 0x000fea0003800000 */
.L_x_2349:
        /* <DEDUP_REMOVED lines=53> */
.L_x_2356:
[----:B------:R-:W-:Y:S05]  /*5a40*/  BSYNC B2 ;  /* 0x0000000000027941 */ /* 0x000fea0003800000 */
.L_x_2355:
[----:B--2---:R1:W-:Y:S02]  /*5a50*/  STG.E.128 desc[UR60][R52.64+0x80], R40 ;  /* 0x0000802834007986 */ /* 0x0043e4000c101d3c */
.L_x_2354:
[----:B------:R-:W-:Y:S05]  /*5a60*/  BSYNC B1 ;  /* 0x0000000000017941 */ /* 0x000fea0003800000 */
.L_x_2353:
        /* <DEDUP_REMOVED lines=53> */
.L_x_2360:
[----:B------:R-:W-:Y:S05]  /*5dc0*/  BSYNC B2 ;  /* 0x0000000000027941 */ /* 0x000fea0003800000 */
.L_x_2359:
[----:B--2---:R1:W-:Y:S02]  /*5dd0*/  STG.E.128 desc[UR60][R52.64+0x100], R40 ;  /* 0x0001002834007986 */ /* 0x0043e4000c101d3c */
.L_x_2358:
[----:B------:R-:W-:Y:S05]  /*5de0*/  BSYNC B1 ;  /* 0x0000000000017941 */ /* 0x000fea0003800000 */
.L_x_2357:
        /* <DEDUP_REMOVED lines=21> */
[C---:B------:R-:W-:Y:S01]  /*5f40*/  LOP3.LUT R48, R91.reuse, 0xffff0000, RZ, 0xc0, !PT ;  /* 0xffff00005b307812 */ /* 0x040fe200078ec0ff */
        /* <DEDUP_REMOVED lines=30> */
.L_x_2362:
[----:B------:R-:W-:Y:S05]  /*6130*/  BSYNC B1 ;  /* 0x0000000000017941 */ /* 0x000fea0003800000 */
.L_x_2361:
[----:B--2---:R1:W-:Y:S01]  /*6140*/  STG.E.128 desc[UR60][R52.64+0x180], R40 ;  /* 0x0001802834007986 */ /* 0x0043e2000c101d3c */
[----:B------:R-:W-:Y:S05]  /*6150*/  BRA `(.L_x_2348) ;  /* 0x0000004000c07947 */ /* 0x000fea0003800000 */
.L_x_2306:
        /* <DEDUP_REMOVED lines=32> */
[----:B------:R0:W5:Y:S04]  /*6360*/  @!P4 LDG.E.128 R40, desc[UR60][R56.64+0x80] ;  /* 0x0000803c3828c981 */ /* 0x000168000c1e1d00 */
[----:B------:R0:W5:Y:S04]  /*6370*/  @!P3 LDG.E.128 R44, desc[UR60][R56.64] ;  /* 0x0000003c382cb981 */ /* 0x000168000c1e1d00 */
[----:B------:R0:W5:Y:S04]  /*6380*/  @!P3 LDG.E.128 R52, desc[UR60][R60.64] ;  /* 0x0000003c3c34b981 */ /* 0x000168000c1e1d00 */
[----:B------:R0:W5:Y:S02]  /*6390*/  @!P4 LDG.E.128 R48, desc[UR60][R60.64+0x80] ;  /* 0x0000803c3c30c981 */ /* 0x000164000c1e1d00 */
.L_x_2364:
[----:B------:R-:W-:Y:S05]  /*63a0*/  BSYNC B1 ;  /* 0x0000000000017941 */ /* 0x000fea0003800000 */
.L_x_2363:
        /* <DEDUP_REMOVED lines=27> */
[----:B------:R-:W-:Y:S01]  /*6560*/  PRMT R165, R60, 0x7610, R165 ;  /* 0x000076103ca57816 */ /* 0x000fe200000000a5 */
[----:B------:R-:W-:Y:S01]  /*6570*/  IMAD.MOV.U32 R57, RZ, RZ, R54 ;  /* 0x000000ffff397224 */ /* 0x000fe200078e0036 */
[----:B------:R-:W-:Y:S02]  /*6580*/  CS2R R60, SRZ ;  /* 0x00000000003c7805 */ /* 0x000fe4000001ff00 */
[----:B------:R-:W-:Y:S02]  /*6590*/  CS2R R64, SRZ ;  /* 0x0000000000407805 */ /* 0x000fe4000001ff00 */
[----:B------:R-:W-:Y:S01]  /*65a0*/  PRMT R182, R182, 0x5410, R56 ;  /* 0x00005410b6b67816 */ /* 0x000fe20000000038 */
[----:B------:R-:W-:Y:S01]  /*65b0*/  IMAD.MOV.U32 R56, RZ, RZ, R55 ;  /* 0x000000ffff387224 */ /* 0x000fe200078e0037 */
[----:B------:R-:W-:Y:S01]  /*65c0*/  PRMT R166, R57, 0x7610, R166 ;  /* 0x0000761039a67816 */ /* 0x000fe200000000a6 */
[----:B------:R-:W-:Y:S01]  /*65d0*/  IMAD.MOV.U32 R57, RZ, RZ, R53 ;  /* 0x000000ffff397224 */ /* 0x000fe200078e0035 */
[----:B------:R-:W-:-:S02]  /*65e0*/  CS2R R70, SRZ ;  /* 0x0000000000467805 */ /* 0x000fc4000001ff00 */
[----:B------:R-:W-:Y:S02]  /*65f0*/  CS2R R68, SRZ ;  /* 0x0000000000447805 */ /* 0x000fe4000001ff00 */
[----:B------:R-:W-:Y:S02]  /*6600*/  PRMT R167, R167, 0x5410, R56 ;  /* 0x00005410a7a77816 */ /* 0x000fe40000000038 */
[----:B------:R-:W-:Y:S02]  /*6610*/  PRMT R183, R183, 0x5410, R57 ;  /* 0x00005410b7b77816 */ /* 0x000fe40000000039 */
        /* <DEDUP_REMOVED lines=14> */
[----:B------:R-:W-:Y:S02]  /*6700*/  LEA R72, P4, R58, UR4, 0x1 ;  /* 0x000000043a487c11 */ /* 0x000fe4000f8808ff */
        /* <DEDUP_REMOVED lines=11> */
.L_x_2366:
[----:B------:R-:W-:Y:S05]  /*67c0*/  BSYNC B1 ;  /* 0x0000000000017941 */ /* 0x000fea0003800000 */
.L_x_2365:
        /* <DEDUP_REMOVED lines=14> */
[----:B------:R-:W-:Y:S02]  /*68b0*/  ULDC.64 UR6, c[0x0][0x3e0] ;  /* 0x0000f80000067ab9 */ /* 0x000fe40000000a00 */
        /* <DEDUP_REMOVED lines=17> */
.L_x_2368:
[----:B------:R-:W-:Y:S05]  /*69d0*/  BSYNC B1 ;  /* 0x0000000000017941 */ /* 0x000fea0003800000 */
.L_x_2367:
[----:B------:R-:W2:Y:S01]  /*69e0*/  LDL R0, [R1+0x60] ;  /* 0x0000600001007983 */ /* 0x000ea20000100800 */
[----:B0-----:R-:W-:Y:S01]  /*69f0*/  IMAD.MOV.U32 R88, RZ, RZ, R56 ;  /* 0x000000ffff587224 */ /* 0x001fe200078e0038 */
[----:B------:R-:W-:Y:S01]  /*6a00*/  PRMT R169, R93, 0x7610, R169 ;  /* 0x000076105da97816 */ /* 0x000fe200000000a9 */
[----:B------:R-:W-:Y:S02]  /*6a10*/  IMAD.MOV.U32 R89, RZ, RZ, R57 ;  /* 0x000000ffff597224 */ /* 0x000fe400078e0039 */
[----:B------:R-:W-:-:S03]  /*6a20*/  IMAD.MOV.U32 R90, RZ, RZ, R62 ;  /* 0x000000ffff5a7224 */ /* 0x000fc600078e003e */
        /* <DEDUP_REMOVED lines=10> */
[----:B------:R-:W-:-:S03]  /*6ad0*/  IMAD.MOV.U32 R90, RZ, RZ, R70 ;  /* 0x000000ffff5a7224 */ /* 0x000fc600078e0046 */
[----:B------:R-:W-:Y:S01]  /*6ae0*/  PRMT R172, R88, 0x5410, R89 ;  /* 0x0000541058ac7816 */ /* 0x000fe20000000059 */
[----:B------:R-:W-:Y:S02]  /*6af0*/  IMAD.MOV.U32 R88, RZ, RZ, R68 ;  /* 0x000000ffff587224 */ /* 0x000fe400078e0044 */
[----:B------:R-:W-:-:S03]  /*6b00*/  IMAD.MOV.U32 R89, RZ, RZ, R69 ;  /* 0x000000ffff597224 */ /* 0x000fc600078e0045 */
[----:B------:R-:W-:Y:S01]  /*6b10*/  PRMT R176, R176, 0x5410, R88 ;  /* 0x00005410b0b07816 */ /* 0x000fe20000000058 */
[----:B-----5:R-:W-:Y:S01]  /*6b20*/  IMAD.MOV.U32 R88, RZ, RZ, R72 ;  /* 0x000000ffff587224 */ /* 0x020fe200078e0048 */
[----:B--2---:R-:W-:Y:S01]  /*6b30*/  R2UR UR4, R0 ;  /* 0x00000000000472ca */ /* 0x004fe200000e0000 */
[----:B------:R-:W-:-:S05]  /*6b40*/  IMAD.MOV.U32 R0, RZ, RZ, R59 ;  /* 0x000000ffff007224 */ /* 0x000fca00078e003b */
[----:B------:R-:W-:Y:S01]  /*6b50*/  PRMT R169, R169, 0x5410, R0 ;  /* 0x00005410a9a97816 */ /* 0x000fe20000000000 */
[----:B------:R-:W-:-:S05]  /*6b60*/  IMAD.MOV.U32 R0, RZ, RZ, R63 ;  /* 0x000000ffff007224 */ /* 0x000fca00078e003f */
[----:B------:R-:W-:Y:S01]  /*6b70*/  PRMT R173, R0, 0x7610, R173 ;  /* 0x0000761000ad7816 */ /* 0x000fe200000000ad */
[----:B------:R-:W-:Y:S01]  /*6b80*/  IMAD.MOV.U32 R0, RZ, RZ, R67 ;  /* 0x000000ffff007224 */ /* 0x000fe200078e0043 */
[----:B------:R-:W-:Y:S02]  /*6b90*/  UISETP.NE.AND UP0, UPT, UR4, 0x3, UPT ;  /* 0x000000030400788c */ /* 0x000fe4000bf05270 */
[----:B------:R-:W-:Y:S01]  /*6ba0*/  PRMT R173, R173, 0x5410, R90 ;  /* 0x00005410adad7816 */ /* 0x000fe2000000005a */
[----:B------:R-:W-:Y:S01]  /*6bb0*/  IMAD.MOV.U32 R90, RZ, RZ, R74 ;  /* 0x000000ffff5a7224 */ /* 0x000fe200078e004a */
[----:B------:R-:W-:Y:S01]  /*6bc0*/  PRMT R171, R171, 0x5410, R0 ;  /* 0x00005410abab7816 */ /* 0x000fe20000000000 */
[----:B------:R-:W-:Y:S01]  /*6bd0*/  IMAD.MOV.U32 R0, RZ, RZ, R71 ;  /* 0x000000ffff007224 */ /* 0x000fe200078e0047 */
[----:B------:R-:W-:Y:S02]  /*6be0*/  PLOP3.LUT P2, PT, PT, PT, UP0, 0x80, 0x0 ;  /* 0x000000000000781c */ /* 0x000fe40003f4f008 */
        /* <DEDUP_REMOVED lines=28> */
.L_x_2369:
[----:B------:R-:W-:Y:S01]  /*6db0*/  IMAD R0, R17, 0x8, R16 ;  /* 0x0000000811007824 */ /* 0x000fe200078e0210 */
[----:B------:R-:W-:Y:S01]  /*6dc0*/  SHF.L.U32 R115, R221, 0x1f, RZ ;  /* 0x0000001fdd737819 */ /* 0x000fe200000006ff */
[----:B------:R-:W0:Y:S01]  /*6dd0*/  LDC R145, c[0x0][0x2e4] ;  /* 0x0000b900ff917b82 */ /* 0x000e220000000800 */
[----:B------:R-:W-:Y:S02]  /*6de0*/  BSSY B1, `(.L_x_2370) ;  /* 0x0000004000017945 */ /* 0x000fe40003800000 */
[----:B------:R-:W1:Y:S05]  /*6df0*/  SYNCS.PHASECHK.TRANS64.TRYWAIT P6, [R0+URZ+0x38890], R115 ;  /* 0x03889073000075a7 */ /* 0x000e6a00080c017f */
[----:B------:R-:W2:Y:S01]  /*6e00*/  LDC.64 R120, c[0x0][0x2f0] ;  /* 0x0000bc00ff787b82 */ /* 0x000ea20000000a00 */
[----:B-1----:R-:W-:Y:S05]  /*6e10*/  @!P6 BRA `(.L_x_2371) ;  /* 0x000002840030e947 */ /* 0x002fea0003800000 */
.L_x_2686:
[----:B------:R-:W-:Y:S05]  /*6e20*/  BSYNC B1 ;  /* 0x0000000000017941 */ /* 0x000fea0003800000 */
.L_x_2370:
        /* <DEDUP_REMOVED lines=22> */
[----:B------:R-:W-:Y:S02]  /*6f90*/  @!P5 IADD3 R90, P1, P6, R38, R134, R89 ;  /* 0x00000086265ad210 */ /* 0x000fe40007e3e059 */
[----:B------:R-:W-:Y:S02]  /*6fa0*/  LOP3.LUT R89, R89, 0x38, RZ, 0xc0, !PT ;  /* 0x0000003859597812 */ /* 0x000fe400078ec0ff */
[----:B------:R-:W-:Y:S02]  /*6fb0*/  @!P5 IADD3.X R91, R37, R155, R91, P1, P6 ;  /* 0x0000009b255bd210 */ /* 0x000fe40000fec45b */
[----:B------:R-:W-:Y:S02]  /*6fc0*/  LEA R136, P6, R92, R118, 0x1 ;  /* 0x000000765c887211 */ /* 0x000fe400078c08ff */
[----:B------:R-:W-:-:S02]  /*6fd0*/  LOP3.LUT R89, R89, 0x1c0, R234, 0xf8, !PT ;  /* 0x000001c059597812 */ /* 0x000fc400078ef8ea */
[----:B------:R-:W-:Y:S02]  /*6fe0*/  LEA.HI.X R137, R92, R119, R93, 0x1, P6 ;  /* 0x000000775c897211 */ /* 0x000fe400030f0c5d */
[C---:B------:R-:W-:Y:S02]  /*6ff0*/  @!P5 LEA R138, P6, R90.reuse, R118, 0x1 ;  /* 0x000000765a8ad211 */ /* 0x040fe400078c08ff */
[----:B------:R-:W-:Y:S02]  /*7000*/  LOP3.LUT R89, R89, R235, RZ, 0x3c, !PT ;  /* 0x000000eb59597212 */ /* 0x000fe400078e3cff */
[----:B------:R-:W-:Y:S02]  /*7010*/  @!P5 LEA.HI.X R139, R90, R119, R91, 0x1, P6 ;  /* 0x000000775a8bd211 */ /* 0x000fe400030f0c5b */
[----:B------:R-:W-:Y:S02]  /*7020*/  SHF.R.S32.HI R90, RZ, 0x1f, R88 ;  /* 0x0000001fff5a7819 */ /* 0x000fe40000011458 */
[----:B------:R-:W-:-:S02]  /*7030*/  ISETP.NE.AND P1, PT, R94, RZ, PT ;  /* 0x000000ff5e00720c */ /* 0x000fc40003f25270 */
[----:B------:R-:W-:Y:S01]  /*7040*/  LEA.HI R90, R90, R88, RZ, 0x3 ;  /* 0x000000585a5a7211 */ /* 0x000fe200078f18ff */
[----:B------:R-:W-:Y:S01]  /*7050*/  IMAD R88, R17, 0x5000, R143 ;  /* 0x0000500011587824 */ /* 0x000fe200078e028f */
[----:B------:R-:W-:Y:S02]  /*7060*/  ISETP.GE.AND P6, PT, R213, R116, PT ;  /* 0x00000074d500720c */ /* 0x000fe40003fc6270 */
[----:B------:R-:W-:Y:S01]  /*7070*/  SHF.R.S32.HI R90, RZ, 0x3, R90 ;  /* 0x00000003ff5a7819 */ /* 0x000fe2000001145a */
[----:B------:R-:W-:-:S04]  /*7080*/  IMAD R88, R88, 0x2, R16 ;  /* 0x0000000258587824 */ /* 0x000fc800078e0210 */
[----:B------:R-:W-:-:S04]  /*7090*/  IMAD R90, R90, 0x1400, R236 ;  /* 0x000014005a5a7824 */ /* 0x000fc800078e02ec */
[----:B------:R-:W-:-:S04]  /*70a0*/  IMAD.IADD R89, R90, 0x1, R89 ;  /* 0x000000015a597824 */ /* 0x000fc800078e0259 */
[----:B------:R-:W-:Y:S02]  /*70b0*/  IMAD R92, R17, 0x5000, R89 ;  /* 0x00005000115c7824 */ /* 0x000fe400078e0259 */
[----:B------:R-:W0:Y:S02]  /*70c0*/  LDS.128 R88, [R88+0x24400] ;  /* 0x0244000058587984 */ /* 0x000e240000000c00 */
[----:B------:R-:W-:-:S06]  /*70d0*/  IMAD R92, R92, 0x2, R16 ;  /* 0x000000025c5c7824 */ /* 0x000fcc00078e0210 */
        /* <DEDUP_REMOVED lines=8> */
[----:B------:R-:W-:Y:S01]  /*7160*/  SHF.R.U32.HI R52, RZ, 0x10, R53 ;  /* 0x00000010ff347819 */ /* 0x000fe20000011635 */
[----:B------:R-:W-:Y:S01]  /*7170*/  IMAD.U32 R160, R90, 0x10000, RZ ;  /* 0x000100005aa07824 */ /* 0x000fe200078e00ff */
[--C-:B------:R-:W-:Y:S02]  /*7180*/  SHF.R.U64 R44, R44, 0x10, R45.reuse ;  /* 0x000000102c2c7819 */ /* 0x100fe4000000122d */
[----:B------:R-:W-:-:S02]  /*7190*/  SHF.R.U32.HI R45, RZ, 0x10, R45 ;  /* 0x00000010ff2d7819 */ /* 0x000fc4000001162d */
[----:B------:R-:W-:Y:S02]  /*71a0*/  PRMT R52, R183, 0x5432, R52 ;  /* 0x00005432b7347816 */ /* 0x000fe40000000034 */
[----:B------:R-:W-:Y:S02]  /*71b0*/  SHF.R.U64 R53, R54, 0x10, R55 ;  /* 0x0000001036357819 */ /* 0x000fe40000001237 */
[C---:B------:R-:W-:Y:S02]  /*71c0*/  PRMT R45, R164.reuse, 0x5410, R45 ;  /* 0x00005410a42d7816 */ /* 0x040fe4000000002d */
[----:B------:R-:W-:Y:S01]  /*71d0*/  PRMT R46, R164, 0x5432, R46 ;  /* 0x00005432a42e7816 */ /* 0x000fe2000000002e */
[----:B------:R-:W-:Y:S01]  /*71e0*/  IMAD.U32 R164, R52, 0x10000, RZ ;  /* 0x0001000034a47824 */ /* 0x000fe200078e00ff */
[----:B------:R-:W-:Y:S01]  /*71f0*/  SHF.R.U32.HI R54, RZ, 0x10, R55 ;  /* 0x00000010ff367819 */ /* 0x000fe20000011637 */
[----:B------:R-:W-:Y:S01]  /*7200*/  IMAD.U32 R55, R89, 0x10000, RZ ;  /* 0x0001000059377824 */ /* 0x000fe200078e00ff */
[----:B------:R-:W-:-:S02]  /*7210*/  PRMT R44, R166, 0x5432, R44 ;  /* 0x00005432a62c7816 */ /* 0x000fc4000000002c */
[----:B------:R-:W-:Y:S01]  /*7220*/  LOP3.LUT R159, R93, 0xffff0000, RZ, 0xc0, !PT ;  /* 0xffff00005d9f7812 */ /* 0x000fe200078ec0ff */
[----:B------:R-:W-:Y:S01]  /*7230*/  IMAD.U32 R93, R92, 0x10000, RZ ;  /* 0x000100005c5d7824 */ /* 0x000fe200078e00ff */
[C---:B------:R-:W-:Y:S02]  /*7240*/  PRMT R156, R165.reuse, 0x5432, R156 ;  /* 0x00005432a59c7816 */ /* 0x040fe4000000009c */
[----:B------:R-:W-:Y:S01]  /*7250*/  PRMT R47, R165, 0x5410, R47 ;  /* 0x00005410a52f7816 */ /* 0x000fe2000000002f */
[----:B------:R-:W-:Y:S01]  /*7260*/  IMAD.U32 R165, R45, 0x10000, RZ ;  /* 0x000100002da57824 */ /* 0x000fe200078e00ff */
[----:B------:R-:W-:Y:S01]  /*7270*/  PRMT R166, R166, 0x5410, R53 ;  /* 0x00005410a6a67816 */ /* 0x000fe20000000035 */
        /* <DEDUP_REMOVED lines=8> */
[C---:B------:R-:W-:Y:S01]  /*7300*/  IMAD.U32 R165, R54.reuse, 0x10000, RZ ;  /* 0x0001000036a57824 */ /* 0x040fe200078e00ff */
[----:B------:R-:W-:Y:S01]  /*7310*/  LOP3.LUT R95, R95, 0xffff0000, RZ, 0xc0, !PT ;  /* 0xffff00005f5f7812 */ /* 0x000fe200078ec0ff */
[-C--:B------:R-:W-:Y:S01]  /*7320*/  FMUL.FTZ R159, R159, R45.reuse ;  /* 0x0000002d9f9f7220 */ /* 0x080fe20000410000 */
[----:B------:R-:W-:Y:S01]  /*7330*/  LOP3.LUT R54, R54, 0xffff0000, RZ, 0xc0, !PT ;  /* 0xffff000036367812 */ /* 0x000fe200078ec0ff */
[----:B------:R-:W-:Y:S01]  /*7340*/  FFMA.FTZ R158, R55, R164, R158 ;  /* 0x000000a4379e7223 */ /* 0x000fe2000001009e */
[----:B------:R-:W-:Y:S01]  /*7350*/  FFMA.FTZ R167, R157, R45, -R167 ;  /* 0x0000002d9da77223 */ /* 0x000fe200000108a7 */
[----:B------:R-:W-:-:S02]  /*7360*/  IMAD.U32 R55, R156, 0x10000, RZ ;  /* 0x000100009c377824 */ /* 0x000fc400078e00ff */
[----:B------:R-:W-:Y:S01]  /*7370*/  FMUL.FTZ R45, R163, R165 ;  /* 0x000000a5a32d7220 */ /* 0x000fe20000410000 */
[----:B------:R-:W-:Y:S01]  /*7380*/  LOP3.LUT R91, R91, 0xffff0000, RZ, 0xc0, !PT ;  /* 0xffff00005b5b7812 */ /* 0x000fe200078ec0ff */
[----:B------:R-:W-:Y:S01]  /*7390*/  FFMA.FTZ R159, R157, R52, R159 ;  /* 0x000000349d9f7223 */ /* 0x000fe2000001009f */
[----:B------:R-:W-:Y:S01]  /*73a0*/  LOP3.LUT R156, R156, 0xffff0000, RZ, 0xc0, !PT ;  /* 0xffff00009c9c7812 */ /* 0x000fe200078ec0ff */
[----:B------:R-:W-:Y:S01]  /*73b0*/  FMUL.FTZ R157, R95, R54 ;  /* 0x000000365f9d7220 */ /* 0x000fe20000410000 */
[-C--:B------:R-:W-:Y:S01]  /*73c0*/  FMUL.FTZ R163, R163, R55.reuse ;  /* 0x00000037a3a37220 */ /* 0x080fe20000410000 */
[----:B------:R-:W-:Y:S01]  /*73d0*/  FFMA.FTZ R45, R161, R55, -R45 ;  /* 0x00000037a12d7223 */ /* 0x000fe2000001082d */
[----:B------:R-:W-:Y:S02]  /*73e0*/  IMAD.U32 R55, R47, 0x10000, RZ ;  /* 0x000100002f377824 */ /* 0x000fe400078e00ff */
[-C--:B------:R-:W-:Y:S01]  /*73f0*/  FMUL.FTZ R95, R95, R156.reuse ;  /* 0x0000009c5f5f7220 */ /* 0x080fe20000410000 */
[----:B------:R-:W-:Y:S01]  /*7400*/  FFMA.FTZ R157, R91, R156, -R157 ;  /* 0x0000009c5b9d7223 */ /* 0x000fe2000001089d */
[C---:B------:R-:W-:Y:S01]  /*7410*/  IMAD.U32 R52, R44.reuse, 0x10000, RZ ;  /* 0x000100002c347824 */ /* 0x040fe200078e00ff */
[----:B------:R-:W-:Y:S01]  /*7420*/  LOP3.LUT R156, R44, 0xffff0000, RZ, 0xc0, !PT ;  /* 0xffff00002c9c7812 */ /* 0x000fe200078ec0ff */
[----:B------:R-:W-:Y:S01]  /*7430*/  IMAD.U32 R89, R88, 0x10000, RZ ;  /* 0x0001000058597824 */ /* 0x000fe200078e00ff */
[----:B------:R-:W-:Y:S01]  /*7440*/  LOP3.LUT R92, R92, 0xffff0000, RZ, 0xc0, !PT ;  /* 0xffff00005c5c7812 */ /* 0x000fe200078ec0ff */
[----:B------:R-:W-:Y:S01]  /*7450*/  FMUL.FTZ R44, R93, R55 ;  /* 0x000000375d2c7220 */ /* 0x000fe20000410000 */
[----:B------:R-:W-:Y:S01]  /*7460*/  LOP3.LUT R47, R47, 0xffff0000, RZ, 0xc0, !PT ;  /* 0xffff00002f2f7812 */ /* 0x000fe200078ec0ff */
[----:B------:R-:W-:Y:S01]  /*7470*/  FMUL.FTZ R93, R93, R52 ;  /* 0x000000345d5d7220 */ /* 0x000fe20000410000 */
[----:B------:R-:W-:Y:S01]  /*7480*/  LOP3.LUT R162, R90, 0xffff0000, RZ, 0xc0, !PT ;  /* 0xffff00005aa27812 */ /* 0x000fe200078ec0ff */
[----:B------:R-:W-:Y:S01]  /*7490*/  FFMA.FTZ R95, R91, R54, R95 ;  /* 0x000000365b5f7223 */ /* 0x000fe2000001005f */
[----:B------:R-:W-:Y:S01]  /*74a0*/  FFMA.FTZ R44, R89, R52, -R44 ;  /* 0x00000034592c7223 */ /* 0x000fe2000001082c */
[----:B------:R-:W-:Y:S01]  /*74b0*/  LOP3.LUT R88, R88, 0xffff0000, RZ, 0xc0, !PT ;  /* 0xffff000058587812 */ /* 0x000fe200078ec0ff */
[----:B------:R-:W-:-:S02]  /*74c0*/  IMAD.U32 R90, R94, 0x10000, RZ ;  /* 0x000100005e5a7824 */ /* 0x000fc400078e00ff */
[----:B------:R-:W-:Y:S01]  /*74d0*/  FMUL.FTZ R54, R92, R47 ;  /* 0x0000002f5c367220 */ /* 0x000fe20000410000 */
[----:B------:R-:W-:Y:S01]  /*74e0*/  IMAD.U32 R52, R166, 0x10000, RZ ;  /* 0x00010000a6347824 */ /* 0x000fe200078e00ff */
[----:B------:R-:W-:Y:S01]  /*74f0*/  LOP3.LUT R94, R94, 0xffff0000, RZ, 0xc0, !PT ;  /* 0xffff00005e5e7812 */ /* 0x000fe200078ec0ff */
[-C--:B------:R-:W-:Y:S01]  /*7500*/  FMUL.FTZ R92, R92, R156.reuse ;  /* 0x0000009c5c5c7220 */ /* 0x080fe20000410000 */
[----:B------:R-:W-:Y:S01]  /*7510*/  LOP3.LUT R166, R166, 0xffff0000, RZ, 0xc0, !PT ;  /* 0xffff0000a6a67812 */ /* 0x000fe200078ec0ff */
[----:B------:R-:W-:Y:S01]  /*7520*/  FFMA.FTZ R93, R89, R55, R93 ;  /* 0x00000037595d7223 */ /* 0x000fe2000001005d */
[----:B------:R-:W-:Y:S02]  /*7530*/  IMAD.U32 R55, R46, 0x10000, RZ ;  /* 0x000100002e377824 */ /* 0x000fe400078e00ff */
[----:B------:R-:W-:Y:S01]  /*7540*/  FFMA.FTZ R54, R88, R156, -R54 ;  /* 0x0000009c58367223 */ /* 0x000fe20000010836 */
        /* <DEDUP_REMOVED lines=23> */
[----:B------:R-:W-:-:S07]  /*76c0*/  IMAD.MOV.U32 R90, RZ, RZ, R47 ;  /* 0x000000ffff5a7224 */ /* 0x000fce00078e002f */
.L_x_2377:
[----:B------:R-:W-:Y:S05]  /*76d0*/  BSYNC B3 ;  /* 0x0000000000037941 */ /* 0x000fea0003800000 */
.L_x_2376:
[----:B0-----:R0:W-:Y:S04]  /*76e0*/  STG.E.128 desc[UR60][R136.64], R88 ;  /* 0x0000005888007986 */ /* 0x0011e8000c101d3c */
[----:B--2---:R0:W-:Y:S02]  /*76f0*/  @!P5 STG.E.128 desc[UR60][R138.64], R92 ;  /* 0x0000005c8a00d986 */ /* 0x0041e4000c101d3c */
.L_x_2375:
[----:B------:R-:W-:Y:S05]  /*7700*/  BSYNC B2 ;  /* 0x0000000000027941 */ /* 0x000fea0003800000 */
.L_x_2374:
        /* <DEDUP_REMOVED lines=16> */
[----:B0-----:R-:W-:Y:S02]  /*7810*/  LEA R88, P6, R47, R118, 0x1 ;  /* 0x000000762f587211 */ /* 0x001fe400078c08ff */
[----:B------:R-:W-:-:S02]  /*7820*/  ISETP.NE.AND P0, PT, R52, RZ, PT ;  /* 0x000000ff3400720c */ /* 0x000fc40003f05270 */
[----:B------:R-:W-:Y:S02]  /*7830*/  LEA.HI.X R89, R47, R119, R46, 0x1, P6 ;  /* 0x000000772f597211 */ /* 0x000fe400030f0c2e */
[----:B------:R-:W-:Y:S02]  /*7840*/  SHF.R.S32.HI R47, RZ, 0x1f, R44 ;  /* 0x0000001fff2f7819 */ /* 0x000fe4000001142c */
[----:B------:R-:W-:Y:S02]  /*7850*/  @!P5 LEA R90, P6, R134, R118, 0x1 ;  /* 0x00000076865ad211 */ /* 0x000fe400078c08ff */
[----:B------:R-:W-:Y:S02]  /*7860*/  LEA.HI R47, R47, R44, RZ, 0x3 ;  /* 0x0000002c2f2f7211 */ /* 0x000fe400078f18ff */
[----:B------:R-:W-:Y:S02]  /*7870*/  LOP3.LUT R44, R45, 0x1c0, R234, 0xf8, !PT ;  /* 0x000001c02d2c7812 */ /* 0x000fe400078ef8ea */
[----:B------:R-:W-:-:S02]  /*7880*/  SHF.R.S32.HI R47, RZ, 0x3, R47 ;  /* 0x00000003ff2f7819 */ /* 0x000fc4000001142f */
[----:B------:R-:W-:Y:S02]  /*7890*/  LOP3.LUT R44, R44, R235, RZ, 0x3c, !PT ;  /* 0x000000eb2c2c7212 */ /* 0x000fe400078e3cff */
[----:B------:R-:W-:Y:S01]  /*78a0*/  @!P5 LEA.HI.X R91, R134, R119, R155, 0x1, P6 ;  /* 0x00000077865bd211 */ /* 0x000fe200030f0c9b */
[----:B------:R-:W-:Y:S01]  /*78b0*/  IMAD R47, R47, 0x1400, R236 ;  /* 0x000014002f2f7824 */ /* 0x000fe200078e02ec */
[----:B------:R-:W-:-:S03]  /*78c0*/  ISETP.GE.AND P6, PT, R212, R116, PT ;  /* 0x00000074d400720c */ /* 0x000fc60003fc6270 */
        /* <DEDUP_REMOVED lines=17> */
[----:B------:R-:W-:Y:S02]  /*79e0*/  PRMT R48, R182, 0x5432, R48 ;  /* 0x00005432b6307816 */ /* 0x000fe40000000030 */
[----:B------:R-:W-:Y:S02]  /*79f0*/  SHF.R.U64 R49, R50, 0x10, R51 ;  /* 0x0000001032317819 */ /* 0x000fe40000001233 */
[----:B------:R-:W-:Y:S01]  /*7a00*/  PRMT R41, R180, 0x5410, R41 ;  /* 0x00005410b4297816 */ /* 0x000fe20000000029 */
[----:B------:R-:W-:Y:S01]  /*7a10*/  IMAD.U32 R138, R48, 0x10000, RZ ;  /* 0x00010000308a7824 */ /* 0x000fe200078e00ff */
[----:B------:R-:W-:Y:S01]  /*7a20*/  SHF.R.U32.HI R50, RZ, 0x10, R51 ;  /* 0x00000010ff327819 */ /* 0x000fe20000011633 */
[----:B------:R-:W-:Y:S01]  /*7a30*/  IMAD.U32 R51, R45, 0x10000, RZ ;  /* 0x000100002d337824 */ /* 0x000fe200078e00ff */
[----:B------:R-:W-:Y:S01]  /*7a40*/  LOP3.LUT R95, R53, 0xffff0000, RZ, 0xc0, !PT ;  /* 0xffff0000355f7812 */ /* 0x000fe200078ec0ff */
        /* <DEDUP_REMOVED lines=41> */
[C---:B------:R-:W-:Y:S01]  /*7ce0*/  FFMA.FTZ R40, R45.reuse, R48, -R40 ;  /* 0x000000302d287223 */ /* 0x040fe20000010828 */
[----:B------:R-:W-:Y:S01]  /*7cf0*/  PRMT R42, R180, 0x5432, R42 ;  /* 0x00005432b42a7816 */ /* 0x000fe2000000002a */
[----:B------:R-:W-:Y:S01]  /*7d00*/  FFMA.FTZ R53, R45, R51, R53 ;  /* 0x000000332d357223 */ /* 0x000fe20000010035 */
[----:B------:R-:W-:Y:S01]  /*7d10*/  LOP3.LUT R44, R44, 0xffff0000, RZ, 0xc0, !PT ;  /* 0xffff00002c2c7812 */ /* 0x000fe200078ec0ff */
[----:B------:R-:W-:-:S02]  /*7d20*/  IMAD.U32 R46, R54, 0x10000, RZ ;  /* 0x00010000362e7824 */ /* 0x000fc400078e00ff */
[-C--:B------:R-:W-:Y:S01]  /*7d30*/  FMUL.FTZ R47, R52, R43.reuse ;  /* 0x0000002b342f7220 */ /* 0x080fe20000410000 */
[C---:B------:R-:W-:Y:S01]  /*7d40*/  IMAD.U32 R45, R155.reuse, 0x10000, RZ ;  /* 0x000100009b2d7824 */ /* 0x040fe200078e00ff */
[----:B------:R-:W-:Y:S01]  /*7d50*/  LOP3.LUT R54, R54, 0xffff0000, RZ, 0xc0, !PT ;  /* 0xffff000036367812 */ /* 0x000fe200078ec0ff */
[-C--:B------:R-:W-:Y:S01]  /*7d60*/  FMUL.FTZ R52, R52, R92.reuse ;  /* 0x0000005c34347220 */ /* 0x080fe20000410000 */
[----:B------:R-:W-:Y:S01]  /*7d70*/  LOP3.LUT R155, R155, 0xffff0000, RZ, 0xc0, !PT ;  /* 0xffff00009b9b7812 */ /* 0x000fe200078ec0ff */
[----:B------:R-:W-:Y:S02]  /*7d80*/  IMAD.U32 R48, R42, 0x10000, RZ ;  /* 0x000100002a307824 */ /* 0x000fe400078e00ff */
[----:B------:R-:W-:Y:S01]  /*7d90*/  FFMA.FTZ R47, R44, R92, -R47 ;  /* 0x0000005c2c2f7223 */ /* 0x000fe2000001082f */
[----:B------:R-:W-:Y:S01]  /*7da0*/  LOP3.LUT R42, R42, 0xffff0000, RZ, 0xc0, !PT ;  /* 0xffff00002a2a7812 */ /* 0x000fe200078ec0ff */
        /* <DEDUP_REMOVED lines=22> */
[----:B------:R-:W-:-:S07]  /*7f10*/  IMAD.MOV.U32 R47, RZ, RZ, R41 ;  /* 0x000000ffff2f7224 */ /* 0x000fce00078e0029 */
.L_x_2379:
[----:B------:R-:W-:Y:S05]  /*7f20*/  BSYNC B2 ;  /* 0x0000000000027941 */ /* 0x000fea0003800000 */
.L_x_2378:
[----:B0-----:R3:W-:Y:S04]  /*7f30*/  STG.E.128 desc[UR60][R88.64], R44 ;  /* 0x0000002c58007986 */ /* 0x0017e8000c101d3c */
[----:B--2---:R3:W-:Y:S02]  /*7f40*/  @!P5 STG.E.128 desc[UR60][R90.64], R52 ;  /* 0x000000345a00d986 */ /* 0x0047e4000c101d3c */
.L_x_2373:
[----:B------:R-:W-:Y:S05]  /*7f50*/  BSYNC B1 ;  /* 0x0000000000017941 */ /* 0x000fea0003800000 */
.L_x_2372:
[----:B------:R-:W-:Y:S04]  /*7f60*/  BSSY B1, `(.L_x_2380) ;  /* 0x000010a000017945 */ /* 0x000fe80003800000 */
[----:B------:R-:W-:Y:S05]  /*7f70*/  @P3 BRA `(.L_x_2381) ;  /* 0x0000001000203947 */ /* 0x000fea0003800000 */
[----:B------:R-:W4:Y:S01]  /*7f80*/  LDL R40, [R1+0x74] ;  /* 0x0000740001287983 */ /* 0x000f220000100800 */
[----:B------:R-:W-:Y:S01]  /*7f90*/  ISETP.NE.AND P3, PT, R26, RZ, PT ;  /* 0x000000ff1a00720c */ /* 0x000fe20003f65270 */
[-C--:B--2---:R-:W-:Y:S01]  /*7fa0*/  IMAD.WIDE.U32 R48, R218, R120.reuse, R122 ;  /* 0x00000078da307225 */ /* 0x084fe200078e007a */
[----:B------:R-:W-:Y:S03]  /*7fb0*/  BSSY B2, `(.L_x_2382) ;  /* 0x0000085000027945 */ /* 0x000fe60003800000 */
[----:B----4-:R-:W-:-:S04]  /*7fc0*/  IMAD R40, R40, R120, RZ ;  /* 0x0000007828287224 */ /* 0x010fc800078e02ff */
[----:B------:R-:W-:-:S04]  /*7fd0*/  IMAD R41, R218, R121, R40 ;  /* 0x00000079da297224 */ /* 0x000fc800078e0228 */
[----:B---3--:R-:W-:Y:S01]  /*7fe0*/  IMAD.IADD R54, R49, 0x1, R41 ;  /* 0x0000000131367824 */ /* 0x008fe200078e0229 */
[----:B------:R-:W-:Y:S06]  /*7ff0*/  @!P3 BRA `(.L_x_2383) ;  /* 0x000000080000b947 */ /* 0x000fec0003800000 */
        /* <DEDUP_REMOVED lines=43> */
[--C-:B------:R-:W-:Y:S01]  /*82b0*/  SHF.R.U64 R69, R70, 0x10, R71.reuse ;  /* 0x0000001046457819 */ /* 0x100fe20000001247 */
[----:B------:R-:W-:Y:S01]  /*82c0*/  IMAD.U32 R136, R60, 0x10000, RZ ;  /* 0x000100003c887824 */ /* 0x000fe200078e00ff */
[----:B------:R-:W-:Y:S01]  /*82d0*/  SHF.R.U32.HI R70, RZ, 0x10, R71 ;  /* 0x00000010ff467819 */ /* 0x000fe20000011647 */
[C---:B------:R-:W-:Y:S01]  /*82e0*/  IMAD.U32 R134, R68.reuse, 0x10000, RZ ;  /* 0x0001000044867824 */ /* 0x040fe200078e00ff */
[----:B------:R-:W-:Y:S01]  /*82f0*/  LOP3.LUT R90, R45, 0xffff0000, RZ, 0xc0, !PT ;  /* 0xffff00002d5a7812 */ /* 0x000fe200078ec0ff */
[----:B------:R-:W-:Y:S01]  /*8300*/  IMAD.U32 R71, R41, 0x10000, RZ ;  /* 0x0001000029477824 */ /* 0x000fe200078e00ff */
[----:B------:R-:W-:Y:S01]  /*8310*/  LOP3.LUT R95, R68, 0xffff0000, RZ, 0xc0, !PT ;  /* 0xffff0000445f7812 */ /* 0x000fe200078ec0ff */
[C---:B------:R-:W-:Y:S01]  /*8320*/  FMUL.FTZ R138, R89.reuse, R134 ;  /* 0x00000086598a7220 */ /* 0x040fe20000410000 */
[----:B------:R-:W-:Y:S01]  /*8330*/  SHF.R.U32.HI R63, RZ, 0x10, R63 ;  /* 0x00000010ff3f7819 */ /* 0x000fe2000001163f */
[-C--:B------:R-:W-:Y:S01]  /*8340*/  FMUL.FTZ R68, R89, R136.reuse ;  /* 0x0000008859447220 */ /* 0x080fe20000410000 */
[----:B------:R-:W-:Y:S01]  /*8350*/  PRMT R174, R174, 0x5410, R70 ;  /* 0x00005410aeae7816 */ /* 0x000fe20000000046 */
[----:B------:R-:W-:Y:S01]  /*8360*/  FMUL.FTZ R89, R90, R95 ;  /* 0x0000005f5a597220 */ /* 0x000fe20000410000 */
[----:B------:R-:W-:Y:S01]  /*8370*/  LOP3.LUT R88, R41, 0xffff0000, RZ, 0xc0, !PT ;  /* 0xffff000029587812 */ /* 0x000fe200078ec0ff */
[----:B------:R-:W-:Y:S01]  /*8380*/  FFMA.FTZ R138, R71, R136, -R138 ;  /* 0x00000088478a7223 */ /* 0x000fe2000001088a */
[----:B------:R-:W-:Y:S01]  /*8390*/  LOP3.LUT R135, R60, 0xffff0000, RZ, 0xc0, !PT ;  /* 0xffff00003c877812 */ /* 0x000fe200078ec0ff */
[----:B------:R-:W-:Y:S01]  /*83a0*/  IMAD.U32 R60, R174, 0x10000, RZ ;  /* 0x00010000ae3c7824 */ /* 0x000fe200078e00ff */
[----:B------:R-:W-:Y:S01]  /*83b0*/  PRMT R63, R173, 0x5410, R63 ;  /* 0x00005410ad3f7816 */ /* 0x000fe2000000003f */
[----:B------:R-:W-:Y:S01]  /*83c0*/  FFMA.FTZ R68, R71, R134, R68 ;  /* 0x0000008647447223 */ /* 0x000fe20000010044 */
[----:B------:R-:W-:Y:S01]  /*83d0*/  PRMT R62, R176, 0x5432, R62 ;  /* 0x00005432b03e7816 */ /* 0x000fe2000000003e */
[-C--:B------:R-:W-:Y:S01]  /*83e0*/  FMUL.FTZ R71, R90, R135.reuse ;  /* 0x000000875a477220 */ /* 0x080fe20000410000 */
[----:B------:R-:W-:Y:S01]  /*83f0*/  FFMA.FTZ R89, R88, R135, -R89 ;  /* 0x0000008758597223 */ /* 0x000fe20000010859 */
[----:B------:R-:W-:-:S02]  /*8400*/  IMAD.U32 R70, R63, 0x10000, RZ ;  /* 0x000100003f467824 */ /* 0x000fc400078e00ff */
[----:B------:R-:W-:Y:S01]  /*8410*/  FMUL.FTZ R135, R93, R60 ;  /* 0x0000003c5d877220 */ /* 0x000fe20000410000 */
[----:B------:R-:W-:Y:S01]  /*8420*/  PRMT R55, R175, 0x5410, R55 ;  /* 0x00005410af377816 */ /* 0x000fe20000000037 */
[----:B------:R-:W-:Y:S01]  /*8430*/  FFMA.FTZ R71, R88, R95, R71 ;  /* 0x0000005f58477223 */ /* 0x000fe20000010047 */
[-C--:B------:R-:W-:Y:S01]  /*8440*/  FMUL.FTZ R93, R93, R70.reuse ;  /* 0x000000465d5d7220 */ /* 0x080fe20000410000 */
[----:B------:R-:W-:Y:S01]  /*8450*/  FFMA.FTZ R135, R92, R70, -R135 ;  /* 0x000000465c877223 */ /* 0x000fe20000010887 */
[----:B------:R-:W-:Y:S01]  /*8460*/  LOP3.LUT R47, R47, 0xffff0000, RZ, 0xc0, !PT ;  /* 0xffff00002f2f7812 */ /* 0x000fe200078ec0ff */
[----:B------:R-:W-:Y:S01]  /*8470*/  IMAD.U32 R45, R44, 0x10000, RZ ;  /* 0x000100002c2d7824 */ /* 0x000fe200078e00ff */
[----:B------:R-:W-:Y:S01]  /*8480*/  LOP3.LUT R174, R174, 0xffff0000, RZ, 0xc0, !PT ;  /* 0xffff0000aeae7812 */ /* 0x000fe200078ec0ff */
[----:B------:R-:W-:Y:S01]  /*8490*/  IMAD.U32 R88, R62, 0x10000, RZ ;  /* 0x000100003e587824 */ /* 0x000fe200078e00ff */
[----:B------:R-:W-:Y:S01]  /*84a0*/  LOP3.LUT R70, R63, 0xffff0000, RZ, 0xc0, !PT ;  /* 0xffff00003f467812 */ /* 0x000fe200078ec0ff */
[----:B------:R-:W-:Y:S01]  /*84b0*/  FFMA.FTZ R60, R92, R60, R93 ;  /* 0x0000003c5c3c7223 */ /* 0x000fe2000001005d */
[----:B------:R-:W-:-:S02]  /*84c0*/  IMAD.U32 R90, R55, 0x10000, RZ ;  /* 0x00010000375a7824 */ /* 0x000fc400078e00ff */
[C---:B------:R-:W-:Y:S01]  /*84d0*/  FMUL.FTZ R134, R47.reuse, R174 ;  /* 0x000000ae2f867220 */ /* 0x040fe20000410000 */
[----:B------:R-:W-:Y:S01]  /*84e0*/  LOP3.LUT R44, R44, 0xffff0000, RZ, 0xc0, !PT ;  /* 0xffff00002c2c7812 */ /* 0x000fe200078ec0ff */
[----:B------:R-:W-:Y:S01]  /*84f0*/  FMUL.FTZ R92, R47, R70 ;  /* 0x000000462f5c7220 */ /* 0x000fe20000410000 */
[----:B------:R-:W-:Y:S01]  /*8500*/  LOP3.LUT R47, R62, 0xffff0000, RZ, 0xc0, !PT ;  /* 0xffff00003e2f7812 */ /* 0x000fe200078ec0ff */
[----:B------:R-:W-:Y:S01]  /*8510*/  IMAD.U32 R41, R40, 0x10000, RZ ;  /* 0x0001000028297824 */ /* 0x000fe200078e00ff */
[----:B------:R-:W-:Y:S01]  /*8520*/  LOP3.LUT R55, R55, 0xffff0000, RZ, 0xc0, !PT ;  /* 0xffff000037377812 */ /* 0x000fe200078ec0ff */
[----:B------:R-:W-:Y:S01]  /*8530*/  FMUL.FTZ R62, R45, R88 ;  /* 0x000000582d3e7220 */ /* 0x000fe20000410000 */
[----:B------:R-:W-:Y:S01]  /*8540*/  PRMT R69, R173, 0x5432, R69 ;  /* 0x00005432ad457816 */ /* 0x000fe20000000045 */
[-C--:B------:R-:W-:Y:S01]  /*8550*/  FMUL.FTZ R45, R45, R90.reuse ;  /* 0x0000005a2d2d7220 */ /* 0x080fe20000410000 */
[----:B------:R-:W-:Y:S01]  /*8560*/  PRMT R61, R175, 0x5432, R61 ;  /* 0x00005432af3d7816 */ /* 0x000fe2000000003d */
[----:B------:R-:W-:Y:S01]  /*8570*/  FMUL.FTZ R63, R44, R47 ;  /* 0x0000002f2c3f7220 */ /* 0x000fe20000410000 */
[----:B------:R-:W-:Y:S01]  /*8580*/  LOP3.LUT R40, R40, 0xffff0000, RZ, 0xc0, !PT ;  /* 0xffff000028287812 */ /* 0x000fe200078ec0ff */
[----:B------:R-:W-:Y:S01]  /*8590*/  FFMA.FTZ R90, R41, R90, -R62 ;  /* 0x0000005a295a7223 */ /* 0x000fe2000001083e */
[----:B------:R-:W-:Y:S01]  /*85a0*/  LOP3.LUT R43, R43, 0xffff0000, RZ, 0xc0, !PT ;  /* 0xffff00002b2b7812 */ /* 0x000fe200078ec0ff */
[-C--:B------:R-:W-:Y:S01]  /*85b0*/  FMUL.FTZ R93, R44, R55.reuse ;  /* 0x000000372c5d7220 */ /* 0x080fe20000410000 */
[----:B------:R-:W-:Y:S01]  /*85c0*/  FFMA.FTZ R41, R41, R88, R45 ;  /* 0x0000005829297223 */ /* 0x000fe2000001002d */
[----:B------:R-:W-:Y:S01]  /*85d0*/  IMAD.U32 R44, R69, 0x10000, RZ ;  /* 0x00010000452c7824 */ /* 0x000fe200078e00ff */
[----:B------:R-:W-:Y:S01]  /*85e0*/  LOP3.LUT R46, R46, 0xffff0000, RZ, 0xc0, !PT ;  /* 0xffff00002e2e7812 */ /* 0x000fe200078ec0ff */
[----:B------:R-:W-:Y:S01]  /*85f0*/  IMAD.U32 R45, R61, 0x10000, RZ ;  /* 0x000100003d2d7824 */ /* 0x000fe200078e00ff */
[----:B------:R-:W-:Y:S01]  /*8600*/  LOP3.LUT R69, R69, 0xffff0000, RZ, 0xc0, !PT ;  /* 0xffff000045457812 */ /* 0x000fe200078ec0ff */
[C---:B------:R-:W-:Y:S01]  /*8610*/  FFMA.FTZ R55, R40.reuse, R55, -R63 ;  /* 0x0000003728377223 */ /* 0x040fe2000001083f */
[----:B------:R-:W-:Y:S01]  /*8620*/  LOP3.LUT R61, R61, 0xffff0000, RZ, 0xc0, !PT ;  /* 0xffff00003d3d7812 */ /* 0x000fe200078ec0ff */
[C---:B------:R-:W-:Y:S01]  /*8630*/  FFMA.FTZ R70, R43.reuse, R70, -R134 ;  /* 0x000000462b467223 */ /* 0x040fe20000010886 */
[----:B------:R-:W-:Y:S01]  /*8640*/  FFMA.FTZ R40, R40, R47, R93 ;  /* 0x0000002f28287223 */ /* 0x000fe2000001005d */
[----:B------:R-:W-:Y:S01]  /*8650*/  LOP3.LUT R42, R42, 0xffff0000, RZ, 0xc0, !PT ;  /* 0xffff00002a2a7812 */ /* 0x000fe200078ec0ff */
[----:B------:R-:W-:Y:S01]  /*8660*/  FFMA.FTZ R43, R43, R174, R92 ;  /* 0x000000ae2b2b7223 */ /* 0x000fe2000001005c */
[C---:B------:R-:W-:Y:S01]  /*8670*/  FMUL.FTZ R47, R94.reuse, R45 ;  /* 0x0000002d5e2f7220 */ /* 0x040fe20000410000 */
[-C--:B------:R-:W-:Y:S01]  /*8680*/  FMUL.FTZ R62, R94, R44.reuse ;  /* 0x0000002c5e3e7220 */ /* 0x080fe20000410000 */
[C---:B------:R-:W-:Y:S01]  /*8690*/  FMUL.FTZ R63, R46.reuse, R69 ;  /* 0x000000452e3f7220 */ /* 0x040fe20000410000 */
[----:B------:R-:W-:Y:S01]  /*86a0*/  FMUL.FTZ R46, R46, R61 ;  /* 0x0000003d2e2e7220 */ /* 0x000fe20000410000 */
[C---:B------:R-:W-:Y:S01]  /*86b0*/  FFMA.FTZ R47, R91.reuse, R44, R47 ;  /* 0x0000002c5b2f7223 */ /* 0x040fe2000001002f */
[----:B------:R-:W-:Y:S01]  /*86c0*/  FFMA.FTZ R45, R91, R45, -R62 ;  /* 0x0000002d5b2d7223 */ /* 0x000fe2000001083e */
[C---:B------:R-:W-:Y:S01]  /*86d0*/  FFMA.FTZ R44, R42.reuse, R61, -R63 ;  /* 0x0000003d2a2c7223 */ /* 0x040fe2000001083f */
[----:B------:R-:W-:Y:S01]  /*86e0*/  F2FP.BF16.F32.PACK_AB R60, R43, R60 ;  /* 0x0000003c2b3c723e */ /* 0x000fe200000010ff */
[----:B------:R-:W-:Y:S01]  /*86f0*/  FFMA.FTZ R46, R42, R69, R46 ;  /* 0x000000452a2e7223 */ /* 0x000fe2000001002e */
[----:B------:R-:W-:-:S02]  /*8700*/  F2FP.BF16.F32.PACK_AB R43, R40, R41 ;  /* 0x00000029282b723e */ /* 0x000fc400000010ff */
[----:B------:R-:W-:Y:S02]  /*8710*/  F2FP.BF16.F32.PACK_AB R89, R89, R138 ;  /* 0x0000008a5959723e */ /* 0x000fe400000010ff */
[----:B------:R-:W-:Y:S02]  /*8720*/  F2FP.BF16.F32.PACK_AB R70, R70, R135 ;  /* 0x000000874646723e */ /* 0x000fe400000010ff */
[----:B------:R-:W-:Y:S01]  /*8730*/  F2FP.BF16.F32.PACK_AB R68, R71, R68 ;  /* 0x000000444744723e */ /* 0x000fe200000010ff */
[----:B------:R-:W-:Y:S01]  /*8740*/  IMAD.MOV.U32 R41, RZ, RZ, R89 ;  /* 0x000000ffff297224 */ /* 0x000fe200078e0059 */
[----:B------:R-:W-:Y:S02]  /*8750*/  F2FP.BF16.F32.PACK_AB R88, R55, R90 ;  /* 0x0000005a3758723e */ /* 0x000fe400000010ff */
[----:B------:R-:W-:Y:S01]  /*8760*/  F2FP.BF16.F32.PACK_AB R42, R44, R45 ;  /* 0x0000002d2c2a723e */ /* 0x000fe200000010ff */
[----:B------:R-:W-:Y:S01]  /*8770*/  IMAD.MOV.U32 R44, RZ, RZ, R43 ;  /* 0x000000ffff2c7224 */ /* 0x000fe200078e002b */
[----:B------:R-:W-:Y:S01]  /*8780*/  F2FP.BF16.F32.PACK_AB R46, R46, R47 ;  /* 0x0000002f2e2e723e */ /* 0x000fe200000010ff */
[----:B------:R-:W-:-:S02]  /*8790*/  IMAD.MOV.U32 R40, RZ, RZ, R88 ;  /* 0x000000ffff287224 */ /* 0x000fc400078e0058 */
[----:B------:R-:W-:Y:S02]  /*87a0*/  IMAD.MOV.U32 R45, RZ, RZ, R68 ;  /* 0x000000ffff2d7224 */ /* 0x000fe400078e0044 */
[----:B------:R-:W-:Y:S02]  /*87b0*/  IMAD.MOV.U32 R43, RZ, RZ, R70 ;  /* 0x000000ffff2b7224 */ /* 0x000fe400078e0046 */
[----:B------:R-:W-:-:S07]  /*87c0*/  IMAD.MOV.U32 R47, RZ, RZ, R60 ;  /* 0x000000ffff2f7224 */ /* 0x000fce00078e003c */
.L_x_2385:
[----:B------:R-:W-:Y:S05]  /*87d0*/  BSYNC B3 ;  /* 0x0000000000037941 */ /* 0x000fea0003800000 */
.L_x_2384:
[----:B--2---:R2:W-:Y:S04]  /*87e0*/  STG.E.128 desc[UR60][R50.64], R40 ;  /* 0x0000002832007986 */ /* 0x0045e8000c101d3c */
[----:B---3--:R2:W-:Y:S02]  /*87f0*/  @!P3 STG.E.128 desc[UR60][R52.64], R44 ;  /* 0x0000002c3400b986 */ /* 0x0085e4000c101d3c */
.L_x_2383:
[----:B------:R-:W-:Y:S05]  /*8800*/  BSYNC B2 ;  /* 0x0000000000027941 */ /* 0x000fea0003800000 */
.L_x_2382:
        /* <DEDUP_REMOVED lines=13> */
[----:B------:R-:W-:-:S05]  /*88e0*/  SHF.R.S32.HI R41, RZ, 0x3, R46 ;  /* 0x00000003ff297819 */ /* 0x000fca000001142e */
[----:B------:R-:W-:-:S06]  /*88f0*/  IMAD R41, R41, 0x1400, R230 ;  /* 0x0000140029297824 */ /* 0x000fcc00078e02e6 */
[--C-:B------:R-:W-:Y:S02]  /*8900*/  @!P3 SHF.R.S32.HI R43, RZ, 0x1f, R40.reuse ;  /* 0x0000001fff2bb819 */ /* 0x100fe40000011428 */
[--C-:B------:R-:W-:Y:S02]  /*8910*/  @!P3 IADD3 R42, P5, P6, R38, R48, R40.reuse ;  /* 0x00000030262ab210 */ /* 0x100fe40007ebe028 */
[----:B------:R-:W-:Y:S02]  /*8920*/  LOP3.LUT R40, R229, 0x38, R40, 0xf8, !PT ;  /* 0x00000038e5287812 */ /* 0x000fe400078ef828 */
[----:B------:R-:W-:Y:S02]  /*8930*/  @!P3 IADD3.X R54, R37, R54, R43, P5, P6 ;  /* 0x000000362536b210 */ /* 0x000fe40002fec42b */
[----:B------:R-:W-:Y:S02]  /*8940*/  LOP3.LUT R40, R40, R233, RZ, 0x3c, !PT ;  /* 0x000000e928287212 */ /* 0x000fe400078e3cff */
[----:B------:R-:W-:-:S03]  /*8950*/  LEA R48, P5, R44, R118, 0x1 ;  /* 0x000000762c307211 */ /* 0x000fc600078a08ff */
[----:B------:R-:W-:Y:S01]  /*8960*/  IMAD.IADD R40, R41, 0x1, R40 ;  /* 0x0000000129287824 */ /* 0x000fe200078e0228 */
[-C--:B------:R-:W-:Y:S01]  /*8970*/  LEA.HI.X R49, R44, R119.reuse, R45, 0x1, P5 ;  /* 0x000000772c317211 */ /* 0x080fe200028f0c2d */
[C---:B------:R-:W-:Y:S01]  /*8980*/  IMAD R41, R17.reuse, 0x5000, R140 ;  /* 0x0000500011297824 */ /* 0x040fe200078e028c */
[C---:B------:R-:W-:Y:S01]  /*8990*/  @!P3 LEA R50, P5, R42.reuse, R118, 0x1 ;  /* 0x000000762a32b211 */ /* 0x040fe200078a08ff */
[----:B------:R-:W-:Y:S02]  /*89a0*/  IMAD R43, R17, 0x5000, R40 ;  /* 0x00005000112b7824 */ /* 0x000fe400078e0228 */
[----:B------:R-:W-:Y:S01]  /*89b0*/  IMAD R41, R41, 0x2, R16 ;  /* 0x0000000229297824 */ /* 0x000fe200078e0210 */
[----:B------:R-:W-:Y:S01]  /*89c0*/  @!P3 LEA.HI.X R51, R42, R119, R54, 0x1, P5 ;  /* 0x000000772a33b211 */ /* 0x000fe200028f0c36 */
[----:B------:R-:W-:Y:S01]  /*89d0*/  IMAD R44, R43, 0x2, R16 ;  /* 0x000000022b2c7824 */ /* 0x000fe200078e0210 */
[----:B------:R-:W-:-:S03]  /*89e0*/  ISETP.GE.AND P5, PT, R212, R116, PT ;  /* 0x00000074d400720c */ /* 0x000fc60003fa6270 */
[----:B------:R-:W2:Y:S04]  /*89f0*/  LDS.128 R40, [R41+0x24400] ;  /* 0x0244000029287984 */ /* 0x000ea80000000c00 */
[----:B------:R-:W3:Y:S06]  /*8a00*/  LDS.128 R44, [R44+0x24400] ;  /* 0x024400002c2c7984 */ /* 0x000eec0000000c00 */
[----:B------:R-:W-:Y:S05]  /*8a10*/  @P5 BRA `(.L_x_2387) ;  /* 0x00000004006c5947 */ /* 0x000fea0003800000 */
[----:B------:R-:W-:Y:S01]  /*8a20*/  SHF.R.U64 R61, R64, 0x10, R65 ;  /* 0x00000010403d7819 */ /* 0x000fe20000001241 */
[----:B---3--:R-:W-:Y:S01]  /*8a30*/  IMAD.U32 R63, R45, 0x10000, RZ ;  /* 0x000100002d3f7824 */ /* 0x008fe200078e00ff */
[----:B------:R-:W-:Y:S01]  /*8a40*/  SHF.R.U64 R69, R56, 0x10, R57 ;  /* 0x0000001038457819 */ /* 0x000fe20000001239 */
[----:B------:R-:W-:Y:S01]  /*8a50*/  IMAD.U32 R62, R47, 0x10000, RZ ;  /* 0x000100002f3e7824 */ /* 0x000fe200078e00ff */
[----:B------:R-:W-:Y:S01]  /*8a60*/  SHF.R.U32.HI R65, RZ, 0x10, R65 ;  /* 0x00000010ff417819 */ /* 0x000fe20000011641 */
[----:B--2---:R-:W-:Y:S01]  /*8a70*/  IMAD.U32 R55, R43, 0x10000, RZ ;  /* 0x000100002b377824 */ /* 0x004fe200078e00ff */
[----:B------:R-:W-:Y:S02]  /*8a80*/  SHF.R.U32.HI R57, RZ, 0x10, R57 ;  /* 0x00000010ff397819 */ /* 0x000fe40000011639 */
[----:B------:R-:W-:Y:S02]  /*8a90*/  PRMT R56, R170, 0x5410, R69 ;  /* 0x00005410aa387816 */ /* 0x000fe40000000045 */
[----:B------:R-:W-:-:S02]  /*8aa0*/  PRMT R64, R172, 0x5432, R65 ;  /* 0x00005432ac407816 */ /* 0x000fc40000000041 */
[----:B------:R-:W-:Y:S02]  /*8ab0*/  PRMT R170, R170, 0x5432, R57 ;  /* 0x00005432aaaa7816 */ /* 0x000fe40000000039 */
[--C-:B------:R-:W-:Y:S01]  /*8ac0*/  SHF.R.U64 R60, R66, 0x10, R67.reuse ;  /* 0x00000010423c7819 */ /* 0x100fe20000001243 */
[----:B------:R-:W-:Y:S01]  /*8ad0*/  IMAD.U32 R65, R64, 0x10000, RZ ;  /* 0x0001000040417824 */ /* 0x000fe200078e00ff */
[----:B------:R-:W-:Y:S02]  /*8ae0*/  SHF.R.U32.HI R66, RZ, 0x10, R67 ;  /* 0x00000010ff427819 */ /* 0x000fe40000011643 */
[----:B------:R-:W-:Y:S01]  /*8af0*/  PRMT R172, R172, 0x5410, R61 ;  /* 0x00005410acac7816 */ /* 0x000fe2000000003d */
[----:B------:R-:W-:Y:S01]  /*8b00*/  IMAD.U32 R61, R170, 0x10000, RZ ;  /* 0x00010000aa3d7824 */ /* 0x000fe200078e00ff */
[--C-:B------:R-:W-:Y:S01]  /*8b10*/  SHF.R.U32.HI R68, RZ, 0x10, R59.reuse ;  /* 0x00000010ff447819 */ /* 0x100fe2000001163b */
[----:B------:R-:W-:Y:S01]  /*8b20*/  FMUL.FTZ R67, R63, R65 ;  /* 0x000000413f437220 */ /* 0x000fe20000410000 */
[----:B------:R-:W-:Y:S01]  /*8b30*/  SHF.R.U64 R70, R58, 0x10, R59 ;  /* 0x000000103a467819 */ /* 0x000fe2000000123b */
[----:B------:R-:W-:Y:S01]  /*8b40*/  IMAD.U32 R58, R41, 0x10000, RZ ;  /* 0x00010000293a7824 */ /* 0x000fe200078e00ff */
[----:B------:R-:W-:Y:S01]  /*8b50*/  PRMT R60, R171, 0x5410, R60 ;  /* 0x00005410ab3c7816 */ /* 0x000fe2000000003c */
[-C--:B------:R-:W-:Y:S01]  /*8b60*/  FMUL.FTZ R63, R63, R61.reuse ;  /* 0x0000003d3f3f7220 */ /* 0x080fe20000410000 */
[----:B------:R-:W-:Y:S01]  /*8b70*/  PRMT R171, R171, 0x5432, R66 ;  /* 0x00005432abab7816 */ /* 0x000fe20000000042 */
[C---:B------:R-:W-:Y:S01]  /*8b80*/  FFMA.FTZ R61, R58.reuse, R61, -R67 ;  /* 0x0000003d3a3d7223 */ /* 0x040fe20000010843 */
[----:B------:R-:W-:Y:S01]  /*8b90*/  PRMT R68, R169, 0x5432, R68 ;  /* 0x00005432a9447816 */ /* 0x000fe20000000044 */
        /* <DEDUP_REMOVED lines=9> */
[----:B------:R-:W-:Y:S01]  /*8c30*/  PRMT R57, R169, 0x5410, R70 ;  /* 0x00005410a9397816 */ /* 0x000fe20000000046 */
        /* <DEDUP_REMOVED lines=8> */
[----:B------:R-:W-:Y:S01]  /*8cc0*/  LOP3.LUT R52, R43, 0xffff0000, RZ, 0xc0, !PT ;  /* 0xffff00002b347812 */ /* 0x000fe200078ec0ff */
[C---:B------:R-:W-:Y:S01]  /*8cd0*/  FFMA.FTZ R54, R55.reuse, R63, -R70 ;  /* 0x0000003f37367223 */ /* 0x040fe20000010846 */
[----:B------:R-:W-:Y:S01]  /*8ce0*/  FFMA.FTZ R55, R55, R67, R62 ;  /* 0x0000004337377223 */ /* 0x000fe2000001003e */
[----:B------:R-:W-:Y:S01]  /*8cf0*/  FMUL.FTZ R63, R47, R171 ;  /* 0x000000ab2f3f7220 */ /* 0x000fe20000410000 */
[----:B------:R-:W-:-:S02]  /*8d00*/  IMAD.U32 R66, R172, 0x10000, RZ ;  /* 0x00010000ac427824 */ /* 0x000fc400078e00ff */
[-C--:B------:R-:W-:Y:S01]  /*8d10*/  FMUL.FTZ R65, R47, R68.reuse ;  /* 0x000000442f417220 */ /* 0x080fe20000410000 */
[C---:B------:R-:W-:Y:S01]  /*8d20*/  IMAD.U32 R62, R56.reuse, 0x10000, RZ ;  /* 0x00010000383e7824 */ /* 0x040fe200078e00ff */
[----:B------:R-:W-:Y:S01]  /*8d30*/  LOP3.LUT R47, R56, 0xffff0000, RZ, 0xc0, !PT ;  /* 0xffff0000382f7812 */ /* 0x000fe200078ec0ff */
[----:B------:R-:W-:Y:S01]  /*8d40*/  FFMA.FTZ R69, R52, R68, -R63 ;  /* 0x0000004434457223 */ /* 0x000fe2000001083f */
[C---:B------:R-:W-:Y:S01]  /*8d50*/  FMUL.FTZ R56, R45.reuse, R66 ;  /* 0x000000422d387220 */ /* 0x040fe20000410000 */
[----:B------:R-:W-:Y:S01]  /*8d60*/  IMAD.U32 R41, R40, 0x10000, RZ ;  /* 0x0001000028297824 */ /* 0x000fe200078e00ff */
[----:B------:R-:W-:Y:S01]  /*8d70*/  LOP3.LUT R44, R44, 0xffff0000, RZ, 0xc0, !PT ;  /* 0xffff00002c2c7812 */ /* 0x000fe200078ec0ff */
[-C--:B------:R-:W-:Y:S01]  /*8d80*/  FMUL.FTZ R45, R45, R62.reuse ;  /* 0x0000003e2d2d7220 */ /* 0x080fe20000410000 */
[----:B------:R-:W-:Y:S01]  /*8d90*/  LOP3.LUT R63, R172, 0xffff0000, RZ, 0xc0, !PT ;  /* 0xffff0000ac3f7812 */ /* 0x000fe200078ec0ff */
[----:B------:R-:W-:Y:S01]  /*8da0*/  IMAD.U32 R43, R42, 0x10000, RZ ;  /* 0x000100002a2b7824 */ /* 0x000fe200078e00ff */
[----:B------:R-:W-:Y:S01]  /*8db0*/  LOP3.LUT R40, R40, 0xffff0000, RZ, 0xc0, !PT ;  /* 0xffff000028287812 */ /* 0x000fe200078ec0ff */
[----:B------:R-:W-:Y:S01]  /*8dc0*/  FFMA.FTZ R68, R52, R171, R65 ;  /* 0x000000ab34447223 */ /* 0x000fe20000010041 */
[----:B------:R-:W-:Y:S01]  /*8dd0*/  LOP3.LUT R53, R42, 0xffff0000, RZ, 0xc0, !PT ;  /* 0xffff00002a357812 */ /* 0x000fe200078ec0ff */
[C---:B------:R-:W-:Y:S01]  /*8de0*/  FFMA.FTZ R56, R41.reuse, R62, -R56 ;  /* 0x0000003e29387223 */ /* 0x040fe20000010838 */
[----:B------:R-:W-:Y:S01]  /*8df0*/  FFMA.FTZ R45, R41, R66, R45 ;  /* 0x00000042292d7223 */ /* 0x000fe2000001002d */
[----:B------:R-:W-:-:S02]  /*8e00*/  IMAD.U32 R42, R46, 0x10000, RZ ;  /* 0x000100002e2a7824 */ /* 0x000fc400078e00ff */
[C---:B------:R-:W-:Y:S01]  /*8e10*/  FMUL.FTZ R65, R44.reuse, R63 ;  /* 0x0000003f2c417220 */ /* 0x040fe20000410000 */
[-C--:B------:R-:W-:Y:S01]  /*8e20*/  FMUL.FTZ R67, R44, R47.reuse ;  /* 0x0000002f2c437220 */ /* 0x080fe20000410000 */
[C---:B------:R-:W-:Y:S01]  /*8e30*/  IMAD.U32 R41, R57.reuse, 0x10000, RZ ;  /* 0x0001000039297824 */ /* 0x040fe200078e00ff */
[----:B------:R-:W-:Y:S01]  /*8e40*/  LOP3.LUT R46, R46, 0xffff0000, RZ, 0xc0, !PT ;  /* 0xffff00002e2e7812 */ /* 0x000fe200078ec0ff */
[----:B------:R-:W-:Y:S01]  /*8e50*/  IMAD.U32 R44, R60, 0x10000, RZ ;  /* 0x000100003c2c7824 */ /* 0x000fe200078e00ff */
[----:B------:R-:W-:Y:S01]  /*8e60*/  LOP3.LUT R57, R57, 0xffff0000, RZ, 0xc0, !PT ;  /* 0xffff000039397812 */ /* 0x000fe200078ec0ff */
[----:B------:R-:W-:Y:S01]  /*8e70*/  FFMA.FTZ R65, R40, R47, -R65 ;  /* 0x0000002f28417223 */ /* 0x000fe20000010841 */
[----:B------:R-:W-:Y:S01]  /*8e80*/  LOP3.LUT R60, R60, 0xffff0000, RZ, 0xc0, !PT ;  /* 0xffff00003c3c7812 */ /* 0x000fe200078ec0ff */
[----:B------:R-:W-:Y:S01]  /*8e90*/  FFMA.FTZ R40, R40, R63, R67 ;  /* 0x0000003f28287223 */ /* 0x000fe20000010043 */
[C---:B------:R-:W-:Y:S01]  /*8ea0*/  FMUL.FTZ R52, R42.reuse, R44 ;  /* 0x0000002c2a347220 */ /* 0x040fe20000410000 */
[----:B------:R-:W-:Y:S01]  /*8eb0*/  FMUL.FTZ R47, R42, R41 ;  /* 0x000000292a2f7220 */ /* 0x000fe20000410000 */
[C---:B------:R-:W-:Y:S01]  /*8ec0*/  FMUL.FTZ R63, R46.reuse, R57 ;  /* 0x000000392e3f7220 */ /* 0x040fe20000410000 */
[----:B------:R-:W-:Y:S01]  /*8ed0*/  FMUL.FTZ R42, R46, R60 ;  /* 0x0000003c2e2a7220 */ /* 0x000fe20000410000 */
[C---:B------:R-:W-:Y:S01]  /*8ee0*/  FFMA.FTZ R52, R43.reuse, R41, -R52 ;  /* 0x000000292b347223 */ /* 0x040fe20000010834 */
[----:B------:R-:W-:Y:S01]  /*8ef0*/  FFMA.FTZ R47, R43, R44, R47 ;  /* 0x0000002c2b2f7223 */ /* 0x000fe2000001002f */
[C---:B------:R-:W-:Y:S01]  /*8f00*/  FFMA.FTZ R60, R53.reuse, R60, R63 ;  /* 0x0000003c353c7223 */ /* 0x040fe2000001003f */
[----:B------:R-:W-:Y:S01]  /*8f10*/  FFMA.FTZ R57, R53, R57, -R42 ;  /* 0x0000003935397223 */ /* 0x000fe2000001082a */
[----:B------:R-:W-:-:S02]  /*8f20*/  F2FP.BF16.F32.PACK_AB R58, R59, R58 ;  /* 0x0000003a3b3a723e */ /* 0x000fc400000010ff */
        /* <DEDUP_REMOVED lines=10> */
.L_x_2387:
[----:B------:R-:W-:Y:S05]  /*8fd0*/  BSYNC B2 ;  /* 0x0000000000027941 */ /* 0x000fea0003800000 */
.L_x_2386:
[----:B--2---:R4:W-:Y:S04]  /*8fe0*/  STG.E.128 desc[UR60][R48.64], R40 ;  /* 0x0000002830007986 */ /* 0x0049e8000c101d3c */
[----:B---3--:R4:W-:Y:S02]  /*8ff0*/  @!P3 STG.E.128 desc[UR60][R50.64], R44 ;  /* 0x0000002c3200b986 */ /* 0x0089e4000c101d3c */
.L_x_2381:
[----:B------:R-:W-:Y:S05]  /*9000*/  BSYNC B1 ;  /* 0x0000000000017941 */ /* 0x000fea0003800000 */
.L_x_2380:
[----:B--2-4-:R-:W2:Y:S01]  /*9010*/  LDL R40, [R1+0x70] ;  /* 0x0000700001287983 */ /* 0x014ea20000100800 */
[----:B------:R-:W-:-:S04]  /*9020*/  IMAD.WIDE.U32 R122, R220, R120, R122 ;  /* 0x00000078dc7a7225 */ /* 0x000fc800078e007a */
[----:B--2---:R-:W-:-:S04]  /*9030*/  IMAD R40, R40, R120, RZ ;  /* 0x0000007828287224 */ /* 0x004fc800078e02ff */
        /* <DEDUP_REMOVED lines=18> */
[----:B------:R-:W-:Y:S02]  /*9160*/  LOP3.LUT R41, R228, 0x38, R51, 0xf8, !PT ;  /* 0x00000038e4297812 */ /* 0x000fe400078ef833 */
[----:B------:R-:W-:Y:S02]  /*9170*/  SHF.R.S32.HI R40, RZ, 0x3, R40 ;  /* 0x00000003ff287819 */ /* 0x000fe40000011428 */
[----:B------:R-:W-:Y:S02]  /*9180*/  LOP3.LUT R41, R41, R232, RZ, 0x3c, !PT ;  /* 0x000000e829297212 */ /* 0x000fe400078e3cff */
[----:B------:R-:W-:Y:S01]  /*9190*/  ISETP.GE.AND P3, PT, R51, R145, PT ;  /* 0x000000913300720c */ /* 0x000fe20003f66270 */
[----:B------:R-:W-:-:S04]  /*91a0*/  IMAD R40, R40, 0x1400, R231 ;  /* 0x0000140028287824 */ /* 0x000fc800078e02e7 */
[----:B------:R-:W-:Y:S02]  /*91b0*/  IMAD.IADD R40, R40, 0x1, R41 ;  /* 0x0000000128287824 */ /* 0x000fe400078e0229 */
[C---:B------:R-:W-:Y:S02]  /*91c0*/  IMAD R41, R17.reuse, 0x5000, R133 ;  /* 0x0000500011297824 */ /* 0x040fe400078e0285 */
[----:B------:R-:W-:Y:S02]  /*91d0*/  IMAD R43, R17, 0x5000, R40 ;  /* 0x00005000112b7824 */ /* 0x000fe400078e0228 */
[--C-:B------:R-:W-:Y:S02]  /*91e0*/  IMAD R41, R41, 0x2, R16.reuse ;  /* 0x0000000229297824 */ /* 0x100fe400078e0210 */
[----:B------:R-:W-:Y:S01]  /*91f0*/  IMAD R44, R43, 0x2, R16 ;  /* 0x000000022b2c7824 */ /* 0x000fe200078e0210 */
[--C-:B------:R-:W-:Y:S02]  /*9200*/  @!P3 SHF.R.S32.HI R54, RZ, 0x1f, R51.reuse ;  /* 0x0000001fff36b819 */ /* 0x100fe40000011433 */
[----:B------:R-:W-:Y:S01]  /*9210*/  @!P3 IADD3 R51, P4, P5, R38, R122, R51 ;  /* 0x0000007a2633b210 */ /* 0x000fe20007d9e033 */
[----:B------:R-:W2:Y:S03]  /*9220*/  LDS.128 R40, [R41+0x24400] ;  /* 0x0244000029287984 */ /* 0x000ea60000000c00 */
[----:B------:R-:W-:Y:S01]  /*9230*/  @!P3 IADD3.X R54, R37, R52, R54, P4, P5 ;  /* 0x000000342536b210 */ /* 0x000fe200027ea436 */
[----:B------:R-:W3:Y:S01]  /*9240*/  LDS.128 R44, [R44+0x24400] ;  /* 0x024400002c2c7984 */ /* 0x000ee20000000c00 */
[----:B------:R-:W-:-:S02]  /*9250*/  ISETP.GE.AND P5, PT, R213, R116, PT ;  /* 0x00000074d500720c */ /* 0x000fc40003fa6270 */
[----:B------:R-:W-:-:S04]  /*9260*/  @!P3 LEA R50, P4, R51, R118, 0x1 ;  /* 0x000000763332b211 */ /* 0x000fc800078808ff */
[----:B------:R-:W-:-:S07]  /*9270*/  @!P3 LEA.HI.X R51, R51, R119, R54, 0x1, P4 ;  /* 0x000000773333b211 */ /* 0x000fce00020f0c36 */
[----:B------:R-:W-:Y:S05]  /*9280*/  @P5 BRA `(.L_x_2391) ;  /* 0x0000000400705947 */ /* 0x000fea0003800000 */
[--C-:B------:R-:W-:Y:S01]  /*9290*/  SHF.R.U64 R65, R84, 0x10, R85.reuse ;  /* 0x0000001054417819 */ /* 0x100fe20000001255 */
[----:B---3--:R-:W-:Y:S01]  /*92a0*/  IMAD.U32 R59, R45, 0x10000, RZ ;  /* 0x000100002d3b7824 */ /* 0x008fe200078e00ff */
[----:B------:R-:W-:Y:S01]  /*92b0*/  SHF.R.U32.HI R85, RZ, 0x10, R85 ;  /* 0x00000010ff557819 */ /* 0x000fe20000011655 */
[----:B------:R-:W-:Y:S01]  /*92c0*/  IMAD.U32 R61, R47, 0x10000, RZ ;  /* 0x000100002f3d7824 */ /* 0x000fe200078e00ff */
[--C-:B------:R-:W-:Y:S01]  /*92d0*/  SHF.R.U64 R63, R76, 0x10, R77.reuse ;  /* 0x000000104c3f7819 */ /* 0x100fe2000000124d */
[----:B--2---:R-:W-:Y:S01]  /*92e0*/  IMAD.U32 R55, R41, 0x10000, RZ ;  /* 0x0001000029377824 */ /* 0x004fe200078e00ff */
[----:B------:R-:W-:Y:S01]  /*92f0*/  LOP3.LUT R60, R45, 0xffff0000, RZ, 0xc0, !PT ;  /* 0xffff00002d3c7812 */ /* 0x000fe200078ec0ff */
[----:B------:R-:W-:Y:S01]  /*9300*/  IMAD.U32 R58, R43, 0x10000, RZ ;  /* 0x000100002b3a7824 */ /* 0x000fe200078e00ff */
[----:B------:R-:W-:Y:S01]  /*9310*/  SHF.R.U32.HI R77, RZ, 0x10, R77 ;  /* 0x00000010ff4d7819 */ /* 0x000fe2000001164d */
[----:B------:R-:W-:Y:S01]  /*9320*/  IMAD.U32 R54, R44, 0x10000, RZ ;  /* 0x000100002c367824 */ /* 0x000fe200078e00ff */
[----:B------:R-:W-:Y:S01]  /*9330*/  PRMT R45, R168, 0x5432, R85 ;  /* 0x00005432a82d7816 */ /* 0x000fe20000000055 */
[----:B------:R-:W-:Y:S01]  /*9340*/  IMAD.U32 R53, R40, 0x10000, RZ ;  /* 0x0001000028357824 */ /* 0x000fe200078e00ff */
[----:B------:R-:W-:-:S02]  /*9350*/  PRMT R63, R152, 0x5432, R63 ;  /* 0x00005432983f7816 */ /* 0x000fc4000000003f */
[----:B------:R-:W-:Y:S01]  /*9360*/  SHF.R.U64 R64, R78, 0x10, R79 ;  /* 0x000000104e407819 */ /* 0x000fe2000000124f */
[----:B------:R-:W-:Y:S01]  /*9370*/  IMAD.U32 R66, R45, 0x10000, RZ ;  /* 0x000100002d427824 */ /* 0x000fe200078e00ff */
[----:B------:R-:W-:Y:S02]  /*9380*/  SHF.R.U64 R67, R86, 0x10, R87 ;  /* 0x0000001056437819 */ /* 0x000fe40000001257 */
[----:B------:R-:W-:Y:S01]  /*9390*/  PRMT R152, R152, 0x5410, R77 ;  /* 0x0000541098987816 */ /* 0x000fe2000000004d */
[----:B------:R-:W-:Y:S01]  /*93a0*/  FMUL.FTZ R68, R59, R66 ;  /* 0x000000423b447220 */ /* 0x000fe20000410000 */
[----:B------:R-:W-:Y:S02]  /*93b0*/  SHF.R.U32.HI R87, RZ, 0x10, R87 ;  /* 0x00000010ff577819 */ /* 0x000fe40000011657 */
[----:B------:R-:W-:Y:S02]  /*93c0*/  SHF.R.U32.HI R78, RZ, 0x10, R79 ;  /* 0x00000010ff4e7819 */ /* 0x000fe4000001164f */
[----:B------:R-:W-:-:S02]  /*93d0*/  LOP3.LUT R62, R47, 0xffff0000, RZ, 0xc0, !PT ;  /* 0xffff00002f3e7812 */ /* 0x000fc400078ec0ff */
[----:B------:R-:W-:Y:S01]  /*93e0*/  PRMT R47, R153, 0x5432, R64 ;  /* 0x00005432992f7816 */ /* 0x000fe20000000040 */
[----:B------:R-:W-:Y:S01]  /*93f0*/  IMAD.U32 R64, R152, 0x10000, RZ ;  /* 0x0001000098407824 */ /* 0x000fe200078e00ff */
[C---:B------:R-:W-:Y:S02]  /*9400*/  PRMT R67, R154.reuse, 0x5410, R67 ;  /* 0x000054109a437816 */ /* 0x040fe40000000043 */
[----:B------:R-:W-:Y:S01]  /*9410*/  PRMT R154, R154, 0x5432, R87 ;  /* 0x000054329a9a7816 */ /* 0x000fe20000000057 */
[-C--:B------:R-:W-:Y:S01]  /*9420*/  FMUL.FTZ R70, R59, R64.reuse ;  /* 0x000000403b467220 */ /* 0x080fe20000410000 */
[----:B------:R-:W-:Y:S02]  /*9430*/  PRMT R153, R153, 0x5410, R78 ;  /* 0x0000541099997816 */ /* 0x000fe4000000004e */
[----:B------:R-:W-:Y:S02]  /*9440*/  PRMT R168, R168, 0x5410, R65 ;  /* 0x00005410a8a87816 */ /* 0x000fe40000000041 */
[----:B------:R-:W-:Y:S01]  /*9450*/  LOP3.LUT R65, R45, 0xffff0000, RZ, 0xc0, !PT ;  /* 0xffff00002d417812 */ /* 0x000fe200078ec0ff */
[----:B------:R-:W-:Y:S01]  /*9460*/  FFMA.FTZ R45, R55, R64, -R68 ;  /* 0x00000040372d7223 */ /* 0x000fe20000010844 */
[----:B------:R-:W-:Y:S01]  /*9470*/  LOP3.LUT R152, R152, 0xffff0000, RZ, 0xc0, !PT ;  /* 0xffff000098987812 */ /* 0x000fe200078ec0ff */
[----:B------:R-:W-:Y:S01]  /*9480*/  IMAD.U32 R64, R154, 0x10000, RZ ;  /* 0x000100009a407824 */ /* 0x000fe200078e00ff */
[----:B------:R-:W-:Y:S01]  /*9490*/  LOP3.LUT R57, R41, 0xffff0000, RZ, 0xc0, !PT ;  /* 0xffff000029397812 */ /* 0x000fe200078ec0ff */
[----:B------:R-:W-:-:S02]  /*94a0*/  IMAD.U32 R59, R153, 0x10000, RZ ;  /* 0x00010000993b7824 */ /* 0x000fc400078e00ff */
[C---:B------:R-:W-:Y:S01]  /*94b0*/  FMUL.FTZ R68, R60.reuse, R65 ;  /* 0x000000413c447220 */ /* 0x040fe20000410000 */
[C---:B------:R-:W-:Y:S01]  /*94c0*/  FMUL.FTZ R71, R61.reuse, R64 ;  /* 0x000000403d477220 */ /* 0x040fe20000410000 */
[----:B------:R-:W-:Y:S01]  /*94d0*/  FMUL.FTZ R60, R60, R152 ;  /* 0x000000983c3c7220 */ /* 0x000fe20000410000 */
[----:B------:R-:W-:Y:S01]  /*94e0*/  FMUL.FTZ R61, R61, R59 ;  /* 0x0000003b3d3d7220 */ /* 0x000fe20000410000 */
[----:B------:R-:W-:Y:S01]  /*94f0*/  LOP3.LUT R69, R154, 0xffff0000, RZ, 0xc0, !PT ;  /* 0xffff00009a457812 */ /* 0x000fe200078ec0ff */
[----:B------:R-:W-:Y:S01]  /*9500*/  FFMA.FTZ R55, R55, R66, R70 ;  /* 0x0000004237377223 */ /* 0x000fe20000010046 */
[C---:B------:R-:W-:Y:S01]  /*9510*/  FFMA.FTZ R68, R57.reuse, R152, -R68 ;  /* 0x0000009839447223 */ /* 0x040fe20000010844 */
[----:B------:R-:W-:Y:S01]  /*9520*/  FFMA.FTZ R66, R57, R65, R60 ;  /* 0x0000004139427223 */ /* 0x000fe2000001003c */
[C---:B------:R-:W-:Y:S01]  /*9530*/  FFMA.FTZ R71, R58.reuse, R59, -R71 ;  /* 0x0000003b3a477223 */ /* 0x040fe20000010847 */
[----:B------:R-:W-:Y:S01]  /*9540*/  LOP3.LUT R153, R153, 0xffff0000, RZ, 0xc0, !PT ;  /* 0xffff000099997812 */ /* 0x000fe200078ec0ff */
[----:B------:R-:W-:Y:S01]  /*9550*/  FFMA.FTZ R64, R58, R64, R61 ;  /* 0x000000403a407223 */ /* 0x000fe2000001003d */
[----:B------:R-:W-:Y:S01]  /*9560*/  LOP3.LUT R56, R43, 0xffff0000, RZ, 0xc0, !PT ;  /* 0xffff00002b387812 */ /* 0x000fe200078ec0ff */
[----:B------:R-:W-:-:S02]  /*9570*/  IMAD.U32 R57, R63, 0x10000, RZ ;  /* 0x000100003f397824 */ /* 0x000fc400078e00ff */
[----:B------:R-:W-:Y:S01]  /*9580*/  FMUL.FTZ R59, R62, R69 ;  /* 0x000000453e3b7220 */ /* 0x000fe20000410000 */
[----:B------:R-:W-:Y:S02]  /*9590*/  IMAD.U32 R58, R168, 0x10000, RZ ;  /* 0x00010000a83a7824 */ /* 0x000fe400078e00ff */
[----:B------:R-:W-:Y:S01]  /*95a0*/  FMUL.FTZ R65, R62, R153 ;  /* 0x000000993e417220 */ /* 0x000fe20000410000 */
[----:B------:R-:W-:Y:S01]  /*95b0*/  FMUL.FTZ R61, R54, R57 ;  /* 0x00000039363d7220 */ /* 0x000fe20000410000 */
[----:B------:R-:W-:Y:S01]  /*95c0*/  FFMA.FTZ R62, R56, R153, -R59 ;  /* 0x00000099383e7223 */ /* 0x000fe2000001083b */
[-C--:B------:R-:W-:Y:S01]  /*95d0*/  FMUL.FTZ R60, R54, R58.reuse ;  /* 0x0000003a363c7220 */ /* 0x080fe20000410000 */
[----:B------:R-:W-:Y:S01]  /*95e0*/  LOP3.LUT R44, R44, 0xffff0000, RZ, 0xc0, !PT ;  /* 0xffff00002c2c7812 */ /* 0x000fe200078ec0ff */
[----:B------:R-:W-:Y:S01]  /*95f0*/  IMAD.U32 R41, R42, 0x10000, RZ ;  /* 0x000100002a297824 */ /* 0x000fe200078e00ff */
[----:B------:R-:W-:Y:S01]  /*9600*/  LOP3.LUT R59, R168, 0xffff0000, RZ, 0xc0, !PT ;  /* 0xffff0000a83b7812 */ /* 0x000fe200078ec0ff */
[----:B------:R-:W-:Y:S01]  /*9610*/  FFMA.FTZ R60, R53, R57, -R60 ;  /* 0x00000039353c7223 */ /* 0x000fe2000001083c */
[----:B------:R-:W-:Y:S01]  /*9620*/  LOP3.LUT R63, R63, 0xffff0000, RZ, 0xc0, !PT ;  /* 0xffff00003f3f7812 */ /* 0x000fe200078ec0ff */
[----:B------:R-:W-:Y:S01]  /*9630*/  FFMA.FTZ R61, R53, R58, R61 ;  /* 0x0000003a353d7223 */ /* 0x000fe2000001003d */
[----:B------:R-:W-:Y:S01]  /*9640*/  LOP3.LUT R43, R42, 0xffff0000, RZ, 0xc0, !PT ;  /* 0xffff00002a2b7812 */ /* 0x000fe200078ec0ff */
[C---:B------:R-:W-:Y:S01]  /*9650*/  IMAD.U32 R42, R46.reuse, 0x10000, RZ ;  /* 0x000100002e2a7824 */ /* 0x040fe200078e00ff */
[----:B------:R-:W-:Y:S01]  /*9660*/  LOP3.LUT R46, R46, 0xffff0000, RZ, 0xc0, !PT ;  /* 0xffff00002e2e7812 */ /* 0x000fe200078ec0ff */
[----:B------:R-:W-:-:S02]  /*9670*/  IMAD.U32 R53, R67, 0x10000, RZ ;  /* 0x0001000043357824 */ /* 0x000fc400078e00ff */
[----:B------:R-:W-:Y:S01]  /*9680*/  FFMA.FTZ R69, R56, R69, R65 ;  /* 0x0000004538457223 */ /* 0x000fe20000010041 */
[----:B------:R-:W-:Y:S01]  /*9690*/  LOP3.LUT R67, R67, 0xffff0000, RZ, 0xc0, !PT ;  /* 0xffff000043437812 */ /* 0x000fe200078ec0ff */
[C---:B------:R-:W-:Y:S01]  /*96a0*/  FMUL.FTZ R65, R44.reuse, R59 ;  /* 0x0000003b2c417220 */ /* 0x040fe20000410000 */
[----:B------:R-:W-:Y:S01]  /*96b0*/  FMUL.FTZ R57, R44, R63 ;  /* 0x0000003f2c397220 */ /* 0x000fe20000410000 */
[C---:B------:R-:W-:Y:S01]  /*96c0*/  IMAD.U32 R44, R47.reuse, 0x10000, RZ ;  /* 0x000100002f2c7824 */ /* 0x040fe200078e00ff */
[----:B------:R-:W-:Y:S01]  /*96d0*/  LOP3.LUT R47, R47, 0xffff0000, RZ, 0xc0, !PT ;  /* 0xffff00002f2f7812 */ /* 0x000fe200078ec0ff */
[----:B------:R-:W-:Y:S01]  /*96e0*/  FMUL.FTZ R54, R42, R53 ;  /* 0x000000352a367220 */ /* 0x000fe20000410000 */
[----:B------:R-:W-:Y:S01]  /*96f0*/  LOP3.LUT R40, R40, 0xffff0000, RZ, 0xc0, !PT ;  /* 0xffff000028287812 */ /* 0x000fe200078ec0ff */
[----:B------:R-:W-:Y:S01]  /*9700*/  FMUL.FTZ R56, R46, R67 ;  /* 0x000000432e387220 */ /* 0x000fe20000410000 */
[-C--:B------:R-:W-:Y:S01]  /*9710*/  FMUL.FTZ R42, R42, R44.reuse ;  /* 0x0000002c2a2a7220 */ /* 0x080fe20000410000 */
[-C--:B------:R-:W-:Y:S01]  /*9720*/  FMUL.FTZ R46, R46, R47.reuse ;  /* 0x0000002f2e2e7220 */ /* 0x080fe20000410000 */
[----:B------:R-:W-:Y:S01]  /*9730*/  FFMA.FTZ R54, R41, R44, -R54 ;  /* 0x0000002c29367223 */ /* 0x000fe20000010836 */
[----:B------:R-:W-:Y:S01]  /*9740*/  FFMA.FTZ R47, R43, R47, -R56 ;  /* 0x0000002f2b2f7223 */ /* 0x000fe20000010838 */
[C---:B------:R-:W-:Y:S01]  /*9750*/  FFMA.FTZ R65, R40.reuse, R63, -R65 ;  /* 0x0000003f28417223 */ /* 0x040fe20000010841 */
[----:B------:R-:W-:Y:S01]  /*9760*/  FFMA.FTZ R42, R41, R53, R42 ;  /* 0x00000035292a7223 */ /* 0x000fe2000001002a */
        /* <DEDUP_REMOVED lines=14> */
.L_x_2391:
[----:B------:R-:W-:Y:S05]  /*9850*/  BSYNC B2 ;  /* 0x0000000000027941 */ /* 0x000fea0003800000 */
.L_x_2390:
[----:B--2---:R2:W-:Y:S04]  /*9860*/  STG.E.128 desc[UR60][R48.64], R40 ;  /* 0x0000002830007986 */ /* 0x0045e8000c101d3c */
[----:B---3--:R2:W-:Y:S02]  /*9870*/  @!P3 STG.E.128 desc[UR60][R50.64], R44 ;  /* 0x0000002c3200b986 */ /* 0x0085e4000c101d3c */
.L_x_2389:
[----:B------:R-:W-:Y:S05]  /*9880*/  BSYNC B1 ;  /* 0x0000000000017941 */ /* 0x000fea0003800000 */
.L_x_2388:
        /* <DEDUP_REMOVED lines=14> */
[----:B------:R-:W-:Y:S02]  /*9970*/  LEA.HI R40, R40, R41, RZ, 0x3 ;  /* 0x0000002928287211 */ /* 0x000fe400078f18ff */
[----:B------:R-:W-:-:S02]  /*9980*/  LOP3.LUT R41, R228, 0x38, R51, 0xf8, !PT ;  /* 0x00000038e4297812 */ /* 0x000fc400078ef833 */
[----:B------:R-:W-:Y:S02]  /*9990*/  SHF.R.S32.HI R40, RZ, 0x3, R40 ;  /* 0x00000003ff287819 */ /* 0x000fe40000011428 */
[----:B------:R-:W-:-:S03]  /*99a0*/  LOP3.LUT R41, R41, R232, RZ, 0x3c, !PT ;  /* 0x000000e829297212 */ /* 0x000fc600078e3cff */
[----:B------:R-:W-:-:S04]  /*99b0*/  IMAD R40, R40, 0x1400, R231 ;  /* 0x0000140028287824 */ /* 0x000fc800078e02e7 */
[----:B------:R-:W-:Y:S02]  /*99c0*/  IMAD.IADD R40, R40, 0x1, R41 ;  /* 0x0000000128287824 */ /* 0x000fe400078e0229 */
[C---:B------:R-:W-:Y:S02]  /*99d0*/  IMAD R41, R17.reuse, 0x5000, R132 ;  /* 0x0000500011297824 */ /* 0x040fe400078e0284 */
[----:B------:R-:W-:-:S03]  /*99e0*/  IMAD R43, R17, 0x5000, R40 ;  /* 0x00005000112b7824 */ /* 0x000fc600078e0228 */
[----:B------:R-:W-:Y:S01]  /*99f0*/  LEA R41, R41, R16, 0x1 ;  /* 0x0000001029297211 */ /* 0x000fe200078e08ff */
[----:B------:R-:W-:-:S05]  /*9a00*/  IMAD R44, R43, 0x2, R16 ;  /* 0x000000022b2c7824 */ /* 0x000fca00078e0210 */
[----:B------:R-:W2:Y:S04]  /*9a10*/  LDS.128 R40, [R41+0x24400] ;  /* 0x0244000029287984 */ /* 0x000ea80000000c00 */
[----:B------:R-:W3:Y:S01]  /*9a20*/  LDS.128 R44, [R44+0x24400] ;  /* 0x024400002c2c7984 */ /* 0x000ee20000000c00 */
[----:B------:R-:W-:Y:S05]  /*9a30*/  @P4 BRA `(.L_x_2393) ;  /* 0x00000004006c4947 */ /* 0x000fea0003800000 */
[--C-:B------:R-:W-:Y:S01]  /*9a40*/  SHF.R.U64 R66, R80, 0x10, R81.reuse ;  /* 0x0000001050427819 */ /* 0x100fe20000001251 */
[----:B---3--:R-:W-:Y:S01]  /*9a50*/  IMAD.U32 R56, R45, 0x10000, RZ ;  /* 0x000100002d387824 */ /* 0x008fe200078e00ff */
[----:B------:R-:W-:Y:S01]  /*9a60*/  SHF.R.U32.HI R80, RZ, 0x10, R81 ;  /* 0x00000010ff507819 */ /* 0x000fe20000011651 */
[----:B--2---:R-:W-:Y:S01]  /*9a70*/  IMAD.U32 R53, R41, 0x10000, RZ ;  /* 0x0001000029357824 */ /* 0x004fe200078e00ff */
[--C-:B------:R-:W-:Y:S01]  /*9a80*/  SHF.R.U64 R60, R72, 0x10, R73.reuse ;  /* 0x00000010483c7819 */ /* 0x100fe20000001249 */
[----:B------:R-:W-:Y:S01]  /*9a90*/  IMAD.U32 R58, R47, 0x10000, RZ ;  /* 0x000100002f3a7824 */ /* 0x000fe200078e00ff */
[----:B------:R-:W-:Y:S01]  /*9aa0*/  SHF.R.U32.HI R72, RZ, 0x10, R73 ;  /* 0x00000010ff487819 */ /* 0x000fe20000011649 */
[----:B------:R-:W-:Y:S01]  /*9ab0*/  IMAD.U32 R50, R40, 0x10000, RZ ;  /* 0x0001000028327824 */ /* 0x000fe200078e00ff */
[----:B------:R-:W-:Y:S02]  /*9ac0*/  PRMT R63, R151, 0x5432, R80 ;  /* 0x00005432973f7816 */ /* 0x000fe40000000050 */
[----:B------:R-:W-:-:S02]  /*9ad0*/  PRMT R60, R149, 0x5410, R60 ;  /* 0x00005410953c7816 */ /* 0x000fc4000000003c */
[----:B------:R-:W-:Y:S01]  /*9ae0*/  SHF.R.U64 R61, R74, 0x10, R75 ;  /* 0x000000104a3d7819 */ /* 0x000fe2000000124b */
[----:B------:R-:W-:Y:S01]  /*9af0*/  IMAD.U32 R64, R63, 0x10000, RZ ;  /* 0x000100003f407824 */ /* 0x000fe200078e00ff */
[--C-:B------:R-:W-:Y:S02]  /*9b00*/  SHF.R.U64 R65, R82, 0x10, R83.reuse ;  /* 0x0000001052417819 */ /* 0x100fe40000001253 */
[----:B------:R-:W-:Y:S02]  /*9b10*/  PRMT R149, R149, 0x5432, R72 ;  /* 0x0000543295957816 */ /* 0x000fe40000000048 */
[----:B------:R-:W-:Y:S02]  /*9b20*/  SHF.R.U32.HI R83, RZ, 0x10, R83 ;  /* 0x00000010ff537819 */ /* 0x000fe40000011653 */
[----:B------:R-:W-:Y:S01]  /*9b30*/  PRMT R62, R148, 0x5432, R61 ;  /* 0x00005432943e7816 */ /* 0x000fe2000000003d */
[----:B------:R-:W-:Y:S01]  /*9b40*/  IMAD.U32 R61, R149, 0x10000, RZ ;  /* 0x00010000953d7824 */ /* 0x000fe200078e00ff */
[----:B------:R-:W-:Y:S01]  /*9b50*/  PRMT R151, R151, 0x5410, R66 ;  /* 0x0000541097977816 */ /* 0x000fe20000000042 */
[-C--:B------:R-:W-:Y:S01]  /*9b60*/  FMUL.FTZ R66, R56, R64.reuse ;  /* 0x0000004038427220 */ /* 0x080fe20000410000 */
[----:B------:R-:W-:Y:S01]  /*9b70*/  PRMT R65, R150, 0x5410, R65 ;  /* 0x0000541096417816 */ /* 0x000fe20000000041 */
[-C--:B------:R-:W-:Y:S01]  /*9b80*/  FMUL.FTZ R56, R56, R61.reuse ;  /* 0x0000003d38387220 */ /* 0x080fe20000410000 */
[----:B------:R-:W-:Y:S01]  /*9b90*/  SHF.R.U32.HI R75, RZ, 0x10, R75 ;  /* 0x00000010ff4b7819 */ /* 0x000fe2000001164b */
[C---:B------:R-:W-:Y:S01]  /*9ba0*/  FFMA.FTZ R66, R53.reuse, R61, -R66 ;  /* 0x0000003d35427223 */ /* 0x040fe20000010842 */
[----:B------:R-:W-:Y:S01]  /*9bb0*/  PRMT R150, R150, 0x5432, R83 ;  /* 0x0000543296967816 */ /* 0x000fe20000000053 */
[----:B------:R-:W-:Y:S01]  /*9bc0*/  FFMA.FTZ R64, R53, R64, R56 ;  /* 0x0000004035407223 */ /* 0x000fe20000010038 */
[----:B------:R-:W-:-:S02]  /*9bd0*/  PRMT R148, R148, 0x5410, R75 ;  /* 0x0000541094947816 */ /* 0x000fc4000000004b */
[----:B------:R-:W-:Y:S01]  /*9be0*/  LOP3.LUT R57, R45, 0xffff0000, RZ, 0xc0, !PT ;  /* 0xffff00002d397812 */ /* 0x000fe200078ec0ff */
[----:B------:R-:W-:Y:S01]  /*9bf0*/  IMAD.U32 R61, R150, 0x10000, RZ ;  /* 0x00010000963d7824 */ /* 0x000fe200078e00ff */
[----:B------:R-:W-:Y:S01]  /*9c00*/  LOP3.LUT R63, R63, 0xffff0000, RZ, 0xc0, !PT ;  /* 0xffff00003f3f7812 */ /* 0x000fe200078ec0ff */
[----:B------:R-:W-:Y:S01]  /*9c10*/  IMAD.U32 R45, R44, 0x10000, RZ ;  /* 0x000100002c2d7824 */ /* 0x000fe200078e00ff */
[----:B------:R-:W-:Y:S01]  /*9c20*/  LOP3.LUT R149, R149, 0xffff0000, RZ, 0xc0, !PT ;  /* 0xffff000095957812 */ /* 0x000fe200078ec0ff */
[----:B------:R-:W-:Y:S01]  /*9c30*/  IMAD.U32 R53, R148, 0x10000, RZ ;  /* 0x0001000094357824 */ /* 0x000fe200078e00ff */
[----:B------:R-:W-:Y:S01]  /*9c40*/  LOP3.LUT R55, R44, 0xffff0000, RZ, 0xc0, !PT ;  /* 0xffff00002c377812 */ /* 0x000fe200078ec0ff */
[----:B------:R-:W-:Y:S02]  /*9c50*/  IMAD.U32 R44, R43, 0x10000, RZ ;  /* 0x000100002b2c7824 */ /* 0x000fe400078e00ff */
[----:B------:R-:W-:Y:S01]  /*9c60*/  FMUL.FTZ R69, R58, R61 ;  /* 0x0000003d3a457220 */ /* 0x000fe20000410000 */
[----:B------:R-:W-:Y:S01]  /*9c70*/  LOP3.LUT R54, R41, 0xffff0000, RZ, 0xc0, !PT ;  /* 0xffff000029367812 */ /* 0x000fe200078ec0ff */
[----:B------:R-:W-:Y:S01]  /*9c80*/  FMUL.FTZ R67, R57, R63 ;  /* 0x0000003f39437220 */ /* 0x000fe20000410000 */
[----:B------:R-:W-:Y:S01]  /*9c90*/  LOP3.LUT R59, R47, 0xffff0000, RZ, 0xc0, !PT ;  /* 0xffff00002f3b7812 */ /* 0x000fe200078ec0ff */
[----:B------:R-:W-:Y:S01]  /*9ca0*/  FMUL.FTZ R57, R57, R149 ;  /* 0x0000009539397220 */ /* 0x000fe20000410000 */
[----:B------:R-:W-:Y:S01]  /*9cb0*/  LOP3.LUT R150, R150, 0xffff0000, RZ, 0xc0, !PT ;  /* 0xffff000096967812 */ /* 0x000fe200078ec0ff */
[-C--:B------:R-:W-:Y:S01]  /*9cc0*/  FMUL.FTZ R58, R58, R53.reuse ;  /* 0x000000353a3a7220 */ /* 0x080fe20000410000 */
[----:B------:R-:W-:Y:S01]  /*9cd0*/  FFMA.FTZ R69, R44, R53, -R69 ;  /* 0x000000352c457223 */ /* 0x000fe20000010845 */
[----:B------:R-:W-:Y:S01]  /*9ce0*/  LOP3.LUT R148, R148, 0xffff0000, RZ, 0xc0, !PT ;  /* 0xffff000094947812 */ /* 0x000fe200078ec0ff */
[----:B------:R-:W-:Y:S01]  /*9cf0*/  IMAD.U32 R53, R151, 0x10000, RZ ;  /* 0x0001000097357824 */ /* 0x000fe200078e00ff */
[----:B------:R-:W-:Y:S01]  /*9d00*/  LOP3.LUT R43, R43, 0xffff0000, RZ, 0xc0, !PT ;  /* 0xffff00002b2b7812 */ /* 0x000fe200078ec0ff */
[C---:B------:R-:W-:Y:S01]  /*9d10*/  FFMA.FTZ R67, R54.reuse, R149, -R67 ;  /* 0x0000009536437223 */ /* 0x040fe20000010843 */
[----:B------:R-:W-:Y:S01]  /*9d20*/  FFMA.FTZ R63, R54, R63, R57 ;  /* 0x0000003f363f7223 */ /* 0x000fe20000010039 */
[----:B------:R-:W-:Y:S01]  /*9d30*/  FMUL.FTZ R54, R59, R150 ;  /* 0x000000963b367220 */ /* 0x000fe20000410000 */
[----:B------:R-:W-:Y:S01]  /*9d40*/  FFMA.FTZ R61, R44, R61, R58 ;  /* 0x0000003d2c3d7223 */ /* 0x000fe2000001003a */
[----:B------:R-:W-:-:S02]  /*9d50*/  IMAD.U32 R44, R60, 0x10000, RZ ;  /* 0x000100003c2c7824 */ /* 0x000fc400078e00ff */
[-C--:B------:R-:W-:Y:S01]  /*9d60*/  FMUL.FTZ R57, R45, R53.reuse ;  /* 0x000000352d397220 */ /* 0x080fe20000410000 */
[-C--:B------:R-:W-:Y:S01]  /*9d70*/  FMUL.FTZ R58, R59, R148.reuse ;  /* 0x000000943b3a7220 */ /* 0x080fe20000410000 */
[----:B------:R-:W-:Y:S01]  /*9d80*/  FFMA.FTZ R148, R43, R148, -R54 ;  /* 0x000000942b947223 */ /* 0x000fe20000010836 */
[----:B------:R-:W-:Y:S01]  /*9d90*/  LOP3.LUT R54, R151, 0xffff0000, RZ, 0xc0, !PT ;  /* 0xffff000097367812 */ /* 0x000fe200078ec0ff */
[-C--:B------:R-:W-:Y:S01]  /*9da0*/  FMUL.FTZ R56, R45, R44.reuse ;  /* 0x0000002c2d387220 */ /* 0x080fe20000410000 */
[----:B------:R-:W-:Y:S01]  /*9db0*/  FFMA.FTZ R57, R50, R44, -R57 ;  /* 0x0000002c32397223 */ /* 0x000fe20000010839 */
[----:B------:R-:W-:Y:S01]  /*9dc0*/  IMAD.U32 R47, R46, 0x10000, RZ ;  /* 0x000100002e2f7824 */ /* 0x000fe200078e00ff */
[----:B------:R-:W-:Y:S01]  /*9dd0*/  LOP3.LUT R60, R60, 0xffff0000, RZ, 0xc0, !PT ;  /* 0xffff00003c3c7812 */ /* 0x000fe200078ec0ff */
[----:B------:R-:W-:Y:S01]  /*9de0*/  IMAD.U32 R44, R65, 0x10000, RZ ;  /* 0x00010000412c7824 */ /* 0x000fe200078e00ff */
[----:B------:R-:W-:Y:S01]  /*9df0*/  LOP3.LUT R46, R46, 0xffff0000, RZ, 0xc0, !PT ;  /* 0xffff00002e2e7812 */ /* 0x000fe200078ec0ff */
[----:B------:R-:W-:Y:S01]  /*9e00*/  FFMA.FTZ R150, R43, R150, R58 ;  /* 0x000000962b967223 */ /* 0x000fe2000001003a */
[----:B------:R-:W-:Y:S01]  /*9e10*/  LOP3.LUT R65, R65, 0xffff0000, RZ, 0xc0, !PT ;  /* 0xffff000041417812 */ /* 0x000fe200078ec0ff */
[----:B------:R-:W-:Y:S01]  /*9e20*/  IMAD.U32 R43, R62, 0x10000, RZ ;  /* 0x000100003e2b7824 */ /* 0x000fe200078e00ff */
[----:B------:R-:W-:Y:S01]  /*9e30*/  LOP3.LUT R41, R40, 0xffff0000, RZ, 0xc0, !PT ;  /* 0xffff000028297812 */ /* 0x000fe200078ec0ff */
[----:B------:R-:W-:Y:S01]  /*9e40*/  FMUL.FTZ R58, R55, R54 ;  /* 0x00000036373a7220 */ /* 0x000fe20000410000 */
[----:B------:R-:W-:Y:S01]  /*9e50*/  LOP3.LUT R45, R62, 0xffff0000, RZ, 0xc0, !PT ;  /* 0xffff00003e2d7812 */ /* 0x000fe200078ec0ff */
[----:B------:R-:W-:Y:S01]  /*9e60*/  FFMA.FTZ R56, R50, R53, R56 ;  /* 0x0000003532387223 */ /* 0x000fe20000010038 */
[----:B------:R-:W-:-:S02]  /*9e70*/  IMAD.U32 R40, R42, 0x10000, RZ ;  /* 0x000100002a287824 */ /* 0x000fc400078e00ff */
[----:B------:R-:W-:Y:S01]  /*9e80*/  FMUL.FTZ R50, R55, R60 ;  /* 0x0000003c37327220 */ /* 0x000fe20000410000 */
[C---:B------:R-:W-:Y:S01]  /*9e90*/  FMUL.FTZ R53, R47.reuse, R44 ;  /* 0x0000002c2f357220 */ /* 0x040fe20000410000 */
[----:B------:R-:W-:Y:S01]  /*9ea0*/  LOP3.LUT R42, R42, 0xffff0000, RZ, 0xc0, !PT ;  /* 0xffff00002a2a7812 */ /* 0x000fe200078ec0ff */
[----:B------:R-:W-:Y:S01]  /*9eb0*/  FMUL.FTZ R47, R47, R43 ;  /* 0x0000002b2f2f7220 */ /* 0x000fe20000410000 */
[C---:B------:R-:W-:Y:S01]  /*9ec0*/  FMUL.FTZ R55, R46.reuse, R65 ;  /* 0x000000412e377220 */ /* 0x040fe20000410000 */
[C---:B------:R-:W-:Y:S01]  /*9ed0*/  FFMA.FTZ R58, R41.reuse, R60, -R58 ;  /* 0x0000003c293a7223 */ /* 0x040fe2000001083a */
        /* <DEDUP_REMOVED lines=17> */
.L_x_2393:
[----:B------:R-:W-:Y:S05]  /*9ff0*/  BSYNC B1 ;  /* 0x0000000000017941 */ /* 0x000fea0003800000 */
.L_x_2392:
[----:B--2---:R2:W-:Y:S01]  /*a000*/  STG.E.128 desc[UR60][R48.64], R40 ;  /* 0x0000002830007986 */ /* 0x0045e2000c101d3c */
[----:B------:R-:W-:-:S13]  /*a010*/  ISETP.GE.AND P3, PT, R51, R145, PT ;  /* 0x000000913300720c */ /* 0x000fda0003f66270 */
[----:B------:R-:W-:Y:S05]  /*a020*/  @P3 BRA `(.L_x_2348) ;  /* 0x00000004000c3947 */ /* 0x000fea0003800000 */
[--C-:B------:R-:W-:Y:S02]  /*a030*/  IADD3 R122, P3, P4, R38, R122, R51.reuse ;  /* 0x0000007a267a7210 */ /* 0x100fe40007c7e033 */
[----:B------:R-:W-:-:S04]  /*a040*/  SHF.R.S32.HI R51, RZ, 0x1f, R51 ;  /* 0x0000001fff337819 */ /* 0x000fc80000011433 */
[----:B------:R-:W-:Y:S02]  /*a050*/  IADD3.X R52, R37, R52, R51, P3, P4 ;  /* 0x0000003425347210 */ /* 0x000fe40001fe8433 */
[----:B------:R-:W-:-:S04]  /*a060*/  LEA R118, P3, R122, R118, 0x1 ;  /* 0x000000767a767211 */ /* 0x000fc800078608ff */
[----:B------:R-:W-:-:S05]  /*a070*/  LEA.HI.X R119, R122, R119, R52, 0x1, P3 ;  /* 0x000000777a777211 */ /* 0x000fca00018f0c34 */
[----:B---3--:R3:W-:Y:S01]  /*a080*/  STG.E.128 desc[UR60][R118.64], R44 ;  /* 0x0000002c76007986 */ /* 0x0087e2000c101d3c */
[----:B------:R-:W-:Y:S05]  /*a090*/  BRA `(.L_x_2348) ;  /* 0x0000000000f07947 */ /* 0x000fea0003800000 */
.L_x_2305:
[----:B------:R-:W2:Y:S02]  /*a0a0*/  LDL R40, [R1+0x60] ;  /* 0x0000600001287983 */ /* 0x000ea40000100800 */
[----:B--2---:R-:W-:-:S13]  /*a0b0*/  R2UR UR4, R40 ;  /* 0x00000000280472ca */ /* 0x004fda00000e0000 */
[----:B------:R-:W-:-:S06]  /*a0c0*/  UISETP.NE.AND UP0, UPT, UR4, 0x3, UPT ;  /* 0x000000030400788c */ /* 0x000fcc000bf05270 */
[----:B------:R-:W-:-:S13]  /*a0d0*/  PLOP3.LUT P2, PT, PT, PT, UP0, 0x80, 0x0 ;  /* 0x000000000000781c */ /* 0x000fda0003f4f008 */
[----:B------:R-:W-:Y:S05]  /*a0e0*/  @!P2 BRA `(.L_x_2394) ;  /* 0x000000000004a947 */ /* 0x000fea0003800000 */
[----:B------:R-:W-:Y:S01]  /*a0f0*/  BPT.TRAP 0x1 ;  /* 0x000000040000795c */ /* 0x000fe20000300000 */
.L_x_2394:
        /* <DEDUP_REMOVED lines=8> */
.L_x_2687:
[----:B------:R-:W-:Y:S05]  /*a180*/  BSYNC B1 ;  /* 0x0000000000017941 */ /* 0x000fea0003800000 */
.L_x_2395:
[----:B------:R-:W-:Y:S04]  /*a190*/  BSSY B1, `(.L_x_2397) ;  /* 0x000000e000017945 */ /* 0x000fe80003800000 */
[----:B------:R-:W-:Y:S05]  /*a1a0*/  @P4 BRA `(.L_x_2398) ;  /* 0x0000000000304947 */ /* 0x000fea0003800000 */
[----:B------:R-:W-:Y:S02]  /*a1b0*/  ISETP.NE.AND P5, PT, R26, RZ, PT ;  /* 0x000000ff1a00720c */ /* 0x000fe40003fa5270 */
        /* <DEDUP_REMOVED lines=11> */
.L_x_2398:
[----:B------:R-:W-:Y:S05]  /*a270*/  BSYNC B1 ;  /* 0x0000000000017941 */ /* 0x000fea0003800000 */
.L_x_2397:
[----:B------:R-:W-:Y:S01]  /*a280*/  ISETP.GE.AND P3, PT, R218, R3, PT ;  /* 0x00000003da00720c */ /* 0x000fe20003f66270 */
[----:B------:R-:W-:-:S12]  /*a290*/  BSSY B1, `(.L_x_2399) ;  /* 0x000000e000017945 */ /* 0x000fd80003800000 */
[----:B------:R-:W-:Y:S05]  /*a2a0*/  @P3 BRA `(.L_x_2400) ;  /* 0x0000000000303947 */ /* 0x000fea0003800000 */
[----:B------:R-:W-:Y:S02]  /*a2b0*/  ISETP.NE.AND P5, PT, R26, RZ, PT ;  /* 0x000000ff1a00720c */ /* 0x000fe40003fa5270 */
        /* <DEDUP_REMOVED lines=11> */
.L_x_2400:
[----:B------:R-:W-:Y:S05]  /*a370*/  BSYNC B1 ;  /* 0x0000000000017941 */ /* 0x000fea0003800000 */
.L_x_2399:
[----:B------:R-:W-:-:S13]  /*a380*/  ISETP.GE.AND P3, PT, R220, R3, PT ;  /* 0x00000003dc00720c */ /* 0x000fda0003f66270 */
[----:B------:R-:W-:Y:S05]  /*a390*/  @P3 BRA `(.L_x_2348) ;  /* 0x0000000000303947 */ /* 0x000fea0003800000 */
[----:B------:R-:W-:Y:S02]  /*a3a0*/  ISETP.NE.AND P5, PT, R26, RZ, PT ;  /* 0x000000ff1a00720c */ /* 0x000fe40003fa5270 */
[----:B------:R-:W-:Y:S02]  /*a3b0*/  ISETP.NE.AND P4, PT, R10, RZ, PT ;  /* 0x000000ff0a00720c */ /* 0x000fe40003f85270 */
[----:B------:R-:W-:-:S09]  /*a3c0*/  ISETP.NE.AND P3, PT, R9, RZ, PT ;  /* 0x000000ff0900720c */ /* 0x000fd20003f65270 */
[----:B-1-3--:R-:W1:Y:S04]  /*a3d0*/  @P5 LDS.128 R40, [R4+0x26400] ;  /* 0x0264000004285984 */ /* 0x00ae680000000c00 */
        /* <DEDUP_REMOVED lines=8> */
.L_x_2348:
[----:B------:R-:W-:Y:S05]  /*a460*/  BSYNC B0 ;  /* 0x0000000000007941 */ /* 0x000fea0003800000 */
.L_x_2304:
        /* <DEDUP_REMOVED lines=17> */
.L_x_2402:
[----:B------:R-:W-:Y:S05]  /*a580*/  BSYNC B0 ;  /* 0x0000000000007941 */ /* 0x000fea0003800000 */
.L_x_2401:
[----:B------:R-:W2:Y:S01]  /*a590*/  SYNCS.PHASECHK.TRANS64.TRYWAIT P2, [R0+URZ+0x388b0], R115 ;  /* 0x0388b073000075a7 */ /* 0x000ea2000804017f */
[----:B------:R-:W-:Y:S01]  /*a5a0*/  ULDC.64 UR6, c[0x0][0x318] ;  /* 0x0000c60000067ab9 */ /* 0x000fe20000000a00 */
[----:B------:R-:W-:Y:S01]  /*a5b0*/  ULDC.64 UR4, c[0x0][0x308] ;  /* 0x0000c20000047ab9 */ /* 0x000fe20000000a00 */
[----:B-1----:R-:W-:Y:S01]  /*a5c0*/  IMAD.U32 R40, RZ, RZ, UR6 ;  /* 0x00000006ff287e24 */ /* 0x002fe2000f8e00ff */
[----:B------:R-:W-:Y:S01]  /*a5d0*/  BSSY B0, `(.L_x_2403) ;  /* 0x000000b000007945 */ /* 0x000fe20003800000 */
[----:B------:R-:W-:Y:S01]  /*a5e0*/  IMAD.U32 R42, RZ, RZ, UR7 ;  /* 0x00000007ff2a7e24 */ /* 0x000fe2000f8e00ff */
[----:B------:R-:W-:Y:S01]  /*a5f0*/  ISETP.GE.AND P4, PT, R18, R3, PT ;  /* 0x000000031200720c */ /* 0x000fe20003f86270 */
[----:B------:R-:W-:Y:S01]  /*a600*/  IMAD.U32 R41, RZ, RZ, UR4 ;  /* 0x00000004ff297e24 */ /* 0x000fe2000f8e00ff */
[----:B------:R1:W-:Y:S01]  /*a610*/  STL [R1+0x5c], R40 ;  /* 0x00005c2801007387 */ /* 0x0003e20000100800 */
[----:B------:R-:W-:-:S03]  /*a620*/  IMAD.WIDE R52, R24, 0x50, R112 ;  /* 0x0000005018347825 */ /* 0x000fc600078e0270 */
[----:B------:R3:W-:Y:S01]  /*a630*/  STL [R1+0x58], R42 ;  /* 0x0000582a01007387 */ /* 0x0007e20000100800 */
[----:B-1----:R-:W-:-:S05]  /*a640*/  IMAD.U32 R40, RZ, RZ, UR5 ;  /* 0x00000005ff287e24 */ /* 0x002fca000f8e00ff */
[----:B------:R3:W-:Y:S04]  /*a650*/  STL [R1+0x50], R40 ;  /* 0x0000502801007387 */ /* 0x0007e80000100800 */
[----:B------:R3:W-:Y:S02]  /*a660*/  STL [R1+0x54], R41 ;  /* 0x0000542901007387 */ /* 0x0007e40000100800 */
[----:B--23--:R-:W-:Y:S05]  /*a670*/  @!P2 BRA `(.L_x_2404) ;  /* 0x0000024c0040a947 */ /* 0x00cfea0003800000 */
.L_x_2688:
[----:B------:R-:W-:Y:S05]  /*a680*/  BSYNC B0 ;  /* 0x0000000000007941 */ /* 0x000fea0003800000 */
.L_x_2403:
[----:B------:R-:W-:Y:S04]  /*a690*/  BSSY B0, `(.L_x_2405) ;  /* 0x0000021000007945 */ /* 0x000fe80003800000 */
[----:B------:R-:W-:Y:S05]  /*a6a0*/  @P4 BRA `(.L_x_2406) ;  /* 0x00000000007c4947 */ /* 0x000fea0003800000 */
[----:B------:R-:W2:Y:S01]  /*a6b0*/  LDL R43, [R1+0x5c] ;  /* 0x00005c00012b7983 */ /* 0x000ea20000100800 */
[----:B------:R-:W-:-:S03]  /*a6c0*/  ULDC UR4, c[0x0][0x2e4] ;  /* 0x0000b90000047ab9 */ /* 0x000fc60000000800 */
[----:B------:R-:W3:Y:S04]  /*a6d0*/  LDL R42, [R1+0x58] ;  /* 0x00005800012a7983 */ /* 0x000ee80000100800 */
[----:B------:R-:W4:Y:S04]  /*a6e0*/  LDL R41, [R1+0x54] ;  /* 0x0000540001297983 */ /* 0x000f280000100800 */
[----:B------:R-:W5:Y:S01]  /*a6f0*/  LDL R40, [R1+0x50] ;  /* 0x0000500001287983 */ /* 0x000f620000100800 */
[----:B------:R-:W-:Y:S01]  /*a700*/  ISETP.GE.AND P5, PT, R213, UR4, PT ;  /* 0x00000004d5007c0c */ /* 0x000fe2000bfa6270 */
[----:B------:R-:W-:Y:S01]  /*a710*/  IMAD.MOV.U32 R44, RZ, RZ, R96 ;  /* 0x000000ffff2c7224 */ /* 0x000fe200078e0060 */
[----:B------:R-:W-:Y:S01]  /*a720*/  ISETP.GE.AND P4, PT, R212, UR4, PT ;  /* 0x00000004d4007c0c */ /* 0x000fe2000bf86270 */
[----:B------:R-:W-:-:S02]  /*a730*/  IMAD.MOV.U32 R45, RZ, RZ, R5 ;  /* 0x000000ffff2d7224 */ /* 0x000fc400078e0005 */
[C---:B------:R-:W-:Y:S02]  /*a740*/  VIADD R48, R213.reuse, 0x80 ;  /* 0x00000080d5307836 */ /* 0x040fe40000000000 */
[----:B------:R-:W-:Y:S01]  /*a750*/  VIADD R46, R213, 0xc0 ;  /* 0x000000c0d52e7836 */ /* 0x000fe20000000000 */
[----:B--2---:R-:W-:Y:S02]  /*a760*/  R2UR UR8, R43 ;  /* 0x000000002b0872ca */ /* 0x004fe400000e0000 */
[----:B---3--:R-:W-:Y:S02]  /*a770*/  R2UR UR7, R42 ;  /* 0x000000002a0772ca */ /* 0x008fe400000e0000 */
[----:B----4-:R-:W-:Y:S02]  /*a780*/  R2UR UR6, R41 ;  /* 0x00000000290672ca */ /* 0x010fe400000e0000 */
[----:B-----5:R-:W-:-:S07]  /*a790*/  R2UR UR5, R40 ;  /* 0x00000000280572ca */ /* 0x020fce00000e0000 */
[----:B------:R-:W-:Y:S01]  /*a7a0*/  IMAD R47, R53, UR8, RZ ;  /* 0x00000008352f7c24 */ /* 0x000fe2000f8e02ff */
[----:B------:R-:W2:Y:S01]  /*a7b0*/  @!P5 LDS.128 R40, [R4+0x400] ;  /* 0x000400000428d984 */ /* 0x000ea20000000c00 */
[----:B------:R-:W-:-:S04]  /*a7c0*/  IMAD.WIDE.U32 R44, R52, UR8, R44 ;  /* 0x00000008342c7c25 */ /* 0x000fc8000f8e002c */
[----:B------:R-:W-:Y:S01]  /*a7d0*/  IMAD R47, R52, UR7, R47 ;  /* 0x00000007342f7c24 */ /* 0x000fe2000f8e022f */
[----:B------:R-:W-:-:S03]  /*a7e0*/  LEA R54, P2, R44, UR6, 0x1 ;  /* 0x000000062c367c11 */ /* 0x000fc6000f8408ff */
[----:B------:R-:W-:-:S05]  /*a7f0*/  IMAD.IADD R45, R45, 0x1, R47 ;  /* 0x000000012d2d7824 */ /* 0x000fca00078e022f */
        /* <DEDUP_REMOVED lines=10> */
.L_x_2406:
[----:B------:R-:W-:Y:S05]  /*a8a0*/  BSYNC B0 ;  /* 0x0000000000007941 */ /* 0x000fea0003800000 */
.L_x_2405:
[----:B------:R3:W5:Y:S04]  /*a8b0*/  LDL R61, [R1+0x5c] ;  /* 0x00005c00013d7983 */ /* 0x0007680000100800 */
[----:B------:R3:W5:Y:S04]  /*a8c0*/  LDL R60, [R1+0x58] ;  /* 0x00005800013c7983 */ /* 0x0007680000100800 */
[----:B------:R3:W5:Y:S04]  /*a8d0*/  LDL R59, [R1+0x54] ;  /* 0x00005400013b7983 */ /* 0x0007680000100800 */
[----:B------:R3:W5:Y:S01]  /*a8e0*/  LDL R58, [R1+0x50] ;  /* 0x00005000013a7983 */ /* 0x0007620000100800 */
[----:B------:R-:W-:Y:S01]  /*a8f0*/  ISETP.GE.AND P2, PT, R218, R3, PT ;  /* 0x00000003da00720c */ /* 0x000fe20003f46270 */
[----:B------:R-:W-:Y:S01]  /*a900*/  BSSY B0, `(.L_x_2407) ;  /* 0x000001f000007945 */ /* 0x000fe20003800000 */
[----:B------:R-:W-:-:S02]  /*a910*/  VIADD R56, R213, 0xc0 ;  /* 0x000000c0d5387836 */ /* 0x000fc40000000000 */
[----:B------:R-:W-:-:S09]  /*a920*/  VIADD R57, R213, 0x80 ;  /* 0x00000080d5397836 */ /* 0x000fd20000000000 */
[----:B---3--:R-:W-:Y:S05]  /*a930*/  @P2 BRA `(.L_x_2408) ;  /* 0x00000000006c2947 */ /* 0x008fea0003800000 */
[----:B------:R-:W-:Y:S01]  /*a940*/  ULDC UR4, c[0x0][0x2e4] ;  /* 0x0000b90000047ab9 */ /* 0x000fe20000000800 */
[----:B-----5:R-:W-:Y:S01]  /*a950*/  R2UR UR8, R61 ;  /* 0x000000003d0872ca */ /* 0x020fe200000e0000 */
[----:B--2---:R-:W-:Y:S01]  /*a960*/  IMAD.MOV.U32 R45, RZ, RZ, R5 ;  /* 0x000000ffff2d7224 */ /* 0x004fe200078e0005 */
[----:B------:R-:W-:Y:S02]  /*a970*/  ISETP.GE.AND P2, PT, R213, UR4, PT ;  /* 0x00000004d5007c0c */ /* 0x000fe4000bf46270 */
[----:B------:R-:W-:Y:S02]  /*a980*/  IADD3 R47, P4, R52, 0x20, RZ ;  /* 0x00000020342f7810 */ /* 0x000fe40007f9e0ff */
[----:B------:R-:W-:Y:S02]  /*a990*/  R2UR UR7, R60 ;  /* 0x000000003c0772ca */ /* 0x000fe400000e0000 */
[----:B------:R-:W-:Y:S01]  /*a9a0*/  R2UR UR6, R59 ;  /* 0x000000003b0672ca */ /* 0x000fe200000e0000 */
[----:B------:R-:W-:Y:S01]  /*a9b0*/  IMAD.X R44, RZ, RZ, R53, P4 ;  /* 0x000000ffff2c7224 */ /* 0x000fe200020e0635 */
[----:B------:R-:W-:-:S02]  /*a9c0*/  R2UR UR5, R58 ;  /* 0x000000003a0572ca */ /* 0x000fc400000e0000 */
[----:B------:R-:W-:Y:S01]  /*a9d0*/  ISETP.GE.AND P5, PT, R212, UR4, PT ;  /* 0x00000004d4007c0c */ /* 0x000fe2000bfa6270 */
[----:B------:R-:W-:Y:S02]  /*a9e0*/  IMAD R46, R44, UR8, RZ ;  /* 0x000000082c2e7c24 */ /* 0x000fe4000f8e02ff */
[----:B------:R-:W2:Y:S01]  /*a9f0*/  @!P2 LDS.128 R40, [R4+0x1400] ;  /* 0x001400000428a984 */ /* 0x000ea20000000c00 */
[----:B------:R-:W-:-:S04]  /*aa00*/  IMAD.MOV.U32 R44, RZ, RZ, R96 ;  /* 0x000000ffff2c7224 */ /* 0x000fc800078e0060 */
[----:B------:R-:W-:-:S04]  /*aa10*/  IMAD.WIDE.U32 R44, R47, UR8, R44 ;  /* 0x000000082f2c7c25 */ /* 0x000fc8000f8e002c */
[----:B------:R-:W-:Y:S01]  /*aa20*/  IMAD R47, R47, UR7, R46 ;  /* 0x000000072f2f7c24 */ /* 0x000fe2000f8e022e */
[----:B------:R-:W-:-:S03]  /*aa30*/  LEA R54, P4, R44, UR6, 0x1 ;  /* 0x000000062c367c11 */ /* 0x000fc6000f8808ff */
[----:B------:R-:W-:-:S05]  /*aa40*/  IMAD.IADD R45, R45, 0x1, R47 ;  /* 0x000000012d2d7824 */ /* 0x000fca00078e022f */
[----:B------:R-:W-:Y:S02]  /*aa50*/  LEA.HI.X R55, R44, UR5, R45, 0x1, P4 ;  /* 0x000000052c377c11 */ /* 0x000fe4000a0f0c2d */
[----:B------:R-:W-:-:S13]  /*aa60*/  ISETP.GE.AND P4, PT, R57, UR4, PT ;  /* 0x0000000439007c0c */ /* 0x000fda000bf86270 */
[----:B------:R-:W3:Y:S04]  /*aa70*/  @!P4 LDS.128 R44, [R4+0x6400] ;  /* 0x00640000042cc984 */ /* 0x000ee80000000c00 */
[----:B--2---:R-:W-:Y:S01]  /*aa80*/  @!P2 STG.E.128 desc[UR60][R54.64], R40 ;  /* 0x000000283600a986 */ /* 0x004fe2000c101d3c */
[----:B------:R-:W-:-:S03]  /*aa90*/  ISETP.GE.AND P2, PT, R56, UR4, PT ;  /* 0x0000000438007c0c */ /* 0x000fc6000bf46270 */
[----:B------:R-:W2:Y:S10]  /*aaa0*/  @!P5 LDS.128 R40, [R4+0x3c00] ;  /* 0x003c00000428d984 */ /* 0x000eb40000000c00 */
[----:B------:R-:W4:Y:S04]  /*aab0*/  @!P2 LDS.128 R48, [R4+0x8c00] ;  /* 0x008c00000430a984 */ /* 0x000f280000000c00 */
[----:B---3--:R3:W-:Y:S04]  /*aac0*/  @!P4 STG.E.128 desc[UR60][R54.64+0x100], R44 ;  /* 0x0001002c3600c986 */ /* 0x0087e8000c101d3c */
[----:B--2---:R3:W-:Y:S04]  /*aad0*/  @!P5 STG.E.128 desc[UR60][R54.64+0x80], R40 ;  /* 0x000080283600d986 */ /* 0x0047e8000c101d3c */
[----:B----4-:R3:W-:Y:S02]  /*aae0*/  @!P2 STG.E.128 desc[UR60][R54.64+0x180], R48 ;  /* 0x000180303600a986 */ /* 0x0107e4000c101d3c */
.L_x_2408:
[----:B------:R-:W-:Y:S05]  /*aaf0*/  BSYNC B0 ;  /* 0x0000000000007941 */ /* 0x000fea0003800000 */
.L_x_2407:
[----:B------:R-:W-:Y:S01]  /*ab00*/  ISETP.GE.AND P2, PT, R220, R3, PT ;  /* 0x00000003dc00720c */ /* 0x000fe20003f46270 */
[----:B------:R-:W-:-:S12]  /*ab10*/  BSSY B0, `(.L_x_2409) ;  /* 0x000001d000007945 */ /* 0x000fd80003800000 */
[----:B------:R-:W-:Y:S05]  /*ab20*/  @P2 BRA `(.L_x_2410) ;  /* 0x00000000006c2947 */ /* 0x000fea0003800000 */
[----:B------:R-:W-:Y:S01]  /*ab30*/  ULDC UR4, c[0x0][0x2e4] ;  /* 0x0000b90000047ab9 */ /* 0x000fe20000000800 */
[----:B-----5:R-:W-:Y:S01]  /*ab40*/  R2UR UR8, R61 ;  /* 0x000000003d0872ca */ /* 0x020fe200000e0000 */
[----:B--23--:R-:W-:Y:S01]  /*ab50*/  IMAD.MOV.U32 R44, RZ, RZ, R96 ;  /* 0x000000ffff2c7224 */ /* 0x00cfe200078e0060 */
[----:B------:R-:W-:Y:S01]  /*ab60*/  ISETP.GE.AND P2, PT, R213, UR4, PT ;  /* 0x00000004d5007c0c */ /* 0x000fe2000bf46270 */
[----:B------:R-:W-:Y:S01]  /*ab70*/  IMAD.MOV.U32 R45, RZ, RZ, R5 ;  /* 0x000000ffff2d7224 */ /* 0x000fe200078e0005 */
[----:B------:R-:W-:Y:S02]  /*ab80*/  R2UR UR7, R60 ;  /* 0x000000003c0772ca */ /* 0x000fe400000e0000 */
[----:B------:R-:W-:Y:S02]  /*ab90*/  IADD3 R3, P4, R52, 0x40, RZ ;  /* 0x0000004034037810 */ /* 0x000fe40007f9e0ff */
[----:B------:R-:W-:Y:S02]  /*aba0*/  R2UR UR6, R59 ;  /* 0x000000003b0672ca */ /* 0x000fe400000e0000 */
[----:B------:R-:W-:Y:S01]  /*abb0*/  R2UR UR5, R58 ;  /* 0x000000003a0572ca */ /* 0x000fe200000e0000 */
[----:B------:R-:W-:Y:S01]  /*abc0*/  IMAD.X R52, RZ, RZ, R53, P4 ;  /* 0x000000ffff347224 */ /* 0x000fe200020e0635 */
[----:B------:R-:W-:Y:S01]  /*abd0*/  ISETP.GE.AND P5, PT, R212, UR4, PT ;  /* 0x00000004d4007c0c */ /* 0x000fe2000bfa6270 */
[----:B------:R-:W-:-:S02]  /*abe0*/  IMAD.WIDE.U32 R44, R3, UR8, R44 ;  /* 0x00000008032c7c25 */ /* 0x000fc4000f8e002c */
[----:B------:R-:W2:Y:S02]  /*abf0*/  @!P2 LDS.128 R40, [R4+0x2400] ;  /* 0x002400000428a984 */ /* 0x000ea40000000c00 */
[----:B------:R-:W-:-:S04]  /*ac00*/  IMAD R52, R52, UR8, RZ ;  /* 0x0000000834347c24 */ /* 0x000fc8000f8e02ff */
[----:B------:R-:W-:Y:S01]  /*ac10*/  IMAD R3, R3, UR7, R52 ;  /* 0x0000000703037c24 */ /* 0x000fe2000f8e0234 */
[----:B------:R-:W-:-:S03]  /*ac20*/  LEA R52, P4, R44, UR6, 0x1 ;  /* 0x000000062c347c11 */ /* 0x000fc6000f8808ff */
[----:B------:R-:W-:-:S05]  /*ac30*/  IMAD.IADD R3, R45, 0x1, R3 ;  /* 0x000000012d037824 */ /* 0x000fca00078e0203 */
[----:B------:R-:W-:Y:S02]  /*ac40*/  LEA.HI.X R53, R44, UR5, R3, 0x1, P4 ;  /* 0x000000052c357c11 */ /* 0x000fe4000a0f0c03 */
[----:B------:R-:W-:Y:S01]  /*ac50*/  ISETP.GE.AND P4, PT, R57, UR4, PT ;  /* 0x0000000439007c0c */ /* 0x000fe2000bf86270 */
[----:B------:R-:W3:Y:S04]  /*ac60*/  @!P5 LDS.128 R44, [R4+0x4c00] ;  /* 0x004c0000042cd984 */ /* 0x000ee80000000c00 */
[----:B--2---:R-:W-:Y:S01]  /*ac70*/  @!P2 STG.E.128 desc[UR60][R52.64], R40 ;  /* 0x000000283400a986 */ /* 0x004fe2000c101d3c */
[----:B------:R-:W-:-:S07]  /*ac80*/  ISETP.GE.AND P2, PT, R56, UR4, PT ;  /* 0x0000000438007c0c */ /* 0x000fce000bf46270 */
[----:B------:R-:W2:Y:S06]  /*ac90*/  @!P4 LDS.128 R40, [R4+0x7400] ;  /* 0x007400000428c984 */ /* 0x000eac0000000c00 */
[----:B------:R-:W4:Y:S04]  /*aca0*/  @!P2 LDS.128 R48, [R4+0x9c00] ;  /* 0x009c00000430a984 */ /* 0x000f280000000c00 */
[----:B---3--:R3:W-:Y:S04]  /*acb0*/  @!P5 STG.E.128 desc[UR60][R52.64+0x80], R44 ;  /* 0x0000802c3400d986 */ /* 0x0087e8000c101d3c */
[----:B--2---:R3:W-:Y:S04]  /*acc0*/  @!P4 STG.E.128 desc[UR60][R52.64+0x100], R40 ;  /* 0x000100283400c986 */ /* 0x0047e8000c101d3c */
[----:B----4-:R3:W-:Y:S02]  /*acd0*/  @!P2 STG.E.128 desc[UR60][R52.64+0x180], R48 ;  /* 0x000180303400a986 */ /* 0x0107e4000c101d3c */
.L_x_2410:
[----:B------:R-:W-:Y:S05]  /*ace0*/  BSYNC B0 ;  /* 0x0000000000007941 */ /* 0x000fea0003800000 */
.L_x_2409:
[----:B------:R-:W-:Y:S01]  /*acf0*/  @!PT LDS RZ, [RZ] ;  /* 0x00000000fffff984 */ /* 0x000fe20000000800 */
[----:B------:R-:W-:Y:S01]  /*ad00*/  @!PT LDS RZ, [RZ] ;  /* 0x00000000fffff984 */ /* 0x000fe20000000800 */
[----:B------:R-:W-:Y:S01]  /*ad10*/  @!PT LDS RZ, [RZ] ;  /* 0x00000000fffff984 */ /* 0x000fe20000000800 */
[----:B------:R-:W-:Y:S01]  /*ad20*/  @!PT LDS RZ, [RZ] ;  /* 0x00000000fffff984 */ /* 0x000fe20000000800 */
[----:B------:R4:W-:Y:S06]  /*ad30*/  MEMBAR.ALL.CTA ;  /* 0x0000000000007992 */ /* 0x0009ec0000008000 */
[----:B----4-:R-:W4:Y:S01]  /*ad40*/  FENCE.VIEW.ASYNC.S ;  /* 0x00000000000073c6 */ /* 0x010f220000000000 */
[----:B01----:R-:W-:Y:S01]  /*ad50*/  @!P3 VIADD R0, R0, 0x388c0 ;  /* 0x000388c00000b836 */ /* 0x003fe20000000000 */
[----:B----4-:R0:W-:Y:S01]  /*ad60*/  BAR.SYNC.DEFER_BLOCKING R147, 0x80 ;  /* 0x000200930000751d */ /* 0x0101e20000010000 */
[----:B------:R-:W-:Y:S01]  /*ad70*/  ISETP.NE.AND P4, PT, R114, RZ, PT ;  /* 0x000000ff7200720c */ /* 0x000fe20003f85270 */
[----:B------:R-:W-:-:S02]  /*ad80*/  VIADD R17, R17, 0x1 ;  /* 0x0000000111117836 */ /* 0x000fc40000000000 */
[----:B------:R-:W-:Y:S02]  /*ad90*/  @!P3 PRMT R0, RZ, 0x654, R0 ;  /* 0x00000654ff00b816 */ /* 0x000fe40000000000 */
[----:B------:R-:W-:Y:S02]  /*ada0*/  PLOP3.LUT P2, PT, PT, PT, PT, 0x8, 0x0 ;  /* 0x000000000000781c */ /* 0x000fe40003f4e170 */
[----:B------:R1:W-:Y:S01]  /*adb0*/  @!P3 SYNCS.ARRIVE.TRANS64.RED.A1T0 RZ, [R0+URZ], RZ ;  /* 0x000000ff00ffb9a7 */ /* 0x0003e2000810043f */
[----:B------:R-:W-:-:S04]  /*adc0*/  ISETP.NE.AND P3, PT, R17, 0x2, PT ;  /* 0x000000021100780c */ /* 0x000fc80003f65270 */
[----:B------:R-:W-:Y:S02]  /*add0*/  SEL R17, R17, RZ, P3 ;  /* 0x000000ff11117207 */ /* 0x000fe40001800000 */
[----:B-1----:R-:W-:-:S04]  /*ade0*/  SEL R0, RZ, 0x1, P3 ;  /* 0x00000001ff007807 */ /* 0x002fc80001800000 */
[----:B------:R-:W-:Y:S01]  /*adf0*/  LOP3.LUT R221, R221, R0, RZ, 0x3c, !PT ;  /* 0x00000000dddd7212 */ /* 0x000fe200078e3cff */
[----:B0-----:R-:W-:Y:S06]  /*ae00*/  @P4 BRA `(.L_x_2411) ;  /* 0xffffff78000c4947 */ /* 0x001fec000383ffff */
.L_x_2299:
        /* <DEDUP_REMOVED lines=8> */
[----:B------:R-:W-:Y:S01]  /*ae90*/  IMAD.MOV.U32 R145, RZ, RZ, RZ ;  /* 0x000000ffff917224 */ /* 0x000fe200078e00ff */
        /* <DEDUP_REMOVED lines=15> */
[----:B-----5:R-:W-:Y:S02]  /*af90*/  CS2R R60, SRZ ;  /* 0x00000000003c7805 */ /* 0x020fe4000001ff00 */
[----:B------:R-:W-:Y:S02]  /*afa0*/  CS2R R154, SRZ ;  /* 0x00000000009a7805 */ /* 0x000fe4000001ff00 */
[----:B------:R-:W-:Y:S02]  /*afb0*/  CS2R R56, SRZ ;  /* 0x0000000000387805 */ /* 0x000fe4000001ff00 */
[----:B--23--:R-:W-:Y:S02]  /*afc0*/  CS2R R50, SRZ ;  /* 0x0000000000327805 */ /* 0x00cfe4000001ff00 */
        /* <DEDUP_REMOVED lines=32> */
[----:B------:R-:W-:Y:S01]  /*b1d0*/  IMAD.MOV.U32 R54, RZ, RZ, RZ ;  /* 0x000000ffff367224 */ /* 0x000fe200078e00ff */
[----:B------:R-:W-:-:S02]  /*b1e0*/  CS2R R12, SRZ ;  /* 0x00000000000c7805 */ /* 0x000fc4000001ff00 */
[----:B------:R-:W-:Y:S01]  /*b1f0*/  CS2R R10, SRZ ;  /* 0x00000000000a7805 */ /* 0x000fe2000001ff00 */
[----:B------:R-:W-:Y:S01]  /*b200*/  IMAD.MOV.U32 R24, RZ, RZ, RZ ;  /* 0x000000ffff187224 */ /* 0x000fe200078e00ff */
[----:B------:R-:W-:Y:S01]  /*b210*/  CS2R R8, SRZ ;  /* 0x0000000000087805 */ /* 0x000fe2000001ff00 */
[----:B------:R-:W-:Y:S01]  /*b220*/  IMAD.MOV.U32 R43, RZ, RZ, RZ ;  /* 0x000000ffff2b7224 */ /* 0x000fe200078e00ff */
[----:B------:R-:W-:Y:S02]  /*b230*/  CS2R R38, SRZ ;  /* 0x0000000000267805 */ /* 0x000fe4000001ff00 */
[----:B------:R-:W-:Y:S01]  /*b240*/  CS2R R34, SRZ ;  /* 0x0000000000227805 */ /* 0x000fe2000001ff00 */
[----:B------:R-:W-:Y:S02]  /*b250*/  IMAD.MOV.U32 R31, RZ, RZ, RZ ;  /* 0x000000ffff1f7224 */ /* 0x000fe400078e00ff */
[----:B------:R-:W-:Y:S02]  /*b260*/  IMAD.MOV.U32 R7, RZ, RZ, RZ ;  /* 0x000000ffff077224 */ /* 0x000fe400078e00ff */
[----:B------:R-:W-:-:S02]  /*b270*/  IMAD.MOV.U32 R27, RZ, RZ, RZ ;  /* 0x000000ffff1b7224 */ /* 0x000fc400078e00ff */
[----:B------:R-:W-:Y:S01]  /*b280*/  IMAD.MOV.U32 R5, RZ, RZ, RZ ;  /* 0x000000ffff057224 */ /* 0x000fe200078e00ff */
[----:B------:R-:W-:Y:S06]  /*b290*/  @P2 BRA `(.L_x_2413) ;  /* 0x0000000000082947 */ /* 0x000fec0003800000 */
[----:B------:R-:W0:Y:S02]  /*b2a0*/  FENCE.VIEW.ASYNC.G ;  /* 0x00000000000073c6 */ /* 0x000e240000000100 */
[----:B0-----:R-:W-:Y:S06]  /*b2b0*/  BAR.ARV 0xc, 0x120 ;  /* 0x0304800000007b1d */ /* 0x001fec0000002000 */
.L_x_2413:
[----:B------:R-:W-:Y:S05]  /*b2c0*/  BSYNC B0 ;  /* 0x0000000000007941 */ /* 0x000fea0003800000 */
.L_x_2412:
[----:B------:R-:W-:Y:S02]  /*b2d0*/  IMAD.MOV.U32 R25, RZ, RZ, RZ ;  /* 0x000000ffff197224 */ /* 0x000fe400078e00ff */
[----:B------:R-:W-:Y:S01]  /*b2e0*/  IMAD.MOV.U32 R4, RZ, RZ, RZ ;  /* 0x000000ffff047224 */ /* 0x000fe200078e00ff */
[----:B------:R-:W-:Y:S06]  /*b2f0*/  @!P1 BRA `(.L_x_2414) ;  /* 0x000001ac005c9947 */ /* 0x000fec0003800000 */
[----:B------:R-:W2:Y:S01]  /*b300*/  LDL R20, [R1+0x80] ;  /* 0x0000800001147983 */ /* 0x000ea20000100800 */
[----:B------:R-:W0:Y:S02]  /*b310*/  S2R R6, SR_TID.X ;  /* 0x0000000000067919 */ /* 0x000e240000002100 */
[----:B0-----:R-:W-:-:S05]  /*b320*/  VIADD R0, R6, 0xffffff80 ;  /* 0xffffff8006007836 */ /* 0x001fca0000000000 */
[----:B------:R-:W-:-:S04]  /*b330*/  SHF.R.S32.HI R3, RZ, 0x1f, R0 ;  /* 0x0000001fff037819 */ /* 0x000fc80000011400 */
[----:B------:R-:W-:-:S04]  /*b340*/  LEA.HI R3, R3, R0, RZ, 0x7 ;  /* 0x0000000003037211 */ /* 0x000fc800078f38ff */
[----:B------:R-:W-:-:S06]  /*b350*/  SHF.R.S32.HI R0, RZ, 0x7, R3 ;  /* 0x00000007ff007819 */ /* 0x000fcc0000011403 */
[----:B------:R-:W0:Y:S02]  /*b360*/  SHFL.IDX PT, R0, R0, RZ, 0x1f ;  /* 0x00001fff00007589 */ /* 0x000e2400000e0000 */
[----:B0-----:R-:W-:-:S04]  /*b370*/  LEA.HI R2, R0, R0, RZ, 0x1 ;  /* 0x0000000000027211 */ /* 0x001fc800078f08ff */
[----:B------:R-:W-:-:S05]  /*b380*/  LOP3.LUT R3, R2, 0x1e, RZ, 0xc0, !PT ;  /* 0x0000001e02037812 */ /* 0x000fca00078ec0ff */
[----:B------:R-:W-:Y:S01]  /*b390*/  IMAD.IADD R3, R0, 0x1, -R3 ;  /* 0x0000000100037824 */ /* 0x000fe200078e0a03 */
[----:B--2---:R-:W-:-:S13]  /*b3a0*/  R2UR UR4, R20 ;  /* 0x00000000140472ca */ /* 0x004fda00000e0000 */
[----:B------:R-:W-:Y:S02]  /*b3b0*/  ULOP3.LUT UP0, URZ, UR4, 0x9f, URZ, 0xc0, !UPT ;  /* 0x0000009f043f7892 */ /* 0x000fe4000f80c03f */
[----:B------:R-:W-:-:S04]  /*b3c0*/  LEA R3, R3, UR4, 0xd ;  /* 0x0000000403037c11 */ /* 0x000fc8000f8e68ff */
[----:B------:R-:W-:Y:S02]  /*b3d0*/  SHF.R.U32.HI R2, RZ, 0x4, R3 ;  /* 0x00000004ff027819 */ /* 0x000fe40000011603 */
[----:B------:R-:W-:Y:S02]  /*b3e0*/  PLOP3.LUT P0, PT, PT, PT, UP0, 0x80, 0x0 ;  /* 0x000000000000781c */ /* 0x000fe40003f0f008 */
[----:B------:R-:W-:-:S11]  /*b3f0*/  LOP3.LUT R2, R2, 0x3fff, RZ, 0xc0, !PT ;  /* 0x00003fff02027812 */ /* 0x000fd600078ec0ff */
        /* <DEDUP_REMOVED lines=17> */
.L_x_2415:
        /* <DEDUP_REMOVED lines=13> */
.L_x_2419:
[----:B-1----:R1:W2:Y:S02]  /*b5e0*/  SYNCS.PHASECHK.TRANS64.TRYWAIT P0, [R16+URZ+0x38800], R3 ;  /* 0x03880003100075a7 */ /* 0x0022a4000800017f */
[----:B--2---:R-:W-:Y:S05]  /*b5f0*/  @!P0 NANOSLEEP.SYNCS 0x989680 ;  /* 0x009896800000895d */ /* 0x004fea0003900000 */
[----:B------:R-:W2:Y:S02]  /*b600*/  @!P0 SYNCS.PHASECHK.TRANS64 P0, [R16+URZ+0x38800], R3 ;  /* 0x03880003100085a7 */ /* 0x000ea4000800007f */
[----:B--2---:R-:W-:Y:S05]  /*b610*/  @!P0 BRA `(.L_x_2419) ;  /* 0xfffffffc00f08947 */ /* 0x004fea000383ffff */
.L_x_2418:
[----:B------:R-:W-:Y:S05]  /*b620*/  BSYNC B0 ;  /* 0x0000000000007941 */ /* 0x000fea0003800000 */
.L_x_2417:
[----:B------:R-:W-:Y:S05]  /*b630*/  BRA `(.L_x_2420) ;  /* 0x0000009c00847947 */ /* 0x000fea0003800000 */
.L_x_2416:
[----:B------:R-:W2:Y:S01]  /*b640*/  LDL R24, [R1+0x80] ;  /* 0x0000800001187983 */ /* 0x000ea20000100800 */
[----:B------:R-:W0:Y:S01]  /*b650*/  LDC.64 R10, c[0x0][0x3d8] ;  /* 0x0000f600ff0a7b82 */ /* 0x000e220000000a00 */
[----:B------:R-:W-:Y:S01]  /*b660*/  SHF.R.S32.HI R3, RZ, 0x1f, R144 ;  /* 0x0000001fff037819 */ /* 0x000fe20000011490 */
[--C-:B------:R-:W-:Y:S01]  /*b670*/  IMAD.MOV.U32 R4, RZ, RZ, R22.reuse ;  /* 0x000000ffff047224 */ /* 0x100fe200078e0016 */
[----:B------:R-:W-:Y:S02]  /*b680*/  SHF.R.S32.HI R5, RZ, 0x1f, R22 ;  /* 0x0000001fff057819 */ /* 0x000fe40000011416 */
[----:B------:R-:W-:-:S03]  /*b690*/  SHF.R.S32.HI R9, RZ, 0x1f, R213 ;  /* 0x0000001fff097819 */ /* 0x000fc600000114d5 */
[----:B------:R-:W1:Y:S01]  /*b6a0*/  LDC.64 R12, c[0x0][0x3e8] ;  /* 0x0000fa00ff0c7b82 */ /* 0x000e620000000a00 */
[-C--:B0-----:R-:W-:Y:S01]  /*b6b0*/  IMAD R0, R3, R10.reuse, RZ ;  /* 0x0000000a03007224 */ /* 0x081fe200078e02ff */
[----:B------:R-:W-:Y:S01]  /*b6c0*/  SHF.L.U64.HI R88, R10, 0x5, R11 ;  /* 0x000000050a587819 */ /* 0x000fe2000001020b */
[-C--:B------:R-:W-:Y:S02]  /*b6d0*/  IMAD R8, R19, R10.reuse, RZ ;  /* 0x0000000a13087224 */ /* 0x080fe400078e02ff */
[----:B------:R-:W-:-:S04]  /*b6e0*/  IMAD.WIDE.U32 R82, R144, R10, RZ ;  /* 0x0000000a90527225 */ /* 0x000fc800078e00ff */
[----:B------:R-:W-:Y:S01]  /*b6f0*/  IMAD R25, R144, R11, R0 ;  /* 0x0000000b90197224 */ /* 0x000fe200078e0200 */
[----:B-1----:R-:W-:Y:S01]  /*b700*/  SHF.L.U64.HI R94, R12, 0x5, R13 ;  /* 0x000000050c5e7819 */ /* 0x002fe2000001020d */
[----:B------:R-:W-:-:S04]  /*b710*/  IMAD.WIDE.U32 R6, R18, R10, R4 ;  /* 0x0000000a12067225 */ /* 0x000fc800078e0004 */
[----:B------:R-:W-:Y:S01]  /*b720*/  IMAD R101, R18, R11, R8 ;  /* 0x0000000b12657224 */ /* 0x000fe200078e0208 */
[----:B------:R-:W-:Y:S01]  /*b730*/  IADD3 R87, P0, R6, R82, RZ ;  /* 0x0000005206577210 */ /* 0x000fe20007f1e0ff */
[----:B------:R-:W-:Y:S02]  /*b740*/  IMAD.IADD R25, R25, 0x1, R83 ;  /* 0x0000000119197824 */ /* 0x000fe400078e0253 */
[----:B------:R-:W-:Y:S02]  /*b750*/  IMAD.MOV.U32 R8, RZ, RZ, R213 ;  /* 0x000000ffff087224 */ /* 0x000fe400078e00d5 */
[----:B------:R-:W-:Y:S01]  /*b760*/  IMAD R3, R3, R12, RZ ;  /* 0x0000000c03037224 */ /* 0x000fe200078e02ff */
[----:B------:R-:W-:Y:S01]  /*b770*/  IADD3.X R89, R25, R7, R101, P0, !PT ;  /* 0x0000000719597210 */ /* 0x000fe200007fe465 */
[----:B------:R-:W-:-:S04]  /*b780*/  IMAD.WIDE.U32 R6, R18, R10, R8 ;  /* 0x0000000a12067225 */ /* 0x000fc800078e0008 */
[----:B------:R-:W-:Y:S01]  /*b790*/  IMAD R0, R19, R12, RZ ;  /* 0x0000000c13007224 */ /* 0x000fe200078e02ff */
[----:B------:R-:W-:Y:S01]  /*b7a0*/  IADD3 R99, P1, R6, R82, RZ ;  /* 0x0000005206637210 */ /* 0x000fe20007f3e0ff */
[C---:B------:R-:W-:Y:S02]  /*b7b0*/  IMAD R3, R144.reuse, R13, R3 ;  /* 0x0000000d90037224 */ /* 0x040fe400078e0203 */
[----:B------:R-:W-:Y:S01]  /*b7c0*/  IMAD.WIDE.U32 R90, R144, R12, RZ ;  /* 0x0000000c905a7225 */ /* 0x000fe200078e00ff */
[----:B------:R-:W-:-:S03]  /*b7d0*/  IADD3.X R101, R25, R101, R7, P1, !PT ;  /* 0x0000006519657210 */ /* 0x000fc60000ffe407 */
[----:B------:R-:W-:-:S04]  /*b7e0*/  IMAD.WIDE.U32 R4, R18, R12, R4 ;  /* 0x0000000c12047225 */ /* 0x000fc800078e0004 */
[----:B------:R-:W-:Y:S01]  /*b7f0*/  IMAD.WIDE.U32 R8, R18, R12, R8 ;  /* 0x0000000c12087225 */ /* 0x000fe200078e0008 */
[----:B------:R-:W-:-:S03]  /*b800*/  IADD3 R93, P0, R4, R90, RZ ;  /* 0x0000005a045d7210 */ /* 0x000fc60007f1e0ff */
[----:B------:R-:W-:Y:S01]  /*b810*/  IMAD R0, R18, R13, R0 ;  /* 0x0000000d12007224 */ /* 0x000fe200078e0200 */
[----:B------:R-:W-:Y:S01]  /*b820*/  IADD3 R97, P2, R8, R90, RZ ;  /* 0x0000005a08617210 */ /* 0x000fe20007f5e0ff */
[----:B------:R-:W-:Y:S02]  /*b830*/  IMAD.IADD R27, R3, 0x1, R91 ;  /* 0x00000001031b7824 */ /* 0x000fe400078e025b */
[----:B------:R-:W-:Y:S02]  /*b840*/  IMAD.SHL.U32 R92, R10, 0x20, RZ ;  /* 0x000000200a5c7824 */ /* 0x000fe400078e00ff */
[----:B------:R-:W-:Y:S01]  /*b850*/  IMAD.SHL.U32 R96, R12, 0x20, RZ ;  /* 0x000000200c607824 */ /* 0x000fe200078e00ff */
[C---:B------:R-:W-:Y:S02]  /*b860*/  IADD3.X R95, R27.reuse, R5, R0, P0, !PT ;  /* 0x000000051b5f7210 */ /* 0x040fe400007fe400 */
[----:B------:R-:W-:Y:S02]  /*b870*/  IADD3.X R103, R27, R0, R9, P2, !PT ;  /* 0x000000001b677210 */ /* 0x000fe400017fe409 */
        /* <DEDUP_REMOVED lines=20> */
.L_x_2421:
[----:B------:R-:W2:Y:S01]  /*b9c0*/  LDL R20, [R1+0x64] ;  /* 0x0000640001147983 */ /* 0x000ea20000100800 */
[----:B------:R-:W0:Y:S01]  /*b9d0*/  LDC.64 R84, c[0x0][0x3d8] ;  /* 0x0000f600ff547b82 */ /* 0x000e220000000a00 */
[----:B------:R-:W-:Y:S01]  /*b9e0*/  SHF.R.S32.HI R3, RZ, 0x1f, R225 ;  /* 0x0000001fff037819 */ /* 0x000fe200000114e1 */
[----:B------:R-:W-:Y:S01]  /*b9f0*/  ULDC.U8 UR4, c[0x0][0x3f0] ;  /* 0x0000fc0000047ab9 */ /* 0x000fe20000000000 */
[----:B------:R-:W-:Y:S01]  /*ba00*/  R2UR UR5, R24 ;  /* 0x00000000180572ca */ /* 0x000fe200000e0000 */
[----:B------:R-:W-:Y:S01]  /*ba10*/  BSSY B0, `(.L_x_2422) ;  /* 0x000099b000007945 */ /* 0x000fe20003800000 */
[----:B------:R-:W-:-:S03]  /*ba20*/  ISETP.NE.AND P0, PT, RZ, UR4, PT ;  /* 0x00000004ff007c0c */ /* 0x000fc6000bf05270 */
[----:B------:R-:W1:Y:S01]  /*ba30*/  LDC.64 R14, c[0x0][0x3e8] ;  /* 0x0000fa00ff0e7b82 */ /* 0x000e620000000a00 */
[-C--:B0-----:R-:W-:Y:S02]  /*ba40*/  IMAD R0, R3, R84.reuse, RZ ;  /* 0x0000005403007224 */ /* 0x081fe400078e02ff */
[----:B------:R-:W-:-:S04]  /*ba50*/  IMAD.WIDE.U32 R4, R225, R84, RZ ;  /* 0x00000054e1047225 */ /* 0x000fc800078e00ff */
[----:B------:R-:W-:Y:S02]  /*ba60*/  IMAD.SHL.U32 R12, R4, 0x80, RZ ;  /* 0x00000080040c7824 */ /* 0x000fe400078e00ff */
[-C--:B-1----:R-:W-:Y:S02]  /*ba70*/  IMAD R8, R3, R14.reuse, RZ ;  /* 0x0000000e03087224 */ /* 0x082fe400078e02ff */
[C---:B------:R-:W-:Y:S02]  /*ba80*/  IMAD R3, R225.reuse, R85, R0 ;  /* 0x00000055e1037224 */ /* 0x040fe400078e0200 */
[----:B------:R-:W-:-:S04]  /*ba90*/  IMAD.WIDE.U32 R6, R225, R14, RZ ;  /* 0x0000000ee1067225 */ /* 0x000fc800078e00ff */
[----:B------:R-:W-:Y:S02]  /*baa0*/  IMAD R9, R225, R15, R8 ;  /* 0x0000000fe1097224 */ /* 0x000fe400078e0208 */
[----:B------:R-:W-:Y:S02]  /*bab0*/  IMAD.IADD R5, R5, 0x1, R3 ;  /* 0x0000000105057824 */ /* 0x000fe400078e0203 */
[----:B------:R-:W-:Y:S02]  /*bac0*/  IMAD R0, R225, -0x80, R227 ;  /* 0xffffff80e1007824 */ /* 0x000fe400078e02e3 */
[----:B------:R-:W-:Y:S01]  /*bad0*/  IMAD.IADD R3, R7, 0x1, R9 ;  /* 0x0000000107037824 */ /* 0x000fe200078e0209 */
[----:B------:R-:W-:Y:S01]  /*bae0*/  SHF.L.U64.HI R13, R4, 0x7, R5 ;  /* 0x00000007040d7819 */ /* 0x000fe20000010205 */
[----:B------:R-:W-:Y:S01]  /*baf0*/  IMAD.SHL.U32 R10, R6, 0x80, RZ ;  /* 0x00000080060a7824 */ /* 0x000fe200078e00ff */
[----:B------:R-:W-:Y:S02]  /*bb00*/  VIMNMX R29, R0, 0x80, PT ;  /* 0x00000080001d7848 */ /* 0x000fe40003fe0100 */
[----:B------:R-:W-:-:S02]  /*bb10*/  SHF.L.U64.HI R11, R6, 0x7, R3 ;  /* 0x00000007060b7819 */ /* 0x000fc40000010203 */
[----:B--2---:R-:W-:Y:S01]  /*bb20*/  LEA R21, R20, UR5, 0x1 ;  /* 0x0000000514157c11 */ /* 0x004fe2000f8e08ff */
[----:B------:R-:W-:Y:S06]  /*bb30*/  @!P0 BRA `(.L_x_2423) ;  /* 0x0000004800788947 */ /* 0x000fec0003800000 */
[-C--:B------:R-:W-:Y:S01]  /*bb40*/  ISETP.GE.AND P0, PT, R18, R29.reuse, PT ;  /* 0x0000001d1200720c */ /* 0x080fe20003f06270 */
[----:B------:R-:W-:Y:S01]  /*bb50*/  BSSY B1, `(.L_x_2424) ;  /* 0x0000034000017945 */ /* 0x000fe20003800000 */
[-C--:B------:R-:W-:Y:S02]  /*bb60*/  ISETP.GE.AND P1, PT, R218, R29.reuse, PT ;  /* 0x0000001dda00720c */ /* 0x080fe40003f26270 */
[----:B------:R-:W-:Y:S02]  /*bb70*/  CS2R R50, SRZ ;  /* 0x0000000000327805 */ /* 0x000fe4000001ff00 */
[----:B------:R-:W-:Y:S02]  /*bb80*/  ISETP.GE.AND P2, PT, R220, R29, PT ;  /* 0x0000001ddc00720c */ /* 0x000fe40003f46270 */
        /* <DEDUP_REMOVED lines=33> */
[----:B------:R-:W-:-:S02]  /*bda0*/  ISETP.GE.AND P4, PT, R216, UR4, PT ;  /* 0x00000004d8007c0c */ /* 0x000fc4000bf86270 */
[----:B------:R-:W-:Y:S02]  /*bdb0*/  ISETP.GE.AND P5, PT, R215, UR4, PT ;  /* 0x00000004d7007c0c */ /* 0x000fe4000bfa6270 */
        /* <DEDUP_REMOVED lines=13> */
.L_x_2425:
[----:B------:R-:W-:Y:S05]  /*be90*/  BSYNC B1 ;  /* 0x0000000000017941 */ /* 0x000fea0003800000 */
.L_x_2424:
        /* <DEDUP_REMOVED lines=10> */
[C---:B------:R-:W-:Y:S02]  /*bf40*/  LEA R6, P5, R7.reuse, UR6, 0x1 ;  /* 0x0000000607067c11 */ /* 0x040fe4000f8a08ff */
[----:B------:R-:W-:Y:S02]  /*bf50*/  CS2R R54, SRZ ;  /* 0x0000000000367805 */ /* 0x000fe4000001ff00 */
[C---:B------:R-:W-:Y:S01]  /*bf60*/  LEA R8, P4, R0.reuse, UR4, 0x1 ;  /* 0x0000000400087c11 */ /* 0x040fe2000f8808ff */
[----:B------:R-:W-:Y:S01]  /*bf70*/  ULDC UR4, c[0x0][0x3d4] ;  /* 0x0000f50000047ab9 */ /* 0x000fe20000000800 */
[----:B------:R-:W-:Y:S02]  /*bf80*/  LEA.HI.X R7, R7, UR7, R20, 0x1, P5 ;  /* 0x0000000707077c11 */ /* 0x000fe4000a8f0c14 */
[----:B------:R-:W-:Y:S02]  /*bf90*/  CS2R R50, SRZ ;  /* 0x0000000000327805 */ /* 0x000fe4000001ff00 */
[----:B------:R-:W-:-:S02]  /*bfa0*/  LEA.HI.X R9, R0, UR5, R3, 0x1, P4 ;  /* 0x0000000500097c11 */ /* 0x000fc4000a0f0c03 */
[----:B------:R-:W-:Y:S02]  /*bfb0*/  ISETP.GE.AND P3, PT, R22, UR4, PT ;  /* 0x0000000416007c0c */ /* 0x000fe4000bf66270 */
[----:B------:R-:W-:Y:S02]  /*bfc0*/  ISETP.GE.AND P4, PT, R216, UR4, PT ;  /* 0x00000004d8007c0c */ /* 0x000fe4000bf86270 */
[----:B------:R-:W-:Y:S02]  /*bfd0*/  ISETP.GE.AND P5, PT, R215, UR4, PT ;  /* 0x00000004d7007c0c */ /* 0x000fe4000bfa6270 */
[----:B------:R-:W-:Y:S02]  /*bfe0*/  ISETP.GE.AND P6, PT, R217, UR4, PT ;  /* 0x00000004d9007c0c */ /* 0x000fe4000bfc6270 */
[----:B------:R-:W-:Y:S02]  /*bff0*/  CS2R R62, SRZ ;  /* 0x00000000003e7805 */ /* 0x000fe4000001ff00 */
[----:B------:R-:W-:-:S02]  /*c000*/  CS2R R58, SRZ ;  /* 0x00000000003a7805 */ /* 0x000fc4000001ff00 */
        /* <DEDUP_REMOVED lines=10> */
.L_x_2427:
[----:B------:R-:W-:Y:S05]  /*c0b0*/  BSYNC B1 ;  /* 0x0000000000017941 */ /* 0x000fea0003800000 */
.L_x_2426:
        /* <DEDUP_REMOVED lines=22> */
[C---:B------:R-:W-:Y:S02]  /*c220*/  LEA R6, P3, R7.reuse, UR6, 0x1 ;  /* 0x0000000607067c11 */ /* 0x040fe4000f8608ff */
[----:B------:R-:W-:Y:S01]  /*c230*/  CS2R R34, SRZ ;  /* 0x0000000000227805 */ /* 0x000fe2000001ff00 */
[----:B------:R-:W-:Y:S01]  /*c240*/  IMAD.X R3, R8, 0x1, R95, P6 ;  /* 0x0000000108037824 */ /* 0x000fe200030e065f */
[----:B------:R-:W-:Y:S01]  /*c250*/  LEA R8, P4, R0, UR4, 0x1 ;  /* 0x0000000400087c11 */ /* 0x000fe2000f8808ff */
[----:B------:R-:W-:Y:S01]  /*c260*/  ULDC UR4, c[0x0][0x3d4] ;  /* 0x0000f50000047ab9 */ /* 0x000fe20000000800 */
[----:B------:R-:W-:-:S02]  /*c270*/  LEA.HI.X R7, R7, UR7, R20, 0x1, P3 ;  /* 0x0000000707077c11 */ /* 0x000fc400098f0c14 */
[----:B------:R-:W-:Y:S02]  /*c280*/  LEA.HI.X R9, R0, UR5, R3, 0x1, P4 ;  /* 0x0000000500097c11 */ /* 0x000fe4000a0f0c03 */
[----:B------:R-:W-:Y:S02]  /*c290*/  ISETP.GE.AND P3, PT, R22, UR4, PT ;  /* 0x0000000416007c0c */ /* 0x000fe4000bf66270 */
[----:B------:R-:W-:Y:S02]  /*c2a0*/  ISETP.GE.AND P4, PT, R216, UR4, PT ;  /* 0x00000004d8007c0c */ /* 0x000fe4000bf86270 */
        /* <DEDUP_REMOVED lines=14> */
.L_x_2429:
[----:B------:R-:W-:Y:S05]  /*c390*/  BSYNC B1 ;  /* 0x0000000000017941 */ /* 0x000fea0003800000 */
.L_x_2428:
        /* <DEDUP_REMOVED lines=58> */
[----:B------:R-:W-:-:S03]  /*c740*/  IMAD R0, R15, 0x60, RZ ;  /* 0x000000600f007824 */ /* 0x000fc600078e02ff */
        /* <DEDUP_REMOVED lines=24> */
.L_x_2431:
[----:B------:R-:W-:Y:S05]  /*c8d0*/  BSYNC B1 ;  /* 0x0000000000017941 */ /* 0x000fea0003800000 */
.L_x_2430:
[----:B------:R-:W2:Y:S01]  /*c8e0*/  LDL R92, [R1+0x84] ;  /* 0x00008400015c7983 */ /* 0x000ea20000100800 */
[----:B------:R-:W-:Y:S01]  /*c8f0*/  ISETP.NE.AND P4, PT, R20, 0x1, PT ;  /* 0x000000011400780c */ /* 0x000fe20003f85270 */
[----:B0-----:R-:W-:Y:S01]  /*c900*/  IMAD.MOV.U32 R11, RZ, RZ, R60 ;  /* 0x000000ffff0b7224 */ /* 0x001fe200078e003c */
[----:B------:R-:W-:Y:S01]  /*c910*/  ULDC.64 UR4, c[0x0][0x3c8] ;  /* 0x0000f20000047ab9 */ /* 0x000fe20000000a00 */
[----:B------:R-:W-:Y:S01]  /*c920*/  IMAD.MOV.U32 R0, RZ, RZ, R51 ;  /* 0x000000ffff007224 */ /* 0x000fe200078e0033 */
        /* <DEDUP_REMOVED lines=12> */
[----:B------:R-:W0:Y:S01]  /*c9f0*/  @P4 LDC R0, c[0x0][0x42c] ;  /* 0x00010b00ff004b82 */ /* 0x000e220000000800 */
[----:B------:R-:W-:Y:S01]  /*ca00*/  PRMT R112, R10, 0x7610, R112 ;  /* 0x000076100a707816 */ /* 0x000fe20000000070 */
[----:B------:R-:W-:Y:S01]  /*ca10*/  IMAD.MOV.U32 R10, RZ, RZ, R65 ;  /* 0x000000ffff0a7224 */ /* 0x000fe200078e0041 */
[----:B------:R-:W-:Y:S01]  /*ca20*/  PRMT R114, R11, 0x7610, R114 ;  /* 0x000076100b727816 */ /* 0x000fe20000000072 */
[----:B------:R-:W-:Y:S01]  /*ca30*/  IMAD.MOV.U32 R12, RZ, RZ, R58 ;  /* 0x000000ffff0c7224 */ /* 0x000fe200078e003a */
[----:B------:R-:W-:Y:S01]  /*ca40*/  PRMT R129, R3, 0x7610, R129 ;  /* 0x0000761003817816 */ /* 0x000fe20000000081 */
[----:B------:R-:W-:Y:S01]  /*ca50*/  IMAD.MOV.U32 R3, RZ, RZ, R53 ;  /* 0x000000ffff037224 */ /* 0x000fe200078e0035 */
[----:B------:R-:W-:Y:S01]  /*ca60*/  PRMT R130, R10, 0x7610, R130 ;  /* 0x000076100a827816 */ /* 0x000fe20000000082 */
[----:B------:R-:W1:Y:S01]  /*ca70*/  @P4 LDC R11, c[0x0][0x430] ;  /* 0x00010c00ff0b4b82 */ /* 0x000e620000000800 */
        /* <DEDUP_REMOVED lines=8> */
[----:B------:R-:W-:-:S02]  /*cb00*/  IMAD.MOV.U32 R13, RZ, RZ, R63 ;  /* 0x000000ffff0d7224 */ /* 0x000fc400078e003f */
[----:B------:R-:W-:Y:S01]  /*cb10*/  IMAD.MOV.U32 R12, RZ, RZ, R35 ;  /* 0x000000ffff0c7224 */ /* 0x000fe200078e0023 */
[----:B------:R-:W-:Y:S01]  /*cb20*/  PRMT R122, R10, 0x7610, R122 ;  /* 0x000076100a7a7816 */ /* 0x000fe2000000007a */
[----:B------:R-:W-:Y:S01]  /*cb30*/  IMAD R3, R222, 0x20, R3 ;  /* 0x00000020de037824 */ /* 0x000fe200078e0203 */
[----:B------:R-:W-:Y:S01]  /*cb40*/  PRMT R132, R13, 0x7610, R132 ;  /* 0x000076100d847816 */ /* 0x000fe20000000084 */
[----:B------:R-:W-:Y:S01]  /*cb50*/  IMAD.MOV.U32 R10, RZ, RZ, R34 ;  /* 0x000000ffff0a7224 */ /* 0x000fe200078e0022 */
[----:B------:R-:W-:Y:S01]  /*cb60*/  PRMT R86, R12, 0x7610, R86 ;  /* 0x000076100c567816 */ /* 0x000fe20000000056 */
[----:B0-----:R-:W-:-:S03]  /*cb70*/  @P4 IMAD.HI.U32 R0, R3, R0, RZ ;  /* 0x0000000003004227 */ /* 0x001fc600078e00ff */
        /* <DEDUP_REMOVED lines=29> */
[----:B------:R-:W-:Y:S01]  /*cd50*/  IMAD.MOV.U32 R20, RZ, RZ, R47 ;  /* 0x000000ffff147224 */ /* 0x000fe200078e002f */
[----:B------:R-:W-:Y:S01]  /*cd60*/  UMOV UR4, 0xffffffff ;  /* 0xffffffff00047882 */ /* 0x000fe20000000000 */
[----:B------:R-:W-:Y:S02]  /*cd70*/  IMAD.IADD R11, R13, 0x1, R11 ;  /* 0x000000010d0b7824 */ /* 0x000fe400078e020b */
[----:B------:R-:W-:Y:S01]  /*cd80*/  IMAD.IADD R3, R83, 0x1, R3 ;  /* 0x0000000153037824 */ /* 0x000fe200078e0203 */
[----:B------:R-:W-:Y:S01]  /*cd90*/  PRMT R105, R20, 0x7610, R105 ;  /* 0x0000761014697816 */ /* 0x000fe20000000069 */
        /* <DEDUP_REMOVED lines=8> */
.L_x_2691:
[----:B------:R-:W-:-:S03]  /*ce20*/  UMOV UR4, 0xffffffff ;  /* 0xffffffff00047882 */ /* 0x000fc60000000000 */
[----:B------:R-:W-:Y:S05]  /*ce30*/  BRA.DIV UR4, `(.L_x_2433) ;  /* 0x00000226048c7947 */ /* 0x000fea000b800000 */
.L_x_2694:
[----:B------:R-:W-:-:S03]  /*ce40*/  UMOV UR4, 0xffffffff ;  /* 0xffffffff00047882 */ /* 0x000fc60000000000 */
[----:B------:R-:W-:Y:S05]  /*ce50*/  BRA.DIV UR4, `(.L_x_2434) ;  /* 0x0000022604ac7947 */ /* 0x000fea000b800000 */
.L_x_2697:
[----:B------:R-:W-:-:S03]  /*ce60*/  UMOV UR4, 0xffffffff ;  /* 0xffffffff00047882 */ /* 0x000fc60000000000 */
[----:B------:R-:W-:Y:S05]  /*ce70*/  BRA.DIV UR4, `(.L_x_2435) ;  /* 0x0000022604cc7947 */ /* 0x000fea000b800000 */
.L_x_2700:
[----:B------:R-:W-:-:S03]  /*ce80*/  UMOV UR4, 0xffffffff ;  /* 0xffffffff00047882 */ /* 0x000fc60000000000 */
[----:B------:R-:W-:Y:S05]  /*ce90*/  BRA.DIV UR4, `(.L_x_2436) ;  /* 0x0000022604ec7947 */ /* 0x000fea000b800000 */
.L_x_2703:
[----:B------:R-:W-:-:S03]  /*cea0*/  UMOV UR4, 0xffffffff ;  /* 0xffffffff00047882 */ /* 0x000fc60000000000 */
[----:B------:R-:W-:Y:S05]  /*ceb0*/  BRA.DIV UR4, `(.L_x_2437) ;  /* 0x0000022a040c7947 */ /* 0x000fea000b800000 */
.L_x_2706:
[----:B------:R-:W-:-:S03]  /*cec0*/  UMOV UR4, 0xffffffff ;  /* 0xffffffff00047882 */ /* 0x000fc60000000000 */
[----:B------:R-:W-:Y:S05]  /*ced0*/  BRA.DIV UR4, `(.L_x_2438) ;  /* 0x0000022a042c7947 */ /* 0x000fea000b800000 */
.L_x_2709:
[----:B------:R-:W-:-:S03]  /*cee0*/  UMOV UR4, 0xffffffff ;  /* 0xffffffff00047882 */ /* 0x000fc60000000000 */
[----:B------:R-:W-:Y:S05]  /*cef0*/  BRA.DIV UR4, `(.L_x_2439) ;  /* 0x0000022a044c7947 */ /* 0x000fea000b800000 */
.L_x_2712:
[----:B------:R-:W-:-:S03]  /*cf00*/  UMOV UR4, 0xffffffff ;  /* 0xffffffff00047882 */ /* 0x000fc60000000000 */
[----:B------:R-:W-:Y:S05]  /*cf10*/  BRA.DIV UR4, `(.L_x_2440) ;  /* 0x0000022a046c7947 */ /* 0x000fea000b800000 */
.L_x_2715:
[----:B------:R-:W-:-:S03]  /*cf20*/  UMOV UR4, 0xffffffff ;  /* 0xffffffff00047882 */ /* 0x000fc60000000000 */
[----:B------:R-:W-:Y:S05]  /*cf30*/  BRA.DIV UR4, `(.L_x_2441) ;  /* 0x0000022a048c7947 */ /* 0x000fea000b800000 */
.L_x_2718:
[----:B------:R-:W-:-:S03]  /*cf40*/  UMOV UR4, 0xffffffff ;  /* 0xffffffff00047882 */ /* 0x000fc60000000000 */
[----:B------:R-:W-:Y:S05]  /*cf50*/  BRA.DIV UR4, `(.L_x_2442) ;  /* 0x0000022a04ac7947 */ /* 0x000fea000b800000 */
.L_x_2721:
[----:B------:R-:W-:-:S03]  /*cf60*/  UMOV UR4, 0xffffffff ;  /* 0xffffffff00047882 */ /* 0x000fc60000000000 */
[----:B------:R-:W-:Y:S05]  /*cf70*/  BRA.DIV UR4, `(.L_x_2443) ;  /* 0x0000022a04cc7947 */ /* 0x000fea000b800000 */
.L_x_2724:
[----:B------:R-:W-:-:S03]  /*cf80*/  UMOV UR4, 0xffffffff ;  /* 0xffffffff00047882 */ /* 0x000fc60000000000 */
[----:B------:R-:W-:Y:S05]  /*cf90*/  BRA.DIV UR4, `(.L_x_2444) ;  /* 0x0000022a04ec7947 */ /* 0x000fea000b800000 */
.L_x_2727:
[----:B------:R-:W-:Y:S01]  /*cfa0*/  UMOV UR4, 0xffffffff ;  /* 0xffffffff00047882 */ /* 0x000fe20000000000 */
[----:B------:R-:W-:Y:S02]  /*cfb0*/  LOP3.LUT R82, R82, 0xfffffffe, RZ, 0xc0, !PT ;  /* 0xfffffffe52527812 */ /* 0x000fe400078ec0ff */
[----:B------:R-:W-:Y:S05]  /*cfc0*/  BRA.DIV UR4, `(.L_x_2445) ;  /* 0x0000022e04087947 */ /* 0x000fea000b800000 */
.L_x_2730:
[----:B------:R-:W-:Y:S01]  /*cfd0*/  UMOV UR4, 0xffffffff ;  /* 0xffffffff00047882 */ /* 0x000fe20000000000 */
[----:B------:R-:W-:Y:S02]  /*cfe0*/  IMAD.IADD R82, R92, 0x1, -R82 ;  /* 0x000000015c527824 */ /* 0x000fe400078e0a52 */
[----:B------:R-:W-:Y:S05]  /*cff0*/  BRA.DIV UR4, `(.L_x_2446) ;  /* 0x0000022e04247947 */ /* 0x000fea000b800000 */
.L_x_2733:
[----:B------:R-:W-:Y:S01]  /*d000*/  UMOV UR4, 0xffffffff ;  /* 0xffffffff00047882 */ /* 0x000fe20000000000 */
[----:B------:R-:W-:Y:S02]  /*d010*/  SHF.L.U32 R99, R82, 0x1f, RZ ;  /* 0x0000001f52637819 */ /* 0x000fe400000006ff */
[----:B------:R-:W-:Y:S05]  /*d020*/  BRA.DIV UR4, `(.L_x_2447) ;  /* 0x0000022e04407947 */ /* 0x000fea000b800000 */
.L_x_2736:
        /* <DEDUP_REMOVED lines=37> */
.L_x_2737:
[----:B------:R-:W-:Y:S05]  /*d280*/  BSYNC B1 ;  /* 0x0000000000017941 */ /* 0x000fea0003800000 */
.L_x_2448:
[----:B------:R-:W-:Y:S01]  /*d290*/  BSSY B1, `(.L_x_2450) ;  /* 0x00000cb000017945 */ /* 0x000fe20003800000 */
[----:B------:R-:W-:Y:S02]  /*d2a0*/  PRMT R98, R12, 0x7610, R98 ;  /* 0x000076100c627816 */ /* 0x000fe40000000062 */
[----:B0-----:R-:W-:Y:S01]  /*d2b0*/  PRMT R99, R13, 0x7610, R99 ;  /* 0x000076100d637816 */ /* 0x001fe20000000063 */
[----:B------:R-:W-:Y:S06]  /*d2c0*/  @P0 BRA `(.L_x_2451) ;  /* 0x0000000c001c0947 */ /* 0x000fec0003800000 */
[----:B------:R-:W0:Y:S01]  /*d2d0*/  LDC R12, c[0x0][0x3d4] ;  /* 0x0000f500ff0c7b82 */ /* 0x000e220000000800 */
[----:B------:R-:W-:Y:S01]  /*d2e0*/  BSSY B2, `(.L_x_2452) ;  /* 0x0000034000027945 */ /* 0x000fe20003800000 */
[-C--:B0-----:R-:W-:Y:S02]  /*d2f0*/  ISETP.GE.AND P0, PT, R22, R12.reuse, PT ;  /* 0x0000000c1600720c */ /* 0x081fe40003f06270 */
[-C--:B------:R-:W-:Y:S02]  /*d300*/  ISETP.GE.AND P4, PT, R216, R12.reuse, PT ;  /* 0x0000000cd800720c */ /* 0x080fe40003f86270 */
[-C--:B------:R-:W-:Y:S02]  /*d310*/  ISETP.GE.AND P5, PT, R215, R12.reuse, PT ;  /* 0x0000000cd700720c */ /* 0x080fe40003fa6270 */
[----:B------:R-:W-:-:S07]  /*d320*/  ISETP.GE.AND P6, PT, R217, R12, PT ;  /* 0x0000000cd900720c */ /* 0x000fce0003fc6270 */
[----:B------:R-:W-:Y:S06]  /*d330*/  @P0 BRA `(.L_x_2453) ;  /* 0x0000000000b80947 */ /* 0x000fec0003800000 */
[----:B------:R-:W0:Y:S01]  /*d340*/  LDS.128 R12, [R21] ;  /* 0x00000000150c7984 */ /* 0x000e220000000c00 */
[--C-:B------:R-:W-:Y:S02]  /*d350*/  SHF.R.U64 R78, R78, 0x10, R79.reuse ;  /* 0x000000104e4e7819 */ /* 0x100fe4000000124f */
[----:B------:R-:W-:Y:S02]  /*d360*/  SHF.R.U32.HI R79, RZ, 0x10, R79 ;  /* 0x00000010ff4f7819 */ /* 0x000fe4000001164f */
[--C-:B------:R-:W-:Y:S02]  /*d370*/  SHF.R.U64 R80, R80, 0x10, R81.reuse ;  /* 0x0000001050507819 */ /* 0x100fe40000001251 */
[----:B------:R-:W-:Y:S02]  /*d380*/  SHF.R.U32.HI R81, RZ, 0x10, R81 ;  /* 0x00000010ff517819 */ /* 0x000fe40000011651 */
[----:B------:R-:W-:Y:S02]  /*d390*/  PRMT R140, R140, 0x5410, R79 ;  /* 0x000054108c8c7816 */ /* 0x000fe4000000004f */
[----:B------:R-:W-:-:S02]  /*d3a0*/  PRMT R138, R138, 0x5410, R81 ;  /* 0x000054108a8a7816 */ /* 0x000fc40000000051 */
[----:B------:R-:W-:Y:S01]  /*d3b0*/  PRMT R141, R139, 0x5410, R78 ;  /* 0x000054108b8d7816 */ /* 0x000fe2000000004e */
[C---:B------:R-:W-:Y:S01]  /*d3c0*/  IMAD.U32 R142, R140.reuse, 0x10000, RZ ;  /* 0x000100008c8e7824 */ /* 0x040fe200078e00ff */
[----:B------:R-:W-:Y:S01]  /*d3d0*/  LOP3.LUT R140, R140, 0xffff0000, RZ, 0xc0, !PT ;  /* 0xffff00008c8c7812 */ /* 0x000fe200078ec0ff */
[C---:B------:R-:W-:Y:S01]  /*d3e0*/  IMAD.U32 R139, R138.reuse, 0x10000, RZ ;  /* 0x000100008a8b7824 */ /* 0x040fe200078e00ff */
[----:B------:R-:W-:Y:S02]  /*d3f0*/  PRMT R137, R137, 0x5410, R80 ;  /* 0x0000541089897816 */ /* 0x000fe40000000050 */
        /* <DEDUP_REMOVED lines=9> */
[C---:B------:R-:W-:Y:S01]  /*d490*/  FFMA.FTZ R143, R78.reuse, R139, -R143 ;  /* 0x0000008b4e8f7223 */ /* 0x040fe2000001088f */
[----:B------:R-:W-:Y:S02]  /*d4a0*/  IMAD.U32 R15, R13, 0x10000, RZ ;  /* 0x000100000d0f7824 */ /* 0x000fe400078e00ff */
        /* <DEDUP_REMOVED lines=23> */
.L_x_2453:
[----:B------:R-:W-:Y:S05]  /*d620*/  BSYNC B2 ;  /* 0x0000000000027941 */ /* 0x000fea0003800000 */
.L_x_2452:
[----:B------:R-:W-:Y:S04]  /*d630*/  BSSY B2, `(.L_x_2454) ;  /* 0x0000030000027945 */ /* 0x000fe80003800000 */
[----:B------:R-:W-:Y:S05]  /*d640*/  @P4 BRA `(.L_x_2455) ;  /* 0x0000000000b84947 */ /* 0x000fea0003800000 */
[----:B0-----:R-:W0:Y:S01]  /*d650*/  LDS.128 R12, [R21+0x4000] ;  /* 0x00400000150c7984 */ /* 0x001e220000000c00 */
        /* <DEDUP_REMOVED lines=45> */
.L_x_2455:
[----:B------:R-:W-:Y:S05]  /*d930*/  BSYNC B2 ;  /* 0x0000000000027941 */ /* 0x000fea0003800000 */
.L_x_2454:
[----:B------:R-:W-:Y:S04]  /*d940*/  BSSY B2, `(.L_x_2456) ;  /* 0x0000030000027945 */ /* 0x000fe80003800000 */
[----:B------:R-:W-:Y:S05]  /*d950*/  @P5 BRA `(.L_x_2457) ;  /* 0x0000000000b85947 */ /* 0x000fea0003800000 */
[----:B01----:R-:W0:Y:S01]  /*d960*/  LDS.128 R12, [R21+0x8000] ;  /* 0x00800000150c7984 */ /* 0x003e220000000c00 */
        /* <DEDUP_REMOVED lines=45> */
.L_x_2457:
[----:B------:R-:W-:Y:S05]  /*dc40*/  BSYNC B2 ;  /* 0x0000000000027941 */ /* 0x000fea0003800000 */
.L_x_2456:
[----:B------:R-:W-:Y:S05]  /*dc50*/  @P6 BRA `(.L_x_2451) ;  /* 0x0000000000b86947 */ /* 0x000fea0003800000 */
[----:B012---:R-:W0:Y:S01]  /*dc60*/  LDS.128 R12, [R21+0xc000] ;  /* 0x00c00000150c7984 */ /* 0x007e220000000c00 */
        /* <DEDUP_REMOVED lines=13> */
[C---:B------:R-:W-:Y:S01]  /*dd40*/  IMAD.U32 R68, R15.reuse, 0x10000, RZ ;  /* 0x000100000f447824 */ /* 0x040fe200078e00ff */
[----:B------:R-:W-:Y:S01]  /*dd50*/  LOP3.LUT R69, R15, 0xffff0000, RZ, 0xc0, !PT ;  /* 0xffff00000f457812 */ /* 0x000fe200078ec0ff */
[----:B------:R-:W-:Y:S01]  /*dd60*/  IMAD.U32 R15, R13, 0x10000, RZ ;  /* 0x000100000d0f7824 */ /* 0x000fe200078e00ff */
[----:B------:R-:W-:Y:S01]  /*dd70*/  SHF.L.U32 R66, R14, 0x10, RZ ;  /* 0x000000100e427819 */ /* 0x000fe200000006ff */
[C---:B------:R-:W-:Y:S01]  /*dd80*/  FMUL.FTZ R72, R67.reuse, R70 ;  /* 0x0000004643487220 */ /* 0x040fe20000410000 */
[----:B------:R-:W-:Y:S01]  /*dd90*/  FMUL.FTZ R73, R67, R71 ;  /* 0x0000004743497220 */ /* 0x000fe20000410000 */
[----:B------:R-:W-:Y:S01]  /*dda0*/  FMUL.FTZ R67, R69, R118 ;  /* 0x0000007645437220 */ /* 0x000fe20000410000 */
[----:B------:R-:W-:-:S02]  /*ddb0*/  IMAD.U32 R14, R12, 0x10000, RZ ;  /* 0x000100000c0e7824 */ /* 0x000fc400078e00ff */
[C---:B------:R-:W-:Y:S01]  /*ddc0*/  FFMA.FTZ R75, R66.reuse, R71, R72 ;  /* 0x00000047424b7223 */ /* 0x040fe20000010048 */
        /* <DEDUP_REMOVED lines=23> */
.L_x_2451:
[----:B------:R-:W-:Y:S05]  /*df40*/  BSYNC B1 ;  /* 0x0000000000017941 */ /* 0x000fea0003800000 */
.L_x_2450:
[----:B------:R-:W-:Y:S04]  /*df50*/  BSSY B1, `(.L_x_2458) ;  /* 0x00000c9000017945 */ /* 0x000fe80003800000 */
[----:B------:R-:W-:Y:S05]  /*df60*/  @P1 BRA `(.L_x_2459) ;  /* 0x0000000c001c1947 */ /* 0x000fea0003800000 */
[----:B0123--:R-:W0:Y:S01]  /*df70*/  LDC R12, c[0x0][0x3d4] ;  /* 0x0000f500ff0c7b82 */ /* 0x00fe220000000800 */
[----:B------:R-:W-:Y:S01]  /*df80*/  BSSY B2, `(.L_x_2460) ;  /* 0x0000034000027945 */ /* 0x000fe20003800000 */
[-C--:B0-----:R-:W-:Y:S02]  /*df90*/  ISETP.GE.AND P0, PT, R22, R12.reuse, PT ;  /* 0x0000000c1600720c */ /* 0x081fe40003f06270 */
[-C--:B------:R-:W-:Y:S02]  /*dfa0*/  ISETP.GE.AND P1, PT, R216, R12.reuse, PT ;  /* 0x0000000cd800720c */ /* 0x080fe40003f26270 */
[-C--:B------:R-:W-:Y:S02]  /*dfb0*/  ISETP.GE.AND P4, PT, R215, R12.reuse, PT ;  /* 0x0000000cd700720c */ /* 0x080fe40003f86270 */
[----:B------:R-:W-:-:S07]  /*dfc0*/  ISETP.GE.AND P5, PT, R217, R12, PT ;  /* 0x0000000cd900720c */ /* 0x000fce0003fa6270 */
[----:B------:R-:W-:Y:S06]  /*dfd0*/  @P0 BRA `(.L_x_2461) ;  /* 0x0000000000b80947 */ /* 0x000fec0003800000 */
[----:B------:R-:W0:Y:S01]  /*dfe0*/  LDS.128 R12, [R21+0x1000] ;  /* 0x00100000150c7984 */ /* 0x000e220000000c00 */
        /* <DEDUP_REMOVED lines=45> */
.L_x_2461:
[----:B------:R-:W-:Y:S05]  /*e2c0*/  BSYNC B2 ;  /* 0x0000000000027941 */ /* 0x000fea0003800000 */
.L_x_2460:
        /* <DEDUP_REMOVED lines=48> */
.L_x_2463:
[----:B------:R-:W-:Y:S05]  /*e5d0*/  BSYNC B2 ;  /* 0x0000000000027941 */ /* 0x000fea0003800000 */
.L_x_2462:
        /* <DEDUP_REMOVED lines=48> */
.L_x_2465:
[----:B------:R-:W-:Y:S05]  /*e8e0*/  BSYNC B2 ;  /* 0x0000000000027941 */ /* 0x000fea0003800000 */
.L_x_2464:
        /* <DEDUP_REMOVED lines=47> */
.L_x_2459:
[----:B------:R-:W-:Y:S05]  /*ebe0*/  BSYNC B1 ;  /* 0x0000000000017941 */ /* 0x000fea0003800000 */
.L_x_2458:
[----:B------:R-:W-:Y:S04]  /*ebf0*/  BSSY B1, `(.L_x_2466) ;  /* 0x00000c9000017945 */ /* 0x000fe80003800000 */
        /* <DEDUP_REMOVED lines=54> */
.L_x_2469:
[----:B------:R-:W-:Y:S05]  /*ef60*/  BSYNC B2 ;  /* 0x0000000000027941 */ /* 0x000fea0003800000 */
.L_x_2468:
[----:B------:R-:W-:Y:S04]  /*ef70*/  BSSY B2, `(.L_x_2470) ;  /* 0x0000030000027945 */ /* 0x000fe80003800000 */
[----:B------:R-:W-:Y:S05]  /*ef80*/  @P1 BRA `(.L_x_2471) ;  /* 0x0000000000b81947 */ /* 0x000fea0003800000 */
[----:B0-----:R-:W0:Y:S01]  /*ef90*/  LDS.128 R12, [R21+0x6000] ;  /* 0x00600000150c7984 */ /* 0x001e220000000c00 */
        /* <DEDUP_REMOVED lines=45> */
.L_x_2471:
[----:B------:R-:W-:Y:S05]  /*f270*/  BSYNC B2 ;  /* 0x0000000000027941 */ /* 0x000fea0003800000 */
.L_x_2470:
        /* <DEDUP_REMOVED lines=48> */
.L_x_2473:
[----:B------:R-:W-:Y:S05]  /*f580*/  BSYNC B2 ;  /* 0x0000000000027941 */ /* 0x000fea0003800000 */
.L_x_2472:
[----:B------:R-:W-:Y:S05]  /*f590*/  @P4 BRA `(.L_x_2467) ;  /* 0x0000000000b84947 */ /* 0x000fea0003800000 */
[----:B012---:R-:W0:Y:S01]  /*f5a0*/  LDS.128 R12, [R21+0xe000] ;  /* 0x00e00000150c7984 */ /* 0x007e220000000c00 */
        /* <DEDUP_REMOVED lines=17> */
[----:B------:R-:W-:Y:S01]  /*f6c0*/  FMUL.FTZ R41, R35, R39 ;  /* 0x0000002723297220 */ /* 0x000fe20000410000 */
[C---:B------:R-:W-:Y:S01]  /*f6d0*/  FMUL.FTZ R35, R37.reuse, R89 ;  /* 0x0000005925237220 */ /* 0x040fe20000410000 */
[----:B------:R-:W-:Y:S02]  /*f6e0*/  IMAD.U32 R14, R12, 0x10000, RZ ;  /* 0x000100000c0e7824 */ /* 0x000fe400078e00ff */
[C---:B------:R-:W-:Y:S01]  /*f6f0*/  FFMA.FTZ R43, R34.reuse, R39, R42 ;  /* 0x00000027222b7223 */ /* 0x040fe2000001002a */
[----:B------:R-:W-:Y:S01]  /*f700*/  FMUL.FTZ R39, R37, R86 ;  /* 0x0000005625277220 */ /* 0x000fe20000410000 */
        /* <DEDUP_REMOVED lines=23> */
.L_x_2467:
[----:B------:R-:W-:Y:S05]  /*f880*/  BSYNC B1 ;  /* 0x0000000000017941 */ /* 0x000fea0003800000 */
.L_x_2466:
        /* <DEDUP_REMOVED lines=54> */
.L_x_2476:
[----:B------:R-:W-:Y:S05]  /*fbf0*/  BSYNC B1 ;  /* 0x0000000000017941 */ /* 0x000fea0003800000 */
.L_x_2475:
        /* <DEDUP_REMOVED lines=48> */
.L_x_2478:
[----:B------:R-:W-:Y:S05]  /*ff00*/  BSYNC B1 ;  /* 0x0000000000017941 */ /* 0x000fea0003800000 */
.L_x_2477:
[----:B------:R-:W-:Y:S04]  /*ff10*/  BSSY B1, `(.L_x_2479) ;  /* 0x0000030000017945 */ /* 0x000fe80003800000 */
[----:B------:R-:W-:Y:S05]  /*ff20*/  @P2 BRA `(.L_x_2480) ;  /* 0x0000000000b82947 */ /* 0x000fea0003800000 */
[----:B01----:R-:W0:Y:S01]  /*ff30*/  LDS.128 R12, [R21+0xb000] ;  /* 0x00b00000150c7984 */ /* 0x003e220000000c00 */
        /* <DEDUP_REMOVED lines=19> */
[-C--:B------:R-:W-:Y:S01]  /*10070*/  FMUL.FTZ R14, R14, R25.reuse ;  /* 0x000000190e0e7220 */ /* 0x080fe20000410000 */
[-C--:B------:R-:W-:Y:S01]  /*10080*/  FMUL.FTZ R31, R15, R26.reuse ;  /* 0x0000001a0f1f7220 */ /* 0x080fe20000410000 */
[----:B------:R-:W-:Y:S01]  /*10090*/  SHF.L.U32 R12, R13, 0x10, RZ ;  /* 0x000000100d0c7819 */ /* 0x000fe200000006ff */
[C---:B------:R-:W-:Y:S01]  /*100a0*/  FFMA.FTZ R29, R20.reuse, R25, -R29 ;  /* 0x00000019141d7223 */ /* 0x040fe2000001081d */
[----:B------:R-:W-:Y:S01]  /*100b0*/  FMUL.FTZ R25, R15, R83 ;  /* 0x000000530f197220 */ /* 0x000fe20000410000 */
[----:B------:R-:W-:Y:S01]  /*100c0*/  FFMA.FTZ R28, R20, R27, R14 ;  /* 0x0000001b141c7223 */ /* 0x000fe2000001000e */
[----:B------:R-:W-:Y:S01]  /*100d0*/  IMAD.U32 R15, R82, 0x10000, RZ ;  /* 0x00010000520f7824 */ /* 0x000fe200078e00ff */
[----:B------:R-:W-:Y:S01]  /*100e0*/  LOP3.LUT R13, R13, 0xffff0000, RZ, 0xc0, !PT ;  /* 0xffff00000d0d7812 */ /* 0x000fe200078ec0ff */
[----:B------:R-:W-:Y:S01]  /*100f0*/  IMAD.U32 R14, R84, 0x10000, RZ ;  /* 0x00010000540e7824 */ /* 0x000fe200078e00ff */
[----:B------:R-:W-:Y:S01]  /*10100*/  LOP3.LUT R82, R82, 0xffff0000, RZ, 0xc0, !PT ;  /* 0xffff000052527812 */ /* 0x000fe200078ec0ff */
[----:B------:R-:W-:Y:S01]  /*10110*/  FFMA.FTZ R31, R24, R83, -R31 ;  /* 0x00000053181f7223 */ /* 0x000fe2000001081f */
[----:B------:R-:W-:Y:S01]  /*10120*/  LOP3.LUT R84, R84, 0xffff0000, RZ, 0xc0, !PT ;  /* 0xffff000054547812 */ /* 0x000fe200078ec0ff */
[----:B------:R-:W-:Y:S01]  /*10130*/  FFMA.FTZ R24, R24, R26, R25 ;  /* 0x0000001a18187223 */ /* 0x000fe20000010019 */
        /* <DEDUP_REMOVED lines=13> */
.L_x_2480:
[----:B------:R-:W-:Y:S05]  /*10210*/  BSYNC B1 ;  /* 0x0000000000017941 */ /* 0x000fea0003800000 */
.L_x_2479:
[----:B------:R-:W-:Y:S05]  /*10220*/  @P3 BRA `(.L_x_2474) ;  /* 0x0000005000643947 */ /* 0x000fea0003800000 */
[----:B012---:R-:W0:Y:S01]  /*10230*/  LDS.128 R12, [R21+0xf000] ;  /* 0x00f00000150c7984 */ /* 0x007e220000000c00 */
        /* <DEDUP_REMOVED lines=20> */
[----:B------:R-:W-:Y:S01]  /*10380*/  FMUL.FTZ R6, R6, R10 ;  /* 0x0000000a06067220 */ /* 0x000fe20000410000 */
        /* <DEDUP_REMOVED lines=25> */
.L_x_2423:
[----:B------:R-:W2:Y:S01]  /*10520*/  LDL R0, [R1+0x8c] ;  /* 0x00008c0001007983 */ /* 0x000ea20000100800 */
[-C--:B------:R-:W-:Y:S01]  /*10530*/  ISETP.GE.AND P0, PT, R18, R29.reuse, PT ;  /* 0x0000001d1200720c */ /* 0x080fe20003f06270 */
[----:B------:R-:W-:Y:S01]  /*10540*/  BSSY B1, `(.L_x_2481) ;  /* 0x0000031000017945 */ /* 0x000fe20003800000 */
[-C--:B------:R-:W-:Y:S01]  /*10550*/  ISETP.GE.AND P1, PT, R218, R29.reuse, PT ;  /* 0x0000001dda00720c */ /* 0x080fe20003f26270 */
[----:B------:R-:W-:Y:S01]  /*10560*/  IMAD.MOV.U32 R87, RZ, RZ, R25 ;  /* 0x000000ffff577224 */ /* 0x000fe200078e0019 */
        /* <DEDUP_REMOVED lines=42> */
[----:B------:R0:W5:Y:S04]  /*10810*/  @!P6 LDG.E.128 R44, desc[UR60][R50.64+0x80] ;  /* 0x0000803c322ce981 */ /* 0x000168000c1e1d00 */
[----:B------:R0:W5:Y:S04]  /*10820*/  @!P5 LDG.E.128 R4, desc[UR60][R50.64] ;  /* 0x0000003c3204d981 */ /* 0x000168000c1e1d00 */
[----:B------:R0:W5:Y:S04]  /*10830*/  @!P5 LDG.E.128 R28, desc[UR60][R52.64] ;  /* 0x0000003c341cd981 */ /* 0x000168000c1e1d00 */
[----:B------:R0:W5:Y:S02]  /*10840*/  @!P6 LDG.E.128 R24, desc[UR60][R52.64+0x80] ;  /* 0x0000803c3418e981 */ /* 0x000164000c1e1d00 */
.L_x_2482:
[----:B------:R-:W-:Y:S05]  /*10850*/  BSYNC B1 ;  /* 0x0000000000017941 */ /* 0x000fea0003800000 */
.L_x_2481:
        /* <DEDUP_REMOVED lines=24> */
[----:B------:R-:W-:Y:S02]  /*109e0*/  CS2R R32, SRZ ;  /* 0x0000000000207805 */ /* 0x000fe4000001ff00 */
[----:B------:R-:W-:Y:S01]  /*109f0*/  LEA.HI.X R55, R0, UR7, R3, 0x1, P4 ;  /* 0x0000000700377c11 */ /* 0x000fe2000a0f0c03 */
[----:B------:R0:W5:Y:S04]  /*10a00*/  @!P5 LDG.E.128 R40, desc[UR60][R52.64] ;  /* 0x0000003c3428d981 */ /* 0x000168000c1e1d00 */
[----:B------:R0:W5:Y:S04]  /*10a10*/  @!P6 LDG.E.128 R48, desc[UR60][R52.64+0x80] ;  /* 0x0000803c3430e981 */ /* 0x000168000c1e1d00 */
[----:B------:R0:W5:Y:S04]  /*10a20*/  @!P5 LDG.E.128 R36, desc[UR60][R54.64] ;  /* 0x0000003c3624d981 */ /* 0x000168000c1e1d00 */
[----:B------:R0:W5:Y:S02]  /*10a30*/  @!P6 LDG.E.128 R32, desc[UR60][R54.64+0x80] ;  /* 0x0000803c3620e981 */ /* 0x000164000c1e1d00 */
.L_x_2484:
[----:B------:R-:W-:Y:S05]  /*10a40*/  BSYNC B1 ;  /* 0x0000000000017941 */ /* 0x000fea0003800000 */
.L_x_2483:
[----:B------:R-:W-:Y:S01]  /*10a50*/  IMAD.MOV.U32 R0, RZ, RZ, R6 ;  /* 0x000000ffff007224 */ /* 0x000fe200078e0006 */
[----:B------:R-:W1:Y:S01]  /*10a60*/  LDC R96, c[0x0][0x428] ;  /* 0x00010a00ff607b82 */ /* 0x000e620000000800 */
        /* <DEDUP_REMOVED lines=32> */
[----:B0-----:R-:W-:Y:S02]  /*10c70*/  CS2R R54, SRZ ;  /* 0x0000000000367805 */ /* 0x001fe4000001ff00 */
        /* <DEDUP_REMOVED lines=34> */
[----:B------:R-:W-:Y:S02]  /*10ea0*/  LEA.HI.X R52, R14, R11, R15, 0x6, P4 ;  /* 0x0000000b0e347211 */ /* 0x000fe400020f340f */
[----:B------:R-:W-:Y:S02]  /*10eb0*/  CS2R R54, SRZ ;  /* 0x0000000000367805 */ /* 0x000fe4000001ff00 */
[----:B------:R-:W-:Y:S02]  /*10ec0*/  LEA.HI.X R89, R3, UR5, R20, 0x1, P5 ;  /* 0x0000000503597c11 */ /* 0x000fe4000a8f0c14 */
        /* <DEDUP_REMOVED lines=10> */
.L_x_2486:
[----:B------:R-:W-:Y:S05]  /*10f70*/  BSYNC B1 ;  /* 0x0000000000017941 */ /* 0x000fea0003800000 */
.L_x_2485:
        /* <DEDUP_REMOVED lines=23> */
[----:B------:R-:W-:Y:S02]  /*110f0*/  ISETP.GE.AND P6, PT, R212, UR6, PT ;  /* 0x00000006d4007c0c */ /* 0x000fe4000bfc6270 */
[----:B------:R-:W-:Y:S02]  /*11100*/  LEA.HI.X R11, R99, UR7, R12, 0x1, P4 ;  /* 0x00000007630b7c11 */ /* 0x000fe4000a0f0c0c */
[----:B------:R-:W-:-:S04]  /*11110*/  LEA R12, P4, R97, UR4, 0x1 ;  /* 0x00000004610c7c11 */ /* 0x000fc8000f8808ff */
[----:B------:R-:W-:Y:S01]  /*11120*/  LEA.HI.X R13, R97, UR5, R0, 0x1, P4 ;  /* 0x00000005610d7c11 */ /* 0x000fe2000a0f0c00 */
[----:B------:R1:W5:Y:S04]  /*11130*/  @!P5 LDG.E.128 R72, desc[UR60][R10.64] ;  /* 0x0000003c0a48d981 */ /* 0x000368000c1e1d00 */
[----:B------:R1:W5:Y:S04]  /*11140*/  @!P6 LDG.E.128 R76, desc[UR60][R10.64+0x80] ;  /* 0x0000803c0a4ce981 */ /* 0x000368000c1e1d00 */
[----:B------:R1:W5:Y:S04]  /*11150*/  @!P5 LDG.E.128 R68, desc[UR60][R12.64] ;  /* 0x0000003c0c44d981 */ /* 0x000368000c1e1d00 */
[----:B------:R1:W5:Y:S02]  /*11160*/  @!P6 LDG.E.128 R64, desc[UR60][R12.64+0x80] ;  /* 0x0000803c0c40e981 */ /* 0x000364000c1e1d00 */
.L_x_2488:
[----:B------:R-:W-:Y:S05]  /*11170*/  BSYNC B1 ;  /* 0x0000000000017941 */ /* 0x000fea0003800000 */
.L_x_2487:
[----:B0-----:R-:W2:Y:S01]  /*11180*/  LDL R88, [R1+0x84] ;  /* 0x0000840001587983 */ /* 0x001ea20000100800 */
[----:B------:R-:W-:Y:S01]  /*11190*/  ISETP.NE.AND P4, PT, R96, 0x1, PT ;  /* 0x000000016000780c */ /* 0x000fe20003f85270 */
[----:B-1----:R-:W-:Y:S01]  /*111a0*/  IMAD.MOV.U32 R11, RZ, RZ, R39 ;  /* 0x000000ffff0b7224 */ /* 0x002fe200078e0027 */
        /* <DEDUP_REMOVED lines=18> */
[----:B-----5:R-:W-:Y:S01]  /*112d0*/  IMAD.MOV.U32 R13, RZ, RZ, R54 ;  /* 0x000000ffff0d7224 */ /* 0x020fe200078e0036 */
        /* <DEDUP_REMOVED lines=42> */
[C---:B------:R-:W-:Y:S01]  /*11580*/  IMAD.WIDE.U32 R12, R3.reuse, R14, R8 ;  /* 0x0000000e030c7225 */ /* 0x040fe200078e0008 */
[----:B------:R-:W-:Y:S01]  /*11590*/  LEA R8, P4, R10, UR4, 0x1 ;  /* 0x000000040a087c11 */ /* 0x000fe2000f8808ff */
[----:B------:R-:W-:Y:S02]  /*115a0*/  UMOV UR4, 0xffffffff ;  /* 0xffffffff00047882 */ /* 0x000fe40000000000 */
[C---:B------:R-:W-:Y:S02]  /*115b0*/  IMAD R9, R3.reuse, R85, R84 ;  /* 0x0000005503097224 */ /* 0x040fe400078e0254 */
[----:B------:R-:W-:Y:S01]  /*115c0*/  IMAD R3, R3, R15, R0 ;  /* 0x0000000f03037224 */ /* 0x000fe200078e0200 */
[----:B------:R-:W-:Y:S01]  /*115d0*/  LEA R0, P5, R12, UR6, 0x1 ;  /* 0x000000060c007c11 */ /* 0x000fe2000f8a08ff */
[----:B------:R-:W-:-:S02]  /*115e0*/  IMAD.MOV.U32 R20, RZ, RZ, R60 ;  /* 0x000000ffff147224 */ /* 0x000fc400078e003c */
[----:B------:R-:W-:Y:S02]  /*115f0*/  IMAD.IADD R9, R11, 0x1, R9 ;  /* 0x000000010b097824 */ /* 0x000fe400078e0209 */
[----:B------:R-:W-:Y:S01]  /*11600*/  IMAD.IADD R3, R13, 0x1, R3 ;  /* 0x000000010d037824 */ /* 0x000fe200078e0203 */
[----:B------:R-:W-:Y:S01]  /*11610*/  PRMT R111, R20, 0x7610, R111 ;  /* 0x00007610146f7816 */ /* 0x000fe2000000006f */
[----:B------:R-:W-:Y:S01]  /*11620*/  IMAD.MOV.U32 R20, RZ, RZ, R80 ;  /* 0x000000ffff147224 */ /* 0x000fe200078e0050 */
[----:B------:R-:W-:Y:S01]  /*11630*/  LEA.HI.X R9, R10, UR5, R9, 0x1, P4 ;  /* 0x000000050a097c11 */ /* 0x000fe2000a0f0c09 */
[----:B------:R-:W-:Y:S01]  /*11640*/  IMAD.MOV.U32 R14, RZ, RZ, R81 ;  /* 0x000000ffff0e7224 */ /* 0x000fe200078e0051 */
[----:B------:R-:W-:Y:S01]  /*11650*/  LEA.HI.X R3, R12, UR7, R3, 0x1, P5 ;  /* 0x000000070c037c11 */ /* 0x000fe2000a8f0c03 */
[----:B------:R-:W-:Y:S01]  /*11660*/  IMAD.MOV.U32 R15, RZ, RZ, R82 ;  /* 0x000000ffff0f7224 */ /* 0x000fe200078e0052 */
[----:B------:R-:W-:Y:S02]  /*11670*/  PRMT R104, R20, 0x7610, R104 ;  /* 0x0000761014687816 */ /* 0x000fe40000000068 */
[----:B------:R-:W-:-:S02]  /*11680*/  PRMT R105, R14, 0x7610, R105 ;  /* 0x000076100e697816 */ /* 0x000fc40000000069 */
[----:B------:R-:W-:Y:S02]  /*11690*/  PRMT R106, R15, 0x7610, R106 ;  /* 0x000076100f6a7816 */ /* 0x000fe4000000006a */
[----:B--2---:R-:W-:Y:S01]  /*116a0*/  LEA.HI R10, R88, R88, RZ, 0x1 ;  /* 0x00000058580a7211 */ /* 0x004fe200078f08ff */
[----:B------:R-:W-:Y:S06]  /*116b0*/  BRA.DIV UR4, `(.L_x_2489) ;  /* 0x000001e604d87947 */ /* 0x000fec000b800000 */
.L_x_2740:
[----:B------:R-:W-:-:S03]  /*116c0*/  UMOV UR4, 0xffffffff ;  /* 0xffffffff00047882 */ /* 0x000fc60000000000 */
[----:B------:R-:W-:Y:S05]  /*116d0*/  BRA.DIV UR4, `(.L_x_2490) ;  /* 0x000001e604f87947 */ /* 0x000fea000b800000 */
.L_x_2743:
[----:B------:R-:W-:-:S03]  /*116e0*/  UMOV UR4, 0xffffffff ;  /* 0xffffffff00047882 */ /* 0x000fc60000000000 */
[----:B------:R-:W-:Y:S05]  /*116f0*/  BRA.DIV UR4, `(.L_x_2491) ;  /* 0x000001ea04187947 */ /* 0x000fea000b800000 */
.L_x_2746:
[----:B------:R-:W-:-:S03]  /*11700*/  UMOV UR4, 0xffffffff ;  /* 0xffffffff00047882 */ /* 0x000fc60000000000 */
[----:B------:R-:W-:Y:S05]  /*11710*/  BRA.DIV UR4, `(.L_x_2492) ;  /* 0x000001ea04387947 */ /* 0x000fea000b800000 */
.L_x_2749:
[----:B------:R-:W-:-:S03]  /*11720*/  UMOV UR4, 0xffffffff ;  /* 0xffffffff00047882 */ /* 0x000fc60000000000 */
[----:B------:R-:W-:Y:S05]  /*11730*/  BRA.DIV UR4, `(.L_x_2493) ;  /* 0x000001ea04587947 */ /* 0x000fea000b800000 */
.L_x_2752:
[----:B------:R-:W-:-:S03]  /*11740*/  UMOV UR4, 0xffffffff ;  /* 0xffffffff00047882 */ /* 0x000fc60000000000 */
[----:B------:R-:W-:Y:S05]  /*11750*/  BRA.DIV UR4, `(.L_x_2494) ;  /* 0x000001ea04787947 */ /* 0x000fea000b800000 */
.L_x_2755:
[----:B------:R-:W-:-:S03]  /*11760*/  UMOV UR4, 0xffffffff ;  /* 0xffffffff00047882 */ /* 0x000fc60000000000 */
[----:B------:R-:W-:Y:S05]  /*11770*/  BRA.DIV UR4, `(.L_x_2495) ;  /* 0x000001ea04987947 */ /* 0x000fea000b800000 */
.L_x_2758:
[----:B------:R-:W-:-:S03]  /*11780*/  UMOV UR4, 0xffffffff ;  /* 0xffffffff00047882 */ /* 0x000fc60000000000 */
[----:B------:R-:W-:Y:S05]  /*11790*/  BRA.DIV UR4, `(.L_x_2496) ;  /* 0x000001ea04b87947 */ /* 0x000fea000b800000 */
.L_x_2761:
[----:B------:R-:W-:-:S03]  /*117a0*/  UMOV UR4, 0xffffffff ;  /* 0xffffffff00047882 */ /* 0x000fc60000000000 */
[----:B------:R-:W-:Y:S05]  /*117b0*/  BRA.DIV UR4, `(.L_x_2497) ;  /* 0x000001ea04d87947 */ /* 0x000fea000b800000 */
.L_x_2764:
[----:B------:R-:W-:-:S03]  /*117c0*/  UMOV UR4, 0xffffffff ;  /* 0xffffffff00047882 */ /* 0x000fc60000000000 */
[----:B------:R-:W-:Y:S05]  /*117d0*/  BRA.DIV UR4, `(.L_x_2498) ;  /* 0x000001ea04f87947 */ /* 0x000fea000b800000 */
.L_x_2767:
[----:B------:R-:W-:-:S03]  /*117e0*/  UMOV UR4, 0xffffffff ;  /* 0xffffffff00047882 */ /* 0x000fc60000000000 */
[----:B------:R-:W-:Y:S05]  /*117f0*/  BRA.DIV UR4, `(.L_x_2499) ;  /* 0x000001ee04187947 */ /* 0x000fea000b800000 */
.L_x_2770:
[----:B------:R-:W-:-:S03]  /*11800*/  UMOV UR4, 0xffffffff ;  /* 0xffffffff00047882 */ /* 0x000fc60000000000 */
[----:B------:R-:W-:Y:S05]  /*11810*/  BRA.DIV UR4, `(.L_x_2500) ;  /* 0x000001ee04387947 */ /* 0x000fea000b800000 */
.L_x_2773:
[----:B------:R-:W-:-:S03]  /*11820*/  UMOV UR4, 0xffffffff ;  /* 0xffffffff00047882 */ /* 0x000fc60000000000 */
[----:B------:R-:W-:Y:S05]  /*11830*/  BRA.DIV UR4, `(.L_x_2501) ;  /* 0x000001ee04587947 */ /* 0x000fea000b800000 */
.L_x_2776:
[----:B------:R-:W-:Y:S01]  /*11840*/  UMOV UR4, 0xffffffff ;  /* 0xffffffff00047882 */ /* 0x000fe20000000000 */
[----:B------:R-:W-:Y:S02]  /*11850*/  LOP3.LUT R10, R10, 0xfffffffe, RZ, 0xc0, !PT ;  /* 0xfffffffe0a0a7812 */ /* 0x000fe400078ec0ff */
[----:B------:R-:W-:Y:S05]  /*11860*/  BRA.DIV UR4, `(.L_x_2502) ;  /* 0x000001ee04747947 */ /* 0x000fea000b800000 */
.L_x_2779:
[----:B------:R-:W-:Y:S01]  /*11870*/  UMOV UR4, 0xffffffff ;  /* 0xffffffff00047882 */ /* 0x000fe20000000000 */
[----:B------:R-:W-:Y:S02]  /*11880*/  IMAD.IADD R9, R88, 0x1, -R10 ;  /* 0x0000000158097824 */ /* 0x000fe400078e0a0a */
[----:B------:R-:W-:Y:S05]  /*11890*/  BRA.DIV UR4, `(.L_x_2503) ;  /* 0x000001ee04907947 */ /* 0x000fea000b800000 */
.L_x_2782:
[----:B------:R-:W-:Y:S01]  /*118a0*/  UMOV UR4, 0xffffffff ;  /* 0xffffffff00047882 */ /* 0x000fe20000000000 */
[----:B------:R-:W-:Y:S01]  /*118b0*/  SHF.L.U32 R9, R9, 0x1f, RZ ;  /* 0x0000001f09097819 */ /* 0x000fe200000006ff */
[----:B------:R-:W-:Y:S01]  /*118c0*/  IMAD.MOV.U32 R3, RZ, RZ, R83 ;  /* 0x000000ffff037224 */ /* 0x000fe200078e0053 */
[----:B------:R-:W-:Y:S06]  /*118d0*/  BRA.DIV UR4, `(.L_x_2504) ;  /* 0x000001ee04a87947 */ /* 0x000fec000b800000 */
.L_x_2785:
[----:B------:R-:W0:Y:S01]  /*118e0*/  SYNCS.PHASECHK.TRANS64.TRYWAIT P4, [R16+URZ+0x38800], R9 ;  /* 0x03880009100075a7 */ /* 0x000e22000808017f */
[----:B------:R-:W-:Y:S01]  /*118f0*/  PRMT R115, R3, 0x7610, R115 ;  /* 0x0000761003737816 */ /* 0x000fe20000000073 */
[----:B------:R-:W-:Y:S01]  /*11900*/  IMAD.MOV.U32 R3, RZ, RZ, R67 ;  /* 0x000000ffff037224 */ /* 0x000fe200078e0043 */
[----:B------:R-:W-:Y:S01]  /*11910*/  BSSY B1, `(.L_x_2505) ;  /* 0x0000022000017945 */ /* 0x000fe20003800000 */
        /* <DEDUP_REMOVED lines=27> */
[----:B------:R-:W-:Y:S02]  /*11ad0*/  PRMT R88, R3, 0x7610, R88 ;  /* 0x0000761003587816 */ /* 0x000fe40000000058 */
[----:B------:R-:W-:Y:S01]  /*11ae0*/  PRMT R89, R8, 0x7610, R89 ;  /* 0x0000761008597816 */ /* 0x000fe20000000059 */
[----:B------:R-:W-:Y:S01]  /*11af0*/  IMAD.MOV.U32 R8, RZ, RZ, R79 ;  /* 0x000000ffff087224 */ /* 0x000fe200078e004f */
[----:B------:R-:W-:Y:S02]  /*11b00*/  PRMT R90, R10, 0x7610, R90 ;  /* 0x000076100a5a7816 */ /* 0x000fe4000000005a */
[----:B------:R-:W-:Y:S01]  /*11b10*/  LEA.HI R3, R0, R212, RZ, 0x3 ;  /* 0x000000d400037211 */ /* 0x000fe200078f18ff */
[----:B0-----:R-:W-:Y:S06]  /*11b20*/  @!P4 BRA `(.L_x_2506) ;  /* 0x000001ec003cc947 */ /* 0x001fec0003800000 */
.L_x_2786:
[----:B------:R-:W-:Y:S05]  /*11b30*/  BSYNC B1 ;  /* 0x0000000000017941 */ /* 0x000fea0003800000 */
.L_x_2505:
[----:B------:R-:W-:Y:S01]  /*11b40*/  BSSY B1, `(.L_x_2507) ;  /* 0x00000da000017945 */ /* 0x000fe20003800000 */
[----:B------:R-:W-:Y:S02]  /*11b50*/  PRMT R91, R8, 0x7610, R91 ;  /* 0x00007610085b7816 */ /* 0x000fe4000000005b */
[----:B------:R-:W-:Y:S01]  /*11b60*/  SHF.R.S32.HI R20, RZ, 0x3, R3 ;  /* 0x00000003ff147819 */ /* 0x000fe20000011403 */
[----:B------:R-:W-:Y:S06]  /*11b70*/  @P0 BRA `(.L_x_2508) ;  /* 0x0000000c00580947 */ /* 0x000fec0003800000 */
[----:B------:R-:W1:Y:S01]  /*11b80*/  LDC R141, c[0x0][0x3d4] ;  /* 0x0000f500ff8d7b82 */ /* 0x000e620000000800 */
[----:B------:R-:W-:Y:S01]  /*11b90*/  BSSY B2, `(.L_x_2509) ;  /* 0x000006b000027945 */ /* 0x000fe20003800000 */
[-C--:B-1----:R-:W-:Y:S02]  /*11ba0*/  ISETP.GE.AND P0, PT, R213, R141.reuse, PT ;  /* 0x0000008dd500720c */ /* 0x082fe40003f06270 */
[----:B------:R-:W-:-:S11]  /*11bb0*/  ISETP.GE.AND P4, PT, R212, R141, PT ;  /* 0x0000008dd400720c */ /* 0x000fd60003f86270 */
[----:B------:R-:W-:Y:S05]  /*11bc0*/  @P0 BRA `(.L_x_2510) ;  /* 0x00000004009c0947 */ /* 0x000fea0003800000 */
[----:B------:R-:W-:Y:S02]  /*11bd0*/  LEA.HI R8, R141, R222, RZ, 0x1d ;  /* 0x000000de8d087211 */ /* 0x000fe400078fe8ff */
[----:B------:R-:W-:Y:S02]  /*11be0*/  SHF.R.U64 R146, R28, 0x10, R29 ;  /* 0x000000101c927819 */ /* 0x000fe4000000121d */
[----:B------:R-:W-:Y:S01]  /*11bf0*/  SHF.R.S32.HI R11, RZ, 0x1f, R8 ;  /* 0x0000001fff0b7819 */ /* 0x000fe20000011408 */
[----:B0-----:R-:W-:Y:S01]  /*11c00*/  IMAD.SHL.U32 R9, R8, 0x8, RZ ;  /* 0x0000000808097824 */ /* 0x001fe200078e00ff */
[----:B------:R-:W-:Y:S02]  /*11c10*/  SHF.R.U64 R4, R4, 0x10, R5 ;  /* 0x0000001004047819 */ /* 0x000fe40000001205 */
[----:B------:R-:W-:Y:S02]  /*11c20*/  LEA.HI R11, R11, R8, RZ, 0x3 ;  /* 0x000000080b0b7211 */ /* 0x000fe400078f18ff */
[----:B------:R-:W-:-:S02]  /*11c30*/  LOP3.LUT R9, R9, 0x38, RZ, 0xc0, !PT ;  /* 0x0000003809097812 */ /* 0x000fc400078ec0ff */
[----:B------:R-:W-:Y:S01]  /*11c40*/  SHF.R.U32.HI R147, RZ, 0x10, R5 ;  /* 0x00000010ff937819 */ /* 0x000fe20000011605 */
[----:B------:R-:W-:Y:S01]  /*11c50*/  IMAD.SHL.U32 R11, R11, 0x400, RZ ;  /* 0x000004000b0b7824 */ /* 0x000fe200078e00ff */
[----:B------:R-:W-:Y:S02]  /*11c60*/  LOP3.LUT R8, R9, 0x1c0, R234, 0xf8, !PT ;  /* 0x000001c009087812 */ /* 0x000fe400078ef8ea */
[----:B------:R-:W-:Y:S02]  /*11c70*/  PRMT R145, R145, 0x5410, R146 ;  /* 0x0000541091917816 */ /* 0x000fe40000000092 */
[----:B------:R-:W-:Y:S02]  /*11c80*/  LOP3.LUT R8, R8, R235, RZ, 0x3c, !PT ;  /* 0x000000eb08087212 */ /* 0x000fe400078e3cff */
[----:B------:R-:W-:Y:S01]  /*11c90*/  LOP3.LUT R11, R11, 0x7fffe000, RZ, 0xc0, !PT ;  /* 0x7fffe0000b0b7812 */ /* 0x000fe200078ec0ff */
[----:B------:R-:W-:Y:S01]  /*11ca0*/  IMAD.U32 R152, R145, 0x10000, RZ ;  /* 0x0001000091987824 */ /* 0x000fe200078e00ff */
[----:B------:R-:W-:-:S02]  /*11cb0*/  PRMT R5, R95, 0x5432, R4 ;  /* 0x000054325f057816 */ /* 0x000fc40000000004 */
[----:B------:R-:W-:Y:S02]  /*11cc0*/  IADD3 R13, R8, R11, R236 ;  /* 0x0000000b080d7210 */ /* 0x000fe40007ffe0ec */
[----:B------:R-:W0:Y:S01]  /*11cd0*/  LDS.128 R8, [R21] ;  /* 0x0000000015087984 */ /* 0x000e220000000c00 */
[----:B------:R-:W-:Y:S01]  /*11ce0*/  SHF.R.U32.HI R29, RZ, 0x10, R29 ;  /* 0x00000010ff1d7819 */ /* 0x000fe2000001161d */
[----:B------:R-:W-:Y:S01]  /*11cf0*/  IMAD.U32 R151, R5, 0x10000, RZ ;  /* 0x0001000005977824 */ /* 0x000fe200078e00ff */
[--C-:B------:R-:W-:Y:S01]  /*11d00*/  SHF.R.U64 R28, R30, 0x10, R31.reuse ;  /* 0x000000101e1c7819 */ /* 0x100fe2000000121f */
[----:B------:R-:W-:Y:S01]  /*11d10*/  IMAD R140, R13, 0x2, R16 ;  /* 0x000000020d8c7824 */ /* 0x000fe200078e0210 */
[----:B------:R-:W-:Y:S02]  /*11d20*/  SHF.R.U32.HI R31, RZ, 0x10, R31 ;  /* 0x00000010ff1f7819 */ /* 0x000fe4000001161f */
[----:B------:R-:W-:Y:S02]  /*11d30*/  PRMT R4, R94, 0x5432, R147 ;  /* 0x000054325e047816 */ /* 0x000fe40000000093 */
[----:B------:R-:W1:Y:S01]  /*11d40*/  LDS.128 R12, [R140+0x14400] ;  /* 0x014400008c0c7984 */ /* 0x000e620000000c00 */
[----:B------:R-:W-:-:S02]  /*11d50*/  SHF.R.U64 R6, R6, 0x10, R7 ;  /* 0x0000001006067819 */ /* 0x000fc40000001207 */
        /* <DEDUP_REMOVED lines=9> */
[----:B------:R-:W-:Y:S01]  /*11df0*/  PRMT R6, R93, 0x5432, R6 ;  /* 0x000054325d067816 */ /* 0x000fe20000000006 */
[C---:B0-----:R-:W-:Y:S01]  /*11e00*/  IMAD.U32 R148, R9.reuse, 0x10000, RZ ;  /* 0x0001000009947824 */ /* 0x041fe200078e00ff */
[----:B------:R-:W-:Y:S01]  /*11e10*/  LOP3.LUT R29, R9, 0xffff0000, RZ, 0xc0, !PT ;  /* 0xffff0000091d7812 */ /* 0x000fe200078ec0ff */
[----:B------:R-:W-:Y:S01]  /*11e20*/  IMAD.U32 R146, R8, 0x10000, RZ ;  /* 0x0001000008927824 */ /* 0x000fe200078e00ff */
[C---:B------:R-:W-:Y:S01]  /*11e30*/  LOP3.LUT R9, R10.reuse, 0xffff0000, RZ, 0xc0, !PT ;  /* 0xffff00000a097812 */ /* 0x040fe200078ec0ff */
[----:B------:R-:W-:Y:S01]  /*11e40*/  IMAD.U32 R28, R10, 0x10000, RZ ;  /* 0x000100000a1c7824 */ /* 0x000fe200078e00ff */
[C---:B------:R-:W-:Y:S02]  /*11e50*/  SHF.L.U32 R31, R11.reuse, 0x10, RZ ;  /* 0x000000100b1f7819 */ /* 0x040fe400000006ff */
[----:B------:R-:W-:Y:S01]  /*11e60*/  LOP3.LUT R10, R11, 0xffff0000, RZ, 0xc0, !PT ;  /* 0xffff00000b0a7812 */ /* 0x000fe200078ec0ff */
[C---:B-1----:R-:W-:Y:S01]  /*11e70*/  IMAD.U32 R147, R12.reuse, 0x10000, RZ ;  /* 0x000100000c937824 */ /* 0x042fe200078e00ff */
[----:B------:R-:W-:Y:S01]  /*11e80*/  LOP3.LUT R30, R12, 0xffff0000, RZ, 0xc0, !PT ;  /* 0xffff00000c1e7812 */ /* 0x000fe200078ec0ff */
[----:B------:R-:W-:Y:S01]  /*11e90*/  IMAD.U32 R149, R13, 0x10000, RZ ;  /* 0x000100000d957824 */ /* 0x000fe200078e00ff */
[C---:B------:R-:W-:Y:S01]  /*11ea0*/  LOP3.LUT R11, R14.reuse, 0xffff0000, RZ, 0xc0, !PT ;  /* 0xffff00000e0b7812 */ /* 0x040fe200078ec0ff */
[C---:B------:R-:W-:Y:S01]  /*11eb0*/  FMUL.FTZ R155, R147.reuse, R152 ;  /* 0x00000098939b7220 */ /* 0x040fe20000410000 */
[----:B------:R-:W-:Y:S01]  /*11ec0*/  FMUL.FTZ R157, R147, R151 ;  /* 0x00000097939d7220 */ /* 0x000fe20000410000 */
[----:B------:R-:W-:Y:S01]  /*11ed0*/  IMAD.U32 R12, R14, 0x10000, RZ ;  /* 0x000100000e0c7824 */ /* 0x000fe200078e00ff */
[C---:B------:R-:W-:Y:S01]  /*11ee0*/  LOP3.LUT R14, R15.reuse, 0xffff0000, RZ, 0xc0, !PT ;  /* 0xffff00000f0e7812 */ /* 0x040fe200078ec0ff */
[----:B------:R-:W-:Y:S01]  /*11ef0*/  IMAD.U32 R147, R4, 0x10000, RZ ;  /* 0x0001000004937824 */ /* 0x000fe200078e00ff */
[----:B------:R-:W-:Y:S01]  /*11f00*/  LOP3.LUT R8, R8, 0xffff0000, RZ, 0xc0, !PT ;  /* 0xffff000008087812 */ /* 0x000fe200078ec0ff */
[----:B------:R-:W-:-:S02]  /*11f10*/  IMAD.U32 R150, R15, 0x10000, RZ ;  /* 0x000100000f967824 */ /* 0x000fc400078e00ff */
[C---:B------:R-:W-:Y:S01]  /*11f20*/  FFMA.FTZ R15, R146.reuse, R151, -R155 ;  /* 0x00000097920f7223 */ /* 0x040fe2000001089b */
[----:B------:R-:W-:Y:S01]  /*11f30*/  FFMA.FTZ R146, R146, R152, R157 ;  /* 0x0000009892927223 */ /* 0x000fe2000001009d */
[C---:B------:R-:W-:Y:S01]  /*11f40*/  FMUL.FTZ R155, R149.reuse, R153 ;  /* 0x00000099959b7220 */ /* 0x040fe20000410000 */
[-C--:B------:R-:W-:Y:S01]  /*11f50*/  FMUL.FTZ R157, R149, R147.reuse ;  /* 0x00000093959d7220 */ /* 0x080fe20000410000 */
[----:B------:R-:W-:Y:S02]  /*11f60*/  IMAD.U32 R151, R7, 0x10000, RZ ;  /* 0x0001000007977824 */ /* 0x000fe400078e00ff */
[----:B------:R-:W-:Y:S01]  /*11f70*/  FMUL.FTZ R152, R150, R154 ;  /* 0x0000009a96987220 */ /* 0x000fe20000410000 */
[----:B------:R-:W-:Y:S01]  /*11f80*/  LOP3.LUT R149, R145, 0xffff0000, RZ, 0xc0, !PT ;  /* 0xffff000091957812 */ /* 0x000fe200078ec0ff */
[----:B------:R-:W-:Y:S01]  /*11f90*/  FFMA.FTZ R147, R148, R147, -R155 ;  /* 0x0000009394937223 */ /* 0x000fe2000001089b */
[-C--:B------:R-:W-:Y:S01]  /*11fa0*/  FMUL.FTZ R155, R150, R151.reuse ;  /* 0x00000097969b7220 */ /* 0x080fe20000410000 */
[----:B------:R-:W-:Y:S01]  /*11fb0*/  FFMA.FTZ R145, R31, R151, -R152 ;  /* 0x000000971f917223 */ /* 0x000fe20000010898 */
[----:B------:R-:W-:Y:S01]  /*11fc0*/  LOP3.LUT R13, R13, 0xffff0000, RZ, 0xc0, !PT ;  /* 0xffff00000d0d7812 */ /* 0x000fe200078ec0ff */
[----:B------:R-:W-:Y:S01]  /*11fd0*/  FMUL.FTZ R151, R30, R149 ;  /* 0x000000951e977220 */ /* 0x000fe20000410000 */
[----:B------:R-:W-:Y:S01]  /*11fe0*/  FFMA.FTZ R148, R148, R153, R157 ;  /* 0x0000009994947223 */ /* 0x000fe2000001009d */
[----:B------:R-:W-:Y:S01]  /*11ff0*/  LOP3.LUT R150, R4, 0xffff0000, RZ, 0xc0, !PT ;  /* 0xffff000004967812 */ /* 0x000fe200078ec0ff */
[-C--:B------:R-:W-:Y:S01]  /*12000*/  FMUL.FTZ R153, R30, R5.reuse ;  /* 0x000000051e997220 */ /* 0x080fe20000410000 */
[----:B------:R-:W-:Y:S01]  /*12010*/  FFMA.FTZ R4, R8, R5, -R151 ;  /* 0x0000000508047223 */ /* 0x000fe20000010897 */
[----:B------:R-:W-:-:S02]  /*12020*/  IMAD.U32 R151, R143, 0x10000, RZ ;  /* 0x000100008f977824 */ /* 0x000fc400078e00ff */
[C---:B------:R-:W-:Y:S01]  /*12030*/  FMUL.FTZ R30, R13.reuse, R144 ;  /* 0x000000900d1e7220 */ /* 0x040fe20000410000 */
[-C--:B------:R-:W-:Y:S01]  /*12040*/  FMUL.FTZ R13, R13, R150.reuse ;  /* 0x000000960d0d7220 */ /* 0x080fe20000410000 */
[----:B------:R-:W-:Y:S01]  /*12050*/  FFMA.FTZ R153, R8, R149, R153 ;  /* 0x0000009508997223 */ /* 0x000fe20000010099 */
[----:B------:R-:W-:Y:S02]  /*12060*/  IMAD.U32 R5, R6, 0x10000, RZ ;  /* 0x0001000006057824 */ /* 0x000fe400078e00ff */
[C---:B------:R-:W-:Y:S01]  /*12070*/  FMUL.FTZ R149, R12.reuse, R151 ;  /* 0x000000970c957220 */ /* 0x040fe20000410000 */
[C---:B------:R-:W-:Y:S01]  /*12080*/  FFMA.FTZ R30, R29.reuse, R150, -R30 ;  /* 0x000000961d1e7223 */ /* 0x040fe2000001081e */
[----:B------:R-:W-:Y:S01]  /*12090*/  FFMA.FTZ R13, R29, R144, R13 ;  /* 0x000000901d0d7223 */ /* 0x000fe2000001000d */
[-C--:B------:R-:W-:Y:S01]  /*120a0*/  FMUL.FTZ R29, R12, R5.reuse ;  /* 0x000000050c1d7220 */ /* 0x080fe20000410000 */
[----:B------:R-:W-:Y:S01]  /*120b0*/  FFMA.FTZ R149, R28, R5, -R149 ;  /* 0x000000051c957223 */ /* 0x000fe20000010895 */
[----:B------:R-:W-:Y:S01]  /*120c0*/  LOP3.LUT R8, R143, 0xffff0000, RZ, 0xc0, !PT ;  /* 0xffff00008f087812 */ /* 0x000fe200078ec0ff */
[----:B------:R-:W-:Y:S01]  /*120d0*/  FFMA.FTZ R31, R31, R154, R155 ;  /* 0x0000009a1f1f7223 */ /* 0x000fe2000001009b */
[----:B------:R-:W-:Y:S01]  /*120e0*/  LOP3.LUT R5, R142, 0xffff0000, RZ, 0xc0, !PT ;  /* 0xffff00008e057812 */ /* 0x000fe200078ec0ff */
[----:B------:R-:W-:Y:S01]  /*120f0*/  FFMA.FTZ R29, R28, R151, R29 ;  /* 0x000000971c1d7223 */ /* 0x000fe2000001001d */
[----:B------:R-:W-:Y:S01]  /*12100*/  LOP3.LUT R6, R6, 0xffff0000, RZ, 0xc0, !PT ;  /* 0xffff000006067812 */ /* 0x000fe200078ec0ff */
[----:B------:R-:W-:Y:S01]  /*12110*/  FMUL.FTZ R12, R11, R8 ;  /* 0x000000080b0c7220 */ /* 0x000fe20000410000 */
[----:B------:R-:W-:Y:S01]  /*12120*/  LOP3.LUT R7, R7, 0xffff0000, RZ, 0xc0, !PT ;  /* 0xffff000007077812 */ /* 0x000fe200078ec0ff */
[----:B------:R-:W-:Y:S01]  /*12130*/  FMUL.FTZ R143, R14, R5 ;  /* 0x000000050e8f7220 */ /* 0x000fe20000410000 */
[----:B------:R-:W-:Y:S01]  /*12140*/  F2FP.BF16.F32.PACK_AB R4, R4, R15 ;  /* 0x0000000f0404723e */ /* 0x000fe200000010ff */
[-C--:B------:R-:W-:Y:S01]  /*12150*/  FMUL.FTZ R11, R11, R6.reuse ;  /* 0x000000060b0b7220 */ /* 0x080fe20000410000 */
[C---:B------:R-:W-:Y:S01]  /*12160*/  FFMA.FTZ R6, R9.reuse, R6, -R12 ;  /* 0x0000000609067223 */ /* 0x040fe2000001080c */
[-C--:B------:R-:W-:Y:S01]  /*12170*/  FMUL.FTZ R28, R14, R7.reuse ;  /* 0x000000070e1c7220 */ /* 0x080fe20000410000 */
[C---:B------:R-:W-:Y:S01]  /*12180*/  FFMA.FTZ R14, R10.reuse, R7, -R143 ;  /* 0x000000070a0e7223 */ /* 0x040fe2000001088f */
[----:B------:R-:W-:Y:S01]  /*12190*/  FFMA.FTZ R12, R9, R8, R11 ;  /* 0x00000008090c7223 */ /* 0x000fe2000001000b */
[----:B------:R-:W-:Y:S01]  /*121a0*/  F2FP.BF16.F32.PACK_AB R8, R153, R146 ;  /* 0x000000929908723e */ /* 0x000fe200000010ff */
[----:B------:R-:W-:Y:S01]  /*121b0*/  FFMA.FTZ R28, R10, R5, R28 ;  /* 0x000000050a1c7223 */ /* 0x000fe2000001001c */
[----:B------:R-:W-:-:S02]  /*121c0*/  F2FP.BF16.F32.PACK_AB R5, R30, R147 ;  /* 0x000000931e05723e */ /* 0x000fc400000010ff */
[----:B------:R-:W-:Y:S02]  /*121d0*/  F2FP.BF16.F32.PACK_AB R6, R6, R149 ;  /* 0x000000950606723e */ /* 0x000fe400000010ff */
[----:B------:R-:W-:Y:S02]  /*121e0*/  F2FP.BF16.F32.PACK_AB R7, R14, R145 ;  /* 0x000000910e07723e */ /* 0x000fe400000010ff */
[----:B------:R-:W-:Y:S02]  /*121f0*/  F2FP.BF16.F32.PACK_AB R9, R13, R148 ;  /* 0x000000940d09723e */ /* 0x000fe400000010ff */
[----:B------:R-:W-:Y:S01]  /*12200*/  F2FP.BF16.F32.PACK_AB R10, R12, R29 ;  /* 0x0000001d0c0a723e */ /* 0x000fe200000010ff */
[----:B------:R1:W-:Y:S01]  /*12210*/  STS.128 [R21], R4 ;  /* 0x0000000415007388 */ /* 0x0003e20000000c00 */
[----:B------:R-:W-:-:S05]  /*12220*/  F2FP.BF16.F32.PACK_AB R11, R28, R31 ;  /* 0x0000001f1c0b723e */ /* 0x000fca00000010ff */
[----:B------:R1:W-:Y:S02]  /*12230*/  STS.128 [R140+0x14400], R8 ;  /* 0x014400088c007388 */ /* 0x0003e40000000c00 */
.L_x_2510:
[----:B------:R-:W-:Y:S05]  /*12240*/  BSYNC B2 ;  /* 0x0000000000027941 */ /* 0x000fea0003800000 */
.L_x_2509:
        /* <DEDUP_REMOVED lines=9> */
[--C-:B------:R-:W-:Y:S01]  /*122e0*/  SHF.R.U64 R21, R46, 0x10, R47.reuse ;  /* 0x000000102e157819 */ /* 0x100fe2000000122f */
[----:B------:R-:W-:Y:S01]  /*122f0*/  IMAD.SHL.U32 R6, R6, 0x400, RZ ;  /* 0x0000040006067824 */ /* 0x000fe200078e00ff */
[----:B------:R-:W-:Y:S02]  /*12300*/  LOP3.LUT R4, R5, 0x1c0, R234, 0xf8, !PT ;  /* 0x000001c005047812 */ /* 0x000fe400078ef8ea */
[----:B------:R-:W-:Y:S02]  /*12310*/  SHF.R.U32.HI R46, RZ, 0x10, R47 ;  /* 0x00000010ff2e7819 */ /* 0x000fe4000001162f */
[----:B------:R-:W-:Y:S02]  /*12320*/  LOP3.LUT R4, R4, R235, RZ, 0x3c, !PT ;  /* 0x000000eb04047212 */ /* 0x000fe400078e3cff */
[----:B------:R-:W-:Y:S02]  /*12330*/  LOP3.LUT R5, R6, 0x7fffe000, RZ, 0xc0, !PT ;  /* 0x7fffe00006057812 */ /* 0x000fe400078ec0ff */
[----:B------:R-:W-:-:S02]  /*12340*/  PRMT R136, R136, 0x5410, R15 ;  /* 0x0000541088887816 */ /* 0x000fc4000000000f */
[----:B0-----:R-:W-:Y:S02]  /*12350*/  IADD3 R9, R4, R5, R236 ;  /* 0x0000000504097210 */ /* 0x001fe40007ffe0ec */
[--C-:B------:R-:W-:Y:S02]  /*12360*/  SHF.R.U64 R13, R26, 0x10, R27.reuse ;  /* 0x000000101a0d7819 */ /* 0x100fe4000000121b */
[----:B------:R-:W-:Y:S01]  /*12370*/  SHF.R.U32.HI R26, RZ, 0x10, R27 ;  /* 0x00000010ff1a7819 */ /* 0x000fe2000001161b */
[----:B------:R-:W-:Y:S01]  /*12380*/  IMAD R12, R9, 0x2, R16 ;  /* 0x00000002090c7824 */ /* 0x000fe200078e0210 */
[----:B------:R-:W-:Y:S02]  /*12390*/  PRMT R132, R132, 0x5410, R29 ;  /* 0x0000541084847816 */ /* 0x000fe4000000001d */
[----:B------:R-:W-:Y:S02]  /*123a0*/  SHF.R.U32.HI R44, RZ, 0x10, R45 ;  /* 0x00000010ff2c7819 */ /* 0x000fe4000001162d */
[----:B------:R-:W0:Y:S01]  /*123b0*/  LDS.128 R8, [R12+0x14400] ;  /* 0x014400000c087984 */ /* 0x000e220000000c00 */
[----:B------:R-:W-:-:S02]  /*123c0*/  SHF.R.U32.HI R24, RZ, 0x10, R25 ;  /* 0x00000010ff187819 */ /* 0x000fc40000011619 */
[----:B------:R-:W-:Y:S01]  /*123d0*/  PRMT R139, R139, 0x5410, R46 ;  /* 0x000054108b8b7816 */ /* 0x000fe2000000002e */
[----:B------:R-:W-:Y:S01]  /*123e0*/  IMAD.U32 R46, R136, 0x10000, RZ ;  /* 0x00010000882e7824 */ /* 0x000fe200078e00ff */
[----:B------:R-:W-:Y:S02]  /*123f0*/  PRMT R135, R135, 0x5410, R26 ;  /* 0x0000541087877816 */ /* 0x000fe4000000001a */
[----:B------:R-:W-:Y:S02]  /*12400*/  PRMT R133, R133, 0x5410, R44 ;  /* 0x0000541085857816 */ /* 0x000fe4000000002c */
[----:B------:R-:W-:Y:S01]  /*12410*/  PRMT R134, R134, 0x5410, R13 ;  /* 0x0000541086867816 */ /* 0x000fe2000000000d */
[----:B------:R-:W-:Y:S01]  /*12420*/  IMAD.U32 R31, R135, 0x10000, RZ ;  /* 0x00010000871f7824 */ /* 0x000fe200078e00ff */
[----:B------:R-:W-:Y:S02]  /*12430*/  PRMT R137, R137, 0x5410, R24 ;  /* 0x0000541089897816 */ /* 0x000fe40000000018 */
[----:B------:R-:W-:-:S02]  /*12440*/  PRMT R138, R138, 0x5410, R21 ;  /* 0x000054108a8a7816 */ /* 0x000fc40000000015 */
[----:B------:R-:W-:Y:S01]  /*12450*/  LOP3.LUT R135, R135, 0xffff0000, RZ, 0xc0, !PT ;  /* 0xffff000087877812 */ /* 0x000fe200078ec0ff */
[C---:B------:R-:W-:Y:S01]  /*12460*/  IMAD.U32 R140, R137.reuse, 0x10000, RZ ;  /* 0x00010000898c7824 */ /* 0x040fe200078e00ff */
[----:B------:R-:W-:Y:S01]  /*12470*/  LOP3.LUT R137, R137, 0xffff0000, RZ, 0xc0, !PT ;  /* 0xffff000089897812 */ /* 0x000fe200078ec0ff */
[C---:B0-----:R-:W-:Y:S01]  /*12480*/  IMAD.U32 R25, R8.reuse, 0x10000, RZ ;  /* 0x0001000008197824 */ /* 0x041fe200078e00ff */
[----:B------:R-:W-:Y:S01]  /*12490*/  LOP3.LUT R26, R8, 0xffff0000, RZ, 0xc0, !PT ;  /* 0xffff0000081a7812 */ /* 0x000fe200078ec0ff */
[----:B------:R-:W-:Y:S01]  /*124a0*/  IMAD.U32 R8, R132, 0x10000, RZ ;  /* 0x0001000084087824 */ /* 0x000fe200078e00ff */
[----:B------:R-:W-:Y:S01]  /*124b0*/  LOP3.LUT R28, R9, 0xffff0000, RZ, 0xc0, !PT ;  /* 0xffff0000091c7812 */ /* 0x000fe200078ec0ff */
[----:B------:R-:W-:Y:S01]  /*124c0*/  FMUL.FTZ R44, R25, R46 ;  /* 0x0000002e192c7220 */ /* 0x000fe20000410000 */
[----:B------:R-:W-:Y:S02]  /*124d0*/  IMAD.U32 R27, R9, 0x10000, RZ ;  /* 0x00010000091b7824 */ /* 0x000fe400078e00ff */
[----:B------:R-:W-:Y:S01]  /*124e0*/  FMUL.FTZ R142, R25, R8 ;  /* 0x00000008198e7220 */ /* 0x000fe20000410000 */
[----:B------:R-:W-:Y:S01]  /*124f0*/  IMAD.U32 R30, R11, 0x10000, RZ ;  /* 0x000100000b1e7824 */ /* 0x000fe200078e00ff */
[----:B------:R-:W-:Y:S01]  /*12500*/  LOP3.LUT R25, R136, 0xffff0000, RZ, 0xc0, !PT ;  /* 0xffff000088197812 */ /* 0x000fe200078ec0ff */
[----:B------:R-:W-:Y:S01]  /*12510*/  FMUL.FTZ R144, R27, R140 ;  /* 0x0000008c1b907220 */ /* 0x000fe20000410000 */
[----:B------:R-:W-:Y:S01]  /*12520*/  IMAD.U32 R29, R10, 0x10000, RZ ;  /* 0x000100000a1d7824 */ /* 0x000fe200078e00ff */
[----:B--2---:R-:W0:Y:S02]  /*12530*/  LDS.128 R4, [R143] ;  /* 0x000000008f047984 */ /* 0x004e240000000c00 */
[C---:B0-----:R-:W-:Y:S01]  /*12540*/  IMAD.U32 R13, R4.reuse, 0x10000, RZ ;  /* 0x00010000040d7824 */ /* 0x041fe200078e00ff */
[----:B------:R-:W-:Y:S01]  /*12550*/  LOP3.LUT R14, R4, 0xffff0000, RZ, 0xc0, !PT ;  /* 0xffff0000040e7812 */ /* 0x000fe200078ec0ff */
[----:B------:R-:W-:Y:S01]  /*12560*/  IMAD.U32 R24, R7, 0x10000, RZ ;  /* 0x0001000007187824 */ /* 0x000fe200078e00ff */
[----:B------:R-:W-:Y:S01]  /*12570*/  LOP3.LUT R21, R5, 0xffff0000, RZ, 0xc0, !PT ;  /* 0xffff000005157812 */ /* 0x000fe200078ec0ff */
[----:B------:R-:W-:Y:S01]  /*12580*/  FFMA.FTZ R8, R13, R8, -R44 ;  /* 0x000000080d087223 */ /* 0x000fe2000001082c */
[----:B------:R-:W-:-:S02]  /*12590*/  IMAD.U32 R44, R133, 0x10000, RZ ;  /* 0x00010000852c7824 */ /* 0x000fc400078e00ff */
[----:B------:R-:W-:Y:S01]  /*125a0*/  FFMA.FTZ R9, R13, R46, R142 ;  /* 0x0000002e0d097223 */ /* 0x000fe2000001008e */
[----:B------:R-:W-:Y:S01]  /*125b0*/  IMAD.U32 R13, R139, 0x10000, RZ ;  /* 0x000100008b0d7824 */ /* 0x000fe200078e00ff */
[----:B------:R-:W-:Y:S01]  /*125c0*/  LOP3.LUT R4, R6, 0xffff0000, RZ, 0xc0, !PT ;  /* 0xffff000006047812 */ /* 0x000fe200078ec0ff */
[----:B------:R-:W-:Y:S01]  /*125d0*/  FMUL.FTZ R46, R27, R44 ;  /* 0x0000002c1b2e7220 */ /* 0x000fe20000410000 */
[C---:B------:R-:W-:Y:S01]  /*125e0*/  FMUL.FTZ R27, R30.reuse, R31 ;  /* 0x0000001f1e1b7220 */ /* 0x040fe20000410000 */
[----:B------:R-:W-:Y:S02]  /*125f0*/  IMAD.U32 R15, R5, 0x10000, RZ ;  /* 0x00010000050f7824 */ /* 0x000fe400078e00ff */
[-C--:B------:R-:W-:Y:S01]  /*12600*/  FMUL.FTZ R30, R30, R13.reuse ;  /* 0x0000000d1e1e7220 */ /* 0x080fe20000410000 */
[----:B------:R-:W-:Y:S02]  /*12610*/  IMAD.U32 R5, R6, 0x10000, RZ ;  /* 0x0001000006057824 */ /* 0x000fe400078e00ff */
        /* <DEDUP_REMOVED lines=8> */
[C---:B------:R-:W-:Y:S01]  /*126a0*/  FMUL.FTZ R27, R26.reuse, R13 ;  /* 0x0000000d1a1b7220 */ /* 0x040fe20000410000 */
[----:B------:R-:W-:Y:S01]  /*126b0*/  LOP3.LUT R10, R11, 0xffff0000, RZ, 0xc0, !PT ;  /* 0xffff00000b0a7812 */ /* 0x000fe200078ec0ff */
[----:B------:R-:W-:Y:S01]  /*126c0*/  FFMA.FTZ R11, R15, R44, -R144 ;  /* 0x0000002c0f0b7223 */ /* 0x000fe20000010890 */
[----:B------:R-:W-:Y:S01]  /*126d0*/  FMUL.FTZ R15, R26, R25 ;  /* 0x000000191a0f7220 */ /* 0x000fe20000410000 */
[----:B------:R-:W-:Y:S01]  /*126e0*/  FMUL.FTZ R28, R28, R133 ;  /* 0x000000851c1c7220 */ /* 0x000fe20000410000 */
[----:B------:R-:W-:-:S02]  /*126f0*/  IMAD.U32 R26, R134, 0x10000, RZ ;  /* 0x00010000861a7824 */ /* 0x000fc400078e00ff */
[C---:B------:R-:W-:Y:S01]  /*12700*/  FFMA.FTZ R30, R21.reuse, R133, -R30 ;  /* 0x00000085151e7223 */ /* 0x040fe2000001081e */
[----:B------:R-:W-:Y:S02]  /*12710*/  IMAD.U32 R24, R138, 0x10000, RZ ;  /* 0x000100008a187824 */ /* 0x000fe400078e00ff */
[----:B------:R-:W-:Y:S01]  /*12720*/  FFMA.FTZ R21, R21, R137, R28 ;  /* 0x0000008915157223 */ /* 0x000fe2000001001c */
[C---:B------:R-:W-:Y:S01]  /*12730*/  FMUL.FTZ R44, R29.reuse, R26 ;  /* 0x0000001a1d2c7220 */ /* 0x040fe20000410000 */
[----:B------:R-:W-:Y:S01]  /*12740*/  LOP3.LUT R134, R134, 0xffff0000, RZ, 0xc0, !PT ;  /* 0xffff000086867812 */ /* 0x000fe200078ec0ff */
[-C--:B------:R-:W-:Y:S01]  /*12750*/  FMUL.FTZ R28, R29, R24.reuse ;  /* 0x000000181d1c7220 */ /* 0x080fe20000410000 */
[----:B------:R-:W-:Y:S01]  /*12760*/  LOP3.LUT R138, R138, 0xffff0000, RZ, 0xc0, !PT ;  /* 0xffff00008a8a7812 */ /* 0x000fe200078ec0ff */
[C---:B------:R-:W-:Y:S01]  /*12770*/  FFMA.FTZ R15, R14.reuse, R13, -R15 ;  /* 0x0000000d0e0f7223 */ /* 0x040fe2000001080f */
[----:B------:R-:W-:Y:S01]  /*12780*/  LOP3.LUT R139, R139, 0xffff0000, RZ, 0xc0, !PT ;  /* 0xffff00008b8b7812 */ /* 0x000fe200078ec0ff */
[C---:B------:R-:W-:Y:S01]  /*12790*/  FFMA.FTZ R44, R5.reuse, R24, -R44 ;  /* 0x00000018052c7223 */ /* 0x040fe2000001082c */
[----:B------:R-:W-:Y:S01]  /*127a0*/  FFMA.FTZ R28, R5, R26, R28 ;  /* 0x0000001a051c7223 */ /* 0x000fe2000001001c */
[----:B------:R-:W-:Y:S01]  /*127b0*/  FFMA.FTZ R14, R14, R25, R27 ;  /* 0x000000190e0e7223 */ /* 0x000fe2000001001b */
[C---:B------:R-:W-:Y:S01]  /*127c0*/  FMUL.FTZ R5, R7.reuse, R134 ;  /* 0x0000008607057220 */ /* 0x040fe20000410000 */
[C---:B------:R-:W-:Y:S01]  /*127d0*/  FMUL.FTZ R25, R10.reuse, R135 ;  /* 0x000000870a197220 */ /* 0x040fe20000410000 */
        /* <DEDUP_REMOVED lines=16> */
.L_x_2508:
[----:B------:R-:W-:Y:S05]  /*128e0*/  BSYNC B1 ;  /* 0x0000000000017941 */ /* 0x000fea0003800000 */
.L_x_2507:
[----:B------:R-:W-:Y:S04]  /*128f0*/  BSSY B1, `(.L_x_2511) ;  /* 0x00000e2000017945 */ /* 0x000fe80003800000 */
[----:B------:R-:W-:Y:S05]  /*12900*/  @P1 BRA `(.L_x_2512) ;  /* 0x0000000c00801947 */ /* 0x000fea0003800000 */
[----:B------:R3:W5:Y:S01]  /*12910*/  LDL R45, [R1+0x80] ;  /* 0x00008000012d7983 */ /* 0x0007620000100800 */
[----:B------:R-:W4:Y:S01]  /*12920*/  LDC R13, c[0x0][0x3d4] ;  /* 0x0000f500ff0d7b82 */ /* 0x000f220000000800 */
[----:B------:R-:W-:Y:S01]  /*12930*/  BSSY B2, `(.L_x_2513) ;  /* 0x000006e000027945 */ /* 0x000fe20003800000 */
[-C--:B----4-:R-:W-:Y:S02]  /*12940*/  ISETP.GE.AND P0, PT, R213, R13.reuse, PT ;  /* 0x0000000dd500720c */ /* 0x090fe40003f06270 */
[----:B------:R-:W-:-:S11]  /*12950*/  ISETP.GE.AND P1, PT, R212, R13, PT ;  /* 0x0000000dd400720c */ /* 0x000fd60003f26270 */
[----:B---3--:R-:W-:Y:S05]  /*12960*/  @P0 BRA `(.L_x_2514) ;  /* 0x0000000400a80947 */ /* 0x008fea0003800000 */
[----:B-12---:R-:W-:Y:S02]  /*12970*/  LEA.HI R4, R13, R222, RZ, 0x1d ;  /* 0x000000de0d047211 */ /* 0x006fe400078fe8ff */
[----:B-----5:R-:W-:Y:S02]  /*12980*/  R2UR UR4, R45 ;  /* 0x000000002d0472ca */ /* 0x020fe400000e0000 */
[----:B------:R-:W-:Y:S01]  /*12990*/  SHF.R.S32.HI R5, RZ, 0x1f, R4 ;  /* 0x0000001fff057819 */ /* 0x000fe20000011404 */
[----:B------:R-:W-:Y:S01]  /*129a0*/  IMAD.SHL.U32 R6, R4, 0x8, RZ ;  /* 0x0000000804067824 */ /* 0x000fe200078e00ff */
[----:B------:R-:W-:Y:S02]  /*129b0*/  LOP3.LUT R7, R229, 0x38, R213, 0xf8, !PT ;  /* 0x00000038e5077812 */ /* 0x000fe400078ef8d5 */
[----:B------:R-:W-:Y:S02]  /*129c0*/  LEA.HI R5, R5, R4, RZ, 0x3 ;  /* 0x0000000405057211 */ /* 0x000fe400078f18ff */
[----:B------:R-:W-:-:S02]  /*129d0*/  LOP3.LUT R4, R229, 0x38, R6, 0xf8, !PT ;  /* 0x00000038e5047812 */ /* 0x000fc400078ef806 */
[----:B------:R-:W-:Y:S01]  /*129e0*/  LOP3.LUT R7, R230, R7, R233, 0xf6, !PT ;  /* 0x00000007e6077212 */ /* 0x000fe200078ef6e9 */
[----:B------:R-:W-:Y:S01]  /*129f0*/  IMAD.SHL.U32 R6, R5, 0x400, RZ ;  /* 0x0000040005067824 */ /* 0x000fe200078e00ff */
[----:B------:R-:W-:Y:S02]  /*12a00*/  LOP3.LUT R5, R4, R233, RZ, 0x3c, !PT ;  /* 0x000000e904057212 */ /* 0x000fe400078e3cff */
[----:B------:R-:W-:Y:S02]  /*12a10*/  LEA R12, R7, UR4, 0x1 ;  /* 0x00000004070c7c11 */ /* 0x000fe4000f8e08ff */
[----:B------:R-:W-:Y:S02]  /*12a20*/  LOP3.LUT R6, R6, 0x7fffe000, RZ, 0xc0, !PT ;  /* 0x7fffe00006067812 */ /* 0x000fe400078ec0ff */
[----:B------:R-:W-:Y:S02]  /*12a30*/  SHF.R.U64 R21, R36, 0x10, R37 ;  /* 0x0000001024157819 */ /* 0x000fe40000001225 */
[----:B0-----:R-:W-:-:S02]  /*12a40*/  IADD3 R9, R5, R6, R230 ;  /* 0x0000000605097210 */ /* 0x001fc40007ffe0e6 */
[----:B------:R-:W0:Y:S01]  /*12a50*/  LDS.128 R4, [R12] ;  /* 0x000000000c047984 */ /* 0x000e220000000c00 */
[----:B------:R-:W-:Y:S02]  /*12a60*/  SHF.R.U64 R27, R40, 0x10, R41 ;  /* 0x00000010281b7819 */ /* 0x000fe40000001229 */
[----:B------:R-:W-:Y:S01]  /*12a70*/  IMAD R14, R9, 0x2, R16 ;  /* 0x00000002090e7824 */ /* 0x000fe200078e0210 */
[----:B------:R-:W-:Y:S02]  /*12a80*/  SHF.R.U32.HI R36, RZ, 0x10, R37 ;  /* 0x00000010ff247819 */ /* 0x000fe40000011625 */
[----:B------:R-:W-:Y:S02]  /*12a90*/  PRMT R126, R126, 0x5410, R21 ;  /* 0x000054107e7e7816 */ /* 0x000fe40000000015 */
[----:B------:R-:W1:Y:S01]  /*12aa0*/  LDS.128 R8, [R14+0x14400] ;  /* 0x014400000e087984 */ /* 0x000e620000000c00 */
[----:B------:R-:W-:Y:S02]  /*12ab0*/  SHF.R.U64 R15, R38, 0x10, R39 ;  /* 0x00000010260f7819 */ /* 0x000fe40000001227 */
[----:B------:R-:W-:Y:S01]  /*12ac0*/  PRMT R128, R128, 0x5410, R27 ;  /* 0x0000541080807816 */ /* 0x000fe2000000001b */
[----:B------:R-:W-:Y:S01]  /*12ad0*/  IMAD.U32 R31, R126, 0x10000, RZ ;  /* 0x000100007e1f7824 */ /* 0x000fe200078e00ff */
[----:B------:R-:W-:-:S02]  /*12ae0*/  SHF.R.U32.HI R40, RZ, 0x10, R41 ;  /* 0x00000010ff287819 */ /* 0x000fc40000011629 */
[----:B------:R-:W-:Y:S01]  /*12af0*/  SHF.R.U32.HI R38, RZ, 0x10, R39 ;  /* 0x00000010ff267819 */ /* 0x000fe20000011627 */
[----:B------:R-:W-:Y:S01]  /*12b00*/  IMAD.U32 R30, R128, 0x10000, RZ ;  /* 0x00010000801e7824 */ /* 0x000fe200078e00ff */
[----:B------:R-:W-:Y:S02]  /*12b10*/  PRMT R127, R127, 0x5410, R36 ;  /* 0x000054107f7f7816 */ /* 0x000fe40000000024 */
[--C-:B------:R-:W-:Y:S02]  /*12b20*/  SHF.R.U64 R25, R42, 0x10, R43.reuse ;  /* 0x000000102a197819 */ /* 0x100fe4000000122b */
[----:B------:R-:W-:Y:S01]  /*12b30*/  SHF.R.U32.HI R42, RZ, 0x10, R43 ;  /* 0x00000010ff2a7819 */ /* 0x000fe2000001162b */
[----:B------:R-:W-:Y:S01]  /*12b40*/  IMAD.U32 R36, R127, 0x10000, RZ ;  /* 0x000100007f247824 */ /* 0x000fe200078e00ff */
[----:B------:R-:W-:Y:S02]  /*12b50*/  PRMT R129, R129, 0x5410, R40 ;  /* 0x0000541081817816 */ /* 0x000fe40000000028 */
[----:B------:R-:W-:-:S02]  /*12b60*/  PRMT R124, R124, 0x5410, R15 ;  /* 0x000054107c7c7816 */ /* 0x000fc4000000000f */
[----:B------:R-:W-:Y:S02]  /*12b70*/  PRMT R125, R125, 0x5410, R38 ;  /* 0x000054107d7d7816 */ /* 0x000fe40000000026 */
[----:B------:R-:W-:Y:S02]  /*12b80*/  PRMT R131, R131, 0x5410, R42 ;  /* 0x0000541083837816 */ /* 0x000fe4000000002a */
[----:B------:R-:W-:Y:S01]  /*12b90*/  PRMT R130, R130, 0x5410, R25 ;  /* 0x0000541082827816 */ /* 0x000fe20000000019 */
        /* <DEDUP_REMOVED lines=16> */
[----:B------:R-:W-:Y:S01]  /*12ca0*/  FFMA.FTZ R37, R15, R30, -R38 ;  /* 0x0000001e0f257223 */ /* 0x000fe20000010826 */
[----:B------:R-:W-:Y:S02]  /*12cb0*/  IMAD.U32 R29, R11, 0x10000, RZ ;  /* 0x000100000b1d7824 */ /* 0x000fe400078e00ff */
[-C--:B------:R-:W-:Y:S01]  /*12cc0*/  FMUL.FTZ R44, R27, R26.reuse ;  /* 0x0000001a1b2c7220 */ /* 0x080fe20000410000 */
[----:B------:R-:W-:Y:S02]  /*12cd0*/  IMAD.U32 R38, R125, 0x10000, RZ ;  /* 0x000100007d267824 */ /* 0x000fe400078e00ff */
[----:B------:R-:W-:Y:S01]  /*12ce0*/  FFMA.FTZ R42, R21, R26, -R42 ;  /* 0x0000001a152a7223 */ /* 0x000fe2000001082a */
[----:B------:R-:W-:Y:S01]  /*12cf0*/  IMAD.U32 R30, R131, 0x10000, RZ ;  /* 0x00010000831e7824 */ /* 0x000fe200078e00ff */
[----:B------:R-:W-:Y:S01]  /*12d00*/  LOP3.LUT R27, R126, 0xffff0000, RZ, 0xc0, !PT ;  /* 0xffff00007e1b7812 */ /* 0x000fe200078ec0ff */
[----:B------:R-:W-:Y:S01]  /*12d10*/  FMUL.FTZ R26, R29, R38 ;  /* 0x000000261d1a7220 */ /* 0x000fe20000410000 */
[----:B------:R-:W-:Y:S01]  /*12d20*/  FFMA.FTZ R40, R15, R31, R40 ;  /* 0x0000001f0f287223 */ /* 0x000fe20000010028 */
[-C--:B------:R-:W-:Y:S01]  /*12d30*/  FMUL.FTZ R29, R29, R30.reuse ;  /* 0x0000001e1d1d7220 */ /* 0x080fe20000410000 */
[----:B------:R-:W-:Y:S01]  /*12d40*/  LOP3.LUT R15, R128, 0xffff0000, RZ, 0xc0, !PT ;  /* 0xffff0000800f7812 */ /* 0x000fe200078ec0ff */
[----:B------:R-:W-:Y:S01]  /*12d50*/  FFMA.FTZ R41, R25, R30, -R26 ;  /* 0x0000001e19297223 */ /* 0x000fe2000001081a */
[----:B------:R-:W-:Y:S01]  /*12d60*/  LOP3.LUT R30, R127, 0xffff0000, RZ, 0xc0, !PT ;  /* 0xffff00007f1e7812 */ /* 0x000fe200078ec0ff */
[----:B------:R-:W-:Y:S01]  /*12d70*/  FFMA.FTZ R44, R21, R36, R44 ;  /* 0x00000024152c7223 */ /* 0x000fe2000001002c */
[----:B------:R-:W-:Y:S01]  /*12d80*/  LOP3.LUT R26, R129, 0xffff0000, RZ, 0xc0, !PT ;  /* 0xffff0000811a7812 */ /* 0x000fe200078ec0ff */
[C---:B------:R-:W-:Y:S01]  /*12d90*/  FMUL.FTZ R21, R8.reuse, R27 ;  /* 0x0000001b08157220 */ /* 0x040fe20000410000 */
[----:B------:R-:W-:Y:S01]  /*12da0*/  FFMA.FTZ R38, R25, R38, R29 ;  /* 0x0000002619267223 */ /* 0x000fe2000001001d */
[-C--:B------:R-:W-:Y:S01]  /*12db0*/  FMUL.FTZ R25, R8, R15.reuse ;  /* 0x0000000f08197220 */ /* 0x080fe20000410000 */
[C---:B------:R-:W-:Y:S01]  /*12dc0*/  FMUL.FTZ R8, R9.reuse, R30 ;  /* 0x0000001e09087220 */ /* 0x040fe20000410000 */
[----:B------:R-:W-:Y:S01]  /*12dd0*/  FFMA.FTZ R36, R4, R15, -R21 ;  /* 0x0000000f04247223 */ /* 0x000fe20000010815 */
[----:B------:R-:W-:Y:S01]  /*12de0*/  FMUL.FTZ R9, R9, R26 ;  /* 0x0000001a09097220 */ /* 0x000fe20000410000 */
[----:B------:R-:W-:-:S02]  /*12df0*/  IMAD.U32 R28, R10, 0x10000, RZ ;  /* 0x000100000a1c7824 */ /* 0x000fc400078e00ff */
[----:B------:R-:W-:Y:S01]  /*12e00*/  FFMA.FTZ R25, R4, R27, R25 ;  /* 0x0000001b04197223 */ /* 0x000fe20000010019 */
[----:B------:R-:W-:Y:S02]  /*12e10*/  IMAD.U32 R21, R124, 0x10000, RZ ;  /* 0x000100007c157824 */ /* 0x000fe400078e00ff */
[C---:B------:R-:W-:Y:S01]  /*12e20*/  FFMA.FTZ R27, R5.reuse, R26, -R8 ;  /* 0x0000001a051b7223 */ /* 0x040fe20000010808 */
[----:B------:R-:W-:Y:S02]  /*12e30*/  IMAD.U32 R15, R130, 0x10000, RZ ;  /* 0x00010000820f7824 */ /* 0x000fe400078e00ff */
[----:B------:R-:W-:Y:S01]  /*12e40*/  FFMA.FTZ R29, R5, R30, R9 ;  /* 0x0000001e051d7223 */ /* 0x000fe20000010009 */
[----:B------:R-:W-:Y:S01]  /*12e50*/  LOP3.LUT R10, R10, 0xffff0000, RZ, 0xc0, !PT ;  /* 0xffff00000a0a7812 */ /* 0x000fe200078ec0ff */
[C---:B------:R-:W-:Y:S01]  /*12e60*/  FMUL.FTZ R31, R28.reuse, R21 ;  /* 0x000000151c1f7220 */ /* 0x040fe20000410000 */
        /* <DEDUP_REMOVED lines=10> */
[-C--:B------:R-:W-:Y:S01]  /*12f10*/  FMUL.FTZ R24, R10, R5.reuse ;  /* 0x000000050a187220 */ /* 0x080fe20000410000 */
[C---:B------:R-:W-:Y:S01]  /*12f20*/  FFMA.FTZ R10, R6.reuse, R5, -R15 ;  /* 0x00000005060a7223 */ /* 0x040fe2000001080f */
[-C--:B------:R-:W-:Y:S01]  /*12f30*/  FMUL.FTZ R11, R11, R4.reuse ;  /* 0x000000040b0b7220 */ /* 0x080fe20000410000 */
[C---:B------:R-:W-:Y:S01]  /*12f40*/  FFMA.FTZ R26, R7.reuse, R4, -R26 ;  /* 0x00000004071a7223 */ /* 0x040fe2000001081a */
        /* <DEDUP_REMOVED lines=12> */
.L_x_2514:
[----:B------:R-:W-:Y:S05]  /*13010*/  BSYNC B2 ;  /* 0x0000000000027941 */ /* 0x000fea0003800000 */
.L_x_2513:
[----:B------:R-:W-:Y:S05]  /*13020*/  @P1 BRA `(.L_x_2512) ;  /* 0x0000000400b81947 */ /* 0x000fea0003800000 */
[----:B------:R-:W-:Y:S02]  /*13030*/  LEA.HI R13, R13, R20, RZ, 0x1d ;  /* 0x000000140d0d7211 */ /* 0x000fe400078fe8ff */
[----:B-123--:R-:W-:Y:S02]  /*13040*/  LEA.HI R5, R0, R212, RZ, 0x6 ;  /* 0x000000d400057211 */ /* 0x00efe400078f30ff */
[----:B------:R-:W-:Y:S02]  /*13050*/  SHF.R.S32.HI R4, RZ, 0x1f, R13 ;  /* 0x0000001fff047819 */ /* 0x000fe4000001140d */
[----:B-----5:R-:W-:Y:S01]  /*13060*/  R2UR UR4, R45 ;  /* 0x000000002d0472ca */ /* 0x020fe200000e0000 */
[----:B------:R-:W-:Y:S01]  /*13070*/  IMAD.SHL.U32 R6, R5, 0x80, RZ ;  /* 0x0000008005067824 */ /* 0x000fe200078e00ff */
[----:B------:R-:W-:Y:S01]  /*13080*/  LEA.HI R5, R4, R13, RZ, 0x3 ;  /* 0x0000000d04057211 */ /* 0x000fe200078f18ff */
[----:B------:R-:W-:Y:S01]  /*13090*/  IMAD.SHL.U32 R4, R13, 0x8, RZ ;  /* 0x000000080d047824 */ /* 0x000fe200078e00ff */
[----:B------:R-:W-:-:S02]  /*130a0*/  LOP3.LUT R8, R229, 0x38, R3, 0xf8, !PT ;  /* 0x00000038e5087812 */ /* 0x000fc400078ef803 */
[----:B------:R-:W-:Y:S01]  /*130b0*/  LOP3.LUT R7, R6, 0xffffe000, RZ, 0xc0, !PT ;  /* 0xffffe00006077812 */ /* 0x000fe200078ec0ff */
[----:B------:R-:W-:Y:S01]  /*130c0*/  IMAD.SHL.U32 R6, R5, 0x400, RZ ;  /* 0x0000040005067824 */ /* 0x000fe200078e00ff */
[----:B------:R-:W-:Y:S02]  /*130d0*/  LOP3.LUT R4, R229, 0x38, R4, 0xf8, !PT ;  /* 0x00000038e5047812 */ /* 0x000fe400078ef804 */
[-C--:B------:R-:W-:Y:S02]  /*130e0*/  LOP3.LUT R8, R8, R233.reuse, RZ, 0x3c, !PT ;  /* 0x000000e908087212 */ /* 0x080fe400078e3cff */
[----:B------:R-:W-:Y:S02]  /*130f0*/  LOP3.LUT R5, R4, R233, RZ, 0x3c, !PT ;  /* 0x000000e904057212 */ /* 0x000fe400078e3cff */
[----:B------:R-:W-:Y:S02]  /*13100*/  LOP3.LUT R6, R6, 0x7fffe000, RZ, 0xc0, !PT ;  /* 0x7fffe00006067812 */ /* 0x000fe400078ec0ff */
[----:B------:R-:W-:-:S02]  /*13110*/  IADD3 R7, R8, R7, R230 ;  /* 0x0000000708077210 */ /* 0x000fc40007ffe0e6 */
[----:B------:R-:W-:Y:S02]  /*13120*/  IADD3 R13, R5, R6, R230 ;  /* 0x00000006050d7210 */ /* 0x000fe40007ffe0e6 */
[----:B------:R-:W-:Y:S02]  /*13130*/  LEA R12, R7, UR4, 0x1 ;  /* 0x00000004070c7c11 */ /* 0x000fe4000f8e08ff */
[----:B------:R-:W-:Y:S01]  /*13140*/  SHF.R.U64 R21, R32, 0x10, R33 ;  /* 0x0000001020157819 */ /* 0x000fe20000001221 */
[----:B------:R-:W-:Y:S01]  /*13150*/  IMAD R13, R13, 0x2, R16 ;  /* 0x000000020d0d7824 */ /* 0x000fe200078e0210 */
[----:B------:R-:W-:Y:S01]  /*13160*/  SHF.R.U64 R27, R48, 0x10, R49 ;  /* 0x00000010301b7819 */ /* 0x000fe20000001231 */
[----:B------:R-:W1:Y:S01]  /*13170*/  LDS.128 R4, [R12] ;  /* 0x000000000c047984 */ /* 0x000e620000000c00 */
[----:B------:R-:W-:Y:S02]  /*13180*/  SHF.R.U64 R25, R50, 0x10, R51 ;  /* 0x0000001032197819 */ /* 0x000fe40000001233 */
[----:B------:R-:W-:Y:S01]  /*13190*/  PRMT R118, R118, 0x5410, R21 ;  /* 0x0000541076767816 */ /* 0x000fe20000000015 */
[----:B0-----:R-:W0:Y:S01]  /*131a0*/  LDS.128 R8, [R13+0x14400] ;  /* 0x014400000d087984 */ /* 0x001e220000000c00 */
[----:B------:R-:W-:-:S02]  /*131b0*/  SHF.R.U32.HI R32, RZ, 0x10, R33 ;  /* 0x00000010ff207819 */ /* 0x000fc40000011621 */
[----:B------:R-:W-:Y:S01]  /*131c0*/  PRMT R120, R120, 0x5410, R27 ;  /* 0x0000541078787816 */ /* 0x000fe2000000001b */
[----:B------:R-:W-:Y:S01]  /*131d0*/  IMAD.U32 R30, R118, 0x10000, RZ ;  /* 0x00010000761e7824 */ /* 0x000fe200078e00ff */
[----:B------:R-:W-:Y:S02]  /*131e0*/  SHF.R.U32.HI R48, RZ, 0x10, R49 ;  /* 0x00000010ff307819 */ /* 0x000fe40000011631 */
[----:B------:R-:W-:Y:S01]  /*131f0*/  SHF.R.U64 R15, R34, 0x10, R35 ;  /* 0x00000010220f7819 */ /* 0x000fe20000001223 */
[----:B------:R-:W-:Y:S01]  /*13200*/  IMAD.U32 R29, R120, 0x10000, RZ ;  /* 0x00010000781d7824 */ /* 0x000fe200078e00ff */
[----:B------:R-:W-:Y:S02]  /*13210*/  PRMT R122, R122, 0x5410, R25 ;  /* 0x000054107a7a7816 */ /* 0x000fe40000000019 */
[----:B------:R-:W-:Y:S02]  /*13220*/  SHF.R.U32.HI R34, RZ, 0x10, R35 ;  /* 0x00000010ff227819 */ /* 0x000fe40000011623 */
[----:B------:R-:W-:-:S02]  /*13230*/  SHF.R.U32.HI R50, RZ, 0x10, R51 ;  /* 0x00000010ff327819 */ /* 0x000fc40000011633 */
[----:B------:R-:W-:Y:S02]  /*13240*/  PRMT R119, R119, 0x5410, R32 ;  /* 0x0000541077777816 */ /* 0x000fe40000000020 */
[----:B------:R-:W-:Y:S02]  /*13250*/  PRMT R121, R121, 0x5410, R48 ;  /* 0x0000541079797816 */ /* 0x000fe40000000030 */
[----:B------:R-:W-:Y:S01]  /*13260*/  PRMT R117, R117, 0x5410, R34 ;  /* 0x0000541075757816 */ /* 0x000fe20000000022 */
[----:B------:R-:W-:Y:S01]  /*13270*/  IMAD.U32 R31, R119, 0x10000, RZ ;  /* 0x00010000771f7824 */ /* 0x000fe200078e00ff */
[----:B------:R-:W-:Y:S02]  /*13280*/  PRMT R123, R123, 0x5410, R50 ;  /* 0x000054107b7b7816 */ /* 0x000fe40000000032 */
[----:B------:R-:W-:Y:S01]  /*13290*/  PRMT R116, R116, 0x5410, R15 ;  /* 0x0000541074747816 */ /* 0x000fe2000000000f */
[C---:B-1----:R-:W-:Y:S01]  /*132a0*/  IMAD.U32 R14, R4.reuse, 0x10000, RZ ;  /* 0x00010000040e7824 */ /* 0x042fe200078e00ff */
[----:B------:R-:W-:Y:S01]  /*132b0*/  LOP3.LUT R4, R4, 0xffff0000, RZ, 0xc0, !PT ;  /* 0xffff000004047812 */ /* 0x000fe200078ec0ff */
[C---:B------:R-:W-:Y:S01]  /*132c0*/  IMAD.U32 R15, R5.reuse, 0x10000, RZ ;  /* 0x00010000050f7824 */ /* 0x040fe200078e00ff */
[----:B------:R-:W-:Y:S01]  /*132d0*/  LOP3.LUT R5, R5, 0xffff0000, RZ, 0xc0, !PT ;  /* 0xffff000005057812 */ /* 0x000fe200078ec0ff */
        /* <DEDUP_REMOVED lines=12> */
[----:B------:R-:W-:Y:S01]  /*133a0*/  FFMA.FTZ R35, R14, R30, R35 ;  /* 0x0000001e0e237223 */ /* 0x000fe20000010023 */
[----:B------:R-:W-:Y:S02]  /*133b0*/  IMAD.U32 R29, R123, 0x10000, RZ ;  /* 0x000100007b1d7824 */ /* 0x000fe400078e00ff */
[----:B------:R-:W-:Y:S01]  /*133c0*/  FFMA.FTZ R34, R15, R25, -R34 ;  /* 0x000000190f227223 */ /* 0x000fe20000010822 */
[----:B------:R-:W-:Y:S01]  /*133d0*/  FMUL.FTZ R37, R28, R33 ;  /* 0x000000211c257220 */ /* 0x000fe20000410000 */
[----:B------:R-:W-:-:S02]  /*133e0*/  IMAD.U32 R24, R7, 0x10000, RZ ;  /* 0x0001000007187824 */ /* 0x000fc400078e00ff */
[----:B------:R-:W-:Y:S01]  /*133f0*/  FMUL.FTZ R28, R28, R29 ;  /* 0x0000001d1c1c7220 */ /* 0x000fe20000410000 */
[----:B------:R-:W-:Y:S01]  /*13400*/  FFMA.FTZ R30, R15, R31, R26 ;  /* 0x0000001f0f1e7223 */ /* 0x000fe2000001001a */
[----:B------:R-:W-:Y:S01]  /*13410*/  LOP3.LUT R25, R118, 0xffff0000, RZ, 0xc0, !PT ;  /* 0xffff000076197812 */ /* 0x000fe200078ec0ff */
        /* <DEDUP_REMOVED lines=15> */
[----:B------:R-:W-:Y:S02]  /*13510*/  IMAD.U32 R8, R122, 0x10000, RZ ;  /* 0x000100007a087824 */ /* 0x000fe400078e00ff */
        /* <DEDUP_REMOVED lines=10> */
[----:B------:R-:W-:Y:S02]  /*135c0*/  LOP3.LUT R8, R117, 0xffff0000, RZ, 0xc0, !PT ;  /* 0xffff000075087812 */ /* 0x000fe400078ec0ff */
[----:B------:R-:W-:Y:S01]  /*135d0*/  LOP3.LUT R4, R123, 0xffff0000, RZ, 0xc0, !PT ;  /* 0xffff00007b047812 */ /* 0x000fe200078ec0ff */
[----:B------:R-:W-:Y:S01]  /*135e0*/  FMUL.FTZ R10, R10, R5 ;  /* 0x000000050a0a7220 */ /* 0x000fe20000410000 */
[----:B------:R-:W-:Y:S01]  /*135f0*/  LOP3.LUT R6, R6, 0xffff0000, RZ, 0xc0, !PT ;  /* 0xffff000006067812 */ /* 0x000fe200078ec0ff */
[----:B------:R-:W-:Y:S01]  /*13600*/  FMUL.FTZ R26, R11, R8 ;  /* 0x000000080b1a7220 */ /* 0x000fe20000410000 */
[----:B------:R-:W-:Y:S01]  /*13610*/  LOP3.LUT R7, R7, 0xffff0000, RZ, 0xc0, !PT ;  /* 0xffff000007077812 */ /* 0x000fe200078ec0ff */
[----:B------:R-:W-:-:S02]  /*13620*/  FMUL.FTZ R27, R11, R4 ;  /* 0x000000040b1b7220 */ /* 0x000fc40000410000 */
[C---:B------:R-:W-:Y:S01]  /*13630*/  FFMA.FTZ R21, R6.reuse, R5, -R21 ;  /* 0x0000000506157223 */ /* 0x040fe20000010815 */
[----:B------:R-:W-:Y:S01]  /*13640*/  FFMA.FTZ R11, R6, R9, R10 ;  /* 0x00000009060b7223 */ /* 0x000fe2000001000a */
[C---:B------:R-:W-:Y:S01]  /*13650*/  FFMA.FTZ R26, R7.reuse, R4, -R26 ;  /* 0x00000004071a7223 */ /* 0x040fe2000001081a */
[----:B------:R-:W-:Y:S01]  /*13660*/  FFMA.FTZ R36, R7, R8, R27 ;  /* 0x0000000807247223 */ /* 0x000fe2000001001b */
[----:B------:R-:W-:Y:S02]  /*13670*/  F2FP.BF16.F32.PACK_AB R4, R29, R32 ;  /* 0x000000201d04723e */ /* 0x000fe400000010ff */
[----:B------:R-:W-:Y:S02]  /*13680*/  F2FP.BF16.F32.PACK_AB R5, R15, R34 ;  /* 0x000000220f05723e */ /* 0x000fe400000010ff */
[----:B------:R-:W-:Y:S02]  /*13690*/  F2FP.BF16.F32.PACK_AB R6, R21, R14 ;  /* 0x0000000e1506723e */ /* 0x000fe400000010ff */
[----:B------:R-:W-:-:S02]  /*136a0*/  F2FP.BF16.F32.PACK_AB R10, R11, R24 ;  /* 0x000000180b0a723e */ /* 0x000fc400000010ff */
[----:B------:R-:W-:Y:S02]  /*136b0*/  F2FP.BF16.F32.PACK_AB R7, R26, R37 ;  /* 0x000000251a07723e */ /* 0x000fe400000010ff */
[----:B------:R-:W-:Y:S02]  /*136c0*/  F2FP.BF16.F32.PACK_AB R8, R28, R35 ;  /* 0x000000231c08723e */ /* 0x000fe400000010ff */
[----:B------:R-:W-:Y:S01]  /*136d0*/  F2FP.BF16.F32.PACK_AB R9, R25, R30 ;  /* 0x0000001e1909723e */ /* 0x000fe200000010ff */
[----:B------:R4:W-:Y:S01]  /*136e0*/  STS.128 [R12], R4 ;  /* 0x000000040c007388 */ /* 0x0009e20000000c00 */
[----:B------:R-:W-:-:S05]  /*136f0*/  F2FP.BF16.F32.PACK_AB R11, R36, R33 ;  /* 0x00000021240b723e */ /* 0x000fca00000010ff */
[----:B------:R4:W-:Y:S02]  /*13700*/  STS.128 [R13+0x14400], R8 ;  /* 0x014400080d007388 */ /* 0x0009e40000000c00 */
.L_x_2512:
[----:B------:R-:W-:Y:S05]  /*13710*/  BSYNC B1 ;  /* 0x0000000000017941 */ /* 0x000fea0003800000 */
.L_x_2511:
[----:B------:R-:W-:Y:S04]  /*13720*/  BSSY B1, `(.L_x_2515) ;  /* 0x00000e2000017945 */ /* 0x000fe80003800000 */
[----:B------:R-:W-:Y:S05]  /*13730*/  @P2 BRA `(.L_x_2516) ;  /* 0x0000000c00802947 */ /* 0x000fea0003800000 */
[----:B------:R0:W5:Y:S01]  /*13740*/  LDL R35, [R1+0x80] ;  /* 0x0000800001237983 */ /* 0x0001620000100800 */
[----:B----4-:R-:W4:Y:S01]  /*13750*/  LDC R13, c[0x0][0x3d4] ;  /* 0x0000f500ff0d7b82 */ /* 0x010f220000000800 */
[----:B------:R-:W-:Y:S01]  /*13760*/  BSSY B2, `(.L_x_2517) ;  /* 0x000006e000027945 */ /* 0x000fe20003800000 */
[-C--:B----4-:R-:W-:Y:S02]  /*13770*/  ISETP.GE.AND P0, PT, R213, R13.reuse, PT ;  /* 0x0000000dd500720c */ /* 0x090fe40003f06270 */
[----:B------:R-:W-:-:S11]  /*13780*/  ISETP.GE.AND P1, PT, R212, R13, PT ;  /* 0x0000000dd400720c */ /* 0x000fd60003f26270 */
[----:B0-----:R-:W-:Y:S05]  /*13790*/  @P0 BRA `(.L_x_2518) ;  /* 0x0000000400a80947 */ /* 0x001fea0003800000 */
[----:B-123--:R-:W-:Y:S02]  /*137a0*/  LEA.HI R4, R13, R222, RZ, 0x1d ;  /* 0x000000de0d047211 */ /* 0x00efe400078fe8ff */
[----:B-----5:R-:W-:Y:S02]  /*137b0*/  R2UR UR4, R35 ;  /* 0x00000000230472ca */ /* 0x020fe400000e0000 */
[----:B------:R-:W-:Y:S01]  /*137c0*/  SHF.R.S32.HI R7, RZ, 0x1f, R4 ;  /* 0x0000001fff077819 */ /* 0x000fe20000011404 */
[----:B------:R-:W-:Y:S01]  /*137d0*/  IMAD.SHL.U32 R5, R4, 0x8, RZ ;  /* 0x0000000804057824 */ /* 0x000fe200078e00ff */
[C---:B------:R-:W-:Y:S02]  /*137e0*/  LOP3.LUT R6, R228.reuse, 0x38, R213, 0xf8, !PT ;  /* 0x00000038e4067812 */ /* 0x040fe400078ef8d5 */
        /* <DEDUP_REMOVED lines=8> */
[----:B------:R-:W-:-:S02]  /*13870*/  IADD3 R9, R4, R7, R231 ;  /* 0x0000000704097210 */ /* 0x000fc40007ffe0e7 */
[----:B------:R-:W0:Y:S01]  /*13880*/  LDS.128 R4, [R12] ;  /* 0x000000000c047984 */ /* 0x000e220000000c00 */
[----:B------:R-:W-:Y:S02]  /*13890*/  SHF.R.U64 R30, R60, 0x10, R61 ;  /* 0x000000103c1e7819 */ /* 0x000fe4000000123d */
[----:B------:R-:W-:Y:S01]  /*138a0*/  IMAD R14, R9, 0x2, R16 ;  /* 0x00000002090e7824 */ /* 0x000fe200078e0210 */
[----:B------:R-:W-:Y:S02]  /*138b0*/  SHF.R.U32.HI R57, RZ, 0x10, R57 ;  /* 0x00000010ff397819 */ /* 0x000fe40000011639 */
[----:B------:R-:W-:Y:S02]  /*138c0*/  PRMT R109, R109, 0x5410, R26 ;  /* 0x000054106d6d7816 */ /* 0x000fe4000000001a */
[----:B------:R-:W1:Y:S01]  /*138d0*/  LDS.128 R8, [R14+0x14400] ;  /* 0x014400000e087984 */ /* 0x000e620000000c00 */
[----:B------:R-:W-:Y:S02]  /*138e0*/  PRMT R111, R111, 0x5410, R30 ;  /* 0x000054106f6f7816 */ /* 0x000fe4000000001e */
[----:B------:R-:W-:Y:S01]  /*138f0*/  SHF.R.U32.HI R61, RZ, 0x10, R61 ;  /* 0x00000010ff3d7819 */ /* 0x000fe2000001163d */
[----:B------:R-:W-:Y:S01]  /*13900*/  IMAD.U32 R31, R109, 0x10000, RZ ;  /* 0x000100006d1f7824 */ /* 0x000fe200078e00ff */
[----:B------:R-:W-:Y:S01]  /*13910*/  SHF.R.U64 R24, R58, 0x10, R59 ;  /* 0x000000103a187819 */ /* 0x000fe2000000123b */
[----:B------:R-:W-:Y:S01]  /*13920*/  IMAD.U32 R30, R111, 0x10000, RZ ;  /* 0x000100006f1e7824 */ /* 0x000fe200078e00ff */
[----:B------:R-:W-:-:S02]  /*13930*/  PRMT R110, R110, 0x5410, R57 ;  /* 0x000054106e6e7816 */ /* 0x000fc40000000039 */
[----:B------:R-:W-:Y:S02]  /*13940*/  SHF.R.U64 R28, R62, 0x10, R63 ;  /* 0x000000103e1c7819 */ /* 0x000fe4000000123f */
[----:B------:R-:W-:Y:S01]  /*13950*/  SHF.R.U32.HI R59, RZ, 0x10, R59 ;  /* 0x00000010ff3b7819 */ /* 0x000fe2000001163b */
[----:B------:R-:W-:Y:S01]  /*13960*/  IMAD.U32 R32, R110, 0x10000, RZ ;  /* 0x000100006e207824 */ /* 0x000fe200078e00ff */
[----:B------:R-:W-:Y:S02]  /*13970*/  SHF.R.U32.HI R63, RZ, 0x10, R63 ;  /* 0x00000010ff3f7819 */ /* 0x000fe4000001163f */
[----:B------:R-:W-:Y:S02]  /*13980*/  PRMT R112, R112, 0x5410, R61 ;  /* 0x0000541070707816 */ /* 0x000fe4000000003d */
[----:B------:R-:W-:Y:S02]  /*13990*/  PRMT R108, R108, 0x5410, R59 ;  /* 0x000054106c6c7816 */ /* 0x000fe4000000003b */
[----:B------:R-:W-:-:S02]  /*139a0*/  PRMT R114, R114, 0x5410, R63 ;  /* 0x0000541072727816 */ /* 0x000fc4000000003f */
[----:B------:R-:W-:Y:S02]  /*139b0*/  LOP3.LUT R109, R109, 0xffff0000, RZ, 0xc0, !PT ;  /* 0xffff00006d6d7812 */ /* 0x000fe400078ec0ff */
[----:B------:R-:W-:Y:S02]  /*139c0*/  LOP3.LUT R111, R111, 0xffff0000, RZ, 0xc0, !PT ;  /* 0xffff00006f6f7812 */ /* 0x000fe400078ec0ff */
[----:B------:R-:W-:Y:S02]  /*139d0*/  LOP3.LUT R110, R110, 0xffff0000, RZ, 0xc0, !PT ;  /* 0xffff00006e6e7812 */ /* 0x000fe400078ec0ff */
        /* <DEDUP_REMOVED lines=23> */
[----:B------:R-:W-:Y:S02]  /*13b50*/  IMAD.U32 R30, R114, 0x10000, RZ ;  /* 0x00010000721e7824 */ /* 0x000fe400078e00ff */
[----:B------:R-:W-:Y:S01]  /*13b60*/  FFMA.FTZ R36, R15, R31, R36 ;  /* 0x0000001f0f247223 */ /* 0x000fe20000010024 */
[C---:B------:R-:W-:Y:S01]  /*13b70*/  FMUL.FTZ R26, R29.reuse, R34 ;  /* 0x000000221d1a7220 */ /* 0x040fe20000410000 */
[----:B------:R-:W-:Y:S01]  /*13b80*/  LOP3.LUT R112, R112, 0xffff0000, RZ, 0xc0, !PT ;  /* 0xffff000070707812 */ /* 0x000fe200078ec0ff */
[-C--:B------:R-:W-:Y:S01]  /*13b90*/  FMUL.FTZ R29, R29, R30.reuse ;  /* 0x0000001e1d1d7220 */ /* 0x080fe20000410000 */
[C---:B------:R-:W-:Y:S01]  /*13ba0*/  FMUL.FTZ R15, R8.reuse, R109 ;  /* 0x0000006d080f7220 */ /* 0x040fe20000410000 */
[----:B------:R-:W-:Y:S01]  /*13bb0*/  FFMA.FTZ R30, R25, R30, -R26 ;  /* 0x0000001e191e7223 */ /* 0x000fe2000001081a */
[----:B------:R-:W-:Y:S01]  /*13bc0*/  FMUL.FTZ R26, R9, R110 ;  /* 0x0000006e091a7220 */ /* 0x000fe20000410000 */
[----:B------:R-:W-:Y:S01]  /*13bd0*/  FFMA.FTZ R34, R25, R34, R29 ;  /* 0x0000002219227223 */ /* 0x000fe2000001001d */
[-C--:B------:R-:W-:Y:S01]  /*13be0*/  FMUL.FTZ R25, R8, R111.reuse ;  /* 0x0000006f08197220 */ /* 0x080fe20000410000 */
[----:B------:R-:W-:Y:S01]  /*13bf0*/  FFMA.FTZ R8, R4, R111, -R15 ;  /* 0x0000006f04087223 */ /* 0x000fe2000001080f */
[----:B------:R-:W-:Y:S01]  /*13c00*/  FMUL.FTZ R27, R9, R112 ;  /* 0x00000070091b7220 */ /* 0x000fe20000410000 */
[----:B------:R-:W-:-:S02]  /*13c10*/  IMAD.U32 R28, R10, 0x10000, RZ ;  /* 0x000100000a1c7824 */ /* 0x000fc400078e00ff */
[----:B------:R-:W-:Y:S01]  /*13c20*/  FFMA.FTZ R40, R21, R32, R40 ;  /* 0x0000002015287223 */ /* 0x000fe20000010028 */
[----:B------:R-:W-:Y:S02]  /*13c30*/  IMAD.U32 R15, R113, 0x10000, RZ ;  /* 0x00010000710f7824 */ /* 0x000fe400078e00ff */
[----:B------:R-:W-:Y:S01]  /*13c40*/  FFMA.FTZ R9, R5, R112, -R26 ;  /* 0x0000007005097223 */ /* 0x000fe2000001081a */
[----:B------:R-:W-:Y:S02]  /*13c50*/  IMAD.U32 R21, R107, 0x10000, RZ ;  /* 0x000100006b157824 */ /* 0x000fe400078e00ff */
[----:B------:R-:W-:Y:S01]  /*13c60*/  FFMA.FTZ R27, R5, R110, R27 ;  /* 0x0000006e051b7223 */ /* 0x000fe2000001001b */
[----:B------:R-:W-:Y:S01]  /*13c70*/  LOP3.LUT R10, R10, 0xffff0000, RZ, 0xc0, !PT ;  /* 0xffff00000a0a7812 */ /* 0x000fe200078ec0ff */
[C---:B------:R-:W-:Y:S01]  /*13c80*/  FMUL.FTZ R5, R28.reuse, R15 ;  /* 0x0000000f1c057220 */ /* 0x040fe20000410000 */
[----:B------:R-:W-:Y:S01]  /*13c90*/  LOP3.LUT R11, R11, 0xffff0000, RZ, 0xc0, !PT ;  /* 0xffff00000b0b7812 */ /* 0x000fe200078ec0ff */
[-C--:B------:R-:W-:Y:S01]  /*13ca0*/  FMUL.FTZ R29, R28, R21.reuse ;  /* 0x000000151c1d7220 */ /* 0x080fe20000410000 */
[----:B------:R-:W-:Y:S01]  /*13cb0*/  LOP3.LUT R107, R107, 0xffff0000, RZ, 0xc0, !PT ;  /* 0xffff00006b6b7812 */ /* 0x000fe200078ec0ff */
[----:B------:R-:W-:Y:S01]  /*13cc0*/  FFMA.FTZ R21, R24, R21, R5 ;  /* 0x0000001518157223 */ /* 0x000fe20000010005 */
[----:B------:R-:W-:Y:S01]  /*13cd0*/  LOP3.LUT R108, R108, 0xffff0000, RZ, 0xc0, !PT ;  /* 0xffff00006c6c7812 */ /* 0x000fe200078ec0ff */
[----:B------:R-:W-:Y:S01]  /*13ce0*/  FFMA.FTZ R25, R4, R109, R25 ;  /* 0x0000006d04197223 */ /* 0x000fe20000010019 */
[----:B------:R-:W-:Y:S01]  /*13cf0*/  LOP3.LUT R113, R113, 0xffff0000, RZ, 0xc0, !PT ;  /* 0xffff000071717812 */ /* 0x000fe200078ec0ff */
[----:B------:R-:W-:Y:S01]  /*13d00*/  FFMA.FTZ R29, R24, R15, -R29 ;  /* 0x0000000f181d7223 */ /* 0x000fe2000001081d */
[----:B------:R-:W-:Y:S01]  /*13d10*/  LOP3.LUT R114, R114, 0xffff0000, RZ, 0xc0, !PT ;  /* 0xffff000072727812 */ /* 0x000fe200078ec0ff */
[C---:B------:R-:W-:Y:S01]  /*13d20*/  FMUL.FTZ R5, R10.reuse, R107 ;  /* 0x0000006b0a057220 */ /* 0x040fe20000410000 */
[----:B------:R-:W-:Y:S01]  /*13d30*/  FMUL.FTZ R26, R11, R108 ;  /* 0x0000006c0b1a7220 */ /* 0x000fe20000410000 */
[----:B------:R-:W-:-:S02]  /*13d40*/  FMUL.FTZ R4, R10, R113 ;  /* 0x000000710a047220 */ /* 0x000fc40000410000 */
[-C--:B------:R-:W-:Y:S01]  /*13d50*/  FMUL.FTZ R15, R11, R114.reuse ;  /* 0x000000720b0f7220 */ /* 0x080fe20000410000 */
[C---:B------:R-:W-:Y:S01]  /*13d60*/  FFMA.FTZ R10, R6.reuse, R113, -R5 ;  /* 0x00000071060a7223 */ /* 0x040fe20000010805 */
[C---:B------:R-:W-:Y:S01]  /*13d70*/  FFMA.FTZ R11, R7.reuse, R114, -R26 ;  /* 0x00000072070b7223 */ /* 0x040fe2000001081a */
[----:B------:R-:W-:Y:S01]  /*13d80*/  FFMA.FTZ R24, R6, R107, R4 ;  /* 0x0000006b06187223 */ /* 0x000fe20000010004 */
[----:B------:R-:W-:Y:S01]  /*13d90*/  FFMA.FTZ R15, R7, R108, R15 ;  /* 0x0000006c070f7223 */ /* 0x000fe2000001000f */
[----:B------:R-:W-:Y:S02]  /*13da0*/  F2FP.BF16.F32.PACK_AB R4, R8, R33 ;  /* 0x000000210804723e */ /* 0x000fe400000010ff */
        /* <DEDUP_REMOVED lines=9> */
.L_x_2518:
[----:B------:R-:W-:Y:S05]  /*13e40*/  BSYNC B2 ;  /* 0x0000000000027941 */ /* 0x000fea0003800000 */
.L_x_2517:
[----:B------:R-:W-:Y:S05]  /*13e50*/  @P1 BRA `(.L_x_2516) ;  /* 0x0000000400b81947 */ /* 0x000fea0003800000 */
[----:B------:R-:W-:Y:S02]  /*13e60*/  LEA.HI R13, R13, R20, RZ, 0x1d ;  /* 0x000000140d0d7211 */ /* 0x000fe400078fe8ff */
[----:B0123--:R-:W-:Y:S02]  /*13e70*/  LEA.HI R5, R0, R212, RZ, 0x6 ;  /* 0x000000d400057211 */ /* 0x00ffe400078f30ff */
[----:B------:R-:W-:Y:S02]  /*13e80*/  SHF.R.S32.HI R4, RZ, 0x1f, R13 ;  /* 0x0000001fff047819 */ /* 0x000fe4000001140d */
[----:B-----5:R-:W-:Y:S01]  /*13e90*/  R2UR UR4, R35 ;  /* 0x00000000230472ca */ /* 0x020fe200000e0000 */
[----:B------:R-:W-:Y:S01]  /*13ea0*/  IMAD.SHL.U32 R6, R5, 0x80, RZ ;  /* 0x0000008005067824 */ /* 0x000fe200078e00ff */
[----:B------:R-:W-:Y:S01]  /*13eb0*/  LEA.HI R4, R4, R13, RZ, 0x3 ;  /* 0x0000000d04047211 */ /* 0x000fe200078f18ff */
[----:B------:R-:W-:Y:S01]  /*13ec0*/  IMAD.SHL.U32 R5, R13, 0x8, RZ ;  /* 0x000000080d057824 */ /* 0x000fe200078e00ff */
[----:B------:R-:W-:-:S02]  /*13ed0*/  LOP3.LUT R7, R228, 0x38, R3, 0xf8, !PT ;  /* 0x00000038e4077812 */ /* 0x000fc400078ef803 */
[----:B------:R-:W-:Y:S02]  /*13ee0*/  LOP3.LUT R8, R6, 0xffffe000, RZ, 0xc0, !PT ;  /* 0xffffe00006087812 */ /* 0x000fe400078ec0ff */
[----:B------:R-:W-:Y:S02]  /*13ef0*/  LOP3.LUT R5, R228, 0x38, R5, 0xf8, !PT ;  /* 0x00000038e4057812 */ /* 0x000fe400078ef805 */
[----:B------:R-:W-:Y:S02]  /*13f00*/  SHF.L.U32 R6, R4, 0xa, RZ ;  /* 0x0000000a04067819 */ /* 0x000fe400000006ff */
[-C--:B------:R-:W-:Y:S02]  /*13f10*/  LOP3.LUT R4, R5, R232.reuse, RZ, 0x3c, !PT ;  /* 0x000000e805047212 */ /* 0x080fe400078e3cff */
[----:B------:R-:W-:Y:S02]  /*13f20*/  LOP3.LUT R6, R6, 0x7fffe000, RZ, 0xc0, !PT ;  /* 0x7fffe00006067812 */ /* 0x000fe400078ec0ff */
[----:B------:R-:W-:-:S02]  /*13f30*/  LOP3.LUT R7, R7, R232, RZ, 0x3c, !PT ;  /* 0x000000e807077212 */ /* 0x000fc400078e3cff */
[--C-:B------:R-:W-:Y:S02]  /*13f40*/  IADD3 R9, R4, R6, R231.reuse ;  /* 0x0000000604097210 */ /* 0x100fe40007ffe0e7 */
[----:B------:R-:W-:Y:S02]  /*13f50*/  IADD3 R7, R7, R8, R231 ;  /* 0x0000000807077210 */ /* 0x000fe40007ffe0e7 */
[----:B------:R-:W-:Y:S01]  /*13f60*/  SHF.R.U64 R24, R52, 0x10, R53 ;  /* 0x0000001034187819 */ /* 0x000fe20000001235 */
[----:B------:R-:W-:Y:S01]  /*13f70*/  IMAD R12, R9, 0x2, R16 ;  /* 0x00000002090c7824 */ /* 0x000fe200078e0210 */
[----:B------:R-:W-:Y:S02]  /*13f80*/  LEA R35, R7, UR4, 0x1 ;  /* 0x0000000407237c11 */ /* 0x000fe4000f8e08ff */
[----:B------:R-:W-:Y:S02]  /*13f90*/  SHF.R.U64 R15, R80, 0x10, R81 ;  /* 0x00000010500f7819 */ /* 0x000fe40000001251 */
[----:B------:R-:W0:Y:S01]  /*13fa0*/  LDS.128 R8, [R12+0x14400] ;  /* 0x014400000c087984 */ /* 0x000e220000000c00 */
[----:B------:R-:W-:-:S02]  /*13fb0*/  SHF.R.U32.HI R53, RZ, 0x10, R53 ;  /* 0x00000010ff357819 */ /* 0x000fc40000011635 */
[----:B------:R-:W-:Y:S01]  /*13fc0*/  PRMT R93, R93, 0x5410, R24 ;  /* 0x000054105d5d7816 */ /* 0x000fe20000000018 */
[----:B------:R-:W1:Y:S01]  /*13fd0*/  LDS.128 R4, [R35] ;  /* 0x0000000023047984 */ /* 0x000e620000000c00 */
[----:B------:R-:W-:Y:S02]  /*13fe0*/  PRMT R104, R104, 0x5410, R15 ;  /* 0x0000541068687816 */ /* 0x000fe4000000000f */
[----:B------:R-:W-:Y:S01]  /*13ff0*/  SHF.R.U32.HI R80, RZ, 0x10, R81 ;  /* 0x00000010ff507819 */ /* 0x000fe20000011651 */
[----:B------:R-:W-:Y:S01]  /*14000*/  IMAD.U32 R29, R93, 0x10000, RZ ;  /* 0x000100005d1d7824 */ /* 0x000fe200078e00ff */
[----:B------:R-:W-:Y:S01]  /*14010*/  SHF.R.U64 R13, R82, 0x10, R83 ;  /* 0x00000010520d7819 */ /* 0x000fe20000001253 */
[----:B------:R-:W-:Y:S01]  /*14020*/  IMAD.U32 R28, R104, 0x10000, RZ ;  /* 0x00010000681c7824 */ /* 0x000fe200078e00ff */
[----:B------:R-:W-:Y:S02]  /*14030*/  SHF.R.U64 R14, R54, 0x10, R55 ;  /* 0x00000010360e7819 */ /* 0x000fe40000001237 */
[----:B------:R-:W-:-:S02]  /*14040*/  PRMT R92, R92, 0x5410, R53 ;  /* 0x000054105c5c7816 */ /* 0x000fc40000000035 */
[----:B------:R-:W-:Y:S02]  /*14050*/  SHF.R.U32.HI R82, RZ, 0x10, R83 ;  /* 0x00000010ff527819 */ /* 0x000fe40000011653 */
[----:B------:R-:W-:Y:S01]  /*14060*/  SHF.R.U32.HI R55, RZ, 0x10, R55 ;  /* 0x00000010ff377819 */ /* 0x000fe20000011637 */
[----:B------:R-:W-:Y:S01]  /*14070*/  IMAD.U32 R30, R92, 0x10000, RZ ;  /* 0x000100005c1e7824 */ /* 0x000fe200078e00ff */
[----:B------:R-:W-:Y:S02]  /*14080*/  PRMT R105, R105, 0x5410, R80 ;  /* 0x0000541069697816 */ /* 0x000fe40000000050 */
[----:B------:R-:W-:Y:S02]  /*14090*/  PRMT R106, R106, 0x5410, R13 ;  /* 0x000054106a6a7816 */ /* 0x000fe4000000000d */
[----:B------:R-:W-:Y:S02]  /*140a0*/  PRMT R115, R115, 0x5410, R82 ;  /* 0x0000541073737816 */ /* 0x000fe40000000052 */
[----:B------:R-:W-:-:S02]  /*140b0*/  PRMT R94, R94, 0x5410, R55 ;  /* 0x000054105e5e7816 */ /* 0x000fc40000000037 */
[----:B------:R-:W-:Y:S02]  /*140c0*/  PRMT R95, R95, 0x5410, R14 ;  /* 0x000054105f5f7816 */ /* 0x000fe4000000000e */
[----:B------:R-:W-:Y:S02]  /*140d0*/  LOP3.LUT R93, R93, 0xffff0000, RZ, 0xc0, !PT ;  /* 0xffff00005d5d7812 */ /* 0x000fe400078ec0ff */
[----:B------:R-:W-:Y:S01]  /*140e0*/  LOP3.LUT R92, R92, 0xffff0000, RZ, 0xc0, !PT ;  /* 0xffff00005c5c7812 */ /* 0x000fe200078ec0ff */
[C---:B0-----:R-:W-:Y:S01]  /*140f0*/  IMAD.U32 R24, R8.reuse, 0x10000, RZ ;  /* 0x0001000008187824 */ /* 0x041fe200078e00ff */
[----:B------:R-:W-:Y:S01]  /*14100*/  LOP3.LUT R8, R8, 0xffff0000, RZ, 0xc0, !PT ;  /* 0xffff000008087812 */ /* 0x000fe200078ec0ff */
[C---:B------:R-:W-:Y:S01]  /*14110*/  IMAD.U32 R25, R9.reuse, 0x10000, RZ ;  /* 0x0001000009197824 */ /* 0x040fe200078e00ff */
[----:B------:R-:W-:Y:S01]  /*14120*/  LOP3.LUT R9, R9, 0xffff0000, RZ, 0xc0, !PT ;  /* 0xffff000009097812 */ /* 0x000fe200078ec0ff */
[----:B-1----:R-:W-:Y:S02]  /*14130*/  IMAD.U32 R13, R4, 0x10000, RZ ;  /* 0x00010000040d7824 */ /* 0x002fe400078e00ff */
[C---:B------:R-:W-:Y:S01]  /*14140*/  FMUL.FTZ R32, R24.reuse, R29 ;  /* 0x0000001d18207220 */ /* 0x040fe20000410000 */
[----:B------:R-:W-:Y:S01]  /*14150*/  FMUL.FTZ R34, R24, R28 ;  /* 0x0000001c18227220 */ /* 0x000fe20000410000 */
[----:B------:R-:W-:-:S02]  /*14160*/  IMAD.U32 R14, R5, 0x10000, RZ ;  /* 0x00010000050e7824 */ /* 0x000fc400078e00ff */
[----:B------:R-:W-:Y:S01]  /*14170*/  FMUL.FTZ R33, R25, R30 ;  /* 0x0000001e19217220 */ /* 0x000fe20000410000 */
[----:B------:R-:W-:Y:S01]  /*14180*/  FFMA.FTZ R31, R13, R28, -R32 ;  /* 0x0000001c0d1f7223 */ /* 0x000fe20000010820 */
[----:B------:R-:W-:Y:S02]  /*14190*/  IMAD.U32 R24, R105, 0x10000, RZ ;  /* 0x0001000069187824 */ /* 0x000fe400078e00ff */
[----:B------:R-:W-:Y:S01]  /*141a0*/  FFMA.FTZ R34, R13, R29, R34 ;  /* 0x0000001d0d227223 */ /* 0x000fe20000010022 */
[----:B------:R-:W-:Y:S01]  /*141b0*/  IMAD.U32 R27, R11, 0x10000, RZ ;  /* 0x000100000b1b7824 */ /* 0x000fe200078e00ff */
[----:B------:R-:W-:Y:S01]  /*141c0*/  LOP3.LUT R4, R4, 0xffff0000, RZ, 0xc0, !PT ;  /* 0xffff000004047812 */ /* 0x000fe200078ec0ff */
[----:B------:R-:W-:Y:S02]  /*141d0*/  IMAD.U32 R32, R94, 0x10000, RZ ;  /* 0x000100005e207824 */ /* 0x000fe400078e00ff */
[----:B------:R-:W-:Y:S01]  /*141e0*/  FMUL.FTZ R25, R25, R24 ;  /* 0x0000001819197220 */ /* 0x000fe20000410000 */
[----:B------:R-:W-:-:S02]  /*141f0*/  IMAD.U32 R28, R115, 0x10000, RZ ;  /* 0x00010000731c7824 */ /* 0x000fc400078e00ff */
[----:B------:R-:W-:Y:S01]  /*14200*/  FFMA.FTZ R33, R14, R24, -R33 ;  /* 0x000000180e217223 */ /* 0x000fe20000010821 */
[----:B------:R-:W-:Y:S02]  /*14210*/  IMAD.U32 R21, R7, 0x10000, RZ ;  /* 0x0001000007157824 */ /* 0x000fe400078e00ff */
[C---:B------:R-:W-:Y:S01]  /*14220*/  FMUL.FTZ R24, R27.reuse, R32 ;  /* 0x000000201b187220 */ /* 0x040fe20000410000 */
[----:B------:R-:W-:Y:S01]  /*14230*/  FMUL.FTZ R29, R27, R28 ;  /* 0x0000001c1b1d7220 */ /* 0x000fe20000410000 */
[----:B------:R-:W-:Y:S01]  /*14240*/  LOP3.LUT R13, R104, 0xffff0000, RZ, 0xc0, !PT ;  /* 0xffff0000680d7812 */ /* 0x000fe200078ec0ff */
[----:B------:R-:W-:Y:S01]  /*14250*/  FFMA.FTZ R30, R14, R30, R25 ;  /* 0x0000001e0e1e7223 */ /* 0x000fe20000010019 */
[C---:B------:R-:W-:Y:S01]  /*14260*/  FFMA.FTZ R27, R21.reuse, R28, -R24 ;  /* 0x0000001c151b7223 */ /* 0x040fe20000010818 */
[----:B------:R-:W-:Y:S01]  /*14270*/  FFMA.FTZ R29, R21, R32, R29 ;  /* 0x00000020151d7223 */ /* 0x000fe2000001001d */
[C---:B------:R-:W-:Y:S01]  /*14280*/  FMUL.FTZ R21, R8.reuse, R93 ;  /* 0x0000005d08157220 */ /* 0x040fe20000410000 */
[----:B------:R-:W-:Y:S01]  /*14290*/  LOP3.LUT R14, R105, 0xffff0000, RZ, 0xc0, !PT ;  /* 0xffff0000690e7812 */ /* 0x000fe200078ec0ff */
[----:B------:R-:W-:Y:S01]  /*142a0*/  FMUL.FTZ R25, R8, R13 ;  /* 0x0000000d08197220 */ /* 0x000fe20000410000 */
[----:B------:R-:W-:-:S02]  /*142b0*/  IMAD.U32 R26, R10, 0x10000, RZ ;  /* 0x000100000a1a7824 */ /* 0x000fc400078e00ff */
[C---:B------:R-:W-:Y:S01]  /*142c0*/  FFMA.FTZ R24, R4.reuse, R13, -R21 ;  /* 0x0000000d04187223 */ /* 0x040fe20000010815 */
[----:B------:R-:W-:Y:S01]  /*142d0*/  IMAD.U32 R13, R95, 0x10000, RZ ;  /* 0x000100005f0d7824 */ /* 0x000fe200078e00ff */
[----:B------:R-:W-:Y:S01]  /*142e0*/  LOP3.LUT R5, R5, 0xffff0000, RZ, 0xc0, !PT ;  /* 0xffff000005057812 */ /* 0x000fe200078ec0ff */
[C---:B------:R-:W-:Y:S01]  /*142f0*/  FMUL.FTZ R28, R9.reuse, R92 ;  /* 0x0000005c091c7220 */ /* 0x040fe20000410000 */
[----:B------:R-:W-:Y:S01]  /*14300*/  FFMA.FTZ R25, R4, R93, R25 ;  /* 0x0000005d04197223 */ /* 0x000fe20000010019 */
[----:B------:R-:W-:Y:S02]  /*14310*/  IMAD.U32 R15, R6, 0x10000, RZ ;  /* 0x00010000060f7824 */ /* 0x000fe400078e00ff */
[-C--:B------:R-:W-:Y:S01]  /*14320*/  FMUL.FTZ R9, R9, R14.reuse ;  /* 0x0000000e09097220 */ /* 0x080fe20000410000 */
[----:B------:R-:W-:Y:S02]  /*14330*/  IMAD.U32 R8, R106, 0x10000, RZ ;  /* 0x000100006a087824 */ /* 0x000fe400078e00ff */
[----:B------:R-:W-:Y:S01]  /*14340*/  FMUL.FTZ R4, R26, R13 ;  /* 0x0000000d1a047220 */ /* 0x000fe20000410000 */
[C---:B------:R-:W-:Y:S01]  /*14350*/  FFMA.FTZ R28, R5.reuse, R14, -R28 ;  /* 0x0000000e051c7223 */ /* 0x040fe2000001081c */
[----:B------:R-:W-:Y:S01]  /*14360*/  LOP3.LUT R10, R10, 0xffff0000, RZ, 0xc0, !PT ;  /* 0xffff00000a0a7812 */ /* 0x000fe200078ec0ff */
        /* <DEDUP_REMOVED lines=8> */
[----:B------:R-:W-:Y:S01]  /*143f0*/  FMUL.FTZ R13, R10, R95 ;  /* 0x0000005f0a0d7220 */ /* 0x000fe20000410000 */
[----:B------:R-:W-:Y:S01]  /*14400*/  LOP3.LUT R4, R115, 0xffff0000, RZ, 0xc0, !PT ;  /* 0xffff000073047812 */ /* 0x000fe200078ec0ff */
[----:B------:R-:W-:Y:S01]  /*14410*/  FMUL.FTZ R8, R11, R94 ;  /* 0x0000005e0b087220 */ /* 0x000fe20000410000 */
[----:B------:R-:W-:Y:S01]  /*14420*/  LOP3.LUT R6, R6, 0xffff0000, RZ, 0xc0, !PT ;  /* 0xffff000006067812 */ /* 0x000fe200078ec0ff */
[-C--:B------:R-:W-:Y:S01]  /*14430*/  FMUL.FTZ R10, R10, R5.reuse ;  /* 0x000000050a0a7220 */ /* 0x080fe20000410000 */
[----:B------:R-:W-:Y:S01]  /*14440*/  LOP3.LUT R7, R7, 0xffff0000, RZ, 0xc0, !PT ;  /* 0xffff000007077812 */ /* 0x000fe200078ec0ff */
[----:B------:R-:W-:Y:S01]  /*14450*/  FMUL.FTZ R11, R11, R4 ;  /* 0x000000040b0b7220 */ /* 0x000fe20000410000 */
[----:B------:R-:W-:Y:S01]  /*14460*/  F2FP.BF16.F32.PACK_AB R9, R9, R30 ;  /* 0x0000001e0909723e */ /* 0x000fe200000010ff */
        /* <DEDUP_REMOVED lines=13> */
.L_x_2516:
[----:B------:R-:W-:Y:S05]  /*14540*/  BSYNC B1 ;  /* 0x0000000000017941 */ /* 0x000fea0003800000 */
.L_x_2515:
[----:B------:R-:W-:Y:S05]  /*14550*/  @P3 BRA `(.L_x_2474) ;  /* 0x0000000c00983947 */ /* 0x000fea0003800000 */
[----:B01234-:R-:W2:Y:S01]  /*14560*/  LDL R4, [R1+0x8c] ;  /* 0x00008c0001047983 */ /* 0x01fea20000100800 */
[----:B------:R-:W0:Y:S03]  /*14570*/  LDC R37, c[0x0][0x3d4] ;  /* 0x0000f500ff257b82 */ /* 0x000e260000000800 */
[----:B------:R-:W3:Y:S04]  /*14580*/  LDL R5, [R1+0x80] ;  /* 0x0000800001057983 */ /* 0x000ee80000100800 */
[----:B------:R1:W5:Y:S01]  /*14590*/  LDL R41, [R1+0x90] ;  /* 0x0000900001297983 */ /* 0x0003620000100800 */
[----:B------:R-:W-:Y:S01]  /*145a0*/  BSSY B1, `(.L_x_2519) ;  /* 0x0000072000017945 */ /* 0x000fe20003800000 */
[----:B0-----:R-:W-:-:S02]  /*145b0*/  ISETP.GE.AND P0, PT, R213, R37, PT ;  /* 0x00000025d500720c */ /* 0x001fc40003f06270 */
[----:B------:R-:W-:Y:S01]  /*145c0*/  ISETP.GE.AND P1, PT, R212, R37, PT ;  /* 0x00000025d400720c */ /* 0x000fe20003f26270 */
[----:B--2---:R-:W-:-:S05]  /*145d0*/  IMAD.SHL.U32 R4, R4, 0x40, RZ ;  /* 0x0000004004047824 */ /* 0x004fca00078e00ff */
[----:B------:R-:W-:Y:S01]  /*145e0*/  LOP3.LUT R38, R4, 0x1c0, RZ, 0xc0, !PT ;  /* 0x000001c004267812 */ /* 0x000fe200078ec0ff */
[----:B---3--:R-:W-:-:S03]  /*145f0*/  IMAD.MOV.U32 R42, RZ, RZ, R5 ;  /* 0x000000ffff2a7224 */ /* 0x008fc600078e0005 */
[----:B------:R-:W-:Y:S01]  /*14600*/  SHF.R.U32.HI R39, RZ, 0x3, R38 ;  /* 0x00000003ff277819 */ /* 0x000fe20000011626 */
[----:B-1----:R-:W-:Y:S06]  /*14610*/  @P0 BRA `(.L_x_2520) ;  /* 0x0000000400a80947 */ /* 0x002fec0003800000 */
[----:B------:R-:W-:Y:S02]  /*14620*/  LEA.HI R4, R37, R222, RZ, 0x1d ;  /* 0x000000de25047211 */ /* 0x000fe400078fe8ff */
[----:B------:R-:W-:Y:S02]  /*14630*/  R2UR UR4, R42 ;  /* 0x000000002a0472ca */ /* 0x000fe400000e0000 */
[----:B------:R-:W-:Y:S01]  /*14640*/  SHF.R.S32.HI R7, RZ, 0x1f, R4 ;  /* 0x0000001fff077819 */ /* 0x000fe20000011404 */
[----:B------:R-:W-:Y:S01]  /*14650*/  IMAD.SHL.U32 R5, R4, 0x8, RZ ;  /* 0x0000000804057824 */ /* 0x000fe200078e00ff */
[C---:B------:R-:W-:Y:S02]  /*14660*/  LOP3.LUT R6, R38.reuse, 0x38, R213, 0xf8, !PT ;  /* 0x0000003826067812 */ /* 0x040fe400078ef8d5 */
[----:B------:R-:W-:Y:S02]  /*14670*/  LEA.HI R7, R7, R4, RZ, 0x3 ;  /* 0x0000000407077211 */ /* 0x000fe400078f18ff */
[----:B------:R-:W-:-:S02]  /*14680*/  LOP3.LUT R4, R38, 0x38, R5, 0xf8, !PT ;  /* 0x0000003826047812 */ /* 0x000fc400078ef805 */
[----:B-----5:R-:W-:Y:S01]  /*14690*/  LOP3.LUT R6, R41, R6, R39, 0xf6, !PT ;  /* 0x0000000629067212 */ /* 0x020fe200078ef627 */
        /* <DEDUP_REMOVED lines=45> */
[----:B------:R-:W-:Y:S01]  /*14970*/  FFMA.FTZ R34, R13, R29, R34 ;  /* 0x0000001d0d227223 */ /* 0x000fe20000010022 */
[----:B------:R-:W-:Y:S02]  /*14980*/  IMAD.U32 R32, R97, 0x10000, RZ ;  /* 0x0001000061207824 */ /* 0x000fe400078e00ff */
[-C--:B------:R-:W-:Y:S01]  /*14990*/  FMUL.FTZ R13, R25, R24.reuse ;  /* 0x00000018190d7220 */ /* 0x080fe20000410000 */
[----:B------:R-:W-:Y:S02]  /*149a0*/  IMAD.U32 R28, R103, 0x10000, RZ ;  /* 0x00010000671c7824 */ /* 0x000fe400078e00ff */
[----:B------:R-:W-:Y:S01]  /*149b0*/  FFMA.FTZ R33, R14, R24, -R33 ;  /* 0x000000180e217223 */ /* 0x000fe20000010821 */
[C---:B------:R-:W-:Y:S01]  /*149c0*/  FMUL.FTZ R24, R27.reuse, R32 ;  /* 0x000000201b187220 */ /* 0x040fe20000410000 */
[----:B------:R-:W-:Y:S01]  /*149d0*/  LOP3.LUT R25, R98, 0xffff0000, RZ, 0xc0, !PT ;  /* 0xffff000062197812 */ /* 0x000fe200078ec0ff */
[----:B------:R-:W-:Y:S01]  /*149e0*/  FMUL.FTZ R27, R27, R28 ;  /* 0x0000001c1b1b7220 */ /* 0x000fe20000410000 */
[----:B------:R-:W-:Y:S01]  /*149f0*/  FFMA.FTZ R30, R14, R30, R13 ;  /* 0x0000001e0e1e7223 */ /* 0x000fe2000001000d */
[C---:B------:R-:W-:Y:S01]  /*14a00*/  FFMA.FTZ R29, R21.reuse, R28, -R24 ;  /* 0x0000001c151d7223 */ /* 0x040fe20000010818 */
[----:B------:R-:W-:Y:S01]  /*14a10*/  LOP3.LUT R13, R100, 0xffff0000, RZ, 0xc0, !PT ;  /* 0xffff0000640d7812 */ /* 0x000fe200078ec0ff */
[----:B------:R-:W-:Y:S01]  /*14a20*/  FFMA.FTZ R35, R21, R32, R27 ;  /* 0x0000002015237223 */ /* 0x000fe2000001001b */
[----:B------:R-:W-:Y:S01]  /*14a30*/  FMUL.FTZ R21, R8, R25 ;  /* 0x0000001908157220 */ /* 0x000fe20000410000 */
[----:B------:R-:W-:Y:S01]  /*14a40*/  LOP3.LUT R24, R99, 0xffff0000, RZ, 0xc0, !PT ;  /* 0xffff000063187812 */ /* 0x000fe200078ec0ff */
[----:B------:R-:W-:Y:S01]  /*14a50*/  IMAD.U32 R26, R10, 0x10000, RZ ;  /* 0x000100000a1a7824 */ /* 0x000fe200078e00ff */
        /* <DEDUP_REMOVED lines=21> */
[-C--:B------:R-:W-:Y:S01]  /*14bb0*/  FMUL.FTZ R10, R10, R5.reuse ;  /* 0x000000050a0a7220 */ /* 0x080fe20000410000 */
[----:B------:R-:W-:Y:S01]  /*14bc0*/  FFMA.FTZ R13, R6, R5, -R13 ;  /* 0x00000005060d7223 */ /* 0x000fe2000001080d */
[C---:B------:R-:W-:Y:S01]  /*14bd0*/  FMUL.FTZ R24, R11.reuse, R8 ;  /* 0x000000080b187220 */ /* 0x040fe20000410000 */
[----:B------:R-:W-:Y:S01]  /*14be0*/  F2FP.BF16.F32.PACK_AB R5, R32, R33 ;  /* 0x000000212005723e */ /* 0x000fe200000010ff */
[-C--:B------:R-:W-:Y:S01]  /*14bf0*/  FMUL.FTZ R15, R11, R4.reuse ;  /* 0x000000040b0f7220 */ /* 0x080fe20000410000 */
[----:B------:R-:W-:Y:S01]  /*14c00*/  FFMA.FTZ R11, R6, R9, R10 ;  /* 0x00000009060b7223 */ /* 0x000fe2000001000a */
[C---:B------:R-:W-:Y:S01]  /*14c10*/  FFMA.FTZ R24, R7.reuse, R4, -R24 ;  /* 0x0000000407187223 */ /* 0x040fe20000010818 */
        /* <DEDUP_REMOVED lines=10> */
.L_x_2520:
[----:B------:R-:W-:Y:S05]  /*14cc0*/  BSYNC B1 ;  /* 0x0000000000017941 */ /* 0x000fea0003800000 */
.L_x_2519:
[----:B------:R-:W-:Y:S05]  /*14cd0*/  @P1 BRA `(.L_x_2474) ;  /* 0x0000000400b81947 */ /* 0x000fea0003800000 */
[----:B------:R-:W-:Y:S02]  /*14ce0*/  LEA.HI R20, R37, R20, RZ, 0x1d ;  /* 0x0000001425147211 */ /* 0x000fe400078fe8ff */
[----:B------:R-:W-:Y:S02]  /*14cf0*/  LEA.HI R0, R0, R212, RZ, 0x6 ;  /* 0x000000d400007211 */ /* 0x000fe400078f30ff */
[----:B0-----:R-:W-:Y:S02]  /*14d00*/  LOP3.LUT R6, R38, 0x38, R3, 0xf8, !PT ;  /* 0x0000003826067812 */ /* 0x001fe400078ef803 */
[----:B------:R-:W-:Y:S01]  /*14d10*/  SHF.R.S32.HI R3, RZ, 0x1f, R20 ;  /* 0x0000001fff037819 */ /* 0x000fe20000011414 */
[----:B------:R-:W-:Y:S01]  /*14d20*/  IMAD.SHL.U32 R4, R0, 0x80, RZ ;  /* 0x0000008000047824 */ /* 0x000fe200078e00ff */
[----:B------:R-:W-:Y:S01]  /*14d30*/  R2UR UR4, R42 ;  /* 0x000000002a0472ca */ /* 0x000fe200000e0000 */
[----:B------:R-:W-:Y:S01]  /*14d40*/  IMAD.SHL.U32 R0, R20, 0x8, RZ ;  /* 0x0000000814007824 */ /* 0x000fe200078e00ff */
[----:B------:R-:W-:-:S02]  /*14d50*/  LEA.HI R3, R3, R20, RZ, 0x3 ;  /* 0x0000001403037211 */ /* 0x000fc400078f18ff */
[-C--:B------:R-:W-:Y:S02]  /*14d60*/  LOP3.LUT R5, R6, R39.reuse, RZ, 0x3c, !PT ;  /* 0x0000002706057212 */ /* 0x080fe400078e3cff */
[----:B------:R-:W-:Y:S01]  /*14d70*/  LOP3.LUT R0, R38, 0x38, R0, 0xf8, !PT ;  /* 0x0000003826007812 */ /* 0x000fe200078ef800 */
[----:B------:R-:W-:Y:S01]  /*14d80*/  IMAD.SHL.U32 R3, R3, 0x400, RZ ;  /* 0x0000040003037824 */ /* 0x000fe200078e00ff */
[----:B------:R-:W-:Y:S02]  /*14d90*/  LOP3.LUT R4, R4, 0xffffe000, RZ, 0xc0, !PT ;  /* 0xffffe00004047812 */ /* 0x000fe400078ec0ff */
[----:B------:R-:W-:Y:S02]  /*14da0*/  LOP3.LUT R0, R0, R39, RZ, 0x3c, !PT ;  /* 0x0000002700007212 */ /* 0x000fe400078e3cff */
[----:B------:R-:W-:Y:S02]  /*14db0*/  LOP3.LUT R3, R3, 0x7fffe000, RZ, 0xc0, !PT ;  /* 0x7fffe00003037812 */ /* 0x000fe400078ec0ff */
[----:B-----5:R-:W-:-:S02]  /*14dc0*/  IADD3 R4, R5, R4, R41 ;  /* 0x0000000405047210 */ /* 0x020fc40007ffe029 */
[----:B------:R-:W-:Y:S02]  /*14dd0*/  IADD3 R3, R0, R3, R41 ;  /* 0x0000000300037210 */ /* 0x000fe40007ffe029 */
[----:B------:R-:W-:Y:S02]  /*14de0*/  LEA R30, R4, UR4, 0x1 ;  /* 0x00000004041e7c11 */ /* 0x000fe4000f8e08ff */
[----:B------:R-:W-:Y:S01]  /*14df0*/  SHF.R.U64 R12, R64, 0x10, R65 ;  /* 0x00000010400c7819 */ /* 0x000fe20000001241 */
[----:B------:R-:W-:Y:S01]  /*14e00*/  IMAD R3, R3, 0x2, R16 ;  /* 0x0000000203037824 */ /* 0x000fe200078e0210 */
[----:B------:R-:W-:Y:S01]  /*14e10*/  SHF.R.U64 R15, R76, 0x10, R77 ;  /* 0x000000104c0f7819 */ /* 0x000fe2000000124d */
[----:B------:R-:W0:Y:S01]  /*14e20*/  LDS.128 R4, [R30] ;  /* 0x000000001e047984 */ /* 0x000e220000000c00 */
[----:B------:R-:W-:Y:S02]  /*14e30*/  SHF.R.U32.HI R65, RZ, 0x10, R65 ;  /* 0x00000010ff417819 */ /* 0x000fe40000011641 */
[----:B------:R-:W-:Y:S01]  /*14e40*/  PRMT R85, R85, 0x5410, R12 ;  /* 0x0000541055557816 */ /* 0x000fe2000000000c */
[----:B------:R-:W1:Y:S01]  /*14e50*/  LDS.128 R8, [R3+0x14400] ;  /* 0x0144000003087984 */ /* 0x000e620000000c00 */
[----:B------:R-:W-:-:S02]  /*14e60*/  PRMT R88, R88, 0x5410, R15 ;  /* 0x0000541058587816 */ /* 0x000fc4000000000f */
[----:B------:R-:W-:Y:S01]  /*14e70*/  SHF.R.U32.HI R76, RZ, 0x10, R77 ;  /* 0x00000010ff4c7819 */ /* 0x000fe2000001164d */
[----:B------:R-:W-:Y:S01]  /*14e80*/  IMAD.U32 R26, R85, 0x10000, RZ ;  /* 0x00010000551a7824 */ /* 0x000fe200078e00ff */
[----:B------:R-:W-:Y:S01]  /*14e90*/  SHF.R.U64 R0, R66, 0x10, R67 ;  /* 0x0000001042007819 */ /* 0x000fe20000001243 */
[----:B------:R-:W-:Y:S01]  /*14ea0*/  IMAD.U32 R25, R88, 0x10000, RZ ;  /* 0x0001000058197824 */ /* 0x000fe200078e00ff */
[----:B------:R-:W-:Y:S02]  /*14eb0*/  PRMT R84, R84, 0x5410, R65 ;  /* 0x0000541054547816 */ /* 0x000fe40000000041 */
[----:B------:R-:W-:Y:S02]  /*14ec0*/  SHF.R.U32.HI R67, RZ, 0x10, R67 ;  /* 0x00000010ff437819 */ /* 0x000fe40000011643 */
[----:B------:R-:W-:Y:S01]  /*14ed0*/  SHF.R.U64 R13, R78, 0x10, R79 ;  /* 0x000000104e0d7819 */ /* 0x000fe2000000124f */
[----:B------:R-:W-:Y:S01]  /*14ee0*/  IMAD.U32 R27, R84, 0x10000, RZ ;  /* 0x00010000541b7824 */ /* 0x000fe200078e00ff */
[----:B------:R-:W-:-:S02]  /*14ef0*/  PRMT R89, R89, 0x5410, R76 ;  /* 0x0000541059597816 */ /* 0x000fc4000000004c */
[----:B------:R-:W-:Y:S02]  /*14f00*/  PRMT R87, R87, 0x5410, R0 ;  /* 0x0000541057577816 */ /* 0x000fe40000000000 */
[----:B------:R-:W-:Y:S02]  /*14f10*/  SHF.R.U32.HI R78, RZ, 0x10, R79 ;  /* 0x00000010ff4e7819 */ /* 0x000fe4000001164f */
[----:B------:R-:W-:Y:S02]  /*14f20*/  PRMT R86, R86, 0x5410, R67 ;  /* 0x0000541056567816 */ /* 0x000fe40000000043 */
[----:B------:R-:W-:Y:S02]  /*14f30*/  PRMT R91, R91, 0x5410, R78 ;  /* 0x000054105b5b7816 */ /* 0x000fe4000000004e */
[----:B------:R-:W-:Y:S02]  /*14f40*/  LOP3.LUT R85, R85, 0xffff0000, RZ, 0xc0, !PT ;  /* 0xffff000055557812 */ /* 0x000fe400078ec0ff */
[----:B------:R-:W-:-:S02]  /*14f50*/  LOP3.LUT R84, R84, 0xffff0000, RZ, 0xc0, !PT ;  /* 0xffff000054547812 */ /* 0x000fc400078ec0ff */
[----:B------:R-:W-:Y:S01]  /*14f60*/  PRMT R90, R90, 0x5410, R13 ;  /* 0x000054105a5a7816 */ /* 0x000fe2000000000d */
[C---:B0-----:R-:W-:Y:S01]  /*14f70*/  IMAD.U32 R0, R4.reuse, 0x10000, RZ ;  /* 0x0001000004007824 */ /* 0x041fe200078e00ff */
        /* <DEDUP_REMOVED lines=18> */
[----:B------:R-:W-:-:S02]  /*150a0*/  IMAD.U32 R25, R91, 0x10000, RZ ;  /* 0x000100005b197824 */ /* 0x000fc400078e00ff */
[----:B------:R-:W-:Y:S01]  /*150b0*/  FMUL.FTZ R15, R24, R29 ;  /* 0x0000001d180f7220 */ /* 0x000fe20000410000 */
[----:B------:R-:W-:Y:S01]  /*150c0*/  LOP3.LUT R0, R89, 0xffff0000, RZ, 0xc0, !PT ;  /* 0xffff000059007812 */ /* 0x000fe200078ec0ff */
[----:B------:R-:W-:Y:S01]  /*150d0*/  FFMA.FTZ R35, R12, R27, R35 ;  /* 0x0000001b0c237223 */ /* 0x000fe20000010023 */
[-C--:B------:R-:W-:Y:S01]  /*150e0*/  FMUL.FTZ R24, R24, R25.reuse ;  /* 0x0000001918187220 */ /* 0x080fe20000410000 */
[----:B------:R-:W-:Y:S01]  /*150f0*/  FFMA.FTZ R26, R14, R25, -R15 ;  /* 0x000000190e1a7223 */ /* 0x000fe2000001080f */
[----:B------:R-:W-:Y:S01]  /*15100*/  LOP3.LUT R15, R88, 0xffff0000, RZ, 0xc0, !PT ;  /* 0xffff0000580f7812 */ /* 0x000fe200078ec0ff */
[----:B------:R-:W-:Y:S01]  /*15110*/  FMUL.FTZ R25, R8, R85 ;  /* 0x0000005508197220 */ /* 0x000fe20000410000 */
[C---:B------:R-:W-:Y:S01]  /*15120*/  FMUL.FTZ R20, R9.reuse, R84 ;  /* 0x0000005409147220 */ /* 0x040fe20000410000 */
[----:B------:R-:W-:Y:S02]  /*15130*/  IMAD.U32 R21, R10, 0x10000, RZ ;  /* 0x000100000a157824 */ /* 0x000fe400078e00ff */
[----:B------:R-:W-:Y:S01]  /*15140*/  FMUL.FTZ R9, R9, R0 ;  /* 0x0000000009097220 */ /* 0x000fe20000410000 */
[----:B------:R-:W-:Y:S01]  /*15150*/  FMUL.FTZ R27, R8, R15 ;  /* 0x0000000f081b7220 */ /* 0x000fe20000410000 */
[----:B------:R-:W-:-:S02]  /*15160*/  IMAD.U32 R12, R87, 0x10000, RZ ;  /* 0x00010000570c7824 */ /* 0x000fc400078e00ff */
[----:B------:R-:W-:Y:S01]  /*15170*/  FFMA.FTZ R29, R14, R29, R24 ;  /* 0x0000001d0e1d7223 */ /* 0x000fe20000010018 */
[----:B------:R-:W-:Y:S02]  /*15180*/  IMAD.U32 R8, R90, 0x10000, RZ ;  /* 0x000100005a087824 */ /* 0x000fe400078e00ff */
[C---:B------:R-:W-:Y:S01]  /*15190*/  FFMA.FTZ R25, R4.reuse, R15, -R25 ;  /* 0x0000000f04197223 */ /* 0x040fe20000010819 */
[----:B------:R-:W-:Y:S01]  /*151a0*/  FFMA.FTZ R14, R4, R85, R27 ;  /* 0x00000055040e7223 */ /* 0x000fe2000001001b */
[----:B------:R-:W-:Y:S01]  /*151b0*/  IMAD.U32 R13, R6, 0x10000, RZ ;  /* 0x00010000060d7824 */ /* 0x000fe200078e00ff */
[----:B------:R-:W-:Y:S01]  /*151c0*/  LOP3.LUT R10, R10, 0xffff0000, RZ, 0xc0, !PT ;  /* 0xffff00000a0a7812 */ /* 0x000fe200078ec0ff */
[----:B------:R-:W-:Y:S01]  /*151d0*/  FMUL.FTZ R4, R21, R12 ;  /* 0x0000000c15047220 */ /* 0x000fe20000410000 */
[----:B------:R-:W-:Y:S01]  /*151e0*/  LOP3.LUT R11, R11, 0xffff0000, RZ, 0xc0, !PT ;  /* 0xffff00000b0b7812 */ /* 0x000fe200078ec0ff */
        /* <DEDUP_REMOVED lines=14> */
[-C--:B------:R-:W-:Y:S01]  /*152d0*/  FMUL.FTZ R13, R11, R0.reuse ;  /* 0x000000000b0d7220 */ /* 0x080fe20000410000 */
[----:B------:R-:W-:Y:S01]  /*152e0*/  FFMA.FTZ R10, R6, R5, -R9 ;  /* 0x00000005060a7223 */ /* 0x000fe20000010809 */
[----:B------:R-:W-:Y:S01]  /*152f0*/  F2FP.BF16.F32.PACK_AB R5, R20, R33 ;  /* 0x000000211405723e */ /* 0x000fe200000010ff */
        /* <DEDUP_REMOVED lines=8> */
[----:B------:R0:W-:Y:S01]  /*15380*/  STS.128 [R30], R4 ;  /* 0x000000041e007388 */ /* 0x0001e20000000c00 */
[----:B------:R-:W-:Y:S02]  /*15390*/  F2FP.BF16.F32.PACK_AB R10, R87, R24 ;  /* 0x00000018570a723e */ /* 0x000fe400000010ff */
[----:B------:R-:W-:-:S05]  /*153a0*/  F2FP.BF16.F32.PACK_AB R11, R86, R29 ;  /* 0x0000001d560b723e */ /* 0x000fca00000010ff */
[----:B------:R0:W-:Y:S02]  /*153b0*/  STS.128 [R3+0x14400], R8 ;  /* 0x0144000803007388 */ /* 0x0001e40000000c00 */
.L_x_2474:
[----:B------:R-:W-:Y:S05]  /*153c0*/  BSYNC B0 ;  /* 0x0000000000007941 */ /* 0x000fea0003800000 */
.L_x_2422:
        /* <DEDUP_REMOVED lines=8> */
.L_x_2420:
[----:B------:R-:W2:Y:S02]  /*15450*/  LDL R0, [R1+0x60] ;  /* 0x0000600001007983 */ /* 0x000ea40000100800 */
[----:B--2---:R-:W-:-:S13]  /*15460*/  R2UR UR4, R0 ;  /* 0x00000000000472ca */ /* 0x004fda00000e0000 */
[----:B------:R-:W-:-:S05]  /*15470*/  IMAD.U32 R0, RZ, RZ, UR4 ;  /* 0x00000004ff007e24 */ /* 0x000fca000f8e00ff */
[----:B------:R-:W-:-:S13]  /*15480*/  ISETP.NE.AND P0, PT, R0, 0x3, PT ;  /* 0x000000030000780c */ /* 0x000fda0003f05270 */
[----:B------:R-:W-:Y:S05]  /*15490*/  @!P0 BRA `(.L_x_2521) ;  /* 0x0000000000048947 */ /* 0x000fea0003800000 */
[----:B------:R-:W-:Y:S01]  /*154a0*/  BPT.TRAP 0x1 ;  /* 0x000000040000795c */ /* 0x000fe20000300000 */
.L_x_2521:
[----:B------:R-:W-:Y:S01]  /*154b0*/  IMAD R0, R214, 0x8, R16 ;  /* 0x00000008d6007824 */ /* 0x000fe200078e0210 */
[----:B01----:R-:W-:-:S04]  /*154c0*/  SHF.L.U32 R3, R219, 0x1f, RZ ;  /* 0x0000001fdb037819 */ /* 0x003fc800000006ff */
[----:B------:R0:W1:Y:S01]  /*154d0*/  SYNCS.PHASECHK.TRANS64.TRYWAIT P2, [R0+URZ+0x38830], R3 ;  /* 0x03883003000075a7 */ /* 0x000062000804017f */
[----:B------:R-:W-:Y:S05]  /*154e0*/  @!P0 BRA `(.L_x_2522) ;  /* 0x0000000000048947 */ /* 0x000fea0003800000 */
[----:B------:R-:W-:Y:S01]  /*154f0*/  BPT.TRAP 0x1 ;  /* 0x000000040000795c */ /* 0x000fe20000300000 */
.L_x_2522:
[----:B---34-:R-:W2:Y:S01]  /*15500*/  S2R R4, SR_TID.X ;  /* 0x0000000000047919 */ /* 0x018ea20000002100 */
[----:B------:R-:W-:Y:S01]  /*15510*/  IMAD.MOV.U32 R151, RZ, RZ, RZ ;  /* 0x000000ffff977224 */ /* 0x000fe200078e00ff */
[----:B--2---:R-:W-:-:S04]  /*15520*/  LOP3.LUT R4, R4, 0x7f, RZ, 0xc0, !PT ;  /* 0x0000007f04047812 */ /* 0x004fc800078ec0ff */
[----:B------:R-:W-:Y:S01]  /*15530*/  ISETP.NE.AND P1, PT, R4, RZ, PT ;  /* 0x000000ff0400720c */ /* 0x000fe20003f25270 */
[----:B-1----:R-:W-:-:S12]  /*15540*/  @P2 BRA `(.L_x_2523) ;  /* 0x0000000000082947 */ /* 0x002fd80003800000 */
[----:B------:R-:W1:Y:S02]  /*15550*/  SYNCS.PHASECHK.TRANS64.TRYWAIT P2, [R0+URZ+0x38830], R3 ;  /* 0x03883003000075a7 */ /* 0x000e64000804017f */
[----:B-1----:R-:W-:Y:S05]  /*15560*/  @!P2 BRA `(.L_x_2524) ;  /* 0x000001b000c0a947 */ /* 0x002fea0003800000 */
.L_x_2523:
[----:B------:R-:W-:Y:S05]  /*15570*/  WARPSYNC.ALL ;  /* 0x0000000000007948 */ /* 0x000fea0003800000 */
[----:B01----:R-:W-:Y:S01]  /*15580*/  VIADD R3, R16, 0x24400 ;  /* 0x0002440010037836 */ /* 0x003fe20000000000 */
[----:B------:R-:W-:Y:S01]  /*15590*/  R2UR UR20, R2 ;  /* 0x00000000021472ca */ /* 0x000fe200000e0000 */
[----:B------:R-:W-:Y:S01]  /*155a0*/  IMAD.MOV.U32 R5, RZ, RZ, 0x40000040 ;  /* 0x40000040ff057424 */ /* 0x000fe200078e00ff */
[----:B------:R-:W-:Y:S01]  /*155b0*/  WARPGROUP.ARRIVE ;  /* 0x00000000000079c5 */ /* 0x000fe20000000000 */
[----:B------:R-:W-:Y:S01]  /*155c0*/  UMOV UR5, 0x40000040 ;  /* 0x4000004000057882 */ /* 0x000fe20000000000 */
[----:B------:R-:W-:Y:S01]  /*155d0*/  SHF.R.U32.HI R3, RZ, 0x4, R3 ;  /* 0x00000004ff037819 */ /* 0x000fe20000011603 */
[----:B------:R-:W-:Y:S01]  /*155e0*/  UMOV UR17, UR5 ;  /* 0x0000000500117c82 */ /* 0x000fe20008000000 */
[----:B------:R-:W-:Y:S01]  /*155f0*/  R2UR UR7, R5 ;  /* 0x00000000050772ca */ /* 0x000fe200000e0000 */
[----:B------:R-:W-:Y:S01]  /*15600*/  IMAD.U32 R11, RZ, RZ, UR5 ;  /* 0x00000005ff0b7e24 */ /* 0x000fe2000f8e00ff */
[----:B------:R-:W-:Y:S01]  /*15610*/  LOP3.LUT R3, R3, 0x3fff, RZ, 0xc0, !PT ;  /* 0x00003fff03037812 */ /* 0x000fe200078ec0ff */
[----:B------:R-:W-:Y:S01]  /*15620*/  IMAD.MOV.U32 R7, RZ, RZ, 0x40000040 ;  /* 0x40000040ff077424 */ /* 0x000fe200078e00ff */
[----:B------:R-:W-:Y:S01]  /*15630*/  UMOV UR9, UR17 ;  /* 0x0000001100097c82 */ /* 0x000fe20008000000 */
[----:B------:R-:W-:Y:S01]  /*15640*/  UMOV UR13, UR17 ;  /* 0x00000011000d7c82 */ /* 0x000fe20008000000 */
[----:B------:R-:W-:Y:S01]  /*15650*/  LOP3.LUT R223, R3, 0x10000, RZ, 0xfc, !PT ;  /* 0x0001000003df7812 */ /* 0x000fe200078efcff */
[----:B------:R-:W-:Y:S01]  /*15660*/  ULOP3.LUT UR20, UR20, 0x10000, URZ, 0xfc, !UPT ;  /* 0x0001000014147892 */ /* 0x000fe2000f8efc3f */
[----:B------:R-:W-:Y:S01]  /*15670*/  IMAD.MOV.U32 R3, RZ, RZ, 0x40000040 ;  /* 0x40000040ff037424 */ /* 0x000fe200078e00ff */
[----:B------:R-:W-:Y:S01]  /*15680*/  R2UR UR11, R7 ;  /* 0x00000000070b72ca */ /* 0x000fe200000e0000 */
[----:B------:R-:W-:Y:S01]  /*15690*/  IMAD.MOV.U32 R7, RZ, RZ, 0x40000040 ;  /* 0x40000040ff077424 */ /* 0x000fe200078e00ff */
[----:B------:R-:W-:Y:S01]  /*156a0*/  UMOV UR25, 0x40000040 ;  /* 0x4000004000197882 */ /* 0x000fe20000000000 */
[----:B------:R-:W-:-:S02]  /*156b0*/  IMAD R4, R214, 0xa00, R223 ;  /* 0x00000a00d6047824 */ /* 0x000fc400078e02df */
[----:B------:R-:W-:Y:S01]  /*156c0*/  UMOV UR4, UR20 ;  /* 0x0000001400047c82 */ /* 0x000fe20008000000 */
[----:B------:R-:W-:Y:S01]  /*156d0*/  R2UR UR19, R7 ;  /* 0x00000000071372ca */ /* 0x000fe200000e0000 */
[C---:B------:R-:W-:Y:S01]  /*156e0*/  VIADD R2, R4.reuse, 0x80 ;  /* 0x0000008004027836 */ /* 0x040fe20000000000 */
[C---:B------:R-:W-:Y:S01]  /*156f0*/  R2UR UR6, R4.reuse ;  /* 0x00000000040672ca */ /* 0x040fe200000e0000 */
[----:B------:R-:W-:Y:S01]  /*15700*/  UMOV UR16, UR4 ;  /* 0x0000000400107c82 */ /* 0x000fe20008000000 */
[----:B------:R-:W-:Y:S01]  /*15710*/  IMAD.U32 R10, RZ, RZ, UR4 ;  /* 0x00000004ff0a7e24 */ /* 0x000fe2000f8e00ff */
[----:B------:R-:W-:Y:S01]  /*15720*/  UMOV UR8, UR16 ;  /* 0x0000001000087c82 */ /* 0x000fe20008000000 */
[C---:B------:R-:W-:Y:S01]  /*15730*/  VIADD R6, R4.reuse, 0x100 ;  /* 0x0000010004067836 */ /* 0x040fe20000000000 */
[----:B------:R-:W-:Y:S01]  /*15740*/  UMOV UR12, UR16 ;  /* 0x00000010000c7c82 */ /* 0x000fe20008000000 */
[----:B------:R-:W-:Y:S01]  /*15750*/  VIADD R8, R4, 0x2 ;  /* 0x0000000204087836 */ /* 0x000fe20000000000 */
[----:B------:R0:W-:Y:S01]  /*15760*/  STL.64 [R1+0x48], R10 ;  /* 0x0000480a01007387 */ /* 0x0001e20000100a00 */
[----:B------:R-:W-:Y:S01]  /*15770*/  IMAD.MOV.U32 R9, RZ, RZ, 0x40000040 ;  /* 0x40000040ff097424 */ /* 0x000fe200078e00ff */
[----:B------:R-:W-:Y:S01]  /*15780*/  R2UR UR10, R6 ;  /* 0x00000000060a72ca */ /* 0x000fe200000e0000 */
[----:B------:R-:W-:Y:S01]  /*15790*/  VIADD R6, R4, 0x200 ;  /* 0x0000020004067836 */ /* 0x000fe20000000000 */
[----:B------:R-:W-:Y:S01]  /*157a0*/  R2UR UR26, R8 ;  /* 0x00000000081a72ca */ /* 0x000fe200000e0000 */
[----:B------:R-:W-:Y:S01]  /*157b0*/  IMAD.MOV.U32 R7, RZ, RZ, 0x40000040 ;  /* 0x40000040ff077424 */ /* 0x000fe200078e00ff */
        /* <DEDUP_REMOVED lines=13> */
[----:B------:R-:W-:-:S02]  /*15890*/  IMAD.MOV.U32 R3, RZ, RZ, 0x40000040 ;  /* 0x40000040ff037424 */ /* 0x000fc400078e00ff */
[----:B------:R-:W-:Y:S02]  /*158a0*/  VIADD R8, R4, 0x4 ;  /* 0x0000000404087836 */ /* 0x000fe40000000000 */
[----:B------:R-:W-:Y:S02]  /*158b0*/  IMAD.MOV.U32 R9, RZ, RZ, 0x40000040 ;  /* 0x40000040ff097424 */ /* 0x000fe400078e00ff */
[----:B0-----:R-:W-:Y:S01]  /*158c0*/  IMAD.U32 R11, RZ, RZ, UR25 ;  /* 0x00000019ff0b7e24 */ /* 0x001fe2000f8e00ff */
[----:B------:R-:W-:Y:S02]  /*158d0*/  WARPGROUP.DEPBAR.LE gsb0, 0x0 ;  /* 0x00008000000079c5 */ /* 0x000fe40000010000 */
[----:B------:R-:W-:-:S06]  /*158e0*/  WARPGROUP.ARRIVE ;  /* 0x00000000000079c5 */ /* 0x000fcc0000000000 */
[----:B------:R-:W-:Y:S01]  /*158f0*/  HGMMA.64x16x16.F32.BF16 R48, gdesc[UR4], RZ, !UPT, gsb0 ;  /* 0x00200000043079f0 */ /* 0x000fe2000c0018ff */
[----:B------:R-:W-:-:S07]  /*15900*/  UIADD3 UR4, UR20, 0x2, URZ ;  /* 0x0000000214047890 */ /* 0x000fce000fffe03f */
[----:B------:R-:W-:Y:S02]  /*15910*/  UMOV UR24, UR4 ;  /* 0x0000000400187c82 */ /* 0x000fe40008000000 */
[----:B------:R-:W-:-:S05]  /*15920*/  IMAD.U32 R10, RZ, RZ, UR24 ;  /* 0x00000018ff0a7e24 */ /* 0x000fca000f8e00ff */
[----:B------:R0:W-:Y:S01]  /*15930*/  STL.64 [R1+0x40], R10 ;  /* 0x0000400a01007387 */ /* 0x0001e20000100a00 */
[----:B------:R-:W-:Y:S02]  /*15940*/  WARPGROUP.DEPBAR.LE gsb0, 0x0 ;  /* 0x00008000000079c5 */ /* 0x000fe40000010000 */
[----:B-----5:R-:W-:-:S06]  /*15950*/  WARPGROUP.ARRIVE ;  /* 0x00000000000079c5 */ /* 0x020fcc0000000000 */
[----:B------:R-:W-:Y:S01]  /*15960*/  HGMMA.64x16x16.F32.BF16 R40, gdesc[UR8], RZ, !UPT, gsb0 ;  /* 0x00200000082879f0 */ /* 0x000fe2000c0018ff */
[----:B------:R-:W-:Y:S01]  /*15970*/  UMOV UR8, UR24 ;  /* 0x0000001800087c82 */ /* 0x000fe20008000000 */
[----:B------:R-:W-:Y:S01]  /*15980*/  UMOV UR9, UR25 ;  /* 0x0000001900097c82 */ /* 0x000fe20008000000 */
[----:B------:R-:W-:Y:S01]  /*15990*/  UMOV UR4, UR8 ;  /* 0x0000000800047c82 */ /* 0x000fe20008000000 */
[----:B------:R-:W-:Y:S01]  /*159a0*/  UMOV UR5, UR9 ;  /* 0x0000000900057c82 */ /* 0x000fe20008000000 */
        /* <DEDUP_REMOVED lines=341> */
[----:B------:R-:W-:-:S04]  /*16f00*/  R2UR UR7, R3 ;  /* 0x00000000030772ca */ /* 0x000fc800000e0000 */
[----:B------:R-:W-:Y:S02]  /*16f10*/  UMOV UR24, UR4 ;  /* 0x0000000400187c82 */ /* 0x000fe40008000000 */
[----:B------:R-:W-:Y:S01]  /*16f20*/  IMAD.U32 R10, RZ, RZ, UR24 ;  /* 0x00000018ff0a7e24 */ /* 0x000fe2000f8e00ff */
[----:B------:R-:W-:Y:S02]  /*16f30*/  WARPGROUP.DEPBAR.LE gsb0, 0x0 ;  /* 0x00008000000079c5 */ /* 0x000fe40000010000 */
[----:B------:R-:W-:Y:S01]  /*16f40*/  WARPGROUP.ARRIVE ;  /* 0x00000000000079c5 */ /* 0x000fe20000000000 */
[----:B------:R-:W-:Y:S01]  /*16f50*/  VIADD R2, R4, 0x582 ;  /* 0x0000058204027836 */ /* 0x000fe20000000000 */
[----:B------:R-:W-:Y:S01]  /*16f60*/  UIADD3 UR56, UR20, 0x804, URZ ;  /* 0x0000080414387890 */ /* 0x000fe2000fffe03f */
[----:B------:R-:W-:Y:S01]  /*16f70*/  IMAD.MOV.U32 R3, RZ, RZ, 0x40000040 ;  /* 0x40000040ff037424 */ /* 0x000fe200078e00ff */
[----:B------:R-:W-:Y:S01]  /*16f80*/  UMOV UR57, 0x40000040 ;  /* 0x4000004000397882 */ /* 0x000fe20000000000 */
[----:B------:R-:W-:Y:S01]  /*16f90*/  UIADD3 UR52, UR20, 0x806, URZ ;  /* 0x0000080614347890 */ /* 0x000fe2000fffe03f */
[----:B------:R-:W-:Y:S01]  /*16fa0*/  HGMMA.64x16x16.F32.BF16 R32, gdesc[UR8], R32, gsb0 ;  /* 0x00200000082079f0 */ /* 0x000fe20008001820 */
[----:B------:R-:W-:Y:S01]  /*16fb0*/  UMOV UR8, UR24 ;  /* 0x0000001800087c82 */ /* 0x000fe20008000000 */
[----:B------:R-:W-:Y:S01]  /*16fc0*/  UMOV UR9, UR25 ;  /* 0x0000001900097c82 */ /* 0x000fe20008000000 */
[----:B------:R-:W-:Y:S01]  /*16fd0*/  UMOV UR16, UR8 ;  /* 0x0000000800107c82 */ /* 0x000fe20008000000 */
[----:B------:R-:W-:Y:S01]  /*16fe0*/  UMOV UR17, UR9 ;  /* 0x0000000900117c82 */ /* 0x000fe20008000000 */
[----:B------:R-:W-:Y:S01]  /*16ff0*/  UMOV UR4, UR8 ;  /* 0x0000000800047c82 */ /* 0x000fe20008000000 */
[----:B------:R-:W-:Y:S01]  /*17000*/  UMOV UR5, UR9 ;  /* 0x0000000900057c82 */ /* 0x000fe20008000000 */
[----:B------:R-:W-:Y:S01]  /*17010*/  UMOV UR53, 0x40000040 ;  /* 0x4000004000357882 */ /* 0x000fe20000000000 */
[----:B------:R-:W-:Y:S01]  /*17020*/  UIADD3 UR48, UR20, 0xc00, URZ ;  /* 0x00000c0014307890 */ /* 0x000fe2000fffe03f */
[----:B------:R0:W-:Y:S01]  /*17030*/  STL.64 [R1+0x8], R10 ;  /* 0x0000080a01007387 */ /* 0x0001e20000100a00 */
[----:B------:R-:W-:Y:S01]  /*17040*/  UMOV UR49, 0x40000040 ;  /* 0x4000004000317882 */ /* 0x000fe20000000000 */
[----:B------:R-:W-:Y:S01]  /*17050*/  UIADD3 UR44, UR20, 0xc02, URZ ;  /* 0x00000c02142c7890 */ /* 0x000fe2000fffe03f */
[----:B------:R-:W-:Y:S01]  /*17060*/  UMOV UR45, 0x40000040 ;  /* 0x40000040002d7882 */ /* 0x000fe20000000000 */
[----:B------:R-:W-:Y:S01]  /*17070*/  UIADD3 UR40, UR20, 0xc04, URZ ;  /* 0x00000c0414287890 */ /* 0x000fe2000fffe03f */
[----:B------:R-:W2:Y:S01]  /*17080*/  LDL R13, [R1+0x6c] ;  /* 0x00006c00010d7983 */ /* 0x000ea20000100800 */
[----:B------:R-:W-:-:S03]  /*17090*/  UMOV UR41, 0x40000040 ;  /* 0x4000004000297882 */ /* 0x000fc60000000000 */
[----:B0-----:R-:W3:Y:S01]  /*170a0*/  LDL R11, [R1+0x68] ;  /* 0x00006800010b7983 */ /* 0x001ee20000100800 */
        /* <DEDUP_REMOVED lines=9> */
[----:B------:R-:W-:Y:S02]  /*17140*/  R2UR UR10, R6 ;  /* 0x00000000060a72ca */ /* 0x000fe400000e0000 */
[----:B------:R-:W-:Y:S01]  /*17150*/  R2UR UR11, R7 ;  /* 0x00000000070b72ca */ /* 0x000fe200000e0000 */
[----:B------:R-:W-:Y:S02]  /*17160*/  WARPGROUP.DEPBAR.LE gsb0, 0x0 ;  /* 0x00008000000079c5 */ /* 0x000fe40000010000 */
[----:B------:R-:W-:-:S06]  /*17170*/  WARPGROUP.ARRIVE ;  /* 0x00000000000079c5 */ /* 0x000fcc0000000000 */
[----:B------:R-:W-:Y:S01]  /*17180*/  HGMMA.64x16x16.F32.BF16 R56, gdesc[UR24], R56, gsb0 ;  /* 0x00200000183879f0 */ /* 0x000fe20008001838 */
[----:B------:R-:W-:Y:S01]  /*17190*/  R2UR UR26, R8 ;  /* 0x00000000081a72ca */ /* 0x000fe200000e0000 */
[----:B------:R-:W-:Y:S01]  /*171a0*/  UMOV UR25, 0x40000040 ;  /* 0x4000004000197882 */ /* 0x000fe20000000000 */
[----:B------:R-:W-:Y:S01]  /*171b0*/  R2UR UR27, R9 ;  /* 0x00000000091b72ca */ /* 0x000fe200000e0000 */
[----:B------:R-:W-:Y:S02]  /*171c0*/  WARPGROUP.DEPBAR.LE gsb0, 0x0 ;  /* 0x00008000000079c5 */ /* 0x000fe40000010000 */
[----:B------:R-:W-:Y:S01]  /*171d0*/  WARPGROUP.ARRIVE ;  /* 0x00000000000079c5 */ /* 0x000fe20000000000 */
[C---:B------:R-:W-:Y:S02]  /*171e0*/  VIADD R6, R4.reuse, 0x602 ;  /* 0x0000060204067836 */ /* 0x040fe40000000000 */
[----:B------:R-:W-:Y:S02]  /*171f0*/  IMAD.MOV.U32 R7, RZ, RZ, 0x40000040 ;  /* 0x40000040ff077424 */ /* 0x000fe400078e00ff */
[----:B------:R-:W-:Y:S01]  /*17200*/  VIADD R8, R4, 0x504 ;  /* 0x0000050404087836 */ /* 0x000fe20000000000 */
[----:B------:R-:W-:Y:S01]  /*17210*/  HGMMA.64x16x16.F32.BF16 R48, gdesc[UR16], R48, gsb0 ;  /* 0x00200000103079f0 */ /* 0x000fe20008001830 */
[----:B------:R-:W-:Y:S01]  /*17220*/  UIADD3 UR36, UR20, 0xc06, URZ ;  /* 0x00000c0614247890 */ /* 0x000fe2000fffe03f */
[----:B------:R-:W-:Y:S01]  /*17230*/  IMAD.U32 R15, RZ, RZ, UR25 ;  /* 0x00000019ff0f7e24 */ /* 0x000fe2000f8e00ff */
[----:B------:R-:W-:-:S02]  /*17240*/  WARPGROUP.DEPBAR.LE gsb0, 0x0 ;  /* 0x00008000000079c5 */ /* 0x000fc40000010000 */
[----:B------:R-:W-:-:S06]  /*17250*/  WARPGROUP.ARRIVE ;  /* 0x00000000000079c5 */ /* 0x000fcc0000000000 */
[----:B------:R-:W-:Y:S01]  /*17260*/  HGMMA.64x16x16.F32.BF16 R40, gdesc[UR12], R40, gsb0 ;  /* 0x002000000c2879f0 */ /* 0x000fe20008001828 */
[----:B------:R-:W-:-:S07]  /*17270*/  UIADD3 UR12, UR20, 0x802, URZ ;  /* 0x00000802140c7890 */ /* 0x000fce000fffe03f */
[----:B------:R-:W-:Y:S01]  /*17280*/  UMOV UR24, UR12 ;  /* 0x0000000c00187c82 */ /* 0x000fe20008000000 */
[----:B------:R-:W-:Y:S01]  /*17290*/  R2UR UR18, R2 ;  /* 0x00000000021272ca */ /* 0x000fe200000e0000 */
[----:B------:R-:W-:Y:S02]  /*172a0*/  WARPGROUP.DEPBAR.LE gsb0, 0x0 ;  /* 0x00008000000079c5 */ /* 0x000fe40000010000 */
[----:B------:R-:W-:Y:S01]  /*172b0*/  WARPGROUP.ARRIVE ;  /* 0x00000000000079c5 */ /* 0x000fe20000000000 */
[----:B------:R-:W-:Y:S01]  /*172c0*/  R2UR UR19, R3 ;  /* 0x00000000031372ca */ /* 0x000fe200000e0000 */
[----:B------:R-:W-:Y:S01]  /*172d0*/  IMAD.MOV.U32 R9, RZ, RZ, 0x40000040 ;  /* 0x40000040ff097424 */ /* 0x000fe200078e00ff */
[----:B------:R-:W-:Y:S01]  /*172e0*/  R2UR UR14, R6 ;  /* 0x00000000060e72ca */ /* 0x000fe200000e0000 */
[----:B------:R-:W-:Y:S01]  /*172f0*/  UMOV UR37, 0x40000040 ;  /* 0x4000004000257882 */ /* 0x000fe20000000000 */
[----:B------:R-:W-:Y:S01]  /*17300*/  R2UR UR15, R7 ;  /* 0x00000000070f72ca */ /* 0x000fe200000e0000 */
[----:B------:R-:W-:Y:S01]  /*17310*/  HGMMA.64x16x16.F32.BF16 R32, gdesc[UR4], R32, gsb0 ;  /* 0x00200000042079f0 */ /* 0x000fe20008001820 */
[----:B------:R-:W-:Y:S01]  /*17320*/  R2UR UR58, R8 ;  /* 0x00000000083a72ca */ /* 0x000fe200000e0000 */
[----:B------:R-:W-:Y:S01]  /*17330*/  IMAD.U32 R14, RZ, RZ, UR24 ;  /* 0x00000018ff0e7e24 */ /* 0x000fe2000f8e00ff */
[----:B------:R-:W-:-:S02]  /*17340*/  WARPGROUP.DEPBAR.LE gsb0, 0x0 ;  /* 0x00008000000079c5 */ /* 0x000fc40000010000 */
        /* <DEDUP_REMOVED lines=12> */
[----:B------:R-:W-:Y:S01]  /*17410*/  UMOV UR12, UR4 ;  /* 0x00000004000c7c82 */ /* 0x000fe20008000000 */
[----:B------:R-:W-:Y:S01]  /*17420*/  UMOV UR13, UR5 ;  /* 0x00000005000d7c82 */ /* 0x000fe20008000000 */
[----:B------:R-:W-:Y:S01]  /*17430*/  VIADD R2, R4, 0x682 ;  /* 0x0000068204027836 */ /* 0x000fe20000000000 */
[----:B------:R-:W-:Y:S02]  /*17440*/  WARPGROUP.DEPBAR.LE gsb0, 0x0 ;  /* 0x00008000000079c5 */ /* 0x000fe40000010000 */
[----:B------:R-:W-:-:S06]  /*17450*/  WARPGROUP.ARRIVE ;  /* 0x00000000000079c5 */ /* 0x000fcc0000000000 */
[----:B------:R-:W-:Y:S01]  /*17460*/  HGMMA.64x16x16.F32.BF16 R40, gdesc[UR12], R40, gsb0 ;  /* 0x002000000c2879f0 */ /* 0x000fe20008001828 */
[----:B------:R-:W-:Y:S01]  /*17470*/  IMAD.MOV.U32 R3, RZ, RZ, 0x40000040 ;  /* 0x40000040ff037424 */ /* 0x000fe200078e00ff */
[----:B------:R-:W-:-:S04]  /*17480*/  R2UR UR10, R2 ;  /* 0x00000000020a72ca */ /* 0x000fc800000e0000 */
        /* <DEDUP_REMOVED lines=13> */
[----:B------:R-:W-:Y:S01]  /*17560*/  R2UR UR59, R9 ;  /* 0x00000000093b72ca */ /* 0x000fe200000e0000 */
[----:B------:R-:W-:Y:S01]  /*17570*/  VIADD R2, R4, 0x584 ;  /* 0x0000058404027836 */ /* 0x000fe20000000000 */
[----:B------:R-:W-:Y:S01]  /*17580*/  MOV R3, 0x40000040 ;  /* 0x4000004000037802 */ /* 0x000fe20000000f00 */
[----:B------:R-:W-:Y:S02]  /*17590*/  WARPGROUP.DEPBAR.LE gsb0, 0x0 ;  /* 0x00008000000079c5 */ /* 0x000fe40000010000 */
[----:B------:R-:W-:-:S08]  /*175a0*/  WARPGROUP.ARRIVE ;  /* 0x00000000000079c5 */ /* 0x000fd00000000000 */
[----:B------:R-:W-:Y:S01]  /*175b0*/  HGMMA.64x16x16.F32.BF16 R56, gdesc[UR56], R56, gsb0 ;  /* 0x00200000383879f0 */ /* 0x000fe20008001838 */
        /* <DEDUP_REMOVED lines=171> */
[----:B------:R-:W-:Y:S01]  /*18070*/  IMAD.MOV.U32 R3, RZ, RZ, 0x40000040 ;  /* 0x40000040ff037424 */ /* 0x000fe200078e00ff */
[----:B------:R-:W-:Y:S01]  /*18080*/  UMOV UR16, UR40 ;  /* 0x0000002800107c82 */ /* 0x000fe20008000000 */
[----:B------:R-:W-:Y:S01]  /*18090*/  UMOV UR17, UR41 ;  /* 0x0000002900117c82 */ /* 0x000fe20008000000 */
[----:B------:R-:W-:Y:S01]  /*180a0*/  R2UR UR18, R2 ;  /* 0x00000000021272ca */ /* 0x000fe200000e0000 */
[C---:B------:R-:W-:Y:S01]  /*180b0*/  VIADD R6, R4.reuse, 0x884 ;  /* 0x0000088404067836 */ /* 0x040fe20000000000 */
[----:B------:R-:W-:Y:S01]  /*180c0*/  R2UR UR19, R3 ;  /* 0x00000000031372ca */ /* 0x000fe200000e0000 */
[----:B------:R-:W-:Y:S01]  /*180d0*/  IMAD.MOV.U32 R7, RZ, RZ, 0x40000040 ;  /* 0x40000040ff077424 */ /* 0x000fe200078e00ff */
[----:B------:R-:W-:Y:S01]  /*180e0*/  UMOV UR12, UR40 ;  /* 0x00000028000c7c82 */ /* 0x000fe20008000000 */
[----:B------:R-:W-:Y:S01]  /*180f0*/  UMOV UR13, UR41 ;  /* 0x00000029000d7c82 */ /* 0x000fe20008000000 */
[----:B------:R-:W-:Y:S01]  /*18100*/  UMOV UR8, UR40 ;  /* 0x0000002800087c82 */ /* 0x000fe20008000000 */
[----:B------:R-:W-:Y:S01]  /*18110*/  UMOV UR9, UR41 ;  /* 0x0000002900097c82 */ /* 0x000fe20008000000 */
[----:B------:R-:W-:Y:S01]  /*18120*/  UMOV UR4, UR40 ;  /* 0x0000002800047c82 */ /* 0x000fe20008000000 */
[----:B------:R-:W-:Y:S01]  /*18130*/  UMOV UR5, UR41 ;  /* 0x0000002900057c82 */ /* 0x000fe20008000000 */
[----:B------:R-:W-:-:S02]  /*18140*/  VIADD R8, R4, 0x786 ;  /* 0x0000078604087836 */ /* 0x000fc40000000000 */
[----:B--2---:R-:W-:Y:S01]  /*18150*/  IMAD R13, R225, 0x80, R13 ;  /* 0x00000080e10d7824 */ /* 0x004fe200078e020d */
[----:B------:R0:W-:Y:S01]  /*18160*/  STL.64 [R1], R14 ;  /* 0x0000000e01007387 */ /* 0x0001e20000100a00 */
[----:B------:R-:W-:Y:S01]  /*18170*/  IMAD.MOV.U32 R9, RZ, RZ, 0x40000040 ;  /* 0x40000040ff097424 */ /* 0x000fe200078e00ff */
[----:B------:R-:W-:Y:S01]  /*18180*/  ULDC UR42, c[0x0][0x988] ;  /* 0x00026200002a7ab9 */ /* 0x000fe20000000800 */
[----:B------:R-:W-:Y:S01]  /*18190*/  @!P1 VIADD R0, R0, 0x38840 ;  /* 0x0003884000009836 */ /* 0x000fe20000000000 */
[----:B------:R-:W-:Y:S01]  /*181a0*/  ULDC UR43, c[0x0][0x988] ;  /* 0x00026200002b7ab9 */ /* 0x000fe20000000800 */
        /* <DEDUP_REMOVED lines=15> */
[----:B------:R-:W-:Y:S01]  /*182a0*/  VIADD R6, R4, 0x984 ;  /* 0x0000098404067836 */ /* 0x000fe20000000000 */
[----:B------:R-:W-:Y:S01]  /*182b0*/  R2UR UR38, R8 ;  /* 0x00000000082672ca */ /* 0x000fe200000e0000 */
[----:B------:R-:W-:Y:S01]  /*182c0*/  IMAD.MOV.U32 R7, RZ, RZ, 0x40000040 ;  /* 0x40000040ff077424 */ /* 0x000fe200078e00ff */
[----:B------:R-:W-:Y:S01]  /*182d0*/  R2UR UR39, R9 ;  /* 0x00000000092772ca */ /* 0x000fe200000e0000 */
[----:B------:R-:W-:Y:S01]  /*182e0*/  VIADD R2, R4, 0x806 ;  /* 0x0000080604027836 */ /* 0x000fe20000000000 */
[----:B------:R-:W-:Y:S01]  /*182f0*/  R2UR UR6, R6 ;  /* 0x00000000060672ca */ /* 0x000fe200000e0000 */
[----:B------:R-:W-:Y:S01]  /*18300*/  IMAD.MOV.U32 R3, RZ, RZ, 0x40000040 ;  /* 0x40000040ff037424 */ /* 0x000fe200078e00ff */
[----:B------:R-:W-:Y:S01]  /*18310*/  R2UR UR7, R7 ;  /* 0x00000000070772ca */ /* 0x000fe200000e0000 */
[----:B------:R-:W-:Y:S01]  /*18320*/  ULDC UR8, c[0x0][0x9d8] ;  /* 0x0002760000087ab9 */ /* 0x000fe20000000800 */
[----:B------:R-:W-:-:S02]  /*18330*/  WARPGROUP.DEPBAR.LE gsb0, 0x0 ;  /* 0x00008000000079c5 */ /* 0x000fc40000010000 */
[----:B------:R-:W-:-:S09]  /*18340*/  WARPGROUP.ARRIVE ;  /* 0x00000000000079c5 */ /* 0x000fd20000000000 */
        /* <DEDUP_REMOVED lines=8> */
[C---:B------:R-:W-:Y:S01]  /*183d0*/  VIADD R6, R4.reuse, 0x886 ;  /* 0x0000088604067836 */ /* 0x040fe20000000000 */
[----:B------:R-:W-:Y:S01]  /*183e0*/  @!P1 PRMT R0, RZ, 0x654, R0 ;  /* 0x00000654ff009816 */ /* 0x000fe20000000000 */
[----:B------:R-:W-:Y:S01]  /*183f0*/  IMAD.MOV.U32 R7, RZ, RZ, 0x40000040 ;  /* 0x40000040ff077424 */ /* 0x000fe200078e00ff */
[----:B------:R-:W-:Y:S01]  /*18400*/  ULDC UR38, c[0x0][0x9d8] ;  /* 0x0002760000267ab9 */ /* 0x000fe20000000800 */
[----:B------:R-:W-:Y:S01]  /*18410*/  VIADD R8, R4, 0x906 ;  /* 0x0000090604087836 */ /* 0x000fe20000000000 */
[----:B------:R-:W-:Y:S01]  /*18420*/  ULDC UR39, c[0x0][0x9d8] ;  /* 0x0002760000277ab9 */ /* 0x000fe20000000800 */
[----:B------:R-:W-:-:S02]  /*18430*/  WARPGROUP.DEPBAR.LE gsb0, 0x0 ;  /* 0x00008000000079c5 */ /* 0x000fc40000010000 */
[----:B------:R-:W-:-:S06]  /*18440*/  WARPGROUP.ARRIVE ;  /* 0x00000000000079c5 */ /* 0x000fcc0000000000 */
        /* <DEDUP_REMOVED lines=20> */
[----:B------:R-:W-:Y:S01]  /*18590*/  IMAD R4, R177, -0x50, R237 ;  /* 0xffffffb0b1047824 */ /* 0x000fe200078e02ed */
[----:B------:R-:W-:Y:S01]  /*185a0*/  UMOV UR4, UR36 ;  /* 0x0000002400047c82 */ /* 0x000fe20008000000 */
[----:B------:R-:W-:Y:S01]  /*185b0*/  UMOV UR5, UR37 ;  /* 0x0000002500057c82 */ /* 0x000fe20008000000 */
[----:B------:R-:W-:Y:S01]  /*185c0*/  FMUL.FTZ R58, R58, UR8 ;  /* 0x000000083a3a7c20 */ /* 0x000fe20008410000 */
[----:B------:R-:W-:Y:S01]  /*185d0*/  FMUL.FTZ R59, R59, UR8 ;  /* 0x000000083b3b7c20 */ /* 0x000fe20008410000 */
[----:B------:R-:W-:Y:S01]  /*185e0*/  IADD3 R3, -R227, 0x51, R4 ;  /* 0x00000051e3037810 */ /* 0x000fe20007ffe104 */
[----:B------:R-:W-:Y:S01]  /*185f0*/  FMUL.FTZ R62, R62, UR8 ;  /* 0x000000083e3e7c20 */ /* 0x000fe20008410000 */
[----:B------:R-:W-:-:S02]  /*18600*/  VIADD R4, R4, 0x50 ;  /* 0x0000005004047836 */ /* 0x000fc40000000000 */
[----:B------:R-:W1:Y:S01]  /*18610*/  MUFU.TANH R58, R58 ;  /* 0x0000003a003a7308 */ /* 0x000e620000002400 */
[----:B---3--:R-:W-:Y:S02]  /*18620*/  IMAD R64, R11, -0x2, R3 ;  /* 0xfffffffe0b407824 */ /* 0x008fe400078e0203 */
[----:B------:R-:W-:Y:S01]  /*18630*/  FMUL.FTZ R63, R63, UR8 ;  /* 0x000000083f3f7c20 */ /* 0x000fe20008410000 */
[----:B------:R-:W-:-:S04]  /*18640*/  IMAD R11, R11, -0x2, R4 ;  /* 0xfffffffe0b0b7824 */ /* 0x000fc800078e0204 */
[----:B------:R-:W2:Y:S01]  /*18650*/  MUFU.TANH R59, R59 ;  /* 0x0000003b003b7308 */ /* 0x000ea20000002400 */
[----:B------:R-:W-:Y:S01]  /*18660*/  IADD3 R4, R64, 0x8, R13 ;  /* 0x0000000840047810 */ /* 0x000fe20007ffe00d */
[----:B------:R-:W-:Y:S01]  /*18670*/  FMUL.FTZ R50, R50, UR8 ;  /* 0x0000000832327c20 */ /* 0x000fe20008410000 */
[----:B------:R-:W-:Y:S02]  /*18680*/  WARPGROUP.DEPBAR.LE gsb0, 0x0 ;  /* 0x00008000000079c5 */ /* 0x000fe40000010000 */
[----:B------:R-:W-:-:S06]  /*18690*/  WARPGROUP.ARRIVE ;  /* 0x00000000000079c5 */ /* 0x000fcc0000000000 */
[----:B------:R-:W-:Y:S01]  /*186a0*/  HGMMA.64x16x16.F32.BF16 R24, gdesc[UR4], R24, gsb0 ;  /* 0x00200000041879f0 */ /* 0x000fe20008001818 */
[----:B------:R-:W3:Y:S01]  /*186b0*/  MUFU.TANH R62, R62 ;  /* 0x0000003e003e7308 */ /* 0x000ee20000002400 */
[----:B0-----:R-:W-:Y:S01]  /*186c0*/  VIMNMX R15, R11, R4, PT ;  /* 0x000000040b0f7248 */ /* 0x001fe20003fe0100 */
[----:B------:R-:W-:-:S06]  /*186d0*/  FMUL.FTZ R51, R51, UR8 ;  /* 0x0000000833337c20 */ /* 0x000fcc0008410000 */
[----:B------:R-:W0:Y:S01]  /*186e0*/  MUFU.TANH R20, R63 ;  /* 0x0000003f00147308 */ /* 0x000e220000002400 */
[C---:B------:R-:W-:Y:S01]  /*186f0*/  ISETP.GT.AND P2, PT, R15.reuse, RZ, PT ;  /* 0x000000ff0f00720c */ /* 0x040fe20003f44270 */
[----:B------:R-:W-:Y:S01]  /*18700*/  FMUL.FTZ R54, R54, UR8 ;  /* 0x0000000836367c20 */ /* 0x000fe20008410000 */
[----:B------:R-:W-:-:S05]  /*18710*/  ISETP.GT.AND P3, PT, R15, 0x1, PT ;  /* 0x000000010f00780c */ /* 0x000fca0003f64270 */
[----:B------:R-:W4:Y:S01]  /*18720*/  MUFU.TANH R12, R50 ;  /* 0x00000032000c7308 */ /* 0x000f220000002400 */
[----:B------:R-:W-:Y:S01]  /*18730*/  ISETP.GT.AND P4, PT, R15, 0x8, PT ;  /* 0x000000080f00780c */ /* 0x000fe20003f84270 */
[----:B------:R-:W-:Y:S01]  /*18740*/  FMUL.FTZ R55, R55, UR8 ;  /* 0x0000000837377c20 */ /* 0x000fe20008410000 */
[----:B-1----:R-:W-:Y:S01]  /*18750*/  FSEL R74, R58, -INF , P2 ;  /* 0xff8000003a4a7808 */ /* 0x002fe20001000000 */
[----:B------:R-:W-:Y:S01]  /*18760*/  FMUL.FTZ R42, R42, UR8 ;  /* 0x000000082a2a7c20 */ /* 0x000fe20008410000 */
[----:B--2---:R-:W-:Y:S01]  /*18770*/  FSEL R59, R59, -INF , P3 ;  /* 0xff8000003b3b7808 */ /* 0x004fe20001800000 */
[----:B------:R-:W-:Y:S01]  /*18780*/  FMUL.FTZ R43, R43, UR8 ;  /* 0x000000082b2b7c20 */ /* 0x000fe20008410000 */
[----:B------:R-:W-:Y:S01]  /*18790*/  FMUL.FTZ R46, R46, UR8 ;  /* 0x000000082e2e7c20 */ /* 0x000fe20008410000 */
[----:B------:R-:W1:Y:S01]  /*187a0*/  MUFU.TANH R10, R51 ;  /* 0x00000033000a7308 */ /* 0x000e620000002400 */
[----:B------:R-:W-:Y:S01]  /*187b0*/  ISETP.GT.AND P2, PT, R15, 0x9, PT ;  /* 0x000000090f00780c */ /* 0x000fe20003f44270 */
[----:B------:R-:W-:Y:S01]  /*187c0*/  FMUL.FTZ R47, R47, UR8 ;  /* 0x000000082f2f7c20 */ /* 0x000fe20008410000 */
[----:B---3--:R-:W-:Y:S01]  /*187d0*/  FSEL R78, R62, -INF , P4 ;  /* 0xff8000003e4e7808 */ /* 0x008fe20002000000 */
[----:B------:R-:W-:Y:S01]  /*187e0*/  FMUL.FTZ R34, R34, UR8 ;  /* 0x0000000822227c20 */ /* 0x000fe20008410000 */
[----:B------:R-:W-:Y:S01]  /*187f0*/  FMNMX.FTZ R9, R74, R59, !PT ;  /* 0x0000003b4a097209 */ /* 0x000fe20007810000 */
[----:B------:R-:W-:Y:S01]  /*18800*/  FMUL.FTZ R35, R35, UR8 ;  /* 0x0000000823237c20 */ /* 0x000fe20008410000 */
[----:B------:R-:W-:Y:S01]  /*18810*/  FMUL.FTZ R38, R38, UR8 ;  /* 0x0000000826267c20 */ /* 0x000fe20008410000 */
[----:B------:R-:W2:Y:S01]  /*18820*/  MUFU.TANH R54, R54 ;  /* 0x0000003600367308 */ /* 0x000ea20000002400 */
[----:B------:R-:W-:Y:S01]  /*18830*/  ISETP.GT.AND P3, PT, R15, 0x10, PT ;  /* 0x000000100f00780c */ /* 0x000fe20003f64270 */
[----:B------:R-:W-:Y:S01]  /*18840*/  FMUL.FTZ R39, R39, UR8 ;  /* 0x0000000827277c20 */ /* 0x000fe20008410000 */
[----:B0-----:R-:W-:Y:S01]  /*18850*/  FSEL R20, R20, -INF , P2 ;  /* 0xff80000014147808 */ /* 0x001fe20001000000 */
[----:B------:R-:W-:Y:S01]  /*18860*/  FMUL.FTZ R2, R56, UR8 ;  /* 0x0000000838027c20 */ /* 0x000fe20008410000 */
[----:B------:R-:W-:Y:S01]  /*18870*/  FMNMX.FTZ R9, R78, R9, !PT ;  /* 0x000000094e097209 */ /* 0x000fe20007810000 */
[----:B------:R-:W-:Y:S01]  /*18880*/  FMUL.FTZ R7, R60, UR8 ;  /* 0x000000083c077c20 */ /* 0x000fe20008410000 */
[----:B------:R-:W-:Y:S01]  /*18890*/  FMUL.FTZ R5, R57, UR8 ;  /* 0x0000000839057c20 */ /* 0x000fe20008410000 */
[----:B------:R-:W0:Y:S01]  /*188a0*/  MUFU.TANH R14, R55 ;  /* 0x00000037000e7308 */ /* 0x000e220000002400 */
[----:B------:R-:W-:Y:S01]  /*188b0*/  ISETP.GT.AND P2, PT, R15, 0x11, PT ;  /* 0x000000110f00780c */ /* 0x000fe20003f44270 */
[----:B------:R-:W-:Y:S01]  /*188c0*/  FMUL.FTZ R6, R61, UR8 ;  /* 0x000000083d067c20 */ /* 0x000fe20008410000 */
[----:B----4-:R-:W-:Y:S01]  /*188d0*/  FSEL R12, R12, -INF , P3 ;  /* 0xff8000000c0c7808 */ /* 0x010fe20001800000 */
[----:B------:R-:W-:Y:S01]  /*188e0*/  FMUL.FTZ R49, R49, UR8 ;  /* 0x0000000831317c20 */ /* 0x000fe20008410000 */
[----:B------:R-:W-:Y:S01]  /*188f0*/  FMNMX.FTZ R9, R20, R9, !PT ;  /* 0x0000000914097209 */ /* 0x000fe20007810000 */
[----:B------:R-:W-:Y:S01]  /*18900*/  FMUL.FTZ R52, R52, UR8 ;  /* 0x0000000834347c20 */ /* 0x000fe20008410000 */
[----:B------:R-:W-:Y:S01]  /*18910*/  FMUL.FTZ R53, R53, UR8 ;  /* 0x0000000835357c20 */ /* 0x000fe20008410000 */
[----:B------:R-:W3:Y:S01]  /*18920*/  MUFU.TANH R42, R42 ;  /* 0x0000002a002a7308 */ /* 0x000ee20000002400 */
[----:B------:R-:W-:Y:S01]  /*18930*/  ISETP.GT.AND P3, PT, R15, 0x18, PT ;  /* 0x000000180f00780c */ /* 0x000fe20003f64270 */
[----:B------:R-:W-:Y:S01]  /*18940*/  FMUL.FTZ R40, R40, UR8 ;  /* 0x0000000828287c20 */ /* 0x000fe20008410000 */
[----:B-1----:R-:W-:Y:S01]  /*18950*/  FSEL R10, R10, -INF , P2 ;  /* 0xff8000000a0a7808 */ /* 0x002fe20001000000 */
[----:B------:R-:W-:Y:S01]  /*18960*/  FMUL.FTZ R41, R41, UR8 ;  /* 0x0000000829297c20 */ /* 0x000fe20008410000 */
[----:B------:R-:W-:Y:S01]  /*18970*/  FMNMX.FTZ R9, R12, R9, !PT ;  /* 0x000000090c097209 */ /* 0x000fe20007810000 */
[----:B------:R-:W-:Y:S01]  /*18980*/  FMUL.FTZ R44, R44, UR8 ;  /* 0x000000082c2c7c20 */ /* 0x000fe20008410000 */
[----:B------:R-:W-:Y:S01]  /*18990*/  ULDC UR4, c[0x0][0x988] ;  /* 0x0002620000047ab9 */ /* 0x000fe20000000800 */
[----:B------:R-:W1:Y:S01]  /*189a0*/  MUFU.TANH R43, R43 ;  /* 0x0000002b002b7308 */ /* 0x000e620000002400 */
[----:B------:R-:W-:-:S02]  /*189b0*/  ISETP.GT.AND P2, PT, R15, 0x19, PT ;  /* 0x000000190f00780c */ /* 0x000fc40003f44270 */
[----:B--2---:R-:W-:Y:S02]  /*189c0*/  FSEL R8, R54, -INF , P3 ;  /* 0xff80000036087808 */ /* 0x004fe40001800000 */
[----:B------:R-:W-:-:S03]  /*189d0*/  FMNMX.FTZ R9, R10, R9, !PT ;  /* 0x000000090a097209 */ /* 0x000fc60007810000 */
[----:B------:R-:W-:Y:S01]  /*189e0*/  MUFU.TANH R46, R46 ;  /* 0x0000002e002e7308 */ /* 0x000fe20000002400 */
[----:B------:R-:W-:Y:S02]  /*189f0*/  ISETP.GT.AND P3, PT, R15, 0x20, PT ;  /* 0x000000200f00780c */ /* 0x000fe40003f64270 */
[----:B0-----:R-:W-:Y:S02]  /*18a00*/  FSEL R14, R14, -INF , P2 ;  /* 0xff8000000e0e7808 */ /* 0x001fe40001000000 */
[----:B------:R-:W-:-:S03]  /*18a10*/  FMNMX.FTZ R9, R8, R9, !PT ;  /* 0x0000000908097209 */ /* 0x000fc60007810000 */
[----:B------:R-:W0:Y:S01]  /*18a20*/  MUFU.TANH R47, R47 ;  /* 0x0000002f002f7308 */ /* 0x000e220000002400 */
[----:B------:R-:W-:Y:S02]  /*18a30*/  WARPGROUP.DEPBAR.LE gsb0, 0x0 ;  /* 0x00008000000079c5 */ /* 0x000fe40000010000 */
[----:B------:R-:W-:Y:S01]  /*18a40*/  FMUL.FTZ R4, R26, UR8 ;  /* 0x000000081a047c20 */ /* 0x000fe20008410000 */
[----:B------:R-:W-:Y:S01]  /*18a50*/  ISETP.GT.AND P2, PT, R15, 0x21, PT ;  /* 0x000000210f00780c */ /* 0x000fe20003f44270 */
[----:B------:R-:W-:Y:S01]  /*18a60*/  FMUL.FTZ R45, R45, UR8 ;  /* 0x000000082d2d7c20 */ /* 0x000fe20008410000 */
[----:B---3--:R-:W-:Y:S01]  /*18a70*/  FSEL R26, R42, -INF , P3 ;  /* 0xff8000002a1a7808 */ /* 0x008fe20001800000 */
[----:B------:R-:W-:Y:S01]  /*18a80*/  FMUL.FTZ R32, R32, UR8 ;  /* 0x0000000820207c20 */ /* 0x000fe20008410000 */
[----:B------:R1:W2:Y:S01]  /*18a90*/  MUFU.TANH R3, R34 ;  /* 0x0000002200037308 */ /* 0x0002a20000002400 */
[----:B------:R-:W-:Y:S01]  /*18aa0*/  FMNMX.FTZ R9, R14, R9, !PT ;  /* 0x000000090e097209 */ /* 0x000fe20007810000 */
[----:B------:R-:W-:Y:S01]  /*18ab0*/  FMUL.FTZ R33, R33, UR8 ;  /* 0x0000000821217c20 */ /* 0x000fe20008410000 */
[----:B------:R-:W-:Y:S01]  /*18ac0*/  ISETP.GT.AND P3, PT, R15, 0x28, PT ;  /* 0x000000280f00780c */ /* 0x000fe20003f64270 */
[----:B------:R-:W-:Y:S01]  /*18ad0*/  FMUL.FTZ R36, R36, UR8 ;  /* 0x0000000824247c20 */ /* 0x000fe20008410000 */
[----:B------:R-:W-:Y:S01]  /*18ae0*/  FMNMX.FTZ R9, R26, R9, !PT ;  /* 0x000000091a097209 */ /* 0x000fe20007810000 */
[----:B------:R-:W-:Y:S01]  /*18af0*/  FMUL.FTZ R37, R37, UR8 ;  /* 0x0000000825257c20 */ /* 0x000fe20008410000 */
[----:B------:R-:W-:Y:S01]  /*18b00*/  VIADDMNMX R11, R13, R64, R11, PT ;  /* 0x000000400d0b7246 */ /* 0x000fe2000380010b */
[----:B------:R-:W3:Y:S01]  /*18b10*/  MUFU.TANH R35, R35 ;  /* 0x0000002300237308 */ /* 0x000ee20000002400 */
[----:B-1----:R-:W-:Y:S01]  /*18b20*/  FSEL R34, R43, -INF , P2 ;  /* 0xff8000002b227808 */ /* 0x002fe20001000000 */
[----:B------:R1:W-:Y:S01]  /*18b30*/  @!P1 SYNCS.ARRIVE.TRANS64.RED.A1T0 RZ, [R0+URZ], RZ ;  /* 0x000000ff00ff99a7 */ /* 0x0003e2000810043f */
[----:B------:R-:W-:-:S02]  /*18b40*/  ISETP.GT.AND P2, PT, R15, 0x29, PT ;  /* 0x000000290f00780c */ /* 0x000fc40003f44270 */
[----:B------:R-:W-:-:S03]  /*18b50*/  FMNMX.FTZ R9, R34, R9, !PT ;  /* 0x0000000922097209 */ /* 0x000fc60007810000 */
[----:B------:R4:W1:Y:S01]  /*18b60*/  MUFU.TANH R50, R38 ;  /* 0x0000002600327308 */ /* 0x0008620000002400 */
[----:B0-----:R-:W-:Y:S01]  /*18b70*/  FSEL R42, R47, -INF , P2 ;  /* 0xff8000002f2a7808 */ /* 0x001fe20001000000 */
[----:B------:R-:W-:Y:S01]  /*18b80*/  FMUL.FTZ R27, R27, UR8 ;  /* 0x000000081b1b7c20 */ /* 0x000fe20008410000 */
[----:B----4-:R-:W-:-:S05]  /*18b90*/  FSEL R38, R46, -INF , P3 ;  /* 0xff8000002e267808 */ /* 0x010fca0001800000 */
[----:B------:R-:W0:Y:S01]  /*18ba0*/  MUFU.TANH R39, R39 ;  /* 0x0000002700277308 */ /* 0x000e220000002400 */
[C---:B------:R-:W-:Y:S02]  /*18bb0*/  ISETP.GT.AND P3, PT, R15.reuse, 0x30, PT ;  /* 0x000000300f00780c */ /* 0x040fe40003f64270 */
[----:B------:R-:W-:Y:S01]  /*18bc0*/  FMNMX.FTZ R21, R38, R9, !PT ;  /* 0x0000000926157209 */ /* 0x000fe20007810000 */
[----:B------:R-:W-:Y:S01]  /*18bd0*/  FMUL.FTZ R9, R30, UR8 ;  /* 0x000000081e097c20 */ /* 0x000fe20008410000 */
[----:B------:R-:W-:Y:S02]  /*18be0*/  ISETP.GT.AND P2, PT, R15, 0x31, PT ;  /* 0x000000310f00780c */ /* 0x000fe40003f44270 */
[----:B--2---:R-:W-:Y:S01]  /*18bf0*/  FSEL R30, R3, -INF , P3 ;  /* 0xff800000031e7808 */ /* 0x004fe20001800000 */
[----:B------:R-:W2:Y:S01]  /*18c00*/  MUFU.TANH R4, R4 ;  /* 0x0000000400047308 */ /* 0x000ea20000002400 */
[----:B------:R-:W-:Y:S01]  /*18c10*/  FMNMX.FTZ R21, R42, R21, !PT ;  /* 0x000000152a157209 */ /* 0x000fe20007810000 */
[----:B------:R-:W-:Y:S01]  /*18c20*/  FMUL.FTZ R31, R31, UR8 ;  /* 0x000000081f1f7c20 */ /* 0x000fe20008410000 */
[----:B------:R-:W-:-:S02]  /*18c30*/  ISETP.GT.AND P3, PT, R15, 0x38, PT ;  /* 0x000000380f00780c */ /* 0x000fc40003f64270 */
[----:B---3--:R-:W-:Y:S02]  /*18c40*/  FSEL R46, R35, -INF , P2 ;  /* 0xff800000232e7808 */ /* 0x008fe40001000000 */
[----:B------:R-:W-:Y:S01]  /*18c50*/  FMNMX.FTZ R21, R30, R21, !PT ;  /* 0x000000151e157209 */ /* 0x000fe20007810000 */
[----:B------:R-:W3:Y:S01]  /*18c60*/  MUFU.TANH R27, R27 ;  /* 0x0000001b001b7308 */ /* 0x000ee20000002400 */
[----:B------:R-:W-:Y:S02]  /*18c70*/  ISETP.GT.AND P2, PT, R15, 0x39, PT ;  /* 0x000000390f00780c */ /* 0x000fe40003f44270 */
[----:B-1----:R-:W-:Y:S02]  /*18c80*/  FSEL R50, R50, -INF , P3 ;  /* 0xff80000032327808 */ /* 0x002fe40001800000 */
[----:B------:R-:W-:-:S03]  /*18c90*/  FMNMX.FTZ R21, R46, R21, !PT ;  /* 0x000000152e157209 */ /* 0x000fc60007810000 */
[----:B------:R-:W1:Y:S01]  /*18ca0*/  MUFU.TANH R58, R9 ;  /* 0x00000009003a7308 */ /* 0x000e620000002400 */
[----:B------:R-:W-:Y:S02]  /*18cb0*/  ISETP.GT.AND P3, PT, R15, 0x40, PT ;  /* 0x000000400f00780c */ /* 0x000fe40003f64270 */
[----:B0-----:R-:W-:Y:S02]  /*18cc0*/  FSEL R54, R39, -INF , P2 ;  /* 0xff80000027367808 */ /* 0x001fe40001000000 */
[----:B------:R-:W-:-:S03]  /*18cd0*/  FMNMX.FTZ R21, R50, R21, !PT ;  /* 0x0000001532157209 */ /* 0x000fc60007810000 */
[----:B------:R-:W0:Y:S01]  /*18ce0*/  MUFU.TANH R31, R31 ;  /* 0x0000001f001f7308 */ /* 0x000e220000002400 */
[----:B------:R-:W-:Y:S01]  /*18cf0*/  FMUL.FTZ R3, R48, UR8 ;  /* 0x0000000830037c20 */ /* 0x000fe20008410000 */
[C---:B------:R-:W-:Y:S02]  /*18d00*/  ISETP.GT.AND P2, PT, R15.reuse, 0x41, PT ;  /* 0x000000410f00780c */ /* 0x040fe40003f44270 */
[----:B--2---:R-:W-:Y:S02]  /*18d10*/  FSEL R48, R4, -INF , P3 ;  /* 0xff80000004307808 */ /* 0x004fe40001800000 */
[----:B------:R-:W-:Y:S02]  /*18d20*/  FMNMX.FTZ R21, R54, R21, !PT ;  /* 0x0000001536157209 */ /* 0x000fe40007810000 */
[----:B------:R-:W-:Y:S02]  /*18d30*/  ISETP.GT.AND P3, PT, R15, 0x48, PT ;  /* 0x000000480f00780c */ /* 0x000fe40003f64270 */
[----:B---3--:R-:W-:-:S02]  /*18d40*/  FSEL R56, R27, -INF , P2 ;  /* 0xff8000001b387808 */ /* 0x008fc40001000000 */
[----:B------:R-:W-:Y:S02]  /*18d50*/  FMNMX.FTZ R21, R48, R21, !PT ;  /* 0x0000001530157209 */ /* 0x000fe40007810000 */
[----:B------:R-:W-:Y:S02]  /*18d60*/  ISETP.GT.AND P2, PT, R15, 0x49, PT ;  /* 0x000000490f00780c */ /* 0x000fe40003f44270 */
[----:B-1----:R-:W-:Y:S02]  /*18d70*/  FSEL R58, R58, -INF , P3 ;  /* 0xff8000003a3a7808 */ /* 0x002fe40001800000 */
[----:B------:R-:W-:Y:S02]  /*18d80*/  FMNMX.FTZ R21, R56, R21, !PT ;  /* 0x0000001538157209 */ /* 0x000fe40007810000 */
[----:B0-----:R-:W-:Y:S02]  /*18d90*/  FSEL R60, R31, -INF , P2 ;  /* 0xff8000001f3c7808 */ /* 0x001fe40001000000 */
[----:B------:R-:W-:-:S04]  /*18da0*/  FMNMX.FTZ R21, R58, R21, !PT ;  /* 0x000000153a157209 */ /* 0x000fc80007810000 */
[----:B------:R-:W-:-:S05]  /*18db0*/  FMNMX.FTZ R21, R60, R21, !PT ;  /* 0x000000153c157209 */ /* 0x000fca0007810000 */
[----:B------:R-:W0:Y:S01]  /*18dc0*/  SHFL.BFLY PT, R4, R21, 0x2, 0x1f ;  /* 0x0c401f0015047f89 */ /* 0x000e2200000e0000 */
[----:B------:R-:W1:Y:S08]  /*18dd0*/  MUFU.TANH R2, R2 ;  /* 0x0000000200027308 */ /* 0x000e700000002400 */
[----:B------:R-:W2:Y:S08]  /*18de0*/  MUFU.TANH R5, R5 ;  /* 0x0000000500057308 */ /* 0x000eb00000002400 */
[----:B------:R-:W3:Y:S01]  /*18df0*/  MUFU.TANH R7, R7 ;  /* 0x0000000700077308 */ /* 0x000ee20000002400 */
[----:B0-----:R-:W-:-:S07]  /*18e00*/  FMNMX.FTZ R4, R21, R4, !PT ;  /* 0x0000000415047209 */ /* 0x001fce0007810000 */
[----:B------:R-:W0:Y:S01]  /*18e10*/  MUFU.TANH R6, R6 ;  /* 0x0000000600067308 */ /* 0x000e220000002400 */
[C---:B------:R-:W-:Y:S02]  /*18e20*/  ISETP.GT.AND P2, PT, R11.reuse, RZ, PT ;  /* 0x000000ff0b00720c */ /* 0x040fe40003f44270 */
[----:B------:R-:W-:-:S05]  /*18e30*/  ISETP.GT.AND P3, PT, R11, 0x1, PT ;  /* 0x000000010b00780c */ /* 0x000fca0003f64270 */
[----:B------:R4:W0:Y:S01]  /*18e40*/  MUFU.TANH R9, R3 ;  /* 0x0000000300097308 */ /* 0x0008220000002400 */
[----:B------:R-:W-:Y:S01]  /*18e50*/  ISETP.GT.AND P4, PT, R11, 0x8, PT ;  /* 0x000000080b00780c */ /* 0x000fe20003f84270 */
[----:B----4-:R-:W4:Y:S06]  /*18e60*/  SHFL.BFLY PT, R3, R4, 0x1, 0x1f ;  /* 0x0c201f0004037f89 */ /* 0x010f2c00000e0000 */
[----:B------:R-:W4:Y:S01]  /*18e70*/  MUFU.TANH R49, R49 ;  /* 0x0000003100317308 */ /* 0x000f220000002400 */
[----:B-1----:R-:W-:Y:S02]  /*18e80*/  FSEL R62, R2, -INF , P2 ;  /* 0xff800000023e7808 */ /* 0x002fe40001000000 */
[----:B--2---:R-:W-:-:S02]  /*18e90*/  FSEL R13, R5, -INF , P3 ;  /* 0xff800000050d7808 */ /* 0x004fc40001800000 */
[----:B------:R-:W-:Y:S02]  /*18ea0*/  ISETP.GT.AND P5, PT, R11, 0x9, PT ;  /* 0x000000090b00780c */ /* 0x000fe40003fa4270 */
[----:B---3--:R-:W-:Y:S01]  /*18eb0*/  FSEL R64, R7, -INF , P4 ;  /* 0xff80000007407808 */ /* 0x008fe20002000000 */
[----:B------:R-:W1:Y:S01]  /*18ec0*/  MUFU.TANH R52, R52 ;  /* 0x0000003400347308 */ /* 0x000e620000002400 */
[----:B------:R-:W-:Y:S02]  /*18ed0*/  FMNMX.FTZ R5, R62, R13, !PT ;  /* 0x0000000d3e057209 */ /* 0x000fe40007810000 */
[C---:B------:R-:W-:Y:S02]  /*18ee0*/  ISETP.GT.AND P2, PT, R11.reuse, 0x10, PT ;  /* 0x000000100b00780c */ /* 0x040fe40003f44270 */
[----:B0-----:R-:W-:Y:S02]  /*18ef0*/  FSEL R66, R6, -INF , P5 ;  /* 0xff80000006427808 */ /* 0x001fe40002800000 */
[----:B------:R-:W-:Y:S01]  /*18f00*/  FMNMX.FTZ R5, R64, R5, !PT ;  /* 0x0000000540057209 */ /* 0x000fe20007810000 */
[----:B------:R-:W0:Y:S01]  /*18f10*/  MUFU.TANH R53, R53 ;  /* 0x0000003500357308 */ /* 0x000e220000002400 */
[----:B------:R-:W-:-:S02]  /*18f20*/  ISETP.GT.AND P3, PT, R11, 0x11, PT ;  /* 0x000000110b00780c */ /* 0x000fc40003f64270 */
[----:B------:R-:W-:Y:S02]  /*18f30*/  FSEL R68, R9, -INF , P2 ;  /* 0xff80000009447808 */ /* 0x000fe40001000000 */
[----:B------:R-:W-:-:S03]  /*18f40*/  FMNMX.FTZ R5, R66, R5, !PT ;  /* 0x0000000542057209 */ /* 0x000fc60007810000 */
[----:B------:R-:W2:Y:S01]  /*18f50*/  MUFU.TANH R40, R40 ;  /* 0x0000002800287308 */ /* 0x000ea20000002400 */
[----:B----4-:R-:W-:Y:S01]  /*18f60*/  FMNMX.FTZ R4, R4, R3, !PT ;  /* 0x0000000304047209 */ /* 0x010fe20007810000 */
[----:B------:R-:W-:Y:S01]  /*18f70*/  IMAD.U32 R3, RZ, RZ, UR4 ;  /* 0x00000004ff037e24 */ /* 0x000fe2000f8e00ff */
[----:B------:R-:W-:Y:S02]  /*18f80*/  ISETP.GT.AND P5, PT, R11, 0x18, PT ;  /* 0x000000180b00780c */ /* 0x000fe40003fa4270 */
[----:B------:R-:W-:Y:S02]  /*18f90*/  FSEL R70, R49, -INF , P3 ;  /* 0xff80000031467808 */ /* 0x000fe40001800000 */
[----:B------:R-:W-:Y:S01]  /*18fa0*/  FMNMX.FTZ R5, R68, R5, !PT ;  /* 0x0000000544057209 */ /* 0x000fe20007810000 */
[----:B------:R-:W3:Y:S01]  /*18fb0*/  MUFU.TANH R41, R41 ;  /* 0x0000002900297308 */ /* 0x000ee20000002400 */
[----:B------:R-:W-:Y:S01]  /*18fc0*/  ISETP.GT.AND P4, PT, R11, 0x19, PT ;  /* 0x000000190b00780c */ /* 0x000fe20003f84270 */
[----:B------:R-:W-:Y:S01]  /*18fd0*/  FMUL.FTZ R2, R4, R3 ;  /* 0x0000000304027220 */ /* 0x000fe20000410000 */
[----:B-1----:R-:W-:-:S02]  /*18fe0*/  FSEL R52, R52, -INF , P5 ;  /* 0xff80000034347808 */ /* 0x002fc40002800000 */
[----:B------:R-:W-:-:S03]  /*18ff0*/  FMNMX.FTZ R5, R70, R5, !PT ;  /* 0x0000000546057209 */ /* 0x000fc60007810000 */
[----:B------:R-:W1:Y:S01]  /*19000*/  MUFU.TANH R44, R44 ;  /* 0x0000002c002c7308 */ /* 0x000e620000002400 */
[----:B------:R-:W-:Y:S02]  /*19010*/  FSETP.NEU.FTZ.AND P3, PT, R4, -INF , PT ;  /* 0xff8000000400780b */ /* 0x000fe40003f7d000 */
[----:B------:R-:W-:Y:S02]  /*19020*/  ISETP.GT.AND P2, PT, R11, 0x20, PT ;  /* 0x000000200b00780c */ /* 0x000fe40003f44270 */
[----:B0-----:R-:W-:Y:S02]  /*19030*/  FSEL R72, R53, -INF , P4 ;  /* 0xff80000035487808 */ /* 0x001fe40002000000 */
[----:B------:R-:W-:Y:S01]  /*19040*/  FMNMX.FTZ R5, R52, R5, !PT ;  /* 0x0000000534057209 */ /* 0x000fe20007810000 */
[----:B------:R-:W0:Y:S01]  /*19050*/  MUFU.TANH R45, R45 ;  /* 0x0000002d002d7308 */ /* 0x000e220000002400 */
[----:B------:R-:W-:Y:S02]  /*19060*/  FSEL R9, R2, RZ, P3 ;  /* 0x000000ff02097208 */ /* 0x000fe40001800000 */
[----:B------:R-:W-:-:S02]  /*19070*/  ISETP.GT.AND P3, PT, R11, 0x21, PT ;  /* 0x000000210b00780c */ /* 0x000fc40003f64270 */
[----:B--2---:R-:W-:Y:S02]  /*19080*/  FSEL R40, R40, -INF , P2 ;  /* 0xff80000028287808 */ /* 0x004fe40001000000 */
[----:B------:R-:W-:Y:S01]  /*19090*/  FMNMX.FTZ R5, R72, R5, !PT ;  /* 0x0000000548057209 */ /* 0x000fe20007810000 */
[----:B------:R-:W2:Y:S01]  /*190a0*/  MUFU.TANH R32, R32 ;  /* 0x0000002000207308 */ /* 0x000ea20000002400 */
[----:B------:R-:W-:Y:S01]  /*190b0*/  FFMA.FTZ R209, R74, R3, -R9 ;  /* 0x000000034ad17223 */ /* 0x000fe20000010809 */
[----:B------:R-:W-:Y:S02]  /*190c0*/  ISETP.GT.AND P2, PT, R11, 0x28, PT ;  /* 0x000000280b00780c */ /* 0x000fe40003f44270 */
[----:B---3--:R-:W-:Y:S02]  /*190d0*/  FSEL R74, R41, -INF , P3 ;  /* 0xff800000294a7808 */ /* 0x008fe40001800000 */
[----:B------:R-:W-:Y:S02]  /*190e0*/  FMNMX.FTZ R5, R40, R5, !PT ;  /* 0x0000000528057209 */ /* 0x000fe40007810000 */
[----:B------:R-:W3:Y:S01]  /*190f0*/  MUFU.TANH R33, R33 ;  /* 0x0000002100217308 */ /* 0x000ee20000002400 */
[----:B------:R-:W-:Y:S01]  /*19100*/  ISETP.GT.AND P3, PT, R11, 0x29, PT ;  /* 0x000000290b00780c */ /* 0x000fe20003f64270 */
[----:B------:R-:W-:Y:S01]  /*19110*/  FMUL.FTZ R24, R24, UR8 ;  /* 0x0000000818187c20 */ /* 0x000fe20008410000 */
[----:B-1----:R-:W-:-:S02]  /*19120*/  FSEL R44, R44, -INF , P2 ;  /* 0xff8000002c2c7808 */ /* 0x002fc40001000000 */
[----:B------:R-:W-:-:S03]  /*19130*/  FMNMX.FTZ R5, R74, R5, !PT ;  /* 0x000000054a057209 */ /* 0x000fc60007810000 */
[----:B------:R-:W1:Y:S01]  /*19140*/  MUFU.TANH R36, R36 ;  /* 0x0000002400247308 */ /* 0x000e620000002400 */
[----:B------:R-:W-:Y:S01]  /*19150*/  ISETP.GT.AND P2, PT, R11, 0x30, PT ;  /* 0x000000300b00780c */ /* 0x000fe20003f44270 */
[----:B------:R-:W-:Y:S01]  /*19160*/  FMUL.FTZ R25, R25, UR8 ;  /* 0x0000000819197c20 */ /* 0x000fe20008410000 */
[----:B0-----:R-:W-:Y:S02]  /*19170*/  FSEL R76, R45, -INF , P3 ;  /* 0xff8000002d4c7808 */ /* 0x001fe40001800000 */
[----:B------:R-:W-:-:S03]  /*19180*/  FMNMX.FTZ R5, R44, R5, !PT ;  /* 0x000000052c057209 */ /* 0x000fc60007810000 */
[----:B------:R-:W0:Y:S01]  /*19190*/  MUFU.TANH R37, R37 ;  /* 0x0000002500257308 */ /* 0x000e220000002400 */
[----:B------:R-:W-:Y:S01]  /*191a0*/  ISETP.GT.AND P3, PT, R11, 0x31, PT ;  /* 0x000000310b00780c */ /* 0x000fe20003f64270 */
[----:B------:R-:W-:Y:S01]  /*191b0*/  FMUL.FTZ R28, R28, UR8 ;  /* 0x000000081c1c7c20 */ /* 0x000fe20008410000 */
[----:B--2---:R-:W-:Y:S02]  /*191c0*/  FSEL R32, R32, -INF , P2 ;  /* 0xff80000020207808 */ /* 0x004fe40001000000 */
[----:B------:R-:W-:-:S03]  /*191d0*/  FMNMX.FTZ R5, R76, R5, !PT ;  /* 0x000000054c057209 */ /* 0x000fc60007810000 */
[----:B------:R-:W2:Y:S01]  /*191e0*/  MUFU.TANH R24, R24 ;  /* 0x0000001800187308 */ /* 0x000ea20000002400 */
[----:B------:R-:W-:Y:S01]  /*191f0*/  FFMA.FTZ R211, R78, R3, -R9 ;  /* 0x000000034ed37223 */ /* 0x000fe20000010809 */
[----:B------:R-:W-:Y:S01]  /*19200*/  ISETP.GT.AND P2, PT, R11, 0x38, PT ;  /* 0x000000380b00780c */ /* 0x000fe20003f44270 */
[----:B------:R-:W-:Y:S01]  /*19210*/  FMUL.FTZ R29, R29, UR8 ;  /* 0x000000081d1d7c20 */ /* 0x000fe20008410000 */
[----:B---3--:R-:W-:Y:S02]  /*19220*/  FSEL R78, R33, -INF , P3 ;  /* 0xff800000214e7808 */ /* 0x008fe40001800000 */
[----:B------:R-:W-:Y:S02]  /*19230*/  FMNMX.FTZ R5, R32, R5, !PT ;  /* 0x0000000520057209 */ /* 0x000fe40007810000 */
[----:B------:R-:W3:Y:S01]  /*19240*/  MUFU.TANH R25, R25 ;  /* 0x0000001900197308 */ /* 0x000ee20000002400 */
[----:B------:R-:W-:Y:S02]  /*19250*/  ISETP.GT.AND P3, PT, R11, 0x39, PT ;  /* 0x000000390b00780c */ /* 0x000fe40003f64270 */
[----:B-1----:R-:W-:-:S02]  /*19260*/  FSEL R36, R36, -INF , P2 ;  /* 0xff80000024247808 */ /* 0x002fc40001000000 */
[----:B------:R-:W-:-:S03]  /*19270*/  FMNMX.FTZ R5, R78, R5, !PT ;  /* 0x000000054e057209 */ /* 0x000fc60007810000 */
[----:B------:R-:W1:Y:S01]  /*19280*/  MUFU.TANH R28, R28 ;  /* 0x0000001c001c7308 */ /* 0x000e620000002400 */
[----:B------:R-:W-:Y:S01]  /*19290*/  FFMA.FTZ R6, R20, R3, -R9 ;  /* 0x0000000314067223 */ /* 0x000fe20000010809 */
[----:B------:R-:W-:Y:S02]  /*192a0*/  ISETP.GT.AND P2, PT, R11, 0x40, PT ;  /* 0x000000400b00780c */ /* 0x000fe40003f44270 */
[----:B0-----:R-:W-:Y:S02]  /*192b0*/  FSEL R20, R37, -INF , P3 ;  /* 0xff80000025147808 */ /* 0x001fe40001800000 */
[----:B------:R-:W-:Y:S02]  /*192c0*/  FMNMX.FTZ R5, R36, R5, !PT ;  /* 0x0000000524057209 */ /* 0x000fe40007810000 */
[----:B------:R-:W0:Y:S01]  /*192d0*/  MUFU.TANH R29, R29 ;  /* 0x0000001d001d7308 */ /* 0x000e220000002400 */
[----:B------:R-:W-:Y:S02]  /*192e0*/  ISETP.GT.AND P3, PT, R11, 0x41, PT ;  /* 0x000000410b00780c */ /* 0x000fe40003f64270 */
[----:B--2---:R-:W-:-:S02]  /*192f0*/  FSEL R24, R24, -INF , P2 ;  /* 0xff80000018187808 */ /* 0x004fc40001000000 */
[----:B------:R-:W-:Y:S01]  /*19300*/  FMNMX.FTZ R5, R20, R5, !PT ;  /* 0x0000000514057209 */ /* 0x000fe20007810000 */
[----:B------:R-:W-:Y:S01]  /*19310*/  FFMA.FTZ R7, R12, R3, -R9 ;  /* 0x000000030c077223 */ /* 0x000fe20000010809 */
[----:B------:R-:W-:Y:S02]  /*19320*/  ISETP.GT.AND P2, PT, R11, 0x48, PT ;  /* 0x000000480b00780c */ /* 0x000fe40003f44270 */
[----:B---3--:R-:W-:Y:S02]  /*19330*/  FSEL R12, R25, -INF , P3 ;  /* 0xff800000190c7808 */ /* 0x008fe40001800000 */
[----:B------:R-:W-:Y:S02]  /*19340*/  FMNMX.FTZ R5, R24, R5, !PT ;  /* 0x0000000518057209 */ /* 0x000fe40007810000 */
[----:B------:R-:W-:Y:S02]  /*19350*/  ISETP.GT.AND P3, PT, R11, 0x49, PT ;  /* 0x000000490b00780c */ /* 0x000fe40003f64270 */
[----:B-1----:R-:W-:-:S02]  /*19360*/  FSEL R28, R28, -INF , P2 ;  /* 0xff8000001c1c7808 */ /* 0x002fc40001000000 */
[----:B------:R-:W-:Y:S01]  /*19370*/  FMNMX.FTZ R5, R12, R5, !PT ;  /* 0x000000050c057209 */ /* 0x000fe20007810000 */
[----:B------:R-:W-:Y:S01]  /*19380*/  FFMA.FTZ R11, R10, R3, -R9 ;  /* 0x000000030a0b7223 */ /* 0x000fe20000010809 */
[----:B0-----:R-:W-:Y:S02]  /*19390*/  FSEL R10, R29, -INF , P3 ;  /* 0xff8000001d0a7808 */ /* 0x001fe40001800000 */
[----:B------:R-:W-:-:S04]  /*193a0*/  FMNMX.FTZ R5, R28, R5, !PT ;  /* 0x000000051c057209 */ /* 0x000fc80007810000 */
[----:B------:R-:W-:Y:S01]  /*193b0*/  FMNMX.FTZ R5, R10, R5, !PT ;  /* 0x000000050a057209 */ /* 0x000fe20007810000 */
[----:B------:R-:W-:-:S04]  /*193c0*/  FFMA.FTZ R15, R8, R3, -R9 ;  /* 0x00000003080f7223 */ /* 0x000fc80000010809 */
[----:B------:R-:W0:Y:S02]  /*193d0*/  SHFL.BFLY PT, R8, R5, 0x2, 0x1f ;  /* 0x0c401f0005087f89 */ /* 0x000e2400000e0000 */
[----:B0-----:R-:W-:-:S05]  /*193e0*/  FMNMX.FTZ R8, R5, R8, !PT ;  /* 0x0000000805087209 */ /* 0x001fca0007810000 */
[----:B------:R-:W0:Y:S01]  /*193f0*/  SHFL.BFLY PT, R5, R8, 0x1, 0x1f ;  /* 0x0c201f0008057f89 */ /* 0x000e2200000e0000 */
[----:B------:R-:W-:Y:S01]  /*19400*/  FFMA.FTZ R2, R59, R3, -R9 ;  /* 0x000000033b027223 */ /* 0x000fe20000010809 */
[----:B------:R1:W-:Y:S08]  /*19410*/  MUFU.EX2 R205, R7 ;  /* 0x0000000700cd7308 */ /* 0x0003f00000000800 */
[----:B------:R-:W-:Y:S01]  /*19420*/  MUFU.EX2 R209, R209 ;  /* 0x000000d100d17308 */ /* 0x000fe20000000800 */
[----:B0-----:R-:W-:-:S07]  /*19430*/  FMNMX.FTZ R5, R8, R5, !PT ;  /* 0x0000000508057209 */ /* 0x001fce0007810000 */
[----:B------:R-:W0:Y:S01]  /*19440*/  MUFU.EX2 R2, R2 ;  /* 0x0000000200027308 */ /* 0x000e220000000800 */
[C---:B------:R-:W-:Y:S01]  /*19450*/  FSETP.NEU.FTZ.AND P2, PT, R5.reuse, -INF , PT ;  /* 0xff8000000500780b */ /* 0x040fe20003f5d000 */
[----:B-1----:R-:W-:-:S05]  /*19460*/  FMUL.FTZ R7, R5, R3 ;  /* 0x0000000305077220 */ /* 0x002fca0000410000 */
[----:B------:R-:W-:Y:S01]  /*19470*/  FSEL R7, R7, RZ, P2 ;  /* 0x000000ff07077208 */ /* 0x000fe20001000000 */
[----:B------:R-:W1:Y:S04]  /*19480*/  MUFU.EX2 R211, R211 ;  /* 0x000000d300d37308 */ /* 0x000e680000000800 */
[-CC-:B------:R-:W-:Y:S01]  /*19490*/  FFMA.FTZ R62, R62, R3.reuse, -R7.reuse ;  /* 0x000000033e3e7223 */ /* 0x180fe20000010807 */
[----:B------:R-:W-:-:S03]  /*194a0*/  FFMA.FTZ R13, R13, R3, -R7 ;  /* 0x000000030d0d7223 */ /* 0x000fc60000010807 */
[----:B------:R-:W2:Y:S01]  /*194b0*/  MUFU.EX2 R6, R6 ;  /* 0x0000000600067308 */ /* 0x000ea20000000800 */
[-CC-:B------:R-:W-:Y:S01]  /*194c0*/  FFMA.FTZ R64, R64, R3.reuse, -R7.reuse ;  /* 0x0000000340407223 */ /* 0x180fe20000010807 */
[----:B------:R-:W-:Y:S01]  /*194d0*/  FFMA.FTZ R66, R66, R3, -R7 ;  /* 0x0000000342427223 */ /* 0x000fe20000010807 */
[----:B0-----:R-:W-:-:S05]  /*194e0*/  FADD.FTZ R8, R209, R2 ;  /* 0x00000002d1087221 */ /* 0x001fca0000010000 */
[----:B------:R-:W-:Y:S01]  /*194f0*/  MUFU.EX2 R62, R62 ;  /* 0x0000003e003e7308 */ /* 0x000fe20000000800 */
[-CC-:B------:R-:W-:Y:S01]  /*19500*/  FFMA.FTZ R14, R14, R3.reuse, -R9.reuse ;  /* 0x000000030e0e7223 */ /* 0x180fe20000010809 */
[----:B------:R-:W-:-:S06]  /*19510*/  FFMA.FTZ R34, R34, R3, -R9 ;  /* 0x0000000322227223 */ /* 0x000fcc0000010809 */
[----:B------:R-:W0:Y:S01]  /*19520*/  MUFU.EX2 R13, R13 ;  /* 0x0000000d000d7308 */ /* 0x000e220000000800 */
[-C--:B------:R-:W-:Y:S01]  /*19530*/  FFMA.FTZ R68, R68, R3.reuse, -R7 ;  /* 0x0000000344447223 */ /* 0x080fe20000010807 */
[-CC-:B------:R-:W-:Y:S01]  /*19540*/  FFMA.FTZ R26, R26, R3.reuse, -R9.reuse ;  /* 0x000000031a1a7223 */ /* 0x180fe20000010809 */
[-CC-:B------:R-:W-:Y:S01]  /*19550*/  FFMA.FTZ R38, R38, R3.reuse, -R9.reuse ;  /* 0x0000000326267223 */ /* 0x180fe20000010809 */
[----:B------:R-:W-:-:S04]  /*19560*/  FFMA.FTZ R42, R42, R3, -R9 ;  /* 0x000000032a2a7223 */ /* 0x000fc80000010809 */
[----:B------:R-:W3:Y:S01]  /*19570*/  MUFU.EX2 R80, R11 ;  /* 0x0000000b00507308 */ /* 0x000ee20000000800 */
[-CC-:B------:R-:W-:Y:S01]  /*19580*/  FFMA.FTZ R30, R30, R3.reuse, -R9.reuse ;  /* 0x000000031e1e7223 */ /* 0x180fe20000010809 */
[-CC-:B------:R-:W-:Y:S01]  /*19590*/  FFMA.FTZ R46, R46, R3.reuse, -R9.reuse ;  /* 0x000000032e2e7223 */ /* 0x180fe20000010809 */
[-CC-:B------:R-:W-:Y:S01]  /*195a0*/  FFMA.FTZ R50, R50, R3.reuse, -R9.reuse ;  /* 0x0000000332327223 */ /* 0x180fe20000010809 */
[-CC-:B------:R-:W-:Y:S01]  /*195b0*/  FFMA.FTZ R54, R54, R3.reuse, -R9.reuse ;  /* 0x0000000336367223 */ /* 0x180fe20000010809 */
[----:B------:R-:W-:-:S03]  /*195c0*/  FFMA.FTZ R48, R48, R3, -R9 ;  /* 0x0000000330307223 */ /* 0x000fc60000010809 */
[----:B------:R-:W4:Y:S01]  /*195d0*/  MUFU.EX2 R64, R64 ;  /* 0x0000004000407308 */ /* 0x000f220000000800 */
[-CC-:B------:R-:W-:Y:S01]  /*195e0*/  FFMA.FTZ R56, R56, R3.reuse, -R9.reuse ;  /* 0x0000000338387223 */ /* 0x180fe20000010809 */
[-CC-:B------:R-:W-:Y:S01]  /*195f0*/  FFMA.FTZ R58, R58, R3.reuse, -R9.reuse ;  /* 0x000000033a3a7223 */ /* 0x180fe20000010809 */
[----:B------:R-:W-:Y:S01]  /*19600*/  FFMA.FTZ R60, R60, R3, -R9 ;  /* 0x000000033c3c7223 */ /* 0x000fe20000010809 */
[----:B-1----:R-:W-:-:S04]  /*19610*/  FADD.FTZ R27, R211, R8 ;  /* 0x00000008d31b7221 */ /* 0x002fc80000010000 */
[----:B------:R-:W1:Y:S01]  /*19620*/  MUFU.EX2 R207, R15 ;  /* 0x0000000f00cf7308 */ /* 0x000e620000000800 */
[----:B------:R-:W-:Y:S01]  /*19630*/  FFMA.FTZ R70, R70, R3, -R7 ;  /* 0x0000000346467223 */ /* 0x000fe20000010807 */
[----:B--2---:R-:W-:-:S06]  /*19640*/  FADD.FTZ R8, R6, R27 ;  /* 0x0000001b06087221 */ /* 0x004fcc0000010000 */
[----:B------:R-:W2:Y:S01]  /*19650*/  MUFU.EX2 R9, R66 ;  /* 0x0000004200097308 */ /* 0x000ea20000000800 */
[----:B------:R-:W-:Y:S01]  /*19660*/  FFMA.FTZ R52, R52, R3, -R7 ;  /* 0x0000000334347223 */ /* 0x000fe20000010807 */
[----:B------:R-:W-:-:S06]  /*19670*/  FADD.FTZ R29, R205, R8 ;  /* 0x00000008cd1d7221 */ /* 0x000fcc0000010000 */
[----:B------:R3:W-:Y:S01]  /*19680*/  MUFU.EX2 R201, R34 ;  /* 0x0000002200c97308 */ /* 0x0007e20000000800 */
[----:B0-----:R-:W-:-:S07]  /*19690*/  FADD.FTZ R27, R62, R13 ;  /* 0x0000000d3e1b7221 */ /* 0x001fce0000010000 */
[----:B------:R-:W0:Y:S01]  /*196a0*/  MUFU.EX2 R14, R14 ;  /* 0x0000000e000e7308 */ /* 0x000e220000000800 */
[----:B---3--:R-:W-:-:S04]  /*196b0*/  IMAD.IADD R34, R237, 0x1, -R227 ;  /* 0x00000001ed227824 */ /* 0x008fc800078e0ae3 */
[----:B------:R-:W-:-:S03]  /*196c0*/  IMAD R34, R225, 0x80, R34 ;  /* 0x00000080e1227824 */ /* 0x000fc600078e0222 */
[----:B------:R-:W3:Y:S01]  /*196d0*/  MUFU.EX2 R68, R68 ;  /* 0x0000004400447308 */ /* 0x000ee20000000800 */
[----:B------:R-:W-:-:S04]  /*196e0*/  IMAD.HI R224, R34, 0x66666667, RZ ;  /* 0x6666666722e07827 */ /* 0x000fc800078e02ff */
[-C--:B------:R-:W-:Y:S01]  /*196f0*/  FFMA.FTZ R72, R72, R3.reuse, -R7 ;  /* 0x0000000348487223 */ /* 0x080fe20000010807 */
[----:B------:R-:W-:Y:S02]  /*19700*/  FADD.FTZ R34, R80, R29 ;  /* 0x0000001d50227221 */ /* 0x000fe40000010000 */
[----:B------:R-:W3:Y:S01]  /*19710*/  MUFU.EX2 R26, R26 ;  /* 0x0000001a001a7308 */ /* 0x000ee20000000800 */
[----:B----4-:R-:W-:Y:S01]  /*19720*/  FADD.FTZ R8, R64, R27 ;  /* 0x0000001b40087221 */ /* 0x010fe20000010000 */
[----:B------:R-:W-:-:S06]  /*19730*/  FFMA.FTZ R40, R40, R3, -R7 ;  /* 0x0000000328287223 */ /* 0x000fcc0000010807 */
[----:B------:R-:W4:Y:S01]  /*19740*/  MUFU.EX2 R11, R70 ;  /* 0x00000046000b7308 */ /* 0x000f220000000800 */
[----:B-1----:R-:W-:Y:S01]  /*19750*/  FADD.FTZ R31, R207, R34 ;  /* 0x00000022cf1f7221 */ /* 0x002fe20000010000 */
[----:B--2---:R-:W-:-:S06]  /*19760*/  FADD.FTZ R29, R9, R8 ;  /* 0x00000008091d7221 */ /* 0x004fcc0000010000 */
[----:B------:R-:W1:Y:S01]  /*19770*/  MUFU.EX2 R52, R52 ;  /* 0x0000003400347308 */ /* 0x000e620000000800 */
[----:B------:R-:W-:Y:S01]  /*19780*/  FFMA.FTZ R74, R74, R3, -R7 ;  /* 0x000000034a4a7223 */ /* 0x000fe20000010807 */
[----:B0-----:R-:W-:-:S06]  /*19790*/  FADD.FTZ R31, R14, R31 ;  /* 0x0000001f0e1f7221 */ /* 0x001fcc0000010000 */
[----:B------:R-:W0:Y:S01]  /*197a0*/  MUFU.EX2 R38, R38 ;  /* 0x0000002600267308 */ /* 0x000e220000000800 */
[----:B---3--:R-:W-:Y:S01]  /*197b0*/  FADD.FTZ R8, R68, R29 ;  /* 0x0000001d44087221 */ /* 0x008fe20000010000 */
[----:B------:R-:W-:-:S06]  /*197c0*/  FFMA.FTZ R44, R44, R3, -R7 ;  /* 0x000000032c2c7223 */ /* 0x000fcc0000010807 */
[----:B------:R-:W2:Y:S01]  /*197d0*/  MUFU.EX2 R15, R72 ;  /* 0x00000048000f7308 */ /* 0x000ea20000000800 */
[----:B------:R-:W-:Y:S01]  /*197e0*/  FADD.FTZ R34, R26, R31 ;  /* 0x0000001f1a227221 */ /* 0x000fe20000010000 */
[----:B----4-:R-:W-:-:S06]  /*197f0*/  FADD.FTZ R29, R11, R8 ;  /* 0x000000080b1d7221 */ /* 0x010fcc0000010000 */
[----:B------:R-:W3:Y:S08]  /*19800*/  MUFU.EX2 R203, R42 ;  /* 0x0000002a00cb7308 */ /* 0x000ef00000000800 */
[----:B------:R-:W4:Y:S01]  /*19810*/  MUFU.EX2 R40, R40 ;  /* 0x0000002800287308 */ /* 0x000f220000000800 */
[----:B------:R-:W-:Y:S01]  /*19820*/  FFMA.FTZ R76, R76, R3, -R7 ;  /* 0x000000034c4c7223 */ /* 0x000fe20000010807 */
[----:B------:R-:W-:-:S06]  /*19830*/  FADD.FTZ R31, R201, R34 ;  /* 0x00000022c91f7221 */ /* 0x000fcc0000010000 */
[----:B------:R-:W4:Y:S01]  /*19840*/  MUFU.EX2 R30, R30 ;  /* 0x0000001e001e7308 */ /* 0x000f220000000800 */
[----:B-1----:R-:W-:Y:S01]  /*19850*/  FADD.FTZ R8, R52, R29 ;  /* 0x0000001d34087221 */ /* 0x002fe20000010000 */
[----:B------:R-:W-:-:S06]  /*19860*/  FFMA.FTZ R32, R32, R3, -R7 ;  /* 0x0000000320207223 */ /* 0x000fcc0000010807 */
[----:B------:R-:W1:Y:S01]  /*19870*/  MUFU.EX2 R21, R74 ;  /* 0x0000004a00157308 */ /* 0x000e620000000800 */
[----:B------:R-:W-:Y:S01]  /*19880*/  SHF.R.U32.HI R33, RZ, 0x1f, R224 ;  /* 0x0000001fff217819 */ /* 0x000fe200000116e0 */
[----:B0-----:R-:W-:-:S06]  /*19890*/  FADD.FTZ R0, R38, R31 ;  /* 0x0000001f26007221 */ /* 0x001fcc0000010000 */
[----:B------:R-:W0:Y:S01]  /*198a0*/  MUFU.EX2 R197, R46 ;  /* 0x0000002e00c57308 */ /* 0x000e220000000800 */
[----:B--2---:R-:W-:-:S07]  /*198b0*/  FADD.FTZ R31, R15, R8 ;  /* 0x000000080f1f7221 */ /* 0x004fce0000010000 */
[----:B------:R-:W2:Y:S01]  /*198c0*/  MUFU.EX2 R44, R44 ;  /* 0x0000002c002c7308 */ /* 0x000ea20000000800 */
[----:B------:R-:W-:Y:S01]  /*198d0*/  LEA.HI.SX32 R224, R224, R33, 0x1b ;  /* 0x00000021e0e07211 */ /* 0x000fe200078fdaff */
[----:B------:R-:W-:Y:S01]  /*198e0*/  FFMA.FTZ R78, R78, R3, -R7 ;  /* 0x000000034e4e7223 */ /* 0x000fe20000010807 */
[----:B---3--:R-:W-:-:S05]  /*198f0*/  FADD.FTZ R33, R203, R0 ;  /* 0x00000000cb217221 */ /* 0x008fca0000010000 */
[----:B------:R-:W3:Y:S01]  /*19900*/  MUFU.EX2 R50, R50 ;  /* 0x0000003200327308 */ /* 0x000ee20000000800 */
[----:B----4-:R-:W-:Y:S01]  /*19910*/  FADD.FTZ R0, R40, R31 ;  /* 0x0000001f28007221 */ /* 0x010fe20000010000 */
[----:B------:R-:W-:-:S06]  /*19920*/  FFMA.FTZ R36, R36, R3, -R7 ;  /* 0x0000000324247223 */ /* 0x000fcc0000010807 */
[----:B------:R-:W4:Y:S01]  /*19930*/  MUFU.EX2 R25, R76 ;  /* 0x0000004c00197308 */ /* 0x000f220000000800 */
[----:B------:R-:W-:Y:S01]  /*19940*/  FADD.FTZ R8, R30, R33 ;  /* 0x000000211e087221 */ /* 0x000fe20000010000 */
[----:B-1----:R-:W-:-:S06]  /*19950*/  FADD.FTZ R31, R21, R0 ;  /* 0x00000000151f7221 */ /* 0x002fcc0000010000 */
[----:B------:R-:W1:Y:S01]  /*19960*/  MUFU.EX2 R199, R54 ;  /* 0x0000003600c77308 */ /* 0x000e620000000800 */
[----:B------:R-:W-:-:S07]  /*19970*/  FFMA.FTZ R20, R20, R3, -R7 ;  /* 0x0000000314147223 */ /* 0x000fce0000010807 */
[----:B------:R-:W1:Y:S01]  /*19980*/  MUFU.EX2 R32, R32 ;  /* 0x0000002000207308 */ /* 0x000e620000000800 */
[-CC-:B------:R-:W-:Y:S01]  /*19990*/  FFMA.FTZ R24, R24, R3.reuse, -R7.reuse ;  /* 0x0000000318187223 */ /* 0x180fe20000010807 */
[-CC-:B------:R-:W-:Y:S01]  /*199a0*/  FFMA.FTZ R12, R12, R3.reuse, -R7.reuse ;  /* 0x000000030c0c7223 */ /* 0x180fe20000010807 */
[-CC-:B------:R-:W-:Y:S01]  /*199b0*/  FFMA.FTZ R28, R28, R3.reuse, -R7.reuse ;  /* 0x000000031c1c7223 */ /* 0x180fe20000010807 */
[----:B------:R-:W-:-:S04]  /*199c0*/  FFMA.FTZ R10, R10, R3, -R7 ;  /* 0x000000030a0a7223 */ /* 0x000fc80000010807 */
[----:B------:R-:W1:Y:S01]  /*199d0*/  MUFU.EX2 R48, R48 ;  /* 0x0000003000307308 */ /* 0x000e620000000800 */
[----:B0-----:R-:W-:Y:S01]  /*199e0*/  FADD.FTZ R7, R197, R8 ;  /* 0x00000008c5077221 */ /* 0x001fe20000010000 */
[----:B--2---:R-:W-:-:S06]  /*199f0*/  FADD.FTZ R0, R44, R31 ;  /* 0x0000001f2c007221 */ /* 0x004fcc0000010000 */
[----:B------:R-:W0:Y:S01]  /*19a00*/  MUFU.EX2 R27, R78 ;  /* 0x0000004e001b7308 */ /* 0x000e220000000800 */
[----:B------:R-:W-:Y:S01]  /*19a10*/  F2FP.BF16.F32.PACK_AB R209, R2, R209 ;  /* 0x000000d102d1723e */ /* 0x000fe200000010ff */
[----:B---3--:R-:W-:-:S06]  /*19a20*/  FADD.FTZ R2, R50, R7 ;  /* 0x0000000732027221 */ /* 0x008fcc0000010000 */
[----:B------:R-:W2:Y:S01]  /*19a30*/  MUFU.EX2 R193, R56 ;  /* 0x0000003800c17308 */ /* 0x000ea20000000800 */
[----:B----4-:R-:W-:-:S07]  /*19a40*/  FADD.FTZ R31, R25, R0 ;  /* 0x00000000191f7221 */ /* 0x010fce0000010000 */
[----:B------:R-:W3:Y:S01]  /*19a50*/  MUFU.EX2 R36, R36 ;  /* 0x0000002400247308 */ /* 0x000ee20000000800 */
[----:B-1----:R-:W-:Y:S01]  /*19a60*/  FADD.FTZ R33, R199, R2 ;  /* 0x00000002c7217221 */ /* 0x002fe20000010000 */
[----:B------:R-:W-:-:S06]  /*19a70*/  FADD.FTZ R0, R32, R31 ;  /* 0x0000001f20007221 */ /* 0x000fcc0000010000 */
[----:B------:R-:W1:Y:S08]  /*19a80*/  MUFU.EX2 R58, R58 ;  /* 0x0000003a003a7308 */ /* 0x000e700000000800 */
[----:B------:R-:W4:Y:S01]  /*19a90*/  MUFU.EX2 R29, R20 ;  /* 0x00000014001d7308 */ /* 0x000f220000000800 */
[----:B------:R-:W-:Y:S01]  /*19aa0*/  FADD.FTZ R2, R48, R33 ;  /* 0x0000002130027221 */ /* 0x000fe20000010000 */
[----:B0-----:R-:W-:-:S06]  /*19ab0*/  FADD.FTZ R31, R27, R0 ;  /* 0x000000001b1f7221 */ /* 0x001fcc0000010000 */
[----:B------:R-:W0:Y:S01]  /*19ac0*/  MUFU.EX2 R24, R24 ;  /* 0x0000001800187308 */ /* 0x000e220000000800 */
[----:B--2---:R-:W-:Y:S01]  /*19ad0*/  FADD.FTZ R33, R193, R2 ;  /* 0x00000002c1217221 */ /* 0x004fe20000010000 */
[----:B---3--:R-:W-:-:S06]  /*19ae0*/  FADD.FTZ R0, R36, R31 ;  /* 0x0000001f24007221 */ /* 0x008fcc0000010000 */
[----:B------:R-:W2:Y:S01]  /*19af0*/  MUFU.EX2 R7, R12 ;  /* 0x0000000c00077308 */ /* 0x000ea20000000800 */
[----:B------:R-:W-:Y:S01]  /*19b00*/  VIADD R8, R177, 0xfffffffe ;  /* 0xfffffffeb1087836 */ /* 0x000fe20000000000 */
[----:B------:R-:W-:Y:S01]  /*19b10*/  F2FP.BF16.F32.PACK_AB R207, R14, R207 ;  /* 0x000000cf0ecf723e */ /* 0x000fe200000010ff */
[----:B-1----:R-:W-:Y:S01]  /*19b20*/  FADD.FTZ R14, R58, R33 ;  /* 0x000000213a0e7221 */ /* 0x002fe20000010000 */
[----:B------:R-:W-:-:S04]  /*19b30*/  VIMNMX R224, RZ, R224, !PT ;  /* 0x000000e0ffe07248 */ /* 0x000fc80007fe0100 */
[----:B------:R-:W1:Y:S01]  /*19b40*/  MUFU.EX2 R28, R28 ;  /* 0x0000001c001c7308 */ /* 0x000e620000000800 */
[----:B----4-:R-:W-:Y:S01]  /*19b50*/  FADD.FTZ R33, R29, R0 ;  /* 0x000000001d217221 */ /* 0x010fe20000010000 */
[----:B------:R-:W-:-:S06]  /*19b60*/  ISETP.GE.AND P2, PT, R8, R224, PT ;  /* 0x000000e00800720c */ /* 0x000fcc0003f46270 */
[----:B------:R-:W3:Y:S01]  /*19b70*/  MUFU.EX2 R195, R60 ;  /* 0x0000003c00c37308 */ /* 0x000ee20000000800 */
[----:B0-----:R-:W-:-:S07]  /*19b80*/  FADD.FTZ R0, R24, R33 ;  /* 0x0000002118007221 */ /* 0x001fce0000010000 */
[----:B------:R-:W0:Y:S01]  /*19b90*/  MUFU.EX2 R31, R10 ;  /* 0x0000000a001f7308 */ /* 0x000e220000000800 */
[----:B------:R-:W-:Y:S01]  /*19ba0*/  F2FP.BF16.F32.PACK_AB R210, R9, R64 ;  /* 0x0000004009d2723e */ /* 0x000fe200000010ff */
[----:B--2---:R-:W-:Y:S01]  /*19bb0*/  FADD.FTZ R9, R7, R0 ;  /* 0x0000000007097221 */ /* 0x004fe20000010000 */
[----:B------:R-:W-:Y:S03]  /*19bc0*/  BSSY B0, `(.L_x_2525) ;  /* 0x0000611000007945 */ /* 0x000fe60003800000 */
[----:B-1----:R-:W-:Y:S01]  /*19bd0*/  FADD.FTZ R0, R28, R9 ;  /* 0x000000091c007221 */ /* 0x002fe20000010000 */
[----:B------:R-:W-:Y:S01]  /*19be0*/  F2FP.BF16.F32.PACK_AB R206, R15, R52 ;  /* 0x000000340fce723e */ /* 0x000fe200000010ff */
[----:B---3--:R-:W-:Y:S01]  /*19bf0*/  FADD.FTZ R14, R195, R14 ;  /* 0x0000000ec30e7221 */ /* 0x008fe20000010000 */
[----:B------:R-:W-:Y:S01]  /*19c00*/  F2FP.BF16.F32.PACK_AB R205, R80, R205 ;  /* 0x000000cd50cd723e */ /* 0x000fe200000010ff */
[----:B------:R-:W-:Y:S01]  /*19c10*/  IMAD.MOV.U32 R2, RZ, RZ, 0x3f800000 ;  /* 0x3f800000ff027424 */ /* 0x000fe200078e00ff */
[----:B------:R-:W-:Y:S01]  /*19c20*/  F2FP.BF16.F32.PACK_AB R201, R201, R26 ;  /* 0x0000001ac9c9723e */ /* 0x000fe200000010ff */
[--C-:B------:R-:W-:Y:S01]  /*19c30*/  IMAD.MOV.U32 R150, RZ, RZ, R151.reuse ;  /* 0x000000ffff967224 */ /* 0x100fe200078e0097 */
[----:B------:R-:W-:Y:S01]  /*19c40*/  F2FP.BF16.F32.PACK_AB R203, R203, R38 ;  /* 0x00000026cbcb723e */ /* 0x000fe200000010ff */
[--C-:B------:R-:W-:Y:S01]  /*19c50*/  IMAD.MOV.U32 R149, RZ, RZ, R151.reuse ;  /* 0x000000ffff957224 */ /* 0x100fe200078e0097 */
[----:B------:R-:W-:Y:S01]  /*19c60*/  F2FP.BF16.F32.PACK_AB R197, R197, R30 ;  /* 0x0000001ec5c5723e */ /* 0x000fe200000010ff */
[----:B0-----:R-:W-:Y:S01]  /*19c70*/  FADD.FTZ R15, R31, R0 ;  /* 0x000000001f0f7221 */ /* 0x001fe20000010000 */
[----:B------:R-:W-:Y:S01]  /*19c80*/  F2FP.BF16.F32.PACK_AB R199, R199, R50 ;  /* 0x00000032c7c7723e */ /* 0x000fe200000010ff */
[----:B------:R-:W-:Y:S01]  /*19c90*/  IMAD.MOV.U32 R0, RZ, RZ, 0x3f800000 ;  /* 0x3f800000ff007424 */ /* 0x000fe200078e00ff */
[----:B------:R-:W-:Y:S01]  /*19ca0*/  F2FP.BF16.F32.PACK_AB R193, R193, R48 ;  /* 0x00000030c1c1723e */ /* 0x000fe200000010ff */
[--C-:B------:R-:W-:Y:S01]  /*19cb0*/  IMAD.MOV.U32 R148, RZ, RZ, R151.reuse ;  /* 0x000000ffff947224 */ /* 0x100fe200078e0097 */
        /* <DEDUP_REMOVED lines=133> */
[----:B------:R-:W-:Y:S01]  /*1a510*/  IMAD.MOV.U32 R24, RZ, RZ, R151 ;  /* 0x000000ffff187224 */ /* 0x000fe200078e0097 */
[----:B------:R-:W-:Y:S06]  /*1a520*/  @!P2 BRA `(.L_x_2526) ;  /* 0x0000005400e8a947 */ /* 0x000fec0003800000 */
[----:B------:R-:W-:Y:S01]  /*1a530*/  BSSY B1, `(.L_x_2526) ;  /* 0x0000579000017945 */ /* 0x000fe20003800000 */
        /* <DEDUP_REMOVED lines=68> */
[----:B------:R-:W-:-:S07]  /*1a980*/  CS2R R24, SRZ ;  /* 0x0000000000187805 */ /* 0x000fce000001ff00 */
.L_x_2537:
[----:B------:R-:W-:-:S05]  /*1a990*/  VIADD R3, R10, 0x1 ;  /* 0x000000010a037836 */ /* 0x000fca0000000000 */
[----:B------:R-:W-:-:S04]  /*1a9a0*/  ISETP.NE.AND P2, PT, R3, 0x2, PT ;  /* 0x000000020300780c */ /* 0x000fc80003f45270 */
[----:B------:R-:W-:Y:S02]  /*1a9b0*/  SEL R4, RZ, 0x1, P2 ;  /* 0x00000001ff047807 */ /* 0x000fe40001000000 */
[----:B------:R-:W-:Y:S02]  /*1a9c0*/  SEL R214, R3, RZ, P2 ;  /* 0x000000ff03d67207 */ /* 0x000fe40001000000 */
[----:B------:R-:W-:Y:S01]  /*1a9d0*/  LOP3.LUT R219, R9, R4, RZ, 0x3c, !PT ;  /* 0x0000000409db7212 */ /* 0x000fe200078e3cff */
[----:B------:R-:W-:Y:S06]  /*1a9e0*/  @!P0 BRA `(.L_x_2527) ;  /* 0x0000000000048947 */ /* 0x000fec0003800000 */
[----:B------:R-:W-:Y:S01]  /*1a9f0*/  BPT.TRAP 0x1 ;  /* 0x000000040000795c */ /* 0x000fe20000300000 */
.L_x_2527:
[----:B------:R-:W-:Y:S01]  /*1aa00*/  IMAD R11, R214, 0x8, R16 ;  /* 0x00000008d60b7824 */ /* 0x000fe200078e0210 */
[----:B------:R-:W-:-:S04]  /*1aa10*/  SHF.L.U32 R12, R219, 0x1f, RZ ;  /* 0x0000001fdb0c7819 */ /* 0x000fc800000006ff */
[----:B------:R0:W1:Y:S01]  /*1aa20*/  SYNCS.PHASECHK.TRANS64.TRYWAIT P2, [R11+URZ+0x38830], R12 ;  /* 0x0388300c0b0075a7 */ /* 0x000062000804017f */
[----:B------:R-:W-:Y:S05]  /*1aa30*/  @!P0 BRA `(.L_x_2528) ;  /* 0x0000000000048947 */ /* 0x000fea0003800000 */
[----:B------:R-:W-:Y:S01]  /*1aa40*/  BPT.TRAP 0x1 ;  /* 0x000000040000795c */ /* 0x000fe20000300000 */
.L_x_2528:
[----:B------:R-:W-:Y:S01]  /*1aa50*/  IMAD R4, R214, 0xa00, R223 ;  /* 0x00000a00d6047824 */ /* 0x000fe200078e02df */
[----:B------:R-:W-:Y:S01]  /*1aa60*/  BSSY B2, `(.L_x_2529) ;  /* 0x0000006000027945 */ /* 0x000fe20003800000 */
[----:B------:R-:W-:Y:S02]  /*1aa70*/  IMAD.MOV.U32 R5, RZ, RZ, 0x40000040 ;  /* 0x40000040ff057424 */ /* 0x000fe400078e00ff */
[----:B------:R-:W-:Y:S01]  /*1aa80*/  VIADD R152, R4, 0x80 ;  /* 0x0000008004987836 */ /* 0x000fe20000000000 */
[----:B-1----:R-:W-:Y:S06]  /*1aa90*/  @P2 BRA `(.L_x_2530) ;  /* 0x0000000000082947 */ /* 0x002fec0003800000 */
[----:B------:R-:W1:Y:S02]  /*1aaa0*/  SYNCS.PHASECHK.TRANS64.TRYWAIT P2, [R11+URZ+0x38830], R12 ;  /* 0x0388300c0b0075a7 */ /* 0x000e64000804017f */
[----:B-1----:R-:W-:Y:S05]  /*1aab0*/  @!P2 BRA `(.L_x_2531) ;  /* 0x0000015c0080a947 */ /* 0x002fea0003800000 */
.L_x_2530:
[----:B------:R-:W-:Y:S05]  /*1aac0*/  BSYNC B2 ;  /* 0x0000000000027941 */ /* 0x000fea0003800000 */
.L_x_2529:
[----:B------:R-:W2:Y:S04]  /*1aad0*/  LDL.64 R154, [R1+0x40] ;  /* 0x00004000019a7983 */ /* 0x000ea80000100a00 */
[----:B------:R-:W3:Y:S01]  /*1aae0*/  LDL.64 R156, [R1+0x48] ;  /* 0x00004800019c7983 */ /* 0x000ee20000100a00 */
[----:B------:R-:W-:Y:S02]  /*1aaf0*/  R2UR UR18, R4 ;  /* 0x00000000041272ca */ /* 0x000fe400000e0000 */
[----:B------:R-:W-:Y:S01]  /*1ab00*/  R2UR UR19, R5 ;  /* 0x00000000051372ca */ /* 0x000fe200000e0000 */
[----:B------:R-:W-:Y:S01]  /*1ab10*/  WARPGROUP.ARRIVE ;  /* 0x00000000000079c5 */ /* 0x000fe20000000000 */
[----:B------:R-:W-:Y:S01]  /*1ab20*/  IMAD.MOV.U32 R153, RZ, RZ, 0x40000040 ;  /* 0x40000040ff997424 */ /* 0x000fe200078e00ff */
[----:B------:R-:W-:-:S04]  /*1ab30*/  R2UR UR6, R152 ;  /* 0x00000000980672ca */ /* 0x000fc800000e0000 */
[----:B------:R-:W-:Y:S01]  /*1ab40*/  R2UR UR7, R153 ;  /* 0x00000000990772ca */ /* 0x000fe200000e0000 */
[----:B01----:R-:W-:Y:S02]  /*1ab50*/  VIADD R12, R4, 0x100 ;  /* 0x00000100040c7836 */ /* 0x003fe40000000000 */
[----:B------:R-:W-:-:S03]  /*1ab60*/  IMAD.MOV.U32 R13, RZ, RZ, 0x40000040 ;  /* 0x40000040ff0d7424 */ /* 0x000fc600078e00ff */
[----:B------:R-:W-:Y:S02]  /*1ab70*/  R2UR UR10, R12 ;  /* 0x000000000c0a72ca */ /* 0x000fe400000e0000 */
[----:B------:R-:W-:Y:S01]  /*1ab80*/  R2UR UR11, R13 ;  /* 0x000000000d0b72ca */ /* 0x000fe200000e0000 */
[----:B------:R-:W-:Y:S02]  /*1ab90*/  VIADD R20, R4, 0x180 ;  /* 0x0000018004147836 */ /* 0x000fe40000000000 */
[----:B------:R-:W-:-:S03]  /*1aba0*/  IMAD.MOV.U32 R21, RZ, RZ, 0x40000040 ;  /* 0x40000040ff157424 */ /* 0x000fc600078e00ff */
[----:B------:R-:W-:Y:S02]  /*1abb0*/  R2UR UR14, R20 ;  /* 0x00000000140e72ca */ /* 0x000fe400000e0000 */
        /* <DEDUP_REMOVED lines=25> */
[----:B------:R-:W-:Y:S01]  /*1ad50*/  IMAD.MOV.U32 R13, RZ, RZ, 0x40000040 ;  /* 0x40000040ff0d7424 */ /* 0x000fe200078e00ff */
[----:B------:R-:W-:Y:S01]  /*1ad60*/  R2UR UR18, R12 ;  /* 0x000000000c1272ca */ /* 0x000fe200000e0000 */
[----:B------:R-:W-:Y:S02]  /*1ad70*/  VIADD R152, R4, 0x82 ;  /* 0x0000008204987836 */ /* 0x000fe40000000000 */
[----:B------:R-:W-:Y:S01]  /*1ad80*/  IMAD.MOV.U32 R153, RZ, RZ, 0x40000040 ;  /* 0x40000040ff997424 */ /* 0x000fe200078e00ff */
[----:B------:R-:W-:Y:S02]  /*1ad90*/  R2UR UR19, R13 ;  /* 0x000000000d1372ca */ /* 0x000fe400000e0000 */
[----:B------:R-:W-:Y:S02]  /*1ada0*/  R2UR UR22, R152 ;  /* 0x00000000981672ca */ /* 0x000fe400000e0000 */
[----:B------:R-:W-:Y:S01]  /*1adb0*/  R2UR UR23, R153 ;  /* 0x00000000991772ca */ /* 0x000fe200000e0000 */
[----:B------:R-:W-:Y:S01]  /*1adc0*/  UMOV UR16, UR20 ;  /* 0x0000001400107c82 */ /* 0x000fe20008000000 */
[----:B------:R-:W-:Y:S01]  /*1add0*/  UMOV UR17, UR21 ;  /* 0x0000001500117c82 */ /* 0x000fe20008000000 */
[----:B------:R-:W-:-:S02]  /*1ade0*/  WARPGROUP.DEPBAR.LE gsb0, 0x0 ;  /* 0x00008000000079c5 */ /* 0x000fc40000010000 */
[----:B------:R-:W-:Y:S01]  /*1adf0*/  VIADD R20, R4, 0x2 ;  /* 0x0000000204147836 */ /* 0x000fe20000000000 */
[----:B--2---:R-:W-:Y:S02]  /*1ae00*/  R2UR UR26, R154 ;  /* 0x000000009a1a72ca */ /* 0x004fe400000e0000 */
[----:B------:R-:W-:Y:S02]  /*1ae10*/  R2UR UR27, R155 ;  /* 0x000000009b1b72ca */ /* 0x000fe400000e0000 */
[----:B------:R-:W-:-:S06]  /*1ae20*/  WARPGROUP.ARRIVE ;  /* 0x00000000000079c5 */ /* 0x000fcc0000000000 */
[----:B------:R-:W-:Y:S01]  /*1ae30*/  HGMMA.64x16x16.F32.BF16 R152, gdesc[UR16], RZ, !UPT, gsb0 ;  /* 0x00200000109879f0 */ /* 0x000fe2000c0018ff */
[----:B------:R-:W-:Y:S01]  /*1ae40*/  IMAD.MOV.U32 R21, RZ, RZ, 0x40000040 ;  /* 0x40000040ff157424 */ /* 0x000fe200078e00ff */
[----:B------:R-:W-:-:S04]  /*1ae50*/  R2UR UR6, R20 ;  /* 0x00000000140672ca */ /* 0x000fc800000e0000 */
[----:B------:R-:W-:Y:S01]  /*1ae60*/  R2UR UR7, R21 ;  /* 0x00000000150772ca */ /* 0x000fe200000e0000 */
[----:B------:R-:W-:Y:S01]  /*1ae70*/  UMOV UR4, UR24 ;  /* 0x0000001800047c82 */ /* 0x000fe20008000000 */
[----:B------:R-:W-:Y:S01]  /*1ae80*/  UMOV UR5, UR25 ;  /* 0x0000001900057c82 */ /* 0x000fe20008000000 */
        /* <DEDUP_REMOVED lines=8> */
[----:B------:R-:W-:Y:S01]  /*1af10*/  UMOV UR12, UR24 ;  /* 0x00000018000c7c82 */ /* 0x000fe20008000000 */
[----:B------:R-:W-:Y:S01]  /*1af20*/  UMOV UR13, UR25 ;  /* 0x00000019000d7c82 */ /* 0x000fe20008000000 */
[----:B------:R-:W-:Y:S01]  /*1af30*/  UMOV UR16, UR24 ;  /* 0x0000001800107c82 */ /* 0x000fe20008000000 */
[----:B------:R-:W-:Y:S01]  /*1af40*/  UMOV UR17, UR25 ;  /* 0x0000001900117c82 */ /* 0x000fe20008000000 */
[----:B------:R-:W2:Y:S01]  /*1af50*/  LDL.64 R20, [R1+0x30] ;  /* 0x0000300001147983 */ /* 0x000ea20000100a00 */
[----:B------:R-:W-:Y:S03]  /*1af60*/  HGMMA.64x16x16.F32.BF16 R184, gdesc[UR4], R184, gsb0 ;  /* 0x0020000004b879f0 */ /* 0x000fe600080018b8 */
        /* <DEDUP_REMOVED lines=64> */
[----:B--2---:R-:W-:Y:S02]  /*1b370*/  R2UR UR24, R20 ;  /* 0x00000000141872ca */ /* 0x004fe400000e0000 */
[----:B------:R-:W-:Y:S02]  /*1b380*/  R2UR UR25, R21 ;  /* 0x00000000151972ca */ /* 0x000fe400000e0000 */
[----:B------:R-:W2:Y:S01]  /*1b390*/  LDL.64 R20, [R1+0x28] ;  /* 0x0000280001147983 */ /* 0x000ea20000100a00 */
[----:B------:R-:W-:-:S02]  /*1b3a0*/  WARPGROUP.DEPBAR.LE gsb0, 0x0 ;  /* 0x00008000000079c5 */ /* 0x000fc40000010000 */
        /* <DEDUP_REMOVED lines=143> */
[----:B--2---:R-:W-:Y:S02]  /*1bca0*/  R2UR UR26, R20 ;  /* 0x00000000141a72ca */ /* 0x004fe400000e0000 */
[----:B------:R-:W-:Y:S02]  /*1bcb0*/  R2UR UR27, R21 ;  /* 0x00000000151b72ca */ /* 0x000fe400000e0000 */
[----:B------:R-:W2:Y:S01]  /*1bcc0*/  LDL.64 R20, [R1+0x10] ;  /* 0x0000100001147983 */ /* 0x000ea20000100a00 */
[----:B------:R-:W-:Y:S02]  /*1bcd0*/  VIADD R12, R4, 0x284 ;  /* 0x00000284040c7836 */ /* 0x000fe40000000000 */
[----:B------:R-:W-:-:S03]  /*1bce0*/  IMAD.MOV.U32 R13, RZ, RZ, 0x40000040 ;  /* 0x40000040ff0d7424 */ /* 0x000fc600078e00ff */
[----:B------:R-:W-:Y:S02]  /*1bcf0*/  R2UR UR6, R12 ;  /* 0x000000000c0672ca */ /* 0x000fe400000e0000 */
[----:B------:R-:W-:Y:S01]  /*1bd00*/  R2UR UR7, R13 ;  /* 0x000000000d0772ca */ /* 0x000fe200000e0000 */
[----:B------:R-:W-:Y:S02]  /*1bd10*/  UMOV UR4, UR26 ;  /* 0x0000001a00047c82 */ /* 0x000fe40008000000 */
[----:B------:R-:W-:Y:S01]  /*1bd20*/  UMOV UR5, UR27 ;  /* 0x0000001b00057c82 */ /* 0x000fe20008000000 */
[----:B------:R-:W-:Y:S02]  /*1bd30*/  WARPGROUP.DEPBAR.LE gsb0, 0x0 ;  /* 0x00008000000079c5 */ /* 0x000fe40000010000 */
[----:B------:R-:W-:-:S07]  /*1bd40*/  WARPGROUP.ARRIVE ;  /* 0x00000000000079c5 */ /* 0x000fce0000000000 */
        /* <DEDUP_REMOVED lines=89> */
[----:B------:R-:W2:Y:S01]  /*1c2e0*/  LDL.64 R20, [R1] ;  /* 0x0000000001147983 */ /* 0x000ea20000100a00 */
[----:B------:R-:W-:Y:S02]  /*1c2f0*/  R2UR UR6, R12 ;  /* 0x000000000c0672ca */ /* 0x000fe400000e0000 */
[----:B------:R-:W-:-:S06]  /*1c300*/  R2UR UR7, R13 ;  /* 0x000000000d0772ca */ /* 0x000fcc00000e0000 */
        /* <DEDUP_REMOVED lines=44> */
[----:B------:R-:W-:Y:S02]  /*1c5d0*/  R2UR UR7, R13 ;  /* 0x000000000d0772ca */ /* 0x000fe400000e0000 */
[----:B--2---:R-:W-:Y:S02]  /*1c5e0*/  R2UR UR24, R20 ;  /* 0x00000000141872ca */ /* 0x004fe400000e0000 */
[----:B------:R-:W-:-:S11]  /*1c5f0*/  R2UR UR25, R21 ;  /* 0x00000000151972ca */ /* 0x000fd600000e0000 */
        /* <DEDUP_REMOVED lines=442> */
.L_x_2532:
[----:B------:R-:W-:Y:S01]  /*1e1a0*/  SHF.L.U32 R0, R9, 0x1f, RZ ;  /* 0x0000001f09007819 */ /* 0x000fe200000006ff */
[----:B------:R-:W-:-:S04]  /*1e1b0*/  IMAD R9, R10, 0x8, R16 ;  /* 0x000000080a097824 */ /* 0x000fc800078e0210 */
[----:B------:R0:W1:Y:S01]  /*1e1c0*/  SYNCS.PHASECHK.TRANS64.TRYWAIT P2, [R9+URZ+0x38850], R0 ;  /* 0x03885000090075a7 */ /* 0x000062000804017f */
[----:B------:R-:W-:Y:S05]  /*1e1d0*/  @!P0 BRA `(.L_x_2533) ;  /* 0x0000000000048947 */ /* 0x000fea0003800000 */
[----:B------:R-:W-:Y:S01]  /*1e1e0*/  BPT.TRAP 0x1 ;  /* 0x000000040000795c */ /* 0x000fe20000300000 */
.L_x_2533:
[----:B------:R-:W-:Y:S04]  /*1e1f0*/  BSSY B2, `(.L_x_2534) ;  /* 0x0000004000027945 */ /* 0x000fe80003800000 */
[----:B-1----:R-:W-:Y:S05]  /*1e200*/  @P2 BRA `(.L_x_2535) ;  /* 0x0000000000082947 */ /* 0x002fea0003800000 */
[----:B------:R-:W1:Y:S02]  /*1e210*/  SYNCS.PHASECHK.TRANS64.TRYWAIT P2, [R9+URZ+0x38850], R0 ;  /* 0x03885000090075a7 */ /* 0x000e64000804017f */
[----:B-1----:R-:W-:Y:S05]  /*1e220*/  @!P2 BRA `(.L_x_2536) ;  /* 0x0000012400b8a947 */ /* 0x002fea0003800000 */
.L_x_2535:
[----:B------:R-:W-:Y:S05]  /*1e230*/  BSYNC B2 ;  /* 0x0000000000027941 */ /* 0x000fea0003800000 */
.L_x_2534:
[----:B01----:R-:W-:Y:S01]  /*1e240*/  VIADD R0, R16, 0x400 ;  /* 0x0000040010007836 */ /* 0x003fe20000000000 */
[----:B------:R-:W2:Y:S01]  /*1e250*/  LDL R226, [R1+0x6c] ;  /* 0x00006c0001e27983 */ /* 0x000ea20000100800 */
[----:B------:R-:W-:Y:S01]  /*1e260*/  IMAD.MOV.U32 R3, RZ, RZ, 0x40000040 ;  /* 0x40000040ff037424 */ /* 0x000fe200078e00ff */
[----:B------:R-:W-:Y:S02]  /*1e270*/  WARPGROUP.ARRIVE ;  /* 0x00000000000079c5 */ /* 0x000fe40000000000 */
[----:B------:R-:W-:Y:S02]  /*1e280*/  SHF.R.U32.HI R0, RZ, 0x4, R0 ;  /* 0x00000004ff007819 */ /* 0x000fe40000011600 */
[----:B------:R-:W-:Y:S02]  /*1e290*/  R2UR UR7, R3 ;  /* 0x00000000030772ca */ /* 0x000fe400000e0000 */
[----:B------:R-:W-:-:S04]  /*1e2a0*/  LOP3.LUT R0, R0, 0x3fff, RZ, 0xc0, !PT ;  /* 0x00003fff00007812 */ /* 0x000fc800078ec0ff */
[----:B------:R-:W-:-:S05]  /*1e2b0*/  LOP3.LUT R0, R0, 0x2800000, RZ, 0xfc, !PT ;  /* 0x0280000000007812 */ /* 0x000fca00078efcff */
[----:B------:R-:W-:-:S05]  /*1e2c0*/  IMAD R2, R10, 0xa00, R0 ;  /* 0x00000a000a027824 */ /* 0x000fca00078e0200 */
[----:B------:R-:W-:-:S13]  /*1e2d0*/  R2UR UR6, R2 ;  /* 0x00000000020672ca */ /* 0x000fda00000e0000 */
[----:B------:R-:W-:Y:S01]  /*1e2e0*/  HGMMA.64x256x16.F32.BF16 R24, R208, gdesc[UR4].tnspB, R24, gsb0 ;  /* 0x43e00004d0187df0 */ /* 0x000fe20008001818 */
[----:B------:R-:W-:Y:S02]  /*1e2f0*/  VIADD R4, R2, 0x80 ;  /* 0x0000008002047836 */ /* 0x000fe40000000000 */
[----:B------:R-:W-:-:S03]  /*1e300*/  IMAD.MOV.U32 R5, RZ, RZ, 0x40000040 ;  /* 0x40000040ff057424 */ /* 0x000fc600078e00ff */
[----:B------:R-:W-:Y:S02]  /*1e310*/  R2UR UR6, R4 ;  /* 0x00000000040672ca */ /* 0x000fe400000e0000 */
[----:B------:R-:W-:Y:S01]  /*1e320*/  R2UR UR7, R5 ;  /* 0x00000000050772ca */ /* 0x000fe200000e0000 */
[----:B------:R-:W-:Y:S02]  /*1e330*/  VIADD R4, R2, 0x100 ;  /* 0x0000010002047836 */ /* 0x000fe40000000000 */
[----:B------:R-:W-:Y:S01]  /*1e340*/  IMAD.MOV.U32 R5, RZ, RZ, 0x40000040 ;  /* 0x40000040ff057424 */ /* 0x000fe200078e00ff */
[----:B------:R-:W-:Y:S02]  /*1e350*/  WARPGROUP.DEPBAR.LE gsb0, 0x0 ;  /* 0x00008000000079c5 */ /* 0x000fe40000010000 */
[----:B------:R-:W-:Y:S01]  /*1e360*/  WARPGROUP.ARRIVE ;  /* 0x00000000000079c5 */ /* 0x000fe20000000000 */
[----:B------:R-:W3:Y:S01]  /*1e370*/  LDL R211, [R1+0x68] ;  /* 0x0000680001d37983 */ /* 0x000ee20000100800 */
[----:B------:R-:W-:-:S02]  /*1e380*/  IMAD.MOV.U32 R3, RZ, RZ, 0x40000040 ;  /* 0x40000040ff037424 */ /* 0x000fc400078e00ff */
[----:B------:R-:W-:Y:S01]  /*1e390*/  FMUL.FTZ R21, R185, UR39 ;  /* 0x00000027b9157c20 */ /* 0x000fe20008410000 */
[----:B------:R-:W-:Y:S01]  /*1e3a0*/  FMUL.FTZ R185, R189, UR39 ;  /* 0x00000027bdb97c20 */ /* 0x000fe20008410000 */
[----:B------:R-:W-:-:S08]  /*1e3b0*/  FMUL.FTZ R176, R176, UR39 ;  /* 0x00000027b0b07c20 */ /* 0x000fd00008410000 */
        /* <DEDUP_REMOVED lines=23> */
[----:B------:R-:W-:-:S02]  /*1e530*/  VIADD R2, R2, 0x200 ;  /* 0x0000020002027836 */ /* 0x000fc40000000000 */
        /* <DEDUP_REMOVED lines=14> */
[----:B------:R-:W-:-:S02]  /*1e620*/  @!P1 VIADD R11, R11, 0x38840 ;  /* 0x000388400b0b9836 */ /* 0x000fc40000000000 */
[----:B------:R-:W-:-:S03]  /*1e630*/  @!P1 VIADD R9, R9, 0x38860 ;  /* 0x0003886009099836 */ /* 0x000fc60000000000 */
[----:B------:R-:W-:Y:S02]  /*1e640*/  @!P1 PRMT R11, RZ, 0x654, R11 ;  /* 0x00000654ff0b9816 */ /* 0x000fe4000000000b */
[----:B------:R-:W-:Y:S01]  /*1e650*/  MUFU.TANH R178, R178 ;  /* 0x000000b200b27308 */ /* 0x000fe20000002400 */
[----:B------:R-:W-:-:S07]  /*1e660*/  @!P1 PRMT R9, RZ, 0x654, R9 ;  /* 0x00000654ff099816 */ /* 0x000fce0000000009 */
        /* <DEDUP_REMOVED lines=23> */
[----:B------:R-:W-:Y:S01]  /*1e7e0*/  FMUL.FTZ R4, R190, UR39 ;  /* 0x00000027be047c20 */ /* 0x000fe20008410000 */
[----:B------:R-:W-:Y:S01]  /*1e7f0*/  R2UR UR7, R5 ;  /* 0x00000000050772ca */ /* 0x000fe200000e0000 */
[----:B------:R-:W-:Y:S01]  /*1e800*/  FMUL.FTZ R5, R184, UR39 ;  /* 0x00000027b8057c20 */ /* 0x000fe20008410000 */
[----:B------:R-:W-:-:S03]  /*1e810*/  FMUL.FTZ R184, R188, UR39 ;  /* 0x00000027bcb87c20 */ /* 0x000fc60008410000 */
[----:B------:R-:W-:Y:S08]  /*1e820*/  MUFU.TANH R4, R4 ;  /* 0x0000000400047308 */ /* 0x000ff00000002400 */
[----:B------:R-:W0:Y:S08]  /*1e830*/  MUFU.TANH R5, R5 ;  /* 0x0000000500057308 */ /* 0x000e300000002400 */
[----:B------:R-:W1:Y:S01]  /*1e840*/  MUFU.TANH R184, R184 ;  /* 0x000000b800b87308 */ /* 0x000e620000002400 */
[----:B------:R-:W-:-:S02]  /*1e850*/  WARPGROUP.DEPBAR.LE gsb0, 0x0 ;  /* 0x00008000000079c5 */ /* 0x000fc40000010000 */
[----:B------:R-:W-:-:S06]  /*1e860*/  WARPGROUP.ARRIVE ;  /* 0x00000000000079c5 */ /* 0x000fcc0000000000 */
[----:B------:R-:W-:Y:S01]  /*1e870*/  HGMMA.64x256x16.F32.BF16 R24, R196, gdesc[UR4].tnspB, R24, gsb0 ;  /* 0x43e00004c4187df0 */ /* 0x000fe20008001818 */
[----:B------:R-:W-:Y:S01]  /*1e880*/  R2UR UR7, R3 ;  /* 0x00000000030772ca */ /* 0x000fe200000e0000 */
[----:B------:R-:W-:Y:S01]  /*1e890*/  IMAD.SHL.U32 R3, R225, 0x80, RZ ;  /* 0x00000080e1037824 */ /* 0x000fe200078e00ff */
[----:B------:R-:W-:Y:S01]  /*1e8a0*/  R2UR UR6, R2 ;  /* 0x00000000020672ca */ /* 0x000fe200000e0000 */
[----:B------:R-:W-:Y:S02]  /*1e8b0*/  FMUL.FTZ R2, R187, UR39 ;  /* 0x00000027bb027c20 */ /* 0x000fe40008410000 */
[----:B------:R-:W-:-:S04]  /*1e8c0*/  IMAD R3, R8, -0x50, R3 ;  /* 0xffffffb008037824 */ /* 0x000fc800078e0203 */
[----:B------:R-:W-:Y:S01]  /*1e8d0*/  MUFU.TANH R2, R2 ;  /* 0x0000000200027308 */ /* 0x000fe20000002400 */
[----:B------:R-:W-:-:S05]  /*1e8e0*/  IADD3 R3, R3, 0x1, R237 ;  /* 0x0000000103037810 */ /* 0x000fca0007ffe0ed */
[----:B------:R-:W-:-:S04]  /*1e8f0*/  IMAD.IADD R3, R3, 0x1, -R227 ;  /* 0x0000000103037824 */ /* 0x000fc800078e0ae3 */
[----:B---3--:R-:W-:-:S04]  /*1e900*/  IMAD R3, R211, -0x2, R3 ;  /* 0xfffffffed3037824 */ /* 0x008fc800078e0203 */
[----:B--2---:R-:W-:-:S05]  /*1e910*/  IMAD.IADD R3, R226, 0x1, R3 ;  /* 0x00000001e2037824 */ /* 0x004fca00078e0203 */
[C---:B------:R-:W-:Y:S02]  /*1e920*/  ISETP.GT.AND P2, PT, R3.reuse, RZ, PT ;  /* 0x000000ff0300720c */ /* 0x040fe40003f44270 */
[----:B------:R-:W-:Y:S02]  /*1e930*/  ISETP.GT.AND P3, PT, R3, 0x1, PT ;  /* 0x000000010300780c */ /* 0x000fe40003f64270 */
[----:B0-----:R-:W-:Y:S02]  /*1e940*/  FSEL R160, R5, -INF , P2 ;  /* 0xff80000005a07808 */ /* 0x001fe40001000000 */
[----:B------:R-:W-:Y:S01]  /*1e950*/  ISETP.GT.AND P2, PT, R3, 0x8, PT ;  /* 0x000000080300780c */ /* 0x000fe20003f44270 */
[----:B------:R1:W0:Y:S01]  /*1e960*/  MUFU.TANH R5, R168 ;  /* 0x000000a800057308 */ /* 0x0002220000002400 */
[----:B------:R-:W-:Y:S02]  /*1e970*/  FSEL R21, R21, -INF , P3 ;  /* 0xff80000015157808 */ /* 0x000fe40001800000 */
[----:B------:R-:W-:-:S02]  /*1e980*/  FMNMX.FTZ R169, R160, R7, !PT ;  /* 0x00000007a0a97209 */ /* 0x000fc40007810000 */
[----:B------:R-:W-:Y:S02]  /*1e990*/  ISETP.GT.AND P3, PT, R3, 0x9, PT ;  /* 0x000000090300780c */ /* 0x000fe40003f64270 */
[----:B------:R-:W-:Y:S02]  /*1e9a0*/  FMNMX.FTZ R169, R21, R169, !PT ;  /* 0x000000a915a97209 */ /* 0x000fe40007810000 */
[----:B-1----:R-:W-:Y:S02]  /*1e9b0*/  FSEL R168, R184, -INF , P2 ;  /* 0xff800000b8a87808 */ /* 0x002fe40001000000 */
[----:B------:R1:W2:Y:S01]  /*1e9c0*/  MUFU.TANH R184, R161 ;  /* 0x000000a100b87308 */ /* 0x0002a20000002400 */
[----:B------:R-:W-:Y:S02]  /*1e9d0*/  ISETP.GT.AND P2, PT, R3, 0x10, PT ;  /* 0x000000100300780c */ /* 0x000fe40003f44270 */
[----:B------:R-:W-:Y:S02]  /*1e9e0*/  FMNMX.FTZ R172, R168, R169, !PT ;  /* 0x000000a9a8ac7209 */ /* 0x000fe40007810000 */
[----:B------:R-:W-:-:S02]  /*1e9f0*/  FSEL R169, R176, -INF , P2 ;  /* 0xff800000b0a97808 */ /* 0x000fc40001000000 */
[----:B------:R-:W-:Y:S02]  /*1ea00*/  ISETP.GT.AND P2, PT, R3, 0x18, PT ;  /* 0x000000180300780c */ /* 0x000fe40003f44270 */
[----:B-1----:R-:W-:Y:S01]  /*1ea10*/  FSEL R161, R185, -INF , P3 ;  /* 0xff800000b9a17808 */ /* 0x002fe20001800000 */
[----:B------:R-:W-:Y:S01]  /*1ea20*/  FMUL.FTZ R185, R164, UR39 ;  /* 0x00000027a4b97c20 */ /* 0x000fe20008410000 */
[----:B------:R-:W-:Y:S02]  /*1ea30*/  ISETP.GT.AND P3, PT, R3, 0x11, PT ;  /* 0x000000110300780c */ /* 0x000fe40003f64270 */
[----:B------:R-:W-:Y:S02]  /*1ea40*/  FMNMX.FTZ R172, R161, R172, !PT ;  /* 0x000000aca1ac7209 */ /* 0x000fe40007810000 */
[----:B------:R-:W-:Y:S01]  /*1ea50*/  FSEL R164, R177, -INF , P3 ;  /* 0xff800000b1a47808 */ /* 0x000fe20001800000 */
[----:B------:R-:W1:Y:S01]  /*1ea60*/  MUFU.TANH R185, R185 ;  /* 0x000000b900b97308 */ /* 0x000e620000002400 */
[----:B------:R-:W-:-:S02]  /*1ea70*/  FMNMX.FTZ R172, R169, R172, !PT ;  /* 0x000000aca9ac7209 */ /* 0x000fc40007810000 */
[----:B------:R-:W-:Y:S02]  /*1ea80*/  ISETP.GT.AND P3, PT, R3, 0x19, PT ;  /* 0x000000190300780c */ /* 0x000fe40003f64270 */
[----:B------:R-:W-:Y:S02]  /*1ea90*/  FSEL R165, R179, -INF , P2 ;  /* 0xff800000b3a57808 */ /* 0x000fe40001000000 */
[----:B------:R-:W-:Y:S01]  /*1eaa0*/  FMNMX.FTZ R176, R164, R172, !PT ;  /* 0x000000aca4b07209 */ /* 0x000fe20007810000 */
[----:B------:R3:W4:Y:S01]  /*1eab0*/  MUFU.TANH R179, R173 ;  /* 0x000000ad00b37308 */ /* 0x0007220000002400 */
[----:B------:R-:W-:Y:S02]  /*1eac0*/  ISETP.GT.AND P2, PT, R3, 0x20, PT ;  /* 0x000000200300780c */ /* 0x000fe40003f44270 */
[----:B------:R-:W-:Y:S02]  /*1ead0*/  FSEL R172, R178, -INF , P3 ;  /* 0xff800000b2ac7808 */ /* 0x000fe40001800000 */
[----:B------:R-:W-:-:S02]  /*1eae0*/  FMNMX.FTZ R176, R165, R176, !PT ;  /* 0x000000b0a5b07209 */ /* 0x000fc40007810000 */
[C---:B------:R-:W-:Y:S02]  /*1eaf0*/  ISETP.GT.AND P3, PT, R3.reuse, 0x21, PT ;  /* 0x000000210300780c */ /* 0x040fe40003f64270 */
[----:B---3--:R-:W-:Y:S02]  /*1eb00*/  FSEL R173, R180, -INF , P2 ;  /* 0xff800000b4ad7808 */ /* 0x008fe40001000000 */
[----:B------:R-:W-:Y:S01]  /*1eb10*/  FMNMX.FTZ R176, R172, R176, !PT ;  /* 0x000000b0acb07209 */ /* 0x000fe20007810000 */
[----:B------:R3:W5:Y:S01]  /*1eb20*/  MUFU.TANH R180, R152 ;  /* 0x0000009800b47308 */ /* 0x0007620000002400 */
[----:B------:R-:W-:Y:S02]  /*1eb30*/  ISETP.GT.AND P2, PT, R3, 0x28, PT ;  /* 0x000000280300780c */ /* 0x000fe40003f44270 */
[----:B------:R-:W-:Y:S02]  /*1eb40*/  FMNMX.FTZ R176, R173, R176, !PT ;  /* 0x000000b0adb07209 */ /* 0x000fe40007810000 */
[----:B---3--:R-:W-:Y:S01]  /*1eb50*/  FSEL R152, R181, -INF , P3 ;  /* 0xff800000b5987808 */ /* 0x008fe20001800000 */
[----:B------:R-:W-:Y:S01]  /*1eb60*/  FMUL.FTZ R181, R153, UR39 ;  /* 0x0000002799b57c20 */ /* 0x000fe20008410000 */
[----:B------:R-:W-:-:S02]  /*1eb70*/  ISETP.GT.AND P3, PT, R3, 0x29, PT ;  /* 0x000000290300780c */ /* 0x000fc40003f64270 */
[----:B------:R-:W-:Y:S01]  /*1eb80*/  FSEL R153, R182, -INF , P2 ;  /* 0xff800000b6997808 */ /* 0x000fe20001000000 */
[----:B------:R-:W-:Y:S01]  /*1eb90*/  FMUL.FTZ R182, R156, UR39 ;  /* 0x000000279cb67c20 */ /* 0x000fe20008410000 */
[----:B------:R-:W-:Y:S01]  /*1eba0*/  FMNMX.FTZ R177, R152, R176, !PT ;  /* 0x000000b098b17209 */ /* 0x000fe20007810000 */
[----:B------:R-:W3:Y:S01]  /*1ebb0*/  MUFU.TANH R181, R181 ;  /* 0x000000b500b57308 */ /* 0x000ee20000002400 */
[----:B------:R-:W-:Y:S02]  /*1ebc0*/  ISETP.GT.AND P2, PT, R3, 0x30, PT ;  /* 0x000000300300780c */ /* 0x000fe40003f44270 */
[----:B------:R-:W-:Y:S02]  /*1ebd0*/  FSEL R176, R186, -INF , P3 ;  /* 0xff800000bab07808 */ /* 0x000fe40001800000 */
[----:B------:R-:W-:Y:S02]  /*1ebe0*/  FMNMX.FTZ R178, R153, R177, !PT ;  /* 0x000000b199b27209 */ /* 0x000fe40007810000 */
[----:B------:R-:W-:Y:S01]  /*1ebf0*/  ISETP.GT.AND P3, PT, R3, 0x31, PT ;  /* 0x000000310300780c */ /* 0x000fe20003f64270 */
[----:B------:R-:W3:Y:S01]  /*1ec00*/  MUFU.TANH R182, R182 ;  /* 0x000000b600b67308 */ /* 0x000ee20000002400 */
[----:B0-----:R-:W-:Y:S01]  /*1ec10*/  FSEL R177, R5, -INF , P2 ;  /* 0xff80000005b17808 */ /* 0x001fe20001000000 */
[----:B------:R-:W-:Y:S01]  /*1ec20*/  FMUL.FTZ R5, R157, UR39 ;  /* 0x000000279d057c20 */ /* 0x000fe20008410000 */
[----:B------:R-:W-:-:S02]  /*1ec30*/  FMNMX.FTZ R178, R176, R178, !PT ;  /* 0x000000b2b0b27209 */ /* 0x000fc40007810000 */
[----:B------:R-:W-:Y:S02]  /*1ec40*/  ISETP.GT.AND P2, PT, R3, 0x38, PT ;  /* 0x000000380300780c */ /* 0x000fe40003f44270 */
[----:B--2---:R-:W-:Y:S01]  /*1ec50*/  FSEL R156, R184, -INF , P3 ;  /* 0xff800000b89c7808 */ /* 0x004fe20001800000 */
[----:B------:R-:W0:Y:S01]  /*1ec60*/  MUFU.TANH R5, R5 ;  /* 0x0000000500057308 */ /* 0x000e220000002400 */
[----:B------:R-:W-:Y:S02]  /*1ec70*/  FMNMX.FTZ R178, R177, R178, !PT ;  /* 0x000000b2b1b27209 */ /* 0x000fe40007810000 */
[----:B------:R-:W-:Y:S02]  /*1ec80*/  ISETP.GT.AND P3, PT, R3, 0x39, PT ;  /* 0x000000390300780c */ /* 0x000fe40003f64270 */
[----:B-1----:R-:W-:Y:S02]  /*1ec90*/  FSEL R157, R185, -INF , P2 ;  /* 0xff800000b99d7808 */ /* 0x002fe40001000000 */
[----:B------:R-:W-:-:S02]  /*1eca0*/  FMNMX.FTZ R184, R156, R178, !PT ;  /* 0x000000b29cb87209 */ /* 0x000fc40007810000 */
[----:B------:R-:W-:Y:S02]  /*1ecb0*/  ISETP.GT.AND P2, PT, R3, 0x40, PT ;  /* 0x000000400300780c */ /* 0x000fe40003f44270 */
[----:B----4-:R-:W-:Y:S01]  /*1ecc0*/  FSEL R178, R179, -INF , P3 ;  /* 0xff800000b3b27808 */ /* 0x010fe20001800000 */
[----:B------:R-:W-:Y:S01]  /*1ecd0*/  FMUL.FTZ R179, R183, UR39 ;  /* 0x00000027b7b37c20 */ /* 0x000fe20008410000 */
[----:B------:R-:W-:Y:S01]  /*1ece0*/  FMNMX.FTZ R184, R157, R184, !PT ;  /* 0x000000b89db87209 */ /* 0x000fe20007810000 */
[----:B------:R-:W-:Y:S01]  /*1ecf0*/  FMUL.FTZ R183, R170, UR39 ;  /* 0x00000027aab77c20 */ /* 0x000fe20008410000 */
[----:B------:R-:W-:Y:S02]  /*1ed00*/  ISETP.GT.AND P3, PT, R3, 0x41, PT ;  /* 0x000000410300780c */ /* 0x000fe40003f64270 */
[----:B-----5:R-:W-:Y:S01]  /*1ed10*/  FSEL R180, R180, -INF , P2 ;  /* 0xff800000b4b47808 */ /* 0x020fe20001000000 */
[----:B------:R-:W1:Y:S01]  /*1ed20*/  MUFU.TANH R179, R179 ;  /* 0x000000b300b37308 */ /* 0x000e620000002400 */
[----:B------:R-:W-:-:S02]  /*1ed30*/  FMNMX.FTZ R184, R178, R184, !PT ;  /* 0x000000b8b2b87209 */ /* 0x000fc40007810000 */
[----:B------:R-:W-:Y:S02]  /*1ed40*/  ISETP.GT.AND P2, PT, R3, 0x48, PT ;  /* 0x000000480300780c */ /* 0x000fe40003f44270 */
[----:B---3--:R-:W-:Y:S02]  /*1ed50*/  FSEL R181, R181, -INF , P3 ;  /* 0xff800000b5b57808 */ /* 0x008fe40001800000 */
[----:B------:R-:W-:Y:S01]  /*1ed60*/  FMNMX.FTZ R184, R180, R184, !PT ;  /* 0x000000b8b4b87209 */ /* 0x000fe20007810000 */
[----:B------:R-:W2:Y:S01]  /*1ed70*/  MUFU.TANH R183, R183 ;  /* 0x000000b700b77308 */ /* 0x000ea20000002400 */
[----:B------:R-:W-:Y:S02]  /*1ed80*/  ISETP.GT.AND P3, PT, R3, 0x49, PT ;  /* 0x000000490300780c */ /* 0x000fe40003f64270 */
[----:B------:R-:W-:Y:S02]  /*1ed90*/  FSEL R182, R182, -INF , P2 ;  /* 0xff800000b6b67808 */ /* 0x000fe40001000000 */
[----:B------:R-:W-:-:S02]  /*1eda0*/  FMNMX.FTZ R184, R181, R184, !PT ;  /* 0x000000b8b5b87209 */ /* 0x000fc40007810000 */
[----:B0-----:R-:W-:Y:S02]  /*1edb0*/  FSEL R170, R5, -INF , P3 ;  /* 0xff80000005aa7808 */ /* 0x001fe40001800000 */
[----:B------:R-:W-:Y:S02]  /*1edc0*/  FMNMX.FTZ R5, R182, R184, !PT ;  /* 0x000000b8b6057209 */ /* 0x000fe40007810000 */
[----:B------:R-:W-:Y:S01]  /*1edd0*/  IADD3 R185, R3, 0x8, RZ ;  /* 0x0000000803b97810 */ /* 0x000fe20007ffe0ff */
[----:B------:R-:W-:Y:S01]  /*1ede0*/  IMAD.U32 R3, RZ, RZ, UR43 ;  /* 0x0000002bff037e24 */ /* 0x000fe2000f8e00ff */
[----:B------:R-:W-:Y:S02]  /*1edf0*/  FMNMX.FTZ R5, R170, R5, !PT ;  /* 0x00000005aa057209 */ /* 0x000fe40007810000 */
[C---:B------:R-:W-:Y:S02]  /*1ee00*/  ISETP.GT.AND P5, PT, R185.reuse, RZ, PT ;  /* 0x000000ffb900720c */ /* 0x040fe40003fa4270 */
[C---:B------:R-:W-:Y:S01]  /*1ee10*/  ISETP.GT.AND P3, PT, R185.reuse, 0x1, PT ;  /* 0x00000001b900780c */ /* 0x040fe20003f64270 */
[----:B------:R-:W0:Y:S01]  /*1ee20*/  SHFL.BFLY PT, R184, R5, 0x2, 0x1f ;  /* 0x0c401f0005b87f89 */ /* 0x000e2200000e0000 */
[----:B------:R-:W-:-:S02]  /*1ee30*/  ISETP.GT.AND P2, PT, R185, 0x8, PT ;  /* 0x00000008b900780c */ /* 0x000fc40003f44270 */
[----:B------:R-:W-:Y:S02]  /*1ee40*/  FSEL R2, R2, -INF , P3 ;  /* 0xff80000002027808 */ /* 0x000fe40001800000 */
[----:B------:R-:W-:Y:S02]  /*1ee50*/  FSEL R186, R4, -INF , P2 ;  /* 0xff80000004ba7808 */ /* 0x000fe40001000000 */
[C---:B------:R-:W-:Y:S02]  /*1ee60*/  ISETP.GT.AND P4, PT, R185.reuse, 0x9, PT ;  /* 0x00000009b900780c */ /* 0x040fe40003f84270 */
[----:B------:R-:W-:Y:S02]  /*1ee70*/  ISETP.GT.AND P6, PT, R185, 0x10, PT ;  /* 0x00000010b900780c */ /* 0x000fe40003fc4270 */
[----:B------:R-:W-:Y:S02]  /*1ee80*/  FSEL R10, R10, -INF , P4 ;  /* 0xff8000000a0a7808 */ /* 0x000fe40002000000 */
[----:B------:R-:W-:-:S02]  /*1ee90*/  FSEL R12, R12, -INF , P6 ;  /* 0xff8000000c0c7808 */ /* 0x000fc40003000000 */
[C---:B------:R-:W-:Y:S02]  /*1eea0*/  ISETP.GT.AND P3, PT, R185.reuse, 0x18, PT ;  /* 0x00000018b900780c */ /* 0x040fe40003f64270 */
[C---:B------:R-:W-:Y:S02]  /*1eeb0*/  ISETP.GT.AND P4, PT, R185.reuse, 0x19, PT ;  /* 0x00000019b900780c */ /* 0x040fe40003f84270 */
[----:B------:R-:W-:Y:S02]  /*1eec0*/  FSEL R20, R20, -INF , P3 ;  /* 0xff80000014147808 */ /* 0x000fe40001800000 */
[----:B------:R-:W-:Y:S02]  /*1eed0*/  ISETP.GT.AND P6, PT, R185, 0x20, PT ;  /* 0x00000020b900780c */ /* 0x000fe40003fc4270 */
[----:B-1----:R-:W-:Y:S02]  /*1eee0*/  FSEL R179, R179, -INF , P4 ;  /* 0xff800000b3b37808 */ /* 0x002fe40002000000 */
[----:B0-----:R-:W-:-:S02]  /*1eef0*/  FMNMX.FTZ R5, R5, R184, !PT ;  /* 0x000000b805057209 */ /* 0x001fc40007810000 */
[----:B--2---:R-:W-:Y:S02]  /*1ef00*/  FSEL R183, R183, -INF , P6 ;  /* 0xff800000b7b77808 */ /* 0x004fe40003000000 */
[C---:B------:R-:W-:Y:S01]  /*1ef10*/  ISETP.GT.AND P3, PT, R185.reuse, 0x28, PT ;  /* 0x00000028b900780c */ /* 0x040fe20003f64270 */
[----:B------:R-:W0:Y:S01]  /*1ef20*/  SHFL.BFLY PT, R184, R5, 0x1, 0x1f ;  /* 0x0c201f0005b87f89 */ /* 0x000e2200000e0000 */
[C---:B------:R-:W-:Y:S02]  /*1ef30*/  ISETP.GT.AND P4, PT, R185.reuse, 0x29, PT ;  /* 0x00000029b900780c */ /* 0x040fe40003f84270 */
[----:B------:R-:W-:Y:S02]  /*1ef40*/  FSEL R174, R174, -INF , P3 ;  /* 0xff800000aeae7808 */ /* 0x000fe40001800000 */
[----:B------:R-:W-:Y:S02]  /*1ef50*/  ISETP.GT.AND P6, PT, R185, 0x30, PT ;  /* 0x00000030b900780c */ /* 0x000fe40003fc4270 */
[----:B------:R-:W-:-:S02]  /*1ef60*/  FSEL R175, R175, -INF , P4 ;  /* 0xff800000afaf7808 */ /* 0x000fc40002000000 */
[----:B------:R-:W-:Y:S02]  /*1ef70*/  FSEL R162, R162, -INF , P6 ;  /* 0xff800000a2a27808 */ /* 0x000fe40003000000 */
[C---:B------:R-:W-:Y:S02]  /*1ef80*/  ISETP.GT.AND P3, PT, R185.reuse, 0x38, PT ;  /* 0x00000038b900780c */ /* 0x040fe40003f64270 */
[C---:B------:R-:W-:Y:S02]  /*1ef90*/  ISETP.GT.AND P4, PT, R185.reuse, 0x39, PT ;  /* 0x00000039b900780c */ /* 0x040fe40003f84270 */
[----:B------:R-:W-:Y:S02]  /*1efa0*/  FSEL R166, R166, -INF , P3 ;  /* 0xff800000a6a67808 */ /* 0x000fe40001800000 */
[----:B------:R-:W-:Y:S02]  /*1efb0*/  ISETP.GT.AND P6, PT, R185, 0x40, PT ;  /* 0x00000040b900780c */ /* 0x000fe40003fc4270 */
[----:B------:R-:W-:-:S02]  /*1efc0*/  FSEL R167, R167, -INF , P4 ;  /* 0xff800000a7a77808 */ /* 0x000fc40002000000 */
[C---:B------:R-:W-:Y:S02]  /*1efd0*/  ISETP.GT.AND P3, PT, R185.reuse, 0x48, PT ;  /* 0x00000048b900780c */ /* 0x040fe40003f64270 */
[----:B------:R-:W-:Y:S02]  /*1efe0*/  ISETP.GT.AND P4, PT, R185, 0x49, PT ;  /* 0x00000049b900780c */ /* 0x000fe40003f84270 */
[----:B0-----:R-:W-:Y:S02]  /*1eff0*/  FMNMX.FTZ R5, R5, R184, !PT ;  /* 0x000000b805057209 */ /* 0x001fe40007810000 */
[----:B------:R0:W1:Y:S02]  /*1f000*/  MUFU.TANH R184, R159 ;  /* 0x0000009f00b87308 */ /* 0x0000640000002400 */
[----:B------:R-:W-:Y:S02]  /*1f010*/  FSETP.NEU.FTZ.AND P2, PT, R5, -INF , PT ;  /* 0xff8000000500780b */ /* 0x000fe40003f5d000 */
[----:B0-----:R-:W-:-:S02]  /*1f020*/  FSEL R159, R0, -INF , P5 ;  /* 0xff800000009f7808 */ /* 0x001fc40002800000 */
[----:B------:R-:W-:Y:S02]  /*1f030*/  ISETP.GT.AND P5, PT, R185, 0x11, PT ;  /* 0x00000011b900780c */ /* 0x000fe40003fa4270 */
[----:B------:R-:W-:Y:S02]  /*1f040*/  FMNMX.FTZ R0, R159, R6, !PT ;  /* 0x000000069f007209 */ /* 0x000fe40007810000 */
[----:B------:R-:W-:Y:S02]  /*1f050*/  FSEL R13, R13, -INF , P5 ;  /* 0xff8000000d0d7808 */ /* 0x000fe40002800000 */
[----:B------:R-:W-:Y:S01]  /*1f060*/  FMNMX.FTZ R4, R2, R0, !PT ;  /* 0x0000000002047209 */ /* 0x000fe20007810000 */
[----:B------:R-:W-:Y:S01]  /*1f070*/  FMUL.FTZ R0, R5, R3 ;  /* 0x0000000305007220 */ /* 0x000fe20000410000 */
[----:B------:R-:W-:Y:S02]  /*1f080*/  ISETP.GT.AND P5, PT, R185, 0x21, PT ;  /* 0x00000021b900780c */ /* 0x000fe40003fa4270 */
[----:B------:R-:W-:-:S02]  /*1f090*/  FMNMX.FTZ R4, R186, R4, !PT ;  /* 0x00000004ba047209 */ /* 0x000fc40007810000 */
[----:B------:R-:W-:Y:S02]  /*1f0a0*/  FSEL R171, R171, -INF , P5 ;  /* 0xff800000abab7808 */ /* 0x000fe40002800000 */
[----:B------:R-:W-:Y:S02]  /*1f0b0*/  FMNMX.FTZ R4, R10, R4, !PT ;  /* 0x000000040a047209 */ /* 0x000fe40007810000 */
[----:B------:R-:W-:Y:S02]  /*1f0c0*/  ISETP.GT.AND P5, PT, R185, 0x31, PT ;  /* 0x00000031b900780c */ /* 0x000fe40003fa4270 */
[----:B------:R-:W-:Y:S02]  /*1f0d0*/  FMNMX.FTZ R4, R12, R4, !PT ;  /* 0x000000040c047209 */ /* 0x000fe40007810000 */
[----:B------:R-:W-:Y:S02]  /*1f0e0*/  FSEL R163, R163, -INF , P5 ;  /* 0xff800000a3a37808 */ /* 0x000fe40002800000 */
[----:B------:R-:W-:-:S02]  /*1f0f0*/  FMNMX.FTZ R4, R13, R4, !PT ;  /* 0x000000040d047209 */ /* 0x000fc40007810000 */
[----:B------:R-:W-:Y:S02]  /*1f100*/  FSEL R0, R0, RZ, P2 ;  /* 0x000000ff00007208 */ /* 0x000fe40001000000 */
[----:B------:R-:W-:Y:S02]  /*1f110*/  FMNMX.FTZ R4, R20, R4, !PT ;  /* 0x0000000414047209 */ /* 0x000fe40007810000 */
[----:B------:R-:W-:Y:S01]  /*1f120*/  ISETP.GT.AND P5, PT, R185, 0x41, PT ;  /* 0x00000041b900780c */ /* 0x000fe20003fa4270 */
[-CC-:B------:R-:W-:Y:S01]  /*1f130*/  FFMA.FTZ R208, R160, R3.reuse, -R0.reuse ;  /* 0x00000003a0d07223 */ /* 0x180fe20000010800 */
[----:B------:R-:W-:Y:S01]  /*1f140*/  FMNMX.FTZ R4, R179, R4, !PT ;  /* 0x00000004b3047209 */ /* 0x000fe20007810000 */
[-CC-:B------:R-:W-:Y:S01]  /*1f150*/  FFMA.FTZ R160, R161, R3.reuse, -R0.reuse ;  /* 0x00000003a1a07223 */ /* 0x180fe20000010800 */
[----:B------:R-:W-:Y:S01]  /*1f160*/  FSEL R161, R154, -INF , P6 ;  /* 0xff8000009aa17808 */ /* 0x000fe20003000000 */
[-CC-:B------:R-:W-:Y:S01]  /*1f170*/  FFMA.FTZ R164, R164, R3.reuse, -R0.reuse ;  /* 0x00000003a4a47223 */ /* 0x180fe20000010800 */
[----:B------:R-:W-:Y:S01]  /*1f180*/  FMNMX.FTZ R4, R183, R4, !PT ;  /* 0x00000004b7047209 */ /* 0x000fe20007810000 */
[-CC-:B------:R-:W-:Y:S01]  /*1f190*/  FFMA.FTZ R206, R165, R3.reuse, -R0.reuse ;  /* 0x00000003a5ce7223 */ /* 0x180fe20000010800 */
[----:B------:R-:W-:Y:S01]  /*1f1a0*/  FSEL R155, R155, -INF , P5 ;  /* 0xff8000009b9b7808 */ /* 0x000fe20002800000 */
[----:B------:R0:W-:Y:S01]  /*1f1b0*/  MUFU.EX2 R154, R164 ;  /* 0x000000a4009a7308 */ /* 0x0001e20000000800 */
[----:B------:R-:W-:Y:S01]  /*1f1c0*/  FMNMX.FTZ R4, R171, R4, !PT ;  /* 0x00000004ab047209 */ /* 0x000fe20007810000 */
[-CC-:B------:R-:W-:Y:S01]  /*1f1d0*/  FFMA.FTZ R210, R168, R3.reuse, -R0.reuse ;  /* 0x00000003a8d27223 */ /* 0x180fe20000010800 */
[----:B-1----:R-:W-:Y:S01]  /*1f1e0*/  FSEL R184, R184, -INF , P4 ;  /* 0xff800000b8b87808 */ /* 0x002fe20002000000 */
[----:B------:R-:W-:Y:S01]  /*1f1f0*/  FFMA.FTZ R202, R153, R3, -R0 ;  /* 0x0000000399ca7223 */ /* 0x000fe20000010800 */
[----:B------:R-:W-:Y:S01]  /*1f200*/  FMNMX.FTZ R4, R174, R4, !PT ;  /* 0x00000004ae047209 */ /* 0x000fe20007810000 */
[----:B------:R-:W-:-:S02]  /*1f210*/  WARPGROUP.DEPBAR.LE gsb0, 0x0 ;  /* 0x00008000000079c5 */ /* 0x000fc40000010000 */
[----:B------:R-:W-:Y:S01]  /*1f220*/  WARPGROUP.ARRIVE ;  /* 0x00000000000079c5 */ /* 0x000fe20000000000 */
[----:B------:R-:W-:Y:S01]  /*1f230*/  FMNMX.FTZ R4, R175, R4, !PT ;  /* 0x00000004af047209 */ /* 0x000fe20007810000 */
[-CC-:B------:R-:W-:Y:S01]  /*1f240*/  FFMA.FTZ R198, R157, R3.reuse, -R0.reuse ;  /* 0x000000039dc67223 */ /* 0x180fe20000010800 */
[----:B0-----:R-:W-:Y:S01]  /*1f250*/  FSEL R164, R158, -INF , P3 ;  /* 0xff8000009ea47808 */ /* 0x001fe20001800000 */
[-CC-:B------:R-:W-:Y:S01]  /*1f260*/  FFMA.FTZ R21, R21, R3.reuse, -R0.reuse ;  /* 0x0000000315157223 */ /* 0x180fe20000010800 */
[----:B------:R-:W-:Y:S01]  /*1f270*/  FMNMX.FTZ R4, R162, R4, !PT ;  /* 0x00000004a2047209 */ /* 0x000fe20007810000 */
[----:B------:R-:W-:Y:S01]  /*1f280*/  HGMMA.64x256x16.F32.BF16 R24, R192, gdesc[UR4].tnspB, R24, gsb0 ;  /* 0x43e00004c0187df0 */ /* 0x000fe20008001818 */
[-CC-:B------:R-:W-:Y:S01]  /*1f290*/  FFMA.FTZ R204, R169, R3.reuse, -R0.reuse ;  /* 0x00000003a9cc7223 */ /* 0x180fe20000010800 */
[-CC-:B------:R-:W-:Y:S01]  /*1f2a0*/  FFMA.FTZ R158, R172, R3.reuse, -R0.reuse ;  /* 0x00000003ac9e7223 */ /* 0x180fe20000010800 */
[----:B------:R-:W-:Y:S01]  /*1f2b0*/  FMNMX.FTZ R4, R163, R4, !PT ;  /* 0x00000004a3047209 */ /* 0x000fe20007810000 */
[-CC-:B------:R-:W-:Y:S01]  /*1f2c0*/  FFMA.FTZ R200, R173, R3.reuse, -R0.reuse ;  /* 0x00000003adc87223 */ /* 0x180fe20000010800 */
[-CC-:B------:R-:W-:Y:S01]  /*1f2d0*/  FFMA.FTZ R152, R152, R3.reuse, -R0.reuse ;  /* 0x0000000398987223 */ /* 0x180fe20000010800 */
[-CC-:B------:R-:W-:Y:S01]  /*1f2e0*/  FFMA.FTZ R153, R176, R3.reuse, -R0.reuse ;  /* 0x00000003b0997223 */ /* 0x180fe20000010800 */
[----:B------:R-:W-:Y:S01]  /*1f2f0*/  FMNMX.FTZ R4, R166, R4, !PT ;  /* 0x00000004a6047209 */ /* 0x000fe20007810000 */
[-CC-:B------:R-:W-:Y:S01]  /*1f300*/  FFMA.FTZ R196, R177, R3.reuse, -R0.reuse ;  /* 0x00000003b1c47223 */ /* 0x180fe20000010800 */
[-CC-:B------:R-:W-:Y:S01]  /*1f310*/  FFMA.FTZ R156, R156, R3.reuse, -R0.reuse ;  /* 0x000000039c9c7223 */ /* 0x180fe20000010800 */
[-CC-:B------:R-:W-:Y:S01]  /*1f320*/  FFMA.FTZ R157, R178, R3.reuse, -R0.reuse ;  /* 0x00000003b29d7223 */ /* 0x180fe20000010800 */
[----:B------:R-:W-:Y:S01]  /*1f330*/  FMNMX.FTZ R4, R167, R4, !PT ;  /* 0x00000004a7047209 */ /* 0x000fe20007810000 */
[----:B------:R-:W-:Y:S01]  /*1f340*/  FFMA.FTZ R170, R170, R3, -R0 ;  /* 0x00000003aaaa7223 */ /* 0x000fe20000010800 */
[----:B------:R-:W-:Y:S02]  /*1f350*/  MUFU.EX2 R208, R208 ;  /* 0x000000d000d07308 */ /* 0x000fe40000000800 */
[----:B------:R-:W-:-:S04]  /*1f360*/  FMNMX.FTZ R4, R161, R4, !PT ;  /* 0x00000004a1047209 */ /* 0x000fc80007810000 */
        /* <DEDUP_REMOVED lines=9> */
[----:B0-----:R-:W-:Y:S01]  /*1f400*/  FMNMX.FTZ R4, R4, R165, !PT ;  /* 0x000000a504047209 */ /* 0x001fe20007810000 */
[----:B------:R-:W-:-:S04]  /*1f410*/  FFMA.FTZ R165, R181, R3, -R0 ;  /* 0x00000003b5a57223 */ /* 0x000fc80000010800 */
[----:B------:R-:W0:Y:S02]  /*1f420*/  SHFL.BFLY PT, R168, R4, 0x1, 0x1f ;  /* 0x0c201f0004a87f89 */ /* 0x000e2400000e0000 */
[----:B------:R-:W-:Y:S08]  /*1f430*/  MUFU.EX2 R158, R158 ;  /* 0x0000009e009e7308 */ /* 0x000ff00000000800 */
[----:B------:R-:W-:Y:S08]  /*1f440*/  MUFU.EX2 R200, R200 ;  /* 0x000000c800c87308 */ /* 0x000ff00000000800 */
[----:B------:R-:W-:Y:S01]  /*1f450*/  MUFU.EX2 R152, R152 ;  /* 0x0000009800987308 */ /* 0x000fe20000000800 */
[----:B0-----:R-:W-:-:S07]  /*1f460*/  FMNMX.FTZ R4, R4, R168, !PT ;  /* 0x000000a804047209 */ /* 0x001fce0007810000 */
[----:B------:R-:W-:Y:S01]  /*1f470*/  MUFU.EX2 R202, R202 ;  /* 0x000000ca00ca7308 */ /* 0x000fe20000000800 */
[----:B------:R-:W-:Y:S02]  /*1f480*/  FSEL R168, R5, RZ, P2 ;  /* 0x000000ff05a87208 */ /* 0x000fe40001000000 */
[----:B------:R-:W-:-:S03]  /*1f490*/  FSETP.NEU.FTZ.AND P2, PT, R4, -INF , PT ;  /* 0xff8000000400780b */ /* 0x000fc60003f5d000 */
[----:B------:R-:W-:Y:S02]  /*1f4a0*/  FADD.FTZ R169, -R168, R7 ;  /* 0x00000007a8a97221 */ /* 0x000fe40000010100 */
[----:B------:R-:W-:Y:S02]  /*1f4b0*/  MUFU.EX2 R153, R153 ;  /* 0x0000009900997308 */ /* 0x000fe40000000800 */
[----:B------:R-:W-:-:S06]  /*1f4c0*/  FMUL.FTZ R169, R169, R3 ;  /* 0x00000003a9a97220 */ /* 0x000fcc0000410000 */
[----:B------:R-:W-:Y:S08]  /*1f4d0*/  MUFU.EX2 R196, R196 ;  /* 0x000000c400c47308 */ /* 0x000ff00000000800 */
[----:B------:R-:W-:Y:S08]  /*1f4e0*/  MUFU.EX2 R156, R156 ;  /* 0x0000009c009c7308 */ /* 0x000ff00000000800 */
[----:B------:R-:W-:Y:S08]  /*1f4f0*/  MUFU.EX2 R198, R198 ;  /* 0x000000c600c67308 */ /* 0x000ff00000000800 */
[----:B------:R-:W-:Y:S08]  /*1f500*/  MUFU.EX2 R157, R157 ;  /* 0x0000009d009d7308 */ /* 0x000ff00000000800 */
[----:B------:R-:W-:Y:S08]  /*1f510*/  MUFU.EX2 R165, R165 ;  /* 0x000000a500a57308 */ /* 0x000ff00000000800 */
[----:B------:R-:W-:Y:S01]  /*1f520*/  MUFU.EX2 R7, R170 ;  /* 0x000000aa00077308 */ /* 0x000fe20000000800 */
[----:B------:R-:W-:-:S02]  /*1f530*/  WARPGROUP.DEPBAR.LE gsb0, 0x0 ;  /* 0x00008000000079c5 */ /* 0x000fc40000010000 */
[-CC-:B------:R-:W-:Y:S01]  /*1f540*/  FFMA.FTZ R192, R180, R3.reuse, -R0.reuse ;  /* 0x00000003b4c07223 */ /* 0x180fe20000010800 */
[-C--:B------:R-:W-:Y:S01]  /*1f550*/  FFMA.FTZ R194, R182, R3.reuse, -R0 ;  /* 0x00000003b6c27223 */ /* 0x080fe20000010800 */
[-C--:B------:R-:W-:Y:S01]  /*1f560*/  FMUL.FTZ R0, R4, R3.reuse ;  /* 0x0000000304007220 */ /* 0x080fe20000410000 */
[----:B------:R-:W-:Y:S03]  /*1f570*/  @!P1 SYNCS.ARRIVE.TRANS64.RED.A1T0 RZ, [R11+URZ], RZ ;  /* 0x000000ff0bff99a7 */ /* 0x000fe6000810043f */
[----:B------:R-:W-:Y:S01]  /*1f580*/  MUFU.EX2 R192, R192 ;  /* 0x000000c000c07308 */ /* 0x000fe20000000800 */
[----:B------:R-:W-:Y:S01]  /*1f590*/  FSEL R168, R0, RZ, P2 ;  /* 0x000000ff00a87208 */ /* 0x000fe20001000000 */
[----:B------:R0:W-:Y:S04]  /*1f5a0*/  @!P1 SYNCS.ARRIVE.TRANS64.RED.A1T0 RZ, [R9+URZ], RZ ;  /* 0x000000ff09ff99a7 */ /* 0x0001e8000810043f */
[-CC-:B------:R-:W-:Y:S01]  /*1f5b0*/  FFMA.FTZ R209, R159, R3.reuse, -R168.reuse ;  /* 0x000000039fd17223 */ /* 0x180fe200000108a8 */
[-CC-:B------:R-:W-:Y:S01]  /*1f5c0*/  FFMA.FTZ R159, R2, R3.reuse, -R168.reuse ;  /* 0x00000003029f7223 */ /* 0x180fe200000108a8 */
[----:B------:R-:W-:Y:S01]  /*1f5d0*/  FSEL R2, R4, RZ, P2 ;  /* 0x000000ff04027208 */ /* 0x000fe20001000000 */
[----:B------:R-:W1:Y:S01]  /*1f5e0*/  MUFU.EX2 R0, R169 ;  /* 0x000000a900007308 */ /* 0x000e620000000800 */
[-CC-:B------:R-:W-:Y:S01]  /*1f5f0*/  FFMA.FTZ R211, R186, R3.reuse, -R168.reuse ;  /* 0x00000003bad37223 */ /* 0x180fe200000108a8 */
[-CC-:B------:R-:W-:Y:S01]  /*1f600*/  FFMA.FTZ R10, R10, R3.reuse, -R168.reuse ;  /* 0x000000030a0a7223 */ /* 0x180fe200000108a8 */
[-C--:B------:R-:W-:Y:S01]  /*1f610*/  FFMA.FTZ R205, R12, R3.reuse, -R168 ;  /* 0x000000030ccd7223 */ /* 0x080fe200000108a8 */
[----:B------:R-:W-:Y:S01]  /*1f620*/  FADD.FTZ R2, -R2, R6 ;  /* 0x0000000602027221 */ /* 0x000fe20000010100 */
[-CC-:B------:R-:W-:Y:S01]  /*1f630*/  FFMA.FTZ R12, R13, R3.reuse, -R168.reuse ;  /* 0x000000030d0c7223 */ /* 0x180fe200000108a8 */
[-CC-:B------:R-:W-:Y:S01]  /*1f640*/  FFMA.FTZ R207, R20, R3.reuse, -R168.reuse ;  /* 0x0000000314cf7223 */ /* 0x180fe200000108a8 */
[-CC-:B------:R-:W-:Y:S01]  /*1f650*/  FFMA.FTZ R13, R179, R3.reuse, -R168.reuse ;  /* 0x00000003b30d7223 */ /* 0x180fe200000108a8 */
[-C--:B------:R-:W-:Y:S01]  /*1f660*/  FMUL.FTZ R2, R2, R3.reuse ;  /* 0x0000000302027220 */ /* 0x080fe20000410000 */
[----:B------:R-:W-:Y:S01]  /*1f670*/  MUFU.EX2 R209, R209 ;  /* 0x000000d100d17308 */ /* 0x000fe20000000800 */
[-CC-:B------:R-:W-:Y:S01]  /*1f680*/  FFMA.FTZ R201, R183, R3.reuse, -R168.reuse ;  /* 0x00000003b7c97223 */ /* 0x180fe200000108a8 */
[-CC-:B------:R-:W-:Y:S01]  /*1f690*/  FFMA.FTZ R171, R171, R3.reuse, -R168.reuse ;  /* 0x00000003abab7223 */ /* 0x180fe200000108a8 */
[-CC-:B------:R-:W-:Y:S01]  /*1f6a0*/  FFMA.FTZ R203, R174, R3.reuse, -R168.reuse ;  /* 0x00000003aecb7223 */ /* 0x180fe200000108a8 */
[-CC-:B------:R-:W-:Y:S01]  /*1f6b0*/  FFMA.FTZ R20, R175, R3.reuse, -R168.reuse ;  /* 0x00000003af147223 */ /* 0x180fe200000108a8 */
[-CC-:B------:R-:W-:Y:S01]  /*1f6c0*/  FFMA.FTZ R197, R162, R3.reuse, -R168.reuse ;  /* 0x00000003a2c57223 */ /* 0x180fe200000108a8 */
[-CC-:B------:R-:W-:Y:S01]  /*1f6d0*/  FFMA.FTZ R193, R161, R3.reuse, -R168.reuse ;  /* 0x00000003a1c17223 */ /* 0x180fe200000108a8 */
[----:B------:R-:W-:Y:S01]  /*1f6e0*/  FFMA.FTZ R163, R163, R3, -R168 ;  /* 0x00000003a3a37223 */ /* 0x000fe200000108a8 */
[----:B------:R-:W2:Y:S01]  /*1f6f0*/  MUFU.EX2 R2, R2 ;  /* 0x0000000200027308 */ /* 0x000ea20000000800 */
[----:B-1----:R-:W-:Y:S01]  /*1f700*/  FFMA.FTZ R15, R0, R15, R208 ;  /* 0x0000000f000f7223 */ /* 0x002fe200000100d0 */
[-CC-:B------:R-:W-:Y:S01]  /*1f710*/  FFMA.FTZ R199, R166, R3.reuse, -R168.reuse ;  /* 0x00000003a6c77223 */ /* 0x180fe200000108a8 */
[-CC-:B0-----:R-:W-:Y:S01]  /*1f720*/  FFMA.FTZ R9, R167, R3.reuse, -R168.reuse ;  /* 0x00000003a7097223 */ /* 0x181fe200000108a8 */
[----:B------:R-:W-:Y:S01]  /*1f730*/  FFMA.FTZ R195, R164, R3, -R168 ;  /* 0x00000003a4c37223 */ /* 0x000fe200000108a8 */
[C---:B------:R-:W-:Y:S01]  /*1f740*/  FADD.FTZ R15, R21.reuse, R15 ;  /* 0x0000000f150f7221 */ /* 0x040fe20000010000 */
[C---:B------:R-:W-:Y:S01]  /*1f750*/  ISETP.GT.AND P2, PT, R8.reuse, R224, PT ;  /* 0x000000e00800720c */ /* 0x040fe20003f44270 */
[----:B------:R-:W-:Y:S01]  /*1f760*/  VIADD R8, R8, 0xffffffff ;  /* 0xffffffff08087836 */ /* 0x000fe20000000000 */
[----:B------:R-:W0:Y:S01]  /*1f770*/  MUFU.EX2 R159, R159 ;  /* 0x0000009f009f7308 */ /* 0x000e220000000800 */
[----:B------:R-:W-:Y:S01]  /*1f780*/  FADD.FTZ R15, R210, R15 ;  /* 0x0000000fd20f7221 */ /* 0x000fe20000010000 */
[----:B------:R-:W-:-:S02]  /*1f790*/  F2FP.BF16.F32.PACK_AB R208, R21, R208 ;  /* 0x000000d015d0723e */ /* 0x000fc400000010ff */
[C---:B------:R-:W-:Y:S01]  /*1f7a0*/  F2FP.BF16.F32.PACK_AB R210, R160.reuse, R210 ;  /* 0x000000d2a0d2723e */ /* 0x040fe200000010ff */
[----:B------:R-:W-:-:S03]  /*1f7b0*/  FADD.FTZ R15, R160, R15 ;  /* 0x0000000fa00f7221 */ /* 0x000fc60000010000 */
[----:B------:R-:W1:Y:S01]  /*1f7c0*/  MUFU.EX2 R211, R211 ;  /* 0x000000d300d37308 */ /* 0x000e620000000800 */
[----:B--2---:R-:W-:Y:S01]  /*1f7d0*/  FFMA.FTZ R14, R2, R14, R209 ;  /* 0x0000000e020e7223 */ /* 0x004fe200000100d1 */
[----:B------:R-:W-:Y:S01]  /*1f7e0*/  FADD.FTZ R15, R204, R15 ;  /* 0x0000000fcc0f7221 */ /* 0x000fe20000010000 */
[----:B------:R-:W-:-:S03]  /*1f7f0*/  F2FP.BF16.F32.PACK_AB R204, R154, R204 ;  /* 0x000000cc9acc723e */ /* 0x000fc600000010ff */
[----:B------:R-:W-:Y:S02]  /*1f800*/  FADD.FTZ R15, R154, R15 ;  /* 0x0000000f9a0f7221 */ /* 0x000fe40000010000 */
[----:B------:R-:W2:Y:S01]  /*1f810*/  MUFU.EX2 R10, R10 ;  /* 0x0000000a000a7308 */ /* 0x000ea20000000800 */
[C---:B0-----:R-:W-:Y:S01]  /*1f820*/  FADD.FTZ R14, R159.reuse, R14 ;  /* 0x0000000e9f0e7221 */ /* 0x041fe20000010000 */
[----:B------:R-:W-:Y:S01]  /*1f830*/  FADD.FTZ R15, R206, R15 ;  /* 0x0000000fce0f7221 */ /* 0x000fe20000010000 */
[C---:B------:R-:W-:Y:S02]  /*1f840*/  F2FP.BF16.F32.PACK_AB R206, R158.reuse, R206 ;  /* 0x000000ce9ece723e */ /* 0x040fe400000010ff */
[----:B------:R-:W-:Y:S01]  /*1f850*/  F2FP.BF16.F32.PACK_AB R209, R159, R209 ;  /* 0x000000d19fd1723e */ /* 0x000fe200000010ff */
[----:B------:R-:W-:Y:S02]  /*1f860*/  FADD.FTZ R15, R158, R15 ;  /* 0x0000000f9e0f7221 */ /* 0x000fe40000010000 */
[----:B------:R-:W0:Y:S01]  /*1f870*/  MUFU.EX2 R205, R205 ;  /* 0x000000cd00cd7308 */ /* 0x000e220000000800 */
[----:B-1----:R-:W-:Y:S01]  /*1f880*/  FADD.FTZ R14, R211, R14 ;  /* 0x0000000ed30e7221 */ /* 0x002fe20000010000 */
[----:B------:R-:W-:Y:S01]  /*1f890*/  FADD.FTZ R15, R200, R15 ;  /* 0x0000000fc80f7221 */ /* 0x000fe20000010000 */
[----:B------:R-:W-:-:S03]  /*1f8a0*/  F2FP.BF16.F32.PACK_AB R200, R152, R200 ;  /* 0x000000c898c8723e */ /* 0x000fc600000010ff */
[----:B------:R-:W-:Y:S02]  /*1f8b0*/  FADD.FTZ R15, R152, R15 ;  /* 0x0000000f980f7221 */ /* 0x000fe40000010000 */
[----:B------:R-:W1:Y:S01]  /*1f8c0*/  MUFU.EX2 R12, R12 ;  /* 0x0000000c000c7308 */ /* 0x000e620000000800 */
[----:B--2---:R-:W-:Y:S01]  /*1f8d0*/  FADD.FTZ R14, R10, R14 ;  /* 0x0000000e0a0e7221 */ /* 0x004fe20000010000 */
[----:B------:R-:W-:Y:S01]  /*1f8e0*/  FADD.FTZ R15, R202, R15 ;  /* 0x0000000fca0f7221 */ /* 0x000fe20000010000 */
[----:B------:R-:W-:Y:S01]  /*1f8f0*/  F2FP.BF16.F32.PACK_AB R211, R10, R211 ;  /* 0x000000d30ad3723e */ /* 0x000fe200000010ff */
[----:B------:R-:W-:Y:S01]  /*1f900*/  IMAD.MOV.U32 R10, RZ, RZ, R214 ;  /* 0x000000ffff0a7224 */ /* 0x000fe200078e00d6 */
[C---:B------:R-:W-:Y:S01]  /*1f910*/  F2FP.BF16.F32.PACK_AB R202, R153.reuse, R202 ;  /* 0x000000ca99ca723e */ /* 0x040fe200000010ff */
[----:B------:R-:W-:Y:S02]  /*1f920*/  FADD.FTZ R15, R153, R15 ;  /* 0x0000000f990f7221 */ /* 0x000fe40000010000 */
[----:B------:R-:W2:Y:S01]  /*1f930*/  MUFU.EX2 R207, R207 ;  /* 0x000000cf00cf7308 */ /* 0x000ea20000000800 */
[----:B0-----:R-:W-:Y:S01]  /*1f940*/  FADD.FTZ R14, R205, R14 ;  /* 0x0000000ecd0e7221 */ /* 0x001fe20000010000 */
[----:B------:R-:W-:Y:S01]  /*1f950*/  FADD.FTZ R15, R196, R15 ;  /* 0x0000000fc40f7221 */ /* 0x000fe20000010000 */
[----:B------:R-:W-:-:S03]  /*1f960*/  F2FP.BF16.F32.PACK_AB R196, R156, R196 ;  /* 0x000000c49cc4723e */ /* 0x000fc600000010ff */
[----:B------:R-:W-:Y:S02]  /*1f970*/  FADD.FTZ R15, R156, R15 ;  /* 0x0000000f9c0f7221 */ /* 0x000fe40000010000 */
[----:B------:R-:W0:Y:S01]  /*1f980*/  MUFU.EX2 R13, R13 ;  /* 0x0000000d000d7308 */ /* 0x000e220000000800 */
[----:B-1----:R-:W-:Y:S01]  /*1f990*/  FADD.FTZ R14, R12, R14 ;  /* 0x0000000e0c0e7221 */ /* 0x002fe20000010000 */
[----:B------:R-:W-:Y:S01]  /*1f9a0*/  FADD.FTZ R15, R198, R15 ;  /* 0x0000000fc60f7221 */ /* 0x000fe20000010000 */
[C---:B------:R-:W-:Y:S02]  /*1f9b0*/  F2FP.BF16.F32.PACK_AB R198, R157.reuse, R198 ;  /* 0x000000c69dc6723e */ /* 0x040fe400000010ff */
[----:B------:R-:W-:Y:S01]  /*1f9c0*/  F2FP.BF16.F32.PACK_AB R205, R12, R205 ;  /* 0x000000cd0ccd723e */ /* 0x000fe200000010ff */
[----:B------:R-:W-:Y:S02]  /*1f9d0*/  FADD.FTZ R15, R157, R15 ;  /* 0x0000000f9d0f7221 */ /* 0x000fe40000010000 */
[----:B------:R-:W1:Y:S01]  /*1f9e0*/  MUFU.EX2 R201, R201 ;  /* 0x000000c900c97308 */ /* 0x000e620000000800 */
[----:B--2---:R-:W-:Y:S01]  /*1f9f0*/  FADD.FTZ R14, R207, R14 ;  /* 0x0000000ecf0e7221 */ /* 0x004fe20000010000 */
[----:B------:R-:W-:Y:S01]  /*1fa00*/  FADD.FTZ R15, R192, R15 ;  /* 0x0000000fc00f7221 */ /* 0x000fe20000010000 */
[----:B------:R-:W-:-:S03]  /*1fa10*/  F2FP.BF16.F32.PACK_AB R192, R165, R192 ;  /* 0x000000c0a5c0723e */ /* 0x000fc600000010ff */
[----:B------:R-:W-:Y:S02]  /*1fa20*/  FADD.FTZ R15, R165, R15 ;  /* 0x0000000fa50f7221 */ /* 0x000fe40000010000 */
[----:B------:R-:W2:Y:S01]  /*1fa30*/  MUFU.EX2 R6, R171 ;  /* 0x000000ab00067308 */ /* 0x000ea20000000800 */
[----:B0-----:R-:W-:Y:S01]  /*1fa40*/  FADD.FTZ R161, R13, R14 ;  /* 0x0000000e0da17221 */ /* 0x001fe20000010000 */
[-CC-:B------:R-:W-:Y:S01]  /*1fa50*/  FFMA.FTZ R14, R155, R3.reuse, -R168.reuse ;  /* 0x000000039b0e7223 */ /* 0x180fe200000108a8 */
[----:B------:R-:W-:Y:S01]  /*1fa60*/  FFMA.FTZ R168, R184, R3, -R168 ;  /* 0x00000003b8a87223 */ /* 0x000fe200000108a8 */
[----:B------:R-:W-:-:S04]  /*1fa70*/  F2FP.BF16.F32.PACK_AB R207, R13, R207 ;  /* 0x000000cf0dcf723e */ /* 0x000fc800000010ff */
[----:B------:R-:W0:Y:S01]  /*1fa80*/  MUFU.EX2 R203, R203 ;  /* 0x000000cb00cb7308 */ /* 0x000e220000000800 */
[----:B-1----:R-:W-:-:S07]  /*1fa90*/  FADD.FTZ R161, R201, R161 ;  /* 0x000000a1c9a17221 */ /* 0x002fce0000010000 */
[----:B------:R-:W1:Y:S01]  /*1faa0*/  MUFU.EX2 R20, R20 ;  /* 0x0000001400147308 */ /* 0x000e620000000800 */
[C---:B--2---:R-:W-:Y:S01]  /*1fab0*/  FADD.FTZ R161, R6.reuse, R161 ;  /* 0x000000a106a17221 */ /* 0x044fe20000010000 */
[----:B------:R-:W-:Y:S01]  /*1fac0*/  F2FP.BF16.F32.PACK_AB R201, R6, R201 ;  /* 0x000000c906c9723e */ /* 0x000fe200000010ff */
[----:B------:R-:W-:-:S05]  /*1fad0*/  IMAD.MOV.U32 R6, RZ, RZ, R4 ;  /* 0x000000ffff067224 */ /* 0x000fca00078e0004 */
        /* <DEDUP_REMOVED lines=26> */
[----:B0-----:R-:W-:-:S04]  /*1fc80*/  FADD.FTZ R161, R195, R161 ;  /* 0x000000a1c3a17221 */ /* 0x001fc80000010000 */
[C---:B-1----:R-:W-:Y:S01]  /*1fc90*/  FADD.FTZ R14, R168.reuse, R161 ;  /* 0x000000a1a80e7221 */ /* 0x042fe20000010000 */
[----:B------:R-:W-:Y:S01]  /*1fca0*/  F2FP.BF16.F32.PACK_AB R195, R168, R195 ;  /* 0x000000c3a8c3723e */ /* 0x000fe200000010ff */
[----:B------:R-:W-:Y:S06]  /*1fcb0*/  @P2 BRA `(.L_x_2537) ;  /* 0xffffffac00342947 */ /* 0x000fec000383ffff */
[----:B------:R-:W-:Y:S05]  /*1fcc0*/  BSYNC B1 ;  /* 0x0000000000017941 */ /* 0x000fea0003800000 */
.L_x_2526:
[----:B------:R-:W-:Y:S05]  /*1fcd0*/  BSYNC B0 ;  /* 0x0000000000007941 */ /* 0x000fea0003800000 */
.L_x_2525:
[----:B------:R-:W-:Y:S01]  /*1fce0*/  ISETP.GE.AND P2, PT, R8, RZ, PT ;  /* 0x000000ff0800720c */ /* 0x000fe20003f46270 */
[----:B------:R-:W-:-:S12]  /*1fcf0*/  BSSY B0, `(.L_x_2538) ;  /* 0x00004dd000007945 */ /* 0x000fd80003800000 */
[----:B------:R-:W-:Y:S05]  /*1fd00*/  @!P2 BRA `(.L_x_2539) ;  /* 0x0000004c006ca947 */ /* 0x000fea0003800000 */
[----:B------:R-:W-:Y:S02]  /*1fd10*/  IMAD.MOV.U32 R6, RZ, RZ, R4 ;  /* 0x000000ffff067224 */ /* 0x000fe400078e0004 */
[----:B------:R-:W-:Y:S02]  /*1fd20*/  IMAD.MOV.U32 R7, RZ, RZ, R5 ;  /* 0x000000ffff077224 */ /* 0x000fe400078e0005 */
[----:B------:R-:W-:Y:S02]  /*1fd30*/  IMAD.MOV.U32 R9, RZ, RZ, R219 ;  /* 0x000000ffff097224 */ /* 0x000fe400078e00db */
[----:B------:R-:W-:-:S07]  /*1fd40*/  IMAD.MOV.U32 R10, RZ, RZ, R214 ;  /* 0x000000ffff0a7224 */ /* 0x000fce00078e00d6 */
.L_x_2550:
        /* <DEDUP_REMOVED lines=8> */
.L_x_2540:
[----:B------:R-:W-:Y:S01]  /*1fdd0*/  IMAD R3, R214, 0x8, R16 ;  /* 0x00000008d6037824 */ /* 0x000fe200078e0210 */
[----:B------:R-:W-:-:S04]  /*1fde0*/  SHF.L.U32 R12, R219, 0x1f, RZ ;  /* 0x0000001fdb0c7819 */ /* 0x000fc800000006ff */
[----:B------:R0:W1:Y:S01]  /*1fdf0*/  SYNCS.PHASECHK.TRANS64.TRYWAIT P2, [R3+URZ+0x38830], R12 ;  /* 0x0388300c030075a7 */ /* 0x000062000804017f */
[----:B------:R-:W-:Y:S05]  /*1fe00*/  @!P0 BRA `(.L_x_2541) ;  /* 0x0000000000048947 */ /* 0x000fea0003800000 */
[----:B------:R-:W-:Y:S01]  /*1fe10*/  BPT.TRAP 0x1 ;  /* 0x000000040000795c */ /* 0x000fe20000300000 */
.L_x_2541:
[----:B------:R-:W-:Y:S01]  /*1fe20*/  IMAD R4, R214, 0xa00, R223 ;  /* 0x00000a00d6047824 */ /* 0x000fe200078e02df */
[----:B------:R-:W-:Y:S01]  /*1fe30*/  BSSY B1, `(.L_x_2542) ;  /* 0x0000006000017945 */ /* 0x000fe20003800000 */
[----:B------:R-:W-:Y:S02]  /*1fe40*/  IMAD.MOV.U32 R5, RZ, RZ, 0x40000040 ;  /* 0x40000040ff057424 */ /* 0x000fe400078e00ff */
[----:B------:R-:W-:Y:S01]  /*1fe50*/  VIADD R152, R4, 0x80 ;  /* 0x0000008004987836 */ /* 0x000fe20000000000 */
[----:B-1----:R-:W-:Y:S06]  /*1fe60*/  @P2 BRA `(.L_x_2543) ;  /* 0x0000000000082947 */ /* 0x002fec0003800000 */
[----:B------:R-:W1:Y:S02]  /*1fe70*/  SYNCS.PHASECHK.TRANS64.TRYWAIT P2, [R3+URZ+0x38830], R12 ;  /* 0x0388300c030075a7 */ /* 0x000e64000804017f */
[----:B-1----:R-:W-:Y:S05]  /*1fe80*/  @!P2 BRA `(.L_x_2544) ;  /* 0x0000010800b4a947 */ /* 0x002fea0003800000 */
.L_x_2543:
[----:B------:R-:W-:Y:S05]  /*1fe90*/  BSYNC B1 ;  /* 0x0000000000017941 */ /* 0x000fea0003800000 */
.L_x_2542:
[----:B------:R-:W2:Y:S04]  /*1fea0*/  LDL.64 R154, [R1+0x40] ;  /* 0x00004000019a7983 */ /* 0x000ea80000100a00 */
[----:B------:R-:W3:Y:S01]  /*1feb0*/  LDL.64 R156, [R1+0x48] ;  /* 0x00004800019c7983 */ /* 0x000ee20000100a00 */
[----:B------:R-:W-:Y:S02]  /*1fec0*/  R2UR UR18, R4 ;  /* 0x00000000041272ca */ /* 0x000fe400000e0000 */
[----:B------:R-:W-:Y:S01]  /*1fed0*/  R2UR UR19, R5 ;  /* 0x00000000051372ca */ /* 0x000fe200000e0000 */
[----:B------:R-:W-:Y:S01]  /*1fee0*/  WARPGROUP.ARRIVE ;  /* 0x00000000000079c5 */ /* 0x000fe20000000000 */
[----:B------:R-:W-:Y:S01]  /*1fef0*/  IMAD.MOV.U32 R153, RZ, RZ, 0x40000040 ;  /* 0x40000040ff997424 */ /* 0x000fe200078e00ff */
[----:B------:R-:W-:Y:S01]  /*1ff00*/  R2UR UR6, R152 ;  /* 0x00000000980672ca */ /* 0x000fe200000e0000 */
[----:B01----:R-:W-:Y:S01]  /*1ff10*/  VIADD R12, R4, 0x100 ;  /* 0x00000100040c7836 */ /* 0x003fe20000000000 */
[----:B------:R-:W4:Y:S02]  /*1ff20*/  LDL.64 R226, [R1+0x30] ;  /* 0x0000300001e27983 */ /* 0x000f240000100a00 */
[----:B------:R-:W-:Y:S01]  /*1ff30*/  R2UR UR7, R153 ;  /* 0x00000000990772ca */ /* 0x000fe200000e0000 */
[----:B------:R-:W-:Y:S01]  /*1ff40*/  IMAD.MOV.U32 R13, RZ, RZ, 0x40000040 ;  /* 0x40000040ff0d7424 */ /* 0x000fe200078e00ff */
[----:B------:R-:W-:Y:S01]  /*1ff50*/  R2UR UR10, R12 ;  /* 0x000000000c0a72ca */ /* 0x000fe200000e0000 */
[----:B------:R-:W-:Y:S01]  /*1ff60*/  VIADD R20, R4, 0x180 ;  /* 0x0000018004147836 */ /* 0x000fe20000000000 */
[----:B------:R-:W5:Y:S02]  /*1ff70*/  LDL.64 R224, [R1+0x28] ;  /* 0x0000280001e07983 */ /* 0x000f640000100a00 */
[----:B------:R-:W-:Y:S01]  /*1ff80*/  R2UR UR11, R13 ;  /* 0x000000000d0b72ca */ /* 0x000fe200000e0000 */
[----:B------:R-:W-:Y:S01]  /*1ff90*/  IMAD.MOV.U32 R21, RZ, RZ, 0x40000040 ;  /* 0x40000040ff157424 */ /* 0x000fe200078e00ff */
        /* <DEDUP_REMOVED lines=129> */
[----:B----4-:R-:W-:Y:S02]  /*207b0*/  R2UR UR24, R226 ;  /* 0x00000000e21872ca */ /* 0x010fe400000e0000 */
        /* <DEDUP_REMOVED lines=46> */
[----:B-----5:R-:W-:Y:S02]  /*20aa0*/  R2UR UR26, R224 ;  /* 0x00000000e01a72ca */ /* 0x020fe400000e0000 */
        /* <DEDUP_REMOVED lines=181> */
[----:B------:R-:W-:-:S04]  /*21600*/  IADD3 R12, R4, 0x486, RZ ;  /* 0x00000486040c7810 */ /* 0x000fc80007ffe0ff */
        /* <DEDUP_REMOVED lines=502> */
.L_x_2545:
[----:B------:R-:W-:Y:S01]  /*23570*/  SHF.L.U32 R0, R9, 0x1f, RZ ;  /* 0x0000001f09007819 */ /* 0x000fe200000006ff */
[----:B------:R-:W-:-:S04]  /*23580*/  IMAD R9, R10, 0x8, R16 ;  /* 0x000000080a097824 */ /* 0x000fc800078e0210 */
[----:B------:R0:W1:Y:S01]  /*23590*/  SYNCS.PHASECHK.TRANS64.TRYWAIT P2, [R9+URZ+0x38850], R0 ;  /* 0x03885000090075a7 */ /* 0x000062000804017f */
[----:B------:R-:W-:Y:S05]  /*235a0*/  @!P0 BRA `(.L_x_2546) ;  /* 0x0000000000048947 */ /* 0x000fea0003800000 */
[----:B------:R-:W-:Y:S01]  /*235b0*/  BPT.TRAP 0x1 ;  /* 0x000000040000795c */ /* 0x000fe20000300000 */
.L_x_2546:
[----:B------:R-:W-:Y:S04]  /*235c0*/  BSSY B1, `(.L_x_2547) ;  /* 0x0000004000017945 */ /* 0x000fe80003800000 */
[----:B-1----:R-:W-:Y:S05]  /*235d0*/  @P2 BRA `(.L_x_2548) ;  /* 0x0000000000082947 */ /* 0x002fea0003800000 */
[----:B------:R-:W1:Y:S02]  /*235e0*/  SYNCS.PHASECHK.TRANS64.TRYWAIT P2, [R9+URZ+0x38850], R0 ;  /* 0x03885000090075a7 */ /* 0x000e64000804017f */
[----:B-1----:R-:W-:Y:S05]  /*235f0*/  @!P2 BRA `(.L_x_2549) ;  /* 0x000000d000eca947 */ /* 0x002fea0003800000 */
.L_x_2548:
[----:B------:R-:W-:Y:S05]  /*23600*/  BSYNC B1 ;  /* 0x0000000000017941 */ /* 0x000fea0003800000 */
.L_x_2547:
        /* <DEDUP_REMOVED lines=18> */
[----:B------:R-:W-:Y:S01]  /*23730*/  IMAD R2, R10, 0xa00, R0 ;  /* 0x00000a000a027824 */ /* 0x000fe200078e0200 */
[----:B------:R-:W-:Y:S01]  /*23740*/  MUFU.TANH R21, R21 ;  /* 0x0000001500157308 */ /* 0x000fe20000002400 */
[----:B------:R-:W-:Y:S01]  /*23750*/  FMUL.FTZ R161, R161, UR38 ;  /* 0x00000026a1a17c20 */ /* 0x000fe20008410000 */
[----:B------:R-:W-:Y:S01]  /*23760*/  FMUL.FTZ R164, R164, UR38 ;  /* 0x00000026a4a47c20 */ /* 0x000fe20008410000 */
[C---:B------:R-:W-:Y:S01]  /*23770*/  VIADD R4, R2.reuse, 0x80 ;  /* 0x0000008002047836 */ /* 0x040fe20000000000 */
[----:B------:R-:W-:Y:S01]  /*23780*/  R2UR UR6, R2 ;  /* 0x00000000020672ca */ /* 0x000fe200000e0000 */
[----:B------:R-:W-:Y:S01]  /*23790*/  FMUL.FTZ R165, R165, UR38 ;  /* 0x00000026a5a57c20 */ /* 0x000fe20008410000 */
[----:B------:R-:W-:Y:S01]  /*237a0*/  FMUL.FTZ R152, R152, UR38 ;  /* 0x0000002698987c20 */ /* 0x000fe20008410000 */
[----:B------:R-:W-:Y:S01]  /*237b0*/  FMUL.FTZ R153, R153, UR38 ;  /* 0x0000002699997c20 */ /* 0x000fe20008410000 */
[----:B------:R-:W-:Y:S01]  /*237c0*/  MUFU.TANH R177, R177 ;  /* 0x000000b100b17308 */ /* 0x000fe20000002400 */
[----:B------:R-:W-:Y:S01]  /*237d0*/  FMUL.FTZ R156, R156, UR38 ;  /* 0x000000269c9c7c20 */ /* 0x000fe20008410000 */
[----:B------:R-:W-:-:S02]  /*237e0*/  IMAD.MOV.U32 R3, RZ, RZ, 0x40000040 ;  /* 0x40000040ff037424 */ /* 0x000fc400078e00ff */
[----:B------:R-:W-:Y:S01]  /*237f0*/  FMUL.FTZ R10, R186, UR38 ;  /* 0x00000026ba0a7c20 */ /* 0x000fe20008410000 */
[----:B------:R-:W-:Y:S01]  /*23800*/  FMUL.FTZ R12, R187, UR38 ;  /* 0x00000026bb0c7c20 */ /* 0x000fe20008410000 */
[----:B------:R-:W-:Y:S01]  /*23810*/  FMUL.FTZ R13, R190, UR38 ;  /* 0x00000026be0d7c20 */ /* 0x000fe20008410000 */
[----:B------:R-:W-:Y:S01]  /*23820*/  FMUL.FTZ R170, R170, UR38 ;  /* 0x00000026aaaa7c20 */ /* 0x000fe20008410000 */
[----:B------:R-:W-:Y:S01]  /*23830*/  FMUL.FTZ R171, R171, UR38 ;  /* 0x00000026abab7c20 */ /* 0x000fe20008410000 */
[----:B------:R-:W-:Y:S01]  /*23840*/  MUFU.TANH R181, R181 ;  /* 0x000000b500b57308 */ /* 0x000fe20000002400 */
[----:B------:R-:W-:Y:S01]  /*23850*/  HGMMA.64x256x16.F32.BF16 R24, R208, gdesc[UR4].tnspB, R24, gsb0 ;  /* 0x43e00004d0187df0 */ /* 0x000fe20008001818 */
[----:B------:R-:W-:Y:S01]  /*23860*/  R2UR UR6, R4 ;  /* 0x00000000040672ca */ /* 0x000fe200000e0000 */
[----:B------:R-:W-:Y:S01]  /*23870*/  VIADD R4, R2, 0x100 ;  /* 0x0000010002047836 */ /* 0x000fe20000000000 */
[----:B------:R-:W-:Y:S01]  /*23880*/  R2UR UR7, R5 ;  /* 0x00000000050772ca */ /* 0x000fe200000e0000 */
[----:B------:R-:W-:-:S02]  /*23890*/  IMAD.MOV.U32 R5, RZ, RZ, 0x40000040 ;  /* 0x40000040ff057424 */ /* 0x000fc400078e00ff */
        /* <DEDUP_REMOVED lines=12> */
[----:B------:R-:W-:Y:S01]  /*23960*/  @!P1 IMAD R11, R11, 0x8, R16 ;  /* 0x000000080b0b9824 */ /* 0x000fe200078e0210 */
[----:B------:R-:W-:Y:S01]  /*23970*/  ISETP.GT.AND P2, PT, R8, RZ, PT ;  /* 0x000000ff0800720c */ /* 0x000fe20003f44270 */
[----:B------:R-:W-:-:S02]  /*23980*/  @!P1 VIADD R9, R9, 0x38860 ;  /* 0x0003886009099836 */ /* 0x000fc40000000000 */
[----:B------:R-:W-:Y:S02]  /*23990*/  @!P1 VIADD R11, R11, 0x38840 ;  /* 0x000388400b0b9836 */ /* 0x000fe40000000000 */
[----:B------:R-:W-:Y:S01]  /*239a0*/  MUFU.TANH R172, R172 ;  /* 0x000000ac00ac7308 */ /* 0x000fe20000002400 */
[----:B------:R-:W-:Y:S01]  /*239b0*/  @!P1 PRMT R9, RZ, 0x654, R9 ;  /* 0x00000654ff099816 */ /* 0x000fe20000000009 */
[----:B------:R-:W-:-:S06]  /*239c0*/  VIADD R8, R8, 0xffffffff ;  /* 0xffffffff08087836 */ /* 0x000fcc0000000000 */
        /* <DEDUP_REMOVED lines=45> */
[----:B------:R-:W-:-:S05]  /*23ca0*/  FMUL.FTZ R157, R183, UR38 ;  /* 0x00000026b79d7c20 */ /* 0x000fca0008410000 */
        /* <DEDUP_REMOVED lines=13> */
[----:B------:R-:W-:-:S04]  /*23d80*/  FMUL.FTZ R184, R191, UR38 ;  /* 0x00000026bfb87c20 */ /* 0x000fc80008410000 */
[----:B------:R-:W0:Y:S08]  /*23d90*/  MUFU.TANH R2, R2 ;  /* 0x0000000200027308 */ /* 0x000e300000002400 */
[----:B------:R-:W1:Y:S01]  /*23da0*/  MUFU.TANH R184, R184 ;  /* 0x000000b800b87308 */ /* 0x000e620000002400 */
[----:B0-----:R-:W-:-:S04]  /*23db0*/  FMNMX.FTZ R0, R2, R7, !PT ;  /* 0x0000000702007209 */ /* 0x001fc80007810000 */
        /* <DEDUP_REMOVED lines=20> */
[----:B0-----:R-:W-:Y:S02]  /*23f00*/  FMNMX.FTZ R3, R0, R3, !PT ;  /* 0x0000000300037209 */ /* 0x001fe40007810000 */
[----:B------:R-:W-:-:S03]  /*23f10*/  FMNMX.FTZ R0, R10, R6, !PT ;  /* 0x000000060a007209 */ /* 0x000fc60007810000 */
[----:B------:R-:W0:Y:S01]  /*23f20*/  SHFL.BFLY PT, R5, R3, 0x1, 0x1f ;  /* 0x0c201f0003057f89 */ /* 0x000e2200000e0000 */
[----:B------:R-:W-:Y:S02]  /*23f30*/  FMNMX.FTZ R183, R12, R0, !PT ;  /* 0x000000000cb77209 */ /* 0x000fe40007810000 */
[----:B0-----:R-:W-:Y:S02]  /*23f40*/  FMNMX.FTZ R5, R3, R5, !PT ;  /* 0x0000000503057209 */ /* 0x001fe40007810000 */
[----:B------:R-:W-:-:S03]  /*23f50*/  MOV R3, UR42 ;  /* 0x0000002a00037c02 */ /* 0x000fc60008000f00 */
[C---:B------:R-:W-:Y:S02]  /*23f60*/  FADD.FTZ R7, -R5.reuse, R7 ;  /* 0x0000000705077221 */ /* 0x040fe40000010100 */
[-C--:B------:R-:W-:Y:S02]  /*23f70*/  FMUL.FTZ R186, R5, R3.reuse ;  /* 0x0000000305ba7220 */ /* 0x080fe40000410000 */
[----:B------:R-:W-:Y:S01]  /*23f80*/  FMUL.FTZ R0, R7, R3 ;  /* 0x0000000307007220 */ /* 0x000fe20000410000 */
[----:B------:R-:W-:Y:S01]  /*23f90*/  FMNMX.FTZ R7, R13, R183, !PT ;  /* 0x000000b70d077209 */ /* 0x000fe20007810000 */
[-CC-:B------:R-:W-:Y:S01]  /*23fa0*/  FFMA.FTZ R208, R2, R3.reuse, -R186.reuse ;  /* 0x0000000302d07223 */ /* 0x180fe200000108ba */
[-CC-:B------:R-:W-:Y:S01]  /*23fb0*/  FFMA.FTZ R4, R4, R3.reuse, -R186.reuse ;  /* 0x0000000304047223 */ /* 0x180fe200000108ba */
[--C-:B------:R-:W-:Y:S01]  /*23fc0*/  FFMA.FTZ R210, R20, R3, -R186.reuse ;  /* 0x0000000314d27223 */ /* 0x100fe200000108ba */
[----:B-1----:R-:W-:Y:S01]  /*23fd0*/  FMNMX.FTZ R7, R184, R7, !PT ;  /* 0x00000007b8077209 */ /* 0x002fe20007810000 */
        /* <DEDUP_REMOVED lines=14> */
[----:B------:R-:W-:Y:S01]  /*240c0*/  FFMA.FTZ R182, R182, R3, -R186 ;  /* 0x00000003b6b67223 */ /* 0x000fe200000108ba */
[----:B------:R-:W-:Y:S01]  /*240d0*/  FMNMX.FTZ R2, R157, R2, !PT ;  /* 0x000000029d027209 */ /* 0x000fe20007810000 */
[----:B------:R-:W1:Y:S03]  /*240e0*/  MUFU.EX2 R7, R4 ;  /* 0x0000000400077308 */ /* 0x000e660000000800 */
[----:B------:R-:W-:-:S04]  /*240f0*/  FMNMX.FTZ R2, R170, R2, !PT ;  /* 0x00000002aa027209 */ /* 0x000fc80007810000 */
[----:B------:R-:W-:Y:S01]  /*24100*/  FMNMX.FTZ R2, R171, R2, !PT ;  /* 0x00000002ab027209 */ /* 0x000fe20007810000 */
[----:B------:R-:W2:Y:S01]  /*24110*/  MUFU.EX2 R210, R210 ;  /* 0x000000d200d27308 */ /* 0x000ea20000000800 */
[----:B0-----:R-:W-:Y:S02]  /*24120*/  FFMA.FTZ R15, R0, R15, R208 ;  /* 0x0000000f000f7223 */ /* 0x001fe400000100d0 */
[----:B------:R-:W-:-:S04]  /*24130*/  FMNMX.FTZ R2, R174, R2, !PT ;  /* 0x00000002ae027209 */ /* 0x000fc80007810000 */
[----:B------:R-:W-:Y:S01]  /*24140*/  FMNMX.FTZ R2, R175, R2, !PT ;  /* 0x00000002af027209 */ /* 0x000fe20007810000 */
[----:B------:R-:W0:Y:S01]  /*24150*/  MUFU.EX2 R183, R183 ;  /* 0x000000b700b77308 */ /* 0x000e220000000800 */
[C---:B-1----:R-:W-:Y:S01]  /*24160*/  FADD.FTZ R15, R7.reuse, R15 ;  /* 0x0000000f070f7221 */ /* 0x042fe20000010000 */
[----:B------:R-:W-:Y:S02]  /*24170*/  F2FP.BF16.F32.PACK_AB R208, R7, R208 ;  /* 0x000000d007d0723e */ /* 0x000fe400000010ff */
[----:B------:R-:W-:-:S04]  /*24180*/  FMNMX.FTZ R2, R162, R2, !PT ;  /* 0x00000002a2027209 */ /* 0x000fc80007810000 */
[----:B------:R-:W-:Y:S01]  /*24190*/  FMNMX.FTZ R2, R163, R2, !PT ;  /* 0x00000002a3027209 */ /* 0x000fe20007810000 */
[----:B------:R-:W1:Y:S01]  /*241a0*/  MUFU.EX2 R204, R204 ;  /* 0x000000cc00cc7308 */ /* 0x000e620000000800 */
[----:B--2---:R-:W-:Y:S02]  /*241b0*/  FADD.FTZ R15, R210, R15 ;  /* 0x0000000fd20f7221 */ /* 0x004fe40000010000 */
[----:B------:R-:W-:-:S04]  /*241c0*/  FMNMX.FTZ R2, R166, R2, !PT ;  /* 0x00000002a6027209 */ /* 0x000fc80007810000 */
[----:B------:R-:W-:Y:S01]  /*241d0*/  FMNMX.FTZ R2, R167, R2, !PT ;  /* 0x00000002a7027209 */ /* 0x000fe20007810000 */
[----:B------:R-:W2:Y:S01]  /*241e0*/  MUFU.EX2 R20, R20 ;  /* 0x0000001400147308 */ /* 0x000ea20000000800 */
[C---:B0-----:R-:W-:Y:S01]  /*241f0*/  FADD.FTZ R15, R183.reuse, R15 ;  /* 0x0000000fb70f7221 */ /* 0x041fe20000010000 */
[----:B------:R-:W-:Y:S02]  /*24200*/  F2FP.BF16.F32.PACK_AB R210, R183, R210 ;  /* 0x000000d2b7d2723e */ /* 0x000fe400000010ff */
[----:B------:R-:W-:-:S04]  /*24210*/  FMNMX.FTZ R2, R154, R2, !PT ;  /* 0x000000029a027209 */ /* 0x000fc80007810000 */
[----:B------:R-:W-:Y:S01]  /*24220*/  FMNMX.FTZ R2, R155, R2, !PT ;  /* 0x000000029b027209 */ /* 0x000fe20007810000 */
[----:B------:R-:W0:Y:S01]  /*24230*/  MUFU.EX2 R206, R206 ;  /* 0x000000ce00ce7308 */ /* 0x000e220000000800 */
[----:B-1----:R-:W-:Y:S02]  /*24240*/  FADD.FTZ R15, R204, R15 ;  /* 0x0000000fcc0f7221 */ /* 0x002fe40000010000 */
[----:B------:R-:W-:-:S04]  /*24250*/  FMNMX.FTZ R2, R158, R2, !PT ;  /* 0x000000029e027209 */ /* 0x000fc80007810000 */
[----:B------:R-:W-:Y:S01]  /*24260*/  FMNMX.FTZ R2, R159, R2, !PT ;  /* 0x000000029f027209 */ /* 0x000fe20007810000 */
[----:B------:R-:W1:Y:S01]  /*24270*/  MUFU.EX2 R21, R21 ;  /* 0x0000001500157308 */ /* 0x000e620000000800 */
[C---:B--2---:R-:W-:Y:S01]  /*24280*/  FADD.FTZ R15, R20.reuse, R15 ;  /* 0x0000000f140f7221 */ /* 0x044fe20000010000 */
[----:B------:R-:W-:Y:S02]  /*24290*/  F2FP.BF16.F32.PACK_AB R204, R20, R204 ;  /* 0x000000cc14cc723e */ /* 0x000fe400000010ff */
[----:B------:R-:W2:Y:S04]  /*242a0*/  SHFL.BFLY PT, R4, R2, 0x2, 0x1f ;  /* 0x0c401f0002047f89 */ /* 0x000ea800000e0000 */
[----:B------:R-:W3:Y:S01]  /*242b0*/  MUFU.EX2 R200, R200 ;  /* 0x000000c800c87308 */ /* 0x000ee20000000800 */
[----:B0-----:R-:W-:-:S07]  /*242c0*/  FADD.FTZ R15, R206, R15 ;  /* 0x0000000fce0f7221 */ /* 0x001fce0000010000 */
[----:B------:R-:W0:Y:S01]  /*242d0*/  MUFU.EX2 R168, R168 ;  /* 0x000000a800a87308 */ /* 0x000e220000000800 */
[C---:B-1----:R-:W-:Y:S01]  /*242e0*/  FADD.FTZ R15, R21.reuse, R15 ;  /* 0x0000000f150f7221 */ /* 0x042fe20000010000 */
[----:B------:R-:W-:-:S06]  /*242f0*/  F2FP.BF16.F32.PACK_AB R206, R21, R206 ;  /* 0x000000ce15ce723e */ /* 0x000fcc00000010ff */
[----:B------:R-:W1:Y:S01]  /*24300*/  MUFU.EX2 R202, R202 ;  /* 0x000000ca00ca7308 */ /* 0x000e620000000800 */
[----:B---3--:R-:W-:Y:S01]  /*24310*/  FADD.FTZ R15, R200, R15 ;  /* 0x0000000fc80f7221 */ /* 0x008fe20000010000 */
[----:B--2---:R-:W-:Y:S01]  /*24320*/  FMNMX.FTZ R2, R2, R4, !PT ;  /* 0x0000000402027209 */ /* 0x004fe20007810000 */
[----:B------:R-:W-:Y:S02]  /*24330*/  WARPGROUP.DEPBAR.LE gsb0, 0x0 ;  /* 0x00008000000079c5 */ /* 0x000fe40000010000 */
[----:B------:R-:W-:Y:S02]  /*24340*/  WARPGROUP.ARRIVE ;  /* 0x00000000000079c5 */ /* 0x000fe40000000000 */
[----:B------:R-:W2:Y:S01]  /*24350*/  SHFL.BFLY PT, R4, R2, 0x1, 0x1f ;  /* 0x0c201f0002047f89 */ /* 0x000ea200000e0000 */
[-CC-:B------:R-:W-:Y:S01]  /*24360*/  FFMA.FTZ R198, R164, R3.reuse, -R186.reuse ;  /* 0x00000003a4c67223 */ /* 0x180fe200000108ba */
[-CC-:B------:R-:W-:Y:S01]  /*24370*/  FFMA.FTZ R196, R160, R3.reuse, -R186.reuse ;  /* 0x00000003a0c47223 */ /* 0x180fe200000108ba */
[----:B------:R-:W3:Y:S01]  /*24380*/  MUFU.EX2 R169, R169 ;  /* 0x000000a900a97308 */ /* 0x000ee20000000800 */
[-CC-:B------:R-:W-:Y:S01]  /*24390*/  FFMA.FTZ R160, R161, R3.reuse, -R186.reuse ;  /* 0x00000003a1a07223 */ /* 0x180fe200000108ba */
[----:B------:R-:W-:Y:S01]  /*243a0*/  HGMMA.64x256x16.F32.BF16 R24, R192, gdesc[UR4].tnspB, R24, gsb0 ;  /* 0x43e00004c0187df0 */ /* 0x000fe20008001818 */
[C---:B0-----:R-:W-:Y:S01]  /*243b0*/  FADD.FTZ R15, R168.reuse, R15 ;  /* 0x0000000fa80f7221 */ /* 0x041fe20000010000 */
[----:B------:R-:W-:Y:S01]  /*243c0*/  FFMA.FTZ R161, R165, R3, -R186 ;  /* 0x00000003a5a17223 */ /* 0x000fe200000108ba */
[----:B------:R-:W-:-:S02]  /*243d0*/  F2FP.BF16.F32.PACK_AB R200, R168, R200 ;  /* 0x000000c8a8c8723e */ /* 0x000fc400000010ff */
[----:B-1----:R-:W-:Y:S01]  /*243e0*/  FADD.FTZ R15, R202, R15 ;  /* 0x0000000fca0f7221 */ /* 0x002fe20000010000 */
[----:B------:R-:W0:Y:S08]  /*243f0*/  MUFU.EX2 R196, R196 ;  /* 0x000000c400c47308 */ /* 0x000e300000000800 */
[----:B------:R-:W1:Y:S01]  /*24400*/  MUFU.EX2 R160, R160 ;  /* 0x000000a000a07308 */ /* 0x000e620000000800 */
[C---:B---3--:R-:W-:Y:S01]  /*24410*/  FADD.FTZ R15, R169.reuse, R15 ;  /* 0x0000000fa90f7221 */ /* 0x048fe20000010000 */
[----:B------:R-:W-:-:S02]  /*24420*/  F2FP.BF16.F32.PACK_AB R202, R169, R202 ;  /* 0x000000caa9ca723e */ /* 0x000fc400000010ff */
[----:B--2---:R-:W-:-:S04]  /*24430*/  FMNMX.FTZ R4, R2, R4, !PT ;  /* 0x0000000402047209 */ /* 0x004fc80007810000 */
[----:B------:R-:W2:Y:S01]  /*24440*/  MUFU.EX2 R198, R198 ;  /* 0x000000c600c67308 */ /* 0x000ea20000000800 */
[----:B0-----:R-:W-:Y:S01]  /*24450*/  FADD.FTZ R15, R196, R15 ;  /* 0x0000000fc40f7221 */ /* 0x001fe20000010000 */
[----:B------:R-:W-:-:S04]  /*24460*/  FADD.FTZ R2, -R4, R6 ;  /* 0x0000000604027221 */ /* 0x000fc80000010100 */
[----:B------:R-:W-:Y:S02]  /*24470*/  FMUL.FTZ R2, R2, R3 ;  /* 0x0000000302027220 */ /* 0x000fe40000410000 */
[----:B------:R-:W0:Y:S01]  /*24480*/  MUFU.EX2 R161, R161 ;  /* 0x000000a100a17308 */ /* 0x000e220000000800 */
[C---:B-1----:R-:W-:Y:S01]  /*24490*/  FADD.FTZ R15, R160.reuse, R15 ;  /* 0x0000000fa00f7221 */ /* 0x042fe20000010000 */
[----:B------:R-:W-:-:S06]  /*244a0*/  F2FP.BF16.F32.PACK_AB R196, R160, R196 ;  /* 0x000000c4a0c4723e */ /* 0x000fcc00000010ff */
[----:B------:R-:W-:Y:S01]  /*244b0*/  MUFU.EX2 R2, R2 ;  /* 0x0000000200027308 */ /* 0x000fe20000000800 */
[----:B--2---:R-:W-:-:S07]  /*244c0*/  FADD.FTZ R15, R198, R15 ;  /* 0x0000000fc60f7221 */ /* 0x004fce0000010000 */
[----:B------:R-:W-:Y:S01]  /*244d0*/  MUFU.EX2 R6, R182 ;  /* 0x000000b600067308 */ /* 0x000fe20000000800 */
[C---:B0-----:R-:W-:Y:S01]  /*244e0*/  FADD.FTZ R15, R161.reuse, R15 ;  /* 0x0000000fa10f7221 */ /* 0x041fe20000010000 */
[----:B------:R-:W-:Y:S01]  /*244f0*/  F2FP.BF16.F32.PACK_AB R198, R161, R198 ;  /* 0x000000c6a1c6723e */ /* 0x000fe200000010ff */
[----:B------:R-:W-:Y:S02]  /*24500*/  WARPGROUP.DEPBAR.LE gsb0, 0x0 ;  /* 0x00008000000079c5 */ /* 0x000fe40000010000 */
[-CC-:B------:R-:W-:Y:S01]  /*24510*/  FFMA.FTZ R192, R152, R3.reuse, -R186.reuse ;  /* 0x0000000398c07223 */ /* 0x180fe200000108ba */
[-CC-:B------:R-:W-:Y:S01]  /*24520*/  FFMA.FTZ R152, R153, R3.reuse, -R186.reuse ;  /* 0x0000000399987223 */ /* 0x180fe200000108ba */
[-C--:B------:R-:W-:Y:S01]  /*24530*/  FMUL.FTZ R153, R4, R3.reuse ;  /* 0x0000000304997220 */ /* 0x080fe20000410000 */
[----:B------:R-:W-:-:S03]  /*24540*/  FFMA.FTZ R194, R156, R3, -R186 ;  /* 0x000000039cc27223 */ /* 0x000fc600000108ba */
        /* <DEDUP_REMOVED lines=8> */
[-C--:B------:R-:W-:Y:S01]  /*245d0*/  FFMA.FTZ R156, R157, R3.reuse, -R153 ;  /* 0x000000039d9c7223 */ /* 0x080fe20000010899 */
[----:B------:R-:W-:Y:S01]  /*245e0*/  @!P1 PRMT R157, RZ, 0x654, R11 ;  /* 0x00000654ff9d9816 */ /* 0x000fe2000000000b */
[-CC-:B------:R-:W-:Y:S01]  /*245f0*/  FFMA.FTZ R201, R170, R3.reuse, -R153.reuse ;  /* 0x00000003aac97223 */ /* 0x180fe20000010899 */
[-CC-:B------:R-:W-:Y:S01]  /*24600*/  FFMA.FTZ R13, R171, R3.reuse, -R153.reuse ;  /* 0x00000003ab0d7223 */ /* 0x180fe20000010899 */
[-CC-:B------:R-:W-:Y:S01]  /*24610*/  FFMA.FTZ R203, R174, R3.reuse, -R153.reuse ;  /* 0x00000003aecb7223 */ /* 0x180fe20000010899 */
[----:B------:R1:W-:Y:S01]  /*24620*/  @!P1 SYNCS.ARRIVE.TRANS64.RED.A1T0 RZ, [R157+URZ], RZ ;  /* 0x000000ff9dff99a7 */ /* 0x0003e2000810043f */
[----:B------:R-:W2:Y:S01]  /*24630*/  MUFU.EX2 R10, R10 ;  /* 0x0000000a000a7308 */ /* 0x000ea20000000800 */
[-CC-:B------:R-:W-:Y:S01]  /*24640*/  FFMA.FTZ R175, R175, R3.reuse, -R153.reuse ;  /* 0x00000003afaf7223 */ /* 0x180fe20000010899 */
[-CC-:B------:R-:W-:Y:S01]  /*24650*/  FFMA.FTZ R197, R162, R3.reuse, -R153.reuse ;  /* 0x00000003a2c57223 */ /* 0x180fe20000010899 */
[-CC-:B------:R-:W-:Y:S01]  /*24660*/  FFMA.FTZ R163, R163, R3.reuse, -R153.reuse ;  /* 0x00000003a3a37223 */ /* 0x180fe20000010899 */
[-CC-:B------:R-:W-:Y:S01]  /*24670*/  FFMA.FTZ R199, R166, R3.reuse, -R153.reuse ;  /* 0x00000003a6c77223 */ /* 0x180fe20000010899 */
[-CC-:B------:R-:W-:Y:S01]  /*24680*/  FFMA.FTZ R193, R154, R3.reuse, -R153.reuse ;  /* 0x000000039ac17223 */ /* 0x180fe20000010899 */
[-C--:B------:R-:W-:Y:S01]  /*24690*/  FFMA.FTZ R155, R155, R3.reuse, -R153 ;  /* 0x000000039b9b7223 */ /* 0x080fe20000010899 */
[----:B------:R3:W-:Y:S01]  /*246a0*/  @!P1 SYNCS.ARRIVE.TRANS64.RED.A1T0 RZ, [R9+URZ], RZ ;  /* 0x000000ff09ff99a7 */ /* 0x0007e2000810043f */
[----:B------:R-:W4:Y:S01]  /*246b0*/  MUFU.EX2 R211, R211 ;  /* 0x000000d300d37308 */ /* 0x000f220000000800 */
[----:B0-----:R-:W-:Y:S01]  /*246c0*/  FFMA.FTZ R14, R2, R14, R209 ;  /* 0x0000000e020e7223 */ /* 0x001fe200000100d1 */
[----:B------:R-:W-:-:S06]  /*246d0*/  FFMA.FTZ R158, R158, R3, -R153 ;  /* 0x000000039e9e7223 */ /* 0x000fcc0000010899 */
[----:B------:R-:W1:Y:S01]  /*246e0*/  MUFU.EX2 R164, R164 ;  /* 0x000000a400a47308 */ /* 0x000e620000000800 */
[C---:B--2---:R-:W-:Y:S01]  /*246f0*/  FADD.FTZ R14, R10.reuse, R14 ;  /* 0x0000000e0a0e7221 */ /* 0x044fe20000010000 */
[----:B------:R-:W-:-:S06]  /*24700*/  F2FP.BF16.F32.PACK_AB R209, R10, R209 ;  /* 0x000000d10ad1723e */ /* 0x000fcc00000010ff */
[----:B------:R-:W0:Y:S01]  /*24710*/  MUFU.EX2 R205, R205 ;  /* 0x000000cd00cd7308 */ /* 0x000e220000000800 */
[----:B----4-:R-:W-:-:S07]  /*24720*/  FADD.FTZ R14, R211, R14 ;  /* 0x0000000ed30e7221 */ /* 0x010fce0000010000 */
[----:B------:R-:W2:Y:S01]  /*24730*/  MUFU.EX2 R12, R12 ;  /* 0x0000000c000c7308 */ /* 0x000ea20000000800 */
[C---:B-1----:R-:W-:Y:S01]  /*24740*/  FADD.FTZ R157, R164.reuse, R14 ;  /* 0x0000000ea49d7221 */ /* 0x042fe20000010000 */
[-CC-:B------:R-:W-:Y:S01]  /*24750*/  FFMA.FTZ R14, R167, R3.reuse, -R153.reuse ;  /* 0x00000003a70e7223 */ /* 0x180fe20000010899 */
[----:B------:R-:W-:Y:S01]  /*24760*/  FFMA.FTZ R153, R159, R3, -R153 ;  /* 0x000000039f997223 */ /* 0x000fe20000010899 */
[----:B------:R-:W-:-:S04]  /*24770*/  F2FP.BF16.F32.PACK_AB R211, R164, R211 ;  /* 0x000000d3a4d3723e */ /* 0x000fc800000010ff */
        /* <DEDUP_REMOVED lines=17> */
[----:B---3--:R-:W0:Y:S01]  /*24890*/  MUFU.EX2 R9, R163 ;  /* 0x000000a300097308 */ /* 0x008e220000000800 */
[C---:B--2---:R-:W-:Y:S01]  /*248a0*/  FADD.FTZ R157, R11.reuse, R157 ;  /* 0x0000009d0b9d7221 */ /* 0x044fe20000010000 */
[----:B------:R-:W-:-:S06]  /*248b0*/  F2FP.BF16.F32.PACK_AB R203, R11, R203 ;  /* 0x000000cb0bcb723e */ /* 0x000fcc00000010ff */
[----:B------:R-:W2:Y:S01]  /*248c0*/  MUFU.EX2 R199, R199 ;  /* 0x000000c700c77308 */ /* 0x000ea20000000800 */
[----:B-1----:R-:W-:-:S07]  /*248d0*/  FADD.FTZ R157, R197, R157 ;  /* 0x0000009dc59d7221 */ /* 0x002fce0000010000 */
[----:B------:R-:W1:Y:S01]  /*248e0*/  MUFU.EX2 R14, R14 ;  /* 0x0000000e000e7308 */ /* 0x000e620000000800 */
[C---:B0-----:R-:W-:Y:S01]  /*248f0*/  FADD.FTZ R157, R9.reuse, R157 ;  /* 0x0000009d099d7221 */ /* 0x041fe20000010000 */
[----:B------:R-:W-:Y:S01]  /*24900*/  F2FP.BF16.F32.PACK_AB R197, R9, R197 ;  /* 0x000000c509c5723e */ /* 0x000fe200000010ff */
[----:B------:R-:W-:-:S05]  /*24910*/  IMAD.MOV.U32 R9, RZ, RZ, R219 ;  /* 0x000000ffff097224 */ /* 0x000fca00078e00db */
        /* <DEDUP_REMOVED lines=8> */
[----:B--2---:R-:W-:-:S07]  /*249a0*/  FADD.FTZ R10, R193, R10 ;  /* 0x0000000ac10a7221 */ /* 0x004fce0000010000 */
[----:B------:R-:W2:Y:S01]  /*249b0*/  MUFU.EX2 R194, R194 ;  /* 0x000000c200c27308 */ /* 0x000ea20000000800 */
[C---:B-1----:R-:W-:Y:S01]  /*249c0*/  FADD.FTZ R15, R152.reuse, R15 ;  /* 0x0000000f980f7221 */ /* 0x042fe20000010000 */
[----:B------:R-:W-:-:S06]  /*249d0*/  F2FP.BF16.F32.PACK_AB R192, R152, R192 ;  /* 0x000000c098c0723e */ /* 0x000fcc00000010ff */
[----:B------:R-:W1:Y:S01]  /*249e0*/  MUFU.EX2 R158, R158 ;  /* 0x0000009e009e7308 */ /* 0x000e620000000800 */
[C---:B0-----:R-:W-:Y:S01]  /*249f0*/  FADD.FTZ R7, R155.reuse, R10 ;  /* 0x0000000a9b077221 */ /* 0x041fe20000010000 */
[----:B------:R-:W-:Y:S01]  /*24a00*/  F2FP.BF16.F32.PACK_AB R193, R155, R193 ;  /* 0x000000c19bc1723e */ /* 0x000fe200000010ff */
[----:B------:R-:W-:-:S05]  /*24a10*/  IMAD.MOV.U32 R10, RZ, RZ, R214 ;  /* 0x000000ffff0a7224 */ /* 0x000fca00078e00d6 */
[----:B------:R-:W0:Y:S01]  /*24a20*/  MUFU.EX2 R153, R153 ;  /* 0x0000009900997308 */ /* 0x000e220000000800 */
[----:B--2---:R-:W-:Y:S01]  /*24a30*/  FADD.FTZ R15, R194, R15 ;  /* 0x0000000fc20f7221 */ /* 0x004fe20000010000 */
[----:B------:R-:W-:-:S03]  /*24a40*/  F2FP.BF16.F32.PACK_AB R194, R6, R194 ;  /* 0x000000c206c2723e */ /* 0x000fc600000010ff */
[----:B------:R-:W-:Y:S01]  /*24a50*/  FADD.FTZ R15, R6, R15 ;  /* 0x0000000f060f7221 */ /* 0x000fe20000010000 */
[----:B------:R-:W-:Y:S02]  /*24a60*/  IMAD.MOV.U32 R6, RZ, RZ, R4 ;  /* 0x000000ffff067224 */ /* 0x000fe400078e0004 */
[----:B-1----:R-:W-:Y:S01]  /*24a70*/  FADD.FTZ R14, R158, R7 ;  /* 0x000000079e0e7221 */ /* 0x002fe20000010000 */
[----:B------:R-:W-:-:S03]  /*24a80*/  IMAD.MOV.U32 R7, RZ, RZ, R5 ;  /* 0x000000ffff077224 */ /* 0x000fc600078e0005 */
[C---:B0-----:R-:W-:Y:S01]  /*24a90*/  FADD.FTZ R14, R153.reuse, R14 ;  /* 0x0000000e990e7221 */ /* 0x041fe20000010000 */
[----:B------:R-:W-:Y:S01]  /*24aa0*/  F2FP.BF16.F32.PACK_AB R195, R153, R158 ;  /* 0x0000009e99c3723e */ /* 0x000fe200000010ff */
[----:B------:R-:W-:Y:S06]  /*24ab0*/  @P2 BRA `(.L_x_2550) ;  /* 0xffffffb000a42947 */ /* 0x000fec000383ffff */
.L_x_2539:
[----:B------:R-:W-:Y:S05]  /*24ac0*/  BSYNC B0 ;  /* 0x0000000000007941 */ /* 0x000fea0003800000 */
.L_x_2538:
        /* <DEDUP_REMOVED lines=131> */
.L_x_2551:
[----:B------:R-:W-:Y:S01]  /*25300*/  IMAD R0, R214, 0x8, R16 ;  /* 0x00000008d6007824 */ /* 0x000fe200078e0210 */
[----:B------:R-:W-:-:S04]  /*25310*/  SHF.L.U32 R7, R219, 0x1f, RZ ;  /* 0x0000001fdb077819 */ /* 0x000fc800000006ff */
[----:B------:R0:W1:Y:S01]  /*25320*/  SYNCS.PHASECHK.TRANS64.TRYWAIT P2, [R0+URZ+0x38850], R7 ;  /* 0x03885007000075a7 */ /* 0x000062000804017f */
[----:B------:R-:W-:Y:S05]  /*25330*/  @!P0 BRA `(.L_x_2552) ;  /* 0x0000000000048947 */ /* 0x000fea0003800000 */
[----:B------:R-:W-:Y:S01]  /*25340*/  BPT.TRAP 0x1 ;  /* 0x000000040000795c */ /* 0x000fe20000300000 */
.L_x_2552:
        /* <DEDUP_REMOVED lines=9> */
.L_x_2554:
[----:B------:R-:W-:Y:S05]  /*253e0*/  BSYNC B0 ;  /* 0x0000000000007941 */ /* 0x000fea0003800000 */
.L_x_2553:
[----:B------:R-:W-:Y:S01]  /*253f0*/  IMAD.MOV.U32 R6, RZ, RZ, R2 ;  /* 0x000000ffff067224 */ /* 0x000fe200078e0002 */
[----:B------:R-:W2:Y:S01]  /*25400*/  LDL.LU R16, [R1+0x84] ;  /* 0x0000840001107983 */ /* 0x000ea20000300800 */
[----:B01----:R-:W-:Y:S01]  /*25410*/  IMAD.MOV.U32 R7, RZ, RZ, 0x40000040 ;  /* 0x40000040ff077424 */ /* 0x003fe200078e00ff */
[----:B------:R-:W-:Y:S01]  /*25420*/  WARPGROUP.ARRIVE ;  /* 0x00000000000079c5 */ /* 0x000fe20000000000 */
[----:B------:R-:W-:Y:S01]  /*25430*/  VIADD R214, R214, 0x1 ;  /* 0x00000001d6d67836 */ /* 0x000fe20000000000 */
[----:B------:R-:W-:Y:S01]  /*25440*/  R2UR UR6, R6 ;  /* 0x00000000060672ca */ /* 0x000fe200000e0000 */
[----:B------:R-:W-:Y:S01]  /*25450*/  VIADD R6, R2, 0x80 ;  /* 0x0000008002067836 */ /* 0x000fe20000000000 */
[----:B------:R-:W-:Y:S01]  /*25460*/  R2UR UR7, R7 ;  /* 0x00000000070772ca */ /* 0x000fe200000e0000 */
[----:B------:R-:W-:Y:S01]  /*25470*/  IMAD.MOV.U32 R7, RZ, RZ, 0x40000040 ;  /* 0x40000040ff077424 */ /* 0x000fe200078e00ff */
[----:B------:R-:W-:Y:S01]  /*25480*/  ISETP.NE.AND P2, PT, R214, 0x2, PT ;  /* 0x00000002d600780c */ /* 0x000fe20003f45270 */
[----:B------:R-:W-:-:S02]  /*25490*/  @!P1 VIADD R11, R0, 0x38860 ;  /* 0x00038860000b9836 */ /* 0x000fc40000000000 */
[----:B------:R-:W-:Y:S01]  /*254a0*/  IMAD.MOV.U32 R0, RZ, RZ, -0x800000 ;  /* 0xff800000ff007424 */ /* 0x000fe200078e00ff */
[----:B------:R-:W-:Y:S02]  /*254b0*/  SEL R214, R214, RZ, P2 ;  /* 0x000000ffd6d67207 */ /* 0x000fe40001000000 */
[----:B------:R-:W-:-:S05]  /*254c0*/  @!P1 PRMT R11, RZ, 0x654, R11 ;  /* 0x00000654ff0b9816 */ /* 0x000fca000000000b */
        /* <DEDUP_REMOVED lines=12> */
[----:B------:R-:W-:Y:S02]  /*25590*/  IMAD.MOV.U32 R7, RZ, RZ, 0x40000040 ;  /* 0x40000040ff077424 */ /* 0x000fe400078e00ff */
        /* <DEDUP_REMOVED lines=9> */
[----:B------:R-:W0:Y:S02]  /*25630*/  SHFL.BFLY PT, R2, R15, 0x2, 0x1f ;  /* 0x0c401f000f027f89 */ /* 0x000e2400000e0000 */
[----:B0-----:R-:W-:Y:S01]  /*25640*/  FADD.FTZ R2, R2, R15 ;  /* 0x0000000f02027221 */ /* 0x001fe20000010000 */
[----:B------:R-:W-:Y:S02]  /*25650*/  WARPGROUP.DEPBAR.LE gsb0, 0x0 ;  /* 0x00008000000079c5 */ /* 0x000fe40000010000 */
[----:B------:R-:W-:-:S15]  /*25660*/  WARPGROUP.ARRIVE ;  /* 0x00000000000079c5 */ /* 0x000fde0000000000 */
[----:B------:R-:W-:-:S03]  /*25670*/  NOP ;  /* 0x0000000000007918 */ /* 0x000fc60000000000 */
[----:B------:R-:W-:Y:S01]  /*25680*/  HGMMA.64x256x16.F32.BF16 R24, R196, gdesc[UR4].tnspB, R24, gsb0 ;  /* 0x43e00004c4187df0 */ /* 0x000fe20008001818 */
[----:B------:R-:W-:Y:S02]  /*25690*/  R2UR UR6, R6 ;  /* 0x00000000060672ca */ /* 0x000fe400000e0000 */
[----:B------:R-:W-:Y:S02]  /*256a0*/  R2UR UR7, R7 ;  /* 0x00000000070772ca */ /* 0x000fe400000e0000 */
[----:B------:R-:W0:Y:S02]  /*256b0*/  SHFL.BFLY PT, R7, R14, 0x2, 0x1f ;  /* 0x0c401f000e077f89 */ /* 0x000e2400000e0000 */
[----:B0-----:R-:W-:Y:S02]  /*256c0*/  FADD.FTZ R6, R7, R14 ;  /* 0x0000000e07067221 */ /* 0x001fe40000010000 */
[----:B------:R-:W0:Y:S04]  /*256d0*/  SHFL.BFLY PT, R7, R2, 0x1, 0x1f ;  /* 0x0c201f0002077f89 */ /* 0x000e2800000e0000 */
[----:B------:R-:W1:Y:S01]  /*256e0*/  SHFL.BFLY PT, R9, R6, 0x1, 0x1f ;  /* 0x0c201f0006097f89 */ /* 0x000e6200000e0000 */
[----:B0-----:R-:W-:Y:S01]  /*256f0*/  FADD.FTZ R12, R2, R7 ;  /* 0x00000007020c7221 */ /* 0x001fe20000010000 */
[----:B------:R-:W-:Y:S01]  /*25700*/  SEL R2, RZ, 0x1, P2 ;  /* 0x00000001ff027807 */ /* 0x000fe20001000000 */
[----:B-1----:R-:W-:-:S03]  /*25710*/  FADD.FTZ R13, R6, R9 ;  /* 0x00000009060d7221 */ /* 0x002fc60000010000 */
        /* <DEDUP_REMOVED lines=149> */
.L_x_2414:
        /* <DEDUP_REMOVED lines=10> */
[----:B------:R-:W3:Y:S01]  /*26110*/  LDL R180, [R1+0x78] ;  /* 0x0000780001b47983 */ /* 0x000ee20000100800 */
[----:B------:R-:W4:Y:S01]  /*26120*/  S2R R55, SR_SWINHI ;  /* 0x0000000000377919 */ /* 0x000f220000002f00 */
[----:B------:R-:W-:Y:S01]  /*26130*/  F2FP.BF16.F32.PACK_AB R4, R25, R4 ;  /* 0x000000041904723e */ /* 0x000fe200000010ff */
[----:B------:R-:W-:Y:S01]  /*26140*/  ULDC.64 UR4, c[0x0][0xbd8] ;  /* 0x0002f60000047ab9 */ /* 0x000fe20000000a00 */
[----:B------:R-:W3:Y:S01]  /*26150*/  LDL R144, [R1+0x7c] ;  /* 0x00007c0001907983 */ /* 0x000ee20000100800 */
[----:B------:R-:W-:Y:S02]  /*26160*/  MOV R20, R16 ;  /* 0x0000001000147202 */ /* 0x000fe40000000f00 */
[----:B----4-:R-:W-:-:S02]  /*26170*/  MOV R21, R55 ;  /* 0x0000003700157202 */ /* 0x010fc40000000f00 */
        /* <DEDUP_REMOVED lines=13> */
[----:B------:R-:W-:Y:S01]  /*26250*/  F2FP.BF16.F32.PACK_AB R179, R151, R150 ;  /* 0x0000009697b3723e */ /* 0x000fe200000010ff */
[----:B------:R-:W-:Y:S01]  /*26260*/  IMAD.MOV.U32 R76, RZ, RZ, RZ ;  /* 0x000000ffff4c7224 */ /* 0x000fe200078e00ff */
[----:B------:R-:W-:Y:S01]  /*26270*/  BAR.SYNC.DEFER_BLOCKING 0x1, 0x100 ;  /* 0x0044000000007b1d */ /* 0x000fe20000010000 */
[----:B--2---:R-:W-:-:S03]  /*26280*/  IMAD.WIDE R120, R6, 0x2, R20 ;  /* 0x0000000206787825 */ /* 0x004fc600078e0214 */
[----:B------:R-:W-:-:S04]  /*26290*/  IADD3 R6, P1, R120, 0x20, RZ ;  /* 0x0000002078067810 */ /* 0x000fc80007f3e0ff */
[----:B------:R-:W-:Y:S02]  /*262a0*/  LOP3.LUT R88, R6, 0x380, RZ, 0xc0, !PT ;  /* 0x0000038006587812 */ /* 0x000fe400078ec0ff */
[----:B------:R-:W-:Y:S02]  /*262b0*/  IADD3 R55, P0, R120, 0x40, RZ ;  /* 0x0000004078377810 */ /* 0x000fe40007f1e0ff */
[----:B------:R-:W-:Y:S02]  /*262c0*/  SHF.R.U64 R88, R88, 0x3, RZ ;  /* 0x0000000358587819 */ /* 0x000fe400000012ff */
[C---:B------:R-:W-:Y:S02]  /*262d0*/  IADD3 R106, P2, R120.reuse, 0x4060, RZ ;  /* 0x00004060786a7810 */ /* 0x040fe40007f5e0ff */
[----:B------:R-:W-:Y:S02]  /*262e0*/  IADD3 R80, P4, R120, 0x60, RZ ;  /* 0x0000006078507810 */ /* 0x000fe40007f9e0ff */
[----:B------:R-:W-:-:S02]  /*262f0*/  LOP3.LUT R92, R55, 0x380, RZ, 0xc0, !PT ;  /* 0x00000380375c7812 */ /* 0x000fc400078ec0ff */
[----:B------:R-:W-:Y:S02]  /*26300*/  IADD3 R84, P3, R120, 0x4000, RZ ;  /* 0x0000400078547810 */ /* 0x000fe40007f7e0ff */
[----:B------:R-:W-:Y:S02]  /*26310*/  LOP3.LUT R88, R88, R6, RZ, 0x3c, !PT ;  /* 0x0000000658587212 */ /* 0x000fe400078e3cff */
[----:B------:R-:W-:Y:S01]  /*26320*/  LOP3.LUT R6, R106, 0x380, RZ, 0xc0, !PT ;  /* 0x000003806a067812 */ /* 0x000fe200078ec0ff */
[--C-:B------:R-:W-:Y:S01]  /*26330*/  IMAD.X R89, RZ, RZ, R121.reuse, P1 ;  /* 0x000000ffff597224 */ /* 0x100fe200008e0679 */
[----:B------:R-:W-:Y:S02]  /*26340*/  LOP3.LUT R96, R80, 0x380, RZ, 0xc0, !PT ;  /* 0x0000038050607812 */ /* 0x000fe400078ec0ff */
[----:B------:R-:W-:Y:S01]  /*26350*/  SHF.R.U64 R92, R92, 0x3, RZ ;  /* 0x000000035c5c7819 */ /* 0x000fe200000012ff */
[----:B------:R-:W-:Y:S01]  /*26360*/  IMAD.X R101, RZ, RZ, R121, P3 ;  /* 0x000000ffff657224 */ /* 0x000fe200018e0679 */
[----:B------:R-:W-:-:S02]  /*26370*/  IADD3 R108, P1, R120, 0x8000, RZ ;  /* 0x00008000786c7810 */ /* 0x000fc40007f3e0ff */
[----:B------:R-:W-:Y:S02]  /*26380*/  SHF.R.U64 R6, R6, 0x3, RZ ;  /* 0x0000000306067819 */ /* 0x000fe400000012ff */
[----:B------:R-:W-:Y:S02]  /*26390*/  IADD3 R114, P3, R120, 0x8060, RZ ;  /* 0x0000806078727810 */ /* 0x000fe40007f7e0ff */
[----:B------:R-:W-:Y:S02]  /*263a0*/  SHF.R.U64 R96, R96, 0x3, RZ ;  /* 0x0000000360607819 */ /* 0x000fe400000012ff */
[C---:B------:R-:W-:Y:S02]  /*263b0*/  LOP3.LUT R81, R120.reuse, 0x380, RZ, 0xc0, !PT ;  /* 0x0000038078517812 */ /* 0x040fe400078ec0ff */
[C---:B------:R-:W-:Y:S02]  /*263c0*/  IADD3 R102, P6, R120.reuse, 0x4020, RZ ;  /* 0x0000402078667810 */ /* 0x040fe40007fde0ff */
[----:B------:R-:W-:-:S02]  /*263d0*/  IADD3 R104, P5, R120, 0x4040, RZ ;  /* 0x0000404078687810 */ /* 0x000fc40007fbe0ff */
[----:B------:R-:W-:Y:S02]  /*263e0*/  LOP3.LUT R100, R84, 0x380, RZ, 0xc0, !PT ;  /* 0x0000038054647812 */ /* 0x000fe400078ec0ff */
[----:B------:R-:W-:Y:S02]  /*263f0*/  LOP3.LUT R92, R92, R55, RZ, 0x3c, !PT ;  /* 0x000000375c5c7212 */ /* 0x000fe400078e3cff */
[----:B------:R-:W-:Y:S02]  /*26400*/  LOP3.LUT R55, R108, 0x380, RZ, 0xc0, !PT ;  /* 0x000003806c377812 */ /* 0x000fe400078ec0ff */
[----:B------:R-:W-:Y:S02]  /*26410*/  LOP3.LUT R106, R6, R106, RZ, 0x3c, !PT ;  /* 0x0000006a066a7212 */ /* 0x000fe400078e3cff */
[----:B------:R-:W-:Y:S02]  /*26420*/  LOP3.LUT R96, R96, R80, RZ, 0x3c, !PT ;  /* 0x0000005060607212 */ /* 0x000fe400078e3cff */
[----:B------:R-:W-:Y:S01]  /*26430*/  LOP3.LUT R6, R114, 0x380, RZ, 0xc0, !PT ;  /* 0x0000038072067812 */ /* 0x000fe200078ec0ff */
[----:B------:R-:W-:Y:S01]  /*26440*/  IMAD.X R103, RZ, RZ, R121, P6 ;  /* 0x000000ffff677224 */ /* 0x000fe200030e0679 */
[----:B------:R-:W-:-:S02]  /*26450*/  SHF.R.U64 R81, R81, 0x3, RZ ;  /* 0x0000000351517819 */ /* 0x000fc400000012ff */
[----:B------:R-:W-:Y:S02]  /*26460*/  SHF.R.U64 R100, R100, 0x3, RZ ;  /* 0x0000000364647819 */ /* 0x000fe400000012ff */
[----:B------:R-:W-:Y:S01]  /*26470*/  LOP3.LUT R80, R104, 0x380, RZ, 0xc0, !PT ;  /* 0x0000038068507812 */ /* 0x000fe200078ec0ff */
[--C-:B------:R-:W-:Y:S01]  /*26480*/  IMAD.X R93, RZ, RZ, R121.reuse, P0 ;  /* 0x000000ffff5d7224 */ /* 0x100fe200000e0679 */
[----:B------:R-:W-:Y:S01]  /*26490*/  SHF.R.U64 R55, R55, 0x3, RZ ;  /* 0x0000000337377819 */ /* 0x000fe200000012ff */
        /* <DEDUP_REMOVED lines=8> */
[C---:B------:R-:W-:Y:S02]  /*26520*/  IADD3 R30, P2, R120.reuse, 0xc040, RZ ;  /* 0x0000c040781e7810 */ /* 0x040fe40007f5e0ff */
[----:B------:R-:W-:Y:S02]  /*26530*/  IADD3 R42, P1, R120, 0xc060, RZ ;  /* 0x0000c060782a7810 */ /* 0x000fe40007f3e0ff */
[----:B------:R-:W-:Y:S02]  /*26540*/  SHF.R.U64 R6, R6, 0x3, RZ ;  /* 0x0000000306067819 */ /* 0x000fe400000012ff */
[----:B------:R-:W-:Y:S02]  /*26550*/  LOP3.LUT R120, R81, R120, RZ, 0x3c, !PT ;  /* 0x0000007851787212 */ /* 0x000fe400078e3cff */
[----:B------:R-:W-:Y:S02]  /*26560*/  LOP3.LUT R100, R100, R84, RZ, 0x3c, !PT ;  /* 0x0000005464647212 */ /* 0x000fe400078e3cff */
[----:B------:R-:W-:-:S02]  /*26570*/  SHF.R.U64 R80, R80, 0x3, RZ ;  /* 0x0000000350507819 */ /* 0x000fc400000012ff */
[----:B------:R-:W-:Y:S02]  /*26580*/  LOP3.LUT R84, R102, 0x380, RZ, 0xc0, !PT ;  /* 0x0000038066547812 */ /* 0x000fe400078ec0ff */
[----:B------:R-:W-:Y:S02]  /*26590*/  LOP3.LUT R108, R55, R108, RZ, 0x3c, !PT ;  /* 0x0000006c376c7212 */ /* 0x000fe400078e3cff */
[----:B------:R-:W-:Y:S02]  /*265a0*/  LOP3.LUT R55, R116, 0x380, RZ, 0xc0, !PT ;  /* 0x0000038074377812 */ /* 0x000fe400078ec0ff */
[----:B------:R-:W-:Y:S02]  /*265b0*/  LOP3.LUT R114, R6, R114, RZ, 0x3c, !PT ;  /* 0x0000007206727212 */ /* 0x000fe400078e3cff */
[----:B------:R-:W-:Y:S02]  /*265c0*/  LOP3.LUT R104, R80, R104, RZ, 0x3c, !PT ;  /* 0x0000006850687212 */ /* 0x000fe400078e3cff */
[----:B------:R-:W-:-:S02]  /*265d0*/  MOV R120, R120 ;  /* 0x0000007800787202 */ /* 0x000fc40000000f00 */
[----:B------:R-:W-:Y:S02]  /*265e0*/  F2FP.BF16.F32.PACK_AB R6, R29, R8 ;  /* 0x000000081d06723e */ /* 0x000fe400000010ff */
[----:B------:R-:W-:Y:S02]  /*265f0*/  SHF.R.U64 R84, R84, 0x3, RZ ;  /* 0x0000000354547819 */ /* 0x000fe400000012ff */
[----:B------:R-:W-:Y:S02]  /*26600*/  LOP3.LUT R80, R110, 0x380, RZ, 0xc0, !PT ;  /* 0x000003806e507812 */ /* 0x000fe400078ec0ff */
[----:B------:R-:W-:Y:S02]  /*26610*/  SHF.R.U64 R55, R55, 0x3, RZ ;  /* 0x0000000337377819 */ /* 0x000fe400000012ff */
[----:B------:R-:W-:Y:S02]  /*26620*/  LOP3.LUT R25, R26, 0x380, RZ, 0xc0, !PT ;  /* 0x000003801a197812 */ /* 0x000fe400078ec0ff */
[----:B------:R-:W-:Y:S01]  /*26630*/  LOP3.LUT R27, R30, 0x380, RZ, 0xc0, !PT ;  /* 0x000003801e1b7812 */ /* 0x000fe200078ec0ff */
[----:B------:R2:W-:Y:S01]  /*26640*/  STSM.16.M88.4 [R120], R4 ;  /* 0x0000000478007844 */ /* 0x0005e20000000200 */
[----:B------:R-:W-:-:S02]  /*26650*/  LOP3.LUT R102, R84, R102, RZ, 0x3c, !PT ;  /* 0x0000006654667212 */ /* 0x000fc400078e3cff */
[----:B------:R-:W-:Y:S02]  /*26660*/  SHF.R.U64 R80, R80, 0x3, RZ ;  /* 0x0000000350507819 */ /* 0x000fe400000012ff */
[----:B------:R-:W-:Y:S02]  /*26670*/  LOP3.LUT R84, R112, 0x380, RZ, 0xc0, !PT ;  /* 0x0000038070547812 */ /* 0x000fe400078ec0ff */
[----:B------:R-:W-:Y:S02]  /*26680*/  LOP3.LUT R116, R55, R116, RZ, 0x3c, !PT ;  /* 0x0000007437747212 */ /* 0x000fe400078e3cff */
[----:B------:R-:W-:Y:S02]  /*26690*/  SHF.R.U64 R25, R25, 0x3, RZ ;  /* 0x0000000319197819 */ /* 0x000fe400000012ff */
[----:B------:R-:W-:Y:S02]  /*266a0*/  SHF.R.U64 R27, R27, 0x3, RZ ;  /* 0x000000031b1b7819 */ /* 0x000fe400000012ff */
[----:B------:R-:W-:-:S02]  /*266b0*/  MOV R88, R88 ;  /* 0x0000005800587202 */ /* 0x000fc40000000f00 */
[----:B------:R-:W-:Y:S02]  /*266c0*/  LOP3.LUT R55, R42, 0x380, RZ, 0xc0, !PT ;  /* 0x000003802a377812 */ /* 0x000fe400078ec0ff */
[----:B--2---:R-:W-:Y:S02]  /*266d0*/  F2FP.BF16.F32.PACK_AB R4, R33, R10 ;  /* 0x0000000a2104723e */ /* 0x004fe400000010ff */
[----:B------:R-:W-:Y:S02]  /*266e0*/  F2FP.BF16.F32.PACK_AB R5, R35, R34 ;  /* 0x000000222305723e */ /* 0x000fe400000010ff */
[----:B------:R-:W-:Y:S02]  /*266f0*/  F2FP.BF16.F32.PACK_AB R6, R37, R12 ;  /* 0x0000000c2506723e */ /* 0x000fe400000010ff */
[----:B------:R-:W-:Y:S02]  /*26700*/  F2FP.BF16.F32.PACK_AB R7, R39, R38 ;  /* 0x000000262707723e */ /* 0x000fe400000010ff */
[----:B------:R-:W-:-:S02]  /*26710*/  MOV R92, R92 ;  /* 0x0000005c005c7202 */ /* 0x000fc40000000f00 */
[----:B------:R-:W-:Y:S02]  /*26720*/  F2FP.BF16.F32.PACK_AB R8, R41, R14 ;  /* 0x0000000e2908723e */ /* 0x000fe400000010ff */
[----:B------:R-:W-:Y:S02]  /*26730*/  F2FP.BF16.F32.PACK_AB R10, R45, R24 ;  /* 0x000000182d0a723e */ /* 0x000fe400000010ff */
[----:B------:R-:W-:Y:S01]  /*26740*/  LOP3.LUT R110, R80, R110, RZ, 0x3c, !PT ;  /* 0x0000006e506e7212 */ /* 0x000fe200078e3cff */
[----:B------:R2:W-:Y:S01]  /*26750*/  STSM.16.M88.4 [R88], R4 ;  /* 0x0000000458007844 */ /* 0x0005e20000000200 */
[----:B------:R-:W-:Y:S02]  /*26760*/  SHF.R.U64 R84, R84, 0x3, RZ ;  /* 0x0000000354547819 */ /* 0x000fe400000012ff */
[----:B------:R-:W-:Y:S02]  /*26770*/  LOP3.LUT R118, R25, R26, RZ, 0x3c, !PT ;  /* 0x0000001a19767212 */ /* 0x000fe400078e3cff */
[----:B------:R-:W-:-:S02]  /*26780*/  LOP3.LUT R80, R27, R30, RZ, 0x3c, !PT ;  /* 0x0000001e1b507212 */ /* 0x000fc400078e3cff */
[----:B------:R-:W-:Y:S02]  /*26790*/  MOV R96, R96 ;  /* 0x0000006000607202 */ /* 0x000fe40000000f00 */
[----:B------:R-:W-:Y:S02]  /*267a0*/  F2FP.BF16.F32.PACK_AB R12, R49, R157 ;  /* 0x0000009d310c723e */ /* 0x000fe400000010ff */
[----:B------:R-:W-:Y:S01]  /*267b0*/  F2FP.BF16.F32.PACK_AB R14, R53, R158 ;  /* 0x0000009e350e723e */ /* 0x000fe200000010ff */
[----:B------:R-:W-:Y:S01]  /*267c0*/  IMAD.X R111, RZ, RZ, R121, P0 ;  /* 0x000000ffff6f7224 */ /* 0x000fe200000e0679 */
[----:B------:R-:W-:Y:S01]  /*267d0*/  SHF.R.U64 R55, R55, 0x3, RZ ;  /* 0x0000000337377819 */ /* 0x000fe200000012ff */
[----:B------:R4:W-:Y:S01]  /*267e0*/  STSM.16.M88.4 [R92], R8 ;  /* 0x000000085c007844 */ /* 0x0009e20000000200 */
[----:B------:R-:W-:Y:S02]  /*267f0*/  MOV R100, R100 ;  /* 0x0000006400647202 */ /* 0x000fe40000000f00 */
[----:B------:R-:W-:-:S02]  /*26800*/  F2FP.BF16.F32.PACK_AB R24, R57, R159 ;  /* 0x0000009f3918723e */ /* 0x000fc400000010ff */
[----:B------:R-:W-:Y:S02]  /*26810*/  F2FP.BF16.F32.PACK_AB R25, R59, R58 ;  /* 0x0000003a3b19723e */ /* 0x000fe400000010ff */
[----:B------:R-:W-:Y:S02]  /*26820*/  F2FP.BF16.F32.PACK_AB R26, R61, R160 ;  /* 0x000000a03d1a723e */ /* 0x000fe400000010ff */
[----:B------:R-:W-:Y:S01]  /*26830*/  F2FP.BF16.F32.PACK_AB R27, R63, R62 ;  /* 0x0000003e3f1b723e */ /* 0x000fe200000010ff */
[----:B------:R-:W-:Y:S01]  /*26840*/  IMAD.X R113, RZ, RZ, R121, P4 ;  /* 0x000000ffff717224 */ /* 0x000fe200020e0679 */
[----:B------:R-:W-:Y:S02]  /*26850*/  MOV R102, R102 ;  /* 0x0000006600667202 */ /* 0x000fe40000000f00 */
[----:B--2---:R-:W-:Y:S02]  /*26860*/  F2FP.BF16.F32.PACK_AB R4, R65, R161 ;  /* 0x000000a14104723e */ /* 0x004fe400000010ff */
[----:B------:R-:W-:-:S02]  /*26870*/  F2FP.BF16.F32.PACK_AB R5, R67, R66 ;  /* 0x000000424305723e */ /* 0x000fc400000010ff */
[----:B------:R-:W-:Y:S02]  /*26880*/  F2FP.BF16.F32.PACK_AB R6, R69, R162 ;  /* 0x000000a24506723e */ /* 0x000fe400000010ff */
[----:B------:R-:W-:Y:S01]  /*26890*/  F2FP.BF16.F32.PACK_AB R7, R71, R70 ;  /* 0x000000464707723e */ /* 0x000fe200000010ff */
[----:B------:R-:W-:Y:S01]  /*268a0*/  IMAD.X R115, RZ, RZ, R121, P3 ;  /* 0x000000ffff737224 */ /* 0x000fe200018e0679 */
[----:B------:R-:W-:Y:S02]  /*268b0*/  MOV R104, R104 ;  /* 0x0000006800687202 */ /* 0x000fe40000000f00 */
[----:B----4-:R-:W-:Y:S02]  /*268c0*/  F2FP.BF16.F32.PACK_AB R8, R73, R163 ;  /* 0x000000a34908723e */ /* 0x010fe400000010ff */
[----:B------:R-:W-:Y:S02]  /*268d0*/  F2FP.BF16.F32.PACK_AB R9, R75, R74 ;  /* 0x0000004a4b09723e */ /* 0x000fe400000010ff */
[----:B------:R-:W-:-:S02]  /*268e0*/  F2FP.BF16.F32.PACK_AB R10, R77, R164 ;  /* 0x000000a44d0a723e */ /* 0x000fc400000010ff */
[----:B------:R-:W-:Y:S01]  /*268f0*/  F2FP.BF16.F32.PACK_AB R11, R79, R78 ;  /* 0x0000004e4f0b723e */ /* 0x000fe200000010ff */
[----:B------:R-:W-:Y:S01]  /*26900*/  STSM.16.M88.4 [R96], R12 ;  /* 0x0000000c60007844 */ /* 0x000fe20000000200 */
[----:B------:R-:W-:Y:S02]  /*26910*/  LOP3.LUT R112, R84, R112, RZ, 0x3c, !PT ;  /* 0x0000007054707212 */ /* 0x000fe400078e3cff */
[----:B------:R-:W-:Y:S01]  /*26920*/  LOP3.LUT R84, R55, R42, RZ, 0x3c, !PT ;  /* 0x0000002a37547212 */ /* 0x000fe200078e3cff */
[----:B------:R-:W-:Y:S01]  /*26930*/  STSM.16.M88.4 [R100], R24 ;  /* 0x0000001864007844 */ /* 0x000fe20000000200 */
[----:B------:R-:W-:Y:S02]  /*26940*/  MOV R106, R106 ;  /* 0x0000006a006a7202 */ /* 0x000fe40000000f00 */
[----:B------:R-:W-:Y:S02]  /*26950*/  F2FP.BF16.F32.PACK_AB R29, R83, R82 ;  /* 0x00000052531d723e */ /* 0x000fe400000010ff */
[----:B------:R-:W-:Y:S01]  /*26960*/  F2FP.BF16.F32.PACK_AB R30, R40, R166 ;  /* 0x000000a6281e723e */ /* 0x000fe200000010ff */
[----:B------:R2:W-:Y:S01]  /*26970*/  STSM.16.M88.4 [R102], R4 ;  /* 0x0000000466007844 */ /* 0x0005e20000000200 */
[----:B------:R-:W-:-:S02]  /*26980*/  MOV R108, R108 ;  /* 0x0000006c006c7202 */ /* 0x000fc40000000f00 */
        /* <DEDUP_REMOVED lines=8> */
[----:B------:R-:W-:Y:S02]  /*26a10*/  MOV R112, R112 ;  /* 0x0000007000707202 */ /* 0x000fe40000000f00 */
[----:B--2---:R-:W-:Y:S02]  /*26a20*/  F2FP.BF16.F32.PACK_AB R4, R152, R171 ;  /* 0x000000ab9804723e */ /* 0x004fe400000010ff */
[----:B------:R-:W-:Y:S02]  /*26a30*/  F2FP.BF16.F32.PACK_AB R5, R44, R36 ;  /* 0x000000242c05723e */ /* 0x000fe400000010ff */
[----:B------:R-:W-:Y:S02]  /*26a40*/  F2FP.BF16.F32.PACK_AB R6, R153, R172 ;  /* 0x000000ac9906723e */ /* 0x000fe400000010ff */
[----:B------:R-:W-:Y:S01]  /*26a50*/  F2FP.BF16.F32.PACK_AB R7, R48, R46 ;  /* 0x0000002e3007723e */ /* 0x000fe200000010ff */
[----:B------:R-:W-:Y:S01]  /*26a60*/  IMAD.X R117, RZ, RZ, R121, P6 ;  /* 0x000000ffff757224 */ /* 0x000fe200030e0679 */
[----:B------:R-:W-:Y:S01]  /*26a70*/  MOV R114, R114 ;  /* 0x0000007200727202 */ /* 0x000fe20000000f00 */
[----:B------:R-:W-:Y:S01]  /*26a80*/  STSM.16.M88.4 [R106], R28 ;  /* 0x0000001c6a007844 */ /* 0x000fe20000000200 */
[----:B----4-:R-:W-:-:S02]  /*26a90*/  F2FP.BF16.F32.PACK_AB R8, R154, R173 ;  /* 0x000000ad9a08723e */ /* 0x010fc400000010ff */
[----:B------:R-:W-:Y:S02]  /*26aa0*/  F2FP.BF16.F32.PACK_AB R9, R56, R51 ;  /* 0x000000333809723e */ /* 0x000fe400000010ff */
[----:B------:R-:W-:Y:S02]  /*26ab0*/  F2FP.BF16.F32.PACK_AB R10, R155, R174 ;  /* 0x000000ae9b0a723e */ /* 0x000fe400000010ff */
[----:B------:R-:W-:Y:S01]  /*26ac0*/  F2FP.BF16.F32.PACK_AB R11, R64, R60 ;  /* 0x0000003c400b723e */ /* 0x000fe200000010ff */
[--C-:B------:R-:W-:Y:S01]  /*26ad0*/  IMAD.X R119, RZ, RZ, R121.reuse, P5 ;  /* 0x000000ffff777224 */ /* 0x100fe200028e0679 */
[----:B------:R-:W-:Y:S01]  /*26ae0*/  STSM.16.M88.4 [R108], R40 ;  /* 0x000000286c007844 */ /* 0x000fe20000000200 */
[--C-:B------:R-:W-:Y:S02]  /*26af0*/  IMAD.X R81, RZ, RZ, R121.reuse, P2 ;  /* 0x000000ffff517224 */ /* 0x100fe400010e0679 */
[----:B------:R-:W-:Y:S01]  /*26b00*/  IMAD.X R85, RZ, RZ, R121, P1 ;  /* 0x000000ffff557224 */ /* 0x000fe200008e0679 */
[----:B------:R-:W-:Y:S01]  /*26b10*/  STSM.16.M88.4 [R110], R52 ;  /* 0x000000346e007844 */ /* 0x000fe20000000200 */
[----:B------:R-:W-:-:S03]  /*26b20*/  MOV R116, R116 ;  /* 0x0000007400747202 */ /* 0x000fc60000000f00 */
[----:B------:R3:W-:Y:S01]  /*26b30*/  STSM.16.M88.4 [R112], R4 ;  /* 0x0000000470007844 */ /* 0x0007e20000000200 */
[----:B------:R-:W-:Y:S02]  /*26b40*/  F2FP.BF16.F32.PACK_AB R12, R156, R175 ;  /* 0x000000af9c0c723e */ /* 0x000fe400000010ff */
[----:B------:R-:W-:Y:S01]  /*26b50*/  F2FP.BF16.F32.PACK_AB R13, R123, R122 ;  /* 0x0000007a7b0d723e */ /* 0x000fe200000010ff */
[----:B------:R2:W-:Y:S01]  /*26b60*/  STSM.16.M88.4 [R114], R8 ;  /* 0x0000000872007844 */ /* 0x0005e20000000200 */
[----:B------:R-:W-:Y:S02]  /*26b70*/  F2FP.BF16.F32.PACK_AB R14, R125, R124 ;  /* 0x0000007c7d0e723e */ /* 0x000fe400000010ff */
[----:B------:R-:W-:Y:S02]  /*26b80*/  F2FP.BF16.F32.PACK_AB R15, R127, R126 ;  /* 0x0000007e7f0f723e */ /* 0x000fe400000010ff */
[----:B------:R-:W-:Y:S02]  /*26b90*/  MOV R118, R118 ;  /* 0x0000007600767202 */ /* 0x000fe40000000f00 */
[----:B------:R-:W-:-:S02]  /*26ba0*/  F2FP.BF16.F32.PACK_AB R24, R129, R128 ;  /* 0x000000808118723e */ /* 0x000fc400000010ff */
[----:B------:R-:W-:Y:S01]  /*26bb0*/  F2FP.BF16.F32.PACK_AB R25, R131, R130 ;  /* 0x000000828319723e */ /* 0x000fe200000010ff */
[----:B---3--:R-:W-:Y:S01]  /*26bc0*/  IMAD.SHL.U32 R4, R180, 0x4, RZ ;  /* 0x00000004b4047824 */ /* 0x008fe200078e00ff */
[----:B------:R-:W-:Y:S02]  /*26bd0*/  F2FP.BF16.F32.PACK_AB R26, R133, R132 ;  /* 0x00000084851a723e */ /* 0x000fe400000010ff */
[----:B------:R-:W-:Y:S02]  /*26be0*/  F2FP.BF16.F32.PACK_AB R27, R135, R134 ;  /* 0x00000086871b723e */ /* 0x000fe400000010ff */
[----:B--2---:R-:W-:Y:S02]  /*26bf0*/  SHF.R.S32.HI R8, RZ, 0x1f, R180 ;  /* 0x0000001fff087819 */ /* 0x004fe400000114b4 */
[----:B------:R-:W-:Y:S02]  /*26c00*/  MOV R80, R80 ;  /* 0x0000005000507202 */ /* 0x000fe40000000f00 */
[----:B------:R-:W-:-:S02]  /*26c10*/  F2FP.BF16.F32.PACK_AB R28, R137, R136 ;  /* 0x00000088891c723e */ /* 0x000fc400000010ff */
[----:B------:R-:W-:Y:S02]  /*26c20*/  F2FP.BF16.F32.PACK_AB R29, R139, R138 ;  /* 0x0000008a8b1d723e */ /* 0x000fe400000010ff */
[----:B------:R-:W-:Y:S02]  /*26c30*/  F2FP.BF16.F32.PACK_AB R30, R141, R140 ;  /* 0x0000008c8d1e723e */ /* 0x000fe400000010ff */
[----:B------:R-:W-:Y:S02]  /*26c40*/  F2FP.BF16.F32.PACK_AB R31, R143, R142 ;  /* 0x0000008e8f1f723e */ /* 0x000fe400000010ff */
[----:B------:R-:W-:Y:S01]  /*26c50*/  MOV R84, R84 ;  /* 0x0000005400547202 */ /* 0x000fe20000000f00 */
[----:B------:R2:W-:Y:S01]  /*26c60*/  STSM.16.M88.4 [R116], R12 ;  /* 0x0000000c74007844 */ /* 0x0005e20000000200 */
[----:B------:R-:W-:Y:S02]  /*26c70*/  ISETP.NE.U32.AND P0, PT, RZ, UR4, PT ;  /* 0x00000004ff007c0c */ /* 0x000fe4000bf05070 */
[----:B------:R-:W-:-:S02]  /*26c80*/  SHF.L.U64.HI R3, R180, 0x2, R8 ;  /* 0x00000002b4037819 */ /* 0x000fc40000010208 */
[----:B------:R-:W-:Y:S01]  /*26c90*/  IADD3 R6, P1, R4, UR4, RZ ;  /* 0x0000000404067c10 */ /* 0x000fe2000ff3e0ff */
[----:B------:R2:W-:Y:S01]  /*26ca0*/  STSM.16.M88.4 [R118], R24 ;  /* 0x0000001876007844 */ /* 0x0005e20000000200 */
[----:B------:R-:W-:Y:S02]  /*26cb0*/  ISETP.NE.AND.EX P0, PT, RZ, UR5, PT, P0 ;  /* 0x00000005ff007c0c */ /* 0x000fe4000bf05300 */
[----:B------:R-:W-:Y:S01]  /*26cc0*/  IADD3.X R7, R3, UR5, RZ, P1, !PT ;  /* 0x0000000503077c10 */ /* 0x000fe20008ffe4ff */
[----:B------:R2:W-:Y:S01]  /*26cd0*/  STSM.16.M88.4 [R80], R28 ;  /* 0x0000001c50007844 */ /* 0x0005e20000000200 */
[----:B------:R-:W-:-:S03]  /*26ce0*/  ULDC.64 UR4, c[0x0][0xbe0] ;  /* 0x0002f80000047ab9 */ /* 0x000fc60000000a00 */
[----:B------:R2:W-:Y:S01]  /*26cf0*/  STSM.16.M88.4 [R84], R176 ;  /* 0x000000b054007844 */ /* 0x0005e20000000200 */
[----:B------:R-:W-:Y:S01]  /*26d00*/  BAR.SYNC.DEFER_BLOCKING 0x1, 0x100 ;  /* 0x0044000000007b1d */ /* 0x000fe20000010000 */
[----:B------:R-:W-:-:S04]  /*26d10*/  ISETP.NE.U32.AND P1, PT, RZ, UR4, PT ;  /* 0x00000004ff007c0c */ /* 0x000fc8000bf25070 */
[----:B------:R-:W-:-:S13]  /*26d20*/  ISETP.NE.AND.EX P1, PT, RZ, UR5, PT, P1 ;  /* 0x00000005ff007c0c */ /* 0x000fda000bf25310 */
[----:B------:R-:W-:Y:S01]  /*26d30*/  @P1 IADD3 R4, P2, R4, UR4, RZ ;  /* 0x0000000404041c10 */ /* 0x000fe2000ff5e0ff */
[----:B------:R-:W-:Y:S02]  /*26d40*/  ULDC UR4, c[0x0][0xa88] ;  /* 0x0002a20000047ab9 */ /* 0x000fe40000000800 */
[----:B------:R-:W-:Y:S01]  /*26d50*/  IMAD.U32 R77, RZ, RZ, UR4 ;  /* 0x00000004ff4d7e24 */ /* 0x000fe2000f8e00ff */
[----:B------:R-:W-:Y:S01]  /*26d60*/  @P1 IADD3.X R5, R3, UR5, RZ, P2, !PT ;  /* 0x0000000503051c10 */ /* 0x000fe200097fe4ff */
[----:B------:R-:W3:Y:S04]  /*26d70*/  @P0 LDG.E R76, desc[UR60][R6.64] ;  /* 0x0000003c064c0981 */ /* 0x000ee8000c1e1900 */
[----:B------:R2:W5:Y:S01]  /*26d80*/  @P1 LDG.E R77, desc[UR60][R4.64] ;  /* 0x0000003c044d1981 */ /* 0x000562000c1e1900 */
[----:B------:R-:W-:-:S02]  /*26d90*/  SHF.R.S32.HI R3, RZ, 0x1f, R144 ;  /* 0x0000001fff037819 */ /* 0x000fc40000011490 */
[----:B---3--:R-:W-:Y:S01]  /*26da0*/  SHF.R.S32.HI R79, RZ, 0x1f, R76 ;  /* 0x0000001fff4f7819 */ /* 0x008fe2000001144c */
[----:B--2---:R-:W-:Y:S06]  /*26db0*/  @P1 BRA `(.L_x_2558) ;  /* 0x0000000000101947 */ /* 0x004fec0003800000 */
[----:B------:R-:W-:Y:S05]  /*26dc0*/  @!P0 BRA `(.L_x_2558) ;  /* 0x00000000000c8947 */ /* 0x000fea0003800000 */
[----:B------:R-:W2:Y:S04]  /*26dd0*/  LDG.E R4, desc[UR60][R6.64] ;  /* 0x0000003c06047981 */ /* 0x000ea8000c1e1900 */
[----:B-----5:R-:W2:Y:S02]  /*26de0*/  LDG.E R77, desc[UR60][R6.64+0x4] ;  /* 0x0000043c064d7981 */ /* 0x020ea4000c1e1900 */
[----:B--2---:R-:W-:-:S07]  /*26df0*/  IMAD.IADD R77, R77, 0x1, -R4 ;  /* 0x000000014d4d7824 */ /* 0x004fce00078e0a04 */
.L_x_2558:
[----:B------:R-:W2:Y:S01]  /*26e00*/  LDL R10, [R1+0x6c] ;  /* 0x00006c00010a7983 */ /* 0x000ea20000100800 */
[----:B------:R-:W-:-:S03]  /*26e10*/  ULDC.64 UR4, c[0x0][0xb70] ;  /* 0x0002dc0000047ab9 */ /* 0x000fc60000000a00 */
[----:B------:R-:W2:Y:S01]  /*26e20*/  LDL.LU R81, [R1+0x88] ;  /* 0x0000880001517983 */ /* 0x000ea20000300800 */
[----:B------:R-:W-:Y:S01]  /*26e30*/  IMAD R6, R3, UR4, RZ ;  /* 0x0000000403067c24 */ /* 0x000fe2000f8e02ff */
[----:B------:R-:W-:Y:S01]  /*26e40*/  SEL R80, R8, RZ, !P0 ;  /* 0x000000ff08507207 */ /* 0x000fe20004000000 */
[----:B------:R-:W-:Y:S01]  /*26e50*/  IMAD.MOV.U32 R78, RZ, RZ, R76 ;  /* 0x000000ffff4e7224 */ /* 0x000fe200078e004c */
[----:B------:R-:W3:Y:S01]  /*26e60*/  LDL R82, [R1+0x8c] ;  /* 0x00008c0001527983 */ /* 0x000ee20000100800 */
[C---:B------:R-:W-:Y:S02]  /*26e70*/  IMAD R9, R144.reuse, UR5, R6 ;  /* 0x0000000590097c24 */ /* 0x040fe4000f8e0206 */
[----:B------:R-:W-:Y:S01]  /*26e80*/  IMAD.WIDE.U32 R4, R144, UR4, R78 ;  /* 0x0000000490047c25 */ /* 0x000fe2000f8e004e */
[----:B------:R-:W4:Y:S01]  /*26e90*/  S2R R11, SR_TID.X ;  /* 0x00000000000b7919 */ /* 0x000f220000002100 */
[----:B------:R-:W-:Y:S01]  /*26ea0*/  SEL R78, R180, RZ, !P0 ;  /* 0x000000ffb44e7207 */ /* 0x000fe20004000000 */
[----:B------:R-:W-:Y:S01]  /*26eb0*/  ULDC.64 UR4, c[0x0][0xb78] ;  /* 0x0002de0000047ab9 */ /* 0x000fe20000000a00 */
[----:B------:R-:W-:-:S02]  /*26ec0*/  IMAD R7, R222, 0x8, R234 ;  /* 0x00000008de077824 */ /* 0x000fc400078e02ea */
[----:B------:R-:W-:Y:S02]  /*26ed0*/  IMAD.IADD R5, R5, 0x1, R9 ;  /* 0x0000000105057824 */ /* 0x000fe400078e0209 */
[----:B------:R-:W-:-:S04]  /*26ee0*/  IMAD.WIDE R20, R7, 0x2, R20 ;  /* 0x0000000207147825 */ /* 0x000fc800078e0214 */
[----:B------:R-:W-:Y:S02]  /*26ef0*/  IMAD R7, R80, UR4, RZ ;  /* 0x0000000450077c24 */ /* 0x000fe4000f8e02ff */
[----:B------:R-:W-:-:S04]  /*26f00*/  IMAD.WIDE.U32 R4, R78, UR4, R4 ;  /* 0x000000044e047c25 */ /* 0x000fc8000f8e0004 */
[----:B----4-:R-:W-:-:S05]  /*26f10*/  VIADD R11, R11, 0xffffff80 ;  /* 0xffffff800b0b7836 */ /* 0x010fca0000000000 */
[----:B------:R-:W-:-:S04]  /*26f20*/  SHF.R.S32.HI R6, RZ, 0x1f, R11 ;  /* 0x0000001fff067819 */ /* 0x000fc8000001140b */
[----:B------:R-:W-:Y:S01]  /*26f30*/  LEA.HI R8, R6, R11, RZ, 0x7 ;  /* 0x0000000b06087211 */ /* 0x000fe200078f38ff */
[----:B------:R-:W-:Y:S01]  /*26f40*/  IMAD R6, R78, UR5, R7 ;  /* 0x000000054e067c24 */ /* 0x000fe2000f8e0207 */
[----:B------:R-:W-:Y:S02]  /*26f50*/  ULDC.64 UR4, c[0x0][0xb40] ;  /* 0x0002d00000047ab9 */ /* 0x000fe40000000a00 */
[----:B------:R-:W-:Y:S02]  /*26f60*/  LOP3.LUT R12, R8, 0xffffff80, RZ, 0xc0, !PT ;  /* 0xffffff80080c7812 */ /* 0x000fe400078ec0ff */
[C---:B------:R-:W-:Y:S02]  /*26f70*/  IADD3 R9, P4, R20.reuse, 0x1000, RZ ;  /* 0x0000100014097810 */ /* 0x040fe40007f9e0ff */
[C---:B------:R-:W-:Y:S02]  /*26f80*/  IADD3 R13, P3, R20.reuse, 0x2000, RZ ;  /* 0x00002000140d7810 */ /* 0x040fe40007f7e0ff */
[----:B------:R-:W-:Y:S01]  /*26f90*/  IADD3 R29, P2, R20, 0x4000, RZ ;  /* 0x00004000141d7810 */ /* 0x000fe20007f5e0ff */
[----:B------:R-:W-:Y:S01]  /*26fa0*/  IMAD.IADD R11, R11, 0x1, -R12 ;  /* 0x000000010b0b7824 */ /* 0x000fe200078e0a0c */
[----:B------:R-:W-:-:S02]  /*26fb0*/  LOP3.LUT R8, R9, 0x380, RZ, 0xc0, !PT ;  /* 0x0000038009087812 */ /* 0x000fc400078ec0ff */
[----:B------:R-:W-:Y:S02]  /*26fc0*/  LOP3.LUT R12, R13, 0x380, RZ, 0xc0, !PT ;  /* 0x000003800d0c7812 */ /* 0x000fe400078ec0ff */
[----:B------:R-:W-:Y:S02]  /*26fd0*/  LOP3.LUT R28, R29, 0x380, RZ, 0xc0, !PT ;  /* 0x000003801d1c7812 */ /* 0x000fe400078ec0ff */
        /* <DEDUP_REMOVED lines=13> */
[----:B------:R-:W-:Y:S02]  /*270b0*/  IADD3 R53, P2, R20, 0xa000, RZ ;  /* 0x0000a00014357810 */ /* 0x000fe40007f5e0ff */
[----:B------:R-:W-:Y:S02]  /*270c0*/  LOP3.LUT R32, R33, 0x380, RZ, 0xc0, !PT ;  /* 0x0000038021207812 */ /* 0x000fe400078ec0ff */
[----:B------:R-:W-:-:S02]  /*270d0*/  LOP3.LUT R36, R37, 0x380, RZ, 0xc0, !PT ;  /* 0x0000038025247812 */ /* 0x000fc400078ec0ff */
[----:B------:R-:W-:Y:S02]  /*270e0*/  LOP3.LUT R40, R41, 0x380, RZ, 0xc0, !PT ;  /* 0x0000038029287812 */ /* 0x000fe400078ec0ff */
[----:B------:R-:W-:Y:S02]  /*270f0*/  LOP3.LUT R44, R45, 0x380, RZ, 0xc0, !PT ;  /* 0x000003802d2c7812 */ /* 0x000fe400078ec0ff */
[----:B------:R-:W-:Y:S02]  /*27100*/  LOP3.LUT R52, R53, 0x380, RZ, 0xc0, !PT ;  /* 0x0000038035347812 */ /* 0x000fe400078ec0ff */
[----:B------:R-:W-:Y:S02]  /*27110*/  SHF.R.U64 R32, R32, 0x3, RZ ;  /* 0x0000000320207819 */ /* 0x000fe400000012ff */
[----:B------:R-:W-:Y:S02]  /*27120*/  SHF.R.U64 R36, R36, 0x3, RZ ;  /* 0x0000000324247819 */ /* 0x000fe400000012ff */
[----:B------:R-:W-:-:S02]  /*27130*/  SHF.R.U64 R40, R40, 0x3, RZ ;  /* 0x0000000328287819 */ /* 0x000fc400000012ff */
[----:B------:R-:W-:Y:S02]  /*27140*/  SHF.R.U64 R44, R44, 0x3, RZ ;  /* 0x000000032c2c7819 */ /* 0x000fe400000012ff */
        /* <DEDUP_REMOVED lines=15> */
[----:B------:R-:W-:Y:S02]  /*27240*/  LOP3.LUT R56, R57, 0x380, RZ, 0xc0, !PT ;  /* 0x0000038039387812 */ /* 0x000fe400078ec0ff */
[----:B------:R-:W-:Y:S02]  /*27250*/  LOP3.LUT R60, R61, 0x380, RZ, 0xc0, !PT ;  /* 0x000003803d3c7812 */ /* 0x000fe400078ec0ff */
[----:B------:R-:W-:-:S02]  /*27260*/  LOP3.LUT R64, R65, 0x380, RZ, 0xc0, !PT ;  /* 0x0000038041407812 */ /* 0x000fc400078ec0ff */
[----:B------:R-:W-:Y:S02]  /*27270*/  LOP3.LUT R68, R69, 0x380, RZ, 0xc0, !PT ;  /* 0x0000038045447812 */ /* 0x000fe400078ec0ff */
[----:B------:R-:W-:Y:S02]  /*27280*/  SHF.R.U64 R56, R56, 0x3, RZ ;  /* 0x0000000338387819 */ /* 0x000fe400000012ff */
        /* <DEDUP_REMOVED lines=11> */
[----:B------:R-:W-:Y:S01]  /*27340*/  BSSY B1, `(.L_x_2559) ;  /* 0x0000065000017945 */ /* 0x000fe20003800000 */
[----:B------:R-:W-:-:S02]  /*27350*/  VIADD R83, R213, 0x80 ;  /* 0x00000080d5537836 */ /* 0x000fc40000000000 */
[----:B--2---:R-:W-:-:S05]  /*27360*/  IMAD R10, R81, 0x80, R10 ;  /* 0x00000080510a7824 */ /* 0x004fca00078e020a */
[----:B------:R-:W-:Y:S02]  /*27370*/  SHF.R.S32.HI R7, RZ, 0x1f, R10 ;  /* 0x0000001fff077819 */ /* 0x000fe4000001140a */
[----:B------:R-:W-:-:S04]  /*27380*/  IADD3 R4, P0, R10, R4, RZ ;  /* 0x000000040a047210 */ /* 0x000fc80007f1e0ff */
[----:B------:R-:W-:Y:S02]  /*27390*/  IADD3.X R7, R7, R5, R6, P0, !PT ;  /* 0x0000000507077210 */ /* 0x000fe400007fe406 */
[----:B------:R-:W-:-:S04]  /*273a0*/  LEA R54, P1, R4, UR4, 0x2 ;  /* 0x0000000404367c11 */ /* 0x000fc8000f8210ff */
[----:B------:R-:W-:Y:S01]  /*273b0*/  LEA.HI.X R55, R4, UR5, R7, 0x2, P1 ;  /* 0x0000000504377c11 */ /* 0x000fe200088f1407 */
[----:B------:R-:W-:Y:S01]  /*273c0*/  VIADD R4, R10, 0x8 ;  /* 0x000000080a047836 */ /* 0x000fe20000000000 */
[----:B------:R-:W-:Y:S01]  /*273d0*/  IADD3 R25, P1, R20, 0x3000, RZ ;  /* 0x0000300014197810 */ /* 0x000fe20007f3e0ff */
[----:B------:R-:W-:-:S03]  /*273e0*/  ULDC.64 UR4, c[0x0][0xaa0] ;  /* 0x0002a80000047ab9 */ /* 0x000fc60000000a00 */
[----:B------:R-:W-:-:S04]  /*273f0*/  LOP3.LUT R24, R25, 0x380, RZ, 0xc0, !PT ;  /* 0x0000038019187812 */ /* 0x000fc800078ec0ff */
[----:B------:R-:W-:-:S04]  /*27400*/  SHF.R.U64 R24, R24, 0x3, RZ ;  /* 0x0000000318187819 */ /* 0x000fc800000012ff */
[----:B------:R-:W-:Y:S01]  /*27410*/  LOP3.LUT R24, R24, R25, RZ, 0x3c, !PT ;  /* 0x0000001918187212 */ /* 0x000fe200078e3cff */
[----:B------:R-:W-:Y:S01]  /*27420*/  IMAD.X R25, RZ, RZ, R21, P1 ;  /* 0x000000ffff197224 */ /* 0x000fe200008e0615 */
[----:B------:R-:W-:-:S04]  /*27430*/  IADD3 R49, P1, R20, 0x9000, RZ ;  /* 0x0000900014317810 */ /* 0x000fc80007f3e0ff */
[----:B------:R-:W-:Y:S02]  /*27440*/  LOP3.LUT R48, R49, 0x380, RZ, 0xc0, !PT ;  /* 0x0000038031307812 */ /* 0x000fe400078ec0ff */
[----:B------:R-:W-:Y:S02]  /*27450*/  LOP3.LUT P0, RZ, R11, 0x3, RZ, 0xc0, !PT ;  /* 0x000000030bff7812 */ /* 0x000fe4000780c0ff */
[----:B------:R-:W-:Y:S02]  /*27460*/  SHF.R.U64 R48, R48, 0x3, RZ ;  /* 0x0000000330307819 */ /* 0x000fe400000012ff */
[----:B------:R-:W-:Y:S02]  /*27470*/  IADD3 R5, P2, R20, 0xf000, RZ ;  /* 0x0000f00014057810 */ /* 0x000fe40007f5e0ff */
[----:B------:R-:W-:Y:S01]  /*27480*/  LOP3.LUT R48, R48, R49, RZ, 0x3c, !PT ;  /* 0x0000003130307212 */ /* 0x000fe200078e3cff */
[----:B------:R-:W-:Y:S01]  /*27490*/  IMAD.X R49, RZ, RZ, R21, P1 ;  /* 0x000000ffff317224 */ /* 0x000fe200008e0615 */
[----:B-----5:R-:W-:-:S02]  /*274a0*/  ISETP.GE.OR P1, PT, R10, R77, P0 ;  /* 0x0000004d0a00720c */ /* 0x020fc40000726670 */
[----:B------:R-:W-:Y:S02]  /*274b0*/  ISETP.GE.OR P0, PT, R4, R77, P0 ;  /* 0x0000004d0400720c */ /* 0x000fe40000706670 */
[----:B------:R-:W-:Y:S02]  /*274c0*/  LOP3.LUT R7, R20, 0x380, RZ, 0xc0, !PT ;  /* 0x0000038014077812 */ /* 0x000fe400078ec0ff */
[----:B------:R-:W-:Y:S02]  /*274d0*/  LOP3.LUT R4, R5, 0x380, RZ, 0xc0, !PT ;  /* 0x0000038005047812 */ /* 0x000fe400078ec0ff */
[----:B------:R-:W-:Y:S02]  /*274e0*/  SHF.R.U64 R7, R7, 0x3, RZ ;  /* 0x0000000307077819 */ /* 0x000fe400000012ff */
[----:B------:R-:W-:Y:S02]  /*274f0*/  SHF.R.U64 R4, R4, 0x3, RZ ;  /* 0x0000000304047819 */ /* 0x000fe400000012ff */
[----:B------:R-:W-:Y:S01]  /*27500*/  LOP3.LUT R20, R7, R20, RZ, 0x3c, !PT ;  /* 0x0000001407147212 */ /* 0x000fe200078e3cff */
[----:B------:R-:W-:Y:S01]  /*27510*/  IMAD.X R73, RZ, RZ, R21, P2 ;  /* 0x000000ffff497224 */ /* 0x000fe200010e0615 */
[----:B------:R-:W-:Y:S01]  /*27520*/  LOP3.LUT R72, R4, R5, RZ, 0x3c, !PT ;  /* 0x0000000504487212 */ /* 0x000fe200078e3cff */
[----:B------:R-:W-:Y:S01]  /*27530*/  @!P1 STG.E desc[UR60][R54.64], R0 ;  /* 0x0000000036009986 */ /* 0x000fe2000c10193c */
[----:B------:R-:W-:-:S03]  /*27540*/  IMAD R79, R79, UR4, RZ ;  /* 0x000000044f4f7c24 */ /* 0x000fc6000f8e02ff */
[----:B------:R2:W-:Y:S04]  /*27550*/  @!P0 STG.E desc[UR60][R54.64+0x20], R2 ;  /* 0x0000200236008986 */ /* 0x0005e8000c10193c */
[----:B------:R4:W5:Y:S01]  /*27560*/  LD.E.128 R4, desc[UR60][R20.64] ;  /* 0x0000003c14047980 */ /* 0x000962000c101d00 */
[----:B------:R-:W-:-:S03]  /*27570*/  IMAD R79, R76, UR5, R79 ;  /* 0x000000054c4f7c24 */ /* 0x000fc6000f8e024f */
[----:B------:R-:W5:Y:S04]  /*27580*/  LD.E.128 R8, desc[UR60][R8.64] ;  /* 0x0000003c08087980 */ /* 0x000f68000c101d00 */
[----:B------:R-:W5:Y:S01]  /*27590*/  LD.E.128 R12, desc[UR60][R12.64] ;  /* 0x0000003c0c0c7980 */ /* 0x000f62000c101d00 */
[--C-:B----4-:R-:W-:Y:S01]  /*275a0*/  SHF.R.S32.HI R21, RZ, 0x1f, R213.reuse ;  /* 0x0000001fff157819 */ /* 0x110fe200000114d5 */
[----:B------:R-:W-:Y:S02]  /*275b0*/  IMAD.MOV.U32 R20, RZ, RZ, R213 ;  /* 0x000000ffff147224 */ /* 0x000fe400078e00d5 */
[----:B------:R-:W5:Y:S04]  /*275c0*/  LD.E.128 R24, desc[UR60][R24.64] ;  /* 0x0000003c18187980 */ /* 0x000f68000c101d00 */
[----:B------:R-:W5:Y:S01]  /*275d0*/  LD.E.128 R28, desc[UR60][R28.64] ;  /* 0x0000003c1c1c7980 */ /* 0x000f62000c101d00 */
[----:B------:R-:W-:Y:S01]  /*275e0*/  IMAD.WIDE.U32 R20, R76, UR4, R20 ;  /* 0x000000044c147c25 */ /* 0x000fe2000f8e0014 */
[----:B------:R-:W-:-:S02]  /*275f0*/  ULDC.64 UR4, c[0x0][0xae0] ;  /* 0x0002b80000047ab9 */ /* 0x000fc40000000a00 */
        /* <DEDUP_REMOVED lines=16> */
[----:B--2---:R-:W2:Y:S01]  /*27700*/  FENCE.VIEW.ASYNC.S ;  /* 0x00000000000073c6 */ /* 0x004ea20000000000 */
[----:B------:R-:W-:-:S02]  /*27710*/  IMAD.IADD R21, R21, 0x1, R79 ;  /* 0x0000000115157824 */ /* 0x000fc400078e024f */
[----:B------:R-:W-:Y:S02]  /*27720*/  IMAD R79, R81, -0x80, R77 ;  /* 0xffffff80514f7824 */ /* 0x000fe400078e024d */
[----:B------:R-:W-:-:S03]  /*27730*/  IMAD R3, R3, UR4, RZ ;  /* 0x0000000403037c24 */ /* 0x000fc6000f8e02ff */
[----:B------:R-:W-:Y:S01]  /*27740*/  ISETP.GE.AND P3, PT, R18, R79, PT ;  /* 0x0000004f1200720c */ /* 0x000fe20003f66270 */
[C---:B------:R-:W-:Y:S02]  /*27750*/  IMAD R77, R144.reuse, UR5, R3 ;  /* 0x00000005904d7c24 */ /* 0x040fe4000f8e0203 */
[----:B------:R-:W-:Y:S01]  /*27760*/  IMAD.WIDE.U32 R2, R144, UR4, R20 ;  /* 0x0000000490027c25 */ /* 0x000fe2000f8e0014 */
[----:B------:R-:W-:-:S03]  /*27770*/  ULDC.64 UR4, c[0x0][0xae8] ;  /* 0x0002ba0000047ab9 */ /* 0x000fc60000000a00 */
[----:B------:R-:W-:Y:S02]  /*27780*/  VIADD R0, R16, 0x38820 ;  /* 0x0003882010007836 */ /* 0x000fe40000000000 */
[----:B------:R-:W-:Y:S02]  /*27790*/  IMAD R21, R80, UR4, RZ ;  /* 0x0000000450157c24 */ /* 0x000fe4000f8e02ff */
[----:B------:R-:W-:Y:S01]  /*277a0*/  IMAD.IADD R3, R3, 0x1, R77 ;  /* 0x0000000103037824 */ /* 0x000fe200078e024d */
[----:B------:R-:W-:Y:S01]  /*277b0*/  PRMT R0, RZ, 0x654, R0 ;  /* 0x00000654ff007816 */ /* 0x000fe20000000000 */
[----:B------:R-:W-:Y:S01]  /*277c0*/  IMAD R77, R78, UR5, R21 ;  /* 0x000000054e4d7c24 */ /* 0x000fe2000f8e0215 */
[-C--:B------:R-:W-:Y:S02]  /*277d0*/  ISETP.GE.AND P0, PT, R218, R79.reuse, PT ;  /* 0x0000004fda00720c */ /* 0x080fe40003f06270 */
[-C--:B------:R-:W-:Y:S01]  /*277e0*/  ISETP.GE.AND P1, PT, R220, R79.reuse, PT ;  /* 0x0000004fdc00720c */ /* 0x080fe20003f26270 */
[----:B--2---:R2:W-:Y:S01]  /*277f0*/  SYNCS.ARRIVE.TRANS64.RED.A1T0 RZ, [R0+URZ], RZ ;  /* 0x000000ff00ff79a7 */ /* 0x0045e2000810043f */
[----:B---3--:R-:W-:Y:S01]  /*27800*/  ISETP.GE.AND P2, PT, R82, R79, PT ;  /* 0x0000004f5200720c */ /* 0x008fe20003f46270 */
[----:B------:R-:W-:-:S04]  /*27810*/  IMAD.WIDE.U32 R78, R78, UR4, R2 ;  /* 0x000000044e4e7c25 */ /* 0x000fc8000f8e0002 */
[----:B------:R-:W-:-:S04]  /*27820*/  IMAD.WIDE R20, R81, 0x80, R18 ;  /* 0x0000008051147825 */ /* 0x000fc800078e0212 */
[----:B------:R-:W-:Y:S02]  /*27830*/  VIADD R82, R213, 0xc0 ;  /* 0x000000c0d5527836 */ /* 0x000fe40000000000 */
[----:B------:R-:W-:Y:S01]  /*27840*/  IMAD.IADD R81, R79, 0x1, R77 ;  /* 0x000000014f517824 */ /* 0x000fe200078e024d */
[----:B--2---:R-:W-:Y:S06]  /*27850*/  @P3 BRA `(.L_x_2560) ;  /* 0x00000000004c3947 */ /* 0x004fec0003800000 */
[----:B------:R-:W-:Y:S01]  /*27860*/  ULDC.64 UR4, c[0x0][0xad8] ;  /* 0x0002b60000047ab9 */ /* 0x000fe20000000a00 */
[----:B------:R-:W-:Y:S01]  /*27870*/  IMAD.MOV.U32 R2, RZ, RZ, R78 ;  /* 0x000000ffff027224 */ /* 0x000fe200078e004e */
[----:B------:R-:W-:Y:S01]  /*27880*/  ULDC.64 UR6, c[0x0][0xa80] ;  /* 0x0002a00000067ab9 */ /* 0x000fe20000000a00 */
[----:B------:R-:W-:Y:S02]  /*27890*/  IMAD R77, R21, UR4, RZ ;  /* 0x00000004154d7c24 */ /* 0x000fe4000f8e02ff */
[----:B------:R-:W-:Y:S02]  /*278a0*/  IMAD.MOV.U32 R3, RZ, RZ, R81 ;  /* 0x000000ffff037224 */ /* 0x000fe400078e0051 */
[C---:B------:R-:W-:Y:S02]  /*278b0*/  IMAD R77, R20.reuse, UR5, R77 ;  /* 0x00000005144d7c24 */ /* 0x040fe4000f8e024d */
[----:B------:R-:W-:Y:S01]  /*278c0*/  IMAD.WIDE.U32 R2, R20, UR4, R2 ;  /* 0x0000000414027c25 */ /* 0x000fe2000f8e0002 */
[----:B------:R-:W-:-:S02]  /*278d0*/  ULDC UR4, c[0x0][0xa8c] ;  /* 0x0002a30000047ab9 */ /* 0x000fc40000000800 */
[----:B------:R-:W-:Y:S01]  /*278e0*/  ISETP.GE.AND P3, PT, R213, UR4, PT ;  /* 0x00000004d5007c0c */ /* 0x000fe2000bf66270 */
[----:B------:R-:W-:Y:S01]  /*278f0*/  IMAD.IADD R3, R3, 0x1, R77 ;  /* 0x0000000103037824 */ /* 0x000fe200078e024d */
[----:B------:R-:W-:Y:S02]  /*27900*/  LEA R76, P5, R2, UR6, 0x1 ;  /* 0x00000006024c7c11 */ /* 0x000fe4000f8a08ff */
        /* <DEDUP_REMOVED lines=8> */
.L_x_2560:
[----:B------:R-:W-:Y:S05]  /*27990*/  BSYNC B1 ;  /* 0x0000000000017941 */ /* 0x000fea0003800000 */
.L_x_2559:
[----:B------:R-:W-:Y:S04]  /*279a0*/  BSSY B1, `(.L_x_2561) ;  /* 0x0000017000017945 */ /* 0x000fe80003800000 */
[----:B------:R-:W-:Y:S05]  /*279b0*/  @P0 BRA `(.L_x_2562) ;  /* 0x0000000000540947 */ /* 0x000fea0003800000 */
[----:B--2--5:R-:W-:Y:S01]  /*279c0*/  IADD3 R5, P0, R20, 0x20, RZ ;  /* 0x0000002014057810 */ /* 0x024fe20007f1e0ff */
        /* <DEDUP_REMOVED lines=8> */
[----:B------:R-:W-:Y:S02]  /*27a50*/  ISETP.GE.AND P5, PT, R83, UR4, PT ;  /* 0x0000000453007c0c */ /* 0x000fe4000bfa6270 */
        /* <DEDUP_REMOVED lines=11> */
.L_x_2562:
[----:B------:R-:W-:Y:S05]  /*27b10*/  BSYNC B1 ;  /* 0x0000000000017941 */ /* 0x000fea0003800000 */
.L_x_2561:
[----:B------:R-:W-:Y:S04]  /*27b20*/  BSSY B1, `(.L_x_2563) ;  /* 0x0000017000017945 */ /* 0x000fe80003800000 */
[----:B------:R-:W-:Y:S05]  /*27b30*/  @P1 BRA `(.L_x_2564) ;  /* 0x0000000000541947 */ /* 0x000fea0003800000 */
[----:B--23-5:R-:W-:Y:S01]  /*27b40*/  IADD3 R5, P0, R20, 0x40, RZ ;  /* 0x0000004014057810 */ /* 0x02cfe20007f1e0ff */
        /* <DEDUP_REMOVED lines=20> */
.L_x_2564:
[----:B------:R-:W-:Y:S05]  /*27c90*/  BSYNC B1 ;  /* 0x0000000000017941 */ /* 0x000fea0003800000 */
.L_x_2563:
[----:B------:R-:W-:Y:S05]  /*27ca0*/  @P2 BRA `(.L_x_2565) ;  /* 0x0000000c00242947 */ /* 0x000fea0003800000 */
[----:B--2345:R-:W-:Y:S01]  /*27cb0*/  IADD3 R5, P0, R20, 0x60, RZ ;  /* 0x0000006014057810 */ /* 0x03cfe20007f1e0ff */
        /* <DEDUP_REMOVED lines=8> */
[----:B------:R-:W-:-:S03]  /*27d40*/  ISETP.GE.AND P3, PT, R83, UR4, PT ;  /* 0x0000000453007c0c */ /* 0x000fc6000bf66270 */
        /* <DEDUP_REMOVED lines=11> */
[----:B------:R3:W-:Y:S01]  /*27e00*/  STG.E.128 desc[UR60][R4.64+0x180], R72 ;  /* 0x0001804804007986 */ /* 0x0007e2000c101d3c */
[----:B------:R-:W-:Y:S05]  /*27e10*/  BRA `(.L_x_2565) ;  /* 0x0000000800c87947 */ /* 0x000fea0003800000 */
.L_x_2557:
[----:B------:R-:W2:Y:S01]  /*27e20*/  LDL R13, [R1+0x78] ;  /* 0x00007800010d7983 */ /* 0x000ea20000100800 */
[----:B------:R-:W-:Y:S01]  /*27e30*/  ULDC.64 UR4, c[0x0][0xbd8] ;  /* 0x0002f60000047ab9 */ /* 0x000fe20000000a00 */
[----:B------:R-:W-:Y:S01]  /*27e40*/  IMAD.MOV.U32 R7, RZ, RZ, RZ ;  /* 0x000000ffff077224 */ /* 0x000fe200078e00ff */
[----:B------:R-:W-:-:S04]  /*27e50*/  ISETP.NE.U32.AND P0, PT, RZ, UR4, PT ;  /* 0x00000004ff007c0c */ /* 0x000fc8000bf05070 */
[----:B------:R-:W-:Y:S01]  /*27e60*/  ISETP.NE.AND.EX P0, PT, RZ, UR5, PT, P0 ;  /* 0x00000005ff007c0c */ /* 0x000fe2000bf05300 */
        /* <DEDUP_REMOVED lines=12> */
[----:B------:R-:W-:-:S06]  /*27f30*/  IMAD.U32 R0, RZ, RZ, UR4 ;  /* 0x00000004ff007e24 */ /* 0x000fcc000f8e00ff */
[----:B------:R2:W5:Y:S01]  /*27f40*/  @P1 LDG.E R0, desc[UR60][R4.64] ;  /* 0x0000003c04001981 */ /* 0x000562000c1e1900 */
[----:B------:R-:W3:Y:S02]  /*27f50*/  S2R R8, SR_TID.X ;  /* 0x0000000000087919 */ /* 0x000ee40000002100 */
[----:B---3--:R-:W-:-:S04]  /*27f60*/  IADD3 R6, R8, -0x80, RZ ;  /* 0xffffff8008067810 */ /* 0x008fc80007ffe0ff */
[----:B------:R-:W-:Y:S01]  /*27f70*/  ISETP.GT.AND P2, PT, R6, 0x7f, PT ;  /* 0x0000007f0600780c */ /* 0x000fe20003f44270 */
[----:B--2---:R-:W-:-:S12]  /*27f80*/  @P1 BRA `(.L_x_2566) ;  /* 0x0000000000101947 */ /* 0x004fd80003800000 */
[----:B------:R-:W-:Y:S05]  /*27f90*/  @!P0 BRA `(.L_x_2566) ;  /* 0x00000000000c8947 */ /* 0x000fea0003800000 */
[----:B------:R-:W2:Y:S04]  /*27fa0*/  LDG.E R5, desc[UR60][R2.64] ;  /* 0x0000003c02057981 */ /* 0x000ea8000c1e1900 */
[----:B-----5:R-:W2:Y:S02]  /*27fb0*/  LDG.E R0, desc[UR60][R2.64+0x4] ;  /* 0x0000043c02007981 */ /* 0x020ea4000c1e1900 */
[----:B--2---:R-:W-:-:S07]  /*27fc0*/  IMAD.IADD R0, R0, 0x1, -R5 ;  /* 0x0000000100007824 */ /* 0x004fce00078e0a05 */
.L_x_2566:
[----:B------:R-:W2:Y:S04]  /*27fd0*/  LDL R11, [R1+0x7c] ;  /* 0x00007c00010b7983 */ /* 0x000ea80000100800 */
[----:B------:R3:W5:Y:S01]  /*27fe0*/  LDL R14, [R1+0x88] ;  /* 0x00008800010e7983 */ /* 0x0007620000100800 */
[----:B------:R-:W-:Y:S01]  /*27ff0*/  BSSY B1, `(.L_x_2567) ;  /* 0x000001c000017945 */ /* 0x000fe20003800000 */
[----:B------:R-:W-:Y:S02]  /*28000*/  SHF.R.S32.HI R12, RZ, 0x1f, R213 ;  /* 0x0000001fff0c7819 */ /* 0x000fe400000114d5 */
[----:B------:R-:W-:Y:S02]  /*28010*/  SEL R13, R13, RZ, !P0 ;  /* 0x000000ff0d0d7207 */ /* 0x000fe40004000000 */
        /* <DEDUP_REMOVED lines=9> */
[----:B------:R-:W-:Y:S02]  /*280b0*/  ULDC.64 UR4, c[0x0][0xb70] ;  /* 0x0002dc0000047ab9 */ /* 0x000fe40000000a00 */
        /* <DEDUP_REMOVED lines=15> */
.L_x_2568:
[----:B------:R-:W-:Y:S05]  /*281b0*/  BSYNC B1 ;  /* 0x0000000000017941 */ /* 0x000fea0003800000 */
.L_x_2567:
[----:B------:R-:W-:Y:S01]  /*281c0*/  ULDC.64 UR4, c[0x0][0xaa0] ;  /* 0x0002a80000047ab9 */ /* 0x000fe20000000a00 */
[----:B------:R-:W-:Y:S01]  /*281d0*/  IMAD.MOV.U32 R2, RZ, RZ, R213 ;  /* 0x000000ffff027224 */ /* 0x000fe200078e00d5 */
[----:B------:R-:W-:Y:S01]  /*281e0*/  BSSY B1, `(.L_x_2569) ;  /* 0x000002d000017945 */ /* 0x000fe20003800000 */
[----:B--2---:R-:W-:Y:S02]  /*281f0*/  IMAD.MOV.U32 R3, RZ, RZ, R12 ;  /* 0x000000ffff037224 */ /* 0x004fe400078e000c */
[----:B------:R-:W-:Y:S02]  /*28200*/  IMAD R4, R6, UR4, RZ ;  /* 0x0000000406047c24 */ /* 0x000fe4000f8e02ff */
[----:B------:R-:W-:-:S04]  /*28210*/  IMAD.WIDE.U32 R2, R7, UR4, R2 ;  /* 0x0000000407027c25 */ /* 0x000fc8000f8e0002 */
[----:B------:R-:W-:Y:S01]  /*28220*/  IMAD R7, R7, UR5, R4 ;  /* 0x0000000507077c24 */ /* 0x000fe2000f8e0204 */
[----:B------:R-:W-:Y:S01]  /*28230*/  ULDC.64 UR4, c[0x0][0xae0] ;  /* 0x0002b80000047ab9 */ /* 0x000fe20000000a00 */
[----:B------:R-:W-:Y:S02]  /*28240*/  VIADD R15, R213, 0x80 ;  /* 0x00000080d50f7836 */ /* 0x000fe40000000000 */
[----:B------:R-:W-:Y:S02]  /*28250*/  IMAD R4, R9, UR4, RZ ;  /* 0x0000000409047c24 */ /* 0x000fe4000f8e02ff */
[----:B------:R-:W-:Y:S02]  /*28260*/  IMAD.IADD R3, R3, 0x1, R7 ;  /* 0x0000000103037824 */ /* 0x000fe400078e0207 */
[C---:B------:R-:W-:Y:S02]  /*28270*/  IMAD R5, R11.reuse, UR5, R4 ;  /* 0x000000050b057c24 */ /* 0x040fe4000f8e0204 */
[----:B------:R-:W-:Y:S01]  /*28280*/  IMAD.WIDE.U32 R2, R11, UR4, R2 ;  /* 0x000000040b027c25 */ /* 0x000fe2000f8e0002 */
[----:B------:R-:W-:-:S03]  /*28290*/  ULDC.64 UR4, c[0x0][0xae8] ;  /* 0x0002ba0000047ab9 */ /* 0x000fc60000000a00 */
[----:B------:R-:W-:Y:S02]  /*282a0*/  IMAD R11, R14, -0x80, R0 ;  /* 0xffffff800e0b7824 */ /* 0x000fe400078e0200 */
[----:B------:R-:W-:Y:S02]  /*282b0*/  IMAD.IADD R3, R3, 0x1, R5 ;  /* 0x0000000103037824 */ /* 0x000fe400078e0205 */
[----:B------:R-:W-:Y:S01]  /*282c0*/  IMAD R0, R10, UR4, RZ ;  /* 0x000000040a007c24 */ /* 0x000fe2000f8e02ff */
[-C--:B------:R-:W-:Y:S01]  /*282d0*/  ISETP.GE.AND P2, PT, R18, R11.reuse, PT ;  /* 0x0000000b1200720c */ /* 0x080fe20003f46270 */
[----:B------:R-:W-:Y:S01]  /*282e0*/  IMAD.WIDE.U32 R4, R13, UR4, R2 ;  /* 0x000000040d047c25 */ /* 0x000fe2000f8e0002 */
[-C--:B------:R-:W-:Y:S02]  /*282f0*/  ISETP.GE.AND P1, PT, R218, R11.reuse, PT ;  /* 0x0000000bda00720c */ /* 0x080fe40003f26270 */
[----:B------:R-:W-:Y:S01]  /*28300*/  ISETP.GE.AND P0, PT, R220, R11, PT ;  /* 0x0000000bdc00720c */ /* 0x000fe20003f06270 */
[----:B------:R-:W-:-:S02]  /*28310*/  IMAD.MOV.U32 R2, RZ, RZ, R18 ;  /* 0x000000ffff027224 */ /* 0x000fc400078e0012 */
[----:B------:R-:W-:Y:S02]  /*28320*/  IMAD.MOV.U32 R3, RZ, RZ, R19 ;  /* 0x000000ffff037224 */ /* 0x000fe400078e0013 */
[----:B------:R-:W-:Y:S02]  /*28330*/  IMAD R9, R13, UR5, R0 ;  /* 0x000000050d097c24 */ /* 0x000fe4000f8e0200 */
[----:B------:R-:W-:-:S04]  /*28340*/  IMAD.WIDE R6, R14, 0x80, R2 ;  /* 0x000000800e067825 */ /* 0x000fc800078e0202 */
[----:B------:R-:W-:Y:S02]  /*28350*/  VIADD R14, R213, 0xc0 ;  /* 0x000000c0d50e7836 */ /* 0x000fe40000000000 */
[----:B------:R-:W-:Y:S01]  /*28360*/  IMAD.IADD R13, R5, 0x1, R9 ;  /* 0x00000001050d7824 */ /* 0x000fe200078e0209 */
        /* <DEDUP_REMOVED lines=20> */
.L_x_2570:
[----:B------:R-:W-:Y:S05]  /*284b0*/  BSYNC B1 ;  /* 0x0000000000017941 */ /* 0x000fea0003800000 */
.L_x_2569:
        /* <DEDUP_REMOVED lines=25> */
.L_x_2572:
[----:B------:R-:W-:Y:S05]  /*28650*/  BSYNC B1 ;  /* 0x0000000000017941 */ /* 0x000fea0003800000 */
.L_x_2571:
[----:B------:R-:W-:Y:S04]  /*28660*/  BSSY B1, `(.L_x_2573) ;  /* 0x0000017000017945 */ /* 0x000fe80003800000 */
[----:B------:R-:W-:Y:S05]  /*28670*/  @P0 BRA `(.L_x_2574) ;  /* 0x0000000000540947 */ /* 0x000fea0003800000 */
[----:B--23--:R-:W-:Y:S01]  /*28680*/  IADD3 R9, P0, R6, 0x40, RZ ;  /* 0x0000004006097810 */ /* 0x00cfe20007f1e0ff */
        /* <DEDUP_REMOVED lines=20> */
.L_x_2574:
[----:B------:R-:W-:Y:S05]  /*287d0*/  BSYNC B1 ;  /* 0x0000000000017941 */ /* 0x000fea0003800000 */
.L_x_2573:
        /* <DEDUP_REMOVED lines=22> */
.L_x_2565:
[----:B------:R-:W-:Y:S05]  /*28940*/  BSYNC B0 ;  /* 0x0000000000007941 */ /* 0x000fea0003800000 */
.L_x_2556:
[----:B------:R-:W-:Y:S02]  /*28950*/  ULDC UR4, c[0x0][0xc14] ;  /* 0x0003050000047ab9 */ /* 0x000fe40000000800 */
[----:B-1----:R-:W-:-:S13]  /*28960*/  ISETP.GE.AND P0, PT, R227, UR4, PT ;  /* 0x00000004e3007c0c */ /* 0x002fda000bf06270 */
[----:B------:R-:W-:Y:S05]  /*28970*/  @!P0 BRA `(.L_x_2575) ;  /* 0xfffffd8800288947 */ /* 0x000fea000383ffff */
[----:B------:R-:W-:Y:S05]  /*28980*/  BRA `(.L_x_2295) ;  /* 0x0000006800387947 */ /* 0x000fea0003800000 */
.L_x_2293:
        /* <DEDUP_REMOVED lines=10> */
[----:B------:R-:W1:Y:S01]  /*28a30*/  S2UR UR6, SR_CTAID.X ;  /* 0x00000000000679c3 */ /* 0x000e620000002500 */
        /* <DEDUP_REMOVED lines=16> */
[----:B------:R-:W-:Y:S01]  /*28b40*/  IMAD.MOV.U32 R19, RZ, RZ, RZ ;  /* 0x000000ffff137224 */ /* 0x000fe200078e00ff */
[----:B--2---:R-:W0:Y:S02]  /*28b50*/  SHFL.UP PT, R0, R17, 0x1, RZ ;  /* 0x0420000011007989 */ /* 0x004e2400000e00ff */
[----:B0-----:R-:W-:-:S05]  /*28b60*/  SEL R0, R0, RZ, P1 ;  /* 0x000000ff00007207 */ /* 0x001fca0000800000 */
[----:B------:R-:W-:-:S05]  /*28b70*/  IMAD.IADD R0, R17, 0x1, R0 ;  /* 0x0000000111007824 */ /* 0x000fca00078e0200 */
[----:B------:R-:W0:Y:S02]  /*28b80*/  SHFL.UP PT, R4, R0, 0x2, RZ ;  /* 0x0440000000047989 */ /* 0x000e2400000e00ff */
[----:B0-----:R-:W-:-:S05]  /*28b90*/  SEL R5, R4, RZ, P0 ;  /* 0x000000ff04057207 */ /* 0x001fca0000000000 */
[----:B------:R-:W-:-:S05]  /*28ba0*/  IMAD.IADD R5, R0, 0x1, R5 ;  /* 0x0000000100057824 */ /* 0x000fca00078e0205 */
[----:B------:R-:W0:Y:S01]  /*28bb0*/  SHFL.UP PT, R4, R5, 0x4, RZ ;  /* 0x0480000005047989 */ /* 0x000e2200000e00ff */
[----:B------:R-:W-:-:S04]  /*28bc0*/  ISETP.GE.U32.AND P0, PT, R7, 0x4, PT ;  /* 0x000000040700780c */ /* 0x000fc80003f06070 */
[----:B0-----:R-:W-:-:S05]  /*28bd0*/  SEL R4, R4, RZ, P0 ;  /* 0x000000ff04047207 */ /* 0x001fca0000000000 */
[----:B------:R-:W-:-:S05]  /*28be0*/  IMAD.IADD R4, R5, 0x1, R4 ;  /* 0x0000000105047824 */ /* 0x000fca00078e0204 */
[----:B------:R-:W0:Y:S01]  /*28bf0*/  SHFL.UP PT, R2, R4, 0x8, RZ ;  /* 0x0500000004027989 */ /* 0x000e2200000e00ff */
[----:B------:R-:W-:Y:S02]  /*28c00*/  @P0 LOP3.LUT R6, R6, 0x10, RZ, 0xfc, !PT ;  /* 0x0000001006060812 */ /* 0x000fe400078efcff */
[----:B------:R-:W-:-:S04]  /*28c10*/  ISETP.GE.U32.AND P0, PT, R7, 0x8, PT ;  /* 0x000000080700780c */ /* 0x000fc80003f06070 */
[----:B0-----:R-:W-:-:S05]  /*28c20*/  SEL R3, R2, RZ, P0 ;  /* 0x000000ff02037207 */ /* 0x001fca0000000000 */
[----:B------:R-:W-:-:S05]  /*28c30*/  IMAD.IADD R3, R4, 0x1, R3 ;  /* 0x0000000104037824 */ /* 0x000fca00078e0203 */
[----:B------:R-:W0:Y:S01]  /*28c40*/  SHFL.UP PT, R0, R3, 0x10, RZ ;  /* 0x0600000003007989 */ /* 0x000e2200000e00ff */
[----:B------:R-:W-:-:S04]  /*28c50*/  LOP3.LUT R6, R6, 0xfffffff7, RZ, 0xc0, !PT ;  /* 0xfffffff706067812 */ /* 0x000fc800078ec0ff */
[----:B------:R-:W-:Y:S02]  /*28c60*/  @P0 LOP3.LUT R6, R6, 0x8, RZ, 0xfc, !PT ;  /* 0x0000000806060812 */ /* 0x000fe400078efcff */
[----:B------:R-:W-:-:S04]  /*28c70*/  ISETP.GE.U32.AND P0, PT, R7, 0x10, PT ;  /* 0x000000100700780c */ /* 0x000fc80003f06070 */
[----:B0-----:R-:W-:-:S05]  /*28c80*/  SEL R0, R0, RZ, P0 ;  /* 0x000000ff00007207 */ /* 0x001fca0000000000 */
[----:B------:R-:W-:-:S05]  /*28c90*/  IMAD.IADD R0, R3, 0x1, R0 ;  /* 0x0000000103007824 */ /* 0x000fca00078e0200 */
[----:B------:R-:W0:Y:S01]  /*28ca0*/  SHFL.IDX PT, R2, R0, 0x1f, 0x1f ;  /* 0x03e01f0000027f89 */ /* 0x000e2200000e0000 */
[----:B------:R-:W-:-:S04]  /*28cb0*/  LOP3.LUT R6, R6, 0xfffffffb, RZ, 0xc0, !PT ;  /* 0xfffffffb06067812 */ /* 0x000fc800078ec0ff */
[----:B------:R-:W-:-:S05]  /*28cc0*/  @P0 LOP3.LUT R6, R6, 0x4, RZ, 0xfc, !PT ;  /* 0x0000000406060812 */ /* 0x000fca00078efcff */
[----:B------:R2:W-:Y:S01]  /*28cd0*/  STL [R1+0x14], R6 ;  /* 0x0000140601007387 */ /* 0x0005e20000100800 */
[----:B0-----:R-:W-:-:S05]  /*28ce0*/  IMAD R4, R2, UR4, RZ ;  /* 0x0000000402047c24 */ /* 0x001fca000f8e02ff */
[----:B-1----:R-:W-:Y:S01]  /*28cf0*/  ISETP.GT.AND P0, PT, R4, UR6, PT ;  /* 0x0000000604007c0c */ /* 0x002fe2000bf04270 */
[----:B------:R-:W-:-:S12]  /*28d00*/  IMAD.MOV.U32 R5, RZ, RZ, R4 ;  /* 0x000000ffff057224 */ /* 0x000fd800078e0004 */
[----:B--2---:R-:W-:Y:S05]  /*28d10*/  @P0 BRA `(.L_x_2576) ;  /* 0x0000000000bc0947 */ /* 0x004fea0003800000 */
[----:B------:R-:W-:Y:S01]  /*28d20*/  IMAD.MOV.U32 R4, RZ, RZ, R5 ;  /* 0x000000ffff047224 */ /* 0x000fe200078e0005 */
[----:B------:R-:W-:Y:S01]  /*28d30*/  ULDC UR5, c[0x0][0xc14] ;  /* 0x0003050000057ab9 */ /* 0x000fe20000000800 */
[----:B------:R-:W-:Y:S01]  /*28d40*/  IMAD.MOV.U32 R19, RZ, RZ, RZ ;  /* 0x000000ffff137224 */ /* 0x000fe200078e00ff */
[----:B------:R-:W-:Y:S01]  /*28d50*/  ULDC UR7, c[0x0][0xc14] ;  /* 0x0003050000077ab9 */ /* 0x000fe20000000800 */
[----:B------:R-:W-:-:S05]  /*28d60*/  ULDC UR4, c[0x0][0xc10] ;  /* 0x0003040000047ab9 */ /* 0x000fca0000000800 */
.L_x_2580:
        /* <DEDUP_REMOVED lines=13> */
[----:B------:R-:W0:Y:S02]  /*28e40*/  LDC.64 R2, c[0x0][0xc58] ;  /* 0x00031600ff027b82 */ /* 0x000e240000000a00 */
[----:B0-----:R-:W-:-:S05]  /*28e50*/  IMAD.WIDE R2, R5, 0x4, R2 ;  /* 0x0000000405027825 */ /* 0x001fca00078e0202 */
[----:B------:R0:W5:Y:S02]  /*28e60*/  LDG.E R17, desc[UR60][R2.64] ;  /* 0x0000003c02117981 */ /* 0x000164000c1e1900 */
.L_x_2579:
[----:B------:R-:W-:Y:S05]  /*28e70*/  BSYNC B0 ;  /* 0x0000000000007941 */ /* 0x000fea0003800000 */
.L_x_2578:
        /* <DEDUP_REMOVED lines=25> */
.L_x_2576:
[----:B------:R-:W-:-:S04]  /*29010*/  IMAD.IADD R5, R4, 0x1, -R5 ;  /* 0x0000000104057824 */ /* 0x000fc800078e0a05 */
        /* <DEDUP_REMOVED lines=19> */
.L_x_2581:
        /* <DEDUP_REMOVED lines=56> */
.L_x_2577:
[----:B------:R-:W-:Y:S02]  /*294d0*/  IMAD.MOV.U32 R17, RZ, RZ, RZ ;  /* 0x000000ffff117224 */ /* 0x000fe400078e00ff */
[----:B------:R-:W-:Y:S02]  /*294e0*/  IMAD.U32 R16, RZ, RZ, UR6 ;  /* 0x00000006ff107e24 */ /* 0x000fe4000f8e00ff */
[----:B------:R-:W-:-:S07]  /*294f0*/  IMAD.MOV.U32 R18, RZ, RZ, RZ ;  /* 0x000000ffff127224 */ /* 0x000fce00078e00ff */
.L_x_2582:
        /* <DEDUP_REMOVED lines=38> */
.L_x_2674:
[----:B--2---:R-:W1:Y:S02]  /*29760*/  LDC.64 R2, c[0x0][0xc60] ;  /* 0x00031800ff027b82 */ /* 0x004e640000000a00 */
[----:B-1----:R-:W-:-:S05]  /*29770*/  IMAD.WIDE R2, R19, 0x4, R2 ;  /* 0x0000000413027825 */ /* 0x002fca00078e0202 */
[----:B0-----:R-:W2:Y:S01]  /*29780*/  LDG.E R11, desc[UR60][R2.64] ;  /* 0x0000003c020b7981 */ /* 0x001ea2000c1e1900 */
        /* <DEDUP_REMOVED lines=8> */
[----:B------:R-:W-:-:S10]  /*29810*/  IMAD.SHL.U32 R15, R11, 0x4, RZ ;  /* 0x000000040b0f7824 */ /* 0x000fd400078e00ff */
[C---:B------:R-:W-:Y:S01]  /*29820*/  @P0 LEA R2, P1, R11.reuse, UR4, 0x2 ;  /* 0x000000040b020c11 */ /* 0x040fe2000f8210ff */
[----:B------:R-:W-:Y:S03]  /*29830*/  STL [R1+0x20], R11 ;  /* 0x0000200b01007387 */ /* 0x000fe60000100800 */
[----:B------:R-:W-:Y:S01]  /*29840*/  @P0 LEA.HI.X R3, R11, UR5, R0, 0x2, P1 ;  /* 0x000000050b030c11 */ /* 0x000fe200088f1400 */
[----:B------:R-:W-:-:S04]  /*29850*/  ULDC.64 UR4, c[0x0][0xa18] ;  /* 0x0002860000047ab9 */ /* 0x000fc80000000a00 */
[----:B------:R0:W5:Y:S01]  /*29860*/  @P0 LDG.E R8, desc[UR60][R2.64] ;  /* 0x0000003c02080981 */ /* 0x000162000c1e1900 */
[----:B------:R-:W-:Y:S02]  /*29870*/  ISETP.NE.U32.AND P0, PT, RZ, UR4, PT ;  /* 0x00000004ff007c0c */ /* 0x000fe4000bf05070 */
[----:B------:R-:W-:Y:S01]  /*29880*/  SHF.L.U64.HI R14, R11, 0x2, R0 ;  /* 0x000000020b0e7819 */ /* 0x000fe20000010200 */
[----:B------:R-:W-:Y:S01]  /*29890*/  STL [R1+0x28], R15 ;  /* 0x0000280f01007387 */ /* 0x000fe20000100800 */
[----:B------:R-:W-:Y:S01]  /*298a0*/  ISETP.NE.AND.EX P0, PT, RZ, UR5, PT, P0 ;  /* 0x00000005ff007c0c */ /* 0x000fe2000bf05300 */
[----:B------:R-:W-:Y:S02]  /*298b0*/  ULDC UR6, c[0x0][0x338] ;  /* 0x0000ce0000067ab9 */ /* 0x000fe40000000800 */
[----:B------:R-:W-:Y:S10]  /*298c0*/  STL [R1+0x2c], R14 ;  /* 0x00002c0e01007387 */ /* 0x000ff40000100800 */
[----:B------:R-:W-:-:S04]  /*298d0*/  @P0 IADD3 R12, P1, R15, UR4, RZ ;  /* 0x000000040f0c0c10 */ /* 0x000fc8000ff3e0ff */
[C---:B------:R-:W-:Y:S01]  /*298e0*/  @P0 IADD3.X R13, R14.reuse, UR5, RZ, P1, !PT ;  /* 0x000000050e0d0c10 */ /* 0x040fe20008ffe4ff */
[----:B------:R-:W-:Y:S02]  /*298f0*/  ULDC.64 UR4, c[0x0][0xa00] ;  /* 0x0002800000047ab9 */ /* 0x000fe40000000a00 */
[----:B------:R-:W-:Y:S02]  /*29900*/  ISETP.NE.U32.AND P2, PT, RZ, UR4, PT ;  /* 0x00000004ff007c0c */ /* 0x000fe4000bf45070 */
[C---:B0-----:R-:W-:Y:S02]  /*29910*/  IADD3 R2, P1, R15.reuse, UR4, RZ ;  /* 0x000000040f027c10 */ /* 0x041fe4000ff3e0ff */
[----:B------:R-:W-:Y:S02]  /*29920*/  ISETP.NE.AND.EX P2, PT, RZ, UR5, PT, P2 ;  /* 0x00000005ff007c0c */ /* 0x000fe4000bf45320 */
[----:B------:R-:W-:Y:S01]  /*29930*/  IADD3.X R3, R14, UR5, RZ, P1, !PT ;  /* 0x000000050e037c10 */ /* 0x000fe20008ffe4ff */
[----:B------:R-:W-:Y:S01]  /*29940*/  ULDC UR4, c[0x0][0x288] ;  /* 0x0000a20000047ab9 */ /* 0x000fe20000000800 */
[----:B------:R-:W-:Y:S01]  /*29950*/  IADD3 R6, P1, R15, UR8, RZ ;  /* 0x000000080f067c10 */ /* 0x000fe2000ff3e0ff */
[----:B------:R-:W-:Y:S01]  /*29960*/  IMAD.U32 R10, RZ, RZ, UR4 ;  /* 0x00000004ff0a7e24 */ /* 0x000fe2000f8e00ff */
[----:B------:R-:W-:-:S02]  /*29970*/  ULDC.64 UR4, c[0x0][0x3f8] ;  /* 0x0000fe0000047ab9 */ /* 0x000fc40000000a00 */
[----:B------:R-:W-:-:S03]  /*29980*/  IADD3.X R7, R14, UR9, RZ, P1, !PT ;  /* 0x000000090e077c10 */ /* 0x000fc60008ffe4ff */
[----:B------:R0:W5:Y:S04]  /*29990*/  @P0 LDG.E R10, desc[UR60][R12.64] ;  /* 0x0000003c0c0a0981 */ /* 0x000168000c1e1900 */
[----:B------:R-:W2:Y:S01]  /*299a0*/  @P2 LDG.E R9, desc[UR60][R2.64] ;  /* 0x0000003c02092981 */ /* 0x000ea2000c1e1900 */
[----:B------:R-:W-:Y:S01]  /*299b0*/  UISETP.NE.U32.AND UP0, UPT, UR4, URZ, UPT ;  /* 0x0000003f0400728c */ /* 0x000fe2000bf05070 */
[----:B------:R-:W-:Y:S02]  /*299c0*/  IADD3 R4, P1, R15, UR10, RZ ;  /* 0x0000000a0f047c10 */ /* 0x000fe4000ff3e0ff */
[----:B------:R-:W-:Y:S01]  /*299d0*/  ULDC UR4, c[0x0][0x404] ;  /* 0x0001010000047ab9 */ /* 0x000fe20000000800 */
[----:B------:R-:W-:Y:S01]  /*299e0*/  UISETP.NE.AND.EX UP0, UPT, UR5, URZ, UPT, UP0 ;  /* 0x0000003f0500728c */ /* 0x000fe2000bf05300 */
[----:B------:R-:W-:-:S02]  /*299f0*/  IADD3.X R5, R14, UR11, RZ, P1, !PT ;  /* 0x0000000b0e057c10 */ /* 0x000fc40008ffe4ff */
[----:B------:R-:W-:Y:S01]  /*29a00*/  ISETP.NE.U32.AND P1, PT, RZ, UR8, PT ;  /* 0x00000008ff007c0c */ /* 0x000fe2000bf25070 */
[----:B------:R-:W-:Y:S01]  /*29a10*/  USEL UR4, UR4, 0x1, UP0 ;  /* 0x0000000104047887 */ /* 0x000fe20008000000 */
[----:B------:R-:W-:Y:S02]  /*29a20*/  ULDC UR5, c[0x0][0x2e0] ;  /* 0x0000b80000057ab9 */ /* 0x000fe40000000800 */
[----:B------:R-:W-:Y:S01]  /*29a30*/  ISETP.NE.AND.EX P3, PT, RZ, UR9, PT, P1 ;  /* 0x00000009ff007c0c */ /* 0x000fe2000bf65310 */
[----:B------:R-:W-:Y:S01]  /*29a40*/  UIMAD UR4, UR4, UR5, URZ ;  /* 0x00000005040472a4 */ /* 0x000fe2000f8e023f */
[----:B------:R-:W-:Y:S01]  /*29a50*/  ISETP.NE.U32.AND P1, PT, RZ, UR10, PT ;  /* 0x0000000aff007c0c */ /* 0x000fe2000bf25070 */
[----:B------:R-:W-:-:S03]  /*29a60*/  IMAD.U32 R0, RZ, RZ, UR6 ;  /* 0x00000006ff007e24 */ /* 0x000fc6000f8e00ff */
[----:B------:R-:W-:Y:S01]  /*29a70*/  ISETP.NE.AND.EX P1, PT, RZ, UR11, PT, P1 ;  /* 0x0000000bff007c0c */ /* 0x000fe2000bf25310 */
[----:B--2---:R1:W-:Y:S02]  /*29a80*/  STL [R1+0x34], R9 ;  /* 0x0000340901007387 */ /* 0x0043e40000100800 */
[----:B-1----:R-:W-:Y:S01]  /*29a90*/  IMAD.U32 R9, RZ, RZ, UR4 ;  /* 0x00000004ff097e24 */ /* 0x002fe2000f8e00ff */
[----:B0-----:R-:W-:Y:S09]  /*29aa0*/  @P0 BRA `(.L_x_2584) ;  /* 0x0000000000100947 */ /* 0x001ff20003800000 */
[----:B------:R-:W-:Y:S05]  /*29ab0*/  @!P2 BRA `(.L_x_2584) ;  /* 0x00000000000ca947 */ /* 0x000fea0003800000 */
[----:B-----5:R-:W2:Y:S04]  /*29ac0*/  LDG.E R10, desc[UR60][R2.64] ;  /* 0x0000003c020a7981 */ /* 0x020ea8000c1e1900 */
[----:B------:R-:W2:Y:S02]  /*29ad0*/  LDG.E R2, desc[UR60][R2.64+0x4] ;  /* 0x0000043c02027981 */ /* 0x000ea4000c1e1900 */
[----:B--2---:R-:W-:-:S07]  /*29ae0*/  IMAD.IADD R10, R2, 0x1, -R10 ;  /* 0x00000001020a7824 */ /* 0x004fce00078e0a0a */
.L_x_2584:
[----:B------:R-:W-:Y:S01]  /*29af0*/  IMAD.MOV.U32 R2, RZ, RZ, RZ ;  /* 0x000000ffff027224 */ /* 0x000fe200078e00ff */
[----:B------:R-:W-:-:S05]  /*29b00*/  ULDC.64 UR4, c[0x0][0xa20] ;  /* 0x0002880000047ab9 */ /* 0x000fca0000000a00 */
[----:B------:R-:W2:Y:S01]  /*29b10*/  @P3 LDG.E R2, desc[UR60][R6.64] ;  /* 0x0000003c06023981 */ /* 0x000ea2000c1e1900 */
[----:B------:R-:W-:-:S06]  /*29b20*/  IMAD.MOV.U32 R20, RZ, RZ, RZ ;  /* 0x000000ffff147224 */ /* 0x000fcc00078e00ff */
[----:B------:R0:W5:Y:S01]  /*29b30*/  @P1 LDG.E R20, desc[UR60][R4.64] ;  /* 0x0000003c04141981 */ /* 0x000162000c1e1900 */
[----:B------:R-:W-:-:S04]  /*29b40*/  ISETP.NE.U32.AND P0, PT, RZ, UR4, PT ;  /* 0x00000004ff007c0c */ /* 0x000fc8000bf05070 */
[----:B------:R-:W-:Y:S01]  /*29b50*/  ISETP.NE.AND.EX P0, PT, RZ, UR5, PT, P0 ;  /* 0x00000005ff007c0c */ /* 0x000fe2000bf05300 */
[----:B--2--5:R-:W-:-:S05]  /*29b60*/  IMAD.IADD R2, R2, 0x1, R8 ;  /* 0x0000000102027824 */ /* 0x024fca00078e0208 */
[----:B------:R0:W-:Y:S07]  /*29b70*/  STL [R1+0x4], R2 ;  /* 0x0000040201007387 */ /* 0x0001ee0000100800 */
[----:B------:R-:W-:Y:S05]  /*29b80*/  @!P0 BRA `(.L_x_2585) ;  /* 0x0000000000108947 */ /* 0x000fea0003800000 */
[----:B0-----:R-:W-:-:S04]  /*29b90*/  IADD3 R2, P0, R15, UR4, RZ ;  /* 0x000000040f027c10 */ /* 0x001fc8000ff1e0ff */
[----:B------:R-:W-:-:S05]  /*29ba0*/  IADD3.X R3, R14, UR5, RZ, P0, !PT ;  /* 0x000000050e037c10 */ /* 0x000fca00087fe4ff */
[----:B------:R0:W5:Y:S01]  /*29bb0*/  LDG.E R9, desc[UR60][R2.64] ;  /* 0x0000003c02097981 */ /* 0x000162000c1e1900 */
[----:B------:R-:W-:Y:S05]  /*29bc0*/  BRA `(.L_x_2586) ;  /* 0x0000000000107947 */ /* 0x000fea0003800000 */
.L_x_2585:
[----:B------:R-:W-:Y:S05]  /*29bd0*/  @!P3 BRA `(.L_x_2586) ;  /* 0x00000000000cb947 */ /* 0x000fea0003800000 */
[----:B------:R-:W2:Y:S04]  /*29be0*/  LDG.E R9, desc[UR60][R6.64] ;  /* 0x0000003c06097981 */ /* 0x000ea8000c1e1900 */
[----:B------:R-:W2:Y:S02]  /*29bf0*/  LDG.E R6, desc[UR60][R6.64+0x4] ;  /* 0x0000043c06067981 */ /* 0x000ea4000c1e1900 */
[----:B--2---:R-:W-:-:S07]  /*29c00*/  IMAD.IADD R9, R6, 0x1, -R9 ;  /* 0x0000000106097824 */ /* 0x004fce00078e0a09 */
.L_x_2586:
[----:B0-----:R-:W2:Y:S01]  /*29c10*/  @P1 LDG.E R2, desc[UR60][R4.64] ;  /* 0x0000003c04021981 */ /* 0x001ea2000c1e1900 */
[----:B-----5:R-:W-:-:S03]  /*29c20*/  IMAD.IADD R9, R9, 0x1, -R8 ;  /* 0x0000000109097824 */ /* 0x020fc600078e0a08 */
[----:B------:R-:W2:Y:S01]  /*29c30*/  @P1 LDG.E R4, desc[UR60][R4.64+0x4] ;  /* 0x0000043c04041981 */ /* 0x000ea2000c1e1900 */
[----:B------:R-:W-:Y:S01]  /*29c40*/  LEA R3, R17, 0xcf, 0x7 ;  /* 0x000000cf11037811 */ /* 0x000fe200078e38ff */
[----:B------:R-:W-:Y:S01]  /*29c50*/  BSSY B0, `(.L_x_2587) ;  /* 0x0000108000007945 */ /* 0x000fe20003800000 */
[----:B------:R-:W-:Y:S01]  /*29c60*/  PLOP3.LUT P2, PT, PT, PT, PT, 0x80, 0x0 ;  /* 0x000000000000781c */ /* 0x000fe20003f4f070 */
[----:B--2---:R-:W-:-:S04]  /*29c70*/  @P1 IMAD.IADD R0, R4, 0x1, -R2 ;  /* 0x0000000104001824 */ /* 0x004fc800078e0a02 */
[----:B------:R-:W-:-:S05]  /*29c80*/  IMAD.IADD R2, R9, 0x1, R0 ;  /* 0x0000000109027824 */ /* 0x000fca00078e0200 */
[C---:B------:R-:W-:Y:S01]  /*29c90*/  IADD3 R3, R2.reuse, R3, -R10 ;  /* 0x0000000302037210 */ /* 0x040fe20007ffe80a */
[----:B------:R-:W-:-:S04]  /*29ca0*/  VIADD R2, R2, 0x4f ;  /* 0x0000004f02027836 */ /* 0x000fc80000000000 */
[----:B------:R-:W-:-:S04]  /*29cb0*/  IMAD.HI R2, R2, 0x66666667, RZ ;  /* 0x6666666702027827 */ /* 0x000fc800078e02ff */
[----:B------:R-:W-:Y:S01]  /*29cc0*/  IMAD.HI R3, R3, 0x66666667, RZ ;  /* 0x6666666703037827 */ /* 0x000fe200078e02ff */
[----:B------:R-:W-:-:S04]  /*29cd0*/  SHF.R.U32.HI R4, RZ, 0x1f, R2 ;  /* 0x0000001fff047819 */ /* 0x000fc80000011602 */
[----:B------:R-:W-:Y:S02]  /*29ce0*/  LEA.HI.SX32 R4, R2, R4, 0x1b ;  /* 0x0000000402047211 */ /* 0x000fe400078fdaff */
[----:B------:R-:W-:-:S04]  /*29cf0*/  SHF.R.U32.HI R2, RZ, 0x1f, R3 ;  /* 0x0000001fff027819 */ /* 0x000fc80000011603 */
[----:B------:R-:W-:-:S04]  /*29d00*/  LEA.HI.SX32 R2, R3, R2, 0x1b ;  /* 0x0000000203027211 */ /* 0x000fc800078fdaff */
[----:B------:R-:W-:-:S05]  /*29d10*/  VIMNMX R6, R4, R2, PT ;  /* 0x0000000204067248 */ /* 0x000fca0003fe0100 */
[----:B------:R-:W-:Y:S01]  /*29d20*/  IMAD R2, R6, 0x50, -R9 ;  /* 0x0000005006027824 */ /* 0x000fe200078e0a09 */
[----:B------:R-:W-:-:S04]  /*29d30*/  IADD3 R9, -R9, RZ, RZ ;  /* 0x000000ff09097210 */ /* 0x000fc80007ffe1ff */
[----:B------:R-:W-:Y:S02]  /*29d40*/  VIMNMX R2, R2, R0, PT ;  /* 0x0000000002027248 */ /* 0x000fe40003fe0100 */
[----:B------:R-:W-:-:S04]  /*29d50*/  VIMNMX R9, RZ, R9, !PT ;  /* 0x00000009ff097248 */ /* 0x000fc80007fe0100 */
[----:B------:R-:W-:Y:S01]  /*29d60*/  ISETP.GT.AND P0, PT, R2, R9, PT ;  /* 0x000000090200720c */ /* 0x000fe20003f04270 */
[----:B------:R-:W-:-:S05]  /*29d70*/  IMAD.WIDE.U32 R4, R9, -0x33333333, RZ ;  /* 0xcccccccd09047825 */ /* 0x000fca00078e00ff */
[----:B------:R-:W-:-:S07]  /*29d80*/  SHF.R.U32.HI R0, RZ, 0x6, R5 ;  /* 0x00000006ff007819 */ /* 0x000fce0000011605 */
[----:B------:R-:W-:-:S04]  /*29d90*/  @P0 VIADD R2, R2, 0x4f ;  /* 0x0000004f02020836 */ /* 0x000fc80000000000 */
[----:B------:R-:W-:Y:S01]  /*29da0*/  @P0 IMAD.HI R2, R2, 0x66666667, RZ ;  /* 0x6666666702020827 */ /* 0x000fe200078e02ff */
[----:B------:R0:W-:Y:S04]  /*29db0*/  STL [R1+0x24], R6 ;  /* 0x0000240601007387 */ /* 0x0001e80000100800 */
[----:B------:R-:W-:Y:S01]  /*29dc0*/  @P0 SHF.R.U32.HI R3, RZ, 0x1f, R2 ;  /* 0x0000001fff030819 */ /* 0x000fe20000011602 */
[----:B------:R-:W-:-:S03]  /*29dd0*/  IMAD.MOV.U32 R4, RZ, RZ, R0 ;  /* 0x000000ffff047224 */ /* 0x000fc600078e0000 */
[----:B------:R-:W-:-:S04]  /*29de0*/  @P0 LEA.HI.SX32 R4, R2, R3, 0x1b ;  /* 0x0000000302040211 */ /* 0x000fc800078fdaff */
        /* <DEDUP_REMOVED lines=12> */
.L_x_2789:
[----:B------:R-:W-:-:S03]  /*29eb0*/  UMOV UR4, 0xffffffff ;  /* 0xffffffff00047882 */ /* 0x000fc60000000000 */
[----:B------:R-:W-:Y:S05]  /*29ec0*/  BRA.DIV UR4, `(.L_x_2590) ;  /* 0x0000006e04147947 */ /* 0x000fea000b800000 */
[----:B------:R-:W-:-:S13]  /*29ed0*/  ELECT P6, URZ, PT ;  /* 0x00000000003f782f */ /* 0x000fda00038c0000 */
.L_x_2792:
        /* <DEDUP_REMOVED lines=12> */
.L_x_2793:
[----:B------:R-:W-:Y:S05]  /*29fa0*/  BSYNC B1 ;  /* 0x0000000000017941 */ /* 0x000fea0003800000 */
.L_x_2591:
        /* <DEDUP_REMOVED lines=8> */
.L_x_2794:
        /* <DEDUP_REMOVED lines=11> */
.L_x_2596:
[----:B-1----:R-:W2:Y:S01]  /*2a0e0*/  LDL R6, [R1+0xc] ;  /* 0x00000c0001067983 */ /* 0x002ea20000100800 */
[----:B------:R-:W-:Y:S01]  /*2a0f0*/  R2UR UR9, R5 ;  /* 0x00000000050972ca */ /* 0x000fe200000e0000 */
[----:B------:R-:W-:Y:S01]  /*2a100*/  IMAD R7, R4, 0x50, R20 ;  /* 0x0000005004077824 */ /* 0x000fe200078e0214 */
        /* <DEDUP_REMOVED lines=31> */
.L_x_2795:
        /* <DEDUP_REMOVED lines=8> */
.L_x_2598:
        /* <DEDUP_REMOVED lines=29> */
.L_x_2594:
[----:B------:R-:W-:Y:S05]  /*2a550*/  BSYNC B1 ;  /* 0x0000000000017941 */ /* 0x000fea0003800000 */
.L_x_2593:
[----:B01----:R-:W2:Y:S04]  /*2a560*/  LDL.LU R5, [R1+0xc] ;  /* 0x00000c0001057983 */ /* 0x003ea80000300800 */
[----:B------:R-:W3:Y:S01]  /*2a570*/  LDL.LU R7, [R1+0x10] ;  /* 0x0000100001077983 */ /* 0x000ee20000300800 */
[----:B------:R-:W-:Y:S01]  /*2a580*/  PLOP3.LUT P2, PT, PT, PT, PT, 0x8, 0x0 ;  /* 0x000000000000781c */ /* 0x000fe20003f4e170 */
[----:B--2---:R-:W-:-:S05]  /*2a590*/  VIADD R5, R5, 0x1 ;  /* 0x0000000105057836 */ /* 0x004fca0000000000 */
[----:B------:R-:W-:-:S04]  /*2a5a0*/  ISETP.NE.AND P0, PT, R5, 0x2, PT ;  /* 0x000000020500780c */ /* 0x000fc80003f05270 */
[----:B------:R-:W-:Y:S02]  /*2a5b0*/  SEL R6, RZ, 0x1, P0 ;  /* 0x00000001ff067807 */ /* 0x000fe40000000000 */
[----:B------:R-:W-:Y:S01]  /*2a5c0*/  SEL R8, R5, RZ, P0 ;  /* 0x000000ff05087207 */ /* 0x000fe20000000000 */
[----:B------:R-:W-:Y:S01]  /*2a5d0*/  VIADD R5, R4, 0xfffffffe ;  /* 0xfffffffe04057836 */ /* 0x000fe20000000000 */
[----:B---3--:R-:W-:-:S03]  /*2a5e0*/  LOP3.LUT R7, R7, R6, RZ, 0x3c, !PT ;  /* 0x0000000607077212 */ /* 0x008fc600078e3cff */
[----:B------:R0:W-:Y:S01]  /*2a5f0*/  STL [R1+0xc], R8 ;  /* 0x00000c0801007387 */ /* 0x0001e20000100800 */
[----:B------:R-:W-:-:S03]  /*2a600*/  ISETP.GE.AND P0, PT, R5, R0, PT ;  /* 0x000000000500720c */ /* 0x000fc60003f06270 */
[----:B------:R0:W-:Y:S10]  /*2a610*/  STL [R1+0x10], R7 ;  /* 0x0000100701007387 */ /* 0x0001f40000100800 */
[----:B0-----:R-:W-:Y:S05]  /*2a620*/  @!P0 BRA `(.L_x_2588) ;  /* 0x0000000400a88947 */ /* 0x001fea0003800000 */
[C---:B------:R-:W-:Y:S02]  /*2a630*/  IMAD R5, R4.reuse, 0x50, R20 ;  /* 0x0000005004057824 */ /* 0x040fe400078e0214 */
[----:B------:R-:W-:Y:S02]  /*2a640*/  VIADD R4, R4, 0xffffffff ;  /* 0xffffffff04047836 */ /* 0x000fe40000000000 */
[----:B------:R-:W-:-:S07]  /*2a650*/  VIADD R5, R5, 0xffffff60 ;  /* 0xffffff6005057836 */ /* 0x000fce0000000000 */
.L_x_2605:
        /* <DEDUP_REMOVED lines=9> */
.L_x_2796:
        /* <DEDUP_REMOVED lines=11> */
.L_x_2602:
        /* <DEDUP_REMOVED lines=32> */
.L_x_2797:
        /* <DEDUP_REMOVED lines=8> */
.L_x_2604:
        /* <DEDUP_REMOVED lines=29> */
.L_x_2600:
[----:B------:R-:W-:Y:S05]  /*2abf0*/  BSYNC B1 ;  /* 0x0000000000017941 */ /* 0x000fea0003800000 */
.L_x_2599:
        /* <DEDUP_REMOVED lines=13> */
.L_x_2588:
[----:B------:R-:W-:Y:S05]  /*2acd0*/  BSYNC B0 ;  /* 0x0000000000007941 */ /* 0x000fea0003800000 */
.L_x_2587:
        /* <DEDUP_REMOVED lines=13> */
[----:B------:R-:W0:Y:S08]  /*2adb0*/  FLO.U32 R0, UR4 ;  /* 0x0000000400007d00 */ /* 0x000e3000080e0000 */
        /* <DEDUP_REMOVED lines=9> */
.L_x_2607:
        /* <DEDUP_REMOVED lines=11> */
[----:B------:R-:W-:Y:S02]  /*2af00*/  IMAD.U32 R4, RZ, RZ, UR6 ;  /* 0x00000006ff047e24 */ /* 0x000fe4000f8e00ff */
[----:B------:R-:W1:Y:S01]  /*2af10*/  LDC.64 R2, c[0x4][R2] ;  /* 0x0100000002027b82 */ /* 0x000e620000000a00 */
[----:B------:R-:W-:Y:S02]  /*2af20*/  IMAD.U32 R5, RZ, RZ, UR7 ;  /* 0x00000007ff057e24 */ /* 0x000fe4000f8e00ff */
[----:B------:R-:W-:Y:S02]  /*2af30*/  IMAD.U32 R6, RZ, RZ, UR8 ;  /* 0x00000008ff067e24 */ /* 0x000fe4000f8e00ff */
[----:B0-----:R-:W-:-:S02]  /*2af40*/  IMAD.U32 R7, RZ, RZ, UR9 ;  /* 0x00000009ff077e24 */ /* 0x001fc4000f8e00ff */
[----:B------:R-:W-:Y:S02]  /*2af50*/  IMAD.U32 R10, RZ, RZ, UR4 ;  /* 0x00000004ff0a7e24 */ /* 0x000fe4000f8e00ff */
[----:B------:R-:W-:Y:S02]  /*2af60*/  IMAD.U32 R11, RZ, RZ, UR5 ;  /* 0x00000005ff0b7e24 */ /* 0x000fe4000f8e00ff */
[----:B------:R-:W-:Y:S02]  /*2af70*/  IMAD.MOV.U32 R8, RZ, RZ, 0x70 ;  /* 0x00000070ff087424 */ /* 0x000fe400078e00ff */
[----:B------:R-:W-:Y:S02]  /*2af80*/  IMAD.MOV.U32 R12, RZ, RZ, 0x1 ;  /* 0x00000001ff0c7424 */ /* 0x000fe400078e00ff */
[----:B------:R-:W-:-:S07]  /*2af90*/  IMAD.MOV.U32 R13, RZ, RZ, RZ ;  /* 0x000000ffff0d7224 */ /* 0x000fce00078e00ff */
[----:B------:R-:W-:-:S07]  /*2afa0*/  LEPC R20, `(.L_x_2609) ;  /* 0x000000001014794e */ /* 0x000fce0000000000 */
[----:B-1----:R-:W-:Y:S05]  /*2afb0*/  CALL.ABS.NOINC R2 ;  /* 0x0000000002007343 */ /* 0x002fea0003c00000 */
.L_x_2609:
        /* <DEDUP_REMOVED lines=9> */
[----:B------:R-:W-:Y:S02]  /*2b050*/  IMAD.U32 R4, RZ, RZ, UR6 ;  /* 0x00000006ff047e24 */ /* 0x000fe4000f8e00ff */
[----:B------:R-:W-:Y:S02]  /*2b060*/  IMAD.U32 R5, RZ, RZ, UR7 ;  /* 0x00000007ff057e24 */ /* 0x000fe4000f8e00ff */
[----:B------:R-:W-:Y:S02]  /*2b070*/  IMAD.U32 R6, RZ, RZ, UR8 ;  /* 0x00000008ff067e24 */ /* 0x000fe4000f8e00ff */
[----:B0-----:R-:W-:-:S02]  /*2b080*/  IMAD.U32 R7, RZ, RZ, UR9 ;  /* 0x00000009ff077e24 */ /* 0x001fc4000f8e00ff */
[----:B------:R-:W-:Y:S02]  /*2b090*/  IMAD.U32 R10, RZ, RZ, UR4 ;  /* 0x00000004ff0a7e24 */ /* 0x000fe4000f8e00ff */
[----:B------:R-:W-:Y:S02]  /*2b0a0*/  IMAD.U32 R11, RZ, RZ, UR5 ;  /* 0x00000005ff0b7e24 */ /* 0x000fe4000f8e00ff */
[----:B------:R-:W-:Y:S02]  /*2b0b0*/  IMAD.MOV.U32 R8, RZ, RZ, 0x70 ;  /* 0x00000070ff087424 */ /* 0x000fe400078e00ff */
[----:B------:R-:W-:Y:S02]  /*2b0c0*/  IMAD.MOV.U32 R12, RZ, RZ, 0x1 ;  /* 0x00000001ff0c7424 */ /* 0x000fe400078e00ff */
[----:B-1----:R-:W-:-:S07]  /*2b0d0*/  IMAD.MOV.U32 R13, RZ, RZ, RZ ;  /* 0x000000ffff0d7224 */ /* 0x002fce00078e00ff */
[----:B------:R-:W-:-:S07]  /*2b0e0*/  LEPC R20, `(.L_x_2611) ;  /* 0x000000001014794e */ /* 0x000fce0000000000 */
[----:B--2---:R-:W-:Y:S05]  /*2b0f0*/  CALL.ABS.NOINC R2 ;  /* 0x0000000002007343 */ /* 0x004fea0003c00000 */
.L_x_2611:
        /* <DEDUP_REMOVED lines=16> */
.L_x_2610:
[----:B------:R-:W2:Y:S01]  /*2b200*/  LDL.LU R2, [R1+0x28] ;  /* 0x0000280001027983 */ /* 0x000ea20000300800 */
[----:B------:R-:W-:-:S03]  /*2b210*/  ULDC.64 UR4, c[0x0][0x9f8] ;  /* 0x00027e0000047ab9 */ /* 0x000fc60000000a00 */
[----:B------:R-:W3:Y:S04]  /*2b220*/  LDL.LU R0, [R1+0x2c] ;  /* 0x00002c0001007983 */ /* 0x000ee80000300800 */
[----:B------:R-:W4:Y:S04]  /*2b230*/  LDL.LU R4, [R1+0x34] ;  /* 0x0000340001047983 */ /* 0x000f280000300800 */
[----:B------:R-:W4:Y:S01]  /*2b240*/  LDL.LU R6, [R1+0x20] ;  /* 0x0000200001067983 */ /* 0x000f220000300800 */
[----:B------:R-:W-:-:S04]  /*2b250*/  ISETP.NE.U32.AND P0, PT, RZ, UR4, PT ;  /* 0x00000004ff007c0c */ /* 0x000fc8000bf05070 */
[----:B------:R-:W-:Y:S01]  /*2b260*/  ISETP.NE.AND.EX P0, PT, RZ, UR5, PT, P0 ;  /* 0x00000005ff007c0c */ /* 0x000fe2000bf05300 */
[----:B0-----:R-:W0:Y:S02]  /*2b270*/  S2R R7, SR_TID.X ;  /* 0x0000000000077919 */ /* 0x001e240000002100 */
        /* <DEDUP_REMOVED lines=9> */
[----:B----4-:R-:W-:-:S06]  /*2b310*/  IMAD.MOV.U32 R0, RZ, RZ, R6 ;  /* 0x000000ffff007224 */ /* 0x010fcc00078e0006 */
[----:B------:R0:W5:Y:S01]  /*2b320*/  @P0 LDG.E R0, desc[UR60][R2.64] ;  /* 0x0000003c02000981 */ /* 0x000162000c1e1900 */
[----:B------:R-:W-:Y:S01]  /*2b330*/  PLOP3.LUT P1, PT, P6, PT, PT, 0x8, 0x0 ;  /* 0x000000000000781c */ /* 0x000fe2000372e170 */
[----:B0-----:R-:W-:Y:S02]  /*2b340*/  IMAD R3, R17, 0x80, R4 ;  /* 0x0000008011037824 */ /* 0x001fe400078e0204 */
[----:B------:R-:W0:Y:S02]  /*2b350*/  LDC R4, c[0x0][0x428] ;  /* 0x00010a00ff047b82 */ /* 0x000e240000000800 */
[----:B0-----:R-:W-:-:S13]  /*2b360*/  ISETP.NE.AND P0, PT, R4, 0x1, PT ;  /* 0x000000010400780c */ /* 0x001fda0003f05270 */
[----:B------:R-:W0:Y:S08]  /*2b370*/  @P0 LDC R5, c[0x0][0x42c] ;  /* 0x00010b00ff050b82 */ /* 0x000e300000000800 */
[----:B------:R-:W1:Y:S01]  /*2b380*/  @P0 LDC R2, c[0x0][0x430] ;  /* 0x00010c00ff020b82 */ /* 0x000e620000000800 */
[----:B0-----:R-:W-:-:S04]  /*2b390*/  @P0 IMAD.HI.U32 R4, R18, R5, RZ ;  /* 0x0000000512040227 */ /* 0x001fc800078e00ff */
[----:B------:R-:W-:Y:S01]  /*2b3a0*/  IMAD.MOV.U32 R5, RZ, RZ, R18 ;  /* 0x000000ffff057224 */ /* 0x000fe200078e0012 */
[----:B-1----:R-:W-:Y:S02]  /*2b3b0*/  @P0 SHF.R.U32.HI R5, RZ, R2, R4 ;  /* 0x00000002ff050219 */ /* 0x002fe40000011604 */
[----:B------:R-:W-:-:S04]  /*2b3c0*/  ISETP.NE.U32.AND P0, PT, RZ, UR4, PT ;  /* 0x00000004ff007c0c */ /* 0x000fc8000bf05070 */
[----:B------:R-:W-:-:S04]  /*2b3d0*/  ISETP.NE.AND.EX P0, PT, RZ, UR5, PT, P0 ;  /* 0x00000005ff007c0c */ /* 0x000fc8000bf05300 */
[----:B------:R-:W-:-:S09]  /*2b3e0*/  SEL R2, R6, RZ, !P0 ;  /* 0x000000ff06027207 */ /* 0x000fd20004000000 */
.L_x_2612:
        /* <DEDUP_REMOVED lines=16> */
.L_x_2613:
        /* <DEDUP_REMOVED lines=15> */
.L_x_2614:
        /* <DEDUP_REMOVED lines=15> */
.L_x_2615:
        /* <DEDUP_REMOVED lines=18> */
.L_x_2800:
[----:B------:R-:W-:Y:S01]  /*2b7f0*/  UMOV UR4, 0xffffffff ;  /* 0xffffffff00047882 */ /* 0x000fe20000000000 */
[----:B------:R-:W-:Y:S02]  /*2b800*/  SHF.R.S32.HI R17, RZ, 0x1f, R0 ;  /* 0x0000001fff117819 */ /* 0x000fe40000011400 */
[----:B------:R-:W-:Y:S05]  /*2b810*/  BRA.DIV UR4, `(.L_x_2617) ;  /* 0x0000005604787947 */ /* 0x000fea000b800000 */
[----:B------:R-:W-:-:S13]  /*2b820*/  ELECT P6, URZ, PT ;  /* 0x00000000003f782f */ /* 0x000fda00038c0000 */
.L_x_2803:
[----:B------:R-:W-:Y:S05]  /*2b830*/  @!P6 BRA `(.L_x_2618) ;  /* 0x000000040034e947 */ /* 0x000fea0003800000 */
[----:B------:R-:W-:-:S04]  /*2b840*/  ISETP.NE.U32.AND P0, PT, R8, RZ, PT ;  /* 0x000000ff0800720c */ /* 0x000fc80003f05070 */
[----:B------:R-:W-:-:S13]  /*2b850*/  ISETP.NE.AND.EX P0, PT, R9, RZ, PT, P0 ;  /* 0x000000ff0900720c */ /* 0x000fda0003f05300 */
[----:B------:R-:W-:Y:S05]  /*2b860*/  @!P0 BRA `(.L_x_2619) ;  /* 0x0000000000448947 */ /* 0x000fea0003800000 */
[----:B------:R-:W0:Y:S01]  /*2b870*/  LDC R11, c[0x0][0x41c] ;  /* 0x00010700ff0b7b82 */ /* 0x000e220000000800 */
        /* <DEDUP_REMOVED lines=16> */
.L_x_2619:
        /* <DEDUP_REMOVED lines=9> */
.L_x_2804:
        /* <DEDUP_REMOVED lines=11> */
.L_x_2621:
        /* <DEDUP_REMOVED lines=37> */
.L_x_2618:
        /* <DEDUP_REMOVED lines=55> */
.L_x_2805:
[----:B------:R-:W-:Y:S05]  /*2c080*/  BSYNC B0 ;  /* 0x0000000000007941 */ /* 0x000fea0003800000 */
.L_x_2622:
[----:B0-----:R-:W2:Y:S01]  /*2c090*/  LDL R3, [R1+0x24] ;  /* 0x0000240001037983 */ /* 0x001ea20000100800 */
[----:B------:R-:W-:Y:S01]  /*2c0a0*/  BSSY B0, `(.L_x_2624) ;  /* 0x00001c4000007945 */ /* 0x000fe20003800000 */
[----:B--2---:R-:W-:-:S13]  /*2c0b0*/  ISETP.GE.AND P0, PT, R3, 0x2, PT ;  /* 0x000000020300780c */ /* 0x004fda0003f06270 */
[----:B------:R-:W-:Y:S05]  /*2c0c0*/  @!P0 BRA `(.L_x_2625) ;  /* 0x0000001c00048947 */ /* 0x000fea0003800000 */
[C---:B------:R-:W-:Y:S01]  /*2c0d0*/  LOP3.LUT R2, R3.reuse, 0x1, RZ, 0xc0, !PT ;  /* 0x0000000103027812 */ /* 0x040fe200078ec0ff */
[----:B------:R-:W-:Y:S03]  /*2c0e0*/  BSSY B1, `(.L_x_2626) ;  /* 0x000009a000017945 */ /* 0x000fe60003800000 */
[----:B------:R-:W-:Y:S01]  /*2c0f0*/  ISETP.NE.U32.AND P0, PT, R2, 0x1, PT ;  /* 0x000000010200780c */ /* 0x000fe20003f05070 */
[----:B------:R-:W-:-:S04]  /*2c100*/  VIADD R2, R3, 0xfffffffe ;  /* 0xfffffffe03027836 */ /* 0x000fc80000000000 */
[----:B------:R-:W-:-:S08]  /*2c110*/  IMAD.MOV.U32 R7, RZ, RZ, R2 ;  /* 0x000000ffff077224 */ /* 0x000fd000078e0002 */
[----:B------:R-:W-:Y:S05]  /*2c120*/  @!P0 BRA `(.L_x_2627) ;  /* 0x0000000800548947 */ /* 0x000fea0003800000 */
        /* <DEDUP_REMOVED lines=16> */
[----:B------:R-:W-:Y:S02]  /*2c230*/  ULDC.64 UR4, c[0x0][0x408] ;  /* 0x0001020000047ab9 */ /* 0x000fe40000000a00 */
[----:B------:R-:W-:-:S04]  /*2c240*/  IMAD R7, R17, UR4, RZ ;  /* 0x0000000411077c24 */ /* 0x000fc8000f8e02ff */
[----:B------:R-:W-:Y:S01]  /*2c250*/  IMAD R7, R0, UR5, R7 ;  /* 0x0000000500077c24 */ /* 0x000fe2000f8e0207 */
[----:B0-----:R-:W-:-:S13]  /*2c260*/  ISETP.NE.AND P0, PT, R14, 0x1, PT ;  /* 0x000000010e00780c */ /* 0x001fda0003f05270 */
[----:B------:R-:W0:Y:S02]  /*2c270*/  @P0 LDC.64 R10, c[0x0][0x420] ;  /* 0x00010800ff0a0b82 */ /* 0x000e240000000a00 */
[----:B0-----:R-:W-:-:S05]  /*2c280*/  @P0 IMAD.HI.U32 R10, R2, R10, RZ ;  /* 0x0000000a020a0227 */ /* 0x001fca00078e00ff */
[----:B------:R-:W-:-:S04]  /*2c290*/  @P0 SHF.R.U32.HI R3, RZ, R11, R10 ;  /* 0x0000000bff030219 */ /* 0x000fc8000001160a */
[--C-:B------:R-:W-:Y:S01]  /*2c2a0*/  SHF.R.S32.HI R11, RZ, 0x1f, R3.reuse ;  /* 0x0000001fff0b7819 */ /* 0x100fe20000011403 */
        /* <DEDUP_REMOVED lines=8> */
.L_x_2630:
[----:B0-----:R-:W0:Y:S01]  /*2c330*/  S2R R9, SR_CgaCtaId ;  /* 0x0000000000097919 */ /* 0x001e220000008800 */
[----:B------:R-:W-:-:S04]  /*2c340*/  MOV R8, 0x400 ;  /* 0x0000040000087802 */ /* 0x000fc80000000f00 */
[----:B0-----:R-:W-:Y:S02]  /*2c350*/  LEA R8, R9, R8, 0x18 ;  /* 0x0000000809087211 */ /* 0x001fe400078ec0ff */
[----:B------:R-:W-:-:S03]  /*2c360*/  SHF.L.U32 R9, R13, 0x1f, RZ ;  /* 0x0000001f0d097819 */ /* 0x000fc600000006ff */
[----:B------:R-:W-:-:S04]  /*2c370*/  IMAD R8, R12, 0x8, R8 ;  /* 0x000000080c087824 */ /* 0x000fc800078e0208 */
[----:B------:R-:W0:Y:S02]  /*2c380*/  SYNCS.PHASECHK.TRANS64.TRYWAIT P0, [R8+URZ+0x38840], R9 ;  /* 0x03884009080075a7 */ /* 0x000e24000800017f */
[----:B0-----:R-:W-:Y:S05]  /*2c390*/  @!P0 BRA `(.L_x_2631) ;  /* 0x0000004800ec8947 */ /* 0x001fea0003800000 */
.L_x_2806:
        /* <DEDUP_REMOVED lines=11> */
.L_x_2632:
        /* <DEDUP_REMOVED lines=41> */
.L_x_2807:
        /* <DEDUP_REMOVED lines=10> */
.L_x_2634:
[----:B------:R-:W2:Y:S02]  /*2c780*/  LDL R9, [R1+0x14] ;  /* 0x0000140001097983 */ /* 0x000ea40000100800 */
[----:B--2---:R-:W-:-:S13]  /*2c790*/  LOP3.LUT P0, RZ, R9, 0x40, RZ, 0xc0, !PT ;  /* 0x0000004009ff7812 */ /* 0x004fda000780c0ff */
[----:B------:R-:W-:Y:S05]  /*2c7a0*/  @P0 BRA `(.L_x_2635) ;  /* 0x0000000000040947 */ /* 0x000fea0003800000 */
[----:B------:R-:W-:Y:S01]  /*2c7b0*/  BPT.TRAP 0x1 ;  /* 0x000000040000795c */ /* 0x000fe20000300000 */
.L_x_2635:
        /* <DEDUP_REMOVED lines=39> */
.L_x_2629:
[----:B------:R-:W-:Y:S05]  /*2ca30*/  BSYNC B2 ;  /* 0x0000000000027941 */ /* 0x000fea0003800000 */
.L_x_2628:
[----:B------:R-:W2:Y:S04]  /*2ca40*/  LDL.LU R3, [R1+0x24] ;  /* 0x0000240001037983 */ /* 0x000ea80000300800 */
[----:B------:R0:W-:Y:S04]  /*2ca50*/  STL [R1], R12 ;  /* 0x0000000c01007387 */ /* 0x0001e80000100800 */
[----:B------:R0:W-:Y:S02]  /*2ca60*/  STL [R1+0x8], R13 ;  /* 0x0000080d01007387 */ /* 0x0001e40000100800 */
[----:B0-2---:R-:W-:-:S07]  /*2ca70*/  VIADD R7, R3, 0xfffffffd ;  /* 0xfffffffd03077836 */ /* 0x005fce0000000000 */
.L_x_2627:
[----:B------:R-:W-:Y:S05]  /*2ca80*/  BSYNC B1 ;  /* 0x0000000000017941 */ /* 0x000fea0003800000 */
.L_x_2626:
[----:B------:R-:W-:-:S13]  /*2ca90*/  ISETP.NE.AND P0, PT, R2, RZ, PT ;  /* 0x000000ff0200720c */ /* 0x000fda0003f05270 */
[----:B------:R-:W-:Y:S05]  /*2caa0*/  @!P0 BRA `(.L_x_2625) ;  /* 0x00000010008c8947 */ /* 0x000fea0003800000 */
[----:B------:R-:W-:-:S07]  /*2cab0*/  IMAD.MOV.U32 R11, RZ, RZ, R6 ;  /* 0x000000ffff0b7224 */ /* 0x000fce00078e0006 */
.L_x_2652:
        /* <DEDUP_REMOVED lines=30> */
[----:B------:R-:W-:-:S06]  /*2cca0*/  LEA.HI.X R11, R2, UR5, R3, 0x2, P0 ;  /* 0x00000005020b7c11 */ /* 0x000fcc00080f1403 */
[----:B------:R0:W5:Y:S03]  /*2ccb0*/  LDG.E R11, desc[UR60][R10.64] ;  /* 0x0000003c0a0b7981 */ /* 0x000166000c1e1900 */
.L_x_2638:
[----:B------:R-:W1:Y:S01]  /*2ccc0*/  S2R R3, SR_CgaCtaId ;  /* 0x0000000000037919 */ /* 0x000e620000008800 */
[----:B------:R-:W-:-:S04]  /*2ccd0*/  MOV R2, 0x400 ;  /* 0x0000040000027802 */ /* 0x000fc80000000f00 */
[----:B-1----:R-:W-:Y:S02]  /*2cce0*/  LEA R2, R3, R2, 0x18 ;  /* 0x0000000203027211 */ /* 0x002fe400078ec0ff */
[----:B------:R-:W-:-:S03]  /*2ccf0*/  SHF.L.U32 R3, R9, 0x1f, RZ ;  /* 0x0000001f09037819 */ /* 0x000fc600000006ff */
[----:B------:R-:W-:-:S04]  /*2cd00*/  IMAD R2, R8, 0x8, R2 ;  /* 0x0000000808027824 */ /* 0x000fc800078e0202 */
[----:B------:R-:W1:Y:S02]  /*2cd10*/  SYNCS.PHASECHK.TRANS64.TRYWAIT P0, [R2+URZ+0x38840], R3 ;  /* 0x03884003020075a7 */ /* 0x000e64000800017f */
[----:B-1----:R-:W-:Y:S05]  /*2cd20*/  @!P0 BRA `(.L_x_2639) ;  /* 0x0000004000b08947 */ /* 0x002fea0003800000 */
.L_x_2808:
        /* <DEDUP_REMOVED lines=11> */
.L_x_2640:
        /* <DEDUP_REMOVED lines=41> */
.L_x_2809:
        /* <DEDUP_REMOVED lines=10> */
.L_x_2642:
[----:B------:R-:W2:Y:S02]  /*2d110*/  LDL R3, [R1+0x14] ;  /* 0x0000140001037983 */ /* 0x000ea40000100800 */
[----:B--2---:R-:W-:-:S13]  /*2d120*/  LOP3.LUT P0, RZ, R3, 0x40, RZ, 0xc0, !PT ;  /* 0x0000004003ff7812 */ /* 0x004fda000780c0ff */
[----:B------:R-:W-:Y:S05]  /*2d130*/  @P0 BRA `(.L_x_2643) ;  /* 0x0000000000040947 */ /* 0x000fea0003800000 */
[----:B------:R-:W-:Y:S01]  /*2d140*/  BPT.TRAP 0x1 ;  /* 0x000000040000795c */ /* 0x000fe20000300000 */
.L_x_2643:
        /* <DEDUP_REMOVED lines=39> */
.L_x_2637:
[----:B------:R-:W-:Y:S05]  /*2d3c0*/  BSYNC B1 ;  /* 0x0000000000017941 */ /* 0x000fea0003800000 */
.L_x_2636:
        /* <DEDUP_REMOVED lines=31> */
.L_x_2646:
[----:B------:R-:W2:Y:S01]  /*2d5c0*/  S2R R3, SR_CgaCtaId ;  /* 0x0000000000037919 */ /* 0x000ea20000008800 */
[----:B------:R-:W-:-:S04]  /*2d5d0*/  MOV R2, 0x400 ;  /* 0x0000040000027802 */ /* 0x000fc80000000f00 */
[----:B--2---:R-:W-:Y:S02]  /*2d5e0*/  LEA R2, R3, R2, 0x18 ;  /* 0x0000000203027211 */ /* 0x004fe400078ec0ff */
[----:B------:R-:W-:-:S03]  /*2d5f0*/  SHF.L.U32 R3, R14, 0x1f, RZ ;  /* 0x0000001f0e037819 */ /* 0x000fc600000006ff */
[----:B------:R-:W-:-:S04]  /*2d600*/  IMAD R2, R15, 0x8, R2 ;  /* 0x000000080f027824 */ /* 0x000fc800078e0202 */
[----:B------:R-:W2:Y:S02]  /*2d610*/  SYNCS.PHASECHK.TRANS64.TRYWAIT P0, [R2+URZ+0x38840], R3 ;  /* 0x03884003020075a7 */ /* 0x000ea4000800017f */
[----:B--2---:R-:W-:Y:S05]  /*2d620*/  @!P0 BRA `(.L_x_2647) ;  /* 0x0000003800988947 */ /* 0x004fea0003800000 */
.L_x_2810:
        /* <DEDUP_REMOVED lines=11> */
.L_x_2648:
        /* <DEDUP_REMOVED lines=40> */
.L_x_2811:
        /* <DEDUP_REMOVED lines=10> */
.L_x_2650:
[----:B------:R-:W2:Y:S02]  /*2da00*/  LDL R3, [R1+0x14] ;  /* 0x0000140001037983 */ /* 0x000ea40000100800 */
[----:B--2---:R-:W-:-:S13]  /*2da10*/  LOP3.LUT P0, RZ, R3, 0x40, RZ, 0xc0, !PT ;  /* 0x0000004003ff7812 */ /* 0x004fda000780c0ff */
[----:B------:R-:W-:Y:S05]  /*2da20*/  @P0 BRA `(.L_x_2651) ;  /* 0x0000000000040947 */ /* 0x000fea0003800000 */
[----:B------:R-:W-:Y:S01]  /*2da30*/  BPT.TRAP 0x1 ;  /* 0x000000040000795c */ /* 0x000fe20000300000 */
.L_x_2651:
        /* <DEDUP_REMOVED lines=38> */
.L_x_2645:
[----:B------:R-:W-:Y:S05]  /*2dca0*/  BSYNC B1 ;  /* 0x0000000000017941 */ /* 0x000fea0003800000 */
.L_x_2644:
[C---:B------:R-:W-:Y:S01]  /*2dcb0*/  ISETP.GT.AND P0, PT, R7.reuse, 0x1, PT ;  /* 0x000000010700780c */ /* 0x040fe20003f04270 */
[----:B------:R-:W-:-:S12]  /*2dcc0*/  VIADD R7, R7, 0xfffffffe ;  /* 0xfffffffe07077836 */ /* 0x000fd80000000000 */
[----:B------:R-:W-:Y:S05]  /*2dcd0*/  @P0 BRA `(.L_x_2652) ;  /* 0xffffffec00780947 */ /* 0x000fea000383ffff */
.L_x_2625:
[----:B------:R-:W-:Y:S05]  /*2dce0*/  BSYNC B0 ;  /* 0x0000000000007941 */ /* 0x000fea0003800000 */
.L_x_2624:
        /* <DEDUP_REMOVED lines=8> */
[----:B------:R-:W1:Y:S02]  /*2dd70*/  FLO.U32 R0, UR4 ;  /* 0x0000000400007d00 */ /* 0x000e6400080e0000 */
        /* <DEDUP_REMOVED lines=8> */
.L_x_2654:
[----:B------:R-:W-:Y:S05]  /*2de00*/  BSYNC B0 ;  /* 0x0000000000007941 */ /* 0x000fea0003800000 */
.L_x_2653:
        /* <DEDUP_REMOVED lines=11> */
.L_x_2812:
        /* <DEDUP_REMOVED lines=10> */
.L_x_2658:
[----:B------:R-:W2:Y:S02]  /*2df60*/  LDL R0, [R1+0x14] ;  /* 0x0000140001007983 */ /* 0x000ea40000100800 */
[----:B--2---:R-:W-:-:S13]  /*2df70*/  LOP3.LUT P0, RZ, R0, 0x40, RZ, 0xc0, !PT ;  /* 0x0000004000ff7812 */ /* 0x004fda000780c0ff */
[----:B------:R-:W-:Y:S05]  /*2df80*/  @P0 BRA `(.L_x_2659) ;  /* 0x0000000000040947 */ /* 0x000fea0003800000 */
[----:B------:R-:W-:Y:S01]  /*2df90*/  BPT.TRAP 0x1 ;  /* 0x000000040000795c */ /* 0x000fe20000300000 */
.L_x_2659:
[----:B------:R-:W2:Y:S01]  /*2dfa0*/  LDL R0, [R1] ;  /* 0x0000000001007983 */ /* 0x000ea20000100800 */
        /* <DEDUP_REMOVED lines=36> */
.L_x_2656:
[----:B------:R-:W-:Y:S05]  /*2e1f0*/  BSYNC B0 ;  /* 0x0000000000007941 */ /* 0x000fea0003800000 */
.L_x_2655:
        /* <DEDUP_REMOVED lines=9> */
.L_x_2608:
[----:B------:R-:W-:Y:S05]  /*2e290*/  BSYNC B6 ;  /* 0x0000000000067941 */ /* 0x000fea0003800000 */
.L_x_2606:
[----:B------:R-:W-:-:S03]  /*2e2a0*/  UMOV UR4, 0xffffffff ;  /* 0xffffffff00047882 */ /* 0x000fc60000000000 */
[----:B------:R-:W-:Y:S05]  /*2e2b0*/  BRA.DIV UR4, `(.L_x_2660) ;  /* 0x0000002e04b07947 */ /* 0x000fea000b800000 */
[----:B------:R2:W3:Y:S04]  /*2e2c0*/  SHFL.IDX PT, R4, R16, RZ, 0x1f ;  /* 0x00001fff10047589 */ /* 0x0004e800000e0000 */
[----:B------:R-:W4:Y:S02]  /*2e2d0*/  SHFL.IDX PT, R16, R16, 0x1, 0x1f ;  /* 0x00201f0010107f89 */ /* 0x000f2400000e0000 */
.L_x_2816:
[----:B-1----:R-:W0:Y:S01]  /*2e2e0*/  S2R R0, SR_TID.X ;  /* 0x0000000000007919 */ /* 0x002e220000002100 */
        /* <DEDUP_REMOVED lines=9> */
[----:B------:R-:W0:Y:S02]  /*2e380*/  LDC.64 R2, c[0x0][0xc58] ;  /* 0x00031600ff027b82 */ /* 0x000e240000000a00 */
[----:B0-----:R-:W-:-:S05]  /*2e390*/  IMAD.WIDE R2, R5, 0x4, R2 ;  /* 0x0000000405027825 */ /* 0x001fca00078e0202 */
[----:B------:R0:W5:Y:S02]  /*2e3a0*/  LDG.E R17, desc[UR60][R2.64] ;  /* 0x0000003c02117981 */ /* 0x000164000c1e1900 */
.L_x_2662:
[----:B------:R-:W-:Y:S05]  /*2e3b0*/  BSYNC B0 ;  /* 0x0000000000007941 */ /* 0x000fea0003800000 */
.L_x_2661:
        /* <DEDUP_REMOVED lines=23> */
.L_x_2824:
[----:B------:R-:W-:Y:S02]  /*2e530*/  ULDC UR4, c[0x0][0xc10] ;  /* 0x0003040000047ab9 */ /* 0x000fe40000000800 */
[----:B------:R-:W-:-:S04]  /*2e540*/  IMAD.U32 R5, RZ, RZ, UR4 ;  /* 0x00000004ff057e24 */ /* 0x000fc8000f8e00ff */
[----:B-1----:R-:W-:-:S04]  /*2e550*/  IMAD R3, R14, R5, RZ ;  /* 0x000000050e037224 */ /* 0x002fc800078e02ff */
[----:B--2-4-:R-:W-:-:S05]  /*2e560*/  IMAD.IADD R16, R16, 0x1, R3 ;  /* 0x0000000110107824 */ /* 0x014fca00078e0203 */
[----:B---3--:R-:W-:-:S13]  /*2e570*/  ISETP.GT.AND P0, PT, R16, R4, PT ;  /* 0x000000041000720c */ /* 0x008fda0003f04270 */
[----:B------:R-:W-:Y:S05]  /*2e580*/  @P0 BRA `(.L_x_2664) ;  /* 0x0000000000b40947 */ /* 0x000fea0003800000 */
[----:B------:R-:W1:Y:S02]  /*2e590*/  LDC R0, c[0x0][0xc14] ;  /* 0x00030500ff007b82 */ /* 0x000e640000000800 */
.L_x_2669:
        /* <DEDUP_REMOVED lines=11> */
[----:B------:R-:W0:Y:S02]  /*2e650*/  LDC.64 R2, c[0x0][0xc58] ;  /* 0x00031600ff027b82 */ /* 0x000e240000000a00 */
[----:B0-----:R-:W-:-:S05]  /*2e660*/  IMAD.WIDE R2, R5, 0x4, R2 ;  /* 0x0000000405027825 */ /* 0x001fca00078e0202 */
[----:B------:R0:W5:Y:S02]  /*2e670*/  LDG.E R17, desc[UR60][R2.64] ;  /* 0x0000003c02117981 */ /* 0x000164000c1e1900 */
.L_x_2667:
[----:B------:R-:W-:Y:S05]  /*2e680*/  BSYNC B0 ;  /* 0x0000000000007941 */ /* 0x000fea0003800000 */
.L_x_2666:
        /* <DEDUP_REMOVED lines=23> */
.L_x_2832:
[----:B------:R-:W-:Y:S02]  /*2e800*/  ULDC UR4, c[0x0][0xc10] ;  /* 0x0003040000047ab9 */ /* 0x000fe40000000800 */
[----:B------:R-:W-:-:S04]  /*2e810*/  IMAD.U32 R5, RZ, RZ, UR4 ;  /* 0x00000004ff057e24 */ /* 0x000fc8000f8e00ff */
[----:B-1----:R-:W-:-:S04]  /*2e820*/  IMAD R3, R14, R5, RZ ;  /* 0x000000050e037224 */ /* 0x002fc800078e02ff */
[----:B------:R-:W-:-:S05]  /*2e830*/  IMAD.IADD R16, R3, 0x1, R16 ;  /* 0x0000000103107824 */ /* 0x000fca00078e0210 */
[----:B------:R-:W-:-:S13]  /*2e840*/  ISETP.GT.AND P0, PT, R16, R4, PT ;  /* 0x000000041000720c */ /* 0x000fda0003f04270 */
[----:B------:R-:W-:Y:S05]  /*2e850*/  @!P0 BRA `(.L_x_2669) ;  /* 0xfffffffc00508947 */ /* 0x000fea000383ffff */
.L_x_2664:
        /* <DEDUP_REMOVED lines=8> */
.L_x_2836:
[----:B------:R-:W-:Y:S01]  /*2e8e0*/  ISETP.NE.AND P0, PT, R3, RZ, PT ;  /* 0x000000ff0300720c */ /* 0x000fe20003f05270 */
[----:B------:R-:W-:-:S12]  /*2e8f0*/  IMAD.MOV.U32 R7, RZ, RZ, RZ ;  /* 0x000000ffff077224 */ /* 0x000fd800078e00ff */
[----:B------:R-:W-:Y:S05]  /*2e900*/  @!P0 BRA `(.L_x_2671) ;  /* 0x0000000000108947 */ /* 0x000fea0003800000 */
[----:B------:R-:W-:Y:S01]  /*2e910*/  UMOV UR4, 0xffffffff ;  /* 0xffffffff00047882 */ /* 0x000fe20000000000 */
[----:B------:R-:W-:Y:S02]  /*2e920*/  VIADD R12, R6, 0xffffffff ;  /* 0xffffffff060c7836 */ /* 0x000fe40000000000 */
[----:B------:R-:W-:Y:S05]  /*2e930*/  BRA.DIV UR4, `(.L_x_2672) ;  /* 0x0000003204447947 */ /* 0x000fea000b800000 */
[----:B------:R3:W4:Y:S02]  /*2e940*/  SHFL.IDX PT, R7, R2, R12, 0x1f ;  /* 0x00001f0c02077589 */ /* 0x00072400000e0000 */
.L_x_2671:
[----:B0--3--:R-:W0:Y:S01]  /*2e950*/  LDC.64 R2, c[0x0][0xc68] ;  /* 0x00031a00ff027b82 */ /* 0x009e220000000a00 */
[----:B------:R-:W-:-:S04]  /*2e960*/  IMAD.IADD R19, R6, 0x1, R19 ;  /* 0x0000000106137824 */ /* 0x000fc800078e0213 */
        /* <DEDUP_REMOVED lines=65> */
.L_x_2665:
[----:B------:R-:W-:Y:S01]  /*2ed80*/  UMOV UR4, URZ ;  /* 0x0000003f00047c82 */ /* 0x000fe20008000000 */
[----:B------:R-:W-:Y:S01]  /*2ed90*/  UMOV UR5, URZ ;  /* 0x0000003f00057c82 */ /* 0x000fe20008000000 */
[----:B------:R-:W-:Y:S01]  /*2eda0*/  ULDC UR6, c[0x0][0xc14] ;  /* 0x0003050000067ab9 */ /* 0x000fe20000000800 */
[----:B------:R-:W-:Y:S02]  /*2edb0*/  IMAD.MOV.U32 R16, RZ, RZ, R4 ;  /* 0x000000ffff107224 */ /* 0x000fe400078e0004 */
[----:B------:R-:W-:Y:S02]  /*2edc0*/  IMAD.U32 R17, RZ, RZ, UR4 ;  /* 0x00000004ff117e24 */ /* 0x000fe4000f8e00ff */
[----:B------:R-:W-:Y:S02]  /*2edd0*/  IMAD.U32 R18, RZ, RZ, UR5 ;  /* 0x00000005ff127e24 */ /* 0x000fe4000f8e00ff */
[----:B------:R-:W-:-:S07]  /*2ede0*/  IMAD.U32 R19, RZ, RZ, UR6 ;  /* 0x00000006ff137e24 */ /* 0x000fce000f8e00ff */
.L_x_2673:
        /* <DEDUP_REMOVED lines=12> */
.L_x_2583:
        /* <DEDUP_REMOVED lines=12> */
.L_x_2839:
[----:B------:R-:W-:Y:S05]  /*2ef70*/  BSYNC B0 ;  /* 0x0000000000007941 */ /* 0x000fea0003800000 */
.L_x_2675:
[----:B------:R-:W-:-:S03]  /*2ef80*/  UMOV UR4, 0xffffffff ;  /* 0xffffffff00047882 */ /* 0x000fc60000000000 */
[----:B------:R-:W-:Y:S05]  /*2ef90*/  BRA.DIV UR4, `(.L_x_2677) ;  /* 0x0000002a04e87947 */ /* 0x000fea000b800000 */
[----:B------:R-:W2:Y:S02]  /*2efa0*/  S2R R2, SR_TID.X ;  /* 0x0000000000027919 */ /* 0x000ea40000002100 */
[----:B--2---:R-:W-:-:S04]  /*2efb0*/  SHF.R.U32.HI R2, RZ, 0x5, R2 ;  /* 0x00000005ff027819 */ /* 0x004fc80000011602 */
[----:B------:R-:W-:-:S05]  /*2efc0*/  LOP3.LUT R2, R2, 0x3, RZ, 0xc0, !PT ;  /* 0x0000000302027812 */ /* 0x000fca00078ec0ff */
[----:B------:R2:W3:Y:S02]  /*2efd0*/  SHFL.IDX PT, R14, R2, RZ, 0x1f ;  /* 0x00001fff020e7589 */ /* 0x0004e400000e0000 */
.L_x_2842:
[----:B---3--:R-:W-:-:S13]  /*2efe0*/  ISETP.NE.AND P0, PT, R14, RZ, PT ;  /* 0x000000ff0e00720c */ /* 0x008fda0003f05270 */
[----:B------:R-:W-:Y:S05]  /*2eff0*/  @P0 BRA `(.L_x_2295) ;  /* 0x00000000009c0947 */ /* 0x000fea0003800000 */
[----:B------:R-:W-:-:S03]  /*2f000*/  UMOV UR4, 0xffffffff ;  /* 0xffffffff00047882 */ /* 0x000fc60000000000 */
[----:B------:R-:W-:Y:S05]  /*2f010*/  BRA.DIV UR4, `(.L_x_2678) ;  /* 0x0000002a04fc7947 */ /* 0x000fea000b800000 */
[----:B------:R-:W-:-:S13]  /*2f020*/  ELECT P6, URZ, PT ;  /* 0x00000000003f782f */ /* 0x000fda00038c0000 */
.L_x_2845:
        /* <DEDUP_REMOVED lines=8> */
.L_x_2679:
        /* <DEDUP_REMOVED lines=14> */
.L_x_2846:
[----:B------:R-:W2:Y:S02]  /*2f190*/  SYNCS.PHASECHK.TRANS64.TRYWAIT P0, [R7+URZ], R2 ;  /* 0x00000002070075a7 */ /* 0x000ea4000800017f */
[----:B--2---:R-:W-:Y:S05]  /*2f1a0*/  @!P0 BRA `(.L_x_2681) ;  /* 0x0000002800cc8947 */ /* 0x004fea0003800000 */
.L_x_2847:
[----:B------:R-:W-:Y:S05]  /*2f1b0*/  @!P2 BRA `(.L_x_2682) ;  /* 0x000000000004a947 */ /* 0x000fea0003800000 */
[----:B------:R-:W-:Y:S01]  /*2f1c0*/  BPT.TRAP 0x1 ;  /* 0x000000040000795c */ /* 0x000fe20000300000 */
.L_x_2682:
[----:B------:R-:W3:Y:S01]  /*2f1d0*/  LDL.LU R4, [R1] ;  /* 0x0000000001047983 */ /* 0x000ee20000300800 */
[----:B------:R-:W-:-:S04]  /*2f1e0*/  VIADD R0, R0, 0x38860 ;  /* 0x0003886000007836 */ /* 0x000fc80000000000 */
[----:B---3--:R-:W-:-:S04]  /*2f1f0*/  IMAD R4, R4, 0x8, R0 ;  /* 0x0000000804047824 */ /* 0x008fc800078e0200 */
[----:B------:R-:W3:Y:S02]  /*2f200*/  SYNCS.PHASECHK.TRANS64.TRYWAIT P0, [R4+URZ], R5 ;  /* 0x00000005040075a7 */ /* 0x000ee4000800017f */
[----:B---3--:R-:W-:Y:S05]  /*2f210*/  @!P0 BRA `(.L_x_2683) ;  /* 0x0000002800c48947 */ /* 0x008fea0003800000 */
.L_x_2848:
[----:B------:R-:W-:-:S07]  /*2f220*/  IMAD R3, R3, 0x8, R0 ;  /* 0x0000000803037824 */ /* 0x000fce00078e0200 */
.L_x_2684:
[----:B----4-:R4:W0:Y:S02]  /*2f230*/  SYNCS.PHASECHK.TRANS64.TRYWAIT P0, [R3+URZ], R2 ;  /* 0x00000002030075a7 */ /* 0x010824000800017f */
[----:B0-----:R-:W-:Y:S05]  /*2f240*/  @!P0 NANOSLEEP.SYNCS 0x989680 ;  /* 0x009896800000895d */ /* 0x001fea0003900000 */
[----:B------:R-:W0:Y:S02]  /*2f250*/  @!P0 SYNCS.PHASECHK.TRANS64 P0, [R3+URZ], R2 ;  /* 0x00000002030085a7 */ /* 0x000e24000800007f */
[----:B0-----:R-:W-:Y:S05]  /*2f260*/  @!P0 BRA `(.L_x_2684) ;  /* 0xfffffffc00f08947 */ /* 0x001fea000383ffff */
.L_x_2295:
[----:B------:R-:W-:Y:S05]  /*2f270*/  BSYNC B7 ;  /* 0x0000000000077941 */ /* 0x000fea0003800000 */
.L_x_2292:
[----:B------:R-:W-:Y:S05]  /*2f280*/  EXIT ;  /* 0x000000000000794d */ /* 0x000fea0003800000 */
.L_x_2315:
[----:B0-----:R0:W1:Y:S02]  /*2f290*/  SYNCS.PHASECHK.TRANS64.TRYWAIT P6, [R0+URZ+0x38890], R115 ;  /* 0x03889073000075a7 */ /* 0x00106400080c017f */
[----:B-1----:R-:W-:Y:S05]  /*2f2a0*/  @!P6 NANOSLEEP.SYNCS 0x989680 ;  /* 0x009896800000e95d */ /* 0x002fea0003900000 */
[----:B------:R-:W1:Y:S02]  /*2f2b0*/  @!P6 SYNCS.PHASECHK.TRANS64 P6, [R0+URZ+0x38890], R115 ;  /* 0x038890730000e5a7 */ /* 0x000e6400080c007f */
[----:B-1----:R-:W-:Y:S05]  /*2f2c0*/  @!P6 BRA `(.L_x_2315) ;  /* 0xfffffffc00f0e947 */ /* 0x002fea000383ffff */
[----:B------:R-:W-:Y:S05]  /*2f2d0*/  BRA `(.L_x_2685) ;  /* 0xfffffd4400287947 */ /* 0x000fea000383ffff */
.L_x_2371:
[----:B-1----:R1:W3:Y:S02]  /*2f2e0*/  SYNCS.PHASECHK.TRANS64.TRYWAIT P6, [R0+URZ+0x38890], R115 ;  /* 0x03889073000075a7 */ /* 0x0022e400080c017f */
[----:B---3--:R-:W-:Y:S05]  /*2f2f0*/  @!P6 NANOSLEEP.SYNCS 0x989680 ;  /* 0x009896800000e95d */ /* 0x008fea0003900000 */
[----:B------:R-:W3:Y:S02]  /*2f300*/  @!P6 SYNCS.PHASECHK.TRANS64 P6, [R0+URZ+0x38890], R115 ;  /* 0x038890730000e5a7 */ /* 0x000ee400080c007f */
[----:B---3--:R-:W-:Y:S05]  /*2f310*/  @!P6 BRA `(.L_x_2371) ;  /* 0xfffffffc00f0e947 */ /* 0x008fea000383ffff */
[----:B------:R-:W-:Y:S05]  /*2f320*/  BRA `(.L_x_2686) ;  /* 0xfffffd7800bc7947 */ /* 0x000fea000383ffff */
.L_x_2396:
[----:B0-----:R0:W1:Y:S02]  /*2f330*/  SYNCS.PHASECHK.TRANS64.TRYWAIT P3, [R0+URZ+0x38890], R115 ;  /* 0x03889073000075a7 */ /* 0x001064000806017f */
[----:B-1----:R-:W-:Y:S05]  /*2f340*/  @!P3 NANOSLEEP.SYNCS 0x989680 ;  /* 0x009896800000b95d */ /* 0x002fea0003900000 */
[----:B------:R-:W1:Y:S02]  /*2f350*/  @!P3 SYNCS.PHASECHK.TRANS64 P3, [R0+URZ+0x38890], R115 ;  /* 0x038890730000b5a7 */ /* 0x000e64000806007f */
[----:B-1----:R-:W-:Y:S05]  /*2f360*/  @!P3 BRA `(.L_x_2396) ;  /* 0xfffffffc00f0b947 */ /* 0x002fea000383ffff */
[----:B------:R-:W-:Y:S05]  /*2f370*/  BRA `(.L_x_2687) ;  /* 0xfffffdac00807947 */ /* 0x000fea000383ffff */
.L_x_2404:
[----:B-1----:R1:W2:Y:S02]  /*2f380*/  SYNCS.PHASECHK.TRANS64.TRYWAIT P2, [R0+URZ+0x388b0], R115 ;  /* 0x0388b073000075a7 */ /* 0x0022a4000804017f */
[----:B--2---:R-:W-:Y:S05]  /*2f390*/  @!P2 NANOSLEEP.SYNCS 0x989680 ;  /* 0x009896800000a95d */ /* 0x004fea0003900000 */
[----:B------:R-:W2:Y:S02]  /*2f3a0*/  @!P2 SYNCS.PHASECHK.TRANS64 P2, [R0+URZ+0x388b0], R115 ;  /* 0x0388b0730000a5a7 */ /* 0x000ea4000804007f */
[----:B--2---:R-:W-:Y:S05]  /*2f3b0*/  @!P2 BRA `(.L_x_2404) ;  /* 0xfffffffc00f0a947 */ /* 0x004fea000383ffff */
[----:B------:R-:W-:Y:S05]  /*2f3c0*/  BRA `(.L_x_2688) ;  /* 0xfffffdb000ac7947 */ /* 0x000fea000383ffff */
.L_x_2432:
        /* <DEDUP_REMOVED lines=8> */
.L_x_2690:
[----:B------:R-:W-:Y:S05]  /*2f450*/  BSYNC B1 ;  /* 0x0000000000017941 */ /* 0x000fea0003800000 */
.L_x_2689:
[----:B------:R-:W-:Y:S05]  /*2f460*/  BRA `(.L_x_2691) ;  /* 0xfffffdd8006c7947 */ /* 0x000fea000383ffff */
.L_x_2433:
        /* <DEDUP_REMOVED lines=8> */
.L_x_2693:
[----:B------:R-:W-:Y:S05]  /*2f4f0*/  BSYNC B1 ;  /* 0x0000000000017941 */ /* 0x000fea0003800000 */
.L_x_2692:
[----:B------:R-:W-:Y:S05]  /*2f500*/  BRA `(.L_x_2694) ;  /* 0xfffffdd8004c7947 */ /* 0x000fea000383ffff */
.L_x_2434:
        /* <DEDUP_REMOVED lines=8> */
.L_x_2696:
[----:B------:R-:W-:Y:S05]  /*2f590*/  BSYNC B1 ;  /* 0x0000000000017941 */ /* 0x000fea0003800000 */
.L_x_2695:
[----:B------:R-:W-:Y:S05]  /*2f5a0*/  BRA `(.L_x_2697) ;  /* 0xfffffdd8002c7947 */ /* 0x000fea000383ffff */
.L_x_2435:
        /* <DEDUP_REMOVED lines=8> */
.L_x_2699:
[----:B------:R-:W-:Y:S05]  /*2f630*/  BSYNC B1 ;  /* 0x0000000000017941 */ /* 0x000fea0003800000 */
.L_x_2698:
[----:B------:R-:W-:Y:S05]  /*2f640*/  BRA `(.L_x_2700) ;  /* 0xfffffdd8000c7947 */ /* 0x000fea000383ffff */
.L_x_2436:
        /* <DEDUP_REMOVED lines=8> */
.L_x_2702:
[----:B------:R-:W-:Y:S05]  /*2f6d0*/  BSYNC B1 ;  /* 0x0000000000017941 */ /* 0x000fea0003800000 */
.L_x_2701:
[----:B------:R-:W-:Y:S05]  /*2f6e0*/  BRA `(.L_x_2703) ;  /* 0xfffffdd400ec7947 */ /* 0x000fea000383ffff */
.L_x_2437:
[----:B------:R-:W-:Y:S01]  /*2f6f0*/  BSSY B1, `(.L_x_2704) ;  /* 0x0000008000017945 */ /* 0x000fe20003800000 */
[----:B------:R-:W-:Y:S01]  /*2f700*/  IMAD.MOV.U32 R13, RZ, RZ, R10 ;  /* 0x000000ffff0d7224 */ /* 0x000fe200078e000a */
[----:B------:R-:W-:Y:S01]  /*2f710*/  MOV R12, 0x1 ;  /* 0x00000001000c7802 */ /* 0x000fe20000000f00 */
[----:B------:R-:W-:Y:S02]  /*2f720*/  IMAD.MOV.U32 R11, RZ, RZ, 0x181f ;  /* 0x0000181fff0b7424 */ /* 0x000fe400078e00ff */
[----:B------:R-:W-:-:S07]  /*2f730*/  IMAD.MOV.U32 R15, RZ, RZ, -0x1 ;  /* 0xffffffffff0f7424 */ /* 0x000fce00078e00ff */
[----:B-----5:R-:W-:Y:S05]  /*2f740*/  WARPSYNC.COLLECTIVE R15, `(.L_x_2705) ;  /* 0x000000000f087348 */ /* 0x020fea0003c00000 */
[----:B------:R0:W1:Y:S02]  /*2f750*/  SHFL.IDX P6, R14, R13, R12, R11 ;  /* 0x0000000c0d0e7389 */ /* 0x00006400000c000b */
[----:B01---5:R-:W-:Y:S01]  /*2f760*/  ENDCOLLECTIVE ;  /* 0x000000000000791b */ /* 0x023fe20003800000 */
.L_x_2705:
[----:B------:R-:W-:Y:S05]  /*2f770*/  BSYNC B1 ;  /* 0x0000000000017941 */ /* 0x000fea0003800000 */
.L_x_2704:
[----:B------:R-:W-:Y:S05]  /*2f780*/  BRA `(.L_x_2706) ;  /* 0xfffffdd400cc7947 */ /* 0x000fea000383ffff */
.L_x_2438:
        /* <DEDUP_REMOVED lines=8> */
.L_x_2708:
[----:B------:R-:W-:Y:S05]  /*2f810*/  BSYNC B1 ;  /* 0x0000000000017941 */ /* 0x000fea0003800000 */
.L_x_2707:
[----:B------:R-:W-:Y:S05]  /*2f820*/  BRA `(.L_x_2709) ;  /* 0xfffffdd400ac7947 */ /* 0x000fea000383ffff */
.L_x_2439:
        /* <DEDUP_REMOVED lines=8> */
.L_x_2711:
[----:B------:R-:W-:Y:S05]  /*2f8b0*/  BSYNC B1 ;  /* 0x0000000000017941 */ /* 0x000fea0003800000 */
.L_x_2710:
[----:B------:R-:W-:Y:S05]  /*2f8c0*/  BRA `(.L_x_2712) ;  /* 0xfffffdd4008c7947 */ /* 0x000fea000383ffff */
.L_x_2440:
        /* <DEDUP_REMOVED lines=8> */
.L_x_2714:
[----:B------:R-:W-:Y:S05]  /*2f950*/  BSYNC B1 ;  /* 0x0000000000017941 */ /* 0x000fea0003800000 */
.L_x_2713:
[----:B------:R-:W-:Y:S05]  /*2f960*/  BRA `(.L_x_2715) ;  /* 0xfffffdd4006c7947 */ /* 0x000fea000383ffff */
.L_x_2441:
        /* <DEDUP_REMOVED lines=8> */
.L_x_2717:
[----:B------:R-:W-:Y:S05]  /*2f9f0*/  BSYNC B1 ;  /* 0x0000000000017941 */ /* 0x000fea0003800000 */
.L_x_2716:
[----:B------:R-:W-:Y:S05]  /*2fa00*/  BRA `(.L_x_2718) ;  /* 0xfffffdd4004c7947 */ /* 0x000fea000383ffff */
.L_x_2442:
        /* <DEDUP_REMOVED lines=8> */
.L_x_2720:
[----:B------:R-:W-:Y:S05]  /*2fa90*/  BSYNC B1 ;  /* 0x0000000000017941 */ /* 0x000fea0003800000 */
.L_x_2719:
[----:B------:R-:W-:Y:S05]  /*2faa0*/  BRA `(.L_x_2721) ;  /* 0xfffffdd4002c7947 */ /* 0x000fea000383ffff */
.L_x_2443:
        /* <DEDUP_REMOVED lines=8> */
.L_x_2723:
[----:B------:R-:W-:Y:S05]  /*2fb30*/  BSYNC B1 ;  /* 0x0000000000017941 */ /* 0x000fea0003800000 */
.L_x_2722:
[----:B------:R-:W-:Y:S05]  /*2fb40*/  BRA `(.L_x_2724) ;  /* 0xfffffdd4000c7947 */ /* 0x000fea000383ffff */
.L_x_2444:
        /* <DEDUP_REMOVED lines=8> */
.L_x_2726:
[----:B------:R-:W-:Y:S05]  /*2fbd0*/  BSYNC B1 ;  /* 0x0000000000017941 */ /* 0x000fea0003800000 */
.L_x_2725:
[----:B------:R-:W-:Y:S05]  /*2fbe0*/  BRA `(.L_x_2727) ;  /* 0xfffffdd000ec7947 */ /* 0x000fea000383ffff */
.L_x_2445:
        /* <DEDUP_REMOVED lines=8> */
.L_x_2729:
[----:B------:R-:W-:Y:S05]  /*2fc70*/  BSYNC B1 ;  /* 0x0000000000017941 */ /* 0x000fea0003800000 */
.L_x_2728:
[----:B------:R-:W-:Y:S05]  /*2fc80*/  BRA `(.L_x_2730) ;  /* 0xfffffdd000d07947 */ /* 0x000fea000383ffff */
.L_x_2446:
        /* <DEDUP_REMOVED lines=8> */
.L_x_2732:
[----:B------:R-:W-:Y:S05]  /*2fd10*/  BSYNC B1 ;  /* 0x0000000000017941 */ /* 0x000fea0003800000 */
.L_x_2731:
[----:B------:R-:W-:Y:S05]  /*2fd20*/  BRA `(.L_x_2733) ;  /* 0xfffffdd000b47947 */ /* 0x000fea000383ffff */
.L_x_2447:
        /* <DEDUP_REMOVED lines=8> */
.L_x_2735:
[----:B------:R-:W-:Y:S05]  /*2fdb0*/  BSYNC B1 ;  /* 0x0000000000017941 */ /* 0x000fea0003800000 */
.L_x_2734:
[----:B------:R-:W-:Y:S05]  /*2fdc0*/  BRA `(.L_x_2736) ;  /* 0xfffffdd000987947 */ /* 0x000fea000383ffff */
.L_x_2449:
[----:B0-----:R0:W1:Y:S02]  /*2fdd0*/  SYNCS.PHASECHK.TRANS64.TRYWAIT P4, [R16+URZ+0x38800], R99 ;  /* 0x03880063100075a7 */ /* 0x001064000808017f */
[----:B-1----:R-:W-:Y:S05]  /*2fde0*/  @!P4 NANOSLEEP.SYNCS 0x989680 ;  /* 0x009896800000c95d */ /* 0x002fea0003900000 */
[----:B------:R-:W1:Y:S02]  /*2fdf0*/  @!P4 SYNCS.PHASECHK.TRANS64 P4, [R16+URZ+0x38800], R99 ;  /* 0x038800631000c5a7 */ /* 0x000e64000808007f */
[----:B-1----:R-:W-:Y:S05]  /*2fe00*/  @!P4 BRA `(.L_x_2449) ;  /* 0xfffffffc00f0c947 */ /* 0x002fea000383ffff */
[----:B------:R-:W-:Y:S05]  /*2fe10*/  BRA `(.L_x_2737) ;  /* 0xfffffdd400187947 */ /* 0x000fea000383ffff */
.L_x_2489:
        /* <DEDUP_REMOVED lines=8> */
.L_x_2739:
[----:B------:R-:W-:Y:S05]  /*2fea0*/  BSYNC B1 ;  /* 0x0000000000017941 */ /* 0x000fea0003800000 */
.L_x_2738:
[----:B------:R-:W-:Y:S05]  /*2feb0*/  BRA `(.L_x_2740) ;  /* 0xfffffe1800007947 */ /* 0x000fea000383ffff */
.L_x_2490:
        /* <DEDUP_REMOVED lines=8> */
.L_x_2742:
[----:B------:R-:W-:Y:S05]  /*2ff40*/  BSYNC B1 ;  /* 0x0000000000017941 */ /* 0x000fea0003800000 */
.L_x_2741:
[----:B------:R-:W-:Y:S05]  /*2ff50*/  BRA `(.L_x_2743) ;  /* 0xfffffe1400e07947 */ /* 0x000fea000383ffff */
.L_x_2491:
        /* <DEDUP_REMOVED lines=8> */
.L_x_2745:
[----:B------:R-:W-:Y:S05]  /*2ffe0*/  BSYNC B1 ;  /* 0x0000000000017941 */ /* 0x000fea0003800000 */
.L_x_2744:
[----:B------:R-:W-:Y:S05]  /*2fff0*/  BRA `(.L_x_2746) ;  /* 0xfffffe1400c07947 */ /* 0x000fea000383ffff */
.L_x_2492:
        /* <DEDUP_REMOVED lines=8> */
.L_x_2748:
[----:B------:R-:W-:Y:S05]  /*30080*/  BSYNC B1 ;  /* 0x0000000000017941 */ /* 0x000fea0003800000 */
.L_x_2747:
[----:B------:R-:W-:Y:S05]  /*30090*/  BRA `(.L_x_2749) ;  /* 0xfffffe1400a07947 */ /* 0x000fea000383ffff */
.L_x_2493:
        /* <DEDUP_REMOVED lines=8> */
.L_x_2751:
[----:B------:R-:W-:Y:S05]  /*30120*/  BSYNC B1 ;  /* 0x0000000000017941 */ /* 0x000fea0003800000 */
.L_x_2750:
[----:B------:R-:W-:Y:S05]  /*30130*/  BRA `(.L_x_2752) ;  /* 0xfffffe1400807947 */ /* 0x000fea000383ffff */
.L_x_2494:
        /* <DEDUP_REMOVED lines=8> */
.L_x_2754:
[----:B------:R-:W-:Y:S05]  /*301c0*/  BSYNC B1 ;  /* 0x0000000000017941 */ /* 0x000fea0003800000 */
.L_x_2753:
[----:B------:R-:W-:Y:S05]  /*301d0*/  BRA `(.L_x_2755) ;  /* 0xfffffe1400607947 */ /* 0x000fea000383ffff */
.L_x_2495:
        /* <DEDUP_REMOVED lines=8> */
.L_x_2757:
[----:B------:R-:W-:Y:S05]  /*30260*/  BSYNC B1 ;  /* 0x0000000000017941 */ /* 0x000fea0003800000 */
.L_x_2756:
[----:B------:R-:W-:Y:S05]  /*30270*/  BRA `(.L_x_2758) ;  /* 0xfffffe1400407947 */ /* 0x000fea000383ffff */
.L_x_2496:
        /* <DEDUP_REMOVED lines=8> */
.L_x_2760:
[----:B------:R-:W-:Y:S05]  /*30300*/  BSYNC B1 ;  /* 0x0000000000017941 */ /* 0x000fea0003800000 */
.L_x_2759:
[----:B------:R-:W-:Y:S05]  /*30310*/  BRA `(.L_x_2761) ;  /* 0xfffffe1400207947 */ /* 0x000fea000383ffff */
.L_x_2497:
        /* <DEDUP_REMOVED lines=8> */
.L_x_2763:
[----:B------:R-:W-:Y:S05]  /*303a0*/  BSYNC B1 ;  /* 0x0000000000017941 */ /* 0x000fea0003800000 */
.L_x_2762:
[----:B------:R-:W-:Y:S05]  /*303b0*/  BRA `(.L_x_2764) ;  /* 0xfffffe1400007947 */ /* 0x000fea000383ffff */
.L_x_2498:
        /* <DEDUP_REMOVED lines=8> */
.L_x_2766:
[----:B------:R-:W-:Y:S05]  /*30440*/  BSYNC B1 ;  /* 0x0000000000017941 */ /* 0x000fea0003800000 */
.L_x_2765:
[----:B------:R-:W-:Y:S05]  /*30450*/  BRA `(.L_x_2767) ;  /* 0xfffffe1000e07947 */ /* 0x000fea000383ffff */
.L_x_2499:
        /* <DEDUP_REMOVED lines=8> */
.L_x_2769:
[----:B------:R-:W-:Y:S05]  /*304e0*/  BSYNC B1 ;  /* 0x0000000000017941 */ /* 0x000fea0003800000 */
.L_x_2768:
[----:B------:R-:W-:Y:S05]  /*304f0*/  BRA `(.L_x_2770) ;  /* 0xfffffe1000c07947 */ /* 0x000fea000383ffff */
.L_x_2500:
        /* <DEDUP_REMOVED lines=8> */
.L_x_2772:
[----:B------:R-:W-:Y:S05]  /*30580*/  BSYNC B1 ;  /* 0x0000000000017941 */ /* 0x000fea0003800000 */
.L_x_2771:
[----:B------:R-:W-:Y:S05]  /*30590*/  BRA `(.L_x_2773) ;  /* 0xfffffe1000a07947 */ /* 0x000fea000383ffff */
.L_x_2501:
[----:B------:R-:W-:Y:S01]  /*305a0*/  BSSY B1, `(.L_x_2774) ;  /* 0x0000008000017945 */ /* 0x000fe20003800000 */
[----:B------:R-:W-:Y:S01]  /*305b0*/  IMAD.MOV.U32 R13, RZ, RZ, R9 ;  /* 0x000000ffff0d7224 */ /* 0x000fe200078e0009 */
[----:B------:R-:W-:Y:S01]  /*305c0*/  MOV R11, 0x181f ;  /* 0x0000181f000b7802 */ /* 0x000fe20000000f00 */
[----:B------:R-:W-:Y:S02]  /*305d0*/  IMAD.MOV.U32 R12, RZ, RZ, 0x3 ;  /* 0x00000003ff0c7424 */ /* 0x000fe400078e00ff */
[----:B------:R-:W-:-:S07]  /*305e0*/  IMAD.MOV.U32 R15, RZ, RZ, -0x1 ;  /* 0xffffffffff0f7424 */ /* 0x000fce00078e00ff */
[----:B------:R-:W-:Y:S05]  /*305f0*/  WARPSYNC.COLLECTIVE R15, `(.L_x_2775) ;  /* 0x000000000f087348 */ /* 0x000fea0003c00000 */
[----:B------:R0:W1:Y:S02]  /*30600*/  SHFL.IDX P6, R14, R13, R12, R11 ;  /* 0x0000000c0d0e7389 */ /* 0x00006400000c000b */
[----:B01----:R-:W-:Y:S01]  /*30610*/  ENDCOLLECTIVE ;  /* 0x000000000000791b */ /* 0x003fe20003800000 */
.L_x_2775:
[----:B------:R-:W-:Y:S05]  /*30620*/  BSYNC B1 ;  /* 0x0000000000017941 */ /* 0x000fea0003800000 */
.L_x_2774:
[----:B------:R-:W-:Y:S05]  /*30630*/  BRA `(.L_x_2776) ;  /* 0xfffffe1000807947 */ /* 0x000fea000383ffff */
.L_x_2502:
        /* <DEDUP_REMOVED lines=8> */
.L_x_2778:
[----:B------:R-:W-:Y:S05]  /*306c0*/  BSYNC B1 ;  /* 0x0000000000017941 */ /* 0x000fea0003800000 */
.L_x_2777:
[----:B------:R-:W-:Y:S05]  /*306d0*/  BRA `(.L_x_2779) ;  /* 0xfffffe1000647947 */ /* 0x000fea000383ffff */
.L_x_2503:
        /* <DEDUP_REMOVED lines=8> */
.L_x_2781:
[----:B------:R-:W-:Y:S05]  /*30760*/  BSYNC B1 ;  /* 0x0000000000017941 */ /* 0x000fea0003800000 */
.L_x_2780:
[----:B------:R-:W-:Y:S05]  /*30770*/  BRA `(.L_x_2782) ;  /* 0xfffffe1000487947 */ /* 0x000fea000383ffff */
.L_x_2504:
        /* <DEDUP_REMOVED lines=8> */
.L_x_2784:
[----:B------:R-:W-:Y:S05]  /*30800*/  BSYNC B1 ;  /* 0x0000000000017941 */ /* 0x000fea0003800000 */
.L_x_2783:
[----:B------:R-:W-:Y:S05]  /*30810*/  BRA `(.L_x_2785) ;  /* 0xfffffe1000307947 */ /* 0x000fea000383ffff */
.L_x_2506:
[----:B0-----:R0:W1:Y:S02]  /*30820*/  SYNCS.PHASECHK.TRANS64.TRYWAIT P4, [R16+URZ+0x38800], R9 ;  /* 0x03880009100075a7 */ /* 0x001064000808017f */
[----:B-1----:R-:W-:Y:S05]  /*30830*/  @!P4 NANOSLEEP.SYNCS 0x989680 ;  /* 0x009896800000c95d */ /* 0x002fea0003900000 */
[----:B------:R-:W1:Y:S02]  /*30840*/  @!P4 SYNCS.PHASECHK.TRANS64 P4, [R16+URZ+0x38800], R9 ;  /* 0x038800091000c5a7 */ /* 0x000e64000808007f */
[----:B-1----:R-:W-:Y:S05]  /*30850*/  @!P4 BRA `(.L_x_2506) ;  /* 0xfffffffc00f0c947 */ /* 0x002fea000383ffff */
[----:B------:R-:W-:Y:S05]  /*30860*/  BRA `(.L_x_2786) ;  /* 0xfffffe1000b07947 */ /* 0x000fea000383ffff */
.L_x_2524:
[----:B-1----:R1:W2:Y:S02]  /*30870*/  SYNCS.PHASECHK.TRANS64.TRYWAIT P2, [R0+URZ+0x38830], R3 ;  /* 0x03883003000075a7 */ /* 0x0022a4000804017f */
[----:B--2---:R-:W-:Y:S05]  /*30880*/  @!P2 NANOSLEEP.SYNCS 0x989680 ;  /* 0x009896800000a95d */ /* 0x004fea0003900000 */
[----:B------:R-:W2:Y:S02]  /*30890*/  @!P2 SYNCS.PHASECHK.TRANS64 P2, [R0+URZ+0x38830], R3 ;  /* 0x038830030000a5a7 */ /* 0x000ea4000804007f */
[----:B--2---:R-:W-:Y:S05]  /*308a0*/  @!P2 BRA `(.L_x_2524) ;  /* 0xfffffffc00f0a947 */ /* 0x004fea000383ffff */
[----:B------:R-:W-:Y:S05]  /*308b0*/  BRA `(.L_x_2523) ;  /* 0xfffffe4c002c7947 */ /* 0x000fea000383ffff */
.L_x_2531:
[----:B-1----:R1:W2:Y:S02]  /*308c0*/  SYNCS.PHASECHK.TRANS64.TRYWAIT P2, [R11+URZ+0x38830], R12 ;  /* 0x0388300c0b0075a7 */ /* 0x0022a4000804017f */
[----:B--2---:R-:W-:Y:S05]  /*308d0*/  @!P2 NANOSLEEP.SYNCS 0x989680 ;  /* 0x009896800000a95d */ /* 0x004fea0003900000 */
[----:B------:R-:W2:Y:S02]  /*308e0*/  @!P2 SYNCS.PHASECHK.TRANS64 P2, [R11+URZ+0x38830], R12 ;  /* 0x0388300c0b00a5a7 */ /* 0x000ea4000804007f */
[----:B--2---:R-:W-:Y:S05]  /*308f0*/  @!P2 BRA `(.L_x_2531) ;  /* 0xfffffffc00f0a947 */ /* 0x004fea000383ffff */
[----:B------:R-:W-:Y:S05]  /*30900*/  BRA `(.L_x_2530) ;  /* 0xfffffea0006c7947 */ /* 0x000fea000383ffff */
.L_x_2536:
[----:B-1----:R1:W2:Y:S02]  /*30910*/  SYNCS.PHASECHK.TRANS64.TRYWAIT P2, [R9+URZ+0x38850], R0 ;  /* 0x03885000090075a7 */ /* 0x0022a4000804017f */
[----:B--2---:R-:W-:Y:S05]  /*30920*/  @!P2 NANOSLEEP.SYNCS 0x989680 ;  /* 0x009896800000a95d */ /* 0x004fea0003900000 */
[----:B------:R-:W2:Y:S02]  /*30930*/  @!P2 SYNCS.PHASECHK.TRANS64 P2, [R9+URZ+0x38850], R0 ;  /* 0x038850000900a5a7 */ /* 0x000ea4000804007f */
[----:B--2---:R-:W-:Y:S05]  /*30940*/  @!P2 BRA `(.L_x_2536) ;  /* 0xfffffffc00f0a947 */ /* 0x004fea000383ffff */
[----:B------:R-:W-:Y:S05]  /*30950*/  BRA `(.L_x_2535) ;  /* 0xfffffed800347947 */ /* 0x000fea000383ffff */
.L_x_2544:
[----:B-1----:R1:W2:Y:S02]  /*30960*/  SYNCS.PHASECHK.TRANS64.TRYWAIT P2, [R3+URZ+0x38830], R12 ;  /* 0x0388300c030075a7 */ /* 0x0022a4000804017f */
[----:B--2---:R-:W-:Y:S05]  /*30970*/  @!P2 NANOSLEEP.SYNCS 0x989680 ;  /* 0x009896800000a95d */ /* 0x004fea0003900000 */
[----:B------:R-:W2:Y:S02]  /*30980*/  @!P2 SYNCS.PHASECHK.TRANS64 P2, [R3+URZ+0x38830], R12 ;  /* 0x0388300c0300a5a7 */ /* 0x000ea4000804007f */
[----:B--2---:R-:W-:Y:S05]  /*30990*/  @!P2 BRA `(.L_x_2544) ;  /* 0xfffffffc00f0a947 */ /* 0x004fea000383ffff */
[----:B------:R-:W-:Y:S05]  /*309a0*/  BRA `(.L_x_2543) ;  /* 0xfffffef400387947 */ /* 0x000fea000383ffff */
.L_x_2549:
[----:B-1----:R1:W2:Y:S02]  /*309b0*/  SYNCS.PHASECHK.TRANS64.TRYWAIT P2, [R9+URZ+0x38850], R0 ;  /* 0x03885000090075a7 */ /* 0x0022a4000804017f */
[----:B--2---:R-:W-:Y:S05]  /*309c0*/  @!P2 NANOSLEEP.SYNCS 0x989680 ;  /* 0x009896800000a95d */ /* 0x004fea0003900000 */
[----:B------:R-:W2:Y:S02]  /*309d0*/  @!P2 SYNCS.PHASECHK.TRANS64 P2, [R9+URZ+0x38850], R0 ;  /* 0x038850000900a5a7 */ /* 0x000ea4000804007f */
[----:B--2---:R-:W-:Y:S05]  /*309e0*/  @!P2 BRA `(.L_x_2549) ;  /* 0xfffffffc00f0a947 */ /* 0x004fea000383ffff */
[----:B------:R-:W-:Y:S05]  /*309f0*/  BRA `(.L_x_2548) ;  /* 0xffffff2c00007947 */ /* 0x000fea000383ffff */
.L_x_2555:
[----:B-1----:R1:W2:Y:S02]  /*30a00*/  SYNCS.PHASECHK.TRANS64.TRYWAIT P0, [R0+URZ+0x38850], R7 ;  /* 0x03885007000075a7 */ /* 0x0022a4000800017f */
[----:B--2---:R-:W-:Y:S05]  /*30a10*/  @!P0 NANOSLEEP.SYNCS 0x989680 ;  /* 0x009896800000895d */ /* 0x004fea0003900000 */
[----:B------:R-:W2:Y:S02]  /*30a20*/  @!P0 SYNCS.PHASECHK.TRANS64 P0, [R0+URZ+0x38850], R7 ;  /* 0x03885007000085a7 */ /* 0x000ea4000800007f */
[----:B--2---:R-:W-:Y:S05]  /*30a30*/  @!P0 BRA `(.L_x_2555) ;  /* 0xfffffffc00f08947 */ /* 0x004fea000383ffff */
[----:B------:R-:W-:Y:S05]  /*30a40*/  BRA `(.L_x_2554) ;  /* 0xffffff4800647947 */ /* 0x000fea000383ffff */
.L_x_2589:
        /* <DEDUP_REMOVED lines=11> */
.L_x_2788:
[----:B------:R-:W-:Y:S05]  /*30b00*/  BSYNC B1 ;  /* 0x0000000000017941 */ /* 0x000fea0003800000 */
.L_x_2787:
[----:B------:R-:W-:Y:S05]  /*30b10*/  BRA `(.L_x_2789) ;  /* 0xffffff9000e47947 */ /* 0x000fea000383ffff */
.L_x_2590:
[----:B------:R-:W-:Y:S01]  /*30b20*/  BSSY B1, `(.L_x_2790) ;  /* 0x0000006000017945 */ /* 0x000fe20003800000 */
[----:B------:R-:W-:-:S07]  /*30b30*/  IMAD.MOV.U32 R15, RZ, RZ, -0x1 ;  /* 0xffffffffff0f7424 */ /* 0x000fce00078e00ff */
[----:B------:R-:W-:Y:S05]  /*30b40*/  WARPSYNC.COLLECTIVE R15, `(.L_x_2791) ;  /* 0x000000000f0c7348 */ /* 0x000fea0003c00000 */
[----:B------:R-:W-:Y:S02]  /*30b50*/  ELECT P6, UR62, PT ;  /* 0x00000000003e782f */ /* 0x000fe400038c0000 */
[----:B------:R-:W-:Y:S01]  /*30b60*/  MOV R14, UR62 ;  /* 0x0000003e000e7c02 */ /* 0x000fe20008000f00 */
[----:B------:R-:W-:Y:S10]  /*30b70*/  ENDCOLLECTIVE ;  /* 0x000000000000791b */ /* 0x000ff40003800000 */
.L_x_2791:
[----:B------:R-:W-:Y:S05]  /*30b80*/  BSYNC B1 ;  /* 0x0000000000017941 */ /* 0x000fea0003800000 */
.L_x_2790:
[----:B------:R-:W-:Y:S05]  /*30b90*/  BRA `(.L_x_2792) ;  /* 0xffffff9000d07947 */ /* 0x000fea000383ffff */
.L_x_2592:
[----:B0-----:R0:W1:Y:S02]  /*30ba0*/  SYNCS.PHASECHK.TRANS64.TRYWAIT P0, [R9+URZ+0x38820], R5 ;  /* 0x03882005090075a7 */ /* 0x001064000800017f */
[----:B-1----:R-:W-:Y:S05]  /*30bb0*/  @!P0 NANOSLEEP.SYNCS 0x989680 ;  /* 0x009896800000895d */ /* 0x002fea0003900000 */
[----:B------:R-:W1:Y:S02]  /*30bc0*/  @!P0 SYNCS.PHASECHK.TRANS64 P0, [R9+URZ+0x38820], R5 ;  /* 0x03882005090085a7 */ /* 0x000e64000800007f */
[----:B-1----:R-:W-:Y:S05]  /*30bd0*/  @!P0 BRA `(.L_x_2592) ;  /* 0xfffffffc00f08947 */ /* 0x002fea000383ffff */
[----:B------:R-:W-:Y:S05]  /*30be0*/  BRA `(.L_x_2793) ;  /* 0xffffff9000ec7947 */ /* 0x000fea000383ffff */
.L_x_2595:
[----:B0-----:R0:W1:Y:S02]  /*30bf0*/  SYNCS.PHASECHK.TRANS64.TRYWAIT P0, [R5+URZ+0x388a0], R8 ;  /* 0x0388a008050075a7 */ /* 0x001064000800017f */
[----:B-1----:R-:W-:Y:S05]  /*30c00*/  @!P0 NANOSLEEP.SYNCS 0x989680 ;  /* 0x009896800000895d */ /* 0x002fea0003900000 */
[----:B------:R-:W1:Y:S02]  /*30c10*/  @!P0 SYNCS.PHASECHK.TRANS64 P0, [R5+URZ+0x388a0], R8 ;  /* 0x0388a008050085a7 */ /* 0x000e64000800007f */
[----:B-1----:R-:W-:Y:S05]  /*30c20*/  @!P0 BRA `(.L_x_2595) ;  /* 0xfffffffc00f08947 */ /* 0x002fea000383ffff */
[----:B------:R-:W-:Y:S05]  /*30c30*/  BRA `(.L_x_2794) ;  /* 0xffffff9000fc7947 */ /* 0x000fea000383ffff */
.L_x_2597:
[----:B-1----:R1:W2:Y:S02]  /*30c40*/  SYNCS.PHASECHK.TRANS64.TRYWAIT P0, [R5+URZ+0x388c0], R8 ;  /* 0x0388c008050075a7 */ /* 0x0022a4000800017f */
[----:B--2---:R-:W-:Y:S05]  /*30c50*/  @!P0 NANOSLEEP.SYNCS 0x989680 ;  /* 0x009896800000895d */ /* 0x004fea0003900000 */
[----:B------:R-:W2:Y:S02]  /*30c60*/  @!P0 SYNCS.PHASECHK.TRANS64 P0, [R5+URZ+0x388c0], R8 ;  /* 0x0388c008050085a7 */ /* 0x000ea4000800007f */
[----:B--2---:R-:W-:Y:S05]  /*30c70*/  @!P0 BRA `(.L_x_2597) ;  /* 0xfffffffc00f08947 */ /* 0x004fea000383ffff */
[----:B------:R-:W-:Y:S05]  /*30c80*/  BRA `(.L_x_2795) ;  /* 0xffffff94009c7947 */ /* 0x000fea000383ffff */
.L_x_2601:
[----:B0-----:R0:W1:Y:S02]  /*30c90*/  SYNCS.PHASECHK.TRANS64.TRYWAIT P0, [R6+URZ+0x388a0], R7 ;  /* 0x0388a007060075a7 */ /* 0x001064000800017f */
[----:B-1----:R-:W-:Y:S05]  /*30ca0*/  @!P0 NANOSLEEP.SYNCS 0x989680 ;  /* 0x009896800000895d */ /* 0x002fea0003900000 */
[----:B------:R-:W1:Y:S02]  /*30cb0*/  @!P0 SYNCS.PHASECHK.TRANS64 P0, [R6+URZ+0x388a0], R7 ;  /* 0x0388a007060085a7 */ /* 0x000e64000800007f */
[----:B-1----:R-:W-:Y:S05]  /*30cc0*/  @!P0 BRA `(.L_x_2601) ;  /* 0xfffffffc00f08947 */ /* 0x002fea000383ffff */
[----:B------:R-:W-:Y:S05]  /*30cd0*/  BRA `(.L_x_2796) ;  /* 0xffffff9800847947 */ /* 0x000fea000383ffff */
.L_x_2603:
[----:B-1----:R1:W2:Y:S02]  /*30ce0*/  SYNCS.PHASECHK.TRANS64.TRYWAIT P1, [R6+URZ+0x388c0], R7 ;  /* 0x0388c007060075a7 */ /* 0x0022a4000802017f */
[----:B--2---:R-:W-:Y:S05]  /*30cf0*/  @!P1 NANOSLEEP.SYNCS 0x989680 ;  /* 0x009896800000995d */ /* 0x004fea0003900000 */
[----:B------:R-:W2:Y:S02]  /*30d00*/  @!P1 SYNCS.PHASECHK.TRANS64 P1, [R6+URZ+0x388c0], R7 ;  /* 0x0388c007060095a7 */ /* 0x000ea4000802007f */
[----:B--2---:R-:W-:Y:S05]  /*30d10*/  @!P1 BRA `(.L_x_2603) ;  /* 0xfffffffc00f09947 */ /* 0x004fea000383ffff */
[----:B------:R-:W-:Y:S05]  /*30d20*/  BRA `(.L_x_2797) ;  /* 0xffffff9c001c7947 */ /* 0x000fea000383ffff */
.L_x_2616:
        /* <DEDUP_REMOVED lines=11> */
.L_x_2799:
[----:B------:R-:W-:Y:S05]  /*30de0*/  BSYNC B0 ;  /* 0x0000000000007941 */ /* 0x000fea0003800000 */
.L_x_2798:
[----:B------:R-:W-:Y:S05]  /*30df0*/  BRA `(.L_x_2800) ;  /* 0xffffffa8007c7947 */ /* 0x000fea000383ffff */
.L_x_2617:
[----:B------:R-:W-:Y:S01]  /*30e00*/  BSSY B0, `(.L_x_2801) ;  /* 0x0000006000007945 */ /* 0x000fe20003800000 */
[----:B------:R-:W-:-:S07]  /*30e10*/  IMAD.MOV.U32 R15, RZ, RZ, -0x1 ;  /* 0xffffffffff0f7424 */ /* 0x000fce00078e00ff */
[----:B------:R-:W-:Y:S05]  /*30e20*/  WARPSYNC.COLLECTIVE R15, `(.L_x_2802) ;  /* 0x000000000f0c7348 */ /* 0x000fea0003c00000 */
[----:B------:R-:W-:Y:S02]  /*30e30*/  ELECT P6, UR62, PT ;  /* 0x00000000003e782f */ /* 0x000fe400038c0000 */
[----:B------:R-:W-:Y:S01]  /*30e40*/  MOV R14, UR62 ;  /* 0x0000003e000e7c02 */ /* 0x000fe20008000f00 */
[----:B------:R-:W-:Y:S10]  /*30e50*/  ENDCOLLECTIVE ;  /* 0x000000000000791b */ /* 0x000ff40003800000 */
.L_x_2802:
[----:B------:R-:W-:Y:S05]  /*30e60*/  BSYNC B0 ;  /* 0x0000000000007941 */ /* 0x000fea0003800000 */
.L_x_2801:
[----:B------:R-:W-:Y:S05]  /*30e70*/  BRA `(.L_x_2803) ;  /* 0xffffffa8006c7947 */ /* 0x000fea000383ffff */
.L_x_2620:
[----:B0-----:R0:W1:Y:S02]  /*30e80*/  SYNCS.PHASECHK.TRANS64.TRYWAIT P0, [R7+URZ+0x38840], R10 ;  /* 0x0388400a070075a7 */ /* 0x001064000800017f */
[----:B-1----:R-:W-:Y:S05]  /*30e90*/  @!P0 NANOSLEEP.SYNCS 0x989680 ;  /* 0x009896800000895d */ /* 0x002fea0003900000 */
[----:B------:R-:W1:Y:S02]  /*30ea0*/  @!P0 SYNCS.PHASECHK.TRANS64 P0, [R7+URZ+0x38840], R10 ;  /* 0x0388400a070085a7 */ /* 0x000e64000800007f */
[----:B-1----:R-:W-:Y:S05]  /*30eb0*/  @!P0 BRA `(.L_x_2620) ;  /* 0xfffffffc00f08947 */ /* 0x002fea000383ffff */
[----:B------:R-:W-:Y:S05]  /*30ec0*/  BRA `(.L_x_2804) ;  /* 0xffffffa800d07947 */ /* 0x000fea000383ffff */
.L_x_2623:
        /* <DEDUP_REMOVED lines=8> */
.L_x_2631:
[----:B0-----:R0:W1:Y:S02]  /*30f50*/  SYNCS.PHASECHK.TRANS64.TRYWAIT P0, [R8+URZ+0x38840], R9 ;  /* 0x03884009080075a7 */ /* 0x001064000800017f */
[----:B-1----:R-:W-:Y:S05]  /*30f60*/  @!P0 NANOSLEEP.SYNCS 0x989680 ;  /* 0x009896800000895d */ /* 0x002fea0003900000 */
[----:B------:R-:W1:Y:S02]  /*30f70*/  @!P0 SYNCS.PHASECHK.TRANS64 P0, [R8+URZ+0x38840], R9 ;  /* 0x03884009080085a7 */ /* 0x000e64000800007f */
[----:B-1----:R-:W-:Y:S05]  /*30f80*/  @!P0 BRA `(.L_x_2631) ;  /* 0xfffffffc00f08947 */ /* 0x002fea000383ffff */
[----:B------:R-:W-:Y:S05]  /*30f90*/  BRA `(.L_x_2806) ;  /* 0xffffffb400007947 */ /* 0x000fea000383ffff */
.L_x_2633:
[----:B0-----:R0:W1:Y:S02]  /*30fa0*/  SYNCS.PHASECHK.TRANS64.TRYWAIT P0, [R8+URZ+0x38860], R9 ;  /* 0x03886009080075a7 */ /* 0x001064000800017f */
[----:B-1----:R-:W-:Y:S05]  /*30fb0*/  @!P0 NANOSLEEP.SYNCS 0x989680 ;  /* 0x009896800000895d */ /* 0x002fea0003900000 */
[----:B------:R-:W1:Y:S02]  /*30fc0*/  @!P0 SYNCS.PHASECHK.TRANS64 P0, [R8+URZ+0x38860], R9 ;  /* 0x03886009080085a7 */ /* 0x000e64000800007f */
[----:B-1----:R-:W-:Y:S05]  /*30fd0*/  @!P0 BRA `(.L_x_2633) ;  /* 0xfffffffc00f08947 */ /* 0x002fea000383ffff */
[----:B------:R-:W-:Y:S05]  /*30fe0*/  BRA `(.L_x_2807) ;  /* 0xffffffb400bc7947 */ /* 0x000fea000383ffff */
.L_x_2639:
[----:B-1----:R1:W2:Y:S02]  /*30ff0*/  SYNCS.PHASECHK.TRANS64.TRYWAIT P0, [R2+URZ+0x38840], R3 ;  /* 0x03884003020075a7 */ /* 0x0022a4000800017f */
[----:B--2---:R-:W-:Y:S05]  /*31000*/  @!P0 NANOSLEEP.SYNCS 0x989680 ;  /* 0x009896800000895d */ /* 0x004fea0003900000 */
[----:B------:R-:W2:Y:S02]  /*31010*/  @!P0 SYNCS.PHASECHK.TRANS64 P0, [R2+URZ+0x38840], R3 ;  /* 0x03884003020085a7 */ /* 0x000ea4000800007f */
[----:B--2---:R-:W-:Y:S05]  /*31020*/  @!P0 BRA `(.L_x_2639) ;  /* 0xfffffffc00f08947 */ /* 0x004fea000383ffff */
[----:B------:R-:W-:Y:S05]  /*31030*/  BRA `(.L_x_2808) ;  /* 0xffffffbc003c7947 */ /* 0x000fea000383ffff */
.L_x_2641:
[----:B0-----:R0:W1:Y:S02]  /*31040*/  SYNCS.PHASECHK.TRANS64.TRYWAIT P0, [R2+URZ+0x38860], R3 ;  /* 0x03886003020075a7 */ /* 0x001064000800017f */
[----:B-1----:R-:W-:Y:S05]  /*31050*/  @!P0 NANOSLEEP.SYNCS 0x989680 ;  /* 0x009896800000895d */ /* 0x002fea0003900000 */
[----:B------:R-:W1:Y:S02]  /*31060*/  @!P0 SYNCS.PHASECHK.TRANS64 P0, [R2+URZ+0x38860], R3 ;  /* 0x03886003020085a7 */ /* 0x000e64000800007f */
[----:B-1----:R-:W-:Y:S05]  /*31070*/  @!P0 BRA `(.L_x_2641) ;  /* 0xfffffffc00f08947 */ /* 0x002fea000383ffff */
[----:B------:R-:W-:Y:S05]  /*31080*/  BRA `(.L_x_2809) ;  /* 0xffffffbc00f87947 */ /* 0x000fea000383ffff */
.L_x_2647:
[----:B--2---:R2:W3:Y:S02]  /*31090*/  SYNCS.PHASECHK.TRANS64.TRYWAIT P0, [R2+URZ+0x38840], R3 ;  /* 0x03884003020075a7 */ /* 0x0044e4000800017f */
[----:B---3--:R-:W-:Y:S05]  /*310a0*/  @!P0 NANOSLEEP.SYNCS 0x989680 ;  /* 0x009896800000895d */ /* 0x008fea0003900000 */
[----:B------:R-:W3:Y:S02]  /*310b0*/  @!P0 SYNCS.PHASECHK.TRANS64 P0, [R2+URZ+0x38840], R3 ;  /* 0x03884003020085a7 */ /* 0x000ee4000800007f */
[----:B---3--:R-:W-:Y:S05]  /*310c0*/  @!P0 BRA `(.L_x_2647) ;  /* 0xfffffffc00f08947 */ /* 0x008fea000383ffff */
[----:B------:R-:W-:Y:S05]  /*310d0*/  BRA `(.L_x_2810) ;  /* 0xffffffc400547947 */ /* 0x000fea000383ffff */
.L_x_2649:
[----:B0-----:R0:W1:Y:S02]  /*310e0*/  SYNCS.PHASECHK.TRANS64.TRYWAIT P0, [R2+URZ+0x38860], R9 ;  /* 0x03886009020075a7 */ /* 0x001064000800017f */
[----:B-1----:R-:W-:Y:S05]  /*310f0*/  @!P0 NANOSLEEP.SYNCS 0x989680 ;  /* 0x009896800000895d */ /* 0x002fea0003900000 */
[----:B------:R-:W1:Y:S02]  /*31100*/  @!P0 SYNCS.PHASECHK.TRANS64 P0, [R2+URZ+0x38860], R9 ;  /* 0x03886009020085a7 */ /* 0x000e64000800007f */
[----:B-1----:R-:W-:Y:S05]  /*31110*/  @!P0 BRA `(.L_x_2649) ;  /* 0xfffffffc00f08947 */ /* 0x002fea000383ffff */
[----:B------:R-:W-:Y:S05]  /*31120*/  BRA `(.L_x_2811) ;  /* 0xffffffc8000c7947 */ /* 0x000fea000383ffff */
.L_x_2657:
[----:B-1----:R1:W2:Y:S02]  /*31130*/  SYNCS.PHASECHK.TRANS64.TRYWAIT P0, [R3+URZ+0x38860], R0 ;  /* 0x03886000030075a7 */ /* 0x0022a4000800017f */
[----:B--2---:R-:W-:Y:S05]  /*31140*/  @!P0 NANOSLEEP.SYNCS 0x989680 ;  /* 0x009896800000895d */ /* 0x004fea0003900000 */
[----:B------:R-:W2:Y:S02]  /*31150*/  @!P0 SYNCS.PHASECHK.TRANS64 P0, [R3+URZ+0x38860], R0 ;  /* 0x03886000030085a7 */ /* 0x000ea4000800007f */
[----:B--2---:R-:W-:Y:S05]  /*31160*/  @!P0 BRA `(.L_x_2657) ;  /* 0xfffffffc00f08947 */ /* 0x004fea000383ffff */
[----:B------:R-:W-:Y:S05]  /*31170*/  BRA `(.L_x_2812) ;  /* 0xffffffcc00507947 */ /* 0x000fea000383ffff */
.L_x_2660:
[----:B------:R-:W-:Y:S01]  /*31180*/  BSSY B0, `(.L_x_2813) ;  /* 0x0000008000007945 */ /* 0x000fe20003800000 */
[----:B------:R-:W-:Y:S02]  /*31190*/  IMAD.MOV.U32 R13, RZ, RZ, R16 ;  /* 0x000000ffff0d7224 */ /* 0x000fe400078e0010 */
[----:B------:R-:W-:Y:S02]  /*311a0*/  IMAD.MOV.U32 R12, RZ, RZ, RZ ;  /* 0x000000ffff0c7224 */ /* 0x000fe400078e00ff */
[----:B------:R-:W-:Y:S02]  /*311b0*/  IMAD.MOV.U32 R11, RZ, RZ, 0x1f ;  /* 0x0000001fff0b7424 */ /* 0x000fe400078e00ff */
[----:B0-----:R-:W-:-:S07]  /*311c0*/  IMAD.MOV.U32 R15, RZ, RZ, -0x1 ;  /* 0xffffffffff0f7424 */ /* 0x001fce00078e00ff */
[----:B-1----:R-:W-:Y:S05]  /*311d0*/  WARPSYNC.COLLECTIVE R15, `(.L_x_2814) ;  /* 0x000000000f087348 */ /* 0x002fea0003c00000 */
[----:B------:R0:W2:Y:S02]  /*311e0*/  SHFL.IDX P6, R14, R13, R12, R11 ;  /* 0x0000000c0d0e7389 */ /* 0x0000a400000c000b */
[----:B012---:R-:W-:Y:S01]  /*311f0*/  ENDCOLLECTIVE ;  /* 0x000000000000791b */ /* 0x007fe20003800000 */
.L_x_2814:
[----:B------:R-:W-:Y:S05]  /*31200*/  BSYNC B0 ;  /* 0x0000000000007941 */ /* 0x000fea0003800000 */
.L_x_2813:
        /* <DEDUP_REMOVED lines=8> */
.L_x_2815:
[----:B------:R-:W-:Y:S01]  /*31290*/  IMAD.MOV.U32 R16, RZ, RZ, R14 ;  /* 0x000000ffff107224 */ /* 0x000fe200078e000e */
[----:B------:R-:W-:Y:S06]  /*312a0*/  BRA `(.L_x_2816) ;  /* 0xffffffd0000c7947 */ /* 0x000fec000383ffff */
.L_x_2663:
        /* <DEDUP_REMOVED lines=8> */
.L_x_2818:
[----:B------:R-:W-:Y:S05]  /*31330*/  BSYNC B0 ;  /* 0x0000000000007941 */ /* 0x000fea0003800000 */
.L_x_2817:
        /* <DEDUP_REMOVED lines=10> */
.L_x_2819:
        /* <DEDUP_REMOVED lines=8> */
.L_x_2820:
        /* <DEDUP_REMOVED lines=8> */
.L_x_2821:
        /* <DEDUP_REMOVED lines=8> */
.L_x_2822:
        /* <DEDUP_REMOVED lines=8> */
.L_x_2823:
[----:B------:R-:W-:Y:S05]  /*315e0*/  BRA `(.L_x_2824) ;  /* 0xffffffcc00d07947 */ /* 0x000fea000383ffff */
.L_x_2668:
        /* <DEDUP_REMOVED lines=8> */
.L_x_2826:
[----:B------:R-:W-:Y:S05]  /*31670*/  BSYNC B0 ;  /* 0x0000000000007941 */ /* 0x000fea0003800000 */
.L_x_2825:
        /* <DEDUP_REMOVED lines=10> */
.L_x_2827:
        /* <DEDUP_REMOVED lines=8> */
.L_x_2828:
        /* <DEDUP_REMOVED lines=8> */
.L_x_2829:
        /* <DEDUP_REMOVED lines=8> */
.L_x_2830:
        /* <DEDUP_REMOVED lines=8> */
.L_x_2831:
[----:B------:R-:W-:Y:S05]  /*31920*/  BRA `(.L_x_2832) ;  /* 0xffffffcc00b47947 */ /* 0x000fea000383ffff */
.L_x_2670:
[----:B------:R-:W-:Y:S01]  /*31930*/  BSSY B0, `(.L_x_2833) ;  /* 0x0000006000007945 */ /* 0x000fe20003800000 */
[----:B------:R-:W-:Y:S01]  /*31940*/  PLOP3.LUT P6, PT, P6, PT, PT, 0x8, 0x0 ;  /* 0x000000000000781c */ /* 0x000fe200037ce170 */
[----:B------:R-:W-:-:S12]  /*31950*/  IMAD.MOV.U32 R15, RZ, RZ, -0x1 ;  /* 0xffffffffff0f7424 */ /* 0x000fd800078e00ff */
[----:B0-----:R-:W-:Y:S05]  /*31960*/  WARPSYNC.COLLECTIVE R15, `(.L_x_2834) ;  /* 0x000000000f087348 */ /* 0x001fea0003c00000 */
[----:B------:R-:W-:Y:S01]  /*31970*/  VOTE.ANY R14, PT, P6 ;  /* 0x00000000000e7806 */ /* 0x000fe200030e0100 */
[----:B0-----:R-:W-:Y:S06]  /*31980*/  ENDCOLLECTIVE ;  /* 0x000000000000791b */ /* 0x001fec0003800000 */
.L_x_2834:
[----:B------:R-:W-:Y:S05]  /*31990*/  BSYNC B0 ;  /* 0x0000000000007941 */ /* 0x000fea0003800000 */
.L_x_2833:
        /* <DEDUP_REMOVED lines=9> */
.L_x_2835:
[----:B------:R-:W-:Y:S01]  /*31a30*/  IMAD.MOV.U32 R17, RZ, RZ, R14 ;  /* 0x000000ffff117224 */ /* 0x000fe200078e000e */
[----:B------:R-:W-:Y:S06]  /*31a40*/  BRA `(.L_x_2836) ;  /* 0xffffffcc00a47947 */ /* 0x000fec000383ffff */
.L_x_2672:
[----:B------:R-:W-:Y:S01]  /*31a50*/  BSSY B0, `(.L_x_2837) ;  /* 0x0000007000007945 */ /* 0x000fe20003800000 */
[----:B------:R-:W-:Y:S02]  /*31a60*/  IMAD.MOV.U32 R13, RZ, RZ, R2 ;  /* 0x000000ffff0d7224 */ /* 0x000fe400078e0002 */
[----:B------:R-:W-:Y:S02]  /*31a70*/  IMAD.MOV.U32 R11, RZ, RZ, 0x1f ;  /* 0x0000001fff0b7424 */ /* 0x000fe400078e00ff */
[----:B------:R-:W-:-:S07]  /*31a80*/  IMAD.MOV.U32 R15, RZ, RZ, -0x1 ;  /* 0xffffffffff0f7424 */ /* 0x000fce00078e00ff */
[----:B012---:R-:W-:Y:S05]  /*31a90*/  WARPSYNC.COLLECTIVE R15, `(.L_x_2838) ;  /* 0x000000000f087348 */ /* 0x007fea0003c00000 */
[----:B------:R3:W4:Y:S02]  /*31aa0*/  SHFL.IDX P6, R14, R13, R12, R11 ;  /* 0x0000000c0d0e7389 */ /* 0x00072400000c000b */
[----:B01234-:R-:W-:Y:S01]  /*31ab0*/  ENDCOLLECTIVE ;  /* 0x000000000000791b */ /* 0x01ffe20003800000 */
.L_x_2838:
[----:B------:R-:W-:Y:S05]  /*31ac0*/  BSYNC B0 ;  /* 0x0000000000007941 */ /* 0x000fea0003800000 */
.L_x_2837:
[----:B------:R-:W-:Y:S01]  /*31ad0*/  IMAD.MOV.U32 R7, RZ, RZ, R14 ;  /* 0x000000ffff077224 */ /* 0x000fe200078e000e */
[----:B------:R-:W-:Y:S06]  /*31ae0*/  BRA `(.L_x_2671) ;  /* 0xffffffcc00987947 */ /* 0x000fec000383ffff */
.L_x_2676:
[----:B-1----:R1:W2:Y:S02]  /*31af0*/  SYNCS.PHASECHK.TRANS64.TRYWAIT P0, [R0+URZ+0x38820], R3 ;  /* 0x03882003000075a7 */ /* 0x0022a4000800017f */
[----:B--2---:R-:W-:Y:S05]  /*31b00*/  @!P0 NANOSLEEP.SYNCS 0x989680 ;  /* 0x009896800000895d */ /* 0x004fea0003900000 */
[----:B------:R-:W2:Y:S02]  /*31b10*/  @!P0 SYNCS.PHASECHK.TRANS64 P0, [R0+URZ+0x38820], R3 ;  /* 0x03882003000085a7 */ /* 0x000ea4000800007f */
[----:B--2---:R-:W-:Y:S05]  /*31b20*/  @!P0 BRA `(.L_x_2676) ;  /* 0xfffffffc00f08947 */ /* 0x004fea000383ffff */
[----:B------:R-:W-:Y:S05]  /*31b30*/  BRA `(.L_x_2839) ;  /* 0xffffffd4000c7947 */ /* 0x000fea000383ffff */
.L_x_2677:
        /* <DEDUP_REMOVED lines=11> */
.L_x_2841:
[----:B------:R-:W-:Y:S05]  /*31bf0*/  BSYNC B0 ;  /* 0x0000000000007941 */ /* 0x000fea0003800000 */
.L_x_2840:
[----:B------:R-:W-:Y:S05]  /*31c00*/  BRA `(.L_x_2842) ;  /* 0xffffffd000f47947 */ /* 0x000fea000383ffff */
.L_x_2678:
[----:B------:R-:W-:Y:S01]  /*31c10*/  BSSY B0, `(.L_x_2843) ;  /* 0x0000006000007945 */ /* 0x000fe20003800000 */
[----:B------:R-:W-:-:S07]  /*31c20*/  IMAD.MOV.U32 R15, RZ, RZ, -0x1 ;  /* 0xffffffffff0f7424 */ /* 0x000fce00078e00ff */
[----:B012---:R-:W-:Y:S05]  /*31c30*/  WARPSYNC.COLLECTIVE R15, `(.L_x_2844) ;  /* 0x000000000f0c7348 */ /* 0x007fea0003c00000 */
[----:B------:R-:W-:Y:S02]  /*31c40*/  ELECT P6, UR62, PT ;  /* 0x00000000003e782f */ /* 0x000fe400038c0000 */
[----:B------:R-:W-:Y:S01]  /*31c50*/  MOV R14, UR62 ;  /* 0x0000003e000e7c02 */ /* 0x000fe20008000f00 */
[----:B012---:R-:W-:Y:S10]  /*31c60*/  ENDCOLLECTIVE ;  /* 0x000000000000791b */ /* 0x007ff40003800000 */
.L_x_2844:
[----:B------:R-:W-:Y:S05]  /*31c70*/  BSYNC B0 ;  /* 0x0000000000007941 */ /* 0x000fea0003800000 */
.L_x_2843:
[----:B------:R-:W-:Y:S05]  /*31c80*/  BRA `(.L_x_2845) ;  /* 0xffffffd000e87947 */ /* 0x000fea000383ffff */
.L_x_2680:
[----:B-1----:R1:W2:Y:S02]  /*31c90*/  SYNCS.PHASECHK.TRANS64.TRYWAIT P0, [R6+URZ], R5 ;  /* 0x00000005060075a7 */ /* 0x0022a4000800017f */
[----:B--2---:R-:W-:Y:S05]  /*31ca0*/  @!P0 NANOSLEEP.SYNCS 0x989680 ;  /* 0x009896800000895d */ /* 0x004fea0003900000 */
[----:B------:R-:W2:Y:S02]  /*31cb0*/  @!P0 SYNCS.PHASECHK.TRANS64 P0, [R6+URZ], R5 ;  /* 0x00000005060085a7 */ /* 0x000ea4000800007f */
[----:B--2---:R-:W-:Y:S05]  /*31cc0*/  @!P0 BRA `(.L_x_2680) ;  /* 0xfffffffc00f08947 */ /* 0x004fea000383ffff */
[----:B------:R-:W-:Y:S05]  /*31cd0*/  BRA `(.L_x_2846) ;  /* 0xffffffd4002c7947 */ /* 0x000fea000383ffff */
.L_x_2681:
[----:B--2---:R2:W3:Y:S02]  /*31ce0*/  SYNCS.PHASECHK.TRANS64.TRYWAIT P0, [R7+URZ], R2 ;  /* 0x00000002070075a7 */ /* 0x0044e4000800017f */
[----:B---3--:R-:W-:Y:S05]  /*31cf0*/  @!P0 NANOSLEEP.SYNCS 0x989680 ;  /* 0x009896800000895d */ /* 0x008fea0003900000 */
[----:B------:R-:W3:Y:S02]  /*31d00*/  @!P0 SYNCS.PHASECHK.TRANS64 P0, [R7+URZ], R2 ;  /* 0x00000002070085a7 */ /* 0x000ee4000800007f */
[----:B---3--:R-:W-:Y:S05]  /*31d10*/  @!P0 BRA `(.L_x_2681) ;  /* 0xfffffffc00f08947 */ /* 0x008fea000383ffff */
[----:B------:R-:W-:Y:S05]  /*31d20*/  BRA `(.L_x_2847) ;  /* 0xffffffd400207947 */ /* 0x000fea000383ffff */
.L_x_2683:
[----:B---3--:R3:W4:Y:S02]  /*31d30*/  SYNCS.PHASECHK.TRANS64.TRYWAIT P0, [R4+URZ], R5 ;  /* 0x00000005040075a7 */ /* 0x008724000800017f */
[----:B----4-:R-:W-:Y:S05]  /*31d40*/  @!P0 NANOSLEEP.SYNCS 0x989680 ;  /* 0x009896800000895d */ /* 0x010fea0003900000 */
[----:B------:R-:W4:Y:S02]  /*31d50*/  @!P0 SYNCS.PHASECHK.TRANS64 P0, [R4+URZ], R5 ;  /* 0x00000005040085a7 */ /* 0x000f24000800007f */
[----:B----4-:R-:W-:Y:S05]  /*31d60*/  @!P0 BRA `(.L_x_2683) ;  /* 0xfffffffc00f08947 */ /* 0x010fea000383ffff */
[----:B------:R-:W-:Y:S05]  /*31d70*/  BRA `(.L_x_2848) ;  /* 0xffffffd400287947 */ /* 0x000fea000383ffff */
.L_x_2849:
        /* <DEDUP_REMOVED lines=16> */
.L_x_12751:


//--------------------- .text._ZN7cutlass13device_kernelIN5flash11enable_sm90INS1_16FlashAttnFwdSm90INS1_25CollectiveMainloopFwdSm90ILi2EN4cute5tupleIJNS5_1CILi1EEES8_S8_EEENS6_IJNS7_ILi128EEENS7_ILi112EEENS7_ILi192EEEEEELi192ENS_10bfloat16_tEfNS_4arch4Sm90ELb0ELb0ELb1ELb0ELb0ELb0ELb0ELb1ELb1ELb0ELb0ELb0EEENS1_21CollectiveEpilogueFwdINS6_IJSA_SC_SB_EEES9_SE_SG_Li256ELb0ELb0ELb0ELb0EEENS1_29StaticPersistentTileSchedulerILb0EEEEEEEEEvNT_6ParamsE --------------------------
	.section	.text._ZN7cutlass13device_kernelIN5flash11enable_sm90INS1_16FlashAttnFwdSm90INS1_25CollectiveMainloopFwdSm90ILi2EN4cute5tupleIJNS5_1CILi1EEES8_S8_EEENS6_IJNS7_ILi128EEENS7_ILi112EEENS7_ILi192EEEEEELi192ENS_10bfloat16_tEfNS_4arch4Sm90ELb0ELb0ELb1ELb0ELb0ELb0ELb0ELb1ELb1ELb0ELb0ELb0EEENS1_21CollectiveEpilogueFwdINS6_IJSA_SC_SB_EEES9_SE_SG_Li256ELb0ELb0ELb0ELb0EEENS1_29StaticPersistentTileSchedulerILb0EEEEEEEEEvNT_6ParamsE,"ax",@progbits
	.align	128
.text._ZN7cutlass13device_kernelIN5flash11enable_sm90INS1_16FlashAttnFwdSm90INS1_25CollectiveMainloopFwdSm90ILi2EN4cute5tupleIJNS5_1CILi1EEES8_S8_EEENS6_IJNS7_ILi128EEENS7_ILi112EEENS7_ILi192EEEEEELi192ENS_10bfloat16_tEfNS_4arch4Sm90ELb0ELb0ELb1ELb0ELb0ELb0ELb0ELb1ELb1ELb0ELb0ELb0EEENS1_21CollectiveEpilogueFwdINS6_IJSA_SC_SB_EEES9_SE_SG_Li256ELb0ELb0ELb0ELb0EEENS1_29StaticPersistentTileSchedulerILb0EEEEEEEEEvNT_6ParamsE:
        .type           _ZN7cutlass13device_kernelIN5flash11enable_sm90INS1_16FlashAttnFwdSm90INS1_25CollectiveMainloopFwdSm90ILi2EN4cute5tupleIJNS5_1CILi1EEES8_S8_EEENS6_IJNS7_ILi128EEENS7_ILi112EEENS7_ILi192EEEEEELi192ENS_10bfloat16_tEfNS_4arch4Sm90ELb0ELb0ELb1ELb0ELb0ELb0ELb0ELb1ELb1ELb0ELb0ELb0EEENS1_21CollectiveEpilogueFwdINS6_IJSA_SC_SB_EEES9_SE_SG_Li256ELb0ELb0ELb0ELb0EEENS1_29StaticPersistentTileSchedulerILb0EEEEEEEEEvNT_6ParamsE,@function
        .size           _ZN7cutlass13device_kernelIN5flash11enable_sm90INS1_16FlashAttnFwdSm90INS1_25CollectiveMainloopFwdSm90ILi2EN4cute5tupleIJNS5_1CILi1EEES8_S8_EEENS6_IJNS7_ILi128EEENS7_ILi112EEENS7_ILi192EEEEEELi192ENS_10bfloat16_tEfNS_4arch4Sm90ELb0ELb0ELb1ELb0ELb0ELb0ELb0ELb1ELb1ELb0ELb0ELb0EEENS1_21CollectiveEpilogueFwdINS6_IJSA_SC_SB_EEES9_SE_SG_Li256ELb0ELb0ELb0ELb0EEENS1_29StaticPersistentTileSchedulerILb0EEEEEEEEEvNT_6ParamsE,(.L_x_12752 - _ZN7cutlass13device_kernelIN5flash11enable_sm90INS1_16FlashAttnFwdSm90INS1_25CollectiveMainloopFwdSm90ILi2EN4cute5tupleIJNS5_1CILi1EEES8_S8_EEENS6_IJNS7_ILi128EEENS7_ILi112EEENS7_ILi192EEEEEELi192ENS_10bfloat16_tEfNS_4arch4Sm90ELb0ELb0ELb1ELb0ELb0ELb0ELb0ELb1ELb1ELb0ELb0ELb0EEENS1_21CollectiveEpilogueFwdINS6_IJSA_SC_SB_EEES9_SE_SG_Li256ELb0ELb0ELb0ELb0EEENS1_29StaticPersistentTileSchedulerILb0EEEEEEEEEvNT_6ParamsE)
        .other          _ZN7cutlass13device_kernelIN5flash11enable_sm90INS1_16FlashAttnFwdSm90INS1_25CollectiveMainloopFwdSm90ILi2EN4cute5tupleIJNS5_1CILi1EEES8_S8_EEENS6_IJNS7_ILi128EEENS7_ILi112EEENS7_ILi192EEEEEELi192ENS_10bfloat16_tEfNS_4arch4Sm90ELb0ELb0ELb1ELb0ELb0ELb0ELb0ELb1ELb1ELb0ELb0ELb0EEENS1_21CollectiveEpilogueFwdINS6_IJSA_SC_SB_EEES9_SE_SG_Li256ELb0ELb0ELb0ELb0EEENS1_29StaticPersistentTileSchedulerILb0EEEEEEEEEvNT_6ParamsE,@"STO_CUDA_ENTRY STV_DEFAULT"
_ZN7cutlass13device_kernelIN5flash11enable_sm90INS1_16FlashAttnFwdSm90INS1_25CollectiveMainloopFwdSm90ILi2EN4cute5tupleIJNS5_1CILi1EEES8_S8_EEENS6_IJNS7_ILi128EEENS7_ILi112EEENS7_ILi192EEEEEELi192ENS_10bfloat16_tEfNS_4arch4Sm90ELb0ELb0ELb1ELb0ELb0ELb0ELb0ELb1ELb1ELb0ELb0ELb0EEENS1_21CollectiveEpilogueFwdINS6_IJSA_SC_SB_EEES9_SE_SG_Li256ELb0ELb0ELb0ELb0EEENS1_29StaticPersistentTileSchedulerILb0EEEEEEEEEvNT_6ParamsE:
        /* <DEDUP_REMOVED lines=24> */
.L_x_2851:
[----:B------:R-:W-:Y:S05]  /*0180*/  BSYNC B0 ;  /* 0x0000000000007941 */ /* 0x000fea0003800000 */
.L_x_2850:
        /* <DEDUP_REMOVED lines=37> */
.L_x_2852:
        /* <DEDUP_REMOVED lines=22> */
.L_x_2853:
        /* <DEDUP_REMOVED lines=18> */
.L_x_2854:
        /* <DEDUP_REMOVED lines=22> */
.L_x_2855:
        /* <DEDUP_REMOVED lines=22> */
.L_x_2856:
[----:B-1----:R-:W-:Y:S01]  /*0920*/  UMOV UR4, 0x1 ;  /* 0x0000000100047882 */ /* 0x002fe20000000000 */
[----:B------:R-:W-:Y:S01]  /*0930*/  PLOP3.LUT P0, PT, PT, PT, UP0, 0x80, 0x0 ;  /* 0x000000000000781c */ /* 0x000fe20003f0f008 */
[----:B------:R-:W-:Y:S01]  /*0940*/  USEL UR4, UR4, 0x2, !UP0 ;  /* 0x0000000204047887 */ /* 0x000fe2000c000000 */
[----:B------:R-:W-:-:S05]  /*0950*/  NOP ;  /* 0x0000000000007918 */ /* 0x000fca0000000000 */
[----:B------:R-:W-:-:S05]  /*0960*/  IMAD.U32 R2, RZ, RZ, UR4 ;  /* 0x00000004ff027e24 */ /* 0x000fca000f8e00ff */
[----:B------:R1:W-:Y:S01]  /*0970*/  STL [R1+0x1c], R2 ;  /* 0x00001c0201007387 */ /* 0x0003e20000100800 */
[----:B--23--:R-:W-:Y:S06]  /*0980*/  BAR.SYNC.DEFER_BLOCKING 0x0 ;  /* 0x0000000000007b1d */ /* 0x00cfec0000010000 */
[----:B------:R-:W-:Y:S05]  /*0990*/  @!P0 BRA `(.L_x_2857) ;  /* 0x000000b800108947 */ /* 0x000fea0003800000 */
.L_x_2858:
        /* <DEDUP_REMOVED lines=9> */
[----:B-1----:R-:W2:Y:S01]  /*0a30*/  LDL R2, [R1+0x1c] ;  /* 0x00001c0001027983 */ /* 0x002ea20000100800 */
[----:B------:R-:W-:Y:S01]  /*0a40*/  IADD3 R0, R4, -0x80, RZ ;  /* 0xffffff8004007810 */ /* 0x000fe20007ffe0ff */
[----:B------:R-:W1:Y:S01]  /*0a50*/  S2UR UR5, SR_CgaCtaId ;  /* 0x00000000000579c3 */ /* 0x000e620000008800 */
[----:B------:R-:W-:Y:S01]  /*0a60*/  UMOV UR4, 0x400 ;  /* 0x0000040000047882 */ /* 0x000fe20000000000 */
[----:B------:R-:W-:Y:S01]  /*0a70*/  IMAD.MOV.U32 R209, RZ, RZ, -0x2 ;  /* 0xfffffffeffd17424 */ /* 0x000fe200078e00ff */
[----:B------:R-:W-:Y:S01]  /*0a80*/  SHF.R.S32.HI R3, RZ, 0x1f, R0 ;  /* 0x0000001fff037819 */ /* 0x000fe20000011400 */
[----:B------:R-:W-:Y:S01]  /*0a90*/  IMAD.U32 R17, RZ, RZ, UR7 ;  /* 0x00000007ff117e24 */ /* 0x000fe2000f8e00ff */
[----:B------:R-:W-:Y:S02]  /*0aa0*/  UMOV UR38, URZ ;  /* 0x0000003f00267c82 */ /* 0x000fe40008000000 */
[CC--:B------:R-:W-:Y:S01]  /*0ab0*/  LEA.HI R5, R3.reuse, R0.reuse, RZ, 0x7 ;  /* 0x0000000003057211 */ /* 0x0c0fe200078f38ff */
[----:B------:R-:W3:Y:S01]  /*0ac0*/  S2UR UR6, SR_SWINHI ;  /* 0x00000000000679c3 */ /* 0x000ee20000002f00 */
[----:B------:R-:W-:-:S02]  /*0ad0*/  LEA.HI R207, R3, R0, RZ, 0x5 ;  /* 0x0000000003cf7211 */ /* 0x000fc400078f28ff */
[----:B------:R-:W-:Y:S02]  /*0ae0*/  LOP3.LUT R23, R5, 0xffffff80, RZ, 0xc0, !PT ;  /* 0xffffff8005177812 */ /* 0x000fe400078ec0ff */
[----:B------:R-:W-:Y:S02]  /*0af0*/  SHF.R.S32.HI R207, RZ, 0x5, R207 ;  /* 0x00000005ffcf7819 */ /* 0x000fe400000114cf */
[----:B------:R-:W-:Y:S01]  /*0b00*/  SHF.R.S32.HI R206, RZ, 0x7, R5 ;  /* 0x00000007ffce7819 */ /* 0x000fe20000011405 */
[----:B------:R-:W-:-:S03]  /*0b10*/  IMAD.IADD R23, R0, 0x1, -R23 ;  /* 0x0000000100177824 */ /* 0x000fc600078e0a17 */
[----:B------:R-:W-:Y:S02]  /*0b20*/  LEA.HI R5, R5, R206, RZ, 0x1 ;  /* 0x000000ce05057211 */ /* 0x000fe400078f08ff */
[----:B------:R-:W-:Y:S02]  /*0b30*/  SHF.R.S32.HI R4, RZ, 0x1f, R23 ;  /* 0x0000001fff047819 */ /* 0x000fe40000011417 */
[----:B------:R-:W-:Y:S01]  /*0b40*/  LOP3.LUT R5, R5, 0x3fffffe, RZ, 0xc0, !PT ;  /* 0x03fffffe05057812 */ /* 0x000fe200078ec0ff */
[----:B-1----:R-:W-:Y:S01]  /*0b50*/  ULEA UR9, UR5, UR4, 0x18 ;  /* 0x0000000405097291 */ /* 0x002fe2000f8ec03f */
[CC--:B------:R-:W-:Y:S02]  /*0b60*/  LEA.HI R6, R4.reuse, R23.reuse, RZ, 0x2 ;  /* 0x0000001704067211 */ /* 0x0c0fe400078f10ff */
[----:B------:R-:W-:Y:S01]  /*0b70*/  LEA.HI R4, R4, R23, RZ, 0x5 ;  /* 0x0000001704047211 */ /* 0x000fe200078f28ff */
[----:B------:R-:W-:Y:S01]  /*0b80*/  IMAD.IADD R5, R206, 0x1, -R5 ;  /* 0x00000001ce057824 */ /* 0x000fe200078e0a05 */
[----:B------:R-:W-:-:S02]  /*0b90*/  SHF.R.S32.HI R9, RZ, 0x1f, R6 ;  /* 0x0000001fff097819 */ /* 0x000fc40000011406 */
[----:B------:R-:W-:Y:S01]  /*0ba0*/  SHF.R.S32.HI R4, RZ, 0x5, R4 ;  /* 0x00000005ff047819 */ /* 0x000fe20000011404 */
[----:B------:R-:W-:Y:S01]  /*0bb0*/  UMOV UR4, UR9 ;  /* 0x0000000900047c82 */ /* 0x000fe20008000000 */
[----:B---3--:R-:W-:Y:S01]  /*0bc0*/  UMOV UR5, UR6 ;  /* 0x0000000600057c82 */ /* 0x008fe20008000000 */
[----:B------:R-:W-:Y:S02]  /*0bd0*/  IMAD.U32 R18, RZ, RZ, UR4 ;  /* 0x00000004ff127e24 */ /* 0x000fe4000f8e00ff */
[----:B------:R-:W-:Y:S01]  /*0be0*/  IMAD.U32 R19, RZ, RZ, UR5 ;  /* 0x00000005ff137e24 */ /* 0x000fe2000f8e00ff */
[----:B------:R-:W-:Y:S02]  /*0bf0*/  UMOV UR5, URZ ;  /* 0x0000003f00057c82 */ /* 0x000fe40008000000 */
[----:B------:R-:W-:Y:S02]  /*0c00*/  MOV R22, UR5 ;  /* 0x0000000500167c02 */ /* 0x000fe40008000f00 */
[----:B--2---:R-:W-:-:S02]  /*0c10*/  R2UR UR8, R2 ;  /* 0x00000000020872ca */ /* 0x004fc400000e0000 */
[----:B------:R-:W-:-:S04]  /*0c20*/  LEA.HI R2, R3, R0, RZ, 0x4 ;  /* 0x0000000003027211 */ /* 0x000fc800078f20ff */
[----:B------:R-:W-:Y:S02]  /*0c30*/  SHF.R.S32.HI R7, RZ, 0x4, R2 ;  /* 0x00000004ff077819 */ /* 0x000fe40000011402 */
[C---:B------:R-:W-:Y:S02]  /*0c40*/  LOP3.LUT R3, R2.reuse, 0x3fffff0, RZ, 0xc0, !PT ;  /* 0x03fffff002037812 */ /* 0x040fe400078ec0ff */
[----:B------:R-:W-:Y:S02]  /*0c50*/  LEA.HI R8, R2, R7, RZ, 0x1 ;  /* 0x0000000702087211 */ /* 0x000fe400078f08ff */
[----:B------:R-:W-:Y:S01]  /*0c60*/  SHF.R.S32.HI R2, RZ, 0x2, R6 ;  /* 0x00000002ff027819 */ /* 0x000fe20000011406 */
[----:B------:R-:W-:Y:S01]  /*0c70*/  IMAD.IADD R0, R0, 0x1, -R3 ;  /* 0x0000000100007824 */ /* 0x000fe200078e0a03 */
[----:B------:R-:W-:Y:S01]  /*0c80*/  LOP3.LUT R8, R8, 0x1ffffffe, RZ, 0xc0, !PT ;  /* 0x1ffffffe08087812 */ /* 0x000fe200078ec0ff */
[----:B------:R-:W-:Y:S01]  /*0c90*/  ULOP3.LUT UR4, UR8, 0x1, URZ, 0xfc, !UPT ;  /* 0x0000000108047892 */ /* 0x000fe2000f8efc3f */
[----:B------:R-:W-:Y:S01]  /*0ca0*/  LEA.HI R9, R9, R2, RZ, 0x3 ;  /* 0x0000000209097211 */ /* 0x000fe200078f18ff */
[----:B------:R-:W-:Y:S01]  /*0cb0*/  IMAD R3, R207, 0x10, R0 ;  /* 0x00000010cf037824 */ /* 0x000fe200078e0200 */
[----:B------:R-:W-:-:S02]  /*0cc0*/  IADD3 R8, R7, -R8, RZ ;  /* 0x8000000807087210 */ /* 0x000fc40007ffe0ff */
[----:B------:R-:W-:Y:S01]  /*0cd0*/  LOP3.LUT R9, R9, 0xfffffff8, RZ, 0xc0, !PT ;  /* 0xfffffff809097812 */ /* 0x000fe200078ec0ff */
[----:B------:R-:W-:Y:S01]  /*0ce0*/  IMAD.U32 R210, RZ, RZ, UR4 ;  /* 0x00000004ffd27e24 */ /* 0x000fe2000f8e00ff */
[----:B------:R-:W-:Y:S01]  /*0cf0*/  LOP3.LUT R6, R6, 0x7ffffffc, RZ, 0xc0, !PT ;  /* 0x7ffffffc06067812 */ /* 0x000fe200078ec0ff */
[----:B------:R-:W-:Y:S01]  /*0d00*/  IMAD R3, R3, 0x8, R8 ;  /* 0x0000000803037824 */ /* 0x000fe200078e0208 */
[----:B------:R-:W-:Y:S01]  /*0d10*/  IADD3 R9, R2, -R9, RZ ;  /* 0x8000000902097210 */ /* 0x000fe20007ffe0ff */
[----:B------:R-:W-:Y:S01]  /*0d20*/  UMOV UR4, URZ ;  /* 0x0000003f00047c82 */ /* 0x000fe20008000000 */
[----:B------:R-:W-:Y:S01]  /*0d30*/  IADD3 R6, R23, -R6, RZ ;  /* 0x8000000617067210 */ /* 0x000fe20007ffe0ff */
[----:B------:R-:W-:Y:S01]  /*0d40*/  IMAD.U32 R2, RZ, RZ, UR9 ;  /* 0x00000009ff027e24 */ /* 0x000fe2000f8e00ff */
[----:B------:R-:W-:Y:S01]  /*0d50*/  SHF.L.U32 R3, R3, 0x3, RZ ;  /* 0x0000000303037819 */ /* 0x000fe200000006ff */
[----:B------:R-:W-:Y:S02]  /*0d60*/  IMAD R4, R4, 0x10, R9 ;  /* 0x0000001004047824 */ /* 0x000fe400078e0209 */
[----:B------:R-:W-:-:S02]  /*0d70*/  IMAD R209, R6, R209, 0x70 ;  /* 0x0000007006d17424 */ /* 0x000fc400078e02d1 */
[----:B------:R-:W-:Y:S01]  /*0d80*/  IMAD.WIDE R18, R3, 0x2, R18 ;  /* 0x0000000203127825 */ /* 0x000fe200078e0212 */
[----:B------:R-:W-:-:S03]  /*0d90*/  LEA R208, R5, R4, 0x6 ;  /* 0x0000000405d07211 */ /* 0x000fc600078e30ff */
[----:B------:R-:W-:-:S07]  /*0da0*/  IMAD.U32 R16, RZ, RZ, UR4 ;  /* 0x00000004ff107e24 */ /* 0x000fce000f8e00ff */
.L_x_2881:
[----:B------:R-:W1:Y:S01]  /*0db0*/  SHFL.IDX PT, R0, R206, RZ, 0x1f ;  /* 0x00001fffce007589 */ /* 0x000e6200000e0000 */
[----:B------:R-:W-:Y:S01]  /*0dc0*/  R2UR UR9, R2 ;  /* 0x00000000020972ca */ /* 0x000fe200000e0000 */
[----:B------:R-:W-:Y:S01]  /*0dd0*/  ULDC UR5, c[0x0][0xda8] ;  /* 0x00036a0000057ab9 */ /* 0x000fe20000000800 */
[----:B------:R-:W-:Y:S01]  /*0de0*/  ULDC.64 UR6, c[0x0][0x3f8] ;  /* 0x0000fe0000067ab9 */ /* 0x000fe20000000a00 */
[----:B------:R-:W-:Y:S01]  /*0df0*/  R2UR UR12, R17 ;  /* 0x00000000110c72ca */ /* 0x000fe200000e0000 */
[----:B------:R-:W-:Y:S02]  /*0e00*/  UISETP.NE.AND UP1, UPT, UR5, 0x1, UPT ;  /* 0x000000010500788c */ /* 0x000fe4000bf25270 */
[----:B------:R-:W-:Y:S01]  /*0e10*/  UISETP.NE.U32.AND UP0, UPT, UR6, URZ, UPT ;  /* 0x0000003f0600728c */ /* 0x000fe2000bf05070 */
[----:B------:R-:W-:Y:S01]  /*0e20*/  ULDC UR5, c[0x0][0xdb4] ;  /* 0x00036d0000057ab9 */ /* 0x000fe20000000800 */
[----:B------:R-:W-:Y:S01]  /*0e30*/  ULDC UR60, c[0x0][0x404] ;  /* 0x00010100003c7ab9 */ /* 0x000fe20000000800 */
[----:B------:R-:W-:-:S02]  /*0e40*/  UISETP.NE.AND UP2, UPT, UR5, 0x1, UPT ;  /* 0x000000010500788c */ /* 0x000fc4000bf45270 */
[----:B------:R-:W-:Y:S02]  /*0e50*/  UISETP.NE.AND.EX UP0, UPT, UR7, URZ, UPT, UP0 ;  /* 0x0000003f0700728c */ /* 0x000fe4000bf05300 */
[----:B------:R-:W-:Y:S02]  /*0e60*/  UIADD3 UR9, UR9, 0x15400, URZ ;  /* 0x0001540009097890 */ /* 0x000fe4000fffe03f */
[----:B------:R-:W-:Y:S01]  /*0e70*/  USEL UR60, UR60, 0x1, UP0 ;  /* 0x000000013c3c7887 */ /* 0x000fe20008000000 */
[----:B------:R-:W-:Y:S01]  /*0e80*/  ULDC UR8, c[0x0][0x2e0] ;  /* 0x0000b80000087ab9 */ /* 0x000fe20000000800 */
[----:B------:R-:W-:Y:S01]  /*0e90*/  @UP1 ULDC UR6, c[0x0][0xdac] ;  /* 0x00036b0000061ab9 */ /* 0x000fe20000000800 */
[----:B------:R-:W-:Y:S02]  /*0ea0*/  ULOP3.LUT UP0, URZ, UR9, 0x9f, URZ, 0xc0, !UPT ;  /* 0x0000009f093f7892 */ /* 0x000fe4000f80c03f */
[----:B------:R-:W-:Y:S01]  /*0eb0*/  UIMAD.WIDE.U32 UR6, UR12, UR6, URZ ;  /* 0x000000060c0672a5 */ /* 0x000fe2000f8e003f */
[----:B-1----:R-:W-:Y:S01]  /*0ec0*/  R2UR UR4, R0 ;  /* 0x00000000000472ca */ /* 0x002fe200000e0000 */
[----:B------:R-:W-:Y:S01]  /*0ed0*/  UIMAD UR60, UR60, UR8, URZ ;  /* 0x000000083c3c72a4 */ /* 0x000fe2000f8e023f */
[----:B------:R-:W-:-:S02]  /*0ee0*/  UMOV UR13, UR12 ;  /* 0x0000000c000d7c82 */ /* 0x000fc40008000000 */
[----:B------:R-:W-:Y:S01]  /*0ef0*/  @UP1 ULDC UR8, c[0x0][0xdb0] ;  /* 0x00036c0000081ab9 */ /* 0x000fe20000000800 */
[----:B------:R-:W-:Y:S01]  /*0f00*/  PLOP3.LUT P0, PT, PT, PT, UP0, 0x80, 0x0 ;  /* 0x000000000000781c */ /* 0x000fe20003f0f008 */
[----:B------:R-:W-:Y:S01]  /*0f10*/  @UP1 USHF.R.U32.HI UR13, URZ, UR8, UR7 ;  /* 0x000000083f0d1299 */ /* 0x000fe20008011607 */
[----:B------:R-:W-:-:S03]  /*0f20*/  @UP2 ULDC.64 UR10, c[0x0][0xdb8] ;  /* 0x00036e00000a2ab9 */ /* 0x000fc60000000a00 */
[----:B------:R-:W-:Y:S02]  /*0f30*/  UIMAD.WIDE.U32 UR6, UR13, UR10, URZ ;  /* 0x0000000a0d0672a5 */ /* 0x000fe4000f8e003f */
[----:B------:R-:W-:Y:S01]  /*0f40*/  IMAD.U32 R205, RZ, RZ, UR13 ;  /* 0x0000000dffcd7e24 */ /* 0x000fe2000f8e00ff */
[----:B------:R-:W-:Y:S01]  /*0f50*/  ULEA.HI UR5, UR4, UR4, URZ, 0x1 ;  /* 0x0000000404057291 */ /* 0x000fe2000f8f083f */
[----:B------:R-:W-:Y:S01]  /*0f60*/  UMOV UR36, UR13 ;  /* 0x0000000d00247c82 */ /* 0x000fe20008000000 */
[----:B------:R-:W-:Y:S02]  /*0f70*/  @UP2 USHF.R.U32.HI UR36, URZ, UR11, UR7 ;  /* 0x0000000b3f242299 */ /* 0x000fe40008011607 */
[----:B------:R-:W-:-:S04]  /*0f80*/  ULOP3.LUT UR5, UR5, 0x1e, URZ, 0xc0, !UPT ;  /* 0x0000001e05057892 */ /* 0x000fc8000f8ec03f */
[----:B------:R-:W-:Y:S02]  /*0f90*/  UIADD3 UR4, UR4, -UR5, URZ ;  /* 0x8000000504047290 */ /* 0x000fe4000fffe03f */
[----:B------:R-:W-:Y:S02]  /*0fa0*/  UIADD3 UR5, UR60, 0x6f, URZ ;  /* 0x0000006f3c057890 */ /* 0x000fe4000fffe03f */
[----:B------:R-:W-:-:S03]  /*0fb0*/  ULEA UR8, UR4, UR9, 0xd ;  /* 0x0000000904087291 */ /* 0x000fc6000f8e683f */
[----:B------:R-:W-:Y:S01]  /*0fc0*/  UMOV UR4, URZ ;  /* 0x0000003f00047c82 */ /* 0x000fe20008000000 */
[----:B------:R-:W-:Y:S02]  /*0fd0*/  USHF.R.U32.HI UR8, URZ, 0x4, UR8 ;  /* 0x000000043f087899 */ /* 0x000fe40008011608 */
[----:B------:R-:W-:Y:S02]  /*0fe0*/  UIMAD.WIDE UR4, UR5, -0x6db6db6d, UR4 ;  /* 0x92492493050478a5 */ /* 0x000fe4000f8e0204 */
[----:B------:R-:W-:Y:S02]  /*0ff0*/  ULOP3.LUT UR39, UR8, 0x3fff, URZ, 0xc0, !UPT ;  /* 0x00003fff08277892 */ /* 0x000fe4000f8ec03f */
[----:B------:R-:W-:-:S03]  /*1000*/  USHF.R.U32.HI UR61, URZ, 0x1f, UR5 ;  /* 0x0000001f3f3d7899 */ /* 0x000fc60008011605 */
[----:B------:R-:W-:Y:S01]  /*1010*/  UMOV UR4, UR12 ;  /* 0x0000000c00047c82 */ /* 0x000fe20008000000 */
[----:B------:R-:W-:Y:S01]  /*1020*/  ULEA.HI.SX32 UR61, UR5, UR61, 0x1a ;  /* 0x0000003d053d7291 */ /* 0x000fe2000f8fd23f */
        /* <DEDUP_REMOVED lines=18> */
.L_x_2859:
[----:B------:R-:W-:Y:S02]  /*1150*/  R2UR UR4, R22 ;  /* 0x00000000160472ca */ /* 0x000fe400000e0000 */
[----:B------:R-:W-:Y:S02]  /*1160*/  R2UR UR6, R2 ;  /* 0x00000000020672ca */ /* 0x000fe400000e0000 */
[----:B------:R-:W-:-:S09]  /*1170*/  R2UR UR5, R210 ;  /* 0x00000000d20572ca */ /* 0x000fd200000e0000 */
[----:B------:R-:W-:-:S04]  /*1180*/  ULOP3.LUT UR4, UR4, 0x1, URZ, 0xc0, !UPT ;  /* 0x0000000104047892 */ /* 0x000fc8000f8ec03f */
[----:B------:R-:W-:Y:S02]  /*1190*/  IMAD.U32 R3, RZ, RZ, UR5 ;  /* 0x00000005ff037e24 */ /* 0x000fe4000f8e00ff */
[----:B------:R-:W-:-:S03]  /*11a0*/  IMAD.U32 R0, RZ, RZ, UR4 ;  /* 0x00000004ff007e24 */ /* 0x000fc6000f8e00ff */
[----:B------:R-:W-:Y:S02]  /*11b0*/  ISETP.NE.AND P0, PT, R3, 0x3, PT ;  /* 0x000000030300780c */ /* 0x000fe40003f05270 */
[----:B------:R-:W-:-:S04]  /*11c0*/  SHF.L.U32 R0, R0, 0x1f, RZ ;  /* 0x0000001f00007819 */ /* 0x000fc800000006ff */
[----:B------:R-:W1:Y:S02]  /*11d0*/  SYNCS.PHASECHK.TRANS64.TRYWAIT P1, [UR6+0x36800], R0 ;  /* 0x03680000ff0075a7 */ /* 0x000e640008020146 */
[----:B-1----:R-:W-:Y:S05]  /*11e0*/  @!P1 BRA `(.L_x_2860) ;  /* 0x000000e000c09947 */ /* 0x002fea0003800000 */
.L_x_2939:
[----:B------:R-:W-:Y:S05]  /*11f0*/  @!P0 BRA `(.L_x_2861) ;  /* 0x0000000000048947 */ /* 0x000fea0003800000 */
[----:B------:R-:W-:Y:S01]  /*1200*/  BPT.TRAP 0x1 ;  /* 0x000000040000795c */ /* 0x000fe20000300000 */
.L_x_2861:
[----:B------:R-:W-:Y:S02]  /*1210*/  R2UR UR5, R16 ;  /* 0x00000000100572ca */ /* 0x000fe400000e0000 */
[----:B------:R-:W-:Y:S02]  /*1220*/  R2UR UR4, R2 ;  /* 0x00000000020472ca */ /* 0x000fe400000e0000 */
[----:B-1----:R-:W-:-:S09]  /*1230*/  MOV R0, UR38 ;  /* 0x0000002600007c02 */ /* 0x002fd20008000f00 */
[----:B------:R-:W-:Y:S02]  /*1240*/  IMAD.U32 R3, RZ, RZ, UR5 ;  /* 0x00000005ff037e24 */ /* 0x000fe4000f8e00ff */
[----:B------:R-:W-:-:S03]  /*1250*/  LEA R0, R0, UR4, 0x3 ;  /* 0x0000000400007c11 */ /* 0x000fc6000f8e18ff */
[----:B------:R-:W-:-:S04]  /*1260*/  SHF.L.U32 R3, R3, 0x1f, RZ ;  /* 0x0000001f03037819 */ /* 0x000fc800000006ff */
[----:B------:R1:W2:Y:S01]  /*1270*/  SYNCS.PHASECHK.TRANS64.TRYWAIT P2, [R0+URZ+0x36830], R3 ;  /* 0x03683003000075a7 */ /* 0x0002a2000804017f */
[----:B------:R-:W-:Y:S05]  /*1280*/  @!P0 BRA `(.L_x_2862) ;  /* 0x0000000000048947 */ /* 0x000fea0003800000 */
[----:B------:R-:W-:Y:S01]  /*1290*/  BPT.TRAP 0x1 ;  /* 0x000000040000795c */ /* 0x000fe20000300000 */
.L_x_2862:
[----:B------:R-:W3:Y:S01]  /*12a0*/  S2R R4, SR_TID.X ;  /* 0x0000000000047919 */ /* 0x000ee20000002100 */
[----:B------:R-:W-:Y:S01]  /*12b0*/  IMAD.MOV.U32 R119, RZ, RZ, RZ ;  /* 0x000000ffff777224 */ /* 0x000fe200078e00ff */
[----:B---3--:R-:W-:-:S04]  /*12c0*/  LOP3.LUT R4, R4, 0x7f, RZ, 0xc0, !PT ;  /* 0x0000007f04047812 */ /* 0x008fc800078ec0ff */
[----:B------:R-:W-:Y:S01]  /*12d0*/  ISETP.NE.AND P1, PT, R4, RZ, PT ;  /* 0x000000ff0400720c */ /* 0x000fe20003f25270 */
[----:B--2---:R-:W-:-:S12]  /*12e0*/  @P2 BRA `(.L_x_2863) ;  /* 0x0000000000082947 */ /* 0x004fd80003800000 */
[----:B------:R-:W2:Y:S02]  /*12f0*/  SYNCS.PHASECHK.TRANS64.TRYWAIT P2, [R0+URZ+0x36830], R3 ;  /* 0x03683003000075a7 */ /* 0x000ea4000804017f */
[----:B--2---:R-:W-:Y:S05]  /*1300*/  @!P2 BRA `(.L_x_2864) ;  /* 0x000000e00094a947 */ /* 0x004fea0003800000 */
.L_x_2863:
[----:B------:R-:W-:Y:S05]  /*1310*/  WARPSYNC.ALL ;  /* 0x0000000000007948 */ /* 0x000fea0003800000 */
[----:B------:R-:W-:Y:S01]  /*1320*/  R2UR UR4, R2 ;  /* 0x00000000020472ca */ /* 0x000fe200000e0000 */
[----:B------:R-:W-:Y:S01]  /*1330*/  ULOP3.LUT UR39, UR39, 0x10000, URZ, 0xfc, !UPT ;  /* 0x0001000027277892 */ /* 0x000fe2000f8efc3f */
[----:B------:R-:W-:Y:S01]  /*1340*/  WARPGROUP.ARRIVE ;  /* 0x00000000000079c5 */ /* 0x000fe20000000000 */
[----:B------:R-:W-:Y:S01]  /*1350*/  UMOV UR57, 0x40000040 ;  /* 0x4000004000397882 */ /* 0x000fe20000000000 */
[----:B------:R-:W-:Y:S01]  /*1360*/  UMOV UR59, 0x40000040 ;  /* 0x40000040003b7882 */ /* 0x000fe20000000000 */
[----:B------:R-:W-:Y:S01]  /*1370*/  UMOV UR7, 0x40000040 ;  /* 0x4000004000077882 */ /* 0x000fe20000000000 */
[----:B------:R-:W-:Y:S01]  /*1380*/  UMOV UR9, UR57 ;  /* 0x0000003900097c82 */ /* 0x000fe20008000000 */
[----:B------:R-:W-:Y:S01]  /*1390*/  UMOV UR11, 0x40000040 ;  /* 0x40000040000b7882 */ /* 0x000fe20000000000 */
[----:B------:R-:W-:Y:S01]  /*13a0*/  UMOV UR56, UR39 ;  /* 0x0000002700387c82 */ /* 0x000fe20008000000 */
[----:B------:R-:W-:Y:S01]  /*13b0*/  UMOV UR13, UR57 ;  /* 0x00000039000d7c82 */ /* 0x000fe20008000000 */
[----:B------:R-:W-:Y:S01]  /*13c0*/  UMOV UR8, UR56 ;  /* 0x0000003800087c82 */ /* 0x000fe20008000000 */
[----:B------:R-:W-:Y:S01]  /*13d0*/  UMOV UR12, UR56 ;  /* 0x00000038000c7c82 */ /* 0x000fe20008000000 */
[----:B------:R-:W-:Y:S01]  /*13e0*/  UMOV UR15, 0x40000040 ;  /* 0x40000040000f7882 */ /* 0x000fe20000000000 */
[----:B------:R-:W-:Y:S01]  /*13f0*/  UIADD3 UR4, UR4, 0x21400, URZ ;  /* 0x0002140004047890 */ /* 0x000fe2000fffe03f */
[----:B------:R-:W-:Y:S01]  /*1400*/  MOV R6, UR57 ;  /* 0x0000003900067c02 */ /* 0x000fe20008000f00 */
[----:B------:R-:W-:Y:S01]  /*1410*/  UMOV UR16, UR56 ;  /* 0x0000003800107c82 */ /* 0x000fe20008000000 */
[----:B------:R-:W-:Y:S01]  /*1420*/  UMOV UR17, UR57 ;  /* 0x0000003900117c82 */ /* 0x000fe20008000000 */
[----:B------:R-:W-:Y:S01]  /*1430*/  USHF.R.U32.HI UR4, URZ, 0x4, UR4 ;  /* 0x000000043f047899 */ /* 0x000fe20008011604 */
[----:B------:R-:W-:Y:S01]  /*1440*/  MOV R7, UR56 ;  /* 0x0000003800077c02 */ /* 0x000fe20008000f00 */
[----:B------:R-:W-:Y:S01]  /*1450*/  UMOV UR19, 0x40000040 ;  /* 0x4000004000137882 */ /* 0x000fe20000000000 */
[----:B------:R-:W-:Y:S01]  /*1460*/  UMOV UR20, UR56 ;  /* 0x0000003800147c82 */ /* 0x000fe20008000000 */
[----:B------:R-:W-:Y:S01]  /*1470*/  ULOP3.LUT UR4, UR4, 0x3fff, URZ, 0xc0, !UPT ;  /* 0x00003fff04047892 */ /* 0x000fe2000f8ec03f */
[----:B------:R-:W-:Y:S01]  /*1480*/  VIADD R8, R209, UR60 ;  /* 0x0000003cd1087c36 */ /* 0x000fe20008000000 */
[----:B------:R-:W-:Y:S01]  /*1490*/  UMOV UR21, UR57 ;  /* 0x0000003900157c82 */ /* 0x000fe20008000000 */
[----:B------:R-:W-:Y:S01]  /*14a0*/  UMOV UR23, 0x40000040 ;  /* 0x4000004000177882 */ /* 0x000fe20000000000 */
[----:B------:R-:W-:Y:S01]  /*14b0*/  ULOP3.LUT UR5, UR4, 0x10000, URZ, 0xfc, !UPT ;  /* 0x0001000004057892 */ /* 0x000fe2000f8efc3f */
[----:B------:R-:W-:Y:S01]  /*14c0*/  IMAD.U32 R9, RZ, RZ, UR61 ;  /* 0x0000003dff097e24 */ /* 0x000fe2000f8e00ff */
[----:B------:R-:W-:Y:S01]  /*14d0*/  UIADD3 UR24, UR39, 0x2, URZ ;  /* 0x0000000227187890 */ /* 0x000fe2000fffe03f */
[----:B------:R-:W-:Y:S01]  /*14e0*/  P2R R80, PR, RZ, 0x1 ;  /* 0x00000001ff507803 */ /* 0x000fe20000000000 */
[----:B------:R-:W-:Y:S01]  /*14f0*/  UIMAD UR37, UR38, 0xa80, UR5 ;  /* 0x00000a80262578a4 */ /* 0x000fe2000f8e0205 */
[----:B-12---:R-:W-:Y:S01]  /*1500*/  @!P1 VIADD R0, R0, 0x36840 ;  /* 0x0003684000009836 */ /* 0x006fe20000000000 */
[----:B------:R-:W-:Y:S01]  /*1510*/  MOV R5, UR5 ;  /* 0x0000000500057c02 */ /* 0x000fe20008000f00 */
[----:B------:R-:W-:Y:S01]  /*1520*/  UMOV UR4, UR56 ;  /* 0x0000003800047c82 */ /* 0x000fe20008000000 */
[----:B------:R-:W-:Y:S01]  /*1530*/  UIADD3 UR6, UR37, 0x80, URZ ;  /* 0x0000008025067890 */ /* 0x000fe2000fffe03f */
[--C-:B------:R-:W-:Y:S01]  /*1540*/  IMAD.MOV.U32 R118, RZ, RZ, R119.reuse ;  /* 0x000000ffff767224 */ /* 0x100fe200078e0077 */
[----:B------:R-:W-:Y:S01]  /*1550*/  UMOV UR5, UR57 ;  /* 0x0000003900057c82 */ /* 0x000fe20008000000 */
[----:B------:R-:W-:Y:S01]  /*1560*/  UMOV UR58, UR37 ;  /* 0x00000025003a7c82 */ /* 0x000fe20008000000 */
[----:B------:R-:W-:Y:S01]  /*1570*/  UIADD3 UR10, UR37, 0x100, URZ ;  /* 0x00000100250a7890 */ /* 0x000fe2000fffe03f */
[----:B------:R-:W-:Y:S01]  /*1580*/  HGMMA.64x16x16.F32.BF16 R72, gdesc[UR56], RZ, !UPT, gsb0 ;  /* 0x00200000384879f0 */ /* 0x000fe2000c0018ff */
[----:B------:R-:W-:Y:S01]  /*1590*/  UIADD3 UR14, UR37, 0x180, URZ ;  /* 0x00000180250e7890 */ /* 0x000fe2000fffe03f */
[----:B------:R-:W-:Y:S01]  /*15a0*/  @!P1 PRMT R0, RZ, 0x654, R0 ;  /* 0x00000654ff009816 */ /* 0x000fe20000000000 */
        /* <DEDUP_REMOVED lines=26> */
[----:B------:R-:W-:Y:S01]  /*1750*/  UISETP.GE.AND UP0, UPT, UR60, 0x71, UPT ;  /* 0x000000713c00788c */ /* 0x000fe2000bf06270 */
        /* <DEDUP_REMOVED lines=8> */
[----:B------:R-:W-:Y:S01]  /*17e0*/  IMAD.MOV.U32 R82, RZ, RZ, R119 ;  /* 0x000000ffff527224 */ /* 0x000fe200078e0077 */
        /* <DEDUP_REMOVED lines=12> */
[----:B------:R-:W-:Y:S01]  /*18b0*/  UMOV UR9, 0x40000040 ;  /* 0x4000004000097882 */ /* 0x000fe20000000000 */
[----:B------:R-:W-:Y:S01]  /*18c0*/  UMOV UR11, 0x40000040 ;  /* 0x40000040000b7882 */ /* 0x000fe20000000000 */
[----:B------:R-:W-:Y:S01]  /*18d0*/  UIADD3 UR24, UR39, 0x4, URZ ;  /* 0x0000000427187890 */ /* 0x000fe2000fffe03f */
        /* <DEDUP_REMOVED lines=390> */
[----:B------:R-:W-:Y:S01]  /*3140*/  UMOV UR48, UR44 ;  /* 0x0000002c00307c82 */ /* 0x000fe20008000000 */
[----:B------:R-:W-:Y:S01]  /*3150*/  UMOV UR49, UR45 ;  /* 0x0000002d00317c82 */ /* 0x000fe20008000000 */
[----:B------:R-:W-:-:S02]  /*3160*/  UIADD3 UR11, UR37, 0xa02, URZ ;  /* 0x00000a02250b7890 */ /* 0x000fc4000fffe03f */
[----:B------:R-:W-:Y:S01]  /*3170*/  UIADD3 UR10, UR39, 0x804, URZ ;  /* 0x00000804270a7890 */ /* 0x000fe2000fffe03f */
[----:B------:R-:W-:Y:S02]  /*3180*/  WARPGROUP.DEPBAR.LE gsb0, 0x0 ;  /* 0x00008000000079c5 */ /* 0x000fe40000010000 */
[----:B------:R-:W-:-:S06]  /*3190*/  WARPGROUP.ARRIVE ;  /* 0x00000000000079c5 */ /* 0x000fcc0000000000 */
[----:B------:R-:W-:Y:S01]  /*31a0*/  HGMMA.64x16x16.F32.BF16 R24, gdesc[UR4], R24, gsb0 ;  /* 0x00200000041879f0 */ /* 0x000fe20008001818 */
[----:B------:R-:W-:Y:S01]  /*31b0*/  UIADD3 UR6, UR37, 0x782, URZ ;  /* 0x0000078225067890 */ /* 0x000fe2000fffe03f */
[----:B------:R-:W-:Y:S01]  /*31c0*/  UMOV UR4, UR44 ;  /* 0x0000002c00047c82 */ /* 0x000fe20008000000 */
[----:B------:R-:W-:Y:S01]  /*31d0*/  UMOV UR5, UR45 ;  /* 0x0000002d00057c82 */ /* 0x000fe20008000000 */
[----:B------:R-:W-:-:S04]  /*31e0*/  UMOV UR7, 0x40000040 ;  /* 0x4000004000077882 */ /* 0x000fc80000000000 */
[----:B------:R-:W-:Y:S01]  /*31f0*/  UMOV UR58, UR6 ;  /* 0x00000006003a7c82 */ /* 0x000fe20008000000 */
        /* <DEDUP_REMOVED lines=43> */
[----:B------:R-:W-:Y:S02]  /*34b0*/  UIADD3 UR6, UR37, 0x784, URZ ;  /* 0x0000078425067890 */ /* 0x000fe4000fffe03f */
[----:B------:R-:W-:Y:S01]  /*34c0*/  UIADD3 UR7, UR37, 0x804, URZ ;  /* 0x0000080425077890 */ /* 0x000fe2000fffe03f */
[----:B------:R-:W-:Y:S01]  /*34d0*/  UMOV UR4, UR48 ;  /* 0x0000003000047c82 */ /* 0x000fe20008000000 */
[----:B------:R-:W-:-:S03]  /*34e0*/  UMOV UR5, UR49 ;  /* 0x0000003100057c82 */ /* 0x000fc60008000000 */
[----:B------:R-:W-:Y:S01]  /*34f0*/  UMOV UR14, UR6 ;  /* 0x00000006000e7c82 */ /* 0x000fe20008000000 */
[----:B------:R-:W-:Y:S01]  /*3500*/  UIADD3 UR6, UR37, 0x984, URZ ;  /* 0x0000098425067890 */ /* 0x000fe2000fffe03f */
        /* <DEDUP_REMOVED lines=20> */
[----:B------:R-:W-:Y:S01]  /*3650*/  UIADD3 UR54, UR37, 0x706, URZ ;  /* 0x0000070625367890 */ /* 0x000fe2000fffe03f */
[----:B------:R-:W-:Y:S01]  /*3660*/  UMOV UR52, UR10 ;  /* 0x0000000a00347c82 */ /* 0x000fe20008000000 */
[----:B------:R-:W-:Y:S01]  /*3670*/  UMOV UR53, 0x40000040 ;  /* 0x4000004000357882 */ /* 0x000fe20000000000 */
[----:B------:R-:W-:Y:S01]  /*3680*/  UMOV UR55, 0x40000040 ;  /* 0x4000004000377882 */ /* 0x000fe20000000000 */
[----:B------:R-:W-:Y:S01]  /*3690*/  ULDC UR10, c[0x0][0x9d8] ;  /* 0x00027600000a7ab9 */ /* 0x000fe20000000800 */
        /* <DEDUP_REMOVED lines=29> */
[----:B------:R-:W-:Y:S01]  /*3870*/  MUFU.TANH R72, R72 ;  /* 0x0000004800487308 */ /* 0x000fe20000002400 */
[----:B------:R-:W-:Y:S01]  /*3880*/  UMOV UR4, UR52 ;  /* 0x0000003400047c82 */ /* 0x000fe20008000000 */
[----:B------:R-:W-:Y:S01]  /*3890*/  UMOV UR5, UR53 ;  /* 0x0000003500057c82 */ /* 0x000fe20008000000 */
[----:B------:R-:W-:Y:S01]  /*38a0*/  UMOV UR7, 0x40000040 ;  /* 0x4000004000077882 */ /* 0x000fe20000000000 */
[----:B------:R-:W-:Y:S01]  /*38b0*/  FMUL.FTZ R75, R75, UR10 ;  /* 0x0000000a4b4b7c20 */ /* 0x000fe20008410000 */
[----:B------:R-:W-:Y:S01]  /*38c0*/  FMUL.FTZ R78, R78, UR10 ;  /* 0x0000000a4e4e7c20 */ /* 0x000fe20008410000 */
[----:B------:R-:W-:-:S02]  /*38d0*/  FMUL.FTZ R79, R79, UR10 ;  /* 0x0000000a4f4f7c20 */ /* 0x000fc40008410000 */
[----:B------:R-:W1:Y:S08]  /*38e0*/  MUFU.TANH R73, R73 ;  /* 0x0000004900497308 */ /* 0x000e700000002400 */
[----:B------:R-:W2:Y:S08]  /*38f0*/  MUFU.TANH R76, R76 ;  /* 0x0000004c004c7308 */ /* 0x000eb00000002400 */
[----:B------:R-:W3:Y:S08]  /*3900*/  MUFU.TANH R77, R77 ;  /* 0x0000004d004d7308 */ /* 0x000ef00000002400 */
[----:B------:R4:W5:Y:S08]  /*3910*/  MUFU.TANH R3, R74 ;  /* 0x0000004a00037308 */ /* 0x0009700000002400 */
[----:B------:R-:W5:Y:S01]  /*3920*/  MUFU.TANH R4, R75 ;  /* 0x0000004b00047308 */ /* 0x000f620000002400 */
[----:B----4-:R-:W-:-:S07]  /*3930*/  MOV R74, R119 ;  /* 0x00000077004a7202 */ /* 0x010fce0000000f00 */
[----:B------:R-:W-:Y:S01]  /*3940*/  MUFU.TANH R7, R78 ;  /* 0x0000004e00077308 */ /* 0x000fe20000002400 */
[----:B------:R-:W-:Y:S02]  /*3950*/  WARPGROUP.DEPBAR.LE gsb0, 0x0 ;  /* 0x00008000000079c5 */ /* 0x000fe40000010000 */
[----:B------:R-:W-:Y:S01]  /*3960*/  WARPGROUP.ARRIVE ;  /* 0x00000000000079c5 */ /* 0x000fe20000000000 */
[----:B------:R-:W-:Y:S01]  /*3970*/  FMUL.FTZ R66, R66, UR10 ;  /* 0x0000000a42427c20 */ /* 0x000fe20008410000 */
[----:B------:R-:W-:Y:S01]  /*3980*/  FMUL.FTZ R64, R64, UR10 ;  /* 0x0000000a40407c20 */ /* 0x000fe20008410000 */
[----:B------:R-:W-:Y:S01]  /*3990*/  FMUL.FTZ R65, R65, UR10 ;  /* 0x0000000a41417c20 */ /* 0x000fe20008410000 */
[----:B------:R-:W-:Y:S01]  /*39a0*/  FMUL.FTZ R67, R67, UR10 ;  /* 0x0000000a43437c20 */ /* 0x000fe20008410000 */
[----:B------:R4:W-:Y:S01]  /*39b0*/  MUFU.TANH R13, R66 ;  /* 0x00000042000d7308 */ /* 0x0009e20000002400 */
[----:B------:R-:W-:Y:S01]  /*39c0*/  HGMMA.64x16x16.F32.BF16 R56, gdesc[UR4], R56, gsb0 ;  /* 0x00200000043879f0 */ /* 0x000fe20008001838 */
[----:B------:R-:W-:Y:S01]  /*39d0*/  UIADD3 UR6, UR37, 0x886, URZ ;  /* 0x0000088625067890 */ /* 0x000fe2000fffe03f */
[----:B------:R-:W-:Y:S01]  /*39e0*/  FMUL.FTZ R68, R68, UR10 ;  /* 0x0000000a44447c20 */ /* 0x000fe20008410000 */
[----:B------:R-:W-:Y:S01]  /*39f0*/  UMOV UR4, UR52 ;  /* 0x0000003400047c82 */ /* 0x000fe20008000000 */
[----:B------:R-:W-:Y:S01]  /*3a00*/  UMOV UR5, UR53 ;  /* 0x0000003500057c82 */ /* 0x000fe20008000000 */
[----:B------:R-:W-:Y:S01]  /*3a10*/  UMOV UR7, 0x40000040 ;  /* 0x4000004000077882 */ /* 0x000fe20000000000 */
[----:B------:R-:W-:Y:S01]  /*3a20*/  FMUL.FTZ R69, R69, UR10 ;  /* 0x0000000a45457c20 */ /* 0x000fe20008410000 */
[----:B------:R-:W-:Y:S01]  /*3a30*/  MUFU.TANH R64, R64 ;  /* 0x0000004000407308 */ /* 0x000fe20000002400 */
[----:B----4-:R-:W-:-:S02]  /*3a40*/  IMAD R66, R9, -0x70, R8 ;  /* 0xffffff9009427824 */ /* 0x010fc400078e0208 */
[----:B------:R-:W-:Y:S01]  /*3a50*/  FMUL.FTZ R71, R71, UR10 ;  /* 0x0000000a47477c20 */ /* 0x000fe20008410000 */
[----:B------:R-:W-:Y:S01]  /*3a60*/  FMUL.FTZ R70, R70, UR10 ;  /* 0x0000000a46467c20 */ /* 0x000fe20008410000 */
[----:B------:R-:W-:Y:S01]  /*3a70*/  IMAD.MOV.U32 R78, RZ, RZ, R119 ;  /* 0x000000ffff4e7224 */ /* 0x000fe200078e0077 */
[C---:B------:R-:W-:Y:S02]  /*3a80*/  ISETP.GT.AND P4, PT, R66.reuse, RZ, PT ;  /* 0x000000ff4200720c */ /* 0x040fe40003f84270 */
[C---:B------:R-:W-:Y:S01]  /*3a90*/  ISETP.GT.AND P2, PT, R66.reuse, 0x1, PT ;  /* 0x000000014200780c */ /* 0x040fe20003f44270 */
[----:B------:R-:W4:Y:S01]  /*3aa0*/  MUFU.TANH R65, R65 ;  /* 0x0000004100417308 */ /* 0x000f220000002400 */
[C---:B------:R-:W-:Y:S02]  /*3ab0*/  ISETP.GT.AND P3, PT, R66.reuse, 0x8, PT ;  /* 0x000000084200780c */ /* 0x040fe40003f64270 */
[----:B-1----:R-:W-:Y:S02]  /*3ac0*/  FSEL R73, R73, -INF , P2 ;  /* 0xff80000049497808 */ /* 0x002fe40001000000 */
[----:B------:R-:W-:-:S02]  /*3ad0*/  ISETP.GT.AND P6, PT, R66, 0x9, PT ;  /* 0x000000094200780c */ /* 0x000fc40003fc4270 */
[----:B--2---:R-:W-:Y:S01]  /*3ae0*/  FSEL R75, R76, -INF , P3 ;  /* 0xff8000004c4b7808 */ /* 0x004fe20001800000 */
[----:B------:R1:W-:Y:S01]  /*3af0*/  MUFU.TANH R15, R67 ;  /* 0x00000043000f7308 */ /* 0x0003e20000002400 */
[----:B------:R-:W-:Y:S01]  /*3b00*/  ISETP.GT.AND P5, PT, R66, 0x10, PT ;  /* 0x000000104200780c */ /* 0x000fe20003fa4270 */
[--C-:B------:R-:W-:Y:S01]  /*3b10*/  IMAD.MOV.U32 R76, RZ, RZ, R119.reuse ;  /* 0x000000ffff4c7224 */ /* 0x100fe200078e0077 */
[----:B---3--:R-:W-:Y:S02]  /*3b20*/  FSEL R77, R77, -INF , P6 ;  /* 0xff8000004d4d7808 */ /* 0x008fe40003000000 */
[----:B-----5:R-:W-:Y:S02]  /*3b30*/  FSEL R3, R3, -INF , P4 ;  /* 0xff80000003037808 */ /* 0x020fe40002000000 */
[----:B------:R-:W-:Y:S01]  /*3b40*/  FSEL R4, R4, -INF , P2 ;  /* 0xff80000004047808 */ /* 0x000fe20001000000 */
[----:B------:R-:W2:Y:S01]  /*3b50*/  MUFU.TANH R68, R68 ;  /* 0x0000004400447308 */ /* 0x000ea20000002400 */
[----:B-1----:R-:W-:Y:S01]  /*3b60*/  FSEL R67, R72, -INF , P4 ;  /* 0xff80000048437808 */ /* 0x002fe20002000000 */
[----:B------:R-:W-:Y:S01]  /*3b70*/  IMAD.MOV.U32 R72, RZ, RZ, R119 ;  /* 0x000000ffff487224 */ /* 0x000fe200078e0077 */
[----:B------:R-:W-:-:S02]  /*3b80*/  ISETP.GT.AND P4, PT, R66, 0x11, PT ;  /* 0x000000114200780c */ /* 0x000fc40003f84270 */
[----:B------:R-:W-:Y:S02]  /*3b90*/  FMNMX.FTZ R12, R67, R73, !PT ;  /* 0x00000049430c7209 */ /* 0x000fe40007810000 */
[----:B------:R-:W-:Y:S01]  /*3ba0*/  ISETP.GT.AND P2, PT, R66, 0x18, PT ;  /* 0x000000184200780c */ /* 0x000fe20003f44270 */
[----:B------:R1:W3:Y:S01]  /*3bb0*/  MUFU.TANH R11, R79 ;  /* 0x0000004f000b7308 */ /* 0x0002e20000002400 */
[----:B------:R-:W-:Y:S02]  /*3bc0*/  FMNMX.FTZ R14, R75, R12, !PT ;  /* 0x0000000c4b0e7209 */ /* 0x000fe40007810000 */
[----:B----4-:R-:W-:Y:S02]  /*3bd0*/  FSEL R65, R65, -INF , P4 ;  /* 0xff80000041417808 */ /* 0x010fe40002000000 */
[----:B------:R-:W-:Y:S02]  /*3be0*/  FMNMX.FTZ R14, R77, R14, !PT ;  /* 0x0000000e4d0e7209 */ /* 0x000fe40007810000 */
[----:B------:R-:W-:Y:S01]  /*3bf0*/  FSEL R7, R7, -INF , P3 ;  /* 0xff80000007077808 */ /* 0x000fe20001800000 */
[----:B------:R-:W4:Y:S01]  /*3c00*/  MUFU.TANH R69, R69 ;  /* 0x0000004500457308 */ /* 0x000f220000002400 */
[----:B-1----:R-:W-:Y:S01]  /*3c10*/  FSEL R79, R64, -INF , P5 ;  /* 0xff800000404f7808 */ /* 0x002fe20002800000 */
[----:B------:R-:W-:Y:S01]  /*3c20*/  IMAD.MOV.U32 R64, RZ, RZ, R119 ;  /* 0x000000ffff407224 */ /* 0x000fe200078e0077 */
[----:B------:R-:W-:Y:S01]  /*3c30*/  ISETP.GT.AND P3, PT, R66, 0x19, PT ;  /* 0x000000194200780c */ /* 0x000fe20003f64270 */
[----:B------:R-:W-:-:S02]  /*3c40*/  WARPGROUP.DEPBAR.LE gsb0, 0x0 ;  /* 0x00008000000079c5 */ /* 0x000fc40000010000 */
[----:B------:R-:W-:Y:S01]  /*3c50*/  WARPGROUP.ARRIVE ;  /* 0x00000000000079c5 */ /* 0x000fe20000000000 */
[----:B------:R-:W-:Y:S01]  /*3c60*/  FMUL.FTZ R56, R56, UR10 ;  /* 0x0000000a38387c20 */ /* 0x000fe20008410000 */
[----:B------:R-:W-:Y:S01]  /*3c70*/  FMUL.FTZ R57, R57, UR10 ;  /* 0x0000000a39397c20 */ /* 0x000fe20008410000 */
[----:B------:R-:W-:Y:S01]  /*3c80*/  MUFU.TANH R71, R71 ;  /* 0x0000004700477308 */ /* 0x000fe20000002400 */
[----:B------:R-:W-:Y:S01]  /*3c90*/  FMUL.FTZ R60, R60, UR10 ;  /* 0x0000000a3c3c7c20 */ /* 0x000fe20008410000 */
[----:B------:R-:W-:Y:S01]  /*3ca0*/  FMUL.FTZ R63, R63, UR10 ;  /* 0x0000000a3f3f7c20 */ /* 0x000fe20008410000 */
[----:B------:R-:W-:Y:S01]  /*3cb0*/  HGMMA.64x16x16.F32.BF16 R48, gdesc[UR4], R48, gsb0 ;  /* 0x00200000043079f0 */ /* 0x000fe20008001830 */
[----:B------:R-:W-:Y:S01]  /*3cc0*/  UIADD3 UR6, UR37, 0x906, URZ ;  /* 0x0000090625067890 */ /* 0x000fe2000fffe03f */
[----:B------:R-:W-:Y:S01]  /*3cd0*/  FMNMX.FTZ R14, R79, R14, !PT ;  /* 0x0000000e4f0e7209 */ /* 0x000fe20007810000 */
[----:B------:R-:W-:Y:S01]  /*3ce0*/  UMOV UR4, UR52 ;  /* 0x0000003400047c82 */ /* 0x000fe20008000000 */
[----:B------:R-:W-:Y:S01]  /*3cf0*/  UMOV UR5, UR53 ;  /* 0x0000003500057c82 */ /* 0x000fe20008000000 */
[----:B------:R-:W-:Y:S01]  /*3d00*/  UMOV UR7, 0x40000040 ;  /* 0x4000004000077882 */ /* 0x000fe20000000000 */
[----:B------:R-:W-:Y:S01]  /*3d10*/  MUFU.TANH R56, R56 ;  /* 0x0000003800387308 */ /* 0x000fe20000002400 */
[----:B------:R-:W-:Y:S01]  /*3d20*/  FMUL.FTZ R61, R61, UR10 ;  /* 0x0000000a3d3d7c20 */ /* 0x000fe20008410000 */
[----:B------:R-:W-:Y:S01]  /*3d30*/  FMUL.FTZ R58, R58, UR10 ;  /* 0x0000000a3a3a7c20 */ /* 0x000fe20008410000 */
[----:B--2---:R-:W-:Y:S01]  /*3d40*/  FSEL R81, R68, -INF , P2 ;  /* 0xff80000044517808 */ /* 0x004fe20001000000 */
[----:B------:R-:W-:Y:S01]  /*3d50*/  FMUL.FTZ R59, R59, UR10 ;  /* 0x0000000a3b3b7c20 */ /* 0x000fe20008410000 */
[----:B------:R-:W-:Y:S01]  /*3d60*/  FMNMX.FTZ R14, R65, R14, !PT ;  /* 0x0000000e410e7209 */ /* 0x000fe20007810000 */
[----:B------:R-:W-:Y:S01]  /*3d70*/  FMUL.FTZ R62, R62, UR10 ;  /* 0x0000000a3e3e7c20 */ /* 0x000fe20008410000 */
[----:B---3--:R-:W-:Y:S01]  /*3d80*/  FSEL R11, R11, -INF , P6 ;  /* 0xff8000000b0b7808 */ /* 0x008fe20003000000 */
[----:B------:R-:W1:Y:S01]  /*3d90*/  MUFU.TANH R57, R57 ;  /* 0x0000003900397308 */ /* 0x000e620000002400 */
[----:B------:R-:W-:-:S02]  /*3da0*/  ISETP.GT.AND P6, PT, R66, 0x20, PT ;  /* 0x000000204200780c */ /* 0x000fc40003fc4270 */
[----:B----4-:R-:W-:Y:S02]  /*3db0*/  FSEL R69, R69, -INF , P3 ;  /* 0xff80000045457808 */ /* 0x010fe40001800000 */
[----:B------:R-:W-:Y:S02]  /*3dc0*/  FMNMX.FTZ R20, R81, R14, !PT ;  /* 0x0000000e51147209 */ /* 0x000fe40007810000 */
[----:B------:R-:W-:Y:S01]  /*3dd0*/  FSEL R13, R13, -INF , P5 ;  /* 0xff8000000d0d7808 */ /* 0x000fe20002800000 */
[----:B------:R2:W3:Y:S01]  /*3de0*/  MUFU.TANH R21, R70 ;  /* 0x0000004600157308 */ /* 0x0004e20000002400 */
[----:B------:R-:W-:Y:S02]  /*3df0*/  ISETP.GT.AND P5, PT, R66, 0x21, PT ;  /* 0x000000214200780c */ /* 0x000fe40003fa4270 */
[----:B------:R-:W-:Y:S02]  /*3e00*/  FMNMX.FTZ R20, R69, R20, !PT ;  /* 0x0000001445147209 */ /* 0x000fe40007810000 */
[----:B------:R-:W-:-:S02]  /*3e10*/  FSEL R15, R15, -INF , P4 ;  /* 0xff8000000f0f7808 */ /* 0x000fc40002000000 */
[----:B------:R-:W-:Y:S01]  /*3e20*/  ISETP.GT.AND P4, PT, R66, 0x28, PT ;  /* 0x000000284200780c */ /* 0x000fe20003f84270 */
[----:B------:R-:W4:Y:S01]  /*3e30*/  MUFU.TANH R60, R60 ;  /* 0x0000003c003c7308 */ /* 0x000f220000002400 */
[----:B-1----:R-:W-:Y:S01]  /*3e40*/  FSEL R83, R57, -INF , P5 ;  /* 0xff80000039537808 */ /* 0x002fe20002800000 */
[----:B--2---:R-:W-:Y:S01]  /*3e50*/  IMAD.MOV.U32 R70, RZ, RZ, R119 ;  /* 0x000000ffff467224 */ /* 0x004fe200078e0077 */
[----:B------:R-:W-:-:S05]  /*3e60*/  MOV R68, R119 ;  /* 0x0000007700447202 */ /* 0x000fca0000000f00 */
[----:B------:R-:W-:Y:S01]  /*3e70*/  MUFU.TANH R63, R63 ;  /* 0x0000003f003f7308 */ /* 0x000fe20000002400 */
[----:B---3--:R-:W-:Y:S02]  /*3e80*/  FSEL R21, R21, -INF , P2 ;  /* 0xff80000015157808 */ /* 0x008fe40001000000 */
[----:B------:R-:W-:-:S05]  /*3e90*/  ISETP.GT.AND P2, PT, R66, 0x29, PT ;  /* 0x000000294200780c */ /* 0x000fca0003f44270 */
[----:B------:R-:W-:Y:S01]  /*3ea0*/  MUFU.TANH R61, R61 ;  /* 0x0000003d003d7308 */ /* 0x000fe20000002400 */
[----:B----4-:R-:W-:Y:S01]  /*3eb0*/  FSEL R85, R60, -INF , P4 ;  /* 0xff8000003c557808 */ /* 0x010fe20002000000 */
[----:B------:R-:W-:Y:S01]  /*3ec0*/  IMAD.MOV.U32 R60, RZ, RZ, R119 ;  /* 0x000000ffff3c7224 */ /* 0x000fe200078e0077 */
[----:B------:R-:W-:Y:S02]  /*3ed0*/  WARPGROUP.DEPBAR.LE gsb0, 0x0 ;  /* 0x00008000000079c5 */ /* 0x000fe40000010000 */
        /* <DEDUP_REMOVED lines=8> */
[----:B------:R-:W-:Y:S01]  /*3f60*/  FMUL.FTZ R50, R50, UR10 ;  /* 0x0000000a32327c20 */ /* 0x000fe20008410000 */
[----:B------:R-:W-:Y:S01]  /*3f70*/  UMOV UR4, UR52 ;  /* 0x0000003400047c82 */ /* 0x000fe20008000000 */
[----:B------:R-:W-:Y:S01]  /*3f80*/  UMOV UR5, UR53 ;  /* 0x0000003500057c82 */ /* 0x000fe20008000000 */
[----:B------:R-:W-:Y:S01]  /*3f90*/  UMOV UR7, 0x40000040 ;  /* 0x4000004000077882 */ /* 0x000fe20000000000 */
[----:B------:R-:W1:Y:S01]  /*3fa0*/  MUFU.TANH R48, R48 ;  /* 0x0000003000307308 */ /* 0x000e620000002400 */
[----:B------:R-:W-:Y:S01]  /*3fb0*/  FMUL.FTZ R51, R51, UR10 ;  /* 0x0000000a33337c20 */ /* 0x000fe20008410000 */
[----:B------:R-:W-:Y:S01]  /*3fc0*/  FMUL.FTZ R54, R54, UR10 ;  /* 0x0000000a36367c20 */ /* 0x000fe20008410000 */
[----:B------:R-:W-:-:S05]  /*3fd0*/  FMUL.FTZ R55, R55, UR10 ;  /* 0x0000000a37377c20 */ /* 0x000fca0008410000 */
[----:B------:R-:W-:Y:S08]  /*3fe0*/  MUFU.TANH R59, R59 ;  /* 0x0000003b003b7308 */ /* 0x000ff00000002400 */
[----:B------:R-:W2:Y:S08]  /*3ff0*/  MUFU.TANH R49, R49 ;  /* 0x0000003100317308 */ /* 0x000eb00000002400 */
[----:B------:R-:W3:Y:S08]  /*4000*/  MUFU.TANH R62, R62 ;  /* 0x0000003e003e7308 */ /* 0x000ef00000002400 */
[----:B------:R-:W4:Y:S08]  /*4010*/  MUFU.TANH R52, R52 ;  /* 0x0000003400347308 */ /* 0x000f300000002400 */
[----:B------:R-:W5:Y:S01]  /*4020*/  MUFU.TANH R53, R53 ;  /* 0x0000003500357308 */ /* 0x000f620000002400 */
[----:B------:R-:W-:-:S02]  /*4030*/  WARPGROUP.DEPBAR.LE gsb0, 0x0 ;  /* 0x00008000000079c5 */ /* 0x000fc40000010000 */
[----:B------:R-:W-:Y:S01]  /*4040*/  WARPGROUP.ARRIVE ;  /* 0x00000000000079c5 */ /* 0x000fe20000000000 */
[----:B------:R-:W-:Y:S01]  /*4050*/  FMUL.FTZ R41, R41, UR10 ;  /* 0x0000000a29297c20 */ /* 0x000fe20008410000 */
[----:B------:R-:W-:Y:S01]  /*4060*/  FMUL.FTZ R40, R40, UR10 ;  /* 0x0000000a28287c20 */ /* 0x000fe20008410000 */
[----:B------:R-:W-:Y:S02]  /*4070*/  FMUL.FTZ R43, R43, UR10 ;  /* 0x0000000a2b2b7c20 */ /* 0x000fe40008410000 */
[----:B------:R-:W-:Y:S01]  /*4080*/  MUFU.TANH R50, R50 ;  /* 0x0000003200327308 */ /* 0x000fe20000002400 */
[----:B------:R-:W-:Y:S01]  /*4090*/  FMUL.FTZ R44, R44, UR10 ;  /* 0x0000000a2c2c7c20 */ /* 0x000fe20008410000 */
[----:B------:R-:W-:Y:S01]  /*40a0*/  HGMMA.64x16x16.F32.BF16 R32, gdesc[UR4], R32, gsb0 ;  /* 0x00200000042079f0 */ /* 0x000fe20008001820 */
[----:B------:R-:W-:Y:S01]  /*40b0*/  UIADD3 UR6, UR37, 0xa06, URZ ;  /* 0x00000a0625067890 */ /* 0x000fe2000fffe03f */
[----:B------:R-:W-:Y:S01]  /*40c0*/  FMUL.FTZ R45, R45, UR10 ;  /* 0x0000000a2d2d7c20 */ /* 0x000fe20008410000 */
[----:B------:R-:W-:Y:S01]  /*40d0*/  UMOV UR4, UR52 ;  /* 0x0000003400047c82 */ /* 0x000fe20008000000 */
[----:B------:R-:W-:Y:S01]  /*40e0*/  UMOV UR5, UR53 ;  /* 0x0000003500057c82 */ /* 0x000fe20008000000 */
[----:B------:R-:W-:Y:S01]  /*40f0*/  UMOV UR7, 0x40000040 ;  /* 0x4000004000077882 */ /* 0x000fe20000000000 */
[----:B------:R1:W-:Y:S01]  /*4100*/  MUFU.TANH R6, R41 ;  /* 0x0000002900067308 */ /* 0x0003e20000002400 */
[----:B------:R-:W-:Y:S01]  /*4110*/  FMUL.FTZ R47, R47, UR10 ;  /* 0x0000000a2f2f7c20 */ /* 0x000fe20008410000 */
[----:B------:R-:W-:Y:S01]  /*4120*/  FMUL.FTZ R42, R42, UR10 ;  /* 0x0000000a2a2a7c20 */ /* 0x000fe20008410000 */
[----:B------:R-:W-:-:S05]  /*4130*/  FMUL.FTZ R46, R46, UR10 ;  /* 0x0000000a2e2e7c20 */ /* 0x000fca0008410000 */
[----:B------:R2:W-:Y:S01]  /*4140*/  MUFU.TANH R8, R43 ;  /* 0x0000002b00087308 */ /* 0x0005e20000002400 */
[----:B-1----:R-:W-:Y:S02]  /*4150*/  FSEL R41, R71, -INF , P3 ;  /* 0xff80000047297808 */ /* 0x002fe40001800000 */
[----:B------:R-:W-:Y:S02]  /*4160*/  FSEL R71, R56, -INF , P6 ;  /* 0xff80000038477808 */ /* 0x000fe40003000000 */
[----:B------:R-:W-:Y:S02]  /*4170*/  ISETP.GT.AND P3, PT, R66, 0x30, PT ;  /* 0x000000304200780c */ /* 0x000fe40003f64270 */
[----:B------:R-:W-:Y:S01]  /*4180*/  FMNMX.FTZ R20, R71, R20, !PT ;  /* 0x0000001447147209 */ /* 0x000fe20007810000 */
[----:B------:R-:W1:Y:S01]  /*4190*/  MUFU.TANH R40, R40 ;  /* 0x0000002800287308 */ /* 0x000e620000002400 */
[----:B------:R-:W-:Y:S02]  /*41a0*/  FSEL R87, R48, -INF , P3 ;  /* 0xff80000030577808 */ /* 0x000fe40001800000 */
[----:B------:R-:W-:-:S02]  /*41b0*/  FMNMX.FTZ R48, R83, R20, !PT ;  /* 0x0000001453307209 */ /* 0x000fc40007810000 */
[----:B--2---:R-:W-:Y:S01]  /*41c0*/  FSEL R43, R58, -INF , P6 ;  /* 0xff8000003a2b7808 */ /* 0x004fe20003000000 */
[----:B------:R-:W-:Y:S01]  /*41d0*/  IMAD.MOV.U32 R58, RZ, RZ, R119 ;  /* 0x000000ffff3a7224 */ /* 0x000fe200078e0077 */
[----:B------:R-:W-:Y:S01]  /*41e0*/  FMNMX.FTZ R48, R85, R48, !PT ;  /* 0x0000003055307209 */ /* 0x000fe20007810000 */
[----:B------:R-:W2:Y:S01]  /*41f0*/  MUFU.TANH R51, R51 ;  /* 0x0000003300337308 */ /* 0x000ea20000002400 */
[----:B------:R-:W-:Y:S02]  /*4200*/  ISETP.GT.AND P6, PT, R66, 0x31, PT ;  /* 0x000000314200780c */ /* 0x000fe40003fc4270 */
[----:B------:R-:W-:Y:S02]  /*4210*/  MOV R56, R119 ;  /* 0x0000007700387202 */ /* 0x000fe40000000f00 */
[----:B------:R-:W-:-:S03]  /*4220*/  FSEL R89, R49, -INF , P6 ;  /* 0xff80000031597808 */ /* 0x000fc60003000000 */
[----:B------:R-:W2:Y:S08]  /*4230*/  MUFU.TANH R54, R54 ;  /* 0x0000003600367308 */ /* 0x000eb00000002400 */
[----:B------:R3:W-:Y:S01]  /*4240*/  MUFU.TANH R9, R45 ;  /* 0x0000002d00097308 */ /* 0x0007e20000002400 */
[----:B------:R-:W-:Y:S02]  /*4250*/  WARPGROUP.DEPBAR.LE gsb0, 0x0 ;  /* 0x00008000000079c5 */ /* 0x000fe40000010000 */
[----:B------:R-:W-:Y:S01]  /*4260*/  WARPGROUP.ARRIVE ;  /* 0x00000000000079c5 */ /* 0x000fe20000000000 */
[----:B------:R-:W-:Y:S01]  /*4270*/  FMUL.FTZ R14, R35, UR10 ;  /* 0x0000000a230e7c20 */ /* 0x000fe20008410000 */
[----:B------:R-:W-:Y:S01]  /*4280*/  FSEL R35, R63, -INF , P2 ;  /* 0xff8000003f237808 */ /* 0x000fe20001000000 */
[----:B------:R-:W-:Y:S01]  /*4290*/  FMUL.FTZ R12, R33, UR10 ;  /* 0x0000000a210c7c20 */ /* 0x000fe20008410000 */
[----:B------:R-:W-:Y:S01]  /*42a0*/  FSEL R63, R61, -INF , P2 ;  /* 0xff8000003d3f7808 */ /* 0x000fe20001000000 */
[----:B------:R-:W2:Y:S01]  /*42b0*/  MUFU.TANH R44, R44 ;  /* 0x0000002c002c7308 */ /* 0x000ea20000002400 */
[----:B------:R-:W-:Y:S01]  /*42c0*/  HGMMA.64x16x16.F32.BF16 R24, gdesc[UR4], R24, gsb0 ;  /* 0x00200000041879f0 */ /* 0x000fe20008001818 */
[----:B------:R-:W-:Y:S01]  /*42d0*/  FSEL R33, R59, -INF , P5 ;  /* 0xff8000003b217808 */ /* 0x000fe20002800000 */
[----:B------:R-:W-:Y:S01]  /*42e0*/  FMUL.FTZ R32, R32, UR10 ;  /* 0x0000000a20207c20 */ /* 0x000fe20008410000 */
[----:B------:R-:W-:Y:S01]  /*42f0*/  FMNMX.FTZ R48, R63, R48, !PT ;  /* 0x000000303f307209 */ /* 0x000fe20007810000 */
[----:B------:R-:W-:Y:S01]  /*4300*/  FMUL.FTZ R36, R36, UR10 ;  /* 0x0000000a24247c20 */ /* 0x000fe20008410000 */
[----:B------:R-:W-:Y:S01]  /*4310*/  ISETP.GT.AND P5, PT, R66, 0x38, PT ;  /* 0x000000384200780c */ /* 0x000fe20003fa4270 */
[----:B------:R-:W-:Y:S01]  /*4320*/  FMUL.FTZ R20, R37, UR10 ;  /* 0x0000000a25147c20 */ /* 0x000fe20008410000 */
[----:B------:R-:W-:Y:S01]  /*4330*/  FMNMX.FTZ R48, R87, R48, !PT ;  /* 0x0000003057307209 */ /* 0x000fe20007810000 */
[----:B------:R-:W2:Y:S01]  /*4340*/  MUFU.TANH R55, R55 ;  /* 0x0000003700377308 */ /* 0x000ea20000002400 */
[----:B---3--:R-:W-:Y:S01]  /*4350*/  FSEL R45, R62, -INF , P4 ;  /* 0xff8000003e2d7808 */ /* 0x008fe20002000000 */
[----:B------:R-:W-:Y:S01]  /*4360*/  FMUL.FTZ R34, R34, UR10 ;  /* 0x0000000a22227c20 */ /* 0x000fe20008410000 */
[----:B------:R-:W-:Y:S01]  /*4370*/  ISETP.GT.AND P4, PT, R66, 0x39, PT ;  /* 0x000000394200780c */ /* 0x000fe20003f84270 */
[----:B------:R-:W-:Y:S01]  /*4380*/  FMUL.FTZ R38, R38, UR10 ;  /* 0x0000000a26267c20 */ /* 0x000fe20008410000 */
[----:B----4-:R-:W-:Y:S01]  /*4390*/  FSEL R91, R52, -INF , P5 ;  /* 0xff800000345b7808 */ /* 0x010fe20002800000 */
[----:B------:R-:W-:Y:S01]  /*43a0*/  ULDC UR4, c[0x0][0x988] ;  /* 0x0002620000047ab9 */ /* 0x000fe20000000800 */
[----:B------:R-:W-:Y:S01]  /*43b0*/  FMNMX.FTZ R48, R89, R48, !PT ;  /* 0x0000003059307209 */ /* 0x000fe20007810000 */
[----:B------:R3:W-:Y:S01]  /*43c0*/  MUFU.TANH R10, R47 ;  /* 0x0000002f000a7308 */ /* 0x0007e20000002400 */
[----:B------:R-:W-:Y:S01]  /*43d0*/  ISETP.GT.AND P2, PT, R66, 0x40, PT ;  /* 0x000000404200780c */ /* 0x000fe20003f44270 */
[----:B------:R-:W-:Y:S01]  /*43e0*/  FMUL.FTZ R39, R39, UR10 ;  /* 0x0000000a27277c20 */ /* 0x000fe20008410000 */
[----:B-----5:R-:W-:Y:S01]  /*43f0*/  FSEL R93, R53, -INF , P4 ;  /* 0xff800000355d7808 */ /* 0x020fe20002000000 */
[----:B------:R-:W-:Y:S01]  /*4400*/  IMAD.MOV.U32 R52, RZ, RZ, R119 ;  /* 0x000000ffff347224 */ /* 0x000fe200078e0077 */
[----:B------:R-:W-:-:S02]  /*4410*/  FMNMX.FTZ R48, R91, R48, !PT ;  /* 0x000000305b307209 */ /* 0x000fc40007810000 */
[----:B-1----:R-:W-:Y:S01]  /*4420*/  FSEL R95, R40, -INF , P2 ;  /* 0xff800000285f7808 */ /* 0x002fe20001000000 */
[----:B------:R-:W1:Y:S01]  /*4430*/  MUFU.TANH R32, R32 ;  /* 0x0000002000207308 */ /* 0x000e620000002400 */
[----:B---3--:R-:W-:Y:S02]  /*4440*/  FSEL R47, R50, -INF , P3 ;  /* 0xff800000322f7808 */ /* 0x008fe40001800000 */
[C---:B------:R-:W-:Y:S02]  /*4450*/  ISETP.GT.AND P3, PT, R66.reuse, 0x41, PT ;  /* 0x000000414200780c */ /* 0x040fe40003f64270 */
[----:B------:R-:W-:Y:S02]  /*4460*/  FMNMX.FTZ R48, R93, R48, !PT ;  /* 0x000000305d307209 */ /* 0x000fe40007810000 */
[----:B--2---:R-:W-:Y:S01]  /*4470*/  FSEL R37, R51, -INF , P6 ;  /* 0xff80000033257808 */ /* 0x004fe20003000000 */
[----:B------:R-:W2:Y:S01]  /*4480*/  MUFU.TANH R42, R42 ;  /* 0x0000002a002a7308 */ /* 0x000ea20000002400 */
[----:B------:R-:W-:-:S02]  /*4490*/  ISETP.GT.AND P6, PT, R66, 0x48, PT ;  /* 0x000000484200780c */ /* 0x000fc40003fc4270 */
[----:B------:R-:W-:Y:S02]  /*44a0*/  FSEL R97, R6, -INF , P3 ;  /* 0xff80000006617808 */ /* 0x000fe40001800000 */
[----:B------:R-:W-:Y:S02]  /*44b0*/  FMNMX.FTZ R48, R95, R48, !PT ;  /* 0x000000305f307209 */ /* 0x000fe40007810000 */
[----:B------:R-:W-:Y:S01]  /*44c0*/  FSEL R49, R54, -INF , P5 ;  /* 0xff80000036317808 */ /* 0x000fe20002800000 */
[----:B------:R-:W3:Y:S01]  /*44d0*/  MUFU.TANH R12, R12 ;  /* 0x0000000c000c7308 */ /* 0x000ee20000002400 */
[----:B------:R-:W-:Y:S01]  /*44e0*/  ISETP.GT.AND P5, PT, R66, 0x49, PT ;  /* 0x000000494200780c */ /* 0x000fe20003fa4270 */
[----:B------:R-:W-:Y:S01]  /*44f0*/  IMAD.MOV.U32 R54, RZ, RZ, R119 ;  /* 0x000000ffff367224 */ /* 0x000fe200078e0077 */
[----:B------:R-:W-:Y:S02]  /*4500*/  FSEL R99, R44, -INF , P6 ;  /* 0xff8000002c637808 */ /* 0x000fe40003000000 */
[----:B------:R-:W-:-:S02]  /*4510*/  FMNMX.FTZ R48, R97, R48, !PT ;  /* 0x0000003061307209 */ /* 0x000fc40007810000 */
[----:B------:R-:W-:Y:S01]  /*4520*/  FSEL R51, R55, -INF , P4 ;  /* 0xff80000037337808 */ /* 0x000fe20002000000 */
[----:B------:R-:W4:Y:S01]  /*4530*/  MUFU.TANH R46, R46 ;  /* 0x0000002e002e7308 */ /* 0x000f220000002400 */
[----:B------:R-:W-:Y:S02]  /*4540*/  ISETP.GT.AND P4, PT, R66, 0x50, PT ;  /* 0x000000504200780c */ /* 0x000fe40003f84270 */
[----:B------:R-:W-:Y:S01]  /*4550*/  FSEL R101, R9, -INF , P5 ;  /* 0xff80000009657808 */ /* 0x000fe20002800000 */
[----:B------:R-:W-:Y:S02]  /*4560*/  WARPGROUP.DEPBAR.LE gsb0, 0x0 ;  /* 0x00008000000079c5 */ /* 0x000fe40000010000 */
[----:B------:R-:W-:Y:S01]  /*4570*/  FMUL.FTZ R24, R24, UR10 ;  /* 0x0000000a18187c20 */ /* 0x000fe20008410000 */
[----:B------:R-:W-:Y:S01]  /*4580*/  FMNMX.FTZ R48, R99, R48, !PT ;  /* 0x0000003063307209 */ /* 0x000fe20007810000 */
[----:B------:R-:W5:Y:S01]  /*4590*/  MUFU.TANH R36, R36 ;  /* 0x0000002400247308 */ /* 0x000f620000002400 */
[----:B------:R-:W-:Y:S01]  /*45a0*/  FMUL.FTZ R6, R25, UR10 ;  /* 0x0000000a19067c20 */ /* 0x000fe20008410000 */
[----:B------:R-:W-:Y:S01]  /*45b0*/  FSEL R55, R8, -INF , P3 ;  /* 0xff80000008377808 */ /* 0x000fe20001800000 */
[----:B------:R-:W-:Y:S01]  /*45c0*/  FMUL.FTZ R28, R28, UR10 ;  /* 0x0000000a1c1c7c20 */ /* 0x000fe20008410000 */
[----:B------:R-:W-:Y:S01]  /*45d0*/  ISETP.GT.AND P3, PT, R66, 0x51, PT ;  /* 0x000000514200780c */ /* 0x000fe20003f64270 */
[----:B------:R-:W-:Y:S01]  /*45e0*/  FMUL.FTZ R8, R29, UR10 ;  /* 0x0000000a1d087c20 */ /* 0x000fe20008410000 */
[----:B-1----:R-:W-:Y:S01]  /*45f0*/  FSEL R103, R32, -INF , P4 ;  /* 0xff80000020677808 */ /* 0x002fe20002000000 */
[----:B------:R-:W-:Y:S01]  /*4600*/  FMUL.FTZ R26, R26, UR10 ;  /* 0x0000000a1a1a7c20 */ /* 0x000fe20008410000 */
[----:B------:R-:W1:Y:S01]  /*4610*/  MUFU.TANH R20, R20 ;  /* 0x0000001400147308 */ /* 0x000e620000002400 */
[----:B------:R-:W-:Y:S01]  /*4620*/  FMNMX.FTZ R48, R101, R48, !PT ;  /* 0x0000003065307209 */ /* 0x000fe20007810000 */
[----:B------:R-:W-:Y:S01]  /*4630*/  FMUL.FTZ R30, R30, UR10 ;  /* 0x0000000a1e1e7c20 */ /* 0x000fe20008410000 */
[----:B--2---:R-:W-:Y:S01]  /*4640*/  FSEL R53, R42, -INF , P2 ;  /* 0xff8000002a357808 */ /* 0x004fe20001000000 */
[----:B------:R-:W-:Y:S01]  /*4650*/  FMUL.FTZ R31, R31, UR10 ;  /* 0x0000000a1f1f7c20 */ /* 0x000fe20008410000 */
[----:B------:R-:W-:Y:S01]  /*4660*/  ISETP.GT.AND P2, PT, R66, 0x58, PT ;  /* 0x000000584200780c */ /* 0x000fe20003f44270 */
[----:B------:R2:W-:Y:S01]  /*4670*/  @!P1 SYNCS.ARRIVE.TRANS64.RED.A1T0 RZ, [R0+URZ], RZ ;  /* 0x000000ff00ff99a7 */ /* 0x0005e2000810043f */
[----:B---3--:R-:W-:Y:S01]  /*4680*/  FSEL R105, R12, -INF , P3 ;  /* 0xff8000000c697808 */ /* 0x008fe20001800000 */
[----:B------:R-:W3:Y:S01]  /*4690*/  MUFU.TANH R34, R34 ;  /* 0x0000002200227308 */ /* 0x000ee20000002400 */
[----:B------:R-:W-:-:S02]  /*46a0*/  FMNMX.FTZ R48, R103, R48, !PT ;  /* 0x0000003067307209 */ /* 0x000fc40007810000 */
[----:B----4-:R-:W-:Y:S01]  /*46b0*/  FSEL R25, R46, -INF , P6 ;  /* 0xff8000002e197808 */ /* 0x010fe20003000000 */
[----:B------:R-:W-:Y:S01]  /*46c0*/  IMAD.MOV.U32 R46, RZ, RZ, R119 ;  /* 0x000000ffff2e7224 */ /* 0x000fe200078e0077 */
[----:B------:R-:W-:Y:S02]  /*46d0*/  ISETP.GT.AND P6, PT, R66, 0x59, PT ;  /* 0x000000594200780c */ /* 0x000fe40003fc4270 */
[----:B-----5:R-:W-:Y:S01]  /*46e0*/  FSEL R107, R36, -INF , P2 ;  /* 0xff800000246b7808 */ /* 0x020fe20001000000 */
[----:B------:R-:W4:Y:S01]  /*46f0*/  MUFU.TANH R24, R24 ;  /* 0x0000001800187308 */ /* 0x000f220000002400 */
[----:B------:R-:W-:Y:S02]  /*4700*/  FMNMX.FTZ R48, R105, R48, !PT ;  /* 0x0000003069307209 */ /* 0x000fe40007810000 */
[----:B------:R-:W-:Y:S02]  /*4710*/  FSEL R29, R10, -INF , P5 ;  /* 0xff8000000a1d7808 */ /* 0x000fe40002800000 */
[----:B------:R-:W-:-:S02]  /*4720*/  ISETP.GT.AND P5, PT, R66, 0x60, PT ;  /* 0x000000604200780c */ /* 0x000fc40003fa4270 */
[----:B-1----:R-:W-:Y:S01]  /*4730*/  FSEL R109, R20, -INF , P6 ;  /* 0xff800000146d7808 */ /* 0x002fe20003000000 */
[----:B------:R-:W1:Y:S01]  /*4740*/  MUFU.TANH R14, R14 ;  /* 0x0000000e000e7308 */ /* 0x000e620000002400 */
[----:B------:R-:W-:Y:S02]  /*4750*/  FMNMX.FTZ R48, R107, R48, !PT ;  /* 0x000000306b307209 */ /* 0x000fe40007810000 */
[----:B---3--:R-:W-:Y:S02]  /*4760*/  FSEL R57, R34, -INF , P4 ;  /* 0xff80000022397808 */ /* 0x008fe40002000000 */
[----:B------:R-:W-:Y:S02]  /*4770*/  ISETP.GT.AND P4, PT, R66, 0x61, PT ;  /* 0x000000614200780c */ /* 0x000fe40003f84270 */
[----:B------:R-:W-:Y:S01]  /*4780*/  FMNMX.FTZ R48, R109, R48, !PT ;  /* 0x000000306d307209 */ /* 0x000fe20007810000 */
[----:B------:R-:W3:Y:S01]  /*4790*/  MUFU.TANH R6, R6 ;  /* 0x0000000600067308 */ /* 0x000ee20000002400 */
[----:B----4-:R-:W-:-:S02]  /*47a0*/  FSEL R111, R24, -INF , P5 ;  /* 0xff800000186f7808 */ /* 0x010fc40002800000 */
[-C--:B------:R-:W-:Y:S02]  /*47b0*/  MOV R62, R119.reuse ;  /* 0x00000077003e7202 */ /* 0x080fe40000000f00 */
[----:B------:R-:W-:Y:S02]  /*47c0*/  FMNMX.FTZ R48, R111, R48, !PT ;  /* 0x000000306f307209 */ /* 0x000fe40007810000 */
[----:B------:R-:W-:Y:S01]  /*47d0*/  MOV R50, R119 ;  /* 0x0000007700327202 */ /* 0x000fe20000000f00 */
[----:B------:R-:W4:Y:S01]  /*47e0*/  MUFU.TANH R38, R38 ;  /* 0x0000002600267308 */ /* 0x000f220000002400 */
[----:B-1----:R-:W-:Y:S02]  /*47f0*/  FSEL R59, R14, -INF , P3 ;  /* 0xff8000000e3b7808 */ /* 0x002fe40001800000 */
[----:B------:R-:W-:Y:S02]  /*4800*/  ISETP.GT.AND P3, PT, R66, 0x68, PT ;  /* 0x000000684200780c */ /* 0x000fe40003f64270 */
[----:B------:R-:W-:-:S02]  /*4810*/  FMNMX.FTZ R14, R3, R4, !PT ;  /* 0x00000004030e7209 */ /* 0x000fc40007810000 */
[----:B------:R-:W-:Y:S01]  /*4820*/  MOV R44, R119 ;  /* 0x00000077002c7202 */ /* 0x000fe20000000f00 */
[----:B------:R-:W1:Y:S01]  /*4830*/  MUFU.TANH R28, R28 ;  /* 0x0000001c001c7308 */ /* 0x000e620000002400 */
[----:B---3--:R-:W-:Y:S02]  /*4840*/  FSEL R113, R6, -INF , P4 ;  /* 0xff80000006717808 */ /* 0x008fe40002000000 */
[----:B------:R-:W-:Y:S02]  /*4850*/  FMNMX.FTZ R14, R7, R14, !PT ;  /* 0x0000000e070e7209 */ /* 0x000fe40007810000 */
[----:B------:R-:W-:Y:S02]  /*4860*/  FMNMX.FTZ R48, R113, R48, !PT ;  /* 0x0000003071307209 */ /* 0x000fe40007810000 */
[----:B------:R-:W-:Y:S01]  /*4870*/  FMNMX.FTZ R14, R11, R14, !PT ;  /* 0x0000000e0b0e7209 */ /* 0x000fe20007810000 */
[----:B------:R-:W3:Y:S01]  /*4880*/  MUFU.TANH R8, R8 ;  /* 0x0000000800087308 */ /* 0x000ee20000002400 */
[----:B----4-:R-:W-:-:S02]  /*4890*/  FSEL R61, R38, -INF , P2 ;  /* 0xff800000263d7808 */ /* 0x010fc40001000000 */
[----:B------:R-:W-:Y:S01]  /*48a0*/  ISETP.GT.AND P2, PT, R66, 0x69, PT ;  /* 0x000000694200780c */ /* 0x000fe20003f44270 */
[----:B------:R-:W-:Y:S01]  /*48b0*/  IMAD.MOV.U32 R66, RZ, RZ, R119 ;  /* 0x000000ffff427224 */ /* 0x000fe200078e0077 */
[----:B------:R-:W-:Y:S02]  /*48c0*/  FMNMX.FTZ R14, R13, R14, !PT ;  /* 0x0000000e0d0e7209 */ /* 0x000fe40007810000 */
[----:B------:R-:W-:Y:S01]  /*48d0*/  MOV R6, UR4 ;  /* 0x0000000400067c02 */ /* 0x000fe20008000f00 */
[----:B------:R-:W4:Y:S01]  /*48e0*/  MUFU.TANH R26, R26 ;  /* 0x0000001a001a7308 */ /* 0x000f220000002400 */
[----:B-1----:R-:W-:Y:S02]  /*48f0*/  FSEL R115, R28, -INF , P3 ;  /* 0xff8000001c737808 */ /* 0x002fe40001800000 */
[----:B------:R-:W-:Y:S02]  /*4900*/  FMNMX.FTZ R14, R15, R14, !PT ;  /* 0x0000000e0f0e7209 */ /* 0x000fe40007810000 */
[----:B------:R-:W-:-:S02]  /*4910*/  FMNMX.FTZ R48, R115, R48, !PT ;  /* 0x0000003073307209 */ /* 0x000fc40007810000 */
[----:B------:R-:W-:Y:S01]  /*4920*/  FMNMX.FTZ R14, R21, R14, !PT ;  /* 0x0000000e150e7209 */ /* 0x000fe20007810000 */
[----:B------:R-:W-:Y:S01]  /*4930*/  MUFU.TANH R30, R30 ;  /* 0x0000001e001e7308 */ /* 0x000fe20000002400 */
[----:B---3--:R-:W-:Y:S02]  /*4940*/  FSEL R117, R8, -INF , P2 ;  /* 0xff80000008757808 */ /* 0x008fe40001000000 */
[----:B------:R-:W-:Y:S02]  /*4950*/  FMNMX.FTZ R14, R41, R14, !PT ;  /* 0x0000000e290e7209 */ /* 0x000fe40007810000 */
[----:B------:R-:W-:Y:S02]  /*4960*/  FMNMX.FTZ R48, R117, R48, !PT ;  /* 0x0000003075307209 */ /* 0x000fe40007810000 */
[----:B------:R-:W-:Y:S01]  /*4970*/  FMNMX.FTZ R14, R43, R14, !PT ;  /* 0x0000000e2b0e7209 */ /* 0x000fe20007810000 */
[----:B------:R1:W-:Y:S02]  /*4980*/  MUFU.TANH R12, R31 ;  /* 0x0000001f000c7308 */ /* 0x0003e40000002400 */
[----:B------:R-:W3:Y:S01]  /*4990*/  SHFL.BFLY PT, R9, R48, 0x2, 0x1f ;  /* 0x0c401f0030097f89 */ /* 0x000ee200000e0000 */
[----:B------:R-:W-:-:S04]  /*49a0*/  FMNMX.FTZ R14, R33, R14, !PT ;  /* 0x0000000e210e7209 */ /* 0x000fc80007810000 */
[----:B------:R-:W-:-:S04]  /*49b0*/  FMNMX.FTZ R14, R45, R14, !PT ;  /* 0x0000000e2d0e7209 */ /* 0x000fc80007810000 */
[----:B------:R-:W-:-:S04]  /*49c0*/  FMNMX.FTZ R14, R35, R14, !PT ;  /* 0x0000000e230e7209 */ /* 0x000fc80007810000 */
[----:B------:R-:W-:-:S04]  /*49d0*/  FMNMX.FTZ R14, R47, R14, !PT ;  /* 0x0000000e2f0e7209 */ /* 0x000fc80007810000 */
[----:B------:R-:W-:-:S04]  /*49e0*/  FMNMX.FTZ R14, R37, R14, !PT ;  /* 0x0000000e250e7209 */ /* 0x000fc80007810000 */
[----:B------:R-:W-:Y:S02]  /*49f0*/  FMNMX.FTZ R14, R49, R14, !PT ;  /* 0x0000000e310e7209 */ /* 0x000fe40007810000 */
[----:B---3--:R-:W-:Y:S01]  /*4a00*/  FMNMX.FTZ R10, R48, R9, !PT ;  /* 0x00000009300a7209 */ /* 0x008fe20007810000 */
[----:B------:R-:W-:Y:S01]  /*4a10*/  IMAD.MOV.U32 R48, RZ, RZ, R119 ;  /* 0x000000ffff307224 */ /* 0x000fe200078e0077 */
[----:B------:R-:W-:-:S03]  /*4a20*/  FMNMX.FTZ R14, R51, R14, !PT ;  /* 0x0000000e330e7209 */ /* 0x000fc60007810000 */
        /* <DEDUP_REMOVED lines=8> */
[----:B------:R-:W-:Y:S01]  /*4ab0*/  FMUL.FTZ R10, R27, UR10 ;  /* 0x0000000a1b0a7c20 */ /* 0x000fe20008410000 */
[----:B------:R-:W-:Y:S02]  /*4ac0*/  FMNMX.FTZ R14, R61, R14, !PT ;  /* 0x0000000e3d0e7209 */ /* 0x000fe40007810000 */
[C---:B------:R-:W-:Y:S01]  /*4ad0*/  FSETP.NEU.FTZ.AND P0, PT, R8.reuse, -INF , PT ;  /* 0xff8000000800780b */ /* 0x040fe20003f1d000 */
[----:B------:R-:W-:Y:S02]  /*4ae0*/  FMUL.FTZ R9, R8, R6 ;  /* 0x0000000608097220 */ /* 0x000fe40000410000 */
[----:B------:R-:W3:Y:S03]  /*4af0*/  MUFU.TANH R10, R10 ;  /* 0x0000000a000a7308 */ /* 0x000ee60000002400 */
[----:B------:R-:W-:-:S02]  /*4b00*/  FSEL R20, R9, RZ, P0 ;  /* 0x000000ff09147208 */ /* 0x000fc40000000000 */
[----:B------:R-:W-:Y:S02]  /*4b10*/  ISETP.NE.AND P0, PT, R80, RZ, PT ;  /* 0x000000ff5000720c */ /* 0x000fe40003f05270 */
[-C--:B------:R-:W-:Y:S01]  /*4b20*/  MOV R80, R119.reuse ;  /* 0x0000007700507202 */ /* 0x080fe20000000f00 */
[----:B------:R5:W2:Y:S01]  /*4b30*/  MUFU.TANH R9, R39 ;  /* 0x0000002700097308 */ /* 0x000aa20000002400 */
[-CC-:B------:R-:W-:Y:S01]  /*4b40*/  FFMA.FTZ R24, R63, R6.reuse, -R20.reuse ;  /* 0x000000063f187223 */ /* 0x180fe20000010814 */
[-CC-:B------:R-:W-:Y:S01]  /*4b50*/  FFMA.FTZ R200, R67, R6.reuse, -R20.reuse ;  /* 0x0000000643c87223 */ /* 0x180fe20000010814 */
[-CC-:B------:R-:W-:Y:S01]  /*4b60*/  FFMA.FTZ R69, R69, R6.reuse, -R20.reuse ;  /* 0x0000000645457223 */ /* 0x180fe20000010814 */
[-CC-:B------:R-:W-:Y:S01]  /*4b70*/  FFMA.FTZ R27, R73, R6.reuse, -R20.reuse ;  /* 0x00000006491b7223 */ /* 0x180fe20000010814 */
[-CC-:B------:R-:W-:Y:S01]  /*4b80*/  FFMA.FTZ R71, R71, R6.reuse, -R20.reuse ;  /* 0x0000000647477223 */ /* 0x180fe20000010814 */
[-CC-:B------:R-:W-:Y:S01]  /*4b90*/  FFMA.FTZ R202, R75, R6.reuse, -R20.reuse ;  /* 0x000000064bca7223 */ /* 0x180fe20000010814 */
[-CC-:B-1----:R-:W-:Y:S01]  /*4ba0*/  FFMA.FTZ R31, R77, R6.reuse, -R20.reuse ;  /* 0x000000064d1f7223 */ /* 0x182fe20000010814 */
[----:B------:R1:W-:Y:S01]  /*4bb0*/  MUFU.EX2 R73, R69 ;  /* 0x0000004500497308 */ /* 0x0003e20000000800 */
[-CC-:B-----5:R-:W-:Y:S01]  /*4bc0*/  FFMA.FTZ R39, R65, R6.reuse, -R20.reuse ;  /* 0x0000000641277223 */ /* 0x1a0fe20000010814 */
[----:B----4-:R-:W-:Y:S01]  /*4bd0*/  FSEL R65, R26, -INF , P5 ;  /* 0xff8000001a417808 */ /* 0x010fe20002800000 */
[-CC-:B------:R-:W-:Y:S01]  /*4be0*/  FFMA.FTZ R196, R79, R6.reuse, -R20.reuse ;  /* 0x000000064fc47223 */ /* 0x180fe20000010814 */
[----:B---3--:R-:W-:Y:S01]  /*4bf0*/  FSEL R67, R10, -INF , P4 ;  /* 0xff8000000a437808 */ /* 0x008fe20002000000 */
[-CC-:B------:R-:W-:Y:S01]  /*4c00*/  FFMA.FTZ R198, R81, R6.reuse, -R20.reuse ;  /* 0x0000000651c67223 */ /* 0x180fe20000010814 */
[-CC-:B------:R-:W-:Y:S01]  /*4c10*/  FFMA.FTZ R83, R83, R6.reuse, -R20.reuse ;  /* 0x0000000653537223 */ /* 0x180fe20000010814 */
[-CC-:B------:R-:W-:Y:S01]  /*4c20*/  FFMA.FTZ R85, R85, R6.reuse, -R20.reuse ;  /* 0x0000000655557223 */ /* 0x180fe20000010814 */
[----:B------:R3:W-:Y:S01]  /*4c30*/  MUFU.EX2 R192, R71 ;  /* 0x0000004700c07308 */ /* 0x0007e20000000800 */
[----:B--2---:R-:W-:Y:S01]  /*4c40*/  FSEL R63, R9, -INF , P6 ;  /* 0xff800000093f7808 */ /* 0x004fe20003000000 */
[-CC-:B------:R-:W-:Y:S01]  /*4c50*/  FFMA.FTZ R87, R87, R6.reuse, -R20.reuse ;  /* 0x0000000657577223 */ /* 0x180fe20000010814 */
[----:B-1----:R-:W-:Y:S01]  /*4c60*/  FSEL R69, R30, -INF , P3 ;  /* 0xff8000001e457808 */ /* 0x002fe20001800000 */
[--C-:B------:R-:W-:Y:S01]  /*4c70*/  FFMA.FTZ R89, R89, R6, -R20.reuse ;  /* 0x0000000659597223 */ /* 0x100fe20000010814 */
[----:B------:R-:W-:Y:S01]  /*4c80*/  FMNMX.FTZ R14, R63, R14, !PT ;  /* 0x0000000e3f0e7209 */ /* 0x000fe20007810000 */
[-CC-:B------:R-:W-:Y:S01]  /*4c90*/  FFMA.FTZ R91, R91, R6.reuse, -R20.reuse ;  /* 0x000000065b5b7223 */ /* 0x180fe20000010814 */
[--C-:B------:R-:W-:Y:S01]  /*4ca0*/  FFMA.FTZ R93, R93, R6, -R20.reuse ;  /* 0x000000065d5d7223 */ /* 0x100fe20000010814 */
[----:B------:R-:W-:Y:S01]  /*4cb0*/  MUFU.EX2 R200, R200 ;  /* 0x000000c800c87308 */ /* 0x000fe20000000800 */
[----:B------:R-:W-:Y:S01]  /*4cc0*/  FMNMX.FTZ R14, R65, R14, !PT ;  /* 0x0000000e410e7209 */ /* 0x000fe20007810000 */
[-CC-:B------:R-:W-:Y:S01]  /*4cd0*/  FFMA.FTZ R95, R95, R6.reuse, -R20.reuse ;  /* 0x000000065f5f7223 */ /* 0x180fe20000010814 */
[----:B---3--:R-:W-:Y:S01]  /*4ce0*/  FSEL R71, R12, -INF , P2 ;  /* 0xff8000000c477808 */ /* 0x008fe20001000000 */
[--C-:B------:R-:W-:Y:S01]  /*4cf0*/  FFMA.FTZ R97, R97, R6, -R20.reuse ;  /* 0x0000000661617223 */ /* 0x100fe20000010814 */
[----:B------:R-:W-:Y:S01]  /*4d00*/  FMNMX.FTZ R14, R67, R14, !PT ;  /* 0x0000000e430e7209 */ /* 0x000fe20007810000 */
[-CC-:B------:R-:W-:Y:S01]  /*4d10*/  FFMA.FTZ R99, R99, R6.reuse, -R20.reuse ;  /* 0x0000000663637223 */ /* 0x180fe20000010814 */
[--C-:B------:R-:W-:Y:S01]  /*4d20*/  FFMA.FTZ R101, R101, R6, -R20.reuse ;  /* 0x0000000665657223 */ /* 0x100fe20000010814 */
[----:B------:R-:W1:Y:S01]  /*4d30*/  MUFU.EX2 R27, R27 ;  /* 0x0000001b001b7308 */ /* 0x000e620000000800 */
[----:B------:R-:W-:Y:S01]  /*4d40*/  FMNMX.FTZ R14, R69, R14, !PT ;  /* 0x0000000e450e7209 */ /* 0x000fe20007810000 */
[-CC-:B------:R-:W-:Y:S01]  /*4d50*/  FFMA.FTZ R103, R103, R6.reuse, -R20.reuse ;  /* 0x0000000667677223 */ /* 0x180fe20000010814 */
[-CC-:B------:R-:W-:Y:S01]  /*4d60*/  FFMA.FTZ R105, R105, R6.reuse, -R20.reuse ;  /* 0x0000000669697223 */ /* 0x180fe20000010814 */
[--C-:B------:R-:W-:Y:S01]  /*4d70*/  FFMA.FTZ R107, R107, R6, -R20.reuse ;  /* 0x000000066b6b7223 */ /* 0x100fe20000010814 */
[----:B------:R-:W-:Y:S01]  /*4d80*/  FMNMX.FTZ R14, R71, R14, !PT ;  /* 0x0000000e470e7209 */ /* 0x000fe20007810000 */
[-CC-:B------:R-:W-:Y:S01]  /*4d90*/  FFMA.FTZ R109, R109, R6.reuse, -R20.reuse ;  /* 0x000000066d6d7223 */ /* 0x180fe20000010814 */
[-CC-:B------:R-:W-:Y:S01]  /*4da0*/  FFMA.FTZ R111, R111, R6.reuse, -R20.reuse ;  /* 0x000000066f6f7223 */ /* 0x180fe20000010814 */
[----:B------:R-:W2:Y:S01]  /*4db0*/  MUFU.EX2 R202, R202 ;  /* 0x000000ca00ca7308 */ /* 0x000ea20000000800 */
[-CC-:B------:R-:W-:Y:S01]  /*4dc0*/  FFMA.FTZ R113, R113, R6.reuse, -R20.reuse ;  /* 0x0000000671717223 */ /* 0x180fe20000010814 */
[----:B------:R-:W3:Y:S01]  /*4dd0*/  SHFL.BFLY PT, R9, R14, 0x2, 0x1f ;  /* 0x0c401f000e097f89 */ /* 0x000ee200000e0000 */
[-CC-:B------:R-:W-:Y:S01]  /*4de0*/  FFMA.FTZ R115, R115, R6.reuse, -R20.reuse ;  /* 0x0000000673737223 */ /* 0x180fe20000010814 */
[----:B------:R-:W-:Y:S01]  /*4df0*/  FFMA.FTZ R20, R117, R6, -R20 ;  /* 0x0000000675147223 */ /* 0x000fe20000010814 */
[--C-:B------:R-:W-:Y:S01]  /*4e00*/  IMAD.MOV.U32 R117, RZ, RZ, R119.reuse ;  /* 0x000000ffff757224 */ /* 0x100fe200078e0077 */
[----:B------:R-:W-:Y:S01]  /*4e10*/  MOV R77, R119 ;  /* 0x00000077004d7202 */ /* 0x000fe20000000f00 */
[--C-:B------:R-:W-:Y:S01]  /*4e20*/  IMAD.MOV.U32 R81, RZ, RZ, R119.reuse ;  /* 0x000000ffff517224 */ /* 0x100fe200078e0077 */
[----:B------:R-:W4:Y:S01]  /*4e30*/  MUFU.EX2 R31, R31 ;  /* 0x0000001f001f7308 */ /* 0x000f220000000800 */
[----:B------:R-:W-:-:S02]  /*4e40*/  IMAD.MOV.U32 R79, RZ, RZ, R119 ;  /* 0x000000ffff4f7224 */ /* 0x000fc400078e0077 */
[----:B------:R-:W-:-:S05]  /*4e50*/  IMAD.MOV.U32 R75, RZ, RZ, R119 ;  /* 0x000000ffff4b7224 */ /* 0x000fca00078e0077 */
[----:B------:R-:W-:Y:S08]  /*4e60*/  MUFU.EX2 R196, R196 ;  /* 0x000000c400c47308 */ /* 0x000ff00000000800 */
[----:B------:R-:W-:Y:S01]  /*4e70*/  MUFU.EX2 R39, R39 ;  /* 0x0000002700277308 */ /* 0x000fe20000000800 */
[----:B---3--:R-:W-:-:S05]  /*4e80*/  FMNMX.FTZ R10, R14, R9, !PT ;  /* 0x000000090e0a7209 */ /* 0x008fca0007810000 */
[----:B------:R-:W3:Y:S02]  /*4e90*/  SHFL.BFLY PT, R9, R10, 0x1, 0x1f ;  /* 0x0c201f000a097f89 */ /* 0x000ee400000e0000 */
[----:B------:R-:W-:Y:S08]  /*4ea0*/  MUFU.EX2 R198, R198 ;  /* 0x000000c600c67308 */ /* 0x000ff00000000800 */
[----:B------:R-:W-:Y:S08]  /*4eb0*/  MUFU.EX2 R83, R83 ;  /* 0x0000005300537308 */ /* 0x000ff00000000800 */
[----:B------:R-:W-:Y:S01]  /*4ec0*/  MUFU.EX2 R85, R85 ;  /* 0x0000005500557308 */ /* 0x000fe20000000800 */
[----:B---3--:R-:W-:-:S07]  /*4ed0*/  FMNMX.FTZ R9, R10, R9, !PT ;  /* 0x000000090a097209 */ /* 0x008fce0007810000 */
[----:B------:R-:W3:Y:S01]  /*4ee0*/  MUFU.EX2 R24, R24 ;  /* 0x0000001800187308 */ /* 0x000ee20000000800 */
[C---:B------:R-:W-:Y:S01]  /*4ef0*/  FSETP.NEU.FTZ.AND P2, PT, R9.reuse, -INF , PT ;  /* 0xff8000000900780b */ /* 0x040fe20003f5d000 */
[----:B------:R-:W-:-:S06]  /*4f00*/  FMUL.FTZ R10, R9, R6 ;  /* 0x00000006090a7220 */ /* 0x000fcc0000410000 */
[----:B------:R-:W-:Y:S01]  /*4f10*/  MUFU.EX2 R87, R87 ;  /* 0x0000005700577308 */ /* 0x000fe20000000800 */
[----:B------:R-:W-:Y:S02]  /*4f20*/  FSEL R10, R10, RZ, P2 ;  /* 0x000000ff0a0a7208 */ /* 0x000fe40001000000 */
[----:B------:R-:W-:-:S03]  /*4f30*/  PLOP3.LUT P2, PT, PT, PT, UP0, 0x80, 0x0 ;  /* 0x000000000000781c */ /* 0x000fc60003f4f008 */
        /* <DEDUP_REMOVED lines=12> */
[-CC-:B------:R-:W-:Y:S01]  /*5000*/  FFMA.FTZ R35, R35, R6.reuse, -R10.reuse ;  /* 0x0000000623237223 */ /* 0x180fe2000001080a */
[----:B------:R-:W-:Y:S01]  /*5010*/  MUFU.EX2 R3, R3 ;  /* 0x0000000300037308 */ /* 0x000fe20000000800 */
[----:B-1----:R-:W-:Y:S01]  /*5020*/  FADD.FTZ R11, R200, R27 ;  /* 0x0000001bc80b7221 */ /* 0x002fe20000010000 */
[-CC-:B------:R-:W-:Y:S01]  /*5030*/  FFMA.FTZ R47, R47, R6.reuse, -R10.reuse ;  /* 0x000000062f2f7223 */ /* 0x180fe2000001080a */
[-CC-:B------:R-:W-:Y:S01]  /*5040*/  FFMA.FTZ R37, R37, R6.reuse, -R10.reuse ;  /* 0x0000000625257223 */ /* 0x180fe2000001080a */
[-CC-:B------:R-:W-:Y:S01]  /*5050*/  FFMA.FTZ R49, R49, R6.reuse, -R10.reuse ;  /* 0x0000000631317223 */ /* 0x180fe2000001080a */
[-CC-:B------:R-:W-:Y:S01]  /*5060*/  FFMA.FTZ R51, R51, R6.reuse, -R10.reuse ;  /* 0x0000000633337223 */ /* 0x180fe2000001080a */
[-CC-:B------:R-:W-:Y:S01]  /*5070*/  FFMA.FTZ R53, R53, R6.reuse, -R10.reuse ;  /* 0x0000000635357223 */ /* 0x180fe2000001080a */
[-CC-:B------:R-:W-:Y:S01]  /*5080*/  FFMA.FTZ R55, R55, R6.reuse, -R10.reuse ;  /* 0x0000000637377223 */ /* 0x180fe2000001080a */
[----:B------:R2:W1:Y:S01]  /*5090*/  MUFU.EX2 R12, R4 ;  /* 0x00000004000c7308 */ /* 0x0004620000000800 */
[-CC-:B------:R-:W-:Y:S01]  /*50a0*/  FFMA.FTZ R25, R25, R6.reuse, -R10.reuse ;  /* 0x0000000619197223 */ /* 0x180fe2000001080a */
[-CC-:B------:R-:W-:Y:S01]  /*50b0*/  FFMA.FTZ R29, R29, R6.reuse, -R10.reuse ;  /* 0x000000061d1d7223 */ /* 0x180fe2000001080a */
[-CC-:B------:R-:W-:Y:S01]  /*50c0*/  FFMA.FTZ R57, R57, R6.reuse, -R10.reuse ;  /* 0x0000000639397223 */ /* 0x180fe2000001080a */
[-CC-:B------:R-:W-:Y:S01]  /*50d0*/  FFMA.FTZ R59, R59, R6.reuse, -R10.reuse ;  /* 0x000000063b3b7223 */ /* 0x180fe2000001080a */
[-CC-:B------:R-:W-:Y:S01]  /*50e0*/  FFMA.FTZ R61, R61, R6.reuse, -R10.reuse ;  /* 0x000000063d3d7223 */ /* 0x180fe2000001080a */
[-CC-:B------:R-:W-:Y:S01]  /*50f0*/  FFMA.FTZ R63, R63, R6.reuse, -R10.reuse ;  /* 0x000000063f3f7223 */ /* 0x180fe2000001080a */
[-CC-:B------:R-:W-:Y:S01]  /*5100*/  FFMA.FTZ R65, R65, R6.reuse, -R10.reuse ;  /* 0x0000000641417223 */ /* 0x180fe2000001080a */
[----:B------:R-:W5:Y:S01]  /*5110*/  MUFU.EX2 R7, R7 ;  /* 0x0000000700077308 */ /* 0x000f620000000800 */
[----:B--2---:R-:W-:Y:S01]  /*5120*/  FADD.FTZ R4, R202, R11 ;  /* 0x0000000bca047221 */ /* 0x004fe20000010000 */
[-CC-:B------:R-:W-:Y:S01]  /*5130*/  FFMA.FTZ R67, R67, R6.reuse, -R10.reuse ;  /* 0x0000000643437223 */ /* 0x180fe2000001080a */
[-CC-:B------:R-:W-:Y:S01]  /*5140*/  FFMA.FTZ R69, R69, R6.reuse, -R10.reuse ;  /* 0x0000000645457223 */ /* 0x180fe2000001080a */
[----:B------:R-:W-:Y:S01]  /*5150*/  FFMA.FTZ R71, R71, R6, -R10 ;  /* 0x0000000647477223 */ /* 0x000fe2000001080a */
[----:B----4-:R-:W-:Y:S01]  /*5160*/  FADD.FTZ R11, R31, R4 ;  /* 0x000000041f0b7221 */ /* 0x010fe20000010000 */
[----:B---3--:R-:W-:-:S02]  /*5170*/  F2FP.BF16.F32.PACK_AB R194, R24, R85 ;  /* 0x0000005518c2723e */ /* 0x008fc400000010ff */
[----:B------:R-:W2:Y:S01]  /*5180*/  MUFU.EX2 R13, R13 ;  /* 0x0000000d000d7308 */ /* 0x000ea20000000800 */
[----:B------:R-:W-:Y:S01]  /*5190*/  FADD.FTZ R4, R196, R11 ;  /* 0x0000000bc4047221 */ /* 0x000fe20000010000 */
[----:B-1----:R-:W-:Y:S02]  /*51a0*/  F2FP.BF16.F32.PACK_AB R201, R12, R3 ;  /* 0x000000030cc9723e */ /* 0x002fe400000010ff */
[----:B------:R-:W-:Y:S01]  /*51b0*/  F2FP.BF16.F32.PACK_AB R200, R27, R200 ;  /* 0x000000c81bc8723e */ /* 0x000fe200000010ff */
[----:B------:R-:W-:Y:S01]  /*51c0*/  FADD.FTZ R11, R39, R4 ;  /* 0x00000004270b7221 */ /* 0x000fe20000010000 */
[----:B------:R-:W-:Y:S01]  /*51d0*/  FADD.FTZ R4, R3, R12 ;  /* 0x0000000c03047221 */ /* 0x000fe20000010000 */
[----:B------:R-:W-:Y:S01]  /*51e0*/  F2FP.BF16.F32.PACK_AB R202, R31, R202 ;  /* 0x000000ca1fca723e */ /* 0x000fe200000010ff */
[----:B------:R1:W3:Y:S01]  /*51f0*/  MUFU.EX2 R26, R15 ;  /* 0x0000000f001a7308 */ /* 0x0002e20000000800 */
[----:B------:R-:W-:Y:S01]  /*5200*/  FADD.FTZ R38, R198, R11 ;  /* 0x0000000bc6267221 */ /* 0x000fe20000010000 */
[----:B-----5:R-:W-:Y:S01]  /*5210*/  FADD.FTZ R11, R7, R4 ;  /* 0x00000004070b7221 */ /* 0x020fe20000010000 */
[C---:B------:R-:W-:Y:S01]  /*5220*/  F2FP.BF16.F32.PACK_AB R203, R14.reuse, R7 ;  /* 0x000000070ecb723e */ /* 0x040fe200000010ff */
[----:B------:R-:W-:Y:S01]  /*5230*/  IMAD.MOV.U32 R31, RZ, RZ, R119 ;  /* 0x000000ffff1f7224 */ /* 0x000fe200078e0077 */
[----:B------:R-:W-:Y:S01]  /*5240*/  F2FP.BF16.F32.PACK_AB R196, R39, R196 ;  /* 0x000000c427c4723e */ /* 0x000fe200000010ff */
[----:B------:R-:W-:Y:S01]  /*5250*/  FADD.FTZ R4, R14, R11 ;  /* 0x0000000b0e047221 */ /* 0x000fe20000010000 */
[C---:B------:R-:W-:Y:S01]  /*5260*/  F2FP.BF16.F32.PACK_AB R198, R73.reuse, R198 ;  /* 0x000000c649c6723e */ /* 0x040fe200000010ff */
[----:B------:R-:W4:Y:S01]  /*5270*/  MUFU.EX2 R21, R21 ;  /* 0x0000001500157308 */ /* 0x000f220000000800 */
[----:B-1----:R-:W-:Y:S01]  /*5280*/  FADD.FTZ R15, R73, R38 ;  /* 0x00000026490f7221 */ /* 0x002fe20000010000 */
[----:B--2---:R-:W-:Y:S01]  /*5290*/  FADD.FTZ R11, R13, R4 ;  /* 0x000000040d0b7221 */ /* 0x004fe20000010000 */
[----:B------:R-:W-:Y:S01]  /*52a0*/  MOV R7, 0x3f800000 ;  /* 0x3f80000000077802 */ /* 0x000fe20000000f00 */
[----:B------:R-:W-:-:S02]  /*52b0*/  IMAD.MOV.U32 R73, RZ, RZ, R119 ;  /* 0x000000ffff497224 */ /* 0x000fc400078e0077 */
[----:B------:R-:W-:Y:S01]  /*52c0*/  FADD.FTZ R40, R192, R15 ;  /* 0x0000000fc0287221 */ /* 0x000fe20000010000 */
[C---:B------:R-:W-:Y:S01]  /*52d0*/  F2FP.BF16.F32.PACK_AB R192, R83.reuse, R192 ;  /* 0x000000c053c0723e */ /* 0x040fe200000010ff */
[----:B------:R-:W-:Y:S01]  /*52e0*/  IMAD.MOV.U32 R39, RZ, RZ, R119 ;  /* 0x000000ffff277224 */ /* 0x000fe200078e0077 */
[----:B------:R1:W2:Y:S01]  /*52f0*/  MUFU.EX2 R28, R41 ;  /* 0x00000029001c7308 */ /* 0x0002a20000000800 */
[----:B------:R-:W-:Y:S01]  /*5300*/  FADD.FTZ R40, R83, R40 ;  /* 0x0000002853287221 */ /* 0x000fe20000010000 */
[C---:B---3--:R-:W-:Y:S01]  /*5310*/  FADD.FTZ R4, R26.reuse, R11 ;  /* 0x0000000b1a047221 */ /* 0x048fe20000010000 */
[----:B------:R-:W-:Y:S01]  /*5320*/  F2FP.BF16.F32.PACK_AB R197, R26, R13 ;  /* 0x0000000d1ac5723e */ /* 0x000fe200000010ff */
[--C-:B------:R-:W-:Y:S02]  /*5330*/  IMAD.MOV.U32 R27, RZ, RZ, R119.reuse ;  /* 0x000000ffff1b7224 */ /* 0x100fe400078e0077 */
[----:B------:R-:W-:Y:S01]  /*5340*/  FADD.FTZ R15, R85, R40 ;  /* 0x00000028550f7221 */ /* 0x000fe20000010000 */
[----:B------:R-:W-:Y:S01]  /*5350*/  IMAD.MOV.U32 R85, RZ, RZ, R119 ;  /* 0x000000ffff557224 */ /* 0x000fe200078e0077 */
[-C--:B------:R-:W-:Y:S01]  /*5360*/  MOV R83, R119.reuse ;  /* 0x0000007700537202 */ /* 0x080fe20000000f00 */
[----:B------:R-:W3:Y:S01]  /*5370*/  MUFU.EX2 R43, R43 ;  /* 0x0000002b002b7308 */ /* 0x000ee20000000800 */
[----:B----4-:R-:W-:Y:S01]  /*5380*/  FADD.FTZ R11, R21, R4 ;  /* 0x00000004150b7221 */ /* 0x010fe20000010000 */
[----:B------:R-:W-:Y:S01]  /*5390*/  FADD.FTZ R42, R24, R15 ;  /* 0x0000000f182a7221 */ /* 0x000fe20000010000 */
[----:B-1----:R-:W-:-:S02]  /*53a0*/  MOV R41, R119 ;  /* 0x0000007700297202 */ /* 0x002fc40000000f00 */
[----:B------:R-:W-:Y:S01]  /*53b0*/  MOV R26, R119 ;  /* 0x00000077001a7202 */ /* 0x000fe20000000f00 */
[----:B------:R-:W-:Y:S02]  /*53c0*/  FADD.FTZ R15, R87, R42 ;  /* 0x0000002a570f7221 */ /* 0x000fe40000010000 */
[----:B------:R1:W4:Y:S01]  /*53d0*/  MUFU.EX2 R188, R89 ;  /* 0x0000005900bc7308 */ /* 0x0003220000000800 */
[C---:B--2---:R-:W-:Y:S01]  /*53e0*/  FADD.FTZ R4, R28.reuse, R11 ;  /* 0x0000000b1c047221 */ /* 0x044fe20000010000 */
[----:B------:R-:W-:Y:S01]  /*53f0*/  F2FP.BF16.F32.PACK_AB R199, R28, R21 ;  /* 0x000000151cc7723e */ /* 0x000fe200000010ff */
[----:B------:R-:W-:-:S05]  /*5400*/  IMAD.MOV.U32 R28, RZ, RZ, R119 ;  /* 0x000000ffff1c7224 */ /* 0x000fca00078e0077 */
[----:B------:R2:W5:Y:S01]  /*5410*/  MUFU.EX2 R30, R33 ;  /* 0x00000021001e7308 */ /* 0x0005620000000800 */
[----:B---3--:R-:W-:Y:S01]  /*5420*/  FADD.FTZ R11, R43, R4 ;  /* 0x000000042b0b7221 */ /* 0x008fe20000010000 */
[----:B-1----:R-:W-:-:S06]  /*5430*/  MOV R89, R119 ;  /* 0x0000007700597202 */ /* 0x002fcc0000000f00 */
[----:B------:R-:W1:Y:S01]  /*5440*/  MUFU.EX2 R91, R91 ;  /* 0x0000005b005b7308 */ /* 0x000e620000000800 */
[C---:B----4-:R-:W-:Y:S01]  /*5450*/  FADD.FTZ R4, R188.reuse, R15 ;  /* 0x0000000fbc047221 */ /* 0x050fe20000010000 */
[----:B------:R-:W-:Y:S01]  /*5460*/  F2FP.BF16.F32.PACK_AB R188, R188, R87 ;  /* 0x00000057bcbc723e */ /* 0x000fe200000010ff */
[--C-:B------:R-:W-:Y:S02]  /*5470*/  IMAD.MOV.U32 R87, RZ, RZ, R119.reuse ;  /* 0x000000ffff577224 */ /* 0x100fe400078e0077 */
[----:B--2---:R-:W-:-:S03]  /*5480*/  IMAD.MOV.U32 R33, RZ, RZ, R119 ;  /* 0x000000ffff217224 */ /* 0x004fc600078e0077 */
[----:B------:R-:W2:Y:S01]  /*5490*/  MUFU.EX2 R45, R45 ;  /* 0x0000002d002d7308 */ /* 0x000ea20000000800 */
[C---:B-----5:R-:W-:Y:S01]  /*54a0*/  FADD.FTZ R0, R30.reuse, R11 ;  /* 0x0000000b1e007221 */ /* 0x060fe20000010000 */
[----:B------:R-:W-:Y:S01]  /*54b0*/  F2FP.BF16.F32.PACK_AB R193, R30, R43 ;  /* 0x0000002b1ec1723e */ /* 0x000fe200000010ff */
[--C-:B------:R-:W-:Y:S02]  /*54c0*/  IMAD.MOV.U32 R43, RZ, RZ, R119.reuse ;  /* 0x000000ffff2b7224 */ /* 0x100fe400078e0077 */
[----:B------:R-:W-:-:S03]  /*54d0*/  IMAD.MOV.U32 R30, RZ, RZ, R119 ;  /* 0x000000ffff1e7224 */ /* 0x000fc600078e0077 */
[----:B------:R3:W4:Y:S01]  /*54e0*/  MUFU.EX2 R190, R93 ;  /* 0x0000005d00be7308 */ /* 0x0007220000000800 */
[----:B-1----:R-:W-:-:S07]  /*54f0*/  FADD.FTZ R15, R91, R4 ;  /* 0x000000045b0f7221 */ /* 0x002fce0000010000 */
[----:B------:R1:W5:Y:S01]  /*5500*/  MUFU.EX2 R32, R35 ;  /* 0x0000002300207308 */ /* 0x0003620000000800 */
[----:B--2---:R-:W-:Y:S01]  /*5510*/  FADD.FTZ R11, R45, R0 ;  /* 0x000000002d0b7221 */ /* 0x004fe20000010000 */
[----:B---3--:R-:W-:-:S06]  /*5520*/  IMAD.MOV.U32 R93, RZ, RZ, R119 ;  /* 0x000000ffff5d7224 */ /* 0x008fcc00078e0077 */
[----:B------:R-:W2:Y:S01]  /*5530*/  MUFU.EX2 R95, R95 ;  /* 0x0000005f005f7308 */ /* 0x000ea20000000800 */
[C---:B----4-:R-:W-:Y:S01]  /*5540*/  FADD.FTZ R42, R190.reuse, R15 ;  /* 0x0000000fbe2a7221 */ /* 0x050fe20000010000 */
[----:B------:R-:W-:Y:S01]  /*5550*/  F2FP.BF16.F32.PACK_AB R190, R190, R91 ;  /* 0x0000005bbebe723e */ /* 0x000fe200000010ff */
[----:B------:R-:W-:Y:S01]  /*5560*/  IMAD.MOV.U32 R91, RZ, RZ, R119 ;  /* 0x000000ffff5b7224 */ /* 0x000fe200078e0077 */
[----:B-1----:R-:W-:-:S04]  /*5570*/  MOV R35, R119 ;  /* 0x0000007700237202 */ /* 0x002fc80000000f00 */
[----:B------:R-:W1:Y:S01]  /*5580*/  MUFU.EX2 R47, R47 ;  /* 0x0000002f002f7308 */ /* 0x000e620000000800 */
[C---:B-----5:R-:W-:Y:S01]  /*5590*/  FADD.FTZ R4, R32.reuse, R11 ;  /* 0x0000000b20047221 */ /* 0x060fe20000010000 */
[----:B------:R-:W-:Y:S01]  /*55a0*/  F2FP.BF16.F32.PACK_AB R195, R32, R45 ;  /* 0x0000002d20c3723e */ /* 0x000fe200000010ff */
[----:B------:R-:W-:Y:S01]  /*55b0*/  IMAD.MOV.U32 R45, RZ, RZ, R119 ;  /* 0x000000ffff2d7224 */ /* 0x000fe200078e0077 */
[----:B------:R-:W-:-:S04]  /*55c0*/  MOV R32, R119 ;  /* 0x0000007700207202 */ /* 0x000fc80000000f00 */
[----:B------:R3:W4:Y:S01]  /*55d0*/  MUFU.EX2 R184, R97 ;  /* 0x0000006100b87308 */ /* 0x0007220000000800 */
[----:B--2---:R-:W-:-:S07]  /*55e0*/  FADD.FTZ R15, R95, R42 ;  /* 0x0000002a5f0f7221 */ /* 0x004fce0000010000 */
[----:B------:R2:W5:Y:S01]  /*55f0*/  MUFU.EX2 R34, R37 ;  /* 0x0000002500227308 */ /* 0x0005620000000800 */
[----:B-1----:R-:W-:Y:S01]  /*5600*/  FADD.FTZ R11, R47, R4 ;  /* 0x000000042f0b7221 */ /* 0x002fe20000010000 */
[----:B---3--:R-:W-:-:S06]  /*5610*/  IMAD.MOV.U32 R97, RZ, RZ, R119 ;  /* 0x000000ffff617224 */ /* 0x008fcc00078e0077 */
[----:B------:R-:W1:Y:S01]  /*5620*/  MUFU.EX2 R99, R99 ;  /* 0x0000006300637308 */ /* 0x000e620000000800 */
[C---:B----4-:R-:W-:Y:S01]  /*5630*/  FADD.FTZ R42, R184.reuse, R15 ;  /* 0x0000000fb82a7221 */ /* 0x050fe20000010000 */
[----:B------:R-:W-:Y:S01]  /*5640*/  F2FP.BF16.F32.PACK_AB R184, R184, R95 ;  /* 0x0000005fb8b8723e */ /* 0x000fe200000010ff */
[----:B--2---:R-:W-:Y:S01]  /*5650*/  IMAD.MOV.U32 R37, RZ, RZ, R119 ;  /* 0x000000ffff257224 */ /* 0x004fe200078e0077 */
[----:B------:R-:W-:-:S04]  /*5660*/  MOV R95, R119 ;  /* 0x00000077005f7202 */ /* 0x000fc80000000f00 */
[----:B------:R-:W2:Y:S01]  /*5670*/  MUFU.EX2 R49, R49 ;  /* 0x0000003100317308 */ /* 0x000ea20000000800 */
[C---:B-----5:R-:W-:Y:S01]  /*5680*/  FADD.FTZ R4, R34.reuse, R11 ;  /* 0x0000000b22047221 */ /* 0x060fe20000010000 */
[----:B------:R-:W-:Y:S01]  /*5690*/  F2FP.BF16.F32.PACK_AB R189, R34, R47 ;  /* 0x0000002f22bd723e */ /* 0x000fe200000010ff */
[----:B------:R-:W-:Y:S01]  /*56a0*/  IMAD.MOV.U32 R34, RZ, RZ, R119 ;  /* 0x000000ffff227224 */ /* 0x000fe200078e0077 */
[----:B------:R-:W-:-:S04]  /*56b0*/  MOV R47, R119 ;  /* 0x00000077002f7202 */ /* 0x000fc80000000f00 */
[----:B------:R3:W4:Y:S01]  /*56c0*/  MUFU.EX2 R186, R101 ;  /* 0x0000006500ba7308 */ /* 0x0007220000000800 */
[----:B-1----:R-:W-:-:S07]  /*56d0*/  FADD.FTZ R15, R99, R42 ;  /* 0x0000002a630f7221 */ /* 0x002fce0000010000 */
[----:B------:R1:W5:Y:S01]  /*56e0*/  MUFU.EX2 R36, R51 ;  /* 0x0000003300247308 */ /* 0x0003620000000800 */
[----:B--2---:R-:W-:Y:S01]  /*56f0*/  FADD.FTZ R11, R49, R4 ;  /* 0x00000004310b7221 */ /* 0x004fe20000010000 */
[----:B---3--:R-:W-:-:S06]  /*5700*/  MOV R101, R119 ;  /* 0x0000007700657202 */ /* 0x008fcc0000000f00 */
[----:B------:R-:W2:Y:S01]  /*5710*/  MUFU.EX2 R103, R103 ;  /* 0x0000006700677308 */ /* 0x000ea20000000800 */
[C---:B----4-:R-:W-:Y:S01]  /*5720*/  FADD.FTZ R42, R186.reuse, R15 ;  /* 0x0000000fba2a7221 */ /* 0x050fe20000010000 */
[----:B------:R-:W-:Y:S01]  /*5730*/  F2FP.BF16.F32.PACK_AB R186, R186, R99 ;  /* 0x00000063baba723e */ /* 0x000fe200000010ff */
[--C-:B------:R-:W-:Y:S02]  /*5740*/  IMAD.MOV.U32 R99, RZ, RZ, R119.reuse ;  /* 0x000000ffff637224 */ /* 0x100fe400078e0077 */
[----:B-1----:R-:W-:-:S03]  /*5750*/  IMAD.MOV.U32 R51, RZ, RZ, R119 ;  /* 0x000000ffff337224 */ /* 0x002fc600078e0077 */
[----:B------:R-:W1:Y:S01]  /*5760*/  MUFU.EX2 R53, R53 ;  /* 0x0000003500357308 */ /* 0x000e620000000800 */
[C---:B-----5:R-:W-:Y:S01]  /*5770*/  FADD.FTZ R4, R36.reuse, R11 ;  /* 0x0000000b24047221 */ /* 0x060fe20000010000 */
[----:B------:R-:W-:Y:S01]  /*5780*/  F2FP.BF16.F32.PACK_AB R191, R36, R49 ;  /* 0x0000003124bf723e */ /* 0x000fe200000010ff */
[--C-:B------:R-:W-:Y:S02]  /*5790*/  IMAD.MOV.U32 R49, RZ, RZ, R119.reuse ;  /* 0x000000ffff317224 */ /* 0x100fe400078e0077 */
[----:B------:R-:W-:-:S03]  /*57a0*/  IMAD.MOV.U32 R36, RZ, RZ, R119 ;  /* 0x000000ffff247224 */ /* 0x000fc600078e0077 */
        /* <DEDUP_REMOVED lines=8> */
[--C-:B------:R-:W-:Y:S02]  /*5830*/  IMAD.MOV.U32 R103, RZ, RZ, R119.reuse ;  /* 0x000000ffff677224 */ /* 0x100fe400078e0077 */
[----:B--2---:R-:W-:-:S03]  /*5840*/  IMAD.MOV.U32 R55, RZ, RZ, R119 ;  /* 0x000000ffff377224 */ /* 0x004fc600078e0077 */
[----:B------:R-:W2:Y:S01]  /*5850*/  MUFU.EX2 R25, R25 ;  /* 0x0000001900197308 */ /* 0x000ea20000000800 */
[C---:B-----5:R-:W-:Y:S01]  /*5860*/  FADD.FTZ R4, R38.reuse, R11 ;  /* 0x0000000b26047221 */ /* 0x060fe20000010000 */
[----:B------:R-:W-:Y:S02]  /*5870*/  F2FP.BF16.F32.PACK_AB R185, R38, R53 ;  /* 0x0000003526b9723e */ /* 0x000fe400000010ff */
[-C--:B------:R-:W-:Y:S02]  /*5880*/  MOV R53, R119.reuse ;  /* 0x0000007700357202 */ /* 0x080fe40000000f00 */
[----:B------:R-:W-:Y:S02]  /*5890*/  MOV R38, R119 ;  /* 0x0000007700267202 */ /* 0x000fe40000000f00 */
[----:B------:R3:W4:Y:S01]  /*58a0*/  MUFU.EX2 R182, R109 ;  /* 0x0000006d00b67308 */ /* 0x0007220000000800 */
[----:B-1----:R-:W-:-:S07]  /*58b0*/  FADD.FTZ R15, R107, R42 ;  /* 0x0000002a6b0f7221 */ /* 0x002fce0000010000 */
[----:B------:R1:W5:Y:S01]  /*58c0*/  MUFU.EX2 R40, R29 ;  /* 0x0000001d00287308 */ /* 0x0003620000000800 */
[----:B--2---:R-:W-:Y:S01]  /*58d0*/  FADD.FTZ R11, R25, R4 ;  /* 0x00000004190b7221 */ /* 0x004fe20000010000 */
[----:B---3--:R-:W-:-:S06]  /*58e0*/  IMAD.MOV.U32 R109, RZ, RZ, R119 ;  /* 0x000000ffff6d7224 */ /* 0x008fcc00078e0077 */
[----:B------:R-:W2:Y:S01]  /*58f0*/  MUFU.EX2 R111, R111 ;  /* 0x0000006f006f7308 */ /* 0x000ea20000000800 */
[C---:B----4-:R-:W-:Y:S01]  /*5900*/  FADD.FTZ R42, R182.reuse, R15 ;  /* 0x0000000fb62a7221 */ /* 0x050fe20000010000 */
[----:B------:R-:W-:Y:S02]  /*5910*/  F2FP.BF16.F32.PACK_AB R182, R182, R107 ;  /* 0x0000006bb6b6723e */ /* 0x000fe400000010ff */
[-C--:B------:R-:W-:Y:S02]  /*5920*/  MOV R107, R119.reuse ;  /* 0x00000077006b7202 */ /* 0x080fe40000000f00 */
[----:B-1----:R-:W-:Y:S02]  /*5930*/  MOV R29, R119 ;  /* 0x00000077001d7202 */ /* 0x002fe40000000f00 */
[----:B------:R-:W1:Y:S01]  /*5940*/  MUFU.EX2 R57, R57 ;  /* 0x0000003900397308 */ /* 0x000e620000000800 */
[C---:B-----5:R-:W-:Y:S01]  /*5950*/  FADD.FTZ R4, R40.reuse, R11 ;  /* 0x0000000b28047221 */ /* 0x060fe20000010000 */
[----:B------:R-:W-:Y:S01]  /*5960*/  F2FP.BF16.F32.PACK_AB R187, R40, R25 ;  /* 0x0000001928bb723e */ /* 0x000fe200000010ff */
[----:B------:R-:W-:-:S02]  /*5970*/  IMAD.MOV.U32 R40, RZ, RZ, R119 ;  /* 0x000000ffff287224 */ /* 0x000fc400078e0077 */
[----:B------:R-:W-:-:S03]  /*5980*/  IMAD.MOV.U32 R25, RZ, RZ, R119 ;  /* 0x000000ffff197224 */ /* 0x000fc600078e0077 */
[----:B------:R3:W4:Y:S01]  /*5990*/  MUFU.EX2 R176, R113 ;  /* 0x0000007100b07308 */ /* 0x0007220000000800 */
[----:B--2---:R-:W-:-:S07]  /*59a0*/  FADD.FTZ R15, R111, R42 ;  /* 0x0000002a6f0f7221 */ /* 0x004fce0000010000 */
[----:B------:R2:W5:Y:S01]  /*59b0*/  MUFU.EX2 R0, R59 ;  /* 0x0000003b00007308 */ /* 0x0005620000000800 */
[----:B-1----:R-:W-:Y:S01]  /*59c0*/  FADD.FTZ R11, R57, R4 ;  /* 0x00000004390b7221 */ /* 0x002fe20000010000 */
[----:B---3--:R-:W-:-:S06]  /*59d0*/  MOV R113, R119 ;  /* 0x0000007700717202 */ /* 0x008fcc0000000f00 */
[----:B------:R-:W1:Y:S01]  /*59e0*/  MUFU.EX2 R115, R115 ;  /* 0x0000007300737308 */ /* 0x000e620000000800 */
[C---:B----4-:R-:W-:Y:S01]  /*59f0*/  FADD.FTZ R42, R176.reuse, R15 ;  /* 0x0000000fb02a7221 */ /* 0x050fe20000010000 */
[----:B------:R-:W-:Y:S01]  /*5a00*/  F2FP.BF16.F32.PACK_AB R176, R176, R111 ;  /* 0x0000006fb0b0723e */ /* 0x000fe200000010ff */
[----:B------:R-:W-:Y:S01]  /*5a10*/  IMAD.MOV.U32 R111, RZ, RZ, R119 ;  /* 0x000000ffff6f7224 */ /* 0x000fe200078e0077 */
[----:B--2---:R-:W-:-:S04]  /*5a20*/  MOV R59, R119 ;  /* 0x00000077003b7202 */ /* 0x004fc80000000f00 */
[----:B------:R-:W2:Y:S01]  /*5a30*/  MUFU.EX2 R61, R61 ;  /* 0x0000003d003d7308 */ /* 0x000ea20000000800 */
[C---:B-----5:R-:W-:Y:S01]  /*5a40*/  FADD.FTZ R4, R0.reuse, R11 ;  /* 0x0000000b00047221 */ /* 0x060fe20000010000 */
[----:B------:R-:W-:Y:S01]  /*5a50*/  F2FP.BF16.F32.PACK_AB R181, R0, R57 ;  /* 0x0000003900b5723e */ /* 0x000fe200000010ff */
[----:B------:R-:W-:Y:S02]  /*5a60*/  IMAD.MOV.U32 R0, RZ, RZ, 0x3f800000 ;  /* 0x3f800000ff007424 */ /* 0x000fe400078e00ff */
[----:B------:R-:W-:-:S03]  /*5a70*/  IMAD.MOV.U32 R57, RZ, RZ, R119 ;  /* 0x000000ffff397224 */ /* 0x000fc600078e0077 */
[----:B------:R-:W3:Y:S01]  /*5a80*/  MUFU.EX2 R20, R20 ;  /* 0x0000001400147308 */ /* 0x000ee20000000800 */
[----:B-1----:R-:W-:Y:S01]  /*5a90*/  FADD.FTZ R15, R115, R42 ;  /* 0x0000002a730f7221 */ /* 0x002fe20000010000 */
[----:B------:R-:W-:-:S06]  /*5aa0*/  IMAD.MOV.U32 R42, RZ, RZ, R119 ;  /* 0x000000ffff2a7224 */ /* 0x000fcc00078e0077 */
[----:B------:R1:W4:Y:S01]  /*5ab0*/  MUFU.EX2 R10, R63 ;  /* 0x0000003f000a7308 */ /* 0x0003220000000800 */
[----:B--2---:R-:W-:-:S07]  /*5ac0*/  FADD.FTZ R11, R61, R4 ;  /* 0x000000043d0b7221 */ /* 0x004fce0000010000 */
[----:B------:R-:W2:Y:S01]  /*5ad0*/  MUFU.EX2 R65, R65 ;  /* 0x0000004100417308 */ /* 0x000ea20000000800 */
[C---:B---3--:R-:W-:Y:S01]  /*5ae0*/  FADD.FTZ R4, R20.reuse, R15 ;  /* 0x0000000f14047221 */ /* 0x048fe20000010000 */
[----:B------:R-:W-:Y:S01]  /*5af0*/  F2FP.BF16.F32.PACK_AB R178, R20, R115 ;  /* 0x0000007314b2723e */ /* 0x000fe200000010ff */
[--C-:B------:R-:W-:Y:S02]  /*5b00*/  IMAD.MOV.U32 R115, RZ, RZ, R119.reuse ;  /* 0x000000ffff737224 */ /* 0x100fe400078e0077 */
[----:B-1----:R-:W-:-:S03]  /*5b10*/  IMAD.MOV.U32 R63, RZ, RZ, R119 ;  /* 0x000000ffff3f7224 */ /* 0x002fc600078e0077 */
[----:B------:R1:W3:Y:S01]  /*5b20*/  MUFU.EX2 R24, R67 ;  /* 0x0000004300187308 */ /* 0x0002e20000000800 */
[C---:B----4-:R-:W-:Y:S01]  /*5b30*/  FADD.FTZ R20, R10.reuse, R11 ;  /* 0x0000000b0a147221 */ /* 0x050fe20000010000 */
[----:B------:R-:W-:Y:S01]  /*5b40*/  F2FP.BF16.F32.PACK_AB R183, R10, R61 ;  /* 0x0000003d0ab7723e */ /* 0x000fe200000010ff */
[----:B------:R-:W-:-:S05]  /*5b50*/  IMAD.MOV.U32 R61, RZ, RZ, R119 ;  /* 0x000000ffff3d7224 */ /* 0x000fca00078e0077 */
[----:B------:R-:W4:Y:S01]  /*5b60*/  MUFU.EX2 R69, R69 ;  /* 0x0000004500457308 */ /* 0x000f220000000800 */
[----:B--2---:R-:W-:Y:S01]  /*5b70*/  FADD.FTZ R3, R65, R20 ;  /* 0x0000001441037221 */ /* 0x004fe20000010000 */
[----:B-1----:R-:W-:-:S06]  /*5b80*/  IMAD.MOV.U32 R67, RZ, RZ, R119 ;  /* 0x000000ffff437224 */ /* 0x002fcc00078e0077 */
[----:B------:R1:W2:Y:S01]  /*5b90*/  MUFU.EX2 R12, R71 ;  /* 0x00000047000c7308 */ /* 0x0002a20000000800 */
[C---:B---3--:R-:W-:Y:S01]  /*5ba0*/  FADD.FTZ R14, R24.reuse, R3 ;  /* 0x00000003180e7221 */ /* 0x048fe20000010000 */
[----:B------:R-:W-:Y:S01]  /*5bb0*/  F2FP.BF16.F32.PACK_AB R177, R24, R65 ;  /* 0x0000004118b1723e */ /* 0x000fe200000010ff */
[----:B------:R-:W-:Y:S01]  /*5bc0*/  IMAD.MOV.U32 R24, RZ, RZ, R119 ;  /* 0x000000ffff187224 */ /* 0x000fe200078e0077 */
[-C--:B------:R-:W-:Y:S01]  /*5bd0*/  MOV R65, R119.reuse ;  /* 0x0000007700417202 */ /* 0x080fe20000000f00 */
[----:B----4-:R-:W-:Y:S01]  /*5be0*/  FADD.FTZ R3, R69, R14 ;  /* 0x0000000e45037221 */ /* 0x010fe20000010000 */
[----:B-1----:R-:W-:Y:S02]  /*5bf0*/  MOV R71, R119 ;  /* 0x0000007700477202 */ /* 0x002fe40000000f00 */
[C---:B--2---:R-:W-:Y:S01]  /*5c00*/  F2FP.BF16.F32.PACK_AB R179, R12.reuse, R69 ;  /* 0x000000450cb3723e */ /* 0x044fe200000010ff */
[----:B------:R-:W-:Y:S01]  /*5c10*/  FADD.FTZ R3, R12, R3 ;  /* 0x000000030c037221 */ /* 0x000fe20000010000 */
[----:B------:R-:W-:Y:S01]  /*5c20*/  IMAD.MOV.U32 R69, RZ, RZ, R119 ;  /* 0x000000ffff457224 */ /* 0x000fe200078e0077 */
[----:B------:R-:W-:Y:S06]  /*5c30*/  @!P2 BRA `(.L_x_2865) ;  /* 0x000000440080a947 */ /* 0x000fec0003800000 */
[----:B------:R-:W-:Y:S01]  /*5c40*/  UIADD3 UR4, UR61, -0x2, URZ ;  /* 0xfffffffe3d047890 */ /* 0x000fe2000fffe03f */
[----:B------:R-:W-:Y:S01]  /*5c50*/  R2UR UR61, R16 ;  /* 0x00000000103d72ca */ /* 0x000fe200000e0000 */
[----:B------:R-:W-:Y:S01]  /*5c60*/  IMAD.MOV.U32 R11, RZ, RZ, R8 ;  /* 0x000000ffff0b7224 */ /* 0x000fe200078e0008 */
[----:B------:R-:W-:Y:S02]  /*5c70*/  MOV R10, R9 ;  /* 0x00000009000a7202 */ /* 0x000fe40000000f00 */
[----:B------:R-:W-:Y:S02]  /*5c80*/  CS2R R118, SRZ ;  /* 0x0000000000767805 */ /* 0x000fe4000001ff00 */
[----:B------:R-:W-:Y:S01]  /*5c90*/  MOV R0, 0x3f800000 ;  /* 0x3f80000000007802 */ /* 0x000fe20000000f00 */
[----:B------:R-:W-:Y:S01]  /*5ca0*/  IMAD.U32 R12, RZ, RZ, UR4 ;  /* 0x00000004ff0c7e24 */ /* 0x000fe2000f8e00ff */
        /* <DEDUP_REMOVED lines=47> */
[----:B------:R-:W-:Y:S01]  /*5fa0*/  UMOV UR39, UR38 ;  /* 0x0000002600277c82 */ /* 0x000fe20008000000 */
[----:B------:R-:W-:-:S05]  /*5fb0*/  ULDC UR37, c[0x0][0x9d8] ;  /* 0x0002760000257ab9 */ /* 0x000fca0000000800 */
.L_x_2874:
        /* <DEDUP_REMOVED lines=8> */
.L_x_2866:
        /* <DEDUP_REMOVED lines=8> */
.L_x_2867:
[----:B--2---:R-:W-:Y:S05]  /*60c0*/  @P2 BRA `(.L_x_2868) ;  /* 0x0000000000082947 */ /* 0x004fea0003800000 */
[----:B------:R-:W2:Y:S02]  /*60d0*/  SYNCS.PHASECHK.TRANS64.TRYWAIT P2, [UR60+0x36830], R6 ;  /* 0x03683006ff0075a7 */ /* 0x000ea4000804017c */
[----:B--2---:R-:W-:Y:S05]  /*60e0*/  @!P2 BRA `(.L_x_2869) ;  /* 0x000000940030a947 */ /* 0x004fea0003800000 */
.L_x_2868:
[----:B------:R-:W-:Y:S01]  /*60f0*/  R2UR UR4, R5 ;  /* 0x00000000050472ca */ /* 0x000fe200000e0000 */
[----:B------:R-:W-:Y:S01]  /*6100*/  WARPGROUP.ARRIVE ;  /* 0x00000000000079c5 */ /* 0x000fe20000000000 */
[----:B------:R-:W-:Y:S01]  /*6110*/  UMOV UR59, 0x40000040 ;  /* 0x40000040003b7882 */ /* 0x000fe20000000000 */
        /* <DEDUP_REMOVED lines=10> */
[----:B------:R-:W-:Y:S01]  /*61c0*/  UIMAD UR4, UR38, 0xa80, UR4 ;  /* 0x00000a80260478a4 */ /* 0x000fe2000f8e0204 */
[-C--:B------:R-:W-:Y:S01]  /*61d0*/  FMUL.FTZ R24, R24, R7.reuse ;  /* 0x0000000718187220 */ /* 0x080fe20000410000 */
[----:B------:R-:W-:Y:S01]  /*61e0*/  UMOV UR55, 0x40000040 ;  /* 0x4000004000377882 */ /* 0x000fe20000000000 */
[----:B------:R-:W-:Y:S01]  /*61f0*/  UMOV UR7, 0x40000040 ;  /* 0x4000004000077882 */ /* 0x000fe20000000000 */
[----:B------:R-:W-:Y:S01]  /*6200*/  UIADD3 UR5, UR4, 0x80, URZ ;  /* 0x0000008004057890 */ /* 0x000fe2000fffe03f */
[-C--:B------:R-:W-:Y:S01]  /*6210*/  FMUL.FTZ R25, R25, R7.reuse ;  /* 0x0000000719197220 */ /* 0x080fe20000410000 */
[----:B------:R-:W-:Y:S01]  /*6220*/  UIADD3 UR6, UR4, 0x100, URZ ;  /* 0x0000010004067890 */ /* 0x000fe2000fffe03f */
[-C--:B------:R-:W-:Y:S01]  /*6230*/  FMUL.FTZ R28, R28, R7.reuse ;  /* 0x000000071c1c7220 */ /* 0x080fe20000410000 */
[----:B------:R-:W-:Y:S01]  /*6240*/  UMOV UR58, UR4 ;  /* 0x00000004003a7c82 */ /* 0x000fe20008000000 */
[----:B------:R-:W-:Y:S01]  /*6250*/  UIADD3 UR10, UR4, 0x2, URZ ;  /* 0x00000002040a7890 */ /* 0x000fe2000fffe03f */
[----:B------:R-:W-:Y:S01]  /*6260*/  HGMMA.64x16x16.F32.BF16 R168, gdesc[UR56], RZ, !UPT, gsb0 ;  /* 0x0020000038a879f0 */ /* 0x000fe2000c0018ff */
        /* <DEDUP_REMOVED lines=60> */
[----:B------:R-:W-:Y:S01]  /*6630*/  UMOV UR59, 0x40000040 ;  /* 0x40000040003b7882 */ /* 0x000fe20000000000 */
[----:B------:R-:W-:Y:S01]  /*6640*/  UIADD3 UR6, UR4, 0x200, URZ ;  /* 0x0000020004067890 */ /* 0x000fe2000fffe03f */
        /* <DEDUP_REMOVED lines=51> */
[----:B------:R-:W-:-:S04]  /*6980*/  FMUL.FTZ R119, R119, R0 ;  /* 0x0000000077777220 */ /* 0x000fc80000410000 */
[----:B------:R-:W-:Y:S01]  /*6990*/  HGMMA.64x16x16.F32.BF16 R152, gdesc[UR56], RZ, !UPT, gsb0 ;  /* 0x00200000389879f0 */ /* 0x000fe2000c0018ff */
[----:B------:R-:W-:Y:S01]  /*69a0*/  UMOV UR58, UR5 ;  /* 0x00000005003a7c82 */ /* 0x000fe20008000000 */
[----:B------:R-:W-:Y:S01]  /*69b0*/  UMOV UR59, 0x40000040 ;  /* 0x40000040003b7882 */ /* 0x000fe20000000000 */
[----:B------:R-:W-:Y:S01]  /*69c0*/  UIADD3 UR5, UR4, 0x280, URZ ;  /* 0x0000028004057890 */ /* 0x000fe2000fffe03f */
[----:B------:R-:W-:Y:S02]  /*69d0*/  WARPGROUP.DEPBAR.LE gsb0, 0x0 ;  /* 0x00008000000079c5 */ /* 0x000fe40000010000 */
[----:B------:R-:W-:-:S06]  /*69e0*/  WARPGROUP.ARRIVE ;  /* 0x00000000000079c5 */ /* 0x000fcc0000000000 */
        /* <DEDUP_REMOVED lines=18> */
[----:B------:R-:W-:Y:S03]  /*6b10*/  HGMMA.64x16x16.F32.BF16 R120, gdesc[UR56], RZ, !UPT, gsb0 ;  /* 0x00200000387879f0 */ /* 0x000fe6000c0018ff */
        /* <DEDUP_REMOVED lines=409> */
[----:B------:R-:W-:Y:S01]  /*84b0*/  UMOV UR55, 0x40000040 ;  /* 0x4000004000377882 */ /* 0x000fe20000000000 */
        /* <DEDUP_REMOVED lines=23> */
.L_x_2870:
[----:B------:R-:W-:Y:S02]  /*8630*/  R2UR UR4, R2 ;  /* 0x00000000020472ca */ /* 0x000fe400000e0000 */
[----:B------:R-:W-:-:S04]  /*8640*/  MOV R0, UR61 ;  /* 0x0000003d00007c02 */ /* 0x000fc80008000f00 */
[----:B------:R-:W-:-:S07]  /*8650*/  SHF.L.U32 R0, R0, 0x1f, RZ ;  /* 0x0000001f00007819 */ /* 0x000fce00000006ff */
[----:B------:R-:W-:-:S09]  /*8660*/  ULEA UR4, UR39, UR4, 0x3 ;  /* 0x0000000427047291 */ /* 0x000fd2000f8e183f */
[----:B------:R3:W4:Y:S01]  /*8670*/  SYNCS.PHASECHK.TRANS64.TRYWAIT P2, [UR4+0x36850], R0 ;  /* 0x03685000ff0075a7 */ /* 0x0007220008040144 */
[----:B------:R-:W-:Y:S05]  /*8680*/  @!P0 BRA `(.L_x_2871) ;  /* 0x0000000000048947 */ /* 0x000fea0003800000 */
[----:B------:R-:W-:Y:S01]  /*8690*/  BPT.TRAP 0x1 ;  /* 0x000000040000795c */ /* 0x000fe20000300000 */
.L_x_2871:
[----:B----4-:R-:W-:Y:S05]  /*86a0*/  @P2 BRA `(.L_x_2872) ;  /* 0x0000000000082947 */ /* 0x010fea0003800000 */
[----:B------:R-:W4:Y:S02]  /*86b0*/  SYNCS.PHASECHK.TRANS64.TRYWAIT P2, [UR4+0x36850], R0 ;  /* 0x03685000ff0075a7 */ /* 0x000f240008040144 */
[----:B----4-:R-:W-:Y:S05]  /*86c0*/  @!P2 BRA `(.L_x_2873) ;  /* 0x0000006c00d0a947 */ /* 0x010fea0003800000 */
.L_x_2872:
[----:B------:R-:W-:Y:S01]  /*86d0*/  R2UR UR5, R2 ;  /* 0x00000000020572ca */ /* 0x000fe200000e0000 */
[----:B------:R-:W-:Y:S01]  /*86e0*/  WARPGROUP.ARRIVE ;  /* 0x00000000000079c5 */ /* 0x000fe20000000000 */
[----:B------:R-:W-:Y:S01]  /*86f0*/  UMOV UR7, 0x40000040 ;  /* 0x4000004000077882 */ /* 0x000fe20000000000 */
[----:B---34-:R-:W-:Y:S01]  /*8700*/  FMUL.FTZ R0, R168, UR37 ;  /* 0x00000025a8007c20 */ /* 0x018fe20008410000 */
[----:B--2---:R-:W-:Y:S01]  /*8710*/  FMUL.FTZ R9, R169, UR37 ;  /* 0x00000025a9097c20 */ /* 0x004fe20008410000 */
        /* <DEDUP_REMOVED lines=13> */
[----:B------:R-:W2:Y:S01]  /*87f0*/  MUFU.TANH R9, R9 ;  /* 0x0000000900097308 */ /* 0x000ea20000002400 */
[----:B------:R-:W-:Y:S01]  /*8800*/  FMUL.FTZ R221, R136, UR37 ;  /* 0x0000002588dd7c20 */ /* 0x000fe20008410000 */
[----:B------:R-:W-:Y:S01]  /*8810*/  FMUL.FTZ R223, R137, UR37 ;  /* 0x0000002589df7c20 */ /* 0x000fe20008410000 */
[----:B------:R-:W-:Y:S01]  /*8820*/  ULOP3.LUT UR5, UR5, 0x3fff, URZ, 0xc0, !UPT ;  /* 0x00003fff05057892 */ /* 0x000fe2000f8ec03f */
[----:B------:R-:W-:Y:S01]  /*8830*/  FMUL.FTZ R225, R140, UR37 ;  /* 0x000000258ce17c20 */ /* 0x000fe20008410000 */
[----:B------:R-:W-:Y:S01]  /*8840*/  FMUL.FTZ R235, R141, UR37 ;  /* 0x000000258deb7c20 */ /* 0x000fe20008410000 */
[----:B------:R-:W-:Y:S01]  /*8850*/  FMUL.FTZ R237, R128, UR37 ;  /* 0x0000002580ed7c20 */ /* 0x000fe20008410000 */
[----:B------:R-:W-:Y:S01]  /*8860*/  ULOP3.LUT UR5, UR5, 0x3800000, URZ, 0xfc, !UPT ;  /* 0x0380000005057892 */ /* 0x000fe2000f8efc3f */
[----:B------:R-:W3:Y:S01]  /*8870*/  MUFU.TANH R169, R169 ;  /* 0x000000a900a97308 */ /* 0x000ee20000002400 */
[----:B-1----:R-:W-:Y:S01]  /*8880*/  FMNMX.FTZ R6, R0, R11, !PT ;  /* 0x0000000b00067209 */ /* 0x002fe20007810000 */
[----:B------:R-:W-:Y:S01]  /*8890*/  FMUL.FTZ R231, R129, UR37 ;  /* 0x0000002581e77c20 */ /* 0x000fe20008410000 */
[----:B------:R-:W-:Y:S01]  /*88a0*/  UIMAD UR5, UR39, 0xa80, UR5 ;  /* 0x00000a80270578a4 */ /* 0x000fe2000f8e0205 */
[----:B------:R-:W-:Y:S01]  /*88b0*/  FMUL.FTZ R227, R132, UR37 ;  /* 0x0000002584e37c20 */ /* 0x000fe20008410000 */
[----:B------:R-:W-:Y:S01]  /*88c0*/  FMUL.FTZ R233, R133, UR37 ;  /* 0x0000002585e97c20 */ /* 0x000fe20008410000 */
[----:B------:R-:W-:Y:S01]  /*88d0*/  FMUL.FTZ R229, R120, UR37 ;  /* 0x0000002578e57c20 */ /* 0x000fe20008410000 */
[----:B------:R-:W-:Y:S01]  /*88e0*/  R2UR UR10, R12 ;  /* 0x000000000c0a72ca */ /* 0x000fe200000e0000 */
[----:B------:R-:W1:Y:S01]  /*88f0*/  MUFU.TANH R171, R171 ;  /* 0x000000ab00ab7308 */ /* 0x000e620000002400 */
[----:B--2---:R-:W-:Y:S01]  /*8900*/  FMNMX.FTZ R6, R9, R6, !PT ;  /* 0x0000000609067209 */ /* 0x004fe20007810000 */
[----:B------:R-:W-:Y:S01]  /*8910*/  UMOV UR6, UR5 ;  /* 0x0000000500067c82 */ /* 0x000fe20008000000 */
[----:B------:R-:W-:Y:S01]  /*8920*/  FMUL.FTZ R12, R121, UR37 ;  /* 0x00000025790c7c20 */ /* 0x000fe20008410000 */
[----:B------:R-:W-:Y:S01]  /*8930*/  HGMMA.64x192x16.F32.BF16 R24, R200, gdesc[UR4].tnspB, R24, gsb0 ;  /* 0x42e00004c8187df0 */ /* 0x000fe20008001818 */
[----:B------:R-:W-:Y:S01]  /*8940*/  UIADD3 UR6, UR5, 0x80, URZ ;  /* 0x0000008005067890 */ /* 0x000fe2000fffe03f */
[----:B------:R-:W-:Y:S01]  /*8950*/  FMUL.FTZ R13, R170, UR37 ;  /* 0x00000025aa0d7c20 */ /* 0x000fe20008410000 */
[----:B------:R-:W-:Y:S01]  /*8960*/  UMOV UR7, 0x40000040 ;  /* 0x4000004000077882 */ /* 0x000fe20000000000 */
[----:B------:R-:W2:Y:S01]  /*8970*/  MUFU.TANH R175, R175 ;  /* 0x000000af00af7308 */ /* 0x000ea20000002400 */
[----:B---3--:R-:W-:Y:S01]  /*8980*/  FMNMX.FTZ R6, R169, R6, !PT ;  /* 0x00000006a9067209 */ /* 0x008fe20007810000 */
[----:B------:R-:W-:Y:S01]  /*8990*/  FMUL.FTZ R21, R174, UR37 ;  /* 0x00000025ae157c20 */ /* 0x000fe20008410000 */
[----:B------:R-:W-:Y:S01]  /*89a0*/  FMUL.FTZ R163, R163, UR37 ;  /* 0x00000025a3a37c20 */ /* 0x000fe20008410000 */
[----:B------:R-:W-:Y:S01]  /*89b0*/  FMUL.FTZ R167, R167, UR37 ;  /* 0x00000025a7a77c20 */ /* 0x000fe20008410000 */
[----:B------:R-:W-:Y:S01]  /*89c0*/  FMUL.FTZ R153, R154, UR37 ;  /* 0x000000259a997c20 */ /* 0x000fe20008410000 */
[----:B------:R-:W-:Y:S01]  /*89d0*/  FMUL.FTZ R155, R155, UR37 ;  /* 0x000000259b9b7c20 */ /* 0x000fe20008410000 */
[----:B------:R-:W-:Y:S01]  /*89e0*/  FMUL.FTZ R159, R159, UR37 ;  /* 0x000000259f9f7c20 */ /* 0x000fe20008410000 */
[----:B------:R-:W-:Y:S01]  /*89f0*/  MUFU.TANH R211, R211 ;  /* 0x000000d300d37308 */ /* 0x000fe20000002400 */
[----:B-1----:R-:W-:Y:S01]  /*8a00*/  FMNMX.FTZ R6, R171, R6, !PT ;  /* 0x00000006ab067209 */ /* 0x002fe20007810000 */
[----:B------:R-:W-:Y:S01]  /*8a10*/  FMUL.FTZ R145, R146, UR37 ;  /* 0x0000002592917c20 */ /* 0x000fe20008410000 */
[----:B------:R-:W-:Y:S01]  /*8a20*/  FMUL.FTZ R147, R147, UR37 ;  /* 0x0000002593937c20 */ /* 0x000fe20008410000 */
[----:B------:R-:W-:Y:S01]  /*8a30*/  FMUL.FTZ R149, R150, UR37 ;  /* 0x0000002596957c20 */ /* 0x000fe20008410000 */
[----:B------:R-:W-:Y:S01]  /*8a40*/  FMUL.FTZ R121, R151, UR37 ;  /* 0x0000002597797c20 */ /* 0x000fe20008410000 */
[----:B------:R-:W-:Y:S01]  /*8a50*/  FMUL.FTZ R129, R139, UR37 ;  /* 0x000000258b817c20 */ /* 0x000fe20008410000 */
[----:B------:R-:W-:Y:S01]  /*8a60*/  FMUL.FTZ R133, R142, UR37 ;  /* 0x000000258e857c20 */ /* 0x000fe20008410000 */
[----:B------:R-:W-:Y:S01]  /*8a70*/  MUFU.TANH R213, R213 ;  /* 0x000000d500d57308 */ /* 0x000fe20000002400 */
[----:B--2---:R-:W-:Y:S01]  /*8a80*/  FMNMX.FTZ R6, R175, R6, !PT ;  /* 0x00000006af067209 */ /* 0x004fe20007810000 */
        /* <DEDUP_REMOVED lines=10> */
[----:B------:R-:W-:Y:S01]  /*8b30*/  ISETP.LT.AND P2, PT, RZ, UR10, PT ;  /* 0x0000000aff007c0c */ /* 0x000fe2000bf41270 */
[----:B------:R-:W-:Y:S01]  /*8b40*/  UMOV UR39, UR38 ;  /* 0x0000002600277c82 */ /* 0x000fe20008000000 */
[----:B------:R-:W-:-:S02]  /*8b50*/  R2UR UR61, R16 ;  /* 0x00000000103d72ca */ /* 0x000fc400000e0000 */
        /* <DEDUP_REMOVED lines=26> */
[----:B------:R-:W-:Y:S02]  /*8d00*/  FMUL.FTZ R165, R166, UR37 ;  /* 0x00000025a6a57c20 */ /* 0x000fe40008410000 */
[----:B------:R-:W-:Y:S01]  /*8d10*/  MUFU.TANH R147, R147 ;  /* 0x0000009300937308 */ /* 0x000fe20000002400 */
[----:B------:R-:W-:Y:S01]  /*8d20*/  HGMMA.64x192x16.F32.BF16 R24, R196, gdesc[UR4].tnspB, R24, gsb0 ;  /* 0x42e00004c4187df0 */ /* 0x000fe20008001818 */
[----:B------:R-:W-:Y:S01]  /*8d30*/  UIADD3 UR6, UR5, 0x100, URZ ;  /* 0x0000010005067890 */ /* 0x000fe2000fffe03f */
[----:B------:R-:W-:-:S05]  /*8d40*/  UMOV UR7, 0x40000040 ;  /* 0x4000004000077882 */ /* 0x000fca0000000000 */
        /* <DEDUP_REMOVED lines=20> */
[----:B------:R-:W-:-:S03]  /*8e90*/  FMUL.FTZ R161, R162, UR37 ;  /* 0x00000025a2a17c20 */ /* 0x000fc60008410000 */
[----:B------:R-:W-:Y:S01]  /*8ea0*/  HGMMA.64x192x16.F32.BF16 R24, R192, gdesc[UR4].tnspB, R24, gsb0 ;  /* 0x42e00004c0187df0 */ /* 0x000fe20008001818 */
[----:B------:R-:W-:Y:S01]  /*8eb0*/  UIADD3 UR6, UR5, 0x180, URZ ;  /* 0x0000018005067890 */ /* 0x000fe2000fffe03f */
[----:B------:R-:W1:Y:S01]  /*8ec0*/  MUFU.TANH R197, R197 ;  /* 0x000000c500c57308 */ /* 0x000e620000002400 */
[----:B------:R-:W-:-:S07]  /*8ed0*/  UMOV UR7, 0x40000040 ;  /* 0x4000004000077882 */ /* 0x000fce0000000000 */
[----:B------:R-:W2:Y:S08]  /*8ee0*/  MUFU.TANH R199, R199 ;  /* 0x000000c700c77308 */ /* 0x000eb00000002400 */
[----:B------:R-:W-:Y:S01]  /*8ef0*/  MUFU.TANH R161, R161 ;  /* 0x000000a100a17308 */ /* 0x000fe20000002400 */
[----:B-1----:R-:W-:-:S04]  /*8f00*/  FMNMX.FTZ R6, R197, R6, !PT ;  /* 0x00000006c5067209 */ /* 0x002fc80007810000 */
[----:B--2---:R-:W-:-:S04]  /*8f10*/  FMNMX.FTZ R6, R199, R6, !PT ;  /* 0x00000006c7067209 */ /* 0x004fc80007810000 */
        /* <DEDUP_REMOVED lines=36> */
[----:B------:R-:W1:Y:S01]  /*9160*/  MUFU.TANH R191, R191 ;  /* 0x000000bf00bf7308 */ /* 0x000e620000002400 */
[----:B------:R-:W-:Y:S01]  /*9170*/  UIADD3 UR6, UR5, 0x280, URZ ;  /* 0x0000028005067890 */ /* 0x000fe2000fffe03f */
[----:B------:R-:W-:-:S06]  /*9180*/  UMOV UR7, 0x40000040 ;  /* 0x4000004000077882 */ /* 0x000fcc0000000000 */
[----:B------:R-:W2:Y:S08]  /*9190*/  MUFU.TANH R189, R189 ;  /* 0x000000bd00bd7308 */ /* 0x000eb00000002400 */
[----:B------:R-:W-:Y:S01]  /*91a0*/  MUFU.TANH R125, R125 ;  /* 0x0000007d007d7308 */ /* 0x000fe20000002400 */
[----:B-1----:R-:W-:-:S04]  /*91b0*/  FMNMX.FTZ R6, R191, R6, !PT ;  /* 0x00000006bf067209 */ /* 0x002fc80007810000 */
[----:B--2---:R-:W-:-:S05]  /*91c0*/  FMNMX.FTZ R6, R189, R6, !PT ;  /* 0x00000006bd067209 */ /* 0x004fca0007810000 */
[----:B------:R-:W1:Y:S02]  /*91d0*/  SHFL.BFLY PT, R7, R6, 0x2, 0x1f ;  /* 0x0c401f0006077f89 */ /* 0x000e6400000e0000 */
[----:B-1----:R-:W-:Y:S02]  /*91e0*/  FMNMX.FTZ R7, R6, R7, !PT ;  /* 0x0000000706077209 */ /* 0x002fe40007810000 */
[----:B------:R-:W1:Y:S03]  /*91f0*/  LDC R6, c[0x0][0x988] ;  /* 0x00026200ff067b82 */ /* 0x000e660000000800 */
[----:B------:R-:W2:Y:S02]  /*9200*/  SHFL.BFLY PT, R8, R7, 0x1, 0x1f ;  /* 0x0c201f0007087f89 */ /* 0x000ea400000e0000 */
[----:B--2---:R-:W-:-:S05]  /*9210*/  FMNMX.FTZ R8, R7, R8, !PT ;  /* 0x0000000807087209 */ /* 0x004fca0007810000 */
[C---:B-1----:R-:W-:Y:S01]  /*9220*/  FMUL.FTZ R14, R8.reuse, R6 ;  /* 0x00000006080e7220 */ /* 0x042fe20000410000 */
[----:B------:R-:W-:-:S03]  /*9230*/  FADD.FTZ R7, -R8, R11 ;  /* 0x0000000b08077221 */ /* 0x000fc60000010100 */
[--C-:B------:R-:W-:Y:S01]  /*9240*/  FFMA.FTZ R200, R0, R6, -R14.reuse ;  /* 0x0000000600c87223 */ /* 0x100fe2000001080e */
[----:B------:R-:W-:Y:S01]  /*9250*/  FMNMX.FTZ R0, R13, R10, !PT ;  /* 0x0000000a0d007209 */ /* 0x000fe20007810000 */
[-CC-:B------:R-:W-:Y:S01]  /*9260*/  FFMA.FTZ R11, R9, R6.reuse, -R14.reuse ;  /* 0x00000006090b7223 */ /* 0x180fe2000001080e */
[-CC-:B------:R-:W-:Y:S01]  /*9270*/  FFMA.FTZ R196, R175, R6.reuse, -R14.reuse ;  /* 0x00000006afc47223 */ /* 0x180fe2000001080e */
[----:B------:R-:W-:Y:S01]  /*9280*/  FMUL.FTZ R7, R7, R6 ;  /* 0x0000000607077220 */ /* 0x000fe20000410000 */
[----:B------:R-:W-:Y:S01]  /*9290*/  FMNMX.FTZ R0, R15, R0, !PT ;  /* 0x000000000f007209 */ /* 0x000fe20007810000 */
[-CC-:B------:R-:W-:Y:S01]  /*92a0*/  FFMA.FTZ R175, R201, R6.reuse, -R14.reuse ;  /* 0x00000006c9af7223 */ /* 0x180fe2000001080e */
[-CC-:B------:R-:W-:Y:S01]  /*92b0*/  FFMA.FTZ R188, R213, R6.reuse, -R14.reuse ;  /* 0x00000006d5bc7223 */ /* 0x180fe2000001080e */
[--C-:B------:R-:W-:Y:S01]  /*92c0*/  FFMA.FTZ R202, R169, R6, -R14.reuse ;  /* 0x00000006a9ca7223 */ /* 0x100fe2000001080e */
        /* <DEDUP_REMOVED lines=14> */
[----:B------:R-:W-:Y:S01]  /*93b0*/  FFMA.FTZ R12, R191, R6, -R14 ;  /* 0x00000006bf0c7223 */ /* 0x000fe2000001080e */
[----:B------:R-:W-:Y:S01]  /*93c0*/  MUFU.EX2 R7, R7 ;  /* 0x0000000700077308 */ /* 0x000fe20000000800 */
[----:B------:R-:W-:-:S04]  /*93d0*/  FMNMX.FTZ R0, R165, R0, !PT ;  /* 0x00000000a5007209 */ /* 0x000fc80007810000 */
[----:B------:R-:W-:-:S03]  /*93e0*/  FMNMX.FTZ R0, R167, R0, !PT ;  /* 0x00000000a7007209 */ /* 0x000fc60007810000 */
[----:B------:R-:W1:Y:S01]  /*93f0*/  MUFU.EX2 R200, R200 ;  /* 0x000000c800c87308 */ /* 0x000e620000000800 */
[----:B------:R-:W-:-:S04]  /*9400*/  FMNMX.FTZ R0, R153, R0, !PT ;  /* 0x0000000099007209 */ /* 0x000fc80007810000 */
[----:B------:R-:W-:-:S03]  /*9410*/  FMNMX.FTZ R0, R155, R0, !PT ;  /* 0x000000009b007209 */ /* 0x000fc60007810000 */
[----:B------:R-:W2:Y:S01]  /*9420*/  MUFU.EX2 R11, R11 ;  /* 0x0000000b000b7308 */ /* 0x000ea20000000800 */
[----:B------:R-:W-:-:S04]  /*9430*/  FMNMX.FTZ R0, R157, R0, !PT ;  /* 0x000000009d007209 */ /* 0x000fc80007810000 */
[----:B------:R-:W-:-:S03]  /*9440*/  FMNMX.FTZ R0, R159, R0, !PT ;  /* 0x000000009f007209 */ /* 0x000fc60007810000 */
[----:B------:R-:W3:Y:S01]  /*9450*/  MUFU.EX2 R202, R202 ;  /* 0x000000ca00ca7308 */ /* 0x000ee20000000800 */
[----:B------:R-:W-:Y:S01]  /*9460*/  FMNMX.FTZ R0, R145, R0, !PT ;  /* 0x0000000091007209 */ /* 0x000fe20007810000 */
[----:B-1----:R-:W-:-:S03]  /*9470*/  FFMA.FTZ R4, R7, R4, R200 ;  /* 0x0000000407047223 */ /* 0x002fc600000100c8 */
[----:B------:R-:W-:-:S03]  /*9480*/  FMNMX.FTZ R0, R147, R0, !PT ;  /* 0x0000000093007209 */ /* 0x000fc60007810000 */
[----:B------:R-:W1:Y:S01]  /*9490*/  MUFU.EX2 R169, R169 ;  /* 0x000000a900a97308 */ /* 0x000e620000000800 */
[----:B------:R-:W-:Y:S02]  /*94a0*/  FMNMX.FTZ R0, R149, R0, !PT ;  /* 0x0000000095007209 */ /* 0x000fe40007810000 */
[----:B--2---:R-:W-:Y:S02]  /*94b0*/  F2FP.BF16.F32.PACK_AB R200, R11, R200 ;  /* 0x000000c80bc8723e */ /* 0x004fe400000010ff */
[----:B------:R-:W-:-:S03]  /*94c0*/  FMNMX.FTZ R0, R121, R0, !PT ;  /* 0x0000000079007209 */ /* 0x000fc60007810000 */
[----:B------:R-:W-:Y:S01]  /*94d0*/  MUFU.EX2 R196, R196 ;  /* 0x000000c400c47308 */ /* 0x000fe20000000800 */
[----:B------:R-:W-:-:S04]  /*94e0*/  FMNMX.FTZ R0, R125, R0, !PT ;  /* 0x000000007d007209 */ /* 0x000fc80007810000 */
        /* <DEDUP_REMOVED lines=17> */
[----:B------:R-:W-:Y:S02]  /*9600*/  WARPGROUP.DEPBAR.LE gsb0, 0x0 ;  /* 0x00008000000079c5 */ /* 0x000fe40000010000 */
[----:B------:R-:W-:Y:S01]  /*9610*/  WARPGROUP.ARRIVE ;  /* 0x00000000000079c5 */ /* 0x000fe20000000000 */
[----:B------:R-:W2:Y:S01]  /*9620*/  SHFL.BFLY PT, R9, R0, 0x2, 0x1f ;  /* 0x0c401f0000097f89 */ /* 0x000ea200000e0000 */
[-CC-:B------:R-:W-:Y:S01]  /*9630*/  FFMA.FTZ R184, R221, R6.reuse, -R14.reuse ;  /* 0x00000006ddb87223 */ /* 0x180fe2000001080e */
[-CC-:B------:R-:W-:Y:S01]  /*9640*/  FFMA.FTZ R221, R189, R6.reuse, -R14.reuse ;  /* 0x00000006bddd7223 */ /* 0x180fe2000001080e */
[-CC-:B------:R-:W-:Y:S01]  /*9650*/  FFMA.FTZ R185, R211, R6.reuse, -R14.reuse ;  /* 0x00000006d3b97223 */ /* 0x180fe2000001080e */
[-CC-:B------:R-:W-:Y:S01]  /*9660*/  FFMA.FTZ R211, R215, R6.reuse, -R14.reuse ;  /* 0x00000006d7d37223 */ /* 0x180fe2000001080e */
[----:B------:R-:W-:Y:S01]  /*9670*/  HGMMA.64x192x16.F32.BF16 R24, R180, gdesc[UR4].tnspB, R24, gsb0 ;  /* 0x42e00004b4187df0 */ /* 0x000fe20008001818 */
[----:B------:R-:W-:Y:S01]  /*9680*/  UIADD3 UR6, UR5, 0x300, URZ ;  /* 0x0000030005067890 */ /* 0x000fe2000fffe03f */
[-CC-:B------:R-:W-:Y:S01]  /*9690*/  FFMA.FTZ R187, R193, R6.reuse, -R14.reuse ;  /* 0x00000006c1bb7223 */ /* 0x180fe2000001080e */
[----:B------:R-:W-:Y:S01]  /*96a0*/  UMOV UR7, 0x40000040 ;  /* 0x4000004000077882 */ /* 0x000fe20000000000 */
[-CC-:B------:R-:W-:Y:S01]  /*96b0*/  FFMA.FTZ R215, R223, R6.reuse, -R14.reuse ;  /* 0x00000006dfd77223 */ /* 0x180fe2000001080e */
[----:B------:R-:W-:Y:S01]  /*96c0*/  FFMA.FTZ R186, R225, R6, -R14 ;  /* 0x00000006e1ba7223 */ /* 0x000fe2000001080e */
[----:B------:R-:W-:Y:S08]  /*96d0*/  MUFU.EX2 R185, R185 ;  /* 0x000000b900b97308 */ /* 0x000ff00000000800 */
[----:B------:R-:W-:Y:S01]  /*96e0*/  MUFU.EX2 R187, R187 ;  /* 0x000000bb00bb7308 */ /* 0x000fe20000000800 */
[----:B--2---:R-:W-:-:S07]  /*96f0*/  FMNMX.FTZ R120, R0, R9, !PT ;  /* 0x0000000900787209 */ /* 0x004fce0007810000 */
[----:B------:R-:W-:Y:S01]  /*9700*/  MUFU.EX2 R211, R211 ;  /* 0x000000d300d37308 */ /* 0x000fe20000000800 */
[----:B------:R-:W2:Y:S07]  /*9710*/  SHFL.BFLY PT, R9, R120, 0x1, 0x1f ;  /* 0x0c201f0078097f89 */ /* 0x000eae00000e0000 */
[----:B------:R-:W-:Y:S08]  /*9720*/  MUFU.EX2 R190, R190 ;  /* 0x000000be00be7308 */ /* 0x000ff00000000800 */
[----:B------:R-:W-:Y:S08]  /*9730*/  MUFU.EX2 R213, R213 ;  /* 0x000000d500d57308 */ /* 0x000ff00000000800 */
[----:B------:R-:W-:Y:S01]  /*9740*/  MUFU.EX2 R184, R184 ;  /* 0x000000b800b87308 */ /* 0x000fe20000000800 */
[----:B--2---:R-:W-:-:S05]  /*9750*/  FMNMX.FTZ R9, R120, R9, !PT ;  /* 0x0000000978097209 */ /* 0x004fca0007810000 */
[C---:B------:R-:W-:Y:S01]  /*9760*/  FADD.FTZ R189, -R9.reuse, R10 ;  /* 0x0000000a09bd7221 */ /* 0x040fe20000010100 */
[-C--:B------:R-:W-:Y:S01]  /*9770*/  FMUL.FTZ R10, R9, R6.reuse ;  /* 0x00000006090a7220 */ /* 0x080fe20000410000 */
[----:B------:R-:W-:Y:S02]  /*9780*/  MUFU.EX2 R215, R215 ;  /* 0x000000d700d77308 */ /* 0x000fe40000000800 */
[-C--:B------:R-:W-:Y:S01]  /*9790*/  FMUL.FTZ R189, R189, R6.reuse ;  /* 0x00000006bdbd7220 */ /* 0x080fe20000410000 */
[-CC-:B------:R-:W-:Y:S01]  /*97a0*/  FFMA.FTZ R201, R13, R6.reuse, -R10.reuse ;  /* 0x000000060dc97223 */ /* 0x180fe2000001080a */
[-CC-:B------:R-:W-:Y:S01]  /*97b0*/  FFMA.FTZ R203, R21, R6.reuse, -R10.reuse ;  /* 0x0000000615cb7223 */ /* 0x180fe2000001080a */
[----:B------:R-:W-:Y:S02]  /*97c0*/  IMAD.U32 R13, RZ, RZ, UR60 ;  /* 0x0000003cff0d7e24 */ /* 0x000fe4000f8e00ff */
[-CC-:B------:R-:W-:Y:S01]  /*97d0*/  FFMA.FTZ R120, R173, R6.reuse, -R10.reuse ;  /* 0x00000006ad787223 */ /* 0x180fe2000001080a */
[----:B------:R-:W-:Y:S01]  /*97e0*/  FFMA.FTZ R197, R161, R6, -R10 ;  /* 0x00000006a1c57223 */ /* 0x000fe2000001080a */
[----:B------:R2:W-:Y:S01]  /*97f0*/  MUFU.EX2 R0, R189 ;  /* 0x000000bd00007308 */ /* 0x0005e20000000800 */
[----:B------:R-:W-:-:S02]  /*9800*/  @!P1 VIADD R13, R13, 0x36840 ;  /* 0x000368400d0d9836 */ /* 0x000fc40000000000 */
[-CC-:B------:R-:W-:Y:S01]  /*9810*/  FFMA.FTZ R122, R163, R6.reuse, -R10.reuse ;  /* 0x00000006a37a7223 */ /* 0x180fe2000001080a */
[-CC-:B------:R-:W-:Y:S01]  /*9820*/  FFMA.FTZ R199, R165, R6.reuse, -R10.reuse ;  /* 0x00000006a5c77223 */ /* 0x180fe2000001080a */
[-CC-:B------:R-:W-:Y:S01]  /*9830*/  FFMA.FTZ R124, R167, R6.reuse, -R10.reuse ;  /* 0x00000006a77c7223 */ /* 0x180fe2000001080a */
[-CC-:B------:R-:W-:Y:S01]  /*9840*/  FFMA.FTZ R193, R153, R6.reuse, -R10.reuse ;  /* 0x0000000699c17223 */ /* 0x180fe2000001080a */
[----:B------:R-:W-:Y:S01]  /*9850*/  @!P1 PRMT R13, RZ, 0x654, R13 ;  /* 0x00000654ff0d9816 */ /* 0x000fe2000000000d */
[-CC-:B------:R-:W-:Y:S01]  /*9860*/  FFMA.FTZ R126, R155, R6.reuse, -R10.reuse ;  /* 0x000000069b7e7223 */ /* 0x180fe2000001080a */
[----:B------:R-:W-:Y:S01]  /*9870*/  MUFU.EX2 R201, R201 ;  /* 0x000000c900c97308 */ /* 0x000fe20000000800 */
[-CC-:B------:R-:W-:Y:S01]  /*9880*/  FFMA.FTZ R195, R157, R6.reuse, -R10.reuse ;  /* 0x000000069dc37223 */ /* 0x180fe2000001080a */
[-CC-:B------:R-:W-:Y:S01]  /*9890*/  FFMA.FTZ R128, R159, R6.reuse, -R10.reuse ;  /* 0x000000069f807223 */ /* 0x180fe2000001080a */
[-CC-:B--2---:R-:W-:Y:S01]  /*98a0*/  FFMA.FTZ R189, R145, R6.reuse, -R10.reuse ;  /* 0x0000000691bd7223 */ /* 0x184fe2000001080a */
        /* <DEDUP_REMOVED lines=13> */
[----:B------:R-:W-:-:S07]  /*9980*/  FFMA.FTZ R151, R151, R6, -R10 ;  /* 0x0000000697977223 */ /* 0x000fce000001080a */
        /* <DEDUP_REMOVED lines=16> */
[-CC-:B------:R-:W-:Y:S01]  /*9a90*/  FFMA.FTZ R180, R237, R6.reuse, -R14.reuse ;  /* 0x00000006edb47223 */ /* 0x180fe2000001080e */
[-CC-:B------:R-:W-:Y:S01]  /*9aa0*/  FFMA.FTZ R181, R231, R6.reuse, -R14.reuse ;  /* 0x00000006e7b57223 */ /* 0x180fe2000001080e */
[-CC-:B------:R-:W-:Y:S01]  /*9ab0*/  FFMA.FTZ R182, R227, R6.reuse, -R14.reuse ;  /* 0x00000006e3b67223 */ /* 0x180fe2000001080e */
[-C--:B------:R-:W-:Y:S01]  /*9ac0*/  FFMA.FTZ R183, R233, R6.reuse, -R14 ;  /* 0x00000006e9b77223 */ /* 0x080fe2000001080e */
[----:B------:R-:W-:Y:S01]  /*9ad0*/  FFMA.FTZ R14, R15, R6, -R10 ;  /* 0x000000060f0e7223 */ /* 0x000fe2000001080a */
[----:B------:R-:W-:Y:S01]  /*9ae0*/  HGMMA.64x192x16.F32.BF16 R24, R176, gdesc[UR4].tnspB, R24, gsb0 ;  /* 0x42e00004b0187df0 */ /* 0x000fe20008001818 */
[----:B------:R-:W-:Y:S01]  /*9af0*/  MOV R15, UR4 ;  /* 0x00000004000f7c02 */ /* 0x000fe20008000f00 */
[----:B------:R-:W-:Y:S01]  /*9b00*/  MUFU.EX2 R217, R217 ;  /* 0x000000d900d97308 */ /* 0x000fe20000000800 */
[----:B------:R-:W-:-:S03]  /*9b10*/  UIADD3 UR4, UR10, -0x1, URZ ;  /* 0xffffffff0a047890 */ /* 0x000fc6000fffe03f */
[----:B------:R-:W-:-:S04]  /*9b20*/  @!P1 VIADD R15, R15, 0x36860 ;  /* 0x000368600f0f9836 */ /* 0x000fc80000000000 */
[----:B------:R-:W-:Y:S01]  /*9b30*/  MUFU.EX2 R14, R14 ;  /* 0x0000000e000e7308 */ /* 0x000fe20000000800 */
[----:B------:R-:W-:Y:S01]  /*9b40*/  @!P1 PRMT R21, RZ, 0x654, R15 ;  /* 0x00000654ff159816 */ /* 0x000fe2000000000f */
[----:B------:R-:W-:Y:S01]  /*9b50*/  FADD.FTZ R15, R11, R4 ;  /* 0x000000040b0f7221 */ /* 0x000fe20000010000 */
[----:B------:R-:W-:-:S03]  /*9b60*/  FFMA.FTZ R4, R129, R6, -R10 ;  /* 0x0000000681047223 */ /* 0x000fc6000001080a */
[----:B---3--:R-:W-:Y:S01]  /*9b70*/  FADD.FTZ R136, R202, R15 ;  /* 0x0000000fca887221 */ /* 0x008fe20000010000 */
[----:B-1----:R-:W-:Y:S01]  /*9b80*/  F2FP.BF16.F32.PACK_AB R202, R169, R202 ;  /* 0x000000caa9ca723e */ /* 0x002fe200000010ff */
        /* <DEDUP_REMOVED lines=17> */
[----:B------:R2:W-:Y:S01]  /*9ca0*/  @!P1 SYNCS.ARRIVE.TRANS64.RED.A1T0 RZ, [R13+URZ], RZ ;  /* 0x000000ff0dff99a7 */ /* 0x0005e2000810043f */
[----:B-1----:R-:W-:Y:S02]  /*9cb0*/  F2FP.BF16.F32.PACK_AB R178, R221, R12 ;  /* 0x0000000cddb2723e */ /* 0x002fe400000010ff */
[----:B------:R-:W-:Y:S02]  /*9cc0*/  F2FP.BF16.F32.PACK_AB R176, R219, R20 ;  /* 0x00000014dbb0723e */ /* 0x000fe400000010ff */
[----:B------:R-:W-:Y:S01]  /*9cd0*/  F2FP.BF16.F32.PACK_AB R177, R123, R143 ;  /* 0x0000008f7bb1723e */ /* 0x000fe200000010ff */
[----:B--2---:R-:W-:Y:S01]  /*9ce0*/  FFMA.FTZ R13, R0, R3, R201 ;  /* 0x00000003000d7223 */ /* 0x004fe200000100c9 */
[----:B------:R1:W-:Y:S01]  /*9cf0*/  @!P1 SYNCS.ARRIVE.TRANS64.RED.A1T0 RZ, [R21+URZ], RZ ;  /* 0x000000ff15ff99a7 */ /* 0x0003e2000810043f */
[C---:B------:R-:W-:Y:S01]  /*9d00*/  F2FP.BF16.F32.PACK_AB R201, R14.reuse, R201 ;  /* 0x000000c90ec9723e */ /* 0x040fe200000010ff */
[----:B------:R-:W2:Y:S01]  /*9d10*/  MUFU.EX2 R3, R125 ;  /* 0x0000007d00037308 */ /* 0x000ea20000000800 */
[----:B------:R-:W-:Y:S01]  /*9d20*/  FADD.FTZ R134, R14, R13 ;  /* 0x0000000d0e867221 */ /* 0x000fe20000010000 */
[-CC-:B------:R-:W-:Y:S01]  /*9d30*/  FFMA.FTZ R13, R133, R6.reuse, -R10.reuse ;  /* 0x00000006850d7223 */ /* 0x180fe2000001080a */
[----:B------:R-:W-:-:S02]  /*9d40*/  FFMA.FTZ R10, R127, R6, -R10 ;  /* 0x000000067f0a7223 */ /* 0x000fc4000001080a */
[----:B------:R-:W-:Y:S01]  /*9d50*/  FADD.FTZ R15, R203, R134 ;  /* 0x00000086cb0f7221 */ /* 0x000fe20000010000 */
[----:B-1----:R-:W-:Y:S01]  /*9d60*/  FADD.FTZ R21, R169, R136 ;  /* 0x00000088a9157221 */ /* 0x002fe20000010000 */
[C---:B------:R-:W-:Y:S01]  /*9d70*/  F2FP.BF16.F32.PACK_AB R203, R120.reuse, R203 ;  /* 0x000000cb78cb723e */ /* 0x040fe200000010ff */
[----:B------:R-:W-:Y:S01]  /*9d80*/  MUFU.EX2 R13, R13 ;  /* 0x0000000d000d7308 */ /* 0x000fe20000000800 */
[----:B------:R-:W-:Y:S01]  /*9d90*/  FADD.FTZ R134, R120, R15 ;  /* 0x0000000f78867221 */ /* 0x000fe20000010000 */
[----:B------:R-:W-:Y:S01]  /*9da0*/  FADD.FTZ R136, R196, R21 ;  /* 0x00000015c4887221 */ /* 0x000fe20000010000 */
[----:B------:R-:W-:Y:S02]  /*9db0*/  F2FP.BF16.F32.PACK_AB R196, R171, R196 ;  /* 0x000000c4abc4723e */ /* 0x000fe400000010ff */
[----:B------:R-:W-:Y:S01]  /*9dc0*/  FADD.FTZ R15, R197, R134 ;  /* 0x00000086c50f7221 */ /* 0x000fe20000010000 */
[----:B------:R-:W-:Y:S01]  /*9dd0*/  FADD.FTZ R21, R171, R136 ;  /* 0x00000088ab157221 */ /* 0x000fe20000010000 */
[C---:B------:R-:W-:Y:S01]  /*9de0*/  F2FP.BF16.F32.PACK_AB R197, R122.reuse, R197 ;  /* 0x000000c57ac5723e */ /* 0x040fe200000010ff */
[----:B------:R-:W1:Y:S01]  /*9df0*/  MUFU.EX2 R10, R10 ;  /* 0x0000000a000a7308 */ /* 0x000e620000000800 */
[----:B------:R-:W-:Y:S01]  /*9e00*/  FADD.FTZ R134, R122, R15 ;  /* 0x0000000f7a867221 */ /* 0x000fe20000010000 */
[----:B------:R-:W-:Y:S01]  /*9e10*/  FADD.FTZ R136, R198, R21 ;  /* 0x00000015c6887221 */ /* 0x000fe20000010000 */
[----:B------:R-:W-:-:S02]  /*9e20*/  F2FP.BF16.F32.PACK_AB R198, R175, R198 ;  /* 0x000000c6afc6723e */ /* 0x000fc400000010ff */
[----:B------:R-:W-:Y:S01]  /*9e30*/  FADD.FTZ R15, R199, R134 ;  /* 0x00000086c70f7221 */ /* 0x000fe20000010000 */
[----:B------:R-:W-:Y:S01]  /*9e40*/  FADD.FTZ R21, R175, R136 ;  /* 0x00000088af157221 */ /* 0x000fe20000010000 */
[C---:B------:R-:W-:Y:S02]  /*9e50*/  F2FP.BF16.F32.PACK_AB R199, R124.reuse, R199 ;  /* 0x000000c77cc7723e */ /* 0x040fe400000010ff */
[----:B------:R-:W-:Y:S01]  /*9e60*/  FADD.FTZ R134, R124, R15 ;  /* 0x0000000f7c867221 */ /* 0x000fe20000010000 */
[----:B------:R-:W-:Y:S01]  /*9e70*/  FADD.FTZ R136, R192, R21 ;  /* 0x00000015c0887221 */ /* 0x000fe20000010000 */
[----:B------:R-:W-:Y:S02]  /*9e80*/  F2FP.BF16.F32.PACK_AB R192, R185, R192 ;  /* 0x000000c0b9c0723e */ /* 0x000fe400000010ff */
[----:B------:R-:W-:Y:S01]  /*9e90*/  FADD.FTZ R15, R193, R134 ;  /* 0x00000086c10f7221 */ /* 0x000fe20000010000 */
[----:B------:R-:W-:Y:S01]  /*9ea0*/  FADD.FTZ R21, R185, R136 ;  /* 0x00000088b9157221 */ /* 0x000fe20000010000 */
[----:B--2---:R-:W-:-:S02]  /*9eb0*/  F2FP.BF16.F32.PACK_AB R185, R4, R3 ;  /* 0x0000000304b9723e */ /* 0x004fc400000010ff */
[----:B------:R-:W-:Y:S01]  /*9ec0*/  FADD.FTZ R134, R126, R15 ;  /* 0x0000000f7e867221 */ /* 0x000fe20000010000 */
[----:B------:R-:W-:Y:S01]  /*9ed0*/  FADD.FTZ R136, R194, R21 ;  /* 0x00000015c2887221 */ /* 0x000fe20000010000 */
[----:B------:R-:W-:Y:S02]  /*9ee0*/  F2FP.BF16.F32.PACK_AB R194, R187, R194 ;  /* 0x000000c2bbc2723e */ /* 0x000fe400000010ff */
[----:B------:R-:W-:Y:S01]  /*9ef0*/  FADD.FTZ R11, R195, R134 ;  /* 0x00000086c30b7221 */ /* 0x000fe20000010000 */
[----:B------:R-:W-:Y:S01]  /*9f00*/  FADD.FTZ R15, R187, R136 ;  /* 0x00000088bb0f7221 */ /* 0x000fe20000010000 */
[----:B-1----:R-:W-:Y:S02]  /*9f10*/  F2FP.BF16.F32.PACK_AB R179, R10, R151 ;  /* 0x000000970ab3723e */ /* 0x002fe400000010ff */
[----:B------:R-:W-:Y:S01]  /*9f20*/  FADD.FTZ R134, R128, R11 ;  /* 0x0000000b80867221 */ /* 0x000fe20000010000 */
[----:B------:R-:W-:Y:S01]  /*9f30*/  FADD.FTZ R14, R188, R15 ;  /* 0x0000000fbc0e7221 */ /* 0x000fe20000010000 */
[----:B------:R-:W-:-:S02]  /*9f40*/  F2FP.BF16.F32.PACK_AB R193, R126, R193 ;  /* 0x000000c17ec1723e */ /* 0x000fc400000010ff */
[----:B------:R-:W-:Y:S01]  /*9f50*/  FADD.FTZ R11, R189, R134 ;  /* 0x00000086bd0b7221 */ /* 0x000fe20000010000 */
[C---:B------:R-:W-:Y:S01]  /*9f60*/  FADD.FTZ R15, R211.reuse, R14 ;  /* 0x0000000ed30f7221 */ /* 0x040fe20000010000 */
[----:B------:R-:W-:Y:S02]  /*9f70*/  F2FP.BF16.F32.PACK_AB R195, R128, R195 ;  /* 0x000000c380c3723e */ /* 0x000fe400000010ff */
[----:B------:R-:W-:Y:S01]  /*9f80*/  FADD.FTZ R14, R130, R11 ;  /* 0x0000000b820e7221 */ /* 0x000fe20000010000 */
[----:B------:R-:W-:Y:S01]  /*9f90*/  FADD.FTZ R120, R190, R15 ;  /* 0x0000000fbe787221 */ /* 0x000fe20000010000 */
[----:B------:R-:W-:Y:S02]  /*9fa0*/  F2FP.BF16.F32.PACK_AB R188, R211, R188 ;  /* 0x000000bcd3bc723e */ /* 0x000fe400000010ff */
[----:B------:R-:W-:Y:S01]  /*9fb0*/  FADD.FTZ R11, R191, R14 ;  /* 0x0000000ebf0b7221 */ /* 0x000fe20000010000 */
[----:B------:R-:W-:Y:S01]  /*9fc0*/  FADD.FTZ R15, R213, R120 ;  /* 0x00000078d50f7221 */ /* 0x000fe20000010000 */
[----:B------:R-:W-:-:S02]  /*9fd0*/  F2FP.BF16.F32.PACK_AB R189, R130, R189 ;  /* 0x000000bd82bd723e */ /* 0x000fc400000010ff */
[----:B------:R-:W-:Y:S01]  /*9fe0*/  FADD.FTZ R14, R132, R11 ;  /* 0x0000000b840e7221 */ /* 0x000fe20000010000 */
[----:B------:R-:W-:Y:S01]  /*9ff0*/  FADD.FTZ R120, R184, R15 ;  /* 0x0000000fb8787221 */ /* 0x000fe20000010000 */
[----:B------:R-:W-:Y:S02]  /*a000*/  F2FP.BF16.F32.PACK_AB R190, R213, R190 ;  /* 0x000000bed5be723e */ /* 0x000fe400000010ff */
[----:B------:R-:W-:Y:S01]  /*a010*/  FADD.FTZ R11, R3, R14 ;  /* 0x0000000e030b7221 */ /* 0x000fe20000010000 */
[C---:B------:R-:W-:Y:S01]  /*a020*/  FADD.FTZ R15, R215.reuse, R120 ;  /* 0x00000078d70f7221 */ /* 0x040fe20000010000 */
[----:B------:R-:W-:Y:S02]  /*a030*/  F2FP.BF16.F32.PACK_AB R191, R132, R191 ;  /* 0x000000bf84bf723e */ /* 0x000fe400000010ff */
        /* <DEDUP_REMOVED lines=16> */
[----:B------:R-:W-:Y:S01]  /*a140*/  FADD.FTZ R3, R183, R4 ;  /* 0x00000004b7037221 */ /* 0x000fe20000010000 */
[----:B------:R-:W-:Y:S02]  /*a150*/  F2FP.BF16.F32.PACK_AB R181, R131, R139 ;  /* 0x0000008b83b5723e */ /* 0x000fe400000010ff */
[C---:B------:R-:W-:Y:S01]  /*a160*/  FADD.FTZ R14, R135.reuse, R14 ;  /* 0x0000000e870e7221 */ /* 0x040fe20000010000 */
[----:B------:R-:W-:Y:S01]  /*a170*/  FADD.FTZ R4, R20, R3 ;  /* 0x0000000314047221 */ /* 0x000fe20000010000 */
[----:B------:R-:W-:-:S02]  /*a180*/  F2FP.BF16.F32.PACK_AB R183, R135, R141 ;  /* 0x0000008d87b7723e */ /* 0x000fc400000010ff */
[----:B------:R-:W-:Y:S01]  /*a190*/  FADD.FTZ R14, R143, R14 ;  /* 0x0000000e8f0e7221 */ /* 0x000fe20000010000 */
[----:B------:R-:W-:Y:S01]  /*a1a0*/  FADD.FTZ R3, R219, R4 ;  /* 0x00000004db037221 */ /* 0x000fe20000010000 */
[----:B------:R-:W-:Y:S02]  /*a1b0*/  MOV R11, R8 ;  /* 0x00000008000b7202 */ /* 0x000fe40000000f00 */
[----:B------:R-:W-:Y:S01]  /*a1c0*/  FADD.FTZ R14, R123, R14 ;  /* 0x0000000e7b0e7221 */ /* 0x000fe20000010000 */
[----:B------:R-:W-:Y:S01]  /*a1d0*/  FADD.FTZ R4, R12, R3 ;  /* 0x000000030c047221 */ /* 0x000fe20000010000 */
[----:B------:R-:W-:Y:S02]  /*a1e0*/  IMAD.U32 R12, RZ, RZ, UR4 ;  /* 0x00000004ff0c7e24 */ /* 0x000fe4000f8e00ff */
[----:B------:R-:W-:Y:S01]  /*a1f0*/  FADD.FTZ R14, R151, R14 ;  /* 0x0000000e970e7221 */ /* 0x000fe20000010000 */
[----:B------:R-:W-:-:S03]  /*a200*/  FADD.FTZ R4, R221, R4 ;  /* 0x00000004dd047221 */ /* 0x000fc60000010000 */
[----:B------:R-:W-:Y:S01]  /*a210*/  FADD.FTZ R3, R10, R14 ;  /* 0x0000000e0a037221 */ /* 0x000fe20000010000 */
[----:B------:R-:W-:Y:S01]  /*a220*/  IMAD.MOV.U32 R10, RZ, RZ, R9 ;  /* 0x000000ffff0a7224 */ /* 0x000fe200078e0009 */
[----:B------:R-:W-:Y:S06]  /*a230*/  @P2 BRA `(.L_x_2874) ;  /* 0xffffffbc00602947 */ /* 0x000fec000383ffff */
.L_x_2865:
        /* <DEDUP_REMOVED lines=99> */
.L_x_2875:
        /* <DEDUP_REMOVED lines=8> */
.L_x_2876:
[----:B--2---:R-:W-:Y:S05]  /*a8f0*/  @P2 BRA `(.L_x_2877) ;  /* 0x0000000000082947 */ /* 0x004fea0003800000 */
[----:B------:R-:W2:Y:S02]  /*a900*/  SYNCS.PHASECHK.TRANS64.TRYWAIT P0, [UR7+0x36850], R0 ;  /* 0x03685000ff0075a7 */ /* 0x000ea40008000147 */
[----:B--2---:R-:W-:Y:S05]  /*a910*/  @!P0 BRA `(.L_x_2878) ;  /* 0x0000004c00548947 */ /* 0x004fea0003800000 */
.L_x_2877:
[----:B------:R-:W-:Y:S01]  /*a920*/  R2UR UR4, R2 ;  /* 0x00000000020472ca */ /* 0x000fe200000e0000 */
[----:B------:R-:W-:Y:S01]  /*a930*/  WARPGROUP.ARRIVE ;  /* 0x00000000000079c5 */ /* 0x000fe20000000000 */
[----:B------:R-:W-:Y:S01]  /*a940*/  UMOV UR11, 0x40000040 ;  /* 0x40000040000b7882 */ /* 0x000fe20000000000 */
[----:B--2---:R-:W2:Y:S01]  /*a950*/  SHFL.BFLY PT, R5, R4, 0x2, 0x1f ;  /* 0x0c401f0004057f89 */ /* 0x004ea200000e0000 */
[C---:B------:R-:W-:Y:S01]  /*a960*/  IADD3 R133, P4, R18.reuse, 0x40, RZ ;  /* 0x0000004012857810 */ /* 0x040fe20007f9e0ff */
[----:B------:R-:W-:Y:S01]  /*a970*/  UIADD3 UR35, -UR36, URZ, URZ ;  /* 0x0000003f24237290 */ /* 0x000fe2000fffe13f */
[C---:B------:R-:W-:Y:S01]  /*a980*/  IADD3 R121, P6, R18.reuse, 0x4000, RZ ;  /* 0x0000400012797810 */ /* 0x040fe20007fde0ff */
[----:B------:R-:W3:Y:S01]  /*a990*/  SHFL.BFLY PT, R10, R3, 0x2, 0x1f ;  /* 0x0c401f00030a7f89 */ /* 0x000ee200000e0000 */
        /* <DEDUP_REMOVED lines=9> */
[----:B------:R-:W-:Y:S02]  /*aa30*/  LOP3.LUT R122, R123, 0x380, RZ, 0xc0, !PT ;  /* 0x000003807b7a7812 */ /* 0x000fe400078ec0ff */
[----:B------:R-:W-:Y:S01]  /*aa40*/  ULOP3.LUT UR4, UR4, 0x3fff, URZ, 0xc0, !UPT ;  /* 0x00003fff04047892 */ /* 0x000fe2000f8ec03f */
[----:B------:R-:W-:-:S02]  /*aa50*/  IADD3 R21, P4, R18, 0x8000, RZ ;  /* 0x0000800012157810 */ /* 0x000fc40007f9e0ff */
[----:B------:R-:W-:Y:S01]  /*aa60*/  SHF.R.U64 R120, R120, 0x3, RZ ;  /* 0x0000000378787819 */ /* 0x000fe200000012ff */
[----:B------:R-:W-:Y:S01]  /*aa70*/  ULOP3.LUT UR4, UR4, 0x3800000, URZ, 0xfc, !UPT ;  /* 0x0380000004047892 */ /* 0x000fe2000f8efc3f */
[----:B------:R-:W-:Y:S01]  /*aa80*/  SHF.R.U64 R122, R122, 0x3, RZ ;  /* 0x000000037a7a7819 */ /* 0x000fe200000012ff */
[----:B--2---:R-:W-:Y:S01]  /*aa90*/  FADD.FTZ R5, R5, R4 ;  /* 0x0000000405057221 */ /* 0x004fe20000010000 */
[----:B------:R-:W-:Y:S01]  /*aaa0*/  LOP3.LUT R20, R21, 0x380, RZ, 0xc0, !PT ;  /* 0x0000038015147812 */ /* 0x000fe200078ec0ff */
[----:B------:R-:W-:Y:S01]  /*aab0*/  UIMAD UR4, UR38, 0xa80, UR4 ;  /* 0x00000a80260478a4 */ /* 0x000fe2000f8e0204 */
[----:B------:R-:W-:Y:S01]  /*aac0*/  LOP3.LUT R120, R120, R121, RZ, 0x3c, !PT ;  /* 0x0000007978787212 */ /* 0x000fe200078e3cff */
[----:B---3--:R-:W-:Y:S01]  /*aad0*/  FADD.FTZ R7, R10, R3 ;  /* 0x000000030a077221 */ /* 0x008fe20000010000 */
[----:B------:R-:W-:Y:S01]  /*aae0*/  LOP3.LUT R122, R122, R123, RZ, 0x3c, !PT ;  /* 0x0000007b7a7a7212 */ /* 0x000fe200078e3cff */
[----:B------:R-:W-:Y:S01]  /*aaf0*/  UIADD3 UR6, UR4, 0x80, URZ ;  /* 0x0000008004067890 */ /* 0x000fe2000fffe03f */
[----:B------:R-:W-:Y:S01]  /*ab00*/  IADD3.X R121, RZ, R19, RZ, P6, !PT ;  /* 0x00000013ff797210 */ /* 0x000fe200037fe4ff */
[----:B------:R-:W-:Y:S01]  /*ab10*/  IMAD.X R123, RZ, RZ, R19, P0 ;  /* 0x000000ffff7b7224 */ /* 0x000fe200000e0613 */
[----:B------:R-:W-:Y:S01]  /*ab20*/  UMOV UR10, UR4 ;  /* 0x00000004000a7c82 */ /* 0x000fe20008000000 */
[----:B------:R-:W-:Y:S01]  /*ab30*/  SHF.R.U64 R20, R20, 0x3, RZ ;  /* 0x0000000314147819 */ /* 0x000fe200000012ff */
[----:B------:R-:W-:Y:S01]  /*ab40*/  HGMMA.64x192x16.F32.BF16 R24, R200, gdesc[UR8].tnspB, R24, gsb0 ;  /* 0x42e00008c8187df0 */ /* 0x000fe20008001818 */
[----:B------:R-:W-:Y:S01]  /*ab50*/  UMOV UR11, 0x40000040 ;  /* 0x40000040000b7882 */ /* 0x000fe20000000000 */
[----:B------:R-:W-:Y:S01]  /*ab60*/  UMOV UR10, UR6 ;  /* 0x00000006000a7c82 */ /* 0x000fe20008000000 */
[----:B------:R-:W-:Y:S01]  /*ab70*/  UIADD3 UR6, UR4, 0x100, URZ ;  /* 0x0000010004067890 */ /* 0x000fe2000fffe03f */
[C---:B------:R-:W-:Y:S01]  /*ab80*/  IADD3 R4, P6, R18.reuse, 0x8040, RZ ;  /* 0x0000804012047810 */ /* 0x040fe20007fde0ff */
[----:B-1----:R-:W-:Y:S01]  /*ab90*/  SHFL.BFLY PT, R0, R5, 0x1, 0x1f ;  /* 0x0c201f0005007f89 */ /* 0x002fe200000e0000 */
[----:B------:R-:W-:-:S02]  /*aba0*/  IADD3 R134, P0, R18, 0x8060, RZ ;  /* 0x0000806012867810 */ /* 0x000fc40007f1e0ff */
[----:B------:R-:W-:Y:S02]  /*abb0*/  LOP3.LUT R20, R20, R21, RZ, 0x3c, !PT ;  /* 0x0000001514147212 */ /* 0x000fe400078e3cff */
[----:B------:R-:W-:Y:S02]  /*abc0*/  LOP3.LUT R11, R4, 0x380, RZ, 0xc0, !PT ;  /* 0x00000380040b7812 */ /* 0x000fe400078ec0ff */
[----:B------:R-:W-:Y:S02]  /*abd0*/  LOP3.LUT R21, R134, 0x380, RZ, 0xc0, !PT ;  /* 0x0000038086157812 */ /* 0x000fe400078ec0ff */
[----:B------:R-:W-:Y:S02]  /*abe0*/  SHF.R.U64 R11, R11, 0x3, RZ ;  /* 0x000000030b0b7819 */ /* 0x000fe400000012ff */
[----:B------:R-:W-:Y:S02]  /*abf0*/  SHF.R.U64 R21, R21, 0x3, RZ ;  /* 0x0000000315157819 */ /* 0x000fe400000012ff */
[----:B------:R-:W-:Y:S01]  /*ac00*/  LOP3.LUT R10, R11, R4, RZ, 0x3c, !PT ;  /* 0x000000040b0a7212 */ /* 0x000fe200078e3cff */
[--C-:B------:R-:W-:Y:S01]  /*ac10*/  IMAD.X R11, RZ, RZ, R19.reuse, P6 ;  /* 0x000000ffff0b7224 */ /* 0x100fe200030e0613 */
[----:B------:R-:W-:Y:S01]  /*ac20*/  LOP3.LUT R4, R21, R134, RZ, 0x3c, !PT ;  /* 0x0000008615047212 */ /* 0x000fe200078e3cff */
[----:B------:R-:W-:Y:S01]  /*ac30*/  IMAD.X R21, RZ, RZ, R19, P4 ;  /* 0x000000ffff157224 */ /* 0x000fe200020e0613 */
[----:B------:R-:W1:Y:S01]  /*ac40*/  SHFL.BFLY PT, R134, R7, 0x1, 0x1f ;  /* 0x0c201f0007867f89 */ /* 0x000e6200000e0000 */
[----:B------:R-:W-:-:S02]  /*ac50*/  IADD3 R127, P3, R18, 0x20, RZ ;  /* 0x00000020127f7810 */ /* 0x000fc40007f7e0ff */
[----:B------:R-:W-:Y:S02]  /*ac60*/  LOP3.LUT R125, R18, 0x380, RZ, 0xc0, !PT ;  /* 0x00000380127d7812 */ /* 0x000fe400078ec0ff */
[----:B------:R-:W-:Y:S02]  /*ac70*/  LOP3.LUT R126, R127, 0x380, RZ, 0xc0, !PT ;  /* 0x000003807f7e7812 */ /* 0x000fe400078ec0ff */
[----:B------:R-:W-:Y:S02]  /*ac80*/  SHF.R.U64 R125, R125, 0x3, RZ ;  /* 0x000000037d7d7819 */ /* 0x000fe400000012ff */
[----:B------:R-:W-:Y:S02]  /*ac90*/  SHF.R.U64 R126, R126, 0x3, RZ ;  /* 0x000000037e7e7819 */ /* 0x000fe400000012ff */
[----:B------:R-:W-:Y:S02]  /*aca0*/  IADD3 R131, P2, R18, 0x4040, RZ ;  /* 0x0000404012837810 */ /* 0x000fe40007f5e0ff */
[----:B------:R-:W-:-:S02]  /*acb0*/  LOP3.LUT R126, R126, R127, RZ, 0x3c, !PT ;  /* 0x0000007f7e7e7212 */ /* 0x000fc400078e3cff */
[C---:B------:R-:W-:Y:S02]  /*acc0*/  IADD3 R15, P5, R18.reuse, 0x60, RZ ;  /* 0x00000060120f7810 */ /* 0x040fe40007fbe0ff */
[----:B------:R-:W-:Y:S02]  /*acd0*/  IADD3.X R127, RZ, R19, RZ, P3, !PT ;  /* 0x00000013ff7f7210 */ /* 0x000fe40001ffe4ff */
[----:B------:R-:W-:Y:S02]  /*ace0*/  IADD3 R129, P3, R18, 0x4060, RZ ;  /* 0x0000406012817810 */ /* 0x000fe40007f7e0ff */
[----:B------:R-:W-:Y:S01]  /*acf0*/  LOP3.LUT R124, R125, R18, RZ, 0x3c, !PT ;  /* 0x000000127d7c7212 */ /* 0x000fe200078e3cff */
[----:B------:R-:W-:Y:S01]  /*ad00*/  IMAD.MOV.U32 R125, RZ, RZ, R19 ;  /* 0x000000ffff7d7224 */ /* 0x000fe200078e0013 */
[----:B------:R-:W-:Y:S01]  /*ad10*/  LOP3.LUT R130, R131, 0x380, RZ, 0xc0, !PT ;  /* 0x0000038083827812 */ /* 0x000fe200078ec0ff */
[----:B-1----:R-:W-:Y:S01]  /*ad20*/  FADD.FTZ R134, R7, R134 ;  /* 0x0000008607867221 */ /* 0x002fe20000010000 */
[----:B------:R-:W-:-:S02]  /*ad30*/  LOP3.LUT R14, R15, 0x380, RZ, 0xc0, !PT ;  /* 0x000003800f0e7812 */ /* 0x000fc400078ec0ff */
[----:B------:R-:W-:Y:S02]  /*ad40*/  LOP3.LUT R128, R129, 0x380, RZ, 0xc0, !PT ;  /* 0x0000038081807812 */ /* 0x000fe400078ec0ff */
[----:B------:R-:W-:Y:S02]  /*ad50*/  SHF.R.U64 R130, R130, 0x3, RZ ;  /* 0x0000000382827819 */ /* 0x000fe400000012ff */
[----:B------:R-:W-:Y:S01]  /*ad60*/  MOV R125, R124 ;  /* 0x0000007c007d7202 */ /* 0x000fe20000000f00 */
[----:B------:R-:W-:Y:S01]  /*ad70*/  FADD.FTZ R124, R5, R0 ;  /* 0x00000000057c7221 */ /* 0x000fe20000010000 */
[----:B------:R-:W-:Y:S01]  /*ad80*/  SHF.R.U64 R14, R14, 0x3, RZ ;  /* 0x000000030e0e7819 */ /* 0x000fe200000012ff */
[----:B------:R-:W-:Y:S01]  /*ad90*/  IMAD.X R5, RZ, RZ, R19, P0 ;  /* 0x000000ffff057224 */ /* 0x000fe200000e0613 */
[----:B------:R-:W-:Y:S02]  /*ada0*/  FSETP.NE.FTZ.AND P4, PT, R134, RZ, PT ;  /* 0x000000ff8600720b */ /* 0x000fe40003f95000 */
[----:B------:R-:W-:-:S02]  /*adb0*/  SHF.R.U64 R128, R128, 0x3, RZ ;  /* 0x0000000380807819 */ /* 0x000fc400000012ff */
[----:B------:R-:W-:Y:S02]  /*adc0*/  LOP3.LUT R130, R130, R131, RZ, 0x3c, !PT ;  /* 0x0000008382827212 */ /* 0x000fe400078e3cff */
[----:B------:R-:W-:Y:S01]  /*add0*/  LOP3.LUT R14, R14, R15, RZ, 0x3c, !PT ;  /* 0x0000000f0e0e7212 */ /* 0x000fe200078e3cff */
[--C-:B------:R-:W-:Y:S01]  /*ade0*/  IMAD.X R15, RZ, RZ, R19.reuse, P5 ;  /* 0x000000ffff0f7224 */ /* 0x100fe200028e0613 */
[----:B------:R-:W-:Y:S02]  /*adf0*/  IADD3.X R131, RZ, R19, RZ, P2, !PT ;  /* 0x00000013ff837210 */ /* 0x000fe400017fe4ff */
[----:B------:R-:W-:Y:S01]  /*ae00*/  LOP3.LUT R128, R128, R129, RZ, 0x3c, !PT ;  /* 0x0000008180807212 */ /* 0x000fe200078e3cff */
[----:B------:R-:W-:Y:S01]  /*ae10*/  IMAD.X R129, RZ, RZ, R19, P3 ;  /* 0x000000ffff817224 */ /* 0x000fe200018e0613 */
[----:B------:R-:W-:Y:S02]  /*ae20*/  FSETP.NE.FTZ.AND P2, PT, R124, RZ, PT ;  /* 0x000000ff7c00720b */ /* 0x000fe40003f55000 */
[----:B------:R-:W-:-:S02]  /*ae30*/  MOV R15, R14 ;  /* 0x0000000e000f7202 */ /* 0x000fc40000000f00 */
[----:B------:R-:W-:Y:S02]  /*ae40*/  MOV R120, R120 ;  /* 0x0000007800787202 */ /* 0x000fe40000000f00 */
[----:B------:R-:W-:Y:S02]  /*ae50*/  MOV R14, R128 ;  /* 0x00000080000e7202 */ /* 0x000fe40000000f00 */
[----:B------:R-:W-:Y:S02]  /*ae60*/  CS2R R128, SRZ ;  /* 0x0000000000807805 */ /* 0x000fe4000001ff00 */
[----:B------:R-:W-:Y:S02]  /*ae70*/  MOV R121, R10 ;  /* 0x0000000a00797202 */ /* 0x000fe40000000f00 */
[----:B------:R-:W1:Y:S01]  /*ae80*/  @P4 MUFU.LG2 R10, R134 ;  /* 0x00000086000a4308 */ /* 0x000e620000000c00 */
[----:B------:R-:W-:Y:S02]  /*ae90*/  R2UR UR5, R205 ;  /* 0x00000000cd0572ca */ /* 0x000fe400000e0000 */
[----:B------:R-:W-:Y:S01]  /*aea0*/  MOV R11, UR7 ;  /* 0x00000007000b7c02 */ /* 0x000fe20008000f00 */
[----:B------:R-:W-:Y:S01]  /*aeb0*/  ULDC UR7, c[0x0][0xa88] ;  /* 0x0002a20000077ab9 */ /* 0x000fe20000000800 */
[----:B------:R-:W-:-:S02]  /*aec0*/  R2UR UR12, R204 ;  /* 0x00000000cc0c72ca */ /* 0x000fc400000e0000 */
[----:B------:R-:W-:Y:S01]  /*aed0*/  @!P1 IADD3 R11, R11, 0x36860, RZ ;  /* 0x000368600b0b9810 */ /* 0x000fe20007ffe0ff */
[----:B------:R-:W-:Y:S01]  /*aee0*/  @P2 MUFU.RCP R129, R124 ;  /* 0x0000007c00812308 */ /* 0x000fe20000001000 */
[----:B------:R-:W-:Y:S02]  /*aef0*/  IADD3 R13, P5, R18, 0x8020, RZ ;  /* 0x00008020120d7810 */ /* 0x000fe40007fbe0ff */
[----:B------:R-:W-:Y:S01]  /*af00*/  MOV R0, R130 ;  /* 0x0000008200007202 */ /* 0x000fe20000000f00 */
[----:B------:R-:W-:Y:S01]  /*af10*/  @P4 FMUL.FTZ R131, R6, 0.69314718246459960938 ;  /* 0x3f31721806834820 */ /* 0x000fe20000410000 */
[----:B------:R-:W-:Y:S01]  /*af20*/  @!P1 PRMT R11, RZ, 0x654, R11 ;  /* 0x00000654ff0b9816 */ /* 0x000fe2000000000b */
[----:B------:R-:W-:Y:S01]  /*af30*/  UIADD3 UR34, -UR5, URZ, URZ ;  /* 0x0000003f05227290 */ /* 0x000fe2000fffe13f */
[----:B------:R-:W-:Y:S01]  /*af40*/  LOP3.LUT R12, R13, 0x380, RZ, 0xc0, !PT ;  /* 0x000003800d0c7812 */ /* 0x000fe200078ec0ff */
[----:B------:R2:W3:Y:S01]  /*af50*/  @P2 MUFU.LG2 R7, R124 ;  /* 0x0000007c00072308 */ /* 0x0004e20000000c00 */
[----:B-1----:R-:W-:Y:S01]  /*af60*/  @P4 FMUL.FTZ R10, R10, 0.69314718246459960938 ;  /* 0x3f3172180a0a4820 */ /* 0x002fe20000410000 */
[----:B------:R-:W-:Y:S01]  /*af70*/  MOV R122, R122 ;  /* 0x0000007a007a7202 */ /* 0x000fe20000000f00 */
[----:B------:R-:W-:Y:S01]  /*af80*/  IMAD.MOV.U32 R123, RZ, RZ, -0x800000 ;  /* 0xff800000ff7b7424 */ /* 0x000fe200078e00ff */
[----:B------:R-:W-:-:S02]  /*af90*/  SHF.R.U64 R12, R12, 0x3, RZ ;  /* 0x000000030c0c7819 */ /* 0x000fc400000012ff */
[----:B------:R-:W-:Y:S02]  /*afa0*/  MOV R20, R20 ;  /* 0x0000001400147202 */ /* 0x000fe40000000f00 */
[----:B------:R-:W1:Y:S01]  /*afb0*/  @P4 MUFU.RCP R128, R134 ;  /* 0x0000008600804308 */ /* 0x000e620000001000 */
[----:B------:R-:W-:Y:S02]  /*afc0*/  LOP3.LUT R12, R12, R13, RZ, 0x3c, !PT ;  /* 0x0000000d0c0c7212 */ /* 0x000fe400078e3cff */
[----:B--2---:R-:W-:Y:S01]  /*afd0*/  MOV R124, R4 ;  /* 0x00000004007c7202 */ /* 0x004fe20000000f00 */
[----:B------:R-:W-:Y:S01]  /*afe0*/  @P2 FMUL.FTZ R5, R6, 0.69314718246459960938 ;  /* 0x3f31721806052820 */ /* 0x000fe20000410000 */
[----:B------:R-:W-:Y:S02]  /*aff0*/  IADD3.X R13, RZ, R19, RZ, P5, !PT ;  /* 0x00000013ff0d7210 */ /* 0x000fe40002ffe4ff */
[----:B------:R-:W-:Y:S01]  /*b000*/  MOV R127, R126 ;  /* 0x0000007e007f7202 */ /* 0x000fe20000000f00 */
[----:B---3--:R-:W-:Y:S01]  /*b010*/  @P2 FMUL.FTZ R4, R7, 0.69314718246459960938 ;  /* 0x3f31721807042820 */ /* 0x008fe20000410000 */
[----:B------:R-:W-:-:S02]  /*b020*/  MOV R21, R12 ;  /* 0x0000000c00157202 */ /* 0x000fc40000000f00 */
[----:B------:R-:W-:Y:S01]  /*b030*/  MOV R3, R132 ;  /* 0x0000008400037202 */ /* 0x000fe20000000f00 */
[----:B------:R-:W-:Y:S01]  /*b040*/  @P2 FFMA.FTZ R123, R5, R8, R4 ;  /* 0x00000008057b2223 */ /* 0x000fe20000010004 */
[----:B------:R-:W-:Y:S01]  /*b050*/  LOP3.LUT P0, RZ, R23, 0x3, RZ, 0xc0, !PT ;  /* 0x0000000317ff7812 */ /* 0x000fe2000780c0ff */
[----:B------:R-:W-:Y:S02]  /*b060*/  WARPGROUP.DEPBAR.LE gsb0, 0x0 ;  /* 0x00008000000079c5 */ /* 0x000fe40000010000 */
[----:B------:R-:W-:-:S06]  /*b070*/  WARPGROUP.ARRIVE ;  /* 0x00000000000079c5 */ /* 0x000fcc0000000000 */
[----:B------:R-:W-:Y:S01]  /*b080*/  HGMMA.64x192x16.F32.BF16 R24, R196, gdesc[UR8].tnspB, R24, gsb0 ;  /* 0x42e00008c4187df0 */ /* 0x000fe20008001818 */
[----:B------:R-:W-:Y:S01]  /*b090*/  UMOV UR10, UR6 ;  /* 0x00000006000a7c82 */ /* 0x000fe20008000000 */
[----:B------:R-:W-:Y:S01]  /*b0a0*/  UMOV UR11, 0x40000040 ;  /* 0x40000040000b7882 */ /* 0x000fe20000000000 */
[----:B------:R-:W-:Y:S01]  /*b0b0*/  UIADD3 UR6, UR4, 0x180, URZ ;  /* 0x0000018004067890 */ /* 0x000fe2000fffe03f */
[----:B------:R-:W-:Y:S02]  /*b0c0*/  WARPGROUP.DEPBAR.LE gsb0, 0x0 ;  /* 0x00008000000079c5 */ /* 0x000fe40000010000 */
[----:B------:R-:W-:-:S14]  /*b0d0*/  WARPGROUP.ARRIVE ;  /* 0x00000000000079c5 */ /* 0x000fdc0000000000 */
        /* <DEDUP_REMOVED lines=9> */
[----:B------:R-:W-:Y:S02]  /*b170*/  UIADD3 UR6, UR4, 0x280, URZ ;  /* 0x0000028004067890 */ /* 0x000fe4000fffe03f */
[----:B------:R-:W-:Y:S01]  /*b180*/  UIADD3 UR4, UR4, 0x300, URZ ;  /* 0x0000030004047890 */ /* 0x000fe2000fffe03f */
[----:B------:R-:W-:Y:S02]  /*b190*/  WARPGROUP.DEPBAR.LE gsb0, 0x0 ;  /* 0x00008000000079c5 */ /* 0x000fe40000010000 */
[----:B------:R-:W-:-:S12]  /*b1a0*/  WARPGROUP.ARRIVE ;  /* 0x00000000000079c5 */ /* 0x000fd80000000000 */
[----:B------:R-:W-:Y:S01]  /*b1b0*/  HGMMA.64x192x16.F32.BF16 R24, R184, gdesc[UR8].tnspB, R24, gsb0 ;  /* 0x42e00008b8187df0 */ /* 0x000fe20008001818 */
[----:B------:R-:W-:Y:S01]  /*b1c0*/  UMOV UR10, UR6 ;  /* 0x00000006000a7c82 */ /* 0x000fe20008000000 */
[----:B------:R-:W-:Y:S01]  /*b1d0*/  UMOV UR11, 0x40000040 ;  /* 0x40000040000b7882 */ /* 0x000fe20000000000 */
[----:B------:R-:W-:Y:S02]  /*b1e0*/  WARPGROUP.DEPBAR.LE gsb0, 0x0 ;  /* 0x00008000000079c5 */ /* 0x000fe40000010000 */
[----:B------:R-:W-:-:S15]  /*b1f0*/  WARPGROUP.ARRIVE ;  /* 0x00000000000079c5 */ /* 0x000fde0000000000 */
[----:B------:R-:W-:Y:S01]  /*b200*/  HGMMA.64x192x16.F32.BF16 R24, R180, gdesc[UR8].tnspB, R24, gsb0 ;  /* 0x42e00008b4187df0 */ /* 0x000fe20008001818 */
        /* <DEDUP_REMOVED lines=8> */
[----:B------:R-:W-:Y:S02]  /*b290*/  UIMAD.WIDE.U32 UR4, UR35, UR8, URZ ;  /* 0x00000008230472a5 */ /* 0x000fe4000f8e003f */
[----:B------:R-:W-:Y:S02]  /*b2a0*/  UIMAD UR6, UR35, UR9, UR6 ;  /* 0x00000009230672a4 */ /* 0x000fe4000f8e0206 */
[----:B------:R-:W-:-:S02]  /*b2b0*/  USHF.L.U32 UR34, UR34, 0x7, URZ ;  /* 0x0000000722227899 */ /* 0x000fc4000800063f */
[----:B------:R-:W-:Y:S01]  /*b2c0*/  IMAD.U32 R12, RZ, RZ, UR4 ;  /* 0x00000004ff0c7e24 */ /* 0x000fe2000f8e00ff */
[----:B------:R-:W-:Y:S02]  /*b2d0*/  UIADD3 UR4, UR5, UR6, URZ ;  /* 0x0000000605047290 */ /* 0x000fe4000fffe03f */
[----:B------:R-:W-:Y:S01]  /*b2e0*/  MOV R13, UR5 ;  /* 0x00000005000d7c02 */ /* 0x000fe20008000f00 */
[----:B------:R-:W-:Y:S01]  /*b2f0*/  ULDC.64 UR12, c[0x0][0x208] ;  /* 0x00008200000c7ab9 */ /* 0x000fe20000000a00 */
[----:B------:R-:W-:Y:S02]  /*b300*/  VIADD R126, R208, UR34 ;  /* 0x00000022d07e7c36 */ /* 0x000fe40008000000 */
[----:B------:R-:W-:Y:S01]  /*b310*/  IMAD.U32 R13, RZ, RZ, UR4 ;  /* 0x00000004ff0d7e24 */ /* 0x000fe2000f8e00ff */
[----:B------:R-:W-:Y:S01]  /*b320*/  USHF.R.S32.HI UR4, URZ, 0x1f, UR36 ;  /* 0x0000001f3f047899 */ /* 0x000fe20008011424 */
[----:B------:R-:W-:-:S05]  /*b330*/  VIADD R130, R126, 0x8 ;  /* 0x000000087e827836 */ /* 0x000fca0000000000 */
[----:B------:R-:W-:Y:S02]  /*b340*/  ISETP.GE.OR P3, PT, R130, UR7, P0 ;  /* 0x0000000782007c0c */ /* 0x000fe40008766670 */
[----:B------:R-:W-:Y:S01]  /*b350*/  ISETP.GE.OR P0, PT, R126, UR7, P0 ;  /* 0x000000077e007c0c */ /* 0x000fe20008706670 */
[----:B------:R-:W-:Y:S02]  /*b360*/  WARPGROUP.DEPBAR.LE gsb0, 0x0 ;  /* 0x00008000000079c5 */ /* 0x000fe40000010000 */
[----:B------:R-:W-:-:S06]  /*b370*/  WARPGROUP.ARRIVE ;  /* 0x00000000000079c5 */ /* 0x000fcc0000000000 */
[----:B------:R-:W-:Y:S01]  /*b380*/  HGMMA.64x192x16.F32.BF16 R24, R176, gdesc[UR8].tnspB, R24, gsb0 ;  /* 0x42e00008b0187df0 */ /* 0x000fe20008001818 */
[----:B------:R-:W-:Y:S01]  /*b390*/  R2UR UR10, R17 ;  /* 0x00000000110a72ca */ /* 0x000fe200000e0000 */
[----:B------:R-:W-:Y:S02]  /*b3a0*/  IMAD.MOV.U32 R17, RZ, RZ, -0x800000 ;  /* 0xff800000ff117424 */ /* 0x000fe400078e00ff */
[----:B------:R-:W-:Y:S01]  /*b3b0*/  @P4 FFMA.FTZ R17, R131, R9, R10 ;  /* 0x0000000983114223 */ /* 0x000fe2000001000a */
[----:B------:R-:W-:Y:S02]  /*b3c0*/  WARPGROUP.DEPBAR.LE gsb0, 0x0 ;  /* 0x00008000000079c5 */ /* 0x000fe40000010000 */
[----:B------:R2:W-:Y:S01]  /*b3d0*/  @!P1 SYNCS.ARRIVE.TRANS64.RED.A1T0 RZ, [R11+URZ], RZ ;  /* 0x000000ff0bff99a7 */ /* 0x0005e2000810043f */
[-C--:B------:R-:W-:Y:S01]  /*b3e0*/  FMUL.FTZ R10, R37, R129.reuse ;  /* 0x00000081250a7220 */ /* 0x080fe20000410000 */
[-C--:B------:R-:W-:Y:S01]  /*b3f0*/  FMUL.FTZ R6, R29, R129.reuse ;  /* 0x000000811d067220 */ /* 0x080fe20000410000 */
[-C--:B------:R-:W-:Y:S01]  /*b400*/  FMUL.FTZ R7, R28, R129.reuse ;  /* 0x000000811c077220 */ /* 0x080fe20000410000 */
[-C--:B------:R-:W-:Y:S01]  /*b410*/  FMUL.FTZ R4, R25, R129.reuse ;  /* 0x0000008119047220 */ /* 0x080fe20000410000 */
[-C--:B------:R-:W-:Y:S01]  /*b420*/  FMUL.FTZ R5, R24, R129.reuse ;  /* 0x0000008118057220 */ /* 0x080fe20000410000 */
[-C--:B-1----:R-:W-:Y:S01]  /*b430*/  FMUL.FTZ R27, R27, R128.reuse ;  /* 0x000000801b1b7220 */ /* 0x082fe20000410000 */
[-C--:B------:R-:W-:Y:S01]  /*b440*/  FMUL.FTZ R26, R26, R128.reuse ;  /* 0x000000801a1a7220 */ /* 0x080fe20000410000 */
[----:B--2---:R-:W-:Y:S01]  /*b450*/  FMUL.FTZ R11, R36, R129 ;  /* 0x00000081240b7220 */ /* 0x004fe20000410000 */
[----:B------:R-:W-:Y:S01]  /*b460*/  F2FP.BF16.F32.PACK_AB R6, R6, R7 ;  /* 0x000000070606723e */ /* 0x000fe200000010ff */
[----:B------:R-:W1:Y:S01]  /*b470*/  LDC.64 R36, c[0x0][0xb78] ;  /* 0x0002de00ff247b82 */ /* 0x000e620000000a00 */
[-C--:B------:R-:W-:Y:S01]  /*b480*/  FMUL.FTZ R8, R33, R129.reuse ;  /* 0x0000008121087220 */ /* 0x080fe20000410000 */
        /* <DEDUP_REMOVED lines=9> */
[----:B------:R-:W-:Y:S01]  /*b520*/  F2FP.BF16.F32.PACK_AB R5, R27, R26 ;  /* 0x0000001a1b05723e */ /* 0x000fe200000010ff */
[----:B------:R-:W-:Y:S01]  /*b530*/  FMUL.FTZ R25, R40, R129 ;  /* 0x0000008128197220 */ /* 0x000fe20000410000 */
[----:B------:R-:W-:Y:S01]  /*b540*/  F2FP.BF16.F32.PACK_AB R7, R7, R30 ;  /* 0x0000001e0707723e */ /* 0x000fe200000010ff */
[----:B------:R-:W-:Y:S01]  /*b550*/  BAR.SYNC.DEFER_BLOCKING 0x1, 0x100 ;  /* 0x0044000000007b1d */ /* 0x000fe20000010000 */
[----:B------:R-:W-:Y:S01]  /*b560*/  F2FP.BF16.F32.PACK_AB R8, R8, R9 ;  /* 0x000000090808723e */ /* 0x000fe200000010ff */
[----:B------:R-:W-:Y:S01]  /*b570*/  FMUL.FTZ R45, R45, R129 ;  /* 0x000000812d2d7220 */ /* 0x000fe20000410000 */
[----:B------:R-:W-:Y:S01]  /*b580*/  F2FP.BF16.F32.PACK_AB R10, R10, R11 ;  /* 0x0000000b0a0a723e */ /* 0x000fe200000010ff */
[-C--:B------:R-:W-:Y:S01]  /*b590*/  FMUL.FTZ R44, R44, R129.reuse ;  /* 0x000000812c2c7220 */ /* 0x080fe20000410000 */
[----:B------:R-:W-:Y:S01]  /*b5a0*/  F2FP.BF16.F32.PACK_AB R9, R35, R34 ;  /* 0x000000222309723e */ /* 0x000fe200000010ff */
[----:B------:R-:W-:Y:S01]  /*b5b0*/  FMUL.FTZ R43, R43, R128 ;  /* 0x000000802b2b7220 */ /* 0x000fe20000410000 */
[----:B------:R-:W-:Y:S01]  /*b5c0*/  F2FP.BF16.F32.PACK_AB R11, R39, R38 ;  /* 0x00000026270b723e */ /* 0x000fe200000010ff */
        /* <DEDUP_REMOVED lines=19> */
[----:B------:R-:W-:Y:S01]  /*b700*/  STSM.16.M88.4 [R125], R4 ;  /* 0x000000047d007844 */ /* 0x000fe20000000200 */
        /* <DEDUP_REMOVED lines=8> */
[----:B------:R1:W-:Y:S01]  /*b790*/  STSM.16.M88.4 [R127], R8 ;  /* 0x000000087f007844 */ /* 0x0003e20000000200 */
        /* <DEDUP_REMOVED lines=16> */
[----:B-1----:R-:W-:-:S02]  /*b8a0*/  IMAD R8, R36, UR4, RZ ;  /* 0x0000000424087c24 */ /* 0x002fc4000f8e02ff */
        /* <DEDUP_REMOVED lines=36> */
[-C--:B------:R-:W-:Y:S01]  /*baf0*/  FMUL.FTZ R111, R111, R128.reuse ;  /* 0x000000806f6f7220 */ /* 0x080fe20000410000 */
[-C--:B------:R-:W-:Y:S01]  /*bb00*/  FMUL.FTZ R110, R110, R128.reuse ;  /* 0x000000806e6e7220 */ /* 0x080fe20000410000 */
[-C--:B------:R-:W-:Y:S01]  /*bb10*/  FMUL.FTZ R115, R115, R128.reuse ;  /* 0x0000008073737220 */ /* 0x080fe20000410000 */
[----:B------:R-:W-:Y:S01]  /*bb20*/  FMUL.FTZ R114, R114, R128 ;  /* 0x0000008072727220 */ /* 0x000fe20000410000 */
[----:B------:R-:W-:Y:S01]  /*bb30*/  F2FP.BF16.F32.PACK_AB R4, R65, R64 ;  /* 0x000000404104723e */ /* 0x000fe200000010ff */
[----:B------:R-:W-:Y:S01]  /*bb40*/  IMAD R37, R37, UR36, R8 ;  /* 0x0000002425257c24 */ /* 0x000fe2000f8e0208 */
[----:B------:R-:W-:Y:S01]  /*bb50*/  F2FP.BF16.F32.PACK_AB R5, R67, R66 ;  /* 0x000000424305723e */ /* 0x000fe200000010ff */
[-C--:B------:R-:W-:Y:S01]  /*bb60*/  FMUL.FTZ R117, R117, R129.reuse ;  /* 0x0000008175757220 */ /* 0x080fe20000410000 */
[----:B------:R-:W-:Y:S01]  /*bb70*/  F2FP.BF16.F32.PACK_AB R6, R69, R68 ;  /* 0x000000444506723e */ /* 0x000fe200000010ff */
[----:B------:R-:W-:Y:S01]  /*bb80*/  FMUL.FTZ R116, R116, R129 ;  /* 0x0000008174747220 */ /* 0x000fe20000410000 */
[----:B------:R-:W-:Y:S01]  /*bb90*/  F2FP.BF16.F32.PACK_AB R7, R71, R70 ;  /* 0x000000464707723e */ /* 0x000fe200000010ff */
[-C--:B------:R-:W-:Y:S01]  /*bba0*/  FMUL.FTZ R119, R119, R128.reuse ;  /* 0x0000008077777220 */ /* 0x080fe20000410000 */
[----:B------:R-:W-:Y:S01]  /*bbb0*/  FMUL.FTZ R118, R118, R128 ;  /* 0x0000008076767220 */ /* 0x000fe20000410000 */
[----:B------:R1:W-:Y:S01]  /*bbc0*/  STSM.16.M88.4 [R3], R24 ;  /* 0x0000001803007844 */ /* 0x0003e20000000200 */
[----:B------:R-:W-:Y:S01]  /*bbd0*/  F2FP.BF16.F32.PACK_AB R8, R73, R72 ;  /* 0x000000484908723e */ /* 0x000fe200000010ff */
[----:B------:R-:W-:Y:S01]  /*bbe0*/  IMAD.WIDE.U32 R12, R36, UR36, R12 ;  /* 0x00000024240c7c25 */ /* 0x000fe2000f8e000c */
[----:B------:R-:W-:Y:S01]  /*bbf0*/  F2FP.BF16.F32.PACK_AB R9, R75, R74 ;  /* 0x0000004a4b09723e */ /* 0x000fe200000010ff */
[----:B------:R-:W-:Y:S01]  /*bc00*/  STSM.16.M88.4 [R15], R28 ;  /* 0x0000001c0f007844 */ /* 0x000fe20000000200 */
[----:B------:R-:W-:Y:S01]  /*bc10*/  F2FP.BF16.F32.PACK_AB R10, R77, R76 ;  /* 0x0000004c4d0a723e */ /* 0x000fe200000010ff */
[----:B------:R-:W-:Y:S01]  /*bc20*/  ULDC.64 UR4, c[0x0][0xb40] ;  /* 0x0002d00000047ab9 */ /* 0x000fe20000000a00 */
[----:B------:R-:W-:Y:S01]  /*bc30*/  F2FP.BF16.F32.PACK_AB R11, R79, R78 ;  /* 0x0000004e4f0b723e */ /* 0x000fe200000010ff */
[----:B------:R-:W-:Y:S01]  /*bc40*/  STSM.16.M88.4 [R120], R32 ;  /* 0x0000002078007844 */ /* 0x000fe20000000200 */
[----:B------:R-:W-:-:S02]  /*bc50*/  F2FP.BF16.F32.PACK_AB R88, R89, R88 ;  /* 0x000000585958723e */ /* 0x000fc400000010ff */
[----:B------:R-:W-:Y:S01]  /*bc60*/  F2FP.BF16.F32.PACK_AB R89, R91, R90 ;  /* 0x0000005a5b59723e */ /* 0x000fe200000010ff */
[----:B------:R2:W-:Y:S01]  /*bc70*/  STSM.16.M88.4 [R122], R4 ;  /* 0x000000047a007844 */ /* 0x0005e20000000200 */
[----:B------:R-:W-:Y:S02]  /*bc80*/  F2FP.BF16.F32.PACK_AB R96, R97, R96 ;  /* 0x000000606160723e */ /* 0x000fe400000010ff */
[----:B------:R-:W-:Y:S01]  /*bc90*/  F2FP.BF16.F32.PACK_AB R90, R93, R92 ;  /* 0x0000005c5d5a723e */ /* 0x000fe200000010ff */
[----:B------:R-:W-:Y:S01]  /*bca0*/  STSM.16.M88.4 [R0], R8 ;  /* 0x0000000800007844 */ /* 0x000fe20000000200 */
[----:B-1----:R-:W-:Y:S02]  /*bcb0*/  F2FP.BF16.F32.PACK_AB R24, R81, R80 ;  /* 0x000000505118723e */ /* 0x002fe400000010ff */
[----:B------:R-:W-:Y:S01]  /*bcc0*/  F2FP.BF16.F32.PACK_AB R25, R83, R82 ;  /* 0x000000525319723e */ /* 0x000fe200000010ff */
[----:B------:R-:W1:Y:S01]  /*bcd0*/  SHFL.IDX PT, R0, R207, RZ, 0x1f ;  /* 0x00001fffcf007589 */ /* 0x000e6200000e0000 */
[----:B------:R-:W-:-:S02]  /*bce0*/  F2FP.BF16.F32.PACK_AB R26, R85, R84 ;  /* 0x00000054551a723e */ /* 0x000fc400000010ff */
[----:B------:R-:W-:Y:S02]  /*bcf0*/  F2FP.BF16.F32.PACK_AB R27, R87, R86 ;  /* 0x00000056571b723e */ /* 0x000fe400000010ff */
[----:B------:R-:W-:Y:S02]  /*bd00*/  F2FP.BF16.F32.PACK_AB R91, R95, R94 ;  /* 0x0000005e5f5b723e */ /* 0x000fe400000010ff */
[----:B------:R-:W-:Y:S01]  /*bd10*/  F2FP.BF16.F32.PACK_AB R97, R99, R98 ;  /* 0x000000626361723e */ /* 0x000fe200000010ff */
[----:B------:R-:W-:Y:S01]  /*bd20*/  STSM.16.M88.4 [R14], R24 ;  /* 0x000000180e007844 */ /* 0x000fe20000000200 */
[----:B------:R-:W-:Y:S02]  /*bd30*/  F2FP.BF16.F32.PACK_AB R104, R105, R104 ;  /* 0x000000686968723e */ /* 0x000fe400000010ff */
[----:B------:R-:W-:Y:S01]  /*bd40*/  F2FP.BF16.F32.PACK_AB R98, R101, R100 ;  /* 0x000000646562723e */ /* 0x000fe200000010ff */
[----:B------:R-:W-:Y:S01]  /*bd50*/  STSM.16.M88.4 [R20], R88 ;  /* 0x0000005814007844 */ /* 0x000fe20000000200 */
        /* <DEDUP_REMOVED lines=10> */
[----:B------:R-:W-:Y:S02]  /*be00*/  SHF.R.S32.HI R3, RZ, 0x1f, R126 ;  /* 0x0000001fff037819 */ /* 0x000fe4000001147e */
[----:B------:R-:W-:Y:S01]  /*be10*/  IADD3 R126, P1, R126, R12, RZ ;  /* 0x0000000c7e7e7210 */ /* 0x000fe20007f3e0ff */
[----:B------:R-:W-:Y:S03]  /*be20*/  STSM.16.M88.4 [R124], R112 ;  /* 0x000000707c007844 */ /* 0x000fe60000000200 */
[----:B------:R-:W-:Y:S01]  /*be30*/  IADD3.X R3, R3, R13, R37, P1, !PT ;  /* 0x0000000d03037210 */ /* 0x000fe20000ffe425 */
[----:B------:R-:W-:Y:S01]  /*be40*/  @!PT LDS RZ, [RZ] ;  /* 0x00000000fffff984 */ /* 0x000fe20000000800 */
[----:B------:R-:W-:Y:S01]  /*be50*/  @!PT LDS RZ, [RZ] ;  /* 0x00000000fffff984 */ /* 0x000fe20000000800 */
[----:B------:R-:W-:Y:S01]  /*be60*/  @!PT LDS RZ, [RZ] ;  /* 0x00000000fffff984 */ /* 0x000fe20000000800 */
[----:B------:R3:W-:Y:S06]  /*be70*/  MEMBAR.ALL.CTA ;  /* 0x0000000000007992 */ /* 0x0007ec0000008000 */
[----:B---3--:R-:W3:Y:S02]  /*be80*/  FENCE.VIEW.ASYNC.S ;  /* 0x00000000000073c6 */ /* 0x008ee40000000000 */
[----:B---3--:R-:W-:Y:S06]  /*be90*/  BAR.ARV 0x1, 0x120 ;  /* 0x0044800000007b1d */ /* 0x008fec0000002000 */
[----:B--2---:R-:W-:Y:S01]  /*bea0*/  LEA R4, P1, R126, UR4, 0x2 ;  /* 0x000000047e047c11 */ /* 0x004fe2000f8210ff */
[----:B------:R-:W-:-:S02]  /*beb0*/  ULDC UR4, c[0x0][0xc] ;  /* 0x0000030000047ab9 */ /* 0x000fc40000000800 */
[----:B------:R-:W-:Y:S01]  /*bec0*/  UIADD3 UR10, UR4, UR10, URZ ;  /* 0x0000000a040a7290 */ /* 0x000fe2000fffe03f */
[----:B------:R-:W-:-:S05]  /*bed0*/  LEA.HI.X R5, R126, UR5, R3, 0x2, P1 ;  /* 0x000000057e057c11 */ /* 0x000fca00088f1403 */
[----:B------:R-:W-:Y:S01]  /*bee0*/  @!P0 STG.E desc[UR12][R4.64], R123 ;  /* 0x0000007b04008986 */ /* 0x000fe2000c10190c */
[----:B-1----:R-:W-:-:S03]  /*bef0*/  ISETP.NE.AND P0, PT, R0, 0x7, PT ;  /* 0x000000070000780c */ /* 0x002fc60003f05270 */
[----:B------:R1:W-:Y:S02]  /*bf00*/  @!P3 STG.E desc[UR12][R4.64+0x20], R17 ;  /* 0x000020110400b986 */ /* 0x0003e4000c10190c */
[----:B-1----:R-:W-:-:S08]  /*bf10*/  MOV R17, UR10 ;  /* 0x0000000a00117c02 */ /* 0x002fd00008000f00 */
[----:B------:R-:W-:Y:S05]  /*bf20*/  @P0 BRA `(.L_x_2879) ;  /* 0x0000000000700947 */ /* 0x000fea0003800000 */
        /* <DEDUP_REMOVED lines=13> */
[----:B------:R-:W-:Y:S02]  /*c000*/  UMOV UR32, UR9 ;  /* 0x0000000900207c82 */ /* 0x000fe40008000000 */
        /* <DEDUP_REMOVED lines=13> */
.L_x_2880:
[----:B------:R-:W-:Y:S05]  /*c0e0*/  BSYNC B0 ;  /* 0x0000000000007941 */ /* 0x000fea0003800000 */
.L_x_2879:
        /* <DEDUP_REMOVED lines=15> */
.L_x_2857:
        /* <DEDUP_REMOVED lines=13> */
[----:B------:R-:W-:Y:S01]  /*c2b0*/  MOV R0, UR4 ;  /* 0x0000000400007c02 */ /* 0x000fe20008000f00 */
[----:B------:R-:W-:Y:S01]  /*c2c0*/  IMAD.MOV.U32 R16, RZ, RZ, RZ ;  /* 0x000000ffff107224 */ /* 0x000fe200078e00ff */
[----:B------:R-:W-:Y:S01]  /*c2d0*/  ULDC.64 UR36, c[0x0][0x198] ;  /* 0x0000660000247ab9 */ /* 0x000fe20000000a00 */
[----:B------:R-:W-:Y:S01]  /*c2e0*/  IMAD.MOV.U32 R17, RZ, RZ, 0x1 ;  /* 0x00000001ff117424 */ /* 0x000fe200078e00ff */
[----:B------:R-:W-:Y:S01]  /*c2f0*/  ULDC UR38, c[0x0][0xc] ;  /* 0x0000030000267ab9 */ /* 0x000fe20000000800 */
[----:B------:R1:W-:Y:S04]  /*c300*/  STL [R1+0x10], R0 ;  /* 0x0000100001007387 */ /* 0x0003e80000100800 */
[----:B------:R1:W-:Y:S02]  /*c310*/  STL [R1+0x18], RZ ;  /* 0x000018ff01007387 */ /* 0x0003e40000100800 */
.L_x_2926:
[----:B------:R-:W2:Y:S01]  /*c320*/  LDL R4, [R1+0x10] ;  /* 0x0000100001047983 */ /* 0x000ea20000100800 */
[----:B-1----:R-:W1:Y:S01]  /*c330*/  LDC R0, c[0x0][0xda8] ;  /* 0x00036a00ff007b82 */ /* 0x002e620000000800 */
[----:B------:R-:W-:Y:S05]  /*c340*/  YIELD ;  /* 0x0000000000007946 */ /* 0x000fea0003800000 */
[----:B------:R-:W3:Y:S01]  /*c350*/  S2R R5, SR_CgaCtaId ;  /* 0x0000000000057919 */ /* 0x000ee20000008800 */
[----:B------:R-:W-:Y:S02]  /*c360*/  ULDC.64 UR4, c[0x0][0x3f8] ;  /* 0x0000fe0000047ab9 */ /* 0x000fe40000000a00 */
[----:B------:R-:W-:-:S03]  /*c370*/  UISETP.NE.U32.AND UP0, UPT, UR4, URZ, UPT ;  /* 0x0000003f0400728c */ /* 0x000fc6000bf05070 */
[----:B------:R-:W-:Y:S01]  /*c380*/  ULDC UR4, c[0x0][0x404] ;  /* 0x0001010000047ab9 */ /* 0x000fe20000000800 */
[----:B------:R-:W-:-:S04]  /*c390*/  UISETP.NE.AND.EX UP0, UPT, UR5, URZ, UPT, UP0 ;  /* 0x0000003f0500728c */ /* 0x000fc8000bf05300 */
[----:B------:R-:W-:Y:S01]  /*c3a0*/  USEL UR4, UR4, 0x1, UP0 ;  /* 0x0000000104047887 */ /* 0x000fe20008000000 */
[----:B-1----:R-:W-:Y:S02]  /*c3b0*/  ISETP.NE.AND P0, PT, R0, 0x1, PT ;  /* 0x000000010000780c */ /* 0x002fe40003f05270 */
[----:B------:R-:W1:Y:S11]  /*c3c0*/  LDC R0, c[0x0][0xdb4] ;  /* 0x00036d00ff007b82 */ /* 0x000e760000000800 */
[----:B------:R-:W2:Y:S08]  /*c3d0*/  @P0 LDC R2, c[0x0][0xdac] ;  /* 0x00036b00ff020b82 */ /* 0x000eb00000000800 */
[----:B------:R-:W4:Y:S01]  /*c3e0*/  @P0 LDC R3, c[0x0][0xdb0] ;  /* 0x00036c00ff030b82 */ /* 0x000f220000000800 */
[----:B-1----:R-:W-:Y:S01]  /*c3f0*/  ISETP.NE.AND P1, PT, R0, 0x1, PT ;  /* 0x000000010000780c */ /* 0x002fe20003f25270 */
[----:B--2---:R-:W-:Y:S01]  /*c400*/  @P0 IMAD.HI.U32 R2, R4, R2, RZ ;  /* 0x0000000204020227 */ /* 0x004fe200078e00ff */
[----:B------:R-:W-:-:S05]  /*c410*/  MOV R6, R4 ;  /* 0x0000000400067202 */ /* 0x000fca0000000f00 */
[----:B------:R-:W1:Y:S01]  /*c420*/  LDC R4, c[0x0][0x2e0] ;  /* 0x0000b800ff047b82 */ /* 0x000e620000000800 */
[----:B----4-:R-:W-:-:S05]  /*c430*/  @P0 SHF.R.U32.HI R6, RZ, R3, R2 ;  /* 0x00000003ff060219 */ /* 0x010fca0000011602 */
[----:B------:R-:W-:Y:S02]  /*c440*/  IMAD.MOV.U32 R19, RZ, RZ, R6 ;  /* 0x000000ffff137224 */ /* 0x000fe400078e0006 */
[----:B------:R-:W2:Y:S01]  /*c450*/  @P1 LDC.64 R2, c[0x0][0xdb8] ;  /* 0x00036e00ff021b82 */ /* 0x000ea20000000a00 */
[----:B------:R4:W-:Y:S01]  /*c460*/  STL [R1+0x8], R6 ;  /* 0x0000080601007387 */ /* 0x0009e20000100800 */
[----:B-1----:R-:W-:-:S05]  /*c470*/  IMAD R8, R4, UR4, RZ ;  /* 0x0000000404087c24 */ /* 0x002fca000f8e02ff */
[----:B------:R4:W-:Y:S01]  /*c480*/  STL [R1+0x14], R8 ;  /* 0x0000140801007387 */ /* 0x0009e20000100800 */
[----:B--2---:R-:W-:-:S05]  /*c490*/  @P1 IMAD.HI.U32 R2, R6, R2, RZ ;  /* 0x0000000206021227 */ /* 0x004fca00078e00ff */
[----:B------:R-:W-:Y:S01]  /*c4a0*/  @P1 SHF.R.U32.HI R19, RZ, R3, R2 ;  /* 0x00000003ff131219 */ /* 0x000fe20000011602 */
[----:B------:R-:W-:Y:S01]  /*c4b0*/  VIADD R3, R8, 0x6f ;  /* 0x0000006f08037836 */ /* 0x000fe20000000000 */
[----:B------:R-:W-:-:S04]  /*c4c0*/  MOV R2, 0x400 ;  /* 0x0000040000027802 */ /* 0x000fc80000000f00 */
[----:B---3--:R-:W-:Y:S02]  /*c4d0*/  LEA R7, R5, R2, 0x18 ;  /* 0x0000000205077211 */ /* 0x008fe400078ec0ff */
[----:B------:R-:W-:-:S03]  /*c4e0*/  MOV R2, RZ ;  /* 0x000000ff00027202 */ /* 0x000fc60000000f00 */
[----:B------:R-:W-:Y:S01]  /*c4f0*/  VIADD R4, R7, 0x21400 ;  /* 0x0002140007047836 */ /* 0x000fe20000000000 */
[----:B------:R4:W-:Y:S01]  /*c500*/  STL [R1+0x4], R7 ;  /* 0x0000040701007387 */ /* 0x0009e20000100800 */
[----:B------:R-:W-:-:S03]  /*c510*/  IMAD.HI R2, R3, -0x6db6db6d, R2 ;  /* 0x9249249303027827 */ /* 0x000fc600078e0202 */
[----:B------:R-:W-:Y:S01]  /*c520*/  LOP3.LUT P0, RZ, R4, 0x3ff, RZ, 0xc0, !PT ;  /* 0x000003ff04ff7812 */ /* 0x000fe2000780c0ff */
[----:B------:R-:W-:-:S04]  /*c530*/  IMAD.MOV R3, RZ, RZ, -R19 ;  /* 0x000000ffff037224 */ /* 0x000fc800078e0a13 */
[----:B------:R-:W-:Y:S01]  /*c540*/  IMAD R4, R0, R3, R6 ;  /* 0x0000000300047224 */ /* 0x000fe200078e0206 */
[----:B------:R-:W-:-:S04]  /*c550*/  SHF.R.U32.HI R3, RZ, 0x1f, R2 ;  /* 0x0000001fff037819 */ /* 0x000fc80000011602 */
[----:B------:R-:W-:Y:S01]  /*c560*/  LEA.HI.SX32 R0, R2, R3, 0x1a ;  /* 0x0000000302007211 */ /* 0x000fe200078fd2ff */
[----:B------:R4:W-:Y:S04]  /*c570*/  STL [R1], R4 ;  /* 0x0000000401007387 */ /* 0x0009e80000100800 */
[----:B------:R4:W-:Y:S01]  /*c580*/  STL [R1+0xc], R0 ;  /* 0x00000c0001007387 */ /* 0x0009e20000100800 */
[----:B------:R-:W-:Y:S05]  /*c590*/  @!P0 BRA `(.L_x_2883) ;  /* 0x0000000000408947 */ /* 0x000fea0003800000 */
[----:B------:R-:W-:Y:S01]  /*c5a0*/  MOV R2, 0x0 ;  /* 0x0000000000027802 */ /* 0x000fe20000000f00 */
[----:B------:R-:W-:Y:S01]  /*c5b0*/  ULDC.64 UR6, c[0x4][0x1b8] ;  /* 0x01006e0000067ab9 */ /* 0x000fe20000000a00 */
[----:B------:R-:W-:Y:S01]  /*c5c0*/  ULDC.64 UR8, c[0x4][0x1c0] ;  /* 0x0100700000087ab9 */ /* 0x000fe20000000a00 */
[----:B------:R-:W-:Y:S01]  /*c5d0*/  ULDC.64 UR4, c[0x4][0xd0] ;  /* 0x0100340000047ab9 */ /* 0x000fe20000000a00 */
[----:B----4-:R-:W-:Y:S01]  /*c5e0*/  MOV R4, UR6 ;  /* 0x0000000600047c02 */ /* 0x010fe20008000f00 */
        /* <DEDUP_REMOVED lines=11> */
.L_x_2883:
[----:B------:R-:W4:Y:S02]  /*c6a0*/  LDL R2, [R1+0x4] ;  /* 0x0000040001027983 */ /* 0x000f240000100800 */
[----:B----4-:R-:W-:-:S04]  /*c6b0*/  IADD3 R0, R2, 0x400, RZ ;  /* 0x0000040002007810 */ /* 0x010fc80007ffe0ff */
        /* <DEDUP_REMOVED lines=12> */
[----:B------:R-:W-:Y:S01]  /*c780*/  MOV R13, RZ ;  /* 0x000000ff000d7202 */ /* 0x000fe20000000f00 */
[----:B------:R-:W-:-:S02]  /*c790*/  IMAD.U32 R10, RZ, RZ, UR4 ;  /* 0x00000004ff0a7e24 */ /* 0x000fc4000f8e00ff */
[----:B------:R-:W-:Y:S02]  /*c7a0*/  IMAD.MOV.U32 R8, RZ, RZ, 0x70 ;  /* 0x00000070ff087424 */ /* 0x000fe400078e00ff */
[----:B-1----:R-:W-:-:S07]  /*c7b0*/  IMAD.MOV.U32 R12, RZ, RZ, 0x1 ;  /* 0x00000001ff0c7424 */ /* 0x002fce00078e00ff */
[----:B------:R-:W-:-:S07]  /*c7c0*/  LEPC R20, `(.L_x_2885) ;  /* 0x000000001014794e */ /* 0x000fce0000000000 */
[----:B--2---:R-:W-:Y:S05]  /*c7d0*/  CALL.ABS.NOINC R2 ;  /* 0x0000000002007343 */ /* 0x004fea0003c00000 */
.L_x_2885:
        /* <DEDUP_REMOVED lines=10> */
[----:B------:R-:W-:Y:S01]  /*c880*/  MOV R13, RZ ;  /* 0x000000ff000d7202 */ /* 0x000fe20000000f00 */
[----:B------:R-:W-:-:S02]  /*c890*/  IMAD.U32 R10, RZ, RZ, UR4 ;  /* 0x00000004ff0a7e24 */ /* 0x000fc4000f8e00ff */
[----:B------:R-:W-:Y:S02]  /*c8a0*/  IMAD.MOV.U32 R8, RZ, RZ, 0x70 ;  /* 0x00000070ff087424 */ /* 0x000fe400078e00ff */
[----:B------:R-:W-:-:S07]  /*c8b0*/  IMAD.MOV.U32 R12, RZ, RZ, 0x1 ;  /* 0x00000001ff0c7424 */ /* 0x000fce00078e00ff */
[----:B------:R-:W-:-:S07]  /*c8c0*/  LEPC R20, `(.L_x_2884) ;  /* 0x000000001014794e */ /* 0x000fce0000000000 */
[----:B-1----:R-:W-:Y:S05]  /*c8d0*/  CALL.ABS.NOINC R2 ;  /* 0x0000000002007343 */ /* 0x002fea0003c00000 */
.L_x_2884:
[----:B------:R-:W2:Y:S01]  /*c8e0*/  LDL R2, [R1] ;  /* 0x0000000001027983 */ /* 0x000ea20000100800 */
[----:B------:R-:W1:Y:S01]  /*c8f0*/  LDC R0, c[0x0][0x428] ;  /* 0x00010a00ff007b82 */ /* 0x000e620000000800 */
[----:B------:R-:W-:Y:S02]  /*c900*/  ULDC.64 UR4, c[0x0][0x9f8] ;  /* 0x00027e0000047ab9 */ /* 0x000fe40000000a00 */
[----:B------:R-:W3:Y:S01]  /*c910*/  LDL.LU R6, [R1+0x8] ;  /* 0x0000080001067983 */ /* 0x000ee20000300800 */
[----:B-1----:R-:W-:-:S03]  /*c920*/  ISETP.NE.AND P1, PT, R0, 0x1, PT ;  /* 0x000000010000780c */ /* 0x002fc60003f25270 */
[----:B------:R-:W4:Y:S01]  /*c930*/  LDL R5, [R1+0x10] ;  /* 0x0000100001057983 */ /* 0x000f220000100800 */
[----:B------:R-:W-:Y:S01]  /*c940*/  ISETP.NE.U32.AND P0, PT, RZ, UR4, PT ;  /* 0x00000004ff007c0c */ /* 0x000fe2000bf05070 */
[----:B------:R-:W-:Y:S01]  /*c950*/  ULDC.64 UR6, c[0x0][0x208] ;  /* 0x0000820000067ab9 */ /* 0x000fe20000000a00 */
[----:B------:R-:W-:Y:S01]  /*c960*/  ULDC UR4, c[0x0][0xda8] ;  /* 0x00036a0000047ab9 */ /* 0x000fe20000000800 */
[----:B------:R-:W1:Y:S01]  /*c970*/  S2R R7, SR_TID.X ;  /* 0x0000000000077919 */ /* 0x000e620000002100 */
[----:B------:R-:W-:-:S05]  /*c980*/  ISETP.NE.AND.EX P0, PT, RZ, UR5, PT, P0 ;  /* 0x00000005ff007c0c */ /* 0x000fca000bf05300 */
[----:B------:R-:W2:Y:S08]  /*c990*/  @P1 LDC R0, c[0x0][0x42c] ;  /* 0x00010b00ff001b82 */ /* 0x000eb00000000800 */
[----:B------:R-:W2:Y:S01]  /*c9a0*/  @P1 LDC R3, c[0x0][0x430] ;  /* 0x00010c00ff031b82 */ /* 0x000ea20000000800 */
[----:B-1----:R-:W-:Y:S01]  /*c9b0*/  LOP3.LUT R7, R7, 0x1f, RZ, 0xc0, !PT ;  /* 0x0000001f07077812 */ /* 0x002fe200078ec0ff */
[----:B--2---:R-:W-:-:S04]  /*c9c0*/  @P1 IMAD.HI.U32 R0, R2, R0, RZ ;  /* 0x0000000002001227 */ /* 0x004fc800078e00ff */
[----:B------:R-:W-:Y:S01]  /*c9d0*/  IMAD.MOV.U32 R4, RZ, RZ, R2 ;  /* 0x000000ffff047224 */ /* 0x000fe200078e0002 */
[----:B------:R-:W-:Y:S02]  /*c9e0*/  @P1 SHF.R.U32.HI R4, RZ, R3, R0 ;  /* 0x00000003ff041219 */ /* 0x000fe40000011600 */
[----:B------:R-:W1:Y:S01]  /*c9f0*/  @P0 LDC.64 R2, c[0x0][0x9f8] ;  /* 0x00027e00ff020b82 */ /* 0x000e620000000a00 */
[----:B------:R-:W-:Y:S01]  /*ca00*/  MOV R0, R19 ;  /* 0x0000001300007202 */ /* 0x000fe20000000f00 */
[----:B-1----:R-:W-:-:S05]  /*ca10*/  @P0 IMAD.WIDE R2, R19, 0x4, R2 ;  /* 0x0000000413020825 */ /* 0x002fca00078e0202 */
[----:B------:R1:W5:Y:S01]  /*ca20*/  @P0 LDG.E R0, desc[UR6][R2.64] ;  /* 0x0000000602000981 */ /* 0x000362000c1e1900 */
[----:B------:R-:W-:Y:S01]  /*ca30*/  ISETP.NE.AND P1, PT, R7, RZ, PT ;  /* 0x000000ff0700720c */ /* 0x000fe20003f25270 */
[----:B---3--:R-:W-:-:S03]  /*ca40*/  IMAD.MOV R8, RZ, RZ, -R6 ;  /* 0x000000ffff087224 */ /* 0x008fc600078e0a06 */
[----:B------:R-:W-:Y:S01]  /*ca50*/  PLOP3.LUT P2, PT, P1, PT, PT, 0x8, 0x0 ;  /* 0x000000000000781c */ /* 0x000fe20000f4e170 */
[----:B----4-:R-:W-:-:S05]  /*ca60*/  IMAD R8, R8, UR4, R5 ;  /* 0x0000000408087c24 */ /* 0x010fca000f8e0205 */
[----:B------:R-:W-:-:S03]  /*ca70*/  SHF.L.U32 R8, R8, 0x7, RZ ;  /* 0x0000000708087819 */ /* 0x000fc600000006ff */
[----:B------:R-:W-:-:S05]  /*ca80*/  VOTEU.ALL UP1, P1 ;  /* 0x00000000003f7886 */ /* 0x000fca0000820000 */
[----:B------:R-:W-:-:S04]  /*ca90*/  @!UP1 UIADD3 UR8, UP0, UR36, 0x270, URZ ;  /* 0x0000027024089890 */ /* 0x000fc8000ff1e03f */
[----:B------:R-:W-:-:S03]  /*caa0*/  @!UP1 UIADD3.X UR9, URZ, UR37, URZ, UP0, !UPT ;  /* 0x000000253f099290 */ /* 0x000fc600087fe43f */
[----:B-1----:R-:W-:-:S09]  /*cab0*/  VOTEU.ALL UP0, P1 ;  /* 0x00000000003f7886 */ /* 0x002fd20000800000 */
.L_x_2886:
[----:B------:R-:W2:Y:S01]  /*cac0*/  LDL R2, [R1] ;  /* 0x0000000001027983 */ /* 0x000ea20000100800 */
[----:B------:R-:W-:Y:S02]  /*cad0*/  PLOP3.LUT P0, PT, P0, P2, PT, 0xa2, 0x0 ;  /* 0x000000000000781c */ /* 0x000fe40000705472 */
[----:B------:R-:W-:Y:S01]  /*cae0*/  @P2 R2UR P0, UR7, R19 ;  /* 0x00000000130722ca */ /* 0x000fe20000000000 */
[----:B------:R-:W-:-:S07]  /*caf0*/  UMOV UR4, URZ ;  /* 0x0000003f00047c82 */ /* 0x000fce0008000000 */
[----:B------:R-:W-:Y:S02]  /*cb00*/  PLOP3.LUT P0, PT, P0, P2, PT, 0xa2, 0x0 ;  /* 0x000000000000781c */ /* 0x000fe40000705472 */
[----:B--2---:R-:W-:-:S08]  /*cb10*/  @P2 R2UR.OR P0, UR6, R2 ;  /* 0x00000000020622ca */ /* 0x004fd00000100000 */
        /* <DEDUP_REMOVED lines=8> */
.L_x_2887:
[----:B------:R-:W2:Y:S01]  /*cba0*/  LDL R2, [R1] ;  /* 0x0000000001027983 */ /* 0x000ea20000100800 */
[----:B------:R-:W-:Y:S02]  /*cbb0*/  PLOP3.LUT P0, PT, P0, P2, PT, 0xa2, 0x0 ;  /* 0x000000000000781c */ /* 0x000fe40000705472 */
[----:B------:R-:W-:-:S08]  /*cbc0*/  @P2 R2UR P0, UR7, R19 ;  /* 0x00000000130722ca */ /* 0x000fd00000000000 */
        /* <DEDUP_REMOVED lines=10> */
.L_x_2888:
        /* <DEDUP_REMOVED lines=16> */
.L_x_2942:
[----:B------:R-:W2:Y:S01]  /*cd70*/  LDL R6, [R1+0xc] ;  /* 0x00000c0001067983 */ /* 0x000ea20000100800 */
[----:B------:R-:W-:Y:S01]  /*cd80*/  UMOV UR4, 0xffffffff ;  /* 0xffffffff00047882 */ /* 0x000fe20000000000 */
[----:B------:R-:W-:Y:S01]  /*cd90*/  SHF.R.S32.HI R11, RZ, 0x1f, R0 ;  /* 0x0000001fff0b7819 */ /* 0x000fe20000011400 */
[----:B--2---:R-:W-:Y:S01]  /*cda0*/  VIADD R10, R6, 0xffffffff ;  /* 0xffffffff060a7836 */ /* 0x004fe20000000000 */
[----:B------:R-:W-:Y:S06]  /*cdb0*/  BRA.DIV UR4, `(.L_x_2890) ;  /* 0x0000002a04787947 */ /* 0x000fec000b800000 */
[----:B------:R-:W-:-:S13]  /*cdc0*/  ELECT P6, URZ, PT ;  /* 0x00000000003f782f */ /* 0x000fda00038c0000 */
.L_x_2945:
[----:B------:R-:W-:Y:S05]  /*cdd0*/  @!P6 BRA `(.L_x_2891) ;  /* 0x000000040018e947 */ /* 0x000fea0003800000 */
[----:B------:R-:W-:Y:S01]  /*cde0*/  MOV R18, R10 ;  /* 0x0000000a00127202 */ /* 0x000fe20000000f00 */
        /* <DEDUP_REMOVED lines=9> */
[----:B------:R-:W-:Y:S01]  /*ce80*/  @P1 SHF.R.U32.HI R5, RZ, R7, R6 ;  /* 0x00000007ff051219 */ /* 0x000fe20000011606 */
[----:B------:R-:W-:-:S03]  /*ce90*/  IMAD R6, R11, UR4, RZ ;  /* 0x000000040b067c24 */ /* 0x000fc6000f8e02ff */
[--C-:B------:R-:W-:Y:S01]  /*cea0*/  SHF.R.S32.HI R7, RZ, 0x1f, R5.reuse ;  /* 0x0000001fff077819 */ /* 0x100fe20000011405 */
[----:B------:R-:W-:-:S04]  /*ceb0*/  IMAD.MOV R18, RZ, RZ, -R5 ;  /* 0x000000ffff127224 */ /* 0x000fc800078e0a05 */
[----:B------:R-:W-:Y:S02]  /*cec0*/  IMAD R18, R9, R18, R10 ;  /* 0x0000001209127224 */ /* 0x000fe400078e020a */
[----:B------:R-:W-:Y:S01]  /*ced0*/  IMAD R9, R0, UR5, R6 ;  /* 0x0000000500097c24 */ /* 0x000fe2000f8e0206 */
[----:B------:R-:W-:-:S05]  /*cee0*/  MOV R6, R5 ;  /* 0x0000000500067202 */ /* 0x000fca0000000f00 */
[----:B------:R-:W-:-:S04]  /*cef0*/  IMAD.WIDE.U32 R6, R0, UR4, R6 ;  /* 0x0000000400067c25 */ /* 0x000fc8000f8e0006 */
[----:B------:R-:W-:Y:S01]  /*cf00*/  IMAD.IADD R5, R7, 0x1, R9 ;  /* 0x0000000107057824 */ /* 0x000fe200078e0209 */
[----:B------:R-:W-:-:S04]  /*cf10*/  LEA R12, P1, R6, R2, 0x2 ;  /* 0x00000002060c7211 */ /* 0x000fc800078210ff */
[----:B------:R-:W-:-:S05]  /*cf20*/  LEA.HI.X R13, R6, R3, R5, 0x2, P1 ;  /* 0x00000003060d7211 */ /* 0x000fca00008f1405 */
[----:B------:R1:W5:Y:S04]  /*cf30*/  LDG.E R5, desc[UR6][R12.64] ;  /* 0x000000060c057981 */ /* 0x000368000c1e1900 */
.L_x_2892:
[----:B------:R-:W2:Y:S01]  /*cf40*/  S2R R7, SR_CgaCtaId ;  /* 0x0000000000077919 */ /* 0x000ea20000008800 */
[----:B------:R-:W-:-:S04]  /*cf50*/  MOV R6, 0x400 ;  /* 0x0000040000067802 */ /* 0x000fc80000000f00 */
[----:B--2---:R-:W-:Y:S02]  /*cf60*/  LEA R6, R7, R6, 0x18 ;  /* 0x0000000607067211 */ /* 0x004fe400078ec0ff */
[----:B------:R-:W-:Y:S02]  /*cf70*/  SHF.L.U32 R7, R17, 0x1f, RZ ;  /* 0x0000001f11077819 */ /* 0x000fe400000006ff */
[----:B------:R-:W-:-:S04]  /*cf80*/  LEA R6, R16, R6, 0x3 ;  /* 0x0000000610067211 */ /* 0x000fc800078e18ff */
[----:B------:R-:W2:Y:S02]  /*cf90*/  SYNCS.PHASECHK.TRANS64.TRYWAIT P1, [R6+URZ+0x36840], R7 ;  /* 0x03684007060075a7 */ /* 0x000ea4000802017f */
[----:B--2---:R-:W-:Y:S05]  /*cfa0*/  @!P1 BRA `(.L_x_2893) ;  /* 0x00000028001c9947 */ /* 0x004fea0003800000 */
.L_x_2946:
[----:B------:R-:W3:Y:S02]  /*cfb0*/  S2R R9, SR_TID.X ;  /* 0x0000000000097919 */ /* 0x000ee40000002100 */
[----:B---3--:R-:W-:-:S04]  /*cfc0*/  LOP3.LUT R9, R9, 0x7f, RZ, 0xc0, !PT ;  /* 0x0000007f09097812 */ /* 0x008fc800078ec0ff */
[----:B------:R-:W-:-:S13]  /*cfd0*/  ISETP.NE.AND P1, PT, R9, RZ, PT ;  /* 0x000000ff0900720c */ /* 0x000fda0003f25270 */
[----:B------:R-:W-:Y:S05]  /*cfe0*/  @P1 BRA `(.L_x_2894) ;  /* 0x00000000001c1947 */ /* 0x000fea0003800000 */
[----:B------:R-:W3:Y:S01]  /*cff0*/  S2R R9, SR_TID.X ;  /* 0x0000000000097919 */ /* 0x000ee20000002100 */
[----:B--2---:R-:W-:-:S04]  /*d000*/  IMAD.MOV.U32 R7, RZ, RZ, 0xa800 ;  /* 0x0000a800ff077424 */ /* 0x004fc800078e00ff */
[----:B------:R4:W-:Y:S01]  /*d010*/  SYNCS.ARRIVE.TRANS64 RZ, [R6+URZ+0x36830], R7 ;  /* 0x0368300706ff79a7 */ /* 0x0009e2000800003f */
[----:B---3--:R-:W-:-:S04]  /*d020*/  LOP3.LUT R9, R9, 0x1f, RZ, 0xc0, !PT ;  /* 0x0000001f09097812 */ /* 0x008fc800078ec0ff */
[----:B------:R-:W-:-:S13]  /*d030*/  ISETP.NE.AND P1, PT, R9, RZ, PT ;  /* 0x000000ff0900720c */ /* 0x000fda0003f25270 */
[----:B----4-:R-:W-:Y:S05]  /*d040*/  @!P1 BRA `(.L_x_2894) ;  /* 0x0000000000049947 */ /* 0x010fea0003800000 */
[----:B------:R-:W-:Y:S01]  /*d050*/  BPT.TRAP 0x1 ;  /* 0x000000040000795c */ /* 0x000fe20000300000 */
.L_x_2894:
[----:B------:R-:W3:Y:S01]  /*d060*/  S2R R9, SR_CgaCtaId ;  /* 0x0000000000097919 */ /* 0x000ee20000008800 */
        /* <DEDUP_REMOVED lines=10> */
[----:B------:R-:W-:-:S05]  /*d110*/  UMOV UR16, 0x40 ;  /* 0x0000004000107882 */ /* 0x000fca0000000000 */
[----:B------:R-:W-:Y:S02]  /*d120*/  UIADD3 UR9, UR9, 0x36830, URZ ;  /* 0x0003683009097890 */ /* 0x000fe4000fffe03f */
[----:B------:R-:W-:Y:S01]  /*d130*/  UIMAD UR11, UR11, 0x70, URZ ;  /* 0x000000700b0b78a4 */ /* 0x000fe2000f8e023f */
[----:B---3--:R-:W-:-:S05]  /*d140*/  LEA R7, R9, R7, 0x18 ;  /* 0x0000000709077211 */ /* 0x008fca00078ec0ff */
[----:B------:R-:W-:-:S05]  /*d150*/  IMAD R6, R16, 0xa800, R7 ;  /* 0x0000a80010067824 */ /* 0x000fca00078e0207 */
[----:B------:R-:W-:-:S13]  /*d160*/  R2UR UR8, R6 ;  /* 0x00000000060872ca */ /* 0x000fda00000e0000 */
[----:B------:R-:W-:Y:S02]  /*d170*/  UIADD3 UR14, UR8, 0x21400, URZ ;  /* 0x00021400080e7890 */ /* 0x000fe4000fffe03f */
[----:B------:R-:W-:Y:S02]  /*d180*/  UIADD3 UR15, UR8, 0x24c00, URZ ;  /* 0x00024c00080f7890 */ /* 0x000fe4000fffe03f */
[----:B------:R-:W-:-:S03]  /*d190*/  UIADD3 UR17, UR8, 0x28400, URZ ;  /* 0x0002840008117890 */ /* 0x000fc6000fffe03f */
[----:B------:R-:W-:Y:S01]  /*d1a0*/  UMOV UR8, UR14 ;  /* 0x0000000e00087c82 */ /* 0x000fe20008000000 */
[----:B------:R-:W-:Y:S01]  /*d1b0*/  UMOV UR14, 0x80 ;  /* 0x00000080000e7882 */ /* 0x000fe20000000000 */
[----:B------:R2:W-:Y:S02]  /*d1c0*/  UTMALDG.4D [UR8], [UR4], desc[UR6] ;  /* 0x00000608040075b4 */ /* 0x0005e40008019000 */
[----:B--2---:R-:W-:Y:S01]  /*d1d0*/  UMOV UR8, UR15 ;  /* 0x0000000f00087c82 */ /* 0x004fe20008000000 */
[----:B------:R-:W-:Y:S02]  /*d1e0*/  UMOV UR10, UR16 ;  /* 0x00000010000a7c82 */ /* 0x000fe40008000000 */
[----:B------:R2:W-:Y:S02]  /*d1f0*/  UTMALDG.4D [UR8], [UR4], desc[UR6] ;  /* 0x00000608040075b4 */ /* 0x0005e40008019000 */
[----:B--2---:R-:W-:Y:S01]  /*d200*/  UMOV UR8, UR17 ;  /* 0x0000001100087c82 */ /* 0x004fe20008000000 */
[----:B------:R-:W-:-:S02]  /*d210*/  UMOV UR10, UR14 ;  /* 0x0000000e000a7c82 */ /* 0x000fc40008000000 */
[----:B------:R2:W-:Y:S02]  /*d220*/  UTMALDG.4D [UR8], [UR4], desc[UR6] ;  /* 0x00000608040075b4 */ /* 0x0005e40008019000 */
[----:B--2---:R-:W-:Y:S01]  /*d230*/  NOP ;  /* 0x0000000000007918 */ /* 0x004fe20000000000 */
.L_x_2891:
[----:B------:R-:W2:Y:S04]  /*d240*/  LDL.LU R14, [R1] ;  /* 0x00000000010e7983 */ /* 0x000ea80000300800 */
[----:B-1----:R-:W3:Y:S01]  /*d250*/  LDL R13, [R1+0x18] ;  /* 0x00001800010d7983 */ /* 0x002ee20000100800 */
[----:B------:R-:W-:-:S03]  /*d260*/  MOV R9, 0x400 ;  /* 0x0000040000097802 */ /* 0x000fc60000000f00 */
[----:B------:R-:W4:Y:S01]  /*d270*/  LDL.LU R7, [R1+0x14] ;  /* 0x0000140001077983 */ /* 0x000f220000300800 */
[----:B------:R-:W1:Y:S01]  /*d280*/  S2R R12, SR_CgaCtaId ;  /* 0x00000000000c7919 */ /* 0x000e620000008800 */
[----:B------:R-:W-:Y:S05]  /*d290*/  WARPSYNC.ALL ;  /* 0x0000000000007948 */ /* 0x000fea0003800000 */
[----:B------:R-:W-:-:S13]  /*d2a0*/  ELECT P1, URZ, PT ;  /* 0x00000000003f782f */ /* 0x000fda0003820000 */
[----:B------:R-:W-:Y:S01]  /*d2b0*/  @P1 R2UR UR13, R19 ;  /* 0x00000000130d12ca */ /* 0x000fe200000e0000 */
[----:B------:R-:W-:Y:S01]  /*d2c0*/  UIADD3 UR4, UP0, UR36, 0x270, URZ ;  /* 0x0000027024047890 */ /* 0x000fe2000ff1e03f */
[----:B------:R-:W-:-:S03]  /*d2d0*/  @P1 R2UR UR11, R8 ;  /* 0x00000000080b12ca */ /* 0x000fc600000e0000 */
[----:B------:R-:W-:Y:S01]  /*d2e0*/  UIADD3.X UR5, URZ, UR37, URZ, UP0, !UPT ;  /* 0x000000253f057290 */ /* 0x000fe200087fe43f */
[----:B-1----:R-:W-:-:S04]  /*d2f0*/  LEA R9, R12, R9, 0x18 ;  /* 0x000000090c097211 */ /* 0x002fc800078ec0ff */
[----:B------:R-:W-:Y:S02]  /*d300*/  R2UR UR24, R9 ;  /* 0x00000000091872ca */ /* 0x000fe400000e0000 */
[----:B------:R-:W-:Y:S01]  /*d310*/  @P1 MOV R6, 0xc000 ;  /* 0x0000c00000061802 */ /* 0x000fe20000000f00 */
[----:B------:R-:W-:Y:S01]  /*d320*/  BAR.SYNC.DEFER_BLOCKING 0x8, 0x120 ;  /* 0x0204800000007b1d */ /* 0x000fe20000010000 */
[----:B------:R-:W-:-:S09]  /*d330*/  @P1 R2UR UR21, R19 ;  /* 0x00000000131512ca */ /* 0x000fd200000e0000 */
[----:B------:R-:W-:Y:S02]  /*d340*/  UIADD3 UR8, UR24, 0x15400, URZ ;  /* 0x0001540018087890 */ /* 0x000fe4000fffe03f */
[----:B------:R-:W-:Y:S01]  /*d350*/  UIADD3 UR9, UR24, 0x36800, URZ ;  /* 0x0003680018097890 */ /* 0x000fe2000fffe03f */
[----:B------:R-:W-:Y:S01]  /*d360*/  UMOV UR6, 0x0 ;  /* 0x0000000000067882 */ /* 0x000fe20000000000 */
[----:B------:R-:W-:Y:S01]  /*d370*/  UMOV UR7, 0x12f00000 ;  /* 0x12f0000000077882 */ /* 0x000fe20000000000 */
[----:B------:R-:W-:Y:S01]  /*d380*/  UMOV UR10, URZ ;  /* 0x0000003f000a7c82 */ /* 0x000fe20008000000 */
[----:B------:R-:W-:Y:S01]  /*d390*/  @P1 R2UR UR19, R8 ;  /* 0x00000000081312ca */ /* 0x000fe200000e0000 */
[----:B------:R-:W-:Y:S01]  /*d3a0*/  UIADD3 UR16, UR24, 0x19400, URZ ;  /* 0x0001940018107890 */ /* 0x000fe2000fffe03f */
[----:B------:R3:W-:Y:S01]  /*d3b0*/  @P1 SYNCS.ARRIVE.TRANS64 RZ, [R9+URZ+0x36800], R6 ;  /* 0x0368000609ff19a7 */ /* 0x0007e2000800003f */
[----:B------:R-:W-:Y:S01]  /*d3c0*/  UMOV UR14, 0x0 ;  /* 0x00000000000e7882 */ /* 0x000fe20000000000 */
[----:B------:R-:W-:Y:S01]  /*d3d0*/  UMOV UR15, 0x12f00000 ;  /* 0x12f00000000f7882 */ /* 0x000fe20000000000 */
[----:B------:R-:W-:Y:S01]  /*d3e0*/  UMOV UR18, 0x40 ;  /* 0x0000004000127882 */ /* 0x000fe20000000000 */
[----:B------:R-:W-:Y:S01]  /*d3f0*/  UMOV UR17, UR9 ;  /* 0x0000000900117c82 */ /* 0x000fe20008000000 */
[----:B------:R-:W-:Y:S01]  /*d400*/  UMOV UR22, 0x0 ;  /* 0x0000000000167882 */ /* 0x000fe20000000000 */
[----:B------:R-:W-:Y:S01]  /*d410*/  UMOV UR23, 0x12f00000 ;  /* 0x12f0000000177882 */ /* 0x000fe20000000000 */
[----:B------:R-:W-:Y:S01]  /*d420*/  BSSY B0, `(.L_x_2895) ;  /* 0x0000010000007945 */ /* 0x000fe20003800000 */
[----:B--2---:R-:W-:-:S02]  /*d430*/  @P1 R2UR UR12, R14 ;  /* 0x000000000e0c12ca */ /* 0x004fc400000e0000 */
[----:B------:R-:W-:Y:S02]  /*d440*/  @P1 R2UR UR20, R14 ;  /* 0x000000000e1412ca */ /* 0x000fe400000e0000 */
[----:B---3--:R-:W-:-:S09]  /*d450*/  LOP3.LUT R6, R13, 0x1, RZ, 0xc, !PT ;  /* 0x000000010d067812 */ /* 0x008fd200078e0cff */
[----:B------:R1:W-:Y:S01]  /*d460*/  UTMALDG.4D [UR8], [UR4], desc[UR6] ;  /* 0x00000608040075b4 */ /* 0x0003e20008019000 */
[----:B------:R-:W-:Y:S01]  /*d470*/  SHF.L.U32 R6, R6, 0x1f, RZ ;  /* 0x0000001f06067819 */ /* 0x000fe200000006ff */
[----:B------:R2:W-:Y:S01]  /*d480*/  UTMALDG.4D [UR16], [UR4], desc[UR14] ;  /* 0x00000e10040075b4 */ /* 0x0005e20008019000 */
[----:B-1----:R-:W-:Y:S02]  /*d490*/  @P1 R2UR UR13, R19 ;  /* 0x00000000130d12ca */ /* 0x002fe400000e0000 */
[----:B------:R-:W-:Y:S02]  /*d4a0*/  @P1 R2UR UR12, R14 ;  /* 0x000000000e0c12ca */ /* 0x000fe400000e0000 */
[----:B------:R-:W-:Y:S01]  /*d4b0*/  @P1 R2UR UR11, R8 ;  /* 0x00000000080b12ca */ /* 0x000fe200000e0000 */
[----:B------:R-:W-:Y:S01]  /*d4c0*/  UIADD3 UR8, UR24, 0x1d400, URZ ;  /* 0x0001d40018087890 */ /* 0x000fe2000fffe03f */
[----:B------:R-:W-:-:S11]  /*d4d0*/  UMOV UR10, 0x80 ;  /* 0x00000080000a7882 */ /* 0x000fd60000000000 */
[----:B------:R2:W-:Y:S01]  /*d4e0*/  UTMALDG.4D [UR8], [UR4], desc[UR22] ;  /* 0x00001608040075b4 */ /* 0x0005e20008019000 */
[----:B------:R-:W1:Y:S01]  /*d4f0*/  SYNCS.PHASECHK.TRANS64.TRYWAIT P1, [R9+URZ+0x36820], R6 ;  /* 0x03682006090075a7 */ /* 0x000e62000802017f */
[----:B----4-:R-:W-:Y:S01]  /*d500*/  ISETP.GE.AND P2, PT, R7, 0x71, PT ;  /* 0x000000710700780c */ /* 0x010fe20003f46270 */
[----:B-12---:R-:W-:-:S12]  /*d510*/  @!P1 BRA `(.L_x_2896) ;  /* 0x0000002000d49947 */ /* 0x006fd80003800000 */
.L_x_2947:
[----:B------:R-:W-:Y:S05]  /*d520*/  BSYNC B0 ;  /* 0x0000000000007941 */ /* 0x000fea0003800000 */
.L_x_2895:
[----:B------:R-:W-:Y:S05]  /*d530*/  @!P2 BRA `(.L_x_2897) ;  /* 0x000000180008a947 */ /* 0x000fea0003800000 */
[----:B------:R-:W2:Y:S01]  /*d540*/  LDL R8, [R1+0xc] ;  /* 0x00000c0001087983 */ /* 0x000ea20000100800 */
[----:B-1----:R-:W-:Y:S01]  /*d550*/  MOV R7, 0x1 ;  /* 0x0000000100077802 */ /* 0x002fe20000000f00 */
        /* <DEDUP_REMOVED lines=34> */
.L_x_2901:
[----:B-1----:R-:W1:Y:S01]  /*d780*/  S2R R3, SR_CgaCtaId ;  /* 0x0000000000037919 */ /* 0x002e620000008800 */
[----:B------:R-:W-:-:S04]  /*d790*/  MOV R2, 0x400 ;  /* 0x0000040000027802 */ /* 0x000fc80000000f00 */
[----:B-1----:R-:W-:Y:S02]  /*d7a0*/  LEA R2, R3, R2, 0x18 ;  /* 0x0000000203027211 */ /* 0x002fe400078ec0ff */
[----:B------:R-:W-:Y:S02]  /*d7b0*/  SHF.L.U32 R3, R13, 0x1f, RZ ;  /* 0x0000001f0d037819 */ /* 0x000fe400000006ff */
[----:B------:R-:W-:-:S04]  /*d7c0*/  LEA R2, R7, R2, 0x3 ;  /* 0x0000000207027211 */ /* 0x000fc800078e18ff */
[----:B------:R-:W1:Y:S02]  /*d7d0*/  SYNCS.PHASECHK.TRANS64.TRYWAIT P1, [R2+URZ+0x36840], R3 ;  /* 0x03684003020075a7 */ /* 0x000e64000802017f */
[----:B-1----:R-:W-:Y:S05]  /*d7e0*/  @!P1 BRA `(.L_x_2902) ;  /* 0x0000002000409947 */ /* 0x002fea0003800000 */
.L_x_2948:
        /* <DEDUP_REMOVED lines=11> */
.L_x_2903:
        /* <DEDUP_REMOVED lines=13> */
[----:B-1----:R-:W-:-:S03]  /*d970*/  SHF.L.U32 R3, R17, 0x1f, RZ ;  /* 0x0000001f11037819 */ /* 0x002fc600000006ff */
        /* <DEDUP_REMOVED lines=9> */
[----:B------:R-:W-:-:S05]  /*da10*/  UIADD3 UR14, UR14, 0x28400, URZ ;  /* 0x000284000e0e7890 */ /* 0x000fca000fffe03f */
[----:B------:R1:W-:Y:S02]  /*da20*/  UTMALDG.4D [UR8], [UR4], desc[UR6] ;  /* 0x00000608040075b4 */ /* 0x0003e40008019000 */
[----:B-1----:R-:W-:Y:S01]  /*da30*/  UMOV UR8, UR15 ;  /* 0x0000000f00087c82 */ /* 0x002fe20008000000 */
[----:B------:R-:W-:Y:S02]  /*da40*/  UMOV UR10, UR16 ;  /* 0x00000010000a7c82 */ /* 0x000fe40008000000 */
[----:B------:R1:W-:Y:S02]  /*da50*/  UTMALDG.4D [UR8], [UR4], desc[UR6] ;  /* 0x00000608040075b4 */ /* 0x0003e40008019000 */
[----:B-1----:R-:W-:Y:S01]  /*da60*/  UMOV UR8, UR14 ;  /* 0x0000000e00087c82 */ /* 0x002fe20008000000 */
[----:B------:R-:W-:Y:S02]  /*da70*/  UMOV UR10, UR17 ;  /* 0x00000011000a7c82 */ /* 0x000fe40008000000 */
[----:B------:R1:W-:Y:S01]  /*da80*/  UTMALDG.4D [UR8], [UR4], desc[UR6] ;  /* 0x00000608040075b4 */ /* 0x0003e20008019000 */
[----:B------:R-:W2:Y:S02]  /*da90*/  SYNCS.PHASECHK.TRANS64.TRYWAIT P1, [R2+URZ+0x60], R3 ;  /* 0x00006003020075a7 */ /* 0x000ea4000802017f */
[----:B-12---:R-:W-:Y:S05]  /*daa0*/  @!P1 BRA `(.L_x_2904) ;  /* 0x0000001c00a49947 */ /* 0x006fea0003800000 */
.L_x_2949:
        /* <DEDUP_REMOVED lines=12> */
.L_x_2905:
[----:B------:R-:W3:Y:S01]  /*db70*/  S2R R9, SR_CgaCtaId ;  /* 0x0000000000097919 */ /* 0x000ee20000008800 */
[----:B-12---:R-:W-:Y:S01]  /*db80*/  MOV R3, 0x400 ;  /* 0x0000040000037802 */ /* 0x006fe20000000f00 */
        /* <DEDUP_REMOVED lines=10> */
[----:B------:R-:W-:-:S04]  /*dc30*/  MOV R18, R6 ;  /* 0x0000000600127202 */ /* 0x000fc80000000f00 */
[----:B------:R-:W-:Y:S01]  /*dc40*/  UIMAD UR11, UR11, 0x70, URZ ;  /* 0x000000700b0b78a4 */ /* 0x000fe2000f8e023f */
[----:B---3--:R-:W-:-:S04]  /*dc50*/  LEA R3, R9, R3, 0x18 ;  /* 0x0000000309037211 */ /* 0x008fc800078ec0ff */
[----:B------:R-:W-:-:S04]  /*dc60*/  LEA R2, R16, R3, 0x3 ;  /* 0x0000000310027211 */ /* 0x000fc800078e18ff */
[----:B------:R-:W-:Y:S01]  /*dc70*/  R2UR UR9, R2 ;  /* 0x00000000020972ca */ /* 0x000fe200000e0000 */
[----:B------:R-:W-:-:S05]  /*dc80*/  IMAD R2, R16, 0xa800, R3 ;  /* 0x0000a80010027824 */ /* 0x000fca00078e0203 */
[----:B------:R-:W-:-:S07]  /*dc90*/  R2UR UR15, R2 ;  /* 0x00000000020f72ca */ /* 0x000fce00000e0000 */
[----:B------:R-:W-:-:S06]  /*dca0*/  UIADD3 UR9, UR9, 0x36850, URZ ;  /* 0x0003685009097890 */ /* 0x000fcc000fffe03f */
[----:B------:R-:W-:Y:S02]  /*dcb0*/  UIADD3 UR8, UR15, 0x400, URZ ;  /* 0x000004000f087890 */ /* 0x000fe4000fffe03f */
[----:B------:R-:W-:Y:S02]  /*dcc0*/  UIADD3 UR14, UR15, 0x3c00, URZ ;  /* 0x00003c000f0e7890 */ /* 0x000fe4000fffe03f */
[----:B------:R-:W-:-:S05]  /*dcd0*/  UIADD3 UR15, UR15, 0x7400, URZ ;  /* 0x000074000f0f7890 */ /* 0x000fca000fffe03f */
        /* <DEDUP_REMOVED lines=8> */
[----:B-1----:R-:W-:Y:S01]  /*dd60*/  NOP ;  /* 0x0000000000007918 */ /* 0x002fe20000000000 */
.L_x_2900:
[----:B------:R-:W-:Y:S05]  /*dd70*/  BSYNC B0 ;  /* 0x0000000000007941 */ /* 0x000fea0003800000 */
.L_x_2899:
[----:B------:R-:W2:Y:S01]  /*dd80*/  LDL.LU R2, [R1+0xc] ;  /* 0x00000c0001027983 */ /* 0x000ea20000300800 */
[----:B------:R-:W-:Y:S01]  /*dd90*/  MOV R16, R7 ;  /* 0x0000000700107202 */ /* 0x000fe20000000f00 */
[----:B------:R-:W-:Y:S02]  /*dda0*/  IMAD.MOV.U32 R17, RZ, RZ, R13 ;  /* 0x000000ffff117224 */ /* 0x000fe400078e000d */
[----:B--2---:R-:W-:-:S07]  /*ddb0*/  VIADD R6, R2, 0xfffffffd ;  /* 0xfffffffd02067836 */ /* 0x004fce0000000000 */
.L_x_2898:
[----:B------:R-:W-:Y:S01]  /*ddc0*/  IADD3 R3, -R12, RZ, RZ ;  /* 0x000000ff0c037210 */ /* 0x000fe20007ffe1ff */
[----:B------:R-:W-:Y:S03]  /*ddd0*/  BSSY B0, `(.L_x_2897) ;  /* 0x00000f8000007945 */ /* 0x000fe60003800000 */
[----:B------:R-:W-:-:S13]  /*dde0*/  ISETP.NE.AND P1, PT, R10, R3, PT ;  /* 0x000000030a00720c */ /* 0x000fda0003f25270 */
[----:B------:R-:W-:Y:S05]  /*ddf0*/  @!P1 BRA `(.L_x_2906) ;  /* 0x0000000c00d49947 */ /* 0x000fea0003800000 */
[----:B------:R-:W-:-:S07]  /*de00*/  IMAD.MOV.U32 R8, RZ, RZ, R5 ;  /* 0x000000ffff087224 */ /* 0x000fce00078e0005 */
.L_x_2921:
[----:B------:R-:W-:Y:S01]  /*de10*/  IADD3 R7, R16, 0x1, RZ ;  /* 0x0000000110077810 */ /* 0x000fe20007ffe0ff */
[----:B------:R-:W-:Y:S03]  /*de20*/  BSSY B1, `(.L_x_2907) ;  /* 0x0000076000017945 */ /* 0x000fe60003800000 */
        /* <DEDUP_REMOVED lines=26> */
.L_x_2909:
[----:B------:R-:W2:Y:S01]  /*dfd0*/  S2R R3, SR_CgaCtaId ;  /* 0x0000000000037919 */ /* 0x000ea20000008800 */
[----:B------:R-:W-:-:S04]  /*dfe0*/  MOV R2, 0x400 ;  /* 0x0000040000027802 */ /* 0x000fc80000000f00 */
[----:B--2---:R-:W-:Y:S02]  /*dff0*/  LEA R2, R3, R2, 0x18 ;  /* 0x0000000203027211 */ /* 0x004fe400078ec0ff */
[----:B------:R-:W-:-:S03]  /*e000*/  SHF.L.U32 R3, R10, 0x1f, RZ ;  /* 0x0000001f0a037819 */ /* 0x000fc600000006ff */
[----:B------:R-:W-:-:S04]  /*e010*/  IMAD R2, R7, 0x8, R2 ;  /* 0x0000000807027824 */ /* 0x000fc800078e0202 */
[----:B------:R-:W2:Y:S02]  /*e020*/  SYNCS.PHASECHK.TRANS64.TRYWAIT P1, [R2+URZ+0x36840], R3 ;  /* 0x03684003020075a7 */ /* 0x000ea4000802017f */
[----:B--2---:R-:W-:Y:S05]  /*e030*/  @!P1 BRA `(.L_x_2910) ;  /* 0x0000001800549947 */ /* 0x004fea0003800000 */
.L_x_2950:
        /* <DEDUP_REMOVED lines=11> */
.L_x_2911:
        /* <DEDUP_REMOVED lines=13> */
[----:B------:R-:W-:-:S03]  /*e1c0*/  SHF.L.U32 R17, R17, 0x1f, RZ ;  /* 0x0000001f11117819 */ /* 0x000fc600000006ff */
[----:B------:R-:W-:Y:S02]  /*e1d0*/  UIADD3 UR9, UR9, 0x36830, URZ ;  /* 0x0003683009097890 */ /* 0x000fe4000fffe03f */
[----:B------:R-:W-:Y:S01]  /*e1e0*/  UIMAD UR11, UR11, 0x70, URZ ;  /* 0x000000700b0b78a4 */ /* 0x000fe2000f8e023f */
[----:B-1----:R-:W-:-:S05]  /*e1f0*/  LEA R3, R9, R3, 0x18 ;  /* 0x0000000309037211 */ /* 0x002fca00078ec0ff */
[----:B------:R-:W-:Y:S02]  /*e200*/  IMAD R2, R7, 0xa800, R3 ;  /* 0x0000a80007027824 */ /* 0x000fe400078e0203 */
[----:B------:R-:W-:-:S03]  /*e210*/  VIADD R3, R3, 0x36800 ;  /* 0x0003680003037836 */ /* 0x000fc60000000000 */
[----:B------:R-:W-:Y:S02]  /*e220*/  R2UR UR14, R2 ;  /* 0x00000000020e72ca */ /* 0x000fe400000e0000 */
[----:B------:R-:W-:-:S11]  /*e230*/  LEA R2, R16, R3, 0x3 ;  /* 0x0000000310027211 */ /* 0x000fd600078e18ff */
        /* <DEDUP_REMOVED lines=12> */
.L_x_2951:
[----:B------:R-:W-:Y:S05]  /*e300*/  @P2 BRA `(.L_x_2913) ;  /* 0x00000000001c2947 */ /* 0x000fea0003800000 */
[----:B------:R-:W2:Y:S01]  /*e310*/  S2R R9, SR_TID.X ;  /* 0x0000000000097919 */ /* 0x000ea20000002100 */
[----:B------:R-:W-:-:S04]  /*e320*/  IMAD.MOV.U32 R3, RZ, RZ, 0xa800 ;  /* 0x0000a800ff037424 */ /* 0x000fc800078e00ff */
[----:B------:R3:W-:Y:S01]  /*e330*/  SYNCS.ARRIVE.TRANS64 RZ, [R2+URZ+0x50], R3 ;  /* 0x0000500302ff79a7 */ /* 0x0007e2000800003f */
[----:B--2---:R-:W-:-:S04]  /*e340*/  LOP3.LUT R9, R9, 0x1f, RZ, 0xc0, !PT ;  /* 0x0000001f09097812 */ /* 0x004fc800078ec0ff */
[----:B------:R-:W-:-:S13]  /*e350*/  ISETP.NE.AND P1, PT, R9, RZ, PT ;  /* 0x000000ff0900720c */ /* 0x000fda0003f25270 */
[----:B---3--:R-:W-:Y:S05]  /*e360*/  @!P1 BRA `(.L_x_2913) ;  /* 0x0000000000049947 */ /* 0x008fea0003800000 */
[----:B------:R-:W-:Y:S01]  /*e370*/  BPT.TRAP 0x1 ;  /* 0x000000040000795c */ /* 0x000fe20000300000 */
.L_x_2913:
        /* <DEDUP_REMOVED lines=13> */
[----:B------:R-:W-:-:S03]  /*e450*/  IMAD.MOV.U32 R5, RZ, RZ, R8 ;  /* 0x000000ffff057224 */ /* 0x000fc600078e0008 */
[----:B------:R-:W-:Y:S02]  /*e460*/  UIMAD UR11, UR11, 0x70, URZ ;  /* 0x000000700b0b78a4 */ /* 0x000fe4000f8e023f */
[----:B------:R-:W-:Y:S01]  /*e470*/  UIADD3 UR9, UR9, 0x50, URZ ;  /* 0x0000005009097890 */ /* 0x000fe2000fffe03f */
[----:B--2---:R-:W-:-:S05]  /*e480*/  LEA R3, R9, R3, 0x18 ;  /* 0x0000000309037211 */ /* 0x004fca00078ec0ff */
        /* <DEDUP_REMOVED lines=15> */
.L_x_2908:
[----:B------:R-:W-:Y:S05]  /*e580*/  BSYNC B1 ;  /* 0x0000000000017941 */ /* 0x000fea0003800000 */
.L_x_2907:
        /* <DEDUP_REMOVED lines=28> */
.L_x_2916:
[----:B------:R-:W2:Y:S01]  /*e750*/  S2R R3, SR_CgaCtaId ;  /* 0x0000000000037919 */ /* 0x000ea20000008800 */
[----:B------:R-:W-:-:S04]  /*e760*/  MOV R2, 0x400 ;  /* 0x0000040000027802 */ /* 0x000fc80000000f00 */
[----:B--2---:R-:W-:Y:S02]  /*e770*/  LEA R2, R3, R2, 0x18 ;  /* 0x0000000203027211 */ /* 0x004fe400078ec0ff */
[----:B------:R-:W-:-:S03]  /*e780*/  SHF.L.U32 R3, R17, 0x1f, RZ ;  /* 0x0000001f11037819 */ /* 0x000fc600000006ff */
[----:B------:R-:W-:-:S04]  /*e790*/  IMAD R2, R16, 0x8, R2 ;  /* 0x0000000810027824 */ /* 0x000fc800078e0202 */
[----:B------:R-:W2:Y:S02]  /*e7a0*/  SYNCS.PHASECHK.TRANS64.TRYWAIT P1, [R2+URZ+0x36840], R3 ;  /* 0x03684003020075a7 */ /* 0x000ea4000802017f */
[----:B--2---:R-:W-:Y:S05]  /*e7b0*/  @!P1 BRA `(.L_x_2917) ;  /* 0x00000010009c9947 */ /* 0x004fea0003800000 */
.L_x_2952:
        /* <DEDUP_REMOVED lines=11> */
.L_x_2918:
        /* <DEDUP_REMOVED lines=11> */
[----:B------:R-:W-:-:S05]  /*e920*/  UMOV UR18, 0x80 ;  /* 0x0000008000127882 */ /* 0x000fca0000000000 */
        /* <DEDUP_REMOVED lines=12> */
[----:B------:R-:W-:-:S03]  /*e9f0*/  UIADD3 UR16, UR8, 0x28400, URZ ;  /* 0x0002840008107890 */ /* 0x000fc6000fffe03f */
        /* <DEDUP_REMOVED lines=10> */
.L_x_2953:
        /* <DEDUP_REMOVED lines=8> */
.L_x_2920:
[----:B------:R-:W2:Y:S01]  /*eb20*/  S2R R9, SR_CgaCtaId ;  /* 0x0000000000097919 */ /* 0x000ea20000008800 */
[----:B-1----:R-:W-:Y:S01]  /*eb30*/  MOV R3, 0x400 ;  /* 0x0000040000037802 */ /* 0x002fe20000000f00 */
        /* <DEDUP_REMOVED lines=11> */
[----:B------:R-:W-:-:S03]  /*ebf0*/  MOV R5, R8 ;  /* 0x0000000800057202 */ /* 0x000fc60000000f00 */
[----:B------:R-:W-:Y:S02]  /*ec00*/  UIMAD UR11, UR11, 0x70, URZ ;  /* 0x000000700b0b78a4 */ /* 0x000fe4000f8e023f */
[----:B------:R-:W-:Y:S01]  /*ec10*/  UIADD3 UR9, UR9, 0x50, URZ ;  /* 0x0000005009097890 */ /* 0x000fe2000fffe03f */
[----:B--2---:R-:W-:-:S05]  /*ec20*/  LEA R3, R9, R3, 0x18 ;  /* 0x0000000309037211 */ /* 0x004fca00078ec0ff */
[----:B------:R-:W-:-:S05]  /*ec30*/  IMAD R7, R7, 0xa800, R3 ;  /* 0x0000a80007077824 */ /* 0x000fca00078e0203 */
[----:B------:R-:W-:-:S13]  /*ec40*/  R2UR UR15, R7 ;  /* 0x00000000070f72ca */ /* 0x000fda00000e0000 */
        /* <DEDUP_REMOVED lines=12> */
.L_x_2915:
[----:B------:R-:W-:Y:S05]  /*ed10*/  BSYNC B1 ;  /* 0x0000000000017941 */ /* 0x000fea0003800000 */
.L_x_2914:
[C---:B------:R-:W-:Y:S01]  /*ed20*/  ISETP.GT.AND P1, PT, R6.reuse, 0x1, PT ;  /* 0x000000010600780c */ /* 0x040fe20003f24270 */
[----:B------:R-:W-:-:S12]  /*ed30*/  VIADD R6, R6, 0xfffffffe ;  /* 0xfffffffe06067836 */ /* 0x000fd80000000000 */
[----:B------:R-:W-:Y:S05]  /*ed40*/  @P1 BRA `(.L_x_2921) ;  /* 0xfffffff000301947 */ /* 0x000fea000383ffff */
.L_x_2906:
[----:B------:R-:W-:Y:S05]  /*ed50*/  BSYNC B0 ;  /* 0x0000000000007941 */ /* 0x000fea0003800000 */
.L_x_2897:
[----:B------:R-:W-:Y:S04]  /*ed60*/  BSSY B0, `(.L_x_2922) ;  /* 0x0000032000007945 */ /* 0x000fe80003800000 */
[----:B------:R-:W-:Y:S05]  /*ed70*/  @!P6 BRA `(.L_x_2923) ;  /* 0x0000000000c0e947 */ /* 0x000fea0003800000 */
[----:B------:R-:W2:Y:S01]  /*ed80*/  S2R R3, SR_CgaCtaId ;  /* 0x0000000000037919 */ /* 0x000ea20000008800 */
[----:B------:R-:W-:Y:S01]  /*ed90*/  MOV R0, 0x400 ;  /* 0x0000040000007802 */ /* 0x000fe20000000f00 */
[----:B------:R-:W3:Y:S03]  /*eda0*/  S2R R2, SR_TID.X ;  /* 0x0000000000027919 */ /* 0x000ee60000002100 */
[----:B--2---:R-:W-:-:S04]  /*edb0*/  LEA R0, R3, R0, 0x18 ;  /* 0x0000000003007211 */ /* 0x004fc800078ec0ff */
[----:B------:R-:W-:Y:S02]  /*edc0*/  LEA R3, R16, R0, 0x3 ;  /* 0x0000000010037211 */ /* 0x000fe400078e18ff */
[----:B------:R-:W-:Y:S02]  /*edd0*/  SHF.L.U32 R0, R17, 0x1f, RZ ;  /* 0x0000001f11007819 */ /* 0x000fe400000006ff */
[----:B---3--:R-:W-:Y:S02]  /*ede0*/  LOP3.LUT R2, R2, 0x7f, RZ, 0xc0, !PT ;  /* 0x0000007f02027812 */ /* 0x008fe400078ec0ff */
[----:B------:R-:W2:Y:S02]  /*edf0*/  SYNCS.PHASECHK.TRANS64.TRYWAIT P0, [R3+URZ+0x36860], R0 ;  /* 0x03686000030075a7 */ /* 0x000ea4000800017f */
[----:B------:R-:W-:Y:S01]  /*ee00*/  ISETP.NE.AND P1, PT, R2, RZ, PT ;  /* 0x000000ff0200720c */ /* 0x000fe20003f25270 */
[----:B--2---:R-:W-:-:S12]  /*ee10*/  @!P0 BRA `(.L_x_2924) ;  /* 0x0000000c002c8947 */ /* 0x004fd80003800000 */
.L_x_2954:
        /* <DEDUP_REMOVED lines=8> */
.L_x_2925:
        /* <DEDUP_REMOVED lines=30> */
.L_x_2923:
[----:B------:R-:W-:Y:S05]  /*f080*/  BSYNC B0 ;  /* 0x0000000000007941 */ /* 0x000fea0003800000 */
.L_x_2922:
[----:B------:R-:W2:Y:S01]  /*f090*/  LDL.LU R0, [R1+0x10] ;  /* 0x0000100001007983 */ /* 0x000ea20000300800 */
[----:B------:R-:W-:-:S03]  /*f0a0*/  ULDC UR4, c[0x0][0xda4] ;  /* 0x0003690000047ab9 */ /* 0x000fc60000000800 */
[----:B------:R-:W3:Y:S01]  /*f0b0*/  LDL.LU R2, [R1+0x18] ;  /* 0x0000180001027983 */ /* 0x000ee20000300800 */
[----:B------:R-:W-:-:S04]  /*f0c0*/  IADD3 R16, R16, 0x1, RZ ;  /* 0x0000000110107810 */ /* 0x000fc80007ffe0ff */
[----:B------:R-:W-:-:S04]  /*f0d0*/  ISETP.NE.AND P0, PT, R16, 0x2, PT ;  /* 0x000000021000780c */ /* 0x000fc80003f05270 */
[----:B------:R-:W-:Y:S01]  /*f0e0*/  SEL R16, R16, RZ, P0 ;  /* 0x000000ff10107207 */ /* 0x000fe20000000000 */
[----:B--2---:R-:W-:Y:S01]  /*f0f0*/  VIADD R0, R0, UR38 ;  /* 0x0000002600007c36 */ /* 0x004fe20008000000 */
[----:B---3--:R-:W-:-:S04]  /*f100*/  IADD3 R2, R2, 0x1, RZ ;  /* 0x0000000102027810 */ /* 0x008fc80007ffe0ff */
[----:B------:R2:W-:Y:S01]  /*f110*/  STL [R1+0x10], R0 ;  /* 0x0000100001007387 */ /* 0x0005e20000100800 */
[----:B------:R-:W-:-:S03]  /*f120*/  ISETP.GE.AND P1, PT, R0, UR4, PT ;  /* 0x0000000400007c0c */ /* 0x000fc6000bf26270 */
[----:B------:R3:W-:Y:S01]  /*f130*/  STL [R1+0x18], R2 ;  /* 0x0000180201007387 */ /* 0x0007e20000100800 */
[----:B--2---:R-:W-:-:S04]  /*f140*/  SEL R0, RZ, 0x1, P0 ;  /* 0x00000001ff007807 */ /* 0x004fc80000000000 */
[----:B------:R-:W-:-:S05]  /*f150*/  LOP3.LUT R17, R17, R0, RZ, 0x3c, !PT ;  /* 0x0000000011117212 */ /* 0x000fca00078e3cff */
[----:B---3--:R-:W-:Y:S05]  /*f160*/  @!P1 BRA `(.L_x_2926) ;  /* 0xffffffd0006c9947 */ /* 0x008fea000383ffff */
[----:B------:R-:W-:-:S07]  /*f170*/  LOP3.LUT R2, R2, 0x1, RZ, 0xc, !PT ;  /* 0x0000000102027812 */ /* 0x000fce00078e0cff */
.L_x_2882:
[----:B------:R-:W2:Y:S01]  /*f180*/  S2R R3, SR_CgaCtaId ;  /* 0x0000000000037919 */ /* 0x000ea20000008800 */
[----:B------:R-:W-:Y:S01]  /*f190*/  MOV R0, 0x400 ;  /* 0x0000040000007802 */ /* 0x000fe20000000f00 */
[----:B------:R-:W-:Y:S03]  /*f1a0*/  BSSY B0, `(.L_x_2927) ;  /* 0x0000005000007945 */ /* 0x000fe60003800000 */
[----:B--2---:R-:W-:Y:S02]  /*f1b0*/  LEA R0, R3, R0, 0x18 ;  /* 0x0000000003007211 */ /* 0x004fe400078ec0ff */
[----:B------:R-:W-:-:S04]  /*f1c0*/  SHF.L.U32 R3, R2, 0x1f, RZ ;  /* 0x0000001f02037819 */ /* 0x000fc800000006ff */
[----:B------:R-:W2:Y:S02]  /*f1d0*/  SYNCS.PHASECHK.TRANS64.TRYWAIT P0, [R0+URZ+0x36820], R3 ;  /* 0x03682003000075a7 */ /* 0x000ea4000800017f */
[----:B--2---:R-:W-:Y:S05]  /*f1e0*/  @!P0 BRA `(.L_x_2928) ;  /* 0x00000008004c8947 */ /* 0x004fea0003800000 */
.L_x_2955:
[----:B------:R-:W-:Y:S05]  /*f1f0*/  BSYNC B0 ;  /* 0x0000000000007941 */ /* 0x000fea0003800000 */
.L_x_2927:
[----:B------:R-:W-:-:S03]  /*f200*/  UMOV UR4, 0xffffffff ;  /* 0xffffffff00047882 */ /* 0x000fc60000000000 */
[----:B------:R-:W-:Y:S05]  /*f210*/  BRA.DIV UR4, `(.L_x_2929) ;  /* 0x0000000a04547947 */ /* 0x000fea000b800000 */
[----:B------:R-:W3:Y:S02]  /*f220*/  S2R R2, SR_TID.X ;  /* 0x0000000000027919 */ /* 0x000ee40000002100 */
[----:B---3--:R-:W-:-:S04]  /*f230*/  SHF.R.U32.HI R2, RZ, 0x5, R2 ;  /* 0x00000005ff027819 */ /* 0x008fc80000011602 */
[----:B------:R-:W-:-:S05]  /*f240*/  LOP3.LUT R2, R2, 0x3, RZ, 0xc0, !PT ;  /* 0x0000000302027812 */ /* 0x000fca00078ec0ff */
[----:B------:R3:W4:Y:S02]  /*f250*/  SHFL.IDX PT, R14, R2, RZ, 0x1f ;  /* 0x00001fff020e7589 */ /* 0x00072400000e0000 */
.L_x_2958:
[----:B----4-:R-:W-:Y:S01]  /*f260*/  ISETP.NE.AND P0, PT, R14, RZ, PT ;  /* 0x000000ff0e00720c */ /* 0x010fe20003f05270 */
[----:B------:R-:W-:-:S12]  /*f270*/  BSSY B0, `(.L_x_2930) ;  /* 0x0000026000007945 */ /* 0x000fd80003800000 */
[----:B------:R-:W-:Y:S05]  /*f280*/  @P0 BRA `(.L_x_2931) ;  /* 0x0000000000900947 */ /* 0x000fea0003800000 */
[----:B------:R-:W-:-:S03]  /*f290*/  UMOV UR4, 0xffffffff ;  /* 0xffffffff00047882 */ /* 0x000fc60000000000 */
[----:B------:R-:W-:Y:S05]  /*f2a0*/  BRA.DIV UR4, `(.L_x_2932) ;  /* 0x0000000a04647947 */ /* 0x000fea000b800000 */
[----:B------:R-:W-:-:S13]  /*f2b0*/  ELECT P6, URZ, PT ;  /* 0x00000000003f782f */ /* 0x000fda00038c0000 */
.L_x_2961:
[----:B------:R-:W-:Y:S05]  /*f2c0*/  @!P6 BRA `(.L_x_2931) ;  /* 0x000000000080e947 */ /* 0x000fea0003800000 */
[----:B---3--:R-:W3:Y:S02]  /*f2d0*/  LDL R2, [R1+0x1c] ;  /* 0x00001c0001027983 */ /* 0x008ee40000100800 */
[----:B---3--:R-:W-:-:S13]  /*f2e0*/  R2UR UR4, R2 ;  /* 0x00000000020472ca */ /* 0x008fda00000e0000 */
[----:B------:R-:W-:-:S06]  /*f2f0*/  ULOP3.LUT UR4, UR4, 0x2, URZ, 0xfc, !UPT ;  /* 0x0000000204047892 */ /* 0x000fcc000f8efc3f */
[----:B------:R-:W-:-:S05]  /*f300*/  IMAD.U32 R2, RZ, RZ, UR4 ;  /* 0x00000004ff027e24 */ /* 0x000fca000f8e00ff */
[----:B------:R-:W-:-:S13]  /*f310*/  ISETP.NE.AND P2, PT, R2, 0x3, PT ;  /* 0x000000030200780c */ /* 0x000fda0003f45270 */
[----:B------:R-:W-:Y:S05]  /*f320*/  @!P2 BRA `(.L_x_2933) ;  /* 0x000000000004a947 */ /* 0x000fea0003800000 */
[----:B------:R-:W-:Y:S01]  /*f330*/  BPT.TRAP 0x1 ;  /* 0x000000040000795c */ /* 0x000fe20000300000 */
.L_x_2933:
        /* <DEDUP_REMOVED lines=12> */
.L_x_2962:
[----:B------:R-:W2:Y:S02]  /*f400*/  SYNCS.PHASECHK.TRANS64.TRYWAIT P0, [R3+URZ], R2 ;  /* 0x00000002030075a7 */ /* 0x000ea4000800017f */
[----:B--2---:R-:W-:Y:S05]  /*f410*/  @!P0 BRA `(.L_x_2935) ;  /* 0x00000008003c8947 */ /* 0x004fea0003800000 */
.L_x_2963:
[----:B------:R-:W-:Y:S05]  /*f420*/  @!P2 BRA `(.L_x_2936) ;  /* 0x000000000004a947 */ /* 0x000fea0003800000 */
[----:B------:R-:W-:Y:S01]  /*f430*/  BPT.TRAP 0x1 ;  /* 0x000000040000795c */ /* 0x000fe20000300000 */
.L_x_2936:
[----:B--2---:R-:W-:-:S05]  /*f440*/  IADD3 R3, R0, 0x36860, RZ ;  /* 0x0003686000037810 */ /* 0x004fca0007ffe0ff */
[----:B------:R-:W-:-:S04]  /*f450*/  IMAD R16, R16, 0x8, R3 ;  /* 0x0000000810107824 */ /* 0x000fc800078e0203 */
[----:B------:R-:W2:Y:S02]  /*f460*/  SYNCS.PHASECHK.TRANS64.TRYWAIT P0, [R16+URZ], R5 ;  /* 0x00000005100075a7 */ /* 0x000ea4000800017f */
[----:B--2---:R-:W-:Y:S05]  /*f470*/  @!P0 BRA `(.L_x_2937) ;  /* 0x0000000800388947 */ /* 0x004fea0003800000 */
.L_x_2964:
[----:B------:R-:W-:-:S07]  /*f480*/  LEA R3, R4, R3, 0x3 ;  /* 0x0000000304037211 */ /* 0x000fce00078e18ff */
.L_x_2938:
[----:B---3--:R3:W4:Y:S02]  /*f490*/  SYNCS.PHASECHK.TRANS64.TRYWAIT P0, [R3+URZ], R2 ;  /* 0x00000002030075a7 */ /* 0x008724000800017f */
[----:B----4-:R-:W-:Y:S05]  /*f4a0*/  @!P0 NANOSLEEP.SYNCS 0x989680 ;  /* 0x009896800000895d */ /* 0x010fea0003900000 */
[----:B------:R-:W4:Y:S02]  /*f4b0*/  @!P0 SYNCS.PHASECHK.TRANS64 P0, [R3+URZ], R2 ;  /* 0x00000002030085a7 */ /* 0x000f24000800007f */
[----:B----4-:R-:W-:Y:S05]  /*f4c0*/  @!P0 BRA `(.L_x_2938) ;  /* 0xfffffffc00f08947 */ /* 0x010fea000383ffff */
.L_x_2931:
[----:B------:R-:W-:Y:S05]  /*f4d0*/  BSYNC B0 ;  /* 0x0000000000007941 */ /* 0x000fea0003800000 */
.L_x_2930:
[----:B------:R-:W-:Y:S05]  /*f4e0*/  EXIT ;  /* 0x000000000000794d */ /* 0x000fea0003800000 */
.L_x_2860:
[----:B------:R-:W-:-:S13]  /*f4f0*/  R2UR UR4, R2 ;  /* 0x00000000020472ca */ /* 0x000fda00000e0000 */
[----:B-1----:R-:W-:-:S04]  /*f500*/  IMAD.U32 R3, RZ, RZ, UR4 ;  /* 0x00000004ff037e24 */ /* 0x002fc8000f8e00ff */
[----:B------:R1:W2:Y:S03]  /*f510*/  SYNCS.PHASECHK.TRANS64.TRYWAIT P1, [R3+URZ+0x36800], R0 ;  /* 0x03680000030075a7 */ /* 0x0002a6000802017f */
[----:B--2---:R-:W-:Y:S05]  /*f520*/  @!P1 NANOSLEEP.SYNCS 0x989680 ;  /* 0x009896800000995d */ /* 0x004fea0003900000 */
[----:B------:R-:W2:Y:S02]  /*f530*/  @!P1 SYNCS.PHASECHK.TRANS64 P1, [R3+URZ+0x36800], R0 ;  /* 0x03680000030095a7 */ /* 0x000ea4000802007f */
[----:B--2---:R-:W-:Y:S05]  /*f540*/  @!P1 BRA `(.L_x_2860) ;  /* 0xfffffffc00e89947 */ /* 0x004fea000383ffff */
[----:B------:R-:W-:Y:S05]  /*f550*/  BRA `(.L_x_2939) ;  /* 0xffffff1c00247947 */ /* 0x000fea000383ffff */
.L_x_2864:
[----:B--2---:R2:W3:Y:S02]  /*f560*/  SYNCS.PHASECHK.TRANS64.TRYWAIT P2, [R0+URZ+0x36830], R3 ;  /* 0x03683003000075a7 */ /* 0x0044e4000804017f */
[----:B---3--:R-:W-:Y:S05]  /*f570*/  @!P2 NANOSLEEP.SYNCS 0x989680 ;  /* 0x009896800000a95d */ /* 0x008fea0003900000 */
[----:B------:R-:W3:Y:S02]  /*f580*/  @!P2 SYNCS.PHASECHK.TRANS64 P2, [R0+URZ+0x36830], R3 ;  /* 0x036830030000a5a7 */ /* 0x000ee4000804007f */
[----:B---3--:R-:W-:Y:S05]  /*f590*/  @!P2 BRA `(.L_x_2864) ;  /* 0xfffffffc00f0a947 */ /* 0x008fea000383ffff */
[----:B------:R-:W-:Y:S05]  /*f5a0*/  BRA `(.L_x_2863) ;  /* 0xffffff1c00587947 */ /* 0x000fea000383ffff */
.L_x_2869:
[----:B--2---:R-:W-:-:S04]  /*f5b0*/  MOV R9, UR60 ;  /* 0x0000003c00097c02 */ /* 0x004fc80008000f00 */
[----:B------:R2:W3:Y:S03]  /*f5c0*/  SYNCS.PHASECHK.TRANS64.TRYWAIT P2, [R9+URZ+0x36830], R6 ;  /* 0x03683006090075a7 */ /* 0x0004e6000804017f */
[----:B---3--:R-:W-:Y:S05]  /*f5d0*/  @!P2 NANOSLEEP.SYNCS 0x989680 ;  /* 0x009896800000a95d */ /* 0x008fea0003900000 */
[----:B------:R-:W3:Y:S02]  /*f5e0*/  @!P2 SYNCS.PHASECHK.TRANS64 P2, [R9+URZ+0x36830], R6 ;  /* 0x036830060900a5a7 */ /* 0x000ee4000804007f */
[----:B---3--:R-:W-:Y:S05]  /*f5f0*/  @!P2 BRA `(.L_x_2869) ;  /* 0xfffffffc00eca947 */ /* 0x008fea000383ffff */
[----:B------:R-:W-:Y:S05]  /*f600*/  BRA `(.L_x_2868) ;  /* 0xffffff6800b87947 */ /* 0x000fea000383ffff */
.L_x_2873:
[----:B----4-:R-:W-:-:S04]  /*f610*/  IMAD.U32 R7, RZ, RZ, UR4 ;  /* 0x00000004ff077e24 */ /* 0x010fc8000f8e00ff */
[----:B------:R4:W1:Y:S03]  /*f620*/  SYNCS.PHASECHK.TRANS64.TRYWAIT P2, [R7+URZ+0x36850], R0 ;  /* 0x03685000070075a7 */ /* 0x000866000804017f */
[----:B-1----:R-:W-:Y:S05]  /*f630*/  @!P2 NANOSLEEP.SYNCS 0x989680 ;  /* 0x009896800000a95d */ /* 0x002fea0003900000 */
[----:B------:R-:W1:Y:S02]  /*f640*/  @!P2 SYNCS.PHASECHK.TRANS64 P2, [R7+URZ+0x36850], R0 ;  /* 0x036850000700a5a7 */ /* 0x000e64000804007f */
[----:B-1----:R-:W-:Y:S05]  /*f650*/  @!P2 BRA `(.L_x_2873) ;  /* 0xfffffffc00eca947 */ /* 0x002fea000383ffff */
[----:B------:R-:W-:Y:S05]  /*f660*/  BRA `(.L_x_2872) ;  /* 0xffffff9000187947 */ /* 0x000fea000383ffff */
.L_x_2878:
[----:B--2---:R-:W-:-:S04]  /*f670*/  MOV R5, UR7 ;  /* 0x0000000700057c02 */ /* 0x004fc80008000f00 */
[----:B------:R2:W3:Y:S03]  /*f680*/  SYNCS.PHASECHK.TRANS64.TRYWAIT P0, [R5+URZ+0x36850], R0 ;  /* 0x03685000050075a7 */ /* 0x0004e6000800017f */
[----:B---3--:R-:W-:Y:S05]  /*f690*/  @!P0 NANOSLEEP.SYNCS 0x989680 ;  /* 0x009896800000895d */ /* 0x008fea0003900000 */
[----:B------:R-:W3:Y:S02]  /*f6a0*/  @!P0 SYNCS.PHASECHK.TRANS64 P0, [R5+URZ+0x36850], R0 ;  /* 0x03685000050085a7 */ /* 0x000ee4000800007f */
[----:B---3--:R-:W-:Y:S05]  /*f6b0*/  @!P0 BRA `(.L_x_2878) ;  /* 0xfffffffc00ec8947 */ /* 0x008fea000383ffff */
[----:B------:R-:W-:Y:S05]  /*f6c0*/  BRA `(.L_x_2877) ;  /* 0xffffffb000947947 */ /* 0x000fea000383ffff */
.L_x_2889:
        /* <DEDUP_REMOVED lines=11> */
.L_x_2941:
[----:B------:R-:W-:Y:S05]  /*f780*/  BSYNC B0 ;  /* 0x0000000000007941 */ /* 0x000fea0003800000 */
.L_x_2940:
[----:B------:R-:W-:Y:S05]  /*f790*/  BRA `(.L_x_2942) ;  /* 0xffffffd400747947 */ /* 0x000fea000383ffff */
.L_x_2890:
[----:B------:R-:W-:Y:S01]  /*f7a0*/  BSSY B0, `(.L_x_2943) ;  /* 0x0000006000007945 */ /* 0x000fe20003800000 */
[----:B------:R-:W-:-:S07]  /*f7b0*/  IMAD.MOV.U32 R15, RZ, RZ, -0x1 ;  /* 0xffffffffff0f7424 */ /* 0x000fce00078e00ff */
[----:B------:R-:W-:Y:S05]  /*f7c0*/  WARPSYNC.COLLECTIVE R15, `(.L_x_2944) ;  /* 0x000000000f0c7348 */ /* 0x000fea0003c00000 */
[----:B------:R-:W-:Y:S02]  /*f7d0*/  ELECT P6, UR62, PT ;  /* 0x00000000003e782f */ /* 0x000fe400038c0000 */
[----:B------:R-:W-:Y:S01]  /*f7e0*/  MOV R14, UR62 ;  /* 0x0000003e000e7c02 */ /* 0x000fe20008000f00 */
[----:B------:R-:W-:Y:S10]  /*f7f0*/  ENDCOLLECTIVE ;  /* 0x000000000000791b */ /* 0x000ff40003800000 */
.L_x_2944:
[----:B------:R-:W-:Y:S05]  /*f800*/  BSYNC B0 ;  /* 0x0000000000007941 */ /* 0x000fea0003800000 */
.L_x_2943:
[----:B------:R-:W-:Y:S05]  /*f810*/  BRA `(.L_x_2945) ;  /* 0xffffffd4006c7947 */ /* 0x000fea000383ffff */
.L_x_2893:
[----:B--2---:R2:W3:Y:S02]  /*f820*/  SYNCS.PHASECHK.TRANS64.TRYWAIT P1, [R6+URZ+0x36840], R7 ;  /* 0x03684007060075a7 */ /* 0x0044e4000802017f */
[----:B---3--:R-:W-:Y:S05]  /*f830*/  @!P1 NANOSLEEP.SYNCS 0x989680 ;  /* 0x009896800000995d */ /* 0x008fea0003900000 */
[----:B------:R-:W3:Y:S02]  /*f840*/  @!P1 SYNCS.PHASECHK.TRANS64 P1, [R6+URZ+0x36840], R7 ;  /* 0x03684007060095a7 */ /* 0x000ee4000802007f */
[----:B---3--:R-:W-:Y:S05]  /*f850*/  @!P1 BRA `(.L_x_2893) ;  /* 0xfffffffc00f09947 */ /* 0x008fea000383ffff */
[----:B------:R-:W-:Y:S05]  /*f860*/  BRA `(.L_x_2946) ;  /* 0xffffffd400d07947 */ /* 0x000fea000383ffff */
.L_x_2896:
        /* <DEDUP_REMOVED lines=8> */
.L_x_2902:
[----:B-1----:R1:W2:Y:S02]  /*f8f0*/  SYNCS.PHASECHK.TRANS64.TRYWAIT P1, [R2+URZ+0x36840], R3 ;  /* 0x03684003020075a7 */ /* 0x0022a4000802017f */
[----:B--2---:R-:W-:Y:S05]  /*f900*/  @!P1 NANOSLEEP.SYNCS 0x989680 ;  /* 0x009896800000995d */ /* 0x004fea0003900000 */
[----:B------:R-:W2:Y:S02]  /*f910*/  @!P1 SYNCS.PHASECHK.TRANS64 P1, [R2+URZ+0x36840], R3 ;  /* 0x03684003020095a7 */ /* 0x000ea4000802007f */
[----:B--2---:R-:W-:Y:S05]  /*f920*/  @!P1 BRA `(.L_x_2902) ;  /* 0xfffffffc00f09947 */ /* 0x004fea000383ffff */
[----:B------:R-:W-:Y:S05]  /*f930*/  BRA `(.L_x_2948) ;  /* 0xffffffdc00ac7947 */ /* 0x000fea000383ffff */
.L_x_2904:
[----:B-1----:R1:W2:Y:S02]  /*f940*/  SYNCS.PHASECHK.TRANS64.TRYWAIT P1, [R2+URZ+0x60], R3 ;  /* 0x00006003020075a7 */ /* 0x0022a4000802017f */
[----:B--2---:R-:W-:Y:S05]  /*f950*/  @!P1 NANOSLEEP.SYNCS 0x989680 ;  /* 0x009896800000995d */ /* 0x004fea0003900000 */
[----:B------:R-:W2:Y:S02]  /*f960*/  @!P1 SYNCS.PHASECHK.TRANS64 P1, [R2+URZ+0x60], R3 ;  /* 0x00006003020095a7 */ /* 0x000ea4000802007f */
[----:B--2---:R-:W-:Y:S05]  /*f970*/  @!P1 BRA `(.L_x_2904) ;  /* 0xfffffffc00f09947 */ /* 0x004fea000383ffff */
[----:B------:R-:W-:Y:S05]  /*f980*/  BRA `(.L_x_2949) ;  /* 0xffffffe000487947 */ /* 0x000fea000383ffff */
.L_x_2910:
[----:B--2---:R2:W3:Y:S02]  /*f990*/  SYNCS.PHASECHK.TRANS64.TRYWAIT P1, [R2+URZ+0x36840], R3 ;  /* 0x03684003020075a7 */ /* 0x0044e4000802017f */
[----:B---3--:R-:W-:Y:S05]  /*f9a0*/  @!P1 NANOSLEEP.SYNCS 0x989680 ;  /* 0x009896800000995d */ /* 0x008fea0003900000 */
[----:B------:R-:W3:Y:S02]  /*f9b0*/  @!P1 SYNCS.PHASECHK.TRANS64 P1, [R2+URZ+0x36840], R3 ;  /* 0x03684003020095a7 */ /* 0x000ee4000802007f */
[----:B---3--:R-:W-:Y:S05]  /*f9c0*/  @!P1 BRA `(.L_x_2910) ;  /* 0xfffffffc00f09947 */ /* 0x008fea000383ffff */
[----:B------:R-:W-:Y:S05]  /*f9d0*/  BRA `(.L_x_2950) ;  /* 0xffffffe400987947 */ /* 0x000fea000383ffff */
.L_x_2912:
[----:B-1----:R1:W2:Y:S02]  /*f9e0*/  SYNCS.PHASECHK.TRANS64.TRYWAIT P1, [R2+URZ+0x60], R17 ;  /* 0x00006011020075a7 */ /* 0x0022a4000802017f */
[----:B--2---:R-:W-:Y:S05]  /*f9f0*/  @!P1 NANOSLEEP.SYNCS 0x989680 ;  /* 0x009896800000995d */ /* 0x004fea0003900000 */
[----:B------:R-:W2:Y:S02]  /*fa00*/  @!P1 SYNCS.PHASECHK.TRANS64 P1, [R2+URZ+0x60], R17 ;  /* 0x00006011020095a7 */ /* 0x000ea4000802007f */
[----:B--2---:R-:W-:Y:S05]  /*fa10*/  @!P1 BRA `(.L_x_2912) ;  /* 0xfffffffc00f09947 */ /* 0x004fea000383ffff */
[----:B------:R-:W-:Y:S05]  /*fa20*/  BRA `(.L_x_2951) ;  /* 0xffffffe800347947 */ /* 0x000fea000383ffff */
.L_x_2917:
[----:B--2---:R2:W3:Y:S02]  /*fa30*/  SYNCS.PHASECHK.TRANS64.TRYWAIT P1, [R2+URZ+0x36840], R3 ;  /* 0x03684003020075a7 */ /* 0x0044e4000802017f */
[----:B---3--:R-:W-:Y:S05]  /*fa40*/  @!P1 NANOSLEEP.SYNCS 0x989680 ;  /* 0x009896800000995d */ /* 0x008fea0003900000 */
[----:B------:R-:W3:Y:S02]  /*fa50*/  @!P1 SYNCS.PHASECHK.TRANS64 P1, [R2+URZ+0x36840], R3 ;  /* 0x03684003020095a7 */ /* 0x000ee4000802007f */
[----:B---3--:R-:W-:Y:S05]  /*fa60*/  @!P1 BRA `(.L_x_2917) ;  /* 0xfffffffc00f09947 */ /* 0x008fea000383ffff */
[----:B------:R-:W-:Y:S05]  /*fa70*/  BRA `(.L_x_2952) ;  /* 0xffffffec00507947 */ /* 0x000fea000383ffff */
.L_x_2919:
[----:B-1----:R1:W2:Y:S02]  /*fa80*/  SYNCS.PHASECHK.TRANS64.TRYWAIT P1, [R2+URZ+0x60], R3 ;  /* 0x00006003020075a7 */ /* 0x0022a4000802017f */
[----:B--2---:R-:W-:Y:S05]  /*fa90*/  @!P1 NANOSLEEP.SYNCS 0x989680 ;  /* 0x009896800000995d */ /* 0x004fea0003900000 */
[----:B------:R-:W2:Y:S02]  /*faa0*/  @!P1 SYNCS.PHASECHK.TRANS64 P1, [R2+URZ+0x60], R3 ;  /* 0x00006003020095a7 */ /* 0x000ea4000802007f */
[----:B--2---:R-:W-:Y:S05]  /*fab0*/  @!P1 BRA `(.L_x_2919) ;  /* 0xfffffffc00f09947 */ /* 0x004fea000383ffff */
[----:B------:R-:W-:Y:S05]  /*fac0*/  BRA `(.L_x_2953) ;  /* 0xffffffec00f47947 */ /* 0x000fea000383ffff */
.L_x_2924:
[----:B--2---:R2:W3:Y:S02]  /*fad0*/  SYNCS.PHASECHK.TRANS64.TRYWAIT P0, [R3+URZ+0x36860], R0 ;  /* 0x03686000030075a7 */ /* 0x0044e4000800017f */
[----:B---3--:R-:W-:Y:S05]  /*fae0*/  @!P0 NANOSLEEP.SYNCS 0x989680 ;  /* 0x009896800000895d */ /* 0x008fea0003900000 */
[----:B------:R-:W3:Y:S02]  /*faf0*/  @!P0 SYNCS.PHASECHK.TRANS64 P0, [R3+URZ+0x36860], R0 ;  /* 0x03686000030085a7 */ /* 0x000ee4000800007f */
[----:B---3--:R-:W-:Y:S05]  /*fb00*/  @!P0 BRA `(.L_x_2924) ;  /* 0xfffffffc00f08947 */ /* 0x008fea000383ffff */
[----:B------:R-:W-:Y:S05]  /*fb10*/  BRA `(.L_x_2954) ;  /* 0xfffffff000c07947 */ /* 0x000fea000383ffff */
.L_x_2928:
[----:B--2---:R2:W3:Y:S02]  /*fb20*/  SYNCS.PHASECHK.TRANS64.TRYWAIT P0, [R0+URZ+0x36820], R3 ;  /* 0x03682003000075a7 */ /* 0x0044e4000800017f */
[----:B---3--:R-:W-:Y:S05]  /*fb30*/  @!P0 NANOSLEEP.SYNCS 0x989680 ;  /* 0x009896800000895d */ /* 0x008fea0003900000 */
[----:B------:R-:W3:Y:S02]  /*fb40*/  @!P0 SYNCS.PHASECHK.TRANS64 P0, [R0+URZ+0x36820], R3 ;  /* 0x03682003000085a7 */ /* 0x000ee4000800007f */
[----:B---3--:R-:W-:Y:S05]  /*fb50*/  @!P0 BRA `(.L_x_2928) ;  /* 0xfffffffc00f08947 */ /* 0x008fea000383ffff */
[----:B------:R-:W-:Y:S05]  /*fb60*/  BRA `(.L_x_2955) ;  /* 0xfffffff400a07947 */ /* 0x000fea000383ffff */
.L_x_2929:
        /* <DEDUP_REMOVED lines=11> */
.L_x_2957:
[----:B------:R-:W-:Y:S05]  /*fc20*/  BSYNC B0 ;  /* 0x0000000000007941 */ /* 0x000fea0003800000 */
.L_x_2956:
[----:B------:R-:W-:Y:S05]  /*fc30*/  BRA `(.L_x_2958) ;  /* 0xfffffff400887947 */ /* 0x000fea000383ffff */
.L_x_2932:
[----:B------:R-:W-:Y:S01]  /*fc40*/  BSSY B1, `(.L_x_2959) ;  /* 0x0000006000017945 */ /* 0x000fe20003800000 */
[----:B------:R-:W-:-:S07]  /*fc50*/  MOV R15, 0xffffffff ;  /* 0xffffffff000f7802 */ /* 0x000fce0000000f00 */
[----:B-123--:R-:W-:Y:S05]  /*fc60*/  WARPSYNC.COLLECTIVE R15, `(.L_x_2960) ;  /* 0x000000000f0c7348 */ /* 0x00efea0003c00000 */
[----:B------:R-:W-:Y:S02]  /*fc70*/  ELECT P6, UR62, PT ;  /* 0x00000000003e782f */ /* 0x000fe400038c0000 */
[----:B------:R-:W-:Y:S01]  /*fc80*/  MOV R14, UR62 ;  /* 0x0000003e000e7c02 */ /* 0x000fe20008000f00 */
[----:B-123--:R-:W-:Y:S10]  /*fc90*/  ENDCOLLECTIVE ;  /* 0x000000000000791b */ /* 0x00eff40003800000 */
.L_x_2960:
[----:B------:R-:W-:Y:S05]  /*fca0*/  BSYNC B1 ;  /* 0x0000000000017941 */ /* 0x000fea0003800000 */
.L_x_2959:
[----:B------:R-:W-:Y:S05]  /*fcb0*/  BRA `(.L_x_2961) ;  /* 0xfffffff400807947 */ /* 0x000fea000383ffff */
.L_x_2934:
[----:B-1----:R1:W2:Y:S02]  /*fcc0*/  SYNCS.PHASECHK.TRANS64.TRYWAIT P0, [R6+URZ], R5 ;  /* 0x00000005060075a7 */ /* 0x0022a4000800017f */
[----:B--2---:R-:W-:Y:S05]  /*fcd0*/  @!P0 NANOSLEEP.SYNCS 0x989680 ;  /* 0x009896800000895d */ /* 0x004fea0003900000 */
[----:B------:R-:W2:Y:S02]  /*fce0*/  @!P0 SYNCS.PHASECHK.TRANS64 P0, [R6+URZ], R5 ;  /* 0x00000005060085a7 */ /* 0x000ea4000800007f */
[----:B--2---:R-:W-:Y:S05]  /*fcf0*/  @!P0 BRA `(.L_x_2934) ;  /* 0xfffffffc00f08947 */ /* 0x004fea000383ffff */
[----:B------:R-:W-:Y:S05]  /*fd00*/  BRA `(.L_x_2962) ;  /* 0xfffffff400bc7947 */ /* 0x000fea000383ffff */
.L_x_2935:
[----:B--2---:R2:W3:Y:S02]  /*fd10*/  SYNCS.PHASECHK.TRANS64.TRYWAIT P0, [R3+URZ], R2 ;  /* 0x00000002030075a7 */ /* 0x0044e4000800017f */
[----:B---3--:R-:W-:Y:S05]  /*fd20*/  @!P0 NANOSLEEP.SYNCS 0x989680 ;  /* 0x009896800000895d */ /* 0x008fea0003900000 */
[----:B------:R-:W3:Y:S02]  /*fd30*/  @!P0 SYNCS.PHASECHK.TRANS64 P0, [R3+URZ], R2 ;  /* 0x00000002030085a7 */ /* 0x000ee4000800007f */
[----:B---3--:R-:W-:Y:S05]  /*fd40*/  @!P0 BRA `(.L_x_2935) ;  /* 0xfffffffc00f08947 */ /* 0x008fea000383ffff */
[----:B------:R-:W-:Y:S05]  /*fd50*/  BRA `(.L_x_2963) ;  /* 0xfffffff400b07947 */ /* 0x000fea000383ffff */
.L_x_2937:
[----:B--2---:R2:W3:Y:S02]  /*fd60*/  SYNCS.PHASECHK.TRANS64.TRYWAIT P0, [R16+URZ], R5 ;  /* 0x00000005100075a7 */ /* 0x0044e4000800017f */
[----:B---3--:R-:W-:Y:S05]  /*fd70*/  @!P0 NANOSLEEP.SYNCS 0x989680 ;  /* 0x009896800000895d */ /* 0x008fea0003900000 */
[----:B------:R-:W3:Y:S02]  /*fd80*/  @!P0 SYNCS.PHASECHK.TRANS64 P0, [R16+URZ], R5 ;  /* 0x00000005100085a7 */ /* 0x000ee4000800007f */
[----:B---3--:R-:W-:Y:S05]  /*fd90*/  @!P0 BRA `(.L_x_2937) ;  /* 0xfffffffc00f08947 */ /* 0x008fea000383ffff */
[----:B------:R-:W-:Y:S05]  /*fda0*/  BRA `(.L_x_2964) ;  /* 0xfffffff400b47947 */ /* 0x000fea000383ffff */
.L_x_2965:
        /* <DEDUP_REMOVED lines=13> */
.L_x_12752:


//--------------------- .text._ZN7cutlass13device_kernelIN5flash11enable_sm90INS1_16FlashAttnFwdSm90INS1_25CollectiveMainloopFwdSm90ILi2EN4cute5tupleIJNS5_1CILi2EEENS7_ILi1EEES9_EEENS6_IJNS7_ILi128EEENS7_ILi112EEENS7_ILi192EEEEEELi192ENS_10bfloat16_tEfNS_4arch4Sm90ELb0ELb0ELb1ELb0ELb0ELb0ELb0ELb1ELb1ELb0ELb0ELb0EEENS1_21CollectiveEpilogueFwdINS6_IJSB_SD_SC_EEESA_SF_SH_Li256ELb0ELb0ELb0ELb0EEENS1_29StaticPersistentTileSchedulerILb0EEEEEEEEEvNT_6ParamsE --------------------------
	.section	.text._ZN7cutlass13device_kernelIN5flash11enable_sm90INS1_16FlashAttnFwdSm90INS1_25CollectiveMainloopFwdSm90ILi2EN4cute5tupleIJNS5_1CILi2EEENS7_ILi1EEES9_EEENS6_IJNS7_ILi128EEENS7_ILi112EEENS7_ILi192EEEEEELi192ENS_10bfloat16_tEfNS_4arch4Sm90ELb0ELb0ELb1ELb0ELb0ELb0ELb0ELb1ELb1ELb0ELb0ELb0EEENS1_21CollectiveEpilogueFwdINS6_IJSB_SD_SC_EEESA_SF_SH_Li256ELb0ELb0ELb0ELb0EEENS1_29StaticPersistentTileSchedulerILb0EEEEEEEEEvNT_6ParamsE,"ax",@progbits
	.align	128
.text._ZN7cutlass13device_kernelIN5flash11enable_sm90INS1_16FlashAttnFwdSm90INS1_25CollectiveMainloopFwdSm90ILi2EN4cute5tupleIJNS5_1CILi2EEENS7_ILi1EEES9_EEENS6_IJNS7_ILi128EEENS7_ILi112EEENS7_ILi192EEEEEELi192ENS_10bfloat16_tEfNS_4arch4Sm90ELb0ELb0ELb1ELb0ELb0ELb0ELb0ELb1ELb1ELb0ELb0ELb0EEENS1_21CollectiveEpilogueFwdINS6_IJSB_SD_SC_EEESA_SF_SH_Li256ELb0ELb0ELb0ELb0EEENS1_29StaticPersistentTileSchedulerILb0EEEEEEEEEvNT_6ParamsE:
        .type           _ZN7cutlass13device_kernelIN5flash11enable_sm90INS1_16FlashAttnFwdSm90INS1_25CollectiveMainloopFwdSm90ILi2EN4cute5tupleIJNS5_1CILi2EEENS7_ILi1EEES9_EEENS6_IJNS7_ILi128EEENS7_ILi112EEENS7_ILi192EEEEEELi192ENS_10bfloat16_tEfNS_4arch4Sm90ELb0ELb0ELb1ELb0ELb0ELb0ELb0ELb1ELb1ELb0ELb0ELb0EEENS1_21CollectiveEpilogueFwdINS6_IJSB_SD_SC_EEESA_SF_SH_Li256ELb0ELb0ELb0ELb0EEENS1_29StaticPersistentTileSchedulerILb0EEEEEEEEEvNT_6ParamsE,@function
        .size           _ZN7cutlass13device_kernelIN5flash11enable_sm90INS1_16FlashAttnFwdSm90INS1_25CollectiveMainloopFwdSm90ILi2EN4cute5tupleIJNS5_1CILi2EEENS7_ILi1EEES9_EEENS6_IJNS7_ILi128EEENS7_ILi112EEENS7_ILi192EEEEEELi192ENS_10bfloat16_tEfNS_4arch4Sm90ELb0ELb0ELb1ELb0ELb0ELb0ELb0ELb1ELb1ELb0ELb0ELb0EEENS1_21CollectiveEpilogueFwdINS6_IJSB_SD_SC_EEESA_SF_SH_Li256ELb0ELb0ELb0ELb0EEENS1_29StaticPersistentTileSchedulerILb0EEEEEEEEEvNT_6ParamsE,(.L_x_12753 - _ZN7cutlass13device_kernelIN5flash11enable_sm90INS1_16FlashAttnFwdSm90INS1_25CollectiveMainloopFwdSm90ILi2EN4cute5tupleIJNS5_1CILi2EEENS7_ILi1EEES9_EEENS6_IJNS7_ILi128EEENS7_ILi112EEENS7_ILi192EEEEEELi192ENS_10bfloat16_tEfNS_4arch4Sm90ELb0ELb0ELb1ELb0ELb0ELb0ELb0ELb1ELb1ELb0ELb0ELb0EEENS1_21CollectiveEpilogueFwdINS6_IJSB_SD_SC_EEESA_SF_SH_Li256ELb0ELb0ELb0ELb0EEENS1_29StaticPersistentTileSchedulerILb0EEEEEEEEEvNT_6ParamsE)
        .other          _ZN7cutlass13device_kernelIN5flash11enable_sm90INS1_16FlashAttnFwdSm90INS1_25CollectiveMainloopFwdSm90ILi2EN4cute5tupleIJNS5_1CILi2EEENS7_ILi1EEES9_EEENS6_IJNS7_ILi128EEENS7_ILi112EEENS7_ILi192EEEEEELi192ENS_10bfloat16_tEfNS_4arch4Sm90ELb0ELb0ELb1ELb0ELb0ELb0ELb0ELb1ELb1ELb0ELb0ELb0EEENS1_21CollectiveEpilogueFwdINS6_IJSB_SD_SC_EEESA_SF_SH_Li256ELb0ELb0ELb0ELb0EEENS1_29StaticPersistentTileSchedulerILb0EEEEEEEEEvNT_6ParamsE,@"STO_CUDA_ENTRY STV_DEFAULT"
_ZN7cutlass13device_kernelIN5flash11enable_sm90INS1_16FlashAttnFwdSm90INS1_25CollectiveMainloopFwdSm90ILi2EN4cute5tupleIJNS5_1CILi2EEENS7_ILi1EEES9_EEENS6_IJNS7_ILi128EEENS7_ILi112EEENS7_ILi192EEEEEELi192ENS_10bfloat16_tEfNS_4arch4Sm90ELb0ELb0ELb1ELb0ELb0ELb0ELb0ELb1ELb1ELb0ELb0ELb0EEENS1_21CollectiveEpilogueFwdINS6_IJSB_SD_SC_EEESA_SF_SH_Li256ELb0ELb0ELb0ELb0EEENS1_29StaticPersistentTileSchedulerILb0EEEEEEEEEvNT_6ParamsE:
        /* <DEDUP_REMOVED lines=23> */
.L_x_2967:
[----:B------:R-:W-:Y:S05]  /*0170*/  BSYNC B0 ;  /* 0x0000000000007941 */ /* 0x000fea0003800000 */
.L_x_2966:
[----:B------:R-:W-:Y:S01]  /*0180*/  VOTEU.ANY UP0, P0 ;  /* 0x00000000003f7886 */ /* 0x000fe20000000100 */
[----:B------:R-:W1:Y:S01]  /*0190*/  SHFL.IDX PT, R3, R0, RZ, 0x1f ;  /* 0x00001fff00037589 */ /* 0x000e6200000e0000 */
[----:B------:R-:W-:Y:S01]  /*01a0*/  UMOV UR4, 0x1 ;  /* 0x0000000100047882 */ /* 0x000fe20000000000 */
[----:B------:R-:W-:Y:S01]  /*01b0*/  UMOV UR7, 0x2 ;  /* 0x0000000200077882 */ /* 0x000fe20000000000 */
[----:B------:R-:W-:Y:S01]  /*01c0*/  SHF.R.U32.HI R2, RZ, 0x7, R11 ;  /* 0x00000007ff027819 */ /* 0x000fe2000001160b */
[----:B------:R-:W2:Y:S01]  /*01d0*/  @UP0 S2UR UR8, SR_CgaCtaId ;  /* 0x00000000000809c3 */ /* 0x000ea20000008800 */
[----:B------:R-:W-:Y:S01]  /*01e0*/  @UP0 UMOV UR6, 0x400 ;  /* 0x0000040000060882 */ /* 0x000fe20000000000 */
[----:B------:R-:W-:-:S04]  /*01f0*/  @UP0 UIADD3 UR4, -UR4, 0x100000, URZ ;  /* 0x0010000004040890 */ /* 0x000fc8000fffe13f */
[----:B------:R-:W-:Y:S02]  /*0200*/  @UP0 USHF.L.U32 UR5, UR4, 0xb, URZ ;  /* 0x0000000b04050899 */ /* 0x000fe4000800063f */
[----:B------:R-:W-:Y:S01]  /*0210*/  @UP0 USHF.L.U32 UR4, UR4, 0x1, URZ ;  /* 0x0000000104040899 */ /* 0x000fe2000800063f */
[----:B------:R-:W-:Y:S01]  /*0220*/  VOTEU.ANY UP1, P0 ;  /* 0x00000000003f7886 */ /* 0x000fe20000020100 */
[----:B------:R-:W3:Y:S01]  /*0230*/  SHFL.IDX PT, R2, R2, RZ, 0x1f ;  /* 0x00001fff02027589 */ /* 0x000ee200000e0000 */
[----:B-1----:R-:W-:Y:S01]  /*0240*/  ISETP.NE.AND P1, PT, R3, RZ, PT ;  /* 0x000000ff0300720c */ /* 0x002fe20003f25270 */
[----:B--2---:R-:W-:Y:S02]  /*0250*/  @UP0 ULEA UR8, UR8, UR6, 0x18 ;  /* 0x0000000608080291 */ /* 0x004fe4000f8ec03f */
[----:B------:R-:W-:-:S04]  /*0260*/  @UP0 UIADD3 UR6, -UR7, 0x100000, URZ ;  /* 0x0010000007060890 */ /* 0x000fc8000fffe13f */
[----:B------:R-:W-:Y:S02]  /*0270*/  @UP0 USHF.L.U32 UR7, UR6, 0xb, URZ ;  /* 0x0000000b06070899 */ /* 0x000fe4000800063f */
[----:B------:R-:W-:Y:S01]  /*0280*/  @UP0 USHF.L.U32 UR6, UR6, 0x1, URZ ;  /* 0x0000000106060899 */ /* 0x000fe2000800063f */
[----:B------:R-:W-:Y:S01]  /*0290*/  VOTEU.ANY UP0, P0 ;  /* 0x00000000003f7886 */ /* 0x000fe20000000100 */
[----:B------:R-:W1:Y:S04]  /*02a0*/  FENCE.VIEW.ASYNC.S ;  /* 0x00000000000073c6 */ /* 0x000e680000000000 */
[----:B-1----:R1:W2:Y:S06]  /*02b0*/  @UP0 SYNCS.EXCH.64 URZ, [UR8+0x36800], UR4 ;  /* 0x03680004083f05b2 */ /* 0x0022ac0008000100 */
[----:B------:R1:W4:Y:S01]  /*02c0*/  @UP1 SYNCS.EXCH.64 URZ, [UR8+0x36820], UR6 ;  /* 0x03682006083f15b2 */ /* 0x0003220008000100 */
[----:B---3--:R-:W-:Y:S05]  /*02d0*/  @P1 BRA `(.L_x_2968) ;  /* 0x0000000000481947 */ /* 0x008fea0003800000 */
        /* <DEDUP_REMOVED lines=17> */
[----:B---3--:R-:W-:Y:S01]  /*03f0*/  NOP ;  /* 0x0000000000007918 */ /* 0x008fe20000000000 */
.L_x_2968:
[----:B-1----:R-:W1:Y:S01]  /*0400*/  S2UR UR4, SR_CTAID.Y ;  /* 0x00000000000479c3 */ /* 0x002e620000002600 */
[----:B------:R-:W3:Y:S01]  /*0410*/  SHFL.IDX PT, R7, R0, RZ, 0x1f ;  /* 0x00001fff00077589 */ /* 0x000ee200000e0000 */
[----:B------:R-:W-:Y:S01]  /*0420*/  ULDC UR5, c[0x0][0x154] ;  /* 0x0000550000057ab9 */ /* 0x000fe20000000800 */
[----:B------:R-:W-:-:S05]  /*0430*/  NOP ;  /* 0x0000000000007918 */ /* 0x000fca0000000000 */
[----:B------:R-:W5:Y:S08]  /*0440*/  S2UR UR6, SR_CTAID.X ;  /* 0x00000000000679c3 */ /* 0x000f700000002500 */
[----:B------:R-:W2:Y:S01]  /*0450*/  LDC R8, c[0x0][0x148] ;  /* 0x00005200ff087b82 */ /* 0x000ea20000000800 */
[----:B-1----:R-:W-:Y:S02]  /*0460*/  I2FP.F32.U32 R4, UR4 ;  /* 0x0000000400047c45 */ /* 0x002fe40008201000 */
[----:B---3--:R-:W-:-:S03]  /*0470*/  ISETP.NE.AND P0, PT, R7, RZ, PT ;  /* 0x000000ff0700720c */ /* 0x008fc60003f05270 */
        /* <DEDUP_REMOVED lines=24> */
[----:B------:R1:W3:Y:S01]  /*0600*/  SYNCS.EXCH.64 URZ, [UR8+0x36860], UR6 ;  /* 0x03686006083f75b2 */ /* 0x0002e20008000100 */
[----:B------:R1:W1:Y:S01]  /*0610*/  SYNCS.EXCH.64 URZ, [UR8+0x36858], UR4 ;  /* 0x03685804083f75b2 */ /* 0x0002620008000100 */
[----:B------:R1:W1:Y:S01]  /*0620*/  SYNCS.EXCH.64 URZ, [UR8+0x36868], UR6 ;  /* 0x03686806083f75b2 */ /* 0x0002620008000100 */
[----:B------:R-:W-:Y:S01]  /*0630*/  NOP ;  /* 0x0000000000007918 */ /* 0x000fe20000000000 */
.L_x_2969:
[----:B------:R-:W5:Y:S01]  /*0640*/  SHFL.IDX PT, R10, R0, RZ, 0x1f ;  /* 0x00001fff000a7589 */ /* 0x000f6200000e0000 */
[----:B------:R-:W-:Y:S01]  /*0650*/  LOP3.LUT R4, R4, 0xffffff80, RZ, 0xc0, !PT ;  /* 0xffffff8004047812 */ /* 0x000fe200078ec0ff */
[----:B------:R-:W1:Y:S01]  /*0660*/  F2I.U32.TRUNC.NTZ R9, R9 ;  /* 0x0000000900097305 */ /* 0x000e62000020f000 */
[----:B------:R-:W-:Y:S01]  /*0670*/  SHF.R.S32.HI R8, RZ, 0x1f, R3 ;  /* 0x0000001fff087819 */ /* 0x000fe20000011403 */
[----:B------:R-:W-:Y:S02]  /*0680*/  NOP ;  /* 0x0000000000007918 */ /* 0x000fe40000000000 */
[----:B------:R-:W-:Y:S01]  /*0690*/  IMAD.IADD R4, R11, 0x1, -R4 ;  /* 0x000000010b047824 */ /* 0x000fe200078e0a04 */
[----:B------:R-:W-:Y:S01]  /*06a0*/  LEA.HI R8, R8, R3, RZ, 0x2 ;  /* 0x0000000308087211 */ /* 0x000fe200078f10ff */
[----:B------:R-:W1:Y:S03]  /*06b0*/  LDC R11, c[0x0][0x144] ;  /* 0x00005100ff0b7b82 */ /* 0x000e660000000800 */
[----:B------:R-:W-:-:S02]  /*06c0*/  SHF.R.S32.HI R5, RZ, 0x1f, R4 ;  /* 0x0000001fff057819 */ /* 0x000fc40000011404 */
[----:B------:R-:W-:Y:S02]  /*06d0*/  LOP3.LUT R8, R8, 0x3ffffffc, RZ, 0xc0, !PT ;  /* 0x3ffffffc08087812 */ /* 0x000fe400078ec0ff */
        /* <DEDUP_REMOVED lines=27> */
.L_x_2970:
[----:B------:R-:W5:Y:S01]  /*0890*/  SHFL.IDX PT, R13, R0, RZ, 0x1f ;  /* 0x00001fff000d7589 */ /* 0x000f6200000e0000 */
[----:B-1----:R-:W1:Y:S01]  /*08a0*/  S2UR UR4, SR_CTAID.X ;  /* 0x00000000000479c3 */ /* 0x002e620000002500 */
[----:B------:R-:W-:Y:S01]  /*08b0*/  LOP3.LUT R10, R10, 0x3ffffffc, RZ, 0xc0, !PT ;  /* 0x3ffffffc0a0a7812 */ /* 0x000fe200078ec0ff */
[----:B------:R-:W-:Y:S01]  /*08c0*/  IMAD.IADD R5, R6, 0x1, -R5 ;  /* 0x0000000106057824 */ /* 0x000fe200078e0a05 */
[----:B------:R-:W-:Y:S01]  /*08d0*/  IADD3 R8, R3, -R8, RZ ;  /* 0x8000000803087210 */ /* 0x000fe20007ffe0ff */
[----:B------:R-:W-:Y:S01]  /*08e0*/  NOP ;  /* 0x0000000000007918 */ /* 0x000fe20000000000 */
[----:B------:R-:W-:Y:S01]  /*08f0*/  IADD3 R6, -R9, RZ, RZ ;  /* 0x000000ff09067210 */ /* 0x000fe20007ffe1ff */
[----:B------:R-:W-:Y:S02]  /*0900*/  IMAD.IADD R10, R7, 0x1, -R10 ;  /* 0x00000001070a7824 */ /* 0x000fe400078e0a0a */
[----:B------:R-:W2:Y:S01]  /*0910*/  LDC R7, c[0x0][0x140] ;  /* 0x00005000ff077b82 */ /* 0x000ea20000000800 */
[----:B------:R-:W-:-:S02]  /*0920*/  IMAD R8, R8, 0x4, R5 ;  /* 0x0000000408087824 */ /* 0x000fc400078e0205 */
[----:B------:R-:W-:-:S03]  /*0930*/  IMAD R10, R10, 0x4, R5 ;  /* 0x000000040a0a7824 */ /* 0x000fc600078e0205 */
[----:B------:R-:W-:Y:S02]  /*0940*/  LEA.HI R3, R8, R8, RZ, 0x1 ;  /* 0x0000000808037211 */ /* 0x000fe400078f08ff */
[----:B------:R-:W-:Y:S02]  /*0950*/  LEA.HI R5, R10, R10, RZ, 0x1 ;  /* 0x0000000a0a057211 */ /* 0x000fe400078f08ff */
[----:B------:R-:W-:Y:S02]  /*0960*/  LOP3.LUT R3, R3, 0xfffffffe, RZ, 0xc0, !PT ;  /* 0xfffffffe03037812 */ /* 0x000fe400078ec0ff */
[----:B------:R-:W-:Y:S02]  /*0970*/  LOP3.LUT R5, R5, 0xfffffffe, RZ, 0xc0, !PT ;  /* 0xfffffffe05057812 */ /* 0x000fe400078ec0ff */
[----:B-----5:R-:W-:Y:S01]  /*0980*/  ISETP.NE.AND P0, PT, R13, RZ, PT ;  /* 0x000000ff0d00720c */ /* 0x020fe20003f05270 */
[----:B-1----:R-:W-:Y:S02]  /*0990*/  IMAD R6, R11, R6, UR4 ;  /* 0x000000040b067e24 */ /* 0x002fe4000f8e0206 */
[----:B------:R-:W-:-:S02]  /*09a0*/  IMAD.IADD R3, R8, 0x1, -R3 ;  /* 0x0000000108037824 */ /* 0x000fc400078e0a03 */
[----:B------:R-:W-:-:S03]  /*09b0*/  IMAD.IADD R5, R10, 0x1, -R5 ;  /* 0x000000010a057824 */ /* 0x000fc600078e0a05 */
[-C--:B------:R-:W-:Y:S02]  /*09c0*/  ISETP.NE.AND P3, PT, R3, R6.reuse, PT ;  /* 0x000000060300720c */ /* 0x080fe40003f65270 */
[----:B------:R-:W-:-:S03]  /*09d0*/  ISETP.NE.AND P5, PT, R5, R6, PT ;  /* 0x000000060500720c */ /* 0x000fc60003fa5270 */
[----:B------:R-:W-:Y:S10]  /*09e0*/  @P0 BRA `(.L_x_2971) ;  /* 0x0000000000480947 */ /* 0x000ff40003800000 */
        /* <DEDUP_REMOVED lines=18> */
.L_x_2971:
[----:B------:R-:W5:Y:S01]  /*0b10*/  SHFL.IDX PT, R6, R0, RZ, 0x1f ;  /* 0x00001fff00067589 */ /* 0x000f6200000e0000 */
        /* <DEDUP_REMOVED lines=8> */
[----:B------:R-:W-:Y:S01]  /*0ba0*/  @P3 LEA.HI R3, R11, R11, RZ, 0x1 ;  /* 0x0000000b0b033211 */ /* 0x000fe200078f08ff */
[----:B------:R1:W-:Y:S01]  /*0bb0*/  STL [R1+0x4], R11 ;  /* 0x0000040b01007387 */ /* 0x0003e20000100800 */
[----:B------:R-:W-:-:S02]  /*0bc0*/  @P5 LEA.HI R5, R9, R9, RZ, 0x1 ;  /* 0x0000000909055211 */ /* 0x000fc400078f08ff */
[----:B------:R-:W-:Y:S01]  /*0bd0*/  @P3 SHF.R.S32.HI R3, RZ, 0x1, R3 ;  /* 0x00000001ff033819 */ /* 0x000fe20000011403 */
[----:B------:R1:W-:Y:S01]  /*0be0*/  STL [R1], R9 ;  /* 0x0000000901007387 */ /* 0x0003e20000100800 */
[----:B------:R-:W-:Y:S02]  /*0bf0*/  @P5 SHF.R.S32.HI R5, RZ, 0x1, R5 ;  /* 0x00000001ff055819 */ /* 0x000fe40000011405 */
[-C--:B------:R-:W-:Y:S02]  /*0c00*/  @P3 ISETP.NE.AND P6, PT, R3, R12.reuse, PT ;  /* 0x0000000c0300320c */ /* 0x080fe40003fc5270 */
[----:B------:R-:W-:Y:S02]  /*0c10*/  @P5 ISETP.NE.AND P4, PT, R5, R12, PT ;  /* 0x0000000c0500520c */ /* 0x000fe40003f85270 */
[----:B------:R-:W-:Y:S02]  /*0c20*/  @P3 SEL R23, RZ, 0x1, P6 ;  /* 0x00000001ff173807 */ /* 0x000fe40003000000 */
[----:B-----5:R-:W-:-:S02]  /*0c30*/  ISETP.NE.AND P3, PT, R6, RZ, PT ;  /* 0x000000ff0600720c */ /* 0x020fc40003f65270 */
[----:B------:R-:W-:Y:S02]  /*0c40*/  ISETP.LT.U32.AND P6, PT, R11, 0x2, !P0 ;  /* 0x000000020b00780c */ /* 0x000fe400047c1070 */
[----:B------:R-:W-:Y:S02]  /*0c50*/  ISETP.LT.U32.AND P0, PT, R9, 0x2, !P0 ;  /* 0x000000020900780c */ /* 0x000fe40004701070 */
[----:B------:R-:W-:Y:S02]  /*0c60*/  ISETP.NE.AND P2, PT, R2, RZ, PT ;  /* 0x000000ff0200720c */ /* 0x000fe40003f45270 */
[----:B--2---:R-:W-:Y:S02]  /*0c70*/  ISETP.EQ.U32.AND P1, PT, R7, 0x1, PT ;  /* 0x000000010700780c */ /* 0x004fe40003f22070 */
[----:B------:R-:W-:Y:S02]  /*0c80*/  SEL R2, RZ, 0x1, !P6 ;  /* 0x00000001ff027807 */ /* 0x000fe40007000000 */
[----:B------:R-:W-:-:S02]  /*0c90*/  SEL R3, RZ, 0x1, !P0 ;  /* 0x00000001ff037807 */ /* 0x000fc40004000000 */
        /* <DEDUP_REMOVED lines=20> */
.L_x_2972:
[----:B------:R-:W-:Y:S01]  /*0de0*/  LOP3.LUT R23, R23, R2, RZ, 0xc0, !PT ;  /* 0x0000000217177212 */ /* 0x000fe200078ec0ff */
[----:B------:R-:W-:Y:S01]  /*0df0*/  NOP ;  /* 0x0000000000007918 */ /* 0x000fe20000000000 */
[----:B------:R-:W-:Y:S01]  /*0e00*/  LOP3.LUT R22, R22, R3, RZ, 0xc0, !PT ;  /* 0x0000000316167212 */ /* 0x000fe200078ec0ff */
[----:B------:R-:W-:Y:S06]  /*0e10*/  @!P1 BRA `(.L_x_2973) ;  /* 0x0000000000089947 */ /* 0x000fec0003800000 */
[----:B-1234-:R-:W-:Y:S01]  /*0e20*/  UCGABAR_ARV ;  /* 0x00000000000079c7 */ /* 0x01efe20008000000 */
[----:B------:R-:W-:Y:S05]  /*0e30*/  BRA `(.L_x_2974) ;  /* 0x0000000000047947 */ /* 0x000fea0003800000 */
.L_x_2973:
[----:B-1234-:R-:W-:Y:S01]  /*0e40*/  NOP ;  /* 0x0000000000007918 */ /* 0x01efe20000000000 */
.L_x_2974:
[----:B------:R-:W-:Y:S05]  /*0e50*/  @!P1 BRA `(.L_x_2975) ;  /* 0x00000000000c9947 */ /* 0x000fea0003800000 */
[----:B------:R-:W-:Y:S01]  /*0e60*/  UCGABAR_WAIT ;  /* 0x0000000000007dc7 */ /* 0x000fe20008000000 */
[----:B------:R-:W-:Y:S01]  /*0e70*/  CCTL.IVALL ;  /* 0x00000000ff00798f */ /* 0x000fe20002000000 */
[----:B------:R-:W-:Y:S05]  /*0e80*/  BRA `(.L_x_2976) ;  /* 0x0000000000047947 */ /* 0x000fea0003800000 */
.L_x_2975:
[----:B------:R-:W-:Y:S06]  /*0e90*/  BAR.SYNC.DEFER_BLOCKING 0x0 ;  /* 0x0000000000007b1d */ /* 0x000fec0000010000 */
.L_x_2976:
[----:B------:R-:W-:-:S05]  /*0ea0*/  IMAD.MOV.U32 R2, RZ, RZ, 0x1 ;  /* 0x00000001ff027424 */ /* 0x000fca00078e00ff */
[----:B------:R-:W-:-:S05]  /*0eb0*/  SEL R2, R2, 0x2, !P2 ;  /* 0x0000000202027807 */ /* 0x000fca0005000000 */
[----:B------:R1:W-:Y:S01]  /*0ec0*/  STL [R1+0x1c], R2 ;  /* 0x00001c0201007387 */ /* 0x0003e20000100800 */
[----:B------:R-:W-:Y:S05]  /*0ed0*/  @!P2 BRA `(.L_x_2977) ;  /* 0x000000b00010a947 */ /* 0x000fea0003800000 */
.L_x_2978:
        /* <DEDUP_REMOVED lines=9> */
[----:B------:R-:W2:Y:S01]  /*0f70*/  LDL.LU R10, [R1+0x1c] ;  /* 0x00001c00010a7983 */ /* 0x000ea20000300800 */
[----:B-1----:R-:W1:Y:S01]  /*0f80*/  S2R R2, SR_TID.X ;  /* 0x0000000000027919 */ /* 0x002e620000002100 */
[----:B------:R-:W3:Y:S08]  /*0f90*/  S2UR UR5, SR_CgaCtaId ;  /* 0x00000000000579c3 */ /* 0x000ef00000008800 */
[----:B------:R-:W4:Y:S01]  /*0fa0*/  S2UR UR6, SR_SWINHI ;  /* 0x00000000000679c3 */ /* 0x000f220000002f00 */
[----:B-1----:R-:W-:-:S04]  /*0fb0*/  IADD3 R0, R2, -0x80, RZ ;  /* 0xffffff8002007810 */ /* 0x002fc80007ffe0ff */
[----:B------:R-:W-:-:S04]  /*0fc0*/  SHF.R.S32.HI R3, RZ, 0x1f, R0 ;  /* 0x0000001fff037819 */ /* 0x000fc80000011400 */
[----:B------:R-:W-:-:S04]  /*0fd0*/  LEA.HI R4, R3, R0, RZ, 0x7 ;  /* 0x0000000003047211 */ /* 0x000fc800078f38ff */
[----:B------:R-:W-:Y:S02]  /*0fe0*/  LOP3.LUT R5, R4, 0xffffff80, RZ, 0xc0, !PT ;  /* 0xffffff8004057812 */ /* 0x000fe400078ec0ff */
[----:B------:R-:W-:-:S03]  /*0ff0*/  LEA.HI R2, R3, R0, RZ, 0x4 ;  /* 0x0000000003027211 */ /* 0x000fc600078f20ff */
[----:B------:R-:W-:Y:S01]  /*1000*/  IMAD.IADD R206, R0, 0x1, -R5 ;  /* 0x0000000100ce7824 */ /* 0x000fe200078e0a05 */
[----:B------:R-:W-:-:S04]  /*1010*/  LOP3.LUT R7, R2, 0x3fffff0, RZ, 0xc0, !PT ;  /* 0x03fffff002077812 */ /* 0x000fc800078ec0ff */
[----:B------:R-:W-:Y:S02]  /*1020*/  SHF.R.S32.HI R5, RZ, 0x1f, R206 ;  /* 0x0000001fff057819 */ /* 0x000fe400000114ce */
[----:B------:R-:W-:Y:S02]  /*1030*/  SHF.R.S32.HI R9, RZ, 0x4, R2 ;  /* 0x00000004ff097819 */ /* 0x000fe40000011402 */
[----:B------:R-:W-:Y:S01]  /*1040*/  LEA.HI R6, R5, R206, RZ, 0x2 ;  /* 0x000000ce05067211 */ /* 0x000fe200078f10ff */
[----:B------:R-:W-:Y:S01]  /*1050*/  IMAD.IADD R7, R0, 0x1, -R7 ;  /* 0x0000000100077824 */ /* 0x000fe200078e0a07 */
[----:B------:R-:W-:Y:S02]  /*1060*/  LEA.HI R210, R3, R0, RZ, 0x5 ;  /* 0x0000000003d27211 */ /* 0x000fe400078f28ff */
[----:B------:R-:W-:Y:S02]  /*1070*/  LEA.HI R2, R2, R9, RZ, 0x1 ;  /* 0x0000000902027211 */ /* 0x000fe400078f08ff */
[----:B------:R-:W-:-:S02]  /*1080*/  SHF.R.S32.HI R0, RZ, 0x2, R6 ;  /* 0x00000002ff007819 */ /* 0x000fc40000011406 */
[----:B------:R-:W-:Y:S02]  /*1090*/  SHF.R.S32.HI R3, RZ, 0x1f, R6 ;  /* 0x0000001fff037819 */ /* 0x000fe40000011406 */
[----:B------:R-:W-:Y:S02]  /*10a0*/  LOP3.LUT R2, R2, 0x1ffffffe, RZ, 0xc0, !PT ;  /* 0x1ffffffe02027812 */ /* 0x000fe400078ec0ff */
[----:B------:R-:W-:Y:S02]  /*10b0*/  SHF.R.S32.HI R210, RZ, 0x5, R210 ;  /* 0x00000005ffd27819 */ /* 0x000fe400000114d2 */
[----:B------:R-:W-:Y:S02]  /*10c0*/  LEA.HI R3, R3, R0, RZ, 0x3 ;  /* 0x0000000003037211 */ /* 0x000fe400078f18ff */
[----:B------:R-:W-:Y:S01]  /*10d0*/  SHF.R.S32.HI R209, RZ, 0x7, R4 ;  /* 0x00000007ffd17819 */ /* 0x000fe20000011404 */
[----:B------:R-:W-:Y:S01]  /*10e0*/  UMOV UR4, 0x400 ;  /* 0x0000040000047882 */ /* 0x000fe20000000000 */
[----:B------:R-:W-:Y:S01]  /*10f0*/  LEA R7, R210, R7, 0x4 ;  /* 0x00000007d2077211 */ /* 0x000fe200078e20ff */
[----:B------:R-:W-:Y:S01]  /*1100*/  IMAD.IADD R2, R9, 0x1, -R2 ;  /* 0x0000000109027824 */ /* 0x000fe200078e0a02 */
[----:B------:R-:W-:Y:S01]  /*1110*/  LOP3.LUT R3, R3, 0xfffffff8, RZ, 0xc0, !PT ;  /* 0xfffffff803037812 */ /* 0x000fe200078ec0ff */
[----:B---3--:R-:W-:Y:S01]  /*1120*/  ULEA UR8, UR5, UR4, 0x18 ;  /* 0x0000000405087291 */ /* 0x008fe2000f8ec03f */
[----:B------:R-:W-:-:S02]  /*1130*/  LEA.HI R5, R5, R206, RZ, 0x5 ;  /* 0x000000ce05057211 */ /* 0x000fc400078f28ff */
[----:B------:R-:W-:Y:S01]  /*1140*/  LEA.HI R4, R4, R209, RZ, 0x1 ;  /* 0x000000d104047211 */ /* 0x000fe200078f08ff */
[----:B------:R-:W-:Y:S02]  /*1150*/  IMAD R8, R7, 0x8, R2 ;  /* 0x0000000807087824 */ /* 0x000fe400078e0202 */
[----:B------:R-:W-:Y:S01]  /*1160*/  IMAD.IADD R7, R0, 0x1, -R3 ;  /* 0x0000000100077824 */ /* 0x000fe200078e0a03 */
[----:B------:R-:W-:Y:S02]  /*1170*/  LOP3.LUT R3, R6, 0x7ffffffc, RZ, 0xc0, !PT ;  /* 0x7ffffffc06037812 */ /* 0x000fe400078ec0ff */
[----:B------:R-:W-:Y:S02]  /*1180*/  SHF.R.S32.HI R0, RZ, 0x5, R5 ;  /* 0x00000005ff007819 */ /* 0x000fe40000011405 */
[----:B------:R-:W-:Y:S01]  /*1190*/  LOP3.LUT R4, R4, 0x3fffffe, RZ, 0xc0, !PT ;  /* 0x03fffffe04047812 */ /* 0x000fe200078ec0ff */
[----:B------:R-:W-:Y:S01]  /*11a0*/  UMOV UR4, UR8 ;  /* 0x0000000800047c82 */ /* 0x000fe20008000000 */
[----:B----4-:R-:W-:Y:S01]  /*11b0*/  UMOV UR5, UR6 ;  /* 0x0000000600057c82 */ /* 0x010fe20008000000 */
[----:B------:R-:W-:Y:S01]  /*11c0*/  MOV R212, 0xfffffffe ;  /* 0xfffffffe00d47802 */ /* 0x000fe20000000f00 */
[----:B------:R-:W-:Y:S01]  /*11d0*/  IMAD.U32 R18, RZ, RZ, UR4 ;  /* 0x00000004ff127e24 */ /* 0x000fe2000f8e00ff */
[----:B------:R-:W-:Y:S01]  /*11e0*/  SHF.L.U32 R5, R8, 0x3, RZ ;  /* 0x0000000308057819 */ /* 0x000fe200000006ff */
[----:B------:R-:W-:-:S02]  /*11f0*/  IMAD.U32 R19, RZ, RZ, UR5 ;  /* 0x00000005ff137e24 */ /* 0x000fc4000f8e00ff */
[----:B------:R-:W-:Y:S02]  /*1200*/  IMAD.IADD R3, R206, 0x1, -R3 ;  /* 0x00000001ce037824 */ /* 0x000fe400078e0a03 */
[----:B------:R-:W-:Y:S02]  /*1210*/  IMAD R7, R0, 0x10, R7 ;  /* 0x0000001000077824 */ /* 0x000fe400078e0207 */
[----:B------:R-:W-:Y:S01]  /*1220*/  IMAD.IADD R4, R209, 0x1, -R4 ;  /* 0x00000001d1047824 */ /* 0x000fe200078e0a04 */
[----:B------:R-:W-:Y:S01]  /*1230*/  UMOV UR4, URZ ;  /* 0x0000003f00047c82 */ /* 0x000fe20008000000 */
[----:B------:R-:W-:Y:S01]  /*1240*/  IMAD.U32 R2, RZ, RZ, UR8 ;  /* 0x00000008ff027e24 */ /* 0x000fe2000f8e00ff */
[----:B------:R-:W-:Y:S01]  /*1250*/  MOV R204, UR7 ;  /* 0x0000000700cc7c02 */ /* 0x000fe20008000f00 */
[----:B------:R-:W-:Y:S02]  /*1260*/  IMAD R212, R3, R212, 0x70 ;  /* 0x0000007003d47424 */ /* 0x000fe400078e02d4 */
[----:B------:R-:W-:Y:S01]  /*1270*/  IMAD.WIDE R18, R5, 0x2, R18 ;  /* 0x0000000205127825 */ /* 0x000fe200078e0212 */
[----:B------:R-:W-:-:S03]  /*1280*/  UMOV UR38, URZ ;  /* 0x0000003f00267c82 */ /* 0x000fc60008000000 */
[----:B------:R-:W-:Y:S02]  /*1290*/  IMAD R211, R4, 0x40, R7 ;  /* 0x0000004004d37824 */ /* 0x000fe400078e0207 */
[----:B------:R-:W-:Y:S02]  /*12a0*/  IMAD.MOV.U32 R205, RZ, RZ, RZ ;  /* 0x000000ffffcd7224 */ /* 0x000fe400078e00ff */
[----:B------:R-:W-:Y:S01]  /*12b0*/  IMAD.U32 R16, RZ, RZ, UR4 ;  /* 0x00000004ff107e24 */ /* 0x000fe2000f8e00ff */
[----:B--2---:R-:W-:-:S07]  /*12c0*/  LOP3.LUT R17, R10, 0x1, RZ, 0xfc, !PT ;  /* 0x000000010a117812 */ /* 0x004fce00078efcff */
.L_x_3005:
[----:B------:R-:W1:Y:S01]  /*12d0*/  SHFL.IDX PT, R0, R209, RZ, 0x1f ;  /* 0x00001fffd1007589 */ /* 0x000e6200000e0000 */
[----:B------:R-:W2:Y:S01]  /*12e0*/  LDC R81, c[0x0][0x2e0] ;  /* 0x0000b800ff517b82 */ /* 0x000ea20000000800 */
[----:B------:R-:W-:Y:S01]  /*12f0*/  R2UR UR12, R2 ;  /* 0x00000000020c72ca */ /* 0x000fe200000e0000 */
[----:B------:R-:W-:Y:S01]  /*1300*/  ULDC UR4, c[0x0][0xda8] ;  /* 0x00036a0000047ab9 */ /* 0x000fe20000000800 */
[----:B------:R-:W-:Y:S01]  /*1310*/  ULDC.64 UR8, c[0x0][0x3f8] ;  /* 0x0000fe0000087ab9 */ /* 0x000fe20000000a00 */
[----:B------:R-:W-:Y:S01]  /*1320*/  R2UR UR10, R204 ;  /* 0x00000000cc0a72ca */ /* 0x000fe200000e0000 */
[----:B------:R-:W-:Y:S01]  /*1330*/  UISETP.NE.AND UP1, UPT, UR4, 0x1, UPT ;  /* 0x000000010400788c */ /* 0x000fe2000bf25270 */
[----:B------:R-:W-:Y:S01]  /*1340*/  IMAD.MOV.U32 R4, RZ, RZ, RZ ;  /* 0x000000ffff047224 */ /* 0x000fe200078e00ff */
        /* <DEDUP_REMOVED lines=15> */
[----:B------:R-:W-:-:S03]  /*1440*/  IMAD.HI R4, R5, -0x6db6db6d, R4 ;  /* 0x9249249305047827 */ /* 0x000fc600078e0204 */
        /* <DEDUP_REMOVED lines=10> */
[----:B------:R-:W-:Y:S01]  /*14f0*/  MOV R208, UR11 ;  /* 0x0000000b00d07c02 */ /* 0x000fe20008000f00 */
[----:B------:R-:W-:Y:S01]  /*1500*/  USHF.R.U32.HI UR8, URZ, 0x4, UR8 ;  /* 0x000000043f087899 */ /* 0x000fe20008011608 */
[----:B------:R-:W-:Y:S01]  /*1510*/  UMOV UR36, UR11 ;  /* 0x0000000b00247c82 */ /* 0x000fe20008000000 */
[----:B------:R-:W-:Y:S02]  /*1520*/  @UP2 USHF.R.U32.HI UR36, URZ, UR7, UR5 ;  /* 0x000000073f242299 */ /* 0x000fe40008011605 */
[----:B------:R-:W-:Y:S01]  /*1530*/  UMOV UR4, UR10 ;  /* 0x0000000a00047c82 */ /* 0x000fe20008000000 */
[----:B------:R-:W-:Y:S01]  /*1540*/  ULOP3.LUT UR37, UR8, 0x3fff, URZ, 0xc0, !UPT ;  /* 0x00003fff08257892 */ /* 0x000fe2000f8ec03f */
[----:B------:R-:W-:Y:S01]  /*1550*/  IMAD.U32 R207, RZ, RZ, UR4 ;  /* 0x00000004ffcf7e24 */ /* 0x000fe2000f8e00ff */
[----:B------:R-:W-:Y:S10]  /*1560*/  @!P0 BRA `(.L_x_2979) ;  /* 0x0000000000408947 */ /* 0x000ff40003800000 */
        /* <DEDUP_REMOVED lines=16> */
.L_x_2979:
[----:B------:R-:W-:Y:S02]  /*1670*/  R2UR UR4, R2 ;  /* 0x00000000020472ca */ /* 0x000fe400000e0000 */
[----:B------:R-:W-:Y:S02]  /*1680*/  LOP3.LUT R0, R205, 0x1, RZ, 0xc0, !PT ;  /* 0x00000001cd007812 */ /* 0x000fe400078ec0ff */
[----:B------:R-:W-:Y:S02]  /*1690*/  ISETP.NE.AND P0, PT, R17, 0x3, PT ;  /* 0x000000031100780c */ /* 0x000fe40003f05270 */
[----:B------:R-:W-:-:S07]  /*16a0*/  SHF.L.U32 R0, R0, 0x1f, RZ ;  /* 0x0000001f00007819 */ /* 0x000fce00000006ff */
[----:B------:R-:W1:Y:S02]  /*16b0*/  SYNCS.PHASECHK.TRANS64.TRYWAIT P1, [UR4+0x36800], R0 ;  /* 0x03680000ff0075a7 */ /* 0x000e640008020144 */
[----:B-1----:R-:W-:Y:S05]  /*16c0*/  @!P1 BRA `(.L_x_2980) ;  /* 0x000000dc00849947 */ /* 0x002fea0003800000 */
.L_x_3071:
[----:B------:R-:W-:Y:S05]  /*16d0*/  @!P0 BRA `(.L_x_2981) ;  /* 0x0000000000048947 */ /* 0x000fea0003800000 */
[----:B------:R-:W-:Y:S01]  /*16e0*/  BPT.TRAP 0x1 ;  /* 0x000000040000795c */ /* 0x000fe20000300000 */
.L_x_2981:
        /* <DEDUP_REMOVED lines=9> */
.L_x_2982:
[----:B--2---:R-:W-:Y:S05]  /*1780*/  @P1 BRA `(.L_x_2983) ;  /* 0x0000000000081947 */ /* 0x004fea0003800000 */
[----:B------:R-:W2:Y:S02]  /*1790*/  SYNCS.PHASECHK.TRANS64.TRYWAIT P1, [R0+URZ+0x36830], R3 ;  /* 0x03683003000075a7 */ /* 0x000ea4000802017f */
[----:B--2---:R-:W-:Y:S05]  /*17a0*/  @!P1 BRA `(.L_x_2984) ;  /* 0x000000dc00689947 */ /* 0x004fea0003800000 */
.L_x_2983:
[----:B------:R-:W-:Y:S05]  /*17b0*/  WARPSYNC.ALL ;  /* 0x0000000000007948 */ /* 0x000fea0003800000 */
[----:B------:R-:W-:Y:S01]  /*17c0*/  R2UR UR4, R2 ;  /* 0x00000000020472ca */ /* 0x000fe200000e0000 */
[----:B------:R-:W-:Y:S01]  /*17d0*/  WARPGROUP.ARRIVE ;  /* 0x00000000000079c5 */ /* 0x000fe20000000000 */
[----:B------:R-:W-:Y:S01]  /*17e0*/  UMOV UR57, 0x40000040 ;  /* 0x4000004000397882 */ /* 0x000fe20000000000 */
[----:B------:R-:W-:Y:S01]  /*17f0*/  UMOV UR59, 0x40000040 ;  /* 0x40000040003b7882 */ /* 0x000fe20000000000 */
[----:B------:R-:W-:Y:S01]  /*1800*/  UMOV UR9, UR57 ;  /* 0x0000003900097c82 */ /* 0x000fe20008000000 */
[----:B------:R-:W-:Y:S01]  /*1810*/  UMOV UR11, 0x40000040 ;  /* 0x40000040000b7882 */ /* 0x000fe20000000000 */
[----:B------:R-:W-:Y:S01]  /*1820*/  UMOV UR13, UR57 ;  /* 0x00000039000d7c82 */ /* 0x000fe20008000000 */
[----:B------:R-:W-:Y:S01]  /*1830*/  UMOV UR15, 0x40000040 ;  /* 0x40000040000f7882 */ /* 0x000fe20000000000 */
[----:B------:R-:W-:Y:S01]  /*1840*/  UMOV UR17, UR57 ;  /* 0x0000003900117c82 */ /* 0x000fe20008000000 */
[----:B------:R-:W-:Y:S01]  /*1850*/  UMOV UR19, 0x40000040 ;  /* 0x4000004000137882 */ /* 0x000fe20000000000 */
[----:B------:R-:W-:Y:S01]  /*1860*/  UMOV UR21, UR57 ;  /* 0x0000003900157c82 */ /* 0x000fe20008000000 */
[----:B------:R-:W-:Y:S01]  /*1870*/  UMOV UR23, 0x40000040 ;  /* 0x4000004000177882 */ /* 0x000fe20000000000 */
[----:B------:R-:W-:Y:S01]  /*1880*/  UMOV UR27, 0x40000040 ;  /* 0x40000040001b7882 */ /* 0x000fe20000000000 */
[----:B------:R-:W-:Y:S01]  /*1890*/  UIADD3 UR4, UR4, 0x21400, URZ ;  /* 0x0002140004047890 */ /* 0x000fe2000fffe03f */
[----:B------:R-:W-:Y:S01]  /*18a0*/  MOV R6, UR38 ;  /* 0x0000002600067c02 */ /* 0x000fe20008000f00 */
[----:B------:R-:W-:Y:S01]  /*18b0*/  UMOV UR31, 0x40000040 ;  /* 0x40000040001f7882 */ /* 0x000fe20000000000 */
[----:B------:R-:W-:Y:S01]  /*18c0*/  UMOV UR35, 0x40000040 ;  /* 0x4000004000237882 */ /* 0x000fe20000000000 */
[----:B------:R-:W-:Y:S01]  /*18d0*/  USHF.R.U32.HI UR5, URZ, 0x4, UR4 ;  /* 0x000000043f057899 */ /* 0x000fe20008011604 */
[----:B------:R-:W-:Y:S01]  /*18e0*/  MOV R7, UR36 ;  /* 0x0000002400077c02 */ /* 0x000fe20008000f00 */
[----:B------:R-:W-:Y:S01]  /*18f0*/  ULOP3.LUT UR4, UR37, 0x10000, URZ, 0xfc, !UPT ;  /* 0x0001000025047892 */ /* 0x000fe2000f8efc3f */
[----:B-12---:R-:W-:Y:S01]  /*1900*/  MOV R3, UR57 ;  /* 0x0000003900037c02 */ /* 0x006fe20008000f00 */
[----:B------:R-:W-:Y:S01]  /*1910*/  ULOP3.LUT UR5, UR5, 0x3fff, URZ, 0xc0, !UPT ;  /* 0x00003fff05057892 */ /* 0x000fe2000f8ec03f */
[----:B------:R-:W-:Y:S01]  /*1920*/  UMOV UR43, 0x40000040 ;  /* 0x40000040002b7882 */ /* 0x000fe20000000000 */
[----:B------:R-:W-:-:S02]  /*1930*/  UMOV UR47, 0x40000040 ;  /* 0x40000040002f7882 */ /* 0x000fc40000000000 */
[----:B------:R-:W-:Y:S01]  /*1940*/  ULOP3.LUT UR6, UR5, 0x10000, URZ, 0xfc, !UPT ;  /* 0x0001000005067892 */ /* 0x000fe2000f8efc3f */
[----:B------:R-:W-:Y:S01]  /*1950*/  UMOV UR56, UR4 ;  /* 0x0000000400387c82 */ /* 0x000fe20008000000 */
[----:B------:R-:W-:Y:S01]  /*1960*/  UMOV UR51, 0x40000040 ;  /* 0x4000004000337882 */ /* 0x000fe20000000000 */
[----:B------:R-:W-:Y:S01]  /*1970*/  UMOV UR8, UR56 ;  /* 0x0000003800087c82 */ /* 0x000fe20008000000 */
[----:B------:R-:W-:Y:S02]  /*1980*/  UMOV UR12, UR56 ;  /* 0x00000038000c7c82 */ /* 0x000fe40008000000 */
[----:B------:R-:W-:Y:S01]  /*1990*/  IMAD.U32 R5, RZ, RZ, UR6 ;  /* 0x00000006ff057e24 */ /* 0x000fe2000f8e00ff */
[----:B------:R-:W-:Y:S01]  /*19a0*/  UIMAD UR6, UR38, 0xa80, UR6 ;  /* 0x00000a80260678a4 */ /* 0x000fe2000f8e0206 */
[----:B------:R-:W-:Y:S01]  /*19b0*/  MOV R4, UR56 ;  /* 0x0000003800047c02 */ /* 0x000fe20008000f00 */
[----:B------:R-:W-:Y:S01]  /*19c0*/  UMOV UR16, UR56 ;  /* 0x0000003800107c82 */ /* 0x000fe20008000000 */
[----:B------:R-:W-:Y:S01]  /*19d0*/  UMOV UR20, UR56 ;  /* 0x0000003800147c82 */ /* 0x000fe20008000000 */
[----:B------:R-:W-:-:S02]  /*19e0*/  UIADD3 UR10, UR6, 0x80, URZ ;  /* 0x00000080060a7890 */ /* 0x000fc4000fffe03f */
[----:B------:R-:W-:Y:S02]  /*19f0*/  UIADD3 UR14, UR6, 0x100, URZ ;  /* 0x00000100060e7890 */ /* 0x000fe4000fffe03f */
[----:B------:R-:W-:Y:S01]  /*1a00*/  UMOV UR58, UR6 ;  /* 0x00000006003a7c82 */ /* 0x000fe20008000000 */
[----:B------:R-:W-:Y:S01]  /*1a10*/  UIADD3 UR18, UR6, 0x180, URZ ;  /* 0x0000018006127890 */ /* 0x000fe2000fffe03f */
[----:B------:R-:W-:Y:S01]  /*1a20*/  HGMMA.64x16x16.F32.BF16 R72, gdesc[UR56], RZ, !UPT, gsb0 ;  /* 0x00200000384879f0 */ /* 0x000fe2000c0018ff */
[----:B------:R-:W-:Y:S02]  /*1a30*/  UIADD3 UR22, UR6, 0x200, URZ ;  /* 0x0000020006167890 */ /* 0x000fe4000fffe03f */
[----:B------:R-:W-:Y:S01]  /*1a40*/  UIADD3 UR58, UR6, 0x280, URZ ;  /* 0x00000280063a7890 */ /* 0x000fe2000fffe03f */
[----:B------:R-:W-:Y:S01]  /*1a50*/  UMOV UR59, 0x40000040 ;  /* 0x40000040003b7882 */ /* 0x000fe20000000000 */
[----:B------:R-:W-:Y:S02]  /*1a60*/  UIADD3 UR5, UR6, 0x300, URZ ;  /* 0x0000030006057890 */ /* 0x000fe4000fffe03f */
[----:B------:R-:W-:-:S02]  /*1a70*/  UIADD3 UR26, UR6, 0x204, URZ ;  /* 0x00000204061a7890 */ /* 0x000fc4000fffe03f */
[----:B------:R-:W-:Y:S02]  /*1a80*/  UIADD3 UR30, UR6, 0x206, URZ ;  /* 0x00000206061e7890 */ /* 0x000fe4000fffe03f */
[----:B------:R-:W-:Y:S02]  /*1a90*/  UIADD3 UR34, UR6, 0x580, URZ ;  /* 0x0000058006227890 */ /* 0x000fe4000fffe03f */
[----:B------:R-:W-:Y:S02]  /*1aa0*/  UIADD3 UR42, UR6, 0x582, URZ ;  /* 0x00000582062a7890 */ /* 0x000fe4000fffe03f */
[----:B------:R-:W-:Y:S02]  /*1ab0*/  UIADD3 UR46, UR6, 0x584, URZ ;  /* 0x00000584062e7890 */ /* 0x000fe4000fffe03f */
[----:B------:R-:W-:Y:S02]  /*1ac0*/  UIADD3 UR50, UR6, 0x586, URZ ;  /* 0x0000058606327890 */ /* 0x000fe4000fffe03f */
[----:B------:R-:W-:Y:S01]  /*1ad0*/  UIADD3 UR54, UR6, 0x780, URZ ;  /* 0x0000078006367890 */ /* 0x000fe2000fffe03f */
[----:B------:R-:W-:Y:S01]  /*1ae0*/  UMOV UR55, 0x40000040 ;  /* 0x4000004000377882 */ /* 0x000fe20000000000 */
[----:B------:R-:W-:Y:S01]  /*1af0*/  UMOV UR39, 0x40000040 ;  /* 0x4000004000277882 */ /* 0x000fe20000000000 */
[----:B------:R-:W-:Y:S01]  /*1b00*/  UIADD3 UR7, UR6, 0xa02, URZ ;  /* 0x00000a0206077890 */ /* 0x000fe2000fffe03f */
[----:B------:R-:W-:-:S02]  /*1b10*/  WARPGROUP.DEPBAR.LE gsb0, 0x0 ;  /* 0x00008000000079c5 */ /* 0x000fc40000010000 */
[----:B------:R-:W-:-:S06]  /*1b20*/  WARPGROUP.ARRIVE ;  /* 0x00000000000079c5 */ /* 0x000fcc0000000000 */
[----:B------:R-:W-:Y:S01]  /*1b30*/  HGMMA.64x16x16.F32.BF16 R64, gdesc[UR8], RZ, !UPT, gsb0 ;  /* 0x00200000084079f0 */ /* 0x000fe2000c0018ff */
[----:B------:R-:W-:Y:S02]  /*1b40*/  UIADD3 UR8, UR4, 0x2, URZ ;  /* 0x0000000204087890 */ /* 0x000fe4000fffe03f */
[----:B------:R-:W-:Y:S01]  /*1b50*/  UIADD3 UR10, UR6, 0x2, URZ ;  /* 0x00000002060a7890 */ /* 0x000fe2000fffe03f */
[----:B------:R-:W-:Y:S01]  /*1b60*/  UMOV UR9, 0x40000040 ;  /* 0x4000004000097882 */ /* 0x000fe20000000000 */
        /* <DEDUP_REMOVED lines=31> */
[----:B------:R-:W-:Y:S02]  /*1d60*/  UMOV UR59, 0x40000040 ;  /* 0x40000040003b7882 */ /* 0x000fe40000000000 */
        /* <DEDUP_REMOVED lines=329> */
[----:B------:R-:W-:Y:S01]  /*3200*/  UMOV UR52, UR44 ;  /* 0x0000002c00347c82 */ /* 0x000fe20008000000 */
[----:B------:R-:W-:Y:S01]  /*3210*/  UMOV UR53, UR45 ;  /* 0x0000002d00357c82 */ /* 0x000fe20008000000 */
        /* <DEDUP_REMOVED lines=51> */
[----:B------:R-:W-:Y:S01]  /*3550*/  UMOV UR52, UR48 ;  /* 0x0000003000347c82 */ /* 0x000fe20008000000 */
[----:B------:R-:W-:Y:S01]  /*3560*/  UMOV UR53, UR49 ;  /* 0x0000003100357c82 */ /* 0x000fe20008000000 */
[----:B------:R-:W-:-:S02]  /*3570*/  WARPGROUP.DEPBAR.LE gsb0, 0x0 ;  /* 0x00008000000079c5 */ /* 0x000fc40000010000 */
        /* <DEDUP_REMOVED lines=48> */
[----:B------:R-:W-:-:S07]  /*3880*/  UIADD3 UR7, UR6, 0x786, URZ ;  /* 0x0000078606077890 */ /* 0x000fce000fffe03f */
        /* <DEDUP_REMOVED lines=9> */
[----:B------:R-:W-:Y:S02]  /*3920*/  UMOV UR55, 0x40000040 ;  /* 0x4000004000377882 */ /* 0x000fe40000000000 */
[----:B------:R-:W-:Y:S01]  /*3930*/  UMOV UR6, UR11 ;  /* 0x0000000b00067c82 */ /* 0x000fe20008000000 */
        /* <DEDUP_REMOVED lines=33> */
.L_x_2985:
[----:B------:R-:W-:Y:S01]  /*3b50*/  ULDC UR4, c[0x0][0x9d8] ;  /* 0x0002760000047ab9 */ /* 0x000fe20000000800 */
[----:B------:R-:W2:Y:S01]  /*3b60*/  LDL R82, [R1+0x4] ;  /* 0x0000040001527983 */ /* 0x000ea20000100800 */
        /* <DEDUP_REMOVED lines=22> */
[----:B------:R3:W-:Y:S01]  /*3cd0*/  MUFU.TANH R6, R41 ;  /* 0x0000002900067308 */ /* 0x0007e20000002400 */
        /* <DEDUP_REMOVED lines=8> */
[----:B---3--:R-:W-:-:S02]  /*3d60*/  IMAD.IADD R41, R212, 0x1, R81 ;  /* 0x00000001d4297824 */ /* 0x008fc400078e0251 */
        /* <DEDUP_REMOVED lines=14> */
[----:B------:R-:W4:Y:S01]  /*3e50*/  MUFU.TANH R77, R77 ;  /* 0x0000004d004d7308 */ /* 0x000f220000002400 */
[----:B---3--:R-:W-:-:S02]  /*3e60*/  IMAD R67, R120, -0x70, R41 ;  /* 0xffffff9078437824 */ /* 0x008fc400078e0229 */
[----:B------:R-:W-:Y:S01]  /*3e70*/  FMUL.FTZ R55, R55, UR4 ;  /* 0x0000000437377c20 */ /* 0x000fe20008410000 */
[----:B------:R-:W-:Y:S01]  /*3e80*/  FMUL.FTZ R32, R32, UR4 ;  /* 0x0000000420207c20 */ /* 0x000fe20008410000 */
[----:B------:R-:W-:Y:S01]  /*3e90*/  FMUL.FTZ R42, R42, UR4 ;  /* 0x000000042a2a7c20 */ /* 0x000fe20008410000 */
[----:B------:R-:W-:Y:S01]  /*3ea0*/  FMUL.FTZ R43, R43, UR4 ;  /* 0x000000042b2b7c20 */ /* 0x000fe20008410000 */
[C---:B------:R-:W-:Y:S01]  /*3eb0*/  ISETP.GT.AND P4, PT, R67.reuse, RZ, PT ;  /* 0x000000ff4300720c */ /* 0x040fe20003f84270 */
[----:B------:R-:W-:Y:S01]  /*3ec0*/  FMUL.FTZ R36, R36, UR4 ;  /* 0x0000000424247c20 */ /* 0x000fe20008410000 */
[----:B------:R-:W3:Y:S01]  /*3ed0*/  MUFU.TANH R64, R64 ;  /* 0x0000004000407308 */ /* 0x000ee20000002400 */
[C---:B------:R-:W-:Y:S01]  /*3ee0*/  ISETP.GT.AND P3, PT, R67.reuse, 0x1, PT ;  /* 0x000000014300780c */ /* 0x040fe20003f64270 */
[----:B------:R-:W-:Y:S01]  /*3ef0*/  FMUL.FTZ R46, R46, UR4 ;  /* 0x000000042e2e7c20 */ /* 0x000fe20008410000 */
[----:B------:R-:W-:Y:S01]  /*3f00*/  ISETP.GT.AND P2, PT, R67, 0x8, PT ;  /* 0x000000084300780c */ /* 0x000fe20003f44270 */
[----:B------:R-:W-:Y:S01]  /*3f10*/  FMUL.FTZ R47, R47, UR4 ;  /* 0x000000042f2f7c20 */ /* 0x000fe20008410000 */
[----:B-1----:R-:W-:Y:S01]  /*3f20*/  FSEL R73, R73, -INF , P3 ;  /* 0xff80000049497808 */ /* 0x002fe20001800000 */
[----:B------:R-:W-:Y:S01]  /*3f30*/  FMUL.FTZ R24, R24, UR4 ;  /* 0x0000000418187c20 */ /* 0x000fe20008410000 */
[C---:B------:R-:W-:Y:S01]  /*3f40*/  ISETP.GT.AND P1, PT, R67.reuse, 0x9, PT ;  /* 0x000000094300780c */ /* 0x040fe20003f24270 */
[----:B------:R-:W1:Y:S01]  /*3f50*/  MUFU.TANH R3, R74 ;  /* 0x0000004a00037308 */ /* 0x000e620000002400 */
[----:B------:R-:W-:Y:S01]  /*3f60*/  ISETP.GT.AND P6, PT, R67, 0x10, PT ;  /* 0x000000104300780c */ /* 0x000fe20003fc4270 */
[----:B------:R-:W-:Y:S01]  /*3f70*/  FMUL.FTZ R34, R34, UR4 ;  /* 0x0000000422227c20 */ /* 0x000fe20008410000 */
[----:B----4-:R-:W-:Y:S01]  /*3f80*/  FSEL R77, R77, -INF , P1 ;  /* 0xff8000004d4d7808 */ /* 0x010fe20000800000 */
[----:B------:R-:W-:Y:S01]  /*3f90*/  FMUL.FTZ R28, R28, UR4 ;  /* 0x000000041c1c7c20 */ /* 0x000fe20008410000 */
[----:B------:R-:W-:Y:S01]  /*3fa0*/  ISETP.GT.AND P5, PT, R67, 0x11, PT ;  /* 0x000000114300780c */ /* 0x000fe20003fa4270 */
[----:B------:R-:W-:Y:S01]  /*3fb0*/  ULDC UR5, c[0x0][0x988] ;  /* 0x0002620000057ab9 */ /* 0x000fe20000000800 */
[----:B------:R-:W-:Y:S01]  /*3fc0*/  FMUL.FTZ R38, R38, UR4 ;  /* 0x0000000426267c20 */ /* 0x000fe20008410000 */
[----:B------:R4:W5:Y:S01]  /*3fd0*/  MUFU.TANH R4, R75 ;  /* 0x0000004b00047308 */ /* 0x0009620000002400 */
[----:B---3--:R-:W-:Y:S01]  /*3fe0*/  FSEL R83, R64, -INF , P6 ;  /* 0xff80000040537808 */ /* 0x008fe20003000000 */
[----:B------:R-:W-:Y:S01]  /*3ff0*/  FMUL.FTZ R39, R39, UR4 ;  /* 0x0000000427277c20 */ /* 0x000fe20008410000 */
[----:B------:R-:W-:Y:S01]  /*4000*/  FSEL R21, R21, -INF , P5 ;  /* 0xff80000015157808 */ /* 0x000fe20002800000 */
[----:B------:R-:W-:Y:S01]  /*4010*/  FMUL.FTZ R26, R26, UR4 ;  /* 0x000000041a1a7c20 */ /* 0x000fe20008410000 */
[----:B------:R-:W-:Y:S01]  /*4020*/  P2R R80, PR, RZ, 0x1 ;  /* 0x00000001ff507803 */ /* 0x000fe20000000000 */
[----:B------:R-:W-:Y:S01]  /*4030*/  FMUL.FTZ R30, R30, UR4 ;  /* 0x000000041e1e7c20 */ /* 0x000fe20008410000 */
[----:B------:R-:W-:Y:S01]  /*4040*/  FMUL.FTZ R31, R31, UR4 ;  /* 0x000000041f1f7c20 */ /* 0x000fe20008410000 */
[----:B------:R-:W3:Y:S01]  /*4050*/  MUFU.TANH R65, R65 ;  /* 0x0000004100417308 */ /* 0x000ee20000002400 */
[----:B----4-:R-:W-:-:S02]  /*4060*/  FSEL R75, R72, -INF , P4 ;  /* 0xff800000484b7808 */ /* 0x010fc40002000000 */
[----:B-1----:R-:W-:Y:S02]  /*4070*/  FSEL R3, R3, -INF , P4 ;  /* 0xff80000003037808 */ /* 0x002fe40002000000 */
[----:B------:R-:W-:-:S03]  /*4080*/  ISETP.GT.AND P4, PT, R67, 0x18, PT ;  /* 0x000000184300780c */ /* 0x000fc60003f84270 */
[----:B------:R1:W4:Y:S01]  /*4090*/  MUFU.TANH R13, R79 ;  /* 0x0000004f000d7308 */ /* 0x0003220000002400 */
[----:B-----5:R-:W-:Y:S02]  /*40a0*/  FSEL R4, R4, -INF , P3 ;  /* 0xff80000004047808 */ /* 0x020fe40001800000 */
[----:B------:R-:W-:-:S05]  /*40b0*/  ISETP.GT.AND P3, PT, R67, 0x19, PT ;  /* 0x000000194300780c */ /* 0x000fca0003f64270 */
[----:B------:R5:W4:Y:S01]  /*40c0*/  MUFU.TANH R15, R66 ;  /* 0x00000042000f7308 */ /* 0x000b220000002400 */
[----:B-1----:R-:W-:Y:S02]  /*40d0*/  FSEL R79, R76, -INF , P2 ;  /* 0xff8000004c4f7808 */ /* 0x002fe40001000000 */
[----:B---3--:R-:W-:Y:S02]  /*40e0*/  FSEL R65, R65, -INF , P5 ;  /* 0xff80000041417808 */ /* 0x008fe40002800000 */
[----:B------:R-:W-:-:S03]  /*40f0*/  ISETP.GT.AND P5, PT, R67, 0x29, PT ;  /* 0x000000294300780c */ /* 0x000fc60003fa4270 */
[----:B------:R-:W1:Y:S01]  /*4100*/  MUFU.TANH R68, R68 ;  /* 0x0000004400447308 */ /* 0x000e620000002400 */
[----:B-----5:R-:W-:Y:S02]  /*4110*/  FMNMX.FTZ R66, R75, R73, !PT ;  /* 0x000000494b427209 */ /* 0x020fe40007810000 */
[----:B----4-:R-:W-:Y:S02]  /*4120*/  FSEL R13, R13, -INF , P1 ;  /* 0xff8000000d0d7808 */ /* 0x010fe40000800000 */
[----:B------:R-:W-:Y:S02]  /*4130*/  FMNMX.FTZ R72, R79, R66, !PT ;  /* 0x000000424f487209 */ /* 0x000fe40007810000 */
[----:B------:R-:W-:Y:S01]  /*4140*/  ISETP.GT.AND P1, PT, R67, 0x21, PT ;  /* 0x000000214300780c */ /* 0x000fe20003f24270 */
[----:B------:R-:W3:Y:S01]  /*4150*/  MUFU.TANH R11, R78 ;  /* 0x0000004e000b7308 */ /* 0x000ee20000002400 */
[----:B------:R-:W-:Y:S02]  /*4160*/  FMNMX.FTZ R72, R77, R72, !PT ;  /* 0x000000484d487209 */ /* 0x000fe40007810000 */
[----:B------:R-:W-:-:S02]  /*4170*/  FSEL R15, R15, -INF , P6 ;  /* 0xff8000000f0f7808 */ /* 0x000fc40003000000 */
[----:B------:R-:W-:Y:S02]  /*4180*/  FMNMX.FTZ R72, R83, R72, !PT ;  /* 0x0000004853487209 */ /* 0x000fe40007810000 */
[----:B------:R-:W-:Y:S01]  /*4190*/  ISETP.GT.AND P6, PT, R67, 0x28, PT ;  /* 0x000000284300780c */ /* 0x000fe20003fc4270 */
[----:B------:R-:W4:Y:S01]  /*41a0*/  MUFU.TANH R69, R69 ;  /* 0x0000004500457308 */ /* 0x000f220000002400 */
[----:B-1----:R-:W-:Y:S02]  /*41b0*/  FSEL R85, R68, -INF , P4 ;  /* 0xff80000044557808 */ /* 0x002fe40002000000 */
[----:B------:R-:W-:-:S04]  /*41c0*/  FMNMX.FTZ R72, R65, R72, !PT ;  /* 0x0000004841487209 */ /* 0x000fc80007810000 */
[----:B------:R-:W-:Y:S01]  /*41d0*/  FMNMX.FTZ R72, R85, R72, !PT ;  /* 0x0000004855487209 */ /* 0x000fe20007810000 */
        /* <DEDUP_REMOVED lines=9> */
[----:B------:R-:W-:Y:S01]  /*4270*/  MUFU.TANH R70, R70 ;  /* 0x0000004600467308 */ /* 0x000fe20000002400 */
[----:B---3--:R-:W-:-:S04]  /*4280*/  FSEL R89, R57, -INF , P1 ;  /* 0xff80000039597808 */ /* 0x008fc80000800000 */
[----:B------:R-:W-:-:S03]  /*4290*/  FMNMX.FTZ R72, R89, R72, !PT ;  /* 0x0000004859487209 */ /* 0x000fc60007810000 */
[----:B------:R-:W1:Y:S01]  /*42a0*/  MUFU.TANH R61, R61 ;  /* 0x0000003d003d7308 */ /* 0x000e620000002400 */
[----:B----4-:R-:W-:-:S04]  /*42b0*/  FSEL R91, R60, -INF , P6 ;  /* 0xff8000003c5b7808 */ /* 0x010fc80003000000 */
[----:B------:R-:W-:-:S03]  /*42c0*/  FMNMX.FTZ R72, R91, R72, !PT ;  /* 0x000000485b487209 */ /* 0x000fc60007810000 */
[----:B------:R-:W3:Y:S08]  /*42d0*/  MUFU.TANH R71, R71 ;  /* 0x0000004700477308 */ /* 0x000ef00000002400 */
[----:B------:R-:W4:Y:S01]  /*42e0*/  MUFU.TANH R48, R48 ;  /* 0x0000003000307308 */ /* 0x000f220000002400 */
[----:B-1----:R-:W-:-:S04]  /*42f0*/  FSEL R93, R61, -INF , P5 ;  /* 0xff8000003d5d7808 */ /* 0x002fc80002800000 */
[----:B------:R-:W-:-:S03]  /*4300*/  FMNMX.FTZ R72, R93, R72, !PT ;  /* 0x000000485d487209 */ /* 0x000fc60007810000 */
[----:B------:R-:W-:Y:S08]  /*4310*/  MUFU.TANH R58, R58 ;  /* 0x0000003a003a7308 */ /* 0x000ff00000002400 */
[----:B------:R-:W1:Y:S08]  /*4320*/  MUFU.TANH R49, R49 ;  /* 0x0000003100317308 */ /* 0x000e700000002400 */
[----:B------:R-:W-:Y:S08]  /*4330*/  MUFU.TANH R59, R59 ;  /* 0x0000003b003b7308 */ /* 0x000ff00000002400 */
[----:B------:R-:W-:Y:S08]  /*4340*/  MUFU.TANH R52, R52 ;  /* 0x0000003400347308 */ /* 0x000ff00000002400 */
[----:B------:R-:W-:Y:S08]  /*4350*/  MUFU.TANH R62, R62 ;  /* 0x0000003e003e7308 */ /* 0x000ff00000002400 */
[----:B------:R5:W-:Y:S08]  /*4360*/  MUFU.TANH R20, R25 ;  /* 0x0000001900147308 */ /* 0x000bf00000002400 */
[----:B------:R-:W-:Y:S01]  /*4370*/  MUFU.TANH R53, R53 ;  /* 0x0000003500357308 */ /* 0x000fe20000002400 */
[----:B-----5:R-:W-:-:S02]  /*4380*/  FSEL R25, R70, -INF , P4 ;  /* 0xff80000046197808 */ /* 0x020fc40002000000 */
[----:B------:R-:W-:-:S05]  /*4390*/  ISETP.GT.AND P4, PT, R67, 0x30, PT ;  /* 0x000000304300780c */ /* 0x000fca0003f84270 */
[----:B------:R-:W5:Y:S08]  /*43a0*/  MUFU.TANH R63, R63 ;  /* 0x0000003f003f7308 */ /* 0x000f700000002400 */
[----:B------:R3:W-:Y:S08]  /*43b0*/  MUFU.TANH R66, R29 ;  /* 0x0000001d00427308 */ /* 0x0007f00000002400 */
[----:B------:R-:W2:Y:S01]  /*43c0*/  MUFU.TANH R40, R40 ;  /* 0x0000002800287308 */ /* 0x000ea20000002400 */
[----:B---3--:R-:W-:-:S02]  /*43d0*/  FSEL R29, R71, -INF , P3 ;  /* 0xff800000471d7808 */ /* 0x008fc40001800000 */
[----:B------:R-:W-:Y:S02]  /*43e0*/  ISETP.GT.AND P3, PT, R67, 0x31, PT ;  /* 0x000000314300780c */ /* 0x000fe40003f64270 */
[----:B----4-:R-:W-:Y:S02]  /*43f0*/  FSEL R71, R48, -INF , P4 ;  /* 0xff80000030477808 */ /* 0x010fe40002000000 */
[----:B-1----:R-:W-:Y:S01]  /*4400*/  FSEL R95, R49, -INF , P3 ;  /* 0xff800000315f7808 */ /* 0x002fe20001800000 */
[----:B------:R-:W-:Y:S01]  /*4410*/  MUFU.TANH R50, R50 ;  /* 0x0000003200327308 */ /* 0x000fe20000002400 */
[----:B------:R-:W-:Y:S02]  /*4420*/  FMNMX.FTZ R72, R71, R72, !PT ;  /* 0x0000004847487209 */ /* 0x000fe40007810000 */
[----:B-----5:R-:W-:Y:S02]  /*4430*/  FSEL R41, R63, -INF , P5 ;  /* 0xff8000003f297808 */ /* 0x020fe40002800000 */
[----:B------:R-:W-:-:S02]  /*4440*/  FMNMX.FTZ R72, R95, R72, !PT ;  /* 0x000000485f487209 */ /* 0x000fc40007810000 */
[----:B------:R-:W-:Y:S01]  /*4450*/  ISETP.GT.AND P5, PT, R67, 0x41, PT ;  /* 0x000000414300780c */ /* 0x000fe20003fa4270 */
[----:B------:R1:W-:Y:S03]  /*4460*/  MUFU.TANH R10, R33 ;  /* 0x00000021000a7308 */ /* 0x0003e60000002400 */
[----:B------:R-:W-:-:S05]  /*4470*/  FSEL R103, R6, -INF , P5 ;  /* 0xff80000006677808 */ /* 0x000fca0002800000 */
[----:B------:R-:W3:Y:S01]  /*4480*/  MUFU.TANH R51, R51 ;  /* 0x0000003300337308 */ /* 0x000ee20000002400 */
[----:B-1----:R-:W-:Y:S02]  /*4490*/  FSEL R33, R58, -INF , P2 ;  /* 0xff8000003a217808 */ /* 0x002fe40001000000 */
[----:B------:R-:W-:-:S04]  /*44a0*/  ISETP.GT.AND P2, PT, R67, 0x38, PT ;  /* 0x000000384300780c */ /* 0x000fc80003f44270 */
[----:B------:R-:W-:Y:S01]  /*44b0*/  FSEL R97, R52, -INF , P2 ;  /* 0xff80000034617808 */ /* 0x000fe20001000000 */
[----:B------:R1:W-:Y:S03]  /*44c0*/  MUFU.TANH R12, R35 ;  /* 0x00000023000c7308 */ /* 0x0003e60000002400 */
[----:B------:R-:W-:-:S05]  /*44d0*/  FMNMX.FTZ R72, R97, R72, !PT ;  /* 0x0000004861487209 */ /* 0x000fca0007810000 */
[----:B------:R-:W-:Y:S01]  /*44e0*/  MUFU.TANH R44, R44 ;  /* 0x0000002c002c7308 */ /* 0x000fe20000002400 */
[----:B-1----:R-:W-:Y:S02]  /*44f0*/  FSEL R35, R59, -INF , P1 ;  /* 0xff8000003b237808 */ /* 0x002fe40000800000 */
[----:B------:R-:W-:-:S04]  /*4500*/  ISETP.GT.AND P1, PT, R67, 0x39, PT ;  /* 0x000000394300780c */ /* 0x000fc80003f24270 */
[----:B------:R-:W-:Y:S01]  /*4510*/  FSEL R99, R53, -INF , P1 ;  /* 0xff80000035637808 */ /* 0x000fe20000800000 */
[----:B------:R-:W-:Y:S03]  /*4520*/  MUFU.TANH R54, R54 ;  /* 0x0000003600367308 */ /* 0x000fe60000002400 */
[----:B------:R-:W-:-:S05]  /*4530*/  FMNMX.FTZ R72, R99, R72, !PT ;  /* 0x0000004863487209 */ /* 0x000fca0007810000 */
[----:B------:R1:W-:Y:S08]  /*4540*/  MUFU.TANH R14, R37 ;  /* 0x00000025000e7308 */ /* 0x0003f00000002400 */
[----:B------:R3:W4:Y:S01]  /*4550*/  MUFU.TANH R8, R45 ;  /* 0x0000002d00087308 */ /* 0x0007220000002400 */
[----:B-1----:R-:W-:Y:S02]  /*4560*/  FSEL R37, R62, -INF , P6 ;  /* 0xff8000003e257808 */ /* 0x002fe40003000000 */
[----:B------:R-:W-:-:S04]  /*4570*/  ISETP.GT.AND P6, PT, R67, 0x40, PT ;  /* 0x000000404300780c */ /* 0x000fc80003fc4270 */
[----:B--2---:R-:W-:Y:S01]  /*4580*/  FSEL R101, R40, -INF , P6 ;  /* 0xff80000028657808 */ /* 0x004fe20003000000 */
[----:B------:R-:W1:Y:S01]  /*4590*/  MUFU.TANH R55, R55 ;  /* 0x0000003700377308 */ /* 0x000e620000002400 */
[----:B---3--:R-:W-:Y:S02]  /*45a0*/  FSEL R45, R51, -INF , P3 ;  /* 0xff800000332d7808 */ /* 0x008fe40001800000 */
[----:B------:R-:W-:Y:S02]  /*45b0*/  FMNMX.FTZ R72, R101, R72, !PT ;  /* 0x0000004865487209 */ /* 0x000fe40007810000 */
[----:B------:R-:W-:Y:S02]  /*45c0*/  ISETP.GT.AND P3, PT, R67, 0x49, PT ;  /* 0x000000494300780c */ /* 0x000fe40003f64270 */
[----:B------:R-:W-:Y:S01]  /*45d0*/  FMNMX.FTZ R72, R103, R72, !PT ;  /* 0x0000004867487209 */ /* 0x000fe20007810000 */
[----:B------:R-:W-:Y:S01]  /*45e0*/  MUFU.TANH R32, R32 ;  /* 0x0000002000207308 */ /* 0x000fe20000002400 */
[----:B----4-:R-:W-:-:S02]  /*45f0*/  FSEL R107, R8, -INF , P3 ;  /* 0xff800000086b7808 */ /* 0x010fc40001800000 */
[----:B------:R-:W-:-:S05]  /*4600*/  MOV R8, UR5 ;  /* 0x0000000500087c02 */ /* 0x000fca0008000f00 */
[----:B------:R-:W2:Y:S01]  /*4610*/  MUFU.TANH R42, R42 ;  /* 0x0000002a002a7308 */ /* 0x000ea20000002400 */
[----:B-1----:R-:W-:Y:S02]  /*4620*/  FSEL R49, R55, -INF , P1 ;  /* 0xff80000037317808 */ /* 0x002fe40000800000 */
[----:B------:R-:W-:-:S04]  /*4630*/  ISETP.GT.AND P1, PT, R67, 0x51, PT ;  /* 0x000000514300780c */ /* 0x000fc80003f24270 */
[----:B------:R-:W-:Y:S01]  /*4640*/  FSEL R111, R10, -INF , P1 ;  /* 0xff8000000a6f7808 */ /* 0x000fe20000800000 */
[----:B------:R1:W3:Y:S01]  /*4650*/  MUFU.TANH R7, R43 ;  /* 0x0000002b00077308 */ /* 0x0002e20000002400 */
[----:B------:R-:W-:Y:S02]  /*4660*/  FSEL R61, R12, -INF , P1 ;  /* 0xff8000000c3d7808 */ /* 0x000fe40000800000 */
[----:B------:R-:W-:Y:S02]  /*4670*/  ISETP.GT.AND P1, PT, R67, 0x69, PT ;  /* 0x000000694300780c */ /* 0x000fe40003f24270 */
[----:B------:R-:W-:Y:S02]  /*4680*/  FMNMX.FTZ R12, R3, R4, !PT ;  /* 0x00000004030c7209 */ /* 0x000fe40007810000 */
[----:B------:R-:W-:Y:S01]  /*4690*/  FSEL R123, R66, -INF , P1 ;  /* 0xff800000427b7808 */ /* 0x000fe20000800000 */
[----:B------:R-:W4:Y:S01]  /*46a0*/  MUFU.TANH R36, R36 ;  /* 0x0000002400247308 */ /* 0x000f220000002400 */
[----:B-1----:R-:W-:-:S02]  /*46b0*/  FSEL R43, R50, -INF , P4 ;  /* 0xff800000322b7808 */ /* 0x002fc40002000000 */
[C---:B------:R-:W-:Y:S02]  /*46c0*/  ISETP.GT.AND P4, PT, R67.reuse, 0x48, PT ;  /* 0x000000484300780c */ /* 0x040fe40003f84270 */
[----:B--2---:R-:W-:Y:S02]  /*46d0*/  FSEL R51, R42, -INF , P6 ;  /* 0xff8000002a337808 */ /* 0x004fe40003000000 */
[----:B------:R-:W-:Y:S01]  /*46e0*/  FSEL R105, R44, -INF , P4 ;  /* 0xff8000002c697808 */ /* 0x000fe20002000000 */
[----:B------:R-:W1:Y:S01]  /*46f0*/  MUFU.TANH R46, R46 ;  /* 0x0000002e002e7308 */ /* 0x000e620000002400 */
[----:B------:R-:W-:Y:S02]  /*4700*/  ISETP.GT.AND P6, PT, R67, 0x58, PT ;  /* 0x000000584300780c */ /* 0x000fe40003fc4270 */
[----:B------:R-:W-:Y:S02]  /*4710*/  FMNMX.FTZ R72, R105, R72, !PT ;  /* 0x0000004869487209 */ /* 0x000fe40007810000 */
[----:B---3--:R-:W-:-:S02]  /*4720*/  FSEL R53, R7, -INF , P5 ;  /* 0xff80000007357808 */ /* 0x008fc40002800000 */
[----:B------:R-:W-:Y:S01]  /*4730*/  FMNMX.FTZ R72, R107, R72, !PT ;  /* 0x000000486b487209 */ /* 0x000fe20007810000 */
[----:B------:R2:W3:Y:S01]  /*4740*/  MUFU.TANH R9, R47 ;  /* 0x0000002f00097308 */ /* 0x0004e20000002400 */
[----:B------:R-:W-:Y:S02]  /*4750*/  ISETP.GT.AND P5, PT, R67, 0x59, PT ;  /* 0x000000594300780c */ /* 0x000fe40003fa4270 */
[----:B----4-:R-:W-:Y:S02]  /*4760*/  FSEL R113, R36, -INF , P6 ;  /* 0xff80000024717808 */ /* 0x010fe40003000000 */
[----:B------:R-:W-:Y:S02]  /*4770*/  FSEL R115, R14, -INF , P5 ;  /* 0xff8000000e737808 */ /* 0x000fe40002800000 */
[----:B------:R-:W-:Y:S01]  /*4780*/  FMNMX.FTZ R12, R11, R12, !PT ;  /* 0x0000000c0b0c7209 */ /* 0x000fe20007810000 */
[----:B------:R-:W4:Y:S01]  /*4790*/  MUFU.TANH R24, R24 ;  /* 0x0000001800187308 */ /* 0x000f220000002400 */
[----:B--2---:R-:W-:-:S02]  /*47a0*/  FSEL R47, R54, -INF , P2 ;  /* 0xff800000362f7808 */ /* 0x004fc40001000000 */
[C---:B------:R-:W-:Y:S02]  /*47b0*/  ISETP.GT.AND P2, PT, R67.reuse, 0x50, PT ;  /* 0x000000504300780c */ /* 0x040fe40003f44270 */
[----:B-1----:R-:W-:Y:S02]  /*47c0*/  FSEL R55, R46, -INF , P4 ;  /* 0xff8000002e377808 */ /* 0x002fe40002000000 */
[----:B------:R-:W-:Y:S01]  /*47d0*/  FSEL R109, R32, -INF , P2 ;  /* 0xff800000206d7808 */ /* 0x000fe20001000000 */
[----:B------:R-:W1:Y:S01]  /*47e0*/  MUFU.TANH R34, R34 ;  /* 0x0000002200227308 */ /* 0x000e620000002400 */
[----:B------:R-:W-:Y:S02]  /*47f0*/  ISETP.GT.AND P4, PT, R67, 0x60, PT ;  /* 0x000000604300780c */ /* 0x000fe40003f84270 */
[----:B------:R-:W-:Y:S02]  /*4800*/  FMNMX.FTZ R72, R109, R72, !PT ;  /* 0x000000486d487209 */ /* 0x000fe40007810000 */
[----:B---3--:R-:W-:-:S02]  /*4810*/  FSEL R57, R9, -INF , P3 ;  /* 0xff80000009397808 */ /* 0x008fc40001800000 */
[----:B------:R-:W-:Y:S01]  /*4820*/  FMNMX.FTZ R72, R111, R72, !PT ;  /* 0x000000486f487209 */ /* 0x000fe20007810000 */
[----:B------:R-:W2:Y:S01]  /*4830*/  MUFU.TANH R28, R28 ;  /* 0x0000001c001c7308 */ /* 0x000ea20000002400 */
[----:B------:R-:W-:Y:S02]  /*4840*/  ISETP.GT.AND P3, PT, R67, 0x61, PT ;  /* 0x000000614300780c */ /* 0x000fe40003f64270 */
[----:B------:R-:W-:Y:S02]  /*4850*/  FMNMX.FTZ R72, R113, R72, !PT ;  /* 0x0000004871487209 */ /* 0x000fe40007810000 */
[----:B----4-:R-:W-:Y:S02]  /*4860*/  FSEL R117, R24, -INF , P4 ;  /* 0xff80000018757808 */ /* 0x010fe40002000000 */
[----:B------:R-:W-:Y:S01]  /*4870*/  FMNMX.FTZ R72, R115, R72, !PT ;  /* 0x0000004873487209 */ /* 0x000fe20007810000 */
[----:B------:R-:W-:Y:S01]  /*4880*/  MUFU.TANH R38, R38 ;  /* 0x0000002600267308 */ /* 0x000fe20000002400 */
[----:B-1----:R-:W-:-:S02]  /*4890*/  FSEL R59, R34, -INF , P2 ;  /* 0xff800000223b7808 */ /* 0x002fc40001000000 */
[----:B------:R-:W-:Y:S02]  /*48a0*/  ISETP.GT.AND P2, PT, R67, 0x68, PT ;  /* 0x000000684300780c */ /* 0x000fe40003f44270 */
[----:B------:R-:W-:Y:S02]  /*48b0*/  FSEL R119, R20, -INF , P3 ;  /* 0xff80000014777808 */ /* 0x000fe40001800000 */
[----:B------:R-:W-:Y:S01]  /*48c0*/  FMNMX.FTZ R72, R117, R72, !PT ;  /* 0x0000004875487209 */ /* 0x000fe20007810000 */
[----:B------:R-:W1:Y:S01]  /*48d0*/  MUFU.TANH R26, R26 ;  /* 0x0000001a001a7308 */ /* 0x000e620000002400 */
[----:B--2---:R-:W-:Y:S02]  /*48e0*/  FSEL R121, R28, -INF , P2 ;  /* 0xff8000001c797808 */ /* 0x004fe40001000000 */
[----:B------:R-:W-:Y:S02]  /*48f0*/  FMNMX.FTZ R72, R119, R72, !PT ;  /* 0x0000004877487209 */ /* 0x000fe40007810000 */
[----:B------:R-:W-:-:S02]  /*4900*/  FMNMX.FTZ R12, R13, R12, !PT ;  /* 0x0000000c0d0c7209 */ /* 0x000fc40007810000 */
[----:B------:R-:W-:Y:S01]  /*4910*/  FMNMX.FTZ R72, R121, R72, !PT ;  /* 0x0000004879487209 */ /* 0x000fe20007810000 */
[----:B------:R-:W2:Y:S01]  /*4920*/  MUFU.TANH R30, R30 ;  /* 0x0000001e001e7308 */ /* 0x000ea20000002400 */
[----:B------:R-:W-:Y:S02]  /*4930*/  FMNMX.FTZ R12, R15, R12, !PT ;  /* 0x0000000c0f0c7209 */ /* 0x000fe40007810000 */
[----:B------:R-:W-:Y:S02]  /*4940*/  FMNMX.FTZ R72, R123, R72, !PT ;  /* 0x000000487b487209 */ /* 0x000fe40007810000 */
[----:B------:R-:W-:-:S03]  /*4950*/  FMNMX.FTZ R12, R21, R12, !PT ;  /* 0x0000000c150c7209 */ /* 0x000fc60007810000 */
[----:B------:R-:W3:Y:S01]  /*4960*/  SHFL.BFLY PT, R7, R72, 0x2, 0x1f ;  /* 0x0c401f0048077f89 */ /* 0x000ee200000e0000 */
[----:B------:R-:W-:Y:S01]  /*4970*/  FMNMX.FTZ R12, R25, R12, !PT ;  /* 0x0000000c190c7209 */ /* 0x000fe20007810000 */
[----:B------:R-:W4:Y:S03]  /*4980*/  MUFU.TANH R10, R31 ;  /* 0x0000001f000a7308 */ /* 0x000f260000002400 */
[----:B------:R-:W-:-:S04]  /*4990*/  FMNMX.FTZ R12, R29, R12, !PT ;  /* 0x0000000c1d0c7209 */ /* 0x000fc80007810000 */
[----:B------:R-:W-:-:S04]  /*49a0*/  FMNMX.FTZ R12, R33, R12, !PT ;  /* 0x0000000c210c7209 */ /* 0x000fc80007810000 */
[----:B------:R-:W-:-:S04]  /*49b0*/  FMNMX.FTZ R12, R35, R12, !PT ;  /* 0x0000000c230c7209 */ /* 0x000fc80007810000 */
[----:B------:R-:W-:-:S04]  /*49c0*/  FMNMX.FTZ R12, R37, R12, !PT ;  /* 0x0000000c250c7209 */ /* 0x000fc80007810000 */
[----:B------:R-:W-:Y:S02]  /*49d0*/  FMNMX.FTZ R12, R41, R12, !PT ;  /* 0x0000000c290c7209 */ /* 0x000fe40007810000 */
[----:B---3--:R-:W-:Y:S02]  /*49e0*/  FMNMX.FTZ R9, R72, R7, !PT ;  /* 0x0000000748097209 */ /* 0x008fe40007810000 */
        /* <DEDUP_REMOVED lines=12> */
[----:B------:R-:W-:Y:S01]  /*4ab0*/  FMUL.FTZ R6, R7, R8 ;  /* 0x0000000807067220 */ /* 0x000fe20000410000 */
[----:B------:R-:W-:Y:S01]  /*4ac0*/  FMNMX.FTZ R12, R59, R12, !PT ;  /* 0x0000000c3b0c7209 */ /* 0x000fe20007810000 */
[----:B------:R-:W-:Y:S03]  /*4ad0*/  MUFU.TANH R9, R9 ;  /* 0x0000000900097308 */ /* 0x000fe60000002400 */
[----:B------:R-:W-:-:S02]  /*4ae0*/  FSEL R14, R6, RZ, P0 ;  /* 0x000000ff060e7208 */ /* 0x000fc40000000000 */
[----:B------:R-:W-:Y:S02]  /*4af0*/  FMNMX.FTZ R12, R61, R12, !PT ;  /* 0x0000000c3d0c7209 */ /* 0x000fe40007810000 */
[----:B------:R-:W-:Y:S01]  /*4b00*/  ISETP.NE.AND P0, PT, R80, RZ, PT ;  /* 0x000000ff5000720c */ /* 0x000fe20003f05270 */
[----:B------:R3:W5:Y:S01]  /*4b10*/  MUFU.TANH R6, R39 ;  /* 0x0000002700067308 */ /* 0x0007620000002400 */
[-CC-:B------:R-:W-:Y:S01]  /*4b20*/  FFMA.FTZ R63, R69, R8.reuse, -R14.reuse ;  /* 0x00000008453f7223 */ /* 0x180fe2000001080e */
[----:B-1----:R-:W-:Y:S01]  /*4b30*/  FSEL R69, R26, -INF , P4 ;  /* 0xff8000001a457808 */ /* 0x002fe20002000000 */
[-CC-:B------:R-:W-:Y:S01]  /*4b40*/  FFMA.FTZ R27, R73, R8.reuse, -R14.reuse ;  /* 0x00000008491b7223 */ /* 0x180fe2000001080e */
[----:B--2---:R-:W-:Y:S01]  /*4b50*/  FSEL R73, R30, -INF , P2 ;  /* 0xff8000001e497808 */ /* 0x004fe20001000000 */
[-CC-:B------:R-:W-:Y:S01]  /*4b60*/  FFMA.FTZ R200, R75, R8.reuse, -R14.reuse ;  /* 0x000000084bc87223 */ /* 0x180fe2000001080e */
[----:B----4-:R-:W-:Y:S01]  /*4b70*/  FSEL R75, R10, -INF , P1 ;  /* 0xff8000000a4b7808 */ /* 0x010fe20000800000 */
[-CC-:B------:R-:W-:Y:S01]  /*4b80*/  FFMA.FTZ R202, R79, R8.reuse, -R14.reuse ;  /* 0x000000084fca7223 */ /* 0x180fe2000001080e */
[-CC-:B------:R-:W-:Y:S01]  /*4b90*/  FFMA.FTZ R31, R77, R8.reuse, -R14.reuse ;  /* 0x000000084d1f7223 */ /* 0x180fe2000001080e */
[-CC-:B---3--:R-:W-:Y:S01]  /*4ba0*/  FFMA.FTZ R39, R65, R8.reuse, -R14.reuse ;  /* 0x0000000841277223 */ /* 0x188fe2000001080e */
[----:B------:R-:W-:Y:S01]  /*4bb0*/  FSEL R65, R38, -INF , P6 ;  /* 0xff80000026417808 */ /* 0x000fe20003000000 */
[----:B------:R-:W-:Y:S01]  /*4bc0*/  MUFU.EX2 R200, R200 ;  /* 0x000000c800c87308 */ /* 0x000fe20000000800 */
[-CC-:B------:R-:W-:Y:S01]  /*4bd0*/  FFMA.FTZ R196, R83, R8.reuse, -R14.reuse ;  /* 0x0000000853c47223 */ /* 0x180fe2000001080e */
[--C-:B------:R-:W-:Y:S01]  /*4be0*/  FFMA.FTZ R198, R85, R8, -R14.reuse ;  /* 0x0000000855c67223 */ /* 0x100fe2000001080e */
[----:B------:R-:W-:Y:S01]  /*4bf0*/  FMNMX.FTZ R12, R65, R12, !PT ;  /* 0x0000000c410c7209 */ /* 0x000fe20007810000 */
[-CC-:B------:R-:W-:Y:S01]  /*4c00*/  FFMA.FTZ R192, R87, R8.reuse, -R14.reuse ;  /* 0x0000000857c07223 */ /* 0x180fe2000001080e */
[-CC-:B------:R-:W-:Y:S01]  /*4c10*/  FFMA.FTZ R89, R89, R8.reuse, -R14.reuse ;  /* 0x0000000859597223 */ /* 0x180fe2000001080e */
[----:B-----5:R-:W-:Y:S01]  /*4c20*/  FSEL R67, R6, -INF , P5 ;  /* 0xff80000006437808 */ /* 0x020fe20002800000 */
[--C-:B------:R-:W-:Y:S01]  /*4c30*/  FFMA.FTZ R6, R71, R8, -R14.reuse ;  /* 0x0000000847067223 */ /* 0x100fe2000001080e */
[----:B------:R-:W-:Y:S01]  /*4c40*/  FSEL R71, R9, -INF , P3 ;  /* 0xff80000009477808 */ /* 0x000fe20001800000 */
[----:B------:R-:W1:Y:S01]  /*4c50*/  MUFU.EX2 R27, R27 ;  /* 0x0000001b001b7308 */ /* 0x000e620000000800 */
[----:B------:R-:W-:Y:S01]  /*4c60*/  FMNMX.FTZ R12, R67, R12, !PT ;  /* 0x0000000c430c7209 */ /* 0x000fe20007810000 */
[-CC-:B------:R-:W-:Y:S01]  /*4c70*/  FFMA.FTZ R91, R91, R8.reuse, -R14.reuse ;  /* 0x000000085b5b7223 */ /* 0x180fe2000001080e */
[-CC-:B------:R-:W-:Y:S01]  /*4c80*/  FFMA.FTZ R93, R93, R8.reuse, -R14.reuse ;  /* 0x000000085d5d7223 */ /* 0x180fe2000001080e */
[--C-:B------:R-:W-:Y:S01]  /*4c90*/  FFMA.FTZ R95, R95, R8, -R14.reuse ;  /* 0x000000085f5f7223 */ /* 0x100fe2000001080e */
[----:B------:R-:W-:Y:S01]  /*4ca0*/  FMNMX.FTZ R12, R69, R12, !PT ;  /* 0x0000000c450c7209 */ /* 0x000fe20007810000 */
[-CC-:B------:R-:W-:Y:S01]  /*4cb0*/  FFMA.FTZ R97, R97, R8.reuse, -R14.reuse ;  /* 0x0000000861617223 */ /* 0x180fe2000001080e */
[--C-:B------:R-:W-:Y:S01]  /*4cc0*/  FFMA.FTZ R99, R99, R8, -R14.reuse ;  /* 0x0000000863637223 */ /* 0x100fe2000001080e */
[----:B------:R2:W-:Y:S01]  /*4cd0*/  MUFU.EX2 R188, R6 ;  /* 0x0000000600bc7308 */ /* 0x0005e20000000800 */
[----:B------:R-:W-:Y:S01]  /*4ce0*/  FMNMX.FTZ R12, R71, R12, !PT ;  /* 0x0000000c470c7209 */ /* 0x000fe20007810000 */
[-CC-:B------:R-:W-:Y:S01]  /*4cf0*/  FFMA.FTZ R101, R101, R8.reuse, -R14.reuse ;  /* 0x0000000865657223 */ /* 0x180fe2000001080e */
[-CC-:B------:R-:W-:Y:S01]  /*4d00*/  FFMA.FTZ R103, R103, R8.reuse, -R14.reuse ;  /* 0x0000000867677223 */ /* 0x180fe2000001080e */
[--C-:B------:R-:W-:Y:S01]  /*4d10*/  FFMA.FTZ R105, R105, R8, -R14.reuse ;  /* 0x0000000869697223 */ /* 0x100fe2000001080e */
[----:B------:R-:W-:Y:S01]  /*4d20*/  FMNMX.FTZ R12, R73, R12, !PT ;  /* 0x0000000c490c7209 */ /* 0x000fe20007810000 */
[-CC-:B------:R-:W-:Y:S01]  /*4d30*/  FFMA.FTZ R107, R107, R8.reuse, -R14.reuse ;  /* 0x000000086b6b7223 */ /* 0x180fe2000001080e */
[--C-:B------:R-:W-:Y:S01]  /*4d40*/  FFMA.FTZ R109, R109, R8, -R14.reuse ;  /* 0x000000086d6d7223 */ /* 0x100fe2000001080e */
[----:B------:R-:W3:Y:S01]  /*4d50*/  MUFU.EX2 R202, R202 ;  /* 0x000000ca00ca7308 */ /* 0x000ee20000000800 */
[----:B------:R-:W-:Y:S01]  /*4d60*/  FMNMX.FTZ R12, R75, R12, !PT ;  /* 0x0000000c4b0c7209 */ /* 0x000fe20007810000 */
[-CC-:B------:R-:W-:Y:S01]  /*4d70*/  FFMA.FTZ R111, R111, R8.reuse, -R14.reuse ;  /* 0x000000086f6f7223 */ /* 0x180fe2000001080e */
[-CC-:B------:R-:W-:Y:S01]  /*4d80*/  FFMA.FTZ R113, R113, R8.reuse, -R14.reuse ;  /* 0x0000000871717223 */ /* 0x180fe2000001080e */
[-CC-:B------:R-:W-:Y:S01]  /*4d90*/  FFMA.FTZ R115, R115, R8.reuse, -R14.reuse ;  /* 0x0000000873737223 */ /* 0x180fe2000001080e */
[-CC-:B------:R-:W-:Y:S01]  /*4da0*/  FFMA.FTZ R117, R117, R8.reuse, -R14.reuse ;  /* 0x0000000875757223 */ /* 0x180fe2000001080e */
[----:B------:R-:W2:Y:S01]  /*4db0*/  SHFL.BFLY PT, R9, R12, 0x2, 0x1f ;  /* 0x0c401f000c097f89 */ /* 0x000ea200000e0000 */
[-CC-:B------:R-:W-:Y:S01]  /*4dc0*/  FFMA.FTZ R119, R119, R8.reuse, -R14.reuse ;  /* 0x0000000877777223 */ /* 0x180fe2000001080e */
[----:B------:R-:W4:Y:S01]  /*4dd0*/  MUFU.EX2 R31, R31 ;  /* 0x0000001f001f7308 */ /* 0x000f220000000800 */
[-CC-:B------:R-:W-:Y:S01]  /*4de0*/  FFMA.FTZ R121, R121, R8.reuse, -R14.reuse ;  /* 0x0000000879797223 */ /* 0x180fe2000001080e */
[----:B------:R-:W-:Y:S01]  /*4df0*/  FFMA.FTZ R14, R123, R8, -R14 ;  /* 0x000000087b0e7223 */ /* 0x000fe2000001080e */
[----:B------:R-:W-:-:S02]  /*4e00*/  ISETP.GE.AND P2, PT, R81, 0x71, PT ;  /* 0x000000715100780c */ /* 0x000fc40003f46270 */
[----:B------:R-:W-:Y:S02]  /*4e10*/  CS2R R86, SRZ ;  /* 0x0000000000567805 */ /* 0x000fe4000001ff00 */
[----:B------:R-:W-:Y:S02]  /*4e20*/  CS2R R84, SRZ ;  /* 0x0000000000547805 */ /* 0x000fe4000001ff00 */
[----:B------:R-:W-:Y:S02]  /*4e30*/  CS2R R80, SRZ ;  /* 0x0000000000507805 */ /* 0x000fe4000001ff00 */
[----:B------:R-:W-:Y:S01]  /*4e40*/  CS2R R78, SRZ ;  /* 0x00000000004e7805 */ /* 0x000fe2000001ff00 */
[----:B------:R-:W5:Y:S01]  /*4e50*/  MUFU.EX2 R196, R196 ;  /* 0x000000c400c47308 */ /* 0x000f620000000800 */
[----:B------:R-:W-:-:S07]  /*4e60*/  CS2R R76, SRZ ;  /* 0x00000000004c7805 */ /* 0x000fce000001ff00 */
[----:B------:R-:W-:Y:S01]  /*4e70*/  MUFU.EX2 R39, R39 ;  /* 0x0000002700277308 */ /* 0x000fe20000000800 */
[----:B--2---:R-:W-:-:S07]  /*4e80*/  FMNMX.FTZ R6, R12, R9, !PT ;  /* 0x000000090c067209 */ /* 0x004fce0007810000 */
[----:B------:R-:W-:Y:S01]  /*4e90*/  MUFU.EX2 R198, R198 ;  /* 0x000000c600c67308 */ /* 0x000fe20000000800 */
[----:B------:R-:W2:Y:S07]  /*4ea0*/  SHFL.BFLY PT, R9, R6, 0x1, 0x1f ;  /* 0x0c201f0006097f89 */ /* 0x000eae00000e0000 */
[----:B------:R-:W-:Y:S08]  /*4eb0*/  MUFU.EX2 R63, R63 ;  /* 0x0000003f003f7308 */ /* 0x000ff00000000800 */
[----:B------:R-:W-:Y:S08]  /*4ec0*/  MUFU.EX2 R192, R192 ;  /* 0x000000c000c07308 */ /* 0x000ff00000000800 */
[----:B------:R-:W-:Y:S01]  /*4ed0*/  MUFU.EX2 R89, R89 ;  /* 0x0000005900597308 */ /* 0x000fe20000000800 */
[----:B--2---:R-:W-:-:S04]  /*4ee0*/  FMNMX.FTZ R9, R6, R9, !PT ;  /* 0x0000000906097209 */ /* 0x004fc80007810000 */
[C---:B------:R-:W-:Y:S01]  /*4ef0*/  FSETP.NEU.FTZ.AND P1, PT, R9.reuse, -INF , PT ;  /* 0xff8000000900780b */ /* 0x040fe20003f3d000 */
[----:B------:R-:W-:Y:S02]  /*4f00*/  FMUL.FTZ R6, R9, R8 ;  /* 0x0000000809067220 */ /* 0x000fe40000410000 */
[----:B------:R-:W-:Y:S03]  /*4f10*/  MUFU.EX2 R91, R91 ;  /* 0x0000005b005b7308 */ /* 0x000fe60000000800 */
[----:B------:R-:W-:Y:S02]  /*4f20*/  FSEL R6, R6, RZ, P1 ;  /* 0x000000ff06067208 */ /* 0x000fe40000800000 */
[----:B------:R-:W-:-:S03]  /*4f30*/  ISETP.NE.AND P1, PT, R23, RZ, PT ;  /* 0x000000ff1700720c */ /* 0x000fc60003f25270 */
        /* <DEDUP_REMOVED lines=15> */
[----:B------:R-:W-:Y:S01]  /*5030*/  @P1 VIADD R0, R0, 0x36840 ;  /* 0x0003684000001836 */ /* 0x000fe20000000000 */
[----:B------:R-:W-:Y:S01]  /*5040*/  MUFU.EX2 R3, R3 ;  /* 0x0000000300037308 */ /* 0x000fe20000000800 */
[----:B-1----:R-:W-:Y:S01]  /*5050*/  FADD.FTZ R13, R200, R27 ;  /* 0x0000001bc80d7221 */ /* 0x002fe20000010000 */
[-CC-:B------:R-:W-:Y:S01]  /*5060*/  FFMA.FTZ R45, R45, R8.reuse, -R6.reuse ;  /* 0x000000082d2d7223 */ /* 0x180fe20000010806 */
[-C--:B------:R-:W-:Y:S01]  /*5070*/  FFMA.FTZ R47, R47, R8.reuse, -R6 ;  /* 0x000000082f2f7223 */ /* 0x080fe20000010806 */
[----:B------:R-:W-:Y:S01]  /*5080*/  @P1 PRMT R0, R82, 0x654, R0 ;  /* 0x0000065452001816 */ /* 0x000fe20000000000 */
[-CC-:B------:R-:W-:Y:S01]  /*5090*/  FFMA.FTZ R49, R49, R8.reuse, -R6.reuse ;  /* 0x0000000831317223 */ /* 0x180fe20000010806 */
[-CC-:B------:R-:W-:Y:S01]  /*50a0*/  FFMA.FTZ R51, R51, R8.reuse, -R6.reuse ;  /* 0x0000000833337223 */ /* 0x180fe20000010806 */
[-CC-:B------:R-:W-:Y:S01]  /*50b0*/  FFMA.FTZ R53, R53, R8.reuse, -R6.reuse ;  /* 0x0000000835357223 */ /* 0x180fe20000010806 */
[----:B------:R3:W1:Y:S01]  /*50c0*/  MUFU.EX2 R10, R4 ;  /* 0x00000004000a7308 */ /* 0x0006620000000800 */
[----:B------:R2:W-:Y:S01]  /*50d0*/  @P1 SYNCS.ARRIVE.TRANS64.RED.A1T0 RZ, [R0+URZ], RZ ;  /* 0x000000ff00ff19a7 */ /* 0x0005e2000810043f */
[-CC-:B------:R-:W-:Y:S01]  /*50e0*/  FFMA.FTZ R55, R55, R8.reuse, -R6.reuse ;  /* 0x0000000837377223 */ /* 0x180fe20000010806 */
[-CC-:B------:R-:W-:Y:S01]  /*50f0*/  FFMA.FTZ R57, R57, R8.reuse, -R6.reuse ;  /* 0x0000000839397223 */ /* 0x180fe20000010806 */
[-CC-:B------:R-:W-:Y:S01]  /*5100*/  FFMA.FTZ R59, R59, R8.reuse, -R6.reuse ;  /* 0x000000083b3b7223 */ /* 0x180fe20000010806 */
[-CC-:B------:R-:W-:Y:S01]  /*5110*/  FFMA.FTZ R61, R61, R8.reuse, -R6.reuse ;  /* 0x000000083d3d7223 */ /* 0x180fe20000010806 */
[-CC-:B------:R-:W-:Y:S01]  /*5120*/  FFMA.FTZ R65, R65, R8.reuse, -R6.reuse ;  /* 0x0000000841417223 */ /* 0x180fe20000010806 */
[-CC-:B------:R-:W-:Y:S01]  /*5130*/  FFMA.FTZ R67, R67, R8.reuse, -R6.reuse ;  /* 0x0000000843437223 */ /* 0x180fe20000010806 */
[----:B------:R-:W2:Y:S01]  /*5140*/  MUFU.EX2 R11, R11 ;  /* 0x0000000b000b7308 */ /* 0x000ea20000000800 */
[----:B---3--:R-:W-:Y:S01]  /*5150*/  FADD.FTZ R4, R202, R13 ;  /* 0x0000000dca047221 */ /* 0x008fe20000010000 */
[-CC-:B------:R-:W-:Y:S01]  /*5160*/  FFMA.FTZ R69, R69, R8.reuse, -R6.reuse ;  /* 0x0000000845457223 */ /* 0x180fe20000010806 */
[-CC-:B------:R-:W-:Y:S01]  /*5170*/  FFMA.FTZ R71, R71, R8.reuse, -R6.reuse ;  /* 0x0000000847477223 */ /* 0x180fe20000010806 */
[-C--:B------:R-:W-:Y:S01]  /*5180*/  FFMA.FTZ R73, R73, R8.reuse, -R6 ;  /* 0x0000000849497223 */ /* 0x080fe20000010806 */
[----:B----4-:R-:W-:Y:S01]  /*5190*/  FADD.FTZ R13, R31, R4 ;  /* 0x000000041f0d7221 */ /* 0x010fe20000010000 */
[----:B------:R-:W-:Y:S01]  /*51a0*/  FFMA.FTZ R75, R75, R8, -R6 ;  /* 0x000000084b4b7223 */ /* 0x000fe20000010806 */
[----:B------:R-:W-:Y:S01]  /*51b0*/  F2FP.BF16.F32.PACK_AB R200, R27, R200 ;  /* 0x000000c81bc8723e */ /* 0x000fe200000010ff */
[----:B------:R-:W3:Y:S01]  /*51c0*/  MUFU.EX2 R15, R15 ;  /* 0x0000000f000f7308 */ /* 0x000ee20000000800 */
[----:B-----5:R-:W-:Y:S01]  /*51d0*/  FADD.FTZ R4, R196, R13 ;  /* 0x0000000dc4047221 */ /* 0x020fe20000010000 */
[----:B-1----:R-:W-:-:S02]  /*51e0*/  F2FP.BF16.F32.PACK_AB R201, R10, R3 ;  /* 0x000000030ac9723e */ /* 0x002fc400000010ff */
[----:B------:R-:W-:Y:S02]  /*51f0*/  CS2R R92, SRZ ;  /* 0x00000000005c7805 */ /* 0x000fe4000001ff00 */
[----:B------:R-:W-:Y:S01]  /*5200*/  F2FP.BF16.F32.PACK_AB R202, R31, R202 ;  /* 0x000000ca1fca723e */ /* 0x000fe200000010ff */
[----:B------:R-:W-:Y:S01]  /*5210*/  FADD.FTZ R13, R39, R4 ;  /* 0x00000004270d7221 */ /* 0x000fe20000010000 */
[----:B------:R-:W-:Y:S01]  /*5220*/  FADD.FTZ R4, R3, R10 ;  /* 0x0000000a03047221 */ /* 0x000fe20000010000 */
[----:B------:R-:W-:Y:S01]  /*5230*/  F2FP.BF16.F32.PACK_AB R196, R39, R196 ;  /* 0x000000c427c4723e */ /* 0x000fe200000010ff */
[----:B------:R1:W4:Y:S01]  /*5240*/  MUFU.EX2 R20, R21 ;  /* 0x0000001500147308 */ /* 0x0003220000000800 */
[----:B------:R-:W-:Y:S01]  /*5250*/  FADD.FTZ R34, R198, R13 ;  /* 0x0000000dc6227221 */ /* 0x000fe20000010000 */
[----:B--2---:R-:W-:Y:S01]  /*5260*/  FADD.FTZ R13, R11, R4 ;  /* 0x000000040b0d7221 */ /* 0x004fe20000010000 */
[----:B------:R-:W-:Y:S02]  /*5270*/  F2FP.BF16.F32.PACK_AB R203, R12, R11 ;  /* 0x0000000b0ccb723e */ /* 0x000fe400000010ff */
[----:B------:R-:W-:-:S02]  /*5280*/  CS2R R82, SRZ ;  /* 0x0000000000527805 */ /* 0x000fc4000001ff00 */
[C---:B------:R-:W-:Y:S01]  /*5290*/  F2FP.BF16.F32.PACK_AB R198, R63.reuse, R198 ;  /* 0x000000c63fc6723e */ /* 0x040fe200000010ff */
[----:B------:R-:W-:Y:S01]  /*52a0*/  FADD.FTZ R4, R12, R13 ;  /* 0x0000000d0c047221 */ /* 0x000fe20000010000 */
[----:B------:R-:W2:Y:S01]  /*52b0*/  MUFU.EX2 R25, R25 ;  /* 0x0000001900197308 */ /* 0x000ea20000000800 */
[----:B-1----:R-:W-:Y:S02]  /*52c0*/  FADD.FTZ R21, R63, R34 ;  /* 0x000000223f157221 */ /* 0x002fe40000010000 */
[----:B---3--:R-:W-:Y:S01]  /*52d0*/  FADD.FTZ R13, R15, R4 ;  /* 0x000000040f0d7221 */ /* 0x008fe20000010000 */
[----:B------:R-:W-:Y:S01]  /*52e0*/  CS2R R62, SRZ ;  /* 0x00000000003e7805 */ /* 0x000fe2000001ff00 */
[----:B------:R-:W-:Y:S01]  /*52f0*/  FADD.FTZ R36, R192, R21 ;  /* 0x00000015c0247221 */ /* 0x000fe20000010000 */
[C---:B------:R-:W-:Y:S02]  /*5300*/  F2FP.BF16.F32.PACK_AB R192, R89.reuse, R192 ;  /* 0x000000c059c0723e */ /* 0x040fe400000010ff */
[----:B------:R-:W1:Y:S01]  /*5310*/  MUFU.EX2 R24, R29 ;  /* 0x0000001d00187308 */ /* 0x000e620000000800 */
[----:B------:R-:W-:Y:S01]  /*5320*/  FADD.FTZ R36, R89, R36 ;  /* 0x0000002459247221 */ /* 0x000fe20000010000 */
[C---:B----4-:R-:W-:Y:S01]  /*5330*/  FADD.FTZ R4, R20.reuse, R13 ;  /* 0x0000000d14047221 */ /* 0x050fe20000010000 */
[----:B------:R-:W-:-:S02]  /*5340*/  F2FP.BF16.F32.PACK_AB R197, R20, R15 ;  /* 0x0000000f14c5723e */ /* 0x000fc400000010ff */
[----:B------:R-:W-:Y:S01]  /*5350*/  CS2R R88, SRZ ;  /* 0x0000000000587805 */ /* 0x000fe2000001ff00 */
[----:B------:R-:W-:Y:S02]  /*5360*/  FADD.FTZ R21, R91, R36 ;  /* 0x000000245b157221 */ /* 0x000fe40000010000 */
[----:B------:R-:W3:Y:S01]  /*5370*/  MUFU.EX2 R33, R33 ;  /* 0x0000002100217308 */ /* 0x000ee20000000800 */
[----:B--2---:R-:W-:Y:S01]  /*5380*/  FADD.FTZ R13, R25, R4 ;  /* 0x00000004190d7221 */ /* 0x004fe20000010000 */
[C---:B------:R-:W-:Y:S01]  /*5390*/  FADD.FTZ R21, R194.reuse, R21 ;  /* 0x00000015c2157221 */ /* 0x040fe20000010000 */
[----:B------:R-:W-:Y:S02]  /*53a0*/  F2FP.BF16.F32.PACK_AB R194, R194, R91 ;  /* 0x0000005bc2c2723e */ /* 0x000fe400000010ff */
[----:B------:R-:W-:Y:S01]  /*53b0*/  CS2R R90, SRZ ;  /* 0x00000000005a7805 */ /* 0x000fe2000001ff00 */
[----:B------:R-:W-:Y:S02]  /*53c0*/  FADD.FTZ R38, R188, R21 ;  /* 0x00000015bc267221 */ /* 0x000fe40000010000 */
[----:B------:R-:W2:Y:S01]  /*53d0*/  MUFU.EX2 R95, R95 ;  /* 0x0000005f005f7308 */ /* 0x000ea20000000800 */
[C---:B-1----:R-:W-:Y:S01]  /*53e0*/  FADD.FTZ R4, R24.reuse, R13 ;  /* 0x0000000d18047221 */ /* 0x042fe20000010000 */
[----:B------:R-:W-:-:S02]  /*53f0*/  F2FP.BF16.F32.PACK_AB R199, R24, R25 ;  /* 0x0000001918c7723e */ /* 0x000fc400000010ff */
[----:B------:R-:W-:-:S04]  /*5400*/  CS2R R24, SRZ ;  /* 0x0000000000187805 */ /* 0x000fc8000001ff00 */
[----:B------:R-:W1:Y:S01]  /*5410*/  MUFU.EX2 R26, R35 ;  /* 0x00000023001a7308 */ /* 0x000e620000000800 */
[----:B---3--:R-:W-:-:S07]  /*5420*/  FADD.FTZ R13, R33, R4 ;  /* 0x00000004210d7221 */ /* 0x008fce0000010000 */
[----:B------:R-:W3:Y:S01]  /*5430*/  MUFU.EX2 R97, R97 ;  /* 0x0000006100617308 */ /* 0x000ee20000000800 */
[C---:B--2---:R-:W-:Y:S01]  /*5440*/  FADD.FTZ R38, R95.reuse, R38 ;  /* 0x000000265f267221 */ /* 0x044fe20000010000 */
[----:B------:R-:W-:Y:S02]  /*5450*/  F2FP.BF16.F32.PACK_AB R188, R95, R188 ;  /* 0x000000bc5fbc723e */ /* 0x000fe400000010ff */
[----:B------:R-:W-:-:S04]  /*5460*/  CS2R R94, SRZ ;  /* 0x00000000005e7805 */ /* 0x000fc8000001ff00 */
[----:B------:R-:W2:Y:S01]  /*5470*/  MUFU.EX2 R37, R37 ;  /* 0x0000002500257308 */ /* 0x000ea20000000800 */
[C---:B-1----:R-:W-:Y:S01]  /*5480*/  FADD.FTZ R0, R26.reuse, R13 ;  /* 0x0000000d1a007221 */ /* 0x042fe20000010000 */
[----:B------:R-:W-:Y:S02]  /*5490*/  F2FP.BF16.F32.PACK_AB R193, R26, R33 ;  /* 0x000000211ac1723e */ /* 0x000fe400000010ff */
[----:B------:R-:W-:-:S04]  /*54a0*/  CS2R R26, SRZ ;  /* 0x00000000001a7805 */ /* 0x000fc8000001ff00 */
[----:B------:R1:W4:Y:S01]  /*54b0*/  MUFU.EX2 R190, R99 ;  /* 0x0000006300be7308 */ /* 0x0003220000000800 */
[----:B---3--:R-:W-:-:S07]  /*54c0*/  FADD.FTZ R21, R97, R38 ;  /* 0x0000002661157221 */ /* 0x008fce0000010000 */
[----:B------:R-:W3:Y:S01]  /*54d0*/  MUFU.EX2 R28, R41 ;  /* 0x00000029001c7308 */ /* 0x000ee20000000800 */
[----:B--2---:R-:W-:Y:S01]  /*54e0*/  FADD.FTZ R13, R37, R0 ;  /* 0x00000000250d7221 */ /* 0x004fe20000010000 */
[----:B-1----:R-:W-:-:S06]  /*54f0*/  CS2R R98, SRZ ;  /* 0x0000000000627805 */ /* 0x002fcc000001ff00 */
[----:B------:R-:W1:Y:S01]  /*5500*/  MUFU.EX2 R101, R101 ;  /* 0x0000006500657308 */ /* 0x000e620000000800 */
[C---:B----4-:R-:W-:Y:S01]  /*5510*/  FADD.FTZ R38, R190.reuse, R21 ;  /* 0x00000015be267221 */ /* 0x050fe20000010000 */
[----:B------:R-:W-:Y:S02]  /*5520*/  F2FP.BF16.F32.PACK_AB R190, R190, R97 ;  /* 0x00000061bebe723e */ /* 0x000fe400000010ff */
[----:B------:R-:W-:-:S04]  /*5530*/  CS2R R96, SRZ ;  /* 0x0000000000607805 */ /* 0x000fc8000001ff00 */
[----:B------:R-:W2:Y:S01]  /*5540*/  MUFU.EX2 R43, R43 ;  /* 0x0000002b002b7308 */ /* 0x000ea20000000800 */
[C---:B---3--:R-:W-:Y:S01]  /*5550*/  FADD.FTZ R4, R28.reuse, R13 ;  /* 0x0000000d1c047221 */ /* 0x048fe20000010000 */
[----:B------:R-:W-:Y:S02]  /*5560*/  F2FP.BF16.F32.PACK_AB R195, R28, R37 ;  /* 0x000000251cc3723e */ /* 0x000fe400000010ff */
[----:B------:R-:W-:-:S04]  /*5570*/  CS2R R28, SRZ ;  /* 0x00000000001c7805 */ /* 0x000fc8000001ff00 */
[----:B------:R3:W4:Y:S01]  /*5580*/  MUFU.EX2 R184, R103 ;  /* 0x0000006700b87308 */ /* 0x0007220000000800 */
[----:B-1----:R-:W-:-:S07]  /*5590*/  FADD.FTZ R21, R101, R38 ;  /* 0x0000002665157221 */ /* 0x002fce0000010000 */
[----:B------:R1:W5:Y:S01]  /*55a0*/  MUFU.EX2 R30, R45 ;  /* 0x0000002d001e7308 */ /* 0x0003620000000800 */
[----:B--2---:R-:W-:Y:S01]  /*55b0*/  FADD.FTZ R13, R43, R4 ;  /* 0x000000042b0d7221 */ /* 0x004fe20000010000 */
[----:B---3--:R-:W-:-:S06]  /*55c0*/  CS2R R102, SRZ ;  /* 0x0000000000667805 */ /* 0x008fcc000001ff00 */
[----:B------:R-:W2:Y:S01]  /*55d0*/  MUFU.EX2 R105, R105 ;  /* 0x0000006900697308 */ /* 0x000ea20000000800 */
[C---:B----4-:R-:W-:Y:S01]  /*55e0*/  FADD.FTZ R38, R184.reuse, R21 ;  /* 0x00000015b8267221 */ /* 0x050fe20000010000 */
[----:B------:R-:W-:Y:S02]  /*55f0*/  F2FP.BF16.F32.PACK_AB R184, R184, R101 ;  /* 0x00000065b8b8723e */ /* 0x000fe400000010ff */
[----:B------:R-:W-:Y:S02]  /*5600*/  CS2R R100, SRZ ;  /* 0x0000000000647805 */ /* 0x000fe4000001ff00 */
[----:B-1----:R-:W-:Y:S02]  /*5610*/  CS2R R44, SRZ ;  /* 0x00000000002c7805 */ /* 0x002fe4000001ff00 */
[----:B------:R-:W1:Y:S01]  /*5620*/  MUFU.EX2 R47, R47 ;  /* 0x0000002f002f7308 */ /* 0x000e620000000800 */
[C---:B-----5:R-:W-:Y:S01]  /*5630*/  FADD.FTZ R4, R30.reuse, R13 ;  /* 0x0000000d1e047221 */ /* 0x060fe20000010000 */
[----:B------:R-:W-:-:S02]  /*5640*/  F2FP.BF16.F32.PACK_AB R189, R30, R43 ;  /* 0x0000002b1ebd723e */ /* 0x000fc400000010ff */
[----:B------:R-:W-:Y:S02]  /*5650*/  CS2R R42, SRZ ;  /* 0x00000000002a7805 */ /* 0x000fe4000001ff00 */
[----:B------:R-:W-:Y:S02]  /*5660*/  CS2R R30, SRZ ;  /* 0x00000000001e7805 */ /* 0x000fe4000001ff00 */
[----:B------:R3:W4:Y:S01]  /*5670*/  MUFU.EX2 R186, R107 ;  /* 0x0000006b00ba7308 */ /* 0x0007220000000800 */
[----:B--2---:R-:W-:-:S07]  /*5680*/  FADD.FTZ R21, R105, R38 ;  /* 0x0000002669157221 */ /* 0x004fce0000010000 */
[----:B------:R2:W5:Y:S01]  /*5690*/  MUFU.EX2 R32, R49 ;  /* 0x0000003100207308 */ /* 0x0005620000000800 */
[----:B-1----:R-:W-:Y:S01]  /*56a0*/  FADD.FTZ R13, R47, R4 ;  /* 0x000000042f0d7221 */ /* 0x002fe20000010000 */
[----:B---3--:R-:W-:-:S06]  /*56b0*/  CS2R R106, SRZ ;  /* 0x00000000006a7805 */ /* 0x008fcc000001ff00 */
[----:B------:R-:W1:Y:S01]  /*56c0*/  MUFU.EX2 R109, R109 ;  /* 0x0000006d006d7308 */ /* 0x000e620000000800 */
[C---:B----4-:R-:W-:Y:S01]  /*56d0*/  FADD.FTZ R38, R186.reuse, R21 ;  /* 0x00000015ba267221 */ /* 0x050fe20000010000 */
[----:B------:R-:W-:Y:S02]  /*56e0*/  F2FP.BF16.F32.PACK_AB R186, R186, R105 ;  /* 0x00000069baba723e */ /* 0x000fe400000010ff */
[----:B------:R-:W-:Y:S02]  /*56f0*/  CS2R R104, SRZ ;  /* 0x0000000000687805 */ /* 0x000fe4000001ff00 */
[----:B--2---:R-:W-:Y:S02]  /*5700*/  CS2R R48, SRZ ;  /* 0x0000000000307805 */ /* 0x004fe4000001ff00 */
[----:B------:R-:W2:Y:S01]  /*5710*/  MUFU.EX2 R51, R51 ;  /* 0x0000003300337308 */ /* 0x000ea20000000800 */
[C---:B-----5:R-:W-:Y:S01]  /*5720*/  FADD.FTZ R4, R32.reuse, R13 ;  /* 0x0000000d20047221 */ /* 0x060fe20000010000 */
[----:B------:R-:W-:-:S02]  /*5730*/  F2FP.BF16.F32.PACK_AB R191, R32, R47 ;  /* 0x0000002f20bf723e */ /* 0x000fc400000010ff */
[----:B------:R-:W-:Y:S02]  /*5740*/  CS2R R46, SRZ ;  /* 0x00000000002e7805 */ /* 0x000fe4000001ff00 */
[----:B------:R-:W-:Y:S02]  /*5750*/  CS2R R32, SRZ ;  /* 0x0000000000207805 */ /* 0x000fe4000001ff00 */
        /* <DEDUP_REMOVED lines=42> */
[----:B------:R-:W-:Y:S01]  /*5a00*/  F2FP.BF16.F32.PACK_AB R181, R0, R59 ;  /* 0x0000003b00b5723e */ /* 0x000fe200000010ff */
[----:B------:R-:W-:Y:S01]  /*5a10*/  IMAD.MOV.U32 R0, RZ, RZ, 0x3f800000 ;  /* 0x3f800000ff007424 */ /* 0x000fe200078e00ff */
[----:B------:R-:W-:-:S04]  /*5a20*/  CS2R R58, SRZ ;  /* 0x00000000003a7805 */ /* 0x000fc8000001ff00 */
[----:B------:R-:W3:Y:S01]  /*5a30*/  MUFU.EX2 R14, R14 ;  /* 0x0000000e000e7308 */ /* 0x000ee20000000800 */
[----:B--2---:R-:W-:Y:S01]  /*5a40*/  FADD.FTZ R21, R121, R40 ;  /* 0x0000002879157221 */ /* 0x004fe20000010000 */
[----:B------:R-:W-:-:S06]  /*5a50*/  CS2R R40, SRZ ;  /* 0x0000000000287805 */ /* 0x000fcc000001ff00 */
[----:B------:R2:W4:Y:S01]  /*5a60*/  MUFU.EX2 R6, R67 ;  /* 0x0000004300067308 */ /* 0x0005220000000800 */
[----:B-1----:R-:W-:-:S07]  /*5a70*/  FADD.FTZ R13, R65, R4 ;  /* 0x00000004410d7221 */ /* 0x002fce0000010000 */
[----:B------:R-:W1:Y:S01]  /*5a80*/  MUFU.EX2 R69, R69 ;  /* 0x0000004500457308 */ /* 0x000e620000000800 */
[C---:B---3--:R-:W-:Y:S01]  /*5a90*/  FADD.FTZ R4, R14.reuse, R21 ;  /* 0x000000150e047221 */ /* 0x048fe20000010000 */
[----:B------:R-:W-:Y:S02]  /*5aa0*/  F2FP.BF16.F32.PACK_AB R178, R14, R121 ;  /* 0x000000790eb2723e */ /* 0x000fe400000010ff */
[----:B--2---:R-:W-:-:S04]  /*5ab0*/  CS2R R66, SRZ ;  /* 0x0000000000427805 */ /* 0x004fc8000001ff00 */
[----:B------:R2:W3:Y:S01]  /*5ac0*/  MUFU.EX2 R38, R71 ;  /* 0x0000004700267308 */ /* 0x0004e20000000800 */
[C---:B----4-:R-:W-:Y:S01]  /*5ad0*/  FADD.FTZ R14, R6.reuse, R13 ;  /* 0x0000000d060e7221 */ /* 0x050fe20000010000 */
[----:B------:R-:W-:Y:S01]  /*5ae0*/  F2FP.BF16.F32.PACK_AB R183, R6, R65 ;  /* 0x0000004106b7723e */ /* 0x000fe200000010ff */
[----:B------:R-:W-:Y:S01]  /*5af0*/  IMAD.MOV.U32 R6, RZ, RZ, 0x3f800000 ;  /* 0x3f800000ff067424 */ /* 0x000fe200078e00ff */
[----:B------:R-:W-:-:S04]  /*5b00*/  CS2R R64, SRZ ;  /* 0x0000000000407805 */ /* 0x000fc8000001ff00 */
[----:B------:R-:W4:Y:S01]  /*5b10*/  MUFU.EX2 R73, R73 ;  /* 0x0000004900497308 */ /* 0x000f220000000800 */
[----:B-1----:R-:W-:Y:S01]  /*5b20*/  FADD.FTZ R3, R69, R14 ;  /* 0x0000000e45037221 */ /* 0x002fe20000010000 */
[----:B--2---:R-:W-:-:S06]  /*5b30*/  CS2R R70, SRZ ;  /* 0x0000000000467805 */ /* 0x004fcc000001ff00 */
[----:B------:R1:W2:Y:S01]  /*5b40*/  MUFU.EX2 R10, R75 ;  /* 0x0000004b000a7308 */ /* 0x0002a20000000800 */
[C---:B---3--:R-:W-:Y:S01]  /*5b50*/  FADD.FTZ R12, R38.reuse, R3 ;  /* 0x00000003260c7221 */ /* 0x048fe20000010000 */
[----:B------:R-:W-:Y:S02]  /*5b60*/  F2FP.BF16.F32.PACK_AB R177, R38, R69 ;  /* 0x0000004526b1723e */ /* 0x000fe400000010ff */
[----:B------:R-:W-:Y:S02]  /*5b70*/  CS2R R68, SRZ ;  /* 0x0000000000447805 */ /* 0x000fe4000001ff00 */
[----:B------:R-:W-:Y:S01]  /*5b80*/  CS2R R38, SRZ ;  /* 0x0000000000267805 */ /* 0x000fe2000001ff00 */
[----:B----4-:R-:W-:Y:S01]  /*5b90*/  FADD.FTZ R3, R73, R12 ;  /* 0x0000000c49037221 */ /* 0x010fe20000010000 */
[----:B-1----:R-:W-:Y:S02]  /*5ba0*/  CS2R R74, SRZ ;  /* 0x00000000004a7805 */ /* 0x002fe4000001ff00 */
[C---:B--2---:R-:W-:Y:S01]  /*5bb0*/  F2FP.BF16.F32.PACK_AB R179, R10.reuse, R73 ;  /* 0x000000490ab3723e */ /* 0x044fe200000010ff */
[----:B------:R-:W-:Y:S01]  /*5bc0*/  FADD.FTZ R3, R10, R3 ;  /* 0x000000030a037221 */ /* 0x000fe20000010000 */
[----:B------:R-:W-:Y:S01]  /*5bd0*/  CS2R R72, SRZ ;  /* 0x0000000000487805 */ /* 0x000fe2000001ff00 */
[----:B------:R-:W-:Y:S06]  /*5be0*/  @!P2 BRA `(.L_x_2986) ;  /* 0x0000004000dca947 */ /* 0x000fec0003800000 */
[----:B------:R-:W-:Y:S01]  /*5bf0*/  R2UR UR61, R16 ;  /* 0x00000000103d72ca */ /* 0x000fe200000e0000 */
[----:B------:R-:W-:Y:S01]  /*5c00*/  IMAD.MOV.U32 R12, RZ, RZ, R9 ;  /* 0x000000ffff0c7224 */ /* 0x000fe200078e0009 */
[----:B------:R-:W-:Y:S01]  /*5c10*/  IADD3 R11, R120, -0x2, RZ ;  /* 0xfffffffe780b7810 */ /* 0x000fe20007ffe0ff */
[----:B------:R-:W-:Y:S01]  /*5c20*/  IMAD.MOV.U32 R10, RZ, RZ, R7 ;  /* 0x000000ffff0a7224 */ /* 0x000fe200078e0007 */
[----:B------:R-:W-:Y:S01]  /*5c30*/  MOV R119, RZ ;  /* 0x000000ff00777202 */ /* 0x000fe20000000f00 */
[----:B------:R-:W-:Y:S01]  /*5c40*/  IMAD.MOV.U32 R0, RZ, RZ, 0x3f800000 ;  /* 0x3f800000ff007424 */ /* 0x000fe200078e00ff */
[----:B------:R-:W-:Y:S01]  /*5c50*/  UMOV UR39, UR38 ;  /* 0x0000002600277c82 */ /* 0x000fe20008000000 */
[----:B------:R-:W-:-:S08]  /*5c60*/  ULDC UR37, c[0x0][0x9d8] ;  /* 0x0002760000257ab9 */ /* 0x000fd00000000800 */
.L_x_2997:
        /* <DEDUP_REMOVED lines=8> */
.L_x_2987:
        /* <DEDUP_REMOVED lines=8> */
.L_x_2988:
[----:B--2---:R-:W-:Y:S05]  /*5d70*/  @P1 BRA `(.L_x_2989) ;  /* 0x0000000000081947 */ /* 0x004fea0003800000 */
[----:B------:R-:W2:Y:S02]  /*5d80*/  SYNCS.PHASECHK.TRANS64.TRYWAIT P1, [UR60+0x36830], R7 ;  /* 0x03683007ff0075a7 */ /* 0x000ea4000802017c */
[----:B--2---:R-:W-:Y:S05]  /*5d90*/  @!P1 BRA `(.L_x_2990) ;  /* 0x0000009800009947 */ /* 0x004fea0003800000 */
.L_x_2989:
        /* <DEDUP_REMOVED lines=596> */
.L_x_2991:
[----:B------:R-:W-:Y:S01]  /*82e0*/  R2UR UR4, R2 ;  /* 0x00000000020472ca */ /* 0x000fe200000e0000 */
[----:B------:R-:W-:-:S05]  /*82f0*/  IMAD.U32 R0, RZ, RZ, UR61 ;  /* 0x0000003dff007e24 */ /* 0x000fca000f8e00ff */
[----:B------:R-:W-:-:S07]  /*8300*/  SHF.L.U32 R0, R0, 0x1f, RZ ;  /* 0x0000001f00007819 */ /* 0x000fce00000006ff */
[----:B------:R-:W-:-:S09]  /*8310*/  ULEA UR5, UR39, UR4, 0x3 ;  /* 0x0000000427057291 */ /* 0x000fd2000f8e183f */
[----:B------:R3:W4:Y:S01]  /*8320*/  SYNCS.PHASECHK.TRANS64.TRYWAIT P1, [UR5+0x36850], R0 ;  /* 0x03685000ff0075a7 */ /* 0x0007220008020145 */
[----:B------:R-:W-:Y:S05]  /*8330*/  @!P0 BRA `(.L_x_2992) ;  /* 0x0000000000048947 */ /* 0x000fea0003800000 */
[----:B------:R-:W-:Y:S01]  /*8340*/  BPT.TRAP 0x1 ;  /* 0x000000040000795c */ /* 0x000fe20000300000 */
.L_x_2992:
[----:B----4-:R-:W-:Y:S05]  /*8350*/  @P1 BRA `(.L_x_2993) ;  /* 0x0000000000081947 */ /* 0x010fea0003800000 */
[----:B------:R-:W4:Y:S02]  /*8360*/  SYNCS.PHASECHK.TRANS64.TRYWAIT P1, [UR5+0x36850], R0 ;  /* 0x03685000ff0075a7 */ /* 0x000f240008020145 */
[----:B----4-:R-:W-:Y:S05]  /*8370*/  @!P1 BRA `(.L_x_2994) ;  /* 0x0000007000a09947 */ /* 0x010fea0003800000 */
.L_x_2993:
        /* <DEDUP_REMOVED lines=9> */
[----:B------:R-:W-:Y:S01]  /*8410*/  HGMMA.64x192x16.F32.BF16 R24, R200, gdesc[UR4].tnspB, R24, gsb0 ;  /* 0x42e00004c8187df0 */ /* 0x000fe20008001818 */
[----:B------:R-:W-:Y:S01]  /*8420*/  UIADD3 UR6, UR4, 0x80, URZ ;  /* 0x0000008004067890 */ /* 0x000fe2000fffe03f */
[----:B------:R-:W-:Y:S01]  /*8430*/  UMOV UR7, 0x40000040 ;  /* 0x4000004000077882 */ /* 0x000fe20000000000 */
[----:B------:R-:W-:Y:S02]  /*8440*/  WARPGROUP.DEPBAR.LE gsb0, 0x0 ;  /* 0x00008000000079c5 */ /* 0x000fe40000010000 */
[----:B------:R-:W-:-:S15]  /*8450*/  WARPGROUP.ARRIVE ;  /* 0x00000000000079c5 */ /* 0x000fde0000000000 */
        /* <DEDUP_REMOVED lines=18> */
[----:B------:R-:W-:Y:S01]  /*8580*/  UIADD3 UR4, UR4, 0x300, URZ ;  /* 0x0000030004047890 */ /* 0x000fe2000fffe03f */
[----:B------:R-:W-:Y:S02]  /*8590*/  WARPGROUP.DEPBAR.LE gsb0, 0x0 ;  /* 0x00008000000079c5 */ /* 0x000fe40000010000 */
[----:B------:R-:W-:-:S14]  /*85a0*/  WARPGROUP.ARRIVE ;  /* 0x00000000000079c5 */ /* 0x000fdc0000000000 */
[----:B------:R-:W-:Y:S01]  /*85b0*/  HGMMA.64x192x16.F32.BF16 R24, R180, gdesc[UR4].tnspB, R24, gsb0 ;  /* 0x42e00004b4187df0 */ /* 0x000fe20008001818 */
[----:B------:R-:W-:Y:S01]  /*85c0*/  UMOV UR6, UR4 ;  /* 0x0000000400067c82 */ /* 0x000fe20008000000 */
[----:B------:R-:W-:Y:S01]  /*85d0*/  UMOV UR7, 0x40000040 ;  /* 0x4000004000077882 */ /* 0x000fe20000000000 */
[----:B------:R-:W-:Y:S02]  /*85e0*/  WARPGROUP.DEPBAR.LE gsb0, 0x0 ;  /* 0x00008000000079c5 */ /* 0x000fe40000010000 */
[----:B------:R-:W-:-:S15]  /*85f0*/  WARPGROUP.ARRIVE ;  /* 0x00000000000079c5 */ /* 0x000fde0000000000 */
[----:B------:R-:W-:Y:S03]  /*8600*/  HGMMA.64x192x16.F32.BF16 R24, R176, gdesc[UR4].tnspB, R24, gsb0 ;  /* 0x42e00004b0187df0 */ /* 0x000fe60008001818 */
[----:B------:R-:W-:Y:S02]  /*8610*/  WARPGROUP.DEPBAR.LE gsb0, 0x0 ;  /* 0x00008000000079c5 */ /* 0x000fe40000010000 */
[----:B------:R-:W-:Y:S05]  /*8620*/  @!P0 BRA `(.L_x_2995) ;  /* 0x0000000000048947 */ /* 0x000fea0003800000 */
[----:B------:R-:W-:Y:S01]  /*8630*/  BPT.TRAP 0x1 ;  /* 0x000000040000795c */ /* 0x000fe20000300000 */
.L_x_2995:
        /* <DEDUP_REMOVED lines=9> */
[----:B------:R-:W4:Y:S01]  /*86d0*/  LDL R214, [R1+0x4] ;  /* 0x0000040001d67983 */ /* 0x000f220000100800 */
[----:B------:R-:W-:Y:S01]  /*86e0*/  FMUL.FTZ R21, R174, UR37 ;  /* 0x00000025ae157c20 */ /* 0x000fe20008410000 */
[----:B------:R-:W-:Y:S01]  /*86f0*/  FMUL.FTZ R181, R161, UR37 ;  /* 0x00000025a1b57c20 */ /* 0x000fe20008410000 */
[----:B------:R-:W-:Y:S01]  /*8700*/  FMUL.FTZ R183, R164, UR37 ;  /* 0x00000025a4b77c20 */ /* 0x000fe20008410000 */
[----:B------:R-:W-:Y:S01]  /*8710*/  FMUL.FTZ R161, R162, UR37 ;  /* 0x00000025a2a17c20 */ /* 0x000fe20008410000 */
[----:B------:R-:W5:Y:S01]  /*8720*/  MUFU.TANH R179, R179 ;  /* 0x000000b300b37308 */ /* 0x000f620000002400 */
        /* <DEDUP_REMOVED lines=58> */
[----:B------:R-:W1:Y:S01]  /*8ad0*/  LDC R8, c[0x0][0x988] ;  /* 0x00026200ff087b82 */ /* 0x000e620000000800 */
[----:B------:R-:W-:-:S04]  /*8ae0*/  ISETP.NE.AND P1, PT, R23, RZ, PT ;  /* 0x000000ff1700720c */ /* 0x000fc80003f25270 */
[----:B------:R-:W5:Y:S01]  /*8af0*/  MUFU.TANH R169, R169 ;  /* 0x000000a900a97308 */ /* 0x000f620000002400 */
[----:B---3--:R-:W-:-:S07]  /*8b00*/  FMNMX.FTZ R6, R21, R6, !PT ;  /* 0x0000000615067209 */ /* 0x008fce0007810000 */
[----:B------:R-:W3:Y:S01]  /*8b10*/  MUFU.TANH R183, R183 ;  /* 0x000000b700b77308 */ /* 0x000ee20000002400 */
[----:B--2---:R-:W-:-:S07]  /*8b20*/  FMNMX.FTZ R0, R181, R0, !PT ;  /* 0x00000000b5007209 */ /* 0x004fce0007810000 */
[----:B------:R-:W2:Y:S01]  /*8b30*/  MUFU.TANH R161, R161 ;  /* 0x000000a100a17308 */ /* 0x000ea20000002400 */
[----:B-----5:R-:W-:-:S07]  /*8b40*/  FMNMX.FTZ R6, R169, R6, !PT ;  /* 0x00000006a9067209 */ /* 0x020fce0007810000 */
        /* <DEDUP_REMOVED lines=85> */
[----:B---3--:R-:W-:-:S05]  /*90a0*/  FMNMX.FTZ R0, R233, R0, !PT ;  /* 0x00000000e9007209 */ /* 0x008fca0007810000 */
[----:B------:R-:W3:Y:S02]  /*90b0*/  SHFL.BFLY PT, R7, R0, 0x2, 0x1f ;  /* 0x0c401f0000077f89 */ /* 0x000ee400000e0000 */
[----:B------:R-:W1:Y:S01]  /*90c0*/  MUFU.TANH R127, R127 ;  /* 0x0000007f007f7308 */ /* 0x000e620000002400 */
[----:B--2---:R-:W-:-:S04]  /*90d0*/  FMNMX.FTZ R6, R123, R6, !PT ;  /* 0x000000067b067209 */ /* 0x004fc80007810000 */
[----:B-----5:R-:W-:-:S04]  /*90e0*/  FMNMX.FTZ R6, R125, R6, !PT ;  /* 0x000000067d067209 */ /* 0x020fc80007810000 */
[----:B-1----:R-:W-:-:S05]  /*90f0*/  FMNMX.FTZ R6, R127, R6, !PT ;  /* 0x000000067f067209 */ /* 0x002fca0007810000 */
[----:B------:R-:W1:Y:S01]  /*9100*/  SHFL.BFLY PT, R9, R6, 0x2, 0x1f ;  /* 0x0c401f0006097f89 */ /* 0x000e6200000e0000 */
[----:B---3--:R-:W-:-:S05]  /*9110*/  FMNMX.FTZ R14, R0, R7, !PT ;  /* 0x00000007000e7209 */ /* 0x008fca0007810000 */
[----:B------:R-:W2:Y:S01]  /*9120*/  SHFL.BFLY PT, R7, R14, 0x1, 0x1f ;  /* 0x0c201f000e077f89 */ /* 0x000ea200000e0000 */
[----:B-1----:R-:W-:-:S05]  /*9130*/  FMNMX.FTZ R20, R6, R9, !PT ;  /* 0x0000000906147209 */ /* 0x002fca0007810000 */
[----:B------:R-:W1:Y:S01]  /*9140*/  SHFL.BFLY PT, R9, R20, 0x1, 0x1f ;  /* 0x0c201f0014097f89 */ /* 0x000e6200000e0000 */
[----:B--2---:R-:W-:-:S05]  /*9150*/  FMNMX.FTZ R7, R14, R7, !PT ;  /* 0x000000070e077209 */ /* 0x004fca0007810000 */
[C---:B------:R-:W-:Y:S01]  /*9160*/  FADD.FTZ R235, -R7.reuse, R10 ;  /* 0x0000000a07eb7221 */ /* 0x040fe20000010100 */
[----:B------:R-:W-:-:S03]  /*9170*/  FMUL.FTZ R10, R7, R8 ;  /* 0x00000008070a7220 */ /* 0x000fc60000410000 */
        /* <DEDUP_REMOVED lines=14> */
[----:B-1----:R-:W-:Y:S01]  /*9260*/  FMNMX.FTZ R9, R20, R9, !PT ;  /* 0x0000000914097209 */ /* 0x002fe20007810000 */
        /* <DEDUP_REMOVED lines=14> */
[-C--:B------:R-:W-:Y:S01]  /*9350*/  FFMA.FTZ R221, R233, R8.reuse, -R10 ;  /* 0x00000008e9dd7223 */ /* 0x080fe2000001080a */
[CC--:B------:R-:W-:Y:S01]  /*9360*/  FMUL.FTZ R10, R9.reuse, R8.reuse ;  /* 0x00000008090a7220 */ /* 0x0c0fe20000410000 */
[----:B------:R-:W-:Y:S01]  /*9370*/  FADD.FTZ R237, -R9, R12 ;  /* 0x0000000c09ed7221 */ /* 0x000fe20000010100 */
[----:B------:R-:W-:Y:S02]  /*9380*/  MUFU.EX2 R6, R235 ;  /* 0x000000eb00067308 */ /* 0x000fe40000000800 */
[-CC-:B------:R-:W-:Y:S01]  /*9390*/  FFMA.FTZ R201, R13, R8.reuse, -R10.reuse ;  /* 0x000000080dc97223 */ /* 0x180fe2000001080a */
[-C--:B------:R-:W-:Y:S01]  /*93a0*/  FMUL.FTZ R237, R237, R8.reuse ;  /* 0x00000008eded7220 */ /* 0x080fe20000410000 */
        /* <DEDUP_REMOVED lines=22> */
[----:B------:R-:W-:-:S06]  /*9510*/  FFMA.FTZ R125, R125, R8, -R10 ;  /* 0x000000087d7d7223 */ /* 0x000fcc000001080a */
[----:B------:R-:W3:Y:S01]  /*9520*/  MUFU.EX2 R200, R200 ;  /* 0x000000c800c87308 */ /* 0x000ee20000000800 */
[----:B-1----:R-:W-:-:S07]  /*9530*/  FFMA.FTZ R15, R6, R4, R177 ;  /* 0x00000004060f7223 */ /* 0x002fce00000100b1 */
[----:B------:R-:W1:Y:S01]  /*9540*/  MUFU.EX2 R12, R12 ;  /* 0x0000000c000c7308 */ /* 0x000e620000000800 */
[----:B--2---:R-:W-:-:S07]  /*9550*/  FFMA.FTZ R3, R0, R3, R201 ;  /* 0x0000000300037223 */ /* 0x004fce00000100c9 */
[----:B------:R-:W2:Y:S01]  /*9560*/  MUFU.EX2 R202, R202 ;  /* 0x000000ca00ca7308 */ /* 0x000ea20000000800 */
[----:B---3--:R-:W-:-:S07]  /*9570*/  FADD.FTZ R15, R200, R15 ;  /* 0x0000000fc80f7221 */ /* 0x008fce0000010000 */
[----:B------:R-:W3:Y:S01]  /*9580*/  MUFU.EX2 R203, R203 ;  /* 0x000000cb00cb7308 */ /* 0x000ee20000000800 */
[----:B-1----:R-:W-:-:S07]  /*9590*/  FADD.FTZ R4, R12, R3 ;  /* 0x000000030c047221 */ /* 0x002fce0000010000 */
[----:B------:R-:W1:Y:S01]  /*95a0*/  MUFU.EX2 R171, R171 ;  /* 0x000000ab00ab7308 */ /* 0x000e620000000800 */
[----:B--2---:R-:W-:Y:S01]  /*95b0*/  FADD.FTZ R132, R202, R15 ;  /* 0x0000000fca847221 */ /* 0x004fe20000010000 */
[----:B------:R-:W-:-:S06]  /*95c0*/  FFMA.FTZ R15, R141, R8, -R10 ;  /* 0x000000088d0f7223 */ /* 0x000fcc000001080a */
        /* <DEDUP_REMOVED lines=16> */
[----:B-1----:R-:W-:Y:S01]  /*96d0*/  FADD.FTZ R134, R198, R21 ;  /* 0x00000015c6867221 */ /* 0x002fe20000010000 */
[----:B------:R-:W-:-:S06]  /*96e0*/  FFMA.FTZ R21, R129, R8, -R10 ;  /* 0x0000000881157223 */ /* 0x000fcc000001080a */
        /* <DEDUP_REMOVED lines=16> */
[----:B---3--:R-:W-:Y:S01]  /*97f0*/  FADD.FTZ R136, R194, R129 ;  /* 0x00000081c2887221 */ /* 0x008fe20000010000 */
[----:B------:R-:W-:-:S06]  /*9800*/  FFMA.FTZ R129, R133, R8, -R10 ;  /* 0x0000000885817223 */ /* 0x000fcc000001080a */
        /* <DEDUP_REMOVED lines=11> */
[----:B---3--:R-:W-:Y:S01]  /*98c0*/  FADD.FTZ R131, R183, R136 ;  /* 0x00000088b7837221 */ /* 0x008fe20000010000 */
[-CC-:B------:R-:W-:Y:S01]  /*98d0*/  FFMA.FTZ R136, R135, R8.reuse, -R10.reuse ;  /* 0x0000000887887223 */ /* 0x180fe2000001080a */
[----:B------:R-:W-:-:S05]  /*98e0*/  FFMA.FTZ R10, R127, R8, -R10 ;  /* 0x000000087f0a7223 */ /* 0x000fca000001080a */
        /* <DEDUP_REMOVED lines=26> */
[----:B------:R-:W-:-:S05]  /*9a90*/  MOV R3, UR60 ;  /* 0x0000003c00037c02 */ /* 0x000fca0008000f00 */
[----:B------:R-:W-:Y:S01]  /*9aa0*/  @P1 VIADD R3, R3, 0x36840 ;  /* 0x0003684003031836 */ /* 0x000fe20000000000 */
[----:B------:R-:W1:Y:S01]  /*9ab0*/  MUFU.EX2 R215, R215 ;  /* 0x000000d700d77308 */ /* 0x000e620000000800 */
[----:B--2---:R-:W-:-:S03]  /*9ac0*/  FADD.FTZ R138, R180, R131 ;  /* 0x00000083b48a7221 */ /* 0x004fc60000010000 */
[----:B----4-:R-:W-:-:S04]  /*9ad0*/  @P1 PRMT R3, R214, 0x654, R3 ;  /* 0x00000654d6031816 */ /* 0x010fc80000000003 */
[----:B------:R-:W2:Y:S01]  /*9ae0*/  MUFU.EX2 R134, R134 ;  /* 0x0000008600867308 */ /* 0x000ea20000000800 */
[----:B---3--:R-:W-:Y:S01]  /*9af0*/  FADD.FTZ R131, R21, R4 ;  /* 0x0000000415837221 */ /* 0x008fe20000010000 */
[----:B------:R3:W-:Y:S06]  /*9b00*/  @P1 SYNCS.ARRIVE.TRANS64.RED.A1T0 RZ, [R3+URZ], RZ ;  /* 0x000000ff03ff19a7 */ /* 0x0007ec000810043f */
[----:B------:R-:W4:Y:S01]  /*9b10*/  MUFU.EX2 R182, R182 ;  /* 0x000000b600b67308 */ /* 0x000f220000000800 */
[----:B-1----:R-:W-:-:S07]  /*9b20*/  FADD.FTZ R133, R215, R138 ;  /* 0x0000008ad7857221 */ /* 0x002fce0000010000 */
[----:B------:R-:W-:Y:S01]  /*9b30*/  MUFU.EX2 R129, R129 ;  /* 0x0000008100817308 */ /* 0x000fe20000000800 */
[----:B--2---:R-:W-:-:S07]  /*9b40*/  FADD.FTZ R4, R134, R131 ;  /* 0x0000008386047221 */ /* 0x004fce0000010000 */
[----:B------:R-:W3:Y:S01]  /*9b50*/  MUFU.EX2 R217, R217 ;  /* 0x000000d900d97308 */ /* 0x000ee20000000800 */
[----:B----4-:R-:W-:-:S07]  /*9b60*/  FADD.FTZ R138, R182, R133 ;  /* 0x00000085b68a7221 */ /* 0x010fce0000010000 */
[----:B------:R-:W-:Y:S08]  /*9b70*/  MUFU.EX2 R136, R136 ;  /* 0x0000008800887308 */ /* 0x000ff00000000800 */
[----:B------:R-:W1:Y:S01]  /*9b80*/  MUFU.EX2 R176, R176 ;  /* 0x000000b000b07308 */ /* 0x000e620000000800 */
[----:B---3--:R-:W-:-:S07]  /*9b90*/  FADD.FTZ R3, R217, R138 ;  /* 0x0000008ad9037221 */ /* 0x008fce0000010000 */
[----:B------:R-:W-:Y:S08]  /*9ba0*/  MUFU.EX2 R121, R121 ;  /* 0x0000007900797308 */ /* 0x000ff00000000800 */
[----:B------:R-:W2:Y:S01]  /*9bb0*/  MUFU.EX2 R219, R219 ;  /* 0x000000db00db7308 */ /* 0x000ea20000000800 */
[----:B-1----:R-:W-:-:S07]  /*9bc0*/  FADD.FTZ R138, R176, R3 ;  /* 0x00000003b08a7221 */ /* 0x002fce0000010000 */
[----:B------:R1:W3:Y:S08]  /*9bd0*/  MUFU.EX2 R135, R123 ;  /* 0x0000007b00877308 */ /* 0x0002f00000000800 */
[----:B------:R-:W4:Y:S01]  /*9be0*/  MUFU.EX2 R178, R178 ;  /* 0x000000b200b27308 */ /* 0x000f220000000800 */
[----:B-1----:R-:W-:Y:S01]  /*9bf0*/  FADD.FTZ R123, R129, R4 ;  /* 0x00000004817b7221 */ /* 0x002fe20000010000 */
[----:B--2---:R-:W-:-:S03]  /*9c00*/  FADD.FTZ R3, R219, R138 ;  /* 0x0000008adb037221 */ /* 0x004fc60000010000 */
[----:B------:R-:W-:-:S03]  /*9c10*/  FADD.FTZ R4, R136, R123 ;  /* 0x0000007b88047221 */ /* 0x000fc60000010000 */
[----:B------:R-:W1:Y:S01]  /*9c20*/  MUFU.EX2 R125, R125 ;  /* 0x0000007d007d7308 */ /* 0x000e620000000800 */
[----:B------:R-:W-:-:S04]  /*9c30*/  FADD.FTZ R4, R121, R4 ;  /* 0x0000000479047221 */ /* 0x000fc80000010000 */
[----:B---3--:R-:W-:-:S03]  /*9c40*/  FADD.FTZ R4, R135, R4 ;  /* 0x0000000487047221 */ /* 0x008fc60000010000 */
[----:B------:R-:W2:Y:S01]  /*9c50*/  MUFU.EX2 R221, R221 ;  /* 0x000000dd00dd7308 */ /* 0x000ea20000000800 */
[----:B----4-:R-:W-:-:S07]  /*9c60*/  FADD.FTZ R138, R178, R3 ;  /* 0x00000003b28a7221 */ /* 0x010fce0000010000 */
[----:B------:R-:W3:Y:S01]  /*9c70*/  MUFU.EX2 R140, R10 ;  /* 0x0000000a008c7308 */ /* 0x000ee20000000800 */
[----:B-1----:R-:W-:Y:S01]  /*9c80*/  FADD.FTZ R3, R125, R4 ;  /* 0x000000047d037221 */ /* 0x002fe20000010000 */
[----:B--2---:R-:W-:-:S03]  /*9c90*/  FADD.FTZ R4, R221, R138 ;  /* 0x0000008add047221 */ /* 0x004fc60000010000 */
[----:B---3--:R-:W-:Y:S01]  /*9ca0*/  FADD.FTZ R3, R140, R3 ;  /* 0x000000038c037221 */ /* 0x008fe20000010000 */
[----:B------:R-:W-:Y:S06]  /*9cb0*/  @!P0 BRA `(.L_x_2996) ;  /* 0x0000000000048947 */ /* 0x000fec0003800000 */
[----:B------:R-:W-:Y:S01]  /*9cc0*/  BPT.TRAP 0x1 ;  /* 0x000000040000795c */ /* 0x000fe20000300000 */
.L_x_2996:
[----:B------:R-:W2:Y:S01]  /*9cd0*/  LDL R123, [R1] ;  /* 0x00000000017b7983 */ /* 0x000ea20000100800 */
[----:B------:R-:W-:Y:S01]  /*9ce0*/  ISETP.NE.AND P1, PT, R22, RZ, PT ;  /* 0x000000ff1600720c */ /* 0x000fe20003f25270 */
[----:B------:R-:W-:Y:S01]  /*9cf0*/  IMAD.U32 R10, RZ, RZ, UR5 ;  /* 0x00000005ff0a7e24 */ /* 0x000fe2000f8e00ff */
[----:B------:R-:W-:Y:S01]  /*9d00*/  R2UR UR61, R16 ;  /* 0x00000000103d72ca */ /* 0x000fe200000e0000 */
[----:B------:R-:W-:Y:S01]  /*9d10*/  UMOV UR39, UR38 ;  /* 0x0000002600277c82 */ /* 0x000fe20008000000 */
[----:B------:R-:W-:Y:S02]  /*9d20*/  F2FP.BF16.F32.PACK_AB R200, R200, R177 ;  /* 0x000000b1c8c8723e */ /* 0x000fe400000010ff */
[----:B------:R-:W-:Y:S01]  /*9d30*/  F2FP.BF16.F32.PACK_AB R201, R12, R201 ;  /* 0x000000c90cc9723e */ /* 0x000fe200000010ff */
[----:B------:R-:W-:Y:S01]  /*9d40*/  IMAD.MOV.U32 R12, RZ, RZ, R9 ;  /* 0x000000ffff0c7224 */ /* 0x000fe200078e0009 */
[----:B------:R-:W-:Y:S02]  /*9d50*/  F2FP.BF16.F32.PACK_AB R192, R179, R192 ;  /* 0x000000c0b3c0723e */ /* 0x000fe400000010ff */
[----:B------:R-:W-:-:S02]  /*9d60*/  F2FP.BF16.F32.PACK_AB R194, R181, R194 ;  /* 0x000000c2b5c2723e */ /* 0x000fc400000010ff */
[----:B------:R-:W-:Y:S01]  /*9d70*/  F2FP.BF16.F32.PACK_AB R188, R183, R188 ;  /* 0x000000bcb7bc723e */ /* 0x000fe200000010ff */
[----:B------:R-:W-:Y:S01]  /*9d80*/  @P1 VIADD R10, R10, 0x36860 ;  /* 0x000368600a0a1836 */ /* 0x000fe20000000000 */
        /* <DEDUP_REMOVED lines=23> */
[----:B--2---:R-:W-:-:S04]  /*9f00*/  @P1 PRMT R10, R123, 0x654, R10 ;  /* 0x000006547b0a1816 */ /* 0x004fc8000000000a */
[----:B------:R1:W-:Y:S01]  /*9f10*/  @P1 SYNCS.ARRIVE.TRANS64.RED.A1T0 RZ, [R10+URZ], RZ ;  /* 0x000000ff0aff19a7 */ /* 0x0003e2000810043f */
[C---:B------:R-:W-:Y:S02]  /*9f20*/  ISETP.GT.AND P1, PT, R11.reuse, RZ, PT ;  /* 0x000000ff0b00720c */ /* 0x040fe40003f24270 */
[----:B------:R-:W-:Y:S01]  /*9f30*/  IADD3 R11, R11, -0x1, RZ ;  /* 0xffffffff0b0b7810 */ /* 0x000fe20007ffe0ff */
[----:B-1----:R-:W-:-:S10]  /*9f40*/  IMAD.MOV.U32 R10, RZ, RZ, R7 ;  /* 0x000000ffff0a7224 */ /* 0x002fd400078e0007 */
[----:B------:R-:W-:Y:S05]  /*9f50*/  @P1 BRA `(.L_x_2997) ;  /* 0xffffffbc00441947 */ /* 0x000fea000383ffff */
.L_x_2986:
        /* <DEDUP_REMOVED lines=99> */
.L_x_2998:
        /* <DEDUP_REMOVED lines=8> */
.L_x_2999:
[----:B--2---:R-:W-:Y:S05]  /*a610*/  @P1 BRA `(.L_x_3000) ;  /* 0x0000000000081947 */ /* 0x004fea0003800000 */
[----:B------:R-:W2:Y:S02]  /*a620*/  SYNCS.PHASECHK.TRANS64.TRYWAIT P1, [UR5+0x36850], R0 ;  /* 0x03685000ff0075a7 */ /* 0x000ea40008020145 */
[----:B--2---:R-:W-:Y:S05]  /*a630*/  @!P1 BRA `(.L_x_3001) ;  /* 0x0000005000089947 */ /* 0x004fea0003800000 */
.L_x_3000:
        /* <DEDUP_REMOVED lines=13> */
[----:B------:R-:W-:Y:S01]  /*a710*/  IMAD.MOV.U32 R3, RZ, RZ, -0x800000 ;  /* 0xff800000ff037424 */ /* 0x000fe200078e00ff */
[----:B------:R-:W1:Y:S04]  /*a720*/  SHFL.BFLY PT, R0, R5, 0x1, 0x1f ;  /* 0x0c201f0005007f89 */ /* 0x000e6800000e0000 */
[----:B------:R-:W-:Y:S01]  /*a730*/  UMOV UR6, UR4 ;  /* 0x0000000400067c82 */ /* 0x000fe20008000000 */
[----:B------:R-:W2:Y:S01]  /*a740*/  SHFL.BFLY PT, R11, R6, 0x1, 0x1f ;  /* 0x0c201f00060b7f89 */ /* 0x000ea200000e0000 */
[----:B------:R-:W-:Y:S01]  /*a750*/  HGMMA.64x192x16.F32.BF16 R24, R200, gdesc[UR4].tnspB, R24, gsb0 ;  /* 0x42e00004c8187df0 */ /* 0x000fe20008001818 */
[----:B------:R-:W-:Y:S01]  /*a760*/  UIADD3 UR6, UR4, 0x80, URZ ;  /* 0x0000008004067890 */ /* 0x000fe2000fffe03f */
[----:B------:R-:W-:Y:S01]  /*a770*/  UMOV UR7, 0x40000040 ;  /* 0x4000004000077882 */ /* 0x000fe20000000000 */
[----:B-1----:R-:W-:Y:S01]  /*a780*/  FADD.FTZ R13, R5, R0 ;  /* 0x00000000050d7221 */ /* 0x002fe20000010000 */
[----:B------:R-:W-:-:S02]  /*a790*/  IMAD.MOV.U32 R0, RZ, RZ, -0x800000 ;  /* 0xff800000ff007424 */ /* 0x000fc400078e00ff */
[----:B--2---:R-:W-:Y:S02]  /*a7a0*/  FADD.FTZ R14, R6, R11 ;  /* 0x0000000b060e7221 */ /* 0x004fe40000010000 */
[----:B------:R-:W-:Y:S01]  /*a7b0*/  FSETP.NE.FTZ.AND P1, PT, R13, RZ, PT ;  /* 0x000000ff0d00720b */ /* 0x000fe20003f35000 */
[----:B------:R-:W-:Y:S02]  /*a7c0*/  IMAD.MOV.U32 R11, RZ, RZ, RZ ;  /* 0x000000ffff0b7224 */ /* 0x000fe400078e00ff */
[----:B------:R-:W-:-:S10]  /*a7d0*/  FSETP.NE.FTZ.AND P2, PT, R14, RZ, PT ;  /* 0x000000ff0e00720b */ /* 0x000fd40003f55000 */
[----:B------:R-:W1:Y:S01]  /*a7e0*/  @P1 MUFU.LG2 R10, R13 ;  /* 0x0000000d000a1308 */ /* 0x000e620000000c00 */
[C---:B------:R-:W-:Y:S02]  /*a7f0*/  @P1 FMUL.FTZ R6, R8.reuse, 0.69314718246459960938 ;  /* 0x3f31721808061820 */ /* 0x040fe40000410000 */
[----:B------:R-:W-:-:S05]  /*a800*/  @P2 FMUL.FTZ R15, R8, 0.69314718246459960938 ;  /* 0x3f317218080f2820 */ /* 0x000fca0000410000 */
        /* <DEDUP_REMOVED lines=37> */
[----:B-1-34-:R-:W-:Y:S05]  /*aa60*/  @!P0 BRA `(.L_x_3002) ;  /* 0x0000000000048947 */ /* 0x01afea0003800000 */
[----:B------:R-:W-:Y:S01]  /*aa70*/  BPT.TRAP 0x1 ;  /* 0x000000040000795c */ /* 0x000fe20000300000 */
.L_x_3002:
        /* <DEDUP_REMOVED lines=50> */
[----:B------:R-:W-:Y:S01]  /*ada0*/  MOV R4, UR5 ;  /* 0x0000000500047c02 */ /* 0x000fe20008000f00 */
[-C--:B------:R-:W-:Y:S01]  /*adb0*/  FMUL.FTZ R27, R27, R11.reuse ;  /* 0x0000000b1b1b7220 */ /* 0x080fe20000410000 */
[----:B------:R-:W-:Y:S01]  /*adc0*/  IADD3 R13, P6, R18, 0x60, RZ ;  /* 0x00000060120d7810 */ /* 0x000fe20007fde0ff */
[-C--:B------:R-:W-:Y:S01]  /*add0*/  FMUL.FTZ R122, R26, R11.reuse ;  /* 0x0000000b1a7a7220 */ /* 0x080fe20000410000 */
[----:B------:R-:W-:Y:S01]  /*ade0*/  R2UR UR6, R208 ;  /* 0x00000000d00672ca */ /* 0x000fe200000e0000 */
[----:B------:R-:W-:Y:S01]  /*adf0*/  @P0 VIADD R4, R4, 0x36860 ;  /* 0x0003686004040836 */ /* 0x000fe20000000000 */
[----:B------:R-:W-:Y:S01]  /*ae00*/  LOP3.LUT R12, R13, 0x380, RZ, 0xc0, !PT ;  /* 0x000003800d0c7812 */ /* 0x000fe200078ec0ff */
        /* <DEDUP_REMOVED lines=46> */
[C---:B------:R-:W-:Y:S01]  /*b0f0*/  IADD3 R11, P1, R18.reuse, 0x40, RZ ;  /* 0x00000040120b7810 */ /* 0x040fe20007f3e0ff */
[----:B------:R-:W-:Y:S01]  /*b100*/  UIADD3 UR34, -UR6, URZ, URZ ;  /* 0x0000003f06227290 */ /* 0x000fe2000fffe13f */
[----:B------:R-:W-:Y:S01]  /*b110*/  IADD3 R15, P5, R18, 0x4000, RZ ;  /* 0x00004000120f7810 */ /* 0x000fe20007fbe0ff */
[----:B------:R-:W-:Y:S01]  /*b120*/  ULDC UR4, c[0x0][0xda8] ;  /* 0x00036a0000047ab9 */ /* 0x000fe20000000800 */
[----:B------:R-:W-:Y:S01]  /*b130*/  SHF.R.U64 R12, R12, 0x3, RZ ;  /* 0x000000030c0c7819 */ /* 0x000fe200000012ff */
[----:B------:R-:W-:Y:S01]  /*b140*/  UIADD3 UR35, -UR36, URZ, URZ ;  /* 0x0000003f24237290 */ /* 0x000fe2000fffe13f */
[----:B------:R-:W-:Y:S01]  /*b150*/  R2UR UR7, R207 ;  /* 0x00000000cf0772ca */ /* 0x000fe200000e0000 */
[----:B------:R-:W-:Y:S01]  /*b160*/  ULDC.64 UR8, c[0x0][0xb70] ;  /* 0x0002dc0000087ab9 */ /* 0x000fe20000000a00 */
[----:B------:R-:W-:Y:S01]  /*b170*/  LOP3.LUT R10, R11, 0x380, RZ, 0xc0, !PT ;  /* 0x000003800b0a7812 */ /* 0x000fe200078ec0ff */
[----:B------:R-:W-:Y:S01]  /*b180*/  ULDC UR10, c[0x0][0xa88] ;  /* 0x0002a200000a7ab9 */ /* 0x000fe20000000800 */
[----:B------:R-:W-:Y:S01]  /*b190*/  LOP3.LUT R14, R15, 0x380, RZ, 0xc0, !PT ;  /* 0x000003800f0e7812 */ /* 0x000fe200078ec0ff */
[----:B------:R-:W-:Y:S01]  /*b1a0*/  ULDC.64 UR12, c[0x0][0x208] ;  /* 0x00008200000c7ab9 */ /* 0x000fe20000000a00 */
[----:B------:R-:W-:-:S02]  /*b1b0*/  LOP3.LUT R12, R12, R13, RZ, 0x3c, !PT ;  /* 0x0000000d0c0c7212 */ /* 0x000fc400078e3cff */
[----:B------:R-:W-:Y:S02]  /*b1c0*/  IADD3 R13, P3, R18, 0x4060, RZ ;  /* 0x00004060120d7810 */ /* 0x000fe40007f7e0ff */
[----:B------:R-:W-:Y:S02]  /*b1d0*/  SHF.R.U64 R10, R10, 0x3, RZ ;  /* 0x000000030a0a7819 */ /* 0x000fe400000012ff */
[----:B------:R-:W-:Y:S01]  /*b1e0*/  SHF.R.U64 R14, R14, 0x3, RZ ;  /* 0x000000030e0e7819 */ /* 0x000fe200000012ff */
[----:B------:R-:W-:Y:S01]  /*b1f0*/  UIMAD UR34, UR4, UR34, UR7 ;  /* 0x00000022042272a4 */ /* 0x000fe2000f8e0207 */
[----:B------:R-:W-:Y:S01]  /*b200*/  F2FP.BF16.F32.PACK_AB R6, R6, R7 ;  /* 0x000000070606723e */ /* 0x000fe200000010ff */
[----:B------:R-:W-:Y:S01]  /*b210*/  USHF.R.S32.HI UR7, URZ, 0x1f, UR36 ;  /* 0x0000001f3f077899 */ /* 0x000fe20008011424 */
[----:B------:R-:W-:Y:S01]  /*b220*/  LOP3.LUT R26, R13, 0x380, RZ, 0xc0, !PT ;  /* 0x000003800d1a7812 */ /* 0x000fe200078ec0ff */
[----:B------:R-:W-:Y:S01]  /*b230*/  ULDC UR4, c[0x0][0xdb4] ;  /* 0x00036d0000047ab9 */ /* 0x000fe20000000800 */
[----:B------:R-:W-:Y:S01]  /*b240*/  F2FP.BF16.F32.PACK_AB R7, R31, R30 ;  /* 0x0000001e1f07723e */ /* 0x000fe200000010ff */
[----:B------:R-:W-:Y:S01]  /*b250*/  UIMAD UR35, UR4, UR35, UR6 ;  /* 0x00000023042372a4 */ /* 0x000fe2000f8e0206 */
[----:B------:R-:W-:Y:S01]  /*b260*/  LOP3.LUT R10, R10, R11, RZ, 0x3c, !PT ;  /* 0x0000000b0a0a7212 */ /* 0x000fe200078e3cff */
[----:B------:R-:W-:Y:S01]  /*b270*/  USHF.L.U32 UR34, UR34, 0x7, URZ ;  /* 0x0000000722227899 */ /* 0x000fe2000800063f */
[----:B------:R-:W-:Y:S01]  /*b280*/  IADD3 R9, P2, R18, 0x20, RZ ;  /* 0x0000002012097810 */ /* 0x000fe20007f5e0ff */
[----:B------:R-:W-:Y:S01]  /*b290*/  USHF.R.S32.HI UR4, URZ, 0x1f, UR35 ;  /* 0x0000001f3f047899 */ /* 0x000fe20008011423 */
[----:B------:R-:W-:Y:S01]  /*b2a0*/  LOP3.LUT R14, R14, R15, RZ, 0x3c, !PT ;  /* 0x0000000f0e0e7212 */ /* 0x000fe200078e3cff */
[----:B------:R-:W-:Y:S01]  /*b2b0*/  IMAD.X R15, RZ, RZ, R19, P5 ;  /* 0x000000ffff0f7224 */ /* 0x000fe200028e0613 */
[----:B------:R-:W-:Y:S01]  /*b2c0*/  IADD3 R11, P4, R18, 0x4040, RZ ;  /* 0x00004040120b7810 */ /* 0x000fe20007f9e0ff */
[----:B------:R-:W-:Y:S01]  /*b2d0*/  UIMAD UR6, UR4, UR8, URZ ;  /* 0x00000008040672a4 */ /* 0x000fe2000f8e023f */
[----:B------:R-:W-:Y:S01]  /*b2e0*/  SHF.R.U64 R26, R26, 0x3, RZ ;  /* 0x000000031a1a7819 */ /* 0x000fe200000012ff */
[----:B------:R-:W-:Y:S01]  /*b2f0*/  UIMAD.WIDE.U32 UR4, UR35, UR8, URZ ;  /* 0x00000008230472a5 */ /* 0x000fe2000f8e003f */
[----:B------:R-:W-:Y:S01]  /*b300*/  LOP3.LUT R8, R9, 0x380, RZ, 0xc0, !PT ;  /* 0x0000038009087812 */ /* 0x000fe200078ec0ff */
[----:B------:R-:W-:Y:S01]  /*b310*/  UIMAD UR6, UR35, UR9, UR6 ;  /* 0x00000009230672a4 */ /* 0x000fe2000f8e0206 */
[----:B------:R-:W-:-:S02]  /*b320*/  LOP3.LUT R24, R11, 0x380, RZ, 0xc0, !PT ;  /* 0x000003800b187812 */ /* 0x000fc400078ec0ff */
[----:B------:R-:W-:Y:S01]  /*b330*/  LOP3.LUT R26, R26, R13, RZ, 0x3c, !PT ;  /* 0x0000000d1a1a7212 */ /* 0x000fe200078e3cff */
[--C-:B------:R-:W-:Y:S01]  /*b340*/  IMAD.X R13, RZ, RZ, R19.reuse, P6 ;  /* 0x000000ffff0d7224 */ /* 0x100fe200030e0613 */
[----:B------:R-:W-:Y:S01]  /*b350*/  SHF.R.U64 R8, R8, 0x3, RZ ;  /* 0x0000000308087819 */ /* 0x000fe200000012ff */
[----:B------:R-:W-:Y:S01]  /*b360*/  UIADD3 UR6, UR5, UR6, URZ ;  /* 0x0000000605067290 */ /* 0x000fe2000fffe03f */
[----:B------:R-:W-:Y:S02]  /*b370*/  SHF.R.U64 R24, R24, 0x3, RZ ;  /* 0x0000000318187819 */ /* 0x000fe400000012ff */
[----:B------:R-:W-:Y:S01]  /*b380*/  LOP3.LUT R8, R8, R9, RZ, 0x3c, !PT ;  /* 0x0000000908087212 */ /* 0x000fe200078e3cff */
[----:B------:R-:W-:Y:S01]  /*b390*/  IMAD.X R9, RZ, RZ, R19, P2 ;  /* 0x000000ffff097224 */ /* 0x000fe200010e0613 */
[----:B------:R-:W-:Y:S02]  /*b3a0*/  LOP3.LUT R24, R24, R11, RZ, 0x3c, !PT ;  /* 0x0000000b18187212 */ /* 0x000fe400078e3cff */
[----:B------:R-:W-:-:S02]  /*b3b0*/  IADD3.X R11, RZ, R19, RZ, P1, !PT ;  /* 0x00000013ff0b7210 */ /* 0x000fc40000ffe4ff */
[C---:B------:R-:W-:Y:S02]  /*b3c0*/  IADD3 R29, P2, R18.reuse, 0x8000, RZ ;  /* 0x00008000121d7810 */ /* 0x040fe40007f5e0ff */
[----:B------:R-:W-:Y:S02]  /*b3d0*/  IADD3 R39, P1, R18, 0x8020, RZ ;  /* 0x0000802012277810 */ /* 0x000fe40007f3e0ff */
[----:B------:R-:W-:Y:S02]  /*b3e0*/  LOP3.LUT R28, R29, 0x380, RZ, 0xc0, !PT ;  /* 0x000003801d1c7812 */ /* 0x000fe400078ec0ff */
[----:B------:R-:W-:Y:S02]  /*b3f0*/  LOP3.LUT R38, R39, 0x380, RZ, 0xc0, !PT ;  /* 0x0000038027267812 */ /* 0x000fe400078ec0ff */
[----:B------:R-:W-:Y:S02]  /*b400*/  SHF.R.U64 R28, R28, 0x3, RZ ;  /* 0x000000031c1c7819 */ /* 0x000fe400000012ff */
[----:B------:R-:W-:-:S02]  /*b410*/  SHF.R.U64 R38, R38, 0x3, RZ ;  /* 0x0000000326267819 */ /* 0x000fc400000012ff */
[----:B------:R-:W-:Y:S02]  /*b420*/  MOV R130, R8 ;  /* 0x0000000800827202 */ /* 0x000fe40000000f00 */
[----:B------:R-:W-:Y:S02]  /*b430*/  MOV R129, R10 ;  /* 0x0000000a00817202 */ /* 0x000fe40000000f00 */
[----:B------:R-:W-:Y:S02]  /*b440*/  MOV R128, R12 ;  /* 0x0000000c00807202 */ /* 0x000fe40000000f00 */
[----:B------:R-:W-:Y:S02]  /*b450*/  F2FP.BF16.F32.PACK_AB R8, R41, R40 ;  /* 0x000000282908723e */ /* 0x000fe400000010ff */
[----:B------:R-:W-:Y:S02]  /*b460*/  F2FP.BF16.F32.PACK_AB R9, R43, R42 ;  /* 0x0000002a2b09723e */ /* 0x000fe400000010ff */
[----:B------:R-:W-:-:S02]  /*b470*/  F2FP.BF16.F32.PACK_AB R10, R45, R44 ;  /* 0x0000002c2d0a723e */ /* 0x000fc400000010ff */
[----:B------:R-:W-:Y:S02]  /*b480*/  F2FP.BF16.F32.PACK_AB R11, R47, R46 ;  /* 0x0000002e2f0b723e */ /* 0x000fe400000010ff */
[----:B------:R-:W-:Y:S01]  /*b490*/  LOP3.LUT R28, R28, R29, RZ, 0x3c, !PT ;  /* 0x0000001d1c1c7212 */ /* 0x000fe200078e3cff */
[--C-:B------:R-:W-:Y:S01]  /*b4a0*/  IMAD.X R29, RZ, RZ, R19.reuse, P2 ;  /* 0x000000ffff1d7224 */ /* 0x100fe200010e0613 */
[----:B------:R-:W-:Y:S01]  /*b4b0*/  LOP3.LUT R38, R38, R39, RZ, 0x3c, !PT ;  /* 0x0000002726267212 */ /* 0x000fe200078e3cff */
[----:B------:R-:W-:Y:S01]  /*b4c0*/  IMAD.X R39, RZ, RZ, R19, P1 ;  /* 0x000000ffff277224 */ /* 0x000fe200008e0613 */
[----:B------:R-:W-:Y:S02]  /*b4d0*/  MOV R127, R14 ;  /* 0x0000000e007f7202 */ /* 0x000fe40000000f00 */
[----:B------:R-:W-:Y:S02]  /*b4e0*/  F2FP.BF16.F32.PACK_AB R13, R51, R50 ;  /* 0x00000032330d723e */ /* 0x000fe400000010ff */
[----:B------:R-:W-:-:S02]  /*b4f0*/  F2FP.BF16.F32.PACK_AB R14, R53, R52 ;  /* 0x00000034350e723e */ /* 0x000fc400000010ff */
[----:B------:R-:W-:Y:S02]  /*b500*/  F2FP.BF16.F32.PACK_AB R15, R55, R54 ;  /* 0x00000036370f723e */ /* 0x000fe400000010ff */
[----:B------:R-:W-:Y:S02]  /*b510*/  MOV R28, R28 ;  /* 0x0000001c001c7202 */ /* 0x000fe40000000f00 */
        /* <DEDUP_REMOVED lines=21> */
[----:B------:R-:W-:-:S02]  /*b670*/  R2UR UR11, R204 ;  /* 0x00000000cc0b72ca */ /* 0x000fc400000e0000 */
[----:B--2---:R-:W-:Y:S02]  /*b680*/  @P0 PRMT R4, R5, 0x654, R4 ;  /* 0x0000065405040816 */ /* 0x004fe40000000004 */
[C---:B------:R-:W-:Y:S02]  /*b690*/  LOP3.LUT R5, R18.reuse, 0x380, RZ, 0xc0, !PT ;  /* 0x0000038012057812 */ /* 0x040fe400078ec0ff */
[----:B------:R1:W-:Y:S01]  /*b6a0*/  @P0 SYNCS.ARRIVE.TRANS64.RED.A1T0 RZ, [R4+URZ], RZ ;  /* 0x000000ff04ff09a7 */ /* 0x0003e2000810043f */
[----:B------:R-:W-:Y:S01]  /*b6b0*/  BAR.SYNC.DEFER_BLOCKING 0x1, 0x100 ;  /* 0x0044000000007b1d */ /* 0x000fe20000010000 */
[----:B------:R-:W-:Y:S02]  /*b6c0*/  SHF.R.U64 R5, R5, 0x3, RZ ;  /* 0x0000000305057819 */ /* 0x000fe400000012ff */
[----:B------:R-:W-:Y:S02]  /*b6d0*/  IADD3 R21, P0, R18, 0x4020, RZ ;  /* 0x0000402012157810 */ /* 0x000fe40007f1e0ff */
[----:B-1----:R-:W-:Y:S01]  /*b6e0*/  LOP3.LUT R4, R5, R18, RZ, 0x3c, !PT ;  /* 0x0000001205047212 */ /* 0x002fe200078e3cff */
[----:B------:R-:W-:Y:S01]  /*b6f0*/  IMAD.MOV.U32 R5, RZ, RZ, R19 ;  /* 0x000000ffff057224 */ /* 0x000fe200078e0013 */
[----:B------:R-:W-:-:S04]  /*b700*/  LOP3.LUT R20, R21, 0x380, RZ, 0xc0, !PT ;  /* 0x0000038015147812 */ /* 0x000fc800078ec0ff */
[----:B------:R-:W-:Y:S02]  /*b710*/  MOV R35, R4 ;  /* 0x0000000400237202 */ /* 0x000fe40000000f00 */
[----:B------:R-:W-:Y:S02]  /*b720*/  F2FP.BF16.F32.PACK_AB R4, R25, R120 ;  /* 0x000000781904723e */ /* 0x000fe400000010ff */
[----:B------:R-:W-:Y:S01]  /*b730*/  F2FP.BF16.F32.PACK_AB R5, R27, R122 ;  /* 0x0000007a1b05723e */ /* 0x000fe200000010ff */
[--C-:B------:R-:W-:Y:S01]  /*b740*/  IMAD.X R27, RZ, RZ, R19.reuse, P3 ;  /* 0x000000ffff1b7224 */ /* 0x100fe200018e0613 */
[----:B------:R-:W-:Y:S02]  /*b750*/  IADD3 R120, P5, R18, 0x8060, RZ ;  /* 0x0000806012787810 */ /* 0x000fe40007fbe0ff */
[----:B------:R-:W-:Y:S02]  /*b760*/  SHF.R.U64 R20, R20, 0x3, RZ ;  /* 0x0000000314147819 */ /* 0x000fe400000012ff */
[----:B------:R-:W-:Y:S01]  /*b770*/  LOP3.LUT R25, R120, 0x380, RZ, 0xc0, !PT ;  /* 0x0000038078197812 */ /* 0x000fe200078ec0ff */
[----:B------:R1:W-:Y:S01]  /*b780*/  STSM.16.M88.4 [R35], R4 ;  /* 0x0000000423007844 */ /* 0x0003e20000000200 */
[----:B------:R-:W-:Y:S01]  /*b790*/  LOP3.LUT R20, R20, R21, RZ, 0x3c, !PT ;  /* 0x0000001514147212 */ /* 0x000fe200078e3cff */
[----:B------:R-:W-:Y:S01]  /*b7a0*/  IMAD.X R31, RZ, RZ, R19, P5 ;  /* 0x000000ffff1f7224 */ /* 0x000fe200028e0613 */
[----:B------:R-:W-:-:S02]  /*b7b0*/  IADD3 R21, P6, R18, 0x8040, RZ ;  /* 0x0000804012157810 */ /* 0x000fc40007fde0ff */
[----:B------:R-:W-:Y:S02]  /*b7c0*/  SHF.R.U64 R25, R25, 0x3, RZ ;  /* 0x0000000319197819 */ /* 0x000fe400000012ff */
[----:B------:R-:W-:Y:S02]  /*b7d0*/  LOP3.LUT R34, R21, 0x380, RZ, 0xc0, !PT ;  /* 0x0000038015227812 */ /* 0x000fe400078ec0ff */
[----:B------:R-:W-:Y:S02]  /*b7e0*/  LOP3.LUT R30, R25, R120, RZ, 0x3c, !PT ;  /* 0x00000078191e7212 */ /* 0x000fe400078e3cff */
[----:B------:R-:W-:Y:S02]  /*b7f0*/  SHF.R.U64 R34, R34, 0x3, RZ ;  /* 0x0000000322227819 */ /* 0x000fe400000012ff */
[----:B------:R-:W-:Y:S01]  /*b800*/  MOV R30, R30 ;  /* 0x0000001e001e7202 */ /* 0x000fe20000000f00 */
[----:B------:R-:W-:Y:S01]  /*b810*/  VIADD R31, R211, UR34 ;  /* 0x00000022d31f7c36 */ /* 0x000fe20008000000 */
[----:B------:R-:W-:Y:S01]  /*b820*/  LOP3.LUT R34, R34, R21, RZ, 0x3c, !PT ;  /* 0x0000001522227212 */ /* 0x000fe200078e3cff */
[----:B------:R-:W-:Y:S01]  /*b830*/  IMAD.X R21, RZ, RZ, R19, P0 ;  /* 0x000000ffff157224 */ /* 0x000fe200000e0613 */
[----:B-1----:R-:W-:Y:S01]  /*b840*/  F2FP.BF16.F32.PACK_AB R4, R33, R32 ;  /* 0x000000202104723e */ /* 0x002fe200000010ff */
[----:B------:R-:W-:Y:S01]  /*b850*/  VIADD R12, R31, 0x8 ;  /* 0x000000081f0c7836 */ /* 0x000fe20000000000 */
[----:B------:R-:W1:Y:S01]  /*b860*/  LDC.64 R32, c[0x0][0xb78] ;  /* 0x0002de00ff207b82 */ /* 0x000e620000000a00 */
[----:B------:R-:W-:-:S02]  /*b870*/  F2FP.BF16.F32.PACK_AB R5, R121, R124 ;  /* 0x0000007c7905723e */ /* 0x000fc400000010ff */
[----:B------:R-:W-:Y:S02]  /*b880*/  F2FP.BF16.F32.PACK_AB R6, R37, R36 ;  /* 0x000000242506723e */ /* 0x000fe400000010ff */
[----:B------:R-:W-:Y:S02]  /*b890*/  F2FP.BF16.F32.PACK_AB R7, R123, R126 ;  /* 0x0000007e7b07723e */ /* 0x000fe400000010ff */
[----:B------:R-:W-:Y:S02]  /*b8a0*/  LOP3.LUT P0, RZ, R206, 0x3, RZ, 0xc0, !PT ;  /* 0x00000003ceff7812 */ /* 0x000fe4000780c0ff */
[----:B------:R-:W-:Y:S01]  /*b8b0*/  IADD3.X R25, RZ, R19, RZ, P4, !PT ;  /* 0x00000013ff197210 */ /* 0x000fe200027fe4ff */
[----:B------:R-:W-:Y:S01]  /*b8c0*/  STSM.16.M88.4 [R130], R4 ;  /* 0x0000000482007844 */ /* 0x000fe20000000200 */
[----:B------:R-:W-:Y:S01]  /*b8d0*/  MOV R125, R20 ;  /* 0x00000014007d7202 */ /* 0x000fe20000000f00 */
[----:B------:R-:W-:Y:S01]  /*b8e0*/  IMAD.U32 R21, RZ, RZ, UR5 ;  /* 0x00000005ff157e24 */ /* 0x000fe2000f8e00ff */
[----:B------:R-:W-:Y:S01]  /*b8f0*/  MOV R20, UR4 ;  /* 0x0000000400147c02 */ /* 0x000fe20008000f00 */
[----:B------:R2:W-:Y:S01]  /*b900*/  STSM.16.M88.4 [R129], R8 ;  /* 0x0000000881007844 */ /* 0x0005e20000000200 */
[----:B------:R-:W-:Y:S01]  /*b910*/  ISETP.GE.OR P1, PT, R12, UR10, P0 ;  /* 0x0000000a0c007c0c */ /* 0x000fe20008726670 */
[----:B------:R-:W-:Y:S01]  /*b920*/  IMAD.U32 R21, RZ, RZ, UR6 ;  /* 0x00000006ff157e24 */ /* 0x000fe2000f8e00ff */
[----:B------:R-:W-:Y:S01]  /*b930*/  MOV R122, R24 ;  /* 0x00000018007a7202 */ /* 0x000fe20000000f00 */
[----:B------:R-:W-:Y:S01]  /*b940*/  ULDC.64 UR4, c[0x0][0xb40] ;  /* 0x0002d00000047ab9 */ /* 0x000fe20000000a00 */
[----:B------:R-:W-:-:S02]  /*b950*/  MOV R120, R26 ;  /* 0x0000001a00787202 */ /* 0x000fc40000000f00 */
[----:B------:R-:W-:Y:S02]  /*b960*/  F2FP.BF16.F32.PACK_AB R12, R49, R48 ;  /* 0x00000030310c723e */ /* 0x000fe400000010ff */
[----:B------:R-:W-:Y:S01]  /*b970*/  F2FP.BF16.F32.PACK_AB R24, R57, R56 ;  /* 0x000000383918723e */ /* 0x000fe200000010ff */
[C---:B-1----:R-:W-:Y:S01]  /*b980*/  IMAD.WIDE.U32 R20, R32.reuse, UR36, R20 ;  /* 0x0000002420147c25 */ /* 0x042fe2000f8e0014 */
[----:B------:R-:W-:Y:S01]  /*b990*/  F2FP.BF16.F32.PACK_AB R25, R59, R58 ;  /* 0x0000003a3b19723e */ /* 0x000fe200000010ff */
[----:B------:R-:W-:Y:S01]  /*b9a0*/  STSM.16.M88.4 [R128], R12 ;  /* 0x0000000c80007844 */ /* 0x000fe20000000200 */
[----:B------:R-:W-:Y:S02]  /*b9b0*/  F2FP.BF16.F32.PACK_AB R26, R61, R60 ;  /* 0x0000003c3d1a723e */ /* 0x000fe400000010ff */
[----:B------:R-:W-:Y:S01]  /*b9c0*/  F2FP.BF16.F32.PACK_AB R27, R63, R62 ;  /* 0x0000003e3f1b723e */ /* 0x000fe200000010ff */
[----:B--2---:R-:W-:Y:S01]  /*b9d0*/  IMAD R8, R32, UR7, RZ ;  /* 0x0000000720087c24 */ /* 0x004fe2000f8e02ff */
[----:B------:R-:W-:-:S02]  /*b9e0*/  F2FP.BF16.F32.PACK_AB R4, R65, R64 ;  /* 0x000000404104723e */ /* 0x000fc400000010ff */
[----:B------:R-:W-:Y:S01]  /*b9f0*/  F2FP.BF16.F32.PACK_AB R5, R67, R66 ;  /* 0x000000424305723e */ /* 0x000fe200000010ff */
[----:B------:R-:W-:Y:S01]  /*ba00*/  IMAD R29, R33, UR36, R8 ;  /* 0x00000024211d7c24 */ /* 0x000fe2000f8e0208 */
[----:B------:R-:W-:Y:S01]  /*ba10*/  F2FP.BF16.F32.PACK_AB R6, R69, R68 ;  /* 0x000000444506723e */ /* 0x000fe200000010ff */
[----:B------:R-:W-:Y:S01]  /*ba20*/  STSM.16.M88.4 [R127], R24 ;  /* 0x000000187f007844 */ /* 0x000fe20000000200 */
[----:B------:R-:W-:Y:S02]  /*ba30*/  F2FP.BF16.F32.PACK_AB R7, R71, R70 ;  /* 0x000000464707723e */ /* 0x000fe400000010ff */
[----:B------:R-:W-:Y:S02]  /*ba40*/  IADD3.X R35, RZ, R19, RZ, P6, !PT ;  /* 0x00000013ff237210 */ /* 0x000fe400037fe4ff */
[----:B------:R-:W-:Y:S01]  /*ba50*/  F2FP.BF16.F32.PACK_AB R8, R73, R72 ;  /* 0x000000484908723e */ /* 0x000fe200000010ff */
[----:B------:R1:W-:Y:S01]  /*ba60*/  STSM.16.M88.4 [R125], R4 ;  /* 0x000000047d007844 */ /* 0x0003e20000000200 */
[----:B------:R-:W-:-:S02]  /*ba70*/  F2FP.BF16.F32.PACK_AB R9, R75, R74 ;  /* 0x0000004a4b09723e */ /* 0x000fc400000010ff */
[----:B------:R-:W-:Y:S02]  /*ba80*/  F2FP.BF16.F32.PACK_AB R10, R77, R76 ;  /* 0x0000004c4d0a723e */ /* 0x000fe400000010ff */
[----:B------:R-:W-:Y:S02]  /*ba90*/  F2FP.BF16.F32.PACK_AB R11, R79, R78 ;  /* 0x0000004e4f0b723e */ /* 0x000fe400000010ff */
[----:B------:R-:W-:Y:S02]  /*baa0*/  MOV R34, R34 ;  /* 0x0000002200227202 */ /* 0x000fe40000000f00 */
[----:B------:R-:W-:Y:S01]  /*bab0*/  ISETP.GE.OR P0, PT, R31, UR10, P0 ;  /* 0x0000000a1f007c0c */ /* 0x000fe20008706670 */
[----:B------:R-:W-:Y:S04]  /*bac0*/  STSM.16.M88.4 [R122], R8 ;  /* 0x000000087a007844 */ /* 0x000fe80000000200 */
[----:B------:R-:W-:Y:S01]  /*bad0*/  STSM.16.M88.4 [R120], R80 ;  /* 0x0000005078007844 */ /* 0x000fe20000000200 */
[----:B-1----:R-:W-:-:S02]  /*bae0*/  SHF.R.S32.HI R5, RZ, 0x1f, R31 ;  /* 0x0000001fff057819 */ /* 0x002fc4000001141f */
[----:B------:R-:W-:Y:S01]  /*baf0*/  IADD3 R6, P2, R31, R20, RZ ;  /* 0x000000141f067210 */ /* 0x000fe20007f5e0ff */
[----:B------:R-:W-:Y:S03]  /*bb00*/  STSM.16.M88.4 [R28], R88 ;  /* 0x000000581c007844 */ /* 0x000fe60000000200 */
[----:B------:R-:W-:Y:S01]  /*bb10*/  IADD3.X R5, R5, R21, R29, P2, !PT ;  /* 0x0000001505057210 */ /* 0x000fe200017fe41d */
[----:B------:R-:W-:Y:S01]  /*bb20*/  STSM.16.M88.4 [R38], R96 ;  /* 0x0000006026007844 */ /* 0x000fe20000000200 */
[C---:B------:R-:W-:Y:S01]  /*bb30*/  LEA R4, P2, R6.reuse, UR4, 0x2 ;  /* 0x0000000406047c11 */ /* 0x040fe2000f8410ff */
[----:B------:R-:W-:Y:S02]  /*bb40*/  ULDC UR4, c[0x0][0xc] ;  /* 0x0000030000047ab9 */ /* 0x000fe40000000800 */
[----:B------:R-:W-:Y:S01]  /*bb50*/  STSM.16.M88.4 [R34], R104 ;  /* 0x0000006822007844 */ /* 0x000fe20000000200 */
[----:B------:R-:W-:Y:S01]  /*bb60*/  LEA.HI.X R5, R6, UR5, R5, 0x2, P2 ;  /* 0x0000000506057c11 */ /* 0x000fe200090f1405 */
[----:B------:R-:W-:-:S02]  /*bb70*/  UIADD3 UR11, UR4, UR11, URZ ;  /* 0x0000000b040b7290 */ /* 0x000fc4000fffe03f */
[----:B------:R-:W-:Y:S01]  /*bb80*/  STSM.16.M88.4 [R30], R112 ;  /* 0x000000701e007844 */ /* 0x000fe20000000200 */
[----:B------:R-:W-:Y:S01]  /*bb90*/  @!PT LDS RZ, [RZ] ;  /* 0x00000000fffff984 */ /* 0x000fe20000000800 */
[----:B------:R-:W-:Y:S01]  /*bba0*/  @!PT LDS RZ, [RZ] ;  /* 0x00000000fffff984 */ /* 0x000fe20000000800 */
[----:B------:R-:W-:Y:S01]  /*bbb0*/  @!PT LDS RZ, [RZ] ;  /* 0x00000000fffff984 */ /* 0x000fe20000000800 */
[----:B------:R-:W-:Y:S01]  /*bbc0*/  @!PT LDS RZ, [RZ] ;  /* 0x00000000fffff984 */ /* 0x000fe20000000800 */
[----:B------:R1:W-:Y:S06]  /*bbd0*/  MEMBAR.ALL.CTA ;  /* 0x0000000000007992 */ /* 0x0003ec0000008000 */
[----:B-1----:R-:W1:Y:S01]  /*bbe0*/  FENCE.VIEW.ASYNC.S ;  /* 0x00000000000073c6 */ /* 0x002e620000000000 */
[----:B------:R-:W-:-:S03]  /*bbf0*/  IMAD.U32 R204, RZ, RZ, UR11 ;  /* 0x0000000bffcc7e24 */ /* 0x000fc6000f8e00ff */
[----:B-1----:R-:W1:Y:S01]  /*bc00*/  SHFL.IDX PT, R6, R210, RZ, 0x1f ;  /* 0x00001fffd2067589 */ /* 0x002e6200000e0000 */
[----:B------:R-:W-:Y:S06]  /*bc10*/  BAR.ARV 0x1, 0x120 ;  /* 0x0044800000007b1d */ /* 0x000fec0000002000 */
[----:B------:R2:W-:Y:S01]  /*bc20*/  @!P0 STG.E desc[UR12][R4.64], R3 ;  /* 0x0000000304008986 */ /* 0x0005e2000c10190c */
[----:B-1----:R-:W-:-:S03]  /*bc30*/  ISETP.NE.AND P0, PT, R6, 0x7, PT ;  /* 0x000000070600780c */ /* 0x002fc60003f05270 */
[----:B------:R2:W-:Y:S10]  /*bc40*/  @!P1 STG.E desc[UR12][R4.64+0x20], R0 ;  /* 0x0000200004009986 */ /* 0x0005f4000c10190c */
        /* <DEDUP_REMOVED lines=23> */
[----:B------:R1:W-:Y:S01]  /*bdc0*/  UTMASTG.5D [UR32], [UR4] ;  /* 0x00000020040073b5 */ /* 0x0003e20008020000 */
[----:B------:R-:W-:-:S02]  /*bdd0*/  UMOV UR8, 0x1 ;  /* 0x0000000100087882 */ /* 0x000fc40000000000 */
[----:B------:R-:W-:Y:S02]  /*bde0*/  UPRMT UR7, URZ, 0x654, UR6 ;  /* 0x000006543f077896 */ /* 0x000fe40008000006 */
[----:B------:R-:W-:Y:S01]  /*bdf0*/  UPRMT UR6, UR8, 0x654, UR6 ;  /* 0x0000065408067896 */ /* 0x000fe20008000006 */
[----:B------:R0:W-:Y:S01]  /*be00*/  UTMACMDFLUSH ;  /* 0x00000000000079b7 */ /* 0x0001e20000000000 */
[----:B------:R-:W-:-:S05]  /*be10*/  DEPBAR.LE SB0, 0x0 ;  /* 0x000080000000791a */ /* 0x000fca0000000000 */
[----:B------:R-:W-:Y:S02]  /*be20*/  SYNCS.ARRIVE.TRANS64.RED.A1T0 RZ, [UR7], RZ ;  /* 0x000000ffffff79a7 */ /* 0x000fe40008100407 */
[----:B-1----:R-:W-:Y:S03]  /*be30*/  SYNCS.ARRIVE.TRANS64.RED.A1T0 RZ, [UR6], RZ ;  /* 0x000000ffffff79a7 */ /* 0x002fe60008100406 */
.L_x_3004:
[----:B------:R-:W-:Y:S05]  /*be40*/  BSYNC B0 ;  /* 0x0000000000007941 */ /* 0x000fea0003800000 */
.L_x_3003:
[----:B--2---:R-:W1:Y:S01]  /*be50*/  LDC R0, c[0x0][0xda4] ;  /* 0x00036900ff007b82 */ /* 0x004e620000000800 */
[----:B------:R-:W-:Y:S01]  /*be60*/  R2UR UR6, R204 ;  /* 0x00000000cc0672ca */ /* 0x000fe200000e0000 */
[----:B------:R-:W-:Y:S01]  /*be70*/  UIADD3 UR38, UR38, 0x1, URZ ;  /* 0x0000000126267890 */ /* 0x000fe2000fffe03f */
[----:B------:R-:W-:Y:S02]  /*be80*/  R2UR UR5, R16 ;  /* 0x00000000100572ca */ /* 0x000fe400000e0000 */
[----:B------:R-:W-:Y:S01]  /*be90*/  IADD3 R205, R205, 0x1, RZ ;  /* 0x00000001cdcd7810 */ /* 0x000fe20007ffe0ff */
[----:B------:R-:W-:-:S04]  /*bea0*/  UISETP.NE.AND UP0, UPT, UR38, 0x2, UPT ;  /* 0x000000022600788c */ /* 0x000fc8000bf05270 */
[----:B------:R-:W-:Y:S02]  /*beb0*/  USEL UR4, URZ, 0x1, UP0 ;  /* 0x000000013f047887 */ /* 0x000fe40008000000 */
[----:B------:R-:W-:-:S04]  /*bec0*/  USEL UR38, UR38, URZ, UP0 ;  /* 0x0000003f26267287 */ /* 0x000fc80008000000 */
[----:B------:R-:W-:-:S06]  /*bed0*/  ULOP3.LUT UR5, UR5, UR4, URZ, 0x3c, !UPT ;  /* 0x0000000405057292 */ /* 0x000fcc000f8e3c3f */
[----:B------:R-:W-:Y:S01]  /*bee0*/  IMAD.U32 R16, RZ, RZ, UR5 ;  /* 0x00000005ff107e24 */ /* 0x000fe2000f8e00ff */
[----:B-1----:R-:W-:-:S13]  /*bef0*/  ISETP.LE.AND P0, PT, R0, UR6, PT ;  /* 0x0000000600007c0c */ /* 0x002fda000bf03270 */
[----:B------:R-:W-:Y:S05]  /*bf00*/  @!P0 BRA `(.L_x_3005) ;  /* 0xffffff5000f08947 */ /* 0x000fea000383ffff */
[----:B------:R-:W-:Y:S05]  /*bf10*/  EXIT ;  /* 0x000000000000794d */ /* 0x000fea0003800000 */
.L_x_2977:
[----:B------:R-:W-:-:S08]  /*bf20*/  NOP ;  /* 0x0000000000007918 */ /* 0x000fd00000000000 */
[----:B-1----:R-:W1:-:S00]  /*bf30*/  USETMAXREG.DEALLOC.CTAPOOL 0x18 ;  /* 0x00000018000079c8 */ /* 0x002e4000080e0500 */
[----:B-1----:R-:W-:-:S06]  /*bf40*/  LOP3.LUT R0, R0, 0x3, RZ, 0xc0, !PT ;  /* 0x0000000300007812 */ /* 0x002fcc00078ec0ff */
[----:B------:R-:W1:Y:S02]  /*bf50*/  SHFL.IDX PT, R0, R0, RZ, 0x1f ;  /* 0x00001fff00007589 */ /* 0x000e6400000e0000 */
[----:B-1----:R-:W-:-:S13]  /*bf60*/  ISETP.NE.AND P0, PT, R0, RZ, PT ;  /* 0x000000ff0000720c */ /* 0x002fda0003f05270 */
[----:B------:R-:W-:Y:S05]  /*bf70*/  @P0 EXIT ;  /* 0x000000000000094d */ /* 0x000fea0003800000 */
[----:B------:R-:W1:Y:S01]  /*bf80*/  S2UR UR4, SR_CTAID.X ;  /* 0x00000000000479c3 */ /* 0x000e620000002500 */
[----:B------:R-:W-:Y:S01]  /*bf90*/  IMAD.MOV.U32 R16, RZ, RZ, RZ ;  /* 0x000000ffff107224 */ /* 0x000fe200078e00ff */
[----:B------:R-:W-:Y:S01]  /*bfa0*/  MOV R17, 0x1 ;  /* 0x0000000100117802 */ /* 0x000fe20000000f00 */
[----:B------:R-:W-:-:S05]  /*bfb0*/  IMAD.MOV.U32 R2, RZ, RZ, 0x1 ;  /* 0x00000001ff027424 */ /* 0x000fca00078e00ff */
[----:B------:R-:W1:Y:S02]  /*bfc0*/  LDC R0, c[0x0][0xda4] ;  /* 0x00036900ff007b82 */ /* 0x000e640000000800 */
[----:B-1----:R-:W-:-:S13]  /*bfd0*/  ISETP.LE.AND P0, PT, R0, UR4, PT ;  /* 0x0000000400007c0c */ /* 0x002fda000bf03270 */
[----:B------:R-:W-:Y:S05]  /*bfe0*/  @P0 BRA `(.L_x_3006) ;  /* 0x0000003000680947 */ /* 0x000fea0003800000 */
[----:B------:R-:W2:Y:S01]  /*bff0*/  LDL R3, [R1+0x1c] ;  /* 0x00001c0001037983 */ /* 0x000ea20000100800 */
[----:B------:R-:W1:Y:S01]  /*c000*/  S2R R4, SR_TID.X ;  /* 0x0000000000047919 */ /* 0x000e620000002100 */
[----:B------:R-:W3:Y:S02]  /*c010*/  S2UR UR4, SR_CTAID.X ;  /* 0x00000000000479c3 */ /* 0x000ee40000002500 */
[----:B---3--:R-:W-:Y:S01]  /*c020*/  IMAD.U32 R2, RZ, RZ, UR4 ;  /* 0x00000004ff027e24 */ /* 0x008fe2000f8e00ff */
[----:B-1----:R-:W-:-:S05]  /*c030*/  LOP3.LUT P0, R0, R4, 0x1f, RZ, 0xc0, !PT ;  /* 0x0000001f04007812 */ /* 0x002fca000780c0ff */
[----:B------:R2:W-:Y:S04]  /*c040*/  STL [R1+0x28], R0 ;  /* 0x0000280001007387 */ /* 0x0005e80000100800 */
[----:B------:R1:W-:Y:S01]  /*c050*/  STL [R1+0x18], R2 ;  /* 0x0000180201007387 */ /* 0x0003e20000100800 */
[----:B------:R-:W-:-:S04]  /*c060*/  LOP3.LUT P1, RZ, R4, 0x7f, RZ, 0xc0, !PT ;  /* 0x0000007f04ff7812 */ /* 0x000fc8000782c0ff */
[----:B------:R-:W-:Y:S01]  /*c070*/  PLOP3.LUT P0, PT, P0, P1, PT, 0x8a, 0x0 ;  /* 0x000000000000781c */ /* 0x000fe20000703172 */
[----:B------:R-:W-:Y:S02]  /*c080*/  IMAD.MOV.U32 R16, RZ, RZ, RZ ;  /* 0x000000ffff107224 */ /* 0x000fe400078e00ff */
[----:B------:R-:W-:Y:S01]  /*c090*/  IMAD.MOV.U32 R17, RZ, RZ, 0x1 ;  /* 0x00000001ff117424 */ /* 0x000fe200078e00ff */
[----:B------:R-:W-:Y:S01]  /*c0a0*/  P2R R19, PR, RZ, 0x1 ;  /* 0x00000001ff137803 */ /* 0x000fe20000000000 */
[----:B------:R-:W-:Y:S01]  /*c0b0*/  ULDC.64 UR36, c[0x0][0x198] ;  /* 0x0000660000247ab9 */ /* 0x000fe20000000a00 */
[----:B------:R-:W-:Y:S01]  /*c0c0*/  ULDC UR38, c[0x0][0xc] ;  /* 0x0000030000267ab9 */ /* 0x000fe20000000800 */
[----:B--2---:R-:W-:-:S05]  /*c0d0*/  LOP3.LUT R0, R3, 0x2, RZ, 0xfc, !PT ;  /* 0x0000000203007812 */ /* 0x004fca00078efcff */
[----:B------:R1:W-:Y:S04]  /*c0e0*/  STL [R1+0xc], R0 ;  /* 0x00000c0001007387 */ /* 0x0003e80000100800 */
[----:B------:R1:W-:Y:S02]  /*c0f0*/  STL [R1+0x24], RZ ;  /* 0x000024ff01007387 */ /* 0x0003e40000100800 */
.L_x_3058:
        /* <DEDUP_REMOVED lines=21> */
[----:B-1----:R-:W-:Y:S02]  /*c250*/  IMAD R9, R4, UR4, RZ ;  /* 0x0000000404097c24 */ /* 0x002fe4000f8e02ff */
[----:B--2---:R-:W-:-:S05]  /*c260*/  @P1 IMAD.HI.U32 R2, R6, R2, RZ ;  /* 0x0000000206021227 */ /* 0x004fca00078e00ff */
[----:B------:R-:W-:Y:S01]  /*c270*/  @P1 SHF.R.U32.HI R7, RZ, R3, R2 ;  /* 0x00000003ff071219 */ /* 0x000fe20000011602 */
[----:B------:R-:W-:Y:S01]  /*c280*/  VIADD R3, R9, 0x6f ;  /* 0x0000006f09037836 */ /* 0x000fe20000000000 */
[----:B------:R-:W-:-:S03]  /*c290*/  MOV R2, 0x400 ;  /* 0x0000040000027802 */ /* 0x000fc60000000f00 */
[----:B------:R4:W-:Y:S01]  /*c2a0*/  STL [R1], R7 ;  /* 0x0000000701007387 */ /* 0x0009e20000100800 */
[----:B---3--:R-:W-:Y:S01]  /*c2b0*/  LEA R8, R5, R2, 0x18 ;  /* 0x0000000205087211 */ /* 0x008fe200078ec0ff */
[----:B------:R-:W-:Y:S02]  /*c2c0*/  IMAD.MOV.U32 R2, RZ, RZ, RZ ;  /* 0x000000ffff027224 */ /* 0x000fe400078e00ff */
[----:B------:R4:W-:Y:S01]  /*c2d0*/  STL [R1+0x20], R9 ;  /* 0x0000200901007387 */ /* 0x0009e20000100800 */
[----:B------:R-:W-:Y:S01]  /*c2e0*/  IADD3 R4, R8, 0x21400, RZ ;  /* 0x0002140008047810 */ /* 0x000fe20007ffe0ff */
[----:B------:R-:W-:Y:S02]  /*c2f0*/  IMAD.HI R2, R3, -0x6db6db6d, R2 ;  /* 0x9249249303027827 */ /* 0x000fe400078e0202 */
[----:B------:R4:W-:Y:S01]  /*c300*/  STL [R1+0x8], R8 ;  /* 0x0000080801007387 */ /* 0x0009e20000100800 */
[----:B------:R-:W-:Y:S01]  /*c310*/  LOP3.LUT P0, RZ, R4, 0x3ff, RZ, 0xc0, !PT ;  /* 0x000003ff04ff7812 */ /* 0x000fe2000780c0ff */
[----:B------:R-:W-:-:S04]  /*c320*/  IMAD.MOV R3, RZ, RZ, -R7 ;  /* 0x000000ffff037224 */ /* 0x000fc800078e0a07 */
[----:B------:R-:W-:Y:S01]  /*c330*/  IMAD R4, R0, R3, R6 ;  /* 0x0000000300047224 */ /* 0x000fe200078e0206 */
[----:B------:R-:W-:-:S04]  /*c340*/  SHF.R.U32.HI R3, RZ, 0x1f, R2 ;  /* 0x0000001fff037819 */ /* 0x000fc80000011602 */
[----:B------:R-:W-:Y:S01]  /*c350*/  LEA.HI.SX32 R0, R2, R3, 0x1a ;  /* 0x0000000302007211 */ /* 0x000fe200078fd2ff */
[----:B------:R4:W-:Y:S04]  /*c360*/  STL [R1+0x4], R4 ;  /* 0x0000040401007387 */ /* 0x0009e80000100800 */
[----:B------:R4:W-:Y:S01]  /*c370*/  STL [R1+0x14], R0 ;  /* 0x0000140001007387 */ /* 0x0009e20000100800 */
[----:B------:R-:W-:Y:S05]  /*c380*/  @!P0 BRA `(.L_x_3007) ;  /* 0x0000000000408947 */ /* 0x000fea0003800000 */
[----:B------:R-:W-:Y:S01]  /*c390*/  MOV R2, 0x0 ;  /* 0x0000000000027802 */ /* 0x000fe20000000f00 */
[----:B------:R-:W-:Y:S01]  /*c3a0*/  ULDC.64 UR6, c[0x4][0x1b8] ;  /* 0x01006e0000067ab9 */ /* 0x000fe20000000a00 */
[----:B------:R-:W-:Y:S01]  /*c3b0*/  ULDC.64 UR8, c[0x4][0x1c0] ;  /* 0x0100700000087ab9 */ /* 0x000fe20000000a00 */
[----:B------:R-:W-:Y:S01]  /*c3c0*/  ULDC.64 UR4, c[0x4][0xd0] ;  /* 0x0100340000047ab9 */ /* 0x000fe20000000a00 */
[----:B----4-:R-:W-:Y:S01]  /*c3d0*/  IMAD.U32 R4, RZ, RZ, UR6 ;  /* 0x00000006ff047e24 */ /* 0x010fe2000f8e00ff */
        /* <DEDUP_REMOVED lines=11> */
.L_x_3007:
        /* <DEDUP_REMOVED lines=13> */
[----:B------:R-:W-:Y:S01]  /*c560*/  MOV R13, RZ ;  /* 0x000000ff000d7202 */ /* 0x000fe20000000f00 */
[----:B------:R-:W-:-:S02]  /*c570*/  IMAD.U32 R7, RZ, RZ, UR9 ;  /* 0x00000009ff077e24 */ /* 0x000fc4000f8e00ff */
[----:B------:R-:W-:Y:S02]  /*c580*/  IMAD.U32 R11, RZ, RZ, UR5 ;  /* 0x00000005ff0b7e24 */ /* 0x000fe4000f8e00ff */
[----:B------:R-:W-:Y:S02]  /*c590*/  IMAD.MOV.U32 R8, RZ, RZ, 0x70 ;  /* 0x00000070ff087424 */ /* 0x000fe400078e00ff */
[----:B-1----:R-:W-:-:S07]  /*c5a0*/  IMAD.MOV.U32 R12, RZ, RZ, 0x1 ;  /* 0x00000001ff0c7424 */ /* 0x002fce00078e00ff */
[----:B------:R-:W-:-:S07]  /*c5b0*/  LEPC R20, `(.L_x_3009) ;  /* 0x000000001014794e */ /* 0x000fce0000000000 */
[----:B--2---:R-:W-:Y:S05]  /*c5c0*/  CALL.ABS.NOINC R2 ;  /* 0x0000000002007343 */ /* 0x004fea0003c00000 */
.L_x_3009:
        /* <DEDUP_REMOVED lines=16> */
.L_x_3008:
[----:B------:R-:W2:Y:S01]  /*c6d0*/  LDL R8, [R1+0x4] ;  /* 0x0000040001087983 */ /* 0x000ea20000100800 */
[----:B------:R-:W1:Y:S01]  /*c6e0*/  LDC R0, c[0x0][0x428] ;  /* 0x00010a00ff007b82 */ /* 0x000e620000000800 */
[----:B------:R-:W-:Y:S02]  /*c6f0*/  ULDC.64 UR4, c[0x0][0x9f8] ;  /* 0x00027e0000047ab9 */ /* 0x000fe40000000a00 */
[----:B------:R-:W3:Y:S04]  /*c700*/  LDL R6, [R1] ;  /* 0x0000000001067983 */ /* 0x000ee80000100800 */
[----:B------:R-:W4:Y:S01]  /*c710*/  LDL R7, [R1+0x28] ;  /* 0x0000280001077983 */ /* 0x000f220000100800 */
[----:B-1----:R-:W-:-:S03]  /*c720*/  ISETP.NE.AND P1, PT, R0, 0x1, PT ;  /* 0x000000010000780c */ /* 0x002fc60003f25270 */
[----:B------:R-:W4:Y:S01]  /*c730*/  LDL.LU R5, [R1+0x10] ;  /* 0x0000100001057983 */ /* 0x000f220000300800 */
[----:B------:R-:W-:Y:S01]  /*c740*/  ISETP.NE.U32.AND P0, PT, RZ, UR4, PT ;  /* 0x00000004ff007c0c */ /* 0x000fe2000bf05070 */
[----:B------:R-:W-:Y:S01]  /*c750*/  ULDC.64 UR6, c[0x0][0x208] ;  /* 0x0000820000067ab9 */ /* 0x000fe20000000a00 */
[----:B------:R-:W-:Y:S01]  /*c760*/  ULDC UR4, c[0x0][0xda8] ;  /* 0x00036a0000047ab9 */ /* 0x000fe20000000800 */
[----:B------:R-:W4:Y:S01]  /*c770*/  LDL R4, [R1+0x18] ;  /* 0x0000180001047983 */ /* 0x000f220000100800 */
[----:B------:R-:W-:-:S05]  /*c780*/  ISETP.NE.AND.EX P0, PT, RZ, UR5, PT, P0 ;  /* 0x00000005ff007c0c */ /* 0x000fca000bf05300 */
[----:B------:R-:W2:Y:S08]  /*c790*/  @P1 LDC R2, c[0x0][0x42c] ;  /* 0x00010b00ff021b82 */ /* 0x000eb00000000800 */
[----:B------:R-:W1:Y:S01]  /*c7a0*/  @P1 LDC R3, c[0x0][0x430] ;  /* 0x00010c00ff031b82 */ /* 0x000e620000000800 */
[----:B--2---:R-:W-:-:S04]  /*c7b0*/  @P1 IMAD.HI.U32 R2, R8, R2, RZ ;  /* 0x0000000208021227 */ /* 0x004fc800078e00ff */
[----:B------:R-:W-:Y:S01]  /*c7c0*/  IMAD.MOV.U32 R0, RZ, RZ, R8 ;  /* 0x000000ffff007224 */ /* 0x000fe200078e0008 */
[----:B-1----:R-:W-:Y:S02]  /*c7d0*/  @P1 SHF.R.U32.HI R0, RZ, R3, R2 ;  /* 0x00000003ff001219 */ /* 0x002fe40000011602 */
[----:B------:R-:W3:Y:S02]  /*c7e0*/  @P0 LDC.64 R2, c[0x0][0x9f8] ;  /* 0x00027e00ff020b82 */ /* 0x000ee40000000a00 */
[----:B---3--:R-:W-:-:S05]  /*c7f0*/  @P0 IMAD.WIDE R2, R6, 0x4, R2 ;  /* 0x0000000406020825 */ /* 0x008fca00078e0202 */
[----:B------:R1:W5:Y:S01]  /*c800*/  @P0 LDG.E R6, desc[UR6][R2.64] ;  /* 0x0000000602060981 */ /* 0x000362000c1e1900 */
[----:B----4-:R-:W-:Y:S01]  /*c810*/  ISETP.NE.AND P1, PT, R7, RZ, PT ;  /* 0x000000ff0700720c */ /* 0x010fe20003f25270 */
[----:B------:R-:W-:Y:S01]  /*c820*/  IMAD.MOV R7, RZ, RZ, -R5 ;  /* 0x000000ffff077224 */ /* 0x000fe200078e0a05 */
[----:B------:R-:W2:Y:S02]  /*c830*/  S2R R21, SR_CgaCtaId ;  /* 0x0000000000157919 */ /* 0x000ea40000008800 */
[----:B------:R-:W-:Y:S01]  /*c840*/  PLOP3.LUT P2, PT, P1, PT, PT, 0x8, 0x0 ;  /* 0x000000000000781c */ /* 0x000fe20000f4e170 */
[----:B------:R-:W-:-:S05]  /*c850*/  IMAD R7, R7, UR4, R4 ;  /* 0x0000000407077c24 */ /* 0x000fca000f8e0204 */
[----:B------:R-:W-:-:S03]  /*c860*/  SHF.L.U32 R7, R7, 0x7, RZ ;  /* 0x0000000707077819 */ /* 0x000fc600000006ff */
[----:B------:R-:W-:-:S05]  /*c870*/  VOTEU.ALL UP1, P1 ;  /* 0x00000000003f7886 */ /* 0x000fca0000820000 */
[----:B------:R-:W-:-:S04]  /*c880*/  @!UP1 UIADD3 UR8, UP0, UR36, 0x270, URZ ;  /* 0x0000027024089890 */ /* 0x000fc8000ff1e03f */
[----:B------:R-:W-:-:S03]  /*c890*/  @!UP1 UIADD3.X UR9, URZ, UR37, URZ, UP0, !UPT ;  /* 0x000000253f099290 */ /* 0x000fc600087fe43f */
[----:B-1----:R-:W-:-:S09]  /*c8a0*/  VOTEU.ALL UP0, P1 ;  /* 0x00000000003f7886 */ /* 0x002fd20000800000 */
.L_x_3010:
[----:B------:R-:W3:Y:S04]  /*c8b0*/  LDL R3, [R1] ;  /* 0x0000000001037983 */ /* 0x000ee80000100800 */
[----:B------:R-:W4:Y:S01]  /*c8c0*/  LDL R2, [R1+0x4] ;  /* 0x0000040001027983 */ /* 0x000f220000100800 */
[----:B------:R-:W-:Y:S01]  /*c8d0*/  UMOV UR4, URZ ;  /* 0x0000003f00047c82 */ /* 0x000fe20008000000 */
[----:B------:R-:W-:Y:S02]  /*c8e0*/  PLOP3.LUT P0, PT, P0, P2, PT, 0xa2, 0x0 ;  /* 0x000000000000781c */ /* 0x000fe40000705472 */
[----:B---3--:R-:W-:-:S08]  /*c8f0*/  @P2 R2UR P0, UR7, R3 ;  /* 0x00000000030722ca */ /* 0x008fd00000000000 */
[----:B------:R-:W-:Y:S02]  /*c900*/  PLOP3.LUT P0, PT, P0, P2, PT, 0xa2, 0x0 ;  /* 0x000000000000781c */ /* 0x000fe40000705472 */
[----:B----4-:R-:W-:-:S08]  /*c910*/  @P2 R2UR.OR P0, UR6, R2 ;  /* 0x00000000020622ca */ /* 0x010fd00000100000 */
        /* <DEDUP_REMOVED lines=8> */
.L_x_3011:
[----:B------:R-:W3:Y:S04]  /*c9a0*/  LDL R3, [R1] ;  /* 0x0000000001037983 */ /* 0x000ee80000100800 */
[----:B------:R-:W4:Y:S01]  /*c9b0*/  LDL R2, [R1+0x4] ;  /* 0x0000040001027983 */ /* 0x000f220000100800 */
        /* <DEDUP_REMOVED lines=12> */
.L_x_3012:
        /* <DEDUP_REMOVED lines=11> */
[----:B------:R-:W1:Y:S01]  /*cb30*/  LDC.64 R2, c[0x0][0x3f8] ;  /* 0x0000fe00ff027b82 */ /* 0x000e620000000a00 */
[----:B--2---:R-:W-:Y:S01]  /*cb40*/  LOP3.LUT R21, R21, 0x1, RZ, 0xc0, !PT ;  /* 0x0000000115157812 */ /* 0x004fe200078ec0ff */
[----:B------:R-:W-:-:S04]  /*cb50*/  UMOV UR4, 0xffffffff ;  /* 0xffffffff00047882 */ /* 0x000fc80000000000 */
[C---:B------:R-:W-:Y:S02]  /*cb60*/  IMAD R20, R21.reuse, 0x38, RZ ;  /* 0x0000003815147824 */ /* 0x040fe400078e02ff */
[----:B------:R-:W-:Y:S01]  /*cb70*/  IMAD R21, R21, 0xe00, RZ ;  /* 0x00000e0015157824 */ /* 0x000fe200078e02ff */
[----:B-1----:R-:W-:-:S04]  /*cb80*/  ISETP.NE.U32.AND P0, PT, R2, RZ, PT ;  /* 0x000000ff0200720c */ /* 0x002fc80003f05070 */
[----:B------:R-:W-:-:S04]  /*cb90*/  ISETP.NE.AND.EX P0, PT, R3, RZ, PT, P0 ;  /* 0x000000ff0300720c */ /* 0x000fc80003f05300 */
[----:B-----5:R-:W-:Y:S01]  /*cba0*/  SEL R5, R6, RZ, !P0 ;  /* 0x000000ff06057207 */ /* 0x020fe20004000000 */
[----:B------:R-:W-:Y:S08]  /*cbb0*/  BRA.DIV UR4, `(.L_x_3013) ;  /* 0x0000002a04c07947 */ /* 0x000ff0000b800000 */
.L_x_3074:
[----:B------:R-:W2:Y:S01]  /*cbc0*/  LDL R8, [R1+0x14] ;  /* 0x0000140001087983 */ /* 0x000ea20000100800 */
[----:B------:R-:W-:Y:S01]  /*cbd0*/  UMOV UR4, 0xffffffff ;  /* 0xffffffff00047882 */ /* 0x000fe20000000000 */
[--C-:B------:R-:W-:Y:S01]  /*cbe0*/  SHF.R.S32.HI R12, RZ, 0x1f, R6.reuse ;  /* 0x0000001fff0c7819 */ /* 0x100fe20000011406 */
[----:B------:R-:W-:Y:S02]  /*cbf0*/  IMAD.MOV.U32 R4, RZ, RZ, R6 ;  /* 0x000000ffff047224 */ /* 0x000fe400078e0006 */
[----:B--2---:R-:W-:Y:S01]  /*cc00*/  VIADD R8, R8, 0xffffffff ;  /* 0xffffffff08087836 */ /* 0x004fe20000000000 */
[----:B------:R-:W-:Y:S06]  /*cc10*/  BRA.DIV UR4, `(.L_x_3014) ;  /* 0x0000002a04dc7947 */ /* 0x000fec000b800000 */
[----:B------:R-:W-:-:S13]  /*cc20*/  ELECT P6, URZ, PT ;  /* 0x00000000003f782f */ /* 0x000fda00038c0000 */
.L_x_3077:
[----:B------:R-:W-:Y:S05]  /*cc30*/  @!P6 BRA `(.L_x_3015) ;  /* 0x000000040028e947 */ /* 0x000fea0003800000 */
        /* <DEDUP_REMOVED lines=21> */
.L_x_3016:
[----:B------:R-:W2:Y:S01]  /*cd90*/  S2R R9, SR_CgaCtaId ;  /* 0x0000000000097919 */ /* 0x000ea20000008800 */
[----:B------:R-:W-:-:S04]  /*cda0*/  MOV R5, 0x400 ;  /* 0x0000040000057802 */ /* 0x000fc80000000f00 */
[----:B--2---:R-:W-:Y:S02]  /*cdb0*/  LEA R5, R9, R5, 0x18 ;  /* 0x0000000509057211 */ /* 0x004fe400078ec0ff */
[----:B------:R-:W-:Y:S02]  /*cdc0*/  SHF.L.U32 R9, R17, 0x1f, RZ ;  /* 0x0000001f11097819 */ /* 0x000fe400000006ff */
[----:B------:R-:W-:-:S04]  /*cdd0*/  LEA R5, R16, R5, 0x3 ;  /* 0x0000000510057211 */ /* 0x000fc800078e18ff */
[----:B------:R-:W2:Y:S02]  /*cde0*/  SYNCS.PHASECHK.TRANS64.TRYWAIT P1, [R5+URZ+0x36840], R9 ;  /* 0x03684009050075a7 */ /* 0x000ea4000802017f */
[----:B--2---:R-:W-:Y:S05]  /*cdf0*/  @!P1 BRA `(.L_x_3017) ;  /* 0x0000002800849947 */ /* 0x004fea0003800000 */
.L_x_3078:
[----:B------:R-:W3:Y:S01]  /*ce00*/  LDL R10, [R1+0xc] ;  /* 0x00000c00010a7983 */ /* 0x000ee20000100800 */
[----:B------:R-:W4:Y:S02]  /*ce10*/  S2R R11, SR_TID.X ;  /* 0x00000000000b7919 */ /* 0x000f240000002100 */
[----:B----4-:R-:W-:-:S13]  /*ce20*/  LOP3.LUT P1, RZ, R11, 0x7f, RZ, 0xc0, !PT ;  /* 0x0000007f0bff7812 */ /* 0x010fda000782c0ff */
[----:B--2---:R-:W-:-:S04]  /*ce30*/  @!P1 IMAD.MOV.U32 R9, RZ, RZ, 0xa800 ;  /* 0x0000a800ff099424 */ /* 0x004fc800078e00ff */
[----:B------:R3:W-:Y:S02]  /*ce40*/  @!P1 SYNCS.ARRIVE.TRANS64 RZ, [R5+URZ+0x36830], R9 ;  /* 0x0368300905ff99a7 */ /* 0x0007e4000800003f */
[----:B---3--:R-:W-:-:S04]  /*ce50*/  PRMT R9, R10, 0x9910, RZ ;  /* 0x000099100a097816 */ /* 0x008fc800000000ff */
[----:B------:R-:W-:-:S13]  /*ce60*/  ISETP.NE.AND P1, PT, R9, 0x2, PT ;  /* 0x000000020900780c */ /* 0x000fda0003f25270 */
[----:B------:R-:W-:Y:S05]  /*ce70*/  @P1 BRA `(.L_x_3018) ;  /* 0x0000000000041947 */ /* 0x000fea0003800000 */
[----:B------:R-:W-:Y:S01]  /*ce80*/  BPT.TRAP 0x1 ;  /* 0x000000040000795c */ /* 0x000fe20000300000 */
.L_x_3018:
[----:B------:R-:W-:-:S13]  /*ce90*/  ISETP.NE.AND P1, PT, R19, RZ, PT ;  /* 0x000000ff1300720c */ /* 0x000fda0003f25270 */
[----:B------:R-:W-:Y:S05]  /*cea0*/  @P1 BRA `(.L_x_3019) ;  /* 0x0000000000041947 */ /* 0x000fea0003800000 */
[----:B------:R-:W-:Y:S01]  /*ceb0*/  BPT.TRAP 0x1 ;  /* 0x000000040000795c */ /* 0x000fe20000300000 */
.L_x_3019:
[----:B------:R-:W2:Y:S01]  /*cec0*/  S2R R10, SR_CgaCtaId ;  /* 0x00000000000a7919 */ /* 0x000ea20000008800 */
        /* <DEDUP_REMOVED lines=12> */
[----:B------:R-:W-:-:S03]  /*cf90*/  UMOV UR16, 0x40 ;  /* 0x0000004000107882 */ /* 0x000fc60000000000 */
[----:B------:R-:W-:-:S04]  /*cfa0*/  UIADD3 UR9, UR9, 0x36830, URZ ;  /* 0x0003683009097890 */ /* 0x000fc8000fffe03f */
[----:B------:R-:W-:Y:S02]  /*cfb0*/  UIMAD UR11, UR11, 0x70, UR5 ;  /* 0x000000700b0b78a4 */ /* 0x000fe4000f8e0205 */
[----:B------:R-:W-:Y:S01]  /*cfc0*/  UIADD3.X UR5, URZ, UR37, URZ, UP0, !UPT ;  /* 0x000000253f057290 */ /* 0x000fe200087fe43f */
[----:B--2---:R-:W-:-:S05]  /*cfd0*/  LEA R9, R10, R9, 0x18 ;  /* 0x000000090a097211 */ /* 0x004fca00078ec0ff */
[----:B------:R-:W-:-:S05]  /*cfe0*/  IMAD R5, R5, 0x2, R9 ;  /* 0x0000000205057824 */ /* 0x000fca00078e0209 */
[----:B------:R-:W-:Y:S01]  /*cff0*/  R2UR UR8, R5 ;  /* 0x00000000050872ca */ /* 0x000fe200000e0000 */
[----:B------:R-:W-:-:S12]  /*d000*/  IMAD.MOV.U32 R5, RZ, RZ, R6 ;  /* 0x000000ffff057224 */ /* 0x000fd800078e0006 */
[----:B------:R-:W-:Y:S02]  /*d010*/  UIADD3 UR14, UR8, 0x21400, URZ ;  /* 0x00021400080e7890 */ /* 0x000fe4000fffe03f */
[----:B------:R-:W-:Y:S02]  /*d020*/  UIADD3 UR15, UR8, 0x24c00, URZ ;  /* 0x00024c00080f7890 */ /* 0x000fe4000fffe03f */
[----:B------:R-:W-:-:S03]  /*d030*/  UIADD3 UR17, UR8, 0x28400, URZ ;  /* 0x0002840008117890 */ /* 0x000fc6000fffe03f */
[----:B------:R-:W-:Y:S01]  /*d040*/  UMOV UR8, UR14 ;  /* 0x0000000e00087c82 */ /* 0x000fe20008000000 */
[----:B------:R-:W-:Y:S01]  /*d050*/  UMOV UR14, 0x80 ;  /* 0x00000080000e7882 */ /* 0x000fe20000000000 */
[----:B------:R2:W-:Y:S02]  /*d060*/  UTMALDG.4D.MULTICAST [UR8], [UR4], UR18, desc[UR6] ;  /* 0x00000608040073b4 */ /* 0x0005e40008019812 */
[----:B--2---:R-:W-:Y:S01]  /*d070*/  UMOV UR8, UR15 ;  /* 0x0000000f00087c82 */ /* 0x004fe20008000000 */
[----:B------:R-:W-:Y:S02]  /*d080*/  UMOV UR10, UR16 ;  /* 0x00000010000a7c82 */ /* 0x000fe40008000000 */
[----:B------:R2:W-:Y:S02]  /*d090*/  UTMALDG.4D.MULTICAST [UR8], [UR4], UR18, desc[UR6] ;  /* 0x00000608040073b4 */ /* 0x0005e40008019812 */
[----:B--2---:R-:W-:Y:S01]  /*d0a0*/  UMOV UR8, UR17 ;  /* 0x0000001100087c82 */ /* 0x004fe20008000000 */
[----:B------:R-:W-:-:S02]  /*d0b0*/  UMOV UR10, UR14 ;  /* 0x0000000e000a7c82 */ /* 0x000fc40008000000 */
[----:B------:R2:W-:Y:S02]  /*d0c0*/  UTMALDG.4D.MULTICAST [UR8], [UR4], UR18, desc[UR6] ;  /* 0x00000608040073b4 */ /* 0x0005e40008019812 */
[----:B--2---:R-:W-:Y:S01]  /*d0d0*/  NOP ;  /* 0x0000000000007918 */ /* 0x004fe20000000000 */
.L_x_3015:
[----:B-1----:R-:W2:Y:S04]  /*d0e0*/  LDL.LU R15, [R1] ;  /* 0x00000000010f7983 */ /* 0x002ea80000300800 */
[----:B------:R-:W3:Y:S04]  /*d0f0*/  LDL.LU R14, [R1+0x4] ;  /* 0x00000400010e7983 */ /* 0x000ee80000300800 */
[----:B------:R-:W4:Y:S01]  /*d100*/  LDL R13, [R1+0x24] ;  /* 0x00002400010d7983 */ /* 0x000f220000100800 */
[----:B------:R-:W-:-:S03]  /*d110*/  MOV R10, 0x400 ;  /* 0x00000400000a7802 */ /* 0x000fc60000000f00 */
[----:B------:R-:W5:Y:S01]  /*d120*/  LDL.LU R9, [R1+0x20] ;  /* 0x0000200001097983 */ /* 0x000f620000300800 */
[----:B------:R-:W1:Y:S01]  /*d130*/  S2R R11, SR_CgaCtaId ;  /* 0x00000000000b7919 */ /* 0x000e620000008800 */
[----:B------:R-:W-:Y:S05]  /*d140*/  WARPSYNC.ALL ;  /* 0x0000000000007948 */ /* 0x000fea0003800000 */
[----:B------:R-:W-:-:S13]  /*d150*/  ELECT P1, URZ, PT ;  /* 0x00000000003f782f */ /* 0x000fda0003820000 */
[----:B------:R-:W-:Y:S01]  /*d160*/  @P1 R2UR UR11, R7 ;  /* 0x00000000070b12ca */ /* 0x000fe200000e0000 */
[----:B------:R-:W-:-:S04]  /*d170*/  UIADD3 UR4, UP0, UR36, 0x270, URZ ;  /* 0x0000027024047890 */ /* 0x000fc8000ff1e03f */
        /* <DEDUP_REMOVED lines=21> */
[C---:B---3--:R-:W-:Y:S02]  /*d2d0*/  @P1 R2UR UR12, R14.reuse ;  /* 0x000000000e0c12ca */ /* 0x048fe400000e0000 */
[----:B------:R-:W-:Y:S02]  /*d2e0*/  @P1 R2UR UR21, R15 ;  /* 0x000000000f1512ca */ /* 0x000fe400000e0000 */
[----:B------:R-:W-:Y:S02]  /*d2f0*/  @P1 R2UR UR20, R14 ;  /* 0x000000000e1412ca */ /* 0x000fe400000e0000 */
[----:B----4-:R-:W-:-:S07]  /*d300*/  LOP3.LUT R6, R13, 0x1, RZ, 0xc, !PT ;  /* 0x000000010d067812 */ /* 0x010fce00078e0cff */
[----:B------:R1:W-:Y:S01]  /*d310*/  UTMALDG.4D [UR8], [UR4], desc[UR6] ;  /* 0x00000608040075b4 */ /* 0x0003e20008019000 */
[----:B------:R-:W-:-:S03]  /*d320*/  SHF.L.U32 R6, R6, 0x1f, RZ ;  /* 0x0000001f06067819 */ /* 0x000fc600000006ff */
        /* <DEDUP_REMOVED lines=8> */
[----:B-----5:R-:W-:Y:S01]  /*d3b0*/  ISETP.GE.AND P2, PT, R9, 0x71, PT ;  /* 0x000000710900780c */ /* 0x020fe20003f46270 */
[----:B-12---:R-:W-:-:S12]  /*d3c0*/  @!P1 BRA `(.L_x_3021) ;  /* 0x0000002400249947 */ /* 0x006fd80003800000 */
.L_x_3079:
[----:B------:R-:W-:Y:S05]  /*d3d0*/  BSYNC B0 ;  /* 0x0000000000007941 */ /* 0x000fea0003800000 */
.L_x_3020:
[----:B------:R-:W-:Y:S05]  /*d3e0*/  @!P2 BRA `(.L_x_3022) ;  /* 0x000000180050a947 */ /* 0x000fea0003800000 */
[----:B-1----:R-:W2:Y:S01]  /*d3f0*/  LDL R7, [R1+0x14] ;  /* 0x0000140001077983 */ /* 0x002ea20000100800 */
[----:B------:R-:W-:Y:S02]  /*d400*/  IMAD.MOV.U32 R6, RZ, RZ, 0x1 ;  /* 0x00000001ff067424 */ /* 0x000fe400078e00ff */
        /* <DEDUP_REMOVED lines=17> */
[----:B------:R-:W-:Y:S01]  /*d520*/  IMAD.MOV.U32 R7, RZ, RZ, R6 ;  /* 0x000000ffff077224 */ /* 0x000fe200078e0006 */
[----:B------:R-:W-:Y:S01]  /*d530*/  ULDC.64 UR4, c[0x0][0x408] ;  /* 0x0001020000047ab9 */ /* 0x000fe20000000a00 */
[----:B------:R-:W-:Y:S01]  /*d540*/  ULDC.64 UR6, c[0x0][0x208] ;  /* 0x0000820000067ab9 */ /* 0x000fe20000000a00 */
[----:B-1----:R-:W-:-:S13]  /*d550*/  ISETP.NE.AND P1, PT, R15, 0x1, PT ;  /* 0x000000010f00780c */ /* 0x002fda0003f25270 */
[----:B------:R-:W1:Y:S02]  /*d560*/  @P1 LDC.64 R10, c[0x0][0x420] ;  /* 0x00010800ff0a1b82 */ /* 0x000e640000000a00 */
[----:B-1----:R-:W-:-:S05]  /*d570*/  @P1 IMAD.HI.U32 R10, R6, R10, RZ ;  /* 0x0000000a060a1227 */ /* 0x002fca00078e00ff */
[----:B------:R-:W-:-:S04]  /*d580*/  @P1 SHF.R.U32.HI R7, RZ, R11, R10 ;  /* 0x0000000bff071219 */ /* 0x000fc8000001160a */
[----:B------:R-:W-:Y:S02]  /*d590*/  IADD3 R10, -R7, RZ, RZ ;  /* 0x000000ff070a7210 */ /* 0x000fe40007ffe1ff */
[----:B------:R-:W-:-:S03]  /*d5a0*/  SHF.R.S32.HI R11, RZ, 0x1f, R7 ;  /* 0x0000001fff0b7819 */ /* 0x000fc60000011407 */
        /* <DEDUP_REMOVED lines=9> */
.L_x_3026:
[----:B-1----:R-:W1:Y:S01]  /*d640*/  S2R R3, SR_CgaCtaId ;  /* 0x0000000000037919 */ /* 0x002e620000008800 */
[----:B------:R-:W-:-:S04]  /*d650*/  MOV R2, 0x400 ;  /* 0x0000040000027802 */ /* 0x000fc80000000f00 */
[----:B-1----:R-:W-:Y:S02]  /*d660*/  LEA R2, R3, R2, 0x18 ;  /* 0x0000000203027211 */ /* 0x002fe400078ec0ff */
[----:B------:R-:W-:-:S03]  /*d670*/  SHF.L.U32 R3, R14, 0x1f, RZ ;  /* 0x0000001f0e037819 */ /* 0x000fc600000006ff */
[----:B------:R-:W-:-:S04]  /*d680*/  IMAD R2, R9, 0x8, R2 ;  /* 0x0000000809027824 */ /* 0x000fc800078e0202 */
[----:B------:R-:W1:Y:S02]  /*d690*/  SYNCS.PHASECHK.TRANS64.TRYWAIT P1, [R2+URZ+0x36840], R3 ;  /* 0x03684003020075a7 */ /* 0x000e64000802017f */
[----:B-1----:R-:W-:Y:S05]  /*d6a0*/  @!P1 BRA `(.L_x_3027) ;  /* 0x00000020008c9947 */ /* 0x002fea0003800000 */
.L_x_3080:
[----:B------:R-:W2:Y:S01]  /*d6b0*/  LDL R10, [R1+0xc] ;  /* 0x00000c00010a7983 */ /* 0x000ea20000100800 */
[----:B------:R-:W3:Y:S02]  /*d6c0*/  S2R R11, SR_TID.X ;  /* 0x00000000000b7919 */ /* 0x000ee40000002100 */
[----:B---3--:R-:W-:-:S13]  /*d6d0*/  LOP3.LUT P1, RZ, R11, 0x7f, RZ, 0xc0, !PT ;  /* 0x0000007f0bff7812 */ /* 0x008fda000782c0ff */
[----:B-1----:R-:W-:-:S04]  /*d6e0*/  @!P1 MOV R3, 0xa800 ;  /* 0x0000a80000039802 */ /* 0x002fc80000000f00 */
[----:B------:R2:W-:Y:S02]  /*d6f0*/  @!P1 SYNCS.ARRIVE.TRANS64 RZ, [R2+URZ+0x36830], R3 ;  /* 0x0368300302ff99a7 */ /* 0x0005e4000800003f */
[----:B--2---:R-:W-:-:S04]  /*d700*/  PRMT R3, R10, 0x9910, RZ ;  /* 0x000099100a037816 */ /* 0x004fc800000000ff */
[----:B------:R-:W-:-:S13]  /*d710*/  ISETP.NE.AND P2, PT, R3, 0x2, PT ;  /* 0x000000020300780c */ /* 0x000fda0003f45270 */
[----:B------:R-:W-:Y:S05]  /*d720*/  @P2 BRA `(.L_x_3028) ;  /* 0x0000000000042947 */ /* 0x000fea0003800000 */
[----:B------:R-:W-:Y:S01]  /*d730*/  BPT.TRAP 0x1 ;  /* 0x000000040000795c */ /* 0x000fe20000300000 */
.L_x_3028:
[----:B------:R-:W-:-:S13]  /*d740*/  ISETP.NE.AND P1, PT, R19, RZ, PT ;  /* 0x000000ff1300720c */ /* 0x000fda0003f25270 */
[----:B------:R-:W-:Y:S05]  /*d750*/  @P1 BRA `(.L_x_3029) ;  /* 0x0000000000041947 */ /* 0x000fea0003800000 */
[----:B------:R-:W-:Y:S01]  /*d760*/  BPT.TRAP 0x1 ;  /* 0x000000040000795c */ /* 0x000fe20000300000 */
.L_x_3029:
        /* <DEDUP_REMOVED lines=25> */
[----:B------:R-:W-:-:S03]  /*d900*/  UIADD3 UR16, UR8, 0x28400, URZ ;  /* 0x0002840008107890 */ /* 0x000fc6000fffe03f */
[----:B------:R-:W-:Y:S02]  /*d910*/  UMOV UR8, UR14 ;  /* 0x0000000e00087c82 */ /* 0x000fe40008000000 */
        /* <DEDUP_REMOVED lines=9> */
.L_x_3081:
[----:B------:R-:W2:Y:S02]  /*d9b0*/  S2R R10, SR_TID.X ;  /* 0x00000000000a7919 */ /* 0x000ea40000002100 */
[----:B--2---:R-:W-:-:S13]  /*d9c0*/  LOP3.LUT P1, RZ, R10, 0x7f, RZ, 0xc0, !PT ;  /* 0x0000007f0aff7812 */ /* 0x004fda000782c0ff */
[----:B-1----:R-:W-:-:S04]  /*d9d0*/  @!P1 IMAD.MOV.U32 R3, RZ, RZ, 0xa800 ;  /* 0x0000a800ff039424 */ /* 0x002fc800078e00ff */
[----:B------:R1:W-:Y:S01]  /*d9e0*/  @!P1 SYNCS.ARRIVE.TRANS64 RZ, [R2+URZ+0x36850], R3 ;  /* 0x0368500302ff99a7 */ /* 0x0003e2000800003f */
[----:B------:R-:W-:Y:S05]  /*d9f0*/  @P2 BRA `(.L_x_3031) ;  /* 0x0000000000042947 */ /* 0x000fea0003800000 */
[----:B------:R-:W-:Y:S01]  /*da00*/  BPT.TRAP 0x1 ;  /* 0x000000040000795c */ /* 0x000fe20000300000 */
.L_x_3031:
[----:B------:R-:W-:-:S13]  /*da10*/  ISETP.NE.AND P1, PT, R19, RZ, PT ;  /* 0x000000ff1300720c */ /* 0x000fda0003f25270 */
[----:B------:R-:W-:Y:S05]  /*da20*/  @P1 BRA `(.L_x_3032) ;  /* 0x0000000000041947 */ /* 0x000fea0003800000 */
[----:B------:R-:W-:Y:S01]  /*da30*/  BPT.TRAP 0x1 ;  /* 0x000000040000795c */ /* 0x000fe20000300000 */
.L_x_3032:
[----:B------:R-:W2:Y:S01]  /*da40*/  S2R R11, SR_CgaCtaId ;  /* 0x00000000000b7919 */ /* 0x000ea20000008800 */
[----:B------:R-:W-:Y:S01]  /*da50*/  MOV R10, 0x400 ;  /* 0x00000400000a7802 */ /* 0x000fe20000000f00 */
[----:B-1----:R-:W-:Y:S01]  /*da60*/  IMAD R3, R16, 0x5400, R21 ;  /* 0x0000540010037824 */ /* 0x002fe200078e0215 */
[----:B------:R-:W-:Y:S01]  /*da70*/  R2UR UR11, R18 ;  /* 0x00000000120b72ca */ /* 0x000fe200000e0000 */
[----:B------:R-:W-:Y:S01]  /*da80*/  UIADD3 UR4, UP0, UR36, 0x470, URZ ;  /* 0x0000047024047890 */ /* 0x000fe2000ff1e03f */
[----:B------:R-:W-:Y:S01]  /*da90*/  R2UR UR5, R20 ;  /* 0x00000000140572ca */ /* 0x000fe200000e0000 */
[----:B------:R-:W-:Y:S01]  /*daa0*/  UMOV UR10, URZ ;  /* 0x0000003f000a7c82 */ /* 0x000fe20008000000 */
[----:B------:R-:W-:Y:S01]  /*dab0*/  R2UR UR9, R2 ;  /* 0x00000000020972ca */ /* 0x000fe200000e0000 */
[----:B------:R-:W-:Y:S01]  /*dac0*/  UMOV UR17, 0x30000 ;  /* 0x0003000000117882 */ /* 0x000fe20000000000 */
[----:B------:R-:W-:Y:S01]  /*dad0*/  R2UR UR13, R5 ;  /* 0x00000000050d72ca */ /* 0x000fe200000e0000 */
[----:B------:R-:W-:Y:S01]  /*dae0*/  UMOV UR6, 0x0 ;  /* 0x0000000000067882 */ /* 0x000fe20000000000 */
[----:B------:R-:W-:Y:S01]  /*daf0*/  R2UR UR12, R0 ;  /* 0x00000000000c72ca */ /* 0x000fe200000e0000 */
[----:B------:R-:W-:Y:S01]  /*db00*/  UMOV UR7, 0x14f00000 ;  /* 0x14f0000000077882 */ /* 0x000fe20000000000 */
[----:B------:R-:W-:Y:S01]  /*db10*/  UMOV UR16, 0x40 ;  /* 0x0000004000107882 */ /* 0x000fe20000000000 */
[----:B------:R-:W-:-:S02]  /*db20*/  IMAD.MOV.U32 R5, RZ, RZ, R7 ;  /* 0x000000ffff057224 */ /* 0x000fc400078e0007 */
[----:B------:R-:W-:Y:S02]  /*db30*/  IMAD.MOV.U32 R18, RZ, RZ, R6 ;  /* 0x000000ffff127224 */ /* 0x000fe400078e0006 */
[----:B------:R-:W-:Y:S02]  /*db40*/  UIMAD UR11, UR11, 0x70, UR5 ;  /* 0x000000700b0b78a4 */ /* 0x000fe4000f8e0205 */
[----:B------:R-:W-:Y:S02]  /*db50*/  UIADD3 UR9, UR9, 0x36850, URZ ;  /* 0x0003685009097890 */ /* 0x000fe4000fffe03f */
[----:B------:R-:W-:Y:S01]  /*db60*/  UIADD3.X UR5, URZ, UR37, URZ, UP0, !UPT ;  /* 0x000000253f057290 */ /* 0x000fe200087fe43f */
[----:B--2---:R-:W-:-:S04]  /*db70*/  LEA R10, R11, R10, 0x18 ;  /* 0x0000000a0b0a7211 */ /* 0x004fc800078ec0ff */
[----:B------:R-:W-:-:S04]  /*db80*/  LEA R3, R3, R10, 0x1 ;  /* 0x0000000a03037211 */ /* 0x000fc800078e08ff */
[----:B------:R-:W-:-:S13]  /*db90*/  R2UR UR15, R3 ;  /* 0x00000000030f72ca */ /* 0x000fda00000e0000 */
[----:B------:R-:W-:Y:S02]  /*dba0*/  UIADD3 UR8, UR15, 0x400, URZ ;  /* 0x000004000f087890 */ /* 0x000fe4000fffe03f */
[----:B------:R-:W-:Y:S02]  /*dbb0*/  UIADD3 UR14, UR15, 0x3c00, URZ ;  /* 0x00003c000f0e7890 */ /* 0x000fe4000fffe03f */
[----:B------:R-:W-:-:S05]  /*dbc0*/  UIADD3 UR15, UR15, 0x7400, URZ ;  /* 0x000074000f0f7890 */ /* 0x000fca000fffe03f */
        /* <DEDUP_REMOVED lines=8> */
[----:B-1----:R-:W-:Y:S01]  /*dc50*/  NOP ;  /* 0x0000000000007918 */ /* 0x002fe20000000000 */
.L_x_3025:
[----:B------:R-:W-:Y:S05]  /*dc60*/  BSYNC B0 ;  /* 0x0000000000007941 */ /* 0x000fea0003800000 */
.L_x_3024:
[----:B------:R-:W2:Y:S01]  /*dc70*/  LDL.LU R2, [R1+0x14] ;  /* 0x0000140001027983 */ /* 0x000ea20000300800 */
[----:B------:R-:W-:Y:S01]  /*dc80*/  MOV R16, R9 ;  /* 0x0000000900107202 */ /* 0x000fe20000000f00 */
[----:B------:R-:W-:Y:S02]  /*dc90*/  IMAD.MOV.U32 R17, RZ, RZ, R14 ;  /* 0x000000ffff117224 */ /* 0x000fe400078e000e */
[----:B--2---:R-:W-:-:S07]  /*dca0*/  VIADD R6, R2, 0xfffffffd ;  /* 0xfffffffd02067836 */ /* 0x004fce0000000000 */
.L_x_3023:
[----:B------:R-:W-:Y:S01]  /*dcb0*/  IMAD.MOV R13, RZ, RZ, -R13 ;  /* 0x000000ffff0d7224 */ /* 0x000fe200078e0a0d */
[----:B------:R-:W-:Y:S04]  /*dcc0*/  BSSY B0, `(.L_x_3022) ;  /* 0x0000106000007945 */ /* 0x000fe80003800000 */
[----:B------:R-:W-:-:S13]  /*dcd0*/  ISETP.NE.AND P1, PT, R8, R13, PT ;  /* 0x0000000d0800720c */ /* 0x000fda0003f25270 */
[----:B------:R-:W-:Y:S05]  /*dce0*/  @!P1 BRA `(.L_x_3033) ;  /* 0x00000010000c9947 */ /* 0x000fea0003800000 */
[----:B------:R-:W-:-:S07]  /*dcf0*/  IMAD.MOV.U32 R8, RZ, RZ, R5 ;  /* 0x000000ffff087224 */ /* 0x000fce00078e0005 */
.L_x_3052:
[----:B------:R-:W-:Y:S01]  /*dd00*/  IADD3 R7, R16, 0x1, RZ ;  /* 0x0000000110077810 */ /* 0x000fe20007ffe0ff */
[----:B------:R-:W-:Y:S03]  /*dd10*/  BSSY B1, `(.L_x_3034) ;  /* 0x000007e000017945 */ /* 0x000fe60003800000 */
        /* <DEDUP_REMOVED lines=26> */
.L_x_3036:
[----:B------:R-:W2:Y:S01]  /*dec0*/  S2R R3, SR_CgaCtaId ;  /* 0x0000000000037919 */ /* 0x000ea20000008800 */
[----:B------:R-:W-:-:S04]  /*ded0*/  MOV R2, 0x400 ;  /* 0x0000040000027802 */ /* 0x000fc80000000f00 */
[----:B--2---:R-:W-:Y:S02]  /*dee0*/  LEA R2, R3, R2, 0x18 ;  /* 0x0000000203027211 */ /* 0x004fe400078ec0ff */
[----:B------:R-:W-:-:S03]  /*def0*/  SHF.L.U32 R3, R10, 0x1f, RZ ;  /* 0x0000001f0a037819 */ /* 0x000fc600000006ff */
[----:B------:R-:W-:-:S04]  /*df00*/  IMAD R2, R7, 0x8, R2 ;  /* 0x0000000807027824 */ /* 0x000fc800078e0202 */
[----:B------:R-:W2:Y:S02]  /*df10*/  SYNCS.PHASECHK.TRANS64.TRYWAIT P1, [R2+URZ+0x36840], R3 ;  /* 0x03684003020075a7 */ /* 0x000ea4000802017f */
[----:B--2---:R-:W-:Y:S05]  /*df20*/  @!P1 BRA `(.L_x_3037) ;  /* 0x0000001800949947 */ /* 0x004fea0003800000 */
.L_x_3082:
[----:B-1----:R-:W3:Y:S01]  /*df30*/  LDL R9, [R1+0xc] ;  /* 0x00000c0001097983 */ /* 0x002ee20000100800 */
[----:B------:R-:W1:Y:S02]  /*df40*/  S2R R13, SR_TID.X ;  /* 0x00000000000d7919 */ /* 0x000e640000002100 */
[----:B-1----:R-:W-:-:S13]  /*df50*/  LOP3.LUT P1, RZ, R13, 0x7f, RZ, 0xc0, !PT ;  /* 0x0000007f0dff7812 */ /* 0x002fda000782c0ff */
[----:B--2---:R-:W-:-:S04]  /*df60*/  @!P1 IMAD.MOV.U32 R3, RZ, RZ, 0xa800 ;  /* 0x0000a800ff039424 */ /* 0x004fc800078e00ff */
[----:B------:R3:W-:Y:S02]  /*df70*/  @!P1 SYNCS.ARRIVE.TRANS64 RZ, [R2+URZ+0x36830], R3 ;  /* 0x0368300302ff99a7 */ /* 0x0007e4000800003f */
[----:B---3--:R-:W-:-:S04]  /*df80*/  PRMT R3, R9, 0x9910, RZ ;  /* 0x0000991009037816 */ /* 0x008fc800000000ff */
[----:B------:R-:W-:-:S13]  /*df90*/  ISETP.NE.AND P2, PT, R3, 0x2, PT ;  /* 0x000000020300780c */ /* 0x000fda0003f45270 */
[----:B------:R-:W-:Y:S05]  /*dfa0*/  @P2 BRA `(.L_x_3038) ;  /* 0x0000000000042947 */ /* 0x000fea0003800000 */
[----:B------:R-:W-:Y:S01]  /*dfb0*/  BPT.TRAP 0x1 ;  /* 0x000000040000795c */ /* 0x000fe20000300000 */
.L_x_3038:
[----:B------:R-:W-:-:S13]  /*dfc0*/  ISETP.NE.AND P1, PT, R19, RZ, PT ;  /* 0x000000ff1300720c */ /* 0x000fda0003f25270 */
[----:B------:R-:W-:Y:S05]  /*dfd0*/  @P1 BRA `(.L_x_3039) ;  /* 0x0000000000041947 */ /* 0x000fea0003800000 */
[----:B------:R-:W-:Y:S01]  /*dfe0*/  BPT.TRAP 0x1 ;  /* 0x000000040000795c */ /* 0x000fe20000300000 */
.L_x_3039:
        /* <DEDUP_REMOVED lines=36> */
.L_x_3083:
[----:B------:R-:W2:Y:S02]  /*e230*/  S2R R3, SR_TID.X ;  /* 0x0000000000037919 */ /* 0x000ea40000002100 */
[----:B--2---:R-:W-:-:S13]  /*e240*/  LOP3.LUT P1, RZ, R3, 0x7f, RZ, 0xc0, !PT ;  /* 0x0000007f03ff7812 */ /* 0x004fda000782c0ff */
[----:B------:R-:W-:-:S04]  /*e250*/  @!P1 IMAD.MOV.U32 R3, RZ, RZ, 0xa800 ;  /* 0x0000a800ff039424 */ /* 0x000fc800078e00ff */
[----:B------:R2:W-:Y:S01]  /*e260*/  @!P1 SYNCS.ARRIVE.TRANS64 RZ, [R2+URZ+0x36850], R3 ;  /* 0x0368500302ff99a7 */ /* 0x0005e2000800003f */
[----:B------:R-:W-:Y:S05]  /*e270*/  @P2 BRA `(.L_x_3041) ;  /* 0x0000000000042947 */ /* 0x000fea0003800000 */
[----:B------:R-:W-:Y:S01]  /*e280*/  BPT.TRAP 0x1 ;  /* 0x000000040000795c */ /* 0x000fe20000300000 */
.L_x_3041:
[----:B------:R-:W-:-:S13]  /*e290*/  ISETP.NE.AND P1, PT, R19, RZ, PT ;  /* 0x000000ff1300720c */ /* 0x000fda0003f25270 */
[----:B------:R-:W-:Y:S05]  /*e2a0*/  @P1 BRA `(.L_x_3042) ;  /* 0x0000000000041947 */ /* 0x000fea0003800000 */
[----:B------:R-:W-:Y:S01]  /*e2b0*/  BPT.TRAP 0x1 ;  /* 0x000000040000795c */ /* 0x000fe20000300000 */
.L_x_3042:
[----:B------:R-:W3:Y:S01]  /*e2c0*/  S2R R9, SR_CgaCtaId ;  /* 0x0000000000097919 */ /* 0x000ee20000008800 */
[----:B--2---:R-:W-:Y:S01]  /*e2d0*/  MOV R3, 0x400 ;  /* 0x0000040000037802 */ /* 0x004fe20000000f00 */
[----:B------:R-:W-:Y:S01]  /*e2e0*/  IMAD R16, R16, 0x5400, R21 ;  /* 0x0000540010107824 */ /* 0x000fe200078e0215 */
        /* <DEDUP_REMOVED lines=11> */
[----:B------:R-:W-:Y:S01]  /*e3a0*/  IMAD.MOV.U32 R18, RZ, RZ, R11 ;  /* 0x000000ffff127224 */ /* 0x000fe200078e000b */
[----:B------:R-:W-:-:S03]  /*e3b0*/  MOV R5, R8 ;  /* 0x0000000800057202 */ /* 0x000fc60000000f00 */
[----:B------:R-:W-:Y:S02]  /*e3c0*/  UIMAD UR11, UR11, 0x70, UR5 ;  /* 0x000000700b0b78a4 */ /* 0x000fe4000f8e0205 */
[----:B------:R-:W-:Y:S02]  /*e3d0*/  UIADD3 UR9, UR9, 0x36850, URZ ;  /* 0x0003685009097890 */ /* 0x000fe4000fffe03f */
[----:B------:R-:W-:Y:S01]  /*e3e0*/  UIADD3.X UR5, URZ, UR37, URZ, UP0, !UPT ;  /* 0x000000253f057290 */ /* 0x000fe200087fe43f */
        /* <DEDUP_REMOVED lines=16> */
.L_x_3035:
[----:B------:R-:W-:Y:S05]  /*e4f0*/  BSYNC B1 ;  /* 0x0000000000017941 */ /* 0x000fea0003800000 */
.L_x_3034:
[----:B------:R-:W-:Y:S01]  /*e500*/  VIADD R16, R7, 0x1 ;  /* 0x0000000107107836 */ /* 0x000fe20000000000 */
[----:B------:R-:W-:Y:S04]  /*e510*/  BSSY B1, `(.L_x_3043) ;  /* 0x000007d000017945 */ /* 0x000fe80003800000 */
        /* <DEDUP_REMOVED lines=17> */
[----:B------:R-:W-:-:S05]  /*e630*/  IADD3 R3, -R2, RZ, RZ ;  /* 0x000000ff02037210 */ /* 0x000fca0007ffe1ff */
        /* <DEDUP_REMOVED lines=8> */
.L_x_3045:
[----:B------:R-:W2:Y:S01]  /*e6c0*/  S2R R3, SR_CgaCtaId ;  /* 0x0000000000037919 */ /* 0x000ea20000008800 */
[----:B------:R-:W-:-:S04]  /*e6d0*/  MOV R2, 0x400 ;  /* 0x0000040000027802 */ /* 0x000fc80000000f00 */
[----:B--2---:R-:W-:Y:S02]  /*e6e0*/  LEA R2, R3, R2, 0x18 ;  /* 0x0000000203027211 */ /* 0x004fe400078ec0ff */
[----:B------:R-:W-:-:S03]  /*e6f0*/  SHF.L.U32 R3, R17, 0x1f, RZ ;  /* 0x0000001f11037819 */ /* 0x000fc600000006ff */
[----:B------:R-:W-:-:S04]  /*e700*/  IMAD R2, R16, 0x8, R2 ;  /* 0x0000000810027824 */ /* 0x000fc800078e0202 */
[----:B------:R-:W2:Y:S02]  /*e710*/  SYNCS.PHASECHK.TRANS64.TRYWAIT P1, [R2+URZ+0x36840], R3 ;  /* 0x03684003020075a7 */ /* 0x000ea4000802017f */
[----:B--2---:R-:W-:Y:S05]  /*e720*/  @!P1 BRA `(.L_x_3046) ;  /* 0x0000001000bc9947 */ /* 0x004fea0003800000 */
.L_x_3084:
        /* <DEDUP_REMOVED lines=9> */
.L_x_3047:
[----:B------:R-:W-:-:S13]  /*e7c0*/  ISETP.NE.AND P1, PT, R19, RZ, PT ;  /* 0x000000ff1300720c */ /* 0x000fda0003f25270 */
[----:B------:R-:W-:Y:S05]  /*e7d0*/  @P1 BRA `(.L_x_3048) ;  /* 0x0000000000041947 */ /* 0x000fea0003800000 */
[----:B------:R-:W-:Y:S01]  /*e7e0*/  BPT.TRAP 0x1 ;  /* 0x000000040000795c */ /* 0x000fe20000300000 */
.L_x_3048:
        /* <DEDUP_REMOVED lines=19> */
[----:B-1----:R-:W-:-:S04]  /*e920*/  LEA R3, R9, R3, 0x18 ;  /* 0x0000000309037211 */ /* 0x002fc800078ec0ff */
[----:B------:R-:W-:-:S04]  /*e930*/  LEA R2, R2, R3, 0x1 ;  /* 0x0000000302027211 */ /* 0x000fc800078e08ff */
        /* <DEDUP_REMOVED lines=15> */
.L_x_3085:
[----:B------:R-:W2:Y:S02]  /*ea30*/  S2R R3, SR_TID.X ;  /* 0x0000000000037919 */ /* 0x000ea40000002100 */
[----:B--2---:R-:W-:-:S13]  /*ea40*/  LOP3.LUT P1, RZ, R3, 0x7f, RZ, 0xc0, !PT ;  /* 0x0000007f03ff7812 */ /* 0x004fda000782c0ff */
[----:B------:R-:W-:-:S04]  /*ea50*/  @!P1 IMAD.MOV.U32 R3, RZ, RZ, 0xa800 ;  /* 0x0000a800ff039424 */ /* 0x000fc800078e00ff */
[----:B------:R2:W-:Y:S01]  /*ea60*/  @!P1 SYNCS.ARRIVE.TRANS64 RZ, [R2+URZ+0x36850], R3 ;  /* 0x0368500302ff99a7 */ /* 0x0005e2000800003f */
[----:B------:R-:W-:Y:S05]  /*ea70*/  @P2 BRA `(.L_x_3050) ;  /* 0x0000000000042947 */ /* 0x000fea0003800000 */
[----:B------:R-:W-:Y:S01]  /*ea80*/  BPT.TRAP 0x1 ;  /* 0x000000040000795c */ /* 0x000fe20000300000 */
.L_x_3050:
[----:B------:R-:W-:-:S13]  /*ea90*/  ISETP.NE.AND P1, PT, R19, RZ, PT ;  /* 0x000000ff1300720c */ /* 0x000fda0003f25270 */
[----:B------:R-:W-:Y:S05]  /*eaa0*/  @P1 BRA `(.L_x_3051) ;  /* 0x0000000000041947 */ /* 0x000fea0003800000 */
[----:B------:R-:W-:Y:S01]  /*eab0*/  BPT.TRAP 0x1 ;  /* 0x000000040000795c */ /* 0x000fe20000300000 */
.L_x_3051:
        /* <DEDUP_REMOVED lines=14> */
[----:B------:R-:W-:Y:S01]  /*eba0*/  MOV R18, R11 ;  /* 0x0000000b00127202 */ /* 0x000fe20000000f00 */
[----:B------:R-:W-:-:S03]  /*ebb0*/  IMAD.MOV.U32 R5, RZ, RZ, R8 ;  /* 0x000000ffff057224 */ /* 0x000fc600078e0008 */
        /* <DEDUP_REMOVED lines=8> */
[----:B------:R-:W-:-:S05]  /*ec40*/  UIADD3 UR15, UR15, 0x7400, URZ ;  /* 0x000074000f0f7890 */ /* 0x000fca000fffe03f */
[----:B------:R2:W-:Y:S02]  /*ec50*/  UTMALDG.4D.MULTICAST [UR8], [UR4], UR17, desc[UR6] ;  /* 0x00000608040073b4 */ /* 0x0005e40008019811 */
[----:B--2---:R-:W-:Y:S01]  /*ec60*/  UMOV UR8, UR14 ;  /* 0x0000000e00087c82 */ /* 0x004fe20008000000 */
[----:B------:R-:W-:Y:S01]  /*ec70*/  UMOV UR10, UR16 ;  /* 0x00000010000a7c82 */ /* 0x000fe20008000000 */
[----:B------:R-:W-:Y:S01]  /*ec80*/  UMOV UR14, 0x80 ;  /* 0x00000080000e7882 */ /* 0x000fe20000000000 */
[----:B------:R2:W-:Y:S02]  /*ec90*/  UTMALDG.4D.MULTICAST [UR8], [UR4], UR17, desc[UR6] ;  /* 0x00000608040073b4 */ /* 0x0005e40008019811 */
[----:B--2---:R-:W-:Y:S01]  /*eca0*/  UMOV UR8, UR15 ;  /* 0x0000000f00087c82 */ /* 0x004fe20008000000 */
[----:B------:R-:W-:Y:S02]  /*ecb0*/  UMOV UR10, UR14 ;  /* 0x0000000e000a7c82 */ /* 0x000fe40008000000 */
[----:B------:R2:W-:Y:S02]  /*ecc0*/  UTMALDG.4D.MULTICAST [UR8], [UR4], UR17, desc[UR6] ;  /* 0x00000608040073b4 */ /* 0x0005e40008019811 */
[----:B--2---:R-:W-:Y:S01]  /*ecd0*/  NOP ;  /* 0x0000000000007918 */ /* 0x004fe20000000000 */
.L_x_3044:
[----:B------:R-:W-:Y:S05]  /*ece0*/  BSYNC B1 ;  /* 0x0000000000017941 */ /* 0x000fea0003800000 */
.L_x_3043:
[C---:B------:R-:W-:Y:S01]  /*ecf0*/  ISETP.GT.AND P1, PT, R6.reuse, 0x1, PT ;  /* 0x000000010600780c */ /* 0x040fe20003f24270 */
[----:B------:R-:W-:-:S12]  /*ed00*/  VIADD R6, R6, 0xfffffffe ;  /* 0xfffffffe06067836 */ /* 0x000fd80000000000 */
[----:B------:R-:W-:Y:S05]  /*ed10*/  @P1 BRA `(.L_x_3052) ;  /* 0xffffffec00f81947 */ /* 0x000fea000383ffff */
.L_x_3033:
[----:B------:R-:W-:Y:S05]  /*ed20*/  BSYNC B0 ;  /* 0x0000000000007941 */ /* 0x000fea0003800000 */
.L_x_3022:
[----:B------:R-:W-:Y:S04]  /*ed30*/  BSSY B0, `(.L_x_3053) ;  /* 0x0000036000007945 */ /* 0x000fe80003800000 */
[----:B------:R-:W-:Y:S05]  /*ed40*/  @!P6 BRA `(.L_x_3054) ;  /* 0x0000000000d0e947 */ /* 0x000fea0003800000 */
[----:B------:R-:W2:Y:S01]  /*ed50*/  S2R R3, SR_CgaCtaId ;  /* 0x0000000000037919 */ /* 0x000ea20000008800 */
[----:B-1----:R-:W-:-:S04]  /*ed60*/  MOV R2, 0x400 ;  /* 0x0000040000027802 */ /* 0x002fc80000000f00 */
[----:B--2---:R-:W-:Y:S02]  /*ed70*/  LEA R2, R3, R2, 0x18 ;  /* 0x0000000203027211 */ /* 0x004fe400078ec0ff */
[----:B------:R-:W-:-:S03]  /*ed80*/  SHF.L.U32 R3, R17, 0x1f, RZ ;  /* 0x0000001f11037819 */ /* 0x000fc600000006ff */
[----:B------:R-:W-:-:S04]  /*ed90*/  IMAD R2, R16, 0x8, R2 ;  /* 0x0000000810027824 */ /* 0x000fc800078e0202 */
[----:B------:R-:W1:Y:S02]  /*eda0*/  SYNCS.PHASECHK.TRANS64.TRYWAIT P0, [R2+URZ+0x36860], R3 ;  /* 0x03686003020075a7 */ /* 0x000e64000800017f */
[----:B-1----:R-:W-:Y:S05]  /*edb0*/  @!P0 BRA `(.L_x_3055) ;  /* 0x0000000c00408947 */ /* 0x002fea0003800000 */
.L_x_3086:
        /* <DEDUP_REMOVED lines=9> */
.L_x_3056:
[----:B------:R-:W-:-:S13]  /*ee50*/  ISETP.NE.AND P0, PT, R19, RZ, PT ;  /* 0x000000ff1300720c */ /* 0x000fda0003f05270 */
[----:B------:R-:W-:Y:S05]  /*ee60*/  @P0 BRA `(.L_x_3057) ;  /* 0x0000000000040947 */ /* 0x000fea0003800000 */
[----:B------:R-:W-:Y:S01]  /*ee70*/  BPT.TRAP 0x1 ;  /* 0x000000040000795c */ /* 0x000fe20000300000 */
.L_x_3057:
[----:B------:R-:W1:Y:S01]  /*ee80*/  S2R R4, SR_CgaCtaId ;  /* 0x0000000000047919 */ /* 0x000e620000008800 */
[----:B------:R-:W-:Y:S01]  /*ee90*/  MOV R3, 0x400 ;  /* 0x0000040000037802 */ /* 0x000fe20000000f00 */
        /* <DEDUP_REMOVED lines=11> */
[----:B------:R-:W-:-:S05]  /*ef50*/  UMOV UR17, 0x40 ;  /* 0x0000004000117882 */ /* 0x000fca0000000000 */
[----:B------:R-:W-:Y:S02]  /*ef60*/  UIMAD UR11, UR11, 0x70, UR5 ;  /* 0x000000700b0b78a4 */ /* 0x000fe4000f8e0205 */
[----:B------:R-:W-:Y:S02]  /*ef70*/  UIADD3 UR9, UR9, 0x36850, URZ ;  /* 0x0003685009097890 */ /* 0x000fe4000fffe03f */
[----:B------:R-:W-:Y:S01]  /*ef80*/  UIADD3.X UR5, URZ, UR37, URZ, UP0, !UPT ;  /* 0x000000253f057290 */ /* 0x000fe200087fe43f */
[----:B-1----:R-:W-:-:S05]  /*ef90*/  LEA R3, R4, R3, 0x18 ;  /* 0x0000000304037211 */ /* 0x002fca00078ec0ff */
        /* <DEDUP_REMOVED lines=13> */
[----:B------:R2:W-:Y:S02]  /*f070*/  UTMALDG.4D.MULTICAST [UR8], [UR4], UR18, desc[UR6] ;  /* 0x00000608040073b4 */ /* 0x0005e40008019812 */
[----:B--2---:R-:W-:Y:S01]  /*f080*/  NOP ;  /* 0x0000000000007918 */ /* 0x004fe20000000000 */
.L_x_3054:
[----:B------:R-:W-:Y:S05]  /*f090*/  BSYNC B0 ;  /* 0x0000000000007941 */ /* 0x000fea0003800000 */
.L_x_3053:
[----:B------:R-:W2:Y:S01]  /*f0a0*/  LDL.LU R0, [R1+0x18] ;  /* 0x0000180001007983 */ /* 0x000ea20000300800 */
[----:B------:R-:W-:-:S03]  /*f0b0*/  ULDC UR4, c[0x0][0xda4] ;  /* 0x0003690000047ab9 */ /* 0x000fc60000000800 */
[----:B-1----:R-:W3:Y:S01]  /*f0c0*/  LDL.LU R2, [R1+0x24] ;  /* 0x0000240001027983 */ /* 0x002ee20000300800 */
[----:B------:R-:W-:-:S05]  /*f0d0*/  VIADD R16, R16, 0x1 ;  /* 0x0000000110107836 */ /* 0x000fca0000000000 */
[----:B------:R-:W-:-:S04]  /*f0e0*/  ISETP.NE.AND P0, PT, R16, 0x2, PT ;  /* 0x000000021000780c */ /* 0x000fc80003f05270 */
[----:B------:R-:W-:Y:S01]  /*f0f0*/  SEL R16, R16, RZ, P0 ;  /* 0x000000ff10107207 */ /* 0x000fe20000000000 */
[----:B--2---:R-:W-:Y:S01]  /*f100*/  VIADD R0, R0, UR38 ;  /* 0x0000002600007c36 */ /* 0x004fe20008000000 */
[----:B---3--:R-:W-:-:S04]  /*f110*/  IADD3 R2, R2, 0x1, RZ ;  /* 0x0000000102027810 */ /* 0x008fc80007ffe0ff */
[----:B------:R1:W-:Y:S01]  /*f120*/  STL [R1+0x18], R0 ;  /* 0x0000180001007387 */ /* 0x0003e20000100800 */
[----:B------:R-:W-:-:S03]  /*f130*/  ISETP.GE.AND P1, PT, R0, UR4, PT ;  /* 0x0000000400007c0c */ /* 0x000fc6000bf26270 */
[----:B------:R2:W-:Y:S01]  /*f140*/  STL [R1+0x24], R2 ;  /* 0x0000240201007387 */ /* 0x0005e20000100800 */
[----:B-1----:R-:W-:-:S04]  /*f150*/  SEL R0, RZ, 0x1, P0 ;  /* 0x00000001ff007807 */ /* 0x002fc80000000000 */
[----:B------:R-:W-:-:S05]  /*f160*/  LOP3.LUT R17, R17, R0, RZ, 0x3c, !PT ;  /* 0x0000000011117212 */ /* 0x000fca00078e3cff */
[----:B--2---:R-:W-:Y:S05]  /*f170*/  @!P1 BRA `(.L_x_3058) ;  /* 0xffffffcc00e09947 */ /* 0x004fea000383ffff */
[----:B------:R-:W-:-:S07]  /*f180*/  LOP3.LUT R2, R2, 0x1, RZ, 0xc, !PT ;  /* 0x0000000102027812 */ /* 0x000fce00078e0cff */
.L_x_3006:
[----:B------:R-:W1:Y:S01]  /*f190*/  S2R R3, SR_CgaCtaId ;  /* 0x0000000000037919 */ /* 0x000e620000008800 */
[----:B------:R-:W-:Y:S01]  /*f1a0*/  MOV R0, 0x400 ;  /* 0x0000040000007802 */ /* 0x000fe20000000f00 */
[----:B------:R-:W-:Y:S03]  /*f1b0*/  BSSY B0, `(.L_x_3059) ;  /* 0x0000005000007945 */ /* 0x000fe60003800000 */
[----:B-1----:R-:W-:Y:S02]  /*f1c0*/  LEA R0, R3, R0, 0x18 ;  /* 0x0000000003007211 */ /* 0x002fe400078ec0ff */
[----:B------:R-:W-:-:S04]  /*f1d0*/  SHF.L.U32 R3, R2, 0x1f, RZ ;  /* 0x0000001f02037819 */ /* 0x000fc800000006ff */
[----:B------:R-:W1:Y:S02]  /*f1e0*/  SYNCS.PHASECHK.TRANS64.TRYWAIT P0, [R0+URZ+0x36820], R3 ;  /* 0x03682003000075a7 */ /* 0x000e64000800017f */
[----:B-1----:R-:W-:Y:S05]  /*f1f0*/  @!P0 BRA `(.L_x_3060) ;  /* 0x0000000800448947 */ /* 0x002fea0003800000 */
.L_x_3087:
[----:B------:R-:W-:Y:S05]  /*f200*/  BSYNC B0 ;  /* 0x0000000000007941 */ /* 0x000fea0003800000 */
.L_x_3059:
[----:B------:R-:W-:-:S03]  /*f210*/  UMOV UR4, 0xffffffff ;  /* 0xffffffff00047882 */ /* 0x000fc60000000000 */
[----:B------:R-:W-:Y:S05]  /*f220*/  BRA.DIV UR4, `(.L_x_3061) ;  /* 0x0000000a044c7947 */ /* 0x000fea000b800000 */
[----:B------:R-:W2:Y:S02]  /*f230*/  S2R R2, SR_TID.X ;  /* 0x0000000000027919 */ /* 0x000ea40000002100 */
[----:B--2---:R-:W-:-:S04]  /*f240*/  SHF.R.U32.HI R2, RZ, 0x5, R2 ;  /* 0x00000005ff027819 */ /* 0x004fc80000011602 */
[----:B------:R-:W-:-:S05]  /*f250*/  LOP3.LUT R2, R2, 0x3, RZ, 0xc0, !PT ;  /* 0x0000000302027812 */ /* 0x000fca00078ec0ff */
[----:B------:R2:W3:Y:S02]  /*f260*/  SHFL.IDX PT, R14, R2, RZ, 0x1f ;  /* 0x00001fff020e7589 */ /* 0x0004e400000e0000 */
.L_x_3090:
[----:B---3--:R-:W-:Y:S01]  /*f270*/  ISETP.NE.AND P0, PT, R14, RZ, PT ;  /* 0x000000ff0e00720c */ /* 0x008fe20003f05270 */
[----:B------:R-:W-:-:S12]  /*f280*/  BSSY B0, `(.L_x_3062) ;  /* 0x0000024000007945 */ /* 0x000fd80003800000 */
[----:B------:R-:W-:Y:S05]  /*f290*/  @P0 BRA `(.L_x_3063) ;  /* 0x0000000000880947 */ /* 0x000fea0003800000 */
[----:B------:R-:W-:-:S03]  /*f2a0*/  UMOV UR4, 0xffffffff ;  /* 0xffffffff00047882 */ /* 0x000fc60000000000 */
[----:B------:R-:W-:Y:S05]  /*f2b0*/  BRA.DIV UR4, `(.L_x_3064) ;  /* 0x0000000a045c7947 */ /* 0x000fea000b800000 */
[----:B------:R-:W-:-:S13]  /*f2c0*/  ELECT P6, URZ, PT ;  /* 0x00000000003f782f */ /* 0x000fda00038c0000 */
.L_x_3093:
[----:B------:R-:W-:Y:S05]  /*f2d0*/  @!P6 BRA `(.L_x_3063) ;  /* 0x000000000078e947 */ /* 0x000fea0003800000 */
[----:B--2---:R-:W2:Y:S02]  /*f2e0*/  LDL.LU R2, [R1+0x1c] ;  /* 0x00001c0001027983 */ /* 0x004ea40000300800 */
[----:B--2---:R-:W-:-:S04]  /*f2f0*/  LOP3.LUT R2, R2, 0x2, RZ, 0xfc, !PT ;  /* 0x0000000202027812 */ /* 0x004fc800078efcff */
[----:B------:R-:W-:-:S13]  /*f300*/  ISETP.NE.AND P2, PT, R2, 0x3, PT ;  /* 0x000000030200780c */ /* 0x000fda0003f45270 */
[----:B------:R-:W-:Y:S05]  /*f310*/  @!P2 BRA `(.L_x_3065) ;  /* 0x000000000004a947 */ /* 0x000fea0003800000 */
[----:B------:R-:W-:Y:S01]  /*f320*/  BPT.TRAP 0x1 ;  /* 0x000000040000795c */ /* 0x000fe20000300000 */
.L_x_3065:
[----:B-1----:R-:W-:Y:S01]  /*f330*/  VIADD R3, R0, 0x36840 ;  /* 0x0003684000037836 */ /* 0x002fe20000000000 */
[----:B------:R-:W-:Y:S01]  /*f340*/  SHF.L.U32 R5, R17, 0x1f, RZ ;  /* 0x0000001f11057819 */ /* 0x000fe200000006ff */
[C---:B------:R-:W-:Y:S02]  /*f350*/  VIADD R2, R16.reuse, 0x1 ;  /* 0x0000000110027836 */ /* 0x040fe40000000000 */
[----:B------:R-:W-:-:S03]  /*f360*/  IMAD R6, R16, 0x8, R3 ;  /* 0x0000000810067824 */ /* 0x000fc600078e0203 */
[----:B------:R-:W-:Y:S01]  /*f370*/  ISETP.NE.AND P1, PT, R2, 0x2, PT ;  /* 0x000000020200780c */ /* 0x000fe20003f25270 */
[----:B------:R-:W1:Y:S03]  /*f380*/  SYNCS.PHASECHK.TRANS64.TRYWAIT P0, [R6+URZ], R5 ;  /* 0x00000005060075a7 */ /* 0x000e66000800017f */
[----:B------:R-:W-:-:S04]  /*f390*/  SEL R4, RZ, 0x1, P1 ;  /* 0x00000001ff047807 */ /* 0x000fc80000800000 */
[----:B------:R-:W-:Y:S02]  /*f3a0*/  LOP3.LUT R17, R17, R4, RZ, 0x3c, !PT ;  /* 0x0000000411117212 */ /* 0x000fe400078e3cff */
[----:B------:R-:W-:Y:S02]  /*f3b0*/  SEL R4, R2, RZ, P1 ;  /* 0x000000ff02047207 */ /* 0x000fe40000800000 */
[----:B------:R-:W-:Y:S02]  /*f3c0*/  SHF.L.U32 R2, R17, 0x1f, RZ ;  /* 0x0000001f11027819 */ /* 0x000fe400000006ff */
[----:B------:R-:W-:Y:S01]  /*f3d0*/  LEA R3, R4, R3, 0x3 ;  /* 0x0000000304037211 */ /* 0x000fe200078e18ff */
[----:B-1----:R-:W-:Y:S06]  /*f3e0*/  @!P0 BRA `(.L_x_3066) ;  /* 0x0000000800308947 */ /* 0x002fec0003800000 */
.L_x_3094:
[----:B------:R-:W2:Y:S02]  /*f3f0*/  SYNCS.PHASECHK.TRANS64.TRYWAIT P0, [R3+URZ], R2 ;  /* 0x00000002030075a7 */ /* 0x000ea4000800017f */
[----:B--2---:R-:W-:Y:S05]  /*f400*/  @!P0 BRA `(.L_x_3067) ;  /* 0x00000008003c8947 */ /* 0x004fea0003800000 */
.L_x_3095:
[----:B------:R-:W-:Y:S05]  /*f410*/  @!P2 BRA `(.L_x_3068) ;  /* 0x000000000004a947 */ /* 0x000fea0003800000 */
[----:B------:R-:W-:Y:S01]  /*f420*/  BPT.TRAP 0x1 ;  /* 0x000000040000795c */ /* 0x000fe20000300000 */
.L_x_3068:
[----:B--2---:R-:W-:-:S04]  /*f430*/  VIADD R3, R0, 0x36860 ;  /* 0x0003686000037836 */ /* 0x004fc80000000000 */
[----:B------:R-:W-:-:S04]  /*f440*/  IMAD R16, R16, 0x8, R3 ;  /* 0x0000000810107824 */ /* 0x000fc800078e0203 */
[----:B------:R-:W2:Y:S02]  /*f450*/  SYNCS.PHASECHK.TRANS64.TRYWAIT P0, [R16+URZ], R5 ;  /* 0x00000005100075a7 */ /* 0x000ea4000800017f */
[----:B--2---:R-:W-:Y:S05]  /*f460*/  @!P0 BRA `(.L_x_3069) ;  /* 0x0000000800388947 */ /* 0x004fea0003800000 */
.L_x_3096:
[----:B------:R-:W-:-:S07]  /*f470*/  IMAD R3, R4, 0x8, R3 ;  /* 0x0000000804037824 */ /* 0x000fce00078e0203 */
.L_x_3070:
[----:B---3--:R3:W4:Y:S02]  /*f480*/  SYNCS.PHASECHK.TRANS64.TRYWAIT P0, [R3+URZ], R2 ;  /* 0x00000002030075a7 */ /* 0x008724000800017f */
[----:B----4-:R-:W-:Y:S05]  /*f490*/  @!P0 NANOSLEEP.SYNCS 0x989680 ;  /* 0x009896800000895d */ /* 0x010fea0003900000 */
[----:B------:R-:W4:Y:S02]  /*f4a0*/  @!P0 SYNCS.PHASECHK.TRANS64 P0, [R3+URZ], R2 ;  /* 0x00000002030085a7 */ /* 0x000f24000800007f */
[----:B----4-:R-:W-:Y:S05]  /*f4b0*/  @!P0 BRA `(.L_x_3070) ;  /* 0xfffffffc00f08947 */ /* 0x010fea000383ffff */
.L_x_3063:
[----:B------:R-:W-:Y:S05]  /*f4c0*/  BSYNC B0 ;  /* 0x0000000000007941 */ /* 0x000fea0003800000 */
.L_x_3062:
[----:B------:R-:W-:Y:S05]  /*f4d0*/  EXIT ;  /* 0x000000000000794d */ /* 0x000fea0003800000 */
.L_x_2980:
[----:B------:R-:W-:-:S13]  /*f4e0*/  R2UR UR4, R2 ;  /* 0x00000000020472ca */ /* 0x000fda00000e0000 */
[----:B-1----:R-:W-:-:S04]  /*f4f0*/  MOV R3, UR4 ;  /* 0x0000000400037c02 */ /* 0x002fc80008000f00 */
[----:B------:R1:W2:Y:S03]  /*f500*/  SYNCS.PHASECHK.TRANS64.TRYWAIT P1, [R3+URZ+0x36800], R0 ;  /* 0x03680000030075a7 */ /* 0x0002a6000802017f */
[----:B--2---:R-:W-:Y:S05]  /*f510*/  @!P1 NANOSLEEP.SYNCS 0x989680 ;  /* 0x009896800000995d */ /* 0x004fea0003900000 */
[----:B------:R-:W2:Y:S02]  /*f520*/  @!P1 SYNCS.PHASECHK.TRANS64 P1, [R3+URZ+0x36800], R0 ;  /* 0x03680000030095a7 */ /* 0x000ea4000802007f */
[----:B--2---:R-:W-:Y:S05]  /*f530*/  @!P1 BRA `(.L_x_2980) ;  /* 0xfffffffc00e89947 */ /* 0x004fea000383ffff */
[----:B------:R-:W-:Y:S05]  /*f540*/  BRA `(.L_x_3071) ;  /* 0xffffff2000607947 */ /* 0x000fea000383ffff */
.L_x_2984:
[----:B--2---:R2:W3:Y:S02]  /*f550*/  SYNCS.PHASECHK.TRANS64.TRYWAIT P1, [R0+URZ+0x36830], R3 ;  /* 0x03683003000075a7 */ /* 0x0044e4000802017f */
[----:B---3--:R-:W-:Y:S05]  /*f560*/  @!P1 NANOSLEEP.SYNCS 0x989680 ;  /* 0x009896800000995d */ /* 0x008fea0003900000 */
[----:B------:R-:W3:Y:S02]  /*f570*/  @!P1 SYNCS.PHASECHK.TRANS64 P1, [R0+URZ+0x36830], R3 ;  /* 0x03683003000095a7 */ /* 0x000ee4000802007f */
[----:B---3--:R-:W-:Y:S05]  /*f580*/  @!P1 BRA `(.L_x_2984) ;  /* 0xfffffffc00f09947 */ /* 0x008fea000383ffff */
[----:B------:R-:W-:Y:S05]  /*f590*/  BRA `(.L_x_2983) ;  /* 0xffffff2000847947 */ /* 0x000fea000383ffff */
.L_x_2990:
[----:B--2---:R-:W-:-:S04]  /*f5a0*/  IMAD.U32 R8, RZ, RZ, UR60 ;  /* 0x0000003cff087e24 */ /* 0x004fc8000f8e00ff */
[----:B------:R2:W3:Y:S03]  /*f5b0*/  SYNCS.PHASECHK.TRANS64.TRYWAIT P1, [R8+URZ+0x36830], R7 ;  /* 0x03683007080075a7 */ /* 0x0004e6000802017f */
[----:B---3--:R-:W-:Y:S05]  /*f5c0*/  @!P1 NANOSLEEP.SYNCS 0x989680 ;  /* 0x009896800000995d */ /* 0x008fea0003900000 */
[----:B------:R-:W3:Y:S02]  /*f5d0*/  @!P1 SYNCS.PHASECHK.TRANS64 P1, [R8+URZ+0x36830], R7 ;  /* 0x03683007080095a7 */ /* 0x000ee4000802007f */
[----:B---3--:R-:W-:Y:S05]  /*f5e0*/  @!P1 BRA `(.L_x_2990) ;  /* 0xfffffffc00ec9947 */ /* 0x008fea000383ffff */
[----:B------:R-:W-:Y:S05]  /*f5f0*/  BRA `(.L_x_2989) ;  /* 0xffffff6400e87947 */ /* 0x000fea000383ffff */
.L_x_2994:
[----:B-12---:R-:W-:-:S04]  /*f600*/  IMAD.U32 R7, RZ, RZ, UR5 ;  /* 0x00000005ff077e24 */ /* 0x006fc8000f8e00ff */
[----:B------:R1:W2:Y:S03]  /*f610*/  SYNCS.PHASECHK.TRANS64.TRYWAIT P1, [R7+URZ+0x36850], R0 ;  /* 0x03685000070075a7 */ /* 0x0002a6000802017f */
[----:B--2---:R-:W-:Y:S05]  /*f620*/  @!P1 NANOSLEEP.SYNCS 0x989680 ;  /* 0x009896800000995d */ /* 0x004fea0003900000 */
[----:B------:R-:W2:Y:S02]  /*f630*/  @!P1 SYNCS.PHASECHK.TRANS64 P1, [R7+URZ+0x36850], R0 ;  /* 0x03685000070095a7 */ /* 0x000ea4000802007f */
[----:B--2---:R-:W-:Y:S05]  /*f640*/  @!P1 BRA `(.L_x_2994) ;  /* 0xfffffffc00ec9947 */ /* 0x004fea000383ffff */
[----:B------:R-:W-:Y:S05]  /*f650*/  BRA `(.L_x_2993) ;  /* 0xffffff8c00487947 */ /* 0x000fea000383ffff */
.L_x_3001:
[----:B--2---:R-:W-:-:S04]  /*f660*/  IMAD.U32 R5, RZ, RZ, UR5 ;  /* 0x00000005ff057e24 */ /* 0x004fc8000f8e00ff */
[----:B------:R2:W3:Y:S03]  /*f670*/  SYNCS.PHASECHK.TRANS64.TRYWAIT P1, [R5+URZ+0x36850], R0 ;  /* 0x03685000050075a7 */ /* 0x0004e6000802017f */
[----:B---3--:R-:W-:Y:S05]  /*f680*/  @!P1 NANOSLEEP.SYNCS 0x989680 ;  /* 0x009896800000995d */ /* 0x008fea0003900000 */
[----:B------:R-:W3:Y:S02]  /*f690*/  @!P1 SYNCS.PHASECHK.TRANS64 P1, [R5+URZ+0x36850], R0 ;  /* 0x03685000050095a7 */ /* 0x000ee4000802007f */
[----:B---3--:R-:W-:Y:S05]  /*f6a0*/  @!P1 BRA `(.L_x_3001) ;  /* 0xfffffffc00ec9947 */ /* 0x008fea000383ffff */
[----:B------:R-:W-:Y:S05]  /*f6b0*/  BRA `(.L_x_3000) ;  /* 0xffffffac00e07947 */ /* 0x000fea000383ffff */
.L_x_3013:
        /* <DEDUP_REMOVED lines=8> */
[----:B------:R-:W-:Y:S05]  /*f740*/  WARPSYNC.COLLECTIVE R15, `(.L_x_3073) ;  /* 0x000000000f087348 */ /* 0x000fea0003c00000 */
[----:B------:R1:W2:Y:S02]  /*f750*/  SHFL.IDX P6, R14, R13, R12, R11 ;  /* 0x0000000c0d0e7389 */ /* 0x0002a400000c000b */
[----:B-12---:R-:W-:Y:S01]  /*f760*/  ENDCOLLECTIVE ;  /* 0x000000000000791b */ /* 0x006fe20003800000 */
.L_x_3073:
[----:B------:R-:W-:Y:S05]  /*f770*/  BSYNC B0 ;  /* 0x0000000000007941 */ /* 0x000fea0003800000 */
.L_x_3072:
[----:B------:R-:W-:Y:S05]  /*f780*/  BRA `(.L_x_3074) ;  /* 0xffffffd4000c7947 */ /* 0x000fea000383ffff */
.L_x_3014:
[----:B------:R-:W-:Y:S01]  /*f790*/  BSSY B0, `(.L_x_3075) ;  /* 0x0000006000007945 */ /* 0x000fe20003800000 */
[----:B------:R-:W-:-:S07]  /*f7a0*/  MOV R15, 0xffffffff ;  /* 0xffffffff000f7802 */ /* 0x000fce0000000f00 */
[----:B------:R-:W-:Y:S05]  /*f7b0*/  WARPSYNC.COLLECTIVE R15, `(.L_x_3076) ;  /* 0x000000000f0c7348 */ /* 0x000fea0003c00000 */
[----:B------:R-:W-:Y:S02]  /*f7c0*/  ELECT P6, UR62, PT ;  /* 0x00000000003e782f */ /* 0x000fe400038c0000 */
[----:B------:R-:W-:Y:S01]  /*f7d0*/  MOV R14, UR62 ;  /* 0x0000003e000e7c02 */ /* 0x000fe20008000f00 */
[----:B------:R-:W-:Y:S10]  /*f7e0*/  ENDCOLLECTIVE ;  /* 0x000000000000791b */ /* 0x000ff40003800000 */
.L_x_3076:
[----:B------:R-:W-:Y:S05]  /*f7f0*/  BSYNC B0 ;  /* 0x0000000000007941 */ /* 0x000fea0003800000 */
.L_x_3075:
[----:B------:R-:W-:Y:S05]  /*f800*/  BRA `(.L_x_3077) ;  /* 0xffffffd400087947 */ /* 0x000fea000383ffff */
.L_x_3017:
[----:B--2---:R2:W3:Y:S02]  /*f810*/  SYNCS.PHASECHK.TRANS64.TRYWAIT P1, [R5+URZ+0x36840], R9 ;  /* 0x03684009050075a7 */ /* 0x0044e4000802017f */
[----:B---3--:R-:W-:Y:S05]  /*f820*/  @!P1 NANOSLEEP.SYNCS 0x989680 ;  /* 0x009896800000995d */ /* 0x008fea0003900000 */
[----:B------:R-:W3:Y:S02]  /*f830*/  @!P1 SYNCS.PHASECHK.TRANS64 P1, [R5+URZ+0x36840], R9 ;  /* 0x03684009050095a7 */ /* 0x000ee4000802007f */
[----:B---3--:R-:W-:Y:S05]  /*f840*/  @!P1 BRA `(.L_x_3017) ;  /* 0xfffffffc00f09947 */ /* 0x008fea000383ffff */
[----:B------:R-:W-:Y:S05]  /*f850*/  BRA `(.L_x_3078) ;  /* 0xffffffd400687947 */ /* 0x000fea000383ffff */
.L_x_3021:
        /* <DEDUP_REMOVED lines=8> */
.L_x_3027:
[----:B-1----:R1:W2:Y:S02]  /*f8e0*/  SYNCS.PHASECHK.TRANS64.TRYWAIT P1, [R2+URZ+0x36840], R3 ;  /* 0x03684003020075a7 */ /* 0x0022a4000802017f */
[----:B--2---:R-:W-:Y:S05]  /*f8f0*/  @!P1 NANOSLEEP.SYNCS 0x989680 ;  /* 0x009896800000995d */ /* 0x004fea0003900000 */
[----:B------:R-:W2:Y:S02]  /*f900*/  @!P1 SYNCS.PHASECHK.TRANS64 P1, [R2+URZ+0x36840], R3 ;  /* 0x03684003020095a7 */ /* 0x000ea4000802007f */
[----:B--2---:R-:W-:Y:S05]  /*f910*/  @!P1 BRA `(.L_x_3027) ;  /* 0xfffffffc00f09947 */ /* 0x004fea000383ffff */
[----:B------:R-:W-:Y:S05]  /*f920*/  BRA `(.L_x_3080) ;  /* 0xffffffdc00607947 */ /* 0x000fea000383ffff */
.L_x_3030:
[----:B-1----:R1:W2:Y:S02]  /*f930*/  SYNCS.PHASECHK.TRANS64.TRYWAIT P1, [R2+URZ+0x36860], R3 ;  /* 0x03686003020075a7 */ /* 0x0022a4000802017f */
[----:B--2---:R-:W-:Y:S05]  /*f940*/  @!P1 NANOSLEEP.SYNCS 0x989680 ;  /* 0x009896800000995d */ /* 0x004fea0003900000 */
[----:B------:R-:W2:Y:S02]  /*f950*/  @!P1 SYNCS.PHASECHK.TRANS64 P1, [R2+URZ+0x36860], R3 ;  /* 0x03686003020095a7 */ /* 0x000ea4000802007f */
[----:B--2---:R-:W-:Y:S05]  /*f960*/  @!P1 BRA `(.L_x_3030) ;  /* 0xfffffffc00f09947 */ /* 0x004fea000383ffff */
[----:B------:R-:W-:Y:S05]  /*f970*/  BRA `(.L_x_3081) ;  /* 0xffffffe0000c7947 */ /* 0x000fea000383ffff */
.L_x_3037:
[----:B--2---:R2:W3:Y:S02]  /*f980*/  SYNCS.PHASECHK.TRANS64.TRYWAIT P1, [R2+URZ+0x36840], R3 ;  /* 0x03684003020075a7 */ /* 0x0044e4000802017f */
[----:B---3--:R-:W-:Y:S05]  /*f990*/  @!P1 NANOSLEEP.SYNCS 0x989680 ;  /* 0x009896800000995d */ /* 0x008fea0003900000 */
[----:B------:R-:W3:Y:S02]  /*f9a0*/  @!P1 SYNCS.PHASECHK.TRANS64 P1, [R2+URZ+0x36840], R3 ;  /* 0x03684003020095a7 */ /* 0x000ee4000802007f */
[----:B---3--:R-:W-:Y:S05]  /*f9b0*/  @!P1 BRA `(.L_x_3037) ;  /* 0xfffffffc00f09947 */ /* 0x008fea000383ffff */
[----:B------:R-:W-:Y:S05]  /*f9c0*/  BRA `(.L_x_3082) ;  /* 0xffffffe400587947 */ /* 0x000fea000383ffff */
.L_x_3040:
[----:B-1----:R1:W2:Y:S02]  /*f9d0*/  SYNCS.PHASECHK.TRANS64.TRYWAIT P1, [R2+URZ+0x36860], R17 ;  /* 0x03686011020075a7 */ /* 0x0022a4000802017f */
[----:B--2---:R-:W-:Y:S05]  /*f9e0*/  @!P1 NANOSLEEP.SYNCS 0x989680 ;  /* 0x009896800000995d */ /* 0x004fea0003900000 */
[----:B------:R-:W2:Y:S02]  /*f9f0*/  @!P1 SYNCS.PHASECHK.TRANS64 P1, [R2+URZ+0x36860], R17 ;  /* 0x03686011020095a7 */ /* 0x000ea4000802007f */
[----:B--2---:R-:W-:Y:S05]  /*fa00*/  @!P1 BRA `(.L_x_3040) ;  /* 0xfffffffc00f09947 */ /* 0x004fea000383ffff */
[----:B------:R-:W-:Y:S05]  /*fa10*/  BRA `(.L_x_3083) ;  /* 0xffffffe800047947 */ /* 0x000fea000383ffff */
.L_x_3046:
[----:B--2---:R2:W3:Y:S02]  /*fa20*/  SYNCS.PHASECHK.TRANS64.TRYWAIT P1, [R2+URZ+0x36840], R3 ;  /* 0x03684003020075a7 */ /* 0x0044e4000802017f */
[----:B---3--:R-:W-:Y:S05]  /*fa30*/  @!P1 NANOSLEEP.SYNCS 0x989680 ;  /* 0x009896800000995d */ /* 0x008fea0003900000 */
[----:B------:R-:W3:Y:S02]  /*fa40*/  @!P1 SYNCS.PHASECHK.TRANS64 P1, [R2+URZ+0x36840], R3 ;  /* 0x03684003020095a7 */ /* 0x000ee4000802007f */
[----:B---3--:R-:W-:Y:S05]  /*fa50*/  @!P1 BRA `(.L_x_3046) ;  /* 0xfffffffc00f09947 */ /* 0x008fea000383ffff */
[----:B------:R-:W-:Y:S05]  /*fa60*/  BRA `(.L_x_3084) ;  /* 0xffffffec00307947 */ /* 0x000fea000383ffff */
.L_x_3049:
[----:B-1----:R1:W2:Y:S02]  /*fa70*/  SYNCS.PHASECHK.TRANS64.TRYWAIT P1, [R2+URZ+0x36860], R10 ;  /* 0x0368600a020075a7 */ /* 0x0022a4000802017f */
[----:B--2---:R-:W-:Y:S05]  /*fa80*/  @!P1 NANOSLEEP.SYNCS 0x989680 ;  /* 0x009896800000995d */ /* 0x004fea0003900000 */
[----:B------:R-:W2:Y:S02]  /*fa90*/  @!P1 SYNCS.PHASECHK.TRANS64 P1, [R2+URZ+0x36860], R10 ;  /* 0x0368600a020095a7 */ /* 0x000ea4000802007f */
[----:B--2---:R-:W-:Y:S05]  /*faa0*/  @!P1 BRA `(.L_x_3049) ;  /* 0xfffffffc00f09947 */ /* 0x004fea000383ffff */
[----:B------:R-:W-:Y:S05]  /*fab0*/  BRA `(.L_x_3085) ;  /* 0xffffffec00dc7947 */ /* 0x000fea000383ffff */
.L_x_3055:
[----:B-1----:R1:W2:Y:S02]  /*fac0*/  SYNCS.PHASECHK.TRANS64.TRYWAIT P0, [R2+URZ+0x36860], R3 ;  /* 0x03686003020075a7 */ /* 0x0022a4000800017f */
[----:B--2---:R-:W-:Y:S05]  /*fad0*/  @!P0 NANOSLEEP.SYNCS 0x989680 ;  /* 0x009896800000895d */ /* 0x004fea0003900000 */
[----:B------:R-:W2:Y:S02]  /*fae0*/  @!P0 SYNCS.PHASECHK.TRANS64 P0, [R2+URZ+0x36860], R3 ;  /* 0x03686003020085a7 */ /* 0x000ea4000800007f */
[----:B--2---:R-:W-:Y:S05]  /*faf0*/  @!P0 BRA `(.L_x_3055) ;  /* 0xfffffffc00f08947 */ /* 0x004fea000383ffff */
[----:B------:R-:W-:Y:S05]  /*fb00*/  BRA `(.L_x_3086) ;  /* 0xfffffff000ac7947 */ /* 0x000fea000383ffff */
.L_x_3060:
[----:B-1----:R1:W2:Y:S02]  /*fb10*/  SYNCS.PHASECHK.TRANS64.TRYWAIT P0, [R0+URZ+0x36820], R3 ;  /* 0x03682003000075a7 */ /* 0x0022a4000800017f */
[----:B--2---:R-:W-:Y:S05]  /*fb20*/  @!P0 NANOSLEEP.SYNCS 0x989680 ;  /* 0x009896800000895d */ /* 0x004fea0003900000 */
[----:B------:R-:W2:Y:S02]  /*fb30*/  @!P0 SYNCS.PHASECHK.TRANS64 P0, [R0+URZ+0x36820], R3 ;  /* 0x03682003000085a7 */ /* 0x000ea4000800007f */
[----:B--2---:R-:W-:Y:S05]  /*fb40*/  @!P0 BRA `(.L_x_3060) ;  /* 0xfffffffc00f08947 */ /* 0x004fea000383ffff */
[----:B------:R-:W-:Y:S05]  /*fb50*/  BRA `(.L_x_3087) ;  /* 0xfffffff400a87947 */ /* 0x000fea000383ffff */
.L_x_3061:
[----:B------:R-:W2:Y:S01]  /*fb60*/  S2R R2, SR_TID.X ;  /* 0x0000000000027919 */ /* 0x000ea20000002100 */
[----:B------:R-:W-:Y:S01]  /*fb70*/  BSSY B0, `(.L_x_3088) ;  /* 0x000000a000007945 */ /* 0x000fe20003800000 */
[----:B------:R-:W-:Y:S01]  /*fb80*/  IMAD.MOV.U32 R12, RZ, RZ, RZ ;  /* 0x000000ffff0c7224 */ /* 0x000fe200078e00ff */
[----:B------:R-:W-:Y:S01]  /*fb90*/  MOV R15, 0xffffffff ;  /* 0xffffffff000f7802 */ /* 0x000fe20000000f00 */
[----:B------:R-:W-:Y:S01]  /*fba0*/  IMAD.MOV.U32 R11, RZ, RZ, 0x1f ;  /* 0x0000001fff0b7424 */ /* 0x000fe200078e00ff */
[----:B--2---:R-:W-:-:S04]  /*fbb0*/  SHF.R.U32.HI R2, RZ, 0x5, R2 ;  /* 0x00000005ff027819 */ /* 0x004fc80000011602 */
[----:B------:R-:W-:-:S05]  /*fbc0*/  LOP3.LUT R2, R2, 0x3, RZ, 0xc0, !PT ;  /* 0x0000000302027812 */ /* 0x000fca00078ec0ff */
[----:B------:R-:W-:-:S07]  /*fbd0*/  IMAD.MOV.U32 R13, RZ, RZ, R2 ;  /* 0x000000ffff0d7224 */ /* 0x000fce00078e0002 */
[----:B-1----:R-:W-:Y:S05]  /*fbe0*/  WARPSYNC.COLLECTIVE R15, `(.L_x_3089) ;  /* 0x000000000f087348 */ /* 0x002fea0003c00000 */
[----:B------:R2:W3:Y:S02]  /*fbf0*/  SHFL.IDX P6, R14, R13, R12, R11 ;  /* 0x0000000c0d0e7389 */ /* 0x0004e400000c000b */
[----:B-123--:R-:W-:Y:S01]  /*fc00*/  ENDCOLLECTIVE ;  /* 0x000000000000791b */ /* 0x00efe20003800000 */
.L_x_3089:
[----:B------:R-:W-:Y:S05]  /*fc10*/  BSYNC B0 ;  /* 0x0000000000007941 */ /* 0x000fea0003800000 */
.L_x_3088:
[----:B------:R-:W-:Y:S05]  /*fc20*/  BRA `(.L_x_3090) ;  /* 0xfffffff400907947 */ /* 0x000fea000383ffff */
.L_x_3064:
[----:B------:R-:W-:Y:S01]  /*fc30*/  BSSY B1, `(.L_x_3091) ;  /* 0x0000006000017945 */ /* 0x000fe20003800000 */
[----:B------:R-:W-:-:S07]  /*fc40*/  IMAD.MOV.U32 R15, RZ, RZ, -0x1 ;  /* 0xffffffffff0f7424 */ /* 0x000fce00078e00ff */
[----:B-12---:R-:W-:Y:S05]  /*fc50*/  WARPSYNC.COLLECTIVE R15, `(.L_x_3092) ;  /* 0x000000000f0c7348 */ /* 0x006fea0003c00000 */
[----:B------:R-:W-:Y:S02]  /*fc60*/  ELECT P6, UR62, PT ;  /* 0x00000000003e782f */ /* 0x000fe400038c0000 */
[----:B------:R-:W-:Y:S01]  /*fc70*/  MOV R14, UR62 ;  /* 0x0000003e000e7c02 */ /* 0x000fe20008000f00 */
[----:B-12---:R-:W-:Y:S10]  /*fc80*/  ENDCOLLECTIVE ;  /* 0x000000000000791b */ /* 0x006ff40003800000 */
.L_x_3092:
[----:B------:R-:W-:Y:S05]  /*fc90*/  BSYNC B1 ;  /* 0x0000000000017941 */ /* 0x000fea0003800000 */
.L_x_3091:
[----:B------:R-:W-:Y:S05]  /*fca0*/  BRA `(.L_x_3093) ;  /* 0xfffffff400887947 */ /* 0x000fea000383ffff */
.L_x_3066:
[----:B-1----:R1:W2:Y:S02]  /*fcb0*/  SYNCS.PHASECHK.TRANS64.TRYWAIT P0, [R6+URZ], R5 ;  /* 0x00000005060075a7 */ /* 0x0022a4000800017f */
[----:B--2---:R-:W-:Y:S05]  /*fcc0*/  @!P0 NANOSLEEP.SYNCS 0x989680 ;  /* 0x009896800000895d */ /* 0x004fea0003900000 */
[----:B------:R-:W2:Y:S02]  /*fcd0*/  @!P0 SYNCS.PHASECHK.TRANS64 P0, [R6+URZ], R5 ;  /* 0x00000005060085a7 */ /* 0x000ea4000800007f */
[----:B--2---:R-:W-:Y:S05]  /*fce0*/  @!P0 BRA `(.L_x_3066) ;  /* 0xfffffffc00f08947 */ /* 0x004fea000383ffff */
[----:B------:R-:W-:Y:S05]  /*fcf0*/  BRA `(.L_x_3094) ;  /* 0xfffffff400bc7947 */ /* 0x000fea000383ffff */
.L_x_3067:
[----:B--2---:R2:W3:Y:S02]  /*fd00*/  SYNCS.PHASECHK.TRANS64.TRYWAIT P0, [R3+URZ], R2 ;  /* 0x00000002030075a7 */ /* 0x0044e4000800017f */
[----:B---3--:R-:W-:Y:S05]  /*fd10*/  @!P0 NANOSLEEP.SYNCS 0x989680 ;  /* 0x009896800000895d */ /* 0x008fea0003900000 */
[----:B------:R-:W3:Y:S02]  /*fd20*/  @!P0 SYNCS.PHASECHK.TRANS64 P0, [R3+URZ], R2 ;  /* 0x00000002030085a7 */ /* 0x000ee4000800007f */
[----:B---3--:R-:W-:Y:S05]  /*fd30*/  @!P0 BRA `(.L_x_3067) ;  /* 0xfffffffc00f08947 */ /* 0x008fea000383ffff */
[----:B------:R-:W-:Y:S05]  /*fd40*/  BRA `(.L_x_3095) ;  /* 0xfffffff400b07947 */ /* 0x000fea000383ffff */
.L_x_3069:
[----:B--2---:R2:W3:Y:S02]  /*fd50*/  SYNCS.PHASECHK.TRANS64.TRYWAIT P0, [R16+URZ], R5 ;  /* 0x00000005100075a7 */ /* 0x0044e4000800017f */
[----:B---3--:R-:W-:Y:S05]  /*fd60*/  @!P0 NANOSLEEP.SYNCS 0x989680 ;  /* 0x009896800000895d */ /* 0x008fea0003900000 */
[----:B------:R-:W3:Y:S02]  /*fd70*/  @!P0 SYNCS.PHASECHK.TRANS64 P0, [R16+URZ], R5 ;  /* 0x00000005100085a7 */ /* 0x000ee4000800007f */
[----:B---3--:R-:W-:Y:S05]  /*fd80*/  @!P0 BRA `(.L_x_3069) ;  /* 0xfffffffc00f08947 */ /* 0x008fea000383ffff */
[----:B------:R-:W-:Y:S05]  /*fd90*/  BRA `(.L_x_3096) ;  /* 0xfffffff400b47947 */ /* 0x000fea000383ffff */
.L_x_3097:
        /* <DEDUP_REMOVED lines=14> */
.L_x_12753:


//--------------------- .text._ZN7cutlass13device_kernelIN5flash11enable_sm90INS1_16FlashAttnFwdSm90INS1_25CollectiveMainloopFwdSm90ILi2EN4cute5tupleIJNS5_1CILi1EEES8_S8_EEENS6_IJNS7_ILi128EEENS7_ILi112EEENS7_ILi192EEEEEELi192ENS_10bfloat16_tEfNS_4arch4Sm90ELb0ELb0ELb1ELb1ELb0ELb0ELb0ELb1ELb1ELb0ELb0ELb0EEENS1_21CollectiveEpilogueFwdINS6_IJSA_SC_SB_EEES9_SE_SG_Li256ELb1ELb0ELb0ELb0EEENS1_36VarlenDynamicPersistentTileSchedulerILi128ELi112ELi256ELi32ELb0ELb0ELb1ELb0ELb1ELb1EEEEEEEEEvNT_6ParamsE --------------------------
	.section	.text._ZN7cutlass13device_kernelIN5flash11enable_sm90INS1_16FlashAttnFwdSm90INS1_25CollectiveMainloopFwdSm90ILi2EN4cute5tupleIJNS5_1CILi1EEES8_S8_EEENS6_IJNS7_ILi128EEENS7_ILi112EEENS7_ILi192EEEEEELi192ENS_10bfloat16_tEfNS_4arch4Sm90ELb0ELb0ELb1ELb1ELb0ELb0ELb0ELb1ELb1ELb0ELb0ELb0EEENS1_21CollectiveEpilogueFwdINS6_IJSA_SC_SB_EEES9_SE_SG_Li256ELb1ELb0ELb0ELb0EEENS1_36VarlenDynamicPersistentTileSchedulerILi128ELi112ELi256ELi32ELb0ELb0ELb1ELb0ELb1ELb1EEEEEEEEEvNT_6ParamsE,"ax",@progbits
	.align	128
.text._ZN7cutlass13device_kernelIN5flash11enable_sm90INS1_16FlashAttnFwdSm90INS1_25CollectiveMainloopFwdSm90ILi2EN4cute5tupleIJNS5_1CILi1EEES8_S8_EEENS6_IJNS7_ILi128EEENS7_ILi112EEENS7_ILi192EEEEEELi192ENS_10bfloat16_tEfNS_4arch4Sm90ELb0ELb0ELb1ELb1ELb0ELb0ELb0ELb1ELb1ELb0ELb0ELb0EEENS1_21CollectiveEpilogueFwdINS6_IJSA_SC_SB_EEES9_SE_SG_Li256ELb1ELb0ELb0ELb0EEENS1_36VarlenDynamicPersistentTileSchedulerILi128ELi112ELi256ELi32ELb0ELb0ELb1ELb0ELb1ELb1EEEEEEEEEvNT_6ParamsE:
        .type           _ZN7cutlass13device_kernelIN5flash11enable_sm90INS1_16FlashAttnFwdSm90INS1_25CollectiveMainloopFwdSm90ILi2EN4cute5tupleIJNS5_1CILi1EEES8_S8_EEENS6_IJNS7_ILi128EEENS7_ILi112EEENS7_ILi192EEEEEELi192ENS_10bfloat16_tEfNS_4arch4Sm90ELb0ELb0ELb1ELb1ELb0ELb0ELb0ELb1ELb1ELb0ELb0ELb0EEENS1_21CollectiveEpilogueFwdINS6_IJSA_SC_SB_EEES9_SE_SG_Li256ELb1ELb0ELb0ELb0EEENS1_36VarlenDynamicPersistentTileSchedulerILi128ELi112ELi256ELi32ELb0ELb0ELb1ELb0ELb1ELb1EEEEEEEEEvNT_6ParamsE,@function
        .size           _ZN7cutlass13device_kernelIN5flash11enable_sm90INS1_16FlashAttnFwdSm90INS1_25CollectiveMainloopFwdSm90ILi2EN4cute5tupleIJNS5_1CILi1EEES8_S8_EEENS6_IJNS7_ILi128EEENS7_ILi112EEENS7_ILi192EEEEEELi192ENS_10bfloat16_tEfNS_4arch4Sm90ELb0ELb0ELb1ELb1ELb0ELb0ELb0ELb1ELb1ELb0ELb0ELb0EEENS1_21CollectiveEpilogueFwdINS6_IJSA_SC_SB_EEES9_SE_SG_Li256ELb1ELb0ELb0ELb0EEENS1_36VarlenDynamicPersistentTileSchedulerILi128ELi112ELi256ELi32ELb0ELb0ELb1ELb0ELb1ELb1EEEEEEEEEvNT_6ParamsE,(.L_x_12754 - _ZN7cutlass13device_kernelIN5flash11enable_sm90INS1_16FlashAttnFwdSm90INS1_25CollectiveMainloopFwdSm90ILi2EN4cute5tupleIJNS5_1CILi1EEES8_S8_EEENS6_IJNS7_ILi128EEENS7_ILi112EEENS7_ILi192EEEEEELi192ENS_10bfloat16_tEfNS_4arch4Sm90ELb0ELb0ELb1ELb1ELb0ELb0ELb0ELb1ELb1ELb0ELb0ELb0EEENS1_21CollectiveEpilogueFwdINS6_IJSA_SC_SB_EEES9_SE_SG_Li256ELb1ELb0ELb0ELb0EEENS1_36VarlenDynamicPersistentTileSchedulerILi128ELi112ELi256ELi32ELb0ELb0ELb1ELb0ELb1ELb1EEEEEEEEEvNT_6ParamsE)
        .other          _ZN7cutlass13device_kernelIN5flash11enable_sm90INS1_16FlashAttnFwdSm90INS1_25CollectiveMainloopFwdSm90ILi2EN4cute5tupleIJNS5_1CILi1EEES8_S8_EEENS6_IJNS7_ILi128EEENS7_ILi112EEENS7_ILi192EEEEEELi192ENS_10bfloat16_tEfNS_4arch4Sm90ELb0ELb0ELb1ELb1ELb0ELb0ELb0ELb1ELb1ELb0ELb0ELb0EEENS1_21CollectiveEpilogueFwdINS6_IJSA_SC_SB_EEES9_SE_SG_Li256ELb1ELb0ELb0ELb0EEENS1_36VarlenDynamicPersistentTileSchedulerILi128ELi112ELi256ELi32ELb0ELb0ELb1ELb0ELb1ELb1EEEEEEEEEvNT_6ParamsE,@"STO_CUDA_ENTRY STV_DEFAULT"
_ZN7cutlass13device_kernelIN5flash11enable_sm90INS1_16FlashAttnFwdSm90INS1_25CollectiveMainloopFwdSm90ILi2EN4cute5tupleIJNS5_1CILi1EEES8_S8_EEENS6_IJNS7_ILi128EEENS7_ILi112EEENS7_ILi192EEEEEELi192ENS_10bfloat16_tEfNS_4arch4Sm90ELb0ELb0ELb1ELb1ELb0ELb0ELb0ELb1ELb1ELb0ELb0ELb0EEENS1_21CollectiveEpilogueFwdINS6_IJSA_SC_SB_EEES9_SE_SG_Li256ELb1ELb0ELb0ELb0EEENS1_36VarlenDynamicPersistentTileSchedulerILi128ELi112ELi256ELi32ELb0ELb0ELb1ELb0ELb1ELb1EEEEEEEEEvNT_6ParamsE:
[----:B------:R-:W0:Y:S02]  /*0000*/  LDC R1, c[0x0][0x28] ;  /* 0x00000a00ff017b82 */ /* 0x000e240000000800 */
[----:B0-----:R-:W-:Y:S01]  /*0010*/  VIADD R1, R1, 0xffffffc8 ;  /* 0xffffffc801017836 */ /* 0x001fe20000000000 */
[----:B------:R-:W0:Y:S01]  /*0020*/  S2R R3, SR_TID.X ;  /* 0x0000000000037919 */ /* 0x000e220000002100 */
[----:B------:R-:W-:Y:S01]  /*0030*/  ELECT P0, URZ, PT ;  /* 0x00000000003f782f */ /* 0x000fe20003800000 */
[----:B------:R-:W-:Y:S01]  /*0040*/  BSSY B0, `(.L_x_3098) ;  /* 0x0000010000007945 */ /* 0x000fe20003800000 */
[----:B0-----:R-:W-:-:S05]  /*0050*/  SHF.R.U32.HI R0, RZ, 0x5, R3 ;  /* 0x00000005ff007819 */ /* 0x001fca0000011603 */
[----:B------:R-:W0:Y:S02]  /*0060*/  SHFL.IDX PT, R2, R0, RZ, 0x1f ;  /* 0x00001fff00027589 */ /* 0x000e2400000e0000 */
[----:B0-----:R-:W-:-:S13]  /*0070*/  ISETP.EQ.AND P0, PT, R2, RZ, P0 ;  /* 0x000000ff0200720c */ /* 0x001fda0000702270 */
        /* <DEDUP_REMOVED lines=12> */
.L_x_3099:
[----:B------:R-:W-:Y:S05]  /*0140*/  BSYNC B0 ;  /* 0x0000000000007941 */ /* 0x000fea0003800000 */
.L_x_3098:
[----:B------:R-:W-:Y:S01]  /*0150*/  VOTEU.ANY UP0, P0 ;  /* 0x00000000003f7886 */ /* 0x000fe20000000100 */
[----:B------:R-:W0:Y:S01]  /*0160*/  SHFL.IDX PT, R2, R0, RZ, 0x1f ;  /* 0x00001fff00027589 */ /* 0x000e2200000e0000 */
[----:B------:R-:W-:Y:S01]  /*0170*/  UMOV UR4, 0x1 ;  /* 0x0000000100047882 */ /* 0x000fe20000000000 */
[----:B------:R-:W-:Y:S01]  /*0180*/  UMOV UR7, 0x100 ;  /* 0x0000010000077882 */ /* 0x000fe20000000000 */
[----:B------:R-:W-:Y:S01]  /*0190*/  VOTEU.ANY UP1, P0 ;  /* 0x00000000003f7886 */ /* 0x000fe20000020100 */
[----:B------:R-:W1:Y:S01]  /*01a0*/  @UP0 S2UR UR8, SR_CgaCtaId ;  /* 0x00000000000809c3 */ /* 0x000e620000008800 */
[----:B------:R-:W-:Y:S01]  /*01b0*/  @UP0 UMOV UR6, 0x400 ;  /* 0x0000040000060882 */ /* 0x000fe20000000000 */
[----:B------:R-:W-:-:S04]  /*01c0*/  @UP0 UIADD3 UR4, -UR4, 0x100000, URZ ;  /* 0x0010000004040890 */ /* 0x000fc8000fffe13f */
[----:B------:R-:W-:Y:S02]  /*01d0*/  @UP0 USHF.L.U32 UR5, UR4, 0xb, URZ ;  /* 0x0000000b04050899 */ /* 0x000fe4000800063f */
[----:B------:R-:W-:Y:S01]  /*01e0*/  @UP0 USHF.L.U32 UR4, UR4, 0x1, URZ ;  /* 0x0000000104040899 */ /* 0x000fe2000800063f */
[----:B0-----:R-:W-:Y:S02]  /*01f0*/  ISETP.NE.AND P1, PT, R2, RZ, PT ;  /* 0x000000ff0200720c */ /* 0x001fe40003f25270 */
[----:B------:R-:W-:Y:S01]  /*0200*/  SHF.R.U32.HI R2, RZ, 0x7, R3 ;  /* 0x00000007ff027819 */ /* 0x000fe20000011603 */
[----:B-1----:R-:W-:Y:S02]  /*0210*/  @UP0 ULEA UR8, UR8, UR6, 0x18 ;  /* 0x0000000608080291 */ /* 0x002fe4000f8ec03f */
[----:B------:R-:W-:-:S04]  /*0220*/  @UP0 UIADD3 UR6, -UR7, 0x100000, URZ ;  /* 0x0010000007060890 */ /* 0x000fc8000fffe13f */
[----:B------:R-:W-:Y:S02]  /*0230*/  @UP0 USHF.L.U32 UR7, UR6, 0xb, URZ ;  /* 0x0000000b06070899 */ /* 0x000fe4000800063f */
[----:B------:R-:W-:Y:S01]  /*0240*/  @UP0 USHF.L.U32 UR6, UR6, 0x1, URZ ;  /* 0x0000000106060899 */ /* 0x000fe2000800063f */
[----:B------:R-:W-:Y:S01]  /*0250*/  VOTEU.ANY UP0, P0 ;  /* 0x00000000003f7886 */ /* 0x000fe20000000100 */
[----:B------:R-:W0:Y:S04]  /*0260*/  SHFL.IDX PT, R2, R2, RZ, 0x1f ;  /* 0x00001fff02027589 */ /* 0x000e2800000e0000 */
[----:B------:R-:W1:Y:S02]  /*0270*/  FENCE.VIEW.ASYNC.S ;  /* 0x00000000000073c6 */ /* 0x000e640000000000 */
[----:B-1----:R1:W2:Y:S04]  /*0280*/  @UP0 SYNCS.EXCH.64 URZ, [UR8+0x36800], UR4 ;  /* 0x03680004083f05b2 */ /* 0x0022a80008000100 */
        /* <DEDUP_REMOVED lines=16> */
[----:B------:R4:W0:Y:S01]  /*0390*/  SYNCS.EXCH.64 URZ, [UR8+0x36840], UR4 ;  /* 0x03684004083f75b2 */ /* 0x0008220008000100 */
[----:B------:R4:W0:Y:S01]  /*03a0*/  SYNCS.EXCH.64 URZ, [UR8+0x36838], UR6 ;  /* 0x03683806083f75b2 */ /* 0x0008220008000100 */
[----:B------:R4:W0:Y:S02]  /*03b0*/  SYNCS.EXCH.64 URZ, [UR8+0x36848], UR4 ;  /* 0x03684804083f75b2 */ /* 0x0008240008000100 */
[----:B----4-:R-:W-:Y:S01]  /*03c0*/  NOP ;  /* 0x0000000000007918 */ /* 0x010fe20000000000 */
.L_x_3100:
        /* <DEDUP_REMOVED lines=22> */
.L_x_3101:
        /* <DEDUP_REMOVED lines=14> */
[----:B------:R4:W0:Y:S01]  /*0610*/  SYNCS.EXCH.64 URZ, [UR6+0x36880], UR4 ;  /* 0x03688004063f75b2 */ /* 0x0008220008000100 */
[----:B------:R4:W0:Y:S01]  /*0620*/  SYNCS.EXCH.64 URZ, [UR6+0x36878], UR4 ;  /* 0x03687804063f75b2 */ /* 0x0008220008000100 */
[----:B------:R4:W0:Y:S02]  /*0630*/  SYNCS.EXCH.64 URZ, [UR6+0x36888], UR4 ;  /* 0x03688804063f75b2 */ /* 0x0008240008000100 */
[----:B----4-:R-:W-:Y:S01]  /*0640*/  NOP ;  /* 0x0000000000007918 */ /* 0x010fe20000000000 */
.L_x_3102:
        /* <DEDUP_REMOVED lines=22> */
.L_x_3103:
        /* <DEDUP_REMOVED lines=22> */
.L_x_3104:
[----:B0-----:R-:W-:Y:S01]  /*0910*/  ISETP.NE.AND P0, PT, R2, RZ, PT ;  /* 0x000000ff0200720c */ /* 0x001fe20003f05270 */
[----:B------:R-:W-:Y:S01]  /*0920*/  IMAD.MOV.U32 R2, RZ, RZ, 0x1 ;  /* 0x00000001ff027424 */ /* 0x000fe200078e00ff */
[----:B------:R-:W-:Y:S01]  /*0930*/  NOP ;  /* 0x0000000000007918 */ /* 0x000fe20000000000 */
[----:B------:R-:W-:-:S03]  /*0940*/  ULDC.64 UR60, c[0x0][0x208] ;  /* 0x00008200003c7ab9 */ /* 0x000fc60000000a00 */
[----:B------:R-:W-:-:S05]  /*0950*/  SEL R2, R2, 0x2, !P0 ;  /* 0x0000000202027807 */ /* 0x000fca0004000000 */
[----:B------:R0:W-:Y:S01]  /*0960*/  STL [R1+0x30], R2 ;  /* 0x0000300201007387 */ /* 0x0001e20000100800 */
[----:B-123--:R-:W-:Y:S06]  /*0970*/  BAR.SYNC.DEFER_BLOCKING 0x0 ;  /* 0x0000000000007b1d */ /* 0x00efec0000010000 */
[----:B------:R-:W-:Y:S05]  /*0980*/  @!P0 BRA `(.L_x_3105) ;  /* 0x000000cc00f48947 */ /* 0x000fea0003800000 */
.L_x_3106:
        /* <DEDUP_REMOVED lines=14> */
[----:B------:R-:W2:Y:S01]  /*0a70*/  LDL.LU R10, [R1+0x30] ;  /* 0x00003000010a7983 */ /* 0x000ea20000300800 */
[----:B------:R-:W1:Y:S02]  /*0a80*/  S2R R0, SR_TID.X ;  /* 0x0000000000007919 */ /* 0x000e640000002100 */
[----:B-1----:R-:W-:-:S05]  /*0a90*/  VIADD R214, R0, 0xffffff80 ;  /* 0xffffff8000d67836 */ /* 0x002fca0000000000 */
[----:B------:R-:W-:-:S04]  /*0aa0*/  SHF.R.S32.HI R3, RZ, 0x1f, R214 ;  /* 0x0000001fff037819 */ /* 0x000fc800000114d6 */
[----:B------:R-:W-:-:S04]  /*0ab0*/  LEA.HI R5, R3, R214, RZ, 0x7 ;  /* 0x000000d603057211 */ /* 0x000fc800078f38ff */
[----:B------:R-:W-:-:S05]  /*0ac0*/  LOP3.LUT R209, R5, 0xffffff80, RZ, 0xc0, !PT ;  /* 0xffffff8005d17812 */ /* 0x000fca00078ec0ff */
[----:B------:R-:W-:-:S05]  /*0ad0*/  IMAD.IADD R209, R214, 0x1, -R209 ;  /* 0x00000001d6d17824 */ /* 0x000fca00078e0ad1 */
[----:B------:R-:W-:-:S04]  /*0ae0*/  SHF.R.S32.HI R4, RZ, 0x1f, R209 ;  /* 0x0000001fff047819 */ /* 0x000fc800000114d1 */
[----:B------:R-:W-:-:S04]  /*0af0*/  LEA.HI R6, R4, R209, RZ, 0x2 ;  /* 0x000000d104067211 */ /* 0x000fc800078f10ff */
[--C-:B------:R-:W-:Y:S02]  /*0b00*/  SHF.R.S32.HI R8, RZ, 0x2, R6.reuse ;  /* 0x00000002ff087819 */ /* 0x100fe40000011406 */
[----:B------:R-:W-:Y:S02]  /*0b10*/  SHF.R.S32.HI R11, RZ, 0x1f, R6 ;  /* 0x0000001fff0b7819 */ /* 0x000fe40000011406 */
[----:B------:R-:W-:Y:S02]  /*0b20*/  SHF.R.S32.HI R210, RZ, 0x7, R5 ;  /* 0x00000007ffd27819 */ /* 0x000fe40000011405 */
[----:B------:R-:W-:Y:S02]  /*0b30*/  LEA.HI R11, R11, R8, RZ, 0x3 ;  /* 0x000000080b0b7211 */ /* 0x000fe400078f18ff */
[----:B------:R-:W-:Y:S02]  /*0b40*/  LEA.HI R4, R4, R209, RZ, 0x5 ;  /* 0x000000d104047211 */ /* 0x000fe400078f28ff */
[----:B------:R-:W-:-:S02]  /*0b50*/  LOP3.LUT R11, R11, 0xfffffff8, RZ, 0xc0, !PT ;  /* 0xfffffff80b0b7812 */ /* 0x000fc400078ec0ff */
[----:B------:R-:W-:Y:S02]  /*0b60*/  LEA.HI R5, R5, R210, RZ, 0x1 ;  /* 0x000000d205057211 */ /* 0x000fe400078f08ff */
[-C--:B------:R-:W-:Y:S01]  /*0b70*/  LEA.HI R0, R3, R214.reuse, RZ, 0x4 ;  /* 0x000000d603007211 */ /* 0x080fe200078f20ff */
[----:B------:R-:W-:Y:S01]  /*0b80*/  IMAD.IADD R11, R8, 0x1, -R11 ;  /* 0x00000001080b7824 */ /* 0x000fe200078e0a0b */
[----:B------:R-:W-:Y:S02]  /*0b90*/  SHF.R.S32.HI R4, RZ, 0x5, R4 ;  /* 0x00000005ff047819 */ /* 0x000fe40000011404 */
[----:B------:R-:W-:Y:S02]  /*0ba0*/  LOP3.LUT R5, R5, 0x3fffffe, RZ, 0xc0, !PT ;  /* 0x03fffffe05057812 */ /* 0x000fe400078ec0ff */
[CC--:B0-----:R-:W-:Y:S02]  /*0bb0*/  LEA.HI R2, R3.reuse, R214.reuse, RZ, 0x5 ;  /* 0x000000d603027211 */ /* 0x0c1fe400078f28ff */
[----:B------:R-:W-:Y:S01]  /*0bc0*/  SHF.R.S32.HI R9, RZ, 0x4, R0 ;  /* 0x00000004ff097819 */ /* 0x000fe20000011400 */
[----:B------:R-:W-:Y:S01]  /*0bd0*/  IMAD R4, R4, 0x10, R11 ;  /* 0x0000001004047824 */ /* 0x000fe200078e020b */
[----:B------:R-:W-:Y:S01]  /*0be0*/  LOP3.LUT R7, R0, 0x3fffff0, RZ, 0xc0, !PT ;  /* 0x03fffff000077812 */ /* 0x000fe200078ec0ff */
[----:B------:R-:W-:Y:S01]  /*0bf0*/  IMAD.IADD R5, R210, 0x1, -R5 ;  /* 0x00000001d2057824 */ /* 0x000fe200078e0a05 */
[----:B------:R-:W-:Y:S01]  /*0c00*/  LEA.HI R0, R0, R9, RZ, 0x1 ;  /* 0x0000000900007211 */ /* 0x000fe200078f08ff */
[----:B------:R-:W-:Y:S01]  /*0c10*/  IMAD.SHL.U32 R2, R2, 0x20, RZ ;  /* 0x0000002002027824 */ /* 0x000fe200078e00ff */
[----:B------:R-:W-:Y:S01]  /*0c20*/  LEA.HI R3, R3, R214, RZ, 0x3 ;  /* 0x000000d603037211 */ /* 0x000fe200078f18ff */
[----:B------:R-:W-:Y:S01]  /*0c30*/  IMAD R212, R5, 0x40, R4 ;  /* 0x0000004005d47824 */ /* 0x000fe200078e0204 */
[----:B------:R-:W-:Y:S01]  /*0c40*/  LOP3.LUT R0, R0, 0x1ffffffe, RZ, 0xc0, !PT ;  /* 0x1ffffffe00007812 */ /* 0x000fe200078ec0ff */
[----:B------:R-:W-:Y:S01]  /*0c50*/  IMAD.IADD R7, R214, 0x1, -R7 ;  /* 0x00000001d6077824 */ /* 0x000fe200078e0a07 */
[----:B------:R-:W-:-:S02]  /*0c60*/  LOP3.LUT R6, R6, 0x7ffffffc, RZ, 0xc0, !PT ;  /* 0x7ffffffc06067812 */ /* 0x000fc400078ec0ff */
[----:B------:R-:W-:Y:S02]  /*0c70*/  LOP3.LUT R5, R3, 0x1ffffff8, RZ, 0xc0, !PT ;  /* 0x1ffffff803057812 */ /* 0x000fe400078ec0ff */
[----:B------:R-:W-:Y:S01]  /*0c80*/  LOP3.LUT R2, R2, 0xfffffc00, RZ, 0xc0, !PT ;  /* 0xfffffc0002027812 */ /* 0x000fe200078ec0ff */
[----:B------:R-:W-:Y:S02]  /*0c90*/  IMAD.IADD R0, R9, 0x1, -R0 ;  /* 0x0000000109007824 */ /* 0x000fe400078e0a00 */
[----:B------:R-:W-:Y:S01]  /*0ca0*/  IMAD.MOV.U32 R211, RZ, RZ, -0x2 ;  /* 0xfffffffeffd37424 */ /* 0x000fe200078e00ff */
[----:B------:R-:W-:Y:S01]  /*0cb0*/  LEA R7, R7, R2, 0x6 ;  /* 0x0000000207077211 */ /* 0x000fe200078e30ff */
[----:B------:R-:W-:Y:S02]  /*0cc0*/  IMAD.IADD R6, R209, 0x1, -R6 ;  /* 0x00000001d1067824 */ /* 0x000fe400078e0a06 */
[----:B------:R-:W-:Y:S01]  /*0cd0*/  IMAD.IADD R5, R214, 0x1, -R5 ;  /* 0x00000001d6057824 */ /* 0x000fe200078e0a05 */
[----:B------:R-:W-:Y:S01]  /*0ce0*/  LEA R213, R0, R7, 0x3 ;  /* 0x0000000700d57211 */ /* 0x000fe200078e18ff */
[----:B------:R-:W-:Y:S01]  /*0cf0*/  IMAD R211, R6, R211, 0x70 ;  /* 0x0000007006d37424 */ /* 0x000fe200078e02d3 */
[----:B------:R-:W-:Y:S01]  /*0d00*/  CS2R R16, SRZ ;  /* 0x0000000000107805 */ /* 0x000fe2000001ff00 */
[----:B------:R-:W-:Y:S01]  /*0d10*/  IMAD.MOV.U32 R208, RZ, RZ, RZ ;  /* 0x000000ffffd07224 */ /* 0x000fe200078e00ff */
[----:B------:R-:W-:Y:S01]  /*0d20*/  SHF.R.S32.HI R22, RZ, 0x3, R3 ;  /* 0x00000003ff167819 */ /* 0x000fe20000011403 */
[----:B------:R-:W-:Y:S01]  /*0d30*/  IMAD.SHL.U32 R18, R5, 0x8, RZ ;  /* 0x0000000805127824 */ /* 0x000fe200078e00ff */
[----:B--2---:R-:W-:-:S07]  /*0d40*/  LOP3.LUT R19, R10, 0x1, RZ, 0xfc, !PT ;  /* 0x000000010a137812 */ /* 0x004fce00078efcff */
.L_x_3149:
[----:B0-----:R-:W0:Y:S01]  /*0d50*/  LDC.64 R204, c[0x0][0xc60] ;  /* 0x00031800ffcc7b82 */ /* 0x001e220000000a00 */
[----:B------:R-:W-:Y:S01]  /*0d60*/  ULDC.64 UR4, c[0x0][0xa28] ;  /* 0x00028a0000047ab9 */ /* 0x000fe20000000a00 */
[----:B---3-5:R-:W-:Y:S01]  /*0d70*/  IMAD.MOV.U32 R5, RZ, RZ, RZ ;  /* 0x000000ffff057224 */ /* 0x028fe200078e00ff */
[----:B------:R-:W-:Y:S01]  /*0d80*/  ULDC.64 UR6, c[0x0][0xa20] ;  /* 0x0002880000067ab9 */ /* 0x000fe20000000a00 */
[----:B0-----:R-:W-:-:S06]  /*0d90*/  IMAD.WIDE R204, R103, 0x4, R204 ;  /* 0x0000000467cc7825 */ /* 0x001fcc00078e02cc */
[----:B--2---:R-:W2:Y:S01]  /*0da0*/  LDG.E R204, desc[UR60][R204.64] ;  /* 0x0000003ccccc7981 */ /* 0x004ea2000c1e1900 */
[----:B------:R-:W-:-:S04]  /*0db0*/  ISETP.NE.U32.AND P0, PT, RZ, UR4, PT ;  /* 0x00000004ff007c0c */ /* 0x000fc8000bf05070 */
[----:B------:R-:W-:Y:S02]  /*0dc0*/  ISETP.NE.AND.EX P0, PT, RZ, UR5, PT, P0 ;  /* 0x00000005ff007c0c */ /* 0x000fe4000bf05300 */
[----:B--2---:R-:W-:-:S11]  /*0dd0*/  SHF.R.S32.HI R207, RZ, 0x1f, R204 ;  /* 0x0000001fffcf7819 */ /* 0x004fd600000114cc */
[----:B------:R-:W-:-:S04]  /*0de0*/  @P0 LEA R2, P1, R204, UR4, 0x2 ;  /* 0x00000004cc020c11 */ /* 0x000fc8000f8210ff */
[----:B------:R-:W-:Y:S01]  /*0df0*/  @P0 LEA.HI.X R3, R204, UR5, R207, 0x2, P1 ;  /* 0x00000005cc030c11 */ /* 0x000fe200088f14cf */
[----:B------:R-:W-:-:S04]  /*0e00*/  ULDC.64 UR4, c[0x0][0x3f8] ;  /* 0x0000fe0000047ab9 */ /* 0x000fc80000000a00 */
[----:B------:R0:W5:Y:S01]  /*0e10*/  @P0 LDG.E R5, desc[UR60][R2.64] ;  /* 0x0000003c02050981 */ /* 0x000162000c1e1900 */
[----:B------:R-:W-:Y:S01]  /*0e20*/  ISETP.NE.U32.AND P0, PT, RZ, UR6, PT ;  /* 0x00000006ff007c0c */ /* 0x000fe2000bf05070 */
[----:B------:R-:W-:-:S03]  /*0e30*/  UISETP.NE.U32.AND UP0, UPT, UR4, URZ, UPT ;  /* 0x0000003f0400728c */ /* 0x000fc6000bf05070 */
[----:B------:R-:W-:Y:S01]  /*0e40*/  ISETP.NE.AND.EX P0, PT, RZ, UR7, PT, P0 ;  /* 0x00000007ff007c0c */ /* 0x000fe2000bf05300 */
[----:B------:R-:W-:Y:S01]  /*0e50*/  UISETP.NE.AND.EX UP0, UPT, UR5, URZ, UPT, UP0 ;  /* 0x0000003f0500728c */ /* 0x000fe2000bf05300 */
[----:B------:R-:W-:Y:S02]  /*0e60*/  ULDC UR4, c[0x0][0x404] ;  /* 0x0001010000047ab9 */ /* 0x000fe40000000800 */
[----:B------:R-:W-:Y:S01]  /*0e70*/  ULDC UR5, c[0x0][0x2e0] ;  /* 0x0000b80000057ab9 */ /* 0x000fe20000000800 */
[----:B------:R-:W-:-:S04]  /*0e80*/  USEL UR4, UR4, 0x1, UP0 ;  /* 0x0000000104047887 */ /* 0x000fc80008000000 */
[----:B------:R-:W-:-:S04]  /*0e90*/  UIMAD UR4, UR4, UR5, URZ ;  /* 0x00000005040472a4 */ /* 0x000fc8000f8e023f */
[C---:B0-----:R-:W-:Y:S02]  /*0ea0*/  @P0 LEA R2, P1, R204.reuse, UR6, 0x2 ;  /* 0x00000006cc020c11 */ /* 0x041fe4000f8210ff */
[----:B------:R-:W-:Y:S02]  /*0eb0*/  IMAD.U32 R82, RZ, RZ, UR4 ;  /* 0x00000004ff527e24 */ /* 0x000fe4000f8e00ff */
[----:B------:R-:W-:-:S05]  /*0ec0*/  @P0 LEA.HI.X R3, R204, UR7, R207, 0x2, P1 ;  /* 0x00000007cc030c11 */ /* 0x000fca00088f14cf */
[----:B------:R0:W5:Y:S01]  /*0ed0*/  @P0 LDG.E R82, desc[UR60][R2.64] ;  /* 0x0000003c02520981 */ /* 0x000162000c1e1900 */
[----:B----4-:R-:W-:Y:S05]  /*0ee0*/  @P0 BRA `(.L_x_3107) ;  /* 0x0000000000240947 */ /* 0x010fea0003800000 */
[----:B------:R-:W-:Y:S02]  /*0ef0*/  ULDC.64 UR4, c[0x0][0xa08] ;  /* 0x0002820000047ab9 */ /* 0x000fe40000000a00 */
[----:B------:R-:W-:-:S04]  /*0f00*/  ISETP.NE.U32.AND P0, PT, RZ, UR4, PT ;  /* 0x00000004ff007c0c */ /* 0x000fc8000bf05070 */
[----:B------:R-:W-:-:S13]  /*0f10*/  ISETP.NE.AND.EX P0, PT, RZ, UR5, PT, P0 ;  /* 0x00000005ff007c0c */ /* 0x000fda000bf05300 */
[----:B------:R-:W-:Y:S05]  /*0f20*/  @!P0 BRA `(.L_x_3107) ;  /* 0x0000000000148947 */ /* 0x000fea0003800000 */
[----:B0-----:R-:W0:Y:S02]  /*0f30*/  LDC.64 R2, c[0x0][0xa08] ;  /* 0x00028200ff027b82 */ /* 0x001e240000000a00 */
[----:B0-----:R-:W-:-:S05]  /*0f40*/  IMAD.WIDE R2, R204, 0x4, R2 ;  /* 0x00000004cc027825 */ /* 0x001fca00078e0202 */
[----:B-----5:R-:W2:Y:S04]  /*0f50*/  LDG.E R82, desc[UR60][R2.64] ;  /* 0x0000003c02527981 */ /* 0x020ea8000c1e1900 */
[----:B------:R-:W2:Y:S02]  /*0f60*/  LDG.E R7, desc[UR60][R2.64+0x4] ;  /* 0x0000043c02077981 */ /* 0x000ea4000c1e1900 */
[----:B--2---:R-:W-:-:S07]  /*0f70*/  IADD3 R82, -R82, R7, RZ ;  /* 0x0000000752527210 */ /* 0x004fce0007ffe1ff */
.L_x_3107:
[----:B-----5:R-:W-:Y:S01]  /*0f80*/  IMAD.IADD R82, R82, 0x1, -R5 ;  /* 0x0000000152527824 */ /* 0x020fe200078e0a05 */
[----:B------:R-:W-:Y:S01]  /*0f90*/  PLOP3.LUT P0, PT, PT, PT, PT, 0x80, 0x0 ;  /* 0x000000000000781c */ /* 0x000fe20003f0f070 */
[----:B0-----:R-:W-:Y:S01]  /*0fa0*/  IMAD.MOV.U32 R2, RZ, RZ, RZ ;  /* 0x000000ffff027224 */ /* 0x001fe200078e00ff */
[----:B------:R-:W-:Y:S01]  /*0fb0*/  CS2R R118, SRZ ;  /* 0x0000000000767805 */ /* 0x000fe2000001ff00 */
[C---:B------:R-:W-:Y:S01]  /*0fc0*/  VIADD R3, R82.reuse, 0x6f ;  /* 0x0000006f52037836 */ /* 0x040fe20000000000 */
[----:B------:R-:W-:Y:S01]  /*0fd0*/  ISETP.GE.AND P1, PT, R82, 0x1, PT ;  /* 0x000000015200780c */ /* 0x000fe20003f26270 */
[----:B------:R-:W-:Y:S01]  /*0fe0*/  IMAD.MOV.U32 R206, RZ, RZ, R101 ;  /* 0x000000ffffce7224 */ /* 0x000fe200078e0065 */
[----:B------:R-:W-:Y:S01]  /*0ff0*/  CS2R R116, SRZ ;  /* 0x0000000000747805 */ /* 0x000fe2000001ff00 */
[----:B------:R-:W-:Y:S01]  /*1000*/  IMAD.HI R2, R3, -0x6db6db6d, R2 ;  /* 0x9249249303027827 */ /* 0x000fe200078e0202 */
[----:B------:R-:W-:Y:S02]  /*1010*/  CS2R R114, SRZ ;  /* 0x0000000000727805 */ /* 0x000fe4000001ff00 */
[----:B------:R-:W-:-:S02]  /*1020*/  CS2R R112, SRZ ;  /* 0x0000000000707805 */ /* 0x000fc4000001ff00 */
[----:B------:R-:W-:Y:S01]  /*1030*/  CS2R R110, SRZ ;  /* 0x00000000006e7805 */ /* 0x000fe2000001ff00 */
[----:B------:R-:W-:Y:S01]  /*1040*/  IMAD.MOV.U32 R205, RZ, RZ, R102 ;  /* 0x000000ffffcd7224 */ /* 0x000fe200078e0066 */
[----:B------:R-:W-:Y:S01]  /*1050*/  SHF.R.U32.HI R3, RZ, 0x1f, R2 ;  /* 0x0000001fff037819 */ /* 0x000fe20000011602 */
[----:B------:R-:W-:Y:S01]  /*1060*/  IMAD.MOV.U32 R0, RZ, RZ, RZ ;  /* 0x000000ffff007224 */ /* 0x000fe200078e00ff */
[----:B------:R-:W-:Y:S02]  /*1070*/  CS2R R108, SRZ ;  /* 0x00000000006c7805 */ /* 0x000fe4000001ff00 */
[----:B------:R-:W-:Y:S02]  /*1080*/  CS2R R106, SRZ ;  /* 0x00000000006a7805 */ /* 0x000fe4000001ff00 */
[----:B------:R-:W-:Y:S02]  /*1090*/  LEA.HI.SX32 R120, R2, R3, 0x1a ;  /* 0x0000000302787211 */ /* 0x000fe400078fd2ff */
[----:B------:R-:W-:-:S02]  /*10a0*/  CS2R R2, SRZ ;  /* 0x0000000000027805 */ /* 0x000fc4000001ff00 */
[----:B------:R-:W-:Y:S02]  /*10b0*/  CS2R R104, SRZ ;  /* 0x0000000000687805 */ /* 0x000fe4000001ff00 */
[----:B------:R-:W-:Y:S02]  /*10c0*/  CS2R R46, SRZ ;  /* 0x00000000002e7805 */ /* 0x000fe4000001ff00 */
[----:B------:R-:W-:Y:S02]  /*10d0*/  MOV R39, RZ ;  /* 0x000000ff00277202 */ /* 0x000fe40000000f00 */
        /* <DEDUP_REMOVED lines=37> */
[----:B------:R-:W-:Y:S01]  /*1330*/  CS2R R6, SRZ ;  /* 0x0000000000067805 */ /* 0x000fe2000001ff00 */
        /* <DEDUP_REMOVED lines=22> */
[----:B------:R-:W-:Y:S01]  /*14a0*/  MOV R4, UR4 ;  /* 0x0000000400047c02 */ /* 0x000fe20008000f00 */
        /* <DEDUP_REMOVED lines=11> */
[----:B-1----:R-:W-:Y:S05]  /*1560*/  CALL.ABS.NOINC R2 ;  /* 0x0000000002007343 */ /* 0x002fea0003c00000 */
.L_x_3109:
[----:B------:R-:W0:Y:S01]  /*1570*/  S2UR UR5, SR_CgaCtaId ;  /* 0x00000000000579c3 */ /* 0x000e220000008800 */
[----:B------:R-:W-:Y:S01]  /*1580*/  LEA.HI R0, R208, R208, RZ, 0x1 ;  /* 0x000000d0d0007211 */ /* 0x000fe200078f08ff */
[----:B------:R-:W-:Y:S01]  /*1590*/  UMOV UR4, 0x400 ;  /* 0x0000040000047882 */ /* 0x000fe20000000000 */
[----:B------:R-:W-:Y:S01]  /*15a0*/  BSSY B0, `(.L_x_3110) ;  /* 0x0000009000007945 */ /* 0x000fe20003800000 */
[----:B------:R-:W-:Y:S02]  /*15b0*/  ISETP.NE.AND P0, PT, R19, 0x3, PT ;  /* 0x000000031300780c */ /* 0x000fe40003f05270 */
[----:B------:R-:W-:-:S05]  /*15c0*/  LOP3.LUT R3, R0, 0xfffffffe, RZ, 0xc0, !PT ;  /* 0xfffffffe00037812 */ /* 0x000fca00078ec0ff */
[----:B------:R-:W-:-:S05]  /*15d0*/  IMAD.IADD R3, R208, 0x1, -R3 ;  /* 0x00000001d0037824 */ /* 0x000fca00078e0a03 */
[----:B------:R-:W-:Y:S01]  /*15e0*/  SHF.L.U32 R3, R3, 0x1f, RZ ;  /* 0x0000001f03037819 */ /* 0x000fe200000006ff */
[----:B0-----:R-:W-:-:S06]  /*15f0*/  ULEA UR4, UR5, UR4, 0x18 ;  /* 0x0000000405047291 */ /* 0x001fcc000f8ec03f */
[----:B------:R-:W-:-:S04]  /*1600*/  IMAD.U32 R2, RZ, RZ, UR4 ;  /* 0x00000004ff027e24 */ /* 0x000fc8000f8e00ff */
[----:B------:R-:W0:Y:S02]  /*1610*/  SYNCS.PHASECHK.TRANS64.TRYWAIT P1, [R2+URZ+0x36800], R3 ;  /* 0x03680003020075a7 */ /* 0x000e24000802017f */
[----:B0-----:R-:W-:Y:S05]  /*1620*/  @!P1 BRA `(.L_x_3111) ;  /* 0x0000011000409947 */ /* 0x001fea0003800000 */
.L_x_3235:
[----:B------:R-:W-:Y:S05]  /*1630*/  BSYNC B0 ;  /* 0x0000000000007941 */ /* 0x000fea0003800000 */
.L_x_3110:
[----:B------:R-:W-:Y:S05]  /*1640*/  @!P0 BRA `(.L_x_3112) ;  /* 0x0000000000048947 */ /* 0x000fea0003800000 */
[----:B------:R-:W-:Y:S01]  /*1650*/  BPT.TRAP 0x1 ;  /* 0x000000040000795c */ /* 0x000fe20000300000 */
.L_x_3112:
[----:B------:R-:W-:Y:S01]  /*1660*/  IMAD R0, R16, 0x8, R2 ;  /* 0x0000000810007824 */ /* 0x000fe200078e0202 */
[----:B0-----:R-:W-:-:S04]  /*1670*/  SHF.L.U32 R3, R17, 0x1f, RZ ;  /* 0x0000001f11037819 */ /* 0x001fc800000006ff */
[----:B------:R0:W1:Y:S01]  /*1680*/  SYNCS.PHASECHK.TRANS64.TRYWAIT P2, [R0+URZ+0x36830], R3 ;  /* 0x03683003000075a7 */ /* 0x000062000804017f */
[----:B------:R-:W-:Y:S05]  /*1690*/  @!P0 BRA `(.L_x_3113) ;  /* 0x0000000000048947 */ /* 0x000fea0003800000 */
[----:B------:R-:W-:Y:S01]  /*16a0*/  BPT.TRAP 0x1 ;  /* 0x000000040000795c */ /* 0x000fe20000300000 */
.L_x_3113:
[----:B------:R-:W2:Y:S01]  /*16b0*/  S2R R4, SR_TID.X ;  /* 0x0000000000047919 */ /* 0x000ea20000002100 */
[----:B------:R-:W-:Y:S01]  /*16c0*/  IMAD.MOV.U32 R119, RZ, RZ, RZ ;  /* 0x000000ffff777224 */ /* 0x000fe200078e00ff */
[----:B--2---:R-:W-:Y:S01]  /*16d0*/  LOP3.LUT P1, RZ, R4, 0x7f, RZ, 0xc0, !PT ;  /* 0x0000007f04ff7812 */ /* 0x004fe2000782c0ff */
[----:B-1----:R-:W-:-:S12]  /*16e0*/  @P2 BRA `(.L_x_3114) ;  /* 0x0000000000082947 */ /* 0x002fd80003800000 */
[----:B------:R-:W1:Y:S02]  /*16f0*/  SYNCS.PHASECHK.TRANS64.TRYWAIT P2, [R0+URZ+0x36830], R3 ;  /* 0x03683003000075a7 */ /* 0x000e64000804017f */
[----:B-1----:R-:W-:Y:S05]  /*1700*/  @!P2 BRA `(.L_x_3115) ;  /* 0x00000110001ca947 */ /* 0x002fea0003800000 */
.L_x_3114:
[----:B------:R-:W-:Y:S05]  /*1710*/  WARPSYNC.ALL ;  /* 0x0000000000007948 */ /* 0x000fea0003800000 */
[----:B01----:R-:W-:Y:S01]  /*1720*/  VIADD R3, R2, 0x21400 ;  /* 0x0002140002037836 */ /* 0x003fe20000000000 */
[----:B------:R-:W-:Y:S01]  /*1730*/  ULOP3.LUT UR5, UR36, 0x10000, URZ, 0xfc, !UPT ;  /* 0x0001000024057892 */ /* 0x000fe2000f8efc3f */
[----:B------:R-:W-:Y:S01]  /*1740*/  WARPGROUP.ARRIVE ;  /* 0x00000000000079c5 */ /* 0x000fe20000000000 */
[----:B------:R-:W-:Y:S01]  /*1750*/  UMOV UR53, 0x40000040 ;  /* 0x4000004000357882 */ /* 0x000fe20000000000 */
[----:B------:R-:W-:Y:S01]  /*1760*/  UMOV UR55, 0x40000040 ;  /* 0x4000004000377882 */ /* 0x000fe20000000000 */
[----:B------:R-:W-:Y:S01]  /*1770*/  SHF.R.U32.HI R3, RZ, 0x4, R3 ;  /* 0x00000004ff037819 */ /* 0x000fe20000011603 */
[----:B------:R-:W-:Y:S01]  /*1780*/  UMOV UR13, UR53 ;  /* 0x00000035000d7c82 */ /* 0x000fe20008000000 */
[----:B------:R-:W-:Y:S01]  /*1790*/  UMOV UR15, 0x40000040 ;  /* 0x40000040000f7882 */ /* 0x000fe20000000000 */
[----:B------:R-:W-:Y:S01]  /*17a0*/  UMOV UR52, UR5 ;  /* 0x0000000500347c82 */ /* 0x000fe20008000000 */
[----:B------:R-:W-:Y:S01]  /*17b0*/  LOP3.LUT R3, R3, 0x3fff, RZ, 0xc0, !PT ;  /* 0x00003fff03037812 */ /* 0x000fe200078ec0ff */
[----:B------:R-:W-:Y:S01]  /*17c0*/  UMOV UR12, UR52 ;  /* 0x00000034000c7c82 */ /* 0x000fe20008000000 */
[----:B------:R-:W-:Y:S01]  /*17d0*/  UMOV UR16, UR52 ;  /* 0x0000003400107c82 */ /* 0x000fe20008000000 */
[----:B------:R-:W-:Y:S01]  /*17e0*/  UMOV UR17, UR53 ;  /* 0x0000003500117c82 */ /* 0x000fe20008000000 */
[----:B------:R-:W-:Y:S01]  /*17f0*/  LOP3.LUT R8, R3, 0x10000, RZ, 0xfc, !PT ;  /* 0x0001000003087812 */ /* 0x000fe200078efcff */
[----:B------:R-:W-:Y:S01]  /*1800*/  UMOV UR19, 0x40000040 ;  /* 0x4000004000137882 */ /* 0x000fe20000000000 */
[----:B------:R-:W-:Y:S01]  /*1810*/  UMOV UR20, UR52 ;  /* 0x0000003400147c82 */ /* 0x000fe20008000000 */
[----:B------:R-:W-:Y:S01]  /*1820*/  UMOV UR21, UR53 ;  /* 0x0000003500157c82 */ /* 0x000fe20008000000 */
[----:B------:R-:W-:Y:S01]  /*1830*/  UMOV UR23, 0x40000040 ;  /* 0x4000004000177882 */ /* 0x000fe20000000000 */
[----:B------:R-:W-:Y:S01]  /*1840*/  IMAD R3, R16, 0xa80, R8 ;  /* 0x00000a8010037824 */ /* 0x000fe200078e0208 */
[----:B------:R-:W-:Y:S01]  /*1850*/  UMOV UR8, UR52 ;  /* 0x0000003400087c82 */ /* 0x000fe20008000000 */
[----:B------:R-:W-:Y:S01]  /*1860*/  UMOV UR9, UR53 ;  /* 0x0000003500097c82 */ /* 0x000fe20008000000 */
[----:B------:R-:W-:Y:S01]  /*1870*/  UMOV UR11, 0x40000040 ;  /* 0x40000040000b7882 */ /* 0x000fe20000000000 */
[----:B------:R-:W-:Y:S01]  /*1880*/  UIADD3 UR7, UR5, 0x2, URZ ;  /* 0x0000000205077890 */ /* 0x000fe2000fffe03f */
[----:B------:R-:W-:Y:S01]  /*1890*/  R2UR UR4, R3 ;  /* 0x00000000030472ca */ /* 0x000fe200000e0000 */
        /* <DEDUP_REMOVED lines=8> */
[----:B------:R-:W-:Y:S01]  /*1920*/  MOV R5, UR53 ;  /* 0x0000003500057c02 */ /* 0x000fe20008000f00 */
[----:B------:R-:W-:Y:S01]  /*1930*/  @!P1 VIADD R0, R0, 0x36840 ;  /* 0x0003684000009836 */ /* 0x000fe20000000000 */
[----:B------:R-:W-:Y:S01]  /*1940*/  MOV R6, UR52 ;  /* 0x0000003400067c02 */ /* 0x000fe20008000f00 */
[--C-:B------:R-:W-:Y:S01]  /*1950*/  IMAD.MOV.U32 R118, RZ, RZ, R119.reuse ;  /* 0x000000ffff767224 */ /* 0x100fe200078e0077 */
[----:B------:R-:W-:Y:S01]  /*1960*/  UMOV UR54, UR4 ;  /* 0x0000000400367c82 */ /* 0x000fe20008000000 */
[----:B------:R-:W-:Y:S01]  /*1970*/  UIADD3 UR14, UR4, 0x80, URZ ;  /* 0x00000080040e7890 */ /* 0x000fe2000fffe03f */
[----:B------:R-:W-:Y:S01]  /*1980*/  HGMMA.64x16x16.F32.BF16 R72, gdesc[UR52], RZ, !UPT, gsb0 ;  /* 0x00200000344879f0 */ /* 0x000fe2000c0018ff */
[----:B------:R-:W-:Y:S01]  /*1990*/  UIADD3 UR18, UR4, 0x100, URZ ;  /* 0x0000010004127890 */ /* 0x000fe2000fffe03f */
[----:B------:R-:W-:Y:S01]  /*19a0*/  IADD3 R9, R211, R82, RZ ;  /* 0x00000052d3097210 */ /* 0x000fe20007ffe0ff */
[----:B------:R-:W-:Y:S01]  /*19b0*/  UIADD3 UR22, UR4, 0x180, URZ ;  /* 0x0000018004167890 */ /* 0x000fe2000fffe03f */
[----:B------:R-:W-:Y:S01]  /*19c0*/  P2R R81, PR, RZ, 0x1 ;  /* 0x00000001ff517803 */ /* 0x000fe20000000000 */
[----:B------:R-:W-:Y:S01]  /*19d0*/  UIADD3 UR54, UR4, 0x200, URZ ;  /* 0x0000020004367890 */ /* 0x000fe2000fffe03f */
[----:B------:R-:W-:Y:S01]  /*19e0*/  @!P1 PRMT R0, RZ, 0x654, R0 ;  /* 0x00000654ff009816 */ /* 0x000fe20000000000 */
        /* <DEDUP_REMOVED lines=32> */
[----:B------:R-:W-:Y:S02]  /*1bf0*/  UIADD3 UR12, UR4, 0x2, URZ ;  /* 0x00000002040c7890 */ /* 0x000fe4000fffe03f */
[----:B------:R-:W-:Y:S01]  /*1c00*/  UIADD3 UR14, UR4, 0x282, URZ ;  /* 0x00000282040e7890 */ /* 0x000fe2000fffe03f */
        /* <DEDUP_REMOVED lines=32> */
[----:B------:R-:W-:Y:S01]  /*1e10*/  UIADD3 UR7, UR5, 0x4, URZ ;  /* 0x0000000405077890 */ /* 0x000fe2000fffe03f */
[----:B------:R-:W-:-:S02]  /*1e20*/  MOV R3, UR9 ;  /* 0x0000000900037c02 */ /* 0x000fc40008000f00 */
[----:B------:R-:W-:Y:S01]  /*1e30*/  MOV R4, UR8 ;  /* 0x0000000800047c02 */ /* 0x000fe20008000f00 */
[----:B------:R-:W-:Y:S02]  /*1e40*/  WARPGROUP.DEPBAR.LE gsb0, 0x0 ;  /* 0x00008000000079c5 */ /* 0x000fe40000010000 */
[----:B------:R-:W-:-:S06]  /*1e50*/  WARPGROUP.ARRIVE ;  /* 0x00000000000079c5 */ /* 0x000fcc0000000000 */
[----:B------:R-:W-:Y:S01]  /*1e60*/  HGMMA.64x16x16.F32.BF16 R24, gdesc[UR52], RZ, !UPT, gsb0 ;  /* 0x00200000341879f0 */ /* 0x000fe2000c0018ff */
        /* <DEDUP_REMOVED lines=335> */
[----:B------:R-:W-:-:S05]  /*3360*/  UMOV UR53, UR41 ;  /* 0x0000002900357c82 */ /* 0x000fca0008000000 */
        /* <DEDUP_REMOVED lines=48> */
[----:B------:R-:W-:Y:S02]  /*3670*/  UIADD3 UR7, UR5, 0x806, URZ ;  /* 0x0000080605077890 */ /* 0x000fe4000fffe03f */
[----:B------:R-:W-:Y:S01]  /*3680*/  UIADD3 UR5, UR4, 0x784, URZ ;  /* 0x0000078404057890 */ /* 0x000fe2000fffe03f */
[----:B------:R-:W-:Y:S01]  /*3690*/  UMOV UR8, UR44 ;  /* 0x0000002c00087c82 */ /* 0x000fe20008000000 */
[----:B------:R-:W-:Y:S01]  /*36a0*/  UMOV UR9, UR45 ;  /* 0x0000002d00097c82 */ /* 0x000fe20008000000 */
[----:B------:R-:W-:Y:S01]  /*36b0*/  UMOV UR52, UR44 ;  /* 0x0000002c00347c82 */ /* 0x000fe20008000000 */
[----:B------:R-:W-:-:S03]  /*36c0*/  UMOV UR53, UR45 ;  /* 0x0000002d00357c82 */ /* 0x000fc60008000000 */
[----:B------:R-:W-:Y:S01]  /*36d0*/  UMOV UR10, UR5 ;  /* 0x00000005000a7c82 */ /* 0x000fe20008000000 */
[----:B------:R-:W-:Y:S01]  /*36e0*/  ULDC UR5, c[0x0][0x9d8] ;  /* 0x0002760000057ab9 */ /* 0x000fe20000000800 */
        /* <DEDUP_REMOVED lines=65> */
[----:B------:R-:W-:Y:S01]  /*3b00*/  UMOV UR51, 0x40000040 ;  /* 0x4000004000337882 */ /* 0x000fe20000000000 */
[----:B------:R-:W-:Y:S01]  /*3b10*/  FMUL.FTZ R75, R75, UR5 ;  /* 0x000000054b4b7c20 */ /* 0x000fe20008410000 */
[----:B------:R-:W-:Y:S01]  /*3b20*/  FMUL.FTZ R78, R78, UR5 ;  /* 0x000000054e4e7c20 */ /* 0x000fe20008410000 */
[----:B------:R-:W-:-:S04]  /*3b30*/  FMUL.FTZ R79, R79, UR5 ;  /* 0x000000054f4f7c20 */ /* 0x000fc80008410000 */
[----:B------:R-:W1:Y:S08]  /*3b40*/  MUFU.TANH R73, R73 ;  /* 0x0000004900497308 */ /* 0x000e700000002400 */
[----:B------:R-:W2:Y:S08]  /*3b50*/  MUFU.TANH R76, R76 ;  /* 0x0000004c004c7308 */ /* 0x000eb00000002400 */
[----:B------:R-:W-:Y:S08]  /*3b60*/  MUFU.TANH R77, R77 ;  /* 0x0000004d004d7308 */ /* 0x000ff00000002400 */
[----:B------:R-:W3:Y:S08]  /*3b70*/  MUFU.TANH R4, R74 ;  /* 0x0000004a00047308 */ /* 0x000ef00000002400 */
[----:B------:R4:W-:Y:S08]  /*3b80*/  MUFU.TANH R3, R75 ;  /* 0x0000004b00037308 */ /* 0x0009f00000002400 */
[----:B------:R-:W-:Y:S01]  /*3b90*/  MUFU.TANH R6, R78 ;  /* 0x0000004e00067308 */ /* 0x000fe20000002400 */
[----:B----4-:R-:W-:Y:S01]  /*3ba0*/  IMAD.MOV.U32 R75, RZ, RZ, R119 ;  /* 0x000000ffff4b7224 */ /* 0x010fe200078e0077 */
[----:B------:R-:W-:-:S02]  /*3bb0*/  WARPGROUP.DEPBAR.LE gsb0, 0x0 ;  /* 0x00008000000079c5 */ /* 0x000fc40000010000 */
        /* <DEDUP_REMOVED lines=9> */
[----:B------:R-:W-:Y:S01]  /*3c50*/  UMOV UR51, 0x40000040 ;  /* 0x4000004000337882 */ /* 0x000fe20000000000 */
[----:B------:R-:W-:Y:S01]  /*3c60*/  FMUL.FTZ R70, R70, UR5 ;  /* 0x0000000546467c20 */ /* 0x000fe20008410000 */
[----:B------:R-:W-:Y:S01]  /*3c70*/  FMUL.FTZ R67, R67, UR5 ;  /* 0x0000000543437c20 */ /* 0x000fe20008410000 */
[----:B------:R-:W-:Y:S01]  /*3c80*/  FMUL.FTZ R71, R71, UR5 ;  /* 0x0000000547477c20 */ /* 0x000fe20008410000 */
[----:B------:R-:W5:Y:S01]  /*3c90*/  MUFU.TANH R64, R64 ;  /* 0x0000004000407308 */ /* 0x000f620000002400 */
[----:B----4-:R-:W-:-:S05]  /*3ca0*/  IMAD R66, R120, -0x70, R9 ;  /* 0xffffff9078427824 */ /* 0x010fca00078e0209 */
[C---:B------:R-:W-:Y:S02]  /*3cb0*/  ISETP.GT.AND P4, PT, R66.reuse, RZ, PT ;  /* 0x000000ff4200720c */ /* 0x040fe40003f84270 */
[C---:B------:R-:W-:Y:S01]  /*3cc0*/  ISETP.GT.AND P2, PT, R66.reuse, 0x1, PT ;  /* 0x000000014200780c */ /* 0x040fe20003f44270 */
[----:B------:R-:W4:Y:S01]  /*3cd0*/  MUFU.TANH R65, R65 ;  /* 0x0000004100417308 */ /* 0x000f220000002400 */
[----:B------:R-:W-:Y:S02]  /*3ce0*/  ISETP.GT.AND P3, PT, R66, 0x8, PT ;  /* 0x000000084200780c */ /* 0x000fe40003f64270 */
[----:B0-----:R-:W-:Y:S02]  /*3cf0*/  FSEL R72, R72, -INF , P4 ;  /* 0xff80000048487808 */ /* 0x001fe40002000000 */
[----:B-1----:R-:W-:Y:S02]  /*3d00*/  FSEL R73, R73, -INF , P2 ;  /* 0xff80000049497808 */ /* 0x002fe40001000000 */
[----:B------:R-:W-:Y:S01]  /*3d10*/  ISETP.GT.AND P6, PT, R66, 0x9, PT ;  /* 0x000000094200780c */ /* 0x000fe20003fc4270 */
[----:B------:R-:W0:Y:S01]  /*3d20*/  MUFU.TANH R68, R68 ;  /* 0x0000004400447308 */ /* 0x000e220000002400 */
[----:B--2---:R-:W-:-:S02]  /*3d30*/  FSEL R76, R76, -INF , P3 ;  /* 0xff8000004c4c7808 */ /* 0x004fc40001800000 */
[----:B------:R-:W-:Y:S02]  /*3d40*/  FMNMX.FTZ R15, R72, R73, !PT ;  /* 0x00000049480f7209 */ /* 0x000fe40007810000 */
[----:B------:R-:W-:Y:S02]  /*3d50*/  ISETP.GT.AND P5, PT, R66, 0x10, PT ;  /* 0x000000104200780c */ /* 0x000fe40003fa4270 */
[----:B------:R-:W-:Y:S01]  /*3d60*/  FMNMX.FTZ R15, R76, R15, !PT ;  /* 0x0000000f4c0f7209 */ /* 0x000fe20007810000 */
[----:B------:R1:W2:Y:S01]  /*3d70*/  MUFU.TANH R10, R79 ;  /* 0x0000004f000a7308 */ /* 0x0002a20000002400 */
[----:B---3--:R-:W-:Y:S02]  /*3d80*/  FSEL R4, R4, -INF , P4 ;  /* 0xff80000004047808 */ /* 0x008fe40002000000 */
[----:B------:R-:W-:Y:S02]  /*3d90*/  ISETP.GT.AND P4, PT, R66, 0x11, PT ;  /* 0x000000114200780c */ /* 0x000fe40003f84270 */
[----:B-----5:R-:W-:-:S02]  /*3da0*/  FSEL R64, R64, -INF , P5 ;  /* 0xff80000040407808 */ /* 0x020fc40002800000 */
[----:B------:R-:W-:Y:S01]  /*3db0*/  FSEL R3, R3, -INF , P2 ;  /* 0xff80000003037808 */ /* 0x000fe20001000000 */
[----:B------:R-:W3:Y:S01]  /*3dc0*/  MUFU.TANH R69, R69 ;  /* 0x0000004500457308 */ /* 0x000ee20000002400 */
[----:B------:R-:W-:Y:S01]  /*3dd0*/  ISETP.GT.AND P2, PT, R66, 0x18, PT ;  /* 0x000000184200780c */ /* 0x000fe20003f44270 */
[--C-:B-1----:R-:W-:Y:S01]  /*3de0*/  IMAD.MOV.U32 R79, RZ, RZ, R119.reuse ;  /* 0x000000ffff4f7224 */ /* 0x102fe200078e0077 */
[----:B----4-:R-:W-:Y:S01]  /*3df0*/  FSEL R74, R65, -INF , P4 ;  /* 0xff800000414a7808 */ /* 0x010fe20002000000 */
[----:B------:R-:W-:Y:S01]  /*3e00*/  IMAD.MOV.U32 R65, RZ, RZ, R119 ;  /* 0x000000ffff417224 */ /* 0x000fe200078e0077 */
[----:B------:R-:W-:Y:S02]  /*3e10*/  FSEL R6, R6, -INF , P3 ;  /* 0xff80000006067808 */ /* 0x000fe40001800000 */
[----:B------:R-:W-:Y:S01]  /*3e20*/  ISETP.GT.AND P3, PT, R66, 0x19, PT ;  /* 0x000000194200780c */ /* 0x000fe20003f64270 */
[----:B------:R1:W-:Y:S01]  /*3e30*/  MUFU.TANH R20, R70 ;  /* 0x0000004600147308 */ /* 0x0003e20000002400 */
[----:B0-----:R-:W-:-:S02]  /*3e40*/  FSEL R68, R68, -INF , P2 ;  /* 0xff80000044447808 */ /* 0x001fc40001000000 */
[----:B--2---:R-:W-:Y:S01]  /*3e50*/  FSEL R10, R10, -INF , P6 ;  /* 0xff8000000a0a7808 */ /* 0x004fe20003000000 */
[----:B------:R-:W-:Y:S02]  /*3e60*/  WARPGROUP.DEPBAR.LE gsb0, 0x0 ;  /* 0x00008000000079c5 */ /* 0x000fe40000010000 */
[----:B------:R-:W-:Y:S01]  /*3e70*/  WARPGROUP.ARRIVE ;  /* 0x00000000000079c5 */ /* 0x000fe20000000000 */
[----:B------:R-:W-:Y:S01]  /*3e80*/  FMUL.FTZ R56, R56, UR5 ;  /* 0x0000000538387c20 */ /* 0x000fe20008410000 */
[----:B------:R-:W-:Y:S01]  /*3e90*/  FMUL.FTZ R57, R57, UR5 ;  /* 0x0000000539397c20 */ /* 0x000fe20008410000 */
[----:B-1----:R-:W-:Y:S01]  /*3ea0*/  FSEL R70, R77, -INF , P6 ;  /* 0xff8000004d467808 */ /* 0x002fe20003000000 */
[----:B------:R-:W-:Y:S01]  /*3eb0*/  FMUL.FTZ R60, R60, UR5 ;  /* 0x000000053c3c7c20 */ /* 0x000fe20008410000 */
[----:B------:R-:W-:Y:S01]  /*3ec0*/  MUFU.TANH R14, R67 ;  /* 0x00000043000e7308 */ /* 0x000fe20000002400 */
[----:B------:R-:W-:Y:S01]  /*3ed0*/  HGMMA.64x16x16.F32.BF16 R48, gdesc[UR48], R48, gsb0 ;  /* 0x00200000303079f0 */ /* 0x000fe20008001830 */
[----:B------:R-:W-:Y:S01]  /*3ee0*/  UIADD3 UR50, UR4, 0x906, URZ ;  /* 0x0000090604327890 */ /* 0x000fe2000fffe03f */
[----:B------:R-:W-:Y:S01]  /*3ef0*/  FMNMX.FTZ R15, R70, R15, !PT ;  /* 0x0000000f460f7209 */ /* 0x000fe20007810000 */
[----:B------:R-:W-:Y:S01]  /*3f00*/  UMOV UR51, 0x40000040 ;  /* 0x4000004000337882 */ /* 0x000fe20000000000 */
[----:B------:R-:W-:Y:S01]  /*3f10*/  FMUL.FTZ R62, R62, UR5 ;  /* 0x000000053e3e7c20 */ /* 0x000fe20008410000 */
[----:B------:R-:W-:Y:S01]  /*3f20*/  FMUL.FTZ R61, R61, UR5 ;  /* 0x000000053d3d7c20 */ /* 0x000fe20008410000 */
[----:B------:R-:W-:Y:S01]  /*3f30*/  FMNMX.FTZ R21, R64, R15, !PT ;  /* 0x0000000f40157209 */ /* 0x000fe20007810000 */
[----:B------:R-:W0:Y:S01]  /*3f40*/  MUFU.TANH R56, R56 ;  /* 0x0000003800387308 */ /* 0x000e220000002400 */
[----:B------:R-:W-:Y:S01]  /*3f50*/  FMUL.FTZ R58, R58, UR5 ;  /* 0x000000053a3a7c20 */ /* 0x000fe20008410000 */
[----:B------:R-:W-:Y:S01]  /*3f60*/  FMUL.FTZ R59, R59, UR5 ;  /* 0x000000053b3b7c20 */ /* 0x000fe20008410000 */
[----:B------:R-:W-:Y:S01]  /*3f70*/  FMNMX.FTZ R21, R74, R21, !PT ;  /* 0x000000154a157209 */ /* 0x000fe20007810000 */
[----:B------:R-:W-:Y:S01]  /*3f80*/  FMUL.FTZ R63, R63, UR5 ;  /* 0x000000053f3f7c20 */ /* 0x000fe20008410000 */
[----:B------:R-:W-:Y:S01]  /*3f90*/  ISETP.GT.AND P6, PT, R66, 0x20, PT ;  /* 0x000000204200780c */ /* 0x000fe20003fc4270 */
[--C-:B------:R-:W-:Y:S01]  /*3fa0*/  IMAD.MOV.U32 R77, RZ, RZ, R119.reuse ;  /* 0x000000ffff4d7224 */ /* 0x100fe200078e0077 */
[----:B---3--:R-:W-:Y:S01]  /*3fb0*/  FSEL R78, R69, -INF , P3 ;  /* 0xff800000454e7808 */ /* 0x008fe20001800000 */
[----:B------:R-:W1:Y:S01]  /*3fc0*/  MUFU.TANH R57, R57 ;  /* 0x0000003900397308 */ /* 0x000e620000002400 */
[----:B------:R-:W-:Y:S01]  /*3fd0*/  FMNMX.FTZ R21, R68, R21, !PT ;  /* 0x0000001544157209 */ /* 0x000fe20007810000 */
[----:B------:R-:W-:Y:S01]  /*3fe0*/  IMAD.MOV.U32 R69, RZ, RZ, R119 ;  /* 0x000000ffff457224 */ /* 0x000fe200078e0077 */
[----:B------:R-:W-:-:S02]  /*3ff0*/  FSEL R12, R12, -INF , P5 ;  /* 0xff8000000c0c7808 */ /* 0x000fc40002800000 */
[----:B------:R-:W-:Y:S02]  /*4000*/  ISETP.GT.AND P5, PT, R66, 0x21, PT ;  /* 0x000000214200780c */ /* 0x000fe40003fa4270 */
[----:B------:R-:W-:Y:S01]  /*4010*/  FMNMX.FTZ R21, R78, R21, !PT ;  /* 0x000000154e157209 */ /* 0x000fe20007810000 */
[----:B------:R-:W2:Y:S01]  /*4020*/  MUFU.TANH R60, R60 ;  /* 0x0000003c003c7308 */ /* 0x000ea20000002400 */
[----:B0-----:R-:W-:Y:S02]  /*4030*/  FSEL R80, R56, -INF , P6 ;  /* 0xff80000038507808 */ /* 0x001fe40003000000 */
[----:B------:R-:W-:Y:S02]  /*4040*/  FSEL R14, R14, -INF , P4 ;  /* 0xff8000000e0e7808 */ /* 0x000fe40002000000 */
[----:B------:R-:W-:Y:S02]  /*4050*/  ISETP.GT.AND P4, PT, R66, 0x28, PT ;  /* 0x000000284200780c */ /* 0x000fe40003f84270 */
[----:B------:R-:W-:Y:S01]  /*4060*/  FSEL R20, R20, -INF , P2 ;  /* 0xff80000014147808 */ /* 0x000fe20001000000 */
[----:B------:R-:W0:Y:S01]  /*4070*/  MUFU.TANH R71, R71 ;  /* 0x0000004700477308 */ /* 0x000e220000002400 */
[----:B-1----:R-:W-:-:S02]  /*4080*/  FSEL R84, R57, -INF , P5 ;  /* 0xff80000039547808 */ /* 0x002fc40002800000 */
[----:B------:R-:W-:Y:S02]  /*4090*/  FMNMX.FTZ R57, R80, R21, !PT ;  /* 0x0000001550397209 */ /* 0x000fe40007810000 */
[----:B------:R-:W-:Y:S02]  /*40a0*/  ISETP.GT.AND P2, PT, R66, 0x29, PT ;  /* 0x000000294200780c */ /* 0x000fe40003f44270 */
[----:B------:R-:W-:Y:S01]  /*40b0*/  FMNMX.FTZ R57, R84, R57, !PT ;  /* 0x0000003954397209 */ /* 0x000fe20007810000 */
[----:B------:R-:W-:Y:S01]  /*40c0*/  MUFU.TANH R62, R62 ;  /* 0x0000003e003e7308 */ /* 0x000fe20000002400 */
[----:B--2---:R-:W-:Y:S02]  /*40d0*/  FSEL R60, R60, -INF , P4 ;  /* 0xff8000003c3c7808 */ /* 0x004fe40002000000 */
[----:B------:R-:W-:Y:S02]  /*40e0*/  MOV R67, R119 ;  /* 0x0000007700437202 */ /* 0x000fe40000000f00 */
[----:B------:R-:W-:-:S03]  /*40f0*/  FMNMX.FTZ R57, R60, R57, !PT ;  /* 0x000000393c397209 */ /* 0x000fc60007810000 */
[----:B------:R-:W-:Y:S01]  /*4100*/  MUFU.TANH R61, R61 ;  /* 0x0000003d003d7308 */ /* 0x000fe20000002400 */
[----:B------:R-:W-:Y:S02]  /*4110*/  WARPGROUP.DEPBAR.LE gsb0, 0x0 ;  /* 0x00008000000079c5 */ /* 0x000fe40000010000 */
[----:B------:R-:W-:Y:S01]  /*4120*/  WARPGROUP.ARRIVE ;  /* 0x00000000000079c5 */ /* 0x000fe20000000000 */
[----:B------:R-:W-:Y:S01]  /*4130*/  FMUL.FTZ R48, R48, UR5 ;  /* 0x0000000530307c20 */ /* 0x000fe20008410000 */
[----:B------:R-:W-:-:S03]  /*4140*/  FMUL.FTZ R49, R49, UR5 ;  /* 0x0000000531317c20 */ /* 0x000fc60008410000 */
[----:B------:R-:W-:Y:S01]  /*4150*/  MUFU.TANH R58, R58 ;  /* 0x0000003a003a7308 */ /* 0x000fe20000002400 */
[----:B------:R-:W-:Y:S01]  /*4160*/  FMUL.FTZ R52, R52, UR5 ;  /* 0x0000000534347c20 */ /* 0x000fe20008410000 */
[----:B------:R-:W-:Y:S01]  /*4170*/  FMUL.FTZ R53, R53, UR5 ;  /* 0x0000000535357c20 */ /* 0x000fe20008410000 */
[----:B------:R-:W-:Y:S01]  /*4180*/  HGMMA.64x16x16.F32.BF16 R40, gdesc[UR48], R40, gsb0 ;  /* 0x00200000302879f0 */ /* 0x000fe20008001828 */
[----:B------:R-:W-:Y:S01]  /*4190*/  UIADD3 UR50, UR4, 0x986, URZ ;  /* 0x0000098604327890 */ /* 0x000fe2000fffe03f */
[----:B------:R-:W-:Y:S01]  /*41a0*/  FMUL.FTZ R50, R50, UR5 ;  /* 0x0000000532327c20 */ /* 0x000fe20008410000 */
[----:B------:R-:W-:Y:S01]  /*41b0*/  UMOV UR51, 0x40000040 ;  /* 0x4000004000337882 */ /* 0x000fe20000000000 */
[----:B------:R-:W-:Y:S01]  /*41c0*/  FMUL.FTZ R51, R51, UR5 ;  /* 0x0000000533337c20 */ /* 0x000fe20008410000 */
[----:B------:R-:W1:Y:S01]  /*41d0*/  MUFU.TANH R48, R48 ;  /* 0x0000003000307308 */ /* 0x000e620000002400 */
[----:B------:R-:W-:Y:S01]  /*41e0*/  FMUL.FTZ R54, R54, UR5 ;  /* 0x0000000536367c20 */ /* 0x000fe20008410000 */
[----:B------:R-:W-:-:S06]  /*41f0*/  FMUL.FTZ R55, R55, UR5 ;  /* 0x0000000537377c20 */ /* 0x000fcc0008410000 */
[----:B------:R-:W2:Y:S08]  /*4200*/  MUFU.TANH R59, R59 ;  /* 0x0000003b003b7308 */ /* 0x000eb00000002400 */
[----:B------:R-:W-:Y:S08]  /*4210*/  MUFU.TANH R49, R49 ;  /* 0x0000003100317308 */ /* 0x000ff00000002400 */
[----:B------:R-:W3:Y:S08]  /*4220*/  MUFU.TANH R52, R52 ;  /* 0x0000003400347308 */ /* 0x000ef00000002400 */
[----:B------:R-:W4:Y:S08]  /*4230*/  MUFU.TANH R63, R63 ;  /* 0x0000003f003f7308 */ /* 0x000f300000002400 */
[----:B------:R-:W5:Y:S01]  /*4240*/  MUFU.TANH R53, R53 ;  /* 0x0000003500357308 */ /* 0x000f620000002400 */
[----:B------:R-:W-:-:S02]  /*4250*/  WARPGROUP.DEPBAR.LE gsb0, 0x0 ;  /* 0x00008000000079c5 */ /* 0x000fc40000010000 */
[----:B------:R-:W-:Y:S01]  /*4260*/  WARPGROUP.ARRIVE ;  /* 0x00000000000079c5 */ /* 0x000fe20000000000 */
[----:B------:R-:W-:Y:S01]  /*4270*/  FMUL.FTZ R40, R40, UR5 ;  /* 0x0000000528287c20 */ /* 0x000fe20008410000 */
[----:B------:R-:W-:-:S03]  /*4280*/  FMUL.FTZ R41, R41, UR5 ;  /* 0x0000000529297c20 */ /* 0x000fc60008410000 */
[----:B------:R-:W5:Y:S01]  /*4290*/  MUFU.TANH R50, R50 ;  /* 0x0000003200327308 */ /* 0x000f620000002400 */
[----:B------:R-:W-:Y:S01]  /*42a0*/  FMUL.FTZ R42, R42, UR5 ;  /* 0x000000052a2a7c20 */ /* 0x000fe20008410000 */
[----:B------:R-:W-:Y:S01]  /*42b0*/  FMUL.FTZ R44, R44, UR5 ;  /* 0x000000052c2c7c20 */ /* 0x000fe20008410000 */
[----:B------:R-:W-:Y:S01]  /*42c0*/  HGMMA.64x16x16.F32.BF16 R32, gdesc[UR48], R32, gsb0 ;  /* 0x00200000302079f0 */ /* 0x000fe20008001820 */
[----:B------:R-:W-:Y:S01]  /*42d0*/  UIADD3 UR50, UR4, 0xa06, URZ ;  /* 0x00000a0604327890 */ /* 0x000fe2000fffe03f */
[----:B------:R-:W-:Y:S01]  /*42e0*/  FMUL.FTZ R45, R45, UR5 ;  /* 0x000000052d2d7c20 */ /* 0x000fe20008410000 */
[----:B------:R-:W-:Y:S01]  /*42f0*/  UMOV UR51, 0x40000040 ;  /* 0x4000004000337882 */ /* 0x000fe20000000000 */
[----:B------:R-:W-:Y:S01]  /*4300*/  FMUL.FTZ R43, R43, UR5 ;  /* 0x000000052b2b7c20 */ /* 0x000fe20008410000 */
[----:B------:R0:W5:Y:S01]  /*4310*/  MUFU.TANH R5, R40 ;  /* 0x0000002800057308 */ /* 0x0001620000002400 */
[----:B------:R-:W-:Y:S01]  /*4320*/  FMUL.FTZ R46, R46, UR5 ;  /* 0x000000052e2e7c20 */ /* 0x000fe20008410000 */
[----:B------:R-:W-:Y:S01]  /*4330*/  FMUL.FTZ R47, R47, UR5 ;  /* 0x000000052f2f7c20 */ /* 0x000fe20008410000 */
[----:B------:R-:W-:-:S05]  /*4340*/  ULDC UR4, c[0x0][0x988] ;  /* 0x0002620000047ab9 */ /* 0x000fca0000000800 */
[----:B------:R-:W-:Y:S01]  /*4350*/  MUFU.TANH R51, R51 ;  /* 0x0000003300337308 */ /* 0x000fe20000002400 */
[----:B0-----:R-:W-:Y:S01]  /*4360*/  FSEL R40, R71, -INF , P3 ;  /* 0xff80000047287808 */ /* 0x001fe20001800000 */
[----:B------:R-:W-:Y:S01]  /*4370*/  IMAD.MOV.U32 R71, RZ, RZ, R119 ;  /* 0x000000ffff477224 */ /* 0x000fe200078e0077 */
[----:B------:R-:W-:-:S04]  /*4380*/  ISETP.GT.AND P3, PT, R66, 0x30, PT ;  /* 0x000000304200780c */ /* 0x000fc80003f64270 */
[----:B-1----:R-:W-:Y:S01]  /*4390*/  FSEL R86, R48, -INF , P3 ;  /* 0xff80000030567808 */ /* 0x002fe20001800000 */
[----:B------:R2:W-:Y:S08]  /*43a0*/  MUFU.TANH R7, R42 ;  /* 0x0000002a00077308 */ /* 0x0005f00000002400 */
[----:B------:R-:W0:Y:S01]  /*43b0*/  MUFU.TANH R41, R41 ;  /* 0x0000002900297308 */ /* 0x000e220000002400 */
[----:B--2---:R-:W-:Y:S01]  /*43c0*/  FSEL R42, R59, -INF , P5 ;  /* 0xff8000003b2a7808 */ /* 0x004fe20002800000 */
[----:B------:R-:W-:Y:S01]  /*43d0*/  IMAD.MOV.U32 R59, RZ, RZ, R119 ;  /* 0x000000ffff3b7224 */ /* 0x000fe200078e0077 */
[----:B------:R-:W-:-:S04]  /*43e0*/  ISETP.GT.AND P5, PT, R66, 0x38, PT ;  /* 0x000000384200780c */ /* 0x000fc80003fa4270 */
[----:B---3--:R-:W-:Y:S01]  /*43f0*/  FSEL R90, R52, -INF , P5 ;  /* 0xff800000345a7808 */ /* 0x008fe20002800000 */
[----:B------:R-:W1:Y:S08]  /*4400*/  MUFU.TANH R54, R54 ;  /* 0x0000003600367308 */ /* 0x000e700000002400 */
[----:B------:R4:W-:Y:S01]  /*4410*/  MUFU.TANH R9, R44 ;  /* 0x0000002c00097308 */ /* 0x0009e20000002400 */
[----:B------:R-:W-:-:S02]  /*4420*/  WARPGROUP.DEPBAR.LE gsb0, 0x0 ;  /* 0x00008000000079c5 */ /* 0x000fc40000010000 */
        /* <DEDUP_REMOVED lines=9> */
[----:B------:R-:W-:Y:S01]  /*44c0*/  ISETP.GT.AND P6, PT, R66, 0x31, PT ;  /* 0x000000314200780c */ /* 0x000fe20003fc4270 */
[----:B------:R-:W-:Y:S01]  /*44d0*/  FMUL.FTZ R21, R36, UR5 ;  /* 0x0000000524157c20 */ /* 0x000fe20008410000 */
[----:B------:R-:W-:Y:S01]  /*44e0*/  FMNMX.FTZ R57, R62, R57, !PT ;  /* 0x000000393e397209 */ /* 0x000fe20007810000 */
[----:B------:R-:W-:Y:S01]  /*44f0*/  FMUL.FTZ R37, R37, UR5 ;  /* 0x0000000525257c20 */ /* 0x000fe20008410000 */
[----:B------:R-:W-:Y:S01]  /*4500*/  FSEL R88, R49, -INF , P6 ;  /* 0xff80000031587808 */ /* 0x000fe20003000000 */
[----:B------:R-:W3:Y:S01]  /*4510*/  MUFU.TANH R45, R45 ;  /* 0x0000002d002d7308 */ /* 0x000ee20000002400 */
[----:B------:R-:W-:Y:S01]  /*4520*/  FMNMX.FTZ R57, R86, R57, !PT ;  /* 0x0000003956397209 */ /* 0x000fe20007810000 */
[----:B------:R-:W-:Y:S01]  /*4530*/  FMUL.FTZ R49, R38, UR5 ;  /* 0x0000000526317c20 */ /* 0x000fe20008410000 */
[----:B------:R-:W-:Y:S01]  /*4540*/  ISETP.GT.AND P4, PT, R66, 0x39, PT ;  /* 0x000000394200780c */ /* 0x000fe20003f84270 */
[----:B------:R-:W-:Y:S01]  /*4550*/  FMUL.FTZ R35, R35, UR5 ;  /* 0x0000000523237c20 */ /* 0x000fe20008410000 */
[----:B------:R-:W-:Y:S01]  /*4560*/  FMNMX.FTZ R57, R88, R57, !PT ;  /* 0x0000003958397209 */ /* 0x000fe20007810000 */
[----:B------:R-:W-:Y:S01]  /*4570*/  FMUL.FTZ R39, R39, UR5 ;  /* 0x0000000527277c20 */ /* 0x000fe20008410000 */
[----:B----4-:R-:W-:Y:S01]  /*4580*/  FSEL R44, R63, -INF , P2 ;  /* 0xff8000003f2c7808 */ /* 0x010fe20001000000 */
[----:B------:R-:W4:Y:S01]  /*4590*/  MUFU.TANH R43, R43 ;  /* 0x0000002b002b7308 */ /* 0x000f220000002400 */
[----:B------:R-:W-:Y:S01]  /*45a0*/  ISETP.GT.AND P2, PT, R66, 0x40, PT ;  /* 0x000000404200780c */ /* 0x000fe20003f44270 */
[--C-:B------:R-:W-:Y:S01]  /*45b0*/  IMAD.MOV.U32 R63, RZ, RZ, R119.reuse ;  /* 0x000000ffff3f7224 */ /* 0x100fe200078e0077 */
[----:B-----5:R-:W-:Y:S01]  /*45c0*/  FSEL R92, R53, -INF , P4 ;  /* 0xff800000355c7808 */ /* 0x020fe20002000000 */
[----:B------:R-:W-:Y:S01]  /*45d0*/  IMAD.MOV.U32 R61, RZ, RZ, R119 ;  /* 0x000000ffff3d7224 */ /* 0x000fe200078e0077 */
[----:B------:R-:W-:-:S02]  /*45e0*/  FMNMX.FTZ R57, R90, R57, !PT ;  /* 0x000000395a397209 */ /* 0x000fc40007810000 */
[----:B------:R-:W-:Y:S01]  /*45f0*/  FSEL R36, R50, -INF , P3 ;  /* 0xff80000032247808 */ /* 0x000fe20001800000 */
[----:B------:R-:W5:Y:S01]  /*4600*/  MUFU.TANH R13, R13 ;  /* 0x0000000d000d7308 */ /* 0x000f620000002400 */
[----:B------:R-:W-:Y:S02]  /*4610*/  ISETP.GT.AND P3, PT, R66, 0x41, PT ;  /* 0x000000414200780c */ /* 0x000fe40003f64270 */
[----:B------:R-:W-:Y:S02]  /*4620*/  FSEL R94, R5, -INF , P2 ;  /* 0xff800000055e7808 */ /* 0x000fe40001000000 */
[----:B------:R-:W-:Y:S02]  /*4630*/  FMNMX.FTZ R57, R92, R57, !PT ;  /* 0x000000395c397209 */ /* 0x000fe40007810000 */
[----:B0-----:R-:W-:Y:S01]  /*4640*/  FSEL R96, R41, -INF , P3 ;  /* 0xff80000029607808 */ /* 0x001fe20001800000 */
[----:B------:R0:W-:Y:S01]  /*4650*/  MUFU.TANH R11, R46 ;  /* 0x0000002e000b7308 */ /* 0x0001e20000002400 */
[----:B------:R-:W-:-:S02]  /*4660*/  FMNMX.FTZ R57, R94, R57, !PT ;  /* 0x000000395e397209 */ /* 0x000fc40007810000 */
[----:B-1----:R-:W-:Y:S02]  /*4670*/  FSEL R48, R54, -INF , P5 ;  /* 0xff80000036307808 */ /* 0x002fe40002800000 */
[----:B------:R-:W-:Y:S02]  /*4680*/  ISETP.GT.AND P5, PT, R66, 0x49, PT ;  /* 0x000000494200780c */ /* 0x000fe40003fa4270 */
[----:B------:R-:W-:Y:S01]  /*4690*/  FMNMX.FTZ R57, R96, R57, !PT ;  /* 0x0000003960397209 */ /* 0x000fe20007810000 */
[----:B------:R-:W1:Y:S01]  /*46a0*/  MUFU.TANH R33, R33 ;  /* 0x0000002100217308 */ /* 0x000e620000002400 */
[----:B0-----:R-:W-:Y:S02]  /*46b0*/  FSEL R46, R51, -INF , P6 ;  /* 0xff800000332e7808 */ /* 0x001fe40003000000 */
[C---:B------:R-:W-:Y:S02]  /*46c0*/  ISETP.GT.AND P6, PT, R66.reuse, 0x48, PT ;  /* 0x000000484200780c */ /* 0x040fe40003fc4270 */
[----:B--2---:R-:W-:Y:S01]  /*46d0*/  FSEL R38, R55, -INF , P4 ;  /* 0xff80000037267808 */ /* 0x004fe20002000000 */
[----:B------:R-:W-:Y:S01]  /*46e0*/  IMAD.MOV.U32 R55, RZ, RZ, R119 ;  /* 0x000000ffff377224 */ /* 0x000fe200078e0077 */
[----:B------:R-:W-:Y:S01]  /*46f0*/  FSEL R98, R9, -INF , P6 ;  /* 0xff80000009627808 */ /* 0x000fe20003000000 */
[----:B------:R-:W0:Y:S01]  /*4700*/  MUFU.TANH R21, R21 ;  /* 0x0000001500157308 */ /* 0x000e220000002400 */
[----:B------:R-:W-:-:S02]  /*4710*/  ISETP.GT.AND P4, PT, R66, 0x50, PT ;  /* 0x000000504200780c */ /* 0x000fc40003f84270 */
[----:B---3--:R-:W-:Y:S01]  /*4720*/  FSEL R100, R45, -INF , P5 ;  /* 0xff8000002d647808 */ /* 0x008fe20002800000 */
[----:B------:R-:W-:Y:S02]  /*4730*/  WARPGROUP.DEPBAR.LE gsb0, 0x0 ;  /* 0x00008000000079c5 */ /* 0x000fe40000010000 */
[----:B------:R-:W-:Y:S01]  /*4740*/  FMUL.FTZ R51, R24, UR5 ;  /* 0x0000000518337c20 */ /* 0x000fe20008410000 */
[----:B------:R-:W-:Y:S01]  /*4750*/  FMNMX.FTZ R57, R98, R57, !PT ;  /* 0x0000003962397209 */ /* 0x000fe20007810000 */
[----:B------:R-:W2:Y:S01]  /*4760*/  MUFU.TANH R47, R47 ;  /* 0x0000002f002f7308 */ /* 0x000ea20000002400 */
[----:B------:R-:W-:Y:S01]  /*4770*/  FMUL.FTZ R25, R25, UR5 ;  /* 0x0000000519197c20 */ /* 0x000fe20008410000 */
[----:B----4-:R-:W-:Y:S01]  /*4780*/  FSEL R50, R43, -INF , P3 ;  /* 0xff8000002b327808 */ /* 0x010fe20001800000 */
[----:B------:R-:W-:Y:S01]  /*4790*/  FMUL.FTZ R5, R28, UR5 ;  /* 0x000000051c057c20 */ /* 0x000fe20008410000 */
[----:B------:R-:W-:Y:S01]  /*47a0*/  ISETP.GT.AND P3, PT, R66, 0x51, PT ;  /* 0x000000514200780c */ /* 0x000fe20003f64270 */
[----:B------:R-:W-:Y:S01]  /*47b0*/  FMUL.FTZ R29, R29, UR5 ;  /* 0x000000051d1d7c20 */ /* 0x000fe20008410000 */
[----:B-----5:R-:W-:Y:S01]  /*47c0*/  FSEL R102, R13, -INF , P4 ;  /* 0xff8000000d667808 */ /* 0x020fe20002000000 */
[----:B------:R-:W-:Y:S01]  /*47d0*/  FMUL.FTZ R26, R26, UR5 ;  /* 0x000000051a1a7c20 */ /* 0x000fe20008410000 */
[----:B------:R-:W3:Y:S01]  /*47e0*/  MUFU.TANH R37, R37 ;  /* 0x0000002500257308 */ /* 0x000ee20000002400 */
[----:B------:R-:W-:Y:S01]  /*47f0*/  FMNMX.FTZ R57, R100, R57, !PT ;  /* 0x0000003964397209 */ /* 0x000fe20007810000 */
[----:B------:R-:W-:Y:S01]  /*4800*/  FMUL.FTZ R27, R27, UR5 ;  /* 0x000000051b1b7c20 */ /* 0x000fe20008410000 */
[----:B------:R-:W-:Y:S01]  /*4810*/  FSEL R24, R7, -INF , P2 ;  /* 0xff80000007187808 */ /* 0x000fe20001000000 */
[----:B------:R-:W-:Y:S01]  /*4820*/  FMUL.FTZ R30, R30, UR5 ;  /* 0x000000051e1e7c20 */ /* 0x000fe20008410000 */
[----:B------:R-:W-:Y:S01]  /*4830*/  ISETP.GT.AND P2, PT, R66, 0x58, PT ;  /* 0x000000584200780c */ /* 0x000fe20003f44270 */
[----:B------:R-:W-:Y:S01]  /*4840*/  FMUL.FTZ R31, R31, UR5 ;  /* 0x000000051f1f7c20 */ /* 0x000fe20008410000 */
[----:B-1----:R-:W-:Y:S01]  /*4850*/  FSEL R104, R33, -INF , P3 ;  /* 0xff80000021687808 */ /* 0x002fe20001800000 */
[----:B------:R-:W1:Y:S01]  /*4860*/  MUFU.TANH R15, R15 ;  /* 0x0000000f000f7308 */ /* 0x000e620000002400 */
[----:B------:R-:W-:Y:S01]  /*4870*/  FMNMX.FTZ R57, R102, R57, !PT ;  /* 0x0000003966397209 */ /* 0x000fe20007810000 */
[----:B------:R4:W-:Y:S01]  /*4880*/  @!P1 SYNCS.ARRIVE.TRANS64.RED.A1T0 RZ, [R0+URZ], RZ ;  /* 0x000000ff00ff99a7 */ /* 0x0009e2000810043f */
[----:B------:R-:W-:-:S02]  /*4890*/  FSEL R28, R11, -INF , P6 ;  /* 0xff8000000b1c7808 */ /* 0x000fc40003000000 */
[----:B------:R-:W-:Y:S02]  /*48a0*/  ISETP.GT.AND P6, PT, R66, 0x59, PT ;  /* 0x000000594200780c */ /* 0x000fe40003fc4270 */
[----:B0-----:R-:W-:Y:S01]  /*48b0*/  FSEL R106, R21, -INF , P2 ;  /* 0xff800000156a7808 */ /* 0x001fe20001000000 */
[----:B------:R-:W0:Y:S01]  /*48c0*/  MUFU.TANH R51, R51 ;  /* 0x0000003300337308 */ /* 0x000e220000002400 */
[----:B------:R-:W-:Y:S02]  /*48d0*/  FMNMX.FTZ R57, R104, R57, !PT ;  /* 0x0000003968397209 */ /* 0x000fe40007810000 */
[----:B--2---:R-:W-:Y:S02]  /*48e0*/  FSEL R52, R47, -INF , P5 ;  /* 0xff8000002f347808 */ /* 0x004fe40002800000 */
[----:B------:R-:W-:Y:S02]  /*48f0*/  ISETP.GT.AND P5, PT, R66, 0x60, PT ;  /* 0x000000604200780c */ /* 0x000fe40003fa4270 */
[----:B---3--:R-:W-:Y:S01]  /*4900*/  FSEL R108, R37, -INF , P6 ;  /* 0xff800000256c7808 */ /* 0x008fe20003000000 */
[----:B------:R-:W2:Y:S01]  /*4910*/  MUFU.TANH R35, R35 ;  /* 0x0000002300237308 */ /* 0x000ea20000002400 */
[----:B------:R-:W-:-:S02]  /*4920*/  FMNMX.FTZ R57, R106, R57, !PT ;  /* 0x000000396a397209 */ /* 0x000fc40007810000 */
[----:B-1----:R-:W-:Y:S02]  /*4930*/  FSEL R54, R15, -INF , P4 ;  /* 0xff8000000f367808 */ /* 0x002fe40002000000 */
[----:B------:R-:W-:Y:S02]  /*4940*/  ISETP.GT.AND P4, PT, R66, 0x61, PT ;  /* 0x000000614200780c */ /* 0x000fe40003f84270 */
[----:B------:R-:W-:Y:S01]  /*4950*/  FMNMX.FTZ R57, R108, R57, !PT ;  /* 0x000000396c397209 */ /* 0x000fe20007810000 */
[----:B------:R-:W1:Y:S01]  /*4960*/  MUFU.TANH R25, R25 ;  /* 0x0000001900197308 */ /* 0x000e620000002400 */
[----:B0-----:R-:W-:Y:S01]  /*4970*/  FSEL R110, R51, -INF , P5 ;  /* 0xff800000336e7808 */ /* 0x001fe20002800000 */
[----:B------:R-:W-:Y:S01]  /*4980*/  IMAD.MOV.U32 R51, RZ, RZ, R119 ;  /* 0x000000ffff337224 */ /* 0x000fe200078e0077 */
[----:B------:R-:W-:Y:S02]  /*4990*/  MOV R53, R119 ;  /* 0x0000007700357202 */ /* 0x000fe40000000f00 */
[----:B------:R-:W-:-:S03]  /*49a0*/  FMNMX.FTZ R57, R110, R57, !PT ;  /* 0x000000396e397209 */ /* 0x000fc60007810000 */
[----:B------:R-:W0:Y:S01]  /*49b0*/  MUFU.TANH R49, R49 ;  /* 0x0000003100317308 */ /* 0x000e220000002400 */
[----:B--2---:R-:W-:Y:S02]  /*49c0*/  FSEL R56, R35, -INF , P3 ;  /* 0xff80000023387808 */ /* 0x004fe40001800000 */
[----:B------:R-:W-:-:S05]  /*49d0*/  ISETP.GT.AND P3, PT, R66, 0x68, PT ;  /* 0x000000684200780c */ /* 0x000fca0003f64270 */
[----:B------:R-:W2:Y:S01]  /*49e0*/  MUFU.TANH R5, R5 ;  /* 0x0000000500057308 */ /* 0x000ea20000002400 */
[----:B-1----:R-:W-:-:S04]  /*49f0*/  FSEL R112, R25, -INF , P4 ;  /* 0xff80000019707808 */ /* 0x002fc80002000000 */
[----:B------:R-:W-:-:S03]  /*4a00*/  FMNMX.FTZ R57, R112, R57, !PT ;  /* 0x0000003970397209 */ /* 0x000fc60007810000 */
[----:B------:R-:W1:Y:S01]  /*4a10*/  MUFU.TANH R29, R29 ;  /* 0x0000001d001d7308 */ /* 0x000e620000002400 */
[----:B0-----:R-:W-:Y:S01]  /*4a20*/  FSEL R58, R49, -INF , P2 ;  /* 0xff800000313a7808 */ /* 0x001fe20001000000 */
[----:B------:R-:W-:Y:S01]  /*4a30*/  IMAD.MOV.U32 R49, RZ, RZ, R119 ;  /* 0x000000ffff317224 */ /* 0x000fe200078e0077 */
[----:B------:R-:W-:-:S05]  /*4a40*/  ISETP.GT.AND P2, PT, R66, 0x69, PT ;  /* 0x000000694200780c */ /* 0x000fca0003f44270 */
[----:B------:R-:W-:Y:S01]  /*4a50*/  MUFU.TANH R39, R39 ;  /* 0x0000002700277308 */ /* 0x000fe20000002400 */
[----:B--2---:R-:W-:Y:S01]  /*4a60*/  FSEL R66, R5, -INF , P3 ;  /* 0xff80000005427808 */ /* 0x004fe20001800000 */
[----:B------:R-:W-:-:S03]  /*4a70*/  IMAD.U32 R5, RZ, RZ, UR4 ;  /* 0x00000004ff057e24 */ /* 0x000fc6000f8e00ff */
[----:B------:R-:W-:-:S03]  /*4a80*/  FMNMX.FTZ R57, R66, R57, !PT ;  /* 0x0000003942397209 */ /* 0x000fc60007810000 */
[----:B------:R-:W0:Y:S01]  /*4a90*/  MUFU.TANH R26, R26 ;  /* 0x0000001a001a7308 */ /* 0x000e220000002400 */
[----:B-1----:R-:W-:-:S04]  /*4aa0*/  FSEL R114, R29, -INF , P2 ;  /* 0xff8000001d727808 */ /* 0x002fc80001000000 */
[----:B------:R-:W-:-:S03]  /*4ab0*/  FMNMX.FTZ R57, R114, R57, !PT ;  /* 0x0000003972397209 */ /* 0x000fc60007810000 */
[----:B------:R-:W-:Y:S02]  /*4ac0*/  MUFU.TANH R27, R27 ;  /* 0x0000001b001b7308 */ /* 0x000fe40000002400 */
[----:B------:R-:W1:Y:S06]  /*4ad0*/  SHFL.BFLY PT, R116, R57, 0x2, 0x1f ;  /* 0x0c401f0039747f89 */ /* 0x000e6c00000e0000 */
[----:B------:R-:W2:Y:S01]  /*4ae0*/  MUFU.TANH R30, R30 ;  /* 0x0000001e001e7308 */ /* 0x000ea20000002400 */
[----:B0-----:R-:W-:-:S07]  /*4af0*/  FSEL R26, R26, -INF , P5 ;  /* 0xff8000001a1a7808 */ /* 0x001fce0002800000 */
[----:B------:R-:W0:Y:S01]  /*4b00*/  MUFU.TANH R31, R31 ;  /* 0x0000001f001f7308 */ /* 0x000e220000002400 */
[----:B--2---:R-:W-:Y:S02]  /*4b10*/  FSEL R30, R30, -INF , P3 ;  /* 0xff8000001e1e7808 */ /* 0x004fe40001800000 */
[----:B-1----:R-:W-:Y:S01]  /*4b20*/  FMNMX.FTZ R116, R57, R116, !PT ;  /* 0x0000007439747209 */ /* 0x002fe20007810000 */
[----:B------:R-:W-:-:S04]  /*4b30*/  IMAD.MOV.U32 R57, RZ, RZ, R119 ;  /* 0x000000ffff397224 */ /* 0x000fc800078e0077 */
[----:B------:R-:W1:Y:S02]  /*4b40*/  SHFL.BFLY PT, R7, R116, 0x1, 0x1f ;  /* 0x0c201f0074077f89 */ /* 0x000e6400000e0000 */
[----:B-1----:R-:W-:Y:S02]  /*4b50*/  FMNMX.FTZ R7, R116, R7, !PT ;  /* 0x0000000774077209 */ /* 0x002fe40007810000 */
[----:B------:R-:W-:Y:S02]  /*4b60*/  MOV R116, R119 ;  /* 0x0000007700747202 */ /* 0x000fe40000000f00 */
        /* <DEDUP_REMOVED lines=9> */
[--C-:B------:R-:W-:Y:S01]  /*4c00*/  FFMA.FTZ R196, R64, R5, -R25.reuse ;  /* 0x0000000540c47223 */ /* 0x100fe20000010819 */
[----:B------:R-:W-:Y:S01]  /*4c10*/  FMNMX.FTZ R9, R10, R9, !PT ;  /* 0x000000090a097209 */ /* 0x000fe20007810000 */
[-CC-:B------:R-:W-:Y:S01]  /*4c20*/  FFMA.FTZ R198, R68, R5.reuse, -R25.reuse ;  /* 0x0000000544c67223 */ /* 0x180fe20000010819 */
[----:B------:R-:W-:Y:S01]  /*4c30*/  FSEL R62, R27, -INF , P4 ;  /* 0xff8000001b3e7808 */ /* 0x000fe20002000000 */
[--C-:B------:R-:W-:Y:S01]  /*4c40*/  FFMA.FTZ R200, R72, R5, -R25.reuse ;  /* 0x0000000548c87223 */ /* 0x100fe20000010819 */
[----:B------:R-:W-:Y:S01]  /*4c50*/  FMNMX.FTZ R9, R12, R9, !PT ;  /* 0x000000090c097209 */ /* 0x000fe20007810000 */
[-CC-:B------:R-:W-:Y:S01]  /*4c60*/  FFMA.FTZ R11, R73, R5.reuse, -R25.reuse ;  /* 0x00000005490b7223 */ /* 0x180fe20000010819 */
[----:B0-----:R-:W-:Y:S01]  /*4c70*/  FSEL R64, R31, -INF , P2 ;  /* 0xff8000001f407808 */ /* 0x001fe20001000000 */
        /* <DEDUP_REMOVED lines=35> */
[----:B------:R-:W-:Y:S01]  /*4eb0*/  FFMA.FTZ R25, R114, R5, -R25 ;  /* 0x0000000572197223 */ /* 0x000fe20000010819 */
[--C-:B------:R-:W-:Y:S01]  /*4ec0*/  IMAD.MOV.U32 R114, RZ, RZ, R119.reuse ;  /* 0x000000ffff727224 */ /* 0x100fe200078e0077 */
[----:B------:R-:W-:Y:S01]  /*4ed0*/  FMNMX.FTZ R9, R48, R9, !PT ;  /* 0x0000000930097209 */ /* 0x000fe20007810000 */
[--C-:B------:R-:W-:Y:S01]  /*4ee0*/  IMAD.MOV.U32 R80, RZ, RZ, R119.reuse ;  /* 0x000000ffff507224 */ /* 0x100fe200078e0077 */
[----:B------:R-:W-:Y:S01]  /*4ef0*/  MOV R81, R119 ;  /* 0x0000007700517202 */ /* 0x000fe20000000f00 */
[--C-:B------:R-:W-:Y:S01]  /*4f00*/  IMAD.MOV.U32 R78, RZ, RZ, R119.reuse ;  /* 0x000000ffff4e7224 */ /* 0x100fe200078e0077 */
[----:B------:R-:W-:Y:S01]  /*4f10*/  FMNMX.FTZ R9, R38, R9, !PT ;  /* 0x0000000926097209 */ /* 0x000fe20007810000 */
[----:B------:R-:W-:Y:S01]  /*4f20*/  MUFU.EX2 R15, R15 ;  /* 0x0000000f000f7308 */ /* 0x000fe20000000800 */
[--C-:B------:R-:W-:Y:S01]  /*4f30*/  IMAD.MOV.U32 R76, RZ, RZ, R119.reuse ;  /* 0x000000ffff4c7224 */ /* 0x100fe200078e0077 */
[----:B------:R-:W-:Y:S01]  /*4f40*/  MOV R74, R119 ;  /* 0x00000077004a7202 */ /* 0x000fe20000000f00 */
[--C-:B------:R-:W-:Y:S01]  /*4f50*/  IMAD.MOV.U32 R73, RZ, RZ, R119.reuse ;  /* 0x000000ffff497224 */ /* 0x100fe200078e0077 */
[----:B------:R-:W-:Y:S01]  /*4f60*/  FMNMX.FTZ R9, R24, R9, !PT ;  /* 0x0000000918097209 */ /* 0x000fe20007810000 */
[----:B------:R-:W-:-:S02]  /*4f70*/  IMAD.MOV.U32 R72, RZ, RZ, R119 ;  /* 0x000000ffff487224 */ /* 0x000fc400078e0077 */
        /* <DEDUP_REMOVED lines=15> */
[----:B0-----:R-:W-:Y:S02]  /*5070*/  IMAD.MOV.U32 R84, RZ, RZ, R119 ;  /* 0x000000ffff547224 */ /* 0x001fe400078e0077 */
[----:B------:R-:W-:-:S04]  /*5080*/  FMNMX.FTZ R9, R30, R9, !PT ;  /* 0x000000091e097209 */ /* 0x000fc80007810000 */
[----:B------:R-:W-:Y:S01]  /*5090*/  FMNMX.FTZ R9, R64, R9, !PT ;  /* 0x0000000940097209 */ /* 0x000fe20007810000 */
[----:B------:R-:W-:Y:S04]  /*50a0*/  MUFU.EX2 R194, R35 ;  /* 0x0000002300c27308 */ /* 0x000fe80000000800 */
[----:B------:R-:W0:Y:S04]  /*50b0*/  SHFL.BFLY PT, R68, R9, 0x2, 0x1f ;  /* 0x0c401f0009447f89 */ /* 0x000e2800000e0000 */
[----:B------:R-:W-:Y:S08]  /*50c0*/  MUFU.EX2 R86, R86 ;  /* 0x0000005600567308 */ /* 0x000ff00000000800 */
[----:B------:R1:W2:Y:S08]  /*50d0*/  MUFU.EX2 R27, R88 ;  /* 0x00000058001b7308 */ /* 0x0002b00000000800 */
[----:B------:R-:W-:Y:S01]  /*50e0*/  MUFU.EX2 R90, R90 ;  /* 0x0000005a005a7308 */ /* 0x000fe20000000800 */
[----:B-1----:R-:W-:-:S02]  /*50f0*/  MOV R88, R119 ;  /* 0x0000007700587202 */ /* 0x002fc40000000f00 */
[----:B0-----:R-:W-:-:S05]  /*5100*/  FMNMX.FTZ R68, R9, R68, !PT ;  /* 0x0000004409447209 */ /* 0x001fca0007810000 */
[----:B------:R0:W1:Y:S01]  /*5110*/  MUFU.EX2 R31, R92 ;  /* 0x0000005c001f7308 */ /* 0x0000620000000800 */
[----:B------:R-:W3:Y:S01]  /*5120*/  SHFL.BFLY PT, R9, R68, 0x1, 0x1f ;  /* 0x0c201f0044097f89 */ /* 0x000ee200000e0000 */
[----:B--2---:R-:W-:-:S06]  /*5130*/  F2FP.BF16.F32.PACK_AB R188, R27, R86 ;  /* 0x000000561bbc723e */ /* 0x004fcc00000010ff */
[----:B------:R-:W-:Y:S01]  /*5140*/  MUFU.EX2 R94, R94 ;  /* 0x0000005e005e7308 */ /* 0x000fe20000000800 */
[----:B0-----:R-:W-:-:S07]  /*5150*/  IMAD.MOV.U32 R92, RZ, RZ, R119 ;  /* 0x000000ffff5c7224 */ /* 0x001fce00078e0077 */
[----:B------:R0:W2:Y:S01]  /*5160*/  MUFU.EX2 R35, R96 ;  /* 0x0000006000237308 */ /* 0x0000a20000000800 */
[----:B-1----:R-:W-:-:S07]  /*5170*/  F2FP.BF16.F32.PACK_AB R190, R31, R90 ;  /* 0x0000005a1fbe723e */ /* 0x002fce00000010ff */
[----:B------:R-:W-:Y:S01]  /*5180*/  MUFU.EX2 R98, R98 ;  /* 0x0000006200627308 */ /* 0x000fe20000000800 */
[----:B---3--:R-:W-:Y:S01]  /*5190*/  FMNMX.FTZ R9, R68, R9, !PT ;  /* 0x0000000944097209 */ /* 0x008fe20007810000 */
[----:B0-----:R-:W-:-:S03]  /*51a0*/  IMAD.MOV.U32 R96, RZ, RZ, R119 ;  /* 0x000000ffff607224 */ /* 0x001fc600078e0077 */
[C---:B------:R-:W-:Y:S01]  /*51b0*/  FSETP.NEU.FTZ.AND P2, PT, R9.reuse, -INF , PT ;  /* 0xff8000000900780b */ /* 0x040fe20003f5d000 */
[-C--:B------:R-:W-:Y:S02]  /*51c0*/  FMUL.FTZ R45, R9, R5.reuse ;  /* 0x00000005092d7220 */ /* 0x080fe40000410000 */
[----:B------:R-:W-:Y:S01]  /*51d0*/  MUFU.EX2 R37, R100 ;  /* 0x0000006400257308 */ /* 0x000fe20000000800 */
[----:B--2---:R-:W-:Y:S02]  /*51e0*/  F2FP.BF16.F32.PACK_AB R184, R35, R94 ;  /* 0x0000005e23b8723e */ /* 0x004fe400000010ff */
[----:B------:R-:W-:Y:S02]  /*51f0*/  FSEL R45, R45, RZ, P2 ;  /* 0x000000ff2d2d7208 */ /* 0x000fe40001000000 */
[----:B------:R-:W-:Y:S01]  /*5200*/  ISETP.GE.AND P2, PT, R82, 0x71, PT ;  /* 0x000000715200780c */ /* 0x000fe20003f46270 */
[----:B------:R-:W-:Y:S02]  /*5210*/  IMAD.MOV.U32 R82, RZ, RZ, R119 ;  /* 0x000000ffff527224 */ /* 0x000fe400078e0077 */
        /* <DEDUP_REMOVED lines=21> */
[----:B0-----:R-:W-:Y:S01]  /*5370*/  FADD.FTZ R3, R200, R11 ;  /* 0x0000000bc8037221 */ /* 0x001fe20000010000 */
[-CC-:B------:R-:W-:Y:S01]  /*5380*/  FFMA.FTZ R28, R28, R5.reuse, -R45.reuse ;  /* 0x000000051c1c7223 */ /* 0x180fe2000001082d */
[-CC-:B------:R-:W-:Y:S01]  /*5390*/  FFMA.FTZ R52, R52, R5.reuse, -R45.reuse ;  /* 0x0000000534347223 */ /* 0x180fe2000001082d */
[-C--:B------:R-:W-:Y:S01]  /*53a0*/  FFMA.FTZ R54, R54, R5.reuse, -R45 ;  /* 0x0000000536367223 */ /* 0x080fe2000001082d */
[----:B------:R-:W-:Y:S01]  /*53b0*/  FADD.FTZ R4, R202, R3 ;  /* 0x00000003ca047221 */ /* 0x000fe20000010000 */
[-CC-:B------:R-:W-:Y:S01]  /*53c0*/  FFMA.FTZ R56, R56, R5.reuse, -R45.reuse ;  /* 0x0000000538387223 */ /* 0x180fe2000001082d */
[-CC-:B------:R-:W-:Y:S01]  /*53d0*/  FFMA.FTZ R58, R58, R5.reuse, -R45.reuse ;  /* 0x000000053a3a7223 */ /* 0x180fe2000001082d */
[----:B------:R0:W3:Y:S01]  /*53e0*/  MUFU.EX2 R203, R10 ;  /* 0x0000000a00cb7308 */ /* 0x0000e20000000800 */
[----:B------:R-:W-:Y:S01]  /*53f0*/  FADD.FTZ R3, R13, R4 ;  /* 0x000000040d037221 */ /* 0x000fe20000010000 */
[-CC-:B------:R-:W-:Y:S01]  /*5400*/  FFMA.FTZ R60, R60, R5.reuse, -R45.reuse ;  /* 0x000000053c3c7223 */ /* 0x180fe2000001082d */
[-C--:B------:R-:W-:Y:S01]  /*5410*/  FFMA.FTZ R26, R26, R5.reuse, -R45 ;  /* 0x000000051a1a7223 */ /* 0x080fe2000001082d */
[----:B------:R-:W-:Y:S01]  /*5420*/  F2FP.BF16.F32.PACK_AB R200, R11, R200 ;  /* 0x000000c80bc8723e */ /* 0x000fe200000010ff */
[----:B------:R-:W-:Y:S01]  /*5430*/  FADD.FTZ R4, R196, R3 ;  /* 0x00000003c4047221 */ /* 0x000fe20000010000 */
[----:B-1----:R-:W-:Y:S01]  /*5440*/  FADD.FTZ R3, R201, R68 ;  /* 0x00000044c9037221 */ /* 0x002fe20000010000 */
[-C--:B------:R-:W-:Y:S01]  /*5450*/  FFMA.FTZ R62, R62, R5.reuse, -R45 ;  /* 0x000000053e3e7223 */ /* 0x080fe2000001082d */
[----:B------:R-:W1:Y:S01]  /*5460*/  MUFU.EX2 R12, R12 ;  /* 0x0000000c000c7308 */ /* 0x000e620000000800 */
[----:B------:R-:W-:Y:S01]  /*5470*/  FADD.FTZ R47, R15, R4 ;  /* 0x000000040f2f7221 */ /* 0x000fe20000010000 */
[----:B--2---:R-:W-:Y:S01]  /*5480*/  FADD.FTZ R4, R6, R3 ;  /* 0x0000000306047221 */ /* 0x004fe20000010000 */
[-CC-:B------:R-:W-:Y:S01]  /*5490*/  FFMA.FTZ R30, R30, R5.reuse, -R45.reuse ;  /* 0x000000051e1e7223 */ /* 0x180fe2000001082d */
[----:B------:R-:W-:Y:S01]  /*54a0*/  FFMA.FTZ R45, R64, R5, -R45 ;  /* 0x00000005402d7223 */ /* 0x000fe2000001082d */
[----:B0-----:R-:W-:Y:S01]  /*54b0*/  FADD.FTZ R10, R198, R47 ;  /* 0x0000002fc60a7221 */ /* 0x001fe20000010000 */
[----:B------:R-:W-:Y:S01]  /*54c0*/  F2FP.BF16.F32.PACK_AB R186, R37, R98 ;  /* 0x0000006225ba723e */ /* 0x000fe200000010ff */
[--C-:B------:R-:W-:Y:S01]  /*54d0*/  IMAD.MOV.U32 R100, RZ, RZ, R119.reuse ;  /* 0x000000ffff647224 */ /* 0x100fe200078e0077 */
[----:B------:R-:W0:Y:S01]  /*54e0*/  MUFU.EX2 R197, R14 ;  /* 0x0000000e00c57308 */ /* 0x000e220000000800 */
[----:B---3--:R-:W-:Y:S01]  /*54f0*/  FADD.FTZ R3, R203, R4 ;  /* 0x00000004cb037221 */ /* 0x008fe20000010000 */
[----:B------:R-:W-:Y:S01]  /*5500*/  FADD.FTZ R47, R21, R10 ;  /* 0x0000000a152f7221 */ /* 0x000fe20000010000 */
[----:B------:R-:W-:Y:S01]  /*5510*/  F2FP.BF16.F32.PACK_AB R201, R68, R201 ;  /* 0x000000c944c9723e */ /* 0x000fe200000010ff */
[----:B------:R-:W-:Y:S01]  /*5520*/  IMAD.MOV.U32 R68, RZ, RZ, R119 ;  /* 0x000000ffff447224 */ /* 0x000fe200078e0077 */
[----:B------:R-:W-:Y:S01]  /*5530*/  F2FP.BF16.F32.PACK_AB R203, R203, R6 ;  /* 0x00000006cbcb723e */ /* 0x000fe200000010ff */
[----:B------:R-:W-:Y:S01]  /*5540*/  FADD.FTZ R10, R192, R47 ;  /* 0x0000002fc00a7221 */ /* 0x000fe20000010000 */
[C---:B------:R-:W-:Y:S01]  /*5550*/  F2FP.BF16.F32.PACK_AB R192, R29.reuse, R192 ;  /* 0x000000c01dc0723e */ /* 0x040fe200000010ff */
[----:B------:R-:W2:Y:S01]  /*5560*/  MUFU.EX2 R20, R20 ;  /* 0x0000001400147308 */ /* 0x000ea20000000800 */
[----:B-1----:R-:W-:Y:S01]  /*5570*/  FADD.FTZ R4, R12, R3 ;  /* 0x000000030c047221 */ /* 0x002fe20000010000 */
[----:B------:R-:W-:Y:S01]  /*5580*/  FADD.FTZ R10, R29, R10 ;  /* 0x0000000a1d0a7221 */ /* 0x000fe20000010000 */
[----:B------:R-:W-:Y:S01]  /*5590*/  F2FP.BF16.F32.PACK_AB R202, R13, R202 ;  /* 0x000000ca0dca723e */ /* 0x000fe200000010ff */
[----:B------:R-:W-:Y:S01]  /*55a0*/  IMAD.MOV.U32 R6, RZ, RZ, 0x3f800000 ;  /* 0x3f800000ff067424 */ /* 0x000fe200078e00ff */
[----:B------:R-:W-:Y:S01]  /*55b0*/  F2FP.BF16.F32.PACK_AB R196, R15, R196 ;  /* 0x000000c40fc4723e */ /* 0x000fe200000010ff */
[----:B------:R-:W-:Y:S01]  /*55c0*/  FADD.FTZ R47, R33, R10 ;  /* 0x0000000a212f7221 */ /* 0x000fe20000010000 */
[----:B------:R-:W-:Y:S01]  /*55d0*/  F2FP.BF16.F32.PACK_AB R198, R21, R198 ;  /* 0x000000c615c6723e */ /* 0x000fe200000010ff */
[----:B------:R1:W3:Y:S01]  /*55e0*/  MUFU.EX2 R199, R40 ;  /* 0x0000002800c77308 */ /* 0x0002e20000000800 */
[C---:B0-----:R-:W-:Y:S01]  /*55f0*/  FADD.FTZ R3, R197.reuse, R4 ;  /* 0x00000004c5037221 */ /* 0x041fe20000010000 */
[C---:B------:R-:W-:Y:S01]  /*5600*/  FADD.FTZ R47, R194.reuse, R47 ;  /* 0x0000002fc22f7221 */ /* 0x040fe20000010000 */
[----:B------:R-:W-:Y:S01]  /*5610*/  F2FP.BF16.F32.PACK_AB R194, R194, R33 ;  /* 0x00000021c2c2723e */ /* 0x000fe200000010ff */
[----:B------:R-:W-:Y:S01]  /*5620*/  IMAD.MOV.U32 R64, RZ, RZ, R119 ;  /* 0x000000ffff407224 */ /* 0x000fe200078e0077 */
[----:B------:R-:W-:Y:S01]  /*5630*/  F2FP.BF16.F32.PACK_AB R197, R197, R12 ;  /* 0x0000000cc5c5723e */ /* 0x000fe200000010ff */
[----:B------:R-:W-:Y:S01]  /*5640*/  FADD.FTZ R10, R86, R47 ;  /* 0x0000002f560a7221 */ /* 0x000fe20000010000 */
[----:B------:R-:W-:Y:S01]  /*5650*/  IMAD.MOV.U32 R86, RZ, RZ, R119 ;  /* 0x000000ffff567224 */ /* 0x000fe200078e0077 */
[----:B------:R-:W0:Y:S01]  /*5660*/  MUFU.EX2 R32, R32 ;  /* 0x0000002000207308 */ /* 0x000e220000000800 */
[----:B--2---:R-:W-:Y:S01]  /*5670*/  FADD.FTZ R4, R20, R3 ;  /* 0x0000000314047221 */ /* 0x004fe20000010000 */
[----:B------:R-:W-:Y:S01]  /*5680*/  FADD.FTZ R47, R27, R10 ;  /* 0x0000000a1b2f7221 */ /* 0x000fe20000010000 */
[----:B-1----:R-:W-:-:S02]  /*5690*/  IMAD.MOV.U32 R40, RZ, RZ, R119 ;  /* 0x000000ffff287224 */ /* 0x002fc400078e0077 */
[--C-:B------:R-:W-:Y:S02]  /*56a0*/  IMAD.MOV.U32 R33, RZ, RZ, R119.reuse ;  /* 0x000000ffff217224 */ /* 0x100fe400078e0077 */
[--C-:B------:R-:W-:Y:S01]  /*56b0*/  IMAD.MOV.U32 R29, RZ, RZ, R119.reuse ;  /* 0x000000ffff1d7224 */ /* 0x100fe200078e0077 */
[----:B------:R1:W2:Y:S01]  /*56c0*/  MUFU.EX2 R193, R42 ;  /* 0x0000002a00c17308 */ /* 0x0002a20000000800 */
[C---:B---3--:R-:W-:Y:S01]  /*56d0*/  FADD.FTZ R3, R199.reuse, R4 ;  /* 0x00000004c7037221 */ /* 0x048fe20000010000 */
[----:B------:R-:W-:Y:S01]  /*56e0*/  F2FP.BF16.F32.PACK_AB R199, R199, R20 ;  /* 0x00000014c7c7723e */ /* 0x000fe200000010ff */
[----:B------:R-:W-:-:S05]  /*56f0*/  IMAD.MOV.U32 R27, RZ, RZ, R119 ;  /* 0x000000ffff1b7224 */ /* 0x000fca00078e0077 */
[----:B------:R-:W4:Y:S01]  /*5700*/  MUFU.EX2 R34, R34 ;  /* 0x0000002200227308 */ /* 0x000f220000000800 */
[----:B0-----:R-:W-:Y:S01]  /*5710*/  FADD.FTZ R4, R32, R3 ;  /* 0x0000000320047221 */ /* 0x001fe20000010000 */
[----:B-1----:R-:W-:-:S06]  /*5720*/  IMAD.MOV.U32 R42, RZ, RZ, R119 ;  /* 0x000000ffff2a7224 */ /* 0x002fcc00078e0077 */
[----:B------:R0:W1:Y:S01]  /*5730*/  MUFU.EX2 R195, R44 ;  /* 0x0000002c00c37308 */ /* 0x0000620000000800 */
[C---:B--2---:R-:W-:Y:S01]  /*5740*/  FADD.FTZ R3, R193.reuse, R4 ;  /* 0x00000004c1037221 */ /* 0x044fe20000010000 */
[----:B------:R-:W-:Y:S01]  /*5750*/  FADD.FTZ R4, R90, R47 ;  /* 0x0000002f5a047221 */ /* 0x000fe20000010000 */
[----:B------:R-:W-:Y:S01]  /*5760*/  F2FP.BF16.F32.PACK_AB R193, R193, R32 ;  /* 0x00000020c1c1723e */ /* 0x000fe200000010ff */
[--C-:B------:R-:W-:Y:S01]  /*5770*/  IMAD.MOV.U32 R90, RZ, RZ, R119.reuse ;  /* 0x000000ffff5a7224 */ /* 0x100fe200078e0077 */
[----:B------:R-:W-:Y:S01]  /*5780*/  MOV R32, R119 ;  /* 0x0000007700207202 */ /* 0x000fe20000000f00 */
[----:B------:R-:W-:Y:S01]  /*5790*/  FADD.FTZ R47, R31, R4 ;  /* 0x000000041f2f7221 */ /* 0x000fe20000010000 */
[----:B------:R-:W-:Y:S01]  /*57a0*/  IMAD.MOV.U32 R31, RZ, RZ, R119 ;  /* 0x000000ffff1f7224 */ /* 0x000fe200078e0077 */
[----:B------:R-:W2:Y:S01]  /*57b0*/  MUFU.EX2 R36, R36 ;  /* 0x0000002400247308 */ /* 0x000ea20000000800 */
[----:B----4-:R-:W-:Y:S01]  /*57c0*/  FADD.FTZ R0, R34, R3 ;  /* 0x0000000322007221 */ /* 0x010fe20000010000 */
[----:B------:R-:W-:Y:S01]  /*57d0*/  FADD.FTZ R4, R94, R47 ;  /* 0x0000002f5e047221 */ /* 0x000fe20000010000 */
[----:B------:R-:W-:-:S02]  /*57e0*/  IMAD.MOV.U32 R94, RZ, RZ, R119 ;  /* 0x000000ffff5e7224 */ /* 0x000fc400078e0077 */
[--C-:B0-----:R-:W-:Y:S02]  /*57f0*/  IMAD.MOV.U32 R44, RZ, RZ, R119.reuse ;  /* 0x000000ffff2c7224 */ /* 0x101fe400078e0077 */
[----:B------:R-:W-:Y:S01]  /*5800*/  FADD.FTZ R47, R35, R4 ;  /* 0x00000004232f7221 */ /* 0x000fe20000010000 */
[----:B------:R-:W-:Y:S01]  /*5810*/  IMAD.MOV.U32 R35, RZ, RZ, R119 ;  /* 0x000000ffff237224 */ /* 0x000fe200078e0077 */
[----:B------:R0:W3:Y:S01]  /*5820*/  MUFU.EX2 R189, R46 ;  /* 0x0000002e00bd7308 */ /* 0x0000e20000000800 */
        /* <DEDUP_REMOVED lines=8> */
[----:B0-----:R-:W-:Y:S01]  /*58b0*/  MOV R46, R119 ;  /* 0x00000077002e7202 */ /* 0x001fe20000000f00 */
[----:B------:R-:W-:-:S02]  /*58c0*/  IMAD.MOV.U32 R37, RZ, RZ, R119 ;  /* 0x000000ffff257224 */ /* 0x000fc400078e0077 */
[----:B------:R-:W-:-:S03]  /*58d0*/  IMAD.MOV.U32 R34, RZ, RZ, R119 ;  /* 0x000000ffff227224 */ /* 0x000fc600078e0077 */
[----:B------:R0:W2:Y:S01]  /*58e0*/  MUFU.EX2 R191, R38 ;  /* 0x0000002600bf7308 */ /* 0x0000a20000000800 */
[C---:B---3--:R-:W-:Y:S01]  /*58f0*/  FADD.FTZ R3, R189.reuse, R0 ;  /* 0x00000000bd037221 */ /* 0x048fe20000010000 */
[----:B------:R-:W-:Y:S01]  /*5900*/  F2FP.BF16.F32.PACK_AB R189, R189, R36 ;  /* 0x00000024bdbd723e */ /* 0x000fe200000010ff */
[----:B------:R-:W-:-:S05]  /*5910*/  IMAD.MOV.U32 R36, RZ, RZ, R119 ;  /* 0x000000ffff247224 */ /* 0x000fca00078e0077 */
[----:B------:R-:W3:Y:S01]  /*5920*/  MUFU.EX2 R24, R24 ;  /* 0x0000001800187308 */ /* 0x000ee20000000800 */
[----:B-1----:R-:W-:Y:S01]  /*5930*/  FADD.FTZ R0, R48, R3 ;  /* 0x0000000330007221 */ /* 0x002fe20000010000 */
[----:B0-----:R-:W-:-:S06]  /*5940*/  IMAD.MOV.U32 R38, RZ, RZ, R119 ;  /* 0x000000ffff267224 */ /* 0x001fcc00078e0077 */
[----:B------:R0:W1:Y:S01]  /*5950*/  MUFU.EX2 R185, R50 ;  /* 0x0000003200b97308 */ /* 0x0000620000000800 */
[C---:B--2---:R-:W-:Y:S01]  /*5960*/  FADD.FTZ R3, R191.reuse, R0 ;  /* 0x00000000bf037221 */ /* 0x044fe20000010000 */
[----:B------:R-:W-:Y:S01]  /*5970*/  F2FP.BF16.F32.PACK_AB R191, R191, R48 ;  /* 0x00000030bfbf723e */ /* 0x000fe200000010ff */
[----:B------:R-:W-:-:S05]  /*5980*/  IMAD.MOV.U32 R48, RZ, RZ, R119 ;  /* 0x000000ffff307224 */ /* 0x000fca00078e0077 */
[----:B------:R-:W2:Y:S01]  /*5990*/  MUFU.EX2 R28, R28 ;  /* 0x0000001c001c7308 */ /* 0x000ea20000000800 */
[----:B---3--:R-:W-:Y:S01]  /*59a0*/  FADD.FTZ R0, R24, R3 ;  /* 0x0000000318007221 */ /* 0x008fe20000010000 */
[----:B0-----:R-:W-:-:S06]  /*59b0*/  IMAD.MOV.U32 R50, RZ, RZ, R119 ;  /* 0x000000ffff327224 */ /* 0x001fcc00078e0077 */
[----:B------:R0:W3:Y:S01]  /*59c0*/  MUFU.EX2 R187, R52 ;  /* 0x0000003400bb7308 */ /* 0x0000e20000000800 */
[C---:B-1----:R-:W-:Y:S01]  /*59d0*/  FADD.FTZ R3, R185.reuse, R0 ;  /* 0x00000000b9037221 */ /* 0x042fe20000010000 */
[----:B------:R-:W-:Y:S01]  /*59e0*/  F2FP.BF16.F32.PACK_AB R185, R185, R24 ;  /* 0x00000018b9b9723e */ /* 0x000fe200000010ff */
[----:B------:R-:W-:-:S05]  /*59f0*/  IMAD.MOV.U32 R24, RZ, RZ, R119 ;  /* 0x000000ffff187224 */ /* 0x000fca00078e0077 */
[----:B------:R-:W1:Y:S01]  /*5a00*/  MUFU.EX2 R102, R102 ;  /* 0x0000006600667308 */ /* 0x000e620000000800 */
[----:B--2---:R-:W-:Y:S01]  /*5a10*/  FADD.FTZ R0, R28, R3 ;  /* 0x000000031c007221 */ /* 0x004fe20000010000 */
[----:B0-----:R-:W-:-:S06]  /*5a20*/  IMAD.MOV.U32 R52, RZ, RZ, R119 ;  /* 0x000000ffff347224 */ /* 0x001fcc00078e0077 */
[----:B------:R-:W0:Y:S01]  /*5a30*/  MUFU.EX2 R54, R54 ;  /* 0x0000003600367308 */ /* 0x000e220000000800 */
[C---:B---3--:R-:W-:Y:S01]  /*5a40*/  FADD.FTZ R3, R187.reuse, R0 ;  /* 0x00000000bb037221 */ /* 0x048fe20000010000 */
[----:B------:R-:W-:Y:S01]  /*5a50*/  F2FP.BF16.F32.PACK_AB R187, R187, R28 ;  /* 0x0000001cbbbb723e */ /* 0x000fe200000010ff */
[----:B------:R-:W-:-:S05]  /*5a60*/  IMAD.MOV.U32 R28, RZ, RZ, R119 ;  /* 0x000000ffff1c7224 */ /* 0x000fca00078e0077 */
[----:B------:R2:W3:Y:S01]  /*5a70*/  MUFU.EX2 R39, R104 ;  /* 0x0000006800277308 */ /* 0x0004e20000000800 */
[----:B-1----:R-:W-:-:S07]  /*5a80*/  FADD.FTZ R4, R102, R11 ;  /* 0x0000000b66047221 */ /* 0x002fce0000010000 */
[----:B------:R1:W4:Y:S01]  /*5a90*/  MUFU.EX2 R181, R56 ;  /* 0x0000003800b57308 */ /* 0x0003220000000800 */
[----:B0-----:R-:W-:Y:S01]  /*5aa0*/  FADD.FTZ R0, R54, R3 ;  /* 0x0000000336007221 */ /* 0x001fe20000010000 */
[----:B--2---:R-:W-:-:S06]  /*5ab0*/  IMAD.MOV.U32 R104, RZ, RZ, R119 ;  /* 0x000000ffff687224 */ /* 0x004fcc00078e0077 */
[----:B------:R-:W0:Y:S01]  /*5ac0*/  MUFU.EX2 R106, R106 ;  /* 0x0000006a006a7308 */ /* 0x000e220000000800 */
[C---:B---3--:R-:W-:Y:S01]  /*5ad0*/  FADD.FTZ R11, R39.reuse, R4 ;  /* 0x00000004270b7221 */ /* 0x048fe20000010000 */
[----:B------:R-:W-:Y:S01]  /*5ae0*/  F2FP.BF16.F32.PACK_AB R180, R39, R102 ;  /* 0x0000006627b4723e */ /* 0x000fe200000010ff */
[--C-:B-1----:R-:W-:Y:S01]  /*5af0*/  IMAD.MOV.U32 R56, RZ, RZ, R119.reuse ;  /* 0x000000ffff387224 */ /* 0x102fe200078e0077 */
[-C--:B------:R-:W-:Y:S02]  /*5b00*/  MOV R102, R119.reuse ;  /* 0x0000007700667202 */ /* 0x080fe40000000f00 */
[----:B------:R-:W-:Y:S02]  /*5b10*/  MOV R39, R119 ;  /* 0x0000007700277202 */ /* 0x000fe40000000f00 */
[----:B------:R-:W1:Y:S01]  /*5b20*/  MUFU.EX2 R58, R58 ;  /* 0x0000003a003a7308 */ /* 0x000e620000000800 */
[C---:B----4-:R-:W-:Y:S01]  /*5b30*/  FADD.FTZ R3, R181.reuse, R0 ;  /* 0x00000000b5037221 */ /* 0x050fe20000010000 */
[----:B------:R-:W-:Y:S01]  /*5b40*/  F2FP.BF16.F32.PACK_AB R181, R181, R54 ;  /* 0x00000036b5b5723e */ /* 0x000fe200000010ff */
[----:B------:R-:W-:-:S05]  /*5b50*/  IMAD.MOV.U32 R54, RZ, RZ, R119 ;  /* 0x000000ffff367224 */ /* 0x000fca00078e0077 */
[----:B------:R2:W3:Y:S01]  /*5b60*/  MUFU.EX2 R41, R108 ;  /* 0x0000006c00297308 */ /* 0x0004e20000000800 */
[----:B0-----:R-:W-:-:S07]  /*5b70*/  FADD.FTZ R4, R106, R11 ;  /* 0x0000000b6a047221 */ /* 0x001fce0000010000 */
[----:B------:R0:W4:Y:S01]  /*5b80*/  MUFU.EX2 R183, R60 ;  /* 0x0000003c00b77308 */ /* 0x0001220000000800 */
[----:B-1----:R-:W-:Y:S01]  /*5b90*/  FADD.FTZ R0, R58, R3 ;  /* 0x000000033a007221 */ /* 0x002fe20000010000 */
[----:B--2---:R-:W-:-:S06]  /*5ba0*/  IMAD.MOV.U32 R108, RZ, RZ, R119 ;  /* 0x000000ffff6c7224 */ /* 0x004fcc00078e0077 */
[----:B------:R-:W1:Y:S01]  /*5bb0*/  MUFU.EX2 R110, R110 ;  /* 0x0000006e006e7308 */ /* 0x000e620000000800 */
[C---:B---3--:R-:W-:Y:S01]  /*5bc0*/  FADD.FTZ R11, R41.reuse, R4 ;  /* 0x00000004290b7221 */ /* 0x048fe20000010000 */
[----:B------:R-:W-:Y:S01]  /*5bd0*/  F2FP.BF16.F32.PACK_AB R182, R41, R106 ;  /* 0x0000006a29b6723e */ /* 0x000fe200000010ff */
[--C-:B------:R-:W-:Y:S01]  /*5be0*/  IMAD.MOV.U32 R106, RZ, RZ, R119.reuse ;  /* 0x000000ffff6a7224 */ /* 0x100fe200078e0077 */
[----:B0-----:R-:W-:Y:S01]  /*5bf0*/  MOV R60, R119 ;  /* 0x00000077003c7202 */ /* 0x001fe20000000f00 */
[----:B------:R-:W-:-:S03]  /*5c00*/  IMAD.MOV.U32 R41, RZ, RZ, R119 ;  /* 0x000000ffff297224 */ /* 0x000fc600078e0077 */
[----:B------:R-:W0:Y:S01]  /*5c10*/  MUFU.EX2 R26, R26 ;  /* 0x0000001a001a7308 */ /* 0x000e220000000800 */
[C---:B----4-:R-:W-:Y:S01]  /*5c20*/  FADD.FTZ R3, R183.reuse, R0 ;  /* 0x00000000b7037221 */ /* 0x050fe20000010000 */
        /* <DEDUP_REMOVED lines=10> */
[--C-:B------:R-:W-:Y:S02]  /*5cd0*/  IMAD.MOV.U32 R110, RZ, RZ, R119.reuse ;  /* 0x000000ffff6e7224 */ /* 0x100fe400078e0077 */
[--C-:B-1----:R-:W-:Y:S02]  /*5ce0*/  IMAD.MOV.U32 R62, RZ, RZ, R119.reuse ;  /* 0x000000ffff3e7224 */ /* 0x102fe400078e0077 */
[--C-:B------:R-:W-:Y:S01]  /*5cf0*/  IMAD.MOV.U32 R43, RZ, RZ, R119.reuse ;  /* 0x000000ffff2b7224 */ /* 0x100fe200078e0077 */
[----:B------:R-:W1:Y:S01]  /*5d00*/  MUFU.EX2 R30, R30 ;  /* 0x0000001e001e7308 */ /* 0x000e620000000800 */
[C---:B----4-:R-:W-:Y:S01]  /*5d10*/  FADD.FTZ R3, R177.reuse, R0 ;  /* 0x00000000b1037221 */ /* 0x050fe20000010000 */
[----:B------:R-:W-:Y:S01]  /*5d20*/  F2FP.BF16.F32.PACK_AB R177, R177, R26 ;  /* 0x0000001ab1b1723e */ /* 0x000fe200000010ff */
[----:B------:R-:W-:-:S05]  /*5d30*/  IMAD.MOV.U32 R26, RZ, RZ, R119 ;  /* 0x000000ffff1a7224 */ /* 0x000fca00078e0077 */
[----:B------:R-:W2:Y:S01]  /*5d40*/  MUFU.EX2 R25, R25 ;  /* 0x0000001900197308 */ /* 0x000ea20000000800 */
[----:B0-----:R-:W-:-:S07]  /*5d50*/  FADD.FTZ R4, R66, R11 ;  /* 0x0000000b42047221 */ /* 0x001fce0000010000 */
[----:B------:R-:W0:Y:S01]  /*5d60*/  MUFU.EX2 R45, R45 ;  /* 0x0000002d002d7308 */ /* 0x000e220000000800 */
[----:B-1----:R-:W-:Y:S01]  /*5d70*/  FADD.FTZ R0, R30, R3 ;  /* 0x000000031e007221 */ /* 0x002fe20000010000 */
[C---:B--2---:R-:W-:Y:S01]  /*5d80*/  FADD.FTZ R4, R25.reuse, R4 ;  /* 0x0000000419047221 */ /* 0x044fe20000010000 */
[----:B------:R-:W-:Y:S01]  /*5d90*/  F2FP.BF16.F32.PACK_AB R178, R25, R66 ;  /* 0x0000004219b2723e */ /* 0x000fe200000010ff */
[--C-:B------:R-:W-:Y:S01]  /*5da0*/  IMAD.MOV.U32 R66, RZ, RZ, R119.reuse ;  /* 0x000000ffff427224 */ /* 0x100fe200078e0077 */
[----:B------:R-:W-:Y:S01]  /*5db0*/  MOV R25, R119 ;  /* 0x0000007700197202 */ /* 0x000fe20000000f00 */
[C---:B0-----:R-:W-:Y:S01]  /*5dc0*/  FADD.FTZ R3, R45.reuse, R0 ;  /* 0x000000002d037221 */ /* 0x041fe20000010000 */
[----:B------:R-:W-:Y:S01]  /*5dd0*/  F2FP.BF16.F32.PACK_AB R179, R45, R30 ;  /* 0x0000001e2db3723e */ /* 0x000fe200000010ff */
[----:B------:R-:W-:Y:S02]  /*5de0*/  IMAD.MOV.U32 R0, RZ, RZ, 0x3f800000 ;  /* 0x3f800000ff007424 */ /* 0x000fe400078e00ff */
[----:B------:R-:W-:-:S02]  /*5df0*/  IMAD.MOV.U32 R45, RZ, RZ, R119 ;  /* 0x000000ffff2d7224 */ /* 0x000fc400078e0077 */
[----:B------:R-:W-:Y:S01]  /*5e00*/  IMAD.MOV.U32 R30, RZ, RZ, R119 ;  /* 0x000000ffff1e7224 */ /* 0x000fe200078e0077 */
[----:B------:R-:W-:Y:S06]  /*5e10*/  @!P2 BRA `(.L_x_3116) ;  /* 0x00000044005ca947 */ /* 0x000fec0003800000 */
[----:B------:R-:W-:Y:S01]  /*5e20*/  R2UR UR6, R16 ;  /* 0x00000000100672ca */ /* 0x000fe200000e0000 */
        /* <DEDUP_REMOVED lines=54> */
.L_x_3125:
[----:B------:R-:W-:-:S04]  /*6190*/  UIADD3 UR5, UR6, 0x1, URZ ;  /* 0x0000000106057890 */ /* 0x000fc8000fffe03f */
[----:B------:R-:W-:-:S04]  /*61a0*/  UISETP.NE.AND UP0, UPT, UR5, 0x2, UPT ;  /* 0x000000020500788c */ /* 0x000fc8000bf05270 */
[----:B------:R-:W-:Y:S02]  /*61b0*/  USEL UR7, URZ, 0x1, UP0 ;  /* 0x000000013f077887 */ /* 0x000fe40008000000 */
[----:B------:R-:W-:-:S04]  /*61c0*/  USEL UR5, UR5, URZ, UP0 ;  /* 0x0000003f05057287 */ /* 0x000fc80008000000 */
[----:B------:R-:W-:Y:S02]  /*61d0*/  LOP3.LUT R17, R13, UR7, RZ, 0x3c, !PT ;  /* 0x000000070d117c12 */ /* 0x000fe4000f8e3cff */
[----:B------:R-:W-:Y:S01]  /*61e0*/  MOV R16, UR5 ;  /* 0x0000000500107c02 */ /* 0x000fe20008000f00 */
[----:B------:R-:W-:Y:S06]  /*61f0*/  @!P0 BRA `(.L_x_3117) ;  /* 0x0000000000048947 */ /* 0x000fec0003800000 */
[----:B------:R-:W-:Y:S01]  /*6200*/  BPT.TRAP 0x1 ;  /* 0x000000040000795c */ /* 0x000fe20000300000 */
.L_x_3117:
[----:B------:R-:W0:Y:S01]  /*6210*/  S2UR UR10, SR_CgaCtaId ;  /* 0x00000000000a79c3 */ /* 0x000e220000008800 */
[----:B------:R-:W-:Y:S01]  /*6220*/  UMOV UR7, 0x400 ;  /* 0x0000040000077882 */ /* 0x000fe20000000000 */
[----:B------:R-:W-:Y:S01]  /*6230*/  IMAD.U32 R7, RZ, RZ, UR5 ;  /* 0x00000005ff077e24 */ /* 0x000fe2000f8e00ff */
[----:B------:R-:W-:Y:S01]  /*6240*/  SHF.L.U32 R5, R17, 0x1f, RZ ;  /* 0x0000001f11057819 */ /* 0x000fe200000006ff */
[----:B0-----:R-:W-:-:S06]  /*6250*/  ULEA UR7, UR10, UR7, 0x18 ;  /* 0x000000070a077291 */ /* 0x001fcc000f8ec03f */
[----:B------:R-:W-:-:S04]  /*6260*/  IMAD.U32 R2, RZ, RZ, UR7 ;  /* 0x00000007ff027e24 */ /* 0x000fc8000f8e00ff */
[----:B------:R-:W-:-:S04]  /*6270*/  IMAD R12, R7, 0x8, R2 ;  /* 0x00000008070c7824 */ /* 0x000fc800078e0202 */
[----:B------:R0:W1:Y:S01]  /*6280*/  SYNCS.PHASECHK.TRANS64.TRYWAIT P2, [R12+URZ+0x36830], R5 ;  /* 0x036830050c0075a7 */ /* 0x000062000804017f */
[----:B------:R-:W-:Y:S05]  /*6290*/  @!P0 BRA `(.L_x_3118) ;  /* 0x0000000000048947 */ /* 0x000fea0003800000 */
[----:B------:R-:W-:Y:S01]  /*62a0*/  BPT.TRAP 0x1 ;  /* 0x000000040000795c */ /* 0x000fe20000300000 */
.L_x_3118:
[----:B------:R-:W-:Y:S01]  /*62b0*/  IMAD R7, R16, 0xa80, R8 ;  /* 0x00000a8010077824 */ /* 0x000fe200078e0208 */
[----:B-1----:R-:W-:Y:S06]  /*62c0*/  @P2 BRA `(.L_x_3119) ;  /* 0x0000000000082947 */ /* 0x002fec0003800000 */
[----:B------:R-:W1:Y:S02]  /*62d0*/  SYNCS.PHASECHK.TRANS64.TRYWAIT P2, [R12+URZ+0x36830], R5 ;  /* 0x036830050c0075a7 */ /* 0x000e64000804017f */
[----:B-1----:R-:W-:Y:S05]  /*62e0*/  @!P2 BRA `(.L_x_3120) ;  /* 0x000000c40038a947 */ /* 0x002fea0003800000 */
.L_x_3119:
        /* <DEDUP_REMOVED lines=13> */
[----:B------:R-:W-:Y:S01]  /*63c0*/  UMOV UR54, UR5 ;  /* 0x0000000500367c82 */ /* 0x000fe20008000000 */
[----:B------:R-:W-:Y:S01]  /*63d0*/  UIADD3 UR7, UR5, 0x80, URZ ;  /* 0x0000008005077890 */ /* 0x000fe2000fffe03f */
[----:B------:R-:W-:Y:S01]  /*63e0*/  HGMMA.64x16x16.F32.BF16 R168, gdesc[UR52], RZ, !UPT, gsb0 ;  /* 0x0020000034a879f0 */ /* 0x000fe2000c0018ff */
[----:B------:R-:W-:Y:S01]  /*63f0*/  UMOV UR55, 0x40000040 ;  /* 0x4000004000377882 */ /* 0x000fe20000000000 */
[----:B------:R-:W-:Y:S01]  /*6400*/  UIADD3 UR10, UR5, 0x100, URZ ;  /* 0x00000100050a7890 */ /* 0x000fe2000fffe03f */
[-C--:B------:R-:W-:Y:S01]  /*6410*/  FMUL.FTZ R24, R24, R6.reuse ;  /* 0x0000000618187220 */ /* 0x080fe20000410000 */
[----:B------:R-:W-:Y:S01]  /*6420*/  UIADD3 UR14, UR5, 0x102, URZ ;  /* 0x00000102050e7890 */ /* 0x000fe2000fffe03f */
[-C--:B------:R-:W-:Y:S01]  /*6430*/  FMUL.FTZ R25, R25, R6.reuse ;  /* 0x0000000619197220 */ /* 0x080fe20000410000 */
        /* <DEDUP_REMOVED lines=118> */
[----:B------:R-:W-:-:S02]  /*6ba0*/  WARPGROUP.DEPBAR.LE gsb0, 0x0 ;  /* 0x00008000000079c5 */ /* 0x000fc40000010000 */
        /* <DEDUP_REMOVED lines=428> */
[----:B------:R-:W-:Y:S02]  /*8670*/  UIADD3 UR7, UR5, 0x986, URZ ;  /* 0x0000098605077890 */ /* 0x000fe4000fffe03f */
[----:B------:R-:W-:Y:S01]  /*8680*/  UIADD3 UR5, UR5, 0xa06, URZ ;  /* 0x00000a0605057890 */ /* 0x000fe2000fffe03f */
        /* <DEDUP_REMOVED lines=21> */
.L_x_3121:
[----:B01----:R-:W-:Y:S01]  /*87e0*/  IMAD.U32 R5, RZ, RZ, UR6 ;  /* 0x00000006ff057e24 */ /* 0x003fe2000f8e00ff */
[----:B------:R-:W-:-:S03]  /*87f0*/  SHF.L.U32 R0, R13, 0x1f, RZ ;  /* 0x0000001f0d007819 */ /* 0x000fc600000006ff */
[----:B------:R-:W-:-:S04]  /*8800*/  IMAD R13, R5, 0x8, R2 ;  /* 0x00000008050d7824 */ /* 0x000fc800078e0202 */
[----:B------:R0:W1:Y:S01]  /*8810*/  SYNCS.PHASECHK.TRANS64.TRYWAIT P2, [R13+URZ+0x36850], R0 ;  /* 0x036850000d0075a7 */ /* 0x000062000804017f */
[----:B------:R-:W-:Y:S05]  /*8820*/  @!P0 BRA `(.L_x_3122) ;  /* 0x0000000000048947 */ /* 0x000fea0003800000 */
[----:B------:R-:W-:Y:S01]  /*8830*/  BPT.TRAP 0x1 ;  /* 0x000000040000795c */ /* 0x000fe20000300000 */
.L_x_3122:
[----:B-1----:R-:W-:Y:S05]  /*8840*/  @P2 BRA `(.L_x_3123) ;  /* 0x0000000000082947 */ /* 0x002fea0003800000 */
[----:B------:R-:W1:Y:S02]  /*8850*/  SYNCS.PHASECHK.TRANS64.TRYWAIT P2, [R13+URZ+0x36850], R0 ;  /* 0x036850000d0075a7 */ /* 0x000e64000804017f */
[----:B-1----:R-:W-:Y:S05]  /*8860*/  @!P2 BRA `(.L_x_3124) ;  /* 0x0000009c00eca947 */ /* 0x002fea0003800000 */
.L_x_3123:
[----:B------:R-:W-:Y:S01]  /*8870*/  R2UR UR5, R2 ;  /* 0x00000000020572ca */ /* 0x000fe200000e0000 */
[----:B------:R-:W-:Y:S01]  /*8880*/  WARPGROUP.ARRIVE ;  /* 0x00000000000079c5 */ /* 0x000fe20000000000 */
[----:B------:R-:W-:Y:S01]  /*8890*/  UMOV UR7, 0x40000040 ;  /* 0x4000004000077882 */ /* 0x000fe20000000000 */
[----:B------:R-:W-:Y:S01]  /*88a0*/  UMOV UR11, 0x40000040 ;  /* 0x40000040000b7882 */ /* 0x000fe20000000000 */
[----:B01----:R-:W-:Y:S01]  /*88b0*/  FMUL.FTZ R0, R168, UR4 ;  /* 0x00000004a8007c20 */ /* 0x003fe20008410000 */
[----:B------:R-:W-:Y:S01]  /*88c0*/  FMUL.FTZ R168, R169, UR4 ;  /* 0x00000004a9a87c20 */ /* 0x000fe20008410000 */
        /* <DEDUP_REMOVED lines=28> */
[----:B------:R-:W-:Y:S01]  /*8a90*/  MUFU.TANH R216, R216 ;  /* 0x000000d800d87308 */ /* 0x000fe20000002400 */
[----:B-1----:R-:W-:Y:S01]  /*8aa0*/  FMNMX.FTZ R5, R168, R5, !PT ;  /* 0x00000005a8057209 */ /* 0x002fe20007810000 */
[----:B------:R-:W-:Y:S01]  /*8ab0*/  FMUL.FTZ R234, R133, UR4 ;  /* 0x0000000485ea7c20 */ /* 0x000fe20008410000 */
[----:B------:R-:W-:Y:S01]  /*8ac0*/  FMUL.FTZ R172, R174, UR4 ;  /* 0x00000004aeac7c20 */ /* 0x000fe20008410000 */
[----:B------:R-:W-:Y:S01]  /*8ad0*/  HGMMA.64x192x16.F32.BF16 R24, R200, gdesc[UR4].tnspB, R24, gsb0 ;  /* 0x42e00004c8187df0 */ /* 0x000fe20008001818 */
        /* <DEDUP_REMOVED lines=17> */
[----:B------:R-:W-:Y:S01]  /*8bf0*/  UMOV UR7, 0x40000040 ;  /* 0x4000004000077882 */ /* 0x000fe20000000000 */
        /* <DEDUP_REMOVED lines=22> */
[----:B------:R-:W-:Y:S08]  /*8d60*/  MUFU.TANH R132, R132 ;  /* 0x0000008400847308 */ /* 0x000ff00000002400 */
[----:B------:R-:W1:Y:S01]  /*8d70*/  MUFU.TANH R20, R20 ;  /* 0x0000001400147308 */ /* 0x000e620000002400 */
[----:B0-----:R-:W-:-:S07]  /*8d80*/  FMNMX.FTZ R129, R15, R10, !PT ;  /* 0x0000000a0f817209 */ /* 0x001fce0007810000 */
[----:B------:R-:W-:Y:S08]  /*8d90*/  MUFU.TANH R234, R234 ;  /* 0x000000ea00ea7308 */ /* 0x000ff00000002400 */
[----:B------:R-:W0:Y:S01]  /*8da0*/  MUFU.TANH R172, R172 ;  /* 0x000000ac00ac7308 */ /* 0x000e220000002400 */
[----:B-1----:R-:W-:-:S07]  /*8db0*/  FMNMX.FTZ R129, R20, R129, !PT ;  /* 0x0000008114817209 */ /* 0x002fce0007810000 */
[----:B------:R-:W-:Y:S08]  /*8dc0*/  MUFU.TANH R120, R120 ;  /* 0x0000007800787308 */ /* 0x000ff00000002400 */
[----:B------:R-:W1:Y:S01]  /*8dd0*/  MUFU.TANH R174, R174 ;  /* 0x000000ae00ae7308 */ /* 0x000e620000002400 */
[----:B0-----:R-:W-:-:S07]  /*8de0*/  FMNMX.FTZ R129, R172, R129, !PT ;  /* 0x00000081ac817209 */ /* 0x001fce0007810000 */
[----:B------:R-:W-:Y:S08]  /*8df0*/  MUFU.TANH R149, R149 ;  /* 0x0000009500957308 */ /* 0x000ff00000002400 */
[----:B------:R-:W-:Y:S01]  /*8e00*/  MUFU.TANH R9, R9 ;  /* 0x0000000900097308 */ /* 0x000fe20000002400 */
[----:B-1----:R-:W-:-:S07]  /*8e10*/  FMNMX.FTZ R129, R174, R129, !PT ;  /* 0x00000081ae817209 */ /* 0x002fce0007810000 */
        /* <DEDUP_REMOVED lines=35> */
[----:B------:R-:W-:Y:S02]  /*9050*/  FMUL.FTZ R162, R163, UR4 ;  /* 0x00000004a3a27c20 */ /* 0x000fe40008410000 */
[----:B------:R-:W-:Y:S01]  /*9060*/  HGMMA.64x192x16.F32.BF16 R24, R192, gdesc[UR8].tnspB, R24, gsb0 ;  /* 0x42e00008c0187df0 */ /* 0x000fe20008001818 */
[----:B------:R-:W-:Y:S01]  /*9070*/  UIADD3 UR10, UR6, 0x180, URZ ;  /* 0x00000180060a7890 */ /* 0x000fe2000fffe03f */
[----:B------:R-:W0:Y:S01]  /*9080*/  MUFU.TANH R196, R196 ;  /* 0x000000c400c47308 */ /* 0x000e220000002400 */
[----:B------:R-:W-:-:S07]  /*9090*/  UMOV UR11, 0x40000040 ;  /* 0x40000040000b7882 */ /* 0x000fce0000000000 */
[----:B------:R-:W1:Y:S08]  /*90a0*/  MUFU.TANH R198, R198 ;  /* 0x000000c600c67308 */ /* 0x000e700000002400 */
[----:B------:R-:W2:Y:S01]  /*90b0*/  MUFU.TANH R160, R160 ;  /* 0x000000a000a07308 */ /* 0x000ea20000002400 */
[----:B0-----:R-:W-:-:S07]  /*90c0*/  FMNMX.FTZ R5, R196, R5, !PT ;  /* 0x00000005c4057209 */ /* 0x001fce0007810000 */
[----:B------:R-:W0:Y:S01]  /*90d0*/  MUFU.TANH R162, R162 ;  /* 0x000000a200a27308 */ /* 0x000e220000002400 */
[----:B-1----:R-:W-:-:S04]  /*90e0*/  FMNMX.FTZ R5, R198, R5, !PT ;  /* 0x00000005c6057209 */ /* 0x002fc80007810000 */
[----:B------:R-:W-:-:S04]  /*90f0*/  FMNMX.FTZ R5, R200, R5, !PT ;  /* 0x00000005c8057209 */ /* 0x000fc80007810000 */
[----:B------:R-:W-:Y:S02]  /*9100*/  FMNMX.FTZ R5, R202, R5, !PT ;  /* 0x00000005ca057209 */ /* 0x000fe40007810000 */
[----:B--2---:R-:W-:Y:S02]  /*9110*/  FMNMX.FTZ R129, R160, R129, !PT ;  /* 0x00000081a0817209 */ /* 0x004fe40007810000 */
[----:B------:R-:W-:-:S04]  /*9120*/  FMNMX.FTZ R5, R216, R5, !PT ;  /* 0x00000005d8057209 */ /* 0x000fc80007810000 */
[----:B------:R-:W-:Y:S02]  /*9130*/  FMNMX.FTZ R5, R218, R5, !PT ;  /* 0x00000005da057209 */ /* 0x000fe40007810000 */
[----:B0-----:R-:W-:Y:S02]  /*9140*/  FMNMX.FTZ R129, R162, R129, !PT ;  /* 0x00000081a2817209 */ /* 0x001fe40007810000 */
[----:B------:R-:W-:Y:S02]  /*9150*/  FMNMX.FTZ R5, R220, R5, !PT ;  /* 0x00000005dc057209 */ /* 0x000fe40007810000 */
        /* <DEDUP_REMOVED lines=26> */
[----:B------:R-:W-:Y:S02]  /*9300*/  FMNMX.FTZ R129, R144, R129, !PT ;  /* 0x0000008190817209 */ /* 0x000fe40007810000 */
[----:B------:R-:W-:Y:S02]  /*9310*/  FMNMX.FTZ R5, R150, R5, !PT ;  /* 0x0000000596057209 */ /* 0x000fe40007810000 */
[----:B------:R-:W-:-:S02]  /*9320*/  FMNMX.FTZ R129, R146, R129, !PT ;  /* 0x0000008192817209 */ /* 0x000fc40007810000 */
[----:B------:R-:W-:Y:S02]  /*9330*/  FMNMX.FTZ R5, R136, R5, !PT ;  /* 0x0000000588057209 */ /* 0x000fe40007810000 */
[----:B------:R-:W-:Y:S02]  /*9340*/  FMNMX.FTZ R129, R148, R129, !PT ;  /* 0x0000008194817209 */ /* 0x000fe40007810000 */
[----:B------:R-:W-:Y:S02]  /*9350*/  FMNMX.FTZ R5, R140, R5, !PT ;  /* 0x000000058c057209 */ /* 0x000fe40007810000 */
[----:B------:R-:W-:Y:S02]  /*9360*/  FMNMX.FTZ R129, R124, R129, !PT ;  /* 0x000000817c817209 */ /* 0x000fe40007810000 */
[----:B------:R-:W-:Y:S02]  /*9370*/  FMNMX.FTZ R5, R232, R5, !PT ;  /* 0x00000005e8057209 */ /* 0x000fe40007810000 */
[----:B------:R-:W-:-:S02]  /*9380*/  FMNMX.FTZ R129, R138, R129, !PT ;  /* 0x000000818a817209 */ /* 0x000fc40007810000 */
        /* <DEDUP_REMOVED lines=9> */
[----:B------:R-:W0:Y:S03]  /*9420*/  LDC R5, c[0x0][0x988] ;  /* 0x00026200ff057b82 */ /* 0x000e260000000800 */
[----:B------:R-:W1:Y:S02]  /*9430*/  SHFL.BFLY PT, R6, R7, 0x1, 0x1f ;  /* 0x0c201f0007067f89 */ /* 0x000e6400000e0000 */
[----:B-1----:R-:W-:-:S05]  /*9440*/  FMNMX.FTZ R7, R7, R6, !PT ;  /* 0x0000000607077209 */ /* 0x002fca0007810000 */
[C---:B0-----:R-:W-:Y:S01]  /*9450*/  FMUL.FTZ R151, R7.reuse, R5 ;  /* 0x0000000507977220 */ /* 0x041fe20000410000 */
[----:B------:R-:W-:-:S03]  /*9460*/  FADD.FTZ R6, -R7, R14 ;  /* 0x0000000e07067221 */ /* 0x000fc60000010100 */
[-CC-:B------:R-:W-:Y:S01]  /*9470*/  FFMA.FTZ R125, R0, R5.reuse, -R151.reuse ;  /* 0x00000005007d7223 */ /* 0x180fe20000010897 */
[-CC-:B------:R-:W-:Y:S01]  /*9480*/  FFMA.FTZ R14, R168, R5.reuse, -R151.reuse ;  /* 0x00000005a80e7223 */ /* 0x180fe20000010897 */
        /* <DEDUP_REMOVED lines=18> */
[----:B------:R-:W-:Y:S08]  /*95b0*/  MUFU.EX2 R6, R6 ;  /* 0x0000000600067308 */ /* 0x000ff00000000800 */
[----:B------:R-:W-:Y:S08]  /*95c0*/  MUFU.EX2 R125, R125 ;  /* 0x0000007d007d7308 */ /* 0x000ff00000000800 */
[----:B------:R-:W0:Y:S08]  /*95d0*/  MUFU.EX2 R14, R14 ;  /* 0x0000000e000e7308 */ /* 0x000e300000000800 */
[----:B------:R-:W-:Y:S01]  /*95e0*/  MUFU.EX2 R127, R127 ;  /* 0x0000007f007f7308 */ /* 0x000fe20000000800 */
[----:B------:R-:W-:-:S02]  /*95f0*/  WARPGROUP.DEPBAR.LE gsb0, 0x0 ;  /* 0x00008000000079c5 */ /* 0x000fc40000010000 */
[----:B------:R-:W-:Y:S01]  /*9600*/  WARPGROUP.ARRIVE ;  /* 0x00000000000079c5 */ /* 0x000fe20000000000 */
[----:B------:R-:W-:Y:S01]  /*9610*/  FMUL.FTZ R188, R139, UR4 ;  /* 0x000000048bbc7c20 */ /* 0x000fe20008410000 */
[----:B------:R-:W-:Y:S01]  /*9620*/  FMUL.FTZ R190, R143, UR4 ;  /* 0x000000048fbe7c20 */ /* 0x000fe20008410000 */
[-CC-:B------:R-:W-:Y:S01]  /*9630*/  FFMA.FTZ R143, R198, R5.reuse, -R151.reuse ;  /* 0x00000005c68f7223 */ /* 0x180fe20000010897 */
[----:B------:R-:W-:Y:S01]  /*9640*/  FFMA.FTZ R198, R202, R5, -R151 ;  /* 0x00000005cac67223 */ /* 0x000fe20000010897 */
[----:B------:R-:W1:Y:S01]  /*9650*/  MUFU.EX2 R196, R196 ;  /* 0x000000c400c47308 */ /* 0x000e620000000800 */
[----:B------:R-:W-:Y:S01]  /*9660*/  HGMMA.64x192x16.F32.BF16 R24, R184, gdesc[UR8].tnspB, R24, gsb0 ;  /* 0x42e00008b8187df0 */ /* 0x000fe20008001818 */
[----:B------:R-:W-:Y:S01]  /*9670*/  UIADD3 UR10, UR6, 0x280, URZ ;  /* 0x00000280060a7890 */ /* 0x000fe2000fffe03f */
[----:B0-----:R-:W-:Y:S01]  /*9680*/  F2FP.BF16.F32.PACK_AB R200, R14, R125 ;  /* 0x0000007d0ec8723e */ /* 0x001fe200000010ff */
[----:B------:R-:W-:Y:S01]  /*9690*/  UMOV UR11, 0x40000040 ;  /* 0x40000040000b7882 */ /* 0x000fe20000000000 */
[----:B------:R-:W-:-:S03]  /*96a0*/  UIADD3 UR6, UR6, 0x300, URZ ;  /* 0x0000030006067890 */ /* 0x000fc6000fffe03f */
[----:B------:R-:W0:Y:S08]  /*96b0*/  MUFU.TANH R188, R188 ;  /* 0x000000bc00bc7308 */ /* 0x000e300000002400 */
[----:B------:R-:W2:Y:S01]  /*96c0*/  MUFU.TANH R190, R190 ;  /* 0x000000be00be7308 */ /* 0x000ea20000002400 */
[----:B-1----:R-:W-:-:S07]  /*96d0*/  F2FP.BF16.F32.PACK_AB R202, R196, R127 ;  /* 0x0000007fc4ca723e */ /* 0x002fce00000010ff */
[----:B------:R-:W-:Y:S01]  /*96e0*/  MUFU.EX2 R143, R143 ;  /* 0x0000008f008f7308 */ /* 0x000fe20000000800 */
[----:B0-----:R-:W-:-:S04]  /*96f0*/  FMNMX.FTZ R129, R188, R129, !PT ;  /* 0x00000081bc817209 */ /* 0x001fc80007810000 */
[----:B------:R-:W-:-:S03]  /*9700*/  FMNMX.FTZ R129, R142, R129, !PT ;  /* 0x000000818e817209 */ /* 0x000fc60007810000 */
[----:B------:R-:W-:Y:S01]  /*9710*/  MUFU.EX2 R145, R145 ;  /* 0x0000009100917308 */ /* 0x000fe20000000800 */
[----:B--2---:R-:W-:-:S04]  /*9720*/  FMNMX.FTZ R129, R190, R129, !PT ;  /* 0x00000081be817209 */ /* 0x004fc80007810000 */
        /* <DEDUP_REMOVED lines=9> */
[----:B------:R-:W-:Y:S01]  /*97c0*/  FMNMX.FTZ R0, R126, R139, !PT ;  /* 0x0000008b7e007209 */ /* 0x000fe20007810000 */
[----:B------:R-:W-:Y:S02]  /*97d0*/  FFMA.FTZ R139, R150, R5, -R151 ;  /* 0x00000005968b7223 */ /* 0x000fe40000010897 */
[----:B------:R-:W0:Y:S01]  /*97e0*/  MUFU.EX2 R168, R168 ;  /* 0x000000a800a87308 */ /* 0x000e220000000800 */
[----:B------:R-:W-:-:S05]  /*97f0*/  FMNMX.FTZ R0, R123, R0, !PT ;  /* 0x000000007b007209 */ /* 0x000fca0007810000 */
[----:B------:R-:W1:Y:S02]  /*9800*/  SHFL.BFLY PT, R153, R0, 0x2, 0x1f ;  /* 0x0c401f0000997f89 */ /* 0x000e6400000e0000 */
[----:B------:R-:W-:Y:S08]  /*9810*/  MUFU.EX2 R194, R194 ;  /* 0x000000c200c27308 */ /* 0x000ff00000000800 */
[----:B------:R-:W-:Y:S01]  /*9820*/  MUFU.EX2 R137, R137 ;  /* 0x0000008900897308 */ /* 0x000fe20000000800 */
[----:B0-----:R-:W-:-:S07]  /*9830*/  F2FP.BF16.F32.PACK_AB R192, R168, R133 ;  /* 0x00000085a8c0723e */ /* 0x001fce00000010ff */
        /* <DEDUP_REMOVED lines=12> */
[--C-:B------:R-:W-:Y:S01]  /*9900*/  FFMA.FTZ R186, R136, R5, -R151.reuse ;  /* 0x0000000588ba7223 */ /* 0x100fe20000010897 */
[----:B-1----:R-:W-:Y:S01]  /*9910*/  FMNMX.FTZ R136, R0, R153, !PT ;  /* 0x0000009900887209 */ /* 0x002fe20007810000 */
[-CC-:B------:R-:W-:Y:S01]  /*9920*/  FFMA.FTZ R153, R128, R5.reuse, -R151.reuse ;  /* 0x0000000580997223 */ /* 0x180fe20000010897 */
[-CC-:B------:R-:W-:Y:S01]  /*9930*/  FFMA.FTZ R128, R9, R5.reuse, -R151.reuse ;  /* 0x0000000509807223 */ /* 0x180fe20000010897 */
[----:B------:R-:W-:Y:S01]  /*9940*/  FFMA.FTZ R184, R230, R5, -R151 ;  /* 0x00000005e6b87223 */ /* 0x000fe20000010897 */
[----:B------:R-:W-:Y:S01]  /*9950*/  HGMMA.64x192x16.F32.BF16 R24, R180, gdesc[UR8].tnspB, R24, gsb0 ;  /* 0x42e00008b4187df0 */ /* 0x000fe20008001818 */
[----:B------:R-:W0:Y:S01]  /*9960*/  SHFL.BFLY PT, R157, R136, 0x1, 0x1f ;  /* 0x0c201f00889d7f89 */ /* 0x000e2200000e0000 */
[----:B------:R-:W-:Y:S08]  /*9970*/  MUFU.EX2 R186, R186 ;  /* 0x000000ba00ba7308 */ /* 0x000ff00000000800 */
[----:B------:R-:W-:Y:S08]  /*9980*/  MUFU.EX2 R184, R184 ;  /* 0x000000b800b87308 */ /* 0x000ff00000000800 */
[----:B------:R-:W-:Y:S01]  /*9990*/  MUFU.EX2 R153, R153 ;  /* 0x0000009900997308 */ /* 0x000fe20000000800 */
[----:B0-----:R-:W-:-:S07]  /*99a0*/  FMNMX.FTZ R9, R136, R157, !PT ;  /* 0x0000009d88097209 */ /* 0x001fce0007810000 */
[----:B------:R-:W-:Y:S01]  /*99b0*/  MUFU.EX2 R128, R128 ;  /* 0x0000008000807308 */ /* 0x000fe20000000800 */
[----:B------:R-:W-:-:S04]  /*99c0*/  FADD.FTZ R0, -R9, R10 ;  /* 0x0000000a09007221 */ /* 0x000fc80000010100 */
[----:B------:R-:W-:-:S06]  /*99d0*/  FMUL.FTZ R0, R0, R5 ;  /* 0x0000000500007220 */ /* 0x000fcc0000410000 */
[----:B------:R-:W-:Y:S01]  /*99e0*/  MUFU.EX2 R0, R0 ;  /* 0x0000000000007308 */ /* 0x000fe20000000800 */
[----:B------:R-:W-:Y:S02]  /*99f0*/  WARPGROUP.DEPBAR.LE gsb0, 0x0 ;  /* 0x00008000000079c5 */ /* 0x000fe40000010000 */
[----:B------:R-:W-:Y:S01]  /*9a00*/  WARPGROUP.ARRIVE ;  /* 0x00000000000079c5 */ /* 0x000fe20000000000 */
[-CC-:B------:R-:W-:Y:S01]  /*9a10*/  FFMA.FTZ R180, R232, R5.reuse, -R151.reuse ;  /* 0x00000005e8b47223 */ /* 0x180fe20000010897 */
[-C--:B------:R-:W-:Y:S01]  /*9a20*/  FFMA.FTZ R182, R132, R5.reuse, -R151 ;  /* 0x0000000584b67223 */ /* 0x080fe20000010897 */
[----:B------:R-:W-:-:S03]  /*9a30*/  FMUL.FTZ R151, R9, R5 ;  /* 0x0000000509977220 */ /* 0x000fc60000410000 */
[----:B------:R-:W-:Y:S01]  /*9a40*/  HGMMA.64x192x16.F32.BF16 R24, R176, gdesc[UR4].tnspB, R24, gsb0 ;  /* 0x42e00004b0187df0 */ /* 0x000fe20008001818 */
[-CC-:B------:R-:W-:Y:S01]  /*9a50*/  FFMA.FTZ R201, R15, R5.reuse, -R151.reuse ;  /* 0x000000050fc97223 */ /* 0x180fe20000010897 */
[-CC-:B------:R-:W-:Y:S01]  /*9a60*/  FFMA.FTZ R10, R20, R5.reuse, -R151.reuse ;  /* 0x00000005140a7223 */ /* 0x180fe20000010897 */
[-CC-:B------:R-:W-:Y:S01]  /*9a70*/  FFMA.FTZ R203, R172, R5.reuse, -R151.reuse ;  /* 0x00000005accb7223 */ /* 0x180fe20000010897 */
[-CC-:B------:R-:W-:Y:S01]  /*9a80*/  FFMA.FTZ R20, R174, R5.reuse, -R151.reuse ;  /* 0x00000005ae147223 */ /* 0x180fe20000010897 */
[-C--:B------:R-:W-:Y:S01]  /*9a90*/  FFMA.FTZ R197, R160, R5.reuse, -R151 ;  /* 0x00000005a0c57223 */ /* 0x080fe20000010897 */
[----:B------:R-:W-:Y:S01]  /*9aa0*/  FFMA.FTZ R15, R6, R4, R125 ;  /* 0x00000004060f7223 */ /* 0x000fe2000001007d */
        /* <DEDUP_REMOVED lines=17> */
[----:B0-----:R-:W-:Y:S01]  /*9bc0*/  FFMA.FTZ R3, R0, R3, R201 ;  /* 0x0000000300037223 */ /* 0x001fe200000100c9 */
[-CC-:B------:R-:W-:Y:S01]  /*9bd0*/  FFMA.FTZ R130, R130, R5.reuse, -R151.reuse ;  /* 0x0000000582827223 */ /* 0x180fe20000010897 */
[-CC-:B------:R-:W-:Y:S01]  /*9be0*/  FFMA.FTZ R236, R236, R5.reuse, -R151.reuse ;  /* 0x00000005ecec7223 */ /* 0x180fe20000010897 */
[-CC-:B------:R-:W-:Y:S01]  /*9bf0*/  FFMA.FTZ R134, R134, R5.reuse, -R151.reuse ;  /* 0x0000000586867223 */ /* 0x180fe20000010897 */
[-CC-:B------:R-:W-:Y:S01]  /*9c00*/  FFMA.FTZ R21, R21, R5.reuse, -R151.reuse ;  /* 0x0000000515157223 */ /* 0x180fe20000010897 */
[-CC-:B------:R-:W-:Y:S01]  /*9c10*/  FFMA.FTZ R121, R121, R5.reuse, -R151.reuse ;  /* 0x0000000579797223 */ /* 0x180fe20000010897 */
[----:B------:R-:W-:Y:S01]  /*9c20*/  FFMA.FTZ R126, R126, R5, -R151 ;  /* 0x000000057e7e7223 */ /* 0x000fe20000010897 */
[----:B------:R-:W0:Y:S01]  /*9c30*/  MUFU.EX2 R20, R20 ;  /* 0x0000001400147308 */ /* 0x000e220000000800 */
[C---:B-1----:R-:W-:Y:S01]  /*9c40*/  FADD.FTZ R138, R10.reuse, R3 ;  /* 0x000000030a8a7221 */ /* 0x042fe20000010000 */
[----:B------:R-:W-:Y:S01]  /*9c50*/  F2FP.BF16.F32.PACK_AB R201, R10, R201 ;  /* 0x000000c90ac9723e */ /* 0x000fe200000010ff */
[----:B------:R-:W-:Y:S01]  /*9c60*/  FFMA.FTZ R123, R123, R5, -R151 ;  /* 0x000000057b7b7223 */ /* 0x000fe20000010897 */
[----:B------:R-:W-:-:S04]  /*9c70*/  R2UR UR6, R16 ;  /* 0x00000000100672ca */ /* 0x000fc800000e0000 */
[----:B------:R-:W-:Y:S01]  /*9c80*/  MUFU.EX2 R197, R197 ;  /* 0x000000c500c57308 */ /* 0x000fe20000000800 */
[----:B--2---:R-:W-:-:S07]  /*9c90*/  FADD.FTZ R3, R203, R138 ;  /* 0x0000008acb037221 */ /* 0x004fce0000010000 */
        /* <DEDUP_REMOVED lines=22> */
[----:B------:R1:W-:Y:S05]  /*9e00*/  @!P1 SYNCS.ARRIVE.TRANS64.RED.A1T0 RZ, [R12+URZ], RZ ;  /* 0x000000ff0cff99a7 */ /* 0x0003ea000810043f */
[----:B------:R-:W-:Y:S01]  /*9e10*/  MUFU.EX2 R126, R126 ;  /* 0x0000007e007e7308 */ /* 0x000fe20000000800 */
[----:B0-----:R-:W-:Y:S02]  /*9e20*/  F2FP.BF16.F32.PACK_AB R183, R21, R134 ;  /* 0x0000008615b7723e */ /* 0x001fe400000010ff */
[----:B------:R-:W-:Y:S02]  /*9e30*/  F2FP.BF16.F32.PACK_AB R176, R149, R120 ;  /* 0x0000007895b0723e */ /* 0x000fe400000010ff */
[----:B------:R-:W-:Y:S01]  /*9e40*/  F2FP.BF16.F32.PACK_AB R178, R147, R128 ;  /* 0x0000008093b2723e */ /* 0x000fe200000010ff */
[----:B-1----:R-:W-:Y:S01]  /*9e50*/  FADD.FTZ R12, R14, R15 ;  /* 0x0000000f0e0c7221 */ /* 0x002fe20000010000 */
[----:B------:R-:W-:Y:S01]  /*9e60*/  @!P1 PRMT R15, RZ, 0x654, R13 ;  /* 0x00000654ff0f9816 */ /* 0x000fe2000000000d */
[----:B------:R-:W0:Y:S02]  /*9e70*/  MUFU.EX2 R123, R123 ;  /* 0x0000007b007b7308 */ /* 0x000e240000000800 */
[----:B------:R-:W-:Y:S01]  /*9e80*/  FADD.FTZ R13, R127, R12 ;  /* 0x0000000c7f0d7221 */ /* 0x000fe20000010000 */
[----:B------:R1:W-:Y:S01]  /*9e90*/  @!P1 SYNCS.ARRIVE.TRANS64.RED.A1T0 RZ, [R15+URZ], RZ ;  /* 0x000000ff0fff99a7 */ /* 0x0003e2000810043f */
[----:B------:R-:W-:Y:S01]  /*9ea0*/  FFMA.FTZ R12, R188, R5, -R151 ;  /* 0x00000005bc0c7223 */ /* 0x000fe20000010897 */
[----:B------:R-:W-:Y:S01]  /*9eb0*/  F2FP.BF16.F32.PACK_AB R188, R216, R131 ;  /* 0x00000083d8bc723e */ /* 0x000fe200000010ff */
[----:B------:R-:W-:Y:S01]  /*9ec0*/  FADD.FTZ R124, R196, R13 ;  /* 0x0000000dc47c7221 */ /* 0x000fe20000010000 */
[----:B------:R-:W-:-:S03]  /*9ed0*/  F2FP.BF16.F32.PACK_AB R196, R145, R143 ;  /* 0x0000008f91c4723e */ /* 0x000fc600000010ff */
[----:B------:R-:W-:Y:S01]  /*9ee0*/  FADD.FTZ R138, R143, R124 ;  /* 0x0000007c8f8a7221 */ /* 0x000fe20000010000 */
[----:B------:R-:W-:Y:S01]  /*9ef0*/  FADD.FTZ R124, R20, R3 ;  /* 0x00000003147c7221 */ /* 0x000fe20000010000 */
[----:B------:R-:W-:Y:S02]  /*9f00*/  MUFU.EX2 R12, R12 ;  /* 0x0000000c000c7308 */ /* 0x000fe40000000800 */
[----:B------:R-:W-:Y:S01]  /*9f10*/  FADD.FTZ R13, R145, R138 ;  /* 0x0000008a910d7221 */ /* 0x000fe20000010000 */
[----:B------:R-:W-:Y:S01]  /*9f20*/  FADD.FTZ R3, R197, R124 ;  /* 0x0000007cc5037221 */ /* 0x000fe20000010000 */
[----:B------:R-:W-:Y:S02]  /*9f30*/  F2FP.BF16.F32.PACK_AB R197, R132, R197 ;  /* 0x000000c584c5723e */ /* 0x000fe400000010ff */
[----:B------:R-:W-:Y:S01]  /*9f40*/  FADD.FTZ R138, R198, R13 ;  /* 0x0000000dc68a7221 */ /* 0x000fe20000010000 */
[----:B------:R-:W-:Y:S01]  /*9f50*/  FADD.FTZ R124, R132, R3 ;  /* 0x00000003847c7221 */ /* 0x000fe20000010000 */
[----:B------:R-:W-:Y:S01]  /*9f60*/  FFMA.FTZ R3, R122, R5, -R151 ;  /* 0x000000057a037223 */ /* 0x000fe20000010897 */
[C---:B------:R-:W-:Y:S01]  /*9f70*/  F2FP.BF16.F32.PACK_AB R198, R135.reuse, R198 ;  /* 0x000000c687c6723e */ /* 0x040fe200000010ff */
[----:B------:R-:W-:Y:S01]  /*9f80*/  FADD.FTZ R138, R135, R138 ;  /* 0x0000008a878a7221 */ /* 0x000fe20000010000 */
[----:B------:R-:W-:Y:S01]  /*9f90*/  FADD.FTZ R13, R199, R124 ;  /* 0x0000007cc70d7221 */ /* 0x000fe20000010000 */
[----:B------:R2:W-:Y:S01]  /*9fa0*/  MUFU.EX2 R122, R190 ;  /* 0x000000be007a7308 */ /* 0x0005e20000000800 */
[C---:B------:R-:W-:Y:S01]  /*9fb0*/  F2FP.BF16.F32.PACK_AB R199, R136.reuse, R199 ;  /* 0x000000c788c7723e */ /* 0x040fe200000010ff */
[----:B-1----:R-:W-:Y:S01]  /*9fc0*/  FADD.FTZ R15, R133, R138 ;  /* 0x0000008a850f7221 */ /* 0x002fe20000010000 */
[----:B------:R-:W-:Y:S01]  /*9fd0*/  FADD.FTZ R124, R136, R13 ;  /* 0x0000000d887c7221 */ /* 0x000fe20000010000 */
[----:B0-----:R-:W-:-:S02]  /*9fe0*/  F2FP.BF16.F32.PACK_AB R179, R123, R126 ;  /* 0x0000007e7bb3723e */ /* 0x001fc400000010ff */
[----:B------:R-:W-:Y:S01]  /*9ff0*/  FADD.FTZ R15, R168, R15 ;  /* 0x0000000fa80f7221 */ /* 0x000fe20000010000 */
[----:B------:R-:W-:Y:S01]  /*a000*/  FADD.FTZ R13, R193, R124 ;  /* 0x0000007cc10d7221 */ /* 0x000fe20000010000 */
[----:B------:R-:W0:Y:S01]  /*a010*/  MUFU.EX2 R20, R3 ;  /* 0x0000000300147308 */ /* 0x000e220000000800 */
[----:B------:R-:W-:Y:S01]  /*a020*/  F2FP.BF16.F32.PACK_AB R193, R140, R193 ;  /* 0x000000c18cc1723e */ /* 0x000fe200000010ff */
[----:B------:R-:W-:Y:S01]  /*a030*/  FADD.FTZ R138, R194, R15 ;  /* 0x0000000fc28a7221 */ /* 0x000fe20000010000 */
[----:B------:R-:W-:Y:S01]  /*a040*/  FADD.FTZ R124, R140, R13 ;  /* 0x0000000d8c7c7221 */ /* 0x000fe20000010000 */
[C---:B------:R-:W-:Y:S02]  /*a050*/  F2FP.BF16.F32.PACK_AB R194, R137.reuse, R194 ;  /* 0x000000c289c2723e */ /* 0x040fe400000010ff */
[----:B------:R-:W-:Y:S01]  /*a060*/  FADD.FTZ R138, R137, R138 ;  /* 0x0000008a898a7221 */ /* 0x000fe20000010000 */
[----:B------:R-:W-:Y:S01]  /*a070*/  FADD.FTZ R13, R195, R124 ;  /* 0x0000007cc30d7221 */ /* 0x000fe20000010000 */
[----:B------:R-:W-:-:S02]  /*a080*/  F2FP.BF16.F32.PACK_AB R195, R150, R195 ;  /* 0x000000c396c3723e */ /* 0x000fc400000010ff */
[----:B------:R-:W-:Y:S01]  /*a090*/  FADD.FTZ R15, R131, R138 ;  /* 0x0000008a830f7221 */ /* 0x000fe20000010000 */
[----:B------:R-:W-:Y:S01]  /*a0a0*/  FADD.FTZ R14, R150, R13 ;  /* 0x0000000d960e7221 */ /* 0x000fe20000010000 */
[----:B--2---:R-:W-:Y:S02]  /*a0b0*/  F2FP.BF16.F32.PACK_AB R190, R170, R129 ;  /* 0x00000081aabe723e */ /* 0x004fe400000010ff */
[----:B------:R-:W-:Y:S01]  /*a0c0*/  FADD.FTZ R10, R216, R15 ;  /* 0x0000000fd80a7221 */ /* 0x000fe20000010000 */
[----:B------:R-:W-:Y:S01]  /*a0d0*/  FADD.FTZ R13, R189, R14 ;  /* 0x0000000ebd0d7221 */ /* 0x000fe20000010000 */
[C---:B------:R-:W-:Y:S02]  /*a0e0*/  F2FP.BF16.F32.PACK_AB R189, R144.reuse, R189 ;  /* 0x000000bd90bd723e */ /* 0x040fe400000010ff */
[----:B------:R-:W-:Y:S01]  /*a0f0*/  FADD.FTZ R15, R129, R10 ;  /* 0x0000000a810f7221 */ /* 0x000fe20000010000 */
[----:B------:R-:W-:Y:S01]  /*a100*/  FADD.FTZ R10, R144, R13 ;  /* 0x0000000d900a7221 */ /* 0x000fe20000010000 */
[----:B0-----:R-:W-:-:S02]  /*a110*/  F2FP.BF16.F32.PACK_AB R177, R121, R20 ;  /* 0x0000001479b1723e */ /* 0x001fc400000010ff */
[----:B------:R-:W-:Y:S01]  /*a120*/  FADD.FTZ R15, R170, R15 ;  /* 0x0000000faa0f7221 */ /* 0x000fe20000010000 */
[----:B------:R-:W-:Y:S01]  /*a130*/  FADD.FTZ R13, R191, R10 ;  /* 0x0000000abf0d7221 */ /* 0x000fe20000010000 */
[----:B------:R-:W-:Y:S02]  /*a140*/  F2FP.BF16.F32.PACK_AB R191, R4, R191 ;  /* 0x000000bf04bf723e */ /* 0x000fe400000010ff */
        /* <DEDUP_REMOVED lines=11> */
[----:B------:R-:W-:Y:S01]  /*a200*/  F2FP.BF16.F32.PACK_AB R187, R122, R187 ;  /* 0x000000bb7abb723e */ /* 0x000fe200000010ff */
[----:B------:R-:W-:Y:S02]  /*a210*/  IMAD.MOV.U32 R14, RZ, RZ, R7 ;  /* 0x000000ffff0e7224 */ /* 0x000fe400078e0007 */
[----:B------:R-:W-:Y:S01]  /*a220*/  FADD.FTZ R10, R180, R15 ;  /* 0x0000000fb40a7221 */ /* 0x000fe20000010000 */
[----:B------:R-:W-:Y:S01]  /*a230*/  FADD.FTZ R13, R122, R13 ;  /* 0x0000000d7a0d7221 */ /* 0x000fe20000010000 */
[----:B------:R-:W-:-:S02]  /*a240*/  F2FP.BF16.F32.PACK_AB R180, R153, R180 ;  /* 0x000000b499b4723e */ /* 0x000fc400000010ff */
[----:B------:R-:W-:Y:S01]  /*a250*/  FADD.FTZ R3, R153, R10 ;  /* 0x0000000a99037221 */ /* 0x000fe20000010000 */
[----:B------:R-:W-:Y:S01]  /*a260*/  FADD.FTZ R13, R130, R13 ;  /* 0x0000000d820d7221 */ /* 0x000fe20000010000 */
[----:B------:R-:W-:Y:S02]  /*a270*/  IMAD.MOV.U32 R10, RZ, RZ, R9 ;  /* 0x000000ffff0a7224 */ /* 0x000fe400078e0009 */
[----:B------:R-:W-:Y:S01]  /*a280*/  FADD.FTZ R4, R182, R3 ;  /* 0x00000003b6047221 */ /* 0x000fe20000010000 */
[C---:B------:R-:W-:Y:S01]  /*a290*/  FADD.FTZ R13, R181.reuse, R13 ;  /* 0x0000000db50d7221 */ /* 0x040fe20000010000 */
[----:B------:R-:W-:Y:S02]  /*a2a0*/  F2FP.BF16.F32.PACK_AB R181, R181, R130 ;  /* 0x00000082b5b5723e */ /* 0x000fe400000010ff */
[C---:B------:R-:W-:Y:S01]  /*a2b0*/  FADD.FTZ R3, R155.reuse, R4 ;  /* 0x000000049b037221 */ /* 0x040fe20000010000 */
[----:B------:R-:W-:Y:S01]  /*a2c0*/  FADD.FTZ R13, R134, R13 ;  /* 0x0000000d860d7221 */ /* 0x000fe20000010000 */
[----:B------:R-:W-:-:S02]  /*a2d0*/  F2FP.BF16.F32.PACK_AB R182, R155, R182 ;  /* 0x000000b69bb6723e */ /* 0x000fc400000010ff */
[----:B------:R-:W-:Y:S01]  /*a2e0*/  FADD.FTZ R4, R120, R3 ;  /* 0x0000000378047221 */ /* 0x000fe20000010000 */
[----:B------:R-:W-:-:S03]  /*a2f0*/  FADD.FTZ R13, R21, R13 ;  /* 0x0000000d150d7221 */ /* 0x000fc60000010000 */
[----:B------:R-:W-:Y:S01]  /*a300*/  FADD.FTZ R3, R149, R4 ;  /* 0x0000000495037221 */ /* 0x000fe20000010000 */
[----:B------:R-:W-:-:S03]  /*a310*/  FADD.FTZ R13, R20, R13 ;  /* 0x0000000d140d7221 */ /* 0x000fc60000010000 */
[----:B------:R-:W-:Y:S01]  /*a320*/  FADD.FTZ R4, R128, R3 ;  /* 0x0000000380047221 */ /* 0x000fe20000010000 */
[----:B------:R-:W-:-:S03]  /*a330*/  FADD.FTZ R13, R121, R13 ;  /* 0x0000000d790d7221 */ /* 0x000fc60000010000 */
[----:B------:R-:W-:Y:S01]  /*a340*/  FADD.FTZ R4, R147, R4 ;  /* 0x0000000493047221 */ /* 0x000fe20000010000 */
[----:B------:R-:W-:-:S04]  /*a350*/  FADD.FTZ R13, R126, R13 ;  /* 0x0000000d7e0d7221 */ /* 0x000fc80000010000 */
[----:B------:R-:W-:Y:S01]  /*a360*/  FADD.FTZ R3, R123, R13 ;  /* 0x0000000d7b037221 */ /* 0x000fe20000010000 */
[----:B------:R-:W-:Y:S01]  /*a370*/  IMAD.MOV.U32 R13, RZ, RZ, R17 ;  /* 0x000000ffff0d7224 */ /* 0x000fe200078e0011 */
[----:B------:R-:W-:Y:S06]  /*a380*/  @P2 BRA `(.L_x_3125) ;  /* 0xffffffbc00802947 */ /* 0x000fec000383ffff */
.L_x_3116:
        /* <DEDUP_REMOVED lines=99> */
.L_x_3126:
[----:B------:R-:W-:Y:S01]  /*a9c0*/  IMAD R15, R16, 0x8, R2 ;  /* 0x00000008100f7824 */ /* 0x000fe200078e0202 */
[----:B------:R-:W-:-:S04]  /*a9d0*/  SHF.L.U32 R0, R17, 0x1f, RZ ;  /* 0x0000001f11007819 */ /* 0x000fc800000006ff */
[----:B------:R0:W1:Y:S01]  /*a9e0*/  SYNCS.PHASECHK.TRANS64.TRYWAIT P2, [R15+URZ+0x36850], R0 ;  /* 0x036850000f0075a7 */ /* 0x000062000804017f */
[----:B------:R-:W-:Y:S05]  /*a9f0*/  @!P0 BRA `(.L_x_3127) ;  /* 0x0000000000048947 */ /* 0x000fea0003800000 */
[----:B------:R-:W-:Y:S01]  /*aa00*/  BPT.TRAP 0x1 ;  /* 0x000000040000795c */ /* 0x000fe20000300000 */
.L_x_3127:
[----:B-1----:R-:W-:Y:S05]  /*aa10*/  @P2 BRA `(.L_x_3128) ;  /* 0x0000000000082947 */ /* 0x002fea0003800000 */
[----:B------:R-:W1:Y:S02]  /*aa20*/  SYNCS.PHASECHK.TRANS64.TRYWAIT P0, [R15+URZ+0x36850], R0 ;  /* 0x036850000f0075a7 */ /* 0x000e64000800017f */
[----:B-1----:R-:W-:Y:S05]  /*aa30*/  @!P0 BRA `(.L_x_3129) ;  /* 0x0000007c008c8947 */ /* 0x002fea0003800000 */
.L_x_3128:
[----:B------:R-:W-:Y:S05]  /*aa40*/  WARPSYNC.ALL ;  /* 0x0000000000007948 */ /* 0x000fea0003800000 */
[----:B------:R-:W-:Y:S01]  /*aa50*/  IADD3 R2, R2, 0x400, RZ ;  /* 0x0000040002027810 */ /* 0x000fe20007ffe0ff */
[----:B------:R-:W-:Y:S01]  /*aa60*/  WARPGROUP.ARRIVE ;  /* 0x00000000000079c5 */ /* 0x000fe20000000000 */
[----:B------:R-:W-:Y:S01]  /*aa70*/  IMAD.MOV.U32 R13, RZ, RZ, 0x40000040 ;  /* 0x40000040ff0d7424 */ /* 0x000fe200078e00ff */
[----:B01----:R-:W0:Y:S01]  /*aa80*/  SHFL.BFLY PT, R0, R3, 0x2, 0x1f ;  /* 0x0c401f0003007f89 */ /* 0x003e2200000e0000 */
[----:B------:R-:W-:Y:S01]  /*aa90*/  SHF.R.U32.HI R2, RZ, 0x4, R2 ;  /* 0x00000004ff027819 */ /* 0x000fe20000011602 */
[----:B------:R-:W-:-:S03]  /*aaa0*/  VIADD R208, R208, 0x1 ;  /* 0x00000001d0d07836 */ /* 0x000fc60000000000 */
[----:B------:R-:W-:-:S04]  /*aab0*/  LOP3.LUT R2, R2, 0x3fff, RZ, 0xc0, !PT ;  /* 0x00003fff02027812 */ /* 0x000fc800078ec0ff */
[----:B------:R-:W-:-:S05]  /*aac0*/  LOP3.LUT R11, R2, 0x3800000, RZ, 0xfc, !PT ;  /* 0x03800000020b7812 */ /* 0x000fca00078efcff */
[----:B------:R-:W-:Y:S02]  /*aad0*/  IMAD R10, R16, 0xa80, R11 ;  /* 0x00000a80100a7824 */ /* 0x000fe400078e020b */
[----:B------:R-:W-:Y:S02]  /*aae0*/  IMAD.MOV.U32 R11, RZ, RZ, 0x40000040 ;  /* 0x40000040ff0b7424 */ /* 0x000fe400078e00ff */
[C---:B------:R-:W-:Y:S01]  /*aaf0*/  VIADD R12, R10.reuse, 0x80 ;  /* 0x000000800a0c7836 */ /* 0x040fe20000000000 */
[----:B------:R-:W-:Y:S01]  /*ab00*/  R2UR UR6, R10 ;  /* 0x000000000a0672ca */ /* 0x000fe200000e0000 */
[----:B------:R-:W-:Y:S01]  /*ab10*/  VIADD R16, R16, 0x1 ;  /* 0x0000000110107836 */ /* 0x000fe20000000000 */
[----:B------:R-:W-:Y:S01]  /*ab20*/  R2UR UR7, R11 ;  /* 0x000000000b0772ca */ /* 0x000fe200000e0000 */
[----:B------:R-:W-:Y:S02]  /*ab30*/  IMAD.MOV.U32 R11, RZ, RZ, 0x40000040 ;  /* 0x40000040ff0b7424 */ /* 0x000fe400078e00ff */
[----:B0-----:R-:W-:Y:S01]  /*ab40*/  FADD.FTZ R2, R0, R3 ;  /* 0x0000000300027221 */ /* 0x001fe20000010000 */
[----:B------:R-:W-:-:S04]  /*ab50*/  ISETP.NE.AND P2, PT, R16, 0x2, PT ;  /* 0x000000021000780c */ /* 0x000fc80003f45270 */
[----:B------:R-:W-:-:S05]  /*ab60*/  SEL R16, R16, RZ, P2 ;  /* 0x000000ff10107207 */ /* 0x000fca0001000000 */
[----:B------:R-:W-:Y:S01]  /*ab70*/  HGMMA.64x192x16.F32.BF16 R24, R200, gdesc[UR4].tnspB, R24, gsb0 ;  /* 0x42e00004c8187df0 */ /* 0x000fe20008001818 */
[----:B------:R-:W-:Y:S01]  /*ab80*/  R2UR UR6, R12 ;  /* 0x000000000c0672ca */ /* 0x000fe200000e0000 */
[----:B------:R-:W-:Y:S01]  /*ab90*/  VIADD R12, R10, 0x100 ;  /* 0x000001000a0c7836 */ /* 0x000fe20000000000 */
[----:B------:R-:W-:Y:S01]  /*aba0*/  R2UR UR7, R13 ;  /* 0x000000000d0772ca */ /* 0x000fe200000e0000 */
[----:B------:R-:W-:Y:S01]  /*abb0*/  IMAD.MOV.U32 R13, RZ, RZ, 0x40000040 ;  /* 0x40000040ff0d7424 */ /* 0x000fe200078e00ff */
[----:B------:R-:W-:Y:S02]  /*abc0*/  WARPGROUP.DEPBAR.LE gsb0, 0x0 ;  /* 0x00008000000079c5 */ /* 0x000fe40000010000 */
[----:B------:R-:W-:-:S13]  /*abd0*/  WARPGROUP.ARRIVE ;  /* 0x00000000000079c5 */ /* 0x000fda0000000000 */
[----:B------:R-:W-:Y:S01]  /*abe0*/  HGMMA.64x192x16.F32.BF16 R24, R196, gdesc[UR4].tnspB, R24, gsb0 ;  /* 0x42e00004c4187df0 */ /* 0x000fe20008001818 */
[----:B------:R-:W-:Y:S02]  /*abf0*/  R2UR UR6, R12 ;  /* 0x000000000c0672ca */ /* 0x000fe400000e0000 */
[----:B------:R-:W-:Y:S01]  /*ac00*/  R2UR UR7, R13 ;  /* 0x000000000d0772ca */ /* 0x000fe200000e0000 */
[----:B------:R-:W-:Y:S01]  /*ac10*/  IMAD.MOV.U32 R13, RZ, RZ, 0x40000040 ;  /* 0x40000040ff0d7424 */ /* 0x000fe200078e00ff */
[----:B------:R-:W-:Y:S01]  /*ac20*/  IADD3 R12, R10, 0x180, RZ ;  /* 0x000001800a0c7810 */ /* 0x000fe20007ffe0ff */
[----:B------:R-:W-:Y:S02]  /*ac30*/  WARPGROUP.DEPBAR.LE gsb0, 0x0 ;  /* 0x00008000000079c5 */ /* 0x000fe40000010000 */
[----:B------:R-:W-:-:S12]  /*ac40*/  WARPGROUP.ARRIVE ;  /* 0x00000000000079c5 */ /* 0x000fd80000000000 */
        /* <DEDUP_REMOVED lines=8> */
[----:B------:R-:W-:Y:S01]  /*acd0*/  R2UR UR6, R12 ;  /* 0x000000000c0672ca */ /* 0x000fe200000e0000 */
[C---:B------:R-:W-:Y:S01]  /*ace0*/  VIADD R12, R10.reuse, 0x280 ;  /* 0x000002800a0c7836 */ /* 0x040fe20000000000 */
[----:B------:R-:W-:Y:S01]  /*acf0*/  R2UR UR7, R13 ;  /* 0x000000000d0772ca */ /* 0x000fe200000e0000 */
[----:B------:R-:W-:Y:S01]  /*ad00*/  IMAD.MOV.U32 R13, RZ, RZ, 0x40000040 ;  /* 0x40000040ff0d7424 */ /* 0x000fe200078e00ff */
[----:B------:R-:W-:Y:S01]  /*ad10*/  IADD3 R10, R10, 0x300, RZ ;  /* 0x000003000a0a7810 */ /* 0x000fe20007ffe0ff */
[----:B------:R-:W-:Y:S02]  /*ad20*/  WARPGROUP.DEPBAR.LE gsb0, 0x0 ;  /* 0x00008000000079c5 */ /* 0x000fe40000010000 */
[----:B------:R-:W-:-:S12]  /*ad30*/  WARPGROUP.ARRIVE ;  /* 0x00000000000079c5 */ /* 0x000fd80000000000 */
[----:B------:R-:W-:Y:S01]  /*ad40*/  HGMMA.64x192x16.F32.BF16 R24, R184, gdesc[UR4].tnspB, R24, gsb0 ;  /* 0x42e00004b8187df0 */ /* 0x000fe20008001818 */
[----:B------:R-:W-:Y:S02]  /*ad50*/  R2UR UR6, R12 ;  /* 0x000000000c0672ca */ /* 0x000fe400000e0000 */
[----:B------:R-:W-:Y:S02]  /*ad60*/  R2UR UR7, R13 ;  /* 0x000000000d0772ca */ /* 0x000fe400000e0000 */
[----:B------:R-:W0:Y:S02]  /*ad70*/  SHFL.BFLY PT, R13, R2, 0x1, 0x1f ;  /* 0x0c201f00020d7f89 */ /* 0x000e2400000e0000 */
[----:B0-----:R-:W-:Y:S01]  /*ad80*/  FADD.FTZ R13, R2, R13 ;  /* 0x0000000d020d7221 */ /* 0x001fe20000010000 */
[----:B------:R-:W-:-:S04]  /*ad90*/  IMAD.MOV.U32 R2, RZ, RZ, -0x800000 ;  /* 0xff800000ff027424 */ /* 0x000fc800078e00ff */
[----:B------:R-:W-:-:S13]  /*ada0*/  FSETP.NE.FTZ.AND P3, PT, R13, RZ, PT ;  /* 0x000000ff0d00720b */ /* 0x000fda0003f75000 */
[----:B------:R-:W0:Y:S02]  /*adb0*/  @P3 MUFU.LG2 R12, R13 ;  /* 0x0000000d000c3308 */ /* 0x000e240000000c00 */
[----:B0-----:R-:W-:Y:S01]  /*adc0*/  @P3 FMUL.FTZ R12, R12, 0.69314718246459960938 ;  /* 0x3f3172180c0c3820 */ /* 0x001fe20000410000 */
[----:B------:R-:W-:Y:S02]  /*add0*/  WARPGROUP.DEPBAR.LE gsb0, 0x0 ;  /* 0x00008000000079c5 */ /* 0x000fe40000010000 */
[----:B------:R-:W-:-:S06]  /*ade0*/  WARPGROUP.ARRIVE ;  /* 0x00000000000079c5 */ /* 0x000fcc0000000000 */
[----:B------:R-:W-:Y:S01]  /*adf0*/  HGMMA.64x192x16.F32.BF16 R24, R180, gdesc[UR4].tnspB, R24, gsb0 ;  /* 0x42e00004b4187df0 */ /* 0x000fe20008001818 */
[----:B------:R-:W-:Y:S02]  /*ae00*/  R2UR UR6, R10 ;  /* 0x000000000a0672ca */ /* 0x000fe400000e0000 */
[----:B------:R-:W-:Y:S02]  /*ae10*/  R2UR UR7, R11 ;  /* 0x000000000b0772ca */ /* 0x000fe400000e0000 */
[----:B------:R-:W0:Y:S01]  /*ae20*/  SHFL.BFLY PT, R11, R4, 0x2, 0x1f ;  /* 0x0c401f00040b7f89 */ /* 0x000e2200000e0000 */
[----:B------:R-:W-:-:S06]  /*ae30*/  MOV R10, RZ ;  /* 0x000000ff000a7202 */ /* 0x000fcc0000000f00 */
[----:B------:R-:W-:Y:S01]  /*ae40*/  @P3 MUFU.RCP R10, R13 ;  /* 0x0000000d000a3308 */ /* 0x000fe20000001000 */
[----:B0-----:R-:W-:Y:S01]  /*ae50*/  FADD.FTZ R11, R11, R4 ;  /* 0x000000040b0b7221 */ /* 0x001fe20000010000 */
[----:B------:R-:W-:-:S04]  /*ae60*/  IMAD.MOV.U32 R4, RZ, RZ, RZ ;  /* 0x000000ffff047224 */ /* 0x000fc800078e00ff */
[----:B------:R-:W0:Y:S02]  /*ae70*/  SHFL.BFLY PT, R0, R11, 0x1, 0x1f ;  /* 0x0c201f000b007f89 */ /* 0x000e2400000e0000 */
[----:B0-----:R-:W-:Y:S01]  /*ae80*/  FADD.FTZ R14, R11, R0 ;  /* 0x000000000b0e7221 */ /* 0x001fe20000010000 */
[----:B------:R-:W-:Y:S01]  /*ae90*/  @!P1 VIADD R11, R15, 0x36860 ;  /* 0x000368600f0b9836 */ /* 0x000fe20000000000 */
[----:B------:R-:W-:-:S03]  /*aea0*/  SEL R0, RZ, 0x1, P2 ;  /* 0x00000001ff007807 */ /* 0x000fc60001000000 */
[----:B------:R-:W-:Y:S02]  /*aeb0*/  FSETP.NE.FTZ.AND P0, PT, R14, RZ, PT ;  /* 0x000000ff0e00720b */ /* 0x000fe40003f15000 */
[----:B------:R-:W-:Y:S02]  /*aec0*/  @!P1 PRMT R11, RZ, 0x654, R11 ;  /* 0x00000654ff0b9816 */ /* 0x000fe4000000000b */
[----:B------:R-:W-:Y:S01]  /*aed0*/  LOP3.LUT R17, R17, R0, RZ, 0x3c, !PT ;  /* 0x0000000011117212 */ /* 0x000fe200078e3cff */
[----:B------:R-:W-:-:S08]  /*aee0*/  IMAD.MOV.U32 R0, RZ, RZ, -0x800000 ;  /* 0xff800000ff007424 */ /* 0x000fd000078e00ff */
        /* <DEDUP_REMOVED lines=10> */
[----:B------:R-:W-:Y:S03]  /*af90*/  HGMMA.64x192x16.F32.BF16 R24, R176, gdesc[UR4].tnspB, R24, gsb0 ;  /* 0x42e00004b0187df0 */ /* 0x000fe60008001818 */
[----:B------:R-:W-:Y:S02]  /*afa0*/  WARPGROUP.DEPBAR.LE gsb0, 0x0 ;  /* 0x00008000000079c5 */ /* 0x000fe40000010000 */
[----:B------:R0:W-:Y:S01]  /*afb0*/  @!P1 SYNCS.ARRIVE.TRANS64.RED.A1T0 RZ, [R11+URZ], RZ ;  /* 0x000000ff0bff99a7 */ /* 0x0001e2000810043f */
[-C--:B------:R-:W-:Y:S01]  /*afc0*/  FMUL.FTZ R131, R43, R10.reuse ;  /* 0x0000000a2b837220 */ /* 0x080fe20000410000 */
[----:B------:R-:W-:Y:S01]  /*afd0*/  FMUL.FTZ R134, R47, R10 ;  /* 0x0000000a2f867220 */ /* 0x000fe20000410000 */
[----:B-1----:R-:W-:Y:S01]  /*afe0*/  FMUL.FTZ R3, R36, R4 ;  /* 0x0000000424037220 */ /* 0x002fe20000410000 */
        /* <DEDUP_REMOVED lines=93> */
.L_x_3108:
[----:B------:R-:W0:Y:S01]  /*b5c0*/  S2R R5, SR_CgaCtaId ;  /* 0x0000000000057919 */ /* 0x000e220000008800 */
[----:B------:R-:W-:Y:S01]  /*b5d0*/  MOV R38, 0x400 ;  /* 0x0000040000267802 */ /* 0x000fe20000000f00 */
[----:B------:R-:W-:Y:S01]  /*b5e0*/  BSSY B0, `(.L_x_3130) ;  /* 0x0000233000007945 */ /* 0x000fe20003800000 */
[----:B------:R-:W-:Y:S02]  /*b5f0*/  BAR.SYNC.DEFER_BLOCKING 0x5, 0x120 ;  /* 0x0144800000007b1d */ /* 0x000fe40000010000 */
[----:B0-----:R-:W-:-:S05]  /*b600*/  LEA R38, R5, R38, 0x18 ;  /* 0x0000002605267211 */ /* 0x001fca00078ec0ff */
[----:B------:R0:W1:Y:S01]  /*b610*/  LDS.128 R100, [R38+0x368d0] ;  /* 0x0368d00026647984 */ /* 0x0000620000000c00 */
[----:B------:R-:W-:Y:S06]  /*b620*/  BAR.ARV 0x4, 0x120 ;  /* 0x0104800000007b1d */ /* 0x000fec0000002000 */
[----:B------:R-:W-:Y:S05]  /*b630*/  @P0 BRA `(.L_x_3131) ;  /* 0x0000001800040947 */ /* 0x000fea0003800000 */
[----:B------:R-:W2:Y:S01]  /*b640*/  S2R R5, SR_SWINHI ;  /* 0x0000000000057919 */ /* 0x000ea20000002f00 */
[----:B------:R-:W-:Y:S01]  /*b650*/  F2FP.BF16.F32.PACK_AB R6, R7, R6 ;  /* 0x000000060706723e */ /* 0x000fe200000010ff */
[----:B------:R-:W-:Y:S01]  /*b660*/  ULDC.64 UR4, c[0x0][0xbe0] ;  /* 0x0002f80000047ab9 */ /* 0x000fe20000000a00 */
        /* <DEDUP_REMOVED lines=16> */
[----:B--2---:R-:W-:-:S02]  /*b770*/  MOV R21, R5 ;  /* 0x0000000500157202 */ /* 0x004fc40000000f00 */
[----:B------:R-:W-:Y:S02]  /*b780*/  F2FP.BF16.F32.PACK_AB R114, R117, R116 ;  /* 0x000000747572723e */ /* 0x000fe400000010ff */
[----:B------:R-:W-:Y:S01]  /*b790*/  F2FP.BF16.F32.PACK_AB R115, R119, R118 ;  /* 0x000000767773723e */ /* 0x000fe200000010ff */
[----:B------:R-:W-:-:S03]  /*b7a0*/  IMAD.WIDE R4, R213, 0x2, R20 ;  /* 0x00000002d5047825 */ /* 0x000fc600078e0214 */
[C---:B------:R-:W-:Y:S02]  /*b7b0*/  IADD3 R51, P2, R4.reuse, 0x20, RZ ;  /* 0x0000002004337810 */ /* 0x040fe40007f5e0ff */
[C---:B------:R-:W-:Y:S02]  /*b7c0*/  IADD3 R139, P6, R4.reuse, 0x60, RZ ;  /* 0x00000060048b7810 */ /* 0x040fe40007fde0ff */
[C---:B------:R-:W-:Y:S01]  /*b7d0*/  LOP3.LUT R25, R4.reuse, 0x380, RZ, 0xc0, !PT ;  /* 0x0000038004197812 */ /* 0x040fe200078ec0ff */
[--C-:B------:R-:W-:Y:S01]  /*b7e0*/  IMAD.X R9, RZ, RZ, R5.reuse, P2 ;  /* 0x000000ffff097224 */ /* 0x100fe200010e0605 */
[C---:B------:R-:W-:Y:S01]  /*b7f0*/  IADD3 R95, P1, R4.reuse, 0x40, RZ ;  /* 0x00000040045f7810 */ /* 0x040fe20007f3e0ff */
[--C-:B------:R-:W-:Y:S01]  /*b800*/  IMAD.X R13, RZ, RZ, R5.reuse, P6 ;  /* 0x000000ffff0d7224 */ /* 0x100fe200030e0605 */
[----:B------:R-:W-:Y:S02]  /*b810*/  IADD3 R141, P5, R4, 0x4000, RZ ;  /* 0x00004000048d7810 */ /* 0x000fe40007fbe0ff */
[----:B------:R-:W-:Y:S01]  /*b820*/  LOP3.LUT R8, R51, 0x380, RZ, 0xc0, !PT ;  /* 0x0000038033087812 */ /* 0x000fe200078ec0ff */
[----:B------:R-:W-:Y:S01]  /*b830*/  IMAD.X R11, RZ, RZ, R5, P1 ;  /* 0x000000ffff0b7224 */ /* 0x000fe200008e0605 */
[----:B------:R-:W-:-:S02]  /*b840*/  LOP3.LUT R12, R139, 0x380, RZ, 0xc0, !PT ;  /* 0x000003808b0c7812 */ /* 0x000fc400078ec0ff */
[----:B------:R-:W-:Y:S02]  /*b850*/  SHF.R.U64 R25, R25, 0x3, RZ ;  /* 0x0000000319197819 */ /* 0x000fe400000012ff */
[----:B------:R-:W-:Y:S02]  /*b860*/  IADD3.X R15, RZ, R5, RZ, P5, !PT ;  /* 0x00000005ff0f7210 */ /* 0x000fe40002ffe4ff */
        /* <DEDUP_REMOVED lines=11> */
[----:B------:R-:W-:Y:S01]  /*b920*/  IMAD.X R35, RZ, RZ, R5, P1 ;  /* 0x000000ffff237224 */ /* 0x000fe200008e0605 */
[----:B------:R-:W-:-:S02]  /*b930*/  SHF.R.U64 R8, R8, 0x3, RZ ;  /* 0x0000000308087819 */ /* 0x000fc400000012ff */
[----:B------:R-:W-:Y:S02]  /*b940*/  SHF.R.U64 R12, R12, 0x3, RZ ;  /* 0x000000030c0c7819 */ /* 0x000fe400000012ff */
[----:B------:R-:W-:Y:S01]  /*b950*/  LOP3.LUT R4, R25, R4, RZ, 0x3c, !PT ;  /* 0x0000000419047212 */ /* 0x000fe200078e3cff */
[----:B------:R-:W-:Y:S01]  /*b960*/  IMAD.X R25, RZ, RZ, R5, P5 ;  /* 0x000000ffff197224 */ /* 0x000fe200028e0605 */
[----:B------:R-:W-:Y:S02]  /*b970*/  LOP3.LUT R8, R8, R51, RZ, 0x3c, !PT ;  /* 0x0000003308087212 */ /* 0x000fe400078e3cff */
[----:B------:R-:W-:Y:S02]  /*b980*/  LOP3.LUT R12, R12, R139, RZ, 0x3c, !PT ;  /* 0x0000008b0c0c7212 */ /* 0x000fe400078e3cff */
[----:B------:R-:W-:Y:S02]  /*b990*/  MOV R139, R4 ;  /* 0x00000004008b7202 */ /* 0x000fe40000000f00 */
[----:B------:R-:W-:-:S02]  /*b9a0*/  LOP3.LUT R10, R95, 0x380, RZ, 0xc0, !PT ;  /* 0x000003805f0a7812 */ /* 0x000fc400078ec0ff */
[----:B------:R-:W-:Y:S02]  /*b9b0*/  F2FP.BF16.F32.PACK_AB R4, R123, R24 ;  /* 0x000000187b04723e */ /* 0x000fe400000010ff */
[----:B------:R-:W-:Y:S02]  /*b9c0*/  LOP3.LUT R14, R141, 0x380, RZ, 0xc0, !PT ;  /* 0x000003808d0e7812 */ /* 0x000fe400078ec0ff */
[----:B------:R-:W-:Y:S02]  /*b9d0*/  LOP3.LUT R32, R149, 0x380, RZ, 0xc0, !PT ;  /* 0x0000038095207812 */ /* 0x000fe400078ec0ff */
[----:B------:R-:W-:Y:S02]  /*b9e0*/  LOP3.LUT R24, R151, 0x380, RZ, 0xc0, !PT ;  /* 0x0000038097187812 */ /* 0x000fe400078ec0ff */
[----:B------:R-:W-:Y:S02]  /*b9f0*/  LOP3.LUT R26, R143, 0x380, RZ, 0xc0, !PT ;  /* 0x000003808f1a7812 */ /* 0x000fe400078ec0ff */
[----:B------:R-:W-:-:S02]  /*ba00*/  LOP3.LUT R94, R153, 0x380, RZ, 0xc0, !PT ;  /* 0x00000380995e7812 */ /* 0x000fc400078ec0ff */
[----:B------:R-:W-:Y:S02]  /*ba10*/  MOV R123, R8 ;  /* 0x00000008007b7202 */ /* 0x000fe40000000f00 */
[----:B------:R-:W-:Y:S02]  /*ba20*/  LOP3.LUT R28, R145, 0x380, RZ, 0xc0, !PT ;  /* 0x00000380911c7812 */ /* 0x000fe400078ec0ff */
[----:B------:R-:W-:Y:S02]  /*ba30*/  LOP3.LUT R30, R147, 0x380, RZ, 0xc0, !PT ;  /* 0x00000380931e7812 */ /* 0x000fe400078ec0ff */
[----:B------:R-:W-:Y:S02]  /*ba40*/  F2FP.BF16.F32.PACK_AB R8, R41, R40 ;  /* 0x000000282908723e */ /* 0x000fe400000010ff */
[----:B------:R-:W-:Y:S01]  /*ba50*/  IADD3.X R37, RZ, R5, RZ, P6, !PT ;  /* 0x00000005ff257210 */ /* 0x000fe200037fe4ff */
[----:B------:R-:W2:Y:S01]  /*ba60*/  LDC.64 R40, c[0x0][0xbd8] ;  /* 0x0002f600ff287b82 */ /* 0x000ea20000000a00 */
[----:B------:R-:W-:-:S02]  /*ba70*/  SHF.R.U64 R10, R10, 0x3, RZ ;  /* 0x000000030a0a7819 */ /* 0x000fc400000012ff */
[----:B------:R-:W-:Y:S02]  /*ba80*/  SHF.R.U64 R14, R14, 0x3, RZ ;  /* 0x000000030e0e7819 */ /* 0x000fe400000012ff */
[----:B------:R-:W-:Y:S02]  /*ba90*/  SHF.R.U64 R32, R32, 0x3, RZ ;  /* 0x0000000320207819 */ /* 0x000fe400000012ff */
[----:B------:R-:W-:Y:S01]  /*baa0*/  F2FP.BF16.F32.PACK_AB R5, R137, R138 ;  /* 0x0000008a8905723e */ /* 0x000fe200000010ff */
[----:B------:R-:W-:Y:S01]  /*bab0*/  BAR.SYNC.DEFER_BLOCKING 0x1, 0x100 ;  /* 0x0044000000007b1d */ /* 0x000fe20000010000 */
[----:B------:R-:W-:Y:S02]  /*bac0*/  SHF.R.U64 R24, R24, 0x3, RZ ;  /* 0x0000000318187819 */ /* 0x000fe400000012ff */
[----:B------:R-:W-:Y:S02]  /*bad0*/  SHF.R.U64 R26, R26, 0x3, RZ ;  /* 0x000000031a1a7819 */ /* 0x000fe400000012ff */
[----:B------:R-:W-:-:S02]  /*bae0*/  LOP3.LUT R51, R82, 0x380, RZ, 0xc0, !PT ;  /* 0x0000038052337812 */ /* 0x000fc400078ec0ff */
[----:B------:R-:W-:Y:S02]  /*baf0*/  SHF.R.U64 R94, R94, 0x3, RZ ;  /* 0x000000035e5e7819 */ /* 0x000fe400000012ff */
[----:B------:R-:W-:Y:S02]  /*bb00*/  SHF.R.U64 R28, R28, 0x3, RZ ;  /* 0x000000031c1c7819 */ /* 0x000fe400000012ff */
[----:B------:R-:W-:Y:S02]  /*bb10*/  SHF.R.U64 R30, R30, 0x3, RZ ;  /* 0x000000031e1e7819 */ /* 0x000fe400000012ff */
[----:B------:R-:W-:Y:S02]  /*bb20*/  LOP3.LUT R10, R10, R95, RZ, 0x3c, !PT ;  /* 0x0000005f0a0a7212 */ /* 0x000fe400078e3cff */
[----:B------:R-:W-:Y:S02]  /*bb30*/  LOP3.LUT R14, R14, R141, RZ, 0x3c, !PT ;  /* 0x0000008d0e0e7212 */ /* 0x000fe400078e3cff */
[----:B------:R-:W-:-:S02]  /*bb40*/  LOP3.LUT R32, R32, R149, RZ, 0x3c, !PT ;  /* 0x0000009520207212 */ /* 0x000fc400078e3cff */
[----:B------:R-:W-:Y:S02]  /*bb50*/  LOP3.LUT R34, R24, R151, RZ, 0x3c, !PT ;  /* 0x0000009718227212 */ /* 0x000fe400078e3cff */
[----:B------:R-:W-:Y:S02]  /*bb60*/  LOP3.LUT R26, R26, R143, RZ, 0x3c, !PT ;  /* 0x0000008f1a1a7212 */ /* 0x000fe400078e3cff */
[----:B------:R-:W-:Y:S01]  /*bb70*/  SHF.R.U64 R51, R51, 0x3, RZ ;  /* 0x0000000333337819 */ /* 0x000fe200000012ff */
[----:B------:R3:W-:Y:S01]  /*bb80*/  STSM.16.M88.4 [R139], R4 ;  /* 0x000000048b007844 */ /* 0x0007e20000000200 */
[----:B------:R-:W-:Y:S02]  /*bb90*/  LOP3.LUT R24, R94, R153, RZ, 0x3c, !PT ;  /* 0x000000995e187212 */ /* 0x000fe400078e3cff */
[----:B------:R-:W-:Y:S02]  /*bba0*/  LOP3.LUT R28, R28, R145, RZ, 0x3c, !PT ;  /* 0x000000911c1c7212 */ /* 0x000fe400078e3cff */
[----:B------:R-:W-:-:S02]  /*bbb0*/  LOP3.LUT R30, R30, R147, RZ, 0x3c, !PT ;  /* 0x000000931e1e7212 */ /* 0x000fc400078e3cff */
[----:B------:R-:W-:Y:S02]  /*bbc0*/  MOV R120, R10 ;  /* 0x0000000a00787202 */ /* 0x000fe40000000f00 */
[----:B-1----:R-:W-:Y:S02]  /*bbd0*/  MOV R100, R12 ;  /* 0x0000000c00647202 */ /* 0x002fe40000000f00 */
[----:B------:R-:W-:Y:S02]  /*bbe0*/  MOV R95, R14 ;  /* 0x0000000e005f7202 */ /* 0x000fe40000000f00 */
[----:B------:R-:W-:Y:S02]  /*bbf0*/  MOV R33, R32 ;  /* 0x0000002000217202 */ /* 0x000fe40000000f00 */
[----:B------:R-:W-:Y:S02]  /*bc00*/  F2FP.BF16.F32.PACK_AB R9, R131, R128 ;  /* 0x000000808309723e */ /* 0x000fe400000010ff */
[----:B---3--:R-:W-:-:S02]  /*bc10*/  F2FP.BF16.F32.PACK_AB R4, R124, R121 ;  /* 0x000000797c04723e */ /* 0x008fc400000010ff */
[----:B------:R-:W-:Y:S02]  /*bc20*/  F2FP.BF16.F32.PACK_AB R5, R133, R130 ;  /* 0x000000828505723e */ /* 0x000fe400000010ff */
[----:B------:R-:W-:Y:S02]  /*bc30*/  F2FP.BF16.F32.PACK_AB R6, R122, R3 ;  /* 0x000000037a06723e */ /* 0x000fe400000010ff */
[----:B------:R-:W-:Y:S02]  /*bc40*/  F2FP.BF16.F32.PACK_AB R7, R136, R129 ;  /* 0x000000818807723e */ /* 0x000fe400000010ff */
[----:B------:R-:W-:Y:S02]  /*bc50*/  F2FP.BF16.F32.PACK_AB R10, R45, R44 ;  /* 0x0000002c2d0a723e */ /* 0x000fe400000010ff */
[----:B------:R-:W-:Y:S01]  /*bc60*/  F2FP.BF16.F32.PACK_AB R11, R134, R127 ;  /* 0x0000007f860b723e */ /* 0x000fe200000010ff */
[----:B------:R1:W-:Y:S01]  /*bc70*/  STSM.16.M88.4 [R123], R4 ;  /* 0x000000047b007844 */ /* 0x0003e20000000200 */
[----:B------:R-:W-:-:S02]  /*bc80*/  LOP3.LUT R36, R51, R82, RZ, 0x3c, !PT ;  /* 0x0000005233247212 */ /* 0x000fc400078e3cff */
[----:B------:R-:W-:Y:S01]  /*bc90*/  MOV R94, R26 ;  /* 0x0000001a005e7202 */ /* 0x000fe20000000f00 */
[----:B------:R3:W-:Y:S01]  /*bca0*/  STSM.16.M88.4 [R120], R8 ;  /* 0x0000000878007844 */ /* 0x0007e20000000200 */
[----:B------:R-:W-:Y:S02]  /*bcb0*/  F2FP.BF16.F32.PACK_AB R12, R49, R48 ;  /* 0x00000030310c723e */ /* 0x000fe400000010ff */
[----:B------:R-:W-:Y:S02]  /*bcc0*/  F2FP.BF16.F32.PACK_AB R13, R132, R47 ;  /* 0x0000002f840d723e */ /* 0x000fe400000010ff */
[----:B------:R-:W-:Y:S02]  /*bcd0*/  F2FP.BF16.F32.PACK_AB R14, R53, R52 ;  /* 0x00000034350e723e */ /* 0x000fe400000010ff */
[----:B------:R-:W-:Y:S02]  /*bce0*/  F2FP.BF16.F32.PACK_AB R15, R55, R54 ;  /* 0x00000036370f723e */ /* 0x000fe400000010ff */
[----:B------:R-:W-:-:S02]  /*bcf0*/  MOV R32, R24 ;  /* 0x0000001800207202 */ /* 0x000fc40000000f00 */
[----:B------:R-:W-:Y:S01]  /*bd00*/  MOV R82, R28 ;  /* 0x0000001c00527202 */ /* 0x000fe20000000f00 */
[----:B------:R-:W-:Y:S01]  /*bd10*/  STSM.16.M88.4 [R100], R12 ;  /* 0x0000000c64007844 */ /* 0x000fe20000000200 */
[----:B------:R-:W-:Y:S02]  /*bd20*/  MOV R51, R30 ;  /* 0x0000001e00337202 */ /* 0x000fe40000000f00 */
[----:B------:R-:W-:Y:S02]  /*bd30*/  F2FP.BF16.F32.PACK_AB R24, R57, R56 ;  /* 0x000000383918723e */ /* 0x000fe400000010ff */
[----:B------:R-:W-:Y:S02]  /*bd40*/  F2FP.BF16.F32.PACK_AB R25, R59, R58 ;  /* 0x0000003a3b19723e */ /* 0x000fe400000010ff */
[----:B------:R-:W-:Y:S02]  /*bd50*/  F2FP.BF16.F32.PACK_AB R26, R61, R60 ;  /* 0x0000003c3d1a723e */ /* 0x000fe400000010ff */
[----:B------:R-:W-:-:S02]  /*bd60*/  F2FP.BF16.F32.PACK_AB R27, R63, R62 ;  /* 0x0000003e3f1b723e */ /* 0x000fc400000010ff */
[----:B------:R-:W-:Y:S02]  /*bd70*/  F2FP.BF16.F32.PACK_AB R28, R65, R64 ;  /* 0x00000040411c723e */ /* 0x000fe400000010ff */
[----:B------:R-:W-:Y:S01]  /*bd80*/  F2FP.BF16.F32.PACK_AB R29, R67, R66 ;  /* 0x00000042431d723e */ /* 0x000fe200000010ff */
[----:B------:R-:W-:Y:S01]  /*bd90*/  STSM.16.M88.4 [R95], R24 ;  /* 0x000000185f007844 */ /* 0x000fe20000000200 */
[----:B------:R-:W-:Y:S02]  /*bda0*/  F2FP.BF16.F32.PACK_AB R30, R69, R68 ;  /* 0x00000044451e723e */ /* 0x000fe400000010ff */
[----:B------:R-:W-:Y:S02]  /*bdb0*/  F2FP.BF16.F32.PACK_AB R31, R71, R70 ;  /* 0x00000046471f723e */ /* 0x000fe400000010ff */
[----:B-1----:R-:W-:Y:S02]  /*bdc0*/  F2FP.BF16.F32.PACK_AB R4, R73, R72 ;  /* 0x000000484904723e */ /* 0x002fe400000010ff */
[----:B------:R-:W-:Y:S01]  /*bdd0*/  F2FP.BF16.F32.PACK_AB R5, R75, R74 ;  /* 0x0000004a4b05723e */ /* 0x000fe200000010ff */
[----:B------:R-:W-:Y:S01]  /*bde0*/  STSM.16.M88.4 [R94], R28 ;  /* 0x0000001c5e007844 */ /* 0x000fe20000000200 */
[----:B------:R-:W-:-:S02]  /*bdf0*/  F2FP.BF16.F32.PACK_AB R6, R77, R76 ;  /* 0x0000004c4d06723e */ /* 0x000fc400000010ff */
[----:B------:R-:W-:Y:S02]  /*be00*/  F2FP.BF16.F32.PACK_AB R7, R79, R78 ;  /* 0x0000004e4f07723e */ /* 0x000fe400000010ff */
[----:B---3--:R-:W-:Y:S02]  /*be10*/  F2FP.BF16.F32.PACK_AB R8, R81, R80 ;  /* 0x000000505108723e */ /* 0x008fe400000010ff */
[----:B------:R-:W-:Y:S01]  /*be20*/  F2FP.BF16.F32.PACK_AB R9, R83, R42 ;  /* 0x0000002a5309723e */ /* 0x000fe200000010ff */
[----:B------:R1:W-:Y:S01]  /*be30*/  STSM.16.M88.4 [R82], R4 ;  /* 0x0000000452007844 */ /* 0x0003e20000000200 */
[----:B------:R-:W-:Y:S02]  /*be40*/  F2FP.BF16.F32.PACK_AB R10, R85, R84 ;  /* 0x00000054550a723e */ /* 0x000fe400000010ff */
[----:B------:R-:W-:Y:S02]  /*be50*/  F2FP.BF16.F32.PACK_AB R11, R87, R86 ;  /* 0x00000056570b723e */ /* 0x000fe400000010ff */
[----:B------:R-:W-:-:S02]  /*be60*/  MOV R34, R34 ;  /* 0x0000002200227202 */ /* 0x000fc40000000f00 */
[----:B------:R-:W-:Y:S01]  /*be70*/  MOV R37, R36 ;  /* 0x0000002400257202 */ /* 0x000fe20000000f00 */
[----:B------:R3:W-:Y:S01]  /*be80*/  STSM.16.M88.4 [R51], R8 ;  /* 0x0000000833007844 */ /* 0x0007e20000000200 */
[----:B------:R-:W4:Y:S01]  /*be90*/  LDC R39, c[0x0][0xa88] ;  /* 0x0002a200ff277b82 */ /* 0x000f220000000800 */
[----:B--2---:R-:W-:Y:S01]  /*bea0*/  ISETP.NE.U32.AND P0, PT, R40, RZ, PT ;  /* 0x000000ff2800720c */ /* 0x004fe20003f05070 */
[----:B------:R-:W-:Y:S01]  /*beb0*/  IMAD.MOV.U32 R36, RZ, RZ, RZ ;  /* 0x000000ffff247224 */ /* 0x000fe200078e00ff */
[----:B------:R2:W-:Y:S02]  /*bec0*/  STSM.16.M88.4 [R33], R88 ;  /* 0x0000005821007844 */ /* 0x0005e40000000200 */
[----:B------:R-:W-:Y:S01]  /*bed0*/  ISETP.NE.AND.EX P0, PT, R41, RZ, PT, P0 ;  /* 0x000000ff2900720c */ /* 0x000fe20003f05300 */
[C---:B-1----:R-:W-:Y:S01]  /*bee0*/  IMAD.SHL.U32 R5, R204.reuse, 0x4, RZ ;  /* 0x00000004cc057824 */ /* 0x042fe200078e00ff */
[----:B------:R2:W-:Y:S04]  /*bef0*/  STSM.16.M88.4 [R34], R96 ;  /* 0x0000006022007844 */ /* 0x0005e80000000200 */
[----:B------:R-:W-:Y:S01]  /*bf00*/  IADD3 R6, P1, R5, R40, RZ ;  /* 0x0000002805067210 */ /* 0x000fe20007f3e0ff */
[----:B------:R2:W-:Y:S01]  /*bf10*/  STSM.16.M88.4 [R37], R104 ;  /* 0x0000006825007844 */ /* 0x0005e20000000200 */
[----:B---3--:R-:W-:-:S03]  /*bf20*/  SHF.L.U64.HI R8, R204, 0x2, R207 ;  /* 0x00000002cc087819 */ /* 0x008fc600000102cf */
[----:B------:R2:W-:Y:S02]  /*bf30*/  STSM.16.M88.4 [R32], R112 ;  /* 0x0000007020007844 */ /* 0x0005e40000000200 */
[----:B------:R-:W-:Y:S01]  /*bf40*/  IMAD.X R7, R8, 0x1, R41, P1 ;  /* 0x0000000108077824 */ /* 0x000fe200008e0629 */
[----:B------:R-:W-:Y:S01]  /*bf50*/  BAR.SYNC.DEFER_BLOCKING 0x1, 0x100 ;  /* 0x0044000000007b1d */ /* 0x000fe20000010000 */
[----:B------:R-:W-:-:S04]  /*bf60*/  ISETP.NE.U32.AND P1, PT, RZ, UR4, PT ;  /* 0x00000004ff007c0c */ /* 0x000fc8000bf25070 */
[----:B------:R-:W-:-:S13]  /*bf70*/  ISETP.NE.AND.EX P1, PT, RZ, UR5, PT, P1 ;  /* 0x00000005ff007c0c */ /* 0x000fda000bf25310 */
[----:B------:R-:W-:-:S04]  /*bf80*/  @P1 IADD3 R4, P2, R5, UR4, RZ ;  /* 0x0000000405041c10 */ /* 0x000fc8000ff5e0ff */
[----:B------:R-:W-:Y:S01]  /*bf90*/  @P1 IADD3.X R5, R8, UR5, RZ, P2, !PT ;  /* 0x0000000508051c10 */ /* 0x000fe200097fe4ff */
[----:B------:R2:W5:Y:S01]  /*bfa0*/  @P0 LDG.E R36, desc[UR60][R6.64] ;  /* 0x0000003c06240981 */ /* 0x000562000c1e1900 */
[----:B------:R-:W-:-:S03]  /*bfb0*/  IMAD R3, R22, 0x40, R18 ;  /* 0x0000004016037824 */ /* 0x000fc600078e0212 */
[----:B----4-:R2:W5:Y:S01]  /*bfc0*/  @P1 LDG.E R39, desc[UR60][R4.64] ;  /* 0x0000003c04271981 */ /* 0x010562000c1e1900 */
[----:B------:R-:W-:-:S03]  /*bfd0*/  IMAD.WIDE R20, R3, 0x2, R20 ;  /* 0x0000000203147825 */ /* 0x000fc600078e0214 */
[----:B------:R-:W-:-:S04]  /*bfe0*/  IADD3 R13, P4, R20, 0x1000, RZ ;  /* 0x00001000140d7810 */ /* 0x000fc80007f9e0ff */
[----:B------:R-:W-:Y:S01]  /*bff0*/  LOP3.LUT R12, R13, 0x380, RZ, 0xc0, !PT ;  /* 0x000003800d0c7812 */ /* 0x000fe200078ec0ff */
[----:B------:R-:W-:Y:S08]  /*c000*/  @P1 BRA `(.L_x_3132) ;  /* 0x0000000000101947 */ /* 0x000ff00003800000 */
[----:B------:R-:W-:Y:S05]  /*c010*/  @!P0 BRA `(.L_x_3132) ;  /* 0x00000000000c8947 */ /* 0x000fea0003800000 */
[----:B--2---:R-:W2:Y:S04]  /*c020*/  LDG.E R4, desc[UR60][R6.64] ;  /* 0x0000003c06047981 */ /* 0x004ea8000c1e1900 */
[----:B-----5:R-:W2:Y:S02]  /*c030*/  LDG.E R39, desc[UR60][R6.64+0x4] ;  /* 0x0000043c06277981 */ /* 0x020ea4000c1e1900 */
[----:B--2---:R-:W-:-:S07]  /*c040*/  IADD3 R39, -R4, R39, RZ ;  /* 0x0000002704277210 */ /* 0x004fce0007ffe1ff */
.L_x_3132:
[----:B------:R-:W-:Y:S01]  /*c050*/  SHF.R.S32.HI R23, RZ, 0x1f, R205 ;  /* 0x0000001fff177819 */ /* 0x000fe200000114cd */
[----:B------:R-:W-:Y:S01]  /*c060*/  ULDC.64 UR4, c[0x0][0xb70] ;  /* 0x0002dc0000047ab9 */ /* 0x000fe20000000a00 */
[----:B--2--5:R-:W-:Y:S01]  /*c070*/  SHF.R.S32.HI R37, RZ, 0x1f, R36 ;  /* 0x0000001fff257819 */ /* 0x024fe20000011424 */
[----:B------:R-:W-:Y:S01]  /*c080*/  IMAD R10, R206, 0x80, R212 ;  /* 0x00000080ce0a7824 */ /* 0x000fe200078e02d4 */
[----:B------:R-:W-:Y:S01]  /*c090*/  IADD3 R7, P6, R20, 0x3000, RZ ;  /* 0x0000300014077810 */ /* 0x000fe20007fde0ff */
[----:B------:R-:W-:Y:S01]  /*c0a0*/  IMAD R4, R23, UR4, RZ ;  /* 0x0000000417047c24 */ /* 0x000fe2000f8e02ff */
[----:B------:R-:W-:Y:S02]  /*c0b0*/  SEL R207, R207, RZ, !P0 ;  /* 0x000000ffcfcf7207 */ /* 0x000fe40004000000 */
[----:B------:R-:W-:Y:S01]  /*c0c0*/  LOP3.LUT R6, R7, 0x380, RZ, 0xc0, !PT ;  /* 0x0000038007067812 */ /* 0x000fe200078ec0ff */
[C---:B------:R-:W-:Y:S01]  /*c0d0*/  IMAD R3, R205.reuse, UR5, R4 ;  /* 0x00000005cd037c24 */ /* 0x040fe2000f8e0204 */
[----:B------:R-:W-:Y:S01]  /*c0e0*/  SEL R65, R204, RZ, !P0 ;  /* 0x000000ffcc417207 */ /* 0x000fe20004000000 */
[----:B------:R-:W-:Y:S01]  /*c0f0*/  IMAD.WIDE.U32 R4, R205, UR4, R36 ;  /* 0x00000004cd047c25 */ /* 0x000fe2000f8e0024 */
[----:B------:R-:W-:Y:S01]  /*c100*/  IADD3 R57, P0, R20, 0x4000, RZ ;  /* 0x0000400014397810 */ /* 0x000fe20007f1e0ff */
[----:B------:R-:W-:Y:S01]  /*c110*/  ULDC.64 UR4, c[0x0][0xb78] ;  /* 0x0002de0000047ab9 */ /* 0x000fe20000000a00 */
[----:B------:R-:W-:Y:S01]  /*c120*/  SHF.R.U64 R6, R6, 0x3, RZ ;  /* 0x0000000306067819 */ /* 0x000fe200000012ff */
[----:B------:R-:W-:Y:S01]  /*c130*/  IMAD.IADD R5, R5, 0x1, R3 ;  /* 0x0000000105057824 */ /* 0x000fe200078e0203 */
[C---:B------:R-:W-:Y:S01]  /*c140*/  IADD3 R9, P5, R20.reuse, 0x2000, RZ ;  /* 0x0000200014097810 */ /* 0x040fe20007fbe0ff */
[----:B------:R-:W-:Y:S01]  /*c150*/  IMAD R3, R207, UR4, RZ ;  /* 0x00000004cf037c24 */ /* 0x000fe2000f8e02ff */
[----:B------:R-:W-:Y:S01]  /*c160*/  IADD3 R45, P1, R20, 0x5000, RZ ;  /* 0x00005000142d7810 */ /* 0x000fe20007f3e0ff */
[----:B------:R-:W-:Y:S01]  /*c170*/  IMAD.WIDE.U32 R4, R65, UR4, R4 ;  /* 0x0000000441047c25 */ /* 0x000fe2000f8e0004 */
[----:B------:R-:W-:-:S02]  /*c180*/  LOP3.LUT R56, R57, 0x380, RZ, 0xc0, !PT ;  /* 0x0000038039387812 */ /* 0x000fc400078ec0ff */
[----:B------:R-:W-:Y:S02]  /*c190*/  IADD3 R33, P2, R20, 0x6000, RZ ;  /* 0x0000600014217810 */ /* 0x000fe40007f5e0ff */
[----:B------:R-:W-:Y:S01]  /*c1a0*/  LOP3.LUT R6, R6, R7, RZ, 0x3c, !PT ;  /* 0x0000000706067212 */ /* 0x000fe200078e3cff */
[----:B------:R-:W-:Y:S01]  /*c1b0*/  IMAD R7, R65, UR5, R3 ;  /* 0x0000000541077c24 */ /* 0x000fe2000f8e0203 */
[----:B------:R-:W-:Y:S01]  /*c1c0*/  LOP3.LUT R8, R9, 0x380, RZ, 0xc0, !PT ;  /* 0x0000038009087812 */ /* 0x000fe200078ec0ff */
[----:B------:R-:W-:Y:S01]  /*c1d0*/  ULDC.64 UR4, c[0x0][0xb40] ;  /* 0x0002d00000047ab9 */ /* 0x000fe20000000a00 */
[----:B------:R-:W-:Y:S02]  /*c1e0*/  SHF.R.S32.HI R3, RZ, 0x1f, R10 ;  /* 0x0000001fff037819 */ /* 0x000fe4000001140a */
[----:B------:R-:W-:Y:S02]  /*c1f0*/  IADD3 R4, P3, R10, R4, RZ ;  /* 0x000000040a047210 */ /* 0x000fe40007f7e0ff */
[----:B------:R-:W-:-:S02]  /*c200*/  LOP3.LUT R44, R45, 0x380, RZ, 0xc0, !PT ;  /* 0x000003802d2c7812 */ /* 0x000fc400078ec0ff */
[----:B------:R-:W-:Y:S02]  /*c210*/  SHF.R.U64 R56, R56, 0x3, RZ ;  /* 0x0000000338387819 */ /* 0x000fe400000012ff */
[----:B------:R-:W-:Y:S02]  /*c220*/  LOP3.LUT R32, R33, 0x380, RZ, 0xc0, !PT ;  /* 0x0000038021207812 */ /* 0x000fe400078ec0ff */
[----:B------:R-:W-:Y:S02]  /*c230*/  SHF.R.U64 R12, R12, 0x3, RZ ;  /* 0x000000030c0c7819 */ /* 0x000fe400000012ff */
[----:B------:R-:W-:Y:S02]  /*c240*/  SHF.R.U64 R8, R8, 0x3, RZ ;  /* 0x0000000308087819 */ /* 0x000fe400000012ff */
[----:B------:R-:W-:Y:S01]  /*c250*/  IADD3.X R3, R3, R5, R7, P3, !PT ;  /* 0x0000000503037210 */ /* 0x000fe20001ffe407 */
[----:B------:R-:W-:Y:S01]  /*c260*/  IMAD.X R7, RZ, RZ, R21, P6 ;  /* 0x000000ffff077224 */ /* 0x000fe200030e0615 */
[----:B------:R-:W-:-:S02]  /*c270*/  SHF.R.U64 R44, R44, 0x3, RZ ;  /* 0x000000032c2c7819 */ /* 0x000fc400000012ff */
[----:B------:R-:W-:Y:S02]  /*c280*/  LOP3.LUT R56, R56, R57, RZ, 0x3c, !PT ;  /* 0x0000003938387212 */ /* 0x000fe400078e3cff */
[----:B------:R-:W-:Y:S02]  /*c290*/  SHF.R.U64 R32, R32, 0x3, RZ ;  /* 0x0000000320207819 */ /* 0x000fe400000012ff */
[----:B------:R-:W-:Y:S02]  /*c2a0*/  LEA R30, P3, R4, UR4, 0x2 ;  /* 0x00000004041e7c11 */ /* 0x000fe4000f8610ff */
        /* <DEDUP_REMOVED lines=10> */
[----:B------:R-:W-:Y:S01]  /*c350*/  LEA.HI.X R31, R4, UR5, R3, 0x2, P3 ;  /* 0x00000005041f7c11 */ /* 0x000fe200098f1403 */
[----:B------:R-:W-:Y:S01]  /*c360*/  VIADD R4, R10, 0x8 ;  /* 0x000000080a047836 */ /* 0x000fe20000000000 */
[C---:B------:R-:W-:Y:S01]  /*c370*/  IADD3 R25, P3, R20.reuse, 0x7000, RZ ;  /* 0x0000700014197810 */ /* 0x040fe20007f7e0ff */
[----:B------:R-:W-:Y:S01]  /*c380*/  ULDC.64 UR4, c[0x0][0xaa0] ;  /* 0x0002a80000047ab9 */ /* 0x000fe20000000a00 */
[----:B------:R-:W-:-:S02]  /*c390*/  IADD3 R61, P4, R20, 0x8000, RZ ;  /* 0x00008000143d7810 */ /* 0x000fc40007f9e0ff */
[C---:B------:R-:W-:Y:S02]  /*c3a0*/  IADD3 R53, P5, R20.reuse, 0x9000, RZ ;  /* 0x0000900014357810 */ /* 0x040fe40007fbe0ff */
[----:B------:R-:W-:Y:S02]  /*c3b0*/  IADD3 R41, P6, R20, 0xa000, RZ ;  /* 0x0000a00014297810 */ /* 0x000fe40007fde0ff */
[----:B------:R-:W-:Y:S02]  /*c3c0*/  ISETP.GE.OR P1, PT, R10, R39, P0 ;  /* 0x000000270a00720c */ /* 0x000fe40000726670 */
[----:B------:R-:W-:Y:S02]  /*c3d0*/  IADD3 R10, P2, R20, 0xb000, RZ ;  /* 0x0000b000140a7810 */ /* 0x000fe40007f5e0ff */
[----:B------:R-:W-:Y:S02]  /*c3e0*/  LOP3.LUT R24, R25, 0x380, RZ, 0xc0, !PT ;  /* 0x0000038019187812 */ /* 0x000fe400078ec0ff */
[----:B------:R-:W-:Y:S01]  /*c3f0*/  LOP3.LUT R60, R61, 0x380, RZ, 0xc0, !PT ;  /* 0x000003803d3c7812 */ /* 0x000fe200078ec0ff */
[----:B------:R-:W-:Y:S01]  /*c400*/  IMAD.X R29, RZ, RZ, R21, P2 ;  /* 0x000000ffff1d7224 */ /* 0x000fe200010e0615 */
[----:B------:R-:W-:-:S02]  /*c410*/  LOP3.LUT R52, R53, 0x380, RZ, 0xc0, !PT ;  /* 0x0000038035347812 */ /* 0x000fc400078ec0ff */
[----:B------:R-:W-:Y:S02]  /*c420*/  LOP3.LUT R40, R41, 0x380, RZ, 0xc0, !PT ;  /* 0x0000038029287812 */ /* 0x000fe400078ec0ff */
[----:B------:R-:W-:Y:S01]  /*c430*/  ISETP.GE.OR P0, PT, R4, R39, P0 ;  /* 0x000000270400720c */ /* 0x000fe20000706670 */
[----:B------:R-:W-:Y:S01]  /*c440*/  @!P1 STG.E desc[UR60][R30.64], R2 ;  /* 0x000000021e009986 */ /* 0x000fe2000c10193c */
[----:B------:R-:W-:Y:S02]  /*c450*/  LOP3.LUT R3, R10, 0x380, RZ, 0xc0, !PT ;  /* 0x000003800a037812 */ /* 0x000fe400078ec0ff */
[----:B------:R-:W-:Y:S02]  /*c460*/  LOP3.LUT R5, R20, 0x380, RZ, 0xc0, !PT ;  /* 0x0000038014057812 */ /* 0x000fe400078ec0ff */
[----:B------:R-:W-:Y:S02]  /*c470*/  SHF.R.U64 R24, R24, 0x3, RZ ;  /* 0x0000000318187819 */ /* 0x000fe400000012ff */
[----:B------:R-:W-:-:S02]  /*c480*/  SHF.R.U64 R60, R60, 0x3, RZ ;  /* 0x000000033c3c7819 */ /* 0x000fc400000012ff */
[----:B------:R-:W-:Y:S02]  /*c490*/  SHF.R.U64 R52, R52, 0x3, RZ ;  /* 0x0000000334347819 */ /* 0x000fe400000012ff */
[----:B------:R-:W-:Y:S01]  /*c4a0*/  SHF.R.U64 R40, R40, 0x3, RZ ;  /* 0x0000000328287819 */ /* 0x000fe200000012ff */
[----:B------:R1:W-:Y:S01]  /*c4b0*/  @!P0 STG.E desc[UR60][R30.64+0x20], R0 ;  /* 0x000020001e008986 */ /* 0x0003e2000c10193c */
[----:B------:R-:W-:Y:S02]  /*c4c0*/  SHF.R.U64 R3, R3, 0x3, RZ ;  /* 0x0000000303037819 */ /* 0x000fe400000012ff */
[----:B------:R-:W-:Y:S01]  /*c4d0*/  SHF.R.U64 R5, R5, 0x3, RZ ;  /* 0x0000000305057819 */ /* 0x000fe200000012ff */
[----:B------:R-:W5:Y:S01]  /*c4e0*/  LD.E.128 R12, desc[UR60][R12.64] ;  /* 0x0000003c0c0c7980 */ /* 0x000f62000c101d00 */
[----:B------:R-:W-:Y:S01]  /*c4f0*/  LOP3.LUT R24, R24, R25, RZ, 0x3c, !PT ;  /* 0x0000001918187212 */ /* 0x000fe200078e3cff */
[--C-:B------:R-:W-:Y:S01]  /*c500*/  IMAD.X R25, RZ, RZ, R21.reuse, P3 ;  /* 0x000000ffff197224 */ /* 0x100fe200018e0615 */
[----:B------:R-:W-:Y:S01]  /*c510*/  LOP3.LUT R60, R60, R61, RZ, 0x3c, !PT ;  /* 0x0000003d3c3c7212 */ /* 0x000fe200078e3cff */
[--C-:B------:R-:W-:Y:S01]  /*c520*/  IMAD.X R61, RZ, RZ, R21.reuse, P4 ;  /* 0x000000ffff3d7224 */ /* 0x100fe200020e0615 */
[----:B------:R-:W-:Y:S01]  /*c530*/  LOP3.LUT R52, R52, R53, RZ, 0x3c, !PT ;  /* 0x0000003534347212 */ /* 0x000fe200078e3cff */
[----:B------:R-:W5:Y:S01]  /*c540*/  LD.E.128 R56, desc[UR60][R56.64] ;  /* 0x0000003c38387980 */ /* 0x000f62000c101d00 */
[----:B------:R-:W-:Y:S01]  /*c550*/  LOP3.LUT R40, R40, R41, RZ, 0x3c, !PT ;  /* 0x0000002928287212 */ /* 0x000fe200078e3cff */
[----:B------:R-:W-:Y:S01]  /*c560*/  IMAD.X R41, RZ, RZ, R21, P6 ;  /* 0x000000ffff297224 */ /* 0x000fe200030e0615 */
[----:B------:R-:W-:Y:S01]  /*c570*/  IADD3.X R53, RZ, R21, RZ, P5, !PT ;  /* 0x00000015ff357210 */ /* 0x000fe20002ffe4ff */
[----:B------:R-:W5:Y:S01]  /*c580*/  LD.E.128 R44, desc[UR60][R44.64] ;  /* 0x0000003c2c2c7980 */ /* 0x000f62000c101d00 */
[----:B------:R-:W-:-:S02]  /*c590*/  LOP3.LUT R28, R3, R10, RZ, 0x3c, !PT ;  /* 0x0000000a031c7212 */ /* 0x000fc400078e3cff */
[----:B------:R-:W-:Y:S01]  /*c5a0*/  LOP3.LUT R20, R5, R20, RZ, 0x3c, !PT ;  /* 0x0000001405147212 */ /* 0x000fe200078e3cff */
[----:B------:R-:W5:Y:S01]  /*c5b0*/  LD.E.128 R8, desc[UR60][R8.64] ;  /* 0x0000003c08087980 */ /* 0x000f62000c101d00 */
[----:B------:R-:W-:-:S03]  /*c5c0*/  SHF.R.S32.HI R3, RZ, 0x1f, R18 ;  /* 0x0000001fff037819 */ /* 0x000fc60000011412 */
[----:B------:R2:W5:Y:S04]  /*c5d0*/  LD.E.128 R48, desc[UR60][R20.64] ;  /* 0x0000003c14307980 */ /* 0x000568000c101d00 */
[----:B------:R-:W5:Y:S04]  /*c5e0*/  LD.E.128 R4, desc[UR60][R6.64] ;  /* 0x0000003c06047980 */ /* 0x000f68000c101d00 */
[----:B------:R-:W5:Y:S04]  /*c5f0*/  LD.E.128 R32, desc[UR60][R32.64] ;  /* 0x0000003c20207980 */ /* 0x000f68000c101d00 */
[----:B------:R-:W5:Y:S04]  /*c600*/  LD.E.128 R24, desc[UR60][R24.64] ;  /* 0x0000003c18187980 */ /* 0x000f68000c101d00 */
[----:B------:R-:W5:Y:S04]  /*c610*/  LD.E.128 R60, desc[UR60][R60.64] ;  /* 0x0000003c3c3c7980 */ /* 0x000f68000c101d00 */
[----:B------:R-:W5:Y:S04]  /*c620*/  LD.E.128 R52, desc[UR60][R52.64] ;  /* 0x0000003c34347980 */ /* 0x000f68000c101d00 */
[----:B------:R-:W5:Y:S04]  /*c630*/  LD.E.128 R40, desc[UR60][R40.64] ;  /* 0x0000003c28287980 */ /* 0x000f68000c101d00 */
[----:B-1----:R-:W5:Y:S01]  /*c640*/  LD.E.128 R28, desc[UR60][R28.64] ;  /* 0x0000003c1c1c7980 */ /* 0x002f62000c101d00 */
[----:B--2---:R-:W-:Y:S01]  /*c650*/  IMAD R21, R37, UR4, RZ ;  /* 0x0000000425157c24 */ /* 0x004fe2000f8e02ff */
[----:B------:R-:W-:Y:S01]  /*c660*/  @!PT LDS RZ, [RZ] ;  /* 0x00000000fffff984 */ /* 0x000fe20000000800 */
[----:B------:R-:W-:Y:S01]  /*c670*/  @!PT LDS RZ, [RZ] ;  /* 0x00000000fffff984 */ /* 0x000fe20000000800 */
[----:B------:R-:W-:Y:S01]  /*c680*/  @!PT LDS RZ, [RZ] ;  /* 0x00000000fffff984 */ /* 0x000fe20000000800 */
[----:B------:R-:W-:Y:S01]  /*c690*/  @!PT LDS RZ, [RZ] ;  /* 0x00000000fffff984 */ /* 0x000fe20000000800 */
[----:B------:R1:W-:Y:S06]  /*c6a0*/  MEMBAR.ALL.CTA ;  /* 0x0000000000007992 */ /* 0x0003ec0000008000 */
[----:B-1----:R-:W1:Y:S01]  /*c6b0*/  FENCE.VIEW.ASYNC.S ;  /* 0x00000000000073c6 */ /* 0x002e620000000000 */
[----:B------:R-:W-:-:S02]  /*c6c0*/  IMAD.MOV.U32 R2, RZ, RZ, R18 ;  /* 0x000000ffff027224 */ /* 0x000fc400078e0012 */
[C---:B------:R-:W-:Y:S02]  /*c6d0*/  IMAD R21, R36.reuse, UR5, R21 ;  /* 0x0000000524157c24 */ /* 0x040fe4000f8e0215 */
[----:B------:R-:W-:Y:S01]  /*c6e0*/  IMAD.WIDE.U32 R2, R36, UR4, R2 ;  /* 0x0000000424027c25 */ /* 0x000fe2000f8e0002 */
[----:B------:R-:W-:-:S03]  /*c6f0*/  ULDC.64 UR4, c[0x0][0xae0] ;  /* 0x0002b80000047ab9 */ /* 0x000fc60000000a00 */
[----:B------:R-:W-:Y:S02]  /*c700*/  IMAD R39, R206, -0x80, R39 ;  /* 0xffffff80ce277824 */ /* 0x000fe400078e0227 */
[----:B------:R-:W-:Y:S02]  /*c710*/  IMAD.IADD R3, R3, 0x1, R21 ;  /* 0x0000000103037824 */ /* 0x000fe400078e0215 */
[----:B------:R-:W-:Y:S01]  /*c720*/  IMAD R36, R23, UR4, RZ ;  /* 0x0000000417247c24 */ /* 0x000fe2000f8e02ff */
[C---:B------:R-:W-:Y:S01]  /*c730*/  ISETP.GE.AND P3, PT, R22.reuse, R39, PT ;  /* 0x000000271600720c */ /* 0x040fe20003f66270 */
[----:B------:R-:W-:Y:S02]  /*c740*/  VIADD R0, R22, 0x20 ;  /* 0x0000002016007836 */ /* 0x000fe40000000000 */
[C---:B------:R-:W-:Y:S02]  /*c750*/  IMAD R23, R205.reuse, UR5, R36 ;  /* 0x00000005cd177c24 */ /* 0x040fe4000f8e0224 */
[----:B------:R-:W-:Y:S01]  /*c760*/  IMAD.WIDE.U32 R2, R205, UR4, R2 ;  /* 0x00000004cd027c25 */ /* 0x000fe2000f8e0002 */
[----:B------:R-:W-:-:S03]  /*c770*/  ULDC.64 UR4, c[0x0][0xae8] ;  /* 0x0002ba0000047ab9 */ /* 0x000fc60000000a00 */
[----:B0-----:R-:W-:Y:S01]  /*c780*/  VIADD R38, R38, 0x36820 ;  /* 0x0003682026267836 */ /* 0x001fe20000000000 */
[C---:B------:R-:W-:Y:S01]  /*c790*/  IADD3 R20, R22.reuse, 0x40, RZ ;  /* 0x0000004016147810 */ /* 0x040fe20007ffe0ff */
[----:B------:R-:W-:Y:S01]  /*c7a0*/  VIADD R21, R22, 0x60 ;  /* 0x0000006016157836 */ /* 0x000fe20000000000 */
[-C--:B------:R-:W-:Y:S01]  /*c7b0*/  ISETP.GE.AND P0, PT, R0, R39.reuse, PT ;  /* 0x000000270000720c */ /* 0x080fe20003f06270 */
[----:B------:R-:W-:Y:S01]  /*c7c0*/  IMAD.IADD R3, R3, 0x1, R23 ;  /* 0x0000000103037824 */ /* 0x000fe200078e0217 */
[----:B------:R-:W-:Y:S01]  /*c7d0*/  PRMT R38, RZ, 0x654, R38 ;  /* 0x00000654ff267816 */ /* 0x000fe20000000026 */
[----:B------:R-:W-:Y:S01]  /*c7e0*/  IMAD R0, R207, UR4, RZ ;  /* 0x00000004cf007c24 */ /* 0x000fe2000f8e02ff */
[-C--:B------:R-:W-:Y:S01]  /*c7f0*/  ISETP.GE.AND P1, PT, R20, R39.reuse, PT ;  /* 0x000000271400720c */ /* 0x080fe20003f26270 */
[----:B------:R-:W-:Y:S01]  /*c800*/  IMAD.WIDE.U32 R36, R65, UR4, R2 ;  /* 0x0000000441247c25 */ /* 0x000fe2000f8e0002 */
[----:B------:R-:W-:Y:S01]  /*c810*/  ISETP.GE.AND P2, PT, R21, R39, PT ;  /* 0x000000271500720c */ /* 0x000fe20003f46270 */
[----:B-1----:R0:W-:Y:S01]  /*c820*/  SYNCS.ARRIVE.TRANS64.RED.A1T0 RZ, [R38+URZ], RZ ;  /* 0x000000ff26ff79a7 */ /* 0x0021e2000810043f */
[----:B------:R-:W-:Y:S01]  /*c830*/  SHF.R.S32.HI R23, RZ, 0x1f, R22 ;  /* 0x0000001fff177819 */ /* 0x000fe20000011416 */
[----:B------:R-:W-:Y:S01]  /*c840*/  IMAD R39, R65, UR5, R0 ;  /* 0x0000000541277c24 */ /* 0x000fe2000f8e0200 */
[----:B------:R-:W-:Y:S01]  /*c850*/  BSSY B1, `(.L_x_3133) ;  /* 0x0000017000017945 */ /* 0x000fe20003800000 */
[----:B------:R-:W-:-:S04]  /*c860*/  IMAD.WIDE R20, R206, 0x80, R22 ;  /* 0x00000080ce147825 */ /* 0x000fc800078e0216 */
[----:B------:R-:W-:Y:S01]  /*c870*/  IMAD.IADD R65, R37, 0x1, R39 ;  /* 0x0000000125417824 */ /* 0x000fe200078e0227 */
[----:B0-----:R-:W-:Y:S06]  /*c880*/  @P3 BRA `(.L_x_3134) ;  /* 0x00000000004c3947 */ /* 0x001fec0003800000 */
[----:B------:R-:W-:Y:S01]  /*c890*/  ULDC.64 UR6, c[0x0][0xad8] ;  /* 0x0002b60000067ab9 */ /* 0x000fe20000000a00 */
[C---:B------:R-:W-:Y:S01]  /*c8a0*/  VIADD R0, R18.reuse, 0x40 ;  /* 0x0000004012007836 */ /* 0x040fe20000000000 */
[----:B------:R-:W-:Y:S01]  /*c8b0*/  IADD3 R38, R18, 0x80, RZ ;  /* 0x0000008012267810 */ /* 0x000fe20007ffe0ff */
[----:B------:R-:W-:Y:S01]  /*c8c0*/  IMAD R39, R21, UR6, RZ ;  /* 0x0000000615277c24 */ /* 0x000fe2000f8e02ff */
[----:B------:R-:W-:Y:S01]  /*c8d0*/  ULDC UR4, c[0x0][0xa8c] ;  /* 0x0002a30000047ab9 */ /* 0x000fe20000000800 */
[----:B------:R-:W-:Y:S01]  /*c8e0*/  IMAD.MOV.U32 R2, RZ, RZ, R36 ;  /* 0x000000ffff027224 */ /* 0x000fe200078e0024 */
[----:B------:R-:W-:Y:S01]  /*c8f0*/  ISETP.GE.AND P4, PT, R0, UR4, PT ;  /* 0x0000000400007c0c */ /* 0x000fe2000bf86270 */
[----:B------:R-:W-:Y:S01]  /*c900*/  IMAD.MOV.U32 R3, RZ, RZ, R65 ;  /* 0x000000ffff037224 */ /* 0x000fe200078e0041 */
[----:B------:R-:W-:Y:S01]  /*c910*/  ISETP.GE.AND P3, PT, R18, UR4, PT ;  /* 0x0000000412007c0c */ /* 0x000fe2000bf66270 */
[----:B------:R-:W-:Y:S01]  /*c920*/  IMAD R39, R20, UR7, R39 ;  /* 0x0000000714277c24 */ /* 0x000fe2000f8e0227 */
[----:B------:R-:W-:Y:S01]  /*c930*/  ISETP.GE.AND P5, PT, R38, UR4, PT ;  /* 0x0000000426007c0c */ /* 0x000fe2000bfa6270 */
[----:B------:R-:W-:Y:S01]  /*c940*/  IMAD.WIDE.U32 R2, R20, UR6, R2 ;  /* 0x0000000614027c25 */ /* 0x000fe2000f8e0002 */
[----:B------:R-:W-:-:S03]  /*c950*/  ULDC.64 UR6, c[0x0][0xa80] ;  /* 0x0002a00000067ab9 */ /* 0x000fc60000000a00 */
[----:B------:R-:W-:Y:S01]  /*c960*/  IMAD.IADD R3, R3, 0x1, R39 ;  /* 0x0000000103037824 */ /* 0x000fe200078e0227 */
[----:B------:R-:W-:-:S04]  /*c970*/  LEA R38, P6, R2, UR6, 0x1 ;  /* 0x0000000602267c11 */ /* 0x000fc8000f8c08ff */
[----:B------:R-:W-:-:S05]  /*c980*/  LEA.HI.X R39, R2, UR7, R3, 0x1, P6 ;  /* 0x0000000702277c11 */ /* 0x000fca000b0f0c03 */
[----:B-----5:R0:W-:Y:S04]  /*c990*/  @!P3 STG.E.128 desc[UR60][R38.64], R48 ;  /* 0x000000302600b986 */ /* 0x0201e8000c101d3c */
[----:B------:R0:W-:Y:S04]  /*c9a0*/  @!P4 STG.E.128 desc[UR60][R38.64+0x80], R56 ;  /* 0x000080382600c986 */ /* 0x0001e8000c101d3c */
[----:B------:R0:W-:Y:S02]  /*c9b0*/  @!P5 STG.E.128 desc[UR60][R38.64+0x100], R60 ;  /* 0x0001003c2600d986 */ /* 0x0001e4000c101d3c */
.L_x_3134:
[----:B------:R-:W-:Y:S05]  /*c9c0*/  BSYNC B1 ;  /* 0x0000000000017941 */ /* 0x000fea0003800000 */
.L_x_3133:
[----:B------:R-:W-:Y:S04]  /*c9d0*/  BSSY B1, `(.L_x_3135) ;  /* 0x0000017000017945 */ /* 0x000fe80003800000 */
[----:B------:R-:W-:Y:S05]  /*c9e0*/  @P0 BRA `(.L_x_3136) ;  /* 0x0000000000540947 */ /* 0x000fea0003800000 */
[----:B0-----:R-:W-:Y:S01]  /*c9f0*/  IADD3 R39, P0, R20, 0x20, RZ ;  /* 0x0000002014277810 */ /* 0x001fe20007f1e0ff */
[C---:B------:R-:W-:Y:S01]  /*ca00*/  VIADD R2, R18.reuse, 0x40 ;  /* 0x0000004012027836 */ /* 0x040fe20000000000 */
[----:B------:R-:W-:Y:S01]  /*ca10*/  ULDC UR4, c[0x0][0xa8c] ;  /* 0x0002a30000047ab9 */ /* 0x000fe20000000800 */
[----:B------:R-:W-:Y:S01]  /*ca20*/  ULDC.64 UR6, c[0x0][0xad8] ;  /* 0x0002b60000067ab9 */ /* 0x000fe20000000a00 */
[----:B------:R-:W-:Y:S01]  /*ca30*/  IMAD.MOV.U32 R3, RZ, RZ, R65 ;  /* 0x000000ffff037224 */ /* 0x000fe200078e0041 */
[----:B------:R-:W-:Y:S01]  /*ca40*/  IADD3 R38, R18, 0x80, RZ ;  /* 0x0000008012267810 */ /* 0x000fe20007ffe0ff */
[----:B------:R-:W-:Y:S01]  /*ca50*/  IMAD.X R0, RZ, RZ, R21, P0 ;  /* 0x000000ffff007224 */ /* 0x000fe200000e0615 */
[----:B------:R-:W-:Y:S01]  /*ca60*/  ISETP.GE.AND P4, PT, R2, UR4, PT ;  /* 0x0000000402007c0c */ /* 0x000fe2000bf86270 */
[----:B------:R-:W-:Y:S01]  /*ca70*/  IMAD.MOV.U32 R2, RZ, RZ, R36 ;  /* 0x000000ffff027224 */ /* 0x000fe200078e0024 */
[----:B------:R-:W-:Y:S01]  /*ca80*/  ISETP.GE.AND P3, PT, R18, UR4, PT ;  /* 0x0000000412007c0c */ /* 0x000fe2000bf66270 */
[----:B------:R-:W-:Y:S01]  /*ca90*/  IMAD R0, R0, UR6, RZ ;  /* 0x0000000600007c24 */ /* 0x000fe2000f8e02ff */
[----:B------:R-:W-:Y:S01]  /*caa0*/  ISETP.GE.AND P5, PT, R38, UR4, PT ;  /* 0x0000000426007c0c */ /* 0x000fe2000bfa6270 */
[----:B------:R-:W-:-:S04]  /*cab0*/  IMAD.WIDE.U32 R2, R39, UR6, R2 ;  /* 0x0000000627027c25 */ /* 0x000fc8000f8e0002 */
[----:B------:R-:W-:Y:S01]  /*cac0*/  IMAD R39, R39, UR7, R0 ;  /* 0x0000000727277c24 */ /* 0x000fe2000f8e0200 */
[----:B------:R-:W-:Y:S02]  /*cad0*/  ULDC.64 UR6, c[0x0][0xa80] ;  /* 0x0002a00000067ab9 */ /* 0x000fe40000000a00 */
[----:B------:R-:W-:Y:S01]  /*cae0*/  LEA R38, P0, R2, UR6, 0x1 ;  /* 0x0000000602267c11 */ /* 0x000fe2000f8008ff */
[----:B------:R-:W-:-:S05]  /*caf0*/  IMAD.IADD R3, R3, 0x1, R39 ;  /* 0x0000000103037824 */ /* 0x000fca00078e0227 */
[----:B------:R-:W-:-:S05]  /*cb00*/  LEA.HI.X R39, R2, UR7, R3, 0x1, P0 ;  /* 0x0000000702277c11 */ /* 0x000fca00080f0c03 */
[----:B-----5:R1:W-:Y:S04]  /*cb10*/  @!P3 STG.E.128 desc[UR60][R38.64], R12 ;  /* 0x0000000c2600b986 */ /* 0x0203e8000c101d3c */
[----:B------:R1:W-:Y:S04]  /*cb20*/  @!P4 STG.E.128 desc[UR60][R38.64+0x80], R44 ;  /* 0x0000802c2600c986 */ /* 0x0003e8000c101d3c */
[----:B------:R1:W-:Y:S02]  /*cb30*/  @!P5 STG.E.128 desc[UR60][R38.64+0x100], R52 ;  /* 0x000100342600d986 */ /* 0x0003e4000c101d3c */
.L_x_3136:
[----:B------:R-:W-:Y:S05]  /*cb40*/  BSYNC B1 ;  /* 0x0000000000017941 */ /* 0x000fea0003800000 */
.L_x_3135:
[----:B------:R-:W-:Y:S04]  /*cb50*/  BSSY B1, `(.L_x_3137) ;  /* 0x0000017000017945 */ /* 0x000fe80003800000 */
[----:B------:R-:W-:Y:S05]  /*cb60*/  @P1 BRA `(.L_x_3138) ;  /* 0x0000000000541947 */ /* 0x000fea0003800000 */
[----:B-1---5:R-:W-:Y:S01]  /*cb70*/  IADD3 R13, P0, R20, 0x40, RZ ;  /* 0x00000040140d7810 */ /* 0x022fe20007f1e0ff */
        /* <DEDUP_REMOVED lines=17> */
[----:B------:R2:W-:Y:S04]  /*cc90*/  @!P1 STG.E.128 desc[UR60][R12.64], R8 ;  /* 0x000000080c009986 */ /* 0x0005e8000c101d3c */
[----:B------:R2:W-:Y:S04]  /*cca0*/  @!P3 STG.E.128 desc[UR60][R12.64+0x80], R32 ;  /* 0x000080200c00b986 */ /* 0x0005e8000c101d3c */
[----:B------:R2:W-:Y:S02]  /*ccb0*/  @!P4 STG.E.128 desc[UR60][R12.64+0x100], R40 ;  /* 0x000100280c00c986 */ /* 0x0005e4000c101d3c */
.L_x_3138:
[----:B------:R-:W-:Y:S05]  /*ccc0*/  BSYNC B1 ;  /* 0x0000000000017941 */ /* 0x000fea0003800000 */
.L_x_3137:
[----:B------:R-:W-:Y:S05]  /*ccd0*/  @P2 BRA `(.L_x_3139) ;  /* 0x0000000c000c2947 */ /* 0x000fea0003800000 */
[----:B--2--5:R-:W-:Y:S01]  /*cce0*/  IADD3 R9, P0, R20, 0x60, RZ ;  /* 0x0000006014097810 */ /* 0x024fe20007f1e0ff */
[----:B------:R-:W-:Y:S01]  /*ccf0*/  ULDC.64 UR4, c[0x0][0xad8] ;  /* 0x0002b60000047ab9 */ /* 0x000fe20000000a00 */
[----:B------:R-:W-:Y:S01]  /*cd00*/  MOV R3, R65 ;  /* 0x0000004100037202 */ /* 0x000fe20000000f00 */
[----:B------:R-:W-:Y:S01]  /*cd10*/  IMAD.MOV.U32 R2, RZ, RZ, R36 ;  /* 0x000000ffff027224 */ /* 0x000fe200078e0024 */
[----:B------:R-:W-:Y:S01]  /*cd20*/  ULDC.64 UR6, c[0x0][0xa80] ;  /* 0x0002a00000067ab9 */ /* 0x000fe20000000a00 */
[----:B------:R-:W-:Y:S02]  /*cd30*/  IMAD.X R20, RZ, RZ, R21, P0 ;  /* 0x000000ffff147224 */ /* 0x000fe400000e0615 */
[----:B------:R-:W-:Y:S02]  /*cd40*/  VIADD R0, R18, 0x40 ;  /* 0x0000004012007836 */ /* 0x000fe40000000000 */
[----:B------:R-:W-:Y:S02]  /*cd50*/  IMAD R20, R20, UR4, RZ ;  /* 0x0000000414147c24 */ /* 0x000fe4000f8e02ff */
[----:B------:R-:W-:Y:S01]  /*cd60*/  IMAD.WIDE.U32 R2, R9, UR4, R2 ;  /* 0x0000000409027c25 */ /* 0x000fe2000f8e0002 */
[----:B------:R-:W-:-:S02]  /*cd70*/  ULDC UR4, c[0x0][0xa8c] ;  /* 0x0002a30000047ab9 */ /* 0x000fc40000000800 */
[----:B------:R-:W-:Y:S01]  /*cd80*/  ISETP.GE.AND P1, PT, R18, UR4, PT ;  /* 0x0000000412007c0c */ /* 0x000fe2000bf26270 */
[----:B------:R-:W-:Y:S01]  /*cd90*/  IMAD R9, R9, UR5, R20 ;  /* 0x0000000509097c24 */ /* 0x000fe2000f8e0214 */
[----:B------:R-:W-:Y:S01]  /*cda0*/  ISETP.GE.AND P2, PT, R0, UR4, PT ;  /* 0x0000000400007c0c */ /* 0x000fe2000bf46270 */
[----:B------:R-:W-:Y:S01]  /*cdb0*/  VIADD R0, R18, 0x80 ;  /* 0x0000008012007836 */ /* 0x000fe20000000000 */
[----:B------:R-:W-:Y:S01]  /*cdc0*/  LEA R8, P0, R2, UR6, 0x1 ;  /* 0x0000000602087c11 */ /* 0x000fe2000f8008ff */
[----:B------:R-:W-:-:S05]  /*cdd0*/  IMAD.IADD R3, R3, 0x1, R9 ;  /* 0x0000000103037824 */ /* 0x000fca00078e0209 */
[----:B------:R-:W-:Y:S02]  /*cde0*/  LEA.HI.X R9, R2, UR7, R3, 0x1, P0 ;  /* 0x0000000702097c11 */ /* 0x000fe400080f0c03 */
[----:B------:R-:W-:-:S03]  /*cdf0*/  ISETP.GE.AND P0, PT, R0, UR4, PT ;  /* 0x0000000400007c0c */ /* 0x000fc6000bf06270 */
[----:B------:R3:W-:Y:S04]  /*ce00*/  @!P1 STG.E.128 desc[UR60][R8.64], R4 ;  /* 0x0000000408009986 */ /* 0x0007e8000c101d3c */
[----:B------:R3:W-:Y:S06]  /*ce10*/  @!P2 STG.E.128 desc[UR60][R8.64+0x80], R24 ;  /* 0x000080180800a986 */ /* 0x0007ec000c101d3c */
[----:B------:R-:W-:Y:S05]  /*ce20*/  @P0 BRA `(.L_x_3139) ;  /* 0x0000000800b80947 */ /* 0x000fea0003800000 */
[----:B------:R4:W-:Y:S01]  /*ce30*/  STG.E.128 desc[UR60][R8.64+0x100], R28 ;  /* 0x0001001c08007986 */ /* 0x0009e2000c101d3c */
[----:B------:R-:W-:Y:S05]  /*ce40*/  BRA `(.L_x_3139) ;  /* 0x0000000800b07947 */ /* 0x000fea0003800000 */
.L_x_3131:
[----:B------:R-:W2:Y:S01]  /*ce50*/  LDC.64 R4, c[0x0][0xbd8] ;  /* 0x0002f600ff047b82 */ /* 0x000ea20000000a00 */
[C---:B------:R-:W-:Y:S01]  /*ce60*/  IMAD.SHL.U32 R3, R204.reuse, 0x4, RZ ;  /* 0x00000004cc037824 */ /* 0x040fe200078e00ff */
[----:B------:R-:W-:Y:S01]  /*ce70*/  SHF.L.U64.HI R0, R204, 0x2, R207 ;  /* 0x00000002cc007819 */ /* 0x000fe200000102cf */
[----:B------:R-:W-:Y:S01]  /*ce80*/  ULDC.64 UR4, c[0x0][0xbe0] ;  /* 0x0002f80000047ab9 */ /* 0x000fe20000000a00 */
[----:B------:R-:W-:-:S04]  /*ce90*/  MOV R9, RZ ;  /* 0x000000ff00097202 */ /* 0x000fc80000000f00 */
[----:B------:R-:W3:Y:S01]  /*cea0*/  LDC R7, c[0x0][0xa88] ;  /* 0x0002a200ff077b82 */ /* 0x000ee20000000800 */
[----:B--2---:R-:W-:Y:S02]  /*ceb0*/  ISETP.NE.U32.AND P0, PT, R4, RZ, PT ;  /* 0x000000ff0400720c */ /* 0x004fe40003f05070 */
[----:B------:R-:W-:Y:S02]  /*cec0*/  IADD3 R4, P1, R3, R4, RZ ;  /* 0x0000000403047210 */ /* 0x000fe40007f3e0ff */
[----:B------:R-:W-:-:S03]  /*ced0*/  ISETP.NE.AND.EX P0, PT, R5, RZ, PT, P0 ;  /* 0x000000ff0500720c */ /* 0x000fc60003f05300 */
[----:B------:R-:W-:Y:S01]  /*cee0*/  IMAD.X R5, R0, 0x1, R5, P1 ;  /* 0x0000000100057824 */ /* 0x000fe200008e0605 */
[----:B------:R-:W-:-:S04]  /*cef0*/  ISETP.NE.U32.AND P1, PT, RZ, UR4, PT ;  /* 0x00000004ff007c0c */ /* 0x000fc8000bf25070 */
[----:B------:R-:W-:-:S05]  /*cf00*/  ISETP.NE.AND.EX P1, PT, RZ, UR5, PT, P1 ;  /* 0x00000005ff007c0c */ /* 0x000fca000bf25310 */
[----:B------:R2:W5:Y:S08]  /*cf10*/  @P0 LDG.E R9, desc[UR60][R4.64] ;  /* 0x0000003c04090981 */ /* 0x000570000c1e1900 */
[----:B------:R-:W-:-:S04]  /*cf20*/  @P1 IADD3 R2, P2, R3, UR4, RZ ;  /* 0x0000000403021c10 */ /* 0x000fc8000ff5e0ff */
[----:B------:R-:W-:-:S05]  /*cf30*/  @P1 IADD3.X R3, R0, UR5, RZ, P2, !PT ;  /* 0x0000000500031c10 */ /* 0x000fca00097fe4ff */
[----:B---3--:R2:W5:Y:S01]  /*cf40*/  @P1 LDG.E R7, desc[UR60][R2.64] ;  /* 0x0000003c02071981 */ /* 0x008562000c1e1900 */
[----:B------:R-:W-:Y:S01]  /*cf50*/  ISETP.GE.AND P2, PT, R214, 0x80, PT ;  /* 0x00000080d600780c */ /* 0x000fe20003f46270 */
[----:B------:R-:W-:-:S12]  /*cf60*/  @P1 BRA `(.L_x_3140) ;  /* 0x0000000000101947 */ /* 0x000fd80003800000 */
[----:B------:R-:W-:Y:S05]  /*cf70*/  @!P0 BRA `(.L_x_3140) ;  /* 0x00000000000c8947 */ /* 0x000fea0003800000 */
[----:B------:R-:W3:Y:S04]  /*cf80*/  LDG.E R0, desc[UR60][R4.64] ;  /* 0x0000003c04007981 */ /* 0x000ee8000c1e1900 */
[----:B-----5:R-:W3:Y:S02]  /*cf90*/  LDG.E R7, desc[UR60][R4.64+0x4] ;  /* 0x0000043c04077981 */ /* 0x020ee4000c1e1900 */
[----:B---3--:R-:W-:-:S07]  /*cfa0*/  IMAD.IADD R7, R7, 0x1, -R0 ;  /* 0x0000000107077824 */ /* 0x008fce00078e0a00 */
.L_x_3140:
[----:B------:R-:W-:Y:S01]  /*cfb0*/  BSSY B1, `(.L_x_3141) ;  /* 0x000001d000017945 */ /* 0x000fe20003800000 */
[----:B------:R-:W-:Y:S02]  /*cfc0*/  SHF.R.S32.HI R8, RZ, 0x1f, R205 ;  /* 0x0000001fff087819 */ /* 0x000fe400000114cd */
[----:B------:R-:W-:Y:S02]  /*cfd0*/  SHF.R.S32.HI R13, RZ, 0x1f, R18 ;  /* 0x0000001fff0d7819 */ /* 0x000fe40000011412 */
[----:B------:R-:W-:Y:S02]  /*cfe0*/  SEL R11, R204, RZ, !P0 ;  /* 0x000000ffcc0b7207 */ /* 0x000fe40004000000 */
[----:B------:R-:W-:Y:S02]  /*cff0*/  SEL R207, R207, RZ, !P0 ;  /* 0x000000ffcfcf7207 */ /* 0x000fe40004000000 */
[----:B-----5:R-:W-:Y:S01]  /*d000*/  SHF.R.S32.HI R6, RZ, 0x1f, R9 ;  /* 0x0000001fff067819 */ /* 0x020fe20000011409 */
[----:B------:R-:W-:Y:S06]  /*d010*/  @P2 BRA `(.L_x_3142) ;  /* 0x0000000000582947 */ /* 0x000fec0003800000 */
[----:B------:R-:W3:Y:S02]  /*d020*/  S2R R0, SR_TID.X ;  /* 0x0000000000007919 */ /* 0x000ee40000002100 */
[----:B---3--:R-:W-:-:S04]  /*d030*/  IMAD R0, R206, 0x80, R0 ;  /* 0x00000080ce007824 */ /* 0x008fc800078e0200 */
[----:B------:R-:W-:-:S05]  /*d040*/  VIADD R0, R0, 0xffffff80 ;  /* 0xffffff8000007836 */ /* 0x000fca0000000000 */
[----:B------:R-:W-:-:S13]  /*d050*/  ISETP.GE.AND P0, PT, R0, R7, PT ;  /* 0x000000070000720c */ /* 0x000fda0003f06270 */
[----:B------:R-:W-:Y:S05]  /*d060*/  @P0 BRA `(.L_x_3142) ;  /* 0x0000000000440947 */ /* 0x000fea0003800000 */
[----:B--2---:R-:W-:Y:S01]  /*d070*/  IADD3 R2, P0, R0, R9, RZ ;  /* 0x0000000900027210 */ /* 0x004fe20007f1e0ff */
[----:B------:R-:W-:-:S03]  /*d080*/  ULDC.64 UR4, c[0x0][0xb70] ;  /* 0x0002dc0000047ab9 */ /* 0x000fc60000000a00 */
[----:B------:R-:W-:Y:S01]  /*d090*/  LEA.HI.X.SX32 R3, R0, R6, 0x1, P0 ;  /* 0x0000000600037211 */ /* 0x000fe200000f0eff */
[----:B------:R-:W-:-:S04]  /*d0a0*/  IMAD R0, R8, UR4, RZ ;  /* 0x0000000408007c24 */ /* 0x000fc8000f8e02ff */
        /* <DEDUP_REMOVED lines=10> */
[----:B------:R-:W-:Y:S02]  /*d150*/  LEA.HI.X R5, R2, UR5, R3, 0x2, P0 ;  /* 0x0000000502057c11 */ /* 0x000fe400080f1403 */
[----:B------:R-:W-:-:S05]  /*d160*/  MOV R3, 0xff800000 ;  /* 0xff80000000037802 */ /* 0x000fca0000000f00 */
[----:B------:R3:W-:Y:S02]  /*d170*/  STG.E desc[UR60][R4.64], R3 ;  /* 0x0000000304007986 */ /* 0x0007e4000c10193c */
.L_x_3142:
[----:B------:R-:W-:Y:S05]  /*d180*/  BSYNC B1 ;  /* 0x0000000000017941 */ /* 0x000fea0003800000 */
.L_x_3141:
[----:B------:R-:W-:Y:S01]  /*d190*/  ULDC.64 UR4, c[0x0][0xaa0] ;  /* 0x0002a80000047ab9 */ /* 0x000fe20000000a00 */
[----:B--2---:R-:W-:Y:S01]  /*d1a0*/  IMAD.MOV.U32 R2, RZ, RZ, R18 ;  /* 0x000000ffff027224 */ /* 0x004fe200078e0012 */
[----:B------:R-:W-:Y:S01]  /*d1b0*/  BSSY B1, `(.L_x_3143) ;  /* 0x000002f000017945 */ /* 0x000fe20003800000 */
[----:B---3--:R-:W-:Y:S02]  /*d1c0*/  IMAD.MOV.U32 R3, RZ, RZ, R13 ;  /* 0x000000ffff037224 */ /* 0x008fe400078e000d */
[----:B------:R-:W-:Y:S02]  /*d1d0*/  IMAD R0, R6, UR4, RZ ;  /* 0x0000000406007c24 */ /* 0x000fe4000f8e02ff */
[----:B------:R-:W-:-:S04]  /*d1e0*/  IMAD.WIDE.U32 R2, R9, UR4, R2 ;  /* 0x0000000409027c25 */ /* 0x000fc8000f8e0002 */
[----:B------:R-:W-:Y:S01]  /*d1f0*/  IMAD R9, R9, UR5, R0 ;  /* 0x0000000509097c24 */ /* 0x000fe2000f8e0200 */
[----:B------:R-:W-:Y:S01]  /*d200*/  ULDC.64 UR4, c[0x0][0xae0] ;  /* 0x0002b80000047ab9 */ /* 0x000fe20000000a00 */
[----:B------:R-:W-:Y:S02]  /*d210*/  IMAD R7, R206, -0x80, R7 ;  /* 0xffffff80ce077824 */ /* 0x000fe400078e0207 */
[----:B------:R-:W-:Y:S02]  /*d220*/  IMAD R0, R8, UR4, RZ ;  /* 0x0000000408007c24 */ /* 0x000fe4000f8e02ff */
[----:B------:R-:W-:Y:S01]  /*d230*/  IMAD.IADD R3, R3, 0x1, R9 ;  /* 0x0000000103037824 */ /* 0x000fe200078e0209 */
[C---:B------:R-:W-:Y:S01]  /*d240*/  ISETP.GE.AND P3, PT, R22.reuse, R7, PT ;  /* 0x000000071600720c */ /* 0x040fe20003f66270 */
[----:B------:R-:W-:Y:S02]  /*d250*/  VIADD R4, R22, 0x20 ;  /* 0x0000002016047836 */ /* 0x000fe40000000000 */
[----:B------:R-:W-:-:S02]  /*d260*/  IMAD R5, R205, UR5, R0 ;  /* 0x00000005cd057c24 */ /* 0x000fc4000f8e0200 */
[----:B------:R-:W-:Y:S01]  /*d270*/  VIADD R0, R22, 0x40 ;  /* 0x0000004016007836 */ /* 0x000fe20000000000 */
[-C--:B------:R-:W-:Y:S01]  /*d280*/  ISETP.GE.AND P2, PT, R4, R7.reuse, PT ;  /* 0x000000070400720c */ /* 0x080fe20003f46270 */
[----:B------:R-:W-:Y:S01]  /*d290*/  IMAD.WIDE.U32 R2, R205, UR4, R2 ;  /* 0x00000004cd027c25 */ /* 0x000fe2000f8e0002 */
[----:B------:R-:W-:Y:S01]  /*d2a0*/  IADD3 R4, R22, 0x60, RZ ;  /* 0x0000006016047810 */ /* 0x000fe20007ffe0ff */
[----:B------:R-:W-:Y:S01]  /*d2b0*/  ULDC.64 UR4, c[0x0][0xae8] ;  /* 0x0002ba0000047ab9 */ /* 0x000fe20000000a00 */
[-C--:B------:R-:W-:Y:S01]  /*d2c0*/  ISETP.GE.AND P1, PT, R0, R7.reuse, PT ;  /* 0x000000070000720c */ /* 0x080fe20003f26270 */
[----:B------:R-:W-:Y:S01]  /*d2d0*/  IMAD.IADD R3, R3, 0x1, R5 ;  /* 0x0000000103037824 */ /* 0x000fe200078e0205 */
[----:B------:R-:W-:Y:S01]  /*d2e0*/  ISETP.GE.AND P0, PT, R4, R7, PT ;  /* 0x000000070400720c */ /* 0x000fe20003f06270 */
[----:B------:R-:W-:Y:S01]  /*d2f0*/  IMAD R0, R207, UR4, RZ ;  /* 0x00000004cf007c24 */ /* 0x000fe2000f8e02ff */
[----:B------:R-:W-:Y:S01]  /*d300*/  SHF.R.S32.HI R7, RZ, 0x1f, R22 ;  /* 0x0000001fff077819 */ /* 0x000fe20000011416 */
[----:B------:R-:W-:-:S04]  /*d310*/  IMAD.WIDE.U32 R4, R11, UR4, R2 ;  /* 0x000000040b047c25 */ /* 0x000fc8000f8e0002 */
[----:B------:R-:W-:Y:S02]  /*d320*/  IMAD R9, R11, UR5, R0 ;  /* 0x000000050b097c24 */ /* 0x000fe4000f8e0200 */
[----:B------:R-:W-:Y:S02]  /*d330*/  IMAD.MOV.U32 R6, RZ, RZ, R22 ;  /* 0x000000ffff067224 */ /* 0x000fe400078e0016 */
[----:B------:R-:W-:Y:S02]  /*d340*/  IMAD.IADD R11, R5, 0x1, R9 ;  /* 0x00000001050b7824 */ /* 0x000fe400078e0209 */
[----:B------:R-:W-:Y:S01]  /*d350*/  IMAD.WIDE R6, R206, 0x80, R6 ;  /* 0x00000080ce067825 */ /* 0x000fe200078e0206 */
[----:B------:R-:W-:Y:S06]  /*d360*/  @P3 BRA `(.L_x_3144) ;  /* 0x00000000004c3947 */ /* 0x000fec0003800000 */
[----:B------:R-:W-:Y:S01]  /*d370*/  ULDC.64 UR6, c[0x0][0xad8] ;  /* 0x0002b60000067ab9 */ /* 0x000fe20000000a00 */
[----:B------:R-:W-:Y:S01]  /*d380*/  MOV R2, R4 ;  /* 0x0000000400027202 */ /* 0x000fe20000000f00 */
[C---:B------:R-:W-:Y:S01]  /*d390*/  VIADD R0, R18.reuse, 0x40 ;  /* 0x0000004012007836 */ /* 0x040fe20000000000 */
[----:B------:R-:W-:Y:S01]  /*d3a0*/  ULDC UR4, c[0x0][0xa8c] ;  /* 0x0002a30000047ab9 */ /* 0x000fe20000000800 */
[C---:B------:R-:W-:Y:S01]  /*d3b0*/  VIADD R8, R18.reuse, 0x80 ;  /* 0x0000008012087836 */ /* 0x040fe20000000000 */
[----:B------:R-:W-:Y:S01]  /*d3c0*/  ISETP.GE.AND P4, PT, R18, UR4, PT ;  /* 0x0000000412007c0c */ /* 0x000fe2000bf86270 */
[----:B------:R-:W-:Y:S01]  /*d3d0*/  IMAD R9, R7, UR6, RZ ;  /* 0x0000000607097c24 */ /* 0x000fe2000f8e02ff */
[----:B------:R-:W-:Y:S01]  /*d3e0*/  ISETP.GE.AND P5, PT, R0, UR4, PT ;  /* 0x0000000400007c0c */ /* 0x000fe2000bfa6270 */
[----:B------:R-:W-:Y:S01]  /*d3f0*/  IMAD.MOV.U32 R3, RZ, RZ, R11 ;  /* 0x000000ffff037224 */ /* 0x000fe200078e000b */
[----:B------:R-:W-:Y:S01]  /*d400*/  ISETP.GE.AND P6, PT, R8, UR4, PT ;  /* 0x0000000408007c0c */ /* 0x000fe2000bfc6270 */
[----:B------:R-:W-:-:S02]  /*d410*/  IMAD R9, R6, UR7, R9 ;  /* 0x0000000706097c24 */ /* 0x000fc4000f8e0209 */
[----:B------:R-:W-:Y:S01]  /*d420*/  IMAD.WIDE.U32 R2, R6, UR6, R2 ;  /* 0x0000000606027c25 */ /* 0x000fe2000f8e0002 */
[----:B------:R-:W-:-:S03]  /*d430*/  ULDC.64 UR6, c[0x0][0xa80] ;  /* 0x0002a00000067ab9 */ /* 0x000fc60000000a00 */
[----:B------:R-:W-:Y:S01]  /*d440*/  IMAD.IADD R3, R3, 0x1, R9 ;  /* 0x0000000103037824 */ /* 0x000fe200078e0209 */
[----:B------:R-:W-:-:S04]  /*d450*/  LEA R8, P3, R2, UR6, 0x1 ;  /* 0x0000000602087c11 */ /* 0x000fc8000f8608ff */
[----:B------:R-:W-:-:S05]  /*d460*/  LEA.HI.X R9, R2, UR7, R3, 0x1, P3 ;  /* 0x0000000702097c11 */ /* 0x000fca00098f0c03 */
[----:B------:R2:W-:Y:S04]  /*d470*/  @!P4 STG.E.128 desc[UR60][R8.64], RZ ;  /* 0x000000ff0800c986 */ /* 0x0005e8000c101d3c */
[----:B------:R2:W-:Y:S04]  /*d480*/  @!P5 STG.E.128 desc[UR60][R8.64+0x80], RZ ;  /* 0x000080ff0800d986 */ /* 0x0005e8000c101d3c */
[----:B------:R2:W-:Y:S02]  /*d490*/  @!P6 STG.E.128 desc[UR60][R8.64+0x100], RZ ;  /* 0x000100ff0800e986 */ /* 0x0005e4000c101d3c */
.L_x_3144:
[----:B------:R-:W-:Y:S05]  /*d4a0*/  BSYNC B1 ;  /* 0x0000000000017941 */ /* 0x000fea0003800000 */
.L_x_3143:
[----:B------:R-:W-:Y:S04]  /*d4b0*/  BSSY B1, `(.L_x_3145) ;  /* 0x0000017000017945 */ /* 0x000fe80003800000 */
[----:B------:R-:W-:Y:S05]  /*d4c0*/  @P2 BRA `(.L_x_3146) ;  /* 0x0000000000542947 */ /* 0x000fea0003800000 */
[----:B--2---:R-:W-:Y:S01]  /*d4d0*/  IADD3 R9, P2, R6, 0x20, RZ ;  /* 0x0000002006097810 */ /* 0x004fe20007f5e0ff */
[C---:B------:R-:W-:Y:S01]  /*d4e0*/  VIADD R2, R18.reuse, 0x40 ;  /* 0x0000004012027836 */ /* 0x040fe20000000000 */
[----:B------:R-:W-:Y:S01]  /*d4f0*/  ULDC UR4, c[0x0][0xa8c] ;  /* 0x0002a30000047ab9 */ /* 0x000fe20000000800 */
[----:B------:R-:W-:Y:S01]  /*d500*/  ULDC.64 UR6, c[0x0][0xad8] ;  /* 0x0002b60000067ab9 */ /* 0x000fe20000000a00 */
[----:B------:R-:W-:Y:S01]  /*d510*/  IMAD.MOV.U32 R3, RZ, RZ, R11 ;  /* 0x000000ffff037224 */ /* 0x000fe200078e000b */
[----:B------:R-:W-:Y:S01]  /*d520*/  ISETP.GE.AND P3, PT, R18, UR4, PT ;  /* 0x0000000412007c0c */ /* 0x000fe2000bf66270 */
[----:B------:R-:W-:Y:S01]  /*d530*/  IMAD.X R0, RZ, RZ, R7, P2 ;  /* 0x000000ffff007224 */ /* 0x000fe200010e0607 */
[----:B------:R-:W-:Y:S01]  /*d540*/  ISETP.GE.AND P4, PT, R2, UR4, PT ;  /* 0x0000000402007c0c */ /* 0x000fe2000bf86270 */
[----:B------:R-:W-:Y:S01]  /*d550*/  VIADD R8, R18, 0x80 ;  /* 0x0000008012087836 */ /* 0x000fe20000000000 */
[----:B------:R-:W-:Y:S01]  /*d560*/  MOV R2, R4 ;  /* 0x0000000400027202 */ /* 0x000fe20000000f00 */
[----:B------:R-:W-:-:S03]  /*d570*/  IMAD R0, R0, UR6, RZ ;  /* 0x0000000600007c24 */ /* 0x000fc6000f8e02ff */
        /* <DEDUP_REMOVED lines=9> */
[----:B------:R3:W-:Y:S02]  /*d610*/  @!P5 STG.E.128 desc[UR60][R8.64+0x100], RZ ;  /* 0x000100ff0800d986 */ /* 0x0007e4000c101d3c */
.L_x_3146:
[----:B------:R-:W-:Y:S05]  /*d620*/  BSYNC B1 ;  /* 0x0000000000017941 */ /* 0x000fea0003800000 */
.L_x_3145:
[----:B------:R-:W-:Y:S04]  /*d630*/  BSSY B1, `(.L_x_3147) ;  /* 0x0000017000017945 */ /* 0x000fe80003800000 */
[----:B------:R-:W-:Y:S05]  /*d640*/  @P1 BRA `(.L_x_3148) ;  /* 0x0000000000541947 */ /* 0x000fea0003800000 */
[----:B--23--:R-:W-:Y:S01]  /*d650*/  IADD3 R9, P1, R6, 0x40, RZ ;  /* 0x0000004006097810 */ /* 0x00cfe20007f3e0ff */
        /* <DEDUP_REMOVED lines=20> */
.L_x_3148:
[----:B------:R-:W-:Y:S05]  /*d7a0*/  BSYNC B1 ;  /* 0x0000000000017941 */ /* 0x000fea0003800000 */
.L_x_3147:
        /* <DEDUP_REMOVED lines=9> */
[----:B------:R-:W-:Y:S02]  /*d840*/  IMAD.MOV.U32 R3, RZ, RZ, R11 ;  /* 0x000000ffff037224 */ /* 0x000fe400078e000b */
[----:B------:R-:W-:-:S02]  /*d850*/  IMAD R6, R6, UR6, RZ ;  /* 0x0000000606067c24 */ /* 0x000fc4000f8e02ff */
[----:B------:R-:W-:Y:S02]  /*d860*/  VIADD R0, R18, 0x80 ;  /* 0x0000008012007836 */ /* 0x000fe40000000000 */
        /* <DEDUP_REMOVED lines=10> */
.L_x_3139:
[----:B------:R-:W-:Y:S05]  /*d910*/  BSYNC B0 ;  /* 0x0000000000007941 */ /* 0x000fea0003800000 */
.L_x_3130:
[----:B------:R-:W-:Y:S02]  /*d920*/  ULDC UR4, c[0x0][0xc14] ;  /* 0x0003050000047ab9 */ /* 0x000fe40000000800 */
[----:B-1----:R-:W-:-:S13]  /*d930*/  ISETP.GE.AND P0, PT, R103, UR4, PT ;  /* 0x0000000467007c0c */ /* 0x002fda000bf06270 */
[----:B------:R-:W-:Y:S05]  /*d940*/  @!P0 BRA `(.L_x_3149) ;  /* 0xffffff3400008947 */ /* 0x000fea000383ffff */
[----:B------:R-:W-:Y:S05]  /*d950*/  EXIT ;  /* 0x000000000000794d */ /* 0x000fea0003800000 */
.L_x_3105:
        /* <DEDUP_REMOVED lines=10> */
[----:B------:R-:W1:Y:S01]  /*da00*/  S2UR UR6, SR_CTAID.X ;  /* 0x00000000000679c3 */ /* 0x000e620000002500 */
        /* <DEDUP_REMOVED lines=9> */
[----:B------:R-:W-:Y:S01]  /*daa0*/  IMAD.MOV.U32 R16, RZ, RZ, RZ ;  /* 0x000000ffff107224 */ /* 0x000fe200078e00ff */
[----:B------:R-:W-:Y:S01]  /*dab0*/  ISETP.GE.U32.AND P0, PT, R8, 0x2, PT ;  /* 0x000000020800780c */ /* 0x000fe20003f06070 */
[----:B------:R-:W-:Y:S01]  /*dac0*/  IMAD.MOV.U32 R19, RZ, RZ, RZ ;  /* 0x000000ffff137224 */ /* 0x000fe200078e00ff */
[----:B------:R-:W-:-:S09]  /*dad0*/  LOP3.LUT R4, R4, 0xfffffffe, RZ, 0xc0, !PT ;  /* 0xfffffffe04047812 */ /* 0x000fd200078ec0ff */
[----:B------:R-:W-:-:S04]  /*dae0*/  @P1 LOP3.LUT R4, R4, 0x1, RZ, 0xfc, !PT ;  /* 0x0000000104041812 */ /* 0x000fc800078efcff */
[----:B------:R-:W-:-:S04]  /*daf0*/  LOP3.LUT R4, R4, 0xffffffef, RZ, 0xc0, !PT ;  /* 0xffffffef04047812 */ /* 0x000fc800078ec0ff */
[----:B------:R-:W-:-:S04]  /*db00*/  @P0 LOP3.LUT R4, R4, 0x10, RZ, 0xfc, !PT ;  /* 0x0000001004040812 */ /* 0x000fc800078efcff */
[----:B------:R-:W-:Y:S01]  /*db10*/  LOP3.LUT R4, R4, 0xfffffff7, RZ, 0xc0, !PT ;  /* 0xfffffff704047812 */ /* 0x000fe200078ec0ff */
[----:B--2---:R-:W0:Y:S02]  /*db20*/  SHFL.UP PT, R5, R0, 0x1, RZ ;  /* 0x0420000000057989 */ /* 0x004e2400000e00ff */
[----:B0-----:R-:W-:-:S05]  /*db30*/  SEL R5, R5, RZ, P1 ;  /* 0x000000ff05057207 */ /* 0x001fca0000800000 */
[----:B------:R-:W-:-:S05]  /*db40*/  IMAD.IADD R5, R0, 0x1, R5 ;  /* 0x0000000100057824 */ /* 0x000fca00078e0205 */
[----:B------:R-:W0:Y:S02]  /*db50*/  SHFL.UP PT, R6, R5, 0x2, RZ ;  /* 0x0440000005067989 */ /* 0x000e2400000e00ff */
[----:B0-----:R-:W-:Y:S02]  /*db60*/  SEL R6, R6, RZ, P0 ;  /* 0x000000ff06067207 */ /* 0x001fe40000000000 */
[----:B------:R-:W-:-:S03]  /*db70*/  ISETP.GE.U32.AND P0, PT, R8, 0x4, PT ;  /* 0x000000040800780c */ /* 0x000fc60003f06070 */
[----:B------:R-:W-:-:S05]  /*db80*/  IMAD.IADD R6, R5, 0x1, R6 ;  /* 0x0000000105067824 */ /* 0x000fca00078e0206 */
[----:B------:R-:W0:Y:S05]  /*db90*/  SHFL.UP PT, R7, R6, 0x4, RZ ;  /* 0x0480000006077989 */ /* 0x000e2a00000e00ff */
[----:B------:R-:W-:-:S04]  /*dba0*/  @P0 LOP3.LUT R4, R4, 0x8, RZ, 0xfc, !PT ;  /* 0x0000000804040812 */ /* 0x000fc800078efcff */
[----:B------:R-:W-:Y:S02]  /*dbb0*/  LOP3.LUT R4, R4, 0xfffffffb, RZ, 0xc0, !PT ;  /* 0xfffffffb04047812 */ /* 0x000fe400078ec0ff */
[----:B0-----:R-:W-:Y:S02]  /*dbc0*/  SEL R7, R7, RZ, P0 ;  /* 0x000000ff07077207 */ /* 0x001fe40000000000 */
[----:B------:R-:W-:Y:S02]  /*dbd0*/  ISETP.GE.U32.AND P0, PT, R8, 0x8, PT ;  /* 0x000000080800780c */ /* 0x000fe40003f06070 */
[----:B------:R-:W-:-:S05]  /*dbe0*/  IADD3 R7, R6, R7, RZ ;  /* 0x0000000706077210 */ /* 0x000fca0007ffe0ff */
[----:B------:R-:W0:Y:S06]  /*dbf0*/  SHFL.UP PT, R2, R7, 0x8, RZ ;  /* 0x0500000007027989 */ /* 0x000e2c00000e00ff */
[----:B------:R-:W-:-:S04]  /*dc00*/  @P0 LOP3.LUT R4, R4, 0x4, RZ, 0xfc, !PT ;  /* 0x0000000404040812 */ /* 0x000fc800078efcff */
[----:B------:R-:W-:Y:S02]  /*dc10*/  LOP3.LUT R4, R4, 0xfffffffd, RZ, 0xc0, !PT ;  /* 0xfffffffd04047812 */ /* 0x000fe400078ec0ff */
[----:B0-----:R-:W-:Y:S02]  /*dc20*/  SEL R2, R2, RZ, P0 ;  /* 0x000000ff02027207 */ /* 0x001fe40000000000 */
[----:B------:R-:W-:-:S03]  /*dc30*/  ISETP.GE.U32.AND P0, PT, R8, 0x10, PT ;  /* 0x000000100800780c */ /* 0x000fc60003f06070 */
[----:B------:R-:W-:-:S05]  /*dc40*/  IMAD.IADD R3, R7, 0x1, R2 ;  /* 0x0000000107037824 */ /* 0x000fca00078e0202 */
[----:B------:R-:W0:Y:S05]  /*dc50*/  SHFL.UP PT, R2, R3, 0x10, RZ ;  /* 0x0600000003027989 */ /* 0x000e2a00000e00ff */
[----:B------:R-:W-:Y:S02]  /*dc60*/  @P0 LOP3.LUT R4, R4, 0x2, RZ, 0xfc, !PT ;  /* 0x0000000204040812 */ /* 0x000fe400078efcff */
[----:B0-----:R-:W-:-:S05]  /*dc70*/  SEL R2, R2, RZ, P0 ;  /* 0x000000ff02027207 */ /* 0x001fca0000000000 */
[----:B------:R-:W-:-:S05]  /*dc80*/  IMAD.IADD R2, R3, 0x1, R2 ;  /* 0x0000000103027824 */ /* 0x000fca00078e0202 */
[----:B------:R-:W0:Y:S02]  /*dc90*/  SHFL.IDX PT, R5, R2, 0x1f, 0x1f ;  /* 0x03e01f0002057f89 */ /* 0x000e2400000e0000 */
[----:B0-----:R-:W-:-:S04]  /*dca0*/  IMAD R5, R5, UR4, RZ ;  /* 0x0000000405057c24 */ /* 0x001fc8000f8e02ff */
[----:B------:R-:W-:Y:S01]  /*dcb0*/  IMAD.MOV.U32 R6, RZ, RZ, R5 ;  /* 0x000000ffff067224 */ /* 0x000fe200078e0005 */
[----:B-1----:R-:W-:-:S13]  /*dcc0*/  ISETP.GT.AND P0, PT, R5, UR6, PT ;  /* 0x0000000605007c0c */ /* 0x002fda000bf04270 */
[----:B------:R-:W-:Y:S05]  /*dcd0*/  @P0 BRA `(.L_x_3150) ;  /* 0x0000000000c00947 */ /* 0x000fea0003800000 */
[----:B------:R-:W-:Y:S01]  /*dce0*/  MOV R5, R6 ;  /* 0x0000000600057202 */ /* 0x000fe20000000f00 */
[----:B------:R-:W-:Y:S01]  /*dcf0*/  IMAD.MOV.U32 R19, RZ, RZ, RZ ;  /* 0x000000ffff137224 */ /* 0x000fe200078e00ff */
[----:B------:R-:W-:Y:S01]  /*dd00*/  ULDC UR5, c[0x0][0xc14] ;  /* 0x0003050000057ab9 */ /* 0x000fe20000000800 */
[----:B------:R-:W-:Y:S01]  /*dd10*/  ULDC UR7, c[0x0][0xc14] ;  /* 0x0003050000077ab9 */ /* 0x000fe20000000800 */
[----:B------:R-:W-:-:S05]  /*dd20*/  ULDC UR4, c[0x0][0xc10] ;  /* 0x0003040000047ab9 */ /* 0x000fca0000000800 */
.L_x_3154:
[----:B------:R-:W-:Y:S02]  /*dd30*/  VIADD R0, R19, 0x1f ;  /* 0x0000001f13007836 */ /* 0x000fe40000000000 */
[----:B------:R-:W-:-:S03]  /*dd40*/  IMAD.U32 R19, RZ, RZ, UR7 ;  /* 0x00000007ff137e24 */ /* 0x000fc6000f8e00ff */
[----:B------:R-:W-:-:S13]  /*dd50*/  ISETP.GE.AND P0, PT, R0, UR5, PT ;  /* 0x0000000500007c0c */ /* 0x000fda000bf06270 */
[----:B------:R-:W-:Y:S05]  /*dd60*/  @P0 BRA `(.L_x_3151) ;  /* 0x0000000400400947 */ /* 0x000fea0003800000 */
[----:B------:R-:W0:Y:S01]  /*dd70*/  S2R R2, SR_TID.X ;  /* 0x0000000000027919 */ /* 0x000e220000002100 */
[----:B------:R-:W-:Y:S01]  /*dd80*/  IMAD.MOV.U32 R19, RZ, RZ, R0 ;  /* 0x000000ffff137224 */ /* 0x000fe200078e0000 */
[----:B------:R-:W-:Y:S01]  /*dd90*/  BSSY B0, `(.L_x_3152) ;  /* 0x000000a000007945 */ /* 0x000fe20003800000 */
[----:B------:R-:W-:Y:S02]  /*dda0*/  MOV R0, RZ ;  /* 0x000000ff00007202 */ /* 0x000fe40000000f00 */
        /* <DEDUP_REMOVED lines=8> */
.L_x_3153:
[----:B------:R-:W-:Y:S05]  /*de30*/  BSYNC B0 ;  /* 0x0000000000007941 */ /* 0x000fea0003800000 */
.L_x_3152:
        /* <DEDUP_REMOVED lines=25> */
[----:B------:R-:W-:-:S07]  /*dfd0*/  IMAD.MOV.U32 R2, RZ, RZ, R9 ;  /* 0x000000ffff027224 */ /* 0x000fce00078e0009 */
.L_x_3150:
        /* <DEDUP_REMOVED lines=16> */
.L_x_3155:
[----:B-1----:R-:W-:Y:S01]  /*e0e0*/  IMAD R16, R16, UR4, R7 ;  /* 0x0000000410107c24 */ /* 0x002fe2000f8e0207 */
[----:B0-----:R-:W-:Y:S01]  /*e0f0*/  MOV R2, RZ ;  /* 0x000000ff00027202 */ /* 0x001fe20000000f00 */
[----:B------:R-:W-:Y:S02]  /*e100*/  IMAD R7, R11, R6, RZ ;  /* 0x000000060b077224 */ /* 0x000fe400078e02ff */
[----:B------:R-:W-:Y:S01]  /*e110*/  IMAD.IADD R19, R5, 0x1, R19 ;  /* 0x0000000105137824 */ /* 0x000fe200078e0213 */
[----:B------:R-:W-:Y:S01]  /*e120*/  IADD3 R17, -R16, UR6, RZ ;  /* 0x0000000610117c10 */ /* 0x000fe2000fffe1ff */
[----:B------:R-:W-:Y:S01]  /*e130*/  IMAD.HI.U32 R2, R3, R7, R2 ;  /* 0x0000000703027227 */ /* 0x000fe200078e0002 */
        /* <DEDUP_REMOVED lines=15> */
[----:B------:R-:W-:Y:S01]  /*e230*/  IADD3 R3, -R2, RZ, RZ ;  /* 0x000000ff02037210 */ /* 0x000fe20007ffe1ff */
[----:B------:R-:W-:-:S04]  /*e240*/  IMAD.MOV.U32 R18, RZ, RZ, R2 ;  /* 0x000000ffff127224 */ /* 0x000fc800078e0002 */
[----:B------:R-:W-:Y:S01]  /*e250*/  IMAD R17, R0, R3, R17 ;  /* 0x0000000300117224 */ /* 0x000fe200078e0211 */
[----:B------:R-:W-:Y:S06]  /*e260*/  BRA `(.L_x_3156) ;  /* 0x00000000000c7947 */ /* 0x000fec0003800000 */
.L_x_3151:
[----:B------:R-:W-:Y:S02]  /*e270*/  IMAD.MOV.U32 R17, RZ, RZ, RZ ;  /* 0x000000ffff117224 */ /* 0x000fe400078e00ff */
[----:B------:R-:W-:Y:S02]  /*e280*/  IMAD.U32 R16, RZ, RZ, UR6 ;  /* 0x00000006ff107e24 */ /* 0x000fe4000f8e00ff */
[----:B------:R-:W-:-:S07]  /*e290*/  IMAD.MOV.U32 R18, RZ, RZ, RZ ;  /* 0x000000ffff127224 */ /* 0x000fce00078e00ff */
.L_x_3156:
        /* <DEDUP_REMOVED lines=9> */
[----:B------:R-:W-:Y:S02]  /*e330*/  ISETP.GE.AND P0, PT, R19, UR5, PT ;  /* 0x0000000513007c0c */ /* 0x000fe4000bf06270 */
[----:B0-----:R-:W-:-:S05]  /*e340*/  MOV R0, 0x1 ;  /* 0x0000000100007802 */ /* 0x001fca0000000f00 */
[----:B------:R0:W-:Y:S04]  /*e350*/  STL [R1+0x8], R0 ;  /* 0x0000080001007387 */ /* 0x0001e80000100800 */
[----:B------:R0:W-:Y:S02]  /*e360*/  STL [R1], RZ ;  /* 0x000000ff01007387 */ /* 0x0001e40000100800 */
[----:B------:R-:W-:Y:S05]  /*e370*/  @P0 BRA `(.L_x_3157) ;  /* 0x0000003c00f80947 */ /* 0x000fea0003800000 */
[----:B0-----:R-:W-:Y:S01]  /*e380*/  IMAD.MOV.U32 R0, RZ, RZ, 0x1 ;  /* 0x00000001ff007424 */ /* 0x001fe200078e00ff */
[----:B------:R0:W-:Y:S01]  /*e390*/  STL [R1], RZ ;  /* 0x000000ff01007387 */ /* 0x0001e20000100800 */
[----:B------:R-:W-:Y:S01]  /*e3a0*/  ULDC UR38, c[0x0][0xc] ;  /* 0x0000030000267ab9 */ /* 0x000fe20000000800 */
[----:B------:R-:W-:Y:S02]  /*e3b0*/  ULDC.64 UR36, c[0x0][0x198] ;  /* 0x0000660000247ab9 */ /* 0x000fe40000000a00 */
[----:B------:R0:W-:Y:S04]  /*e3c0*/  STL [R1+0x8], R0 ;  /* 0x0000080001007387 */ /* 0x0001e80000100800 */
[----:B------:R0:W-:Y:S02]  /*e3d0*/  STL [R1+0x28], RZ ;  /* 0x000028ff01007387 */ /* 0x0001e40000100800 */
.L_x_3222:
[----:B-1----:R-:W1:Y:S02]  /*e3e0*/  LDC.64 R2, c[0x0][0xc60] ;  /* 0x00031800ff027b82 */ /* 0x002e640000000a00 */
[----:B-1----:R-:W-:-:S05]  /*e3f0*/  IMAD.WIDE R2, R19, 0x4, R2 ;  /* 0x0000000413027825 */ /* 0x002fca00078e0202 */
[----:B------:R-:W2:Y:S01]  /*e400*/  LDG.E R5, desc[UR60][R2.64] ;  /* 0x0000003c02057981 */ /* 0x000ea2000c1e1900 */
[----:B------:R-:W-:Y:S05]  /*e410*/  YIELD ;  /* 0x0000000000007946 */ /* 0x000fea0003800000 */
[----:B------:R-:W-:Y:S01]  /*e420*/  ULDC.64 UR4, c[0x0][0xa28] ;  /* 0x00028a0000047ab9 */ /* 0x000fe20000000a00 */
[----:B0-----:R-:W-:Y:S01]  /*e430*/  IMAD.MOV.U32 R0, RZ, RZ, RZ ;  /* 0x000000ffff007224 */ /* 0x001fe200078e00ff */
[----:B------:R-:W-:-:S04]  /*e440*/  ISETP.NE.U32.AND P0, PT, RZ, UR4, PT ;  /* 0x00000004ff007c0c */ /* 0x000fc8000bf05070 */
[----:B------:R-:W-:Y:S01]  /*e450*/  ISETP.NE.AND.EX P0, PT, RZ, UR5, PT, P0 ;  /* 0x00000005ff007c0c */ /* 0x000fe2000bf05300 */
[----:B------:R-:W-:Y:S01]  /*e460*/  IMAD.MOV.U32 R6, RZ, RZ, RZ ;  /* 0x000000ffff067224 */ /* 0x000fe200078e00ff */
[----:B--2---:R-:W-:Y:S01]  /*e470*/  SHF.R.S32.HI R4, RZ, 0x1f, R5 ;  /* 0x0000001fff047819 */ /* 0x004fe20000011405 */
[----:B------:R-:W-:-:S10]  /*e480*/  IMAD.SHL.U32 R7, R5, 0x4, RZ ;  /* 0x0000000405077824 */ /* 0x000fd400078e00ff */
        /* <DEDUP_REMOVED lines=33> */
[----:B0-----:R-:W-:-:S06]  /*e6a0*/  MOV R6, UR4 ;  /* 0x0000000400067c02 */ /* 0x001fcc0008000f00 */
[----:B------:R1:W5:Y:S01]  /*e6b0*/  @P0 LDG.E R6, desc[UR60][R4.64] ;  /* 0x0000003c04060981 */ /* 0x000362000c1e1900 */
[----:B------:R-:W-:Y:S05]  /*e6c0*/  @P0 BRA `(.L_x_3158) ;  /* 0x0000000000100947 */ /* 0x000fea0003800000 */
[----:B------:R-:W-:Y:S05]  /*e6d0*/  @!P1 BRA `(.L_x_3158) ;  /* 0x00000000000c9947 */ /* 0x000fea0003800000 */
[----:B-----5:R-:W2:Y:S04]  /*e6e0*/  LDG.E R6, desc[UR60][R2.64] ;  /* 0x0000003c02067981 */ /* 0x020ea8000c1e1900 */
[----:B-1----:R-:W2:Y:S02]  /*e6f0*/  LDG.E R5, desc[UR60][R2.64+0x4] ;  /* 0x0000043c02057981 */ /* 0x002ea4000c1e1900 */
[----:B--2---:R-:W-:-:S07]  /*e700*/  IMAD.IADD R6, R5, 0x1, -R6 ;  /* 0x0000000105067824 */ /* 0x004fce00078e0a06 */
.L_x_3158:
[--C-:B-1---5:R-:W-:Y:S01]  /*e710*/  IMAD.IADD R4, R6, 0x1, -R0.reuse ;  /* 0x0000000106047824 */ /* 0x122fe200078e0a00 */
[----:B------:R-:W-:Y:S01]  /*e720*/  BSSY B6, `(.L_x_3159) ;  /* 0x0000326000067945 */ /* 0x000fe20003800000 */
[----:B------:R-:W-:Y:S02]  /*e730*/  IMAD.IADD R3, R7, 0x1, R0 ;  /* 0x0000000107037824 */ /* 0x000fe400078e0200 */
[----:B------:R-:W-:Y:S01]  /*e740*/  IMAD.MOV.U32 R2, RZ, RZ, RZ ;  /* 0x000000ffff027224 */ /* 0x000fe200078e00ff */
[----:B------:R-:W-:Y:S01]  /*e750*/  STL [R1+0x24], R4 ;  /* 0x0000240401007387 */ /* 0x000fe20000100800 */
[----:B------:R-:W-:-:S03]  /*e760*/  ISETP.GT.AND P0, PT, R4, RZ, PT ;  /* 0x000000ff0400720c */ /* 0x000fc60003f04270 */
[----:B------:R0:W-:Y:S02]  /*e770*/  STL [R1+0x4], R3 ;  /* 0x0000040301007387 */ /* 0x0001e40000100800 */
[----:B0-----:R-:W-:-:S04]  /*e780*/  VIADD R3, R4, 0x6f ;  /* 0x0000006f04037836 */ /* 0x001fc80000000000 */
[----:B------:R-:W-:-:S05]  /*e790*/  IMAD.HI R2, R3, -0x6db6db6d, R2 ;  /* 0x9249249303027827 */ /* 0x000fca00078e0202 */
[----:B------:R-:W-:-:S04]  /*e7a0*/  SHF.R.U32.HI R3, RZ, 0x1f, R2 ;  /* 0x0000001fff037819 */ /* 0x000fc80000011602 */
        /* <DEDUP_REMOVED lines=10> */
[----:B0-----:R-:W1:Y:S08]  /*e850*/  FLO.U32 R0, UR4 ;  /* 0x0000000400007d00 */ /* 0x001e7000080e0000 */
        /* <DEDUP_REMOVED lines=9> */
.L_x_3160:
[----:B------:R-:W1:Y:S01]  /*e8f0*/  S2R R3, SR_CgaCtaId ;  /* 0x0000000000037919 */ /* 0x000e620000008800 */
[----:B0-----:R-:W-:-:S04]  /*e900*/  MOV R0, 0x400 ;  /* 0x0000040000007802 */ /* 0x001fc80000000f00 */
[----:B-1----:R-:W-:-:S04]  /*e910*/  LEA R2, R3, R0, 0x18 ;  /* 0x0000000003027211 */ /* 0x002fc800078ec0ff */
[----:B------:R-:W-:Y:S01]  /*e920*/  IADD3 R0, R2, 0x21400, RZ ;  /* 0x0002140002007810 */ /* 0x000fe20007ffe0ff */
[----:B------:R0:W-:Y:S03]  /*e930*/  STL [R1+0x10], R2 ;  /* 0x0000100201007387 */ /* 0x0001e60000100800 */
        /* <DEDUP_REMOVED lines=18> */
.L_x_3162:
        /* <DEDUP_REMOVED lines=20> */
.L_x_3164:
        /* <DEDUP_REMOVED lines=16> */
.L_x_3163:
[----:B------:R-:W2:Y:S01]  /*eca0*/  LDL.LU R2, [R1+0x1c] ;  /* 0x00001c0001027983 */ /* 0x000ea20000300800 */
[----:B------:R-:W-:-:S03]  /*ecb0*/  ULDC.64 UR4, c[0x0][0x9f8] ;  /* 0x00027e0000047ab9 */ /* 0x000fc60000000a00 */
[----:B------:R-:W3:Y:S04]  /*ecc0*/  LDL.LU R0, [R1+0x20] ;  /* 0x0000200001007983 */ /* 0x000ee80000300800 */
[----:B------:R-:W4:Y:S04]  /*ecd0*/  LDL.LU R4, [R1+0x2c] ;  /* 0x00002c0001047983 */ /* 0x000f280000300800 */
[----:B------:R-:W4:Y:S01]  /*ece0*/  LDL.LU R8, [R1+0x14] ;  /* 0x0000140001087983 */ /* 0x000f220000300800 */
[----:B------:R-:W-:-:S04]  /*ecf0*/  ISETP.NE.U32.AND P0, PT, RZ, UR4, PT ;  /* 0x00000004ff007c0c */ /* 0x000fc8000bf05070 */
        /* <DEDUP_REMOVED lines=11> */
[----:B----4-:R-:W-:Y:S02]  /*edb0*/  LEA R17, R17, R4, 0x7 ;  /* 0x0000000411117211 */ /* 0x010fe400078e38ff */
        /* <DEDUP_REMOVED lines=13> */
.L_x_3165:
        /* <DEDUP_REMOVED lines=16> */
.L_x_3166:
        /* <DEDUP_REMOVED lines=15> */
.L_x_3167:
        /* <DEDUP_REMOVED lines=16> */
.L_x_3238:
[----:B------:R-:W2:Y:S01]  /*f180*/  LDL R7, [R1+0x18] ;  /* 0x0000180001077983 */ /* 0x000ea20000100800 */
[----:B------:R-:W-:Y:S01]  /*f190*/  UMOV UR4, 0xffffffff ;  /* 0xffffffff00047882 */ /* 0x000fe20000000000 */
[----:B------:R-:W-:Y:S01]  /*f1a0*/  SHF.R.S32.HI R12, RZ, 0x1f, R0 ;  /* 0x0000001fff0c7819 */ /* 0x000fe20000011400 */
[----:B--2---:R-:W-:Y:S01]  /*f1b0*/  VIADD R7, R7, 0xffffffff ;  /* 0xffffffff07077836 */ /* 0x004fe20000000000 */
[----:B------:R-:W-:Y:S06]  /*f1c0*/  BRA.DIV UR4, `(.L_x_3169) ;  /* 0x0000003604f07947 */ /* 0x000fec000b800000 */
[----:B------:R-:W-:-:S13]  /*f1d0*/  ELECT P6, URZ, PT ;  /* 0x00000000003f782f */ /* 0x000fda00038c0000 */
.L_x_3241:
        /* <DEDUP_REMOVED lines=19> */
[----:B------:R-:W-:-:S05]  /*f310*/  IMAD.WIDE.U32 R8, R0, UR4, R8 ;  /* 0x0000000400087c25 */ /* 0x000fca000f8e0008 */
[----:B------:R-:W-:Y:S02]  /*f320*/  IADD3 R5, R9, R10, RZ ;  /* 0x0000000a09057210 */ /* 0x000fe40007ffe0ff */
[----:B------:R-:W-:-:S04]  /*f330*/  LEA R10, P0, R8, R2, 0x2 ;  /* 0x00000002080a7211 */ /* 0x000fc800078010ff */
[----:B------:R-:W-:-:S05]  /*f340*/  LEA.HI.X R11, R8, R3, R5, 0x2, P0 ;  /* 0x00000003080b7211 */ /* 0x000fca00000f1405 */
[----:B------:R0:W5:Y:S04]  /*f350*/  LDG.E R5, desc[UR60][R10.64] ;  /* 0x0000003c0a057981 */ /* 0x000168000c1e1900 */
.L_x_3171:
        /* <DEDUP_REMOVED lines=9> */
.L_x_3242:
        /* <DEDUP_REMOVED lines=11> */
.L_x_3173:
        /* <DEDUP_REMOVED lines=23> */
[----:B------:R-:W-:-:S03]  /*f610*/  UIADD3 UR17, UR8, 0x28400, URZ ;  /* 0x0002840008117890 */ /* 0x000fc6000fffe03f */
        /* <DEDUP_REMOVED lines=8> */
[----:B------:R0:W-:Y:S02]  /*f6a0*/  UTMALDG.4D [UR8], [UR4], desc[UR6] ;  /* 0x00000608040075b4 */ /* 0x0001e40008019000 */
[----:B0-----:R-:W-:Y:S01]  /*f6b0*/  NOP ;  /* 0x0000000000007918 */ /* 0x001fe20000000000 */
.L_x_3170:
        /* <DEDUP_REMOVED lines=32> */
[----:B------:R0:W-:Y:S01]  /*f8c0*/  UTMALDG.4D [UR16], [UR4], desc[UR14] ;  /* 0x00000e10040075b4 */ /* 0x0001e20008019000 */
        /* <DEDUP_REMOVED lines=14> */
.L_x_3243:
[----:B------:R-:W-:Y:S05]  /*f9b0*/  BSYNC B0 ;  /* 0x0000000000007941 */ /* 0x000fea0003800000 */
.L_x_3174:
[----:B0-----:R-:W2:Y:S01]  /*f9c0*/  LDL.LU R8, [R1+0x24] ;  /* 0x0000240001087983 */ /* 0x001ea20000300800 */
[----:B------:R-:W-:Y:S01]  /*f9d0*/  BSSY B0, `(.L_x_3176) ;  /* 0x00001a6000007945 */ /* 0x000fe20003800000 */
[----:B--2---:R-:W-:-:S13]  /*f9e0*/  ISETP.GE.AND P0, PT, R8, 0x71, PT ;  /* 0x000000710800780c */ /* 0x004fda0003f06270 */
[----:B------:R-:W-:Y:S05]  /*f9f0*/  @!P0 BRA `(.L_x_3177) ;  /* 0x00000018008c8947 */ /* 0x000fea0003800000 */
[----:B------:R-:W2:Y:S01]  /*fa00*/  LDL R8, [R1+0x18] ;  /* 0x0000180001087983 */ /* 0x000ea20000100800 */
[----:B------:R-:W-:Y:S01]  /*fa10*/  IMAD.MOV.U32 R6, RZ, RZ, 0x1 ;  /* 0x00000001ff067424 */ /* 0x000fe200078e00ff */
[----:B------:R-:W-:Y:S01]  /*fa20*/  BSSY B1, `(.L_x_3178) ;  /* 0x0000093000017945 */ /* 0x000fe20003800000 */
[----:B--2---:R-:W-:-:S04]  /*fa30*/  IADD3 R14, -R8, RZ, RZ ;  /* 0x000000ff080e7210 */ /* 0x004fc80007ffe1ff */
        /* <DEDUP_REMOVED lines=21> */
[----:B0-----:R-:W-:-:S13]  /*fb90*/  ISETP.NE.AND P0, PT, R18, 0x1, PT ;  /* 0x000000011200780c */ /* 0x001fda0003f05270 */
[----:B------:R-:W0:Y:S02]  /*fba0*/  @P0 LDC.64 R8, c[0x0][0x420] ;  /* 0x00010800ff080b82 */ /* 0x000e240000000a00 */
[----:B0-----:R-:W-:Y:S01]  /*fbb0*/  @P0 IMAD.HI.U32 R10, R6, R8, RZ ;  /* 0x00000008060a0227 */ /* 0x001fe200078e00ff */
[----:B------:R-:W-:-:S04]  /*fbc0*/  MOV R8, R6 ;  /* 0x0000000600087202 */ /* 0x000fc80000000f00 */
        /* <DEDUP_REMOVED lines=11> */
.L_x_3182:
[----:B0-----:R-:W0:Y:S01]  /*fc80*/  S2R R3, SR_CgaCtaId ;  /* 0x0000000000037919 */ /* 0x001e220000008800 */
[----:B------:R-:W-:-:S04]  /*fc90*/  MOV R2, 0x400 ;  /* 0x0000040000027802 */ /* 0x000fc80000000f00 */
[----:B0-----:R-:W-:Y:S02]  /*fca0*/  LEA R2, R3, R2, 0x18 ;  /* 0x0000000203027211 */ /* 0x001fe400078ec0ff */
[----:B------:R-:W-:-:S03]  /*fcb0*/  SHF.L.U32 R3, R15, 0x1f, RZ ;  /* 0x0000001f0f037819 */ /* 0x000fc600000006ff */
[----:B------:R-:W-:-:S04]  /*fcc0*/  IMAD R2, R13, 0x8, R2 ;  /* 0x000000080d027824 */ /* 0x000fc800078e0202 */
[----:B------:R-:W0:Y:S02]  /*fcd0*/  SYNCS.PHASECHK.TRANS64.TRYWAIT P0, [R2+URZ+0x36840], R3 ;  /* 0x03684003020075a7 */ /* 0x000e24000800017f */
[----:B0-----:R-:W-:Y:S05]  /*fce0*/  @!P0 BRA `(.L_x_3183) ;  /* 0x0000002c007c8947 */ /* 0x001fea0003800000 */
.L_x_3244:
        /* <DEDUP_REMOVED lines=11> */
.L_x_3184:
        /* <DEDUP_REMOVED lines=14> */
[----:B------:R-:W-:Y:S01]  /*fe80*/  VIADD R3, R3, 0x36800 ;  /* 0x0003680003037836 */ /* 0x000fe20000000000 */
[----:B------:R-:W-:Y:S01]  /*fe90*/  UMOV UR10, URZ ;  /* 0x0000003f000a7c82 */ /* 0x000fe20008000000 */
[----:B------:R-:W-:Y:S01]  /*fea0*/  UMOV UR6, 0x0 ;  /* 0x0000000000067882 */ /* 0x000fe20000000000 */
[----:B------:R-:W-:-:S08]  /*feb0*/  UMOV UR7, 0x14f00000 ;  /* 0x14f0000000077882 */ /* 0x000fd00000000000 */
[----:B------:R-:W-:Y:S02]  /*fec0*/  UIADD3 UR8, UR14, 0x21400, URZ ;  /* 0x000214000e087890 */ /* 0x000fe4000fffe03f */
[----:B------:R-:W-:Y:S02]  /*fed0*/  UIADD3 UR15, UR14, 0x24c00, URZ ;  /* 0x00024c000e0f7890 */ /* 0x000fe4000fffe03f */
[----:B------:R-:W-:Y:S01]  /*fee0*/  UIADD3 UR14, UR14, 0x28400, URZ ;  /* 0x000284000e0e7890 */ /* 0x000fe2000fffe03f */
        /* <DEDUP_REMOVED lines=13> */
[----:B------:R0:W-:Y:S01]  /*ffc0*/  UTMALDG.4D [UR8], [UR4], desc[UR6] ;  /* 0x00000608040075b4 */ /* 0x0001e20008019000 */
[----:B------:R-:W1:Y:S02]  /*ffd0*/  SYNCS.PHASECHK.TRANS64.TRYWAIT P0, [R3+URZ+0x60], R2 ;  /* 0x00006002030075a7 */ /* 0x000e64000800017f */
[----:B01----:R-:W-:Y:S05]  /*ffe0*/  @!P0 BRA `(.L_x_3185) ;  /* 0x0000002800d08947 */ /* 0x003fea0003800000 */
.L_x_3245:
        /* <DEDUP_REMOVED lines=13> */
.L_x_3186:
        /* <DEDUP_REMOVED lines=14> */
[----:B------:R-:W-:Y:S01]  /*101a0*/  IMAD.MOV.U32 R5, RZ, RZ, R8 ;  /* 0x000000ffff057224 */ /* 0x000fe200078e0008 */
        /* <DEDUP_REMOVED lines=20> */
[----:B0-----:R-:W-:Y:S01]  /*102f0*/  NOP ;  /* 0x0000000000007918 */ /* 0x001fe20000000000 */
.L_x_3181:
[----:B------:R-:W-:Y:S05]  /*10300*/  BSYNC B2 ;  /* 0x0000000000027941 */ /* 0x000fea0003800000 */
.L_x_3180:
[----:B------:R-:W2:Y:S04]  /*10310*/  LDL.LU R2, [R1+0x18] ;  /* 0x0000180001027983 */ /* 0x000ea80000300800 */
[----:B------:R0:W-:Y:S04]  /*10320*/  STL [R1], R13 ;  /* 0x0000000d01007387 */ /* 0x0001e80000100800 */
[----:B------:R0:W-:Y:S02]  /*10330*/  STL [R1+0x8], R15 ;  /* 0x0000080f01007387 */ /* 0x0001e40000100800 */
[----:B0-2---:R-:W-:-:S07]  /*10340*/  VIADD R6, R2, 0xfffffffd ;  /* 0xfffffffd02067836 */ /* 0x005fce0000000000 */
.L_x_3179:
[----:B------:R-:W-:Y:S05]  /*10350*/  BSYNC B1 ;  /* 0x0000000000017941 */ /* 0x000fea0003800000 */
.L_x_3178:
[----:B------:R-:W-:-:S04]  /*10360*/  IADD3 R14, -R14, RZ, RZ ;  /* 0x000000ff0e0e7210 */ /* 0x000fc80007ffe1ff */
[----:B------:R-:W-:-:S13]  /*10370*/  ISETP.NE.AND P0, PT, R7, R14, PT ;  /* 0x0000000e0700720c */ /* 0x000fda0003f05270 */
[----:B------:R-:W-:Y:S05]  /*10380*/  @!P0 BRA `(.L_x_3177) ;  /* 0x0000001000288947 */ /* 0x000fea0003800000 */
[----:B------:R-:W-:-:S07]  /*10390*/  IMAD.MOV.U32 R10, RZ, RZ, R5 ;  /* 0x000000ffff0a7224 */ /* 0x000fce00078e0005 */
.L_x_3201:
        /* <DEDUP_REMOVED lines=32> */
.L_x_3189:
[----:B------:R-:W1:Y:S01]  /*105a0*/  S2R R3, SR_CgaCtaId ;  /* 0x0000000000037919 */ /* 0x000e620000008800 */
[----:B------:R-:W-:-:S04]  /*105b0*/  MOV R2, 0x400 ;  /* 0x0000040000027802 */ /* 0x000fc80000000f00 */
[----:B-1----:R-:W-:Y:S02]  /*105c0*/  LEA R2, R3, R2, 0x18 ;  /* 0x0000000203027211 */ /* 0x002fe400078ec0ff */
[----:B------:R-:W-:-:S03]  /*105d0*/  SHF.L.U32 R3, R8, 0x1f, RZ ;  /* 0x0000001f08037819 */ /* 0x000fc600000006ff */
[----:B------:R-:W-:-:S04]  /*105e0*/  IMAD R2, R7, 0x8, R2 ;  /* 0x0000000807027824 */ /* 0x000fc800078e0202 */
[----:B------:R-:W1:Y:S02]  /*105f0*/  SYNCS.PHASECHK.TRANS64.TRYWAIT P0, [R2+URZ+0x36840], R3 ;  /* 0x03684003020075a7 */ /* 0x000e64000800017f */
[----:B-1----:R-:W-:Y:S05]  /*10600*/  @!P0 BRA `(.L_x_3190) ;  /* 0x00000024005c8947 */ /* 0x002fea0003800000 */
.L_x_3246:
        /* <DEDUP_REMOVED lines=11> */
.L_x_3191:
        /* <DEDUP_REMOVED lines=37> */
.L_x_3247:
        /* <DEDUP_REMOVED lines=8> */
.L_x_3193:
        /* <DEDUP_REMOVED lines=16> */
[----:B------:R-:W-:Y:S02]  /*10a90*/  MOV R5, R10 ;  /* 0x0000000a00057202 */ /* 0x000fe40000000f00 */
        /* <DEDUP_REMOVED lines=8> */
[----:B------:R-:W-:-:S03]  /*10b20*/  UIADD3 UR16, UR8, 0x7400, URZ ;  /* 0x0000740008107890 */ /* 0x000fc6000fffe03f */
[----:B------:R-:W-:Y:S02]  /*10b30*/  UMOV UR8, UR14 ;  /* 0x0000000e00087c82 */ /* 0x000fe40008000000 */
[----:B------:R1:W-:Y:S01]  /*10b40*/  UTMALDG.4D [UR8], [UR4], desc[UR6] ;  /* 0x00000608040075b4 */ /* 0x0003e20008019000 */
[----:B------:R-:W-:Y:S01]  /*10b50*/  UMOV UR14, 0x80 ;  /* 0x00000080000e7882 */ /* 0x000fe20000000000 */
[----:B-1----:R-:W-:Y:S01]  /*10b60*/  UMOV UR8, UR15 ;  /* 0x0000000f00087c82 */ /* 0x002fe20008000000 */
[----:B------:R-:W-:Y:S02]  /*10b70*/  UMOV UR10, UR17 ;  /* 0x00000011000a7c82 */ /* 0x000fe40008000000 */
[----:B------:R1:W-:Y:S02]  /*10b80*/  UTMALDG.4D [UR8], [UR4], desc[UR6] ;  /* 0x00000608040075b4 */ /* 0x0003e40008019000 */
[----:B-1----:R-:W-:Y:S01]  /*10b90*/  UMOV UR8, UR16 ;  /* 0x0000001000087c82 */ /* 0x002fe20008000000 */
[----:B------:R-:W-:-:S02]  /*10ba0*/  UMOV UR10, UR14 ;  /* 0x0000000e000a7c82 */ /* 0x000fc40008000000 */
[----:B------:R0:W-:Y:S02]  /*10bb0*/  UTMALDG.4D [UR8], [UR4], desc[UR6] ;  /* 0x00000608040075b4 */ /* 0x0001e40008019000 */
[----:B0-----:R-:W-:Y:S01]  /*10bc0*/  NOP ;  /* 0x0000000000007918 */ /* 0x001fe20000000000 */
.L_x_3188:
[----:B------:R-:W-:Y:S05]  /*10bd0*/  BSYNC B1 ;  /* 0x0000000000017941 */ /* 0x000fea0003800000 */
.L_x_3187:
        /* <DEDUP_REMOVED lines=31> */
.L_x_3196:
[----:B------:R-:W2:Y:S01]  /*10dd0*/  S2R R3, SR_CgaCtaId ;  /* 0x0000000000037919 */ /* 0x000ea20000008800 */
[----:B------:R-:W-:-:S04]  /*10de0*/  MOV R2, 0x400 ;  /* 0x0000040000027802 */ /* 0x000fc80000000f00 */
[----:B--2---:R-:W-:Y:S02]  /*10df0*/  LEA R2, R3, R2, 0x18 ;  /* 0x0000000203027211 */ /* 0x004fe400078ec0ff */
[----:B------:R-:W-:Y:S02]  /*10e00*/  SHF.L.U32 R3, R13, 0x1f, RZ ;  /* 0x0000001f0d037819 */ /* 0x000fe400000006ff */
[----:B------:R-:W-:-:S04]  /*10e10*/  LEA R2, R14, R2, 0x3 ;  /* 0x000000020e027211 */ /* 0x000fc800078e18ff */
[----:B------:R-:W2:Y:S02]  /*10e20*/  SYNCS.PHASECHK.TRANS64.TRYWAIT P0, [R2+URZ+0x36840], R3 ;  /* 0x03684003020075a7 */ /* 0x000ea4000800017f */
[----:B--2---:R-:W-:Y:S05]  /*10e30*/  @!P0 BRA `(.L_x_3197) ;  /* 0x0000001c00788947 */ /* 0x004fea0003800000 */
.L_x_3248:
        /* <DEDUP_REMOVED lines=11> */
.L_x_3198:
        /* <DEDUP_REMOVED lines=26> */
[----:B------:R-:W-:-:S03]  /*11090*/  UIADD3 UR16, UR8, 0x28400, URZ ;  /* 0x0002840008107890 */ /* 0x000fc6000fffe03f */
[----:B------:R-:W-:Y:S02]  /*110a0*/  UMOV UR8, UR14 ;  /* 0x0000000e00087c82 */ /* 0x000fe40008000000 */
[----:B------:R0:W-:Y:S01]  /*110b0*/  UTMALDG.4D [UR8], [UR4], desc[UR6] ;  /* 0x00000608040075b4 */ /* 0x0001e20008019000 */
[----:B------:R-:W-:Y:S01]  /*110c0*/  IMAD R2, R7, 0x8, R2 ;  /* 0x0000000807027824 */ /* 0x000fe200078e0202 */
        /* <DEDUP_REMOVED lines=8> */
.L_x_3249:
        /* <DEDUP_REMOVED lines=8> */
.L_x_3200:
        /* <DEDUP_REMOVED lines=19> */
[----:B------:R1:W-:Y:S01]  /*11300*/  STL [R1+0xc], R9 ;  /* 0x00000c0901007387 */ /* 0x0003e20000100800 */
[----:B------:R-:W-:Y:S02]  /*11310*/  MOV R5, R10 ;  /* 0x0000000a00057202 */ /* 0x000fe40000000f00 */
        /* <DEDUP_REMOVED lines=12> */
[----:B-1----:R-:W-:Y:S01]  /*113e0*/  NOP ;  /* 0x0000000000007918 */ /* 0x002fe20000000000 */
.L_x_3195:
[----:B------:R-:W-:Y:S05]  /*113f0*/  BSYNC B1 ;  /* 0x0000000000017941 */ /* 0x000fea0003800000 */
.L_x_3194:
[C---:B------:R-:W-:Y:S01]  /*11400*/  ISETP.GT.AND P0, PT, R6.reuse, 0x1, PT ;  /* 0x000000010600780c */ /* 0x040fe20003f04270 */
[----:B------:R-:W-:-:S12]  /*11410*/  VIADD R6, R6, 0xfffffffe ;  /* 0xfffffffe06067836 */ /* 0x000fd80000000000 */
[----:B------:R-:W-:Y:S05]  /*11420*/  @P0 BRA `(.L_x_3201) ;  /* 0xffffffec00dc0947 */ /* 0x000fea000383ffff */
.L_x_3177:
[----:B------:R-:W-:Y:S05]  /*11430*/  BSYNC B0 ;  /* 0x0000000000007941 */ /* 0x000fea0003800000 */
.L_x_3176:
        /* <DEDUP_REMOVED lines=8> */
[----:B------:R-:W1:Y:S08]  /*114c0*/  FLO.U32 R0, UR4 ;  /* 0x0000000400007d00 */ /* 0x000e7000080e0000 */
        /* <DEDUP_REMOVED lines=8> */
.L_x_3203:
[----:B------:R-:W-:Y:S05]  /*11550*/  BSYNC B0 ;  /* 0x0000000000007941 */ /* 0x000fea0003800000 */
.L_x_3202:
        /* <DEDUP_REMOVED lines=11> */
.L_x_3250:
        /* <DEDUP_REMOVED lines=11> */
.L_x_3207:
        /* <DEDUP_REMOVED lines=33> */
[----:B-1----:R-:W-:Y:S01]  /*118d0*/  NOP ;  /* 0x0000000000007918 */ /* 0x002fe20000000000 */
.L_x_3205:
[----:B------:R-:W-:Y:S05]  /*118e0*/  BSYNC B0 ;  /* 0x0000000000007941 */ /* 0x000fea0003800000 */
.L_x_3204:
        /* <DEDUP_REMOVED lines=9> */
.L_x_3161:
[----:B------:R-:W-:Y:S05]  /*11980*/  BSYNC B6 ;  /* 0x0000000000067941 */ /* 0x000fea0003800000 */
.L_x_3159:
[----:B------:R-:W-:-:S03]  /*11990*/  UMOV UR4, 0xffffffff ;  /* 0xffffffff00047882 */ /* 0x000fc60000000000 */
[----:B------:R-:W-:Y:S05]  /*119a0*/  BRA.DIV UR4, `(.L_x_3208) ;  /* 0x0000001204d87947 */ /* 0x000fea000b800000 */
[----:B------:R2:W3:Y:S04]  /*119b0*/  SHFL.IDX PT, R4, R16, RZ, 0x1f ;  /* 0x00001fff10047589 */ /* 0x0004e800000e0000 */
[----:B------:R2:W4:Y:S02]  /*119c0*/  SHFL.IDX PT, R5, R16, 0x1, 0x1f ;  /* 0x00201f0010057f89 */ /* 0x00052400000e0000 */
.L_x_3254:
[----:B01----:R-:W0:Y:S01]  /*119d0*/  S2R R0, SR_TID.X ;  /* 0x0000000000007919 */ /* 0x003e220000002100 */
[----:B------:R-:W-:Y:S01]  /*119e0*/  ULDC UR4, c[0x0][0xc14] ;  /* 0x0003050000047ab9 */ /* 0x000fe20000000800 */
[----:B------:R-:W-:Y:S01]  /*119f0*/  BSSY B0, `(.L_x_3209) ;  /* 0x000000b000007945 */ /* 0x000fe20003800000 */
[----:B------:R-:W-:Y:S01]  /*11a00*/  IMAD.MOV.U32 R3, RZ, RZ, RZ ;  /* 0x000000ffff037224 */ /* 0x000fe200078e00ff */
[----:B0-----:R-:W-:Y:S02]  /*11a10*/  LOP3.LUT R9, R0, 0x1f, RZ, 0xc0, !PT ;  /* 0x0000001f00097812 */ /* 0x001fe400078ec0ff */
[----:B------:R-:W-:Y:S02]  /*11a20*/  MOV R0, UR4 ;  /* 0x0000000400007c02 */ /* 0x000fe40008000f00 */
[C---:B------:R-:W-:Y:S01]  /*11a30*/  ISETP.NE.AND P0, PT, R9.reuse, 0x1f, PT ;  /* 0x0000001f0900780c */ /* 0x040fe20003f05270 */
[----:B------:R-:W-:-:S05]  /*11a40*/  IMAD.IADD R7, R9, 0x1, R19 ;  /* 0x0000000109077824 */ /* 0x000fca00078e0213 */
[----:B------:R-:W-:-:S13]  /*11a50*/  ISETP.GE.OR P0, PT, R7, R0, !P0 ;  /* 0x000000000700720c */ /* 0x000fda0004706670 */
[----:B------:R-:W-:Y:S05]  /*11a60*/  @P0 BRA `(.L_x_3210) ;  /* 0x00000000000c0947 */ /* 0x000fea0003800000 */
[----:B------:R-:W0:Y:S02]  /*11a70*/  LDC.64 R2, c[0x0][0xc58] ;  /* 0x00031600ff027b82 */ /* 0x000e240000000a00 */
[----:B0-----:R-:W-:-:S06]  /*11a80*/  IMAD.WIDE R2, R7, 0x4, R2 ;  /* 0x0000000407027825 */ /* 0x001fcc00078e0202 */
[----:B------:R0:W5:Y:S02]  /*11a90*/  LDG.E R3, desc[UR60][R2.64] ;  /* 0x0000003c02037981 */ /* 0x000164000c1e1900 */
.L_x_3210:
[----:B------:R-:W-:Y:S05]  /*11aa0*/  BSYNC B0 ;  /* 0x0000000000007941 */ /* 0x000fea0003800000 */
.L_x_3209:
        /* <DEDUP_REMOVED lines=20> */
[----:B-1----:R-:W-:-:S04]  /*11bf0*/  SEL R9, R14, RZ, P0 ;  /* 0x000000ff0e097207 */ /* 0x002fc80000000000 */
[----:B0-----:R-:W-:-:S05]  /*11c00*/  IADD3 R2, R8, R9, RZ ;  /* 0x0000000908027210 */ /* 0x001fca0007ffe0ff */
[----:B------:R0:W1:Y:S02]  /*11c10*/  SHFL.IDX PT, R14, R2, 0x1f, 0x1f ;  /* 0x03e01f00020e7f89 */ /* 0x00006400000e0000 */
.L_x_3262:
[----:B------:R-:W-:Y:S02]  /*11c20*/  ULDC UR4, c[0x0][0xc10] ;  /* 0x0003040000047ab9 */ /* 0x000fe40000000800 */
[----:B--2---:R-:W-:-:S04]  /*11c30*/  IMAD.U32 R16, RZ, RZ, UR4 ;  /* 0x00000004ff107e24 */ /* 0x004fc8000f8e00ff */
[----:B-1----:R-:W-:-:S04]  /*11c40*/  IMAD R6, R14, R16, RZ ;  /* 0x000000100e067224 */ /* 0x002fc800078e02ff */
[----:B----4-:R-:W-:-:S05]  /*11c50*/  IMAD.IADD R5, R5, 0x1, R6 ;  /* 0x0000000105057824 */ /* 0x010fca00078e0206 */
[----:B---3--:R-:W-:-:S13]  /*11c60*/  ISETP.GT.AND P0, PT, R5, R4, PT ;  /* 0x000000040500720c */ /* 0x008fda0003f04270 */
[----:B------:R-:W-:Y:S05]  /*11c70*/  @P0 BRA `(.L_x_3212) ;  /* 0x0000000000b40947 */ /* 0x000fea0003800000 */
[----:B------:R-:W1:Y:S02]  /*11c80*/  LDC R0, c[0x0][0xc14] ;  /* 0x00030500ff007b82 */ /* 0x000e640000000800 */
.L_x_3217:
        /* <DEDUP_REMOVED lines=12> */
[----:B0-----:R-:W-:-:S06]  /*11d50*/  IMAD.WIDE R2, R7, 0x4, R2 ;  /* 0x0000000407027825 */ /* 0x001fcc00078e0202 */
[----:B------:R0:W5:Y:S02]  /*11d60*/  LDG.E R3, desc[UR60][R2.64] ;  /* 0x0000003c02037981 */ /* 0x000164000c1e1900 */
.L_x_3215:
[----:B------:R-:W-:Y:S05]  /*11d70*/  BSYNC B0 ;  /* 0x0000000000007941 */ /* 0x000fea0003800000 */
.L_x_3214:
        /* <DEDUP_REMOVED lines=23> */
.L_x_3270:
[----:B------:R-:W-:Y:S02]  /*11ef0*/  ULDC UR4, c[0x0][0xc10] ;  /* 0x0003040000047ab9 */ /* 0x000fe40000000800 */
[----:B------:R-:W-:-:S04]  /*11f00*/  IMAD.U32 R16, RZ, RZ, UR4 ;  /* 0x00000004ff107e24 */ /* 0x000fc8000f8e00ff */
[----:B-1----:R-:W-:-:S05]  /*11f10*/  IMAD R6, R14, R16, RZ ;  /* 0x000000100e067224 */ /* 0x002fca00078e02ff */
[----:B------:R-:W-:-:S04]  /*11f20*/  IADD3 R5, R6, R5, RZ ;  /* 0x0000000506057210 */ /* 0x000fc80007ffe0ff */
[----:B------:R-:W-:-:S13]  /*11f30*/  ISETP.GT.AND P0, PT, R5, R4, PT ;  /* 0x000000040500720c */ /* 0x000fda0003f04270 */
[----:B------:R-:W-:Y:S05]  /*11f40*/  @!P0 BRA `(.L_x_3217) ;  /* 0xfffffffc00508947 */ /* 0x000fea000383ffff */
.L_x_3212:
        /* <DEDUP_REMOVED lines=8> */
.L_x_3274:
[----:B------:R-:W-:Y:S01]  /*11fd0*/  ISETP.NE.AND P0, PT, R7, RZ, PT ;  /* 0x000000ff0700720c */ /* 0x000fe20003f05270 */
[----:B------:R-:W-:-:S12]  /*11fe0*/  IMAD.MOV.U32 R14, RZ, RZ, RZ ;  /* 0x000000ffff0e7224 */ /* 0x000fd800078e00ff */
[----:B------:R-:W-:Y:S05]  /*11ff0*/  @!P0 BRA `(.L_x_3219) ;  /* 0x0000000000108947 */ /* 0x000fea0003800000 */
[----:B------:R-:W-:Y:S01]  /*12000*/  UMOV UR4, 0xffffffff ;  /* 0xffffffff00047882 */ /* 0x000fe20000000000 */
[----:B------:R-:W-:Y:S02]  /*12010*/  VIADD R12, R5, 0xffffffff ;  /* 0xffffffff050c7836 */ /* 0x000fe40000000000 */
[----:B------:R-:W-:Y:S05]  /*12020*/  BRA.DIV UR4, `(.L_x_3220) ;  /* 0x00000016046c7947 */ /* 0x000fea000b800000 */
[----:B------:R3:W4:Y:S02]  /*12030*/  SHFL.IDX PT, R14, R2, R12, 0x1f ;  /* 0x00001f0c020e7589 */ /* 0x00072400000e0000 */
.L_x_3219:
        /* <DEDUP_REMOVED lines=10> */
[----:B------:R-:W-:Y:S01]  /*120e0*/  IMAD R11, R2, R7, RZ ;  /* 0x00000007020b7224 */ /* 0x000fe200078e02ff */
[----:B------:R-:W-:-:S05]  /*120f0*/  MOV R2, RZ ;  /* 0x000000ff00027202 */ /* 0x000fca0000000f00 */
[----:B------:R-:W-:-:S04]  /*12100*/  IMAD.HI.U32 R3, R3, R11, R2 ;  /* 0x0000000b03037227 */ /* 0x000fc800078e0002 */
[----:B------:R-:W-:-:S05]  /*12110*/  IMAD.IADD R2, R4, 0x1, -R16 ;  /* 0x0000000104027824 */ /* 0x000fca00078e0a10 */
        /* <DEDUP_REMOVED lines=10> */
[----:B------:R-:W-:Y:S02]  /*121c0*/  @!P0 IADD3 R3, -R3, RZ, RZ ;  /* 0x000000ff03038210 */ /* 0x000fe40007ffe1ff */
[----:B------:R-:W-:-:S13]  /*121d0*/  ISETP.NE.AND P0, PT, R17, RZ, PT ;  /* 0x000000ff1100720c */ /* 0x000fda0003f05270 */
[----:B------:R-:W-:-:S05]  /*121e0*/  @!P0 LOP3.LUT R3, RZ, R17, RZ, 0x33, !PT ;  /* 0x00000011ff038212 */ /* 0x000fca00078e33ff */
[--C-:B------:R-:W-:Y:S02]  /*121f0*/  IMAD.MOV R4, RZ, RZ, -R3.reuse ;  /* 0x000000ffff047224 */ /* 0x100fe400078e0a03 */
[----:B------:R-:W-:Y:S02]  /*12200*/  IMAD.MOV.U32 R18, RZ, RZ, R3 ;  /* 0x000000ffff127224 */ /* 0x000fe400078e0003 */
[----:B------:R-:W-:Y:S01]  /*12210*/  IMAD R17, R17, R4, R2 ;  /* 0x0000000411117224 */ /* 0x000fe200078e0202 */
[----:B------:R-:W-:Y:S06]  /*12220*/  BRA `(.L_x_3221) ;  /* 0x00000000001c7947 */ /* 0x000fec0003800000 */
.L_x_3213:
[----:B------:R-:W-:Y:S01]  /*12230*/  UMOV UR4, URZ ;  /* 0x0000003f00047c82 */ /* 0x000fe20008000000 */
[----:B------:R-:W-:Y:S01]  /*12240*/  UMOV UR5, URZ ;  /* 0x0000003f00057c82 */ /* 0x000fe20008000000 */
[----:B------:R-:W-:Y:S01]  /*12250*/  ULDC UR6, c[0x0][0xc14] ;  /* 0x0003050000067ab9 */ /* 0x000fe20000000800 */
[----:B------:R-:W-:Y:S01]  /*12260*/  IMAD.MOV.U32 R16, RZ, RZ, R4 ;  /* 0x000000ffff107224 */ /* 0x000fe200078e0004 */
[----:B------:R-:W-:Y:S01]  /*12270*/  MOV R18, UR5 ;  /* 0x0000000500127c02 */ /* 0x000fe20008000f00 */
[----:B------:R-:W-:Y:S02]  /*12280*/  IMAD.U32 R17, RZ, RZ, UR4 ;  /* 0x00000004ff117e24 */ /* 0x000fe4000f8e00ff */
[----:B------:R-:W-:-:S07]  /*12290*/  IMAD.U32 R19, RZ, RZ, UR6 ;  /* 0x00000006ff137e24 */ /* 0x000fce000f8e00ff */
.L_x_3221:
        /* <DEDUP_REMOVED lines=12> */
.L_x_3157:
        /* <DEDUP_REMOVED lines=12> */
.L_x_3277:
[----:B------:R-:W-:Y:S05]  /*12420*/  BSYNC B0 ;  /* 0x0000000000007941 */ /* 0x000fea0003800000 */
.L_x_3223:
[----:B------:R-:W-:-:S03]  /*12430*/  UMOV UR4, 0xffffffff ;  /* 0xffffffff00047882 */ /* 0x000fc60000000000 */
[----:B------:R-:W-:Y:S05]  /*12440*/  BRA.DIV UR4, `(.L_x_3225) ;  /* 0x00000012049c7947 */ /* 0x000fea000b800000 */
[----:B------:R-:W1:Y:S02]  /*12450*/  S2R R2, SR_TID.X ;  /* 0x0000000000027919 */ /* 0x000e640000002100 */
[----:B-1----:R-:W-:-:S04]  /*12460*/  SHF.R.U32.HI R2, RZ, 0x5, R2 ;  /* 0x00000005ff027819 */ /* 0x002fc80000011602 */
[----:B------:R-:W-:-:S05]  /*12470*/  LOP3.LUT R2, R2, 0x3, RZ, 0xc0, !PT ;  /* 0x0000000302027812 */ /* 0x000fca00078ec0ff */
[----:B------:R1:W2:Y:S02]  /*12480*/  SHFL.IDX PT, R14, R2, RZ, 0x1f ;  /* 0x00001fff020e7589 */ /* 0x0002a400000e0000 */
.L_x_3280:
[----:B--2---:R-:W-:Y:S01]  /*12490*/  ISETP.NE.AND P0, PT, R14, RZ, PT ;  /* 0x000000ff0e00720c */ /* 0x004fe20003f05270 */
[----:B------:R-:W-:-:S12]  /*124a0*/  BSSY B0, `(.L_x_3226) ;  /* 0x0000027000007945 */ /* 0x000fd80003800000 */
[----:B------:R-:W-:Y:S05]  /*124b0*/  @P0 BRA `(.L_x_3227) ;  /* 0x0000000000940947 */ /* 0x000fea0003800000 */
[----:B------:R-:W-:-:S03]  /*124c0*/  UMOV UR4, 0xffffffff ;  /* 0xffffffff00047882 */ /* 0x000fc60000000000 */
[----:B------:R-:W-:Y:S05]  /*124d0*/  BRA.DIV UR4, `(.L_x_3228) ;  /* 0x0000001204ac7947 */ /* 0x000fea000b800000 */
[----:B------:R-:W-:-:S13]  /*124e0*/  ELECT P6, URZ, PT ;  /* 0x00000000003f782f */ /* 0x000fda00038c0000 */
.L_x_3283:
[----:B------:R-:W-:Y:S05]  /*124f0*/  @!P6 BRA `(.L_x_3227) ;  /* 0x000000000084e947 */ /* 0x000fea0003800000 */
[----:B-1----:R-:W2:Y:S02]  /*12500*/  LDL.LU R2, [R1+0x30] ;  /* 0x0000300001027983 */ /* 0x002ea40000300800 */
[----:B--2---:R-:W-:-:S04]  /*12510*/  LOP3.LUT R2, R2, 0x2, RZ, 0xfc, !PT ;  /* 0x0000000202027812 */ /* 0x004fc800078efcff */
[----:B------:R-:W-:-:S13]  /*12520*/  ISETP.NE.AND P2, PT, R2, 0x3, PT ;  /* 0x000000030200780c */ /* 0x000fda0003f45270 */
[----:B------:R-:W-:Y:S05]  /*12530*/  @!P2 BRA `(.L_x_3229) ;  /* 0x000000000004a947 */ /* 0x000fea0003800000 */
[----:B------:R-:W-:Y:S01]  /*12540*/  BPT.TRAP 0x1 ;  /* 0x000000040000795c */ /* 0x000fe20000300000 */
.L_x_3229:
[----:B0-----:R-:W2:Y:S04]  /*12550*/  LDL R3, [R1] ;  /* 0x0000000001037983 */ /* 0x001ea80000100800 */
[----:B------:R-:W3:Y:S01]  /*12560*/  LDL.LU R7, [R1+0x8] ;  /* 0x0000080001077983 */ /* 0x000ee20000300800 */
[----:B------:R-:W-:-:S04]  /*12570*/  VIADD R2, R0, 0x36840 ;  /* 0x0003684000027836 */ /* 0x000fc80000000000 */
[C---:B--2---:R-:W-:Y:S01]  /*12580*/  IMAD R6, R3.reuse, 0x8, R2 ;  /* 0x0000000803067824 */ /* 0x044fe200078e0202 */
[----:B------:R-:W-:Y:S02]  /*12590*/  IADD3 R3, R3, 0x1, RZ ;  /* 0x0000000103037810 */ /* 0x000fe40007ffe0ff */
[----:B---3--:R-:W-:Y:S02]  /*125a0*/  SHF.L.U32 R5, R7, 0x1f, RZ ;  /* 0x0000001f07057819 */ /* 0x008fe400000006ff */
[C---:B------:R-:W-:Y:S02]  /*125b0*/  ISETP.NE.AND P1, PT, R3.reuse, 0x2, PT ;  /* 0x000000020300780c */ /* 0x040fe40003f25270 */
[----:B------:R-:W0:Y:S02]  /*125c0*/  SYNCS.PHASECHK.TRANS64.TRYWAIT P0, [R6+URZ], R5 ;  /* 0x00000005060075a7 */ /* 0x000e24000800017f */
[----:B------:R-:W-:Y:S02]  /*125d0*/  SEL R4, RZ, 0x1, P1 ;  /* 0x00000001ff047807 */ /* 0x000fe40000800000 */
[----:B------:R-:W-:-:S02]  /*125e0*/  SEL R3, R3, RZ, P1 ;  /* 0x000000ff03037207 */ /* 0x000fc40000800000 */
[----:B------:R-:W-:-:S03]  /*125f0*/  LOP3.LUT R4, R7, R4, RZ, 0x3c, !PT ;  /* 0x0000000407047212 */ /* 0x000fc600078e3cff */
[----:B------:R-:W-:Y:S01]  /*12600*/  IMAD R7, R3, 0x8, R2 ;  /* 0x0000000803077824 */ /* 0x000fe200078e0202 */
[----:B------:R-:W-:Y:S01]  /*12610*/  SHF.L.U32 R2, R4, 0x1f, RZ ;  /* 0x0000001f04027819 */ /* 0x000fe200000006ff */
[----:B0-----:R-:W-:Y:S06]  /*12620*/  @!P0 BRA `(.L_x_3230) ;  /* 0x0000001000788947 */ /* 0x001fec0003800000 */
.L_x_3284:
[----:B------:R-:W1:Y:S02]  /*12630*/  SYNCS.PHASECHK.TRANS64.TRYWAIT P0, [R7+URZ], R2 ;  /* 0x00000002070075a7 */ /* 0x000e64000800017f */
[----:B-1----:R-:W-:Y:S05]  /*12640*/  @!P0 BRA `(.L_x_3231) ;  /* 0x0000001000848947 */ /* 0x002fea0003800000 */
.L_x_3285:
[----:B------:R-:W-:Y:S05]  /*12650*/  @!P2 BRA `(.L_x_3232) ;  /* 0x000000000004a947 */ /* 0x000fea0003800000 */
[----:B------:R-:W-:Y:S01]  /*12660*/  BPT.TRAP 0x1 ;  /* 0x000000040000795c */ /* 0x000fe20000300000 */
.L_x_3232:
[----:B------:R-:W2:Y:S01]  /*12670*/  LDL.LU R4, [R1] ;  /* 0x0000000001047983 */ /* 0x000ea20000300800 */
[----:B------:R-:W-:-:S04]  /*12680*/  VIADD R0, R0, 0x36860 ;  /* 0x0003686000007836 */ /* 0x000fc80000000000 */
[----:B--2---:R-:W-:-:S04]  /*12690*/  IMAD R4, R4, 0x8, R0 ;  /* 0x0000000804047824 */ /* 0x004fc800078e0200 */
[----:B------:R-:W2:Y:S02]  /*126a0*/  SYNCS.PHASECHK.TRANS64.TRYWAIT P0, [R4+URZ], R5 ;  /* 0x00000005040075a7 */ /* 0x000ea4000800017f */
[----:B--2---:R-:W-:Y:S05]  /*126b0*/  @!P0 BRA `(.L_x_3233) ;  /* 0x00000010007c8947 */ /* 0x004fea0003800000 */
.L_x_3286:
[----:B------:R-:W-:-:S07]  /*126c0*/  IMAD R3, R3, 0x8, R0 ;  /* 0x0000000803037824 */ /* 0x000fce00078e0200 */
.L_x_3234:
[----:B---3--:R3:W4:Y:S02]  /*126d0*/  SYNCS.PHASECHK.TRANS64.TRYWAIT P0, [R3+URZ], R2 ;  /* 0x00000002030075a7 */ /* 0x008724000800017f */
[----:B----4-:R-:W-:Y:S05]  /*126e0*/  @!P0 NANOSLEEP.SYNCS 0x989680 ;  /* 0x009896800000895d */ /* 0x010fea0003900000 */
[----:B------:R-:W4:Y:S02]  /*126f0*/  @!P0 SYNCS.PHASECHK.TRANS64 P0, [R3+URZ], R2 ;  /* 0x00000002030085a7 */ /* 0x000f24000800007f */
[----:B----4-:R-:W-:Y:S05]  /*12700*/  @!P0 BRA `(.L_x_3234) ;  /* 0xfffffffc00f08947 */ /* 0x010fea000383ffff */
.L_x_3227:
[----:B------:R-:W-:Y:S05]  /*12710*/  BSYNC B0 ;  /* 0x0000000000007941 */ /* 0x000fea0003800000 */
.L_x_3226:
[----:B------:R-:W-:Y:S05]  /*12720*/  EXIT ;  /* 0x000000000000794d */ /* 0x000fea0003800000 */
.L_x_3111:
[----:B0-----:R0:W1:Y:S02]  /*12730*/  SYNCS.PHASECHK.TRANS64.TRYWAIT P1, [R2+URZ+0x36800], R3 ;  /* 0x03680003020075a7 */ /* 0x001064000802017f */
[----:B-1----:R-:W-:Y:S05]  /*12740*/  @!P1 NANOSLEEP.SYNCS 0x989680 ;  /* 0x009896800000995d */ /* 0x002fea0003900000 */
[----:B------:R-:W1:Y:S02]  /*12750*/  @!P1 SYNCS.PHASECHK.TRANS64 P1, [R2+URZ+0x36800], R3 ;  /* 0x03680003020095a7 */ /* 0x000e64000802007f */
[----:B-1----:R-:W-:Y:S05]  /*12760*/  @!P1 BRA `(.L_x_3111) ;  /* 0xfffffffc00f09947 */ /* 0x002fea000383ffff */
[----:B------:R-:W-:Y:S05]  /*12770*/  BRA `(.L_x_3235) ;  /* 0xfffffeec00ac7947 */ /* 0x000fea000383ffff */
.L_x_3115:
[----:B-1----:R1:W2:Y:S02]  /*12780*/  SYNCS.PHASECHK.TRANS64.TRYWAIT P2, [R0+URZ+0x36830], R3 ;  /* 0x03683003000075a7 */ /* 0x0022a4000804017f */
[----:B--2---:R-:W-:Y:S05]  /*12790*/  @!P2 NANOSLEEP.SYNCS 0x989680 ;  /* 0x009896800000a95d */ /* 0x004fea0003900000 */
[----:B------:R-:W2:Y:S02]  /*127a0*/  @!P2 SYNCS.PHASECHK.TRANS64 P2, [R0+URZ+0x36830], R3 ;  /* 0x036830030000a5a7 */ /* 0x000ea4000804007f */
[----:B--2---:R-:W-:Y:S05]  /*127b0*/  @!P2 BRA `(.L_x_3115) ;  /* 0xfffffffc00f0a947 */ /* 0x004fea000383ffff */
[----:B------:R-:W-:Y:S05]  /*127c0*/  BRA `(.L_x_3114) ;  /* 0xfffffeec00d07947 */ /* 0x000fea000383ffff */
.L_x_3120:
[----:B-1----:R1:W2:Y:S02]  /*127d0*/  SYNCS.PHASECHK.TRANS64.TRYWAIT P2, [R12+URZ+0x36830], R5 ;  /* 0x036830050c0075a7 */ /* 0x0022a4000804017f */
[----:B--2---:R-:W-:Y:S05]  /*127e0*/  @!P2 NANOSLEEP.SYNCS 0x989680 ;  /* 0x009896800000a95d */ /* 0x004fea0003900000 */
[----:B------:R-:W2:Y:S02]  /*127f0*/  @!P2 SYNCS.PHASECHK.TRANS64 P2, [R12+URZ+0x36830], R5 ;  /* 0x036830050c00a5a7 */ /* 0x000ea4000804007f */
[----:B--2---:R-:W-:Y:S05]  /*12800*/  @!P2 BRA `(.L_x_3120) ;  /* 0xfffffffc00f0a947 */ /* 0x004fea000383ffff */
[----:B------:R-:W-:Y:S05]  /*12810*/  BRA `(.L_x_3119) ;  /* 0xffffff3800b47947 */ /* 0x000fea000383ffff */
.L_x_3124:
[----:B-1----:R1:W2:Y:S02]  /*12820*/  SYNCS.PHASECHK.TRANS64.TRYWAIT P2, [R13+URZ+0x36850], R0 ;  /* 0x036850000d0075a7 */ /* 0x0022a4000804017f */
[----:B--2---:R-:W-:Y:S05]  /*12830*/  @!P2 NANOSLEEP.SYNCS 0x989680 ;  /* 0x009896800000a95d */ /* 0x004fea0003900000 */
[----:B------:R-:W2:Y:S02]  /*12840*/  @!P2 SYNCS.PHASECHK.TRANS64 P2, [R13+URZ+0x36850], R0 ;  /* 0x036850000d00a5a7 */ /* 0x000ea4000804007f */
[----:B--2---:R-:W-:Y:S05]  /*12850*/  @!P2 BRA `(.L_x_3124) ;  /* 0xfffffffc00f0a947 */ /* 0x004fea000383ffff */
[----:B------:R-:W-:Y:S05]  /*12860*/  BRA `(.L_x_3123) ;  /* 0xffffff6000007947 */ /* 0x000fea000383ffff */
.L_x_3129:
[----:B-1----:R1:W2:Y:S02]  /*12870*/  SYNCS.PHASECHK.TRANS64.TRYWAIT P0, [R15+URZ+0x36850], R0 ;  /* 0x036850000f0075a7 */ /* 0x0022a4000800017f */
[----:B--2---:R-:W-:Y:S05]  /*12880*/  @!P0 NANOSLEEP.SYNCS 0x989680 ;  /* 0x009896800000895d */ /* 0x004fea0003900000 */
[----:B------:R-:W2:Y:S02]  /*12890*/  @!P0 SYNCS.PHASECHK.TRANS64 P0, [R15+URZ+0x36850], R0 ;  /* 0x036850000f0085a7 */ /* 0x000ea4000800007f */
[----:B--2---:R-:W-:Y:S05]  /*128a0*/  @!P0 BRA `(.L_x_3129) ;  /* 0xfffffffc00f08947 */ /* 0x004fea000383ffff */
[----:B------:R-:W-:Y:S05]  /*128b0*/  BRA `(.L_x_3128) ;  /* 0xffffff8000607947 */ /* 0x000fea000383ffff */
.L_x_3168:
        /* <DEDUP_REMOVED lines=11> */
.L_x_3237:
[----:B------:R-:W-:Y:S05]  /*12970*/  BSYNC B0 ;  /* 0x0000000000007941 */ /* 0x000fea0003800000 */
.L_x_3236:
[----:B------:R-:W-:Y:S05]  /*12980*/  BRA `(.L_x_3238) ;  /* 0xffffffc400fc7947 */ /* 0x000fea000383ffff */
.L_x_3169:
[----:B------:R-:W-:Y:S01]  /*12990*/  BSSY B0, `(.L_x_3239) ;  /* 0x0000006000007945 */ /* 0x000fe20003800000 */
[----:B------:R-:W-:-:S07]  /*129a0*/  IMAD.MOV.U32 R15, RZ, RZ, -0x1 ;  /* 0xffffffffff0f7424 */ /* 0x000fce00078e00ff */
[----:B------:R-:W-:Y:S05]  /*129b0*/  WARPSYNC.COLLECTIVE R15, `(.L_x_3240) ;  /* 0x000000000f0c7348 */ /* 0x000fea0003c00000 */
[----:B------:R-:W-:Y:S02]  /*129c0*/  ELECT P6, UR62, PT ;  /* 0x00000000003e782f */ /* 0x000fe400038c0000 */
[----:B------:R-:W-:Y:S01]  /*129d0*/  MOV R14, UR62 ;  /* 0x0000003e000e7c02 */ /* 0x000fe20008000f00 */
[----:B------:R-:W-:Y:S10]  /*129e0*/  ENDCOLLECTIVE ;  /* 0x000000000000791b */ /* 0x000ff40003800000 */
.L_x_3240:
[----:B------:R-:W-:Y:S05]  /*129f0*/  BSYNC B0 ;  /* 0x0000000000007941 */ /* 0x000fea0003800000 */
.L_x_3239:
[----:B------:R-:W-:Y:S05]  /*12a00*/  BRA `(.L_x_3241) ;  /* 0xffffffc400f47947 */ /* 0x000fea000383ffff */
.L_x_3172:
[----:B0-----:R0:W1:Y:S02]  /*12a10*/  SYNCS.PHASECHK.TRANS64.TRYWAIT P0, [R8+URZ+0x36840], R9 ;  /* 0x03684009080075a7 */ /* 0x001064000800017f */
[----:B-1----:R-:W-:Y:S05]  /*12a20*/  @!P0 NANOSLEEP.SYNCS 0x989680 ;  /* 0x009896800000895d */ /* 0x002fea0003900000 */
[----:B------:R-:W1:Y:S02]  /*12a30*/  @!P0 SYNCS.PHASECHK.TRANS64 P0, [R8+URZ+0x36840], R9 ;  /* 0x03684009080085a7 */ /* 0x000e64000800007f */
[----:B-1----:R-:W-:Y:S05]  /*12a40*/  @!P0 BRA `(.L_x_3172) ;  /* 0xfffffffc00f08947 */ /* 0x002fea000383ffff */
[----:B------:R-:W-:Y:S05]  /*12a50*/  BRA `(.L_x_3242) ;  /* 0xffffffc800647947 */ /* 0x000fea000383ffff */
.L_x_3175:
        /* <DEDUP_REMOVED lines=8> */
.L_x_3183:
[----:B0-----:R0:W1:Y:S02]  /*12ae0*/  SYNCS.PHASECHK.TRANS64.TRYWAIT P0, [R2+URZ+0x36840], R3 ;  /* 0x03684003020075a7 */ /* 0x001064000800017f */
[----:B-1----:R-:W-:Y:S05]  /*12af0*/  @!P0 NANOSLEEP.SYNCS 0x989680 ;  /* 0x009896800000895d */ /* 0x002fea0003900000 */
[----:B------:R-:W1:Y:S02]  /*12b00*/  @!P0 SYNCS.PHASECHK.TRANS64 P0, [R2+URZ+0x36840], R3 ;  /* 0x03684003020085a7 */ /* 0x000e64000800007f */
[----:B-1----:R-:W-:Y:S05]  /*12b10*/  @!P0 BRA `(.L_x_3183) ;  /* 0xfffffffc00f08947 */ /* 0x002fea000383ffff */
[----:B------:R-:W-:Y:S05]  /*12b20*/  BRA `(.L_x_3244) ;  /* 0xffffffd000707947 */ /* 0x000fea000383ffff */
.L_x_3185:
[----:B0-----:R0:W1:Y:S02]  /*12b30*/  SYNCS.PHASECHK.TRANS64.TRYWAIT P0, [R3+URZ+0x60], R2 ;  /* 0x00006002030075a7 */ /* 0x001064000800017f */
[----:B-1----:R-:W-:Y:S05]  /*12b40*/  @!P0 NANOSLEEP.SYNCS 0x989680 ;  /* 0x009896800000895d */ /* 0x002fea0003900000 */
[----:B------:R-:W1:Y:S02]  /*12b50*/  @!P0 SYNCS.PHASECHK.TRANS64 P0, [R3+URZ+0x60], R2 ;  /* 0x00006002030085a7 */ /* 0x000e64000800007f */
[----:B-1----:R-:W-:Y:S05]  /*12b60*/  @!P0 BRA `(.L_x_3185) ;  /* 0xfffffffc00f08947 */ /* 0x002fea000383ffff */
[----:B------:R-:W-:Y:S05]  /*12b70*/  BRA `(.L_x_3245) ;  /* 0xffffffd4001c7947 */ /* 0x000fea000383ffff */
.L_x_3190:
[----:B-1----:R1:W2:Y:S02]  /*12b80*/  SYNCS.PHASECHK.TRANS64.TRYWAIT P0, [R2+URZ+0x36840], R3 ;  /* 0x03684003020075a7 */ /* 0x0022a4000800017f */
[----:B--2---:R-:W-:Y:S05]  /*12b90*/  @!P0 NANOSLEEP.SYNCS 0x989680 ;  /* 0x009896800000895d */ /* 0x004fea0003900000 */
[----:B------:R-:W2:Y:S02]  /*12ba0*/  @!P0 SYNCS.PHASECHK.TRANS64 P0, [R2+URZ+0x36840], R3 ;  /* 0x03684003020085a7 */ /* 0x000ea4000800007f */
[----:B--2---:R-:W-:Y:S05]  /*12bb0*/  @!P0 BRA `(.L_x_3190) ;  /* 0xfffffffc00f08947 */ /* 0x004fea000383ffff */
[----:B------:R-:W-:Y:S05]  /*12bc0*/  BRA `(.L_x_3246) ;  /* 0xffffffd800907947 */ /* 0x000fea000383ffff */
.L_x_3192:
[----:B0-----:R0:W1:Y:S02]  /*12bd0*/  SYNCS.PHASECHK.TRANS64.TRYWAIT P1, [R2+URZ+0x60], R3 ;  /* 0x00006003020075a7 */ /* 0x001064000802017f */
[----:B-1----:R-:W-:Y:S05]  /*12be0*/  @!P1 NANOSLEEP.SYNCS 0x989680 ;  /* 0x009896800000995d */ /* 0x002fea0003900000 */
[----:B------:R-:W1:Y:S02]  /*12bf0*/  @!P1 SYNCS.PHASECHK.TRANS64 P1, [R2+URZ+0x60], R3 ;  /* 0x00006003020095a7 */ /* 0x000e64000802007f */
[----:B-1----:R-:W-:Y:S05]  /*12c00*/  @!P1 BRA `(.L_x_3192) ;  /* 0xfffffffc00f09947 */ /* 0x002fea000383ffff */
[----:B------:R-:W-:Y:S05]  /*12c10*/  BRA `(.L_x_3247) ;  /* 0xffffffdc003c7947 */ /* 0x000fea000383ffff */
.L_x_3197:
[----:B--2---:R2:W3:Y:S02]  /*12c20*/  SYNCS.PHASECHK.TRANS64.TRYWAIT P0, [R2+URZ+0x36840], R3 ;  /* 0x03684003020075a7 */ /* 0x0044e4000800017f */
[----:B---3--:R-:W-:Y:S05]  /*12c30*/  @!P0 NANOSLEEP.SYNCS 0x989680 ;  /* 0x009896800000895d */ /* 0x008fea0003900000 */
[----:B------:R-:W3:Y:S02]  /*12c40*/  @!P0 SYNCS.PHASECHK.TRANS64 P0, [R2+URZ+0x36840], R3 ;  /* 0x03684003020085a7 */ /* 0x000ee4000800007f */
[----:B---3--:R-:W-:Y:S05]  /*12c50*/  @!P0 BRA `(.L_x_3197) ;  /* 0xfffffffc00f08947 */ /* 0x008fea000383ffff */
[----:B------:R-:W-:Y:S05]  /*12c60*/  BRA `(.L_x_3248) ;  /* 0xffffffe000747947 */ /* 0x000fea000383ffff */
.L_x_3199:
[----:B0-----:R0:W1:Y:S02]  /*12c70*/  SYNCS.PHASECHK.TRANS64.TRYWAIT P1, [R2+URZ+0x60], R8 ;  /* 0x00006008020075a7 */ /* 0x001064000802017f */
[----:B-1----:R-:W-:Y:S05]  /*12c80*/  @!P1 NANOSLEEP.SYNCS 0x989680 ;  /* 0x009896800000995d */ /* 0x002fea0003900000 */
[----:B------:R-:W1:Y:S02]  /*12c90*/  @!P1 SYNCS.PHASECHK.TRANS64 P1, [R2+URZ+0x60], R8 ;  /* 0x00006008020095a7 */ /* 0x000e64000802007f */
[----:B-1----:R-:W-:Y:S05]  /*12ca0*/  @!P1 BRA `(.L_x_3199) ;  /* 0xfffffffc00f09947 */ /* 0x002fea000383ffff */
[----:B------:R-:W-:Y:S05]  /*12cb0*/  BRA `(.L_x_3249) ;  /* 0xffffffe400247947 */ /* 0x000fea000383ffff */
.L_x_3206:
[----:B-1----:R1:W2:Y:S02]  /*12cc0*/  SYNCS.PHASECHK.TRANS64.TRYWAIT P0, [R3+URZ+0x36860], R0 ;  /* 0x03686000030075a7 */ /* 0x0022a4000800017f */
[----:B--2---:R-:W-:Y:S05]  /*12cd0*/  @!P0 NANOSLEEP.SYNCS 0x989680 ;  /* 0x009896800000895d */ /* 0x004fea0003900000 */
[----:B------:R-:W2:Y:S02]  /*12ce0*/  @!P0 SYNCS.PHASECHK.TRANS64 P0, [R3+URZ+0x36860], R0 ;  /* 0x03686000030085a7 */ /* 0x000ea4000800007f */
[----:B--2---:R-:W-:Y:S05]  /*12cf0*/  @!P0 BRA `(.L_x_3206) ;  /* 0xfffffffc00f08947 */ /* 0x004fea000383ffff */
[----:B------:R-:W-:Y:S05]  /*12d00*/  BRA `(.L_x_3250) ;  /* 0xffffffe800407947 */ /* 0x000fea000383ffff */
.L_x_3208:
        /* <DEDUP_REMOVED lines=8> */
.L_x_3252:
[----:B------:R-:W-:Y:S05]  /*12d90*/  BSYNC B0 ;  /* 0x0000000000007941 */ /* 0x000fea0003800000 */
.L_x_3251:
        /* <DEDUP_REMOVED lines=8> */
.L_x_3253:
[----:B------:R-:W-:Y:S01]  /*12e20*/  IMAD.MOV.U32 R5, RZ, RZ, R14 ;  /* 0x000000ffff057224 */ /* 0x000fe200078e000e */
[----:B------:R-:W-:Y:S06]  /*12e30*/  BRA `(.L_x_3254) ;  /* 0xffffffe800e47947 */ /* 0x000fec000383ffff */
.L_x_3211:
        /* <DEDUP_REMOVED lines=8> */
.L_x_3256:
[----:B------:R-:W-:Y:S05]  /*12ec0*/  BSYNC B0 ;  /* 0x0000000000007941 */ /* 0x000fea0003800000 */
.L_x_3255:
        /* <DEDUP_REMOVED lines=10> */
.L_x_3257:
        /* <DEDUP_REMOVED lines=8> */
.L_x_3258:
        /* <DEDUP_REMOVED lines=8> */
.L_x_3259:
        /* <DEDUP_REMOVED lines=8> */
.L_x_3260:
        /* <DEDUP_REMOVED lines=8> */
.L_x_3261:
[----:B------:R-:W-:Y:S05]  /*13170*/  BRA `(.L_x_3262) ;  /* 0xffffffe800a87947 */ /* 0x000fea000383ffff */
.L_x_3216:
        /* <DEDUP_REMOVED lines=8> */
.L_x_3264:
[----:B------:R-:W-:Y:S05]  /*13200*/  BSYNC B0 ;  /* 0x0000000000007941 */ /* 0x000fea0003800000 */
.L_x_3263:
        /* <DEDUP_REMOVED lines=10> */
.L_x_3265:
        /* <DEDUP_REMOVED lines=8> */
.L_x_3266:
        /* <DEDUP_REMOVED lines=8> */
.L_x_3267:
        /* <DEDUP_REMOVED lines=8> */
.L_x_3268:
        /* <DEDUP_REMOVED lines=8> */
.L_x_3269:
[----:B------:R-:W-:Y:S05]  /*134b0*/  BRA `(.L_x_3270) ;  /* 0xffffffe8008c7947 */ /* 0x000fea000383ffff */
.L_x_3218:
[----:B------:R-:W-:Y:S01]  /*134c0*/  BSSY B0, `(.L_x_3271) ;  /* 0x0000006000007945 */ /* 0x000fe20003800000 */
[----:B------:R-:W-:Y:S01]  /*134d0*/  PLOP3.LUT P6, PT, P6, PT, PT, 0x8, 0x0 ;  /* 0x000000000000781c */ /* 0x000fe200037ce170 */
[----:B------:R-:W-:-:S12]  /*134e0*/  IMAD.MOV.U32 R15, RZ, RZ, -0x1 ;  /* 0xffffffffff0f7424 */ /* 0x000fd800078e00ff */
[----:B0-----:R-:W-:Y:S05]  /*134f0*/  WARPSYNC.COLLECTIVE R15, `(.L_x_3272) ;  /* 0x000000000f087348 */ /* 0x001fea0003c00000 */
[----:B------:R-:W-:Y:S01]  /*13500*/  VOTE.ANY R14, PT, P6 ;  /* 0x00000000000e7806 */ /* 0x000fe200030e0100 */
[----:B0-----:R-:W-:Y:S06]  /*13510*/  ENDCOLLECTIVE ;  /* 0x000000000000791b */ /* 0x001fec0003800000 */
.L_x_3272:
[----:B------:R-:W-:Y:S05]  /*13520*/  BSYNC B0 ;  /* 0x0000000000007941 */ /* 0x000fea0003800000 */
.L_x_3271:
        /* <DEDUP_REMOVED lines=9> */
.L_x_3273:
[----:B------:R-:W-:Y:S01]  /*135c0*/  IMAD.MOV.U32 R17, RZ, RZ, R14 ;  /* 0x000000ffff117224 */ /* 0x000fe200078e000e */
[----:B------:R-:W-:Y:S06]  /*135d0*/  BRA `(.L_x_3274) ;  /* 0xffffffe8007c7947 */ /* 0x000fec000383ffff */
.L_x_3220:
[----:B------:R-:W-:Y:S01]  /*135e0*/  BSSY B0, `(.L_x_3275) ;  /* 0x0000007000007945 */ /* 0x000fe20003800000 */
[----:B------:R-:W-:Y:S02]  /*135f0*/  IMAD.MOV.U32 R13, RZ, RZ, R2 ;  /* 0x000000ffff0d7224 */ /* 0x000fe400078e0002 */
[----:B------:R-:W-:Y:S02]  /*13600*/  IMAD.MOV.U32 R11, RZ, RZ, 0x1f ;  /* 0x0000001fff0b7424 */ /* 0x000fe400078e00ff */
[----:B------:R-:W-:-:S07]  /*13610*/  IMAD.MOV.U32 R15, RZ, RZ, -0x1 ;  /* 0xffffffffff0f7424 */ /* 0x000fce00078e00ff */
[----:B012---:R-:W-:Y:S05]  /*13620*/  WARPSYNC.COLLECTIVE R15, `(.L_x_3276) ;  /* 0x000000000f087348 */ /* 0x007fea0003c00000 */
[----:B------:R3:W4:Y:S02]  /*13630*/  SHFL.IDX P6, R14, R13, R12, R11 ;  /* 0x0000000c0d0e7389 */ /* 0x00072400000c000b */
[----:B01234-:R-:W-:Y:S01]  /*13640*/  ENDCOLLECTIVE ;  /* 0x000000000000791b */ /* 0x01ffe20003800000 */
.L_x_3276:
[----:B------:R-:W-:Y:S05]  /*13650*/  BSYNC B0 ;  /* 0x0000000000007941 */ /* 0x000fea0003800000 */
.L_x_3275:
[----:B------:R-:W-:Y:S05]  /*13660*/  BRA `(.L_x_3219) ;  /* 0xffffffe800747947 */ /* 0x000fea000383ffff */
.L_x_3224:
[----:B0-----:R0:W1:Y:S02]  /*13670*/  SYNCS.PHASECHK.TRANS64.TRYWAIT P0, [R0+URZ+0x36820], R3 ;  /* 0x03682003000075a7 */ /* 0x001064000800017f */
[----:B-1----:R-:W-:Y:S05]  /*13680*/  @!P0 NANOSLEEP.SYNCS 0x989680 ;  /* 0x009896800000895d */ /* 0x002fea0003900000 */
[----:B------:R-:W1:Y:S02]  /*13690*/  @!P0 SYNCS.PHASECHK.TRANS64 P0, [R0+URZ+0x36820], R3 ;  /* 0x03682003000085a7 */ /* 0x000e64000800007f */
[----:B-1----:R-:W-:Y:S05]  /*136a0*/  @!P0 BRA `(.L_x_3224) ;  /* 0xfffffffc00f08947 */ /* 0x002fea000383ffff */
[----:B------:R-:W-:Y:S05]  /*136b0*/  BRA `(.L_x_3277) ;  /* 0xffffffec00587947 */ /* 0x000fea000383ffff */
.L_x_3225:
        /* <DEDUP_REMOVED lines=11> */
.L_x_3279:
[----:B------:R-:W-:Y:S05]  /*13770*/  BSYNC B0 ;  /* 0x0000000000007941 */ /* 0x000fea0003800000 */
.L_x_3278:
[----:B------:R-:W-:Y:S05]  /*13780*/  BRA `(.L_x_3280) ;  /* 0xffffffec00407947 */ /* 0x000fea000383ffff */
.L_x_3228:
[----:B------:R-:W-:Y:S01]  /*13790*/  BSSY B1, `(.L_x_3281) ;  /* 0x0000006000017945 */ /* 0x000fe20003800000 */
[----:B------:R-:W-:-:S07]  /*137a0*/  IMAD.MOV.U32 R15, RZ, RZ, -0x1 ;  /* 0xffffffffff0f7424 */ /* 0x000fce00078e00ff */
[----:B01----:R-:W-:Y:S05]  /*137b0*/  WARPSYNC.COLLECTIVE R15, `(.L_x_3282) ;  /* 0x000000000f0c7348 */ /* 0x003fea0003c00000 */
[----:B------:R-:W-:Y:S02]  /*137c0*/  ELECT P6, UR62, PT ;  /* 0x00000000003e782f */ /* 0x000fe400038c0000 */
[----:B------:R-:W-:Y:S01]  /*137d0*/  MOV R14, UR62 ;  /* 0x0000003e000e7c02 */ /* 0x000fe20008000f00 */
[----:B01----:R-:W-:Y:S10]  /*137e0*/  ENDCOLLECTIVE ;  /* 0x000000000000791b */ /* 0x003ff40003800000 */
.L_x_3282:
[----:B------:R-:W-:Y:S05]  /*137f0*/  BSYNC B1 ;  /* 0x0000000000017941 */ /* 0x000fea0003800000 */
.L_x_3281:
[----:B------:R-:W-:Y:S05]  /*13800*/  BRA `(.L_x_3283) ;  /* 0xffffffec00387947 */ /* 0x000fea000383ffff */
.L_x_3230:
[----:B0-----:R0:W1:Y:S02]  /*13810*/  SYNCS.PHASECHK.TRANS64.TRYWAIT P0, [R6+URZ], R5 ;  /* 0x00000005060075a7 */ /* 0x001064000800017f */
[----:B-1----:R-:W-:Y:S05]  /*13820*/  @!P0 NANOSLEEP.SYNCS 0x989680 ;  /* 0x009896800000895d */ /* 0x002fea0003900000 */
[----:B------:R-:W1:Y:S02]  /*13830*/  @!P0 SYNCS.PHASECHK.TRANS64 P0, [R6+URZ], R5 ;  /* 0x00000005060085a7 */ /* 0x000e64000800007f */
[----:B-1----:R-:W-:Y:S05]  /*13840*/  @!P0 BRA `(.L_x_3230) ;  /* 0xfffffffc00f08947 */ /* 0x002fea000383ffff */
[----:B------:R-:W-:Y:S05]  /*13850*/  BRA `(.L_x_3284) ;  /* 0xffffffec00747947 */ /* 0x000fea000383ffff */
.L_x_3231:
[----:B-1----:R1:W2:Y:S02]  /*13860*/  SYNCS.PHASECHK.TRANS64.TRYWAIT P0, [R7+URZ], R2 ;  /* 0x00000002070075a7 */ /* 0x0022a4000800017f */
[----:B--2---:R-:W-:Y:S05]  /*13870*/  @!P0 NANOSLEEP.SYNCS 0x989680 ;  /* 0x009896800000895d */ /* 0x004fea0003900000 */
[----:B------:R-:W2:Y:S02]  /*13880*/  @!P0 SYNCS.PHASECHK.TRANS64 P0, [R7+URZ], R2 ;  /* 0x00000002070085a7 */ /* 0x000ea4000800007f */
[----:B--2---:R-:W-:Y:S05]  /*13890*/  @!P0 BRA `(.L_x_3231) ;  /* 0xfffffffc00f08947 */ /* 0x004fea000383ffff */
[----:B------:R-:W-:Y:S05]  /*138a0*/  BRA `(.L_x_3285) ;  /* 0xffffffec00687947 */ /* 0x000fea000383ffff */
.L_x_3233:
[----:B--2---:R2:W3:Y:S02]  /*138b0*/  SYNCS.PHASECHK.TRANS64.TRYWAIT P0, [R4+URZ], R5 ;  /* 0x00000005040075a7 */ /* 0x0044e4000800017f */
[----:B---3--:R-:W-:Y:S05]  /*138c0*/  @!P0 NANOSLEEP.SYNCS 0x989680 ;  /* 0x009896800000895d */ /* 0x008fea0003900000 */
[----:B------:R-:W3:Y:S02]  /*138d0*/  @!P0 SYNCS.PHASECHK.TRANS64 P0, [R4+URZ], R5 ;  /* 0x00000005040085a7 */ /* 0x000ee4000800007f */
[----:B---3--:R-:W-:Y:S05]  /*138e0*/  @!P0 BRA `(.L_x_3233) ;  /* 0xfffffffc00f08947 */ /* 0x008fea000383ffff */
[----:B------:R-:W-:Y:S05]  /*138f0*/  BRA `(.L_x_3286) ;  /* 0xffffffec00707947 */ /* 0x000fea000383ffff */
.L_x_3287:
        /* <DEDUP_REMOVED lines=16> */
.L_x_12754:


//--------------------- .text._ZN7cutlass13device_kernelIN5flash11enable_sm90INS1_16FlashAttnFwdSm90INS1_25CollectiveMainloopFwdSm90ILi2EN4cute5tupleIJNS5_1CILi1EEES8_S8_EEENS6_IJNS7_ILi128EEENS7_ILi112EEENS7_ILi192EEEEEELi192ENS_10bfloat16_tEfNS_4arch4Sm90ELb0ELb0ELb1ELb1ELb0ELb1ELb0ELb1ELb1ELb0ELb0ELb0EEENS1_21CollectiveEpilogueFwdINS6_IJSA_SC_SB_EEES9_SE_SG_Li256ELb1ELb0ELb0ELb0EEENS1_36VarlenDynamicPersistentTileSchedulerILi128ELi112ELi256ELi32ELb0ELb0ELb1ELb0ELb1ELb1EEEEEEEEEvNT_6ParamsE --------------------------
	.section	.text._ZN7cutlass13device_kernelIN5flash11enable_sm90INS1_16FlashAttnFwdSm90INS1_25CollectiveMainloopFwdSm90ILi2EN4cute5tupleIJNS5_1CILi1EEES8_S8_EEENS6_IJNS7_ILi128EEENS7_ILi112EEENS7_ILi192EEEEEELi192ENS_10bfloat16_tEfNS_4arch4Sm90ELb0ELb0ELb1ELb1ELb0ELb1ELb0ELb1ELb1ELb0ELb0ELb0EEENS1_21CollectiveEpilogueFwdINS6_IJSA_SC_SB_EEES9_SE_SG_Li256ELb1ELb0ELb0ELb0EEENS1_36VarlenDynamicPersistentTileSchedulerILi128ELi112ELi256ELi32ELb0ELb0ELb1ELb0ELb1ELb1EEEEEEEEEvNT_6ParamsE,"ax",@progbits
	.align	128
.text._ZN7cutlass13device_kernelIN5flash11enable_sm90INS1_16FlashAttnFwdSm90INS1_25CollectiveMainloopFwdSm90ILi2EN4cute5tupleIJNS5_1CILi1EEES8_S8_EEENS6_IJNS7_ILi128EEENS7_ILi112EEENS7_ILi192EEEEEELi192ENS_10bfloat16_tEfNS_4arch4Sm90ELb0ELb0ELb1ELb1ELb0ELb1ELb0ELb1ELb1ELb0ELb0ELb0EEENS1_21CollectiveEpilogueFwdINS6_IJSA_SC_SB_EEES9_SE_SG_Li256ELb1ELb0ELb0ELb0EEENS1_36VarlenDynamicPersistentTileSchedulerILi128ELi112ELi256ELi32ELb0ELb0ELb1ELb0ELb1ELb1EEEEEEEEEvNT_6ParamsE:
        .type           _ZN7cutlass13device_kernelIN5flash11enable_sm90INS1_16FlashAttnFwdSm90INS1_25CollectiveMainloopFwdSm90ILi2EN4cute5tupleIJNS5_1CILi1EEES8_S8_EEENS6_IJNS7_ILi128EEENS7_ILi112EEENS7_ILi192EEEEEELi192ENS_10bfloat16_tEfNS_4arch4Sm90ELb0ELb0ELb1ELb1ELb0ELb1ELb0ELb1ELb1ELb0ELb0ELb0EEENS1_21CollectiveEpilogueFwdINS6_IJSA_SC_SB_EEES9_SE_SG_Li256ELb1ELb0ELb0ELb0EEENS1_36VarlenDynamicPersistentTileSchedulerILi128ELi112ELi256ELi32ELb0ELb0ELb1ELb0ELb1ELb1EEEEEEEEEvNT_6ParamsE,@function
        .size           _ZN7cutlass13device_kernelIN5flash11enable_sm90INS1_16FlashAttnFwdSm90INS1_25CollectiveMainloopFwdSm90ILi2EN4cute5tupleIJNS5_1CILi1EEES8_S8_EEENS6_IJNS7_ILi128EEENS7_ILi112EEENS7_ILi192EEEEEELi192ENS_10bfloat16_tEfNS_4arch4Sm90ELb0ELb0ELb1ELb1ELb0ELb1ELb0ELb1ELb1ELb0ELb0ELb0EEENS1_21CollectiveEpilogueFwdINS6_IJSA_SC_SB_EEES9_SE_SG_Li256ELb1ELb0ELb0ELb0EEENS1_36VarlenDynamicPersistentTileSchedulerILi128ELi112ELi256ELi32ELb0ELb0ELb1ELb0ELb1ELb1EEEEEEEEEvNT_6ParamsE,(.L_x_12755 - _ZN7cutlass13device_kernelIN5flash11enable_sm90INS1_16FlashAttnFwdSm90INS1_25CollectiveMainloopFwdSm90ILi2EN4cute5tupleIJNS5_1CILi1EEES8_S8_EEENS6_IJNS7_ILi128EEENS7_ILi112EEENS7_ILi192EEEEEELi192ENS_10bfloat16_tEfNS_4arch4Sm90ELb0ELb0ELb1ELb1ELb0ELb1ELb0ELb1ELb1ELb0ELb0ELb0EEENS1_21CollectiveEpilogueFwdINS6_IJSA_SC_SB_EEES9_SE_SG_Li256ELb1ELb0ELb0ELb0EEENS1_36VarlenDynamicPersistentTileSchedulerILi128ELi112ELi256ELi32ELb0ELb0ELb1ELb0ELb1ELb1EEEEEEEEEvNT_6ParamsE)
        .other          _ZN7cutlass13device_kernelIN5flash11enable_sm90INS1_16FlashAttnFwdSm90INS1_25CollectiveMainloopFwdSm90ILi2EN4cute5tupleIJNS5_1CILi1EEES8_S8_EEENS6_IJNS7_ILi128EEENS7_ILi112EEENS7_ILi192EEEEEELi192ENS_10bfloat16_tEfNS_4arch4Sm90ELb0ELb0ELb1ELb1ELb0ELb1ELb0ELb1ELb1ELb0ELb0ELb0EEENS1_21CollectiveEpilogueFwdINS6_IJSA_SC_SB_EEES9_SE_SG_Li256ELb1ELb0ELb0ELb0EEENS1_36VarlenDynamicPersistentTileSchedulerILi128ELi112ELi256ELi32ELb0ELb0ELb1ELb0ELb1ELb1EEEEEEEEEvNT_6ParamsE,@"STO_CUDA_ENTRY STV_DEFAULT"
_ZN7cutlass13device_kernelIN5flash11enable_sm90INS1_16FlashAttnFwdSm90INS1_25CollectiveMainloopFwdSm90ILi2EN4cute5tupleIJNS5_1CILi1EEES8_S8_EEENS6_IJNS7_ILi128EEENS7_ILi112EEENS7_ILi192EEEEEELi192ENS_10bfloat16_tEfNS_4arch4Sm90ELb0ELb0ELb1ELb1ELb0ELb1ELb0ELb1ELb1ELb0ELb0ELb0EEENS1_21CollectiveEpilogueFwdINS6_IJSA_SC_SB_EEES9_SE_SG_Li256ELb1ELb0ELb0ELb0EEENS1_36VarlenDynamicPersistentTileSchedulerILi128ELi112ELi256ELi32ELb0ELb0ELb1ELb0ELb1ELb1EEEEEEEEEvNT_6ParamsE:
        /* <DEDUP_REMOVED lines=27> */
.L_x_3289:
[----:B------:R-:W-:Y:S05]  /*01b0*/  BSYNC B0 ;  /* 0x0000000000007941 */ /* 0x000fea0003800000 */
.L_x_3288:
        /* <DEDUP_REMOVED lines=41> */
.L_x_3290:
        /* <DEDUP_REMOVED lines=22> */
.L_x_3291:
        /* <DEDUP_REMOVED lines=18> */
.L_x_3292:
        /* <DEDUP_REMOVED lines=22> */
.L_x_3293:
        /* <DEDUP_REMOVED lines=22> */
.L_x_3294:
        /* <DEDUP_REMOVED lines=10> */
.L_x_3297:
        /* <DEDUP_REMOVED lines=9> */
[----:B0-----:R-:W-:Y:S01]  /*0ac0*/  IMAD.U32 R2, RZ, RZ, UR4 ;  /* 0x00000004ff027e24 */ /* 0x001fe2000f8e00ff */
[----:B------:R-:W-:-:S04]  /*0ad0*/  ULDC UR4, c[0x0][0xc14] ;  /* 0x0003050000047ab9 */ /* 0x000fc80000000800 */
[----:B------:R-:W0:Y:S01]  /*0ae0*/  LDS.128 R148, [R2+0x368d0] ;  /* 0x0368d00002947984 */ /* 0x000e220000000c00 */
[----:B------:R-:W-:Y:S06]  /*0af0*/  BAR.ARV 0x4, 0x120 ;  /* 0x0104800000007b1d */ /* 0x000fec0000002000 */
[----:B0-----:R-:W-:-:S13]  /*0b00*/  ISETP.GE.AND P0, PT, R151, UR4, PT ;  /* 0x0000000497007c0c */ /* 0x001fda000bf06270 */
[----:B------:R-:W-:Y:S05]  /*0b10*/  @P0 BRA `(.L_x_3298) ;  /* 0x00000244001c0947 */ /* 0x000fea0003800000 */
[----:B------:R-:W2:Y:S01]  /*0b20*/  LDL R0, [R1+0x64] ;  /* 0x0000640001007983 */ /* 0x000ea20000100800 */
[----:B------:R-:W-:Y:S01]  /*0b30*/  VIADD R13, R4, 0xffffff80 ;  /* 0xffffff80040d7836 */ /* 0x000fe20000000000 */
[----:B------:R-:W-:Y:S01]  /*0b40*/  R2UR UR4, R2 ;  /* 0x00000000020472ca */ /* 0x000fe200000e0000 */
[----:B------:R-:W-:Y:S02]  /*0b50*/  IMAD.MOV.U32 R11, RZ, RZ, -0x2 ;  /* 0xfffffffeff0b7424 */ /* 0x000fe400078e00ff */
[----:B------:R-:W-:Y:S02]  /*0b60*/  IMAD.MOV.U32 R224, RZ, RZ, RZ ;  /* 0x000000ffffe07224 */ /* 0x000fe400078e00ff */
[----:B------:R-:W-:Y:S02]  /*0b70*/  IMAD.MOV.U32 R18, RZ, RZ, RZ ;  /* 0x000000ffff127224 */ /* 0x000fe400078e00ff */
[----:B------:R-:W-:Y:S02]  /*0b80*/  IMAD.MOV.U32 R206, RZ, RZ, RZ ;  /* 0x000000ffffce7224 */ /* 0x000fe400078e00ff */
[----:B------:R-:W-:-:S02]  /*0b90*/  IMAD.MOV.U32 R213, RZ, RZ, RZ ;  /* 0x000000ffffd57224 */ /* 0x000fc400078e00ff */
[----:B------:R-:W-:Y:S02]  /*0ba0*/  IMAD.MOV.U32 R211, RZ, RZ, RZ ;  /* 0x000000ffffd37224 */ /* 0x000fe400078e00ff */
[----:B------:R-:W-:Y:S01]  /*0bb0*/  UIADD3 UR4, UR4, 0x15400, URZ ;  /* 0x0001540004047890 */ /* 0x000fe2000fffe03f */
[----:B--2---:R-:W-:Y:S02]  /*0bc0*/  R2UR UR5, R0 ;  /* 0x00000000000572ca */ /* 0x004fe400000e0000 */
[----:B------:R-:W-:-:S04]  /*0bd0*/  SHF.R.S32.HI R0, RZ, 0x1f, R13 ;  /* 0x0000001fff007819 */ /* 0x000fc8000001140d */
[CC--:B------:R-:W-:Y:S02]  /*0be0*/  LEA.HI R4, R0.reuse, R13.reuse, RZ, 0x7 ;  /* 0x0000000d00047211 */ /* 0x0c0fe400078f38ff */
[----:B------:R-:W-:Y:S02]  /*0bf0*/  LEA.HI R3, R0, R13, RZ, 0x4 ;  /* 0x0000000d00037211 */ /* 0x000fe400078f20ff */
[----:B------:R-:W-:Y:S02]  /*0c00*/  LOP3.LUT R229, R4, 0xffffff80, RZ, 0xc0, !PT ;  /* 0xffffff8004e57812 */ /* 0x000fe400078ec0ff */
[----:B------:R-:W-:Y:S01]  /*0c10*/  SHF.R.S32.HI R6, RZ, 0x4, R3 ;  /* 0x00000004ff067819 */ /* 0x000fe20000011403 */
[----:B------:R-:W-:Y:S01]  /*0c20*/  ULOP3.LUT UR5, UR5, 0x1, URZ, 0xfc, !UPT ;  /* 0x0000000105057892 */ /* 0x000fe2000f8efc3f */
[----:B------:R-:W-:Y:S01]  /*0c30*/  SHF.R.S32.HI R237, RZ, 0x7, R4 ;  /* 0x00000007ffed7819 */ /* 0x000fe20000011404 */
[----:B------:R-:W-:Y:S01]  /*0c40*/  IMAD.IADD R229, R13, 0x1, -R229 ;  /* 0x000000010de57824 */ /* 0x000fe200078e0ae5 */
[----:B------:R-:W-:-:S02]  /*0c50*/  LEA.HI R5, R3, R6, RZ, 0x1 ;  /* 0x0000000603057211 */ /* 0x000fc400078f08ff */
[----:B------:R-:W-:Y:S02]  /*0c60*/  LOP3.LUT R3, R3, 0x3fffff0, RZ, 0xc0, !PT ;  /* 0x03fffff003037812 */ /* 0x000fe400078ec0ff */
[----:B------:R-:W-:Y:S02]  /*0c70*/  SHF.R.S32.HI R8, RZ, 0x1f, R229 ;  /* 0x0000001fff087819 */ /* 0x000fe400000114e5 */
[----:B------:R-:W-:Y:S01]  /*0c80*/  LOP3.LUT R5, R5, 0x1ffffffe, RZ, 0xc0, !PT ;  /* 0x1ffffffe05057812 */ /* 0x000fe200078ec0ff */
[----:B------:R-:W-:Y:S01]  /*0c90*/  IMAD.IADD R3, R13, 0x1, -R3 ;  /* 0x000000010d037824 */ /* 0x000fe200078e0a03 */
[CC--:B------:R-:W-:Y:S02]  /*0ca0*/  LEA.HI R7, R8.reuse, R229.reuse, RZ, 0x2 ;  /* 0x000000e508077211 */ /* 0x0c0fe400078f10ff */
[----:B------:R-:W-:Y:S01]  /*0cb0*/  LEA.HI R8, R8, R229, RZ, 0x5 ;  /* 0x000000e508087211 */ /* 0x000fe200078f28ff */
[----:B------:R-:W-:Y:S01]  /*0cc0*/  IMAD.IADD R6, R6, 0x1, -R5 ;  /* 0x0000000106067824 */ /* 0x000fe200078e0a05 */
[----:B------:R-:W-:-:S02]  /*0cd0*/  SHF.R.S32.HI R9, RZ, 0x2, R7 ;  /* 0x00000002ff097819 */ /* 0x000fc40000011407 */
[----:B------:R-:W-:Y:S02]  /*0ce0*/  SHF.R.S32.HI R10, RZ, 0x1f, R7 ;  /* 0x0000001fff0a7819 */ /* 0x000fe40000011407 */
[----:B------:R-:W-:Y:S02]  /*0cf0*/  LEA.HI R5, R0, R13, RZ, 0x5 ;  /* 0x0000000d00057211 */ /* 0x000fe400078f28ff */
[----:B------:R-:W-:Y:S02]  /*0d00*/  LEA.HI R10, R10, R9, RZ, 0x3 ;  /* 0x000000090a0a7211 */ /* 0x000fe400078f18ff */
[----:B------:R-:W-:Y:S02]  /*0d10*/  SHF.R.S32.HI R210, RZ, 0x5, R5 ;  /* 0x00000005ffd27819 */ /* 0x000fe40000011405 */
[----:B------:R-:W-:Y:S02]  /*0d20*/  LOP3.LUT R10, R10, 0xfffffff8, RZ, 0xc0, !PT ;  /* 0xfffffff80a0a7812 */ /* 0x000fe400078ec0ff */
[----:B------:R-:W-:Y:S01]  /*0d30*/  LOP3.LUT R12, R7, 0x7ffffffc, RZ, 0xc0, !PT ;  /* 0x7ffffffc070c7812 */ /* 0x000fe200078ec0ff */
[----:B------:R-:W-:Y:S01]  /*0d40*/  IMAD R3, R210, 0x10, R3 ;  /* 0x00000010d2037824 */ /* 0x000fe200078e0203 */
[----:B------:R-:W-:Y:S01]  /*0d50*/  SHF.R.S32.HI R8, RZ, 0x5, R8 ;  /* 0x00000005ff087819 */ /* 0x000fe20000011408 */
[----:B------:R-:W-:Y:S01]  /*0d60*/  IMAD.IADD R9, R9, 0x1, -R10 ;  /* 0x0000000109097824 */ /* 0x000fe200078e0a0a */
[----:B------:R-:W-:Y:S01]  /*0d70*/  LEA.HI R4, R4, R237, RZ, 0x1 ;  /* 0x000000ed04047211 */ /* 0x000fe200078f08ff */
[----:B------:R-:W-:Y:S01]  /*0d80*/  IMAD R10, R3, 0x8, R6 ;  /* 0x00000008030a7824 */ /* 0x000fe200078e0206 */
[----:B------:R-:W-:Y:S01]  /*0d90*/  LEA.HI R3, R0, R13, RZ, 0x2 ;  /* 0x0000000d00037211 */ /* 0x000fe200078f10ff */
[----:B------:R-:W-:Y:S01]  /*0da0*/  IMAD.IADD R12, R229, 0x1, -R12 ;  /* 0x00000001e50c7824 */ /* 0x000fe200078e0a0c */
[----:B------:R-:W-:Y:S01]  /*0db0*/  LOP3.LUT R4, R4, 0x3fffffe, RZ, 0xc0, !PT ;  /* 0x03fffffe04047812 */ /* 0x000fe200078ec0ff */
[----:B------:R-:W-:Y:S01]  /*0dc0*/  IMAD R9, R8, 0x10, R9 ;  /* 0x0000001008097824 */ /* 0x000fe200078e0209 */
[----:B------:R-:W-:Y:S01]  /*0dd0*/  LOP3.LUT R227, R3, 0xfffffffc, RZ, 0xc0, !PT ;  /* 0xfffffffc03e37812 */ /* 0x000fe200078ec0ff */
[----:B------:R-:W-:Y:S01]  /*0de0*/  IMAD R5, R12, R11, 0x70 ;  /* 0x000000700c057424 */ /* 0x000fe200078e020b */
[--C-:B------:R-:W-:Y:S01]  /*0df0*/  SHF.R.S32.HI R19, RZ, 0x2, R3.reuse ;  /* 0x00000002ff137819 */ /* 0x100fe20000011403 */
[----:B------:R-:W-:Y:S01]  /*0e00*/  IMAD.SHL.U32 R210, R210, 0x200, RZ ;  /* 0x00000200d2d27824 */ /* 0x000fe200078e00ff */
[----:B------:R-:W-:Y:S01]  /*0e10*/  SHF.R.S32.HI R6, RZ, 0x1f, R3 ;  /* 0x0000001fff067819 */ /* 0x000fe20000011403 */
[----:B------:R-:W-:Y:S01]  /*0e20*/  IMAD.IADD R227, R13, 0x1, -R227 ;  /* 0x000000010de37824 */ /* 0x000fe200078e0ae3 */
[----:B------:R0:W-:Y:S01]  /*0e30*/  STL [R1+0x58], R5 ;  /* 0x0000580501007387 */ /* 0x0001e20000100800 */
[----:B------:R-:W-:Y:S01]  /*0e40*/  VIADD R223, R19, 0x40 ;  /* 0x0000004013df7836 */ /* 0x000fe20000000000 */
[----:B------:R-:W-:Y:S01]  /*0e50*/  LEA.HI R6, R6, R19, RZ, 0x3 ;  /* 0x0000001306067211 */ /* 0x000fe200078f18ff */
[----:B------:R-:W-:Y:S01]  /*0e60*/  IMAD.SHL.U32 R22, R227, 0x8, RZ ;  /* 0x00000008e3167824 */ /* 0x000fe200078e00ff */
[----:B------:R-:W-:Y:S01]  /*0e70*/  LEA.HI R0, R0, R13, RZ, 0x3 ;  /* 0x0000000d00007211 */ /* 0x000fe200078f18ff */
[----:B------:R-:W-:Y:S01]  /*0e80*/  IMAD.SHL.U32 R207, R223, 0x40, RZ ;  /* 0x00000040dfcf7824 */ /* 0x000fe200078e00ff */
[----:B------:R-:W-:Y:S01]  /*0e90*/  LOP3.LUT R6, R6, 0xfffffff8, RZ, 0xc0, !PT ;  /* 0xfffffff806067812 */ /* 0x000fe200078ec0ff */
[C---:B------:R-:W-:Y:S01]  /*0ea0*/  VIADD R205, R22.reuse, 0x40 ;  /* 0x0000004016cd7836 */ /* 0x040fe20000000000 */
[----:B------:R-:W-:Y:S01]  /*0eb0*/  IADD3 R204, R22, 0x20, RZ ;  /* 0x0000002016cc7810 */ /* 0x000fe20007ffe0ff */
[----:B------:R-:W-:Y:S01]  /*0ec0*/  IMAD.IADD R4, R237, 0x1, -R4 ;  /* 0x00000001ed047824 */ /* 0x000fe200078e0a04 */
[----:B------:R-:W-:Y:S01]  /*0ed0*/  SHF.R.S32.HI R8, RZ, 0x1f, R223 ;  /* 0x0000001fff087819 */ /* 0x000fe200000114df */
[----:B------:R-:W-:Y:S01]  /*0ee0*/  IMAD.IADD R218, R19, 0x1, -R6 ;  /* 0x0000000113da7824 */ /* 0x000fe200078e0a06 */
[----:B------:R-:W-:Y:S01]  /*0ef0*/  SHF.R.S32.HI R3, RZ, 0x1f, R204 ;  /* 0x0000001fff037819 */ /* 0x000fe200000114cc */
[----:B------:R-:W-:Y:S01]  /*0f00*/  IMAD.SHL.U32 R16, R227, 0x4, RZ ;  /* 0x00000004e3107824 */ /* 0x000fe200078e00ff */
[----:B------:R-:W-:Y:S01]  /*0f10*/  LEA.HI R8, R8, R223, RZ, 0x3 ;  /* 0x000000df08087211 */ /* 0x000fe200078f18ff */
[----:B------:R-:W-:Y:S01]  /*0f20*/  IMAD.SHL.U32 R208, R218, 0x40, RZ ;  /* 0x00000040dad07824 */ /* 0x000fe200078e00ff */
[----:B------:R-:W-:-:S02]  /*0f30*/  LEA.HI R228, R3, R204, RZ, 0x3 ;  /* 0x000000cc03e47211 */ /* 0x000fc400078f18ff */
[----:B------:R-:W-:Y:S01]  /*0f40*/  LEA.HI R3, R3, R204, RZ, 0x6 ;  /* 0x000000cc03037211 */ /* 0x000fe200078f30ff */
[----:B------:R-:W-:Y:S01]  /*0f50*/  IMAD.SHL.U32 R8, R8, 0x40, RZ ;  /* 0x0000004008087824 */ /* 0x000fe200078e00ff */
[----:B------:R-:W-:Y:S02]  /*0f60*/  SHF.R.S32.HI R6, RZ, 0x1f, R205 ;  /* 0x0000001fff067819 */ /* 0x000fe400000114cd */
[----:B------:R-:W-:Y:S01]  /*0f70*/  LOP3.LUT R207, R207, 0x1c0, RZ, 0xc0, !PT ;  /* 0x000001c0cfcf7812 */ /* 0x000fe200078ec0ff */
[----:B------:R-:W-:Y:S01]  /*0f80*/  IMAD.SHL.U32 R3, R3, 0x80, RZ ;  /* 0x0000008003037824 */ /* 0x000fe200078e00ff */
[----:B------:R-:W-:Y:S02]  /*0f90*/  LOP3.LUT R208, R208, 0x1c0, RZ, 0xc0, !PT ;  /* 0x000001c0d0d07812 */ /* 0x000fe400078ec0ff */
[CC--:B0-----:R-:W-:Y:S02]  /*0fa0*/  LEA.HI R5, R6.reuse, R205.reuse, RZ, 0x6 ;  /* 0x000000cd06057211 */ /* 0x0c1fe400078f30ff */
[----:B------:R-:W-:-:S02]  /*0fb0*/  LEA.HI R233, R6, R205, RZ, 0x3 ;  /* 0x000000cd06e97211 */ /* 0x000fc400078f18ff */
[----:B------:R-:W-:Y:S01]  /*0fc0*/  SHF.R.U32.HI R236, RZ, 0x3, R207 ;  /* 0x00000003ffec7819 */ /* 0x000fe200000116cf */
[----:B------:R-:W-:Y:S01]  /*0fd0*/  IMAD.SHL.U32 R5, R5, 0x80, RZ ;  /* 0x0000008005057824 */ /* 0x000fe200078e00ff */
[----:B------:R-:W-:Y:S02]  /*0fe0*/  SHF.R.U32.HI R209, RZ, 0x3, R208 ;  /* 0x00000003ffd17819 */ /* 0x000fe400000116d0 */
[--C-:B------:R-:W-:Y:S02]  /*0ff0*/  LOP3.LUT R6, R208, 0x38, R228.reuse, 0xf8, !PT ;  /* 0x00000038d0067812 */ /* 0x100fe400078ef8e4 */
[----:B------:R-:W-:Y:S02]  /*1000*/  LOP3.LUT R7, R207, 0x38, R228, 0xf8, !PT ;  /* 0x00000038cf077812 */ /* 0x000fe400078ef8e4 */
[----:B------:R-:W-:Y:S02]  /*1010*/  LOP3.LUT R212, R8, 0xfffffe00, RZ, 0xc0, !PT ;  /* 0xfffffe0008d47812 */ /* 0x000fe400078ec0ff */
[----:B------:R-:W-:-:S02]  /*1020*/  LOP3.LUT R3, R3, 0xffffe000, RZ, 0xc0, !PT ;  /* 0xffffe00003037812 */ /* 0x000fc400078ec0ff */
[----:B------:R-:W-:Y:S02]  /*1030*/  LOP3.LUT R6, R6, R209, RZ, 0x3c, !PT ;  /* 0x000000d106067212 */ /* 0x000fe400078e3cff */
[----:B------:R-:W-:Y:S02]  /*1040*/  LOP3.LUT R7, R7, R236, RZ, 0x3c, !PT ;  /* 0x000000ec07077212 */ /* 0x000fe400078e3cff */
[-C--:B------:R-:W-:Y:S02]  /*1050*/  IADD3 R6, R6, R3.reuse, R210 ;  /* 0x0000000306067210 */ /* 0x080fe40007ffe0d2 */
[----:B------:R-:W-:Y:S01]  /*1060*/  IADD3 R7, R7, R3, R212 ;  /* 0x0000000307077210 */ /* 0x000fe20007ffe0d4 */
[----:B------:R-:W-:Y:S01]  /*1070*/  IMAD R3, R4, 0x40, R9 ;  /* 0x0000004004037824 */ /* 0x000fe200078e0209 */
[----:B------:R-:W-:Y:S01]  /*1080*/  SHF.R.S32.HI R216, RZ, 0x3, R0 ;  /* 0x00000003ffd87819 */ /* 0x000fe20000011400 */
[----:B------:R-:W-:Y:S01]  /*1090*/  IMAD.U32 R4, RZ, RZ, UR5 ;  /* 0x00000005ff047e24 */ /* 0x000fe2000f8e00ff */
[----:B------:R-:W-:-:S02]  /*10a0*/  LOP3.LUT R8, R208, 0x38, R233, 0xf8, !PT ;  /* 0x00000038d0087812 */ /* 0x000fc400078ef8e9 */
[----:B------:R0:W-:Y:S01]  /*10b0*/  STL [R1+0x5c], R3 ;  /* 0x00005c0301007387 */ /* 0x0001e20000100800 */
[----:B------:R-:W-:Y:S02]  /*10c0*/  LOP3.LUT R11, R207, 0x38, R233, 0xf8, !PT ;  /* 0x00000038cf0b7812 */ /* 0x000fe400078ef8e9 */
[----:B------:R-:W-:Y:S01]  /*10d0*/  LOP3.LUT R5, R5, 0xffffe000, RZ, 0xc0, !PT ;  /* 0xffffe00005057812 */ /* 0x000fe200078ec0ff */
[----:B------:R-:W-:Y:S01]  /*10e0*/  STL [R1+0x14], R4 ;  /* 0x0000140401007387 */ /* 0x000fe20000100800 */
[----:B------:R-:W-:Y:S02]  /*10f0*/  LOP3.LUT R8, R8, R209, RZ, 0x3c, !PT ;  /* 0x000000d108087212 */ /* 0x000fe400078e3cff */
[----:B------:R-:W-:Y:S02]  /*1100*/  LOP3.LUT R11, R11, R236, RZ, 0x3c, !PT ;  /* 0x000000ec0b0b7212 */ /* 0x000fe400078e3cff */
[-C--:B------:R-:W-:Y:S02]  /*1110*/  IADD3 R8, R8, R5.reuse, R210 ;  /* 0x0000000508087210 */ /* 0x080fe40007ffe0d2 */
[----:B0-----:R-:W-:Y:S01]  /*1120*/  LOP3.LUT R3, R0, 0x1ffffff8, RZ, 0xc0, !PT ;  /* 0x1ffffff800037812 */ /* 0x001fe200078ec0ff */
[----:B------:R-:W-:Y:S01]  /*1130*/  IMAD.U32 R0, RZ, RZ, UR4 ;  /* 0x00000004ff007e24 */ /* 0x000fe2000f8e00ff */
[----:B------:R-:W-:-:S02]  /*1140*/  IADD3 R11, R11, R5, R212 ;  /* 0x000000050b0b7210 */ /* 0x000fc40007ffe0d4 */
[----:B------:R-:W-:Y:S01]  /*1150*/  LOP3.LUT R5, R207, 0x38, R22, 0xf8, !PT ;  /* 0x00000038cf057812 */ /* 0x000fe200078ef816 */
[----:B------:R-:W-:Y:S01]  /*1160*/  IMAD.IADD R3, R13, 0x1, -R3 ;  /* 0x000000010d037824 */ /* 0x000fe200078e0a03 */
[----:B------:R0:W-:Y:S01]  /*1170*/  STL [R1+0x54], R0 ;  /* 0x0000540001007387 */ /* 0x0001e20000100800 */
[----:B------:R-:W-:Y:S02]  /*1180*/  SHF.R.S32.HI R228, RZ, 0x3, R228 ;  /* 0x00000003ffe47819 */ /* 0x000fe400000114e4 */
[----:B------:R-:W-:Y:S01]  /*1190*/  LOP3.LUT R5, R212, R5, R236, 0xf6, !PT ;  /* 0x00000005d4057212 */ /* 0x000fe200078ef6ec */
[----:B------:R-:W-:Y:S01]  /*11a0*/  IMAD.SHL.U32 R214, R3, 0x8, RZ ;  /* 0x0000000803d67824 */ /* 0x000fe200078e00ff */
[----:B------:R-:W-:Y:S02]  /*11b0*/  SHF.R.S32.HI R233, RZ, 0x3, R233 ;  /* 0x00000003ffe97819 */ /* 0x000fe400000114e9 */
[----:B------:R-:W-:Y:S02]  /*11c0*/  LEA R234, R5, UR4, 0x1 ;  /* 0x0000000405ea7c11 */ /* 0x000fe4000f8e08ff */
[----:B------:R-:W-:Y:S01]  /*11d0*/  LEA R235, R6, UR4, 0x1 ;  /* 0x0000000406eb7c11 */ /* 0x000fe2000f8e08ff */
[----:B0-----:R-:W-:Y:S01]  /*11e0*/  IMAD.SHL.U32 R0, R10, 0x8, RZ ;  /* 0x000000080a007824 */ /* 0x001fe200078e00ff */
[----:B------:R-:W-:-:S02]  /*11f0*/  LEA R231, R7, UR4, 0x1 ;  /* 0x0000000407e77c11 */ /* 0x000fc4000f8e08ff */
[----:B------:R-:W-:Y:S02]  /*1200*/  LEA R232, R8, UR4, 0x1 ;  /* 0x0000000408e87c11 */ /* 0x000fe4000f8e08ff */
[----:B------:R0:W-:Y:S01]  /*1210*/  STL [R1+0x60], R0 ;  /* 0x0000600001007387 */ /* 0x0001e20000100800 */
[----:B------:R-:W-:-:S07]  /*1220*/  LEA R230, R11, UR4, 0x1 ;  /* 0x000000040be67c11 */ /* 0x000fce000f8e08ff */
.L_x_3509:
[----:B--2--5:R-:W1:Y:S01]  /*1230*/  LDC.64 R4, c[0x0][0xc60] ;  /* 0x00031800ff047b82 */ /* 0x024e620000000a00 */
[----:B------:R-:W-:Y:S01]  /*1240*/  ULDC.64 UR4, c[0x0][0xa28] ;  /* 0x00028a0000047ab9 */ /* 0x000fe20000000a00 */
[----:B------:R-:W-:Y:S01]  /*1250*/  ULDC.64 UR8, c[0x0][0xa18] ;  /* 0x0002860000087ab9 */ /* 0x000fe20000000a00 */
[----:B------:R-:W-:Y:S01]  /*1260*/  ULDC.64 UR6, c[0x0][0xa08] ;  /* 0x0002820000067ab9 */ /* 0x000fe20000000a00 */
[----:B-1----:R-:W-:-:S05]  /*1270*/  IMAD.WIDE R4, R151, 0x4, R4 ;  /* 0x0000000497047825 */ /* 0x002fca00078e0204 */
[----:B------:R-:W2:Y:S01]  /*1280*/  LDG.E R222, desc[UR60][R4.64] ;  /* 0x0000003c04de7981 */ /* 0x000ea2000c1e1900 */
[----:B------:R-:W-:Y:S01]  /*1290*/  ISETP.NE.U32.AND P2, PT, RZ, UR4, PT ;  /* 0x00000004ff007c0c */ /* 0x000fe2000bf45070 */
[----:B------:R-:W-:Y:S01]  /*12a0*/  IMAD.MOV.U32 R3, RZ, RZ, RZ ;  /* 0x000000ffff037224 */ /* 0x000fe200078e00ff */
[----:B------:R-:W-:Y:S01]  /*12b0*/  ISETP.NE.U32.AND P1, PT, RZ, UR8, PT ;  /* 0x00000008ff007c0c */ /* 0x000fe2000bf25070 */
[----:B------:R-:W-:Y:S01]  /*12c0*/  IMAD.MOV.U32 R29, RZ, RZ, RZ ;  /* 0x000000ffff1d7224 */ /* 0x000fe200078e00ff */
[----:B------:R-:W-:Y:S02]  /*12d0*/  ISETP.NE.AND.EX P2, PT, RZ, UR5, PT, P2 ;  /* 0x00000005ff007c0c */ /* 0x000fe4000bf45320 */
[----:B------:R-:W-:Y:S02]  /*12e0*/  ISETP.NE.AND.EX P1, PT, RZ, UR9, PT, P1 ;  /* 0x00000009ff007c0c */ /* 0x000fe4000bf25310 */
[----:B------:R-:W-:-:S04]  /*12f0*/  ISETP.NE.U32.AND P0, PT, RZ, UR6, PT ;  /* 0x00000006ff007c0c */ /* 0x000fc8000bf05070 */
[----:B------:R-:W-:Y:S02]  /*1300*/  ISETP.NE.AND.EX P0, PT, RZ, UR7, PT, P0 ;  /* 0x00000007ff007c0c */ /* 0x000fe4000bf05300 */
[----:B--2---:R-:W-:Y:S01]  /*1310*/  SHF.R.S32.HI R226, RZ, 0x1f, R222 ;  /* 0x0000001fffe27819 */ /* 0x004fe200000114de */
[C---:B------:R-:W-:Y:S02]  /*1320*/  IMAD.SHL.U32 R220, R222.reuse, 0x4, RZ ;  /* 0x00000004dedc7824 */ /* 0x040fe400078e00ff */
[C---:B------:R-:W-:Y:S02]  /*1330*/  @P2 LEA R4, P3, R222.reuse, UR4, 0x2 ;  /* 0x00000004de042c11 */ /* 0x040fe4000f8610ff */
[C-C-:B------:R-:W-:Y:S02]  /*1340*/  SHF.L.U64.HI R221, R222.reuse, 0x2, R226.reuse ;  /* 0x00000002dedd7819 */ /* 0x140fe400000102e2 */
[----:B------:R-:W-:Y:S01]  /*1350*/  @P2 LEA.HI.X R5, R222, UR5, R226, 0x2, P3 ;  /* 0x00000005de052c11 */ /* 0x000fe200098f14e2 */
[----:B------:R-:W-:Y:S01]  /*1360*/  ULDC UR4, c[0x0][0x288] ;  /* 0x0000a20000047ab9 */ /* 0x000fe20000000800 */
[----:B---3--:R-:W-:-:S03]  /*1370*/  IADD3 R8, P4, R220, UR6, RZ ;  /* 0x00000006dc087c10 */ /* 0x008fc6000ff9e0ff */
[----:B------:R1:W5:Y:S01]  /*1380*/  @P2 LDG.E R3, desc[UR60][R4.64] ;  /* 0x0000003c04032981 */ /* 0x000362000c1e1900 */
[----:B0---4-:R-:W-:Y:S02]  /*1390*/  @P1 IADD3 R6, P2, R220, UR8, RZ ;  /* 0x00000008dc061c10 */ /* 0x011fe4000ff5e0ff */
[----:B------:R-:W-:Y:S01]  /*13a0*/  MOV R152, UR4 ;  /* 0x0000000400987c02 */ /* 0x000fe20008000f00 */
[----:B------:R-:W-:Y:S01]  /*13b0*/  ULDC.64 UR4, c[0x0][0x3f8] ;  /* 0x0000fe0000047ab9 */ /* 0x000fe20000000a00 */
[C---:B------:R-:W-:Y:S02]  /*13c0*/  IADD3.X R9, R221.reuse, UR7, RZ, P4, !PT ;  /* 0x00000007dd097c10 */ /* 0x040fe4000a7fe4ff */
[----:B------:R-:W-:Y:S01]  /*13d0*/  @P1 IADD3.X R7, R221, UR9, RZ, P2, !PT ;  /* 0x00000009dd071c10 */ /* 0x000fe200097fe4ff */
[----:B------:R-:W-:Y:S02]  /*13e0*/  UISETP.NE.U32.AND UP0, UPT, UR4, URZ, UPT ;  /* 0x0000003f0400728c */ /* 0x000fe4000bf05070 */
[----:B------:R1:W5:Y:S01]  /*13f0*/  @P0 LDG.E R29, desc[UR60][R8.64] ;  /* 0x0000003c081d0981 */ /* 0x000362000c1e1900 */
[----:B------:R-:W-:Y:S01]  /*1400*/  ULDC UR4, c[0x0][0x404] ;  /* 0x0001010000047ab9 */ /* 0x000fe20000000800 */
[----:B------:R-:W-:-:S02]  /*1410*/  ULDC.64 UR8, c[0x0][0xa20] ;  /* 0x0002880000087ab9 */ /* 0x000fc40000000a00 */
[----:B------:R1:W5:Y:S01]  /*1420*/  @P1 LDG.E R152, desc[UR60][R6.64] ;  /* 0x0000003c06981981 */ /* 0x000362000c1e1900 */
[----:B------:R-:W-:Y:S01]  /*1430*/  UISETP.NE.AND.EX UP0, UPT, UR5, URZ, UPT, UP0 ;  /* 0x0000003f0500728c */ /* 0x000fe2000bf05300 */
[----:B------:R-:W-:Y:S02]  /*1440*/  ISETP.NE.U32.AND P2, PT, RZ, UR8, PT ;  /* 0x00000008ff007c0c */ /* 0x000fe4000bf45070 */
[----:B------:R-:W-:Y:S01]  /*1450*/  ULDC UR5, c[0x0][0x2e0] ;  /* 0x0000b80000057ab9 */ /* 0x000fe20000000800 */
[----:B------:R-:W-:Y:S01]  /*1460*/  USEL UR4, UR4, 0x1, UP0 ;  /* 0x0000000104047887 */ /* 0x000fe20008000000 */
[----:B------:R-:W-:-:S03]  /*1470*/  ISETP.NE.AND.EX P2, PT, RZ, UR9, PT, P2 ;  /* 0x00000009ff007c0c */ /* 0x000fc6000bf45320 */
[----:B------:R-:W-:-:S03]  /*1480*/  UIMAD UR4, UR4, UR5, URZ ;  /* 0x00000005040472a4 */ /* 0x000fc6000f8e023f */
[----:B------:R-:W-:Y:S01]  /*1490*/  ULDC UR5, c[0x0][0x338] ;  /* 0x0000ce0000057ab9 */ /* 0x000fe20000000800 */
[----:B------:R-:W-:Y:S02]  /*14a0*/  IMAD.MOV.U32 R225, RZ, RZ, R149 ;  /* 0x000000ffffe17224 */ /* 0x000fe400078e0095 */
[----:B------:R-:W-:Y:S02]  /*14b0*/  IMAD.MOV.U32 R219, RZ, RZ, R150 ;  /* 0x000000ffffdb7224 */ /* 0x000fe400078e0096 */
[----:B------:R-:W-:Y:S01]  /*14c0*/  IMAD.MOV.U32 R27, RZ, RZ, R222 ;  /* 0x000000ffff1b7224 */ /* 0x000fe200078e00de */
[----:B-1----:R-:W-:Y:S06]  /*14d0*/  @P1 BRA `(.L_x_3299) ;  /* 0x0000000000241947 */ /* 0x002fec0003800000 */
[----:B------:R-:W-:Y:S02]  /*14e0*/  ULDC.64 UR6, c[0x0][0xa00] ;  /* 0x0002800000067ab9 */ /* 0x000fe40000000a00 */
[----:B------:R-:W-:-:S04]  /*14f0*/  ISETP.NE.U32.AND P1, PT, RZ, UR6, PT ;  /* 0x00000006ff007c0c */ /* 0x000fc8000bf25070 */
[----:B------:R-:W-:-:S13]  /*1500*/  ISETP.NE.AND.EX P1, PT, RZ, UR7, PT, P1 ;  /* 0x00000007ff007c0c */ /* 0x000fda000bf25310 */
[----:B------:R-:W-:Y:S05]  /*1510*/  @!P1 BRA `(.L_x_3299) ;  /* 0x0000000000149947 */ /* 0x000fea0003800000 */
[----:B------:R-:W1:Y:S02]  /*1520*/  LDC.64 R4, c[0x0][0xa00] ;  /* 0x00028000ff047b82 */ /* 0x000e640000000a00 */
[----:B-1----:R-:W-:-:S05]  /*1530*/  IMAD.WIDE R4, R27, 0x4, R4 ;  /* 0x000000041b047825 */ /* 0x002fca00078e0204 */
[----:B-----5:R-:W2:Y:S04]  /*1540*/  LDG.E R152, desc[UR60][R4.64] ;  /* 0x0000003c04987981 */ /* 0x020ea8000c1e1900 */
[----:B------:R-:W2:Y:S02]  /*1550*/  LDG.E R7, desc[UR60][R4.64+0x4] ;  /* 0x0000043c04077981 */ /* 0x000ea4000c1e1900 */
[----:B--2---:R-:W-:-:S07]  /*1560*/  IMAD.IADD R152, R7, 0x1, -R152 ;  /* 0x0000000107987824 */ /* 0x004fce00078e0a98 */
.L_x_3299:
[----:B------:R-:W-:Y:S02]  /*1570*/  IMAD.U32 R24, RZ, RZ, UR5 ;  /* 0x00000005ff187e24 */ /* 0x000fe4000f8e00ff */
[----:B------:R-:W-:Y:S01]  /*1580*/  IMAD.U32 R28, RZ, RZ, UR4 ;  /* 0x00000004ff1c7e24 */ /* 0x000fe2000f8e00ff */
[----:B------:R-:W-:Y:S06]  /*1590*/  @!P2 BRA `(.L_x_3300) ;  /* 0x000000000010a947 */ /* 0x000fec0003800000 */
[----:B------:R-:W-:-:S04]  /*15a0*/  IADD3 R4, P0, R220, UR8, RZ ;  /* 0x00000008dc047c10 */ /* 0x000fc8000ff1e0ff */
[----:B------:R-:W-:-:S05]  /*15b0*/  IADD3.X R5, R221, UR9, RZ, P0, !PT ;  /* 0x00000009dd057c10 */ /* 0x000fca00087fe4ff */
[----:B------:R1:W5:Y:S01]  /*15c0*/  LDG.E R28, desc[UR60][R4.64] ;  /* 0x0000003c041c7981 */ /* 0x000362000c1e1900 */
[----:B------:R-:W-:Y:S05]  /*15d0*/  BRA `(.L_x_3301) ;  /* 0x0000000000107947 */ /* 0x000fea0003800000 */
.L_x_3300:
[----:B------:R-:W-:Y:S05]  /*15e0*/  @!P0 BRA `(.L_x_3301) ;  /* 0x00000000000c8947 */ /* 0x000fea0003800000 */
[----:B------:R-:W2:Y:S04]  /*15f0*/  LDG.E R5, desc[UR60][R8.64] ;  /* 0x0000003c08057981 */ /* 0x000ea8000c1e1900 */
[----:B------:R-:W2:Y:S02]  /*1600*/  LDG.E R28, desc[UR60][R8.64+0x4] ;  /* 0x0000043c081c7981 */ /* 0x000ea4000c1e1900 */
[----:B--2---:R-:W-:-:S07]  /*1610*/  IMAD.IADD R28, R28, 0x1, -R5 ;  /* 0x000000011c1c7824 */ /* 0x004fce00078e0a05 */
.L_x_3301:
[----:B------:R-:W-:Y:S02]  /*1620*/  ULDC.64 UR4, c[0x0][0xa10] ;  /* 0x0002840000047ab9 */ /* 0x000fe40000000a00 */
[----:B------:R-:W-:-:S04]  /*1630*/  ISETP.NE.U32.AND P0, PT, RZ, UR4, PT ;  /* 0x00000004ff007c0c */ /* 0x000fc8000bf05070 */
[----:B------:R-:W-:Y:S01]  /*1640*/  ISETP.NE.AND.EX P0, PT, RZ, UR5, PT, P0 ;  /* 0x00000005ff007c0c */ /* 0x000fe2000bf05300 */
[----:B------:R-:W-:-:S12]  /*1650*/  ULDC.64 UR4, c[0x0][0xa30] ;  /* 0x00028c0000047ab9 */ /* 0x000fd80000000a00 */
[----:B-1----:R-:W1:Y:S02]  /*1660*/  @P0 LDC.64 R4, c[0x0][0xa10] ;  /* 0x00028400ff040b82 */ /* 0x002e640000000a00 */
[----:B-1----:R-:W-:-:S05]  /*1670*/  @P0 IMAD.WIDE R4, R27, 0x4, R4 ;  /* 0x000000041b040825 */ /* 0x002fca00078e0204 */
[----:B0-----:R-:W2:Y:S04]  /*1680*/  @P0 LDG.E R0, desc[UR60][R4.64] ;  /* 0x0000003c04000981 */ /* 0x001ea8000c1e1900 */
        /* <DEDUP_REMOVED lines=8> */
[----:B------:R-:W-:Y:S01]  /*1710*/  PLOP3.LUT P2, PT, PT, PT, PT, 0x80, 0x0 ;  /* 0x000000000000781c */ /* 0x000fe20003f4f070 */
[----:B0-----:R-:W-:Y:S02]  /*1720*/  IMAD.MOV.U32 R4, RZ, RZ, RZ ;  /* 0x000000ffff047224 */ /* 0x001fe400078e00ff */
[----:B--2---:R-:W-:Y:S02]  /*1730*/  @P0 IMAD.IADD R24, R9, 0x1, -R0 ;  /* 0x0000000109180824 */ /* 0x004fe400078e0a00 */
[----:B------:R-:W-:Y:S02]  /*1740*/  IMAD.MOV R0, RZ, RZ, -R3 ;  /* 0x000000ffff007224 */ /* 0x000fe400078e0a03 */
[----:B------:R-:W-:-:S03]  /*1750*/  IMAD.IADD R151, R3, 0x1, R24 ;  /* 0x0000000103977824 */ /* 0x000fc600078e0218 */
[----:B------:R-:W-:Y:S01]  /*1760*/  VIMNMX R0, RZ, R0, !PT ;  /* 0x00000000ff007248 */ /* 0x000fe20007fe0100 */
[----:B------:R-:W-:-:S03]  /*1770*/  VIADD R5, R151, 0x6f ;  /* 0x0000006f97057836 */ /* 0x000fc60000000000 */
[----:B------:R-:W-:Y:S01]  /*1780*/  SHF.R.U32.HI R126, RZ, 0x4, R0 ;  /* 0x00000004ff7e7819 */ /* 0x000fe20000011600 */
[----:B------:R-:W-:-:S04]  /*1790*/  IMAD.HI R4, R5, -0x6db6db6d, R4 ;  /* 0x9249249305047827 */ /* 0x000fc800078e0204 */
[----:B------:R-:W-:Y:S01]  /*17a0*/  IMAD.WIDE.U32 R126, R126, 0x24924925, RZ ;  /* 0x249249257e7e7825 */ /* 0x000fe200078e00ff */
[----:B------:R-:W-:-:S03]  /*17b0*/  SHF.R.U32.HI R153, RZ, 0x1f, R4 ;  /* 0x0000001fff997819 */ /* 0x000fc60000011604 */
[----:B------:R-:W-:Y:S01]  /*17c0*/  IMAD.MOV.U32 R126, RZ, RZ, R127 ;  /* 0x000000ffff7e7224 */ /* 0x000fe200078e007f */
[----:B------:R-:W-:-:S03]  /*17d0*/  LEA.HI.SX32 R153, R4, R153, 0x1a ;  /* 0x0000009904997211 */ /* 0x000fc600078fd2ff */
[----:B------:R-:W-:Y:S02]  /*17e0*/  IMAD.MOV.U32 R25, RZ, RZ, R126 ;  /* 0x000000ffff197224 */ /* 0x000fe400078e007e */
[----:B------:R-:W-:-:S05]  /*17f0*/  IMAD R3, R153, 0x70, -R3 ;  /* 0x0000007099037824 */ /* 0x000fca00078e0a03 */
[----:B------:R-:W-:-:S04]  /*1800*/  VIMNMX R3, R3, R24, PT ;  /* 0x0000001803037248 */ /* 0x000fc80003fe0100 */
[----:B------:R-:W-:-:S13]  /*1810*/  ISETP.GT.AND P0, PT, R3, R0, PT ;  /* 0x000000000300720c */ /* 0x000fda0003f04270 */
[----:B------:R-:W-:Y:S02]  /*1820*/  @P0 VIADD R5, R3, 0x6f ;  /* 0x0000006f03050836 */ /* 0x000fe40000000000 */
[----:B------:R-:W-:-:S04]  /*1830*/  @P0 IMAD.MOV.U32 R4, RZ, RZ, RZ ;  /* 0x000000ffff040224 */ /* 0x000fc800078e00ff */
[----:B------:R-:W-:-:S05]  /*1840*/  @P0 IMAD.HI R4, R5, -0x6db6db6d, R4 ;  /* 0x9249249305040827 */ /* 0x000fca00078e0204 */
        /* <DEDUP_REMOVED lines=24> */
.L_x_3304:
[----:B------:R-:W-:Y:S05]  /*19d0*/  BSYNC B6 ;  /* 0x0000000000067941 */ /* 0x000fea0003800000 */
.L_x_3303:
        /* <DEDUP_REMOVED lines=20> */
.L_x_3306:
[----:B------:R-:W-:Y:S05]  /*1b20*/  BSYNC B6 ;  /* 0x0000000000067941 */ /* 0x000fea0003800000 */
.L_x_3305:
[----:B------:R-:W-:Y:S01]  /*1b30*/  ULDC.64 UR4, c[0x0][0x9f8] ;  /* 0x00027e0000047ab9 */ /* 0x000fe20000000a00 */
[----:B------:R-:W2:Y:S01]  /*1b40*/  LDL.LU R20, [R1+0x10] ;  /* 0x0000100001147983 */ /* 0x000ea20000300800 */
[----:B------:R-:W-:Y:S01]  /*1b50*/  ISETP.NE.U32.AND P0, PT, RZ, UR4, PT ;  /* 0x00000004ff007c0c */ /* 0x000fe2000bf05070 */
[----:B------:R-:W0:Y:S01]  /*1b60*/  LDC R0, c[0x0][0x428] ;  /* 0x00010a00ff007b82 */ /* 0x000e220000000800 */
[----:B------:R-:W-:-:S07]  /*1b70*/  ULDC UR6, c[0x0][0x2e4] ;  /* 0x0000b90000067ab9 */ /* 0x000fce0000000800 */
[----:B------:R-:W1:Y:S01]  /*1b80*/  LDC.64 R114, c[0x0][0x2f0] ;  /* 0x0000bc00ff727b82 */ /* 0x000e620000000a00 */
[----:B------:R-:W-:Y:S01]  /*1b90*/  ISETP.NE.AND.EX P0, PT, RZ, UR5, PT, P0 ;  /* 0x00000005ff007c0c */ /* 0x000fe2000bf05300 */
[----:B------:R-:W-:Y:S01]  /*1ba0*/  IMAD.IADD R120, R29, 0x1, R28 ;  /* 0x000000011d787824 */ /* 0x000fe200078e021c */
[----:B------:R-:W-:Y:S01]  /*1bb0*/  SHF.R.S32.HI R23, RZ, 0x1f, R22 ;  /* 0x0000001fff177819 */ /* 0x000fe20000011416 */
[----:B------:R-:W-:-:S04]  /*1bc0*/  ULDC.64 UR8, c[0x0][0xa08] ;  /* 0x0002820000087ab9 */ /* 0x000fc80000000a00 */
[----:B------:R-:W3:Y:S06]  /*1bd0*/  LDC.64 R108, c[0x0][0x3e8] ;  /* 0x0000fa00ff6c7b82 */ /* 0x000eec0000000a00 */
[----:B------:R-:W-:Y:S02]  /*1be0*/  @P0 IADD3 R4, P1, R220, UR4, RZ ;  /* 0x00000004dc040c10 */ /* 0x000fe4000ff3e0ff */
[----:B------:R-:W4:Y:S02]  /*1bf0*/  LDC R125, c[0x0][0x3d4] ;  /* 0x0000f500ff7d7b82 */ /* 0x000f240000000800 */
[----:B------:R-:W-:Y:S01]  /*1c00*/  @P0 IADD3.X R5, R221, UR5, RZ, P1, !PT ;  /* 0x00000005dd050c10 */ /* 0x000fe20008ffe4ff */
[----:B------:R-:W-:-:S04]  /*1c10*/  ULDC.64 UR4, c[0x0][0x320] ;  /* 0x0000c80000047ab9 */ /* 0x000fc80000000a00 */
[----:B------:R3:W2:Y:S01]  /*1c20*/  @P0 LDG.E R27, desc[UR60][R4.64] ;  /* 0x0000003c041b0981 */ /* 0x0006a2000c1e1900 */
[----:B0-----:R-:W-:Y:S01]  /*1c30*/  ISETP.NE.AND P0, PT, R0, 0x1, PT ;  /* 0x000000010000780c */ /* 0x001fe20003f05270 */
[----:B------:R-:W0:Y:S01]  /*1c40*/  LDC.64 R102, c[0x0][0x3d8] ;  /* 0x0000f600ff667b82 */ /* 0x000e220000000a00 */
[----:B------:R-:W-:Y:S01]  /*1c50*/  ISETP.GE.AND P2, PT, R204, UR6, PT ;  /* 0x00000006cc007c0c */ /* 0x000fe2000bf46270 */
[----:B------:R-:W4:Y:S01]  /*1c60*/  S2R R154, SR_TID.X ;  /* 0x00000000009a7919 */ /* 0x000f220000002100 */
[----:B------:R-:W-:Y:S01]  /*1c70*/  ISETP.GE.AND P1, PT, R22, UR6, PT ;  /* 0x0000000616007c0c */ /* 0x000fe2000bf26270 */
[----:B-1----:R-:W-:Y:S01]  /*1c80*/  IMAD R127, R115, 0x70, RZ ;  /* 0x00000070737f7824 */ /* 0x002fe200078e02ff */
[----:B------:R-:W-:Y:S01]  /*1c90*/  SEL R0, RZ, 0xffffffff, P2 ;  /* 0xffffffffff007807 */ /* 0x000fe20001000000 */
[----:B------:R-:W-:Y:S01]  /*1ca0*/  IMAD.SHL.U32 R137, R114, 0x40, RZ ;  /* 0x0000004072897824 */ /* 0x000fe200078e00ff */
[----:B------:R-:W-:Y:S01]  /*1cb0*/  SEL R3, RZ, 0x1, P1 ;  /* 0x00000001ff037807 */ /* 0x000fe20000800000 */
[----:B---3--:R-:W-:Y:S01]  /*1cc0*/  IMAD.WIDE.U32 R110, R19, R108, R22 ;  /* 0x0000006c136e7225 */ /* 0x008fe200078e0016 */
[----:B------:R-:W-:-:S02]  /*1cd0*/  ISETP.GE.AND P1, PT, R205, UR6, PT ;  /* 0x00000006cd007c0c */ /* 0x000fc4000bf26270 */
[----:B------:R-:W-:Y:S01]  /*1ce0*/  SHF.R.S32.HI R15, RZ, 0x1f, R120 ;  /* 0x0000001fff0f7819 */ /* 0x000fe20000011478 */
[----:B------:R-:W1:Y:S01]  /*1cf0*/  @P0 LDC R7, c[0x0][0x42c] ;  /* 0x00010b00ff070b82 */ /* 0x000e620000000800 */
[----:B------:R-:W-:Y:S01]  /*1d00*/  IMAD.SHL.U32 R4, R0, 0x2, RZ ;  /* 0x0000000200047824 */ /* 0x000fe200078e00ff */
[----:B------:R-:W-:Y:S01]  /*1d10*/  SEL R5, RZ, 0x4, P1 ;  /* 0x00000004ff057807 */ /* 0x000fe20000800000 */
[----:B------:R-:W-:Y:S01]  /*1d20*/  VIADD R0, R22, 0x60 ;  /* 0x0000006016007836 */ /* 0x000fe20000000000 */
[----:B------:R-:W-:Y:S01]  /*1d30*/  SHF.R.S32.HI R146, RZ, 0x1f, R19 ;  /* 0x0000001fff927819 */ /* 0x000fe20000011413 */
[----:B------:R-:W-:Y:S01]  /*1d40*/  IMAD R10, R15, R114, RZ ;  /* 0x000000720f0a7224 */ /* 0x000fe200078e02ff */
[----:B------:R-:W-:Y:S01]  /*1d50*/  LOP3.LUT R4, R4, 0x2, R3, 0xe2, !PT ;  /* 0x0000000204047812 */ /* 0x000fe200078ee203 */
[----:B------:R-:W-:Y:S01]  /*1d60*/  IMAD R135, R109, 0x70, RZ ;  /* 0x000000706d877824 */ /* 0x000fe200078e02ff */
[----:B------:R-:W3:Y:S01]  /*1d70*/  @P0 LDC R8, c[0x0][0x430] ;  /* 0x00010c00ff080b82 */ /* 0x000ee20000000800 */
[----:B------:R-:W-:Y:S01]  /*1d80*/  ISETP.GE.AND P2, PT, R0, UR6, PT ;  /* 0x0000000600007c0c */ /* 0x000fe2000bf46270 */
[----:B------:R-:W-:Y:S01]  /*1d90*/  IMAD R11, R120, R115, R10 ;  /* 0x00000073780b7224 */ /* 0x000fe200078e020a */
[----:B------:R-:W-:Y:S01]  /*1da0*/  SHF.R.S32.HI R17, RZ, 0x1f, R16 ;  /* 0x0000001fff117819 */ /* 0x000fe20000011410 */
[----:B0-----:R-:W-:Y:S01]  /*1db0*/  IMAD.WIDE.U32 R104, R19, R102, R22 ;  /* 0x0000006613687225 */ /* 0x001fe200078e0016 */
[----:B------:R-:W-:-:S02]  /*1dc0*/  SEL R6, RZ, 0x8, P2 ;  /* 0x00000008ff067807 */ /* 0x000fc40001000000 */
[-C--:B----4-:R-:W-:Y:S01]  /*1dd0*/  ISETP.GE.AND P1, PT, R204, R125.reuse, PT ;  /* 0x0000007dcc00720c */ /* 0x090fe20003f26270 */
[----:B------:R-:W-:Y:S01]  /*1de0*/  IMAD.WIDE.U32 R112, R19, R108, R16 ;  /* 0x0000006c13707225 */ /* 0x000fe200078e0010 */
[----:B------:R-:W-:Y:S02]  /*1df0*/  LOP3.LUT R31, R6, R4, R5, 0xfe, !PT ;  /* 0x00000004061f7212 */ /* 0x000fe400078efe05 */
[----:B------:R-:W-:Y:S01]  /*1e00*/  ISETP.GE.AND P3, PT, R205, R125, PT ;  /* 0x0000007dcd00720c */ /* 0x000fe20003f66270 */
[----:B------:R-:W-:Y:S01]  /*1e10*/  IMAD.WIDE.U32 R106, R19, R102, R16 ;  /* 0x00000066136a7225 */ /* 0x000fe200078e0010 */
[----:B------:R-:W-:Y:S02]  /*1e20*/  LOP3.LUT P2, RZ, R218, 0x4, RZ, 0xc0, !PT ;  /* 0x00000004daff7812 */ /* 0x000fe4000784c0ff */
[----:B------:R-:W-:Y:S01]  /*1e30*/  SHF.L.U64.HI R136, R114, 0x6, R115 ;  /* 0x0000000672887819 */ /* 0x000fe20000010273 */
[----:B-1----:R-:W-:Y:S01]  /*1e40*/  @P0 IMAD.HI.U32 R3, R150, R7, RZ ;  /* 0x0000000796030227 */ /* 0x002fe200078e00ff */
[----:B------:R-:W-:-:S02]  /*1e50*/  SHF.R.S32.HI R148, RZ, 0x1f, R223 ;  /* 0x0000001fff947819 */ /* 0x000fc400000114df */
[----:B------:R-:W-:Y:S02]  /*1e60*/  LEA.HI R154, R154, 0x8, RZ, 0x19 ;  /* 0x000000089a9a7811 */ /* 0x000fe400078fc8ff */
[----:B---3--:R-:W-:Y:S02]  /*1e70*/  @P0 SHF.R.U32.HI R150, RZ, R8, R3 ;  /* 0x00000008ff960219 */ /* 0x008fe40000011603 */
[----:B------:R-:W-:Y:S02]  /*1e80*/  IADD3 R3, R22, 0x80, RZ ;  /* 0x0000008016037810 */ /* 0x000fe40007ffe0ff */
[----:B------:R-:W-:Y:S01]  /*1e90*/  SHF.R.S32.HI R9, RZ, 0x1f, R150 ;  /* 0x0000001fff097819 */ /* 0x000fe20000011496 */
[----:B------:R-:W-:Y:S01]  /*1ea0*/  IMAD.WIDE.U32 R6, R150, UR4, R22 ;  /* 0x0000000496067c25 */ /* 0x000fe2000f8e0016 */
[----:B------:R-:W-:-:S03]  /*1eb0*/  ISETP.GE.AND P0, PT, R3, UR6, PT ;  /* 0x0000000603007c0c */ /* 0x000fc6000bf06270 */
[----:B------:R-:W-:Y:S01]  /*1ec0*/  IMAD R5, R9, UR4, RZ ;  /* 0x0000000409057c24 */ /* 0x000fe2000f8e02ff */
[----:B------:R-:W-:Y:S01]  /*1ed0*/  SEL R8, RZ, 0x10, P0 ;  /* 0x00000010ff087807 */ /* 0x000fe20000000000 */
[----:B------:R-:W-:Y:S01]  /*1ee0*/  IMAD.MOV.U32 R116, RZ, RZ, R6 ;  /* 0x000000ffff747224 */ /* 0x000fe200078e0006 */
[----:B------:R-:W-:Y:S01]  /*1ef0*/  ISETP.NE.U32.AND P0, PT, RZ, UR8, PT ;  /* 0x00000008ff007c0c */ /* 0x000fe2000bf05070 */
[----:B------:R-:W-:Y:S01]  /*1f00*/  IMAD R117, R150, UR5, R5 ;  /* 0x0000000596757c24 */ /* 0x000fe2000f8e0205 */
[----:B------:R-:W-:Y:S01]  /*1f10*/  ULDC.64 UR4, c[0x0][0x2f8] ;  /* 0x0000be0000047ab9 */ /* 0x000fe20000000a00 */
[----:B------:R-:W-:Y:S01]  /*1f20*/  IMAD.WIDE.U32 R4, R120, R114, RZ ;  /* 0x0000007278047225 */ /* 0x000fe200078e00ff */
[----:B------:R-:W-:Y:S02]  /*1f30*/  ISETP.NE.AND.EX P0, PT, RZ, UR9, PT, P0 ;  /* 0x00000009ff007c0c */ /* 0x000fe4000bf05300 */
[----:B------:R-:W-:Y:S01]  /*1f40*/  LOP3.LUT R31, R31, R8, RZ, 0xfc, !PT ;  /* 0x000000081f1f7212 */ /* 0x000fe200078efcff */
[----:B------:R-:W-:-:S02]  /*1f50*/  IMAD.IADD R5, R5, 0x1, R11 ;  /* 0x0000000105057824 */ /* 0x000fc400078e020b */
[----:B------:R-:W-:Y:S02]  /*1f60*/  IMAD R9, R9, UR4, RZ ;  /* 0x0000000409097c24 */ /* 0x000fe4000f8e02ff */
[----:B------:R-:W-:-:S04]  /*1f70*/  IMAD.WIDE.U32 R4, R150, UR4, R4 ;  /* 0x0000000496047c25 */ /* 0x000fc8000f8e0004 */
[----:B------:R-:W-:Y:S01]  /*1f80*/  IMAD R9, R150, UR5, R9 ;  /* 0x0000000596097c24 */ /* 0x000fe2000f8e0209 */
[----:B------:R-:W-:Y:S01]  /*1f90*/  ULDC.64 UR4, c[0x0][0x300] ;  /* 0x0000c00000047ab9 */ /* 0x000fe20000000a00 */
[----:B------:R-:W-:Y:S02]  /*1fa0*/  IMAD.IADD R117, R7, 0x1, R117 ;  /* 0x0000000107757824 */ /* 0x000fe400078e0275 */
[----:B------:R-:W-:Y:S01]  /*1fb0*/  IMAD.IADD R5, R5, 0x1, R9 ;  /* 0x0000000105057824 */ /* 0x000fe200078e0209 */
[----:B--2---:R-:W-:-:S04]  /*1fc0*/  LOP3.LUT R20, R20, 0xfffffffe, RZ, 0xc0, !PT ;  /* 0xfffffffe14147812 */ /* 0x004fc800078ec0ff */
[----:B------:R-:W-:-:S04]  /*1fd0*/  @P3 LOP3.LUT R20, R20, 0x1, RZ, 0xfc, !PT ;  /* 0x0000000114143812 */ /* 0x000fc800078efcff */
[----:B------:R-:W-:-:S04]  /*1fe0*/  LOP3.LUT R20, R20, 0xfffffffb, RZ, 0xc0, !PT ;  /* 0xfffffffb14147812 */ /* 0x000fc800078ec0ff */
[----:B------:R-:W-:-:S05]  /*1ff0*/  @P2 LOP3.LUT R20, R20, 0x4, RZ, 0xfc, !PT ;  /* 0x0000000414142812 */ /* 0x000fca00078efcff */
[----:B------:R0:W-:Y:S01]  /*2000*/  STL [R1+0x10], R20 ;  /* 0x0000101401007387 */ /* 0x0001e20000100800 */
[----:B------:R-:W-:Y:S02]  /*2010*/  SHF.R.S32.HI R6, RZ, 0x1f, R27 ;  /* 0x0000001fff067819 */ /* 0x000fe4000001141b */
[----:B------:R-:W-:Y:S01]  /*2020*/  SEL R9, R27, RZ, !P0 ;  /* 0x000000ff1b097207 */ /* 0x000fe20004000000 */
[----:B------:R-:W-:Y:S01]  /*2030*/  IMAD R27, R103, 0x70, RZ ;  /* 0x00000070671b7824 */ /* 0x000fe200078e02ff */
[----:B------:R-:W-:Y:S01]  /*2040*/  SEL R8, R6, RZ, !P0 ;  /* 0x000000ff06087207 */ /* 0x000fe20004000000 */
[----:B------:R-:W-:Y:S02]  /*2050*/  IMAD R6, R146, R108, RZ ;  /* 0x0000006c92067224 */ /* 0x000fe400078e02ff */
[----:B------:R-:W-:-:S04]  /*2060*/  IMAD.WIDE.U32 R118, R9, UR4, R4 ;  /* 0x0000000409767c25 */ /* 0x000fc8000f8e0004 */
[----:B------:R-:W-:Y:S02]  /*2070*/  IMAD R10, R8, UR4, RZ ;  /* 0x00000004080a7c24 */ /* 0x000fe4000f8e02ff */
[-C--:B------:R-:W-:Y:S02]  /*2080*/  IMAD R4, R146, R114.reuse, RZ ;  /* 0x0000007292047224 */ /* 0x080fe400078e02ff */
[----:B------:R-:W-:Y:S02]  /*2090*/  IMAD R11, R19, R109, R6 ;  /* 0x0000006d130b7224 */ /* 0x000fe400078e0206 */
[----:B------:R-:W-:Y:S01]  /*20a0*/  IMAD R13, R9, UR5, R10 ;  /* 0x00000005090d7c24 */ /* 0x000fe2000f8e020a */
[----:B------:R-:W-:Y:S01]  /*20b0*/  ULDC.64 UR4, c[0x0][0x328] ;  /* 0x0000ca0000047ab9 */ /* 0x000fe20000000a00 */
[----:B------:R-:W-:-:S04]  /*20c0*/  IMAD.WIDE.U32 R6, R19, R114, R22 ;  /* 0x0000007213067225 */ /* 0x000fc800078e0016 */
[----:B------:R-:W-:Y:S01]  /*20d0*/  IMAD R21, R19, R115, R4 ;  /* 0x0000007313157224 */ /* 0x000fe200078e0204 */
[----:B------:R-:W-:Y:S01]  /*20e0*/  IADD3 R5, P0, R118, R6, RZ ;  /* 0x0000000676057210 */ /* 0x000fe20007f1e0ff */
[----:B------:R-:W-:Y:S02]  /*20f0*/  IMAD.IADD R4, R119, 0x1, R13 ;  /* 0x0000000177047824 */ /* 0x000fe400078e020d */
[----:B------:R-:W-:Y:S02]  /*2100*/  IMAD R8, R8, UR4, RZ ;  /* 0x0000000408087c24 */ /* 0x000fe4000f8e02ff */
[C---:B------:R-:W-:Y:S01]  /*2110*/  IMAD.WIDE.U32 R116, R9.reuse, UR4, R116 ;  /* 0x0000000409747c25 */ /* 0x040fe2000f8e0074 */
[----:B------:R-:W-:Y:S02]  /*2120*/  IADD3.X R6, R4, R7, R21, P0, !PT ;  /* 0x0000000704067210 */ /* 0x000fe400007fe415 */
[----:B------:R-:W-:Y:S01]  /*2130*/  ISETP.GE.AND P0, PT, R22, R125, PT ;  /* 0x0000007d1600720c */ /* 0x000fe20003f06270 */
[----:B------:R-:W-:Y:S01]  /*2140*/  IMAD R41, R9, UR5, R8 ;  /* 0x0000000509297c24 */ /* 0x000fe2000f8e0208 */
[C---:B------:R-:W-:Y:S01]  /*2150*/  SEL R9, R125.reuse, RZ, P1 ;  /* 0x000000ff7d097207 */ /* 0x040fe20000800000 */
[----:B------:R-:W-:Y:S01]  /*2160*/  IMAD R8, R146, R102, RZ ;  /* 0x0000006692087224 */ /* 0x000fe200078e02ff */
[----:B------:R-:W-:Y:S01]  /*2170*/  SEL R7, R125, RZ, P0 ;  /* 0x000000ff7d077207 */ /* 0x000fe20000000000 */
[----:B------:R-:W-:-:S02]  /*2180*/  IMAD.IADD R113, R113, 0x1, R11 ;  /* 0x0000000171717824 */ /* 0x000fc400078e020b */
[----:B------:R-:W-:Y:S02]  /*2190*/  IMAD.IADD R111, R11, 0x1, R111 ;  /* 0x000000010b6f7824 */ /* 0x000fe400078e026f */
[----:B------:R-:W-:Y:S01]  /*21a0*/  IMAD R11, R19, R103, R8 ;  /* 0x00000067130b7224 */ /* 0x000fe200078e0208 */
[----:B------:R-:W-:Y:S01]  /*21b0*/  SEL R8, R125, RZ, P3 ;  /* 0x000000ff7d087207 */ /* 0x000fe20001800000 */
[----:B------:R-:W-:Y:S01]  /*21c0*/  IMAD.IADD R7, R22, 0x1, R7 ;  /* 0x0000000116077824 */ /* 0x000fe200078e0207 */
[----:B------:R-:W-:Y:S01]  /*21d0*/  IADD3 R120, P3, R19, R120, RZ ;  /* 0x0000007813787210 */ /* 0x000fe20007f7e0ff */
[----:B------:R-:W-:Y:S02]  /*21e0*/  IMAD.IADD R9, R204, 0x1, R9 ;  /* 0x00000001cc097824 */ /* 0x000fe400078e0209 */
[----:B------:R-:W-:Y:S01]  /*21f0*/  IMAD.IADD R12, R205, 0x1, R8 ;  /* 0x00000001cd0c7824 */ /* 0x000fe200078e0208 */
[----:B------:R-:W-:Y:S01]  /*2200*/  SHF.R.S32.HI R8, RZ, 0x1f, R7 ;  /* 0x0000001fff087819 */ /* 0x000fe20000011407 */
[----:B------:R-:W-:Y:S01]  /*2210*/  IMAD.IADD R107, R107, 0x1, R11 ;  /* 0x000000016b6b7824 */ /* 0x000fe200078e020b */
[----:B------:R-:W-:Y:S01]  /*2220*/  SHF.R.S32.HI R10, RZ, 0x1f, R9 ;  /* 0x0000001fff0a7819 */ /* 0x000fe20000011409 */
[----:B------:R-:W-:Y:S01]  /*2230*/  IMAD.IADD R105, R11, 0x1, R105 ;  /* 0x000000010b697824 */ /* 0x000fe200078e0269 */
[CC--:B------:R-:W-:Y:S01]  /*2240*/  LEA.HI R21, R8.reuse, R7.reuse, RZ, 0x3 ;  /* 0x0000000708157211 */ /* 0x0c0fe200078f18ff */
[----:B-----5:R-:W-:Y:S01]  /*2250*/  IMAD.WIDE.U32 R106, R145, R102, R106 ;  /* 0x00000066916a7225 */ /* 0x020fe200078e006a */
[----:B------:R-:W-:-:S02]  /*2260*/  LEA.HI R7, R8, R7, RZ, 0x6 ;  /* 0x0000000708077211 */ /* 0x000fc400078f30ff */
[CC--:B------:R-:W-:Y:S01]  /*2270*/  LEA.HI R8, R10.reuse, R9.reuse, RZ, 0x6 ;  /* 0x000000090a087211 */ /* 0x0c0fe200078f30ff */
[----:B------:R-:W-:Y:S01]  /*2280*/  IMAD.WIDE.U32 R104, R145, R102, R104 ;  /* 0x0000006691687225 */ /* 0x000fe200078e0068 */
[----:B------:R-:W-:Y:S02]  /*2290*/  LEA.HI R28, R10, R9, RZ, 0x3 ;  /* 0x000000090a1c7211 */ /* 0x000fe400078f18ff */
[----:B------:R-:W-:Y:S01]  /*22a0*/  SHF.R.S32.HI R7, RZ, 0x6, R7 ;  /* 0x00000006ff077819 */ /* 0x000fe20000011407 */
[----:B------:R-:W-:Y:S01]  /*22b0*/  IMAD.X R121, R15, 0x1, R146, P3 ;  /* 0x000000010f797824 */ /* 0x000fe200018e0692 */
[----:B------:R-:W-:Y:S01]  /*22c0*/  LOP3.LUT R11, R207, 0x38, R21, 0xf8, !PT ;  /* 0x00000038cf0b7812 */ /* 0x000fe200078ef815 */
[----:B------:R-:W-:Y:S01]  /*22d0*/  IMAD.WIDE.U32 R112, R145, R108, R112 ;  /* 0x0000006c91707225 */ /* 0x000fe200078e0070 */
[----:B------:R-:W-:Y:S02]  /*22e0*/  SHF.R.S32.HI R9, RZ, 0x6, R8 ;  /* 0x00000006ff097819 */ /* 0x000fe40000011408 */
[C---:B------:R-:W-:Y:S01]  /*22f0*/  LOP3.LUT R8, R208.reuse, 0x38, R21, 0xf8, !PT ;  /* 0x00000038d0087812 */ /* 0x040fe200078ef815 */
[C---:B------:R-:W-:Y:S01]  /*2300*/  IMAD R144, R7.reuse, 0x1c00, R210 ;  /* 0x00001c0007907824 */ /* 0x040fe200078e02d2 */
[----:B------:R-:W-:Y:S01]  /*2310*/  SHF.R.S32.HI R13, RZ, 0x1f, R12 ;  /* 0x0000001fff0d7819 */ /* 0x000fe2000001140c */
[----:B------:R-:W-:Y:S01]  /*2320*/  IMAD R142, R7, 0x1c00, R212 ;  /* 0x00001c00078e7824 */ /* 0x000fe200078e02d4 */
[----:B------:R-:W-:Y:S01]  /*2330*/  LOP3.LUT R11, R11, R236, RZ, 0x3c, !PT ;  /* 0x000000ec0b0b7212 */ /* 0x000fe200078e3cff */
[C---:B------:R-:W-:Y:S01]  /*2340*/  IMAD R143, R9.reuse, 0x1c00, R210 ;  /* 0x00001c00098f7824 */ /* 0x040fe200078e02d2 */
[----:B------:R-:W-:Y:S01]  /*2350*/  LOP3.LUT R10, R208, 0x38, R28, 0xf8, !PT ;  /* 0x00000038d00a7812 */ /* 0x000fe200078ef81c */
[----:B------:R-:W-:Y:S01]  /*2360*/  IMAD R140, R9, 0x1c00, R212 ;  /* 0x00001c00098c7824 */ /* 0x000fe200078e02d4 */
[----:B------:R-:W-:Y:S01]  /*2370*/  LOP3.LUT R7, R8, R209, RZ, 0x3c, !PT ;  /* 0x000000d108077212 */ /* 0x000fe200078e3cff */
[----:B------:R-:W-:Y:S01]  /*2380*/  IMAD.IADD R142, R142, 0x1, R11 ;  /* 0x000000018e8e7824 */ /* 0x000fe200078e020b */
[----:B------:R-:W-:Y:S01]  /*2390*/  LEA.HI R30, R13, R12, RZ, 0x3 ;  /* 0x0000000c0d1e7211 */ /* 0x000fe200078f18ff */
[----:B------:R-:W-:Y:S01]  /*23a0*/  IMAD.WIDE.U32 R110, R145, R108, R110 ;  /* 0x0000006c916e7225 */ /* 0x000fe200078e006e */
[----:B------:R-:W-:-:S02]  /*23b0*/  LEA.HI R12, R13, R12, RZ, 0x6 ;  /* 0x0000000c0d0c7211 */ /* 0x000fc400078f30ff */
[-C--:B------:R-:W-:Y:S01]  /*23c0*/  LOP3.LUT R10, R10, R209.reuse, RZ, 0x3c, !PT ;  /* 0x000000d10a0a7212 */ /* 0x080fe200078e3cff */
[----:B------:R-:W-:Y:S01]  /*23d0*/  IMAD.IADD R144, R144, 0x1, R7 ;  /* 0x0000000190907824 */ /* 0x000fe200078e0207 */
[C---:B------:R-:W-:Y:S01]  /*23e0*/  LOP3.LUT R11, R207.reuse, 0x38, R28, 0xf8, !PT ;  /* 0x00000038cf0b7812 */ /* 0x040fe200078ef81c */
[----:B------:R-:W-:Y:S01]  /*23f0*/  IMAD.WIDE.U32 R114, R114, 0x70, RZ ;  /* 0x0000007072727825 */ /* 0x000fe200078e00ff */
[----:B------:R-:W-:Y:S02]  /*2400*/  SHF.R.S32.HI R7, RZ, 0x6, R12 ;  /* 0x00000006ff077819 */ /* 0x000fe4000001140c */
[----:B------:R-:W-:Y:S01]  /*2410*/  LOP3.LUT R13, R207, 0x38, R30, 0xf8, !PT ;  /* 0x00000038cf0d7812 */ /* 0x000fe200078ef81e */
[----:B------:R-:W-:Y:S01]  /*2420*/  IMAD.IADD R143, R143, 0x1, R10 ;  /* 0x000000018f8f7824 */ /* 0x000fe200078e020a */
[-C--:B------:R-:W-:Y:S01]  /*2430*/  LOP3.LUT R11, R11, R236.reuse, RZ, 0x3c, !PT ;  /* 0x000000ec0b0b7212 */ /* 0x080fe200078e3cff */
[C---:B------:R-:W-:Y:S01]  /*2440*/  IMAD R139, R7.reuse, 0x1c00, R212 ;  /* 0x00001c00078b7824 */ /* 0x040fe200078e02d4 */
[----:B------:R-:W-:Y:S01]  /*2450*/  LOP3.LUT R8, R208, 0x38, R30, 0xf8, !PT ;  /* 0x00000038d0087812 */ /* 0x000fe200078ef81e */
[----:B------:R-:W-:Y:S01]  /*2460*/  IMAD R141, R7, 0x1c00, R210 ;  /* 0x00001c00078d7824 */ /* 0x000fe200078e02d2 */
[----:B------:R-:W-:Y:S01]  /*2470*/  LOP3.LUT R10, R13, R236, RZ, 0x3c, !PT ;  /* 0x000000ec0d0a7212 */ /* 0x000fe200078e3cff */
[----:B------:R-:W-:Y:S01]  /*2480*/  IMAD.IADD R140, R140, 0x1, R11 ;  /* 0x000000018c8c7824 */ /* 0x000fe200078e020b */
[----:B------:R-:W-:Y:S01]  /*2490*/  SHF.R.S32.HI R9, RZ, 0x1f, R145 ;  /* 0x0000001fff097819 */ /* 0x000fe20000011491 */
[----:B------:R-:W-:Y:S01]  /*24a0*/  VIADD R11, R22, 0xa0 ;  /* 0x000000a0160b7836 */ /* 0x000fe20000000000 */
[-C--:B------:R-:W-:Y:S01]  /*24b0*/  LOP3.LUT R8, R8, R209.reuse, RZ, 0x3c, !PT ;  /* 0x000000d108087212 */ /* 0x080fe200078e3cff */
[----:B------:R-:W-:Y:S01]  /*24c0*/  IMAD.IADD R139, R139, 0x1, R10 ;  /* 0x000000018b8b7824 */ /* 0x000fe200078e020a */
[----:B------:R-:W-:Y:S01]  /*24d0*/  LOP3.LUT R12, R208, 0x18, R22, 0xf8, !PT ;  /* 0x00000018d00c7812 */ /* 0x000fe200078ef816 */
[----:B------:R-:W-:Y:S01]  /*24e0*/  IMAD R10, R9, R102, RZ ;  /* 0x00000066090a7224 */ /* 0x000fe200078e02ff */
[----:B------:R-:W-:Y:S01]  /*24f0*/  ISETP.GE.AND P2, PT, R11, UR6, PT ;  /* 0x000000060b007c0c */ /* 0x000fe2000bf46270 */
[----:B------:R-:W-:Y:S01]  /*2500*/  IMAD.IADD R141, R141, 0x1, R8 ;  /* 0x000000018d8d7824 */ /* 0x000fe200078e0208 */
[----:B------:R-:W-:Y:S01]  /*2510*/  LOP3.LUT R13, R12, R209, RZ, 0x3c, !PT ;  /* 0x000000d10c0d7212 */ /* 0x000fe200078e3cff */
[----:B------:R-:W-:Y:S01]  /*2520*/  IMAD R8, R9, R108, RZ ;  /* 0x0000006c09087224 */ /* 0x000fe200078e02ff */
[C---:B------:R-:W-:Y:S01]  /*2530*/  SHF.L.U64.HI R9, R102.reuse, 0x6, R103 ;  /* 0x0000000666097819 */ /* 0x040fe20000010267 */
[----:B------:R-:W-:Y:S01]  /*2540*/  IMAD R29, R145, R103, R10 ;  /* 0x00000067911d7224 */ /* 0x000fe200078e020a */
[C---:B------:R-:W-:Y:S01]  /*2550*/  SHF.L.U32 R10, R102.reuse, 0x6, RZ ;  /* 0x00000006660a7819 */ /* 0x040fe200000006ff */
[----:B------:R-:W-:Y:S01]  /*2560*/  IMAD.WIDE.U32 R102, R102, 0x70, RZ ;  /* 0x0000007066667825 */ /* 0x000fe200078e00ff */
[----:B------:R-:W-:-:S02]  /*2570*/  SEL R32, RZ, 0x20, P2 ;  /* 0x00000020ff207807 */ /* 0x000fc40001000000 */
[C---:B------:R-:W-:Y:S01]  /*2580*/  SHF.L.U64.HI R7, R108.reuse, 0x6, R109 ;  /* 0x000000066c077819 */ /* 0x040fe2000001026d */
[----:B------:R-:W-:Y:S01]  /*2590*/  IMAD R33, R145, R109, R8 ;  /* 0x0000006d91217224 */ /* 0x000fe200078e0208 */
[----:B0-----:R-:W-:Y:S01]  /*25a0*/  SHF.R.S32.HI R20, RZ, 0x3, R21 ;  /* 0x00000003ff147819 */ /* 0x001fe20000011415 */
[----:B------:R-:W-:Y:S01]  /*25b0*/  IMAD.IADD R134, R103, 0x1, R27 ;  /* 0x0000000167867824 */ /* 0x000fe200078e021b */
[----:B------:R-:W-:Y:S01]  /*25c0*/  SHF.R.S32.HI R27, RZ, 0x3, R28 ;  /* 0x00000003ff1b7819 */ /* 0x000fe2000001141c */
[----:B------:R-:W-:Y:S01]  /*25d0*/  IMAD.IADD R14, R107, 0x1, R29 ;  /* 0x000000016b0e7824 */ /* 0x000fe200078e021d */
[----:B------:R-:W-:Y:S01]  /*25e0*/  LOP3.LUT R39, R31, R32, RZ, 0xfc, !PT ;  /* 0x000000201f277212 */ /* 0x000fe200078efcff */
[----:B------:R-:W-:Y:S01]  /*25f0*/  IMAD.IADD R15, R29, 0x1, R105 ;  /* 0x000000011d0f7824 */ /* 0x000fe200078e0269 */
[----:B------:R-:W-:Y:S01]  /*2600*/  SHF.R.S32.HI R29, RZ, 0x3, R30 ;  /* 0x00000003ff1d7819 */ /* 0x000fe2000001141e */
[C---:B------:R-:W-:Y:S01]  /*2610*/  IMAD.SHL.U32 R8, R108.reuse, 0x40, RZ ;  /* 0x000000406c087824 */ /* 0x040fe200078e00ff */
[----:B------:R-:W-:Y:S01]  /*2620*/  LOP3.LUT R21, R21, 0xfffffff8, RZ, 0xc0, !PT ;  /* 0xfffffff815157812 */ /* 0x000fe200078ec0ff */
[----:B------:R-:W-:Y:S01]  /*2630*/  IMAD.WIDE.U32 R108, R108, 0x70, RZ ;  /* 0x000000706c6c7825 */ /* 0x000fe200078e00ff */
[----:B------:R-:W-:-:S02]  /*2640*/  LOP3.LUT R28, R28, 0xfffffff8, RZ, 0xc0, !PT ;  /* 0xfffffff81c1c7812 */ /* 0x000fc400078ec0ff */
[----:B------:R-:W-:Y:S01]  /*2650*/  LOP3.LUT R30, R30, 0xfffffff8, RZ, 0xc0, !PT ;  /* 0xfffffff81e1e7812 */ /* 0x000fe200078ec0ff */
[----:B------:R-:W-:Y:S01]  /*2660*/  IMAD.IADD R138, R210, 0x1, R13 ;  /* 0x00000001d28a7824 */ /* 0x000fe200078e020d */
[----:B------:R-:W-:Y:S01]  /*2670*/  LOP3.LUT R35, R39, 0x2, RZ, 0xc0, !PT ;  /* 0x0000000227237812 */ /* 0x000fe200078ec0ff */
[----:B------:R-:W-:Y:S01]  /*2680*/  IMAD.IADD R12, R113, 0x1, R33 ;  /* 0x00000001710c7824 */ /* 0x000fe200078e0221 */
[----:B------:R-:W-:Y:S01]  /*2690*/  LOP3.LUT R36, R39, 0x4, RZ, 0xc0, !PT ;  /* 0x0000000427247812 */ /* 0x000fe200078ec0ff */
[----:B------:R-:W-:Y:S01]  /*26a0*/  IMAD.IADD R13, R33, 0x1, R111 ;  /* 0x00000001210d7824 */ /* 0x000fe200078e026f */
[----:B------:R-:W-:Y:S01]  /*26b0*/  LOP3.LUT R37, R39, 0x8, RZ, 0xc0, !PT ;  /* 0x0000000827257812 */ /* 0x000fe200078ec0ff */
[----:B------:R-:W-:Y:S01]  /*26c0*/  IMAD.SHL.U32 R125, R125, 0x2, RZ ;  /* 0x000000027d7d7824 */ /* 0x000fe200078e00ff */
[----:B------:R-:W-:Y:S01]  /*26d0*/  LOP3.LUT R38, R39, 0x10, RZ, 0xc0, !PT ;  /* 0x0000001027267812 */ /* 0x000fe200078ec0ff */
[----:B------:R-:W-:Y:S01]  /*26e0*/  IMAD.IADD R127, R115, 0x1, R127 ;  /* 0x00000001737f7824 */ /* 0x000fe200078e027f */
[----:B------:R-:W-:Y:S01]  /*26f0*/  LOP3.LUT R31, R31, 0x1, RZ, 0xc0, !PT ;  /* 0x000000011f1f7812 */ /* 0x000fe200078ec0ff */
[----:B------:R-:W-:Y:S01]  /*2700*/  IMAD.IADD R135, R109, 0x1, R135 ;  /* 0x000000016d877824 */ /* 0x000fe200078e0287 */
[----:B------:R-:W-:Y:S01]  /*2710*/  SHF.R.S32.HI R32, RZ, 0x1f, R21 ;  /* 0x0000001fff207819 */ /* 0x000fe20000011415 */
[----:B------:R-:W-:Y:S01]  /*2720*/  IMAD.IADD R40, R117, 0x1, R41 ;  /* 0x0000000175287824 */ /* 0x000fe200078e0229 */
[----:B------:R-:W-:-:S02]  /*2730*/  SHF.R.S32.HI R33, RZ, 0x1f, R28 ;  /* 0x0000001fff217819 */ /* 0x000fc4000001141c */
[----:B------:R-:W-:Y:S02]  /*2740*/  SHF.R.S32.HI R34, RZ, 0x1f, R30 ;  /* 0x0000001fff227819 */ /* 0x000fe4000001141e */
[----:B------:R-:W-:-:S07]  /*2750*/  LOP3.LUT R39, R39, 0x20, RZ, 0xc0, !PT ;  /* 0x0000002027277812 */ /* 0x000fce00078ec0ff */
.L_x_3406:
[----:B-12---:R-:W2:Y:S01]  /*2760*/  LDL.LU R45, [R1+0x10] ;  /* 0x00001000012d7983 */ /* 0x006ea20000300800 */
[----:B-----5:R-:W-:Y:S01]  /*2770*/  VIADD R53, R25, 0xffffffff ;  /* 0xffffffff19357836 */ /* 0x020fe20000000000 */
[----:B------:R-:W0:Y:S01]  /*2780*/  LDC.64 R122, c[0x0][0x2d8] ;  /* 0x0000b600ff7a7b82 */ /* 0x000e220000000a00 */
[----:B------:R-:W-:Y:S01]  /*2790*/  LOP3.LUT P5, RZ, R218, 0x4, RZ, 0xc0, !PT ;  /* 0x00000004daff7812 */ /* 0x000fe200078ac0ff */
[----:B------:R-:W-:Y:S01]  /*27a0*/  IMAD R41, R18, 0x5400, R138 ;  /* 0x0000540012297824 */ /* 0x000fe200078e028a */
[----:B------:R-:W-:Y:S05]  /*27b0*/  YIELD ;  /* 0x0000000000007946 */ /* 0x000fea0003800000 */
[----:B------:R-:W-:Y:S01]  /*27c0*/  SHF.R.S32.HI R46, RZ, 0x1f, R53 ;  /* 0x0000001fff2e7819 */ /* 0x000fe20000011435 */
[-C--:B------:R-:W-:Y:S01]  /*27d0*/  IMAD R25, R127, R53.reuse, RZ ;  /* 0x000000357f197224 */ /* 0x080fe200078e02ff */
[----:B------:R-:W1:Y:S01]  /*27e0*/  LDC R124, c[0x0][0x3d4] ;  /* 0x0000f500ff7c7b82 */ /* 0x000e620000000800 */
[----:B------:R-:W-:Y:S01]  /*27f0*/  IMAD.WIDE.U32 R130, R114, R53, RZ ;  /* 0x0000003572827225 */ /* 0x000fe200078e00ff */
[----:B------:R-:W-:Y:S03]  /*2800*/  BSSY B0, `(.L_x_3307) ;  /* 0x00007c1000007945 */ /* 0x000fe60003800000 */
[----:B------:R-:W-:Y:S01]  /*2810*/  IMAD R25, R46, R114, R25 ;  /* 0x000000722e197224 */ /* 0x000fe200078e0219 */
[----:B------:R-:W-:-:S03]  /*2820*/  IADD3 R43, P4, R5, R130, RZ ;  /* 0x00000082052b7210 */ /* 0x000fc60007f9e0ff */
[----:B------:R-:W-:Y:S01]  /*2830*/  IMAD.IADD R96, R131, 0x1, R25 ;  /* 0x0000000183607824 */ /* 0x000fe200078e0219 */
[----:B------:R-:W-:-:S03]  /*2840*/  IADD3 R25, P2, P3, R5, R130, R137 ;  /* 0x0000008205197210 */ /* 0x000fc60007b5e089 */
[----:B------:R-:W-:Y:S01]  /*2850*/  IMAD.X R44, R96, 0x1, R6, P4 ;  /* 0x00000001602c7824 */ /* 0x000fe200020e0606 */
[----:B------:R-:W-:Y:S02]  /*2860*/  IADD3.X R42, R6, R96, R136, P2, P3 ;  /* 0x00000060062a7210 */ /* 0x000fe400017e6488 */
[----:B------:R-:W-:Y:S02]  /*2870*/  ISETP.GT.AND P3, PT, R53, R126, PT ;  /* 0x0000007e3500720c */ /* 0x000fe40003f64270 */
[-C--:B0-----:R-:W-:Y:S02]  /*2880*/  LEA R48, P2, R25, R122.reuse, 0x1 ;  /* 0x0000007a19307211 */ /* 0x081fe400078408ff */
[----:B------:R-:W-:Y:S02]  /*2890*/  LEA R50, P4, R43, R122, 0x1 ;  /* 0x0000007a2b327211 */ /* 0x000fe400078808ff */
[----:B------:R-:W-:Y:S01]  /*28a0*/  LEA.HI.X R49, R25, R123, R42, 0x1, P2 ;  /* 0x0000007b19317211 */ /* 0x000fe200010f0c2a */
[----:B------:R-:W-:Y:S01]  /*28b0*/  IMAD.MOV.U32 R25, RZ, RZ, R53 ;  /* 0x000000ffff197224 */ /* 0x000fe200078e0035 */
[----:B-1----:R-:W-:-:S02]  /*28c0*/  ISETP.GE.AND P2, PT, R124, 0x1, PT ;  /* 0x000000017c00780c */ /* 0x002fc40003f46270 */
[----:B------:R-:W-:Y:S01]  /*28d0*/  LEA.HI.X R51, R43, R123, R44, 0x1, P4 ;  /* 0x0000007b2b337211 */ /* 0x000fe200020f0c2c */
[C---:B------:R-:W-:Y:S02]  /*28e0*/  VIADD R43, R41.reuse, 0x20 ;  /* 0x00000020292b7836 */ /* 0x040fe40000000000 */
[C---:B------:R-:W-:Y:S02]  /*28f0*/  @P5 VIADD R43, R41.reuse, 0xffffffe0 ;  /* 0xffffffe0292b5836 */ /* 0x040fe40000000000 */
[--C-:B------:R-:W-:Y:S02]  /*2900*/  IMAD R41, R41, 0x2, R26.reuse ;  /* 0x0000000229297824 */ /* 0x100fe400078e021a */
[----:B------:R-:W-:Y:S01]  /*2910*/  IMAD R42, R43, 0x2, R26 ;  /* 0x000000022b2a7824 */ /* 0x000fe200078e021a */
[----:B--2---:R-:W-:-:S04]  /*2920*/  LOP3.LUT R45, R45, 0xfffffffd, RZ, 0xc0, !PT ;  /* 0xfffffffd2d2d7812 */ /* 0x004fc800078ec0ff */
[----:B------:R-:W-:-:S05]  /*2930*/  @P3 LOP3.LUT R45, R45, 0x2, RZ, 0xfc, !PT ;  /* 0x000000022d2d3812 */ /* 0x000fca00078efcff */
[----:B------:R0:W-:Y:S01]  /*2940*/  STL [R1+0x10], R45 ;  /* 0x0000102d01007387 */ /* 0x0001e20000100800 */
[----:B------:R-:W-:Y:S05]  /*2950*/  @!P2 BRA `(.L_x_3308) ;  /* 0x0000007400cca947 */ /* 0x000fea0003800000 */
[----:B------:R-:W-:Y:S01]  /*2960*/  ULDC.U8 UR4, c[0x0][0x3f0] ;  /* 0x0000fc0000047ab9 */ /* 0x000fe20000000000 */
[-C--:B------:R-:W-:Y:S01]  /*2970*/  IMAD R43, R134, R53.reuse, RZ ;  /* 0x00000035862b7224 */ /* 0x080fe200078e02ff */
[----:B------:R-:W-:Y:S01]  /*2980*/  ISETP.NE.AND P2, PT, RZ, UR4, PT ;  /* 0x00000004ff007c0c */ /* 0x000fe2000bf45270 */
[-C--:B------:R-:W-:Y:S02]  /*2990*/  IMAD R47, R135, R53.reuse, RZ ;  /* 0x00000035872f7224 */ /* 0x080fe400078e02ff */
[----:B0-----:R-:W-:Y:S02]  /*29a0*/  IMAD R45, R46, R102, R43 ;  /* 0x000000662e2d7224 */ /* 0x001fe400078e022b */
[----:B------:R-:W-:Y:S02]  /*29b0*/  IMAD R43, R25, -0x70, R24 ;  /* 0xffffff90192b7824 */ /* 0x000fe400078e0218 */
[----:B------:R-:W-:-:S03]  /*29c0*/  IMAD.WIDE.U32 R94, R102, R53, RZ ;  /* 0x00000035665e7225 */ /* 0x000fc600078e00ff */
[----:B------:R-:W-:Y:S01]  /*29d0*/  VIMNMX R43, R43, 0x70, PT ;  /* 0x000000702b2b7848 */ /* 0x000fe20003fe0100 */
[----:B------:R-:W-:Y:S01]  /*29e0*/  IMAD R47, R46, R108, R47 ;  /* 0x0000006c2e2f7224 */ /* 0x000fe200078e022f */
[----:B------:R-:W-:Y:S01]  /*29f0*/  IADD3 R100, R95, R45, RZ ;  /* 0x0000002d5f647210 */ /* 0x000fe20007ffe0ff */
[----:B------:R-:W-:-:S04]  /*2a00*/  IMAD.WIDE.U32 R92, R108, R53, RZ ;  /* 0x000000356c5c7225 */ /* 0x000fc800078e00ff */
        /* <DEDUP_REMOVED lines=20> */
[----:B------:R-:W-:Y:S02]  /*2b50*/  CS2R R122, SRZ ;  /* 0x00000000007a7805 */ /* 0x000fe4000001ff00 */
[----:B------:R-:W-:Y:S01]  /*2b60*/  CS2R R128, SRZ ;  /* 0x0000000000807805 */ /* 0x000fe2000001ff00 */
[----:B------:R-:W-:Y:S02]  /*2b70*/  VIADD R55, R16, 0x10 ;  /* 0x0000001010377836 */ /* 0x000fe40000000000 */
[----:B------:R-:W-:Y:S01]  /*2b80*/  IMAD.X R46, R100, 0x1, R14, P2 ;  /* 0x00000001642e7824 */ /* 0x000fe200010e060e */
[----:B------:R-:W-:-:S04]  /*2b90*/  LEA R44, P2, R45, UR4, 0x1 ;  /* 0x000000042d2c7c11 */ /* 0x000fc8000f8408ff */
[----:B------:R-:W-:Y:S01]  /*2ba0*/  LEA.HI.X R45, R45, UR5, R46, 0x1, P2 ;  /* 0x000000052d2d7c11 */ /* 0x000fe200090f0c2e */
[----:B------:R-:W-:Y:S01]  /*2bb0*/  ULDC.64 UR4, c[0x0][0x3e0] ;  /* 0x0000f80000047ab9 */ /* 0x000fe20000000a00 */
[----:B------:R-:W-:-:S05]  /*2bc0*/  IADD3 R47, P2, R112, R92, RZ ;  /* 0x0000005c702f7210 */ /* 0x000fca0007f5e0ff */
[----:B------:R-:W-:Y:S01]  /*2bd0*/  IMAD.X R54, R101, 0x1, R12, P2 ;  /* 0x0000000165367824 */ /* 0x000fe200010e060c */
[----:B------:R-:W-:-:S04]  /*2be0*/  LEA R46, P2, R47, UR4, 0x1 ;  /* 0x000000042f2e7c11 */ /* 0x000fc8000f8408ff */
[----:B------:R-:W-:Y:S02]  /*2bf0*/  LEA.HI.X R47, R47, UR5, R54, 0x1, P2 ;  /* 0x000000052f2f7c11 */ /* 0x000fe400090f0c36 */
[----:B------:R-:W-:Y:S02]  /*2c00*/  ISETP.GE.AND P2, PT, R16, R124, PT ;  /* 0x0000007c1000720c */ /* 0x000fe40003f46270 */
[----:B------:R-:W-:Y:S02]  /*2c10*/  CS2R R96, SRZ ;  /* 0x0000000000607805 */ /* 0x000fe4000001ff00 */
[----:B------:R-:W-:-:S09]  /*2c20*/  CS2R R98, SRZ ;  /* 0x0000000000627805 */ /* 0x000fd2000001ff00 */
[----:B------:R0:W5:Y:S04]  /*2c30*/  @!P2 LDG.E.64 R122, desc[UR60][R44.64] ;  /* 0x0000003c2c7aa981 */ /* 0x000168000c1e1b00 */
[----:B------:R0:W5:Y:S01]  /*2c40*/  @!P2 LDG.E.64 R128, desc[UR60][R46.64] ;  /* 0x0000003c2e80a981 */ /* 0x000162000c1e1b00 */
[----:B------:R-:W-:Y:S01]  /*2c50*/  ISETP.GE.AND P2, PT, R55, R124, PT ;  /* 0x0000007c3700720c */ /* 0x000fe20003f46270 */
[----:B------:R-:W-:Y:S01]  /*2c60*/  VIADD R55, R16, 0x20 ;  /* 0x0000002010377836 */ /* 0x000fe20000000000 */
        /* <DEDUP_REMOVED lines=22> */
[----:B------:R-:W-:-:S13]  /*2dd0*/  ISETP.GE.AND P2, PT, R55, R124, PT ;  /* 0x0000007c3700720c */ /* 0x000fda0003f46270 */
[----:B------:R0:W5:Y:S04]  /*2de0*/  @!P2 LDG.E.64 R76, desc[UR60][R44.64+0xa0] ;  /* 0x0000a03c2c4ca981 */ /* 0x000168000c1e1b00 */
[----:B------:R0:W5:Y:S02]  /*2df0*/  @!P2 LDG.E.64 R78, desc[UR60][R46.64+0xa0] ;  /* 0x0000a03c2e4ea981 */ /* 0x000164000c1e1b00 */
.L_x_3311:
[----:B------:R-:W-:Y:S05]  /*2e00*/  BSYNC B1 ;  /* 0x0000000000017941 */ /* 0x000fea0003800000 */
.L_x_3310:
        /* <DEDUP_REMOVED lines=12> */
[----:B-----5:R-:W-:Y:S01]  /*2ed0*/  IMAD.MOV.U32 R130, RZ, RZ, R76 ;  /* 0x000000ffff827224 */ /* 0x020fe200078e004c */
[----:B------:R-:W-:Y:S01]  /*2ee0*/  CS2R R74, SRZ ;  /* 0x00000000004a7805 */ /* 0x000fe2000001ff00 */
[----:B------:R-:W-:Y:S01]  /*2ef0*/  IMAD.MOV.U32 R131, RZ, RZ, R77 ;  /* 0x000000ffff837224 */ /* 0x000fe200078e004d */
[----:B------:R-:W-:Y:S06]  /*2f00*/  @P4 BRA `(.L_x_3313) ;  /* 0x0000000000b44947 */ /* 0x000fec0003800000 */
[----:B------:R-:W-:Y:S01]  /*2f10*/  IADD3 R94, P2, P5, R106, R94, R10 ;  /* 0x0000005e6a5e7210 */ /* 0x000fe20007d5e00a */
[----:B------:R-:W-:Y:S01]  /*2f20*/  ULDC.64 UR4, c[0x0][0x3c8] ;  /* 0x0000f20000047ab9 */ /* 0x000fe20000000a00 */
[----:B------:R-:W-:Y:S02]  /*2f30*/  CS2R R72, SRZ ;  /* 0x0000000000487805 */ /* 0x000fe4000001ff00 */
[----:B------:R-:W-:Y:S02]  /*2f40*/  CS2R R74, SRZ ;  /* 0x00000000004a7805 */ /* 0x000fe4000001ff00 */
[----:B0-----:R-:W-:Y:S02]  /*2f50*/  IADD3.X R45, R14, R100, R9, P2, P5 ;  /* 0x000000640e2d7210 */ /* 0x001fe400017ea409 */
[----:B------:R-:W-:-:S04]  /*2f60*/  IADD3 R92, P2, P5, R112, R92, R8 ;  /* 0x0000005c705c7210 */ /* 0x000fc80007d5e008 */
[----:B------:R-:W-:Y:S02]  /*2f70*/  IADD3.X R101, R12, R101, R7, P2, P5 ;  /* 0x000000650c657210 */ /* 0x000fe400017ea407 */
[----:B------:R-:W-:-:S04]  /*2f80*/  LEA R44, P2, R94, UR4, 0x1 ;  /* 0x000000045e2c7c11 */ /* 0x000fc8000f8408ff */
[----:B------:R-:W-:Y:S01]  /*2f90*/  LEA.HI.X R45, R94, UR5, R45, 0x1, P2 ;  /* 0x000000055e2d7c11 */ /* 0x000fe200090f0c2d */
[----:B------:R-:W-:Y:S02]  /*2fa0*/  ULDC.64 UR4, c[0x0][0x3e0] ;  /* 0x0000f80000047ab9 */ /* 0x000fe40000000a00 */
[----:B------:R-:W-:-:S04]  /*2fb0*/  LEA R46, P2, R92, UR4, 0x1 ;  /* 0x000000045c2e7c11 */ /* 0x000fc8000f8408ff */
[----:B------:R-:W-:Y:S02]  /*2fc0*/  LEA.HI.X R47, R92, UR5, R101, 0x1, P2 ;  /* 0x000000055c2f7c11 */ /* 0x000fe400090f0c65 */
[C---:B------:R-:W-:Y:S01]  /*2fd0*/  ISETP.GE.AND P2, PT, R16.reuse, R124, PT ;  /* 0x0000007c1000720c */ /* 0x040fe20003f46270 */
        /* <DEDUP_REMOVED lines=32> */
.L_x_3313:
[----:B------:R-:W-:Y:S05]  /*31e0*/  BSYNC B1 ;  /* 0x0000000000017941 */ /* 0x000fea0003800000 */
.L_x_3312:
[----:B01----:R-:W2:Y:S01]  /*31f0*/  LDL R44, [R1+0x14] ;  /* 0x00001400012c7983 */ /* 0x003ea20000100800 */
[----:B------:R-:W-:Y:S01]  /*3200*/  IMAD.MOV.U32 R45, RZ, RZ, R81 ;  /* 0x000000ffff2d7224 */ /* 0x000fe200078e0051 */
[----:B------:R-:W-:Y:S01]  /*3210*/  MOV R47, R89 ;  /* 0x00000059002f7202 */ /* 0x000fe20000000f00 */
[----:B------:R-:W-:Y:S01]  /*3220*/  IMAD.MOV.U32 R46, RZ, RZ, R88 ;  /* 0x000000ffff2e7224 */ /* 0x000fe200078e0058 */
[----:B------:R-:W-:Y:S02]  /*3230*/  PRMT R173, R130, 0x7610, R173 ;  /* 0x0000761082ad7816 */ /* 0x000fe400000000ad */
        /* <DEDUP_REMOVED lines=76> */
[----:B------:R-:W-:-:S03]  /*3700*/  IMAD.MOV.U32 R44, RZ, RZ, R52 ;  /* 0x000000ffff2c7224 */ /* 0x000fc600078e0034 */
[----:B------:R-:W-:Y:S01]  /*3710*/  PRMT R95, R46, 0x7610, R95 ;  /* 0x000076102e5f7816 */ /* 0x000fe2000000005f */
[----:B------:R-:W-:Y:S01]  /*3720*/  IMAD.MOV.U32 R46, RZ, RZ, R63 ;  /* 0x000000ffff2e7224 */ /* 0x000fe200078e003f */
[----:B------:R-:W-:Y:S02]  /*3730*/  PRMT R93, R44, 0x7610, R93 ;  /* 0x000076102c5d7816 */ /* 0x000fe4000000005d */
[----:B------:R-:W-:Y:S02]  /*3740*/  MOV R44, R60 ;  /* 0x0000003c002c7202 */ /* 0x000fe40000000f00 */
[----:B------:R-:W-:Y:S01]  /*3750*/  PRMT R156, R46, 0x7610, R156 ;  /* 0x000076102e9c7816 */ /* 0x000fe2000000009c */
[----:B------:R-:W-:Y:S01]  /*3760*/  IMAD.MOV.U32 R46, RZ, RZ, R71 ;  /* 0x000000ffff2e7224 */ /* 0x000fe200078e0047 */
[----:B------:R-:W-:Y:S01]  /*3770*/  PRMT R147, R44, 0x7610, R147 ;  /* 0x000076102c937816 */ /* 0x000fe20000000093 */
[----:B------:R-:W-:-:S03]  /*3780*/  IMAD.MOV.U32 R44, RZ, RZ, R68 ;  /* 0x000000ffff2c7224 */ /* 0x000fc600078e0044 */
[----:B------:R-:W-:Y:S02]  /*3790*/  PRMT R180, R46, 0x7610, R180 ;  /* 0x000076102eb47816 */ /* 0x000fe400000000b4 */
        /* <DEDUP_REMOVED lines=9> */
.L_x_3314:
[----:B------:R-:W-:Y:S01]  /*3830*/  IMAD R100, R18, 0x8, R2 ;  /* 0x0000000812647824 */ /* 0x000fe200078e0202 */
[----:B------:R-:W-:Y:S01]  /*3840*/  SHF.L.U32 R101, R206, 0x1f, RZ ;  /* 0x0000001fce657819 */ /* 0x000fe200000006ff */
[----:B------:R-:W-:Y:S03]  /*3850*/  BSSY B1, `(.L_x_3315) ;  /* 0x0000003000017945 */ /* 0x000fe60003800000 */
[----:B------:R-:W0:Y:S02]  /*3860*/  SYNCS.PHASECHK.TRANS64.TRYWAIT P5, [R100+URZ+0x36890], R101 ;  /* 0x03689065640075a7 */ /* 0x000e2400080a017f */
[----:B0-----:R-:W-:Y:S05]  /*3870*/  @!P5 BRA `(.L_x_3316) ;  /* 0x0000021400ccd947 */ /* 0x001fea0003800000 */
.L_x_3616:
[----:B------:R-:W-:Y:S05]  /*3880*/  BSYNC B1 ;  /* 0x0000000000017941 */ /* 0x000fea0003800000 */
.L_x_3315:
        /* <DEDUP_REMOVED lines=11> */
[--C-:B------:R-:W-:Y:S02]  /*3940*/  SHF.R.U64 R166, R122, 0x10, R123.reuse ;  /* 0x000000107aa67819 */ /* 0x100fe4000000127b */
[----:B------:R-:W-:Y:S02]  /*3950*/  SHF.R.U32.HI R168, RZ, 0x10, R123 ;  /* 0x00000010ffa87819 */ /* 0x000fe4000001167b */
[----:B------:R-:W-:Y:S02]  /*3960*/  SHF.R.U32.HI R129, RZ, 0x10, R129 ;  /* 0x00000010ff817819 */ /* 0x000fe40000011681 */
[----:B------:R-:W-:Y:S02]  /*3970*/  PRMT R165, R169, 0x5410, R165 ;  /* 0x00005410a9a57816 */ /* 0x000fe400000000a5 */
[----:B------:R-:W-:-:S02]  /*3980*/  PRMT R166, R94, 0x5432, R166 ;  /* 0x000054325ea67816 */ /* 0x000fc400000000a6 */
[----:B------:R-:W-:Y:S02]  /*3990*/  PRMT R128, R93, 0x5432, R168 ;  /* 0x000054325d807816 */ /* 0x000fe400000000a8 */
[----:B------:R-:W-:Y:S02]  /*39a0*/  PRMT R129, R170, 0x5410, R129 ;  /* 0x00005410aa817816 */ /* 0x000fe40000000081 */
[----:B------:R-:W-:Y:S01]  /*39b0*/  LOP3.LUT R177, R45, 0xffff0000, RZ, 0xc0, !PT ;  /* 0xffff00002db17812 */ /* 0x000fe200078ec0ff */
[----:B------:R-:W-:Y:S01]  /*39c0*/  IMAD.U32 R171, R128, 0x10000, RZ ;  /* 0x0001000080ab7824 */ /* 0x000fe200078e00ff */
[----:B------:R-:W-:Y:S01]  /*39d0*/  LOP3.LUT R168, R165, 0xffff0000, RZ, 0xc0, !PT ;  /* 0xffff0000a5a87812 */ /* 0x000fe200078ec0ff */
[----:B------:R-:W-:Y:S01]  /*39e0*/  IMAD.U32 R169, R129, 0x10000, RZ ;  /* 0x0001000081a97824 */ /* 0x000fe200078e00ff */
[----:B------:R-:W-:Y:S01]  /*39f0*/  LOP3.LUT R170, R166, 0xffff0000, RZ, 0xc0, !PT ;  /* 0xffff0000a6aa7812 */ /* 0x000fe200078ec0ff */
[----:B------:R-:W-:Y:S01]  /*3a00*/  IMAD.U32 R165, R165, 0x10000, RZ ;  /* 0x00010000a5a57824 */ /* 0x000fe200078e00ff */
[C---:B------:R-:W-:Y:S01]  /*3a10*/  SHF.L.U32 R122, R46.reuse, 0x10, RZ ;  /* 0x000000102e7a7819 */ /* 0x040fe200000006ff */
[----:B------:R-:W-:Y:S01]  /*3a20*/  FMUL.FTZ R172, R177, R168 ;  /* 0x000000a8b1ac7220 */ /* 0x000fe20000410000 */
[----:B------:R-:W-:Y:S01]  /*3a30*/  LOP3.LUT R123, R47, 0xffff0000, RZ, 0xc0, !PT ;  /* 0xffff00002f7b7812 */ /* 0x000fe200078ec0ff */
[----:B------:R-:W-:Y:S01]  /*3a40*/  IMAD.U32 R47, R45, 0x10000, RZ ;  /* 0x000100002d2f7824 */ /* 0x000fe200078e00ff */
[----:B------:R-:W-:Y:S01]  /*3a50*/  LOP3.LUT R46, R46, 0xffff0000, RZ, 0xc0, !PT ;  /* 0xffff00002e2e7812 */ /* 0x000fe200078ec0ff */
[----:B------:R-:W-:Y:S01]  /*3a60*/  FMUL.FTZ R177, R177, R170 ;  /* 0x000000aab1b17220 */ /* 0x000fe20000410000 */
[----:B------:R-:W-:-:S02]  /*3a70*/  IMAD.U32 R45, R44, 0x10000, RZ ;  /* 0x000100002c2d7824 */ /* 0x000fc400078e00ff */
[C---:B------:R-:W-:Y:S01]  /*3a80*/  FFMA.FTZ R172, R47.reuse, R170, -R172 ;  /* 0x000000aa2fac7223 */ /* 0x040fe200000108ac */
[----:B------:R-:W-:Y:S01]  /*3a90*/  LOP3.LUT R44, R44, 0xffff0000, RZ, 0xc0, !PT ;  /* 0xffff00002c2c7812 */ /* 0x000fe200078ec0ff */
[----:B------:R-:W-:Y:S01]  /*3aa0*/  FFMA.FTZ R177, R47, R168, R177 ;  /* 0x000000a82fb17223 */ /* 0x000fe200000100b1 */
[C---:B------:R-:W-:Y:S01]  /*3ab0*/  FMUL.FTZ R179, R46.reuse, R169 ;  /* 0x000000a92eb37220 */ /* 0x040fe20000410000 */
[----:B------:R-:W-:Y:S01]  /*3ac0*/  FMUL.FTZ R47, R46, R171 ;  /* 0x000000ab2e2f7220 */ /* 0x000fe20000410000 */
[----:B------:R-:W-:Y:S01]  /*3ad0*/  LOP3.LUT R46, R129, 0xffff0000, RZ, 0xc0, !PT ;  /* 0xffff0000812e7812 */ /* 0x000fe200078ec0ff */
[----:B------:R-:W-:Y:S01]  /*3ae0*/  IMAD.U32 R166, R166, 0x10000, RZ ;  /* 0x00010000a6a67824 */ /* 0x000fe200078e00ff */
[----:B------:R-:W-:Y:S01]  /*3af0*/  LOP3.LUT R128, R128, 0xffff0000, RZ, 0xc0, !PT ;  /* 0xffff000080807812 */ /* 0x000fe200078ec0ff */
[----:B------:R-:W-:Y:S01]  /*3b00*/  FMUL.FTZ R170, R44, R165 ;  /* 0x000000a52caa7220 */ /* 0x000fe20000410000 */
[----:B------:R-:W-:Y:S01]  /*3b10*/  FFMA.FTZ R179, R122, R171, -R179 ;  /* 0x000000ab7ab37223 */ /* 0x000fe200000108b3 */
[C---:B------:R-:W-:Y:S01]  /*3b20*/  FMUL.FTZ R168, R123.reuse, R46 ;  /* 0x0000002e7ba87220 */ /* 0x040fe20000410000 */
[----:B------:R-:W-:Y:S01]  /*3b30*/  FMUL.FTZ R44, R44, R166 ;  /* 0x000000a62c2c7220 */ /* 0x000fe20000410000 */
        /* <DEDUP_REMOVED lines=8> */
[----:B------:R-:W-:Y:S01]  /*3bc0*/  F2FP.BF16.F32.PACK_AB R47, R123, R168 ;  /* 0x000000a87b2f723e */ /* 0x000fe200000010ff */
[----:B------:R-:W-:Y:S01]  /*3bd0*/  IMAD.MOV.U32 R45, RZ, RZ, R172 ;  /* 0x000000ffff2d7224 */ /* 0x000fe200078e00ac */
[----:B------:R-:W-:-:S07]  /*3be0*/  F2FP.BF16.F32.PACK_AB R46, R122, R179 ;  /* 0x000000b37a2e723e */ /* 0x000fce00000010ff */
.L_x_3322:
[----:B------:R-:W-:Y:S05]  /*3bf0*/  BSYNC B3 ;  /* 0x0000000000037941 */ /* 0x000fea0003800000 */
.L_x_3321:
[----:B--2---:R1:W-:Y:S02]  /*3c00*/  STG.E.128 desc[UR60][R50.64], R44 ;  /* 0x0000002c32007986 */ /* 0x0043e4000c101d3c */
.L_x_3320:
[----:B------:R-:W-:Y:S05]  /*3c10*/  BSYNC B2 ;  /* 0x0000000000027941 */ /* 0x000fea0003800000 */
.L_x_3319:
[----:B------:R-:W-:Y:S01]  /*3c20*/  ISETP.NE.AND P3, PT, R35, RZ, PT ;  /* 0x000000ff2300720c */ /* 0x000fe20003f65270 */
[----:B------:R-:W-:-:S12]  /*3c30*/  BSSY B2, `(.L_x_3323) ;  /* 0x0000036000027945 */ /* 0x000fd80003800000 */
[----:B------:R-:W-:Y:S05]  /*3c40*/  @!P3 BRA `(.L_x_3324) ;  /* 0x0000000000d0b947 */ /* 0x000fea0003800000 */
[----:B-1----:R1:W2:Y:S01]  /*3c50*/  LDS.128 R44, [R42+0x21000] ;  /* 0x021000002a2c7984 */ /* 0x0022a20000000c00 */
[----:B------:R-:W-:Y:S01]  /*3c60*/  VIADD R123, R16, 0x10 ;  /* 0x00000010107b7836 */ /* 0x000fe20000000000 */
[----:B------:R-:W-:Y:S04]  /*3c70*/  BSSY B3, `(.L_x_3325) ;  /* 0x0000030000037945 */ /* 0x000fe80003800000 */
[----:B------:R-:W-:-:S13]  /*3c80*/  ISETP.GE.AND P3, PT, R123, R124, PT ;  /* 0x0000007c7b00720c */ /* 0x000fda0003f66270 */
        /* <DEDUP_REMOVED lines=46> */
.L_x_3326:
[----:B------:R-:W-:Y:S05]  /*3f70*/  BSYNC B3 ;  /* 0x0000000000037941 */ /* 0x000fea0003800000 */
.L_x_3325:
[----:B--2---:R2:W-:Y:S02]  /*3f80*/  STG.E.128 desc[UR60][R50.64+0x40], R44 ;  /* 0x0000402c32007986 */ /* 0x0045e4000c101d3c */
.L_x_3324:
[----:B------:R-:W-:Y:S05]  /*3f90*/  BSYNC B2 ;  /* 0x0000000000027941 */ /* 0x000fea0003800000 */
.L_x_3323:
[----:B------:R-:W-:Y:S01]  /*3fa0*/  ISETP.NE.AND P3, PT, R36, RZ, PT ;  /* 0x000000ff2400720c */ /* 0x000fe20003f65270 */
[----:B------:R-:W-:-:S12]  /*3fb0*/  BSSY B2, `(.L_x_3327) ;  /* 0x0000036000027945 */ /* 0x000fd80003800000 */
[----:B------:R-:W-:Y:S05]  /*3fc0*/  @!P3 BRA `(.L_x_3328) ;  /* 0x0000000000d0b947 */ /* 0x000fea0003800000 */
[----:B-12---:R1:W2:Y:S01]  /*3fd0*/  LDS.128 R44, [R41+0x24800] ;  /* 0x02480000292c7984 */ /* 0x0062a20000000c00 */
[----:B------:R-:W-:Y:S01]  /*3fe0*/  VIADD R97, R16, 0x20 ;  /* 0x0000002010617836 */ /* 0x000fe20000000000 */
[----:B------:R-:W-:Y:S04]  /*3ff0*/  BSSY B3, `(.L_x_3329) ;  /* 0x0000030000037945 */ /* 0x000fe80003800000 */
[----:B------:R-:W-:-:S13]  /*4000*/  ISETP.GE.AND P3, PT, R97, R124, PT ;  /* 0x0000007c6100720c */ /* 0x000fda0003f66270 */
[----:B-1----:R-:W-:Y:S05]  /*4010*/  @P3 BRA `(.L_x_3330) ;  /* 0x0000000000b43947 */ /* 0x002fea0003800000 */
[----:B------:R-:W-:Y:S02]  /*4020*/  SHF.R.U64 R96, R90, 0x10, R91 ;  /* 0x000000105a607819 */ /* 0x000fe4000000125b */
[----:B------:R-:W-:Y:S02]  /*4030*/  SHF.R.U64 R97, R88, 0x10, R89 ;  /* 0x0000001058617819 */ /* 0x000fe40000001259 */
[----:B------:R-:W-:Y:S02]  /*4040*/  SHF.R.U32.HI R91, RZ, 0x10, R91 ;  /* 0x00000010ff5b7819 */ /* 0x000fe4000001165b */
[----:B------:R-:W-:Y:S02]  /*4050*/  PRMT R96, R92, 0x5432, R96 ;  /* 0x000054325c607816 */ /* 0x000fe40000000060 */
[----:B------:R-:W-:Y:S01]  /*4060*/  SHF.R.U32.HI R99, RZ, 0x10, R89 ;  /* 0x00000010ff637819 */ /* 0x000fe20000011659 */
[----:B--2---:R-:W-:Y:S01]  /*4070*/  IMAD.U32 R89, R46, 0x10000, RZ ;  /* 0x000100002e597824 */ /* 0x004fe200078e00ff */
        /* <DEDUP_REMOVED lines=12> */
[----:B------:R-:W-:Y:S01]  /*4140*/  FMUL.FTZ R129, R129, R128 ;  /* 0x0000008081817220 */ /* 0x000fe20000410000 */
[----:B------:R-:W-:Y:S01]  /*4150*/  SHF.L.U32 R98, R47, 0x10, RZ ;  /* 0x000000102f627819 */ /* 0x000fe200000006ff */
[----:B------:R-:W-:-:S02]  /*4160*/  IMAD.U32 R47, R45, 0x10000, RZ ;  /* 0x000100002d2f7824 */ /* 0x000fc400078e00ff */
[----:B------:R-:W-:Y:S01]  /*4170*/  FMUL.FTZ R168, R46, R99 ;  /* 0x000000632ea87220 */ /* 0x000fe20000410000 */
[C---:B------:R-:W-:Y:S01]  /*4180*/  IMAD.U32 R45, R44.reuse, 0x10000, RZ ;  /* 0x000100002c2d7824 */ /* 0x040fe200078e00ff */
        /* <DEDUP_REMOVED lines=22> */
.L_x_3330:
[----:B------:R-:W-:Y:S05]  /*42f0*/  BSYNC B3 ;  /* 0x0000000000037941 */ /* 0x000fea0003800000 */
.L_x_3329:
[----:B--2---:R3:W-:Y:S02]  /*4300*/  STG.E.128 desc[UR60][R50.64+0x80], R44 ;  /* 0x0000802c32007986 */ /* 0x0047e4000c101d3c */
.L_x_3328:
[----:B------:R-:W-:Y:S05]  /*4310*/  BSYNC B2 ;  /* 0x0000000000027941 */ /* 0x000fea0003800000 */
.L_x_3327:
[----:B------:R-:W-:Y:S01]  /*4320*/  ISETP.NE.AND P3, PT, R37, RZ, PT ;  /* 0x000000ff2500720c */ /* 0x000fe20003f65270 */
[----:B------:R-:W-:-:S12]  /*4330*/  BSSY B2, `(.L_x_3331) ;  /* 0x0000037000027945 */ /* 0x000fd80003800000 */
[----:B------:R-:W-:Y:S05]  /*4340*/  @!P3 BRA `(.L_x_3332) ;  /* 0x0000000000d4b947 */ /* 0x000fea0003800000 */
[----:B-123--:R1:W2:Y:S01]  /*4350*/  LDS.128 R44, [R42+0x24800] ;  /* 0x024800002a2c7984 */ /* 0x00e2a20000000c00 */
[----:B------:R-:W-:Y:S01]  /*4360*/  VIADD R89, R16, 0x30 ;  /* 0x0000003010597836 */ /* 0x000fe20000000000 */
[----:B------:R-:W-:Y:S04]  /*4370*/  BSSY B3, `(.L_x_3333) ;  /* 0x0000031000037945 */ /* 0x000fe80003800000 */
[----:B------:R-:W-:-:S13]  /*4380*/  ISETP.GE.AND P3, PT, R89, R124, PT ;  /* 0x0000007c5900720c */ /* 0x000fda0003f66270 */
[----:B-1----:R-:W-:Y:S05]  /*4390*/  @P3 BRA `(.L_x_3334) ;  /* 0x0000000000b83947 */ /* 0x002fea0003800000 */
[----:B------:R-:W-:Y:S02]  /*43a0*/  SHF.R.U64 R86, R86, 0x10, R87 ;  /* 0x0000001056567819 */ /* 0x000fe40000001257 */
[----:B------:R-:W-:Y:S01]  /*43b0*/  SHF.R.U64 R88, R84, 0x10, R85 ;  /* 0x0000001054587819 */ /* 0x000fe20000001255 */
[----:B--2---:R-:W-:Y:S01]  /*43c0*/  IMAD.U32 R84, R46, 0x10000, RZ ;  /* 0x000100002e547824 */ /* 0x004fe200078e00ff */
[----:B------:R-:W-:Y:S02]  /*43d0*/  SHF.R.U32.HI R87, RZ, 0x10, R87 ;  /* 0x00000010ff577819 */ /* 0x000fe40000011657 */
[----:B------:R-:W-:Y:S02]  /*43e0*/  PRMT R193, R193, 0x5410, R86 ;  /* 0x00005410c1c17816 */ /* 0x000fe40000000056 */
[----:B------:R-:W-:Y:S01]  /*43f0*/  PRMT R187, R187, 0x5410, R88 ;  /* 0x00005410bbbb7816 */ /* 0x000fe20000000058 */
[----:B------:R-:W-:Y:S01]  /*4400*/  IMAD.U32 R88, R45, 0x10000, RZ ;  /* 0x000100002d587824 */ /* 0x000fe200078e00ff */
[----:B------:R-:W-:-:S02]  /*4410*/  SHF.R.U32.HI R89, RZ, 0x10, R85 ;  /* 0x00000010ff597819 */ /* 0x000fc40000011655 */
[----:B------:R-:W-:Y:S02]  /*4420*/  PRMT R194, R194, 0x5410, R87 ;  /* 0x00005410c2c27816 */ /* 0x000fe40000000057 */
[----:B------:R-:W-:Y:S01]  /*4430*/  LOP3.LUT R90, R45, 0xffff0000, RZ, 0xc0, !PT ;  /* 0xffff00002d5a7812 */ /* 0x000fe200078ec0ff */
        /* <DEDUP_REMOVED lines=8> */
[----:B------:R-:W-:Y:S01]  /*44c0*/  FMUL.FTZ R90, R90, R87 ;  /* 0x000000575a5a7220 */ /* 0x000fe20000410000 */
[----:B------:R-:W-:Y:S01]  /*44d0*/  LOP3.LUT R46, R47, 0xffff0000, RZ, 0xc0, !PT ;  /* 0xffff00002f2e7812 */ /* 0x000fe200078ec0ff */
[----:B------:R-:W-:-:S02]  /*44e0*/  IMAD.U32 R89, R188, 0x10000, RZ ;  /* 0x00010000bc597824 */ /* 0x000fc400078e00ff */
[C---:B------:R-:W-:Y:S01]  /*44f0*/  FFMA.FTZ R87, R88.reuse, R87, -R97 ;  /* 0x0000005758577223 */ /* 0x040fe20000010861 */
[CC--:B------:R-:W-:Y:S01]  /*4500*/  FMUL.FTZ R99, R85.reuse, R86.reuse ;  /* 0x0000005655637220 */ /* 0x0c0fe20000410000 */
[----:B------:R-:W-:Y:S01]  /*4510*/  FFMA.FTZ R88, R88, R91, R90 ;  /* 0x0000005b58587223 */ /* 0x000fe2000001005a */
        /* <DEDUP_REMOVED lines=9> */
[----:B------:R-:W-:-:S02]  /*45b0*/  IMAD.U32 R47, R47, 0x10000, RZ ;  /* 0x000100002f2f7824 */ /* 0x000fc400078e00ff */
[C---:B------:R-:W-:Y:S01]  /*45c0*/  FMUL.FTZ R46, R44.reuse, R193 ;  /* 0x000000c12c2e7220 */ /* 0x040fe20000410000 */
[----:B------:R-:W-:Y:S01]  /*45d0*/  FMUL.FTZ R44, R44, R187 ;  /* 0x000000bb2c2c7220 */ /* 0x000fe20000410000 */
[----:B------:R-:W-:Y:S01]  /*45e0*/  F2FP.BF16.F32.PACK_AB R87, R88, R87 ;  /* 0x000000575857723e */ /* 0x000fe200000010ff */
[----:B------:R-:W-:Y:S01]  /*45f0*/  FFMA.FTZ R86, R47, R188, -R86 ;  /* 0x000000bc2f567223 */ /* 0x000fe20000010856 */
[C---:B------:R-:W-:Y:S01]  /*4600*/  FFMA.FTZ R46, R45.reuse, R187, -R46 ;  /* 0x000000bb2d2e7223 */ /* 0x040fe2000001082e */
[----:B------:R-:W-:Y:S01]  /*4610*/  FFMA.FTZ R45, R45, R193, R44 ;  /* 0x000000c12d2d7223 */ /* 0x000fe2000001002c */
[----:B------:R-:W-:Y:S01]  /*4620*/  FFMA.FTZ R89, R47, R194, R89 ;  /* 0x000000c22f597223 */ /* 0x000fe20000010059 */
[----:B------:R-:W-:-:S03]  /*4630*/  F2FP.BF16.F32.PACK_AB R84, R84, R85 ;  /* 0x000000555454723e */ /* 0x000fc600000010ff */
[----:B------:R-:W-:Y:S01]  /*4640*/  F2FP.BF16.F32.PACK_AB R44, R45, R46 ;  /* 0x0000002e2d2c723e */ /* 0x000fe200000010ff */
[----:B------:R-:W-:Y:S01]  /*4650*/  IMAD.MOV.U32 R45, RZ, RZ, R87 ;  /* 0x000000ffff2d7224 */ /* 0x000fe200078e0057 */
[----:B------:R-:W-:Y:S01]  /*4660*/  F2FP.BF16.F32.PACK_AB R47, R89, R86 ;  /* 0x00000056592f723e */ /* 0x000fe200000010ff */
[----:B------:R-:W-:-:S07]  /*4670*/  IMAD.MOV.U32 R46, RZ, RZ, R84 ;  /* 0x000000ffff2e7224 */ /* 0x000fce00078e0054 */
.L_x_3334:
[----:B------:R-:W-:Y:S05]  /*4680*/  BSYNC B3 ;  /* 0x0000000000037941 */ /* 0x000fea0003800000 */
.L_x_3333:
[----:B--2---:R4:W-:Y:S02]  /*4690*/  STG.E.128 desc[UR60][R50.64+0xc0], R44 ;  /* 0x0000c02c32007986 */ /* 0x0049e4000c101d3c */
.L_x_3332:
[----:B------:R-:W-:Y:S05]  /*46a0*/  BSYNC B2 ;  /* 0x0000000000027941 */ /* 0x000fea0003800000 */
.L_x_3331:
[----:B------:R-:W-:Y:S01]  /*46b0*/  ISETP.NE.AND P3, PT, R38, RZ, PT ;  /* 0x000000ff2600720c */ /* 0x000fe20003f65270 */
[----:B------:R-:W-:-:S12]  /*46c0*/  BSSY B2, `(.L_x_3335) ;  /* 0x0000036000027945 */ /* 0x000fd80003800000 */
[----:B------:R-:W-:Y:S05]  /*46d0*/  @!P3 BRA `(.L_x_3336) ;  /* 0x0000000000d0b947 */ /* 0x000fea0003800000 */
[----:B-1234-:R1:W2:Y:S01]  /*46e0*/  LDS.128 R44, [R41+0x28000] ;  /* 0x02800000292c7984 */ /* 0x01e2a20000000c00 */
[----:B------:R-:W-:Y:S01]  /*46f0*/  VIADD R85, R16, 0x40 ;  /* 0x0000004010557836 */ /* 0x000fe20000000000 */
[----:B------:R-:W-:Y:S04]  /*4700*/  BSSY B3, `(.L_x_3337) ;  /* 0x0000030000037945 */ /* 0x000fe80003800000 */
[----:B------:R-:W-:-:S13]  /*4710*/  ISETP.GE.AND P3, PT, R85, R124, PT ;  /* 0x0000007c5500720c */ /* 0x000fda0003f66270 */
[----:B-1----:R-:W-:Y:S05]  /*4720*/  @P3 BRA `(.L_x_3338) ;  /* 0x0000000000b43947 */ /* 0x002fea0003800000 */
[----:B------:R-:W-:Y:S02]  /*4730*/  SHF.R.U64 R84, R82, 0x10, R83 ;  /* 0x0000001052547819 */ /* 0x000fe40000001253 */
[--C-:B------:R-:W-:Y:S01]  /*4740*/  SHF.R.U64 R86, R80, 0x10, R81.reuse ;  /* 0x0000001050567819 */ /* 0x100fe20000001251 */
[----:B--2---:R-:W-:Y:S01]  /*4750*/  IMAD.U32 R80, R46, 0x10000, RZ ;  /* 0x000100002e507824 */ /* 0x004fe200078e00ff */
[----:B------:R-:W-:Y:S02]  /*4760*/  SHF.R.U32.HI R81, RZ, 0x10, R81 ;  /* 0x00000010ff517819 */ /* 0x000fe40000011651 */
[----:B------:R-:W-:Y:S02]  /*4770*/  SHF.R.U32.HI R83, RZ, 0x10, R83 ;  /* 0x00000010ff537819 */ /* 0x000fe40000011653 */
[----:B------:R-:W-:Y:S02]  /*4780*/  PRMT R185, R185, 0x5410, R84 ;  /* 0x00005410b9b97816 */ /* 0x000fe40000000054 */
[----:B------:R-:W-:-:S02]  /*4790*/  PRMT R183, R183, 0x5410, R86 ;  /* 0x00005410b7b77816 */ /* 0x000fc40000000056 */
[----:B------:R-:W-:Y:S02]  /*47a0*/  PRMT R184, R184, 0x5410, R81 ;  /* 0x00005410b8b87816 */ /* 0x000fe40000000051 */
[----:B------:R-:W-:Y:S01]  /*47b0*/  PRMT R186, R186, 0x5410, R83 ;  /* 0x00005410baba7816 */ /* 0x000fe20000000053 */
[C---:B------:R-:W-:Y:S01]  /*47c0*/  IMAD.U32 R83, R45.reuse, 0x10000, RZ ;  /* 0x000100002d537824 */ /* 0x040fe200078e00ff */
        /* <DEDUP_REMOVED lines=9> */
[-C--:B------:R-:W-:Y:S01]  /*4860*/  FMUL.FTZ R89, R81, R84.reuse ;  /* 0x0000005451597220 */ /* 0x080fe20000410000 */
[----:B------:R-:W-:Y:S01]  /*4870*/  LOP3.LUT R81, R44, 0xffff0000, RZ, 0xc0, !PT ;  /* 0xffff00002c517812 */ /* 0x000fe200078ec0ff */
[----:B------:R-:W-:Y:S01]  /*4880*/  FMUL.FTZ R91, R82, R87 ;  /* 0x00000057525b7220 */ /* 0x000fe20000410000 */
[C---:B------:R-:W-:Y:S01]  /*4890*/  FFMA.FTZ R44, R83.reuse, R84, -R88 ;  /* 0x00000054532c7223 */ /* 0x040fe20000010858 */
[----:B------:R-:W-:Y:S01]  /*48a0*/  LOP3.LUT R186, R186, 0xffff0000, RZ, 0xc0, !PT ;  /* 0xffff0000baba7812 */ /* 0x000fe200078ec0ff */
[----:B------:R-:W-:Y:S01]  /*48b0*/  FFMA.FTZ R83, R83, R86, R89 ;  /* 0x0000005653537223 */ /* 0x000fe20000010059 */
[----:B------:R-:W-:Y:S01]  /*48c0*/  LOP3.LUT R184, R184, 0xffff0000, RZ, 0xc0, !PT ;  /* 0xffff0000b8b87812 */ /* 0x000fe200078ec0ff */
[----:B------:R-:W-:Y:S01]  /*48d0*/  FMUL.FTZ R89, R82, R85 ;  /* 0x0000005552597220 */ /* 0x000fe20000410000 */
[----:B------:R-:W-:-:S02]  /*48e0*/  IMAD.U32 R84, R185, 0x10000, RZ ;  /* 0x00010000b9547824 */ /* 0x000fc400078e00ff */
[----:B------:R-:W-:Y:S01]  /*48f0*/  FFMA.FTZ R91, R80, R85, -R91 ;  /* 0x00000055505b7223 */ /* 0x000fe2000001085b */
[----:B------:R-:W-:Y:S02]  /*4900*/  IMAD.U32 R82, R183, 0x10000, RZ ;  /* 0x00010000b7527824 */ /* 0x000fe400078e00ff */
[C---:B------:R-:W-:Y:S01]  /*4910*/  FMUL.FTZ R86, R46.reuse, R186 ;  /* 0x000000ba2e567220 */ /* 0x040fe20000410000 */
[----:B------:R-:W-:Y:S01]  /*4920*/  FMUL.FTZ R85, R46, R184 ;  /* 0x000000b82e557220 */ /* 0x000fe20000410000 */
[----:B------:R-:W-:Y:S01]  /*4930*/  FMUL.FTZ R46, R81, R84 ;  /* 0x00000054512e7220 */ /* 0x000fe20000410000 */
[----:B------:R-:W-:Y:S01]  /*4940*/  SHF.L.U32 R47, R47, 0x10, RZ ;  /* 0x000000102f2f7819 */ /* 0x000fe200000006ff */
[----:B------:R-:W-:Y:S01]  /*4950*/  FFMA.FTZ R80, R80, R87, R89 ;  /* 0x0000005750507223 */ /* 0x000fe20000010059 */
[-C--:B------:R-:W-:Y:S01]  /*4960*/  FMUL.FTZ R81, R81, R82.reuse ;  /* 0x0000005251517220 */ /* 0x080fe20000410000 */
[----:B------:R-:W-:Y:S02]  /*4970*/  FFMA.FTZ R46, R45, R82, -R46 ;  /* 0x000000522d2e7223 */ /* 0x000fe4000001082e */
[----:B------:R-:W-:Y:S01]  /*4980*/  FFMA.FTZ R86, R47, R184, -R86 ;  /* 0x000000b82f567223 */ /* 0x000fe20000010856 */
[----:B------:R-:W-:Y:S01]  /*4990*/  FFMA.FTZ R81, R45, R84, R81 ;  /* 0x000000542d517223 */ /* 0x000fe20000010051 */
[----:B------:R-:W-:Y:S01]  /*49a0*/  FFMA.FTZ R85, R47, R186, R85 ;  /* 0x000000ba2f557223 */ /* 0x000fe20000010055 */
[----:B------:R-:W-:-:S02]  /*49b0*/  F2FP.BF16.F32.PACK_AB R80, R80, R91 ;  /* 0x0000005b5050723e */ /* 0x000fc400000010ff */
[----:B------:R-:W-:Y:S02]  /*49c0*/  F2FP.BF16.F32.PACK_AB R45, R83, R44 ;  /* 0x0000002c532d723e */ /* 0x000fe400000010ff */
[----:B------:R-:W-:Y:S01]  /*49d0*/  F2FP.BF16.F32.PACK_AB R44, R81, R46 ;  /* 0x0000002e512c723e */ /* 0x000fe200000010ff */
[----:B------:R-:W-:Y:S01]  /*49e0*/  IMAD.MOV.U32 R46, RZ, RZ, R80 ;  /* 0x000000ffff2e7224 */ /* 0x000fe200078e0050 */
[----:B------:R-:W-:-:S07]  /*49f0*/  F2FP.BF16.F32.PACK_AB R47, R85, R86 ;  /* 0x00000056552f723e */ /* 0x000fce00000010ff */
.L_x_3338:
[----:B------:R-:W-:Y:S05]  /*4a00*/  BSYNC B3 ;  /* 0x0000000000037941 */ /* 0x000fea0003800000 */
.L_x_3337:
[----:B--2---:R1:W-:Y:S02]  /*4a10*/  STG.E.128 desc[UR60][R50.64+0x100], R44 ;  /* 0x0001002c32007986 */ /* 0x0043e4000c101d3c */
.L_x_3336:
[----:B------:R-:W-:Y:S05]  /*4a20*/  BSYNC B2 ;  /* 0x0000000000027941 */ /* 0x000fea0003800000 */
.L_x_3335:
[----:B------:R-:W-:-:S13]  /*4a30*/  ISETP.NE.AND P3, PT, R39, RZ, PT ;  /* 0x000000ff2700720c */ /* 0x000fda0003f65270 */
[----:B------:R-:W-:Y:S05]  /*4a40*/  @!P3 BRA `(.L_x_3318) ;  /* 0x0000000000d0b947 */ /* 0x000fea0003800000 */
[----:B-1234-:R1:W2:Y:S01]  /*4a50*/  LDS.128 R44, [R42+0x28000] ;  /* 0x028000002a2c7984 */ /* 0x01e2a20000000c00 */
        /* <DEDUP_REMOVED lines=8> */
[----:B------:R-:W-:Y:S02]  /*4ae0*/  PRMT R173, R173, 0x5410, R80 ;  /* 0x00005410adad7816 */ /* 0x000fe40000000050 */
[----:B------:R-:W-:Y:S01]  /*4af0*/  SHF.R.U32.HI R83, RZ, 0x10, R77 ;  /* 0x00000010ff537819 */ /* 0x000fe2000001164d */
[----:B--2---:R-:W-:Y:S01]  /*4b00*/  IMAD.U32 R77, R46, 0x10000, RZ ;  /* 0x000100002e4d7824 */ /* 0x004fe200078e00ff */
[----:B------:R-:W-:-:S02]  /*4b10*/  PRMT R176, R176, 0x5410, R81 ;  /* 0x00005410b0b07816 */ /* 0x000fc40000000051 */
[----:B------:R-:W-:Y:S02]  /*4b20*/  LOP3.LUT R78, R45, 0xffff0000, RZ, 0xc0, !PT ;  /* 0xffff00002d4e7812 */ /* 0x000fe400078ec0ff */
[----:B------:R-:W-:Y:S01]  /*4b30*/  LOP3.LUT R81, R175, 0xffff0000, RZ, 0xc0, !PT ;  /* 0xffff0000af517812 */ /* 0x000fe200078ec0ff */
        /* <DEDUP_REMOVED lines=14> */
[-C--:B------:R-:W-:Y:S01]  /*4c20*/  FMUL.FTZ R78, R79, R82.reuse ;  /* 0x000000524f4e7220 */ /* 0x080fe20000410000 */
[----:B------:R-:W-:Y:S01]  /*4c30*/  IMAD.U32 R45, R44, 0x10000, RZ ;  /* 0x000100002c2d7824 */ /* 0x000fe200078e00ff */
        /* <DEDUP_REMOVED lines=18> */
[----:B------:R-:W-:-:S07]  /*4d60*/  IMAD.MOV.U32 R45, RZ, RZ, R81 ;  /* 0x000000ffff2d7224 */ /* 0x000fce00078e0051 */
.L_x_3340:
[----:B------:R-:W-:Y:S05]  /*4d70*/  BSYNC B2 ;  /* 0x0000000000027941 */ /* 0x000fea0003800000 */
.L_x_3339:
[----:B--2---:R1:W-:Y:S02]  /*4d80*/  STG.E.128 desc[UR60][R50.64+0x140], R44 ;  /* 0x0001402c32007986 */ /* 0x0043e4000c101d3c */
.L_x_3318:
[----:B------:R-:W-:Y:S05]  /*4d90*/  BSYNC B1 ;  /* 0x0000000000017941 */ /* 0x000fea0003800000 */
.L_x_3317:
        /* <DEDUP_REMOVED lines=26> */
[----:B------:R-:W-:Y:S01]  /*4f40*/  FMUL.FTZ R79, R47, R76 ;  /* 0x0000004c2f4f7220 */ /* 0x000fe20000410000 */
[----:B------:R-:W-:Y:S01]  /*4f50*/  SHF.L.U32 R46, R45, 0x10, RZ ;  /* 0x000000102d2e7819 */ /* 0x000fe200000006ff */
[----:B------:R-:W-:-:S02]  /*4f60*/  IMAD.U32 R45, R44, 0x10000, RZ ;  /* 0x000100002c2d7824 */ /* 0x000fc400078e00ff */
        /* <DEDUP_REMOVED lines=25> */
.L_x_3345:
[----:B------:R-:W-:Y:S05]  /*5100*/  BSYNC B2 ;  /* 0x0000000000027941 */ /* 0x000fea0003800000 */
.L_x_3344:
[----:B--2---:R1:W-:Y:S02]  /*5110*/  STG.E.128 desc[UR60][R48.64], R44 ;  /* 0x0000002c30007986 */ /* 0x0043e4000c101d3c */
.L_x_3343:
[----:B------:R-:W-:Y:S05]  /*5120*/  BSYNC B1 ;  /* 0x0000000000017941 */ /* 0x000fea0003800000 */
.L_x_3342:
        /* <DEDUP_REMOVED lines=8> */
[--C-:B------:R-:W-:Y:S01]  /*51b0*/  SHF.R.U64 R73, R70, 0x10, R71.reuse ;  /* 0x0000001046497819 */ /* 0x100fe20000001247 */
[----:B--2---:R-:W-:Y:S01]  /*51c0*/  IMAD.U32 R50, R46, 0x10000, RZ ;  /* 0x000100002e327824 */ /* 0x004fe200078e00ff */
[----:B------:R-:W-:Y:S02]  /*51d0*/  SHF.R.U32.HI R71, RZ, 0x10, R71 ;  /* 0x00000010ff477819 */ /* 0x000fe40000011647 */
[----:B------:R-:W-:Y:S02]  /*51e0*/  SHF.R.U32.HI R75, RZ, 0x10, R69 ;  /* 0x00000010ff4b7819 */ /* 0x000fe40000011645 */
[----:B------:R-:W-:Y:S02]  /*51f0*/  PRMT R180, R180, 0x5410, R71 ;  /* 0x00005410b4b47816 */ /* 0x000fe40000000047 */
[----:B------:R-:W-:Y:S02]  /*5200*/  PRMT R162, R162, 0x5410, R75 ;  /* 0x00005410a2a27816 */ /* 0x000fe4000000004b */
[----:B------:R-:W-:Y:S01]  /*5210*/  SHF.R.U64 R72, R68, 0x10, R69 ;  /* 0x0000001044487819 */ /* 0x000fe20000001245 */
[----:B------:R-:W-:Y:S01]  /*5220*/  IMAD.U32 R68, R47, 0x10000, RZ ;  /* 0x000100002f447824 */ /* 0x000fe200078e00ff */
[----:B------:R-:W-:Y:S01]  /*5230*/  LOP3.LUT R51, R46, 0xffff0000, RZ, 0xc0, !PT ;  /* 0xffff00002e337812 */ /* 0x000fe200078ec0ff */
[----:B------:R-:W-:Y:S01]  /*5240*/  IMAD.U32 R71, R162, 0x10000, RZ ;  /* 0x00010000a2477824 */ /* 0x000fe200078e00ff */
[----:B------:R-:W-:Y:S01]  /*5250*/  PRMT R178, R178, 0x5410, R73 ;  /* 0x00005410b2b27816 */ /* 0x000fe20000000049 */
[----:B------:R-:W-:Y:S01]  /*5260*/  IMAD.U32 R73, R180, 0x10000, RZ ;  /* 0x00010000b4497824 */ /* 0x000fe200078e00ff */
[----:B------:R-:W-:Y:S01]  /*5270*/  PRMT R161, R161, 0x5410, R72 ;  /* 0x00005410a1a17816 */ /* 0x000fe20000000048 */
[----:B------:R-:W-:Y:S01]  /*5280*/  IMAD.U32 R46, R45, 0x10000, RZ ;  /* 0x000100002d2e7824 */ /* 0x000fe200078e00ff */
[----:B------:R-:W-:Y:S01]  /*5290*/  LOP3.LUT R69, R47, 0xffff0000, RZ, 0xc0, !PT ;  /* 0xffff00002f457812 */ /* 0x000fe200078ec0ff */
[----:B------:R-:W-:Y:S01]  /*52a0*/  FMUL.FTZ R77, R51, R73 ;  /* 0x00000049334d7220 */ /* 0x000fe20000410000 */
[----:B------:R-:W-:Y:S01]  /*52b0*/  LOP3.LUT R47, R45, 0xffff0000, RZ, 0xc0, !PT ;  /* 0xffff00002d2f7812 */ /* 0x000fe200078ec0ff */
[-C--:B------:R-:W-:Y:S01]  /*52c0*/  FMUL.FTZ R51, R51, R71.reuse ;  /* 0x0000004733337220 */ /* 0x080fe20000410000 */
[----:B------:R-:W-:Y:S01]  /*52d0*/  LOP3.LUT R72, R178, 0xffff0000, RZ, 0xc0, !PT ;  /* 0xffff0000b2487812 */ /* 0x000fe200078ec0ff */
[----:B------:R-:W-:Y:S01]  /*52e0*/  FFMA.FTZ R77, R50, R71, -R77 ;  /* 0x00000047324d7223 */ /* 0x000fe2000001084d */
[----:B------:R-:W-:Y:S01]  /*52f0*/  LOP3.LUT R70, R161, 0xffff0000, RZ, 0xc0, !PT ;  /* 0xffff0000a1467812 */ /* 0x000fe200078ec0ff */
[----:B------:R-:W-:Y:S01]  /*5300*/  IMAD.U32 R45, R44, 0x10000, RZ ;  /* 0x000100002c2d7824 */ /* 0x000fe200078e00ff */
[----:B------:R-:W-:Y:S01]  /*5310*/  LOP3.LUT R180, R180, 0xffff0000, RZ, 0xc0, !PT ;  /* 0xffff0000b4b47812 */ /* 0x000fe200078ec0ff */
[C---:B------:R-:W-:Y:S01]  /*5320*/  FMUL.FTZ R75, R47.reuse, R72 ;  /* 0x000000482f4b7220 */ /* 0x040fe20000410000 */
[----:B------:R-:W-:Y:S01]  /*5330*/  LOP3.LUT R162, R162, 0xffff0000, RZ, 0xc0, !PT ;  /* 0xffff0000a2a27812 */ /* 0x000fe200078ec0ff */
[----:B------:R-:W-:Y:S01]  /*5340*/  FFMA.FTZ R50, R50, R73, R51 ;  /* 0x0000004932327223 */ /* 0x000fe20000010033 */
[----:B------:R-:W-:Y:S01]  /*5350*/  FMUL.FTZ R47, R47, R70 ;  /* 0x000000462f2f7220 */ /* 0x000fe20000410000 */
[----:B------:R-:W-:Y:S01]  /*5360*/  LOP3.LUT R44, R44, 0xffff0000, RZ, 0xc0, !PT ;  /* 0xffff00002c2c7812 */ /* 0x000fe200078ec0ff */
[----:B------:R-:W-:Y:S01]  /*5370*/  FMUL.FTZ R51, R69, R180 ;  /* 0x000000b445337220 */ /* 0x000fe20000410000 */
[----:B------:R-:W-:-:S02]  /*5380*/  IMAD.U32 R178, R178, 0x10000, RZ ;  /* 0x00010000b2b27824 */ /* 0x000fc400078e00ff */
[----:B------:R-:W-:Y:S01]  /*5390*/  FMUL.FTZ R69, R69, R162 ;  /* 0x000000a245457220 */ /* 0x000fe20000410000 */
[----:B------:R-:W-:Y:S02]  /*53a0*/  IMAD.U32 R161, R161, 0x10000, RZ ;  /* 0x00010000a1a17824 */ /* 0x000fe400078e00ff */
[C---:B------:R-:W-:Y:S01]  /*53b0*/  FFMA.FTZ R75, R46.reuse, R70, -R75 ;  /* 0x000000462e4b7223 */ /* 0x040fe2000001084b */
[----:B------:R-:W-:Y:S01]  /*53c0*/  FFMA.FTZ R72, R46, R72, R47 ;  /* 0x000000482e487223 */ /* 0x000fe2000001002f */
[----:B------:R-:W-:Y:S01]  /*53d0*/  FFMA.FTZ R51, R68, R162, -R51 ;  /* 0x000000a244337223 */ /* 0x000fe20000010833 */
[C---:B------:R-:W-:Y:S01]  /*53e0*/  FMUL.FTZ R46, R44.reuse, R178 ;  /* 0x000000b22c2e7220 */ /* 0x040fe20000410000 */
[----:B------:R-:W-:Y:S01]  /*53f0*/  FMUL.FTZ R47, R44, R161 ;  /* 0x000000a12c2f7220 */ /* 0x000fe20000410000 */
[----:B------:R-:W-:Y:S01]  /*5400*/  FFMA.FTZ R68, R68, R180, R69 ;  /* 0x000000b444447223 */ /* 0x000fe20000010045 */
[----:B------:R-:W-:Y:S01]  /*5410*/  F2FP.BF16.F32.PACK_AB R50, R50, R77 ;  /* 0x0000004d3232723e */ /* 0x000fe200000010ff */
[C---:B------:R-:W-:Y:S01]  /*5420*/  FFMA.FTZ R46, R45.reuse, R161, -R46 ;  /* 0x000000a12d2e7223 */ /* 0x040fe2000001082e */
[----:B------:R-:W-:Y:S01]  /*5430*/  FFMA.FTZ R47, R45, R178, R47 ;  /* 0x000000b22d2f7223 */ /* 0x000fe2000001002f */
[----:B------:R-:W-:-:S02]  /*5440*/  F2FP.BF16.F32.PACK_AB R45, R72, R75 ;  /* 0x0000004b482d723e */ /* 0x000fc400000010ff */
[----:B------:R-:W-:Y:S02]  /*5450*/  F2FP.BF16.F32.PACK_AB R51, R68, R51 ;  /* 0x000000334433723e */ /* 0x000fe400000010ff */
[----:B------:R-:W-:Y:S01]  /*5460*/  F2FP.BF16.F32.PACK_AB R44, R47, R46 ;  /* 0x0000002e2f2c723e */ /* 0x000fe200000010ff */
[----:B------:R-:W-:Y:S02]  /*5470*/  IMAD.MOV.U32 R46, RZ, RZ, R50 ;  /* 0x000000ffff2e7224 */ /* 0x000fe400078e0032 */
[----:B------:R-:W-:-:S07]  /*5480*/  IMAD.MOV.U32 R47, RZ, RZ, R51 ;  /* 0x000000ffff2f7224 */ /* 0x000fce00078e0033 */
.L_x_3349:
[----:B------:R-:W-:Y:S05]  /*5490*/  BSYNC B2 ;  /* 0x0000000000027941 */ /* 0x000fea0003800000 */
.L_x_3348:
[----:B--2---:R1:W-:Y:S02]  /*54a0*/  STG.E.128 desc[UR60][R48.64+0x40], R44 ;  /* 0x0000402c30007986 */ /* 0x0043e4000c101d3c */
.L_x_3347:
[----:B------:R-:W-:Y:S05]  /*54b0*/  BSYNC B1 ;  /* 0x0000000000017941 */ /* 0x000fea0003800000 */
.L_x_3346:
        /* <DEDUP_REMOVED lines=24> */
[C---:B------:R-:W-:Y:S01]  /*5640*/  LOP3.LUT R51, R46.reuse, 0xffff0000, RZ, 0xc0, !PT ;  /* 0xffff00002e337812 */ /* 0x040fe200078ec0ff */
[----:B------:R-:W-:Y:S01]  /*5650*/  FMUL.FTZ R71, R47, R68 ;  /* 0x000000442f477220 */ /* 0x000fe20000410000 */
[----:B------:R-:W-:Y:S01]  /*5660*/  SHF.L.U32 R50, R46, 0x10, RZ ;  /* 0x000000102e327819 */ /* 0x000fe200000006ff */
[----:B------:R-:W-:-:S02]  /*5670*/  IMAD.U32 R46, R45, 0x10000, RZ ;  /* 0x000100002d2e7824 */ /* 0x000fc400078e00ff */
[-C--:B------:R-:W-:Y:S01]  /*5680*/  FMUL.FTZ R47, R47, R66.reuse ;  /* 0x000000422f2f7220 */ /* 0x080fe20000410000 */
[C---:B------:R-:W-:Y:S01]  /*5690*/  IMAD.U32 R45, R44.reuse, 0x10000, RZ ;  /* 0x000100002c2d7824 */ /* 0x040fe200078e00ff */
        /* <DEDUP_REMOVED lines=24> */
.L_x_3353:
[----:B------:R-:W-:Y:S05]  /*5820*/  BSYNC B2 ;  /* 0x0000000000027941 */ /* 0x000fea0003800000 */
.L_x_3352:
[----:B--2---:R1:W-:Y:S02]  /*5830*/  STG.E.128 desc[UR60][R48.64+0x80], R44 ;  /* 0x0000802c30007986 */ /* 0x0043e4000c101d3c */
.L_x_3351:
[----:B------:R-:W-:Y:S05]  /*5840*/  BSYNC B1 ;  /* 0x0000000000017941 */ /* 0x000fea0003800000 */
.L_x_3350:
        /* <DEDUP_REMOVED lines=54> */
.L_x_3357:
[----:B------:R-:W-:Y:S05]  /*5bb0*/  BSYNC B2 ;  /* 0x0000000000027941 */ /* 0x000fea0003800000 */
.L_x_3356:
[----:B--2---:R1:W-:Y:S02]  /*5bc0*/  STG.E.128 desc[UR60][R48.64+0xc0], R44 ;  /* 0x0000c02c30007986 */ /* 0x0043e4000c101d3c */
.L_x_3355:
[----:B------:R-:W-:Y:S05]  /*5bd0*/  BSYNC B1 ;  /* 0x0000000000017941 */ /* 0x000fea0003800000 */
.L_x_3354:
        /* <DEDUP_REMOVED lines=54> */
.L_x_3361:
[----:B------:R-:W-:Y:S05]  /*5f40*/  BSYNC B2 ;  /* 0x0000000000027941 */ /* 0x000fea0003800000 */
.L_x_3360:
[----:B--2---:R1:W-:Y:S02]  /*5f50*/  STG.E.128 desc[UR60][R48.64+0x100], R44 ;  /* 0x0001002c30007986 */ /* 0x0043e4000c101d3c */
.L_x_3359:
[----:B------:R-:W-:Y:S05]  /*5f60*/  BSYNC B1 ;  /* 0x0000000000017941 */ /* 0x000fea0003800000 */
.L_x_3358:
[----:B------:R-:W-:-:S13]  /*5f70*/  ISETP.NE.AND P3, PT, R39, RZ, PT ;  /* 0x000000ff2700720c */ /* 0x000fda0003f65270 */
        /* <DEDUP_REMOVED lines=34> */
[----:B------:R-:W-:Y:S01]  /*61a0*/  SHF.L.U32 R93, R93, 0x10, RZ ;  /* 0x000000105d5d7819 */ /* 0x000fe200000006ff */
[----:B------:R-:W-:Y:S01]  /*61b0*/  FFMA.FTZ R50, R50, R57, R51 ;  /* 0x0000003932327223 */ /* 0x000fe20000010033 */
[----:B------:R-:W-:-:S02]  /*61c0*/  IMAD.U32 R94, R94, 0x10000, RZ ;  /* 0x000100005e5e7824 */ /* 0x000fc400078e00ff */
        /* <DEDUP_REMOVED lines=13> */
[----:B------:R-:W-:Y:S01]  /*62a0*/  F2FP.BF16.F32.PACK_AB R45, R56, R59 ;  /* 0x0000003b382d723e */ /* 0x000fe200000010ff */
[----:B------:R-:W-:-:S07]  /*62b0*/  IMAD.MOV.U32 R47, RZ, RZ, R51 ;  /* 0x000000ffff2f7224 */ /* 0x000fce00078e0033 */
.L_x_3363:
[----:B------:R-:W-:Y:S05]  /*62c0*/  BSYNC B1 ;  /* 0x0000000000017941 */ /* 0x000fea0003800000 */
.L_x_3362:
[----:B--2---:R1:W-:Y:S01]  /*62d0*/  STG.E.128 desc[UR60][R48.64+0x140], R44 ;  /* 0x0001402c30007986 */ /* 0x0043e2000c101d3c */
[----:B------:R-:W-:Y:S05]  /*62e0*/  BRA `(.L_x_3341) ;  /* 0x0000004000487947 */ /* 0x000fea0003800000 */
.L_x_3309:
        /* <DEDUP_REMOVED lines=19> */
[----:B------:R-:W-:Y:S02]  /*6420*/  CS2R R52, SRZ ;  /* 0x0000000000347805 */ /* 0x000fe4000001ff00 */
[----:B------:R-:W-:Y:S01]  /*6430*/  CS2R R66, SRZ ;  /* 0x0000000000427805 */ /* 0x000fe2000001ff00 */
[----:B------:R-:W-:Y:S01]  /*6440*/  IMAD.X R45, R100, 0x1, R15, P2 ;  /* 0x00000001642d7824 */ /* 0x000fe200010e060f */
[----:B------:R-:W-:Y:S02]  /*6450*/  LEA R68, P2, R44, UR4, 0x1 ;  /* 0x000000042c447c11 */ /* 0x000fe4000f8408ff */
[----:B------:R-:W-:-:S02]  /*6460*/  CS2R R64, SRZ ;  /* 0x0000000000407805 */ /* 0x000fc4000001ff00 */
        /* <DEDUP_REMOVED lines=13> */
[----:B------:R-:W-:Y:S02]  /*6540*/  ISETP.GE.AND P2, PT, R204, R124, PT ;  /* 0x0000007ccc00720c */ /* 0x000fe40003f46270 */
[----:B------:R-:W-:Y:S02]  /*6550*/  CS2R R46, SRZ ;  /* 0x00000000002e7805 */ /* 0x000fe4000001ff00 */
[----:B------:R-:W-:Y:S02]  /*6560*/  CS2R R44, SRZ ;  /* 0x00000000002c7805 */ /* 0x000fe4000001ff00 */
[----:B------:R-:W-:-:S02]  /*6570*/  CS2R R58, SRZ ;  /* 0x00000000003a7805 */ /* 0x000fc4000001ff00 */
[----:B------:R-:W-:-:S05]  /*6580*/  CS2R R56, SRZ ;  /* 0x0000000000387805 */ /* 0x000fca000001ff00 */
[----:B------:R0:W5:Y:S04]  /*6590*/  @!P2 LDG.E.128 R48, desc[UR60][R68.64+0x40] ;  /* 0x0000403c4430a981 */ /* 0x000168000c1e1d00 */
[----:B------:R0:W5:Y:S01]  /*65a0*/  @!P2 LDG.E.128 R60, desc[UR60][R72.64+0x40] ;  /* 0x0000403c483ca981 */ /* 0x000162000c1e1d00 */
[----:B------:R-:W-:-:S13]  /*65b0*/  ISETP.GE.AND P2, PT, R205, R124, PT ;  /* 0x0000007ccd00720c */ /* 0x000fda0003f46270 */
[----:B------:R0:W5:Y:S04]  /*65c0*/  @!P2 LDG.E.128 R44, desc[UR60][R68.64+0x80] ;  /* 0x0000803c442ca981 */ /* 0x000168000c1e1d00 */
[----:B------:R0:W5:Y:S02]  /*65d0*/  @!P2 LDG.E.128 R56, desc[UR60][R72.64+0x80] ;  /* 0x0000803c4838a981 */ /* 0x000164000c1e1d00 */
.L_x_3365:
[----:B------:R-:W-:Y:S05]  /*65e0*/  BSYNC B1 ;  /* 0x0000000000017941 */ /* 0x000fea0003800000 */
.L_x_3364:
        /* <DEDUP_REMOVED lines=20> */
[----:B------:R-:W-:Y:S02]  /*6730*/  IADD3.X R69, R15, R100, R9, P2, P5 ;  /* 0x000000640f457210 */ /* 0x000fe400017ea409 */
[----:B------:R-:W-:Y:S02]  /*6740*/  CS2R R90, SRZ ;  /* 0x00000000005a7805 */ /* 0x000fe4000001ff00 */
[----:B------:R-:W-:-:S02]  /*6750*/  IADD3 R68, P2, P5, R110, R92, R8 ;  /* 0x0000005c6e447210 */ /* 0x000fc40007d5e008 */
[----:B------:R-:W-:Y:S02]  /*6760*/  CS2R R88, SRZ ;  /* 0x0000000000587805 */ /* 0x000fe4000001ff00 */
[----:B------:R-:W-:Y:S02]  /*6770*/  IADD3.X R101, R13, R101, R7, P2, P5 ;  /* 0x000000650d657210 */ /* 0x000fe400017ea407 */
[----:B------:R-:W-:-:S04]  /*6780*/  LEA R92, P2, R94, UR4, 0x1 ;  /* 0x000000045e5c7c11 */ /* 0x000fc8000f8408ff */
[----:B------:R-:W-:Y:S01]  /*6790*/  LEA.HI.X R93, R94, UR5, R69, 0x1, P2 ;  /* 0x000000055e5d7c11 */ /* 0x000fe200090f0c45 */
[----:B------:R-:W-:Y:S02]  /*67a0*/  ULDC.64 UR4, c[0x0][0x3e0] ;  /* 0x0000f80000047ab9 */ /* 0x000fe40000000a00 */
        /* <DEDUP_REMOVED lines=19> */
.L_x_3367:
[----:B------:R-:W-:Y:S05]  /*68e0*/  BSYNC B1 ;  /* 0x0000000000017941 */ /* 0x000fea0003800000 */
.L_x_3366:
[----:B0-----:R-:W2:Y:S01]  /*68f0*/  LDL R92, [R1+0x14] ;  /* 0x00001400015c7983 */ /* 0x001ea20000100800 */
[----:B------:R-:W-:Y:S01]  /*6900*/  IMAD.MOV.U32 R93, RZ, RZ, R45 ;  /* 0x000000ffff5d7224 */ /* 0x000fe200078e002d */
[----:B------:R-:W-:Y:S01]  /*6910*/  PRMT R180, R98, 0x7610, R180 ;  /* 0x0000761062b47816 */ /* 0x000fe200000000b4 */
[----:B------:R-:W-:Y:S02]  /*6920*/  IMAD.MOV.U32 R94, RZ, RZ, R48 ;  /* 0x000000ffff5e7224 */ /* 0x000fe400078e0030 */
[----:B------:R-:W-:Y:S01]  /*6930*/  IMAD.MOV.U32 R95, RZ, RZ, R49 ;  /* 0x000000ffff5f7224 */ /* 0x000fe200078e0031 */
[----:B------:R-:W-:Y:S01]  /*6940*/  PRMT R183, R93, 0x7610, R183 ;  /* 0x000076105db77816 */ /* 0x000fe200000000b7 */
[----:B------:R-:W-:-:S03]  /*6950*/  IMAD.MOV.U32 R93, RZ, RZ, R51 ;  /* 0x000000ffff5d7224 */ /* 0x000fc600078e0033 */
[----:B------:R-:W-:Y:S01]  /*6960*/  PRMT R185, R95, 0x5410, R94 ;  /* 0x000054105fb97816 */ /* 0x000fe2000000005e */
[----:B------:R-:W-:Y:S02]  /*6970*/  IMAD.MOV.U32 R94, RZ, RZ, R52 ;  /* 0x000000ffff5e7224 */ /* 0x000fe400078e0034 */
[----:B------:R-:W-:-:S03]  /*6980*/  IMAD.MOV.U32 R95, RZ, RZ, R53 ;  /* 0x000000ffff5f7224 */ /* 0x000fc600078e0035 */
[----:B------:R-:W-:Y:S01]  /*6990*/  PRMT R187, R187, 0x5410, R94 ;  /* 0x00005410bbbb7816 */ /* 0x000fe2000000005e */
[----:B------:R-:W-:Y:S01]  /*69a0*/  IMAD.MOV.U32 R94, RZ, RZ, R56 ;  /* 0x000000ffff5e7224 */ /* 0x000fe200078e0038 */
[----:B------:R-:W-:Y:S02]  /*69b0*/  PRMT R168, R95, 0x7610, R168 ;  /* 0x000076105fa87816 */ /* 0x000fe400000000a8 */
[----:B------:R-:W-:Y:S02]  /*69c0*/  MOV R95, R57 ;  /* 0x00000039005f7202 */ /* 0x000fe40000000f00 */
[----:B------:R-:W-:Y:S01]  /*69d0*/  PRMT R183, R183, 0x5410, R94 ;  /* 0x00005410b7b77816 */ /* 0x000fe2000000005e */
[----:B------:R-:W-:-:S05]  /*69e0*/  IMAD.MOV.U32 R94, RZ, RZ, R60 ;  /* 0x000000ffff5e7224 */ /* 0x000fca00078e003c */
[----:B------:R-:W-:Y:S01]  /*69f0*/  PRMT R187, R94, 0x7610, R187 ;  /* 0x000076105ebb7816 */ /* 0x000fe200000000bb */
[----:B------:R-:W-:Y:S01]  /*6a00*/  IMAD.MOV.U32 R94, RZ, RZ, R64 ;  /* 0x000000ffff5e7224 */ /* 0x000fe200078e0040 */
[----:B--2---:R-:W-:Y:S01]  /*6a10*/  R2UR UR4, R92 ;  /* 0x000000005c0472ca */ /* 0x004fe200000e0000 */
[----:B------:R-:W-:-:S05]  /*6a20*/  IMAD.MOV.U32 R92, RZ, RZ, R44 ;  /* 0x000000ffff5c7224 */ /* 0x000fca00078e002c */
[----:B------:R-:W-:Y:S01]  /*6a30*/  PRMT R182, R92, 0x5410, R97 ;  /* 0x000054105cb67816 */ /* 0x000fe20000000061 */
[----:B------:R-:W-:-:S05]  /*6a40*/  IMAD.MOV.U32 R92, RZ, RZ, R50 ;  /* 0x000000ffff5c7224 */ /* 0x000fca00078e0032 */
[----:B------:R-:W-:Y:S01]  /*6a50*/  PRMT R184, R93, 0x5410, R92 ;  /* 0x000054105db87816 */ /* 0x000fe2000000005c */
[----:B------:R-:W-:Y:S01]  /*6a60*/  IMAD.MOV.U32 R92, RZ, RZ, R54 ;  /* 0x000000ffff5c7224 */ /* 0x000fe200078e0036 */
[----:B------:R-:W-:Y:S01]  /*6a70*/  UISETP.NE.AND UP0, UPT, UR4, 0x3, UPT ;  /* 0x000000030400788c */ /* 0x000fe2000bf05270 */
[----:B------:R-:W-:-:S03]  /*6a80*/  IMAD.MOV.U32 R93, RZ, RZ, R55 ;  /* 0x000000ffff5d7224 */ /* 0x000fc600078e0037 */
        /* <DEDUP_REMOVED lines=29> */
[----:B------:R-:W-:Y:S01]  /*6c60*/  IMAD.MOV.U32 R95, RZ, RZ, R73 ;  /* 0x000000ffff5f7224 */ /* 0x000fe200078e0049 */
[----:B------:R-:W-:Y:S01]  /*6c70*/  PRMT R160, R92, 0x5410, R93 ;  /* 0x000054105ca07816 */ /* 0x000fe2000000005d */
[----:B------:R-:W-:Y:S01]  /*6c80*/  IMAD.MOV.U32 R93, RZ, RZ, R78 ;  /* 0x000000ffff5d7224 */ /* 0x000fe200078e004e */
[----:B------:R-:W-:Y:S02]  /*6c90*/  MOV R92, R77 ;  /* 0x0000004d005c7202 */ /* 0x000fe40000000f00 */
[----:B------:R-:W-:Y:S01]  /*6ca0*/  PRMT R161, R94, 0x5410, R95 ;  /* 0x000054105ea17816 */ /* 0x000fe2000000005f */
[----:B------:R-:W-:-:S02]  /*6cb0*/  IMAD.MOV.U32 R94, RZ, RZ, R79 ;  /* 0x000000ffff5e7224 */ /* 0x000fc400078e004f */
[----:B------:R-:W-:-:S03]  /*6cc0*/  IMAD.MOV.U32 R95, RZ, RZ, R76 ;  /* 0x000000ffff5f7224 */ /* 0x000fc600078e004c */
[----:B------:R-:W-:Y:S01]  /*6cd0*/  PRMT R176, R93, 0x5410, R94 ;  /* 0x000054105db07816 */ /* 0x000fe2000000005e */
[----:B------:R-:W-:Y:S01]  /*6ce0*/  IMAD.MOV.U32 R94, RZ, RZ, R83 ;  /* 0x000000ffff5e7224 */ /* 0x000fe200078e0053 */
[----:B------:R-:W-:Y:S01]  /*6cf0*/  PRMT R177, R95, 0x5410, R92 ;  /* 0x000054105fb17816 */ /* 0x000fe2000000005c */
[----:B------:R-:W-:Y:S02]  /*6d00*/  IMAD.MOV.U32 R95, RZ, RZ, R82 ;  /* 0x000000ffff5f7224 */ /* 0x000fe400078e0052 */
[----:B------:R-:W-:Y:S02]  /*6d10*/  IMAD.MOV.U32 R93, RZ, RZ, R80 ;  /* 0x000000ffff5d7224 */ /* 0x000fe400078e0050 */
[----:B------:R-:W-:Y:S01]  /*6d20*/  IMAD.MOV.U32 R92, RZ, RZ, R81 ;  /* 0x000000ffff5c7224 */ /* 0x000fe200078e0051 */
[----:B------:R-:W-:Y:S01]  /*6d30*/  PRMT R158, R95, 0x5410, R94 ;  /* 0x000054105f9e7816 */ /* 0x000fe2000000005e */
[----:B------:R-:W-:Y:S02]  /*6d40*/  IMAD.MOV.U32 R95, RZ, RZ, R86 ;  /* 0x000000ffff5f7224 */ /* 0x000fe400078e0056 */
        /* <DEDUP_REMOVED lines=14> */
.L_x_3368:
[----:B------:R-:W-:Y:S01]  /*6e30*/  IMAD R100, R18, 0x8, R2 ;  /* 0x0000000812647824 */ /* 0x000fe200078e0202 */
[----:B------:R-:W-:Y:S01]  /*6e40*/  SHF.L.U32 R101, R206, 0x1f, RZ ;  /* 0x0000001fce657819 */ /* 0x000fe200000006ff */
[----:B------:R-:W0:Y:S01]  /*6e50*/  LDC R147, c[0x0][0x2e4] ;  /* 0x0000b900ff937b82 */ /* 0x000e220000000800 */
[----:B------:R-:W-:Y:S02]  /*6e60*/  BSSY B1, `(.L_x_3369) ;  /* 0x0000004000017945 */ /* 0x000fe40003800000 */
[----:B------:R-:W1:Y:S05]  /*6e70*/  SYNCS.PHASECHK.TRANS64.TRYWAIT P5, [R100+URZ+0x36890], R101 ;  /* 0x03689065640075a7 */ /* 0x000e6a00080a017f */
[----:B------:R-:W2:Y:S01]  /*6e80*/  LDC.64 R128, c[0x0][0x2f0] ;  /* 0x0000bc00ff807b82 */ /* 0x000ea20000000a00 */
[----:B-1----:R-:W-:Y:S05]  /*6e90*/  @!P5 BRA `(.L_x_3370) ;  /* 0x000001e00058d947 */ /* 0x002fea0003800000 */
.L_x_3617:
[----:B------:R-:W-:Y:S05]  /*6ea0*/  BSYNC B1 ;  /* 0x0000000000017941 */ /* 0x000fea0003800000 */
.L_x_3369:
        /* <DEDUP_REMOVED lines=17> */
[----:B------:R-:W-:-:S02]  /*6fc0*/  ISETP.GE.AND P4, PT, R22, R124, PT ;  /* 0x0000007c1600720c */ /* 0x000fc40003f86270 */
[----:B------:R-:W-:-:S04]  /*6fd0*/  LEA.HI.SX32 R165, R93, R20, 0x1c ;  /* 0x000000145da57211 */ /* 0x000fc800078fe2ff */
[----:B------:R-:W-:-:S04]  /*6fe0*/  SHF.R.S32.HI R93, RZ, 0x1f, R165 ;  /* 0x0000001fff5d7819 */ /* 0x000fc800000114a5 */
[----:B------:R-:W-:Y:S01]  /*6ff0*/  LEA.HI R93, R93, R165, RZ, 0x3 ;  /* 0x000000a55d5d7211 */ /* 0x000fe200078f18ff */
[----:B------:R-:W-:-:S03]  /*7000*/  IMAD.SHL.U32 R165, R165, 0x8, RZ ;  /* 0x00000008a5a57824 */ /* 0x000fc600078e00ff */
[----:B------:R-:W-:Y:S02]  /*7010*/  SHF.R.S32.HI R93, RZ, 0x3, R93 ;  /* 0x00000003ff5d7819 */ /* 0x000fe4000001145d */
[----:B------:R-:W-:-:S03]  /*7020*/  LOP3.LUT R92, R208, 0x38, R165, 0xf8, !PT ;  /* 0x00000038d05c7812 */ /* 0x000fc600078ef8a5 */
[----:B------:R-:W-:Y:S01]  /*7030*/  IMAD R93, R93, 0x1c00, R210 ;  /* 0x00001c005d5d7824 */ /* 0x000fe200078e02d2 */
[----:B------:R-:W-:-:S05]  /*7040*/  LOP3.LUT R92, R92, R209, RZ, 0x3c, !PT ;  /* 0x000000d15c5c7212 */ /* 0x000fca00078e3cff */
[----:B------:R-:W-:Y:S02]  /*7050*/  IMAD.IADD R93, R93, 0x1, R92 ;  /* 0x000000015d5d7824 */ /* 0x000fe400078e025c */
[C---:B------:R-:W-:Y:S02]  /*7060*/  IMAD R92, R18.reuse, 0x5400, R144 ;  /* 0x00005400125c7824 */ /* 0x040fe400078e0290 */
[----:B------:R-:W-:Y:S02]  /*7070*/  IMAD R96, R18, 0x5400, R93 ;  /* 0x0000540012607824 */ /* 0x000fe400078e025d */
[----:B------:R-:W-:-:S03]  /*7080*/  IMAD R92, R92, 0x2, R2 ;  /* 0x000000025c5c7824 */ /* 0x000fc600078e0202 */
[----:B------:R-:W-:-:S03]  /*7090*/  LEA R96, R96, R2, 0x1 ;  /* 0x0000000260607211 */ /* 0x000fc600078e08ff */
[----:B------:R-:W0:Y:S04]  /*70a0*/  LDS.128 R92, [R92+0x21400] ;  /* 0x021400005c5c7984 */ /* 0x000e280000000c00 */
[----:B------:R-:W2:Y:S01]  /*70b0*/  LDS.128 R96, [R96+0x21400] ;  /* 0x0214000060607984 */ /* 0x000ea20000000c00 */
[----:B------:R-:W-:Y:S05]  /*70c0*/  @P4 BRA `(.L_x_3376) ;  /* 0x0000000400784947 */ /* 0x000fea0003800000 */
[----:B------:R-:W-:Y:S01]  /*70d0*/  SHF.R.U32.HI R166, RZ, 0x10, R65 ;  /* 0x00000010ffa67819 */ /* 0x000fe20000011641 */
[----:B--2---:R-:W-:Y:S01]  /*70e0*/  IMAD.U32 R171, R97, 0x10000, RZ ;  /* 0x0001000061ab7824 */ /* 0x004fe200078e00ff */
[----:B------:R-:W-:Y:S02]  /*70f0*/  SHF.R.U32.HI R167, RZ, 0x10, R53 ;  /* 0x00000010ffa77819 */ /* 0x000fe40000011635 */
[C---:B------:R-:W-:Y:S02]  /*7100*/  PRMT R166, R168.reuse, 0x5432, R166 ;  /* 0x00005432a8a67816 */ /* 0x040fe400000000a6 */
[----:B------:R-:W-:Y:S01]  /*7110*/  PRMT R167, R168, 0x5410, R167 ;  /* 0x00005410a8a77816 */ /* 0x000fe200000000a7 */
[----:B0-----:R-:W-:Y:S01]  /*7120*/  IMAD.U32 R168, R93, 0x10000, RZ ;  /* 0x000100005da87824 */ /* 0x001fe200078e00ff */
[----:B------:R-:W-:Y:S01]  /*7130*/  LOP3.LUT R97, R97, 0xffff0000, RZ, 0xc0, !PT ;  /* 0xffff000061617812 */ /* 0x000fe200078ec0ff */
[----:B------:R-:W-:Y:S01]  /*7140*/  IMAD.U32 R170, R166, 0x10000, RZ ;  /* 0x00010000a6aa7824 */ /* 0x000fe200078e00ff */
[----:B------:R-:W-:Y:S01]  /*7150*/  LOP3.LUT R93, R93, 0xffff0000, RZ, 0xc0, !PT ;  /* 0xffff00005d5d7812 */ /* 0x000fe200078ec0ff */
[----:B------:R-:W-:Y:S01]  /*7160*/  IMAD.U32 R169, R167, 0x10000, RZ ;  /* 0x00010000a7a97824 */ /* 0x000fe200078e00ff */
[----:B------:R-:W-:Y:S01]  /*7170*/  SHF.R.U64 R65, R64, 0x10, R65 ;  /* 0x0000001040417819 */ /* 0x000fe20000001241 */
[----:B------:R-:W-:Y:S01]  /*7180*/  FMUL.FTZ R172, R171, R170 ;  /* 0x000000aaabac7220 */ /* 0x000fe20000410000 */
[----:B------:R-:W-:Y:S01]  /*7190*/  LOP3.LUT R64, R99, 0xffff0000, RZ, 0xc0, !PT ;  /* 0xffff000063407812 */ /* 0x000fe200078ec0ff */
[-C--:B------:R-:W-:Y:S01]  /*71a0*/  FMUL.FTZ R171, R171, R169.reuse ;  /* 0x000000a9abab7220 */ /* 0x080fe20000410000 */
[----:B------:R-:W-:Y:S01]  /*71b0*/  PRMT R65, R188, 0x5410, R65 ;  /* 0x00005410bc417816 */ /* 0x000fe20000000041 */
[----:B------:R-:W-:Y:S01]  /*71c0*/  FFMA.FTZ R169, R168, R169, -R172 ;  /* 0x000000a9a8a97223 */ /* 0x000fe200000108ac */
[----:B------:R-:W-:-:S02]  /*71d0*/  IMAD.U32 R172, R99, 0x10000, RZ ;  /* 0x0001000063ac7824 */ /* 0x000fc400078e00ff */
[----:B------:R-:W-:Y:S01]  /*71e0*/  FFMA.FTZ R168, R168, R170, R171 ;  /* 0x000000aaa8a87223 */ /* 0x000fe200000100ab */
[----:B------:R-:W-:Y:S02]  /*71f0*/  LOP3.LUT R170, R167, 0xffff0000, RZ, 0xc0, !PT ;  /* 0xffff0000a7aa7812 */ /* 0x000fe400078ec0ff */
[----:B------:R-:W-:Y:S02]  /*7200*/  LOP3.LUT R167, R166, 0xffff0000, RZ, 0xc0, !PT ;  /* 0xffff0000a6a77812 */ /* 0x000fe400078ec0ff */
[----:B------:R-:W-:Y:S02]  /*7210*/  SHF.R.U64 R66, R66, 0x10, R67 ;  /* 0x0000001042427819 */ /* 0x000fe40000001243 */
[----:B------:R-:W-:Y:S01]  /*7220*/  SHF.R.U64 R54, R54, 0x10, R55 ;  /* 0x0000001036367819 */ /* 0x000fe20000001237 */
[C---:B------:R-:W-:Y:S01]  /*7230*/  FMUL.FTZ R166, R97.reuse, R167 ;  /* 0x000000a761a67220 */ /* 0x040fe20000410000 */
[----:B------:R-:W-:Y:S01]  /*7240*/  FMUL.FTZ R97, R97, R170 ;  /* 0x000000aa61617220 */ /* 0x000fe20000410000 */
[----:B------:R-:W-:-:S02]  /*7250*/  PRMT R66, R190, 0x5432, R66 ;  /* 0x00005432be427816 */ /* 0x000fc40000000042 */
[C---:B------:R-:W-:Y:S01]  /*7260*/  FFMA.FTZ R166, R93.reuse, R170, -R166 ;  /* 0x000000aa5da67223 */ /* 0x040fe200000108a6 */
[----:B------:R-:W-:Y:S01]  /*7270*/  FFMA.FTZ R93, R93, R167, R97 ;  /* 0x000000a75d5d7223 */ /* 0x000fe20000010061 */
[----:B------:R-:W-:Y:S01]  /*7280*/  SHF.R.U32.HI R97, RZ, 0x10, R67 ;  /* 0x00000010ff617819 */ /* 0x000fe20000011643 */
[----:B------:R-:W-:Y:S01]  /*7290*/  IMAD.U32 R170, R95, 0x10000, RZ ;  /* 0x000100005faa7824 */ /* 0x000fe200078e00ff */
[----:B------:R-:W-:Y:S01]  /*72a0*/  SHF.R.U32.HI R167, RZ, 0x10, R55 ;  /* 0x00000010ffa77819 */ /* 0x000fe20000011637 */
[----:B------:R-:W-:Y:S01]  /*72b0*/  IMAD.U32 R67, R98, 0x10000, RZ ;  /* 0x0001000062437824 */ /* 0x000fe200078e00ff */
[----:B------:R-:W-:Y:S01]  /*72c0*/  PRMT R97, R174, 0x5410, R97 ;  /* 0x00005410ae617816 */ /* 0x000fe20000000061 */
[----:B------:R-:W-:Y:S01]  /*72d0*/  IMAD.U32 R55, R94, 0x10000, RZ ;  /* 0x000100005e377824 */ /* 0x000fe200078e00ff */
[----:B------:R-:W-:Y:S02]  /*72e0*/  PRMT R167, R173, 0x5410, R167 ;  /* 0x00005410ada77816 */ /* 0x000fe400000000a7 */
[----:B------:R-:W-:Y:S01]  /*72f0*/  PRMT R54, R186, 0x5432, R54 ;  /* 0x00005432ba367816 */ /* 0x000fe20000000036 */
[C---:B------:R-:W-:Y:S01]  /*7300*/  IMAD.U32 R171, R97.reuse, 0x10000, RZ ;  /* 0x0001000061ab7824 */ /* 0x040fe200078e00ff */
[----:B------:R-:W-:Y:S01]  /*7310*/  LOP3.LUT R97, R97, 0xffff0000, RZ, 0xc0, !PT ;  /* 0xffff000061617812 */ /* 0x000fe200078ec0ff */
[----:B------:R-:W-:Y:S01]  /*7320*/  IMAD.U32 R173, R167, 0x10000, RZ ;  /* 0x00010000a7ad7824 */ /* 0x000fe200078e00ff */
[----:B------:R-:W-:Y:S01]  /*7330*/  LOP3.LUT R98, R98, 0xffff0000, RZ, 0xc0, !PT ;  /* 0xffff000062627812 */ /* 0x000fe200078ec0ff */
[----:B------:R-:W-:Y:S01]  /*7340*/  FMUL.FTZ R174, R172, R171 ;  /* 0x000000abacae7220 */ /* 0x000fe20000410000 */
[----:B------:R-:W-:Y:S01]  /*7350*/  LOP3.LUT R94, R94, 0xffff0000, RZ, 0xc0, !PT ;  /* 0xffff00005e5e7812 */ /* 0x000fe200078ec0ff */
[----:B------:R-:W-:Y:S01]  /*7360*/  FMUL.FTZ R172, R172, R173 ;  /* 0x000000adacac7220 */ /* 0x000fe20000410000 */
[----:B------:R-:W-:Y:S01]  /*7370*/  F2FP.BF16.F32.PACK_AB R166, R166, R169 ;  /* 0x000000a9a6a6723e */ /* 0x000fe200000010ff */
[C---:B------:R-:W-:Y:S01]  /*7380*/  FFMA.FTZ R173, R170.reuse, R173, -R174 ;  /* 0x000000adaaad7223 */ /* 0x040fe200000108ae */
[----:B------:R-:W-:Y:S01]  /*7390*/  F2FP.BF16.F32.PACK_AB R168, R93, R168 ;  /* 0x000000a85da8723e */ /* 0x000fe200000010ff */
[----:B------:R-:W-:Y:S01]  /*73a0*/  FFMA.FTZ R172, R170, R171, R172 ;  /* 0x000000abaaac7223 */ /* 0x000fe200000100ac */
[----:B------:R-:W-:Y:S01]  /*73b0*/  SHF.R.U64 R170, R52, 0x10, R53 ;  /* 0x0000001034aa7819 */ /* 0x000fe20000001235 */
[----:B------:R-:W-:Y:S01]  /*73c0*/  IMAD.MOV.U32 R93, RZ, RZ, R166 ;  /* 0x000000ffff5d7224 */ /* 0x000fe200078e00a6 */
[----:B------:R-:W-:-:S02]  /*73d0*/  LOP3.LUT R53, R167, 0xffff0000, RZ, 0xc0, !PT ;  /* 0xffff0000a7357812 */ /* 0x000fc400078ec0ff */
[----:B------:R-:W-:Y:S01]  /*73e0*/  LOP3.LUT R52, R95, 0xffff0000, RZ, 0xc0, !PT ;  /* 0xffff00005f347812 */ /* 0x000fe200078ec0ff */
[C---:B------:R-:W-:Y:S02]  /*73f0*/  FMUL.FTZ R95, R64.reuse, R97 ;  /* 0x00000061405f7220 */ /* 0x040fe40000410000 */
[-C--:B------:R-:W-:Y:S02]  /*7400*/  FMUL.FTZ R64, R64, R53.reuse ;  /* 0x0000003540407220 */ /* 0x080fe40000410000 */
[----:B------:R-:W-:Y:S01]  /*7410*/  FFMA.FTZ R53, R52, R53, -R95 ;  /* 0x0000003534357223 */ /* 0x000fe2000001085f */
[----:B------:R-:W-:Y:S02]  /*7420*/  IMAD.U32 R95, R92, 0x10000, RZ ;  /* 0x000100005c5f7824 */ /* 0x000fe400078e00ff */
[----:B------:R-:W-:Y:S01]  /*7430*/  FFMA.FTZ R52, R52, R97, R64 ;  /* 0x0000006134347223 */ /* 0x000fe20000010040 */
[----:B------:R-:W-:Y:S01]  /*7440*/  PRMT R64, R187, 0x5432, R170 ;  /* 0x00005432bb407816 */ /* 0x000fe200000000aa */
[C---:B------:R-:W-:Y:S01]  /*7450*/  IMAD.U32 R170, R96.reuse, 0x10000, RZ ;  /* 0x0001000060aa7824 */ /* 0x040fe200078e00ff */
[----:B------:R-:W-:Y:S01]  /*7460*/  LOP3.LUT R96, R96, 0xffff0000, RZ, 0xc0, !PT ;  /* 0xffff000060607812 */ /* 0x000fe200078ec0ff */
        /* <DEDUP_REMOVED lines=11> */
[CC--:B------:R-:W-:Y:S01]  /*7520*/  FMUL.FTZ R95, R96.reuse, R65.reuse ;  /* 0x00000041605f7220 */ /* 0x0c0fe20000410000 */
[-C--:B------:R-:W-:Y:S01]  /*7530*/  FMUL.FTZ R96, R96, R64.reuse ;  /* 0x0000004060607220 */ /* 0x080fe20000410000 */
[C---:B------:R-:W-:Y:S01]  /*7540*/  IMAD.U32 R97, R54.reuse, 0x10000, RZ ;  /* 0x0001000036617824 */ /* 0x040fe200078e00ff */
[----:B------:R-:W-:Y:S01]  /*7550*/  LOP3.LUT R54, R54, 0xffff0000, RZ, 0xc0, !PT ;  /* 0xffff000036367812 */ /* 0x000fe200078ec0ff */
[----:B------:R-:W-:Y:S01]  /*7560*/  FFMA.FTZ R95, R92, R64, -R95 ;  /* 0x000000405c5f7223 */ /* 0x000fe2000001085f */
[C---:B------:R-:W-:Y:S01]  /*7570*/  IMAD.U32 R64, R66.reuse, 0x10000, RZ ;  /* 0x0001000042407824 */ /* 0x040fe200078e00ff */
        /* <DEDUP_REMOVED lines=11> */
[----:B------:R-:W-:Y:S01]  /*7630*/  F2FP.BF16.F32.PACK_AB R96, R96, R170 ;  /* 0x000000aa6060723e */ /* 0x000fe200000010ff */
[----:B------:R-:W-:-:S02]  /*7640*/  IMAD.MOV.U32 R97, RZ, RZ, R168 ;  /* 0x000000ffff617224 */ /* 0x000fc400078e00a8 */
[----:B------:R-:W-:Y:S01]  /*7650*/  F2FP.BF16.F32.PACK_AB R65, R67, R65 ;  /* 0x000000414341723e */ /* 0x000fe200000010ff */
[----:B------:R-:W-:Y:S01]  /*7660*/  IMAD.MOV.U32 R99, RZ, RZ, R52 ;  /* 0x000000ffff637224 */ /* 0x000fe200078e0034 */
[----:B------:R-:W-:Y:S01]  /*7670*/  F2FP.BF16.F32.PACK_AB R98, R98, R92 ;  /* 0x0000005c6262723e */ /* 0x000fe200000010ff */
[----:B------:R-:W-:Y:S01]  /*7680*/  IMAD.MOV.U32 R92, RZ, RZ, R95 ;  /* 0x000000ffff5c7224 */ /* 0x000fe200078e005f */
[----:B------:R-:W-:Y:S01]  /*7690*/  MOV R94, R65 ;  /* 0x00000041005e7202 */ /* 0x000fe20000000f00 */
[----:B------:R-:W-:-:S07]  /*76a0*/  IMAD.MOV.U32 R95, RZ, RZ, R53 ;  /* 0x000000ffff5f7224 */ /* 0x000fce00078e0035 */
.L_x_3376:
[----:B------:R-:W-:Y:S05]  /*76b0*/  BSYNC B3 ;  /* 0x0000000000037941 */ /* 0x000fea0003800000 */
.L_x_3375:
[----:B------:R-:W-:-:S13]  /*76c0*/  ISETP.GE.AND P4, PT, R165, R147, PT ;  /* 0x00000093a500720c */ /* 0x000fda0003f86270 */
[--C-:B------:R-:W-:Y:S02]  /*76d0*/  @!P4 SHF.R.S32.HI R55, RZ, 0x1f, R165.reuse ;  /* 0x0000001fff37c819 */ /* 0x100fe400000114a5 */
[----:B------:R-:W-:-:S04]  /*76e0*/  @!P4 IADD3 R165, P5, P6, R118, R132, R165 ;  /* 0x0000008476a5c210 */ /* 0x000fc80007ebe0a5 */
[----:B------:R-:W-:Y:S02]  /*76f0*/  @!P4 IADD3.X R55, R4, R157, R55, P5, P6 ;  /* 0x0000009d0437c210 */ /* 0x000fe40002fec437 */
[----:B------:R-:W-:-:S04]  /*7700*/  LEA R52, P5, R163, R122, 0x1 ;  /* 0x0000007aa3347211 */ /* 0x000fc800078a08ff */
[----:B------:R-:W-:Y:S02]  /*7710*/  LEA.HI.X R53, R163, R123, R164, 0x1, P5 ;  /* 0x0000007ba3357211 */ /* 0x000fe400028f0ca4 */
[----:B------:R-:W-:-:S03]  /*7720*/  @!P4 LEA R54, P5, R165, R122, 0x1 ;  /* 0x0000007aa536c211 */ /* 0x000fc600078a08ff */
[----:B0-----:R0:W-:Y:S01]  /*7730*/  STG.E.128 desc[UR60][R52.64], R92 ;  /* 0x0000005c34007986 */ /* 0x0011e2000c101d3c */
[----:B------:R-:W-:-:S05]  /*7740*/  @!P4 LEA.HI.X R55, R165, R123, R55, 0x1, P5 ;  /* 0x0000007ba537c211 */ /* 0x000fca00028f0c37 */
[----:B--2---:R0:W-:Y:S04]  /*7750*/  @!P4 STG.E.128 desc[UR60][R54.64], R96 ;  /* 0x000000603600c986 */ /* 0x0041e8000c101d3c */
.L_x_3374:
[----:B------:R-:W-:Y:S05]  /*7760*/  BSYNC B2 ;  /* 0x0000000000027941 */ /* 0x000fea0003800000 */
.L_x_3373:
[----:B------:R-:W-:Y:S01]  /*7770*/  ISETP.NE.AND P4, PT, R35, RZ, PT ;  /* 0x000000ff2300720c */ /* 0x000fe20003f85270 */
[----:B------:R-:W-:-:S12]  /*7780*/  BSSY B2, `(.L_x_3377) ;  /* 0x0000081000027945 */ /* 0x000fd80003800000 */
[----:B------:R-:W-:Y:S05]  /*7790*/  @!P4 BRA `(.L_x_3378) ;  /* 0x0000000400fcc947 */ /* 0x000fea0003800000 */
[----:B0-----:R-:W-:Y:S01]  /*77a0*/  SEL R52, R125, R150, !P1 ;  /* 0x000000967d347207 */ /* 0x001fe20004800000 */
[----:B------:R-:W-:Y:S01]  /*77b0*/  IMAD R55, R18, 0x5400, R143 ;  /* 0x0000540012377824 */ /* 0x000fe200078e028f */
[----:B------:R-:W-:Y:S01]  /*77c0*/  IADD3 R92, P4, P5, R118, R132, R28 ;  /* 0x00000084765c7210 */ /* 0x000fe20007d9e01c */
[----:B------:R-:W-:Y:S01]  /*77d0*/  BSSY B3, `(.L_x_3379) ;  /* 0x0000071000037945 */ /* 0x000fe20003800000 */
        /* <DEDUP_REMOVED lines=13> */
[----:B------:R-:W-:Y:S02]  /*78b0*/  IMAD R52, R55, 0x2, R2 ;  /* 0x0000000237347824 */ /* 0x000fe400078e0202 */
[----:B------:R-:W-:-:S04]  /*78c0*/  IMAD R53, R18, 0x5400, R53 ;  /* 0x0000540012357824 */ /* 0x000fc800078e0235 */
[----:B------:R-:W-:Y:S02]  /*78d0*/  IMAD R64, R53, 0x2, R2 ;  /* 0x0000000235407824 */ /* 0x000fe400078e0202 */
        /* <DEDUP_REMOVED lines=32> */
[----:B------:R-:W-:Y:S01]  /*7ae0*/  FFMA.FTZ R97, R63, R166, R97 ;  /* 0x000000a63f617223 */ /* 0x000fe20000010061 */
[----:B------:R-:W-:Y:S01]  /*7af0*/  LOP3.LUT R67, R67, 0xffff0000, RZ, 0xc0, !PT ;  /* 0xffff000043437812 */ /* 0x000fe200078ec0ff */
[-C--:B------:R-:W-:Y:S01]  /*7b00*/  FMUL.FTZ R98, R98, R49.reuse ;  /* 0x0000003162627220 */ /* 0x080fe20000410000 */
[----:B------:R-:W-:Y:S01]  /*7b10*/  FFMA.FTZ R169, R96, R49, -R169 ;  /* 0x0000003160a97223 */ /* 0x000fe200000108a9 */
[----:B------:R-:W-:Y:S01]  /*7b20*/  LOP3.LUT R62, R62, 0xffff0000, RZ, 0xc0, !PT ;  /* 0xffff00003e3e7812 */ /* 0x000fe200078ec0ff */
[----:B------:R-:W-:-:S02]  /*7b30*/  IMAD.U32 R63, R95, 0x10000, RZ ;  /* 0x000100005f3f7824 */ /* 0x000fc400078e00ff */
[----:B------:R-:W-:Y:S01]  /*7b40*/  FMUL.FTZ R49, R165, R167 ;  /* 0x000000a7a5317220 */ /* 0x000fe20000410000 */
[----:B------:R-:W-:Y:S01]  /*7b50*/  PRMT R51, R187, 0x5410, R51 ;  /* 0x00005410bb337816 */ /* 0x000fe20000000033 */
[----:B------:R-:W-:Y:S01]  /*7b60*/  FFMA.FTZ R98, R96, R60, R98 ;  /* 0x0000003c60627223 */ /* 0x000fe20000010062 */
[----:B------:R-:W-:Y:S01]  /*7b70*/  PRMT R48, R185, 0x5432, R48 ;  /* 0x00005432b9307816 */ /* 0x000fe20000000030 */
[-C--:B------:R-:W-:Y:S01]  /*7b80*/  FMUL.FTZ R165, R165, R63.reuse ;  /* 0x0000003fa5a57220 */ /* 0x080fe20000410000 */
[----:B------:R-:W-:Y:S01]  /*7b90*/  LOP3.LUT R55, R55, 0xffff0000, RZ, 0xc0, !PT ;  /* 0xffff000037377812 */ /* 0x000fe200078ec0ff */
[----:B------:R-:W-:Y:S01]  /*7ba0*/  FFMA.FTZ R49, R163, R63, -R49 ;  /* 0x0000003fa3317223 */ /* 0x000fe20000010831 */
[----:B------:R-:W-:Y:S01]  /*7bb0*/  LOP3.LUT R95, R95, 0xffff0000, RZ, 0xc0, !PT ;  /* 0xffff00005f5f7812 */ /* 0x000fe200078ec0ff */
[----:B------:R-:W-:Y:S01]  /*7bc0*/  FMUL.FTZ R96, R67, R62 ;  /* 0x0000003e43607220 */ /* 0x000fe20000410000 */
[----:B------:R-:W-:Y:S01]  /*7bd0*/  SHF.L.U32 R63, R51, 0x10, RZ ;  /* 0x00000010333f7819 */ /* 0x000fe200000006ff */
[C---:B------:R-:W-:Y:S01]  /*7be0*/  IMAD.U32 R65, R64.reuse, 0x10000, RZ ;  /* 0x0001000040417824 */ /* 0x040fe200078e00ff */
[----:B------:R-:W-:Y:S01]  /*7bf0*/  LOP3.LUT R64, R64, 0xffff0000, RZ, 0xc0, !PT ;  /* 0xffff000040407812 */ /* 0x000fe200078ec0ff */
[----:B------:R-:W-:-:S02]  /*7c00*/  IMAD.U32 R60, R48, 0x10000, RZ ;  /* 0x00010000303c7824 */ /* 0x000fc400078e00ff */
[-C--:B------:R-:W-:Y:S01]  /*7c10*/  FMUL.FTZ R67, R67, R95.reuse ;  /* 0x0000005f43437220 */ /* 0x080fe20000410000 */
[----:B------:R-:W-:Y:S01]  /*7c20*/  FFMA.FTZ R96, R55, R95, -R96 ;  /* 0x0000005f37607223 */ /* 0x000fe20000010860 */
[----:B------:R-:W-:Y:S01]  /*7c30*/  LOP3.LUT R95, R48, 0xffff0000, RZ, 0xc0, !PT ;  /* 0xffff0000305f7812 */ /* 0x000fe200078ec0ff */
[-C--:B------:R-:W-:Y:S01]  /*7c40*/  FMUL.FTZ R48, R65, R63.reuse ;  /* 0x0000003f41307220 */ /* 0x080fe20000410000 */
[----:B------:R-:W-:Y:S01]  /*7c50*/  IMAD.U32 R53, R52, 0x10000, RZ ;  /* 0x0001000034357824 */ /* 0x000fe200078e00ff */
[----:B------:R-:W-:Y:S01]  /*7c60*/  LOP3.LUT R51, R51, 0xffff0000, RZ, 0xc0, !PT ;  /* 0xffff000033337812 */ /* 0x000fe200078ec0ff */
[----:B------:R-:W-:Y:S01]  /*7c70*/  FMUL.FTZ R65, R65, R60 ;  /* 0x0000003c41417220 */ /* 0x000fe20000410000 */
[----:B------:R-:W-:Y:S01]  /*7c80*/  LOP3.LUT R164, R54, 0xffff0000, RZ, 0xc0, !PT ;  /* 0xffff000036a47812 */ /* 0x000fe200078ec0ff */
[----:B------:R-:W-:Y:S01]  /*7c90*/  FFMA.FTZ R67, R55, R62, R67 ;  /* 0x0000003e37437223 */ /* 0x000fe20000010043 */
[----:B------:R-:W-:Y:S01]  /*7ca0*/  PRMT R50, R184, 0x5432, R50 ;  /* 0x00005432b8327816 */ /* 0x000fe20000000032 */
[C---:B------:R-:W-:Y:S01]  /*7cb0*/  FFMA.FTZ R48, R53.reuse, R60, -R48 ;  /* 0x0000003c35307223 */ /* 0x040fe20000010830 */
[----:B------:R-:W-:Y:S01]  /*7cc0*/  FFMA.FTZ R65, R53, R63, R65 ;  /* 0x0000003f35417223 */ /* 0x000fe20000010041 */
[----:B------:R-:W-:Y:S01]  /*7cd0*/  LOP3.LUT R52, R52, 0xffff0000, RZ, 0xc0, !PT ;  /* 0xffff000034347812 */ /* 0x000fe200078ec0ff */
[----:B------:R-:W-:-:S02]  /*7ce0*/  IMAD.U32 R54, R66, 0x10000, RZ ;  /* 0x0001000042367824 */ /* 0x000fc400078e00ff */
[----:B------:R-:W-:Y:S01]  /*7cf0*/  FMUL.FTZ R55, R64, R51 ;  /* 0x0000003340377220 */ /* 0x000fe20000410000 */
        /* <DEDUP_REMOVED lines=12> */
[C---:B------:R-:W-:Y:S01]  /*7dc0*/  FFMA.FTZ R51, R99.reuse, R60, -R51 ;  /* 0x0000003c63337223 */ /* 0x040fe20000010833 */
[C---:B------:R-:W-:Y:S01]  /*7dd0*/  FFMA.FTZ R52, R164.reuse, R50, -R52 ;  /* 0x00000032a4347223 */ /* 0x040fe20000010834 */
        /* <DEDUP_REMOVED lines=16> */
.L_x_3380:
[----:B------:R-:W-:Y:S05]  /*7ee0*/  BSYNC B3 ;  /* 0x0000000000037941 */ /* 0x000fea0003800000 */
.L_x_3379:
        /* <DEDUP_REMOVED lines=10> */
.L_x_3378:
[----:B------:R-:W-:Y:S05]  /*7f90*/  BSYNC B2 ;  /* 0x0000000000027941 */ /* 0x000fea0003800000 */
.L_x_3377:
[----:B------:R-:W-:-:S13]  /*7fa0*/  ISETP.NE.AND P4, PT, R36, RZ, PT ;  /* 0x000000ff2400720c */ /* 0x000fda0003f85270 */
[----:B------:R-:W-:Y:S05]  /*7fb0*/  @!P4 BRA `(.L_x_3372) ;  /* 0x000000080004c947 */ /* 0x000fea0003800000 */
[----:B---3--:R-:W2:Y:S01]  /*7fc0*/  LDL R48, [R1+0x10] ;  /* 0x0000100001307983 */ /* 0x008ea20000100800 */
[----:B------:R-:W-:Y:S01]  /*7fd0*/  IADD3 R60, P4, P5, R118, R132, R30 ;  /* 0x00000084763c7210 */ /* 0x000fe20007d9e01e */
[----:B------:R-:W-:Y:S03]  /*7fe0*/  BSSY B2, `(.L_x_3381) ;  /* 0x0000074000027945 */ /* 0x000fe60003800000 */
[----:B------:R-:W-:Y:S02]  /*7ff0*/  IADD3.X R61, R4, R157, R34, P4, P5 ;  /* 0x0000009d043d7210 */ /* 0x000fe400027ea422 */
[----:B------:R-:W-:Y:S02]  /*8000*/  ISETP.GE.AND P4, PT, R205, R124, PT ;  /* 0x0000007ccd00720c */ /* 0x000fe40003f86270 */
[----:B--2---:R-:W-:-:S04]  /*8010*/  LOP3.LUT P6, RZ, R48, 0x1, RZ, 0xc0, !PT ;  /* 0x0000000130ff7812 */ /* 0x004fc800078cc0ff */
[----:B------:R-:W-:-:S04]  /*8020*/  SEL R48, R125, R150, !P6 ;  /* 0x000000967d307207 */ /* 0x000fc80007000000 */
[----:B------:R-:W-:-:S04]  /*8030*/  SHF.R.S32.HI R49, RZ, 0x1f, R48 ;  /* 0x0000001fff317819 */ /* 0x000fc80000011430 */
[----:B------:R-:W-:-:S04]  /*8040*/  LEA.HI R48, R49, R48, RZ, 0x4 ;  /* 0x0000003031307211 */ /* 0x000fc800078f20ff */
[----:B------:R-:W-:-:S04]  /*8050*/  LEA.HI.SX32 R48, R48, R29, 0x1c ;  /* 0x0000001d30307211 */ /* 0x000fc800078fe2ff */
[----:B------:R-:W-:Y:S01]  /*8060*/  SHF.R.S32.HI R49, RZ, 0x1f, R48 ;  /* 0x0000001fff317819 */ /* 0x000fe20000011430 */
[----:B------:R-:W-:-:S03]  /*8070*/  IMAD.SHL.U32 R62, R48, 0x8, RZ ;  /* 0x00000008303e7824 */ /* 0x000fc600078e00ff */
[----:B------:R-:W-:Y:S02]  /*8080*/  LEA.HI R49, R49, R48, RZ, 0x3 ;  /* 0x0000003031317211 */ /* 0x000fe400078f18ff */
[----:B------:R-:W-:Y:S02]  /*8090*/  LOP3.LUT R48, R208, 0x38, R62, 0xf8, !PT ;  /* 0x00000038d0307812 */ /* 0x000fe400078ef83e */
[----:B------:R-:W-:Y:S02]  /*80a0*/  SHF.R.S32.HI R49, RZ, 0x3, R49 ;  /* 0x00000003ff317819 */ /* 0x000fe40000011431 */
[----:B------:R-:W-:-:S03]  /*80b0*/  LOP3.LUT R48, R48, R209, RZ, 0x3c, !PT ;  /* 0x000000d130307212 */ /* 0x000fc600078e3cff */
[----:B------:R-:W-:-:S04]  /*80c0*/  IMAD R49, R49, 0x1c00, R210 ;  /* 0x00001c0031317824 */ /* 0x000fc800078e02d2 */
[----:B------:R-:W-:Y:S02]  /*80d0*/  IMAD.IADD R51, R49, 0x1, R48 ;  /* 0x0000000131337824 */ /* 0x000fe400078e0230 */
[C---:B------:R-:W-:Y:S02]  /*80e0*/  IMAD R49, R18.reuse, 0x5400, R141 ;  /* 0x0000540012317824 */ /* 0x040fe400078e028d */
[----:B------:R-:W-:Y:S02]  /*80f0*/  IMAD R51, R18, 0x5400, R51 ;  /* 0x0000540012337824 */ /* 0x000fe400078e0233 */
[--C-:B------:R-:W-:Y:S02]  /*8100*/  IMAD R49, R49, 0x2, R2.reuse ;  /* 0x0000000231317824 */ /* 0x100fe400078e0202 */
[----:B0-----:R-:W-:-:S04]  /*8110*/  IMAD R52, R51, 0x2, R2 ;  /* 0x0000000233347824 */ /* 0x001fc800078e0202 */
[----:B------:R-:W0:Y:S04]  /*8120*/  LDS.128 R48, [R49+0x21400] ;  /* 0x0214000031307984 */ /* 0x000e280000000c00 */
[----:B------:R-:W2:Y:S01]  /*8130*/  LDS.128 R52, [R52+0x21400] ;  /* 0x0214000034347984 */ /* 0x000ea20000000c00 */
[----:B------:R-:W-:Y:S05]  /*8140*/  @P4 BRA `(.L_x_3382) ;  /* 0x0000000400744947 */ /* 0x000fea0003800000 */
[--C-:B------:R-:W-:Y:S01]  /*8150*/  SHF.R.U64 R46, R46, 0x10, R47.reuse ;  /* 0x000000102e2e7819 */ /* 0x100fe2000000122f */
[----:B--2---:R-:W-:Y:S01]  /*8160*/  IMAD.U32 R65, R53, 0x10000, RZ ;  /* 0x0001000035417824 */ /* 0x004fe200078e00ff */
[----:B------:R-:W-:Y:S01]  /*8170*/  SHF.R.U32.HI R63, RZ, 0x10, R47 ;  /* 0x00000010ff3f7819 */ /* 0x000fe2000001162f */
[----:B------:R-:W-:Y:S01]  /*8180*/  IMAD.U32 R93, R55, 0x10000, RZ ;  /* 0x00010000375d7824 */ /* 0x000fe200078e00ff */
[----:B------:R-:W-:Y:S01]  /*8190*/  SHF.R.U64 R47, R56, 0x10, R57 ;  /* 0x00000010382f7819 */ /* 0x000fe20000001239 */
[----:B0-----:R-:W-:Y:S01]  /*81a0*/  IMAD.U32 R92, R51, 0x10000, RZ ;  /* 0x00010000335c7824 */ /* 0x001fe200078e00ff */
[----:B------:R-:W-:Y:S01]  /*81b0*/  SHF.R.U64 R44, R44, 0x10, R45 ;  /* 0x000000102c2c7819 */ /* 0x000fe2000000122d */
[----:B------:R-:W-:Y:S01]  /*81c0*/  IMAD.U32 R94, R54, 0x10000, RZ ;  /* 0x00010000365e7824 */ /* 0x000fe200078e00ff */
[----:B------:R-:W-:Y:S01]  /*81d0*/  SHF.R.U32.HI R56, RZ, 0x10, R57 ;  /* 0x00000010ff387819 */ /* 0x000fe20000011639 */
[----:B------:R-:W-:Y:S01]  /*81e0*/  IMAD.U32 R67, R50, 0x10000, RZ ;  /* 0x0001000032437824 */ /* 0x000fe200078e00ff */
[----:B------:R-:W-:-:S02]  /*81f0*/  SHF.R.U32.HI R45, RZ, 0x10, R45 ;  /* 0x00000010ff2d7819 */ /* 0x000fc4000001162d */
[----:B------:R-:W-:Y:S02]  /*8200*/  PRMT R56, R181, 0x5432, R56 ;  /* 0x00005432b5387816 */ /* 0x000fe40000000038 */
[----:B------:R-:W-:Y:S02]  /*8210*/  PRMT R45, R183, 0x5410, R45 ;  /* 0x00005410b72d7816 */ /* 0x000fe4000000002d */
[--C-:B------:R-:W-:Y:S02]  /*8220*/  SHF.R.U64 R57, R58, 0x10, R59.reuse ;  /* 0x000000103a397819 */ /* 0x100fe4000000123b */
[----:B------:R-:W-:Y:S01]  /*8230*/  SHF.L.U32 R95, R56, 0x10, RZ ;  /* 0x00000010385f7819 */ /* 0x000fe200000006ff */
[----:B------:R-:W-:Y:S01]  /*8240*/  IMAD.U32 R96, R45, 0x10000, RZ ;  /* 0x000100002d607824 */ /* 0x000fe200078e00ff */
[----:B------:R-:W-:Y:S01]  /*8250*/  SHF.R.U32.HI R58, RZ, 0x10, R59 ;  /* 0x00000010ff3a7819 */ /* 0x000fe2000001163b */
[----:B------:R-:W-:Y:S01]  /*8260*/  IMAD.U32 R59, R49, 0x10000, RZ ;  /* 0x00010000313b7824 */ /* 0x000fe200078e00ff */
        /* <DEDUP_REMOVED lines=14> */
[----:B------:R-:W-:Y:S02]  /*8350*/  IMAD.U32 R59, R63, 0x10000, RZ ;  /* 0x000100003f3b7824 */ /* 0x000fe400078e00ff */
[-C--:B------:R-:W-:Y:S01]  /*8360*/  FMUL.FTZ R95, R66, R45.reuse ;  /* 0x0000002d425f7220 */ /* 0x080fe20000410000 */
[----:B------:R-:W-:Y:S01]  /*8370*/  FFMA.FTZ R66, R64, R45, -R97 ;  /* 0x0000002d40427223 */ /* 0x000fe20000010861 */
[-C--:B------:R-:W-:Y:S01]  /*8380*/  FMUL.FTZ R45, R93, R96.reuse ;  /* 0x000000605d2d7220 */ /* 0x080fe20000410000 */
[----:B------:R-:W-:Y:S01]  /*8390*/  PRMT R47, R183, 0x5432, R47 ;  /* 0x00005432b72f7816 */ /* 0x000fe2000000002f */
[-C--:B------:R-:W-:Y:S01]  /*83a0*/  FMUL.FTZ R93, R93, R59.reuse ;  /* 0x0000003b5d5d7220 */ /* 0x080fe20000410000 */
[----:B------:R-:W-:Y:S01]  /*83b0*/  LOP3.LUT R55, R55, 0xffff0000, RZ, 0xc0, !PT ;  /* 0xffff000037377812 */ /* 0x000fe200078ec0ff */
[----:B------:R-:W-:Y:S01]  /*83c0*/  FFMA.FTZ R45, R92, R59, -R45 ;  /* 0x0000003b5c2d7223 */ /* 0x000fe2000001082d */
[----:B------:R-:W-:Y:S01]  /*83d0*/  LOP3.LUT R58, R58, 0xffff0000, RZ, 0xc0, !PT ;  /* 0xffff00003a3a7812 */ /* 0x000fe200078ec0ff */
[----:B------:R-:W-:Y:S01]  /*83e0*/  FFMA.FTZ R93, R92, R96, R93 ;  /* 0x000000605c5d7223 */ /* 0x000fe2000001005d */
[----:B------:R-:W-:Y:S01]  /*83f0*/  LOP3.LUT R98, R63, 0xffff0000, RZ, 0xc0, !PT ;  /* 0xffff00003f627812 */ /* 0x000fe200078ec0ff */
[----:B------:R-:W-:Y:S01]  /*8400*/  IMAD.U32 R92, R47, 0x10000, RZ ;  /* 0x000100002f5c7824 */ /* 0x000fe200078e00ff */
[----:B------:R-:W-:Y:S01]  /*8410*/  PRMT R44, R182, 0x5410, R44 ;  /* 0x00005410b62c7816 */ /* 0x000fe2000000002c */
[----:B------:R-:W-:Y:S01]  /*8420*/  FMUL.FTZ R164, R55, R58 ;  /* 0x0000003a37a47220 */ /* 0x000fe20000410000 */
[----:B------:R-:W-:Y:S01]  /*8430*/  LOP3.LUT R51, R51, 0xffff0000, RZ, 0xc0, !PT ;  /* 0xffff000033337812 */ /* 0x000fe200078ec0ff */
[----:B------:R-:W-:Y:S01]  /*8440*/  FMUL.FTZ R96, R55, R98 ;  /* 0x0000006237607220 */ /* 0x000fe20000410000 */
[----:B------:R-:W-:Y:S01]  /*8450*/  LOP3.LUT R52, R52, 0xffff0000, RZ, 0xc0, !PT ;  /* 0xffff000034347812 */ /* 0x000fe200078ec0ff */
[----:B------:R-:W-:Y:S01]  /*8460*/  FFMA.FTZ R56, R64, R56, R95 ;  /* 0x0000003840387223 */ /* 0x000fe2000001005f */
[----:B------:R-:W-:Y:S01]  /*8470*/  LOP3.LUT R47, R47, 0xffff0000, RZ, 0xc0, !PT ;  /* 0xffff00002f2f7812 */ /* 0x000fe200078ec0ff */
[C---:B------:R-:W-:Y:S01]  /*8480*/  IMAD.U32 R64, R44.reuse, 0x10000, RZ ;  /* 0x000100002c407824 */ /* 0x040fe200078e00ff */
[----:B------:R-:W-:Y:S01]  /*8490*/  LOP3.LUT R55, R44, 0xffff0000, RZ, 0xc0, !PT ;  /* 0xffff00002c377812 */ /* 0x000fe200078ec0ff */
[C---:B------:R-:W-:Y:S01]  /*84a0*/  IMAD.U32 R49, R48.reuse, 0x10000, RZ ;  /* 0x0001000030317824 */ /* 0x040fe200078e00ff */
[----:B------:R-:W-:Y:S01]  /*84b0*/  LOP3.LUT R48, R48, 0xffff0000, RZ, 0xc0, !PT ;  /* 0xffff000030307812 */ /* 0x000fe200078ec0ff */
[C---:B------:R-:W-:Y:S01]  /*84c0*/  FFMA.FTZ R98, R51.reuse, R98, -R164 ;  /* 0x0000006233627223 */ /* 0x040fe200000108a4 */
[----:B------:R-:W-:Y:S01]  /*84d0*/  FFMA.FTZ R96, R51, R58, R96 ;  /* 0x0000003a33607223 */ /* 0x000fe20000010060 */
[C---:B------:R-:W-:Y:S01]  /*84e0*/  FMUL.FTZ R44, R53.reuse, R92 ;  /* 0x0000005c352c7220 */ /* 0x040fe20000410000 */
[----:B------:R-:W-:Y:S01]  /*84f0*/  FMUL.FTZ R51, R52, R47 ;  /* 0x0000002f34337220 */ /* 0x000fe20000410000 */
[-C--:B------:R-:W-:Y:S01]  /*8500*/  FMUL.FTZ R53, R53, R64.reuse ;  /* 0x0000004035357220 */ /* 0x080fe20000410000 */
[----:B------:R-:W-:Y:S01]  /*8510*/  PRMT R46, R182, 0x5432, R46 ;  /* 0x00005432b62e7816 */ /* 0x000fe2000000002e */
[-C--:B------:R-:W-:Y:S01]  /*8520*/  FMUL.FTZ R59, R52, R55.reuse ;  /* 0x00000037343b7220 */ /* 0x080fe20000410000 */
[C---:B------:R-:W-:Y:S01]  /*8530*/  FFMA.FTZ R64, R49.reuse, R64, -R44 ;  /* 0x0000004031407223 */ /* 0x040fe2000001082c */
[----:B------:R-:W-:Y:S01]  /*8540*/  FFMA.FTZ R55, R48, R55, -R51 ;  /* 0x0000003730377223 */ /* 0x000fe20000010833 */
[----:B------:R-:W-:Y:S01]  /*8550*/  LOP3.LUT R54, R54, 0xffff0000, RZ, 0xc0, !PT ;  /* 0xffff000036367812 */ /* 0x000fe200078ec0ff */
[----:B------:R-:W-:Y:S01]  /*8560*/  FFMA.FTZ R49, R49, R92, R53 ;  /* 0x0000005c31317223 */ /* 0x000fe20000010035 */
[C---:B------:R-:W-:Y:S01]  /*8570*/  LOP3.LUT R51, R180.reuse, 0xffff0000, RZ, 0xc0, !PT ;  /* 0xffff0000b4337812 */ /* 0x040fe200078ec0ff */
[----:B------:R-:W-:Y:S01]  /*8580*/  IMAD.U32 R44, R180, 0x10000, RZ ;  /* 0x00010000b42c7824 */ /* 0x000fe200078e00ff */
[C---:B------:R-:W-:Y:S01]  /*8590*/  LOP3.LUT R53, R46.reuse, 0xffff0000, RZ, 0xc0, !PT ;  /* 0xffff00002e357812 */ /* 0x040fe200078ec0ff */
[----:B------:R-:W-:Y:S01]  /*85a0*/  IMAD.U32 R52, R46, 0x10000, RZ ;  /* 0x000100002e347824 */ /* 0x000fe200078e00ff */
[----:B------:R-:W-:Y:S01]  /*85b0*/  LOP3.LUT R50, R50, 0xffff0000, RZ, 0xc0, !PT ;  /* 0xffff000032327812 */ /* 0x000fe200078ec0ff */
[----:B------:R-:W-:Y:S01]  /*85c0*/  FFMA.FTZ R48, R48, R47, R59 ;  /* 0x0000002f30307223 */ /* 0x000fe2000001003b */
[----:B------:R-:W-:Y:S01]  /*85d0*/  FMUL.FTZ R59, R54, R51 ;  /* 0x00000033363b7220 */ /* 0x000fe20000410000 */
        /* <DEDUP_REMOVED lines=20> */
.L_x_3382:
[----:B------:R-:W-:Y:S05]  /*8720*/  BSYNC B2 ;  /* 0x0000000000027941 */ /* 0x000fea0003800000 */
.L_x_3381:
        /* <DEDUP_REMOVED lines=10> */
.L_x_3372:
[----:B------:R-:W-:Y:S05]  /*87d0*/  BSYNC B1 ;  /* 0x0000000000017941 */ /* 0x000fea0003800000 */
.L_x_3371:
[-C--:B--2-4-:R-:W-:Y:S02]  /*87e0*/  IMAD R44, R148, R128.reuse, RZ ;  /* 0x00000080942c7224 */ /* 0x094fe400078e02ff */
[----:B------:R-:W-:-:S04]  /*87f0*/  IMAD.WIDE.U32 R130, R223, R128, R130 ;  /* 0x00000080df827225 */ /* 0x000fc800078e0082 */
[----:B------:R-:W-:Y:S01]  /*8800*/  IMAD R57, R223, R129, R44 ;  /* 0x00000081df397224 */ /* 0x000fe200078e022c */
[----:B------:R-:W-:Y:S06]  /*8810*/  @P3 BRA `(.L_x_3341) ;  /* 0x0000001800fc3947 */ /* 0x000fec0003800000 */
[----:B------:R-:W-:Y:S01]  /*8820*/  ISETP.NE.AND P3, PT, R31, RZ, PT ;  /* 0x000000ff1f00720c */ /* 0x000fe20003f65270 */
[----:B------:R-:W-:Y:S01]  /*8830*/  BSSY B1, `(.L_x_3383) ;  /* 0x0000083000017945 */ /* 0x000fe20003800000 */
[----:B------:R-:W-:-:S11]  /*8840*/  IMAD.IADD R57, R131, 0x1, R57 ;  /* 0x0000000183397824 */ /* 0x000fd600078e0239 */
[----:B------:R-:W-:Y:S05]  /*8850*/  @!P3 BRA `(.L_x_3384) ;  /* 0x000000080000b947 */ /* 0x000fea0003800000 */
[----:B------:R-:W-:Y:S01]  /*8860*/  SEL R44, R125, R150, !P0 ;  /* 0x000000967d2c7207 */ /* 0x000fe20004000000 */
[----:B------:R-:W-:Y:S01]  /*8870*/  BSSY B2, `(.L_x_3385) ;  /* 0x000007c000027945 */ /* 0x000fe20003800000 */
[----:B------:R-:W-:Y:S02]  /*8880*/  IADD3 R46, P3, P4, R118, R130, R21 ;  /* 0x00000082762e7210 */ /* 0x000fe40007c7e015 */
[----:B------:R-:W-:Y:S02]  /*8890*/  SHF.R.S32.HI R45, RZ, 0x1f, R44 ;  /* 0x0000001fff2d7819 */ /* 0x000fe4000001142c */
[----:B------:R-:W-:Y:S02]  /*88a0*/  IADD3.X R47, R4, R57, R32, P3, P4 ;  /* 0x00000039042f7210 */ /* 0x000fe40001fe8420 */
[----:B------:R-:W-:-:S04]  /*88b0*/  LEA.HI R45, R45, R44, RZ, 0x4 ;  /* 0x0000002c2d2d7211 */ /* 0x000fc800078f20ff */
[----:B---3--:R-:W-:-:S05]  /*88c0*/  LEA.HI.SX32 R48, R45, R20, 0x1c ;  /* 0x000000142d307211 */ /* 0x008fca00078fe2ff */
[----:B------:R-:W-:-:S05]  /*88d0*/  IMAD.SHL.U32 R49, R48, 0x8, RZ ;  /* 0x0000000830317824 */ /* 0x000fca00078e00ff */
[----:B------:R-:W-:-:S13]  /*88e0*/  ISETP.GE.AND P3, PT, R49, R147, PT ;  /* 0x000000933100720c */ /* 0x000fda0003f66270 */
[--C-:B------:R-:W-:Y:S02]  /*88f0*/  @!P3 SHF.R.S32.HI R45, RZ, 0x1f, R49.reuse ;  /* 0x0000001fff2db819 */ /* 0x100fe40000011431 */
[----:B------:R-:W-:-:S04]  /*8900*/  @!P3 IADD3 R44, P4, P5, R118, R130, R49 ;  /* 0x00000082762cb210 */ /* 0x000fc80007d9e031 */
[----:B------:R-:W-:Y:S02]  /*8910*/  @!P3 IADD3.X R45, R4, R57, R45, P4, P5 ;  /* 0x00000039042db210 */ /* 0x000fe400027ea42d */
[----:B0-----:R-:W-:-:S04]  /*8920*/  LEA R52, P4, R46, R122, 0x1 ;  /* 0x0000007a2e347211 */ /* 0x001fc800078808ff */
[----:B------:R-:W-:Y:S02]  /*8930*/  LEA.HI.X R53, R46, R123, R47, 0x1, P4 ;  /* 0x0000007b2e357211 */ /* 0x000fe400020f0c2f */
[----:B------:R-:W-:-:S04]  /*8940*/  @!P3 LEA R54, P4, R44, R122, 0x1 ;  /* 0x0000007a2c36b211 */ /* 0x000fc800078808ff */
[----:B------:R-:W-:Y:S02]  /*8950*/  @!P3 LEA.HI.X R55, R44, R123, R45, 0x1, P4 ;  /* 0x0000007b2c37b211 */ /* 0x000fe400020f0c2d */
[----:B------:R-:W-:Y:S02]  /*8960*/  SHF.R.S32.HI R45, RZ, 0x1f, R48 ;  /* 0x0000001fff2d7819 */ /* 0x000fe40000011430 */
[----:B------:R-:W-:Y:S02]  /*8970*/  ISETP.GE.AND P4, PT, R22, R124, PT ;  /* 0x0000007c1600720c */ /* 0x000fe40003f86270 */
        /* <DEDUP_REMOVED lines=14> */
[----:B0-----:R-:W-:Y:S01]  /*8a60*/  IMAD.U32 R63, R45, 0x10000, RZ ;  /* 0x000100002d3f7824 */ /* 0x001fe200078e00ff */
[----:B------:R-:W-:Y:S01]  /*8a70*/  SHF.R.U32.HI R88, RZ, 0x10, R89 ;  /* 0x00000010ff587819 */ /* 0x000fe20000011659 */
[----:B--2---:R-:W-:Y:S01]  /*8a80*/  IMAD.U32 R67, R51, 0x10000, RZ ;  /* 0x0001000033437824 */ /* 0x004fe200078e00ff */
[--C-:B------:R-:W-:Y:S01]  /*8a90*/  SHF.R.U32.HI R92, RZ, 0x10, R77.reuse ;  /* 0x00000010ff5c7819 */ /* 0x100fe2000001164d */
[----:B------:R-:W-:Y:S01]  /*8aa0*/  IMAD.U32 R64, R47, 0x10000, RZ ;  /* 0x000100002f407824 */ /* 0x000fe200078e00ff */
[----:B------:R-:W-:Y:S01]  /*8ab0*/  SHF.R.U64 R56, R76, 0x10, R77 ;  /* 0x000000104c387819 */ /* 0x000fe2000000124d */
[----:B------:R-:W-:Y:S01]  /*8ac0*/  IMAD.U32 R59, R46, 0x10000, RZ ;  /* 0x000100002e3b7824 */ /* 0x000fe200078e00ff */
[----:B------:R-:W-:Y:S02]  /*8ad0*/  PRMT R77, R179, 0x5432, R88 ;  /* 0x00005432b34d7816 */ /* 0x000fe40000000058 */
[----:B------:R-:W-:-:S02]  /*8ae0*/  PRMT R92, R177, 0x5432, R92 ;  /* 0x00005432b15c7816 */ /* 0x000fc4000000005c */
[----:B------:R-:W-:Y:S01]  /*8af0*/  SHF.R.U64 R61, R78, 0x10, R79 ;  /* 0x000000104e3d7819 */ /* 0x000fe2000000124f */
[----:B------:R-:W-:Y:S01]  /*8b00*/  IMAD.U32 R78, R77, 0x10000, RZ ;  /* 0x000100004d4e7824 */ /* 0x000fe200078e00ff */
[--C-:B------:R-:W-:Y:S02]  /*8b10*/  SHF.R.U64 R65, R90, 0x10, R91.reuse ;  /* 0x000000105a417819 */ /* 0x100fe4000000125b */
[----:B------:R-:W-:Y:S02]  /*8b20*/  SHF.L.U32 R76, R49, 0x10, RZ ;  /* 0x00000010314c7819 */ /* 0x000fe400000006ff */
[----:B------:R-:W-:Y:S02]  /*8b30*/  SHF.R.U32.HI R91, RZ, 0x10, R91 ;  /* 0x00000010ff5b7819 */ /* 0x000fe4000001165b */
[----:B------:R-:W-:Y:S01]  /*8b40*/  PRMT R179, R179, 0x5410, R62 ;  /* 0x00005410b3b37816 */ /* 0x000fe2000000003e */
[----:B------:R-:W-:Y:S01]  /*8b50*/  IMAD.U32 R62, R92, 0x10000, RZ ;  /* 0x000100005c3e7824 */ /* 0x000fe200078e00ff */
[----:B------:R-:W-:Y:S01]  /*8b60*/  SHF.R.U32.HI R79, RZ, 0x10, R79 ;  /* 0x00000010ff4f7819 */ /* 0x000fe2000001164f */
[C---:B------:R-:W-:Y:S01]  /*8b70*/  FMUL.FTZ R88, R76.reuse, R78 ;  /* 0x0000004e4c587220 */ /* 0x040fe20000410000 */
[----:B------:R-:W-:Y:S01]  /*8b80*/  LOP3.LUT R66, R49, 0xffff0000, RZ, 0xc0, !PT ;  /* 0xffff000031427812 */ /* 0x000fe200078ec0ff */
[-C--:B------:R-:W-:Y:S01]  /*8b90*/  FMUL.FTZ R76, R76, R62.reuse ;  /* 0x0000003e4c4c7220 */ /* 0x080fe20000410000 */
[----:B------:R-:W-:Y:S01]  /*8ba0*/  LOP3.LUT R89, R77, 0xffff0000, RZ, 0xc0, !PT ;  /* 0xffff00004d597812 */ /* 0x000fe200078ec0ff */
[C---:B------:R-:W-:Y:S01]  /*8bb0*/  FFMA.FTZ R62, R63.reuse, R62, -R88 ;  /* 0x0000003e3f3e7223 */ /* 0x040fe20000010858 */
[----:B------:R-:W-:Y:S01]  /*8bc0*/  PRMT R91, R178, 0x5432, R91 ;  /* 0x00005432b25b7816 */ /* 0x000fe2000000005b */
[----:B------:R-:W-:Y:S01]  /*8bd0*/  FFMA.FTZ R63, R63, R78, R76 ;  /* 0x0000004e3f3f7223 */ /* 0x000fe2000001004c */
[----:B------:R-:W-:Y:S01]  /*8be0*/  PRMT R79, R176, 0x5432, R79 ;  /* 0x00005432b04f7816 */ /* 0x000fe2000000004f */
[----:B------:R-:W-:Y:S01]  /*8bf0*/  FMUL.FTZ R93, R66, R89 ;  /* 0x00000059425d7220 */ /* 0x000fe20000410000 */
[----:B------:R-:W-:Y:S01]  /*8c00*/  LOP3.LUT R77, R92, 0xffff0000, RZ, 0xc0, !PT ;  /* 0xffff00005c4d7812 */ /* 0x000fe200078ec0ff */
[----:B------:R-:W-:Y:S01]  /*8c10*/  IMAD.U32 R88, R91, 0x10000, RZ ;  /* 0x000100005b587824 */ /* 0x000fe200078e00ff */
[----:B------:R-:W-:Y:S01]  /*8c20*/  LOP3.LUT R58, R45, 0xffff0000, RZ, 0xc0, !PT ;  /* 0xffff00002d3a7812 */ /* 0x000fe200078ec0ff */
[----:B------:R-:W-:Y:S01]  /*8c30*/  IMAD.U32 R76, R79, 0x10000, RZ ;  /* 0x000100004f4c7824 */ /* 0x000fe200078e00ff */
[----:B------:R-:W-:Y:S01]  /*8c40*/  LOP3.LUT R51, R51, 0xffff0000, RZ, 0xc0, !PT ;  /* 0xffff000033337812 */ /* 0x000fe200078ec0ff */
[-C--:B------:R-:W-:Y:S01]  /*8c50*/  FMUL.FTZ R95, R66, R77.reuse ;  /* 0x0000004d425f7220 */ /* 0x080fe20000410000 */
[----:B------:R-:W-:Y:S01]  /*8c60*/  LOP3.LUT R90, R91, 0xffff0000, RZ, 0xc0, !PT ;  /* 0xffff00005b5a7812 */ /* 0x000fe200078ec0ff */
[----:B------:R-:W-:Y:S01]  /*8c70*/  FFMA.FTZ R77, R58, R77, -R93 ;  /* 0x0000004d3a4d7223 */ /* 0x000fe2000001085d */
[C---:B------:R-:W-:Y:S01]  /*8c80*/  FMUL.FTZ R93, R67.reuse, R88 ;  /* 0x00000058435d7220 */ /* 0x040fe20000410000 */
[-C--:B------:R-:W-:Y:S01]  /*8c90*/  FMUL.FTZ R67, R67, R76.reuse ;  /* 0x0000004c43437220 */ /* 0x080fe20000410000 */
[----:B------:R-:W-:Y:S01]  /*8ca0*/  LOP3.LUT R78, R79, 0xffff0000, RZ, 0xc0, !PT ;  /* 0xffff00004f4e7812 */ /* 0x000fe200078ec0ff */
[----:B------:R-:W-:Y:S01]  /*8cb0*/  IMAD.U32 R49, R48, 0x10000, RZ ;  /* 0x0001000030317824 */ /* 0x000fe200078e00ff */
[----:B------:R-:W-:Y:S01]  /*8cc0*/  PRMT R56, R177, 0x5410, R56 ;  /* 0x00005410b1387816 */ /* 0x000fe20000000038 */
[C---:B------:R-:W-:Y:S01]  /*8cd0*/  FFMA.FTZ R66, R64.reuse, R76, -R93 ;  /* 0x0000004c40427223 */ /* 0x040fe2000001085d */
[----:B------:R-:W-:Y:S01]  /*8ce0*/  FFMA.FTZ R64, R64, R88, R67 ;  /* 0x0000005840407223 */ /* 0x000fe20000010043 */
[----:B------:R-:W-:Y:S01]  /*8cf0*/  LOP3.LUT R47, R47, 0xffff0000, RZ, 0xc0, !PT ;  /* 0xffff00002f2f7812 */ /* 0x000fe200078ec0ff */
[----:B------:R-:W-:Y:S01]  /*8d00*/  IMAD.U32 R88, R179, 0x10000, RZ ;  /* 0x00010000b3587824 */ /* 0x000fe200078e00ff */
[----:B------:R-:W-:Y:S01]  /*8d10*/  LOP3.LUT R48, R48, 0xffff0000, RZ, 0xc0, !PT ;  /* 0xffff000030307812 */ /* 0x000fe200078ec0ff */
[C---:B------:R-:W-:Y:S01]  /*8d20*/  FMUL.FTZ R92, R51.reuse, R90 ;  /* 0x0000005a335c7220 */ /* 0x040fe20000410000 */
[----:B------:R-:W-:Y:S01]  /*8d30*/  FMUL.FTZ R94, R51, R78 ;  /* 0x0000004e335e7220 */ /* 0x000fe20000410000 */
[----:B------:R-:W-:Y:S01]  /*8d40*/  LOP3.LUT R179, R179, 0xffff0000, RZ, 0xc0, !PT ;  /* 0xffff0000b3b37812 */ /* 0x000fe200078ec0ff */
[----:B------:R-:W-:-:S02]  /*8d50*/  IMAD.U32 R76, R56, 0x10000, RZ ;  /* 0x00010000384c7824 */ /* 0x000fc400078e00ff */
[----:B------:R-:W-:Y:S01]  /*8d60*/  FFMA.FTZ R58, R58, R89, R95 ;  /* 0x000000593a3a7223 */ /* 0x000fe2000001005f */
[----:B------:R-:W-:Y:S01]  /*8d70*/  IMAD.U32 R45, R44, 0x10000, RZ ;  /* 0x000100002c2d7824 */ /* 0x000fe200078e00ff */
[----:B------:R-:W-:Y:S01]  /*8d80*/  LOP3.LUT R67, R56, 0xffff0000, RZ, 0xc0, !PT ;  /* 0xffff000038437812 */ /* 0x000fe200078ec0ff */
[C---:B------:R-:W-:Y:S01]  /*8d90*/  FFMA.FTZ R51, R47.reuse, R78, -R92 ;  /* 0x0000004e2f337223 */ /* 0x040fe2000001085c */
[----:B------:R-:W-:Y:S01]  /*8da0*/  LOP3.LUT R44, R44, 0xffff0000, RZ, 0xc0, !PT ;  /* 0xffff00002c2c7812 */ /* 0x000fe200078ec0ff */
[----:B------:R-:W-:Y:S01]  /*8db0*/  FFMA.FTZ R89, R47, R90, R94 ;  /* 0x0000005a2f597223 */ /* 0x000fe2000001005e */
[----:B------:R-:W-:Y:S01]  /*8dc0*/  PRMT R65, R178, 0x5410, R65 ;  /* 0x00005410b2417816 */ /* 0x000fe20000000041 */
[C---:B------:R-:W-:Y:S01]  /*8dd0*/  FMUL.FTZ R56, R49.reuse, R88 ;  /* 0x0000005831387220 */ /* 0x040fe20000410000 */
[----:B------:R-:W-:Y:S01]  /*8de0*/  FMUL.FTZ R47, R48, R179 ;  /* 0x000000b3302f7220 */ /* 0x000fe20000410000 */
[----:B------:R-:W-:Y:S01]  /*8df0*/  PRMT R61, R176, 0x5410, R61 ;  /* 0x00005410b03d7816 */ /* 0x000fe2000000003d */
[----:B------:R-:W-:Y:S01]  /*8e00*/  FMUL.FTZ R49, R49, R76 ;  /* 0x0000004c31317220 */ /* 0x000fe20000410000 */
[-C--:B------:R-:W-:Y:S01]  /*8e10*/  FMUL.FTZ R79, R48, R67.reuse ;  /* 0x00000043304f7220 */ /* 0x080fe20000410000 */
[----:B------:R-:W-:Y:S01]  /*8e20*/  LOP3.LUT R60, R46, 0xffff0000, RZ, 0xc0, !PT ;  /* 0xffff00002e3c7812 */ /* 0x000fe200078ec0ff */
[----:B------:R-:W-:Y:S01]  /*8e30*/  FFMA.FTZ R67, R44, R67, -R47 ;  /* 0x000000432c437223 */ /* 0x000fe2000001082f */
[----:B------:R-:W-:-:S02]  /*8e40*/  IMAD.U32 R46, R50, 0x10000, RZ ;  /* 0x00010000322e7824 */ /* 0x000fc400078e00ff */
[C---:B------:R-:W-:Y:S01]  /*8e50*/  FFMA.FTZ R56, R45.reuse, R76, -R56 ;  /* 0x0000004c2d387223 */ /* 0x040fe20000010838 */
[----:B------:R-:W-:Y:S01]  /*8e60*/  FFMA.FTZ R49, R45, R88, R49 ;  /* 0x000000582d317223 */ /* 0x000fe20000010031 */
        /* <DEDUP_REMOVED lines=8> */
[----:B------:R-:W-:Y:S01]  /*8ef0*/  FMUL.FTZ R79, R50, R65 ;  /* 0x00000041324f7220 */ /* 0x000fe20000410000 */
[----:B------:R-:W-:Y:S01]  /*8f00*/  F2FP.BF16.F32.PACK_AB R58, R58, R63 ;  /* 0x0000003f3a3a723e */ /* 0x000fe200000010ff */
[----:B------:R-:W-:Y:S01]  /*8f10*/  FMUL.FTZ R50, R50, R61 ;  /* 0x0000003d32327220 */ /* 0x000fe20000410000 */
[C---:B------:R-:W-:Y:S01]  /*8f20*/  FFMA.FTZ R48, R59.reuse, R45, -R48 ;  /* 0x0000002d3b307223 */ /* 0x040fe20000010830 */
[C---:B------:R-:W-:Y:S01]  /*8f30*/  FFMA.FTZ R79, R60.reuse, R61, -R79 ;  /* 0x0000003d3c4f7223 */ /* 0x040fe2000001084f */
[----:B------:R-:W-:Y:S01]  /*8f40*/  FFMA.FTZ R46, R59, R47, R46 ;  /* 0x0000002f3b2e7223 */ /* 0x000fe2000001002e */
[----:B------:R-:W-:Y:S01]  /*8f50*/  FFMA.FTZ R65, R60, R65, R50 ;  /* 0x000000413c417223 */ /* 0x000fe20000010032 */
[----:B------:R-:W-:-:S02]  /*8f60*/  F2FP.BF16.F32.PACK_AB R47, R51, R66 ;  /* 0x00000042332f723e */ /* 0x000fc400000010ff */
[----:B------:R-:W-:Y:S01]  /*8f70*/  F2FP.BF16.F32.PACK_AB R51, R44, R49 ;  /* 0x000000312c33723e */ /* 0x000fe200000010ff */
[----:B------:R-:W-:Y:S01]  /*8f80*/  IMAD.MOV.U32 R49, RZ, RZ, R58 ;  /* 0x000000ffff317224 */ /* 0x000fe200078e003a */
        /* <DEDUP_REMOVED lines=9> */
[----:B------:R-:W-:-:S07]  /*9020*/  IMAD.MOV.U32 R51, RZ, RZ, R64 ;  /* 0x000000ffff337224 */ /* 0x000fce00078e0040 */
.L_x_3386:
[----:B------:R-:W-:Y:S05]  /*9030*/  BSYNC B2 ;  /* 0x0000000000027941 */ /* 0x000fea0003800000 */
.L_x_3385:
[----:B0-----:R4:W-:Y:S04]  /*9040*/  STG.E.128 desc[UR60][R52.64], R44 ;  /* 0x0000002c34007986 */ /* 0x0019e8000c101d3c */
[----:B--2---:R4:W-:Y:S02]  /*9050*/  @!P3 STG.E.128 desc[UR60][R54.64], R48 ;  /* 0x000000303600b986 */ /* 0x0049e4000c101d3c */
.L_x_3384:
[----:B------:R-:W-:Y:S05]  /*9060*/  BSYNC B1 ;  /* 0x0000000000017941 */ /* 0x000fea0003800000 */
.L_x_3383:
[----:B------:R-:W-:Y:S01]  /*9070*/  ISETP.NE.AND P3, PT, R35, RZ, PT ;  /* 0x000000ff2300720c */ /* 0x000fe20003f65270 */
[----:B------:R-:W-:-:S12]  /*9080*/  BSSY B1, `(.L_x_3387) ;  /* 0x000007e000017945 */ /* 0x000fd80003800000 */
[----:B------:R-:W-:Y:S05]  /*9090*/  @!P3 BRA `(.L_x_3388) ;  /* 0x0000000400f0b947 */ /* 0x000fea0003800000 */
[----:B----4-:R-:W-:Y:S01]  /*90a0*/  SEL R44, R125, R150, !P1 ;  /* 0x000000967d2c7207 */ /* 0x010fe20004800000 */
[----:B------:R-:W-:Y:S01]  /*90b0*/  BSSY B2, `(.L_x_3389) ;  /* 0x0000078000027945 */ /* 0x000fe20003800000 */
[----:B------:R-:W-:Y:S02]  /*90c0*/  IADD3 R46, P3, P4, R118, R130, R28 ;  /* 0x00000082762e7210 */ /* 0x000fe40007c7e01c */
[----:B------:R-:W-:Y:S02]  /*90d0*/  SHF.R.S32.HI R45, RZ, 0x1f, R44 ;  /* 0x0000001fff2d7819 */ /* 0x000fe4000001142c */
[----:B------:R-:W-:Y:S02]  /*90e0*/  IADD3.X R47, R4, R57, R33, P3, P4 ;  /* 0x00000039042f7210 */ /* 0x000fe40001fe8421 */
[----:B------:R-:W-:-:S04]  /*90f0*/  LEA.HI R44, R45, R44, RZ, 0x4 ;  /* 0x0000002c2d2c7211 */ /* 0x000fc800078f20ff */
[----:B---3--:R-:W-:-:S04]  /*9100*/  LEA.HI.SX32 R48, R44, R27, 0x1c ;  /* 0x0000001b2c307211 */ /* 0x008fc800078fe2ff */
[----:B------:R-:W-:-:S04]  /*9110*/  SHF.L.U32 R49, R48, 0x3, RZ ;  /* 0x0000000330317819 */ /* 0x000fc800000006ff */
        /* <DEDUP_REMOVED lines=29> */
[--C-:B------:R-:W-:Y:S01]  /*92f0*/  SHF.R.U64 R74, R84, 0x10, R85.reuse ;  /* 0x00000010544a7819 */ /* 0x100fe20000001255 */
[----:B------:R-:W-:Y:S01]  /*9300*/  IMAD.U32 R65, R47, 0x10000, RZ ;  /* 0x000100002f417824 */ /* 0x000fe200078e00ff */
[----:B------:R-:W-:Y:S01]  /*9310*/  SHF.R.U32.HI R84, RZ, 0x10, R85 ;  /* 0x00000010ff547819 */ /* 0x000fe20000011655 */
[----:B------:R-:W-:Y:S01]  /*9320*/  IMAD.U32 R58, R48, 0x10000, RZ ;  /* 0x00010000303a7824 */ /* 0x000fe200078e00ff */
[----:B------:R-:W-:Y:S01]  /*9330*/  LOP3.LUT R62, R51, 0xffff0000, RZ, 0xc0, !PT ;  /* 0xffff0000333e7812 */ /* 0x000fe200078ec0ff */
[----:B------:R-:W-:Y:S01]  /*9340*/  IMAD.U32 R56, R44, 0x10000, RZ ;  /* 0x000100002c387824 */ /* 0x000fe200078e00ff */
[----:B------:R-:W-:-:S02]  /*9350*/  PRMT R51, R160, 0x5410, R73 ;  /* 0x00005410a0337816 */ /* 0x000fc40000000049 */
[----:B------:R-:W-:Y:S02]  /*9360*/  PRMT R73, R175, 0x5432, R84 ;  /* 0x00005432af497816 */ /* 0x000fe40000000054 */
[C---:B------:R-:W-:Y:S02]  /*9370*/  PRMT R63, R161.reuse, 0x5410, R78 ;  /* 0x00005410a13f7816 */ /* 0x040fe4000000004e */
[----:B------:R-:W-:Y:S02]  /*9380*/  PRMT R161, R161, 0x5432, R76 ;  /* 0x00005432a1a17816 */ /* 0x000fe4000000004c */
[----:B------:R-:W-:Y:S01]  /*9390*/  SHF.R.U32.HI R77, RZ, 0x10, R75 ;  /* 0x00000010ff4d7819 */ /* 0x000fe2000001164b */
[----:B------:R-:W-:Y:S01]  /*93a0*/  IMAD.U32 R75, R73, 0x10000, RZ ;  /* 0x00010000494b7824 */ /* 0x000fe200078e00ff */
[--C-:B------:R-:W-:Y:S02]  /*93b0*/  SHF.R.U64 R61, R86, 0x10, R87.reuse ;  /* 0x00000010563d7819 */ /* 0x100fe40000001257 */
[----:B------:R-:W-:-:S02]  /*93c0*/  SHF.R.U32.HI R87, RZ, 0x10, R87 ;  /* 0x00000010ff577819 */ /* 0x000fc40000011657 */
[----:B------:R-:W-:Y:S01]  /*93d0*/  LOP3.LUT R67, R49, 0xffff0000, RZ, 0xc0, !PT ;  /* 0xffff000031437812 */ /* 0x000fe200078ec0ff */
[----:B------:R-:W-:Y:S01]  /*93e0*/  IMAD.U32 R49, R161, 0x10000, RZ ;  /* 0x00010000a1317824 */ /* 0x000fe200078e00ff */
[----:B------:R-:W-:Y:S01]  /*93f0*/  PRMT R160, R160, 0x5432, R77 ;  /* 0x00005432a0a07816 */ /* 0x000fe2000000004d */
[----:B------:R-:W-:Y:S01]  /*9400*/  FMUL.FTZ R77, R66, R75 ;  /* 0x0000004b424d7220 */ /* 0x000fe20000410000 */
[----:B------:R-:W-:Y:S01]  /*9410*/  PRMT R61, R162, 0x5410, R61 ;  /* 0x00005410a23d7816 */ /* 0x000fe2000000003d */
[-C--:B------:R-:W-:Y:S01]  /*9420*/  FMUL.FTZ R79, R66, R49.reuse ;  /* 0x00000031424f7220 */ /* 0x080fe20000410000 */
[----:B------:R-:W-:Y:S01]  /*9430*/  LOP3.LUT R73, R73, 0xffff0000, RZ, 0xc0, !PT ;  /* 0xffff000049497812 */ /* 0x000fe200078ec0ff */
[----:B------:R-:W-:Y:S01]  /*9440*/  FFMA.FTZ R49, R60, R49, -R77 ;  /* 0x000000313c317223 */ /* 0x000fe2000001084d */
[----:B------:R-:W-:Y:S01]  /*9450*/  PRMT R162, R162, 0x5432, R87 ;  /* 0x00005432a2a27816 */ /* 0x000fe20000000057 */
[----:B------:R-:W-:Y:S01]  /*9460*/  IMAD.U32 R66, R160, 0x10000, RZ ;  /* 0x00010000a0427824 */ /* 0x000fe200078e00ff */
[----:B------:R-:W-:Y:S01]  /*9470*/  LOP3.LUT R64, R45, 0xffff0000, RZ, 0xc0, !PT ;  /* 0xffff00002d407812 */ /* 0x000fe200078ec0ff */
[----:B------:R-:W-:Y:S01]  /*9480*/  FMUL.FTZ R77, R67, R73 ;  /* 0x00000049434d7220 */ /* 0x000fe20000410000 */
[----:B------:R-:W-:Y:S01]  /*9490*/  LOP3.LUT R161, R161, 0xffff0000, RZ, 0xc0, !PT ;  /* 0xffff0000a1a17812 */ /* 0x000fe200078ec0ff */
[----:B------:R-:W-:Y:S01]  /*94a0*/  FFMA.FTZ R60, R60, R75, R79 ;  /* 0x0000004b3c3c7223 */ /* 0x000fe2000001004f */
[----:B------:R-:W-:Y:S01]  /*94b0*/  PRMT R175, R175, 0x5410, R74 ;  /* 0x00005410afaf7816 */ /* 0x000fe2000000004a */
[C---:B------:R-:W-:Y:S01]  /*94c0*/  IMAD.U32 R74, R162.reuse, 0x10000, RZ ;  /* 0x00010000a24a7824 */ /* 0x040fe200078e00ff */
[----:B------:R-:W-:Y:S01]  /*94d0*/  LOP3.LUT R162, R162, 0xffff0000, RZ, 0xc0, !PT ;  /* 0xffff0000a2a27812 */ /* 0x000fe200078ec0ff */
[-C--:B------:R-:W-:Y:S01]  /*94e0*/  FMUL.FTZ R67, R67, R161.reuse ;  /* 0x000000a143437220 */ /* 0x080fe20000410000 */
[----:B------:R-:W-:Y:S01]  /*94f0*/  FFMA.FTZ R76, R64, R161, -R77 ;  /* 0x000000a1404c7223 */ /* 0x000fe2000001084d */
[C---:B------:R-:W-:Y:S01]  /*9500*/  FMUL.FTZ R78, R72.reuse, R74 ;  /* 0x0000004a484e7220 */ /* 0x040fe20000410000 */
[-C--:B------:R-:W-:Y:S01]  /*9510*/  FMUL.FTZ R77, R72, R66.reuse ;  /* 0x00000042484d7220 */ /* 0x080fe20000410000 */
[----:B------:R-:W-:Y:S01]  /*9520*/  FFMA.FTZ R75, R64, R73, R67 ;  /* 0x00000049404b7223 */ /* 0x000fe20000010043 */
[----:B------:R-:W-:Y:S01]  /*9530*/  LOP3.LUT R160, R160, 0xffff0000, RZ, 0xc0, !PT ;  /* 0xffff0000a0a07812 */ /* 0x000fe200078ec0ff */
[C---:B------:R-:W-:Y:S01]  /*9540*/  FFMA.FTZ R78, R65.reuse, R66, -R78 ;  /* 0x00000042414e7223 */ /* 0x040fe2000001084e */
[----:B------:R-:W-:Y:S01]  /*9550*/  FFMA.FTZ R77, R65, R74, R77 ;  /* 0x0000004a414d7223 */ /* 0x000fe2000001004d */
[----:B------:R-:W-:Y:S01]  /*9560*/  IMAD.U32 R67, R175, 0x10000, RZ ;  /* 0x00010000af437824 */ /* 0x000fe200078e00ff */
[----:B------:R-:W-:Y:S01]  /*9570*/  LOP3.LUT R59, R47, 0xffff0000, RZ, 0xc0, !PT ;  /* 0xffff00002f3b7812 */ /* 0x000fe200078ec0ff */
[----:B------:R-:W-:-:S02]  /*9580*/  IMAD.U32 R65, R63, 0x10000, RZ ;  /* 0x000100003f417824 */ /* 0x000fc400078e00ff */
[----:B------:R-:W-:Y:S01]  /*9590*/  FMUL.FTZ R64, R62, R162 ;  /* 0x000000a23e407220 */ /* 0x000fe20000410000 */
[----:B------:R-:W-:Y:S01]  /*95a0*/  FMUL.FTZ R73, R58, R67 ;  /* 0x000000433a497220 */ /* 0x000fe20000410000 */
[----:B------:R-:W-:Y:S01]  /*95b0*/  LOP3.LUT R48, R48, 0xffff0000, RZ, 0xc0, !PT ;  /* 0xffff000030307812 */ /* 0x000fe200078ec0ff */
[-C--:B------:R-:W-:Y:S01]  /*95c0*/  FMUL.FTZ R62, R62, R160.reuse ;  /* 0x000000a03e3e7220 */ /* 0x080fe20000410000 */
[----:B------:R-:W-:Y:S01]  /*95d0*/  LOP3.LUT R175, R175, 0xffff0000, RZ, 0xc0, !PT ;  /* 0xffff0000afaf7812 */ /* 0x000fe200078ec0ff */
[-C--:B------:R-:W-:Y:S01]  /*95e0*/  FMUL.FTZ R58, R58, R65.reuse ;  /* 0x000000413a3a7220 */ /* 0x080fe20000410000 */
[----:B------:R-:W-:Y:S01]  /*95f0*/  LOP3.LUT R63, R63, 0xffff0000, RZ, 0xc0, !PT ;  /* 0xffff00003f3f7812 */ /* 0x000fe200078ec0ff */
[----:B------:R-:W-:Y:S01]  /*9600*/  IMAD.U32 R45, R46, 0x10000, RZ ;  /* 0x000100002e2d7824 */ /* 0x000fe200078e00ff */
[----:B------:R-:W-:Y:S01]  /*9610*/  LOP3.LUT R44, R44, 0xffff0000, RZ, 0xc0, !PT ;  /* 0xffff00002c2c7812 */ /* 0x000fe200078ec0ff */
[C---:B------:R-:W-:Y:S01]  /*9620*/  FFMA.FTZ R79, R59.reuse, R160, -R64 ;  /* 0x000000a03b4f7223 */ /* 0x040fe20000010840 */
[----:B------:R-:W-:Y:S01]  /*9630*/  LOP3.LUT R47, R46, 0xffff0000, RZ, 0xc0, !PT ;  /* 0xffff00002e2f7812 */ /* 0x000fe200078ec0ff */
[----:B------:R-:W-:Y:S01]  /*9640*/  FFMA.FTZ R162, R59, R162, R62 ;  /* 0x000000a23ba27223 */ /* 0x000fe2000001003e */
[C---:B------:R-:W-:Y:S01]  /*9650*/  FFMA.FTZ R73, R56.reuse, R65, -R73 ;  /* 0x0000004138497223 */ /* 0x040fe20000010849 */
[----:B------:R-:W-:Y:S01]  /*9660*/  FFMA.FTZ R58, R56, R67, R58 ;  /* 0x00000043383a7223 */ /* 0x000fe2000001003a */
[----:B------:R-:W-:-:S02]  /*9670*/  IMAD.U32 R46, R50, 0x10000, RZ ;  /* 0x00010000322e7824 */ /* 0x000fc400078e00ff */
[C---:B------:R-:W-:Y:S01]  /*9680*/  FMUL.FTZ R59, R48.reuse, R175 ;  /* 0x000000af303b7220 */ /* 0x040fe20000410000 */
[-C--:B------:R-:W-:Y:S01]  /*9690*/  FMUL.FTZ R65, R48, R63.reuse ;  /* 0x0000003f30417220 */ /* 0x080fe20000410000 */
[----:B------:R-:W-:Y:S01]  /*96a0*/  IMAD.U32 R56, R61, 0x10000, RZ ;  /* 0x000100003d387824 */ /* 0x000fe200078e00ff */
[----:B------:R-:W-:Y:S01]  /*96b0*/  LOP3.LUT R50, R50, 0xffff0000, RZ, 0xc0, !PT ;  /* 0xffff000032327812 */ /* 0x000fe200078ec0ff */
[----:B------:R-:W-:Y:S01]  /*96c0*/  IMAD.U32 R48, R51, 0x10000, RZ ;  /* 0x0001000033307824 */ /* 0x000fe200078e00ff */
[----:B------:R-:W-:Y:S01]  /*96d0*/  LOP3.LUT R61, R61, 0xffff0000, RZ, 0xc0, !PT ;  /* 0xffff00003d3d7812 */ /* 0x000fe200078ec0ff */
[C---:B------:R-:W-:Y:S01]  /*96e0*/  FFMA.FTZ R62, R44.reuse, R63, -R59 ;  /* 0x0000003f2c3e7223 */ /* 0x040fe2000001083b */
        /* <DEDUP_REMOVED lines=15> */
[----:B------:R-:W-:Y:S02]  /*97e0*/  F2FP.BF16.F32.PACK_AB R47, R79, R78 ;  /* 0x0000004e4f2f723e */ /* 0x000fe400000010ff */
[----:B------:R-:W-:Y:S02]  /*97f0*/  F2FP.BF16.F32.PACK_AB R49, R75, R60 ;  /* 0x0000003c4b31723e */ /* 0x000fe400000010ff */
[----:B------:R-:W-:-:S02]  /*9800*/  F2FP.BF16.F32.PACK_AB R48, R65, R58 ;  /* 0x0000003a4130723e */ /* 0x000fc400000010ff */
[----:B------:R-:W-:Y:S02]  /*9810*/  F2FP.BF16.F32.PACK_AB R50, R50, R59 ;  /* 0x0000003b3232723e */ /* 0x000fe400000010ff */
[----:B------:R-:W-:-:S07]  /*9820*/  MOV R44, R62 ;  /* 0x0000003e002c7202 */ /* 0x000fce0000000f00 */
.L_x_3390:
[----:B------:R-:W-:Y:S05]  /*9830*/  BSYNC B2 ;  /* 0x0000000000027941 */ /* 0x000fea0003800000 */
.L_x_3389:
[----:B0-----:R0:W-:Y:S04]  /*9840*/  STG.E.128 desc[UR60][R52.64], R44 ;  /* 0x0000002c34007986 */ /* 0x0011e8000c101d3c */
[----:B--2---:R0:W-:Y:S02]  /*9850*/  @!P3 STG.E.128 desc[UR60][R54.64], R48 ;  /* 0x000000303600b986 */ /* 0x0041e4000c101d3c */
.L_x_3388:
[----:B------:R-:W-:Y:S05]  /*9860*/  BSYNC B1 ;  /* 0x0000000000017941 */ /* 0x000fea0003800000 */
.L_x_3387:
[----:B------:R-:W-:-:S13]  /*9870*/  ISETP.NE.AND P3, PT, R36, RZ, PT ;  /* 0x000000ff2400720c */ /* 0x000fda0003f65270 */
[----:B------:R-:W-:Y:S05]  /*9880*/  @!P3 BRA `(.L_x_3341) ;  /* 0x0000000800e0b947 */ /* 0x000fea0003800000 */
[----:B0---4-:R-:W2:Y:S01]  /*9890*/  LDL R44, [R1+0x10] ;  /* 0x00001000012c7983 */ /* 0x011ea20000100800 */
[----:B------:R-:W-:Y:S01]  /*98a0*/  IADD3 R46, P3, P4, R118, R130, R30 ;  /* 0x00000082762e7210 */ /* 0x000fe20007c7e01e */
[----:B------:R-:W-:Y:S03]  /*98b0*/  BSSY B1, `(.L_x_3391) ;  /* 0x0000073000017945 */ /* 0x000fe60003800000 */
[----:B---3--:R-:W-:Y:S02]  /*98c0*/  IADD3.X R49, R4, R57, R34, P3, P4 ;  /* 0x0000003904317210 */ /* 0x008fe40001fe8422 */
[----:B------:R-:W-:-:S04]  /*98d0*/  LEA R52, P3, R46, R122, 0x1 ;  /* 0x0000007a2e347211 */ /* 0x000fc800078608ff */
[----:B------:R-:W-:Y:S02]  /*98e0*/  LEA.HI.X R53, R46, R123, R49, 0x1, P3 ;  /* 0x0000007b2e357211 */ /* 0x000fe400018f0c31 */
        /* <DEDUP_REMOVED lines=21> */
[----:B------:R-:W-:Y:S01]  /*9a40*/  SHF.R.U64 R66, R70, 0x10, R71 ;  /* 0x0000001046427819 */ /* 0x000fe20000001247 */
[----:B--2---:R-:W-:Y:S01]  /*9a50*/  IMAD.U32 R61, R49, 0x10000, RZ ;  /* 0x00010000313d7824 */ /* 0x004fe200078e00ff */
[----:B------:R-:W-:Y:S01]  /*9a60*/  SHF.R.U64 R67, R68, 0x10, R69 ;  /* 0x0000001044437819 */ /* 0x000fe20000001245 */
[----:B0-----:R-:W-:Y:S01]  /*9a70*/  IMAD.U32 R56, R45, 0x10000, RZ ;  /* 0x000100002d387824 */ /* 0x001fe200078e00ff */
[--C-:B------:R-:W-:Y:S01]  /*9a80*/  SHF.R.U64 R70, R80, 0x10, R81.reuse ;  /* 0x0000001050467819 */ /* 0x100fe20000001251 */
[----:B------:R-:W-:Y:S01]  /*9a90*/  IMAD.U32 R63, R51, 0x10000, RZ ;  /* 0x00010000333f7824 */ /* 0x000fe200078e00ff */
[----:B------:R-:W-:Y:S01]  /*9aa0*/  SHF.R.U32.HI R80, RZ, 0x10, R81 ;  /* 0x00000010ff507819 */ /* 0x000fe20000011651 */
[----:B------:R-:W-:Y:S01]  /*9ab0*/  IMAD.U32 R59, R48, 0x10000, RZ ;  /* 0x00010000303b7824 */ /* 0x000fe200078e00ff */
[----:B------:R-:W-:Y:S01]  /*9ac0*/  SHF.R.U32.HI R65, RZ, 0x10, R69 ;  /* 0x00000010ff417819 */ /* 0x000fe20000011645 */
[----:B------:R-:W-:Y:S01]  /*9ad0*/  IMAD.U32 R55, R44, 0x10000, RZ ;  /* 0x000100002c377824 */ /* 0x000fe200078e00ff */
[----:B------:R-:W-:-:S02]  /*9ae0*/  PRMT R64, R156, 0x5410, R67 ;  /* 0x000054109c407816 */ /* 0x000fc40000000043 */
[----:B------:R-:W-:Y:S02]  /*9af0*/  PRMT R67, R159, 0x5432, R80 ;  /* 0x000054329f437816 */ /* 0x000fe40000000050 */
[----:B------:R-:W-:Y:S02]  /*9b00*/  PRMT R156, R156, 0x5432, R65 ;  /* 0x000054329c9c7816 */ /* 0x000fe40000000041 */
[--C-:B------:R-:W-:Y:S01]  /*9b10*/  SHF.R.U64 R69, R82, 0x10, R83.reuse ;  /* 0x0000001052457819 */ /* 0x100fe20000001253 */
[----:B------:R-:W-:Y:S01]  /*9b20*/  IMAD.U32 R68, R67, 0x10000, RZ ;  /* 0x0001000043447824 */ /* 0x000fe200078e00ff */
[----:B------:R-:W-:Y:S01]  /*9b30*/  SHF.R.U32.HI R83, RZ, 0x10, R83 ;  /* 0x00000010ff537819 */ /* 0x000fe20000011653 */
[----:B------:R-:W-:Y:S01]  /*9b40*/  IMAD.U32 R65, R156, 0x10000, RZ ;  /* 0x000100009c417824 */ /* 0x000fe200078e00ff */
[----:B------:R-:W-:Y:S01]  /*9b50*/  SHF.R.U32.HI R72, RZ, 0x10, R71 ;  /* 0x00000010ff487819 */ /* 0x000fe20000011647 */
[-C--:B------:R-:W-:Y:S01]  /*9b60*/  FMUL.FTZ R71, R61, R68.reuse ;  /* 0x000000443d477220 */ /* 0x080fe20000410000 */
[----:B------:R-:W-:Y:S01]  /*9b70*/  LOP3.LUT R62, R49, 0xffff0000, RZ, 0xc0, !PT ;  /* 0xffff0000313e7812 */ /* 0x000fe200078ec0ff */
[-C--:B------:R-:W-:Y:S01]  /*9b80*/  FMUL.FTZ R73, R61, R65.reuse ;  /* 0x000000413d497220 */ /* 0x080fe20000410000 */
[----:B------:R-:W-:Y:S01]  /*9b90*/  PRMT R69, R158, 0x5410, R69 ;  /* 0x000054109e457816 */ /* 0x000fe20000000045 */
[C---:B------:R-:W-:Y:S01]  /*9ba0*/  FFMA.FTZ R71, R56.reuse, R65, -R71 ;  /* 0x0000004138477223 */ /* 0x040fe20000010847 */
[----:B------:R-:W-:Y:S01]  /*9bb0*/  LOP3.LUT R67, R67, 0xffff0000, RZ, 0xc0, !PT ;  /* 0xffff000043437812 */ /* 0x000fe200078ec0ff */
[----:B------:R-:W-:Y:S01]  /*9bc0*/  FFMA.FTZ R73, R56, R68, R73 ;  /* 0x0000004438497223 */ /* 0x000fe20000010049 */
[----:B------:R-:W-:-:S02]  /*9bd0*/  PRMT R66, R155, 0x5410, R66 ;  /* 0x000054109b427816 */ /* 0x000fc40000000042 */
[----:B------:R-:W-:Y:S01]  /*9be0*/  PRMT R158, R158, 0x5432, R83 ;  /* 0x000054329e9e7816 */ /* 0x000fe20000000053 */
[----:B------:R-:W-:Y:S01]  /*9bf0*/  FMUL.FTZ R75, R62, R67 ;  /* 0x000000433e4b7220 */ /* 0x000fe20000410000 */
[----:B------:R-:W-:Y:S02]  /*9c00*/  PRMT R155, R155, 0x5432, R72 ;  /* 0x000054329b9b7816 */ /* 0x000fe40000000048 */
[----:B------:R-:W-:Y:S01]  /*9c10*/  LOP3.LUT R58, R45, 0xffff0000, RZ, 0xc0, !PT ;  /* 0xffff00002d3a7812 */ /* 0x000fe200078ec0ff */
[----:B------:R-:W-:Y:S01]  /*9c20*/  IMAD.U32 R65, R158, 0x10000, RZ ;  /* 0x000100009e417824 */ /* 0x000fe200078e00ff */
[----:B------:R-:W-:Y:S01]  /*9c30*/  LOP3.LUT R61, R156, 0xffff0000, RZ, 0xc0, !PT ;  /* 0xffff00009c3d7812 */ /* 0x000fe200078ec0ff */
[----:B------:R-:W-:Y:S01]  /*9c40*/  IMAD.U32 R56, R155, 0x10000, RZ ;  /* 0x000100009b387824 */ /* 0x000fe200078e00ff */
[----:B------:R-:W-:Y:S01]  /*9c50*/  LOP3.LUT R60, R48, 0xffff0000, RZ, 0xc0, !PT ;  /* 0xffff0000303c7812 */ /* 0x000fe200078ec0ff */
[----:B------:R-:W-:Y:S01]  /*9c60*/  IMAD.U32 R48, R47, 0x10000, RZ ;  /* 0x000100002f307824 */ /* 0x000fe200078e00ff */
[----:B------:R-:W-:Y:S01]  /*9c70*/  LOP3.LUT R51, R51, 0xffff0000, RZ, 0xc0, !PT ;  /* 0xffff000033337812 */ /* 0x000fe200078ec0ff */
[-C--:B------:R-:W-:Y:S01]  /*9c80*/  FMUL.FTZ R77, R62, R61.reuse ;  /* 0x0000003d3e4d7220 */ /* 0x080fe20000410000 */
[----:B------:R-:W-:Y:S01]  /*9c90*/  FFMA.FTZ R68, R58, R61, -R75 ;  /* 0x0000003d3a447223 */ /* 0x000fe2000001084b */
[CC--:B------:R-:W-:Y:S01]  /*9ca0*/  FMUL.FTZ R61, R63.reuse, R65.reuse ;  /* 0x000000413f3d7220 */ /* 0x0c0fe20000410000 */
[----:B------:R-:W-:Y:S01]  /*9cb0*/  LOP3.LUT R158, R158, 0xffff0000, RZ, 0xc0, !PT ;  /* 0xffff00009e9e7812 */ /* 0x000fe200078ec0ff */
[-C--:B------:R-:W-:Y:S01]  /*9cc0*/  FMUL.FTZ R62, R63, R56.reuse ;  /* 0x000000383f3e7220 */ /* 0x080fe20000410000 */
[----:B------:R-:W-:Y:S01]  /*9cd0*/  PRMT R159, R159, 0x5410, R70 ;  /* 0x000054109f9f7816 */ /* 0x000fe20000000046 */
[C---:B------:R-:W-:Y:S01]  /*9ce0*/  FFMA.FTZ R61, R48.reuse, R56, -R61 ;  /* 0x00000038303d7223 */ /* 0x040fe2000001083d */
[----:B------:R-:W-:Y:S01]  /*9cf0*/  LOP3.LUT R49, R47, 0xffff0000, RZ, 0xc0, !PT ;  /* 0xffff00002f317812 */ /* 0x000fe200078ec0ff */
[----:B------:R-:W-:Y:S01]  /*9d00*/  FFMA.FTZ R65, R48, R65, R62 ;  /* 0x0000004130417223 */ /* 0x000fe2000001003e */
[----:B------:R-:W-:Y:S01]  /*9d10*/  LOP3.LUT R56, R155, 0xffff0000, RZ, 0xc0, !PT ;  /* 0xffff00009b387812 */ /* 0x000fe200078ec0ff */
[----:B------:R-:W-:Y:S01]  /*9d20*/  FFMA.FTZ R70, R58, R67, R77 ;  /* 0x000000433a467223 */ /* 0x000fe2000001004d */
[----:B------:R-:W-:Y:S01]  /*9d30*/  FMUL.FTZ R62, R51, R158 ;  /* 0x0000009e333e7220 */ /* 0x000fe20000410000 */
[C---:B------:R-:W-:Y:S01]  /*9d40*/  IMAD.U32 R58, R159.reuse, 0x10000, RZ ;  /* 0x000100009f3a7824 */ /* 0x040fe200078e00ff */
[----:B------:R-:W-:Y:S01]  /*9d50*/  LOP3.LUT R159, R159, 0xffff0000, RZ, 0xc0, !PT ;  /* 0xffff00009f9f7812 */ /* 0x000fe200078ec0ff */
[----:B------:R-:W-:-:S02]  /*9d60*/  IMAD.U32 R48, R64, 0x10000, RZ ;  /* 0x0001000040307824 */ /* 0x000fc400078e00ff */
[-C--:B------:R-:W-:Y:S01]  /*9d70*/  FMUL.FTZ R74, R51, R56.reuse ;  /* 0x00000038334a7220 */ /* 0x080fe20000410000 */
[----:B------:R-:W-:Y:S01]  /*9d80*/  FFMA.FTZ R72, R49, R56, -R62 ;  /* 0x0000003831487223 */ /* 0x000fe2000001083e */
[----:B------:R-:W-:Y:S01]  /*9d90*/  LOP3.LUT R64, R64, 0xffff0000, RZ, 0xc0, !PT ;  /* 0xffff000040407812 */ /* 0x000fe200078ec0ff */
[C---:B------:R-:W-:Y:S01]  /*9da0*/  FMUL.FTZ R56, R59.reuse, R58 ;  /* 0x0000003a3b387220 */ /* 0x040fe20000410000 */
[----:B------:R-:W-:Y:S01]  /*9db0*/  LOP3.LUT R45, R44, 0xffff0000, RZ, 0xc0, !PT ;  /* 0xffff00002c2d7812 */ /* 0x000fe200078ec0ff */
[-C--:B------:R-:W-:Y:S01]  /*9dc0*/  FMUL.FTZ R59, R59, R48.reuse ;  /* 0x000000303b3b7220 */ /* 0x080fe20000410000 */
[----:B------:R-:W-:Y:S01]  /*9dd0*/  FMUL.FTZ R62, R60, R159 ;  /* 0x0000009f3c3e7220 */ /* 0x000fe20000410000 */
[----:B------:R-:W-:Y:S02]  /*9de0*/  IMAD.U32 R47, R50, 0x10000, RZ ;  /* 0x00010000322f7824 */ /* 0x000fe400078e00ff */
[----:B------:R-:W-:Y:S01]  /*9df0*/  FFMA.FTZ R56, R55, R48, -R56 ;  /* 0x0000003037387223 */ /* 0x000fe20000010838 */
[----:B------:R-:W-:Y:S01]  /*9e00*/  FMUL.FTZ R60, R60, R64 ;  /* 0x000000403c3c7220 */ /* 0x000fe20000410000 */
[----:B------:R-:W-:Y:S01]  /*9e10*/  SHF.L.U32 R51, R69, 0x10, RZ ;  /* 0x0000001045337819 */ /* 0x000fe200000006ff */
[----:B------:R-:W-:Y:S01]  /*9e20*/  FFMA.FTZ R74, R49, R158, R74 ;  /* 0x0000009e314a7223 */ /* 0x000fe2000001004a */
[----:B------:R-:W-:Y:S01]  /*9e30*/  LOP3.LUT R50, R50, 0xffff0000, RZ, 0xc0, !PT ;  /* 0xffff000032327812 */ /* 0x000fe200078ec0ff */
[C---:B------:R-:W-:Y:S01]  /*9e40*/  IMAD.U32 R48, R66.reuse, 0x10000, RZ ;  /* 0x0001000042307824 */ /* 0x040fe200078e00ff */
[----:B------:R-:W-:Y:S01]  /*9e50*/  LOP3.LUT R69, R69, 0xffff0000, RZ, 0xc0, !PT ;  /* 0xffff000045457812 */ /* 0x000fe200078ec0ff */
[----:B------:R-:W-:Y:S01]  /*9e60*/  FFMA.FTZ R59, R55, R58, R59 ;  /* 0x0000003a373b7223 */ /* 0x000fe2000001003b */
[----:B------:R-:W-:Y:S01]  /*9e70*/  LOP3.LUT R49, R66, 0xffff0000, RZ, 0xc0, !PT ;  /* 0xffff000042317812 */ /* 0x000fe200078ec0ff */
[----:B------:R-:W-:-:S02]  /*9e80*/  IMAD.U32 R44, R46, 0x10000, RZ ;  /* 0x000100002e2c7824 */ /* 0x000fc400078e00ff */
[C---:B------:R-:W-:Y:S01]  /*9e90*/  FFMA.FTZ R55, R45.reuse, R64, -R62 ;  /* 0x000000402d377223 */ /* 0x040fe2000001083e */
[----:B------:R-:W-:Y:S01]  /*9ea0*/  FFMA.FTZ R60, R45, R159, R60 ;  /* 0x0000009f2d3c7223 */ /* 0x000fe2000001003c */
        /* <DEDUP_REMOVED lines=16> */
[----:B------:R-:W-:Y:S02]  /*9fb0*/  F2FP.BF16.F32.PACK_AB R51, R74, R65 ;  /* 0x000000414a33723e */ /* 0x000fe400000010ff */
[----:B------:R-:W-:-:S02]  /*9fc0*/  F2FP.BF16.F32.PACK_AB R48, R60, R59 ;  /* 0x0000003b3c30723e */ /* 0x000fc400000010ff */
[----:B------:R-:W-:-:S07]  /*9fd0*/  F2FP.BF16.F32.PACK_AB R50, R69, R58 ;  /* 0x0000003a4532723e */ /* 0x000fce00000010ff */
.L_x_3392:
[----:B------:R-:W-:Y:S05]  /*9fe0*/  BSYNC B1 ;  /* 0x0000000000017941 */ /* 0x000fea0003800000 */
.L_x_3391:
[----:B0-----:R0:W-:Y:S01]  /*9ff0*/  STG.E.128 desc[UR60][R52.64], R44 ;  /* 0x0000002c34007986 */ /* 0x0011e2000c101d3c */
[----:B------:R-:W-:-:S13]  /*a000*/  ISETP.GE.AND P3, PT, R54, R147, PT ;  /* 0x000000933600720c */ /* 0x000fda0003f66270 */
[----:B------:R-:W-:Y:S05]  /*a010*/  @P3 BRA `(.L_x_3341) ;  /* 0x0000000000fc3947 */ /* 0x000fea0003800000 */
[--C-:B0-----:R-:W-:Y:S02]  /*a020*/  SHF.R.S32.HI R44, RZ, 0x1f, R54.reuse ;  /* 0x0000001fff2c7819 */ /* 0x101fe40000011436 */
[----:B------:R-:W-:-:S04]  /*a030*/  IADD3 R54, P3, P4, R118, R130, R54 ;  /* 0x0000008276367210 */ /* 0x000fc80007c7e036 */
[----:B------:R-:W-:Y:S02]  /*a040*/  IADD3.X R57, R4, R57, R44, P3, P4 ;  /* 0x0000003904397210 */ /* 0x000fe40001fe842c */
[----:B------:R-:W-:-:S04]  /*a050*/  LEA R122, P3, R54, R122, 0x1 ;  /* 0x0000007a367a7211 */ /* 0x000fc800078608ff */
[----:B------:R-:W-:-:S05]  /*a060*/  LEA.HI.X R123, R54, R123, R57, 0x1, P3 ;  /* 0x0000007b367b7211 */ /* 0x000fca00018f0c39 */
[----:B--2---:R0:W-:Y:S01]  /*a070*/  STG.E.128 desc[UR60][R122.64], R48 ;  /* 0x000000307a007986 */ /* 0x0041e2000c101d3c */
[----:B------:R-:W-:Y:S05]  /*a080*/  BRA `(.L_x_3341) ;  /* 0x0000000000e07947 */ /* 0x000fea0003800000 */
.L_x_3308:
[----:B------:R-:W2:Y:S02]  /*a090*/  LDL R44, [R1+0x14] ;  /* 0x00001400012c7983 */ /* 0x000ea40000100800 */
[----:B--2---:R-:W-:-:S13]  /*a0a0*/  R2UR UR4, R44 ;  /* 0x000000002c0472ca */ /* 0x004fda00000e0000 */
[----:B------:R-:W-:-:S06]  /*a0b0*/  UISETP.NE.AND UP0, UPT, UR4, 0x3, UPT ;  /* 0x000000030400788c */ /* 0x000fcc000bf05270 */
[----:B------:R-:W-:-:S13]  /*a0c0*/  PLOP3.LUT P2, PT, PT, PT, UP0, 0x80, 0x0 ;  /* 0x000000000000781c */ /* 0x000fda0003f4f008 */
[----:B------:R-:W-:Y:S05]  /*a0d0*/  @!P2 BRA `(.L_x_3393) ;  /* 0x000000000004a947 */ /* 0x000fea0003800000 */
[----:B------:R-:W-:Y:S01]  /*a0e0*/  BPT.TRAP 0x1 ;  /* 0x000000040000795c */ /* 0x000fe20000300000 */
.L_x_3393:
[----:B------:R-:W-:Y:S01]  /*a0f0*/  IMAD R100, R18, 0x8, R2 ;  /* 0x0000000812647824 */ /* 0x000fe200078e0202 */
[----:B------:R-:W-:Y:S01]  /*a100*/  SHF.L.U32 R101, R206, 0x1f, RZ ;  /* 0x0000001fce657819 */ /* 0x000fe200000006ff */
[----:B------:R-:W-:Y:S01]  /*a110*/  IMAD R43, R25, -0x70, R24 ;  /* 0xffffff90192b7824 */ /* 0x000fe200078e0218 */
[----:B------:R-:W-:Y:S02]  /*a120*/  BSSY B1, `(.L_x_3394) ;  /* 0x0000004000017945 */ /* 0x000fe40003800000 */
[----:B------:R-:W1:Y:S02]  /*a130*/  SYNCS.PHASECHK.TRANS64.TRYWAIT P3, [R100+URZ+0x36890], R101 ;  /* 0x03689065640075a7 */ /* 0x000e64000806017f */
[----:B------:R-:W-:Y:S01]  /*a140*/  VIMNMX R43, R43, 0x70, PT ;  /* 0x000000702b2b7848 */ /* 0x000fe20003fe0100 */
[----:B-1----:R-:W-:Y:S06]  /*a150*/  @!P3 BRA `(.L_x_3395) ;  /* 0x000001ac00bcb947 */ /* 0x002fec0003800000 */
.L_x_3618:
[----:B------:R-:W-:Y:S05]  /*a160*/  BSYNC B1 ;  /* 0x0000000000017941 */ /* 0x000fea0003800000 */
.L_x_3394:
[----:B------:R-:W-:Y:S01]  /*a170*/  ISETP.GE.AND P3, PT, R19, R43, PT ;  /* 0x0000002b1300720c */ /* 0x000fe20003f66270 */
[----:B------:R-:W-:-:S12]  /*a180*/  BSSY B1, `(.L_x_3396) ;  /* 0x0000014000017945 */ /* 0x000fd80003800000 */
[----:B------:R-:W-:Y:S05]  /*a190*/  @P3 BRA `(.L_x_3397) ;  /* 0x0000000000483947 */ /* 0x000fea0003800000 */
[----:B------:R-:W-:-:S13]  /*a1a0*/  ISETP.NE.AND P3, PT, R31, RZ, PT ;  /* 0x000000ff1f00720c */ /* 0x000fda0003f65270 */
[----:B0-----:R-:W0:Y:S04]  /*a1b0*/  @P3 LDS.128 R44, [R41+0x21000] ;  /* 0x02100000292c3984 */ /* 0x001e280000000c00 */
[----:B0-----:R-:W-:Y:S01]  /*a1c0*/  @P3 STG.E.128 desc[UR60][R50.64], R44 ;  /* 0x0000002c32003986 */ /* 0x001fe2000c101d3c */
[----:B------:R-:W-:-:S13]  /*a1d0*/  ISETP.NE.AND P3, PT, R35, RZ, PT ;  /* 0x000000ff2300720c */ /* 0x000fda0003f65270 */
[----:B------:R-:W0:Y:S04]  /*a1e0*/  @P3 LDS.128 R44, [R42+0x21000] ;  /* 0x021000002a2c3984 */ /* 0x000e280000000c00 */
        /* <DEDUP_REMOVED lines=12> */
[----:B0-----:R2:W-:Y:S02]  /*a2b0*/  @P3 STG.E.128 desc[UR60][R50.64+0x140], R44 ;  /* 0x0001402c32003986 */ /* 0x0015e4000c101d3c */
.L_x_3397:
[----:B------:R-:W-:Y:S05]  /*a2c0*/  BSYNC B1 ;  /* 0x0000000000017941 */ /* 0x000fea0003800000 */
.L_x_3396:
[----:B------:R-:W-:-:S13]  /*a2d0*/  ISETP.GE.AND P3, PT, R223, R43, PT ;  /* 0x0000002bdf00720c */ /* 0x000fda0003f66270 */
[----:B------:R-:W-:Y:S05]  /*a2e0*/  @P3 BRA `(.L_x_3341) ;  /* 0x0000000000483947 */ /* 0x000fea0003800000 */
[----:B------:R-:W-:-:S13]  /*a2f0*/  ISETP.NE.AND P3, PT, R31, RZ, PT ;  /* 0x000000ff1f00720c */ /* 0x000fda0003f65270 */
[----:B0-2---:R-:W0:Y:S04]  /*a300*/  @P3 LDS.128 R44, [R41+0x23000] ;  /* 0x02300000292c3984 */ /* 0x005e280000000c00 */
        /* <DEDUP_REMOVED lines=16> */
.L_x_3341:
[----:B------:R-:W-:Y:S05]  /*a410*/  BSYNC B0 ;  /* 0x0000000000007941 */ /* 0x000fea0003800000 */
.L_x_3307:
        /* <DEDUP_REMOVED lines=17> */
.L_x_3399:
[----:B------:R-:W-:Y:S05]  /*a530*/  BSYNC B0 ;  /* 0x0000000000007941 */ /* 0x000fea0003800000 */
.L_x_3398:
[----:B------:R-:W1:Y:S01]  /*a540*/  SYNCS.PHASECHK.TRANS64.TRYWAIT P2, [R100+URZ+0x368b0], R101 ;  /* 0x0368b065640075a7 */ /* 0x000e62000804017f */
[----:B------:R-:W-:Y:S01]  /*a550*/  ULDC.64 UR4, c[0x0][0x308] ;  /* 0x0000c20000047ab9 */ /* 0x000fe20000000a00 */
[----:B------:R-:W-:Y:S01]  /*a560*/  ULDC.64 UR6, c[0x0][0x318] ;  /* 0x0000c60000067ab9 */ /* 0x000fe20000000a00 */
[----:B0-----:R-:W-:Y:S01]  /*a570*/  IMAD.U32 R44, RZ, RZ, UR4 ;  /* 0x00000004ff2c7e24 */ /* 0x001fe2000f8e00ff */
[----:B------:R-:W-:Y:S01]  /*a580*/  BSSY B0, `(.L_x_3400) ;  /* 0x0000009000007945 */ /* 0x000fe20003800000 */
[----:B------:R-:W-:Y:S02]  /*a590*/  IMAD.U32 R46, RZ, RZ, UR6 ;  /* 0x00000006ff2e7e24 */ /* 0x000fe4000f8e00ff */
[----:B------:R-:W-:Y:S01]  /*a5a0*/  IMAD.U32 R45, RZ, RZ, UR7 ;  /* 0x00000007ff2d7e24 */ /* 0x000fe2000f8e00ff */
[----:B------:R0:W-:Y:S04]  /*a5b0*/  STL [R1+0x4], R44 ;  /* 0x0000042c01007387 */ /* 0x0001e80000100800 */
[----:B------:R2:W-:Y:S01]  /*a5c0*/  STL [R1+0xc], R46 ;  /* 0x00000c2e01007387 */ /* 0x0005e20000100800 */
[----:B0-----:R-:W-:-:S05]  /*a5d0*/  IMAD.U32 R44, RZ, RZ, UR5 ;  /* 0x00000005ff2c7e24 */ /* 0x001fca000f8e00ff */
[----:B------:R2:W-:Y:S04]  /*a5e0*/  STL [R1], R44 ;  /* 0x0000002c01007387 */ /* 0x0005e80000100800 */
[----:B------:R2:W-:Y:S02]  /*a5f0*/  STL [R1+0x8], R45 ;  /* 0x0000082d01007387 */ /* 0x0005e40000100800 */
[----:B-12---:R-:W-:Y:S05]  /*a600*/  @!P2 BRA `(.L_x_3401) ;  /* 0x000001a800a4a947 */ /* 0x006fea0003800000 */
.L_x_3619:
[----:B------:R-:W-:Y:S05]  /*a610*/  BSYNC B0 ;  /* 0x0000000000007941 */ /* 0x000fea0003800000 */
.L_x_3400:
[----:B------:R1:W5:Y:S04]  /*a620*/  LDL R55, [R1+0xc] ;  /* 0x00000c0001377983 */ /* 0x0003680000100800 */
[----:B------:R1:W5:Y:S04]  /*a630*/  LDL R54, [R1+0x8] ;  /* 0x0000080001367983 */ /* 0x0003680000100800 */
[----:B------:R1:W5:Y:S04]  /*a640*/  LDL R53, [R1+0x4] ;  /* 0x0000040001357983 */ /* 0x0003680000100800 */
[----:B------:R1:W5:Y:S01]  /*a650*/  LDL R52, [R1] ;  /* 0x0000000001347983 */ /* 0x0003620000100800 */
[----:B------:R-:W-:Y:S01]  /*a660*/  ISETP.GE.AND P2, PT, R19, R43, PT ;  /* 0x0000002b1300720c */ /* 0x000fe20003f46270 */
[----:B------:R-:W-:Y:S01]  /*a670*/  BSSY B0, `(.L_x_3402) ;  /* 0x0000022000007945 */ /* 0x000fe20003800000 */
[----:B------:R-:W-:-:S11]  /*a680*/  IMAD.WIDE R48, R25, 0x70, R120 ;  /* 0x0000007019307825 */ /* 0x000fd600078e0278 */
[----:B-1----:R-:W-:Y:S05]  /*a690*/  @P2 BRA `(.L_x_3403) ;  /* 0x00000000007c2947 */ /* 0x002fea0003800000 */
[----:B-----5:R-:W-:Y:S01]  /*a6a0*/  R2UR UR7, R55 ;  /* 0x00000000370772ca */ /* 0x020fe200000e0000 */
[----:B------:R-:W-:Y:S01]  /*a6b0*/  IMAD.MOV.U32 R44, RZ, RZ, R116 ;  /* 0x000000ffff2c7224 */ /* 0x000fe200078e0074 */
[----:B------:R-:W-:Y:S01]  /*a6c0*/  R2UR UR4, R54 ;  /* 0x00000000360472ca */ /* 0x000fe200000e0000 */
[----:B------:R-:W-:Y:S01]  /*a6d0*/  IMAD.MOV.U32 R45, RZ, RZ, R40 ;  /* 0x000000ffff2d7224 */ /* 0x000fe200078e0028 */
[----:B------:R-:W-:Y:S02]  /*a6e0*/  R2UR UR6, R53 ;  /* 0x00000000350672ca */ /* 0x000fe400000e0000 */
[----:B------:R-:W-:-:S07]  /*a6f0*/  R2UR UR5, R52 ;  /* 0x00000000340572ca */ /* 0x000fce00000e0000 */
[----:B------:R-:W-:Y:S02]  /*a700*/  IMAD R47, R49, UR7, RZ ;  /* 0x00000007312f7c24 */ /* 0x000fe4000f8e02ff */
[----:B------:R-:W-:-:S04]  /*a710*/  IMAD.WIDE.U32 R44, R48, UR7, R44 ;  /* 0x00000007302c7c25 */ /* 0x000fc8000f8e002c */
[----:B------:R-:W-:Y:S01]  /*a720*/  IMAD R47, R48, UR4, R47 ;  /* 0x00000004302f7c24 */ /* 0x000fe2000f8e022f */
[----:B------:R-:W-:Y:S01]  /*a730*/  LEA R50, P2, R44, UR6, 0x1 ;  /* 0x000000062c327c11 */ /* 0x000fe2000f8408ff */
[----:B------:R-:W-:Y:S02]  /*a740*/  ULDC UR4, c[0x0][0x2e4] ;  /* 0x0000b90000047ab9 */ /* 0x000fe40000000800 */
[----:B------:R-:W-:-:S05]  /*a750*/  IMAD.IADD R45, R45, 0x1, R47 ;  /* 0x000000012d2d7824 */ /* 0x000fca00078e022f */
[----:B------:R-:W-:Y:S02]  /*a760*/  LEA.HI.X R51, R44, UR5, R45, 0x1, P2 ;  /* 0x000000052c337c11 */ /* 0x000fe400090f0c2d */
[----:B------:R-:W-:-:S13]  /*a770*/  ISETP.GE.AND P2, PT, R22, UR4, PT ;  /* 0x0000000416007c0c */ /* 0x000fda000bf46270 */
[----:B------:R-:W1:Y:S04]  /*a780*/  @!P2 LDS.128 R44, [R41] ;  /* 0x00000000292ca984 */ /* 0x000e680000000c00 */
[----:B-1----:R-:W-:Y:S01]  /*a790*/  @!P2 STG.E.128 desc[UR60][R50.64], R44 ;  /* 0x0000002c3200a986 */ /* 0x002fe2000c101d3c */
[----:B------:R-:W-:-:S13]  /*a7a0*/  ISETP.GE.AND P2, PT, R204, UR4, PT ;  /* 0x00000004cc007c0c */ /* 0x000fda000bf46270 */
[----:B------:R-:W1:Y:S04]  /*a7b0*/  @!P2 LDS.128 R44, [R42] ;  /* 0x000000002a2ca984 */ /* 0x000e680000000c00 */
[----:B-1----:R-:W-:Y:S01]  /*a7c0*/  @!P2 STG.E.128 desc[UR60][R50.64+0x40], R44 ;  /* 0x0000402c3200a986 */ /* 0x002fe2000c101d3c */
[----:B------:R-:W-:-:S13]  /*a7d0*/  ISETP.GE.AND P2, PT, R205, UR4, PT ;  /* 0x00000004cd007c0c */ /* 0x000fda000bf46270 */
[----:B------:R-:W1:Y:S04]  /*a7e0*/  @!P2 LDS.128 R44, [R41+0x3800] ;  /* 0x00380000292ca984 */ /* 0x000e680000000c00 */
        /* <DEDUP_REMOVED lines=9> */
[----:B-1----:R1:W-:Y:S02]  /*a880*/  @!P2 STG.E.128 desc[UR60][R50.64+0x140], R44 ;  /* 0x0001402c3200a986 */ /* 0x0023e4000c101d3c */
.L_x_3403:
[----:B------:R-:W-:Y:S05]  /*a890*/  BSYNC B0 ;  /* 0x0000000000007941 */ /* 0x000fea0003800000 */
.L_x_3402:
[----:B------:R-:W-:Y:S01]  /*a8a0*/  ISETP.GE.AND P2, PT, R223, R43, PT ;  /* 0x0000002bdf00720c */ /* 0x000fe20003f46270 */
[----:B------:R-:W-:-:S12]  /*a8b0*/  BSSY B0, `(.L_x_3404) ;  /* 0x0000023000007945 */ /* 0x000fd80003800000 */
[----:B------:R-:W-:Y:S05]  /*a8c0*/  @P2 BRA `(.L_x_3405) ;  /* 0x0000000000842947 */ /* 0x000fea0003800000 */
[----:B-----5:R-:W-:Y:S01]  /*a8d0*/  R2UR UR7, R55 ;  /* 0x00000000370772ca */ /* 0x020fe200000e0000 */
[----:B-1----:R-:W-:Y:S01]  /*a8e0*/  IMAD.MOV.U32 R44, RZ, RZ, R116 ;  /* 0x000000ffff2c7224 */ /* 0x002fe200078e0074 */
[----:B------:R-:W-:Y:S01]  /*a8f0*/  R2UR UR4, R54 ;  /* 0x00000000360472ca */ /* 0x000fe200000e0000 */
[----:B------:R-:W-:Y:S01]  /*a900*/  IMAD.MOV.U32 R45, RZ, RZ, R40 ;  /* 0x000000ffff2d7224 */ /* 0x000fe200078e0028 */
[----:B------:R-:W-:Y:S02]  /*a910*/  IADD3 R43, P2, R48, 0x40, RZ ;  /* 0x00000040302b7810 */ /* 0x000fe40007f5e0ff */
[----:B------:R-:W-:Y:S02]  /*a920*/  R2UR UR6, R53 ;  /* 0x00000000350672ca */ /* 0x000fe400000e0000 */
[----:B------:R-:W-:Y:S01]  /*a930*/  R2UR UR5, R52 ;  /* 0x00000000340572ca */ /* 0x000fe200000e0000 */
[----:B------:R-:W-:-:S04]  /*a940*/  IMAD.X R48, RZ, RZ, R49, P2 ;  /* 0x000000ffff307224 */ /* 0x000fc800010e0631 */
        /* <DEDUP_REMOVED lines=25> */
.L_x_3405:
[----:B------:R-:W-:Y:S05]  /*aae0*/  BSYNC B0 ;  /* 0x0000000000007941 */ /* 0x000fea0003800000 */
.L_x_3404:
[----:B------:R-:W3:Y:S01]  /*aaf0*/  LDL R41, [R1+0x10] ;  /* 0x0000100001297983 */ /* 0x000ee20000100800 */
[----:B0-----:R-:W-:Y:S01]  /*ab00*/  @!P3 VIADD R100, R100, 0x368c0 ;  /* 0x000368c06464b836 */ /* 0x001fe20000000000 */
[----:B------:R-:W-:Y:S01]  /*ab10*/  PLOP3.LUT P2, PT, PT, PT, PT, 0x8, 0x0 ;  /* 0x000000000000781c */ /* 0x000fe20003f4e170 */
[----:B------:R-:W-:Y:S01]  /*ab20*/  VIADD R18, R18, 0x1 ;  /* 0x0000000112127836 */ /* 0x000fe20000000000 */
[----:B------:R-:W-:Y:S01]  /*ab30*/  @!PT LDS RZ, [RZ] ;  /* 0x00000000fffff984 */ /* 0x000fe20000000800 */
[----:B------:R-:W-:Y:S01]  /*ab40*/  @!PT LDS RZ, [RZ] ;  /* 0x00000000fffff984 */ /* 0x000fe20000000800 */
[----:B------:R-:W-:Y:S01]  /*ab50*/  @!PT LDS RZ, [RZ] ;  /* 0x00000000fffff984 */ /* 0x000fe20000000800 */
[----:B------:R-:W-:Y:S01]  /*ab60*/  @!PT LDS RZ, [RZ] ;  /* 0x00000000fffff984 */ /* 0x000fe20000000800 */
[----:B------:R0:W-:Y:S06]  /*ab70*/  MEMBAR.ALL.CTA ;  /* 0x0000000000007992 */ /* 0x0001ec0000008000 */
[----:B0-----:R-:W0:Y:S01]  /*ab80*/  FENCE.VIEW.ASYNC.S ;  /* 0x00000000000073c6 */ /* 0x001e220000000000 */
[----:B------:R-:W-:Y:S01]  /*ab90*/  @!P3 PRMT R100, RZ, 0x654, R100 ;  /* 0x00000654ff64b816 */ /* 0x000fe20000000064 */
[----:B0-----:R0:W-:Y:S06]  /*aba0*/  BAR.SYNC.DEFER_BLOCKING R154, 0x80 ;  /* 0x0002009a0000751d */ /* 0x0011ec0000010000 */
[----:B------:R0:W-:Y:S01]  /*abb0*/  @!P3 SYNCS.ARRIVE.TRANS64.RED.A1T0 RZ, [R100+URZ], RZ ;  /* 0x000000ff64ffb9a7 */ /* 0x0001e2000810043f */
[----:B------:R-:W-:-:S04]  /*abc0*/  ISETP.NE.AND P3, PT, R18, 0x2, PT ;  /* 0x000000021200780c */ /* 0x000fc80003f65270 */
[----:B------:R-:W-:Y:S02]  /*abd0*/  SEL R18, R18, RZ, P3 ;  /* 0x000000ff12127207 */ /* 0x000fe40001800000 */
[----:B---3--:R-:W-:Y:S02]  /*abe0*/  LOP3.LUT P4, RZ, R41, 0x2, RZ, 0xc0, !PT ;  /* 0x0000000229ff7812 */ /* 0x008fe4000788c0ff */
[----:B------:R-:W-:-:S04]  /*abf0*/  SEL R41, RZ, 0x1, P3 ;  /* 0x00000001ff297807 */ /* 0x000fc80001800000 */
[----:B------:R-:W-:-:S07]  /*ac00*/  LOP3.LUT R206, R206, R41, RZ, 0x3c, !PT ;  /* 0x00000029cece7212 */ /* 0x000fce00078e3cff */
[----:B0-----:R-:W-:Y:S05]  /*ac10*/  @P4 BRA `(.L_x_3406) ;  /* 0xffffff7800d04947 */ /* 0x001fea000383ffff */
.L_x_3302:
[----:B------:R-:W-:Y:S01]  /*ac20*/  BSSY B0, `(.L_x_3407) ;  /* 0x000003a000007945 */ /* 0x000fe20003800000 */
[----:B------:R-:W-:Y:S01]  /*ac30*/  ISETP.GE.AND P1, PT, R151, 0x1, PT ;  /* 0x000000019700780c */ /* 0x000fe20003f26270 */
[----:B------:R-:W-:Y:S01]  /*ac40*/  IMAD.MOV.U32 R0, RZ, RZ, RZ ;  /* 0x000000ffff007224 */ /* 0x000fe200078e00ff */
[----:B------:R-:W-:Y:S02]  /*ac50*/  PLOP3.LUT P0, PT, PT, PT, PT, 0x80, 0x0 ;  /* 0x000000000000781c */ /* 0x000fe40003f0f070 */
[----:B------:R-:W-:Y:S02]  /*ac60*/  CS2R R118, SRZ ;  /* 0x0000000000767805 */ /* 0x000fe4000001ff00 */
[----:B------:R-:W-:Y:S02]  /*ac70*/  MOV R3, RZ ;  /* 0x000000ff00037202 */ /* 0x000fe40000000f00 */
[----:B------:R-:W-:Y:S02]  /*ac80*/  CS2R R116, SRZ ;  /* 0x0000000000747805 */ /* 0x000fe4000001ff00 */
[----:B------:R-:W-:-:S02]  /*ac90*/  CS2R R114, SRZ ;  /* 0x0000000000727805 */ /* 0x000fc4000001ff00 */
[----:B------:R-:W-:Y:S02]  /*aca0*/  CS2R R112, SRZ ;  /* 0x0000000000707805 */ /* 0x000fe4000001ff00 */
[----:B------:R-:W-:Y:S01]  /*acb0*/  CS2R R106, SRZ ;  /* 0x00000000006a7805 */ /* 0x000fe2000001ff00 */
[----:B------:R-:W-:Y:S01]  /*acc0*/  IMAD.MOV.U32 R110, RZ, RZ, RZ ;  /* 0x000000ffff6e7224 */ /* 0x000fe200078e00ff */
[----:B------:R-:W-:Y:S02]  /*acd0*/  CS2R R108, SRZ ;  /* 0x00000000006c7805 */ /* 0x000fe4000001ff00 */
[----:B-----5:R-:W-:Y:S02]  /*ace0*/  CS2R R54, SRZ ;  /* 0x0000000000367805 */ /* 0x020fe4000001ff00 */
        /* <DEDUP_REMOVED lines=28> */
[----:B-1----:R-:W-:Y:S02]  /*aeb0*/  CS2R R50, SRZ ;  /* 0x0000000000327805 */ /* 0x002fe4000001ff00 */
[----:B------:R-:W-:Y:S02]  /*aec0*/  CS2R R52, SRZ ;  /* 0x0000000000347805 */ /* 0x000fe4000001ff00 */
[----:B--2---:R-:W-:-:S02]  /*aed0*/  CS2R R48, SRZ ;  /* 0x0000000000307805 */ /* 0x004fc4000001ff00 */
        /* <DEDUP_REMOVED lines=10> */
[----:B------:R-:W-:Y:S01]  /*af80*/  CS2R R28, SRZ ;  /* 0x00000000001c7805 */ /* 0x000fe2000001ff00 */
[----:B------:R-:W-:Y:S06]  /*af90*/  @P2 BRA `(.L_x_3408) ;  /* 0x0000000000082947 */ /* 0x000fec0003800000 */
[----:B------:R-:W0:Y:S02]  /*afa0*/  FENCE.VIEW.ASYNC.G ;  /* 0x00000000000073c6 */ /* 0x000e240000000100 */
[----:B0-----:R-:W-:Y:S06]  /*afb0*/  BAR.ARV 0xc, 0x120 ;  /* 0x0304800000007b1d */ /* 0x001fec0000002000 */
.L_x_3408:
[----:B------:R-:W-:Y:S05]  /*afc0*/  BSYNC B0 ;  /* 0x0000000000007941 */ /* 0x000fea0003800000 */
.L_x_3407:
[----:B------:R-:W-:Y:S01]  /*afd0*/  CS2R R24, SRZ ;  /* 0x0000000000187805 */ /* 0x000fe2000001ff00 */
[----:B------:R-:W-:Y:S06]  /*afe0*/  @!P1 BRA `(.L_x_3409) ;  /* 0x0000011c00189947 */ /* 0x000fec0003800000 */
[----:B------:R-:W2:Y:S04]  /*aff0*/  LDL R4, [R1+0x54] ;  /* 0x0000540001047983 */ /* 0x000ea80000100800 */
        /* <DEDUP_REMOVED lines=27> */
.L_x_3410:
[----:B------:R-:W-:Y:S02]  /*b1b0*/  ULDC UR4, c[0x0][0x3d4] ;  /* 0x0000f50000047ab9 */ /* 0x000fe40000000800 */
[----:B------:R-:W-:-:S13]  /*b1c0*/  ISETP.LT.AND P0, PT, RZ, UR4, PT ;  /* 0x00000004ff007c0c */ /* 0x000fda000bf01270 */
[----:B------:R-:W-:Y:S05]  /*b1d0*/  @P0 BRA `(.L_x_3411) ;  /* 0x00000000003c0947 */ /* 0x000fea0003800000 */
[----:B------:R-:W-:-:S04]  /*b1e0*/  LEA.HI R0, R224, R224, RZ, 0x1 ;  /* 0x000000e0e0007211 */ /* 0x000fc800078f08ff */
        /* <DEDUP_REMOVED lines=8> */
.L_x_3414:
[----:B-1----:R1:W2:Y:S02]  /*b270*/  SYNCS.PHASECHK.TRANS64.TRYWAIT P0, [R2+URZ+0x36800], R3 ;  /* 0x03680003020075a7 */ /* 0x0022a4000800017f */
[----:B--2---:R-:W-:Y:S05]  /*b280*/  @!P0 NANOSLEEP.SYNCS 0x989680 ;  /* 0x009896800000895d */ /* 0x004fea0003900000 */
[----:B------:R-:W2:Y:S02]  /*b290*/  @!P0 SYNCS.PHASECHK.TRANS64 P0, [R2+URZ+0x36800], R3 ;  /* 0x03680003020085a7 */ /* 0x000ea4000800007f */
[----:B--2---:R-:W-:Y:S05]  /*b2a0*/  @!P0 BRA `(.L_x_3414) ;  /* 0xfffffffc00f08947 */ /* 0x004fea000383ffff */
.L_x_3413:
[----:B------:R-:W-:Y:S05]  /*b2b0*/  BSYNC B0 ;  /* 0x0000000000007941 */ /* 0x000fea0003800000 */
.L_x_3412:
[----:B------:R-:W-:Y:S05]  /*b2c0*/  BRA `(.L_x_3415) ;  /* 0x0000005800287947 */ /* 0x000fea0003800000 */
.L_x_3411:
[----:B------:R-:W2:Y:S01]  /*b2d0*/  LDL R0, [R1+0x54] ;  /* 0x0000540001007983 */ /* 0x000ea20000100800 */
[----:B------:R-:W-:Y:S01]  /*b2e0*/  ULDC.64 UR4, c[0x0][0x3d8] ;  /* 0x0000f60000047ab9 */ /* 0x000fe20000000a00 */
[----:B------:R-:W-:Y:S01]  /*b2f0*/  ULDC.64 UR6, c[0x0][0x3e8] ;  /* 0x0000fa0000067ab9 */ /* 0x000fe20000000a00 */
[C---:B------:R-:W-:Y:S01]  /*b300*/  IMAD.WIDE.U32 R4, R145.reuse, UR4, RZ ;  /* 0x0000000491047c25 */ /* 0x040fe2000f8e00ff */
[----:B------:R-:W-:Y:S02]  /*b310*/  SHF.R.S32.HI R8, RZ, 0x1f, R16 ;  /* 0x0000001fff087819 */ /* 0x000fe40000011410 */
[----:B------:R-:W-:Y:S01]  /*b320*/  SHF.R.S32.HI R10, RZ, 0x1f, R22 ;  /* 0x0000001fff0a7819 */ /* 0x000fe20000011416 */
[----:B------:R-:W-:Y:S01]  /*b330*/  IMAD.WIDE.U32 R40, R145, UR6, RZ ;  /* 0x0000000691287c25 */ /* 0x000fe2000f8e00ff */
[----:B--2---:R-:W-:Y:S02]  /*b340*/  R2UR UR8, R0 ;  /* 0x00000000000872ca */ /* 0x004fe400000e0000 */
[----:B------:R-:W-:-:S05]  /*b350*/  SHF.R.S32.HI R0, RZ, 0x1f, R145 ;  /* 0x0000001fff007819 */ /* 0x000fca0000011491 */
[C---:B------:R-:W-:Y:S02]  /*b360*/  IMAD R6, R0.reuse, UR4, RZ ;  /* 0x0000000400067c24 */ /* 0x040fe4000f8e02ff */
[----:B------:R-:W-:Y:S02]  /*b370*/  IMAD R0, R0, UR6, RZ ;  /* 0x0000000600007c24 */ /* 0x000fe4000f8e02ff */
[C---:B------:R-:W-:Y:S01]  /*b380*/  IMAD R11, R145.reuse, UR5, R6 ;  /* 0x00000005910b7c24 */ /* 0x040fe2000f8e0206 */
[----:B------:R-:W-:Y:S01]  /*b390*/  ULDC.64 UR4, c[0x0][0x3c8] ;  /* 0x0000f20000047ab9 */ /* 0x000fe20000000a00 */
[----:B------:R-:W-:Y:S01]  /*b3a0*/  IMAD R9, R145, UR7, R0 ;  /* 0x0000000791097c24 */ /* 0x000fe2000f8e0200 */
[----:B------:R-:W-:Y:S01]  /*b3b0*/  IADD3 R0, P0, R16, R4, RZ ;  /* 0x0000000410007210 */ /* 0x000fe20007f1e0ff */
[----:B------:R-:W-:Y:S01]  /*b3c0*/  IMAD.IADD R11, R11, 0x1, R5 ;  /* 0x000000010b0b7824 */ /* 0x000fe200078e0205 */
[----:B------:R-:W-:Y:S01]  /*b3d0*/  ULOP3.LUT UP0, URZ, UR8, 0x3ff, URZ, 0xc0, !UPT ;  /* 0x000003ff083f7892 */ /* 0x000fe2000f80c03f */
[----:B------:R-:W-:Y:S01]  /*b3e0*/  LEA R37, P1, R4, UR4, 0x1 ;  /* 0x0000000404257c11 */ /* 0x000fe2000f8208ff */
[----:B------:R-:W-:Y:S01]  /*b3f0*/  ULDC.64 UR6, c[0x0][0x3e0] ;  /* 0x0000f80000067ab9 */ /* 0x000fe20000000a00 */
[----:B------:R-:W-:Y:S01]  /*b400*/  IMAD.X R3, R8, 0x1, R11, P0 ;  /* 0x0000000108037824 */ /* 0x000fe200000e060b */
[----:B------:R-:W-:-:S02]  /*b410*/  LEA R24, P2, R0, UR4, 0x1 ;  /* 0x0000000400187c11 */ /* 0x000fc4000f8408ff */
[----:B------:R-:W-:Y:S02]  /*b420*/  LEA.HI.X R39, R4, UR5, R11, 0x1, P1 ;  /* 0x0000000504277c11 */ /* 0x000fe400088f0c0b */
[----:B------:R-:W-:Y:S02]  /*b430*/  PLOP3.LUT P1, PT, PT, PT, UP0, 0x80, 0x0 ;  /* 0x000000000000781c */ /* 0x000fe40003f2f008 */
[----:B------:R-:W-:Y:S02]  /*b440*/  LEA.HI.X R25, R0, UR5, R3, 0x1, P2 ;  /* 0x0000000500197c11 */ /* 0x000fe400090f0c03 */
[----:B------:R-:W-:Y:S02]  /*b450*/  IADD3 R5, P0, R22, R4, RZ ;  /* 0x0000000416057210 */ /* 0x000fe40007f1e0ff */
[-C--:B------:R-:W-:Y:S02]  /*b460*/  IADD3 R6, P4, R16, R40.reuse, RZ ;  /* 0x0000002810067210 */ /* 0x080fe40007f9e0ff */
[----:B------:R-:W-:Y:S01]  /*b470*/  IADD3 R9, R9, R41, RZ ;  /* 0x0000002909097210 */ /* 0x000fe20007ffe0ff */
[----:B------:R-:W-:Y:S01]  /*b480*/  IMAD.X R4, R10, 0x1, R11, P0 ;  /* 0x000000010a047824 */ /* 0x000fe200000e060b */
[----:B------:R-:W-:-:S02]  /*b490*/  IADD3 R0, P5, R22, R40, RZ ;  /* 0x0000002816007210 */ /* 0x000fc40007fbe0ff */
[----:B------:R-:W-:Y:S01]  /*b4a0*/  LEA R26, P2, R6, UR6, 0x1 ;  /* 0x00000006061a7c11 */ /* 0x000fe2000f8408ff */
[--C-:B------:R-:W-:Y:S01]  /*b4b0*/  IMAD.X R7, R8, 0x1, R9.reuse, P4 ;  /* 0x0000000108077824 */ /* 0x100fe200020e0609 */
[C---:B------:R-:W-:Y:S01]  /*b4c0*/  LEA R42, P3, R5.reuse, UR4, 0x1 ;  /* 0x00000004052a7c11 */ /* 0x040fe2000f8608ff */
[----:B------:R-:W-:Y:S01]  /*b4d0*/  IMAD.X R3, R10, 0x1, R9, P5 ;  /* 0x000000010a037824 */ /* 0x000fe200028e0609 */
[----:B------:R-:W-:Y:S02]  /*b4e0*/  LEA R44, P4, R0, UR6, 0x1 ;  /* 0x00000006002c7c11 */ /* 0x000fe4000f8808ff */
[----:B------:R-:W-:Y:S02]  /*b4f0*/  LEA R38, P0, R40, UR6, 0x1 ;  /* 0x0000000628267c11 */ /* 0x000fe4000f8008ff */
[----:B------:R-:W-:Y:S02]  /*b500*/  LEA.HI.X R27, R6, UR7, R7, 0x1, P2 ;  /* 0x00000007061b7c11 */ /* 0x000fe400090f0c07 */
[----:B------:R-:W-:-:S02]  /*b510*/  LEA.HI.X R43, R5, UR5, R4, 0x1, P3 ;  /* 0x00000005052b7c11 */ /* 0x000fc400098f0c04 */
[----:B------:R-:W-:Y:S02]  /*b520*/  LEA.HI.X R45, R0, UR7, R3, 0x1, P4 ;  /* 0x00000007002d7c11 */ /* 0x000fe4000a0f0c03 */
[----:B------:R-:W-:Y:S01]  /*b530*/  LEA.HI.X R40, R40, UR7, R9, 0x1, P0 ;  /* 0x0000000728287c11 */ /* 0x000fe200080f0c09 */
        /* <DEDUP_REMOVED lines=17> */
.L_x_3416:
[----:B------:R-:W-:Y:S01]  /*b650*/  ULDC.U8 UR4, c[0x0][0x3f0] ;  /* 0x0000fc0000047ab9 */ /* 0x000fe20000000000 */
[----:B------:R-:W-:Y:S01]  /*b660*/  IMAD R0, R149, -0x80, R152 ;  /* 0xffffff8095007824 */ /* 0x000fe200078e0298 */
[----:B------:R-:W-:Y:S01]  /*b670*/  ISETP.NE.AND P0, PT, RZ, UR4, PT ;  /* 0x00000004ff007c0c */ /* 0x000fe2000bf05270 */
[----:B------:R-:W-:Y:S03]  /*b680*/  BSSY B0, `(.L_x_3417) ;  /* 0x0000546000007945 */ /* 0x000fe60003800000 */
[----:B------:R-:W-:-:S09]  /*b690*/  VIMNMX R0, R0, 0x80, PT ;  /* 0x0000008000007848 */ /* 0x000fd20003fe0100 */
        /* <DEDUP_REMOVED lines=15> */
[----:B------:R-:W-:Y:S06]  /*b790*/  @P0 BRA `(.L_x_3420) ;  /* 0x0000000000900947 */ /* 0x000fec0003800000 */
[C---:B------:R-:W-:Y:S01]  /*b7a0*/  VIADD R3, R16.reuse, 0x10 ;  /* 0x0000001010037836 */ /* 0x040fe20000000000 */
[----:B------:R-:W-:Y:S01]  /*b7b0*/  ULDC UR4, c[0x0][0x3d4] ;  /* 0x0000f50000047ab9 */ /* 0x000fe20000000800 */
[C---:B------:R-:W-:Y:S01]  /*b7c0*/  VIADD R4, R16.reuse, 0x20 ;  /* 0x0000002010047836 */ /* 0x040fe20000000000 */
[C---:B------:R-:W-:Y:S01]  /*b7d0*/  ISETP.GE.AND P1, PT, R16.reuse, UR4, PT ;  /* 0x0000000410007c0c */ /* 0x040fe2000bf26270 */
[C---:B------:R-:W-:Y:S01]  /*b7e0*/  VIADD R5, R16.reuse, 0x30 ;  /* 0x0000003010057836 */ /* 0x040fe20000000000 */
[----:B------:R-:W-:Y:S01]  /*b7f0*/  ISETP.GE.AND P2, PT, R3, UR4, PT ;  /* 0x0000000403007c0c */ /* 0x000fe2000bf46270 */
[----:B------:R-:W-:Y:S01]  /*b800*/  VIADD R3, R16, 0x40 ;  /* 0x0000004010037836 */ /* 0x000fe20000000000 */
[----:B------:R-:W-:Y:S01]  /*b810*/  ISETP.GE.AND P3, PT, R4, UR4, PT ;  /* 0x0000000404007c0c */ /* 0x000fe2000bf66270 */
[----:B------:R-:W-:Y:S01]  /*b820*/  VIADD R6, R16, 0x50 ;  /* 0x0000005010067836 */ /* 0x000fe20000000000 */
[----:B------:R-:W-:Y:S02]  /*b830*/  ISETP.GE.AND P4, PT, R5, UR4, PT ;  /* 0x0000000405007c0c */ /* 0x000fe4000bf86270 */
[----:B------:R-:W-:-:S02]  /*b840*/  CS2R R30, SRZ ;  /* 0x00000000001e7805 */ /* 0x000fc4000001ff00 */
[----:B------:R-:W-:Y:S02]  /*b850*/  ISETP.GE.AND P5, PT, R3, UR4, PT ;  /* 0x0000000403007c0c */ /* 0x000fe4000bfa6270 */
[----:B------:R-:W-:Y:S02]  /*b860*/  CS2R R28, SRZ ;  /* 0x00000000001c7805 */ /* 0x000fe4000001ff00 */
[----:B------:R-:W-:Y:S02]  /*b870*/  ISETP.GE.AND P6, PT, R6, UR4, PT ;  /* 0x0000000406007c0c */ /* 0x000fe4000bfc6270 */
        /* <DEDUP_REMOVED lines=22> */
.L_x_3420:
[----:B------:R-:W-:Y:S05]  /*b9e0*/  BSYNC B1 ;  /* 0x0000000000017941 */ /* 0x000fea0003800000 */
.L_x_3419:
[----:B0----5:R-:W-:Y:S01]  /*b9f0*/  IMAD.MOV.U32 R27, RZ, RZ, R20 ;  /* 0x000000ffff1b7224 */ /* 0x021fe200078e0014 */
[----:B------:R-:W-:Y:S01]  /*ba00*/  SHF.R.U64 R58, R20, 0x10, R21 ;  /* 0x00000010143a7819 */ /* 0x000fe20000001215 */
[----:B------:R-:W-:Y:S01]  /*ba10*/  IMAD.MOV.U32 R20, RZ, RZ, R10 ;  /* 0x000000ffff147224 */ /* 0x000fe200078e000a */
[----:B------:R-:W-:Y:S01]  /*ba20*/  SHF.R.U64 R64, R10, 0x10, R11 ;  /* 0x000000100a407819 */ /* 0x000fe2000000120b */
[----:B------:R-:W-:Y:S01]  /*ba30*/  IMAD.MOV.U32 R46, RZ, RZ, R8 ;  /* 0x000000ffff2e7224 */ /* 0x000fe200078e0008 */
[----:B------:R-:W-:Y:S01]  /*ba40*/  LOP3.LUT R10, R208, 0x18, R22, 0xf8, !PT ;  /* 0x00000018d00a7812 */ /* 0x000fe200078ef816 */
[----:B------:R-:W-:Y:S01]  /*ba50*/  IMAD.MOV.U32 R44, RZ, RZ, R31 ;  /* 0x000000ffff2c7224 */ /* 0x000fe200078e001f */
[----:B------:R-:W-:Y:S01]  /*ba60*/  LOP3.LUT P1, RZ, R218, 0x4, RZ, 0xc0, !PT ;  /* 0x00000004daff7812 */ /* 0x000fe2000782c0ff */
[----:B------:R-:W-:Y:S01]  /*ba70*/  IMAD.MOV.U32 R53, RZ, RZ, R43 ;  /* 0x000000ffff357224 */ /* 0x000fe200078e002b */
[----:B------:R-:W-:Y:S01]  /*ba80*/  LOP3.LUT R3, R10, R209, RZ, 0x3c, !PT ;  /* 0x000000d10a037212 */ /* 0x000fe200078e3cff */
[----:B------:R-:W-:Y:S01]  /*ba90*/  IMAD.MOV.U32 R41, RZ, RZ, R30 ;  /* 0x000000ffff297224 */ /* 0x000fe200078e001e */
[----:B------:R-:W-:Y:S01]  /*baa0*/  SHF.R.U64 R72, R8, 0x10, R9 ;  /* 0x0000001008487819 */ /* 0x000fe20000001209 */
[----:B------:R-:W-:Y:S01]  /*bab0*/  UMOV UR4, 0xffffffff ;  /* 0xffffffff00047882 */ /* 0x000fe20000000000 */
[----:B------:R-:W-:Y:S01]  /*bac0*/  SHF.R.U64 R54, R30, 0x10, R31 ;  /* 0x000000101e367819 */ /* 0x000fe2000000121f */
[----:B------:R-:W-:Y:S01]  /*bad0*/  IMAD.IADD R3, R210, 0x1, R3 ;  /* 0x00000001d2037824 */ /* 0x000fe200078e0203 */
[----:B------:R-:W-:Y:S01]  /*bae0*/  SHF.R.U32.HI R55, RZ, 0x10, R31 ;  /* 0x00000010ff377819 */ /* 0x000fe2000001161f */
[----:B------:R-:W-:Y:S01]  /*baf0*/  IMAD.MOV.U32 R30, RZ, RZ, R29 ;  /* 0x000000ffff1e7224 */ /* 0x000fe200078e001d */
[--C-:B------:R-:W-:Y:S01]  /*bb00*/  SHF.R.U64 R66, R42, 0x10, R43.reuse ;  /* 0x000000102a427819 */ /* 0x100fe2000000122b */
[----:B------:R-:W-:Y:S01]  /*bb10*/  IMAD R8, R3, 0x2, R2 ;  /* 0x0000000203087824 */ /* 0x000fe200078e0202 */
[----:B------:R-:W-:Y:S01]  /*bb20*/  SHF.R.U32.HI R67, RZ, 0x10, R43 ;  /* 0x00000010ff437819 */ /* 0x000fe2000001162b */
[----:B------:R-:W-:Y:S01]  /*bb30*/  IMAD.MOV.U32 R45, RZ, RZ, R7 ;  /* 0x000000ffff2d7224 */ /* 0x000fe200078e0007 */
[----:B------:R-:W-:Y:S01]  /*bb40*/  MOV R31, R28 ;  /* 0x0000001c001f7202 */ /* 0x000fe20000000f00 */
[----:B------:R-:W-:Y:S01]  /*bb50*/  VIADD R3, R8, 0x15440 ;  /* 0x0001544008037836 */ /* 0x000fe20000000000 */
[----:B------:R-:W-:Y:S01]  /*bb60*/  SHF.R.U64 R56, R28, 0x10, R29 ;  /* 0x000000101c387819 */ /* 0x000fe2000000121d */
[----:B------:R-:W-:Y:S01]  /*bb70*/  IMAD.MOV.U32 R28, RZ, RZ, R21 ;  /* 0x000000ffff1c7224 */ /* 0x000fe200078e0015 */
[----:B------:R-:W-:Y:S01]  /*bb80*/  MOV R43, R6 ;  /* 0x00000006002b7202 */ /* 0x000fe20000000f00 */
[----:B------:R-:W-:Y:S01]  /*bb90*/  IMAD.MOV.U32 R52, RZ, RZ, R42 ;  /* 0x000000ffff347224 */ /* 0x000fe200078e002a */
[----:B------:R-:W-:Y:S01]  /*bba0*/  SHF.R.U64 R74, R6, 0x10, R7 ;  /* 0x00000010064a7819 */ /* 0x000fe20000001207 */
[----:B------:R-:W-:Y:S01]  /*bbb0*/  VIADD R6, R8, 0x15400 ;  /* 0x0001540008067836 */ /* 0x000fe20000000000 */
[----:B------:R-:W-:Y:S01]  /*bbc0*/  SHF.R.U32.HI R57, RZ, 0x10, R29 ;  /* 0x00000010ff397819 */ /* 0x000fe2000001161d */
[----:B------:R-:W-:Y:S01]  /*bbd0*/  IMAD.MOV.U32 R51, RZ, RZ, R35 ;  /* 0x000000ffff337224 */ /* 0x000fe200078e0023 */
[----:B------:R-:W-:Y:S01]  /*bbe0*/  SHF.R.U32.HI R59, RZ, 0x10, R21 ;  /* 0x00000010ff3b7819 */ /* 0x000fe20000011615 */
[----:B------:R-:W-:Y:S01]  /*bbf0*/  IMAD.MOV.U32 R48, RZ, RZ, R32 ;  /* 0x000000ffff307224 */ /* 0x000fe200078e0020 */
[----:B------:R-:W-:Y:S01]  /*bc00*/  SHF.R.U32.HI R75, RZ, 0x10, R7 ;  /* 0x00000010ff4b7819 */ /* 0x000fe20000011607 */
[----:B------:R-:W-:Y:S01]  /*bc10*/  IMAD.MOV.U32 R7, RZ, RZ, R4 ;  /* 0x000000ffff077224 */ /* 0x000fe200078e0004 */
[--C-:B------:R-:W-:Y:S01]  /*bc20*/  SHF.R.U64 R68, R34, 0x10, R35.reuse ;  /* 0x0000001022447819 */ /* 0x100fe20000001223 */
[----:B------:R-:W-:Y:S01]  /*bc30*/  @P1 VIADD R3, R6, 0xffffffc0 ;  /* 0xffffffc006031836 */ /* 0x000fe20000000000 */
        /* <DEDUP_REMOVED lines=8> */
[----:B------:R-:W-:Y:S01]  /*bcc0*/  SHF.R.U32.HI R61, RZ, 0x10, R15 ;  /* 0x00000010ff3d7819 */ /* 0x000fe2000001160f */
[----:B------:R-:W-:Y:S01]  /*bcd0*/  IMAD.MOV.U32 R25, RZ, RZ, R11 ;  /* 0x000000ffff197224 */ /* 0x000fe200078e000b */
[--C-:B------:R-:W-:Y:S01]  /*bce0*/  SHF.R.U64 R62, R12, 0x10, R13.reuse ;  /* 0x000000100c3e7819 */ /* 0x100fe2000000120d */
[----:B------:R-:W-:Y:S01]  /*bcf0*/  IMAD.MOV.U32 R50, RZ, RZ, R34 ;  /* 0x000000ffff327224 */ /* 0x000fe200078e0022 */
[----:B------:R-:W-:Y:S01]  /*bd00*/  SHF.R.U32.HI R63, RZ, 0x10, R13 ;  /* 0x00000010ff3f7819 */ /* 0x000fe2000001160d */
[----:B------:R-:W-:Y:S01]  /*bd10*/  IMAD.MOV.U32 R49, RZ, RZ, R33 ;  /* 0x000000ffff317224 */ /* 0x000fe200078e0021 */
[----:B------:R-:W-:Y:S01]  /*bd20*/  SHF.R.U32.HI R65, RZ, 0x10, R11 ;  /* 0x00000010ff417819 */ /* 0x000fe2000001160b */
[----:B------:R-:W-:Y:S01]  /*bd30*/  IMAD.MOV.U32 R47, RZ, RZ, R9 ;  /* 0x000000ffff2f7224 */ /* 0x000fe200078e0009 */
[----:B------:R-:W-:Y:S01]  /*bd40*/  SHF.R.U32.HI R71, RZ, 0x10, R33 ;  /* 0x00000010ff477819 */ /* 0x000fe20000011621 */
[----:B------:R-:W-:Y:S01]  /*bd50*/  IMAD.MOV.U32 R42, RZ, RZ, R5 ;  /* 0x000000ffff2a7224 */ /* 0x000fe200078e0005 */
[----:B------:R-:W-:-:S02]  /*bd60*/  SHF.R.U32.HI R73, RZ, 0x10, R9 ;  /* 0x00000010ff497819 */ /* 0x000fc40000011609 */
[----:B------:R-:W-:Y:S02]  /*bd70*/  SHF.R.U32.HI R77, RZ, 0x10, R5 ;  /* 0x00000010ff4d7819 */ /* 0x000fe40000011605 */
[----:B------:R-:W-:Y:S02]  /*bd80*/  PRMT R35, R41, 0x5410, R54 ;  /* 0x0000541029237816 */ /* 0x000fe40000000036 */
[----:B------:R-:W-:Y:S02]  /*bd90*/  PRMT R6, R44, 0x5410, R55 ;  /* 0x000054102c067816 */ /* 0x000fe40000000037 */
[----:B------:R-:W-:Y:S02]  /*bda0*/  PRMT R32, R30, 0x5410, R57 ;  /* 0x000054101e207816 */ /* 0x000fe40000000039 */
[----:B------:R-:W-:Y:S02]  /*bdb0*/  PRMT R31, R31, 0x5410, R56 ;  /* 0x000054101f1f7816 */ /* 0x000fe40000000038 */
[----:B------:R-:W-:-:S02]  /*bdc0*/  PRMT R27, R27, 0x5410, R58 ;  /* 0x000054101b1b7816 */ /* 0x000fc4000000003a */
[----:B------:R-:W-:Y:S02]  /*bdd0*/  PRMT R28, R28, 0x5410, R59 ;  /* 0x000054101c1c7816 */ /* 0x000fe4000000003b */
[----:B------:R-:W-:Y:S01]  /*bde0*/  LEA.HI R4, R224, R224, RZ, 0x1 ;  /* 0x000000e0e0047211 */ /* 0x000fe200078f08ff */
[----:B------:R-:W-:Y:S06]  /*bdf0*/  BRA.DIV UR4, `(.L_x_3421) ;  /* 0x0000019204bc7947 */ /* 0x000fec000b800000 */
.L_x_3622:
[----:B------:R-:W-:Y:S01]  /*be00*/  UMOV UR4, 0xffffffff ;  /* 0xffffffff00047882 */ /* 0x000fe20000000000 */
[----:B------:R-:W-:Y:S02]  /*be10*/  LOP3.LUT R5, R4, 0xfffffffe, RZ, 0xc0, !PT ;  /* 0xfffffffe04057812 */ /* 0x000fe400078ec0ff */
[----:B------:R-:W-:Y:S05]  /*be20*/  BRA.DIV UR4, `(.L_x_3422) ;  /* 0x0000019204d87947 */ /* 0x000fea000b800000 */
.L_x_3625:
[----:B------:R-:W-:Y:S01]  /*be30*/  UMOV UR4, 0xffffffff ;  /* 0xffffffff00047882 */ /* 0x000fe20000000000 */
[----:B------:R-:W-:Y:S02]  /*be40*/  IMAD.IADD R5, R224, 0x1, -R5 ;  /* 0x00000001e0057824 */ /* 0x000fe400078e0a05 */
[----:B------:R-:W-:Y:S05]  /*be50*/  BRA.DIV UR4, `(.L_x_3423) ;  /* 0x0000019204f47947 */ /* 0x000fea000b800000 */
.L_x_3628:
[----:B------:R-:W-:Y:S01]  /*be60*/  UMOV UR4, 0xffffffff ;  /* 0xffffffff00047882 */ /* 0x000fe20000000000 */
[----:B------:R-:W-:Y:S02]  /*be70*/  SHF.L.U32 R5, R5, 0x1f, RZ ;  /* 0x0000001f05057819 */ /* 0x000fe400000006ff */
[----:B------:R-:W-:Y:S05]  /*be80*/  BRA.DIV UR4, `(.L_x_3424) ;  /* 0x0000019604107947 */ /* 0x000fea000b800000 */
.L_x_3631:
[----:B------:R-:W0:Y:S01]  /*be90*/  SYNCS.PHASECHK.TRANS64.TRYWAIT P1, [R2+URZ+0x36800], R5 ;  /* 0x03680005020075a7 */ /* 0x000e22000802017f */
        /* <DEDUP_REMOVED lines=20> */
.L_x_3632:
[----:B------:R-:W-:Y:S05]  /*bfe0*/  BSYNC B1 ;  /* 0x0000000000017941 */ /* 0x000fea0003800000 */
.L_x_3425:
[----:B------:R-:W-:Y:S01]  /*bff0*/  BSSY B1, `(.L_x_3427) ;  /* 0x0000103000017945 */ /* 0x000fe20003800000 */
[----:B------:R-:W-:-:S03]  /*c000*/  IMAD.MOV.U32 R37, RZ, RZ, R6 ;  /* 0x000000ffff257224 */ /* 0x000fc600078e0006 */
[----:B------:R-:W-:Y:S05]  /*c010*/  @P0 BRA `(.L_x_3428) ;  /* 0x0000001000000947 */ /* 0x000fea0003800000 */
[----:B0-----:R-:W0:Y:S01]  /*c020*/  LDC R5, c[0x0][0x3d4] ;  /* 0x0000f500ff057b82 */ /* 0x001e220000000800 */
[C---:B------:R-:W-:Y:S01]  /*c030*/  VIADD R4, R16.reuse, 0x10 ;  /* 0x0000001010047836 */ /* 0x040fe20000000000 */
[----:B------:R-:W-:Y:S01]  /*c040*/  BSSY B2, `(.L_x_3429) ;  /* 0x0000032000027945 */ /* 0x000fe20003800000 */
[C---:B------:R-:W-:Y:S02]  /*c050*/  VIADD R6, R16.reuse, 0x20 ;  /* 0x0000002010067836 */ /* 0x040fe40000000000 */
[C---:B------:R-:W-:Y:S01]  /*c060*/  VIADD R40, R16.reuse, 0x30 ;  /* 0x0000003010287836 */ /* 0x040fe20000000000 */
[-C--:B0-----:R-:W-:Y:S02]  /*c070*/  ISETP.GE.AND P0, PT, R16, R5.reuse, PT ;  /* 0x000000051000720c */ /* 0x081fe40003f06270 */
[-C--:B------:R-:W-:Y:S01]  /*c080*/  ISETP.GE.AND P1, PT, R4, R5.reuse, PT ;  /* 0x000000050400720c */ /* 0x080fe20003f26270 */
[----:B------:R-:W-:Y:S01]  /*c090*/  VIADD R4, R16, 0x40 ;  /* 0x0000004010047836 */ /* 0x000fe20000000000 */
[-C--:B------:R-:W-:Y:S01]  /*c0a0*/  ISETP.GE.AND P2, PT, R6, R5.reuse, PT ;  /* 0x000000050600720c */ /* 0x080fe20003f46270 */
[----:B------:R-:W-:Y:S01]  /*c0b0*/  VIADD R6, R16, 0x50 ;  /* 0x0000005010067836 */ /* 0x000fe20000000000 */
[----:B------:R-:W-:-:S02]  /*c0c0*/  ISETP.GE.AND P3, PT, R40, R5, PT ;  /* 0x000000052800720c */ /* 0x000fc40003f66270 */
[-C--:B------:R-:W-:Y:S02]  /*c0d0*/  ISETP.GE.AND P4, PT, R4, R5.reuse, PT ;  /* 0x000000050400720c */ /* 0x080fe40003f86270 */
[----:B------:R-:W-:-:S03]  /*c0e0*/  ISETP.GE.AND P5, PT, R6, R5, PT ;  /* 0x000000050600720c */ /* 0x000fc60003fa6270 */
[----:B------:R-:W-:Y:S10]  /*c0f0*/  @P0 BRA `(.L_x_3430) ;  /* 0x0000000000980947 */ /* 0x000ff40003800000 */
[----:B------:R-:W0:Y:S01]  /*c100*/  LDS.128 R4, [R8+0x15400] ;  /* 0x0154000008047984 */ /* 0x000e220000000c00 */
        /* <DEDUP_REMOVED lines=18> */
[----:B------:R-:W-:Y:S01]  /*c230*/  SHF.L.U32 R45, R39, 0x10, RZ ;  /* 0x00000010272d7819 */ /* 0x000fe200000006ff */
        /* <DEDUP_REMOVED lines=18> */
.L_x_3430:
[----:B------:R-:W-:Y:S05]  /*c360*/  BSYNC B2 ;  /* 0x0000000000027941 */ /* 0x000fea0003800000 */
.L_x_3429:
[----:B------:R-:W-:Y:S04]  /*c370*/  BSSY B2, `(.L_x_3431) ;  /* 0x0000028000027945 */ /* 0x000fe80003800000 */
[----:B------:R-:W-:Y:S05]  /*c380*/  @P1 BRA `(.L_x_3432) ;  /* 0x0000000000981947 */ /* 0x000fea0003800000 */
        /* <DEDUP_REMOVED lines=38> */
.L_x_3432:
[----:B------:R-:W-:Y:S05]  /*c5f0*/  BSYNC B2 ;  /* 0x0000000000027941 */ /* 0x000fea0003800000 */
.L_x_3431:
        /* <DEDUP_REMOVED lines=40> */
.L_x_3434:
[----:B------:R-:W-:Y:S05]  /*c880*/  BSYNC B2 ;  /* 0x0000000000027941 */ /* 0x000fea0003800000 */
.L_x_3433:
[----:B------:R-:W-:Y:S04]  /*c890*/  BSSY B2, `(.L_x_3435) ;  /* 0x0000028000027945 */ /* 0x000fe80003800000 */
[----:B------:R-:W-:Y:S05]  /*c8a0*/  @P3 BRA `(.L_x_3436) ;  /* 0x0000000000983947 */ /* 0x000fea0003800000 */
[----:B012---:R-:W0:Y:S01]  /*c8b0*/  LDS.128 R4, [R3+0x4000] ;  /* 0x0040000003047984 */ /* 0x007e220000000c00 */
        /* <DEDUP_REMOVED lines=37> */
.L_x_3436:
[----:B------:R-:W-:Y:S05]  /*cb10*/  BSYNC B2 ;  /* 0x0000000000027941 */ /* 0x000fea0003800000 */
.L_x_3435:
[----:B------:R-:W-:Y:S04]  /*cb20*/  BSSY B2, `(.L_x_3437) ;  /* 0x0000028000027945 */ /* 0x000fe80003800000 */
[----:B------:R-:W-:Y:S05]  /*cb30*/  @P4 BRA `(.L_x_3438) ;  /* 0x0000000000984947 */ /* 0x000fea0003800000 */
[----:B0123--:R-:W0:Y:S01]  /*cb40*/  LDS.128 R4, [R8+0x1d400] ;  /* 0x01d4000008047984 */ /* 0x00fe220000000c00 */
        /* <DEDUP_REMOVED lines=37> */
.L_x_3438:
[----:B------:R-:W-:Y:S05]  /*cda0*/  BSYNC B2 ;  /* 0x0000000000027941 */ /* 0x000fea0003800000 */
.L_x_3437:
[----:B------:R-:W-:Y:S05]  /*cdb0*/  @P5 BRA `(.L_x_3428) ;  /* 0x0000000000985947 */ /* 0x000fea0003800000 */
[----:B01234-:R-:W0:Y:S01]  /*cdc0*/  LDS.128 R4, [R3+0x8000] ;  /* 0x0080000003047984 */ /* 0x01fe220000000c00 */
        /* <DEDUP_REMOVED lines=37> */
.L_x_3428:
[----:B------:R-:W-:Y:S05]  /*d020*/  BSYNC B1 ;  /* 0x0000000000017941 */ /* 0x000fea0003800000 */
.L_x_3427:
[----:B------:R-:W-:-:S13]  /*d030*/  ISETP.GE.AND P0, PT, R223, R0, PT ;  /* 0x00000000df00720c */ /* 0x000fda0003f06270 */
[----:B------:R-:W-:Y:S05]  /*d040*/  @P0 BRA `(.L_x_3439) ;  /* 0x0000003800a40947 */ /* 0x000fea0003800000 */
[----:B01234-:R-:W0:Y:S01]  /*d050*/  LDC R5, c[0x0][0x3d4] ;  /* 0x0000f500ff057b82 */ /* 0x01fe220000000800 */
        /* <DEDUP_REMOVED lines=18> */
[----:B------:R-:W-:Y:S02]  /*d180*/  IMAD.U32 R47, R39, 0x10000, RZ ;  /* 0x00010000272f7824 */ /* 0x000fe400078e00ff */
        /* <DEDUP_REMOVED lines=10> */
[----:B------:R-:W-:Y:S01]  /*d230*/  FFMA.FTZ R4, R42, R0, -R41 ;  /* 0x000000002a047223 */ /* 0x000fe20000010829 */
[C---:B------:R-:W-:Y:S01]  /*d240*/  FMUL.FTZ R41, R44.reuse, R5 ;  /* 0x000000052c297220 */ /* 0x040fe20000410000 */
[----:B------:R-:W-:Y:S01]  /*d250*/  FFMA.FTZ R5, R44, R40, -R45 ;  /* 0x000000282c057223 */ /* 0x000fe2000001082d */
[----:B------:R-:W-:Y:S01]  /*d260*/  LOP3.LUT R7, R7, 0xffff0000, RZ, 0xc0, !PT ;  /* 0xffff000007077812 */ /* 0x000fe200078ec0ff */
[----:B------:R-:W-:Y:S01]  /*d270*/  IMAD.U32 R45, R37, 0x10000, RZ ;  /* 0x00010000252d7824 */ /* 0x000fe200078e00ff */
[----:B------:R-:W-:Y:S01]  /*d280*/  LOP3.LUT R44, R39, 0xffff0000, RZ, 0xc0, !PT ;  /* 0xffff0000272c7812 */ /* 0x000fe200078ec0ff */
[----:B------:R-:W-:Y:S01]  /*d290*/  FFMA.FTZ R43, R46, R0, R43 ;  /* 0x000000002e2b7223 */ /* 0x000fe2000001002b */
[----:B------:R-:W-:Y:S01]  /*d2a0*/  LOP3.LUT R42, R37, 0xffff0000, RZ, 0xc0, !PT ;  /* 0xffff0000252a7812 */ /* 0x000fe200078ec0ff */
[-C--:B------:R-:W-:Y:S01]  /*d2b0*/  FMUL.FTZ R0, R47, R6.reuse ;  /* 0x000000062f007220 */ /* 0x080fe20000410000 */
[C---:B------:R-:W-:Y:S01]  /*d2c0*/  FMUL.FTZ R6, R45.reuse, R6 ;  /* 0x000000062d067220 */ /* 0x040fe20000410000 */
[-C--:B------:R-:W-:Y:S01]  /*d2d0*/  FMUL.FTZ R37, R44, R7.reuse ;  /* 0x000000072c257220 */ /* 0x080fe20000410000 */
[----:B------:R-:W-:Y:S01]  /*d2e0*/  FFMA.FTZ R40, R48, R40, R41 ;  /* 0x0000002830287223 */ /* 0x000fe20000010029 */
[C---:B------:R-:W-:Y:S01]  /*d2f0*/  FMUL.FTZ R39, R42.reuse, R7 ;  /* 0x000000072a277220 */ /* 0x040fe20000410000 */
[-C--:B------:R-:W-:Y:S01]  /*d300*/  FFMA.FTZ R0, R45, R35.reuse, -R0 ;  /* 0x000000232d007223 */ /* 0x080fe20000010800 */
        /* <DEDUP_REMOVED lines=8> */
.L_x_3441:
[----:B------:R-:W-:Y:S05]  /*d390*/  BSYNC B1 ;  /* 0x0000000000017941 */ /* 0x000fea0003800000 */
.L_x_3440:
        /* <DEDUP_REMOVED lines=16> */
[C---:B------:R-:W-:Y:S01]  /*d4a0*/  FMUL.FTZ R39, R40.reuse, R4 ;  /* 0x0000000428277220 */ /* 0x040fe20000410000 */
[-C--:B------:R-:W-:Y:S01]  /*d4b0*/  FMUL.FTZ R38, R43, R5.reuse ;  /* 0x000000052b267220 */ /* 0x080fe20000410000 */
[----:B------:R-:W-:Y:S01]  /*d4c0*/  SHF.L.U32 R33, R7, 0x10, RZ ;  /* 0x0000001007217819 */ /* 0x000fe200000006ff */
[-C--:B------:R-:W-:Y:S01]  /*d4d0*/  FFMA.FTZ R4, R40, R0.reuse, -R37 ;  /* 0x0000000028047223 */ /* 0x080fe20000010825 */
[----:B------:R-:W-:Y:S01]  /*d4e0*/  FFMA.FTZ R39, R42, R0, R39 ;  /* 0x000000002a277223 */ /* 0x000fe20000010027 */
[C---:B------:R-:W-:Y:S01]  /*d4f0*/  FMUL.FTZ R0, R41.reuse, R5 ;  /* 0x0000000529007220 */ /* 0x040fe20000410000 */
[-C--:B------:R-:W-:Y:S01]  /*d500*/  FFMA.FTZ R5, R41, R35.reuse, -R38 ;  /* 0x0000002329057223 */ /* 0x080fe20000010826 */
[----:B------:R-:W-:Y:S01]  /*d510*/  LOP3.LUT R7, R7, 0xffff0000, RZ, 0xc0, !PT ;  /* 0xffff000007077812 */ /* 0x000fe200078ec0ff */
[C---:B------:R-:W-:Y:S01]  /*d520*/  IMAD.U32 R37, R32.reuse, 0x10000, RZ ;  /* 0x0001000020257824 */ /* 0x040fe200078e00ff */
[----:B------:R-:W-:Y:S01]  /*d530*/  LOP3.LUT R41, R32, 0xffff0000, RZ, 0xc0, !PT ;  /* 0xffff000020297812 */ /* 0x000fe200078ec0ff */
[-C--:B------:R-:W-:Y:S01]  /*d540*/  FMUL.FTZ R32, R45, R6.reuse ;  /* 0x000000062d207220 */ /* 0x080fe20000410000 */
[----:B------:R-:W-:Y:S01]  /*d550*/  FFMA.FTZ R0, R43, R35, R0 ;  /* 0x000000232b007223 */ /* 0x000fe20000010000 */
[----:B------:R-:W-:Y:S01]  /*d560*/  FMUL.FTZ R34, R37, R6 ;  /* 0x0000000625227220 */ /* 0x000fe20000410000 */
[-C--:B------:R-:W-:Y:S01]  /*d570*/  FMUL.FTZ R38, R47, R7.reuse ;  /* 0x000000072f267220 */ /* 0x080fe20000410000 */
[----:B------:R-:W-:Y:S01]  /*d580*/  FMUL.FTZ R40, R41, R7 ;  /* 0x0000000729287220 */ /* 0x000fe20000410000 */
        /* <DEDUP_REMOVED lines=9> */
.L_x_3443:
[----:B------:R-:W-:Y:S05]  /*d620*/  BSYNC B1 ;  /* 0x0000000000017941 */ /* 0x000fea0003800000 */
.L_x_3442:
        /* <DEDUP_REMOVED lines=40> */
.L_x_3445:
[----:B------:R-:W-:Y:S05]  /*d8b0*/  BSYNC B1 ;  /* 0x0000000000017941 */ /* 0x000fea0003800000 */
.L_x_3444:
[----:B------:R-:W-:Y:S04]  /*d8c0*/  BSSY B1, `(.L_x_3446) ;  /* 0x0000028000017945 */ /* 0x000fe80003800000 */
        /* <DEDUP_REMOVED lines=39> */
.L_x_3447:
[----:B------:R-:W-:Y:S05]  /*db40*/  BSYNC B1 ;  /* 0x0000000000017941 */ /* 0x000fea0003800000 */
.L_x_3446:
[----:B------:R-:W-:Y:S04]  /*db50*/  BSSY B1, `(.L_x_3448) ;  /* 0x0000028000017945 */ /* 0x000fe80003800000 */
        /* <DEDUP_REMOVED lines=14> */
[-C--:B------:R-:W-:Y:S01]  /*dc40*/  FMUL.FTZ R25, R28, R4.reuse ;  /* 0x000000041c197220 */ /* 0x080fe20000410000 */
[----:B------:R-:W-:Y:S01]  /*dc50*/  FMUL.FTZ R27, R26, R4 ;  /* 0x000000041a1b7220 */ /* 0x000fe20000410000 */
[----:B------:R-:W-:-:S02]  /*dc60*/  LOP3.LUT R6, R6, 0xffff0000, RZ, 0xc0, !PT ;  /* 0xffff000006067812 */ /* 0x000fc400078ec0ff */
[-C--:B------:R-:W-:Y:S01]  /*dc70*/  FMUL.FTZ R24, R31, R5.reuse ;  /* 0x000000051f187220 */ /* 0x080fe20000410000 */
        /* <DEDUP_REMOVED lines=21> */
.L_x_3449:
[----:B------:R-:W-:Y:S05]  /*ddd0*/  BSYNC B1 ;  /* 0x0000000000017941 */ /* 0x000fea0003800000 */
.L_x_3448:
[----:B------:R-:W-:Y:S05]  /*dde0*/  @P5 BRA `(.L_x_3439) ;  /* 0x0000002c003c5947 */ /* 0x000fea0003800000 */
[----:B01234-:R-:W0:Y:S01]  /*ddf0*/  LDS.128 R4, [R3+0xa000] ;  /* 0x00a0000003047984 */ /* 0x01fe220000000c00 */
[C---:B------:R-:W-:Y:S01]  /*de00*/  IMAD.U32 R24, R11.reuse, 0x10000, RZ ;  /* 0x000100000b187824 */ /* 0x040fe200078e00ff */
[----:B------:R-:W-:Y:S01]  /*de10*/  LOP3.LUT R26, R11, 0xffff0000, RZ, 0xc0, !PT ;  /* 0xffff00000b1a7812 */ /* 0x000fe200078ec0ff */
[C---:B------:R-:W-:Y:S01]  /*de20*/  IMAD.U32 R14, R9.reuse, 0x10000, RZ ;  /* 0x00010000090e7824 */ /* 0x040fe200078e00ff */
[----:B------:R-:W-:Y:S01]  /*de30*/  LOP3.LUT R20, R9, 0xffff0000, RZ, 0xc0, !PT ;  /* 0xffff000009147812 */ /* 0x000fe200078ec0ff */
        /* <DEDUP_REMOVED lines=15> */
[----:B------:R-:W-:Y:S01]  /*df30*/  LOP3.LUT R7, R7, 0xffff0000, RZ, 0xc0, !PT ;  /* 0xffff000007077812 */ /* 0x000fe200078ec0ff */
[----:B------:R-:W-:Y:S01]  /*df40*/  FFMA.FTZ R5, R20, R8, -R21 ;  /* 0x0000000814057223 */ /* 0x000fe20000010815 */
[----:B------:R-:W-:Y:S02]  /*df50*/  IMAD.U32 R21, R10, 0x10000, RZ ;  /* 0x000100000a157824 */ /* 0x000fe400078e00ff */
[----:B------:R-:W-:Y:S01]  /*df60*/  FFMA.FTZ R15, R24, R0, R15 ;  /* 0x00000000180f7223 */ /* 0x000fe2000001000f */
[-C--:B------:R-:W-:Y:S01]  /*df70*/  FMUL.FTZ R0, R27, R6.reuse ;  /* 0x000000061b007220 */ /* 0x080fe20000410000 */
[-C--:B------:R-:W-:Y:S01]  /*df80*/  FMUL.FTZ R10, R29, R7.reuse ;  /* 0x000000071d0a7220 */ /* 0x080fe20000410000 */
[----:B------:R-:W-:Y:S01]  /*df90*/  FMUL.FTZ R6, R21, R6 ;  /* 0x0000000615067220 */ /* 0x000fe20000410000 */
[----:B------:R-:W-:Y:S01]  /*dfa0*/  FMUL.FTZ R12, R25, R7 ;  /* 0x00000007190c7220 */ /* 0x000fe20000410000 */
[-C--:B------:R-:W-:Y:S01]  /*dfb0*/  FFMA.FTZ R0, R21, R9.reuse, -R0 ;  /* 0x0000000915007223 */ /* 0x080fe20000010800 */
[----:B------:R-:W-:Y:S01]  /*dfc0*/  FFMA.FTZ R8, R26, R8, R13 ;  /* 0x000000081a087223 */ /* 0x000fe2000001000d */
[----:B------:R-:W-:Y:S01]  /*dfd0*/  FFMA.FTZ R9, R27, R9, R6 ;  /* 0x000000091b097223 */ /* 0x000fe20000010006 */
[-C--:B------:R-:W-:Y:S01]  /*dfe0*/  FFMA.FTZ R7, R25, R11.reuse, -R10 ;  /* 0x0000000b19077223 */ /* 0x080fe2000001080a */
[----:B------:R-:W-:Y:S01]  /*dff0*/  FFMA.FTZ R12, R29, R11, R12 ;  /* 0x0000000b1d0c7223 */ /* 0x000fe2000001000c */
[----:B------:R-:W-:-:S02]  /*e000*/  F2FP.BF16.F32.PACK_AB R4, R15, R4 ;  /* 0x000000040f04723e */ /* 0x000fc400000010ff */
[----:B------:R-:W-:Y:S02]  /*e010*/  F2FP.BF16.F32.PACK_AB R5, R8, R5 ;  /* 0x000000050805723e */ /* 0x000fe400000010ff */
[----:B------:R-:W-:Y:S02]  /*e020*/  F2FP.BF16.F32.PACK_AB R6, R9, R0 ;  /* 0x000000000906723e */ /* 0x000fe400000010ff */
[----:B------:R-:W-:-:S05]  /*e030*/  F2FP.BF16.F32.PACK_AB R7, R12, R7 ;  /* 0x000000070c07723e */ /* 0x000fca00000010ff */
[----:B------:R0:W-:Y:S01]  /*e040*/  STS.128 [R3+0xa000], R4 ;  /* 0x00a0000403007388 */ /* 0x0001e20000000c00 */
[----:B------:R-:W-:Y:S05]  /*e050*/  BRA `(.L_x_3439) ;  /* 0x0000002800a07947 */ /* 0x000fea0003800000 */
.L_x_3418:
        /* <DEDUP_REMOVED lines=31> */
[----:B------:R0:W5:Y:S04]  /*e250*/  @!P0 LDG.E.128 R24, desc[UR60][R42.64] ;  /* 0x0000003c2a188981 */ /* 0x000168000c1e1d00 */
[----:B------:R0:W5:Y:S04]  /*e260*/  @!P2 LDG.E.128 R28, desc[UR60][R42.64+0x40] ;  /* 0x0000403c2a1ca981 */ /* 0x000168000c1e1d00 */
[----:B------:R0:W5:Y:S04]  /*e270*/  @!P3 LDG.E.128 R32, desc[UR60][R42.64+0x80] ;  /* 0x0000803c2a20b981 */ /* 0x000168000c1e1d00 */
[----:B------:R0:W5:Y:S04]  /*e280*/  @!P0 LDG.E.128 R4, desc[UR60][R44.64] ;  /* 0x0000003c2c048981 */ /* 0x000168000c1e1d00 */
[----:B------:R0:W5:Y:S04]  /*e290*/  @!P2 LDG.E.128 R8, desc[UR60][R44.64+0x40] ;  /* 0x0000403c2c08a981 */ /* 0x000168000c1e1d00 */
[----:B------:R0:W5:Y:S02]  /*e2a0*/  @!P3 LDG.E.128 R12, desc[UR60][R44.64+0x80] ;  /* 0x0000803c2c0cb981 */ /* 0x000164000c1e1d00 */
.L_x_3451:
[----:B------:R-:W-:Y:S05]  /*e2b0*/  BSYNC B1 ;  /* 0x0000000000017941 */ /* 0x000fea0003800000 */
.L_x_3450:
[--C-:B0----5:R-:W-:Y:S01]  /*e2c0*/  IMAD.MOV.U32 R42, RZ, RZ, R25.reuse ;  /* 0x000000ffff2a7224 */ /* 0x121fe200078e0019 */
        /* <DEDUP_REMOVED lines=8> */
[----:B------:R-:W-:Y:S01]  /*e350*/  SHF.R.U64 R53, R28, 0x10, R29 ;  /* 0x000000101c357819 */ /* 0x000fe2000000121d */
[----:B------:R-:W-:Y:S01]  /*e360*/  IMAD.MOV.U32 R3, RZ, RZ, R24 ;  /* 0x000000ffff037224 */ /* 0x000fe200078e0018 */
[----:B------:R-:W-:Y:S01]  /*e370*/  MOV R27, R29 ;  /* 0x0000001d001b7202 */ /* 0x000fe20000000f00 */
[----:B------:R-:W-:Y:S01]  /*e380*/  IMAD.MOV.U32 R28, RZ, RZ, R30 ;  /* 0x000000ffff1c7224 */ /* 0x000fe200078e001e */
[----:B------:R-:W-:Y:S01]  /*e390*/  SHF.R.U64 R59, R34, 0x10, R35 ;  /* 0x00000010223b7819 */ /* 0x000fe20000001223 */
[----:B------:R-:W-:Y:S01]  /*e3a0*/  IMAD.MOV.U32 R44, RZ, RZ, R31 ;  /* 0x000000ffff2c7224 */ /* 0x000fe200078e001f */
[----:B------:R-:W-:Y:S01]  /*e3b0*/  SHF.R.U32.HI R60, RZ, 0x10, R35 ;  /* 0x00000010ff3c7819 */ /* 0x000fe20000011623 */
[----:B------:R-:W-:Y:S01]  /*e3c0*/  UMOV UR4, 0xffffffff ;  /* 0xffffffff00047882 */ /* 0x000fe20000000000 */
[----:B------:R-:W-:Y:S01]  /*e3d0*/  PRMT R35, R25, 0x5410, R51 ;  /* 0x0000541019237816 */ /* 0x000fe20000000033 */
[----:B------:R-:W-:Y:S01]  /*e3e0*/  IMAD.MOV.U32 R46, RZ, RZ, R33 ;  /* 0x000000ffff2e7224 */ /* 0x000fe200078e0021 */
[----:B------:R-:W-:Y:S01]  /*e3f0*/  PRMT R25, R26, 0x5410, R53 ;  /* 0x000054101a197816 */ /* 0x000fe20000000035 */
[----:B------:R-:W-:Y:S01]  /*e400*/  IMAD.MOV.U32 R45, RZ, RZ, R32 ;  /* 0x000000ffff2d7224 */ /* 0x000fe200078e0020 */
[----:B------:R-:W-:Y:S01]  /*e410*/  SHF.R.U32.HI R54, RZ, 0x10, R29 ;  /* 0x00000010ff367819 */ /* 0x000fe2000001161d */
[----:B------:R-:W-:Y:S01]  /*e420*/  IMAD.MOV.U32 R47, RZ, RZ, R34 ;  /* 0x000000ffff2f7224 */ /* 0x000fe200078e0022 */
[----:B------:R-:W-:Y:S01]  /*e430*/  PRMT R26, R27, 0x7610, R26 ;  /* 0x000076101b1a7816 */ /* 0x000fe2000000001a */
[----:B------:R-:W-:Y:S01]  /*e440*/  IMAD.MOV.U32 R20, RZ, RZ, R4 ;  /* 0x000000ffff147224 */ /* 0x000fe200078e0004 */
[----:B------:R-:W-:Y:S01]  /*e450*/  SHF.R.U64 R55, R30, 0x10, R31 ;  /* 0x000000101e377819 */ /* 0x000fe2000000121f */
[----:B------:R-:W-:Y:S01]  /*e460*/  IMAD.MOV.U32 R21, RZ, RZ, R5 ;  /* 0x000000ffff157224 */ /* 0x000fe200078e0005 */
[----:B------:R-:W-:Y:S01]  /*e470*/  SHF.R.U32.HI R56, RZ, 0x10, R31 ;  /* 0x00000010ff387819 */ /* 0x000fe2000001161f */
        /* <DEDUP_REMOVED lines=17> */
[----:B------:R-:W-:Y:S01]  /*e590*/  PRMT R33, R3, 0x5410, R49 ;  /* 0x0000541003217816 */ /* 0x000fe20000000031 */
[----:B------:R-:W-:Y:S01]  /*e5a0*/  IMAD.MOV.U32 R9, RZ, RZ, R15 ;  /* 0x000000ffff097224 */ /* 0x000fe200078e000f */
[----:B------:R-:W-:-:S02]  /*e5b0*/  PRMT R27, R28, 0x7610, R27 ;  /* 0x000076101c1b7816 */ /* 0x000fc4000000001b */
[--C-:B------:R-:W-:Y:S02]  /*e5c0*/  SHF.R.U64 R10, R10, 0x10, R11.reuse ;  /* 0x000000100a0a7819 */ /* 0x100fe4000000120b */
[----:B------:R-:W-:Y:S02]  /*e5d0*/  SHF.R.U32.HI R67, RZ, 0x10, R11 ;  /* 0x00000010ff437819 */ /* 0x000fe4000001160b */
[--C-:B------:R-:W-:Y:S02]  /*e5e0*/  SHF.R.U64 R68, R12, 0x10, R13.reuse ;  /* 0x000000100c447819 */ /* 0x100fe4000000120d */
[----:B------:R-:W-:Y:S02]  /*e5f0*/  SHF.R.U32.HI R69, RZ, 0x10, R13 ;  /* 0x00000010ff457819 */ /* 0x000fe4000001160d */
[--C-:B------:R-:W-:Y:S02]  /*e600*/  SHF.R.U64 R70, R14, 0x10, R15.reuse ;  /* 0x000000100e467819 */ /* 0x100fe4000000120f */
[----:B------:R-:W-:-:S02]  /*e610*/  SHF.R.U32.HI R71, RZ, 0x10, R15 ;  /* 0x00000010ff477819 */ /* 0x000fc4000001160f */
[----:B------:R-:W-:Y:S02]  /*e620*/  PRMT R34, R42, 0x5410, R50 ;  /* 0x000054102a227816 */ /* 0x000fe40000000032 */
[----:B------:R-:W-:Y:S02]  /*e630*/  PRMT R4, R43, 0x7610, R4 ;  /* 0x000076102b047816 */ /* 0x000fe40000000004 */
[----:B------:R-:W-:Y:S02]  /*e640*/  PRMT R5, R5, 0x5410, R52 ;  /* 0x0000541005057816 */ /* 0x000fe40000000034 */
[----:B------:R-:W-:Y:S02]  /*e650*/  PRMT R26, R26, 0x5410, R54 ;  /* 0x000054101a1a7816 */ /* 0x000fe40000000036 */
[----:B------:R-:W-:Y:S02]  /*e660*/  PRMT R28, R44, 0x7610, R28 ;  /* 0x000076102c1c7816 */ /* 0x000fe4000000001c */
[----:B------:R-:W-:Y:S01]  /*e670*/  LEA.HI R3, R224, R224, RZ, 0x1 ;  /* 0x000000e0e0037211 */ /* 0x000fe200078f08ff */
[----:B------:R-:W-:Y:S06]  /*e680*/  BRA.DIV UR4, `(.L_x_3452) ;  /* 0x0000016e044c7947 */ /* 0x000fec000b800000 */
.L_x_3635:
[----:B------:R-:W-:Y:S01]  /*e690*/  UMOV UR4, 0xffffffff ;  /* 0xffffffff00047882 */ /* 0x000fe20000000000 */
[----:B------:R-:W-:Y:S02]  /*e6a0*/  LOP3.LUT R3, R3, 0xfffffffe, RZ, 0xc0, !PT ;  /* 0xfffffffe03037812 */ /* 0x000fe400078ec0ff */
[----:B------:R-:W-:Y:S05]  /*e6b0*/  BRA.DIV UR4, `(.L_x_3453) ;  /* 0x0000016e04687947 */ /* 0x000fea000b800000 */
.L_x_3638:
[----:B------:R-:W-:Y:S01]  /*e6c0*/  UMOV UR4, 0xffffffff ;  /* 0xffffffff00047882 */ /* 0x000fe20000000000 */
[----:B------:R-:W-:Y:S02]  /*e6d0*/  IMAD.IADD R3, R224, 0x1, -R3 ;  /* 0x00000001e0037824 */ /* 0x000fe400078e0a03 */
[----:B------:R-:W-:Y:S05]  /*e6e0*/  BRA.DIV UR4, `(.L_x_3454) ;  /* 0x0000016e04847947 */ /* 0x000fea000b800000 */
.L_x_3641:
[----:B------:R-:W-:Y:S01]  /*e6f0*/  UMOV UR4, 0xffffffff ;  /* 0xffffffff00047882 */ /* 0x000fe20000000000 */
[----:B------:R-:W-:Y:S02]  /*e700*/  SHF.L.U32 R3, R3, 0x1f, RZ ;  /* 0x0000001f03037819 */ /* 0x000fe400000006ff */
[----:B------:R-:W-:Y:S05]  /*e710*/  BRA.DIV UR4, `(.L_x_3455) ;  /* 0x0000016e04a07947 */ /* 0x000fea000b800000 */
.L_x_3644:
[----:B------:R-:W0:Y:S01]  /*e720*/  SYNCS.PHASECHK.TRANS64.TRYWAIT P0, [R2+URZ+0x36800], R3 ;  /* 0x03680003020075a7 */ /* 0x000e22000800017f */
[----:B------:R-:W-:Y:S01]  /*e730*/  PRMT R6, R6, 0x5410, R57 ;  /* 0x0000541006067816 */ /* 0x000fe20000000039 */
        /* <DEDUP_REMOVED lines=20> */
.L_x_3645:
[----:B------:R-:W-:Y:S05]  /*e880*/  BSYNC B1 ;  /* 0x0000000000017941 */ /* 0x000fea0003800000 */
.L_x_3456:
[----:B------:R-:W-:Y:S01]  /*e890*/  BSSY B1, `(.L_x_3458) ;  /* 0x0000115000017945 */ /* 0x000fe20003800000 */
[C---:B------:R-:W-:Y:S02]  /*e8a0*/  PRMT R37, R4.reuse, 0x7610, R5 ;  /* 0x0000761004257816 */ /* 0x040fe40000000005 */
[----:B0-----:R-:W-:Y:S01]  /*e8b0*/  PRMT R3, R4, 0x7632, R6 ;  /* 0x0000763204037816 */ /* 0x001fe20000000006 */
[----:B------:R-:W-:Y:S06]  /*e8c0*/  @P1 BRA `(.L_x_3459) ;  /* 0x0000001000441947 */ /* 0x000fec0003800000 */
[----:B------:R-:W0:Y:S01]  /*e8d0*/  LDC R42, c[0x0][0x3d4] ;  /* 0x0000f500ff2a7b82 */ /* 0x000e220000000800 */
[----:B------:R-:W-:Y:S01]  /*e8e0*/  BSSY B2, `(.L_x_3460) ;  /* 0x000005f000027945 */ /* 0x000fe20003800000 */
[-C--:B0-----:R-:W-:Y:S02]  /*e8f0*/  ISETP.GE.AND P0, PT, R22, R42.reuse, PT ;  /* 0x0000002a1600720c */ /* 0x081fe40003f06270 */
[-C--:B------:R-:W-:Y:S02]  /*e900*/  ISETP.GE.AND P1, PT, R204, R42.reuse, PT ;  /* 0x0000002acc00720c */ /* 0x080fe40003f26270 */
[----:B------:R-:W-:-:S09]  /*e910*/  ISETP.GE.AND P2, PT, R205, R42, PT ;  /* 0x0000002acd00720c */ /* 0x000fd20003f46270 */
[----:B------:R-:W-:Y:S05]  /*e920*/  @P0 BRA `(.L_x_3461) ;  /* 0x0000000400680947 */ /* 0x000fea0003800000 */
[----:B------:R-:W-:Y:S01]  /*e930*/  LEA.HI R6, R42, R227, RZ, 0x1d ;  /* 0x000000e32a067211 */ /* 0x000fe200078fe8ff */
[----:B------:R-:W-:Y:S01]  /*e940*/  IMAD.U32 R54, R38, 0x10000, RZ ;  /* 0x0001000026367824 */ /* 0x000fe200078e00ff */
[----:B------:R-:W-:Y:S01]  /*e950*/  LOP3.LUT R4, R208, 0x38, R22, 0xf8, !PT ;  /* 0x00000038d0047812 */ /* 0x000fe200078ef816 */
[----:B------:R-:W-:Y:S01]  /*e960*/  IMAD.U32 R52, R33, 0x10000, RZ ;  /* 0x0001000021347824 */ /* 0x000fe200078e00ff */
[----:B------:R-:W-:Y:S01]  /*e970*/  SHF.R.S32.HI R9, RZ, 0x1f, R6 ;  /* 0x0000001fff097819 */ /* 0x000fe20000011406 */
[----:B------:R-:W-:Y:S01]  /*e980*/  IMAD.U32 R53, R39, 0x10000, RZ ;  /* 0x0001000027357824 */ /* 0x000fe200078e00ff */
[----:B------:R-:W-:Y:S02]  /*e990*/  SHF.L.U32 R7, R6, 0x3, RZ ;  /* 0x0000000306077819 */ /* 0x000fe400000006ff */
[----:B------:R-:W-:Y:S02]  /*e9a0*/  LEA.HI R9, R9, R6, RZ, 0x3 ;  /* 0x0000000609097211 */ /* 0x000fe400078f18ff */
[----:B------:R-:W-:-:S02]  /*e9b0*/  LOP3.LUT R5, R4, R209, RZ, 0x3c, !PT ;  /* 0x000000d104057212 */ /* 0x000fc400078e3cff */
[----:B------:R-:W-:Y:S01]  /*e9c0*/  LOP3.LUT R4, R208, 0x38, R7, 0xf8, !PT ;  /* 0x00000038d0047812 */ /* 0x000fe200078ef807 */
[----:B------:R-:W-:Y:S01]  /*e9d0*/  IMAD.SHL.U32 R9, R9, 0x400, RZ ;  /* 0x0000040009097824 */ /* 0x000fe200078e00ff */
[----:B------:R-:W-:Y:S01]  /*e9e0*/  LOP3.LUT R51, R38, 0xffff0000, RZ, 0xc0, !PT ;  /* 0xffff000026337812 */ /* 0x000fe200078ec0ff */
[----:B------:R-:W-:Y:S01]  /*e9f0*/  IMAD.IADD R5, R210, 0x1, R5 ;  /* 0x00000001d2057824 */ /* 0x000fe200078e0205 */
[----:B------:R-:W-:Y:S02]  /*ea00*/  LOP3.LUT R4, R4, R209, RZ, 0x3c, !PT ;  /* 0x000000d104047212 */ /* 0x000fe400078e3cff */
[----:B------:R-:W-:Y:S01]  /*ea10*/  LOP3.LUT R9, R9, 0x7fffe000, RZ, 0xc0, !PT ;  /* 0x7fffe00009097812 */ /* 0x000fe200078ec0ff */
[----:B------:R-:W-:-:S03]  /*ea20*/  IMAD R61, R5, 0x2, R2 ;  /* 0x00000002053d7824 */ /* 0x000fc600078e0202 */
[----:B------:R-:W-:Y:S02]  /*ea30*/  IADD3 R9, R4, R9, R210 ;  /* 0x0000000904097210 */ /* 0x000fe40007ffe0d2 */
[----:B------:R-:W0:Y:S03]  /*ea40*/  LDS.128 R4, [R61+0x15400] ;  /* 0x015400003d047984 */ /* 0x000e260000000c00 */
        /* <DEDUP_REMOVED lines=15> */
[-C--:B------:R-:W-:Y:S01]  /*eb40*/  FMUL.FTZ R58, R47, R52.reuse ;  /* 0x000000342f3a7220 */ /* 0x080fe20000410000 */
[----:B------:R-:W-:Y:S01]  /*eb50*/  LOP3.LUT R47, R33, 0xffff0000, RZ, 0xc0, !PT ;  /* 0xffff0000212f7812 */ /* 0x000fe200078ec0ff */
[----:B------:R-:W-:Y:S01]  /*eb60*/  FMUL.FTZ R55, R8, R51 ;  /* 0x0000003308377220 */ /* 0x000fe20000410000 */
[C---:B------:R-:W-:Y:S01]  /*eb70*/  FFMA.FTZ R56, R43.reuse, R52, -R56 ;  /* 0x000000342b387223 */ /* 0x040fe20000010838 */
[----:B------:R-:W-:Y:S01]  /*eb80*/  FFMA.FTZ R58, R43, R54, R58 ;  /* 0x000000362b3a7223 */ /* 0x000fe2000001003a */
[----:B------:R-:W-:-:S02]  /*eb90*/  IMAD.U32 R43, R34, 0x10000, RZ ;  /* 0x00010000222b7824 */ /* 0x000fc400078e00ff */
[-C--:B------:R-:W-:Y:S01]  /*eba0*/  FMUL.FTZ R57, R8, R47.reuse ;  /* 0x0000002f08397220 */ /* 0x080fe20000410000 */
[----:B------:R-:W-:Y:S01]  /*ebb0*/  FFMA.FTZ R55, R4, R47, -R55 ;  /* 0x0000002f04377223 */ /* 0x000fe20000010837 */
[----:B------:R-:W-:Y:S01]  /*ebc0*/  FMUL.FTZ R47, R48, R53 ;  /* 0x00000035302f7220 */ /* 0x000fe20000410000 */
[----:B------:R-:W-:Y:S02]  /*ebd0*/  IMAD.U32 R49, R10, 0x10000, RZ ;  /* 0x000100000a317824 */ /* 0x000fe400078e00ff */
[----:B------:R-:W-:Y:S01]  /*ebe0*/  FMUL.FTZ R52, R48, R43 ;  /* 0x0000002b30347220 */ /* 0x000fe20000410000 */
[----:B------:R-:W-:Y:S01]  /*ebf0*/  FFMA.FTZ R57, R4, R51, R57 ;  /* 0x0000003304397223 */ /* 0x000fe20000010039 */
[----:B------:R-:W-:Y:S01]  /*ec00*/  LOP3.LUT R10, R10, 0xffff0000, RZ, 0xc0, !PT ;  /* 0xffff00000a0a7812 */ /* 0x000fe200078ec0ff */
[----:B------:R-:W-:Y:S01]  /*ec10*/  FFMA.FTZ R48, R44, R43, -R47 ;  /* 0x0000002b2c307223 */ /* 0x000fe2000001082f */
[C---:B------:R-:W-:Y:S01]  /*ec20*/  LOP3.LUT R51, R40.reuse, 0xffff0000, RZ, 0xc0, !PT ;  /* 0xffff000028337812 */ /* 0x040fe200078ec0ff */
[----:B------:R-:W-:Y:S01]  /*ec30*/  IMAD.U32 R8, R40, 0x10000, RZ ;  /* 0x0001000028087824 */ /* 0x000fe200078e00ff */
[C---:B------:R-:W-:Y:S01]  /*ec40*/  LOP3.LUT R43, R35.reuse, 0xffff0000, RZ, 0xc0, !PT ;  /* 0xffff0000232b7812 */ /* 0x040fe200078ec0ff */
[----:B------:R-:W-:-:S02]  /*ec50*/  IMAD.U32 R4, R35, 0x10000, RZ ;  /* 0x0001000023047824 */ /* 0x000fc400078e00ff */
[----:B------:R-:W-:Y:S01]  /*ec60*/  FFMA.FTZ R52, R44, R53, R52 ;  /* 0x000000352c347223 */ /* 0x000fe20000010034 */
[C---:B------:R-:W-:Y:S01]  /*ec70*/  FMUL.FTZ R59, R10.reuse, R51 ;  /* 0x000000330a3b7220 */ /* 0x040fe20000410000 */
[C---:B------:R-:W-:Y:S01]  /*ec80*/  FMUL.FTZ R44, R49.reuse, R8 ;  /* 0x00000008312c7220 */ /* 0x040fe20000410000 */
[-C--:B------:R-:W-:Y:S01]  /*ec90*/  FMUL.FTZ R54, R49, R4.reuse ;  /* 0x0000000431367220 */ /* 0x080fe20000410000 */
[----:B------:R-:W-:Y:S01]  /*eca0*/  FMUL.FTZ R10, R10, R43 ;  /* 0x0000002b0a0a7220 */ /* 0x000fe20000410000 */
[----:B------:R-:W-:Y:S01]  /*ecb0*/  IMAD.U32 R50, R11, 0x10000, RZ ;  /* 0x000100000b327824 */ /* 0x000fe200078e00ff */
[----:B------:R-:W-:Y:S01]  /*ecc0*/  SHF.L.U32 R47, R37, 0x10, RZ ;  /* 0x00000010252f7819 */ /* 0x000fe200000006ff */
[----:B------:R-:W-:Y:S02]  /*ecd0*/  IMAD.U32 R49, R41, 0x10000, RZ ;  /* 0x0001000029317824 */ /* 0x000fe400078e00ff */
[C---:B------:R-:W-:Y:S01]  /*ece0*/  FFMA.FTZ R53, R45.reuse, R4, -R44 ;  /* 0x000000042d357223 */ /* 0x040fe2000001082c */
[----:B------:R-:W-:Y:S01]  /*ecf0*/  FFMA.FTZ R54, R45, R8, R54 ;  /* 0x000000082d367223 */ /* 0x000fe20000010036 */
[----:B------:R-:W-:Y:S01]  /*ed00*/  FFMA.FTZ R51, R6, R51, R10 ;  /* 0x0000003306337223 */ /* 0x000fe2000001000a */
[----:B------:R-:W-:Y:S01]  /*ed10*/  LOP3.LUT R11, R11, 0xffff0000, RZ, 0xc0, !PT ;  /* 0xffff00000b0b7812 */ /* 0x000fe200078ec0ff */
[----:B------:R-:W-:Y:S01]  /*ed20*/  FMUL.FTZ R45, R50, R49 ;  /* 0x00000031322d7220 */ /* 0x000fe20000410000 */
[----:B------:R-:W-:Y:S01]  /*ed30*/  FFMA.FTZ R60, R6, R43, -R59 ;  /* 0x0000002b063c7223 */ /* 0x000fe2000001083b */
[----:B------:R-:W-:Y:S01]  /*ed40*/  LOP3.LUT R8, R39, 0xffff0000, RZ, 0xc0, !PT ;  /* 0xffff000027087812 */ /* 0x000fe200078ec0ff */
[-C--:B------:R-:W-:Y:S01]  /*ed50*/  FMUL.FTZ R43, R50, R47.reuse ;  /* 0x0000002f322b7220 */ /* 0x080fe20000410000 */
[----:B------:R-:W-:Y:S01]  /*ed60*/  LOP3.LUT R10, R41, 0xffff0000, RZ, 0xc0, !PT ;  /* 0xffff0000290a7812 */ /* 0x000fe200078ec0ff */
[----:B------:R-:W-:Y:S01]  /*ed70*/  FFMA.FTZ R45, R46, R47, -R45 ;  /* 0x0000002f2e2d7223 */ /* 0x000fe2000001082d */
[----:B------:R-:W-:Y:S01]  /*ed80*/  LOP3.LUT R4, R34, 0xffff0000, RZ, 0xc0, !PT ;  /* 0xffff000022047812 */ /* 0x000fe200078ec0ff */
[----:B------:R-:W-:Y:S01]  /*ed90*/  FFMA.FTZ R46, R46, R49, R43 ;  /* 0x000000312e2e7223 */ /* 0x000fe2000001002b */
[----:B------:R-:W-:Y:S01]  /*eda0*/  LOP3.LUT R6, R37, 0xffff0000, RZ, 0xc0, !PT ;  /* 0xffff000025067812 */ /* 0x000fe200078ec0ff */
[----:B------:R-:W-:Y:S01]  /*edb0*/  FMUL.FTZ R44, R9, R8 ;  /* 0x00000008092c7220 */ /* 0x000fe20000410000 */
[----:B------:R-:W-:Y:S01]  /*edc0*/  FMUL.FTZ R50, R11, R10 ;  /* 0x0000000a0b327220 */ /* 0x000fe20000410000 */
[----:B------:R-:W-:-:S02]  /*edd0*/  FMUL.FTZ R43, R9, R4 ;  /* 0x00000004092b7220 */ /* 0x000fc40000410000 */
[----:B------:R-:W-:Y:S01]  /*ede0*/  FMUL.FTZ R11, R11, R6 ;  /* 0x000000060b0b7220 */ /* 0x000fe20000410000 */
[----:B------:R-:W-:Y:S01]  /*edf0*/  FFMA.FTZ R9, R5, R4, -R44 ;  /* 0x0000000405097223 */ /* 0x000fe2000001082c */
[----:B------:R-:W-:Y:S01]  /*ee00*/  FFMA.FTZ R50, R7, R6, -R50 ;  /* 0x0000000607327223 */ /* 0x000fe20000010832 */
        /* <DEDUP_REMOVED lines=8> */
[----:B------:R0:W-:Y:S01]  /*ee90*/  STS.128 [R61+0x15400], R4 ;  /* 0x015400043d007388 */ /* 0x0001e20000000c00 */
[----:B------:R-:W-:Y:S02]  /*eea0*/  F2FP.BF16.F32.PACK_AB R9, R43, R52 ;  /* 0x000000342b09723e */ /* 0x000fe400000010ff */
[----:B------:R-:W-:-:S05]  /*eeb0*/  F2FP.BF16.F32.PACK_AB R11, R11, R46 ;  /* 0x0000002e0b0b723e */ /* 0x000fca00000010ff */
[----:B------:R0:W-:Y:S02]  /*eec0*/  STS.128 [R62+0x15400], R8 ;  /* 0x015400083e007388 */ /* 0x0001e40000000c00 */
.L_x_3461:
[----:B------:R-:W-:Y:S05]  /*eed0*/  BSYNC B2 ;  /* 0x0000000000027941 */ /* 0x000fea0003800000 */
.L_x_3460:
[----:B------:R-:W-:Y:S04]  /*eee0*/  BSSY B2, `(.L_x_3462) ;  /* 0x0000058000027945 */ /* 0x000fe80003800000 */
[----:B------:R-:W-:Y:S05]  /*eef0*/  @P1 BRA `(.L_x_3463) ;  /* 0x0000000400581947 */ /* 0x000fea0003800000 */
[----:B0-----:R-:W-:Y:S01]  /*ef00*/  LEA.HI R4, R42, R228, RZ, 0x1d ;  /* 0x000000e42a047211 */ /* 0x001fe200078fe8ff */
[C---:B------:R-:W-:Y:S01]  /*ef10*/  IMAD.U32 R55, R29.reuse, 0x10000, RZ ;  /* 0x000100001d377824 */ /* 0x040fe200078e00ff */
[----:B------:R-:W-:Y:S01]  /*ef20*/  LOP3.LUT R57, R29, 0xffff0000, RZ, 0xc0, !PT ;  /* 0xffff00001d397812 */ /* 0x000fe200078ec0ff */
[----:B------:R-:W-:Y:S01]  /*ef30*/  IMAD.U32 R53, R25, 0x10000, RZ ;  /* 0x0001000019357824 */ /* 0x000fe200078e00ff */
[----:B------:R-:W-:Y:S01]  /*ef40*/  SHF.R.S32.HI R7, RZ, 0x1f, R4 ;  /* 0x0000001fff077819 */ /* 0x000fe20000011404 */
        /* <DEDUP_REMOVED lines=29> */
[----:B------:R-:W-:Y:S02]  /*f120*/  IMAD.U32 R44, R26, 0x10000, RZ ;  /* 0x000100001a2c7824 */ /* 0x000fe400078e00ff */
[----:B------:R-:W-:Y:S02]  /*f130*/  IMAD.U32 R50, R10, 0x10000, RZ ;  /* 0x000100000a327824 */ /* 0x000fe400078e00ff */
[-C--:B------:R-:W-:Y:S01]  /*f140*/  FMUL.FTZ R55, R8, R53.reuse ;  /* 0x0000003508377220 */ /* 0x080fe20000410000 */
[----:B------:R-:W-:Y:S01]  /*f150*/  FFMA.FTZ R52, R4, R53, -R63 ;  /* 0x0000003504347223 */ /* 0x000fe2000001083f */
[----:B------:R-:W-:Y:S01]  /*f160*/  FMUL.FTZ R8, R49, R48 ;  /* 0x0000003031087220 */ /* 0x000fe20000410000 */
[----:B------:R-:W-:-:S02]  /*f170*/  IMAD.U32 R53, R31, 0x10000, RZ ;  /* 0x000100001f357824 */ /* 0x000fc400078e00ff */
[-C--:B------:R-:W-:Y:S01]  /*f180*/  FMUL.FTZ R63, R49, R44.reuse ;  /* 0x0000002c313f7220 */ /* 0x080fe20000410000 */
[----:B------:R-:W-:Y:S01]  /*f190*/  FFMA.FTZ R54, R4, R57, R55 ;  /* 0x0000003904367223 */ /* 0x000fe20000010037 */
[----:B------:R-:W-:Y:S01]  /*f1a0*/  LOP3.LUT R10, R10, 0xffff0000, RZ, 0xc0, !PT ;  /* 0xffff00000a0a7812 */ /* 0x000fe200078ec0ff */
[----:B------:R-:W-:Y:S01]  /*f1b0*/  FFMA.FTZ R56, R45, R44, -R8 ;  /* 0x0000002c2d387223 */ /* 0x000fe20000010808 */
[----:B------:R-:W-:Y:S02]  /*f1c0*/  IMAD.U32 R49, R27, 0x10000, RZ ;  /* 0x000100001b317824 */ /* 0x000fe400078e00ff */
[----:B------:R-:W-:Y:S01]  /*f1d0*/  FFMA.FTZ R63, R45, R48, R63 ;  /* 0x000000302d3f7223 */ /* 0x000fe2000001003f */
[----:B------:R-:W-:Y:S01]  /*f1e0*/  FMUL.FTZ R57, R50, R53 ;  /* 0x0000003532397220 */ /* 0x000fe20000410000 */
[----:B------:R-:W-:Y:S01]  /*f1f0*/  LOP3.LUT R55, R31, 0xffff0000, RZ, 0xc0, !PT ;  /* 0xffff00001f377812 */ /* 0x000fe200078ec0ff */
[----:B------:R-:W-:Y:S01]  /*f200*/  IMAD.U32 R51, R11, 0x10000, RZ ;  /* 0x000100000b337824 */ /* 0x000fe200078e00ff */
[----:B------:R-:W-:Y:S01]  /*f210*/  LOP3.LUT R45, R27, 0xffff0000, RZ, 0xc0, !PT ;  /* 0xffff00001b2d7812 */ /* 0x000fe200078ec0ff */
[----:B------:R-:W-:-:S02]  /*f220*/  IMAD.U32 R44, R32, 0x10000, RZ ;  /* 0x00010000202c7824 */ /* 0x000fc400078e00ff */
[-C--:B------:R-:W-:Y:S01]  /*f230*/  FMUL.FTZ R65, R50, R49.reuse ;  /* 0x0000003132417220 */ /* 0x080fe20000410000 */
[----:B------:R-:W-:Y:S01]  /*f240*/  FFMA.FTZ R57, R46, R49, -R57 ;  /* 0x000000312e397223 */ /* 0x000fe20000010839 */
[----:B------:R-:W-:Y:S01]  /*f250*/  FMUL.FTZ R49, R10, R55 ;  /* 0x000000370a317220 */ /* 0x000fe20000410000 */
[----:B------:R-:W-:Y:S02]  /*f260*/  IMAD.U32 R4, R28, 0x10000, RZ ;  /* 0x000100001c047824 */ /* 0x000fe400078e00ff */
        /* <DEDUP_REMOVED lines=8> */
[----:B------:R-:W-:-:S02]  /*f2f0*/  LOP3.LUT R8, R30, 0xffff0000, RZ, 0xc0, !PT ;  /* 0xffff00001e087812 */ /* 0x000fc400078ec0ff */
[----:B------:R-:W-:Y:S01]  /*f300*/  LOP3.LUT R10, R32, 0xffff0000, RZ, 0xc0, !PT ;  /* 0xffff0000200a7812 */ /* 0x000fe200078ec0ff */
[----:B------:R-:W-:Y:S01]  /*f310*/  FFMA.FTZ R50, R47, R44, R50 ;  /* 0x0000002c2f327223 */ /* 0x000fe20000010032 */
[----:B------:R-:W-:Y:S01]  /*f320*/  LOP3.LUT R4, R26, 0xffff0000, RZ, 0xc0, !PT ;  /* 0xffff00001a047812 */ /* 0x000fe200078ec0ff */
[----:B------:R-:W-:Y:S01]  /*f330*/  FMUL.FTZ R44, R9, R8 ;  /* 0x00000008092c7220 */ /* 0x000fe20000410000 */
[----:B------:R-:W-:Y:S01]  /*f340*/  LOP3.LUT R6, R28, 0xffff0000, RZ, 0xc0, !PT ;  /* 0xffff00001c067812 */ /* 0x000fe200078ec0ff */
[----:B------:R-:W-:Y:S02]  /*f350*/  FMUL.FTZ R58, R11, R10 ;  /* 0x0000000a0b3a7220 */ /* 0x000fe40000410000 */
[-C--:B------:R-:W-:Y:S01]  /*f360*/  FMUL.FTZ R45, R9, R4.reuse ;  /* 0x00000004092d7220 */ /* 0x080fe20000410000 */
[----:B------:R-:W-:Y:S01]  /*f370*/  FFMA.FTZ R9, R5, R4, -R44 ;  /* 0x0000000405097223 */ /* 0x000fe2000001082c */
[-C--:B------:R-:W-:Y:S01]  /*f380*/  FMUL.FTZ R11, R11, R6.reuse ;  /* 0x000000060b0b7220 */ /* 0x080fe20000410000 */
[----:B------:R-:W-:Y:S01]  /*f390*/  FFMA.FTZ R58, R7, R6, -R58 ;  /* 0x00000006073a7223 */ /* 0x000fe2000001083a */
        /* <DEDUP_REMOVED lines=12> */
.L_x_3463:
[----:B------:R-:W-:Y:S05]  /*f460*/  BSYNC B2 ;  /* 0x0000000000027941 */ /* 0x000fea0003800000 */
.L_x_3462:
[----:B------:R-:W-:Y:S05]  /*f470*/  @P2 BRA `(.L_x_3459) ;  /* 0x0000000400582947 */ /* 0x000fea0003800000 */
[----:B------:R-:W-:Y:S01]  /*f480*/  LEA.HI R42, R42, R233, RZ, 0x1d ;  /* 0x000000e92a2a7211 */ /* 0x000fe200078fe8ff */
[C---:B------:R-:W-:Y:S01]  /*f490*/  IMAD.U32 R54, R15.reuse, 0x10000, RZ ;  /* 0x000100000f367824 */ /* 0x040fe200078e00ff */
[----:B------:R-:W-:Y:S01]  /*f4a0*/  LOP3.LUT R51, R15, 0xffff0000, RZ, 0xc0, !PT ;  /* 0xffff00000f337812 */ /* 0x000fe200078ec0ff */
[----:B------:R-:W-:Y:S01]  /*f4b0*/  IMAD.U32 R52, R3, 0x10000, RZ ;  /* 0x0001000003347824 */ /* 0x000fe200078e00ff */
[----:B01----:R-:W-:Y:S01]  /*f4c0*/  SHF.R.S32.HI R7, RZ, 0x1f, R42 ;  /* 0x0000001fff077819 */ /* 0x003fe2000001142a */
[----:B------:R-:W-:Y:S01]  /*f4d0*/  IMAD.U32 R53, R20, 0x10000, RZ ;  /* 0x0001000014357824 */ /* 0x000fe200078e00ff */
[----:B------:R-:W-:Y:S02]  /*f4e0*/  SHF.L.U32 R5, R42, 0x3, RZ ;  /* 0x000000032a057819 */ /* 0x000fe400000006ff */
        /* <DEDUP_REMOVED lines=45> */
[----:B------:R-:W-:Y:S02]  /*f7c0*/  IMAD.U32 R50, R11, 0x10000, RZ ;  /* 0x000100000b327824 */ /* 0x000fe400078e00ff */
[C---:B------:R-:W-:Y:S01]  /*f7d0*/  FFMA.FTZ R53, R45.reuse, R4, -R44 ;  /* 0x000000042d357223 */ /* 0x040fe2000001082c */
[----:B------:R-:W-:Y:S02]  /*f7e0*/  IMAD.U32 R49, R24, 0x10000, RZ ;  /* 0x0001000018317824 */ /* 0x000fe400078e00ff */
[----:B------:R-:W-:Y:S01]  /*f7f0*/  FFMA.FTZ R54, R45, R8, R54 ;  /* 0x000000082d367223 */ /* 0x000fe20000010036 */
[----:B------:R-:W-:-:S02]  /*f800*/  IMAD.U32 R47, R14, 0x10000, RZ ;  /* 0x000100000e2f7824 */ /* 0x000fc400078e00ff */
        /* <DEDUP_REMOVED lines=29> */
.L_x_3459:
[----:B------:R-:W-:Y:S05]  /*f9e0*/  BSYNC B1 ;  /* 0x0000000000017941 */ /* 0x000fea0003800000 */
.L_x_3458:
[----:B------:R-:W-:-:S13]  /*f9f0*/  ISETP.GE.AND P0, PT, R223, R0, PT ;  /* 0x00000000df00720c */ /* 0x000fda0003f06270 */
[----:B------:R-:W-:Y:S05]  /*fa00*/  @P0 BRA `(.L_x_3439) ;  /* 0x0000001000340947 */ /* 0x000fea0003800000 */
[----:B------:R-:W3:Y:S01]  /*fa10*/  LDC R0, c[0x0][0x3d4] ;  /* 0x0000f500ff007b82 */ /* 0x000ee20000000800 */
[----:B------:R-:W-:Y:S01]  /*fa20*/  BSSY B1, `(.L_x_3464) ;  /* 0x000005b000017945 */ /* 0x000fe20003800000 */
[-C--:B---3--:R-:W-:Y:S02]  /*fa30*/  ISETP.GE.AND P0, PT, R22, R0.reuse, PT ;  /* 0x000000001600720c */ /* 0x088fe40003f06270 */
[-C--:B------:R-:W-:Y:S02]  /*fa40*/  ISETP.GE.AND P1, PT, R204, R0.reuse, PT ;  /* 0x00000000cc00720c */ /* 0x080fe40003f26270 */
[----:B------:R-:W-:-:S09]  /*fa50*/  ISETP.GE.AND P2, PT, R205, R0, PT ;  /* 0x00000000cd00720c */ /* 0x000fd20003f46270 */
[----:B------:R-:W-:Y:S05]  /*fa60*/  @P0 BRA `(.L_x_3465) ;  /* 0x0000000400580947 */ /* 0x000fea0003800000 */
[----:B012---:R-:W-:Y:S01]  /*fa70*/  LEA.HI R4, R0, R227, RZ, 0x1d ;  /* 0x000000e300047211 */ /* 0x007fe200078fe8ff */
[C---:B------:R-:W-:Y:S01]  /*fa80*/  IMAD.U32 R53, R38.reuse, 0x10000, RZ ;  /* 0x0001000026357824 */ /* 0x040fe200078e00ff */
[----:B------:R-:W-:Y:S01]  /*fa90*/  LOP3.LUT R58, R38, 0xffff0000, RZ, 0xc0, !PT ;  /* 0xffff0000263a7812 */ /* 0x000fe200078ec0ff */
[C---:B------:R-:W-:Y:S01]  /*faa0*/  IMAD.U32 R51, R33.reuse, 0x10000, RZ ;  /* 0x0001000021337824 */ /* 0x040fe200078e00ff */
[----:B------:R-:W-:Y:S01]  /*fab0*/  SHF.R.S32.HI R5, RZ, 0x1f, R4 ;  /* 0x0000001fff057819 */ /* 0x000fe20000011404 */
[----:B------:R-:W-:Y:S01]  /*fac0*/  IMAD.SHL.U32 R6, R4, 0x8, RZ ;  /* 0x0000000804067824 */ /* 0x000fe200078e00ff */
[----:B------:R-:W-:Y:S01]  /*fad0*/  LOP3.LUT R54, R33, 0xffff0000, RZ, 0xc0, !PT ;  /* 0xffff000021367812 */ /* 0x000fe200078ec0ff */
[----:B------:R-:W-:Y:S01]  /*fae0*/  IMAD.U32 R60, R39, 0x10000, RZ ;  /* 0x00010000273c7824 */ /* 0x000fe200078e00ff */
[----:B------:R-:W-:Y:S01]  /*faf0*/  LEA.HI R4, R5, R4, RZ, 0x3 ;  /* 0x0000000405047211 */ /* 0x000fe200078f18ff */
[----:B------:R-:W-:Y:S01]  /*fb00*/  IMAD.U32 R56, R34, 0x10000, RZ ;  /* 0x0001000022387824 */ /* 0x000fe200078e00ff */
[----:B------:R-:W-:Y:S01]  /*fb10*/  LOP3.LUT R5, R207, 0x38, R6, 0xf8, !PT ;  /* 0x00000038cf057812 */ /* 0x000fe200078ef806 */
[----:B------:R-:W-:Y:S01]  /*fb20*/  IMAD.U32 R55, R40, 0x10000, RZ ;  /* 0x0001000028377824 */ /* 0x000fe200078e00ff */
[----:B------:R-:W-:-:S02]  /*fb30*/  SHF.L.U32 R4, R4, 0xa, RZ ;  /* 0x0000000a04047819 */ /* 0x000fc400000006ff */
[----:B------:R-:W-:Y:S02]  /*fb40*/  LOP3.LUT R5, R5, R236, RZ, 0x3c, !PT ;  /* 0x000000ec05057212 */ /* 0x000fe400078e3cff */
        /* <DEDUP_REMOVED lines=28> */
[----:B------:R-:W-:Y:S02]  /*fd10*/  IMAD.U32 R53, R35, 0x10000, RZ ;  /* 0x0001000023357824 */ /* 0x000fe400078e00ff */
[-C--:B------:R-:W-:Y:S01]  /*fd20*/  FFMA.FTZ R47, R56, R44.reuse, -R47 ;  /* 0x0000002c382f7223 */ /* 0x080fe2000001082f */
[----:B------:R-:W-:Y:S01]  /*fd30*/  FFMA.FTZ R51, R60, R44, R51 ;  /* 0x0000002c3c337223 */ /* 0x000fe20000010033 */
[----:B------:R-:W-:Y:S01]  /*fd40*/  FMUL.FTZ R4, R55, R49 ;  /* 0x0000003137047220 */ /* 0x000fe20000410000 */
[----:B------:R-:W-:Y:S01]  /*fd50*/  LOP3.LUT R10, R10, 0xffff0000, RZ, 0xc0, !PT ;  /* 0xffff00000a0a7812 */ /* 0x000fe200078ec0ff */
[----:B------:R-:W-:Y:S01]  /*fd60*/  IMAD.U32 R50, R11, 0x10000, RZ ;  /* 0x000100000b327824 */ /* 0x000fe200078e00ff */
[----:B------:R-:W-:Y:S01]  /*fd70*/  LOP3.LUT R44, R35, 0xffff0000, RZ, 0xc0, !PT ;  /* 0xffff0000232c7812 */ /* 0x000fe200078ec0ff */
[C---:B------:R-:W-:Y:S01]  /*fd80*/  FFMA.FTZ R8, R53.reuse, R45, -R4 ;  /* 0x0000002d35087223 */ /* 0x040fe20000010804 */
[----:B------:R-:W-:Y:S01]  /*fd90*/  LOP3.LUT R48, R40, 0xffff0000, RZ, 0xc0, !PT ;  /* 0xffff000028307812 */ /* 0x000fe200078ec0ff */
[----:B------:R-:W-:Y:S01]  /*fda0*/  FMUL.FTZ R40, R53, R49 ;  /* 0x0000003135287220 */ /* 0x000fe20000410000 */
[----:B------:R-:W-:-:S02]  /*fdb0*/  IMAD.U32 R54, R41, 0x10000, RZ ;  /* 0x0001000029367824 */ /* 0x000fc400078e00ff */
[-C--:B------:R-:W-:Y:S01]  /*fdc0*/  FMUL.FTZ R49, R44, R10.reuse ;  /* 0x0000000a2c317220 */ /* 0x080fe20000410000 */
[----:B------:R-:W-:Y:S02]  /*fdd0*/  IMAD.U32 R4, R37, 0x10000, RZ ;  /* 0x0001000025047824 */ /* 0x000fe400078e00ff */
[----:B------:R-:W-:Y:S01]  /*fde0*/  FMUL.FTZ R35, R48, R10 ;  /* 0x0000000a30237220 */ /* 0x000fe20000410000 */
[----:B------:R-:W-:Y:S01]  /*fdf0*/  FFMA.FTZ R10, R55, R45, R40 ;  /* 0x0000002d370a7223 */ /* 0x000fe20000010028 */
[----:B------:R-:W-:Y:S01]  /*fe00*/  LOP3.LUT R11, R11, 0xffff0000, RZ, 0xc0, !PT ;  /* 0xffff00000b0b7812 */ /* 0x000fe200078ec0ff */
[-C--:B------:R-:W-:Y:S01]  /*fe10*/  FMUL.FTZ R45, R54, R50.reuse ;  /* 0x00000032362d7220 */ /* 0x080fe20000410000 */
[----:B------:R-:W-:Y:S01]  /*fe20*/  LOP3.LUT R55, R39, 0xffff0000, RZ, 0xc0, !PT ;  /* 0xffff000027377812 */ /* 0x000fe200078ec0ff */
[----:B------:R-:W-:Y:S01]  /*fe30*/  FMUL.FTZ R53, R4, R50 ;  /* 0x0000003204357220 */ /* 0x000fe20000410000 */
[----:B------:R-:W-:Y:S01]  /*fe40*/  LOP3.LUT R41, R41, 0xffff0000, RZ, 0xc0, !PT ;  /* 0xffff000029297812 */ /* 0x000fe200078ec0ff */
[----:B------:R-:W-:Y:S01]  /*fe50*/  FFMA.FTZ R35, R44, R6, -R35 ;  /* 0x000000062c237223 */ /* 0x000fe20000010823 */
[----:B------:R-:W-:Y:S01]  /*fe60*/  LOP3.LUT R39, R34, 0xffff0000, RZ, 0xc0, !PT ;  /* 0xffff000022277812 */ /* 0x000fe200078ec0ff */
[----:B------:R-:W-:Y:S01]  /*fe70*/  FFMA.FTZ R45, R4, R46, -R45 ;  /* 0x0000002e042d7223 */ /* 0x000fe2000001082d */
[----:B------:R-:W-:Y:S01]  /*fe80*/  LOP3.LUT R37, R37, 0xffff0000, RZ, 0xc0, !PT ;  /* 0xffff000025257812 */ /* 0x000fe200078ec0ff */
[----:B------:R-:W-:Y:S01]  /*fe90*/  FFMA.FTZ R49, R48, R6, R49 ;  /* 0x0000000630317223 */ /* 0x000fe20000010031 */
        /* <DEDUP_REMOVED lines=19> */
.L_x_3465:
[----:B------:R-:W-:Y:S05]  /*ffd0*/  BSYNC B1 ;  /* 0x0000000000017941 */ /* 0x000fea0003800000 */
.L_x_3464:
[----:B------:R-:W-:Y:S04]  /*ffe0*/  BSSY B1, `(.L_x_3466) ;  /* 0x0000058000017945 */ /* 0x000fe80003800000 */
[----:B------:R-:W-:Y:S05]  /*fff0*/  @P1 BRA `(.L_x_3467) ;  /* 0x0000000400581947 */ /* 0x000fea0003800000 */
[----:B0123--:R-:W-:Y:S01]  /*10000*/  LEA.HI R4, R0, R228, RZ, 0x1d ;  /* 0x000000e400047211 */ /* 0x00ffe200078fe8ff */
[C---:B------:R-:W-:Y:S01]  /*10010*/  IMAD.U32 R46, R29.reuse, 0x10000, RZ ;  /* 0x000100001d2e7824 */ /* 0x040fe200078e00ff */
[----:B------:R-:W-:Y:S01]  /*10020*/  LOP3.LUT R48, R29, 0xffff0000, RZ, 0xc0, !PT ;  /* 0xffff00001d307812 */ /* 0x000fe200078ec0ff */
[----:B------:R-:W-:Y:S01]  /*10030*/  IMAD.U32 R44, R25, 0x10000, RZ ;  /* 0x00010000192c7824 */ /* 0x000fe200078e00ff */
[----:B------:R-:W-:Y:S01]  /*10040*/  SHF.R.S32.HI R5, RZ, 0x1f, R4 ;  /* 0x0000001fff057819 */ /* 0x000fe20000011404 */
[----:B------:R-:W-:Y:S01]  /*10050*/  IMAD.SHL.U32 R6, R4, 0x8, RZ ;  /* 0x0000000804067824 */ /* 0x000fe200078e00ff */
[----:B------:R-:W-:Y:S01]  /*10060*/  LOP3.LUT R50, R31, 0xffff0000, RZ, 0xc0, !PT ;  /* 0xffff00001f327812 */ /* 0x000fe200078ec0ff */
[----:B------:R-:W-:Y:S01]  /*10070*/  IMAD.U32 R47, R30, 0x10000, RZ ;  /* 0x000100001e2f7824 */ /* 0x000fe200078e00ff */
[----:B------:R-:W-:Y:S01]  /*10080*/  LEA.HI R4, R5, R4, RZ, 0x3 ;  /* 0x0000000405047211 */ /* 0x000fe200078f18ff */
[----:B------:R-:W-:Y:S01]  /*10090*/  IMAD.U32 R49, R31, 0x10000, RZ ;  /* 0x000100001f317824 */ /* 0x000fe200078e00ff */
[----:B------:R-:W-:Y:S01]  /*100a0*/  LOP3.LUT R5, R207, 0x38, R6, 0xf8, !PT ;  /* 0x00000038cf057812 */ /* 0x000fe200078ef806 */
[----:B------:R-:W-:-:S02]  /*100b0*/  IMAD.U32 R45, R26, 0x10000, RZ ;  /* 0x000100001a2d7824 */ /* 0x000fc400078e00ff */
[----:B------:R-:W-:Y:S01]  /*100c0*/  IMAD.SHL.U32 R4, R4, 0x400, RZ ;  /* 0x0000040004047824 */ /* 0x000fe200078e00ff */
[----:B------:R-:W-:Y:S01]  /*100d0*/  LOP3.LUT R5, R5, R236, RZ, 0x3c, !PT ;  /* 0x000000ec05057212 */ /* 0x000fe200078e3cff */
[----:B------:R-:W-:-:S03]  /*100e0*/  IMAD.U32 R52, R32, 0x10000, RZ ;  /* 0x0001000020347824 */ /* 0x000fc600078e00ff */
[----:B------:R-:W-:-:S04]  /*100f0*/  LOP3.LUT R4, R4, 0x7fffe000, RZ, 0xc0, !PT ;  /* 0x7fffe00004047812 */ /* 0x000fc800078ec0ff */
[----:B------:R-:W-:Y:S02]  /*10100*/  IADD3 R9, R5, R4, R212 ;  /* 0x0000000405097210 */ /* 0x000fe40007ffe0d4 */
[----:B------:R-:W0:Y:S02]  /*10110*/  LDS.128 R4, [R231] ;  /* 0x00000000e7047984 */ /* 0x000e240000000c00 */
[----:B------:R-:W-:-:S05]  /*10120*/  LEA R33, R9, R2, 0x1 ;  /* 0x0000000209217211 */ /* 0x000fca00078e08ff */
        /* <DEDUP_REMOVED lines=15> */
[C---:B------:R-:W-:Y:S01]  /*10220*/  IMAD.U32 R41, R10.reuse, 0x10000, RZ ;  /* 0x000100000a297824 */ /* 0x040fe200078e00ff */
[----:B------:R-:W-:Y:S01]  /*10230*/  LOP3.LUT R10, R10, 0xffff0000, RZ, 0xc0, !PT ;  /* 0xffff00000a0a7812 */ /* 0x000fe200078ec0ff */
[----:B------:R-:W-:Y:S01]  /*10240*/  FFMA.FTZ R43, R44, R34, -R43 ;  /* 0x000000222c2b7223 */ /* 0x000fe2000001082b */
[----:B------:R-:W-:Y:S01]  /*10250*/  LOP3.LUT R44, R25, 0xffff0000, RZ, 0xc0, !PT ;  /* 0xffff0000192c7812 */ /* 0x000fe200078ec0ff */
[----:B------:R-:W-:Y:S01]  /*10260*/  FMUL.FTZ R25, R48, R8 ;  /* 0x0000000830197220 */ /* 0x000fe20000410000 */
[----:B------:R-:W-:Y:S01]  /*10270*/  FFMA.FTZ R39, R46, R34, R39 ;  /* 0x000000222e277223 */ /* 0x000fe20000010027 */
[C---:B------:R-:W-:Y:S01]  /*10280*/  IMAD.U32 R42, R11.reuse, 0x10000, RZ ;  /* 0x000100000b2a7824 */ /* 0x040fe200078e00ff */
[----:B------:R-:W-:Y:S01]  /*10290*/  LOP3.LUT R11, R11, 0xffff0000, RZ, 0xc0, !PT ;  /* 0xffff00000b0b7812 */ /* 0x000fe200078ec0ff */
[C---:B------:R-:W-:Y:S01]  /*102a0*/  FMUL.FTZ R29, R44.reuse, R8 ;  /* 0x000000082c1d7220 */ /* 0x040fe20000410000 */
[----:B------:R-:W-:Y:S01]  /*102b0*/  FFMA.FTZ R8, R44, R4, -R25 ;  /* 0x000000042c087223 */ /* 0x000fe20000010819 */
[----:B------:R-:W-:-:S02]  /*102c0*/  IMAD.U32 R25, R27, 0x10000, RZ ;  /* 0x000100001b197824 */ /* 0x000fc400078e00ff */
[----:B------:R-:W-:Y:S01]  /*102d0*/  FMUL.FTZ R44, R47, R40 ;  /* 0x000000282f2c7220 */ /* 0x000fe20000410000 */
[----:B------:R-:W-:Y:S01]  /*102e0*/  FFMA.FTZ R34, R48, R4, R29 ;  /* 0x0000000430227223 */ /* 0x000fe2000001001d */
[-C--:B------:R-:W-:Y:S01]  /*102f0*/  FMUL.FTZ R4, R49, R41.reuse ;  /* 0x0000002931047220 */ /* 0x080fe20000410000 */
[----:B------:R-:W-:Y:S01]  /*10300*/  LOP3.LUT R48, R27, 0xffff0000, RZ, 0xc0, !PT ;  /* 0xffff00001b307812 */ /* 0x000fe200078ec0ff */
[----:B------:R-:W-:Y:S01]  /*10310*/  FMUL.FTZ R40, R45, R40 ;  /* 0x000000282d287220 */ /* 0x000fe20000410000 */
[C---:B------:R-:W-:Y:S01]  /*10320*/  FMUL.FTZ R46, R25.reuse, R41 ;  /* 0x00000029192e7220 */ /* 0x040fe20000410000 */
[----:B------:R-:W-:Y:S01]  /*10330*/  FFMA.FTZ R25, R25, R37, -R4 ;  /* 0x0000002519197223 */ /* 0x000fe20000010804 */
[----:B------:R-:W-:Y:S01]  /*10340*/  FMUL.FTZ R27, R50, R10 ;  /* 0x0000000a321b7220 */ /* 0x000fe20000410000 */
[-C--:B------:R-:W-:Y:S01]  /*10350*/  FFMA.FTZ R44, R45, R35.reuse, -R44 ;  /* 0x000000232d2c7223 */ /* 0x080fe2000001082c */
[----:B------:R-:W-:Y:S01]  /*10360*/  FFMA.FTZ R40, R47, R35, R40 ;  /* 0x000000232f287223 */ /* 0x000fe20000010028 */
[----:B------:R-:W-:-:S02]  /*10370*/  IMAD.U32 R4, R28, 0x10000, RZ ;  /* 0x000100001c047824 */ /* 0x000fc400078e00ff */
[----:B------:R-:W-:Y:S01]  /*10380*/  FMUL.FTZ R29, R48, R10 ;  /* 0x0000000a301d7220 */ /* 0x000fe20000410000 */
[----:B------:R-:W-:Y:S01]  /*10390*/  FMUL.FTZ R31, R52, R42 ;  /* 0x0000002a341f7220 */ /* 0x000fe20000410000 */
[----:B------:R-:W-:Y:S01]  /*103a0*/  LOP3.LUT R41, R30, 0xffff0000, RZ, 0xc0, !PT ;  /* 0xffff00001e297812 */ /* 0x000fe200078ec0ff */
[----:B------:R-:W-:Y:S01]  /*103b0*/  FFMA.FTZ R10, R49, R37, R46 ;  /* 0x00000025310a7223 */ /* 0x000fe2000001002e */
[----:B------:R-:W-:Y:S01]  /*103c0*/  LOP3.LUT R35, R26, 0xffff0000, RZ, 0xc0, !PT ;  /* 0xffff00001a237812 */ /* 0x000fe200078ec0ff */
[----:B------:R-:W-:Y:S01]  /*103d0*/  FFMA.FTZ R46, R48, R6, -R27 ;  /* 0x00000006302e7223 */ /* 0x000fe2000001081b */
[----:B------:R-:W-:Y:S01]  /*103e0*/  LOP3.LUT R45, R32, 0xffff0000, RZ, 0xc0, !PT ;  /* 0xffff0000202d7812 */ /* 0x000fe200078ec0ff */
[----:B------:R-:W-:Y:S01]  /*103f0*/  FMUL.FTZ R27, R4, R42 ;  /* 0x0000002a041b7220 */ /* 0x000fe20000410000 */
[----:B------:R-:W-:Y:S01]  /*10400*/  LOP3.LUT R37, R28, 0xffff0000, RZ, 0xc0, !PT ;  /* 0xffff00001c257812 */ /* 0x000fe200078ec0ff */
[----:B------:R-:W-:Y:S01]  /*10410*/  FFMA.FTZ R31, R4, R38, -R31 ;  /* 0x00000026041f7223 */ /* 0x000fe2000001081f */
[----:B------:R-:W-:Y:S01]  /*10420*/  FFMA.FTZ R29, R50, R6, R29 ;  /* 0x00000006321d7223 */ /* 0x000fe2000001001d */
[-C--:B------:R-:W-:Y:S01]  /*10430*/  FMUL.FTZ R4, R41, R9.reuse ;  /* 0x0000000929047220 */ /* 0x080fe20000410000 */
[----:B------:R-:W-:Y:S01]  /*10440*/  FMUL.FTZ R6, R35, R9 ;  /* 0x0000000923067220 */ /* 0x000fe20000410000 */
[-C--:B------:R-:W-:Y:S01]  /*10450*/  FMUL.FTZ R26, R45, R11.reuse ;  /* 0x0000000b2d1a7220 */ /* 0x080fe20000410000 */
[----:B------:R-:W-:Y:S01]  /*10460*/  FMUL.FTZ R28, R37, R11 ;  /* 0x0000000b251c7220 */ /* 0x000fe20000410000 */
[-C--:B------:R-:W-:Y:S01]  /*10470*/  FFMA.FTZ R9, R35, R5.reuse, -R4 ;  /* 0x0000000523097223 */ /* 0x080fe20000010804 */
[----:B------:R-:W-:Y:S01]  /*10480*/  FFMA.FTZ R11, R41, R5, R6 ;  /* 0x00000005290b7223 */ /* 0x000fe20000010006 */
[-C--:B------:R-:W-:Y:S01]  /*10490*/  FFMA.FTZ R26, R37, R7.reuse, -R26 ;  /* 0x00000007251a7223 */ /* 0x080fe2000001081a */
        /* <DEDUP_REMOVED lines=12> */
.L_x_3467:
[----:B------:R-:W-:Y:S05]  /*10560*/  BSYNC B1 ;  /* 0x0000000000017941 */ /* 0x000fea0003800000 */
.L_x_3466:
[----:B------:R-:W-:Y:S05]  /*10570*/  @P2 BRA `(.L_x_3439) ;  /* 0x0000000400582947 */ /* 0x000fea0003800000 */
[----:B------:R-:W-:Y:S01]  /*10580*/  LEA.HI R0, R0, R233, RZ, 0x1d ;  /* 0x000000e900007211 */ /* 0x000fe200078fe8ff */
[C---:B------:R-:W-:Y:S01]  /*10590*/  IMAD.U32 R35, R15.reuse, 0x10000, RZ ;  /* 0x000100000f237824 */ /* 0x040fe200078e00ff */
[----:B------:R-:W-:Y:S01]  /*105a0*/  LOP3.LUT R44, R15, 0xffff0000, RZ, 0xc0, !PT ;  /* 0xffff00000f2c7812 */ /* 0x000fe200078ec0ff */
[C---:B----4-:R-:W-:Y:S01]  /*105b0*/  IMAD.U32 R33, R3.reuse, 0x10000, RZ ;  /* 0x0001000003217824 */ /* 0x050fe200078e00ff */
[----:B0123--:R-:W-:Y:S01]  /*105c0*/  SHF.R.S32.HI R5, RZ, 0x1f, R0 ;  /* 0x0000001fff057819 */ /* 0x00ffe20000011400 */
[----:B------:R-:W-:Y:S01]  /*105d0*/  IMAD.SHL.U32 R4, R0, 0x8, RZ ;  /* 0x0000000800047824 */ /* 0x000fe200078e00ff */
[----:B------:R-:W-:Y:S01]  /*105e0*/  LOP3.LUT R40, R3, 0xffff0000, RZ, 0xc0, !PT ;  /* 0xffff000003287812 */ /* 0x000fe200078ec0ff */
[----:B------:R-:W-:Y:S01]  /*105f0*/  IMAD.U32 R46, R20, 0x10000, RZ ;  /* 0x00010000142e7824 */ /* 0x000fe200078e00ff */
[----:B------:R-:W-:Y:S01]  /*10600*/  LEA.HI R0, R5, R0, RZ, 0x3 ;  /* 0x0000000005007211 */ /* 0x000fe200078f18ff */
[----:B------:R-:W-:Y:S01]  /*10610*/  IMAD.U32 R42, R12, 0x10000, RZ ;  /* 0x000100000c2a7824 */ /* 0x000fe200078e00ff */
[----:B------:R-:W-:-:S02]  /*10620*/  LOP3.LUT R5, R207, 0x38, R4, 0xf8, !PT ;  /* 0x00000038cf057812 */ /* 0x000fc400078ef804 */
[----:B------:R-:W-:Y:S01]  /*10630*/  LOP3.LUT R37, R20, 0xffff0000, RZ, 0xc0, !PT ;  /* 0xffff000014257812 */ /* 0x000fe200078ec0ff */
[----:B------:R-:W-:Y:S01]  /*10640*/  IMAD.SHL.U32 R0, R0, 0x400, RZ ;  /* 0x0000040000007824 */ /* 0x000fe200078e00ff */
[----:B------:R-:W-:Y:S02]  /*10650*/  LOP3.LUT R5, R5, R236, RZ, 0x3c, !PT ;  /* 0x000000ec05057212 */ /* 0x000fe400078e3cff */
[----:B------:R-:W-:Y:S02]  /*10660*/  LOP3.LUT R39, R24, 0xffff0000, RZ, 0xc0, !PT ;  /* 0xffff000018277812 */ /* 0x000fe400078ec0ff */
[----:B------:R-:W-:-:S04]  /*10670*/  LOP3.LUT R0, R0, 0x7fffe000, RZ, 0xc0, !PT ;  /* 0x7fffe00000007812 */ /* 0x000fc800078ec0ff */
[----:B------:R-:W-:Y:S02]  /*10680*/  IADD3 R9, R5, R0, R212 ;  /* 0x0000000005097210 */ /* 0x000fe40007ffe0d4 */
[----:B------:R-:W0:Y:S03]  /*10690*/  LDS.128 R4, [R230] ;  /* 0x00000000e6047984 */ /* 0x000e260000000c00 */
[----:B------:R-:W-:-:S05]  /*106a0*/  IMAD R0, R9, 0x2, R2 ;  /* 0x0000000209007824 */ /* 0x000fca00078e0202 */
[----:B------:R-:W1:Y:S01]  /*106b0*/  LDS.128 R8, [R0+0x15400] ;  /* 0x0154000000087984 */ /* 0x000e620000000c00 */
[C---:B0-----:R-:W-:Y:S01]  /*106c0*/  SHF.L.U32 R25, R4.reuse, 0x10, RZ ;  /* 0x0000001004197819 */ /* 0x041fe200000006ff */
[----:B------:R-:W-:Y:S01]  /*106d0*/  IMAD.U32 R26, R5, 0x10000, RZ ;  /* 0x00010000051a7824 */ /* 0x000fe200078e00ff */
[----:B------:R-:W-:Y:S01]  /*106e0*/  LOP3.LUT R4, R4, 0xffff0000, RZ, 0xc0, !PT ;  /* 0xffff000004047812 */ /* 0x000fe200078ec0ff */
[C---:B------:R-:W-:Y:S01]  /*106f0*/  IMAD.U32 R27, R6.reuse, 0x10000, RZ ;  /* 0x00010000061b7824 */ /* 0x040fe200078e00ff */
[----:B------:R-:W-:Y:S01]  /*10700*/  LOP3.LUT R6, R6, 0xffff0000, RZ, 0xc0, !PT ;  /* 0xffff000006067812 */ /* 0x000fe200078ec0ff */
[----:B------:R-:W-:Y:S01]  /*10710*/  IMAD.U32 R28, R7, 0x10000, RZ ;  /* 0x00010000071c7824 */ /* 0x000fe200078e00ff */
[----:B------:R-:W-:Y:S01]  /*10720*/  LOP3.LUT R5, R5, 0xffff0000, RZ, 0xc0, !PT ;  /* 0xffff000005057812 */ /* 0x000fe200078ec0ff */
[C---:B-1----:R-:W-:Y:S01]  /*10730*/  IMAD.U32 R29, R8.reuse, 0x10000, RZ ;  /* 0x00010000081d7824 */ /* 0x042fe200078e00ff */
[----:B------:R-:W-:Y:S01]  /*10740*/  LOP3.LUT R8, R8, 0xffff0000, RZ, 0xc0, !PT ;  /* 0xffff000008087812 */ /* 0x000fe200078ec0ff */
[C---:B------:R-:W-:Y:S01]  /*10750*/  IMAD.U32 R30, R9.reuse, 0x10000, RZ ;  /* 0x00010000091e7824 */ /* 0x040fe200078e00ff */
[----:B------:R-:W-:Y:S01]  /*10760*/  LOP3.LUT R9, R9, 0xffff0000, RZ, 0xc0, !PT ;  /* 0xffff000009097812 */ /* 0x000fe200078ec0ff */
[-C--:B------:R-:W-:Y:S01]  /*10770*/  FMUL.FTZ R34, R35, R29.reuse ;  /* 0x0000001d23227220 */ /* 0x080fe20000410000 */
[C---:B------:R-:W-:Y:S01]  /*10780*/  FMUL.FTZ R38, R33.reuse, R29 ;  /* 0x0000001d21267220 */ /* 0x040fe20000410000 */
[-C--:B------:R-:W-:Y:S01]  /*10790*/  FMUL.FTZ R3, R44, R8.reuse ;  /* 0x000000082c037220 */ /* 0x080fe20000410000 */
[----:B------:R-:W-:Y:S01]  /*107a0*/  FMUL.FTZ R15, R40, R8 ;  /* 0x00000008280f7220 */ /* 0x000fe20000410000 */
[-C--:B------:R-:W-:Y:S01]  /*107b0*/  FFMA.FTZ R34, R33, R25.reuse, -R34 ;  /* 0x0000001921227223 */ /* 0x080fe20000010822 */
[----:B------:R-:W-:Y:S01]  /*107c0*/  FFMA.FTZ R38, R35, R25, R38 ;  /* 0x0000001923267223 */ /* 0x000fe20000010026 */
[-C--:B------:R-:W-:Y:S01]  /*107d0*/  FMUL.FTZ R25, R46, R30.reuse ;  /* 0x0000001e2e197220 */ /* 0x080fe20000410000 */
[----:B------:R-:W-:Y:S01]  /*107e0*/  FMUL.FTZ R29, R42, R30 ;  /* 0x0000001e2a1d7220 */ /* 0x000fe20000410000 */
[----:B------:R-:W-:-:S02]  /*107f0*/  IMAD.U32 R31, R10, 0x10000, RZ ;  /* 0x000100000a1f7824 */ /* 0x000fc400078e00ff */
[-C--:B------:R-:W-:Y:S01]  /*10800*/  FFMA.FTZ R3, R40, R4.reuse, -R3 ;  /* 0x0000000428037223 */ /* 0x080fe20000010803 */
[----:B------:R-:W-:Y:S01]  /*10810*/  IMAD.U32 R35, R21, 0x10000, RZ ;  /* 0x0001000015237824 */ /* 0x000fe200078e00ff */
[----:B------:R-:W-:Y:S01]  /*10820*/  LOP3.LUT R10, R10, 0xffff0000, RZ, 0xc0, !PT ;  /* 0xffff00000a0a7812 */ /* 0x000fe200078ec0ff */
[C---:B------:R-:W-:Y:S01]  /*10830*/  IMAD.U32 R33, R13.reuse, 0x10000, RZ ;  /* 0x000100000d217824 */ /* 0x040fe200078e00ff */
[----:B------:R-:W-:Y:S01]  /*10840*/  LOP3.LUT R30, R13, 0xffff0000, RZ, 0xc0, !PT ;  /* 0xffff00000d1e7812 */ /* 0x000fe200078ec0ff */
[----:B------:R-:W-:Y:S01]  /*10850*/  FFMA.FTZ R15, R44, R4, R15 ;  /* 0x000000042c0f7223 */ /* 0x000fe2000001000f */
[----:B------:R-:W-:Y:S01]  /*10860*/  LOP3.LUT R40, R21, 0xffff0000, RZ, 0xc0, !PT ;  /* 0xffff000015287812 */ /* 0x000fe200078ec0ff */
[-C--:B------:R-:W-:Y:S01]  /*10870*/  FFMA.FTZ R25, R42, R26.reuse, -R25 ;  /* 0x0000001a2a197223 */ /* 0x080fe20000010819 */
[----:B------:R-:W-:Y:S01]  /*10880*/  FFMA.FTZ R29, R46, R26, R29 ;  /* 0x0000001a2e1d7223 */ /* 0x000fe2000001001d */
[-C--:B------:R-:W-:Y:S01]  /*10890*/  FMUL.FTZ R4, R35, R31.reuse ;  /* 0x0000001f23047220 */ /* 0x080fe20000410000 */
[----:B------:R-:W-:Y:S01]  /*108a0*/  FMUL.FTZ R26, R33, R31 ;  /* 0x0000001f211a7220 */ /* 0x000fe20000410000 */
[----:B------:R-:W-:-:S02]  /*108b0*/  IMAD.U32 R32, R11, 0x10000, RZ ;  /* 0x000100000b207824 */ /* 0x000fc400078e00ff */
[-C--:B------:R-:W-:Y:S01]  /*108c0*/  FMUL.FTZ R13, R40, R10.reuse ;  /* 0x0000000a280d7220 */ /* 0x080fe20000410000 */
[----:B------:R-:W-:Y:S02]  /*108d0*/  IMAD.U32 R42, R24, 0x10000, RZ ;  /* 0x00010000182a7824 */ /* 0x000fe400078e00ff */
[----:B------:R-:W-:Y:S01]  /*108e0*/  FMUL.FTZ R21, R30, R10 ;  /* 0x0000000a1e157220 */ /* 0x000fe20000410000 */
[-C--:B------:R-:W-:Y:S01]  /*108f0*/  FFMA.FTZ R8, R33, R27.reuse, -R4 ;  /* 0x0000001b21087223 */ /* 0x080fe20000010804 */
[----:B------:R-:W-:Y:S01]  /*10900*/  FFMA.FTZ R10, R35, R27, R26 ;  /* 0x0000001b230a7223 */ /* 0x000fe2000001001a */
[----:B------:R-:W-:Y:S01]  /*10910*/  LOP3.LUT R11, R11, 0xffff0000, RZ, 0xc0, !PT ;  /* 0xffff00000b0b7812 */ /* 0x000fe200078ec0ff */
[----:B------:R-:W-:Y:S02]  /*10920*/  IMAD.U32 R4, R14, 0x10000, RZ ;  /* 0x000100000e047824 */ /* 0x000fe400078e00ff */
[----:B------:R-:W-:Y:S01]  /*10930*/  FMUL.FTZ R27, R42, R32 ;  /* 0x000000202a1b7220 */ /* 0x000fe20000410000 */
[----:B------:R-:W-:Y:S01]  /*10940*/  LOP3.LUT R33, R12, 0xffff0000, RZ, 0xc0, !PT ;  /* 0xffff00000c217812 */ /* 0x000fe200078ec0ff */
[----:B------:R-:W-:Y:S01]  /*10950*/  FFMA.FTZ R13, R30, R6, -R13 ;  /* 0x000000061e0d7223 */ /* 0x000fe2000001080d */
[----:B------:R-:W-:Y:S01]  /*10960*/  LOP3.LUT R35, R14, 0xffff0000, RZ, 0xc0, !PT ;  /* 0xffff00000e237812 */ /* 0x000fe200078ec0ff */
[C---:B------:R-:W-:Y:S01]  /*10970*/  FMUL.FTZ R31, R4.reuse, R32 ;  /* 0x00000020041f7220 */ /* 0x040fe20000410000 */
        /* <DEDUP_REMOVED lines=22> */
.L_x_3439:
[----:B------:R-:W-:Y:S05]  /*10ae0*/  BSYNC B0 ;  /* 0x0000000000007941 */ /* 0x000fea0003800000 */
.L_x_3417:
[----:B------:R-:W-:Y:S01]  /*10af0*/  @!PT LDS RZ, [RZ] ;  /* 0x00000000fffff984 */ /* 0x000fe20000000800 */
[----:B------:R-:W-:Y:S01]  /*10b00*/  @!PT LDS RZ, [RZ] ;  /* 0x00000000fffff984 */ /* 0x000fe20000000800 */
[----:B------:R-:W-:Y:S01]  /*10b10*/  @!PT LDS RZ, [RZ] ;  /* 0x00000000fffff984 */ /* 0x000fe20000000800 */
[----:B------:R-:W-:Y:S01]  /*10b20*/  @!PT LDS RZ, [RZ] ;  /* 0x00000000fffff984 */ /* 0x000fe20000000800 */
[----:B------:R5:W-:Y:S06]  /*10b30*/  MEMBAR.ALL.CTA ;  /* 0x0000000000007992 */ /* 0x000bec0000008000 */
[----:B-----5:R-:W5:Y:S01]  /*10b40*/  FENCE.VIEW.ASYNC.S ;  /* 0x00000000000073c6 */ /* 0x020f620000000000 */
[----:B------:R-:W-:Y:S05]  /*10b50*/  WARPSYNC.ALL ;  /* 0x0000000000007948 */ /* 0x000fea0003800000 */
[----:B-----5:R-:W-:Y:S06]  /*10b60*/  BAR.SYNC.DEFER_BLOCKING 0xd, 0x100 ;  /* 0x0344000000007b1d */ /* 0x020fec0000010000 */
.L_x_3415:
[----:B0-----:R-:W5:Y:S02]  /*10b70*/  LDL R0, [R1+0x14] ;  /* 0x0000140001007983 */ /* 0x001f640000100800 */
[----:B-----5:R-:W-:-:S13]  /*10b80*/  R2UR UR4, R0 ;  /* 0x00000000000472ca */ /* 0x020fda00000e0000 */
[----:B------:R-:W-:-:S05]  /*10b90*/  IMAD.U32 R0, RZ, RZ, UR4 ;  /* 0x00000004ff007e24 */ /* 0x000fca000f8e00ff */
[----:B------:R-:W-:-:S13]  /*10ba0*/  ISETP.NE.AND P0, PT, R0, 0x3, PT ;  /* 0x000000030000780c */ /* 0x000fda0003f05270 */
[----:B------:R-:W-:Y:S05]  /*10bb0*/  @!P0 BRA `(.L_x_3468) ;  /* 0x0000000000048947 */ /* 0x000fea0003800000 */
[----:B------:R-:W-:Y:S01]  /*10bc0*/  BPT.TRAP 0x1 ;  /* 0x000000040000795c */ /* 0x000fe20000300000 */
.L_x_3468:
[----:B------:R-:W-:Y:S01]  /*10bd0*/  IMAD R0, R211, 0x8, R2 ;  /* 0x00000008d3007824 */ /* 0x000fe200078e0202 */
[----:B-1-3--:R-:W-:-:S04]  /*10be0*/  SHF.L.U32 R3, R213, 0x1f, RZ ;  /* 0x0000001fd5037819 */ /* 0x00afc800000006ff */
[----:B------:R0:W1:Y:S01]  /*10bf0*/  SYNCS.PHASECHK.TRANS64.TRYWAIT P2, [R0+URZ+0x36830], R3 ;  /* 0x03683003000075a7 */ /* 0x000062000804017f */
[----:B------:R-:W-:Y:S05]  /*10c00*/  @!P0 BRA `(.L_x_3469) ;  /* 0x0000000000048947 */ /* 0x000fea0003800000 */
[----:B------:R-:W-:Y:S01]  /*10c10*/  BPT.TRAP 0x1 ;  /* 0x000000040000795c */ /* 0x000fe20000300000 */
.L_x_3469:
[----:B--2-4-:R-:W2:Y:S01]  /*10c20*/  S2R R4, SR_TID.X ;  /* 0x0000000000047919 */ /* 0x014ea20000002100 */
[----:B------:R-:W-:Y:S01]  /*10c30*/  IMAD.MOV.U32 R119, RZ, RZ, RZ ;  /* 0x000000ffff777224 */ /* 0x000fe200078e00ff */
[----:B--2---:R-:W-:-:S04]  /*10c40*/  LOP3.LUT R4, R4, 0x7f, RZ, 0xc0, !PT ;  /* 0x0000007f04047812 */ /* 0x004fc800078ec0ff */
[----:B------:R-:W-:Y:S01]  /*10c50*/  ISETP.NE.AND P1, PT, R4, RZ, PT ;  /* 0x000000ff0400720c */ /* 0x000fe20003f25270 */
[----:B-1----:R-:W-:-:S12]  /*10c60*/  @P2 BRA `(.L_x_3470) ;  /* 0x0000000000082947 */ /* 0x002fd80003800000 */
[----:B------:R-:W1:Y:S02]  /*10c70*/  SYNCS.PHASECHK.TRANS64.TRYWAIT P2, [R0+URZ+0x36830], R3 ;  /* 0x03683003000075a7 */ /* 0x000e64000804017f */
[----:B-1----:R-:W-:Y:S05]  /*10c80*/  @!P2 BRA `(.L_x_3471) ;  /* 0x000001480080a947 */ /* 0x002fea0003800000 */
.L_x_3470:
[----:B------:R-:W-:Y:S05]  /*10c90*/  WARPSYNC.ALL ;  /* 0x0000000000007948 */ /* 0x000fea0003800000 */
[----:B01----:R-:W-:Y:S01]  /*10ca0*/  VIADD R3, R2, 0x21400 ;  /* 0x0002140002037836 */ /* 0x003fe20000000000 */
[----:B------:R-:W-:Y:S01]  /*10cb0*/  R2UR UR24, R36 ;  /* 0x00000000241872ca */ /* 0x000fe200000e0000 */
[----:B------:R-:W-:Y:S01]  /*10cc0*/  WARPGROUP.ARRIVE ;  /* 0x00000000000079c5 */ /* 0x000fe20000000000 */
[----:B------:R-:W-:Y:S01]  /*10cd0*/  MOV R5, 0x40000040 ;  /* 0x4000004000057802 */ /* 0x000fe20000000f00 */
[----:B------:R-:W-:Y:S01]  /*10ce0*/  UMOV UR5, 0x40000040 ;  /* 0x4000004000057882 */ /* 0x000fe20000000000 */
[----:B------:R-:W-:Y:S01]  /*10cf0*/  SHF.R.U32.HI R3, RZ, 0x4, R3 ;  /* 0x00000004ff037819 */ /* 0x000fe20000011603 */
[----:B------:R-:W-:Y:S01]  /*10d00*/  IMAD.MOV.U32 R7, RZ, RZ, 0x40000040 ;  /* 0x40000040ff077424 */ /* 0x000fe200078e00ff */
[----:B------:R-:W-:Y:S01]  /*10d10*/  R2UR UR7, R5 ;  /* 0x00000000050772ca */ /* 0x000fe200000e0000 */
[----:B------:R-:W-:Y:S01]  /*10d20*/  UMOV UR27, UR5 ;  /* 0x00000005001b7c82 */ /* 0x000fe20008000000 */
[----:B------:R-:W-:Y:S01]  /*10d30*/  LOP3.LUT R3, R3, 0x3fff, RZ, 0xc0, !PT ;  /* 0x00003fff03037812 */ /* 0x000fe200078ec0ff */
[----:B------:R-:W-:Y:S01]  /*10d40*/  UMOV UR17, UR27 ;  /* 0x0000001b00117c82 */ /* 0x000fe20008000000 */
[----:B------:R-:W-:Y:S01]  /*10d50*/  R2UR UR19, R7 ;  /* 0x00000000071372ca */ /* 0x000fe200000e0000 */
[----:B------:R-:W-:Y:S01]  /*10d60*/  IMAD.MOV.U32 R9, RZ, RZ, 0x40000040 ;  /* 0x40000040ff097424 */ /* 0x000fe200078e00ff */
[----:B------:R-:W-:Y:S01]  /*10d70*/  LOP3.LUT R215, R3, 0x10000, RZ, 0xfc, !PT ;  /* 0x0001000003d77812 */ /* 0x000fe200078efcff */
[----:B------:R-:W-:Y:S01]  /*10d80*/  ULOP3.LUT UR24, UR24, 0x10000, URZ, 0xfc, !UPT ;  /* 0x0001000018187892 */ /* 0x000fe2000f8efc3f */
[----:B------:R-:W-:Y:S01]  /*10d90*/  IMAD.MOV.U32 R7, RZ, RZ, 0x40000040 ;  /* 0x40000040ff077424 */ /* 0x000fe200078e00ff */
[----:B------:R-:W-:Y:S01]  /*10da0*/  UMOV UR21, UR27 ;  /* 0x0000001b00157c82 */ /* 0x000fe20008000000 */
[----:B------:R-:W-:Y:S01]  /*10db0*/  R2UR UR23, R9 ;  /* 0x00000000091772ca */ /* 0x000fe200000e0000 */
[----:B------:R-:W-:Y:S01]  /*10dc0*/  IMAD R4, R211, 0xa80, R215 ;  /* 0x00000a80d3047824 */ /* 0x000fe200078e02d7 */
[----:B------:R-:W-:Y:S01]  /*10dd0*/  UMOV UR9, UR27 ;  /* 0x0000001b00097c82 */ /* 0x000fe20008000000 */
[----:B------:R-:W-:Y:S01]  /*10de0*/  IMAD.U32 R15, RZ, RZ, UR5 ;  /* 0x00000005ff0f7e24 */ /* 0x000fe2000f8e00ff */
[----:B------:R-:W-:Y:S01]  /*10df0*/  UMOV UR4, UR24 ;  /* 0x0000001800047c82 */ /* 0x000fe20008000000 */
[C---:B------:R-:W-:Y:S01]  /*10e00*/  VIADD R6, R4.reuse, 0x80 ;  /* 0x0000008004067836 */ /* 0x040fe20000000000 */
[C---:B------:R-:W-:Y:S01]  /*10e10*/  R2UR UR6, R4.reuse ;  /* 0x00000000040672ca */ /* 0x040fe200000e0000 */
[----:B------:R-:W-:Y:S01]  /*10e20*/  UMOV UR26, UR4 ;  /* 0x00000004001a7c82 */ /* 0x000fe20008000000 */
[----:B------:R-:W-:Y:S01]  /*10e30*/  VIADD R8, R4, 0x100 ;  /* 0x0000010004087836 */ /* 0x000fe20000000000 */
[----:B------:R-:W-:Y:S01]  /*10e40*/  UMOV UR16, UR26 ;  /* 0x0000001a00107c82 */ /* 0x000fe20008000000 */
[----:B------:R-:W-:Y:S01]  /*10e50*/  R2UR UR18, R6 ;  /* 0x00000000061272ca */ /* 0x000fe200000e0000 */
[----:B------:R-:W-:Y:S01]  /*10e60*/  UMOV UR20, UR26 ;  /* 0x0000001a00147c82 */ /* 0x000fe20008000000 */
[----:B------:R-:W-:Y:S01]  /*10e70*/  VIADD R6, R4, 0x180 ;  /* 0x0000018004067836 */ /* 0x000fe20000000000 */
[----:B------:R-:W-:Y:S01]  /*10e80*/  R2UR UR22, R8 ;  /* 0x00000000081672ca */ /* 0x000fe200000e0000 */
[----:B------:R-:W-:Y:S01]  /*10e90*/  IMAD.U32 R14, RZ, RZ, UR4 ;  /* 0x00000004ff0e7e24 */ /* 0x000fe2000f8e00ff */
[----:B------:R-:W-:Y:S01]  /*10ea0*/  UMOV UR8, UR26 ;  /* 0x0000001a00087c82 */ /* 0x000fe20008000000 */
[----:B------:R-:W-:Y:S01]  /*10eb0*/  VIADD R12, R4, 0x200 ;  /* 0x00000200040c7836 */ /* 0x000fe20000000000 */
[----:B------:R-:W-:Y:S01]  /*10ec0*/  UMOV UR12, UR26 ;  /* 0x0000001a000c7c82 */ /* 0x000fe20008000000 */
[----:B------:R-:W-:Y:S01]  /*10ed0*/  IMAD.MOV.U32 R13, RZ, RZ, 0x40000040 ;  /* 0x40000040ff0d7424 */ /* 0x000fe200078e00ff */
[----:B------:R-:W-:Y:S01]  /*10ee0*/  HGMMA.64x16x16.F32.BF16 R72, gdesc[UR4], RZ, !UPT, gsb0 ;  /* 0x00200000044879f0 */ /* 0x000fe2000c0018ff */
[----:B------:R-:W-:Y:S01]  /*10ef0*/  R2UR UR6, R6 ;  /* 0x00000000060672ca */ /* 0x000fe200000e0000 */
[----:B------:R-:W-:Y:S01]  /*10f00*/  UMOV UR4, UR26 ;  /* 0x0000001a00047c82 */ /* 0x000fe20008000000 */
[----:B------:R-:W-:Y:S01]  /*10f10*/  R2UR UR7, R7 ;  /* 0x00000000070772ca */ /* 0x000fe200000e0000 */
[----:B------:R-:W-:Y:S01]  /*10f20*/  UMOV UR5, UR27 ;  /* 0x0000001b00057c82 */ /* 0x000fe20008000000 */
[----:B------:R-:W-:Y:S01]  /*10f30*/  R2UR UR10, R12 ;  /* 0x000000000c0a72ca */ /* 0x000fe200000e0000 */
[C---:B------:R-:W-:Y:S01]  /*10f40*/  VIADD R8, R4.reuse, 0x280 ;  /* 0x0000028004087836 */ /* 0x040fe20000000000 */
[----:B------:R-:W-:Y:S01]  /*10f50*/  R2UR UR11, R13 ;  /* 0x000000000d0b72ca */ /* 0x000fe200000e0000 */
[----:B------:R-:W-:Y:S01]  /*10f60*/  IMAD.MOV.U32 R9, RZ, RZ, 0x40000040 ;  /* 0x40000040ff097424 */ /* 0x000fe200078e00ff */
[----:B------:R-:W-:Y:S01]  /*10f70*/  UMOV UR13, UR27 ;  /* 0x0000001b000d7c82 */ /* 0x000fe20008000000 */
[----:B------:R-:W-:Y:S01]  /*10f80*/  VIADD R6, R4, 0x300 ;  /* 0x0000030004067836 */ /* 0x000fe20000000000 */
[----:B------:R-:W-:Y:S01]  /*10f90*/  R2UR UR14, R8 ;  /* 0x00000000080e72ca */ /* 0x000fe200000e0000 */
[----:B------:R-:W-:Y:S01]  /*10fa0*/  IMAD.MOV.U32 R7, RZ, RZ, 0x40000040 ;  /* 0x40000040ff077424 */ /* 0x000fe200078e00ff */
[----:B------:R-:W-:Y:S01]  /*10fb0*/  R2UR UR15, R9 ;  /* 0x00000000090f72ca */ /* 0x000fe200000e0000 */
[C---:B------:R-:W-:Y:S01]  /*10fc0*/  VIADD R8, R4.reuse, 0x2 ;  /* 0x0000000204087836 */ /* 0x040fe20000000000 */
[----:B------:R-:W-:Y:S01]  /*10fd0*/  UMOV UR29, 0x40000040 ;  /* 0x40000040001d7882 */ /* 0x000fe20000000000 */
[----:B------:R-:W-:Y:S01]  /*10fe0*/  IMAD.MOV.U32 R9, RZ, RZ, 0x40000040 ;  /* 0x40000040ff097424 */ /* 0x000fe200078e00ff */
[----:B------:R0:W-:Y:S01]  /*10ff0*/  STL.64 [R1+0x48], R14 ;  /* 0x0000480e01007387 */ /* 0x0001e20000100a00 */
[----:B------:R-:W-:Y:S01]  /*11000*/  VIADD R12, R4, 0x202 ;  /* 0x00000202040c7836 */ /* 0x000fe20000000000 */
[----:B------:R-:W-:Y:S01]  /*11010*/  R2UR UR30, R8 ;  /* 0x00000000081e72ca */ /* 0x000fe200000e0000 */
[----:B------:R-:W-:Y:S01]  /*11020*/  IMAD.MOV.U32 R13, RZ, RZ, 0x40000040 ;  /* 0x40000040ff0d7424 */ /* 0x000fe200078e00ff */
[----:B------:R-:W-:Y:S01]  /*11030*/  R2UR UR31, R9 ;  /* 0x00000000091f72ca */ /* 0x000fe200000e0000 */
[----:B------:R-:W-:Y:S01]  /*11040*/  IMAD.MOV.U32 R9, RZ, RZ, 0x40000040 ;  /* 0x40000040ff097424 */ /* 0x000fe200078e00ff */
[----:B------:R-:W-:-:S02]  /*11050*/  IADD3 R8, R4, 0x102, RZ ;  /* 0x0000010204087810 */ /* 0x000fc40007ffe0ff */
[----:B------:R-:W-:Y:S01]  /*11060*/  P2R R11, PR, RZ, 0x1 ;  /* 0x00000001ff0b7803 */ /* 0x000fe20000000000 */
[----:B0-----:R-:W-:Y:S01]  /*11070*/  IMAD.U32 R15, RZ, RZ, UR29 ;  /* 0x0000001dff0f7e24 */ /* 0x001fe2000f8e00ff */
[----:B------:R-:W-:Y:S02]  /*11080*/  WARPGROUP.DEPBAR.LE gsb0, 0x0 ;  /* 0x00008000000079c5 */ /* 0x000fe40000010000 */
[----:B------:R-:W-:-:S06]  /*11090*/  WARPGROUP.ARRIVE ;  /* 0x00000000000079c5 */ /* 0x000fcc0000000000 */
[----:B------:R-:W-:Y:S01]  /*110a0*/  HGMMA.64x16x16.F32.BF16 R64, gdesc[UR16], RZ, !UPT, gsb0 ;  /* 0x00200000104079f0 */ /* 0x000fe2000c0018ff */
[----:B------:R-:W-:Y:S01]  /*110b0*/  R2UR UR18, R6 ;  /* 0x00000000061272ca */ /* 0x000fe200000e0000 */
[----:B------:R-:W-:Y:S01]  /*110c0*/  UMOV UR16, UR26 ;  /* 0x0000001a00107c82 */ /* 0x000fe20008000000 */
[----:B------:R-:W-:Y:S01]  /*110d0*/  R2UR UR19, R7 ;  /* 0x00000000071372ca */ /* 0x000fe200000e0000 */
[----:B------:R-:W-:Y:S01]  /*110e0*/  UMOV UR17, UR27 ;  /* 0x0000001b00117c82 */ /* 0x000fe20008000000 */
[----:B------:R-:W-:Y:S01]  /*110f0*/  VIADD R6, R4, 0x82 ;  /* 0x0000008204067836 */ /* 0x000fe20000000000 */
[----:B------:R-:W-:Y:S01]  /*11100*/  UMOV UR27, UR29 ;  /* 0x0000001d001b7c82 */ /* 0x000fe20008000000 */
[----:B------:R-:W-:Y:S01]  /*11110*/  IMAD.MOV.U32 R7, RZ, RZ, 0x40000040 ;  /* 0x40000040ff077424 */ /* 0x000fe200078e00ff */
[----:B------:R-:W-:Y:S02]  /*11120*/  WARPGROUP.DEPBAR.LE gsb0, 0x0 ;  /* 0x00008000000079c5 */ /* 0x000fe40000010000 */
[----:B------:R-:W-:-:S06]  /*11130*/  WARPGROUP.ARRIVE ;  /* 0x00000000000079c5 */ /* 0x000fcc0000000000 */
[----:B------:R-:W-:Y:S01]  /*11140*/  HGMMA.64x16x16.F32.BF16 R56, gdesc[UR20], RZ, !UPT, gsb0 ;  /* 0x00200000143879f0 */ /* 0x000fe2000c0018ff */
[----:B------:R-:W-:Y:S01]  /*11150*/  R2UR UR22, R8 ;  /* 0x00000000081672ca */ /* 0x000fe200000e0000 */
[----:B------:R-:W-:Y:S01]  /*11160*/  UMOV UR21, UR27 ;  /* 0x0000001b00157c82 */ /* 0x000fe20008000000 */
[----:B------:R-:W-:Y:S01]  /*11170*/  R2UR UR23, R9 ;  /* 0x00000000091772ca */ /* 0x000fe200000e0000 */
[----:B------:R-:W-:Y:S02]  /*11180*/  VIADD R8, R4, 0x282 ;  /* 0x0000028204087836 */ /* 0x000fe40000000000 */
[----:B------:R-:W-:Y:S01]  /*11190*/  IMAD.MOV.U32 R9, RZ, RZ, 0x40000040 ;  /* 0x40000040ff097424 */ /* 0x000fe200078e00ff */
[----:B------:R-:W-:Y:S02]  /*111a0*/  WARPGROUP.DEPBAR.LE gsb0, 0x0 ;  /* 0x00008000000079c5 */ /* 0x000fe40000010000 */
[----:B------:R-:W-:-:S06]  /*111b0*/  WARPGROUP.ARRIVE ;  /* 0x00000000000079c5 */ /* 0x000fcc0000000000 */
[----:B------:R-:W-:Y:S01]  /*111c0*/  HGMMA.64x16x16.F32.BF16 R48, gdesc[UR4], RZ, !UPT, gsb0 ;  /* 0x00200000043079f0 */ /* 0x000fe2000c0018ff */
[----:B------:R-:W-:Y:S01]  /*111d0*/  UIADD3 UR4, UR24, 0x2, URZ ;  /* 0x0000000218047890 */ /* 0x000fe2000fffe03f */
[----:B------:R-:W-:-:S06]  /*111e0*/  UMOV UR5, UR27 ;  /* 0x0000001b00057c82 */ /* 0x000fcc0008000000 */
[----:B------:R-:W-:Y:S02]  /*111f0*/  UMOV UR28, UR4 ;  /* 0x00000004001c7c82 */ /* 0x000fe40008000000 */
[----:B------:R-:W-:Y:S01]  /*11200*/  UMOV UR26, UR28 ;  /* 0x0000001c001a7c82 */ /* 0x000fe20008000000 */
[----:B------:R-:W-:Y:S01]  /*11210*/  IMAD.U32 R14, RZ, RZ, UR28 ;  /* 0x0000001cff0e7e24 */ /* 0x000fe2000f8e00ff */
[----:B------:R-:W-:Y:S01]  /*11220*/  UMOV UR20, UR26 ;  /* 0x0000001a00147c82 */ /* 0x000fe20008000000 */
[----:B------:R-:W-:-:S03]  /*11230*/  UMOV UR4, UR26 ;  /* 0x0000001a00047c82 */ /* 0x000fc60008000000 */
[----:B------:R0:W-:Y:S01]  /*11240*/  STL.64 [R1+0x40], R14 ;  /* 0x0000400e01007387 */ /* 0x0001e20000100a00 */
        /* <DEDUP_REMOVED lines=52> */
[----:B------:R-:W-:Y:S01]  /*11590*/  HGMMA.64x16x16.F32.BF16 R56, gdesc[UR20], R56, gsb0 ;  /* 0x00200000143879f0 */ /* 0x000fe20008001838 */
[----:B------:R-:W-:Y:S01]  /*115a0*/  R2UR UR22, R8 ;  /* 0x00000000081672ca */ /* 0x000fe200000e0000 */
[----:B------:R-:W-:Y:S01]  /*115b0*/  UMOV UR21, UR27 ;  /* 0x0000001b00157c82 */ /* 0x000fe20008000000 */
[----:B------:R-:W-:Y:S01]  /*115c0*/  R2UR UR23, R9 ;  /* 0x00000000091772ca */ /* 0x000fe200000e0000 */
[----:B------:R-:W-:Y:S02]  /*115d0*/  VIADD R8, R4, 0x284 ;  /* 0x0000028404087836 */ /* 0x000fe40000000000 */
[----:B------:R-:W-:Y:S01]  /*115e0*/  IMAD.MOV.U32 R9, RZ, RZ, 0x40000040 ;  /* 0x40000040ff097424 */ /* 0x000fe200078e00ff */
[----:B------:R-:W-:Y:S02]  /*115f0*/  WARPGROUP.DEPBAR.LE gsb0, 0x0 ;  /* 0x00008000000079c5 */ /* 0x000fe40000010000 */
[----:B------:R-:W-:-:S06]  /*11600*/  WARPGROUP.ARRIVE ;  /* 0x00000000000079c5 */ /* 0x000fcc0000000000 */
[----:B------:R-:W-:Y:S01]  /*11610*/  HGMMA.64x16x16.F32.BF16 R48, gdesc[UR4], R48, gsb0 ;  /* 0x00200000043079f0 */ /* 0x000fe20008001830 */
        /* <DEDUP_REMOVED lines=64> */
[----:B------:R-:W-:Y:S01]  /*11a20*/  VIADD R8, R4, 0x286 ;  /* 0x0000028604087836 */ /* 0x000fe20000000000 */
[----:B------:R-:W-:Y:S01]  /*11a30*/  MOV R9, 0x40000040 ;  /* 0x4000004000097802 */ /* 0x000fe20000000f00 */
        /* <DEDUP_REMOVED lines=147> */
[----:B------:R-:W-:Y:S01]  /*12370*/  UMOV UR4, UR26 ;  /* 0x0000001a00047c82 */ /* 0x000fe20008000000 */
[----:B------:R-:W-:Y:S01]  /*12380*/  UIADD3 UR52, UR24, 0x406, URZ ;  /* 0x0000040618347890 */ /* 0x000fe2000fffe03f */
        /* <DEDUP_REMOVED lines=8> */
[----:B------:R-:W-:-:S02]  /*12410*/  WARPGROUP.DEPBAR.LE gsb0, 0x0 ;  /* 0x00008000000079c5 */ /* 0x000fc40000010000 */
[----:B------:R-:W-:-:S06]  /*12420*/  WARPGROUP.ARRIVE ;  /* 0x00000000000079c5 */ /* 0x000fcc0000000000 */
[----:B------:R-:W-:Y:S01]  /*12430*/  HGMMA.64x16x16.F32.BF16 R40, gdesc[UR8], R40, gsb0 ;  /* 0x00200000082879f0 */ /* 0x000fe20008001828 */
[----:B------:R-:W-:Y:S01]  /*12440*/  R2UR UR10, R12 ;  /* 0x000000000c0a72ca */ /* 0x000fe200000e0000 */
[----:B------:R-:W-:Y:S01]  /*12450*/  UMOV UR8, UR26 ;  /* 0x0000001a00087c82 */ /* 0x000fe20008000000 */
[----:B------:R-:W-:Y:S01]  /*12460*/  R2UR UR11, R13 ;  /* 0x000000000d0b72ca */ /* 0x000fe200000e0000 */
        /* <DEDUP_REMOVED lines=31> */
[C---:B------:R-:W-:Y:S01]  /*12660*/  IADD3 R8, R4.reuse, 0x484, RZ ;  /* 0x0000048404087810 */ /* 0x040fe20007ffe0ff */
[----:B------:R-:W-:Y:S02]  /*12670*/  VIADD R12, R4, 0x584 ;  /* 0x00000584040c7836 */ /* 0x000fe40000000000 */
[----:B------:R-:W-:-:S02]  /*12680*/  IMAD.MOV.U32 R13, RZ, RZ, 0x40000040 ;  /* 0x40000040ff0d7424 */ /* 0x000fc400078e00ff */
[----:B------:R-:W-:Y:S01]  /*12690*/  HGMMA.64x16x16.F32.BF16 R64, gdesc[UR16], R64, gsb0 ;  /* 0x00200000104079f0 */ /* 0x000fe20008001840 */
[----:B------:R-:W-:Y:S01]  /*126a0*/  R2UR UR18, R6 ;  /* 0x00000000061272ca */ /* 0x000fe200000e0000 */
[----:B------:R-:W-:Y:S01]  /*126b0*/  UMOV UR16, UR26 ;  /* 0x0000001a00107c82 */ /* 0x000fe20008000000 */
[----:B------:R-:W-:Y:S01]  /*126c0*/  R2UR UR19, R7 ;  /* 0x00000000071372ca */ /* 0x000fe200000e0000 */
[----:B------:R-:W-:Y:S01]  /*126d0*/  UMOV UR17, UR27 ;  /* 0x0000001b00117c82 */ /* 0x000fe20008000000 */
[----:B------:R-:W-:Y:S01]  /*126e0*/  UMOV UR41, 0x40000040 ;  /* 0x4000004000297882 */ /* 0x000fe20000000000 */
[----:B------:R-:W-:Y:S01]  /*126f0*/  UIADD3 UR36, UR24, 0x806, URZ ;  /* 0x0000080618247890 */ /* 0x000fe2000fffe03f */
[----:B0-----:R-:W-:Y:S01]  /*12700*/  IMAD.U32 R15, RZ, RZ, UR29 ;  /* 0x0000001dff0f7e24 */ /* 0x001fe2000f8e00ff */
[----:B------:R-:W-:Y:S02]  /*12710*/  WARPGROUP.DEPBAR.LE gsb0, 0x0 ;  /* 0x00008000000079c5 */ /* 0x000fe40000010000 */
[----:B------:R-:W-:-:S06]  /*12720*/  WARPGROUP.ARRIVE ;  /* 0x00000000000079c5 */ /* 0x000fcc0000000000 */
[----:B------:R-:W-:Y:S03]  /*12730*/  HGMMA.64x16x16.F32.BF16 R56, gdesc[UR20], R56, gsb0 ;  /* 0x00200000143879f0 */ /* 0x000fe60008001838 */
[----:B------:R-:W-:Y:S02]  /*12740*/  WARPGROUP.DEPBAR.LE gsb0, 0x0 ;  /* 0x00008000000079c5 */ /* 0x000fe40000010000 */
[----:B------:R-:W-:-:S06]  /*12750*/  WARPGROUP.ARRIVE ;  /* 0x00000000000079c5 */ /* 0x000fcc0000000000 */
[----:B------:R-:W-:Y:S01]  /*12760*/  HGMMA.64x16x16.F32.BF16 R48, gdesc[UR4], R48, gsb0 ;  /* 0x00200000043079f0 */ /* 0x000fe20008001830 */
[----:B------:R-:W-:-:S07]  /*12770*/  UIADD3 UR4, UR24, 0x404, URZ ;  /* 0x0000040418047890 */ /* 0x000fce000fffe03f */
[----:B------:R-:W-:Y:S01]  /*12780*/  UMOV UR28, UR4 ;  /* 0x00000004001c7c82 */ /* 0x000fe20008000000 */
[----:B------:R-:W-:Y:S02]  /*12790*/  WARPGROUP.DEPBAR.LE gsb0, 0x0 ;  /* 0x00008000000079c5 */ /* 0x000fe40000010000 */
[----:B------:R-:W-:Y:S01]  /*127a0*/  WARPGROUP.ARRIVE ;  /* 0x00000000000079c5 */ /* 0x000fe20000000000 */
[----:B------:R-:W-:Y:S02]  /*127b0*/  VIADD R6, R4, 0x404 ;  /* 0x0000040404067836 */ /* 0x000fe40000000000 */
[----:B------:R-:W-:Y:S01]  /*127c0*/  IMAD.MOV.U32 R7, RZ, RZ, 0x40000040 ;  /* 0x40000040ff077424 */ /* 0x000fe200078e00ff */
[----:B------:R-:W-:Y:S01]  /*127d0*/  UMOV UR26, UR28 ;  /* 0x0000001c001a7c82 */ /* 0x000fe20008000000 */
[----:B------:R-:W-:Y:S01]  /*127e0*/  UMOV UR27, UR29 ;  /* 0x0000001d001b7c82 */ /* 0x000fe20008000000 */
[----:B------:R-:W-:Y:S01]  /*127f0*/  HGMMA.64x16x16.F32.BF16 R40, gdesc[UR8], R40, gsb0 ;  /* 0x00200000082879f0 */ /* 0x000fe20008001828 */
[----:B------:R-:W-:Y:S01]  /*12800*/  IMAD.MOV.U32 R9, RZ, RZ, 0x40000040 ;  /* 0x40000040ff097424 */ /* 0x000fe200078e00ff */
[----:B------:R-:W-:Y:S01]  /*12810*/  R2UR UR22, R8 ;  /* 0x00000000081672ca */ /* 0x000fe200000e0000 */
[----:B------:R-:W-:Y:S01]  /*12820*/  UMOV UR37, 0x40000040 ;  /* 0x4000004000257882 */ /* 0x000fe20000000000 */
[----:B------:R-:W-:Y:S01]  /*12830*/  IMAD.U32 R14, RZ, RZ, UR28 ;  /* 0x0000001cff0e7e24 */ /* 0x000fe2000f8e00ff */
[----:B------:R-:W-:-:S02]  /*12840*/  WARPGROUP.DEPBAR.LE gsb0, 0x0 ;  /* 0x00008000000079c5 */ /* 0x000fc40000010000 */
        /* <DEDUP_REMOVED lines=15> */
[----:B------:R-:W-:Y:S01]  /*12940*/  R2UR UR23, R9 ;  /* 0x00000000091772ca */ /* 0x000fe200000e0000 */
[----:B------:R-:W-:Y:S01]  /*12950*/  UMOV UR20, UR26 ;  /* 0x0000001a00147c82 */ /* 0x000fe20008000000 */
[----:B------:R-:W-:Y:S01]  /*12960*/  UMOV UR21, UR27 ;  /* 0x0000001b00157c82 */ /* 0x000fe20008000000 */
[----:B------:R-:W-:Y:S01]  /*12970*/  VIADD R6, R4, 0x504 ;  /* 0x0000050404067836 */ /* 0x000fe20000000000 */
[----:B------:R-:W-:Y:S02]  /*12980*/  WARPGROUP.DEPBAR.LE gsb0, 0x0 ;  /* 0x00008000000079c5 */ /* 0x000fe40000010000 */
[----:B------:R-:W-:-:S07]  /*12990*/  WARPGROUP.ARRIVE ;  /* 0x00000000000079c5 */ /* 0x000fce0000000000 */
        /* <DEDUP_REMOVED lines=252> */
[----:B------:R-:W-:Y:S01]  /*13960*/  VIADD R8, R4, 0x984 ;  /* 0x0000098404087836 */ /* 0x000fe20000000000 */
[----:B------:R-:W-:Y:S01]  /*13970*/  UMOV UR12, UR40 ;  /* 0x00000028000c7c82 */ /* 0x000fe20008000000 */
[----:B------:R-:W-:Y:S01]  /*13980*/  IMAD.MOV.U32 R9, RZ, RZ, 0x40000040 ;  /* 0x40000040ff097424 */ /* 0x000fe200078e00ff */
[----:B------:R-:W-:Y:S01]  /*13990*/  UMOV UR13, UR41 ;  /* 0x00000029000d7c82 */ /* 0x000fe20008000000 */
[----:B------:R-:W-:Y:S01]  /*139a0*/  UMOV UR4, UR40 ;  /* 0x0000002800047c82 */ /* 0x000fe20008000000 */
[----:B------:R-:W-:Y:S01]  /*139b0*/  UMOV UR5, UR41 ;  /* 0x0000002900057c82 */ /* 0x000fe20008000000 */
[----:B------:R-:W-:Y:S01]  /*139c0*/  ULDC UR8, c[0x0][0x9d8] ;  /* 0x0002760000087ab9 */ /* 0x000fe20000000800 */
[----:B------:R-:W-:-:S02]  /*139d0*/  WARPGROUP.DEPBAR.LE gsb0, 0x0 ;  /* 0x00008000000079c5 */ /* 0x000fc40000010000 */
[----:B------:R-:W-:-:S06]  /*139e0*/  WARPGROUP.ARRIVE ;  /* 0x00000000000079c5 */ /* 0x000fcc0000000000 */
[----:B------:R-:W-:Y:S01]  /*139f0*/  HGMMA.64x16x16.F32.BF16 R48, gdesc[UR20], R48, gsb0 ;  /* 0x00200000143079f0 */ /* 0x000fe20008001830 */
[----:B------:R-:W-:Y:S02]  /*13a00*/  R2UR UR18, R12 ;  /* 0x000000000c1272ca */ /* 0x000fe400000e0000 */
[----:B------:R-:W-:Y:S01]  /*13a10*/  R2UR UR19, R13 ;  /* 0x000000000d1372ca */ /* 0x000fe200000e0000 */
[----:B------:R-:W-:Y:S02]  /*13a20*/  WARPGROUP.DEPBAR.LE gsb0, 0x0 ;  /* 0x00008000000079c5 */ /* 0x000fe40000010000 */
[----:B------:R-:W-:-:S10]  /*13a30*/  WARPGROUP.ARRIVE ;  /* 0x00000000000079c5 */ /* 0x000fd40000000000 */
        /* <DEDUP_REMOVED lines=62> */
[----:B------:R-:W-:Y:S01]  /*13e20*/  FMUL.FTZ R72, R72, UR8 ;  /* 0x0000000848487c20 */ /* 0x000fe20008410000 */
[----:B------:R-:W-:Y:S01]  /*13e30*/  FMUL.FTZ R73, R73, UR8 ;  /* 0x0000000849497c20 */ /* 0x000fe20008410000 */
[----:B------:R-:W-:Y:S01]  /*13e40*/  FMUL.FTZ R74, R74, UR8 ;  /* 0x000000084a4a7c20 */ /* 0x000fe20008410000 */
[----:B------:R-:W-:Y:S01]  /*13e50*/  FMUL.FTZ R65, R65, UR8 ;  /* 0x0000000841417c20 */ /* 0x000fe20008410000 */
[----:B------:R-:W-:Y:S02]  /*13e60*/  FMUL.FTZ R76, R76, UR8 ;  /* 0x000000084c4c7c20 */ /* 0x000fe40008410000 */
[----:B------:R-:W-:Y:S01]  /*13e70*/  MUFU.TANH R72, R72 ;  /* 0x0000004800487308 */ /* 0x000fe20000002400 */
[----:B------:R-:W-:Y:S01]  /*13e80*/  FMUL.FTZ R77, R77, UR8 ;  /* 0x000000084d4d7c20 */ /* 0x000fe20008410000 */
[----:B------:R-:W-:-:S02]  /*13e90*/  WARPGROUP.DEPBAR.LE gsb0, 0x0 ;  /* 0x00008000000079c5 */ /* 0x000fc40000010000 */
[----:B------:R-:W-:-:S06]  /*13ea0*/  WARPGROUP.ARRIVE ;  /* 0x00000000000079c5 */ /* 0x000fcc0000000000 */
[----:B------:R-:W-:Y:S01]  /*13eb0*/  HGMMA.64x16x16.F32.BF16 R32, gdesc[UR4], R32, gsb0 ;  /* 0x00200000042079f0 */ /* 0x000fe20008001820 */
[----:B------:R-:W0:Y:S01]  /*13ec0*/  MUFU.TANH R8, R74 ;  /* 0x0000004a00087308 */ /* 0x000e220000002400 */
[----:B--2---:R-:W-:Y:S02]  /*13ed0*/  IMAD.IADD R6, R80, 0x1, R151 ;  /* 0x0000000150067824 */ /* 0x004fe400078e0297 */
[----:B------:R-:W-:-:S05]  /*13ee0*/  FMUL.FTZ R64, R64, UR8 ;  /* 0x0000000840407c20 */ /* 0x000fca0008410000 */
[----:B------:R-:W1:Y:S01]  /*13ef0*/  MUFU.TANH R73, R73 ;  /* 0x0000004900497308 */ /* 0x000e620000002400 */
[----:B------:R-:W-:-:S07]  /*13f00*/  IMAD R5, R153, -0x70, R6 ;  /* 0xffffff9099057824 */ /* 0x000fce00078e0206 */
[----:B------:R-:W2:Y:S01]  /*13f10*/  MUFU.TANH R65, R65 ;  /* 0x0000004100417308 */ /* 0x000ea20000002400 */
[----:B------:R-:W-:-:S07]  /*13f20*/  FMUL.FTZ R60, R60, UR8 ;  /* 0x000000083c3c7c20 */ /* 0x000fce0008410000 */
[----:B------:R-:W3:Y:S01]  /*13f30*/  MUFU.TANH R76, R76 ;  /* 0x0000004c004c7308 */ /* 0x000ee20000002400 */
[----:B------:R-:W-:Y:S01]  /*13f40*/  FMUL.FTZ R75, R75, UR8 ;  /* 0x000000084b4b7c20 */ /* 0x000fe20008410000 */
[----:B------:R-:W-:Y:S01]  /*13f50*/  IMAD.MOV.U32 R7, RZ, RZ, 0x40000040 ;  /* 0x40000040ff077424 */ /* 0x000fe200078e00ff */
[----:B------:R-:W-:-:S05]  /*13f60*/  ISETP.GT.AND P4, PT, R5, RZ, PT ;  /* 0x000000ff0500720c */ /* 0x000fca0003f84270 */
[----:B------:R-:W-:Y:S01]  /*13f70*/  MUFU.TANH R77, R77 ;  /* 0x0000004d004d7308 */ /* 0x000fe20000002400 */
[----:B------:R-:W-:Y:S01]  /*13f80*/  ISETP.GT.AND P2, PT, R5, 0x1, PT ;  /* 0x000000010500780c */ /* 0x000fe20003f44270 */
[----:B------:R-:W-:Y:S01]  /*13f90*/  FMUL.FTZ R68, R68, UR8 ;  /* 0x0000000844447c20 */ /* 0x000fe20008410000 */
[----:B------:R-:W-:Y:S01]  /*13fa0*/  FMUL.FTZ R78, R78, UR8 ;  /* 0x000000084e4e7c20 */ /* 0x000fe20008410000 */
[----:B------:R-:W-:Y:S01]  /*13fb0*/  FMUL.FTZ R54, R54, UR8 ;  /* 0x0000000836367c20 */ /* 0x000fe20008410000 */
[----:B0-----:R-:W-:-:S03]  /*13fc0*/  FSEL R8, R8, -INF , P4 ;  /* 0xff80000008087808 */ /* 0x001fc60002000000 */
[----:B------:R-:W-:Y:S01]  /*13fd0*/  MUFU.TANH R64, R64 ;  /* 0x0000004000407308 */ /* 0x000fe20000002400 */
[----:B------:R-:W-:Y:S01]  /*13fe0*/  FMUL.FTZ R66, R66, UR8 ;  /* 0x0000000842427c20 */ /* 0x000fe20008410000 */
[----:B------:R-:W-:Y:S01]  /*13ff0*/  R2UR UR7, R7 ;  /* 0x00000000070772ca */ /* 0x000fe200000e0000 */
[----:B------:R-:W-:Y:S01]  /*14000*/  FMUL.FTZ R69, R69, UR8 ;  /* 0x0000000845457c20 */ /* 0x000fe20008410000 */
[----:B------:R-:W-:-:S04]  /*14010*/  IADD3 R6, R4, 0xa06, RZ ;  /* 0x00000a0604067810 */ /* 0x000fc80007ffe0ff */
[----:B------:R0:W-:Y:S01]  /*14020*/  MUFU.TANH R13, R60 ;  /* 0x0000003c000d7308 */ /* 0x0001e20000002400 */
[----:B------:R-:W-:Y:S02]  /*14030*/  ISETP.GT.AND P3, PT, R5, 0x8, PT ;  /* 0x000000080500780c */ /* 0x000fe40003f64270 */
[----:B-1----:R-:W-:Y:S01]  /*14040*/  FSEL R7, R73, -INF , P2 ;  /* 0xff80000049077808 */ /* 0x002fe20001000000 */
[----:B------:R1:W-:Y:S04]  /*14050*/  STL.64 [R1+0x18], R14 ;  /* 0x0000180e01007387 */ /* 0x0003e80000100a00 */
[----:B------:R-:W4:Y:S01]  /*14060*/  MUFU.TANH R3, R75 ;  /* 0x0000004b00037308 */ /* 0x000f220000002400 */
[----:B0-----:R-:W-:Y:S02]  /*14070*/  FSEL R60, R72, -INF , P4 ;  /* 0xff800000483c7808 */ /* 0x001fe40002000000 */
[----:B------:R-:W-:Y:S01]  /*14080*/  ISETP.GT.AND P4, PT, R5, 0x11, PT ;  /* 0x000000110500780c */ /* 0x000fe20003f84270 */
[----:B------:R-:W-:Y:S01]  /*14090*/  FMUL.FTZ R79, R79, UR8 ;  /* 0x000000084f4f7c20 */ /* 0x000fe20008410000 */
[----:B------:R-:W-:Y:S01]  /*140a0*/  FMUL.FTZ R58, R58, UR8 ;  /* 0x000000083a3a7c20 */ /* 0x000fe20008410000 */
[----:B------:R-:W-:-:S02]  /*140b0*/  R2UR UR6, R6 ;  /* 0x00000000060672ca */ /* 0x000fc400000e0000 */
[----:B------:R-:W0:Y:S01]  /*140c0*/  MUFU.TANH R10, R78 ;  /* 0x0000004e000a7308 */ /* 0x000e220000002400 */
[----:B------:R-:W-:Y:S01]  /*140d0*/  ISETP.GT.AND P6, PT, R5, 0x9, PT ;  /* 0x000000090500780c */ /* 0x000fe20003fc4270 */
[----:B------:R-:W-:Y:S01]  /*140e0*/  FMUL.FTZ R56, R56, UR8 ;  /* 0x0000000838387c20 */ /* 0x000fe20008410000 */
[----:B------:R-:W-:-:S05]  /*140f0*/  FMUL.FTZ R62, R62, UR8 ;  /* 0x000000083e3e7c20 */ /* 0x000fca0008410000 */
[----:B------:R2:W-:Y:S01]  /*14100*/  MUFU.TANH R21, R54 ;  /* 0x0000003600157308 */ /* 0x0005e20000002400 */
[----:B------:R-:W-:Y:S01]  /*14110*/  ISETP.GT.AND P5, PT, R5, 0x10, PT ;  /* 0x000000100500780c */ /* 0x000fe20003fa4270 */
[----:B------:R-:W-:-:S06]  /*14120*/  FMUL.FTZ R57, R57, UR8 ;  /* 0x0000000839397c20 */ /* 0x000fcc0008410000 */
[----:B-1----:R3:W-:Y:S01]  /*14130*/  MUFU.TANH R14, R66 ;  /* 0x00000042000e7308 */ /* 0x0027e20000002400 */
[----:B--2---:R-:W-:Y:S02]  /*14140*/  FSEL R54, R65, -INF , P4 ;  /* 0xff80000041367808 */ /* 0x004fe40002000000 */
[----:B------:R-:W-:-:S05]  /*14150*/  FMNMX.FTZ R65, R60, R7, !PT ;  /* 0x000000073c417209 */ /* 0x000fca0007810000 */
[----:B------:R-:W1:Y:S01]  /*14160*/  MUFU.TANH R68, R68 ;  /* 0x0000004400447308 */ /* 0x000e620000002400 */
[----:B---3--:R-:W-:Y:S01]  /*14170*/  FSEL R66, R76, -INF , P3 ;  /* 0xff8000004c427808 */ /* 0x008fe20001800000 */
[----:B------:R-:W-:Y:S01]  /*14180*/  FMUL.FTZ R67, R67, UR8 ;  /* 0x0000000843437c20 */ /* 0x000fe20008410000 */
[----:B------:R-:W-:Y:S02]  /*14190*/  WARPGROUP.DEPBAR.LE gsb0, 0x0 ;  /* 0x00008000000079c5 */ /* 0x000fe40000010000 */
[----:B------:R-:W-:-:S03]  /*141a0*/  FMNMX.FTZ R65, R66, R65, !PT ;  /* 0x0000004142417209 */ /* 0x000fc60007810000 */
[----:B------:R-:W2:Y:S01]  /*141b0*/  MUFU.TANH R12, R79 ;  /* 0x0000004f000c7308 */ /* 0x000ea20000002400 */
[----:B------:R-:W-:Y:S01]  /*141c0*/  WARPGROUP.ARRIVE ;  /* 0x00000000000079c5 */ /* 0x000fe20000000000 */
[----:B------:R-:W-:-:S06]  /*141d0*/  FMUL.FTZ R70, R70, UR8 ;  /* 0x0000000846467c20 */ /* 0x000fcc0008410000 */
[----:B------:R-:W-:Y:S08]  /*141e0*/  MUFU.TANH R69, R69 ;  /* 0x0000004500457308 */ /* 0x000ff00000002400 */
[----:B------:R3:W-:Y:S01]  /*141f0*/  MUFU.TANH R9, R58 ;  /* 0x0000003a00097308 */ /* 0x0007e20000002400 */
[----:B----4-:R-:W-:Y:S01]  /*14200*/  FSEL R3, R3, -INF , P2 ;  /* 0xff80000003037808 */ /* 0x010fe20001000000 */
[----:B------:R-:W-:Y:S01]  /*14210*/  UMOV UR4, UR36 ;  /* 0x0000002400047c82 */ /* 0x000fe20008000000 */
[----:B---3--:R-:W-:-:S05]  /*14220*/  FSEL R58, R77, -INF , P6 ;  /* 0xff8000004d3a7808 */ /* 0x008fca0003000000 */
[----:B------:R-:W3:Y:S01]  /*14230*/  MUFU.TANH R56, R56 ;  /* 0x0000003800387308 */ /* 0x000ee20000002400 */
[----:B------:R-:W-:Y:S01]  /*14240*/  FMNMX.FTZ R65, R58, R65, !PT ;  /* 0x000000413a417209 */ /* 0x000fe20007810000 */
[----:B------:R-:W-:-:S06]  /*14250*/  UMOV UR5, UR37 ;  /* 0x0000002500057c82 */ /* 0x000fcc0008000000 */
[----:B------:R4:W-:Y:S01]  /*14260*/  MUFU.TANH R15, R62 ;  /* 0x0000003e000f7308 */ /* 0x0009e20000002400 */
[----:B------:R-:W-:Y:S01]  /*14270*/  FMUL.FTZ R71, R71, UR8 ;  /* 0x0000000847477c20 */ /* 0x000fe20008410000 */
[----:B------:R-:W-:Y:S01]  /*14280*/  ISETP.GT.AND P2, PT, R5, 0x18, PT ;  /* 0x000000180500780c */ /* 0x000fe20003f44270 */
[----:B------:R-:W-:Y:S01]  /*14290*/  FMUL.FTZ R61, R61, UR8 ;  /* 0x000000083d3d7c20 */ /* 0x000fe20008410000 */
[----:B------:R-:W-:Y:S04]  /*142a0*/  HGMMA.64x16x16.F32.BF16 R24, gdesc[UR4], R24, gsb0 ;  /* 0x00200000041879f0 */ /* 0x000fe80008001818 */
[----:B------:R-:W5:Y:S01]  /*142b0*/  MUFU.TANH R20, R67 ;  /* 0x0000004300147308 */ /* 0x000f620000002400 */
[----:B----4-:R-:W-:Y:S01]  /*142c0*/  FSEL R62, R64, -INF , P5 ;  /* 0xff800000403e7808 */ /* 0x010fe20002800000 */
[----:B------:R-:W-:Y:S01]  /*142d0*/  FMUL.FTZ R52, R52, UR8 ;  /* 0x0000000834347c20 */ /* 0x000fe20008410000 */
[----:B0-----:R-:W-:-:S05]  /*142e0*/  FSEL R10, R10, -INF , P3 ;  /* 0xff8000000a0a7808 */ /* 0x001fca0001800000 */
[----:B------:R-:W0:Y:S01]  /*142f0*/  MUFU.TANH R57, R57 ;  /* 0x0000003900397308 */ /* 0x000e220000002400 */
[----:B------:R-:W-:Y:S01]  /*14300*/  FMNMX.FTZ R65, R62, R65, !PT ;  /* 0x000000413e417209 */ /* 0x000fe20007810000 */
[----:B------:R-:W-:Y:S01]  /*14310*/  FMUL.FTZ R48, R48, UR8 ;  /* 0x0000000830307c20 */ /* 0x000fe20008410000 */
[----:B------:R-:W-:Y:S01]  /*14320*/  ISETP.GT.AND P3, PT, R5, 0x19, PT ;  /* 0x000000190500780c */ /* 0x000fe20003f64270 */
[----:B------:R-:W-:Y:S01]  /*14330*/  FMUL.FTZ R59, R59, UR8 ;  /* 0x000000083b3b7c20 */ /* 0x000fe20008410000 */
[----:B-1----:R-:W-:Y:S01]  /*14340*/  FSEL R6, R68, -INF , P2 ;  /* 0xff80000044067808 */ /* 0x002fe20001000000 */
[----:B------:R-:W-:Y:S02]  /*14350*/  FMUL.FTZ R49, R49, UR8 ;  /* 0x0000000831317c20 */ /* 0x000fe40008410000 */
[----:B------:R-:W1:Y:S01]  /*14360*/  MUFU.TANH R70, R70 ;  /* 0x0000004600467308 */ /* 0x000e620000002400 */
[----:B------:R-:W-:Y:S02]  /*14370*/  FMNMX.FTZ R65, R54, R65, !PT ;  /* 0x0000004136417209 */ /* 0x000fe40007810000 */
[----:B------:R-:W-:Y:S01]  /*14380*/  FSEL R14, R14, -INF , P5 ;  /* 0xff8000000e0e7808 */ /* 0x000fe20002800000 */
[----:B------:R-:W-:Y:S01]  /*14390*/  FMUL.FTZ R40, R40, UR8 ;  /* 0x0000000828287c20 */ /* 0x000fe20008410000 */
[----:B--2---:R-:W-:Y:S01]  /*143a0*/  FSEL R12, R12, -INF , P6 ;  /* 0xff8000000c0c7808 */ /* 0x004fe20003000000 */
[----:B------:R-:W-:-:S02]  /*143b0*/  FMUL.FTZ R63, R63, UR8 ;  /* 0x000000083f3f7c20 */ /* 0x000fc40008410000 */
[----:B------:R-:W-:Y:S01]  /*143c0*/  MUFU.TANH R71, R71 ;  /* 0x0000004700477308 */ /* 0x000fe20000002400 */
[----:B------:R-:W-:Y:S01]  /*143d0*/  ISETP.GT.AND P6, PT, R5, 0x20, PT ;  /* 0x000000200500780c */ /* 0x000fe20003fc4270 */
[----:B------:R-:W-:Y:S01]  /*143e0*/  FMUL.FTZ R53, R53, UR8 ;  /* 0x0000000835357c20 */ /* 0x000fe20008410000 */
[----:B------:R-:W-:Y:S01]  /*143f0*/  FMNMX.FTZ R65, R6, R65, !PT ;  /* 0x0000004106417209 */ /* 0x000fe20007810000 */
[----:B------:R-:W-:Y:S01]  /*14400*/  FMUL.FTZ R42, R42, UR8 ;  /* 0x000000082a2a7c20 */ /* 0x000fe20008410000 */
[----:B------:R-:W-:Y:S01]  /*14410*/  FMUL.FTZ R50, R50, UR8 ;  /* 0x0000000832327c20 */ /* 0x000fe20008410000 */
[----:B------:R-:W-:Y:S01]  /*14420*/  FMUL.FTZ R46, R46, UR8 ;  /* 0x000000082e2e7c20 */ /* 0x000fe20008410000 */
[----:B------:R-:W-:Y:S01]  /*14430*/  FMUL.FTZ R51, R51, UR8 ;  /* 0x0000000833337c20 */ /* 0x000fe20008410000 */
[----:B------:R-:W2:Y:S01]  /*14440*/  MUFU.TANH R61, R61 ;  /* 0x0000003d003d7308 */ /* 0x000ea20000002400 */
[----:B------:R-:W-:Y:S01]  /*14450*/  ISETP.GT.AND P5, PT, R5, 0x21, PT ;  /* 0x000000210500780c */ /* 0x000fe20003fa4270 */
[----:B------:R-:W-:Y:S01]  /*14460*/  FMUL.FTZ R41, R41, UR8 ;  /* 0x0000000829297c20 */ /* 0x000fe20008410000 */
[----:B---3--:R-:W-:Y:S01]  /*14470*/  FSEL R64, R56, -INF , P6 ;  /* 0xff80000038407808 */ /* 0x008fe20003000000 */
[----:B------:R-:W-:Y:S01]  /*14480*/  FMUL.FTZ R44, R44, UR8 ;  /* 0x000000082c2c7c20 */ /* 0x000fe20008410000 */
[----:B------:R-:W-:Y:S01]  /*14490*/  FMUL.FTZ R55, R55, UR8 ;  /* 0x0000000837377c20 */ /* 0x000fe20008410000 */
[----:B------:R-:W-:Y:S01]  /*144a0*/  FMUL.FTZ R45, R45, UR8 ;  /* 0x000000082d2d7c20 */ /* 0x000fe20008410000 */
[----:B------:R-:W-:Y:S01]  /*144b0*/  FMUL.FTZ R43, R43, UR8 ;  /* 0x000000082b2b7c20 */ /* 0x000fe20008410000 */
[----:B------:R3:W-:Y:S01]  /*144c0*/  MUFU.TANH R78, R52 ;  /* 0x00000034004e7308 */ /* 0x0007e20000002400 */
[----:B-----5:R-:W-:Y:S01]  /*144d0*/  FSEL R20, R20, -INF , P4 ;  /* 0xff80000014147808 */ /* 0x020fe20002000000 */
[----:B------:R-:W-:Y:S01]  /*144e0*/  FMUL.FTZ R33, R33, UR8 ;  /* 0x0000000821217c20 */ /* 0x000fe20008410000 */
[----:B------:R-:W-:Y:S01]  /*144f0*/  FMUL.FTZ R47, R47, UR8 ;  /* 0x000000082f2f7c20 */ /* 0x000fe20008410000 */
[----:B------:R-:W-:Y:S01]  /*14500*/  FMUL.FTZ R37, R37, UR8 ;  /* 0x0000000825257c20 */ /* 0x000fe20008410000 */
[----:B------:R-:W-:Y:S01]  /*14510*/  FMUL.FTZ R35, R35, UR8 ;  /* 0x0000000823237c20 */ /* 0x000fe20008410000 */
[----:B------:R-:W-:Y:S01]  /*14520*/  ULDC UR4, c[0x0][0x988] ;  /* 0x0002620000047ab9 */ /* 0x000fe20000000800 */
[----:B---3--:R-:W-:Y:S01]  /*14530*/  FSEL R52, R69, -INF , P3 ;  /* 0xff80000045347808 */ /* 0x008fe20001800000 */
[----:B------:R-:W3:Y:S03]  /*14540*/  MUFU.TANH R48, R48 ;  /* 0x0000003000307308 */ /* 0x000ee60000002400 */
[----:B------:R-:W-:-:S02]  /*14550*/  FMNMX.FTZ R65, R52, R65, !PT ;  /* 0x0000004134417209 */ /* 0x000fc40007810000 */
[----:B------:R-:W-:-:S03]  /*14560*/  ISETP.GT.AND P4, PT, R5, 0x28, PT ;  /* 0x000000280500780c */ /* 0x000fc60003f84270 */
[----:B------:R-:W-:Y:S01]  /*14570*/  MUFU.TANH R59, R59 ;  /* 0x0000003b003b7308 */ /* 0x000fe20000002400 */
[----:B0-----:R-:W-:Y:S02]  /*14580*/  FSEL R68, R57, -INF , P5 ;  /* 0xff80000039447808 */ /* 0x001fe40002800000 */
[----:B------:R-:W-:-:S05]  /*14590*/  FMNMX.FTZ R65, R64, R65, !PT ;  /* 0x0000004140417209 */ /* 0x000fca0007810000 */
[----:B------:R-:W0:Y:S01]  /*145a0*/  MUFU.TANH R49, R49 ;  /* 0x0000003100317308 */ /* 0x000e220000002400 */
[----:B------:R-:W-:-:S07]  /*145b0*/  FMNMX.FTZ R65, R68, R65, !PT ;  /* 0x0000004144417209 */ /* 0x000fce0007810000 */
[----:B------:R1:W-:Y:S02]  /*145c0*/  MUFU.TANH R86, R40 ;  /* 0x0000002800567308 */ /* 0x0003e40000002400 */
[----:B-1----:R-:W-:Y:S02]  /*145d0*/  FSEL R40, R70, -INF , P2 ;  /* 0xff80000046287808 */ /* 0x002fe40001000000 */
[----:B------:R-:W-:Y:S02]  /*145e0*/  ISETP.GT.AND P2, PT, R5, 0x29, PT ;  /* 0x000000290500780c */ /* 0x000fe40003f44270 */
[----:B------:R-:W-:Y:S02]  /*145f0*/  FSEL R70, R13, -INF , P4 ;  /* 0xff8000000d467808 */ /* 0x000fe40002000000 */
[----:B------:R-:W-:Y:S01]  /*14600*/  MUFU.TANH R63, R63 ;  /* 0x0000003f003f7308 */ /* 0x000fe20000002400 */
[----:B--2---:R-:W-:Y:S02]  /*14610*/  FSEL R72, R61, -INF , P2 ;  /* 0xff8000003d487808 */ /* 0x004fe40001000000 */
[----:B------:R-:W-:-:S05]  /*14620*/  FMNMX.FTZ R65, R70, R65, !PT ;  /* 0x0000004146417209 */ /* 0x000fca0007810000 */
[----:B------:R1:W-:Y:S01]  /*14630*/  MUFU.TANH R67, R42 ;  /* 0x0000002a00437308 */ /* 0x0003e20000002400 */
[----:B------:R-:W-:-:S07]  /*14640*/  FMNMX.FTZ R65, R72, R65, !PT ;  /* 0x0000004148417209 */ /* 0x000fce0007810000 */
[----:B------:R-:W2:Y:S01]  /*14650*/  MUFU.TANH R53, R53 ;  /* 0x0000003500357308 */ /* 0x000ea20000002400 */
[----:B-1----:R-:W-:Y:S02]  /*14660*/  FSEL R42, R71, -INF , P3 ;  /* 0xff800000472a7808 */ /* 0x002fe40001800000 */
[----:B------:R-:W-:-:S05]  /*14670*/  ISETP.GT.AND P3, PT, R5, 0x30, PT ;  /* 0x000000300500780c */ /* 0x000fca0003f64270 */
[----:B------:R1:W-:Y:S01]  /*14680*/  MUFU.TANH R4, R46 ;  /* 0x0000002e00047308 */ /* 0x0003e20000002400 */
[----:B---3--:R-:W-:-:S07]  /*14690*/  FSEL R74, R48, -INF , P3 ;  /* 0xff800000304a7808 */ /* 0x008fce0001800000 */
[----:B------:R-:W3:Y:S01]  /*146a0*/  MUFU.TANH R50, R50 ;  /* 0x0000003200327308 */ /* 0x000ee20000002400 */
[----:B-1----:R-:W-:Y:S01]  /*146b0*/  FMUL.FTZ R46, R32, UR8 ;  /* 0x00000008202e7c20 */ /* 0x002fe20008410000 */
[----:B------:R-:W-:Y:S02]  /*146c0*/  FSEL R32, R9, -INF , P6 ;  /* 0xff80000009207808 */ /* 0x000fe40003000000 */
[----:B------:R-:W-:Y:S02]  /*146d0*/  ISETP.GT.AND P6, PT, R5, 0x31, PT ;  /* 0x000000310500780c */ /* 0x000fe40003fc4270 */
[----:B------:R-:W-:Y:S02]  /*146e0*/  FMNMX.FTZ R65, R74, R65, !PT ;  /* 0x000000414a417209 */ /* 0x000fe40007810000 */
[----:B------:R-:W1:Y:S01]  /*146f0*/  MUFU.TANH R51, R51 ;  /* 0x0000003300337308 */ /* 0x000e620000002400 */
[----:B0-----:R-:W-:Y:S01]  /*14700*/  FSEL R76, R49, -INF , P6 ;  /* 0xff800000314c7808 */ /* 0x001fe20003000000 */
[----:B------:R-:W-:Y:S01]  /*14710*/  FMUL.FTZ R9, R34, UR8 ;  /* 0x0000000822097c20 */ /* 0x000fe20008410000 */
[----:B------:R-:W-:-:S05]  /*14720*/  FSEL R34, R15, -INF , P4 ;  /* 0xff8000000f227808 */ /* 0x000fca0002000000 */
[----:B------:R0:W-:Y:S01]  /*14730*/  MUFU.TANH R94, R44 ;  /* 0x0000002c005e7308 */ /* 0x0001e20000002400 */
[----:B------:R-:W-:Y:S02]  /*14740*/  ISETP.GT.AND P4, PT, R5, 0x39, PT ;  /* 0x000000390500780c */ /* 0x000fe40003f84270 */
[----:B------:R-:W-:-:S05]  /*14750*/  FMNMX.FTZ R65, R76, R65, !PT ;  /* 0x000000414c417209 */ /* 0x000fca0007810000 */
[----:B------:R-:W4:Y:S01]  /*14760*/  MUFU.TANH R41, R41 ;  /* 0x0000002900297308 */ /* 0x000f220000002400 */
[----:B0-----:R-:W-:Y:S02]  /*14770*/  FSEL R44, R59, -INF , P5 ;  /* 0xff8000003b2c7808 */ /* 0x001fe40002800000 */
[----:B------:R-:W-:-:S04]  /*14780*/  ISETP.GT.AND P5, PT, R5, 0x38, PT ;  /* 0x000000380500780c */ /* 0x000fc80003fa4270 */
[----:B------:R-:W-:Y:S01]  /*14790*/  FSEL R78, R78, -INF , P5 ;  /* 0xff8000004e4e7808 */ /* 0x000fe20002800000 */
[----:B------:R-:W0:Y:S01]  /*147a0*/  MUFU.TANH R55, R55 ;  /* 0x0000003700377308 */ /* 0x000e220000002400 */
[----:B--2---:R-:W-:Y:S02]  /*147b0*/  FSEL R82, R53, -INF , P4 ;  /* 0xff80000035527808 */ /* 0x004fe40002000000 */
[----:B------:R-:W-:Y:S01]  /*147c0*/  FMNMX.FTZ R65, R78, R65, !PT ;  /* 0x000000414e417209 */ /* 0x000fe20007810000 */
[----:B------:R-:W-:-:S04]  /*147d0*/  FMUL.FTZ R13, R36, UR8 ;  /* 0x00000008240d7c20 */ /* 0x000fc80008410000 */
[----:B------:R2:W-:Y:S01]  /*147e0*/  MUFU.TANH R98, R46 ;  /* 0x0000002e00627308 */ /* 0x0005e20000002400 */
[----:B---3--:R-:W-:Y:S02]  /*147f0*/  FSEL R36, R50, -INF , P3 ;  /* 0xff80000032247808 */ /* 0x008fe40001800000 */
[----:B------:R-:W-:-:S05]  /*14800*/  ISETP.GT.AND P3, PT, R5, 0x41, PT ;  /* 0x000000410500780c */ /* 0x000fca0003f64270 */
[----:B------:R-:W3:Y:S01]  /*14810*/  MUFU.TANH R45, R45 ;  /* 0x0000002d002d7308 */ /* 0x000ee20000002400 */
[----:B--2---:R-:W-:Y:S02]  /*14820*/  FSEL R46, R63, -INF , P2 ;  /* 0xff8000003f2e7808 */ /* 0x004fe40001000000 */
[----:B------:R-:W-:Y:S02]  /*14830*/  ISETP.GT.AND P2, PT, R5, 0x40, PT ;  /* 0x000000400500780c */ /* 0x000fe40003f44270 */
[----:B------:R-:W-:-:S03]  /*14840*/  FMNMX.FTZ R65, R82, R65, !PT ;  /* 0x0000004152417209 */ /* 0x000fc60007810000 */
[----:B------:R-:W2:Y:S01]  /*14850*/  MUFU.TANH R43, R43 ;  /* 0x0000002b002b7308 */ /* 0x000ea20000002400 */
[----:B------:R-:W-:Y:S02]  /*14860*/  FSEL R86, R86, -INF , P2 ;  /* 0xff80000056567808 */ /* 0x000fe40001000000 */
[----:B-1----:R-:W-:Y:S02]  /*14870*/  FSEL R48, R51, -INF , P6 ;  /* 0xff80000033307808 */ /* 0x002fe40003000000 */
[----:B------:R-:W-:Y:S02]  /*14880*/  ISETP.GT.AND P6, PT, R5, 0x48, PT ;  /* 0x000000480500780c */ /* 0x000fe40003fc4270 */
[----:B----4-:R-:W-:Y:S01]  /*14890*/  FSEL R90, R41, -INF , P3 ;  /* 0xff800000295a7808 */ /* 0x010fe20001800000 */
[----:B------:R-:W1:Y:S01]  /*148a0*/  MUFU.TANH R33, R33 ;  /* 0x0000002100217308 */ /* 0x000e620000002400 */
[----:B------:R-:W-:Y:S02]  /*148b0*/  FMNMX.FTZ R65, R86, R65, !PT ;  /* 0x0000004156417209 */ /* 0x000fe40007810000 */
[----:B------:R-:W-:Y:S01]  /*148c0*/  FSEL R50, R21, -INF , P5 ;  /* 0xff80000015327808 */ /* 0x000fe20002800000 */
[----:B------:R-:W-:-:S02]  /*148d0*/  WARPGROUP.DEPBAR.LE gsb0, 0x0 ;  /* 0x00008000000079c5 */ /* 0x000fc40000010000 */
[----:B------:R-:W-:Y:S02]  /*148e0*/  ISETP.GT.AND P5, PT, R5, 0x49, PT ;  /* 0x000000490500780c */ /* 0x000fe40003fa4270 */
[----:B------:R-:W4:Y:S01]  /*148f0*/  MUFU.TANH R13, R13 ;  /* 0x0000000d000d7308 */ /* 0x000f220000002400 */
[----:B------:R-:W-:Y:S01]  /*14900*/  FSEL R94, R94, -INF , P6 ;  /* 0xff8000005e5e7808 */ /* 0x000fe20003000000 */
[----:B------:R-:W-:Y:S01]  /*14910*/  FMUL.FTZ R21, R24, UR8 ;  /* 0x0000000818157c20 */ /* 0x000fe20008410000 */
[----:B------:R-:W-:Y:S01]  /*14920*/  FMNMX.FTZ R65, R90, R65, !PT ;  /* 0x000000415a417209 */ /* 0x000fe20007810000 */
[----:B------:R-:W-:Y:S01]  /*14930*/  FMUL.FTZ R15, R38, UR8 ;  /* 0x00000008260f7c20 */ /* 0x000fe20008410000 */
[----:B0-----:R-:W-:-:S03]  /*14940*/  FSEL R38, R55, -INF , P4 ;  /* 0xff80000037267808 */ /* 0x001fc60002000000 */
[----:B------:R-:W0:Y:S01]  /*14950*/  MUFU.TANH R47, R47 ;  /* 0x0000002f002f7308 */ /* 0x000e220000002400 */
[----:B------:R-:W-:Y:S01]  /*14960*/  ISETP.GT.AND P4, PT, R5, 0x50, PT ;  /* 0x000000500500780c */ /* 0x000fe20003f84270 */
[----:B------:R-:W-:Y:S01]  /*14970*/  FMUL.FTZ R25, R25, UR8 ;  /* 0x0000000819197c20 */ /* 0x000fe20008410000 */
[----:B---3--:R-:W-:Y:S02]  /*14980*/  FSEL R96, R45, -INF , P5 ;  /* 0xff8000002d607808 */ /* 0x008fe40002800000 */
[----:B------:R-:W-:-:S03]  /*14990*/  FMNMX.FTZ R65, R94, R65, !PT ;  /* 0x000000415e417209 */ /* 0x000fc60007810000 */
[----:B------:R-:W3:Y:S01]  /*149a0*/  MUFU.TANH R37, R37 ;  /* 0x0000002500257308 */ /* 0x000ee20000002400 */
[----:B--2---:R-:W-:Y:S01]  /*149b0*/  FSEL R56, R43, -INF , P3 ;  /* 0xff8000002b387808 */ /* 0x004fe20001800000 */
[----:B------:R-:W-:Y:S01]  /*149c0*/  FMUL.FTZ R41, R28, UR8 ;  /* 0x000000081c297c20 */ /* 0x000fe20008410000 */
[----:B------:R-:W-:Y:S02]  /*149d0*/  ISETP.GT.AND P3, PT, R5, 0x51, PT ;  /* 0x000000510500780c */ /* 0x000fe40003f64270 */
[----:B------:R-:W-:-:S03]  /*149e0*/  FSEL R98, R98, -INF , P4 ;  /* 0xff80000062627808 */ /* 0x000fc60002000000 */
[----:B------:R-:W2:Y:S01]  /*149f0*/  MUFU.TANH R9, R9 ;  /* 0x0000000900097308 */ /* 0x000ea20000002400 */
[----:B------:R-:W-:Y:S02]  /*14a00*/  FMNMX.FTZ R65, R96, R65, !PT ;  /* 0x0000004160417209 */ /* 0x000fe40007810000 */
[----:B------:R-:W-:-:S05]  /*14a10*/  FSEL R24, R67, -INF , P2 ;  /* 0xff80000043187808 */ /* 0x000fca0001000000 */
[----:B------:R-:W5:Y:S01]  /*14a20*/  MUFU.TANH R21, R21 ;  /* 0x0000001500157308 */ /* 0x000f620000002400 */
[----:B------:R-:W-:Y:S01]  /*14a30*/  ISETP.GT.AND P2, PT, R5, 0x58, PT ;  /* 0x000000580500780c */ /* 0x000fe20003f44270 */
[----:B------:R-:W-:Y:S01]  /*14a40*/  FMUL.FTZ R29, R29, UR8 ;  /* 0x000000081d1d7c20 */ /* 0x000fe20008410000 */
[----:B-1----:R-:W-:Y:S02]  /*14a50*/  FSEL R100, R33, -INF , P3 ;  /* 0xff80000021647808 */ /* 0x002fe40001800000 */
[----:B------:R-:W-:-:S03]  /*14a60*/  FMNMX.FTZ R65, R98, R65, !PT ;  /* 0x0000004162417209 */ /* 0x000fc60007810000 */
[----:B------:R-:W1:Y:S01]  /*14a70*/  MUFU.TANH R35, R35 ;  /* 0x0000002300237308 */ /* 0x000e620000002400 */
[----:B------:R-:W-:Y:S02]  /*14a80*/  FSEL R28, R4, -INF , P6 ;  /* 0xff800000041c7808 */ /* 0x000fe40003000000 */
[----:B------:R-:W-:-:S05]  /*14a90*/  ISETP.GT.AND P6, PT, R5, 0x59, PT ;  /* 0x000000590500780c */ /* 0x000fca0003fc4270 */
[----:B------:R-:W1:Y:S01]  /*14aa0*/  MUFU.TANH R25, R25 ;  /* 0x0000001900197308 */ /* 0x000e620000002400 */
[----:B----4-:R-:W-:Y:S02]  /*14ab0*/  FSEL R102, R13, -INF , P2 ;  /* 0xff8000000d667808 */ /* 0x010fe40001000000 */
[----:B------:R-:W-:-:S05]  /*14ac0*/  FMNMX.FTZ R65, R100, R65, !PT ;  /* 0x0000004164417209 */ /* 0x000fca0007810000 */
[----:B------:R-:W4:Y:S01]  /*14ad0*/  MUFU.TANH R15, R15 ;  /* 0x0000000f000f7308 */ /* 0x000f220000002400 */
[----:B0-----:R-:W-:Y:S02]  /*14ae0*/  FSEL R80, R47, -INF , P5 ;  /* 0xff8000002f507808 */ /* 0x001fe40002800000 */
[----:B------:R-:W-:-:S05]  /*14af0*/  ISETP.GT.AND P5, PT, R5, 0x60, PT ;  /* 0x000000600500780c */ /* 0x000fca0003fa4270 */
[----:B------:R-:W0:Y:S01]  /*14b00*/  MUFU.TANH R41, R41 ;  /* 0x0000002900297308 */ /* 0x000e220000002400 */
[----:B---3--:R-:W-:Y:S02]  /*14b10*/  FSEL R104, R37, -INF , P6 ;  /* 0xff80000025687808 */ /* 0x008fe40003000000 */
[----:B------:R-:W-:-:S05]  /*14b20*/  FMNMX.FTZ R65, R102, R65, !PT ;  /* 0x0000004166417209 */ /* 0x000fca0007810000 */
[----:B------:R-:W3:Y:S01]  /*14b30*/  MUFU.TANH R29, R29 ;  /* 0x0000001d001d7308 */ /* 0x000ee20000002400 */
[----:B--2---:R-:W-:Y:S02]  /*14b40*/  FSEL R84, R9, -INF , P4 ;  /* 0xff80000009547808 */ /* 0x004fe40002000000 */
[----:B------:R-:W-:Y:S02]  /*14b50*/  ISETP.GT.AND P4, PT, R5, 0x61, PT ;  /* 0x000000610500780c */ /* 0x000fe40003f84270 */
[----:B-----5:R-:W-:Y:S02]  /*14b60*/  FSEL R106, R21, -INF , P5 ;  /* 0xff800000156a7808 */ /* 0x020fe40002800000 */
[----:B------:R-:W-:Y:S02]  /*14b70*/  FMNMX.FTZ R65, R104, R65, !PT ;  /* 0x0000004168417209 */ /* 0x000fe40007810000 */
[----:B-1----:R-:W-:Y:S02]  /*14b80*/  FSEL R88, R35, -INF , P3 ;  /* 0xff80000023587808 */ /* 0x002fe40001800000 */
[----:B------:R-:W-:-:S02]  /*14b90*/  ISETP.GT.AND P3, PT, R5, 0x68, PT ;  /* 0x000000680500780c */ /* 0x000fc40003f64270 */
[----:B------:R-:W-:Y:S02]  /*14ba0*/  FSEL R108, R25, -INF , P4 ;  /* 0xff800000196c7808 */ /* 0x000fe40002000000 */
[----:B------:R-:W-:Y:S02]  /*14bb0*/  FMNMX.FTZ R65, R106, R65, !PT ;  /* 0x000000416a417209 */ /* 0x000fe40007810000 */
[----:B----4-:R-:W-:Y:S02]  /*14bc0*/  FSEL R92, R15, -INF , P2 ;  /* 0xff8000000f5c7808 */ /* 0x010fe40001000000 */
[----:B------:R-:W-:Y:S02]  /*14bd0*/  ISETP.GT.AND P2, PT, R5, 0x69, PT ;  /* 0x000000690500780c */ /* 0x000fe40003f44270 */
[----:B0-----:R-:W-:Y:S02]  /*14be0*/  FSEL R110, R41, -INF , P3 ;  /* 0xff800000296e7808 */ /* 0x001fe40001800000 */
[----:B------:R-:W-:-:S02]  /*14bf0*/  FMNMX.FTZ R65, R108, R65, !PT ;  /* 0x000000416c417209 */ /* 0x000fc40007810000 */
[----:B---3--:R-:W-:Y:S02]  /*14c00*/  FSEL R112, R29, -INF , P2 ;  /* 0xff8000001d707808 */ /* 0x008fe40001000000 */
[----:B------:R-:W-:-:S04]  /*14c10*/  FMNMX.FTZ R65, R110, R65, !PT ;  /* 0x000000416e417209 */ /* 0x000fc80007810000 */
[----:B------:R-:W-:-:S05]  /*14c20*/  FMNMX.FTZ R65, R112, R65, !PT ;  /* 0x0000004170417209 */ /* 0x000fca0007810000 */
[----:B------:R-:W0:Y:S02]  /*14c30*/  SHFL.BFLY PT, R4, R65, 0x2, 0x1f ;  /* 0x0c401f0041047f89 */ /* 0x000e2400000e0000 */
[----:B0-----:R-:W-:-:S05]  /*14c40*/  FMNMX.FTZ R9, R65, R4, !PT ;  /* 0x0000000441097209 */ /* 0x001fca0007810000 */
[----:B------:R-:W0:Y:S01]  /*14c50*/  SHFL.BFLY PT, R4, R9, 0x1, 0x1f ;  /* 0x0c201f0009047f89 */ /* 0x000e2200000e0000 */
[----:B------:R-:W-:Y:S01]  /*14c60*/  IMAD.U32 R5, RZ, RZ, UR4 ;  /* 0x00000004ff057e24 */ /* 0x000fe2000f8e00ff */
[----:B0-----:R-:W-:Y:S02]  /*14c70*/  FMNMX.FTZ R4, R9, R4, !PT ;  /* 0x0000000409047209 */ /* 0x001fe40007810000 */
[----:B------:R-:W-:-:S04]  /*14c80*/  FMNMX.FTZ R9, R8, R3, !PT ;  /* 0x0000000308097209 */ /* 0x000fc80007810000 */
[----:B------:R-:W-:Y:S01]  /*14c90*/  FMNMX.FTZ R9, R10, R9, !PT ;  /* 0x000000090a097209 */ /* 0x000fe20007810000 */
[C---:B------:R-:W-:Y:S01]  /*14ca0*/  FMUL.FTZ R13, R4.reuse, R5 ;  /* 0x00000005040d7220 */ /* 0x040fe20000410000 */
[----:B------:R-:W-:Y:S02]  /*14cb0*/  FSETP.NEU.FTZ.AND P0, PT, R4, -INF , PT ;  /* 0xff8000000400780b */ /* 0x000fe40003f1d000 */
[----:B------:R-:W-:Y:S02]  /*14cc0*/  FMNMX.FTZ R9, R12, R9, !PT ;  /* 0x000000090c097209 */ /* 0x000fe40007810000 */
[----:B------:R-:W-:Y:S02]  /*14cd0*/  FSEL R41, R13, RZ, P0 ;  /* 0x000000ff0d297208 */ /* 0x000fe40000000000 */
[----:B------:R-:W-:Y:S02]  /*14ce0*/  FMNMX.FTZ R9, R14, R9, !PT ;  /* 0x000000090e097209 */ /* 0x000fe40007810000 */
[----:B------:R-:W-:-:S02]  /*14cf0*/  ISETP.NE.AND P0, PT, R11, RZ, PT ;  /* 0x000000ff0b00720c */ /* 0x000fc40003f05270 */
        /* <DEDUP_REMOVED lines=11> */
[----:B------:R-:W-:-:S03]  /*14db0*/  FMUL.FTZ R39, R39, UR8 ;  /* 0x0000000827277c20 */ /* 0x000fc60008410000 */
[----:B------:R-:W-:Y:S01]  /*14dc0*/  FMNMX.FTZ R15, R24, R15, !PT ;  /* 0x0000000f180f7209 */ /* 0x000fe20007810000 */
[----:B------:R-:W-:-:S03]  /*14dd0*/  FMUL.FTZ R26, R26, UR8 ;  /* 0x000000081a1a7c20 */ /* 0x000fc60008410000 */
[----:B------:R-:W-:Y:S01]  /*14de0*/  FMNMX.FTZ R21, R56, R15, !PT ;  /* 0x0000000f38157209 */ /* 0x000fe20007810000 */
[----:B------:R-:W0:Y:S01]  /*14df0*/  MUFU.TANH R39, R39 ;  /* 0x0000002700277308 */ /* 0x000e220000002400 */
[----:B------:R-:W-:Y:S02]  /*14e00*/  FMUL.FTZ R27, R27, UR8 ;  /* 0x000000081b1b7c20 */ /* 0x000fe40008410000 */
[----:B------:R-:W-:Y:S01]  /*14e10*/  FMNMX.FTZ R21, R28, R21, !PT ;  /* 0x000000151c157209 */ /* 0x000fe20007810000 */
[----:B------:R-:W-:-:S03]  /*14e20*/  FMUL.FTZ R30, R30, UR8 ;  /* 0x000000081e1e7c20 */ /* 0x000fc60008410000 */
[----:B------:R-:W-:Y:S01]  /*14e30*/  FMNMX.FTZ R21, R80, R21, !PT ;  /* 0x0000001550157209 */ /* 0x000fe20007810000 */
[----:B------:R0:W1:Y:S01]  /*14e40*/  MUFU.TANH R25, R26 ;  /* 0x0000001a00197308 */ /* 0x0000620000002400 */
[----:B------:R-:W-:Y:S02]  /*14e50*/  FMUL.FTZ R31, R31, UR8 ;  /* 0x000000081f1f7c20 */ /* 0x000fe40008410000 */
[----:B------:R-:W-:-:S05]  /*14e60*/  FMNMX.FTZ R21, R84, R21, !PT ;  /* 0x0000001554157209 */ /* 0x000fca0007810000 */
[----:B------:R-:W2:Y:S01]  /*14e70*/  MUFU.TANH R27, R27 ;  /* 0x0000001b001b7308 */ /* 0x000ea20000002400 */
[----:B------:R-:W-:Y:S02]  /*14e80*/  FMNMX.FTZ R33, R88, R21, !PT ;  /* 0x0000001558217209 */ /* 0x000fe40007810000 */
[----:B0-----:R-:W-:-:S05]  /*14e90*/  FSEL R26, R39, -INF , P6 ;  /* 0xff800000271a7808 */ /* 0x001fca0003000000 */
[----:B------:R1:W0:Y:S01]  /*14ea0*/  MUFU.TANH R29, R30 ;  /* 0x0000001e001d7308 */ /* 0x0002220000002400 */
[----:B------:R-:W-:Y:S01]  /*14eb0*/  FMNMX.FTZ R33, R92, R33, !PT ;  /* 0x000000215c217209 */ /* 0x000fe20007810000 */
[----:B------:R-:W-:-:S06]  /*14ec0*/  FFMA.FTZ R52, R52, R5, -R41 ;  /* 0x0000000534347223 */ /* 0x000fcc0000010829 */
[----:B------:R-:W3:Y:S01]  /*14ed0*/  MUFU.TANH R31, R31 ;  /* 0x0000001f001f7308 */ /* 0x000ee20000002400 */
[----:B-1----:R-:W-:Y:S02]  /*14ee0*/  FSEL R30, R25, -INF , P5 ;  /* 0xff800000191e7808 */ /* 0x002fe40002800000 */
[----:B------:R-:W-:Y:S01]  /*14ef0*/  FMNMX.FTZ R33, R26, R33, !PT ;  /* 0x000000211a217209 */ /* 0x000fe20007810000 */
[----:B------:R-:W-:-:S03]  /*14f00*/  FFMA.FTZ R54, R54, R5, -R41 ;  /* 0x0000000536367223 */ /* 0x000fc60000010829 */
[----:B------:R-:W-:Y:S01]  /*14f10*/  FMNMX.FTZ R33, R30, R33, !PT ;  /* 0x000000211e217209 */ /* 0x000fe20007810000 */
[----:B------:R2:W-:Y:S01]  /*14f20*/  MUFU.EX2 R13, R52 ;  /* 0x00000034000d7308 */ /* 0x0005e20000000800 */
[----:B------:R-:W-:Y:S01]  /*14f30*/  FFMA.FTZ R58, R58, R5, -R41 ;  /* 0x000000053a3a7223 */ /* 0x000fe20000010829 */
[----:B--2---:R-:W-:-:S06]  /*14f40*/  FSEL R52, R27, -INF , P4 ;  /* 0xff8000001b347808 */ /* 0x004fcc0002000000 */
[----:B------:R0:W-:Y:S01]  /*14f50*/  MUFU.EX2 R11, R54 ;  /* 0x00000036000b7308 */ /* 0x0001e20000000800 */
[----:B------:R-:W-:Y:S02]  /*14f60*/  FMNMX.FTZ R33, R52, R33, !PT ;  /* 0x0000002134217209 */ /* 0x000fe40007810000 */
[----:B0-----:R-:W-:-:S05]  /*14f70*/  FSEL R54, R29, -INF , P3 ;  /* 0xff8000001d367808 */ /* 0x001fca0001800000 */
[----:B------:R3:W-:Y:S01]  /*14f80*/  MUFU.EX2 R9, R58 ;  /* 0x0000003a00097308 */ /* 0x0007e20000000800 */
[----:B------:R-:W-:Y:S02]  /*14f90*/  FMNMX.FTZ R33, R54, R33, !PT ;  /* 0x0000002136217209 */ /* 0x000fe40007810000 */
[----:B---3--:R-:W-:-:S04]  /*14fa0*/  FSEL R58, R31, -INF , P2 ;  /* 0xff8000001f3a7808 */ /* 0x008fc80001000000 */
[----:B------:R-:W-:Y:S01]  /*14fb0*/  FMNMX.FTZ R33, R58, R33, !PT ;  /* 0x000000213a217209 */ /* 0x000fe20007810000 */
[----:B------:R-:W-:-:S04]  /*14fc0*/  FFMA.FTZ R198, R6, R5, -R41 ;  /* 0x0000000506c67223 */ /* 0x000fc80000010829 */
[----:B------:R-:W0:Y:S02]  /*14fd0*/  SHFL.BFLY PT, R6, R33, 0x2, 0x1f ;  /* 0x0c401f0021067f89 */ /* 0x000e2400000e0000 */
[----:B0-----:R-:W-:-:S05]  /*14fe0*/  FMNMX.FTZ R37, R33, R6, !PT ;  /* 0x0000000621257209 */ /* 0x001fca0007810000 */
[----:B------:R-:W0:Y:S01]  /*14ff0*/  SHFL.BFLY PT, R6, R37, 0x1, 0x1f ;  /* 0x0c201f0025067f89 */ /* 0x000e2200000e0000 */
[-CC-:B------:R-:W-:Y:S01]  /*15000*/  FFMA.FTZ R200, R60, R5.reuse, -R41.reuse ;  /* 0x000000053cc87223 */ /* 0x180fe20000010829 */
[-CC-:B------:R-:W-:Y:S01]  /*15010*/  FFMA.FTZ R7, R7, R5.reuse, -R41.reuse ;  /* 0x0000000507077223 */ /* 0x180fe20000010829 */
[----:B------:R-:W-:-:S04]  /*15020*/  FFMA.FTZ R202, R66, R5, -R41 ;  /* 0x0000000542ca7223 */ /* 0x000fc80000010829 */
[----:B------:R-:W-:Y:S01]  /*15030*/  MUFU.EX2 R200, R200 ;  /* 0x000000c800c87308 */ /* 0x000fe20000000800 */
[----:B------:R-:W-:-:S07]  /*15040*/  FFMA.FTZ R196, R62, R5, -R41 ;  /* 0x000000053ec47223 */ /* 0x000fce0000010829 */
[----:B------:R-:W1:Y:S01]  /*15050*/  MUFU.EX2 R7, R7 ;  /* 0x0000000700077308 */ /* 0x000e620000000800 */
[----:B0-----:R-:W-:-:S07]  /*15060*/  FMNMX.FTZ R6, R37, R6, !PT ;  /* 0x0000000625067209 */ /* 0x001fce0007810000 */
[----:B------:R-:W0:Y:S01]  /*15070*/  MUFU.EX2 R202, R202 ;  /* 0x000000ca00ca7308 */ /* 0x000e220000000800 */
[C---:B------:R-:W-:Y:S01]  /*15080*/  FSETP.NEU.FTZ.AND P2, PT, R6.reuse, -INF , PT ;  /* 0xff8000000600780b */ /* 0x040fe20003f5d000 */
[----:B------:R-:W-:-:S05]  /*15090*/  FMUL.FTZ R43, R6, R5 ;  /* 0x00000005062b7220 */ /* 0x000fca0000410000 */
[----:B------:R-:W-:Y:S01]  /*150a0*/  FSEL R43, R43, RZ, P2 ;  /* 0x000000ff2b2b7208 */ /* 0x000fe20001000000 */
[----:B------:R-:W2:Y:S04]  /*150b0*/  MUFU.EX2 R196, R196 ;  /* 0x000000c400c47308 */ /* 0x000ea80000000800 */
[-CC-:B------:R-:W-:Y:S01]  /*150c0*/  FFMA.FTZ R201, R8, R5.reuse, -R43.reuse ;  /* 0x0000000508c97223 */ /* 0x180fe2000001082b */
[-CC-:B------:R-:W-:Y:S01]  /*150d0*/  FFMA.FTZ R60, R3, R5.reuse, -R43.reuse ;  /* 0x00000005033c7223 */ /* 0x180fe2000001082b */
[-C--:B------:R-:W-:Y:S01]  /*150e0*/  FFMA.FTZ R203, R10, R5.reuse, -R43 ;  /* 0x000000050acb7223 */ /* 0x080fe2000001082b */
[----:B-1----:R-:W-:Y:S01]  /*150f0*/  FADD.FTZ R3, R200, R7 ;  /* 0x00000007c8037221 */ /* 0x002fe20000010000 */
[-C--:B------:R-:W-:Y:S02]  /*15100*/  FFMA.FTZ R10, R12, R5.reuse, -R43 ;  /* 0x000000050c0a7223 */ /* 0x080fe4000001082b */
[----:B------:R-:W-:Y:S01]  /*15110*/  MUFU.EX2 R201, R201 ;  /* 0x000000c900c97308 */ /* 0x000fe20000000800 */
[----:B0-----:R-:W-:Y:S01]  /*15120*/  FADD.FTZ R8, R202, R3 ;  /* 0x00000003ca087221 */ /* 0x001fe20000010000 */
[----:B------:R-:W-:-:S06]  /*15130*/  FFMA.FTZ R197, R14, R5, -R43 ;  /* 0x000000050ec57223 */ /* 0x000fcc000001082b */
[----:B------:R-:W0:Y:S01]  /*15140*/  MUFU.EX2 R60, R60 ;  /* 0x0000003c003c7308 */ /* 0x000e220000000800 */
[----:B------:R-:W-:-:S07]  /*15150*/  FADD.FTZ R3, R9, R8 ;  /* 0x0000000809037221 */ /* 0x000fce0000010000 */
[----:B------:R-:W1:Y:S01]  /*15160*/  MUFU.EX2 R198, R198 ;  /* 0x000000c600c67308 */ /* 0x000e620000000800 */
[----:B------:R-:W-:-:S07]  /*15170*/  FFMA.FTZ R12, R20, R5, -R43 ;  /* 0x00000005140c7223 */ /* 0x000fce000001082b */
[----:B------:R-:W3:Y:S01]  /*15180*/  MUFU.EX2 R203, R203 ;  /* 0x000000cb00cb7308 */ /* 0x000ee20000000800 */
[----:B--2---:R-:W-:Y:S01]  /*15190*/  FADD.FTZ R8, R196, R3 ;  /* 0x00000003c4087221 */ /* 0x004fe20000010000 */
[----:B------:R-:W-:-:S06]  /*151a0*/  FFMA.FTZ R199, R40, R5, -R43 ;  /* 0x0000000528c77223 */ /* 0x000fcc000001082b */
[----:B------:R-:W2:Y:S01]  /*151b0*/  MUFU.EX2 R10, R10 ;  /* 0x0000000a000a7308 */ /* 0x000ea20000000800 */
[----:B------:R-:W-:Y:S01]  /*151c0*/  FADD.FTZ R3, R11, R8 ;  /* 0x000000080b037221 */ /* 0x000fe20000010000 */
[----:B0-----:R-:W-:-:S06]  /*151d0*/  FADD.FTZ R8, R201, R60 ;  /* 0x0000003cc9087221 */ /* 0x001fcc0000010000 */
[----:B------:R-:W0:Y:S01]  /*151e0*/  MUFU.EX2 R197, R197 ;  /* 0x000000c500c57308 */ /* 0x000e220000000800 */
[-CC-:B------:R-:W-:Y:S01]  /*151f0*/  FFMA.FTZ R14, R42, R5.reuse, -R43.reuse ;  /* 0x000000052a0e7223 */ /* 0x180fe2000001082b */
[----:B------:R-:W-:Y:S01]  /*15200*/  FFMA.FTZ R193, R32, R5, -R43 ;  /* 0x0000000520c17223 */ /* 0x000fe2000001082b */
[----:B-1----:R-:W-:-:S05]  /*15210*/  FADD.FTZ R32, R198, R3 ;  /* 0x00000003c6207221 */ /* 0x002fca0000010000 */
[----:B------:R-:W1:Y:S01]  /*15220*/  MUFU.EX2 R12, R12 ;  /* 0x0000000c000c7308 */ /* 0x000e620000000800 */
[----:B---3--:R-:W-:Y:S01]  /*15230*/  FADD.FTZ R3, R203, R8 ;  /* 0x00000008cb037221 */ /* 0x008fe20000010000 */
[----:B------:R-:W-:-:S06]  /*15240*/  FFMA.FTZ R192, R64, R5, -R41 ;  /* 0x0000000540c07223 */ /* 0x000fcc0000010829 */
[----:B------:R-:W3:Y:S01]  /*15250*/  MUFU.EX2 R199, R199 ;  /* 0x000000c700c77308 */ /* 0x000ee20000000800 */
[----:B--2---:R-:W-:Y:S01]  /*15260*/  FADD.FTZ R8, R10, R3 ;  /* 0x000000030a087221 */ /* 0x004fe20000010000 */
[-C--:B------:R-:W-:Y:S01]  /*15270*/  FFMA.FTZ R20, R44, R5.reuse, -R43 ;  /* 0x000000052c147223 */ /* 0x080fe2000001082b */
[----:B------:R-:W-:-:S05]  /*15280*/  FFMA.FTZ R68, R68, R5, -R41 ;  /* 0x0000000544447223 */ /* 0x000fca0000010829 */
[----:B------:R-:W2:Y:S01]  /*15290*/  MUFU.EX2 R14, R14 ;  /* 0x0000000e000e7308 */ /* 0x000ea20000000800 */
[----:B0-----:R-:W-:Y:S01]  /*152a0*/  FADD.FTZ R3, R197, R8 ;  /* 0x00000008c5037221 */ /* 0x001fe20000010000 */
[-C--:B------:R-:W-:Y:S01]  /*152b0*/  FFMA.FTZ R194, R70, R5.reuse, -R41 ;  /* 0x0000000546c27223 */ /* 0x080fe20000010829 */
[----:B------:R-:W-:-:S05]  /*152c0*/  FFMA.FTZ R195, R34, R5, -R43 ;  /* 0x0000000522c37223 */ /* 0x000fca000001082b */
[----:B------:R-:W0:Y:S01]  /*152d0*/  MUFU.EX2 R192, R192 ;  /* 0x000000c000c07308 */ /* 0x000e220000000800 */
[----:B-1----:R-:W-:Y:S01]  /*152e0*/  FADD.FTZ R8, R12, R3 ;  /* 0x000000030c087221 */ /* 0x002fe20000010000 */
[----:B------:R-:W-:-:S06]  /*152f0*/  FFMA.FTZ R46, R46, R5, -R43 ;  /* 0x000000052e2e7223 */ /* 0x000fcc000001082b */
[----:B------:R-:W1:Y:S01]  /*15300*/  MUFU.EX2 R193, R193 ;  /* 0x000000c100c17308 */ /* 0x000e620000000800 */
[----:B------:R-:W-:Y:S01]  /*15310*/  FFMA.FTZ R72, R72, R5, -R41 ;  /* 0x0000000548487223 */ /* 0x000fe20000010829 */
[----:B---3--:R-:W-:-:S06]  /*15320*/  FADD.FTZ R3, R199, R8 ;  /* 0x00000008c7037221 */ /* 0x008fcc0000010000 */
[----:B------:R-:W3:Y:S01]  /*15330*/  MUFU.EX2 R15, R68 ;  /* 0x00000044000f7308 */ /* 0x000ee20000000800 */
[-C--:B------:R-:W-:Y:S01]  /*15340*/  FFMA.FTZ R188, R74, R5.reuse, -R41 ;  /* 0x000000054abc7223 */ /* 0x080fe20000010829 */
[----:B------:R-:W-:-:S06]  /*15350*/  FFMA.FTZ R36, R36, R5, -R43 ;  /* 0x0000000524247223 */ /* 0x000fcc000001082b */
[----:B------:R-:W4:Y:S01]  /*15360*/  MUFU.EX2 R20, R20 ;  /* 0x0000001400147308 */ /* 0x000f220000000800 */
[----:B------:R-:W-:Y:S02]  /*15370*/  @!P1 VIADD R0, R0, 0x36840 ;  /* 0x0003684000009836 */ /* 0x000fe40000000000 */
[-CC-:B------:R-:W-:Y:S01]  /*15380*/  FFMA.FTZ R25, R76, R5.reuse, -R41.reuse ;  /* 0x000000054c197223 */ /* 0x180fe20000010829 */
[-CC-:B------:R-:W-:Y:S01]  /*15390*/  FFMA.FTZ R190, R78, R5.reuse, -R41.reuse ;  /* 0x000000054ebe7223 */ /* 0x180fe20000010829 */
[----:B------:R-:W-:-:S03]  /*153a0*/  FFMA.FTZ R27, R82, R5, -R41 ;  /* 0x00000005521b7223 */ /* 0x000fc60000010829 */
[----:B------:R-:W5:Y:S01]  /*153b0*/  MUFU.EX2 R194, R194 ;  /* 0x000000c200c27308 */ /* 0x000f620000000800 */
[-CC-:B------:R-:W-:Y:S01]  /*153c0*/  FFMA.FTZ R184, R86, R5.reuse, -R41.reuse ;  /* 0x0000000556b87223 */ /* 0x180fe20000010829 */
[-CC-:B------:R-:W-:Y:S01]  /*153d0*/  FFMA.FTZ R29, R90, R5.reuse, -R41.reuse ;  /* 0x000000055a1d7223 */ /* 0x180fe20000010829 */
[-CC-:B------:R-:W-:Y:S01]  /*153e0*/  FFMA.FTZ R186, R94, R5.reuse, -R41.reuse ;  /* 0x000000055eba7223 */ /* 0x180fe20000010829 */
[----:B------:R-:W-:-:S04]  /*153f0*/  FFMA.FTZ R31, R96, R5, -R41 ;  /* 0x00000005601f7223 */ /* 0x000fc80000010829 */
[----:B------:R-:W5:Y:S01]  /*15400*/  MUFU.EX2 R195, R195 ;  /* 0x000000c300c37308 */ /* 0x000f620000000800 */
        /* <DEDUP_REMOVED lines=8> */
[-C--:B------:R-:W-:Y:S01]  /*15490*/  FFMA.FTZ R39, R112, R5.reuse, -R41 ;  /* 0x0000000570277223 */ /* 0x080fe20000010829 */
[----:B------:R-:W-:Y:S01]  /*154a0*/  FADD.FTZ R41, R13, R32 ;  /* 0x000000200d297221 */ /* 0x000fe20000010000 */
[----:B--2---:R-:W-:Y:S01]  /*154b0*/  FADD.FTZ R8, R14, R3 ;  /* 0x000000030e087221 */ /* 0x004fe20000010000 */
[----:B------:R-:W-:-:S04]  /*154c0*/  FFMA.FTZ R48, R48, R5, -R43 ;  /* 0x0000000530307223 */ /* 0x000fc8000001082b */
[----:B------:R-:W2:Y:S01]  /*154d0*/  MUFU.EX2 R46, R46 ;  /* 0x0000002e002e7308 */ /* 0x000ea20000000800 */
[----:B------:R-:W-:Y:S01]  /*154e0*/  @!P1 PRMT R0, RZ, 0x654, R0 ;  /* 0x00000654ff009816 */ /* 0x000fe20000000000 */
[----:B0-----:R-:W-:Y:S01]  /*154f0*/  FADD.FTZ R32, R192, R41 ;  /* 0x00000029c0207221 */ /* 0x001fe20000010000 */
[----:B-1----:R-:W-:Y:S01]  /*15500*/  FADD.FTZ R3, R193, R8 ;  /* 0x00000008c1037221 */ /* 0x002fe20000010000 */
[----:B------:R-:W-:Y:S01]  /*15510*/  FFMA.FTZ R50, R50, R5, -R43 ;  /* 0x0000000532327223 */ /* 0x000fe2000001082b */
[----:B------:R4:W-:Y:S03]  /*15520*/  @!P1 SYNCS.ARRIVE.TRANS64.RED.A1T0 RZ, [R0+URZ], RZ ;  /* 0x000000ff00ff99a7 */ /* 0x0009e6000810043f */
[----:B------:R-:W0:Y:S01]  /*15530*/  MUFU.EX2 R188, R188 ;  /* 0x000000bc00bc7308 */ /* 0x000e220000000800 */
[----:B---3--:R-:W-:-:S07]  /*15540*/  FADD.FTZ R41, R15, R32 ;  /* 0x000000200f297221 */ /* 0x008fce0000010000 */
[----:B------:R-:W1:Y:S01]  /*15550*/  MUFU.EX2 R36, R36 ;  /* 0x0000002400247308 */ /* 0x000e620000000800 */
[----:B----4-:R-:W-:Y:S01]  /*15560*/  FADD.FTZ R0, R20, R3 ;  /* 0x0000000314007221 */ /* 0x010fe20000010000 */
[----:B------:R-:W-:Y:S01]  /*15570*/  FFMA.FTZ R38, R38, R5, -R43 ;  /* 0x0000000526267223 */ /* 0x000fe2000001082b */
[----:B-----5:R-:W-:-:S05]  /*15580*/  FADD.FTZ R32, R194, R41 ;  /* 0x00000029c2207221 */ /* 0x020fca0000010000 */
[----:B------:R-:W3:Y:S01]  /*15590*/  MUFU.EX2 R25, R25 ;  /* 0x0000001900197308 */ /* 0x000ee20000000800 */
[----:B------:R-:W-:Y:S01]  /*155a0*/  FADD.FTZ R3, R195, R0 ;  /* 0x00000000c3037221 */ /* 0x000fe20000010000 */
[----:B------:R-:W-:-:S06]  /*155b0*/  FFMA.FTZ R24, R24, R5, -R43 ;  /* 0x0000000518187223 */ /* 0x000fcc000001082b */
[----:B------:R-:W4:Y:S01]  /*155c0*/  MUFU.EX2 R189, R48 ;  /* 0x0000003000bd7308 */ /* 0x000f220000000800 */
[----:B------:R-:W-:Y:S01]  /*155d0*/  FADD.FTZ R41, R21, R32 ;  /* 0x0000002015297221 */ /* 0x000fe20000010000 */
[----:B--2---:R-:W-:-:S06]  /*155e0*/  FADD.FTZ R3, R46, R3 ;  /* 0x000000032e037221 */ /* 0x004fcc0000010000 */
[----:B------:R-:W2:Y:S08]  /*155f0*/  MUFU.EX2 R190, R190 ;  /* 0x000000be00be7308 */ /* 0x000eb00000000800 */
[----:B------:R-:W5:Y:S01]  /*15600*/  MUFU.EX2 R50, R50 ;  /* 0x0000003200327308 */ /* 0x000f620000000800 */
[----:B------:R-:W-:Y:S01]  /*15610*/  FFMA.FTZ R56, R56, R5, -R43 ;  /* 0x0000000538387223 */ /* 0x000fe2000001082b */
[----:B0-----:R-:W-:Y:S01]  /*15620*/  FADD.FTZ R32, R188, R41 ;  /* 0x00000029bc207221 */ /* 0x001fe20000010000 */
[----:B-1----:R-:W-:-:S05]  /*15630*/  FADD.FTZ R0, R36, R3 ;  /* 0x0000000324007221 */ /* 0x002fca0000010000 */
[----:B------:R-:W0:Y:S01]  /*15640*/  MUFU.EX2 R27, R27 ;  /* 0x0000001b001b7308 */ /* 0x000e220000000800 */
[----:B------:R-:W-:-:S07]  /*15650*/  FFMA.FTZ R28, R28, R5, -R43 ;  /* 0x000000051c1c7223 */ /* 0x000fce000001082b */
[----:B------:R-:W1:Y:S01]  /*15660*/  MUFU.EX2 R191, R38 ;  /* 0x0000002600bf7308 */ /* 0x000e620000000800 */
[----:B---3--:R-:W-:Y:S01]  /*15670*/  FADD.FTZ R41, R25, R32 ;  /* 0x0000002019297221 */ /* 0x008fe20000010000 */
[----:B----4-:R-:W-:-:S06]  /*15680*/  FADD.FTZ R3, R189, R0 ;  /* 0x00000000bd037221 */ /* 0x010fcc0000010000 */
[----:B------:R-:W3:Y:S08]  /*15690*/  MUFU.EX2 R184, R184 ;  /* 0x000000b800b87308 */ /* 0x000ef00000000800 */
[----:B------:R-:W4:Y:S01]  /*156a0*/  MUFU.EX2 R24, R24 ;  /* 0x0000001800187308 */ /* 0x000f220000000800 */
[----:B------:R-:W-:Y:S01]  /*156b0*/  FFMA.FTZ R80, R80, R5, -R43 ;  /* 0x0000000550507223 */ /* 0x000fe2000001082b */
[----:B--2---:R-:W-:Y:S01]  /*156c0*/  FADD.FTZ R8, R190, R41 ;  /* 0x00000029be087221 */ /* 0x004fe20000010000 */
[----:B-----5:R-:W-:-:S05]  /*156d0*/  FADD.FTZ R0, R50, R3 ;  /* 0x0000000332007221 */ /* 0x020fca0000010000 */
[----:B------:R-:W2:Y:S01]  /*156e0*/  MUFU.EX2 R29, R29 ;  /* 0x0000001d001d7308 */ /* 0x000ea20000000800 */
[----:B------:R-:W-:-:S07]  /*156f0*/  FFMA.FTZ R84, R84, R5, -R43 ;  /* 0x0000000554547223 */ /* 0x000fce000001082b */
[----:B------:R-:W5:Y:S01]  /*15700*/  MUFU.EX2 R185, R56 ;  /* 0x0000003800b97308 */ /* 0x000f620000000800 */
[----:B0-----:R-:W-:Y:S01]  /*15710*/  FADD.FTZ R41, R27, R8 ;  /* 0x000000081b297221 */ /* 0x001fe20000010000 */
[----:B-1----:R-:W-:-:S06]  /*15720*/  FADD.FTZ R3, R191, R0 ;  /* 0x00000000bf037221 */ /* 0x002fcc0000010000 */
[----:B------:R-:W0:Y:S08]  /*15730*/  MUFU.EX2 R186, R186 ;  /* 0x000000ba00ba7308 */ /* 0x000e300000000800 */
[----:B------:R-:W1:Y:S01]  /*15740*/  MUFU.EX2 R28, R28 ;  /* 0x0000001c001c7308 */ /* 0x000e620000000800 */
[----:B------:R-:W-:Y:S01]  /*15750*/  FFMA.FTZ R88, R88, R5, -R43 ;  /* 0x0000000558587223 */ /* 0x000fe2000001082b */
[----:B---3--:R-:W-:Y:S01]  /*15760*/  FADD.FTZ R8, R184, R41 ;  /* 0x00000029b8087221 */ /* 0x008fe20000010000 */
[----:B----4-:R-:W-:-:S05]  /*15770*/  FADD.FTZ R0, R24, R3 ;  /* 0x0000000318007221 */ /* 0x010fca0000010000 */
[----:B------:R-:W3:Y:S01]  /*15780*/  MUFU.EX2 R31, R31 ;  /* 0x0000001f001f7308 */ /* 0x000ee20000000800 */
[----:B------:R-:W-:-:S07]  /*15790*/  FFMA.FTZ R92, R92, R5, -R43 ;  /* 0x000000055c5c7223 */ /* 0x000fce000001082b */
[----:B------:R-:W4:Y:S01]  /*157a0*/  MUFU.EX2 R187, R80 ;  /* 0x0000005000bb7308 */ /* 0x000f220000000800 */
[----:B--2---:R-:W-:Y:S01]  /*157b0*/  FADD.FTZ R41, R29, R8 ;  /* 0x000000081d297221 */ /* 0x004fe20000010000 */
[----:B-----5:R-:W-:-:S06]  /*157c0*/  FADD.FTZ R3, R185, R0 ;  /* 0x00000000b9037221 */ /* 0x020fcc0000010000 */
        /* <DEDUP_REMOVED lines=8> */
[----:B------:R-:W-:Y:S01]  /*15850*/  F2FP.BF16.F32.PACK_AB R200, R7, R200 ;  /* 0x000000c807c8723e */ /* 0x000fe200000010ff */
[----:B---3--:R-:W-:Y:S01]  /*15860*/  FADD.FTZ R7, R31, R8 ;  /* 0x000000081f077221 */ /* 0x008fe20000010000 */
[----:B----4-:R-:W-:-:S05]  /*15870*/  FADD.FTZ R3, R187, R0 ;  /* 0x00000000bb037221 */ /* 0x010fca0000010000 */
        /* <DEDUP_REMOVED lines=10> */
[----:B------:R-:W0:Y:S01]  /*15920*/  MUFU.EX2 R176, R176 ;  /* 0x000000b000b07308 */ /* 0x000e220000000800 */
[----:B------:R-:W-:-:S07]  /*15930*/  FFMA.FTZ R43, R58, R5, -R43 ;  /* 0x000000053a2b7223 */ /* 0x000fce000001082b */
[----:B------:R-:W1:Y:S01]  /*15940*/  MUFU.EX2 R30, R30 ;  /* 0x0000001e001e7308 */ /* 0x000e620000000800 */
[----:B---3--:R-:W-:Y:S01]  /*15950*/  FADD.FTZ R8, R182, R7 ;  /* 0x00000007b6087221 */ /* 0x008fe20000010000 */
[----:B----4-:R-:W-:-:S06]  /*15960*/  FADD.FTZ R0, R92, R3 ;  /* 0x000000035c007221 */ /* 0x010fcc0000010000 */
[----:B------:R-:W3:Y:S08]  /*15970*/  MUFU.EX2 R37, R108 ;  /* 0x0000006c00257308 */ /* 0x000ef00000000800 */
[----:B------:R-:W4:Y:S01]  /*15980*/  MUFU.EX2 R177, R52 ;  /* 0x0000003400b17308 */ /* 0x000f220000000800 */
[----:B--2---:R-:W-:Y:S01]  /*15990*/  FADD.FTZ R7, R35, R8 ;  /* 0x0000000823077221 */ /* 0x004fe20000010000 */
[----:B-----5:R-:W-:-:S06]  /*159a0*/  FADD.FTZ R3, R183, R0 ;  /* 0x00000000b7037221 */ /* 0x020fcc0000010000 */
[----:B------:R-:W2:Y:S01]  /*159b0*/  MUFU.EX2 R178, R178 ;  /* 0x000000b200b27308 */ /* 0x000ea20000000800 */
[----:B------:R-:W-:-:S07]  /*159c0*/  ISETP.GE.AND P2, PT, R151, 0x71, PT ;  /* 0x000000719700780c */ /* 0x000fce0003f46270 */
[----:B------:R-:W5:Y:S01]  /*159d0*/  MUFU.EX2 R54, R54 ;  /* 0x0000003600367308 */ /* 0x000f620000000800 */
[----:B0-----:R-:W-:Y:S01]  /*159e0*/  FADD.FTZ R8, R176, R7 ;  /* 0x00000007b0087221 */ /* 0x001fe20000010000 */
[----:B-1----:R-:W-:-:S06]  /*159f0*/  FADD.FTZ R0, R30, R3 ;  /* 0x000000031e007221 */ /* 0x002fcc0000010000 */
[----:B------:R-:W0:Y:S08]  /*15a00*/  MUFU.EX2 R39, R39 ;  /* 0x0000002700277308 */ /* 0x000e300000000800 */
[----:B------:R-:W1:Y:S01]  /*15a10*/  MUFU.EX2 R43, R43 ;  /* 0x0000002b002b7308 */ /* 0x000e620000000800 */
[----:B---3--:R-:W-:Y:S01]  /*15a20*/  FADD.FTZ R7, R37, R8 ;  /* 0x0000000825077221 */ /* 0x008fe20000010000 */
[----:B----4-:R-:W-:Y:S01]  /*15a30*/  FADD.FTZ R3, R177, R0 ;  /* 0x00000000b1037221 */ /* 0x010fe20000010000 */
[----:B------:R-:W-:Y:S02]  /*15a40*/  BSSY B0, `(.L_x_3472) ;  /* 0x00005fb000007945 */ /* 0x000fe40003800000 */
[----:B--2---:R-:W-:Y:S01]  /*15a50*/  FADD.FTZ R8, R178, R7 ;  /* 0x00000007b2087221 */ /* 0x004fe20000010000 */
[----:B-----5:R-:W-:Y:S01]  /*15a60*/  FADD.FTZ R0, R54, R3 ;  /* 0x0000000336007221 */ /* 0x020fe20000010000 */
[----:B------:R-:W-:Y:S01]  /*15a70*/  F2FP.BF16.F32.PACK_AB R188, R25, R188 ;  /* 0x000000bc19bc723e */ /* 0x000fe200000010ff */
[----:B------:R-:W-:Y:S01]  /*15a80*/  IMAD.MOV.U32 R3, RZ, RZ, 0x3f800000 ;  /* 0x3f800000ff037424 */ /* 0x000fe200078e00ff */
[----:B------:R-:W-:Y:S01]  /*15a90*/  F2FP.BF16.F32.PACK_AB R190, R27, R190 ;  /* 0x000000be1bbe723e */ /* 0x000fe200000010ff */
[----:B0-----:R-:W-:Y:S01]  /*15aa0*/  FADD.FTZ R8, R39, R8 ;  /* 0x0000000827087221 */ /* 0x001fe20000010000 */
[----:B------:R-:W-:Y:S01]  /*15ab0*/  F2FP.BF16.F32.PACK_AB R184, R29, R184 ;  /* 0x000000b81db8723e */ /* 0x000fe200000010ff */
[--C-:B------:R-:W-:Y:S01]  /*15ac0*/  IMAD.MOV.U32 R118, RZ, RZ, R119.reuse ;  /* 0x000000ffff767224 */ /* 0x100fe200078e0077 */
[----:B------:R-:W-:Y:S01]  /*15ad0*/  F2FP.BF16.F32.PACK_AB R186, R31, R186 ;  /* 0x000000ba1fba723e */ /* 0x000fe200000010ff */
[--C-:B------:R-:W-:Y:S01]  /*15ae0*/  IMAD.MOV.U32 R117, RZ, RZ, R119.reuse ;  /* 0x000000ffff757224 */ /* 0x100fe200078e0077 */
[----:B------:R-:W-:Y:S01]  /*15af0*/  F2FP.BF16.F32.PACK_AB R180, R33, R180 ;  /* 0x000000b421b4723e */ /* 0x000fe200000010ff */
[--C-:B------:R-:W-:Y:S01]  /*15b00*/  IMAD.MOV.U32 R116, RZ, RZ, R119.reuse ;  /* 0x000000ffff747224 */ /* 0x100fe200078e0077 */
[----:B------:R-:W-:Y:S01]  /*15b10*/  F2FP.BF16.F32.PACK_AB R182, R35, R182 ;  /* 0x000000b623b6723e */ /* 0x000fe200000010ff */
[----:B-1----:R-:W-:Y:S01]  /*15b20*/  FADD.FTZ R7, R43, R0 ;  /* 0x000000002b077221 */ /* 0x002fe20000010000 */
        /* <DEDUP_REMOVED lines=168> */
[----:B------:R-:W-:-:S07]  /*165b0*/  CS2R R24, SRZ ;  /* 0x0000000000187805 */ /* 0x000fce000001ff00 */
.L_x_3484:
[----:B------:R-:W-:-:S05]  /*165c0*/  VIADD R4, R13, 0x1 ;  /* 0x000000010d047836 */ /* 0x000fca0000000000 */
[----:B------:R-:W-:-:S04]  /*165d0*/  ISETP.NE.AND P2, PT, R4, 0x2, PT ;  /* 0x000000020400780c */ /* 0x000fc80003f45270 */
[----:B------:R-:W-:Y:S02]  /*165e0*/  SEL R213, RZ, 0x1, P2 ;  /* 0x00000001ffd57807 */ /* 0x000fe40001000000 */
[----:B------:R-:W-:Y:S02]  /*165f0*/  SEL R211, R4, RZ, P2 ;  /* 0x000000ff04d37207 */ /* 0x000fe40001000000 */
[----:B------:R-:W-:Y:S01]  /*16600*/  LOP3.LUT R213, R12, R213, RZ, 0x3c, !PT ;  /* 0x000000d50cd57212 */ /* 0x000fe200078e3cff */
[----:B------:R-:W-:Y:S06]  /*16610*/  @!P0 BRA `(.L_x_3474) ;  /* 0x0000000000048947 */ /* 0x000fec0003800000 */
[----:B------:R-:W-:Y:S01]  /*16620*/  BPT.TRAP 0x1 ;  /* 0x000000040000795c */ /* 0x000fe20000300000 */
.L_x_3474:
[----:B------:R-:W-:Y:S01]  /*16630*/  IMAD R14, R211, 0x8, R2 ;  /* 0x00000008d30e7824 */ /* 0x000fe200078e0202 */
[----:B------:R-:W-:-:S04]  /*16640*/  SHF.L.U32 R5, R213, 0x1f, RZ ;  /* 0x0000001fd5057819 */ /* 0x000fc800000006ff */
[----:B------:R0:W1:Y:S01]  /*16650*/  SYNCS.PHASECHK.TRANS64.TRYWAIT P2, [R14+URZ+0x36830], R5 ;  /* 0x036830050e0075a7 */ /* 0x000062000804017f */
[----:B------:R-:W-:Y:S05]  /*16660*/  @!P0 BRA `(.L_x_3475) ;  /* 0x0000000000048947 */ /* 0x000fea0003800000 */
[----:B------:R-:W-:Y:S01]  /*16670*/  BPT.TRAP 0x1 ;  /* 0x000000040000795c */ /* 0x000fe20000300000 */
.L_x_3475:
[----:B------:R-:W-:Y:S01]  /*16680*/  IMAD R4, R211, 0xa80, R215 ;  /* 0x00000a80d3047824 */ /* 0x000fe200078e02d7 */
[----:B------:R-:W-:Y:S03]  /*16690*/  BSSY B1, `(.L_x_3476) ;  /* 0x0000006000017945 */ /* 0x000fe60003800000 */
[C---:B------:R-:W-:Y:S02]  /*166a0*/  VIADD R120, R4.reuse, 0x80 ;  /* 0x0000008004787836 */ /* 0x040fe40000000000 */
[----:B------:R-:W-:Y:S01]  /*166b0*/  VIADD R15, R4, 0x100 ;  /* 0x00000100040f7836 */ /* 0x000fe20000000000 */
[----:B-1----:R-:W-:Y:S06]  /*166c0*/  @P2 BRA `(.L_x_3477) ;  /* 0x0000000000082947 */ /* 0x002fec0003800000 */
[----:B------:R-:W1:Y:S02]  /*166d0*/  SYNCS.PHASECHK.TRANS64.TRYWAIT P2, [R14+URZ+0x36830], R5 ;  /* 0x036830050e0075a7 */ /* 0x000e64000804017f */
[----:B-1----:R-:W-:Y:S05]  /*166e0*/  @!P2 BRA `(.L_x_3478) ;  /* 0x000000ec00fca947 */ /* 0x002fea0003800000 */
.L_x_3477:
[----:B------:R-:W-:Y:S05]  /*166f0*/  BSYNC B1 ;  /* 0x0000000000017941 */ /* 0x000fea0003800000 */
.L_x_3476:
[----:B------:R-:W2:Y:S04]  /*16700*/  LDL.64 R20, [R1+0x40] ;  /* 0x0000400001147983 */ /* 0x000ea80000100a00 */
[----:B------:R-:W3:Y:S01]  /*16710*/  LDL.64 R124, [R1+0x48] ;  /* 0x00004800017c7983 */ /* 0x000ee20000100a00 */
[----:B------:R-:W-:Y:S01]  /*16720*/  WARPGROUP.ARRIVE ;  /* 0x00000000000079c5 */ /* 0x000fe20000000000 */
[----:B------:R-:W-:Y:S01]  /*16730*/  IMAD.MOV.U32 R121, RZ, RZ, 0x40000040 ;  /* 0x40000040ff797424 */ /* 0x000fe200078e00ff */
[----:B------:R-:W-:-:S04]  /*16740*/  R2UR UR6, R120 ;  /* 0x00000000780672ca */ /* 0x000fc800000e0000 */
[C---:B------:R-:W-:Y:S01]  /*16750*/  R2UR UR7, R121.reuse ;  /* 0x00000000790772ca */ /* 0x040fe200000e0000 */
[----:B------:R-:W-:Y:S01]  /*16760*/  IMAD.MOV.U32 R120, RZ, RZ, R15 ;  /* 0x000000ffff787224 */ /* 0x000fe200078e000f */
[----:B------:R-:W-:-:S04]  /*16770*/  R2UR UR19, R121 ;  /* 0x00000000791372ca */ /* 0x000fc800000e0000 */
[----:B------:R-:W-:Y:S01]  /*16780*/  R2UR UR18, R120 ;  /* 0x00000000781272ca */ /* 0x000fe200000e0000 */
[----:B------:R-:W-:Y:S01]  /*16790*/  VIADD R120, R4, 0x200 ;  /* 0x0000020004787836 */ /* 0x000fe20000000000 */
[----:B------:R-:W-:-:S04]  /*167a0*/  R2UR UR15, R121 ;  /* 0x00000000790f72ca */ /* 0x000fc800000e0000 */
[----:B------:R-:W-:Y:S02]  /*167b0*/  R2UR UR14, R120 ;  /* 0x00000000780e72ca */ /* 0x000fe400000e0000 */
[----:B--2---:R-:W-:Y:S01]  /*167c0*/  R2UR UR42, R20 ;  /* 0x00000000142a72ca */ /* 0x004fe200000e0000 */
[----:B------:R-:W-:Y:S01]  /*167d0*/  IMAD.MOV.U32 R20, RZ, RZ, R4 ;  /* 0x000000ffff147224 */ /* 0x000fe200078e0004 */
[----:B------:R-:W-:Y:S01]  /*167e0*/  R2UR UR43, R21 ;  /* 0x00000000152b72ca */ /* 0x000fe200000e0000 */
[----:B------:R-:W-:Y:S01]  /*167f0*/  IMAD.MOV.U32 R21, RZ, RZ, 0x40000040 ;  /* 0x40000040ff157424 */ /* 0x000fe200078e00ff */
[----:B---3--:R-:W-:Y:S02]  /*16800*/  R2UR UR28, R124 ;  /* 0x000000007c1c72ca */ /* 0x008fe400000e0000 */
[----:B------:R-:W-:Y:S02]  /*16810*/  R2UR UR29, R125 ;  /* 0x000000007d1d72ca */ /* 0x000fe400000e0000 */
[----:B------:R-:W-:-:S02]  /*16820*/  R2UR UR26, R20 ;  /* 0x00000000141a72ca */ /* 0x000fc400000e0000 */
[----:B------:R-:W-:-:S07]  /*16830*/  R2UR UR27, R21 ;  /* 0x00000000151b72ca */ /* 0x000fce00000e0000 */
[----:B------:R-:W-:Y:S02]  /*16840*/  UMOV UR24, UR28 ;  /* 0x0000001c00187c82 */ /* 0x000fe40008000000 */
[----:B------:R-:W-:-:S04]  /*16850*/  UMOV UR25, UR29 ;  /* 0x0000001d00197c82 */ /* 0x000fc80008000000 */
        /* <DEDUP_REMOVED lines=26> */
[----:B------:R-:W-:-:S04]  /*16a00*/  R2UR UR10, R122 ;  /* 0x000000007a0a72ca */ /* 0x000fc800000e0000 */
[----:B------:R-:W-:Y:S01]  /*16a10*/  R2UR UR11, R123 ;  /* 0x000000007b0b72ca */ /* 0x000fe200000e0000 */
[----:B------:R-:W-:Y:S01]  /*16a20*/  UMOV UR8, UR28 ;  /* 0x0000001c00087c82 */ /* 0x000fe20008000000 */
[----:B------:R-:W-:Y:S01]  /*16a30*/  UMOV UR9, UR29 ;  /* 0x0000001d00097c82 */ /* 0x000fe20008000000 */
[----:B------:R-:W-:Y:S01]  /*16a40*/  IMAD.MOV.U32 R121, RZ, RZ, 0x40000040 ;  /* 0x40000040ff797424 */ /* 0x000fe200078e00ff */
[----:B------:R-:W-:Y:S02]  /*16a50*/  WARPGROUP.DEPBAR.LE gsb0, 0x0 ;  /* 0x00008000000079c5 */ /* 0x000fe40000010000 */
[----:B------:R-:W-:-:S07]  /*16a60*/  WARPGROUP.ARRIVE ;  /* 0x00000000000079c5 */ /* 0x000fce0000000000 */
[----:B------:R-:W-:Y:S01]  /*16a70*/  HGMMA.64x16x16.F32.BF16 R128, gdesc[UR8], RZ, !UPT, gsb0 ;  /* 0x00200000088079f0 */ /* 0x000fe2000c0018ff */
[C---:B------:R-:W-:Y:S01]  /*16a80*/  IADD3 R120, R4.reuse, 0x2, RZ ;  /* 0x0000000204787810 */ /* 0x040fe20007ffe0ff */
[C---:B------:R-:W-:Y:S01]  /*16a90*/  VIADD R20, R4.reuse, 0x300 ;  /* 0x0000030004147836 */ /* 0x040fe20000000000 */
[----:B------:R-:W-:Y:S01]  /*16aa0*/  R2UR UR35, R121 ;  /* 0x00000000792372ca */ /* 0x000fe200000e0000 */
[----:B------:R-:W-:Y:S01]  /*16ab0*/  VIADD R122, R4, 0x182 ;  /* 0x00000182047a7836 */ /* 0x000fe20000000000 */
[----:B------:R-:W-:Y:S01]  /*16ac0*/  R2UR UR34, R120 ;  /* 0x00000000782272ca */ /* 0x000fe200000e0000 */
[----:B------:R-:W-:Y:S02]  /*16ad0*/  VIADD R120, R4, 0x102 ;  /* 0x0000010204787836 */ /* 0x000fe40000000000 */
[----:B------:R-:W-:Y:S02]  /*16ae0*/  IMAD.MOV.U32 R121, RZ, RZ, 0x40000040 ;  /* 0x40000040ff797424 */ /* 0x000fe400078e00ff */
[----:B------:R-:W-:Y:S01]  /*16af0*/  IMAD.MOV.U32 R123, RZ, RZ, 0x40000040 ;  /* 0x40000040ff7b7424 */ /* 0x000fe200078e00ff */
[----:B------:R-:W-:-:S02]  /*16b00*/  R2UR UR58, R20 ;  /* 0x00000000143a72ca */ /* 0x000fc400000e0000 */
[----:B------:R-:W-:Y:S02]  /*16b10*/  R2UR UR59, R21 ;  /* 0x00000000153b72ca */ /* 0x000fe400000e0000 */
[----:B------:R-:W-:Y:S01]  /*16b20*/  R2UR UR30, R120 ;  /* 0x00000000781e72ca */ /* 0x000fe200000e0000 */
[----:B------:R-:W-:Y:S01]  /*16b30*/  VIADD R120, R4, 0x282 ;  /* 0x0000028204787836 */ /* 0x000fe20000000000 */
[----:B------:R-:W-:Y:S01]  /*16b40*/  R2UR UR31, R121 ;  /* 0x00000000791f72ca */ /* 0x000fe200000e0000 */
[----:B------:R-:W-:Y:S01]  /*16b50*/  IMAD.MOV.U32 R121, RZ, RZ, 0x40000040 ;  /* 0x40000040ff797424 */ /* 0x000fe200078e00ff */
[----:B------:R-:W-:Y:S01]  /*16b60*/  R2UR UR26, R122 ;  /* 0x000000007a1a72ca */ /* 0x000fe200000e0000 */
[----:B------:R-:W-:Y:S01]  /*16b70*/  VIADD R122, R4, 0x302 ;  /* 0x00000302047a7836 */ /* 0x000fe20000000000 */
[----:B------:R-:W-:Y:S01]  /*16b80*/  R2UR UR27, R123 ;  /* 0x000000007b1b72ca */ /* 0x000fe200000e0000 */
[----:B------:R-:W-:Y:S01]  /*16b90*/  IMAD.MOV.U32 R123, RZ, RZ, 0x40000040 ;  /* 0x40000040ff7b7424 */ /* 0x000fe200078e00ff */
[----:B------:R-:W-:-:S02]  /*16ba0*/  R2UR UR18, R120 ;  /* 0x00000000781272ca */ /* 0x000fc400000e0000 */
[----:B------:R-:W-:Y:S02]  /*16bb0*/  R2UR UR19, R121 ;  /* 0x00000000791372ca */ /* 0x000fe400000e0000 */
[----:B------:R-:W-:Y:S02]  /*16bc0*/  R2UR UR46, R122 ;  /* 0x000000007a2e72ca */ /* 0x000fe400000e0000 */
[----:B------:R-:W-:Y:S01]  /*16bd0*/  R2UR UR47, R123 ;  /* 0x000000007b2f72ca */ /* 0x000fe200000e0000 */
        /* <DEDUP_REMOVED lines=19> */
[----:B------:R2:W-:Y:S04]  /*16d10*/  STL.64 [R1+0x68], R8 ;  /* 0x0000680801007387 */ /* 0x0005e80000100a00 */
[----:B--2---:R-:W2:Y:S01]  /*16d20*/  LDL.64 R8, [R1+0x38] ;  /* 0x0000380001087983 */ /* 0x004ea20000100a00 */
        /* <DEDUP_REMOVED lines=19> */
[----:B------:R-:W-:Y:S01]  /*16e60*/  UMOV UR16, UR42 ;  /* 0x0000002a00107c82 */ /* 0x000fe20008000000 */
[----:B------:R-:W-:Y:S01]  /*16e70*/  UMOV UR17, UR43 ;  /* 0x0000002b00117c82 */ /* 0x000fe20008000000 */
[----:B------:R-:W-:Y:S02]  /*16e80*/  WARPGROUP.DEPBAR.LE gsb0, 0x0 ;  /* 0x00008000000079c5 */ /* 0x000fe40000010000 */
[----:B------:R-:W-:-:S06]  /*16e90*/  WARPGROUP.ARRIVE ;  /* 0x00000000000079c5 */ /* 0x000fcc0000000000 */
[----:B------:R-:W-:Y:S01]  /*16ea0*/  HGMMA.64x16x16.F32.BF16 R128, gdesc[UR16], R128, gsb0 ;  /* 0x00200000108079f0 */ /* 0x000fe20008001880 */
[----:B------:R-:W-:Y:S01]  /*16eb0*/  MOV R6, UR45 ;  /* 0x0000002d00067c02 */ /* 0x000fe20008000f00 */
[----:B------:R-:W-:Y:S01]  /*16ec0*/  UMOV UR45, UR43 ;  /* 0x0000002b002d7c82 */ /* 0x000fe20008000000 */
[----:B01----:R-:W-:Y:S01]  /*16ed0*/  MOV R5, UR44 ;  /* 0x0000002c00057c02 */ /* 0x003fe20008000f00 */
[----:B------:R-:W-:Y:S01]  /*16ee0*/  UMOV UR44, UR42 ;  /* 0x0000002a002c7c82 */ /* 0x000fe20008000000 */
[----:B------:R-:W-:Y:S02]  /*16ef0*/  WARPGROUP.DEPBAR.LE gsb0, 0x0 ;  /* 0x00008000000079c5 */ /* 0x000fe40000010000 */
[----:B------:R-:W-:-:S06]  /*16f00*/  WARPGROUP.ARRIVE ;  /* 0x00000000000079c5 */ /* 0x000fcc0000000000 */
[----:B------:R-:W-:Y:S01]  /*16f10*/  HGMMA.64x16x16.F32.BF16 R120, gdesc[UR44], R120, gsb0 ;  /* 0x002000002c7879f0 */ /* 0x000fe20008001878 */
[----:B------:R-:W-:Y:S02]  /*16f20*/  VIADD R20, R4, 0x4 ;  /* 0x0000000404147836 */ /* 0x000fe40000000000 */
[----:B------:R-:W-:-:S03]  /*16f30*/  IMAD.MOV.U32 R21, RZ, RZ, 0x40000040 ;  /* 0x40000040ff157424 */ /* 0x000fc600078e00ff */
[----:B------:R-:W-:Y:S02]  /*16f40*/  R2UR UR14, R20 ;  /* 0x00000000140e72ca */ /* 0x000fe400000e0000 */
[----:B------:R-:W-:Y:S02]  /*16f50*/  R2UR UR15, R21 ;  /* 0x00000000150f72ca */ /* 0x000fe400000e0000 */
[----:B--2---:R-:W-:Y:S02]  /*16f60*/  R2UR UR38, R8 ;  /* 0x00000000082672ca */ /* 0x004fe400000e0000 */
[----:B------:R-:W-:Y:S01]  /*16f70*/  R2UR UR39, R9 ;  /* 0x00000000092772ca */ /* 0x000fe200000e0000 */
[----:B------:R-:W-:Y:S02]  /*16f80*/  WARPGROUP.DEPBAR.LE gsb0, 0x0 ;  /* 0x00008000000079c5 */ /* 0x000fe40000010000 */
[----:B------:R-:W-:-:S08]  /*16f90*/  WARPGROUP.ARRIVE ;  /* 0x00000000000079c5 */ /* 0x000fd00000000000 */
[----:B------:R-:W-:Y:S02]  /*16fa0*/  UMOV UR12, UR38 ;  /* 0x00000026000c7c82 */ /* 0x000fe40008000000 */
[----:B------:R-:W-:Y:S01]  /*16fb0*/  UMOV UR13, UR39 ;  /* 0x00000027000d7c82 */ /* 0x000fe20008000000 */
[----:B------:R-:W-:Y:S02]  /*16fc0*/  VIADD R20, R4, 0x84 ;  /* 0x0000008404147836 */ /* 0x000fe40000000000 */
[----:B------:R-:W-:Y:S01]  /*16fd0*/  IMAD.MOV.U32 R21, RZ, RZ, 0x40000040 ;  /* 0x40000040ff157424 */ /* 0x000fe200078e00ff */
[----:B------:R-:W-:Y:S01]  /*16fe0*/  HGMMA.64x16x16.F32.BF16 R168, gdesc[UR12], R168, gsb0 ;  /* 0x002000000ca879f0 */ /* 0x000fe200080018a8 */
[----:B------:R-:W-:Y:S01]  /*16ff0*/  UMOV UR8, UR38 ;  /* 0x0000002600087c82 */ /* 0x000fe20008000000 */
[----:B------:R-:W-:Y:S01]  /*17000*/  R2UR UR10, R20 ;  /* 0x00000000140a72ca */ /* 0x000fe200000e0000 */
[----:B------:R-:W2:Y:S01]  /*17010*/  LDL.64 R8, [R1+0x30] ;  /* 0x0000300001087983 */ /* 0x000ea20000100a00 */
[----:B------:R-:W-:Y:S01]  /*17020*/  R2UR UR11, R21 ;  /* 0x00000000150b72ca */ /* 0x000fe200000e0000 */
[----:B------:R-:W-:Y:S01]  /*17030*/  UMOV UR9, UR39 ;  /* 0x0000002700097c82 */ /* 0x000fe20008000000 */
[----:B------:R-:W-:-:S02]  /*17040*/  WARPGROUP.DEPBAR.LE gsb0, 0x0 ;  /* 0x00008000000079c5 */ /* 0x000fc40000010000 */
[----:B------:R-:W-:-:S09]  /*17050*/  WARPGROUP.ARRIVE ;  /* 0x00000000000079c5 */ /* 0x000fd20000000000 */
        /* <DEDUP_REMOVED lines=165> */
[----:B------:R-:W-:-:S09]  /*17ab0*/  UMOV UR17, UR39 ;  /* 0x0000002700117c82 */ /* 0x000fd20008000000 */
        /* <DEDUP_REMOVED lines=85> */
[----:B------:R-:W-:Y:S01]  /*18010*/  UMOV UR28, UR52 ;  /* 0x00000034001c7c82 */ /* 0x000fe20008000000 */
[----:B------:R-:W-:Y:S01]  /*18020*/  R2UR UR23, R21 ;  /* 0x00000000151772ca */ /* 0x000fe200000e0000 */
[----:B------:R-:W-:Y:S01]  /*18030*/  UMOV UR29, UR53 ;  /* 0x00000035001d7c82 */ /* 0x000fe20008000000 */
[----:B------:R-:W-:Y:S01]  /*18040*/  UMOV UR24, UR52 ;  /* 0x0000003400187c82 */ /* 0x000fe20008000000 */
[----:B------:R-:W-:Y:S01]  /*18050*/  UMOV UR25, UR53 ;  /* 0x0000003500197c82 */ /* 0x000fe20008000000 */
[----:B------:R-:W-:Y:S01]  /*18060*/  R2UR UR45, R6 ;  /* 0x00000000062d72ca */ /* 0x000fe200000e0000 */
[----:B------:R0:W5:Y:S02]  /*18070*/  LDL.LU.64 R8, [R1+0x68] ;  /* 0x0000680001087983 */ /* 0x0001640000300a00 */
[----:B------:R-:W-:-:S02]  /*18080*/  UMOV UR20, UR38 ;  /* 0x0000002600147c82 */ /* 0x000fc40008000000 */
        /* <DEDUP_REMOVED lines=178> */
[----:B------:R-:W-:Y:S02]  /*18bb0*/  R2UR UR44, R5 ;  /* 0x00000000052c72ca */ /* 0x000fe400000e0000 */
[----:B------:R-:W-:Y:S02]  /*18bc0*/  R2UR UR18, R20 ;  /* 0x00000000141272ca */ /* 0x000fe400000e0000 */
[----:B------:R-:W-:Y:S01]  /*18bd0*/  R2UR UR19, R21 ;  /* 0x00000000151372ca */ /* 0x000fe200000e0000 */
[----:B------:R-:W-:-:S08]  /*18be0*/  UMOV UR17, UR45 ;  /* 0x0000002d00117c82 */ /* 0x000fd00008000000 */
        /* <DEDUP_REMOVED lines=275> */
[----:B0-----:R-:W-:Y:S06]  /*19d20*/  @!P0 BRA `(.L_x_3479) ;  /* 0x0000000000048947 */ /* 0x001fec0003800000 */
[----:B------:R-:W-:Y:S01]  /*19d30*/  BPT.TRAP 0x1 ;  /* 0x000000040000795c */ /* 0x000fe20000300000 */
.L_x_3479:
[----:B------:R-:W-:Y:S01]  /*19d40*/  SHF.L.U32 R0, R12, 0x1f, RZ ;  /* 0x0000001f0c007819 */ /* 0x000fe200000006ff */
[----:B------:R-:W-:-:S04]  /*19d50*/  IMAD R15, R13, 0x8, R2 ;  /* 0x000000080d0f7824 */ /* 0x000fc800078e0202 */
[----:B------:R0:W1:Y:S01]  /*19d60*/  SYNCS.PHASECHK.TRANS64.TRYWAIT P2, [R15+URZ+0x36850], R0 ;  /* 0x036850000f0075a7 */ /* 0x000062000804017f */
[----:B------:R-:W-:Y:S05]  /*19d70*/  @!P0 BRA `(.L_x_3480) ;  /* 0x0000000000048947 */ /* 0x000fea0003800000 */
[----:B------:R-:W-:Y:S01]  /*19d80*/  BPT.TRAP 0x1 ;  /* 0x000000040000795c */ /* 0x000fe20000300000 */
.L_x_3480:
[----:B------:R-:W-:Y:S04]  /*19d90*/  BSSY B1, `(.L_x_3481) ;  /* 0x0000004000017945 */ /* 0x000fe80003800000 */
[----:B-1----:R-:W-:Y:S05]  /*19da0*/  @P2 BRA `(.L_x_3482) ;  /* 0x0000000000082947 */ /* 0x002fea0003800000 */
[----:B------:R-:W1:Y:S02]  /*19db0*/  SYNCS.PHASECHK.TRANS64.TRYWAIT P2, [R15+URZ+0x36850], R0 ;  /* 0x036850000f0075a7 */ /* 0x000e64000804017f */
[----:B-1----:R-:W-:Y:S05]  /*19dc0*/  @!P2 BRA `(.L_x_3483) ;  /* 0x000000b80058a947 */ /* 0x002fea0003800000 */
.L_x_3482:
[----:B------:R-:W-:Y:S05]  /*19dd0*/  BSYNC B1 ;  /* 0x0000000000017941 */ /* 0x000fea0003800000 */
.L_x_3481:
[----:B01----:R-:W-:Y:S01]  /*19de0*/  VIADD R0, R2, 0x400 ;  /* 0x0000040002007836 */ /* 0x003fe20000000000 */
[----:B------:R-:W-:Y:S01]  /*19df0*/  WARPGROUP.ARRIVE ;  /* 0x00000000000079c5 */ /* 0x000fe20000000000 */
[----:B------:R-:W-:Y:S01]  /*19e00*/  IMAD.MOV.U32 R5, RZ, RZ, 0x40000040 ;  /* 0x40000040ff057424 */ /* 0x000fe200078e00ff */
[----:B------:R-:W-:Y:S01]  /*19e10*/  ULDC UR5, c[0x0][0x9d8] ;  /* 0x0002760000057ab9 */ /* 0x000fe20000000800 */
[----:B------:R-:W-:Y:S01]  /*19e20*/  ULDC UR4, c[0x0][0x988] ;  /* 0x0002620000047ab9 */ /* 0x000fe20000000800 */
[----:B------:R-:W-:Y:S01]  /*19e30*/  SHF.R.U32.HI R0, RZ, 0x4, R0 ;  /* 0x00000004ff007819 */ /* 0x000fe20000011600 */
[----:B------:R-:W-:Y:S01]  /*19e40*/  FMUL.FTZ R6, R169, UR5 ;  /* 0x00000005a9067c20 */ /* 0x000fe20008410000 */
[----:B------:R-:W-:Y:S01]  /*19e50*/  FMUL.FTZ R21, R172, UR5 ;  /* 0x00000005ac157c20 */ /* 0x000fe20008410000 */
[----:B------:R-:W-:Y:S01]  /*19e60*/  FMUL.FTZ R169, R173, UR5 ;  /* 0x00000005ada97c20 */ /* 0x000fe20008410000 */
        /* <DEDUP_REMOVED lines=11> */
[----:B------:R-:W-:Y:S01]  /*19f20*/  IMAD.MOV.U32 R13, RZ, RZ, 0x40000040 ;  /* 0x40000040ff0d7424 */ /* 0x000fe200078e00ff */
[----:B------:R-:W-:Y:S01]  /*19f30*/  MUFU.TANH R21, R21 ;  /* 0x0000001500157308 */ /* 0x000fe20000002400 */
[C---:B------:R-:W-:Y:S01]  /*19f40*/  VIADD R4, R12.reuse, 0x80 ;  /* 0x000000800c047836 */ /* 0x040fe20000000000 */
[----:B------:R-:W-:Y:S01]  /*19f50*/  R2UR UR6, R12 ;  /* 0x000000000c0672ca */ /* 0x000fe200000e0000 */
[----:B------:R-:W-:Y:S01]  /*19f60*/  FMUL.FTZ R162, R163, UR5 ;  /* 0x00000005a3a27c20 */ /* 0x000fe20008410000 */
[----:B------:R-:W-:Y:S01]  /*19f70*/  R2UR UR7, R13 ;  /* 0x000000000d0772ca */ /* 0x000fe200000e0000 */
        /* <DEDUP_REMOVED lines=12> */
[----:B------:R-:W-:Y:S01]  /*1a040*/  HGMMA.64x192x16.F32.BF16 R24, R200, gdesc[UR4].tnspB, R24, gsb0 ;  /* 0x42e00004c8187df0 */ /* 0x000fe20008001818 */
[----:B------:R-:W-:Y:S01]  /*1a050*/  R2UR UR6, R4 ;  /* 0x00000000040672ca */ /* 0x000fe200000e0000 */
[----:B------:R-:W-:Y:S01]  /*1a060*/  VIADD R4, R12, 0x100 ;  /* 0x000001000c047836 */ /* 0x000fe20000000000 */
[----:B------:R-:W-:Y:S01]  /*1a070*/  R2UR UR7, R5 ;  /* 0x00000000050772ca */ /* 0x000fe200000e0000 */
[----:B------:R-:W-:Y:S01]  /*1a080*/  FMUL.FTZ R159, R144, UR5 ;  /* 0x00000005909f7c20 */ /* 0x000fe20008410000 */
[----:B------:R-:W-:Y:S01]  /*1a090*/  MOV R5, 0x40000040 ;  /* 0x4000004000057802 */ /* 0x000fe20000000f00 */
[----:B------:R-:W-:Y:S01]  /*1a0a0*/  FMUL.FTZ R172, R145, UR5 ;  /* 0x0000000591ac7c20 */ /* 0x000fe20008410000 */
[----:B------:R-:W2:Y:S01]  /*1a0b0*/  MUFU.TANH R171, R171 ;  /* 0x000000ab00ab7308 */ /* 0x000ea20000002400 */
[----:B0-----:R-:W-:Y:S01]  /*1a0c0*/  FMNMX.FTZ R3, R0, R11, !PT ;  /* 0x0000000b00037209 */ /* 0x001fe20007810000 */
[----:B------:R-:W-:Y:S01]  /*1a0d0*/  FMUL.FTZ R145, R147, UR5 ;  /* 0x0000000593917c20 */ /* 0x000fe20008410000 */
[----:B------:R-:W-:Y:S01]  /*1a0e0*/  FMUL.FTZ R147, R148, UR5 ;  /* 0x0000000594937c20 */ /* 0x000fe20008410000 */
[----:B------:R-:W-:Y:S01]  /*1a0f0*/  FMUL.FTZ R148, R149, UR5 ;  /* 0x0000000595947c20 */ /* 0x000fe20008410000 */
[----:B------:R-:W-:Y:S01]  /*1a100*/  FMNMX.FTZ R3, R6, R3, !PT ;  /* 0x0000000306037209 */ /* 0x000fe20007810000 */
[----:B------:R-:W-:Y:S01]  /*1a110*/  FMUL.FTZ R136, R136, UR5 ;  /* 0x0000000588887c20 */ /* 0x000fe20008410000 */
[----:B------:R-:W-:Y:S01]  /*1a120*/  FMUL.FTZ R137, R137, UR5 ;  /* 0x0000000589897c20 */ /* 0x000fe20008410000 */
[----:B------:R-:W0:Y:S01]  /*1a130*/  MUFU.TANH R161, R161 ;  /* 0x000000a100a17308 */ /* 0x000e220000002400 */
[----:B------:R-:W-:Y:S01]  /*1a140*/  FMNMX.FTZ R3, R21, R3, !PT ;  /* 0x0000000315037209 */ /* 0x000fe20007810000 */
[----:B------:R-:W-:Y:S01]  /*1a150*/  FMUL.FTZ R140, R140, UR5 ;  /* 0x000000058c8c7c20 */ /* 0x000fe20008410000 */
[----:B------:R-:W-:Y:S01]  /*1a160*/  FMUL.FTZ R141, R141, UR5 ;  /* 0x000000058d8d7c20 */ /* 0x000fe20008410000 */
[----:B------:R-:W-:Y:S01]  /*1a170*/  FMUL.FTZ R128, R128, UR5 ;  /* 0x0000000580807c20 */ /* 0x000fe20008410000 */
[----:B-1----:R-:W-:Y:S01]  /*1a180*/  FMNMX.FTZ R3, R169, R3, !PT ;  /* 0x00000003a9037209 */ /* 0x002fe20007810000 */
        /* <DEDUP_REMOVED lines=9> */
[----:B------:R-:W-:Y:S01]  /*1a220*/  VIADD R120, R12, 0x200 ;  /* 0x000002000c787836 */ /* 0x000fe20000000000 */
[----:B------:R-:W2:Y:S01]  /*1a230*/  MUFU.TANH R165, R165 ;  /* 0x000000a500a57308 */ /* 0x000ea20000002400 */
[----:B0-----:R-:W-:Y:S01]  /*1a240*/  FMNMX.FTZ R3, R161, R3, !PT ;  /* 0x00000003a1037209 */ /* 0x001fe20007810000 */
[----:B------:R-:W-:-:S02]  /*1a250*/  IMAD.MOV.U32 R121, RZ, RZ, 0x40000040 ;  /* 0x40000040ff797424 */ /* 0x000fc400078e00ff */
        /* <DEDUP_REMOVED lines=22> */
[----:B0-----:R-:W-:Y:S01]  /*1a3c0*/  FMNMX.FTZ R3, R167, R3, !PT ;  /* 0x00000003a7037209 */ /* 0x001fe20007810000 */
[----:B------:R-:W-:Y:S01]  /*1a3d0*/  FMUL.FTZ R127, R127, UR5 ;  /* 0x000000057f7f7c20 */ /* 0x000fe20008410000 */
[----:B------:R-:W-:Y:S01]  /*1a3e0*/  @!P1 VIADD R14, R14, 0x36840 ;  /* 0x000368400e0e9836 */ /* 0x000fe20000000000 */
[----:B-----5:R-:W-:Y:S01]  /*1a3f0*/  ISETP.GT.AND P2, PT, R9, RZ, PT ;  /* 0x000000ff0900720c */ /* 0x020fe20003f44270 */
[----:B------:R-:W-:-:S02]  /*1a400*/  @!P1 VIADD R15, R15, 0x36860 ;  /* 0x000368600f0f9836 */ /* 0x000fc40000000000 */
[----:B------:R-:W-:Y:S01]  /*1a410*/  VIADD R9, R9, 0xffffffff ;  /* 0xffffffff09097836 */ /* 0x000fe20000000000 */
[----:B------:R-:W0:Y:S01]  /*1a420*/  MUFU.TANH R157, R157 ;  /* 0x0000009d009d7308 */ /* 0x000e220000002400 */
[----:B-1----:R-:W-:Y:S02]  /*1a430*/  FMNMX.FTZ R3, R153, R3, !PT ;  /* 0x0000000399037209 */ /* 0x002fe40007810000 */
[----:B------:R-:W-:-:S05]  /*1a440*/  @!P1 PRMT R14, RZ, 0x654, R14 ;  /* 0x00000654ff0e9816 */ /* 0x000fca000000000e */
        /* <DEDUP_REMOVED lines=34> */
[----:B------:R-:W-:Y:S02]  /*1a670*/  WARPGROUP.DEPBAR.LE gsb0, 0x0 ;  /* 0x00008000000079c5 */ /* 0x000fe40000010000 */
[----:B------:R-:W-:-:S04]  /*1a680*/  WARPGROUP.ARRIVE ;  /* 0x00000000000079c5 */ /* 0x000fc80000000000 */
[----:B------:R-:W0:Y:S02]  /*1a690*/  MUFU.TANH R20, R20 ;  /* 0x0000001400147308 */ /* 0x000e240000002400 */
[----:B------:R-:W-:Y:S01]  /*1a6a0*/  HGMMA.64x192x16.F32.BF16 R24, R196, gdesc[UR4].tnspB, R24, gsb0 ;  /* 0x42e00004c4187df0 */ /* 0x000fe20008001818 */
[----:B------:R-:W-:Y:S01]  /*1a6b0*/  R2UR UR6, R4 ;  /* 0x00000000040672ca */ /* 0x000fe200000e0000 */
[----:B------:R-:W-:Y:S01]  /*1a6c0*/  VIADD R4, R12, 0x180 ;  /* 0x000001800c047836 */ /* 0x000fe20000000000 */
[----:B------:R-:W-:Y:S01]  /*1a6d0*/  R2UR UR7, R5 ;  /* 0x00000000050772ca */ /* 0x000fe200000e0000 */
[----:B------:R-:W-:Y:S02]  /*1a6e0*/  IMAD.MOV.U32 R5, RZ, RZ, 0x40000040 ;  /* 0x40000040ff057424 */ /* 0x000fe400078e00ff */
[----:B------:R-:W3:Y:S08]  /*1a6f0*/  MUFU.TANH R168, R168 ;  /* 0x000000a800a87308 */ /* 0x000ef00000002400 */
[----:B------:R-:W4:Y:S08]  /*1a700*/  MUFU.TANH R170, R170 ;  /* 0x000000aa00aa7308 */ /* 0x000f300000002400 */
[----:B------:R-:W4:Y:S08]  /*1a710*/  MUFU.TANH R160, R160 ;  /* 0x000000a000a07308 */ /* 0x000f300000002400 */
[----:B------:R-:W4:Y:S08]  /*1a720*/  MUFU.TANH R162, R162 ;  /* 0x000000a200a27308 */ /* 0x000f300000002400 */
[----:B------:R-:W4:Y:S08]  /*1a730*/  MUFU.TANH R163, R163 ;  /* 0x000000a300a37308 */ /* 0x000f300000002400 */
[----:B------:R-:W4:Y:S08]  /*1a740*/  MUFU.TANH R166, R166 ;  /* 0x000000a600a67308 */ /* 0x000f300000002400 */
        /* <DEDUP_REMOVED lines=22> */
[----:B------:R-:W-:Y:S01]  /*1a8b0*/  HGMMA.64x192x16.F32.BF16 R24, R192, gdesc[UR4].tnspB, R24, gsb0 ;  /* 0x42e00004c0187df0 */ /* 0x000fe20008001818 */
[----:B------:R-:W-:Y:S02]  /*1a8c0*/  R2UR UR6, R4 ;  /* 0x00000000040672ca */ /* 0x000fe400000e0000 */
[----:B------:R-:W-:Y:S01]  /*1a8d0*/  R2UR UR7, R5 ;  /* 0x00000000050772ca */ /* 0x000fe200000e0000 */
[----:B------:R-:W-:Y:S01]  /*1a8e0*/  IMAD.U32 R5, RZ, RZ, UR4 ;  /* 0x00000004ff057e24 */ /* 0x000fe2000f8e00ff */
[----:B-1----:R-:W-:-:S05]  /*1a8f0*/  FMNMX.FTZ R4, R125, R3, !PT ;  /* 0x000000037d047209 */ /* 0x002fca0007810000 */
[----:B------:R-:W1:Y:S02]  /*1a900*/  SHFL.BFLY PT, R3, R4, 0x2, 0x1f ;  /* 0x0c401f0004037f89 */ /* 0x000e6400000e0000 */
[----:B-1----:R-:W-:-:S05]  /*1a910*/  FMNMX.FTZ R4, R4, R3, !PT ;  /* 0x0000000304047209 */ /* 0x002fca0007810000 */
[----:B------:R-:W1:Y:S02]  /*1a920*/  SHFL.BFLY PT, R3, R4, 0x1, 0x1f ;  /* 0x0c201f0004037f89 */ /* 0x000e6400000e0000 */
[----:B-1----:R-:W-:-:S05]  /*1a930*/  FMNMX.FTZ R4, R4, R3, !PT ;  /* 0x0000000304047209 */ /* 0x002fca0007810000 */
[C---:B------:R-:W-:Y:S01]  /*1a940*/  FMUL.FTZ R174, R4.reuse, R5 ;  /* 0x0000000504ae7220 */ /* 0x040fe20000410000 */
[----:B------:R-:W-:-:S03]  /*1a950*/  FADD.FTZ R3, -R4, R11 ;  /* 0x0000000b04037221 */ /* 0x000fc60000010100 */
[-CC-:B------:R-:W-:Y:S01]  /*1a960*/  FFMA.FTZ R200, R0, R5.reuse, -R174.reuse ;  /* 0x0000000500c87223 */ /* 0x180fe200000108ae */
[----:B--2---:R-:W-:Y:S01]  /*1a970*/  FMNMX.FTZ R0, R13, R10, !PT ;  /* 0x0000000a0d007209 */ /* 0x004fe20007810000 */
[-CC-:B------:R-:W-:Y:S01]  /*1a980*/  FFMA.FTZ R11, R6, R5.reuse, -R174.reuse ;  /* 0x00000005060b7223 */ /* 0x180fe200000108ae */
[-C--:B------:R-:W-:Y:S01]  /*1a990*/  FMUL.FTZ R3, R3, R5.reuse ;  /* 0x0000000503037220 */ /* 0x080fe20000410000 */
[-CC-:B------:R-:W-:Y:S01]  /*1a9a0*/  FFMA.FTZ R202, R21, R5.reuse, -R174.reuse ;  /* 0x0000000515ca7223 */ /* 0x180fe200000108ae */
[----:B0-----:R-:W-:Y:S01]  /*1a9b0*/  FMNMX.FTZ R0, R20, R0, !PT ;  /* 0x0000000014007209 */ /* 0x001fe20007810000 */
[----:B------:R-:W-:Y:S01]  /*1a9c0*/  MUFU.EX2 R200, R200 ;  /* 0x000000c800c87308 */ /* 0x000fe20000000800 */
[-CC-:B------:R-:W-:Y:S01]  /*1a9d0*/  FFMA.FTZ R169, R169, R5.reuse, -R174.reuse ;  /* 0x00000005a9a97223 */ /* 0x180fe200000108ae */
[-CC-:B------:R-:W-:Y:S01]  /*1a9e0*/  FFMA.FTZ R196, R171, R5.reuse, -R174.reuse ;  /* 0x00000005abc47223 */ /* 0x180fe200000108ae */
[----:B---3--:R-:W-:Y:S01]  /*1a9f0*/  FMNMX.FTZ R0, R168, R0, !PT ;  /* 0x00000000a8007209 */ /* 0x008fe20007810000 */
[-CC-:B------:R-:W-:Y:S01]  /*1aa00*/  FFMA.FTZ R161, R161, R5.reuse, -R174.reuse ;  /* 0x00000005a1a17223 */ /* 0x180fe200000108ae */
[-CC-:B------:R-:W-:Y:S01]  /*1aa10*/  FFMA.FTZ R198, R164, R5.reuse, -R174.reuse ;  /* 0x00000005a4c67223 */ /* 0x180fe200000108ae */
[-CC-:B------:R-:W-:Y:S01]  /*1aa20*/  FFMA.FTZ R164, R165, R5.reuse, -R174.reuse ;  /* 0x00000005a5a47223 */ /* 0x180fe200000108ae */
[----:B----4-:R-:W-:Y:S01]  /*1aa30*/  FMNMX.FTZ R0, R170, R0, !PT ;  /* 0x00000000aa007209 */ /* 0x010fe20007810000 */
[----:B------:R-:W0:Y:S01]  /*1aa40*/  MUFU.EX2 R3, R3 ;  /* 0x0000000300037308 */ /* 0x000e220000000800 */
[-CC-:B------:R-:W-:Y:S01]  /*1aa50*/  FFMA.FTZ R125, R125, R5.reuse, -R174.reuse ;  /* 0x000000057d7d7223 */ /* 0x180fe200000108ae */
[-CC-:B------:R-:W-:Y:S01]  /*1aa60*/  FFMA.FTZ R165, R153, R5.reuse, -R174.reuse ;  /* 0x0000000599a57223 */ /* 0x180fe200000108ae */
        /* <DEDUP_REMOVED lines=8> */
[----:B------:R-:W-:Y:S01]  /*1aaf0*/  MUFU.EX2 R202, R202 ;  /* 0x000000ca00ca7308 */ /* 0x000fe20000000800 */
[----:B0-----:R-:W-:Y:S02]  /*1ab00*/  FFMA.FTZ R8, R3, R8, R200 ;  /* 0x0000000803087223 */ /* 0x001fe400000100c8 */
[----:B------:R-:W-:-:S04]  /*1ab10*/  FMNMX.FTZ R0, R152, R0, !PT ;  /* 0x0000000098007209 */ /* 0x000fc80007810000 */
[----:B------:R-:W-:Y:S01]  /*1ab20*/  FMNMX.FTZ R0, R154, R0, !PT ;  /* 0x000000009a007209 */ /* 0x000fe20007810000 */
[----:B------:R-:W-:Y:S01]  /*1ab30*/  MUFU.EX2 R169, R169 ;  /* 0x000000a900a97308 */ /* 0x000fe20000000800 */
[----:B-1----:R-:W-:Y:S02]  /*1ab40*/  F2FP.BF16.F32.PACK_AB R200, R11, R200 ;  /* 0x000000c80bc8723e */ /* 0x002fe400000010ff */
        /* <DEDUP_REMOVED lines=25> */
[----:B------:R-:W-:-:S05]  /*1ace0*/  FMNMX.FTZ R0, R127, R0, !PT ;  /* 0x000000007f007209 */ /* 0x000fca0007810000 */
[----:B------:R-:W0:Y:S01]  /*1acf0*/  SHFL.BFLY PT, R6, R0, 0x2, 0x1f ;  /* 0x0c401f0000067f89 */ /* 0x000e2200000e0000 */
[----:B------:R-:W-:Y:S02]  /*1ad00*/  WARPGROUP.DEPBAR.LE gsb0, 0x0 ;  /* 0x00008000000079c5 */ /* 0x000fe40000010000 */
[----:B------:R-:W-:Y:S01]  /*1ad10*/  WARPGROUP.ARRIVE ;  /* 0x00000000000079c5 */ /* 0x000fe20000000000 */
[-CC-:B------:R-:W-:Y:S01]  /*1ad20*/  FFMA.FTZ R192, R167, R5.reuse, -R174.reuse ;  /* 0x00000005a7c07223 */ /* 0x180fe200000108ae */
[----:B0-----:R-:W-:Y:S01]  /*1ad30*/  FMNMX.FTZ R6, R0, R6, !PT ;  /* 0x0000000600067209 */ /* 0x001fe20007810000 */
[-CC-:B------:R-:W-:Y:S01]  /*1ad40*/  FFMA.FTZ R194, R156, R5.reuse, -R174.reuse ;  /* 0x000000059cc27223 */ /* 0x180fe200000108ae */
[----:B------:R-:W-:Y:S02]  /*1ad50*/  FFMA.FTZ R156, R172, R5, -R174 ;  /* 0x00000005ac9c7223 */ /* 0x000fe400000108ae */
[----:B------:R-:W-:Y:S01]  /*1ad60*/  HGMMA.64x192x16.F32.BF16 R24, R188, gdesc[UR4].tnspB, R24, gsb0 ;  /* 0x42e00004bc187df0 */ /* 0x000fe20008001818 */
[----:B------:R-:W-:Y:S01]  /*1ad70*/  R2UR UR6, R120 ;  /* 0x00000000780672ca */ /* 0x000fe200000e0000 */
[C---:B------:R-:W-:Y:S01]  /*1ad80*/  VIADD R120, R12.reuse, 0x280 ;  /* 0x000002800c787836 */ /* 0x040fe20000000000 */
[----:B------:R-:W-:Y:S01]  /*1ad90*/  R2UR UR7, R121 ;  /* 0x00000000790772ca */ /* 0x000fe200000e0000 */
[----:B------:R-:W-:Y:S01]  /*1ada0*/  IMAD.MOV.U32 R121, RZ, RZ, 0x40000040 ;  /* 0x40000040ff797424 */ /* 0x000fe200078e00ff */
[----:B------:R-:W0:Y:S01]  /*1adb0*/  SHFL.BFLY PT, R0, R6, 0x1, 0x1f ;  /* 0x0c201f0006007f89 */ /* 0x000e2200000e0000 */
[----:B------:R-:W-:Y:S01]  /*1adc0*/  VIADD R12, R12, 0x300 ;  /* 0x000003000c0c7836 */ /* 0x000fe20000000000 */
[----:B------:R-:W-:Y:S08]  /*1add0*/  MUFU.EX2 R192, R192 ;  /* 0x000000c000c07308 */ /* 0x000ff00000000800 */
[----:B------:R-:W-:Y:S08]  /*1ade0*/  MUFU.EX2 R194, R194 ;  /* 0x000000c200c27308 */ /* 0x000ff00000000800 */
[----:B------:R-:W-:Y:S01]  /*1adf0*/  MUFU.EX2 R156, R156 ;  /* 0x0000009c009c7308 */ /* 0x000fe20000000800 */
[----:B0-----:R-:W-:-:S05]  /*1ae00*/  FMNMX.FTZ R6, R6, R0, !PT ;  /* 0x0000000006067209 */ /* 0x001fca0007810000 */
[----:B------:R-:W-:Y:S02]  /*1ae10*/  FADD.FTZ R0, -R6, R10 ;  /* 0x0000000a06007221 */ /* 0x000fe40000010100 */
[----:B------:R0:W-:Y:S02]  /*1ae20*/  MUFU.EX2 R10, R125 ;  /* 0x0000007d000a7308 */ /* 0x0001e40000000800 */
[----:B------:R-:W-:-:S06]  /*1ae30*/  FMUL.FTZ R0, R0, R5 ;  /* 0x0000000500007220 */ /* 0x000fcc0000410000 */
[----:B------:R-:W-:Y:S01]  /*1ae40*/  MUFU.EX2 R0, R0 ;  /* 0x0000000000007308 */ /* 0x000fe20000000800 */
[----:B------:R-:W-:Y:S02]  /*1ae50*/  WARPGROUP.DEPBAR.LE gsb0, 0x0 ;  /* 0x00008000000079c5 */ /* 0x000fe40000010000 */
[----:B------:R-:W-:Y:S01]  /*1ae60*/  WARPGROUP.ARRIVE ;  /* 0x00000000000079c5 */ /* 0x000fe20000000000 */
[-CC-:B------:R-:W-:Y:S01]  /*1ae70*/  FFMA.FTZ R190, R147, R5.reuse, -R174.reuse ;  /* 0x0000000593be7223 */ /* 0x180fe200000108ae */
[----:B------:R-:W-:-:S04]  /*1ae80*/  FFMA.FTZ R188, R159, R5, -R174 ;  /* 0x000000059fbc7223 */ /* 0x000fc800000108ae */
[----:B------:R-:W-:Y:S01]  /*1ae90*/  HGMMA.64x192x16.F32.BF16 R24, R184, gdesc[UR4].tnspB, R24, gsb0 ;  /* 0x42e00004b8187df0 */ /* 0x000fe20008001818 */
[----:B------:R-:W-:Y:S01]  /*1aea0*/  R2UR UR6, R120 ;  /* 0x00000000780672ca */ /* 0x000fe200000e0000 */
[-CC-:B------:R-:W-:Y:S01]  /*1aeb0*/  FFMA.FTZ R120, R141, R5.reuse, -R174.reuse ;  /* 0x000000058d787223 */ /* 0x180fe200000108ae */
[----:B------:R-:W-:Y:S01]  /*1aec0*/  R2UR UR7, R121 ;  /* 0x00000000790772ca */ /* 0x000fe200000e0000 */
[----:B------:R-:W-:Y:S01]  /*1aed0*/  MUFU.EX2 R188, R188 ;  /* 0x000000bc00bc7308 */ /* 0x000fe20000000800 */
[----:B------:R-:W-:-:S07]  /*1aee0*/  FFMA.FTZ R121, R149, R5, -R174 ;  /* 0x0000000595797223 */ /* 0x000fce00000108ae */
[----:B------:R-:W-:Y:S08]  /*1aef0*/  MUFU.EX2 R190, R190 ;  /* 0x000000be00be7308 */ /* 0x000ff00000000800 */
[----:B------:R-:W-:Y:S08]  /*1af00*/  MUFU.EX2 R120, R120 ;  /* 0x0000007800787308 */ /* 0x000ff00000000800 */
[----:B------:R-:W-:Y:S01]  /*1af10*/  MUFU.EX2 R121, R121 ;  /* 0x0000007900797308 */ /* 0x000fe20000000800 */
[----:B------:R-:W-:-:S02]  /*1af20*/  WARPGROUP.DEPBAR.LE gsb0, 0x0 ;  /* 0x00008000000079c5 */ /* 0x000fc40000010000 */
[----:B------:R-:W-:Y:S01]  /*1af30*/  WARPGROUP.ARRIVE ;  /* 0x00000000000079c5 */ /* 0x000fe20000000000 */
[-CC-:B------:R-:W-:Y:S01]  /*1af40*/  FFMA.FTZ R186, R140, R5.reuse, -R174.reuse ;  /* 0x000000058cba7223 */ /* 0x180fe200000108ae */
[-C--:B------:R-:W-:Y:S01]  /*1af50*/  FMUL.FTZ R140, R6, R5.reuse ;  /* 0x00000005068c7220 */ /* 0x080fe20000410000 */
[-CC-:B------:R-:W-:Y:S01]  /*1af60*/  FFMA.FTZ R184, R136, R5.reuse, -R174.reuse ;  /* 0x0000000588b87223 */ /* 0x180fe200000108ae */
[-C--:B------:R-:W-:Y:S02]  /*1af70*/  FFMA.FTZ R136, R137, R5.reuse, -R174 ;  /* 0x0000000589887223 */ /* 0x080fe400000108ae */
[----:B------:R-:W-:Y:S01]  /*1af80*/  HGMMA.64x192x16.F32.BF16 R24, R180, gdesc[UR4].tnspB, R24, gsb0 ;  /* 0x42e00004b4187df0 */ /* 0x000fe20008001818 */
[-CC-:B------:R-:W-:Y:S01]  /*1af90*/  FFMA.FTZ R201, R13, R5.reuse, -R140.reuse ;  /* 0x000000050dc97223 */ /* 0x180fe2000001088c */
[----:B------:R-:W-:Y:S01]  /*1afa0*/  IMAD.MOV.U32 R13, RZ, RZ, 0x40000040 ;  /* 0x40000040ff0d7424 */ /* 0x000fe200078e00ff */
[----:B------:R-:W-:Y:S01]  /*1afb0*/  R2UR UR6, R12 ;  /* 0x000000000c0672ca */ /* 0x000fe200000e0000 */
[-CC-:B------:R-:W-:Y:S01]  /*1afc0*/  FFMA.FTZ R20, R20, R5.reuse, -R140.reuse ;  /* 0x0000000514147223 */ /* 0x180fe2000001088c */
[-CC-:B------:R-:W-:Y:S01]  /*1afd0*/  FFMA.FTZ R203, R168, R5.reuse, -R140.reuse ;  /* 0x00000005a8cb7223 */ /* 0x180fe2000001088c */
[-CC-:B------:R-:W-:Y:S01]  /*1afe0*/  FFMA.FTZ R141, R170, R5.reuse, -R140.reuse ;  /* 0x00000005aa8d7223 */ /* 0x180fe2000001088c */
[----:B------:R-:W-:Y:S01]  /*1aff0*/  R2UR UR7, R13 ;  /* 0x000000000d0772ca */ /* 0x000fe200000e0000 */
[----:B------:R-:W1:Y:S01]  /*1b000*/  MUFU.EX2 R201, R201 ;  /* 0x000000c900c97308 */ /* 0x000e620000000800 */
[-CC-:B------:R-:W-:Y:S01]  /*1b010*/  FFMA.FTZ R197, R160, R5.reuse, -R140.reuse ;  /* 0x00000005a0c57223 */ /* 0x180fe2000001088c */
[-CC-:B------:R-:W-:Y:S01]  /*1b020*/  FFMA.FTZ R199, R163, R5.reuse, -R140.reuse ;  /* 0x00000005a3c77223 */ /* 0x180fe2000001088c */
[-C--:B------:R-:W-:Y:S01]  /*1b030*/  FFMA.FTZ R12, R145, R5.reuse, -R140 ;  /* 0x00000005910c7223 */ /* 0x080fe2000001088c */
[----:B------:R-:W-:Y:S01]  /*1b040*/  FADD.FTZ R145, R11, R8 ;  /* 0x000000080b917221 */ /* 0x000fe20000010000 */
[-CC-:B------:R-:W-:Y:S01]  /*1b050*/  FFMA.FTZ R147, R166, R5.reuse, -R140.reuse ;  /* 0x00000005a6937223 */ /* 0x180fe2000001088c */
[-CC-:B------:R-:W-:Y:S01]  /*1b060*/  FFMA.FTZ R193, R152, R5.reuse, -R140.reuse ;  /* 0x0000000598c17223 */ /* 0x180fe2000001088c */
[-CC-:B------:R-:W-:Y:S01]  /*1b070*/  FFMA.FTZ R185, R138, R5.reuse, -R140.reuse ;  /* 0x000000058ab97223 */ /* 0x180fe2000001088c */
[----:B------:R-:W2:Y:S01]  /*1b080*/  MUFU.EX2 R20, R20 ;  /* 0x0000001400147308 */ /* 0x000ea20000000800 */
[----:B------:R-:W-:Y:S01]  /*1b090*/  @!P1 PRMT R138, RZ, 0x654, R15 ;  /* 0x00000654ff8a9816 */ /* 0x000fe2000000000f */
[-CC-:B0-----:R-:W-:Y:S01]  /*1b0a0*/  FFMA.FTZ R125, R154, R5.reuse, -R140.reuse ;  /* 0x000000059a7d7223 */ /* 0x181fe2000001088c */
[-CC-:B------:R-:W-:Y:S01]  /*1b0b0*/  FFMA.FTZ R195, R155, R5.reuse, -R140.reuse ;  /* 0x000000059bc37223 */ /* 0x180fe2000001088c */
[-CC-:B------:R-:W-:Y:S01]  /*1b0c0*/  FFMA.FTZ R137, R158, R5.reuse, -R140.reuse ;  /* 0x000000059e897223 */ /* 0x180fe2000001088c */
[-CC-:B------:R-:W-:Y:S01]  /*1b0d0*/  FFMA.FTZ R189, R144, R5.reuse, -R140.reuse ;  /* 0x0000000590bd7223 */ /* 0x180fe2000001088c */
[-CC-:B------:R-:W-:Y:S01]  /*1b0e0*/  FFMA.FTZ R191, R146, R5.reuse, -R140.reuse ;  /* 0x0000000592bf7223 */ /* 0x180fe2000001088c */
[--C-:B------:R-:W-:Y:S01]  /*1b0f0*/  FFMA.FTZ R13, R151, R5, -R140.reuse ;  /* 0x00000005970d7223 */ /* 0x100fe2000001088c */
[----:B------:R-:W0:Y:S01]  /*1b100*/  MUFU.EX2 R203, R203 ;  /* 0x000000cb00cb7308 */ /* 0x000e220000000800 */
[----:B-1----:R-:W-:Y:S01]  /*1b110*/  FFMA.FTZ R7, R0, R7, R201 ;  /* 0x0000000700077223 */ /* 0x002fe200000100c9 */
[-CC-:B------:R-:W-:Y:S01]  /*1b120*/  FFMA.FTZ R187, R142, R5.reuse, -R140.reuse ;  /* 0x000000058ebb7223 */ /* 0x180fe2000001088c */
[-CC-:B------:R-:W-:Y:S01]  /*1b130*/  FFMA.FTZ R131, R131, R5.reuse, -R140.reuse ;  /* 0x0000000583837223 */ /* 0x180fe2000001088c */
[-CC-:B------:R-:W-:Y:S01]  /*1b140*/  FFMA.FTZ R135, R135, R5.reuse, -R140.reuse ;  /* 0x0000000587877223 */ /* 0x180fe2000001088c */
[-CC-:B------:R-:W-:Y:S01]  /*1b150*/  FFMA.FTZ R122, R122, R5.reuse, -R140.reuse ;  /* 0x000000057a7a7223 */ /* 0x180fe2000001088c */
[-CC-:B------:R-:W-:Y:S01]  /*1b160*/  FFMA.FTZ R123, R123, R5.reuse, -R140.reuse ;  /* 0x000000057b7b7223 */ /* 0x180fe2000001088c */
[-CC-:B------:R-:W-:Y:S01]  /*1b170*/  FFMA.FTZ R126, R126, R5.reuse, -R140.reuse ;  /* 0x000000057e7e7223 */ /* 0x180fe2000001088c */
[----:B------:R-:W1:Y:S01]  /*1b180*/  MUFU.EX2 R141, R141 ;  /* 0x0000008d008d7308 */ /* 0x000e620000000800 */
[C---:B--2---:R-:W-:Y:S01]  /*1b190*/  FADD.FTZ R8, R20.reuse, R7 ;  /* 0x0000000714087221 */ /* 0x044fe20000010000 */
[--C-:B------:R-:W-:Y:S01]  /*1b1a0*/  FFMA.FTZ R7, R139, R5, -R140.reuse ;  /* 0x000000058b077223 */ /* 0x100fe2000001088c */
[----:B------:R-:W-:Y:S01]  /*1b1b0*/  F2FP.BF16.F32.PACK_AB R201, R20, R201 ;  /* 0x000000c914c9723e */ /* 0x000fe200000010ff */
[----:B------:R-:W-:-:S04]  /*1b1c0*/  FFMA.FTZ R127, R127, R5, -R140 ;  /* 0x000000057f7f7223 */ /* 0x000fc8000001088c */
[----:B------:R-:W-:Y:S01]  /*1b1d0*/  MUFU.EX2 R197, R197 ;  /* 0x000000c500c57308 */ /* 0x000fe20000000800 */
[----:B0-----:R-:W-:-:S07]  /*1b1e0*/  FADD.FTZ R8, R203, R8 ;  /* 0x00000008cb087221 */ /* 0x001fce0000010000 */
[----:B------:R-:W-:Y:S01]  /*1b1f0*/  MUFU.EX2 R199, R199 ;  /* 0x000000c700c77308 */ /* 0x000fe20000000800 */
[----:B-1----:R-:W-:-:S07]  /*1b200*/  F2FP.BF16.F32.PACK_AB R203, R141, R203 ;  /* 0x000000cb8dcb723e */ /* 0x002fce00000010ff */
        /* <DEDUP_REMOVED lines=22> */
[-C--:B------:R-:W-:Y:S01]  /*1b370*/  FFMA.FTZ R129, R133, R5.reuse, -R174 ;  /* 0x0000000585817223 */ /* 0x080fe200000108ae */
[-CC-:B------:R-:W-:Y:S01]  /*1b380*/  FFMA.FTZ R133, R162, R5.reuse, -R140.reuse ;  /* 0x00000005a2857223 */ /* 0x180fe2000001088c */
[-C--:B------:R-:W-:Y:S01]  /*1b390*/  FFMA.FTZ R181, R130, R5.reuse, -R140 ;  /* 0x0000000582b57223 */ /* 0x080fe2000001088c */
[----:B------:R-:W-:Y:S01]  /*1b3a0*/  HGMMA.64x192x16.F32.BF16 R24, R176, gdesc[UR4].tnspB, R24, gsb0 ;  /* 0x42e00004b0187df0 */ /* 0x000fe20008001818 */
[----:B------:R-:W-:Y:S01]  /*1b3b0*/  MUFU.EX2 R180, R180 ;  /* 0x000000b400b47308 */ /* 0x000fe20000000800 */
[-C--:B------:R-:W-:Y:S01]  /*1b3c0*/  FFMA.FTZ R182, R132, R5.reuse, -R174 ;  /* 0x0000000584b67223 */ /* 0x080fe200000108ae */
[-C--:B------:R-:W-:Y:S01]  /*1b3d0*/  FFMA.FTZ R183, R134, R5.reuse, -R140 ;  /* 0x0000000586b77223 */ /* 0x080fe2000001088c */
[----:B------:R-:W-:-:S05]  /*1b3e0*/  FFMA.FTZ R132, R150, R5, -R174 ;  /* 0x0000000596847223 */ /* 0x000fca00000108ae */
[----:B------:R-:W-:Y:S08]  /*1b3f0*/  MUFU.EX2 R133, R133 ;  /* 0x0000008500857308 */ /* 0x000ff00000000800 */
[----:B------:R-:W-:Y:S08]  /*1b400*/  MUFU.EX2 R181, R181 ;  /* 0x000000b500b57308 */ /* 0x000ff00000000800 */
[----:B------:R-:W-:Y:S08]  /*1b410*/  MUFU.EX2 R128, R128 ;  /* 0x0000008000807308 */ /* 0x000ff00000000800 */
[----:B------:R-:W-:Y:S08]  /*1b420*/  MUFU.EX2 R182, R182 ;  /* 0x000000b600b67308 */ /* 0x000ff00000000800 */
[----:B------:R-:W-:Y:S08]  /*1b430*/  MUFU.EX2 R183, R183 ;  /* 0x000000b700b77308 */ /* 0x000ff00000000800 */
[----:B------:R-:W-:Y:S08]  /*1b440*/  MUFU.EX2 R129, R129 ;  /* 0x0000008100817308 */ /* 0x000ff00000000800 */
[----:B------:R-:W0:Y:S01]  /*1b450*/  MUFU.EX2 R132, R132 ;  /* 0x0000008400847308 */ /* 0x000e220000000800 */
[----:B------:R-:W-:-:S02]  /*1b460*/  WARPGROUP.DEPBAR.LE gsb0, 0x0 ;  /* 0x00008000000079c5 */ /* 0x000fc40000010000 */
[----:B------:R1:W-:Y:S05]  /*1b470*/  @!P1 SYNCS.ARRIVE.TRANS64.RED.A1T0 RZ, [R14+URZ], RZ ;  /* 0x000000ff0eff99a7 */ /* 0x0003ea000810043f */
[----:B------:R-:W-:Y:S01]  /*1b480*/  MUFU.EX2 R179, R126 ;  /* 0x0000007e00b37308 */ /* 0x000fe20000000800 */
[----:B------:R-:W-:Y:S02]  /*1b490*/  F2FP.BF16.F32.PACK_AB R178, R10, R124 ;  /* 0x0000007c0ab2723e */ /* 0x000fe400000010ff */
[----:B0-----:R-:W-:Y:S02]  /*1b4a0*/  F2FP.BF16.F32.PACK_AB R176, R132, R121 ;  /* 0x0000007984b0723e */ /* 0x001fe400000010ff */
[----:B------:R-:W-:Y:S01]  /*1b4b0*/  F2FP.BF16.F32.PACK_AB R177, R123, R122 ;  /* 0x0000007a7bb1723e */ /* 0x000fe200000010ff */
[----:B-1----:R-:W-:Y:S01]  /*1b4c0*/  FADD.FTZ R14, R202, R145 ;  /* 0x00000091ca0e7221 */ /* 0x002fe20000010000 */
[----:B------:R0:W-:Y:S01]  /*1b4d0*/  @!P1 SYNCS.ARRIVE.TRANS64.RED.A1T0 RZ, [R138+URZ], RZ ;  /* 0x000000ff8aff99a7 */ /* 0x0001e2000810043f */
[----:B------:R-:W-:-:S02]  /*1b4e0*/  F2FP.BF16.F32.PACK_AB R202, R169, R202 ;  /* 0x000000caa9ca723e */ /* 0x000fc400000010ff */
[----:B------:R-:W-:Y:S01]  /*1b4f0*/  FADD.FTZ R15, R169, R14 ;  /* 0x0000000ea90f7221 */ /* 0x000fe20000010000 */
[----:B------:R-:W-:Y:S01]  /*1b500*/  FADD.FTZ R14, R141, R8 ;  /* 0x000000088d0e7221 */ /* 0x000fe20000010000 */
[----:B------:R-:W-:Y:S02]  /*1b510*/  FFMA.FTZ R8, R143, R5, -R140 ;  /* 0x000000058f087223 */ /* 0x000fe4000001088c */
[----:B0-----:R-:W-:Y:S01]  /*1b520*/  FADD.FTZ R138, R196, R15 ;  /* 0x0000000fc48a7221 */ /* 0x001fe20000010000 */
[----:B------:R-:W-:Y:S01]  /*1b530*/  FADD.FTZ R14, R197, R14 ;  /* 0x0000000ec50e7221 */ /* 0x000fe20000010000 */
[C---:B------:R-:W-:Y:S02]  /*1b540*/  F2FP.BF16.F32.PACK_AB R196, R161.reuse, R196 ;  /* 0x000000c4a1c4723e */ /* 0x040fe400000010ff */
[----:B------:R-:W0:Y:S01]  /*1b550*/  MUFU.EX2 R8, R8 ;  /* 0x0000000800087308 */ /* 0x000e220000000800 */
[----:B------:R-:W-:Y:S01]  /*1b560*/  FADD.FTZ R15, R161, R138 ;  /* 0x0000008aa10f7221 */ /* 0x000fe20000010000 */
[C---:B------:R-:W-:Y:S01]  /*1b570*/  FADD.FTZ R14, R133.reuse, R14 ;  /* 0x0000000e850e7221 */ /* 0x040fe20000010000 */
[----:B------:R-:W-:-:S02]  /*1b580*/  F2FP.BF16.F32.PACK_AB R197, R133, R197 ;  /* 0x000000c585c5723e */ /* 0x000fc400000010ff */
[----:B------:R-:W-:Y:S01]  /*1b590*/  FADD.FTZ R15, R198, R15 ;  /* 0x0000000fc60f7221 */ /* 0x000fe20000010000 */
[----:B------:R-:W-:Y:S01]  /*1b5a0*/  FADD.FTZ R14, R199, R14 ;  /* 0x0000000ec70e7221 */ /* 0x000fe20000010000 */
[C---:B------:R-:W-:Y:S02]  /*1b5b0*/  F2FP.BF16.F32.PACK_AB R198, R164.reuse, R198 ;  /* 0x000000c6a4c6723e */ /* 0x040fe400000010ff */
[----:B------:R-:W-:Y:S01]  /*1b5c0*/  FADD.FTZ R15, R164, R15 ;  /* 0x0000000fa40f7221 */ /* 0x000fe20000010000 */
[C---:B------:R-:W-:Y:S01]  /*1b5d0*/  FADD.FTZ R14, R147.reuse, R14 ;  /* 0x0000000e930e7221 */ /* 0x040fe20000010000 */
        /* <DEDUP_REMOVED lines=9> */
[C---:B------:R-:W-:Y:S02]  /*1b670*/  F2FP.BF16.F32.PACK_AB R194, R153.reuse, R194 ;  /* 0x000000c299c2723e */ /* 0x040fe400000010ff */
[----:B------:R-:W-:Y:S01]  /*1b680*/  FADD.FTZ R15, R153, R130 ;  /* 0x00000082990f7221 */ /* 0x000fe20000010000 */
[C---:B------:R-:W-:Y:S01]  /*1b690*/  FADD.FTZ R14, R137.reuse, R14 ;  /* 0x0000000e890e7221 */ /* 0x040fe20000010000 */
[----:B------:R-:W-:-:S02]  /*1b6a0*/  F2FP.BF16.F32.PACK_AB R195, R137, R195 ;  /* 0x000000c389c3723e */ /* 0x000fc400000010ff */
[----:B------:R-:W-:Y:S01]  /*1b6b0*/  FADD.FTZ R15, R188, R15 ;  /* 0x0000000fbc0f7221 */ /* 0x000fe20000010000 */
[----:B------:R-:W-:Y:S01]  /*1b6c0*/  FADD.FTZ R139, R189, R14 ;  /* 0x0000000ebd8b7221 */ /* 0x000fe20000010000 */
[----:B------:R-:W-:Y:S02]  /*1b6d0*/  F2FP.BF16.F32.PACK_AB R189, R12, R189 ;  /* 0x000000bd0cbd723e */ /* 0x000fe400000010ff */
[----:B------:R-:W-:Y:S01]  /*1b6e0*/  FADD.FTZ R15, R156, R15 ;  /* 0x0000000f9c0f7221 */ /* 0x000fe20000010000 */
[----:B------:R-:W-:Y:S01]  /*1b6f0*/  FADD.FTZ R14, R12, R139 ;  /* 0x0000008b0c0e7221 */ /* 0x000fe20000010000 */
[----:B------:R-:W-:Y:S02]  /*1b700*/  F2FP.BF16.F32.PACK_AB R188, R156, R188 ;  /* 0x000000bc9cbc723e */ /* 0x000fe400000010ff */
[----:B------:R-:W-:Y:S01]  /*1b710*/  FADD.FTZ R20, R190, R15 ;  /* 0x0000000fbe147221 */ /* 0x000fe20000010000 */
[----:B------:R-:W-:Y:S01]  /*1b720*/  FADD.FTZ R130, R191, R14 ;  /* 0x0000000ebf827221 */ /* 0x000fe20000010000 */
[----:B------:R-:W-:Y:S01]  /*1b730*/  F2FP.BF16.F32.PACK_AB R191, R13, R191 ;  /* 0x000000bf0dbf723e */ /* 0x000fe200000010ff */
[----:B------:R-:W1:Y:S01]  /*1b740*/  MUFU.EX2 R14, R135 ;  /* 0x00000087000e7308 */ /* 0x000e620000000800 */
[----:B------:R-:W-:Y:S01]  /*1b750*/  FADD.FTZ R15, R21, R20 ;  /* 0x00000014150f7221 */ /* 0x000fe20000010000 */
[----:B------:R-:W-:Y:S01]  /*1b760*/  FADD.FTZ R130, R13, R130 ;  /* 0x000000820d827221 */ /* 0x000fe20000010000 */
[----:B------:R-:W-:-:S02]  /*1b770*/  F2FP.BF16.F32.PACK_AB R190, R21, R190 ;  /* 0x000000be15be723e */ /* 0x000fc400000010ff */
[----:B------:R-:W-:Y:S01]  /*1b780*/  FADD.FTZ R15, R184, R15 ;  /* 0x0000000fb80f7221 */ /* 0x000fe20000010000 */
[----:B------:R-:W-:Y:S01]  /*1b790*/  FADD.FTZ R130, R185, R130 ;  /* 0x00000082b9827221 */ /* 0x000fe20000010000 */
[C---:B------:R-:W-:Y:S02]  /*1b7a0*/  F2FP.BF16.F32.PACK_AB R185, R7.reuse, R185 ;  /* 0x000000b907b9723e */ /* 0x040fe400000010ff */
[C---:B------:R-:W-:Y:S01]  /*1b7b0*/  FADD.FTZ R15, R136.reuse, R15 ;  /* 0x0000000f880f7221 */ /* 0x040fe20000010000 */
[----:B------:R-:W-:Y:S01]  /*1b7c0*/  FADD.FTZ R130, R7, R130 ;  /* 0x0000008207827221 */ /* 0x000fe20000010000 */
[----:B------:R-:W-:Y:S02]  /*1b7d0*/  F2FP.BF16.F32.PACK_AB R184, R136, R184 ;  /* 0x000000b888b8723e */ /* 0x000fe400000010ff */
        /* <DEDUP_REMOVED lines=9> */
[C---:B------:R-:W-:Y:S01]  /*1b870*/  FADD.FTZ R15, R128.reuse, R15 ;  /* 0x0000000f800f7221 */ /* 0x040fe20000010000 */
[----:B------:R-:W-:Y:S01]  /*1b880*/  FADD.FTZ R12, R11, R12 ;  /* 0x0000000c0b0c7221 */ /* 0x000fe20000010000 */
[----:B------:R-:W-:Y:S01]  /*1b890*/  F2FP.BF16.F32.PACK_AB R180, R128, R180 ;  /* 0x000000b480b4723e */ /* 0x000fe200000010ff */
[----:B------:R-:W-:-:S02]  /*1b8a0*/  IMAD.MOV.U32 R11, RZ, RZ, R4 ;  /* 0x000000ffff0b7224 */ /* 0x000fc400078e0004 */
[----:B------:R-:W-:Y:S01]  /*1b8b0*/  FADD.FTZ R20, R182, R15 ;  /* 0x0000000fb6147221 */ /* 0x000fe20000010000 */
[----:B------:R-:W-:Y:S01]  /*1b8c0*/  FADD.FTZ R7, R183, R12 ;  /* 0x0000000cb7077221 */ /* 0x000fe20000010000 */
[C---:B------:R-:W-:Y:S01]  /*1b8d0*/  F2FP.BF16.F32.PACK_AB R182, R129.reuse, R182 ;  /* 0x000000b681b6723e */ /* 0x040fe200000010ff */
[----:B------:R-:W0:Y:S01]  /*1b8e0*/  MUFU.EX2 R12, R127 ;  /* 0x0000007f000c7308 */ /* 0x000e220000000800 */
[----:B------:R-:W-:Y:S01]  /*1b8f0*/  FADD.FTZ R20, R129, R20 ;  /* 0x0000001481147221 */ /* 0x000fe20000010000 */
[C---:B-1----:R-:W-:Y:S01]  /*1b900*/  FADD.FTZ R7, R14.reuse, R7 ;  /* 0x000000070e077221 */ /* 0x042fe20000010000 */
[----:B------:R-:W-:Y:S02]  /*1b910*/  F2FP.BF16.F32.PACK_AB R183, R14, R183 ;  /* 0x000000b70eb7723e */ /* 0x000fe400000010ff */
[----:B------:R-:W-:Y:S01]  /*1b920*/  FADD.FTZ R13, R121, R20 ;  /* 0x00000014790d7221 */ /* 0x000fe20000010000 */
[----:B------:R-:W-:-:S03]  /*1b930*/  FADD.FTZ R8, R122, R7 ;  /* 0x000000077a087221 */ /* 0x000fc60000010000 */
[----:B------:R-:W-:Y:S01]  /*1b940*/  FADD.FTZ R13, R132, R13 ;  /* 0x0000000d840d7221 */ /* 0x000fe20000010000 */
[----:B------:R-:W-:-:S03]  /*1b950*/  FADD.FTZ R8, R123, R8 ;  /* 0x000000087b087221 */ /* 0x000fc60000010000 */
[----:B------:R-:W-:Y:S01]  /*1b960*/  FADD.FTZ R13, R124, R13 ;  /* 0x0000000d7c0d7221 */ /* 0x000fe20000010000 */
[----:B------:R-:W-:-:S03]  /*1b970*/  FADD.FTZ R7, R179, R8 ;  /* 0x00000008b3077221 */ /* 0x000fc60000010000 */
[----:B------:R-:W-:Y:S01]  /*1b980*/  FADD.FTZ R8, R10, R13 ;  /* 0x0000000d0a087221 */ /* 0x000fe20000010000 */
[C---:B0-----:R-:W-:Y:S01]  /*1b990*/  FADD.FTZ R7, R12.reuse, R7 ;  /* 0x000000070c077221 */ /* 0x041fe20000010000 */
[----:B------:R-:W-:Y:S01]  /*1b9a0*/  F2FP.BF16.F32.PACK_AB R179, R12, R179 ;  /* 0x000000b30cb3723e */ /* 0x000fe200000010ff */
[----:B------:R-:W-:Y:S02]  /*1b9b0*/  IMAD.MOV.U32 R12, RZ, RZ, R213 ;  /* 0x000000ffff0c7224 */ /* 0x000fe400078e00d5 */
[----:B------:R-:W-:Y:S02]  /*1b9c0*/  IMAD.MOV.U32 R13, RZ, RZ, R211 ;  /* 0x000000ffff0d7224 */ /* 0x000fe400078e00d3 */
[----:B------:R-:W-:Y:S01]  /*1b9d0*/  IMAD.MOV.U32 R10, RZ, RZ, R6 ;  /* 0x000000ffff0a7224 */ /* 0x000fe200078e0006 */
[----:B------:R-:W-:Y:S06]  /*1b9e0*/  @P2 BRA `(.L_x_3484) ;  /* 0xffffffa800f42947 */ /* 0x000fec000383ffff */
.L_x_3473:
[----:B------:R-:W-:Y:S05]  /*1b9f0*/  BSYNC B0 ;  /* 0x0000000000007941 */ /* 0x000fea0003800000 */
.L_x_3472:
        /* <DEDUP_REMOVED lines=99> */
.L_x_3485:
[----:B------:R-:W-:Y:S01]  /*1c030*/  IMAD R12, R211, 0x8, R2 ;  /* 0x00000008d30c7824 */ /* 0x000fe200078e0202 */
[----:B------:R-:W-:-:S04]  /*1c040*/  SHF.L.U32 R3, R213, 0x1f, RZ ;  /* 0x0000001fd5037819 */ /* 0x000fc800000006ff */
[----:B------:R0:W1:Y:S01]  /*1c050*/  SYNCS.PHASECHK.TRANS64.TRYWAIT P2, [R12+URZ+0x36850], R3 ;  /* 0x036850030c0075a7 */ /* 0x000062000804017f */
[----:B------:R-:W-:Y:S05]  /*1c060*/  @!P0 BRA `(.L_x_3486) ;  /* 0x0000000000048947 */ /* 0x000fea0003800000 */
[----:B------:R-:W-:Y:S01]  /*1c070*/  BPT.TRAP 0x1 ;  /* 0x000000040000795c */ /* 0x000fe20000300000 */
.L_x_3486:
        /* <DEDUP_REMOVED lines=9> */
.L_x_3488:
[----:B------:R-:W-:Y:S05]  /*1c110*/  BSYNC B0 ;  /* 0x0000000000007941 */ /* 0x000fea0003800000 */
.L_x_3487:
[----:B------:R-:W-:Y:S01]  /*1c120*/  IMAD.MOV.U32 R2, RZ, RZ, R0 ;  /* 0x000000ffff027224 */ /* 0x000fe200078e0000 */
[----:B01----:R-:W-:Y:S01]  /*1c130*/  MOV R3, 0x40000040 ;  /* 0x4000004000037802 */ /* 0x003fe20000000f00 */
[----:B------:R-:W-:Y:S01]  /*1c140*/  WARPGROUP.ARRIVE ;  /* 0x00000000000079c5 */ /* 0x000fe20000000000 */
[----:B------:R-:W-:Y:S02]  /*1c150*/  @!P1 VIADD R11, R12, 0x36860 ;  /* 0x000368600c0b9836 */ /* 0x000fe40000000000 */
[----:B------:R-:W-:Y:S01]  /*1c160*/  R2UR UR6, R2 ;  /* 0x00000000020672ca */ /* 0x000fe200000e0000 */
[----:B------:R-:W-:Y:S01]  /*1c170*/  VIADD R2, R0, 0x80 ;  /* 0x0000008000027836 */ /* 0x000fe20000000000 */
[----:B------:R-:W-:Y:S01]  /*1c180*/  R2UR UR7, R3 ;  /* 0x00000000030772ca */ /* 0x000fe200000e0000 */
[----:B------:R-:W-:Y:S01]  /*1c190*/  IMAD.MOV.U32 R3, RZ, RZ, 0x40000040 ;  /* 0x40000040ff037424 */ /* 0x000fe200078e00ff */
[----:B------:R-:W-:Y:S01]  /*1c1a0*/  @!P1 PRMT R11, RZ, 0x654, R11 ;  /* 0x00000654ff0b9816 */ /* 0x000fe2000000000b */
[----:B------:R-:W-:-:S02]  /*1c1b0*/  VIADD R211, R211, 0x1 ;  /* 0x00000001d3d37836 */ /* 0x000fc40000000000 */
[----:B------:R-:W-:-:S03]  /*1c1c0*/  VIADD R224, R224, 0x1 ;  /* 0x00000001e0e07836 */ /* 0x000fc60000000000 */
[----:B------:R-:W-:-:S04]  /*1c1d0*/  ISETP.NE.AND P2, PT, R211, 0x2, PT ;  /* 0x00000002d300780c */ /* 0x000fc80003f45270 */
[----:B------:R-:W-:Y:S01]  /*1c1e0*/  SEL R211, R211, RZ, P2 ;  /* 0x000000ffd3d37207 */ /* 0x000fe20001000000 */
        /* <DEDUP_REMOVED lines=33> */
[----:B------:R-:W0:Y:S01]  /*1c400*/  SHFL.BFLY PT, R0, R7, 0x2, 0x1f ;  /* 0x0c401f0007007f89 */ /* 0x000e2200000e0000 */
[----:B------:R-:W-:Y:S02]  /*1c410*/  WARPGROUP.DEPBAR.LE gsb0, 0x0 ;  /* 0x00008000000079c5 */ /* 0x000fe40000010000 */
[----:B------:R-:W-:-:S12]  /*1c420*/  WARPGROUP.ARRIVE ;  /* 0x00000000000079c5 */ /* 0x000fd80000000000 */
[----:B------:R-:W-:Y:S01]  /*1c430*/  HGMMA.64x192x16.F32.BF16 R24, R180, gdesc[UR4].tnspB, R24, gsb0 ;  /* 0x42e00004b4187df0 */ /* 0x000fe20008001818 */
[----:B------:R-:W-:Y:S01]  /*1c440*/  R2UR UR6, R2 ;  /* 0x00000000020672ca */ /* 0x000fe200000e0000 */
[----:B0-----:R-:W-:Y:S01]  /*1c450*/  FADD.FTZ R2, R0, R7 ;  /* 0x0000000700027221 */ /* 0x001fe20000010000 */
[----:B------:R-:W-:Y:S01]  /*1c460*/  R2UR UR7, R3 ;  /* 0x00000000030772ca */ /* 0x000fe200000e0000 */
[----:B------:R-:W-:Y:S01]  /*1c470*/  IMAD.MOV.U32 R7, RZ, RZ, RZ ;  /* 0x000000ffff077224 */ /* 0x000fe200078e00ff */
[----:B------:R-:W0:Y:S04]  /*1c480*/  SHFL.BFLY PT, R3, R8, 0x2, 0x1f ;  /* 0x0c401f0008037f89 */ /* 0x000e2800000e0000 */
[----:B------:R-:W1:Y:S01]  /*1c490*/  SHFL.BFLY PT, R9, R2, 0x1, 0x1f ;  /* 0x0c201f0002097f89 */ /* 0x000e6200000e0000 */
[----:B0-----:R-:W-:Y:S01]  /*1c4a0*/  FADD.FTZ R3, R3, R8 ;  /* 0x0000000803037221 */ /* 0x001fe20000010000 */
[----:B-1----:R-:W-:-:S04]  /*1c4b0*/  FADD.FTZ R14, R2, R9 ;  /* 0x00000009020e7221 */ /* 0x002fc80000010000 */
[----:B------:R-:W0:Y:S01]  /*1c4c0*/  SHFL.BFLY PT, R0, R3, 0x1, 0x1f ;  /* 0x0c201f0003007f89 */ /* 0x000e2200000e0000 */
[----:B------:R-:W-:Y:S01]  /*1c4d0*/  IMAD.MOV.U32 R2, RZ, RZ, RZ ;  /* 0x000000ffff027224 */ /* 0x000fe200078e00ff */
[----:B------:R-:W-:-:S13]  /*1c4e0*/  FSETP.NE.FTZ.AND P3, PT, R14, RZ, PT ;  /* 0x000000ff0e00720b */ /* 0x000fda0003f75000 */
[----:B------:R-:W1:Y:S01]  /*1c4f0*/  @P3 MUFU.LG2 R8, R14 ;  /* 0x0000000e00083308 */ /* 0x000e620000000c00 */
[----:B------:R-:W-:Y:S01]  /*1c500*/  @P3 FMUL.FTZ R12, R5, 0.69314718246459960938 ;  /* 0x3f317218050c3820 */ /* 0x000fe20000410000 */
[----:B0-----:R-:W-:-:S06]  /*1c510*/  FADD.FTZ R13, R3, R0 ;  /* 0x00000000030d7221 */ /* 0x001fcc0000010000 */
[----:B------:R-:W-:Y:S01]  /*1c520*/  @P3 MUFU.RCP R2, R14 ;  /* 0x0000000e00023308 */ /* 0x000fe20000001000 */
[----:B------:R-:W-:Y:S01]  /*1c530*/  SEL R0, RZ, 0x1, P2 ;  /* 0x00000001ff007807 */ /* 0x000fe20001000000 */
[----:B------:R-:W-:Y:S01]  /*1c540*/  IMAD.MOV.U32 R3, RZ, RZ, -0x800000 ;  /* 0xff800000ff037424 */ /* 0x000fe200078e00ff */
[----:B------:R-:W-:Y:S02]  /*1c550*/  FSETP.NE.FTZ.AND P0, PT, R13, RZ, PT ;  /* 0x000000ff0d00720b */ /* 0x000fe40003f15000 */
[----:B------:R-:W-:Y:S01]  /*1c560*/  LOP3.LUT R213, R213, R0, RZ, 0x3c, !PT ;  /* 0x00000000d5d57212 */ /* 0x000fe200078e3cff */
[----:B------:R-:W-:-:S10]  /*1c570*/  IMAD.MOV.U32 R0, RZ, RZ, -0x800000 ;  /* 0xff800000ff007424 */ /* 0x000fd400078e00ff */
[----:B------:R-:W0:Y:S01]  /*1c580*/  @P0 MUFU.LG2 R10, R13 ;  /* 0x0000000d000a0308 */ /* 0x000e220000000c00 */
[----:B------:R-:W-:Y:S01]  /*1c590*/  @P0 FMUL.FTZ R9, R5, 0.69314718246459960938 ;  /* 0x3f31721805090820 */ /* 0x000fe20000410000 */
[----:B-1----:R-:W-:-:S04]  /*1c5a0*/  @P3 FMUL.FTZ R5, R8, 0.69314718246459960938 ;  /* 0x3f31721808053820 */ /* 0x002fc80000410000 */
        /* <DEDUP_REMOVED lines=106> */
.L_x_3409:
[----:B------:R-:W0:Y:S08]  /*1cc50*/  S2UR UR5, SR_CgaCtaId ;  /* 0x00000000000579c3 */ /* 0x000e300000008800 */
[----:B------:R-:W-:Y:S06]  /*1cc60*/  BAR.SYNC.DEFER_BLOCKING 0x5, 0x120 ;  /* 0x0144800000007b1d */ /* 0x000fec0000010000 */
[----:B------:R-:W-:Y:S01]  /*1cc70*/  UMOV UR4, 0x400 ;  /* 0x0000040000047882 */ /* 0x000fe20000000000 */
[----:B------:R-:W-:Y:S01]  /*1cc80*/  BSSY B0, `(.L_x_3490) ;  /* 0x0000233000007945 */ /* 0x000fe20003800000 */
[----:B0-----:R-:W-:-:S06]  /*1cc90*/  ULEA UR4, UR5, UR4, 0x18 ;  /* 0x0000000405047291 */ /* 0x001fcc000f8ec03f */
[----:B------:R-:W-:-:S05]  /*1cca0*/  MOV R2, UR4 ;  /* 0x0000000400027c02 */ /* 0x000fca0008000f00 */
[----:B------:R0:W1:Y:S01]  /*1ccb0*/  LDS.128 R148, [R2+0x368d0] ;  /* 0x0368d00002947984 */ /* 0x0000620000000c00 */
[----:B------:R-:W-:Y:S06]  /*1ccc0*/  BAR.ARV 0x4, 0x120 ;  /* 0x0104800000007b1d */ /* 0x000fec0000002000 */
[----:B------:R-:W-:Y:S05]  /*1ccd0*/  @P0 BRA `(.L_x_3491) ;  /* 0x0000001800080947 */ /* 0x000fea0003800000 */
[----:B------:R-:W2:Y:S01]  /*1cce0*/  LDL R8, [R1+0x60] ;  /* 0x0000600001087983 */ /* 0x000ea20000100800 */
[----:B------:R-:W-:Y:S01]  /*1ccf0*/  F2FP.BF16.F32.PACK_AB R24, R25, R24 ;  /* 0x000000181918723e */ /* 0x000fe200000010ff */
[----:B------:R-:W-:Y:S01]  /*1cd00*/  ULDC.64 UR4, c[0x0][0xbd8] ;  /* 0x0002f60000047ab9 */ /* 0x000fe20000000a00 */
[----:B------:R-:W-:Y:S01]  /*1cd10*/  F2FP.BF16.F32.PACK_AB R25, R135, R124 ;  /* 0x0000007c8719723e */ /* 0x000fe200000010ff */
[----:B------:R-:W3:Y:S01]  /*1cd20*/  S2R R7, SR_SWINHI ;  /* 0x0000000000077919 */ /* 0x000ee20000002f00 */
        /* <DEDUP_REMOVED lines=13> */
[----:B------:R-:W-:Y:S02]  /*1ce00*/  F2FP.BF16.F32.PACK_AB R59, R126, R59 ;  /* 0x0000003b7e3b723e */ /* 0x000fe400000010ff */
[----:B------:R-:W-:Y:S02]  /*1ce10*/  F2FP.BF16.F32.PACK_AB R65, R125, R66 ;  /* 0x000000427d41723e */ /* 0x000fe400000010ff */
[----:B------:R-:W-:Y:S02]  /*1ce20*/  F2FP.BF16.F32.PACK_AB R72, R73, R72 ;  /* 0x000000484948723e */ /* 0x000fe400000010ff */
[----:B------:R-:W-:-:S02]  /*1ce30*/  F2FP.BF16.F32.PACK_AB R66, R69, R68 ;  /* 0x000000444542723e */ /* 0x000fc400000010ff */
[----:B------:R-:W-:Y:S02]  /*1ce40*/  MOV R4, R2 ;  /* 0x0000000200047202 */ /* 0x000fe40000000f00 */
[----:B---3--:R-:W-:Y:S02]  /*1ce50*/  MOV R5, R7 ;  /* 0x0000000700057202 */ /* 0x008fe40000000f00 */
        /* <DEDUP_REMOVED lines=24> */
[----:B------:R-:W-:Y:S01]  /*1cfe0*/  BAR.SYNC.DEFER_BLOCKING 0x1, 0x100 ;  /* 0x0044000000007b1d */ /* 0x000fe20000010000 */
[----:B--2---:R-:W-:-:S03]  /*1cff0*/  IMAD.WIDE R26, R8, 0x2, R4 ;  /* 0x00000002081a7825 */ /* 0x004fc600078e0204 */
[C---:B------:R-:W-:Y:S02]  /*1d000*/  LOP3.LUT R7, R26.reuse, 0x380, RZ, 0xc0, !PT ;  /* 0x000003801a077812 */ /* 0x040fe400078ec0ff */
[C---:B------:R-:W-:Y:S02]  /*1d010*/  IADD3 R111, P2, R26.reuse, 0x20, RZ ;  /* 0x000000201a6f7810 */ /* 0x040fe40007f5e0ff */
[C---:B------:R-:W-:Y:S02]  /*1d020*/  IADD3 R137, P1, R26.reuse, 0x40, RZ ;  /* 0x000000401a897810 */ /* 0x040fe40007f3e0ff */
[C---:B------:R-:W-:Y:S01]  /*1d030*/  IADD3 R139, P6, R26.reuse, 0x60, RZ ;  /* 0x000000601a8b7810 */ /* 0x040fe20007fde0ff */
[--C-:B------:R-:W-:Y:S01]  /*1d040*/  IMAD.X R9, RZ, RZ, R27.reuse, P2 ;  /* 0x000000ffff097224 */ /* 0x100fe200010e061b */
[C---:B------:R-:W-:Y:S01]  /*1d050*/  IADD3 R141, P5, R26.reuse, 0x4000, RZ ;  /* 0x000040001a8d7810 */ /* 0x040fe20007fbe0ff */
[--C-:B------:R-:W-:Y:S01]  /*1d060*/  IMAD.X R11, RZ, RZ, R27.reuse, P1 ;  /* 0x000000ffff0b7224 */ /* 0x100fe200008e061b */
[----:B------:R-:W-:Y:S01]  /*1d070*/  SHF.R.U64 R7, R7, 0x3, RZ ;  /* 0x0000000307077819 */ /* 0x000fe200000012ff */
[--C-:B------:R-:W-:Y:S01]  /*1d080*/  IMAD.X R13, RZ, RZ, R27.reuse, P6 ;  /* 0x000000ffff0d7224 */ /* 0x100fe200030e061b */
        /* <DEDUP_REMOVED lines=13> */
[----:B------:R-:W-:Y:S01]  /*1d160*/  LOP3.LUT R26, R7, R26, RZ, 0x3c, !PT ;  /* 0x0000001a071a7212 */ /* 0x000fe200078e3cff */
[--C-:B------:R-:W-:Y:S01]  /*1d170*/  IMAD.X R47, RZ, RZ, R27.reuse, P6 ;  /* 0x000000ffff2f7224 */ /* 0x100fe200030e061b */
[----:B------:R-:W-:Y:S01]  /*1d180*/  LOP3.LUT R8, R111, 0x380, RZ, 0xc0, !PT ;  /* 0x000003806f087812 */ /* 0x000fe200078ec0ff */
[----:B------:R-:W-:Y:S01]  /*1d190*/  IMAD.X R7, RZ, RZ, R27, P5 ;  /* 0x000000ffff077224 */ /* 0x000fe200028e061b */
[----:B------:R-:W-:-:S02]  /*1d1a0*/  LOP3.LUT R10, R137, 0x380, RZ, 0xc0, !PT ;  /* 0x00000380890a7812 */ /* 0x000fc400078ec0ff */
[----:B------:R-:W-:Y:S02]  /*1d1b0*/  LOP3.LUT R34, R147, 0x380, RZ, 0xc0, !PT ;  /* 0x0000038093227812 */ /* 0x000fe400078ec0ff */
[----:B------:R-:W-:Y:S02]  /*1d1c0*/  MOV R78, R26 ;  /* 0x0000001a004e7202 */ /* 0x000fe40000000f00 */
[----:B------:R-:W-:Y:S02]  /*1d1d0*/  LOP3.LUT R27, R155, 0x380, RZ, 0xc0, !PT ;  /* 0x000003809b1b7812 */ /* 0x000fe400078ec0ff */
[----:B------:R-:W-:Y:S02]  /*1d1e0*/  LOP3.LUT R12, R139, 0x380, RZ, 0xc0, !PT ;  /* 0x000003808b0c7812 */ /* 0x000fe400078ec0ff */
[----:B------:R-:W-:Y:S02]  /*1d1f0*/  SHF.R.U64 R8, R8, 0x3, RZ ;  /* 0x0000000308087819 */ /* 0x000fe400000012ff */
[----:B------:R-:W-:-:S02]  /*1d200*/  LOP3.LUT R14, R141, 0x380, RZ, 0xc0, !PT ;  /* 0x000003808d0e7812 */ /* 0x000fc400078ec0ff */
[----:B------:R-:W-:Y:S02]  /*1d210*/  SHF.R.U64 R10, R10, 0x3, RZ ;  /* 0x000000030a0a7819 */ /* 0x000fe400000012ff */
[----:B------:R-:W-:Y:S02]  /*1d220*/  SHF.R.U64 R34, R34, 0x3, RZ ;  /* 0x0000000322227819 */ /* 0x000fe400000012ff */
[----:B------:R-:W-:Y:S02]  /*1d230*/  LOP3.LUT R42, R46, 0x380, RZ, 0xc0, !PT ;  /* 0x000003802e2a7812 */ /* 0x000fe400078ec0ff */
[----:B------:R-:W-:Y:S02]  /*1d240*/  F2FP.BF16.F32.PACK_AB R26, R29, R28 ;  /* 0x0000001c1d1a723e */ /* 0x000fe400000010ff */
[----:B------:R-:W-:Y:S02]  /*1d250*/  LOP3.LUT R20, R143, 0x380, RZ, 0xc0, !PT ;  /* 0x000003808f147812 */ /* 0x000fe400078ec0ff */
[----:B------:R-:W-:-:S02]  /*1d260*/  SHF.R.U64 R28, R27, 0x3, RZ ;  /* 0x000000031b1c7819 */ /* 0x000fc400000012ff */
[----:B------:R-:W-:Y:S02]  /*1d270*/  LOP3.LUT R30, R145, 0x380, RZ, 0xc0, !PT ;  /* 0x00000380911e7812 */ /* 0x000fe400078ec0ff */
[----:B------:R-:W-:Y:S02]  /*1d280*/  SHF.R.U64 R12, R12, 0x3, RZ ;  /* 0x000000030c0c7819 */ /* 0x000fe400000012ff */
[----:B------:R-:W-:Y:S02]  /*1d290*/  LOP3.LUT R8, R8, R111, RZ, 0x3c, !PT ;  /* 0x0000006f08087212 */ /* 0x000fe400078e3cff */
[----:B------:R-:W-:Y:S02]  /*1d2a0*/  LOP3.LUT R86, R157, 0x380, RZ, 0xc0, !PT ;  /* 0x000003809d567812 */ /* 0x000fe400078ec0ff */
[----:B------:R-:W-:Y:S02]  /*1d2b0*/  SHF.R.U64 R14, R14, 0x3, RZ ;  /* 0x000000030e0e7819 */ /* 0x000fe400000012ff */
[----:B------:R-:W-:-:S02]  /*1d2c0*/  LOP3.LUT R10, R10, R137, RZ, 0x3c, !PT ;  /* 0x000000890a0a7212 */ /* 0x000fc400078e3cff */
[----:B------:R-:W-:Y:S02]  /*1d2d0*/  LOP3.LUT R38, R153, 0x380, RZ, 0xc0, !PT ;  /* 0x0000038099267812 */ /* 0x000fe400078ec0ff */
[----:B------:R-:W-:Y:S02]  /*1d2e0*/  LOP3.LUT R34, R34, R147, RZ, 0x3c, !PT ;  /* 0x0000009322227212 */ /* 0x000fe400078e3cff */
[----:B------:R-:W-:Y:S02]  /*1d2f0*/  SHF.R.U64 R29, R42, 0x3, RZ ;  /* 0x000000032a1d7819 */ /* 0x000fe400000012ff */
[----:B------:R-:W-:Y:S02]  /*1d300*/  SHF.R.U64 R20, R20, 0x3, RZ ;  /* 0x0000000314147819 */ /* 0x000fe400000012ff */
[----:B------:R-:W-:Y:S02]  /*1d310*/  LOP3.LUT R42, R28, R155, RZ, 0x3c, !PT ;  /* 0x0000009b1c2a7212 */ /* 0x000fe400078e3cff */
[----:B------:R-:W-:-:S02]  /*1d320*/  SHF.R.U64 R30, R30, 0x3, RZ ;  /* 0x000000031e1e7819 */ /* 0x000fc400000012ff */
[----:B------:R-:W-:Y:S02]  /*1d330*/  LOP3.LUT R12, R12, R139, RZ, 0x3c, !PT ;  /* 0x0000008b0c0c7212 */ /* 0x000fe400078e3cff */
[----:B------:R-:W-:Y:S02]  /*1d340*/  SHF.R.U64 R86, R86, 0x3, RZ ;  /* 0x0000000356567819 */ /* 0x000fe400000012ff */
[----:B------:R-:W-:Y:S02]  /*1d350*/  MOV R28, R8 ;  /* 0x00000008001c7202 */ /* 0x000fe40000000f00 */
[----:B------:R-:W-:Y:S02]  /*1d360*/  LOP3.LUT R14, R14, R141, RZ, 0x3c, !PT ;  /* 0x0000008d0e0e7212 */ /* 0x000fe400078e3cff */
[----:B------:R-:W-:Y:S02]  /*1d370*/  SHF.R.U64 R38, R38, 0x3, RZ ;  /* 0x0000000326267819 */ /* 0x000fe400000012ff */
[----:B------:R-:W-:-:S02]  /*1d380*/  F2FP.BF16.F32.PACK_AB R27, R134, R6 ;  /* 0x00000006861b723e */ /* 0x000fc400000010ff */
[----:B------:R-:W-:Y:S02]  /*1d390*/  MOV R11, R10 ;  /* 0x0000000a000b7202 */ /* 0x000fe40000000f00 */
[----:B------:R-:W-:Y:S01]  /*1d3a0*/  MOV R9, R34 ;  /* 0x0000002200097202 */ /* 0x000fe20000000f00 */
[----:B------:R-:W-:Y:S01]  /*1d3b0*/  STSM.16.M88.4 [R78], R24 ;  /* 0x000000184e007844 */ /* 0x000fe20000000200 */
[----:B------:R-:W-:Y:S02]  /*1d3c0*/  LOP3.LUT R20, R20, R143, RZ, 0x3c, !PT ;  /* 0x0000008f14147212 */ /* 0x000fe400078e3cff */
[----:B------:R-:W-:Y:S02]  /*1d3d0*/  MOV R10, R42 ;  /* 0x0000002a000a7202 */ /* 0x000fe40000000f00 */
[----:B------:R-:W-:Y:S02]  /*1d3e0*/  F2FP.BF16.F32.PACK_AB R34, R37, R36 ;  /* 0x000000242522723e */ /* 0x000fe400000010ff */
[----:B------:R-:W-:-:S02]  /*1d3f0*/  F2FP.BF16.F32.PACK_AB R35, R132, R122 ;  /* 0x0000007a8423723e */ /* 0x000fc400000010ff */
[----:B------:R-:W-:Y:S02]  /*1d400*/  LOP3.LUT R30, R30, R145, RZ, 0x3c, !PT ;  /* 0x000000911e1e7212 */ /* 0x000fe400078e3cff */
[----:B------:R-:W-:Y:S01]  /*1d410*/  F2FP.BF16.F32.PACK_AB R42, R45, R44 ;  /* 0x0000002c2d2a723e */ /* 0x000fe200000010ff */
[----:B------:R-:W-:Y:S01]  /*1d420*/  STSM.16.M88.4 [R28], R32 ;  /* 0x000000201c007844 */ /* 0x000fe20000000200 */
[----:B------:R-:W-:Y:S02]  /*1d430*/  F2FP.BF16.F32.PACK_AB R43, R130, R120 ;  /* 0x00000078822b723e */ /* 0x000fe400000010ff */
[----:B------:R-:W-:Y:S02]  /*1d440*/  LOP3.LUT R6, R86, R157, RZ, 0x3c, !PT ;  /* 0x0000009d56067212 */ /* 0x000fe400078e3cff */
[----:B------:R-:W-:Y:S01]  /*1d450*/  MOV R12, R12 ;  /* 0x0000000c000c7202 */ /* 0x000fe20000000f00 */
[----:B------:R-:W-:Y:S01]  /*1d460*/  STSM.16.M88.4 [R11], R40 ;  /* 0x000000280b007844 */ /* 0x000fe20000000200 */
[----:B------:R-:W-:-:S02]  /*1d470*/  LOP3.LUT R38, R38, R153, RZ, 0x3c, !PT ;  /* 0x0000009926267212 */ /* 0x000fc400078e3cff */
[----:B------:R-:W-:Y:S01]  /*1d480*/  MOV R14, R14 ;  /* 0x0000000e000e7202 */ /* 0x000fe20000000f00 */
[----:B------:R-:W-:Y:S01]  /*1d490*/  STSM.16.M88.4 [R12], R48 ;  /* 0x000000300c007844 */ /* 0x000fe20000000200 */
[----:B------:R-:W-:Y:S02]  /*1d4a0*/  MOV R20, R20 ;  /* 0x0000001400147202 */ /* 0x000fe40000000f00 */
[----:B------:R-:W-:Y:S01]  /*1d4b0*/  LOP3.LUT R46, R29, R46, RZ, 0x3c, !PT ;  /* 0x0000002e1d2e7212 */ /* 0x000fe200078e3cff */
[----:B------:R-:W-:Y:S01]  /*1d4c0*/  STSM.16.M88.4 [R14], R56 ;  /* 0x000000380e007844 */ /* 0x000fe20000000200 */
[----:B------:R-:W-:Y:S02]  /*1d4d0*/  MOV R30, R30 ;  /* 0x0000001e001e7202 */ /* 0x000fe40000000f00 */
[----:B------:R-:W-:Y:S01]  /*1d4e0*/  MOV R8, R6 ;  /* 0x0000000600087202 */ /* 0x000fe20000000f00 */
[----:B------:R-:W-:Y:S01]  /*1d4f0*/  STSM.16.M88.4 [R20], R64 ;  /* 0x0000004014007844 */ /* 0x000fe20000000200 */
[----:B------:R-:W-:-:S02]  /*1d500*/  MOV R38, R38 ;  /* 0x0000002600267202 */ /* 0x000fc40000000f00 */
[----:B------:R-:W-:Y:S01]  /*1d510*/  ISETP.NE.U32.AND P0, PT, RZ, UR4, PT ;  /* 0x00000004ff007c0c */ /* 0x000fe2000bf05070 */
[----:B------:R-:W-:Y:S01]  /*1d520*/  STSM.16.M88.4 [R30], R72 ;  /* 0x000000481e007844 */ /* 0x000fe20000000200 */
[----:B------:R-:W-:Y:S02]  /*1d530*/  IADD3 R6, P1, R220, UR4, RZ ;  /* 0x00000004dc067c10 */ /* 0x000fe4000ff3e0ff */
[----:B------:R-:W-:Y:S01]  /*1d540*/  MOV R46, R46 ;  /* 0x0000002e002e7202 */ /* 0x000fe20000000f00 */
[----:B------:R2:W-:Y:S01]  /*1d550*/  STSM.16.M88.4 [R9], R80 ;  /* 0x0000005009007844 */ /* 0x0005e20000000200 */
[----:B------:R-:W-:Y:S02]  /*1d560*/  ISETP.NE.AND.EX P0, PT, RZ, UR5, PT, P0 ;  /* 0x00000005ff007c0c */ /* 0x000fe4000bf05300 */
[----:B------:R-:W-:Y:S01]  /*1d570*/  IADD3.X R7, R221, UR5, RZ, P1, !PT ;  /* 0x00000005dd077c10 */ /* 0x000fe20008ffe4ff */
[----:B------:R-:W-:Y:S01]  /*1d580*/  STSM.16.M88.4 [R38], R88 ;  /* 0x0000005826007844 */ /* 0x000fe20000000200 */
[----:B------:R-:W-:-:S02]  /*1d590*/  ULDC.64 UR4, c[0x0][0xbe0] ;  /* 0x0002f80000047ab9 */ /* 0x000fc40000000a00 */
[----:B------:R-:W-:Y:S01]  /*1d5a0*/  ISETP.NE.U32.AND P1, PT, RZ, UR4, PT ;  /* 0x00000004ff007c0c */ /* 0x000fe2000bf25070 */
[----:B------:R-:W-:Y:S04]  /*1d5b0*/  STSM.16.M88.4 [R10], R96 ;  /* 0x000000600a007844 */ /* 0x000fe80000000200 */
[----:B------:R-:W-:Y:S01]  /*1d5c0*/  STSM.16.M88.4 [R46], R104 ;  /* 0x000000682e007844 */ /* 0x000fe20000000200 */
[----:B------:R-:W-:-:S03]  /*1d5d0*/  ISETP.NE.AND.EX P1, PT, RZ, UR5, PT, P1 ;  /* 0x00000005ff007c0c */ /* 0x000fc6000bf25310 */
[----:B------:R3:W-:Y:S01]  /*1d5e0*/  STSM.16.M88.4 [R8], R112 ;  /* 0x0000007008007844 */ /* 0x0007e20000000200 */
[----:B------:R-:W-:Y:S09]  /*1d5f0*/  BAR.SYNC.DEFER_BLOCKING 0x1, 0x100 ;  /* 0x0044000000007b1d */ /* 0x000ff20000010000 */
[----:B------:R-:W-:Y:S01]  /*1d600*/  @P1 IADD3 R220, P2, R220, UR4, RZ ;  /* 0x00000004dcdc1c10 */ /* 0x000fe2000ff5e0ff */
[----:B------:R-:W-:-:S02]  /*1d610*/  ULDC UR4, c[0x0][0xa88] ;  /* 0x0002a20000047ab9 */ /* 0x000fc40000000800 */
[----:B------:R-:W-:Y:S01]  /*1d620*/  IMAD.U32 R60, RZ, RZ, UR4 ;  /* 0x00000004ff3c7e24 */ /* 0x000fe2000f8e00ff */
[----:B------:R-:W-:Y:S01]  /*1d630*/  @P1 IADD3.X R221, R221, UR5, RZ, P2, !PT ;  /* 0x00000005dddd1c10 */ /* 0x000fe200097fe4ff */
[----:B------:R4:W5:Y:S01]  /*1d640*/  @P0 LDG.E R61, desc[UR60][R6.64] ;  /* 0x0000003c063d0981 */ /* 0x000962000c1e1900 */
[----:B--2---:R-:W-:-:S03]  /*1d650*/  IMAD R9, R216, 0x40, R214 ;  /* 0x00000040d8097824 */ /* 0x004fc600078e02d6 */
[----:B------:R4:W5:Y:S01]  /*1d660*/  @P1 LDG.E R60, desc[UR60][R220.64] ;  /* 0x0000003cdc3c1981 */ /* 0x000962000c1e1900 */
[----:B------:R-:W-:-:S03]  /*1d670*/  IMAD.WIDE R4, R9, 0x2, R4 ;  /* 0x0000000209047825 */ /* 0x000fc600078e0204 */
[----:B------:R-:W-:-:S04]  /*1d680*/  IADD3 R9, P4, R4, 0x1000, RZ ;  /* 0x0000100004097810 */ /* 0x000fc80007f9e0ff */
[----:B---3--:R-:W-:Y:S01]  /*1d690*/  LOP3.LUT R8, R9, 0x380, RZ, 0xc0, !PT ;  /* 0x0000038009087812 */ /* 0x008fe200078ec0ff */
[----:B------:R-:W-:Y:S08]  /*1d6a0*/  @P1 BRA `(.L_x_3492) ;  /* 0x0000000000101947 */ /* 0x000ff00003800000 */
[----:B------:R-:W-:Y:S05]  /*1d6b0*/  @!P0 BRA `(.L_x_3492) ;  /* 0x00000000000c8947 */ /* 0x000fea0003800000 */
[----:B------:R-:W2:Y:S04]  /*1d6c0*/  LDG.E R11, desc[UR60][R6.64] ;  /* 0x0000003c060b7981 */ /* 0x000ea8000c1e1900 */
[----:B-----5:R-:W2:Y:S02]  /*1d6d0*/  LDG.E R60, desc[UR60][R6.64+0x4] ;  /* 0x0000043c063c7981 */ /* 0x020ea4000c1e1900 */
[----:B--2---:R-:W-:-:S07]  /*1d6e0*/  IMAD.IADD R60, R60, 0x1, -R11 ;  /* 0x000000013c3c7824 */ /* 0x004fce00078e0a0b */
.L_x_3492:
[----:B------:R-:W2:Y:S01]  /*1d6f0*/  LDL R10, [R1+0x5c] ;  /* 0x00005c00010a7983 */ /* 0x000ea20000100800 */
[----:B------:R-:W-:Y:S01]  /*1d700*/  SHF.R.S32.HI R62, RZ, 0x1f, R219 ;  /* 0x0000001fff3e7819 */ /* 0x000fe200000114db */
[----:B------:R-:W-:Y:S01]  /*1d710*/  ULDC.64 UR4, c[0x0][0xb70] ;  /* 0x0002dc0000047ab9 */ /* 0x000fe20000000a00 */
[----:B------:R-:W-:Y:S01]  /*1d720*/  SHF.R.U64 R8, R8, 0x3, RZ ;  /* 0x0000000308087819 */ /* 0x000fe200000012ff */
[--C-:B-----5:R-:W-:Y:S01]  /*1d730*/  IMAD.MOV.U32 R20, RZ, RZ, R61.reuse ;  /* 0x000000ffff147224 */ /* 0x120fe200078e003d */
[----:B------:R-:W-:Y:S01]  /*1d740*/  SHF.R.S32.HI R21, RZ, 0x1f, R61 ;  /* 0x0000001fff157819 */ /* 0x000fe2000001143d */
[----:B----4-:R-:W-:Y:S01]  /*1d750*/  IMAD R6, R62, UR4, RZ ;  /* 0x000000043e067c24 */ /* 0x010fe2000f8e02ff */
[----:B------:R-:W-:Y:S02]  /*1d760*/  LOP3.LUT R8, R8, R9, RZ, 0x3c, !PT ;  /* 0x0000000908087212 */ /* 0x000fe400078e3cff */
[----:B------:R-:W-:Y:S01]  /*1d770*/  SEL R226, R226, RZ, !P0 ;  /* 0x000000ffe2e27207 */ /* 0x000fe20004000000 */
[C---:B------:R-:W-:Y:S01]  /*1d780*/  IMAD R9, R219.reuse, UR5, R6 ;  /* 0x00000005db097c24 */ /* 0x040fe2000f8e0206 */
[----:B------:R-:W-:Y:S01]  /*1d790*/  SEL R63, R222, RZ, !P0 ;  /* 0x000000ffde3f7207 */ /* 0x000fe20004000000 */
[----:B------:R-:W-:Y:S01]  /*1d7a0*/  IMAD.WIDE.U32 R6, R219, UR4, R20 ;  /* 0x00000004db067c25 */ /* 0x000fe2000f8e0014 */
[----:B------:R-:W-:Y:S01]  /*1d7b0*/  ULDC.64 UR4, c[0x0][0xb78] ;  /* 0x0002de0000047ab9 */ /* 0x000fe20000000a00 */
[----:B------:R-:W-:-:S02]  /*1d7c0*/  IADD3 R29, P0, R4, 0x4000, RZ ;  /* 0x00004000041d7810 */ /* 0x000fc40007f1e0ff */
[----:B------:R-:W-:Y:S01]  /*1d7d0*/  IMAD.IADD R7, R7, 0x1, R9 ;  /* 0x0000000107077824 */ /* 0x000fe200078e0209 */
[----:B------:R-:W-:Y:S01]  /*1d7e0*/  IADD3 R13, P5, R4, 0x2000, RZ ;  /* 0x00002000040d7810 */ /* 0x000fe20007fbe0ff */
[----:B------:R-:W-:Y:S01]  /*1d7f0*/  IMAD R9, R226, UR4, RZ ;  /* 0x00000004e2097c24 */ /* 0x000fe2000f8e02ff */
[C---:B------:R-:W-:Y:S01]  /*1d800*/  IADD3 R25, P6, R4.reuse, 0x3000, RZ ;  /* 0x0000300004197810 */ /* 0x040fe20007fde0ff */
[----:B------:R-:W-:Y:S01]  /*1d810*/  IMAD.WIDE.U32 R6, R63, UR4, R6 ;  /* 0x000000043f067c25 */ /* 0x000fe2000f8e0006 */
[C---:B------:R-:W-:Y:S02]  /*1d820*/  IADD3 R33, P1, R4.reuse, 0x5000, RZ ;  /* 0x0000500004217810 */ /* 0x040fe40007f3e0ff */
[----:B------:R-:W-:Y:S02]  /*1d830*/  LOP3.LUT R28, R29, 0x380, RZ, 0xc0, !PT ;  /* 0x000003801d1c7812 */ /* 0x000fe400078ec0ff */
[----:B------:R-:W-:Y:S02]  /*1d840*/  IADD3 R37, P2, R4, 0x6000, RZ ;  /* 0x0000600004257810 */ /* 0x000fe40007f5e0ff */
[----:B------:R-:W-:-:S02]  /*1d850*/  LOP3.LUT R12, R13, 0x380, RZ, 0xc0, !PT ;  /* 0x000003800d0c7812 */ /* 0x000fc400078ec0ff */
[----:B------:R-:W-:Y:S02]  /*1d860*/  LOP3.LUT R24, R25, 0x380, RZ, 0xc0, !PT ;  /* 0x0000038019187812 */ /* 0x000fe400078ec0ff */
[----:B------:R-:W-:Y:S02]  /*1d870*/  LOP3.LUT R32, R33, 0x380, RZ, 0xc0, !PT ;  /* 0x0000038021207812 */ /* 0x000fe400078ec0ff */
[----:B------:R-:W-:Y:S02]  /*1d880*/  SHF.R.U64 R28, R28, 0x3, RZ ;  /* 0x000000031c1c7819 */ /* 0x000fe400000012ff */
[----:B------:R-:W-:Y:S02]  /*1d890*/  LOP3.LUT R36, R37, 0x380, RZ, 0xc0, !PT ;  /* 0x0000038025247812 */ /* 0x000fe400078ec0ff */
[----:B------:R-:W-:Y:S02]  /*1d8a0*/  SHF.R.U64 R12, R12, 0x3, RZ ;  /* 0x000000030c0c7819 */ /* 0x000fe400000012ff */
[----:B------:R-:W-:-:S02]  /*1d8b0*/  SHF.R.U64 R24, R24, 0x3, RZ ;  /* 0x0000000318187819 */ /* 0x000fc400000012ff */
[----:B------:R-:W-:Y:S02]  /*1d8c0*/  SHF.R.U64 R32, R32, 0x3, RZ ;  /* 0x0000000320207819 */ /* 0x000fe400000012ff */
[----:B------:R-:W-:Y:S01]  /*1d8d0*/  LOP3.LUT R28, R28, R29, RZ, 0x3c, !PT ;  /* 0x0000001d1c1c7212 */ /* 0x000fe200078e3cff */
[--C-:B------:R-:W-:Y:S01]  /*1d8e0*/  IMAD.X R29, RZ, RZ, R5.reuse, P0 ;  /* 0x000000ffff1d7224 */ /* 0x100fe200000e0605 */
[----:B------:R-:W-:Y:S02]  /*1d8f0*/  SHF.R.U64 R36, R36, 0x3, RZ ;  /* 0x0000000324247819 */ /* 0x000fe400000012ff */
[----:B------:R-:W-:Y:S02]  /*1d900*/  LOP3.LUT P0, RZ, R229, 0x3, RZ, 0xc0, !PT ;  /* 0x00000003e5ff7812 */ /* 0x000fe4000780c0ff */
[----:B------:R-:W-:Y:S02]  /*1d910*/  LOP3.LUT R12, R12, R13, RZ, 0x3c, !PT ;  /* 0x0000000d0c0c7212 */ /* 0x000fe400078e3cff */
[----:B------:R-:W-:Y:S01]  /*1d920*/  LOP3.LUT R24, R24, R25, RZ, 0x3c, !PT ;  /* 0x0000001918187212 */ /* 0x000fe200078e3cff */
[--C-:B------:R-:W-:Y:S01]  /*1d930*/  IMAD.X R25, RZ, RZ, R5.reuse, P6 ;  /* 0x000000ffff197224 */ /* 0x100fe200030e0605 */
[----:B------:R-:W-:Y:S01]  /*1d940*/  LOP3.LUT R32, R32, R33, RZ, 0x3c, !PT ;  /* 0x0000002120207212 */ /* 0x000fe200078e3cff */
[--C-:B------:R-:W-:Y:S01]  /*1d950*/  IMAD.X R33, RZ, RZ, R5.reuse, P1 ;  /* 0x000000ffff217224 */ /* 0x100fe200008e0605 */
[----:B------:R-:W-:Y:S01]  /*1d960*/  LOP3.LUT R36, R36, R37, RZ, 0x3c, !PT ;  /* 0x0000002524247212 */ /* 0x000fe200078e3cff */
[----:B------:R-:W-:Y:S01]  /*1d970*/  IMAD.X R37, RZ, RZ, R5, P2 ;  /* 0x000000ffff257224 */ /* 0x000fe200010e0605 */
[----:B------:R-:W-:-:S02]  /*1d980*/  IADD3.X R13, RZ, R5, RZ, P5, !PT ;  /* 0x00000005ff0d7210 */ /* 0x000fc40002ffe4ff */
[C---:B------:R-:W-:Y:S02]  /*1d990*/  IADD3 R49, P5, R4.reuse, 0x9000, RZ ;  /* 0x0000900004317810 */ /* 0x040fe40007fbe0ff */
[----:B------:R-:W-:Y:S02]  /*1d9a0*/  IADD3 R53, P6, R4, 0xa000, RZ ;  /* 0x0000a00004357810 */ /* 0x000fe40007fde0ff */
        /* <DEDUP_REMOVED lines=8> */
[----:B------:R-:W-:Y:S01]  /*1da30*/  SHF.R.S32.HI R215, RZ, 0x1f, R214 ;  /* 0x0000001fffd77819 */ /* 0x000fe200000114d6 */
[C---:B------:R-:W-:Y:S01]  /*1da40*/  IMAD R65, R225.reuse, -0x80, R60 ;  /* 0xffffff80e1417824 */ /* 0x040fe200078e023c */
[----:B------:R-:W-:Y:S01]  /*1da50*/  SHF.R.S32.HI R217, RZ, 0x1f, R216 ;  /* 0x0000001fffd97819 */ /* 0x000fe200000114d8 */
[----:B------:R-:W-:Y:S01]  /*1da60*/  BSSY B1, `(.L_x_3493) ;  /* 0x0000061000017945 */ /* 0x000fe20003800000 */
[----:B--2---:R-:W-:Y:S02]  /*1da70*/  IMAD R11, R225, 0x80, R10 ;  /* 0x00000080e10b7824 */ /* 0x004fe400078e020a */
[----:B------:R-:W-:Y:S01]  /*1da80*/  IMAD R10, R63, UR5, R9 ;  /* 0x000000053f0a7c24 */ /* 0x000fe2000f8e0209 */
[----:B------:R-:W-:-:S02]  /*1da90*/  ULDC.64 UR4, c[0x0][0xb40] ;  /* 0x0002d00000047ab9 */ /* 0x000fc40000000a00 */
[----:B------:R-:W-:Y:S02]  /*1daa0*/  SHF.R.S32.HI R9, RZ, 0x1f, R11 ;  /* 0x0000001fff097819 */ /* 0x000fe4000001140b */
[C---:B------:R-:W-:Y:S02]  /*1dab0*/  IADD3 R6, P3, R11.reuse, R6, RZ ;  /* 0x000000060b067210 */ /* 0x040fe40007f7e0ff */
[----:B------:R-:W-:Y:S02]  /*1dac0*/  ISETP.GE.OR P1, PT, R11, R60, P0 ;  /* 0x0000003c0b00720c */ /* 0x000fe40000726670 */
[----:B------:R-:W-:Y:S01]  /*1dad0*/  IADD3.X R9, R9, R7, R10, P3, !PT ;  /* 0x0000000709097210 */ /* 0x000fe20001ffe40a */
[----:B------:R-:W-:Y:S01]  /*1dae0*/  VIADD R7, R11, 0x8 ;  /* 0x000000080b077836 */ /* 0x000fe20000000000 */
[----:B------:R-:W-:Y:S02]  /*1daf0*/  LEA R54, P3, R6, UR4, 0x2 ;  /* 0x0000000406367c11 */ /* 0x000fe4000f8610ff */
[----:B------:R-:W-:-:S02]  /*1db00*/  IADD3 R11, P2, R4, 0xb000, RZ ;  /* 0x0000b000040b7810 */ /* 0x000fc40007f5e0ff */
[----:B------:R-:W-:Y:S01]  /*1db10*/  LEA.HI.X R55, R6, UR5, R9, 0x2, P3 ;  /* 0x0000000506377c11 */ /* 0x000fe200098f1409 */
[--C-:B------:R-:W-:Y:S01]  /*1db20*/  IMAD.X R9, RZ, RZ, R5.reuse, P4 ;  /* 0x000000ffff097224 */ /* 0x100fe200020e0605 */
[C---:B------:R-:W-:Y:S01]  /*1db30*/  IADD3 R41, P3, R4.reuse, 0x7000, RZ ;  /* 0x0000700004297810 */ /* 0x040fe20007f7e0ff */
[----:B------:R-:W-:Y:S01]  /*1db40*/  IMAD.X R57, RZ, RZ, R5, P2 ;  /* 0x000000ffff397224 */ /* 0x000fe200010e0605 */
[C---:B------:R-:W-:Y:S01]  /*1db50*/  IADD3 R45, P4, R4.reuse, 0x8000, RZ ;  /* 0x00008000042d7810 */ /* 0x040fe20007f9e0ff */
[----:B------:R-:W-:Y:S01]  /*1db60*/  @!P1 STG.E desc[UR60][R54.64], R3 ;  /* 0x0000000336009986 */ /* 0x000fe2000c10193c */
[----:B------:R-:W-:Y:S01]  /*1db70*/  LOP3.LUT R6, R4, 0x380, RZ, 0xc0, !PT ;  /* 0x0000038004067812 */ /* 0x000fe200078ec0ff */
[----:B------:R-:W-:Y:S01]  /*1db80*/  ULDC.64 UR4, c[0x0][0xaa0] ;  /* 0x0002a80000047ab9 */ /* 0x000fe20000000a00 */
[----:B------:R-:W-:Y:S02]  /*1db90*/  ISETP.GE.OR P0, PT, R7, R60, P0 ;  /* 0x0000003c0700720c */ /* 0x000fe40000706670 */
[----:B------:R-:W-:-:S02]  /*1dba0*/  LOP3.LUT R40, R41, 0x380, RZ, 0xc0, !PT ;  /* 0x0000038029287812 */ /* 0x000fc400078ec0ff */
[----:B------:R-:W-:Y:S02]  /*1dbb0*/  LOP3.LUT R44, R45, 0x380, RZ, 0xc0, !PT ;  /* 0x000003802d2c7812 */ /* 0x000fe400078ec0ff */
[----:B------:R-:W-:Y:S02]  /*1dbc0*/  SHF.R.U64 R7, R6, 0x3, RZ ;  /* 0x0000000306077819 */ /* 0x000fe400000012ff */
[----:B------:R-:W-:Y:S02]  /*1dbd0*/  LOP3.LUT R6, R11, 0x380, RZ, 0xc0, !PT ;  /* 0x000003800b067812 */ /* 0x000fe400078ec0ff */
[----:B------:R-:W-:Y:S02]  /*1dbe0*/  SHF.R.U64 R40, R40, 0x3, RZ ;  /* 0x0000000328287819 */ /* 0x000fe400000012ff */
[----:B------:R-:W-:Y:S01]  /*1dbf0*/  SHF.R.U64 R44, R44, 0x3, RZ ;  /* 0x000000032c2c7819 */ /* 0x000fe200000012ff */
[----:B------:R2:W-:Y:S01]  /*1dc00*/  @!P0 STG.E desc[UR60][R54.64+0x20], R0 ;  /* 0x0000200036008986 */ /* 0x0005e2000c10193c */
[----:B------:R-:W-:-:S02]  /*1dc10*/  SHF.R.U64 R6, R6, 0x3, RZ ;  /* 0x0000000306067819 */ /* 0x000fc400000012ff */
[----:B------:R-:W-:Y:S01]  /*1dc20*/  LOP3.LUT R40, R40, R41, RZ, 0x3c, !PT ;  /* 0x0000002928287212 */ /* 0x000fe200078e3cff */
[--C-:B------:R-:W-:Y:S01]  /*1dc30*/  IMAD.X R41, RZ, RZ, R5.reuse, P3 ;  /* 0x000000ffff297224 */ /* 0x100fe200018e0605 */
[----:B------:R-:W-:Y:S01]  /*1dc40*/  LOP3.LUT R44, R44, R45, RZ, 0x3c, !PT ;  /* 0x0000002d2c2c7212 */ /* 0x000fe200078e3cff */
[----:B------:R-:W-:Y:S01]  /*1dc50*/  IMAD.X R45, RZ, RZ, R5, P4 ;  /* 0x000000ffff2d7224 */ /* 0x000fe200020e0605 */
[----:B------:R-:W-:Y:S01]  /*1dc60*/  LOP3.LUT R4, R7, R4, RZ, 0x3c, !PT ;  /* 0x0000000407047212 */ /* 0x000fe200078e3cff */
[----:B------:R-:W5:Y:S01]  /*1dc70*/  LD.E.128 R12, desc[UR60][R12.64] ;  /* 0x0000003c0c0c7980 */ /* 0x000f62000c101d00 */
[----:B------:R-:W-:-:S03]  /*1dc80*/  LOP3.LUT R56, R6, R11, RZ, 0x3c, !PT ;  /* 0x0000000b06387212 */ /* 0x000fc600078e3cff */
        /* <DEDUP_REMOVED lines=10> */
[----:B------:R-:W5:Y:S01]  /*1dd30*/  LD.E.128 R56, desc[UR60][R56.64] ;  /* 0x0000003c38387980 */ /* 0x000f62000c101d00 */
[----:B------:R-:W-:Y:S01]  /*1dd40*/  IMAD R0, R21, UR4, RZ ;  /* 0x0000000415007c24 */ /* 0x000fe2000f8e02ff */
[----:B------:R-:W-:Y:S01]  /*1dd50*/  @!PT LDS RZ, [RZ] ;  /* 0x00000000fffff984 */ /* 0x000fe20000000800 */
[----:B------:R-:W-:Y:S01]  /*1dd60*/  @!PT LDS RZ, [RZ] ;  /* 0x00000000fffff984 */ /* 0x000fe20000000800 */
[----:B------:R-:W-:Y:S01]  /*1dd70*/  @!PT LDS RZ, [RZ] ;  /* 0x00000000fffff984 */ /* 0x000fe20000000800 */
[----:B------:R-:W-:Y:S01]  /*1dd80*/  @!PT LDS RZ, [RZ] ;  /* 0x00000000fffff984 */ /* 0x000fe20000000800 */
[----:B------:R2:W-:Y:S06]  /*1dd90*/  MEMBAR.ALL.CTA ;  /* 0x0000000000007992 */ /* 0x0005ec0000008000 */
[----:B--2---:R-:W2:Y:S01]  /*1dda0*/  FENCE.VIEW.ASYNC.S ;  /* 0x00000000000073c6 */ /* 0x004ea20000000000 */
[----:B------:R-:W-:-:S04]  /*1ddb0*/  IMAD.WIDE.U32 R20, R61, UR4, R214 ;  /* 0x000000043d147c25 */ /* 0x000fc8000f8e00d6 */
[----:B------:R-:W-:Y:S01]  /*1ddc0*/  IMAD R61, R61, UR5, R0 ;  /* 0x000000053d3d7c24 */ /* 0x000fe2000f8e0200 */
[----:B------:R-:W-:Y:S01]  /*1ddd0*/  ULDC.64 UR4, c[0x0][0xae0] ;  /* 0x0002b80000047ab9 */ /* 0x000fe20000000a00 */
[C---:B------:R-:W-:Y:S01]  /*1dde0*/  VIADD R0, R216.reuse, 0x20 ;  /* 0x00000020d8007836 */ /* 0x040fe20000000000 */
[-C--:B------:R-:W-:Y:S01]  /*1ddf0*/  ISETP.GE.AND P3, PT, R216, R65.reuse, PT ;  /* 0x00000041d800720c */ /* 0x080fe20003f66270 */
[----:B------:R-:W-:Y:S02]  /*1de00*/  IMAD.IADD R21, R21, 0x1, R61 ;  /* 0x0000000115157824 */ /* 0x000fe400078e023d */
[----:B------:R-:W-:Y:S02]  /*1de10*/  IMAD R62, R62, UR4, RZ ;  /* 0x000000043e3e7c24 */ /* 0x000fe4000f8e02ff */
[----:B------:R-:W-:Y:S01]  /*1de20*/  VIADD R3, R216, 0x40 ;  /* 0x00000040d8037836 */ /* 0x000fe20000000000 */
[----:B------:R-:W-:Y:S01]  /*1de30*/  ISETP.GE.AND P0, PT, R0, R65, PT ;  /* 0x000000410000720c */ /* 0x000fe20003f06270 */
[----:B------:R-:W-:-:S02]  /*1de40*/  IMAD R61, R219, UR5, R62 ;  /* 0x00000005db3d7c24 */ /* 0x000fc4000f8e023e */
[----:B------:R-:W-:Y:S01]  /*1de50*/  IMAD.WIDE.U32 R20, R219, UR4, R20 ;  /* 0x00000004db147c25 */ /* 0x000fe2000f8e0014 */
[----:B------:R-:W-:Y:S01]  /*1de60*/  ULDC.64 UR4, c[0x0][0xae8] ;  /* 0x0002ba0000047ab9 */ /* 0x000fe20000000a00 */
[----:B------:R-:W-:Y:S02]  /*1de70*/  ISETP.GE.AND P1, PT, R3, R65, PT ;  /* 0x000000410300720c */ /* 0x000fe40003f26270 */
[----:B------:R-:W-:Y:S02]  /*1de80*/  VIADD R0, R2, 0x36820 ;  /* 0x0003682002007836 */ /* 0x000fe40000000000 */
[----:B------:R-:W-:Y:S02]  /*1de90*/  IMAD R3, R226, UR4, RZ ;  /* 0x00000004e2037c24 */ /* 0x000fe4000f8e02ff */
[----:B------:R-:W-:Y:S01]  /*1dea0*/  IMAD.IADD R21, R21, 0x1, R61 ;  /* 0x0000000115157824 */ /* 0x000fe200078e023d */
[----:B------:R-:W-:Y:S01]  /*1deb0*/  PRMT R0, RZ, 0x654, R0 ;  /* 0x00000654ff007816 */ /* 0x000fe20000000000 */
[----:B------:R-:W-:-:S02]  /*1dec0*/  VIADD R60, R216, 0x60 ;  /* 0x00000060d83c7836 */ /* 0x000fc40000000000 */
[C---:B------:R-:W-:Y:S01]  /*1ded0*/  IMAD R3, R63.reuse, UR5, R3 ;  /* 0x000000053f037c24 */ /* 0x040fe2000f8e0203 */
[----:B--2---:R2:W-:Y:S01]  /*1dee0*/  SYNCS.ARRIVE.TRANS64.RED.A1T0 RZ, [R0+URZ], RZ ;  /* 0x000000ff00ff79a7 */ /* 0x0045e2000810043f */
[----:B------:R-:W-:Y:S01]  /*1def0*/  IMAD.WIDE.U32 R62, R63, UR4, R20 ;  /* 0x000000043f3e7c25 */ /* 0x000fe2000f8e0014 */
[----:B------:R-:W-:-:S03]  /*1df00*/  ISETP.GE.AND P2, PT, R60, R65, PT ;  /* 0x000000413c00720c */ /* 0x000fc60003f46270 */
[----:B------:R-:W-:-:S04]  /*1df10*/  IMAD.WIDE R60, R225, 0x80, R216 ;  /* 0x00000080e13c7825 */ /* 0x000fc800078e02d8 */
[----:B------:R-:W-:Y:S01]  /*1df20*/  IMAD.IADD R67, R63, 0x1, R3 ;  /* 0x000000013f437824 */ /* 0x000fe200078e0203 */
[----:B--2---:R-:W-:Y:S06]  /*1df30*/  @P3 BRA `(.L_x_3494) ;  /* 0x00000000004c3947 */ /* 0x004fec0003800000 */
        /* <DEDUP_REMOVED lines=19> */
.L_x_3494:
[----:B------:R-:W-:Y:S05]  /*1e070*/  BSYNC B1 ;  /* 0x0000000000017941 */ /* 0x000fea0003800000 */
.L_x_3493:
[----:B------:R-:W-:Y:S04]  /*1e080*/  BSSY B1, `(.L_x_3495) ;  /* 0x0000017000017945 */ /* 0x000fe80003800000 */
[----:B------:R-:W-:Y:S05]  /*1e090*/  @P0 BRA `(.L_x_3496) ;  /* 0x0000000000540947 */ /* 0x000fea0003800000 */
[----:B------:R-:W-:Y:S01]  /*1e0a0*/  IADD3 R3, P0, R60, 0x20, RZ ;  /* 0x000000203c037810 */ /* 0x000fe20007f1e0ff */
[C---:B--2--5:R-:W-:Y:S01]  /*1e0b0*/  VIADD R4, R214.reuse, 0x40 ;  /* 0x00000040d6047836 */ /* 0x064fe20000000000 */
[----:B------:R-:W-:Y:S01]  /*1e0c0*/  ULDC UR4, c[0x0][0xa8c] ;  /* 0x0002a30000047ab9 */ /* 0x000fe20000000800 */
[----:B------:R-:W-:Y:S01]  /*1e0d0*/  ULDC.64 UR6, c[0x0][0xad8] ;  /* 0x0002b60000067ab9 */ /* 0x000fe20000000a00 */
[----:B------:R-:W-:Y:S01]  /*1e0e0*/  IMAD.MOV.U32 R5, RZ, RZ, R67 ;  /* 0x000000ffff057224 */ /* 0x000fe200078e0043 */
[----:B------:R-:W-:Y:S01]  /*1e0f0*/  ISETP.GE.AND P3, PT, R214, UR4, PT ;  /* 0x00000004d6007c0c */ /* 0x000fe2000bf66270 */
[----:B------:R-:W-:Y:S01]  /*1e100*/  IMAD.X R0, RZ, RZ, R61, P0 ;  /* 0x000000ffff007224 */ /* 0x000fe200000e063d */
[----:B------:R-:W-:Y:S01]  /*1e110*/  ISETP.GE.AND P4, PT, R4, UR4, PT ;  /* 0x0000000404007c0c */ /* 0x000fe2000bf86270 */
[----:B------:R-:W-:Y:S02]  /*1e120*/  IMAD.MOV.U32 R4, RZ, RZ, R62 ;  /* 0x000000ffff047224 */ /* 0x000fe400078e003e */
[----:B------:R-:W-:-:S02]  /*1e130*/  VIADD R6, R214, 0x80 ;  /* 0x00000080d6067836 */ /* 0x000fc40000000000 */
[----:B------:R-:W-:Y:S02]  /*1e140*/  IMAD R0, R0, UR6, RZ ;  /* 0x0000000600007c24 */ /* 0x000fe4000f8e02ff */
[----:B------:R-:W-:Y:S01]  /*1e150*/  IMAD.WIDE.U32 R4, R3, UR6, R4 ;  /* 0x0000000603047c25 */ /* 0x000fe2000f8e0004 */
[----:B------:R-:W-:-:S03]  /*1e160*/  ISETP.GE.AND P5, PT, R6, UR4, PT ;  /* 0x0000000406007c0c */ /* 0x000fc6000bfa6270 */
        /* <DEDUP_REMOVED lines=8> */
.L_x_3496:
[----:B------:R-:W-:Y:S05]  /*1e1f0*/  BSYNC B1 ;  /* 0x0000000000017941 */ /* 0x000fea0003800000 */
.L_x_3495:
        /* <DEDUP_REMOVED lines=11> */
[----:B---3--:R-:W-:-:S02]  /*1e2b0*/  VIADD R6, R214, 0x80 ;  /* 0x00000080d6067836 */ /* 0x008fc40000000000 */
        /* <DEDUP_REMOVED lines=11> */
.L_x_3498:
[----:B------:R-:W-:Y:S05]  /*1e370*/  BSYNC B1 ;  /* 0x0000000000017941 */ /* 0x000fea0003800000 */
.L_x_3497:
[----:B------:R-:W-:Y:S05]  /*1e380*/  @P2 BRA `(.L_x_3499) ;  /* 0x0000000c00082947 */ /* 0x000fea0003800000 */
[----:B------:R-:W-:Y:S01]  /*1e390*/  IADD3 R3, P0, R60, 0x60, RZ ;  /* 0x000000603c037810 */ /* 0x000fe20007f1e0ff */
[----:B------:R-:W-:Y:S01]  /*1e3a0*/  ULDC.64 UR4, c[0x0][0xad8] ;  /* 0x0002b60000047ab9 */ /* 0x000fe20000000a00 */
[----:B--2--5:R-:W-:Y:S01]  /*1e3b0*/  IMAD.MOV.U32 R4, RZ, RZ, R62 ;  /* 0x000000ffff047224 */ /* 0x024fe200078e003e */
[----:B------:R-:W-:Y:S01]  /*1e3c0*/  ULDC.64 UR6, c[0x0][0xa80] ;  /* 0x0002a00000067ab9 */ /* 0x000fe20000000a00 */
[----:B------:R-:W-:Y:S02]  /*1e3d0*/  IMAD.MOV.U32 R5, RZ, RZ, R67 ;  /* 0x000000ffff057224 */ /* 0x000fe400078e0043 */
[----:B------:R-:W-:Y:S02]  /*1e3e0*/  IMAD.X R60, RZ, RZ, R61, P0 ;  /* 0x000000ffff3c7224 */ /* 0x000fe400000e063d */
[----:B------:R-:W-:Y:S02]  /*1e3f0*/  VIADD R0, R214, 0x40 ;  /* 0x00000040d6007836 */ /* 0x000fe40000000000 */
[----:B------:R-:W-:-:S02]  /*1e400*/  IMAD R60, R60, UR4, RZ ;  /* 0x000000043c3c7c24 */ /* 0x000fc4000f8e02ff */
[C---:B------:R-:W-:Y:S01]  /*1e410*/  IMAD.WIDE.U32 R4, R3.reuse, UR4, R4 ;  /* 0x0000000403047c25 */ /* 0x040fe2000f8e0004 */
[----:B------:R-:W-:Y:S02]  /*1e420*/  ULDC UR4, c[0x0][0xa8c] ;  /* 0x0002a30000047ab9 */ /* 0x000fe40000000800 */
[----:B------:R-:W-:Y:S01]  /*1e430*/  ISETP.GE.AND P1, PT, R214, UR4, PT ;  /* 0x00000004d6007c0c */ /* 0x000fe2000bf26270 */
[----:B------:R-:W-:Y:S01]  /*1e440*/  IMAD R3, R3, UR5, R60 ;  /* 0x0000000503037c24 */ /* 0x000fe2000f8e023c */
[----:B------:R-:W-:Y:S02]  /*1e450*/  ISETP.GE.AND P2, PT, R0, UR4, PT ;  /* 0x0000000400007c0c */ /* 0x000fe4000bf46270 */
[----:B---34-:R-:W-:Y:S01]  /*1e460*/  LEA R6, P0, R4, UR6, 0x1 ;  /* 0x0000000604067c11 */ /* 0x018fe2000f8008ff */
[----:B------:R-:W-:Y:S01]  /*1e470*/  IMAD.IADD R3, R5, 0x1, R3 ;  /* 0x0000000105037824 */ /* 0x000fe200078e0203 */
[----:B------:R-:W-:-:S04]  /*1e480*/  IADD3 R0, R214, 0x80, RZ ;  /* 0x00000080d6007810 */ /* 0x000fc80007ffe0ff */
[----:B------:R-:W-:Y:S02]  /*1e490*/  LEA.HI.X R7, R4, UR7, R3, 0x1, P0 ;  /* 0x0000000704077c11 */ /* 0x000fe400080f0c03 */
[----:B------:R-:W-:-:S03]  /*1e4a0*/  ISETP.GE.AND P0, PT, R0, UR4, PT ;  /* 0x0000000400007c0c */ /* 0x000fc6000bf06270 */
[----:B------:R2:W-:Y:S04]  /*1e4b0*/  @!P1 STG.E.128 desc[UR60][R6.64], R24 ;  /* 0x0000001806009986 */ /* 0x0005e8000c101d3c */
[----:B------:R2:W-:Y:S06]  /*1e4c0*/  @!P2 STG.E.128 desc[UR60][R6.64+0x80], R40 ;  /* 0x000080280600a986 */ /* 0x0005ec000c101d3c */
[----:B------:R-:W-:Y:S05]  /*1e4d0*/  @P0 BRA `(.L_x_3499) ;  /* 0x0000000800b40947 */ /* 0x000fea0003800000 */
[----:B------:R3:W-:Y:S01]  /*1e4e0*/  STG.E.128 desc[UR60][R6.64+0x100], R56 ;  /* 0x0001003806007986 */ /* 0x0007e2000c101d3c */
[----:B------:R-:W-:Y:S05]  /*1e4f0*/  BRA `(.L_x_3499) ;  /* 0x0000000800ac7947 */ /* 0x000fea0003800000 */
.L_x_3491:
[----:B------:R-:W-:Y:S01]  /*1e500*/  ULDC.64 UR4, c[0x0][0xbd8] ;  /* 0x0002f60000047ab9 */ /* 0x000fe20000000a00 */
[----:B------:R-:W-:Y:S01]  /*1e510*/  IMAD.MOV.U32 R3, RZ, RZ, RZ ;  /* 0x000000ffff037224 */ /* 0x000fe200078e00ff */
[----:B------:R-:W-:Y:S02]  /*1e520*/  ISETP.NE.U32.AND P0, PT, RZ, UR4, PT ;  /* 0x00000004ff007c0c */ /* 0x000fe4000bf05070 */
[----:B------:R-:W-:Y:S02]  /*1e530*/  IADD3 R4, P1, R220, UR4, RZ ;  /* 0x00000004dc047c10 */ /* 0x000fe4000ff3e0ff */
[----:B------:R-:W-:Y:S02]  /*1e540*/  ISETP.NE.AND.EX P0, PT, RZ, UR5, PT, P0 ;  /* 0x00000005ff007c0c */ /* 0x000fe4000bf05300 */
[----:B------:R-:W-:Y:S01]  /*1e550*/  IADD3.X R5, R221, UR5, RZ, P1, !PT ;  /* 0x00000005dd057c10 */ /* 0x000fe20008ffe4ff */
[----:B------:R-:W-:Y:S02]  /*1e560*/  ULDC.64 UR4, c[0x0][0xbe0] ;  /* 0x0002f80000047ab9 */ /* 0x000fe40000000a00 */
[----:B------:R-:W-:-:S04]  /*1e570*/  ISETP.NE.U32.AND P1, PT, RZ, UR4, PT ;  /* 0x00000004ff007c0c */ /* 0x000fc8000bf25070 */
[----:B------:R-:W-:-:S04]  /*1e580*/  ISETP.NE.AND.EX P1, PT, RZ, UR5, PT, P1 ;  /* 0x00000005ff007c0c */ /* 0x000fc8000bf25310 */
[----:B------:R2:W5:Y:S01]  /*1e590*/  @P0 LDG.E R3, desc[UR60][R4.64] ;  /* 0x0000003c04030981 */ /* 0x000562000c1e1900 */
[----:B------:R-:W3:Y:S08]  /*1e5a0*/  S2R R6, SR_TID.X ;  /* 0x0000000000067919 */ /* 0x000ef00000002100 */
[----:B------:R-:W-:Y:S01]  /*1e5b0*/  @P1 IADD3 R220, P2, R220, UR4, RZ ;  /* 0x00000004dcdc1c10 */ /* 0x000fe2000ff5e0ff */
[----:B------:R-:W-:-:S02]  /*1e5c0*/  ULDC UR4, c[0x0][0xa88] ;  /* 0x0002a20000047ab9 */ /* 0x000fc40000000800 */
[----:B------:R-:W-:Y:S01]  /*1e5d0*/  IMAD.U32 R0, RZ, RZ, UR4 ;  /* 0x00000004ff007e24 */ /* 0x000fe2000f8e00ff */
[----:B------:R-:W-:-:S05]  /*1e5e0*/  @P1 IADD3.X R221, R221, UR5, RZ, P2, !PT ;  /* 0x00000005dddd1c10 */ /* 0x000fca00097fe4ff */
[----:B------:R2:W5:Y:S01]  /*1e5f0*/  @P1 LDG.E R0, desc[UR60][R220.64] ;  /* 0x0000003cdc001981 */ /* 0x000562000c1e1900 */
[----:B---3--:R-:W-:-:S05]  /*1e600*/  VIADD R6, R6, 0xffffff80 ;  /* 0xffffff8006067836 */ /* 0x008fca0000000000 */
[----:B------:R-:W-:Y:S01]  /*1e610*/  ISETP.GE.AND P2, PT, R6, 0x80, PT ;  /* 0x000000800600780c */ /* 0x000fe20003f46270 */
[----:B--2---:R-:W-:-:S12]  /*1e620*/  @P1 BRA `(.L_x_3500) ;  /* 0x0000000000101947 */ /* 0x004fd80003800000 */
[----:B------:R-:W-:Y:S05]  /*1e630*/  @!P0 BRA `(.L_x_3500) ;  /* 0x00000000000c8947 */ /* 0x000fea0003800000 */
[----:B------:R-:W2:Y:S04]  /*1e640*/  LDG.E R7, desc[UR60][R4.64] ;  /* 0x0000003c04077981 */ /* 0x000ea8000c1e1900 */
[----:B-----5:R-:W2:Y:S02]  /*1e650*/  LDG.E R0, desc[UR60][R4.64+0x4] ;  /* 0x0000043c04007981 */ /* 0x020ea4000c1e1900 */
[----:B--2---:R-:W-:-:S07]  /*1e660*/  IMAD.IADD R0, R0, 0x1, -R7 ;  /* 0x0000000100007824 */ /* 0x004fce00078e0a07 */
.L_x_3500:
[----:B------:R-:W-:Y:S01]  /*1e670*/  BSSY B1, `(.L_x_3501) ;  /* 0x000001d000017945 */ /* 0x000fe20003800000 */
[----:B------:R-:W-:Y:S02]  /*1e680*/  SHF.R.S32.HI R9, RZ, 0x1f, R219 ;  /* 0x0000001fff097819 */ /* 0x000fe400000114db */
[----:B------:R-:W-:Y:S02]  /*1e690*/  SHF.R.S32.HI R215, RZ, 0x1f, R214 ;  /* 0x0000001fffd77819 */ /* 0x000fe400000114d6 */
[----:B------:R-:W-:Y:S02]  /*1e6a0*/  SEL R11, R222, RZ, !P0 ;  /* 0x000000ffde0b7207 */ /* 0x000fe40004000000 */
[----:B------:R-:W-:Y:S02]  /*1e6b0*/  SEL R226, R226, RZ, !P0 ;  /* 0x000000ffe2e27207 */ /* 0x000fe40004000000 */
[----:B-----5:R-:W-:Y:S01]  /*1e6c0*/  SHF.R.S32.HI R8, RZ, 0x1f, R3 ;  /* 0x0000001fff087819 */ /* 0x020fe20000011403 */
[----:B------:R-:W-:Y:S06]  /*1e6d0*/  @P2 BRA `(.L_x_3502) ;  /* 0x0000000000582947 */ /* 0x000fec0003800000 */
[----:B------:R-:W2:Y:S02]  /*1e6e0*/  S2R R4, SR_TID.X ;  /* 0x0000000000047919 */ /* 0x000ea40000002100 */
[----:B--2---:R-:W-:-:S04]  /*1e6f0*/  IMAD R4, R225, 0x80, R4 ;  /* 0x00000080e1047824 */ /* 0x004fc800078e0204 */
        /* <DEDUP_REMOVED lines=20> */
.L_x_3502:
[----:B------:R-:W-:Y:S05]  /*1e840*/  BSYNC B1 ;  /* 0x0000000000017941 */ /* 0x000fea0003800000 */
.L_x_3501:
[----:B------:R-:W-:Y:S01]  /*1e850*/  ULDC.64 UR4, c[0x0][0xaa0] ;  /* 0x0002a80000047ab9 */ /* 0x000fe20000000a00 */
[----:B--2---:R-:W-:Y:S01]  /*1e860*/  IMAD R7, R225, -0x80, R0 ;  /* 0xffffff80e1077824 */ /* 0x004fe200078e0200 */
[----:B------:R-:W-:Y:S01]  /*1e870*/  BSSY B1, `(.L_x_3503) ;  /* 0x000002d000017945 */ /* 0x000fe20003800000 */
[----:B------:R-:W-:Y:S02]  /*1e880*/  IMAD R6, R8, UR4, RZ ;  /* 0x0000000408067c24 */ /* 0x000fe4000f8e02ff */
[----:B------:R-:W-:Y:S01]  /*1e890*/  IMAD.WIDE.U32 R4, R3, UR4, R214 ;  /* 0x0000000403047c25 */ /* 0x000fe2000f8e00d6 */
[----:B------:R-:W-:-:S03]  /*1e8a0*/  ISETP.GE.AND P3, PT, R216, R7, PT ;  /* 0x00000007d800720c */ /* 0x000fc60003f66270 */
[----:B------:R-:W-:Y:S01]  /*1e8b0*/  IMAD R3, R3, UR5, R6 ;  /* 0x0000000503037c24 */ /* 0x000fe2000f8e0206 */
[----:B------:R-:W-:Y:S01]  /*1e8c0*/  ULDC.64 UR4, c[0x0][0xae0] ;  /* 0x0002b80000047ab9 */ /* 0x000fe20000000a00 */
[----:B------:R-:W-:Y:S02]  /*1e8d0*/  VIADD R0, R216, 0x40 ;  /* 0x00000040d8007836 */ /* 0x000fe40000000000 */
[----:B------:R-:W-:Y:S02]  /*1e8e0*/  IMAD.IADD R5, R5, 0x1, R3 ;  /* 0x0000000105057824 */ /* 0x000fe400078e0203 */
[----:B------:R-:W-:Y:S01]  /*1e8f0*/  IMAD R6, R9, UR4, RZ ;  /* 0x0000000409067c24 */ /* 0x000fe2000f8e02ff */
[----:B------:R-:W-:Y:S01]  /*1e900*/  ISETP.GE.AND P1, PT, R0, R7, PT ;  /* 0x000000070000720c */ /* 0x000fe20003f26270 */
[----:B------:R-:W-:Y:S01]  /*1e910*/  IMAD.WIDE.U32 R4, R219, UR4, R4 ;  /* 0x00000004db047c25 */ /* 0x000fe2000f8e0004 */
[----:B------:R-:W-:-:S03]  /*1e920*/  SHF.R.S32.HI R9, RZ, 0x1f, R216 ;  /* 0x0000001fff097819 */ /* 0x000fc600000114d8 */
[----:B------:R-:W-:Y:S01]  /*1e930*/  IMAD R3, R219, UR5, R6 ;  /* 0x00000005db037c24 */ /* 0x000fe2000f8e0206 */
[----:B------:R-:W-:Y:S01]  /*1e940*/  ULDC.64 UR4, c[0x0][0xae8] ;  /* 0x0002ba0000047ab9 */ /* 0x000fe20000000a00 */
[C---:B------:R-:W-:Y:S02]  /*1e950*/  VIADD R8, R216.reuse, 0x20 ;  /* 0x00000020d8087836 */ /* 0x040fe40000000000 */
[----:B------:R-:W-:Y:S02]  /*1e960*/  VIADD R6, R216, 0x60 ;  /* 0x00000060d8067836 */ /* 0x000fe40000000000 */
[----:B------:R-:W-:Y:S01]  /*1e970*/  IMAD.IADD R5, R5, 0x1, R3 ;  /* 0x0000000105057824 */ /* 0x000fe200078e0203 */
[-C--:B------:R-:W-:Y:S01]  /*1e980*/  ISETP.GE.AND P2, PT, R8, R7.reuse, PT ;  /* 0x000000070800720c */ /* 0x080fe20003f46270 */
[----:B------:R-:W-:Y:S01]  /*1e990*/  IMAD R0, R226, UR4, RZ ;  /* 0x00000004e2007c24 */ /* 0x000fe2000f8e02ff */
[----:B------:R-:W-:Y:S01]  /*1e9a0*/  ISETP.GE.AND P0, PT, R6, R7, PT ;  /* 0x000000070600720c */ /* 0x000fe20003f06270 */
        /* <DEDUP_REMOVED lines=25> */
.L_x_3504:
[----:B------:R-:W-:Y:S05]  /*1eb40*/  BSYNC B1 ;  /* 0x0000000000017941 */ /* 0x000fea0003800000 */
.L_x_3503:
[----:B------:R-:W-:Y:S04]  /*1eb50*/  BSSY B1, `(.L_x_3505) ;  /* 0x0000017000017945 */ /* 0x000fe80003800000 */
[----:B------:R-:W-:Y:S05]  /*1eb60*/  @P2 BRA `(.L_x_3506) ;  /* 0x0000000000542947 */ /* 0x000fea0003800000 */
[----:B------:R-:W-:Y:S01]  /*1eb70*/  IADD3 R3, P2, R8, 0x20, RZ ;  /* 0x0000002008037810 */ /* 0x000fe20007f5e0ff */
[C---:B------:R-:W-:Y:S01]  /*1eb80*/  VIADD R4, R214.reuse, 0x40 ;  /* 0x00000040d6047836 */ /* 0x040fe20000000000 */
        /* <DEDUP_REMOVED lines=13> */
[----:B--2---:R-:W-:Y:S01]  /*1ec60*/  LEA R12, P2, R4, UR6, 0x1 ;  /* 0x00000006040c7c11 */ /* 0x004fe2000f8408ff */
[----:B------:R-:W-:-:S05]  /*1ec70*/  IMAD.IADD R3, R5, 0x1, R3 ;  /* 0x0000000105037824 */ /* 0x000fca00078e0203 */
[----:B------:R-:W-:-:S05]  /*1ec80*/  LEA.HI.X R13, R4, UR7, R3, 0x1, P2 ;  /* 0x00000007040d7c11 */ /* 0x000fca00090f0c03 */
[----:B------:R3:W-:Y:S04]  /*1ec90*/  @!P3 STG.E.128 desc[UR60][R12.64], RZ ;  /* 0x000000ff0c00b986 */ /* 0x0007e8000c101d3c */
[----:B------:R3:W-:Y:S04]  /*1eca0*/  @!P4 STG.E.128 desc[UR60][R12.64+0x80], RZ ;  /* 0x000080ff0c00c986 */ /* 0x0007e8000c101d3c */
[----:B------:R3:W-:Y:S02]  /*1ecb0*/  @!P5 STG.E.128 desc[UR60][R12.64+0x100], RZ ;  /* 0x000100ff0c00d986 */ /* 0x0007e4000c101d3c */
.L_x_3506:
[----:B------:R-:W-:Y:S05]  /*1ecc0*/  BSYNC B1 ;  /* 0x0000000000017941 */ /* 0x000fea0003800000 */
.L_x_3505:
        /* <DEDUP_REMOVED lines=17> */
[----:B--23--:R-:W-:Y:S01]  /*1ede0*/  LEA R12, P1, R4, UR6, 0x1 ;  /* 0x00000006040c7c11 */ /* 0x00cfe2000f8208ff */
[----:B------:R-:W-:-:S05]  /*1edf0*/  IMAD.IADD R3, R5, 0x1, R3 ;  /* 0x0000000105037824 */ /* 0x000fca00078e0203 */
[----:B------:R-:W-:-:S05]  /*1ee00*/  LEA.HI.X R13, R4, UR7, R3, 0x1, P1 ;  /* 0x00000007040d7c11 */ /* 0x000fca00088f0c03 */
[----:B------:R4:W-:Y:S04]  /*1ee10*/  @!P2 STG.E.128 desc[UR60][R12.64], RZ ;  /* 0x000000ff0c00a986 */ /* 0x0009e8000c101d3c */
[----:B------:R4:W-:Y:S04]  /*1ee20*/  @!P3 STG.E.128 desc[UR60][R12.64+0x80], RZ ;  /* 0x000080ff0c00b986 */ /* 0x0009e8000c101d3c */
[----:B------:R4:W-:Y:S02]  /*1ee30*/  @!P4 STG.E.128 desc[UR60][R12.64+0x100], RZ ;  /* 0x000100ff0c00c986 */ /* 0x0009e4000c101d3c */
.L_x_3508:
[----:B------:R-:W-:Y:S05]  /*1ee40*/  BSYNC B1 ;  /* 0x0000000000017941 */ /* 0x000fea0003800000 */
.L_x_3507:
        /* <DEDUP_REMOVED lines=22> */
.L_x_3499:
[----:B------:R-:W-:Y:S05]  /*1efb0*/  BSYNC B0 ;  /* 0x0000000000007941 */ /* 0x000fea0003800000 */
.L_x_3490:
[----:B------:R-:W-:Y:S02]  /*1efc0*/  ULDC UR4, c[0x0][0xc14] ;  /* 0x0003050000047ab9 */ /* 0x000fe40000000800 */
[----:B-1----:R-:W-:-:S13]  /*1efd0*/  ISETP.GE.AND P0, PT, R151, UR4, PT ;  /* 0x0000000497007c0c */ /* 0x002fda000bf06270 */
[----:B------:R-:W-:Y:S05]  /*1efe0*/  @!P0 BRA `(.L_x_3509) ;  /* 0xfffffe2000908947 */ /* 0x000fea000383ffff */
[----:B------:R-:W-:Y:S05]  /*1eff0*/  BRA `(.L_x_3298) ;  /* 0x0000005c00e47947 */ /* 0x000fea0003800000 */
.L_x_3296:
[----:B------:R-:W-:-:S08]  /*1f000*/  NOP ;  /* 0x0000000000007918 */ /* 0x000fd00000000000 */
[----:B0-----:R-:W0:-:S00]  /*1f010*/  USETMAXREG.DEALLOC.CTAPOOL 0x18 ;  /* 0x00000018000079c8 */ /* 0x001e0000080e0500 */
[----:B0-----:R-:W-:-:S06]  /*1f020*/  LOP3.LUT R0, R0, 0x3, RZ, 0xc0, !PT ;  /* 0x0000000300007812 */ /* 0x001fcc00078ec0ff */
[----:B------:R-:W0:Y:S02]  /*1f030*/  SHFL.IDX PT, R0, R0, RZ, 0x1f ;  /* 0x00001fff00007589 */ /* 0x000e2400000e0000 */
[----:B0-----:R-:W-:-:S13]  /*1f040*/  ISETP.NE.AND P0, PT, R0, RZ, PT ;  /* 0x000000ff0000720c */ /* 0x001fda0003f05270 */
[----:B------:R-:W-:Y:S05]  /*1f050*/  @P0 BRA `(.L_x_3298) ;  /* 0x0000005c00cc0947 */ /* 0x000fea0003800000 */
[----:B------:R-:W2:Y:S01]  /*1f060*/  LDL.LU R7, [R1+0x10] ;  /* 0x0000100001077983 */ /* 0x000ea20000300800 */
[----:B------:R-:W-:Y:S01]  /*1f070*/  LOP3.LUT R8, R4, 0x1f, RZ, 0xc0, !PT ;  /* 0x0000001f04087812 */ /* 0x000fe200078ec0ff */
[----:B------:R-:W-:Y:S01]  /*1f080*/  ULDC UR5, c[0x0][0xc14] ;  /* 0x0003050000057ab9 */ /* 0x000fe20000000800 */
[----:B------:R-:W-:Y:S01]  /*1f090*/  MOV R0, RZ ;  /* 0x000000ff00007202 */ /* 0x000fe20000000f00 */
[----:B------:R-:W0:Y:S01]  /*1f0a0*/  S2UR UR6, SR_CTAID.X ;  /* 0x00000000000679c3 */ /* 0x000e220000002500 */
[----:B------:R-:W-:Y:S01]  /*1f0b0*/  ISETP.NE.AND P0, PT, R8, 0x1f, PT ;  /* 0x0000001f0800780c */ /* 0x000fe20003f05270 */
[----:B------:R-:W-:Y:S01]  /*1f0c0*/  ULDC UR4, c[0x0][0xc10] ;  /* 0x0003040000047ab9 */ /* 0x000fe20000000800 */
[----:B--2---:R-:W-:-:S11]  /*1f0d0*/  LOP3.LUT R7, R7, 0xffffff7f, RZ, 0xc0, !PT ;  /* 0xffffff7f07077812 */ /* 0x004fd600078ec0ff */
[----:B------:R-:W-:Y:S02]  /*1f0e0*/  @P0 LOP3.LUT R7, R7, 0x80, RZ, 0xfc, !PT ;  /* 0x0000008007070812 */ /* 0x000fe400078efcff */
[----:B------:R-:W-:-:S13]  /*1f0f0*/  ISETP.GE.OR P0, PT, R8, UR5, !P0 ;  /* 0x0000000508007c0c */ /* 0x000fda000c706670 */
[----:B------:R-:W1:Y:S02]  /*1f100*/  @!P0 LDC.64 R2, c[0x0][0xc58] ;  /* 0x00031600ff028b82 */ /* 0x000e640000000a00 */
[----:B-1----:R-:W-:-:S05]  /*1f110*/  @!P0 IMAD.WIDE.U32 R2, R8, 0x4, R2 ;  /* 0x0000000408028825 */ /* 0x002fca00078e0002 */
        /* <DEDUP_REMOVED lines=44> */
.L_x_3514:
        /* <DEDUP_REMOVED lines=16> */
.L_x_3513:
[----:B------:R-:W-:Y:S05]  /*1f4e0*/  BSYNC B0 ;  /* 0x0000000000007941 */ /* 0x000fea0003800000 */
.L_x_3512:
        /* <DEDUP_REMOVED lines=25> */
[----:B------:R-:W-:Y:S02]  /*1f680*/  IMAD.MOV.U32 R2, RZ, RZ, R7 ;  /* 0x000000ffff027224 */ /* 0x000fe400078e0007 */
[----:B------:R-:W-:-:S07]  /*1f690*/  IMAD.MOV.U32 R7, RZ, RZ, R3 ;  /* 0x000000ffff077224 */ /* 0x000fce00078e0003 */
.L_x_3510:
        /* <DEDUP_REMOVED lines=16> */
.L_x_3515:
[----:B-1----:R-:W-:Y:S01]  /*1f7a0*/  IMAD R16, R16, UR4, R7 ;  /* 0x0000000410107c24 */ /* 0x002fe2000f8e0207 */
[----:B------:R-:W-:Y:S01]  /*1f7b0*/  IABS R6, R0 ;  /* 0x0000000000067213 */ /* 0x000fe20000000000 */
[----:B------:R-:W-:Y:S02]  /*1f7c0*/  IMAD R7, R10, R5, RZ ;  /* 0x000000050a077224 */ /* 0x000fe400078e02ff */
[----:B0-----:R-:W-:Y:S01]  /*1f7d0*/  IMAD.MOV.U32 R2, RZ, RZ, RZ ;  /* 0x000000ffff027224 */ /* 0x001fe200078e00ff */
[----:B------:R-:W-:Y:S01]  /*1f7e0*/  IADD3 R17, -R16, UR6, RZ ;  /* 0x0000000610117c10 */ /* 0x000fe2000fffe1ff */
[----:B------:R-:W-:Y:S02]  /*1f7f0*/  IMAD.MOV R6, RZ, RZ, -R6 ;  /* 0x000000ffff067224 */ /* 0x000fe400078e0a06 */
[----:B------:R-:W-:Y:S01]  /*1f800*/  IMAD.HI.U32 R2, R3, R7, R2 ;  /* 0x0000000703027227 */ /* 0x000fe200078e0002 */
[----:B------:R-:W-:-:S03]  /*1f810*/  IABS R3, R17 ;  /* 0x0000001100037213 */ /* 0x000fc60000000000 */
[----:B------:R-:W-:Y:S02]  /*1f820*/  IMAD.IADD R19, R4, 0x1, R19 ;  /* 0x0000000104137824 */ /* 0x000fe400078e0213 */
        /* <DEDUP_REMOVED lines=16> */
.L_x_3511:
[----:B------:R-:W-:Y:S02]  /*1f930*/  IMAD.MOV.U32 R17, RZ, RZ, RZ ;  /* 0x000000ffff117224 */ /* 0x000fe400078e00ff */
[----:B------:R-:W-:Y:S02]  /*1f940*/  IMAD.U32 R16, RZ, RZ, UR6 ;  /* 0x00000006ff107e24 */ /* 0x000fe4000f8e00ff */
[----:B------:R-:W-:-:S07]  /*1f950*/  IMAD.MOV.U32 R18, RZ, RZ, RZ ;  /* 0x000000ffff127224 */ /* 0x000fce00078e00ff */
.L_x_3516:
        /* <DEDUP_REMOVED lines=8> */
[----:B0-----:R-:W-:Y:S02]  /*1f9e0*/  MOV R0, 0x1 ;  /* 0x0000000100007802 */ /* 0x001fe40000000f00 */
        /* <DEDUP_REMOVED lines=10> */
[----:B------:R-:W-:Y:S01]  /*1fa90*/  ISETP.NE.AND P1, PT, R5, RZ, PT ;  /* 0x000000ff0500720c */ /* 0x000fe20003f25270 */
[----:B0-----:R-:W-:Y:S01]  /*1faa0*/  IMAD.MOV.U32 R0, RZ, RZ, 0x1 ;  /* 0x00000001ff007424 */ /* 0x001fe200078e00ff */
[----:B------:R-:W-:Y:S01]  /*1fab0*/  LOP3.LUT R2, R2, 0xffffffbf, RZ, 0xc0, !PT ;  /* 0xffffffbf02027812 */ /* 0x000fe200078ec0ff */
[----:B------:R0:W-:Y:S01]  /*1fac0*/  STL [R1+0x14], RZ ;  /* 0x000014ff01007387 */ /* 0x0001e20000100800 */
[----:B------:R-:W-:Y:S01]  /*1fad0*/  ULDC.64 UR36, c[0x0][0x198] ;  /* 0x0000660000247ab9 */ /* 0x000fe20000000a00 */
[----:B------:R-:W-:Y:S01]  /*1fae0*/  ULDC UR39, c[0x0][0xc] ;  /* 0x0000030000277ab9 */ /* 0x000fe20000000800 */
[----:B------:R-:W-:Y:S01]  /*1faf0*/  LOP3.LUT R2, R2, 0xfffffffd, RZ, 0xc0, !PT ;  /* 0xfffffffd02027812 */ /* 0x000fe200078ec0ff */
[----:B------:R0:W-:Y:S04]  /*1fb00*/  STL [R1+0x18], R0 ;  /* 0x0000180001007387 */ /* 0x0001e80000100800 */
[----:B------:R0:W-:Y:S04]  /*1fb10*/  STL [R1+0x34], RZ ;  /* 0x000034ff01007387 */ /* 0x0001e80000100800 */
[----:B------:R0:W-:Y:S04]  /*1fb20*/  STL [R1], RZ ;  /* 0x000000ff01007387 */ /* 0x0001e80000100800 */
[----:B------:R0:W-:Y:S01]  /*1fb30*/  STL [R1+0x8], R0 ;  /* 0x0000080001007387 */ /* 0x0001e20000100800 */
[----:B--2---:R-:W-:-:S02]  /*1fb40*/  R2UR UR4, R4 ;  /* 0x00000000040472ca */ /* 0x004fc400000e0000 */
[----:B------:R-:W1:Y:S11]  /*1fb50*/  S2R R4, SR_TID.X ;  /* 0x0000000000047919 */ /* 0x000e760000002100 */
[----:B------:R-:W-:Y:S01]  /*1fb60*/  ULOP3.LUT UR38, UR4, 0x2, URZ, 0xfc, !UPT ;  /* 0x0000000204267892 */ /* 0x000fe2000f8efc3f */
[----:B-1----:R-:W-:-:S04]  /*1fb70*/  LOP3.LUT R4, R4, 0x7f, RZ, 0xc0, !PT ;  /* 0x0000007f04047812 */ /* 0x002fc800078ec0ff */
[C---:B------:R-:W-:Y:S02]  /*1fb80*/  ISETP.NE.AND P2, PT, R4.reuse, RZ, PT ;  /* 0x000000ff0400720c */ /* 0x040fe40003f45270 */
[----:B------:R-:W-:-:S11]  /*1fb90*/  ISETP.NE.OR P0, PT, R4, RZ, !P1 ;  /* 0x000000ff0400720c */ /* 0x000fd60004f05670 */
[----:B------:R-:W-:-:S04]  /*1fba0*/  @P2 LOP3.LUT R2, R2, 0x2, RZ, 0xfc, !PT ;  /* 0x0000000202022812 */ /* 0x000fc800078efcff */
[----:B------:R-:W-:-:S05]  /*1fbb0*/  @P0 LOP3.LUT R2, R2, 0x40, RZ, 0xfc, !PT ;  /* 0x0000004002020812 */ /* 0x000fca00078efcff */
[----:B------:R0:W-:Y:S02]  /*1fbc0*/  STL [R1+0x10], R2 ;  /* 0x0000100201007387 */ /* 0x0001e40000100800 */
.L_x_3605:
[----:B01----:R-:W0:Y:S02]  /*1fbd0*/  LDC.64 R2, c[0x0][0xc60] ;  /* 0x00031800ff027b82 */ /* 0x003e240000000a00 */
[----:B0-----:R-:W-:-:S05]  /*1fbe0*/  IMAD.WIDE R2, R19, 0x4, R2 ;  /* 0x0000000413027825 */ /* 0x001fca00078e0202 */
[----:B------:R-:W2:Y:S01]  /*1fbf0*/  LDG.E R11, desc[UR60][R2.64] ;  /* 0x0000003c020b7981 */ /* 0x000ea2000c1e1900 */
[----:B------:R-:W-:Y:S05]  /*1fc00*/  YIELD ;  /* 0x0000000000007946 */ /* 0x000fea0003800000 */
[----:B------:R-:W-:Y:S01]  /*1fc10*/  ULDC.64 UR4, c[0x0][0xa28] ;  /* 0x00028a0000047ab9 */ /* 0x000fe20000000a00 */
[----:B------:R-:W-:Y:S02]  /*1fc20*/  CS2R R4, SRZ ;  /* 0x0000000000047805 */ /* 0x000fe4000001ff00 */
[----:B------:R-:W-:Y:S01]  /*1fc30*/  ISETP.NE.U32.AND P0, PT, RZ, UR4, PT ;  /* 0x00000004ff007c0c */ /* 0x000fe2000bf05070 */
[----:B------:R-:W-:-:S03]  /*1fc40*/  ULDC.64 UR6, c[0x0][0xa10] ;  /* 0x0002840000067ab9 */ /* 0x000fc60000000a00 */
        /* <DEDUP_REMOVED lines=37> */
[----:B------:R-:W-:-:S06]  /*1fea0*/  UIMAD UR4, UR4, UR5, URZ ;  /* 0x00000005040472a4 */ /* 0x000fcc000f8e023f */
[----:B0-----:R-:W-:-:S06]  /*1feb0*/  IMAD.U32 R4, RZ, RZ, UR4 ;  /* 0x00000004ff047e24 */ /* 0x001fcc000f8e00ff */
[----:B------:R2:W5:Y:S01]  /*1fec0*/  @P1 LDG.E R4, desc[UR60][R8.64] ;  /* 0x0000003c08041981 */ /* 0x000562000c1e1900 */
[----:B------:R-:W-:Y:S01]  /*1fed0*/  ISETP.NE.U32.AND P0, PT, RZ, UR6, PT ;  /* 0x00000006ff007c0c */ /* 0x000fe2000bf05070 */
[----:B------:R-:W-:Y:S02]  /*1fee0*/  ULDC UR4, c[0x0][0x338] ;  /* 0x0000ce0000047ab9 */ /* 0x000fe40000000800 */
[----:B-1----:R-:W-:Y:S01]  /*1fef0*/  IMAD.U32 R0, RZ, RZ, UR4 ;  /* 0x00000004ff007e24 */ /* 0x002fe2000f8e00ff */
[----:B------:R-:W-:Y:S01]  /*1ff00*/  ISETP.NE.AND.EX P0, PT, RZ, UR7, PT, P0 ;  /* 0x00000007ff007c0c */ /* 0x000fe2000bf05300 */
[----:B------:R-:W-:-:S12]  /*1ff10*/  @P1 BRA `(.L_x_3518) ;  /* 0x0000000000101947 */ /* 0x000fd80003800000 */
[----:B------:R-:W-:Y:S05]  /*1ff20*/  @!P2 BRA `(.L_x_3518) ;  /* 0x00000000000ca947 */ /* 0x000fea0003800000 */
[----:B-----5:R-:W3:Y:S04]  /*1ff30*/  LDG.E R4, desc[UR60][R2.64] ;  /* 0x0000003c02047981 */ /* 0x020ee8000c1e1900 */
[----:B--2---:R-:W3:Y:S02]  /*1ff40*/  LDG.E R2, desc[UR60][R2.64+0x4] ;  /* 0x0000043c02027981 */ /* 0x004ee4000c1e1900 */
[----:B---3--:R-:W-:-:S07]  /*1ff50*/  IMAD.IADD R4, R2, 0x1, -R4 ;  /* 0x0000000102047824 */ /* 0x008fce00078e0a04 */
.L_x_3518:
[----:B--2---:R-:W2:Y:S04]  /*1ff60*/  @P0 LDG.E R2, desc[UR60][R6.64] ;  /* 0x0000003c06020981 */ /* 0x004ea8000c1e1900 */
[----:B------:R-:W2:Y:S01]  /*1ff70*/  @P0 LDG.E R3, desc[UR60][R6.64+0x4] ;  /* 0x0000043c06030981 */ /* 0x000ea2000c1e1900 */
[----:B-----5:R-:W-:Y:S02]  /*1ff80*/  IMAD.IADD R4, R4, 0x1, -R5 ;  /* 0x0000000104047824 */ /* 0x020fe400078e0a05 */
[----:B--2---:R-:W-:Y:S02]  /*1ff90*/  @P0 IMAD.IADD R0, R3, 0x1, -R2 ;  /* 0x0000000103000824 */ /* 0x004fe400078e0a02 */
[----:B------:R-:W-:Y:S02]  /*1ffa0*/  IMAD.MOV.U32 R2, RZ, RZ, RZ ;  /* 0x000000ffff027224 */ /* 0x000fe400078e00ff */
[----:B------:R-:W-:-:S04]  /*1ffb0*/  IMAD.IADD R8, R4, 0x1, R0 ;  /* 0x0000000104087824 */ /* 0x000fc800078e0200 */
[----:B------:R-:W-:Y:S01]  /*1ffc0*/  VIADD R3, R8, 0x6f ;  /* 0x0000006f08037836 */ /* 0x000fe20000000000 */
[----:B------:R0:W-:Y:S03]  /*1ffd0*/  STL [R1+0x38], R8 ;  /* 0x0000380801007387 */ /* 0x0001e60000100800 */
[----:B------:R-:W-:-:S05]  /*1ffe0*/  IMAD.HI R2, R3, -0x6db6db6d, R2 ;  /* 0x9249249303027827 */ /* 0x000fca00078e0202 */
[----:B------:R-:W-:-:S04]  /*1fff0*/  SHF.R.U32.HI R3, RZ, 0x1f, R2 ;  /* 0x0000001fff037819 */ /* 0x000fc80000011602 */
[----:B0-----:R-:W-:-:S05]  /*20000*/  LEA.HI.SX32 R8, R2, R3, 0x1a ;  /* 0x0000000302087211 */ /* 0x001fca00078fd2ff */
[--C-:B------:R-:W-:Y:S01]  /*20010*/  IMAD R2, R8, 0x70, -R4.reuse ;  /* 0x0000007008027824 */ /* 0x100fe200078e0a04 */
[----:B------:R0:W-:Y:S01]  /*20020*/  STL [R1+0x28], R8 ;  /* 0x0000280801007387 */ /* 0x0001e20000100800 */
[----:B------:R-:W-:-:S03]  /*20030*/  IMAD.MOV R4, RZ, RZ, -R4 ;  /* 0x000000ffff047224 */ /* 0x000fc600078e0a04 */
[----:B------:R-:W-:Y:S02]  /*20040*/  VIMNMX R0, R2, R0, PT ;  /* 0x0000000002007248 */ /* 0x000fe40003fe0100 */
[----:B------:R-:W-:-:S04]  /*20050*/  VIMNMX R2, RZ, R4, !PT ;  /* 0x00000004ff027248 */ /* 0x000fc80007fe0100 */
[----:B0-----:R-:W-:Y:S02]  /*20060*/  SHF.R.U32.HI R8, RZ, 0x4, R2 ;  /* 0x00000004ff087819 */ /* 0x001fe40000011602 */
[----:B------:R-:W-:-:S03]  /*20070*/  ISETP.GT.AND P1, PT, R0, R2, PT ;  /* 0x000000020000720c */ /* 0x000fc60003f24270 */
[----:B------:R-:W-:-:S04]  /*20080*/  IMAD.WIDE.U32 R8, R8, 0x24924925, RZ ;  /* 0x2492492508087825 */ /* 0x000fc800078e00ff */
[----:B------:R-:W-:-:S06]  /*20090*/  IMAD.MOV.U32 R8, RZ, RZ, RZ ;  /* 0x000000ffff087224 */ /* 0x000fcc00078e00ff */
[----:B------:R0:W5:Y:S01]  /*200a0*/  @P0 LDG.E R8, desc[UR60][R6.64] ;  /* 0x0000003c06080981 */ /* 0x000162000c1e1900 */
[----:B------:R-:W-:Y:S02]  /*200b0*/  @P1 VIADD R3, R0, 0x6f ;  /* 0x0000006f00031836 */ /* 0x000fe40000000000 */
[----:B------:R-:W-:Y:S02]  /*200c0*/  @P1 IMAD.MOV.U32 R2, RZ, RZ, RZ ;  /* 0x000000ffff021224 */ /* 0x000fe400078e00ff */
[----:B------:R-:W-:Y:S02]  /*200d0*/  IMAD.MOV.U32 R0, RZ, RZ, R9 ;  /* 0x000000ffff007224 */ /* 0x000fe400078e0009 */
[----:B------:R-:W-:-:S04]  /*200e0*/  @P1 IMAD.HI R2, R3, -0x6db6db6d, R2 ;  /* 0x9249249303021827 */ /* 0x000fc800078e0202 */
[----:B------:R-:W-:Y:S01]  /*200f0*/  IMAD.MOV.U32 R4, RZ, RZ, R0 ;  /* 0x000000ffff047224 */ /* 0x000fe200078e0000 */
[----:B------:R-:W-:-:S04]  /*20100*/  @P1 SHF.R.U32.HI R3, RZ, 0x1f, R2 ;  /* 0x0000001fff031819 */ /* 0x000fc80000011602 */
[----:B------:R-:W-:Y:S01]  /*20110*/  @P1 LEA.HI.SX32 R4, R2, R3, 0x1a ;  /* 0x0000000302041211 */ /* 0x000fe200078fd2ff */
[----:B------:R-:W-:-:S05]  /*20120*/  IMAD.IADD R2, R10, 0x1, R5 ;  /* 0x000000010a027824 */ /* 0x000fca00078e0205 */
[----:B------:R0:W-:Y:S01]  /*20130*/  STL [R1+0x4], R2 ;  /* 0x0000040201007387 */ /* 0x0001e20000100800 */
[----:B------:R-:W-:Y:S01]  /*20140*/  ISETP.GT.AND P1, PT, R4, R0, PT ;  /* 0x000000000400720c */ /* 0x000fe20003f24270 */
[----:B------:R-:W-:Y:S01]  /*20150*/  BSSY B0, `(.L_x_3519) ;  /* 0x00000db000007945 */ /* 0x000fe20003800000 */
[----:B------:R-:W-:-:S11]  /*20160*/  PLOP3.LUT P2, PT, PT, PT, PT, 0x80, 0x0 ;  /* 0x000000000000781c */ /* 0x000fd60003f4f070 */
        /* <DEDUP_REMOVED lines=11> */
.L_x_3648:
[----:B------:R-:W-:-:S03]  /*20220*/  UMOV UR4, 0xffffffff ;  /* 0xffffffff00047882 */ /* 0x000fc60000000000 */
[----:B------:R-:W-:Y:S05]  /*20230*/  BRA.DIV UR4, `(.L_x_3522) ;  /* 0x0000005604987947 */ /* 0x000fea000b800000 */
[----:B------:R-:W-:-:S13]  /*20240*/  ELECT P6, URZ, PT ;  /* 0x00000000003f782f */ /* 0x000fda00038c0000 */
.L_x_3651:
[----:B------:R-:W2:Y:S01]  /*20250*/  LDL R5, [R1+0x34] ;  /* 0x0000340001057983 */ /* 0x000ea20000100800 */
[----:B------:R-:W-:Y:S01]  /*20260*/  BSSY B1, `(.L_x_3523) ;  /* 0x000000b000017945 */ /* 0x000fe20003800000 */
[----:B------:R-:W0:Y:S01]  /*20270*/  S2R R9, SR_CgaCtaId ;  /* 0x0000000000097919 */ /* 0x000e220000008800 */
[----:B--2---:R-:W-:-:S04]  /*20280*/  IADD3 R5, R5, 0x1, RZ ;  /* 0x0000000105057810 */ /* 0x004fc80007ffe0ff */
        /* <DEDUP_REMOVED lines=8> */
.L_x_3652:
[----:B------:R-:W-:Y:S05]  /*20310*/  BSYNC B1 ;  /* 0x0000000000017941 */ /* 0x000fea0003800000 */
.L_x_3523:
        /* <DEDUP_REMOVED lines=8> */
.L_x_3653:
        /* <DEDUP_REMOVED lines=11> */
.L_x_3528:
        /* <DEDUP_REMOVED lines=26> */
[----:B------:R1:W-:Y:S01]  /*205f0*/  UTMALDG.4D [UR8], [UR4], desc[UR6] ;  /* 0x00000608040075b4 */ /* 0x0003e20008019000 */
[----:B------:R-:W2:Y:S02]  /*20600*/  SYNCS.PHASECHK.TRANS64.TRYWAIT P0, [R5+URZ+0x368c0], R10 ;  /* 0x0368c00a050075a7 */ /* 0x000ea4000800017f */
[----:B-12---:R-:W-:Y:S05]  /*20610*/  @!P0 BRA `(.L_x_3529) ;  /* 0x0000005000e88947 */ /* 0x006fea0003800000 */
.L_x_3654:
        /* <DEDUP_REMOVED lines=8> */
.L_x_3530:
        /* <DEDUP_REMOVED lines=14> */
[----:B------:R-:W-:-:S05]  /*20780*/  UIADD3 UR15, UR15, 0x7400, URZ ;  /* 0x000074000f0f7890 */ /* 0x000fca000fffe03f */
[----:B------:R2:W-:Y:S02]  /*20790*/  UTMALDG.4D [UR8], [UR4], desc[UR6] ;  /* 0x00000608040075b4 */ /* 0x0005e40008019000 */
[----:B--2---:R-:W-:Y:S01]  /*207a0*/  UMOV UR8, UR14 ;  /* 0x0000000e00087c82 */ /* 0x004fe20008000000 */
[----:B------:R-:W-:Y:S01]  /*207b0*/  UMOV UR10, UR16 ;  /* 0x00000010000a7c82 */ /* 0x000fe20008000000 */
[----:B------:R-:W-:Y:S01]  /*207c0*/  UMOV UR14, 0x80 ;  /* 0x00000080000e7882 */ /* 0x000fe20000000000 */
[----:B------:R2:W-:Y:S02]  /*207d0*/  UTMALDG.4D [UR8], [UR4], desc[UR6] ;  /* 0x00000608040075b4 */ /* 0x0005e40008019000 */
[----:B--2---:R-:W-:Y:S01]  /*207e0*/  UMOV UR8, UR15 ;  /* 0x0000000f00087c82 */ /* 0x004fe20008000000 */
[----:B------:R-:W-:Y:S02]  /*207f0*/  UMOV UR10, UR14 ;  /* 0x0000000e000a7c82 */ /* 0x000fe40008000000 */
[----:B------:R2:W-:Y:S02]  /*20800*/  UTMALDG.4D [UR8], [UR4], desc[UR6] ;  /* 0x00000608040075b4 */ /* 0x0005e40008019000 */
[----:B--2---:R-:W-:Y:S01]  /*20810*/  NOP ;  /* 0x0000000000007918 */ /* 0x004fe20000000000 */
.L_x_3526:
[----:B------:R-:W-:Y:S05]  /*20820*/  BSYNC B1 ;  /* 0x0000000000017941 */ /* 0x000fea0003800000 */
.L_x_3525:
        /* <DEDUP_REMOVED lines=13> */
[C---:B-----5:R-:W-:Y:S02]  /*20900*/  IMAD R5, R4.reuse, 0x70, R8 ;  /* 0x0000007004057824 */ /* 0x060fe400078e0208 */
[----:B------:R-:W-:Y:S02]  /*20910*/  VIADD R4, R4, 0xffffffff ;  /* 0xffffffff04047836 */ /* 0x000fe40000000000 */
[----:B------:R-:W-:-:S07]  /*20920*/  VIADD R5, R5, 0xffffff20 ;  /* 0xffffff2005057836 */ /* 0x000fce0000000000 */
.L_x_3537:
        /* <DEDUP_REMOVED lines=9> */
.L_x_3655:
        /* <DEDUP_REMOVED lines=11> */
.L_x_3534:
        /* <DEDUP_REMOVED lines=27> */
.L_x_3656:
        /* <DEDUP_REMOVED lines=8> */
.L_x_3536:
        /* <DEDUP_REMOVED lines=24> */
.L_x_3532:
[----:B------:R-:W-:Y:S05]  /*20e20*/  BSYNC B1 ;  /* 0x0000000000017941 */ /* 0x000fea0003800000 */
.L_x_3531:
        /* <DEDUP_REMOVED lines=13> */
.L_x_3520:
[----:B------:R-:W-:Y:S05]  /*20f00*/  BSYNC B0 ;  /* 0x0000000000007941 */ /* 0x000fea0003800000 */
.L_x_3519:
        /* <DEDUP_REMOVED lines=23> */
.L_x_3539:
        /* <DEDUP_REMOVED lines=12> */
[----:B0-----:R-:W-:Y:S01]  /*21140*/  MOV R7, UR9 ;  /* 0x0000000900077c02 */ /* 0x001fe20008000f00 */
[----:B------:R-:W0:Y:S01]  /*21150*/  LDC.64 R2, c[0x4][R2] ;  /* 0x0100000002027b82 */ /* 0x000e220000000a00 */
[----:B------:R-:W-:Y:S02]  /*21160*/  IMAD.U32 R5, RZ, RZ, UR7 ;  /* 0x00000007ff057e24 */ /* 0x000fe4000f8e00ff */
[----:B------:R-:W-:Y:S02]  /*21170*/  IMAD.U32 R6, RZ, RZ, UR8 ;  /* 0x00000008ff067e24 */ /* 0x000fe4000f8e00ff */
[----:B------:R-:W-:-:S02]  /*21180*/  IMAD.U32 R10, RZ, RZ, UR4 ;  /* 0x00000004ff0a7e24 */ /* 0x000fc4000f8e00ff */
[----:B------:R-:W-:Y:S02]  /*21190*/  IMAD.U32 R11, RZ, RZ, UR5 ;  /* 0x00000005ff0b7e24 */ /* 0x000fe4000f8e00ff */
[----:B-----5:R-:W-:Y:S02]  /*211a0*/  IMAD.MOV.U32 R8, RZ, RZ, 0x70 ;  /* 0x00000070ff087424 */ /* 0x020fe400078e00ff */
[----:B------:R-:W-:Y:S02]  /*211b0*/  IMAD.MOV.U32 R12, RZ, RZ, 0x1 ;  /* 0x00000001ff0c7424 */ /* 0x000fe400078e00ff */
[----:B------:R-:W-:-:S07]  /*211c0*/  IMAD.MOV.U32 R13, RZ, RZ, RZ ;  /* 0x000000ffff0d7224 */ /* 0x000fce00078e00ff */
[----:B------:R-:W-:-:S07]  /*211d0*/  LEPC R20, `(.L_x_3541) ;  /* 0x000000001014794e */ /* 0x000fce0000000000 */
[----:B0-----:R-:W-:Y:S05]  /*211e0*/  CALL.ABS.NOINC R2 ;  /* 0x0000000002007343 */ /* 0x001fea0003c00000 */
.L_x_3541:
        /* <DEDUP_REMOVED lines=15> */
[----:B-----5:R-:W-:Y:S02]  /*212e0*/  IMAD.MOV.U32 R8, RZ, RZ, 0x70 ;  /* 0x00000070ff087424 */ /* 0x020fe400078e00ff */
[----:B------:R-:W-:Y:S02]  /*212f0*/  IMAD.MOV.U32 R12, RZ, RZ, 0x1 ;  /* 0x00000001ff0c7424 */ /* 0x000fe400078e00ff */
[----:B-1----:R-:W-:-:S07]  /*21300*/  IMAD.MOV.U32 R13, RZ, RZ, RZ ;  /* 0x000000ffff0d7224 */ /* 0x002fce00078e00ff */
[----:B------:R-:W-:-:S07]  /*21310*/  LEPC R20, `(.L_x_3543) ;  /* 0x000000001014794e */ /* 0x000fce0000000000 */
[----:B--2---:R-:W-:Y:S05]  /*21320*/  CALL.ABS.NOINC R2 ;  /* 0x0000000002007343 */ /* 0x004fea0003c00000 */
.L_x_3543:
        /* <DEDUP_REMOVED lines=16> */
.L_x_3542:
[----:B------:R-:W2:Y:S01]  /*21430*/  LDL.LU R2, [R1+0x2c] ;  /* 0x00002c0001027983 */ /* 0x000ea20000300800 */
[----:B------:R-:W-:-:S03]  /*21440*/  ULDC.64 UR4, c[0x0][0x9f8] ;  /* 0x00027e0000047ab9 */ /* 0x000fc60000000a00 */
[----:B------:R-:W3:Y:S04]  /*21450*/  LDL.LU R0, [R1+0x30] ;  /* 0x0000300001007983 */ /* 0x000ee80000300800 */
[----:B------:R-:W4:Y:S04]  /*21460*/  LDL.LU R4, [R1+0x3c] ;  /* 0x00003c0001047983 */ /* 0x000f280000300800 */
[----:B------:R-:W4:Y:S01]  /*21470*/  LDL.LU R5, [R1+0x24] ;  /* 0x0000240001057983 */ /* 0x000f220000300800 */
[----:B------:R-:W-:-:S04]  /*21480*/  ISETP.NE.U32.AND P0, PT, RZ, UR4, PT ;  /* 0x00000004ff007c0c */ /* 0x000fc8000bf05070 */
        /* <DEDUP_REMOVED lines=13> */
[----:B------:R-:W-:Y:S01]  /*21560*/  IMAD R17, R17, 0x80, R4 ;  /* 0x0000008011117824 */ /* 0x000fe200078e0204 */
[----:B------:R-:W-:Y:S01]  /*21570*/  PLOP3.LUT P1, PT, P6, PT, PT, 0x8, 0x0 ;  /* 0x000000000000781c */ /* 0x000fe2000372e170 */
[----:B------:R-:W-:Y:S01]  /*21580*/  IMAD.MOV.U32 R4, RZ, RZ, R18 ;  /* 0x000000ffff047224 */ /* 0x000fe200078e0012 */
[----:B-1----:R-:W1:Y:S02]  /*21590*/  LDC R2, c[0x0][0x428] ;  /* 0x00010a00ff027b82 */ /* 0x002e640000000800 */
[----:B-1----:R-:W-:-:S13]  /*215a0*/  ISETP.NE.AND P0, PT, R2, 0x1, PT ;  /* 0x000000010200780c */ /* 0x002fda0003f05270 */
[----:B------:R-:W1:Y:S08]  /*215b0*/  @P0 LDC R2, c[0x0][0x42c] ;  /* 0x00010b00ff020b82 */ /* 0x000e700000000800 */
[----:B------:R-:W2:Y:S01]  /*215c0*/  @P0 LDC R3, c[0x0][0x430] ;  /* 0x00010c00ff030b82 */ /* 0x000ea20000000800 */
[----:B-1----:R-:W-:-:S05]  /*215d0*/  @P0 IMAD.HI.U32 R2, R18, R2, RZ ;  /* 0x0000000212020227 */ /* 0x002fca00078e00ff */
[----:B--2---:R-:W-:Y:S02]  /*215e0*/  @P0 SHF.R.U32.HI R4, RZ, R3, R2 ;  /* 0x00000003ff040219 */ /* 0x004fe40000011602 */
[----:B------:R-:W-:-:S04]  /*215f0*/  ISETP.NE.U32.AND P0, PT, RZ, UR4, PT ;  /* 0x00000004ff007c0c */ /* 0x000fc8000bf05070 */
[----:B------:R-:W-:-:S04]  /*21600*/  ISETP.NE.AND.EX P0, PT, RZ, UR5, PT, P0 ;  /* 0x00000005ff007c0c */ /* 0x000fc8000bf05300 */
[----:B------:R-:W-:-:S09]  /*21610*/  SEL R2, R5, RZ, !P0 ;  /* 0x000000ff05027207 */ /* 0x000fd20004000000 */
.L_x_3544:
        /* <DEDUP_REMOVED lines=16> */
.L_x_3545:
        /* <DEDUP_REMOVED lines=15> */
.L_x_3546:
        /* <DEDUP_REMOVED lines=16> */
.L_x_3659:
[----:B------:R-:W2:Y:S01]  /*21910*/  LDL R3, [R1+0x28] ;  /* 0x0000280001037983 */ /* 0x000ea20000100800 */
[----:B------:R-:W-:Y:S01]  /*21920*/  UMOV UR4, 0xffffffff ;  /* 0xffffffff00047882 */ /* 0x000fe20000000000 */
[----:B------:R-:W-:Y:S01]  /*21930*/  SHF.R.S32.HI R12, RZ, 0x1f, R0 ;  /* 0x0000001fff0c7819 */ /* 0x000fe20000011400 */
[----:B--2---:R-:W-:Y:S01]  /*21940*/  VIADD R3, R3, 0xffffffff ;  /* 0xffffffff03037836 */ /* 0x004fe20000000000 */
[----:B------:R-:W-:Y:S06]  /*21950*/  BRA.DIV UR4, `(.L_x_3548) ;  /* 0x0000004204887947 */ /* 0x000fec000b800000 */
[----:B------:R-:W-:-:S13]  /*21960*/  ELECT P6, URZ, PT ;  /* 0x00000000003f782f */ /* 0x000fda00038c0000 */
.L_x_3662:
        /* <DEDUP_REMOVED lines=24> */
.L_x_3550:
        /* <DEDUP_REMOVED lines=9> */
.L_x_3663:
        /* <DEDUP_REMOVED lines=11> */
.L_x_3552:
        /* <DEDUP_REMOVED lines=34> */
.L_x_3549:
        /* <DEDUP_REMOVED lines=47> */
.L_x_3664:
[----:B------:R-:W-:Y:S05]  /*22140*/  BSYNC B0 ;  /* 0x0000000000007941 */ /* 0x000fea0003800000 */
.L_x_3553:
        /* <DEDUP_REMOVED lines=8> */
[----:B------:R-:W-:-:S04]  /*221d0*/  VIADDMNMX R13, R13, R2, 0xffffffff, !PT ;  /* 0xffffffff0d0d7446 */ /* 0x000fc80007800102 */
[C---:B------:R-:W-:Y:S01]  /*221e0*/  IADD3 R2, R6.reuse, R13, RZ ;  /* 0x0000000d06027210 */ /* 0x040fe20007ffe0ff */
        /* <DEDUP_REMOVED lines=18> */
[----:B------:R-:W-:Y:S01]  /*22310*/  IMAD.MOV.U32 R2, RZ, RZ, R6 ;  /* 0x000000ffff027224 */ /* 0x000fe200078e0006 */
        /* <DEDUP_REMOVED lines=16> */
.L_x_3561:
[----:B0-----:R-:W0:Y:S01]  /*22420*/  S2R R9, SR_CgaCtaId ;  /* 0x0000000000097919 */ /* 0x001e220000008800 */
[----:B------:R-:W-:-:S04]  /*22430*/  MOV R8, 0x400 ;  /* 0x0000040000087802 */ /* 0x000fc80000000f00 */
[----:B0-----:R-:W-:Y:S02]  /*22440*/  LEA R8, R9, R8, 0x18 ;  /* 0x0000000809087211 */ /* 0x001fe400078ec0ff */
[----:B------:R-:W-:-:S03]  /*22450*/  SHF.L.U32 R9, R14, 0x1f, RZ ;  /* 0x0000001f0e097819 */ /* 0x000fc600000006ff */
[----:B------:R-:W-:-:S04]  /*22460*/  IMAD R8, R7, 0x8, R8 ;  /* 0x0000000807087824 */ /* 0x000fc800078e0208 */
[----:B------:R-:W0:Y:S02]  /*22470*/  SYNCS.PHASECHK.TRANS64.TRYWAIT P0, [R8+URZ+0x36840], R9 ;  /* 0x03684009080075a7 */ /* 0x000e24000800017f */
[----:B0-----:R-:W-:Y:S05]  /*22480*/  @!P0 BRA `(.L_x_3562) ;  /* 0x0000003800108947 */ /* 0x001fea0003800000 */
.L_x_3665:
        /* <DEDUP_REMOVED lines=11> */
.L_x_3563:
        /* <DEDUP_REMOVED lines=20> */
[----:B------:R-:W-:Y:S02]  /*22680*/  UMOV UR17, 0x40 ;  /* 0x0000004000117882 */ /* 0x000fe40000000000 */
[----:B------:R-:W-:Y:S01]  /*22690*/  UMOV UR8, UR14 ;  /* 0x0000000e00087c82 */ /* 0x000fe20008000000 */
        /* <DEDUP_REMOVED lines=15> */
.L_x_3666:
        /* <DEDUP_REMOVED lines=10> */
.L_x_3565:
[----:B------:R-:W2:Y:S02]  /*22830*/  LDL R9, [R1+0x10] ;  /* 0x0000100001097983 */ /* 0x000ea40000100800 */
[----:B--2---:R-:W-:-:S13]  /*22840*/  LOP3.LUT P0, RZ, R9, 0x40, RZ, 0xc0, !PT ;  /* 0x0000004009ff7812 */ /* 0x004fda000780c0ff */
[----:B------:R-:W-:Y:S05]  /*22850*/  @P0 BRA `(.L_x_3566) ;  /* 0x0000000000040947 */ /* 0x000fea0003800000 */
[----:B------:R-:W-:Y:S01]  /*22860*/  BPT.TRAP 0x1 ;  /* 0x000000040000795c */ /* 0x000fe20000300000 */
.L_x_3566:
        /* <DEDUP_REMOVED lines=35> */
.L_x_3560:
[----:B------:R-:W-:Y:S05]  /*22aa0*/  BSYNC B2 ;  /* 0x0000000000027941 */ /* 0x000fea0003800000 */
.L_x_3559:
[----:B------:R-:W2:Y:S04]  /*22ab0*/  LDL.LU R2, [R1+0x28] ;  /* 0x0000280001027983 */ /* 0x000ea80000300800 */
[----:B------:R0:W-:Y:S04]  /*22ac0*/  STL [R1], R7 ;  /* 0x0000000701007387 */ /* 0x0001e80000100800 */
[----:B------:R0:W-:Y:S02]  /*22ad0*/  STL [R1+0x8], R14 ;  /* 0x0000080e01007387 */ /* 0x0001e40000100800 */
[----:B0-2---:R-:W-:-:S07]  /*22ae0*/  VIADD R6, R2, 0xfffffffd ;  /* 0xfffffffd02067836 */ /* 0x005fce0000000000 */
.L_x_3558:
[----:B------:R-:W-:Y:S05]  /*22af0*/  BSYNC B1 ;  /* 0x0000000000017941 */ /* 0x000fea0003800000 */
.L_x_3557:
[----:B------:R-:W-:-:S05]  /*22b00*/  IMAD.MOV R13, RZ, RZ, -R13 ;  /* 0x000000ffff0d7224 */ /* 0x000fca00078e0a0d */
[----:B------:R-:W-:-:S13]  /*22b10*/  ISETP.NE.AND P0, PT, R3, R13, PT ;  /* 0x0000000d0300720c */ /* 0x000fda0003f05270 */
[----:B------:R-:W-:Y:S05]  /*22b20*/  @!P0 BRA `(.L_x_3556) ;  /* 0x0000001000508947 */ /* 0x000fea0003800000 */
[----:B------:R-:W-:-:S07]  /*22b30*/  IMAD.MOV.U32 R10, RZ, RZ, R5 ;  /* 0x000000ffff0a7224 */ /* 0x000fce00078e0005 */
.L_x_3583:
        /* <DEDUP_REMOVED lines=27> */
[----:B------:R-:W-:-:S05]  /*22cf0*/  IMAD R10, R0, UR7, R10 ;  /* 0x00000007000a7c24 */ /* 0x000fca000f8e020a */
[----:B------:R-:W-:Y:S02]  /*22d00*/  IADD3 R3, R10, R3, RZ ;  /* 0x000000030a037210 */ /* 0x000fe40007ffe0ff */
[----:B------:R-:W-:-:S04]  /*22d10*/  LEA R10, P0, R2, UR4, 0x2 ;  /* 0x00000004020a7c11 */ /* 0x000fc8000f8010ff */
[----:B------:R-:W-:-:S05]  /*22d20*/  LEA.HI.X R11, R2, UR5, R3, 0x2, P0 ;  /* 0x00000005020b7c11 */ /* 0x000fca00080f1403 */
[----:B------:R0:W5:Y:S04]  /*22d30*/  LDG.E R10, desc[UR60][R10.64] ;  /* 0x0000003c0a0a7981 */ /* 0x000168000c1e1900 */
.L_x_3569:
[----:B------:R-:W1:Y:S01]  /*22d40*/  S2R R3, SR_CgaCtaId ;  /* 0x0000000000037919 */ /* 0x000e620000008800 */
[----:B------:R-:W-:-:S04]  /*22d50*/  MOV R2, 0x400 ;  /* 0x0000040000027802 */ /* 0x000fc80000000f00 */
[----:B-1----:R-:W-:Y:S02]  /*22d60*/  LEA R2, R3, R2, 0x18 ;  /* 0x0000000203027211 */ /* 0x002fe400078ec0ff */
[----:B------:R-:W-:-:S03]  /*22d70*/  SHF.L.U32 R3, R8, 0x1f, RZ ;  /* 0x0000001f08037819 */ /* 0x000fc600000006ff */
[----:B------:R-:W-:-:S04]  /*22d80*/  IMAD R2, R7, 0x8, R2 ;  /* 0x0000000807027824 */ /* 0x000fc800078e0202 */
[----:B------:R-:W1:Y:S02]  /*22d90*/  SYNCS.PHASECHK.TRANS64.TRYWAIT P0, [R2+URZ+0x36840], R3 ;  /* 0x03684003020075a7 */ /* 0x000e64000800017f */
[----:B-1----:R-:W-:Y:S05]  /*22da0*/  @!P0 BRA `(.L_x_3570) ;  /* 0x0000002c00f08947 */ /* 0x002fea0003800000 */
.L_x_3667:
        /* <DEDUP_REMOVED lines=11> */
.L_x_3571:
        /* <DEDUP_REMOVED lines=37> */
.L_x_3668:
        /* <DEDUP_REMOVED lines=10> */
.L_x_3573:
[----:B------:R-:W2:Y:S02]  /*23150*/  LDL R3, [R1+0x10] ;  /* 0x0000100001037983 */ /* 0x000ea40000100800 */
[----:B--2---:R-:W-:-:S13]  /*23160*/  LOP3.LUT P0, RZ, R3, 0x40, RZ, 0xc0, !PT ;  /* 0x0000004003ff7812 */ /* 0x004fda000780c0ff */
[----:B------:R-:W-:Y:S05]  /*23170*/  @P0 BRA `(.L_x_3574) ;  /* 0x0000000000040947 */ /* 0x000fea0003800000 */
[----:B------:R-:W-:Y:S01]  /*23180*/  BPT.TRAP 0x1 ;  /* 0x000000040000795c */ /* 0x000fe20000300000 */
.L_x_3574:
        /* <DEDUP_REMOVED lines=36> */
.L_x_3568:
[----:B------:R-:W-:Y:S05]  /*233d0*/  BSYNC B1 ;  /* 0x0000000000017941 */ /* 0x000fea0003800000 */
.L_x_3567:
        /* <DEDUP_REMOVED lines=31> */
.L_x_3577:
[----:B------:R-:W2:Y:S01]  /*235d0*/  S2R R3, SR_CgaCtaId ;  /* 0x0000000000037919 */ /* 0x000ea20000008800 */
[----:B------:R-:W-:-:S04]  /*235e0*/  MOV R2, 0x400 ;  /* 0x0000040000027802 */ /* 0x000fc80000000f00 */
[----:B--2---:R-:W-:Y:S02]  /*235f0*/  LEA R2, R3, R2, 0x18 ;  /* 0x0000000203027211 */ /* 0x004fe400078ec0ff */
[----:B------:R-:W-:-:S03]  /*23600*/  SHF.L.U32 R3, R13, 0x1f, RZ ;  /* 0x0000001f0d037819 */ /* 0x000fc600000006ff */
[----:B------:R-:W-:-:S04]  /*23610*/  IMAD R2, R14, 0x8, R2 ;  /* 0x000000080e027824 */ /* 0x000fc800078e0202 */
[----:B------:R-:W2:Y:S02]  /*23620*/  SYNCS.PHASECHK.TRANS64.TRYWAIT P0, [R2+URZ+0x36840], R3 ;  /* 0x03684003020075a7 */ /* 0x000ea4000800017f */
[----:B--2---:R-:W-:Y:S05]  /*23630*/  @!P0 BRA `(.L_x_3578) ;  /* 0x0000002400f48947 */ /* 0x004fea0003800000 */
.L_x_3669:
        /* <DEDUP_REMOVED lines=11> */
.L_x_3579:
        /* <DEDUP_REMOVED lines=25> */
[----:B------:R-:W-:-:S03]  /*23880*/  UIADD3 UR16, UR8, 0x28400, URZ ;  /* 0x0002840008107890 */ /* 0x000fc6000fffe03f */
        /* <DEDUP_REMOVED lines=10> */
.L_x_3670:
        /* <DEDUP_REMOVED lines=10> */
.L_x_3581:
[----:B------:R-:W2:Y:S02]  /*239d0*/  LDL R3, [R1+0x10] ;  /* 0x0000100001037983 */ /* 0x000ea40000100800 */
[----:B--2---:R-:W-:-:S13]  /*239e0*/  LOP3.LUT P0, RZ, R3, 0x40, RZ, 0xc0, !PT ;  /* 0x0000004003ff7812 */ /* 0x004fda000780c0ff */
[----:B------:R-:W-:Y:S05]  /*239f0*/  @P0 BRA `(.L_x_3582) ;  /* 0x0000000000040947 */ /* 0x000fea0003800000 */
[----:B------:R-:W-:Y:S01]  /*23a00*/  BPT.TRAP 0x1 ;  /* 0x000000040000795c */ /* 0x000fe20000300000 */
.L_x_3582:
        /* <DEDUP_REMOVED lines=34> */
.L_x_3576:
[----:B------:R-:W-:Y:S05]  /*23c30*/  BSYNC B1 ;  /* 0x0000000000017941 */ /* 0x000fea0003800000 */
.L_x_3575:
[C---:B------:R-:W-:Y:S01]  /*23c40*/  ISETP.GT.AND P0, PT, R6.reuse, 0x1, PT ;  /* 0x000000010600780c */ /* 0x040fe20003f04270 */
[----:B------:R-:W-:-:S12]  /*23c50*/  VIADD R6, R6, 0xfffffffe ;  /* 0xfffffffe06067836 */ /* 0x000fd80000000000 */
[----:B------:R-:W-:Y:S05]  /*23c60*/  @P0 BRA `(.L_x_3583) ;  /* 0xffffffec00b40947 */ /* 0x000fea000383ffff */
.L_x_3556:
[----:B------:R-:W-:Y:S05]  /*23c70*/  BSYNC B0 ;  /* 0x0000000000007941 */ /* 0x000fea0003800000 */
.L_x_3555:
        /* <DEDUP_REMOVED lines=17> */
.L_x_3585:
[----:B------:R-:W-:Y:S05]  /*23d90*/  BSYNC B0 ;  /* 0x0000000000007941 */ /* 0x000fea0003800000 */
.L_x_3584:
        /* <DEDUP_REMOVED lines=11> */
.L_x_3671:
        /* <DEDUP_REMOVED lines=10> */
.L_x_3589:
[----:B------:R-:W2:Y:S02]  /*23ef0*/  LDL R0, [R1+0x10] ;  /* 0x0000100001007983 */ /* 0x000ea40000100800 */
[----:B--2---:R-:W-:-:S13]  /*23f00*/  LOP3.LUT P0, RZ, R0, 0x40, RZ, 0xc0, !PT ;  /* 0x0000004000ff7812 */ /* 0x004fda000780c0ff */
[----:B------:R-:W-:Y:S05]  /*23f10*/  @P0 BRA `(.L_x_3590) ;  /* 0x0000000000040947 */ /* 0x000fea0003800000 */
[----:B------:R-:W-:Y:S01]  /*23f20*/  BPT.TRAP 0x1 ;  /* 0x000000040000795c */ /* 0x000fe20000300000 */
.L_x_3590:
        /* <DEDUP_REMOVED lines=34> */
.L_x_3587:
[----:B------:R-:W-:Y:S05]  /*24150*/  BSYNC B0 ;  /* 0x0000000000007941 */ /* 0x000fea0003800000 */
.L_x_3586:
        /* <DEDUP_REMOVED lines=9> */
.L_x_3540:
[----:B------:R-:W-:Y:S05]  /*241f0*/  BSYNC B6 ;  /* 0x0000000000067941 */ /* 0x000fea0003800000 */
.L_x_3538:
[----:B------:R-:W-:-:S03]  /*24200*/  UMOV UR4, 0xffffffff ;  /* 0xffffffff00047882 */ /* 0x000fc60000000000 */
[----:B------:R-:W-:Y:S05]  /*24210*/  BRA.DIV UR4, `(.L_x_3591) ;  /* 0x0000001e04387947 */ /* 0x000fea000b800000 */
[----:B------:R2:W3:Y:S04]  /*24220*/  SHFL.IDX PT, R4, R16, RZ, 0x1f ;  /* 0x00001fff10047589 */ /* 0x0004e800000e0000 */
[----:B------:R2:W4:Y:S02]  /*24230*/  SHFL.IDX PT, R5, R16, 0x1, 0x1f ;  /* 0x00201f0010057f89 */ /* 0x00052400000e0000 */
.L_x_3675:
[----:B------:R-:W0:Y:S01]  /*24240*/  S2R R9, SR_TID.X ;  /* 0x0000000000097919 */ /* 0x000e220000002100 */
[----:B------:R-:W-:Y:S01]  /*24250*/  ULDC UR4, c[0x0][0xc14] ;  /* 0x0003050000047ab9 */ /* 0x000fe20000000800 */
[----:B------:R-:W-:Y:S01]  /*24260*/  BSSY B0, `(.L_x_3592) ;  /* 0x000000b000007945 */ /* 0x000fe20003800000 */
[----:B-1----:R-:W-:Y:S02]  /*24270*/  IMAD.U32 R0, RZ, RZ, UR4 ;  /* 0x00000004ff007e24 */ /* 0x002fe4000f8e00ff */
[----:B------:R-:W-:Y:S01]  /*24280*/  IMAD.MOV.U32 R3, RZ, RZ, RZ ;  /* 0x000000ffff037224 */ /* 0x000fe200078e00ff */
[----:B0-----:R-:W-:-:S04]  /*24290*/  LOP3.LUT R9, R9, 0x1f, RZ, 0xc0, !PT ;  /* 0x0000001f09097812 */ /* 0x001fc800078ec0ff */
[C---:B------:R-:W-:Y:S02]  /*242a0*/  ISETP.NE.AND P0, PT, R9.reuse, 0x1f, PT ;  /* 0x0000001f0900780c */ /* 0x040fe40003f05270 */
[----:B------:R-:W-:-:S04]  /*242b0*/  IADD3 R7, R9, R19, RZ ;  /* 0x0000001309077210 */ /* 0x000fc80007ffe0ff */
[----:B------:R-:W-:-:S13]  /*242c0*/  ISETP.GE.OR P0, PT, R7, R0, !P0 ;  /* 0x000000000700720c */ /* 0x000fda0004706670 */
[----:B------:R-:W-:Y:S05]  /*242d0*/  @P0 BRA `(.L_x_3593) ;  /* 0x00000000000c0947 */ /* 0x000fea0003800000 */
[----:B------:R-:W0:Y:S02]  /*242e0*/  LDC.64 R2, c[0x0][0xc58] ;  /* 0x00031600ff027b82 */ /* 0x000e240000000a00 */
[----:B0-----:R-:W-:-:S06]  /*242f0*/  IMAD.WIDE R2, R7, 0x4, R2 ;  /* 0x0000000407027825 */ /* 0x001fcc00078e0202 */
[----:B------:R0:W5:Y:S02]  /*24300*/  LDG.E R3, desc[UR60][R2.64] ;  /* 0x0000003c02037981 */ /* 0x000164000c1e1900 */
.L_x_3593:
[----:B------:R-:W-:Y:S05]  /*24310*/  BSYNC B0 ;  /* 0x0000000000007941 */ /* 0x000fea0003800000 */
.L_x_3592:
        /* <DEDUP_REMOVED lines=23> */
.L_x_3683:
[----:B------:R-:W-:Y:S02]  /*24490*/  ULDC UR4, c[0x0][0xc10] ;  /* 0x0003040000047ab9 */ /* 0x000fe40000000800 */
[----:B--2---:R-:W-:-:S04]  /*244a0*/  IMAD.U32 R16, RZ, RZ, UR4 ;  /* 0x00000004ff107e24 */ /* 0x004fc8000f8e00ff */
[----:B-1----:R-:W-:-:S04]  /*244b0*/  IMAD R14, R14, R16, RZ ;  /* 0x000000100e0e7224 */ /* 0x002fc800078e02ff */
[----:B----4-:R-:W-:-:S05]  /*244c0*/  IMAD.IADD R5, R5, 0x1, R14 ;  /* 0x0000000105057824 */ /* 0x010fca00078e020e */
[----:B---3--:R-:W-:-:S13]  /*244d0*/  ISETP.GT.AND P0, PT, R5, R4, PT ;  /* 0x000000040500720c */ /* 0x008fda0003f04270 */
[----:B------:R-:W-:Y:S05]  /*244e0*/  @P0 BRA `(.L_x_3595) ;  /* 0x0000000000b40947 */ /* 0x000fea0003800000 */
[----:B------:R-:W1:Y:S02]  /*244f0*/  LDC R0, c[0x0][0xc14] ;  /* 0x00030500ff007b82 */ /* 0x000e640000000800 */
.L_x_3600:
        /* <DEDUP_REMOVED lines=11> */
[----:B0-----:R-:W0:Y:S02]  /*245b0*/  LDC.64 R2, c[0x0][0xc58] ;  /* 0x00031600ff027b82 */ /* 0x001e240000000a00 */
[----:B0-----:R-:W-:-:S06]  /*245c0*/  IMAD.WIDE R2, R7, 0x4, R2 ;  /* 0x0000000407027825 */ /* 0x001fcc00078e0202 */
[----:B------:R1:W5:Y:S02]  /*245d0*/  LDG.E R3, desc[UR60][R2.64] ;  /* 0x0000003c02037981 */ /* 0x000364000c1e1900 */
.L_x_3598:
[----:B------:R-:W-:Y:S05]  /*245e0*/  BSYNC B0 ;  /* 0x0000000000007941 */ /* 0x000fea0003800000 */
.L_x_3597:
[----:B------:R-:W-:-:S03]  /*245f0*/  UMOV UR4, 0xffffffff ;  /* 0xffffffff00047882 */ /* 0x000fc60000000000 */
[----:B------:R-:W-:Y:S05]  /*24600*/  BRA.DIV UR4, `(.L_x_3599) ;  /* 0x0000001e04587947 */ /* 0x000fea000b800000 */
[----:B-----5:R-:W0:Y:S01]  /*24610*/  SHFL.UP PT, R14, R3, 0x1, RZ ;  /* 0x04200000030e7989 */ /* 0x020e2200000e00ff */
[C---:B------:R-:W-:Y:S02]  /*24620*/  ISETP.NE.AND P0, PT, R6.reuse, RZ, PT ;  /* 0x000000ff0600720c */ /* 0x040fe40003f05270 */
[----:B------:R-:W-:Y:S02]  /*24630*/  ISETP.GE.U32.AND P1, PT, R6, 0x2, PT ;  /* 0x000000020600780c */ /* 0x000fe40003f26070 */
[----:B01----:R-:W-:Y:S02]  /*24640*/  SEL R2, R14, RZ, P0 ;  /* 0x000000ff0e027207 */ /* 0x003fe40000000000 */
        /* <DEDUP_REMOVED lines=17> */
.L_x_3691:
[----:B------:R-:W-:Y:S02]  /*24760*/  ULDC UR4, c[0x0][0xc10] ;  /* 0x0003040000047ab9 */ /* 0x000fe40000000800 */
[----:B------:R-:W-:-:S04]  /*24770*/  IMAD.U32 R16, RZ, RZ, UR4 ;  /* 0x00000004ff107e24 */ /* 0x000fc8000f8e00ff */
[----:B-1----:R-:W-:-:S04]  /*24780*/  IMAD R14, R14, R16, RZ ;  /* 0x000000100e0e7224 */ /* 0x002fc800078e02ff */
[----:B------:R-:W-:-:S05]  /*24790*/  IMAD.IADD R5, R14, 0x1, R5 ;  /* 0x000000010e057824 */ /* 0x000fca00078e0205 */
[----:B------:R-:W-:-:S13]  /*247a0*/  ISETP.GT.AND P0, PT, R5, R4, PT ;  /* 0x000000040500720c */ /* 0x000fda0003f04270 */
[----:B------:R-:W-:Y:S05]  /*247b0*/  @!P0 BRA `(.L_x_3600) ;  /* 0xfffffffc00508947 */ /* 0x000fea000383ffff */
.L_x_3595:
[----:B------:R-:W-:Y:S01]  /*247c0*/  IADD3 R7, -R14, R5, RZ ;  /* 0x000000050e077210 */ /* 0x000fe20007ffe1ff */
[----:B------:R-:W-:-:S04]  /*247d0*/  UMOV UR4, 0xffffffff ;  /* 0xffffffff00047882 */ /* 0x000fc80000000000 */
[----:B------:R-:W-:-:S05]  /*247e0*/  IMAD R5, R2, R16, R7 ;  /* 0x0000001002057224 */ /* 0x000fca00078e0207 */
[----:B------:R-:W-:Y:S01]  /*247f0*/  ISETP.GT.AND P6, PT, R5, R4, PT ;  /* 0x000000040500720c */ /* 0x000fe20003fc4270 */
[----:B------:R-:W-:-:S12]  /*24800*/  BRA.DIV UR4, `(.L_x_3601) ;  /* 0x0000001e04ac7947 */ /* 0x000fd8000b800000 */
[----:B------:R-:W-:-:S04]  /*24810*/  VOTE.ANY R6, PT, !P6 ;  /* 0x0000000000067806 */ /* 0x000fc800070e0100 */
[----:B------:R-:W1:Y:S02]  /*24820*/  POPC R5, R6 ;  /* 0x0000000600057309 */ /* 0x000e640000000000 */
[----:B-1----:R1:W2:Y:S02]  /*24830*/  SHFL.IDX PT, R17, R3, R5, 0x1f ;  /* 0x00001f0503117589 */ /* 0x0022a400000e0000 */
.L_x_3695:
[----:B------:R-:W-:Y:S01]  /*24840*/  ISETP.NE.AND P0, PT, R6, RZ, PT ;  /* 0x000000ff0600720c */ /* 0x000fe20003f05270 */
[----:B------:R-:W-:-:S12]  /*24850*/  IMAD.MOV.U32 R14, RZ, RZ, RZ ;  /* 0x000000ffff0e7224 */ /* 0x000fd800078e00ff */
[----:B------:R-:W-:Y:S05]  /*24860*/  @!P0 BRA `(.L_x_3602) ;  /* 0x0000000000108947 */ /* 0x000fea0003800000 */
[----:B------:R-:W-:Y:S01]  /*24870*/  UMOV UR4, 0xffffffff ;  /* 0xffffffff00047882 */ /* 0x000fe20000000000 */
[----:B------:R-:W-:Y:S02]  /*24880*/  VIADD R12, R5, 0xffffffff ;  /* 0xffffffff050c7836 */ /* 0x000fe40000000000 */
[----:B------:R-:W-:Y:S05]  /*24890*/  BRA.DIV UR4, `(.L_x_3603) ;  /* 0x0000001e04d07947 */ /* 0x000fea000b800000 */
[----:B------:R3:W4:Y:S02]  /*248a0*/  SHFL.IDX PT, R14, R2, R12, 0x1f ;  /* 0x00001f0c020e7589 */ /* 0x00072400000e0000 */
.L_x_3602:
[-C--:B--2---:R-:W-:Y:S01]  /*248b0*/  IABS R6, R17.reuse ;  /* 0x0000001100067213 */ /* 0x084fe20000000000 */
[----:B----4-:R-:W-:Y:S01]  /*248c0*/  IMAD R16, R14, R16, R7 ;  /* 0x000000100e107224 */ /* 0x010fe200078e0207 */
[----:B------:R-:W-:Y:S01]  /*248d0*/  IABS R8, R17 ;  /* 0x0000001100087213 */ /* 0x000fe20000000000 */
[----:B0--3--:R-:W-:Y:S01]  /*248e0*/  IMAD.MOV.U32 R2, RZ, RZ, RZ ;  /* 0x000000ffff027224 */ /* 0x009fe200078e00ff */
[----:B------:R-:W0:Y:S01]  /*248f0*/  I2F.RP R7, R6 ;  /* 0x0000000600077306 */ /* 0x000e220000209400 */
[----:B------:R-:W-:Y:S02]  /*24900*/  IMAD.IADD R4, R4, 0x1, -R16 ;  /* 0x0000000104047824 */ /* 0x000fe400078e0a10 */
[----:B------:R-:W-:Y:S02]  /*24910*/  IMAD.MOV R8, RZ, RZ, -R8 ;  /* 0x000000ffff087224 */ /* 0x000fe400078e0a08 */
[----:B------:R-:W-:-:S03]  /*24920*/  IMAD.IADD R19, R5, 0x1, R19 ;  /* 0x0000000105137824 */ /* 0x000fc600078e0213 */
[----:B0-----:R-:W0:Y:S02]  /*24930*/  MUFU.RCP R7, R7 ;  /* 0x0000000700077308 */ /* 0x001e240000001000 */
[----:B0-----:R-:W-:-:S06]  /*24940*/  VIADD R9, R7, 0xffffffe ;  /* 0x0ffffffe07097836 */ /* 0x001fcc0000000000 */
[----:B-1----:R-:W0:Y:S02]  /*24950*/  F2I.FTZ.U32.TRUNC.NTZ R3, R9 ;  /* 0x0000000900037305 */ /* 0x002e24000021f000 */
[----:B0-----:R-:W-:-:S04]  /*24960*/  IMAD.MOV R11, RZ, RZ, -R3 ;  /* 0x000000ffff0b7224 */ /* 0x001fc800078e0a03 */
[----:B------:R-:W-:-:S04]  /*24970*/  IMAD R11, R11, R6, RZ ;  /* 0x000000060b0b7224 */ /* 0x000fc800078e02ff */
[----:B------:R-:W-:Y:S01]  /*24980*/  IMAD.HI.U32 R2, R3, R11, R2 ;  /* 0x0000000b03027227 */ /* 0x000fe200078e0002 */
        /* <DEDUP_REMOVED lines=17> */
.L_x_3596:
[----:B------:R-:W-:Y:S01]  /*24aa0*/  UMOV UR4, URZ ;  /* 0x0000003f00047c82 */ /* 0x000fe20008000000 */
[----:B------:R-:W-:Y:S01]  /*24ab0*/  UMOV UR5, URZ ;  /* 0x0000003f00057c82 */ /* 0x000fe20008000000 */
[----:B------:R-:W-:Y:S01]  /*24ac0*/  ULDC UR6, c[0x0][0xc14] ;  /* 0x0003050000067ab9 */ /* 0x000fe20000000800 */
[----:B------:R-:W-:Y:S02]  /*24ad0*/  IMAD.MOV.U32 R16, RZ, RZ, R4 ;  /* 0x000000ffff107224 */ /* 0x000fe400078e0004 */
[----:B------:R-:W-:Y:S02]  /*24ae0*/  IMAD.U32 R17, RZ, RZ, UR4 ;  /* 0x00000004ff117e24 */ /* 0x000fe4000f8e00ff */
[----:B------:R-:W-:Y:S02]  /*24af0*/  IMAD.U32 R18, RZ, RZ, UR5 ;  /* 0x00000005ff127e24 */ /* 0x000fe4000f8e00ff */
[----:B------:R-:W-:-:S07]  /*24b00*/  IMAD.U32 R19, RZ, RZ, UR6 ;  /* 0x00000006ff137e24 */ /* 0x000fce000f8e00ff */
.L_x_3604:
        /* <DEDUP_REMOVED lines=12> */
.L_x_3517:
        /* <DEDUP_REMOVED lines=12> */
.L_x_3698:
[----:B------:R-:W-:Y:S05]  /*24c90*/  BSYNC B0 ;  /* 0x0000000000007941 */ /* 0x000fea0003800000 */
.L_x_3606:
[----:B------:R-:W-:-:S03]  /*24ca0*/  UMOV UR4, 0xffffffff ;  /* 0xffffffff00047882 */ /* 0x000fc60000000000 */
[----:B------:R-:W-:Y:S05]  /*24cb0*/  BRA.DIV UR4, `(.L_x_3608) ;  /* 0x0000001e04007947 */ /* 0x000fea000b800000 */
[----:B------:R-:W1:Y:S02]  /*24cc0*/  S2R R2, SR_TID.X ;  /* 0x0000000000027919 */ /* 0x000e640000002100 */
[----:B-1----:R-:W-:-:S04]  /*24cd0*/  SHF.R.U32.HI R2, RZ, 0x5, R2 ;  /* 0x00000005ff027819 */ /* 0x002fc80000011602 */
[----:B------:R-:W-:-:S05]  /*24ce0*/  LOP3.LUT R2, R2, 0x3, RZ, 0xc0, !PT ;  /* 0x0000000302027812 */ /* 0x000fca00078ec0ff */
[----:B------:R1:W2:Y:S02]  /*24cf0*/  SHFL.IDX PT, R14, R2, RZ, 0x1f ;  /* 0x00001fff020e7589 */ /* 0x0002a400000e0000 */
.L_x_3701:
[----:B--2---:R-:W-:-:S13]  /*24d00*/  ISETP.NE.AND P0, PT, R14, RZ, PT ;  /* 0x000000ff0e00720c */ /* 0x004fda0003f05270 */
[----:B------:R-:W-:Y:S05]  /*24d10*/  @P0 BRA `(.L_x_3298) ;  /* 0x00000000009c0947 */ /* 0x000fea0003800000 */
[----:B------:R-:W-:-:S03]  /*24d20*/  UMOV UR4, 0xffffffff ;  /* 0xffffffff00047882 */ /* 0x000fc60000000000 */
[----:B------:R-:W-:Y:S05]  /*24d30*/  BRA.DIV UR4, `(.L_x_3609) ;  /* 0x0000001e04147947 */ /* 0x000fea000b800000 */
[----:B------:R-:W-:-:S13]  /*24d40*/  ELECT P6, URZ, PT ;  /* 0x00000000003f782f */ /* 0x000fda00038c0000 */
.L_x_3704:
        /* <DEDUP_REMOVED lines=8> */
.L_x_3610:
        /* <DEDUP_REMOVED lines=14> */
.L_x_3705:
[----:B------:R-:W1:Y:S02]  /*24eb0*/  SYNCS.PHASECHK.TRANS64.TRYWAIT P0, [R7+URZ], R2 ;  /* 0x00000002070075a7 */ /* 0x000e64000800017f */
[----:B-1----:R-:W-:Y:S05]  /*24ec0*/  @!P0 BRA `(.L_x_3612) ;  /* 0x0000001800e48947 */ /* 0x002fea0003800000 */
.L_x_3706:
[----:B------:R-:W-:Y:S05]  /*24ed0*/  @!P2 BRA `(.L_x_3613) ;  /* 0x000000000004a947 */ /* 0x000fea0003800000 */
[----:B------:R-:W-:Y:S01]  /*24ee0*/  BPT.TRAP 0x1 ;  /* 0x000000040000795c */ /* 0x000fe20000300000 */
.L_x_3613:
[----:B------:R-:W2:Y:S01]  /*24ef0*/  LDL.LU R4, [R1] ;  /* 0x0000000001047983 */ /* 0x000ea20000300800 */
[----:B------:R-:W-:-:S04]  /*24f00*/  VIADD R0, R0, 0x36860 ;  /* 0x0003686000007836 */ /* 0x000fc80000000000 */
[----:B--2---:R-:W-:-:S04]  /*24f10*/  IMAD R4, R4, 0x8, R0 ;  /* 0x0000000804047824 */ /* 0x004fc800078e0200 */
[----:B------:R-:W2:Y:S02]  /*24f20*/  SYNCS.PHASECHK.TRANS64.TRYWAIT P0, [R4+URZ], R5 ;  /* 0x00000005040075a7 */ /* 0x000ea4000800017f */
[----:B--2---:R-:W-:Y:S05]  /*24f30*/  @!P0 BRA `(.L_x_3614) ;  /* 0x0000001800dc8947 */ /* 0x004fea0003800000 */
.L_x_3707:
[----:B------:R-:W-:-:S07]  /*24f40*/  IMAD R3, R3, 0x8, R0 ;  /* 0x0000000803037824 */ /* 0x000fce00078e0200 */
.L_x_3615:
[----:B---3--:R3:W4:Y:S02]  /*24f50*/  SYNCS.PHASECHK.TRANS64.TRYWAIT P0, [R3+URZ], R2 ;  /* 0x00000002030075a7 */ /* 0x008724000800017f */
[----:B----4-:R-:W-:Y:S05]  /*24f60*/  @!P0 NANOSLEEP.SYNCS 0x989680 ;  /* 0x009896800000895d */ /* 0x010fea0003900000 */
[----:B------:R-:W4:Y:S02]  /*24f70*/  @!P0 SYNCS.PHASECHK.TRANS64 P0, [R3+URZ], R2 ;  /* 0x00000002030085a7 */ /* 0x000f24000800007f */
[----:B----4-:R-:W-:Y:S05]  /*24f80*/  @!P0 BRA `(.L_x_3615) ;  /* 0xfffffffc00f08947 */ /* 0x010fea000383ffff */
.L_x_3298:
[----:B------:R-:W-:Y:S05]  /*24f90*/  BSYNC B7 ;  /* 0x0000000000077941 */ /* 0x000fea0003800000 */
.L_x_3295:
[----:B------:R-:W-:Y:S05]  /*24fa0*/  EXIT ;  /* 0x000000000000794d */ /* 0x000fea0003800000 */
.L_x_3316:
[----:B0-----:R0:W1:Y:S02]  /*24fb0*/  SYNCS.PHASECHK.TRANS64.TRYWAIT P5, [R100+URZ+0x36890], R101 ;  /* 0x03689065640075a7 */ /* 0x00106400080a017f */
[----:B-1----:R-:W-:Y:S05]  /*24fc0*/  @!P5 NANOSLEEP.SYNCS 0x989680 ;  /* 0x009896800000d95d */ /* 0x002fea0003900000 */
[----:B------:R-:W1:Y:S02]  /*24fd0*/  @!P5 SYNCS.PHASECHK.TRANS64 P5, [R100+URZ+0x36890], R101 ;  /* 0x036890656400d5a7 */ /* 0x000e6400080a007f */
[----:B-1----:R-:W-:Y:S05]  /*24fe0*/  @!P5 BRA `(.L_x_3316) ;  /* 0xfffffffc00f0d947 */ /* 0x002fea000383ffff */
[----:B------:R-:W-:Y:S05]  /*24ff0*/  BRA `(.L_x_3616) ;  /* 0xfffffde800207947 */ /* 0x000fea000383ffff */
.L_x_3370:
[----:B-1----:R1:W3:Y:S02]  /*25000*/  SYNCS.PHASECHK.TRANS64.TRYWAIT P5, [R100+URZ+0x36890], R101 ;  /* 0x03689065640075a7 */ /* 0x0022e400080a017f */
[----:B---3--:R-:W-:Y:S05]  /*25010*/  @!P5 NANOSLEEP.SYNCS 0x989680 ;  /* 0x009896800000d95d */ /* 0x008fea0003900000 */
[----:B------:R-:W3:Y:S02]  /*25020*/  @!P5 SYNCS.PHASECHK.TRANS64 P5, [R100+URZ+0x36890], R101 ;  /* 0x036890656400d5a7 */ /* 0x000ee400080a007f */
[----:B---3--:R-:W-:Y:S05]  /*25030*/  @!P5 BRA `(.L_x_3370) ;  /* 0xfffffffc00f0d947 */ /* 0x008fea000383ffff */
[----:B------:R-:W-:Y:S05]  /*25040*/  BRA `(.L_x_3617) ;  /* 0xfffffe1c00947947 */ /* 0x000fea000383ffff */
.L_x_3395:
[----:B-1----:R1:W2:Y:S02]  /*25050*/  SYNCS.PHASECHK.TRANS64.TRYWAIT P3, [R100+URZ+0x36890], R101 ;  /* 0x03689065640075a7 */ /* 0x0022a4000806017f */
[----:B--2---:R-:W-:Y:S05]  /*25060*/  @!P3 NANOSLEEP.SYNCS 0x989680 ;  /* 0x009896800000b95d */ /* 0x004fea0003900000 */
[----:B------:R-:W2:Y:S02]  /*25070*/  @!P3 SYNCS.PHASECHK.TRANS64 P3, [R100+URZ+0x36890], R101 ;  /* 0x036890656400b5a7 */ /* 0x000ea4000806007f */
[----:B--2---:R-:W-:Y:S05]  /*25080*/  @!P3 BRA `(.L_x_3395) ;  /* 0xfffffffc00f0b947 */ /* 0x004fea000383ffff */
[----:B------:R-:W-:Y:S05]  /*25090*/  BRA `(.L_x_3618) ;  /* 0xfffffe5000307947 */ /* 0x000fea000383ffff */
.L_x_3401:
[----:B0-----:R0:W1:Y:S02]  /*250a0*/  SYNCS.PHASECHK.TRANS64.TRYWAIT P2, [R100+URZ+0x368b0], R101 ;  /* 0x0368b065640075a7 */ /* 0x001064000804017f */
[----:B-1----:R-:W-:Y:S05]  /*250b0*/  @!P2 NANOSLEEP.SYNCS 0x989680 ;  /* 0x009896800000a95d */ /* 0x002fea0003900000 */
[----:B------:R-:W1:Y:S02]  /*250c0*/  @!P2 SYNCS.PHASECHK.TRANS64 P2, [R100+URZ+0x368b0], R101 ;  /* 0x0368b0656400a5a7 */ /* 0x000e64000804007f */
[----:B-1----:R-:W-:Y:S05]  /*250d0*/  @!P2 BRA `(.L_x_3401) ;  /* 0xfffffffc00f0a947 */ /* 0x002fea000383ffff */
[----:B------:R-:W-:Y:S05]  /*250e0*/  BRA `(.L_x_3619) ;  /* 0xfffffe5400487947 */ /* 0x000fea000383ffff */
.L_x_3421:
        /* <DEDUP_REMOVED lines=8> */
.L_x_3621:
[----:B------:R-:W-:Y:S05]  /*25170*/  BSYNC B1 ;  /* 0x0000000000017941 */ /* 0x000fea0003800000 */
.L_x_3620:
[----:B------:R-:W-:Y:S05]  /*25180*/  BRA `(.L_x_3622) ;  /* 0xfffffe6c001c7947 */ /* 0x000fea000383ffff */
.L_x_3422:
        /* <DEDUP_REMOVED lines=8> */
.L_x_3624:
[----:B------:R-:W-:Y:S05]  /*25210*/  BSYNC B1 ;  /* 0x0000000000017941 */ /* 0x000fea0003800000 */
.L_x_3623:
[----:B------:R-:W-:Y:S05]  /*25220*/  BRA `(.L_x_3625) ;  /* 0xfffffe6c00007947 */ /* 0x000fea000383ffff */
.L_x_3423:
[----:B------:R-:W-:Y:S01]  /*25230*/  BSSY B1, `(.L_x_3626) ;  /* 0x0000008000017945 */ /* 0x000fe20003800000 */
[----:B------:R-:W-:Y:S01]  /*25240*/  IMAD.MOV.U32 R13, RZ, RZ, R40 ;  /* 0x000000ffff0d7224 */ /* 0x000fe200078e0028 */
[----:B------:R-:W-:Y:S01]  /*25250*/  MOV R15, 0xffffffff ;  /* 0xffffffff000f7802 */ /* 0x000fe20000000f00 */
[----:B------:R-:W-:Y:S02]  /*25260*/  IMAD.MOV.U32 R12, RZ, RZ, RZ ;  /* 0x000000ffff0c7224 */ /* 0x000fe400078e00ff */
[----:B------:R-:W-:-:S07]  /*25270*/  IMAD.MOV.U32 R11, RZ, RZ, 0x1c1f ;  /* 0x00001c1fff0b7424 */ /* 0x000fce00078e00ff */
[----:B------:R-:W-:Y:S05]  /*25280*/  WARPSYNC.COLLECTIVE R15, `(.L_x_3627) ;  /* 0x000000000f087348 */ /* 0x000fea0003c00000 */
[----:B------:R0:W1:Y:S02]  /*25290*/  SHFL.IDX P6, R14, R13, R12, R11 ;  /* 0x0000000c0d0e7389 */ /* 0x00006400000c000b */
[----:B01----:R-:W-:Y:S01]  /*252a0*/  ENDCOLLECTIVE ;  /* 0x000000000000791b */ /* 0x003fe20003800000 */
.L_x_3627:
[----:B------:R-:W-:Y:S05]  /*252b0*/  BSYNC B1 ;  /* 0x0000000000017941 */ /* 0x000fea0003800000 */
.L_x_3626:
[----:B------:R-:W-:Y:S05]  /*252c0*/  BRA `(.L_x_3628) ;  /* 0xfffffe6800e47947 */ /* 0x000fea000383ffff */
.L_x_3424:
        /* <DEDUP_REMOVED lines=8> */
.L_x_3630:
[----:B------:R-:W-:Y:S05]  /*25350*/  BSYNC B1 ;  /* 0x0000000000017941 */ /* 0x000fea0003800000 */
.L_x_3629:
[----:B------:R-:W-:Y:S05]  /*25360*/  BRA `(.L_x_3631) ;  /* 0xfffffe6800c87947 */ /* 0x000fea000383ffff */
.L_x_3426:
[----:B0-----:R0:W1:Y:S02]  /*25370*/  SYNCS.PHASECHK.TRANS64.TRYWAIT P1, [R2+URZ+0x36800], R5 ;  /* 0x03680005020075a7 */ /* 0x001064000802017f */
[----:B-1----:R-:W-:Y:S05]  /*25380*/  @!P1 NANOSLEEP.SYNCS 0x989680 ;  /* 0x009896800000995d */ /* 0x002fea0003900000 */
[----:B------:R-:W1:Y:S02]  /*25390*/  @!P1 SYNCS.PHASECHK.TRANS64 P1, [R2+URZ+0x36800], R5 ;  /* 0x03680005020095a7 */ /* 0x000e64000802007f */
[----:B-1----:R-:W-:Y:S05]  /*253a0*/  @!P1 BRA `(.L_x_3426) ;  /* 0xfffffffc00f09947 */ /* 0x002fea000383ffff */
[----:B------:R-:W-:Y:S05]  /*253b0*/  BRA `(.L_x_3632) ;  /* 0xfffffe6c00087947 */ /* 0x000fea000383ffff */
.L_x_3452:
        /* <DEDUP_REMOVED lines=8> */
.L_x_3634:
[----:B------:R-:W-:Y:S05]  /*25440*/  BSYNC B1 ;  /* 0x0000000000017941 */ /* 0x000fea0003800000 */
.L_x_3633:
[----:B------:R-:W-:Y:S05]  /*25450*/  BRA `(.L_x_3635) ;  /* 0xfffffe90008c7947 */ /* 0x000fea000383ffff */
.L_x_3453:
        /* <DEDUP_REMOVED lines=8> */
.L_x_3637:
[----:B------:R-:W-:Y:S05]  /*254e0*/  BSYNC B1 ;  /* 0x0000000000017941 */ /* 0x000fea0003800000 */
.L_x_3636:
[----:B------:R-:W-:Y:S05]  /*254f0*/  BRA `(.L_x_3638) ;  /* 0xfffffe9000707947 */ /* 0x000fea000383ffff */
.L_x_3454:
        /* <DEDUP_REMOVED lines=8> */
.L_x_3640:
[----:B------:R-:W-:Y:S05]  /*25580*/  BSYNC B1 ;  /* 0x0000000000017941 */ /* 0x000fea0003800000 */
.L_x_3639:
[----:B------:R-:W-:Y:S05]  /*25590*/  BRA `(.L_x_3641) ;  /* 0xfffffe9000547947 */ /* 0x000fea000383ffff */
.L_x_3455:
        /* <DEDUP_REMOVED lines=8> */
.L_x_3643:
[----:B------:R-:W-:Y:S05]  /*25620*/  BSYNC B1 ;  /* 0x0000000000017941 */ /* 0x000fea0003800000 */
.L_x_3642:
[----:B------:R-:W-:Y:S05]  /*25630*/  BRA `(.L_x_3644) ;  /* 0xfffffe9000387947 */ /* 0x000fea000383ffff */
.L_x_3457:
[----:B0-----:R0:W1:Y:S02]  /*25640*/  SYNCS.PHASECHK.TRANS64.TRYWAIT P0, [R2+URZ+0x36800], R3 ;  /* 0x03680003020075a7 */ /* 0x001064000800017f */
[----:B-1----:R-:W-:Y:S05]  /*25650*/  @!P0 NANOSLEEP.SYNCS 0x989680 ;  /* 0x009896800000895d */ /* 0x002fea0003900000 */
[----:B------:R-:W1:Y:S02]  /*25660*/  @!P0 SYNCS.PHASECHK.TRANS64 P0, [R2+URZ+0x36800], R3 ;  /* 0x03680003020085a7 */ /* 0x000e64000800007f */
[----:B-1----:R-:W-:Y:S05]  /*25670*/  @!P0 BRA `(.L_x_3457) ;  /* 0xfffffffc00f08947 */ /* 0x002fea000383ffff */
[----:B------:R-:W-:Y:S05]  /*25680*/  BRA `(.L_x_3645) ;  /* 0xfffffe90007c7947 */ /* 0x000fea000383ffff */
.L_x_3471:
[----:B-1----:R1:W2:Y:S02]  /*25690*/  SYNCS.PHASECHK.TRANS64.TRYWAIT P2, [R0+URZ+0x36830], R3 ;  /* 0x03683003000075a7 */ /* 0x0022a4000804017f */
[----:B--2---:R-:W-:Y:S05]  /*256a0*/  @!P2 NANOSLEEP.SYNCS 0x989680 ;  /* 0x009896800000a95d */ /* 0x004fea0003900000 */
[----:B------:R-:W2:Y:S02]  /*256b0*/  @!P2 SYNCS.PHASECHK.TRANS64 P2, [R0+URZ+0x36830], R3 ;  /* 0x036830030000a5a7 */ /* 0x000ea4000804007f */
[----:B--2---:R-:W-:Y:S05]  /*256c0*/  @!P2 BRA `(.L_x_3471) ;  /* 0xfffffffc00f0a947 */ /* 0x004fea000383ffff */
[----:B------:R-:W-:Y:S05]  /*256d0*/  BRA `(.L_x_3470) ;  /* 0xfffffeb4006c7947 */ /* 0x000fea000383ffff */
.L_x_3478:
[----:B-1----:R1:W2:Y:S02]  /*256e0*/  SYNCS.PHASECHK.TRANS64.TRYWAIT P2, [R14+URZ+0x36830], R5 ;  /* 0x036830050e0075a7 */ /* 0x0022a4000804017f */
[----:B--2---:R-:W-:Y:S05]  /*256f0*/  @!P2 NANOSLEEP.SYNCS 0x989680 ;  /* 0x009896800000a95d */ /* 0x004fea0003900000 */
[----:B------:R-:W2:Y:S02]  /*25700*/  @!P2 SYNCS.PHASECHK.TRANS64 P2, [R14+URZ+0x36830], R5 ;  /* 0x036830050e00a5a7 */ /* 0x000ea4000804007f */
[----:B--2---:R-:W-:Y:S05]  /*25710*/  @!P2 BRA `(.L_x_3478) ;  /* 0xfffffffc00f0a947 */ /* 0x004fea000383ffff */
[----:B------:R-:W-:Y:S05]  /*25720*/  BRA `(.L_x_3477) ;  /* 0xffffff0c00f07947 */ /* 0x000fea000383ffff */
.L_x_3483:
[----:B-1----:R1:W2:Y:S02]  /*25730*/  SYNCS.PHASECHK.TRANS64.TRYWAIT P2, [R15+URZ+0x36850], R0 ;  /* 0x036850000f0075a7 */ /* 0x0022a4000804017f */
[----:B--2---:R-:W-:Y:S05]  /*25740*/  @!P2 NANOSLEEP.SYNCS 0x989680 ;  /* 0x009896800000a95d */ /* 0x004fea0003900000 */
[----:B------:R-:W2:Y:S02]  /*25750*/  @!P2 SYNCS.PHASECHK.TRANS64 P2, [R15+URZ+0x36850], R0 ;  /* 0x036850000f00a5a7 */ /* 0x000ea4000804007f */
[----:B--2---:R-:W-:Y:S05]  /*25760*/  @!P2 BRA `(.L_x_3483) ;  /* 0xfffffffc00f0a947 */ /* 0x004fea000383ffff */
[----:B------:R-:W-:Y:S05]  /*25770*/  BRA `(.L_x_3482) ;  /* 0xffffff4400947947 */ /* 0x000fea000383ffff */
.L_x_3489:
[----:B-1----:R1:W2:Y:S02]  /*25780*/  SYNCS.PHASECHK.TRANS64.TRYWAIT P0, [R12+URZ+0x36850], R3 ;  /* 0x036850030c0075a7 */ /* 0x0022a4000800017f */
[----:B--2---:R-:W-:Y:S05]  /*25790*/  @!P0 NANOSLEEP.SYNCS 0x989680 ;  /* 0x009896800000895d */ /* 0x004fea0003900000 */
[----:B------:R-:W2:Y:S02]  /*257a0*/  @!P0 SYNCS.PHASECHK.TRANS64 P0, [R12+URZ+0x36850], R3 ;  /* 0x036850030c0085a7 */ /* 0x000ea4000800007f */
[----:B--2---:R-:W-:Y:S05]  /*257b0*/  @!P0 BRA `(.L_x_3489) ;  /* 0xfffffffc00f08947 */ /* 0x004fea000383ffff */
[----:B------:R-:W-:Y:S05]  /*257c0*/  BRA `(.L_x_3488) ;  /* 0xffffff6800507947 */ /* 0x000fea000383ffff */
.L_x_3521:
        /* <DEDUP_REMOVED lines=11> */
.L_x_3647:
[----:B------:R-:W-:Y:S05]  /*25880*/  BSYNC B1 ;  /* 0x0000000000017941 */ /* 0x000fea0003800000 */
.L_x_3646:
[----:B------:R-:W-:Y:S05]  /*25890*/  BRA `(.L_x_3648) ;  /* 0xffffffa800607947 */ /* 0x000fea000383ffff */
.L_x_3522:
[----:B------:R-:W-:Y:S01]  /*258a0*/  BSSY B1, `(.L_x_3649) ;  /* 0x0000006000017945 */ /* 0x000fe20003800000 */
[----:B------:R-:W-:-:S07]  /*258b0*/  IMAD.MOV.U32 R15, RZ, RZ, -0x1 ;  /* 0xffffffffff0f7424 */ /* 0x000fce00078e00ff */
[----:B-----5:R-:W-:Y:S05]  /*258c0*/  WARPSYNC.COLLECTIVE R15, `(.L_x_3650) ;  /* 0x000000000f0c7348 */ /* 0x020fea0003c00000 */
[----:B------:R-:W-:Y:S02]  /*258d0*/  ELECT P6, UR62, PT ;  /* 0x00000000003e782f */ /* 0x000fe400038c0000 */
[----:B------:R-:W-:Y:S01]  /*258e0*/  MOV R14, UR62 ;  /* 0x0000003e000e7c02 */ /* 0x000fe20008000f00 */
[----:B-----5:R-:W-:Y:S10]  /*258f0*/  ENDCOLLECTIVE ;  /* 0x000000000000791b */ /* 0x020ff40003800000 */
.L_x_3650:
[----:B------:R-:W-:Y:S05]  /*25900*/  BSYNC B1 ;  /* 0x0000000000017941 */ /* 0x000fea0003800000 */
.L_x_3649:
[----:B------:R-:W-:Y:S05]  /*25910*/  BRA `(.L_x_3651) ;  /* 0xffffffa8004c7947 */ /* 0x000fea000383ffff */
.L_x_3524:
[----:B0-----:R0:W1:Y:S02]  /*25920*/  SYNCS.PHASECHK.TRANS64.TRYWAIT P0, [R9+URZ+0x36820], R5 ;  /* 0x03682005090075a7 */ /* 0x001064000800017f */
[----:B-1----:R-:W-:Y:S05]  /*25930*/  @!P0 NANOSLEEP.SYNCS 0x989680 ;  /* 0x009896800000895d */ /* 0x002fea0003900000 */
[----:B------:R-:W1:Y:S02]  /*25940*/  @!P0 SYNCS.PHASECHK.TRANS64 P0, [R9+URZ+0x36820], R5 ;  /* 0x03682005090085a7 */ /* 0x000e64000800007f */
[----:B-1----:R-:W-:Y:S05]  /*25950*/  @!P0 BRA `(.L_x_3524) ;  /* 0xfffffffc00f08947 */ /* 0x002fea000383ffff */
[----:B------:R-:W-:Y:S05]  /*25960*/  BRA `(.L_x_3652) ;  /* 0xffffffa800687947 */ /* 0x000fea000383ffff */
.L_x_3527:
[----:B0-----:R0:W1:Y:S02]  /*25970*/  SYNCS.PHASECHK.TRANS64.TRYWAIT P0, [R5+URZ+0x368a0], R10 ;  /* 0x0368a00a050075a7 */ /* 0x001064000800017f */
[----:B-1----:R-:W-:Y:S05]  /*25980*/  @!P0 NANOSLEEP.SYNCS 0x989680 ;  /* 0x009896800000895d */ /* 0x002fea0003900000 */
[----:B------:R-:W1:Y:S02]  /*25990*/  @!P0 SYNCS.PHASECHK.TRANS64 P0, [R5+URZ+0x368a0], R10 ;  /* 0x0368a00a050085a7 */ /* 0x000e64000800007f */
[----:B-1----:R-:W-:Y:S05]  /*259a0*/  @!P0 BRA `(.L_x_3527) ;  /* 0xfffffffc00f08947 */ /* 0x002fea000383ffff */
[----:B------:R-:W-:Y:S05]  /*259b0*/  BRA `(.L_x_3653) ;  /* 0xffffffa800787947 */ /* 0x000fea000383ffff */
.L_x_3529:
[----:B-1----:R1:W2:Y:S02]  /*259c0*/  SYNCS.PHASECHK.TRANS64.TRYWAIT P0, [R5+URZ+0x368c0], R10 ;  /* 0x0368c00a050075a7 */ /* 0x0022a4000800017f */
[----:B--2---:R-:W-:Y:S05]  /*259d0*/  @!P0 NANOSLEEP.SYNCS 0x989680 ;  /* 0x009896800000895d */ /* 0x004fea0003900000 */
[----:B------:R-:W2:Y:S02]  /*259e0*/  @!P0 SYNCS.PHASECHK.TRANS64 P0, [R5+URZ+0x368c0], R10 ;  /* 0x0368c00a050085a7 */ /* 0x000ea4000800007f */
[----:B--2---:R-:W-:Y:S05]  /*259f0*/  @!P0 BRA `(.L_x_3529) ;  /* 0xfffffffc00f08947 */ /* 0x004fea000383ffff */
[----:B------:R-:W-:Y:S05]  /*25a00*/  BRA `(.L_x_3654) ;  /* 0xffffffac00047947 */ /* 0x000fea000383ffff */
.L_x_3533:
[----:B0-----:R0:W1:Y:S02]  /*25a10*/  SYNCS.PHASECHK.TRANS64.TRYWAIT P0, [R6+URZ+0x368a0], R7 ;  /* 0x0368a007060075a7 */ /* 0x001064000800017f */
[----:B-1----:R-:W-:Y:S05]  /*25a20*/  @!P0 NANOSLEEP.SYNCS 0x989680 ;  /* 0x009896800000895d */ /* 0x002fea0003900000 */
[----:B------:R-:W1:Y:S02]  /*25a30*/  @!P0 SYNCS.PHASECHK.TRANS64 P0, [R6+URZ+0x368a0], R7 ;  /* 0x0368a007060085a7 */ /* 0x000e64000800007f */
[----:B-1----:R-:W-:Y:S05]  /*25a40*/  @!P0 BRA `(.L_x_3533) ;  /* 0xfffffffc00f08947 */ /* 0x002fea000383ffff */
[----:B------:R-:W-:Y:S05]  /*25a50*/  BRA `(.L_x_3655) ;  /* 0xffffffac00d87947 */ /* 0x000fea000383ffff */
.L_x_3535:
[----:B-1----:R1:W2:Y:S02]  /*25a60*/  SYNCS.PHASECHK.TRANS64.TRYWAIT P1, [R6+URZ+0x368c0], R7 ;  /* 0x0368c007060075a7 */ /* 0x0022a4000802017f */
[----:B--2---:R-:W-:Y:S05]  /*25a70*/  @!P1 NANOSLEEP.SYNCS 0x989680 ;  /* 0x009896800000995d */ /* 0x004fea0003900000 */
[----:B------:R-:W2:Y:S02]  /*25a80*/  @!P1 SYNCS.PHASECHK.TRANS64 P1, [R6+URZ+0x368c0], R7 ;  /* 0x0368c007060095a7 */ /* 0x000ea4000802007f */
[----:B--2---:R-:W-:Y:S05]  /*25a90*/  @!P1 BRA `(.L_x_3535) ;  /* 0xfffffffc00f09947 */ /* 0x004fea000383ffff */
[----:B------:R-:W-:Y:S05]  /*25aa0*/  BRA `(.L_x_3656) ;  /* 0xffffffb0005c7947 */ /* 0x000fea000383ffff */
.L_x_3547:
        /* <DEDUP_REMOVED lines=11> */
.L_x_3658:
[----:B------:R-:W-:Y:S05]  /*25b60*/  BSYNC B0 ;  /* 0x0000000000007941 */ /* 0x000fea0003800000 */
.L_x_3657:
[----:B------:R-:W-:Y:S05]  /*25b70*/  BRA `(.L_x_3659) ;  /* 0xffffffbc00647947 */ /* 0x000fea000383ffff */
.L_x_3548:
[----:B------:R-:W-:Y:S01]  /*25b80*/  BSSY B0, `(.L_x_3660) ;  /* 0x0000006000007945 */ /* 0x000fe20003800000 */
[----:B------:R-:W-:-:S07]  /*25b90*/  IMAD.MOV.U32 R15, RZ, RZ, -0x1 ;  /* 0xffffffffff0f7424 */ /* 0x000fce00078e00ff */
[----:B------:R-:W-:Y:S05]  /*25ba0*/  WARPSYNC.COLLECTIVE R15, `(.L_x_3661) ;  /* 0x000000000f0c7348 */ /* 0x000fea0003c00000 */
[----:B------:R-:W-:Y:S02]  /*25bb0*/  ELECT P6, UR62, PT ;  /* 0x00000000003e782f */ /* 0x000fe400038c0000 */
[----:B------:R-:W-:Y:S01]  /*25bc0*/  MOV R14, UR62 ;  /* 0x0000003e000e7c02 */ /* 0x000fe20008000f00 */
[----:B------:R-:W-:Y:S10]  /*25bd0*/  ENDCOLLECTIVE ;  /* 0x000000000000791b */ /* 0x000ff40003800000 */
.L_x_3661:
[----:B------:R-:W-:Y:S05]  /*25be0*/  BSYNC B0 ;  /* 0x0000000000007941 */ /* 0x000fea0003800000 */
.L_x_3660:
[----:B------:R-:W-:Y:S05]  /*25bf0*/  BRA `(.L_x_3662) ;  /* 0xffffffbc005c7947 */ /* 0x000fea000383ffff */
.L_x_3551:
[----:B0-----:R0:W1:Y:S02]  /*25c00*/  SYNCS.PHASECHK.TRANS64.TRYWAIT P0, [R6+URZ+0x36840], R7 ;  /* 0x03684007060075a7 */ /* 0x001064000800017f */
[----:B-1----:R-:W-:Y:S05]  /*25c10*/  @!P0 NANOSLEEP.SYNCS 0x989680 ;  /* 0x009896800000895d */ /* 0x002fea0003900000 */
[----:B------:R-:W1:Y:S02]  /*25c20*/  @!P0 SYNCS.PHASECHK.TRANS64 P0, [R6+URZ+0x36840], R7 ;  /* 0x03684007060085a7 */ /* 0x000e64000800007f */
[----:B-1----:R-:W-:Y:S05]  /*25c30*/  @!P0 BRA `(.L_x_3551) ;  /* 0xfffffffc00f08947 */ /* 0x002fea000383ffff */
[----:B------:R-:W-:Y:S05]  /*25c40*/  BRA `(.L_x_3663) ;  /* 0xffffffbc00cc7947 */ /* 0x000fea000383ffff */
.L_x_3554:
        /* <DEDUP_REMOVED lines=8> */
.L_x_3562:
[----:B0-----:R0:W1:Y:S02]  /*25cd0*/  SYNCS.PHASECHK.TRANS64.TRYWAIT P0, [R8+URZ+0x36840], R9 ;  /* 0x03684009080075a7 */ /* 0x001064000800017f */
[----:B-1----:R-:W-:Y:S05]  /*25ce0*/  @!P0 NANOSLEEP.SYNCS 0x989680 ;  /* 0x009896800000895d */ /* 0x002fea0003900000 */
[----:B------:R-:W1:Y:S02]  /*25cf0*/  @!P0 SYNCS.PHASECHK.TRANS64 P0, [R8+URZ+0x36840], R9 ;  /* 0x03684009080085a7 */ /* 0x000e64000800007f */
[----:B-1----:R-:W-:Y:S05]  /*25d00*/  @!P0 BRA `(.L_x_3562) ;  /* 0xfffffffc00f08947 */ /* 0x002fea000383ffff */
[----:B------:R-:W-:Y:S05]  /*25d10*/  BRA `(.L_x_3665) ;  /* 0xffffffc400dc7947 */ /* 0x000fea000383ffff */
.L_x_3564:
[----:B0-----:R0:W1:Y:S02]  /*25d20*/  SYNCS.PHASECHK.TRANS64.TRYWAIT P0, [R8+URZ+0x36860], R9 ;  /* 0x03686009080075a7 */ /* 0x001064000800017f */
[----:B-1----:R-:W-:Y:S05]  /*25d30*/  @!P0 NANOSLEEP.SYNCS 0x989680 ;  /* 0x009896800000895d */ /* 0x002fea0003900000 */
[----:B------:R-:W1:Y:S02]  /*25d40*/  @!P0 SYNCS.PHASECHK.TRANS64 P0, [R8+URZ+0x36860], R9 ;  /* 0x03686009080085a7 */ /* 0x000e64000800007f */
[----:B-1----:R-:W-:Y:S05]  /*25d50*/  @!P0 BRA `(.L_x_3564) ;  /* 0xfffffffc00f08947 */ /* 0x002fea000383ffff */
[----:B------:R-:W-:Y:S05]  /*25d60*/  BRA `(.L_x_3666) ;  /* 0xffffffc800887947 */ /* 0x000fea000383ffff */
.L_x_3570:
[----:B-1----:R1:W2:Y:S02]  /*25d70*/  SYNCS.PHASECHK.TRANS64.TRYWAIT P0, [R2+URZ+0x36840], R3 ;  /* 0x03684003020075a7 */ /* 0x0022a4000800017f */
[----:B--2---:R-:W-:Y:S05]  /*25d80*/  @!P0 NANOSLEEP.SYNCS 0x989680 ;  /* 0x009896800000895d */ /* 0x004fea0003900000 */
[----:B------:R-:W2:Y:S02]  /*25d90*/  @!P0 SYNCS.PHASECHK.TRANS64 P0, [R2+URZ+0x36840], R3 ;  /* 0x03684003020085a7 */ /* 0x000ea4000800007f */
[----:B--2---:R-:W-:Y:S05]  /*25da0*/  @!P0 BRA `(.L_x_3570) ;  /* 0xfffffffc00f08947 */ /* 0x004fea000383ffff */
[----:B------:R-:W-:Y:S05]  /*25db0*/  BRA `(.L_x_3667) ;  /* 0xffffffcc00fc7947 */ /* 0x000fea000383ffff */
.L_x_3572:
[----:B0-----:R0:W1:Y:S02]  /*25dc0*/  SYNCS.PHASECHK.TRANS64.TRYWAIT P0, [R2+URZ+0x36860], R3 ;  /* 0x03686003020075a7 */ /* 0x001064000800017f */
[----:B-1----:R-:W-:Y:S05]  /*25dd0*/  @!P0 NANOSLEEP.SYNCS 0x989680 ;  /* 0x009896800000895d */ /* 0x002fea0003900000 */
[----:B------:R-:W1:Y:S02]  /*25de0*/  @!P0 SYNCS.PHASECHK.TRANS64 P0, [R2+URZ+0x36860], R3 ;  /* 0x03686003020085a7 */ /* 0x000e64000800007f */
[----:B-1----:R-:W-:Y:S05]  /*25df0*/  @!P0 BRA `(.L_x_3572) ;  /* 0xfffffffc00f08947 */ /* 0x002fea000383ffff */
[----:B------:R-:W-:Y:S05]  /*25e00*/  BRA `(.L_x_3668) ;  /* 0xffffffd000a87947 */ /* 0x000fea000383ffff */
.L_x_3578:
[----:B--2---:R2:W3:Y:S02]  /*25e10*/  SYNCS.PHASECHK.TRANS64.TRYWAIT P0, [R2+URZ+0x36840], R3 ;  /* 0x03684003020075a7 */ /* 0x0044e4000800017f */
[----:B---3--:R-:W-:Y:S05]  /*25e20*/  @!P0 NANOSLEEP.SYNCS 0x989680 ;  /* 0x009896800000895d */ /* 0x008fea0003900000 */
[----:B------:R-:W3:Y:S02]  /*25e30*/  @!P0 SYNCS.PHASECHK.TRANS64 P0, [R2+URZ+0x36840], R3 ;  /* 0x03684003020085a7 */ /* 0x000ee4000800007f */
[----:B---3--:R-:W-:Y:S05]  /*25e40*/  @!P0 BRA `(.L_x_3578) ;  /* 0xfffffffc00f08947 */ /* 0x008fea000383ffff */
[----:B------:R-:W-:Y:S05]  /*25e50*/  BRA `(.L_x_3669) ;  /* 0xffffffd400f87947 */ /* 0x000fea000383ffff */
.L_x_3580:
[----:B0-----:R0:W1:Y:S02]  /*25e60*/  SYNCS.PHASECHK.TRANS64.TRYWAIT P0, [R2+URZ+0x36860], R8 ;  /* 0x03686008020075a7 */ /* 0x001064000800017f */
[----:B-1----:R-:W-:Y:S05]  /*25e70*/  @!P0 NANOSLEEP.SYNCS 0x989680 ;  /* 0x009896800000895d */ /* 0x002fea0003900000 */
[----:B------:R-:W1:Y:S02]  /*25e80*/  @!P0 SYNCS.PHASECHK.TRANS64 P0, [R2+URZ+0x36860], R8 ;  /* 0x03686008020085a7 */ /* 0x000e64000800007f */
[----:B-1----:R-:W-:Y:S05]  /*25e90*/  @!P0 BRA `(.L_x_3580) ;  /* 0xfffffffc00f08947 */ /* 0x002fea000383ffff */
[----:B------:R-:W-:Y:S05]  /*25ea0*/  BRA `(.L_x_3670) ;  /* 0xffffffd800a07947 */ /* 0x000fea000383ffff */
.L_x_3588:
[----:B-1----:R1:W2:Y:S02]  /*25eb0*/  SYNCS.PHASECHK.TRANS64.TRYWAIT P0, [R3+URZ+0x36860], R0 ;  /* 0x03686000030075a7 */ /* 0x0022a4000800017f */
[----:B--2---:R-:W-:Y:S05]  /*25ec0*/  @!P0 NANOSLEEP.SYNCS 0x989680 ;  /* 0x009896800000895d */ /* 0x004fea0003900000 */
[----:B------:R-:W2:Y:S02]  /*25ed0*/  @!P0 SYNCS.PHASECHK.TRANS64 P0, [R3+URZ+0x36860], R0 ;  /* 0x03686000030085a7 */ /* 0x000ea4000800007f */
[----:B--2---:R-:W-:Y:S05]  /*25ee0*/  @!P0 BRA `(.L_x_3588) ;  /* 0xfffffffc00f08947 */ /* 0x004fea000383ffff */
[----:B------:R-:W-:Y:S05]  /*25ef0*/  BRA `(.L_x_3671) ;  /* 0xffffffdc00d47947 */ /* 0x000fea000383ffff */
.L_x_3591:
        /* <DEDUP_REMOVED lines=8> */
.L_x_3673:
[----:B------:R-:W-:Y:S05]  /*25f80*/  BSYNC B0 ;  /* 0x0000000000007941 */ /* 0x000fea0003800000 */
.L_x_3672:
        /* <DEDUP_REMOVED lines=8> */
.L_x_3674:
[----:B------:R-:W-:Y:S01]  /*26010*/  MOV R5, R14 ;  /* 0x0000000e00057202 */ /* 0x000fe20000000f00 */
[----:B------:R-:W-:Y:S06]  /*26020*/  BRA `(.L_x_3675) ;  /* 0xffffffe000847947 */ /* 0x000fec000383ffff */
.L_x_3594:
        /* <DEDUP_REMOVED lines=8> */
.L_x_3677:
[----:B------:R-:W-:Y:S05]  /*260b0*/  BSYNC B0 ;  /* 0x0000000000007941 */ /* 0x000fea0003800000 */
.L_x_3676:
        /* <DEDUP_REMOVED lines=10> */
.L_x_3678:
        /* <DEDUP_REMOVED lines=8> */
.L_x_3679:
        /* <DEDUP_REMOVED lines=8> */
.L_x_3680:
        /* <DEDUP_REMOVED lines=8> */
.L_x_3681:
        /* <DEDUP_REMOVED lines=8> */
.L_x_3682:
[----:B------:R-:W-:Y:S05]  /*26360*/  BRA `(.L_x_3683) ;  /* 0xffffffe000487947 */ /* 0x000fea000383ffff */
.L_x_3599:
        /* <DEDUP_REMOVED lines=8> */
.L_x_3685:
[----:B------:R-:W-:Y:S05]  /*263f0*/  BSYNC B0 ;  /* 0x0000000000007941 */ /* 0x000fea0003800000 */
.L_x_3684:
[----:B------:R-:W-:Y:S01]  /*26400*/  ISETP.NE.AND P0, PT, R6, RZ, PT ;  /* 0x000000ff0600720c */ /* 0x000fe20003f05270 */
[----:B------:R-:W-:Y:S02]  /*26410*/  IMAD.MOV.U32 R12, RZ, RZ, 0x2 ;  /* 0x00000002ff0c7424 */ /* 0x000fe400078e00ff */
[----:B------:R-:W-:Y:S01]  /*26420*/  IMAD.MOV.U32 R11, RZ, RZ, RZ ;  /* 0x000000ffff0b7224 */ /* 0x000fe200078e00ff */
[----:B------:R-:W-:Y:S01]  /*26430*/  SEL R2, R14, RZ, P0 ;  /* 0x000000ff0e027207 */ /* 0x000fe20000000000 */
[----:B------:R-:W-:Y:S01]  /*26440*/  IMAD.MOV.U32 R15, RZ, RZ, -0x1 ;  /* 0xffffffffff0f7424 */ /* 0x000fe200078e00ff */
[----:B------:R-:W-:-:S03]  /*26450*/  ISETP.GE.U32.AND P0, PT, R6, 0x2, PT ;  /* 0x000000020600780c */ /* 0x000fc60003f06070 */
[----:B------:R-:W-:-:S04]  /*26460*/  IMAD.IADD R2, R3, 0x1, R2 ;  /* 0x0000000103027824 */ /* 0x000fc800078e0202 */
[----:B------:R-:W-:-:S07]  /*26470*/  IMAD.MOV.U32 R13, RZ, RZ, R2 ;  /* 0x000000ffff0d7224 */ /* 0x000fce00078e0002 */
[----:B------:R-:W-:Y:S05]  /*26480*/  WARPSYNC.COLLECTIVE R15, `(.L_x_3686) ;  /* 0x000000000f087348 */ /* 0x000fea0003c00000 */
[----:B------:R0:W1:Y:S02]  /*26490*/  SHFL.UP P6, R14, R13, R12, R11 ;  /* 0x0400000c0d0e7389 */ /* 0x00006400000c000b */
[----:B01----:R-:W-:Y:S01]  /*264a0*/  ENDCOLLECTIVE ;  /* 0x000000000000791b */ /* 0x003fe20003800000 */
.L_x_3686:
        /* <DEDUP_REMOVED lines=8> */
.L_x_3687:
        /* <DEDUP_REMOVED lines=8> */
.L_x_3688:
        /* <DEDUP_REMOVED lines=8> */
.L_x_3689:
[----:B------:R-:W-:Y:S02]  /*26630*/  IMAD.MOV.U32 R12, RZ, RZ, 0x1f ;  /* 0x0000001fff0c7424 */ /* 0x000fe400078e00ff */
[----:B------:R-:W-:Y:S01]  /*26640*/  IMAD.MOV.U32 R11, RZ, RZ, 0x1f ;  /* 0x0000001fff0b7424 */ /* 0x000fe200078e00ff */
[----:B------:R-:W-:-:S04]  /*26650*/  SEL R7, R14, RZ, P0 ;  /* 0x000000ff0e077207 */ /* 0x000fc80000000000 */
[----:B------:R-:W-:-:S05]  /*26660*/  IADD3 R2, R2, R7, RZ ;  /* 0x0000000702027210 */ /* 0x000fca0007ffe0ff */
[----:B------:R-:W-:-:S07]  /*26670*/  IMAD.MOV.U32 R13, RZ, RZ, R2 ;  /* 0x000000ffff0d7224 */ /* 0x000fce00078e0002 */
[----:B------:R-:W-:Y:S05]  /*26680*/  WARPSYNC.COLLECTIVE R15, `(.L_x_3690) ;  /* 0x000000000f087348 */ /* 0x000fea0003c00000 */
[----:B------:R0:W1:Y:S02]  /*26690*/  SHFL.IDX P6, R14, R13, R12, R11 ;  /* 0x0000000c0d0e7389 */ /* 0x00006400000c000b */
[----:B01----:R-:W-:Y:S01]  /*266a0*/  ENDCOLLECTIVE ;  /* 0x000000000000791b */ /* 0x003fe20003800000 */
.L_x_3690:
[----:B------:R-:W-:Y:S05]  /*266b0*/  BRA `(.L_x_3691) ;  /* 0xffffffe000287947 */ /* 0x000fea000383ffff */
.L_x_3601:
[----:B------:R-:W-:Y:S01]  /*266c0*/  BSSY B0, `(.L_x_3692) ;  /* 0x0000006000007945 */ /* 0x000fe20003800000 */
[----:B------:R-:W-:Y:S01]  /*266d0*/  PLOP3.LUT P6, PT, P6, PT, PT, 0x8, 0x0 ;  /* 0x000000000000781c */ /* 0x000fe200037ce170 */
[----:B------:R-:W-:-:S12]  /*266e0*/  IMAD.MOV.U32 R15, RZ, RZ, -0x1 ;  /* 0xffffffffff0f7424 */ /* 0x000fd800078e00ff */
[----:B0-----:R-:W-:Y:S05]  /*266f0*/  WARPSYNC.COLLECTIVE R15, `(.L_x_3693) ;  /* 0x000000000f087348 */ /* 0x001fea0003c00000 */
[----:B------:R-:W-:Y:S01]  /*26700*/  VOTE.ANY R14, PT, P6 ;  /* 0x00000000000e7806 */ /* 0x000fe200030e0100 */
[----:B0-----:R-:W-:Y:S06]  /*26710*/  ENDCOLLECTIVE ;  /* 0x000000000000791b */ /* 0x001fec0003800000 */
.L_x_3693:
[----:B------:R-:W-:Y:S05]  /*26720*/  BSYNC B0 ;  /* 0x0000000000007941 */ /* 0x000fea0003800000 */
.L_x_3692:
        /* <DEDUP_REMOVED lines=9> */
.L_x_3694:
[----:B------:R-:W-:Y:S01]  /*267c0*/  IMAD.MOV.U32 R17, RZ, RZ, R14 ;  /* 0x000000ffff117224 */ /* 0x000fe200078e000e */
[----:B------:R-:W-:Y:S06]  /*267d0*/  BRA `(.L_x_3695) ;  /* 0xffffffe000187947 */ /* 0x000fec000383ffff */
.L_x_3603:
[----:B------:R-:W-:Y:S01]  /*267e0*/  BSSY B0, `(.L_x_3696) ;  /* 0x0000007000007945 */ /* 0x000fe20003800000 */
[----:B------:R-:W-:Y:S02]  /*267f0*/  IMAD.MOV.U32 R13, RZ, RZ, R2 ;  /* 0x000000ffff0d7224 */ /* 0x000fe400078e0002 */
[----:B------:R-:W-:Y:S02]  /*26800*/  IMAD.MOV.U32 R11, RZ, RZ, 0x1f ;  /* 0x0000001fff0b7424 */ /* 0x000fe400078e00ff */
[----:B------:R-:W-:-:S07]  /*26810*/  IMAD.MOV.U32 R15, RZ, RZ, -0x1 ;  /* 0xffffffffff0f7424 */ /* 0x000fce00078e00ff */
[----:B012---:R-:W-:Y:S05]  /*26820*/  WARPSYNC.COLLECTIVE R15, `(.L_x_3697) ;  /* 0x000000000f087348 */ /* 0x007fea0003c00000 */
[----:B------:R3:W4:Y:S02]  /*26830*/  SHFL.IDX P6, R14, R13, R12, R11 ;  /* 0x0000000c0d0e7389 */ /* 0x00072400000c000b */
[----:B01234-:R-:W-:Y:S01]  /*26840*/  ENDCOLLECTIVE ;  /* 0x000000000000791b */ /* 0x01ffe20003800000 */
.L_x_3697:
[----:B------:R-:W-:Y:S05]  /*26850*/  BSYNC B0 ;  /* 0x0000000000007941 */ /* 0x000fea0003800000 */
.L_x_3696:
[----:B------:R-:W-:Y:S05]  /*26860*/  BRA `(.L_x_3602) ;  /* 0xffffffe000107947 */ /* 0x000fea000383ffff */
.L_x_3607:
[----:B0-----:R0:W1:Y:S02]  /*26870*/  SYNCS.PHASECHK.TRANS64.TRYWAIT P0, [R0+URZ+0x36820], R3 ;  /* 0x03682003000075a7 */ /* 0x001064000800017f */
[----:B-1----:R-:W-:Y:S05]  /*26880*/  @!P0 NANOSLEEP.SYNCS 0x989680 ;  /* 0x009896800000895d */ /* 0x002fea0003900000 */
[----:B------:R-:W1:Y:S02]  /*26890*/  @!P0 SYNCS.PHASECHK.TRANS64 P0, [R0+URZ+0x36820], R3 ;  /* 0x03682003000085a7 */ /* 0x000e64000800007f */
[----:B-1----:R-:W-:Y:S05]  /*268a0*/  @!P0 BRA `(.L_x_3607) ;  /* 0xfffffffc00f08947 */ /* 0x002fea000383ffff */
[----:B------:R-:W-:Y:S05]  /*268b0*/  BRA `(.L_x_3698) ;  /* 0xffffffe000f47947 */ /* 0x000fea000383ffff */
.L_x_3608:
        /* <DEDUP_REMOVED lines=11> */
.L_x_3700:
[----:B------:R-:W-:Y:S05]  /*26970*/  BSYNC B0 ;  /* 0x0000000000007941 */ /* 0x000fea0003800000 */
.L_x_3699:
[----:B------:R-:W-:Y:S05]  /*26980*/  BRA `(.L_x_3701) ;  /* 0xffffffe000dc7947 */ /* 0x000fea000383ffff */
.L_x_3609:
[----:B------:R-:W-:Y:S01]  /*26990*/  BSSY B0, `(.L_x_3702) ;  /* 0x0000006000007945 */ /* 0x000fe20003800000 */
[----:B------:R-:W-:-:S07]  /*269a0*/  IMAD.MOV.U32 R15, RZ, RZ, -0x1 ;  /* 0xffffffffff0f7424 */ /* 0x000fce00078e00ff */
[----:B01----:R-:W-:Y:S05]  /*269b0*/  WARPSYNC.COLLECTIVE R15, `(.L_x_3703) ;  /* 0x000000000f0c7348 */ /* 0x003fea0003c00000 */
[----:B------:R-:W-:Y:S02]  /*269c0*/  ELECT P6, UR62, PT ;  /* 0x00000000003e782f */ /* 0x000fe400038c0000 */
[----:B------:R-:W-:Y:S01]  /*269d0*/  MOV R14, UR62 ;  /* 0x0000003e000e7c02 */ /* 0x000fe20008000f00 */
[----:B01----:R-:W-:Y:S10]  /*269e0*/  ENDCOLLECTIVE ;  /* 0x000000000000791b */ /* 0x003ff40003800000 */
.L_x_3703:
[----:B------:R-:W-:Y:S05]  /*269f0*/  BSYNC B0 ;  /* 0x0000000000007941 */ /* 0x000fea0003800000 */
.L_x_3702:
[----:B------:R-:W-:Y:S05]  /*26a00*/  BRA `(.L_x_3704) ;  /* 0xffffffe000d07947 */ /* 0x000fea000383ffff */
.L_x_3611:
[----:B0-----:R0:W1:Y:S02]  /*26a10*/  SYNCS.PHASECHK.TRANS64.TRYWAIT P0, [R6+URZ], R5 ;  /* 0x00000005060075a7 */ /* 0x001064000800017f */
[----:B-1----:R-:W-:Y:S05]  /*26a20*/  @!P0 NANOSLEEP.SYNCS 0x989680 ;  /* 0x009896800000895d */ /* 0x002fea0003900000 */
[----:B------:R-:W1:Y:S02]  /*26a30*/  @!P0 SYNCS.PHASECHK.TRANS64 P0, [R6+URZ], R5 ;  /* 0x00000005060085a7 */ /* 0x000e64000800007f */
[----:B-1----:R-:W-:Y:S05]  /*26a40*/  @!P0 BRA `(.L_x_3611) ;  /* 0xfffffffc00f08947 */ /* 0x002fea000383ffff */
[----:B------:R-:W-:Y:S05]  /*26a50*/  BRA `(.L_x_3705) ;  /* 0xffffffe400147947 */ /* 0x000fea000383ffff */
.L_x_3612:
[----:B-1----:R1:W2:Y:S02]  /*26a60*/  SYNCS.PHASECHK.TRANS64.TRYWAIT P0, [R7+URZ], R2 ;  /* 0x00000002070075a7 */ /* 0x0022a4000800017f */
[----:B--2---:R-:W-:Y:S05]  /*26a70*/  @!P0 NANOSLEEP.SYNCS 0x989680 ;  /* 0x009896800000895d */ /* 0x004fea0003900000 */
[----:B------:R-:W2:Y:S02]  /*26a80*/  @!P0 SYNCS.PHASECHK.TRANS64 P0, [R7+URZ], R2 ;  /* 0x00000002070085a7 */ /* 0x000ea4000800007f */
[----:B--2---:R-:W-:Y:S05]  /*26a90*/  @!P0 BRA `(.L_x_3612) ;  /* 0xfffffffc00f08947 */ /* 0x004fea000383ffff */
[----:B------:R-:W-:Y:S05]  /*26aa0*/  BRA `(.L_x_3706) ;  /* 0xffffffe400087947 */ /* 0x000fea000383ffff */
.L_x_3614:
[----:B--2---:R2:W3:Y:S02]  /*26ab0*/  SYNCS.PHASECHK.TRANS64.TRYWAIT P0, [R4+URZ], R5 ;  /* 0x00000005040075a7 */ /* 0x0044e4000800017f */
[----:B---3--:R-:W-:Y:S05]  /*26ac0*/  @!P0 NANOSLEEP.SYNCS 0x989680 ;  /* 0x009896800000895d */ /* 0x008fea0003900000 */
[----:B------:R-:W3:Y:S02]  /*26ad0*/  @!P0 SYNCS.PHASECHK.TRANS64 P0, [R4+URZ], R5 ;  /* 0x00000005040085a7 */ /* 0x000ee4000800007f */
[----:B---3--:R-:W-:Y:S05]  /*26ae0*/  @!P0 BRA `(.L_x_3614) ;  /* 0xfffffffc00f08947 */ /* 0x008fea000383ffff */
[----:B------:R-:W-:Y:S05]  /*26af0*/  BRA `(.L_x_3707) ;  /* 0xffffffe400107947 */ /* 0x000fea000383ffff */
.L_x_3708:
        /* <DEDUP_REMOVED lines=16> */
.L_x_12755:


//--------------------- .text._ZN7cutlass13device_kernelIN5flash11enable_sm90INS1_16FlashAttnFwdSm90INS1_25CollectiveMainloopFwdSm90ILi2EN4cute5tupleIJNS5_1CILi1EEES8_S8_EEENS6_IJNS7_ILi128EEENS7_ILi96EEENS7_ILi192EEEEEELi192ENS_10bfloat16_tEfNS_4arch4Sm90ELb0ELb1ELb1ELb0ELb0ELb0ELb0ELb1ELb1ELb0ELb0ELb0EEENS1_21CollectiveEpilogueFwdINS6_IJSA_SC_SB_EEES9_SE_SG_Li256ELb0ELb0ELb0ELb0EEENS1_30DynamicPersistentTileSchedulerILi256ELi32ELb0ELb0ELb1EEEEEEEEEvNT_6ParamsE --------------------------
	.section	.text._ZN7cutlass13device_kernelIN5flash11enable_sm90INS1_16FlashAttnFwdSm90INS1_25CollectiveMainloopFwdSm90ILi2EN4cute5tupleIJNS5_1CILi1EEES8_S8_EEENS6_IJNS7_ILi128EEENS7_ILi96EEENS7_ILi192EEEEEELi192ENS_10bfloat16_tEfNS_4arch4Sm90ELb0ELb1ELb1ELb0ELb0ELb0ELb0ELb1ELb1ELb0ELb0ELb0EEENS1_21CollectiveEpilogueFwdINS6_IJSA_SC_SB_EEES9_SE_SG_Li256ELb0ELb0ELb0ELb0EEENS1_30DynamicPersistentTileSchedulerILi256ELi32ELb0ELb0ELb1EEEEEEEEEvNT_6ParamsE,"ax",@progbits
	.align	128
.text._ZN7cutlass13device_kernelIN5flash11enable_sm90INS1_16FlashAttnFwdSm90INS1_25CollectiveMainloopFwdSm90ILi2EN4cute5tupleIJNS5_1CILi1EEES8_S8_EEENS6_IJNS7_ILi128EEENS7_ILi96EEENS7_ILi192EEEEEELi192ENS_10bfloat16_tEfNS_4arch4Sm90ELb0ELb1ELb1ELb0ELb0ELb0ELb0ELb1ELb1ELb0ELb0ELb0EEENS1_21CollectiveEpilogueFwdINS6_IJSA_SC_SB_EEES9_SE_SG_Li256ELb0ELb0ELb0ELb0EEENS1_30DynamicPersistentTileSchedulerILi256ELi32ELb0ELb0ELb1EEEEEEEEEvNT_6ParamsE:
        .type           _ZN7cutlass13device_kernelIN5flash11enable_sm90INS1_16FlashAttnFwdSm90INS1_25CollectiveMainloopFwdSm90ILi2EN4cute5tupleIJNS5_1CILi1EEES8_S8_EEENS6_IJNS7_ILi128EEENS7_ILi96EEENS7_ILi192EEEEEELi192ENS_10bfloat16_tEfNS_4arch4Sm90ELb0ELb1ELb1ELb0ELb0ELb0ELb0ELb1ELb1ELb0ELb0ELb0EEENS1_21CollectiveEpilogueFwdINS6_IJSA_SC_SB_EEES9_SE_SG_Li256ELb0ELb0ELb0ELb0EEENS1_30DynamicPersistentTileSchedulerILi256ELi32ELb0ELb0ELb1EEEEEEEEEvNT_6ParamsE,@function
        .size           _ZN7cutlass13device_kernelIN5flash11enable_sm90INS1_16FlashAttnFwdSm90INS1_25CollectiveMainloopFwdSm90ILi2EN4cute5tupleIJNS5_1CILi1EEES8_S8_EEENS6_IJNS7_ILi128EEENS7_ILi96EEENS7_ILi192EEEEEELi192ENS_10bfloat16_tEfNS_4arch4Sm90ELb0ELb1ELb1ELb0ELb0ELb0ELb0ELb1ELb1ELb0ELb0ELb0EEENS1_21CollectiveEpilogueFwdINS6_IJSA_SC_SB_EEES9_SE_SG_Li256ELb0ELb0ELb0ELb0EEENS1_30DynamicPersistentTileSchedulerILi256ELi32ELb0ELb0ELb1EEEEEEEEEvNT_6ParamsE,(.L_x_12756 - _ZN7cutlass13device_kernelIN5flash11enable_sm90INS1_16FlashAttnFwdSm90INS1_25CollectiveMainloopFwdSm90ILi2EN4cute5tupleIJNS5_1CILi1EEES8_S8_EEENS6_IJNS7_ILi128EEENS7_ILi96EEENS7_ILi192EEEEEELi192ENS_10bfloat16_tEfNS_4arch4Sm90ELb0ELb1ELb1ELb0ELb0ELb0ELb0ELb1ELb1ELb0ELb0ELb0EEENS1_21CollectiveEpilogueFwdINS6_IJSA_SC_SB_EEES9_SE_SG_Li256ELb0ELb0ELb0ELb0EEENS1_30DynamicPersistentTileSchedulerILi256ELi32ELb0ELb0ELb1EEEEEEEEEvNT_6ParamsE)
        .other          _ZN7cutlass13device_kernelIN5flash11enable_sm90INS1_16FlashAttnFwdSm90INS1_25CollectiveMainloopFwdSm90ILi2EN4cute5tupleIJNS5_1CILi1EEES8_S8_EEENS6_IJNS7_ILi128EEENS7_ILi96EEENS7_ILi192EEEEEELi192ENS_10bfloat16_tEfNS_4arch4Sm90ELb0ELb1ELb1ELb0ELb0ELb0ELb0ELb1ELb1ELb0ELb0ELb0EEENS1_21CollectiveEpilogueFwdINS6_IJSA_SC_SB_EEES9_SE_SG_Li256ELb0ELb0ELb0ELb0EEENS1_30DynamicPersistentTileSchedulerILi256ELi32ELb0ELb0ELb1EEEEEEEEEvNT_6ParamsE,@"STO_CUDA_ENTRY STV_DEFAULT"
_ZN7cutlass13device_kernelIN5flash11enable_sm90INS1_16FlashAttnFwdSm90INS1_25CollectiveMainloopFwdSm90ILi2EN4cute5tupleIJNS5_1CILi1EEES8_S8_EEENS6_IJNS7_ILi128EEENS7_ILi96EEENS7_ILi192EEEEEELi192ENS_10bfloat16_tEfNS_4arch4Sm90ELb0ELb1ELb1ELb0ELb0ELb0ELb0ELb1ELb1ELb0ELb0ELb0EEENS1_21CollectiveEpilogueFwdINS6_IJSA_SC_SB_EEES9_SE_SG_Li256ELb0ELb0ELb0ELb0EEENS1_30DynamicPersistentTileSchedulerILi256ELi32ELb0ELb0ELb1EEEEEEEEEvNT_6ParamsE:
        /* <DEDUP_REMOVED lines=24> */
.L_x_3710:
[----:B------:R-:W-:Y:S05]  /*0180*/  BSYNC B0 ;  /* 0x0000000000007941 */ /* 0x000fea0003800000 */
.L_x_3709:
        /* <DEDUP_REMOVED lines=37> */
.L_x_3711:
        /* <DEDUP_REMOVED lines=22> */
.L_x_3712:
        /* <DEDUP_REMOVED lines=18> */
.L_x_3713:
        /* <DEDUP_REMOVED lines=22> */
.L_x_3714:
        /* <DEDUP_REMOVED lines=22> */
.L_x_3715:
[----:B-1----:R-:W-:Y:S01]  /*0920*/  UMOV UR4, 0x1 ;  /* 0x0000000100047882 */ /* 0x002fe20000000000 */
[----:B------:R-:W-:Y:S01]  /*0930*/  PLOP3.LUT P0, PT, PT, PT, UP0, 0x80, 0x0 ;  /* 0x000000000000781c */ /* 0x000fe20003f0f008 */
[----:B------:R-:W-:Y:S01]  /*0940*/  USEL UR4, UR4, 0x2, !UP0 ;  /* 0x0000000204047887 */ /* 0x000fe2000c000000 */
[----:B------:R-:W-:Y:S01]  /*0950*/  NOP ;  /* 0x0000000000007918 */ /* 0x000fe20000000000 */
[----:B------:R-:W-:-:S04]  /*0960*/  ULDC.64 UR60, c[0x0][0x208] ;  /* 0x00008200003c7ab9 */ /* 0x000fc80000000a00 */
[----:B------:R-:W-:-:S05]  /*0970*/  IMAD.U32 R2, RZ, RZ, UR4 ;  /* 0x00000004ff027e24 */ /* 0x000fca000f8e00ff */
[----:B------:R1:W-:Y:S01]  /*0980*/  STL [R1], R2 ;  /* 0x0000000201007387 */ /* 0x0003e20000100800 */
[----:B--23--:R-:W-:Y:S06]  /*0990*/  BAR.SYNC.DEFER_BLOCKING 0x0 ;  /* 0x0000000000007b1d */ /* 0x00cfec0000010000 */
[----:B------:R-:W-:Y:S05]  /*09a0*/  @!P0 BRA `(.L_x_3716) ;  /* 0x000000fc002c8947 */ /* 0x000fea0003800000 */
.L_x_3717:
        /* <DEDUP_REMOVED lines=19> */
[----:B----4-:R-:W-:Y:S01]  /*0ae0*/  UMOV UR5, UR6 ;  /* 0x0000000600057c82 */ /* 0x010fe20008000000 */
[----:B------:R-:W-:Y:S01]  /*0af0*/  IMAD.U32 R22, RZ, RZ, UR4 ;  /* 0x00000004ff167e24 */ /* 0x000fe2000f8e00ff */
[----:B------:R-:W-:Y:S01]  /*0b00*/  UMOV UR4, UR7 ;  /* 0x0000000700047c82 */ /* 0x000fe20008000000 */
[----:B-1----:R-:W-:Y:S02]  /*0b10*/  VIADD R206, R2, 0xffffff80 ;  /* 0xffffff8002ce7836 */ /* 0x002fe40000000000 */
[----:B------:R-:W-:Y:S01]  /*0b20*/  IMAD.U32 R23, RZ, RZ, UR5 ;  /* 0x00000005ff177e24 */ /* 0x000fe2000f8e00ff */
        /* <DEDUP_REMOVED lines=19> */
[----:B------:R-:W-:Y:S01]  /*0c60*/  SHF.R.S32.HI R203, RZ, 0x7, R0 ;  /* 0x00000007ffcb7819 */ /* 0x000fe20000011400 */
[----:B------:R-:W-:Y:S01]  /*0c70*/  IMAD.IADD R5, R206, 0x1, -R5 ;  /* 0x00000001ce057824 */ /* 0x000fe200078e0a05 */
[--C-:B------:R-:W-:Y:S02]  /*0c80*/  SHF.R.S32.HI R7, RZ, 0x2, R2.reuse ;  /* 0x00000002ff077819 */ /* 0x100fe40000011402 */
[----:B------:R-:W-:Y:S01]  /*0c90*/  SHF.R.S32.HI R8, RZ, 0x1f, R2 ;  /* 0x0000001fff087819 */ /* 0x000fe20000011402 */
[----:B------:R-:W-:Y:S01]  /*0ca0*/  IMAD R5, R204, 0x10, R5 ;  /* 0x00000010cc057824 */ /* 0x000fe200078e0205 */
[----:B------:R-:W-:Y:S02]  /*0cb0*/  LEA.HI R6, R6, R201, RZ, 0x5 ;  /* 0x000000c906067211 */ /* 0x000fe400078f28ff */
[----:B------:R-:W-:Y:S01]  /*0cc0*/  LEA.HI R8, R8, R7, RZ, 0x3 ;  /* 0x0000000708087211 */ /* 0x000fe200078f18ff */
[----:B------:R-:W-:Y:S01]  /*0cd0*/  IMAD R5, R5, 0x8, R4 ;  /* 0x0000000805057824 */ /* 0x000fe200078e0204 */
[----:B------:R-:W-:-:S02]  /*0ce0*/  LEA.HI R0, R0, R203, RZ, 0x1 ;  /* 0x000000cb00007211 */ /* 0x000fc400078f08ff */
[----:B------:R-:W-:Y:S01]  /*0cf0*/  LOP3.LUT R8, R8, 0xfffffff8, RZ, 0xc0, !PT ;  /* 0xfffffff808087812 */ /* 0x000fe200078ec0ff */
[----:B------:R-:W-:Y:S01]  /*0d00*/  IMAD.SHL.U32 R5, R5, 0x8, RZ ;  /* 0x0000000805057824 */ /* 0x000fe200078e00ff */
[----:B------:R-:W-:Y:S02]  /*0d10*/  LEA.HI R3, R3, R206, RZ, 0x3 ;  /* 0x000000ce03037211 */ /* 0x000fe400078f18ff */
[----:B------:R-:W-:Y:S01]  /*0d20*/  SHF.R.S32.HI R6, RZ, 0x5, R6 ;  /* 0x00000005ff067819 */ /* 0x000fe20000011406 */
[----:B------:R-:W-:Y:S01]  /*0d30*/  IMAD.WIDE R22, R5, 0x2, R22 ;  /* 0x0000000205167825 */ /* 0x000fe200078e0216 */
[----:B------:R-:W-:Y:S02]  /*0d40*/  LOP3.LUT R0, R0, 0x3fffffe, RZ, 0xc0, !PT ;  /* 0x03fffffe00007812 */ /* 0x000fe400078ec0ff */
[----:B------:R-:W-:Y:S01]  /*0d50*/  LOP3.LUT R5, R3, 0x1ffffff8, RZ, 0xc0, !PT ;  /* 0x1ffffff803057812 */ /* 0x000fe200078ec0ff */
[----:B------:R-:W-:Y:S01]  /*0d60*/  IMAD.IADD R7, R7, 0x1, -R8 ;  /* 0x0000000107077824 */ /* 0x000fe200078e0a08 */
[----:B------:R-:W-:Y:S01]  /*0d70*/  LOP3.LUT R16, R2, 0x7ffffffc, RZ, 0xc0, !PT ;  /* 0x7ffffffc02107812 */ /* 0x000fe200078ec0ff */
[----:B------:R-:W-:Y:S01]  /*0d80*/  IMAD.IADD R0, R203, 0x1, -R0 ;  /* 0x00000001cb007824 */ /* 0x000fe200078e0a00 */
[----:B------:R-:W-:Y:S01]  /*0d90*/  SHF.R.S32.HI R196, RZ, 0x3, R3 ;  /* 0x00000003ffc47819 */ /* 0x000fe20000011403 */
[----:B------:R-:W-:-:S02]  /*0da0*/  IMAD R7, R6, 0x10, R7 ;  /* 0x0000001006077824 */ /* 0x000fc400078e0207 */
[----:B------:R-:W-:Y:S02]  /*0db0*/  IMAD.IADD R5, R206, 0x1, -R5 ;  /* 0x00000001ce057824 */ /* 0x000fe400078e0a05 */
[----:B------:R-:W-:Y:S02]  /*0dc0*/  IMAD R202, R0, 0x40, R7 ;  /* 0x0000004000ca7824 */ /* 0x000fe400078e0207 */
[----:B------:R-:W-:Y:S02]  /*0dd0*/  IMAD.SHL.U32 R192, R5, 0x8, RZ ;  /* 0x0000000805c07824 */ /* 0x000fe400078e00ff */
[----:B------:R-:W-:-:S07]  /*0de0*/  IMAD.IADD R16, R201, 0x1, -R16 ;  /* 0x00000001c9107824 */ /* 0x000fce00078e0a10 */
.L_x_3810:
        /* <DEDUP_REMOVED lines=21> */
.L_x_3718:
        /* <DEDUP_REMOVED lines=8> */
.L_x_3719:
[----:B------:R-:W-:Y:S01]  /*0fc0*/  R2UR UR5, R198 ;  /* 0x00000000c60572ca */ /* 0x000fe200000e0000 */
[----:B------:R-:W1:Y:S01]  /*0fd0*/  LDC.64 R8, c[0x0][0x9e0] ;  /* 0x00027800ff087b82 */ /* 0x000e620000000a00 */
[----:B------:R-:W-:Y:S01]  /*0fe0*/  ULDC UR43, c[0x0][0xdb8] ;  /* 0x00036e00002b7ab9 */ /* 0x000fe20000000800 */
[----:B------:R-:W-:Y:S01]  /*0ff0*/  ULDC UR6, c[0x0][0xdac] ;  /* 0x00036b0000067ab9 */ /* 0x000fe20000000800 */
[----:B------:R-:W-:Y:S02]  /*1000*/  UISETP.NE.AND UP0, UPT, UR43, 0x1, UPT ;  /* 0x000000012b00788c */ /* 0x000fe4000bf05270 */
[----:B------:R-:W-:Y:S01]  /*1010*/  UIADD3 UR4, UR7, -UR4, URZ ;  /* 0x8000000407047290 */ /* 0x000fe2000fffe03f */
[----:B------:R-:W-:Y:S02]  /*1020*/  ULDC.64 UR10, c[0x0][0x3f8] ;  /* 0x0000fe00000a7ab9 */ /* 0x000fe40000000a00 */
[----:B------:R-:W2:Y:S01]  /*1030*/  LDC R17, c[0x0][0x404] ;  /* 0x00010100ff117b82 */ /* 0x000ea20000000800 */
[----:B------:R-:W-:Y:S01]  /*1040*/  ULDC UR7, c[0x0][0xdc4] ;  /* 0x0003710000077ab9 */ /* 0x000fe20000000800 */
[----:B------:R-:W-:Y:S01]  /*1050*/  ISETP.NE.U32.AND P0, PT, RZ, UR10, PT ;  /* 0x0000000aff007c0c */ /* 0x000fe2000bf05070 */
[----:B------:R-:W-:-:S02]  /*1060*/  UIMAD UR8, UR8, UR7, UR4 ;  /* 0x00000007080872a4 */ /* 0x000fc4000f8e0204 */
[----:B------:R-:W-:Y:S01]  /*1070*/  ULOP3.LUT UR5, URZ, UR5, URZ, 0x33, !UPT ;  /* 0x000000053f057292 */ /* 0x000fe2000f8e333f */
[----:B------:R-:W-:Y:S01]  /*1080*/  ISETP.NE.AND.EX P0, PT, RZ, UR11, PT, P0 ;  /* 0x0000000bff007c0c */ /* 0x000fe2000bf05300 */
[----:B------:R-:W-:Y:S01]  /*1090*/  @UP0 ULDC UR4, c[0x0][0xdbc] ;  /* 0x00036f0000040ab9 */ /* 0x000fe20000000800 */
[----:B------:R-:W3:Y:S01]  /*10a0*/  LDC R5, c[0x0][0x288] ;  /* 0x0000a200ff057b82 */ /* 0x000ee20000000800 */
[----:B------:R-:W-:Y:S01]  /*10b0*/  UIADD3 UR5, UR5, UR6, URZ ;  /* 0x0000000605057290 */ /* 0x000fe2000fffe03f */
[----:B------:R-:W-:Y:S02]  /*10c0*/  UMOV UR44, UR8 ;  /* 0x00000008002c7c82 */ /* 0x000fe40008000000 */
[----:B------:R-:W-:Y:S01]  /*10d0*/  @UP0 ULDC UR6, c[0x0][0xdc0] ;  /* 0x0003700000060ab9 */ /* 0x000fe20000000800 */
[----:B------:R-:W-:Y:S02]  /*10e0*/  USHF.L.U32 UR42, UR5, 0x7, URZ ;  /* 0x00000007052a7899 */ /* 0x000fe4000800063f */
[----:B------:R-:W-:Y:S01]  /*10f0*/  UIMAD.WIDE.U32 UR4, UR8, UR4, URZ ;  /* 0x00000004080472a5 */ /* 0x000fe2000f8e003f */
[----:B------:R-:W4:Y:S01]  /*1100*/  LDC R6, c[0x0][0x2e0] ;  /* 0x0000b800ff067b82 */ /* 0x000f220000000800 */
[----:B-1----:R-:W-:-:S02]  /*1110*/  ISETP.GE.AND P1, PT, R9, 0x1, PT ;  /* 0x000000010900780c */ /* 0x002fc40003f26270 */
[----:B------:R-:W-:Y:S01]  /*1120*/  IMAD.U32 R200, RZ, RZ, UR42 ;  /* 0x0000002affc87e24 */ /* 0x000fe2000f8e00ff */
[----:B------:R-:W-:Y:S01]  /*1130*/  @UP0 USHF.R.U32.HI UR44, URZ, UR6, UR5 ;  /* 0x000000063f2c0299 */ /* 0x000fe20008011605 */
[----:B--2---:R-:W-:-:S03]  /*1140*/  SEL R17, R17, 0x1, P0 ;  /* 0x0000000111117807 */ /* 0x004fc60000000000 */
[----:B------:R-:W-:-:S04]  /*1150*/  UIADD3 UR4, -UR44, URZ, URZ ;  /* 0x0000003f2c047290 */ /* 0x000fc8000fffe13f */
[----:B------:R-:W-:Y:S01]  /*1160*/  UIMAD UR43, UR43, UR4, UR8 ;  /* 0x000000042b2b72a4 */ /* 0x000fe2000f8e0208 */
[----:B---3--:R-:W-:-:S05]  /*1170*/  IADD3 R194, R200, 0x80, -R5 ;  /* 0x00000080c8c27810 */ /* 0x008fca0007ffe805 */
[CC--:B----4-:R-:W-:Y:S02]  /*1180*/  IMAD R194, R17.reuse, R6.reuse, R194 ;  /* 0x0000000611c27224 */ /* 0x0d0fe400078e02c2 */
[----:B------:R-:W-:Y:S02]  /*1190*/  IMAD R72, R17, R6, RZ ;  /* 0x0000000611487224 */ /* 0x000fe400078e02ff */
[----:B------:R-:W-:Y:S01]  /*11a0*/  IMAD.IADD R0, R194, 0x1, R8 ;  /* 0x00000001c2007824 */ /* 0x000fe200078e0208 */
[----:B------:R-:W-:Y:S06]  /*11b0*/  @!P1 BRA `(.L_x_3720) ;  /* 0x0000000000409947 */ /* 0x000fec0003800000 */
[C---:B------:R-:W-:Y:S01]  /*11c0*/  ISETP.GT.AND P0, PT, R194.reuse, RZ, PT ;  /* 0x000000ffc200720c */ /* 0x040fe20003f04270 */
[----:B------:R-:W-:-:S12]  /*11d0*/  VIADD R2, R194, 0xffffffff ;  /* 0xffffffffc2027836 */ /* 0x000fd80000000000 */
        /* <DEDUP_REMOVED lines=8> */
.L_x_3721:
[----:B------:R-:W-:-:S13]  /*1260*/  ISETP.NE.AND P0, PT, R9, 0x1, PT ;  /* 0x000000010900780c */ /* 0x000fda0003f05270 */
[----:B------:R-:W1:Y:S02]  /*1270*/  @P0 LDC.64 R10, c[0x0][0x9e8] ;  /* 0x00027a00ff0a0b82 */ /* 0x000e640000000a00 */
[----:B-1----:R-:W-:-:S05]  /*1280*/  @P0 IMAD.HI.U32 R4, R2, R10, RZ ;  /* 0x0000000a02040227 */ /* 0x002fca00078e00ff */
[----:B------:R-:W-:-:S07]  /*1290*/  @P0 SHF.R.U32.HI R2, RZ, R11, R4 ;  /* 0x0000000bff020219 */ /* 0x000fce0000011604 */
.L_x_3722:
[----:B------:R-:W-:-:S05]  /*12a0*/  IMAD R3, R2, R9, R9 ;  /* 0x0000000902037224 */ /* 0x000fca00078e0209 */
[----:B------:R-:W-:-:S07]  /*12b0*/  VIMNMX R0, R0, R3, PT ;  /* 0x0000000300007248 */ /* 0x000fce0003fe0100 */
.L_x_3720:
[----:B------:R-:W-:Y:S01]  /*12c0*/  VIADD R2, R0, 0x5f ;  /* 0x0000005f00027836 */ /* 0x000fe20000000000 */
[----:B------:R-:W-:Y:S01]  /*12d0*/  IADD3 R4, -R5, UR42, RZ ;  /* 0x0000002a05047c10 */ /* 0x000fe2000fffe1ff */
[----:B------:R-:W-:Y:S01]  /*12e0*/  IMAD R0, R17, R6, 0x5f ;  /* 0x0000005f11007424 */ /* 0x000fe200078e0206 */
[----:B------:R-:W-:Y:S01]  /*12f0*/  ULDC UR4, c[0x0][0x9dc] ;  /* 0x0002770000047ab9 */ /* 0x000fe20000000800 */
[----:B------:R-:W-:-:S04]  /*1300*/  IMAD.HI R2, R2, 0x2aaaaaab, RZ ;  /* 0x2aaaaaab02027827 */ /* 0x000fc800078e02ff */
[----:B------:R-:W-:Y:S01]  /*1310*/  IMAD.HI R0, R0, 0x2aaaaaab, RZ ;  /* 0x2aaaaaab00007827 */ /* 0x000fe200078e02ff */
[----:B------:R-:W-:-:S03]  /*1320*/  SHF.R.U32.HI R5, RZ, 0x1f, R2 ;  /* 0x0000001fff057819 */ /* 0x000fc60000011602 */
[----:B------:R-:W-:Y:S01]  /*1330*/  IMAD R4, R17, R6, R4 ;  /* 0x0000000611047224 */ /* 0x000fe200078e0204 */
[----:B------:R-:W-:Y:S02]  /*1340*/  SHF.R.U32.HI R3, RZ, 0x1f, R0 ;  /* 0x0000001fff037819 */ /* 0x000fe40000011600 */
[----:B------:R-:W-:Y:S01]  /*1350*/  LEA.HI.SX32 R2, R2, R5, 0x1c ;  /* 0x0000000502027211 */ /* 0x000fe200078fe2ff */
[----:B------:R-:W-:Y:S01]  /*1360*/  VIADD R6, R4, -UR4 ;  /* 0x8000000404067c36 */ /* 0x000fe20008000000 */
[----:B------:R-:W-:-:S04]  /*1370*/  LEA.HI.SX32 R3, R0, R3, 0x1c ;  /* 0x0000000300037211 */ /* 0x000fc800078fe2ff */
[----:B------:R-:W-:Y:S02]  /*1380*/  R2UR UR4, R6 ;  /* 0x00000000060472ca */ /* 0x000fe400000e0000 */
[----:B------:R-:W-:Y:S01]  /*1390*/  VIMNMX R19, R3, R2, PT ;  /* 0x0000000203137248 */ /* 0x000fe20003fe0100 */
[----:B------:R-:W-:-:S12]  /*13a0*/  @!P1 BRA `(.L_x_3723) ;  /* 0x0000000000449947 */ /* 0x000fd80003800000 */
        /* <DEDUP_REMOVED lines=9> */
.L_x_3724:
[----:B------:R-:W-:-:S13]  /*1440*/  ISETP.NE.AND P0, PT, R9, 0x1, PT ;  /* 0x000000010900780c */ /* 0x000fda0003f05270 */
[----:B------:R-:W1:Y:S02]  /*1450*/  @P0 LDC.64 R2, c[0x0][0x9e8] ;  /* 0x00027a00ff020b82 */ /* 0x000e640000000a00 */
[----:B-1----:R-:W-:-:S05]  /*1460*/  @P0 IMAD.HI.U32 R0, R4, R2, RZ ;  /* 0x0000000204000227 */ /* 0x002fca00078e00ff */
[----:B------:R-:W-:-:S07]  /*1470*/  @P0 SHF.R.U32.HI R4, RZ, R3, R0 ;  /* 0x00000003ff040219 */ /* 0x000fce0000011600 */
.L_x_3725:
[----:B------:R-:W-:-:S05]  /*1480*/  IMAD R4, R4, R9, RZ ;  /* 0x0000000904047224 */ /* 0x000fca00078e02ff */
[----:B------:R-:W-:-:S13]  /*1490*/  R2UR UR5, R4 ;  /* 0x00000000040572ca */ /* 0x000fda00000e0000 */
[----:B------:R-:W-:-:S04]  /*14a0*/  UISETP.LT.AND UP0, UPT, UR4, UR5, UPT ;  /* 0x000000050400728c */ /* 0x000fc8000bf01270 */
[----:B------:R-:W-:-:S12]  /*14b0*/  USEL UR4, UR4, UR5, !UP0 ;  /* 0x0000000504047287 */ /* 0x000fd8000c000000 */
.L_x_3723:
[----:B------:R-:W-:Y:S01]  /*14c0*/  UIMAD.WIDE UR4, UR4, 0x2aaaaaab, URZ ;  /* 0x2aaaaaab040478a5 */ /* 0x000fe2000f8e023f */
[----:B------:R-:W-:Y:S02]  /*14d0*/  PLOP3.LUT P0, PT, PT, PT, PT, 0x80, 0x0 ;  /* 0x000000000000781c */ /* 0x000fe40003f0f070 */
[----:B------:R-:W-:Y:S01]  /*14e0*/  CS2R R2, SRZ ;  /* 0x0000000000027805 */ /* 0x000fe2000001ff00 */
[----:B------:R-:W-:Y:S01]  /*14f0*/  IMAD.MOV.U32 R0, RZ, RZ, RZ ;  /* 0x000000ffff007224 */ /* 0x000fe200078e00ff */
[----:B------:R-:W-:Y:S01]  /*1500*/  USHF.R.U32.HI UR4, URZ, 0x1f, UR5 ;  /* 0x0000001f3f047899 */ /* 0x000fe20008011605 */
[----:B------:R-:W-:Y:S02]  /*1510*/  CS2R R118, SRZ ;  /* 0x0000000000767805 */ /* 0x000fe4000001ff00 */
[----:B------:R-:W-:Y:S02]  /*1520*/  CS2R R116, SRZ ;  /* 0x0000000000747805 */ /* 0x000fe4000001ff00 */
[----:B------:R-:W-:Y:S01]  /*1530*/  CS2R R114, SRZ ;  /* 0x0000000000727805 */ /* 0x000fe2000001ff00 */
[----:B------:R-:W-:Y:S01]  /*1540*/  ULEA.HI.SX32 UR4, UR5, UR4, 0x1c ;  /* 0x0000000405047291 */ /* 0x000fe2000f8fe23f */
        /* <DEDUP_REMOVED lines=43> */
[----:B------:R-:W-:Y:S01]  /*1800*/  CS2R R36, SRZ ;  /* 0x0000000000247805 */ /* 0x000fe2000001ff00 */
[----:B------:R-:W-:Y:S01]  /*1810*/  IMAD.MOV.U32 R126, RZ, RZ, RZ ;  /* 0x000000ffff7e7224 */ /* 0x000fe200078e00ff */
[----:B------:R-:W-:Y:S01]  /*1820*/  CS2R R32, SRZ ;  /* 0x0000000000207805 */ /* 0x000fe2000001ff00 */
[----:B------:R-:W-:Y:S01]  /*1830*/  IMAD.MOV.U32 R120, RZ, RZ, RZ ;  /* 0x000000ffff787224 */ /* 0x000fe200078e00ff */
[----:B------:R-:W-:Y:S01]  /*1840*/  CS2R R6, SRZ ;  /* 0x0000000000067805 */ /* 0x000fe2000001ff00 */
[----:B------:R-:W-:Y:S02]  /*1850*/  IMAD.MOV.U32 R25, RZ, RZ, RZ ;  /* 0x000000ffff197224 */ /* 0x000fe400078e00ff */
[----:B------:R-:W-:-:S02]  /*1860*/  IMAD.MOV.U32 R27, RZ, RZ, RZ ;  /* 0x000000ffff1b7224 */ /* 0x000fc400078e00ff */
        /* <DEDUP_REMOVED lines=27> */
[----:B-1----:R-:W-:-:S07]  /*1a20*/  IMAD.MOV.U32 R13, RZ, RZ, RZ ;  /* 0x000000ffff0d7224 */ /* 0x002fce00078e00ff */
[----:B------:R-:W-:-:S07]  /*1a30*/  LEPC R20, `(.L_x_3727) ;  /* 0x000000001014794e */ /* 0x000fce0000000000 */
[----:B--2---:R-:W-:Y:S05]  /*1a40*/  CALL.ABS.NOINC R2 ;  /* 0x0000000002007343 */ /* 0x004fea0003c00000 */
.L_x_3727:
        /* <DEDUP_REMOVED lines=11> */
.L_x_3875:
[----:B------:R-:W-:Y:S05]  /*1b00*/  @!P0 BRA `(.L_x_3729) ;  /* 0x0000000000048947 */ /* 0x000fea0003800000 */
[----:B------:R-:W-:Y:S01]  /*1b10*/  BPT.TRAP 0x1 ;  /* 0x000000040000795c */ /* 0x000fe20000300000 */
.L_x_3729:
[----:B------:R-:W-:Y:S02]  /*1b20*/  IMAD.U32 R5, RZ, RZ, UR36 ;  /* 0x00000024ff057e24 */ /* 0x000fe4000f8e00ff */
[----:B-1----:R-:W-:-:S03]  /*1b30*/  IMAD.U32 R0, RZ, RZ, UR39 ;  /* 0x00000027ff007e24 */ /* 0x002fc6000f8e00ff */
[----:B------:R-:W-:Y:S02]  /*1b40*/  LEA R5, R5, UR37, 0x3 ;  /* 0x0000002505057c11 */ /* 0x000fe4000f8e18ff */
[----:B------:R-:W-:-:S04]  /*1b50*/  SHF.L.U32 R0, R0, 0x1f, RZ ;  /* 0x0000001f00007819 */ /* 0x000fc800000006ff */
[----:B------:R1:W2:Y:S01]  /*1b60*/  SYNCS.PHASECHK.TRANS64.TRYWAIT P1, [R5+URZ+0x30830], R0 ;  /* 0x03083000050075a7 */ /* 0x0002a2000802017f */
[----:B------:R-:W-:Y:S05]  /*1b70*/  @!P0 BRA `(.L_x_3730) ;  /* 0x0000000000048947 */ /* 0x000fea0003800000 */
[----:B------:R-:W-:Y:S01]  /*1b80*/  BPT.TRAP 0x1 ;  /* 0x000000040000795c */ /* 0x000fe20000300000 */
.L_x_3730:
[----:B------:R-:W3:Y:S01]  /*1b90*/  S2R R2, SR_TID.X ;  /* 0x0000000000027919 */ /* 0x000ee20000002100 */
[----:B------:R-:W-:Y:S02]  /*1ba0*/  LOP3.LUT R195, R195, 0xfff7ffff, RZ, 0xc0, !PT ;  /* 0xfff7ffffc3c37812 */ /* 0x000fe400078ec0ff */
[----:B---3--:R-:W-:-:S13]  /*1bb0*/  LOP3.LUT P2, RZ, R2, 0x7f, RZ, 0xc0, !PT ;  /* 0x0000007f02ff7812 */ /* 0x008fda000784c0ff */
[----:B------:R-:W-:Y:S01]  /*1bc0*/  @P2 LOP3.LUT R195, R195, 0x80000, RZ, 0xfc, !PT ;  /* 0x00080000c3c32812 */ /* 0x000fe200078efcff */
[----:B--2---:R-:W-:Y:S06]  /*1bd0*/  @P1 BRA `(.L_x_3731) ;  /* 0x0000000000081947 */ /* 0x004fec0003800000 */
[----:B------:R-:W2:Y:S02]  /*1be0*/  SYNCS.PHASECHK.TRANS64.TRYWAIT P1, [R5+URZ+0x30830], R0 ;  /* 0x03083000050075a7 */ /* 0x000ea4000802017f */
[----:B--2---:R-:W-:Y:S05]  /*1bf0*/  @!P1 BRA `(.L_x_3732) ;  /* 0x0000012000089947 */ /* 0x004fea0003800000 */
.L_x_3731:
        /* <DEDUP_REMOVED lines=10> */
[----:B------:R-:W3:Y:S01]  /*1ca0*/  S2R R6, SR_TID.X ;  /* 0x0000000000067919 */ /* 0x000ee20000002100 */
[----:B------:R-:W-:Y:S01]  /*1cb0*/  UMOV UR17, 0x40000040 ;  /* 0x4000004000117882 */ /* 0x000fe20000000000 */
[----:B------:R-:W-:Y:S01]  /*1cc0*/  UMOV UR19, 0x40000040 ;  /* 0x4000004000137882 */ /* 0x000fe20000000000 */
[----:B------:R-:W-:Y:S01]  /*1cd0*/  ULOP3.LUT UR38, UR4, 0x10000, URZ, 0xfc, !UPT ;  /* 0x0001000004267892 */ /* 0x000fe2000f8efc3f */
[----:B------:R-:W4:Y:S01]  /*1ce0*/  LDC R15, c[0x0][0x288] ;  /* 0x0000a200ff0f7b82 */ /* 0x000f220000000800 */
[----:B------:R-:W-:-:S02]  /*1cf0*/  ULOP3.LUT UR4, UR40, 0x10000, URZ, 0xfc, !UPT ;  /* 0x0001000028047892 */ /* 0x000fc4000f8efc3f */
[----:B------:R-:W-:Y:S02]  /*1d00*/  UIMAD UR5, UR36, 0x900, UR38 ;  /* 0x00000900240578a4 */ /* 0x000fe4000f8e0226 */
[----:B------:R-:W-:Y:S02]  /*1d10*/  UIADD3 UR6, UR4, 0x2, URZ ;  /* 0x0000000204067890 */ /* 0x000fe4000fffe03f */
[----:B------:R-:W-:Y:S01]  /*1d20*/  UIADD3 UR7, UR5, 0x2, URZ ;  /* 0x0000000205077890 */ /* 0x000fe2000fffe03f */
[----:B------:R-:W5:Y:S01]  /*1d30*/  LDC R104, c[0x0][0x2e0] ;  /* 0x0000b800ff687b82 */ /* 0x000f620000000800 */
[----:B------:R-:W-:Y:S01]  /*1d40*/  UMOV UR8, UR4 ;  /* 0x0000000400087c82 */ /* 0x000fe20008000000 */
[----:B------:R-:W-:Y:S01]  /*1d50*/  UMOV UR10, UR5 ;  /* 0x00000005000a7c82 */ /* 0x000fe20008000000 */
[----:B------:R-:W-:Y:S01]  /*1d60*/  IMAD.U32 R12, RZ, RZ, UR8 ;  /* 0x00000008ff0c7e24 */ /* 0x000fe2000f8e00ff */
[----:B------:R-:W-:Y:S01]  /*1d70*/  HGMMA.64x96x16.F32.BF16 R24, gdesc[UR8], RZ, !UPT, gsb0 ;  /* 0x01600000081879f0 */ /* 0x000fe2000c0018ff */
        /* <DEDUP_REMOVED lines=11> */
[----:B------:R-:W-:Y:S01]  /*1e30*/  UIADD3 UR18, UR5, 0x302, URZ ;  /* 0x0000030205127890 */ /* 0x000fe2000fffe03f */
[----:B---3--:R-:W-:Y:S01]  /*1e40*/  LOP3.LUT P1, RZ, R6, 0x7f, RZ, 0xc0, !PT ;  /* 0x0000007f06ff7812 */ /* 0x008fe2000782c0ff */
[----:B------:R-:W-:Y:S01]  /*1e50*/  UIADD3 UR20, UR4, 0x404, URZ ;  /* 0x0000040404147890 */ /* 0x000fe2000fffe03f */
[----:B------:R-:W-:Y:S01]  /*1e60*/  IMAD R6, R19, -0x60, R72 ;  /* 0xffffffa013067824 */ /* 0x000fe200078e0248 */
        /* <DEDUP_REMOVED lines=8> */
[----:B-12---:R-:W-:Y:S01]  /*1ef0*/  @!P1 VIADD R5, R5, 0x30840 ;  /* 0x0003084005059836 */ /* 0x006fe20000000000 */
[----:B------:R-:W-:Y:S01]  /*1f00*/  UIADD3 UR30, UR5, 0x600, URZ ;  /* 0x00000600051e7890 */ /* 0x000fe2000fffe03f */
[----:B------:R-:W-:Y:S01]  /*1f10*/  UMOV UR29, 0x40000040 ;  /* 0x40000040001d7882 */ /* 0x000fe20000000000 */
[----:B------:R-:W-:Y:S01]  /*1f20*/  UMOV UR31, 0x40000040 ;  /* 0x40000040001f7882 */ /* 0x000fe20000000000 */
[----:B------:R-:W-:Y:S01]  /*1f30*/  UIADD3 UR32, UR4, 0x802, URZ ;  /* 0x0000080204207890 */ /* 0x000fe2000fffe03f */
[----:B------:R-:W-:Y:S01]  /*1f40*/  @!P1 PRMT R5, RZ, 0x654, R5 ;  /* 0x00000654ff059816 */ /* 0x000fe20000000005 */
        /* <DEDUP_REMOVED lines=11> */
[----:B------:R-:W-:Y:S02]  /*2000*/  WARPGROUP.DEPBAR.LE gsb0, 0x0 ;  /* 0x00008000000079c5 */ /* 0x000fe40000010000 */
[----:B------:R-:W-:-:S06]  /*2010*/  WARPGROUP.ARRIVE ;  /* 0x00000000000079c5 */ /* 0x000fcc0000000000 */
[----:B------:R-:W-:Y:S01]  /*2020*/  HGMMA.64x96x16.F32.BF16 R24, gdesc[UR8], R24, gsb0 ;  /* 0x01600000081879f0 */ /* 0x000fe20008001818 */
[----:B------:R-:W-:Y:S01]  /*2030*/  UMOV UR8, UR6 ;  /* 0x0000000600087c82 */ /* 0x000fe20008000000 */
[----:B------:R-:W-:Y:S01]  /*2040*/  UMOV UR9, 0x40000040 ;  /* 0x4000004000097882 */ /* 0x000fe20000000000 */
[----:B------:R-:W-:Y:S01]  /*2050*/  UMOV UR10, UR7 ;  /* 0x00000007000a7c82 */ /* 0x000fe20008000000 */
[----:B------:R-:W-:Y:S01]  /*2060*/  UMOV UR11, 0x40000040 ;  /* 0x40000040000b7882 */ /* 0x000fe20000000000 */
[----:B------:R-:W-:Y:S01]  /*2070*/  IMAD.U32 R8, RZ, RZ, UR8 ;  /* 0x00000008ff087e24 */ /* 0x000fe2000f8e00ff */
[----:B------:R-:W-:Y:S01]  /*2080*/  ULDC.64 UR6, c[0x0][0x9d8] ;  /* 0x0002760000067ab9 */ /* 0x000fe20000000a00 */
[----:B------:R-:W-:Y:S01]  /*2090*/  IMAD.U32 R9, RZ, RZ, UR9 ;  /* 0x00000009ff097e24 */ /* 0x000fe2000f8e00ff */
[----:B------:R-:W-:Y:S01]  /*20a0*/  ULOP3.LUT UR45, URZ, UR7, URZ, 0x33, !UPT ;  /* 0x000000073f2d7292 */ /* 0x000fe2000f8e333f */
[----:B------:R-:W-:Y:S02]  /*20b0*/  WARPGROUP.DEPBAR.LE gsb0, 0x0 ;  /* 0x00008000000079c5 */ /* 0x000fe40000010000 */
[----:B------:R-:W-:-:S06]  /*20c0*/  WARPGROUP.ARRIVE ;  /* 0x00000000000079c5 */ /* 0x000fcc0000000000 */
[----:B------:R-:W-:Y:S01]  /*20d0*/  HGMMA.64x96x16.F32.BF16 R24, gdesc[UR8], R24, gsb0 ;  /* 0x01600000081879f0 */ /* 0x000fe20008001818 */
[----:B------:R-:W-:Y:S02]  /*20e0*/  UIADD3 UR8, UR4, 0x6, URZ ;  /* 0x0000000604087890 */ /* 0x000fe4000fffe03f */
[----:B------:R-:W-:Y:S01]  /*20f0*/  UIADD3 UR10, UR5, 0x6, URZ ;  /* 0x00000006050a7890 */ /* 0x000fe2000fffe03f */
[----:B------:R-:W-:Y:S01]  /*2100*/  UMOV UR9, 0x40000040 ;  /* 0x4000004000097882 */ /* 0x000fe20000000000 */
[----:B------:R-:W-:Y:S01]  /*2110*/  UMOV UR11, 0x40000040 ;  /* 0x40000040000b7882 */ /* 0x000fe20000000000 */
[----:B------:R-:W-:Y:S02]  /*2120*/  ULDC.64 UR4, c[0x0][0x9e0] ;  /* 0x0002780000047ab9 */ /* 0x000fe40000000a00 */
[----:B------:R-:W-:Y:S01]  /*2130*/  UISETP.GE.AND UP0, UPT, UR5, 0x1, UPT ;  /* 0x000000010500788c */ /* 0x000fe2000bf06270 */
[----:B------:R-:W-:Y:S02]  /*2140*/  WARPGROUP.DEPBAR.LE gsb0, 0x0 ;  /* 0x00008000000079c5 */ /* 0x000fe40000010000 */
[----:B------:R-:W-:-:S06]  /*2150*/  WARPGROUP.ARRIVE ;  /* 0x00000000000079c5 */ /* 0x000fcc0000000000 */
[----:B------:R-:W-:Y:S03]  /*2160*/  HGMMA.64x96x16.F32.BF16 R24, gdesc[UR8], R24, gsb0 ;  /* 0x01600000081879f0 */ /* 0x000fe60008001818 */
        /* <DEDUP_REMOVED lines=64> */
[----:B-1----:R-:W-:Y:S01]  /*2570*/  FMUL.FTZ R24, R71, UR6 ;  /* 0x0000000647187c20 */ /* 0x002fe20008410000 */
[----:B------:R-:W-:-:S02]  /*2580*/  IMAD.MOV.U32 R26, RZ, RZ, -0x60 ;  /* 0xffffffa0ff1a7424 */ /* 0x000fc400078e00ff */
[----:B------:R-:W-:Y:S01]  /*2590*/  FMUL.FTZ R51, R51, UR6 ;  /* 0x0000000633337c20 */ /* 0x000fe20008410000 */
[----:B------:R-:W-:Y:S01]  /*25a0*/  FMUL.FTZ R55, R55, UR6 ;  /* 0x0000000637377c20 */ /* 0x000fe20008410000 */
[----:B------:R-:W-:Y:S01]  /*25b0*/  FMUL.FTZ R59, R59, UR6 ;  /* 0x000000063b3b7c20 */ /* 0x000fe20008410000 */
[----:B------:R-:W-:Y:S01]  /*25c0*/  FMUL.FTZ R61, R61, UR6 ;  /* 0x000000063d3d7c20 */ /* 0x000fe20008410000 */
[----:B------:R-:W-:Y:S01]  /*25d0*/  FMUL.FTZ R65, R65, UR6 ;  /* 0x0000000641417c20 */ /* 0x000fe20008410000 */
[----:B------:R4:W-:Y:S01]  /*25e0*/  @!P1 SYNCS.ARRIVE.TRANS64.RED.A1T0 RZ, [R5+URZ], RZ ;  /* 0x000000ff05ff99a7 */ /* 0x0009e2000810043f */
[----:B------:R-:W-:Y:S01]  /*25f0*/  PLOP3.LUT P1, PT, PT, PT, UP0, 0x40, 0x0 ;  /* 0x000000000000781c */ /* 0x000fe20003f2e808 */
[----:B------:R-:W1:Y:S01]  /*2600*/  MUFU.TANH R73, R31 ;  /* 0x0000001f00497308 */ /* 0x000e620000002400 */
[----:B------:R-:W-:Y:S02]  /*2610*/  IMAD R26, R19, R26, 0x60 ;  /* 0x00000060131a7424 */ /* 0x000fe400078e021a */
[----:B------:R-:W-:Y:S01]  /*2620*/  FMUL.FTZ R30, R30, UR6 ;  /* 0x000000061e1e7c20 */ /* 0x000fe20008410000 */
[----:B------:R-:W-:Y:S01]  /*2630*/  FMUL.FTZ R39, R39, UR6 ;  /* 0x0000000627277c20 */ /* 0x000fe20008410000 */
[----:B------:R-:W-:Y:S01]  /*2640*/  FMUL.FTZ R43, R43, UR6 ;  /* 0x000000062b2b7c20 */ /* 0x000fe20008410000 */
[----:B-----5:R-:W-:Y:S01]  /*2650*/  IMAD R7, R17, R104, R26 ;  /* 0x0000006811077224 */ /* 0x020fe200078e021a */
[----:B----4-:R-:W-:Y:S01]  /*2660*/  IADD3 R5, -R15, 0x61, R6 ;  /* 0x000000610f057810 */ /* 0x010fe20007ffe106 */
[----:B------:R-:W-:Y:S01]  /*2670*/  FMUL.FTZ R47, R47, UR6 ;  /* 0x000000062f2f7c20 */ /* 0x000fe20008410000 */
[----:B------:R-:W3:Y:S03]  /*2680*/  MUFU.TANH R74, R35 ;  /* 0x00000023004a7308 */ /* 0x000ee60000002400 */
[----:B------:R-:W-:-:S02]  /*2690*/  IMAD R6, R16, -0x2, R5 ;  /* 0xfffffffe10067824 */ /* 0x000fc400078e0205 */
[----:B------:R-:W-:-:S03]  /*26a0*/  VIADD R5, R202, UR42 ;  /* 0x0000002aca057c36 */ /* 0x000fc60008000000 */
        /* <DEDUP_REMOVED lines=45> */
[----:B--2---:R-:W-:-:S07]  /*2980*/  VIADD R39, R6, UR4 ;  /* 0x0000000406277c36 */ /* 0x004fce0008000000 */
[----:B------:R2:W1:Y:S01]  /*2990*/  MUFU.TANH R77, R47 ;  /* 0x0000002f004d7308 */ /* 0x0004620000002400 */
[----:B-----5:R-:W-:Y:S01]  /*29a0*/  VIADD R43, R6, UR45 ;  /* 0x0000002d062b7c36 */ /* 0x020fe20008000000 */
[----:B------:R-:W-:-:S03]  /*29b0*/  VIADDMNMX R6, R5, R39, R30, PT ;  /* 0x0000002705067246 */ /* 0x000fc6000380011e */
[----:B------:R-:W-:Y:S02]  /*29c0*/  IMAD.IADD R7, R43, 0x1, R5 ;  /* 0x000000012b077824 */ /* 0x000fe400078e0205 */
[----:B--2---:R-:W-:Y:S01]  /*29d0*/  IMAD R47, R16, -0x2, R26 ;  /* 0xfffffffe102f7824 */ /* 0x004fe200078e021a */
[----:B---34-:R-:W-:Y:S06]  /*29e0*/  @P1 BRA `(.L_x_3733) ;  /* 0x0000000000581947 */ /* 0x018fec0003800000 */
[----:B------:R-:W-:Y:S01]  /*29f0*/  IMAD R18, R17, R104, R5 ;  /* 0x0000006811127224 */ /* 0x000fe200078e0205 */
        /* <DEDUP_REMOVED lines=12> */
.L_x_3735:
[----:B------:R-:W-:-:S06]  /*2ac0*/  UISETP.NE.AND UP1, UPT, UR5, 0x1, UPT ;  /* 0x000000010500788c */ /* 0x000fcc000bf25270 */
[----:B------:R-:W-:-:S05]  /*2ad0*/  PLOP3.LUT P1, PT, PT, PT, UP1, 0x80, 0x0 ;  /* 0x000000000000781c */ /* 0x000fca0003f2f018 */
[----:B------:R-:W-:-:S08]  /*2ae0*/  @UP1 ULDC.64 UR6, c[0x0][0x9e8] ;  /* 0x00027a0000061ab9 */ /* 0x000fd00000000a00 */
[----:B------:R-:W-:-:S05]  /*2af0*/  @P1 IMAD.HI.U32 R51, R18, UR6, RZ ;  /* 0x0000000612331c27 */ /* 0x000fca000f8e00ff */
[----:B------:R-:W-:-:S07]  /*2b00*/  @P1 SHF.R.U32.HI R18, RZ, UR7, R51 ;  /* 0x00000007ff121c19 */ /* 0x000fce0008011633 */
.L_x_3736:
[----:B------:R-:W-:Y:S05]  /*2b10*/  BSYNC B0 ;  /* 0x0000000000007941 */ /* 0x000fea0003800000 */
.L_x_3734:
[----:B------:R-:W-:-:S05]  /*2b20*/  IMAD R18, R18, UR5, R47 ;  /* 0x0000000512127c24 */ /* 0x000fca000f8e022f */
[----:B------:R-:W-:Y:S02]  /*2b30*/  VIMNMX R7, R7, R18, !PT ;  /* 0x0000001207077248 */ /* 0x000fe40007fe0100 */
[----:B------:R-:W-:-:S07]  /*2b40*/  VIADDMNMX R6, R18, UR5, R6, PT ;  /* 0x0000000512067c46 */ /* 0x000fce000b800106 */
.L_x_3733:
        /* <DEDUP_REMOVED lines=11> */
[----:B-1----:R-:W-:-:S02]  /*2c00*/  FSEL R82, R29, -INF , !P3 ;  /* 0xff8000001d527808 */ /* 0x002fc40005800000 */
        /* <DEDUP_REMOVED lines=84> */
[----:B------:R-:W-:Y:S02]  /*3150*/  P2R R55, PR, RZ, 0x20 ;  /* 0x00000020ff377803 */ /* 0x000fe40000000000 */
[----:B------:R-:W-:Y:S02]  /*3160*/  FSEL R33, R64, -INF , !P3 ;  /* 0xff80000040217808 */ /* 0x000fe40005800000 */
[C---:B------:R-:W-:Y:S02]  /*3170*/  ISETP.GE.AND P3, PT, R26.reuse, 0x52, PT ;  /* 0x000000521a00780c */ /* 0x040fe40003f66270 */
[----:B------:R-:W-:Y:S02]  /*3180*/  ISETP.GE.AND P6, PT, R26, 0x1, PT ;  /* 0x000000011a00780c */ /* 0x000fe40003fc6270 */
[----:B------:R-:W-:-:S04]  /*3190*/  ISETP.GT.AND P4, PT, R7, 0x51, !P3 ;  /* 0x000000510700780c */ /* 0x000fc80005f84270 */
[----:B------:R-:W-:-:S04]  /*31a0*/  ISETP.LT.OR P4, PT, R6, 0x52, P4 ;  /* 0x000000520600780c */ /* 0x000fc80002781670 */
[----:B------:R-:W-:Y:S02]  /*31b0*/  FSEL R31, R31, -INF , !P4 ;  /* 0xff8000001f1f7808 */ /* 0x000fe40006000000 */
[----:B------:R-:W-:-:S04]  /*31c0*/  ISETP.GE.AND P4, PT, R26, 0x59, PT ;  /* 0x000000591a00780c */ /* 0x000fc80003f86270 */
[----:B------:R-:W-:-:S04]  /*31d0*/  ISETP.GT.AND P5, PT, R7, 0x58, !P4 ;  /* 0x000000580700780c */ /* 0x000fc800067a4270 */
[----:B------:R-:W-:-:S04]  /*31e0*/  ISETP.LT.OR P5, PT, R6, 0x59, P5 ;  /* 0x000000590600780c */ /* 0x000fc80002fa1670 */
[----:B------:R-:W-:Y:S02]  /*31f0*/  FSEL R25, R68, -INF , !P5 ;  /* 0xff80000044197808 */ /* 0x000fe40006800000 */
[----:B------:R-:W-:-:S04]  /*3200*/  ISETP.GT.AND P5, PT, R7, RZ, !P6 ;  /* 0x000000ff0700720c */ /* 0x000fc800077a4270 */
[----:B------:R-:W-:-:S04]  /*3210*/  ISETP.LT.OR P5, PT, R6, 0x1, P5 ;  /* 0x000000010600780c */ /* 0x000fc80002fa1670 */
[----:B------:R-:W-:Y:S02]  /*3220*/  FSEL R36, R21, -INF , !P5 ;  /* 0xff80000015247808 */ /* 0x000fe40006800000 */
[----:B------:R-:W-:-:S04]  /*3230*/  ISETP.GE.AND P5, PT, R26, 0x5a, PT ;  /* 0x0000005a1a00780c */ /* 0x000fc80003fa6270 */
[----:B------:R-:W-:Y:S02]  /*3240*/  P2R R64, PR, RZ, 0x20 ;  /* 0x00000020ff407803 */ /* 0x000fe40000000000 */
[----:B------:R-:W-:-:S04]  /*3250*/  ISETP.GT.AND P5, PT, R7, 0x59, !P5 ;  /* 0x000000590700780c */ /* 0x000fc80006fa4270 */
[----:B------:R-:W-:Y:S01]  /*3260*/  ISETP.LT.OR P5, PT, R6, 0x5a, P5 ;  /* 0x0000005a0600780c */ /* 0x000fe20002fa1670 */
[----:B------:R-:W-:-:S03]  /*3270*/  VIADD R6, R5, 0x8 ;  /* 0x0000000805067836 */ /* 0x000fc60000000000 */
[----:B------:R-:W-:Y:S01]  /*3280*/  FSEL R29, R69, -INF , !P5 ;  /* 0xff800000451d7808 */ /* 0x000fe20006800000 */
[----:B------:R-:W-:Y:S01]  /*3290*/  IMAD.IADD R28, R43, 0x1, R6 ;  /* 0x000000012b1c7824 */ /* 0x000fe200078e0206 */
[----:B------:R-:W-:Y:S02]  /*32a0*/  PLOP3.LUT P5, PT, PT, PT, UP0, 0x40, 0x0 ;  /* 0x000000000000781c */ /* 0x000fe40003fae808 */
[----:B------:R-:W-:-:S11]  /*32b0*/  VIADDMNMX R26, R6, R39, R30, PT ;  /* 0x00000027061a7246 */ /* 0x000fd6000380011e */
[----:B------:R-:W-:Y:S05]  /*32c0*/  @P5 BRA `(.L_x_3737) ;  /* 0x0000000000605947 */ /* 0x000fea0003800000 */
        /* <DEDUP_REMOVED lines=14> */
.L_x_3739:
[----:B------:R-:W-:-:S06]  /*33b0*/  UISETP.NE.AND UP1, UPT, UR5, 0x1, UPT ;  /* 0x000000010500788c */ /* 0x000fcc000bf25270 */
[----:B------:R-:W-:-:S05]  /*33c0*/  PLOP3.LUT P5, PT, PT, PT, UP1, 0x80, 0x0 ;  /* 0x000000000000781c */ /* 0x000fca0003faf018 */
[----:B------:R-:W-:-:S08]  /*33d0*/  @UP1 ULDC.64 UR6, c[0x0][0x9e8] ;  /* 0x00027a0000061ab9 */ /* 0x000fd00000000a00 */
[----:B------:R-:W-:Y:S01]  /*33e0*/  @P5 IMAD.HI.U32 R7, R18, UR6, RZ ;  /* 0x0000000612075c27 */ /* 0x000fe2000f8e00ff */
[----:B------:R-:W-:-:S13]  /*33f0*/  PLOP3.LUT P5, PT, PT, PT, UP1, 0x80, 0x0 ;  /* 0x000000000000781c */ /* 0x000fda0003faf018 */
[----:B------:R-:W-:-:S07]  /*3400*/  @P5 SHF.R.U32.HI R18, RZ, UR7, R7 ;  /* 0x00000007ff125c19 */ /* 0x000fce0008011607 */
.L_x_3740:
[----:B------:R-:W-:Y:S05]  /*3410*/  BSYNC B0 ;  /* 0x0000000000007941 */ /* 0x000fea0003800000 */
.L_x_3738:
[----:B------:R-:W-:-:S05]  /*3420*/  IMAD R7, R18, UR5, R47 ;  /* 0x0000000512077c24 */ /* 0x000fca000f8e022f */
[----:B------:R-:W-:Y:S02]  /*3430*/  VIMNMX R28, R28, R7, !PT ;  /* 0x000000071c1c7248 */ /* 0x000fe40007fe0100 */
[----:B------:R-:W-:-:S07]  /*3440*/  VIADDMNMX R26, R7, UR5, R26, PT ;  /* 0x00000005071a7c46 */ /* 0x000fce000b80011a */
.L_x_3737:
[C---:B------:R-:W-:Y:S01]  /*3450*/  ISETP.GT.AND P1, PT, R28.reuse, 0x1, !P1 ;  /* 0x000000011c00780c */ /* 0x040fe20004f24270 */
[----:B------:R-:W-:Y:S01]  /*3460*/  ULDC UR6, c[0x0][0x988] ;  /* 0x0002620000067ab9 */ /* 0x000fe20000000800 */
[----:B------:R-:W-:Y:S01]  /*3470*/  ISETP.GT.AND P2, PT, R28, 0x8, !P2 ;  /* 0x000000081c00780c */ /* 0x000fe20005744270 */
[----:B------:R-:W-:Y:S01]  /*3480*/  IMAD.U32 R18, RZ, RZ, UR6 ;  /* 0x00000006ff127e24 */ /* 0x000fe2000f8e00ff */
[----:B------:R-:W-:Y:S01]  /*3490*/  ISETP.LT.OR P1, PT, R26, 0x2, P1 ;  /* 0x000000021a00780c */ /* 0x000fe20000f21670 */
[----:B------:R-:W-:Y:S01]  /*34a0*/  IMAD.IADD R15, R72, 0x1, -R15 ;  /* 0x00000001480f7824 */ /* 0x000fe200078e0a0f */
[----:B------:R-:W-:Y:S01]  /*34b0*/  ISETP.LT.OR P2, PT, R26, 0x9, P2 ;  /* 0x000000091a00780c */ /* 0x000fe20001741670 */
[----:B------:R-:W-:Y:S01]  /*34c0*/  VIADD R19, R19, 0xfffffffe ;  /* 0xfffffffe13137836 */ /* 0x000fe20000000000 */
[----:B------:R-:W-:Y:S02]  /*34d0*/  FSEL R30, R4, -INF , !P1 ;  /* 0xff800000041e7808 */ /* 0x000fe40004800000 */
[----:B------:R-:W-:-:S02]  /*34e0*/  ISETP.NE.AND P1, PT, R51, RZ, PT ;  /* 0x000000ff3300720c */ /* 0x000fc40003f25270 */
[----:B------:R-:W-:Y:S02]  /*34f0*/  FSEL R39, R27, -INF , !P2 ;  /* 0xff8000001b277808 */ /* 0x000fe40005000000 */
[----:B------:R-:W-:Y:S02]  /*3500*/  ISETP.GT.AND P1, PT, R28, 0x9, !P1 ;  /* 0x000000091c00780c */ /* 0x000fe40004f24270 */
[----:B------:R-:W-:Y:S02]  /*3510*/  ISETP.NE.AND P2, PT, R32, RZ, PT ;  /* 0x000000ff2000720c */ /* 0x000fe40003f45270 */
[----:B------:R-:W-:Y:S02]  /*3520*/  ISETP.LT.OR P1, PT, R26, 0xa, P1 ;  /* 0x0000000a1a00780c */ /* 0x000fe40000f21670 */
[----:B------:R-:W-:Y:S02]  /*3530*/  ISETP.NE.AND P5, PT, R59, RZ, PT ;  /* 0x000000ff3b00720c */ /* 0x000fe40003fa5270 */
[----:B------:R-:W-:-:S02]  /*3540*/  FSEL R41, R73, -INF , !P1 ;  /* 0xff80000049297808 */ /* 0x000fc40004800000 */
[----:B------:R-:W-:Y:S02]  /*3550*/  ISETP.NE.AND P1, PT, R55, RZ, PT ;  /* 0x000000ff3700720c */ /* 0x000fe40003f25270 */
[C---:B------:R-:W-:Y:S02]  /*3560*/  ISETP.GT.AND P6, PT, R28.reuse, RZ, !P6 ;  /* 0x000000ff1c00720c */ /* 0x040fe400077c4270 */
[----:B------:R-:W-:Y:S02]  /*3570*/  ISETP.GT.AND P1, PT, R28, 0x10, !P1 ;  /* 0x000000101c00780c */ /* 0x000fe40004f24270 */
[C---:B------:R-:W-:Y:S02]  /*3580*/  ISETP.LT.OR P6, PT, R26.reuse, 0x1, P6 ;  /* 0x000000011a00780c */ /* 0x040fe400037c1670 */
[----:B------:R-:W-:Y:S02]  /*3590*/  ISETP.LT.OR P1, PT, R26, 0x11, P1 ;  /* 0x000000111a00780c */ /* 0x000fe40000f21670 */
[----:B------:R-:W-:-:S02]  /*35a0*/  ISETP.GT.AND P3, PT, R28, 0x51, !P3 ;  /* 0x000000511c00780c */ /* 0x000fc40005f64270 */
[----:B------:R-:W-:Y:S02]  /*35b0*/  FSEL R43, R34, -INF , !P1 ;  /* 0xff800000222b7808 */ /* 0x000fe40004800000 */
[----:B------:R-:W-:Y:S02]  /*35c0*/  ISETP.GT.AND P1, PT, R28, 0x11, !P2 ;  /* 0x000000111c00780c */ /* 0x000fe40005724270 */
[----:B------:R-:W-:Y:S02]  /*35d0*/  ISETP.NE.AND P2, PT, R49, RZ, PT ;  /* 0x000000ff3100720c */ /* 0x000fe40003f45270 */
[----:B------:R-:W-:Y:S02]  /*35e0*/  ISETP.LT.OR P1, PT, R26, 0x12, P1 ;  /* 0x000000121a00780c */ /* 0x000fe40000f21670 */
[----:B------:R-:W-:Y:S02]  /*35f0*/  ISETP.GT.AND P4, PT, R28, 0x58, !P4 ;  /* 0x000000581c00780c */ /* 0x000fe40006784270 */
[----:B------:R-:W-:-:S02]  /*3600*/  FSEL R45, R74, -INF , !P1 ;  /* 0xff8000004a2d7808 */ /* 0x000fc40004800000 */
[----:B------:R-:W-:Y:S02]  /*3610*/  ISETP.GT.AND P1, PT, R28, 0x18, !P5 ;  /* 0x000000181c00780c */ /* 0x000fe40006f24270 */
[----:B------:R-:W-:Y:S02]  /*3620*/  ISETP.NE.AND P5, PT, R53, RZ, PT ;  /* 0x000000ff3500720c */ /* 0x000fe40003fa5270 */
[C---:B------:R-:W-:Y:S02]  /*3630*/  ISETP.LT.OR P1, PT, R26.reuse, 0x19, P1 ;  /* 0x000000191a00780c */ /* 0x040fe40000f21670 */
[----:B------:R-:W-:Y:S02]  /*3640*/  ISETP.LT.OR P3, PT, R26, 0x52, P3 ;  /* 0x000000521a00780c */ /* 0x000fe40001f61670 */
[----:B------:R-:W-:Y:S02]  /*3650*/  FSEL R47, R38, -INF , !P1 ;  /* 0xff800000262f7808 */ /* 0x000fe40004800000 */
[----:B------:R-:W-:-:S02]  /*3660*/  ISETP.NE.AND P1, PT, R61, RZ, PT ;  /* 0x000000ff3d00720c */ /* 0x000fc40003f25270 */
[----:B------:R-:W-:Y:S02]  /*3670*/  ISETP.LT.OR P4, PT, R26, 0x59, P4 ;  /* 0x000000591a00780c */ /* 0x000fe40002781670 */
[----:B------:R-:W-:Y:S02]  /*3680*/  ISETP.GT.AND P1, PT, R28, 0x19, !P1 ;  /* 0x000000191c00780c */ /* 0x000fe40004f24270 */
[----:B------:R-:W-:Y:S02]  /*3690*/  FSEL R73, R20, -INF , !P4 ;  /* 0xff80000014497808 */ /* 0x000fe40006000000 */
[----:B------:R-:W-:-:S04]  /*36a0*/  ISETP.LT.OR P1, PT, R26, 0x1a, P1 ;  /* 0x0000001a1a00780c */ /* 0x000fc80000f21670 */
[----:B------:R-:W-:Y:S02]  /*36b0*/  FSEL R49, R75, -INF , !P1 ;  /* 0xff8000004b317808 */ /* 0x000fe40004800000 */
[----:B------:R-:W-:Y:S02]  /*36c0*/  ISETP.NE.AND P1, PT, R37, RZ, PT ;  /* 0x000000ff2500720c */ /* 0x000fe40003f25270 */
[----:B------:R-:W-:Y:S02]  /*36d0*/  FSEL R37, R0, -INF , !P6 ;  /* 0xff80000000257808 */ /* 0x000fe40007000000 */
[----:B------:R-:W-:Y:S02]  /*36e0*/  FMNMX.FTZ R0, R36, R66, !PT ;  /* 0x0000004224007209 */ /* 0x000fe40007810000 */
[----:B------:R-:W-:Y:S02]  /*36f0*/  ISETP.GT.AND P1, PT, R28, 0x20, !P1 ;  /* 0x000000201c00780c */ /* 0x000fe40004f24270 */
[----:B------:R-:W-:-:S02]  /*3700*/  FMNMX.FTZ R0, R70, R0, !PT ;  /* 0x0000000046007209 */ /* 0x000fc40007810000 */
[----:B------:R-:W-:Y:S02]  /*3710*/  ISETP.LT.OR P1, PT, R26, 0x21, P1 ;  /* 0x000000211a00780c */ /* 0x000fe40000f21670 */
[----:B------:R-:W-:Y:S02]  /*3720*/  FMNMX.FTZ R0, R82, R0, !PT ;  /* 0x0000000052007209 */ /* 0x000fe40007810000 */
[----:B------:R-:W-:Y:S02]  /*3730*/  FSEL R51, R42, -INF , !P1 ;  /* 0xff8000002a337808 */ /* 0x000fe40004800000 */
[----:B------:R-:W-:Y:S02]  /*3740*/  FMNMX.FTZ R0, R84, R0, !PT ;  /* 0x0000000054007209 */ /* 0x000fe40007810000 */
[----:B------:R-:W-:Y:S02]  /*3750*/  ISETP.NE.AND P1, PT, R40, RZ, PT ;  /* 0x000000ff2800720c */ /* 0x000fe40003f25270 */
[----:B------:R-:W-:-:S02]  /*3760*/  FMNMX.FTZ R0, R86, R0, !PT ;  /* 0x0000000056007209 */ /* 0x000fc40007810000 */
[----:B------:R-:W-:Y:S02]  /*3770*/  ISETP.GT.AND P1, PT, R28, 0x21, !P1 ;  /* 0x000000211c00780c */ /* 0x000fe40004f24270 */
[----:B------:R-:W-:Y:S02]  /*3780*/  FMNMX.FTZ R0, R88, R0, !PT ;  /* 0x0000000058007209 */ /* 0x000fe40007810000 */
[----:B------:R-:W-:Y:S02]  /*3790*/  ISETP.LT.OR P1, PT, R26, 0x22, P1 ;  /* 0x000000221a00780c */ /* 0x000fe40000f21670 */
[----:B------:R-:W-:Y:S02]  /*37a0*/  FMNMX.FTZ R0, R90, R0, !PT ;  /* 0x000000005a007209 */ /* 0x000fe40007810000 */
[----:B------:R-:W-:Y:S02]  /*37b0*/  FSEL R53, R76, -INF , !P1 ;  /* 0xff8000004c357808 */ /* 0x000fe40004800000 */
[----:B------:R-:W-:-:S02]  /*37c0*/  FMNMX.FTZ R0, R92, R0, !PT ;  /* 0x000000005c007209 */ /* 0x000fc40007810000 */
[----:B------:R-:W-:Y:S02]  /*37d0*/  ISETP.NE.AND P1, PT, R63, RZ, PT ;  /* 0x000000ff3f00720c */ /* 0x000fe40003f25270 */
[----:B------:R-:W-:Y:S02]  /*37e0*/  FMNMX.FTZ R0, R94, R0, !PT ;  /* 0x000000005e007209 */ /* 0x000fe40007810000 */
[----:B------:R-:W-:Y:S02]  /*37f0*/  ISETP.GT.AND P1, PT, R28, 0x28, !P1 ;  /* 0x000000281c00780c */ /* 0x000fe40004f24270 */
[----:B------:R-:W-:Y:S02]  /*3800*/  FMNMX.FTZ R0, R44, R0, !PT ;  /* 0x000000002c007209 */ /* 0x000fe40007810000 */
[----:B------:R-:W-:Y:S02]  /*3810*/  ISETP.LT.OR P1, PT, R26, 0x29, P1 ;  /* 0x000000291a00780c */ /* 0x000fe40000f21670 */
[----:B------:R-:W-:-:S02]  /*3820*/  FMNMX.FTZ R0, R96, R0, !PT ;  /* 0x0000000060007209 */ /* 0x000fc40007810000 */
[----:B------:R-:W-:Y:S02]  /*3830*/  FSEL R55, R46, -INF , !P1 ;  /* 0xff8000002e377808 */ /* 0x000fe40004800000 */
[----:B------:R-:W-:Y:S02]  /*3840*/  FMNMX.FTZ R0, R48, R0, !PT ;  /* 0x0000000030007209 */ /* 0x000fe40007810000 */
[----:B------:R-:W-:Y:S02]  /*3850*/  ISETP.NE.AND P1, PT, R65, RZ, PT ;  /* 0x000000ff4100720c */ /* 0x000fe40003f25270 */
        /* <DEDUP_REMOVED lines=22> */
[----:B------:R-:W-:Y:S01]  /*39c0*/  ISETP.NE.AND P1, PT, R81, RZ, PT ;  /* 0x000000ff5100720c */ /* 0x000fe20003f25270 */
[----:B------:R-:W1:Y:S01]  /*39d0*/  SHFL.BFLY PT, R65, R0, 0x2, 0x1f ;  /* 0x0c401f0000417f89 */ /* 0x000e6200000e0000 */
[----:B------:R-:W-:Y:S02]  /*39e0*/  ISETP.NE.AND P6, PT, R87, RZ, PT ;  /* 0x000000ff5700720c */ /* 0x000fe40003fc5270 */
[----:B------:R-:W-:Y:S02]  /*39f0*/  ISETP.GT.AND P1, PT, R28, 0x38, !P1 ;  /* 0x000000381c00780c */ /* 0x000fe40004f24270 */
[----:B------:R-:W-:Y:S02]  /*3a00*/  FSEL R71, R3, -INF , !P3 ;  /* 0xff80000003477808 */ /* 0x000fe40005800000 */
[----:B------:R-:W-:-:S04]  /*3a10*/  ISETP.LT.OR P1, PT, R26, 0x39, P1 ;  /* 0x000000391a00780c */ /* 0x000fc80000f21670 */
[----:B------:R-:W-:Y:S02]  /*3a20*/  FSEL R63, R54, -INF , !P1 ;  /* 0xff800000363f7808 */ /* 0x000fe40004800000 */
[----:B------:R-:W-:-:S04]  /*3a30*/  ISETP.NE.AND P1, PT, R83, RZ, PT ;  /* 0x000000ff5300720c */ /* 0x000fc80003f25270 */
[----:B------:R-:W-:-:S04]  /*3a40*/  ISETP.GT.AND P1, PT, R28, 0x39, !P1 ;  /* 0x000000391c00780c */ /* 0x000fc80004f24270 */
[----:B------:R-:W-:Y:S02]  /*3a50*/  ISETP.LT.OR P1, PT, R26, 0x3a, P1 ;  /* 0x0000003a1a00780c */ /* 0x000fe40000f21670 */
[----:B-1----:R-:W-:Y:S02]  /*3a60*/  FMNMX.FTZ R32, R0, R65, !PT ;  /* 0x0000004100207209 */ /* 0x002fe40007810000 */
[----:B------:R-:W-:Y:S02]  /*3a70*/  FMNMX.FTZ R0, R37, R30, !PT ;  /* 0x0000001e25007209 */ /* 0x000fe40007810000 */
[----:B------:R-:W-:Y:S01]  /*3a80*/  FSEL R27, R79, -INF , !P1 ;  /* 0xff8000004f1b7808 */ /* 0x000fe20004800000 */
[----:B------:R-:W1:Y:S01]  /*3a90*/  SHFL.BFLY PT, R65, R32, 0x1, 0x1f ;  /* 0x0c201f0020417f89 */ /* 0x000e6200000e0000 */
[----:B------:R-:W-:Y:S02]  /*3aa0*/  FMNMX.FTZ R0, R39, R0, !PT ;  /* 0x0000000027007209 */ /* 0x000fe40007810000 */
[----:B------:R-:W-:-:S02]  /*3ab0*/  ISETP.GT.AND P1, PT, R28, 0x40, !P2 ;  /* 0x000000401c00780c */ /* 0x000fc40005724270 */
[----:B------:R-:W-:Y:S02]  /*3ac0*/  FMNMX.FTZ R0, R41, R0, !PT ;  /* 0x0000000029007209 */ /* 0x000fe40007810000 */
[----:B------:R-:W-:Y:S02]  /*3ad0*/  ISETP.LT.OR P1, PT, R26, 0x41, P1 ;  /* 0x000000411a00780c */ /* 0x000fe40000f21670 */
[----:B------:R-:W-:Y:S02]  /*3ae0*/  FMNMX.FTZ R0, R43, R0, !PT ;  /* 0x000000002b007209 */ /* 0x000fe40007810000 */
[----:B------:R-:W-:Y:S02]  /*3af0*/  FSEL R21, R58, -INF , !P1 ;  /* 0xff8000003a157808 */ /* 0x000fe40004800000 */
[----:B------:R-:W-:Y:S02]  /*3b00*/  FMNMX.FTZ R0, R45, R0, !PT ;  /* 0x000000002d007209 */ /* 0x000fe40007810000 */
[----:B------:R-:W-:-:S02]  /*3b10*/  ISETP.GT.AND P1, PT, R28, 0x41, !P5 ;  /* 0x000000411c00780c */ /* 0x000fc40006f24270 */
[----:B------:R-:W-:Y:S02]  /*3b20*/  FMNMX.FTZ R0, R47, R0, !PT ;  /* 0x000000002f007209 */ /* 0x000fe40007810000 */
[----:B------:R-:W-:Y:S02]  /*3b30*/  ISETP.LT.OR P1, PT, R26, 0x42, P1 ;  /* 0x000000421a00780c */ /* 0x000fe40000f21670 */
[----:B------:R-:W-:Y:S02]  /*3b40*/  FMNMX.FTZ R0, R49, R0, !PT ;  /* 0x0000000031007209 */ /* 0x000fe40007810000 */
[----:B------:R-:W-:Y:S02]  /*3b50*/  FSEL R7, R80, -INF , !P1 ;  /* 0xff80000050077808 */ /* 0x000fe40004800000 */
[----:B------:R-:W-:Y:S02]  /*3b60*/  FMNMX.FTZ R0, R51, R0, !PT ;  /* 0x0000000033007209 */ /* 0x000fe40007810000 */
[----:B-1----:R-:W-:-:S02]  /*3b70*/  FMNMX.FTZ R4, R32, R65, !PT ;  /* 0x0000004120047209 */ /* 0x002fc40007810000 */
[----:B------:R-:W-:Y:S02]  /*3b80*/  FMNMX.FTZ R0, R53, R0, !PT ;  /* 0x0000000035007209 */ /* 0x000fe40007810000 */
[C---:B------:R-:W-:Y:S01]  /*3b90*/  FSETP.NEU.FTZ.AND P1, PT, R4.reuse, -INF , PT ;  /* 0xff8000000400780b */ /* 0x040fe20003f3d000 */
[----:B------:R-:W-:Y:S01]  /*3ba0*/  FMUL.FTZ R34, R4, R18 ;  /* 0x0000001204227220 */ /* 0x000fe20000410000 */
[----:B------:R-:W-:Y:S02]  /*3bb0*/  FMNMX.FTZ R0, R55, R0, !PT ;  /* 0x0000000037007209 */ /* 0x000fe40007810000 */
[----:B------:R-:W-:Y:S02]  /*3bc0*/  ISETP.NE.AND P5, PT, R85, RZ, PT ;  /* 0x000000ff5500720c */ /* 0x000fe40003fa5270 */
[----:B------:R-:W-:Y:S02]  /*3bd0*/  FMNMX.FTZ R0, R57, R0, !PT ;  /* 0x0000000039007209 */ /* 0x000fe40007810000 */
[----:B------:R-:W-:-:S02]  /*3be0*/  FSEL R77, R34, RZ, P1 ;  /* 0x000000ff224d7208 */ /* 0x000fc40000800000 */
[----:B------:R-:W-:Y:S02]  /*3bf0*/  FMNMX.FTZ R0, R59, R0, !PT ;  /* 0x000000003b007209 */ /* 0x000fe40007810000 */
[----:B------:R-:W-:Y:S01]  /*3c00*/  ISETP.GT.AND P1, PT, R28, 0x48, !P5 ;  /* 0x000000481c00780c */ /* 0x000fe20006f24270 */
[--C-:B------:R-:W-:Y:S01]  /*3c10*/  FFMA.FTZ R32, R36, R18, -R77.reuse ;  /* 0x0000001224207223 */ /* 0x100fe2000001084d */
[----:B------:R-:W-:Y:S01]  /*3c20*/  FMNMX.FTZ R0, R61, R0, !PT ;  /* 0x000000003d007209 */ /* 0x000fe20007810000 */
[-CC-:B------:R-:W-:Y:S01]  /*3c30*/  FFMA.FTZ R34, R66, R18.reuse, -R77.reuse ;  /* 0x0000001242227223 */ /* 0x180fe2000001084d */
[----:B------:R-:W-:Y:S01]  /*3c40*/  ISETP.LT.OR P1, PT, R26, 0x49, P1 ;  /* 0x000000491a00780c */ /* 0x000fe20000f21670 */
[--C-:B------:R-:W-:Y:S01]  /*3c50*/  FFMA.FTZ R36, R70, R18, -R77.reuse ;  /* 0x0000001246247223 */ /* 0x100fe2000001084d */
[----:B------:R-:W-:Y:S01]  /*3c60*/  FMNMX.FTZ R0, R63, R0, !PT ;  /* 0x000000003f007209 */ /* 0x000fe20007810000 */
[----:B------:R-:W-:Y:S01]  /*3c70*/  MUFU.EX2 R32, R32 ;  /* 0x0000002000207308 */ /* 0x000fe20000000800 */
[----:B------:R-:W-:Y:S01]  /*3c80*/  FSEL R65, R62, -INF , !P1 ;  /* 0xff8000003e417808 */ /* 0x000fe20004800000 */
[--C-:B------:R-:W-:Y:S01]  /*3c90*/  FFMA.FTZ R38, R82, R18, -R77.reuse ;  /* 0x0000001252267223 */ /* 0x100fe2000001084d */
[----:B------:R-:W-:Y:S01]  /*3ca0*/  FMNMX.FTZ R0, R27, R0, !PT ;  /* 0x000000001b007209 */ /* 0x000fe20007810000 */
[-CC-:B------:R-:W-:Y:S01]  /*3cb0*/  FFMA.FTZ R40, R84, R18.reuse, -R77.reuse ;  /* 0x0000001254287223 */ /* 0x180fe2000001084d */
[----:B------:R-:W-:Y:S01]  /*3cc0*/  ISETP.NE.AND P2, PT, R89, RZ, PT ;  /* 0x000000ff5900720c */ /* 0x000fe20003f45270 */
[--C-:B------:R-:W-:Y:S01]  /*3cd0*/  FFMA.FTZ R29, R29, R18, -R77.reuse ;  /* 0x000000121d1d7223 */ /* 0x100fe2000001084d */
[----:B------:R-:W-:Y:S01]  /*3ce0*/  ISETP.GT.AND P1, PT, R28, 0x49, !P6 ;  /* 0x000000491c00780c */ /* 0x000fe20007724270 */
[----:B------:R1:W2:Y:S01]  /*3cf0*/  MUFU.EX2 R79, R34 ;  /* 0x00000022004f7308 */ /* 0x0002a20000000800 */
[----:B------:R-:W-:Y:S01]  /*3d00*/  FMNMX.FTZ R0, R21, R0, !PT ;  /* 0x0000000015007209 */ /* 0x000fe20007810000 */
[-CC-:B------:R-:W-:Y:S01]  /*3d10*/  FFMA.FTZ R42, R88, R18.reuse, -R77.reuse ;  /* 0x00000012582a7223 */ /* 0x180fe2000001084d */
[----:B------:R-:W-:Y:S01]  /*3d20*/  ISETP.GT.AND P2, PT, R28, 0x50, !P2 ;  /* 0x000000501c00780c */ /* 0x000fe20005744270 */
[-CC-:B------:R-:W-:Y:S01]  /*3d30*/  FFMA.FTZ R20, R96, R18.reuse, -R77.reuse ;  /* 0x0000001260147223 */ /* 0x180fe2000001084d */
[C---:B------:R-:W-:Y:S01]  /*3d40*/  ISETP.LT.OR P1, PT, R26.reuse, 0x4a, P1 ;  /* 0x0000004a1a00780c */ /* 0x040fe20000f21670 */
[--C-:B------:R-:W-:Y:S01]  /*3d50*/  FFMA.FTZ R31, R31, R18, -R77.reuse ;  /* 0x000000121f1f7223 */ /* 0x100fe2000001084d */
[----:B------:R-:W-:Y:S01]  /*3d60*/  FMNMX.FTZ R0, R7, R0, !PT ;  /* 0x0000000007007209 */ /* 0x000fe20007810000 */
[----:B------:R-:W-:Y:S01]  /*3d70*/  MUFU.EX2 R36, R36 ;  /* 0x0000002400247308 */ /* 0x000fe20000000800 */
[----:B------:R-:W-:Y:S01]  /*3d80*/  ISETP.LT.OR P2, PT, R26, 0x51, P2 ;  /* 0x000000511a00780c */ /* 0x000fe20001741670 */
[-CC-:B-1----:R-:W-:Y:S01]  /*3d90*/  FFMA.FTZ R34, R86, R18.reuse, -R77.reuse ;  /* 0x0000001256227223 */ /* 0x182fe2000001084d */
[----:B------:R-:W-:Y:S01]  /*3da0*/  FSEL R67, R2, -INF , !P1 ;  /* 0xff80000002437808 */ /* 0x000fe20004800000 */
[--C-:B------:R-:W-:Y:S01]  /*3db0*/  FFMA.FTZ R2, R92, R18, -R77.reuse ;  /* 0x000000125c027223 */ /* 0x100fe2000001084d */
[----:B------:R-:W-:Y:S01]  /*3dc0*/  FMNMX.FTZ R0, R65, R0, !PT ;  /* 0x0000000041007209 */ /* 0x000fe20007810000 */
[-CC-:B------:R-:W-:Y:S01]  /*3dd0*/  FFMA.FTZ R35, R35, R18.reuse, -R77.reuse ;  /* 0x0000001223237223 */ /* 0x180fe2000001084d */
[----:B------:R-:W-:Y:S01]  /*3de0*/  ISETP.NE.AND P5, PT, R64, RZ, PT ;  /* 0x000000ff4000720c */ /* 0x000fe20003fa5270 */
[----:B------:R1:W-:Y:S01]  /*3df0*/  MUFU.EX2 R180, R2 ;  /* 0x0000000200b47308 */ /* 0x0003e20000000800 */
[----:B------:R-:W-:Y:S01]  /*3e00*/  FSEL R69, R14, -INF , !P2 ;  /* 0xff8000000e457808 */ /* 0x000fe20005000000 */
[--C-:B------:R-:W-:Y:S01]  /*3e10*/  FFMA.FTZ R14, R94, R18, -R77.reuse ;  /* 0x000000125e0e7223 */ /* 0x100fe2000001084d */
[----:B------:R-:W-:Y:S01]  /*3e20*/  FMNMX.FTZ R0, R67, R0, !PT ;  /* 0x0000000043007209 */ /* 0x000fe20007810000 */
[-CC-:B------:R-:W-:Y:S01]  /*3e30*/  FFMA.FTZ R33, R33, R18.reuse, -R77.reuse ;  /* 0x0000001221217223 */ /* 0x180fe2000001084d */
[----:B------:R-:W-:Y:S01]  /*3e40*/  ISETP.GT.AND P5, PT, R28, 0x59, !P5 ;  /* 0x000000591c00780c */ /* 0x000fe20006fa4270 */
[--C-:B------:R-:W-:Y:S01]  /*3e50*/  FFMA.FTZ R28, R100, R18, -R77.reuse ;  /* 0x00000012641c7223 */ /* 0x100fe2000001084d */
[----:B------:R-:W-:Y:S01]  /*3e60*/  FMNMX.FTZ R0, R69, R0, !PT ;  /* 0x0000000045007209 */ /* 0x000fe20007810000 */
[----:B------:R3:W4:Y:S01]  /*3e70*/  MUFU.EX2 R81, R38 ;  /* 0x0000002600517308 */ /* 0x0007220000000800 */
[----:B------:R-:W-:Y:S01]  /*3e80*/  ISETP.LT.OR P5, PT, R26, 0x5a, P5 ;  /* 0x0000005a1a00780c */ /* 0x000fe20002fa1670 */
[--C-:B-1----:R-:W-:Y:S01]  /*3e90*/  FFMA.FTZ R2, R44, R18, -R77.reuse ;  /* 0x000000122c027223 */ /* 0x102fe2000001084d */
[----:B------:R-:W-:Y:S01]  /*3ea0*/  FMNMX.FTZ R0, R71, R0, !PT ;  /* 0x0000000047007209 */ /* 0x000fe20007810000 */
[-CC-:B------:R-:W-:Y:S01]  /*3eb0*/  FFMA.FTZ R26, R52, R18.reuse, -R77.reuse ;  /* 0x00000012341a7223 */ /* 0x180fe2000001084d */
[----:B------:R-:W-:Y:S01]  /*3ec0*/  FSEL R75, R24, -INF , !P5 ;  /* 0xff800000184b7808 */ /* 0x000fe20006800000 */
[--C-:B------:R-:W-:Y:S01]  /*3ed0*/  FFMA.FTZ R24, R48, R18, -R77.reuse ;  /* 0x0000001230187223 */ /* 0x100fe2000001084d */
[----:B------:R-:W-:Y:S01]  /*3ee0*/  FMNMX.FTZ R0, R73, R0, !PT ;  /* 0x0000000049007209 */ /* 0x000fe20007810000 */
[----:B------:R-:W-:Y:S01]  /*3ef0*/  MUFU.EX2 R182, R2 ;  /* 0x0000000200b67308 */ /* 0x000fe20000000800 */
[--C-:B---3--:R-:W-:Y:S01]  /*3f00*/  FFMA.FTZ R38, R90, R18, -R77.reuse ;  /* 0x000000125a267223 */ /* 0x108fe2000001084d */
[----:B--2---:R-:W-:Y:S01]  /*3f10*/  F2FP.BF16.F32.PACK_AB R188, R79, R32 ;  /* 0x000000204fbc723e */ /* 0x004fe200000010ff */
[----:B------:R-:W-:Y:S01]  /*3f20*/  FFMA.FTZ R25, R25, R18, -R77 ;  /* 0x0000001219197223 */ /* 0x000fe2000001084d */
[----:B------:R-:W-:-:S04]  /*3f30*/  FMNMX.FTZ R0, R75, R0, !PT ;  /* 0x000000004b007209 */ /* 0x000fc80007810000 */
[----:B------:R-:W-:Y:S01]  /*3f40*/  MUFU.EX2 R40, R40 ;  /* 0x0000002800287308 */ /* 0x000fe20000000800 */
[----:B------:R-:W1:Y:S01]  /*3f50*/  SHFL.BFLY PT, R3, R0, 0x2, 0x1f ;  /* 0x0c401f0000037f89 */ /* 0x000e6200000e0000 */
[----:B----4-:R-:W-:-:S06]  /*3f60*/  F2FP.BF16.F32.PACK_AB R190, R81, R36 ;  /* 0x0000002451be723e */ /* 0x010fcc00000010ff */
[----:B------:R2:W3:Y:S08]  /*3f70*/  MUFU.EX2 R83, R34 ;  /* 0x0000002200537308 */ /* 0x0004f00000000800 */
[----:B------:R4:W-:Y:S01]  /*3f80*/  MUFU.EX2 R170, R29 ;  /* 0x0000001d00aa7308 */ /* 0x0009e20000000800 */
[----:B--2---:R-:W-:-:S07]  /*3f90*/  FFMA.FTZ R34, R56, R18, -R77 ;  /* 0x0000001238227223 */ /* 0x004fce000001084d */
[----:B------:R-:W2:Y:S01]  /*3fa0*/  MUFU.EX2 R42, R42 ;  /* 0x0000002a002a7308 */ /* 0x000ea20000000800 */
[----:B-1----:R-:W-:Y:S01]  /*3fb0*/  FMNMX.FTZ R2, R0, R3, !PT ;  /* 0x0000000300027209 */ /* 0x002fe20007810000 */
[----:B------:R-:W-:Y:S01]  /*3fc0*/  FFMA.FTZ R0, R102, R18, -R77 ;  /* 0x0000001266007223 */ /* 0x000fe2000001084d */
[----:B----4-:R-:W-:Y:S01]  /*3fd0*/  FADD.FTZ R29, R32, R79 ;  /* 0x0000004f201d7221 */ /* 0x010fe20000010000 */
[----:B---3--:R-:W-:Y:S02]  /*3fe0*/  F2FP.BF16.F32.PACK_AB R184, R83, R40 ;  /* 0x0000002853b8723e */ /* 0x008fe400000010ff */
[----:B------:R-:W1:Y:S01]  /*3ff0*/  SHFL.BFLY PT, R3, R2, 0x1, 0x1f ;  /* 0x0c201f0002037f89 */ /* 0x000e6200000e0000 */
[----:B------:R-:W-:Y:S01]  /*4000*/  FADD.FTZ R46, R36, R29 ;  /* 0x0000001d242e7221 */ /* 0x000fe20000010000 */
[----:B------:R-:W-:Y:S03]  /*4010*/  MUFU.EX2 R95, R0 ;  /* 0x00000000005f7308 */ /* 0x000fe60000000800 */
[----:B------:R-:W-:-:S04]  /*4020*/  FADD.FTZ R29, R81, R46 ;  /* 0x0000002e511d7221 */ /* 0x000fc80000010000 */
[----:B------:R-:W-:Y:S01]  /*4030*/  FADD.FTZ R48, R40, R29 ;  /* 0x0000001d28307221 */ /* 0x000fe20000010000 */
[----:B------:R-:W3:Y:S03]  /*4040*/  MUFU.EX2 R85, R38 ;  /* 0x0000002600557308 */ /* 0x000ee60000000800 */
[----:B------:R-:W-:-:S04]  /*4050*/  FADD.FTZ R29, R83, R48 ;  /* 0x00000030531d7221 */ /* 0x000fc80000010000 */
[----:B--2---:R-:W-:Y:S01]  /*4060*/  FADD.FTZ R50, R42, R29 ;  /* 0x0000001d2a327221 */ /* 0x004fe20000010000 */
[----:B------:R2:W-:Y:S01]  /*4070*/  MUFU.EX2 R87, R14 ;  /* 0x0000000e00577308 */ /* 0x0005e20000000800 */
[----:B-1----:R-:W-:-:S07]  /*4080*/  FMNMX.FTZ R3, R2, R3, !PT ;  /* 0x0000000302037209 */ /* 0x002fce0007810000 */
[----:B------:R-:W-:Y:S01]  /*4090*/  MUFU.EX2 R89, R20 ;  /* 0x0000001400597308 */ /* 0x000fe20000000800 */
[-C--:B--2---:R-:W-:Y:S01]  /*40a0*/  FFMA.FTZ R14, R98, R18.reuse, -R77 ;  /* 0x00000012620e7223 */ /* 0x084fe2000001084d */
[C---:B------:R-:W-:Y:S01]  /*40b0*/  FSETP.NEU.FTZ.AND P1, PT, R3.reuse, -INF , PT ;  /* 0xff8000000300780b */ /* 0x040fe20003f3d000 */
[----:B------:R-:W-:Y:S01]  /*40c0*/  FMUL.FTZ R0, R3, R18 ;  /* 0x0000001203007220 */ /* 0x000fe20000410000 */
[----:B---3--:R-:W-:-:S04]  /*40d0*/  F2FP.BF16.F32.PACK_AB R186, R85, R42 ;  /* 0x0000002a55ba723e */ /* 0x008fc800000010ff */
[----:B------:R-:W-:Y:S01]  /*40e0*/  FSEL R0, R0, RZ, P1 ;  /* 0x000000ff00007208 */ /* 0x000fe20000800000 */
[----:B------:R-:W-:Y:S01]  /*40f0*/  MUFU.EX2 R93, R28 ;  /* 0x0000001c005d7308 */ /* 0x000fe20000000800 */
[----:B------:R-:W-:-:S03]  /*4100*/  PLOP3.LUT P1, PT, PT, PT, UP0, 0x40, 0x0 ;  /* 0x000000000000781c */ /* 0x000fc60003f2e808 */
        /* <DEDUP_REMOVED lines=26> */
[----:B------:R-:W-:-:S04]  /*42b0*/  FFMA.FTZ R75, R75, R18, -R0 ;  /* 0x000000124b4b7223 */ /* 0x000fc80000010800 */
[----:B------:R-:W3:Y:S01]  /*42c0*/  MUFU.EX2 R2, R41 ;  /* 0x0000002900027308 */ /* 0x000ee20000000800 */
[----:B-1----:R-:W-:Y:S01]  /*42d0*/  FADD.FTZ R48, R37, R30 ;  /* 0x0000001e25307221 */ /* 0x002fe20000010000 */
[----:B------:R-:W-:-:S06]  /*42e0*/  F2FP.BF16.F32.PACK_AB R189, R30, R37 ;  /* 0x000000251ebd723e */ /* 0x000fcc00000010ff */
[----:B------:R-:W-:Y:S01]  /*42f0*/  MUFU.EX2 R43, R43 ;  /* 0x0000002b002b7308 */ /* 0x000fe20000000800 */
[----:B--2---:R-:W-:-:S07]  /*4300*/  FADD.FTZ R29, R39, R48 ;  /* 0x00000030271d7221 */ /* 0x004fce0000010000 */
[----:B------:R-:W1:Y:S01]  /*4310*/  MUFU.EX2 R20, R45 ;  /* 0x0000002d00147308 */ /* 0x000e620000000800 */
[----:B---3--:R-:W-:-:S07]  /*4320*/  F2FP.BF16.F32.PACK_AB R191, R2, R39 ;  /* 0x0000002702bf723e */ /* 0x008fce00000010ff */
[----:B------:R-:W-:Y:S08]  /*4330*/  MUFU.EX2 R47, R47 ;  /* 0x0000002f002f7308 */ /* 0x000ff00000000800 */
[----:B------:R2:W-:Y:S01]  /*4340*/  MUFU.EX2 R168, R31 ;  /* 0x0000001f00a87308 */ /* 0x0005e20000000800 */
[----:B-1----:R-:W-:-:S07]  /*4350*/  F2FP.BF16.F32.PACK_AB R185, R20, R43 ;  /* 0x0000002b14b9723e */ /* 0x002fce00000010ff */
[----:B------:R-:W1:Y:S01]  /*4360*/  MUFU.EX2 R28, R49 ;  /* 0x00000031001c7308 */ /* 0x000e620000000800 */
[----:B--2---:R-:W-:Y:S01]  /*4370*/  FADD.FTZ R31, R85, R50 ;  /* 0x00000032551f7221 */ /* 0x004fe20000010000 */
[----:B------:R-:W-:-:S03]  /*4380*/  FADD.FTZ R50, R2, R29 ;  /* 0x0000001d02327221 */ /* 0x000fc60000010000 */
[----:B------:R-:W-:Y:S01]  /*4390*/  FADD.FTZ R52, R180, R31 ;  /* 0x0000001fb4347221 */ /* 0x000fe20000010000 */
[----:B------:R-:W-:Y:S01]  /*43a0*/  FADD.FTZ R29, R43, R50 ;  /* 0x000000322b1d7221 */ /* 0x000fe20000010000 */
[C---:B------:R-:W-:Y:S01]  /*43b0*/  F2FP.BF16.F32.PACK_AB R180, R87.reuse, R180 ;  /* 0x000000b457b4723e */ /* 0x040fe200000010ff */
[----:B------:R-:W-:Y:S01]  /*43c0*/  MUFU.EX2 R51, R51 ;  /* 0x0000003300337308 */ /* 0x000fe20000000800 */
[----:B------:R-:W-:Y:S01]  /*43d0*/  FADD.FTZ R31, R87, R52 ;  /* 0x00000034571f7221 */ /* 0x000fe20000010000 */
[----:B------:R-:W-:-:S03]  /*43e0*/  FADD.FTZ R50, R20, R29 ;  /* 0x0000001d14327221 */ /* 0x000fc60000010000 */
[----:B------:R-:W-:Y:S01]  /*43f0*/  FADD.FTZ R52, R182, R31 ;  /* 0x0000001fb6347221 */ /* 0x000fe20000010000 */
[C---:B------:R-:W-:Y:S02]  /*4400*/  F2FP.BF16.F32.PACK_AB R182, R89.reuse, R182 ;  /* 0x000000b659b6723e */ /* 0x040fe400000010ff */
[----:B------:R-:W2:Y:S01]  /*4410*/  MUFU.EX2 R38, R53 ;  /* 0x0000003500267308 */ /* 0x000ea20000000800 */
[----:B------:R-:W-:Y:S01]  /*4420*/  FADD.FTZ R29, R89, R52 ;  /* 0x00000034591d7221 */ /* 0x000fe20000010000 */
[----:B-1----:R-:W-:-:S06]  /*4430*/  F2FP.BF16.F32.PACK_AB R187, R28, R47 ;  /* 0x0000002f1cbb723e */ /* 0x002fcc00000010ff */
[----:B------:R-:W-:Y:S08]  /*4440*/  MUFU.EX2 R55, R55 ;  /* 0x0000003700377308 */ /* 0x000ff00000000800 */
[----:B------:R1:W-:Y:S01]  /*4450*/  MUFU.EX2 R48, R27 ;  /* 0x0000001b00307308 */ /* 0x0003e20000000800 */
[----:B--2---:R-:W-:-:S07]  /*4460*/  F2FP.BF16.F32.PACK_AB R181, R38, R51 ;  /* 0x0000003326b5723e */ /* 0x004fce00000010ff */
[----:B------:R-:W2:Y:S01]  /*4470*/  MUFU.EX2 R44, R57 ;  /* 0x00000039002c7308 */ /* 0x000ea20000000800 */
[----:B-1----:R-:W-:-:S04]  /*4480*/  FADD.FTZ R27, R47, R50 ;  /* 0x000000322f1b7221 */ /* 0x002fc80000010000 */
[----:B------:R-:W-:-:S03]  /*4490*/  FADD.FTZ R52, R28, R27 ;  /* 0x0000001b1c347221 */ /* 0x000fc60000010000 */
[----:B------:R-:W1:Y:S01]  /*44a0*/  MUFU.EX2 R24, R24 ;  /* 0x0000001800187308 */ /* 0x000e620000000800 */
[----:B------:R-:W-:-:S04]  /*44b0*/  FADD.FTZ R27, R51, R52 ;  /* 0x00000034331b7221 */ /* 0x000fc80000010000 */
[----:B------:R-:W-:-:S03]  /*44c0*/  FADD.FTZ R52, R38, R27 ;  /* 0x0000001b26347221 */ /* 0x000fc60000010000 */
[----:B------:R-:W-:Y:S01]  /*44d0*/  MUFU.EX2 R59, R59 ;  /* 0x0000003b003b7308 */ /* 0x000fe20000000800 */
[----:B--2---:R-:W-:-:S07]  /*44e0*/  F2FP.BF16.F32.PACK_AB R183, R44, R55 ;  /* 0x000000372cb7723e */ /* 0x004fce00000010ff */
[----:B------:R2:W3:Y:S01]  /*44f0*/  MUFU.EX2 R91, R14 ;  /* 0x0000000e005b7308 */ /* 0x0004e20000000800 */
[----:B-1----:R-:W-:-:S07]  /*4500*/  FADD.FTZ R54, R24, R29 ;  /* 0x0000001d18367221 */ /* 0x002fce0000010000 */
[----:B------:R-:W1:Y:S01]  /*4510*/  MUFU.EX2 R46, R61 ;  /* 0x0000003d002e7308 */ /* 0x000e620000000800 */
[----:B--2---:R-:W-:-:S07]  /*4520*/  FFMA.FTZ R14, R60, R18, -R77 ;  /* 0x000000123c0e7223 */ /* 0x004fce000001084d */
[----:B------:R-:W2:Y:S01]  /*4530*/  MUFU.EX2 R26, R26 ;  /* 0x0000001a001a7308 */ /* 0x000ea20000000800 */
[C---:B---3--:R-:W-:Y:S01]  /*4540*/  FADD.FTZ R29, R91.reuse, R54 ;  /* 0x000000365b1d7221 */ /* 0x048fe20000010000 */
[----:B------:R-:W-:-:S06]  /*4550*/  F2FP.BF16.F32.PACK_AB R176, R91, R24 ;  /* 0x000000185bb0723e */ /* 0x000fcc00000010ff */
[----:B------:R-:W3:Y:S01]  /*4560*/  MUFU.EX2 R63, R63 ;  /* 0x0000003f003f7308 */ /* 0x000ee20000000800 */
[----:B-1----:R-:W-:-:S07]  /*4570*/  F2FP.BF16.F32.PACK_AB R177, R46, R59 ;  /* 0x0000003b2eb1723e */ /* 0x002fce00000010ff */
[----:B------:R1:W-:Y:S01]  /*4580*/  MUFU.EX2 R50, R7 ;  /* 0x0000000700327308 */ /* 0x0003e20000000800 */
[----:B--2---:R-:W-:Y:S01]  /*4590*/  FADD.FTZ R54, R26, R29 ;  /* 0x0000001d1a367221 */ /* 0x004fe20000010000 */
[----:B------:R-:W-:Y:S01]  /*45a0*/  F2FP.BF16.F32.PACK_AB R178, R93, R26 ;  /* 0x0000001a5db2723e */ /* 0x000fe200000010ff */
[----:B------:R-:W-:Y:S02]  /*45b0*/  VIADD R29, R15, UR42 ;  /* 0x0000002a0f1d7c36 */ /* 0x000fe40008000000 */
[----:B------:R-:W-:-:S03]  /*45c0*/  FADD.FTZ R27, R93, R54 ;  /* 0x000000365d1b7221 */ /* 0x000fc60000010000 */
[----:B------:R-:W2:Y:S01]  /*45d0*/  MUFU.EX2 R34, R34 ;  /* 0x0000002200227308 */ /* 0x000ea20000000800 */
[----:B-1----:R-:W-:Y:S01]  /*45e0*/  FADD.FTZ R7, R55, R52 ;  /* 0x0000003437077221 */ /* 0x002fe20000010000 */
[----:B------:R-:W-:Y:S02]  /*45f0*/  R2UR UR6, R29 ;  /* 0x000000001d0672ca */ /* 0x000fe400000e0000 */
[----:B---3--:R-:W-:Y:S01]  /*4600*/  F2FP.BF16.F32.PACK_AB R179, R48, R63 ;  /* 0x0000003f30b3723e */ /* 0x008fe200000010ff */
[----:B------:R-:W-:-:S03]  /*4610*/  FADD.FTZ R32, R44, R7 ;  /* 0x000000072c207221 */ /* 0x000fc60000010000 */
[----:B------:R-:W1:Y:S01]  /*4620*/  MUFU.EX2 R21, R21 ;  /* 0x0000001500157308 */ /* 0x000e620000000800 */
[----:B------:R-:W-:-:S04]  /*4630*/  FADD.FTZ R7, R59, R32 ;  /* 0x000000203b077221 */ /* 0x000fc80000010000 */
[----:B------:R-:W-:Y:S02]  /*4640*/  FADD.FTZ R32, R46, R7 ;  /* 0x000000072e207221 */ /* 0x000fe40000010000 */
[----:B------:R-:W-:Y:S01]  /*4650*/  UIADD3 UR4, UR6, UR4, URZ ;  /* 0x0000000406047290 */ /* 0x000fe2000fffe03f */
[----:B------:R-:W3:Y:S01]  /*4660*/  MUFU.EX2 R14, R14 ;  /* 0x0000000e000e7308 */ /* 0x000ee20000000800 */
[----:B------:R-:W-:Y:S01]  /*4670*/  FADD.FTZ R7, R63, R32 ;  /* 0x000000203f077221 */ /* 0x000fe20000010000 */
[----:B--2---:R-:W-:Y:S01]  /*4680*/  FADD.FTZ R36, R34, R27 ;  /* 0x0000001b22247221 */ /* 0x004fe20000010000 */
[C---:B------:R-:W-:Y:S02]  /*4690*/  F2FP.BF16.F32.PACK_AB R172, R95.reuse, R34 ;  /* 0x000000225fac723e */ /* 0x040fe400000010ff */
[----:B------:R-:W-:Y:S01]  /*46a0*/  FADD.FTZ R26, R48, R7 ;  /* 0x00000007301a7221 */ /* 0x000fe20000010000 */
[----:B------:R-:W-:Y:S02]  /*46b0*/  FADD.FTZ R27, R95, R36 ;  /* 0x000000245f1b7221 */ /* 0x000fe40000010000 */
[----:B------:R-:W2:Y:S01]  /*46c0*/  MUFU.EX2 R65, R65 ;  /* 0x0000004100417308 */ /* 0x000ea20000000800 */
[----:B-1----:R-:W-:Y:S01]  /*46d0*/  FADD.FTZ R7, R21, R26 ;  /* 0x0000001a15077221 */ /* 0x002fe20000010000 */
[----:B------:R-:W-:-:S03]  /*46e0*/  F2FP.BF16.F32.PACK_AB R173, R50, R21 ;  /* 0x0000001532ad723e */ /* 0x000fc600000010ff */
[----:B------:R-:W-:-:S03]  /*46f0*/  FADD.FTZ R26, R50, R7 ;  /* 0x00000007321a7221 */ /* 0x000fc60000010000 */
[----:B------:R-:W1:Y:S01]  /*4700*/  MUFU.EX2 R35, R35 ;  /* 0x0000002300237308 */ /* 0x000e620000000800 */
[----:B---3--:R-:W-:-:S07]  /*4710*/  FADD.FTZ R36, R14, R27 ;  /* 0x0000001b0e247221 */ /* 0x008fce0000010000 */
[----:B------:R-:W3:Y:S01]  /*4720*/  MUFU.EX2 R0, R67 ;  /* 0x0000004300007308 */ /* 0x000ee20000000800 */
[----:B--2---:R-:W-:-:S07]  /*4730*/  FADD.FTZ R7, R65, R26 ;  /* 0x0000001a41077221 */ /* 0x004fce0000010000 */
[----:B------:R-:W2:Y:S01]  /*4740*/  MUFU.EX2 R33, R33 ;  /* 0x0000002100217308 */ /* 0x000ea20000000800 */
[C---:B-1----:R-:W-:Y:S01]  /*4750*/  FADD.FTZ R36, R35.reuse, R36 ;  /* 0x0000002423247221 */ /* 0x042fe20000010000 */
[----:B------:R-:W-:-:S06]  /*4760*/  F2FP.BF16.F32.PACK_AB R174, R35, R14 ;  /* 0x0000000e23ae723e */ /* 0x000fcc00000010ff */
[----:B------:R-:W1:Y:S01]  /*4770*/  MUFU.EX2 R69, R69 ;  /* 0x0000004500457308 */ /* 0x000e620000000800 */
[C---:B---3--:R-:W-:Y:S01]  /*4780*/  FADD.FTZ R30, R0.reuse, R7 ;  /* 0x00000007001e7221 */ /* 0x048fe20000010000 */
[----:B------:R-:W-:-:S06]  /*4790*/  F2FP.BF16.F32.PACK_AB R175, R0, R65 ;  /* 0x0000004100af723e */ /* 0x000fcc00000010ff */
[----:B------:R-:W3:Y:S01]  /*47a0*/  MUFU.EX2 R24, R71 ;  /* 0x0000004700187308 */ /* 0x000ee20000000800 */
[----:B--2---:R-:W-:-:S04]  /*47b0*/  FADD.FTZ R27, R33, R36 ;  /* 0x00000024211b7221 */ /* 0x004fc80000010000 */
[C---:B------:R-:W-:Y:S01]  /*47c0*/  FADD.FTZ R32, R168.reuse, R27 ;  /* 0x0000001ba8207221 */ /* 0x040fe20000010000 */
[----:B------:R-:W-:Y:S02]  /*47d0*/  F2FP.BF16.F32.PACK_AB R168, R168, R33 ;  /* 0x00000021a8a8723e */ /* 0x000fe400000010ff */
[----:B------:R-:W2:Y:S01]  /*47e0*/  MUFU.EX2 R25, R25 ;  /* 0x0000001900197308 */ /* 0x000ea20000000800 */
[----:B-1----:R-:W-:-:S07]  /*47f0*/  FADD.FTZ R7, R69, R30 ;  /* 0x0000001e45077221 */ /* 0x002fce0000010000 */
[----:B------:R-:W1:Y:S01]  /*4800*/  MUFU.EX2 R73, R73 ;  /* 0x0000004900497308 */ /* 0x000e620000000800 */
[C---:B---3--:R-:W-:Y:S01]  /*4810*/  FADD.FTZ R2, R24.reuse, R7 ;  /* 0x0000000718027221 */ /* 0x048fe20000010000 */
[----:B------:R-:W-:-:S06]  /*4820*/  F2FP.BF16.F32.PACK_AB R169, R24, R69 ;  /* 0x0000004518a9723e */ /* 0x000fcc00000010ff */
[----:B------:R-:W3:Y:S01]  /*4830*/  MUFU.EX2 R26, R75 ;  /* 0x0000004b001a7308 */ /* 0x000ee20000000800 */
[----:B--2---:R-:W-:-:S04]  /*4840*/  FADD.FTZ R27, R25, R32 ;  /* 0x00000020191b7221 */ /* 0x004fc80000010000 */
[C---:B------:R-:W-:Y:S01]  /*4850*/  FADD.FTZ R14, R170.reuse, R27 ;  /* 0x0000001baa0e7221 */ /* 0x040fe20000010000 */
[----:B------:R-:W-:Y:S01]  /*4860*/  F2FP.BF16.F32.PACK_AB R170, R170, R25 ;  /* 0x00000019aaaa723e */ /* 0x000fe200000010ff */
[----:B-1----:R-:W-:-:S04]  /*4870*/  FADD.FTZ R7, R73, R2 ;  /* 0x0000000249077221 */ /* 0x002fc80000010000 */
[C---:B---3--:R-:W-:Y:S01]  /*4880*/  FADD.FTZ R7, R26.reuse, R7 ;  /* 0x000000071a077221 */ /* 0x048fe20000010000 */
        /* <DEDUP_REMOVED lines=13> */
.L_x_3742:
[----:B------:R-:W-:-:S11]  /*4960*/  UISETP.NE.AND UP1, UPT, UR5, 0x1, UPT ;  /* 0x000000010500788c */ /* 0x000fd6000bf25270 */
[----:B------:R-:W-:Y:S02]  /*4970*/  @UP1 ULDC.64 UR6, c[0x0][0x9e8] ;  /* 0x00027a0000061ab9 */ /* 0x000fe40000000a00 */
[----:B------:R-:W-:-:S04]  /*4980*/  UIMAD.WIDE.U32 UR10, UR14, UR6, URZ ;  /* 0x000000060e0a72a5 */ /* 0x000fc8000f8e003f */
[----:B------:R-:W-:-:S12]  /*4990*/  @UP1 USHF.R.U32.HI UR14, URZ, UR7, UR11 ;  /* 0x000000073f0e1299 */ /* 0x000fd8000801160b */
.L_x_3743:
[----:B------:R-:W-:-:S04]  /*49a0*/  UIMAD UR5, UR14, UR5, UR5 ;  /* 0x000000050e0572a4 */ /* 0x000fc8000f8e0205 */
[----:B------:R-:W-:-:S04]  /*49b0*/  UISETP.LT.AND UP1, UPT, UR4, UR5, UPT ;  /* 0x000000050400728c */ /* 0x000fc8000bf21270 */
[----:B------:R-:W-:-:S12]  /*49c0*/  USEL UR4, UR4, UR5, UP1 ;  /* 0x0000000504047287 */ /* 0x000fd80008800000 */
.L_x_3741:
[----:B------:R-:W-:Y:S01]  /*49d0*/  UIMAD.WIDE UR4, UR4, 0x2aaaaaab, URZ ;  /* 0x2aaaaaab040478a5 */ /* 0x000fe2000f8e023f */
[----:B------:R-:W-:Y:S01]  /*49e0*/  IMAD.MOV.U32 R2, RZ, RZ, 0x3f800000 ;  /* 0x3f800000ff027424 */ /* 0x000fe200078e00ff */
[----:B------:R-:W-:Y:S01]  /*49f0*/  CS2R R118, SRZ ;  /* 0x0000000000767805 */ /* 0x000fe2000001ff00 */
[----:B------:R-:W-:Y:S01]  /*4a00*/  IMAD.MOV.U32 R0, RZ, RZ, 0x3f800000 ;  /* 0x3f800000ff007424 */ /* 0x000fe200078e00ff */
        /* <DEDUP_REMOVED lines=52> */
[----:B------:R-:W-:Y:S06]  /*4d50*/  @!P1 BRA `(.L_x_3744) ;  /* 0x0000003400609947 */ /* 0x000fec0003800000 */
[----:B------:R-:W-:Y:S01]  /*4d60*/  IMAD.IADD R20, R5, 0x1, R15 ;  /* 0x0000000105147824 */ /* 0x000fe200078e020f */
[----:B------:R-:W-:Y:S01]  /*4d70*/  ULDC UR46, c[0x0][0x9e4] ;  /* 0x00027900002e7ab9 */ /* 0x000fe20000000800 */
[----:B------:R-:W-:Y:S01]  /*4d80*/  IMAD.MOV.U32 R2, RZ, RZ, 0x3f800000 ;  /* 0x3f800000ff027424 */ /* 0x000fe200078e00ff */
[----:B------:R-:W-:Y:S01]  /*4d90*/  ULDC UR59, c[0x0][0x2e0] ;  /* 0x0000b800003b7ab9 */ /* 0x000fe20000000800 */
[----:B------:R-:W-:Y:S01]  /*4da0*/  IMAD.MOV.U32 R119, RZ, RZ, RZ ;  /* 0x000000ffff777224 */ /* 0x000fe200078e00ff */
[----:B------:R-:W-:Y:S01]  /*4db0*/  ULDC UR4, c[0x0][0x9d8] ;  /* 0x0002760000047ab9 */ /* 0x000fe20000000800 */
[----:B------:R-:W-:-:S05]  /*4dc0*/  ULDC UR58, c[0x0][0x9e0] ;  /* 0x00027800003a7ab9 */ /* 0x000fca0000000800 */
.L_x_3761:
[----:B------:R-:W-:-:S04]  /*4dd0*/  UIADD3 UR5, UR36, 0x1, URZ ;  /* 0x0000000124057890 */ /* 0x000fc8000fffe03f */
[----:B------:R-:W-:-:S04]  /*4de0*/  UISETP.NE.AND UP1, UPT, UR5, 0x2, UPT ;  /* 0x000000020500788c */ /* 0x000fc8000bf25270 */
[----:B------:R-:W-:Y:S02]  /*4df0*/  USEL UR40, URZ, 0x1, UP1 ;  /* 0x000000013f287887 */ /* 0x000fe40008800000 */
[----:B------:R-:W-:Y:S02]  /*4e00*/  USEL UR5, UR5, URZ, UP1 ;  /* 0x0000003f05057287 */ /* 0x000fe40008800000 */
[----:B------:R-:W-:Y:S01]  /*4e10*/  ULOP3.LUT UR40, UR39, UR40, URZ, 0x3c, !UPT ;  /* 0x0000002827287292 */ /* 0x000fe2000f8e3c3f */
[----:B------:R-:W-:Y:S11]  /*4e20*/  @!P0 BRA `(.L_x_3745) ;  /* 0x0000000000048947 */ /* 0x000ff60003800000 */
[----:B------:R-:W-:Y:S01]  /*4e30*/  BPT.TRAP 0x1 ;  /* 0x000000040000795c */ /* 0x000fe20000300000 */
.L_x_3745:
[----:B------:R-:W-:Y:S01]  /*4e40*/  ULEA UR7, UR5, UR37, 0x3 ;  /* 0x0000002505077291 */ /* 0x000fe2000f8e183f */
[----:B------:R-:W-:-:S05]  /*4e50*/  IMAD.U32 R18, RZ, RZ, UR40 ;  /* 0x00000028ff127e24 */ /* 0x000fca000f8e00ff */
[----:B------:R-:W-:-:S04]  /*4e60*/  SHF.L.U32 R18, R18, 0x1f, RZ ;  /* 0x0000001f12127819 */ /* 0x000fc800000006ff */
[----:B------:R1:W2:Y:S01]  /*4e70*/  SYNCS.PHASECHK.TRANS64.TRYWAIT P1, [UR7+0x30830], R18 ;  /* 0x03083012ff0075a7 */ /* 0x0002a20008020147 */
[----:B------:R-:W-:Y:S05]  /*4e80*/  @!P0 BRA `(.L_x_3746) ;  /* 0x0000000000048947 */ /* 0x000fea0003800000 */
[----:B------:R-:W-:Y:S01]  /*4e90*/  BPT.TRAP 0x1 ;  /* 0x000000040000795c */ /* 0x000fe20000300000 */
.L_x_3746:
[----:B--2---:R-:W-:Y:S05]  /*4ea0*/  @P1 BRA `(.L_x_3747) ;  /* 0x0000000000081947 */ /* 0x004fea0003800000 */
[----:B------:R-:W2:Y:S02]  /*4eb0*/  SYNCS.PHASECHK.TRANS64.TRYWAIT P1, [UR7+0x30830], R18 ;  /* 0x03083012ff0075a7 */ /* 0x000ea40008020147 */
[----:B--2---:R-:W-:Y:S05]  /*4ec0*/  @!P1 BRA `(.L_x_3748) ;  /* 0x000000ec00689947 */ /* 0x004fea0003800000 */
.L_x_3747:
[----:B------:R-:W-:Y:S01]  /*4ed0*/  R2UR UR52, R12 ;  /* 0x000000000c3472ca */ /* 0x000fe200000e0000 */
[----:B------:R-:W-:Y:S01]  /*4ee0*/  UIMAD UR6, UR5, 0x900, UR38 ;  /* 0x00000900050678a4 */ /* 0x000fe2000f8e0226 */
        /* <DEDUP_REMOVED lines=13> */
[----:B------:R-:W-:Y:S01]  /*4fc0*/  HGMMA.64x96x16.F32.BF16 R120, gdesc[UR52], RZ, !UPT, gsb0 ;  /* 0x01600000347879f0 */ /* 0x000fe2000c0018ff */
        /* <DEDUP_REMOVED lines=108> */
[----:B------:R-:W-:Y:S01]  /*5690*/  HGMMA.64x96x16.F32.BF16 R120, gdesc[UR52], R120, gsb0 ;  /* 0x01600000347879f0 */ /* 0x000fe20008001878 */
[----:B------:R-:W-:Y:S01]  /*56a0*/  R2UR UR52, R8 ;  /* 0x00000000083472ca */ /* 0x000fe200000e0000 */
[----:B------:R-:W-:Y:S01]  /*56b0*/  UIADD3 UR54, UR6, 0x4, URZ ;  /* 0x0000000406367890 */ /* 0x000fe2000fffe03f */
[----:B------:R-:W-:Y:S01]  /*56c0*/  R2UR UR53, R9 ;  /* 0x00000000093572ca */ /* 0x000fe200000e0000 */
[----:B------:R-:W-:Y:S01]  /*56d0*/  UMOV UR55, 0x40000040 ;  /* 0x4000004000377882 */ /* 0x000fe20000000000 */
[----:B------:R-:W-:Y:S01]  /*56e0*/  FMUL.FTZ R119, R119, R2 ;  /* 0x0000000277777220 */ /* 0x000fe20000410000 */
[----:B------:R-:W-:-:S02]  /*56f0*/  WARPGROUP.DEPBAR.LE gsb0, 0x0 ;  /* 0x00008000000079c5 */ /* 0x000fc40000010000 */
[----:B------:R-:W-:-:S08]  /*5700*/  WARPGROUP.ARRIVE ;  /* 0x00000000000079c5 */ /* 0x000fd00000000000 */
[----:B------:R-:W-:Y:S01]  /*5710*/  HGMMA.64x96x16.F32.BF16 R120, gdesc[UR52], R120, gsb0 ;  /* 0x01600000347879f0 */ /* 0x000fe20008001878 */
[----:B------:R-:W-:Y:S01]  /*5720*/  UIADD3 UR54, UR6, 0x606, URZ ;  /* 0x0000060606367890 */ /* 0x000fe2000fffe03f */
[----:B------:R-:W-:Y:S01]  /*5730*/  UMOV UR52, UR56 ;  /* 0x0000003800347c82 */ /* 0x000fe20008000000 */
[----:B------:R-:W-:Y:S01]  /*5740*/  UMOV UR53, UR57 ;  /* 0x0000003900357c82 */ /* 0x000fe20008000000 */
[----:B------:R-:W-:Y:S01]  /*5750*/  UMOV UR55, 0x40000040 ;  /* 0x4000004000377882 */ /* 0x000fe20000000000 */
        /* <DEDUP_REMOVED lines=28> */
[----:B------:R-:W-:Y:S05]  /*5920*/  @!P0 BRA `(.L_x_3749) ;  /* 0x0000000000048947 */ /* 0x000fea0003800000 */
[----:B------:R-:W-:Y:S01]  /*5930*/  BPT.TRAP 0x1 ;  /* 0x000000040000795c */ /* 0x000fe20000300000 */
.L_x_3749:
[----:B------:R-:W-:Y:S01]  /*5940*/  ULEA UR6, UR36, UR37, 0x3 ;  /* 0x0000002524067291 */ /* 0x000fe2000f8e183f */
[----:B------:R-:W-:-:S05]  /*5950*/  IMAD.U32 R0, RZ, RZ, UR39 ;  /* 0x00000027ff007e24 */ /* 0x000fca000f8e00ff */
[----:B------:R-:W-:-:S04]  /*5960*/  SHF.L.U32 R0, R0, 0x1f, RZ ;  /* 0x0000001f00007819 */ /* 0x000fc800000006ff */
[----:B------:R3:W4:Y:S01]  /*5970*/  SYNCS.PHASECHK.TRANS64.TRYWAIT P1, [UR6+0x30850], R0 ;  /* 0x03085000ff0075a7 */ /* 0x0007220008020146 */
[----:B------:R-:W-:Y:S05]  /*5980*/  @!P0 BRA `(.L_x_3750) ;  /* 0x0000000000048947 */ /* 0x000fea0003800000 */
[----:B------:R-:W-:Y:S01]  /*5990*/  BPT.TRAP 0x1 ;  /* 0x000000040000795c */ /* 0x000fe20000300000 */
.L_x_3750:
[----:B----4-:R-:W-:Y:S05]  /*59a0*/  @P1 BRA `(.L_x_3751) ;  /* 0x0000000000081947 */ /* 0x010fea0003800000 */
[----:B------:R-:W4:Y:S02]  /*59b0*/  SYNCS.PHASECHK.TRANS64.TRYWAIT P1, [UR6+0x30850], R0 ;  /* 0x03085000ff0075a7 */ /* 0x000f240008020146 */
[----:B----4-:R-:W-:Y:S05]  /*59c0*/  @!P1 BRA `(.L_x_3752) ;  /* 0x000000e000c09947 */ /* 0x010fea0003800000 */
.L_x_3751:
[----:B------:R-:W-:Y:S01]  /*59d0*/  UIADD3 UR10, UR37, 0x400, URZ ;  /* 0x00000400250a7890 */ /* 0x000fe2000fffe03f */
[----:B------:R-:W-:Y:S01]  /*59e0*/  WARPGROUP.ARRIVE ;  /* 0x00000000000079c5 */ /* 0x000fe20000000000 */
[----:B------:R-:W-:-:S05]  /*59f0*/  UMOV UR11, 0x40000040 ;  /* 0x40000040000b7882 */ /* 0x000fca0000000000 */
[----:B------:R-:W4:Y:S01]  /*5a00*/  S2R R216, SR_TID.X ;  /* 0x0000000000d87919 */ /* 0x000f220000002100 */
        /* <DEDUP_REMOVED lines=12> */
[----:B------:R-:W-:Y:S01]  /*5ad0*/  UIMAD UR14, UR36, 0x900, UR10 ;  /* 0x00000900240e78a4 */ /* 0x000fe2000f8e020a */
[----:B------:R-:W1:Y:S01]  /*5ae0*/  LDC R160, c[0x0][0x288] ;  /* 0x0000a200ffa07b82 */ /* 0x000e620000000800 */
[----:B------:R-:W-:Y:S01]  /*5af0*/  FMUL.FTZ R2, R120, UR4 ;  /* 0x0000000478027c20 */ /* 0x000fe20008410000 */
[----:B------:R-:W-:-:S02]  /*5b00*/  IMAD.U32 R120, RZ, RZ, UR7 ;  /* 0x00000007ff787e24 */ /* 0x000fc4000f8e00ff */
[----:B---3--:R-:W-:Y:S01]  /*5b10*/  FMUL.FTZ R0, R122, UR4 ;  /* 0x000000047a007c20 */ /* 0x008fe20008410000 */
[----:B------:R-:W-:Y:S01]  /*5b20*/  FMUL.FTZ R21, R126, UR4 ;  /* 0x000000047e157c20 */ /* 0x000fe20008410000 */
[----:B------:R-:W-:Y:S01]  /*5b30*/  FMUL.FTZ R122, R127, UR4 ;  /* 0x000000047f7a7c20 */ /* 0x000fe20008410000 */
[----:B------:R-:W-:Y:S01]  /*5b40*/  UMOV UR10, UR14 ;  /* 0x0000000e000a7c82 */ /* 0x000fe20008000000 */
[----:B------:R-:W-:Y:S01]  /*5b50*/  FMUL.FTZ R126, R135, UR4 ;  /* 0x00000004877e7c20 */ /* 0x000fe20008410000 */
[----:B------:R-:W-:Y:S01]  /*5b60*/  HGMMA.64x192x16.F32.BF16 R24, R188, gdesc[UR8].tnspB, R24, gsb0 ;  /* 0x42e00008bc187df0 */ /* 0x000fe20008001818 */
[----:B------:R-:W-:Y:S01]  /*5b70*/  UIADD3 UR10, UR14, 0x80, URZ ;  /* 0x000000800e0a7890 */ /* 0x000fe2000fffe03f */
[----:B------:R-:W-:Y:S01]  /*5b80*/  FMUL.FTZ R127, R138, UR4 ;  /* 0x000000048a7f7c20 */ /* 0x000fe20008410000 */
[----:B------:R-:W-:Y:S01]  /*5b90*/  UMOV UR11, 0x40000040 ;  /* 0x40000040000b7882 */ /* 0x000fe20000000000 */
[----:B------:R-:W-:Y:S01]  /*5ba0*/  FMUL.FTZ R138, R154, UR4 ;  /* 0x000000049a8a7c20 */ /* 0x000fe20008410000 */
[----:B------:R-:W-:Y:S01]  /*5bb0*/  FMUL.FTZ R135, R162, UR4 ;  /* 0x00000004a2877c20 */ /* 0x000fe20008410000 */
[----:B------:R-:W-:Y:S01]  /*5bc0*/  FMUL.FTZ R154, R157, UR4 ;  /* 0x000000049d9a7c20 */ /* 0x000fe20008410000 */
[----:B------:R-:W-:Y:S01]  /*5bd0*/  FMUL.FTZ R162, R165, UR4 ;  /* 0x00000004a5a27c20 */ /* 0x000fe20008410000 */
[----:B------:R-:W2:Y:S01]  /*5be0*/  MUFU.TANH R2, R2 ;  /* 0x0000000200027308 */ /* 0x000ea20000002400 */
[----:B----4-:R-:W-:-:S07]  /*5bf0*/  LOP3.LUT P1, RZ, R216, 0x7f, RZ, 0xc0, !PT ;  /* 0x0000007fd8ff7812 */ /* 0x010fce000782c0ff */
[----:B------:R-:W3:Y:S06]  /*5c00*/  MUFU.TANH R0, R0 ;  /* 0x0000000000007308 */ /* 0x000eec0000002400 */
[----:B------:R-:W-:Y:S02]  /*5c10*/  @!P1 VIADD R120, R120, 0x30840 ;  /* 0x0003084078789836 */ /* 0x000fe40000000000 */
[----:B------:R-:W4:Y:S03]  /*5c20*/  MUFU.TANH R18, R18 ;  /* 0x0000001200127308 */ /* 0x000f260000002400 */
[----:B------:R-:W-:-:S05]  /*5c30*/  @!P1 PRMT R120, RZ, 0x654, R120 ;  /* 0x00000654ff789816 */ /* 0x000fca0000000078 */
        /* <DEDUP_REMOVED lines=18> */
[----:B------:R-:W-:Y:S01]  /*5d60*/  HGMMA.64x192x16.F32.BF16 R24, R184, gdesc[UR8].tnspB, R24, gsb0 ;  /* 0x42e00008b8187df0 */ /* 0x000fe20008001818 */
[----:B------:R-:W-:Y:S01]  /*5d70*/  UIADD3 UR10, UR14, 0x100, URZ ;  /* 0x000001000e0a7890 */ /* 0x000fe2000fffe03f */
[----:B------:R-:W-:Y:S01]  /*5d80*/  UMOV UR11, 0x40000040 ;  /* 0x40000040000b7882 */ /* 0x000fe20000000000 */
[----:B------:R-:W-:Y:S02]  /*5d90*/  WARPGROUP.DEPBAR.LE gsb0, 0x0 ;  /* 0x00008000000079c5 */ /* 0x000fe40000010000 */
[----:B------:R-:W-:Y:S01]  /*5da0*/  WARPGROUP.ARRIVE ;  /* 0x00000000000079c5 */ /* 0x000fe20000000000 */
[----:B------:R-:W-:Y:S01]  /*5db0*/  FMUL.FTZ R185, R133, UR4 ;  /* 0x0000000485b97c20 */ /* 0x000fe20008410000 */
[----:B------:R-:W-:Y:S01]  /*5dc0*/  FMUL.FTZ R187, R136, UR4 ;  /* 0x0000000488bb7c20 */ /* 0x000fe20008410000 */
[----:B------:R-:W-:Y:S01]  /*5dd0*/  FMUL.FTZ R133, R151, UR4 ;  /* 0x0000000497857c20 */ /* 0x000fe20008410000 */
[----:B------:R-:W-:-:S11]  /*5de0*/  FMUL.FTZ R136, R163, UR4 ;  /* 0x00000004a3887c20 */ /* 0x000fd60008410000 */
[----:B------:R-:W-:Y:S01]  /*5df0*/  HGMMA.64x192x16.F32.BF16 R24, R180, gdesc[UR8].tnspB, R24, gsb0 ;  /* 0x42e00008b4187df0 */ /* 0x000fe20008001818 */
[----:B------:R-:W-:Y:S01]  /*5e00*/  UIADD3 UR10, UR14, 0x180, URZ ;  /* 0x000001800e0a7890 */ /* 0x000fe2000fffe03f */
[----:B------:R-:W1:Y:S01]  /*5e10*/  MUFU.TANH R185, R185 ;  /* 0x000000b900b97308 */ /* 0x000e620000002400 */
[----:B------:R-:W-:-:S07]  /*5e20*/  UMOV UR11, 0x40000040 ;  /* 0x40000040000b7882 */ /* 0x000fce0000000000 */
        /* <DEDUP_REMOVED lines=10> */
[----:B------:R-:W-:Y:S01]  /*5ed0*/  HGMMA.64x192x16.F32.BF16 R24, R176, gdesc[UR8].tnspB, R24, gsb0 ;  /* 0x42e00008b0187df0 */ /* 0x000fe20008001818 */
[----:B------:R-:W-:Y:S01]  /*5ee0*/  UIADD3 UR10, UR14, 0x200, URZ ;  /* 0x000002000e0a7890 */ /* 0x000fe2000fffe03f */
[----:B------:R-:W-:Y:S01]  /*5ef0*/  FMUL.FTZ R158, R161, UR4 ;  /* 0x00000004a19e7c20 */ /* 0x000fe20008410000 */
[----:B------:R-:W-:Y:S01]  /*5f00*/  UMOV UR11, 0x40000040 ;  /* 0x40000040000b7882 */ /* 0x000fe20000000000 */
[----:B------:R-:W1:Y:S08]  /*5f10*/  MUFU.TANH R181, R181 ;  /* 0x000000b500b57308 */ /* 0x000e700000002400 */
[----:B------:R-:W1:Y:S08]  /*5f20*/  MUFU.TANH R183, R183 ;  /* 0x000000b700b77308 */ /* 0x000e700000002400 */
[----:B------:R-:W1:Y:S08]  /*5f30*/  MUFU.TANH R129, R129 ;  /* 0x0000008100817308 */ /* 0x000e700000002400 */
        /* <DEDUP_REMOVED lines=46> */
[----:B------:R-:W2:Y:S01]  /*6220*/  MUFU.TANH R140, R140 ;  /* 0x0000008c008c7308 */ /* 0x000ea20000002400 */
[----:B------:R-:W-:-:S02]  /*6230*/  WARPGROUP.DEPBAR.LE gsb0, 0x0 ;  /* 0x00008000000079c5 */ /* 0x000fc40000010000 */
[----:B------:R-:W-:Y:S01]  /*6240*/  FMUL.FTZ R168, R164, UR4 ;  /* 0x00000004a4a87c20 */ /* 0x000fe20008410000 */
[----:B------:R-:W-:Y:S01]  /*6250*/  IMAD R164, R19, -0x60, RZ ;  /* 0xffffffa013a47824 */ /* 0x000fe200078e02ff */
[----:B------:R1:W-:Y:S01]  /*6260*/  @!P1 SYNCS.ARRIVE.TRANS64.RED.A1T0 RZ, [R120+URZ], RZ ;  /* 0x000000ff78ff99a7 */ /* 0x0003e2000810043f */
[----:B------:R-:W-:Y:S02]  /*6270*/  PLOP3.LUT P1, PT, PT, PT, UP0, 0x40, 0x0 ;  /* 0x000000000000781c */ /* 0x000fe40003f2e808 */
[----:B------:R-:W-:Y:S01]  /*6280*/  IMAD R121, R17, UR59, R164 ;  /* 0x0000003b11797c24 */ /* 0x000fe2000f8e02a4 */
[----:B------:R-:W2:Y:S04]  /*6290*/  MUFU.TANH R168, R168 ;  /* 0x000000a800a87308 */ /* 0x000ea80000002400 */
[----:B-1----:R-:W-:Y:S01]  /*62a0*/  IADD3 R121, R121, 0x1, -R160 ;  /* 0x0000000179797810 */ /* 0x002fe20007ffe8a0 */
[----:B------:R-:W-:-:S04]  /*62b0*/  IMAD R160, R16, -0x2, R164 ;  /* 0xfffffffe10a07824 */ /* 0x000fc800078e02a4 */
[----:B------:R-:W-:-:S04]  /*62c0*/  IMAD R121, R16, -0x2, R121 ;  /* 0xfffffffe10797824 */ /* 0x000fc800078e0279 */
[C---:B------:R-:W-:Y:S02]  /*62d0*/  VIADD R170, R121.reuse, UR58 ;  /* 0x0000003a79aa7c36 */ /* 0x040fe40008000000 */
[----:B------:R-:W-:Y:S02]  /*62e0*/  VIADD R166, R121, UR45 ;  /* 0x0000002d79a67c36 */ /* 0x000fe40008000000 */
[C---:B------:R-:W-:Y:S02]  /*62f0*/  IMAD.IADD R182, R5.reuse, 0x1, R170 ;  /* 0x0000000105b67824 */ /* 0x040fe400078e02aa */
[----:B------:R-:W-:Y:S01]  /*6300*/  IMAD.IADD R180, R5, 0x1, R166 ;  /* 0x0000000105b47824 */ /* 0x000fe200078e02a6 */
[----:B--234-:R-:W-:Y:S06]  /*6310*/  @P1 BRA `(.L_x_3753) ;  /* 0x0000000000581947 */ /* 0x01cfec0003800000 */
[----:B------:R-:W-:Y:S01]  /*6320*/  ISETP.GT.AND P1, PT, R20, -0x1, PT ;  /* 0xffffffff1400780c */ /* 0x000fe20003f24270 */
[----:B------:R-:W-:-:S12]  /*6330*/  BSSY B0, `(.L_x_3754) ;  /* 0x0000011000007945 */ /* 0x000fd80003800000 */
        /* <DEDUP_REMOVED lines=9> */
.L_x_3755:
[----:B------:R-:W-:-:S05]  /*63d0*/  IMAD.U32 R149, RZ, RZ, UR46 ;  /* 0x0000002eff957e24 */ /* 0x000fca000f8e00ff */
[----:B------:R-:W-:-:S13]  /*63e0*/  ISETP.NE.AND P1, PT, R149, 0x1, PT ;  /* 0x000000019500780c */ /* 0x000fda0003f25270 */
[----:B------:R-:W1:Y:S01]  /*63f0*/  @P1 LDC.64 R120, c[0x0][0x9e8] ;  /* 0x00027a00ff781b82 */ /* 0x000e620000000a00 */
[----:B------:R-:W-:-:S04]  /*6400*/  @P1 IMAD.IADD R147, R5, 0x1, R15 ;  /* 0x0000000105931824 */ /* 0x000fc800078e020f */
[----:B-1----:R-:W-:-:S04]  /*6410*/  @P1 IMAD.HI.U32 R120, R147, R120, RZ ;  /* 0x0000007893781227 */ /* 0x002fc800078e00ff */
[----:B------:R-:W-:Y:S01]  /*6420*/  IMAD.MOV.U32 R147, RZ, RZ, R20 ;  /* 0x000000ffff937224 */ /* 0x000fe200078e0014 */
[----:B------:R-:W-:-:S07]  /*6430*/  @P1 SHF.R.U32.HI R147, RZ, R121, R120 ;  /* 0x00000079ff931219 */ /* 0x000fce0000011678 */
.L_x_3756:
[----:B------:R-:W-:Y:S05]  /*6440*/  BSYNC B0 ;  /* 0x0000000000007941 */ /* 0x000fea0003800000 */
.L_x_3754:
[----:B------:R-:W-:-:S05]  /*6450*/  IMAD R121, R147, R149, R160 ;  /* 0x0000009593797224 */ /* 0x000fca00078e02a0 */
[----:B------:R-:W-:Y:S02]  /*6460*/  VIADDMNMX R182, R121, R149, R182, PT ;  /* 0x0000009579b67246 */ /* 0x000fe400038001b6 */
[----:B------:R-:W-:-:S07]  /*6470*/  VIMNMX R180, R180, R121, !PT ;  /* 0x00000079b4b47248 */ /* 0x000fce0007fe0100 */
.L_x_3753:
        /* <DEDUP_REMOVED lines=62> */
[----:B------:R-:W-:Y:S01]  /*6860*/  FSEL R151, R144, -INF , !P3 ;  /* 0xff80000090977808 */ /* 0x000fe20005800000 */
[----:B------:R-:W-:Y:S01]  /*6870*/  IMAD.IADD R144, R6, 0x1, R166 ;  /* 0x0000000106907824 */ /* 0x000fe200078e02a6 */
        /* <DEDUP_REMOVED lines=46> */
[----:B------:R-:W-:Y:S01]  /*6b60*/  FSEL R223, R2, -INF , !P6 ;  /* 0xff80000002df7808 */ /* 0x000fe20007000000 */
[----:B------:R-:W-:Y:S01]  /*6b70*/  IMAD.IADD R2, R6, 0x1, R170 ;  /* 0x0000000106027824 */ /* 0x000fe200078e02aa */
[----:B------:R-:W-:-:S04]  /*6b80*/  ISETP.GE.AND P6, PT, R164, 0x5a, PT ;  /* 0x0000005aa400780c */ /* 0x000fc80003fc6270 */
[----:B------:R-:W-:Y:S02]  /*6b90*/  P2R R146, PR, RZ, 0x40 ;  /* 0x00000040ff927803 */ /* 0x000fe40000000000 */
[----:B------:R-:W-:-:S04]  /*6ba0*/  ISETP.GT.AND P6, PT, R180, 0x59, !P6 ;  /* 0x00000059b400780c */ /* 0x000fc800077c4270 */
[----:B------:R-:W-:-:S04]  /*6bb0*/  ISETP.LT.OR P6, PT, R182, 0x5a, P6 ;  /* 0x0000005ab600780c */ /* 0x000fc800037c1670 */
[----:B------:R-:W-:Y:S02]  /*6bc0*/  FSEL R143, R162, -INF , !P6 ;  /* 0xff800000a28f7808 */ /* 0x000fe40007000000 */
[----:B------:R-:W-:-:S13]  /*6bd0*/  PLOP3.LUT P6, PT, PT, PT, UP0, 0x40, 0x0 ;  /* 0x000000000000781c */ /* 0x000fda0003fce808 */
[----:B------:R-:W-:Y:S05]  /*6be0*/  @P6 BRA `(.L_x_3757) ;  /* 0x0000000000546947 */ /* 0x000fea0003800000 */
        /* <DEDUP_REMOVED lines=12> */
.L_x_3759:
[----:B------:R-:W-:-:S05]  /*6cb0*/  IMAD.U32 R150, RZ, RZ, UR46 ;  /* 0x0000002eff967e24 */ /* 0x000fca000f8e00ff */
[----:B------:R-:W-:-:S13]  /*6cc0*/  ISETP.NE.AND P6, PT, R150, 0x1, PT ;  /* 0x000000019600780c */ /* 0x000fda0003fc5270 */
[----:B------:R-:W1:Y:S02]  /*6cd0*/  @P6 LDC.64 R120, c[0x0][0x9e8] ;  /* 0x00027a00ff786b82 */ /* 0x000e640000000a00 */
[----:B-1----:R-:W-:-:S05]  /*6ce0*/  @P6 IMAD.HI.U32 R120, R189, R120, RZ ;  /* 0x00000078bd786227 */ /* 0x002fca00078e00ff */
[----:B------:R-:W-:-:S07]  /*6cf0*/  @P6 SHF.R.U32.HI R189, RZ, R121, R120 ;  /* 0x00000079ffbd6219 */ /* 0x000fce0000011678 */
.L_x_3760:
[----:B------:R-:W-:Y:S05]  /*6d00*/  BSYNC B0 ;  /* 0x0000000000007941 */ /* 0x000fea0003800000 */
.L_x_3758:
[----:B------:R-:W-:-:S05]  /*6d10*/  IMAD R189, R189, R150, R160 ;  /* 0x00000096bdbd7224 */ /* 0x000fca00078e02a0 */
[----:B------:R-:W-:Y:S02]  /*6d20*/  VIADDMNMX R2, R189, R150, R2, PT ;  /* 0x00000096bd027246 */ /* 0x000fe40003800102 */
[----:B------:R-:W-:-:S07]  /*6d30*/  VIMNMX R144, R144, R189, !PT ;  /* 0x000000bd90907248 */ /* 0x000fce0007fe0100 */
.L_x_3757:
[C---:B------:R-:W-:Y:S01]  /*6d40*/  ISETP.GT.AND P1, PT, R144.reuse, 0x1, !P1 ;  /* 0x000000019000780c */ /* 0x040fe20004f24270 */
[----:B------:R-:W-:Y:S01]  /*6d50*/  UMOV UR39, UR40 ;  /* 0x0000002800277c82 */ /* 0x000fe20008000000 */
[----:B------:R-:W-:Y:S01]  /*6d60*/  ISETP.GT.AND P2, PT, R144, 0x8, !P2 ;  /* 0x000000089000780c */ /* 0x000fe20005744270 */
[----:B------:R-:W-:Y:S01]  /*6d70*/  UMOV UR36, UR5 ;  /* 0x0000000500247c82 */ /* 0x000fe20008000000 */
[C---:B------:R-:W-:Y:S02]  /*6d80*/  ISETP.LT.OR P1, PT, R2.reuse, 0x2, P1 ;  /* 0x000000020200780c */ /* 0x040fe40000f21670 */
[----:B------:R-:W-:Y:S02]  /*6d90*/  ISETP.LT.OR P2, PT, R2, 0x9, P2 ;  /* 0x000000090200780c */ /* 0x000fe40001741670 */
        /* <DEDUP_REMOVED lines=29> */
[----:B------:R-:W-:Y:S02]  /*6f70*/  ISETP.GT.AND P1, PT, R144, 0x19, !P2 ;  /* 0x000000199000780c */ /* 0x000fe40005724270 */
[----:B------:R-:W-:Y:S02]  /*6f80*/  ISETP.NE.AND P2, PT, R211, RZ, PT ;  /* 0x000000ffd300720c */ /* 0x000fe40003f45270 */
[----:B------:R-:W-:-:S02]  /*6f90*/  ISETP.LT.OR P1, PT, R2, 0x1a, P1 ;  /* 0x0000001a0200780c */ /* 0x000fc40000f21670 */
[----:B------:R-:W-:Y:S02]  /*6fa0*/  FMNMX.FTZ R18, R171, R18, !PT ;  /* 0x00000012ab127209 */ /* 0x000fe40007810000 */
[----:B------:R-:W-:Y:S02]  /*6fb0*/  FSEL R215, R126, -INF , !P1 ;  /* 0xff8000007ed77808 */ /* 0x000fe40004800000 */
[----:B------:R-:W-:Y:S02]  /*6fc0*/  ISETP.GT.AND P1, PT, R144, 0x20, !P6 ;  /* 0x000000209000780c */ /* 0x000fe40007724270 */
[----:B------:R-:W-:Y:S02]  /*6fd0*/  ISETP.NE.AND P6, PT, R213, RZ, PT ;  /* 0x000000ffd500720c */ /* 0x000fe40003fc5270 */
        /* <DEDUP_REMOVED lines=22> */
[----:B------:R-:W-:Y:S02]  /*7140*/  FMNMX.FTZ R18, R163, R18, !PT ;  /* 0x00000012a3127209 */ /* 0x000fe40007810000 */
[----:B------:R-:W-:Y:S02]  /*7150*/  FSEL R211, R130, -INF , !P1 ;  /* 0xff80000082d37808 */ /* 0x000fe40004800000 */
[----:B------:R-:W-:Y:S02]  /*7160*/  ISETP.NE.AND P1, PT, R178, RZ, PT ;  /* 0x000000ffb200720c */ /* 0x000fe40003f25270 */
[----:B------:R-:W-:-:S02]  /*7170*/  FMNMX.FTZ R18, R165, R18, !PT ;  /* 0x00000012a5127209 */ /* 0x000fc40007810000 */
[----:B------:R-:W-:Y:S02]  /*7180*/  ISETP.GT.AND P1, PT, R144, 0x30, !P1 ;  /* 0x000000309000780c */ /* 0x000fe40004f24270 */
[----:B------:R-:W-:Y:S02]  /*7190*/  FMNMX.FTZ R18, R167, R18, !PT ;  /* 0x00000012a7127209 */ /* 0x000fe40007810000 */
[----:B------:R-:W-:Y:S02]  /*71a0*/  ISETP.LT.OR P1, PT, R2, 0x31, P1 ;  /* 0x000000310200780c */ /* 0x000fe40000f21670 */
[----:B------:R-:W-:Y:S02]  /*71b0*/  FMNMX.FTZ R18, R145, R18, !PT ;  /* 0x0000001291127209 */ /* 0x000fe40007810000 */
[----:B------:R-:W-:Y:S02]  /*71c0*/  FSEL R131, R131, -INF , !P1 ;  /* 0xff80000083837808 */ /* 0x000fe40004800000 */
[----:B------:R-:W-:-:S02]  /*71d0*/  ISETP.NE.AND P1, PT, R208, RZ, PT ;  /* 0x000000ffd000720c */ /* 0x000fc40003f25270 */
[----:B------:R-:W-:Y:S02]  /*71e0*/  FMNMX.FTZ R122, R143, R18, !PT ;  /* 0x000000128f7a7209 */ /* 0x000fe40007810000 */
[C---:B------:R-:W-:Y:S01]  /*71f0*/  ISETP.GT.AND P1, PT, R144.reuse, 0x31, !P1 ;  /* 0x000000319000780c */ /* 0x040fe20004f24270 */
[----:B------:R-:W1:Y:S01]  /*7200*/  LDC R18, c[0x0][0x988] ;  /* 0x00026200ff127b82 */ /* 0x000e620000000800 */
[----:B------:R-:W-:Y:S01]  /*7210*/  ISETP.GT.AND P3, PT, R144, 0x50, !P3 ;  /* 0x000000509000780c */ /* 0x000fe20005f64270 */
[----:B------:R-:W2:Y:S01]  /*7220*/  SHFL.BFLY PT, R21, R122, 0x2, 0x1f ;  /* 0x0c401f007a157f89 */ /* 0x000ea200000e0000 */
[----:B------:R-:W-:Y:S02]  /*7230*/  ISETP.LT.OR P1, PT, R2, 0x32, P1 ;  /* 0x000000320200780c */ /* 0x000fe40000f21670 */
[----:B------:R-:W-:Y:S02]  /*7240*/  ISETP.GT.AND P4, PT, R144, 0x51, !P4 ;  /* 0x000000519000780c */ /* 0x000fe40006784270 */
[----:B------:R-:W-:-:S02]  /*7250*/  FSEL R121, R132, -INF , !P1 ;  /* 0xff80000084797808 */ /* 0x000fc40004800000 */
[----:B------:R-:W-:Y:S02]  /*7260*/  ISETP.NE.AND P1, PT, R210, RZ, PT ;  /* 0x000000ffd200720c */ /* 0x000fe40003f25270 */
[----:B------:R-:W-:Y:S02]  /*7270*/  ISETP.LT.OR P3, PT, R2, 0x51, P3 ;  /* 0x000000510200780c */ /* 0x000fe40001f61670 */
[C---:B------:R-:W-:Y:S02]  /*7280*/  ISETP.GT.AND P1, PT, R144.reuse, 0x38, !P1 ;  /* 0x000000389000780c */ /* 0x040fe40004f24270 */
[----:B------:R-:W-:Y:S02]  /*7290*/  ISETP.GT.AND P5, PT, R144, 0x58, !P5 ;  /* 0x000000589000780c */ /* 0x000fe40006fa4270 */
[C---:B------:R-:W-:Y:S02]  /*72a0*/  ISETP.LT.OR P1, PT, R2.reuse, 0x39, P1 ;  /* 0x000000390200780c */ /* 0x040fe40000f21670 */
[----:B------:R-:W-:-:S02]  /*72b0*/  ISETP.LT.OR P4, PT, R2, 0x52, P4 ;  /* 0x000000520200780c */ /* 0x000fc40002781670 */
[----:B------:R-:W-:Y:S02]  /*72c0*/  FSEL R127, R134, -INF , !P1 ;  /* 0xff800000867f7808 */ /* 0x000fe40004800000 */
[----:B------:R-:W-:Y:S02]  /*72d0*/  ISETP.NE.AND P1, PT, R212, RZ, PT ;  /* 0x000000ffd400720c */ /* 0x000fe40003f25270 */
[----:B------:R-:W-:Y:S02]  /*72e0*/  ISETP.LT.OR P5, PT, R2, 0x59, P5 ;  /* 0x000000590200780c */ /* 0x000fe40002fa1670 */
[----:B------:R-:W-:Y:S02]  /*72f0*/  ISETP.GT.AND P1, PT, R144, 0x39, !P1 ;  /* 0x000000399000780c */ /* 0x000fe40004f24270 */
[----:B--2---:R-:W-:Y:S02]  /*7300*/  FMNMX.FTZ R124, R122, R21, !PT ;  /* 0x000000157a7c7209 */ /* 0x004fe40007810000 */
[----:B------:R-:W-:-:S02]  /*7310*/  ISETP.LT.OR P1, PT, R2, 0x3a, P1 ;  /* 0x0000003a0200780c */ /* 0x000fc40000f21670 */
[----:B------:R-:W-:Y:S01]  /*7320*/  FSEL R139, R139, -INF , !P5 ;  /* 0xff8000008b8b7808 */ /* 0x000fe20006800000 */
[----:B------:R-:W2:Y:S01]  /*7330*/  SHFL.BFLY PT, R21, R124, 0x1, 0x1f ;  /* 0x0c201f007c157f89 */ /* 0x000ea200000e0000 */
[----:B------:R-:W-:Y:S02]  /*7340*/  FSEL R133, R133, -INF , !P1 ;  /* 0xff80000085857808 */ /* 0x000fe40004800000 */
[----:B------:R-:W-:-:S04]  /*7350*/  ISETP.NE.AND P1, PT, R214, RZ, PT ;  /* 0x000000ffd600720c */ /* 0x000fc80003f25270 */
[----:B------:R-:W-:-:S04]  /*7360*/  ISETP.GT.AND P1, PT, R144, 0x40, !P1 ;  /* 0x000000409000780c */ /* 0x000fc80004f24270 */
[----:B------:R-:W-:-:S04]  /*7370*/  ISETP.LT.OR P1, PT, R2, 0x41, P1 ;  /* 0x000000410200780c */ /* 0x000fc80000f21670 */
[----:B------:R-:W-:Y:S02]  /*7380*/  FSEL R125, R138, -INF , !P1 ;  /* 0xff8000008a7d7808 */ /* 0x000fe40004800000 */
[----:B------:R-:W-:-:S04]  /*7390*/  ISETP.NE.AND P1, PT, R148, RZ, PT ;  /* 0x000000ff9400720c */ /* 0x000fc80003f25270 */
[----:B------:R-:W-:Y:S02]  /*73a0*/  ISETP.GT.AND P1, PT, R144, 0x41, !P1 ;  /* 0x000000419000780c */ /* 0x000fe40004f24270 */
[----:B--2---:R-:W-:Y:S02]  /*73b0*/  FMNMX.FTZ R21, R124, R21, !PT ;  /* 0x000000157c157209 */ /* 0x004fe40007810000 */
[----:B------:R-:W-:-:S04]  /*73c0*/  ISETP.LT.OR P1, PT, R2, 0x42, P1 ;  /* 0x000000420200780c */ /* 0x000fc80000f21670 */
[----:B------:R-:W-:Y:S02]  /*73d0*/  FSEL R137, R137, -INF , !P1 ;  /* 0xff80000089897808 */ /* 0x000fe40004800000 */
[----:B------:R-:W-:-:S04]  /*73e0*/  ISETP.GT.AND P1, PT, R144, 0x48, !P2 ;  /* 0x000000489000780c */ /* 0x000fc80005724270 */
[----:B------:R-:W-:-:S04]  /*73f0*/  ISETP.LT.OR P1, PT, R2, 0x49, P1 ;  /* 0x000000490200780c */ /* 0x000fc80000f21670 */
[----:B------:R-:W-:Y:S02]  /*7400*/  FSEL R123, R142, -INF , !P1 ;  /* 0xff8000008e7b7808 */ /* 0x000fe40004800000 */
[----:B------:R-:W-:Y:S02]  /*7410*/  ISETP.GT.AND P1, PT, R144, 0x49, !P6 ;  /* 0x000000499000780c */ /* 0x000fe40007724270 */
[----:B------:R-:W-:Y:S02]  /*7420*/  ISETP.NE.AND P6, PT, R152, RZ, PT ;  /* 0x000000ff9800720c */ /* 0x000fe40003fc5270 */
[----:B------:R-:W-:-:S04]  /*7430*/  ISETP.LT.OR P1, PT, R2, 0x4a, P1 ;  /* 0x0000004a0200780c */ /* 0x000fc80000f21670 */
[----:B------:R-:W-:Y:S02]  /*7440*/  FSEL R141, R141, -INF , !P1 ;  /* 0xff8000008d8d7808 */ /* 0x000fe40004800000 */
[----:B------:R-:W-:Y:S02]  /*7450*/  ISETP.GT.AND P1, PT, R144, RZ, !P6 ;  /* 0x000000ff9000720c */ /* 0x000fe40007724270 */
[----:B------:R-:W-:Y:S02]  /*7460*/  ISETP.NE.AND P6, PT, R146, RZ, PT ;  /* 0x000000ff9200720c */ /* 0x000fe40003fc5270 */
[----:B------:R-:W-:Y:S02]  /*7470*/  ISETP.LT.OR P1, PT, R2, 0x1, P1 ;  /* 0x000000010200780c */ /* 0x000fe40000f21670 */
[----:B------:R-:W-:Y:S02]  /*7480*/  ISETP.GT.AND P2, PT, R144, 0x59, !P6 ;  /* 0x000000599000780c */ /* 0x000fe40007744270 */
[----:B------:R-:W-:Y:S01]  /*7490*/  FSEL R120, R0, -INF , !P1 ;  /* 0xff80000000787808 */ /* 0x000fe20004800000 */
[C---:B-1----:R-:W-:Y:S01]  /*74a0*/  FMUL.FTZ R0, R21.reuse, R18 ;  /* 0x0000001215007220 */ /* 0x042fe20000410000 */
[----:B------:R-:W-:-:S02]  /*74b0*/  FSETP.NEU.FTZ.AND P1, PT, R21, -INF , PT ;  /* 0xff8000001500780b */ /* 0x000fc40003f3d000 */
[----:B------:R-:W-:Y:S02]  /*74c0*/  FMNMX.FTZ R122, R120, R3, !PT ;  /* 0x00000003787a7209 */ /* 0x000fe40007810000 */
[----:B------:R-:W-:Y:S02]  /*74d0*/  FSEL R0, R0, RZ, P1 ;  /* 0x000000ff00007208 */ /* 0x000fe40000800000 */
[----:B------:R-:W-:Y:S02]  /*74e0*/  FMNMX.FTZ R122, R221, R122, !PT ;  /* 0x0000007add7a7209 */ /* 0x000fe40007810000 */
[----:B------:R-:W-:Y:S01]  /*74f0*/  ISETP.LT.OR P2, PT, R2, 0x5a, P2 ;  /* 0x0000005a0200780c */ /* 0x000fe20001741670 */
[--C-:B------:R-:W-:Y:S01]  /*7500*/  FFMA.FTZ R184, R179, R18, -R0.reuse ;  /* 0x00000012b3b87223 */ /* 0x100fe20000010800 */
[----:B------:R-:W-:Y:S01]  /*7510*/  FMNMX.FTZ R122, R189, R122, !PT ;  /* 0x0000007abd7a7209 */ /* 0x000fe20007810000 */
[-CC-:B------:R-:W-:Y:S01]  /*7520*/  FFMA.FTZ R182, R169, R18.reuse, -R0.reuse ;  /* 0x00000012a9b67223 */ /* 0x180fe20000010800 */
[----:B------:R-:W-:Y:S01]  /*7530*/  FSEL R179, R135, -INF , !P3 ;  /* 0xff80000087b37808 */ /* 0x000fe20005800000 */
        /* <DEDUP_REMOVED lines=11> */
[----:B------:R-:W-:Y:S01]  /*75f0*/  FSEL R159, R21, RZ, P1 ;  /* 0x000000ff159f7208 */ /* 0x000fe20000800000 */
[--C-:B------:R-:W-:Y:S01]  /*7600*/  FFMA.FTZ R188, R173, R18, -R0.reuse ;  /* 0x00000012adbc7223 */ /* 0x100fe20000010800 */
[----:B------:R-:W-:Y:S01]  /*7610*/  FMNMX.FTZ R122, R191, R122, !PT ;  /* 0x0000007abf7a7209 */ /* 0x000fe20007810000 */
[-CC-:B------:R-:W-:Y:S01]  /*7620*/  FFMA.FTZ R149, R151, R18.reuse, -R0.reuse ;  /* 0x0000001297957223 */ /* 0x180fe20000010800 */
[----:B------:R-:W-:Y:S01]  /*7630*/  FFMA.FTZ R173, R177, R18, -R0 ;  /* 0x00000012b1ad7223 */ /* 0x000fe20000010800 */
[----:B------:R-:W-:Y:S01]  /*7640*/  FADD.FTZ R159, -R159, R4 ;  /* 0x000000049f9f7221 */ /* 0x000fe20000010100 */
        /* <DEDUP_REMOVED lines=17> */
[-C--:B------:R-:W-:Y:S01]  /*7760*/  FFMA.FTZ R143, R143, R18.reuse, -R0 ;  /* 0x000000128f8f7223 */ /* 0x080fe20000010800 */
[----:B------:R-:W-:Y:S01]  /*7770*/  FMUL.FTZ R0, R159, R18 ;  /* 0x000000129f007220 */ /* 0x000fe20000410000 */
[----:B------:R-:W-:Y:S01]  /*7780*/  MUFU.EX2 R223, R223 ;  /* 0x000000df00df7308 */ /* 0x000fe20000000800 */
[----:B------:R-:W-:-:S02]  /*7790*/  FMNMX.FTZ R122, R131, R122, !PT ;  /* 0x0000007a837a7209 */ /* 0x000fc40007810000 */
[----:B------:R-:W-:Y:S02]  /*77a0*/  LOP3.LUT P6, RZ, R216, 0x7f, RZ, 0xc0, !PT ;  /* 0x0000007fd8ff7812 */ /* 0x000fe400078cc0ff */
        /* <DEDUP_REMOVED lines=8> */
[----:B------:R-:W-:-:S04]  /*7830*/  FMNMX.FTZ R122, R123, R122, !PT ;  /* 0x0000007a7b7a7209 */ /* 0x000fc80007810000 */
[----:B------:R-:W-:-:S03]  /*7840*/  FMNMX.FTZ R122, R141, R122, !PT ;  /* 0x0000007a8d7a7209 */ /* 0x000fc60007810000 */
[----:B------:R-:W4:Y:S01]  /*7850*/  MUFU.EX2 R173, R173 ;  /* 0x000000ad00ad7308 */ /* 0x000f220000000800 */
[----:B------:R-:W-:-:S04]  /*7860*/  FMNMX.FTZ R122, R179, R122, !PT ;  /* 0x0000007ab37a7209 */ /* 0x000fc80007810000 */
[----:B------:R-:W-:-:S03]  /*7870*/  FMNMX.FTZ R122, R171, R122, !PT ;  /* 0x0000007aab7a7209 */ /* 0x000fc60007810000 */
[----:B------:R-:W5:Y:S01]  /*7880*/  MUFU.EX2 R184, R184 ;  /* 0x000000b800b87308 */ /* 0x000f620000000800 */
[----:B------:R-:W-:-:S04]  /*7890*/  FMNMX.FTZ R122, R139, R122, !PT ;  /* 0x0000007a8b7a7209 */ /* 0x000fc80007810000 */
[----:B------:R-:W-:-:S03]  /*78a0*/  FMNMX.FTZ R122, R169, R122, !PT ;  /* 0x0000007aa97a7209 */ /* 0x000fc60007810000 */
[----:B------:R-:W5:Y:S02]  /*78b0*/  MUFU.EX2 R175, R175 ;  /* 0x000000af00af7308 */ /* 0x000f640000000800 */
[----:B------:R-:W1:Y:S06]  /*78c0*/  SHFL.BFLY PT, R181, R122, 0x2, 0x1f ;  /* 0x0c401f007ab57f89 */ /* 0x000e6c00000e0000 */
[----:B------:R-:W5:Y:S08]  /*78d0*/  MUFU.EX2 R186, R186 ;  /* 0x000000ba00ba7308 */ /* 0x000f700000000800 */
        /* <DEDUP_REMOVED lines=8> */
[----:B------:R-:W-:Y:S01]  /*7960*/  MUFU.EX2 R176, R176 ;  /* 0x000000b000b07308 */ /* 0x000fe20000000800 */
[C---:B------:R-:W-:Y:S01]  /*7970*/  FSETP.NEU.FTZ.AND P1, PT, R145.reuse, -INF , PT ;  /* 0xff8000009100780b */ /* 0x040fe20003f3d000 */
[----:B------:R-:W-:-:S03]  /*7980*/  FMUL.FTZ R124, R145, R18 ;  /* 0x00000012917c7220 */ /* 0x000fc60000410000 */
[----:B------:R-:W-:-:S03]  /*7990*/  FSEL R2, R145, RZ, P1 ;  /* 0x000000ff91027208 */ /* 0x000fc60000800000 */
[----:B------:R-:W-:Y:S01]  /*79a0*/  MUFU.EX2 R149, R149 ;  /* 0x0000009500957308 */ /* 0x000fe20000000800 */
[----:B------:R-:W-:Y:S02]  /*79b0*/  FSEL R124, R124, RZ, P1 ;  /* 0x000000ff7c7c7208 */ /* 0x000fe40000800000 */
[C---:B------:R-:W-:Y:S01]  /*79c0*/  ISETP.GT.AND P1, PT, R19.reuse, UR41, PT ;  /* 0x0000002913007c0c */ /* 0x040fe2000bf24270 */
[----:B------:R-:W-:Y:S01]  /*79d0*/  FADD.FTZ R3, -R2, R3 ;  /* 0x0000000302037221 */ /* 0x000fe20000010100 */
[----:B------:R-:W-:Y:S02]  /*79e0*/  VIADD R19, R19, 0xffffffff ;  /* 0xffffffff13137836 */ /* 0x000fe40000000000 */
[-CC-:B------:R-:W-:Y:S01]  /*79f0*/  FFMA.FTZ R159, R120, R18.reuse, -R124.reuse ;  /* 0x00000012789f7223 */ /* 0x180fe2000001087c */
[-CC-:B------:R-:W-:Y:S01]  /*7a00*/  FFMA.FTZ R4, R221, R18.reuse, -R124.reuse ;  /* 0x00000012dd047223 */ /* 0x180fe2000001087c */
[-C--:B------:R-:W-:Y:S01]  /*7a10*/  FMUL.FTZ R2, R3, R18.reuse ;  /* 0x0000001203027220 */ /* 0x080fe20000410000 */
[--C-:B------:R-:W-:Y:S01]  /*7a20*/  FFMA.FTZ R183, R129, R18, -R124.reuse ;  /* 0x0000001281b77223 */ /* 0x100fe2000001087c */
[----:B------:R-:W-:Y:S01]  /*7a30*/  FFMA.FTZ R129, R0, R14, R223 ;  /* 0x0000000e00817223 */ /* 0x000fe200000100df */
[-CC-:B------:R-:W-:Y:S01]  /*7a40*/  FFMA.FTZ R120, R189, R18.reuse, -R124.reuse ;  /* 0x00000012bd787223 */ /* 0x180fe2000001087c */
[----:B------:R-:W-:Y:S01]  /*7a50*/  MUFU.EX2 R159, R159 ;  /* 0x0000009f009f7308 */ /* 0x000fe20000000800 */
[-CC-:B------:R-:W-:Y:S01]  /*7a60*/  FFMA.FTZ R161, R219, R18.reuse, -R124.reuse ;  /* 0x00000012dba17223 */ /* 0x180fe2000001087c */
[----:B--2---:R-:W-:Y:S01]  /*7a70*/  FADD.FTZ R129, R188, R129 ;  /* 0x00000081bc817221 */ /* 0x004fe20000010000 */
[-CC-:B------:R-:W-:Y:S01]  /*7a80*/  FFMA.FTZ R185, R209, R18.reuse, -R124.reuse ;  /* 0x00000012d1b97223 */ /* 0x180fe2000001087c */
[-CC-:B------:R-:W-:Y:S01]  /*7a90*/  FFMA.FTZ R132, R121, R18.reuse, -R124.reuse ;  /* 0x0000001279847223 */ /* 0x180fe2000001087c */
[-CC-:B------:R-:W-:Y:S01]  /*7aa0*/  FFMA.FTZ R122, R217, R18.reuse, -R124.reuse ;  /* 0x00000012d97a7223 */ /* 0x180fe2000001087c */
[----:B---3--:R-:W-:Y:S01]  /*7ab0*/  FADD.FTZ R14, R190, R129 ;  /* 0x00000081be0e7221 */ /* 0x008fe20000010000 */
[-CC-:B------:R-:W-:Y:S01]  /*7ac0*/  FFMA.FTZ R187, R191, R18.reuse, -R124.reuse ;  /* 0x00000012bfbb7223 */ /* 0x180fe2000001087c */
[----:B------:R-:W1:Y:S01]  /*7ad0*/  MUFU.EX2 R2, R2 ;  /* 0x0000000200027308 */ /* 0x000e620000000800 */
[-C--:B------:R-:W-:Y:S01]  /*7ae0*/  FFMA.FTZ R126, R215, R18.reuse, -R124 ;  /* 0x00000012d77e7223 */ /* 0x080fe2000001087c */
[----:B----4-:R-:W-:Y:S01]  /*7af0*/  FADD.FTZ R121, R173, R14 ;  /* 0x0000000ead797221 */ /* 0x010fe20000010000 */
[-CC-:B------:R-:W-:Y:S01]  /*7b00*/  FFMA.FTZ R181, R207, R18.reuse, -R124.reuse ;  /* 0x00000012cfb57223 */ /* 0x180fe2000001087c */
[-CC-:B------:R-:W-:Y:S01]  /*7b10*/  FFMA.FTZ R128, R213, R18.reuse, -R124.reuse ;  /* 0x00000012d5807223 */ /* 0x180fe2000001087c */
[-CC-:B------:R-:W-:Y:S01]  /*7b20*/  FFMA.FTZ R127, R127, R18.reuse, -R124.reuse ;  /* 0x000000127f7f7223 */ /* 0x180fe2000001087c */
[----:B-----5:R-:W-:Y:S01]  /*7b30*/  FADD.FTZ R14, R184, R121 ;  /* 0x00000079b80e7221 */ /* 0x020fe20000010000 */
[-CC-:B------:R-:W-:Y:S01]  /*7b40*/  FFMA.FTZ R130, R211, R18.reuse, -R124.reuse ;  /* 0x00000012d3827223 */ /* 0x180fe2000001087c */
[----:B------:R-:W2:Y:S01]  /*7b50*/  MUFU.EX2 R4, R4 ;  /* 0x0000000400047308 */ /* 0x000ea20000000800 */
[-C--:B------:R-:W-:Y:S01]  /*7b60*/  FFMA.FTZ R3, R131, R18.reuse, -R124 ;  /* 0x0000001283037223 */ /* 0x080fe2000001087c */
[----:B------:R-:W-:Y:S01]  /*7b70*/  FADD.FTZ R129, R175, R14 ;  /* 0x0000000eaf817221 */ /* 0x000fe20000010000 */
[-CC-:B------:R-:W-:Y:S01]  /*7b80*/  FFMA.FTZ R134, R133, R18.reuse, -R124.reuse ;  /* 0x0000001285867223 */ /* 0x180fe2000001087c */
[-CC-:B------:R-:W-:Y:S01]  /*7b90*/  FFMA.FTZ R123, R123, R18.reuse, -R124.reuse ;  /* 0x000000127b7b7223 */ /* 0x180fe2000001087c */
[-CC-:B------:R-:W-:Y:S01]  /*7ba0*/  FFMA.FTZ R141, R141, R18.reuse, -R124.reuse ;  /* 0x000000128d8d7223 */ /* 0x180fe2000001087c */
[----:B------:R-:W-:Y:S01]  /*7bb0*/  FADD.FTZ R136, R186, R129 ;  /* 0x00000081ba887221 */ /* 0x000fe20000010000 */
[-CC-:B------:R-:W-:Y:S01]  /*7bc0*/  FFMA.FTZ R179, R179, R18.reuse, -R124.reuse ;  /* 0x00000012b3b37223 */ /* 0x180fe2000001087c */
[----:B------:R-:W3:Y:S01]  /*7bd0*/  MUFU.EX2 R120, R120 ;  /* 0x0000007800787308 */ /* 0x000ee20000000800 */
[----:B-1----:R-:W-:Y:S01]  /*7be0*/  FFMA.FTZ R121, R2, R7, R159 ;  /* 0x0000000702797223 */ /* 0x002fe2000001009f */
[-CC-:B------:R-:W-:Y:S01]  /*7bf0*/  FFMA.FTZ R171, R171, R18.reuse, -R124.reuse ;  /* 0x00000012abab7223 */ /* 0x180fe2000001087c */
[----:B------:R-:W-:Y:S01]  /*7c00*/  FFMA.FTZ R139, R139, R18, -R124 ;  /* 0x000000128b8b7223 */ /* 0x000fe2000001087c */
[----:B------:R-:W-:Y:S01]  /*7c10*/  IMAD.U32 R129, RZ, RZ, UR6 ;  /* 0x00000006ff817e24 */ /* 0x000fe2000f8e00ff */
[----:B------:R-:W-:-:S02]  /*7c20*/  F2FP.BF16.F32.PACK_AB R186, R177, R186 ;  /* 0x000000bab1ba723e */ /* 0x000fc400000010ff */
[----:B------:R-:W-:Y:S01]  /*7c30*/  F2FP.BF16.F32.PACK_AB R190, R173, R190 ;  /* 0x000000beadbe723e */ /* 0x000fe200000010ff */
[----:B------:R-:W1:Y:S01]  /*7c40*/  MUFU.EX2 R161, R161 ;  /* 0x000000a100a17308 */ /* 0x000e620000000800 */
[C---:B--2---:R-:W-:Y:S01]  /*7c50*/  FADD.FTZ R121, R4.reuse, R121 ;  /* 0x0000007904797221 */ /* 0x044fe20000010000 */
[----:B------:R-:W-:Y:S01]  /*7c60*/  @!P6 VIADD R129, R129, 0x30860 ;  /* 0x000308608181e836 */ /* 0x000fe20000000000 */
[----:B------:R-:W-:Y:S02]  /*7c70*/  F2FP.BF16.F32.PACK_AB R184, R175, R184 ;  /* 0x000000b8afb8723e */ /* 0x000fe400000010ff */
[----:B------:R-:W-:Y:S01]  /*7c80*/  F2FP.BF16.F32.PACK_AB R189, R4, R159 ;  /* 0x0000009f04bd723e */ /* 0x000fe200000010ff */
[----:B------:R-:W-:Y:S01]  /*7c90*/  IMAD.MOV.U32 R4, RZ, RZ, R21 ;  /* 0x000000ffff047224 */ /* 0x000fe200078e0015 */
[----:B------:R-:W-:Y:S01]  /*7ca0*/  @!P6 PRMT R129, RZ, 0x654, R129 ;  /* 0x00000654ff81e816 */ /* 0x000fe20000000081 */
[----:B------:R-:W2:Y:S01]  /*7cb0*/  MUFU.EX2 R185, R185 ;  /* 0x000000b900b97308 */ /* 0x000ea20000000800 */
[----:B---3--:R-:W-:Y:S01]  /*7cc0*/  FADD.FTZ R14, R120, R121 ;  /* 0x00000079780e7221 */ /* 0x008fe20000010000 */
[----:B------:R-:W-:Y:S01]  /*7cd0*/  FADD.FTZ R121, R177, R136 ;  /* 0x00000088b1797221 */ /* 0x000fe20000010000 */
[----:B------:R3:W-:Y:S01]  /*7ce0*/  @!P6 SYNCS.ARRIVE.TRANS64.RED.A1T0 RZ, [R129+URZ], RZ ;  /* 0x000000ff81ffe9a7 */ /* 0x0007e2000810043f */
[----:B------:R-:W-:-:S02]  /*7cf0*/  F2FP.BF16.F32.PACK_AB R188, R188, R223 ;  /* 0x000000dfbcbc723e */ /* 0x000fc400000010ff */
[----:B------:R-:W-:Y:S01]  /*7d00*/  FADD.FTZ R136, R180, R121 ;  /* 0x00000079b4887221 */ /* 0x000fe20000010000 */
[----:B------:R-:W-:Y:S01]  /*7d10*/  FFMA.FTZ R121, R125, R18, -R124 ;  /* 0x000000127d797223 */ /* 0x000fe2000001087c */
[----:B------:R-:W4:Y:S01]  /*7d20*/  MUFU.EX2 R122, R122 ;  /* 0x0000007a007a7308 */ /* 0x000f220000000800 */
[----:B-1----:R-:W-:Y:S01]  /*7d30*/  FADD.FTZ R14, R161, R14 ;  /* 0x0000000ea10e7221 */ /* 0x002fe20000010000 */
[----:B------:R-:W-:Y:S02]  /*7d40*/  F2FP.BF16.F32.PACK_AB R180, R135, R180 ;  /* 0x000000b487b4723e */ /* 0x000fe400000010ff */
[----:B------:R-:W-:-:S04]  /*7d50*/  F2FP.BF16.F32.PACK_AB R191, R161, R120 ;  /* 0x00000078a1bf723e */ /* 0x000fc800000010ff */
        /* <DEDUP_REMOVED lines=10> */
[----:B------:R2:W-:Y:S01]  /*7e00*/  MUFU.EX2 R7, R127 ;  /* 0x0000007f00077308 */ /* 0x0005e20000000800 */
[----:B----4-:R-:W-:-:S07]  /*7e10*/  FADD.FTZ R125, R181, R14 ;  /* 0x0000000eb57d7221 */ /* 0x010fce0000010000 */
[----:B------:R-:W4:Y:S01]  /*7e20*/  MUFU.EX2 R183, R183 ;  /* 0x000000b700b77308 */ /* 0x000f220000000800 */
[----:B--2---:R-:W-:Y:S01]  /*7e30*/  FADD.FTZ R127, R135, R136 ;  /* 0x00000088877f7221 */ /* 0x004fe20000010000 */
[----:B-1----:R-:W-:Y:S01]  /*7e40*/  FADD.FTZ R14, R128, R125 ;  /* 0x0000007d800e7221 */ /* 0x002fe20000010000 */
[-CC-:B------:R-:W-:Y:S01]  /*7e50*/  FFMA.FTZ R136, R137, R18.reuse, -R124.reuse ;  /* 0x0000001289887223 */ /* 0x180fe2000001087c */
[----:B------:R-:W-:Y:S01]  /*7e60*/  FFMA.FTZ R124, R169, R18, -R124 ;  /* 0x00000012a97c7223 */ /* 0x000fe2000001087c */
[----:B------:R-:W-:Y:S01]  /*7e70*/  FADD.FTZ R138, R182, R127 ;  /* 0x0000007fb68a7221 */ /* 0x000fe20000010000 */
[C---:B------:R-:W-:Y:S02]  /*7e80*/  F2FP.BF16.F32.PACK_AB R182, R147.reuse, R182 ;  /* 0x000000b693b6723e */ /* 0x040fe400000010ff */
[----:B------:R-:W1:Y:S01]  /*7e90*/  MUFU.EX2 R178, R178 ;  /* 0x000000b200b27308 */ /* 0x000e620000000800 */
[----:B------:R-:W-:Y:S01]  /*7ea0*/  FADD.FTZ R127, R147, R138 ;  /* 0x0000008a937f7221 */ /* 0x000fe20000010000 */
[----:B------:R-:W-:-:S03]  /*7eb0*/  F2FP.BF16.F32.PACK_AB R181, R128, R181 ;  /* 0x000000b580b5723e */ /* 0x000fc600000010ff */
[----:B------:R-:W-:Y:S01]  /*7ec0*/  FADD.FTZ R138, R176, R127 ;  /* 0x0000007fb08a7221 */ /* 0x000fe20000010000 */
[C---:B------:R-:W-:Y:S02]  /*7ed0*/  F2FP.BF16.F32.PACK_AB R176, R149.reuse, R176 ;  /* 0x000000b095b0723e */ /* 0x040fe400000010ff */
[----:B------:R-:W2:Y:S01]  /*7ee0*/  MUFU.EX2 R130, R130 ;  /* 0x0000008200827308 */ /* 0x000ea20000000800 */
[----:B------:R-:W-:Y:S01]  /*7ef0*/  FADD.FTZ R127, R149, R138 ;  /* 0x0000008a957f7221 */ /* 0x000fe20000010000 */
[----:B----4-:R-:W-:-:S06]  /*7f00*/  FADD.FTZ R125, R183, R14 ;  /* 0x0000000eb77d7221 */ /* 0x010fcc0000010000 */
[----:B------:R-:W4:Y:S01]  /*7f10*/  MUFU.EX2 R151, R151 ;  /* 0x0000009700977308 */ /* 0x000f220000000800 */
[----:B-1----:R-:W-:-:S07]  /*7f20*/  FADD.FTZ R138, R178, R127 ;  /* 0x0000007fb28a7221 */ /* 0x002fce0000010000 */
[----:B------:R-:W-:Y:S01]  /*7f30*/  MUFU.EX2 R3, R3 ;  /* 0x0000000300037308 */ /* 0x000fe20000000800 */
[C---:B--2---:R-:W-:Y:S01]  /*7f40*/  FADD.FTZ R14, R130.reuse, R125 ;  /* 0x0000007d820e7221 */ /* 0x044fe20000010000 */
[----:B------:R-:W-:-:S06]  /*7f50*/  F2FP.BF16.F32.PACK_AB R183, R130, R183 ;  /* 0x000000b782b7723e */ /* 0x000fcc00000010ff */
[----:B------:R-:W1:Y:S01]  /*7f60*/  MUFU.EX2 R172, R172 ;  /* 0x000000ac00ac7308 */ /* 0x000e620000000800 */
[C---:B----4-:R-:W-:Y:S01]  /*7f70*/  FADD.FTZ R127, R151.reuse, R138 ;  /* 0x0000008a977f7221 */ /* 0x050fe20000010000 */
[----:B------:R-:W-:-:S06]  /*7f80*/  F2FP.BF16.F32.PACK_AB R178, R151, R178 ;  /* 0x000000b297b2723e */ /* 0x000fcc00000010ff */
[----:B------:R-:W2:Y:S08]  /*7f90*/  MUFU.EX2 R132, R132 ;  /* 0x0000008400847308 */ /* 0x000eb00000000800 */
[----:B------:R-:W4:Y:S01]  /*7fa0*/  MUFU.EX2 R153, R153 ;  /* 0x0000009900997308 */ /* 0x000f220000000800 */
[----:B-1----:R-:W-:-:S07]  /*7fb0*/  FADD.FTZ R138, R172, R127 ;  /* 0x0000007fac8a7221 */ /* 0x002fce0000010000 */
[----:B------:R-:W1:Y:S01]  /*7fc0*/  MUFU.EX2 R174, R174 ;  /* 0x000000ae00ae7308 */ /* 0x000e620000000800 */
[----:B--2---:R-:W-:-:S07]  /*7fd0*/  F2FP.BF16.F32.PACK_AB R177, R132, R3 ;  /* 0x0000000384b1723e */ /* 0x004fce00000010ff */
[----:B------:R-:W-:Y:S01]  /*7fe0*/  MUFU.EX2 R134, R134 ;  /* 0x0000008600867308 */ /* 0x000fe20000000800 */
[C---:B----4-:R-:W-:Y:S01]  /*7ff0*/  FADD.FTZ R125, R153.reuse, R138 ;  /* 0x0000008a997d7221 */ /* 0x050fe20000010000 */
[----:B------:R-:W-:-:S06]  /*8000*/  F2FP.BF16.F32.PACK_AB R172, R153, R172 ;  /* 0x000000ac99ac723e */ /* 0x000fcc00000010ff */
[----:B------:R-:W2:Y:S01]  /*8010*/  MUFU.EX2 R155, R155 ;  /* 0x0000009b009b7308 */ /* 0x000ea20000000800 */
[----:B-1----:R-:W-:-:S07]  /*8020*/  FADD.FTZ R138, R174, R125 ;  /* 0x0000007dae8a7221 */ /* 0x002fce0000010000 */
[----:B------:R-:W1:Y:S08]  /*8030*/  MUFU.EX2 R121, R121 ;  /* 0x0000007900797308 */ /* 0x000e700000000800 */
[----:B------:R4:W-:Y:S01]  /*8040*/  MUFU.EX2 R140, R123 ;  /* 0x0000007b008c7308 */ /* 0x0009e20000000800 */
[C---:B--2---:R-:W-:Y:S01]  /*8050*/  FADD.FTZ R125, R155.reuse, R138 ;  /* 0x0000008a9b7d7221 */ /* 0x044fe20000010000 */
[----:B------:R-:W-:-:S06]  /*8060*/  F2FP.BF16.F32.PACK_AB R174, R155, R174 ;  /* 0x000000ae9bae723e */ /* 0x000fcc00000010ff */
[----:B------:R-:W2:Y:S01]  /*8070*/  MUFU.EX2 R168, R168 ;  /* 0x000000a800a87308 */ /* 0x000ea20000000800 */
[----:B----4-:R-:W-:Y:S01]  /*8080*/  FADD.FTZ R123, R3, R14 ;  /* 0x0000000e037b7221 */ /* 0x010fe20000010000 */
[----:B------:R-:W-:-:S03]  /*8090*/  IMAD.MOV.U32 R3, RZ, RZ, R145 ;  /* 0x000000ffff037224 */ /* 0x000fc600078e0091 */
[----:B------:R-:W-:-:S03]  /*80a0*/  FADD.FTZ R14, R132, R123 ;  /* 0x0000007b840e7221 */ /* 0x000fc60000010000 */
[----:B------:R-:W4:Y:S01]  /*80b0*/  MUFU.EX2 R136, R136 ;  /* 0x0000008800887308 */ /* 0x000f220000000800 */
[----:B------:R-:W-:-:S04]  /*80c0*/  FADD.FTZ R123, R7, R14 ;  /* 0x0000000e077b7221 */ /* 0x000fc80000010000 */
[----:B------:R-:W-:-:S03]  /*80d0*/  FADD.FTZ R14, R134, R123 ;  /* 0x0000007b860e7221 */ /* 0x000fc60000010000 */
[----:B------:R-:W5:Y:S01]  /*80e0*/  MUFU.EX2 R157, R157 ;  /* 0x0000009d009d7308 */ /* 0x000f620000000800 */
[----:B-1----:R-:W-:Y:S01]  /*80f0*/  FADD.FTZ R123, R121, R14 ;  /* 0x0000000e797b7221 */ /* 0x002fe20000010000 */
[----:B--2---:R-:W-:-:S06]  /*8100*/  FADD.FTZ R138, R168, R125 ;  /* 0x0000007da88a7221 */ /* 0x004fcc0000010000 */
[----:B------:R-:W1:Y:S01]  /*8110*/  MUFU.EX2 R141, R141 ;  /* 0x0000008d008d7308 */ /* 0x000e620000000800 */
[C---:B----4-:R-:W-:Y:S01]  /*8120*/  FADD.FTZ R123, R136.reuse, R123 ;  /* 0x0000007b887b7221 */ /* 0x050fe20000010000 */
[----:B------:R-:W-:-:S03]  /*8130*/  F2FP.BF16.F32.PACK_AB R173, R136, R121 ;  /* 0x0000007988ad723e */ /* 0x000fc600000010ff */
[----:B------:R-:W-:-:S03]  /*8140*/  FADD.FTZ R123, R140, R123 ;  /* 0x0000007b8c7b7221 */ /* 0x000fc60000010000 */
[----:B------:R2:W4:Y:S01]  /*8150*/  MUFU.EX2 R142, R179 ;  /* 0x000000b3008e7308 */ /* 0x0005220000000800 */
[C---:B-----5:R-:W-:Y:S01]  /*8160*/  FADD.FTZ R125, R157.reuse, R138 ;  /* 0x0000008a9d7d7221 */ /* 0x060fe20000010000 */
[----:B------:R-:W-:-:S06]  /*8170*/  F2FP.BF16.F32.PACK_AB R168, R157, R168 ;  /* 0x000000a89da8723e */ /* 0x000fcc00000010ff */
[----:B------:R-:W5:Y:S01]  /*8180*/  MUFU.EX2 R169, R171 ;  /* 0x000000ab00a97308 */ /* 0x000f620000000800 */
[C---:B-1----:R-:W-:Y:S01]  /*8190*/  FADD.FTZ R123, R141.reuse, R123 ;  /* 0x0000007b8d7b7221 */ /* 0x042fe20000010000 */
[----:B--2---:R-:W-:Y:S02]  /*81a0*/  F2FP.BF16.F32.PACK_AB R179, R134, R7 ;  /* 0x0000000786b3723e */ /* 0x004fe400000010ff */
[----:B------:R-:W-:-:S04]  /*81b0*/  F2FP.BF16.F32.PACK_AB R175, R141, R140 ;  /* 0x0000008c8daf723e */ /* 0x000fc800000010ff */
[----:B------:R-:W1:Y:S01]  /*81c0*/  MUFU.EX2 R170, R170 ;  /* 0x000000aa00aa7308 */ /* 0x000e620000000800 */
[----:B----4-:R-:W-:-:S07]  /*81d0*/  FADD.FTZ R123, R142, R123 ;  /* 0x0000007b8e7b7221 */ /* 0x010fce0000010000 */
[----:B------:R-:W2:Y:S01]  /*81e0*/  MUFU.EX2 R138, R139 ;  /* 0x0000008b008a7308 */ /* 0x000ea20000000800 */
[C---:B-----5:R-:W-:Y:S01]  /*81f0*/  FADD.FTZ R123, R169.reuse, R123 ;  /* 0x0000007ba97b7221 */ /* 0x060fe20000010000 */
[----:B------:R-:W-:-:S06]  /*8200*/  F2FP.BF16.F32.PACK_AB R169, R169, R142 ;  /* 0x0000008ea9a9723e */ /* 0x000fcc00000010ff */
[----:B------:R-:W4:Y:S01]  /*8210*/  MUFU.EX2 R143, R143 ;  /* 0x0000008f008f7308 */ /* 0x000f220000000800 */
[----:B-1----:R-:W-:-:S07]  /*8220*/  FADD.FTZ R14, R170, R125 ;  /* 0x0000007daa0e7221 */ /* 0x002fce0000010000 */
[----:B------:R-:W1:Y:S01]  /*8230*/  MUFU.EX2 R124, R124 ;  /* 0x0000007c007c7308 */ /* 0x000e620000000800 */
[----:B--2---:R-:W-:Y:S01]  /*8240*/  FADD.FTZ R123, R138, R123 ;  /* 0x0000007b8a7b7221 */ /* 0x004fe20000010000 */
[C---:B----4-:R-:W-:Y:S01]  /*8250*/  FADD.FTZ R14, R143.reuse, R14 ;  /* 0x0000000e8f0e7221 */ /* 0x050fe20000010000 */
[----:B------:R-:W-:Y:S02]  /*8260*/  F2FP.BF16.F32.PACK_AB R170, R143, R170 ;  /* 0x000000aa8faa723e */ /* 0x000fe400000010ff */
[C---:B-1----:R-:W-:Y:S01]  /*8270*/  FADD.FTZ R7, R124.reuse, R123 ;  /* 0x0000007b7c077221 */ /* 0x042fe20000010000 */
[----:B------:R-:W-:Y:S01]  /*8280*/  F2FP.BF16.F32.PACK_AB R171, R124, R138 ;  /* 0x0000008a7cab723e */ /* 0x000fe200000010ff */
[----:B---3--:R-:W-:Y:S06]  /*8290*/  @P1 BRA `(.L_x_3761) ;  /* 0xffffffc800cc1947 */ /* 0x008fec000383ffff */
[----:B------:R-:W-:Y:S01]  /*82a0*/  IMAD.MOV.U32 R3, RZ, RZ, R145 ;  /* 0x000000ffff037224 */ /* 0x000fe200078e0091 */
[----:B------:R-:W-:Y:S01]  /*82b0*/  UMOV UR36, UR5 ;  /* 0x0000000500247c82 */ /* 0x000fe20008000000 */
[----:B------:R-:W-:Y:S01]  /*82c0*/  IMAD.MOV.U32 R4, RZ, RZ, R21 ;  /* 0x000000ffff047224 */ /* 0x000fe200078e0015 */
[----:B------:R-:W-:-:S06]  /*82d0*/  UMOV UR39, UR40 ;  /* 0x0000002800277c82 */ /* 0x000fcc0008000000 */
.L_x_3744:
[----:B------:R-:W1:Y:S01]  /*82e0*/  LDC R20, c[0x0][0x9e4] ;  /* 0x00027900ff147b82 */ /* 0x000e620000000800 */
[----:B------:R-:W-:Y:S01]  /*82f0*/  ULDC UR4, c[0x0][0x9dc] ;  /* 0x0002770000047ab9 */ /* 0x000fe20000000800 */
[----:B------:R-:W-:Y:S01]  /*8300*/  LOP3.LUT R195, R195, 0xffefffff, RZ, 0xc0, !PT ;  /* 0xffefffffc3c37812 */ /* 0x000fe200078ec0ff */
[----:B------:R-:W-:-:S05]  /*8310*/  VIADD R21, R194, -UR4 ;  /* 0x80000004c2157c36 */ /* 0x000fca0008000000 */
[----:B------:R-:W-:Y:S02]  /*8320*/  R2UR UR4, R21 ;  /* 0x00000000150472ca */ /* 0x000fe400000e0000 */
[----:B-1----:R-:W-:-:S13]  /*8330*/  ISETP.GE.AND P1, PT, R20, 0x1, PT ;  /* 0x000000011400780c */ /* 0x002fda0003f26270 */
[----:B------:R-:W-:Y:S01]  /*8340*/  @P1 LOP3.LUT R195, R195, 0x100000, RZ, 0xfc, !PT ;  /* 0x00100000c3c31812 */ /* 0x000fe200078efcff */
[----:B------:R-:W-:Y:S06]  /*8350*/  @!P1 BRA `(.L_x_3762) ;  /* 0x0000000000449947 */ /* 0x000fec0003800000 */
        /* <DEDUP_REMOVED lines=9> */
.L_x_3763:
[----:B------:R-:W-:-:S13]  /*83f0*/  ISETP.NE.AND P1, PT, R20, 0x1, PT ;  /* 0x000000011400780c */ /* 0x000fda0003f25270 */
[----:B------:R-:W1:Y:S02]  /*8400*/  @P1 LDC.64 R120, c[0x0][0x9e8] ;  /* 0x00027a00ff781b82 */ /* 0x000e640000000a00 */
[----:B-1----:R-:W-:-:S05]  /*8410*/  @P1 IMAD.HI.U32 R120, R194, R120, RZ ;  /* 0x00000078c2781227 */ /* 0x002fca00078e00ff */
[----:B------:R-:W-:-:S07]  /*8420*/  @P1 SHF.R.U32.HI R194, RZ, R121, R120 ;  /* 0x00000079ffc21219 */ /* 0x000fce0000011678 */
.L_x_3764:
[----:B------:R-:W-:-:S05]  /*8430*/  IMAD R194, R194, R20, RZ ;  /* 0x00000014c2c27224 */ /* 0x000fca00078e02ff */
[----:B------:R-:W-:-:S13]  /*8440*/  R2UR UR5, R194 ;  /* 0x00000000c20572ca */ /* 0x000fda00000e0000 */
[----:B------:R-:W-:-:S04]  /*8450*/  UISETP.LT.AND UP0, UPT, UR4, UR5, UPT ;  /* 0x000000050400728c */ /* 0x000fc8000bf01270 */
[----:B------:R-:W-:-:S12]  /*8460*/  USEL UR4, UR4, UR5, !UP0 ;  /* 0x0000000504047287 */ /* 0x000fd8000c000000 */
.L_x_3762:
[----:B------:R-:W-:-:S04]  /*8470*/  UIADD3 UR4, UR4, 0x5f, URZ ;  /* 0x0000005f04047890 */ /* 0x000fc8000fffe03f */
[----:B------:R-:W-:-:S04]  /*8480*/  UIMAD.WIDE UR4, UR4, 0x2aaaaaab, URZ ;  /* 0x2aaaaaab040478a5 */ /* 0x000fc8000f8e023f */
[----:B------:R-:W-:-:S04]  /*8490*/  USHF.R.U32.HI UR4, URZ, 0x1f, UR5 ;  /* 0x0000001f3f047899 */ /* 0x000fc80008011605 */
[----:B------:R-:W-:-:S04]  /*84a0*/  ULEA.HI.SX32 UR4, UR5, UR4, 0x1c ;  /* 0x0000000405047291 */ /* 0x000fc8000f8fe23f */
        /* <DEDUP_REMOVED lines=8> */
[----:B------:R-:W-:-:S05]  /*8530*/  ULDC UR5, c[0x0][0x9d8] ;  /* 0x0002760000057ab9 */ /* 0x000fca0000000800 */
.L_x_3774:
[----:B------:R-:W-:-:S04]  /*8540*/  UIADD3 UR36, UR4, 0x1, URZ ;  /* 0x0000000104247890 */ /* 0x000fc8000fffe03f */
[----:B------:R-:W-:-:S04]  /*8550*/  UISETP.NE.AND UP0, UPT, UR36, 0x2, UPT ;  /* 0x000000022400788c */ /* 0x000fc8000bf05270 */
[----:B------:R-:W-:Y:S02]  /*8560*/  USEL UR39, URZ, 0x1, UP0 ;  /* 0x000000013f277887 */ /* 0x000fe40008000000 */
[----:B------:R-:W-:Y:S02]  /*8570*/  USEL UR36, UR36, URZ, UP0 ;  /* 0x0000003f24247287 */ /* 0x000fe40008000000 */
[----:B------:R-:W-:Y:S01]  /*8580*/  ULOP3.LUT UR39, UR7, UR39, URZ, 0x3c, !UPT ;  /* 0x0000002707277292 */ /* 0x000fe2000f8e3c3f */
[----:B------:R-:W-:Y:S11]  /*8590*/  @!P0 BRA `(.L_x_3766) ;  /* 0x0000000000048947 */ /* 0x000ff60003800000 */
[----:B------:R-:W-:Y:S01]  /*85a0*/  BPT.TRAP 0x1 ;  /* 0x000000040000795c */ /* 0x000fe20000300000 */
.L_x_3766:
[----:B------:R-:W-:Y:S01]  /*85b0*/  ULEA UR6, UR36, UR37, 0x3 ;  /* 0x0000002524067291 */ /* 0x000fe2000f8e183f */
[----:B------:R-:W-:-:S05]  /*85c0*/  IMAD.U32 R3, RZ, RZ, UR39 ;  /* 0x00000027ff037e24 */ /* 0x000fca000f8e00ff */
[----:B------:R-:W-:-:S04]  /*85d0*/  SHF.L.U32 R3, R3, 0x1f, RZ ;  /* 0x0000001f03037819 */ /* 0x000fc800000006ff */
[----:B------:R1:W2:Y:S01]  /*85e0*/  SYNCS.PHASECHK.TRANS64.TRYWAIT P1, [UR6+0x30830], R3 ;  /* 0x03083003ff0075a7 */ /* 0x0002a20008020146 */
[----:B------:R-:W-:Y:S05]  /*85f0*/  @!P0 BRA `(.L_x_3767) ;  /* 0x0000000000048947 */ /* 0x000fea0003800000 */
[----:B------:R-:W-:Y:S01]  /*8600*/  BPT.TRAP 0x1 ;  /* 0x000000040000795c */ /* 0x000fe20000300000 */
.L_x_3767:
[----:B--2---:R-:W-:Y:S05]  /*8610*/  @P1 BRA `(.L_x_3768) ;  /* 0x0000000000081947 */ /* 0x004fea0003800000 */
[----:B------:R-:W2:Y:S02]  /*8620*/  SYNCS.PHASECHK.TRANS64.TRYWAIT P1, [UR6+0x30830], R3 ;  /* 0x03083003ff0075a7 */ /* 0x000ea40008020146 */
[----:B--2---:R-:W-:Y:S05]  /*8630*/  @!P1 BRA `(.L_x_3769) ;  /* 0x000000b400bc9947 */ /* 0x004fea0003800000 */
.L_x_3768:
        /* <DEDUP_REMOVED lines=167> */
.L_x_3770:
[----:B------:R-:W-:Y:S01]  /*90b0*/  ULEA UR10, UR4, UR37, 0x3 ;  /* 0x00000025040a7291 */ /* 0x000fe2000f8e183f */
[----:B------:R-:W-:-:S05]  /*90c0*/  IMAD.U32 R0, RZ, RZ, UR7 ;  /* 0x00000007ff007e24 */ /* 0x000fca000f8e00ff */
[----:B------:R-:W-:-:S04]  /*90d0*/  SHF.L.U32 R0, R0, 0x1f, RZ ;  /* 0x0000001f00007819 */ /* 0x000fc800000006ff */
[----:B------:R3:W4:Y:S01]  /*90e0*/  SYNCS.PHASECHK.TRANS64.TRYWAIT P1, [UR10+0x30850], R0 ;  /* 0x03085000ff0075a7 */ /* 0x000722000802014a */
[----:B------:R-:W-:Y:S05]  /*90f0*/  @!P0 BRA `(.L_x_3771) ;  /* 0x0000000000048947 */ /* 0x000fea0003800000 */
[----:B------:R-:W-:Y:S01]  /*9100*/  BPT.TRAP 0x1 ;  /* 0x000000040000795c */ /* 0x000fe20000300000 */
.L_x_3771:
[----:B----4-:R-:W-:Y:S05]  /*9110*/  @P1 BRA `(.L_x_3772) ;  /* 0x0000000000081947 */ /* 0x010fea0003800000 */
[----:B------:R-:W4:Y:S02]  /*9120*/  SYNCS.PHASECHK.TRANS64.TRYWAIT P1, [UR10+0x30850], R0 ;  /* 0x03085000ff0075a7 */ /* 0x000f24000802014a */
[----:B----4-:R-:W-:Y:S05]  /*9130*/  @!P1 BRA `(.L_x_3773) ;  /* 0x000000ac00149947 */ /* 0x010fea0003800000 */
.L_x_3772:
        /* <DEDUP_REMOVED lines=25> */
[----:B------:R-:W-:Y:S01]  /*92d0*/  HGMMA.64x192x16.F32.BF16 R24, R188, gdesc[UR4].tnspB, R24, gsb0 ;  /* 0x42e00004bc187df0 */ /* 0x000fe20008001818 */
[----:B------:R-:W-:Y:S01]  /*92e0*/  UIADD3 UR6, UR4, 0x80, URZ ;  /* 0x0000008004067890 */ /* 0x000fe2000fffe03f */
[----:B---3--:R-:W-:Y:S01]  /*92f0*/  FMNMX.FTZ R0, R2, R21, !PT ;  /* 0x0000001502007209 */ /* 0x008fe20007810000 */
[----:B------:R-:W-:Y:S01]  /*9300*/  UMOV UR7, 0x40000040 ;  /* 0x4000004000077882 */ /* 0x000fe20000000000 */
[----:B------:R-:W-:Y:S01]  /*9310*/  MUFU.TANH R207, R207 ;  /* 0x000000cf00cf7308 */ /* 0x000fe20000002400 */
[----:B------:R-:W-:Y:S01]  /*9320*/  FMUL.FTZ R123, R123, UR5 ;  /* 0x000000057b7b7c20 */ /* 0x000fe20008410000 */
[----:B------:R-:W-:Y:S01]  /*9330*/  FMUL.FTZ R229, R160, UR5 ;  /* 0x00000005a0e57c20 */ /* 0x000fe20008410000 */
[----:B------:R-:W-:Y:S01]  /*9340*/  FMUL.FTZ R235, R161, UR5 ;  /* 0x00000005a1eb7c20 */ /* 0x000fe20008410000 */
[----:B------:R-:W-:Y:S01]  /*9350*/  FMUL.FTZ R127, R127, UR5 ;  /* 0x000000057f7f7c20 */ /* 0x000fe20008410000 */
[----:B-1----:R-:W-:Y:S01]  /*9360*/  FMNMX.FTZ R0, R3, R0, !PT ;  /* 0x0000000003007209 */ /* 0x002fe20007810000 */
        /* <DEDUP_REMOVED lines=21> */
[----:B------:R-:W1:Y:S01]  /*94c0*/  LDC R18, c[0x0][0x988] ;  /* 0x00026200ff127b82 */ /* 0x000e620000000800 */
[----:B------:R-:W-:Y:S01]  /*94d0*/  FMUL.FTZ R167, R167, UR5 ;  /* 0x00000005a7a77c20 */ /* 0x000fe20008410000 */
[----:B------:R-:W2:Y:S03]  /*94e0*/  S2R R208, SR_TID.X ;  /* 0x0000000000d07919 */ /* 0x000ea60000002100 */
[----:B------:R-:W-:Y:S08]  /*94f0*/  MUFU.TANH R215, R215 ;  /* 0x000000d700d77308 */ /* 0x000ff00000002400 */
[----:B------:R-:W-:Y:S08]  /*9500*/  MUFU.TANH R217, R217 ;  /* 0x000000d900d97308 */ /* 0x000ff00000002400 */
[----:B------:R-:W-:Y:S08]  /*9510*/  MUFU.TANH R219, R219 ;  /* 0x000000db00db7308 */ /* 0x000ff00000002400 */
[----:B------:R-:W-:Y:S01]  /*9520*/  MUFU.TANH R221, R221 ;  /* 0x000000dd00dd7308 */ /* 0x000fe20000002400 */
[----:B--2---:R-:W-:-:S07]  /*9530*/  LOP3.LUT P1, RZ, R208, 0x7f, RZ, 0xc0, !PT ;  /* 0x0000007fd0ff7812 */ /* 0x004fce000782c0ff */
[----:B------:R-:W-:Y:S08]  /*9540*/  MUFU.TANH R225, R225 ;  /* 0x000000e100e17308 */ /* 0x000ff00000002400 */
[----:B------:R-:W-:Y:S08]  /*9550*/  MUFU.TANH R233, R233 ;  /* 0x000000e900e97308 */ /* 0x000ff00000002400 */
[----:B------:R-:W-:Y:S08]  /*9560*/  MUFU.TANH R227, R227 ;  /* 0x000000e300e37308 */ /* 0x000ff00000002400 */
[----:B------:R-:W2:Y:S08]  /*9570*/  MUFU.TANH R121, R121 ;  /* 0x0000007900797308 */ /* 0x000eb00000002400 */
[----:B------:R-:W-:Y:S08]  /*9580*/  MUFU.TANH R237, R237 ;  /* 0x000000ed00ed7308 */ /* 0x000ff00000002400 */
[----:B------:R-:W3:Y:S01]  /*9590*/  MUFU.TANH R123, R123 ;  /* 0x0000007b007b7308 */ /* 0x000ee20000002400 */
[----:B--2---:R-:W-:-:S07]  /*95a0*/  FMNMX.FTZ R122, R121, R194, !PT ;  /* 0x000000c2797a7209 */ /* 0x004fce0007810000 */
[----:B------:R-:W-:Y:S08]  /*95b0*/  MUFU.TANH R229, R229 ;  /* 0x000000e500e57308 */ /* 0x000ff00000002400 */
[----:B------:R-:W-:Y:S01]  /*95c0*/  MUFU.TANH R235, R235 ;  /* 0x000000eb00eb7308 */ /* 0x000fe20000002400 */
[----:B---3--:R-:W-:-:S07]  /*95d0*/  FMNMX.FTZ R122, R123, R122, !PT ;  /* 0x0000007a7b7a7209 */ /* 0x008fce0007810000 */
        /* <DEDUP_REMOVED lines=38> */
[----:B------:R-:W2:Y:S01]  /*9840*/  MUFU.TANH R185, R185 ;  /* 0x000000b900b97308 */ /* 0x000ea20000002400 */
[----:B------:R-:W-:-:S07]  /*9850*/  UMOV UR7, 0x40000040 ;  /* 0x4000004000077882 */ /* 0x000fce0000000000 */
[----:B------:R-:W3:Y:S08]  /*9860*/  MUFU.TANH R187, R187 ;  /* 0x000000bb00bb7308 */ /* 0x000ef00000002400 */
[----:B------:R-:W4:Y:S01]  /*9870*/  MUFU.TANH R125, R125 ;  /* 0x0000007d007d7308 */ /* 0x000f220000002400 */
[----:B--2---:R-:W-:-:S04]  /*9880*/  FMNMX.FTZ R0, R185, R0, !PT ;  /* 0x00000000b9007209 */ /* 0x004fc80007810000 */
[----:B---3--:R-:W-:-:S04]  /*9890*/  FMNMX.FTZ R0, R187, R0, !PT ;  /* 0x00000000bb007209 */ /* 0x008fc80007810000 */
[----:B------:R-:W-:-:S04]  /*98a0*/  FMNMX.FTZ R0, R189, R0, !PT ;  /* 0x00000000bd007209 */ /* 0x000fc80007810000 */
[----:B------:R-:W-:Y:S02]  /*98b0*/  FMNMX.FTZ R0, R191, R0, !PT ;  /* 0x00000000bf007209 */ /* 0x000fe40007810000 */
[----:B----4-:R-:W-:Y:S02]  /*98c0*/  FMNMX.FTZ R122, R125, R122, !PT ;  /* 0x0000007a7d7a7209 */ /* 0x010fe40007810000 */
        /* <DEDUP_REMOVED lines=41> */
[----:B------:R-:W-:-:S04]  /*9b60*/  FMNMX.FTZ R0, R235, R0, !PT ;  /* 0x00000000eb007209 */ /* 0x000fc80007810000 */
[----:B------:R-:W-:-:S04]  /*9b70*/  FMNMX.FTZ R0, R231, R0, !PT ;  /* 0x00000000e7007209 */ /* 0x000fc80007810000 */
[----:B------:R-:W-:-:S05]  /*9b80*/  FMNMX.FTZ R0, R223, R0, !PT ;  /* 0x00000000df007209 */ /* 0x000fca0007810000 */
[----:B------:R-:W2:Y:S02]  /*9b90*/  SHFL.BFLY PT, R157, R0, 0x2, 0x1f ;  /* 0x0c401f00009d7f89 */ /* 0x000ea400000e0000 */
[----:B--2---:R-:W-:Y:S01]  /*9ba0*/  FMNMX.FTZ R4, R0, R157, !PT ;  /* 0x0000009d00047209 */ /* 0x004fe20007810000 */
[----:B------:R-:W-:-:S06]  /*9bb0*/  FMUL.FTZ R157, R158, UR5 ;  /* 0x000000059e9d7c20 */ /* 0x000fcc0008410000 */
[----:B------:R-:W2:Y:S02]  /*9bc0*/  MUFU.TANH R157, R157 ;  /* 0x0000009d009d7308 */ /* 0x000ea40000002400 */
[----:B--2---:R-:W-:-:S04]  /*9bd0*/  FMNMX.FTZ R122, R157, R122, !PT ;  /* 0x0000007a9d7a7209 */ /* 0x004fc80007810000 */
[----:B------:R-:W-:-:S04]  /*9be0*/  FMNMX.FTZ R122, R159, R122, !PT ;  /* 0x0000007a9f7a7209 */ /* 0x000fc80007810000 */
[----:B------:R-:W-:-:S04]  /*9bf0*/  FMNMX.FTZ R122, R161, R122, !PT ;  /* 0x0000007aa17a7209 */ /* 0x000fc80007810000 */
[----:B------:R-:W-:-:S04]  /*9c00*/  FMNMX.FTZ R122, R163, R122, !PT ;  /* 0x0000007aa37a7209 */ /* 0x000fc80007810000 */
[----:B------:R-:W-:-:S04]  /*9c10*/  FMNMX.FTZ R122, R165, R122, !PT ;  /* 0x0000007aa57a7209 */ /* 0x000fc80007810000 */
[----:B------:R-:W-:Y:S01]  /*9c20*/  FMNMX.FTZ R122, R167, R122, !PT ;  /* 0x0000007aa77a7209 */ /* 0x000fe20007810000 */
[----:B------:R-:W-:Y:S02]  /*9c30*/  WARPGROUP.DEPBAR.LE gsb0, 0x0 ;  /* 0x00008000000079c5 */ /* 0x000fe40000010000 */
[----:B------:R-:W-:Y:S01]  /*9c40*/  WARPGROUP.ARRIVE ;  /* 0x00000000000079c5 */ /* 0x000fe20000000000 */
[----:B------:R-:W2:Y:S05]  /*9c50*/  SHFL.BFLY PT, R177, R4, 0x1, 0x1f ;  /* 0x0c201f0004b17f89 */ /* 0x000eaa00000e0000 */
[----:B------:R-:W-:Y:S01]  /*9c60*/  HGMMA.64x192x16.F32.BF16 R24, R172, gdesc[UR4].tnspB, R24, gsb0 ;  /* 0x42e00004ac187df0 */ /* 0x000fe20008001818 */
[----:B------:R-:W-:Y:S01]  /*9c70*/  UIADD3 UR6, UR4, 0x280, URZ ;  /* 0x0000028004067890 */ /* 0x000fe2000fffe03f */
[----:B------:R-:W-:-:S02]  /*9c80*/  UMOV UR7, 0x40000040 ;  /* 0x4000004000077882 */ /* 0x000fc40000000000 */
[----:B------:R-:W-:Y:S01]  /*9c90*/  UMOV UR4, UR36 ;  /* 0x0000002400047c82 */ /* 0x000fe20008000000 */
[----:B--2---:R-:W-:-:S05]  /*9ca0*/  FMNMX.FTZ R4, R4, R177, !PT ;  /* 0x000000b104047209 */ /* 0x004fca0007810000 */
[C---:B-1----:R-:W-:Y:S01]  /*9cb0*/  FMUL.FTZ R120, R4.reuse, R18 ;  /* 0x0000001204787220 */ /* 0x042fe20000410000 */
[----:B------:R-:W-:-:S03]  /*9cc0*/  FADD.FTZ R21, -R4, R21 ;  /* 0x0000001504157221 */ /* 0x000fc60000010100 */
[-CC-:B------:R-:W-:Y:S01]  /*9cd0*/  FFMA.FTZ R188, R3, R18.reuse, -R120.reuse ;  /* 0x0000001203bc7223 */ /* 0x180fe20000010878 */
[-C--:B------:R-:W-:Y:S01]  /*9ce0*/  FMUL.FTZ R0, R21, R18.reuse ;  /* 0x0000001215007220 */ /* 0x080fe20000410000 */
[----:B------:R-:W1:Y:S01]  /*9cf0*/  SHFL.BFLY PT, R3, R122, 0x2, 0x1f ;  /* 0x0c401f007a037f89 */ /* 0x000e6200000e0000 */
        /* <DEDUP_REMOVED lines=18> */
[----:B-1----:R-:W-:Y:S01]  /*9e20*/  FMNMX.FTZ R2, R122, R3, !PT ;  /* 0x000000037a027209 */ /* 0x002fe20007810000 */
[----:B------:R-:W-:-:S06]  /*9e30*/  FFMA.FTZ R122, R229, R18, -R120 ;  /* 0x00000012e57a7223 */ /* 0x000fcc0000010878 */
[----:B------:R-:W-:Y:S01]  /*9e40*/  MUFU.EX2 R21, R21 ;  /* 0x0000001500157308 */ /* 0x000fe20000000800 */
[----:B------:R-:W1:Y:S07]  /*9e50*/  SHFL.BFLY PT, R3, R2, 0x1, 0x1f ;  /* 0x0c201f0002037f89 */ /* 0x000e6e00000e0000 */
[----:B------:R-:W-:Y:S08]  /*9e60*/  MUFU.EX2 R188, R188 ;  /* 0x000000bc00bc7308 */ /* 0x000ff00000000800 */
[----:B------:R-:W-:Y:S08]  /*9e70*/  MUFU.EX2 R190, R190 ;  /* 0x000000be00be7308 */ /* 0x000ff00000000800 */
[----:B------:R-:W-:Y:S01]  /*9e80*/  MUFU.EX2 R177, R177 ;  /* 0x000000b100b17308 */ /* 0x000fe20000000800 */
[----:B-1----:R-:W-:-:S05]  /*9e90*/  FMNMX.FTZ R3, R2, R3, !PT ;  /* 0x0000000302037209 */ /* 0x002fca0007810000 */
[----:B------:R-:W-:Y:S02]  /*9ea0*/  FADD.FTZ R181, -R3, R194 ;  /* 0x000000c203b57221 */ /* 0x000fe40000010100 */
[----:B------:R-:W-:Y:S01]  /*9eb0*/  MUFU.EX2 R184, R184 ;  /* 0x000000b800b87308 */ /* 0x000fe20000000800 */
[----:B------:R-:W-:Y:S02]  /*9ec0*/  IMAD.MOV.U32 R194, RZ, RZ, R3 ;  /* 0x000000ffffc27224 */ /* 0x000fe400078e0003 */
[----:B------:R-:W-:-:S05]  /*9ed0*/  FMUL.FTZ R181, R181, R18 ;  /* 0x00000012b5b57220 */ /* 0x000fca0000410000 */
[----:B------:R1:W-:Y:S08]  /*9ee0*/  MUFU.EX2 R2, R181 ;  /* 0x000000b500027308 */ /* 0x0003f00000000800 */
        /* <DEDUP_REMOVED lines=18> */
[-CC-:B------:R-:W-:Y:S01]  /*a010*/  FFMA.FTZ R174, R227, R18.reuse, -R120.reuse ;  /* 0x00000012e3ae7223 */ /* 0x180fe20000010878 */
[-C--:B------:R-:W-:Y:S01]  /*a020*/  FFMA.FTZ R217, R223, R18.reuse, -R120 ;  /* 0x00000012dfd97223 */ /* 0x080fe20000010878 */
[----:B------:R-:W-:Y:S01]  /*a030*/  HGMMA.64x192x16.F32.BF16 R24, R168, gdesc[UR4].tnspB, R24, gsb0 ;  /* 0x42e00004a8187df0 */ /* 0x000fe20008001818 */
[-C--:B------:R-:W-:Y:S01]  /*a040*/  FMUL.FTZ R120, R3, R18.reuse ;  /* 0x0000001203787220 */ /* 0x080fe20000410000 */
[----:B------:R-:W-:Y:S01]  /*a050*/  MUFU.EX2 R173, R173 ;  /* 0x000000ad00ad7308 */ /* 0x000fe20000000800 */
[----:B------:R-:W-:Y:S02]  /*a060*/  UMOV UR7, UR39 ;  /* 0x0000002700077c82 */ /* 0x000fe40008000000 */
[-CC-:B------:R-:W-:Y:S01]  /*a070*/  FFMA.FTZ R189, R121, R18.reuse, -R120.reuse ;  /* 0x0000001279bd7223 */ /* 0x180fe20000010878 */
[----:B------:R-:W-:Y:S01]  /*a080*/  FFMA.FTZ R191, R125, R18, -R120 ;  /* 0x000000127dbf7223 */ /* 0x000fe20000010878 */
[----:B------:R-:W-:-:S02]  /*a090*/  IMAD.U32 R125, RZ, RZ, UR36 ;  /* 0x00000024ff7d7e24 */ /* 0x000fc4000f8e00ff */
[-CC-:B------:R-:W-:Y:S01]  /*a0a0*/  FFMA.FTZ R126, R123, R18.reuse, -R120.reuse ;  /* 0x000000127b7e7223 */ /* 0x180fe20000010878 */
[-CC-:B------:R-:W-:Y:S01]  /*a0b0*/  FFMA.FTZ R128, R127, R18.reuse, -R120.reuse ;  /* 0x000000127f807223 */ /* 0x180fe20000010878 */
[-CC-:B------:R-:W-:Y:S01]  /*a0c0*/  FFMA.FTZ R185, R129, R18.reuse, -R120.reuse ;  /* 0x0000001281b97223 */ /* 0x180fe20000010878 */
[----:B------:R-:W2:Y:S01]  /*a0d0*/  MUFU.EX2 R189, R189 ;  /* 0x000000bd00bd7308 */ /* 0x000ea20000000800 */
[----:B------:R-:W-:Y:S01]  /*a0e0*/  @!P1 LEA R125, R125, UR37, 0x3 ;  /* 0x000000257d7d9c11 */ /* 0x000fe2000f8e18ff */
[-CC-:B------:R-:W-:Y:S01]  /*a0f0*/  FFMA.FTZ R130, R131, R18.reuse, -R120.reuse ;  /* 0x0000001283827223 */ /* 0x180fe20000010878 */
[----:B------:R-:W-:Y:S02]  /*a100*/  IMAD.U32 R129, RZ, RZ, UR10 ;  /* 0x0000000aff817e24 */ /* 0x000fe4000f8e00ff */
[-CC-:B------:R-:W-:Y:S01]  /*a110*/  FFMA.FTZ R121, R133, R18.reuse, -R120.reuse ;  /* 0x0000001285797223 */ /* 0x180fe20000010878 */
[----:B------:R-:W-:Y:S01]  /*a120*/  FFMA.FTZ R132, R135, R18, -R120 ;  /* 0x0000001287847223 */ /* 0x000fe20000010878 */
[----:B------:R-:W-:-:S02]  /*a130*/  @!P1 VIADD R125, R125, 0x30840 ;  /* 0x000308407d7d9836 */ /* 0x000fc40000000000 */
[-CC-:B-1----:R-:W-:Y:S01]  /*a140*/  FFMA.FTZ R181, R137, R18.reuse, -R120.reuse ;  /* 0x0000001289b57223 */ /* 0x182fe20000010878 */
[----:B------:R-:W1:Y:S01]  /*a150*/  MUFU.EX2 R126, R126 ;  /* 0x0000007e007e7308 */ /* 0x000e620000000800 */
[----:B------:R-:W-:Y:S02]  /*a160*/  @!P1 VIADD R129, R129, 0x30860 ;  /* 0x0003086081819836 */ /* 0x000fe40000000000 */
[-CC-:B------:R-:W-:Y:S01]  /*a170*/  FFMA.FTZ R134, R139, R18.reuse, -R120.reuse ;  /* 0x000000128b867223 */ /* 0x180fe20000010878 */
[----:B------:R-:W-:Y:S01]  /*a180*/  @!P1 PRMT R125, RZ, 0x654, R125 ;  /* 0x00000654ff7d9816 */ /* 0x000fe2000000007d */
[-CC-:B------:R-:W-:Y:S01]  /*a190*/  FFMA.FTZ R183, R141, R18.reuse, -R120.reuse ;  /* 0x000000128db77223 */ /* 0x180fe20000010878 */
[-CC-:B------:R-:W-:Y:S01]  /*a1a0*/  FFMA.FTZ R136, R143, R18.reuse, -R120.reuse ;  /* 0x000000128f887223 */ /* 0x180fe20000010878 */
[----:B------:R-:W-:Y:S01]  /*a1b0*/  @!P1 PRMT R129, RZ, 0x654, R129 ;  /* 0x00000654ff819816 */ /* 0x000fe20000000081 */
[-CC-:B------:R-:W-:Y:S01]  /*a1c0*/  FFMA.FTZ R123, R145, R18.reuse, -R120.reuse ;  /* 0x00000012917b7223 */ /* 0x180fe20000010878 */
[----:B------:R-:W3:Y:S01]  /*a1d0*/  MUFU.EX2 R191, R191 ;  /* 0x000000bf00bf7308 */ /* 0x000ee20000000800 */
[----:B--2---:R-:W-:Y:S01]  /*a1e0*/  FFMA.FTZ R127, R2, R7, R189 ;  /* 0x00000007027f7223 */ /* 0x004fe200000100bd */
[-CC-:B------:R-:W-:Y:S01]  /*a1f0*/  FFMA.FTZ R138, R147, R18.reuse, -R120.reuse ;  /* 0x00000012938a7223 */ /* 0x180fe20000010878 */
[-CC-:B------:R-:W-:Y:S01]  /*a200*/  FFMA.FTZ R149, R149, R18.reuse, -R120.reuse ;  /* 0x0000001295957223 */ /* 0x180fe20000010878 */
[-CC-:B------:R-:W-:Y:S01]  /*a210*/  FFMA.FTZ R155, R155, R18.reuse, -R120.reuse ;  /* 0x000000129b9b7223 */ /* 0x180fe20000010878 */
[-CC-:B------:R-:W-:Y:S01]  /*a220*/  FFMA.FTZ R157, R157, R18.reuse, -R120.reuse ;  /* 0x000000129d9d7223 */ /* 0x180fe20000010878 */
[-CC-:B------:R-:W-:Y:S01]  /*a230*/  FFMA.FTZ R159, R159, R18.reuse, -R120.reuse ;  /* 0x000000129f9f7223 */ /* 0x180fe20000010878 */
[-CC-:B------:R-:W-:Y:S01]  /*a240*/  FFMA.FTZ R161, R161, R18.reuse, -R120.reuse ;  /* 0x00000012a1a17223 */ /* 0x180fe20000010878 */
[----:B------:R-:W2:Y:S01]  /*a250*/  MUFU.EX2 R128, R128 ;  /* 0x0000008000807308 */ /* 0x000ea20000000800 */
[C---:B-1----:R-:W-:Y:S01]  /*a260*/  FADD.FTZ R140, R126.reuse, R127 ;  /* 0x0000007f7e8c7221 */ /* 0x042fe20000010000 */
[----:B------:R-:W-:Y:S01]  /*a270*/  F2FP.BF16.F32.PACK_AB R189, R126, R189 ;  /* 0x000000bd7ebd723e */ /* 0x000fe200000010ff */
[-CC-:B------:R-:W-:Y:S01]  /*a280*/  FFMA.FTZ R163, R163, R18.reuse, -R120.reuse ;  /* 0x00000012a3a37223 */ /* 0x180fe20000010878 */
[----:B------:R-:W-:-:S04]  /*a290*/  FFMA.FTZ R165, R165, R18, -R120 ;  /* 0x00000012a5a57223 */ /* 0x000fc80000010878 */
[----:B------:R-:W1:Y:S01]  /*a2a0*/  MUFU.EX2 R185, R185 ;  /* 0x000000b900b97308 */ /* 0x000e620000000800 */
[----:B---3--:R-:W-:-:S07]  /*a2b0*/  FADD.FTZ R127, R191, R140 ;  /* 0x0000008cbf7f7221 */ /* 0x008fce0000010000 */
[----:B------:R-:W3:Y:S01]  /*a2c0*/  MUFU.EX2 R130, R130 ;  /* 0x0000008200827308 */ /* 0x000ee20000000800 */
[C---:B--2---:R-:W-:Y:S01]  /*a2d0*/  FADD.FTZ R140, R128.reuse, R127 ;  /* 0x0000007f808c7221 */ /* 0x044fe20000010000 */
[----:B------:R-:W-:-:S06]  /*a2e0*/  F2FP.BF16.F32.PACK_AB R191, R128, R191 ;  /* 0x000000bf80bf723e */ /* 0x000fcc00000010ff */
[----:B------:R-:W2:Y:S01]  /*a2f0*/  MUFU.EX2 R121, R121 ;  /* 0x0000007900797308 */ /* 0x000ea20000000800 */
[----:B-1----:R-:W-:-:S07]  /*a300*/  FADD.FTZ R127, R185, R140 ;  /* 0x0000008cb97f7221 */ /* 0x002fce0000010000 */
[----:B------:R-:W1:Y:S01]  /*a310*/  MUFU.EX2 R132, R132 ;  /* 0x0000008400847308 */ /* 0x000e620000000800 */
[C---:B---3--:R-:W-:Y:S01]  /*a320*/  FADD.FTZ R140, R130.reuse, R127 ;  /* 0x0000007f828c7221 */ /* 0x048fe20000010000 */
[----:B------:R-:W-:-:S06]  /*a330*/  F2FP.BF16.F32.PACK_AB R185, R130, R185 ;  /* 0x000000b982b9723e */ /* 0x000fcc00000010ff */
[----:B------:R-:W-:Y:S01]  /*a340*/  MUFU.EX2 R181, R181 ;  /* 0x000000b500b57308 */ /* 0x000fe20000000800 */
[----:B--2---:R-:W-:-:S07]  /*a350*/  FADD.FTZ R127, R121, R140 ;  /* 0x0000008c797f7221 */ /* 0x004fce0000010000 */
[----:B------:R-:W-:Y:S01]  /*a360*/  MUFU.EX2 R134, R134 ;  /* 0x0000008600867308 */ /* 0x000fe20000000800 */
[----:B-1----:R-:W-:-:S07]  /*a370*/  FADD.FTZ R140, R132, R127 ;  /* 0x0000007f848c7221 */ /* 0x002fce0000010000 */
        /* <DEDUP_REMOVED lines=12> */
[----:B------:R-:W1:Y:S08]  /*a440*/  MUFU.EX2 R163, R163 ;  /* 0x000000a300a37308 */ /* 0x000e700000000800 */
[----:B------:R-:W-:Y:S08]  /*a450*/  MUFU.EX2 R124, R124 ;  /* 0x0000007c007c7308 */ /* 0x000ff00000000800 */
[----:B------:R-:W-:Y:S01]  /*a460*/  MUFU.EX2 R165, R165 ;  /* 0x000000a500a57308 */ /* 0x000fe20000000800 */
[----:B------:R-:W-:-:S02]  /*a470*/  WARPGROUP.DEPBAR.LE gsb0, 0x0 ;  /* 0x00008000000079c5 */ /* 0x000fc40000010000 */
[----:B------:R2:W-:Y:S01]  /*a480*/  @!P1 SYNCS.ARRIVE.TRANS64.RED.A1T0 RZ, [R125+URZ], RZ ;  /* 0x000000ff7dff99a7 */ /* 0x0005e2000810043f */
[----:B------:R-:W-:-:S04]  /*a490*/  F2FP.BF16.F32.PACK_AB R168, R215, R122 ;  /* 0x0000007ad7a8723e */ /* 0x000fc800000010ff */
[----:B------:R-:W-:Y:S01]  /*a4a0*/  MUFU.EX2 R217, R217 ;  /* 0x000000d900d97308 */ /* 0x000fe20000000800 */
[----:B-1----:R-:W-:Y:S01]  /*a4b0*/  F2FP.BF16.F32.PACK_AB R169, R163, R161 ;  /* 0x000000a1a3a9723e */ /* 0x002fe200000010ff */
[----:B--2---:R-:W-:Y:S01]  /*a4c0*/  FFMA.FTZ R125, R0, R14, R21 ;  /* 0x0000000e007d7223 */ /* 0x004fe20000010015 */
[----:B------:R1:W-:Y:S01]  /*a4d0*/  @!P1 SYNCS.ARRIVE.TRANS64.RED.A1T0 RZ, [R129+URZ], RZ ;  /* 0x000000ff81ff99a7 */ /* 0x0003e2000810043f */
[-C--:B------:R-:W-:Y:S01]  /*a4e0*/  FFMA.FTZ R14, R151, R18.reuse, -R120 ;  /* 0x00000012970e7223 */ /* 0x080fe20000010878 */
[----:B------:R-:W-:Y:S01]  /*a4f0*/  ISETP.GT.AND P1, PT, R19, UR40, PT ;  /* 0x0000002813007c0c */ /* 0x000fe2000bf24270 */
[C---:B------:R-:W-:Y:S01]  /*a500*/  FADD.FTZ R125, R188.reuse, R125 ;  /* 0x0000007dbc7d7221 */ /* 0x040fe20000010000 */
[----:B------:R-:W-:Y:S01]  /*a510*/  F2FP.BF16.F32.PACK_AB R188, R188, R21 ;  /* 0x00000015bcbc723e */ /* 0x000fe200000010ff */
[----:B------:R-:W-:Y:S01]  /*a520*/  FADD.FTZ R21, R181, R140 ;  /* 0x0000008cb5157221 */ /* 0x000fe20000010000 */
[----:B------:R-:W-:Y:S01]  /*a530*/  F2FP.BF16.F32.PACK_AB R181, R134, R181 ;  /* 0x000000b586b5723e */ /* 0x000fe200000010ff */
[----:B------:R-:W-:Y:S01]  /*a540*/  FADD.FTZ R142, R190, R125 ;  /* 0x0000007dbe8e7221 */ /* 0x000fe20000010000 */
[-C--:B------:R-:W-:Y:S01]  /*a550*/  FFMA.FTZ R125, R153, R18.reuse, -R120 ;  /* 0x00000012997d7223 */ /* 0x080fe20000010878 */
[----:B------:R-:W-:Y:S01]  /*a560*/  FADD.FTZ R140, R134, R21 ;  /* 0x00000015868c7221 */ /* 0x000fe20000010000 */
[----:B------:R-:W2:Y:S01]  /*a570*/  MUFU.EX2 R14, R14 ;  /* 0x0000000e000e7308 */ /* 0x000ea20000000800 */
[----:B-1----:R-:W-:Y:S01]  /*a580*/  FADD.FTZ R129, R177, R142 ;  /* 0x0000008eb1817221 */ /* 0x002fe20000010000 */
[----:B------:R-:W-:Y:S01]  /*a590*/  FFMA.FTZ R120, R167, R18, -R120 ;  /* 0x00000012a7787223 */ /* 0x000fe20000010878 */
[----:B------:R-:W-:Y:S01]  /*a5a0*/  FADD.FTZ R21, R183, R140 ;  /* 0x0000008cb7157221 */ /* 0x000fe20000010000 */
[----:B------:R-:W-:Y:S01]  /*a5b0*/  F2FP.BF16.F32.PACK_AB R190, R177, R190 ;  /* 0x000000beb1be723e */ /* 0x000fe200000010ff */
[----:B------:R-:W-:Y:S01]  /*a5c0*/  FADD.FTZ R142, R184, R129 ;  /* 0x00000081b88e7221 */ /* 0x000fe20000010000 */
[C---:B------:R-:W-:Y:S01]  /*a5d0*/  F2FP.BF16.F32.PACK_AB R184, R179.reuse, R184 ;  /* 0x000000b8b3b8723e */ /* 0x040fe200000010ff */
[C---:B------:R-:W-:Y:S01]  /*a5e0*/  FADD.FTZ R126, R136.reuse, R21 ;  /* 0x00000015887e7221 */ /* 0x040fe20000010000 */
[----:B------:R-:W1:Y:S01]  /*a5f0*/  MUFU.EX2 R125, R125 ;  /* 0x0000007d007d7308 */ /* 0x000e620000000800 */
[----:B------:R-:W-:Y:S01]  /*a600*/  FADD.FTZ R129, R179, R142 ;  /* 0x0000008eb3817221 */ /* 0x000fe20000010000 */
[----:B------:R-:W-:Y:S01]  /*a610*/  F2FP.BF16.F32.PACK_AB R183, R136, R183 ;  /* 0x000000b788b7723e */ /* 0x000fe200000010ff */
[----:B------:R-:W-:Y:S01]  /*a620*/  FADD.FTZ R21, R123, R126 ;  /* 0x0000007e7b157221 */ /* 0x000fe20000010000 */
[----:B------:R-:W-:Y:S01]  /*a630*/  F2FP.BF16.F32.PACK_AB R177, R138, R123 ;  /* 0x0000007b8ab1723e */ /* 0x000fe200000010ff */
[----:B------:R-:W-:Y:S01]  /*a640*/  FADD.FTZ R142, R186, R129 ;  /* 0x00000081ba8e7221 */ /* 0x000fe20000010000 */
[C---:B------:R-:W-:Y:S01]  /*a650*/  F2FP.BF16.F32.PACK_AB R186, R187.reuse, R186 ;  /* 0x000000babbba723e */ /* 0x040fe200000010ff */
[----:B------:R-:W-:Y:S01]  /*a660*/  FADD.FTZ R126, R138, R21 ;  /* 0x000000158a7e7221 */ /* 0x000fe20000010000 */
[----:B------:R-:W3:Y:S01]  /*a670*/  MUFU.EX2 R120, R120 ;  /* 0x0000007800787308 */ /* 0x000ee20000000800 */
[----:B------:R-:W-:Y:S01]  /*a680*/  FADD.FTZ R129, R187, R142 ;  /* 0x0000008ebb817221 */ /* 0x000fe20000010000 */
[----:B------:R-:W-:Y:S01]  /*a690*/  F2FP.BF16.F32.PACK_AB R187, R132, R121 ;  /* 0x0000007984bb723e */ /* 0x000fe200000010ff */
[----:B------:R-:W-:Y:S01]  /*a6a0*/  FADD.FTZ R21, R7, R126 ;  /* 0x0000007e07157221 */ /* 0x000fe20000010000 */
[----:B--2---:R-:W-:Y:S01]  /*a6b0*/  F2FP.BF16.F32.PACK_AB R179, R14, R7 ;  /* 0x000000070eb3723e */ /* 0x004fe200000010ff */
[----:B------:R-:W-:Y:S01]  /*a6c0*/  FADD.FTZ R142, R180, R129 ;  /* 0x00000081b48e7221 */ /* 0x000fe20000010000 */
[----:B------:R-:W-:Y:S01]  /*a6d0*/  F2FP.BF16.F32.PACK_AB R180, R207, R180 ;  /* 0x000000b4cfb4723e */ /* 0x000fe200000010ff */
[----:B------:R-:W-:Y:S01]  /*a6e0*/  FADD.FTZ R126, R14, R21 ;  /* 0x000000150e7e7221 */ /* 0x000fe20000010000 */
[----:B------:R-:W-:-:S02]  /*a6f0*/  VIADD R19, R19, 0xffffffff ;  /* 0xffffffff13137836 */ /* 0x000fc40000000000 */
[----:B------:R-:W-:Y:S01]  /*a700*/  FADD.FTZ R127, R207, R142 ;  /* 0x0000008ecf7f7221 */ /* 0x000fe20000010000 */
[----:B------:R-:W-:Y:S01]  /*a710*/  F2FP.BF16.F32.PACK_AB R170, R217, R124 ;  /* 0x0000007cd9aa723e */ /* 0x000fe200000010ff */
[----:B-1----:R-:W-:Y:S02]  /*a720*/  FADD.FTZ R126, R125, R126 ;  /* 0x0000007e7d7e7221 */ /* 0x002fe40000010000 */
[----:B------:R-:W-:Y:S01]  /*a730*/  FADD.FTZ R142, R182, R127 ;  /* 0x0000007fb68e7221 */ /* 0x000fe20000010000 */
[----:B------:R-:W-:Y:S01]  /*a740*/  F2FP.BF16.F32.PACK_AB R182, R173, R182 ;  /* 0x000000b6adb6723e */ /* 0x000fe200000010ff */
[----:B------:R-:W-:Y:S02]  /*a750*/  FADD.FTZ R126, R155, R126 ;  /* 0x0000007e9b7e7221 */ /* 0x000fe40000010000 */
[----:B------:R-:W-:Y:S01]  /*a760*/  FADD.FTZ R127, R173, R142 ;  /* 0x0000008ead7f7221 */ /* 0x000fe20000010000 */
[----:B------:R-:W-:Y:S01]  /*a770*/  F2FP.BF16.F32.PACK_AB R173, R155, R125 ;  /* 0x0000007d9bad723e */ /* 0x000fe200000010ff */
[----:B------:R-:W-:Y:S01]  /*a780*/  FADD.FTZ R126, R157, R126 ;  /* 0x0000007e9d7e7221 */ /* 0x000fe20000010000 */
[----:B---3--:R-:W-:Y:S01]  /*a790*/  F2FP.BF16.F32.PACK_AB R171, R120, R165 ;  /* 0x000000a578ab723e */ /* 0x008fe200000010ff */
[----:B------:R-:W-:Y:S01]  /*a7a0*/  FADD.FTZ R128, R176, R127 ;  /* 0x0000007fb0807221 */ /* 0x000fe20000010000 */
[----:B------:R-:W-:Y:S01]  /*a7b0*/  F2FP.BF16.F32.PACK_AB R176, R175, R176 ;  /* 0x000000b0afb0723e */ /* 0x000fe200000010ff */
[----:B------:R-:W-:-:S02]  /*a7c0*/  FADD.FTZ R126, R159, R126 ;  /* 0x0000007e9f7e7221 */ /* 0x000fc40000010000 */
[----:B------:R-:W-:Y:S01]  /*a7d0*/  FADD.FTZ R121, R175, R128 ;  /* 0x00000080af797221 */ /* 0x000fe20000010000 */
[----:B------:R-:W-:Y:S01]  /*a7e0*/  F2FP.BF16.F32.PACK_AB R175, R159, R157 ;  /* 0x0000009d9faf723e */ /* 0x000fe200000010ff */
[----:B------:R-:W-:Y:S02]  /*a7f0*/  FADD.FTZ R126, R161, R126 ;  /* 0x0000007ea17e7221 */ /* 0x000fe40000010000 */
[----:B------:R-:W-:Y:S01]  /*a800*/  FADD.FTZ R128, R178, R121 ;  /* 0x00000079b2807221 */ /* 0x000fe20000010000 */
[----:B------:R-:W-:Y:S01]  /*a810*/  F2FP.BF16.F32.PACK_AB R178, R209, R178 ;  /* 0x000000b2d1b2723e */ /* 0x000fe200000010ff */
[----:B------:R-:W-:Y:S02]  /*a820*/  FADD.FTZ R126, R163, R126 ;  /* 0x0000007ea37e7221 */ /* 0x000fe40000010000 */
[----:B------:R-:W-:Y:S02]  /*a830*/  FADD.FTZ R121, R209, R128 ;  /* 0x00000080d1797221 */ /* 0x000fe40000010000 */
[----:B------:R-:W-:-:S02]  /*a840*/  FADD.FTZ R126, R165, R126 ;  /* 0x0000007ea57e7221 */ /* 0x000fc40000010000 */
[----:B------:R-:W-:Y:S01]  /*a850*/  FADD.FTZ R128, R172, R121 ;  /* 0x00000079ac807221 */ /* 0x000fe20000010000 */
[----:B------:R-:W-:-:S03]  /*a860*/  F2FP.BF16.F32.PACK_AB R172, R211, R172 ;  /* 0x000000acd3ac723e */ /* 0x000fc600000010ff */
[----:B------:R-:W-:-:S04]  /*a870*/  FADD.FTZ R21, R211, R128 ;  /* 0x00000080d3157221 */ /* 0x000fc80000010000 */
[----:B------:R-:W-:Y:S01]  /*a880*/  FADD.FTZ R128, R174, R21 ;  /* 0x00000015ae807221 */ /* 0x000fe20000010000 */
[C---:B------:R-:W-:Y:S01]  /*a890*/  F2FP.BF16.F32.PACK_AB R174, R213.reuse, R174 ;  /* 0x000000aed5ae723e */ /* 0x040fe200000010ff */
[----:B------:R-:W-:Y:S02]  /*a8a0*/  IMAD.MOV.U32 R21, RZ, RZ, R4 ;  /* 0x000000ffff157224 */ /* 0x000fe400078e0004 */
[----:B------:R-:W-:-:S04]  /*a8b0*/  FADD.FTZ R7, R213, R128 ;  /* 0x00000080d5077221 */ /* 0x000fc80000010000 */
[----:B------:R-:W-:-:S04]  /*a8c0*/  FADD.FTZ R14, R122, R7 ;  /* 0x000000077a0e7221 */ /* 0x000fc80000010000 */
[----:B------:R-:W-:-:S04]  /*a8d0*/  FADD.FTZ R7, R215, R14 ;  /* 0x0000000ed7077221 */ /* 0x000fc80000010000 */
[----:B------:R-:W-:Y:S01]  /*a8e0*/  FADD.FTZ R14, R124, R7 ;  /* 0x000000077c0e7221 */ /* 0x000fe20000010000 */
[----:B------:R-:W-:-:S03]  /*a8f0*/  FADD.FTZ R7, R120, R126 ;  /* 0x0000007e78077221 */ /* 0x000fc60000010000 */
[----:B------:R-:W-:Y:S01]  /*a900*/  FADD.FTZ R14, R217, R14 ;  /* 0x0000000ed90e7221 */ /* 0x000fe20000010000 */
[----:B------:R-:W-:Y:S06]  /*a910*/  @P1 BRA `(.L_x_3774) ;  /* 0xffffffdc00081947 */ /* 0x000fec000383ffff */
.L_x_3765:
[----:B------:R-:W-:-:S13]  /*a920*/  ISETP.GE.AND P1, PT, R19, UR47, PT ;  /* 0x0000002f13007c0c */ /* 0x000fda000bf26270 */
[----:B------:R-:W-:Y:S05]  /*a930*/  @!P1 BRA `(.L_x_3775) ;  /* 0x00000034005c9947 */ /* 0x000fea0003800000 */
[----:B------:R-:W-:Y:S01]  /*a940*/  IMAD.MOV.U32 R207, RZ, RZ, R3 ;  /* 0x000000ffffcf7224 */ /* 0x000fe200078e0003 */
[----:B------:R-:W-:Y:S01]  /*a950*/  UMOV UR7, UR39 ;  /* 0x0000002700077c82 */ /* 0x000fe20008000000 */
[----:B------:R-:W-:Y:S01]  /*a960*/  IMAD.MOV.U32 R194, RZ, RZ, R4 ;  /* 0x000000ffffc27224 */ /* 0x000fe200078e0004 */
[----:B------:R-:W-:Y:S01]  /*a970*/  UMOV UR4, UR36 ;  /* 0x0000002400047c82 */ /* 0x000fe20008000000 */
[----:B------:R-:W-:Y:S01]  /*a980*/  IMAD.IADD R21, R5, 0x1, R15 ;  /* 0x0000000105157824 */ /* 0x000fe200078e020f */
[----:B------:R-:W-:Y:S01]  /*a990*/  ULDC UR40, c[0x0][0x9e4] ;  /* 0x0002790000287ab9 */ /* 0x000fe20000000800 */
[----:B------:R-:W-:Y:S01]  /*a9a0*/  ULDC UR46, c[0x0][0x2e0] ;  /* 0x0000b800002e7ab9 */ /* 0x000fe20000000800 */
[----:B------:R-:W-:Y:S01]  /*a9b0*/  ULDC UR5, c[0x0][0x9d8] ;  /* 0x0002760000057ab9 */ /* 0x000fe20000000800 */
[----:B------:R-:W-:-:S05]  /*a9c0*/  ULDC UR41, c[0x0][0x9e0] ;  /* 0x0002780000297ab9 */ /* 0x000fca0000000800 */
.L_x_3792:
[----:B------:R-:W-:-:S04]  /*a9d0*/  UIADD3 UR36, UR4, 0x1, URZ ;  /* 0x0000000104247890 */ /* 0x000fc8000fffe03f */
[----:B------:R-:W-:-:S04]  /*a9e0*/  UISETP.NE.AND UP0, UPT, UR36, 0x2, UPT ;  /* 0x000000022400788c */ /* 0x000fc8000bf05270 */
[----:B------:R-:W-:Y:S02]  /*a9f0*/  USEL UR39, URZ, 0x1, UP0 ;  /* 0x000000013f277887 */ /* 0x000fe40008000000 */
[----:B------:R-:W-:Y:S02]  /*aa00*/  USEL UR36, UR36, URZ, UP0 ;  /* 0x0000003f24247287 */ /* 0x000fe40008000000 */
[----:B------:R-:W-:Y:S01]  /*aa10*/  ULOP3.LUT UR39, UR7, UR39, URZ, 0x3c, !UPT ;  /* 0x0000002707277292 */ /* 0x000fe2000f8e3c3f */
[----:B------:R-:W-:Y:S11]  /*aa20*/  @!P0 BRA `(.L_x_3776) ;  /* 0x0000000000048947 */ /* 0x000ff60003800000 */
[----:B------:R-:W-:Y:S01]  /*aa30*/  BPT.TRAP 0x1 ;  /* 0x000000040000795c */ /* 0x000fe20000300000 */
.L_x_3776:
[----:B------:R-:W-:Y:S01]  /*aa40*/  ULEA UR6, UR36, UR37, 0x3 ;  /* 0x0000002524067291 */ /* 0x000fe2000f8e183f */
[----:B------:R-:W-:-:S05]  /*aa50*/  IMAD.U32 R3, RZ, RZ, UR39 ;  /* 0x00000027ff037e24 */ /* 0x000fca000f8e00ff */
[----:B------:R-:W-:-:S04]  /*aa60*/  SHF.L.U32 R3, R3, 0x1f, RZ ;  /* 0x0000001f03037819 */ /* 0x000fc800000006ff */
[----:B------:R1:W2:Y:S01]  /*aa70*/  SYNCS.PHASECHK.TRANS64.TRYWAIT P1, [UR6+0x30830], R3 ;  /* 0x03083003ff0075a7 */ /* 0x0002a20008020146 */
[----:B------:R-:W-:Y:S05]  /*aa80*/  @!P0 BRA `(.L_x_3777) ;  /* 0x0000000000048947 */ /* 0x000fea0003800000 */
[----:B------:R-:W-:Y:S01]  /*aa90*/  BPT.TRAP 0x1 ;  /* 0x000000040000795c */ /* 0x000fe20000300000 */
.L_x_3777:
[----:B--2---:R-:W-:Y:S05]  /*aaa0*/  @P1 BRA `(.L_x_3778) ;  /* 0x0000000000081947 */ /* 0x004fea0003800000 */
[----:B------:R-:W2:Y:S02]  /*aab0*/  SYNCS.PHASECHK.TRANS64.TRYWAIT P1, [UR6+0x30830], R3 ;  /* 0x03083003ff0075a7 */ /* 0x000ea40008020146 */
[----:B--2---:R-:W-:Y:S05]  /*aac0*/  @!P1 BRA `(.L_x_3779) ;  /* 0x0000009000c89947 */ /* 0x004fea0003800000 */
.L_x_3778:
        /* <DEDUP_REMOVED lines=167> */
.L_x_3780:
[----:B------:R-:W-:Y:S01]  /*b540*/  ULEA UR10, UR4, UR37, 0x3 ;  /* 0x00000025040a7291 */ /* 0x000fe2000f8e183f */
[----:B------:R-:W-:-:S05]  /*b550*/  IMAD.U32 R0, RZ, RZ, UR7 ;  /* 0x00000007ff007e24 */ /* 0x000fca000f8e00ff */
[----:B------:R-:W-:-:S04]  /*b560*/  SHF.L.U32 R0, R0, 0x1f, RZ ;  /* 0x0000001f00007819 */ /* 0x000fc800000006ff */
[----:B------:R3:W4:Y:S01]  /*b570*/  SYNCS.PHASECHK.TRANS64.TRYWAIT P1, [UR10+0x30850], R0 ;  /* 0x03085000ff0075a7 */ /* 0x000722000802014a */
[----:B------:R-:W-:Y:S05]  /*b580*/  @!P0 BRA `(.L_x_3781) ;  /* 0x0000000000048947 */ /* 0x000fea0003800000 */
[----:B------:R-:W-:Y:S01]  /*b590*/  BPT.TRAP 0x1 ;  /* 0x000000040000795c */ /* 0x000fe20000300000 */
.L_x_3781:
[----:B----4-:R-:W-:Y:S05]  /*b5a0*/  @P1 BRA `(.L_x_3782) ;  /* 0x0000000000081947 */ /* 0x010fea0003800000 */
[----:B------:R-:W4:Y:S02]  /*b5b0*/  SYNCS.PHASECHK.TRANS64.TRYWAIT P1, [UR10+0x30850], R0 ;  /* 0x03085000ff0075a7 */ /* 0x000f24000802014a */
[----:B----4-:R-:W-:Y:S05]  /*b5c0*/  @!P1 BRA `(.L_x_3783) ;  /* 0x0000008800209947 */ /* 0x010fea0003800000 */
.L_x_3782:
[----:B------:R-:W-:Y:S01]  /*b5d0*/  UIADD3 UR6, UR37, 0x400, URZ ;  /* 0x0000040025067890 */ /* 0x000fe2000fffe03f */
[----:B------:R-:W-:Y:S01]  /*b5e0*/  WARPGROUP.ARRIVE ;  /* 0x00000000000079c5 */ /* 0x000fe20000000000 */
[----:B------:R-:W-:-:S05]  /*b5f0*/  UMOV UR7, 0x40000040 ;  /* 0x4000004000077882 */ /* 0x000fca0000000000 */
[----:B------:R-:W4:Y:S01]  /*b600*/  S2R R216, SR_TID.X ;  /* 0x0000000000d87919 */ /* 0x000f220000002100 */
[----:B------:R-:W-:Y:S01]  /*b610*/  USHF.R.U32.HI UR6, URZ, 0x4, UR6 ;  /* 0x000000043f067899 */ /* 0x000fe20008011606 */
[----:B------:R-:W-:Y:S01]  /*b620*/  FMUL.FTZ R18, R126, UR5 ;  /* 0x000000057e127c20 */ /* 0x000fe20008410000 */
[----:B------:R-:W-:Y:S02]  /*b630*/  IMAD.U32 R126, RZ, RZ, UR36 ;  /* 0x00000024ff7e7e24 */ /* 0x000fe4000f8e00ff */
[----:B-12---:R-:W-:Y:S01]  /*b640*/  FMUL.FTZ R3, R121, UR5 ;  /* 0x0000000579037c20 */ /* 0x006fe20008410000 */
[----:B------:R-:W-:Y:S01]  /*b650*/  ULOP3.LUT UR6, UR6, 0x3fff, URZ, 0xc0, !UPT ;  /* 0x00003fff06067892 */ /* 0x000fe2000f8ec03f */
[----:B---3--:R-:W-:Y:S01]  /*b660*/  FMUL.FTZ R0, R122, UR5 ;  /* 0x000000057a007c20 */ /* 0x008fe20008410000 */
[----:B------:R-:W-:Y:S01]  /*b670*/  FMUL.FTZ R4, R123, UR5 ;  /* 0x000000057b047c20 */ /* 0x000fe20008410000 */
[----:B------:R-:W-:Y:S01]  /*b680*/  FMUL.FTZ R121, R130, UR5 ;  /* 0x0000000582797c20 */ /* 0x000fe20008410000 */
[----:B------:R-:W-:Y:S01]  /*b690*/  ULOP3.LUT UR6, UR6, 0x3000000, URZ, 0xfc, !UPT ;  /* 0x0300000006067892 */ /* 0x000fe2000f8efc3f */
[----:B------:R-:W-:Y:S01]  /*b6a0*/  FMUL.FTZ R122, R131, UR5 ;  /* 0x00000005837a7c20 */ /* 0x000fe20008410000 */
[----:B------:R-:W-:Y:S01]  /*b6b0*/  FMUL.FTZ R123, R134, UR5 ;  /* 0x00000005867b7c20 */ /* 0x000fe20008410000 */
[----:B------:R-:W-:Y:S01]  /*b6c0*/  FMUL.FTZ R2, R120, UR5 ;  /* 0x0000000578027c20 */ /* 0x000fe20008410000 */
[----:B------:R-:W-:Y:S01]  /*b6d0*/  UIMAD UR4, UR4, 0x900, UR6 ;  /* 0x00000900040478a4 */ /* 0x000fe2000f8e0206 */
[----:B------:R-:W-:Y:S01]  /*b6e0*/  FMUL.FTZ R130, R143, UR5 ;  /* 0x000000058f827c20 */ /* 0x000fe20008410000 */
        /* <DEDUP_REMOVED lines=13> */
[----:B------:R-:W1:Y:S01]  /*b7c0*/  MUFU.TANH R2, R2 ;  /* 0x0000000200027308 */ /* 0x000e620000002400 */
[----:B----4-:R-:W-:-:S07]  /*b7d0*/  LOP3.LUT P1, RZ, R216, 0x7f, RZ, 0xc0, !PT ;  /* 0x0000007fd8ff7812 */ /* 0x010fce000782c0ff */
[----:B------:R-:W2:Y:S08]  /*b7e0*/  MUFU.TANH R3, R3 ;  /* 0x0000000300037308 */ /* 0x000eb00000002400 */
[----:B------:R-:W3:Y:S01]  /*b7f0*/  MUFU.TANH R0, R0 ;  /* 0x0000000000007308 */ /* 0x000ee20000002400 */
[----:B------:R-:W-:-:S05]  /*b800*/  @!P1 LEA R126, R126, UR37, 0x3 ;  /* 0x000000257e7e9c11 */ /* 0x000fca000f8e18ff */
        /* <DEDUP_REMOVED lines=54> */
[----:B------:R-:W5:Y:S01]  /*bb70*/  LDC R162, c[0x0][0x288] ;  /* 0x0000a200ffa27b82 */ /* 0x000f620000000800 */
        /* <DEDUP_REMOVED lines=43> */
[----:B------:R-:W-:Y:S02]  /*be30*/  IMAD R170, R19, -0x60, RZ ;  /* 0xffffffa013aa7824 */ /* 0x000fe400078e02ff */
[----:B------:R-:W-:Y:S01]  /*be40*/  FMUL.FTZ R168, R164, UR5 ;  /* 0x00000005a4a87c20 */ /* 0x000fe20008410000 */
[----:B------:R-:W-:Y:S01]  /*be50*/  FMUL.FTZ R164, R165, UR5 ;  /* 0x00000005a5a47c20 */ /* 0x000fe20008410000 */
[----:B------:R1:W-:Y:S01]  /*be60*/  @!P1 SYNCS.ARRIVE.TRANS64.RED.A1T0 RZ, [R126+URZ], RZ ;  /* 0x000000ff7eff99a7 */ /* 0x0003e2000810043f */
[----:B------:R-:W-:Y:S01]  /*be70*/  IMAD R127, R17, UR46, R170 ;  /* 0x0000002e117f7c24 */ /* 0x000fe2000f8e02aa */
[----:B------:R-:W-:Y:S02]  /*be80*/  ISETP.GE.AND P1, PT, R20, 0x1, PT ;  /* 0x000000011400780c */ /* 0x000fe40003f26270 */
[----:B------:R-:W1:Y:S02]  /*be90*/  MUFU.TANH R168, R168 ;  /* 0x000000a800a87308 */ /* 0x000e640000002400 */
[----:B-----5:R-:W-:Y:S01]  /*bea0*/  IADD3 R127, R127, 0x1, -R162 ;  /* 0x000000017f7f7810 */ /* 0x020fe20007ffe8a2 */
[----:B------:R-:W-:-:S04]  /*beb0*/  IMAD R162, R16, -0x2, R170 ;  /* 0xfffffffe10a27824 */ /* 0x000fc800078e02aa */
[----:B------:R-:W-:Y:S01]  /*bec0*/  IMAD R127, R16, -0x2, R127 ;  /* 0xfffffffe107f7824 */ /* 0x000fe200078e027f */
[----:B------:R-:W1:Y:S03]  /*bed0*/  MUFU.TANH R164, R164 ;  /* 0x000000a400a47308 */ /* 0x000e660000002400 */
[C---:B------:R-:W-:Y:S02]  /*bee0*/  VIADD R178, R127.reuse, UR41 ;  /* 0x000000297fb27c36 */ /* 0x040fe40008000000 */
[----:B------:R-:W-:Y:S02]  /*bef0*/  VIADD R166, R127, UR45 ;  /* 0x0000002d7fa67c36 */ /* 0x000fe40008000000 */
[C---:B------:R-:W-:Y:S02]  /*bf00*/  IMAD.IADD R182, R5.reuse, 0x1, R178 ;  /* 0x0000000105b67824 */ /* 0x040fe400078e02b2 */
[----:B------:R-:W-:Y:S01]  /*bf10*/  IMAD.IADD R180, R5, 0x1, R166 ;  /* 0x0000000105b47824 */ /* 0x000fe200078e02a6 */
[----:B--234-:R-:W-:Y:S06]  /*bf20*/  @!P1 BRA `(.L_x_3784) ;  /* 0x0000000000589947 */ /* 0x01cfec0003800000 */
        /* <DEDUP_REMOVED lines=11> */
.L_x_3786:
[----:B------:R-:W-:-:S05]  /*bfe0*/  IMAD.U32 R147, RZ, RZ, UR40 ;  /* 0x00000028ff937e24 */ /* 0x000fca000f8e00ff */
[----:B------:R-:W-:-:S13]  /*bff0*/  ISETP.NE.AND P1, PT, R147, 0x1, PT ;  /* 0x000000019300780c */ /* 0x000fda0003f25270 */
[----:B-1----:R-:W1:Y:S01]  /*c000*/  @P1 LDC.64 R126, c[0x0][0x9e8] ;  /* 0x00027a00ff7e1b82 */ /* 0x002e620000000a00 */
[----:B------:R-:W-:-:S04]  /*c010*/  @P1 IMAD.IADD R145, R5, 0x1, R15 ;  /* 0x0000000105911824 */ /* 0x000fc800078e020f */
[----:B-1----:R-:W-:-:S04]  /*c020*/  @P1 IMAD.HI.U32 R126, R145, R126, RZ ;  /* 0x0000007e917e1227 */ /* 0x002fc800078e00ff */
[----:B------:R-:W-:Y:S01]  /*c030*/  IMAD.MOV.U32 R145, RZ, RZ, R21 ;  /* 0x000000ffff917224 */ /* 0x000fe200078e0015 */
[----:B------:R-:W-:-:S07]  /*c040*/  @P1 SHF.R.U32.HI R145, RZ, R127, R126 ;  /* 0x0000007fff911219 */ /* 0x000fce000001167e */
.L_x_3787:
[----:B------:R-:W-:Y:S05]  /*c050*/  BSYNC B0 ;  /* 0x0000000000007941 */ /* 0x000fea0003800000 */
.L_x_3785:
[----:B------:R-:W-:-:S05]  /*c060*/  IMAD R127, R145, R147, R162 ;  /* 0x00000093917f7224 */ /* 0x000fca00078e02a2 */
[----:B------:R-:W-:Y:S02]  /*c070*/  VIADDMNMX R182, R127, R147, R182, PT ;  /* 0x000000937fb67246 */ /* 0x000fe400038001b6 */
[----:B------:R-:W-:-:S07]  /*c080*/  VIMNMX R180, R180, R127, !PT ;  /* 0x0000007fb4b47248 */ /* 0x000fce0007fe0100 */
.L_x_3784:
[----:B------:R-:W-:Y:S01]  /*c090*/  ISETP.GE.AND P2, PT, R170, 0x9, PT ;  /* 0x00000009aa00780c */ /* 0x000fe20003f46270 */
[----:B-1----:R-:W-:Y:S01]  /*c0a0*/  IMAD.IADD R126, R6, 0x1, R178 ;  /* 0x00000001067e7824 */ /* 0x002fe200078e02b2 */
[----:B------:R-:W-:Y:S02]  /*c0b0*/  ISETP.GE.AND P1, PT, R170, 0x2, PT ;  /* 0x00000002aa00780c */ /* 0x000fe40003f26270 */
[C---:B------:R-:W-:Y:S02]  /*c0c0*/  ISETP.GT.AND P3, PT, R180.reuse, 0x8, !P2 ;  /* 0x00000008b400780c */ /* 0x040fe40005764270 */
[----:B------:R-:W-:Y:S02]  /*c0d0*/  ISETP.GT.AND P4, PT, R180, 0x1, !P1 ;  /* 0x00000001b400780c */ /* 0x000fe40004f84270 */
[----:B------:R-:W-:Y:S02]  /*c0e0*/  ISETP.LT.OR P3, PT, R182, 0x9, P3 ;  /* 0x00000009b600780c */ /* 0x000fe40001f61670 */
[----:B------:R-:W-:-:S02]  /*c0f0*/  ISETP.GE.AND P5, PT, R170, 0xa, PT ;  /* 0x0000000aaa00780c */ /* 0x000fc40003fa6270 */
[----:B------:R-:W-:Y:S02]  /*c100*/  FSEL R171, R172, -INF , !P3 ;  /* 0xff800000acab7808 */ /* 0x000fe40005800000 */
[----:B------:R-:W-:Y:S02]  /*c110*/  ISETP.LT.OR P4, PT, R182, 0x2, P4 ;  /* 0x00000002b600780c */ /* 0x000fe40002781670 */
[----:B------:R-:W-:Y:S02]  /*c120*/  ISETP.GT.AND P3, PT, R180, 0x9, !P5 ;  /* 0x00000009b400780c */ /* 0x000fe40006f64270 */
[----:B------:R-:W-:Y:S02]  /*c130*/  FSEL R169, R3, -INF , !P4 ;  /* 0xff80000003a97808 */ /* 0x000fe40006000000 */
        /* <DEDUP_REMOVED lines=103> */
[----:B------:R-:W-:-:S04]  /*c7b0*/  ISETP.GT.AND P6, PT, R180, 0x59, !P6 ;  /* 0x00000059b400780c */ /* 0x000fc800077c4270 */
[----:B------:R-:W-:-:S04]  /*c7c0*/  ISETP.LT.OR P6, PT, R182, 0x5a, P6 ;  /* 0x0000005ab600780c */ /* 0x000fc800037c1670 */
[----:B------:R-:W-:Y:S02]  /*c7d0*/  FSEL R127, R164, -INF , !P6 ;  /* 0xff800000a47f7808 */ /* 0x000fe40007000000 */
[----:B------:R-:W-:-:S13]  /*c7e0*/  ISETP.GE.AND P6, PT, R20, 0x1, PT ;  /* 0x000000011400780c */ /* 0x000fda0003fc6270 */
[----:B------:R-:W-:Y:S05]  /*c7f0*/  @!P6 BRA `(.L_x_3788) ;  /* 0x000000000054e947 */ /* 0x000fea0003800000 */
        /* <DEDUP_REMOVED lines=12> */
.L_x_3790:
[----:B------:R-:W-:-:S05]  /*c8c0*/  IMAD.U32 R148, RZ, RZ, UR40 ;  /* 0x00000028ff947e24 */ /* 0x000fca000f8e00ff */
[----:B------:R-:W-:-:S13]  /*c8d0*/  ISETP.NE.AND P6, PT, R148, 0x1, PT ;  /* 0x000000019400780c */ /* 0x000fda0003fc5270 */
[----:B------:R-:W1:Y:S02]  /*c8e0*/  @P6 LDC.64 R2, c[0x0][0x9e8] ;  /* 0x00027a00ff026b82 */ /* 0x000e640000000a00 */
[----:B-1----:R-:W-:-:S05]  /*c8f0*/  @P6 IMAD.HI.U32 R2, R187, R2, RZ ;  /* 0x00000002bb026227 */ /* 0x002fca00078e00ff */
[----:B------:R-:W-:-:S07]  /*c900*/  @P6 SHF.R.U32.HI R187, RZ, R3, R2 ;  /* 0x00000003ffbb6219 */ /* 0x000fce0000011602 */
.L_x_3791:
[----:B------:R-:W-:Y:S05]  /*c910*/  BSYNC B0 ;  /* 0x0000000000007941 */ /* 0x000fea0003800000 */
.L_x_3789:
[----:B------:R-:W-:-:S05]  /*c920*/  IMAD R187, R187, R148, R162 ;  /* 0x00000094bbbb7224 */ /* 0x000fca00078e02a2 */
[----:B------:R-:W-:Y:S02]  /*c930*/  VIADDMNMX R126, R187, R148, R126, PT ;  /* 0x00000094bb7e7246 */ /* 0x000fe4000380017e */
[----:B------:R-:W-:-:S07]  /*c940*/  VIMNMX R144, R144, R187, !PT ;  /* 0x000000bb90907248 */ /* 0x000fce0007fe0100 */
.L_x_3788:
[----:B------:R-:W-:Y:S01]  /*c950*/  ISETP.GT.AND P1, PT, R144, 0x1, !P1 ;  /* 0x000000019000780c */ /* 0x000fe20004f24270 */
[----:B------:R-:W-:Y:S01]  /*c960*/  UMOV UR7, UR39 ;  /* 0x0000002700077c82 */ /* 0x000fe20008000000 */
[----:B------:R-:W-:Y:S01]  /*c970*/  ISETP.NE.AND P6, PT, R209, RZ, PT ;  /* 0x000000ffd100720c */ /* 0x000fe20003fc5270 */
[----:B------:R-:W-:Y:S01]  /*c980*/  UMOV UR4, UR36 ;  /* 0x0000002400047c82 */ /* 0x000fe20008000000 */
[----:B------:R-:W-:Y:S02]  /*c990*/  ISETP.LT.OR P1, PT, R126, 0x2, P1 ;  /* 0x000000027e00780c */ /* 0x000fe40000f21670 */
[----:B------:R-:W-:Y:S02]  /*c9a0*/  ISETP.GT.AND P2, PT, R144, 0x8, !P2 ;  /* 0x000000089000780c */ /* 0x000fe40005744270 */
[----:B------:R-:W-:Y:S02]  /*c9b0*/  FSEL R223, R4, -INF , !P1 ;  /* 0xff80000004df7808 */ /* 0x000fe40004800000 */
[----:B------:R-:W-:-:S02]  /*c9c0*/  ISETP.NE.AND P1, PT, R189, RZ, PT ;  /* 0x000000ffbd00720c */ /* 0x000fc40003f25270 */
[----:B------:R-:W-:Y:S02]  /*c9d0*/  ISETP.LT.OR P2, PT, R126, 0x9, P2 ;  /* 0x000000097e00780c */ /* 0x000fe40001741670 */
[----:B------:R-:W-:Y:S02]  /*c9e0*/  ISETP.GT.AND P1, PT, R144, 0x9, !P1 ;  /* 0x000000099000780c */ /* 0x000fe40004f24270 */
[----:B------:R-:W-:Y:S02]  /*c9f0*/  FSEL R187, R18, -INF , !P2 ;  /* 0xff80000012bb7808 */ /* 0x000fe40005000000 */
[----:B------:R-:W-:Y:S01]  /*ca00*/  ISETP.LT.OR P1, PT, R126, 0xa, P1 ;  /* 0x0000000a7e00780c */ /* 0x000fe20000f21670 */
[----:B------:R-:W1:Y:S01]  /*ca10*/  LDC R18, c[0x0][0x988] ;  /* 0x00026200ff127b82 */ /* 0x000e620000000800 */
        /* <DEDUP_REMOVED lines=61> */
[----:B------:R-:W-:Y:S01]  /*cdf0*/  ISETP.NE.AND P1, PT, R208, RZ, PT ;  /* 0x000000ffd000720c */ /* 0x000fe20003f25270 */
[----:B------:R-:W2:Y:S01]  /*ce00*/  SHFL.BFLY PT, R2, R3, 0x2, 0x1f ;  /* 0x0c401f0003027f89 */ /* 0x000ea200000e0000 */
[----:B------:R-:W-:-:S02]  /*ce10*/  ISETP.NE.AND P6, PT, R154, RZ, PT ;  /* 0x000000ff9a00720c */ /* 0x000fc40003fc5270 */
[C---:B------:R-:W-:Y:S02]  /*ce20*/  ISETP.GT.AND P1, PT, R144.reuse, 0x31, !P1 ;  /* 0x000000319000780c */ /* 0x040fe40004f24270 */
[----:B------:R-:W-:Y:S02]  /*ce30*/  ISETP.GT.AND P3, PT, R144, 0x50, !P3 ;  /* 0x000000509000780c */ /* 0x000fe40005f64270 */
[C---:B------:R-:W-:Y:S02]  /*ce40*/  ISETP.LT.OR P1, PT, R126.reuse, 0x32, P1 ;  /* 0x000000327e00780c */ /* 0x040fe40000f21670 */
[----:B------:R-:W-:Y:S02]  /*ce50*/  ISETP.LT.OR P3, PT, R126, 0x51, P3 ;  /* 0x000000517e00780c */ /* 0x000fe40001f61670 */
[----:B------:R-:W-:Y:S02]  /*ce60*/  FSEL R123, R132, -INF , !P1 ;  /* 0xff800000847b7808 */ /* 0x000fe40004800000 */
[----:B------:R-:W-:-:S02]  /*ce70*/  ISETP.NE.AND P1, PT, R210, RZ, PT ;  /* 0x000000ffd200720c */ /* 0x000fc40003f25270 */
[C---:B------:R-:W-:Y:S02]  /*ce80*/  ISETP.GT.AND P4, PT, R144.reuse, 0x51, !P4 ;  /* 0x000000519000780c */ /* 0x040fe40006784270 */
[----:B------:R-:W-:Y:S02]  /*ce90*/  ISETP.GT.AND P1, PT, R144, 0x38, !P1 ;  /* 0x000000389000780c */ /* 0x000fe40004f24270 */
[----:B------:R-:W-:Y:S02]  /*cea0*/  FSEL R225, R142, -INF , !P3 ;  /* 0xff8000008ee17808 */ /* 0x000fe40005800000 */
[----:B------:R-:W-:Y:S02]  /*ceb0*/  ISETP.LT.OR P1, PT, R126, 0x39, P1 ;  /* 0x000000397e00780c */ /* 0x000fe40000f21670 */
[----:B------:R-:W-:Y:S02]  /*cec0*/  ISETP.GT.AND P5, PT, R144, 0x58, !P5 ;  /* 0x000000589000780c */ /* 0x000fe40006fa4270 */
[----:B------:R-:W-:-:S02]  /*ced0*/  FSEL R125, R134, -INF , !P1 ;  /* 0xff800000867d7808 */ /* 0x000fc40004800000 */
[----:B------:R-:W-:Y:S02]  /*cee0*/  ISETP.NE.AND P1, PT, R212, RZ, PT ;  /* 0x000000ffd400720c */ /* 0x000fe40003f25270 */
[----:B--2---:R-:W-:Y:S02]  /*cef0*/  FMNMX.FTZ R122, R3, R2, !PT ;  /* 0x00000002037a7209 */ /* 0x004fe40007810000 */
[----:B------:R-:W-:Y:S02]  /*cf00*/  ISETP.GT.AND P1, PT, R144, 0x39, !P1 ;  /* 0x000000399000780c */ /* 0x000fe40004f24270 */
[C---:B------:R-:W-:Y:S01]  /*cf10*/  ISETP.LT.OR P4, PT, R126.reuse, 0x52, P4 ;  /* 0x000000527e00780c */ /* 0x040fe20002781670 */
[----:B------:R-:W2:Y:S01]  /*cf20*/  SHFL.BFLY PT, R229, R122, 0x1, 0x1f ;  /* 0x0c201f007ae57f89 */ /* 0x000ea200000e0000 */
[C---:B------:R-:W-:Y:S02]  /*cf30*/  ISETP.LT.OR P1, PT, R126.reuse, 0x3a, P1 ;  /* 0x0000003a7e00780c */ /* 0x040fe40000f21670 */
[----:B------:R-:W-:-:S02]  /*cf40*/  ISETP.LT.OR P5, PT, R126, 0x59, P5 ;  /* 0x000000597e00780c */ /* 0x000fc40002fa1670 */
[----:B------:R-:W-:Y:S02]  /*cf50*/  FSEL R133, R133, -INF , !P1 ;  /* 0xff80000085857808 */ /* 0x000fe40004800000 */
[----:B------:R-:W-:-:S04]  /*cf60*/  ISETP.NE.AND P1, PT, R214, RZ, PT ;  /* 0x000000ffd600720c */ /* 0x000fc80003f25270 */
[----:B------:R-:W-:-:S04]  /*cf70*/  ISETP.GT.AND P1, PT, R144, 0x40, !P1 ;  /* 0x000000409000780c */ /* 0x000fc80004f24270 */
[----:B------:R-:W-:-:S04]  /*cf80*/  ISETP.LT.OR P1, PT, R126, 0x41, P1 ;  /* 0x000000417e00780c */ /* 0x000fc80000f21670 */
[----:B------:R-:W-:Y:S02]  /*cf90*/  FSEL R137, R137, -INF , !P1 ;  /* 0xff80000089897808 */ /* 0x000fe40004800000 */
[----:B------:R-:W-:Y:S02]  /*cfa0*/  ISETP.NE.AND P1, PT, R150, RZ, PT ;  /* 0x000000ff9600720c */ /* 0x000fe40003f25270 */
[----:B--2---:R-:W-:Y:S02]  /*cfb0*/  FMNMX.FTZ R4, R122, R229, !PT ;  /* 0x000000e57a047209 */ /* 0x004fe40007810000 */
[----:B------:R-:W-:-:S04]  /*cfc0*/  ISETP.GT.AND P1, PT, R144, 0x41, !P1 ;  /* 0x000000419000780c */ /* 0x000fc80004f24270 */
        /* <DEDUP_REMOVED lines=61> */
[----:B------:R-:W-:Y:S01]  /*d3a0*/  FMNMX.FTZ R120, R131, R120, !PT ;  /* 0x0000007883787209 */ /* 0x000fe20007810000 */
[----:B------:R-:W-:Y:S01]  /*d3b0*/  IMAD.MOV.U32 R194, RZ, RZ, R4 ;  /* 0x000000ffffc27224 */ /* 0x000fe200078e0004 */
[----:B------:R-:W-:-:S02]  /*d3c0*/  LOP3.LUT P6, RZ, R216, 0x7f, RZ, 0xc0, !PT ;  /* 0x0000007fd8ff7812 */ /* 0x000fc400078cc0ff */
        /* <DEDUP_REMOVED lines=12> */
[----:B------:R-:W-:Y:S01]  /*d490*/  FMNMX.FTZ R120, R225, R120, !PT ;  /* 0x00000078e1787209 */ /* 0x000fe20007810000 */
[C---:B--2---:R-:W-:Y:S01]  /*d4a0*/  FADD.FTZ R161, R188.reuse, R161 ;  /* 0x000000a1bca17221 */ /* 0x044fe20000010000 */
[----:B------:R-:W-:Y:S02]  /*d4b0*/  F2FP.BF16.F32.PACK_AB R188, R188, R227 ;  /* 0x000000e3bcbc723e */ /* 0x000fe400000010ff */
[----:B------:R-:W-:-:S03]  /*d4c0*/  FMNMX.FTZ R120, R175, R120, !PT ;  /* 0x00000078af787209 */ /* 0x000fc60007810000 */
[----:B------:R-:W2:Y:S01]  /*d4d0*/  MUFU.EX2 R184, R184 ;  /* 0x000000b800b87308 */ /* 0x000ea20000000800 */
[----:B------:R-:W-:Y:S01]  /*d4e0*/  FMNMX.FTZ R120, R177, R120, !PT ;  /* 0x00000078b1787209 */ /* 0x000fe20007810000 */
[----:B---3--:R-:W-:-:S03]  /*d4f0*/  FADD.FTZ R14, R190, R161 ;  /* 0x000000a1be0e7221 */ /* 0x008fc60000010000 */
[----:B------:R-:W-:-:S03]  /*d500*/  FMNMX.FTZ R120, R139, R120, !PT ;  /* 0x000000788b787209 */ /* 0x000fc60007810000 */
[----:B------:R-:W3:Y:S01]  /*d510*/  MUFU.EX2 R171, R171 ;  /* 0x000000ab00ab7308 */ /* 0x000ee20000000800 */
[----:B-1----:R-:W-:Y:S01]  /*d520*/  F2FP.BF16.F32.PACK_AB R190, R169, R190 ;  /* 0x000000bea9be723e */ /* 0x002fe200000010ff */
[----:B------:R-:W1:Y:S06]  /*d530*/  SHFL.BFLY PT, R3, R120, 0x2, 0x1f ;  /* 0x0c401f0078037f89 */ /* 0x000e6c00000e0000 */
[----:B------:R-:W4:Y:S08]  /*d540*/  MUFU.EX2 R186, R186 ;  /* 0x000000ba00ba7308 */ /* 0x000f300000000800 */
[----:B------:R5:W-:Y:S08]  /*d550*/  MUFU.EX2 R135, R185 ;  /* 0x000000b900877308 */ /* 0x000bf00000000800 */
        /* <DEDUP_REMOVED lines=9> */
[----:B------:R-:W-:-:S06]  /*d5f0*/  FMUL.FTZ R126, R3, R18 ;  /* 0x00000012037e7220 */ /* 0x000fcc0000410000 */
[----:B------:R-:W-:Y:S01]  /*d600*/  MUFU.EX2 R147, R147 ;  /* 0x0000009300937308 */ /* 0x000fe20000000800 */
[----:B------:R-:W-:-:S05]  /*d610*/  FSEL R126, R126, RZ, P1 ;  /* 0x000000ff7e7e7208 */ /* 0x000fca0000800000 */
[-CC-:B------:R-:W-:Y:S01]  /*d620*/  FFMA.FTZ R143, R2, R18.reuse, -R126.reuse ;  /* 0x00000012028f7223 */ /* 0x180fe2000001087e */
[----:B------:R-:W-:Y:S01]  /*d630*/  FSEL R2, R3, RZ, P1 ;  /* 0x000000ff03027208 */ /* 0x000fe20000800000 */
[-CC-:B------:R-:W-:Y:S01]  /*d640*/  FFMA.FTZ R120, R223, R18.reuse, -R126.reuse ;  /* 0x00000012df787223 */ /* 0x180fe2000001087e */
[-CC-:B------:R-:W-:Y:S01]  /*d650*/  FFMA.FTZ R122, R187, R18.reuse, -R126.reuse ;  /* 0x00000012bb7a7223 */ /* 0x180fe2000001087e */
[-CC-:B------:R-:W-:Y:S01]  /*d660*/  FFMA.FTZ R157, R221, R18.reuse, -R126.reuse ;  /* 0x00000012dd9d7223 */ /* 0x180fe2000001087e */
[-CC-:B-----5:R-:W-:Y:S01]  /*d670*/  FFMA.FTZ R185, R209, R18.reuse, -R126.reuse ;  /* 0x00000012d1b97223 */ /* 0x1a0fe2000001087e */
[----:B------:R-:W-:Y:S01]  /*d680*/  FADD.FTZ R159, -R2, R207 ;  /* 0x000000cf029f7221 */ /* 0x000fe20000010100 */
[----:B------:R-:W-:Y:S01]  /*d690*/  MUFU.EX2 R143, R143 ;  /* 0x0000008f008f7308 */ /* 0x000fe20000000800 */
[-CC-:B------:R-:W-:Y:S01]  /*d6a0*/  FFMA.FTZ R134, R123, R18.reuse, -R126.reuse ;  /* 0x000000127b867223 */ /* 0x180fe2000001087e */
[-C--:B------:R-:W-:Y:S01]  /*d6b0*/  FFMA.FTZ R124, R219, R18.reuse, -R126 ;  /* 0x00000012db7c7223 */ /* 0x080fe2000001087e */
[-C--:B------:R-:W-:Y:S01]  /*d6c0*/  FMUL.FTZ R159, R159, R18.reuse ;  /* 0x000000129f9f7220 */ /* 0x080fe20000410000 */
[----:B------:R-:W-:Y:S01]  /*d6d0*/  FADD.FTZ R123, R169, R14 ;  /* 0x0000000ea97b7221 */ /* 0x000fe20000010000 */
[-CC-:B------:R-:W-:Y:S01]  /*d6e0*/  FFMA.FTZ R187, R189, R18.reuse, -R126.reuse ;  /* 0x00000012bdbb7223 */ /* 0x180fe2000001087e */
[-CC-:B------:R-:W-:Y:S01]  /*d6f0*/  FFMA.FTZ R128, R217, R18.reuse, -R126.reuse ;  /* 0x00000012d9807223 */ /* 0x180fe2000001087e */
[-CC-:B------:R-:W-:Y:S01]  /*d700*/  FFMA.FTZ R181, R191, R18.reuse, -R126.reuse ;  /* 0x00000012bfb57223 */ /* 0x180fe2000001087e */
[----:B------:R-:W1:Y:S01]  /*d710*/  MUFU.EX2 R2, R159 ;  /* 0x0000009f00027308 */ /* 0x000e620000000800 */
[----:B--2---:R-:W-:Y:S01]  /*d720*/  FADD.FTZ R14, R184, R123 ;  /* 0x0000007bb80e7221 */ /* 0x004fe20000010000 */
[-CC-:B------:R-:W-:Y:S01]  /*d730*/  FFMA.FTZ R130, R215, R18.reuse, -R126.reuse ;  /* 0x00000012d7827223 */ /* 0x180fe2000001087e */
[-CC-:B------:R-:W-:Y:S01]  /*d740*/  FFMA.FTZ R183, R211, R18.reuse, -R126.reuse ;  /* 0x00000012d3b77223 */ /* 0x180fe2000001087e */
[-C--:B------:R-:W-:Y:S01]  /*d750*/  FFMA.FTZ R179, R125, R18.reuse, -R126 ;  /* 0x000000127db37223 */ /* 0x080fe2000001087e */
[----:B---3--:R-:W-:Y:S01]  /*d760*/  FADD.FTZ R123, R171, R14 ;  /* 0x0000000eab7b7221 */ /* 0x008fe20000010000 */
[-CC-:B------:R-:W-:Y:S01]  /*d770*/  FFMA.FTZ R132, R213, R18.reuse, -R126.reuse ;  /* 0x00000012d5847223 */ /* 0x180fe2000001087e */
[-CC-:B------:R-:W-:Y:S01]  /*d780*/  FFMA.FTZ R131, R131, R18.reuse, -R126.reuse ;  /* 0x0000001283837223 */ /* 0x180fe2000001087e */
[----:B------:R-:W2:Y:S01]  /*d790*/  MUFU.EX2 R120, R120 ;  /* 0x0000007800787308 */ /* 0x000ea20000000800 */
[----:B----4-:R-:W-:Y:S01]  /*d7a0*/  FADD.FTZ R138, R186, R123 ;  /* 0x0000007bba8a7221 */ /* 0x010fe20000010000 */
[-CC-:B------:R-:W-:Y:S01]  /*d7b0*/  FFMA.FTZ R136, R133, R18.reuse, -R126.reuse ;  /* 0x0000001285887223 */ /* 0x180fe2000001087e */
[-CC-:B------:R-:W-:Y:S01]  /*d7c0*/  FFMA.FTZ R141, R141, R18.reuse, -R126.reuse ;  /* 0x000000128d8d7223 */ /* 0x180fe2000001087e */
[-CC-:B------:R-:W-:Y:S01]  /*d7d0*/  FFMA.FTZ R129, R129, R18.reuse, -R126.reuse ;  /* 0x0000001281817223 */ /* 0x180fe2000001087e */
[-CC-:B------:R-:W-:Y:S01]  /*d7e0*/  FFMA.FTZ R225, R225, R18.reuse, -R126.reuse ;  /* 0x00000012e1e17223 */ /* 0x180fe2000001087e */
[-CC-:B------:R-:W-:Y:S01]  /*d7f0*/  FFMA.FTZ R175, R175, R18.reuse, -R126.reuse ;  /* 0x00000012afaf7223 */ /* 0x180fe2000001087e */
[----:B------:R-:W-:Y:S01]  /*d800*/  FFMA.FTZ R177, R177, R18, -R126 ;  /* 0x00000012b1b17223 */ /* 0x000fe2000001087e */
[----:B------:R-:W3:Y:S01]  /*d810*/  MUFU.EX2 R122, R122 ;  /* 0x0000007a007a7308 */ /* 0x000ee20000000800 */
[----:B-1----:R-:W-:Y:S01]  /*d820*/  FFMA.FTZ R7, R2, R7, R143 ;  /* 0x0000000702077223 */ /* 0x002fe2000001008f */
[----:B------:R-:W-:Y:S01]  /*d830*/  IMAD.U32 R133, RZ, RZ, UR10 ;  /* 0x0000000aff857e24 */ /* 0x000fe2000f8e00ff */
[C---:B------:R-:W-:Y:S01]  /*d840*/  ISETP.GT.AND P1, PT, R19.reuse, UR47, PT ;  /* 0x0000002f13007c0c */ /* 0x040fe2000bf24270 */
[----:B------:R-:W-:Y:S01]  /*d850*/  VIADD R19, R19, 0xffffffff ;  /* 0xffffffff13137836 */ /* 0x000fe20000000000 */
[----:B------:R-:W-:Y:S01]  /*d860*/  F2FP.BF16.F32.PACK_AB R186, R173, R186 ;  /* 0x000000baadba723e */ /* 0x000fe200000010ff */
[----:B------:R-:W-:Y:S01]  /*d870*/  @!P6 VIADD R133, R133, 0x30860 ;  /* 0x000308608585e836 */ /* 0x000fe20000000000 */
[----:B------:R-:W-:Y:S01]  /*d880*/  F2FP.BF16.F32.PACK_AB R184, R171, R184 ;  /* 0x000000b8abb8723e */ /* 0x000fe200000010ff */
[----:B------:R-:W1:Y:S01]  /*d890*/  MUFU.EX2 R157, R157 ;  /* 0x0000009d009d7308 */ /* 0x000e620000000800 */
[C---:B--2---:R-:W-:Y:S01]  /*d8a0*/  FADD.FTZ R7, R120.reuse, R7 ;  /* 0x0000000778077221 */ /* 0x044fe20000010000 */
[----:B------:R-:W-:Y:S01]  /*d8b0*/  F2FP.BF16.F32.PACK_AB R189, R120, R143 ;  /* 0x0000008f78bd723e */ /* 0x000fe200000010ff */
[----:B------:R-:W-:Y:S01]  /*d8c0*/  IMAD.MOV.U32 R207, RZ, RZ, R3 ;  /* 0x000000ffffcf7224 */ /* 0x000fe200078e0003 */
[----:B------:R-:W-:-:S04]  /*d8d0*/  @!P6 PRMT R133, RZ, 0x654, R133 ;  /* 0x00000654ff85e816 */ /* 0x000fc80000000085 */
[----:B------:R-:W2:Y:S01]  /*d8e0*/  MUFU.EX2 R185, R185 ;  /* 0x000000b900b97308 */ /* 0x000ea20000000800 */
[----:B---3--:R-:W-:Y:S01]  /*d8f0*/  FADD.FTZ R14, R122, R7 ;  /* 0x000000077a0e7221 */ /* 0x008fe20000010000 */
[----:B------:R-:W-:Y:S01]  /*d900*/  FADD.FTZ R7, R173, R138 ;  /* 0x0000008aad077221 */ /* 0x000fe20000010000 */
[----:B------:R3:W-:Y:S03]  /*d910*/  @!P6 SYNCS.ARRIVE.TRANS64.RED.A1T0 RZ, [R133+URZ], RZ ;  /* 0x000000ff85ffe9a7 */ /* 0x0007e6000810043f */
[----:B------:R-:W-:Y:S01]  /*d920*/  FADD.FTZ R138, R180, R7 ;  /* 0x00000007b48a7221 */ /* 0x000fe20000010000 */
[-C--:B------:R-:W-:Y:S01]  /*d930*/  FFMA.FTZ R7, R137, R18.reuse, -R126 ;  /* 0x0000001289077223 */ /* 0x080fe2000001087e */
[----:B------:R-:W4:Y:S01]  /*d940*/  MUFU.EX2 R124, R124 ;  /* 0x0000007c007c7308 */ /* 0x000f220000000800 */
[----:B-1----:R-:W-:Y:S01]  /*d950*/  FADD.FTZ R14, R157, R14 ;  /* 0x0000000e9d0e7221 */ /* 0x002fe20000010000 */
[----:B------:R-:W-:Y:S01]  /*d960*/  FADD.FTZ R125, R135, R138 ;  /* 0x0000008a877d7221 */ /* 0x000fe20000010000 */
[-CC-:B------:R-:W-:Y:S01]  /*d970*/  FFMA.FTZ R138, R121, R18.reuse, -R126.reuse ;  /* 0x00000012798a7223 */ /* 0x180fe2000001087e */
[----:B------:R-:W-:Y:S01]  /*d980*/  FFMA.FTZ R126, R139, R18, -R126 ;  /* 0x000000128b7e7223 */ /* 0x000fe2000001087e */
[----:B------:R-:W-:Y:S01]  /*d990*/  F2FP.BF16.F32.PACK_AB R180, R135, R180 ;  /* 0x000000b487b4723e */ /* 0x000fe200000010ff */
[----:B------:R-:W-:Y:S01]  /*d9a0*/  FADD.FTZ R140, R182, R125 ;  /* 0x0000007db68c7221 */ /* 0x000fe20000010000 */
[----:B------:R-:W-:Y:S01]  /*d9b0*/  F2FP.BF16.F32.PACK_AB R182, R145, R182 ;  /* 0x000000b691b6723e */ /* 0x000fe200000010ff */
[----:B------:R-:W1:Y:S01]  /*d9c0*/  MUFU.EX2 R187, R187 ;  /* 0x000000bb00bb7308 */ /* 0x000e620000000800 */
[----:B--2---:R-:W-:Y:S01]  /*d9d0*/  FADD.FTZ R123, R185, R14 ;  /* 0x0000000eb97b7221 */ /* 0x004fe20000010000 */
[----:B------:R-:W-:-:S06]  /*d9e0*/  F2FP.BF16.F32.PACK_AB R191, R157, R122 ;  /* 0x0000007a9dbf723e */ /* 0x000fcc00000010ff */
[----:B------:R-:W2:Y:S01]  /*d9f0*/  MUFU.EX2 R128, R128 ;  /* 0x0000008000807308 */ /* 0x000ea20000000800 */
[C---:B----4-:R-:W-:Y:S01]  /*da00*/  FADD.FTZ R14, R124.reuse, R123 ;  /* 0x0000007b7c0e7221 */ /* 0x050fe20000010000 */
[----:B------:R-:W-:Y:S01]  /*da10*/  FADD.FTZ R123, R145, R140 ;  /* 0x0000008c917b7221 */ /* 0x000fe20000010000 */
[----:B------:R-:W-:-:S03]  /*da20*/  F2FP.BF16.F32.PACK_AB R185, R124, R185 ;  /* 0x000000b97cb9723e */ /* 0x000fc600000010ff */
[----:B------:R-:W-:Y:S01]  /*da30*/  FADD.FTZ R140, R176, R123 ;  /* 0x0000007bb08c7221 */ /* 0x000fe20000010000 */
[----:B------:R-:W-:Y:S01]  /*da40*/  F2FP.BF16.F32.PACK_AB R176, R147, R176 ;  /* 0x000000b093b0723e */ /* 0x000fe200000010ff */
[----:B------:R-:W4:Y:S01]  /*da50*/  MUFU.EX2 R181, R181 ;  /* 0x000000b500b57308 */ /* 0x000f220000000800 */
[----:B-1----:R-:W-:Y:S01]  /*da60*/  FADD.FTZ R121, R187, R14 ;  /* 0x0000000ebb797221 */ /* 0x002fe20000010000 */
[----:B------:R-:W-:-:S06]  /*da70*/  FADD.FTZ R123, R147, R140 ;  /* 0x0000008c937b7221 */ /* 0x000fcc0000010000 */
        /* <DEDUP_REMOVED lines=11> */
[----:B----4-:R-:W-:-:S07]  /*db30*/  FADD.FTZ R140, R178, R123 ;  /* 0x0000007bb28c7221 */ /* 0x010fce0000010000 */
[----:B------:R-:W4:Y:S01]  /*db40*/  MUFU.EX2 R131, R131 ;  /* 0x0000008300837308 */ /* 0x000f220000000800 */
[C---:B-1----:R-:W-:Y:S01]  /*db50*/  FADD.FTZ R14, R132.reuse, R121 ;  /* 0x00000079840e7221 */ /* 0x042fe20000010000 */
[----:B------:R-:W-:-:S06]  /*db60*/  F2FP.BF16.F32.PACK_AB R183, R132, R183 ;  /* 0x000000b784b7723e */ /* 0x000fcc00000010ff */
[----:B------:R-:W1:Y:S01]  /*db70*/  MUFU.EX2 R172, R172 ;  /* 0x000000ac00ac7308 */ /* 0x000e620000000800 */
[C---:B--2---:R-:W-:Y:S01]  /*db80*/  FADD.FTZ R123, R149.reuse, R140 ;  /* 0x0000008c957b7221 */ /* 0x044fe20000010000 */
[----:B------:R-:W-:-:S06]  /*db90*/  F2FP.BF16.F32.PACK_AB R178, R149, R178 ;  /* 0x000000b295b2723e */ /* 0x000fcc00000010ff */
[----:B------:R-:W2:Y:S01]  /*dba0*/  MUFU.EX2 R134, R134 ;  /* 0x0000008600867308 */ /* 0x000ea20000000800 */
[----:B----4-:R-:W-:-:S07]  /*dbb0*/  FADD.FTZ R121, R131, R14 ;  /* 0x0000000e83797221 */ /* 0x010fce0000010000 */
[----:B------:R-:W4:Y:S01]  /*dbc0*/  MUFU.EX2 R151, R151 ;  /* 0x0000009700977308 */ /* 0x000f220000000800 */
[----:B-1----:R-:W-:-:S07]  /*dbd0*/  FADD.FTZ R140, R172, R123 ;  /* 0x0000007bac8c7221 */ /* 0x002fce0000010000 */
        /* <DEDUP_REMOVED lines=27> */
[----:B------:R4:W5:Y:S01]  /*dd90*/  MUFU.EX2 R169, R175 ;  /* 0x000000af00a97308 */ /* 0x0009620000000800 */
[----:B-1----:R-:W-:-:S07]  /*dda0*/  FADD.FTZ R121, R129, R121 ;  /* 0x0000007981797221 */ /* 0x002fce0000010000 */
[----:B------:R-:W1:Y:S01]  /*ddb0*/  MUFU.EX2 R170, R170 ;  /* 0x000000aa00aa7308 */ /* 0x000e620000000800 */
[----:B--2---:R-:W-:Y:S01]  /*ddc0*/  FADD.FTZ R121, R144, R121 ;  /* 0x0000007990797221 */ /* 0x004fe20000010000 */
[----:B----4-:R-:W-:-:S06]  /*ddd0*/  F2FP.BF16.F32.PACK_AB R175, R129, R142 ;  /* 0x0000008e81af723e */ /* 0x010fcc00000010ff */
[----:B------:R2:W4:Y:S01]  /*dde0*/  MUFU.EX2 R140, R177 ;  /* 0x000000b1008c7308 */ /* 0x0005220000000800 */
[C---:B-----5:R-:W-:Y:S01]  /*ddf0*/  FADD.FTZ R121, R169.reuse, R121 ;  /* 0x00000079a9797221 */ /* 0x060fe20000010000 */
[----:B------:R-:W-:-:S06]  /*de00*/  F2FP.BF16.F32.PACK_AB R169, R169, R144 ;  /* 0x00000090a9a9723e */ /* 0x000fcc00000010ff */
[----:B------:R-:W5:Y:S01]  /*de10*/  MUFU.EX2 R127, R127 ;  /* 0x0000007f007f7308 */ /* 0x000f620000000800 */
[----:B-1----:R-:W-:Y:S01]  /*de20*/  FADD.FTZ R14, R170, R123 ;  /* 0x0000007baa0e7221 */ /* 0x002fe20000010000 */
[----:B--2---:R-:W-:-:S06]  /*de30*/  F2FP.BF16.F32.PACK_AB R177, R134, R131 ;  /* 0x0000008386b1723e */ /* 0x004fcc00000010ff */
[----:B------:R-:W1:Y:S01]  /*de40*/  MUFU.EX2 R126, R126 ;  /* 0x0000007e007e7308 */ /* 0x000e620000000800 */
[----:B----4-:R-:W-:Y:S01]  /*de50*/  FADD.FTZ R121, R140, R121 ;  /* 0x000000798c797221 */ /* 0x010fe20000010000 */
[C---:B-----5:R-:W-:Y:S01]  /*de60*/  FADD.FTZ R14, R127.reuse, R14 ;  /* 0x0000000e7f0e7221 */ /* 0x060fe20000010000 */
[----:B------:R-:W-:Y:S02]  /*de70*/  F2FP.BF16.F32.PACK_AB R170, R127, R170 ;  /* 0x000000aa7faa723e */ /* 0x000fe400000010ff */
[C---:B-1----:R-:W-:Y:S01]  /*de80*/  FADD.FTZ R7, R126.reuse, R121 ;  /* 0x000000797e077221 */ /* 0x042fe20000010000 */
[----:B------:R-:W-:Y:S01]  /*de90*/  F2FP.BF16.F32.PACK_AB R171, R126, R140 ;  /* 0x0000008c7eab723e */ /* 0x000fe200000010ff */
[----:B---3--:R-:W-:Y:S06]  /*dea0*/  @P1 BRA `(.L_x_3792) ;  /* 0xffffffc800c81947 */ /* 0x008fec000383ffff */
.L_x_3775:
        /* <DEDUP_REMOVED lines=99> */
.L_x_3793:
[----:B------:R-:W-:Y:S01]  /*e4e0*/  ULEA UR5, UR36, UR37, 0x3 ;  /* 0x0000002524057291 */ /* 0x000fe2000f8e183f */
[----:B------:R-:W-:-:S05]  /*e4f0*/  IMAD.U32 R0, RZ, RZ, UR39 ;  /* 0x00000027ff007e24 */ /* 0x000fca000f8e00ff */
[----:B------:R-:W-:-:S04]  /*e500*/  SHF.L.U32 R0, R0, 0x1f, RZ ;  /* 0x0000001f00007819 */ /* 0x000fc800000006ff */
[----:B------:R1:W2:Y:S01]  /*e510*/  SYNCS.PHASECHK.TRANS64.TRYWAIT P1, [UR5+0x30850], R0 ;  /* 0x03085000ff0075a7 */ /* 0x0002a20008020145 */
[----:B------:R-:W-:Y:S05]  /*e520*/  @!P0 BRA `(.L_x_3794) ;  /* 0x0000000000048947 */ /* 0x000fea0003800000 */
[----:B------:R-:W-:Y:S01]  /*e530*/  BPT.TRAP 0x1 ;  /* 0x000000040000795c */ /* 0x000fe20000300000 */
.L_x_3794:
[----:B--2---:R-:W-:Y:S05]  /*e540*/  @P1 BRA `(.L_x_3795) ;  /* 0x0000000000081947 */ /* 0x004fea0003800000 */
[----:B------:R-:W2:Y:S02]  /*e550*/  SYNCS.PHASECHK.TRANS64.TRYWAIT P0, [UR5+0x30850], R0 ;  /* 0x03085000ff0075a7 */ /* 0x000ea40008000145 */
[----:B--2---:R-:W-:Y:S05]  /*e560*/  @!P0 BRA `(.L_x_3796) ;  /* 0x0000005800508947 */ /* 0x004fea0003800000 */
.L_x_3795:
[----:B------:R-:W-:Y:S01]  /*e570*/  UIADD3 UR37, UR37, 0x400, URZ ;  /* 0x0000040025257890 */ /* 0x000fe2000fffe03f */
[----:B------:R-:W-:Y:S01]  /*e580*/  WARPGROUP.ARRIVE ;  /* 0x00000000000079c5 */ /* 0x000fe20000000000 */
[----:B------:R-:W-:Y:S01]  /*e590*/  UMOV UR7, 0x40000040 ;  /* 0x4000004000077882 */ /* 0x000fe20000000000 */
[----:B--2---:R-:W2:Y:S01]  /*e5a0*/  SHFL.BFLY PT, R5, R14, 0x2, 0x1f ;  /* 0x0c401f000e057f89 */ /* 0x004ea200000e0000 */
[----:B------:R-:W-:Y:S01]  /*e5b0*/  USHF.R.U32.HI UR37, URZ, 0x4, UR37 ;  /* 0x000000043f257899 */ /* 0x000fe20008011625 */
[----:B------:R-:W-:Y:S02]  /*e5c0*/  R2UR UR8, R199 ;  /* 0x00000000c70872ca */ /* 0x000fe400000e0000 */
[----:B-1----:R-:W1:Y:S01]  /*e5d0*/  SHFL.BFLY PT, R0, R7, 0x2, 0x1f ;  /* 0x0c401f0007007f89 */ /* 0x002e6200000e0000 */
[----:B------:R-:W-:Y:S01]  /*e5e0*/  ULOP3.LUT UR37, UR37, 0x3fff, URZ, 0xc0, !UPT ;  /* 0x00003fff25257892 */ /* 0x000fe2000f8ec03f */
[----:B------:R-:W3:Y:S03]  /*e5f0*/  S2R R13, SR_TID.X ;  /* 0x00000000000d7919 */ /* 0x000ee60000002100 */
[----:B------:R-:W-:-:S04]  /*e600*/  ULOP3.LUT UR4, UR37, 0x3000000, URZ, 0xfc, !UPT ;  /* 0x0300000025047892 */ /* 0x000fc8000f8efc3f */
[----:B------:R-:W-:Y:S02]  /*e610*/  UIMAD UR4, UR36, 0x900, UR4 ;  /* 0x00000900240478a4 */ /* 0x000fe4000f8e0204 */
[----:B------:R-:W-:Y:S02]  /*e620*/  UIADD3 UR36, UR36, 0x1, URZ ;  /* 0x0000000124247890 */ /* 0x000fe4000fffe03f */
[----:B------:R-:W-:Y:S02]  /*e630*/  UIADD3 UR8, UR8, 0x1, URZ ;  /* 0x0000000108087890 */ /* 0x000fe4000fffe03f */
[----:B------:R-:W-:Y:S01]  /*e640*/  UISETP.NE.AND UP0, UPT, UR36, 0x2, UPT ;  /* 0x000000022400788c */ /* 0x000fe2000bf05270 */
[----:B------:R-:W-:Y:S02]  /*e650*/  UMOV UR6, UR4 ;  /* 0x0000000400067c82 */ /* 0x000fe40008000000 */
[----:B------:R-:W-:Y:S01]  /*e660*/  HGMMA.64x192x16.F32.BF16 R24, R188, gdesc[UR4].tnspB, R24, gsb0 ;  /* 0x42e00004bc187df0 */ /* 0x000fe20008001818 */
[----:B------:R-:W-:Y:S01]  /*e670*/  UIADD3 UR6, UR4, 0x80, URZ ;  /* 0x0000008004067890 */ /* 0x000fe2000fffe03f */
[----:B--2---:R-:W-:Y:S01]  /*e680*/  FADD.FTZ R5, R5, R14 ;  /* 0x0000000e05057221 */ /* 0x004fe20000010000 */
[----:B------:R-:W-:Y:S01]  /*e690*/  UMOV UR7, 0x40000040 ;  /* 0x4000004000077882 */ /* 0x000fe20000000000 */
[----:B------:R-:W-:-:S02]  /*e6a0*/  IMAD.U32 R199, RZ, RZ, UR8 ;  /* 0x00000008ffc77e24 */ /* 0x000fc4000f8e00ff */
[----:B-1----:R-:W-:Y:S01]  /*e6b0*/  FADD.FTZ R2, R0, R7 ;  /* 0x0000000700027221 */ /* 0x002fe20000010000 */
[----:B------:R-:W-:Y:S01]  /*e6c0*/  IMAD.U32 R7, RZ, RZ, UR5 ;  /* 0x00000005ff077e24 */ /* 0x000fe2000f8e00ff */
[----:B------:R-:W1:Y:S01]  /*e6d0*/  SHFL.BFLY PT, R0, R5, 0x1, 0x1f ;  /* 0x0c201f0005007f89 */ /* 0x000e6200000e0000 */
[----:B------:R-:W-:-:S03]  /*e6e0*/  USEL UR36, UR36, URZ, UP0 ;  /* 0x0000003f24247287 */ /* 0x000fc60008000000 */
[----:B------:R-:W2:Y:S01]  /*e6f0*/  SHFL.BFLY PT, R9, R2, 0x1, 0x1f ;  /* 0x0c201f0002097f89 */ /* 0x000ea200000e0000 */
[----:B---3--:R-:W-:-:S13]  /*e700*/  LOP3.LUT P2, RZ, R13, 0x7f, RZ, 0xc0, !PT ;  /* 0x0000007f0dff7812 */ /* 0x008fda000784c0ff */
[----:B------:R-:W-:Y:S02]  /*e710*/  @!P2 VIADD R7, R7, 0x30860 ;  /* 0x000308600707a836 */ /* 0x000fe40000000000 */
[----:B-1----:R-:W-:Y:S01]  /*e720*/  FADD.FTZ R11, R5, R0 ;  /* 0x00000000050b7221 */ /* 0x002fe20000010000 */
[----:B------:R-:W-:Y:S02]  /*e730*/  IMAD.MOV.U32 R0, RZ, RZ, -0x800000 ;  /* 0xff800000ff007424 */ /* 0x000fe400078e00ff */
[----:B--2---:R-:W-:Y:S02]  /*e740*/  FADD.FTZ R12, R2, R9 ;  /* 0x00000009020c7221 */ /* 0x004fe40000010000 */
[----:B------:R-:W-:Y:S02]  /*e750*/  FSETP.NE.FTZ.AND P0, PT, R11, RZ, PT ;  /* 0x000000ff0b00720b */ /* 0x000fe40003f15000 */
[----:B------:R-:W-:Y:S01]  /*e760*/  CS2R R8, SRZ ;  /* 0x0000000000087805 */ /* 0x000fe2000001ff00 */
[----:B------:R-:W-:Y:S01]  /*e770*/  IMAD.MOV.U32 R2, RZ, RZ, -0x800000 ;  /* 0xff800000ff027424 */ /* 0x000fe200078e00ff */
[----:B------:R-:W-:-:S09]  /*e780*/  FSETP.NE.FTZ.AND P1, PT, R12, RZ, PT ;  /* 0x000000ff0c00720b */ /* 0x000fd20003f35000 */
[----:B------:R-:W1:Y:S01]  /*e790*/  @P0 MUFU.LG2 R6, R11 ;  /* 0x0000000b00060308 */ /* 0x000e620000000c00 */
[----:B------:R-:W-:-:S03]  /*e7a0*/  @P0 FMUL.FTZ R5, R18, 0.69314718246459960938 ;  /* 0x3f31721812050820 */ /* 0x000fc60000410000 */
[----:B------:R-:W-:-:S04]  /*e7b0*/  @P1 FMUL.FTZ R13, R18, 0.69314718246459960938 ;  /* 0x3f317218120d1820 */ /* 0x000fc80000410000 */
[----:B------:R-:W2:Y:S08]  /*e7c0*/  @P1 MUFU.LG2 R10, R12 ;  /* 0x0000000c000a1308 */ /* 0x000eb00000000c00 */
[----:B------:R-:W3:Y:S01]  /*e7d0*/  @P0 MUFU.RCP R8, R11 ;  /* 0x0000000b00080308 */ /* 0x000ee20000001000 */
[----:B-1----:R-:W-:-:S04]  /*e7e0*/  @P0 FMUL.FTZ R6, R6, 0.69314718246459960938 ;  /* 0x3f31721806060820 */ /* 0x002fc80000410000 */
[----:B------:R-:W-:Y:S01]  /*e7f0*/  @P0 FFMA.FTZ R0, R5, R4, R6 ;  /* 0x0000000405000223 */ /* 0x000fe20000010006 */
[----:B------:R-:W-:Y:S02]  /*e800*/  @!P2 PRMT R4, RZ, 0x654, R7 ;  /* 0x00000654ff04a816 */ /* 0x000fe40000000007 */
[----:B------:R-:W1:Y:S01]  /*e810*/  @P1 MUFU.RCP R9, R12 ;  /* 0x0000000c00091308 */ /* 0x000e620000001000 */
[----:B--2---:R-:W-:Y:S01]  /*e820*/  @P1 FMUL.FTZ R10, R10, 0.69314718246459960938 ;  /* 0x3f3172180a0a1820 */ /* 0x004fe20000410000 */
[----:B------:R-:W-:-:S03]  /*e830*/  PLOP3.LUT P0, PT, PT, PT, PT, 0x8, 0x0 ;  /* 0x000000000000781c */ /* 0x000fc60003f0e170 */
        /* <DEDUP_REMOVED lines=22> */
[----:B------:R-:W-:-:S04]  /*e9a0*/  USEL UR4, URZ, 0x1, UP0 ;  /* 0x000000013f047887 */ /* 0x000fc80008000000 */
[----:B------:R-:W-:Y:S01]  /*e9b0*/  ULOP3.LUT UR39, UR39, UR4, URZ, 0x3c, !UPT ;  /* 0x0000000427277292 */ /* 0x000fe2000f8e3c3f */
[----:B------:R-:W-:Y:S02]  /*e9c0*/  WARPGROUP.DEPBAR.LE gsb0, 0x0 ;  /* 0x00008000000079c5 */ /* 0x000fe40000010000 */
[----:B------:R-:W-:-:S10]  /*e9d0*/  WARPGROUP.ARRIVE ;  /* 0x00000000000079c5 */ /* 0x000fd40000000000 */
[----:B------:R-:W-:Y:S03]  /*e9e0*/  HGMMA.64x192x16.F32.BF16 R24, R168, gdesc[UR4].tnspB, R24, gsb0 ;  /* 0x42e00004a8187df0 */ /* 0x000fe60008001818 */
[----:B------:R-:W-:Y:S02]  /*e9f0*/  WARPGROUP.DEPBAR.LE gsb0, 0x0 ;  /* 0x00008000000079c5 */ /* 0x000fe40000010000 */
[----:B------:R2:W-:Y:S01]  /*ea00*/  @!P2 SYNCS.ARRIVE.TRANS64.RED.A1T0 RZ, [R4+URZ], RZ ;  /* 0x000000ff04ffa9a7 */ /* 0x0005e2000810043f */
[-C--:B---3--:R-:W-:Y:S01]  /*ea10*/  FMUL.FTZ R122, R25, R8.reuse ;  /* 0x00000008197a7220 */ /* 0x088fe20000410000 */
        /* <DEDUP_REMOVED lines=94> */
[----:B--2---:R-:W-:-:S07]  /*f000*/  FMUL.FTZ R119, R119, R9 ;  /* 0x0000000977777220 */ /* 0x004fce0000410000 */
.L_x_3726:
        /* <DEDUP_REMOVED lines=8> */
[----:B------:R-:W-:Y:S01]  /*f090*/  IADD3 R9, P3, R22, 0x20, RZ ;  /* 0x0000002016097810 */ /* 0x000fe20007f7e0ff */
[----:B------:R-:W-:Y:S01]  /*f0a0*/  VIADD R125, R202, UR42 ;  /* 0x0000002aca7d7c36 */ /* 0x000fe20008000000 */
[----:B------:R-:W-:Y:S01]  /*f0b0*/  IADD3 R13, P4, R22, 0x60, RZ ;  /* 0x00000060160d7810 */ /* 0x000fe20007f9e0ff */
[----:B------:R-:W-:Y:S01]  /*f0c0*/  ULDC UR10, c[0x0][0xa88] ;  /* 0x0002a200000a7ab9 */ /* 0x000fe20000000800 */
[----:B------:R-:W-:Y:S01]  /*f0d0*/  LOP3.LUT R8, R9, 0x380, RZ, 0xc0, !PT ;  /* 0x0000038009087812 */ /* 0x000fe200078ec0ff */
[----:B------:R-:W-:Y:S01]  /*f0e0*/  VIADD R4, R125, 0x8 ;  /* 0x000000087d047836 */ /* 0x000fe20000000000 */
[----:B------:R-:W-:Y:S01]  /*f0f0*/  LOP3.LUT R12, R13, 0x380, RZ, 0xc0, !PT ;  /* 0x000003800d0c7812 */ /* 0x000fe200078ec0ff */
[----:B------:R-:W-:Y:S01]  /*f100*/  USHF.R.S32.HI UR5, URZ, 0x1f, UR43 ;  /* 0x0000001f3f057899 */ /* 0x000fe2000801142b */
[----:B------:R-:W-:Y:S01]  /*f110*/  SHF.R.U64 R8, R8, 0x3, RZ ;  /* 0x0000000308087819 */ /* 0x000fe200000012ff */
[----:B------:R-:W-:Y:S01]  /*f120*/  ULDC.64 UR8, c[0x0][0xb70] ;  /* 0x0002dc0000087ab9 */ /* 0x000fe20000000a00 */
[----:B------:R-:W-:Y:S01]  /*f130*/  SHF.R.U64 R12, R12, 0x3, RZ ;  /* 0x000000030c0c7819 */ /* 0x000fe200000012ff */
[----:B------:R-:W-:Y:S01]  /*f140*/  UIMAD UR5, UR5, UR8, URZ ;  /* 0x00000008050572a4 */ /* 0x000fe2000f8e023f */
[----:B------:R-:W-:Y:S01]  /*f150*/  LOP3.LUT R8, R8, R9, RZ, 0x3c, !PT ;  /* 0x0000000908087212 */ /* 0x000fe200078e3cff */
[--C-:B------:R-:W-:Y:S01]  /*f160*/  IMAD.X R9, RZ, RZ, R23.reuse, P3 ;  /* 0x000000ffff097224 */ /* 0x100fe200018e0617 */
[----:B------:R-:W-:Y:S01]  /*f170*/  IADD3 R21, P3, R22, 0x4040, RZ ;  /* 0x0000404016157810 */ /* 0x000fe20007f7e0ff */
[----:B------:R-:W-:Y:S01]  /*f180*/  UIMAD.WIDE.U32 UR6, UR43, UR8, URZ ;  /* 0x000000082b0672a5 */ /* 0x000fe2000f8e003f */
[----:B------:R-:W-:Y:S01]  /*f190*/  LOP3.LUT R12, R12, R13, RZ, 0x3c, !PT ;  /* 0x0000000d0c0c7212 */ /* 0x000fe200078e3cff */
[----:B------:R-:W-:Y:S01]  /*f1a0*/  IMAD.X R13, RZ, RZ, R23, P4 ;  /* 0x000000ffff0d7224 */ /* 0x000fe200020e0617 */
[C---:B------:R-:W-:Y:S01]  /*f1b0*/  LOP3.LUT R5, R22.reuse, 0x380, RZ, 0xc0, !PT ;  /* 0x0000038016057812 */ /* 0x040fe200078ec0ff */
[----:B------:R-:W-:Y:S01]  /*f1c0*/  UIMAD UR5, UR43, UR9, UR5 ;  /* 0x000000092b0572a4 */ /* 0x000fe2000f8e0205 */
[----:B------:R-:W-:-:S02]  /*f1d0*/  IADD3 R17, P4, R22, 0x8000, RZ ;  /* 0x0000800016117810 */ /* 0x000fc40007f9e0ff */
[----:B------:R-:W-:Y:S01]  /*f1e0*/  LOP3.LUT R20, R21, 0x380, RZ, 0xc0, !PT ;  /* 0x0000038015147812 */ /* 0x000fe200078ec0ff */
[----:B------:R-:W-:Y:S01]  /*f1f0*/  UIADD3 UR5, UR7, UR5, URZ ;  /* 0x0000000507057290 */ /* 0x000fe2000fffe03f */
[----:B------:R-:W-:Y:S02]  /*f200*/  LOP3.LUT P0, RZ, R201, 0x3, RZ, 0xc0, !PT ;  /* 0x00000003c9ff7812 */ /* 0x000fe4000780c0ff */
[----:B------:R-:W-:Y:S02]  /*f210*/  SHF.R.U64 R5, R5, 0x3, RZ ;  /* 0x0000000305057819 */ /* 0x000fe400000012ff */
[----:B------:R-:W-:Y:S02]  /*f220*/  LOP3.LUT R26, R17, 0x380, RZ, 0xc0, !PT ;  /* 0x00000380111a7812 */ /* 0x000fe400078ec0ff */
[----:B------:R-:W-:Y:S02]  /*f230*/  SHF.R.U64 R20, R20, 0x3, RZ ;  /* 0x0000000314147819 */ /* 0x000fe400000012ff */
[----:B------:R-:W-:-:S02]  /*f240*/  ISETP.GE.OR P1, PT, R4, UR10, P0 ;  /* 0x0000000a04007c0c */ /* 0x000fc40008726670 */
[----:B------:R-:W-:Y:S02]  /*f250*/  IADD3 R19, P5, R22, 0x4020, RZ ;  /* 0x0000402016137810 */ /* 0x000fe40007fbe0ff */
[----:B------:R-:W-:Y:S01]  /*f260*/  LOP3.LUT R4, R5, R22, RZ, 0x3c, !PT ;  /* 0x0000001605047212 */ /* 0x000fe200078e3cff */
[--C-:B------:R-:W-:Y:S01]  /*f270*/  IMAD.MOV.U32 R5, RZ, RZ, R23.reuse ;  /* 0x000000ffff057224 */ /* 0x100fe200078e0017 */
[----:B------:R-:W-:Y:S02]  /*f280*/  SHF.R.U64 R26, R26, 0x3, RZ ;  /* 0x000000031a1a7819 */ /* 0x000fe400000012ff */
[----:B------:R-:W-:Y:S01]  /*f290*/  LOP3.LUT R20, R20, R21, RZ, 0x3c, !PT ;  /* 0x0000001514147212 */ /* 0x000fe200078e3cff */
[----:B------:R-:W-:Y:S01]  /*f2a0*/  IMAD.X R21, RZ, RZ, R23, P3 ;  /* 0x000000ffff157224 */ /* 0x000fe200018e0617 */
[----:B------:R-:W-:Y:S02]  /*f2b0*/  LOP3.LUT R18, R19, 0x380, RZ, 0xc0, !PT ;  /* 0x0000038013127812 */ /* 0x000fe400078ec0ff */
[----:B------:R-:W-:-:S02]  /*f2c0*/  IADD3 R11, P2, R22, 0x40, RZ ;  /* 0x00000040160b7810 */ /* 0x000fc40007f5e0ff */
[C---:B------:R-:W-:Y:S02]  /*f2d0*/  IADD3 R87, P3, R22.reuse, 0x8060, RZ ;  /* 0x0000806016577810 */ /* 0x040fe40007f7e0ff */
[----:B------:R-:W-:Y:S02]  /*f2e0*/  IADD3 R15, P6, R22, 0x4000, RZ ;  /* 0x00004000160f7810 */ /* 0x000fe40007fde0ff */
[----:B------:R-:W-:Y:S02]  /*f2f0*/  LOP3.LUT R26, R26, R17, RZ, 0x3c, !PT ;  /* 0x000000111a1a7212 */ /* 0x000fe400078e3cff */
[----:B------:R-:W-:Y:S02]  /*f300*/  MOV R17, R4 ;  /* 0x0000000400117202 */ /* 0x000fe40000000f00 */
[----:B------:R-:W-:Y:S02]  /*f310*/  SHF.R.U64 R18, R18, 0x3, RZ ;  /* 0x0000000312127819 */ /* 0x000fe400000012ff */
[----:B------:R-:W-:-:S02]  /*f320*/  F2FP.BF16.F32.PACK_AB R5, R27, R32 ;  /* 0x000000201b05723e */ /* 0x000fc400000010ff */
[----:B------:R-:W-:Y:S02]  /*f330*/  LOP3.LUT R10, R11, 0x380, RZ, 0xc0, !PT ;  /* 0x000003800b0a7812 */ /* 0x000fe400078ec0ff */
[----:B------:R-:W-:Y:S02]  /*f340*/  LOP3.LUT R32, R87, 0x380, RZ, 0xc0, !PT ;  /* 0x0000038057207812 */ /* 0x000fe400078ec0ff */
[----:B------:R-:W-:Y:S02]  /*f350*/  LOP3.LUT R14, R15, 0x380, RZ, 0xc0, !PT ;  /* 0x000003800f0e7812 */ /* 0x000fe400078ec0ff */
[----:B------:R-:W-:Y:S01]  /*f360*/  LOP3.LUT R18, R18, R19, RZ, 0x3c, !PT ;  /* 0x0000001312127212 */ /* 0x000fe200078e3cff */
[----:B------:R-:W-:Y:S01]  /*f370*/  IMAD.X R19, RZ, RZ, R23, P5 ;  /* 0x000000ffff137224 */ /* 0x000fe200028e0617 */
[----:B------:R-:W-:Y:S02]  /*f380*/  SHF.R.U64 R10, R10, 0x3, RZ ;  /* 0x000000030a0a7819 */ /* 0x000fe400000012ff */
[----:B------:R-:W-:-:S02]  /*f390*/  SHF.R.U64 R32, R32, 0x3, RZ ;  /* 0x0000000320207819 */ /* 0x000fc400000012ff */
[----:B------:R-:W-:Y:S02]  /*f3a0*/  SHF.R.U64 R14, R14, 0x3, RZ ;  /* 0x000000030e0e7819 */ /* 0x000fe400000012ff */
[----:B------:R-:W-:Y:S01]  /*f3b0*/  LOP3.LUT R10, R10, R11, RZ, 0x3c, !PT ;  /* 0x0000000b0a0a7212 */ /* 0x000fe200078e3cff */
[----:B------:R-:W-:Y:S01]  /*f3c0*/  IMAD.X R11, RZ, RZ, R23, P2 ;  /* 0x000000ffff0b7224 */ /* 0x000fe200010e0617 */
[----:B------:R-:W-:Y:S02]  /*f3d0*/  LOP3.LUT R32, R32, R87, RZ, 0x3c, !PT ;  /* 0x0000005720207212 */ /* 0x000fe400078e3cff */
[----:B------:R-:W-:Y:S02]  /*f3e0*/  LOP3.LUT R14, R14, R15, RZ, 0x3c, !PT ;  /* 0x0000000f0e0e7212 */ /* 0x000fe400078e3cff */
[----:B------:R-:W-:Y:S02]  /*f3f0*/  MOV R87, R18 ;  /* 0x0000001200577202 */ /* 0x000fe40000000f00 */
[C---:B------:R-:W-:Y:S01]  /*f400*/  IADD3 R15, P2, R22.reuse, 0x4060, RZ ;  /* 0x00004060160f7810 */ /* 0x040fe20007f5e0ff */
[----:B------:R-:W1:Y:S01]  /*f410*/  LDC.64 R18, c[0x0][0xb78] ;  /* 0x0002de00ff127b82 */ /* 0x000e620000000a00 */
[----:B------:R-:W-:-:S02]  /*f420*/  IADD3 R72, P5, R22, 0x8040, RZ ;  /* 0x0000804016487810 */ /* 0x000fc40007fbe0ff */
[----:B------:R-:W-:Y:S02]  /*f430*/  LOP3.LUT R24, R15, 0x380, RZ, 0xc0, !PT ;  /* 0x000003800f187812 */ /* 0x000fe400078ec0ff */
[----:B------:R-:W-:Y:S02]  /*f440*/  F2FP.BF16.F32.PACK_AB R4, R122, R7 ;  /* 0x000000077a04723e */ /* 0x000fe400000010ff */
[----:B------:R-:W-:Y:S02]  /*f450*/  SHF.R.U64 R24, R24, 0x3, RZ ;  /* 0x0000000318187819 */ /* 0x000fe400000012ff */
[----:B------:R-:W-:Y:S02]  /*f460*/  LOP3.LUT R27, R72, 0x380, RZ, 0xc0, !PT ;  /* 0x00000380481b7812 */ /* 0x000fe400078ec0ff */
[----:B------:R-:W-:Y:S02]  /*f470*/  F2FP.BF16.F32.PACK_AB R6, R29, R6 ;  /* 0x000000061d06723e */ /* 0x000fe400000010ff */
[----:B------:R-:W-:Y:S01]  /*f480*/  F2FP.BF16.F32.PACK_AB R7, R25, R30 ;  /* 0x0000001e1907723e */ /* 0x000fe200000010ff */
[----:B------:R-:W-:Y:S01]  /*f490*/  BAR.SYNC.DEFER_BLOCKING 0x1, 0x100 ;  /* 0x0044000000007b1d */ /* 0x000fe20000010000 */
[----:B------:R-:W-:Y:S01]  /*f4a0*/  LOP3.LUT R24, R24, R15, RZ, 0x3c, !PT ;  /* 0x0000000f18187212 */ /* 0x000fe200078e3cff */
[--C-:B------:R-:W-:Y:S01]  /*f4b0*/  IMAD.X R15, RZ, RZ, R23.reuse, P6 ;  /* 0x000000ffff0f7224 */ /* 0x100fe200030e0617 */
[----:B------:R-:W-:Y:S01]  /*f4c0*/  IADD3 R35, P6, R22, 0x8020, RZ ;  /* 0x0000802016237810 */ /* 0x000fe20007fde0ff */
[----:B------:R-:W-:Y:S01]  /*f4d0*/  IMAD.X R25, RZ, RZ, R23, P2 ;  /* 0x000000ffff197224 */ /* 0x000fe200010e0617 */
[----:B------:R-:W-:-:S02]  /*f4e0*/  SHF.R.U64 R27, R27, 0x3, RZ ;  /* 0x000000031b1b7819 */ /* 0x000fc400000012ff */
[----:B------:R-:W-:Y:S01]  /*f4f0*/  MOV R86, R20 ;  /* 0x0000001400567202 */ /* 0x000fe20000000f00 */
[----:B------:R-:W-:Y:S01]  /*f500*/  IMAD.U32 R21, RZ, RZ, UR7 ;  /* 0x00000007ff157e24 */ /* 0x000fe2000f8e00ff */
[----:B------:R-:W-:Y:S01]  /*f510*/  LOP3.LUT R34, R35, 0x380, RZ, 0xc0, !PT ;  /* 0x0000038023227812 */ /* 0x000fe200078ec0ff */
[----:B------:R-:W-:Y:S01]  /*f520*/  IMAD.U32 R21, RZ, RZ, UR5 ;  /* 0x00000005ff157e24 */ /* 0x000fe2000f8e00ff */
[----:B------:R-:W-:Y:S01]  /*f530*/  USHF.R.S32.HI UR5, URZ, 0x1f, UR44 ;  /* 0x0000001f3f057899 */ /* 0x000fe2000801142c */
[----:B------:R-:W-:Y:S01]  /*f540*/  LOP3.LUT R30, R27, R72, RZ, 0x3c, !PT ;  /* 0x000000481b1e7212 */ /* 0x000fe200078e3cff */
[----:B------:R-:W-:Y:S01]  /*f550*/  IMAD.X R27, RZ, RZ, R23, P4 ;  /* 0x000000ffff1b7224 */ /* 0x000fe200020e0617 */
[----:B------:R-:W-:Y:S01]  /*f560*/  SHF.R.U64 R34, R34, 0x3, RZ ;  /* 0x0000000322227819 */ /* 0x000fe200000012ff */
[----:B------:R-:W-:Y:S01]  /*f570*/  IMAD.U32 R20, RZ, RZ, UR6 ;  /* 0x00000006ff147e24 */ /* 0x000fe2000f8e00ff */
[----:B------:R-:W-:Y:S01]  /*f580*/  MOV R29, R8 ;  /* 0x00000008001d7202 */ /* 0x000fe20000000f00 */
[----:B------:R-:W-:Y:S01]  /*f590*/  ULDC.64 UR6, c[0x0][0xb40] ;  /* 0x0002d00000067ab9 */ /* 0x000fe20000000a00 */
[----:B------:R-:W-:-:S02]  /*f5a0*/  MOV R123, R10 ;  /* 0x0000000a007b7202 */ /* 0x000fc40000000f00 */
[----:B------:R-:W-:Y:S02]  /*f5b0*/  MOV R122, R12 ;  /* 0x0000000c007a7202 */ /* 0x000fe40000000f00 */
[----:B------:R-:W-:Y:S01]  /*f5c0*/  MOV R121, R14 ;  /* 0x0000000e00797202 */ /* 0x000fe20000000f00 */
[----:B------:R2:W-:Y:S01]  /*f5d0*/  STSM.16.M88.4 [R17], R4 ;  /* 0x0000000411007844 */ /* 0x0005e20000000200 */
[----:B------:R-:W-:Y:S02]  /*f5e0*/  F2FP.BF16.F32.PACK_AB R8, R41, R40 ;  /* 0x000000282908723e */ /* 0x000fe400000010ff */
[----:B------:R-:W-:Y:S02]  /*f5f0*/  F2FP.BF16.F32.PACK_AB R9, R43, R42 ;  /* 0x0000002a2b09723e */ /* 0x000fe400000010ff */
[----:B------:R-:W-:Y:S02]  /*f600*/  F2FP.BF16.F32.PACK_AB R10, R45, R44 ;  /* 0x0000002c2d0a723e */ /* 0x000fe400000010ff */
[----:B------:R-:W-:-:S02]  /*f610*/  F2FP.BF16.F32.PACK_AB R11, R47, R46 ;  /* 0x0000002e2f0b723e */ /* 0x000fc400000010ff */
[----:B------:R-:W-:Y:S01]  /*f620*/  LOP3.LUT R34, R34, R35, RZ, 0x3c, !PT ;  /* 0x0000002322227212 */ /* 0x000fe200078e3cff */
[--C-:B------:R-:W-:Y:S01]  /*f630*/  IMAD.X R35, RZ, RZ, R23.reuse, P6 ;  /* 0x000000ffff237224 */ /* 0x100fe200030e0617 */
[----:B------:R-:W-:Y:S02]  /*f640*/  MOV R72, R24 ;  /* 0x0000001800487202 */ /* 0x000fe40000000f00 */
[----:B------:R-:W-:Y:S02]  /*f650*/  F2FP.BF16.F32.PACK_AB R12, R49, R48 ;  /* 0x00000030310c723e */ /* 0x000fe400000010ff */
[----:B------:R-:W-:Y:S02]  /*f660*/  F2FP.BF16.F32.PACK_AB R13, R51, R50 ;  /* 0x00000032330d723e */ /* 0x000fe400000010ff */
[----:B--2---:R-:W-:Y:S01]  /*f670*/  F2FP.BF16.F32.PACK_AB R7, R124, R31 ;  /* 0x0000001f7c07723e */ /* 0x004fe200000010ff */
[--C-:B------:R-:W-:Y:S01]  /*f680*/  IMAD.X R31, RZ, RZ, R23.reuse, P5 ;  /* 0x000000ffff1f7224 */ /* 0x100fe200028e0617 */
[----:B------:R-:W-:Y:S01]  /*f690*/  F2FP.BF16.F32.PACK_AB R5, R126, R33 ;  /* 0x000000217e05723e */ /* 0x000fe200000010ff */
[----:B------:R-:W-:Y:S01]  /*f6a0*/  IMAD.X R33, RZ, RZ, R23, P3 ;  /* 0x000000ffff217224 */ /* 0x000fe200018e0617 */
[----:B------:R-:W-:-:S02]  /*f6b0*/  F2FP.BF16.F32.PACK_AB R4, R120, R3 ;  /* 0x000000037804723e */ /* 0x000fc400000010ff */
[----:B------:R-:W-:Y:S02]  /*f6c0*/  F2FP.BF16.F32.PACK_AB R6, R37, R36 ;  /* 0x000000242506723e */ /* 0x000fe400000010ff */
[----:B------:R-:W-:Y:S01]  /*f6d0*/  MOV R3, R30 ;  /* 0x0000001e00037202 */ /* 0x000fe20000000f00 */
[C---:B-1----:R-:W-:Y:S01]  /*f6e0*/  IMAD R30, R18.reuse, UR5, RZ ;  /* 0x00000005121e7c24 */ /* 0x042fe2000f8e02ff */
[----:B------:R-:W-:Y:S01]  /*f6f0*/  MOV R17, R26 ;  /* 0x0000001a00117202 */ /* 0x000fe20000000f00 */
[----:B------:R1:W-:Y:S01]  /*f700*/  STSM.16.M88.4 [R29], R4 ;  /* 0x000000041d007844 */ /* 0x0003e20000000200 */
[----:B------:R-:W-:Y:S02]  /*f710*/  F2FP.BF16.F32.PACK_AB R14, R53, R52 ;  /* 0x00000034350e723e */ /* 0x000fe400000010ff */
[----:B------:R-:W-:Y:S01]  /*f720*/  F2FP.BF16.F32.PACK_AB R15, R55, R54 ;  /* 0x00000036370f723e */ /* 0x000fe200000010ff */
[----:B------:R-:W-:Y:S01]  /*f730*/  STSM.16.M88.4 [R123], R8 ;  /* 0x000000087b007844 */ /* 0x000fe20000000200 */
[----:B------:R-:W-:Y:S01]  /*f740*/  MOV R32, R32 ;  /* 0x0000002000207202 */ /* 0x000fe20000000f00 */
[----:B------:R-:W-:Y:S01]  /*f750*/  IMAD R33, R19, UR44, R30 ;  /* 0x0000002c13217c24 */ /* 0x000fe2000f8e021e */
[----:B------:R-:W-:Y:S01]  /*f760*/  F2FP.BF16.F32.PACK_AB R24, R57, R56 ;  /* 0x000000383918723e */ /* 0x000fe200000010ff */
[----:B------:R-:W-:Y:S01]  /*f770*/  STSM.16.M88.4 [R122], R12 ;  /* 0x0000000c7a007844 */ /* 0x000fe20000000200 */
[----:B------:R-:W-:Y:S01]  /*f780*/  F2FP.BF16.F32.PACK_AB R25, R59, R58 ;  /* 0x0000003a3b19723e */ /* 0x000fe200000010ff */
[----:B------:R-:W-:Y:S01]  /*f790*/  IMAD.WIDE.U32 R18, R18, UR44, R20 ;  /* 0x0000002c12127c25 */ /* 0x000fe2000f8e0014 */
[----:B------:R-:W-:-:S02]  /*f7a0*/  F2FP.BF16.F32.PACK_AB R26, R61, R60 ;  /* 0x0000003c3d1a723e */ /* 0x000fc400000010ff */
[----:B------:R-:W-:Y:S02]  /*f7b0*/  F2FP.BF16.F32.PACK_AB R27, R63, R62 ;  /* 0x0000003e3f1b723e */ /* 0x000fe400000010ff */
[----:B------:R-:W-:Y:S02]  /*f7c0*/  F2FP.BF16.F32.PACK_AB R80, R81, R80 ;  /* 0x000000505150723e */ /* 0x000fe400000010ff */
[----:B-1----:R-:W-:Y:S01]  /*f7d0*/  F2FP.BF16.F32.PACK_AB R4, R65, R64 ;  /* 0x000000404104723e */ /* 0x002fe200000010ff */
[----:B------:R-:W-:Y:S01]  /*f7e0*/  STSM.16.M88.4 [R121], R24 ;  /* 0x0000001879007844 */ /* 0x000fe20000000200 */
[----:B------:R-:W-:Y:S02]  /*f7f0*/  F2FP.BF16.F32.PACK_AB R5, R67, R66 ;  /* 0x000000424305723e */ /* 0x000fe400000010ff */
[----:B------:R-:W-:Y:S02]  /*f800*/  F2FP.BF16.F32.PACK_AB R6, R69, R68 ;  /* 0x000000444506723e */ /* 0x000fe400000010ff */
[----:B------:R-:W-:-:S02]  /*f810*/  F2FP.BF16.F32.PACK_AB R7, R71, R70 ;  /* 0x000000464707723e */ /* 0x000fc400000010ff */
[----:B------:R-:W-:Y:S02]  /*f820*/  F2FP.BF16.F32.PACK_AB R28, R73, R28 ;  /* 0x0000001c491c723e */ /* 0x000fe400000010ff */
[----:B------:R-:W-:Y:S01]  /*f830*/  F2FP.BF16.F32.PACK_AB R29, R75, R74 ;  /* 0x0000004a4b1d723e */ /* 0x000fe200000010ff */
[----:B------:R1:W-:Y:S01]  /*f840*/  STSM.16.M88.4 [R87], R4 ;  /* 0x0000000457007844 */ /* 0x0003e20000000200 */
        /* <DEDUP_REMOVED lines=15> */
[----:B------:R-:W-:Y:S02]  /*f940*/  MOV R34, R34 ;  /* 0x0000002200227202 */ /* 0x000fe40000000f00 */
        /* <DEDUP_REMOVED lines=11> */
[----:B-1----:R-:W-:Y:S02]  /*fa00*/  SHF.R.S32.HI R5, RZ, 0x1f, R125 ;  /* 0x0000001fff057819 */ /* 0x002fe4000001147d */
[C---:B------:R-:W-:Y:S01]  /*fa10*/  IADD3 R6, P2, R125.reuse, R18, RZ ;  /* 0x000000127d067210 */ /* 0x040fe20007f5e0ff */
[----:B------:R-:W-:Y:S01]  /*fa20*/  STSM.16.M88.4 [R32], R112 ;  /* 0x0000007020007844 */ /* 0x000fe20000000200 */
[----:B------:R-:W-:-:S02]  /*fa30*/  ISETP.GE.OR P0, PT, R125, UR10, P0 ;  /* 0x0000000a7d007c0c */ /* 0x000fc40008706670 */
        /* <DEDUP_REMOVED lines=8> */
[----:B------:R-:W-:-:S04]  /*fac0*/  LEA R4, P2, R6, UR6, 0x2 ;  /* 0x0000000606047c11 */ /* 0x000fc8000f8410ff */
[----:B------:R-:W-:Y:S02]  /*fad0*/  LEA.HI.X R5, R6, UR7, R5, 0x2, P2 ;  /* 0x0000000706057c11 */ /* 0x000fe400090f1405 */
[----:B------:R-:W1:Y:S04]  /*fae0*/  SHFL.IDX PT, R6, R204, RZ, 0x1f ;  /* 0x00001fffcc067589 */ /* 0x000e6800000e0000 */
        /* <DEDUP_REMOVED lines=16> */
[----:B------:R-:W-:-:S05]  /*fbf0*/  UMOV UR8, 0x40 ;  /* 0x0000004000087882 */ /* 0x000fca0000000000 */
        /* <DEDUP_REMOVED lines=13> */
.L_x_3800:
[----:B------:R-:W-:Y:S05]  /*fcd0*/  BSYNC B0 ;  /* 0x0000000000007941 */ /* 0x000fea0003800000 */
.L_x_3799:
[----:B------:R-:W-:Y:S05]  /*fce0*/  BRA `(.L_x_3798) ;  /* 0x00000008004c7947 */ /* 0x000fea0003800000 */
.L_x_3797:
[----:B------:R-:W1:Y:S01]  /*fcf0*/  LDC R12, c[0x0][0xdac] ;  /* 0x00036b00ff0c7b82 */ /* 0x000e620000000800 */
[----:B------:R-:W-:Y:S01]  /*fd00*/  ISETP.GT.AND P0, PT, R206, 0x7f, PT ;  /* 0x0000007fce00780c */ /* 0x000fe20003f04270 */
[----:B------:R-:W-:Y:S01]  /*fd10*/  USHF.R.S32.HI UR6, URZ, 0x1f, UR43 ;  /* 0x0000001f3f067899 */ /* 0x000fe2000801142b */
[----:B------:R-:W-:Y:S01]  /*fd20*/  BSSY B0, `(.L_x_3801) ;  /* 0x000001b000007945 */ /* 0x000fe20003800000 */
[----:B------:R-:W-:Y:S01]  /*fd30*/  USHF.R.S32.HI UR7, URZ, 0x1f, UR44 ;  /* 0x0000001f3f077899 */ /* 0x000fe2000801142c */
[----:B------:R-:W-:-:S03]  /*fd40*/  SHF.R.S32.HI R193, RZ, 0x1f, R192 ;  /* 0x0000001fffc17819 */ /* 0x000fc600000114c0 */
[----:B------:R-:W2:Y:S08]  /*fd50*/  LDC.64 R6, c[0x0][0xae0] ;  /* 0x0002b800ff067b82 */ /* 0x000eb00000000a00 */
[----:B------:R-:W3:Y:S01]  /*fd60*/  LDC.64 R8, c[0x0][0xae8] ;  /* 0x0002ba00ff087b82 */ /* 0x000ee20000000a00 */
[----:B------:R-:W-:Y:S05]  /*fd70*/  @P0 BRA `(.L_x_3802) ;  /* 0x0000000000540947 */ /* 0x000fea0003800000 */
[----:B------:R-:W4:Y:S01]  /*fd80*/  S2R R0, SR_TID.X ;  /* 0x0000000000007919 */ /* 0x000f220000002100 */
[----:B------:R-:W-:Y:S01]  /*fd90*/  ULDC UR5, c[0x0][0xa88] ;  /* 0x0002a20000057ab9 */ /* 0x000fe20000000800 */
[----:B----4-:R-:W-:-:S04]  /*fda0*/  IADD3 R2, R200, -0x80, R0 ;  /* 0xffffff80c8027810 */ /* 0x010fc80007ffe000 */
[----:B------:R-:W-:-:S13]  /*fdb0*/  ISETP.GE.AND P0, PT, R2, UR5, PT ;  /* 0x0000000502007c0c */ /* 0x000fda000bf06270 */
[----:B------:R-:W-:Y:S05]  /*fdc0*/  @P0 BRA `(.L_x_3802) ;  /* 0x0000000000400947 */ /* 0x000fea0003800000 */
[----:B------:R-:W4:Y:S01]  /*fdd0*/  LDC.64 R4, c[0x0][0xb70] ;  /* 0x0002dc00ff047b82 */ /* 0x000f220000000a00 */
[----:B------:R-:W-:Y:S01]  /*fde0*/  SHF.R.S32.HI R3, RZ, 0x1f, R2 ;  /* 0x0000001fff037819 */ /* 0x000fe20000011402 */
[----:B------:R-:W-:-:S06]  /*fdf0*/  ULDC.64 UR8, c[0x0][0xb40] ;  /* 0x0002d00000087ab9 */ /* 0x000fcc0000000a00 */
[----:B------:R-:W5:Y:S01]  /*fe00*/  LDC.64 R10, c[0x0][0xb78] ;  /* 0x0002de00ff0a7b82 */ /* 0x000f620000000a00 */
[C---:B----4-:R-:W-:Y:S02]  /*fe10*/  IMAD R0, R4.reuse, UR6, RZ ;  /* 0x0000000604007c24 */ /* 0x050fe4000f8e02ff */
[----:B------:R-:W-:-:S04]  /*fe20*/  IMAD.WIDE.U32 R2, R4, UR43, R2 ;  /* 0x0000002b04027c25 */ /* 0x000fc8000f8e0002 */
[----:B------:R-:W-:Y:S02]  /*fe30*/  IMAD R5, R5, UR43, R0 ;  /* 0x0000002b05057c24 */ /* 0x000fe4000f8e0200 */
[C---:B-----5:R-:W-:Y:S02]  /*fe40*/  IMAD R0, R10.reuse, UR7, RZ ;  /* 0x000000070a007c24 */ /* 0x060fe4000f8e02ff */
[----:B------:R-:W-:Y:S02]  /*fe50*/  IMAD.IADD R3, R3, 0x1, R5 ;  /* 0x0000000103037824 */ /* 0x000fe400078e0205 */
[----:B------:R-:W-:Y:S02]  /*fe60*/  IMAD R5, R11, UR44, R0 ;  /* 0x0000002c0b057c24 */ /* 0x000fe4000f8e0200 */
[----:B------:R-:W-:-:S04]  /*fe70*/  IMAD.WIDE.U32 R2, R10, UR44, R2 ;  /* 0x0000002c0a027c25 */ /* 0x000fc8000f8e0002 */
[----:B------:R-:W-:Y:S01]  /*fe80*/  IMAD.IADD R3, R3, 0x1, R5 ;  /* 0x0000000103037824 */ /* 0x000fe200078e0205 */
[----:B------:R-:W-:-:S04]  /*fe90*/  LEA R4, P0, R2, UR8, 0x2 ;  /* 0x0000000802047c11 */ /* 0x000fc8000f8010ff */
[----:B------:R-:W-:Y:S01]  /*fea0*/  LEA.HI.X R5, R2, UR9, R3, 0x2, P0 ;  /* 0x0000000902057c11 */ /* 0x000fe200080f1403 */
[----:B------:R-:W-:-:S05]  /*feb0*/  IMAD.MOV.U32 R3, RZ, RZ, -0x800000 ;  /* 0xff800000ff037424 */ /* 0x000fca00078e00ff */
[----:B------:R4:W-:Y:S03]  /*fec0*/  STG.E desc[UR60][R4.64], R3 ;  /* 0x0000000304007986 */ /* 0x0009e6000c10193c */
.L_x_3802:
[----:B------:R-:W-:Y:S05]  /*fed0*/  BSYNC B0 ;  /* 0x0000000000007941 */ /* 0x000fea0003800000 */
.L_x_3801:
[----:B------:R-:W-:Y:S01]  /*fee0*/  R2UR UR8, R198 ;  /* 0x00000000c60872ca */ /* 0x000fe200000e0000 */
[----:B------:R-:W-:Y:S01]  /*fef0*/  ULDC UR5, c[0x0][0xa88] ;  /* 0x0002a20000057ab9 */ /* 0x000fe20000000800 */
[C---:B--2---:R-:W-:Y:S01]  /*ff00*/  IMAD R0, R6.reuse, UR6, RZ ;  /* 0x0000000606007c24 */ /* 0x044fe2000f8e02ff */
[----:B------:R-:W-:Y:S01]  /*ff10*/  UIADD3 UR42, -UR42, UR5, URZ ;  /* 0x000000052a2a7290 */ /* 0x000fe2000fffe13f */
[----:B----4-:R-:W-:Y:S01]  /*ff20*/  IMAD.WIDE.U32 R2, R6, UR43, R192 ;  /* 0x0000002b06027c25 */ /* 0x010fe2000f8e00c0 */
[----:B------:R-:W-:Y:S01]  /*ff30*/  SHF.R.S32.HI R197, RZ, 0x1f, R196 ;  /* 0x0000001fffc57819 */ /* 0x000fe200000114c4 */
[----:B------:R-:W-:Y:S02]  /*ff40*/  BSSY B0, `(.L_x_3803) ;  /* 0x0000025000007945 */ /* 0x000fe40003800000 */
[----:B------:R-:W-:Y:S01]  /*ff50*/  IMAD R5, R7, UR43, R0 ;  /* 0x0000002b07057c24 */ /* 0x000fe2000f8e0200 */
[C---:B------:R-:W-:Y:S01]  /*ff60*/  ISETP.GE.AND P3, PT, R196.reuse, UR42, PT ;  /* 0x0000002ac4007c0c */ /* 0x040fe2000bf66270 */
[----:B------:R-:W-:-:S02]  /*ff70*/  VIADD R0, R196, 0x40 ;  /* 0x00000040c4007836 */ /* 0x000fc40000000000 */
[----:B------:R-:W-:Y:S01]  /*ff80*/  VIADD R4, R196, 0x20 ;  /* 0x00000020c4047836 */ /* 0x000fe20000000000 */
[----:B------:R-:W-:Y:S01]  /*ff90*/  ULOP3.LUT UR5, URZ, UR8, URZ, 0x33, !UPT ;  /* 0x000000083f057292 */ /* 0x000fe2000f8e333f */
[----:B------:R-:W-:Y:S01]  /*ffa0*/  IMAD.IADD R3, R3, 0x1, R5 ;  /* 0x0000000103037824 */ /* 0x000fe200078e0205 */
[----:B------:R-:W-:Y:S01]  /*ffb0*/  ISETP.GE.AND P1, PT, R0, UR42, PT ;  /* 0x0000002a00007c0c */ /* 0x000fe2000bf26270 */
[----:B---3--:R-:W-:Y:S01]  /*ffc0*/  IMAD R0, R8, UR7, RZ ;  /* 0x0000000708007c24 */ /* 0x008fe2000f8e02ff */
[----:B------:R-:W-:Y:S01]  /*ffd0*/  ISETP.GE.AND P0, PT, R4, UR42, PT ;  /* 0x0000002a04007c0c */ /* 0x000fe2000bf06270 */
[----:B------:R-:W-:Y:S02]  /*ffe0*/  VIADD R4, R196, 0x60 ;  /* 0x00000060c4047836 */ /* 0x000fe40000000000 */
[----:B------:R-:W-:Y:S02]  /*fff0*/  IMAD R9, R9, UR44, R0 ;  /* 0x0000002c09097c24 */ /* 0x000fe4000f8e0200 */
[----:B-1----:R-:W-:Y:S01]  /*10000*/  VIADD R5, R12, UR5 ;  /* 0x000000050c057c36 */ /* 0x002fe20008000000 */
[----:B------:R-:W-:Y:S01]  /*10010*/  ISETP.GE.AND P2, PT, R4, UR42, PT ;  /* 0x0000002a04007c0c */ /* 0x000fe2000bf46270 */
[----:B------:R-:W-:-:S04]  /*10020*/  IMAD.WIDE.U32 R6, R8, UR44, R2 ;  /* 0x0000002c08067c25 */ /* 0x000fc8000f8e0002 */
[----:B------:R-:W-:-:S04]  /*10030*/  IMAD.WIDE R4, R5, 0x80, R196 ;  /* 0x0000008005047825 */ /* 0x000fc800078e02c4 */
[----:B------:R-:W-:Y:S01]  /*10040*/  IMAD.IADD R11, R7, 0x1, R9 ;  /* 0x00000001070b7824 */ /* 0x000fe200078e0209 */
[----:B------:R-:W-:Y:S06]  /*10050*/  @P3 BRA `(.L_x_3804) ;  /* 0x00000000004c3947 */ /* 0x000fec0003800000 */
[----:B------:R-:W-:Y:S01]  /*10060*/  ULDC.64 UR6, c[0x0][0xad8] ;  /* 0x0002b60000067ab9 */ /* 0x000fe20000000a00 */
        /* <DEDUP_REMOVED lines=8> */
[----:B------:R-:W-:Y:S02]  /*100f0*/  IMAD.MOV.U32 R3, RZ, RZ, R11 ;  /* 0x000000ffff037224 */ /* 0x000fe400078e000b */
        /* <DEDUP_REMOVED lines=9> */
.L_x_3804:
[----:B------:R-:W-:Y:S05]  /*10190*/  BSYNC B0 ;  /* 0x0000000000007941 */ /* 0x000fea0003800000 */
.L_x_3803:
[----:B------:R-:W-:Y:S04]  /*101a0*/  BSSY B0, `(.L_x_3805) ;  /* 0x0000017000007945 */ /* 0x000fe80003800000 */
[----:B------:R-:W-:Y:S05]  /*101b0*/  @P0 BRA `(.L_x_3806) ;  /* 0x0000000000540947 */ /* 0x000fea0003800000 */
[----:B-1----:R-:W-:Y:S01]  /*101c0*/  IADD3 R9, P0, R4, 0x20, RZ ;  /* 0x0000002004097810 */ /* 0x002fe20007f1e0ff */
        /* <DEDUP_REMOVED lines=20> */
.L_x_3806:
[----:B------:R-:W-:Y:S05]  /*10310*/  BSYNC B0 ;  /* 0x0000000000007941 */ /* 0x000fea0003800000 */
.L_x_3805:
[----:B------:R-:W-:Y:S04]  /*10320*/  BSSY B0, `(.L_x_3807) ;  /* 0x0000017000007945 */ /* 0x000fe80003800000 */
[----:B------:R-:W-:Y:S05]  /*10330*/  @P1 BRA `(.L_x_3808) ;  /* 0x0000000000541947 */ /* 0x000fea0003800000 */
[----:B-12---:R-:W-:Y:S01]  /*10340*/  IADD3 R9, P0, R4, 0x40, RZ ;  /* 0x0000004004097810 */ /* 0x006fe20007f1e0ff */
        /* <DEDUP_REMOVED lines=20> */
.L_x_3808:
[----:B------:R-:W-:Y:S05]  /*10490*/  BSYNC B0 ;  /* 0x0000000000007941 */ /* 0x000fea0003800000 */
.L_x_3807:
        /* <DEDUP_REMOVED lines=23> */
.L_x_3809:
[----:B------:R-:W-:Y:S05]  /*10610*/  BSYNC B0 ;  /* 0x0000000000007941 */ /* 0x000fea0003800000 */
.L_x_3798:
[----:B------:R-:W5:Y:S02]  /*10620*/  LDC R0, c[0x0][0xda8] ;  /* 0x00036a00ff007b82 */ /* 0x000f640000000800 */
[----:B-----5:R-:W-:-:S13]  /*10630*/  ISETP.LE.AND P0, PT, R0, UR4, PT ;  /* 0x0000000400007c0c */ /* 0x020fda000bf03270 */
[----:B------:R-:W-:Y:S05]  /*10640*/  @!P0 BRA `(.L_x_3810) ;  /* 0xffffff0400e88947 */ /* 0x000fea000383ffff */
[----:B------:R-:W-:Y:S05]  /*10650*/  EXIT ;  /* 0x000000000000794d */ /* 0x000fea0003800000 */
.L_x_3716:
        /* <DEDUP_REMOVED lines=8> */
[----:B------:R-:W-:Y:S02]  /*106e0*/  IMAD.MOV.U32 R16, RZ, RZ, RZ ;  /* 0x000000ffff107224 */ /* 0x000fe400078e00ff */
[----:B------:R-:W-:-:S04]  /*106f0*/  IMAD.MOV.U32 R17, RZ, RZ, 0x1 ;  /* 0x00000001ff117424 */ /* 0x000fc800078e00ff */
[----:B------:R-:W1:Y:S02]  /*10700*/  LDC R0, c[0x0][0xda8] ;  /* 0x00036a00ff007b82 */ /* 0x000e640000000800 */
[----:B-1----:R-:W-:-:S13]  /*10710*/  ISETP.LE.AND P0, PT, R0, UR4, PT ;  /* 0x0000000400007c0c */ /* 0x002fda000bf03270 */
[----:B------:R-:W-:Y:S05]  /*10720*/  @P0 BRA `(.L_x_3811) ;  /* 0x00000030004c0947 */ /* 0x000fea0003800000 */
[----:B------:R-:W-:Y:S01]  /*10730*/  IMAD.U32 R19, RZ, RZ, UR4 ;  /* 0x00000004ff137e24 */ /* 0x000fe2000f8e00ff */
[----:B------:R-:W-:Y:S01]  /*10740*/  ULDC UR48, c[0x0][0xc] ;  /* 0x0000030000307ab9 */ /* 0x000fe20000000800 */
[----:B------:R-:W-:Y:S01]  /*10750*/  IMAD.MOV.U32 R17, RZ, RZ, 0x1 ;  /* 0x00000001ff117424 */ /* 0x000fe200078e00ff */
[----:B------:R-:W-:Y:S01]  /*10760*/  ULDC.64 UR44, c[0x0][0x198] ;  /* 0x00006600002c7ab9 */ /* 0x000fe20000000a00 */
[----:B------:R-:W-:Y:S01]  /*10770*/  IMAD.MOV.U32 R16, RZ, RZ, RZ ;  /* 0x000000ffff107224 */ /* 0x000fe200078e00ff */
[----:B------:R-:W-:-:S06]  /*10780*/  UMOV UR47, URZ ;  /* 0x0000003f002f7c82 */ /* 0x000fcc0008000000 */
.L_x_3865:
        /* <DEDUP_REMOVED lines=21> */
.L_x_3812:
[----:B------:R-:W-:Y:S01]  /*108e0*/  ULDC UR9, c[0x0][0xdc4] ;  /* 0x0003710000097ab9 */ /* 0x000fe20000000800 */
[----:B------:R-:W-:Y:S01]  /*108f0*/  UMOV UR6, UR7 ;  /* 0x0000000700067c82 */ /* 0x000fe20008000000 */
[----:B------:R-:W-:-:S11]  /*10900*/  UISETP.NE.AND UP0, UPT, UR9, 0x1, UPT ;  /* 0x000000010900788c */ /* 0x000fd6000bf05270 */
[----:B------:R-:W-:Y:S02]  /*10910*/  @UP0 ULDC.64 UR10, c[0x0][0xdc8] ;  /* 0x00037200000a0ab9 */ /* 0x000fe40000000a00 */
[----:B------:R-:W-:-:S04]  /*10920*/  UIMAD.WIDE.U32 UR4, UR7, UR10, URZ ;  /* 0x0000000a070472a5 */ /* 0x000fc8000f8e003f */
[----:B------:R-:W-:-:S04]  /*10930*/  @UP0 USHF.R.U32.HI UR6, URZ, UR11, UR5 ;  /* 0x0000000b3f060299 */ /* 0x000fc80008011605 */
[----:B------:R-:W-:-:S12]  /*10940*/  UIMAD UR4, UR6, UR9, URZ ;  /* 0x00000009060472a4 */ /* 0x000fd8000f8e023f */
.L_x_3813:
[----:B------:R-:W-:Y:S01]  /*10950*/  ULDC.64 UR12, c[0x0][0x3f8] ;  /* 0x0000fe00000c7ab9 */ /* 0x000fe20000000a00 */
[----:B------:R-:W-:Y:S02]  /*10960*/  UIADD3 UR9, UR7, -UR4, URZ ;  /* 0x8000000407097290 */ /* 0x000fe4000fffe03f */
[----:B------:R-:W-:Y:S02]  /*10970*/  UISETP.NE.U32.AND UP0, UPT, UR12, URZ, UPT ;  /* 0x0000003f0c00728c */ /* 0x000fe4000bf05070 */
[----:B------:R-:W-:Y:S01]  /*10980*/  ULOP3.LUT UR10, URZ, UR6, URZ, 0x33, !UPT ;  /* 0x000000063f0a7292 */ /* 0x000fe2000f8e333f */
[----:B------:R-:W-:Y:S01]  /*10990*/  ULDC UR12, c[0x0][0xdb8] ;  /* 0x00036e00000c7ab9 */ /* 0x000fe20000000800 */
[----:B------:R-:W-:Y:S01]  /*109a0*/  ULDC.64 UR4, c[0x0][0x9e0] ;  /* 0x0002780000047ab9 */ /* 0x000fe20000000a00 */
[----:B------:R-:W-:Y:S02]  /*109b0*/  UISETP.NE.AND UP1, UPT, UR12, 0x1, UPT ;  /* 0x000000010c00788c */ /* 0x000fe4000bf25270 */
[----:B------:R-:W-:Y:S01]  /*109c0*/  UISETP.NE.AND.EX UP0, UPT, UR13, URZ, UPT, UP0 ;  /* 0x0000003f0d00728c */ /* 0x000fe2000bf05300 */
[----:B------:R-:W-:-:S02]  /*109d0*/  ULDC UR11, c[0x0][0xdc4] ;  /* 0x00037100000b7ab9 */ /* 0x000fc40000000800 */
[----:B------:R-:W-:Y:S01]  /*109e0*/  ULDC UR13, c[0x0][0xdac] ;  /* 0x00036b00000d7ab9 */ /* 0x000fe20000000800 */
[----:B------:R-:W-:Y:S02]  /*109f0*/  UISETP.GE.AND UP2, UPT, UR5, 0x1, UPT ;  /* 0x000000010500788c */ /* 0x000fe4000bf46270 */
[----:B------:R-:W-:Y:S02]  /*10a00*/  UIMAD UR11, UR8, UR11, UR9 ;  /* 0x0000000b080b72a4 */ /* 0x000fe4000f8e0209 */
[----:B------:R-:W-:Y:S01]  /*10a10*/  UIADD3 UR10, UR10, UR13, URZ ;  /* 0x0000000d0a0a7290 */ /* 0x000fe2000fffe03f */
[----:B------:R-:W-:Y:S01]  /*10a20*/  @UP1 ULDC UR8, c[0x0][0xdbc] ;  /* 0x00036f0000081ab9 */ /* 0x000fe20000000800 */
[----:B------:R-:W-:Y:S01]  /*10a30*/  PLOP3.LUT P1, PT, PT, PT, UP2, 0x80, 0x0 ;  /* 0x000000000000781c */ /* 0x000fe20003f2f028 */
[----:B------:R-:W-:Y:S02]  /*10a40*/  UIMAD.WIDE.U32 UR8, UR11, UR8, URZ ;  /* 0x000000080b0872a5 */ /* 0x000fe4000f8e003f */
[----:B------:R-:W-:Y:S01]  /*10a50*/  USHF.L.U32 UR41, UR10, 0x7, URZ ;  /* 0x000000070a297899 */ /* 0x000fe2000800063f */
        /* <DEDUP_REMOVED lines=23> */
.L_x_3815:
[----:B------:R-:W-:-:S11]  /*10bd0*/  UISETP.NE.AND UP0, UPT, UR5, 0x1, UPT ;  /* 0x000000010500788c */ /* 0x000fd6000bf05270 */
[----:B------:R-:W-:Y:S02]  /*10be0*/  @UP0 ULDC.64 UR12, c[0x0][0x9e8] ;  /* 0x00027a00000c0ab9 */ /* 0x000fe40000000a00 */
[----:B------:R-:W-:-:S04]  /*10bf0*/  UIMAD.WIDE.U32 UR8, UR10, UR12, URZ ;  /* 0x0000000c0a0872a5 */ /* 0x000fc8000f8e003f */
[----:B------:R-:W-:-:S12]  /*10c00*/  @UP0 USHF.R.U32.HI UR10, URZ, UR13, UR9 ;  /* 0x0000000d3f0a0299 */ /* 0x000fd80008011609 */
.L_x_3816:
[----:B------:R-:W-:-:S04]  /*10c10*/  UIMAD UR10, UR10, UR5, UR5 ;  /* 0x000000050a0a72a4 */ /* 0x000fc8000f8e0205 */
[----:B------:R-:W-:-:S04]  /*10c20*/  UISETP.LT.AND UP0, UPT, UR4, UR10, UPT ;  /* 0x0000000a0400728c */ /* 0x000fc8000bf01270 */
[----:B------:R-:W-:-:S12]  /*10c30*/  USEL UR4, UR4, UR10, UP0 ;  /* 0x0000000a04047287 */ /* 0x000fd80008000000 */
.L_x_3814:
[----:B------:R-:W-:Y:S02]  /*10c40*/  UIMAD UR8, UR14, UR6, 0x5f ;  /* 0x0000005f0e0874a4 */ /* 0x000fe4000f8e0206 */
[----:B------:R-:W-:Y:S02]  /*10c50*/  UIADD3 UR10, UR4, 0x5f, URZ ;  /* 0x0000005f040a7890 */ /* 0x000fe4000fffe03f */
[----:B------:R-:W-:Y:S02]  /*10c60*/  UIMAD.WIDE UR8, UR8, 0x2aaaaaab, URZ ;  /* 0x2aaaaaab080878a5 */ /* 0x000fe4000f8e023f */
[----:B------:R-:W-:Y:S02]  /*10c70*/  UIMAD.WIDE UR10, UR10, 0x2aaaaaab, URZ ;  /* 0x2aaaaaab0a0a78a5 */ /* 0x000fe4000f8e023f */
[----:B------:R-:W-:Y:S02]  /*10c80*/  USHF.R.U32.HI UR8, URZ, 0x1f, UR9 ;  /* 0x0000001f3f087899 */ /* 0x000fe40008011609 */
[----:B------:R-:W-:-:S02]  /*10c90*/  USHF.R.U32.HI UR4, URZ, 0x1f, UR11 ;  /* 0x0000001f3f047899 */ /* 0x000fc4000801160b */
[----:B------:R-:W-:Y:S02]  /*10ca0*/  UIADD3 UR7, UR41, -UR7, URZ ;  /* 0x8000000729077290 */ /* 0x000fe4000fffe03f */
[----:B------:R-:W-:Y:S02]  /*10cb0*/  ULEA.HI.SX32 UR9, UR9, UR8, 0x1c ;  /* 0x0000000809097291 */ /* 0x000fe4000f8fe23f */
[----:B------:R-:W-:Y:S02]  /*10cc0*/  ULEA.HI.SX32 UR4, UR11, UR4, 0x1c ;  /* 0x000000040b047291 */ /* 0x000fe4000f8fe23f */
[----:B------:R-:W-:Y:S02]  /*10cd0*/  UIMAD UR7, UR14, UR6, UR7 ;  /* 0x000000060e0772a4 */ /* 0x000fe4000f8e0207 */
[----:B------:R-:W-:Y:S01]  /*10ce0*/  UISETP.LT.AND UP0, UPT, UR9, UR4, UPT ;  /* 0x000000040900728c */ /* 0x000fe2000bf01270 */
[----:B------:R-:W-:Y:S02]  /*10cf0*/  ULDC UR8, c[0x0][0x9dc] ;  /* 0x0002770000087ab9 */ /* 0x000fe40000000800 */
[----:B------:R-:W-:-:S02]  /*10d00*/  UIADD3 UR8, UR7, -UR8, URZ ;  /* 0x8000000807087290 */ /* 0x000fc4000fffe03f */
[----:B------:R-:W-:Y:S01]  /*10d10*/  USEL UR46, UR9, UR4, UP0 ;  /* 0x00000004092e7287 */ /* 0x000fe20008000000 */
[----:B------:R-:W-:Y:S11]  /*10d20*/  @!P1 BRA `(.L_x_3817) ;  /* 0x0000000000489947 */ /* 0x000ff60003800000 */
        /* <DEDUP_REMOVED lines=11> */
.L_x_3818:
[----:B------:R-:W-:-:S11]  /*10de0*/  UISETP.NE.AND UP0, UPT, UR5, 0x1, UPT ;  /* 0x000000010500788c */ /* 0x000fd6000bf05270 */
[----:B------:R-:W-:Y:S02]  /*10df0*/  @UP0 ULDC.64 UR10, c[0x0][0x9e8] ;  /* 0x00027a00000a0ab9 */ /* 0x000fe40000000a00 */
[----:B------:R-:W-:-:S04]  /*10e00*/  UIMAD.WIDE.U32 UR6, UR4, UR10, URZ ;  /* 0x0000000a040672a5 */ /* 0x000fc8000f8e003f */
[----:B------:R-:W-:-:S12]  /*10e10*/  @UP0 USHF.R.U32.HI UR4, URZ, UR11, UR7 ;  /* 0x0000000b3f040299 */ /* 0x000fd80008011607 */
.L_x_3819:
[----:B------:R-:W-:-:S04]  /*10e20*/  UIMAD UR4, UR4, UR5, URZ ;  /* 0x00000005040472a4 */ /* 0x000fc8000f8e023f */
[----:B------:R-:W-:-:S04]  /*10e30*/  UISETP.LT.AND UP0, UPT, UR8, UR4, UPT ;  /* 0x000000040800728c */ /* 0x000fc8000bf01270 */
[----:B------:R-:W-:-:S12]  /*10e40*/  USEL UR8, UR8, UR4, !UP0 ;  /* 0x0000000408087287 */ /* 0x000fd8000c000000 */
.L_x_3817:
[----:B------:R-:W-:Y:S01]  /*10e50*/  UIMAD.WIDE UR4, UR8, 0x2aaaaaab, URZ ;  /* 0x2aaaaaab080478a5 */ /* 0x000fe2000f8e023f */
[----:B------:R-:W-:Y:S03]  /*10e60*/  BSSY B6, `(.L_x_3820) ;  /* 0x000028e000067945 */ /* 0x000fe60003800000 */
[----:B------:R-:W-:-:S04]  /*10e70*/  USHF.R.U32.HI UR4, URZ, 0x1f, UR5 ;  /* 0x0000001f3f047899 */ /* 0x000fc80008011605 */
[----:B------:R-:W-:-:S04]  /*10e80*/  ULEA.HI.SX32 UR4, UR5, UR4, 0x1c ;  /* 0x0000000405047291 */ /* 0x000fc8000f8fe23f */
        /* <DEDUP_REMOVED lines=23> */
.L_x_3821:
        /* <DEDUP_REMOVED lines=22> */
[----:B-1----:R-:W-:Y:S05]  /*11160*/  CALL.ABS.NOINC R2 ;  /* 0x0000000002007343 */ /* 0x002fea0003c00000 */
.L_x_3823:
        /* <DEDUP_REMOVED lines=12> */
[----:B------:R-:W-:-:S02]  /*11230*/  IMAD.U32 R7, RZ, RZ, UR9 ;  /* 0x00000009ff077e24 */ /* 0x000fc4000f8e00ff */
[----:B------:R-:W-:Y:S02]  /*11240*/  IMAD.U32 R10, RZ, RZ, UR4 ;  /* 0x00000004ff0a7e24 */ /* 0x000fe4000f8e00ff */
[----:B------:R-:W-:Y:S02]  /*11250*/  IMAD.U32 R11, RZ, RZ, UR5 ;  /* 0x00000005ff0b7e24 */ /* 0x000fe4000f8e00ff */
[----:B------:R-:W-:Y:S02]  /*11260*/  IMAD.MOV.U32 R8, RZ, RZ, 0x70 ;  /* 0x00000070ff087424 */ /* 0x000fe400078e00ff */
[----:B------:R-:W-:Y:S02]  /*11270*/  IMAD.MOV.U32 R12, RZ, RZ, 0x1 ;  /* 0x00000001ff0c7424 */ /* 0x000fe400078e00ff */
[----:B-1----:R-:W-:-:S07]  /*11280*/  IMAD.MOV.U32 R13, RZ, RZ, RZ ;  /* 0x000000ffff0d7224 */ /* 0x002fce00078e00ff */
[----:B------:R-:W-:-:S07]  /*11290*/  LEPC R20, `(.L_x_3825) ;  /* 0x000000001014794e */ /* 0x000fce0000000000 */
[----:B--2---:R-:W-:Y:S05]  /*112a0*/  CALL.ABS.NOINC R2 ;  /* 0x0000000002007343 */ /* 0x004fea0003c00000 */
.L_x_3825:
[----:B------:R1:W2:Y:S01]  /*112b0*/  LDC.64 R2, c[0x4][R18] ;  /* 0x0100000012027b82 */ /* 0x0002a20000000a00 */
[----:B------:R-:W-:Y:S01]  /*112c0*/  ULDC.64 UR6, c[0x4][0x1b8] ;  /* 0x01006e0000067ab9 */ /* 0x000fe20000000a00 */
[----:B------:R-:W-:Y:S01]  /*112d0*/  ULDC.64 UR8, c[0x4][0x1c0] ;  /* 0x0100700000087ab9 */ /* 0x000fe20000000a00 */
[----:B------:R-:W-:Y:S01]  /*112e0*/  ULDC.64 UR4, c[0x4][0x108] ;  /* 0x0100420000047ab9 */ /* 0x000fe20000000a00 */
        /* <DEDUP_REMOVED lines=11> */
.L_x_3824:
[----:B------:R-:W-:Y:S01]  /*113a0*/  ULDC.64 UR4, c[0x0][0x9f8] ;  /* 0x00027e0000047ab9 */ /* 0x000fe20000000a00 */
[----:B------:R-:W-:Y:S01]  /*113b0*/  IMAD.U32 R5, RZ, RZ, UR43 ;  /* 0x0000002bff057e24 */ /* 0x000fe2000f8e00ff */
[----:B------:R-:W-:Y:S01]  /*113c0*/  ISETP.NE.U32.AND P0, PT, RZ, UR4, PT ;  /* 0x00000004ff007c0c */ /* 0x000fe2000bf05070 */
[----:B------:R-:W-:Y:S01]  /*113d0*/  IMAD.U32 R0, RZ, RZ, UR43 ;  /* 0x0000002bff007e24 */ /* 0x000fe2000f8e00ff */
        /* <DEDUP_REMOVED lines=20> */
[----:B------:R-:W-:-:S03]  /*11520*/  UMOV UR6, 0xffffffff ;  /* 0xffffffff00067882 */ /* 0x000fc60000000000 */
[----:B------:R-:W2:Y:S02]  /*11530*/  @P0 LDC R5, c[0x0][0x42c] ;  /* 0x00010b00ff050b82 */ /* 0x000ea40000000800 */
[----:B------:R-:W-:-:S05]  /*11540*/  VOTEU.ALL UP1, P1 ;  /* 0x00000000003f7886 */ /* 0x000fca0000820000 */
[----:B------:R-:W-:Y:S01]  /*11550*/  @!UP1 UIADD3 UR4, UP0, UR44, 0x270, URZ ;  /* 0x000002702c049890 */ /* 0x000fe2000ff1e03f */
[----:B------:R-:W3:Y:S03]  /*11560*/  @P0 LDC R6, c[0x0][0x430] ;  /* 0x00010c00ff060b82 */ /* 0x000ee60000000800 */
[----:B------:R-:W-:-:S09]  /*11570*/  @!UP1 UIADD3.X UR5, URZ, UR45, URZ, UP0, !UPT ;  /* 0x0000002d3f059290 */ /* 0x000fd200087fe43f */
[----:B------:R1:W-:Y:S01]  /*11580*/  @!UP1 UTMAPF.L2.4D [UR40], [UR4] ;  /* 0x00000028040095b8 */ /* 0x0003e20008018000 */
[----:B--2---:R-:W-:Y:S01]  /*11590*/  @P0 IMAD.HI.U32 R5, R5, UR42, RZ ;  /* 0x0000002a05050c27 */ /* 0x004fe2000f8e00ff */
[----:B------:R2:W-:Y:S04]  /*115a0*/  @!UP1 UTMAPF.L2.4D [UR8], [UR4] ;  /* 0x00000008040095b8 */ /* 0x0005e80008018000 */
[----:B---3--:R-:W-:Y:S01]  /*115b0*/  @P0 SHF.R.U32.HI R4, RZ, R6, R5 ;  /* 0x00000006ff040219 */ /* 0x008fe20000011605 */
[----:B------:R-:W-:Y:S01]  /*115c0*/  IMAD.U32 R5, RZ, RZ, UR46 ;  /* 0x0000002eff057e24 */ /* 0x000fe2000f8e00ff */
[----:B-1----:R-:W-:Y:S01]  /*115d0*/  ISETP.NE.U32.AND P0, PT, R2, RZ, PT ;  /* 0x000000ff0200720c */ /* 0x002fe20003f05070 */
[----:B------:R2:W-:Y:S02]  /*115e0*/  @!UP1 UTMAPF.L2.4D [UR12], [UR4] ;  /* 0x0000000c040095b8 */ /* 0x0005e40008018000 */
[----:B------:R-:W-:Y:S01]  /*115f0*/  VIADD R5, R5, 0xffffffff ;  /* 0xffffffff05057836 */ /* 0x000fe20000000000 */
[----:B------:R-:W-:-:S04]  /*11600*/  ISETP.NE.AND.EX P0, PT, R3, RZ, PT, P0 ;  /* 0x000000ff0300720c */ /* 0x000fc80003f05300 */
[----:B----4-:R-:W-:Y:S01]  /*11610*/  SEL R6, R0, RZ, !P0 ;  /* 0x000000ff00067207 */ /* 0x010fe20004000000 */
[----:B--2---:R-:W-:Y:S08]  /*11620*/  BRA.DIV UR6, `(.L_x_3826) ;  /* 0x0000002a06387947 */ /* 0x004ff0000b800000 */
.L_x_3877:
[----:B------:R-:W-:Y:S01]  /*11630*/  UMOV UR4, 0xffffffff ;  /* 0xffffffff00047882 */ /* 0x000fe20000000000 */
[----:B------:R-:W-:Y:S02]  /*11640*/  SHF.R.S32.HI R18, RZ, 0x1f, R0 ;  /* 0x0000001fff127819 */ /* 0x000fe40000011400 */
[----:B------:R-:W-:Y:S05]  /*11650*/  BRA.DIV UR4, `(.L_x_3827) ;  /* 0x0000002a04587947 */ /* 0x000fea000b800000 */
[----:B------:R-:W-:-:S13]  /*11660*/  ELECT P6, URZ, PT ;  /* 0x00000000003f782f */ /* 0x000fda00038c0000 */
.L_x_3880:
[----:B------:R-:W-:Y:S05]  /*11670*/  @!P6 BRA `(.L_x_3828) ;  /* 0x0000000000f8e947 */ /* 0x000fea0003800000 */
[----:B------:R-:W-:Y:S01]  /*11680*/  IMAD.MOV.U32 R6, RZ, RZ, R0 ;  /* 0x000000ffff067224 */ /* 0x000fe200078e0000 */
[----:B------:R-:W-:Y:S06]  /*11690*/  @!P0 BRA `(.L_x_3829) ;  /* 0x0000000000488947 */ /* 0x000fec0003800000 */
[----:B------:R-:W1:Y:S01]  /*116a0*/  LDC R11, c[0x0][0x41c] ;  /* 0x00010700ff0b7b82 */ /* 0x000e620000000800 */
[----:B------:R-:W-:Y:S01]  /*116b0*/  IMAD.MOV.U32 R10, RZ, RZ, R5 ;  /* 0x000000ffff0a7224 */ /* 0x000fe200078e0005 */
[----:B------:R-:W-:Y:S02]  /*116c0*/  ULDC.64 UR4, c[0x0][0x408] ;  /* 0x0001020000047ab9 */ /* 0x000fe40000000a00 */
        /* <DEDUP_REMOVED lines=13> */
[----:B------:R-:W-:-:S04]  /*117a0*/  IMAD.MOV R10, RZ, RZ, -R10 ;  /* 0x000000ffff0a7224 */ /* 0x000fc800078e0a0a */
[----:B------:R-:W-:-:S07]  /*117b0*/  IMAD R5, R11, R10, R5 ;  /* 0x0000000a0b057224 */ /* 0x000fce00078e0205 */
.L_x_3829:
[----:B------:R-:W2:Y:S01]  /*117c0*/  S2R R7, SR_TID.X ;  /* 0x0000000000077919 */ /* 0x000ea20000002100 */
[----:B-1----:R-:W-:Y:S02]  /*117d0*/  LEA R8, R16, UR38, 0x3 ;  /* 0x0000002610087c11 */ /* 0x002fe4000f8e18ff */
[----:B--2---:R-:W-:Y:S02]  /*117e0*/  LOP3.LUT R9, R7, 0x7f, RZ, 0xc0, !PT ;  /* 0x0000007f07097812 */ /* 0x004fe400078ec0ff */
[----:B------:R-:W-:Y:S02]  /*117f0*/  SHF.L.U32 R7, R17, 0x1f, RZ ;  /* 0x0000001f11077819 */ /* 0x000fe400000006ff */
[----:B------:R-:W-:Y:S02]  /*11800*/  ISETP.NE.AND P3, PT, R9, RZ, PT ;  /* 0x000000ff0900720c */ /* 0x000fe40003f65270 */
[----:B------:R-:W1:Y:S02]  /*11810*/  SYNCS.PHASECHK.TRANS64.TRYWAIT P2, [R8+URZ+0x30840], R7 ;  /* 0x03084007080075a7 */ /* 0x000e64000804017f */
[----:B-1----:R-:W-:Y:S09]  /*11820*/  @!P2 BRA `(.L_x_3830) ;  /* 0x000000280004a947 */ /* 0x002ff20003800000 */
.L_x_3881:
        /* <DEDUP_REMOVED lines=8> */
.L_x_3831:
        /* <DEDUP_REMOVED lines=27> */
.L_x_3828:
        /* <DEDUP_REMOVED lines=13> */
[----:B------:R-:W-:Y:S01]  /*11b30*/  UIADD3 UR16, UR38, 0x1a400, URZ ;  /* 0x0001a40026107890 */ /* 0x000fe2000fffe03f */
[----:B------:R-:W-:Y:S01]  /*11b40*/  UMOV UR11, UR41 ;  /* 0x00000029000b7c82 */ /* 0x000fe20008000000 */
[----:B------:R1:W-:Y:S01]  /*11b50*/  @P2 SYNCS.ARRIVE.TRANS64 RZ, [UR38+0x30800], R7 ;  /* 0x03080007ffff29a7 */ /* 0x0003e20008000026 */
[----:B------:R-:W-:Y:S01]  /*11b60*/  UMOV UR12, UR42 ;  /* 0x0000002a000c7c82 */ /* 0x000fe20008000000 */
[----:B------:R-:W-:Y:S01]  /*11b70*/  UMOV UR13, UR43 ;  /* 0x0000002b000d7c82 */ /* 0x000fe20008000000 */
[----:B------:R-:W-:Y:S01]  /*11b80*/  UMOV UR6, 0x0 ;  /* 0x0000000000067882 */ /* 0x000fe20000000000 */
[----:B------:R-:W-:Y:S01]  /*11b90*/  UMOV UR7, 0x12f00000 ;  /* 0x12f0000000077882 */ /* 0x000fe20000000000 */
[----:B------:R-:W-:Y:S01]  /*11ba0*/  UMOV UR10, URZ ;  /* 0x0000003f000a7c82 */ /* 0x000fe20008000000 */
[----:B------:R-:W-:Y:S01]  /*11bb0*/  UMOV UR27, UR41 ;  /* 0x00000029001b7c82 */ /* 0x000fe20008000000 */
[----:B------:R-:W-:Y:S01]  /*11bc0*/  UMOV UR28, UR42 ;  /* 0x0000002a001c7c82 */ /* 0x000fe20008000000 */
[----:B-1----:R-:W-:Y:S01]  /*11bd0*/  IMAD.U32 R7, RZ, RZ, UR14 ;  /* 0x0000000eff077e24 */ /* 0x002fe2000f8e00ff */
[----:B------:R-:W-:Y:S01]  /*11be0*/  UMOV UR29, UR43 ;  /* 0x0000002b001d7c82 */ /* 0x000fe20008000000 */
[----:B------:R-:W-:Y:S01]  /*11bf0*/  UMOV UR26, 0x40 ;  /* 0x00000040001a7882 */ /* 0x000fe20000000000 */
[----:B------:R-:W-:Y:S01]  /*11c00*/  UMOV UR25, UR9 ;  /* 0x0000000900197c82 */ /* 0x000fe20008000000 */
[----:B------:R-:W-:Y:S01]  /*11c10*/  UMOV UR19, UR41 ;  /* 0x0000002900137c82 */ /* 0x000fe20008000000 */
[----:B------:R-:W-:Y:S01]  /*11c20*/  SHF.L.U32 R7, R7, 0x1f, RZ ;  /* 0x0000001f07077819 */ /* 0x000fe200000006ff */
        /* <DEDUP_REMOVED lines=9> */
.L_x_3882:
        /* <DEDUP_REMOVED lines=10> */
[----:B------:R-:W-:Y:S01]  /*11d60*/  ISETP.NE.U32.AND P2, PT, R7, 0x1, PT ;  /* 0x000000010700780c */ /* 0x000fe20003f45070 */
[----:B------:R-:W-:-:S12]  /*11d70*/  IMAD.U32 R7, RZ, RZ, UR4 ;  /* 0x00000004ff077e24 */ /* 0x000fd8000f8e00ff */
        /* <DEDUP_REMOVED lines=27> */
.L_x_3837:
[----:B-1----:R-:W1:Y:S01]  /*11f30*/  S2R R2, SR_TID.X ;  /* 0x0000000000027919 */ /* 0x002e620000002100 */
[----:B------:R-:W-:Y:S02]  /*11f40*/  LEA R3, R10, UR38, 0x3 ;  /* 0x000000260a037c11 */ /* 0x000fe4000f8e18ff */
[----:B-1----:R-:W-:Y:S02]  /*11f50*/  LOP3.LUT R9, R2, 0x7f, RZ, 0xc0, !PT ;  /* 0x0000007f02097812 */ /* 0x002fe400078ec0ff */
[----:B------:R-:W-:Y:S02]  /*11f60*/  SHF.L.U32 R2, R12, 0x1f, RZ ;  /* 0x0000001f0c027819 */ /* 0x000fe400000006ff */
[----:B------:R-:W-:Y:S02]  /*11f70*/  ISETP.NE.AND P2, PT, R9, RZ, PT ;  /* 0x000000ff0900720c */ /* 0x000fe40003f45270 */
[----:B------:R-:W1:Y:S02]  /*11f80*/  SYNCS.PHASECHK.TRANS64.TRYWAIT P3, [R3+URZ+0x30840], R2 ;  /* 0x03084002030075a7 */ /* 0x000e64000806017f */
[----:B-1----:R-:W-:Y:S09]  /*11f90*/  @!P3 BRA `(.L_x_3838) ;  /* 0x000000200054b947 */ /* 0x002ff20003800000 */
.L_x_3883:
        /* <DEDUP_REMOVED lines=8> */
.L_x_3839:
[----:B------:R-:W-:Y:S01]  /*12020*/  R2UR UR8, R10 ;  /* 0x000000000a0872ca */ /* 0x000fe200000e0000 */
[----:B------:R-:W-:Y:S01]  /*12030*/  UIADD3 UR4, UP0, UR44, 0x370, URZ ;  /* 0x000003702c047890 */ /* 0x000fe2000ff1e03f */
[----:B------:R-:W-:Y:S01]  /*12040*/  R2UR UR9, R3 ;  /* 0x00000000030972ca */ /* 0x000fe200000e0000 */
[----:B------:R-:W-:Y:S01]  /*12050*/  UIADD3 UR19, UR38, 0x30800, URZ ;  /* 0x0003080026137890 */ /* 0x000fe2000fffe03f */
[----:B------:R-:W-:Y:S01]  /*12060*/  R2UR UR11, R7 ;  /* 0x00000000070b72ca */ /* 0x000fe200000e0000 */
[----:B------:R-:W-:Y:S01]  /*12070*/  UIADD3.X UR5, URZ, UR45, URZ, UP0, !UPT ;  /* 0x0000002d3f057290 */ /* 0x000fe200087fe43f */
[----:B------:R-:W-:Y:S01]  /*12080*/  R2UR UR12, R4 ;  /* 0x00000000040c72ca */ /* 0x000fe200000e0000 */
[----:B------:R-:W-:Y:S01]  /*12090*/  UMOV UR10, URZ ;  /* 0x0000003f000a7c82 */ /* 0x000fe20008000000 */
[----:B-----5:R-:W-:Y:S01]  /*120a0*/  R2UR UR13, R8 ;  /* 0x00000000080d72ca */ /* 0x020fe200000e0000 */
[----:B------:R-:W-:Y:S01]  /*120b0*/  UMOV UR6, 0x0 ;  /* 0x0000000000067882 */ /* 0x000fe20000000000 */
[----:B------:R-:W-:Y:S01]  /*120c0*/  UMOV UR7, 0x14f00000 ;  /* 0x14f0000000077882 */ /* 0x000fe20000000000 */
[----:B------:R-:W-:Y:S01]  /*120d0*/  UMOV UR17, 0x40 ;  /* 0x0000004000117882 */ /* 0x000fe20000000000 */
[----:B------:R-:W-:Y:S01]  /*120e0*/  UMOV UR18, 0x80 ;  /* 0x0000008000127882 */ /* 0x000fe20000000000 */
[----:B------:R-:W-:Y:S01]  /*120f0*/  UIMAD UR8, UR8, 0x9000, UR38 ;  /* 0x00009000080878a4 */ /* 0x000fe2000f8e0226 */
[----:B-1----:R-:W-:Y:S01]  /*12100*/  SHF.L.U32 R3, R17, 0x1f, RZ ;  /* 0x0000001f11037819 */ /* 0x002fe200000006ff */
[----:B------:R-:W-:Y:S01]  /*12110*/  UIADD3 UR9, UR9, 0x30830, URZ ;  /* 0x0003083009097890 */ /* 0x000fe2000fffe03f */
[----:B------:R-:W-:Y:S01]  /*12120*/  LEA R2, R16, UR19, 0x3 ;  /* 0x0000001310027c11 */ /* 0x000fe2000f8e18ff */
[----:B------:R-:W-:-:S02]  /*12130*/  UIMAD UR11, UR11, 0x60, URZ ;  /* 0x000000600b0b78a4 */ /* 0x000fc4000f8e023f */
        /* <DEDUP_REMOVED lines=13> */
.L_x_3884:
        /* <DEDUP_REMOVED lines=9> */
.L_x_3841:
        /* <DEDUP_REMOVED lines=10> */
[----:B------:R-:W-:-:S02]  /*12340*/  IMAD.MOV.U32 R6, RZ, RZ, R8 ;  /* 0x000000ffff067224 */ /* 0x000fc400078e0008 */
[----:B------:R-:W-:Y:S01]  /*12350*/  IMAD.MOV.U32 R5, RZ, RZ, R7 ;  /* 0x000000ffff057224 */ /* 0x000fe200078e0007 */
[----:B------:R-:W-:Y:S02]  /*12360*/  UIMAD UR15, UR9, 0x9000, UR38 ;  /* 0x00009000090f78a4 */ /* 0x000fe4000f8e0226 */
[----:B------:R-:W-:Y:S02]  /*12370*/  ULEA UR9, UR9, UR38, 0x3 ;  /* 0x0000002609097291 */ /* 0x000fe4000f8e183f */
[----:B------:R-:W-:Y:S02]  /*12380*/  UIMAD UR11, UR11, 0x60, URZ ;  /* 0x000000600b0b78a4 */ /* 0x000fe4000f8e023f */
[----:B------:R-:W-:Y:S02]  /*12390*/  UIADD3 UR8, UR15, 0x400, URZ ;  /* 0x000004000f087890 */ /* 0x000fe4000fffe03f */
[----:B------:R-:W-:Y:S02]  /*123a0*/  UIADD3 UR9, UR9, 0x30850, URZ ;  /* 0x0003085009097890 */ /* 0x000fe4000fffe03f */
[----:B------:R-:W-:-:S02]  /*123b0*/  UIADD3 UR14, UR15, 0x3400, URZ ;  /* 0x000034000f0e7890 */ /* 0x000fc4000fffe03f */
        /* <DEDUP_REMOVED lines=10> */
.L_x_3836:
[----:B------:R-:W-:Y:S05]  /*12460*/  BSYNC B0 ;  /* 0x0000000000007941 */ /* 0x000fea0003800000 */
.L_x_3835:
[----:B------:R-:W-:Y:S01]  /*12470*/  UIADD3 UR4, UR46, -0x3, URZ ;  /* 0xfffffffd2e047890 */ /* 0x000fe2000fffe03f */
[----:B------:R-:W-:Y:S02]  /*12480*/  IMAD.MOV.U32 R16, RZ, RZ, R10 ;  /* 0x000000ffff107224 */ /* 0x000fe400078e000a */
[----:B------:R-:W-:-:S03]  /*12490*/  IMAD.MOV.U32 R17, RZ, RZ, R12 ;  /* 0x000000ffff117224 */ /* 0x000fc600078e000c */
[----:B------:R-:W-:-:S07]  /*124a0*/  IMAD.U32 R7, RZ, RZ, UR4 ;  /* 0x00000004ff077e24 */ /* 0x000fce000f8e00ff */
.L_x_3834:
[----:B------:R-:W-:Y:S01]  /*124b0*/  ULOP3.LUT UR4, URZ, UR46, URZ, 0x33, !UPT ;  /* 0x0000002e3f047292 */ /* 0x000fe2000f8e333f */
[----:B------:R-:W-:Y:S01]  /*124c0*/  VIADD R11, R11, 0xfffffffe ;  /* 0xfffffffe0b0b7836 */ /* 0x000fe20000000000 */
[----:B------:R-:W-:Y:S04]  /*124d0*/  BSSY B0, `(.L_x_3833) ;  /* 0x00000e4000007945 */ /* 0x000fe80003800000 */
[----:B------:R-:W-:-:S13]  /*124e0*/  ISETP.NE.AND P2, PT, R11, UR4, PT ;  /* 0x000000040b007c0c */ /* 0x000fda000bf45270 */
[----:B------:R-:W-:Y:S05]  /*124f0*/  @!P2 BRA `(.L_x_3842) ;  /* 0x0000000c0084a947 */ /* 0x000fea0003800000 */
[----:B------:R-:W-:-:S07]  /*12500*/  IMAD.MOV.U32 R8, RZ, RZ, R6 ;  /* 0x000000ffff087224 */ /* 0x000fce00078e0006 */
.L_x_3857:
[----:B------:R-:W-:Y:S01]  /*12510*/  VIADD R10, R16, 0x1 ;  /* 0x00000001100a7836 */ /* 0x000fe20000000000 */
        /* <DEDUP_REMOVED lines=21> */
[----:B------:R-:W-:-:S04]  /*12670*/  IMAD.WIDE.U32 R2, R0, UR36, R2 ;  /* 0x0000002400027c25 */ /* 0x000fc8000f8e0002 */
[----:B------:R-:W-:Y:S01]  /*12680*/  IMAD.IADD R13, R13, 0x1, R3 ;  /* 0x000000010d0d7824 */ /* 0x000fe200078e0203 */
[----:B-1----:R-:W-:-:S04]  /*12690*/  LEA R8, P2, R2, R8, 0x2 ;  /* 0x0000000802087211 */ /* 0x002fc800078410ff */
[----:B------:R-:W-:-:S05]  /*126a0*/  LEA.HI.X R9, R2, R9, R13, 0x2, P2 ;  /* 0x0000000902097211 */ /* 0x000fca00010f140d */
[----:B------:R1:W5:Y:S04]  /*126b0*/  LDG.E R8, desc[UR60][R8.64] ;  /* 0x0000003c08087981 */ /* 0x000368000c1e1900 */
.L_x_3845:
[----:B------:R-:W1:Y:S01]  /*126c0*/  S2R R2, SR_TID.X ;  /* 0x0000000000027919 */ /* 0x000e620000002100 */
[----:B------:R-:W-:Y:S02]  /*126d0*/  LEA R3, R10, UR38, 0x3 ;  /* 0x000000260a037c11 */ /* 0x000fe4000f8e18ff */
[----:B-1----:R-:W-:Y:S02]  /*126e0*/  LOP3.LUT R9, R2, 0x7f, RZ, 0xc0, !PT ;  /* 0x0000007f02097812 */ /* 0x002fe400078ec0ff */
[----:B------:R-:W-:Y:S02]  /*126f0*/  SHF.L.U32 R2, R11, 0x1f, RZ ;  /* 0x0000001f0b027819 */ /* 0x000fe400000006ff */
[----:B------:R-:W-:Y:S02]  /*12700*/  ISETP.NE.AND P2, PT, R9, RZ, PT ;  /* 0x000000ff0900720c */ /* 0x000fe40003f45270 */
[----:B------:R-:W1:Y:S02]  /*12710*/  SYNCS.PHASECHK.TRANS64.TRYWAIT P3, [R3+URZ+0x30840], R2 ;  /* 0x03084002030075a7 */ /* 0x000e64000806017f */
[----:B-1----:R-:W-:Y:S09]  /*12720*/  @!P3 BRA `(.L_x_3846) ;  /* 0x000000180098b947 */ /* 0x002ff20003800000 */
.L_x_3885:
        /* <DEDUP_REMOVED lines=8> */
.L_x_3847:
        /* <DEDUP_REMOVED lines=14> */
[----:B------:R-:W-:Y:S01]  /*12890*/  SHF.L.U32 R17, R17, 0x1f, RZ ;  /* 0x0000001f11117819 */ /* 0x000fe200000006ff */
[----:B------:R-:W-:Y:S01]  /*128a0*/  UIADD3 UR9, UR9, 0x30830, URZ ;  /* 0x0003083009097890 */ /* 0x000fe2000fffe03f */
[----:B-1----:R-:W-:Y:S01]  /*128b0*/  LEA R2, R16, UR19, 0x3 ;  /* 0x0000001310027c11 */ /* 0x002fe2000f8e18ff */
        /* <DEDUP_REMOVED lines=14> */
.L_x_3886:
        /* <DEDUP_REMOVED lines=8> */
.L_x_3849:
        /* <DEDUP_REMOVED lines=12> */
[----:B------:R-:W-:Y:S01]  /*12ae0*/  UIMAD UR8, UR8, 0x9000, UR38 ;  /* 0x00009000080878a4 */ /* 0x000fe2000f8e0226 */
[----:B------:R-:W-:Y:S01]  /*12af0*/  IMAD.MOV.U32 R6, RZ, RZ, R8 ;  /* 0x000000ffff067224 */ /* 0x000fe200078e0008 */
[----:B------:R-:W-:Y:S02]  /*12b00*/  UIMAD UR11, UR11, 0x60, URZ ;  /* 0x000000600b0b78a4 */ /* 0x000fe4000f8e023f */
[----:B------:R-:W-:Y:S02]  /*12b10*/  UIADD3 UR9, UR9, 0x50, URZ ;  /* 0x0000005009097890 */ /* 0x000fe4000fffe03f */
        /* <DEDUP_REMOVED lines=13> */
.L_x_3844:
[----:B------:R-:W-:Y:S05]  /*12bf0*/  BSYNC B1 ;  /* 0x0000000000017941 */ /* 0x000fea0003800000 */
.L_x_3843:
[----:B------:R-:W-:Y:S01]  /*12c00*/  VIADD R16, R10, 0x1 ;  /* 0x000000010a107836 */ /* 0x000fe20000000000 */
[----:B------:R-:W-:Y:S01]  /*12c10*/  BSSY B1, `(.L_x_3850) ;  /* 0x000006c000017945 */ /* 0x000fe20003800000 */
[----:B------:R-:W-:-:S03]  /*12c20*/  VIADD R12, R7, 0xffffffff ;  /* 0xffffffff070c7836 */ /* 0x000fc60000000000 */
[----:B------:R-:W-:-:S04]  /*12c30*/  ISETP.NE.AND P2, PT, R16, 0x2, PT ;  /* 0x000000021000780c */ /* 0x000fc80003f45270 */
[----:B-1----:R-:W-:Y:S02]  /*12c40*/  SEL R2, RZ, 0x1, P2 ;  /* 0x00000001ff027807 */ /* 0x002fe40001000000 */
[----:B------:R-:W-:Y:S02]  /*12c50*/  SEL R16, R16, RZ, P2 ;  /* 0x000000ff10107207 */ /* 0x000fe40001000000 */
[----:B------:R-:W-:Y:S01]  /*12c60*/  LOP3.LUT R17, R11, R2, RZ, 0x3c, !PT ;  /* 0x000000020b117212 */ /* 0x000fe200078e3cff */
[----:B------:R-:W-:Y:S06]  /*12c70*/  @!P6 BRA `(.L_x_3851) ;  /* 0x000000040094e947 */ /* 0x000fec0003800000 */
[----:B------:R-:W-:Y:S01]  /*12c80*/  IMAD.MOV.U32 R13, RZ, RZ, R12 ;  /* 0x000000ffff0d7224 */ /* 0x000fe200078e000c */
[----:B------:R-:W-:Y:S06]  /*12c90*/  @!P0 BRA `(.L_x_3852) ;  /* 0x0000000000448947 */ /* 0x000fec0003800000 */
[----:B------:R-:W1:Y:S02]  /*12ca0*/  LDC R8, c[0x0][0x41c] ;  /* 0x00010700ff087b82 */ /* 0x000e640000000800 */
        /* <DEDUP_REMOVED lines=16> */
.L_x_3852:
[----:B------:R-:W-:Y:S02]  /*12db0*/  LEA R2, R16, UR38, 0x3 ;  /* 0x0000002610027c11 */ /* 0x000fe4000f8e18ff */
[----:B------:R-:W-:-:S04]  /*12dc0*/  SHF.L.U32 R3, R17, 0x1f, RZ ;  /* 0x0000001f11037819 */ /* 0x000fc800000006ff */
[----:B------:R-:W2:Y:S02]  /*12dd0*/  SYNCS.PHASECHK.TRANS64.TRYWAIT P2, [R2+URZ+0x30840], R3 ;  /* 0x03084003020075a7 */ /* 0x000ea4000804017f */
[----:B--2---:R-:W-:Y:S05]  /*12de0*/  @!P2 BRA `(.L_x_3853) ;  /* 0x000000140010a947 */ /* 0x004fea0003800000 */
.L_x_3887:
        /* <DEDUP_REMOVED lines=11> */
.L_x_3854:
        /* <DEDUP_REMOVED lines=14> */
[----:B--2---:R-:W-:Y:S01]  /*12f80*/  LEA R2, R10, UR19, 0x3 ;  /* 0x000000130a027c11 */ /* 0x004fe2000f8e18ff */
[----:B------:R-:W-:-:S02]  /*12f90*/  ULEA UR9, UR9, UR19, 0x3 ;  /* 0x0000001309097291 */ /* 0x000fc4000f8e183f */
[----:B------:R-:W-:Y:S02]  /*12fa0*/  UIMAD UR11, UR11, 0x60, URZ ;  /* 0x000000600b0b78a4 */ /* 0x000fe4000f8e023f */
[----:B------:R-:W-:Y:S02]  /*12fb0*/  UIADD3 UR14, UR8, 0x1e400, URZ ;  /* 0x0001e400080e7890 */ /* 0x000fe4000fffe03f */
        /* <DEDUP_REMOVED lines=13> */
.L_x_3888:
        /* <DEDUP_REMOVED lines=8> */
.L_x_3856:
        /* <DEDUP_REMOVED lines=28> */
.L_x_3851:
[----:B------:R-:W-:Y:S05]  /*132d0*/  BSYNC B1 ;  /* 0x0000000000017941 */ /* 0x000fea0003800000 */
.L_x_3850:
[----:B------:R-:W-:Y:S01]  /*132e0*/  ISETP.GT.AND P2, PT, R12, UR39, PT ;  /* 0x000000270c007c0c */ /* 0x000fe2000bf44270 */
[----:B------:R-:W-:-:S12]  /*132f0*/  VIADD R7, R7, 0xfffffffe ;  /* 0xfffffffe07077836 */ /* 0x000fd80000000000 */
[----:B------:R-:W-:Y:S05]  /*13300*/  @P2 BRA `(.L_x_3857) ;  /* 0xfffffff000802947 */ /* 0x000fea000383ffff */
.L_x_3842:
[----:B------:R-:W-:Y:S05]  /*13310*/  BSYNC B0 ;  /* 0x0000000000007941 */ /* 0x000fea0003800000 */
.L_x_3833:
[----:B------:R-:W-:Y:S04]  /*13320*/  BSSY B0, `(.L_x_3858) ;  /* 0x000000e000007945 */ /* 0x000fe80003800000 */
[----:B------:R-:W-:Y:S05]  /*13330*/  @P1 BRA `(.L_x_3859) ;  /* 0x0000000000301947 */ /* 0x000fea0003800000 */
[----:B-1----:R-:W1:Y:S01]  /*13340*/  S2R R7, SR_LANEID ;  /* 0x0000000000077919 */ /* 0x002e620000000000 */
        /* <DEDUP_REMOVED lines=11> */
.L_x_3859:
[----:B------:R-:W-:Y:S05]  /*13400*/  BSYNC B0 ;  /* 0x0000000000007941 */ /* 0x000fea0003800000 */
.L_x_3858:
        /* <DEDUP_REMOVED lines=9> */
.L_x_3889:
        /* <DEDUP_REMOVED lines=8> */
.L_x_3863:
        /* <DEDUP_REMOVED lines=27> */
.L_x_3861:
[----:B------:R-:W-:Y:S05]  /*136d0*/  BSYNC B0 ;  /* 0x0000000000007941 */ /* 0x000fea0003800000 */
.L_x_3860:
[----:B------:R-:W-:Y:S02]  /*136e0*/  VIADD R16, R16, 0x1 ;  /* 0x0000000110107836 */ /* 0x000fe40000000000 */
[----:B------:R-:W-:-:S03]  /*136f0*/  IMAD.MOV.U32 R13, RZ, RZ, R19 ;  /* 0x000000ffff0d7224 */ /* 0x000fc600078e0013 */
[----:B------:R-:W-:-:S04]  /*13700*/  ISETP.NE.AND P0, PT, R16, 0x2, PT ;  /* 0x000000021000780c */ /* 0x000fc80003f05270 */
[----:B-1----:R-:W-:Y:S02]  /*13710*/  SEL R0, RZ, 0x1, P0 ;  /* 0x00000001ff007807 */ /* 0x002fe40000000000 */
[----:B------:R-:W-:Y:S02]  /*13720*/  SEL R16, R16, RZ, P0 ;  /* 0x000000ff10107207 */ /* 0x000fe40000000000 */
[----:B------:R-:W-:-:S07]  /*13730*/  LOP3.LUT R17, R17, R0, RZ, 0x3c, !PT ;  /* 0x0000000011117212 */ /* 0x000fce00078e3cff */
.L_x_3822:
[----:B------:R-:W-:Y:S05]  /*13740*/  BSYNC B6 ;  /* 0x0000000000067941 */ /* 0x000fea0003800000 */
.L_x_3820:
[----:B------:R-:W-:-:S03]  /*13750*/  UMOV UR4, 0xffffffff ;  /* 0xffffffff00047882 */ /* 0x000fc60000000000 */
[----:B------:R-:W-:Y:S05]  /*13760*/  BRA.DIV UR4, `(.L_x_3864) ;  /* 0x0000000a04ec7947 */ /* 0x000fea000b800000 */
[----:B------:R1:W2:Y:S02]  /*13770*/  SHFL.IDX PT, R14, R13, RZ, 0x1f ;  /* 0x00001fff0d0e7589 */ /* 0x0002a400000e0000 */
.L_x_3892:
        /* <DEDUP_REMOVED lines=14> */
.L_x_3811:
        /* <DEDUP_REMOVED lines=11> */
.L_x_3893:
        /* <DEDUP_REMOVED lines=16> */
.L_x_3869:
[----:B------:R-:W-:Y:S01]  /*13a10*/  VIADD R3, R7, 0x30840 ;  /* 0x0003084007037836 */ /* 0x000fe20000000000 */
[----:B------:R-:W-:Y:S01]  /*13a20*/  SHF.L.U32 R4, R17, 0x1f, RZ ;  /* 0x0000001f11047819 */ /* 0x000fe200000006ff */
[C---:B------:R-:W-:Y:S02]  /*13a30*/  VIADD R0, R16.reuse, 0x1 ;  /* 0x0000000110007836 */ /* 0x040fe40000000000 */
[----:B------:R-:W-:-:S03]  /*13a40*/  IMAD R5, R16, 0x8, R3 ;  /* 0x0000000810057824 */ /* 0x000fc600078e0203 */
[----:B------:R-:W-:Y:S01]  /*13a50*/  ISETP.NE.AND P1, PT, R0, 0x2, PT ;  /* 0x000000020000780c */ /* 0x000fe20003f25270 */
[----:B------:R-:W2:Y:S03]  /*13a60*/  SYNCS.PHASECHK.TRANS64.TRYWAIT P0, [R5+URZ], R4 ;  /* 0x00000004050075a7 */ /* 0x000ea6000800017f */
[----:B------:R-:W-:-:S04]  /*13a70*/  SEL R2, RZ, 0x1, P1 ;  /* 0x00000001ff027807 */ /* 0x000fc80000800000 */
[----:B------:R-:W-:Y:S02]  /*13a80*/  LOP3.LUT R17, R17, R2, RZ, 0x3c, !PT ;  /* 0x0000000211117212 */ /* 0x000fe400078e3cff */
[----:B------:R-:W-:Y:S02]  /*13a90*/  SEL R2, R0, RZ, P1 ;  /* 0x000000ff00027207 */ /* 0x000fe40000800000 */
[----:B------:R-:W-:-:S03]  /*13aa0*/  SHF.L.U32 R0, R17, 0x1f, RZ ;  /* 0x0000001f11007819 */ /* 0x000fc600000006ff */
[----:B------:R-:W-:Y:S01]  /*13ab0*/  IMAD R3, R2, 0x8, R3 ;  /* 0x0000000802037824 */ /* 0x000fe200078e0203 */
[----:B--2---:R-:W-:Y:S06]  /*13ac0*/  @!P0 BRA `(.L_x_3870) ;  /* 0x00000008004c8947 */ /* 0x004fec0003800000 */
.L_x_3894:
[----:B------:R-:W3:Y:S02]  /*13ad0*/  SYNCS.PHASECHK.TRANS64.TRYWAIT P0, [R3+URZ], R0 ;  /* 0x00000000030075a7 */ /* 0x000ee4000800017f */
[----:B---3--:R-:W-:Y:S05]  /*13ae0*/  @!P0 BRA `(.L_x_3871) ;  /* 0x0000000800588947 */ /* 0x008fea0003800000 */
.L_x_3895:
[----:B------:R-:W-:Y:S05]  /*13af0*/  @!P2 BRA `(.L_x_3872) ;  /* 0x000000000004a947 */ /* 0x000fea0003800000 */
[----:B------:R-:W-:Y:S01]  /*13b00*/  BPT.TRAP 0x1 ;  /* 0x000000040000795c */ /* 0x000fe20000300000 */
.L_x_3872:
[----:B---3--:R-:W-:-:S04]  /*13b10*/  VIADD R3, R7, 0x30860 ;  /* 0x0003086007037836 */ /* 0x008fc80000000000 */
[----:B--2---:R-:W-:-:S04]  /*13b20*/  IMAD R5, R16, 0x8, R3 ;  /* 0x0000000810057824 */ /* 0x004fc800078e0203 */
[----:B------:R-:W2:Y:S02]  /*13b30*/  SYNCS.PHASECHK.TRANS64.TRYWAIT P0, [R5+URZ], R4 ;  /* 0x00000004050075a7 */ /* 0x000ea4000800017f */
[----:B--2---:R-:W-:Y:S05]  /*13b40*/  @!P0 BRA `(.L_x_3873) ;  /* 0x0000000800548947 */ /* 0x004fea0003800000 */
.L_x_3896:
[----:B------:R-:W-:-:S07]  /*13b50*/  IMAD R3, R2, 0x8, R3 ;  /* 0x0000000802037824 */ /* 0x000fce00078e0203 */
.L_x_3874:
[----:B---3--:R3:W4:Y:S02]  /*13b60*/  SYNCS.PHASECHK.TRANS64.TRYWAIT P0, [R3+URZ], R0 ;  /* 0x00000000030075a7 */ /* 0x008724000800017f */
[----:B----4-:R-:W-:Y:S05]  /*13b70*/  @!P0 NANOSLEEP.SYNCS 0x989680 ;  /* 0x009896800000895d */ /* 0x010fea0003900000 */
[----:B------:R-:W4:Y:S02]  /*13b80*/  @!P0 SYNCS.PHASECHK.TRANS64 P0, [R3+URZ], R0 ;  /* 0x00000000030085a7 */ /* 0x000f24000800007f */
[----:B----4-:R-:W-:Y:S05]  /*13b90*/  @!P0 BRA `(.L_x_3874) ;  /* 0xfffffffc00f08947 */ /* 0x010fea000383ffff */
.L_x_3868:
[----:B------:R-:W-:Y:S05]  /*13ba0*/  BSYNC B0 ;  /* 0x0000000000007941 */ /* 0x000fea0003800000 */
.L_x_3867:
[----:B------:R-:W-:Y:S05]  /*13bb0*/  EXIT ;  /* 0x000000000000794d */ /* 0x000fea0003800000 */
.L_x_3728:
[----:B-1----:R-:W-:-:S04]  /*13bc0*/  IMAD.U32 R3, RZ, RZ, UR37 ;  /* 0x00000025ff037e24 */ /* 0x002fc8000f8e00ff */
[----:B------:R1:W2:Y:S03]  /*13bd0*/  SYNCS.PHASECHK.TRANS64.TRYWAIT P1, [R3+URZ+0x30800], R0 ;  /* 0x03080000030075a7 */ /* 0x0002a6000802017f */
[----:B--2---:R-:W-:Y:S05]  /*13be0*/  @!P1 NANOSLEEP.SYNCS 0x989680 ;  /* 0x009896800000995d */ /* 0x004fea0003900000 */
[----:B------:R-:W2:Y:S02]  /*13bf0*/  @!P1 SYNCS.PHASECHK.TRANS64 P1, [R3+URZ+0x30800], R0 ;  /* 0x03080000030095a7 */ /* 0x000ea4000802007f */
[----:B--2---:R-:W-:Y:S05]  /*13c00*/  @!P1 BRA `(.L_x_3728) ;  /* 0xfffffffc00ec9947 */ /* 0x004fea000383ffff */
[----:B------:R-:W-:Y:S05]  /*13c10*/  BRA `(.L_x_3875) ;  /* 0xfffffedc00b87947 */ /* 0x000fea000383ffff */
.L_x_3732:
[----:B--2---:R2:W3:Y:S02]  /*13c20*/  SYNCS.PHASECHK.TRANS64.TRYWAIT P1, [R5+URZ+0x30830], R0 ;  /* 0x03083000050075a7 */ /* 0x0044e4000802017f */
[----:B---3--:R-:W-:Y:S05]  /*13c30*/  @!P1 NANOSLEEP.SYNCS 0x989680 ;  /* 0x009896800000995d */ /* 0x008fea0003900000 */
[----:B------:R-:W3:Y:S02]  /*13c40*/  @!P1 SYNCS.PHASECHK.TRANS64 P1, [R5+URZ+0x30830], R0 ;  /* 0x03083000050095a7 */ /* 0x000ee4000802007f */
[----:B---3--:R-:W-:Y:S05]  /*13c50*/  @!P1 BRA `(.L_x_3732) ;  /* 0xfffffffc00f09947 */ /* 0x008fea000383ffff */
[----:B------:R-:W-:Y:S05]  /*13c60*/  BRA `(.L_x_3731) ;  /* 0xfffffedc00e47947 */ /* 0x000fea000383ffff */
.L_x_3748:
[----:B--2---:R-:W-:-:S04]  /*13c70*/  IMAD.U32 R21, RZ, RZ, UR7 ;  /* 0x00000007ff157e24 */ /* 0x004fc8000f8e00ff */
[----:B------:R2:W3:Y:S03]  /*13c80*/  SYNCS.PHASECHK.TRANS64.TRYWAIT P1, [R21+URZ+0x30830], R18 ;  /* 0x03083012150075a7 */ /* 0x0004e6000802017f */
[----:B---3--:R-:W-:Y:S05]  /*13c90*/  @!P1 NANOSLEEP.SYNCS 0x989680 ;  /* 0x009896800000995d */ /* 0x008fea0003900000 */
[----:B------:R-:W3:Y:S02]  /*13ca0*/  @!P1 SYNCS.PHASECHK.TRANS64 P1, [R21+URZ+0x30830], R18 ;  /* 0x03083012150095a7 */ /* 0x000ee4000802007f */
[----:B---3--:R-:W-:Y:S05]  /*13cb0*/  @!P1 BRA `(.L_x_3748) ;  /* 0xfffffffc00ec9947 */ /* 0x008fea000383ffff */
[----:B------:R-:W-:Y:S05]  /*13cc0*/  BRA `(.L_x_3747) ;  /* 0xffffff1000807947 */ /* 0x000fea000383ffff */
.L_x_3752:
[----:B--2---:R-:W-:-:S04]  /*13cd0*/  IMAD.U32 R21, RZ, RZ, UR6 ;  /* 0x00000006ff157e24 */ /* 0x004fc8000f8e00ff */
[----:B------:R2:W4:Y:S03]  /*13ce0*/  SYNCS.PHASECHK.TRANS64.TRYWAIT P1, [R21+URZ+0x30850], R0 ;  /* 0x03085000150075a7 */ /* 0x000526000802017f */
[----:B----4-:R-:W-:Y:S05]  /*13cf0*/  @!P1 NANOSLEEP.SYNCS 0x989680 ;  /* 0x009896800000995d */ /* 0x010fea0003900000 */
[----:B------:R-:W4:Y:S02]  /*13d00*/  @!P1 SYNCS.PHASECHK.TRANS64 P1, [R21+URZ+0x30850], R0 ;  /* 0x03085000150095a7 */ /* 0x000f24000802007f */
[----:B----4-:R-:W-:Y:S05]  /*13d10*/  @!P1 BRA `(.L_x_3752) ;  /* 0xfffffffc00ec9947 */ /* 0x010fea000383ffff */
[----:B------:R-:W-:Y:S05]  /*13d20*/  BRA `(.L_x_3751) ;  /* 0xffffff1c00287947 */ /* 0x000fea000383ffff */
.L_x_3769:
[----:B--2---:R-:W-:-:S04]  /*13d30*/  IMAD.U32 R4, RZ, RZ, UR6 ;  /* 0x00000006ff047e24 */ /* 0x004fc8000f8e00ff */
[----:B------:R2:W3:Y:S03]  /*13d40*/  SYNCS.PHASECHK.TRANS64.TRYWAIT P1, [R4+URZ+0x30830], R3 ;  /* 0x03083003040075a7 */ /* 0x0004e6000802017f */
[----:B---3--:R-:W-:Y:S05]  /*13d50*/  @!P1 NANOSLEEP.SYNCS 0x989680 ;  /* 0x009896800000995d */ /* 0x008fea0003900000 */
[----:B------:R-:W3:Y:S02]  /*13d60*/  @!P1 SYNCS.PHASECHK.TRANS64 P1, [R4+URZ+0x30830], R3 ;  /* 0x03083003040095a7 */ /* 0x000ee4000802007f */
[----:B---3--:R-:W-:Y:S05]  /*13d70*/  @!P1 BRA `(.L_x_3769) ;  /* 0xfffffffc00ec9947 */ /* 0x008fea000383ffff */
[----:B------:R-:W-:Y:S05]  /*13d80*/  BRA `(.L_x_3768) ;  /* 0xffffff48002c7947 */ /* 0x000fea000383ffff */
.L_x_3773:
[----:B-12---:R-:W-:-:S04]  /*13d90*/  IMAD.U32 R3, RZ, RZ, UR10 ;  /* 0x0000000aff037e24 */ /* 0x006fc8000f8e00ff */
[----:B------:R1:W2:Y:S03]  /*13da0*/  SYNCS.PHASECHK.TRANS64.TRYWAIT P1, [R3+URZ+0x30850], R0 ;  /* 0x03085000030075a7 */ /* 0x0002a6000802017f */
[----:B--2---:R-:W-:Y:S05]  /*13db0*/  @!P1 NANOSLEEP.SYNCS 0x989680 ;  /* 0x009896800000995d */ /* 0x004fea0003900000 */
[----:B------:R-:W2:Y:S02]  /*13dc0*/  @!P1 SYNCS.PHASECHK.TRANS64 P1, [R3+URZ+0x30850], R0 ;  /* 0x03085000030095a7 */ /* 0x000ea4000802007f */
[----:B--2---:R-:W-:Y:S05]  /*13dd0*/  @!P1 BRA `(.L_x_3773) ;  /* 0xfffffffc00ec9947 */ /* 0x004fea000383ffff */
[----:B------:R-:W-:Y:S05]  /*13de0*/  BRA `(.L_x_3772) ;  /* 0xffffff5000d47947 */ /* 0x000fea000383ffff */
.L_x_3779:
[----:B--2---:R-:W-:-:S04]  /*13df0*/  IMAD.U32 R4, RZ, RZ, UR6 ;  /* 0x00000006ff047e24 */ /* 0x004fc8000f8e00ff */
[----:B------:R2:W3:Y:S03]  /*13e00*/  SYNCS.PHASECHK.TRANS64.TRYWAIT P1, [R4+URZ+0x30830], R3 ;  /* 0x03083003040075a7 */ /* 0x0004e6000802017f */
[----:B---3--:R-:W-:Y:S05]  /*13e10*/  @!P1 NANOSLEEP.SYNCS 0x989680 ;  /* 0x009896800000995d */ /* 0x008fea0003900000 */
[----:B------:R-:W3:Y:S02]  /*13e20*/  @!P1 SYNCS.PHASECHK.TRANS64 P1, [R4+URZ+0x30830], R3 ;  /* 0x03083003040095a7 */ /* 0x000ee4000802007f */
[----:B---3--:R-:W-:Y:S05]  /*13e30*/  @!P1 BRA `(.L_x_3779) ;  /* 0xfffffffc00ec9947 */ /* 0x008fea000383ffff */
[----:B------:R-:W-:Y:S05]  /*13e40*/  BRA `(.L_x_3778) ;  /* 0xffffff6c00207947 */ /* 0x000fea000383ffff */
.L_x_3783:
[----:B-12---:R-:W-:-:S04]  /*13e50*/  IMAD.U32 R3, RZ, RZ, UR10 ;  /* 0x0000000aff037e24 */ /* 0x006fc8000f8e00ff */
[----:B------:R1:W2:Y:S03]  /*13e60*/  SYNCS.PHASECHK.TRANS64.TRYWAIT P1, [R3+URZ+0x30850], R0 ;  /* 0x03085000030075a7 */ /* 0x0002a6000802017f */
[----:B--2---:R-:W-:Y:S05]  /*13e70*/  @!P1 NANOSLEEP.SYNCS 0x989680 ;  /* 0x009896800000995d */ /* 0x004fea0003900000 */
[----:B------:R-:W2:Y:S02]  /*13e80*/  @!P1 SYNCS.PHASECHK.TRANS64 P1, [R3+URZ+0x30850], R0 ;  /* 0x03085000030095a7 */ /* 0x000ea4000802007f */
[----:B--2---:R-:W-:Y:S05]  /*13e90*/  @!P1 BRA `(.L_x_3783) ;  /* 0xfffffffc00ec9947 */ /* 0x004fea000383ffff */
[----:B------:R-:W-:Y:S05]  /*13ea0*/  BRA `(.L_x_3782) ;  /* 0xffffff7400c87947 */ /* 0x000fea000383ffff */
.L_x_3796:
[----:B--2---:R-:W-:-:S04]  /*13eb0*/  IMAD.U32 R5, RZ, RZ, UR5 ;  /* 0x00000005ff057e24 */ /* 0x004fc8000f8e00ff */
[----:B------:R2:W3:Y:S03]  /*13ec0*/  SYNCS.PHASECHK.TRANS64.TRYWAIT P0, [R5+URZ+0x30850], R0 ;  /* 0x03085000050075a7 */ /* 0x0004e6000800017f */
[----:B---3--:R-:W-:Y:S05]  /*13ed0*/  @!P0 NANOSLEEP.SYNCS 0x989680 ;  /* 0x009896800000895d */ /* 0x008fea0003900000 */
[----:B------:R-:W3:Y:S02]  /*13ee0*/  @!P0 SYNCS.PHASECHK.TRANS64 P0, [R5+URZ+0x30850], R0 ;  /* 0x03085000050085a7 */ /* 0x000ee4000800007f */
[----:B---3--:R-:W-:Y:S05]  /*13ef0*/  @!P0 BRA `(.L_x_3796) ;  /* 0xfffffffc00ec8947 */ /* 0x008fea000383ffff */
[----:B------:R-:W-:Y:S05]  /*13f00*/  BRA `(.L_x_3795) ;  /* 0xffffffa400987947 */ /* 0x000fea000383ffff */
.L_x_3826:
[----:B------:R-:W1:Y:S01]  /*13f10*/  S2R R18, SR_TID.X ;  /* 0x0000000000127919 */ /* 0x000e620000002100 */
[----:B------:R-:W-:Y:S02]  /*13f20*/  IMAD.MOV.U32 R12, RZ, RZ, RZ ;  /* 0x000000ffff0c7224 */ /* 0x000fe400078e00ff */
        /* <DEDUP_REMOVED lines=8> */
.L_x_3876:
[----:B------:R-:W-:Y:S05]  /*13fb0*/  BRA `(.L_x_3877) ;  /* 0xffffffd4009c7947 */ /* 0x000fea000383ffff */
.L_x_3827:
[----:B------:R-:W-:Y:S01]  /*13fc0*/  BSSY B0, `(.L_x_3878) ;  /* 0x0000006000007945 */ /* 0x000fe20003800000 */
[----:B------:R-:W-:-:S07]  /*13fd0*/  IMAD.MOV.U32 R15, RZ, RZ, -0x1 ;  /* 0xffffffffff0f7424 */ /* 0x000fce00078e00ff */
[----:B------:R-:W-:Y:S05]  /*13fe0*/  WARPSYNC.COLLECTIVE R15, `(.L_x_3879) ;  /* 0x000000000f0c7348 */ /* 0x000fea0003c00000 */
[----:B------:R-:W-:Y:S02]  /*13ff0*/  ELECT P6, UR62, PT ;  /* 0x00000000003e782f */ /* 0x000fe400038c0000 */
[----:B------:R-:W-:Y:S01]  /*14000*/  MOV R14, UR62 ;  /* 0x0000003e000e7c02 */ /* 0x000fe20008000f00 */
[----:B------:R-:W-:Y:S10]  /*14010*/  ENDCOLLECTIVE ;  /* 0x000000000000791b */ /* 0x000ff40003800000 */
.L_x_3879:
[----:B------:R-:W-:Y:S05]  /*14020*/  BSYNC B0 ;  /* 0x0000000000007941 */ /* 0x000fea0003800000 */
.L_x_3878:
[----:B------:R-:W-:Y:S05]  /*14030*/  BRA `(.L_x_3880) ;  /* 0xffffffd4008c7947 */ /* 0x000fea000383ffff */
.L_x_3830:
[----:B-1----:R1:W2:Y:S02]  /*14040*/  SYNCS.PHASECHK.TRANS64.TRYWAIT P2, [R8+URZ+0x30840], R7 ;  /* 0x03084007080075a7 */ /* 0x0022a4000804017f */
[----:B--2---:R-:W-:Y:S05]  /*14050*/  @!P2 NANOSLEEP.SYNCS 0x989680 ;  /* 0x009896800000a95d */ /* 0x004fea0003900000 */
[----:B------:R-:W2:Y:S02]  /*14060*/  @!P2 SYNCS.PHASECHK.TRANS64 P2, [R8+URZ+0x30840], R7 ;  /* 0x030840070800a5a7 */ /* 0x000ea4000804007f */
[----:B--2---:R-:W-:Y:S05]  /*14070*/  @!P2 BRA `(.L_x_3830) ;  /* 0xfffffffc00f0a947 */ /* 0x004fea000383ffff */
[----:B------:R-:W-:Y:S05]  /*14080*/  BRA `(.L_x_3881) ;  /* 0xffffffd400e87947 */ /* 0x000fea000383ffff */
.L_x_3832:
[----:B-1----:R-:W-:-:S04]  /*14090*/  IMAD.U32 R8, RZ, RZ, UR38 ;  /* 0x00000026ff087e24 */ /* 0x002fc8000f8e00ff */
[----:B------:R1:W2:Y:S03]  /*140a0*/  SYNCS.PHASECHK.TRANS64.TRYWAIT P2, [R8+URZ+0x30820], R7 ;  /* 0x03082007080075a7 */ /* 0x0002a6000804017f */
[----:B--2---:R-:W-:Y:S05]  /*140b0*/  @!P2 NANOSLEEP.SYNCS 0x989680 ;  /* 0x009896800000a95d */ /* 0x004fea0003900000 */
[----:B------:R-:W2:Y:S02]  /*140c0*/  @!P2 SYNCS.PHASECHK.TRANS64 P2, [R8+URZ+0x30820], R7 ;  /* 0x030820070800a5a7 */ /* 0x000ea4000804007f */
[----:B--2---:R-:W-:Y:S05]  /*140d0*/  @!P2 BRA `(.L_x_3832) ;  /* 0xfffffffc00eca947 */ /* 0x004fea000383ffff */
[----:B------:R-:W-:Y:S05]  /*140e0*/  BRA `(.L_x_3882) ;  /* 0xffffffd800f47947 */ /* 0x000fea000383ffff */
.L_x_3838:
[----:B-1----:R1:W2:Y:S02]  /*140f0*/  SYNCS.PHASECHK.TRANS64.TRYWAIT P3, [R3+URZ+0x30840], R2 ;  /* 0x03084002030075a7 */ /* 0x0022a4000806017f */
[----:B--2---:R-:W-:Y:S05]  /*14100*/  @!P3 NANOSLEEP.SYNCS 0x989680 ;  /* 0x009896800000b95d */ /* 0x004fea0003900000 */
[----:B------:R-:W2:Y:S02]  /*14110*/  @!P3 SYNCS.PHASECHK.TRANS64 P3, [R3+URZ+0x30840], R2 ;  /* 0x030840020300b5a7 */ /* 0x000ea4000806007f */
[----:B--2---:R-:W-:Y:S05]  /*14120*/  @!P3 BRA `(.L_x_3838) ;  /* 0xfffffffc00f0b947 */ /* 0x004fea000383ffff */
[----:B------:R-:W-:Y:S05]  /*14130*/  BRA `(.L_x_3883) ;  /* 0xffffffdc00987947 */ /* 0x000fea000383ffff */
.L_x_3840:
[----:B-1----:R1:W2:Y:S02]  /*14140*/  SYNCS.PHASECHK.TRANS64.TRYWAIT P3, [R2+URZ+0x60], R3 ;  /* 0x00006003020075a7 */ /* 0x0022a4000806017f */
[----:B--2---:R-:W-:Y:S05]  /*14150*/  @!P3 NANOSLEEP.SYNCS 0x989680 ;  /* 0x009896800000b95d */ /* 0x004fea0003900000 */
[----:B------:R-:W2:Y:S02]  /*14160*/  @!P3 SYNCS.PHASECHK.TRANS64 P3, [R2+URZ+0x60], R3 ;  /* 0x000060030200b5a7 */ /* 0x000ea4000806007f */
[----:B--2---:R-:W-:Y:S05]  /*14170*/  @!P3 BRA `(.L_x_3840) ;  /* 0xfffffffc00f0b947 */ /* 0x004fea000383ffff */
[----:B------:R-:W-:Y:S05]  /*14180*/  BRA `(.L_x_3884) ;  /* 0xffffffe000207947 */ /* 0x000fea000383ffff */
.L_x_3846:
[----:B-1----:R1:W2:Y:S02]  /*14190*/  SYNCS.PHASECHK.TRANS64.TRYWAIT P3, [R3+URZ+0x30840], R2 ;  /* 0x03084002030075a7 */ /* 0x0022a4000806017f */
[----:B--2---:R-:W-:Y:S05]  /*141a0*/  @!P3 NANOSLEEP.SYNCS 0x989680 ;  /* 0x009896800000b95d */ /* 0x004fea0003900000 */
[----:B------:R-:W2:Y:S02]  /*141b0*/  @!P3 SYNCS.PHASECHK.TRANS64 P3, [R3+URZ+0x30840], R2 ;  /* 0x030840020300b5a7 */ /* 0x000ea4000806007f */
[----:B--2---:R-:W-:Y:S05]  /*141c0*/  @!P3 BRA `(.L_x_3846) ;  /* 0xfffffffc00f0b947 */ /* 0x004fea000383ffff */
[----:B------:R-:W-:Y:S05]  /*141d0*/  BRA `(.L_x_3885) ;  /* 0xffffffe400547947 */ /* 0x000fea000383ffff */
.L_x_3848:
[----:B-1----:R1:W2:Y:S02]  /*141e0*/  SYNCS.PHASECHK.TRANS64.TRYWAIT P3, [R2+URZ+0x60], R17 ;  /* 0x00006011020075a7 */ /* 0x0022a4000806017f */
[----:B--2---:R-:W-:Y:S05]  /*141f0*/  @!P3 NANOSLEEP.SYNCS 0x989680 ;  /* 0x009896800000b95d */ /* 0x004fea0003900000 */
[----:B------:R-:W2:Y:S02]  /*14200*/  @!P3 SYNCS.PHASECHK.TRANS64 P3, [R2+URZ+0x60], R17 ;  /* 0x000060110200b5a7 */ /* 0x000ea4000806007f */
[----:B--2---:R-:W-:Y:S05]  /*14210*/  @!P3 BRA `(.L_x_3848) ;  /* 0xfffffffc00f0b947 */ /* 0x004fea000383ffff */
[----:B------:R-:W-:Y:S05]  /*14220*/  BRA `(.L_x_3886) ;  /* 0xffffffe400dc7947 */ /* 0x000fea000383ffff */
.L_x_3853:
[----:B--2---:R2:W3:Y:S02]  /*14230*/  SYNCS.PHASECHK.TRANS64.TRYWAIT P2, [R2+URZ+0x30840], R3 ;  /* 0x03084003020075a7 */ /* 0x0044e4000804017f */
[----:B---3--:R-:W-:Y:S05]  /*14240*/  @!P2 NANOSLEEP.SYNCS 0x989680 ;  /* 0x009896800000a95d */ /* 0x008fea0003900000 */
[----:B------:R-:W3:Y:S02]  /*14250*/  @!P2 SYNCS.PHASECHK.TRANS64 P2, [R2+URZ+0x30840], R3 ;  /* 0x030840030200a5a7 */ /* 0x000ee4000804007f */
[----:B---3--:R-:W-:Y:S05]  /*14260*/  @!P2 BRA `(.L_x_3853) ;  /* 0xfffffffc00f0a947 */ /* 0x008fea000383ffff */
[----:B------:R-:W-:Y:S05]  /*14270*/  BRA `(.L_x_3887) ;  /* 0xffffffe800dc7947 */ /* 0x000fea000383ffff */
.L_x_3855:
[----:B-1----:R1:W2:Y:S02]  /*14280*/  SYNCS.PHASECHK.TRANS64.TRYWAIT P2, [R2+URZ+0x60], R11 ;  /* 0x0000600b020075a7 */ /* 0x0022a4000804017f */
[----:B--2---:R-:W-:Y:S05]  /*14290*/  @!P2 NANOSLEEP.SYNCS 0x989680 ;  /* 0x009896800000a95d */ /* 0x004fea0003900000 */
[----:B------:R-:W2:Y:S02]  /*142a0*/  @!P2 SYNCS.PHASECHK.TRANS64 P2, [R2+URZ+0x60], R11 ;  /* 0x0000600b0200a5a7 */ /* 0x000ea4000804007f */
[----:B--2---:R-:W-:Y:S05]  /*142b0*/  @!P2 BRA `(.L_x_3855) ;  /* 0xfffffffc00f0a947 */ /* 0x004fea000383ffff */
[----:B------:R-:W-:Y:S05]  /*142c0*/  BRA `(.L_x_3888) ;  /* 0xffffffec00707947 */ /* 0x000fea000383ffff */
.L_x_3862:
[----:B-1----:R1:W2:Y:S02]  /*142d0*/  SYNCS.PHASECHK.TRANS64.TRYWAIT P0, [R3+URZ+0x30860], R0 ;  /* 0x03086000030075a7 */ /* 0x0022a4000800017f */
[----:B--2---:R-:W-:Y:S05]  /*142e0*/  @!P0 NANOSLEEP.SYNCS 0x989680 ;  /* 0x009896800000895d */ /* 0x004fea0003900000 */
[----:B------:R-:W2:Y:S02]  /*142f0*/  @!P0 SYNCS.PHASECHK.TRANS64 P0, [R3+URZ+0x30860], R0 ;  /* 0x03086000030085a7 */ /* 0x000ea4000800007f */
[----:B--2---:R-:W-:Y:S05]  /*14300*/  @!P0 BRA `(.L_x_3862) ;  /* 0xfffffffc00f08947 */ /* 0x004fea000383ffff */
[----:B------:R-:W-:Y:S05]  /*14310*/  BRA `(.L_x_3889) ;  /* 0xfffffff000607947 */ /* 0x000fea000383ffff */
.L_x_3864:
[----:B------:R-:W-:Y:S01]  /*14320*/  BSSY B0, `(.L_x_3890) ;  /* 0x0000007000007945 */ /* 0x000fe20003800000 */
[----:B------:R-:W-:Y:S02]  /*14330*/  IMAD.MOV.U32 R12, RZ, RZ, RZ ;  /* 0x000000ffff0c7224 */ /* 0x000fe400078e00ff */
[----:B------:R-:W-:Y:S02]  /*14340*/  IMAD.MOV.U32 R11, RZ, RZ, 0x1f ;  /* 0x0000001fff0b7424 */ /* 0x000fe400078e00ff */
[----:B------:R-:W-:-:S07]  /*14350*/  IMAD.MOV.U32 R15, RZ, RZ, -0x1 ;  /* 0xffffffffff0f7424 */ /* 0x000fce00078e00ff */
[----:B------:R-:W-:Y:S05]  /*14360*/  WARPSYNC.COLLECTIVE R15, `(.L_x_3891) ;  /* 0x000000000f087348 */ /* 0x000fea0003c00000 */
[----:B------:R1:W2:Y:S02]  /*14370*/  SHFL.IDX P6, R14, R13, R12, R11 ;  /* 0x0000000c0d0e7389 */ /* 0x0002a400000c000b */
[----:B-12---:R-:W-:Y:S01]  /*14380*/  ENDCOLLECTIVE ;  /* 0x000000000000791b */ /* 0x006fe20003800000 */
.L_x_3891:
[----:B------:R-:W-:Y:S05]  /*14390*/  BSYNC B0 ;  /* 0x0000000000007941 */ /* 0x000fea0003800000 */
.L_x_3890:
[----:B------:R-:W-:Y:S05]  /*143a0*/  BRA `(.L_x_3892) ;  /* 0xfffffff000f47947 */ /* 0x000fea000383ffff */
.L_x_3866:
[----:B--2---:R2:W3:Y:S02]  /*143b0*/  SYNCS.PHASECHK.TRANS64.TRYWAIT P0, [R7+URZ+0x30820], R0 ;  /* 0x03082000070075a7 */ /* 0x0044e4000800017f */
[----:B---3--:R-:W-:Y:S05]  /*143c0*/  @!P0 NANOSLEEP.SYNCS 0x989680 ;  /* 0x009896800000895d */ /* 0x008fea0003900000 */
[----:B------:R-:W3:Y:S02]  /*143d0*/  @!P0 SYNCS.PHASECHK.TRANS64 P0, [R7+URZ+0x30820], R0 ;  /* 0x03082000070085a7 */ /* 0x000ee4000800007f */
[----:B---3--:R-:W-:Y:S05]  /*143e0*/  @!P0 BRA `(.L_x_3866) ;  /* 0xfffffffc00f08947 */ /* 0x008fea000383ffff */
[----:B------:R-:W-:Y:S05]  /*143f0*/  BRA `(.L_x_3893) ;  /* 0xfffffff400447947 */ /* 0x000fea000383ffff */
.L_x_3870:
[----:B--2---:R2:W3:Y:S02]  /*14400*/  SYNCS.PHASECHK.TRANS64.TRYWAIT P0, [R5+URZ], R4 ;  /* 0x00000004050075a7 */ /* 0x0044e4000800017f */
[----:B---3--:R-:W-:Y:S05]  /*14410*/  @!P0 NANOSLEEP.SYNCS 0x989680 ;  /* 0x009896800000895d */ /* 0x008fea0003900000 */
[----:B------:R-:W3:Y:S02]  /*14420*/  @!P0 SYNCS.PHASECHK.TRANS64 P0, [R5+URZ], R4 ;  /* 0x00000004050085a7 */ /* 0x000ee4000800007f */
[----:B---3--:R-:W-:Y:S05]  /*14430*/  @!P0 BRA `(.L_x_3870) ;  /* 0xfffffffc00f08947 */ /* 0x008fea000383ffff */
[----:B------:R-:W-:Y:S05]  /*14440*/  BRA `(.L_x_3894) ;  /* 0xfffffff400a07947 */ /* 0x000fea000383ffff */
.L_x_3871:
[----:B---3--:R3:W4:Y:S02]  /*14450*/  SYNCS.PHASECHK.TRANS64.TRYWAIT P0, [R3+URZ], R0 ;  /* 0x00000000030075a7 */ /* 0x008724000800017f */
[----:B----4-:R-:W-:Y:S05]  /*14460*/  @!P0 NANOSLEEP.SYNCS 0x989680 ;  /* 0x009896800000895d */ /* 0x010fea0003900000 */
[----:B------:R-:W4:Y:S02]  /*14470*/  @!P0 SYNCS.PHASECHK.TRANS64 P0, [R3+URZ], R0 ;  /* 0x00000000030085a7 */ /* 0x000f24000800007f */
[----:B----4-:R-:W-:Y:S05]  /*14480*/  @!P0 BRA `(.L_x_3871) ;  /* 0xfffffffc00f08947 */ /* 0x010fea000383ffff */
[----:B------:R-:W-:Y:S05]  /*14490*/  BRA `(.L_x_3895) ;  /* 0xfffffff400947947 */ /* 0x000fea000383ffff */
.L_x_3873:
[----:B--2---:R2:W3:Y:S02]  /*144a0*/  SYNCS.PHASECHK.TRANS64.TRYWAIT P0, [R5+URZ], R4 ;  /* 0x00000004050075a7 */ /* 0x0044e4000800017f */
[----:B---3--:R-:W-:Y:S05]  /*144b0*/  @!P0 NANOSLEEP.SYNCS 0x989680 ;  /* 0x009896800000895d */ /* 0x008fea0003900000 */
[----:B------:R-:W3:Y:S02]  /*144c0*/  @!P0 SYNCS.PHASECHK.TRANS64 P0, [R5+URZ], R4 ;  /* 0x00000004050085a7 */ /* 0x000ee4000800007f */
[----:B---3--:R-:W-:Y:S05]  /*144d0*/  @!P0 BRA `(.L_x_3873) ;  /* 0xfffffffc00f08947 */ /* 0x008fea000383ffff */
[----:B------:R-:W-:Y:S05]  /*144e0*/  BRA `(.L_x_3896) ;  /* 0xfffffff400987947 */ /* 0x000fea000383ffff */
.L_x_3897:
        /* <DEDUP_REMOVED lines=9> */
.L_x_12756:


//--------------------- .text._ZN7cutlass13device_kernelIN5flash11enable_sm90INS1_16FlashAttnFwdSm90INS1_25CollectiveMainloopFwdSm90ILi2EN4cute5tupleIJNS5_1CILi1EEES8_S8_EEENS6_IJNS7_ILi128EEENS7_ILi96EEENS7_ILi192EEEEEELi192ENS_10bfloat16_tEfNS_4arch4Sm90ELb0ELb1ELb1ELb1ELb0ELb0ELb0ELb1ELb1ELb0ELb0ELb0EEENS1_21CollectiveEpilogueFwdINS6_IJSA_SC_SB_EEES9_SE_SG_Li256ELb1ELb0ELb0ELb0EEENS1_36VarlenDynamicPersistentTileSchedulerILi128ELi96ELi256ELi32ELb0ELb0ELb1ELb1ELb0ELb1EEEEEEEEEvNT_6ParamsE --------------------------
	.section	.text._ZN7cutlass13device_kernelIN5flash11enable_sm90INS1_16FlashAttnFwdSm90INS1_25CollectiveMainloopFwdSm90ILi2EN4cute5tupleIJNS5_1CILi1EEES8_S8_EEENS6_IJNS7_ILi128EEENS7_ILi96EEENS7_ILi192EEEEEELi192ENS_10bfloat16_tEfNS_4arch4Sm90ELb0ELb1ELb1ELb1ELb0ELb0ELb0ELb1ELb1ELb0ELb0ELb0EEENS1_21CollectiveEpilogueFwdINS6_IJSA_SC_SB_EEES9_SE_SG_Li256ELb1ELb0ELb0ELb0EEENS1_36VarlenDynamicPersistentTileSchedulerILi128ELi96ELi256ELi32ELb0ELb0ELb1ELb1ELb0ELb1EEEEEEEEEvNT_6ParamsE,"ax",@progbits
	.align	128
.text._ZN7cutlass13device_kernelIN5flash11enable_sm90INS1_16FlashAttnFwdSm90INS1_25CollectiveMainloopFwdSm90ILi2EN4cute5tupleIJNS5_1CILi1EEES8_S8_EEENS6_IJNS7_ILi128EEENS7_ILi96EEENS7_ILi192EEEEEELi192ENS_10bfloat16_tEfNS_4arch4Sm90ELb0ELb1ELb1ELb1ELb0ELb0ELb0ELb1ELb1ELb0ELb0ELb0EEENS1_21CollectiveEpilogueFwdINS6_IJSA_SC_SB_EEES9_SE_SG_Li256ELb1ELb0ELb0ELb0EEENS1_36VarlenDynamicPersistentTileSchedulerILi128ELi96ELi256ELi32ELb0ELb0ELb1ELb1ELb0ELb1EEEEEEEEEvNT_6ParamsE:
        .type           _ZN7cutlass13device_kernelIN5flash11enable_sm90INS1_16FlashAttnFwdSm90INS1_25CollectiveMainloopFwdSm90ILi2EN4cute5tupleIJNS5_1CILi1EEES8_S8_EEENS6_IJNS7_ILi128EEENS7_ILi96EEENS7_ILi192EEEEEELi192ENS_10bfloat16_tEfNS_4arch4Sm90ELb0ELb1ELb1ELb1ELb0ELb0ELb0ELb1ELb1ELb0ELb0ELb0EEENS1_21CollectiveEpilogueFwdINS6_IJSA_SC_SB_EEES9_SE_SG_Li256ELb1ELb0ELb0ELb0EEENS1_36VarlenDynamicPersistentTileSchedulerILi128ELi96ELi256ELi32ELb0ELb0ELb1ELb1ELb0ELb1EEEEEEEEEvNT_6ParamsE,@function
        .size           _ZN7cutlass13device_kernelIN5flash11enable_sm90INS1_16FlashAttnFwdSm90INS1_25CollectiveMainloopFwdSm90ILi2EN4cute5tupleIJNS5_1CILi1EEES8_S8_EEENS6_IJNS7_ILi128EEENS7_ILi96EEENS7_ILi192EEEEEELi192ENS_10bfloat16_tEfNS_4arch4Sm90ELb0ELb1ELb1ELb1ELb0ELb0ELb0ELb1ELb1ELb0ELb0ELb0EEENS1_21CollectiveEpilogueFwdINS6_IJSA_SC_SB_EEES9_SE_SG_Li256ELb1ELb0ELb0ELb0EEENS1_36VarlenDynamicPersistentTileSchedulerILi128ELi96ELi256ELi32ELb0ELb0ELb1ELb1ELb0ELb1EEEEEEEEEvNT_6ParamsE,(.L_x_12757 - _ZN7cutlass13device_kernelIN5flash11enable_sm90INS1_16FlashAttnFwdSm90INS1_25CollectiveMainloopFwdSm90ILi2EN4cute5tupleIJNS5_1CILi1EEES8_S8_EEENS6_IJNS7_ILi128EEENS7_ILi96EEENS7_ILi192EEEEEELi192ENS_10bfloat16_tEfNS_4arch4Sm90ELb0ELb1ELb1ELb1ELb0ELb0ELb0ELb1ELb1ELb0ELb0ELb0EEENS1_21CollectiveEpilogueFwdINS6_IJSA_SC_SB_EEES9_SE_SG_Li256ELb1ELb0ELb0ELb0EEENS1_36VarlenDynamicPersistentTileSchedulerILi128ELi96ELi256ELi32ELb0ELb0ELb1ELb1ELb0ELb1EEEEEEEEEvNT_6ParamsE)
        .other          _ZN7cutlass13device_kernelIN5flash11enable_sm90INS1_16FlashAttnFwdSm90INS1_25CollectiveMainloopFwdSm90ILi2EN4cute5tupleIJNS5_1CILi1EEES8_S8_EEENS6_IJNS7_ILi128EEENS7_ILi96EEENS7_ILi192EEEEEELi192ENS_10bfloat16_tEfNS_4arch4Sm90ELb0ELb1ELb1ELb1ELb0ELb0ELb0ELb1ELb1ELb0ELb0ELb0EEENS1_21CollectiveEpilogueFwdINS6_IJSA_SC_SB_EEES9_SE_SG_Li256ELb1ELb0ELb0ELb0EEENS1_36VarlenDynamicPersistentTileSchedulerILi128ELi96ELi256ELi32ELb0ELb0ELb1ELb1ELb0ELb1EEEEEEEEEvNT_6ParamsE,@"STO_CUDA_ENTRY STV_DEFAULT"
_ZN7cutlass13device_kernelIN5flash11enable_sm90INS1_16FlashAttnFwdSm90INS1_25CollectiveMainloopFwdSm90ILi2EN4cute5tupleIJNS5_1CILi1EEES8_S8_EEENS6_IJNS7_ILi128EEENS7_ILi96EEENS7_ILi192EEEEEELi192ENS_10bfloat16_tEfNS_4arch4Sm90ELb0ELb1ELb1ELb1ELb0ELb0ELb0ELb1ELb1ELb0ELb0ELb0EEENS1_21CollectiveEpilogueFwdINS6_IJSA_SC_SB_EEES9_SE_SG_Li256ELb1ELb0ELb0ELb0EEENS1_36VarlenDynamicPersistentTileSchedulerILi128ELi96ELi256ELi32ELb0ELb0ELb1ELb1ELb0ELb1EEEEEEEEEvNT_6ParamsE:
        /* <DEDUP_REMOVED lines=21> */
.L_x_3899:
[----:B------:R-:W-:Y:S05]  /*0150*/  BSYNC B0 ;  /* 0x0000000000007941 */ /* 0x000fea0003800000 */
.L_x_3898:
        /* <DEDUP_REMOVED lines=41> */
.L_x_3900:
        /* <DEDUP_REMOVED lines=22> */
.L_x_3901:
        /* <DEDUP_REMOVED lines=18> */
.L_x_3902:
        /* <DEDUP_REMOVED lines=22> */
.L_x_3903:
        /* <DEDUP_REMOVED lines=22> */
.L_x_3904:
        /* <DEDUP_REMOVED lines=8> */
.L_x_3906:
        /* <DEDUP_REMOVED lines=46> */
[----:B------:R-:W-:Y:S01]  /*0c90*/  IMAD R10, R9, 0x10, R10 ;  /* 0x00000010090a7824 */ /* 0x000fe200078e020a */
[----:B------:R-:W-:Y:S01]  /*0ca0*/  LEA.HI R2, R2, R5, RZ, 0x1 ;  /* 0x0000000502027211 */ /* 0x000fe200078f08ff */
[----:B------:R-:W-:Y:S01]  /*0cb0*/  IMAD.U32 R204, RZ, RZ, UR4 ;  /* 0x00000004ffcc7e24 */ /* 0x000fe2000f8e00ff */
[----:B------:R-:W-:Y:S01]  /*0cc0*/  LOP3.LUT R7, R6, 0xfffffc00, RZ, 0xc0, !PT ;  /* 0xfffffc0006077812 */ /* 0x000fe200078ec0ff */
[----:B------:R-:W-:Y:S01]  /*0cd0*/  IMAD.IADD R4, R205, 0x1, -R4 ;  /* 0x00000001cd047824 */ /* 0x000fe200078e0a04 */
[----:B------:R-:W-:Y:S01]  /*0ce0*/  LOP3.LUT R2, R2, 0x1ffffffe, RZ, 0xc0, !PT ;  /* 0x1ffffffe02027812 */ /* 0x000fe200078ec0ff */
[----:B------:R-:W-:Y:S01]  /*0cf0*/  IMAD R201, R3, 0x40, R10 ;  /* 0x0000004003c97824 */ /* 0x000fe200078e020a */
[----:B------:R-:W-:Y:S01]  /*0d00*/  LOP3.LUT R3, R8, 0x7ffffffc, RZ, 0xc0, !PT ;  /* 0x7ffffffc08037812 */ /* 0x000fe200078ec0ff */
[----:B------:R-:W-:Y:S01]  /*0d10*/  IMAD R7, R4, 0x40, R7 ;  /* 0x0000004004077824 */ /* 0x000fe200078e0207 */
[----:B------:R-:W-:Y:S01]  /*0d20*/  UMOV UR4, URZ ;  /* 0x0000003f00047c82 */ /* 0x000fe20008000000 */
[----:B------:R-:W-:Y:S01]  /*0d30*/  IMAD.IADD R2, R5, 0x1, -R2 ;  /* 0x0000000105027824 */ /* 0x000fe200078e0a02 */
[----:B------:R-:W-:Y:S01]  /*0d40*/  SHF.R.S32.HI R22, RZ, 0x3, R0 ;  /* 0x00000003ff167819 */ /* 0x000fe20000011400 */
[----:B------:R-:W-:-:S02]  /*0d50*/  IMAD.U32 R199, RZ, RZ, UR4 ;  /* 0x00000004ffc77e24 */ /* 0x000fc4000f8e00ff */
[----:B------:R-:W-:Y:S01]  /*0d60*/  IMAD R203, R2, 0x8, R7 ;  /* 0x0000000802cb7824 */ /* 0x000fe200078e0207 */
[----:B------:R-:W-:Y:S01]  /*0d70*/  LOP3.LUT R2, R0, 0x1ffffff8, RZ, 0xc0, !PT ;  /* 0x1ffffff800027812 */ /* 0x000fe200078ec0ff */
[----:B------:R-:W-:-:S04]  /*0d80*/  IMAD.IADD R18, R200, 0x1, -R3 ;  /* 0x00000001c8127824 */ /* 0x000fc800078e0a03 */
[----:B------:R-:W-:-:S04]  /*0d90*/  IMAD.IADD R2, R205, 0x1, -R2 ;  /* 0x00000001cd027824 */ /* 0x000fc800078e0a02 */
[----:B------:R-:W-:-:S07]  /*0da0*/  IMAD.SHL.U32 R19, R2, 0x8, RZ ;  /* 0x0000000802137824 */ /* 0x000fce00078e00ff */
.L_x_4006:
[----:B------:R-:W-:Y:S01]  /*0db0*/  ULDC.64 UR8, c[0x0][0xa28] ;  /* 0x00028a0000087ab9 */ /* 0x000fe20000000a00 */
[----:B012345:R-:W0:Y:S01]  /*0dc0*/  LDC.64 R8, c[0x0][0x3f8] ;  /* 0x0000fe00ff087b82 */ /* 0x03fe220000000a00 */
[----:B------:R-:W-:Y:S01]  /*0dd0*/  UISETP.NE.U32.AND UP0, UPT, UR8, URZ, UPT ;  /* 0x0000003f0800728c */ /* 0x000fe2000bf05070 */
[----:B------:R-:W-:Y:S01]  /*0de0*/  IMAD.MOV.U32 R7, RZ, RZ, RZ ;  /* 0x000000ffff077224 */ /* 0x000fe200078e00ff */
        /* <DEDUP_REMOVED lines=40> */
.L_x_3907:
[----:B---3--:R-:W-:Y:S02]  /*1070*/  IMAD R16, R0, R11, RZ ;  /* 0x0000000b00107224 */ /* 0x008fe400078e02ff */
[----:B------:R-:W-:Y:S02]  /*1080*/  IMAD.MOV.U32 R196, RZ, RZ, R193 ;  /* 0x000000ffffc47224 */ /* 0x000fe400078e00c1 */
        /* <DEDUP_REMOVED lines=9> */
.L_x_3908:
        /* <DEDUP_REMOVED lines=12> */
.L_x_3909:
[----:B------:R-:W1:Y:S01]  /*11e0*/  LDC.64 R8, c[0x0][0x9e0] ;  /* 0x00027800ff087b82 */ /* 0x000e620000000a00 */
[----:B-----5:R-:W-:Y:S01]  /*11f0*/  IMAD.IADD R16, R16, 0x1, -R7 ;  /* 0x0000000110107824 */ /* 0x020fe200078e0a07 */
[----:B------:R-:W-:-:S04]  /*1200*/  LEA R0, R193, 0x80, 0x7 ;  /* 0x00000080c1007811 */ /* 0x000fc800078e38ff */
[----:B0-----:R-:W-:Y:S02]  /*1210*/  IADD3 R3, R16, R0, -R17 ;  /* 0x0000000010037210 */ /* 0x001fe40007ffe811 */
[----:B-1----:R-:W-:-:S03]  /*1220*/  ISETP.GE.AND P1, PT, R9, 0x1, PT ;  /* 0x000000010900780c */ /* 0x002fc60003f26270 */
[----:B------:R-:W-:-:S10]  /*1230*/  IMAD.IADD R0, R3, 0x1, R8 ;  /* 0x0000000103007824 */ /* 0x000fd400078e0208 */
[----:B------:R-:W-:Y:S05]  /*1240*/  @!P1 BRA `(.L_x_3910) ;  /* 0x0000000000409947 */ /* 0x000fea0003800000 */
[C---:B------:R-:W-:Y:S01]  /*1250*/  ISETP.GT.AND P0, PT, R3.reuse, RZ, PT ;  /* 0x000000ff0300720c */ /* 0x040fe20003f04270 */
[----:B------:R-:W-:-:S12]  /*1260*/  VIADD R2, R3, 0xffffffff ;  /* 0xffffffff03027836 */ /* 0x000fd80000000000 */
        /* <DEDUP_REMOVED lines=8> */
.L_x_3911:
[----:B------:R-:W-:-:S13]  /*12f0*/  ISETP.NE.AND P0, PT, R9, 0x1, PT ;  /* 0x000000010900780c */ /* 0x000fda0003f05270 */
[----:B------:R-:W0:Y:S02]  /*1300*/  @P0 LDC.64 R4, c[0x0][0x9e8] ;  /* 0x00027a00ff040b82 */ /* 0x000e240000000a00 */
[----:B0-----:R-:W-:-:S05]  /*1310*/  @P0 IMAD.HI.U32 R4, R2, R4, RZ ;  /* 0x0000000402040227 */ /* 0x001fca00078e00ff */
[----:B------:R-:W-:-:S07]  /*1320*/  @P0 SHF.R.U32.HI R2, RZ, R5, R4 ;  /* 0x00000005ff020219 */ /* 0x000fce0000011604 */
.L_x_3912:
[----:B------:R-:W-:-:S05]  /*1330*/  IMAD R3, R2, R9, R9 ;  /* 0x0000000902037224 */ /* 0x000fca00078e0209 */
[----:B------:R-:W-:-:S07]  /*1340*/  VIMNMX R0, R0, R3, PT ;  /* 0x0000000300007248 */ /* 0x000fce0003fe0100 */
.L_x_3910:
[----:B------:R-:W-:Y:S01]  /*1350*/  VIADD R2, R0, 0x5f ;  /* 0x0000005f00027836 */ /* 0x000fe20000000000 */
[----:B------:R-:W-:Y:S01]  /*1360*/  ULDC UR4, c[0x0][0x9dc] ;  /* 0x0002770000047ab9 */ /* 0x000fe20000000800 */
[----:B------:R-:W-:Y:S02]  /*1370*/  VIADD R0, R16, 0x5f ;  /* 0x0000005f10007836 */ /* 0x000fe40000000000 */
[----:B------:R-:W-:Y:S02]  /*1380*/  IMAD R3, R193, 0x80, -R17 ;  /* 0x00000080c1037824 */ /* 0x000fe400078e0a11 */
[----:B------:R-:W-:-:S04]  /*1390*/  IMAD.HI R2, R2, 0x2aaaaaab, RZ ;  /* 0x2aaaaaab02027827 */ /* 0x000fc800078e02ff */
[----:B------:R-:W-:Y:S01]  /*13a0*/  IMAD.HI R0, R0, 0x2aaaaaab, RZ ;  /* 0x2aaaaaab00007827 */ /* 0x000fe200078e02ff */
[----:B------:R-:W-:-:S03]  /*13b0*/  SHF.R.U32.HI R5, RZ, 0x1f, R2 ;  /* 0x0000001fff057819 */ /* 0x000fc60000011602 */
[----:B------:R-:W-:Y:S01]  /*13c0*/  IMAD.IADD R4, R16, 0x1, R3 ;  /* 0x0000000110047824 */ /* 0x000fe200078e0203 */
        /* <DEDUP_REMOVED lines=16> */
.L_x_3914:
[----:B------:R-:W-:-:S13]  /*14d0*/  ISETP.NE.AND P0, PT, R9, 0x1, PT ;  /* 0x000000010900780c */ /* 0x000fda0003f05270 */
[----:B------:R-:W0:Y:S02]  /*14e0*/  @P0 LDC.64 R2, c[0x0][0x9e8] ;  /* 0x00027a00ff020b82 */ /* 0x000e240000000a00 */
[----:B0-----:R-:W-:-:S05]  /*14f0*/  @P0 IMAD.HI.U32 R0, R4, R2, RZ ;  /* 0x0000000204000227 */ /* 0x001fca00078e00ff */
[----:B------:R-:W-:-:S07]  /*1500*/  @P0 SHF.R.U32.HI R4, RZ, R3, R0 ;  /* 0x00000003ff040219 */ /* 0x000fce0000011600 */
.L_x_3915:
[----:B------:R-:W-:-:S05]  /*1510*/  IMAD R4, R4, R9, RZ ;  /* 0x0000000904047224 */ /* 0x000fca00078e02ff */
[----:B------:R-:W-:-:S13]  /*1520*/  R2UR UR5, R4 ;  /* 0x00000000040572ca */ /* 0x000fda00000e0000 */
[----:B------:R-:W-:-:S04]  /*1530*/  UISETP.LT.AND UP0, UPT, UR4, UR5, UPT ;  /* 0x000000050400728c */ /* 0x000fc8000bf01270 */
[----:B------:R-:W-:-:S12]  /*1540*/  USEL UR4, UR4, UR5, !UP0 ;  /* 0x0000000504047287 */ /* 0x000fd8000c000000 */
.L_x_3913:
[----:B------:R-:W-:Y:S01]  /*1550*/  UIMAD.WIDE UR4, UR4, 0x2aaaaaab, URZ ;  /* 0x2aaaaaab040478a5 */ /* 0x000fe2000f8e023f */
[----:B------:R-:W-:Y:S01]  /*1560*/  PLOP3.LUT P0, PT, PT, PT, PT, 0x80, 0x0 ;  /* 0x000000000000781c */ /* 0x000fe20003f0f070 */
[----:B------:R-:W-:Y:S01]  /*1570*/  IMAD.MOV.U32 R0, RZ, RZ, RZ ;  /* 0x000000ffff007224 */ /* 0x000fe200078e00ff */
[----:B------:R-:W-:Y:S01]  /*1580*/  CS2R R2, SRZ ;  /* 0x0000000000027805 */ /* 0x000fe2000001ff00 */
        /* <DEDUP_REMOVED lines=86> */
.L_x_3917:
        /* <DEDUP_REMOVED lines=9> */
[----:B------:R-:W0:Y:S02]  /*1b80*/  SYNCS.PHASECHK.TRANS64.TRYWAIT P1, [UR39+0x30800], R0 ;  /* 0x03080000ff0075a7 */ /* 0x000e240008020167 */
[----:B0-----:R-:W-:Y:S05]  /*1b90*/  @!P1 BRA `(.L_x_3918) ;  /* 0x00000150007c9947 */ /* 0x001fea0003800000 */
.L_x_4102:
[----:B------:R-:W-:Y:S05]  /*1ba0*/  @!P0 BRA `(.L_x_3919) ;  /* 0x0000000000048947 */ /* 0x000fea0003800000 */
[----:B------:R-:W-:Y:S01]  /*1bb0*/  BPT.TRAP 0x1 ;  /* 0x000000040000795c */ /* 0x000fe20000300000 */
.L_x_3919:
[----:B------:R-:W-:Y:S02]  /*1bc0*/  IMAD.U32 R5, RZ, RZ, UR37 ;  /* 0x00000025ff057e24 */ /* 0x000fe4000f8e00ff */
[----:B0-----:R-:W-:-:S03]  /*1bd0*/  IMAD.U32 R0, RZ, RZ, UR36 ;  /* 0x00000024ff007e24 */ /* 0x001fc6000f8e00ff */
[----:B------:R-:W-:Y:S02]  /*1be0*/  LEA R5, R5, UR39, 0x3 ;  /* 0x0000002705057c11 */ /* 0x000fe4000f8e18ff */
[----:B------:R-:W-:-:S04]  /*1bf0*/  SHF.L.U32 R0, R0, 0x1f, RZ ;  /* 0x0000001f00007819 */ /* 0x000fc800000006ff */
[----:B------:R0:W1:Y:S01]  /*1c00*/  SYNCS.PHASECHK.TRANS64.TRYWAIT P1, [R5+URZ+0x30830], R0 ;  /* 0x03083000050075a7 */ /* 0x000062000802017f */
[----:B------:R-:W-:Y:S05]  /*1c10*/  @!P0 BRA `(.L_x_3920) ;  /* 0x0000000000048947 */ /* 0x000fea0003800000 */
[----:B------:R-:W-:Y:S01]  /*1c20*/  BPT.TRAP 0x1 ;  /* 0x000000040000795c */ /* 0x000fe20000300000 */
.L_x_3920:
[----:B------:R-:W2:Y:S01]  /*1c30*/  LDL.LU R2, [R1] ;  /* 0x0000000001027983 */ /* 0x000ea20000300800 */
[----:B------:R-:W3:Y:S02]  /*1c40*/  S2R R3, SR_TID.X ;  /* 0x0000000000037919 */ /* 0x000ee40000002100 */
[----:B---3--:R-:W-:Y:S02]  /*1c50*/  LOP3.LUT P2, RZ, R3, 0x7f, RZ, 0xc0, !PT ;  /* 0x0000007f03ff7812 */ /* 0x008fe4000784c0ff */
[----:B--2---:R-:W-:-:S11]  /*1c60*/  LOP3.LUT R2, R2, 0xfff7ffff, RZ, 0xc0, !PT ;  /* 0xfff7ffff02027812 */ /* 0x004fd600078ec0ff */
[----:B------:R-:W-:-:S05]  /*1c70*/  @P2 LOP3.LUT R2, R2, 0x80000, RZ, 0xfc, !PT ;  /* 0x0008000002022812 */ /* 0x000fca00078efcff */
[----:B------:R2:W-:Y:S01]  /*1c80*/  STL [R1], R2 ;  /* 0x0000000201007387 */ /* 0x0005e20000100800 */
[----:B-1----:R-:W-:Y:S05]  /*1c90*/  @P1 BRA `(.L_x_3921) ;  /* 0x0000000000081947 */ /* 0x002fea0003800000 */
[----:B------:R-:W1:Y:S02]  /*1ca0*/  SYNCS.PHASECHK.TRANS64.TRYWAIT P1, [R5+URZ+0x30830], R0 ;  /* 0x03083000050075a7 */ /* 0x000e64000802017f */
[----:B-1----:R-:W-:Y:S05]  /*1cb0*/  @!P1 BRA `(.L_x_3922) ;  /* 0x00000150004c9947 */ /* 0x002fea0003800000 */
.L_x_3921:
        /* <DEDUP_REMOVED lines=14> */
[----:B------:R-:W-:Y:S01]  /*1da0*/  IMAD.MOV.U32 R11, RZ, RZ, -0x60 ;  /* 0xffffffa0ff0b7424 */ /* 0x000fe200078e00ff */
[----:B------:R-:W-:-:S02]  /*1db0*/  ULOP3.LUT UR4, UR38, 0x10000, URZ, 0xfc, !UPT ;  /* 0x0001000026047892 */ /* 0x000fc4000f8efc3f */
[----:B------:R-:W-:Y:S01]  /*1dc0*/  UIMAD UR5, UR37, 0x900, UR60 ;  /* 0x00000900250578a4 */ /* 0x000fe2000f8e023c */
[----:B------:R-:W-:Y:S01]  /*1dd0*/  IMAD R11, R74, R11, 0x60 ;  /* 0x000000604a0b7424 */ /* 0x000fe200078e020b */
[----:B------:R-:W-:Y:S02]  /*1de0*/  UIADD3 UR56, UR4, 0x2, URZ ;  /* 0x0000000204387890 */ /* 0x000fe4000fffe03f */
[----:B------:R-:W-:Y:S01]  /*1df0*/  UIADD3 UR58, UR5, 0x2, URZ ;  /* 0x00000002053a7890 */ /* 0x000fe2000fffe03f */
[----:B------:R-:W-:Y:S01]  /*1e00*/  IMAD.IADD R9, R16, 0x1, R11 ;  /* 0x0000000110097824 */ /* 0x000fe200078e020b */
[----:B------:R-:W-:Y:S01]  /*1e10*/  UMOV UR8, UR4 ;  /* 0x0000000400087c82 */ /* 0x000fe20008000000 */
[----:B------:R-:W-:Y:S01]  /*1e20*/  UMOV UR10, UR5 ;  /* 0x00000005000a7c82 */ /* 0x000fe20008000000 */
[----:B------:R-:W-:Y:S01]  /*1e30*/  UIADD3 UR52, UR4, 0x4, URZ ;  /* 0x0000000404347890 */ /* 0x000fe2000fffe03f */
[----:B------:R-:W-:Y:S01]  /*1e40*/  HGMMA.64x96x16.F32.BF16 R24, gdesc[UR8], RZ, !UPT, gsb0 ;  /* 0x01600000081879f0 */ /* 0x000fe2000c0018ff */
[----:B------:R-:W-:Y:S01]  /*1e50*/  UIADD3 UR54, UR5, 0x4, URZ ;  /* 0x0000000405367890 */ /* 0x000fe2000fffe03f */
[----:B------:R-:W-:Y:S01]  /*1e60*/  IMAD.U32 R6, RZ, RZ, UR8 ;  /* 0x00000008ff067e24 */ /* 0x000fe2000f8e00ff */
        /* <DEDUP_REMOVED lines=9> */
[----:B------:R-:W-:Y:S01]  /*1f00*/  UIADD3 UR16, UR4, 0x402, URZ ;  /* 0x0000040204107890 */ /* 0x000fe2000fffe03f */
[----:B---3--:R-:W-:Y:S01]  /*1f10*/  LOP3.LUT P1, RZ, R4, 0x7f, RZ, 0xc0, !PT ;  /* 0x0000007f04ff7812 */ /* 0x008fe2000782c0ff */
        /* <DEDUP_REMOVED lines=8> */
[----:B------:R-:W-:Y:S02]  /*1fa0*/  UIADD3 UR26, UR5, 0x306, URZ ;  /* 0x00000306051a7890 */ /* 0x000fe4000fffe03f */
[----:B------:R-:W-:Y:S01]  /*1fb0*/  @!P1 VIADD R4, R5, 0x30840 ;  /* 0x0003084005049836 */ /* 0x000fe20000000000 */
[----:B------:R-:W-:Y:S01]  /*1fc0*/  UMOV UR25, 0x40000040 ;  /* 0x4000004000197882 */ /* 0x000fe20000000000 */
[----:B------:R-:W-:Y:S01]  /*1fd0*/  UMOV UR27, 0x40000040 ;  /* 0x40000040001b7882 */ /* 0x000fe20000000000 */
[----:B------:R-:W-:Y:S01]  /*1fe0*/  UIADD3 UR28, UR4, 0x800, URZ ;  /* 0x00000800041c7890 */ /* 0x000fe2000fffe03f */
[----:B01----:R-:W-:Y:S01]  /*1ff0*/  IADD3 R5, -R17, 0x1, R9 ;  /* 0x0000000111057810 */ /* 0x003fe20007ffe109 */
[----:B------:R-:W-:Y:S01]  /*2000*/  UIADD3 UR30, UR5, 0x600, URZ ;  /* 0x00000600051e7890 */ /* 0x000fe2000fffe03f */
[----:B------:R-:W-:Y:S01]  /*2010*/  @!P1 PRMT R4, RZ, 0x654, R4 ;  /* 0x00000654ff049816 */ /* 0x000fe20000000004 */
        /* <DEDUP_REMOVED lines=14> */
[----:B------:R-:W-:-:S02]  /*2100*/  ULDC.64 UR4, c[0x0][0x9e0] ;  /* 0x0002780000047ab9 */ /* 0x000fc40000000a00 */
        /* <DEDUP_REMOVED lines=33> */
[----:B------:R-:W-:Y:S01]  /*2320*/  HGMMA.64x96x16.F32.BF16 R24, gdesc[UR48], R24, gsb0 ;  /* 0x01600000301879f0 */ /* 0x000fe20008001818 */
[----:B------:R-:W-:Y:S02]  /*2330*/  ULDC.64 UR50, c[0x0][0x9d8] ;  /* 0x0002760000327ab9 */ /* 0x000fe40000000a00 */
[----:B------:R-:W-:Y:S01]  /*2340*/  ULOP3.LUT UR51, URZ, UR51, URZ, 0x33, !UPT ;  /* 0x000000333f337292 */ /* 0x000fe2000f8e333f */
        /* <DEDUP_REMOVED lines=35> */
[----:B--2---:R-:W-:Y:S01]  /*2580*/  FMUL.FTZ R2, R63, UR50 ;  /* 0x000000323f027c20 */ /* 0x004fe20008410000 */
        /* <DEDUP_REMOVED lines=8> */
[----:B------:R-:W-:Y:S01]  /*2610*/  FMUL.FTZ R30, R30, UR50 ;  /* 0x000000321e1e7c20 */ /* 0x000fe20008410000 */
[----:B------:R1:W-:Y:S01]  /*2620*/  @!P1 SYNCS.ARRIVE.TRANS64.RED.A1T0 RZ, [R4+URZ], RZ ;  /* 0x000000ff04ff99a7 */ /* 0x0003e2000810043f */
[----:B------:R-:W-:Y:S01]  /*2630*/  FMUL.FTZ R71, R71, UR50 ;  /* 0x0000003247477c20 */ /* 0x000fe20008410000 */
[----:B------:R-:W-:Y:S01]  /*2640*/  PLOP3.LUT P1, PT, PT, PT, UP0, 0x40, 0x0 ;  /* 0x000000000000781c */ /* 0x000fe20003f2e808 */
[----:B------:R-:W-:Y:S01]  /*2650*/  FMUL.FTZ R31, R31, UR50 ;  /* 0x000000321f1f7c20 */ /* 0x000fe20008410000 */
[----:B------:R-:W-:Y:S01]  /*2660*/  FMUL.FTZ R39, R39, UR50 ;  /* 0x0000003227277c20 */ /* 0x000fe20008410000 */
[----:B------:R-:W-:Y:S01]  /*2670*/  FMUL.FTZ R47, R47, UR50 ;  /* 0x000000322f2f7c20 */ /* 0x000fe20008410000 */
[----:B------:R-:W2:Y:S01]  /*2680*/  MUFU.TANH R27, R35 ;  /* 0x00000023001b7308 */ /* 0x000ea20000002400 */
[----:B------:R-:W-:Y:S01]  /*2690*/  FMUL.FTZ R55, R55, UR50 ;  /* 0x0000003237377c20 */ /* 0x000fe20008410000 */
[----:B-1----:R-:W-:-:S02]  /*26a0*/  IMAD R4, R18, -0x2, R5 ;  /* 0xfffffffe12047824 */ /* 0x002fc400078e0205 */
[----:B------:R-:W-:Y:S02]  /*26b0*/  IMAD R5, R193, 0x80, R201 ;  /* 0x00000080c1057824 */ /* 0x000fe400078e02c9 */
[C---:B------:R-:W-:Y:S02]  /*26c0*/  VIADD R14, R4.reuse, UR4 ;  /* 0x00000004040e7c36 */ /* 0x040fe40008000000 */
[----:B------:R-:W1:Y:S01]  /*26d0*/  MUFU.TANH R35, R43 ;  /* 0x0000002b00237308 */ /* 0x000e620000002400 */
[----:B------:R-:W-:Y:S02]  /*26e0*/  VIADD R20, R4, UR51 ;  /* 0x0000003304147c36 */ /* 0x000fe40008000000 */
[----:B------:R-:W-:Y:S02]  /*26f0*/  VIADDMNMX R4, R5, R14, R13, PT ;  /* 0x0000000e05047246 */ /* 0x000fe4000380010d */
[----:B------:R-:W-:-:S03]  /*2700*/  IMAD.IADD R9, R20, 0x1, R5 ;  /* 0x0000000114097824 */ /* 0x000fc600078e0205 */
[----:B------:R-:W3:Y:S08]  /*2710*/  MUFU.TANH R43, R51 ;  /* 0x00000033002b7308 */ /* 0x000ef00000002400 */
[----:B------:R-:W4:Y:S08]  /*2720*/  MUFU.TANH R51, R59 ;  /* 0x0000003b00337308 */ /* 0x000f300000002400 */
        /* <DEDUP_REMOVED lines=43> */
[----:B-----5:R-:W-:Y:S01]  /*29e0*/  IMAD R55, R18, -0x2, R11 ;  /* 0xfffffffe12377824 */ /* 0x020fe200078e020b */
[----:B-1234-:R-:W-:Y:S06]  /*29f0*/  @P1 BRA `(.L_x_3923) ;  /* 0x0000000000541947 */ /* 0x01efec0003800000 */
        /* <DEDUP_REMOVED lines=12> */
.L_x_3925:
[----:B------:R-:W-:-:S06]  /*2ac0*/  UISETP.NE.AND UP1, UPT, UR5, 0x1, UPT ;  /* 0x000000010500788c */ /* 0x000fcc000bf25270 */
[----:B------:R-:W-:-:S05]  /*2ad0*/  PLOP3.LUT P1, PT, PT, PT, UP1, 0x80, 0x0 ;  /* 0x000000000000781c */ /* 0x000fca0003f2f018 */
[----:B------:R-:W-:-:S08]  /*2ae0*/  @UP1 ULDC.64 UR6, c[0x0][0x9e8] ;  /* 0x00027a0000061ab9 */ /* 0x000fd00000000a00 */
[----:B------:R-:W-:-:S05]  /*2af0*/  @P1 IMAD.HI.U32 R26, R10, UR6, RZ ;  /* 0x000000060a1a1c27 */ /* 0x000fca000f8e00ff */
[----:B------:R-:W-:-:S07]  /*2b00*/  @P1 SHF.R.U32.HI R10, RZ, UR7, R26 ;  /* 0x00000007ff0a1c19 */ /* 0x000fce000801161a */
.L_x_3926:
[----:B------:R-:W-:Y:S05]  /*2b10*/  BSYNC B0 ;  /* 0x0000000000007941 */ /* 0x000fea0003800000 */
.L_x_3924:
[----:B------:R-:W-:-:S05]  /*2b20*/  IMAD R10, R10, UR5, R55 ;  /* 0x000000050a0a7c24 */ /* 0x000fca000f8e0237 */
[----:B------:R-:W-:Y:S02]  /*2b30*/  VIMNMX R9, R9, R10, !PT ;  /* 0x0000000a09097248 */ /* 0x000fe40007fe0100 */
[----:B------:R-:W-:-:S07]  /*2b40*/  VIADDMNMX R4, R10, UR5, R4, PT ;  /* 0x000000050a047c46 */ /* 0x000fce000b800104 */
.L_x_3923:
[C---:B------:R-:W-:Y:S02]  /*2b50*/  ISETP.GE.AND P1, PT, R11.reuse, 0x2, PT ;  /* 0x000000020b00780c */ /* 0x040fe40003f26270 */
[----:B------:R-:W-:Y:S02]  /*2b60*/  ISETP.GE.AND P5, PT, R11, 0xa, PT ;  /* 0x0000000a0b00780c */ /* 0x000fe40003fa6270 */
[----:B------:R-:W-:Y:S02]  /*2b70*/  ISETP.GT.AND P3, PT, R9, 0x1, !P1 ;  /* 0x000000010900780c */ /* 0x000fe40004f64270 */
[----:B------:R-:W-:Y:S02]  /*2b80*/  ISETP.GE.AND P2, PT, R11, 0x9, PT ;  /* 0x000000090b00780c */ /* 0x000fe40003f46270 */
[----:B------:R-:W-:Y:S02]  /*2b90*/  ISETP.LT.OR P3, PT, R4, 0x2, P3 ;  /* 0x000000020400780c */ /* 0x000fe40001f61670 */
[----:B------:R-:W-:-:S02]  /*2ba0*/  P2R R10, PR, RZ, 0x20 ;  /* 0x00000020ff0a7803 */ /* 0x000fc40000000000 */
[----:B0-----:R-:W-:Y:S02]  /*2bb0*/  FSEL R26, R25, -INF , !P3 ;  /* 0xff800000191a7808 */ /* 0x001fe40005800000 */
        /* <DEDUP_REMOVED lines=23> */
[C---:B------:R-:W-:Y:S02]  /*2d30*/  ISETP.LT.OR P3, PT, R4.reuse, 0x1a, P3 ;  /* 0x0000001a0400780c */ /* 0x040fe40001f61670 */
        /* <DEDUP_REMOVED lines=103> */
.L_x_3929:
[----:B------:R-:W-:-:S06]  /*33b0*/  UISETP.NE.AND UP1, UPT, UR5, 0x1, UPT ;  /* 0x000000010500788c */ /* 0x000fcc000bf25270 */
[----:B------:R-:W-:-:S05]  /*33c0*/  PLOP3.LUT P5, PT, PT, PT, UP1, 0x80, 0x0 ;  /* 0x000000000000781c */ /* 0x000fca0003faf018 */
[----:B------:R-:W-:-:S08]  /*33d0*/  @UP1 ULDC.64 UR6, c[0x0][0x9e8] ;  /* 0x00027a0000061ab9 */ /* 0x000fd00000000a00 */
[----:B------:R-:W-:Y:S01]  /*33e0*/  @P5 IMAD.HI.U32 R13, R4, UR6, RZ ;  /* 0x00000006040d5c27 */ /* 0x000fe2000f8e00ff */
[----:B------:R-:W-:-:S13]  /*33f0*/  PLOP3.LUT P5, PT, PT, PT, UP1, 0x80, 0x0 ;  /* 0x000000000000781c */ /* 0x000fda0003faf018 */
[----:B------:R-:W-:-:S07]  /*3400*/  @P5 SHF.R.U32.HI R4, RZ, UR7, R13 ;  /* 0x00000007ff045c19 */ /* 0x000fce000801160d */
.L_x_3930:
[----:B------:R-:W-:Y:S05]  /*3410*/  BSYNC B0 ;  /* 0x0000000000007941 */ /* 0x000fea0003800000 */
.L_x_3928:
[----:B------:R-:W-:-:S05]  /*3420*/  IMAD R4, R4, UR5, R55 ;  /* 0x0000000504047c24 */ /* 0x000fca000f8e0237 */
[----:B------:R-:W-:Y:S02]  /*3430*/  VIMNMX R11, R11, R4, !PT ;  /* 0x000000040b0b7248 */ /* 0x000fe40007fe0100 */
[----:B------:R-:W-:-:S07]  /*3440*/  VIADDMNMX R9, R4, UR5, R9, PT ;  /* 0x0000000504097c46 */ /* 0x000fce000b800109 */
.L_x_3927:
[C---:B------:R-:W-:Y:S01]  /*3450*/  ISETP.GT.AND P1, PT, R11.reuse, 0x1, !P1 ;  /* 0x000000010b00780c */ /* 0x040fe20004f24270 */
[----:B------:R-:W-:Y:S01]  /*3460*/  ULDC UR6, c[0x0][0x988] ;  /* 0x0002620000067ab9 */ /* 0x000fe20000000800 */
[----:B------:R-:W-:Y:S02]  /*3470*/  ISETP.GT.AND P6, PT, R11, RZ, !P6 ;  /* 0x000000ff0b00720c */ /* 0x000fe400077c4270 */
[C---:B------:R-:W-:Y:S02]  /*3480*/  ISETP.LT.OR P1, PT, R9.reuse, 0x2, P1 ;  /* 0x000000020900780c */ /* 0x040fe40000f21670 */
[----:B------:R-:W-:Y:S02]  /*3490*/  ISETP.LT.OR P6, PT, R9, 0x1, P6 ;  /* 0x000000010900780c */ /* 0x000fe400037c1670 */
[----:B------:R-:W-:Y:S02]  /*34a0*/  FSEL R12, R12, -INF , !P1 ;  /* 0xff8000000c0c7808 */ /* 0x000fe40004800000 */
[----:B------:R-:W-:Y:S01]  /*34b0*/  ISETP.NE.AND P1, PT, R10, RZ, PT ;  /* 0x000000ff0a00720c */ /* 0x000fe20003f25270 */
[----:B------:R-:W-:Y:S01]  /*34c0*/  IMAD.U32 R10, RZ, RZ, UR6 ;  /* 0x00000006ff0a7e24 */ /* 0x000fe2000f8e00ff */
[----:B------:R-:W-:-:S02]  /*34d0*/  ISETP.GT.AND P2, PT, R11, 0x8, !P2 ;  /* 0x000000080b00780c */ /* 0x000fc40005744270 */
[----:B------:R-:W-:Y:S02]  /*34e0*/  ISETP.GT.AND P1, PT, R11, 0x9, !P1 ;  /* 0x000000090b00780c */ /* 0x000fe40004f24270 */
[----:B------:R-:W-:Y:S02]  /*34f0*/  FSEL R13, R0, -INF , !P6 ;  /* 0xff800000000d7808 */ /* 0x000fe40007000000 */
[----:B------:R-:W-:Y:S02]  /*3500*/  ISETP.LT.OR P1, PT, R9, 0xa, P1 ;  /* 0x0000000a0900780c */ /* 0x000fe40000f21670 */
[----:B------:R-:W-:Y:S02]  /*3510*/  FMNMX.FTZ R0, R24, R26, !PT ;  /* 0x0000001a18007209 */ /* 0x000fe40007810000 */
[----:B------:R-:W-:Y:S02]  /*3520*/  FSEL R21, R21, -INF , !P1 ;  /* 0xff80000015157808 */ /* 0x000fe40004800000 */
[----:B------:R-:W-:-:S02]  /*3530*/  ISETP.NE.AND P1, PT, R25, RZ, PT ;  /* 0x000000ff1900720c */ /* 0x000fc40003f25270 */
[----:B------:R-:W-:Y:S02]  /*3540*/  ISETP.LT.OR P2, PT, R9, 0x9, P2 ;  /* 0x000000090900780c */ /* 0x000fe40001741670 */
[----:B------:R-:W-:Y:S02]  /*3550*/  ISETP.GT.AND P1, PT, R11, 0x10, !P1 ;  /* 0x000000100b00780c */ /* 0x000fe40004f24270 */
[----:B------:R-:W-:Y:S02]  /*3560*/  FMNMX.FTZ R0, R28, R0, !PT ;  /* 0x000000001c007209 */ /* 0x000fe40007810000 */
[----:B------:R-:W-:Y:S02]  /*3570*/  FSEL R15, R15, -INF , !P2 ;  /* 0xff8000000f0f7808 */ /* 0x000fe40005000000 */
[----:B------:R-:W-:Y:S02]  /*3580*/  ISETP.LT.OR P1, PT, R9, 0x11, P1 ;  /* 0x000000110900780c */ /* 0x000fe40000f21670 */
[----:B------:R-:W-:-:S02]  /*3590*/  ISETP.NE.AND P2, PT, R29, RZ, PT ;  /* 0x000000ff1d00720c */ /* 0x000fc40003f45270 */
[----:B------:R-:W-:Y:S02]  /*35a0*/  FMNMX.FTZ R0, R30, R0, !PT ;  /* 0x000000001e007209 */ /* 0x000fe40007810000 */
[----:B------:R-:W-:Y:S02]  /*35b0*/  FSEL R25, R34, -INF , !P1 ;  /* 0xff80000022197808 */ /* 0x000fe40004800000 */
[----:B------:R-:W-:Y:S02]  /*35c0*/  ISETP.GT.AND P1, PT, R11, 0x11, !P2 ;  /* 0x000000110b00780c */ /* 0x000fe40005724270 */
[----:B------:R-:W-:Y:S02]  /*35d0*/  FMNMX.FTZ R0, R32, R0, !PT ;  /* 0x0000000020007209 */ /* 0x000fe40007810000 */
[----:B------:R-:W-:Y:S02]  /*35e0*/  ISETP.LT.OR P1, PT, R9, 0x12, P1 ;  /* 0x000000120900780c */ /* 0x000fe40000f21670 */
[----:B------:R-:W-:-:S02]  /*35f0*/  ISETP.NE.AND P5, PT, R33, RZ, PT ;  /* 0x000000ff2100720c */ /* 0x000fc40003fa5270 */
[----:B------:R-:W-:Y:S02]  /*3600*/  FMNMX.FTZ R0, R66, R0, !PT ;  /* 0x0000000042007209 */ /* 0x000fe40007810000 */
[----:B------:R-:W-:Y:S02]  /*3610*/  FSEL R27, R27, -INF , !P1 ;  /* 0xff8000001b1b7808 */ /* 0x000fe40004800000 */
        /* <DEDUP_REMOVED lines=34> */
[----:B------:R-:W-:Y:S02]  /*3840*/  FMNMX.FTZ R0, R88, R0, !PT ;  /* 0x0000000058007209 */ /* 0x000fe40007810000 */
[----:B------:R-:W-:Y:S02]  /*3850*/  ISETP.NE.AND P1, PT, R71, RZ, PT ;  /* 0x000000ff4700720c */ /* 0x000fe40003f25270 */
[----:B------:R-:W-:Y:S02]  /*3860*/  FMNMX.FTZ R0, R68, R0, !PT ;  /* 0x0000000044007209 */ /* 0x000fe40007810000 */
[----:B------:R-:W-:Y:S02]  /*3870*/  ISETP.GT.AND P1, PT, R11, 0x29, !P1 ;  /* 0x000000290b00780c */ /* 0x000fe40004f24270 */
[----:B------:R-:W-:Y:S02]  /*3880*/  FMNMX.FTZ R0, R90, R0, !PT ;  /* 0x000000005a007209 */ /* 0x000fe40007810000 */
[----:B------:R-:W-:-:S02]  /*3890*/  ISETP.LT.OR P1, PT, R9, 0x2a, P1 ;  /* 0x0000002a0900780c */ /* 0x000fc40000f21670 */
[----:B------:R-:W-:Y:S02]  /*38a0*/  ISETP.NE.AND P2, PT, R53, RZ, PT ;  /* 0x000000ff3500720c */ /* 0x000fe40003f45270 */
[----:B------:R-:W-:Y:S01]  /*38b0*/  FSEL R39, R39, -INF , !P1 ;  /* 0xff80000027277808 */ /* 0x000fe20004800000 */
[----:B------:R-:W0:Y:S01]  /*38c0*/  SHFL.BFLY PT, R53, R0, 0x2, 0x1f ;  /* 0x0c401f0000357f89 */ /* 0x000e2200000e0000 */
[----:B------:R-:W-:Y:S02]  /*38d0*/  ISETP.NE.AND P1, PT, R45, RZ, PT ;  /* 0x000000ff2d00720c */ /* 0x000fe40003f25270 */
[----:B------:R-:W-:Y:S02]  /*38e0*/  ISETP.NE.AND P5, PT, R77, RZ, PT ;  /* 0x000000ff4d00720c */ /* 0x000fe40003fa5270 */
[----:B------:R-:W-:Y:S02]  /*38f0*/  ISETP.GT.AND P1, PT, R11, 0x30, !P1 ;  /* 0x000000300b00780c */ /* 0x000fe40004f24270 */
[----:B------:R-:W-:-:S02]  /*3900*/  ISETP.NE.AND P6, PT, R79, RZ, PT ;  /* 0x000000ff4f00720c */ /* 0x000fc40003fc5270 */
[----:B------:R-:W-:Y:S02]  /*3910*/  ISETP.LT.OR P1, PT, R9, 0x31, P1 ;  /* 0x000000310900780c */ /* 0x000fe40000f21670 */
[----:B------:R-:W-:Y:S02]  /*3920*/  ISETP.GT.AND P3, PT, R11, 0x51, !P3 ;  /* 0x000000510b00780c */ /* 0x000fe40005f64270 */
[----:B------:R-:W-:Y:S02]  /*3930*/  FSEL R41, R50, -INF , !P1 ;  /* 0xff80000032297808 */ /* 0x000fe40004800000 */
[----:B------:R-:W-:Y:S02]  /*3940*/  ISETP.NE.AND P1, PT, R73, RZ, PT ;  /* 0x000000ff4900720c */ /* 0x000fe40003f25270 */
[C---:B------:R-:W-:Y:S02]  /*3950*/  ISETP.GT.AND P4, PT, R11.reuse, 0x58, !P4 ;  /* 0x000000580b00780c */ /* 0x040fe40006784270 */
[----:B------:R-:W-:-:S02]  /*3960*/  ISETP.GT.AND P1, PT, R11, 0x31, !P1 ;  /* 0x000000310b00780c */ /* 0x000fc40004f24270 */
[C---:B------:R-:W-:Y:S02]  /*3970*/  ISETP.LT.OR P3, PT, R9.reuse, 0x52, P3 ;  /* 0x000000520900780c */ /* 0x040fe40001f61670 */
[----:B------:R-:W-:Y:S02]  /*3980*/  ISETP.LT.OR P1, PT, R9, 0x32, P1 ;  /* 0x000000320900780c */ /* 0x000fe40000f21670 */
[----:B0-----:R-:W-:Y:S02]  /*3990*/  FMNMX.FTZ R14, R0, R53, !PT ;  /* 0x00000035000e7209 */ /* 0x001fe40007810000 */
[----:B------:R-:W-:Y:S02]  /*39a0*/  FMNMX.FTZ R0, R13, R12, !PT ;  /* 0x0000000c0d007209 */ /* 0x000fe40007810000 */
[----:B------:R-:W-:Y:S01]  /*39b0*/  FSEL R43, R43, -INF , !P1 ;  /* 0xff8000002b2b7808 */ /* 0x000fe20004800000 */
[----:B------:R-:W0:Y:S01]  /*39c0*/  SHFL.BFLY PT, R53, R14, 0x1, 0x1f ;  /* 0x0c201f000e357f89 */ /* 0x000e2200000e0000 */
        /* <DEDUP_REMOVED lines=14> */
[----:B------:R-:W-:Y:S02]  /*3ab0*/  ISETP.GT.AND P1, PT, R11, 0x40, !P2 ;  /* 0x000000400b00780c */ /* 0x000fe40005724270 */
[----:B------:R-:W-:Y:S02]  /*3ac0*/  FMNMX.FTZ R0, R33, R0, !PT ;  /* 0x0000000021007209 */ /* 0x000fe40007810000 */
[----:B------:R-:W-:Y:S02]  /*3ad0*/  ISETP.LT.OR P1, PT, R9, 0x41, P1 ;  /* 0x000000410900780c */ /* 0x000fe40000f21670 */
[----:B------:R-:W-:Y:S02]  /*3ae0*/  FMNMX.FTZ R0, R35, R0, !PT ;  /* 0x0000000023007209 */ /* 0x000fe40007810000 */
[----:B------:R-:W-:-:S02]  /*3af0*/  FSEL R49, R58, -INF , !P1 ;  /* 0xff8000003a317808 */ /* 0x000fc40004800000 */
[----:B------:R-:W-:Y:S02]  /*3b00*/  FMNMX.FTZ R0, R37, R0, !PT ;  /* 0x0000000025007209 */ /* 0x000fe40007810000 */
[----:B------:R-:W-:Y:S02]  /*3b10*/  ISETP.GT.AND P1, PT, R11, 0x41, !P5 ;  /* 0x000000410b00780c */ /* 0x000fe40006f24270 */
[----:B0-----:R-:W-:Y:S02]  /*3b20*/  FMNMX.FTZ R4, R14, R53, !PT ;  /* 0x000000350e047209 */ /* 0x001fe40007810000 */
[----:B------:R-:W-:Y:S02]  /*3b30*/  FMNMX.FTZ R0, R39, R0, !PT ;  /* 0x0000000027007209 */ /* 0x000fe40007810000 */
[----:B------:R-:W-:Y:S01]  /*3b40*/  ISETP.LT.OR P1, PT, R9, 0x42, P1 ;  /* 0x000000420900780c */ /* 0x000fe20000f21670 */
[----:B------:R-:W-:Y:S01]  /*3b50*/  FMUL.FTZ R20, R4, R10 ;  /* 0x0000000a04147220 */ /* 0x000fe20000410000 */
[----:B------:R-:W-:-:S02]  /*3b60*/  FMNMX.FTZ R0, R41, R0, !PT ;  /* 0x0000000029007209 */ /* 0x000fc40007810000 */
[----:B------:R-:W-:Y:S02]  /*3b70*/  FSEL R51, R51, -INF , !P1 ;  /* 0xff80000033337808 */ /* 0x000fe40004800000 */
[----:B------:R-:W-:Y:S02]  /*3b80*/  FSETP.NEU.FTZ.AND P1, PT, R4, -INF , PT ;  /* 0xff8000000400780b */ /* 0x000fe40003f3d000 */
[----:B------:R-:W-:Y:S02]  /*3b90*/  ISETP.NE.AND P5, PT, R57, RZ, PT ;  /* 0x000000ff3900720c */ /* 0x000fe40003fa5270 */
[----:B------:R-:W-:Y:S02]  /*3ba0*/  FMNMX.FTZ R0, R43, R0, !PT ;  /* 0x000000002b007209 */ /* 0x000fe40007810000 */
[----:B------:R-:W-:Y:S02]  /*3bb0*/  FSEL R61, R20, RZ, P1 ;  /* 0x000000ff143d7208 */ /* 0x000fe40000800000 */
[----:B------:R-:W-:-:S02]  /*3bc0*/  ISETP.GT.AND P1, PT, R11, 0x48, !P5 ;  /* 0x000000480b00780c */ /* 0x000fc40006f24270 */
[----:B------:R-:W-:Y:S01]  /*3bd0*/  FMNMX.FTZ R0, R45, R0, !PT ;  /* 0x000000002d007209 */ /* 0x000fe20007810000 */
[-CC-:B------:R-:W-:Y:S01]  /*3be0*/  FFMA.FTZ R14, R24, R10.reuse, -R61.reuse ;  /* 0x0000000a180e7223 */ /* 0x180fe2000001083d */
[----:B------:R-:W-:Y:S01]  /*3bf0*/  ISETP.LT.OR P1, PT, R9, 0x49, P1 ;  /* 0x000000490900780c */ /* 0x000fe20000f21670 */
[--C-:B------:R-:W-:Y:S01]  /*3c00*/  FFMA.FTZ R20, R26, R10, -R61.reuse ;  /* 0x0000000a1a147223 */ /* 0x100fe2000001083d */
[----:B------:R-:W-:Y:S01]  /*3c10*/  FMNMX.FTZ R0, R47, R0, !PT ;  /* 0x000000002f007209 */ /* 0x000fe20007810000 */
[-CC-:B------:R-:W-:Y:S01]  /*3c20*/  FFMA.FTZ R24, R28, R10.reuse, -R61.reuse ;  /* 0x0000000a1c187223 */ /* 0x180fe2000001083d */
[----:B------:R-:W-:Y:S01]  /*3c30*/  FSEL R53, R62, -INF , !P1 ;  /* 0xff8000003e357808 */ /* 0x000fe20004800000 */
[----:B------:R-:W-:Y:S01]  /*3c40*/  MUFU.EX2 R14, R14 ;  /* 0x0000000e000e7308 */ /* 0x000fe20000000800 */
[----:B------:R-:W-:Y:S01]  /*3c50*/  ISETP.NE.AND P2, PT, R81, RZ, PT ;  /* 0x000000ff5100720c */ /* 0x000fe20003f45270 */
[-CC-:B------:R-:W-:Y:S01]  /*3c60*/  FFMA.FTZ R26, R30, R10.reuse, -R61.reuse ;  /* 0x0000000a1e1a7223 */ /* 0x180fe2000001083d */
[----:B------:R-:W-:Y:S01]  /*3c70*/  ISETP.GT.AND P1, PT, R11, 0x49, !P6 ;  /* 0x000000490b00780c */ /* 0x000fe20007724270 */
[--C-:B------:R-:W-:Y:S01]  /*3c80*/  FFMA.FTZ R28, R32, R10, -R61.reuse ;  /* 0x0000000a201c7223 */ /* 0x100fe2000001083d */
[----:B------:R-:W-:Y:S01]  /*3c90*/  FMNMX.FTZ R0, R49, R0, !PT ;  /* 0x0000000031007209 */ /* 0x000fe20007810000 */
[-CC-:B------:R-:W-:Y:S01]  /*3ca0*/  FFMA.FTZ R38, R88, R10.reuse, -R61.reuse ;  /* 0x0000000a58267223 */ /* 0x180fe2000001083d */
[----:B------:R-:W-:Y:S01]  /*3cb0*/  ISETP.NE.AND P5, PT, R65, RZ, PT ;  /* 0x000000ff4100720c */ /* 0x000fe20003fa5270 */
[----:B------:R0:W1:Y:S01]  /*3cc0*/  MUFU.EX2 R63, R20 ;  /* 0x00000014003f7308 */ /* 0x0000620000000800 */
[----:B------:R-:W-:Y:S01]  /*3cd0*/  ISETP.GT.AND P2, PT, R11, 0x50, !P2 ;  /* 0x000000500b00780c */ /* 0x000fe20005744270 */
[-CC-:B------:R-:W-:Y:S01]  /*3ce0*/  FFMA.FTZ R30, R36, R10.reuse, -R61.reuse ;  /* 0x0000000a241e7223 */ /* 0x180fe2000001083d */
[----:B------:R-:W-:Y:S01]  /*3cf0*/  ISETP.LT.OR P1, PT, R9, 0x4a, P1 ;  /* 0x0000004a0900780c */ /* 0x000fe20000f21670 */
[--C-:B------:R-:W-:Y:S01]  /*3d00*/  FFMA.FTZ R32, R52, R10, -R61.reuse ;  /* 0x0000000a34207223 */ /* 0x100fe2000001083d */
[----:B------:R-:W-:Y:S01]  /*3d10*/  FMNMX.FTZ R0, R51, R0, !PT ;  /* 0x0000000033007209 */ /* 0x000fe20007810000 */
[-CC-:B------:R-:W-:Y:S01]  /*3d20*/  FFMA.FTZ R34, R82, R10.reuse, -R61.reuse ;  /* 0x0000000a52227223 */ /* 0x180fe2000001083d */
[----:B------:R-:W-:Y:S01]  /*3d30*/  ISETP.GT.AND P5, PT, R11, 0x59, !P5 ;  /* 0x000000590b00780c */ /* 0x000fe20006fa4270 */
[----:B------:R-:W-:Y:S01]  /*3d40*/  MUFU.EX2 R24, R24 ;  /* 0x0000001800187308 */ /* 0x000fe20000000800 */
[----:B------:R-:W-:Y:S01]  /*3d50*/  ISETP.LT.OR P2, PT, R9, 0x51, P2 ;  /* 0x000000510900780c */ /* 0x000fe20001741670 */
[-CC-:B0-----:R-:W-:Y:S01]  /*3d60*/  FFMA.FTZ R20, R66, R10.reuse, -R61.reuse ;  /* 0x0000000a42147223 */ /* 0x181fe2000001083d */
[----:B------:R-:W-:Y:S01]  /*3d70*/  FSEL R11, R2, -INF , !P1 ;  /* 0xff800000020b7808 */ /* 0x000fe20004800000 */
[--C-:B------:R-:W-:Y:S01]  /*3d80*/  FFMA.FTZ R2, R40, R10, -R61.reuse ;  /* 0x0000000a28027223 */ /* 0x100fe2000001083d */
[----:B------:R-:W-:Y:S01]  /*3d90*/  FMNMX.FTZ R0, R53, R0, !PT ;  /* 0x0000000035007209 */ /* 0x000fe20007810000 */
[--C-:B------:R-:W-:Y:S01]  /*3da0*/  FFMA.FTZ R36, R56, R10, -R61.reuse ;  /* 0x0000000a38247223 */ /* 0x100fe2000001083d */
[----:B------:R-:W-:Y:S01]  /*3db0*/  FSEL R55, R8, -INF , !P2 ;  /* 0xff80000008377808 */ /* 0x000fe20005000000 */
[----:B------:R0:W-:Y:S01]  /*3dc0*/  MUFU.EX2 R180, R2 ;  /* 0x0000000200b47308 */ /* 0x0001e20000000800 */
[----:B------:R-:W-:Y:S01]  /*3dd0*/  FMNMX.FTZ R0, R11, R0, !PT ;  /* 0x000000000b007209 */ /* 0x000fe20007810000 */
[----:B------:R-:W-:Y:S01]  /*3de0*/  FFMA.FTZ R8, R76, R10, -R61 ;  /* 0x0000000a4c087223 */ /* 0x000fe2000001083d */
[----:B------:R-:W-:-:S02]  /*3df0*/  ISETP.LT.OR P4, PT, R9, 0x59, P4 ;  /* 0x000000590900780c */ /* 0x000fc40002781670 */
[----:B------:R-:W-:Y:S02]  /*3e00*/  FSEL R57, R3, -INF , !P3 ;  /* 0xff80000003397808 */ /* 0x000fe40005800000 */
[----:B------:R-:W-:Y:S01]  /*3e10*/  FMNMX.FTZ R0, R55, R0, !PT ;  /* 0x0000000037007209 */ /* 0x000fe20007810000 */
[----:B------:R2:W-:Y:S01]  /*3e20*/  MUFU.EX2 R67, R20 ;  /* 0x0000001400437308 */ /* 0x0005e20000000800 */
[----:B------:R-:W-:Y:S01]  /*3e30*/  ISETP.LT.OR P5, PT, R9, 0x5a, P5 ;  /* 0x0000005a0900780c */ /* 0x000fe20002fa1670 */
[--C-:B0-----:R-:W-:Y:S01]  /*3e40*/  FFMA.FTZ R2, R44, R10, -R61.reuse ;  /* 0x0000000a2c027223 */ /* 0x101fe2000001083d */
[----:B------:R-:W-:Y:S02]  /*3e50*/  FSEL R9, R70, -INF , !P4 ;  /* 0xff80000046097808 */ /* 0x000fe40006000000 */
[----:B------:R-:W-:Y:S02]  /*3e60*/  FMNMX.FTZ R0, R57, R0, !PT ;  /* 0x0000000039007209 */ /* 0x000fe40007810000 */
[----:B------:R-:W-:Y:S01]  /*3e70*/  FSEL R59, R59, -INF , !P5 ;  /* 0xff8000003b3b7808 */ /* 0x000fe20006800000 */
[----:B------:R-:W-:Y:S01]  /*3e80*/  MUFU.EX2 R182, R2 ;  /* 0x0000000200b67308 */ /* 0x000fe20000000800 */
[----:B------:R-:W-:Y:S01]  /*3e90*/  FMNMX.FTZ R0, R9, R0, !PT ;  /* 0x0000000009007209 */ /* 0x000fe20007810000 */
[----:B--2---:R-:W-:Y:S01]  /*3ea0*/  FFMA.FTZ R20, R78, R10, -R61 ;  /* 0x0000000a4e147223 */ /* 0x004fe2000001083d */
[----:B-1----:R-:W-:-:S02]  /*3eb0*/  F2FP.BF16.F32.PACK_AB R188, R63, R14 ;  /* 0x0000000e3fbc723e */ /* 0x002fc400000010ff */
[----:B------:R-:W-:-:S03]  /*3ec0*/  FMNMX.FTZ R0, R59, R0, !PT ;  /* 0x000000003b007209 */ /* 0x000fc60007810000 */
[----:B------:R0:W1:Y:S02]  /*3ed0*/  MUFU.EX2 R65, R26 ;  /* 0x0000001a00417308 */ /* 0x0000640000000800 */
[----:B------:R-:W2:Y:S06]  /*3ee0*/  SHFL.BFLY PT, R3, R0, 0x2, 0x1f ;  /* 0x0c401f0000037f89 */ /* 0x000eac00000e0000 */
[----:B------:R3:W-:Y:S01]  /*3ef0*/  MUFU.EX2 R73, R20 ;  /* 0x0000001400497308 */ /* 0x0007e20000000800 */
[----:B0-----:R-:W-:-:S07]  /*3f00*/  FFMA.FTZ R26, R72, R10, -R61 ;  /* 0x0000000a481a7223 */ /* 0x001fce000001083d */
[----:B------:R-:W0:Y:S01]  /*3f10*/  MUFU.EX2 R28, R28 ;  /* 0x0000001c001c7308 */ /* 0x000e220000000800 */
[----:B---3--:R-:W-:Y:S01]  /*3f20*/  FFMA.FTZ R20, R86, R10, -R61 ;  /* 0x0000000a56147223 */ /* 0x008fe2000001083d */
[----:B-1----:R-:W-:-:S06]  /*3f30*/  F2FP.BF16.F32.PACK_AB R190, R65, R24 ;  /* 0x0000001841be723e */ /* 0x002fcc00000010ff */
[----:B------:R-:W-:Y:S01]  /*3f40*/  MUFU.EX2 R83, R38 ;  /* 0x0000002600537308 */ /* 0x000fe20000000800 */
[----:B--2---:R-:W-:Y:S01]  /*3f50*/  FMNMX.FTZ R2, R0, R3, !PT ;  /* 0x0000000300027209 */ /* 0x004fe20007810000 */
[----:B------:R-:W-:-:S04]  /*3f60*/  FFMA.FTZ R0, R84, R10, -R61 ;  /* 0x0000000a54007223 */ /* 0x000fc8000001083d */
[----:B------:R-:W1:Y:S02]  /*3f70*/  SHFL.BFLY PT, R3, R2, 0x1, 0x1f ;  /* 0x0c201f0002037f89 */ /* 0x000e6400000e0000 */
[----:B------:R2:W-:Y:S01]  /*3f80*/  MUFU.EX2 R79, R0 ;  /* 0x00000000004f7308 */ /* 0x0005e20000000800 */
[----:B0-----:R-:W-:-:S07]  /*3f90*/  F2FP.BF16.F32.PACK_AB R184, R67, R28 ;  /* 0x0000001c43b8723e */ /* 0x001fce00000010ff */
[----:B------:R-:W-:Y:S08]  /*3fa0*/  MUFU.EX2 R81, R20 ;  /* 0x0000001400517308 */ /* 0x000ff00000000800 */
[----:B------:R-:W-:Y:S01]  /*3fb0*/  MUFU.EX2 R30, R30 ;  /* 0x0000001e001e7308 */ /* 0x000fe20000000800 */
[----:B-1----:R-:W-:-:S07]  /*3fc0*/  FMNMX.FTZ R3, R2, R3, !PT ;  /* 0x0000000302037209 */ /* 0x002fce0007810000 */
[----:B------:R0:W1:Y:S01]  /*3fd0*/  MUFU.EX2 R69, R26 ;  /* 0x0000001a00457308 */ /* 0x0000620000000800 */
[-C--:B------:R-:W-:Y:S01]  /*3fe0*/  FFMA.FTZ R2, R68, R10.reuse, -R61 ;  /* 0x0000000a44027223 */ /* 0x080fe2000001083d */
[C---:B------:R-:W-:Y:S01]  /*3ff0*/  FSETP.NEU.FTZ.AND P1, PT, R3.reuse, -INF , PT ;  /* 0xff8000000300780b */ /* 0x040fe20003f3d000 */
[----:B--2---:R-:W-:-:S05]  /*4000*/  FMUL.FTZ R0, R3, R10 ;  /* 0x0000000a03007220 */ /* 0x004fca0000410000 */
[----:B------:R2:W-:Y:S01]  /*4010*/  MUFU.EX2 R71, R8 ;  /* 0x0000000800477308 */ /* 0x0005e20000000800 */
[----:B------:R-:W-:Y:S01]  /*4020*/  FSEL R0, R0, RZ, P1 ;  /* 0x000000ff00007208 */ /* 0x000fe20000800000 */
[----:B0-----:R-:W-:Y:S01]  /*4030*/  FFMA.FTZ R26, R48, R10, -R61 ;  /* 0x0000000a301a7223 */ /* 0x001fe2000001083d */
        /* <DEDUP_REMOVED lines=11> */
[-C--:B--2---:R-:W-:Y:S01]  /*40f0*/  FFMA.FTZ R8, R80, R10.reuse, -R61 ;  /* 0x0000000a50087223 */ /* 0x084fe2000001083d */
[-CC-:B------:R-:W-:Y:S01]  /*4100*/  FFMA.FTZ R35, R35, R10.reuse, -R0.reuse ;  /* 0x0000000a23237223 */ /* 0x180fe20000010800 */
[-CC-:B------:R-:W-:Y:S01]  /*4110*/  FFMA.FTZ R37, R37, R10.reuse, -R0.reuse ;  /* 0x0000000a25257223 */ /* 0x180fe20000010800 */
[----:B------:R-:W-:Y:S01]  /*4120*/  MUFU.EX2 R13, R13 ;  /* 0x0000000d000d7308 */ /* 0x000fe20000000800 */
[----:B0-----:R-:W-:Y:S01]  /*4130*/  FADD.FTZ R21, R14, R63 ;  /* 0x0000003f0e157221 */ /* 0x001fe20000010000 */
[-CC-:B------:R-:W-:Y:S01]  /*4140*/  FFMA.FTZ R39, R39, R10.reuse, -R0.reuse ;  /* 0x0000000a27277223 */ /* 0x180fe20000010800 */
[-CC-:B------:R-:W-:Y:S01]  /*4150*/  FFMA.FTZ R41, R41, R10.reuse, -R0.reuse ;  /* 0x0000000a29297223 */ /* 0x180fe20000010800 */
[-CC-:B------:R-:W-:Y:S01]  /*4160*/  FFMA.FTZ R43, R43, R10.reuse, -R0.reuse ;  /* 0x0000000a2b2b7223 */ /* 0x180fe20000010800 */
[-CC-:B------:R-:W-:Y:S01]  /*4170*/  FFMA.FTZ R45, R45, R10.reuse, -R0.reuse ;  /* 0x0000000a2d2d7223 */ /* 0x180fe20000010800 */
[-CC-:B------:R-:W-:Y:S01]  /*4180*/  FFMA.FTZ R47, R47, R10.reuse, -R0.reuse ;  /* 0x0000000a2f2f7223 */ /* 0x180fe20000010800 */
[-CC-:B------:R-:W-:Y:S01]  /*4190*/  FFMA.FTZ R49, R49, R10.reuse, -R0.reuse ;  /* 0x0000000a31317223 */ /* 0x180fe20000010800 */
[----:B------:R0:W2:Y:S01]  /*41a0*/  MUFU.EX2 R20, R12 ;  /* 0x0000000c00147308 */ /* 0x0000a20000000800 */
[-CC-:B------:R-:W-:Y:S01]  /*41b0*/  FFMA.FTZ R51, R51, R10.reuse, -R0.reuse ;  /* 0x0000000a33337223 */ /* 0x180fe20000010800 */
[-CC-:B------:R-:W-:Y:S01]  /*41c0*/  FFMA.FTZ R53, R53, R10.reuse, -R0.reuse ;  /* 0x0000000a35357223 */ /* 0x180fe20000010800 */
[-CC-:B------:R-:W-:Y:S01]  /*41d0*/  FFMA.FTZ R11, R11, R10.reuse, -R0.reuse ;  /* 0x0000000a0b0b7223 */ /* 0x180fe20000010800 */
[-CC-:B------:R-:W-:Y:S01]  /*41e0*/  FFMA.FTZ R55, R55, R10.reuse, -R0.reuse ;  /* 0x0000000a37377223 */ /* 0x180fe20000010800 */
[-CC-:B------:R-:W-:Y:S01]  /*41f0*/  FFMA.FTZ R57, R57, R10.reuse, -R0.reuse ;  /* 0x0000000a39397223 */ /* 0x180fe20000010800 */
[----:B------:R-:W-:Y:S01]  /*4200*/  FFMA.FTZ R59, R59, R10, -R0 ;  /* 0x0000000a3b3b7223 */ /* 0x000fe20000010800 */
[----:B-1----:R-:W-:Y:S01]  /*4210*/  F2FP.BF16.F32.PACK_AB R186, R69, R30 ;  /* 0x0000001e45ba723e */ /* 0x002fe200000010ff */
[----:B------:R-:W1:Y:S01]  /*4220*/  MUFU.EX2 R15, R15 ;  /* 0x0000000f000f7308 */ /* 0x000e620000000800 */
[----:B0-----:R-:W-:-:S04]  /*4230*/  FADD.FTZ R12, R24, R21 ;  /* 0x00000015180c7221 */ /* 0x001fc80000010000 */
[----:B------:R-:W-:-:S03]  /*4240*/  FADD.FTZ R21, R65, R12 ;  /* 0x0000000c41157221 */ /* 0x000fc60000010000 */
[----:B------:R-:W0:Y:S01]  /*4250*/  MUFU.EX2 R25, R25 ;  /* 0x0000001900197308 */ /* 0x000e220000000800 */
[----:B------:R-:W-:Y:S01]  /*4260*/  FADD.FTZ R12, R28, R21 ;  /* 0x000000151c0c7221 */ /* 0x000fe20000010000 */
[----:B--2---:R-:W-:-:S03]  /*4270*/  F2FP.BF16.F32.PACK_AB R189, R20, R13 ;  /* 0x0000000d14bd723e */ /* 0x004fc600000010ff */
[----:B------:R-:W-:Y:S01]  /*4280*/  FADD.FTZ R21, R67, R12 ;  /* 0x0000000c43157221 */ /* 0x000fe20000010000 */
[----:B------:R-:W-:Y:S02]  /*4290*/  FADD.FTZ R12, R13, R20 ;  /* 0x000000140d0c7221 */ /* 0x000fe40000010000 */
[----:B------:R2:W3:Y:S01]  /*42a0*/  MUFU.EX2 R40, R27 ;  /* 0x0000001b00287308 */ /* 0x0004e20000000800 */
[----:B------:R-:W-:Y:S01]  /*42b0*/  FADD.FTZ R50, R30, R21 ;  /* 0x000000151e327221 */ /* 0x000fe20000010000 */
[----:B-1----:R-:W-:Y:S01]  /*42c0*/  FADD.FTZ R21, R15, R12 ;  /* 0x0000000c0f157221 */ /* 0x002fe20000010000 */
[----:B------:R-:W-:-:S03]  /*42d0*/  F2FP.BF16.F32.PACK_AB R191, R38, R15 ;  /* 0x0000000f26bf723e */ /* 0x000fc600000010ff */
[----:B------:R-:W-:Y:S02]  /*42e0*/  FADD.FTZ R12, R38, R21 ;  /* 0x00000015260c7221 */ /* 0x000fe40000010000 */
[----:B------:R-:W1:Y:S01]  /*42f0*/  MUFU.EX2 R29, R29 ;  /* 0x0000001d001d7308 */ /* 0x000e620000000800 */
[----:B--2---:R-:W-:Y:S01]  /*4300*/  FADD.FTZ R27, R69, R50 ;  /* 0x00000032451b7221 */ /* 0x004fe20000010000 */
[----:B0-----:R-:W-:-:S03]  /*4310*/  FADD.FTZ R21, R25, R12 ;  /* 0x0000000c19157221 */ /* 0x001fc60000010000 */
[----:B------:R-:W-:Y:S01]  /*4320*/  FADD.FTZ R52, R180, R27 ;  /* 0x0000001bb4347221 */ /* 0x000fe20000010000 */
[C---:B------:R-:W-:Y:S02]  /*4330*/  F2FP.BF16.F32.PACK_AB R180, R71.reuse, R180 ;  /* 0x000000b447b4723e */ /* 0x040fe400000010ff */
[----:B------:R-:W0:Y:S01]  /*4340*/  MUFU.EX2 R42, R31 ;  /* 0x0000001f002a7308 */ /* 0x000e220000000800 */
[----:B------:R-:W-:Y:S01]  /*4350*/  FADD.FTZ R27, R71, R52 ;  /* 0x00000034471b7221 */ /* 0x000fe20000010000 */
[C---:B---3--:R-:W-:Y:S01]  /*4360*/  FADD.FTZ R12, R40.reuse, R21 ;  /* 0x00000015280c7221 */ /* 0x048fe20000010000 */
[----:B------:R-:W-:Y:S02]  /*4370*/  F2FP.BF16.F32.PACK_AB R185, R40, R25 ;  /* 0x0000001928b9723e */ /* 0x000fe400000010ff */
[----:B------:R-:W-:Y:S01]  /*4380*/  FADD.FTZ R52, R182, R27 ;  /* 0x0000001bb6347221 */ /* 0x000fe20000010000 */
[----:B------:R-:W-:Y:S02]  /*4390*/  F2FP.BF16.F32.PACK_AB R182, R73, R182 ;  /* 0x000000b649b6723e */ /* 0x000fe400000010ff */
[----:B------:R-:W2:Y:S01]  /*43a0*/  MUFU.EX2 R26, R26 ;  /* 0x0000001a001a7308 */ /* 0x000ea20000000800 */
[----:B-1----:R-:W-:Y:S01]  /*43b0*/  FADD.FTZ R21, R29, R12 ;  /* 0x0000000c1d157221 */ /* 0x002fe20000010000 */
[----:B------:R-:W-:-:S06]  /*43c0*/  FADD.FTZ R27, R73, R52 ;  /* 0x00000034491b7221 */ /* 0x000fcc0000010000 */
[----:B------:R-:W1:Y:S01]  /*43d0*/  MUFU.EX2 R33, R33 ;  /* 0x0000002100217308 */ /* 0x000e620000000800 */
[C---:B0-----:R-:W-:Y:S01]  /*43e0*/  FADD.FTZ R12, R42.reuse, R21 ;  /* 0x000000152a0c7221 */ /* 0x041fe20000010000 */
[----:B------:R-:W-:Y:S01]  /*43f0*/  FFMA.FTZ R21, R9, R10, -R0 ;  /* 0x0000000a09157223 */ /* 0x000fe20000010800 */
[----:B------:R-:W-:-:S05]  /*4400*/  F2FP.BF16.F32.PACK_AB R187, R42, R29 ;  /* 0x0000001d2abb723e */ /* 0x000fca00000010ff */
[----:B------:R0:W3:Y:S01]  /*4410*/  MUFU.EX2 R75, R8 ;  /* 0x00000008004b7308 */ /* 0x0000e20000000800 */
[----:B--2---:R-:W-:-:S07]  /*4420*/  FADD.FTZ R54, R26, R27 ;  /* 0x0000001b1a367221 */ /* 0x004fce0000010000 */
[----:B------:R-:W2:Y:S01]  /*4430*/  MUFU.EX2 R44, R35 ;  /* 0x00000023002c7308 */ /* 0x000ea20000000800 */
[----:B0-----:R-:W-:Y:S01]  /*4440*/  FFMA.FTZ R8, R60, R10, -R61 ;  /* 0x0000000a3c087223 */ /* 0x001fe2000001083d */
[----:B-1----:R-:W-:-:S06]  /*4450*/  FADD.FTZ R9, R33, R12 ;  /* 0x0000000c21097221 */ /* 0x002fcc0000010000 */
[----:B------:R-:W0:Y:S01]  /*4460*/  MUFU.EX2 R32, R32 ;  /* 0x0000002000207308 */ /* 0x000e220000000800 */
[C---:B---3--:R-:W-:Y:S01]  /*4470*/  FADD.FTZ R27, R75.reuse, R54 ;  /* 0x000000364b1b7221 */ /* 0x048fe20000010000 */
[----:B------:R-:W-:-:S06]  /*4480*/  F2FP.BF16.F32.PACK_AB R176, R75, R26 ;  /* 0x0000001a4bb0723e */ /* 0x000fcc00000010ff */
[----:B------:R-:W1:Y:S01]  /*4490*/  MUFU.EX2 R37, R37 ;  /* 0x0000002500257308 */ /* 0x000e620000000800 */
[C---:B--2---:R-:W-:Y:S01]  /*44a0*/  FADD.FTZ R0, R44.reuse, R9 ;  /* 0x000000092c007221 */ /* 0x044fe20000010000 */
[----:B------:R-:W-:-:S06]  /*44b0*/  F2FP.BF16.F32.PACK_AB R181, R44, R33 ;  /* 0x000000212cb5723e */ /* 0x000fcc00000010ff */
[----:B------:R2:W3:Y:S01]  /*44c0*/  MUFU.EX2 R77, R34 ;  /* 0x00000022004d7308 */ /* 0x0004e20000000800 */
[----:B0-----:R-:W-:-:S07]  /*44d0*/  FADD.FTZ R12, R32, R27 ;  /* 0x0000001b200c7221 */ /* 0x001fce0000010000 */
[----:B------:R-:W0:Y:S01]  /*44e0*/  MUFU.EX2 R46, R39 ;  /* 0x00000027002e7308 */ /* 0x000e220000000800 */
[-CC-:B--2---:R-:W-:Y:S01]  /*44f0*/  FFMA.FTZ R34, R64, R10.reuse, -R61.reuse ;  /* 0x0000000a40227223 */ /* 0x184fe2000001083d */
[----:B-1----:R-:W-:Y:S01]  /*4500*/  FADD.FTZ R9, R37, R0 ;  /* 0x0000000025097221 */ /* 0x002fe20000010000 */
[----:B------:R-:W-:-:S05]  /*4510*/  FFMA.FTZ R61, R90, R10, -R61 ;  /* 0x0000000a5a3d7223 */ /* 0x000fca000001083d */
[----:B------:R-:W1:Y:S01]  /*4520*/  MUFU.EX2 R36, R36 ;  /* 0x0000002400247308 */ /* 0x000e620000000800 */
[C---:B---3--:R-:W-:Y:S01]  /*4530*/  FADD.FTZ R27, R77.reuse, R12 ;  /* 0x0000000c4d1b7221 */ /* 0x048fe20000010000 */
[----:B------:R-:W-:-:S06]  /*4540*/  F2FP.BF16.F32.PACK_AB R178, R77, R32 ;  /* 0x000000204db2723e */ /* 0x000fcc00000010ff */
[----:B------:R-:W2:Y:S01]  /*4550*/  MUFU.EX2 R41, R41 ;  /* 0x0000002900297308 */ /* 0x000ea20000000800 */
[C---:B0-----:R-:W-:Y:S01]  /*4560*/  FADD.FTZ R12, R46.reuse, R9 ;  /* 0x000000092e0c7221 */ /* 0x041fe20000010000 */
[----:B------:R-:W-:-:S06]  /*4570*/  F2FP.BF16.F32.PACK_AB R183, R46, R37 ;  /* 0x000000252eb7723e */ /* 0x000fcc00000010ff */
[----:B------:R-:W0:Y:S01]  /*4580*/  MUFU.EX2 R48, R43 ;  /* 0x0000002b00307308 */ /* 0x000e220000000800 */
[----:B-1----:R-:W-:Y:S01]  /*4590*/  FADD.FTZ R14, R36, R27 ;  /* 0x0000001b240e7221 */ /* 0x002fe20000010000 */
[----:B------:R-:W-:-:S03]  /*45a0*/  F2FP.BF16.F32.PACK_AB R172, R79, R36 ;  /* 0x000000244fac723e */ /* 0x000fc600000010ff */
[----:B------:R-:W-:-:S03]  /*45b0*/  FADD.FTZ R27, R79, R14 ;  /* 0x0000000e4f1b7221 */ /* 0x000fc60000010000 */
[----:B------:R-:W1:Y:S01]  /*45c0*/  MUFU.EX2 R8, R8 ;  /* 0x0000000800087308 */ /* 0x000e620000000800 */
[----:B--2---:R-:W-:-:S07]  /*45d0*/  FADD.FTZ R9, R41, R12 ;  /* 0x0000000c29097221 */ /* 0x004fce0000010000 */
[----:B------:R-:W2:Y:S01]  /*45e0*/  MUFU.EX2 R45, R45 ;  /* 0x0000002d002d7308 */ /* 0x000ea20000000800 */
[C---:B0-----:R-:W-:Y:S01]  /*45f0*/  FADD.FTZ R12, R48.reuse, R9 ;  /* 0x00000009300c7221 */ /* 0x041fe20000010000 */
[----:B------:R-:W-:-:S06]  /*4600*/  F2FP.BF16.F32.PACK_AB R177, R48, R41 ;  /* 0x0000002930b1723e */ /* 0x000fcc00000010ff */
[----:B------:R-:W0:Y:S01]  /*4610*/  MUFU.EX2 R50, R47 ;  /* 0x0000002f00327308 */ /* 0x000e220000000800 */
[----:B-1----:R-:W-:Y:S01]  /*4620*/  FADD.FTZ R14, R8, R27 ;  /* 0x0000001b080e7221 */ /* 0x002fe20000010000 */
[----:B------:R-:W-:-:S06]  /*4630*/  F2FP.BF16.F32.PACK_AB R174, R81, R8 ;  /* 0x0000000851ae723e */ /* 0x000fcc00000010ff */
[----:B------:R-:W1:Y:S01]  /*4640*/  MUFU.EX2 R34, R34 ;  /* 0x0000002200227308 */ /* 0x000e620000000800 */
[----:B--2---:R-:W-:-:S07]  /*4650*/  FADD.FTZ R9, R45, R12 ;  /* 0x0000000c2d097221 */ /* 0x004fce0000010000 */
[----:B------:R-:W2:Y:S01]  /*4660*/  MUFU.EX2 R49, R49 ;  /* 0x0000003100317308 */ /* 0x000ea20000000800 */
[C---:B0-----:R-:W-:Y:S01]  /*4670*/  FADD.FTZ R12, R50.reuse, R9 ;  /* 0x00000009320c7221 */ /* 0x041fe20000010000 */
[----:B------:R-:W-:-:S06]  /*4680*/  F2FP.BF16.F32.PACK_AB R179, R50, R45 ;  /* 0x0000002d32b3723e */ /* 0x000fcc00000010ff */
[----:B------:R-:W0:Y:S01]  /*4690*/  MUFU.EX2 R52, R51 ;  /* 0x0000003300347308 */ /* 0x000e220000000800 */
[----:B-1----:R-:W-:-:S07]  /*46a0*/  F2FP.BF16.F32.PACK_AB R168, R83, R34 ;  /* 0x0000002253a8723e */ /* 0x002fce00000010ff */
[----:B------:R-:W-:Y:S01]  /*46b0*/  MUFU.EX2 R2, R2 ;  /* 0x0000000200027308 */ /* 0x000fe20000000800 */
[----:B--2---:R-:W-:Y:S01]  /*46c0*/  FADD.FTZ R9, R49, R12 ;  /* 0x0000000c31097221 */ /* 0x004fe20000010000 */
[----:B------:R-:W-:-:S04]  /*46d0*/  IMAD.IADD R12, R16, 0x1, -R17 ;  /* 0x00000001100c7824 */ /* 0x000fc800078e0a11 */
[----:B------:R-:W-:Y:S02]  /*46e0*/  IMAD R26, R193, 0x80, R12 ;  /* 0x00000080c11a7824 */ /* 0x000fe400078e020c */
[----:B------:R-:W-:Y:S01]  /*46f0*/  MUFU.EX2 R53, R53 ;  /* 0x0000003500357308 */ /* 0x000fe20000000800 */
[C---:B0-----:R-:W-:Y:S01]  /*4700*/  FADD.FTZ R8, R52.reuse, R9 ;  /* 0x0000000934087221 */ /* 0x041fe20000010000 */
[----:B------:R-:W-:Y:S02]  /*4710*/  F2FP.BF16.F32.PACK_AB R173, R52, R49 ;  /* 0x0000003134ad723e */ /* 0x000fe400000010ff */
[----:B------:R-:W-:-:S04]  /*4720*/  R2UR UR6, R26 ;  /* 0x000000001a0672ca */ /* 0x000fc800000e0000 */
[----:B------:R-:W0:Y:S08]  /*4730*/  MUFU.EX2 R61, R61 ;  /* 0x0000003d003d7308 */ /* 0x000e300000000800 */
[----:B------:R1:W2:Y:S01]  /*4740*/  MUFU.EX2 R0, R11 ;  /* 0x0000000b00007308 */ /* 0x0002a20000000800 */
[----:B------:R-:W-:-:S07]  /*4750*/  UIADD3 UR4, UR6, UR4, URZ ;  /* 0x0000000406047290 */ /* 0x000fce000fffe03f */
[----:B------:R-:W3:Y:S01]  /*4760*/  MUFU.EX2 R55, R55 ;  /* 0x0000003700377308 */ /* 0x000ee20000000800 */
[----:B-1----:R-:W-:Y:S01]  /*4770*/  FADD.FTZ R11, R81, R14 ;  /* 0x0000000e510b7221 */ /* 0x002fe20000010000 */
[----:B0-----:R-:W-:-:S03]  /*4780*/  F2FP.BF16.F32.PACK_AB R170, R61, R2 ;  /* 0x000000023daa723e */ /* 0x001fc600000010ff */
[----:B------:R-:W-:-:S03]  /*4790*/  FADD.FTZ R24, R34, R11 ;  /* 0x0000000b22187221 */ /* 0x000fc60000010000 */
[----:B------:R-:W0:Y:S01]  /*47a0*/  MUFU.EX2 R14, R57 ;  /* 0x00000039000e7308 */ /* 0x000e220000000800 */
[----:B------:R-:W-:Y:S01]  /*47b0*/  FADD.FTZ R11, R83, R24 ;  /* 0x00000018530b7221 */ /* 0x000fe20000010000 */
[----:B--2---:R-:W-:-:S03]  /*47c0*/  F2FP.BF16.F32.PACK_AB R175, R0, R53 ;  /* 0x0000003500af723e */ /* 0x004fc600000010ff */
[----:B------:R-:W-:Y:S01]  /*47d0*/  FADD.FTZ R24, R2, R11 ;  /* 0x0000000b02187221 */ /* 0x000fe20000010000 */
[----:B------:R-:W-:Y:S02]  /*47e0*/  FADD.FTZ R11, R53, R8 ;  /* 0x00000008350b7221 */ /* 0x000fe40000010000 */
[----:B------:R-:W1:Y:S01]  /*47f0*/  MUFU.EX2 R21, R21 ;  /* 0x0000001500157308 */ /* 0x000e620000000800 */
[----:B------:R-:W-:Y:S01]  /*4800*/  FADD.FTZ R9, R61, R24 ;  /* 0x000000183d097221 */ /* 0x000fe20000010000 */
[----:B------:R-:W-:-:S04]  /*4810*/  FADD.FTZ R8, R0, R11 ;  /* 0x0000000b00087221 */ /* 0x000fc80000010000 */
[----:B---3--:R-:W-:Y:S02]  /*4820*/  FADD.FTZ R11, R55, R8 ;  /* 0x00000008370b7221 */ /* 0x008fe40000010000 */
[----:B------:R-:W2:Y:S01]  /*4830*/  MUFU.EX2 R2, R59 ;  /* 0x0000003b00027308 */ /* 0x000ea20000000800 */
[C---:B0-----:R-:W-:Y:S01]  /*4840*/  F2FP.BF16.F32.PACK_AB R169, R14.reuse, R55 ;  /* 0x000000370ea9723e */ /* 0x041fe200000010ff */
[----:B------:R-:W-:-:S04]  /*4850*/  FADD.FTZ R8, R14, R11 ;  /* 0x0000000b0e087221 */ /* 0x000fc80000010000 */
[----:B-1----:R-:W-:-:S04]  /*4860*/  FADD.FTZ R11, R21, R8 ;  /* 0x00000008150b7221 */ /* 0x002fc80000010000 */
[C---:B--2---:R-:W-:Y:S01]  /*4870*/  FADD.FTZ R8, R2.reuse, R11 ;  /* 0x0000000b02087221 */ /* 0x044fe20000010000 */
[----:B------:R-:W-:Y:S01]  /*4880*/  F2FP.BF16.F32.PACK_AB R171, R2, R21 ;  /* 0x0000001502ab723e */ /* 0x000fe200000010ff */
[----:B------:R-:W-:Y:S01]  /*4890*/  VIADD R11, R74, 0xfffffffe ;  /* 0xfffffffe4a0b7836 */ /* 0x000fe20000000000 */
        /* <DEDUP_REMOVED lines=12> */
.L_x_3932:
[----:B------:R-:W-:-:S11]  /*4960*/  UISETP.NE.AND UP1, UPT, UR5, 0x1, UPT ;  /* 0x000000010500788c */ /* 0x000fd6000bf25270 */
[----:B------:R-:W-:Y:S02]  /*4970*/  @UP1 ULDC.64 UR6, c[0x0][0x9e8] ;  /* 0x00027a0000061ab9 */ /* 0x000fe40000000a00 */
[----:B------:R-:W-:-:S04]  /*4980*/  UIMAD.WIDE.U32 UR10, UR14, UR6, URZ ;  /* 0x000000060e0a72a5 */ /* 0x000fc8000f8e003f */
[----:B------:R-:W-:-:S12]  /*4990*/  @UP1 USHF.R.U32.HI UR14, URZ, UR7, UR11 ;  /* 0x000000073f0e1299 */ /* 0x000fd8000801160b */
.L_x_3933:
[----:B------:R-:W-:-:S04]  /*49a0*/  UIMAD UR5, UR14, UR5, UR5 ;  /* 0x000000050e0572a4 */ /* 0x000fc8000f8e0205 */
[----:B------:R-:W-:-:S04]  /*49b0*/  UISETP.LT.AND UP1, UPT, UR4, UR5, UPT ;  /* 0x000000050400728c */ /* 0x000fc8000bf21270 */
[----:B------:R-:W-:-:S12]  /*49c0*/  USEL UR4, UR4, UR5, UP1 ;  /* 0x0000000504047287 */ /* 0x000fd80008800000 */
.L_x_3931:
        /* <DEDUP_REMOVED lines=63> */
[----:B------:R-:W-:-:S03]  /*4dc0*/  IMAD.MOV.U32 R119, RZ, RZ, RZ ;  /* 0x000000ffff777224 */ /* 0x000fc600078e00ff */
[----:B------:R-:W-:-:S07]  /*4dd0*/  LOP3.LUT R13, RZ, R15, RZ, 0x33, !PT ;  /* 0x0000000fff0d7212 */ /* 0x000fce00078e33ff */
.L_x_3951:
[----:B------:R-:W-:-:S04]  /*4de0*/  UIADD3 UR5, UR37, 0x1, URZ ;  /* 0x0000000125057890 */ /* 0x000fc8000fffe03f */
[----:B------:R-:W-:-:S04]  /*4df0*/  UISETP.NE.AND UP1, UPT, UR5, 0x2, UPT ;  /* 0x000000020500788c */ /* 0x000fc8000bf25270 */
[----:B------:R-:W-:Y:S02]  /*4e00*/  USEL UR38, URZ, 0x1, UP1 ;  /* 0x000000013f267887 */ /* 0x000fe40008800000 */
[----:B------:R-:W-:Y:S02]  /*4e10*/  USEL UR5, UR5, URZ, UP1 ;  /* 0x0000003f05057287 */ /* 0x000fe40008800000 */
[----:B------:R-:W-:Y:S01]  /*4e20*/  ULOP3.LUT UR38, UR36, UR38, URZ, 0x3c, !UPT ;  /* 0x0000002624267292 */ /* 0x000fe2000f8e3c3f */
[----:B------:R-:W-:Y:S11]  /*4e30*/  @!P0 BRA `(.L_x_3935) ;  /* 0x0000000000048947 */ /* 0x000ff60003800000 */
[----:B------:R-:W-:Y:S01]  /*4e40*/  BPT.TRAP 0x1 ;  /* 0x000000040000795c */ /* 0x000fe20000300000 */
.L_x_3935:
[----:B------:R-:W-:Y:S01]  /*4e50*/  ULEA UR6, UR5, UR39, 0x3 ;  /* 0x0000002705067291 */ /* 0x000fe2000f8e183f */
[----:B------:R-:W-:-:S05]  /*4e60*/  IMAD.U32 R10, RZ, RZ, UR38 ;  /* 0x00000026ff0a7e24 */ /* 0x000fca000f8e00ff */
[----:B------:R-:W-:-:S04]  /*4e70*/  SHF.L.U32 R10, R10, 0x1f, RZ ;  /* 0x0000001f0a0a7819 */ /* 0x000fc800000006ff */
[----:B------:R0:W1:Y:S01]  /*4e80*/  SYNCS.PHASECHK.TRANS64.TRYWAIT P1, [UR6+0x30830], R10 ;  /* 0x0308300aff0075a7 */ /* 0x0000620008020146 */
[----:B------:R-:W-:Y:S05]  /*4e90*/  @!P0 BRA `(.L_x_3936) ;  /* 0x0000000000048947 */ /* 0x000fea0003800000 */
[----:B------:R-:W-:Y:S01]  /*4ea0*/  BPT.TRAP 0x1 ;  /* 0x000000040000795c */ /* 0x000fe20000300000 */
.L_x_3936:
[----:B-1----:R-:W-:Y:S05]  /*4eb0*/  @P1 BRA `(.L_x_3937) ;  /* 0x0000000000081947 */ /* 0x002fea0003800000 */
[----:B------:R-:W1:Y:S02]  /*4ec0*/  SYNCS.PHASECHK.TRANS64.TRYWAIT P1, [UR6+0x30830], R10 ;  /* 0x0308300aff0075a7 */ /* 0x000e640008020146 */
[----:B-1----:R-:W-:Y:S05]  /*4ed0*/  @!P1 BRA `(.L_x_3938) ;  /* 0x0000011c00d89947 */ /* 0x002fea0003800000 */
.L_x_3937:
[----:B------:R-:W-:Y:S01]  /*4ee0*/  R2UR UR44, R6 ;  /* 0x00000000062c72ca */ /* 0x000fe200000e0000 */
[----:B------:R-:W-:Y:S01]  /*4ef0*/  UIMAD UR7, UR5, 0x900, UR60 ;  /* 0x00000900050778a4 */ /* 0x000fe2000f8e023c */
[----:B------:R-:W-:Y:S01]  /*4f00*/  R2UR UR45, R7 ;  /* 0x00000000072d72ca */ /* 0x000fe200000e0000 */
[----:B-1----:R-:W-:Y:S01]  /*4f10*/  WARPGROUP.ARRIVE ;  /* 0x00000000000079c5 */ /* 0x002fe20000000000 */
        /* <DEDUP_REMOVED lines=121> */
[----:B------:R-:W-:Y:S01]  /*56b0*/  UIADD3 UR46, UR7, 0x4, URZ ;  /* 0x00000004072e7890 */ /* 0x000fe2000fffe03f */
[----:B------:R-:W-:Y:S01]  /*56c0*/  FMUL.FTZ R119, R119, R2 ;  /* 0x0000000277777220 */ /* 0x000fe20000410000 */
[----:B------:R-:W-:Y:S01]  /*56d0*/  UMOV UR44, UR52 ;  /* 0x00000034002c7c82 */ /* 0x000fe20008000000 */
[----:B------:R-:W-:Y:S01]  /*56e0*/  UMOV UR45, UR53 ;  /* 0x00000035002d7c82 */ /* 0x000fe20008000000 */
[----:B------:R-:W-:Y:S01]  /*56f0*/  UMOV UR47, 0x40000040 ;  /* 0x40000040002f7882 */ /* 0x000fe20000000000 */
[----:B------:R-:W-:-:S02]  /*5700*/  WARPGROUP.DEPBAR.LE gsb0, 0x0 ;  /* 0x00008000000079c5 */ /* 0x000fc40000010000 */
[----:B------:R-:W-:-:S06]  /*5710*/  WARPGROUP.ARRIVE ;  /* 0x00000000000079c5 */ /* 0x000fcc0000000000 */
        /* <DEDUP_REMOVED lines=35> */
.L_x_3939:
[----:B------:R-:W-:Y:S01]  /*5950*/  ULEA UR14, UR37, UR39, 0x3 ;  /* 0x00000027250e7291 */ /* 0x000fe2000f8e183f */
[----:B------:R-:W-:-:S05]  /*5960*/  IMAD.U32 R0, RZ, RZ, UR36 ;  /* 0x00000024ff007e24 */ /* 0x000fca000f8e00ff */
[----:B------:R-:W-:-:S04]  /*5970*/  SHF.L.U32 R0, R0, 0x1f, RZ ;  /* 0x0000001f00007819 */ /* 0x000fc800000006ff */
[----:B------:R1:W2:Y:S01]  /*5980*/  SYNCS.PHASECHK.TRANS64.TRYWAIT P1, [UR14+0x30850], R0 ;  /* 0x03085000ff0075a7 */ /* 0x0002a2000802014e */
[----:B------:R-:W-:Y:S05]  /*5990*/  @!P0 BRA `(.L_x_3940) ;  /* 0x0000000000048947 */ /* 0x000fea0003800000 */
[----:B------:R-:W-:Y:S01]  /*59a0*/  BPT.TRAP 0x1 ;  /* 0x000000040000795c */ /* 0x000fe20000300000 */
.L_x_3940:
[----:B--2---:R-:W-:Y:S05]  /*59b0*/  @P1 BRA `(.L_x_3941) ;  /* 0x0000000000081947 */ /* 0x004fea0003800000 */
[----:B------:R-:W2:Y:S02]  /*59c0*/  SYNCS.PHASECHK.TRANS64.TRYWAIT P1, [UR14+0x30850], R0 ;  /* 0x03085000ff0075a7 */ /* 0x000ea4000802014e */
[----:B--2---:R-:W-:Y:S05]  /*59d0*/  @!P1 BRA `(.L_x_3942) ;  /* 0x0000011400309947 */ /* 0x004fea0003800000 */
.L_x_3941:
[----:B------:R-:W-:Y:S01]  /*59e0*/  UIADD3 UR7, UR39, 0x400, URZ ;  /* 0x0000040027077890 */ /* 0x000fe2000fffe03f */
[----:B------:R-:W-:Y:S01]  /*59f0*/  WARPGROUP.ARRIVE ;  /* 0x00000000000079c5 */ /* 0x000fe20000000000 */
[----:B------:R-:W-:-:S05]  /*5a00*/  UMOV UR11, 0x40000040 ;  /* 0x40000040000b7882 */ /* 0x000fca0000000000 */
[----:B------:R-:W3:Y:S01]  /*5a10*/  S2R R210, SR_TID.X ;  /* 0x0000000000d27919 */ /* 0x000ee20000002100 */
[----:B------:R-:W-:Y:S01]  /*5a20*/  USHF.R.U32.HI UR7, URZ, 0x4, UR7 ;  /* 0x000000043f077899 */ /* 0x000fe20008011607 */
[----:B------:R-:W-:Y:S01]  /*5a30*/  FMUL.FTZ R2, R120, UR4 ;  /* 0x0000000478027c20 */ /* 0x000fe20008410000 */
[----:B------:R-:W-:Y:S02]  /*5a40*/  IMAD.U32 R120, RZ, RZ, UR6 ;  /* 0x00000006ff787e24 */ /* 0x000fe4000f8e00ff */
[----:B-12---:R-:W-:Y:S01]  /*5a50*/  FMUL.FTZ R0, R122, UR4 ;  /* 0x000000047a007c20 */ /* 0x006fe20008410000 */
[----:B------:R-:W-:Y:S01]  /*5a60*/  ULOP3.LUT UR7, UR7, 0x3fff, URZ, 0xc0, !UPT ;  /* 0x00003fff07077892 */ /* 0x000fe2000f8ec03f */
[----:B------:R-:W-:Y:S01]  /*5a70*/  FMUL.FTZ R14, R126, UR4 ;  /* 0x000000047e0e7c20 */ /* 0x000fe20008410000 */
[----:B------:R-:W-:Y:S01]  /*5a80*/  FMUL.FTZ R122, R130, UR4 ;  /* 0x00000004827a7c20 */ /* 0x000fe20008410000 */
[----:B------:R-:W-:Y:S01]  /*5a90*/  FMUL.FTZ R126, R139, UR4 ;  /* 0x000000048b7e7c20 */ /* 0x000fe20008410000 */
[----:B------:R-:W-:Y:S01]  /*5aa0*/  ULOP3.LUT UR7, UR7, 0x3000000, URZ, 0xfc, !UPT ;  /* 0x0300000007077892 */ /* 0x000fe2000f8efc3f */
[----:B0-----:R-:W-:Y:S01]  /*5ab0*/  FMUL.FTZ R10, R123, UR4 ;  /* 0x000000047b0a7c20 */ /* 0x001fe20008410000 */
        /* <DEDUP_REMOVED lines=16> */
[----:B------:R-:W0:Y:S01]  /*5bc0*/  MUFU.TANH R2, R2 ;  /* 0x0000000200027308 */ /* 0x000e220000002400 */
[----:B---3--:R-:W-:-:S07]  /*5bd0*/  LOP3.LUT P1, RZ, R210, 0x7f, RZ, 0xc0, !PT ;  /* 0x0000007fd2ff7812 */ /* 0x008fce000782c0ff */
[----:B------:R-:W1:Y:S08]  /*5be0*/  MUFU.TANH R0, R0 ;  /* 0x0000000000007308 */ /* 0x000e700000002400 */
[----:B------:R-:W2:Y:S01]  /*5bf0*/  MUFU.TANH R10, R10 ;  /* 0x0000000a000a7308 */ /* 0x000ea20000002400 */
[----:B------:R-:W-:-:S05]  /*5c00*/  @!P1 VIADD R120, R120, 0x30840 ;  /* 0x0003084078789836 */ /* 0x000fca0000000000 */
[----:B------:R-:W-:Y:S02]  /*5c10*/  @!P1 PRMT R120, RZ, 0x654, R120 ;  /* 0x00000654ff789816 */ /* 0x000fe40000000078 */
        /* <DEDUP_REMOVED lines=15> */
[----:B------:R-:W-:Y:S01]  /*5d10*/  WARPGROUP.ARRIVE ;  /* 0x00000000000079c5 */ /* 0x000fe20000000000 */
[----:B------:R-:W-:-:S05]  /*5d20*/  IMAD R189, R11, -0x60, RZ ;  /* 0xffffffa00bbd7824 */ /* 0x000fca00078e02ff */
        /* <DEDUP_REMOVED lines=14> */
[----:B------:R-:W-:-:S10]  /*5e10*/  FMUL.FTZ R150, R156, UR4 ;  /* 0x000000049c967c20 */ /* 0x000fd40008410000 */
[----:B------:R-:W-:Y:S01]  /*5e20*/  HGMMA.64x192x16.F32.BF16 R24, R176, gdesc[UR8].tnspB, R24, gsb0 ;  /* 0x42e00008b0187df0 */ /* 0x000fe20008001818 */
[----:B------:R-:W-:Y:S01]  /*5e30*/  UIADD3 UR10, UR7, 0x200, URZ ;  /* 0x00000200070a7890 */ /* 0x000fe2000fffe03f */
[----:B------:R-:W-:Y:S01]  /*5e40*/  FMUL.FTZ R141, R158, UR4 ;  /* 0x000000049e8d7c20 */ /* 0x000fe20008410000 */
[----:B------:R-:W-:Y:S01]  /*5e50*/  UMOV UR11, 0x40000040 ;  /* 0x40000040000b7882 */ /* 0x000fe20000000000 */
[----:B------:R-:W-:Y:S01]  /*5e60*/  FMUL.FTZ R140, R159, UR4 ;  /* 0x000000049f8c7c20 */ /* 0x000fe20008410000 */
[----:B------:R-:W-:Y:S01]  /*5e70*/  FMUL.FTZ R156, R161, UR4 ;  /* 0x00000004a19c7c20 */ /* 0x000fe20008410000 */
[----:B------:R-:W-:Y:S01]  /*5e80*/  IADD3 R158, R189, 0x1, R16 ;  /* 0x00000001bd9e7810 */ /* 0x000fe20007ffe010 */
        /* <DEDUP_REMOVED lines=20> */
[----:B------:R-:W0:Y:S01]  /*5fd0*/  MUFU.TANH R176, R176 ;  /* 0x000000b000b07308 */ /* 0x000e220000002400 */
[----:B------:R-:W-:-:S02]  /*5fe0*/  IMAD.IADD R121, R158, 0x1, -R17 ;  /* 0x000000019e797824 */ /* 0x000fc400078e0a11 */
[C---:B------:R-:W-:Y:S02]  /*5ff0*/  IMAD R158, R18.reuse, -0x2, R189 ;  /* 0xfffffffe129e7824 */ /* 0x040fe400078e02bd */
[----:B------:R-:W-:-:S03]  /*6000*/  IMAD R121, R18, -0x2, R121 ;  /* 0xfffffffe12797824 */ /* 0x000fc600078e0279 */
[----:B------:R-:W0:Y:S01]  /*6010*/  MUFU.TANH R177, R177 ;  /* 0x000000b100b17308 */ /* 0x000e220000002400 */
[C---:B------:R-:W-:Y:S02]  /*6020*/  VIADD R164, R121.reuse, UR55 ;  /* 0x0000003779a47c36 */ /* 0x040fe40008000000 */
[----:B------:R-:W-:Y:S02]  /*6030*/  VIADD R162, R121, UR51 ;  /* 0x0000003379a27c36 */ /* 0x000fe40008000000 */
[----:B------:R-:W-:-:S03]  /*6040*/  IMAD.IADD R166, R5, 0x1, R164 ;  /* 0x0000000105a67824 */ /* 0x000fc600078e02a4 */
        /* <DEDUP_REMOVED lines=40> */
[----:B------:R0:W-:Y:S01]  /*62d0*/  @!P1 SYNCS.ARRIVE.TRANS64.RED.A1T0 RZ, [R120+URZ], RZ ;  /* 0x000000ff78ff99a7 */ /* 0x0001e2000810043f */
[----:B------:R-:W-:Y:S01]  /*62e0*/  PLOP3.LUT P1, PT, PT, PT, UP0, 0x40, 0x0 ;  /* 0x000000000000781c */ /* 0x000fe20003f2e808 */
[----:B------:R-:W-:-:S03]  /*62f0*/  IMAD.IADD R168, R5, 0x1, R162 ;  /* 0x0000000105a87824 */ /* 0x000fc600078e02a2 */
[----:B------:R-:W0:Y:S09]  /*6300*/  MUFU.TANH R169, R169 ;  /* 0x000000a900a97308 */ /* 0x000e320000002400 */
        /* <DEDUP_REMOVED lines=13> */
.L_x_3945:
[----:B------:R-:W-:Y:S02]  /*63e0*/  IMAD.U32 R149, RZ, RZ, UR54 ;  /* 0x00000036ff957e24 */ /* 0x000fe4000f8e00ff */
[----:B------:R-:W-:-:S03]  /*63f0*/  IMAD.MOV.U32 R147, RZ, RZ, R21 ;  /* 0x000000ffff937224 */ /* 0x000fc600078e0015 */
[----:B------:R-:W-:-:S13]  /*6400*/  ISETP.NE.AND P1, PT, R149, 0x1, PT ;  /* 0x000000019500780c */ /* 0x000fda0003f25270 */
[----:B0-----:R-:W0:Y:S02]  /*6410*/  @P1 LDC.64 R120, c[0x0][0x9e8] ;  /* 0x00027a00ff781b82 */ /* 0x001e240000000a00 */
[----:B0-----:R-:W-:-:S05]  /*6420*/  @P1 IMAD.HI.U32 R120, R21, R120, RZ ;  /* 0x0000007815781227 */ /* 0x001fca00078e00ff */
[----:B------:R-:W-:-:S07]  /*6430*/  @P1 SHF.R.U32.HI R147, RZ, R121, R120 ;  /* 0x00000079ff931219 */ /* 0x000fce0000011678 */
.L_x_3946:
[----:B------:R-:W-:Y:S05]  /*6440*/  BSYNC B0 ;  /* 0x0000000000007941 */ /* 0x000fea0003800000 */
.L_x_3944:
[----:B------:R-:W-:-:S05]  /*6450*/  IMAD R121, R147, R149, R158 ;  /* 0x0000009593797224 */ /* 0x000fca00078e029e */
[----:B------:R-:W-:Y:S02]  /*6460*/  VIADDMNMX R166, R121, R149, R166, PT ;  /* 0x0000009579a67246 */ /* 0x000fe400038001a6 */
[----:B------:R-:W-:-:S07]  /*6470*/  VIMNMX R168, R168, R121, !PT ;  /* 0x00000079a8a87248 */ /* 0x000fce0007fe0100 */
.L_x_3943:
[C---:B------:R-:W-:Y:S02]  /*6480*/  ISETP.GE.AND P1, PT, R189.reuse, 0x2, PT ;  /* 0x00000002bd00780c */ /* 0x040fe40003f26270 */
[C---:B------:R-:W-:Y:S02]  /*6490*/  ISETP.GE.AND P5, PT, R189.reuse, 0xa, PT ;  /* 0x0000000abd00780c */ /* 0x040fe40003fa6270 */
        /* <DEDUP_REMOVED lines=64> */
[C---:B------:R-:W-:Y:S02]  /*68a0*/  ISETP.GE.AND P4, PT, R189.reuse, 0x3a, PT ;  /* 0x0000003abd00780c */ /* 0x040fe40003f86270 */
        /* <DEDUP_REMOVED lines=26> */
[----:B------:R-:W-:Y:S02]  /*6a50*/  ISETP.GE.AND P3, PT, R189, 0x51, PT ;  /* 0x00000051bd00780c */ /* 0x000fe40003f66270 */
[----:B------:R-:W-:Y:S02]  /*6a60*/  IADD3 R142, R162, 0x8, R5 ;  /* 0x00000008a28e7810 */ /* 0x000fe40007ffe005 */
        /* <DEDUP_REMOVED lines=20> */
[----:B------:R-:W-:-:S04]  /*6bb0*/  ISETP.LT.OR P6, PT, R166, 0x5a, P6 ;  /* 0x0000005aa600780c */ /* 0x000fc800037c1670 */
[----:B------:R-:W-:Y:S02]  /*6bc0*/  FSEL R169, R169, -INF , !P6 ;  /* 0xff800000a9a97808 */ /* 0x000fe40007000000 */
[----:B------:R-:W-:-:S13]  /*6bd0*/  PLOP3.LUT P6, PT, PT, PT, UP0, 0x40, 0x0 ;  /* 0x000000000000781c */ /* 0x000fda0003fce808 */
        /* <DEDUP_REMOVED lines=12> */
.L_x_3949:
[----:B------:R-:W-:Y:S02]  /*6ca0*/  IMAD.U32 R148, RZ, RZ, UR54 ;  /* 0x00000036ff947e24 */ /* 0x000fe4000f8e00ff */
[----:B------:R-:W-:-:S03]  /*6cb0*/  IMAD.MOV.U32 R189, RZ, RZ, R15 ;  /* 0x000000ffffbd7224 */ /* 0x000fc600078e000f */
[----:B------:R-:W-:-:S13]  /*6cc0*/  ISETP.NE.AND P6, PT, R148, 0x1, PT ;  /* 0x000000019400780c */ /* 0x000fda0003fc5270 */
[----:B------:R-:W0:Y:S02]  /*6cd0*/  @P6 LDC.64 R120, c[0x0][0x9e8] ;  /* 0x00027a00ff786b82 */ /* 0x000e240000000a00 */
[----:B0-----:R-:W-:-:S05]  /*6ce0*/  @P6 IMAD.HI.U32 R120, R15, R120, RZ ;  /* 0x000000780f786227 */ /* 0x001fca00078e00ff */
[----:B------:R-:W-:-:S07]  /*6cf0*/  @P6 SHF.R.U32.HI R189, RZ, R121, R120 ;  /* 0x00000079ffbd6219 */ /* 0x000fce0000011678 */
.L_x_3950:
[----:B------:R-:W-:Y:S05]  /*6d00*/  BSYNC B0 ;  /* 0x0000000000007941 */ /* 0x000fea0003800000 */
.L_x_3948:
[----:B------:R-:W-:-:S05]  /*6d10*/  IMAD R121, R189, R148, R158 ;  /* 0x00000094bd797224 */ /* 0x000fca00078e029e */
[----:B------:R-:W-:Y:S02]  /*6d20*/  VIADDMNMX R2, R121, R148, R2, PT ;  /* 0x0000009479027246 */ /* 0x000fe40003800102 */
[----:B------:R-:W-:-:S07]  /*6d30*/  VIMNMX R142, R142, R121, !PT ;  /* 0x000000798e8e7248 */ /* 0x000fce0007fe0100 */
.L_x_3947:
        /* <DEDUP_REMOVED lines=76> */
[----:B------:R-:W0:Y:S01]  /*7200*/  LDC R10, c[0x0][0x988] ;  /* 0x00026200ff0a7b82 */ /* 0x000e220000000800 */
[----:B------:R-:W-:Y:S01]  /*7210*/  ISETP.GT.AND P3, PT, R142, 0x50, !P3 ;  /* 0x000000508e00780c */ /* 0x000fe20005f64270 */
[----:B------:R-:W1:Y:S01]  /*7220*/  SHFL.BFLY PT, R121, R20, 0x2, 0x1f ;  /* 0x0c401f0014797f89 */ /* 0x000e6200000e0000 */
        /* <DEDUP_REMOVED lines=13> */
[----:B-1----:R-:W-:Y:S02]  /*7300*/  FMNMX.FTZ R120, R20, R121, !PT ;  /* 0x0000007914787209 */ /* 0x002fe40007810000 */
[----:B------:R-:W-:-:S02]  /*7310*/  ISETP.LT.OR P1, PT, R2, 0x3a, P1 ;  /* 0x0000003a0200780c */ /* 0x000fc40000f21670 */
[----:B------:R-:W-:Y:S01]  /*7320*/  FSEL R133, R133, -INF , !P5 ;  /* 0xff80000085857808 */ /* 0x000fe20006800000 */
[----:B------:R-:W1:Y:S01]  /*7330*/  SHFL.BFLY PT, R121, R120, 0x1, 0x1f ;  /* 0x0c201f0078797f89 */ /* 0x000e6200000e0000 */
[----:B------:R-:W-:Y:S02]  /*7340*/  FSEL R125, R136, -INF , !P1 ;  /* 0xff800000887d7808 */ /* 0x000fe40004800000 */
[----:B------:R-:W-:-:S04]  /*7350*/  ISETP.NE.AND P1, PT, R206, RZ, PT ;  /* 0x000000ffce00720c */ /* 0x000fc80003f25270 */
[----:B------:R-:W-:-:S04]  /*7360*/  ISETP.GT.AND P1, PT, R142, 0x40, !P1 ;  /* 0x000000408e00780c */ /* 0x000fc80004f24270 */
[----:B------:R-:W-:-:S04]  /*7370*/  ISETP.LT.OR P1, PT, R2, 0x41, P1 ;  /* 0x000000410200780c */ /* 0x000fc80000f21670 */
[----:B------:R-:W-:Y:S02]  /*7380*/  FSEL R139, R139, -INF , !P1 ;  /* 0xff8000008b8b7808 */ /* 0x000fe40004800000 */
[----:B------:R-:W-:-:S04]  /*7390*/  ISETP.NE.AND P1, PT, R208, RZ, PT ;  /* 0x000000ffd000720c */ /* 0x000fc80003f25270 */
[----:B------:R-:W-:Y:S02]  /*73a0*/  ISETP.GT.AND P1, PT, R142, 0x41, !P1 ;  /* 0x000000418e00780c */ /* 0x000fe40004f24270 */
[----:B-1----:R-:W-:Y:S02]  /*73b0*/  FMNMX.FTZ R121, R120, R121, !PT ;  /* 0x0000007978797209 */ /* 0x002fe40007810000 */
        /* <DEDUP_REMOVED lines=14> */
[C---:B0-----:R-:W-:Y:S01]  /*74a0*/  FMUL.FTZ R0, R121.reuse, R10 ;  /* 0x0000000a79007220 */ /* 0x041fe20000410000 */
        /* <DEDUP_REMOVED lines=47> */
[----:B------:R-:W-:Y:S01]  /*77a0*/  IMAD.U32 R134, RZ, RZ, UR14 ;  /* 0x0000000eff867e24 */ /* 0x000fe2000f8e00ff */
[----:B------:R-:W-:-:S02]  /*77b0*/  LOP3.LUT P6, RZ, R210, 0x7f, RZ, 0xc0, !PT ;  /* 0x0000007fd2ff7812 */ /* 0x000fc400078cc0ff */
[----:B------:R-:W-:-:S03]  /*77c0*/  FMNMX.FTZ R20, R135, R20, !PT ;  /* 0x0000001487147209 */ /* 0x000fc60007810000 */
[----:B------:R-:W0:Y:S01]  /*77d0*/  MUFU.EX2 R0, R0 ;  /* 0x0000000000007308 */ /* 0x000e220000000800 */
[----:B------:R-:W-:-:S04]  /*77e0*/  FMNMX.FTZ R20, R137, R20, !PT ;  /* 0x0000001489147209 */ /* 0x000fc80007810000 */
[----:B------:R-:W-:-:S03]  /*77f0*/  FMNMX.FTZ R20, R125, R20, !PT ;  /* 0x000000147d147209 */ /* 0x000fc60007810000 */
[----:B------:R-:W1:Y:S01]  /*7800*/  MUFU.EX2 R188, R188 ;  /* 0x000000bc00bc7308 */ /* 0x000e620000000800 */
[----:B------:R-:W-:-:S04]  /*7810*/  FMNMX.FTZ R20, R139, R20, !PT ;  /* 0x000000148b147209 */ /* 0x000fc80007810000 */
        /* <DEDUP_REMOVED lines=15> */
[C---:B0-----:R-:W-:Y:S01]  /*7910*/  FADD.FTZ R9, R171.reuse, R130 ;  /* 0x00000082ab097221 */ /* 0x041fe20000010000 */
[----:B------:R-:W0:Y:S01]  /*7920*/  SHFL.BFLY PT, R149, R20, 0x2, 0x1f ;  /* 0x0c401f0014957f89 */ /* 0x000e2200000e0000 */
[----:B------:R-:W-:-:S05]  /*7930*/  F2FP.BF16.F32.PACK_AB R190, R171, R190 ;  /* 0x000000beabbe723e */ /* 0x000fca00000010ff */
[----:B------:R-:W3:Y:S01]  /*7940*/  MUFU.EX2 R186, R186 ;  /* 0x000000ba00ba7308 */ /* 0x000ee20000000800 */
[----:B-1----:R-:W-:-:S07]  /*7950*/  FADD.FTZ R130, R184, R9 ;  /* 0x00000009b8827221 */ /* 0x002fce0000010000 */
[----:B------:R-:W1:Y:S01]  /*7960*/  MUFU.EX2 R175, R175 ;  /* 0x000000af00af7308 */ /* 0x000e620000000800 */
[----:B--2---:R-:W-:-:S07]  /*7970*/  F2FP.BF16.F32.PACK_AB R184, R173, R184 ;  /* 0x000000b8adb8723e */ /* 0x004fce00000010ff */
        /* <DEDUP_REMOVED lines=19> */
[-CC-:B------:R-:W-:Y:S01]  /*7ab0*/  FFMA.FTZ R14, R189, R10.reuse, -R120.reuse ;  /* 0x0000000abd0e7223 */ /* 0x180fe20000010878 */
[-CC-:B------:R-:W-:Y:S01]  /*7ac0*/  FFMA.FTZ R161, R219, R10.reuse, -R120.reuse ;  /* 0x0000000adba17223 */ /* 0x180fe20000010878 */
[-CC-:B------:R-:W-:Y:S01]  /*7ad0*/  FFMA.FTZ R185, R207, R10.reuse, -R120.reuse ;  /* 0x0000000acfb97223 */ /* 0x180fe20000010878 */
[----:B------:R-:W-:Y:S01]  /*7ae0*/  MUFU.EX2 R159, R159 ;  /* 0x0000009f009f7308 */ /* 0x000fe20000000800 */
[-CC-:B------:R-:W-:Y:S01]  /*7af0*/  FFMA.FTZ R20, R217, R10.reuse, -R120.reuse ;  /* 0x0000000ad9147223 */ /* 0x180fe20000010878 */
[-CC-:B------:R-:W-:Y:S01]  /*7b00*/  FFMA.FTZ R187, R191, R10.reuse, -R120.reuse ;  /* 0x0000000abfbb7223 */ /* 0x180fe20000010878 */
[-C--:B------:R-:W-:Y:S01]  /*7b10*/  FFMA.FTZ R3, R127, R10.reuse, -R120 ;  /* 0x0000000a7f037223 */ /* 0x080fe20000010878 */
[----:B------:R-:W-:Y:S01]  /*7b20*/  FADD.FTZ R127, R173, R130 ;  /* 0x00000082ad7f7221 */ /* 0x000fe20000010000 */
[-CC-:B------:R-:W-:Y:S01]  /*7b30*/  FFMA.FTZ R122, R215, R10.reuse, -R120.reuse ;  /* 0x0000000ad77a7223 */ /* 0x180fe20000010878 */
[-CC-:B------:R-:W-:Y:S01]  /*7b40*/  FFMA.FTZ R181, R195, R10.reuse, -R120.reuse ;  /* 0x0000000ac3b57223 */ /* 0x180fe20000010878 */
[-CC-:B------:R-:W-:Y:S01]  /*7b50*/  FFMA.FTZ R124, R213, R10.reuse, -R120.reuse ;  /* 0x0000000ad57c7223 */ /* 0x180fe20000010878 */
[----:B------:R-:W0:Y:S01]  /*7b60*/  MUFU.EX2 R2, R2 ;  /* 0x0000000200027308 */ /* 0x000e220000000800 */
[----:B---3--:R-:W-:Y:S01]  /*7b70*/  FADD.FTZ R132, R186, R127 ;  /* 0x0000007fba847221 */ /* 0x008fe20000010000 */
        /* <DEDUP_REMOVED lines=11> */
[----:B------:R-:W-:Y:S01]  /*7c30*/  FFMA.FTZ R133, R133, R10, -R120 ;  /* 0x0000000a85857223 */ /* 0x000fe20000010878 */
[----:B-1----:R-:W-:-:S02]  /*7c40*/  F2FP.BF16.F32.PACK_AB R186, R175, R186 ;  /* 0x000000baafba723e */ /* 0x002fc400000010ff */
[----:B------:R-:W1:Y:S01]  /*7c50*/  MUFU.EX2 R14, R14 ;  /* 0x0000000e000e7308 */ /* 0x000e620000000800 */
[----:B0-----:R-:W-:-:S07]  /*7c60*/  FFMA.FTZ R9, R2, R8, R159 ;  /* 0x0000000802097223 */ /* 0x001fce000001009f */
[----:B------:R-:W0:Y:S01]  /*7c70*/  MUFU.EX2 R161, R161 ;  /* 0x000000a100a17308 */ /* 0x000e220000000800 */
[C---:B--2---:R-:W-:Y:S01]  /*7c80*/  FADD.FTZ R9, R4.reuse, R9 ;  /* 0x0000000904097221 */ /* 0x044fe20000010000 */
[----:B------:R-:W-:Y:S01]  /*7c90*/  F2FP.BF16.F32.PACK_AB R189, R4, R159 ;  /* 0x0000009f04bd723e */ /* 0x000fe200000010ff */
[----:B------:R-:W-:-:S05]  /*7ca0*/  IMAD.MOV.U32 R4, RZ, RZ, R121 ;  /* 0x000000ffff047224 */ /* 0x000fca00078e0079 */
[----:B------:R-:W2:Y:S01]  /*7cb0*/  MUFU.EX2 R185, R185 ;  /* 0x000000b900b97308 */ /* 0x000ea20000000800 */
[----:B-1----:R-:W-:Y:S01]  /*7cc0*/  FADD.FTZ R130, R14, R9 ;  /* 0x000000090e827221 */ /* 0x002fe20000010000 */
[----:B------:R-:W-:-:S04]  /*7cd0*/  FADD.FTZ R9, R175, R132 ;  /* 0x00000084af097221 */ /* 0x000fc80000010000 */
[----:B------:R-:W-:Y:S01]  /*7ce0*/  FADD.FTZ R132, R180, R9 ;  /* 0x00000009b4847221 */ /* 0x000fe20000010000 */
[----:B------:R-:W-:Y:S01]  /*7cf0*/  F2FP.BF16.F32.PACK_AB R180, R131, R180 ;  /* 0x000000b483b4723e */ /* 0x000fe200000010ff */
[----:B------:R-:W1:Y:S01]  /*7d00*/  MUFU.EX2 R20, R20 ;  /* 0x0000001400147308 */ /* 0x000e620000000800 */
[----:B0-----:R-:W-:Y:S01]  /*7d10*/  FADD.FTZ R130, R161, R130 ;  /* 0x00000082a1827221 */ /* 0x001fe20000010000 */
[----:B------:R-:W-:Y:S01]  /*7d20*/  FADD.FTZ R135, R131, R132 ;  /* 0x0000008483877221 */ /* 0x000fe20000010000 */
[----:B------:R-:W-:-:S05]  /*7d30*/  F2FP.BF16.F32.PACK_AB R191, R161, R14 ;  /* 0x0000000ea1bf723e */ /* 0x000fca00000010ff */
[----:B------:R-:W0:Y:S01]  /*7d40*/  MUFU.EX2 R187, R187 ;  /* 0x000000bb00bb7308 */ /* 0x000e220000000800 */
[----:B--2---:R-:W-:Y:S01]  /*7d50*/  FADD.FTZ R9, R185, R130 ;  /* 0x00000082b9097221 */ /* 0x004fe20000010000 */
[----:B------:R-:W-:Y:S02]  /*7d60*/  @!P6 VIADD R130, R134, 0x30860 ;  /* 0x000308608682e836 */ /* 0x000fe40000000000 */
[----:B------:R-:W-:Y:S01]  /*7d70*/  FADD.FTZ R134, R182, R135 ;  /* 0x00000087b6867221 */ /* 0x000fe20000010000 */
[----:B------:R-:W-:Y:S02]  /*7d80*/  F2FP.BF16.F32.PACK_AB R182, R147, R182 ;  /* 0x000000b693b6723e */ /* 0x000fe400000010ff */
[----:B------:R-:W-:Y:S01]  /*7d90*/  @!P6 PRMT R135, RZ, 0x654, R130 ;  /* 0x00000654ff87e816 */ /* 0x000fe20000000082 */
[----:B------:R-:W2:Y:S01]  /*7da0*/  MUFU.EX2 R122, R122 ;  /* 0x0000007a007a7308 */ /* 0x000ea20000000800 */
[C---:B-1----:R-:W-:Y:S01]  /*7db0*/  FADD.FTZ R132, R20.reuse, R9 ;  /* 0x0000000914847221 */ /* 0x042fe20000010000 */
[-C--:B------:R-:W-:Y:S01]  /*7dc0*/  FFMA.FTZ R130, R123, R10.reuse, -R120 ;  /* 0x0000000a7b827223 */ /* 0x080fe20000010878 */
[----:B------:R-:W-:Y:S01]  /*7dd0*/  FADD.FTZ R123, R147, R134 ;  /* 0x00000086937b7221 */ /* 0x000fe20000010000 */
[----:B------:R-:W-:Y:S01]  /*7de0*/  FFMA.FTZ R120, R179, R10, -R120 ;  /* 0x0000000ab3787223 */ /* 0x000fe20000010878 */
[----:B------:R1:W-:Y:S01]  /*7df0*/  @!P6 SYNCS.ARRIVE.TRANS64.RED.A1T0 RZ, [R135+URZ], RZ ;  /* 0x000000ff87ffe9a7 */ /* 0x0003e2000810043f */
[----:B------:R-:W-:Y:S01]  /*7e00*/  F2FP.BF16.F32.PACK_AB R185, R20, R185 ;  /* 0x000000b914b9723e */ /* 0x000fe200000010ff */
[----:B------:R-:W-:Y:S01]  /*7e10*/  FADD.FTZ R134, R176, R123 ;  /* 0x0000007bb0867221 */ /* 0x000fe20000010000 */
[----:B------:R-:W3:Y:S01]  /*7e20*/  MUFU.EX2 R181, R181 ;  /* 0x000000b500b57308 */ /* 0x000ee20000000800 */
[----:B0-----:R-:W-:Y:S01]  /*7e30*/  FADD.FTZ R9, R187, R132 ;  /* 0x00000084bb097221 */ /* 0x001fe20000010000 */
[C---:B------:R-:W-:Y:S01]  /*7e40*/  F2FP.BF16.F32.PACK_AB R176, R143.reuse, R176 ;  /* 0x000000b08fb0723e */ /* 0x040fe200000010ff */
[----:B------:R-:W-:-:S05]  /*7e50*/  FADD.FTZ R123, R143, R134 ;  /* 0x000000868f7b7221 */ /* 0x000fca0000010000 */
[----:B------:R-:W0:Y:S01]  /*7e60*/  MUFU.EX2 R124, R124 ;  /* 0x0000007c007c7308 */ /* 0x000e220000000800 */
[C---:B--2---:R-:W-:Y:S01]  /*7e70*/  FADD.FTZ R132, R122.reuse, R9 ;  /* 0x000000097a847221 */ /* 0x044fe20000010000 */
[----:B------:R-:W-:-:S06]  /*7e80*/  F2FP.BF16.F32.PACK_AB R187, R122, R187 ;  /* 0x000000bb7abb723e */ /* 0x000fcc00000010ff */
[----:B------:R-:W2:Y:S01]  /*7e90*/  MUFU.EX2 R178, R178 ;  /* 0x000000b200b27308 */ /* 0x000ea20000000800 */
[----:B---3--:R-:W-:-:S07]  /*7ea0*/  FADD.FTZ R9, R181, R132 ;  /* 0x00000084b5097221 */ /* 0x008fce0000010000 */
[----:B------:R-:W3:Y:S01]  /*7eb0*/  MUFU.EX2 R183, R183 ;  /* 0x000000b700b77308 */ /* 0x000ee20000000800 */
[C---:B0-----:R-:W-:Y:S01]  /*7ec0*/  FADD.FTZ R132, R124.reuse, R9 ;  /* 0x000000097c847221 */ /* 0x041fe20000010000 */
[----:B------:R-:W-:-:S06]  /*7ed0*/  F2FP.BF16.F32.PACK_AB R181, R124, R181 ;  /* 0x000000b57cb5723e */ /* 0x000fcc00000010ff */
[----:B------:R-:W0:Y:S01]  /*7ee0*/  MUFU.EX2 R145, R145 ;  /* 0x0000009100917308 */ /* 0x000e220000000800 */
[----:B--2---:R-:W-:-:S07]  /*7ef0*/  FADD.FTZ R134, R178, R123 ;  /* 0x0000007bb2867221 */ /* 0x004fce0000010000 */
[----:B------:R-:W2:Y:S01]  /*7f00*/  MUFU.EX2 R126, R126 ;  /* 0x0000007e007e7308 */ /* 0x000ea20000000800 */
[----:B---3--:R-:W-:-:S07]  /*7f10*/  FADD.FTZ R9, R183, R132 ;  /* 0x00000084b7097221 */ /* 0x008fce0000010000 */
[----:B------:R-:W3:Y:S01]  /*7f20*/  MUFU.EX2 R172, R172 ;  /* 0x000000ac00ac7308 */ /* 0x000ee20000000800 */
[C---:B0-----:R-:W-:Y:S01]  /*7f30*/  FADD.FTZ R123, R145.reuse, R134 ;  /* 0x00000086917b7221 */ /* 0x041fe20000010000 */
[----:B------:R-:W-:-:S06]  /*7f40*/  F2FP.BF16.F32.PACK_AB R178, R145, R178 ;  /* 0x000000b291b2723e */ /* 0x000fcc00000010ff */
[----:B------:R-:W0:Y:S01]  /*7f50*/  MUFU.EX2 R3, R3 ;  /* 0x0000000300037308 */ /* 0x000e220000000800 */
[C---:B--2---:R-:W-:Y:S01]  /*7f60*/  FADD.FTZ R132, R126.reuse, R9 ;  /* 0x000000097e847221 */ /* 0x044fe20000010000 */
[----:B------:R-:W-:-:S06]  /*7f70*/  F2FP.BF16.F32.PACK_AB R183, R126, R183 ;  /* 0x000000b77eb7723e */ /* 0x000fcc00000010ff */
[----:B------:R-:W2:Y:S01]  /*7f80*/  MUFU.EX2 R151, R151 ;  /* 0x0000009700977308 */ /* 0x000ea20000000800 */
[----:B---3--:R-:W-:-:S07]  /*7f90*/  FADD.FTZ R134, R172, R123 ;  /* 0x0000007bac867221 */ /* 0x008fce0000010000 */
[----:B------:R-:W3:Y:S01]  /*7fa0*/  MUFU.EX2 R128, R128 ;  /* 0x0000008000807308 */ /* 0x000ee20000000800 */
[----:B0-----:R-:W-:-:S07]  /*7fb0*/  FADD.FTZ R9, R3, R132 ;  /* 0x0000008403097221 */ /* 0x001fce0000010000 */
        /* <DEDUP_REMOVED lines=8> */
[----:B--2---:R-:W-:-:S07]  /*8040*/  FADD.FTZ R132, R8, R9 ;  /* 0x0000000908847221 */ /* 0x004fce0000010000 */
[----:B------:R-:W2:Y:S01]  /*8050*/  MUFU.EX2 R168, R168 ;  /* 0x000000a800a87308 */ /* 0x000ea20000000800 */
[C---:B---3--:R-:W-:Y:S01]  /*8060*/  FADD.FTZ R9, R153.reuse, R134 ;  /* 0x0000008699097221 */ /* 0x048fe20000010000 */
[----:B------:R-:W-:-:S06]  /*8070*/  F2FP.BF16.F32.PACK_AB R174, R153, R174 ;  /* 0x000000ae99ae723e */ /* 0x000fcc00000010ff */
        /* <DEDUP_REMOVED lines=15> */
[----:B------:R3:W4:Y:S01]  /*8170*/  MUFU.EX2 R138, R177 ;  /* 0x000000b1008a7308 */ /* 0x0007220000000800 */
[----:B0-----:R-:W-:-:S07]  /*8180*/  FADD.FTZ R123, R136, R9 ;  /* 0x00000009887b7221 */ /* 0x001fce0000010000 */
[----:B------:R-:W0:Y:S01]  /*8190*/  MUFU.EX2 R167, R167 ;  /* 0x000000a700a77308 */ /* 0x000e220000000800 */
[C---:B--2---:R-:W-:Y:S01]  /*81a0*/  FADD.FTZ R123, R129.reuse, R123 ;  /* 0x0000007b817b7221 */ /* 0x044fe20000010000 */
[----:B---3--:R-:W-:Y:S01]  /*81b0*/  F2FP.BF16.F32.PACK_AB R177, R128, R3 ;  /* 0x0000000380b1723e */ /* 0x008fe200000010ff */
[----:B------:R-:W-:Y:S01]  /*81c0*/  IMAD.MOV.U32 R3, RZ, RZ, R149 ;  /* 0x000000ffff037224 */ /* 0x000fe200078e0095 */
[----:B------:R-:W-:-:S04]  /*81d0*/  F2FP.BF16.F32.PACK_AB R175, R129, R136 ;  /* 0x0000008881af723e */ /* 0x000fc800000010ff */
[----:B------:R-:W2:Y:S01]  /*81e0*/  MUFU.EX2 R134, R133 ;  /* 0x0000008500867308 */ /* 0x000ea20000000800 */
[----:B----4-:R-:W-:-:S07]  /*81f0*/  FADD.FTZ R123, R138, R123 ;  /* 0x0000007b8a7b7221 */ /* 0x010fce0000010000 */
[----:B------:R-:W3:Y:S01]  /*8200*/  MUFU.EX2 R157, R157 ;  /* 0x0000009d009d7308 */ /* 0x000ee20000000800 */
[C---:B0-----:R-:W-:Y:S01]  /*8210*/  FADD.FTZ R123, R167.reuse, R123 ;  /* 0x0000007ba77b7221 */ /* 0x041fe20000010000 */
[----:B------:R-:W-:-:S06]  /*8220*/  F2FP.BF16.F32.PACK_AB R169, R167, R138 ;  /* 0x0000008aa7a9723e */ /* 0x000fcc00000010ff */
[----:B------:R-:W0:Y:S01]  /*8230*/  MUFU.EX2 R120, R120 ;  /* 0x0000007800787308 */ /* 0x000e220000000800 */
[----:B--2---:R-:W-:Y:S01]  /*8240*/  FADD.FTZ R123, R134, R123 ;  /* 0x0000007b867b7221 */ /* 0x004fe20000010000 */
[C---:B---3--:R-:W-:Y:S01]  /*8250*/  FADD.FTZ R9, R157.reuse, R132 ;  /* 0x000000849d097221 */ /* 0x048fe20000010000 */
[----:B------:R-:W-:Y:S02]  /*8260*/  F2FP.BF16.F32.PACK_AB R170, R157, R170 ;  /* 0x000000aa9daa723e */ /* 0x000fe400000010ff */
[C---:B0-----:R-:W-:Y:S01]  /*8270*/  FADD.FTZ R8, R120.reuse, R123 ;  /* 0x0000007b78087221 */ /* 0x041fe20000010000 */
[----:B------:R-:W-:Y:S01]  /*8280*/  F2FP.BF16.F32.PACK_AB R171, R120, R134 ;  /* 0x0000008678ab723e */ /* 0x000fe200000010ff */
[----:B-1----:R-:W-:Y:S06]  /*8290*/  @P1 BRA `(.L_x_3951) ;  /* 0xffffffc800d01947 */ /* 0x002fec000383ffff */
[----:B------:R-:W-:Y:S01]  /*82a0*/  IMAD.MOV.U32 R3, RZ, RZ, R149 ;  /* 0x000000ffff037224 */ /* 0x000fe200078e0095 */
[----:B------:R-:W-:Y:S01]  /*82b0*/  UMOV UR37, UR5 ;  /* 0x0000000500257c82 */ /* 0x000fe20008000000 */
[----:B------:R-:W-:Y:S01]  /*82c0*/  IMAD.MOV.U32 R4, RZ, RZ, R121 ;  /* 0x000000ffff047224 */ /* 0x000fe200078e0079 */
[----:B------:R-:W-:-:S06]  /*82d0*/  UMOV UR36, UR38 ;  /* 0x0000002600247c82 */ /* 0x000fcc0008000000 */
.L_x_3934:
        /* <DEDUP_REMOVED lines=8> */
[----:B------:R-:W-:Y:S11]  /*8360*/  @P1 BRA `(.L_x_3952) ;  /* 0x0000000000441947 */ /* 0x000ff60003800000 */
        /* <DEDUP_REMOVED lines=10> */
.L_x_3953:
[----:B------:R-:W-:-:S11]  /*8410*/  UISETP.NE.AND UP1, UPT, UR14, 0x1, UPT ;  /* 0x000000010e00788c */ /* 0x000fd6000bf25270 */
[----:B------:R-:W-:Y:S02]  /*8420*/  @UP1 ULDC.64 UR4, c[0x0][0x9e8] ;  /* 0x00027a0000041ab9 */ /* 0x000fe40000000a00 */
[----:B------:R-:W-:-:S04]  /*8430*/  UIMAD.WIDE.U32 UR6, UR10, UR4, URZ ;  /* 0x000000040a0672a5 */ /* 0x000fc8000f8e003f */
[----:B------:R-:W-:-:S12]  /*8440*/  @UP1 USHF.R.U32.HI UR10, URZ, UR5, UR7 ;  /* 0x000000053f0a1299 */ /* 0x000fd80008011607 */
.L_x_3954:
[----:B------:R-:W-:-:S04]  /*8450*/  UIMAD UR10, UR10, UR14, URZ ;  /* 0x0000000e0a0a72a4 */ /* 0x000fc8000f8e023f */
[----:B------:R-:W-:-:S04]  /*8460*/  UISETP.LT.AND UP1, UPT, UR11, UR10, UPT ;  /* 0x0000000a0b00728c */ /* 0x000fc8000bf21270 */
[----:B------:R-:W-:-:S12]  /*8470*/  USEL UR11, UR11, UR10, !UP1 ;  /* 0x0000000a0b0b7287 */ /* 0x000fd8000c800000 */
.L_x_3952:
        /* <DEDUP_REMOVED lines=13> */
.L_x_3964:
[----:B------:R-:W-:-:S04]  /*8550*/  UIADD3 UR6, UR4, 0x1, URZ ;  /* 0x0000000104067890 */ /* 0x000fc8000fffe03f */
[----:B------:R-:W-:-:S04]  /*8560*/  UISETP.NE.AND UP1, UPT, UR6, 0x2, UPT ;  /* 0x000000020600788c */ /* 0x000fc8000bf25270 */
[----:B------:R-:W-:Y:S02]  /*8570*/  USEL UR36, URZ, 0x1, UP1 ;  /* 0x000000013f247887 */ /* 0x000fe40008800000 */
[----:B------:R-:W-:Y:S02]  /*8580*/  USEL UR37, UR6, URZ, UP1 ;  /* 0x0000003f06257287 */ /* 0x000fe40008800000 */
[----:B------:R-:W-:Y:S01]  /*8590*/  ULOP3.LUT UR36, UR38, UR36, URZ, 0x3c, !UPT ;  /* 0x0000002426247292 */ /* 0x000fe2000f8e3c3f */
[----:B------:R-:W-:Y:S11]  /*85a0*/  @!P0 BRA `(.L_x_3956) ;  /* 0x0000000000048947 */ /* 0x000ff60003800000 */
[----:B------:R-:W-:Y:S01]  /*85b0*/  BPT.TRAP 0x1 ;  /* 0x000000040000795c */ /* 0x000fe20000300000 */
.L_x_3956:
[----:B------:R-:W-:Y:S01]  /*85c0*/  ULEA UR6, UR37, UR39, 0x3 ;  /* 0x0000002725067291 */ /* 0x000fe2000f8e183f */
[----:B------:R-:W-:-:S05]  /*85d0*/  IMAD.U32 R3, RZ, RZ, UR36 ;  /* 0x00000024ff037e24 */ /* 0x000fca000f8e00ff */
[----:B------:R-:W-:-:S04]  /*85e0*/  SHF.L.U32 R3, R3, 0x1f, RZ ;  /* 0x0000001f03037819 */ /* 0x000fc800000006ff */
[----:B------:R0:W1:Y:S01]  /*85f0*/  SYNCS.PHASECHK.TRANS64.TRYWAIT P1, [UR6+0x30830], R3 ;  /* 0x03083003ff0075a7 */ /* 0x0000620008020146 */
[----:B------:R-:W-:Y:S05]  /*8600*/  @!P0 BRA `(.L_x_3957) ;  /* 0x0000000000048947 */ /* 0x000fea0003800000 */
[----:B------:R-:W-:Y:S01]  /*8610*/  BPT.TRAP 0x1 ;  /* 0x000000040000795c */ /* 0x000fe20000300000 */
.L_x_3957:
[----:B-1----:R-:W-:Y:S05]  /*8620*/  @P1 BRA `(.L_x_3958) ;  /* 0x0000000000081947 */ /* 0x002fea0003800000 */
[----:B------:R-:W1:Y:S02]  /*8630*/  SYNCS.PHASECHK.TRANS64.TRYWAIT P1, [UR6+0x30830], R3 ;  /* 0x03083003ff0075a7 */ /* 0x000e640008020146 */
[----:B-1----:R-:W-:Y:S05]  /*8640*/  @!P1 BRA `(.L_x_3959) ;  /* 0x000000e8002c9947 */ /* 0x002fea0003800000 */
.L_x_3958:
        /* <DEDUP_REMOVED lines=167> */
.L_x_3960:
[----:B------:R-:W-:Y:S01]  /*90c0*/  ULEA UR7, UR4, UR39, 0x3 ;  /* 0x0000002704077291 */ /* 0x000fe2000f8e183f */
[----:B------:R-:W-:-:S05]  /*90d0*/  IMAD.U32 R0, RZ, RZ, UR38 ;  /* 0x00000026ff007e24 */ /* 0x000fca000f8e00ff */
[----:B------:R-:W-:-:S04]  /*90e0*/  SHF.L.U32 R0, R0, 0x1f, RZ ;  /* 0x0000001f00007819 */ /* 0x000fc800000006ff */
[----:B------:R2:W3:Y:S01]  /*90f0*/  SYNCS.PHASECHK.TRANS64.TRYWAIT P1, [UR7+0x30850], R0 ;  /* 0x03085000ff0075a7 */ /* 0x0004e20008020147 */
[----:B------:R-:W-:Y:S05]  /*9100*/  @!P0 BRA `(.L_x_3961) ;  /* 0x0000000000048947 */ /* 0x000fea0003800000 */
[----:B------:R-:W-:Y:S01]  /*9110*/  BPT.TRAP 0x1 ;  /* 0x000000040000795c */ /* 0x000fe20000300000 */
.L_x_3961:
[----:B---3--:R-:W-:Y:S05]  /*9120*/  @P1 BRA `(.L_x_3962) ;  /* 0x0000000000081947 */ /* 0x008fea0003800000 */
[----:B------:R-:W3:Y:S02]  /*9130*/  SYNCS.PHASECHK.TRANS64.TRYWAIT P1, [UR7+0x30850], R0 ;  /* 0x03085000ff0075a7 */ /* 0x000ee40008020147 */
[----:B---3--:R-:W-:Y:S05]  /*9140*/  @!P1 BRA `(.L_x_3963) ;  /* 0x000000dc00849947 */ /* 0x008fea0003800000 */
.L_x_3962:
        /* <DEDUP_REMOVED lines=9> */
[----:B------:R-:W2:Y:S01]  /*91e0*/  MUFU.TANH R2, R2 ;  /* 0x0000000200027308 */ /* 0x000ea20000002400 */
[----:B------:R-:W-:Y:S01]  /*91f0*/  FMUL.FTZ R207, R136, UR5 ;  /* 0x0000000588cf7c20 */ /* 0x000fe20008410000 */
[----:B------:R-:W-:Y:S01]  /*9200*/  FMUL.FTZ R209, R137, UR5 ;  /* 0x0000000589d17c20 */ /* 0x000fe20008410000 */
[----:B------:R-:W-:Y:S01]  /*9210*/  ULOP3.LUT UR10, UR10, 0x3000000, URZ, 0xfc, !UPT ;  /* 0x030000000a0a7892 */ /* 0x000fe2000f8efc3f */
[----:B------:R-:W-:Y:S01]  /*9220*/  FMUL.FTZ R211, R140, UR5 ;  /* 0x000000058cd37c20 */ /* 0x000fe20008410000 */
[----:B------:R-:W-:Y:S01]  /*9230*/  FMUL.FTZ R213, R141, UR5 ;  /* 0x000000058dd57c20 */ /* 0x000fe20008410000 */
[----:B------:R-:W-:Y:S01]  /*9240*/  FMUL.FTZ R215, R144, UR5 ;  /* 0x0000000590d77c20 */ /* 0x000fe20008410000 */
[----:B------:R-:W-:Y:S01]  /*9250*/  UIMAD UR4, UR4, 0x900, UR10 ;  /* 0x00000900040478a4 */ /* 0x000fe2000f8e020a */
[----:B------:R-:W0:Y:S01]  /*9260*/  MUFU.TANH R3, R3 ;  /* 0x0000000300037308 */ /* 0x000e220000002400 */
        /* <DEDUP_REMOVED lines=9> */
[----:B--2---:R-:W-:Y:S01]  /*9300*/  FMNMX.FTZ R0, R2, R13, !PT ;  /* 0x0000000d02007209 */ /* 0x004fe20007810000 */
[----:B------:R-:W-:Y:S01]  /*9310*/  UMOV UR11, 0x40000040 ;  /* 0x40000040000b7882 */ /* 0x000fe20000000000 */
[----:B------:R-:W-:Y:S01]  /*9320*/  MUFU.TANH R193, R193 ;  /* 0x000000c100c17308 */ /* 0x000fe20000002400 */
[----:B------:R-:W-:Y:S01]  /*9330*/  FMUL.FTZ R223, R156, UR5 ;  /* 0x000000059cdf7c20 */ /* 0x000fe20008410000 */
[----:B------:R-:W-:Y:S01]  /*9340*/  FMUL.FTZ R123, R127, UR5 ;  /* 0x000000057f7b7c20 */ /* 0x000fe20008410000 */
[----:B------:R-:W-:Y:S01]  /*9350*/  FMUL.FTZ R157, R157, UR5 ;  /* 0x000000059d9d7c20 */ /* 0x000fe20008410000 */
[----:B------:R-:W-:Y:S01]  /*9360*/  FMUL.FTZ R225, R160, UR5 ;  /* 0x00000005a0e17c20 */ /* 0x000fe20008410000 */
[----:B0-----:R-:W-:Y:S01]  /*9370*/  FMNMX.FTZ R0, R3, R0, !PT ;  /* 0x0000000003007209 */ /* 0x001fe20007810000 */
        /* <DEDUP_REMOVED lines=21> */
[----:B------:R-:W0:Y:S01]  /*94d0*/  LDC R10, c[0x0][0x988] ;  /* 0x00026200ff0a7b82 */ /* 0x000e220000000800 */
[----:B------:R-:W-:Y:S01]  /*94e0*/  FMUL.FTZ R167, R167, UR5 ;  /* 0x00000005a7a77c20 */ /* 0x000fe20008410000 */
[----:B------:R-:W1:Y:S01]  /*94f0*/  S2R R192, SR_TID.X ;  /* 0x0000000000c07919 */ /* 0x000e620000002100 */
[----:B------:R-:W-:-:S02]  /*9500*/  UMOV UR38, UR36 ;  /* 0x0000002400267c82 */ /* 0x000fc40008000000 */
[----:B------:R-:W-:Y:S08]  /*9510*/  MUFU.TANH R211, R211 ;  /* 0x000000d300d37308 */ /* 0x000ff00000002400 */
[----:B------:R-:W-:Y:S08]  /*9520*/  MUFU.TANH R213, R213 ;  /* 0x000000d500d57308 */ /* 0x000ff00000002400 */
[----:B------:R-:W-:Y:S08]  /*9530*/  MUFU.TANH R215, R215 ;  /* 0x000000d700d77308 */ /* 0x000ff00000002400 */
[----:B------:R-:W-:Y:S01]  /*9540*/  MUFU.TANH R217, R217 ;  /* 0x000000d900d97308 */ /* 0x000fe20000002400 */
[----:B-1----:R-:W-:-:S07]  /*9550*/  LOP3.LUT P1, RZ, R192, 0x7f, RZ, 0xc0, !PT ;  /* 0x0000007fc0ff7812 */ /* 0x002fce000782c0ff */
[----:B------:R-:W1:Y:S08]  /*9560*/  MUFU.TANH R15, R15 ;  /* 0x0000000f000f7308 */ /* 0x000e700000002400 */
[----:B------:R-:W-:Y:S08]  /*9570*/  MUFU.TANH R219, R219 ;  /* 0x000000db00db7308 */ /* 0x000ff00000002400 */
[----:B------:R-:W2:Y:S01]  /*9580*/  MUFU.TANH R21, R21 ;  /* 0x0000001500157308 */ /* 0x000ea20000002400 */
[----:B-1----:R-:W-:-:S07]  /*9590*/  FMNMX.FTZ R20, R15, R12, !PT ;  /* 0x0000000c0f147209 */ /* 0x002fce0007810000 */
[----:B------:R-:W-:Y:S08]  /*95a0*/  MUFU.TANH R221, R221 ;  /* 0x000000dd00dd7308 */ /* 0x000ff00000002400 */
[----:B------:R-:W1:Y:S01]  /*95b0*/  MUFU.TANH R121, R121 ;  /* 0x0000007900797308 */ /* 0x000e620000002400 */
[----:B--2---:R-:W-:-:S07]  /*95c0*/  FMNMX.FTZ R20, R21, R20, !PT ;  /* 0x0000001415147209 */ /* 0x004fce0007810000 */
[----:B------:R-:W-:Y:S08]  /*95d0*/  MUFU.TANH R223, R223 ;  /* 0x000000df00df7308 */ /* 0x000ff00000002400 */
[----:B------:R-:W2:Y:S01]  /*95e0*/  MUFU.TANH R123, R123 ;  /* 0x0000007b007b7308 */ /* 0x000ea20000002400 */
[----:B-1----:R-:W-:-:S07]  /*95f0*/  FMNMX.FTZ R20, R121, R20, !PT ;  /* 0x0000001479147209 */ /* 0x002fce0007810000 */
[----:B------:R-:W-:Y:S08]  /*9600*/  MUFU.TANH R157, R157 ;  /* 0x0000009d009d7308 */ /* 0x000ff00000002400 */
[----:B------:R-:W-:Y:S01]  /*9610*/  MUFU.TANH R225, R225 ;  /* 0x000000e100e17308 */ /* 0x000fe20000002400 */
[----:B--2---:R-:W-:-:S07]  /*9620*/  FMNMX.FTZ R20, R123, R20, !PT ;  /* 0x000000147b147209 */ /* 0x004fce0007810000 */
        /* <DEDUP_REMOVED lines=40> */
[----:B------:R-:W3:Y:S01]  /*98b0*/  MUFU.TANH R125, R125 ;  /* 0x0000007d007d7308 */ /* 0x000ee20000002400 */
[----:B-1----:R-:W-:-:S04]  /*98c0*/  FMNMX.FTZ R0, R185, R0, !PT ;  /* 0x00000000b9007209 */ /* 0x002fc80007810000 */
[----:B--2---:R-:W-:-:S04]  /*98d0*/  FMNMX.FTZ R0, R187, R0, !PT ;  /* 0x00000000bb007209 */ /* 0x004fc80007810000 */
[----:B------:R-:W-:-:S04]  /*98e0*/  FMNMX.FTZ R0, R189, R0, !PT ;  /* 0x00000000bd007209 */ /* 0x000fc80007810000 */
[----:B------:R-:W-:Y:S02]  /*98f0*/  FMNMX.FTZ R0, R191, R0, !PT ;  /* 0x00000000bf007209 */ /* 0x000fe40007810000 */
[----:B---3--:R-:W-:Y:S02]  /*9900*/  FMNMX.FTZ R20, R125, R20, !PT ;  /* 0x000000147d147209 */ /* 0x008fe40007810000 */
        /* <DEDUP_REMOVED lines=45> */
[----:B------:R-:W-:-:S05]  /*9be0*/  FMNMX.FTZ R0, R165, R0, !PT ;  /* 0x00000000a5007209 */ /* 0x000fca0007810000 */
[----:B------:R-:W1:Y:S02]  /*9bf0*/  SHFL.BFLY PT, R229, R0, 0x2, 0x1f ;  /* 0x0c401f0000e57f89 */ /* 0x000e6400000e0000 */
[----:B-1----:R-:W-:-:S05]  /*9c00*/  FMNMX.FTZ R229, R0, R229, !PT ;  /* 0x000000e500e57209 */ /* 0x002fca0007810000 */
[----:B------:R-:W1:Y:S02]  /*9c10*/  SHFL.BFLY PT, R4, R229, 0x1, 0x1f ;  /* 0x0c201f00e5047f89 */ /* 0x000e6400000e0000 */
[----:B-1----:R-:W-:-:S05]  /*9c20*/  FMNMX.FTZ R4, R229, R4, !PT ;  /* 0x00000004e5047209 */ /* 0x002fca0007810000 */
[C---:B0-----:R-:W-:Y:S01]  /*9c30*/  FMUL.FTZ R14, R4.reuse, R10 ;  /* 0x0000000a040e7220 */ /* 0x041fe20000410000 */
[----:B------:R-:W-:-:S03]  /*9c40*/  FADD.FTZ R13, -R4, R13 ;  /* 0x0000000d040d7221 */ /* 0x000fc60000010100 */
[-CC-:B------:R-:W-:Y:S01]  /*9c50*/  FFMA.FTZ R188, R3, R10.reuse, -R14.reuse ;  /* 0x0000000a03bc7223 */ /* 0x180fe2000001080e */
        /* <DEDUP_REMOVED lines=15> */
[----:B------:R-:W-:-:S07]  /*9d50*/  FFMA.FTZ R165, R165, R10, -R14 ;  /* 0x0000000aa5a57223 */ /* 0x000fce000001080e */
[----:B------:R-:W1:Y:S08]  /*9d60*/  MUFU.EX2 R188, R188 ;  /* 0x000000bc00bc7308 */ /* 0x000e700000000800 */
[----:B------:R-:W2:Y:S01]  /*9d70*/  MUFU.EX2 R190, R190 ;  /* 0x000000be00be7308 */ /* 0x000ea20000000800 */
[----:B0-----:R-:W-:-:S07]  /*9d80*/  FFMA.FTZ R9, R0, R9, R13 ;  /* 0x0000000900097223 */ /* 0x001fce000001000d */
[----:B------:R-:W-:Y:S01]  /*9d90*/  MUFU.EX2 R184, R184 ;  /* 0x000000b800b87308 */ /* 0x000fe20000000800 */
[C---:B-1----:R-:W-:Y:S01]  /*9da0*/  FADD.FTZ R9, R188.reuse, R9 ;  /* 0x00000009bc097221 */ /* 0x042fe20000010000 */
[----:B------:R-:W-:-:S06]  /*9db0*/  F2FP.BF16.F32.PACK_AB R188, R188, R13 ;  /* 0x0000000dbcbc723e */ /* 0x000fcc00000010ff */
[----:B------:R-:W-:Y:S01]  /*9dc0*/  MUFU.EX2 R185, R185 ;  /* 0x000000b900b97308 */ /* 0x000fe20000000800 */
[----:B--2---:R-:W-:-:S07]  /*9dd0*/  FADD.FTZ R136, R190, R9 ;  /* 0x00000009be887221 */ /* 0x004fce0000010000 */
[----:B------:R-:W-:Y:S08]  /*9de0*/  MUFU.EX2 R186, R186 ;  /* 0x000000ba00ba7308 */ /* 0x000ff00000000800 */
[----:B------:R-:W-:Y:S08]  /*9df0*/  MUFU.EX2 R180, R180 ;  /* 0x000000b400b47308 */ /* 0x000ff00000000800 */
[----:B------:R-:W-:Y:S01]  /*9e00*/  MUFU.EX2 R193, R193 ;  /* 0x000000c100c17308 */ /* 0x000fe20000000800 */
[----:B------:R-:W-:-:S02]  /*9e10*/  WARPGROUP.DEPBAR.LE gsb0, 0x0 ;  /* 0x00008000000079c5 */ /* 0x000fc40000010000 */
[----:B------:R-:W-:Y:S01]  /*9e20*/  WARPGROUP.ARRIVE ;  /* 0x00000000000079c5 */ /* 0x000fe20000000000 */
[----:B------:R-:W-:Y:S01]  /*9e30*/  FMUL.FTZ R177, R166, UR5 ;  /* 0x00000005a6b17c20 */ /* 0x000fe20008410000 */
[-CC-:B------:R-:W-:Y:S01]  /*9e40*/  FFMA.FTZ R179, R187, R10.reuse, -R14.reuse ;  /* 0x0000000abbb37223 */ /* 0x180fe2000001080e */
[-CC-:B------:R-:W-:Y:S01]  /*9e50*/  FFMA.FTZ R187, R195, R10.reuse, -R14.reuse ;  /* 0x0000000ac3bb7223 */ /* 0x180fe2000001080e */
[-CC-:B------:R-:W-:Y:S01]  /*9e60*/  FFMA.FTZ R176, R215, R10.reuse, -R14.reuse ;  /* 0x0000000ad7b07223 */ /* 0x180fe2000001080e */
[-CC-:B------:R-:W-:Y:S01]  /*9e70*/  FFMA.FTZ R178, R183, R10.reuse, -R14.reuse ;  /* 0x0000000ab7b27223 */ /* 0x180fe2000001080e */
[----:B------:R-:W-:Y:S01]  /*9e80*/  HGMMA.64x192x16.F32.BF16 R24, R172, gdesc[UR8].tnspB, R24, gsb0 ;  /* 0x42e00008ac187df0 */ /* 0x000fe20008001818 */
[----:B------:R-:W-:Y:S01]  /*9e90*/  UIADD3 UR10, UR4, 0x280, URZ ;  /* 0x00000280040a7890 */ /* 0x000fe2000fffe03f */
[----:B------:R-:W0:Y:S01]  /*9ea0*/  MUFU.TANH R177, R177 ;  /* 0x000000b100b17308 */ /* 0x000e220000002400 */
[----:B------:R-:W-:Y:S01]  /*9eb0*/  UMOV UR11, 0x40000040 ;  /* 0x40000040000b7882 */ /* 0x000fe20000000000 */
[----:B------:R-:W-:Y:S01]  /*9ec0*/  FFMA.FTZ R195, R217, R10, -R14 ;  /* 0x0000000ad9c37223 */ /* 0x000fe2000001080e */
[----:B------:R-:W-:-:S05]  /*9ed0*/  UMOV UR4, UR37 ;  /* 0x0000002500047c82 */ /* 0x000fca0008000000 */
[----:B------:R-:W1:Y:S08]  /*9ee0*/  MUFU.EX2 R179, R179 ;  /* 0x000000b300b37308 */ /* 0x000e700000000800 */
[----:B------:R-:W-:Y:S01]  /*9ef0*/  MUFU.EX2 R187, R187 ;  /* 0x000000bb00bb7308 */ /* 0x000fe20000000800 */
[----:B0-----:R-:W-:-:S04]  /*9f00*/  FMNMX.FTZ R20, R177, R20, !PT ;  /* 0x00000014b1147209 */ /* 0x001fc80007810000 */
[----:B------:R-:W-:-:S03]  /*9f10*/  FMNMX.FTZ R20, R167, R20, !PT ;  /* 0x00000014a7147209 */ /* 0x000fc60007810000 */
[----:B------:R-:W-:Y:S01]  /*9f20*/  MUFU.EX2 R182, R182 ;  /* 0x000000b600b67308 */ /* 0x000fe20000000800 */
[----:B-1----:R-:W-:Y:S01]  /*9f30*/  F2FP.BF16.F32.PACK_AB R190, R179, R190 ;  /* 0x000000beb3be723e */ /* 0x002fe200000010ff */
[----:B------:R-:W0:Y:S06]  /*9f40*/  SHFL.BFLY PT, R3, R20, 0x2, 0x1f ;  /* 0x0c401f0014037f89 */ /* 0x000e2c00000e0000 */
        /* <DEDUP_REMOVED lines=10> */
[----:B------:R-:W0:Y:S01]  /*9ff0*/  MUFU.EX2 R161, R161 ;  /* 0x000000a100a17308 */ /* 0x000e220000000800 */
[----:B------:R-:W-:-:S04]  /*a000*/  FMUL.FTZ R128, R3, R10 ;  /* 0x0000000a03807220 */ /* 0x000fc80000410000 */
[-CC-:B------:R-:W-:Y:S01]  /*a010*/  FFMA.FTZ R189, R15, R10.reuse, -R128.reuse ;  /* 0x0000000a0fbd7223 */ /* 0x180fe20000010880 */
[-CC-:B------:R-:W-:Y:S01]  /*a020*/  FFMA.FTZ R191, R121, R10.reuse, -R128.reuse ;  /* 0x0000000a79bf7223 */ /* 0x180fe20000010880 */
[-CC-:B------:R-:W-:Y:S01]  /*a030*/  FFMA.FTZ R15, R125, R10.reuse, -R128.reuse ;  /* 0x0000000a7d0f7223 */ /* 0x180fe20000010880 */
[-CC-:B------:R-:W-:Y:S01]  /*a040*/  FFMA.FTZ R124, R127, R10.reuse, -R128.reuse ;  /* 0x0000000a7f7c7223 */ /* 0x180fe20000010880 */
[-CC-:B------:R-:W-:Y:S01]  /*a050*/  FFMA.FTZ R126, R131, R10.reuse, -R128.reuse ;  /* 0x0000000a837e7223 */ /* 0x180fe20000010880 */
[-CC-:B------:R-:W-:Y:S01]  /*a060*/  FFMA.FTZ R122, R135, R10.reuse, -R128.reuse ;  /* 0x0000000a877a7223 */ /* 0x180fe20000010880 */
[----:B------:R-:W-:Y:S01]  /*a070*/  MUFU.EX2 R189, R189 ;  /* 0x000000bd00bd7308 */ /* 0x000fe20000000800 */
[----:B------:R-:W-:Y:S02]  /*a080*/  IMAD.U32 R125, RZ, RZ, UR7 ;  /* 0x00000007ff7d7e24 */ /* 0x000fe4000f8e00ff */
[-CC-:B------:R-:W-:Y:S01]  /*a090*/  FFMA.FTZ R183, R137, R10.reuse, -R128.reuse ;  /* 0x0000000a89b77223 */ /* 0x180fe20000010880 */
[-CC-:B------:R-:W-:Y:S01]  /*a0a0*/  FFMA.FTZ R130, R149, R10.reuse, -R128.reuse ;  /* 0x0000000a95827223 */ /* 0x180fe20000010880 */
[----:B------:R-:W-:Y:S01]  /*a0b0*/  FFMA.FTZ R121, R153, R10, -R128 ;  /* 0x0000000a99797223 */ /* 0x000fe20000010880 */
[----:B------:R-:W-:-:S02]  /*a0c0*/  @!P1 VIADD R125, R125, 0x30860 ;  /* 0x000308607d7d9836 */ /* 0x000fc40000000000 */
[-CC-:B------:R-:W-:Y:S01]  /*a0d0*/  FFMA.FTZ R132, R143, R10.reuse, -R128.reuse ;  /* 0x0000000a8f847223 */ /* 0x180fe20000010880 */
[-CC-:B------:R-:W-:Y:S01]  /*a0e0*/  FFMA.FTZ R141, R141, R10.reuse, -R128.reuse ;  /* 0x0000000a8d8d7223 */ /* 0x180fe20000010880 */
[----:B------:R-:W-:Y:S01]  /*a0f0*/  MUFU.EX2 R191, R191 ;  /* 0x000000bf00bf7308 */ /* 0x000fe20000000800 */
[-CC-:B------:R-:W-:Y:S01]  /*a100*/  FFMA.FTZ R139, R139, R10.reuse, -R128.reuse ;  /* 0x0000000a8b8b7223 */ /* 0x180fe20000010880 */
[----:B------:R-:W-:Y:S01]  /*a110*/  @!P1 PRMT R125, RZ, 0x654, R125 ;  /* 0x00000654ff7d9816 */ /* 0x000fe2000000007d */
        /* <DEDUP_REMOVED lines=20> */
[-C--:B------:R-:W-:Y:S01]  /*a260*/  FFMA.FTZ R175, R181, R10.reuse, -R14 ;  /* 0x0000000ab5af7223 */ /* 0x080fe2000001080e */
[----:B------:R-:W-:Y:S01]  /*a270*/  FADD.FTZ R181, -R3, R12 ;  /* 0x0000000c03b57221 */ /* 0x000fe20000010100 */
[-C--:B------:R-:W-:Y:S01]  /*a280*/  FFMA.FTZ R12, R21, R10.reuse, -R128 ;  /* 0x0000000a150c7223 */ /* 0x080fe20000010880 */
[-CC-:B------:R-:W-:Y:S01]  /*a290*/  FFMA.FTZ R173, R213, R10.reuse, -R14.reuse ;  /* 0x0000000ad5ad7223 */ /* 0x180fe2000001080e */
[-CC-:B------:R-:W-:Y:S01]  /*a2a0*/  FFMA.FTZ R172, R219, R10.reuse, -R14.reuse ;  /* 0x0000000adbac7223 */ /* 0x180fe2000001080e */
[----:B------:R-:W-:Y:S01]  /*a2b0*/  HGMMA.64x192x16.F32.BF16 R24, R168, gdesc[UR8].tnspB, R24, gsb0 ;  /* 0x42e00008a8187df0 */ /* 0x000fe20008001818 */
[-C--:B------:R-:W-:Y:S01]  /*a2c0*/  FMUL.FTZ R181, R181, R10.reuse ;  /* 0x0000000ab5b57220 */ /* 0x080fe20000410000 */
[-C--:B------:R-:W-:Y:S01]  /*a2d0*/  FFMA.FTZ R174, R223, R10.reuse, -R14 ;  /* 0x0000000adfae7223 */ /* 0x080fe2000001080e */
[-CC-:B------:R-:W-:Y:S01]  /*a2e0*/  FFMA.FTZ R14, R123, R10.reuse, -R128.reuse ;  /* 0x0000000a7b0e7223 */ /* 0x180fe20000010880 */
[----:B------:R-:W-:Y:S01]  /*a2f0*/  IMAD.U32 R123, RZ, RZ, UR6 ;  /* 0x00000006ff7b7e24 */ /* 0x000fe2000f8e00ff */
[----:B------:R1:W-:Y:S01]  /*a300*/  MUFU.EX2 R2, R181 ;  /* 0x000000b500027308 */ /* 0x0003e20000000800 */
[----:B------:R-:W-:-:S02]  /*a310*/  FFMA.FTZ R21, R129, R10, -R128 ;  /* 0x0000000a81157223 */ /* 0x000fc40000010880 */
[----:B------:R-:W-:-:S05]  /*a320*/  @!P1 VIADD R123, R123, 0x30840 ;  /* 0x000308407b7b9836 */ /* 0x000fca0000000000 */
[----:B------:R-:W-:Y:S01]  /*a330*/  MUFU.EX2 R12, R12 ;  /* 0x0000000c000c7308 */ /* 0x000fe20000000800 */
[----:B------:R-:W-:Y:S01]  /*a340*/  @!P1 PRMT R123, RZ, 0x654, R123 ;  /* 0x00000654ff7b9816 */ /* 0x000fe2000000007b */
[----:B-1----:R-:W-:-:S06]  /*a350*/  FFMA.FTZ R181, R133, R10, -R128 ;  /* 0x0000000a85b57223 */ /* 0x002fcc0000010880 */
        /* <DEDUP_REMOVED lines=13> */
[----:B0-----:R-:W-:Y:S02]  /*a430*/  F2FP.BF16.F32.PACK_AB R168, R161, R20 ;  /* 0x00000014a1a8723e */ /* 0x001fe400000010ff */
[----:B-1----:R-:W-:Y:S01]  /*a440*/  F2FP.BF16.F32.PACK_AB R170, R165, R120 ;  /* 0x00000078a5aa723e */ /* 0x002fe200000010ff */
[----:B--2---:R-:W-:Y:S01]  /*a450*/  FFMA.FTZ R123, R2, R8, R189 ;  /* 0x00000008027b7223 */ /* 0x004fe200000100bd */
[----:B------:R0:W-:Y:S01]  /*a460*/  @!P1 SYNCS.ARRIVE.TRANS64.RED.A1T0 RZ, [R125+URZ], RZ ;  /* 0x000000ff7dff99a7 */ /* 0x0001e2000810043f */
[----:B------:R-:W1:Y:S01]  /*a470*/  MUFU.EX2 R8, R141 ;  /* 0x0000008d00087308 */ /* 0x000e620000000800 */
[C---:B------:R-:W-:Y:S01]  /*a480*/  F2FP.BF16.F32.PACK_AB R189, R12.reuse, R189 ;  /* 0x000000bd0cbd723e */ /* 0x040fe200000010ff */
[----:B------:R-:W-:Y:S01]  /*a490*/  FADD.FTZ R134, R12, R123 ;  /* 0x0000007b0c867221 */ /* 0x000fe20000010000 */
[----:B------:R-:W-:Y:S01]  /*a4a0*/  FADD.FTZ R123, R179, R136 ;  /* 0x00000088b37b7221 */ /* 0x000fe20000010000 */
[C---:B------:R-:W-:Y:S01]  /*a4b0*/  ISETP.GT.AND P1, PT, R11.reuse, UR50, PT ;  /* 0x000000320b007c0c */ /* 0x040fe2000bf24270 */
[----:B------:R-:W-:-:S02]  /*a4c0*/  VIADD R11, R11, 0xffffffff ;  /* 0xffffffff0b0b7836 */ /* 0x000fc40000000000 */
        /* <DEDUP_REMOVED lines=10> */
[----:B0-----:R-:W-:Y:S01]  /*a570*/  FADD.FTZ R125, R187, R136 ;  /* 0x00000088bb7d7221 */ /* 0x001fe20000010000 */
[-CC-:B------:R-:W-:Y:S01]  /*a580*/  FFMA.FTZ R9, R177, R10.reuse, -R128.reuse ;  /* 0x0000000ab1097223 */ /* 0x180fe20000010880 */
[----:B------:R-:W-:Y:S01]  /*a590*/  FFMA.FTZ R128, R167, R10, -R128 ;  /* 0x0000000aa7807223 */ /* 0x000fe20000010880 */
[----:B------:R-:W-:Y:S01]  /*a5a0*/  FADD.FTZ R123, R21, R134 ;  /* 0x00000086157b7221 */ /* 0x000fe20000010000 */
[----:B------:R-:W-:Y:S01]  /*a5b0*/  FADD.FTZ R136, R180, R125 ;  /* 0x0000007db4887221 */ /* 0x000fe20000010000 */
[----:B-1----:R-:W-:Y:S02]  /*a5c0*/  F2FP.BF16.F32.PACK_AB R179, R139, R8 ;  /* 0x000000088bb3723e */ /* 0x002fe400000010ff */
[----:B------:R-:W-:Y:S01]  /*a5d0*/  FADD.FTZ R134, R126, R123 ;  /* 0x0000007b7e867221 */ /* 0x000fe20000010000 */
[----:B------:R-:W-:Y:S01]  /*a5e0*/  FADD.FTZ R123, R193, R136 ;  /* 0x00000088c17b7221 */ /* 0x000fe20000010000 */
[----:B------:R-:W-:Y:S01]  /*a5f0*/  MUFU.EX2 R128, R128 ;  /* 0x0000008000807308 */ /* 0x000fe20000000800 */
[----:B------:R-:W-:Y:S01]  /*a600*/  F2FP.BF16.F32.PACK_AB R186, R187, R186 ;  /* 0x000000babbba723e */ /* 0x000fe200000010ff */
[----:B------:R-:W-:Y:S01]  /*a610*/  FADD.FTZ R13, R181, R134 ;  /* 0x00000086b50d7221 */ /* 0x000fe20000010000 */
[----:B------:R-:W-:Y:S01]  /*a620*/  FADD.FTZ R136, R182, R123 ;  /* 0x0000007bb6887221 */ /* 0x000fe20000010000 */
[----:B------:R-:W-:-:S02]  /*a630*/  F2FP.BF16.F32.PACK_AB R181, R122, R181 ;  /* 0x000000b57ab5723e */ /* 0x000fc400000010ff */
[----:B------:R-:W-:Y:S01]  /*a640*/  FADD.FTZ R134, R122, R13 ;  /* 0x0000000d7a867221 */ /* 0x000fe20000010000 */
[C---:B------:R-:W-:Y:S01]  /*a650*/  FADD.FTZ R123, R173.reuse, R136 ;  /* 0x00000088ad7b7221 */ /* 0x040fe20000010000 */
[----:B------:R0:W-:Y:S01]  /*a660*/  MUFU.EX2 R122, R9 ;  /* 0x00000009007a7308 */ /* 0x0001e20000000800 */
[----:B------:R-:W-:Y:S01]  /*a670*/  F2FP.BF16.F32.PACK_AB R182, R173, R182 ;  /* 0x000000b6adb6723e */ /* 0x000fe200000010ff */
[----:B------:R-:W-:Y:S01]  /*a680*/  FADD.FTZ R13, R183, R134 ;  /* 0x00000086b70d7221 */ /* 0x000fe20000010000 */
[----:B------:R-:W-:Y:S01]  /*a690*/  FADD.FTZ R14, R176, R123 ;  /* 0x0000007bb00e7221 */ /* 0x000fe20000010000 */
[C---:B------:R-:W-:Y:S02]  /*a6a0*/  F2FP.BF16.F32.PACK_AB R176, R175.reuse, R176 ;  /* 0x000000b0afb0723e */ /* 0x040fe400000010ff */
        /* <DEDUP_REMOVED lines=27> */
[----:B0-----:R-:W-:Y:S01]  /*a860*/  FADD.FTZ R9, R161, R8 ;  /* 0x00000008a1097221 */ /* 0x001fe20000010000 */
[----:B------:R-:W-:Y:S02]  /*a870*/  F2FP.BF16.F32.PACK_AB R175, R155, R140 ;  /* 0x0000008c9baf723e */ /* 0x000fe400000010ff */
[----:B-1----:R-:W-:Y:S01]  /*a880*/  FADD.FTZ R13, R14, R13 ;  /* 0x0000000d0e0d7221 */ /* 0x002fe20000010000 */
[----:B------:R-:W-:Y:S01]  /*a890*/  FADD.FTZ R8, R120, R9 ;  /* 0x0000000978087221 */ /* 0x000fe20000010000 */
[C---:B------:R-:W-:Y:S02]  /*a8a0*/  F2FP.BF16.F32.PACK_AB R169, R163.reuse, R14 ;  /* 0x0000000ea3a9723e */ /* 0x040fe400000010ff */
[----:B------:R-:W-:Y:S01]  /*a8b0*/  FADD.FTZ R13, R163, R13 ;  /* 0x0000000da30d7221 */ /* 0x000fe20000010000 */
[----:B------:R-:W-:Y:S01]  /*a8c0*/  FADD.FTZ R9, R165, R8 ;  /* 0x00000008a5097221 */ /* 0x000fe20000010000 */
[----:B------:R-:W-:-:S02]  /*a8d0*/  F2FP.BF16.F32.PACK_AB R171, R128, R122 ;  /* 0x0000007a80ab723e */ /* 0x000fc400000010ff */
[----:B------:R-:W-:-:S04]  /*a8e0*/  FADD.FTZ R13, R122, R13 ;  /* 0x0000000d7a0d7221 */ /* 0x000fc80000010000 */
[----:B------:R-:W-:Y:S01]  /*a8f0*/  FADD.FTZ R8, R128, R13 ;  /* 0x0000000d80087221 */ /* 0x000fe20000010000 */
[----:B------:R-:W-:Y:S01]  /*a900*/  IMAD.MOV.U32 R13, RZ, RZ, R4 ;  /* 0x000000ffff0d7224 */ /* 0x000fe200078e0004 */
[----:B------:R-:W-:Y:S06]  /*a910*/  @P1 BRA `(.L_x_3964) ;  /* 0xffffffdc000c1947 */ /* 0x000fec000383ffff */
.L_x_3955:
[----:B------:R-:W-:-:S13]  /*a920*/  ISETP.GE.AND P1, PT, R11, UR61, PT ;  /* 0x0000003d0b007c0c */ /* 0x000fda000bf26270 */
[----:B------:R-:W-:Y:S05]  /*a930*/  @!P1 BRA `(.L_x_3965) ;  /* 0x00000034005c9947 */ /* 0x000fea0003800000 */
[----:B------:R-:W-:Y:S01]  /*a940*/  IMAD.IADD R10, R16, 0x1, -R17 ;  /* 0x00000001100a7824 */ /* 0x000fe200078e0a11 */
[----:B------:R-:W-:Y:S01]  /*a950*/  UMOV UR38, UR36 ;  /* 0x0000002400267c82 */ /* 0x000fe20008000000 */
[----:B------:R-:W-:Y:S01]  /*a960*/  IMAD.MOV.U32 R14, RZ, RZ, R3 ;  /* 0x000000ffff0e7224 */ /* 0x000fe200078e0003 */
[----:B------:R-:W-:Y:S01]  /*a970*/  UMOV UR4, UR37 ;  /* 0x0000002500047c82 */ /* 0x000fe20008000000 */
[----:B------:R-:W-:Y:S01]  /*a980*/  IMAD.MOV.U32 R12, RZ, RZ, R4 ;  /* 0x000000ffff0c7224 */ /* 0x000fe200078e0004 */
[----:B------:R-:W-:Y:S01]  /*a990*/  IADD3 R21, R10, 0x8, R5 ;  /* 0x000000080a157810 */ /* 0x000fe20007ffe005 */
[----:B------:R-:W-:Y:S01]  /*a9a0*/  IMAD.IADD R15, R5, 0x1, R10 ;  /* 0x00000001050f7824 */ /* 0x000fe200078e020a */
[----:B------:R-:W-:Y:S01]  /*a9b0*/  ULDC UR50, c[0x0][0x9e4] ;  /* 0x0002790000327ab9 */ /* 0x000fe20000000800 */
[----:B------:R-:W-:Y:S01]  /*a9c0*/  ULDC UR5, c[0x0][0x9d8] ;  /* 0x0002760000057ab9 */ /* 0x000fe20000000800 */
[----:B------:R-:W-:Y:S01]  /*a9d0*/  LOP3.LUT R13, RZ, R21, RZ, 0x33, !PT ;  /* 0x00000015ff0d7212 */ /* 0x000fe200078e33ff */
[----:B------:R-:W-:-:S06]  /*a9e0*/  ULDC UR54, c[0x0][0x9e0] ;  /* 0x0002780000367ab9 */ /* 0x000fcc0000000800 */
.L_x_3982:
[----:B------:R-:W-:-:S04]  /*a9f0*/  UIADD3 UR6, UR4, 0x1, URZ ;  /* 0x0000000104067890 */ /* 0x000fc8000fffe03f */
[----:B------:R-:W-:-:S04]  /*aa00*/  UISETP.NE.AND UP1, UPT, UR6, 0x2, UPT ;  /* 0x000000020600788c */ /* 0x000fc8000bf25270 */
[----:B------:R-:W-:Y:S02]  /*aa10*/  USEL UR36, URZ, 0x1, UP1 ;  /* 0x000000013f247887 */ /* 0x000fe40008800000 */
[----:B------:R-:W-:Y:S02]  /*aa20*/  USEL UR37, UR6, URZ, UP1 ;  /* 0x0000003f06257287 */ /* 0x000fe40008800000 */
[----:B------:R-:W-:Y:S01]  /*aa30*/  ULOP3.LUT UR36, UR38, UR36, URZ, 0x3c, !UPT ;  /* 0x0000002426247292 */ /* 0x000fe2000f8e3c3f */
[----:B------:R-:W-:Y:S11]  /*aa40*/  @!P0 BRA `(.L_x_3966) ;  /* 0x0000000000048947 */ /* 0x000ff60003800000 */
[----:B------:R-:W-:Y:S01]  /*aa50*/  BPT.TRAP 0x1 ;  /* 0x000000040000795c */ /* 0x000fe20000300000 */
.L_x_3966:
[----:B------:R-:W-:Y:S01]  /*aa60*/  ULEA UR6, UR37, UR39, 0x3 ;  /* 0x0000002725067291 */ /* 0x000fe2000f8e183f */
[----:B------:R-:W-:-:S05]  /*aa70*/  IMAD.U32 R3, RZ, RZ, UR36 ;  /* 0x00000024ff037e24 */ /* 0x000fca000f8e00ff */
[----:B------:R-:W-:-:S04]  /*aa80*/  SHF.L.U32 R3, R3, 0x1f, RZ ;  /* 0x0000001f03037819 */ /* 0x000fc800000006ff */
[----:B------:R0:W1:Y:S01]  /*aa90*/  SYNCS.PHASECHK.TRANS64.TRYWAIT P1, [UR6+0x30830], R3 ;  /* 0x03083003ff0075a7 */ /* 0x0000620008020146 */
[----:B------:R-:W-:Y:S05]  /*aaa0*/  @!P0 BRA `(.L_x_3967) ;  /* 0x0000000000048947 */ /* 0x000fea0003800000 */
[----:B------:R-:W-:Y:S01]  /*aab0*/  BPT.TRAP 0x1 ;  /* 0x000000040000795c */ /* 0x000fe20000300000 */
.L_x_3967:
[----:B-1----:R-:W-:Y:S05]  /*aac0*/  @P1 BRA `(.L_x_3968) ;  /* 0x0000000000081947 */ /* 0x002fea0003800000 */
[----:B------:R-:W1:Y:S02]  /*aad0*/  SYNCS.PHASECHK.TRANS64.TRYWAIT P1, [UR6+0x30830], R3 ;  /* 0x03083003ff0075a7 */ /* 0x000e640008020146 */
[----:B-1----:R-:W-:Y:S05]  /*aae0*/  @!P1 BRA `(.L_x_3969) ;  /* 0x000000c400349947 */ /* 0x002fea0003800000 */
.L_x_3968:
        /* <DEDUP_REMOVED lines=167> */
.L_x_3970:
[----:B------:R-:W-:Y:S01]  /*b560*/  ULEA UR7, UR4, UR39, 0x3 ;  /* 0x0000002704077291 */ /* 0x000fe2000f8e183f */
[----:B------:R-:W-:-:S05]  /*b570*/  IMAD.U32 R0, RZ, RZ, UR38 ;  /* 0x00000026ff007e24 */ /* 0x000fca000f8e00ff */
[----:B------:R-:W-:-:S04]  /*b580*/  SHF.L.U32 R0, R0, 0x1f, RZ ;  /* 0x0000001f00007819 */ /* 0x000fc800000006ff */
[----:B------:R2:W3:Y:S01]  /*b590*/  SYNCS.PHASECHK.TRANS64.TRYWAIT P1, [UR7+0x30850], R0 ;  /* 0x03085000ff0075a7 */ /* 0x0004e20008020147 */
[----:B------:R-:W-:Y:S05]  /*b5a0*/  @!P0 BRA `(.L_x_3971) ;  /* 0x0000000000048947 */ /* 0x000fea0003800000 */
[----:B------:R-:W-:Y:S01]  /*b5b0*/  BPT.TRAP 0x1 ;  /* 0x000000040000795c */ /* 0x000fe20000300000 */
.L_x_3971:
[----:B---3--:R-:W-:Y:S05]  /*b5c0*/  @P1 BRA `(.L_x_3972) ;  /* 0x0000000000081947 */ /* 0x008fea0003800000 */
[----:B------:R-:W3:Y:S02]  /*b5d0*/  SYNCS.PHASECHK.TRANS64.TRYWAIT P1, [UR7+0x30850], R0 ;  /* 0x03085000ff0075a7 */ /* 0x000ee40008020147 */
[----:B---3--:R-:W-:Y:S05]  /*b5e0*/  @!P1 BRA `(.L_x_3973) ;  /* 0x000000b8008c9947 */ /* 0x008fea0003800000 */
.L_x_3972:
[----:B------:R-:W-:Y:S01]  /*b5f0*/  UIADD3 UR10, UR39, 0x400, URZ ;  /* 0x00000400270a7890 */ /* 0x000fe2000fffe03f */
[----:B------:R-:W-:Y:S01]  /*b600*/  WARPGROUP.ARRIVE ;  /* 0x00000000000079c5 */ /* 0x000fe20000000000 */
[----:B------:R-:W-:-:S05]  /*b610*/  UMOV UR11, 0x40000040 ;  /* 0x40000040000b7882 */ /* 0x000fca0000000000 */
[----:B------:R-:W3:Y:S01]  /*b620*/  S2R R194, SR_TID.X ;  /* 0x0000000000c27919 */ /* 0x000ee20000002100 */
[----:B------:R-:W-:Y:S01]  /*b630*/  USHF.R.U32.HI UR10, URZ, 0x4, UR10 ;  /* 0x000000043f0a7899 */ /* 0x000fe2000801160a */
[----:B------:R-:W-:Y:S02]  /*b640*/  IMAD.U32 R2, RZ, RZ, UR6 ;  /* 0x00000006ff027e24 */ /* 0x000fe4000f8e00ff */
[----:B-1----:R-:W-:Y:S01]  /*b650*/  FMUL.FTZ R4, R120, UR5 ;  /* 0x0000000578047c20 */ /* 0x002fe20008410000 */
[----:B0-2---:R-:W-:Y:S01]  /*b660*/  FMUL.FTZ R0, R122, UR5 ;  /* 0x000000057a007c20 */ /* 0x005fe20008410000 */
        /* <DEDUP_REMOVED lines=46> */
[----:B------:R-:W-:Y:S01]  /*b950*/  HGMMA.64x192x16.F32.BF16 R24, R184, gdesc[UR8].tnspB, R24, gsb0 ;  /* 0x42e00008b8187df0 */ /* 0x000fe20008001818 */
[----:B------:R-:W-:Y:S01]  /*b960*/  UIADD3 UR10, UR4, 0x100, URZ ;  /* 0x00000100040a7890 */ /* 0x000fe2000fffe03f */
[----:B------:R-:W-:Y:S01]  /*b970*/  UMOV UR11, 0x40000040 ;  /* 0x40000040000b7882 */ /* 0x000fe20000000000 */
[----:B------:R-:W-:Y:S02]  /*b980*/  WARPGROUP.DEPBAR.LE gsb0, 0x0 ;  /* 0x00008000000079c5 */ /* 0x000fe40000010000 */
[----:B------:R-:W-:Y:S01]  /*b990*/  WARPGROUP.ARRIVE ;  /* 0x00000000000079c5 */ /* 0x000fe20000000000 */
[----:B------:R-:W-:-:S14]  /*b9a0*/  IMAD R187, R11, -0x60, RZ ;  /* 0xffffffa00bbb7824 */ /* 0x000fdc00078e02ff */
        /* <DEDUP_REMOVED lines=62> */
[----:B------:R-:W-:Y:S01]  /*bd90*/  IADD3 R148, R187, 0x1, R16 ;  /* 0x00000001bb947810 */ /* 0x000fe20007ffe010 */
[----:B------:R-:W0:Y:S04]  /*bda0*/  MUFU.TANH R172, R172 ;  /* 0x000000ac00ac7308 */ /* 0x000e280000002400 */
[----:B------:R-:W-:-:S02]  /*bdb0*/  IMAD.IADD R3, R148, 0x1, -R17 ;  /* 0x0000000194037824 */ /* 0x000fc400078e0a11 */
[C---:B------:R-:W-:Y:S02]  /*bdc0*/  IMAD R148, R18.reuse, -0x2, R187 ;  /* 0xfffffffe12947824 */ /* 0x040fe400078e02bb */
        /* <DEDUP_REMOVED lines=19> */
[----:B------:R0:W-:Y:S01]  /*bf00*/  @!P1 SYNCS.ARRIVE.TRANS64.RED.A1T0 RZ, [R2+URZ], RZ ;  /* 0x000000ff02ff99a7 */ /* 0x0001e2000810043f */
[----:B------:R-:W-:-:S13]  /*bf10*/  PLOP3.LUT P1, PT, PT, PT, UP0, 0x40, 0x0 ;  /* 0x000000000000781c */ /* 0x000fda0003f2e808 */
[----:B01234-:R-:W-:Y:S05]  /*bf20*/  @P1 BRA `(.L_x_3974) ;  /* 0x0000000000581947 */ /* 0x01ffea0003800000 */
[----:B------:R-:W-:Y:S01]  /*bf30*/  ISETP.GT.AND P1, PT, R15, -0x1, PT ;  /* 0xffffffff0f00780c */ /* 0x000fe20003f24270 */
[----:B------:R-:W-:-:S12]  /*bf40*/  BSSY B0, `(.L_x_3975) ;  /* 0x0000011000007945 */ /* 0x000fd80003800000 */
[----:B------:R-:W-:Y:S05]  /*bf50*/  @P1 BRA `(.L_x_3976) ;  /* 0x0000000000241947 */ /* 0x000fea0003800000 */
[----:B------:R-:W-:Y:S01]  /*bf60*/  IMAD.U32 R151, RZ, RZ, UR50 ;  /* 0x00000032ff977e24 */ /* 0x000fe2000f8e00ff */
[----:B------:R-:W-:-:S04]  /*bf70*/  IADD3 R149, R5, R16, -R17 ;  /* 0x0000001005957210 */ /* 0x000fc80007ffe811 */
[----:B------:R-:W-:Y:S02]  /*bf80*/  ISETP.NE.AND P1, PT, R151, 0x1, PT ;  /* 0x000000019700780c */ /* 0x000fe40003f25270 */
[----:B------:R-:W-:-:S11]  /*bf90*/  LOP3.LUT R149, RZ, R149, RZ, 0x33, !PT ;  /* 0x00000095ff957212 */ /* 0x000fd600078e33ff */
[----:B------:R-:W0:Y:S02]  /*bfa0*/  @P1 LDC.64 R2, c[0x0][0x9e8] ;  /* 0x00027a00ff021b82 */ /* 0x000e240000000a00 */
[----:B0-----:R-:W-:-:S05]  /*bfb0*/  @P1 IMAD.HI.U32 R2, R149, R2, RZ ;  /* 0x0000000295021227 */ /* 0x001fca00078e00ff */
[----:B------:R-:W-:-:S04]  /*bfc0*/  @P1 SHF.R.U32.HI R149, RZ, R3, R2 ;  /* 0x00000003ff951219 */ /* 0x000fc80000011602 */
[----:B------:R-:W-:Y:S01]  /*bfd0*/  LOP3.LUT R149, RZ, R149, RZ, 0x33, !PT ;  /* 0x00000095ff957212 */ /* 0x000fe200078e33ff */
[----:B------:R-:W-:Y:S06]  /*bfe0*/  BRA `(.L_x_3977) ;  /* 0x0000000000187947 */ /* 0x000fec0003800000 */
.L_x_3976:
[----:B------:R-:W-:Y:S02]  /*bff0*/  IMAD.U32 R151, RZ, RZ, UR50 ;  /* 0x00000032ff977e24 */ /* 0x000fe4000f8e00ff */
[----:B------:R-:W-:-:S03]  /*c000*/  IMAD.MOV.U32 R149, RZ, RZ, R15 ;  /* 0x000000ffff957224 */ /* 0x000fc600078e000f */
[----:B------:R-:W-:-:S13]  /*c010*/  ISETP.NE.AND P1, PT, R151, 0x1, PT ;  /* 0x000000019700780c */ /* 0x000fda0003f25270 */
[----:B------:R-:W0:Y:S02]  /*c020*/  @P1 LDC.64 R2, c[0x0][0x9e8] ;  /* 0x00027a00ff021b82 */ /* 0x000e240000000a00 */
[----:B0-----:R-:W-:-:S05]  /*c030*/  @P1 IMAD.HI.U32 R2, R15, R2, RZ ;  /* 0x000000020f021227 */ /* 0x001fca00078e00ff */
[----:B------:R-:W-:-:S07]  /*c040*/  @P1 SHF.R.U32.HI R149, RZ, R3, R2 ;  /* 0x00000003ff951219 */ /* 0x000fce0000011602 */
.L_x_3977:
[----:B------:R-:W-:Y:S05]  /*c050*/  BSYNC B0 ;  /* 0x0000000000007941 */ /* 0x000fea0003800000 */
.L_x_3975:
[----:B------:R-:W-:-:S05]  /*c060*/  IMAD R3, R149, R151, R148 ;  /* 0x0000009795037224 */ /* 0x000fca00078e0294 */
[----:B------:R-:W-:Y:S02]  /*c070*/  VIADDMNMX R152, R3, R151, R152, PT ;  /* 0x0000009703987246 */ /* 0x000fe40003800198 */
[----:B------:R-:W-:-:S07]  /*c080*/  VIMNMX R154, R154, R3, !PT ;  /* 0x000000039a9a7248 */ /* 0x000fce0007fe0100 */
.L_x_3974:
        /* <DEDUP_REMOVED lines=95> */
[----:B------:R-:W-:-:S02]  /*c680*/  ISETP.GT.AND P4, PT, R154, 0x50, !P3 ;  /* 0x000000509a00780c */ /* 0x000fc40005f84270 */
[----:B------:R-:W-:Y:S02]  /*c690*/  IADD3 R144, R158, 0x8, R5 ;  /* 0x000000089e907810 */ /* 0x000fe40007ffe005 */
        /* <DEDUP_REMOVED lines=33> */
.L_x_3980:
[----:B------:R-:W-:Y:S02]  /*c8b0*/  IMAD.U32 R150, RZ, RZ, UR50 ;  /* 0x00000032ff967e24 */ /* 0x000fe4000f8e00ff */
[----:B------:R-:W-:-:S03]  /*c8c0*/  IMAD.MOV.U32 R187, RZ, RZ, R21 ;  /* 0x000000ffffbb7224 */ /* 0x000fc600078e0015 */
[----:B------:R-:W-:-:S13]  /*c8d0*/  ISETP.NE.AND P6, PT, R150, 0x1, PT ;  /* 0x000000019600780c */ /* 0x000fda0003fc5270 */
[----:B------:R-:W0:Y:S02]  /*c8e0*/  @P6 LDC.64 R2, c[0x0][0x9e8] ;  /* 0x00027a00ff026b82 */ /* 0x000e240000000a00 */
[----:B0-----:R-:W-:-:S05]  /*c8f0*/  @P6 IMAD.HI.U32 R2, R21, R2, RZ ;  /* 0x0000000215026227 */ /* 0x001fca00078e00ff */
[----:B------:R-:W-:-:S07]  /*c900*/  @P6 SHF.R.U32.HI R187, RZ, R3, R2 ;  /* 0x00000003ffbb6219 */ /* 0x000fce0000011602 */
.L_x_3981:
[----:B------:R-:W-:Y:S05]  /*c910*/  BSYNC B0 ;  /* 0x0000000000007941 */ /* 0x000fea0003800000 */
.L_x_3979:
[----:B------:R-:W-:-:S05]  /*c920*/  IMAD R3, R187, R150, R148 ;  /* 0x00000096bb037224 */ /* 0x000fca00078e0294 */
[----:B------:R-:W-:Y:S02]  /*c930*/  VIADDMNMX R142, R3, R150, R142, PT ;  /* 0x00000096038e7246 */ /* 0x000fe4000380018e */
[----:B------:R-:W-:-:S07]  /*c940*/  VIMNMX R144, R144, R3, !PT ;  /* 0x0000000390907248 */ /* 0x000fce0007fe0100 */
.L_x_3978:
[C---:B------:R-:W-:Y:S01]  /*c950*/  ISETP.GT.AND P1, PT, R144.reuse, 0x1, !P1 ;  /* 0x000000019000780c */ /* 0x040fe20004f24270 */
[----:B------:R-:W-:Y:S01]  /*c960*/  UMOV UR38, UR36 ;  /* 0x0000002400267c82 */ /* 0x000fe20008000000 */
[----:B------:R-:W-:Y:S01]  /*c970*/  ISETP.GT.AND P2, PT, R144, 0x8, !P2 ;  /* 0x000000089000780c */ /* 0x000fe20005744270 */
[----:B------:R-:W-:Y:S01]  /*c980*/  UMOV UR4, UR37 ;  /* 0x0000002500047c82 */ /* 0x000fe20008000000 */
[C---:B------:R-:W-:Y:S02]  /*c990*/  ISETP.LT.OR P1, PT, R142.reuse, 0x2, P1 ;  /* 0x000000028e00780c */ /* 0x040fe40000f21670 */
[----:B------:R-:W-:Y:S02]  /*c9a0*/  ISETP.LT.OR P2, PT, R142, 0x9, P2 ;  /* 0x000000098e00780c */ /* 0x000fe40001741670 */
[----:B------:R-:W-:Y:S02]  /*c9b0*/  FSEL R215, R10, -INF , !P1 ;  /* 0xff8000000ad77808 */ /* 0x000fe40004800000 */
[----:B------:R-:W-:Y:S01]  /*c9c0*/  ISETP.NE.AND P1, PT, R162, RZ, PT ;  /* 0x000000ffa200720c */ /* 0x000fe20003f25270 */
[----:B------:R-:W0:Y:S01]  /*c9d0*/  LDC R10, c[0x0][0x988] ;  /* 0x00026200ff0a7b82 */ /* 0x000e220000000800 */
[----:B------:R-:W-:-:S02]  /*c9e0*/  FSEL R187, R20, -INF , !P2 ;  /* 0xff80000014bb7808 */ /* 0x000fc40005000000 */
[----:B------:R-:W-:Y:S02]  /*c9f0*/  ISETP.GT.AND P1, PT, R144, 0x9, !P1 ;  /* 0x000000099000780c */ /* 0x000fe40004f24270 */
[----:B------:R-:W-:Y:S02]  /*ca00*/  ISETP.NE.AND P2, PT, R170, RZ, PT ;  /* 0x000000ffaa00720c */ /* 0x000fe40003f45270 */
        /* <DEDUP_REMOVED lines=62> */
[----:B------:R-:W-:Y:S01]  /*cdf0*/  ISETP.NE.AND P1, PT, R182, RZ, PT ;  /* 0x000000ffb600720c */ /* 0x000fe20003f25270 */
[----:B------:R-:W1:Y:S01]  /*ce00*/  SHFL.BFLY PT, R3, R2, 0x2, 0x1f ;  /* 0x0c401f0002037f89 */ /* 0x000e6200000e0000 */
[----:B------:R-:W-:-:S02]  /*ce10*/  ISETP.NE.AND P6, PT, R192, RZ, PT ;  /* 0x000000ffc000720c */ /* 0x000fc40003fc5270 */
[C---:B------:R-:W-:Y:S02]  /*ce20*/  ISETP.GT.AND P1, PT, R144.reuse, 0x31, !P1 ;  /* 0x000000319000780c */ /* 0x040fe40004f24270 */
[----:B------:R-:W-:Y:S02]  /*ce30*/  ISETP.GT.AND P3, PT, R144, 0x50, !P3 ;  /* 0x000000509000780c */ /* 0x000fe40005f64270 */
[----:B------:R-:W-:Y:S02]  /*ce40*/  ISETP.LT.OR P1, PT, R142, 0x32, P1 ;  /* 0x000000328e00780c */ /* 0x000fe40000f21670 */
[----:B------:R-:W-:Y:S02]  /*ce50*/  ISETP.GT.AND P4, PT, R144, 0x51, !P4 ;  /* 0x000000519000780c */ /* 0x000fe40006784270 */
[----:B------:R-:W-:Y:S02]  /*ce60*/  FSEL R121, R134, -INF , !P1 ;  /* 0xff80000086797808 */ /* 0x000fe40004800000 */
[----:B------:R-:W-:-:S02]  /*ce70*/  ISETP.NE.AND P1, PT, R184, RZ, PT ;  /* 0x000000ffb800720c */ /* 0x000fc40003f25270 */
[----:B------:R-:W-:Y:S02]  /*ce80*/  ISETP.LT.OR P3, PT, R142, 0x51, P3 ;  /* 0x000000518e00780c */ /* 0x000fe40001f61670 */
[C---:B------:R-:W-:Y:S02]  /*ce90*/  ISETP.GT.AND P1, PT, R144.reuse, 0x38, !P1 ;  /* 0x000000389000780c */ /* 0x040fe40004f24270 */
[----:B------:R-:W-:Y:S02]  /*cea0*/  ISETP.GT.AND P5, PT, R144, 0x58, !P5 ;  /* 0x000000589000780c */ /* 0x000fe40006fa4270 */
[C---:B------:R-:W-:Y:S02]  /*ceb0*/  ISETP.LT.OR P1, PT, R142.reuse, 0x39, P1 ;  /* 0x000000398e00780c */ /* 0x040fe40000f21670 */
[----:B------:R-:W-:Y:S02]  /*cec0*/  ISETP.LT.OR P4, PT, R142, 0x52, P4 ;  /* 0x000000528e00780c */ /* 0x000fe40002781670 */
[----:B------:R-:W-:-:S02]  /*ced0*/  FSEL R125, R136, -INF , !P1 ;  /* 0xff800000887d7808 */ /* 0x000fc40004800000 */
[----:B------:R-:W-:Y:S02]  /*cee0*/  ISETP.NE.AND P1, PT, R186, RZ, PT ;  /* 0x000000ffba00720c */ /* 0x000fe40003f25270 */
[----:B-1----:R-:W-:Y:S02]  /*cef0*/  FMNMX.FTZ R3, R2, R3, !PT ;  /* 0x0000000302037209 */ /* 0x002fe40007810000 */
[----:B------:R-:W-:Y:S02]  /*cf00*/  ISETP.GT.AND P1, PT, R144, 0x39, !P1 ;  /* 0x000000399000780c */ /* 0x000fe40004f24270 */
[C---:B------:R-:W-:Y:S01]  /*cf10*/  ISETP.LT.OR P5, PT, R142.reuse, 0x59, P5 ;  /* 0x000000598e00780c */ /* 0x040fe20002fa1670 */
[----:B------:R-:W1:Y:S01]  /*cf20*/  SHFL.BFLY PT, R4, R3, 0x1, 0x1f ;  /* 0x0c201f0003047f89 */ /* 0x000e6200000e0000 */
[----:B------:R-:W-:-:S04]  /*cf30*/  ISETP.LT.OR P1, PT, R142, 0x3a, P1 ;  /* 0x0000003a8e00780c */ /* 0x000fc80000f21670 */
[----:B------:R-:W-:Y:S02]  /*cf40*/  FSEL R135, R135, -INF , !P1 ;  /* 0xff80000087877808 */ /* 0x000fe40004800000 */
[----:B------:R-:W-:-:S04]  /*cf50*/  ISETP.NE.AND P1, PT, R188, RZ, PT ;  /* 0x000000ffbc00720c */ /* 0x000fc80003f25270 */
[----:B------:R-:W-:-:S04]  /*cf60*/  ISETP.GT.AND P1, PT, R144, 0x40, !P1 ;  /* 0x000000409000780c */ /* 0x000fc80004f24270 */
[----:B------:R-:W-:-:S04]  /*cf70*/  ISETP.LT.OR P1, PT, R142, 0x41, P1 ;  /* 0x000000418e00780c */ /* 0x000fc80000f21670 */
[----:B------:R-:W-:Y:S02]  /*cf80*/  FSEL R123, R138, -INF , !P1 ;  /* 0xff8000008a7b7808 */ /* 0x000fe40004800000 */
[----:B------:R-:W-:Y:S02]  /*cf90*/  ISETP.NE.AND P1, PT, R190, RZ, PT ;  /* 0x000000ffbe00720c */ /* 0x000fe40003f25270 */
[----:B-1----:R-:W-:Y:S02]  /*cfa0*/  FMNMX.FTZ R4, R3, R4, !PT ;  /* 0x0000000403047209 */ /* 0x002fe40007810000 */
        /* <DEDUP_REMOVED lines=61> */
[-C--:B------:R-:W-:Y:S01]  /*d380*/  FFMA.FTZ R151, R167, R10.reuse, -R0 ;  /* 0x0000000aa7977223 */ /* 0x080fe20000010800 */
[----:B------:R-:W-:Y:S01]  /*d390*/  FMUL.FTZ R0, R153, R10 ;  /* 0x0000000a99007220 */ /* 0x000fe20000410000 */
[----:B------:R-:W-:Y:S01]  /*d3a0*/  FMNMX.FTZ R2, R129, R2, !PT ;  /* 0x0000000281027209 */ /* 0x000fe20007810000 */
[----:B------:R-:W-:Y:S01]  /*d3b0*/  MUFU.EX2 R219, R219 ;  /* 0x000000db00db7308 */ /* 0x000fe20000000800 */
[----:B------:R-:W-:-:S02]  /*d3c0*/  LOP3.LUT P6, RZ, R194, 0x7f, RZ, 0xc0, !PT ;  /* 0x0000007fc2ff7812 */ /* 0x000fc400078cc0ff */
[----:B------:R-:W-:-:S04]  /*d3d0*/  FMNMX.FTZ R2, R121, R2, !PT ;  /* 0x0000000279027209 */ /* 0x000fc80007810000 */
[----:B------:R-:W-:Y:S01]  /*d3e0*/  FMNMX.FTZ R2, R125, R2, !PT ;  /* 0x000000027d027209 */ /* 0x000fe20007810000 */
[----:B------:R-:W0:Y:S03]  /*d3f0*/  MUFU.EX2 R0, R0 ;  /* 0x0000000000007308 */ /* 0x000e260000000800 */
[----:B------:R-:W-:-:S04]  /*d400*/  FMNMX.FTZ R2, R135, R2, !PT ;  /* 0x0000000287027209 */ /* 0x000fc80007810000 */
        /* <DEDUP_REMOVED lines=13> */
[----:B------:R-:W-:Y:S01]  /*d4e0*/  MUFU.EX2 R184, R184 ;  /* 0x000000b800b87308 */ /* 0x000fe20000000800 */
[----:B--2---:R-:W-:Y:S02]  /*d4f0*/  FADD.FTZ R132, R190, R9 ;  /* 0x00000009be847221 */ /* 0x004fe40000010000 */
[----:B------:R-:W-:-:S05]  /*d500*/  FMNMX.FTZ R2, R179, R2, !PT ;  /* 0x00000002b3027209 */ /* 0x000fca0007810000 */
[----:B------:R-:W1:Y:S01]  /*d510*/  SHFL.BFLY PT, R3, R2, 0x2, 0x1f ;  /* 0x0c401f0002037f89 */ /* 0x000e6200000e0000 */
[----:B------:R-:W-:Y:S01]  /*d520*/  MUFU.EX2 R173, R173 ;  /* 0x000000ad00ad7308 */ /* 0x000fe20000000800 */
[C---:B0-----:R-:W-:Y:S01]  /*d530*/  FADD.FTZ R9, R171.reuse, R132 ;  /* 0x00000084ab097221 */ /* 0x041fe20000010000 */
[----:B------:R-:W-:-:S06]  /*d540*/  F2FP.BF16.F32.PACK_AB R190, R171, R190 ;  /* 0x000000beabbe723e */ /* 0x000fcc00000010ff */
[----:B------:R-:W-:Y:S08]  /*d550*/  MUFU.EX2 R186, R186 ;  /* 0x000000ba00ba7308 */ /* 0x000ff00000000800 */
[----:B------:R-:W-:Y:S01]  /*d560*/  MUFU.EX2 R169, R169 ;  /* 0x000000a900a97308 */ /* 0x000fe20000000800 */
[----:B-1----:R-:W-:-:S07]  /*d570*/  FMNMX.FTZ R3, R2, R3, !PT ;  /* 0x0000000302037209 */ /* 0x002fce0007810000 */
[----:B------:R-:W-:Y:S01]  /*d580*/  MUFU.EX2 R180, R180 ;  /* 0x000000b400b47308 */ /* 0x000fe20000000800 */
[----:B------:R-:W0:Y:S07]  /*d590*/  SHFL.BFLY PT, R2, R3, 0x1, 0x1f ;  /* 0x0c201f0003027f89 */ /* 0x000e2e00000e0000 */
[----:B------:R-:W-:Y:S08]  /*d5a0*/  MUFU.EX2 R182, R182 ;  /* 0x000000b600b67308 */ /* 0x000ff00000000800 */
[----:B------:R-:W-:Y:S08]  /*d5b0*/  MUFU.EX2 R133, R133 ;  /* 0x0000008500857308 */ /* 0x000ff00000000800 */
[----:B------:R-:W-:Y:S01]  /*d5c0*/  MUFU.EX2 R176, R176 ;  /* 0x000000b000b07308 */ /* 0x000fe20000000800 */
[----:B0-----:R-:W-:-:S04]  /*d5d0*/  FMNMX.FTZ R3, R3, R2, !PT ;  /* 0x0000000203037209 */ /* 0x001fc80007810000 */
[C---:B------:R-:W-:Y:S01]  /*d5e0*/  FSETP.NEU.FTZ.AND P1, PT, R3.reuse, -INF , PT ;  /* 0xff8000000300780b */ /* 0x040fe20003f3d000 */
[CC--:B------:R-:W-:Y:S02]  /*d5f0*/  FMUL.FTZ R122, R3.reuse, R10.reuse ;  /* 0x0000000a037a7220 */ /* 0x0c0fe40000410000 */
[----:B------:R-:W-:Y:S01]  /*d600*/  MUFU.EX2 R141, R141 ;  /* 0x0000008d008d7308 */ /* 0x000fe20000000800 */
[----:B------:R-:W-:Y:S02]  /*d610*/  FSEL R157, R3, RZ, P1 ;  /* 0x000000ff039d7208 */ /* 0x000fe40000800000 */
[----:B------:R-:W-:Y:S02]  /*d620*/  FSEL R122, R122, RZ, P1 ;  /* 0x000000ff7a7a7208 */ /* 0x000fe40000800000 */
[----:B------:R-:W-:Y:S01]  /*d630*/  ISETP.GT.AND P1, PT, R11, UR61, PT ;  /* 0x0000003d0b007c0c */ /* 0x000fe2000bf24270 */
[----:B------:R-:W-:Y:S02]  /*d640*/  FADD.FTZ R157, -R157, R14 ;  /* 0x0000000e9d9d7221 */ /* 0x000fe40000010100 */
[----:B------:R-:W-:Y:S01]  /*d650*/  MUFU.EX2 R178, R178 ;  /* 0x000000b200b27308 */ /* 0x000fe20000000800 */
[-CC-:B------:R-:W-:Y:S01]  /*d660*/  FFMA.FTZ R153, R221, R10.reuse, -R122.reuse ;  /* 0x0000000add997223 */ /* 0x180fe2000001087a */
        /* <DEDUP_REMOVED lines=18> */
[----:B------:R-:W-:Y:S01]  /*d790*/  FFMA.FTZ R137, R137, R10, -R122 ;  /* 0x0000000a89897223 */ /* 0x000fe2000001087a */
[----:B------:R-:W-:-:S02]  /*d7a0*/  IMAD.U32 R129, RZ, RZ, UR7 ;  /* 0x00000007ff817e24 */ /* 0x000fc4000f8e00ff */
[-CC-:B------:R-:W-:Y:S01]  /*d7b0*/  FFMA.FTZ R139, R139, R10.reuse, -R122.reuse ;  /* 0x0000000a8b8b7223 */ /* 0x180fe2000001087a */
[-CC-:B------:R-:W-:Y:S01]  /*d7c0*/  FFMA.FTZ R217, R217, R10.reuse, -R122.reuse ;  /* 0x0000000ad9d97223 */ /* 0x180fe2000001087a */
[----:B------:R-:W0:Y:S01]  /*d7d0*/  MUFU.EX2 R12, R12 ;  /* 0x0000000c000c7308 */ /* 0x000e220000000800 */
[----:B------:R-:W-:Y:S02]  /*d7e0*/  @!P6 VIADD R129, R129, 0x30860 ;  /* 0x000308608181e836 */ /* 0x000fe40000000000 */
[-CC-:B------:R-:W-:Y:S01]  /*d7f0*/  FFMA.FTZ R175, R175, R10.reuse, -R122.reuse ;  /* 0x0000000aafaf7223 */ /* 0x180fe2000001087a */
[-CC-:B------:R-:W-:Y:S01]  /*d800*/  FFMA.FTZ R165, R165, R10.reuse, -R122.reuse ;  /* 0x0000000aa5a57223 */ /* 0x180fe2000001087a */
[----:B------:R-:W-:Y:S01]  /*d810*/  FFMA.FTZ R177, R177, R10, -R122 ;  /* 0x0000000ab1b17223 */ /* 0x000fe2000001087a */
[----:B------:R-:W-:Y:S01]  /*d820*/  VIADD R11, R11, 0xffffffff ;  /* 0xffffffff0b0b7836 */ /* 0x000fe20000000000 */
[----:B------:R-:W-:Y:S01]  /*d830*/  @!P6 PRMT R129, RZ, 0x654, R129 ;  /* 0x00000654ff81e816 */ /* 0x000fe20000000081 */
[----:B------:R-:W-:Y:S03]  /*d840*/  MUFU.EX2 R20, R20 ;  /* 0x0000001400147308 */ /* 0x000fe60000000800 */
[----:B------:R1:W-:Y:S05]  /*d850*/  @!P6 SYNCS.ARRIVE.TRANS64.RED.A1T0 RZ, [R129+URZ], RZ ;  /* 0x000000ff81ffe9a7 */ /* 0x0003ea000810043f */
[----:B------:R-:W2:Y:S01]  /*d860*/  MUFU.EX2 R155, R155 ;  /* 0x0000009b009b7308 */ /* 0x000ea20000000800 */
[----:B0-----:R-:W-:-:S07]  /*d870*/  F2FP.BF16.F32.PACK_AB R189, R12, R153 ;  /* 0x000000990cbd723e */ /* 0x001fce00000010ff */
[----:B------:R0:W-:Y:S08]  /*d880*/  MUFU.EX2 R14, R130 ;  /* 0x00000082000e7308 */ /* 0x0001f00000000800 */
[----:B------:R-:W3:Y:S01]  /*d890*/  MUFU.EX2 R185, R185 ;  /* 0x000000b900b97308 */ /* 0x000ee20000000800 */
[----:B0-----:R-:W-:Y:S01]  /*d8a0*/  FADD.FTZ R130, R184, R9 ;  /* 0x00000009b8827221 */ /* 0x001fe20000010000 */
[----:B------:R-:W-:Y:S01]  /*d8b0*/  FFMA.FTZ R9, R2, R8, R153 ;  /* 0x0000000802097223 */ /* 0x000fe20000010099 */
[----:B------:R-:W-:-:S02]  /*d8c0*/  F2FP.BF16.F32.PACK_AB R184, R173, R184 ;  /* 0x000000b8adb8723e */ /* 0x000fc400000010ff */
[----:B------:R-:W-:Y:S01]  /*d8d0*/  FADD.FTZ R121, R173, R130 ;  /* 0x00000082ad797221 */ /* 0x000fe20000010000 */
[----:B------:R-:W-:Y:S01]  /*d8e0*/  FADD.FTZ R9, R12, R9 ;  /* 0x000000090c097221 */ /* 0x000fe20000010000 */
[----:B--2---:R-:W-:Y:S01]  /*d8f0*/  F2FP.BF16.F32.PACK_AB R191, R155, R20 ;  /* 0x000000149bbf723e */ /* 0x004fe200000010ff */
[----:B------:R-:W0:Y:S01]  /*d900*/  MUFU.EX2 R120, R120 ;  /* 0x0000007800787308 */ /* 0x000e220000000800 */
[----:B------:R-:W-:Y:S01]  /*d910*/  FADD.FTZ R132, R186, R121 ;  /* 0x00000079ba847221 */ /* 0x000fe20000010000 */
[----:B------:R-:W-:Y:S01]  /*d920*/  FADD.FTZ R130, R20, R9 ;  /* 0x0000000914827221 */ /* 0x000fe20000010000 */
[-CC-:B------:R-:W-:Y:S01]  /*d930*/  FFMA.FTZ R121, R135, R10.reuse, -R122.reuse ;  /* 0x0000000a87797223 */ /* 0x180fe2000001087a */
[----:B------:R-:W-:Y:S01]  /*d940*/  FFMA.FTZ R122, R179, R10, -R122 ;  /* 0x0000000ab37a7223 */ /* 0x000fe2000001087a */
[----:B------:R-:W-:Y:S01]  /*d950*/  FADD.FTZ R9, R169, R132 ;  /* 0x00000084a9097221 */ /* 0x000fe20000010000 */
[----:B------:R-:W-:Y:S01]  /*d960*/  FADD.FTZ R130, R155, R130 ;  /* 0x000000829b827221 */ /* 0x000fe20000010000 */
[----:B------:R-:W-:Y:S01]  /*d970*/  F2FP.BF16.F32.PACK_AB R186, R169, R186 ;  /* 0x000000baa9ba723e */ /* 0x000fe200000010ff */
[----:B------:R-:W2:Y:S01]  /*d980*/  MUFU.EX2 R187, R187 ;  /* 0x000000bb00bb7308 */ /* 0x000ea20000000800 */
[----:B------:R-:W-:Y:S01]  /*d990*/  FADD.FTZ R132, R180, R9 ;  /* 0x00000009b4847221 */ /* 0x000fe20000010000 */
[----:B---3--:R-:W-:Y:S01]  /*d9a0*/  FADD.FTZ R9, R185, R130 ;  /* 0x00000082b9097221 */ /* 0x008fe20000010000 */
[----:B------:R-:W-:Y:S01]  /*d9b0*/  F2FP.BF16.F32.PACK_AB R180, R131, R180 ;  /* 0x000000b483b4723e */ /* 0x000fe200000010ff */
[----:B------:R-:W-:-:S04]  /*d9c0*/  IMAD.MOV.U32 R12, RZ, RZ, R4 ;  /* 0x000000ffff0c7224 */ /* 0x000fc800078e0004 */
[----:B------:R-:W3:Y:S01]  /*d9d0*/  MUFU.EX2 R124, R124 ;  /* 0x0000007c007c7308 */ /* 0x000ee20000000800 */
[C---:B0-----:R-:W-:Y:S01]  /*d9e0*/  FADD.FTZ R130, R120.reuse, R9 ;  /* 0x0000000978827221 */ /* 0x041fe20000010000 */
[----:B------:R-:W-:-:S06]  /*d9f0*/  F2FP.BF16.F32.PACK_AB R185, R120, R185 ;  /* 0x000000b978b9723e */ /* 0x000fcc00000010ff */
[----:B------:R-:W0:Y:S01]  /*da00*/  MUFU.EX2 R181, R181 ;  /* 0x000000b500b57308 */ /* 0x000e220000000800 */
[----:B--2---:R-:W-:-:S07]  /*da10*/  FADD.FTZ R9, R187, R130 ;  /* 0x00000082bb097221 */ /* 0x004fce0000010000 */
[----:B------:R-:W2:Y:S01]  /*da20*/  MUFU.EX2 R126, R126 ;  /* 0x0000007e007e7308 */ /* 0x000ea20000000800 */
[C---:B---3--:R-:W-:Y:S01]  /*da30*/  FADD.FTZ R130, R124.reuse, R9 ;  /* 0x000000097c827221 */ /* 0x048fe20000010000 */
[----:B------:R-:W-:-:S06]  /*da40*/  F2FP.BF16.F32.PACK_AB R187, R124, R187 ;  /* 0x000000bb7cbb723e */ /* 0x000fcc00000010ff */
[----:B------:R-:W3:Y:S01]  /*da50*/  MUFU.EX2 R183, R183 ;  /* 0x000000b700b77308 */ /* 0x000ee20000000800 */
[----:B0-----:R-:W-:-:S07]  /*da60*/  FADD.FTZ R9, R181, R130 ;  /* 0x00000082b5097221 */ /* 0x001fce0000010000 */
[----:B------:R-:W0:Y:S01]  /*da70*/  MUFU.EX2 R127, R127 ;  /* 0x0000007f007f7308 */ /* 0x000e220000000800 */
[C---:B--2---:R-:W-:Y:S01]  /*da80*/  FADD.FTZ R130, R126.reuse, R9 ;  /* 0x000000097e827221 */ /* 0x044fe20000010000 */
[----:B------:R-:W-:-:S06]  /*da90*/  F2FP.BF16.F32.PACK_AB R181, R126, R181 ;  /* 0x000000b57eb5723e */ /* 0x000fcc00000010ff */
[----:B------:R-:W2:Y:S01]  /*daa0*/  MUFU.EX2 R128, R128 ;  /* 0x0000008000807308 */ /* 0x000ea20000000800 */
[----:B---3--:R-:W-:Y:S01]  /*dab0*/  FADD.FTZ R9, R183, R130 ;  /* 0x00000082b7097221 */ /* 0x008fe20000010000 */
[----:B------:R-:W-:-:S03]  /*dac0*/  F2FP.BF16.F32.PACK_AB R183, R14, R183 ;  /* 0x000000b70eb7723e */ /* 0x000fc600000010ff */
[----:B------:R-:W-:Y:S01]  /*dad0*/  FADD.FTZ R130, R14, R9 ;  /* 0x000000090e827221 */ /* 0x000fe20000010000 */
[----:B------:R-:W-:Y:S02]  /*dae0*/  IMAD.MOV.U32 R14, RZ, RZ, R3 ;  /* 0x000000ffff0e7224 */ /* 0x000fe400078e0003 */
[----:B------:R3:W4:Y:S01]  /*daf0*/  MUFU.EX2 R8, R125 ;  /* 0x0000007d00087308 */ /* 0x0007220000000800 */
[----:B0-----:R-:W-:-:S07]  /*db00*/  FADD.FTZ R9, R127, R130 ;  /* 0x000000827f097221 */ /* 0x001fce0000010000 */
[----:B------:R-:W0:Y:S01]  /*db10*/  MUFU.EX2 R143, R143 ;  /* 0x0000008f008f7308 */ /* 0x000e220000000800 */
[----:B---3--:R-:W-:Y:S01]  /*db20*/  FADD.FTZ R125, R131, R132 ;  /* 0x00000084837d7221 */ /* 0x008fe20000010000 */
[----:B--2---:R-:W-:-:S03]  /*db30*/  FADD.FTZ R9, R128, R9 ;  /* 0x0000000980097221 */ /* 0x004fc60000010000 */
[----:B------:R-:W-:Y:S01]  /*db40*/  FADD.FTZ R132, R182, R125 ;  /* 0x0000007db6847221 */ /* 0x000fe20000010000 */
[C---:B------:R-:W-:Y:S02]  /*db50*/  F2FP.BF16.F32.PACK_AB R182, R133.reuse, R182 ;  /* 0x000000b685b6723e */ /* 0x040fe400000010ff */
[----:B------:R-:W2:Y:S01]  /*db60*/  MUFU.EX2 R121, R121 ;  /* 0x0000007900797308 */ /* 0x000ea20000000800 */
[----:B------:R-:W-:Y:S01]  /*db70*/  FADD.FTZ R125, R133, R132 ;  /* 0x00000084857d7221 */ /* 0x000fe20000010000 */
[----:B----4-:R-:W-:-:S03]  /*db80*/  FADD.FTZ R130, R8, R9 ;  /* 0x0000000908827221 */ /* 0x010fc60000010000 */
[----:B------:R-:W-:Y:S01]  /*db90*/  FADD.FTZ R132, R176, R125 ;  /* 0x0000007db0847221 */ /* 0x000fe20000010000 */
[C---:B------:R-:W-:Y:S02]  /*dba0*/  F2FP.BF16.F32.PACK_AB R176, R141.reuse, R176 ;  /* 0x000000b08db0723e */ /* 0x040fe400000010ff */
[----:B------:R-:W3:Y:S01]  /*dbb0*/  MUFU.EX2 R172, R172 ;  /* 0x000000ac00ac7308 */ /* 0x000ee20000000800 */
[----:B------:R-:W-:-:S04]  /*dbc0*/  FADD.FTZ R125, R141, R132 ;  /* 0x000000848d7d7221 */ /* 0x000fc80000010000 */
[----:B------:R-:W-:Y:S01]  /*dbd0*/  FADD.FTZ R132, R178, R125 ;  /* 0x0000007db2847221 */ /* 0x000fe20000010000 */
[C---:B0-----:R-:W-:Y:S02]  /*dbe0*/  F2FP.BF16.F32.PACK_AB R178, R143.reuse, R178 ;  /* 0x000000b28fb2723e */ /* 0x041fe400000010ff */
[----:B------:R-:W0:Y:S01]  /*dbf0*/  MUFU.EX2 R123, R123 ;  /* 0x0000007b007b7308 */ /* 0x000e220000000800 */
[----:B------:R-:W-:Y:S01]  /*dc00*/  FADD.FTZ R125, R143, R132 ;  /* 0x000000848f7d7221 */ /* 0x000fe20000010000 */
[C---:B--2---:R-:W-:Y:S01]  /*dc10*/  FADD.FTZ R130, R121.reuse, R130 ;  /* 0x0000008279827221 */ /* 0x044fe20000010000 */
[----:B------:R-:W-:-:S05]  /*dc20*/  F2FP.BF16.F32.PACK_AB R179, R121, R8 ;  /* 0x0000000879b3723e */ /* 0x000fca00000010ff */
        /* <DEDUP_REMOVED lines=8> */
[C---:B---3--:R-:W-:Y:S01]  /*dcb0*/  FADD.FTZ R130, R137.reuse, R130 ;  /* 0x0000008289827221 */ /* 0x048fe20000010000 */
[----:B------:R-:W-:-:S06]  /*dcc0*/  F2FP.BF16.F32.PACK_AB R173, R137, R123 ;  /* 0x0000007b89ad723e */ /* 0x000fcc00000010ff */
[----:B------:R-:W3:Y:S01]  /*dcd0*/  MUFU.EX2 R147, R147 ;  /* 0x0000009300937308 */ /* 0x000ee20000000800 */
[----:B0-----:R-:W-:-:S07]  /*dce0*/  FADD.FTZ R132, R174, R125 ;  /* 0x0000007dae847221 */ /* 0x001fce0000010000 */
[----:B------:R-:W0:Y:S01]  /*dcf0*/  MUFU.EX2 R217, R217 ;  /* 0x000000d900d97308 */ /* 0x000e220000000800 */
[----:B--2---:R-:W-:-:S07]  /*dd00*/  FADD.FTZ R130, R139, R130 ;  /* 0x000000828b827221 */ /* 0x004fce0000010000 */
[----:B------:R-:W2:Y:S01]  /*dd10*/  MUFU.EX2 R168, R168 ;  /* 0x000000a800a87308 */ /* 0x000ea20000000800 */
[C---:B---3--:R-:W-:Y:S01]  /*dd20*/  FADD.FTZ R9, R147.reuse, R132 ;  /* 0x0000008493097221 */ /* 0x048fe20000010000 */
[----:B------:R-:W-:-:S06]  /*dd30*/  F2FP.BF16.F32.PACK_AB R174, R147, R174 ;  /* 0x000000ae93ae723e */ /* 0x000fcc00000010ff */
[----:B-1----:R1:W3:Y:S01]  /*dd40*/  MUFU.EX2 R129, R175 ;  /* 0x000000af00817308 */ /* 0x0022e20000000800 */
[----:B0-----:R-:W-:-:S07]  /*dd50*/  FADD.FTZ R130, R217, R130 ;  /* 0x00000082d9827221 */ /* 0x001fce0000010000 */
[----:B------:R-:W0:Y:S01]  /*dd60*/  MUFU.EX2 R149, R149 ;  /* 0x0000009500957308 */ /* 0x000e220000000800 */
[----:B--2---:R-:W-:Y:S01]  /*dd70*/  FADD.FTZ R132, R168, R9 ;  /* 0x00000009a8847221 */ /* 0x004fe20000010000 */
[----:B-1----:R-:W-:-:S06]  /*dd80*/  F2FP.BF16.F32.PACK_AB R175, R217, R139 ;  /* 0x0000008bd9af723e */ /* 0x002fcc00000010ff */
[----:B------:R-:W1:Y:S01]  /*dd90*/  MUFU.EX2 R165, R165 ;  /* 0x000000a500a57308 */ /* 0x000e620000000800 */
[----:B---3--:R-:W-:-:S07]  /*dda0*/  FADD.FTZ R130, R129, R130 ;  /* 0x0000008281827221 */ /* 0x008fce0000010000 */
[----:B------:R-:W2:Y:S01]  /*ddb0*/  MUFU.EX2 R170, R170 ;  /* 0x000000aa00aa7308 */ /* 0x000ea20000000800 */
[C---:B0-----:R-:W-:Y:S01]  /*ddc0*/  FADD.FTZ R9, R149.reuse, R132 ;  /* 0x0000008495097221 */ /* 0x041fe20000010000 */
[----:B------:R-:W-:-:S06]  /*ddd0*/  F2FP.BF16.F32.PACK_AB R168, R149, R168 ;  /* 0x000000a895a8723e */ /* 0x000fcc00000010ff */
[----:B------:R0:W3:Y:S01]  /*dde0*/  MUFU.EX2 R171, R177 ;  /* 0x000000b100ab7308 */ /* 0x0000e20000000800 */
[C---:B-1----:R-:W-:Y:S01]  /*ddf0*/  FADD.FTZ R130, R165.reuse, R130 ;  /* 0x00000082a5827221 */ /* 0x042fe20000010000 */
[----:B------:R-:W-:-:S06]  /*de00*/  F2FP.BF16.F32.PACK_AB R169, R165, R129 ;  /* 0x00000081a5a9723e */ /* 0x000fcc00000010ff */
[----:B------:R-:W1:Y:S01]  /*de10*/  MUFU.EX2 R151, R151 ;  /* 0x0000009700977308 */ /* 0x000e620000000800 */
[----:B--2---:R-:W-:Y:S01]  /*de20*/  FADD.FTZ R132, R170, R9 ;  /* 0x00000009aa847221 */ /* 0x004fe20000010000 */
[----:B0-----:R-:W-:-:S06]  /*de30*/  F2FP.BF16.F32.PACK_AB R177, R128, R127 ;  /* 0x0000007f80b1723e */ /* 0x001fcc00000010ff */
[----:B------:R-:W0:Y:S01]  /*de40*/  MUFU.EX2 R122, R122 ;  /* 0x0000007a007a7308 */ /* 0x000e220000000800 */
[----:B---3--:R-:W-:Y:S01]  /*de50*/  FADD.FTZ R130, R171, R130 ;  /* 0x00000082ab827221 */ /* 0x008fe20000010000 */
[C---:B-1----:R-:W-:Y:S01]  /*de60*/  FADD.FTZ R9, R151.reuse, R132 ;  /* 0x0000008497097221 */ /* 0x042fe20000010000 */
[----:B------:R-:W-:Y:S02]  /*de70*/  F2FP.BF16.F32.PACK_AB R170, R151, R170 ;  /* 0x000000aa97aa723e */ /* 0x000fe400000010ff */
[C---:B0-----:R-:W-:Y:S01]  /*de80*/  FADD.FTZ R8, R122.reuse, R130 ;  /* 0x000000827a087221 */ /* 0x041fe20000010000 */
[----:B------:R-:W-:Y:S01]  /*de90*/  F2FP.BF16.F32.PACK_AB R171, R122, R171 ;  /* 0x000000ab7aab723e */ /* 0x000fe200000010ff */
[----:B------:R-:W-:Y:S06]  /*dea0*/  @P1 BRA `(.L_x_3982) ;  /* 0xffffffc800d01947 */ /* 0x000fec000383ffff */
.L_x_3965:
        /* <DEDUP_REMOVED lines=99> */
.L_x_3983:
[----:B------:R-:W-:Y:S01]  /*e4e0*/  ULEA UR5, UR37, UR39, 0x3 ;  /* 0x0000002725057291 */ /* 0x000fe2000f8e183f */
[----:B------:R-:W-:-:S05]  /*e4f0*/  IMAD.U32 R0, RZ, RZ, UR36 ;  /* 0x00000024ff007e24 */ /* 0x000fca000f8e00ff */
[----:B------:R-:W-:-:S04]  /*e500*/  SHF.L.U32 R0, R0, 0x1f, RZ ;  /* 0x0000001f00007819 */ /* 0x000fc800000006ff */
[----:B------:R0:W1:Y:S01]  /*e510*/  SYNCS.PHASECHK.TRANS64.TRYWAIT P1, [UR5+0x30850], R0 ;  /* 0x03085000ff0075a7 */ /* 0x0000620008020145 */
[----:B------:R-:W-:Y:S05]  /*e520*/  @!P0 BRA `(.L_x_3984) ;  /* 0x0000000000048947 */ /* 0x000fea0003800000 */
[----:B------:R-:W-:Y:S01]  /*e530*/  BPT.TRAP 0x1 ;  /* 0x000000040000795c */ /* 0x000fe20000300000 */
.L_x_3984:
[----:B-1----:R-:W-:Y:S05]  /*e540*/  @P1 BRA `(.L_x_3985) ;  /* 0x0000000000081947 */ /* 0x002fea0003800000 */
[----:B------:R-:W1:Y:S02]  /*e550*/  SYNCS.PHASECHK.TRANS64.TRYWAIT P0, [UR5+0x30850], R0 ;  /* 0x03085000ff0075a7 */ /* 0x000e640008000145 */
[----:B-1----:R-:W-:Y:S05]  /*e560*/  @!P0 BRA `(.L_x_3986) ;  /* 0x0000008800c48947 */ /* 0x002fea0003800000 */
.L_x_3985:
[----:B------:R-:W-:Y:S01]  /*e570*/  UIADD3 UR39, UR39, 0x400, URZ ;  /* 0x0000040027277890 */ /* 0x000fe2000fffe03f */
[----:B------:R-:W-:Y:S01]  /*e580*/  WARPGROUP.ARRIVE ;  /* 0x00000000000079c5 */ /* 0x000fe20000000000 */
[----:B------:R-:W-:Y:S01]  /*e590*/  UMOV UR7, 0x40000040 ;  /* 0x4000004000077882 */ /* 0x000fe20000000000 */
[----:B-1----:R-:W1:Y:S01]  /*e5a0*/  SHFL.BFLY PT, R5, R8, 0x2, 0x1f ;  /* 0x0c401f0008057f89 */ /* 0x002e6200000e0000 */
[----:B------:R-:W-:Y:S01]  /*e5b0*/  USHF.R.U32.HI UR39, URZ, 0x4, UR39 ;  /* 0x000000043f277899 */ /* 0x000fe20008011627 */
[----:B------:R-:W-:Y:S01]  /*e5c0*/  IMAD.U32 R14, RZ, RZ, UR5 ;  /* 0x00000005ff0e7e24 */ /* 0x000fe2000f8e00ff */
[----:B------:R-:W-:Y:S01]  /*e5d0*/  R2UR UR8, R199 ;  /* 0x00000000c70872ca */ /* 0x000fe200000e0000 */
[----:B0-----:R-:W0:Y:S01]  /*e5e0*/  SHFL.BFLY PT, R0, R9, 0x2, 0x1f ;  /* 0x0c401f0009007f89 */ /* 0x001e2200000e0000 */
[----:B------:R-:W-:Y:S01]  /*e5f0*/  ULOP3.LUT UR39, UR39, 0x3fff, URZ, 0xc0, !UPT ;  /* 0x00003fff27277892 */ /* 0x000fe2000f8ec03f */
[----:B------:R-:W2:Y:S03]  /*e600*/  S2R R13, SR_TID.X ;  /* 0x00000000000d7919 */ /* 0x000ea60000002100 */
        /* <DEDUP_REMOVED lines=8> */
[----:B-1----:R-:W-:Y:S01]  /*e690*/  FADD.FTZ R2, R5, R8 ;  /* 0x0000000805027221 */ /* 0x002fe20000010000 */
[----:B------:R-:W-:Y:S01]  /*e6a0*/  UMOV UR7, 0x40000040 ;  /* 0x4000004000077882 */ /* 0x000fe20000000000 */
[----:B------:R-:W-:-:S02]  /*e6b0*/  IMAD.MOV.U32 R8, RZ, RZ, RZ ;  /* 0x000000ffff087224 */ /* 0x000fc400078e00ff */
[----:B0-----:R-:W-:Y:S01]  /*e6c0*/  FADD.FTZ R0, R0, R9 ;  /* 0x0000000900007221 */ /* 0x001fe20000010000 */
[----:B------:R-:W-:Y:S01]  /*e6d0*/  IMAD.U32 R199, RZ, RZ, UR8 ;  /* 0x00000008ffc77e24 */ /* 0x000fe2000f8e00ff */
[----:B------:R-:W0:Y:S01]  /*e6e0*/  SHFL.BFLY PT, R7, R2, 0x1, 0x1f ;  /* 0x0c201f0002077f89 */ /* 0x000e2200000e0000 */
[----:B------:R-:W-:-:S03]  /*e6f0*/  USEL UR37, UR37, URZ, UP0 ;  /* 0x0000003f25257287 */ /* 0x000fc60008000000 */
[----:B------:R-:W1:Y:S01]  /*e700*/  SHFL.BFLY PT, R5, R0, 0x1, 0x1f ;  /* 0x0c201f0000057f89 */ /* 0x000e6200000e0000 */
[----:B--2---:R-:W-:Y:S01]  /*e710*/  LOP3.LUT P2, RZ, R13, 0x7f, RZ, 0xc0, !PT ;  /* 0x0000007f0dff7812 */ /* 0x004fe2000784c0ff */
[----:B0-----:R-:W-:Y:S01]  /*e720*/  FADD.FTZ R12, R2, R7 ;  /* 0x00000007020c7221 */ /* 0x001fe20000010000 */
[----:B------:R-:W-:Y:S02]  /*e730*/  IMAD.MOV.U32 R2, RZ, RZ, -0x800000 ;  /* 0xff800000ff027424 */ /* 0x000fe400078e00ff */
[----:B-1----:R-:W-:Y:S02]  /*e740*/  FADD.FTZ R11, R0, R5 ;  /* 0x00000005000b7221 */ /* 0x002fe40000010000 */
[----:B------:R-:W-:Y:S01]  /*e750*/  FSETP.NE.FTZ.AND P1, PT, R12, RZ, PT ;  /* 0x000000ff0c00720b */ /* 0x000fe20003f35000 */
[----:B------:R-:W-:Y:S02]  /*e760*/  IMAD.MOV.U32 R5, RZ, RZ, RZ ;  /* 0x000000ffff057224 */ /* 0x000fe400078e00ff */
[----:B------:R-:W-:Y:S01]  /*e770*/  IMAD.MOV.U32 R0, RZ, RZ, -0x800000 ;  /* 0xff800000ff007424 */ /* 0x000fe200078e00ff */
[----:B------:R-:W-:-:S09]  /*e780*/  FSETP.NE.FTZ.AND P0, PT, R11, RZ, PT ;  /* 0x000000ff0b00720b */ /* 0x000fd20003f15000 */
[----:B------:R-:W0:Y:S01]  /*e790*/  @P1 MUFU.LG2 R9, R12 ;  /* 0x0000000c00091308 */ /* 0x000e220000000c00 */
[----:B------:R-:W-:-:S03]  /*e7a0*/  @P1 FMUL.FTZ R13, R10, 0.69314718246459960938 ;  /* 0x3f3172180a0d1820 */ /* 0x000fc60000410000 */
[----:B------:R-:W-:-:S04]  /*e7b0*/  @P0 FMUL.FTZ R7, R10, 0.69314718246459960938 ;  /* 0x3f3172180a070820 */ /* 0x000fc80000410000 */
[----:B------:R-:W1:Y:S08]  /*e7c0*/  @P0 MUFU.LG2 R6, R11 ;  /* 0x0000000b00060308 */ /* 0x000e700000000c00 */
[----:B------:R-:W2:Y:S01]  /*e7d0*/  @P1 MUFU.RCP R8, R12 ;  /* 0x0000000c00081308 */ /* 0x000ea20000001000 */
[----:B0-----:R-:W-:Y:S01]  /*e7e0*/  @P1 FMUL.FTZ R10, R9, 0.69314718246459960938 ;  /* 0x3f317218090a1820 */ /* 0x001fe20000410000 */
[----:B------:R-:W-:-:S03]  /*e7f0*/  @!P2 VIADD R9, R14, 0x30860 ;  /* 0x000308600e09a836 */ /* 0x000fc60000000000 */
[----:B------:R-:W-:Y:S02]  /*e800*/  @P1 FFMA.FTZ R0, R13, R3, R10 ;  /* 0x000000030d001223 */ /* 0x000fe4000001000a */
[----:B------:R-:W-:Y:S01]  /*e810*/  @!P2 PRMT R9, RZ, 0x654, R9 ;  /* 0x00000654ff09a816 */ /* 0x000fe20000000009 */
[----:B------:R-:W0:Y:S01]  /*e820*/  @P0 MUFU.RCP R5, R11 ;  /* 0x0000000b00050308 */ /* 0x000e220000001000 */
[----:B-1----:R-:W-:-:S04]  /*e830*/  @P0 FMUL.FTZ R6, R6, 0.69314718246459960938 ;  /* 0x3f31721806060820 */ /* 0x002fc80000410000 */
[----:B------:R-:W-:Y:S01]  /*e840*/  @P0 FFMA.FTZ R2, R7, R4, R6 ;  /* 0x0000000407020223 */ /* 0x000fe20000010006 */
[----:B------:R-:W-:Y:S01]  /*e850*/  PLOP3.LUT P0, PT, PT, PT, PT, 0x8, 0x0 ;  /* 0x000000000000781c */ /* 0x000fe20003f0e170 */
        /* <DEDUP_REMOVED lines=28> */
[-C--:B--2---:R-:W-:Y:S01]  /*ea20*/  FMUL.FTZ R126, R43, R8.reuse ;  /* 0x000000082b7e7220 */ /* 0x084fe20000410000 */
        /* <DEDUP_REMOVED lines=94> */
[----:B-1----:R-:W-:-:S07]  /*f010*/  FMUL.FTZ R119, R119, R8 ;  /* 0x0000000877777220 */ /* 0x002fce0000410000 */
.L_x_3916:
        /* <DEDUP_REMOVED lines=35> */
[----:B------:R-:W-:Y:S01]  /*f250*/  R2UR UR4, R198 ;  /* 0x00000000c60472ca */ /* 0x000fe200000e0000 */
[----:B------:R-:W-:-:S03]  /*f260*/  IMAD.WIDE R4, R203, 0x2, R16 ;  /* 0x00000002cb047825 */ /* 0x000fc600078e0210 */
        /* <DEDUP_REMOVED lines=10> */
[--C-:B------:R-:W-:Y:S01]  /*f310*/  IMAD.X R15, RZ, RZ, R5.reuse, P5 ;  /* 0x000000ffff0f7224 */ /* 0x100fe200028e0605 */
[C---:B------:R-:W-:Y:S01]  /*f320*/  IADD3 R139, P4, R4.reuse, 0x4040, RZ ;  /* 0x00004040048b7810 */ /* 0x040fe20007f9e0ff */
[----:B------:R-:W-:Y:S01]  /*f330*/  UIMAD.WIDE UR8, UR4, 0x4, UR8 ;  /* 0x00000004040878a5 */ /* 0x000fe2000f8e0208 */
        /* <DEDUP_REMOVED lines=16> */
[----:B------:R-:W-:Y:S02]  /*f440*/  LOP3.LUT R14, R135, 0x380, RZ, 0xc0, !PT ;  /* 0x00000380870e7812 */ /* 0x000fe400078ec0ff */
[----:B------:R-:W-:Y:S02]  /*f450*/  LOP3.LUT R24, R137, 0x380, RZ, 0xc0, !PT ;  /* 0x0000038089187812 */ /* 0x000fe400078ec0ff */
[----:B------:R-:W-:Y:S02]  /*f460*/  LOP3.LUT R26, R139, 0x380, RZ, 0xc0, !PT ;  /* 0x000003808b1a7812 */ /* 0x000fe400078ec0ff */
[----:B------:R-:W-:Y:S02]  /*f470*/  SHF.R.U64 R8, R8, 0x3, RZ ;  /* 0x0000000308087819 */ /* 0x000fe400000012ff */
[----:B------:R-:W-:-:S02]  /*f480*/  SHF.R.U64 R10, R10, 0x3, RZ ;  /* 0x000000030a0a7819 */ /* 0x000fc400000012ff */
[----:B------:R-:W-:Y:S02]  /*f490*/  LOP3.LUT R28, R141, 0x380, RZ, 0xc0, !PT ;  /* 0x000003808d1c7812 */ /* 0x000fe400078ec0ff */
[----:B------:R-:W-:Y:S02]  /*f4a0*/  LOP3.LUT R30, R143, 0x380, RZ, 0xc0, !PT ;  /* 0x000003808f1e7812 */ /* 0x000fe400078ec0ff */
[----:B------:R-:W-:Y:S02]  /*f4b0*/  MOV R132, R4 ;  /* 0x0000000400847202 */ /* 0x000fe40000000f00 */
[----:B------:R-:W-:Y:S02]  /*f4c0*/  F2FP.BF16.F32.PACK_AB R4, R20, R7 ;  /* 0x000000071404723e */ /* 0x000fe400000010ff */
[----:B------:R-:W-:Y:S02]  /*f4d0*/  SHF.R.U64 R12, R12, 0x3, RZ ;  /* 0x000000030c0c7819 */ /* 0x000fe400000012ff */
[----:B------:R-:W-:-:S02]  /*f4e0*/  SHF.R.U64 R14, R14, 0x3, RZ ;  /* 0x000000030e0e7819 */ /* 0x000fc400000012ff */
[----:B------:R-:W-:Y:S02]  /*f4f0*/  F2FP.BF16.F32.PACK_AB R5, R130, R131 ;  /* 0x000000838205723e */ /* 0x000fe400000010ff */
[----:B------:R-:W-:Y:S02]  /*f500*/  LOP3.LUT R20, R145, 0x380, RZ, 0xc0, !PT ;  /* 0x0000038091147812 */ /* 0x000fe400078ec0ff */
[----:B------:R-:W-:Y:S01]  /*f510*/  F2FP.BF16.F32.PACK_AB R7, R129, R32 ;  /* 0x000000208107723e */ /* 0x000fe200000010ff */
[----:B------:R-:W-:Y:S01]  /*f520*/  BAR.SYNC.DEFER_BLOCKING 0x1, 0x100 ;  /* 0x0044000000007b1d */ /* 0x000fe20000010000 */
[----:B------:R-:W-:Y:S02]  /*f530*/  SHF.R.U64 R24, R24, 0x3, RZ ;  /* 0x0000000318187819 */ /* 0x000fe400000012ff */
[----:B------:R-:W-:Y:S02]  /*f540*/  SHF.R.U64 R26, R26, 0x3, RZ ;  /* 0x000000031a1a7819 */ /* 0x000fe400000012ff */
[----:B------:R-:W-:-:S02]  /*f550*/  LOP3.LUT R74, R149, 0x380, RZ, 0xc0, !PT ;  /* 0x00000380954a7812 */ /* 0x000fc400078ec0ff */
[----:B------:R-:W-:Y:S02]  /*f560*/  LOP3.LUT R8, R8, R75, RZ, 0x3c, !PT ;  /* 0x0000004b08087212 */ /* 0x000fe400078e3cff */
[----:B------:R-:W-:Y:S02]  /*f570*/  LOP3.LUT R10, R10, R95, RZ, 0x3c, !PT ;  /* 0x0000005f0a0a7212 */ /* 0x000fe400078e3cff */
[----:B------:R-:W-:Y:S02]  /*f580*/  SHF.R.U64 R28, R28, 0x3, RZ ;  /* 0x000000031c1c7819 */ /* 0x000fe400000012ff */
[----:B------:R-:W-:Y:S02]  /*f590*/  SHF.R.U64 R30, R30, 0x3, RZ ;  /* 0x000000031e1e7819 */ /* 0x000fe400000012ff */
[----:B------:R-:W-:Y:S02]  /*f5a0*/  LOP3.LUT R12, R12, R133, RZ, 0x3c, !PT ;  /* 0x000000850c0c7212 */ /* 0x000fe400078e3cff */
[----:B------:R-:W-:-:S02]  /*f5b0*/  LOP3.LUT R14, R14, R135, RZ, 0x3c, !PT ;  /* 0x000000870e0e7212 */ /* 0x000fc400078e3cff */
[----:B------:R-:W-:Y:S02]  /*f5c0*/  LOP3.LUT R34, R147, 0x380, RZ, 0xc0, !PT ;  /* 0x0000038093227812 */ /* 0x000fe400078ec0ff */
[----:B------:R-:W-:Y:S02]  /*f5d0*/  SHF.R.U64 R20, R20, 0x3, RZ ;  /* 0x0000000314147819 */ /* 0x000fe400000012ff */
[----:B------:R-:W-:Y:S01]  /*f5e0*/  LOP3.LUT R24, R24, R137, RZ, 0x3c, !PT ;  /* 0x0000008918187212 */ /* 0x000fe200078e3cff */
[----:B------:R0:W-:Y:S01]  /*f5f0*/  STSM.16.M88.4 [R132], R4 ;  /* 0x0000000484007844 */ /* 0x0001e20000000200 */
[----:B------:R-:W-:Y:S02]  /*f600*/  LOP3.LUT R26, R26, R139, RZ, 0x3c, !PT ;  /* 0x0000008b1a1a7212 */ /* 0x000fe400078e3cff */
[----:B------:R-:W-:Y:S02]  /*f610*/  SHF.R.U64 R74, R74, 0x3, RZ ;  /* 0x000000034a4a7819 */ /* 0x000fe400000012ff */
[----:B------:R-:W-:-:S02]  /*f620*/  LOP3.LUT R28, R28, R141, RZ, 0x3c, !PT ;  /* 0x0000008d1c1c7212 */ /* 0x000fc400078e3cff */
[----:B------:R-:W-:Y:S02]  /*f630*/  LOP3.LUT R30, R30, R143, RZ, 0x3c, !PT ;  /* 0x0000008f1e1e7212 */ /* 0x000fe400078e3cff */
[----:B------:R-:W-:Y:S02]  /*f640*/  MOV R131, R8 ;  /* 0x0000000800837202 */ /* 0x000fe40000000f00 */
[----:B------:R-:W-:Y:S02]  /*f650*/  MOV R130, R10 ;  /* 0x0000000a00827202 */ /* 0x000fe40000000f00 */
[----:B------:R-:W-:Y:S02]  /*f660*/  F2FP.BF16.F32.PACK_AB R8, R41, R40 ;  /* 0x000000282908723e */ /* 0x000fe400000010ff */
[----:B------:R-:W-:Y:S02]  /*f670*/  F2FP.BF16.F32.PACK_AB R9, R126, R123 ;  /* 0x0000007b7e09723e */ /* 0x000fe400000010ff */
[----:B0-----:R-:W-:-:S02]  /*f680*/  F2FP.BF16.F32.PACK_AB R4, R120, R3 ;  /* 0x000000037804723e */ /* 0x001fc400000010ff */
[----:B------:R-:W-:Y:S02]  /*f690*/  F2FP.BF16.F32.PACK_AB R5, R128, R125 ;  /* 0x0000007d8005723e */ /* 0x000fe400000010ff */
[----:B------:R-:W-:Y:S02]  /*f6a0*/  F2FP.BF16.F32.PACK_AB R6, R37, R36 ;  /* 0x000000242506723e */ /* 0x000fe400000010ff */
[----:B------:R-:W-:Y:S02]  /*f6b0*/  F2FP.BF16.F32.PACK_AB R7, R127, R124 ;  /* 0x0000007c7f07723e */ /* 0x000fe400000010ff */
[----:B------:R-:W-:Y:S02]  /*f6c0*/  F2FP.BF16.F32.PACK_AB R10, R45, R44 ;  /* 0x0000002c2d0a723e */ /* 0x000fe400000010ff */
[----:B------:R-:W-:Y:S01]  /*f6d0*/  F2FP.BF16.F32.PACK_AB R11, R47, R122 ;  /* 0x0000007a2f0b723e */ /* 0x000fe200000010ff */
[----:B------:R0:W-:Y:S01]  /*f6e0*/  STSM.16.M88.4 [R131], R4 ;  /* 0x0000000483007844 */ /* 0x0001e20000000200 */
[----:B------:R-:W-:-:S02]  /*f6f0*/  SHF.R.U64 R34, R34, 0x3, RZ ;  /* 0x0000000322227819 */ /* 0x000fc400000012ff */
[----:B------:R-:W-:Y:S01]  /*f700*/  LOP3.LUT R32, R20, R145, RZ, 0x3c, !PT ;  /* 0x0000009114207212 */ /* 0x000fe200078e3cff */
[----:B------:R1:W-:Y:S01]  /*f710*/  STSM.16.M88.4 [R130], R8 ;  /* 0x0000000882007844 */ /* 0x0003e20000000200 */
[----:B------:R-:W-:Y:S02]  /*f720*/  MOV R129, R12 ;  /* 0x0000000c00817202 */ /* 0x000fe40000000f00 */
[----:B------:R-:W-:Y:S02]  /*f730*/  MOV R121, R14 ;  /* 0x0000000e00797202 */ /* 0x000fe40000000f00 */
[----:B------:R-:W-:Y:S02]  /*f740*/  LOP3.LUT R20, R74, R149, RZ, 0x3c, !PT ;  /* 0x000000954a147212 */ /* 0x000fe400078e3cff */
[----:B------:R-:W-:Y:S02]  /*f750*/  MOV R95, R24 ;  /* 0x00000018005f7202 */ /* 0x000fe40000000f00 */
[----:B------:R-:W-:-:S02]  /*f760*/  MOV R94, R26 ;  /* 0x0000001a005e7202 */ /* 0x000fc40000000f00 */
[----:B------:R-:W-:Y:S02]  /*f770*/  F2FP.BF16.F32.PACK_AB R12, R49, R48 ;  /* 0x00000030310c723e */ /* 0x000fe400000010ff */
[----:B------:R-:W-:Y:S02]  /*f780*/  F2FP.BF16.F32.PACK_AB R13, R51, R50 ;  /* 0x00000032330d723e */ /* 0x000fe400000010ff */
[----:B------:R-:W-:Y:S02]  /*f790*/  F2FP.BF16.F32.PACK_AB R14, R53, R52 ;  /* 0x00000034350e723e */ /* 0x000fe400000010ff */
[----:B------:R-:W-:Y:S02]  /*f7a0*/  F2FP.BF16.F32.PACK_AB R15, R55, R54 ;  /* 0x00000036370f723e */ /* 0x000fe400000010ff */
[----:B------:R-:W-:Y:S02]  /*f7b0*/  MOV R75, R28 ;  /* 0x0000001c004b7202 */ /* 0x000fe40000000f00 */
[----:B------:R-:W-:Y:S01]  /*f7c0*/  MOV R74, R30 ;  /* 0x0000001e004a7202 */ /* 0x000fe20000000f00 */
[----:B------:R-:W-:Y:S01]  /*f7d0*/  STSM.16.M88.4 [R129], R12 ;  /* 0x0000000c81007844 */ /* 0x000fe20000000200 */
[----:B------:R-:W-:-:S02]  /*f7e0*/  F2FP.BF16.F32.PACK_AB R24, R57, R56 ;  /* 0x000000383918723e */ /* 0x000fc400000010ff */
[----:B------:R-:W-:Y:S02]  /*f7f0*/  F2FP.BF16.F32.PACK_AB R25, R59, R58 ;  /* 0x0000003a3b19723e */ /* 0x000fe400000010ff */
[----:B------:R-:W-:Y:S02]  /*f800*/  F2FP.BF16.F32.PACK_AB R26, R61, R60 ;  /* 0x0000003c3d1a723e */ /* 0x000fe400000010ff */
[----:B------:R-:W-:Y:S02]  /*f810*/  F2FP.BF16.F32.PACK_AB R27, R63, R62 ;  /* 0x0000003e3f1b723e */ /* 0x000fe400000010ff */
[----:B------:R-:W-:Y:S02]  /*f820*/  F2FP.BF16.F32.PACK_AB R28, R65, R64 ;  /* 0x00000040411c723e */ /* 0x000fe400000010ff */
[----:B------:R-:W-:Y:S01]  /*f830*/  F2FP.BF16.F32.PACK_AB R29, R67, R66 ;  /* 0x00000042431d723e */ /* 0x000fe200000010ff */
[----:B------:R-:W-:Y:S01]  /*f840*/  STSM.16.M88.4 [R121], R24 ;  /* 0x0000001879007844 */ /* 0x000fe20000000200 */
[----:B------:R-:W-:-:S02]  /*f850*/  F2FP.BF16.F32.PACK_AB R30, R69, R68 ;  /* 0x00000044451e723e */ /* 0x000fc400000010ff */
[----:B------:R-:W-:Y:S02]  /*f860*/  F2FP.BF16.F32.PACK_AB R31, R71, R70 ;  /* 0x00000046471f723e */ /* 0x000fe400000010ff */
[----:B------:R-:W-:Y:S02]  /*f870*/  LOP3.LUT R34, R34, R147, RZ, 0x3c, !PT ;  /* 0x0000009322227212 */ /* 0x000fe400078e3cff */
[----:B0-----:R-:W-:Y:S01]  /*f880*/  F2FP.BF16.F32.PACK_AB R4, R73, R72 ;  /* 0x000000484904723e */ /* 0x001fe200000010ff */
[----:B------:R-:W-:Y:S01]  /*f890*/  STSM.16.M88.4 [R95], R28 ;  /* 0x0000001c5f007844 */ /* 0x000fe20000000200 */
[----:B------:R-:W-:Y:S02]  /*f8a0*/  F2FP.BF16.F32.PACK_AB R5, R46, R39 ;  /* 0x000000272e05723e */ /* 0x000fe400000010ff */
[----:B------:R-:W-:Y:S02]  /*f8b0*/  F2FP.BF16.F32.PACK_AB R6, R77, R76 ;  /* 0x0000004c4d06723e */ /* 0x000fe400000010ff */
[----:B------:R-:W-:-:S02]  /*f8c0*/  F2FP.BF16.F32.PACK_AB R7, R79, R78 ;  /* 0x0000004e4f07723e */ /* 0x000fc400000010ff */
[----:B-1----:R-:W-:Y:S02]  /*f8d0*/  F2FP.BF16.F32.PACK_AB R8, R81, R80 ;  /* 0x000000505108723e */ /* 0x002fe400000010ff */
[----:B------:R-:W-:Y:S01]  /*f8e0*/  F2FP.BF16.F32.PACK_AB R9, R83, R82 ;  /* 0x000000525309723e */ /* 0x000fe200000010ff */
[----:B------:R0:W-:Y:S01]  /*f8f0*/  STSM.16.M88.4 [R94], R4 ;  /* 0x000000045e007844 */ /* 0x0001e20000000200 */
[----:B------:R-:W-:Y:S02]  /*f900*/  F2FP.BF16.F32.PACK_AB R10, R85, R84 ;  /* 0x00000054550a723e */ /* 0x000fe400000010ff */
[----:B------:R-:W-:Y:S02]  /*f910*/  F2FP.BF16.F32.PACK_AB R11, R87, R86 ;  /* 0x00000056570b723e */ /* 0x000fe400000010ff */
[----:B------:R-:W-:Y:S02]  /*f920*/  MOV R32, R32 ;  /* 0x0000002000207202 */ /* 0x000fe40000000f00 */
[----:B------:R-:W-:Y:S01]  /*f930*/  MOV R34, R34 ;  /* 0x0000002200227202 */ /* 0x000fe20000000f00 */
[----:B------:R1:W-:Y:S01]  /*f940*/  STSM.16.M88.4 [R75], R8 ;  /* 0x000000084b007844 */ /* 0x0003e20000000200 */
[----:B------:R-:W-:-:S02]  /*f950*/  MOV R20, R20 ;  /* 0x0000001400147202 */ /* 0x000fc40000000f00 */
[----:B------:R-:W-:Y:S01]  /*f960*/  PLOP3.LUT P0, PT, PT, PT, UP0, 0x80, 0x0 ;  /* 0x000000000000781c */ /* 0x000fe20003f0f008 */
[----:B------:R1:W-:Y:S04]  /*f970*/  STSM.16.M88.4 [R74], R88 ;  /* 0x000000584a007844 */ /* 0x0003e80000000200 */
[----:B------:R1:W-:Y:S01]  /*f980*/  STSM.16.M88.4 [R32], R96 ;  /* 0x0000006020007844 */ /* 0x0003e20000000200 */
[----:B0-----:R-:W-:Y:S02]  /*f990*/  IMAD.U32 R4, RZ, RZ, UR8 ;  /* 0x00000008ff047e24 */ /* 0x001fe4000f8e00ff */
[----:B------:R-:W-:Y:S01]  /*f9a0*/  IMAD.U32 R5, RZ, RZ, UR9 ;  /* 0x00000009ff057e24 */ /* 0x000fe2000f8e00ff */
[----:B------:R1:W-:Y:S01]  /*f9b0*/  STSM.16.M88.4 [R34], R104 ;  /* 0x0000006822007844 */ /* 0x0003e20000000200 */
[----:B------:R-:W-:-:S03]  /*f9c0*/  ULDC.64 UR8, c[0x0][0xbe0] ;  /* 0x0002f80000087ab9 */ /* 0x000fc60000000a00 */
[----:B------:R1:W-:Y:S01]  /*f9d0*/  STSM.16.M88.4 [R20], R112 ;  /* 0x0000007014007844 */ /* 0x0003e20000000200 */
[----:B------:R-:W-:Y:S06]  /*f9e0*/  BAR.SYNC.DEFER_BLOCKING 0x1, 0x100 ;  /* 0x0044000000007b1d */ /* 0x000fec0000010000 */
        /* <DEDUP_REMOVED lines=21> */
.L_x_3989:
[----:B------:R-:W-:Y:S01]  /*fb40*/  R2UR UR17, R197 ;  /* 0x00000000c51172ca */ /* 0x000fe200000e0000 */
[----:B------:R-:W-:Y:S01]  /*fb50*/  ULDC.64 UR12, c[0x0][0xb70] ;  /* 0x0002dc00000c7ab9 */ /* 0x000fe20000000a00 */
[----:B------:R-:W-:Y:S01]  /*fb60*/  R2UR UR15, R198 ;  /* 0x00000000c60f72ca */ /* 0x000fe200000e0000 */
[----:B------:R-:W-:Y:S01]  /*fb70*/  USHF.R.S32.HI UR11, URZ, 0x1f, UR4 ;  /* 0x0000001f3f0b7899 */ /* 0x000fe20008011404 */
[----:B------:R-:W-:Y:S01]  /*fb80*/  IADD3 R5, P3, R16, 0x3000, RZ ;  /* 0x0000300010057810 */ /* 0x000fe20007f7e0ff */
[----:B------:R-:W-:Y:S01]  /*fb90*/  UMOV UR10, UR4 ;  /* 0x00000004000a7c82 */ /* 0x000fe20008000000 */
[----:B------:R-:W-:Y:S01]  /*fba0*/  IMAD R10, R196, 0x80, R201 ;  /* 0x00000080c40a7824 */ /* 0x000fe200078e02c9 */
[----:B------:R-:W-:Y:S01]  /*fbb0*/  IADD3 R57, P0, R16, 0x4000, RZ ;  /* 0x0000400010397810 */ /* 0x000fe20007f1e0ff */
[----:B------:R-:W-:Y:S01]  /*fbc0*/  ULDC.64 UR18, c[0x0][0x208] ;  /* 0x0000820000127ab9 */ /* 0x000fe20000000a00 */
[----:B------:R-:W-:Y:S02]  /*fbd0*/  LOP3.LUT R4, R5, 0x380, RZ, 0xc0, !PT ;  /* 0x0000038005047812 */ /* 0x000fe400078ec0ff */
[----:B------:R-:W-:-:S02]  /*fbe0*/  SHF.R.S32.HI R3, RZ, 0x1f, R10 ;  /* 0x0000001fff037819 */ /* 0x000fc4000001140a */
[----:B------:R-:W-:Y:S01]  /*fbf0*/  USHF.R.S32.HI UR14, URZ, 0x1f, UR17 ;  /* 0x0000001f3f0e7899 */ /* 0x000fe20008011411 */
[----:B------:R-:W-:Y:S01]  /*fc00*/  SHF.R.U64 R4, R4, 0x3, RZ ;  /* 0x0000000304047819 */ /* 0x000fe200000012ff */
[----:B------:R-:W-:Y:S01]  /*fc10*/  UIMAD.WIDE.U32 UR8, UR17, UR12, UR10 ;  /* 0x0000000c110872a5 */ /* 0x000fe2000f8e000a */
[----:B------:R-:W-:Y:S01]  /*fc20*/  IADD3 R9, P4, R16, 0x2000, RZ ;  /* 0x0000200010097810 */ /* 0x000fe20007f9e0ff */
[----:B------:R-:W-:Y:S01]  /*fc30*/  UIMAD UR7, UR14, UR12, URZ ;  /* 0x0000000c0e0772a4 */ /* 0x000fe2000f8e023f */
[----:B------:R-:W-:Y:S02]  /*fc40*/  LOP3.LUT R4, R4, R5, RZ, 0x3c, !PT ;  /* 0x0000000504047212 */ /* 0x000fe400078e3cff */
[C---:B------:R-:W-:Y:S01]  /*fc50*/  IADD3 R45, P1, R16.reuse, 0x5000, RZ ;  /* 0x00005000102d7810 */ /* 0x040fe20007f3e0ff */
[----:B------:R-:W-:Y:S01]  /*fc60*/  UIMAD UR10, UR17, UR13, UR7 ;  /* 0x0000000d110a72a4 */ /* 0x000fe2000f8e0207 */
[----:B------:R-:W-:Y:S01]  /*fc70*/  LOP3.LUT R56, R57, 0x380, RZ, 0xc0, !PT ;  /* 0x0000038039387812 */ /* 0x000fe200078ec0ff */
[----:B------:R-:W-:Y:S01]  /*fc80*/  USHF.R.S32.HI UR7, URZ, 0x1f, UR15 ;  /* 0x0000001f3f077899 */ /* 0x000fe2000801140f */
[----:B------:R-:W-:Y:S01]  /*fc90*/  IADD3 R29, P2, R16, 0x6000, RZ ;  /* 0x00006000101d7810 */ /* 0x000fe20007f5e0ff */
[----:B------:R-:W-:Y:S01]  /*fca0*/  ULDC.64 UR12, c[0x0][0xb78] ;  /* 0x0002de00000c7ab9 */ /* 0x000fe20000000a00 */
[----:B------:R-:W-:Y:S01]  /*fcb0*/  USEL UR15, UR15, URZ, !UP0 ;  /* 0x0000003f0f0f7287 */ /* 0x000fe2000c000000 */
[----:B------:R-:W-:Y:S01]  /*fcc0*/  LOP3.LUT R32, R33, 0x380, RZ, 0xc0, !PT ;  /* 0x0000038021207812 */ /* 0x000fe200078ec0ff */
[----:B------:R-:W-:Y:S01]  /*fcd0*/  USEL UR16, UR7, URZ, !UP0 ;  /* 0x0000003f07107287 */ /* 0x000fe2000c000000 */
[----:B------:R-:W-:Y:S01]  /*fce0*/  LOP3.LUT R8, R9, 0x380, RZ, 0xc0, !PT ;  /* 0x0000038009087812 */ /* 0x000fe200078ec0ff */
[----:B------:R-:W-:Y:S01]  /*fcf0*/  UIADD3 UR9, UR9, UR10, URZ ;  /* 0x0000000a09097290 */ /* 0x000fe2000fffe03f */
[----:B------:R-:W-:Y:S01]  /*fd00*/  LOP3.LUT R44, R45, 0x380, RZ, 0xc0, !PT ;  /* 0x000003802d2c7812 */ /* 0x000fe200078ec0ff */
[----:B------:R-:W-:Y:S01]  /*fd10*/  UIMAD UR7, UR16, UR12, URZ ;  /* 0x0000000c100772a4 */ /* 0x000fe2000f8e023f */
[----:B------:R-:W-:Y:S01]  /*fd20*/  SHF.R.U64 R56, R56, 0x3, RZ ;  /* 0x0000000338387819 */ /* 0x000fe200000012ff */
[----:B------:R-:W-:Y:S01]  /*fd30*/  UIMAD.WIDE.U32 UR8, UR15, UR12, UR8 ;  /* 0x0000000c0f0872a5 */ /* 0x000fe2000f8e0008 */
[----:B------:R-:W-:Y:S01]  /*fd40*/  LOP3.LUT R28, R29, 0x380, RZ, 0xc0, !PT ;  /* 0x000003801d1c7812 */ /* 0x000fe200078ec0ff */
[----:B------:R-:W-:Y:S01]  /*fd50*/  UIMAD UR7, UR15, UR13, UR7 ;  /* 0x0000000d0f0772a4 */ /* 0x000fe2000f8e0207 */
[----:B------:R-:W-:-:S02]  /*fd60*/  SHF.R.U64 R32, R32, 0x3, RZ ;  /* 0x0000000320207819 */ /* 0x000fc400000012ff */
[----:B------:R-:W-:Y:S02]  /*fd70*/  SHF.R.U64 R8, R8, 0x3, RZ ;  /* 0x0000000308087819 */ /* 0x000fe400000012ff */
[----:B------:R-:W-:Y:S01]  /*fd80*/  IADD3 R5, P6, R10, UR8, RZ ;  /* 0x000000080a057c10 */ /* 0x000fe2000ffde0ff */
[----:B------:R-:W-:Y:S01]  /*fd90*/  IMAD.U32 R6, RZ, RZ, UR7 ;  /* 0x00000007ff067e24 */ /* 0x000fe2000f8e00ff */
[----:B------:R-:W-:Y:S02]  /*fda0*/  SHF.R.U64 R44, R44, 0x3, RZ ;  /* 0x000000032c2c7819 */ /* 0x000fe400000012ff */
[----:B------:R-:W-:Y:S01]  /*fdb0*/  LOP3.LUT R56, R56, R57, RZ, 0x3c, !PT ;  /* 0x0000003938387212 */ /* 0x000fe200078e3cff */
[----:B------:R-:W-:Y:S01]  /*fdc0*/  IMAD.X R57, RZ, RZ, R17, P0 ;  /* 0x000000ffff397224 */ /* 0x000fe200000e0611 */
[----:B------:R-:W-:Y:S01]  /*fdd0*/  IADD3.X R6, R3, UR9, R6, P6, !PT ;  /* 0x0000000903067c10 */ /* 0x000fe2000b7fe406 */
[----:B------:R-:W-:Y:S01]  /*fde0*/  ULDC.64 UR8, c[0x0][0xb40] ;  /* 0x0002d00000087ab9 */ /* 0x000fe20000000a00 */
[----:B------:R-:W-:-:S02]  /*fdf0*/  SHF.R.U64 R28, R28, 0x3, RZ ;  /* 0x000000031c1c7819 */ /* 0x000fc400000012ff */
[C---:B------:R-:W-:Y:S02]  /*fe00*/  LEA R20, P6, R5.reuse, UR8, 0x2 ;  /* 0x0000000805147c11 */ /* 0x040fe4000f8c10ff */
[----:B------:R-:W-:Y:S02]  /*fe10*/  LOP3.LUT P0, RZ, R200, 0x3, RZ, 0xc0, !PT ;  /* 0x00000003c8ff7812 */ /* 0x000fe4000780c0ff */
[----:B------:R-:W-:Y:S01]  /*fe20*/  LEA.HI.X R21, R5, UR9, R6, 0x2, P6 ;  /* 0x0000000905157c11 */ /* 0x000fe2000b0f1406 */
[----:B------:R-:W-:Y:S01]  /*fe30*/  VIADD R6, R10, 0x8 ;  /* 0x000000080a067836 */ /* 0x000fe20000000000 */
        /* <DEDUP_REMOVED lines=8> */
[C---:B------:R-:W-:Y:S01]  /*fec0*/  IADD3 R13, P6, R16.reuse, 0x7000, RZ ;  /* 0x00007000100d7810 */ /* 0x040fe20007fde0ff */
[----:B------:R-:W-:Y:S01]  /*fed0*/  IMAD.X R29, RZ, RZ, R17, P2 ;  /* 0x000000ffff1d7224 */ /* 0x000fe200010e0611 */
[C---:B------:R-:W-:Y:S01]  /*fee0*/  IADD3 R61, P5, R16.reuse, 0x8000, RZ ;  /* 0x00008000103d7810 */ /* 0x040fe20007fbe0ff */
[----:B------:R-:W-:Y:S01]  /*fef0*/  ULDC.64 UR8, c[0x0][0xaa0] ;  /* 0x0002a80000087ab9 */ /* 0x000fe20000000a00 */
[----:B------:R-:W-:-:S02]  /*ff00*/  IADD3 R53, P4, R16, 0x9000, RZ ;  /* 0x0000900010357810 */ /* 0x000fc40007f9e0ff */
[----:B------:R-:W-:Y:S02]  /*ff10*/  IADD3 R41, P3, R16, 0xa000, RZ ;  /* 0x0000a00010297810 */ /* 0x000fe40007f7e0ff */
[-C--:B-----5:R-:W-:Y:S02]  /*ff20*/  ISETP.GE.OR P1, PT, R10, R37.reuse, P0 ;  /* 0x000000250a00720c */ /* 0x0a0fe40000726670 */
[----:B------:R-:W-:Y:S02]  /*ff30*/  IADD3 R10, P2, R16, 0xb000, RZ ;  /* 0x0000b000100a7810 */ /* 0x000fe40007f5e0ff */
[----:B------:R-:W-:Y:S02]  /*ff40*/  ISETP.GE.OR P0, PT, R6, R37, P0 ;  /* 0x000000250600720c */ /* 0x000fe40000706670 */
[----:B------:R-:W-:Y:S01]  /*ff50*/  LOP3.LUT R7, R16, 0x380, RZ, 0xc0, !PT ;  /* 0x0000038010077812 */ /* 0x000fe200078ec0ff */
[----:B------:R-:W-:Y:S01]  /*ff60*/  IMAD.X R25, RZ, RZ, R17, P2 ;  /* 0x000000ffff197224 */ /* 0x000fe200010e0611 */
[----:B------:R-:W-:-:S02]  /*ff70*/  LOP3.LUT R12, R13, 0x380, RZ, 0xc0, !PT ;  /* 0x000003800d0c7812 */ /* 0x000fc400078ec0ff */
[----:B------:R-:W-:Y:S02]  /*ff80*/  LOP3.LUT R60, R61, 0x380, RZ, 0xc0, !PT ;  /* 0x000003803d3c7812 */ /* 0x000fe400078ec0ff */
[----:B------:R-:W-:Y:S01]  /*ff90*/  LOP3.LUT R52, R53, 0x380, RZ, 0xc0, !PT ;  /* 0x0000038035347812 */ /* 0x000fe200078ec0ff */
[----:B------:R0:W-:Y:S01]  /*ffa0*/  @!P1 STG.E desc[UR18][R20.64], R2 ;  /* 0x0000000214009986 */ /* 0x0001e2000c101912 */
[----:B------:R-:W-:Y:S02]  /*ffb0*/  LOP3.LUT R40, R41, 0x380, RZ, 0xc0, !PT ;  /* 0x0000038029287812 */ /* 0x000fe400078ec0ff */
[----:B------:R-:W-:Y:S01]  /*ffc0*/  LOP3.LUT R3, R10, 0x380, RZ, 0xc0, !PT ;  /* 0x000003800a037812 */ /* 0x000fe200078ec0ff */
[----:B------:R1:W-:Y:S01]  /*ffd0*/  @!P0 STG.E desc[UR18][R20.64+0x20], R0 ;  /* 0x0000200014008986 */ /* 0x0003e2000c101912 */
[----:B------:R-:W-:Y:S02]  /*ffe0*/  SHF.R.U64 R7, R7, 0x3, RZ ;  /* 0x0000000307077819 */ /* 0x000fe400000012ff */
[----:B------:R-:W-:Y:S01]  /*fff0*/  SHF.R.U64 R12, R12, 0x3, RZ ;  /* 0x000000030c0c7819 */ /* 0x000fe200000012ff */
[----:B------:R-:W-:Y:S01]  /*10000*/  UIMAD UR7, UR11, UR8, URZ ;  /* 0x000000080b0772a4 */ /* 0x000fe2000f8e023f */
[----:B------:R-:W-:Y:S01]  /*10010*/  SHF.R.U64 R60, R60, 0x3, RZ ;  /* 0x000000033c3c7819 */ /* 0x000fe200000012ff */
[----:B------:R-:W5:Y:S01]  /*10020*/  LD.E.128 R32, desc[UR18][R32.64] ;  /* 0x0000001220207980 */ /* 0x000f62000c101d00 */
[----:B------:R-:W-:-:S02]  /*10030*/  SHF.R.U64 R52, R52, 0x3, RZ ;  /* 0x0000000334347819 */ /* 0x000fc400000012ff */
[----:B------:R-:W-:Y:S01]  /*10040*/  SHF.R.U64 R40, R40, 0x3, RZ ;  /* 0x0000000328287819 */ /* 0x000fe200000012ff */
[----:B0-----:R-:W-:Y:S01]  /*10050*/  IMAD.MOV.U32 R2, RZ, RZ, R19 ;  /* 0x000000ffff027224 */ /* 0x001fe200078e0013 */
[----:B------:R-:W-:Y:S01]  /*10060*/  SHF.R.U64 R3, R3, 0x3, RZ ;  /* 0x0000000303037819 */ /* 0x000fe200000012ff */
[----:B------:R-:W5:Y:S01]  /*10070*/  LD.E.128 R56, desc[UR18][R56.64] ;  /* 0x0000001238387980 */ /* 0x000f62000c101d00 */
[----:B------:R-:W-:Y:S02]  /*10080*/  LOP3.LUT R16, R7, R16, RZ, 0x3c, !PT ;  /* 0x0000001007107212 */ /* 0x000fe400078e3cff */
        /* <DEDUP_REMOVED lines=9> */
[----:B------:R0:W5:Y:S01]  /*10120*/  LD.E.128 R48, desc[UR18][R16.64] ;  /* 0x0000001210307980 */ /* 0x000162000c101d00 */
[----:B------:R-:W-:Y:S01]  /*10130*/  SHF.R.S32.HI R3, RZ, 0x1f, R19 ;  /* 0x0000001fff037819 */ /* 0x000fe20000011413 */
[----:B------:R-:W-:-:S02]  /*10140*/  UIMAD UR7, UR4, UR9, UR7 ;  /* 0x00000009040772a4 */ /* 0x000fc4000f8e0207 */
[----:B------:R-:W5:Y:S04]  /*10150*/  LD.E.128 R8, desc[UR18][R8.64] ;  /* 0x0000001208087980 */ /* 0x000f68000c101d00 */
[----:B------:R-:W5:Y:S01]  /*10160*/  LD.E.128 R4, desc[UR18][R4.64] ;  /* 0x0000001204047980 */ /* 0x000f62000c101d00 */
[----:B0-----:R-:W-:Y:S01]  /*10170*/  IMAD.U32 R17, RZ, RZ, UR8 ;  /* 0x00000008ff117e24 */ /* 0x001fe2000f8e00ff */
[----:B------:R-:W-:Y:S02]  /*10180*/  ULDC.64 UR8, c[0x0][0xae0] ;  /* 0x0002b80000087ab9 */ /* 0x000fe40000000a00 */
[----:B------:R-:W5:Y:S01]  /*10190*/  LD.E.128 R44, desc[UR18][R44.64] ;  /* 0x000000122c2c7980 */ /* 0x000f62000c101d00 */
[----:B------:R-:W-:-:S03]  /*101a0*/  IMAD.WIDE.U32 R2, R17, UR4, R2 ;  /* 0x0000000411027c25 */ /* 0x000fc6000f8e0002 */
        /* <DEDUP_REMOVED lines=12> */
[----:B0-----:R-:W0:Y:S01]  /*10270*/  FENCE.VIEW.ASYNC.S ;  /* 0x00000000000073c6 */ /* 0x001e220000000000 */
[----:B------:R-:W-:-:S02]  /*10280*/  VIADD R3, R3, UR7 ;  /* 0x0000000703037c36 */ /* 0x000fc40008000000 */
[----:B------:R-:W-:Y:S01]  /*10290*/  IMAD.U32 R17, RZ, RZ, UR8 ;  /* 0x00000008ff117e24 */ /* 0x000fe2000f8e00ff */
[----:B------:R-:W-:Y:S01]  /*102a0*/  UIMAD UR4, UR17, UR9, UR4 ;  /* 0x00000009110472a4 */ /* 0x000fe2000f8e0204 */
[----:B------:R-:W-:Y:S02]  /*102b0*/  IMAD R37, R196, -0x80, R37 ;  /* 0xffffff80c4257824 */ /* 0x000fe400078e0225 */
[----:B------:R-:W-:Y:S01]  /*102c0*/  IMAD.WIDE.U32 R2, R17, UR17, R2 ;  /* 0x0000001111027c25 */ /* 0x000fe2000f8e0002 */
[----:B------:R-:W-:Y:S02]  /*102d0*/  ULDC.64 UR8, c[0x0][0xae8] ;  /* 0x0002ba0000087ab9 */ /* 0x000fe40000000a00 */
[----:B------:R-:W-:Y:S01]  /*102e0*/  ISETP.GE.AND P3, PT, R22, R37, PT ;  /* 0x000000251600720c */ /* 0x000fe20003f66270 */
[----:B------:R-:W-:Y:S01]  /*102f0*/  VIADD R3, R3, UR4 ;  /* 0x0000000403037c36 */ /* 0x000fe20008000000 */
[----:B------:R-:W-:Y:S01]  /*10300*/  UIMAD UR4, UR16, UR8, URZ ;  /* 0x00000008100472a4 */ /* 0x000fe2000f8e023f */
[----:B------:R-:W-:-:S02]  /*10310*/  VIADD R38, R38, 0x30820 ;  /* 0x0003082026267836 */ /* 0x000fc40000000000 */
[C---:B-1----:R-:W-:Y:S02]  /*10320*/  VIADD R0, R22.reuse, 0x20 ;  /* 0x0000002016007836 */ /* 0x042fe40000000000 */
[----:B------:R-:W-:Y:S01]  /*10330*/  IMAD.U32 R21, RZ, RZ, UR8 ;  /* 0x00000008ff157e24 */ /* 0x000fe2000f8e00ff */
[----:B------:R-:W-:Y:S01]  /*10340*/  UIMAD UR4, UR15, UR9, UR4 ;  /* 0x000000090f0472a4 */ /* 0x000fe2000f8e0204 */
[----:B------:R-:W-:Y:S01]  /*10350*/  PRMT R38, RZ, 0x654, R38 ;  /* 0x00000654ff267816 */ /* 0x000fe20000000026 */
[----:B------:R-:W-:Y:S01]  /*10360*/  VIADD R16, R22, 0x60 ;  /* 0x0000006016107836 */ /* 0x000fe20000000000 */
[-C--:B------:R-:W-:Y:S01]  /*10370*/  ISETP.GE.AND P0, PT, R0, R37.reuse, PT ;  /* 0x000000250000720c */ /* 0x080fe20003f06270 */
[----:B------:R-:W-:Y:S01]  /*10380*/  IMAD.WIDE.U32 R20, R21, UR15, R2 ;  /* 0x0000000f15147c25 */ /* 0x000fe2000f8e0002 */
[--C-:B------:R-:W-:Y:S01]  /*10390*/  SHF.R.S32.HI R23, RZ, 0x1f, R22.reuse ;  /* 0x0000001fff177819 */ /* 0x100fe20000011416 */
[----:B0-----:R0:W-:Y:S02]  /*103a0*/  SYNCS.ARRIVE.TRANS64.RED.A1T0 RZ, [R38+URZ], RZ ;  /* 0x000000ff26ff79a7 */ /* 0x0011e4000810043f */
[----:B------:R-:W-:Y:S01]  /*103b0*/  VIADD R0, R22, 0x40 ;  /* 0x0000004016007836 */ /* 0x000fe20000000000 */
[----:B------:R-:W-:Y:S01]  /*103c0*/  BSSY B1, `(.L_x_3990) ;  /* 0x000001a000017945 */ /* 0x000fe20003800000 */
[----:B------:R-:W-:Y:S01]  /*103d0*/  VIADD R39, R21, UR4 ;  /* 0x0000000415277c36 */ /* 0x000fe20008000000 */
[-C--:B------:R-:W-:Y:S01]  /*103e0*/  ISETP.GE.AND P2, PT, R16, R37.reuse, PT ;  /* 0x000000251000720c */ /* 0x080fe20003f46270 */
[----:B------:R-:W-:Y:S01]  /*103f0*/  IMAD.WIDE R16, R196, 0x80, R22 ;  /* 0x00000080c4107825 */ /* 0x000fe200078e0216 */
[----:B------:R-:W-:Y:S01]  /*10400*/  ISETP.GE.AND P1, PT, R0, R37, PT ;  /* 0x000000250000720c */ /* 0x000fe20003f26270 */
[----:B0-----:R-:W-:-:S12]  /*10410*/  @P3 BRA `(.L_x_3991) ;  /* 0x0000000000503947 */ /* 0x001fd80003800000 */
        /* <DEDUP_REMOVED lines=9> */
[----:B------:R-:W-:Y:S01]  /*104b0*/  IMAD.MOV.U32 R3, RZ, RZ, R39 ;  /* 0x000000ffff037224 */ /* 0x000fe200078e0027 */
[----:B------:R-:W-:Y:S01]  /*104c0*/  ULDC.64 UR10, c[0x0][0x208] ;  /* 0x00008200000a7ab9 */ /* 0x000fe20000000a00 */
        /* <DEDUP_REMOVED lines=9> */
.L_x_3991:
[----:B------:R-:W-:Y:S05]  /*10560*/  BSYNC B1 ;  /* 0x0000000000017941 */ /* 0x000fea0003800000 */
.L_x_3990:
[----:B------:R-:W-:Y:S04]  /*10570*/  BSSY B1, `(.L_x_3992) ;  /* 0x0000018000017945 */ /* 0x000fe80003800000 */
[----:B------:R-:W-:Y:S05]  /*10580*/  @P0 BRA `(.L_x_3993) ;  /* 0x0000000000580947 */ /* 0x000fea0003800000 */
[----:B0-----:R-:W-:Y:S01]  /*10590*/  IADD3 R37, P0, R16, 0x20, RZ ;  /* 0x0000002010257810 */ /* 0x001fe20007f1e0ff */
        /* <DEDUP_REMOVED lines=21> */
.L_x_3993:
[----:B------:R-:W-:Y:S05]  /*106f0*/  BSYNC B1 ;  /* 0x0000000000017941 */ /* 0x000fea0003800000 */
.L_x_3992:
[----:B------:R-:W-:Y:S04]  /*10700*/  BSSY B1, `(.L_x_3994) ;  /* 0x0000018000017945 */ /* 0x000fe80003800000 */
[----:B------:R-:W-:Y:S05]  /*10710*/  @P1 BRA `(.L_x_3995) ;  /* 0x0000000000581947 */ /* 0x000fea0003800000 */
[----:B-1---5:R-:W-:Y:S01]  /*10720*/  IADD3 R33, P0, R16, 0x40, RZ ;  /* 0x0000004010217810 */ /* 0x022fe20007f1e0ff */
        /* <DEDUP_REMOVED lines=21> */
.L_x_3995:
[----:B------:R-:W-:Y:S05]  /*10880*/  BSYNC B1 ;  /* 0x0000000000017941 */ /* 0x000fea0003800000 */
.L_x_3994:
[----:B------:R-:W-:Y:S05]  /*10890*/  @P2 BRA `(.L_x_3996) ;  /* 0x0000000c00682947 */ /* 0x000fea0003800000 */
[----:B--2--5:R-:W-:Y:S01]  /*108a0*/  IADD3 R9, P0, R16, 0x60, RZ ;  /* 0x0000006010097810 */ /* 0x024fe20007f1e0ff */
[----:B------:R-:W-:Y:S01]  /*108b0*/  ULDC.64 UR8, c[0x0][0xad8] ;  /* 0x0002b60000087ab9 */ /* 0x000fe20000000a00 */
[----:B------:R-:W-:Y:S01]  /*108c0*/  IMAD.MOV.U32 R2, RZ, RZ, R20 ;  /* 0x000000ffff027224 */ /* 0x000fe200078e0014 */
[----:B------:R-:W-:Y:S01]  /*108d0*/  ULDC UR4, c[0x0][0xa8c] ;  /* 0x0002a30000047ab9 */ /* 0x000fe20000000800 */
[----:B------:R-:W-:Y:S01]  /*108e0*/  IMAD.MOV.U32 R3, RZ, RZ, R39 ;  /* 0x000000ffff037224 */ /* 0x000fe200078e0027 */
[C---:B------:R-:W-:Y:S01]  /*108f0*/  ISETP.GE.AND P1, PT, R19.reuse, UR4, PT ;  /* 0x0000000413007c0c */ /* 0x040fe2000bf26270 */
[----:B------:R-:W-:Y:S01]  /*10900*/  IMAD.X R16, RZ, RZ, R17, P0 ;  /* 0x000000ffff107224 */ /* 0x000fe200000e0611 */
[----:B------:R-:W-:Y:S01]  /*10910*/  ULDC.64 UR10, c[0x0][0x208] ;  /* 0x00008200000a7ab9 */ /* 0x000fe20000000a00 */
[----:B------:R-:W-:Y:S02]  /*10920*/  VIADD R0, R19, 0x40 ;  /* 0x0000004013007836 */ /* 0x000fe40000000000 */
[----:B------:R-:W-:-:S02]  /*10930*/  IMAD R16, R16, UR8, RZ ;  /* 0x0000000810107c24 */ /* 0x000fc4000f8e02ff */
        /* <DEDUP_REMOVED lines=12> */
[----:B------:R-:W-:Y:S02]  /*10a00*/  ULDC.64 UR8, c[0x0][0x208] ;  /* 0x0000820000087ab9 */ /* 0x000fe40000000a00 */
[----:B------:R4:W-:Y:S01]  /*10a10*/  STG.E.128 desc[UR8][R8.64+0x100], R24 ;  /* 0x0001001808007986 */ /* 0x0009e2000c101d08 */
[----:B------:R-:W-:Y:S05]  /*10a20*/  BRA `(.L_x_3996) ;  /* 0x0000000c00047947 */ /* 0x000fea0003800000 */
.L_x_3988:
        /* <DEDUP_REMOVED lines=31> */
.L_x_3997:
        /* <DEDUP_REMOVED lines=34> */
.L_x_3999:
[----:B------:R-:W-:Y:S05]  /*10e40*/  BSYNC B1 ;  /* 0x0000000000017941 */ /* 0x000fea0003800000 */
.L_x_3998:
        /* <DEDUP_REMOVED lines=10> */
[----:B------:R-:W-:Y:S01]  /*10ef0*/  UIMAD UR4, UR8, UR12, URZ ;  /* 0x0000000c080472a4 */ /* 0x000fe2000f8e023f */
[----:B------:R-:W-:Y:S02]  /*10f00*/  IMAD.IADD R3, R3, 0x1, R9 ;  /* 0x0000000103037824 */ /* 0x000fe400078e0209 */
[----:B------:R-:W-:Y:S01]  /*10f10*/  IMAD.U32 R5, RZ, RZ, UR12 ;  /* 0x0000000cff057e24 */ /* 0x000fe2000f8e00ff */
[----:B------:R-:W-:Y:S01]  /*10f20*/  UIMAD UR4, UR7, UR13, UR4 ;  /* 0x0000000d070472a4 */ /* 0x000fe2000f8e0204 */
[C---:B------:R-:W-:Y:S01]  /*10f30*/  VIADD R0, R22.reuse, 0x20 ;  /* 0x0000002016007836 */ /* 0x040fe20000000000 */
[----:B------:R-:W-:Y:S01]  /*10f40*/  ISETP.GE.AND P3, PT, R22, R7, PT ;  /* 0x000000071600720c */ /* 0x000fe20003f66270 */
[----:B------:R-:W-:Y:S01]  /*10f50*/  IMAD.WIDE.U32 R2, R5, UR7, R2 ;  /* 0x0000000705027c25 */ /* 0x000fe2000f8e0002 */
[----:B------:R-:W-:-:S02]  /*10f60*/  ULDC.64 UR12, c[0x0][0xae8] ;  /* 0x0002ba00000c7ab9 */ /* 0x000fc40000000a00 */
[-C--:B------:R-:W-:Y:S01]  /*10f70*/  ISETP.GE.AND P2, PT, R0, R7.reuse, PT ;  /* 0x000000070000720c */ /* 0x080fe20003f46270 */
[----:B------:R-:W-:Y:S01]  /*10f80*/  VIADD R3, R3, UR4 ;  /* 0x0000000403037c36 */ /* 0x000fe20008000000 */
[----:B------:R-:W-:Y:S01]  /*10f90*/  UIMAD UR4, UR9, UR12, URZ ;  /* 0x0000000c090472a4 */ /* 0x000fe2000f8e023f */
[C---:B------:R-:W-:Y:S02]  /*10fa0*/  VIADD R4, R22.reuse, 0x40 ;  /* 0x0000004016047836 */ /* 0x040fe40000000000 */
[----:B------:R-:W-:Y:S01]  /*10fb0*/  VIADD R0, R22, 0x60 ;  /* 0x0000006016007836 */ /* 0x000fe20000000000 */
[----:B------:R-:W-:Y:S01]  /*10fc0*/  UIMAD UR4, UR10, UR13, UR4 ;  /* 0x0000000d0a0472a4 */ /* 0x000fe2000f8e0204 */
[----:B------:R-:W-:Y:S01]  /*10fd0*/  IMAD.U32 R5, RZ, RZ, UR12 ;  /* 0x0000000cff057e24 */ /* 0x000fe2000f8e00ff */
[-C--:B------:R-:W-:Y:S01]  /*10fe0*/  ISETP.GE.AND P1, PT, R4, R7.reuse, PT ;  /* 0x000000070400720c */ /* 0x080fe20003f26270 */
[----:B------:R-:W-:Y:S01]  /*10ff0*/  IMAD.MOV.U32 R6, RZ, RZ, R22 ;  /* 0x000000ffff067224 */ /* 0x000fe200078e0016 */
[----:B------:R-:W-:Y:S01]  /*11000*/  ISETP.GE.AND P0, PT, R0, R7, PT ;  /* 0x000000070000720c */ /* 0x000fe20003f06270 */
[----:B------:R-:W-:Y:S01]  /*11010*/  IMAD.WIDE.U32 R4, R5, UR10, R2 ;  /* 0x0000000a05047c25 */ /* 0x000fe2000f8e0002 */
[----:B------:R-:W-:-:S03]  /*11020*/  SHF.R.S32.HI R7, RZ, 0x1f, R22 ;  /* 0x0000001fff077819 */ /* 0x000fc60000011416 */
[----:B------:R-:W-:Y:S02]  /*11030*/  VIADD R11, R5, UR4 ;  /* 0x00000004050b7c36 */ /* 0x000fe40008000000 */
[----:B------:R-:W-:Y:S01]  /*11040*/  IMAD.WIDE R6, R196, 0x80, R6 ;  /* 0x00000080c4067825 */ /* 0x000fe200078e0206 */
        /* <DEDUP_REMOVED lines=21> */
.L_x_4001:
[----:B------:R-:W-:Y:S05]  /*111a0*/  BSYNC B1 ;  /* 0x0000000000017941 */ /* 0x000fea0003800000 */
.L_x_4000:
        /* <DEDUP_REMOVED lines=24> */
.L_x_4003:
[----:B------:R-:W-:Y:S05]  /*11330*/  BSYNC B1 ;  /* 0x0000000000017941 */ /* 0x000fea0003800000 */
.L_x_4002:
[----:B------:R-:W-:Y:S04]  /*11340*/  BSSY B1, `(.L_x_4004) ;  /* 0x0000018000017945 */ /* 0x000fe80003800000 */
[----:B------:R-:W-:Y:S05]  /*11350*/  @P1 BRA `(.L_x_4005) ;  /* 0x0000000000581947 */ /* 0x000fea0003800000 */
[----:B01----:R-:W-:Y:S01]  /*11360*/  IADD3 R9, P1, R6, 0x40, RZ ;  /* 0x0000004006097810 */ /* 0x003fe20007f3e0ff */
        /* <DEDUP_REMOVED lines=21> */
.L_x_4005:
[----:B------:R-:W-:Y:S05]  /*114c0*/  BSYNC B1 ;  /* 0x0000000000017941 */ /* 0x000fea0003800000 */
.L_x_4004:
        /* <DEDUP_REMOVED lines=9> */
[----:B------:R-:W-:Y:S01]  /*11560*/  IMAD.MOV.U32 R3, RZ, RZ, R11 ;  /* 0x000000ffff037224 */ /* 0x000fe200078e000b */
[----:B------:R-:W-:Y:S01]  /*11570*/  ULDC.64 UR10, c[0x0][0x208] ;  /* 0x00008200000a7ab9 */ /* 0x000fe20000000a00 */
        /* <DEDUP_REMOVED lines=12> */
.L_x_3996:
[----:B------:R-:W-:Y:S05]  /*11640*/  BSYNC B0 ;  /* 0x0000000000007941 */ /* 0x000fea0003800000 */
.L_x_3987:
[----:B------:R-:W-:Y:S02]  /*11650*/  ULDC UR4, c[0x0][0xc14] ;  /* 0x0003050000047ab9 */ /* 0x000fe40000000800 */
[----:B------:R-:W-:-:S06]  /*11660*/  UISETP.GE.AND UP0, UPT, UR5, UR4, UPT ;  /* 0x000000040500728c */ /* 0x000fcc000bf06270 */
[----:B------:R-:W-:-:S13]  /*11670*/  PLOP3.LUT P0, PT, PT, PT, UP0, 0x80, 0x0 ;  /* 0x000000000000781c */ /* 0x000fda0003f0f008 */
[----:B------:R-:W-:Y:S05]  /*11680*/  @!P0 BRA `(.L_x_4006) ;  /* 0xfffffef400c88947 */ /* 0x000fea000383ffff */
[----:B------:R-:W-:Y:S05]  /*11690*/  EXIT ;  /* 0x000000000000794d */ /* 0x000fea0003800000 */
.L_x_3905:
[----:B------:R-:W-:-:S08]  /*116a0*/  NOP ;  /* 0x0000000000007918 */ /* 0x000fd00000000000 */
[----:B0-----:R-:W0:-:S00]  /*116b0*/  USETMAXREG.DEALLOC.CTAPOOL 0x18 ;  /* 0x00000018000079c8 */ /* 0x001e0000080e0500 */
[----:B0-----:R-:W-:-:S06]  /*116c0*/  LOP3.LUT R0, R0, 0x3, RZ, 0xc0, !PT ;  /* 0x0000000300007812 */ /* 0x001fcc00078ec0ff */
[----:B------:R-:W0:Y:S02]  /*116d0*/  SHFL.IDX PT, R0, R0, RZ, 0x1f ;  /* 0x00001fff00007589 */ /* 0x000e2400000e0000 */
[----:B0-----:R-:W-:-:S13]  /*116e0*/  ISETP.NE.AND P0, PT, R0, RZ, PT ;  /* 0x000000ff0000720c */ /* 0x001fda0003f05270 */
[----:B------:R-:W-:Y:S05]  /*116f0*/  @P0 EXIT ;  /* 0x000000000000094d */ /* 0x000fea0003800000 */
[----:B------:R-:W2:Y:S01]  /*11700*/  LDL.LU R6, [R1] ;  /* 0x0000000001067983 */ /* 0x000ea20000300800 */
        /* <DEDUP_REMOVED lines=46> */
[----:B------:R2:W-:Y:S01]  /*119f0*/  STL [R1], R6 ;  /* 0x0000000601007387 */ /* 0x0005e20000100800 */
        /* <DEDUP_REMOVED lines=9> */
.L_x_4011:
        /* <DEDUP_REMOVED lines=17> */
.L_x_4010:
[----:B------:R-:W-:Y:S05]  /*11ba0*/  BSYNC B0 ;  /* 0x0000000000007941 */ /* 0x000fea0003800000 */
.L_x_4009:
        /* <DEDUP_REMOVED lines=25> */
.L_x_4007:
        /* <DEDUP_REMOVED lines=21> */
.L_x_4012:
        /* <DEDUP_REMOVED lines=56> */
.L_x_4008:
[----:B------:R-:W-:Y:S02]  /*12210*/  IMAD.MOV.U32 R17, RZ, RZ, RZ ;  /* 0x000000ffff117224 */ /* 0x000fe400078e00ff */
[----:B------:R-:W-:Y:S02]  /*12220*/  IMAD.U32 R16, RZ, RZ, UR6 ;  /* 0x00000006ff107e24 */ /* 0x000fe4000f8e00ff */
[----:B------:R-:W-:-:S07]  /*12230*/  IMAD.MOV.U32 R18, RZ, RZ, RZ ;  /* 0x000000ffff127224 */ /* 0x000fce00078e00ff */
.L_x_4013:
        /* <DEDUP_REMOVED lines=20> */
.L_x_4089:
        /* <DEDUP_REMOVED lines=42> */
.L_x_4015:
[----:B------:R-:W1:Y:S01]  /*12620*/  LDC.64 R2, c[0x0][0xa08] ;  /* 0x00028200ff027b82 */ /* 0x000e620000000a00 */
[----:B------:R-:W-:Y:S01]  /*12630*/  IMAD.MOV.U32 R7, RZ, RZ, RZ ;  /* 0x000000ffff077224 */ /* 0x000fe200078e00ff */
        /* <DEDUP_REMOVED lines=14> */
.L_x_4016:
[----:B------:R-:W-:Y:S05]  /*12720*/  @!P0 BRA `(.L_x_4017) ;  /* 0x0000000000108947 */ /* 0x000fea0003800000 */
[----:B------:R-:W-:Y:S02]  /*12730*/  ULDC.64 UR4, c[0x0][0x208] ;  /* 0x0000820000047ab9 */ /* 0x000fe40000000a00 */
[----:B-1----:R-:W2:Y:S04]  /*12740*/  LDG.E R6, desc[UR4][R2.64] ;  /* 0x0000000402067981 */ /* 0x002ea8000c1e1900 */
[----:B------:R-:W2:Y:S02]  /*12750*/  LDG.E R5, desc[UR4][R2.64+0x4] ;  /* 0x0000040402057981 */ /* 0x000ea4000c1e1900 */
[----:B--2---:R-:W-:-:S07]  /*12760*/  IMAD.IADD R5, R5, 0x1, -R6 ;  /* 0x0000000105057824 */ /* 0x004fce00078e0a06 */
.L_x_4017:
        /* <DEDUP_REMOVED lines=18> */
.L_x_4020:
[----:B------:R-:W-:-:S13]  /*12890*/  ISETP.NE.AND P1, PT, R3, 0x1, PT ;  /* 0x000000010300780c */ /* 0x000fda0003f25270 */
[----:B------:R-:W1:Y:S02]  /*128a0*/  @P1 LDC.64 R4, c[0x0][0x9e8] ;  /* 0x00027a00ff041b82 */ /* 0x000e640000000a00 */
[----:B-1----:R-:W-:-:S05]  /*128b0*/  @P1 IMAD.HI.U32 R4, R6, R4, RZ ;  /* 0x0000000406041227 */ /* 0x002fca00078e00ff */
[----:B------:R-:W-:-:S07]  /*128c0*/  @P1 SHF.R.U32.HI R6, RZ, R5, R4 ;  /* 0x00000005ff061219 */ /* 0x000fce0000011604 */
.L_x_4021:
[----:B------:R-:W-:Y:S05]  /*128d0*/  BSYNC B0 ;  /* 0x0000000000007941 */ /* 0x000fea0003800000 */
.L_x_4019:
[----:B------:R-:W-:-:S05]  /*128e0*/  IMAD R5, R6, R3, R3 ;  /* 0x0000000306057224 */ /* 0x000fca00078e0203 */
[----:B------:R-:W-:-:S07]  /*128f0*/  VIMNMX R2, R2, R5, PT ;  /* 0x0000000502027248 */ /* 0x000fce0003fe0100 */
.L_x_4018:
[----:B------:R-:W-:Y:S01]  /*12900*/  VIADD R2, R2, 0x5f ;  /* 0x0000005f02027836 */ /* 0x000fe20000000000 */
[----:B------:R-:W-:Y:S01]  /*12910*/  ULDC UR4, c[0x0][0x9dc] ;  /* 0x0002770000047ab9 */ /* 0x000fe20000000800 */
[----:B------:R-:W-:Y:S02]  /*12920*/  IMAD R0, R17, 0x80, -R0 ;  /* 0x0000008011007824 */ /* 0x000fe400078e0a00 */
[----:B------:R-:W-:-:S04]  /*12930*/  IMAD.HI R5, R2, 0x2aaaaaab, RZ ;  /* 0x2aaaaaab02057827 */ /* 0x000fc800078e02ff */
[C---:B------:R-:W-:Y:S02]  /*12940*/  VIADD R2, R7.reuse, 0x5f ;  /* 0x0000005f07027836 */ /* 0x040fe40000000000 */
[----:B------:R-:W-:Y:S02]  /*12950*/  IMAD.IADD R7, R7, 0x1, R0 ;  /* 0x0000000107077824 */ /* 0x000fe400078e0200 */
[----:B------:R-:W-:Y:S01]  /*12960*/  IMAD.HI R4, R2, 0x2aaaaaab, RZ ;  /* 0x2aaaaaab02047827 */ /* 0x000fe200078e02ff */
[----:B------:R-:W-:-:S03]  /*12970*/  SHF.R.U32.HI R2, RZ, 0x1f, R5 ;  /* 0x0000001fff027819 */ /* 0x000fc60000011605 */
[----:B------:R-:W-:Y:S01]  /*12980*/  VIADD R0, R7, -UR4 ;  /* 0x8000000407007c36 */ /* 0x000fe20008000000 */
[----:B------:R-:W-:Y:S02]  /*12990*/  LEA.HI.SX32 R2, R5, R2, 0x1c ;  /* 0x0000000205027211 */ /* 0x000fe400078fe2ff */
[----:B------:R-:W-:-:S04]  /*129a0*/  SHF.R.U32.HI R5, RZ, 0x1f, R4 ;  /* 0x0000001fff057819 */ /* 0x000fc80000011604 */
[----:B------:R-:W-:-:S04]  /*129b0*/  LEA.HI.SX32 R5, R4, R5, 0x1c ;  /* 0x0000000504057211 */ /* 0x000fc800078fe2ff */
[----:B-1----:R-:W-:-:S05]  /*129c0*/  VIMNMX R6, R5, R2, PT ;  /* 0x0000000205067248 */ /* 0x002fca0003fe0100 */
[----:B------:R1:W-:Y:S01]  /*129d0*/  STL [R1+0x14], R6 ;  /* 0x0000140601007387 */ /* 0x0003e20000100800 */
[----:B------:R-:W-:Y:S05]  /*129e0*/  @!P0 BRA `(.L_x_4022) ;  /* 0x0000000000488947 */ /* 0x000fea0003800000 */
[----:B------:R-:W-:Y:S01]  /*129f0*/  IMAD.MOV.U32 R2, RZ, RZ, R7 ;  /* 0x000000ffff027224 */ /* 0x000fe200078e0007 */
[----:B------:R-:W-:Y:S04]  /*12a00*/  BSSY B0, `(.L_x_4023) ;  /* 0x000000e000007945 */ /* 0x000fe80003800000 */
[----:B------:R-:W-:-:S13]  /*12a10*/  ISETP.GT.AND P0, PT, R2, -0x1, PT ;  /* 0xffffffff0200780c */ /* 0x000fda0003f04270 */
        /* <DEDUP_REMOVED lines=8> */
.L_x_4024:
[----:B------:R-:W-:-:S13]  /*12aa0*/  ISETP.NE.AND P0, PT, R3, 0x1, PT ;  /* 0x000000010300780c */ /* 0x000fda0003f05270 */
[----:B------:R-:W2:Y:S02]  /*12ab0*/  @P0 LDC.64 R4, c[0x0][0x9e8] ;  /* 0x00027a00ff040b82 */ /* 0x000ea40000000a00 */
[----:B--2---:R-:W-:-:S05]  /*12ac0*/  @P0 IMAD.HI.U32 R4, R2, R4, RZ ;  /* 0x0000000402040227 */ /* 0x004fca00078e00ff */
[----:B------:R-:W-:-:S07]  /*12ad0*/  @P0 SHF.R.U32.HI R2, RZ, R5, R4 ;  /* 0x00000005ff020219 */ /* 0x000fce0000011604 */
.L_x_4025:
[----:B------:R-:W-:Y:S05]  /*12ae0*/  BSYNC B0 ;  /* 0x0000000000007941 */ /* 0x000fea0003800000 */
.L_x_4023:
[----:B------:R-:W-:-:S05]  /*12af0*/  IMAD R3, R2, R3, RZ ;  /* 0x0000000302037224 */ /* 0x000fca00078e02ff */
[----:B------:R-:W-:-:S07]  /*12b00*/  VIMNMX R0, R0, R3, !PT ;  /* 0x0000000300007248 */ /* 0x000fce0007fe0100 */
.L_x_4022:
[----:B------:R-:W-:Y:S01]  /*12b10*/  IMAD.HI R0, R0, 0x2aaaaaab, RZ ;  /* 0x2aaaaaab00007827 */ /* 0x000fe200078e02ff */
[----:B------:R-:W-:Y:S04]  /*12b20*/  BSSY B6, `(.L_x_4026) ;  /* 0x0000323000067945 */ /* 0x000fe80003800000 */
[----:B------:R-:W-:-:S04]  /*12b30*/  SHF.R.U32.HI R3, RZ, 0x1f, R0 ;  /* 0x0000001fff037819 */ /* 0x000fc80000011600 */
[----:B------:R-:W-:-:S04]  /*12b40*/  LEA.HI.SX32 R3, R0, R3, 0x1c ;  /* 0x0000000300037211 */ /* 0x000fc800078fe2ff */
        /* <DEDUP_REMOVED lines=22> */
.L_x_4027:
        /* <DEDUP_REMOVED lines=11> */
[----:B------:R-:W-:Y:S02]  /*12d60*/  IMAD.U32 R4, RZ, RZ, UR6 ;  /* 0x00000006ff047e24 */ /* 0x000fe4000f8e00ff */
[----:B------:R-:W2:Y:S01]  /*12d70*/  LDC.64 R2, c[0x4][R2] ;  /* 0x0100000002027b82 */ /* 0x000ea20000000a00 */
[----:B------:R-:W-:Y:S02]  /*12d80*/  IMAD.U32 R5, RZ, RZ, UR7 ;  /* 0x00000007ff057e24 */ /* 0x000fe4000f8e00ff */
[----:B-1----:R-:W-:Y:S02]  /*12d90*/  IMAD.U32 R6, RZ, RZ, UR8 ;  /* 0x00000008ff067e24 */ /* 0x002fe4000f8e00ff */
[----:B------:R-:W-:-:S02]  /*12da0*/  IMAD.U32 R7, RZ, RZ, UR9 ;  /* 0x00000009ff077e24 */ /* 0x000fc4000f8e00ff */
[----:B------:R-:W-:Y:S02]  /*12db0*/  IMAD.U32 R10, RZ, RZ, UR4 ;  /* 0x00000004ff0a7e24 */ /* 0x000fe4000f8e00ff */
[----:B0-----:R-:W-:Y:S02]  /*12dc0*/  IMAD.U32 R11, RZ, RZ, UR5 ;  /* 0x00000005ff0b7e24 */ /* 0x001fe4000f8e00ff */
[----:B------:R-:W-:Y:S02]  /*12dd0*/  IMAD.MOV.U32 R8, RZ, RZ, 0x70 ;  /* 0x00000070ff087424 */ /* 0x000fe400078e00ff */
[----:B------:R-:W-:Y:S02]  /*12de0*/  IMAD.MOV.U32 R12, RZ, RZ, 0x1 ;  /* 0x00000001ff0c7424 */ /* 0x000fe400078e00ff */
[----:B------:R-:W-:-:S07]  /*12df0*/  IMAD.MOV.U32 R13, RZ, RZ, RZ ;  /* 0x000000ffff0d7224 */ /* 0x000fce00078e00ff */
[----:B------:R-:W-:-:S07]  /*12e00*/  LEPC R20, `(.L_x_4029) ;  /* 0x000000001014794e */ /* 0x000fce0000000000 */
[----:B--2---:R-:W-:Y:S05]  /*12e10*/  CALL.ABS.NOINC R2 ;  /* 0x0000000002007343 */ /* 0x004fea0003c00000 */
.L_x_4029:
        /* <DEDUP_REMOVED lines=9> */
[----:B------:R-:W-:Y:S02]  /*12eb0*/  IMAD.U32 R4, RZ, RZ, UR6 ;  /* 0x00000006ff047e24 */ /* 0x000fe4000f8e00ff */
[----:B------:R-:W-:Y:S02]  /*12ec0*/  IMAD.U32 R5, RZ, RZ, UR7 ;  /* 0x00000007ff057e24 */ /* 0x000fe4000f8e00ff */
[----:B-1----:R-:W-:Y:S02]  /*12ed0*/  IMAD.U32 R6, RZ, RZ, UR8 ;  /* 0x00000008ff067e24 */ /* 0x002fe4000f8e00ff */
[----:B------:R-:W-:-:S02]  /*12ee0*/  IMAD.U32 R7, RZ, RZ, UR9 ;  /* 0x00000009ff077e24 */ /* 0x000fc4000f8e00ff */
[----:B------:R-:W-:Y:S02]  /*12ef0*/  IMAD.U32 R10, RZ, RZ, UR4 ;  /* 0x00000004ff0a7e24 */ /* 0x000fe4000f8e00ff */
[----:B0-----:R-:W-:Y:S02]  /*12f00*/  IMAD.U32 R11, RZ, RZ, UR5 ;  /* 0x00000005ff0b7e24 */ /* 0x001fe4000f8e00ff */
[----:B------:R-:W-:Y:S02]  /*12f10*/  IMAD.MOV.U32 R8, RZ, RZ, 0x70 ;  /* 0x00000070ff087424 */ /* 0x000fe400078e00ff */
[----:B------:R-:W-:Y:S02]  /*12f20*/  IMAD.MOV.U32 R12, RZ, RZ, 0x1 ;  /* 0x00000001ff0c7424 */ /* 0x000fe400078e00ff */
[----:B--2---:R-:W-:-:S07]  /*12f30*/  IMAD.MOV.U32 R13, RZ, RZ, RZ ;  /* 0x000000ffff0d7224 */ /* 0x004fce00078e00ff */
[----:B------:R-:W-:-:S07]  /*12f40*/  LEPC R20, `(.L_x_4031) ;  /* 0x000000001014794e */ /* 0x000fce0000000000 */
[----:B---3--:R-:W-:Y:S05]  /*12f50*/  CALL.ABS.NOINC R2 ;  /* 0x0000000002007343 */ /* 0x008fea0003c00000 */
.L_x_4031:
        /* <DEDUP_REMOVED lines=16> */
.L_x_4030:
        /* <DEDUP_REMOVED lines=29> */
.L_x_4032:
        /* <DEDUP_REMOVED lines=16> */
.L_x_4033:
        /* <DEDUP_REMOVED lines=15> */
.L_x_4034:
        /* <DEDUP_REMOVED lines=18> */
.L_x_4105:
[----:B------:R-:W-:Y:S01]  /*13540*/  UMOV UR4, 0xffffffff ;  /* 0xffffffff00047882 */ /* 0x000fe20000000000 */
[----:B------:R-:W-:Y:S02]  /*13550*/  SHF.R.S32.HI R17, RZ, 0x1f, R0 ;  /* 0x0000001fff117819 */ /* 0x000fe40000011400 */
[----:B------:R-:W-:Y:S05]  /*13560*/  BRA.DIV UR4, `(.L_x_4036) ;  /* 0x0000003e04107947 */ /* 0x000fea000b800000 */
[----:B------:R-:W-:-:S13]  /*13570*/  ELECT P6, URZ, PT ;  /* 0x00000000003f782f */ /* 0x000fda00038c0000 */
.L_x_4108:
[----:B------:R-:W-:Y:S05]  /*13580*/  @!P6 BRA `(.L_x_4037) ;  /* 0x00000004002ce947 */ /* 0x000fea0003800000 */
[----:B------:R-:W-:-:S04]  /*13590*/  ISETP.NE.U32.AND P0, PT, R2, RZ, PT ;  /* 0x000000ff0200720c */ /* 0x000fc80003f05070 */
[----:B------:R-:W-:-:S13]  /*135a0*/  ISETP.NE.AND.EX P0, PT, R3, RZ, PT, P0 ;  /* 0x000000ff0300720c */ /* 0x000fda0003f05300 */
[----:B------:R-:W-:Y:S05]  /*135b0*/  @!P0 BRA `(.L_x_4038) ;  /* 0x00000000004c8947 */ /* 0x000fea0003800000 */
[----:B------:R-:W1:Y:S01]  /*135c0*/  LDC R12, c[0x0][0x41c] ;  /* 0x00010700ff0c7b82 */ /* 0x000e620000000800 */
[----:B------:R-:W-:Y:S01]  /*135d0*/  IMAD.MOV.U32 R6, RZ, RZ, R5 ;  /* 0x000000ffff067224 */ /* 0x000fe200078e0005 */
[----:B------:R-:W-:Y:S01]  /*135e0*/  ULDC.64 UR4, c[0x0][0x408] ;  /* 0x0001020000047ab9 */ /* 0x000fe20000000a00 */
[----:B------:R-:W-:Y:S01]  /*135f0*/  ULDC.64 UR6, c[0x0][0x208] ;  /* 0x0000820000067ab9 */ /* 0x000fe20000000a00 */
[----:B-1----:R-:W-:-:S13]  /*13600*/  ISETP.NE.AND P0, PT, R12, 0x1, PT ;  /* 0x000000010c00780c */ /* 0x002fda0003f05270 */
[----:B0-----:R-:W0:Y:S02]  /*13610*/  @P0 LDC.64 R10, c[0x0][0x420] ;  /* 0x00010800ff0a0b82 */ /* 0x001e240000000a00 */
[----:B0-----:R-:W-:-:S05]  /*13620*/  @P0 IMAD.HI.U32 R10, R5, R10, RZ ;  /* 0x0000000a050a0227 */ /* 0x001fca00078e00ff */
        /* <DEDUP_REMOVED lines=12> */
.L_x_4038:
[----:B------:R-:W2:Y:S01]  /*136f0*/  LDL R9, [R1] ;  /* 0x0000000001097983 */ /* 0x000ea20000100800 */
[----:B0-----:R-:W-:-:S03]  /*13700*/  MOV R11, 0x400 ;  /* 0x00000400000b7802 */ /* 0x001fc60000000f00 */
[----:B------:R-:W3:Y:S01]  /*13710*/  LDL R10, [R1+0x8] ;  /* 0x00000800010a7983 */ /* 0x000ee20000100800 */
[----:B-1----:R-:W0:Y:S02]  /*13720*/  S2R R12, SR_CgaCtaId ;  /* 0x00000000000c7919 */ /* 0x002e240000008800 */
[----:B0-----:R-:W-:-:S05]  /*13730*/  LEA R11, R12, R11, 0x18 ;  /* 0x0000000b0c0b7211 */ /* 0x001fca00078ec0ff */
[----:B--2---:R-:W-:Y:S01]  /*13740*/  IMAD R9, R9, 0x8, R11 ;  /* 0x0000000809097824 */ /* 0x004fe200078e020b */
[----:B---3--:R-:W-:-:S04]  /*13750*/  SHF.L.U32 R10, R10, 0x1f, RZ ;  /* 0x0000001f0a0a7819 */ /* 0x008fc800000006ff */
[----:B------:R-:W0:Y:S02]  /*13760*/  SYNCS.PHASECHK.TRANS64.TRYWAIT P0, [R9+URZ+0x30840], R10 ;  /* 0x0308400a090075a7 */ /* 0x000e24000800017f */
[----:B0-----:R-:W-:Y:S05]  /*13770*/  @!P0 BRA `(.L_x_4039) ;  /* 0x0000003800ac8947 */ /* 0x001fea0003800000 */
.L_x_4109:
        /* <DEDUP_REMOVED lines=11> */
.L_x_4040:
        /* <DEDUP_REMOVED lines=32> */
[----:B-1----:R-:W-:Y:S01]  /*13a30*/  NOP ;  /* 0x0000000000007918 */ /* 0x002fe20000000000 */
.L_x_4037:
[----:B------:R-:W2:Y:S01]  /*13a40*/  LDL.LU R12, [R1+0x18] ;  /* 0x00001800010c7983 */ /* 0x000ea20000300800 */
[----:B------:R-:W-:Y:S01]  /*13a50*/  MOV R10, 0x400 ;  /* 0x00000400000a7802 */ /* 0x000fe20000000f00 */
[----:B------:R-:W-:Y:S05]  /*13a60*/  WARPSYNC.ALL ;  /* 0x0000000000007948 */ /* 0x000fea0003800000 */
[----:B0-----:R-:W0:Y:S01]  /*13a70*/  S2R R11, SR_CgaCtaId ;  /* 0x00000000000b7919 */ /* 0x001e220000008800 */
        /* <DEDUP_REMOVED lines=43> */
.L_x_4110:
[----:B------:R-:W-:Y:S05]  /*13d30*/  BSYNC B0 ;  /* 0x0000000000007941 */ /* 0x000fea0003800000 */
.L_x_4041:
[----:B------:R-:W2:Y:S04]  /*13d40*/  LDL R9, [R1+0x14] ;  /* 0x0000140001097983 */ /* 0x000ea80000100800 */
[----:B0-----:R-:W3:Y:S01]  /*13d50*/  LDL R8, [R1+0x10] ;  /* 0x0000100001087983 */ /* 0x001ee20000100800 */
[----:B------:R-:W-:Y:S01]  /*13d60*/  BSSY B0, `(.L_x_4043) ;  /* 0x00001aa000007945 */ /* 0x000fe20003800000 */
[----:B--2---:R-:W-:-:S05]  /*13d70*/  VIADD R7, R9, 0xfffffffe ;  /* 0xfffffffe09077836 */ /* 0x004fca0000000000 */
[----:B---3--:R-:W-:-:S13]  /*13d80*/  ISETP.GE.AND P0, PT, R7, R8, PT ;  /* 0x000000080700720c */ /* 0x008fda0003f06270 */
[----:B------:R-:W-:Y:S05]  /*13d90*/  @!P0 BRA `(.L_x_4044) ;  /* 0x0000001800988947 */ /* 0x000fea0003800000 */
[----:B------:R-:W-:Y:S01]  /*13da0*/  LOP3.LUT R13, RZ, R8, RZ, 0x33, !PT ;  /* 0x00000008ff0d7212 */ /* 0x000fe200078e33ff */
        /* <DEDUP_REMOVED lines=38> */
.L_x_4049:
[----:B0-----:R-:W0:Y:S01]  /*14010*/  S2R R3, SR_CgaCtaId ;  /* 0x0000000000037919 */ /* 0x001e220000008800 */
[----:B------:R-:W-:-:S04]  /*14020*/  MOV R2, 0x400 ;  /* 0x0000040000027802 */ /* 0x000fc80000000f00 */
[----:B0-----:R-:W-:Y:S02]  /*14030*/  LEA R2, R3, R2, 0x18 ;  /* 0x0000000203027211 */ /* 0x001fe400078ec0ff */
[----:B------:R-:W-:-:S03]  /*14040*/  SHF.L.U32 R3, R14, 0x1f, RZ ;  /* 0x0000001f0e037819 */ /* 0x000fc600000006ff */
[----:B------:R-:W-:-:S04]  /*14050*/  IMAD R2, R12, 0x8, R2 ;  /* 0x000000080c027824 */ /* 0x000fc800078e0202 */
[----:B------:R-:W0:Y:S02]  /*14060*/  SYNCS.PHASECHK.TRANS64.TRYWAIT P0, [R2+URZ+0x30840], R3 ;  /* 0x03084003020075a7 */ /* 0x000e24000800017f */
[----:B0-----:R-:W-:Y:S05]  /*14070*/  @!P0 BRA `(.L_x_4050) ;  /* 0x0000003000a08947 */ /* 0x001fea0003800000 */
.L_x_4111:
        /* <DEDUP_REMOVED lines=11> */
.L_x_4051:
        /* <DEDUP_REMOVED lines=37> */
.L_x_4112:
        /* <DEDUP_REMOVED lines=13> */
.L_x_4053:
        /* <DEDUP_REMOVED lines=35> */
[----:B0-----:R-:W-:Y:S01]  /*14680*/  NOP ;  /* 0x0000000000007918 */ /* 0x001fe20000000000 */
.L_x_4048:
[----:B------:R-:W-:Y:S05]  /*14690*/  BSYNC B2 ;  /* 0x0000000000027941 */ /* 0x000fea0003800000 */
.L_x_4047:
[----:B------:R-:W2:Y:S04]  /*146a0*/  LDL R2, [R1+0x14] ;  /* 0x0000140001027983 */ /* 0x000ea80000100800 */
[----:B------:R0:W-:Y:S04]  /*146b0*/  STL [R1], R12 ;  /* 0x0000000c01007387 */ /* 0x0001e80000100800 */
[----:B------:R0:W-:Y:S02]  /*146c0*/  STL [R1+0x8], R14 ;  /* 0x0000080e01007387 */ /* 0x0001e40000100800 */
[----:B0-2---:R-:W-:-:S07]  /*146d0*/  VIADD R7, R2, 0xfffffffd ;  /* 0xfffffffd02077836 */ /* 0x005fce0000000000 */
.L_x_4046:
[----:B------:R-:W-:Y:S05]  /*146e0*/  BSYNC B1 ;  /* 0x0000000000017941 */ /* 0x000fea0003800000 */
.L_x_4045:
[----:B------:R-:W2:Y:S01]  /*146f0*/  LDL.LU R2, [R1+0x14] ;  /* 0x0000140001027983 */ /* 0x000ea20000300800 */
[----:B------:R-:W-:Y:S01]  /*14700*/  VIADD R13, R13, 0xfffffffe ;  /* 0xfffffffe0d0d7836 */ /* 0x000fe20000000000 */
[----:B--2---:R-:W-:-:S04]  /*14710*/  LOP3.LUT R2, RZ, R2, RZ, 0x33, !PT ;  /* 0x00000002ff027212 */ /* 0x004fc800078e33ff */
[----:B------:R-:W-:-:S13]  /*14720*/  ISETP.NE.AND P0, PT, R13, R2, PT ;  /* 0x000000020d00720c */ /* 0x000fda0003f05270 */
[----:B------:R-:W-:Y:S05]  /*14730*/  @!P0 BRA `(.L_x_4044) ;  /* 0x0000001000308947 */ /* 0x000fea0003800000 */
[----:B------:R-:W-:-:S07]  /*14740*/  IMAD.MOV.U32 R10, RZ, RZ, R6 ;  /* 0x000000ffff0a7224 */ /* 0x000fce00078e0006 */
.L_x_4068:
        /* <DEDUP_REMOVED lines=33> */
.L_x_4056:
[----:B------:R-:W1:Y:S01]  /*14960*/  S2R R3, SR_CgaCtaId ;  /* 0x0000000000037919 */ /* 0x000e620000008800 */
[----:B------:R-:W-:-:S04]  /*14970*/  MOV R2, 0x400 ;  /* 0x0000040000027802 */ /* 0x000fc80000000f00 */
[----:B-1----:R-:W-:Y:S02]  /*14980*/  LEA R2, R3, R2, 0x18 ;  /* 0x0000000203027211 */ /* 0x002fe400078ec0ff */
[----:B------:R-:W-:-:S03]  /*14990*/  SHF.L.U32 R3, R9, 0x1f, RZ ;  /* 0x0000001f09037819 */ /* 0x000fc600000006ff */
[----:B------:R-:W-:-:S04]  /*149a0*/  IMAD R2, R8, 0x8, R2 ;  /* 0x0000000808027824 */ /* 0x000fc800078e0202 */
[----:B------:R-:W1:Y:S02]  /*149b0*/  SYNCS.PHASECHK.TRANS64.TRYWAIT P0, [R2+URZ+0x30840], R3 ;  /* 0x03084003020075a7 */ /* 0x000e64000800017f */
[----:B-1----:R-:W-:Y:S05]  /*149c0*/  @!P0 BRA `(.L_x_4057) ;  /* 0x0000002800748947 */ /* 0x002fea0003800000 */
.L_x_4113:
        /* <DEDUP_REMOVED lines=11> */
.L_x_4058:
        /* <DEDUP_REMOVED lines=37> */
.L_x_4114:
        /* <DEDUP_REMOVED lines=8> */
.L_x_4060:
        /* <DEDUP_REMOVED lines=35> */
.L_x_4055:
[----:B------:R-:W-:Y:S05]  /*14f80*/  BSYNC B1 ;  /* 0x0000000000017941 */ /* 0x000fea0003800000 */
.L_x_4054:
        /* <DEDUP_REMOVED lines=33> */
.L_x_4063:
[----:B------:R-:W2:Y:S01]  /*151a0*/  S2R R3, SR_CgaCtaId ;  /* 0x0000000000037919 */ /* 0x000ea20000008800 */
[----:B------:R-:W-:-:S04]  /*151b0*/  MOV R2, 0x400 ;  /* 0x0000040000027802 */ /* 0x000fc80000000f00 */
[----:B--2---:R-:W-:Y:S02]  /*151c0*/  LEA R2, R3, R2, 0x18 ;  /* 0x0000000203027211 */ /* 0x004fe400078ec0ff */
[----:B------:R-:W-:-:S03]  /*151d0*/  SHF.L.U32 R3, R14, 0x1f, RZ ;  /* 0x0000001f0e037819 */ /* 0x000fc600000006ff */
[----:B------:R-:W-:-:S04]  /*151e0*/  IMAD R2, R15, 0x8, R2 ;  /* 0x000000080f027824 */ /* 0x000fc800078e0202 */
[----:B------:R-:W2:Y:S02]  /*151f0*/  SYNCS.PHASECHK.TRANS64.TRYWAIT P0, [R2+URZ+0x30840], R3 ;  /* 0x03084003020075a7 */ /* 0x000ea4000800017f */
[----:B--2---:R-:W-:Y:S05]  /*15200*/  @!P0 BRA `(.L_x_4064) ;  /* 0x00000020008c8947 */ /* 0x004fea0003800000 */
.L_x_4115:
        /* <DEDUP_REMOVED lines=11> */
.L_x_4065:
        /* <DEDUP_REMOVED lines=38> */
.L_x_4116:
        /* <DEDUP_REMOVED lines=8> */
.L_x_4067:
        /* <DEDUP_REMOVED lines=33> */
.L_x_4062:
[----:B------:R-:W-:Y:S05]  /*157b0*/  BSYNC B1 ;  /* 0x0000000000017941 */ /* 0x000fea0003800000 */
.L_x_4061:
[----:B------:R-:W2:Y:S01]  /*157c0*/  LDL R2, [R1+0x10] ;  /* 0x0000100001027983 */ /* 0x000ea20000100800 */
[----:B------:R-:W-:Y:S01]  /*157d0*/  VIADD R7, R7, 0xfffffffe ;  /* 0xfffffffe07077836 */ /* 0x000fe20000000000 */
[----:B--2---:R-:W-:-:S13]  /*157e0*/  ISETP.GT.AND P0, PT, R13, R2, PT ;  /* 0x000000020d00720c */ /* 0x004fda0003f04270 */
[----:B------:R-:W-:Y:S05]  /*157f0*/  @P0 BRA `(.L_x_4068) ;  /* 0xffffffec00d40947 */ /* 0x000fea000383ffff */
.L_x_4044:
[----:B------:R-:W-:Y:S05]  /*15800*/  BSYNC B0 ;  /* 0x0000000000007941 */ /* 0x000fea0003800000 */
.L_x_4043:
        /* <DEDUP_REMOVED lines=18> */
.L_x_4070:
[----:B------:R-:W-:Y:S05]  /*15930*/  BSYNC B0 ;  /* 0x0000000000007941 */ /* 0x000fea0003800000 */
.L_x_4069:
        /* <DEDUP_REMOVED lines=11> */
.L_x_4117:
        /* <DEDUP_REMOVED lines=11> */
.L_x_4074:
        /* <DEDUP_REMOVED lines=33> */
.L_x_4072:
[----:B------:R-:W-:Y:S05]  /*15cb0*/  BSYNC B0 ;  /* 0x0000000000007941 */ /* 0x000fea0003800000 */
.L_x_4071:
        /* <DEDUP_REMOVED lines=9> */
.L_x_4028:
[----:B------:R-:W-:Y:S05]  /*15d50*/  BSYNC B6 ;  /* 0x0000000000067941 */ /* 0x000fea0003800000 */
.L_x_4026:
[----:B------:R-:W-:-:S03]  /*15d60*/  UMOV UR4, 0xffffffff ;  /* 0xffffffff00047882 */ /* 0x000fc60000000000 */
[----:B------:R-:W-:Y:S05]  /*15d70*/  BRA.DIV UR4, `(.L_x_4075) ;  /* 0x0000001604ec7947 */ /* 0x000fea000b800000 */
[----:B------:R2:W3:Y:S04]  /*15d80*/  SHFL.IDX PT, R4, R16, RZ, 0x1f ;  /* 0x00001fff10047589 */ /* 0x0004e800000e0000 */
[----:B------:R-:W4:Y:S02]  /*15d90*/  SHFL.IDX PT, R16, R16, 0x1, 0x1f ;  /* 0x00201f0010107f89 */ /* 0x000f2400000e0000 */
.L_x_4121:
        /* <DEDUP_REMOVED lines=14> */
.L_x_4077:
[----:B------:R-:W-:Y:S05]  /*15e80*/  BSYNC B0 ;  /* 0x0000000000007941 */ /* 0x000fea0003800000 */
.L_x_4076:
        /* <DEDUP_REMOVED lines=23> */
.L_x_4129:
[----:B------:R-:W-:Y:S02]  /*16000*/  ULDC UR4, c[0x0][0xc10] ;  /* 0x0003040000047ab9 */ /* 0x000fe40000000800 */
[----:B------:R-:W-:-:S04]  /*16010*/  IMAD.U32 R5, RZ, RZ, UR4 ;  /* 0x00000004ff057e24 */ /* 0x000fc8000f8e00ff */
[----:B-1----:R-:W-:-:S04]  /*16020*/  IMAD R3, R14, R5, RZ ;  /* 0x000000050e037224 */ /* 0x002fc800078e02ff */
[----:B--2-4-:R-:W-:-:S05]  /*16030*/  IMAD.IADD R16, R16, 0x1, R3 ;  /* 0x0000000110107824 */ /* 0x014fca00078e0203 */
[----:B---3--:R-:W-:-:S13]  /*16040*/  ISETP.GT.AND P0, PT, R16, R4, PT ;  /* 0x000000041000720c */ /* 0x008fda0003f04270 */
[----:B------:R-:W-:Y:S05]  /*16050*/  @P0 BRA `(.L_x_4079) ;  /* 0x0000000000b80947 */ /* 0x000fea0003800000 */
[----:B------:R-:W1:Y:S02]  /*16060*/  LDC R0, c[0x0][0xc14] ;  /* 0x00030500ff007b82 */ /* 0x000e640000000800 */
.L_x_4084:
        /* <DEDUP_REMOVED lines=15> */
.L_x_4082:
[----:B------:R-:W-:Y:S05]  /*16160*/  BSYNC B0 ;  /* 0x0000000000007941 */ /* 0x000fea0003800000 */
.L_x_4081:
        /* <DEDUP_REMOVED lines=23> */
.L_x_4137:
[----:B------:R-:W-:Y:S02]  /*162e0*/  ULDC UR4, c[0x0][0xc10] ;  /* 0x0003040000047ab9 */ /* 0x000fe40000000800 */
[----:B------:R-:W-:-:S04]  /*162f0*/  IMAD.U32 R5, RZ, RZ, UR4 ;  /* 0x00000004ff057e24 */ /* 0x000fc8000f8e00ff */
[----:B-1----:R-:W-:-:S04]  /*16300*/  IMAD R3, R14, R5, RZ ;  /* 0x000000050e037224 */ /* 0x002fc800078e02ff */
[----:B------:R-:W-:-:S05]  /*16310*/  IMAD.IADD R16, R3, 0x1, R16 ;  /* 0x0000000103107824 */ /* 0x000fca00078e0210 */
[----:B------:R-:W-:-:S13]  /*16320*/  ISETP.GT.AND P0, PT, R16, R4, PT ;  /* 0x000000041000720c */ /* 0x000fda0003f04270 */
[----:B------:R-:W-:Y:S05]  /*16330*/  @!P0 BRA `(.L_x_4084) ;  /* 0xfffffffc004c8947 */ /* 0x000fea000383ffff */
.L_x_4079:
        /* <DEDUP_REMOVED lines=8> */
.L_x_4141:
[----:B------:R-:W-:Y:S01]  /*163c0*/  ISETP.NE.AND P0, PT, R3, RZ, PT ;  /* 0x000000ff0300720c */ /* 0x000fe20003f05270 */
[----:B------:R-:W-:-:S12]  /*163d0*/  IMAD.MOV.U32 R7, RZ, RZ, RZ ;  /* 0x000000ffff077224 */ /* 0x000fd800078e00ff */
[----:B------:R-:W-:Y:S05]  /*163e0*/  @!P0 BRA `(.L_x_4086) ;  /* 0x0000000000108947 */ /* 0x000fea0003800000 */
[----:B------:R-:W-:Y:S01]  /*163f0*/  UMOV UR4, 0xffffffff ;  /* 0xffffffff00047882 */ /* 0x000fe20000000000 */
[----:B------:R-:W-:Y:S02]  /*16400*/  VIADD R12, R6, 0xffffffff ;  /* 0xffffffff060c7836 */ /* 0x000fe40000000000 */
[----:B------:R-:W-:Y:S05]  /*16410*/  BRA.DIV UR4, `(.L_x_4087) ;  /* 0x0000001a04787947 */ /* 0x000fea000b800000 */
[----:B------:R3:W4:Y:S02]  /*16420*/  SHFL.IDX PT, R7, R2, R12, 0x1f ;  /* 0x00001f0c02077589 */ /* 0x00072400000e0000 */
.L_x_4086:
        /* <DEDUP_REMOVED lines=68> */
.L_x_4080:
[----:B------:R-:W-:Y:S01]  /*16870*/  UMOV UR4, URZ ;  /* 0x0000003f00047c82 */ /* 0x000fe20008000000 */
[----:B------:R-:W-:Y:S01]  /*16880*/  UMOV UR5, URZ ;  /* 0x0000003f00057c82 */ /* 0x000fe20008000000 */
[----:B------:R-:W-:Y:S01]  /*16890*/  ULDC UR6, c[0x0][0xc14] ;  /* 0x0003050000067ab9 */ /* 0x000fe20000000800 */
[----:B------:R-:W-:Y:S02]  /*168a0*/  IMAD.MOV.U32 R16, RZ, RZ, R4 ;  /* 0x000000ffff107224 */ /* 0x000fe400078e0004 */
[----:B------:R-:W-:Y:S02]  /*168b0*/  IMAD.U32 R17, RZ, RZ, UR4 ;  /* 0x00000004ff117e24 */ /* 0x000fe4000f8e00ff */
[----:B------:R-:W-:Y:S02]  /*168c0*/  IMAD.U32 R18, RZ, RZ, UR5 ;  /* 0x00000005ff127e24 */ /* 0x000fe4000f8e00ff */
[----:B------:R-:W-:-:S07]  /*168d0*/  IMAD.U32 R19, RZ, RZ, UR6 ;  /* 0x00000006ff137e24 */ /* 0x000fce000f8e00ff */
.L_x_4088:
        /* <DEDUP_REMOVED lines=12> */
.L_x_4014:
        /* <DEDUP_REMOVED lines=12> */
.L_x_4144:
[----:B------:R-:W-:Y:S05]  /*16a60*/  BSYNC B0 ;  /* 0x0000000000007941 */ /* 0x000fea0003800000 */
.L_x_4090:
[----:B------:R-:W-:-:S03]  /*16a70*/  UMOV UR4, 0xffffffff ;  /* 0xffffffff00047882 */ /* 0x000fc60000000000 */
[----:B------:R-:W-:Y:S05]  /*16a80*/  BRA.DIV UR4, `(.L_x_4092) ;  /* 0x0000001604187947 */ /* 0x000fea000b800000 */
[----:B------:R-:W2:Y:S02]  /*16a90*/  S2R R2, SR_TID.X ;  /* 0x0000000000027919 */ /* 0x000ea40000002100 */
[----:B--2---:R-:W-:-:S04]  /*16aa0*/  SHF.R.U32.HI R2, RZ, 0x5, R2 ;  /* 0x00000005ff027819 */ /* 0x004fc80000011602 */
[----:B------:R-:W-:-:S05]  /*16ab0*/  LOP3.LUT R2, R2, 0x3, RZ, 0xc0, !PT ;  /* 0x0000000302027812 */ /* 0x000fca00078ec0ff */
[----:B------:R2:W3:Y:S02]  /*16ac0*/  SHFL.IDX PT, R14, R2, RZ, 0x1f ;  /* 0x00001fff020e7589 */ /* 0x0004e400000e0000 */
.L_x_4147:
[----:B---3--:R-:W-:Y:S01]  /*16ad0*/  ISETP.NE.AND P0, PT, R14, RZ, PT ;  /* 0x000000ff0e00720c */ /* 0x008fe20003f05270 */
[----:B------:R-:W-:-:S12]  /*16ae0*/  BSSY B0, `(.L_x_4093) ;  /* 0x0000029000007945 */ /* 0x000fd80003800000 */
[----:B------:R-:W-:Y:S05]  /*16af0*/  @P0 BRA `(.L_x_4094) ;  /* 0x00000000009c0947 */ /* 0x000fea0003800000 */
[----:B------:R-:W-:-:S03]  /*16b00*/  UMOV UR4, 0xffffffff ;  /* 0xffffffff00047882 */ /* 0x000fc60000000000 */
[----:B------:R-:W-:Y:S05]  /*16b10*/  BRA.DIV UR4, `(.L_x_4095) ;  /* 0x0000001604287947 */ /* 0x000fea000b800000 */
[----:B------:R-:W-:-:S13]  /*16b20*/  ELECT P6, URZ, PT ;  /* 0x00000000003f782f */ /* 0x000fda00038c0000 */
.L_x_4150:
        /* <DEDUP_REMOVED lines=8> */
.L_x_4096:
        /* <DEDUP_REMOVED lines=14> */
.L_x_4151:
[----:B------:R-:W2:Y:S02]  /*16c90*/  SYNCS.PHASECHK.TRANS64.TRYWAIT P0, [R7+URZ], R2 ;  /* 0x00000002070075a7 */ /* 0x000ea4000800017f */
[----:B--2---:R-:W-:Y:S05]  /*16ca0*/  @!P0 BRA `(.L_x_4098) ;  /* 0x0000001000f88947 */ /* 0x004fea0003800000 */
.L_x_4152:
[----:B------:R-:W-:Y:S05]  /*16cb0*/  @!P2 BRA `(.L_x_4099) ;  /* 0x000000000004a947 */ /* 0x000fea0003800000 */
[----:B------:R-:W-:Y:S01]  /*16cc0*/  BPT.TRAP 0x1 ;  /* 0x000000040000795c */ /* 0x000fe20000300000 */
.L_x_4099:
[----:B------:R-:W3:Y:S01]  /*16cd0*/  LDL.LU R4, [R1] ;  /* 0x0000000001047983 */ /* 0x000ee20000300800 */
[----:B------:R-:W-:-:S04]  /*16ce0*/  VIADD R0, R0, 0x30860 ;  /* 0x0003086000007836 */ /* 0x000fc80000000000 */
[----:B---3--:R-:W-:-:S04]  /*16cf0*/  IMAD R4, R4, 0x8, R0 ;  /* 0x0000000804047824 */ /* 0x008fc800078e0200 */
[----:B------:R-:W3:Y:S02]  /*16d00*/  SYNCS.PHASECHK.TRANS64.TRYWAIT P0, [R4+URZ], R5 ;  /* 0x00000005040075a7 */ /* 0x000ee4000800017f */
[----:B---3--:R-:W-:Y:S05]  /*16d10*/  @!P0 BRA `(.L_x_4100) ;  /* 0x0000001000f08947 */ /* 0x008fea0003800000 */
.L_x_4153:
[----:B------:R-:W-:-:S07]  /*16d20*/  IMAD R3, R3, 0x8, R0 ;  /* 0x0000000803037824 */ /* 0x000fce00078e0200 */
.L_x_4101:
[----:B----4-:R4:W0:Y:S02]  /*16d30*/  SYNCS.PHASECHK.TRANS64.TRYWAIT P0, [R3+URZ], R2 ;  /* 0x00000002030075a7 */ /* 0x010824000800017f */
[----:B0-----:R-:W-:Y:S05]  /*16d40*/  @!P0 NANOSLEEP.SYNCS 0x989680 ;  /* 0x009896800000895d */ /* 0x001fea0003900000 */
[----:B------:R-:W0:Y:S02]  /*16d50*/  @!P0 SYNCS.PHASECHK.TRANS64 P0, [R3+URZ], R2 ;  /* 0x00000002030085a7 */ /* 0x000e24000800007f */
[----:B0-----:R-:W-:Y:S05]  /*16d60*/  @!P0 BRA `(.L_x_4101) ;  /* 0xfffffffc00f08947 */ /* 0x001fea000383ffff */
.L_x_4094:
[----:B------:R-:W-:Y:S05]  /*16d70*/  BSYNC B0 ;  /* 0x0000000000007941 */ /* 0x000fea0003800000 */
.L_x_4093:
[----:B------:R-:W-:Y:S05]  /*16d80*/  EXIT ;  /* 0x000000000000794d */ /* 0x000fea0003800000 */
.L_x_3918:
[----:B0-----:R-:W-:-:S04]  /*16d90*/  IMAD.U32 R3, RZ, RZ, UR39 ;  /* 0x00000027ff037e24 */ /* 0x001fc8000f8e00ff */
[----:B------:R0:W1:Y:S03]  /*16da0*/  SYNCS.PHASECHK.TRANS64.TRYWAIT P1, [R3+URZ+0x30800], R0 ;  /* 0x03080000030075a7 */ /* 0x000066000802017f */
[----:B-1----:R-:W-:Y:S05]  /*16db0*/  @!P1 NANOSLEEP.SYNCS 0x989680 ;  /* 0x009896800000995d */ /* 0x002fea0003900000 */
[----:B------:R-:W1:Y:S02]  /*16dc0*/  @!P1 SYNCS.PHASECHK.TRANS64 P1, [R3+URZ+0x30800], R0 ;  /* 0x03080000030095a7 */ /* 0x000e64000802007f */
[----:B-1----:R-:W-:Y:S05]  /*16dd0*/  @!P1 BRA `(.L_x_3918) ;  /* 0xfffffffc00ec9947 */ /* 0x002fea000383ffff */
[----:B------:R-:W-:Y:S05]  /*16de0*/  BRA `(.L_x_4102) ;  /* 0xfffffeac006c7947 */ /* 0x000fea000383ffff */
.L_x_3922:
[----:B-1----:R1:W3:Y:S02]  /*16df0*/  SYNCS.PHASECHK.TRANS64.TRYWAIT P1, [R5+URZ+0x30830], R0 ;  /* 0x03083000050075a7 */ /* 0x0022e4000802017f */
[----:B---3--:R-:W-:Y:S05]  /*16e00*/  @!P1 NANOSLEEP.SYNCS 0x989680 ;  /* 0x009896800000995d */ /* 0x008fea0003900000 */
[----:B------:R-:W3:Y:S02]  /*16e10*/  @!P1 SYNCS.PHASECHK.TRANS64 P1, [R5+URZ+0x30830], R0 ;  /* 0x03083000050095a7 */ /* 0x000ee4000802007f */
[----:B---3--:R-:W-:Y:S05]  /*16e20*/  @!P1 BRA `(.L_x_3922) ;  /* 0xfffffffc00f09947 */ /* 0x008fea000383ffff */
[----:B------:R-:W-:Y:S05]  /*16e30*/  BRA `(.L_x_3921) ;  /* 0xfffffeac00a07947 */ /* 0x000fea000383ffff */
.L_x_3938:
[----:B-1----:R-:W-:-:S04]  /*16e40*/  IMAD.U32 R121, RZ, RZ, UR6 ;  /* 0x00000006ff797e24 */ /* 0x002fc8000f8e00ff */
[----:B------:R1:W2:Y:S03]  /*16e50*/  SYNCS.PHASECHK.TRANS64.TRYWAIT P1, [R121+URZ+0x30830], R10 ;  /* 0x0308300a790075a7 */ /* 0x0002a6000802017f */
[----:B--2---:R-:W-:Y:S05]  /*16e60*/  @!P1 NANOSLEEP.SYNCS 0x989680 ;  /* 0x009896800000995d */ /* 0x004fea0003900000 */
[----:B------:R-:W2:Y:S02]  /*16e70*/  @!P1 SYNCS.PHASECHK.TRANS64 P1, [R121+URZ+0x30830], R10 ;  /* 0x0308300a790095a7 */ /* 0x000ea4000802007f */
[----:B--2---:R-:W-:Y:S05]  /*16e80*/  @!P1 BRA `(.L_x_3938) ;  /* 0xfffffffc00ec9947 */ /* 0x004fea000383ffff */
[----:B------:R-:W-:Y:S05]  /*16e90*/  BRA `(.L_x_3937) ;  /* 0xfffffee000107947 */ /* 0x000fea000383ffff */
.L_x_3942:
[----:B--2---:R-:W-:-:S04]  /*16ea0*/  IMAD.U32 R195, RZ, RZ, UR14 ;  /* 0x0000000effc37e24 */ /* 0x004fc8000f8e00ff */
[----:B------:R2:W3:Y:S03]  /*16eb0*/  SYNCS.PHASECHK.TRANS64.TRYWAIT P1, [R195+URZ+0x30850], R0 ;  /* 0x03085000c30075a7 */ /* 0x0004e6000802017f */
[----:B---3--:R-:W-:Y:S05]  /*16ec0*/  @!P1 NANOSLEEP.SYNCS 0x989680 ;  /* 0x009896800000995d */ /* 0x008fea0003900000 */
[----:B------:R-:W3:Y:S02]  /*16ed0*/  @!P1 SYNCS.PHASECHK.TRANS64 P1, [R195+URZ+0x30850], R0 ;  /* 0x03085000c30095a7 */ /* 0x000ee4000802007f */
[----:B---3--:R-:W-:Y:S05]  /*16ee0*/  @!P1 BRA `(.L_x_3942) ;  /* 0xfffffffc00ec9947 */ /* 0x008fea000383ffff */
[----:B------:R-:W-:Y:S05]  /*16ef0*/  BRA `(.L_x_3941) ;  /* 0xfffffee800b87947 */ /* 0x000fea000383ffff */
.L_x_3959:
[----:B-1----:R-:W-:-:S04]  /*16f00*/  IMAD.U32 R4, RZ, RZ, UR6 ;  /* 0x00000006ff047e24 */ /* 0x002fc8000f8e00ff */
[----:B------:R1:W2:Y:S03]  /*16f10*/  SYNCS.PHASECHK.TRANS64.TRYWAIT P1, [R4+URZ+0x30830], R3 ;  /* 0x03083003040075a7 */ /* 0x0002a6000802017f */
[----:B--2---:R-:W-:Y:S05]  /*16f20*/  @!P1 NANOSLEEP.SYNCS 0x989680 ;  /* 0x009896800000995d */ /* 0x004fea0003900000 */
[----:B------:R-:W2:Y:S02]  /*16f30*/  @!P1 SYNCS.PHASECHK.TRANS64 P1, [R4+URZ+0x30830], R3 ;  /* 0x03083003040095a7 */ /* 0x000ea4000802007f */
[----:B--2---:R-:W-:Y:S05]  /*16f40*/  @!P1 BRA `(.L_x_3959) ;  /* 0xfffffffc00ec9947 */ /* 0x004fea000383ffff */
[----:B------:R-:W-:Y:S05]  /*16f50*/  BRA `(.L_x_3958) ;  /* 0xffffff1400bc7947 */ /* 0x000fea000383ffff */
.L_x_3963:
[----:B01----:R-:W-:-:S04]  /*16f60*/  IMAD.U32 R3, RZ, RZ, UR7 ;  /* 0x00000007ff037e24 */ /* 0x003fc8000f8e00ff */
[----:B------:R0:W1:Y:S03]  /*16f70*/  SYNCS.PHASECHK.TRANS64.TRYWAIT P1, [R3+URZ+0x30850], R0 ;  /* 0x03085000030075a7 */ /* 0x000066000802017f */
[----:B-1----:R-:W-:Y:S05]  /*16f80*/  @!P1 NANOSLEEP.SYNCS 0x989680 ;  /* 0x009896800000995d */ /* 0x002fea0003900000 */
[----:B------:R-:W1:Y:S02]  /*16f90*/  @!P1 SYNCS.PHASECHK.TRANS64 P1, [R3+URZ+0x30850], R0 ;  /* 0x03085000030095a7 */ /* 0x000e64000802007f */
[----:B-1----:R-:W-:Y:S05]  /*16fa0*/  @!P1 BRA `(.L_x_3963) ;  /* 0xfffffffc00ec9947 */ /* 0x002fea000383ffff */
[----:B------:R-:W-:Y:S05]  /*16fb0*/  BRA `(.L_x_3962) ;  /* 0xffffff2000647947 */ /* 0x000fea000383ffff */
.L_x_3969:
[----:B-1----:R-:W-:-:S04]  /*16fc0*/  IMAD.U32 R4, RZ, RZ, UR6 ;  /* 0x00000006ff047e24 */ /* 0x002fc8000f8e00ff */
[----:B------:R1:W2:Y:S03]  /*16fd0*/  SYNCS.PHASECHK.TRANS64.TRYWAIT P1, [R4+URZ+0x30830], R3 ;  /* 0x03083003040075a7 */ /* 0x0002a6000802017f */
[----:B--2---:R-:W-:Y:S05]  /*16fe0*/  @!P1 NANOSLEEP.SYNCS 0x989680 ;  /* 0x009896800000995d */ /* 0x004fea0003900000 */
[----:B------:R-:W2:Y:S02]  /*16ff0*/  @!P1 SYNCS.PHASECHK.TRANS64 P1, [R4+URZ+0x30830], R3 ;  /* 0x03083003040095a7 */ /* 0x000ea4000802007f */
[----:B--2---:R-:W-:Y:S05]  /*17000*/  @!P1 BRA `(.L_x_3969) ;  /* 0xfffffffc00ec9947 */ /* 0x004fea000383ffff */
[----:B------:R-:W-:Y:S05]  /*17010*/  BRA `(.L_x_3968) ;  /* 0xffffff3800b47947 */ /* 0x000fea000383ffff */
.L_x_3973:
[----:B01----:R-:W-:-:S04]  /*17020*/  IMAD.U32 R3, RZ, RZ, UR7 ;  /* 0x00000007ff037e24 */ /* 0x003fc8000f8e00ff */
[----:B------:R0:W1:Y:S03]  /*17030*/  SYNCS.PHASECHK.TRANS64.TRYWAIT P1, [R3+URZ+0x30850], R0 ;  /* 0x03085000030075a7 */ /* 0x000066000802017f */
[----:B-1----:R-:W-:Y:S05]  /*17040*/  @!P1 NANOSLEEP.SYNCS 0x989680 ;  /* 0x009896800000995d */ /* 0x002fea0003900000 */
[----:B------:R-:W1:Y:S02]  /*17050*/  @!P1 SYNCS.PHASECHK.TRANS64 P1, [R3+URZ+0x30850], R0 ;  /* 0x03085000030095a7 */ /* 0x000e64000802007f */
[----:B-1----:R-:W-:Y:S05]  /*17060*/  @!P1 BRA `(.L_x_3973) ;  /* 0xfffffffc00ec9947 */ /* 0x002fea000383ffff */
[----:B------:R-:W-:Y:S05]  /*17070*/  BRA `(.L_x_3972) ;  /* 0xffffff44005c7947 */ /* 0x000fea000383ffff */
.L_x_3986:
[----:B-1----:R-:W-:-:S04]  /*17080*/  IMAD.U32 R5, RZ, RZ, UR5 ;  /* 0x00000005ff057e24 */ /* 0x002fc8000f8e00ff */
[----:B------:R1:W2:Y:S03]  /*17090*/  SYNCS.PHASECHK.TRANS64.TRYWAIT P0, [R5+URZ+0x30850], R0 ;  /* 0x03085000050075a7 */ /* 0x0002a6000800017f */
[----:B--2---:R-:W-:Y:S05]  /*170a0*/  @!P0 NANOSLEEP.SYNCS 0x989680 ;  /* 0x009896800000895d */ /* 0x004fea0003900000 */
[----:B------:R-:W2:Y:S02]  /*170b0*/  @!P0 SYNCS.PHASECHK.TRANS64 P0, [R5+URZ+0x30850], R0 ;  /* 0x03085000050085a7 */ /* 0x000ea4000800007f */
[----:B--2---:R-:W-:Y:S05]  /*170c0*/  @!P0 BRA `(.L_x_3986) ;  /* 0xfffffffc00ec8947 */ /* 0x004fea000383ffff */
[----:B------:R-:W-:Y:S05]  /*170d0*/  BRA `(.L_x_3985) ;  /* 0xffffff7400247947 */ /* 0x000fea000383ffff */
.L_x_4035:
        /* <DEDUP_REMOVED lines=11> */
.L_x_4104:
[----:B------:R-:W-:Y:S05]  /*17190*/  BSYNC B0 ;  /* 0x0000000000007941 */ /* 0x000fea0003800000 */
.L_x_4103:
[----:B------:R-:W-:Y:S05]  /*171a0*/  BRA `(.L_x_4105) ;  /* 0xffffffc000e47947 */ /* 0x000fea000383ffff */
.L_x_4036:
[----:B------:R-:W-:Y:S01]  /*171b0*/  BSSY B0, `(.L_x_4106) ;  /* 0x0000006000007945 */ /* 0x000fe20003800000 */
[----:B------:R-:W-:-:S07]  /*171c0*/  IMAD.MOV.U32 R15, RZ, RZ, -0x1 ;  /* 0xffffffffff0f7424 */ /* 0x000fce00078e00ff */
[----:B0-----:R-:W-:Y:S05]  /*171d0*/  WARPSYNC.COLLECTIVE R15, `(.L_x_4107) ;  /* 0x000000000f0c7348 */ /* 0x001fea0003c00000 */
[----:B------:R-:W-:Y:S02]  /*171e0*/  ELECT P6, UR62, PT ;  /* 0x00000000003e782f */ /* 0x000fe400038c0000 */
[----:B------:R-:W-:Y:S01]  /*171f0*/  MOV R14, UR62 ;  /* 0x0000003e000e7c02 */ /* 0x000fe20008000f00 */
[----:B0-----:R-:W-:Y:S10]  /*17200*/  ENDCOLLECTIVE ;  /* 0x000000000000791b */ /* 0x001ff40003800000 */
.L_x_4107:
[----:B------:R-:W-:Y:S05]  /*17210*/  BSYNC B0 ;  /* 0x0000000000007941 */ /* 0x000fea0003800000 */
.L_x_4106:
[----:B------:R-:W-:Y:S05]  /*17220*/  BRA `(.L_x_4108) ;  /* 0xffffffc000d47947 */ /* 0x000fea000383ffff */
.L_x_4039:
[----:B0-----:R0:W1:Y:S02]  /*17230*/  SYNCS.PHASECHK.TRANS64.TRYWAIT P0, [R9+URZ+0x30840], R10 ;  /* 0x0308400a090075a7 */ /* 0x001064000800017f */
[----:B-1----:R-:W-:Y:S05]  /*17240*/  @!P0 NANOSLEEP.SYNCS 0x989680 ;  /* 0x009896800000895d */ /* 0x002fea0003900000 */
[----:B------:R-:W1:Y:S02]  /*17250*/  @!P0 SYNCS.PHASECHK.TRANS64 P0, [R9+URZ+0x30840], R10 ;  /* 0x0308400a090085a7 */ /* 0x000e64000800007f */
[----:B-1----:R-:W-:Y:S05]  /*17260*/  @!P0 BRA `(.L_x_4039) ;  /* 0xfffffffc00f08947 */ /* 0x002fea000383ffff */
[----:B------:R-:W-:Y:S05]  /*17270*/  BRA `(.L_x_4109) ;  /* 0xffffffc400407947 */ /* 0x000fea000383ffff */
.L_x_4042:
        /* <DEDUP_REMOVED lines=8> */
.L_x_4050:
[----:B0-----:R0:W1:Y:S02]  /*17300*/  SYNCS.PHASECHK.TRANS64.TRYWAIT P0, [R2+URZ+0x30840], R3 ;  /* 0x03084003020075a7 */ /* 0x001064000800017f */
[----:B-1----:R-:W-:Y:S05]  /*17310*/  @!P0 NANOSLEEP.SYNCS 0x989680 ;  /* 0x009896800000895d */ /* 0x002fea0003900000 */
[----:B------:R-:W1:Y:S02]  /*17320*/  @!P0 SYNCS.PHASECHK.TRANS64 P0, [R2+URZ+0x30840], R3 ;  /* 0x03084003020085a7 */ /* 0x000e64000800007f */
[----:B-1----:R-:W-:Y:S05]  /*17330*/  @!P0 BRA `(.L_x_4050) ;  /* 0xfffffffc00f08947 */ /* 0x002fea000383ffff */
[----:B------:R-:W-:Y:S05]  /*17340*/  BRA `(.L_x_4111) ;  /* 0xffffffcc004c7947 */ /* 0x000fea000383ffff */
.L_x_4052:
[----:B0-----:R0:W1:Y:S02]  /*17350*/  SYNCS.PHASECHK.TRANS64.TRYWAIT P0, [R3+URZ+0x60], R2 ;  /* 0x00006002030075a7 */ /* 0x001064000800017f */
[----:B-1----:R-:W-:Y:S05]  /*17360*/  @!P0 NANOSLEEP.SYNCS 0x989680 ;  /* 0x009896800000895d */ /* 0x002fea0003900000 */
[----:B------:R-:W1:Y:S02]  /*17370*/  @!P0 SYNCS.PHASECHK.TRANS64 P0, [R3+URZ+0x60], R2 ;  /* 0x00006002030085a7 */ /* 0x000e64000800007f */
[----:B-1----:R-:W-:Y:S05]  /*17380*/  @!P0 BRA `(.L_x_4052) ;  /* 0xfffffffc00f08947 */ /* 0x002fea000383ffff */
[----:B------:R-:W-:Y:S05]  /*17390*/  BRA `(.L_x_4112) ;  /* 0xffffffcc00f87947 */ /* 0x000fea000383ffff */
.L_x_4057:
[----:B-1----:R1:W2:Y:S02]  /*173a0*/  SYNCS.PHASECHK.TRANS64.TRYWAIT P0, [R2+URZ+0x30840], R3 ;  /* 0x03084003020075a7 */ /* 0x0022a4000800017f */
[----:B--2---:R-:W-:Y:S05]  /*173b0*/  @!P0 NANOSLEEP.SYNCS 0x989680 ;  /* 0x009896800000895d */ /* 0x004fea0003900000 */
[----:B------:R-:W2:Y:S02]  /*173c0*/  @!P0 SYNCS.PHASECHK.TRANS64 P0, [R2+URZ+0x30840], R3 ;  /* 0x03084003020085a7 */ /* 0x000ea4000800007f */
[----:B--2---:R-:W-:Y:S05]  /*173d0*/  @!P0 BRA `(.L_x_4057) ;  /* 0xfffffffc00f08947 */ /* 0x004fea000383ffff */
[----:B------:R-:W-:Y:S05]  /*173e0*/  BRA `(.L_x_4113) ;  /* 0xffffffd400787947 */ /* 0x000fea000383ffff */
.L_x_4059:
[----:B0-----:R0:W1:Y:S02]  /*173f0*/  SYNCS.PHASECHK.TRANS64.TRYWAIT P1, [R3+URZ+0x60], R2 ;  /* 0x00006002030075a7 */ /* 0x001064000802017f */
[----:B-1----:R-:W-:Y:S05]  /*17400*/  @!P1 NANOSLEEP.SYNCS 0x989680 ;  /* 0x009896800000995d */ /* 0x002fea0003900000 */
[----:B------:R-:W1:Y:S02]  /*17410*/  @!P1 SYNCS.PHASECHK.TRANS64 P1, [R3+URZ+0x60], R2 ;  /* 0x00006002030095a7 */ /* 0x000e64000802007f */
[----:B-1----:R-:W-:Y:S05]  /*17420*/  @!P1 BRA `(.L_x_4059) ;  /* 0xfffffffc00f09947 */ /* 0x002fea000383ffff */
[----:B------:R-:W-:Y:S05]  /*17430*/  BRA `(.L_x_4114) ;  /* 0xffffffd800247947 */ /* 0x000fea000383ffff */
.L_x_4064:
[----:B--2---:R2:W3:Y:S02]  /*17440*/  SYNCS.PHASECHK.TRANS64.TRYWAIT P0, [R2+URZ+0x30840], R3 ;  /* 0x03084003020075a7 */ /* 0x0044e4000800017f */
[----:B---3--:R-:W-:Y:S05]  /*17450*/  @!P0 NANOSLEEP.SYNCS 0x989680 ;  /* 0x009896800000895d */ /* 0x008fea0003900000 */
[----:B------:R-:W3:Y:S02]  /*17460*/  @!P0 SYNCS.PHASECHK.TRANS64 P0, [R2+URZ+0x30840], R3 ;  /* 0x03084003020085a7 */ /* 0x000ee4000800007f */
[----:B---3--:R-:W-:Y:S05]  /*17470*/  @!P0 BRA `(.L_x_4064) ;  /* 0xfffffffc00f08947 */ /* 0x008fea000383ffff */
[----:B------:R-:W-:Y:S05]  /*17480*/  BRA `(.L_x_4115) ;  /* 0xffffffdc00607947 */ /* 0x000fea000383ffff */
.L_x_4066:
[----:B0-----:R0:W1:Y:S02]  /*17490*/  SYNCS.PHASECHK.TRANS64.TRYWAIT P1, [R2+URZ+0x60], R9 ;  /* 0x00006009020075a7 */ /* 0x001064000802017f */
[----:B-1----:R-:W-:Y:S05]  /*174a0*/  @!P1 NANOSLEEP.SYNCS 0x989680 ;  /* 0x009896800000995d */ /* 0x002fea0003900000 */
[----:B------:R-:W1:Y:S02]  /*174b0*/  @!P1 SYNCS.PHASECHK.TRANS64 P1, [R2+URZ+0x60], R9 ;  /* 0x00006009020095a7 */ /* 0x000e64000802007f */
[----:B-1----:R-:W-:Y:S05]  /*174c0*/  @!P1 BRA `(.L_x_4066) ;  /* 0xfffffffc00f09947 */ /* 0x002fea000383ffff */
[----:B------:R-:W-:Y:S05]  /*174d0*/  BRA `(.L_x_4116) ;  /* 0xffffffe000107947 */ /* 0x000fea000383ffff */
.L_x_4073:
[----:B-1----:R1:W2:Y:S02]  /*174e0*/  SYNCS.PHASECHK.TRANS64.TRYWAIT P0, [R3+URZ+0x30860], R0 ;  /* 0x03086000030075a7 */ /* 0x0022a4000800017f */
[----:B--2---:R-:W-:Y:S05]  /*174f0*/  @!P0 NANOSLEEP.SYNCS 0x989680 ;  /* 0x009896800000895d */ /* 0x004fea0003900000 */
[----:B------:R-:W2:Y:S02]  /*17500*/  @!P0 SYNCS.PHASECHK.TRANS64 P0, [R3+URZ+0x30860], R0 ;  /* 0x03086000030085a7 */ /* 0x000ea4000800007f */
[----:B--2---:R-:W-:Y:S05]  /*17510*/  @!P0 BRA `(.L_x_4073) ;  /* 0xfffffffc00f08947 */ /* 0x004fea000383ffff */
[----:B------:R-:W-:Y:S05]  /*17520*/  BRA `(.L_x_4117) ;  /* 0xffffffe400307947 */ /* 0x000fea000383ffff */
.L_x_4075:
[----:B------:R-:W-:Y:S01]  /*17530*/  BSSY B0, `(.L_x_4118) ;  /* 0x0000008000007945 */ /* 0x000fe20003800000 */
[----:B------:R-:W-:Y:S02]  /*17540*/  IMAD.MOV.U32 R13, RZ, RZ, R16 ;  /* 0x000000ffff0d7224 */ /* 0x000fe400078e0010 */
[----:B------:R-:W-:Y:S02]  /*17550*/  IMAD.MOV.U32 R12, RZ, RZ, RZ ;  /* 0x000000ffff0c7224 */ /* 0x000fe400078e00ff */
[----:B0-----:R-:W-:Y:S02]  /*17560*/  IMAD.MOV.U32 R11, RZ, RZ, 0x1f ;  /* 0x0000001fff0b7424 */ /* 0x001fe400078e00ff */
[----:B------:R-:W-:-:S07]  /*17570*/  IMAD.MOV.U32 R15, RZ, RZ, -0x1 ;  /* 0xffffffffff0f7424 */ /* 0x000fce00078e00ff */
[----:B-1----:R-:W-:Y:S05]  /*17580*/  WARPSYNC.COLLECTIVE R15, `(.L_x_4119) ;  /* 0x000000000f087348 */ /* 0x002fea0003c00000 */
[----:B------:R0:W2:Y:S02]  /*17590*/  SHFL.IDX P6, R14, R13, R12, R11 ;  /* 0x0000000c0d0e7389 */ /* 0x0000a400000c000b */
[----:B012---:R-:W-:Y:S01]  /*175a0*/  ENDCOLLECTIVE ;  /* 0x000000000000791b */ /* 0x007fe20003800000 */
.L_x_4119:
[----:B------:R-:W-:Y:S05]  /*175b0*/  BSYNC B0 ;  /* 0x0000000000007941 */ /* 0x000fea0003800000 */
.L_x_4118:
        /* <DEDUP_REMOVED lines=8> */
.L_x_4120:
[----:B------:R-:W-:Y:S01]  /*17640*/  IMAD.MOV.U32 R16, RZ, RZ, R14 ;  /* 0x000000ffff107224 */ /* 0x000fe200078e000e */
[----:B------:R-:W-:Y:S06]  /*17650*/  BRA `(.L_x_4121) ;  /* 0xffffffe400d07947 */ /* 0x000fec000383ffff */
.L_x_4078:
[----:B------:R-:W-:Y:S01]  /*17660*/  BSSY B0, `(.L_x_4122) ;  /* 0x0000008000007945 */ /* 0x000fe20003800000 */
[----:B-----5:R-:W-:Y:S02]  /*17670*/  IMAD.MOV.U32 R13, RZ, RZ, R17 ;  /* 0x000000ffff0d7224 */ /* 0x020fe400078e0011 */
[----:B------:R-:W-:Y:S02]  /*17680*/  IMAD.MOV.U32 R12, RZ, RZ, 0x1 ;  /* 0x00000001ff0c7424 */ /* 0x000fe400078e00ff */
[----:B0-----:R-:W-:Y:S02]  /*17690*/  IMAD.MOV.U32 R11, RZ, RZ, RZ ;  /* 0x000000ffff0b7224 */ /* 0x001fe400078e00ff */
[----:B------:R-:W-:-:S07]  /*176a0*/  IMAD.MOV.U32 R15, RZ, RZ, -0x1 ;  /* 0xffffffffff0f7424 */ /* 0x000fce00078e00ff */
[----:B-1234-:R-:W-:Y:S05]  /*176b0*/  WARPSYNC.COLLECTIVE R15, `(.L_x_4123) ;  /* 0x000000000f087348 */ /* 0x01efea0003c00000 */
[----:B------:R0:W0:Y:S02]  /*176c0*/  SHFL.UP P6, R14, R13, R12, R11 ;  /* 0x0400000c0d0e7389 */ /* 0x00002400000c000b */
[----:B01234-:R-:W-:Y:S01]  /*176d0*/  ENDCOLLECTIVE ;  /* 0x000000000000791b */ /* 0x01ffe20003800000 */
.L_x_4123:
[----:B------:R-:W-:Y:S05]  /*176e0*/  BSYNC B0 ;  /* 0x0000000000007941 */ /* 0x000fea0003800000 */
.L_x_4122:
        /* <DEDUP_REMOVED lines=10> */
.L_x_4124:
        /* <DEDUP_REMOVED lines=8> */
.L_x_4125:
        /* <DEDUP_REMOVED lines=8> */
.L_x_4126:
        /* <DEDUP_REMOVED lines=8> */
.L_x_4127:
        /* <DEDUP_REMOVED lines=8> */
.L_x_4128:
[----:B------:R-:W-:Y:S05]  /*17990*/  BRA `(.L_x_4129) ;  /* 0xffffffe400987947 */ /* 0x000fea000383ffff */
.L_x_4083:
        /* <DEDUP_REMOVED lines=8> */
.L_x_4131:
[----:B------:R-:W-:Y:S05]  /*17a20*/  BSYNC B0 ;  /* 0x0000000000007941 */ /* 0x000fea0003800000 */
.L_x_4130:
        /* <DEDUP_REMOVED lines=10> */
.L_x_4132:
        /* <DEDUP_REMOVED lines=8> */
.L_x_4133:
        /* <DEDUP_REMOVED lines=8> */
.L_x_4134:
        /* <DEDUP_REMOVED lines=8> */
.L_x_4135:
        /* <DEDUP_REMOVED lines=8> */
.L_x_4136:
[----:B------:R-:W-:Y:S05]  /*17cd0*/  BRA `(.L_x_4137) ;  /* 0xffffffe400807947 */ /* 0x000fea000383ffff */
.L_x_4085:
[----:B------:R-:W-:Y:S01]  /*17ce0*/  BSSY B0, `(.L_x_4138) ;  /* 0x0000006000007945 */ /* 0x000fe20003800000 */
[----:B------:R-:W-:Y:S01]  /*17cf0*/  PLOP3.LUT P6, PT, P6, PT, PT, 0x8, 0x0 ;  /* 0x000000000000781c */ /* 0x000fe200037ce170 */
[----:B------:R-:W-:-:S12]  /*17d00*/  IMAD.MOV.U32 R15, RZ, RZ, -0x1 ;  /* 0xffffffffff0f7424 */ /* 0x000fd800078e00ff */
[----:B0-----:R-:W-:Y:S05]  /*17d10*/  WARPSYNC.COLLECTIVE R15, `(.L_x_4139) ;  /* 0x000000000f087348 */ /* 0x001fea0003c00000 */
[----:B------:R-:W-:Y:S01]  /*17d20*/  VOTE.ANY R14, PT, P6 ;  /* 0x00000000000e7806 */ /* 0x000fe200030e0100 */
[----:B0-----:R-:W-:Y:S06]  /*17d30*/  ENDCOLLECTIVE ;  /* 0x000000000000791b */ /* 0x001fec0003800000 */
.L_x_4139:
[----:B------:R-:W-:Y:S05]  /*17d40*/  BSYNC B0 ;  /* 0x0000000000007941 */ /* 0x000fea0003800000 */
.L_x_4138:
        /* <DEDUP_REMOVED lines=9> */
.L_x_4140:
[----:B------:R-:W-:Y:S01]  /*17de0*/  IMAD.MOV.U32 R17, RZ, RZ, R14 ;  /* 0x000000ffff117224 */ /* 0x000fe200078e000e */
[----:B------:R-:W-:Y:S06]  /*17df0*/  BRA `(.L_x_4141) ;  /* 0xffffffe400707947 */ /* 0x000fec000383ffff */
.L_x_4087:
[----:B------:R-:W-:Y:S01]  /*17e00*/  BSSY B0, `(.L_x_4142) ;  /* 0x0000007000007945 */ /* 0x000fe20003800000 */
[----:B------:R-:W-:Y:S02]  /*17e10*/  IMAD.MOV.U32 R13, RZ, RZ, R2 ;  /* 0x000000ffff0d7224 */ /* 0x000fe400078e0002 */
[----:B------:R-:W-:Y:S02]  /*17e20*/  IMAD.MOV.U32 R11, RZ, RZ, 0x1f ;  /* 0x0000001fff0b7424 */ /* 0x000fe400078e00ff */
[----:B------:R-:W-:-:S07]  /*17e30*/  IMAD.MOV.U32 R15, RZ, RZ, -0x1 ;  /* 0xffffffffff0f7424 */ /* 0x000fce00078e00ff */
[----:B012---:R-:W-:Y:S05]  /*17e40*/  WARPSYNC.COLLECTIVE R15, `(.L_x_4143) ;  /* 0x000000000f087348 */ /* 0x007fea0003c00000 */
[----:B------:R3:W4:Y:S02]  /*17e50*/  SHFL.IDX P6, R14, R13, R12, R11 ;  /* 0x0000000c0d0e7389 */ /* 0x00072400000c000b */
[----:B01234-:R-:W-:Y:S01]  /*17e60*/  ENDCOLLECTIVE ;  /* 0x000000000000791b */ /* 0x01ffe20003800000 */
.L_x_4143:
[----:B------:R-:W-:Y:S05]  /*17e70*/  BSYNC B0 ;  /* 0x0000000000007941 */ /* 0x000fea0003800000 */
.L_x_4142:
[----:B------:R-:W-:Y:S01]  /*17e80*/  IMAD.MOV.U32 R7, RZ, RZ, R14 ;  /* 0x000000ffff077224 */ /* 0x000fe200078e000e */
[----:B------:R-:W-:Y:S06]  /*17e90*/  BRA `(.L_x_4086) ;  /* 0xffffffe400647947 */ /* 0x000fec000383ffff */
.L_x_4091:
[----:B-1----:R1:W2:Y:S02]  /*17ea0*/  SYNCS.PHASECHK.TRANS64.TRYWAIT P0, [R0+URZ+0x30820], R3 ;  /* 0x03082003000075a7 */ /* 0x0022a4000800017f */
[----:B--2---:R-:W-:Y:S05]  /*17eb0*/  @!P0 NANOSLEEP.SYNCS 0x989680 ;  /* 0x009896800000895d */ /* 0x004fea0003900000 */
[----:B------:R-:W2:Y:S02]  /*17ec0*/  @!P0 SYNCS.PHASECHK.TRANS64 P0, [R0+URZ+0x30820], R3 ;  /* 0x03082003000085a7 */ /* 0x000ea4000800007f */
[----:B--2---:R-:W-:Y:S05]  /*17ed0*/  @!P0 BRA `(.L_x_4091) ;  /* 0xfffffffc00f08947 */ /* 0x004fea000383ffff */
[----:B------:R-:W-:Y:S05]  /*17ee0*/  BRA `(.L_x_4144) ;  /* 0xffffffe800dc7947 */ /* 0x000fea000383ffff */
.L_x_4092:
        /* <DEDUP_REMOVED lines=11> */
.L_x_4146:
[----:B------:R-:W-:Y:S05]  /*17fa0*/  BSYNC B0 ;  /* 0x0000000000007941 */ /* 0x000fea0003800000 */
.L_x_4145:
[----:B------:R-:W-:Y:S05]  /*17fb0*/  BRA `(.L_x_4147) ;  /* 0xffffffe800c47947 */ /* 0x000fea000383ffff */
.L_x_4095:
[----:B------:R-:W-:Y:S01]  /*17fc0*/  BSSY B1, `(.L_x_4148) ;  /* 0x0000006000017945 */ /* 0x000fe20003800000 */
[----:B------:R-:W-:-:S07]  /*17fd0*/  IMAD.MOV.U32 R15, RZ, RZ, -0x1 ;  /* 0xffffffffff0f7424 */ /* 0x000fce00078e00ff */
[----:B012---:R-:W-:Y:S05]  /*17fe0*/  WARPSYNC.COLLECTIVE R15, `(.L_x_4149) ;  /* 0x000000000f0c7348 */ /* 0x007fea0003c00000 */
[----:B------:R-:W-:Y:S02]  /*17ff0*/  ELECT P6, UR62, PT ;  /* 0x00000000003e782f */ /* 0x000fe400038c0000 */
[----:B------:R-:W-:Y:S01]  /*18000*/  MOV R14, UR62 ;  /* 0x0000003e000e7c02 */ /* 0x000fe20008000f00 */
[----:B012---:R-:W-:Y:S10]  /*18010*/  ENDCOLLECTIVE ;  /* 0x000000000000791b */ /* 0x007ff40003800000 */
.L_x_4149:
[----:B------:R-:W-:Y:S05]  /*18020*/  BSYNC B1 ;  /* 0x0000000000017941 */ /* 0x000fea0003800000 */
.L_x_4148:
[----:B------:R-:W-:Y:S05]  /*18030*/  BRA `(.L_x_4150) ;  /* 0xffffffe800bc7947 */ /* 0x000fea000383ffff */
.L_x_4097:
[----:B-1----:R1:W2:Y:S02]  /*18040*/  SYNCS.PHASECHK.TRANS64.TRYWAIT P0, [R6+URZ], R5 ;  /* 0x00000005060075a7 */ /* 0x0022a4000800017f */
[----:B--2---:R-:W-:Y:S05]  /*18050*/  @!P0 NANOSLEEP.SYNCS 0x989680 ;  /* 0x009896800000895d */ /* 0x004fea0003900000 */
[----:B------:R-:W2:Y:S02]  /*18060*/  @!P0 SYNCS.PHASECHK.TRANS64 P0, [R6+URZ], R5 ;  /* 0x00000005060085a7 */ /* 0x000ea4000800007f */
[----:B--2---:R-:W-:Y:S05]  /*18070*/  @!P0 BRA `(.L_x_4097) ;  /* 0xfffffffc00f08947 */ /* 0x004fea000383ffff */
[----:B------:R-:W-:Y:S05]  /*18080*/  BRA `(.L_x_4151) ;  /* 0xffffffec00007947 */ /* 0x000fea000383ffff */
.L_x_4098:
[----:B--2---:R2:W3:Y:S02]  /*18090*/  SYNCS.PHASECHK.TRANS64.TRYWAIT P0, [R7+URZ], R2 ;  /* 0x00000002070075a7 */ /* 0x0044e4000800017f */
[----:B---3--:R-:W-:Y:S05]  /*180a0*/  @!P0 NANOSLEEP.SYNCS 0x989680 ;  /* 0x009896800000895d */ /* 0x008fea0003900000 */
[----:B------:R-:W3:Y:S02]  /*180b0*/  @!P0 SYNCS.PHASECHK.TRANS64 P0, [R7+URZ], R2 ;  /* 0x00000002070085a7 */ /* 0x000ee4000800007f */
[----:B---3--:R-:W-:Y:S05]  /*180c0*/  @!P0 BRA `(.L_x_4098) ;  /* 0xfffffffc00f08947 */ /* 0x008fea000383ffff */
[----:B------:R-:W-:Y:S05]  /*180d0*/  BRA `(.L_x_4152) ;  /* 0xffffffe800f47947 */ /* 0x000fea000383ffff */
.L_x_4100:
[----:B---3--:R3:W4:Y:S02]  /*180e0*/  SYNCS.PHASECHK.TRANS64.TRYWAIT P0, [R4+URZ], R5 ;  /* 0x00000005040075a7 */ /* 0x008724000800017f */
[----:B----4-:R-:W-:Y:S05]  /*180f0*/  @!P0 NANOSLEEP.SYNCS 0x989680 ;  /* 0x009896800000895d */ /* 0x010fea0003900000 */
[----:B------:R-:W4:Y:S02]  /*18100*/  @!P0 SYNCS.PHASECHK.TRANS64 P0, [R4+URZ], R5 ;  /* 0x00000005040085a7 */ /* 0x000f24000800007f */
[----:B----4-:R-:W-:Y:S05]  /*18110*/  @!P0 BRA `(.L_x_4100) ;  /* 0xfffffffc00f08947 */ /* 0x010fea000383ffff */
[----:B------:R-:W-:Y:S05]  /*18120*/  BRA `(.L_x_4153) ;  /* 0xffffffe800fc7947 */ /* 0x000fea000383ffff */
.L_x_4154:
        /* <DEDUP_REMOVED lines=13> */
.L_x_12757:


//--------------------- .text._ZN7cutlass13device_kernelIN5flash11enable_sm90INS1_16FlashAttnFwdSm90INS1_25CollectiveMainloopFwdSm90ILi2EN4cute5tupleIJNS5_1CILi1EEES8_S8_EEENS6_IJNS7_ILi128EEENS7_ILi96EEENS7_ILi192EEEEEELi192ENS_10bfloat16_tEfNS_4arch4Sm90ELb0ELb1ELb1ELb1ELb0ELb1ELb0ELb1ELb1ELb0ELb0ELb0EEENS1_21CollectiveEpilogueFwdINS6_IJSA_SC_SB_EEES9_SE_SG_Li256ELb1ELb0ELb0ELb0EEENS1_36VarlenDynamicPersistentTileSchedulerILi128ELi96ELi256ELi32ELb0ELb0ELb1ELb1ELb0ELb1EEEEEEEEEvNT_6ParamsE --------------------------
	.section	.text._ZN7cutlass13device_kernelIN5flash11enable_sm90INS1_16FlashAttnFwdSm90INS1_25CollectiveMainloopFwdSm90ILi2EN4cute5tupleIJNS5_1CILi1EEES8_S8_EEENS6_IJNS7_ILi128EEENS7_ILi96EEENS7_ILi192EEEEEELi192ENS_10bfloat16_tEfNS_4arch4Sm90ELb0ELb1ELb1ELb1ELb0ELb1ELb0ELb1ELb1ELb0ELb0ELb0EEENS1_21CollectiveEpilogueFwdINS6_IJSA_SC_SB_EEES9_SE_SG_Li256ELb1ELb0ELb0ELb0EEENS1_36VarlenDynamicPersistentTileSchedulerILi128ELi96ELi256ELi32ELb0ELb0ELb1ELb1ELb0ELb1EEEEEEEEEvNT_6ParamsE,"ax",@progbits
	.align	128
.text._ZN7cutlass13device_kernelIN5flash11enable_sm90INS1_16FlashAttnFwdSm90INS1_25CollectiveMainloopFwdSm90ILi2EN4cute5tupleIJNS5_1CILi1EEES8_S8_EEENS6_IJNS7_ILi128EEENS7_ILi96EEENS7_ILi192EEEEEELi192ENS_10bfloat16_tEfNS_4arch4Sm90ELb0ELb1ELb1ELb1ELb0ELb1ELb0ELb1ELb1ELb0ELb0ELb0EEENS1_21CollectiveEpilogueFwdINS6_IJSA_SC_SB_EEES9_SE_SG_Li256ELb1ELb0ELb0ELb0EEENS1_36VarlenDynamicPersistentTileSchedulerILi128ELi96ELi256ELi32ELb0ELb0ELb1ELb1ELb0ELb1EEEEEEEEEvNT_6ParamsE:
        .type           _ZN7cutlass13device_kernelIN5flash11enable_sm90INS1_16FlashAttnFwdSm90INS1_25CollectiveMainloopFwdSm90ILi2EN4cute5tupleIJNS5_1CILi1EEES8_S8_EEENS6_IJNS7_ILi128EEENS7_ILi96EEENS7_ILi192EEEEEELi192ENS_10bfloat16_tEfNS_4arch4Sm90ELb0ELb1ELb1ELb1ELb0ELb1ELb0ELb1ELb1ELb0ELb0ELb0EEENS1_21CollectiveEpilogueFwdINS6_IJSA_SC_SB_EEES9_SE_SG_Li256ELb1ELb0ELb0ELb0EEENS1_36VarlenDynamicPersistentTileSchedulerILi128ELi96ELi256ELi32ELb0ELb0ELb1ELb1ELb0ELb1EEEEEEEEEvNT_6ParamsE,@function
        .size           _ZN7cutlass13device_kernelIN5flash11enable_sm90INS1_16FlashAttnFwdSm90INS1_25CollectiveMainloopFwdSm90ILi2EN4cute5tupleIJNS5_1CILi1EEES8_S8_EEENS6_IJNS7_ILi128EEENS7_ILi96EEENS7_ILi192EEEEEELi192ENS_10bfloat16_tEfNS_4arch4Sm90ELb0ELb1ELb1ELb1ELb0ELb1ELb0ELb1ELb1ELb0ELb0ELb0EEENS1_21CollectiveEpilogueFwdINS6_IJSA_SC_SB_EEES9_SE_SG_Li256ELb1ELb0ELb0ELb0EEENS1_36VarlenDynamicPersistentTileSchedulerILi128ELi96ELi256ELi32ELb0ELb0ELb1ELb1ELb0ELb1EEEEEEEEEvNT_6ParamsE,(.L_x_12758 - _ZN7cutlass13device_kernelIN5flash11enable_sm90INS1_16FlashAttnFwdSm90INS1_25CollectiveMainloopFwdSm90ILi2EN4cute5tupleIJNS5_1CILi1EEES8_S8_EEENS6_IJNS7_ILi128EEENS7_ILi96EEENS7_ILi192EEEEEELi192ENS_10bfloat16_tEfNS_4arch4Sm90ELb0ELb1ELb1ELb1ELb0ELb1ELb0ELb1ELb1ELb0ELb0ELb0EEENS1_21CollectiveEpilogueFwdINS6_IJSA_SC_SB_EEES9_SE_SG_Li256ELb1ELb0ELb0ELb0EEENS1_36VarlenDynamicPersistentTileSchedulerILi128ELi96ELi256ELi32ELb0ELb0ELb1ELb1ELb0ELb1EEEEEEEEEvNT_6ParamsE)
        .other          _ZN7cutlass13device_kernelIN5flash11enable_sm90INS1_16FlashAttnFwdSm90INS1_25CollectiveMainloopFwdSm90ILi2EN4cute5tupleIJNS5_1CILi1EEES8_S8_EEENS6_IJNS7_ILi128EEENS7_ILi96EEENS7_ILi192EEEEEELi192ENS_10bfloat16_tEfNS_4arch4Sm90ELb0ELb1ELb1ELb1ELb0ELb1ELb0ELb1ELb1ELb0ELb0ELb0EEENS1_21CollectiveEpilogueFwdINS6_IJSA_SC_SB_EEES9_SE_SG_Li256ELb1ELb0ELb0ELb0EEENS1_36VarlenDynamicPersistentTileSchedulerILi128ELi96ELi256ELi32ELb0ELb0ELb1ELb1ELb0ELb1EEEEEEEEEvNT_6ParamsE,@"STO_CUDA_ENTRY STV_DEFAULT"
_ZN7cutlass13device_kernelIN5flash11enable_sm90INS1_16FlashAttnFwdSm90INS1_25CollectiveMainloopFwdSm90ILi2EN4cute5tupleIJNS5_1CILi1EEES8_S8_EEENS6_IJNS7_ILi128EEENS7_ILi96EEENS7_ILi192EEEEEELi192ENS_10bfloat16_tEfNS_4arch4Sm90ELb0ELb1ELb1ELb1ELb0ELb1ELb0ELb1ELb1ELb0ELb0ELb0EEENS1_21CollectiveEpilogueFwdINS6_IJSA_SC_SB_EEES9_SE_SG_Li256ELb1ELb0ELb0ELb0EEENS1_36VarlenDynamicPersistentTileSchedulerILi128ELi96ELi256ELi32ELb0ELb0ELb1ELb1ELb0ELb1EEEEEEEEEvNT_6ParamsE:
[----:B------:R-:W0:Y:S02]  /*0000*/  LDC R1, c[0x0][0x28] ;  /* 0x00000a00ff017b82 */ /* 0x000e240000000800 */
[----:B0-----:R-:W-:-:S05]  /*0010*/  VIADD R1, R1, 0xfffffd00 ;  /* 0xfffffd0001017836 */ /* 0x001fca0000000000 */
[----:B------:R-:W-:Y:S01]  /*0020*/  R2UR UR5, R1 ;  /* 0x00000000010572ca */ /* 0x000fe200000e0000 */
[----:B------:R-:W0:Y:S01]  /*0030*/  S2R R3, SR_TID.X ;  /* 0x0000000000037919 */ /* 0x000e220000002100 */
[----:B------:R-:W-:Y:S01]  /*0040*/  ULDC UR4, c[0x0][0x20] ;  /* 0x0000080000047ab9 */ /* 0x000fe20000000800 */
[----:B------:R-:W-:Y:S01]  /*0050*/  ELECT P0, URZ, PT ;  /* 0x00000000003f782f */ /* 0x000fe20003800000 */
[----:B------:R-:W-:Y:S09]  /*0060*/  BSSY B0, `(.L_x_4155) ;  /* 0x000001e000007945 */ /* 0x000ff20003800000 */
[----:B------:R-:W-:-:S03]  /*0070*/  UIADD3 UR5, UP0, UR5, UR4, URZ ;  /* 0x0000000405057290 */ /* 0x000fc6000ff1e03f */
[----:B------:R-:W-:Y:S02]  /*0080*/  ULDC UR4, c[0x0][0x24] ;  /* 0x0000090000047ab9 */ /* 0x000fe40000000800 */
[----:B------:R-:W-:Y:S01]  /*0090*/  UIADD3.X UR4, URZ, UR4, URZ, UP0, !UPT ;  /* 0x000000043f047290 */ /* 0x000fe200087fe43f */
[----:B------:R-:W-:-:S05]  /*00a0*/  IMAD.U32 R4, RZ, RZ, UR5 ;  /* 0x00000005ff047e24 */ /* 0x000fca000f8e00ff */
[----:B------:R-:W-:Y:S01]  /*00b0*/  STL [R1+0x2d0], R4 ;  /* 0x0002d00401007387 */ /* 0x000fe20000100800 */
[--C-:B0-----:R-:W-:Y:S02]  /*00c0*/  SHF.R.U32.HI R0, RZ, 0x5, R3.reuse ;  /* 0x00000005ff007819 */ /* 0x101fe40000011603 */
[----:B------:R-:W-:-:S03]  /*00d0*/  SHF.R.U32.HI R3, RZ, 0x7, R3 ;  /* 0x00000007ff037819 */ /* 0x000fc60000011603 */
[----:B------:R-:W0:Y:S02]  /*00e0*/  SHFL.IDX PT, R2, R0, RZ, 0x1f ;  /* 0x00001fff00027589 */ /* 0x000e2400000e0000 */
[----:B0-----:R-:W-:Y:S01]  /*00f0*/  ISETP.EQ.AND P0, PT, R2, RZ, P0 ;  /* 0x000000ff0200720c */ /* 0x001fe20000702270 */
[----:B------:R-:W-:-:S05]  /*0100*/  IMAD.U32 R2, RZ, RZ, UR4 ;  /* 0x00000004ff027e24 */ /* 0x000fca000f8e00ff */
[----:B------:R0:W-:Y:S07]  /*0110*/  STL [R1+0x2d4], R2 ;  /* 0x0002d40201007387 */ /* 0x0001ee0000100800 */
        /* <DEDUP_REMOVED lines=17> */
[----:B-1----:R-:W-:Y:S01]  /*0230*/  NOP ;  /* 0x0000000000007918 */ /* 0x002fe20000000000 */
.L_x_4156:
[----:B------:R-:W-:Y:S05]  /*0240*/  BSYNC B0 ;  /* 0x0000000000007941 */ /* 0x000fea0003800000 */
.L_x_4155:
[----:B------:R-:W-:Y:S01]  /*0250*/  VOTEU.ANY UP0, P0 ;  /* 0x00000000003f7886 */ /* 0x000fe20000000100 */
[----:B------:R-:W1:Y:S01]  /*0260*/  SHFL.IDX PT, R3, R3, RZ, 0x1f ;  /* 0x00001fff03037589 */ /* 0x000e6200000e0000 */
[----:B------:R-:W-:Y:S01]  /*0270*/  UMOV UR4, 0x1 ;  /* 0x0000000100047882 */ /* 0x000fe20000000000 */
[----:B------:R-:W-:Y:S01]  /*0280*/  UMOV UR7, 0x100 ;  /* 0x0000010000077882 */ /* 0x000fe20000000000 */
[----:B------:R-:W-:Y:S01]  /*0290*/  VOTEU.ANY UP1, P0 ;  /* 0x00000000003f7886 */ /* 0x000fe20000020100 */
[----:B------:R-:W2:Y:S01]  /*02a0*/  @UP0 S2UR UR8, SR_CgaCtaId ;  /* 0x00000000000809c3 */ /* 0x000ea20000008800 */
[----:B0-----:R-:W0:Y:S01]  /*02b0*/  SHFL.IDX PT, R2, R0, RZ, 0x1f ;  /* 0x00001fff00027589 */ /* 0x001e2200000e0000 */
[----:B------:R-:W-:Y:S01]  /*02c0*/  @UP0 UMOV UR6, 0x400 ;  /* 0x0000040000060882 */ /* 0x000fe20000000000 */
[----:B------:R-:W-:-:S04]  /*02d0*/  @UP0 UIADD3 UR4, -UR4, 0x100000, URZ ;  /* 0x0010000004040890 */ /* 0x000fc8000fffe13f */
[----:B------:R-:W-:Y:S02]  /*02e0*/  @UP0 USHF.L.U32 UR5, UR4, 0xb, URZ ;  /* 0x0000000b04050899 */ /* 0x000fe4000800063f */
[----:B------:R-:W-:Y:S01]  /*02f0*/  @UP0 USHF.L.U32 UR4, UR4, 0x1, URZ ;  /* 0x0000000104040899 */ /* 0x000fe2000800063f */
[----:B------:R-:W-:Y:S01]  /*0300*/  VOTEU.ANY UP2, P0 ;  /* 0x00000000003f7886 */ /* 0x000fe20000040100 */
[----:B-1----:R-:W-:Y:S01]  /*0310*/  R2UR UR9, R3 ;  /* 0x00000000030972ca */ /* 0x002fe200000e0000 */
[----:B--2---:R-:W-:Y:S01]  /*0320*/  @UP0 ULEA UR8, UR8, UR6, 0x18 ;  /* 0x0000000608080291 */ /* 0x004fe2000f8ec03f */
[----:B0-----:R-:W-:Y:S01]  /*0330*/  ISETP.NE.AND P1, PT, R2, RZ, PT ;  /* 0x000000ff0200720c */ /* 0x001fe20003f25270 */
        /* <DEDUP_REMOVED lines=26> */
.L_x_4157:
        /* <DEDUP_REMOVED lines=22> */
.L_x_4158:
        /* <DEDUP_REMOVED lines=18> */
.L_x_4159:
        /* <DEDUP_REMOVED lines=22> */
.L_x_4160:
        /* <DEDUP_REMOVED lines=22> */
.L_x_4161:
[----:B0-----:R-:W-:Y:S01]  /*0a20*/  UMOV UR4, 0x1 ;  /* 0x0000000100047882 */ /* 0x001fe20000000000 */
[----:B------:R-:W-:Y:S01]  /*0a30*/  PLOP3.LUT P0, PT, PT, PT, UP0, 0x80, 0x0 ;  /* 0x000000000000781c */ /* 0x000fe20003f0f008 */
[----:B------:R-:W-:Y:S01]  /*0a40*/  USEL UR4, UR4, 0x2, !UP0 ;  /* 0x0000000204047887 */ /* 0x000fe2000c000000 */
[----:B------:R-:W-:Y:S01]  /*0a50*/  NOP ;  /* 0x0000000000007918 */ /* 0x000fe20000000000 */
[----:B------:R-:W-:-:S04]  /*0a60*/  ULDC.64 UR60, c[0x0][0x208] ;  /* 0x00008200003c7ab9 */ /* 0x000fc80000000a00 */
[----:B------:R-:W-:-:S05]  /*0a70*/  IMAD.U32 R2, RZ, RZ, UR4 ;  /* 0x00000004ff027e24 */ /* 0x000fca000f8e00ff */
[----:B------:R0:W-:Y:S01]  /*0a80*/  STL [R1+0x2fc], R2 ;  /* 0x0002fc0201007387 */ /* 0x0001e20000100800 */
[----:B-12-4-:R-:W-:Y:S06]  /*0a90*/  BAR.SYNC.DEFER_BLOCKING 0x0 ;  /* 0x0000000000007b1d */ /* 0x016fec0000010000 */
[----:B------:R-:W-:Y:S05]  /*0aa0*/  @!P0 BRA `(.L_x_4162) ;  /* 0x000001ac00b88947 */ /* 0x000fea0003800000 */
.L_x_4163:
[----:B------:R-:W-:-:S08]  /*0ab0*/  NOP ;  /* 0x0000000000007918 */ /* 0x000fd00000000000 */
[----:B------:R-:W1:Y:S02]  /*0ac0*/  USETMAXREG.TRY_ALLOC.CTAPOOL UP0, 0xf0 ;  /* 0x000000f0000079c8 */ /* 0x000e640008000600 */
[----:B-1----:R-:W-:-:S13]  /*0ad0*/  PLOP3.LUT P0, PT, PT, PT, UP0, 0x80, 0x0 ;  /* 0x000000000000781c */ /* 0x002fda0003f0f008 */
[----:B------:R-:W-:Y:S05]  /*0ae0*/  @!P0 BRA `(.L_x_4163) ;  /* 0xfffffffc00f08947 */ /* 0x000fea000383ffff */
[----:B------:R-:W1:Y:S08]  /*0af0*/  S2UR UR4, SR_CgaCtaId ;  /* 0x00000000000479c3 */ /* 0x000e700000008800 */
[----:B------:R-:W-:Y:S06]  /*0b00*/  BAR.ARV 0x8, 0x120 ;  /* 0x0204800000007b1d */ /* 0x000fec0000002000 */
[----:B------:R-:W-:-:S02]  /*0b10*/  UMOV UR37, 0x400 ;  /* 0x0000040000257882 */ /* 0x000fc40000000000 */
[----:B------:R-:W-:Y:S06]  /*0b20*/  BAR.SYNC.DEFER_BLOCKING 0x5, 0x120 ;  /* 0x0144800000007b1d */ /* 0x000fec0000010000 */
[----:B------:R-:W-:Y:S04]  /*0b30*/  STL.64 [R1+0x2b8], RZ ;  /* 0x0002b8ff01007387 */ /* 0x000fe80000100a00 */
[----:B------:R-:W-:Y:S01]  /*0b40*/  STL [R1+0x2c0], RZ ;  /* 0x0002c0ff01007387 */ /* 0x000fe20000100800 */
[----:B-1----:R-:W-:-:S03]  /*0b50*/  ULEA UR37, UR4, UR37, 0x18 ;  /* 0x0000002504257291 */ /* 0x002fc6000f8ec03f */
[----:B------:R-:W-:-:S06]  /*0b60*/  ULDC UR4, c[0x0][0xc14] ;  /* 0x0003050000047ab9 */ /* 0x000fcc0000000800 */
[----:B------:R-:W1:Y:S01]  /*0b70*/  LDS.128 R192, [UR37+0x308d0] ;  /* 0x0308d025ffc07984 */ /* 0x000e620008000c00 */
[----:B------:R-:W-:Y:S06]  /*0b80*/  BAR.ARV 0x4, 0x120 ;  /* 0x0104800000007b1d */ /* 0x000fec0000002000 */
[----:B-1----:R-:W-:-:S13]  /*0b90*/  ISETP.GE.AND P0, PT, R195, UR4, PT ;  /* 0x00000004c3007c0c */ /* 0x002fda000bf06270 */
[----:B------:R-:W-:Y:S05]  /*0ba0*/  @P0 EXIT ;  /* 0x000000000000094d */ /* 0x000fea0003800000 */
[----:B------:R-:W2:Y:S04]  /*0bb0*/  LDL R3, [R1+0x2d0] ;  /* 0x0002d00001037983 */ /* 0x000ea80000100800 */
[----:B0-----:R-:W3:Y:S01]  /*0bc0*/  LDL R2, [R1+0x2fc] ;  /* 0x0002fc0001027983 */ /* 0x001ee20000100800 */
[----:B------:R-:W-:Y:S01]  /*0bd0*/  R2UR UR38, R194 ;  /* 0x00000000c22672ca */ /* 0x000fe200000e0000 */
[----:B------:R-:W-:Y:S01]  /*0be0*/  IMAD.MOV.U32 R201, RZ, RZ, RZ ;  /* 0x000000ffffc97224 */ /* 0x000fe200078e00ff */
[----:B------:R-:W-:Y:S01]  /*0bf0*/  UMOV UR39, URZ ;  /* 0x0000003f00277c82 */ /* 0x000fe20008000000 */
[----:B------:R-:W0:Y:S01]  /*0c00*/  S2R R0, SR_TID.X ;  /* 0x0000000000007919 */ /* 0x000e220000002100 */
[----:B------:R-:W-:Y:S01]  /*0c10*/  IMAD.MOV.U32 R23, RZ, RZ, RZ ;  /* 0x000000ffff177224 */ /* 0x000fe200078e00ff */
[----:B------:R-:W-:Y:S01]  /*0c20*/  UMOV UR36, URZ ;  /* 0x0000003f00247c82 */ /* 0x000fe20008000000 */
[----:B------:R-:W-:-:S02]  /*0c30*/  IMAD.MOV.U32 R197, RZ, RZ, RZ ;  /* 0x000000ffffc57224 */ /* 0x000fc400078e00ff */
[----:B0-----:R-:W-:Y:S01]  /*0c40*/  VIADD R204, R0, 0xffffff80 ;  /* 0xffffff8000cc7836 */ /* 0x001fe20000000000 */
[----:B--2---:R-:W-:-:S04]  /*0c50*/  R2UR UR5, R3 ;  /* 0x00000000030572ca */ /* 0x004fc800000e0000 */
[----:B------:R-:W-:Y:S02]  /*0c60*/  SHF.R.S32.HI R3, RZ, 0x1f, R204 ;  /* 0x0000001fff037819 */ /* 0x000fe400000114cc */
[----:B---3--:R-:W-:Y:S02]  /*0c70*/  R2UR UR4, R2 ;  /* 0x00000000020472ca */ /* 0x008fe400000e0000 */
[CC--:B------:R-:W-:Y:S02]  /*0c80*/  LEA.HI R0, R3.reuse, R204.reuse, RZ, 0x4 ;  /* 0x000000cc03007211 */ /* 0x0c0fe400078f20ff */
[----:B------:R-:W-:Y:S02]  /*0c90*/  LEA.HI R219, R3, R204, RZ, 0x5 ;  /* 0x000000cc03db7211 */ /* 0x000fe400078f28ff */
[----:B------:R-:W-:Y:S02]  /*0ca0*/  SHF.R.S32.HI R9, RZ, 0x4, R0 ;  /* 0x00000004ff097819 */ /* 0x000fe40000011400 */
[C---:B------:R-:W-:Y:S01]  /*0cb0*/  LOP3.LUT R7, R0.reuse, 0x3fffff0, RZ, 0xc0, !PT ;  /* 0x03fffff000077812 */ /* 0x040fe200078ec0ff */
[----:B------:R-:W-:Y:S01]  /*0cc0*/  UIADD3 UR5, UR5, 0x2b8, URZ ;  /* 0x000002b805057890 */ /* 0x000fe2000fffe03f */
[----:B------:R-:W-:-:S02]  /*0cd0*/  LEA.HI R2, R0, R9, RZ, 0x1 ;  /* 0x0000000900027211 */ /* 0x000fc400078f08ff */
[----:B------:R-:W-:Y:S01]  /*0ce0*/  SHF.R.S32.HI R219, RZ, 0x5, R219 ;  /* 0x00000005ffdb7819 */ /* 0x000fe200000114db */
[----:B------:R-:W-:Y:S01]  /*0cf0*/  IMAD.IADD R0, R204, 0x1, -R7 ;  /* 0x00000001cc007824 */ /* 0x000fe200078e0a07 */
[----:B------:R-:W-:Y:S01]  /*0d00*/  LOP3.LUT R2, R2, 0x1ffffffe, RZ, 0xc0, !PT ;  /* 0x1ffffffe02027812 */ /* 0x000fe200078ec0ff */
[----:B------:R-:W-:Y:S01]  /*0d10*/  ULOP3.LUT UR4, UR4, 0x1, URZ, 0xfc, !UPT ;  /* 0x0000000104047892 */ /* 0x000fe2000f8efc3f */
[-C--:B------:R-:W-:Y:S01]  /*0d20*/  LEA.HI R5, R3, R204.reuse, RZ, 0x7 ;  /* 0x000000cc03057211 */ /* 0x080fe200078f38ff */
[----:B------:R-:W-:Y:S01]  /*0d30*/  IMAD R7, R219, 0x10, R0 ;  /* 0x00000010db077824 */ /* 0x000fe200078e0200 */
[----:B------:R-:W-:Y:S01]  /*0d40*/  LEA.HI R0, R3, R204, RZ, 0x2 ;  /* 0x000000cc03007211 */ /* 0x000fe200078f10ff */
[----:B------:R-:W-:Y:S01]  /*0d50*/  IMAD.IADD R2, R9, 0x1, -R2 ;  /* 0x0000000109027824 */ /* 0x000fe200078e0a02 */
[----:B------:R-:W-:Y:S01]  /*0d60*/  LOP3.LUT R235, R5, 0xffffff80, RZ, 0xc0, !PT ;  /* 0xffffff8005eb7812 */ /* 0x000fe200078ec0ff */
[----:B------:R-:W-:Y:S01]  /*0d70*/  IMAD.U32 R213, RZ, RZ, UR4 ;  /* 0x00000004ffd57e24 */ /* 0x000fe2000f8e00ff */
[----:B------:R-:W-:Y:S01]  /*0d80*/  SHF.R.S32.HI R9, RZ, 0x1f, R0 ;  /* 0x0000001fff097819 */ /* 0x000fe20000011400 */
[----:B------:R-:W-:Y:S01]  /*0d90*/  IMAD R237, R7, 0x8, R2 ;  /* 0x0000000807ed7824 */ /* 0x000fe200078e0202 */
[----:B------:R-:W-:Y:S01]  /*0da0*/  LOP3.LUT R7, R0, 0xfffffffc, RZ, 0xc0, !PT ;  /* 0xfffffffc00077812 */ /* 0x000fe200078ec0ff */
[C---:B------:R-:W-:Y:S01]  /*0db0*/  IMAD.IADD R235, R204.reuse, 0x1, -R235 ;  /* 0x00000001cceb7824 */ /* 0x040fe200078e0aeb */
[----:B------:R-:W-:Y:S01]  /*0dc0*/  SHF.R.S32.HI R18, RZ, 0x2, R0 ;  /* 0x00000002ff127819 */ /* 0x000fe20000011400 */
[----:B------:R-:W-:Y:S01]  /*0dd0*/  UIADD3 UR4, UR37, 0x12400, URZ ;  /* 0x0001240025047890 */ /* 0x000fe2000fffe03f */
[----:B------:R-:W-:Y:S01]  /*0de0*/  SHF.R.S32.HI R236, RZ, 0x7, R5 ;  /* 0x00000007ffec7819 */ /* 0x000fe20000011405 */
[----:B------:R-:W-:Y:S01]  /*0df0*/  IMAD.IADD R222, R204, 0x1, -R7 ;  /* 0x00000001ccde7824 */ /* 0x000fe200078e0a07 */
[----:B------:R-:W-:Y:S01]  /*0e00*/  SHF.R.S32.HI R4, RZ, 0x1f, R235 ;  /* 0x0000001fff047819 */ /* 0x000fe200000114eb */
[----:B------:R-:W-:Y:S01]  /*0e10*/  VIADD R212, R18, 0x40 ;  /* 0x0000004012d47836 */ /* 0x000fe20000000000 */
[----:B------:R-:W-:Y:S01]  /*0e20*/  LEA.HI R9, R9, R18, RZ, 0x3 ;  /* 0x0000001209097211 */ /* 0x000fe200078f18ff */
[----:B------:R-:W-:Y:S01]  /*0e30*/  IMAD.SHL.U32 R19, R222, 0x8, RZ ;  /* 0x00000008de137824 */ /* 0x000fe200078e00ff */
[-C--:B------:R-:W-:Y:S01]  /*0e40*/  LEA.HI R6, R4, R235.reuse, RZ, 0x2 ;  /* 0x000000eb04067211 */ /* 0x080fe200078f10ff */
[----:B------:R-:W-:Y:S01]  /*0e50*/  IMAD.SHL.U32 R223, R212, 0x40, RZ ;  /* 0x00000040d4df7824 */ /* 0x000fe200078e00ff */
[----:B------:R-:W-:Y:S01]  /*0e60*/  LOP3.LUT R9, R9, 0xfffffff8, RZ, 0xc0, !PT ;  /* 0xfffffff809097812 */ /* 0x000fe200078ec0ff */
[C---:B------:R-:W-:Y:S01]  /*0e70*/  VIADD R202, R19.reuse, 0x40 ;  /* 0x0000004013ca7836 */ /* 0x040fe20000000000 */
[--C-:B------:R-:W-:Y:S01]  /*0e80*/  SHF.R.S32.HI R8, RZ, 0x2, R6.reuse ;  /* 0x00000002ff087819 */ /* 0x100fe20000011406 */
[----:B------:R-:W-:Y:S01]  /*0e90*/  VIADD R203, R19, 0x20 ;  /* 0x0000002013cb7836 */ /* 0x000fe20000000000 */
[----:B------:R-:W-:Y:S01]  /*0ea0*/  SHF.R.S32.HI R11, RZ, 0x1f, R6 ;  /* 0x0000001fff0b7819 */ /* 0x000fe20000011406 */
[----:B------:R-:W-:Y:S01]  /*0eb0*/  IMAD.IADD R227, R18, 0x1, -R9 ;  /* 0x0000000112e37824 */ /* 0x000fe200078e0a09 */
[----:B------:R-:W-:Y:S01]  /*0ec0*/  SHF.R.S32.HI R7, RZ, 0x1f, R212 ;  /* 0x0000001fff077819 */ /* 0x000fe200000114d4 */
[----:B------:R-:W-:Y:S01]  /*0ed0*/  IMAD.U32 R214, RZ, RZ, UR5 ;  /* 0x00000005ffd67e24 */ /* 0x000fe2000f8e00ff */
[----:B------:R-:W-:Y:S01]  /*0ee0*/  LEA.HI R11, R11, R8, RZ, 0x3 ;  /* 0x000000080b0b7211 */ /* 0x000fe200078f18ff */
[----:B------:R-:W-:Y:S01]  /*0ef0*/  IMAD.SHL.U32 R218, R227, 0x40, RZ ;  /* 0x00000040e3da7824 */ /* 0x000fe200078e00ff */
[----:B------:R-:W-:Y:S01]  /*0f00*/  SHF.R.S32.HI R9, RZ, 0x1f, R202 ;  /* 0x0000001fff097819 */ /* 0x000fe200000114ca */
[----:B------:R-:W-:Y:S01]  /*0f10*/  UMOV UR5, URZ ;  /* 0x0000003f00057c82 */ /* 0x000fe20008000000 */
[----:B------:R-:W-:Y:S01]  /*0f20*/  SHF.R.S32.HI R0, RZ, 0x1f, R203 ;  /* 0x0000001fff007819 */ /* 0x000fe200000114cb */
[----:B------:R-:W-:Y:S01]  /*0f30*/  IMAD.U32 R221, RZ, RZ, UR5 ;  /* 0x00000005ffdd7e24 */ /* 0x000fe2000f8e00ff */
[----:B------:R-:W-:Y:S01]  /*0f40*/  LOP3.LUT R11, R11, 0xfffffff8, RZ, 0xc0, !PT ;  /* 0xfffffff80b0b7812 */ /* 0x000fe200078ec0ff */
[----:B------:R-:W-:Y:S01]  /*0f50*/  IMAD.U32 R234, RZ, RZ, UR4 ;  /* 0x00000004ffea7e24 */ /* 0x000fe2000f8e00ff */
[----:B------:R-:W-:Y:S01]  /*0f60*/  LEA.HI R4, R4, R235, RZ, 0x5 ;  /* 0x000000eb04047211 */ /* 0x000fe200078f28ff */
[----:B------:R-:W-:Y:S01]  /*0f70*/  IMAD.SHL.U32 R198, R222, 0x4, RZ ;  /* 0x00000004dec67824 */ /* 0x000fe200078e00ff */
[----:B------:R-:W-:Y:S01]  /*0f80*/  LEA.HI R7, R7, R212, RZ, 0x3 ;  /* 0x000000d407077211 */ /* 0x000fe200078f18ff */
[----:B------:R-:W-:Y:S01]  /*0f90*/  IMAD.IADD R11, R8, 0x1, -R11 ;  /* 0x00000001080b7824 */ /* 0x000fe200078e0a0b */
[-C--:B------:R-:W-:Y:S01]  /*0fa0*/  LEA.HI R2, R9, R202.reuse, RZ, 0x6 ;  /* 0x000000ca09027211 */ /* 0x080fe200078f30ff */
[----:B------:R-:W-:Y:S01]  /*0fb0*/  IMAD.SHL.U32 R237, R237, 0x8, RZ ;  /* 0x00000008eded7824 */ /* 0x000fe200078e00ff */
[----:B------:R-:W-:Y:S01]  /*0fc0*/  LOP3.LUT R223, R223, 0x1c0, RZ, 0xc0, !PT ;  /* 0x000001c0dfdf7812 */ /* 0x000fe200078ec0ff */
[----:B------:R-:W-:Y:S01]  /*0fd0*/  IMAD.SHL.U32 R7, R7, 0x40, RZ ;  /* 0x0000004007077824 */ /* 0x000fe200078e00ff */
[----:B------:R-:W-:Y:S01]  /*0fe0*/  LEA.HI R9, R9, R202, RZ, 0x3 ;  /* 0x000000ca09097211 */ /* 0x000fe200078f18ff */
[----:B------:R-:W-:Y:S01]  /*0ff0*/  IMAD.SHL.U32 R2, R2, 0x80, RZ ;  /* 0x0000008002027824 */ /* 0x000fe200078e00ff */
[----:B------:R-:W-:-:S02]  /*1000*/  LEA.HI R226, R0, R203, RZ, 0x3 ;  /* 0x000000cb00e27211 */ /* 0x000fc400078f18ff */
[----:B------:R-:W-:Y:S02]  /*1010*/  SHF.R.S32.HI R4, RZ, 0x5, R4 ;  /* 0x00000005ff047819 */ /* 0x000fe40000011404 */
[----:B------:R-:W-:Y:S02]  /*1020*/  LEA.HI R0, R0, R203, RZ, 0x6 ;  /* 0x000000cb00007211 */ /* 0x000fe400078f30ff */
[----:B------:R-:W-:Y:S01]  /*1030*/  LEA.HI R5, R5, R236, RZ, 0x1 ;  /* 0x000000ec05057211 */ /* 0x000fe200078f08ff */
[----:B------:R-:W-:Y:S01]  /*1040*/  IMAD R4, R4, 0x10, R11 ;  /* 0x0000001004047824 */ /* 0x000fe200078e020b */
[----:B------:R-:W-:Y:S01]  /*1050*/  SHF.R.U32.HI R224, RZ, 0x3, R223 ;  /* 0x00000003ffe07819 */ /* 0x000fe200000116df */
[----:B------:R-:W-:Y:S01]  /*1060*/  IMAD.SHL.U32 R0, R0, 0x80, RZ ;  /* 0x0000008000007824 */ /* 0x000fe200078e00ff */
[----:B------:R-:W-:Y:S02]  /*1070*/  LOP3.LUT R218, R218, 0x1c0, RZ, 0xc0, !PT ;  /* 0x000001c0dada7812 */ /* 0x000fe400078ec0ff */
[----:B------:R-:W-:-:S02]  /*1080*/  LOP3.LUT R15, R223, 0x38, R9, 0xf8, !PT ;  /* 0x00000038df0f7812 */ /* 0x000fc400078ef809 */
[----:B------:R-:W-:Y:S02]  /*1090*/  LOP3.LUT R5, R5, 0x3fffffe, RZ, 0xc0, !PT ;  /* 0x03fffffe05057812 */ /* 0x000fe400078ec0ff */
[----:B------:R-:W-:Y:S02]  /*10a0*/  LOP3.LUT R225, R7, 0xfffffe00, RZ, 0xc0, !PT ;  /* 0xfffffe0007e17812 */ /* 0x000fe400078ec0ff */
[----:B------:R-:W-:Y:S01]  /*10b0*/  SHF.R.U32.HI R220, RZ, 0x3, R218 ;  /* 0x00000003ffdc7819 */ /* 0x000fe200000116da */
[----:B------:R-:W-:Y:S01]  /*10c0*/  IMAD.IADD R5, R236, 0x1, -R5 ;  /* 0x00000001ec057824 */ /* 0x000fe200078e0a05 */
[----:B------:R-:W-:Y:S02]  /*10d0*/  LOP3.LUT R13, R223, 0x38, R226, 0xf8, !PT ;  /* 0x00000038df0d7812 */ /* 0x000fe400078ef8e2 */
[----:B------:R-:W-:Y:S01]  /*10e0*/  LOP3.LUT R11, R218, 0x38, R9, 0xf8, !PT ;  /* 0x00000038da0b7812 */ /* 0x000fe200078ef809 */
[----:B------:R-:W-:Y:S01]  /*10f0*/  IMAD R209, R5, 0x40, R4 ;  /* 0x0000004005d17824 */ /* 0x000fe200078e0204 */
[----:B------:R-:W-:-:S02]  /*1100*/  LOP3.LUT R2, R2, 0xffffe000, RZ, 0xc0, !PT ;  /* 0xffffe00002027812 */ /* 0x000fc400078ec0ff */
[-C--:B------:R-:W-:Y:S02]  /*1110*/  LOP3.LUT R15, R15, R224.reuse, RZ, 0x3c, !PT ;  /* 0x000000e00f0f7212 */ /* 0x080fe400078e3cff */
[----:B------:R-:W-:Y:S02]  /*1120*/  LOP3.LUT R7, R218, 0x38, R226, 0xf8, !PT ;  /* 0x00000038da077812 */ /* 0x000fe400078ef8e2 */
[----:B------:R-:W-:Y:S02]  /*1130*/  LOP3.LUT R0, R0, 0xffffe000, RZ, 0xc0, !PT ;  /* 0xffffe00000007812 */ /* 0x000fe400078ec0ff */
[----:B------:R-:W-:Y:S02]  /*1140*/  LOP3.LUT R13, R13, R224, RZ, 0x3c, !PT ;  /* 0x000000e00d0d7212 */ /* 0x000fe400078e3cff */
[----:B------:R-:W-:Y:S02]  /*1150*/  LOP3.LUT R11, R11, R220, RZ, 0x3c, !PT ;  /* 0x000000dc0b0b7212 */ /* 0x000fe400078e3cff */
[----:B------:R-:W-:Y:S01]  /*1160*/  IADD3 R15, R15, R2, R225 ;  /* 0x000000020f0f7210 */ /* 0x000fe20007ffe0e1 */
[----:B------:R-:W-:Y:S01]  /*1170*/  IMAD R2, R219, 0x200, R2 ;  /* 0x00000200db027824 */ /* 0x000fe200078e0202 */
[----:B------:R-:W-:-:S02]  /*1180*/  LEA.HI R3, R3, R204, RZ, 0x3 ;  /* 0x000000cc03037211 */ /* 0x000fc400078f18ff */
[----:B------:R-:W-:Y:S01]  /*1190*/  LOP3.LUT R7, R7, R220, RZ, 0x3c, !PT ;  /* 0x000000dc07077212 */ /* 0x000fe200078e3cff */
[----:B------:R-:W-:Y:S01]  /*11a0*/  IMAD.IADD R11, R2, 0x1, R11 ;  /* 0x00000001020b7824 */ /* 0x000fe200078e020b */
[----:B------:R-:W-:Y:S01]  /*11b0*/  IADD3 R13, R13, R0, R225 ;  /* 0x000000000d0d7210 */ /* 0x000fe20007ffe0e1 */
[----:B------:R-:W-:Y:S01]  /*11c0*/  IMAD R0, R219, 0x200, R0 ;  /* 0x00000200db007824 */ /* 0x000fe200078e0200 */
[----:B------:R-:W-:Y:S02]  /*11d0*/  LOP3.LUT R5, R3, 0x1ffffff8, RZ, 0xc0, !PT ;  /* 0x1ffffff803057812 */ /* 0x000fe400078ec0ff */
[----:B------:R-:W-:Y:S01]  /*11e0*/  LOP3.LUT R2, R223, 0x38, R19, 0xf8, !PT ;  /* 0x00000038df027812 */ /* 0x000fe200078ef813 */
[----:B------:R-:W-:Y:S01]  /*11f0*/  IMAD.IADD R0, R0, 0x1, R7 ;  /* 0x0000000100007824 */ /* 0x000fe200078e0207 */
[----:B------:R-:W-:Y:S01]  /*1200*/  LOP3.LUT R200, R6, 0x7ffffffc, RZ, 0xc0, !PT ;  /* 0x7ffffffc06c87812 */ /* 0x000fe200078ec0ff */
[----:B------:R-:W-:Y:S01]  /*1210*/  IMAD.IADD R5, R204, 0x1, -R5 ;  /* 0x00000001cc057824 */ /* 0x000fe200078e0a05 */
[----:B------:R-:W-:-:S02]  /*1220*/  LOP3.LUT R2, R225, R2, R224, 0xf6, !PT ;  /* 0x00000002e1027212 */ /* 0x000fc400078ef6e0 */
[----:B------:R-:W-:Y:S01]  /*1230*/  SHF.R.S32.HI R210, RZ, 0x3, R3 ;  /* 0x00000003ffd27819 */ /* 0x000fe20000011403 */
[----:B------:R-:W-:Y:S01]  /*1240*/  IMAD.SHL.U32 R208, R5, 0x8, RZ ;  /* 0x0000000805d07824 */ /* 0x000fe200078e00ff */
[----:B------:R-:W-:Y:S01]  /*1250*/  SHF.R.S32.HI R226, RZ, 0x3, R226 ;  /* 0x00000003ffe27819 */ /* 0x000fe200000114e2 */
[----:B------:R-:W-:Y:S01]  /*1260*/  IMAD.IADD R200, R235, 0x1, -R200 ;  /* 0x00000001ebc87824 */ /* 0x000fe200078e0ac8 */
[----:B------:R-:W-:Y:S02]  /*1270*/  SHF.R.S32.HI R231, RZ, 0x3, R9 ;  /* 0x00000003ffe77819 */ /* 0x000fe40000011409 */
[----:B------:R-:W-:Y:S02]  /*1280*/  LEA R232, R2, UR4, 0x1 ;  /* 0x0000000402e87c11 */ /* 0x000fe4000f8e08ff */
[----:B------:R-:W-:Y:S02]  /*1290*/  LEA R229, R13, UR4, 0x1 ;  /* 0x000000040de57c11 */ /* 0x000fe4000f8e08ff */
[----:B------:R-:W-:-:S02]  /*12a0*/  LEA R228, R15, UR4, 0x1 ;  /* 0x000000040fe47c11 */ /* 0x000fc4000f8e08ff */
[----:B------:R-:W-:Y:S02]  /*12b0*/  LEA R233, R0, UR4, 0x1 ;  /* 0x0000000400e97c11 */ /* 0x000fe4000f8e08ff */
[----:B------:R-:W-:-:S07]  /*12c0*/  LEA R230, R11, UR4, 0x1 ;  /* 0x000000040be67c11 */ /* 0x000fce000f8e08ff */
.L_x_4346:
[----:B012345:R-:W0:Y:S01]  /*12d0*/  LDC.64 R4, c[0x0][0xa18] ;  /* 0x00028600ff047b82 */ /* 0x03fe220000000a00 */
[----:B------:R-:W-:Y:S01]  /*12e0*/  ULDC.64 UR4, c[0x0][0xa08] ;  /* 0x0002820000047ab9 */ /* 0x000fe20000000a00 */
[----:B------:R-:W-:Y:S01]  /*12f0*/  IMAD.MOV.U32 R30, RZ, RZ, RZ ;  /* 0x000000ffff1e7224 */ /* 0x000fe200078e00ff */
[----:B------:R-:W-:Y:S01]  /*1300*/  ISETP.NE.U32.AND P0, PT, RZ, UR4, PT ;  /* 0x00000004ff007c0c */ /* 0x000fe2000bf05070 */
[----:B------:R-:W-:-:S03]  /*1310*/  IMAD.MOV.U32 R14, RZ, RZ, RZ ;  /* 0x000000ffff0e7224 */ /* 0x000fc600078e00ff */
[----:B------:R-:W-:Y:S01]  /*1320*/  ISETP.NE.AND.EX P0, PT, RZ, UR5, PT, P0 ;  /* 0x00000005ff007c0c */ /* 0x000fe2000bf05300 */
[----:B------:R-:W1:Y:S01]  /*1330*/  LDC R22, c[0x0][0x288] ;  /* 0x0000a200ff167b82 */ /* 0x000e620000000800 */
[----:B------:R-:W-:-:S07]  /*1340*/  ULDC.64 UR4, c[0x0][0xa20] ;  /* 0x0002880000047ab9 */ /* 0x000fce0000000a00 */
[----:B------:R-:W2:Y:S01]  /*1350*/  LDC.64 R2, c[0x0][0xa28] ;  /* 0x00028a00ff027b82 */ /* 0x000ea20000000a00 */
[----:B0-----:R-:W-:-:S07]  /*1360*/  ISETP.NE.U32.AND P1, PT, R4, RZ, PT ;  /* 0x000000ff0400720c */ /* 0x001fce0003f25070 */
[----:B------:R-:W0:Y:S01]  /*1370*/  LDC R0, c[0x0][0x404] ;  /* 0x00010100ff007b82 */ /* 0x000e220000000800 */
[----:B------:R-:W-:-:S07]  /*1380*/  ISETP.NE.AND.EX P1, PT, R5, RZ, PT, P1 ;  /* 0x000000ff0500720c */ /* 0x000fce0003f25310 */
[----:B------:R-:W3:Y:S01]  /*1390*/  LDC.64 R4, c[0x0][0xa08] ;  /* 0x00028200ff047b82 */ /* 0x000ee20000000a00 */
[----:B--2---:R-:W-:-:S07]  /*13a0*/  ISETP.NE.U32.AND P2, PT, R2, RZ, PT ;  /* 0x000000ff0200720c */ /* 0x004fce0003f45070 */
[----:B------:R-:W2:Y:S01]  /*13b0*/  @P1 LDC.64 R6, c[0x0][0xa18] ;  /* 0x00028600ff061b82 */ /* 0x000ea20000000a00 */
[----:B------:R-:W-:-:S07]  /*13c0*/  ISETP.NE.AND.EX P2, PT, R3, RZ, PT, P2 ;  /* 0x000000ff0300720c */ /* 0x000fce0003f45320 */
[----:B------:R-:W4:Y:S01]  /*13d0*/  LDC R27, c[0x0][0x2e0] ;  /* 0x0000b800ff1b7b82 */ /* 0x000f220000000800 */
[----:B---3--:R-:W-:-:S07]  /*13e0*/  IMAD.WIDE R8, R195, 0x4, R4 ;  /* 0x00000004c3087825 */ /* 0x008fce00078e0204 */
[----:B------:R-:W3:Y:S01]  /*13f0*/  @P2 LDC.64 R2, c[0x0][0xa28] ;  /* 0x00028a00ff022b82 */ /* 0x000ee20000000a00 */
[----:B------:R0:W5:Y:S01]  /*1400*/  @P0 LDG.E R30, desc[UR60][R8.64] ;  /* 0x0000003c081e0981 */ /* 0x000162000c1e1900 */
[----:B--2---:R-:W-:-:S06]  /*1410*/  @P1 IMAD.WIDE R4, R195, 0x4, R6 ;  /* 0x00000004c3041825 */ /* 0x004fcc00078e0206 */
[----:B------:R-:W2:Y:S01]  /*1420*/  LDC.64 R6, c[0x0][0x3f8] ;  /* 0x0000fe00ff067b82 */ /* 0x000ea20000000a00 */
[----:B-1----:R1:W5:Y:S07]  /*1430*/  @P1 LDG.E R22, desc[UR60][R4.64] ;  /* 0x0000003c04161981 */ /* 0x00236e000c1e1900 */
[----:B------:R-:W0:Y:S01]  /*1440*/  LDC R205, c[0x0][0x338] ;  /* 0x0000ce00ffcd7b82 */ /* 0x000e220000000800 */
[----:B---3--:R-:W-:-:S05]  /*1450*/  @P2 IMAD.WIDE R2, R195, 0x4, R2 ;  /* 0x00000004c3022825 */ /* 0x008fca00078e0202 */
[----:B------:R1:W5:Y:S01]  /*1460*/  @P2 LDG.E R14, desc[UR60][R2.64] ;  /* 0x0000003c020e2981 */ /* 0x000362000c1e1900 */
[----:B--2---:R-:W-:Y:S02]  /*1470*/  ISETP.NE.U32.AND P2, PT, R6, RZ, PT ;  /* 0x000000ff0600720c */ /* 0x004fe40003f45070 */
[----:B------:R-:W-:Y:S02]  /*1480*/  ISETP.NE.U32.AND P3, PT, RZ, UR4, PT ;  /* 0x00000004ff007c0c */ /* 0x000fe4000bf65070 */
[----:B------:R-:W-:Y:S02]  /*1490*/  ISETP.NE.AND.EX P2, PT, R7, RZ, PT, P2 ;  /* 0x000000ff0700720c */ /* 0x000fe40003f45320 */
[----:B------:R-:W-:Y:S02]  /*14a0*/  ISETP.NE.AND.EX P3, PT, RZ, UR5, PT, P3 ;  /* 0x00000005ff007c0c */ /* 0x000fe4000bf65330 */
[----:B0-----:R-:W-:-:S05]  /*14b0*/  SEL R0, R0, 0x1, P2 ;  /* 0x0000000100007807 */ /* 0x001fca0001000000 */
[----:B----4-:R-:W-:Y:S01]  /*14c0*/  IMAD R27, R0, R27, RZ ;  /* 0x0000001b001b7224 */ /* 0x010fe200078e02ff */
[----:B-1----:R-:W-:Y:S06]  /*14d0*/  @P1 BRA `(.L_x_4164) ;  /* 0x0000000000241947 */ /* 0x002fec0003800000 */
        /* <DEDUP_REMOVED lines=9> */
.L_x_4164:
[----:B------:R-:W-:Y:S02]  /*1570*/  IMAD.MOV.U32 R216, RZ, RZ, R193 ;  /* 0x000000ffffd87224 */ /* 0x000fe400078e00c1 */
[----:B------:R-:W-:Y:S02]  /*1580*/  IMAD.MOV.U32 R215, RZ, RZ, R195 ;  /* 0x000000ffffd77224 */ /* 0x000fe400078e00c3 */
[----:B------:R-:W-:Y:S01]  /*1590*/  IMAD.U32 R217, RZ, RZ, UR38 ;  /* 0x00000026ffd97e24 */ /* 0x000fe2000f8e00ff */
[----:B------:R-:W-:Y:S06]  /*15a0*/  @!P3 BRA `(.L_x_4165) ;  /* 0x000000000010b947 */ /* 0x000fec0003800000 */
[----:B------:R-:W0:Y:S02]  /*15b0*/  LDC.64 R2, c[0x0][0xa20] ;  /* 0x00028800ff027b82 */ /* 0x000e240000000a00 */
[----:B0-----:R-:W-:-:S05]  /*15c0*/  IMAD.WIDE R2, R195, 0x4, R2 ;  /* 0x00000004c3027825 */ /* 0x001fca00078e0202 */
[----:B------:R0:W5:Y:S01]  /*15d0*/  LDG.E R27, desc[UR60][R2.64] ;  /* 0x0000003c021b7981 */ /* 0x000162000c1e1900 */
[----:B------:R-:W-:Y:S05]  /*15e0*/  BRA `(.L_x_4166) ;  /* 0x0000000000107947 */ /* 0x000fea0003800000 */
.L_x_4165:
[----:B------:R-:W-:Y:S05]  /*15f0*/  @!P0 BRA `(.L_x_4166) ;  /* 0x00000000000c8947 */ /* 0x000fea0003800000 */
[----:B------:R-:W2:Y:S04]  /*1600*/  LDG.E R0, desc[UR60][R8.64] ;  /* 0x0000003c08007981 */ /* 0x000ea8000c1e1900 */
[----:B------:R-:W2:Y:S02]  /*1610*/  LDG.E R27, desc[UR60][R8.64+0x4] ;  /* 0x0000043c081b7981 */ /* 0x000ea4000c1e1900 */
[----:B--2---:R-:W-:-:S07]  /*1620*/  IMAD.IADD R27, R27, 0x1, -R0 ;  /* 0x000000011b1b7824 */ /* 0x004fce00078e0a00 */
.L_x_4166:
[----:B------:R-:W2:Y:S01]  /*1630*/  LDL R0, [R1+0x2fc] ;  /* 0x0002fc0001007983 */ /* 0x000ea20000100800 */
[----:B0-----:R-:W0:Y:S01]  /*1640*/  LDC.64 R2, c[0x0][0xa10] ;  /* 0x00028400ff027b82 */ /* 0x001e220000000a00 */
[----:B------:R-:W1:Y:S07]  /*1650*/  S2R R6, SR_TID.X ;  /* 0x0000000000067919 */ /* 0x000e6e0000002100 */
[----:B------:R-:W3:Y:S08]  /*1660*/  LDC.64 R4, c[0x0][0xa30] ;  /* 0x00028c00ff047b82 */ /* 0x000ef00000000a00 */
[----:B------:R-:W4:Y:S01]  /*1670*/  S2UR UR6, SR_SWINHI ;  /* 0x00000000000679c3 */ /* 0x000f220000002f00 */
[----:B0-----:R-:W-:-:S07]  /*1680*/  ISETP.NE.U32.AND P0, PT, R2, RZ, PT ;  /* 0x000000ff0200720c */ /* 0x001fce0003f05070 */
[----:B------:R-:W0:Y:S01]  /*1690*/  LDC.64 R12, c[0x0][0x9e0] ;  /* 0x00027800ff0c7b82 */ /* 0x000e220000000a00 */
[----:B------:R-:W-:Y:S02]  /*16a0*/  ISETP.NE.AND.EX P0, PT, R3, RZ, PT, P0 ;  /* 0x000000ff0300720c */ /* 0x000fe40003f05300 */
[----:B---3--:R-:W-:-:S04]  /*16b0*/  ISETP.NE.U32.AND P1, PT, R4, RZ, PT ;  /* 0x000000ff0400720c */ /* 0x008fc80003f25070 */
[----:B------:R-:W-:-:S07]  /*16c0*/  ISETP.NE.AND.EX P1, PT, R5, RZ, PT, P1 ;  /* 0x000000ff0500720c */ /* 0x000fce0003f25310 */
[----:B------:R-:W3:Y:S08]  /*16d0*/  @P0 LDC.64 R2, c[0x0][0xa10] ;  /* 0x00028400ff020b82 */ /* 0x000ef00000000a00 */
[----:B------:R-:W1:Y:S01]  /*16e0*/  @P1 LDC.64 R8, c[0x0][0xa30] ;  /* 0x00028c00ff081b82 */ /* 0x000e620000000a00 */
[----:B---3--:R-:W-:-:S05]  /*16f0*/  @P0 IMAD.WIDE R2, R195, 0x4, R2 ;  /* 0x00000004c3020825 */ /* 0x008fca00078e0202 */
[----:B------:R-:W3:Y:S01]  /*1700*/  @P0 LDG.E R15, desc[UR60][R2.64+0x4] ;  /* 0x0000043c020f0981 */ /* 0x000ee2000c1e1900 */
[----:B-1----:R-:W-:-:S05]  /*1710*/  @P1 IMAD.WIDE R8, R195, 0x4, R8 ;  /* 0x00000004c3081825 */ /* 0x002fca00078e0208 */
[----:B------:R1:W3:Y:S01]  /*1720*/  @P1 LDG.E R20, desc[UR60][R8.64] ;  /* 0x0000003c08141981 */ /* 0x0002e2000c1e1900 */
[----:B--2---:R-:W-:-:S03]  /*1730*/  R2UR UR4, R0 ;  /* 0x00000000000472ca */ /* 0x004fc600000e0000 */
[----:B------:R2:W3:Y:S01]  /*1740*/  @P0 LDG.E R0, desc[UR60][R2.64] ;  /* 0x0000003c02000981 */ /* 0x0004e2000c1e1900 */
[----:B------:R-:W-:-:S09]  /*1750*/  LOP3.LUT R6, R6, 0x7f, RZ, 0xc0, !PT ;  /* 0x0000007f06067812 */ /* 0x000fd200078ec0ff */
[----:B------:R-:W-:Y:S01]  /*1760*/  IMAD.U32 R11, RZ, RZ, UR4 ;  /* 0x00000004ff0b7e24 */ /* 0x000fe2000f8e00ff */
[----:B------:R-:W-:Y:S01]  /*1770*/  UMOV UR4, UR37 ;  /* 0x0000002500047c82 */ /* 0x000fe20008000000 */
[----:B----4-:R-:W-:Y:S01]  /*1780*/  UMOV UR5, UR6 ;  /* 0x0000000600057c82 */ /* 0x010fe20008000000 */
[----:B------:R-:W-:Y:S02]  /*1790*/  UIADD3 UR6, UP0, UR4, 0x30890, URZ ;  /* 0x0003089004067890 */ /* 0x000fe4000ff1e03f */
[----:B------:R-:W-:Y:S02]  /*17a0*/  UIADD3 UR8, UP1, UR4, 0x308a0, URZ ;  /* 0x000308a004087890 */ /* 0x000fe4000ff3e03f */
[----:B------:R-:W-:Y:S02]  /*17b0*/  UIADD3.X UR7, URZ, UR5, URZ, UP0, !UPT ;  /* 0x000000053f077290 */ /* 0x000fe400087fe43f */
[----:B------:R-:W-:Y:S01]  /*17c0*/  UIADD3.X UR4, URZ, UR5, URZ, UP1, !UPT ;  /* 0x000000053f047290 */ /* 0x000fe20008ffe43f */
[----:B------:R-:W-:Y:S01]  /*17d0*/  ISETP.NE.AND P2, PT, R6, RZ, PT ;  /* 0x000000ff0600720c */ /* 0x000fe20003f45270 */
[----:B------:R-:W-:-:S02]  /*17e0*/  IMAD.MOV.U32 R10, RZ, RZ, 0x9000 ;  /* 0x00009000ff0a7424 */ /* 0x000fc400078e00ff */
[----:B------:R-:W-:Y:S01]  /*17f0*/  IMAD.MOV.U32 R5, RZ, RZ, 0x100 ;  /* 0x00000100ff057424 */ /* 0x000fe200078e00ff */
[----:B------:R-:W-:Y:S01]  /*1800*/  SEL R4, RZ, 0x1, P2 ;  /* 0x00000001ff047807 */ /* 0x000fe20001000000 */
[----:B------:R-:W-:Y:S02]  /*1810*/  IMAD.MOV.U32 R6, RZ, RZ, 0x1 ;  /* 0x00000001ff067424 */ /* 0x000fe400078e00ff */
[----:B------:R-:W-:Y:S02]  /*1820*/  IMAD.MOV.U32 R7, RZ, RZ, RZ ;  /* 0x000000ffff077224 */ /* 0x000fe400078e00ff */
[----:B-1----:R-:W-:Y:S02]  /*1830*/  IMAD.U32 R8, RZ, RZ, UR6 ;  /* 0x00000006ff087e24 */ /* 0x002fe4000f8e00ff */
[----:B------:R-:W-:Y:S02]  /*1840*/  IMAD.U32 R9, RZ, RZ, UR7 ;  /* 0x00000007ff097e24 */ /* 0x000fe4000f8e00ff */
[----:B--2---:R-:W-:-:S02]  /*1850*/  IMAD.U32 R2, RZ, RZ, UR8 ;  /* 0x00000008ff027e24 */ /* 0x004fc4000f8e00ff */
[----:B------:R-:W-:Y:S02]  /*1860*/  IMAD.U32 R3, RZ, RZ, UR4 ;  /* 0x00000004ff037e24 */ /* 0x000fe4000f8e00ff */
[C---:B-----5:R-:W-:Y:S01]  /*1870*/  IMAD.IADD R14, R27.reuse, 0x1, -R14 ;  /* 0x000000011b0e7824 */ /* 0x060fe200078e0a0e */
[----:B------:R1:W-:Y:S01]  /*1880*/  STL.64 [R1+0x18], R10 ;  /* 0x0000180a01007387 */ /* 0x0003e20000100a00 */
[----:B------:R-:W-:-:S03]  /*1890*/  R2UR UR44, R27 ;  /* 0x000000001b2c72ca */ /* 0x000fc600000e0000 */
[----:B------:R1:W-:Y:S04]  /*18a0*/  STL.128 [R1+0x20], R4 ;  /* 0x0000200401007387 */ /* 0x0003e80000100c00 */
[----:B------:R1:W-:Y:S04]  /*18b0*/  STL.64 [R1+0x8], R8 ;  /* 0x0000080801007387 */ /* 0x0003e80000100a00 */
[----:B------:R1:W-:Y:S04]  /*18c0*/  STL.64 [R1+0x10], R2 ;  /* 0x0000100201007387 */ /* 0x0003e80000100a00 */
[----:B------:R1:W-:Y:S04]  /*18d0*/  STL.64 [R1+0x30], R2 ;  /* 0x0000300201007387 */ /* 0x0003e80000100a00 */
[----:B------:R1:W-:Y:S01]  /*18e0*/  STL.64 [R1], RZ ;  /* 0x000000ff01007387 */ /* 0x0003e20000100a00 */
[----:B------:R-:W-:-:S02]  /*18f0*/  LEA R26, R193, 0x80, 0x7 ;  /* 0x00000080c11a7811 */ /* 0x000fc400078e38ff */
[----:B---3--:R-:W-:Y:S02]  /*1900*/  @P1 R2UR UR44, R20 ;  /* 0x00000000142c12ca */ /* 0x008fe400000e0000 */
[----:B0-----:R-:W-:Y:S01]  /*1910*/  ISETP.GE.AND P1, PT, R13, 0x1, PT ;  /* 0x000000010d00780c */ /* 0x001fe20003f26270 */
[----:B------:R-:W-:-:S04]  /*1920*/  @P0 IMAD.IADD R205, R15, 0x1, -R0 ;  /* 0x000000010fcd0824 */ /* 0x000fc800078e0a00 */
[----:B------:R-:W-:-:S04]  /*1930*/  IMAD.IADD R17, R14, 0x1, R205 ;  /* 0x000000010e117824 */ /* 0x000fc800078e02cd */
[----:B------:R-:W-:-:S04]  /*1940*/  VIADD R0, R17, 0x5f ;  /* 0x0000005f11007836 */ /* 0x000fc80000000000 */
[----:B------:R-:W-:Y:S01]  /*1950*/  IMAD.HI R0, R0, 0x2aaaaaab, RZ ;  /* 0x2aaaaaab00007827 */ /* 0x000fe200078e02ff */
[----:B------:R-:W-:-:S04]  /*1960*/  IADD3 R26, R17, R26, -R22 ;  /* 0x0000001a111a7210 */ /* 0x000fc80007ffe816 */
[----:B------:R-:W-:-:S04]  /*1970*/  SHF.R.U32.HI R25, RZ, 0x1f, R0 ;  /* 0x0000001fff197819 */ /* 0x000fc80000011600 */
[----:B------:R-:W-:Y:S01]  /*1980*/  LEA.HI.SX32 R25, R0, R25, 0x1c ;  /* 0x0000001900197211 */ /* 0x000fe200078fe2ff */
[----:B------:R-:W-:Y:S01]  /*1990*/  IMAD.IADD R0, R26, 0x1, R12 ;  /* 0x000000011a007824 */ /* 0x000fe200078e020c */
[----:B-1----:R-:W-:Y:S06]  /*19a0*/  @!P1 BRA `(.L_x_4167) ;  /* 0x0000000000409947 */ /* 0x002fec0003800000 */
        /* <DEDUP_REMOVED lines=10> */
.L_x_4168:
[----:B------:R-:W-:-:S13]  /*1a50*/  ISETP.NE.AND P0, PT, R13, 0x1, PT ;  /* 0x000000010d00780c */ /* 0x000fda0003f05270 */
[----:B------:R-:W0:Y:S02]  /*1a60*/  @P0 LDC.64 R4, c[0x0][0x9e8] ;  /* 0x00027a00ff040b82 */ /* 0x000e240000000a00 */
[----:B0-----:R-:W-:-:S05]  /*1a70*/  @P0 IMAD.HI.U32 R4, R2, R4, RZ ;  /* 0x0000000402040227 */ /* 0x001fca00078e00ff */
[----:B------:R-:W-:-:S07]  /*1a80*/  @P0 SHF.R.U32.HI R2, RZ, R5, R4 ;  /* 0x00000005ff020219 */ /* 0x000fce0000011604 */
.L_x_4169:
[----:B------:R-:W-:-:S05]  /*1a90*/  IMAD R3, R2, R13, R13 ;  /* 0x0000000d02037224 */ /* 0x000fca00078e020d */
[----:B------:R-:W-:-:S07]  /*1aa0*/  VIMNMX R0, R0, R3, PT ;  /* 0x0000000300007248 */ /* 0x000fce0003fe0100 */
.L_x_4167:
[----:B------:R-:W0:Y:S01]  /*1ab0*/  LDC R4, c[0x0][0x9dc] ;  /* 0x00027700ff047b82 */ /* 0x000e220000000800 */
[----:B------:R-:W-:-:S04]  /*1ac0*/  IMAD R2, R193, 0x80, -R22 ;  /* 0x00000080c1027824 */ /* 0x000fc800078e0a16 */
[----:B------:R-:W-:-:S04]  /*1ad0*/  IMAD.IADD R79, R17, 0x1, R2 ;  /* 0x00000001114f7824 */ /* 0x000fc800078e0202 */
[----:B0-----:R-:W-:Y:S01]  /*1ae0*/  IMAD.IADD R2, R79, 0x1, -R4 ;  /* 0x000000014f027824 */ /* 0x001fe200078e0a04 */
[----:B------:R-:W-:Y:S06]  /*1af0*/  @!P1 BRA `(.L_x_4170) ;  /* 0x0000000000409947 */ /* 0x000fec0003800000 */
        /* <DEDUP_REMOVED lines=9> */
.L_x_4171:
[----:B------:R-:W-:Y:S01]  /*1b90*/  ISETP.NE.AND P0, PT, R13, 0x1, PT ;  /* 0x000000010d00780c */ /* 0x000fe20003f05270 */
[----:B------:R-:W-:-:S12]  /*1ba0*/  IMAD.MOV.U32 R4, RZ, RZ, R79 ;  /* 0x000000ffff047224 */ /* 0x000fd800078e004f */
[----:B------:R-:W0:Y:S02]  /*1bb0*/  @P0 LDC.64 R6, c[0x0][0x9e8] ;  /* 0x00027a00ff060b82 */ /* 0x000e240000000a00 */
[----:B0-----:R-:W-:-:S05]  /*1bc0*/  @P0 IMAD.HI.U32 R6, R79, R6, RZ ;  /* 0x000000064f060227 */ /* 0x001fca00078e00ff */
[----:B------:R-:W-:-:S07]  /*1bd0*/  @P0 SHF.R.U32.HI R4, RZ, R7, R6 ;  /* 0x00000007ff040219 */ /* 0x000fce0000011606 */
.L_x_4172:
[----:B------:R-:W-:-:S05]  /*1be0*/  IMAD R13, R4, R13, RZ ;  /* 0x0000000d040d7224 */ /* 0x000fca00078e02ff */
[----:B------:R-:W-:-:S07]  /*1bf0*/  VIMNMX R2, R2, R13, !PT ;  /* 0x0000000d02027248 */ /* 0x000fce0007fe0100 */
.L_x_4170:
[----:B------:R-:W-:Y:S02]  /*1c00*/  VIADD R0, R0, 0x5f ;  /* 0x0000005f00007836 */ /* 0x000fe40000000000 */
[----:B------:R-:W-:-:S04]  /*1c10*/  IMAD.HI R2, R2, 0x2aaaaaab, RZ ;  /* 0x2aaaaaab02027827 */ /* 0x000fc800078e02ff */
[----:B------:R-:W-:Y:S01]  /*1c20*/  IMAD.HI R0, R0, 0x2aaaaaab, RZ ;  /* 0x2aaaaaab00007827 */ /* 0x000fe200078e02ff */
[----:B------:R-:W-:-:S04]  /*1c30*/  SHF.R.U32.HI R5, RZ, 0x1f, R2 ;  /* 0x0000001fff057819 */ /* 0x000fc80000011602 */
[----:B------:R-:W-:Y:S02]  /*1c40*/  SHF.R.U32.HI R3, RZ, 0x1f, R0 ;  /* 0x0000001fff037819 */ /* 0x000fe40000011600 */
[----:B------:R-:W-:Y:S02]  /*1c50*/  LEA.HI.SX32 R5, R2, R5, 0x1c ;  /* 0x0000000502057211 */ /* 0x000fe400078fe2ff */
[----:B------:R-:W-:Y:S02]  /*1c60*/  LEA.HI.SX32 R0, R0, R3, 0x1c ;  /* 0x0000000300007211 */ /* 0x000fe400078fe2ff */
[----:B------:R-:W-:Y:S02]  /*1c70*/  VIMNMX R5, RZ, R5, !PT ;  /* 0x00000005ff057248 */ /* 0x000fe40007fe0100 */
[----:B------:R-:W-:-:S03]  /*1c80*/  VIMNMX R3, R25, R0, PT ;  /* 0x0000000019037248 */ /* 0x000fc60003fe0100 */
[--C-:B------:R-:W-:Y:S02]  /*1c90*/  IMAD R5, R5, 0x60, -R14.reuse ;  /* 0x0000006005057824 */ /* 0x100fe400078e0a0e */
[----:B------:R-:W-:-:S03]  /*1ca0*/  IMAD R14, R3, 0x60, -R14 ;  /* 0x00000060030e7824 */ /* 0x000fc600078e0a0e */
[----:B------:R-:W-:Y:S02]  /*1cb0*/  VIMNMX R5, RZ, R5, !PT ;  /* 0x00000005ff057248 */ /* 0x000fe40007fe0100 */
[----:B------:R-:W-:-:S03]  /*1cc0*/  VIMNMX R14, R14, R205, PT ;  /* 0x000000cd0e0e7248 */ /* 0x000fc60003fe0100 */
[----:B------:R-:W-:Y:S01]  /*1cd0*/  IMAD.WIDE.U32 R2, R5, -0x55555555, RZ ;  /* 0xaaaaaaab05027825 */ /* 0x000fe200078e00ff */
[----:B------:R-:W-:-:S04]  /*1ce0*/  ISETP.GT.AND P0, PT, R14, R5, PT ;  /* 0x000000050e00720c */ /* 0x000fc80003f04270 */
[----:B------:R-:W-:-:S05]  /*1cf0*/  SHF.R.U32.HI R78, RZ, 0x6, R3 ;  /* 0x00000006ff4e7819 */ /* 0x000fca0000011603 */
[----:B------:R-:W-:-:S04]  /*1d00*/  IMAD.MOV.U32 R77, RZ, RZ, R78 ;  /* 0x000000ffff4d7224 */ /* 0x000fc800078e004e */
[----:B------:R-:W-:-:S04]  /*1d10*/  @P0 VIADD R0, R14, 0x5f ;  /* 0x0000005f0e000836 */ /* 0x000fc80000000000 */
[----:B------:R-:W-:-:S05]  /*1d20*/  @P0 IMAD.HI R0, R0, 0x2aaaaaab, RZ ;  /* 0x2aaaaaab00000827 */ /* 0x000fca00078e02ff */
[----:B------:R-:W-:-:S04]  /*1d30*/  @P0 SHF.R.U32.HI R3, RZ, 0x1f, R0 ;  /* 0x0000001fff030819 */ /* 0x000fc80000011600 */
[----:B------:R-:W-:Y:S02]  /*1d40*/  @P0 LEA.HI.SX32 R77, R0, R3, 0x1c ;  /* 0x00000003004d0211 */ /* 0x000fe400078fe2ff */
[----:B------:R-:W-:Y:S02]  /*1d50*/  PLOP3.LUT P0, PT, PT, PT, PT, 0x80, 0x0 ;  /* 0x000000000000781c */ /* 0x000fe40003f0f070 */
[----:B------:R-:W-:-:S13]  /*1d60*/  ISETP.GT.AND P1, PT, R77, R78, PT ;  /* 0x0000004e4d00720c */ /* 0x000fda0003f24270 */
[----:B------:R-:W-:Y:S05]  /*1d70*/  @!P1 BRA `(.L_x_4173) ;  /* 0x0000002400009947 */ /* 0x000fea0003800000 */
[----:B------:R-:W-:Y:S01]  /*1d80*/  UIADD3 UR4, UR37, 0x1e400, URZ ;  /* 0x0001e40025047890 */ /* 0x000fe2000fffe03f */
[----:B------:R-:W-:Y:S01]  /*1d90*/  ULDC UR45, c[0x0][0x2e4] ;  /* 0x0000b900002d7ab9 */ /* 0x000fe20000000800 */
[----:B------:R-:W-:Y:S02]  /*1da0*/  ULDC.64 UR40, c[0x0][0x308] ;  /* 0x0000c20000287ab9 */ /* 0x000fe40000000a00 */
[----:B------:R-:W-:Y:S01]  /*1db0*/  ULOP3.LUT UP0, URZ, UR4, 0x3ff, URZ, 0xc0, !UPT ;  /* 0x000003ff043f7892 */ /* 0x000fe2000f80c03f */
[----:B------:R-:W-:-:S05]  /*1dc0*/  ULDC.64 UR42, c[0x0][0x318] ;  /* 0x0000c600002a7ab9 */ /* 0x000fca0000000a00 */
        /* <DEDUP_REMOVED lines=18> */
.L_x_4174:
[----:B------:R-:W2:Y:S04]  /*1ef0*/  LDL R31, [R1+0x2d0] ;  /* 0x0002d000011f7983 */ /* 0x000ea80000100800 */
[----:B------:R-:W3:Y:S01]  /*1f00*/  LDL R32, [R1+0x2d4] ;  /* 0x0002d40001207983 */ /* 0x000ee20000100800 */
[----:B------:R-:W0:Y:S01]  /*1f10*/  S2UR UR6, SR_SWINHI ;  /* 0x00000000000679c3 */ /* 0x000e220000002f00 */
[----:B------:R-:W-:-:S04]  /*1f20*/  IMAD.U32 R24, RZ, RZ, UR37 ;  /* 0x00000025ff187e24 */ /* 0x000fc8000f8e00ff */
[----:B------:R-:W-:Y:S01]  /*1f30*/  VIADD R24, R24, 0x400 ;  /* 0x0000040018187836 */ /* 0x000fe20000000000 */
[----:B------:R-:W-:Y:S01]  /*1f40*/  UMOV UR4, UR37 ;  /* 0x0000002500047c82 */ /* 0x000fe20008000000 */
[----:B0-----:R-:W-:Y:S01]  /*1f50*/  UMOV UR5, UR6 ;  /* 0x0000000600057c82 */ /* 0x001fe20008000000 */
[----:B------:R-:W-:-:S04]  /*1f60*/  UIADD3 UR6, UP0, UR4, 0x1e400, URZ ;  /* 0x0001e40004067890 */ /* 0x000fc8000ff1e03f */
[----:B------:R-:W-:Y:S02]  /*1f70*/  UIADD3.X UR4, URZ, UR5, URZ, UP0, !UPT ;  /* 0x000000053f047290 */ /* 0x000fe400087fe43f */
[----:B------:R-:W-:-:S04]  /*1f80*/  IMAD.U32 R2, RZ, RZ, UR6 ;  /* 0x00000006ff027e24 */ /* 0x000fc8000f8e00ff */
[----:B------:R-:W-:-:S05]  /*1f90*/  IMAD.U32 R3, RZ, RZ, UR4 ;  /* 0x00000004ff037e24 */ /* 0x000fca000f8e00ff */
[----:B------:R0:W-:Y:S01]  /*1fa0*/  STL.64 [R1+0x38], R2 ;  /* 0x0000380201007387 */ /* 0x0001e20000100a00 */
[----:B------:R-:W-:Y:S02]  /*1fb0*/  LOP3.LUT P0, RZ, R24, 0x3ff, RZ, 0xc0, !PT ;  /* 0x000003ff18ff7812 */ /* 0x000fe4000780c0ff */
[----:B--2---:R-:W-:Y:S02]  /*1fc0*/  R2UR UR8, R31 ;  /* 0x000000001f0872ca */ /* 0x004fe400000e0000 */
[----:B---3--:R-:W-:-:S11]  /*1fd0*/  R2UR UR7, R32 ;  /* 0x00000000200772ca */ /* 0x008fd600000e0000 */
[----:B------:R-:W-:-:S05]  /*1fe0*/  IMAD.U32 R28, RZ, RZ, UR8 ;  /* 0x00000008ff1c7e24 */ /* 0x000fca000f8e00ff */
[----:B------:R-:W-:-:S05]  /*1ff0*/  IADD3 R28, P1, R28, 0x38, RZ ;  /* 0x000000381c1c7810 */ /* 0x000fca0007f3e0ff */
[----:B------:R-:W-:Y:S01]  /*2000*/  IMAD.X R29, RZ, RZ, UR7, P1 ;  /* 0x00000007ff1d7e24 */ /* 0x000fe200088e06ff */
[----:B0-----:R-:W-:Y:S07]  /*2010*/  @!P0 BRA `(.L_x_4175) ;  /* 0x0000000000408947 */ /* 0x001fee0003800000 */
        /* <DEDUP_REMOVED lines=16> */
.L_x_4175:
[----:B------:R-:W0:Y:S01]  /*2120*/  LDC.64 R2, c[0x0][0x9f8] ;  /* 0x00027e00ff027b82 */ /* 0x000e220000000a00 */
[----:B------:R-:W-:Y:S01]  /*2130*/  R2UR UR24, R31 ;  /* 0x000000001f1872ca */ /* 0x000fe200000e0000 */
[----:B------:R-:W-:Y:S01]  /*2140*/  ULDC.64 UR18, c[0x0][0x3d8] ;  /* 0x0000f60000127ab9 */ /* 0x000fe20000000a00 */
[----:B------:R-:W-:Y:S01]  /*2150*/  R2UR UR25, R32 ;  /* 0x00000000201972ca */ /* 0x000fe200000e0000 */
[----:B------:R-:W-:Y:S04]  /*2160*/  STL.128 [R1+0x100], RZ ;  /* 0x000100ff01007387 */ /* 0x000fe80000100c00 */
[----:B------:R-:W-:Y:S01]  /*2170*/  STL.128 [R1+0xc0], RZ ;  /* 0x0000c0ff01007387 */ /* 0x000fe20000100c00 */
[----:B------:R-:W-:-:S03]  /*2180*/  IMAD.IADD R0, R30, 0x1, R27 ;  /* 0x000000011e007824 */ /* 0x000fc600078e021b */
[----:B------:R-:W-:Y:S01]  /*2190*/  STL.128 [R1+0x120], RZ ;  /* 0x000120ff01007387 */ /* 0x000fe20000100c00 */
[----:B------:R-:W-:Y:S01]  /*21a0*/  SHF.R.S32.HI R199, RZ, 0x1f, R198 ;  /* 0x0000001fffc77819 */ /* 0x000fe200000114c6 */
[----:B------:R-:W1:Y:S02]  /*21b0*/  LDC.64 R40, c[0x0][0x3d0] ;  /* 0x0000f400ff287b82 */ /* 0x000e640000000a00 */
[----:B------:R-:W-:Y:S04]  /*21c0*/  STL.128 [R1+0xe0], RZ ;  /* 0x0000e0ff01007387 */ /* 0x000fe80000100c00 */
[----:B------:R-:W-:Y:S02]  /*21d0*/  STL.64 [R1+0x2b0], R28 ;  /* 0x0002b01c01007387 */ /* 0x000fe40000100a00 */
[----:B------:R-:W2:Y:S01]  /*21e0*/  LDC.64 R42, c[0x0][0xa08] ;  /* 0x00028200ff2a7b82 */ /* 0x000ea20000000a00 */
[----:B0-----:R-:W-:-:S04]  /*21f0*/  ISETP.NE.U32.AND P0, PT, R2, RZ, PT ;  /* 0x000000ff0200720c */ /* 0x001fc80003f05070 */
[----:B------:R-:W-:Y:S01]  /*2200*/  ISETP.NE.AND.EX P0, PT, R3, RZ, PT, P0 ;  /* 0x000000ff0300720c */ /* 0x000fe20003f05300 */
[----:B------:R-:W-:Y:S04]  /*2210*/  STL [R1+0xf8], RZ ;  /* 0x0000f8ff01007387 */ /* 0x000fe80000100800 */
[----:B------:R-:W-:Y:S04]  /*2220*/  STL [R1+0x118], RZ ;  /* 0x000118ff01007387 */ /* 0x000fe80000100800 */
[----:B------:R-:W-:Y:S04]  /*2230*/  STL [R1+0xb8], RZ ;  /* 0x0000b8ff01007387 */ /* 0x000fe80000100800 */
[----:B------:R-:W-:Y:S01]  /*2240*/  STL [R1+0xd8], RZ ;  /* 0x0000d8ff01007387 */ /* 0x000fe20000100800 */
[----:B------:R-:W0:Y:S01]  /*2250*/  @P0 LDC.64 R2, c[0x0][0x9f8] ;  /* 0x00027e00ff020b82 */ /* 0x000e220000000a00 */
[----:B------:R-:W-:-:S02]  /*2260*/  VIADD R76, R19, 0x60 ;  /* 0x00000060134c7836 */ /* 0x000fc40000000000 */
[----:B------:R-:W-:Y:S04]  /*2270*/  STL.128 [R1+0x1c0], RZ ;  /* 0x0001c0ff01007387 */ /* 0x000fe80000100c00 */
[----:B------:R-:W-:Y:S01]  /*2280*/  STL.64 [R1+0x188], RZ ;  /* 0x000188ff01007387 */ /* 0x000fe20000100a00 */
[----:B------:R-:W3:Y:S01]  /*2290*/  LDC R45, c[0x0][0x310] ;  /* 0x0000c400ff2d7b82 */ /* 0x000ee20000000800 */
[----:B0-----:R-:W-:-:S05]  /*22a0*/  @P0 IMAD.WIDE R2, R195, 0x4, R2 ;  /* 0x00000004c3020825 */ /* 0x001fca00078e0202 */
[----:B------:R0:W4:Y:S01]  /*22b0*/  @P0 LDG.E R195, desc[UR60][R2.64] ;  /* 0x0000003c02c30981 */ /* 0x000122000c1e1900 */
[----:B------:R-:W-:Y:S02]  /*22c0*/  UIADD3 UR16, UP6, UR24, 0x228, URZ ;  /* 0x0000022818107890 */ /* 0x000fe4000ffde03f */
[----:B------:R-:W-:Y:S01]  /*22d0*/  UIADD3 UR14, UP0, UR24, 0x218, URZ ;  /* 0x00000218180e7890 */ /* 0x000fe2000ff1e03f */
[----:B------:R-:W5:Y:S01]  /*22e0*/  S2R R46, SR_TID.X ;  /* 0x00000000002e7919 */ /* 0x000f620000002100 */
[----:B------:R-:W-:Y:S02]  /*22f0*/  UIADD3 UR20, UP1, UR24, 0x248, URZ ;  /* 0x0000024818147890 */ /* 0x000fe4000ff3e03f */
[----:B------:R-:W-:Y:S01]  /*2300*/  UIADD3 UR5, UP2, UR24, 0x210, URZ ;  /* 0x0000021018057890 */ /* 0x000fe2000ff5e03f */
[----:B------:R-:W-:Y:S01]  /*2310*/  IMAD.U32 R6, RZ, RZ, UR16 ;  /* 0x00000010ff067e24 */ /* 0x000fe2000f8e00ff */
[----:B------:R-:W-:Y:S01]  /*2320*/  UIADD3.X UR17, URZ, UR25, URZ, UP6, !UPT ;  /* 0x000000193f117290 */ /* 0x000fe2000b7fe43f */
[----:B------:R-:W-:Y:S01]  /*2330*/  IMAD.U32 R4, RZ, RZ, UR14 ;  /* 0x0000000eff047e24 */ /* 0x000fe2000f8e00ff */
[----:B------:R-:W-:Y:S01]  /*2340*/  UIADD3.X UR15, URZ, UR25, URZ, UP0, !UPT ;  /* 0x000000193f0f7290 */ /* 0x000fe200087fe43f */
[----:B0-----:R-:W-:Y:S01]  /*2350*/  IMAD.MOV.U32 R2, RZ, RZ, 0x1 ;  /* 0x00000001ff027424 */ /* 0x001fe200078e00ff */
[----:B------:R-:W-:Y:S01]  /*2360*/  UIADD3.X UR21, URZ, UR25, URZ, UP1, !UPT ;  /* 0x000000193f157290 */ /* 0x000fe20008ffe43f */
[----:B------:R-:W-:Y:S01]  /*2370*/  IMAD.U32 R9, RZ, RZ, UR20 ;  /* 0x00000014ff097e24 */ /* 0x000fe2000f8e00ff */
[----:B------:R-:W-:Y:S01]  /*2380*/  UIADD3.X UR8, URZ, UR25, URZ, UP2, !UPT ;  /* 0x000000193f087290 */ /* 0x000fe200097fe43f */
[----:B------:R-:W-:Y:S01]  /*2390*/  IMAD.U32 R7, RZ, RZ, UR17 ;  /* 0x00000011ff077e24 */ /* 0x000fe2000f8e00ff */
[----:B------:R-:W-:Y:S01]  /*23a0*/  UIADD3 UR22, UP3, UR24, 0x250, URZ ;  /* 0x0000025018167890 */ /* 0x000fe2000ff7e03f */
[----:B------:R-:W-:Y:S01]  /*23b0*/  IMAD.U32 R5, RZ, RZ, UR15 ;  /* 0x0000000fff057e24 */ /* 0x000fe2000f8e00ff */
[----:B------:R0:W-:Y:S01]  /*23c0*/  STL.U8 [R1+0x140], R2 ;  /* 0x0001400201007387 */ /* 0x0001e20000100000 */
[----:B------:R-:W-:Y:S01]  /*23d0*/  IMAD.U32 R3, RZ, RZ, UR5 ;  /* 0x00000005ff037e24 */ /* 0x000fe2000f8e00ff */
[----:B------:R-:W-:Y:S01]  /*23e0*/  UIADD3.X UR23, URZ, UR25, URZ, UP3, !UPT ;  /* 0x000000193f177290 */ /* 0x000fe20009ffe43f */
[----:B------:R-:W-:Y:S01]  /*23f0*/  IMAD.U32 R10, RZ, RZ, UR21 ;  /* 0x00000015ff0a7e24 */ /* 0x000fe2000f8e00ff */
[----:B------:R1:W-:Y:S01]  /*2400*/  STL.128 [R1+0x270], R4 ;  /* 0x0002700401007387 */ /* 0x0003e20000100c00 */
[----:B------:R-:W-:Y:S01]  /*2410*/  IMAD.U32 R8, RZ, RZ, UR8 ;  /* 0x00000008ff087e24 */ /* 0x000fe2000f8e00ff */
[----:B------:R-:W-:-:S02]  /*2420*/  UIADD3 UR11, UP4, UR24, 0x40, URZ ;  /* 0x00000040180b7890 */ /* 0x000fc4000ff9e03f */
[----:B------:R-:W-:Y:S01]  /*2430*/  UIADD3 UR13, UP5, UR24, 0x140, URZ ;  /* 0x00000140180d7890 */ /* 0x000fe2000ffbe03f */
[----:B------:R-:W-:Y:S01]  /*2440*/  STL [R1+0x60], R205 ;  /* 0x000060cd01007387 */ /* 0x000fe20000100800 */
[----:B0-----:R-:W-:Y:S01]  /*2450*/  IMAD.U32 R2, RZ, RZ, UR22 ;  /* 0x00000016ff027e24 */ /* 0x001fe2000f8e00ff */
[----:B------:R-:W-:Y:S02]  /*2460*/  UIADD3.X UR12, URZ, UR25, URZ, UP4, !UPT ;  /* 0x000000193f0c7290 */ /* 0x000fe4000a7fe43f */
[----:B------:R-:W-:Y:S02]  /*2470*/  UIADD3 UR9, UP6, UR24, 0x68, URZ ;  /* 0x0000006818097890 */ /* 0x000fe4000ffde03f */
[----:B------:R-:W-:Y:S02]  /*2480*/  UIADD3.X UR8, URZ, UR25, URZ, UP5, !UPT ;  /* 0x000000193f087290 */ /* 0x000fe4000affe43f */
[----:B------:R-:W-:Y:S02]  /*2490*/  UIADD3.X UR5, URZ, UR25, URZ, UP6, !UPT ;  /* 0x000000193f057290 */ /* 0x000fe4000b7fe43f */
[----:B------:R-:W-:Y:S01]  /*24a0*/  UIMAD.WIDE.U32 UR6, UR18, 0x60, URZ ;  /* 0x00000060120678a5 */ /* 0x000fe2000f8e003f */
[----:B-1----:R-:W-:Y:S01]  /*24b0*/  IMAD.MOV.U32 R6, RZ, RZ, R9 ;  /* 0x000000ffff067224 */ /* 0x002fe200078e0009 */
[----:B------:R-:W-:Y:S01]  /*24c0*/  UIADD3 UR10, UP0, UR24, 0x60, URZ ;  /* 0x00000060180a7890 */ /* 0x000fe2000ff1e03f */
[----:B------:R-:W-:Y:S01]  /*24d0*/  IMAD.MOV.U32 R7, RZ, RZ, R10 ;  /* 0x000000ffff077224 */ /* 0x000fe200078e000a */
[----:B------:R-:W-:Y:S01]  /*24e0*/  UIMAD UR4, UR19, 0x60, URZ ;  /* 0x00000060130478a4 */ /* 0x000fe2000f8e023f */
[----:B------:R-:W-:Y:S01]  /*24f0*/  IMAD.MOV.U32 R4, RZ, RZ, R3 ;  /* 0x000000ffff047224 */ /* 0x000fe200078e0003 */
[----:B------:R-:W-:Y:S01]  /*2500*/  ULDC.64 UR16, c[0x0][0x3e8] ;  /* 0x0000fa0000107ab9 */ /* 0x000fe20000000a00 */
[----:B------:R-:W-:-:S02]  /*2510*/  IMAD.MOV.U32 R5, RZ, RZ, R8 ;  /* 0x000000ffff057224 */ /* 0x000fc400078e0008 */
[----:B------:R-:W-:Y:S02]  /*2520*/  IMAD.U32 R3, RZ, RZ, UR23 ;  /* 0x00000017ff037e24 */ /* 0x000fe4000f8e00ff */
[----:B------:R-:W-:Y:S01]  /*2530*/  IMAD.U32 R8, RZ, RZ, UR11 ;  /* 0x0000000bff087e24 */ /* 0x000fe2000f8e00ff */
[----:B------:R0:W-:Y:S01]  /*2540*/  STL.128 [R1+0x280], R4 ;  /* 0x0002800401007387 */ /* 0x0001e20000100c00 */
[----:B------:R-:W-:Y:S02]  /*2550*/  IMAD.U32 R9, RZ, RZ, UR12 ;  /* 0x0000000cff097e24 */ /* 0x000fe4000f8e00ff */
[----:B------:R-:W-:Y:S02]  /*2560*/  IMAD.U32 R10, RZ, RZ, UR13 ;  /* 0x0000000dff0a7e24 */ /* 0x000fe4000f8e00ff */
[----:B------:R-:W-:Y:S02]  /*2570*/  IMAD.U32 R11, RZ, RZ, UR8 ;  /* 0x00000008ff0b7e24 */ /* 0x000fe4000f8e00ff */
[----:B------:R-:W-:Y:S01]  /*2580*/  IMAD.U32 R13, RZ, RZ, UR5 ;  /* 0x00000005ff0d7e24 */ /* 0x000fe2000f8e00ff */
[----:B------:R-:W-:Y:S01]  /*2590*/  UIADD3.X UR5, URZ, UR25, URZ, UP0, !UPT ;  /* 0x000000193f057290 */ /* 0x000fe200087fe43f */
[----:B------:R-:W-:Y:S01]  /*25a0*/  IMAD.U32 R12, RZ, RZ, UR9 ;  /* 0x00000009ff0c7e24 */ /* 0x000fe2000f8e00ff */
[----:B------:R-:W-:Y:S01]  /*25b0*/  SHF.R.S32.HI R30, RZ, 0x1f, R18 ;  /* 0x0000001fff1e7819 */ /* 0x000fe20000011412 */
[--C-:B------:R-:W-:Y:S01]  /*25c0*/  IMAD.MOV.U32 R28, RZ, RZ, R19.reuse ;  /* 0x000000ffff1c7224 */ /* 0x100fe200078e0013 */
[----:B------:R-:W-:Y:S01]  /*25d0*/  SHF.R.S32.HI R29, RZ, 0x1f, R19 ;  /* 0x0000001fff1d7819 */ /* 0x000fe20000011413 */
[----:B------:R-:W-:Y:S01]  /*25e0*/  STL.64 [R1+0x88], R40 ;  /* 0x0000882801007387 */ /* 0x000fe20000100a00 */
[----:B------:R-:W-:Y:S01]  /*25f0*/  SHF.R.S32.HI R47, RZ, 0x1f, R0 ;  /* 0x0000001fff2f7819 */ /* 0x000fe20000011400 */
[----:B-----5:R-:W-:-:S02]  /*2600*/  VIADD R204, R46, 0xffffff80 ;  /* 0xffffff802ecc7836 */ /* 0x020fc40000000000 */
[----:B0-----:R-:W-:Y:S02]  /*2610*/  IMAD.MOV.U32 R4, RZ, RZ, R2 ;  /* 0x000000ffff047224 */ /* 0x001fe400078e0002 */
[----:B------:R-:W-:Y:S02]  /*2620*/  IMAD.MOV.U32 R5, RZ, RZ, R3 ;  /* 0x000000ffff057224 */ /* 0x000fe400078e0003 */
[----:B------:R-:W-:Y:S01]  /*2630*/  IMAD.MOV.U32 R6, RZ, RZ, R8 ;  /* 0x000000ffff067224 */ /* 0x000fe200078e0008 */
[----:B------:R-:W5:Y:S01]  /*2640*/  LDL.64 R2, [R1+0x38] ;  /* 0x0000380001027983 */ /* 0x000f620000100a00 */
[----:B------:R-:W-:Y:S01]  /*2650*/  IMAD.MOV.U32 R7, RZ, RZ, R9 ;  /* 0x000000ffff077224 */ /* 0x000fe200078e0009 */
[----:B------:R-:W-:Y:S01]  /*2660*/  UIADD3 UR4, UR7, UR4, URZ ;  /* 0x0000000407047290 */ /* 0x000fe2000fffe03f */
[--C-:B------:R-:W-:Y:S01]  /*2670*/  IMAD.MOV.U32 R206, RZ, RZ, R204.reuse ;  /* 0x000000ffffce7224 */ /* 0x100fe200078e00cc */
[----:B------:R-:W-:Y:S01]  /*2680*/  USHF.L.U32 UR8, UR18, 0x6, URZ ;  /* 0x0000000612087899 */ /* 0x000fe2000800063f */
[----:B------:R-:W-:Y:S01]  /*2690*/  STL.64 [R1+0xa0], R40 ;  /* 0x0000a02801007387 */ /* 0x000fe20000100a00 */
[----:B------:R-:W-:Y:S01]  /*26a0*/  UIMAD.WIDE.U32 UR14, UR16, 0x60, URZ ;  /* 0x00000060100e78a5 */ /* 0x000fe2000f8e003f */
[----:B------:R-:W-:-:S02]  /*26b0*/  IMAD.MOV.U32 R207, RZ, RZ, R204 ;  /* 0x000000ffffcf7224 */ /* 0x000fc400078e00cc */
[----:B------:R0:W-:Y:S01]  /*26c0*/  STL.128 [R1+0x290], R4 ;  /* 0x0002900401007387 */ /* 0x0001e20000100c00 */
[----:B------:R-:W-:Y:S02]  /*26d0*/  IMAD.U32 R8, RZ, RZ, UR10 ;  /* 0x0000000aff087e24 */ /* 0x000fe4000f8e00ff */
[----:B------:R-:W-:Y:S01]  /*26e0*/  IMAD.U32 R9, RZ, RZ, UR5 ;  /* 0x00000005ff097e24 */ /* 0x000fe2000f8e00ff */
[----:B------:R-:W-:Y:S01]  /*26f0*/  USHF.L.U32 UR11, UR16, 0x6, URZ ;  /* 0x00000006100b7899 */ /* 0x000fe2000800063f */
[----:B------:R-:W-:Y:S01]  /*2700*/  STL.64 [R1+0x1b0], RZ ;  /* 0x0001b0ff01007387 */ /* 0x000fe20000100a00 */
[----:B------:R-:W-:-:S03]  /*2710*/  USHF.R.S32.HI UR12, URZ, 0x1f, UR44 ;  /* 0x0000001f3f0c7899 */ /* 0x000fc6000801142c */
[----:B------:R-:W-:Y:S04]  /*2720*/  STL.64 [R1+0x1a0], RZ ;  /* 0x0001a0ff01007387 */ /* 0x000fe80000100a00 */
[----:B------:R-:W-:Y:S01]  /*2730*/  STL.64 [R1+0x198], RZ ;  /* 0x000198ff01007387 */ /* 0x000fe20000100a00 */
[----:B0-----:R-:W-:-:S03]  /*2740*/  IMAD.MOV.U32 R4, RZ, RZ, R10 ;  /* 0x000000ffff047224 */ /* 0x001fc600078e000a */
[----:B------:R-:W-:Y:S01]  /*2750*/  STL [R1+0x190], RZ ;  /* 0x000190ff01007387 */ /* 0x000fe20000100800 */
[----:B------:R-:W-:Y:S02]  /*2760*/  IMAD.MOV.U32 R5, RZ, RZ, R11 ;  /* 0x000000ffff057224 */ /* 0x000fe400078e000b */
[----:B------:R-:W-:Y:S01]  /*2770*/  IMAD.U32 R10, RZ, RZ, UR6 ;  /* 0x00000006ff0a7e24 */ /* 0x000fe2000f8e00ff */
[----:B------:R-:W-:Y:S01]  /*2780*/  UIMAD UR6, UR17, 0x60, URZ ;  /* 0x00000060110678a4 */ /* 0x000fe2000f8e023f */
[----:B------:R-:W-:Y:S01]  /*2790*/  IMAD.U32 R11, RZ, RZ, UR7 ;  /* 0x00000007ff0b7e24 */ /* 0x000fe2000f8e00ff */
[----:B------:R-:W-:Y:S01]  /*27a0*/  USHF.L.U64.HI UR7, UR18, 0x6, UR19 ;  /* 0x0000000612077899 */ /* 0x000fe20008010213 */
[----:B------:R-:W-:Y:S01]  /*27b0*/  IMAD.MOV.U32 R6, RZ, RZ, R12 ;  /* 0x000000ffff067224 */ /* 0x000fe200078e000c */
[----:B------:R-:W-:Y:S01]  /*27c0*/  STL [R1+0x1b8], RZ ;  /* 0x0001b8ff01007387 */ /* 0x000fe20000100800 */
[----:B------:R-:W-:Y:S02]  /*27d0*/  IMAD.MOV.U32 R7, RZ, RZ, R13 ;  /* 0x000000ffff077224 */ /* 0x000fe400078e000d */
[----:B------:R-:W-:Y:S01]  /*27e0*/  IMAD.U32 R11, RZ, RZ, UR4 ;  /* 0x00000004ff0b7e24 */ /* 0x000fe2000f8e00ff */
[----:B------:R-:W-:Y:S01]  /*27f0*/  UIADD3 UR10, UR15, UR6, URZ ;  /* 0x000000060f0a7290 */ /* 0x000fe2000fffe03f */
[----:B------:R-:W-:Y:S01]  /*2800*/  STL.64 [R1+0x158], R204 ;  /* 0x000158cc01007387 */ /* 0x000fe20000100a00 */
[----:B------:R-:W-:-:S03]  /*2810*/  ULDC.64 UR4, c[0x0][0x198] ;  /* 0x0000660000047ab9 */ /* 0x000fc60000000a00 */
[----:B------:R0:W-:Y:S01]  /*2820*/  STL.128 [R1+0x2a0], R4 ;  /* 0x0002a00401007387 */ /* 0x0001e20000100c00 */
[----:B------:R-:W-:-:S03]  /*2830*/  UIADD3 UR13, UP0, UR4, 0x70, URZ ;  /* 0x00000070040d7890 */ /* 0x000fc6000ff1e03f */
[----:B------:R1:W-:Y:S04]  /*2840*/  STL.64 [R1+0x258], R8 ;  /* 0x0002580801007387 */ /* 0x0003e80000100a00 */
[----:B------:R-:W-:Y:S01]  /*2850*/  STL.128 [R1+0x70], R204 ;  /* 0x000070cc01007387 */ /* 0x000fe20000100c00 */
[----:B0-----:R-:W-:Y:S02]  /*2860*/  IMAD.MOV.U32 R6, RZ, RZ, R10 ;  /* 0x000000ffff067224 */ /* 0x001fe400078e000a */
[----:B------:R-:W-:Y:S02]  /*2870*/  IMAD.MOV.U32 R7, RZ, RZ, R11 ;  /* 0x000000ffff077224 */ /* 0x000fe400078e000b */
[----:B------:R-:W-:Y:S01]  /*2880*/  IMAD.U32 R4, RZ, RZ, UR8 ;  /* 0x00000008ff047e24 */ /* 0x000fe2000f8e00ff */
[----:B------:R-:W-:Y:S01]  /*2890*/  UIMAD UR20, UR12, UR16, URZ ;  /* 0x000000100c1472a4 */ /* 0x000fe2000f8e023f */
[----:B------:R-:W-:Y:S01]  /*28a0*/  IMAD.U32 R5, RZ, RZ, UR7 ;  /* 0x00000007ff057e24 */ /* 0x000fe2000f8e00ff */
[----:B------:R-:W-:Y:S01]  /*28b0*/  ULDC.64 UR8, c[0x0][0x3c8] ;  /* 0x0000f20000087ab9 */ /* 0x000fe20000000a00 */
[----:B-1----:R-:W-:Y:S01]  /*28c0*/  IMAD.U32 R8, RZ, RZ, UR14 ;  /* 0x0000000eff087e24 */ /* 0x002fe2000f8e00ff */
[----:B------:R-:W-:Y:S01]  /*28d0*/  ULDC.64 UR6, c[0x0][0x3e0] ;  /* 0x0000f80000067ab9 */ /* 0x000fe20000000a00 */
[----:B------:R-:W-:Y:S01]  /*28e0*/  IMAD.U32 R9, RZ, RZ, UR15 ;  /* 0x0000000fff097e24 */ /* 0x000fe2000f8e00ff */
[----:B------:R-:W-:Y:S01]  /*28f0*/  STL.128 [R1+0xc0], R4 ;  /* 0x0000c00401007387 */ /* 0x000fe20000100c00 */
[----:B------:R-:W-:Y:S01]  /*2900*/  IMAD.U32 R9, RZ, RZ, UR10 ;  /* 0x0000000aff097e24 */ /* 0x000fe2000f8e00ff */
[----:B------:R-:W-:-:S02]  /*2910*/  USHF.L.U64.HI UR10, UR16, 0x6, UR17 ;  /* 0x00000006100a7899 */ /* 0x000fc40008010211 */
[----:B------:R0:W-:Y:S01]  /*2920*/  STL.128 [R1+0x100], R4 ;  /* 0x0001000401007387 */ /* 0x0001e20000100c00 */
[----:B------:R-:W-:Y:S01]  /*2930*/  UIADD3.X UR15, URZ, UR5, URZ, UP0, !UPT ;  /* 0x000000053f0f7290 */ /* 0x000fe200087fe43f */
[----:B------:R-:W-:Y:S01]  /*2940*/  IMAD.U32 R11, RZ, RZ, UR24 ;  /* 0x00000018ff0b7e24 */ /* 0x000fe2000f8e00ff */
[----:B------:R-:W-:Y:S01]  /*2950*/  UIMAD UR14, UR12, UR18, URZ ;  /* 0x000000120c0e72a4 */ /* 0x000fe2000f8e023f */
[----:B------:R-:W-:-:S03]  /*2960*/  IMAD.U32 R12, RZ, RZ, UR25 ;  /* 0x00000019ff0c7e24 */ /* 0x000fc6000f8e00ff */
[----:B------:R-:W-:Y:S02]  /*2970*/  IMAD.U32 R10, RZ, RZ, UR15 ;  /* 0x0000000fff0a7e24 */ /* 0x000fe4000f8e00ff */
[----:B0-----:R-:W-:Y:S02]  /*2980*/  IMAD.MOV.U32 R6, RZ, RZ, R8 ;  /* 0x000000ffff067224 */ /* 0x001fe400078e0008 */
[----:B------:R-:W-:Y:S02]  /*2990*/  IMAD.U32 R8, RZ, RZ, UR11 ;  /* 0x0000000bff087e24 */ /* 0x000fe4000f8e00ff */
[----:B------:R-:W-:Y:S02]  /*29a0*/  IMAD.MOV.U32 R7, RZ, RZ, R9 ;  /* 0x000000ffff077224 */ /* 0x000fe400078e0009 */
[----:B------:R-:W-:Y:S02]  /*29b0*/  IMAD.U32 R5, RZ, RZ, UR10 ;  /* 0x0000000aff057e24 */ /* 0x000fe4000f8e00ff */
[----:B------:R-:W-:-:S02]  /*29c0*/  IMAD.MOV.U32 R4, RZ, RZ, R8 ;  /* 0x000000ffff047224 */ /* 0x000fc400078e0008 */
[----:B------:R-:W-:Y:S01]  /*29d0*/  IMAD.U32 R9, RZ, RZ, UR13 ;  /* 0x0000000dff097e24 */ /* 0x000fe2000f8e00ff */
[----:B------:R-:W-:Y:S02]  /*29e0*/  UIMAD.WIDE.U32 UR10, UR44, UR18, URZ ;  /* 0x000000122c0a72a5 */ /* 0x000fe4000f8e003f */
[----:B------:R-:W-:Y:S01]  /*29f0*/  STL.128 [R1+0xe0], R4 ;  /* 0x0000e00401007387 */ /* 0x000fe20000100c00 */
[----:B------:R-:W-:-:S03]  /*2a00*/  UIMAD UR15, UR44, UR19, UR14 ;  /* 0x000000132c0f72a4 */ /* 0x000fc6000f8e020e */
[----:B------:R0:W-:Y:S01]  /*2a10*/  STL.128 [R1+0x120], R4 ;  /* 0x0001200401007387 */ /* 0x0001e20000100c00 */
[----:B------:R-:W-:Y:S02]  /*2a20*/  ULEA UR14, UP0, UR10, UR8, 0x1 ;  /* 0x000000080a0e7291 */ /* 0x000fe4000f80083f */
[----:B------:R-:W-:Y:S02]  /*2a30*/  UIMAD.WIDE.U32 UR12, UR44, UR16, URZ ;  /* 0x000000102c0c72a5 */ /* 0x000fe4000f8e003f */
[----:B------:R-:W-:Y:S02]  /*2a40*/  UIMAD UR8, UR44, UR17, UR20 ;  /* 0x000000112c0872a4 */ /* 0x000fe4000f8e0214 */
[----:B------:R-:W-:Y:S01]  /*2a50*/  UIADD3 UR11, UR11, UR15, URZ ;  /* 0x0000000f0b0b7290 */ /* 0x000fe2000fffe03f */
[----:B0-----:R-:W-:Y:S02]  /*2a60*/  IMAD.MOV.U32 R6, RZ, RZ, R11 ;  /* 0x000000ffff067224 */ /* 0x001fe400078e000b */
[----:B------:R-:W-:-:S02]  /*2a70*/  IMAD.MOV.U32 R7, RZ, RZ, R12 ;  /* 0x000000ffff077224 */ /* 0x000fc400078e000c */
[----:B------:R-:W-:Y:S02]  /*2a80*/  IMAD.MOV.U32 R4, RZ, RZ, R9 ;  /* 0x000000ffff047224 */ /* 0x000fe400078e0009 */
[----:B------:R-:W-:Y:S01]  /*2a90*/  IMAD.MOV.U32 R5, RZ, RZ, R10 ;  /* 0x000000ffff057224 */ /* 0x000fe200078e000a */
[----:B------:R-:W-:Y:S01]  /*2aa0*/  ULEA UR6, UP1, UR12, UR6, 0x1 ;  /* 0x000000060c067291 */ /* 0x000fe2000f82083f */
[----:B------:R-:W-:Y:S01]  /*2ab0*/  IMAD R9, R30, UR18, RZ ;  /* 0x000000121e097c24 */ /* 0x000fe2000f8e02ff */
[----:B------:R-:W-:Y:S01]  /*2ac0*/  UIADD3 UR8, UR13, UR8, URZ ;  /* 0x000000080d087290 */ /* 0x000fe2000fffe03f */
[----:B------:R-:W0:Y:S01]  /*2ad0*/  LDC.64 R12, c[0x0][0x3d8] ;  /* 0x0000f600ff0c7b82 */ /* 0x000e220000000a00 */
[----:B------:R1:W-:Y:S01]  /*2ae0*/  STL.128 [R1+0x260], R4 ;  /* 0x0002600401007387 */ /* 0x0003e20000100c00 */
[----:B------:R-:W-:Y:S01]  /*2af0*/  IMAD R11, R18, UR19, R9 ;  /* 0x00000013120b7c24 */ /* 0x000fe2000f8e0209 */
[----:B------:R-:W-:Y:S02]  /*2b00*/  ULEA.HI.X UR9, UR10, UR9, UR11, 0x1, UP0 ;  /* 0x000000090a097291 */ /* 0x000fe400080f0c0b */
[----:B------:R-:W-:Y:S01]  /*2b10*/  ULEA.HI.X UR7, UR12, UR7, UR8, 0x1, UP1 ;  /* 0x000000070c077291 */ /* 0x000fe200088f0c08 */
[----:B------:R-:W-:-:S02]  /*2b20*/  ULDC.64 UR10, c[0x0][0x2f0] ;  /* 0x0000bc00000a7ab9 */ /* 0x000fc40000000a00 */
[----:B------:R-:W-:Y:S01]  /*2b30*/  UIMAD UR8, UR11, 0x60, URZ ;  /* 0x000000600b0878a4 */ /* 0x000fe2000f8e023f */
[----:B-1----:R-:W-:-:S04]  /*2b40*/  IMAD.WIDE.U32 R4, R18, UR18, R198 ;  /* 0x0000001212047c25 */ /* 0x002fc8000f8e00c6 */
[----:B------:R-:W-:Y:S01]  /*2b50*/  IMAD.WIDE.U32 R6, R18, UR18, R28 ;  /* 0x0000001212067c25 */ /* 0x000fe2000f8e001c */
[----:B------:R-:W-:-:S03]  /*2b60*/  LEA R20, P0, R4, UR14, 0x1 ;  /* 0x0000000e04147c11 */ /* 0x000fc6000f8008ff */
[----:B------:R-:W-:Y:S01]  /*2b70*/  IMAD.IADD R9, R5, 0x1, R11 ;  /* 0x0000000105097824 */ /* 0x000fe200078e020b */
[----:B------:R-:W-:Y:S01]  /*2b80*/  LEA R34, P1, R6, UR14, 0x1 ;  /* 0x0000000e06227c11 */ /* 0x000fe2000f8208ff */
[----:B------:R-:W-:Y:S01]  /*2b90*/  IMAD.IADD R5, R11, 0x1, R7 ;  /* 0x000000010b057824 */ /* 0x000fe200078e0207 */
[----:B------:R-:W-:Y:S01]  /*2ba0*/  UIMAD.WIDE.U32 UR18, UR10, 0x60, URZ ;  /* 0x000000600a1278a5 */ /* 0x000fe2000f8e003f */
[----:B------:R-:W-:Y:S01]  /*2bb0*/  IMAD R7, R30, UR16, RZ ;  /* 0x000000101e077c24 */ /* 0x000fe2000f8e02ff */
[----:B------:R-:W-:Y:S02]  /*2bc0*/  LEA.HI.X R21, R4, UR9, R9, 0x1, P0 ;  /* 0x0000000904157c11 */ /* 0x000fe400080f0c09 */
[----:B------:R-:W-:Y:S01]  /*2bd0*/  LEA.HI.X R35, R6, UR9, R5, 0x1, P1 ;  /* 0x0000000906237c11 */ /* 0x000fe200088f0c05 */
[C---:B------:R-:W-:Y:S01]  /*2be0*/  IMAD.WIDE.U32 R4, R18.reuse, UR16, R198 ;  /* 0x0000001012047c25 */ /* 0x040fe2000f8e00c6 */
[----:B------:R-:W-:Y:S02]  /*2bf0*/  UIADD3 UR8, UR19, UR8, URZ ;  /* 0x0000000813087290 */ /* 0x000fe4000fffe03f */
[----:B------:R-:W-:Y:S01]  /*2c00*/  UIADD3 UR13, UP0, UR4, 0x200, URZ ;  /* 0x00000200040d7890 */ /* 0x000fe2000ff1e03f */
[C---:B------:R-:W-:Y:S01]  /*2c10*/  IMAD R11, R18.reuse, UR17, R7 ;  /* 0x00000011120b7c24 */ /* 0x040fe2000f8e0207 */
[----:B------:R-:W-:Y:S01]  /*2c20*/  UIADD3 UR12, UP1, UR4, 0x20c, URZ ;  /* 0x0000020c040c7890 */ /* 0x000fe2000ff3e03f */
[----:B------:R-:W-:Y:S01]  /*2c30*/  IMAD.WIDE.U32 R6, R18, UR16, R28 ;  /* 0x0000001012067c25 */ /* 0x000fe2000f8e001c */
[----:B------:R-:W-:-:S03]  /*2c40*/  UIADD3.X UR15, URZ, UR5, URZ, UP0, !UPT ;  /* 0x000000053f0f7290 */ /* 0x000fc600087fe43f */
[----:B------:R-:W-:Y:S02]  /*2c50*/  IMAD.U32 R9, RZ, RZ, UR19 ;  /* 0x00000013ff097e24 */ /* 0x000fe4000f8e00ff */
[----:B------:R-:W-:Y:S01]  /*2c60*/  IMAD.IADD R9, R5, 0x1, R11 ;  /* 0x0000000105097824 */ /* 0x000fe200078e020b */
[----:B------:R-:W-:Y:S01]  /*2c70*/  LEA R32, P0, R4, UR6, 0x1 ;  /* 0x0000000604207c11 */ /* 0x000fe2000f8008ff */
[----:B------:R-:W-:Y:S01]  /*2c80*/  IMAD.IADD R5, R11, 0x1, R7 ;  /* 0x000000010b057824 */ /* 0x000fe200078e0207 */
[----:B------:R-:W-:Y:S01]  /*2c90*/  LEA R36, P1, R6, UR6, 0x1 ;  /* 0x0000000606247c11 */ /* 0x000fe2000f8208ff */
[----:B------:R-:W-:Y:S01]  /*2ca0*/  IMAD.U32 R7, RZ, RZ, UR8 ;  /* 0x00000008ff077e24 */ /* 0x000fe2000f8e00ff */
[----:B------:R-:W-:Y:S02]  /*2cb0*/  UIADD3.X UR4, URZ, UR5, URZ, UP1, !UPT ;  /* 0x000000053f047290 */ /* 0x000fe40008ffe43f */
[----:B------:R-:W-:Y:S02]  /*2cc0*/  USHF.L.U64.HI UR8, UR10, 0x6, UR11 ;  /* 0x000000060a087899 */ /* 0x000fe4000801020b */
[----:B------:R-:W-:Y:S01]  /*2cd0*/  USHF.L.U32 UR5, UR10, 0x6, URZ ;  /* 0x000000060a057899 */ /* 0x000fe2000800063f */
[----:B------:R-:W-:Y:S01]  /*2ce0*/  LEA.HI.X R33, R4, UR7, R9, 0x1, P0 ;  /* 0x0000000704217c11 */ /* 0x000fe200080f0c09 */
[----:B------:R-:W-:Y:S01]  /*2cf0*/  IMAD.U32 R4, RZ, RZ, UR13 ;  /* 0x0000000dff047e24 */ /* 0x000fe2000f8e00ff */
[----:B------:R-:W-:Y:S01]  /*2d00*/  LEA.HI.X R37, R6, UR7, R5, 0x1, P1 ;  /* 0x0000000706257c11 */ /* 0x000fe200088f0c05 */
[----:B------:R-:W-:-:S02]  /*2d10*/  IMAD.U32 R5, RZ, RZ, UR15 ;  /* 0x0000000fff057e24 */ /* 0x000fc4000f8e00ff */
[----:B------:R-:W-:Y:S02]  /*2d20*/  IMAD.U32 R11, RZ, RZ, UR8 ;  /* 0x00000008ff0b7e24 */ /* 0x000fe4000f8e00ff */
[----:B------:R-:W-:Y:S01]  /*2d30*/  IMAD.U32 R10, RZ, RZ, UR5 ;  /* 0x00000005ff0a7e24 */ /* 0x000fe2000f8e00ff */
[----:B------:R1:W-:Y:S01]  /*2d40*/  STL.64 [R1+0x148], R4 ;  /* 0x0001480401007387 */ /* 0x0003e20000100a00 */
[----:B------:R-:W-:Y:S02]  /*2d50*/  IMAD.U32 R8, RZ, RZ, UR18 ;  /* 0x00000012ff087e24 */ /* 0x000fe4000f8e00ff */
[----:B------:R-:W-:Y:S02]  /*2d60*/  IMAD.MOV.U32 R9, RZ, RZ, R7 ;  /* 0x000000ffff097224 */ /* 0x000fe400078e0007 */
[----:B------:R-:W-:Y:S02]  /*2d70*/  IMAD.U32 R14, RZ, RZ, UR6 ;  /* 0x00000006ff0e7e24 */ /* 0x000fe4000f8e00ff */
[----:B------:R-:W-:-:S02]  /*2d80*/  IMAD.U32 R15, RZ, RZ, UR7 ;  /* 0x00000007ff0f7e24 */ /* 0x000fc4000f8e00ff */
[----:B-1----:R-:W-:Y:S02]  /*2d90*/  IMAD.MOV.U32 R4, RZ, RZ, R10 ;  /* 0x000000ffff047224 */ /* 0x002fe400078e000a */
[----:B------:R-:W-:Y:S02]  /*2da0*/  IMAD.MOV.U32 R5, RZ, RZ, R11 ;  /* 0x000000ffff057224 */ /* 0x000fe400078e000b */
[----:B------:R-:W-:Y:S02]  /*2db0*/  VIADD R10, R198, 0x10 ;  /* 0x00000010c60a7836 */ /* 0x000fe40000000000 */
[----:B------:R-:W-:Y:S01]  /*2dc0*/  IMAD.U32 R11, RZ, RZ, UR14 ;  /* 0x0000000eff0b7e24 */ /* 0x000fe2000f8e00ff */
[----:B------:R1:W-:Y:S01]  /*2dd0*/  STL.64 [R1+0xb0], R14 ;  /* 0x0000b00e01007387 */ /* 0x0003e20000100a00 */
[----:B------:R-:W-:Y:S02]  /*2de0*/  IMAD.MOV.U32 R6, RZ, RZ, R8 ;  /* 0x000000ffff067224 */ /* 0x000fe400078e0008 */
[----:B------:R-:W-:Y:S01]  /*2df0*/  IMAD.MOV.U32 R7, RZ, RZ, R9 ;  /* 0x000000ffff077224 */ /* 0x000fe200078e0009 */
[----:B------:R-:W-:-:S04]  /*2e00*/  ISETP.GE.AND P1, PT, R10, R41, PT ;  /* 0x000000290a00720c */ /* 0x000fc80003f26270 */
[----:B------:R2:W-:Y:S01]  /*2e10*/  STL.128 [R1+0x230], R4 ;  /* 0x0002300401007387 */ /* 0x0005e20000100c00 */
[----:B-1----:R-:W-:Y:S02]  /*2e20*/  IMAD.MOV.U32 R14, RZ, RZ, R11 ;  /* 0x000000ffff0e7224 */ /* 0x002fe400078e000b */
[----:B------:R-:W1:Y:S01]  /*2e30*/  LDC R11, c[0x0][0x428] ;  /* 0x00010a00ff0b7b82 */ /* 0x000e620000000800 */
[----:B------:R-:W-:Y:S02]  /*2e40*/  ISETP.GE.AND P0, PT, R198, R41, PT ;  /* 0x00000029c600720c */ /* 0x000fe40003f06270 */
[----:B--2---:R-:W-:Y:S02]  /*2e50*/  SEL R6, RZ, 0xffffffff, P1 ;  /* 0xffffffffff067807 */ /* 0x004fe40000800000 */
[----:B------:R-:W-:-:S03]  /*2e60*/  SEL R5, RZ, 0x1, P0 ;  /* 0x00000001ff057807 */ /* 0x000fc60000000000 */
[----:B------:R-:W-:Y:S02]  /*2e70*/  IMAD.SHL.U32 R6, R6, 0x2, RZ ;  /* 0x0000000206067824 */ /* 0x000fe400078e00ff */
[----:B------:R-:W-:Y:S02]  /*2e80*/  IMAD.U32 R38, RZ, RZ, UR12 ;  /* 0x0000000cff267e24 */ /* 0x000fe4000f8e00ff */
[----:B------:R-:W-:Y:S01]  /*2e90*/  IMAD.U32 R39, RZ, RZ, UR4 ;  /* 0x00000004ff277e24 */ /* 0x000fe2000f8e00ff */
[----:B------:R-:W-:Y:S01]  /*2ea0*/  LOP3.LUT R7, R6, 0x2, R5, 0xe2, !PT ;  /* 0x0000000206077812 */ /* 0x000fe200078ee205 */
[----:B------:R-:W-:Y:S01]  /*2eb0*/  VIADD R6, R198, 0x20 ;  /* 0x00000020c6067836 */ /* 0x000fe20000000000 */
[----:B------:R2:W-:Y:S01]  /*2ec0*/  STL.64 [R1+0xd0], R20 ;  /* 0x0000d01401007387 */ /* 0x0005e20000100a00 */
[----:B------:R-:W-:Y:S02]  /*2ed0*/  VIADD R5, R40, 0x5f ;  /* 0x0000005f28057836 */ /* 0x000fe40000000000 */
[----:B------:R-:W-:Y:S01]  /*2ee0*/  VIADD R4, R198, 0x30 ;  /* 0x00000030c6047836 */ /* 0x000fe20000000000 */
[----:B------:R3:W-:Y:S01]  /*2ef0*/  STL.64 [R1+0x150], R38 ;  /* 0x0001502601007387 */ /* 0x0007e20000100a00 */
[----:B------:R-:W-:Y:S01]  /*2f00*/  ISETP.GE.AND P1, PT, R6, R41, PT ;  /* 0x000000290600720c */ /* 0x000fe20003f26270 */
[----:B------:R-:W-:-:S04]  /*2f10*/  IMAD.HI R5, R5, 0x2aaaaaab, RZ ;  /* 0x2aaaaaab05057827 */ /* 0x000fc800078e02ff */
[C---:B------:R-:W-:Y:S01]  /*2f20*/  VIADD R10, R198.reuse, 0x50 ;  /* 0x00000050c60a7836 */ /* 0x040fe20000000000 */
[-C--:B------:R-:W-:Y:S01]  /*2f30*/  ISETP.GE.AND P0, PT, R19, R41.reuse, PT ;  /* 0x000000291300720c */ /* 0x080fe20003f06270 */
[----:B--2---:R-:W-:Y:S01]  /*2f40*/  IMAD.IADD R20, R198, 0x1, R6 ;  /* 0x00000001c6147824 */ /* 0x004fe200078e0206 */
[----:B------:R2:W-:Y:S01]  /*2f50*/  STL.64 [R1+0xf0], R32 ;  /* 0x0000f02001007387 */ /* 0x0005e20000100a00 */
[----:B----4-:R-:W-:Y:S01]  /*2f60*/  SHF.R.S32.HI R31, RZ, 0x1f, R195 ;  /* 0x0000001fff1f7819 */ /* 0x010fe200000114c3 */
[----:B------:R-:W-:Y:S01]  /*2f70*/  ULDC.64 UR4, c[0x0][0x408] ;  /* 0x0001020000047ab9 */ /* 0x000fe20000000a00 */
[----:B---3--:R-:W-:Y:S01]  /*2f80*/  IMAD.U32 R38, RZ, RZ, UR9 ;  /* 0x00000009ff267e24 */ /* 0x008fe2000f8e00ff */
[----:B------:R-:W-:Y:S02]  /*2f90*/  SEL R6, RZ, 0x4, P1 ;  /* 0x00000004ff067807 */ /* 0x000fe40000800000 */
[----:B-1----:R-:W-:Y:S01]  /*2fa0*/  ISETP.NE.AND P1, PT, R11, 0x1, PT ;  /* 0x000000010b00780c */ /* 0x002fe20003f25270 */
[----:B------:R-:W-:Y:S01]  /*2fb0*/  IMAD.MOV.U32 R15, RZ, RZ, R38 ;  /* 0x000000ffff0f7224 */ /* 0x000fe200078e0026 */
[-C--:B------:R-:W-:Y:S01]  /*2fc0*/  ISETP.GE.AND P4, PT, R4, R41.reuse, PT ;  /* 0x000000290400720c */ /* 0x080fe20003f86270 */
[----:B------:R-:W-:Y:S01]  /*2fd0*/  IMAD.SHL.U32 R4, R41, 0x2, RZ ;  /* 0x0000000229047824 */ /* 0x000fe200078e00ff */
[-C--:B------:R-:W-:Y:S01]  /*2fe0*/  ISETP.GE.AND P5, PT, R20, R41.reuse, PT ;  /* 0x000000291400720c */ /* 0x080fe20003fa6270 */
[----:B------:R-:W1:Y:S01]  /*2ff0*/  LDC.64 R38, c[0x0][0x3f8] ;  /* 0x0000fe00ff267b82 */ /* 0x000e620000000a00 */
[----:B0-----:R0:W-:Y:S01]  /*3000*/  STL.128 [R1+0x90], R12 ;  /* 0x0000900c01007387 */ /* 0x0011e20000100c00 */
[----:B------:R-:W-:Y:S01]  /*3010*/  ISETP.GE.AND P2, PT, R10, R41, PT ;  /* 0x000000290a00720c */ /* 0x000fe20003f46270 */
[----:B------:R-:W-:-:S02]  /*3020*/  VIADD R10, R198, 0x40 ;  /* 0x00000040c60a7836 */ /* 0x000fc40000000000 */
[----:B------:R3:W-:Y:S02]  /*3030*/  STL [R1+0x6c], R4 ;  /* 0x00006c0401007387 */ /* 0x0007e40000100800 */
[----:B--2---:R-:W-:Y:S01]  /*3040*/  IMAD.IADD R32, R198, 0x1, R10 ;  /* 0x00000001c6207824 */ /* 0x004fe200078e020a */
[----:B------:R-:W2:Y:S08]  /*3050*/  @P1 LDC R21, c[0x0][0x42c] ;  /* 0x00010b00ff151b82 */ /* 0x000eb00000000800 */
[----:B------:R-:W4:Y:S01]  /*3060*/  @P1 LDC R44, c[0x0][0x430] ;  /* 0x00010c00ff2c1b82 */ /* 0x000f220000000800 */
[----:B0-----:R-:W-:-:S02]  /*3070*/  SHF.R.U32.HI R12, RZ, 0x1f, R5 ;  /* 0x0000001fff0c7819 */ /* 0x001fc40000011605 */
[----:B---3--:R-:W-:Y:S02]  /*3080*/  SEL R4, RZ, 0x8, P4 ;  /* 0x00000008ff047807 */ /* 0x008fe40002000000 */
[----:B------:R-:W-:Y:S02]  /*3090*/  LEA.HI.SX32 R12, R5, R12, 0x1c ;  /* 0x0000000c050c7211 */ /* 0x000fe400078fe2ff */
[----:B------:R-:W-:Y:S02]  /*30a0*/  SEL R5, RZ, 0xffffffff, P5 ;  /* 0xffffffffff057807 */ /* 0x000fe40002800000 */
[----:B------:R-:W-:Y:S02]  /*30b0*/  ISETP.GE.AND P3, PT, R10, R41, PT ;  /* 0x000000290a00720c */ /* 0x000fe40003f66270 */
[----:B------:R-:W-:Y:S01]  /*30c0*/  LOP3.LUT R27, R4, R7, R6, 0xfe, !PT ;  /* 0x00000007041b7212 */ /* 0x000fe200078efe06 */
[----:B------:R-:W-:Y:S01]  /*30d0*/  IMAD.SHL.U32 R5, R5, 0x2, RZ ;  /* 0x0000000205057824 */ /* 0x000fe200078e00ff */
[----:B------:R-:W-:Y:S01]  /*30e0*/  SEL R4, RZ, 0x1, P0 ;  /* 0x00000001ff047807 */ /* 0x000fe20000000000 */
[----:B------:R-:W0:Y:S03]  /*30f0*/  LDC.64 R10, c[0x0][0x2e0] ;  /* 0x0000b800ff0a7b82 */ /* 0x000e260000000a00 */
[----:B------:R-:W-:Y:S01]  /*3100*/  LOP3.LUT R15, R5, 0x2, R4, 0xe2, !PT ;  /* 0x00000002050f7812 */ /* 0x000fe200078ee204 */
[----:B------:R-:W-:Y:S04]  /*3110*/  STL [R1+0xb8], R12 ;  /* 0x0000b80c01007387 */ /* 0x000fe80000100800 */
[----:B------:R-:W3:Y:S01]  /*3120*/  LDC.64 R4, c[0x0][0x318] ;  /* 0x0000c600ff047b82 */ /* 0x000ee20000000a00 */
[----:B------:R-:W-:Y:S04]  /*3130*/  STL [R1+0xd8], R12 ;  /* 0x0000d80c01007387 */ /* 0x000fe80000100800 */
[----:B------:R-:W-:Y:S03]  /*3140*/  STL [R1+0xf8], R12 ;  /* 0x0000f80c01007387 */ /* 0x000fe60000100800 */
[----:B------:R-:W3:Y:S01]  /*3150*/  LDC.64 R6, c[0x0][0x328] ;  /* 0x0000ca00ff067b82 */ /* 0x000ee20000000a00 */
[----:B------:R5:W-:Y:S01]  /*3160*/  STL [R1+0x118], R12 ;  /* 0x0001180c01007387 */ /* 0x000be20000100800 */
[----:B------:R-:W-:Y:S01]  /*3170*/  ISETP.GE.AND P4, PT, R32, R41, PT ;  /* 0x000000292000720c */ /* 0x000fe20003f86270 */
[----:B------:R-:W-:Y:S01]  /*3180*/  IMAD.WIDE.U32 R40, R195, UR4, RZ ;  /* 0x00000004c3287c25 */ /* 0x000fe2000f8e00ff */
[----:B------:R-:W-:-:S03]  /*3190*/  SEL R14, RZ, 0x20, P2 ;  /* 0x00000020ff0e7807 */ /* 0x000fc60001000000 */
[----:B-----5:R-:W-:Y:S01]  /*31a0*/  IMAD R12, R31, UR4, RZ ;  /* 0x000000041f0c7c24 */ /* 0x020fe2000f8e02ff */
[----:B------:R-:W-:-:S03]  /*31b0*/  SEL R13, RZ, 0x10, P3 ;  /* 0x00000010ff0d7807 */ /* 0x000fc60001800000 */
[----:B------:R-:W-:Y:S01]  /*31c0*/  IMAD R33, R195, UR5, R12 ;  /* 0x00000005c3217c24 */ /* 0x000fe2000f8e020c */
[----:B-1----:R-:W-:Y:S01]  /*31d0*/  LOP3.LUT P0, RZ, R38, R42, RZ, 0xfc, !PT ;  /* 0x0000002a26ff7212 */ /* 0x002fe2000780fcff */
[----:B------:R1:W-:Y:S01]  /*31e0*/  STL.64 [R1+0x130], R36 ;  /* 0x0001302401007387 */ /* 0x0003e20000100a00 */
[----:B------:R-:W-:Y:S01]  /*31f0*/  LEA R38, P2, R40, R38, 0x2 ;  /* 0x0000002628267211 */ /* 0x000fe200078410ff */
[----:B------:R-:W-:Y:S01]  /*3200*/  IMAD.IADD R12, R41, 0x1, R33 ;  /* 0x00000001290c7824 */ /* 0x000fe200078e0221 */
[----:B------:R-:W-:Y:S01]  /*3210*/  LOP3.LUT R14, R14, R27, R13, 0xfe, !PT ;  /* 0x0000001b0e0e7212 */ /* 0x000fe200078efe0d */
[----:B--2---:R-:W-:Y:S01]  /*3220*/  @P1 IMAD.HI.U32 R13, R21, UR38, RZ ;  /* 0x00000026150d1c27 */ /* 0x004fe2000f8e00ff */
[----:B------:R-:W-:Y:S01]  /*3230*/  LOP3.LUT P0, RZ, R39, R43, RZ, 0xfc, P0 ;  /* 0x0000002b27ff7212 */ /* 0x000fe2000000fcff */
[----:B------:R2:W-:Y:S01]  /*3240*/  STL.64 [R1+0x110], R34 ;  /* 0x0001102201007387 */ /* 0x0005e20000100a00 */
[----:B------:R-:W-:Y:S01]  /*3250*/  LEA.HI.X R39, R40, R39, R12, 0x2, P2 ;  /* 0x0000002728277211 */ /* 0x000fe200010f140c */
[----:B------:R-:W-:Y:S01]  /*3260*/  ULDC.64 UR4, c[0x0][0x2f8] ;  /* 0x0000be0000047ab9 */ /* 0x000fe20000000a00 */
[-C--:B0-----:R-:W-:Y:S01]  /*3270*/  ISETP.GE.AND P2, PT, R20, R11.reuse, PT ;  /* 0x0000000b1400720c */ /* 0x081fe20003f46270 */
[----:B------:R-:W-:Y:S01]  /*3280*/  IMAD.U32 R12, RZ, RZ, UR38 ;  /* 0x00000026ff0c7e24 */ /* 0x000fe2000f8e00ff */
[----:B----4-:R-:W-:Y:S01]  /*3290*/  @P1 SHF.R.U32.HI R12, RZ, R44, R13 ;  /* 0x0000002cff0c1219 */ /* 0x010fe2000001160d */
[----:B---3--:R0:W-:Y:S01]  /*32a0*/  STL.128 [R1+0x1c0], R4 ;  /* 0x0001c00401007387 */ /* 0x0081e20000100c00 */
[----:B------:R-:W-:Y:S01]  /*32b0*/  SEL R13, RZ, 0xffffffff, P2 ;  /* 0xffffffffff0d7807 */ /* 0x000fe20001000000 */
[----:B------:R-:W-:Y:S01]  /*32c0*/  VIADD R27, R19, 0x80 ;  /* 0x00000080131b7836 */ /* 0x000fe20000000000 */
[----:B-1----:R-:W-:Y:S01]  /*32d0*/  SEL R36, R195, RZ, !P0 ;  /* 0x000000ffc3247207 */ /* 0x002fe20004000000 */
[C---:B------:R-:W-:Y:S01]  /*32e0*/  VIADD R21, R19.reuse, 0xa0 ;  /* 0x000000a013157836 */ /* 0x040fe20000000000 */
[-C--:B------:R-:W-:Y:S01]  /*32f0*/  ISETP.GE.AND P1, PT, R19, R11.reuse, PT ;  /* 0x0000000b1300720c */ /* 0x080fe20003f26270 */
[----:B------:R-:W-:Y:S01]  /*3300*/  IMAD.SHL.U32 R13, R13, 0x2, RZ ;  /* 0x000000020d0d7824 */ /* 0x000fe200078e00ff */
[----:B--2---:R-:W-:Y:S01]  /*3310*/  SEL R34, RZ, 0x4, P4 ;  /* 0x00000004ff227807 */ /* 0x004fe20002000000 */
[----:B------:R-:W-:Y:S01]  /*3320*/  IMAD.MOV.U32 R37, RZ, RZ, R36 ;  /* 0x000000ffff257224 */ /* 0x000fe200078e0024 */
[-C--:B------:R-:W-:Y:S01]  /*3330*/  ISETP.GE.AND P2, PT, R76, R11.reuse, PT ;  /* 0x0000000b4c00720c */ /* 0x080fe20003f46270 */
[----:B------:R1:W-:Y:S01]  /*3340*/  STL.64 [R1+0x188], R10 ;  /* 0x0001880a01007387 */ /* 0x0003e20000100a00 */
[----:B------:R-:W-:Y:S01]  /*3350*/  ISETP.GE.AND P3, PT, R27, R11, PT ;  /* 0x0000000b1b00720c */ /* 0x000fe20003f66270 */
[----:B------:R-:W2:Y:S01]  /*3360*/  LDC.64 R40, c[0x0][0x3f8] ;  /* 0x0000fe00ff287b82 */ /* 0x000ea20000000a00 */
[----:B0-----:R-:W-:-:S02]  /*3370*/  SHF.R.S32.HI R7, RZ, 0x1f, R12 ;  /* 0x0000001fff077819 */ /* 0x001fc4000001140c */
[----:B------:R-:W-:Y:S02]  /*3380*/  SEL R4, RZ, 0x1, P1 ;  /* 0x00000001ff047807 */ /* 0x000fe40000800000 */
[-C--:B------:R-:W-:Y:S01]  /*3390*/  ISETP.GE.AND P1, PT, R32, R11.reuse, PT ;  /* 0x0000000b2000720c */ /* 0x080fe20003f26270 */
[----:B------:R0:W-:Y:S01]  /*33a0*/  STL.64 [R1+0x180], R38 ;  /* 0x0001802601007387 */ /* 0x0001e20000100a00 */
[----:B------:R-:W-:Y:S01]  /*33b0*/  ISETP.GE.AND P4, PT, R21, R11, PT ;  /* 0x0000000b1500720c */ /* 0x000fe20003f86270 */
[----:B-1----:R-:W-:Y:S01]  /*33c0*/  IMAD R11, R7, UR4, RZ ;  /* 0x00000004070b7c24 */ /* 0x002fe2000f8e02ff */
[----:B------:R-:W-:Y:S01]  /*33d0*/  LOP3.LUT R4, R13, 0x2, R4, 0xe2, !PT ;  /* 0x000000020d047812 */ /* 0x000fe200078ee204 */
[----:B------:R1:W-:Y:S01]  /*33e0*/  STL.64 [R1+0x200], R36 ;  /* 0x0002002401007387 */ /* 0x0003e20000100a00 */
[----:B------:R-:W-:Y:S02]  /*33f0*/  SEL R6, RZ, 0x8, P2 ;  /* 0x00000008ff067807 */ /* 0x000fe40001000000 */
[----:B------:R-:W-:Y:S01]  /*3400*/  SEL R5, RZ, 0x4, P1 ;  /* 0x00000004ff057807 */ /* 0x000fe20000800000 */
[----:B------:R-:W-:Y:S01]  /*3410*/  IMAD R11, R12, UR5, R11 ;  /* 0x000000050c0b7c24 */ /* 0x000fe2000f8e020b */
[----:B------:R-:W-:Y:S01]  /*3420*/  ISETP.NE.U32.AND P0, PT, R42, RZ, PT ;  /* 0x000000ff2a00720c */ /* 0x000fe20003f05070 */
[----:B0-----:R-:W0:Y:S01]  /*3430*/  LDC.64 R38, c[0x0][0x2d8] ;  /* 0x0000b600ff267b82 */ /* 0x001e220000000a00 */
[----:B------:R-:W-:Y:S01]  /*3440*/  LOP3.LUT R6, R6, R4, R5, 0xfe, !PT ;  /* 0x0000000406067212 */ /* 0x000fe200078efe05 */
[----:B-1----:R-:W-:Y:S01]  /*3450*/  IMAD.WIDE.U32 R36, R12, UR4, RZ ;  /* 0x000000040c247c25 */ /* 0x002fe2000f8e00ff */
[----:B------:R-:W-:Y:S01]  /*3460*/  ISETP.NE.AND.EX P0, PT, R43, RZ, PT, P0 ;  /* 0x000000ff2b00720c */ /* 0x000fe20003f05300 */
[----:B------:R1:W-:Y:S01]  /*3470*/  STL.U8 [R1+0x80], R14 ;  /* 0x0000800e01007387 */ /* 0x0003e20000100000 */
[----:B------:R-:W-:Y:S01]  /*3480*/  LOP3.LUT R34, R15, R34, RZ, 0xfc, !PT ;  /* 0x000000220f227212 */ /* 0x000fe200078efcff */
[----:B------:R-:W-:Y:S01]  /*3490*/  VIADD R4, R10, 0x5f ;  /* 0x0000005f0a047836 */ /* 0x000fe20000000000 */
[----:B------:R-:W-:Y:S01]  /*34a0*/  ULDC.64 UR4, c[0x0][0x300] ;  /* 0x0000c00000047ab9 */ /* 0x000fe20000000a00 */
[----:B------:R-:W-:-:S02]  /*34b0*/  IMAD R5, R47, UR10, RZ ;  /* 0x0000000a2f057c24 */ /* 0x000fc4000f8e02ff */
[----:B------:R-:W-:Y:S01]  /*34c0*/  IMAD.IADD R37, R37, 0x1, R11 ;  /* 0x0000000125257824 */ /* 0x000fe200078e020b */
[----:B------:R-:W-:Y:S01]  /*34d0*/  SEL R31, R31, RZ, !P0 ;  /* 0x000000ff1f1f7207 */ /* 0x000fe20004000000 */
[----:B------:R-:W-:Y:S01]  /*34e0*/  IMAD.HI R4, R4, 0x2aaaaaab, RZ ;  /* 0x2aaaaaab04047827 */ /* 0x000fe200078e02ff */
[----:B------:R-:W-:Y:S01]  /*34f0*/  SEL R11, RZ, 0x10, P3 ;  /* 0x00000010ff0b7807 */ /* 0x000fe20001800000 */
[----:B------:R-:W3:Y:S02]  /*3500*/  LDC.64 R42, c[0x0][0x308] ;  /* 0x0000c200ff2a7b82 */ /* 0x000ee40000000a00 */
[C---:B------:R-:W-:Y:S02]  /*3510*/  IMAD R33, R0.reuse, UR11, R5 ;  /* 0x0000000b00217c24 */ /* 0x040fe4000f8e0205 */
[----:B-1----:R-:W-:Y:S01]  /*3520*/  IMAD.WIDE.U32 R14, R0, UR10, R36 ;  /* 0x0000000a000e7c25 */ /* 0x002fe2000f8e0024 */
[----:B------:R-:W-:Y:S02]  /*3530*/  SEL R13, RZ, 0x20, P4 ;  /* 0x00000020ff0d7807 */ /* 0x000fe40002000000 */
[----:B------:R-:W-:Y:S01]  /*3540*/  SEL R195, R195, RZ, !P0 ;  /* 0x000000ffc3c37207 */ /* 0x000fe20004000000 */
[----:B------:R-:W-:Y:S01]  /*3550*/  IMAD.IADD R15, R15, 0x1, R33 ;  /* 0x000000010f0f7824 */ /* 0x000fe200078e0221 */
[----:B------:R-:W-:Y:S01]  /*3560*/  SHF.R.U32.HI R5, RZ, 0x1f, R4 ;  /* 0x0000001fff057819 */ /* 0x000fe20000011604 */
[----:B------:R-:W-:Y:S01]  /*3570*/  IMAD R20, R31, UR4, RZ ;  /* 0x000000041f147c24 */ /* 0x000fe2000f8e02ff */
[----:B------:R1:W-:Y:S01]  /*3580*/  STL.U8 [R1+0x81], R34 ;  /* 0x0000812201007387 */ /* 0x0003e20000100000 */
[----:B------:R-:W-:-:S02]  /*3590*/  LOP3.LUT R6, R13, R6, R11, 0xfe, !PT ;  /* 0x000000060d067212 */ /* 0x000fc400078efe0b */
[----:B------:R-:W-:Y:S01]  /*35a0*/  LEA.HI.SX32 R4, R4, R5, 0x1c ;  /* 0x0000000504047211 */ /* 0x000fe200078fe2ff */
[C---:B------:R-:W-:Y:S02]  /*35b0*/  IMAD R11, R195.reuse, UR5, R20 ;  /* 0x00000005c30b7c24 */ /* 0x040fe4000f8e0214 */
[----:B------:R-:W-:Y:S02]  /*35c0*/  IMAD R5, R30, UR10, RZ ;  /* 0x0000000a1e057c24 */ /* 0x000fe4000f8e02ff */
[----:B-1----:R-:W-:Y:S01]  /*35d0*/  IMAD.WIDE.U32 R34, R195, UR4, R14 ;  /* 0x00000004c3227c25 */ /* 0x002fe2000f8e000e */
[----:B------:R-:W-:Y:S01]  /*35e0*/  STL [R1+0x40], R4 ;  /* 0x0000400401007387 */ /* 0x000fe20000100800 */
[----:B------:R-:W-:Y:S02]  /*35f0*/  ULDC.64 UR4, c[0x0][0x320] ;  /* 0x0000c80000047ab9 */ /* 0x000fe40000000a00 */
[----:B------:R-:W-:Y:S01]  /*3600*/  IMAD.IADD R14, R35, 0x1, R11 ;  /* 0x00000001230e7824 */ /* 0x000fe200078e020b */
[----:B0-----:R-:W-:Y:S01]  /*3610*/  LEA R15, P0, R34, R38, 0x1 ;  /* 0x00000026220f7211 */ /* 0x001fe200078008ff */
[C---:B------:R-:W-:Y:S01]  /*3620*/  IMAD.WIDE.U32 R32, R18.reuse, UR10, R28 ;  /* 0x0000000a12207c25 */ /* 0x040fe2000f8e001c */
[----:B------:R0:W-:Y:S01]  /*3630*/  STL [R1+0x228], R4 ;  /* 0x0002280401007387 */ /* 0x0001e20000100800 */
[----:B------:R-:W1:Y:S02]  /*3640*/  LDC R28, c[0x0][0x2ec] ;  /* 0x0000bb00ff1c7b82 */ /* 0x000e640000000800 */
[----:B------:R-:W-:Y:S01]  /*3650*/  IMAD R5, R18, UR11, R5 ;  /* 0x0000000b12057c24 */ /* 0x000fe2000f8e0205 */
[----:B------:R-:W-:-:S02]  /*3660*/  LEA.HI.X R11, R34, R39, R14, 0x1, P0 ;  /* 0x00000027220b7211 */ /* 0x000fc400000f0c0e */
[----:B------:R-:W-:Y:S01]  /*3670*/  LEA R34, P1, R32, R15, 0x1 ;  /* 0x0000000f20227211 */ /* 0x000fe200078208ff */
[----:B0-----:R-:W-:-:S05]  /*3680*/  IMAD.IADD R4, R33, 0x1, R5 ;  /* 0x0000000121047824 */ /* 0x001fca00078e0205 */
[----:B------:R-:W-:Y:S02]  /*3690*/  LEA.HI.X R35, R32, R11, R4, 0x1, P1 ;  /* 0x0000000b20237211 */ /* 0x000fe400008f0c04 */
[----:B------:R-:W0:Y:S01]  /*36a0*/  LDC.64 R4, c[0x0][0x300] ;  /* 0x0000c000ff047b82 */ /* 0x000e220000000a00 */
[----:B------:R-:W-:Y:S01]  /*36b0*/  IMAD.MOV.U32 R44, RZ, RZ, R10 ;  /* 0x000000ffff2c7224 */ /* 0x000fe200078e000a */
[C---:B------:R-:W-:Y:S01]  /*36c0*/  LEA R13, P0, R36.reuse, R38, 0x1 ;  /* 0x00000026240d7211 */ /* 0x040fe200078008ff */
[----:B------:R-:W-:Y:S02]  /*36d0*/  IMAD R7, R7, UR4, RZ ;  /* 0x0000000407077c24 */ /* 0x000fe4000f8e02ff */
[----:B------:R-:W-:Y:S01]  /*36e0*/  IMAD.MOV.U32 R10, RZ, RZ, R15 ;  /* 0x000000ffff0a7224 */ /* 0x000fe200078e000f */
[----:B------:R4:W-:Y:S01]  /*36f0*/  STL.64 [R1+0x1b0], R44 ;  /* 0x0001b02c01007387 */ /* 0x0009e20000100a00 */
[----:B------:R-:W-:Y:S01]  /*3700*/  LEA.HI.X R14, R36, R39, R37, 0x1, P0 ;  /* 0x00000027240e7211 */ /* 0x000fe200000f0c25 */
[C---:B------:R-:W-:Y:S01]  /*3710*/  IMAD R15, R12.reuse, UR5, R7 ;  /* 0x000000050c0f7c24 */ /* 0x040fe2000f8e0207 */
[----:B------:R-:W5:Y:S01]  /*3720*/  LDC.64 R36, c[0x0][0x2f0] ;  /* 0x0000bc00ff247b82 */ /* 0x000f620000000a00 */
[----:B------:R-:W-:Y:S01]  /*3730*/  IMAD.WIDE.U32 R32, R12, UR4, RZ ;  /* 0x000000040c207c25 */ /* 0x000fe2000f8e00ff */
[----:B------:R-:W-:Y:S01]  /*3740*/  LOP3.LUT R7, R218, 0x18, R19, 0xf8, !PT ;  /* 0x00000018da077812 */ /* 0x000fe200078ef813 */
[----:B------:R-:W-:Y:S01]  /*3750*/  STL.U8 [R1+0x1d8], R6 ;  /* 0x0001d80601007387 */ /* 0x000fe20000100000 */
[----:B------:R-:W-:-:S04]  /*3760*/  ULDC.64 UR4, c[0x0][0x328] ;  /* 0x0000ca0000047ab9 */ /* 0x000fc80000000a00 */
[----:B------:R-:W2:Y:S01]  /*3770*/  LDC.64 R38, c[0x0][0x3e8] ;  /* 0x0000fa00ff267b82 */ /* 0x000ea20000000a00 */
[----:B------:R-:W-:Y:S07]  /*3780*/  STL.U8 [R1+0x1d9], R6 ;  /* 0x0001d90601007387 */ /* 0x000fee0000100000 */
[----:B------:R-:W1:Y:S01]  /*3790*/  LDC.U8 R12, c[0x0][0x3f0] ;  /* 0x0000fc00ff0c7b82 */ /* 0x000e620000000000 */
[----:B------:R3:W-:Y:S07]  /*37a0*/  STL.U8 [R1+0x250], R6 ;  /* 0x0002500601007387 */ /* 0x0007ee0000100000 */
[----:B----4-:R-:W4:Y:S01]  /*37b0*/  LDC R44, c[0x0][0x404] ;  /* 0x00010100ff2c7b82 */ /* 0x010f220000000800 */
[----:B------:R-:W-:Y:S01]  /*37c0*/  LOP3.LUT R20, R7, R220, RZ, 0x3c, !PT ;  /* 0x000000dc07147212 */ /* 0x000fe200078e3cff */
[----:B------:R-:W-:Y:S01]  /*37d0*/  IMAD.MOV.U32 R7, RZ, RZ, R14 ;  /* 0x000000ffff077224 */ /* 0x000fe200078e000e */
[----:B------:R0:W-:Y:S01]  /*37e0*/  STL.128 [R1+0x50], R8 ;  /* 0x0000500801007387 */ /* 0x0001e20000100c00 */
[----:B---3--:R-:W-:-:S02]  /*37f0*/  IMAD.MOV.U32 R6, RZ, RZ, R13 ;  /* 0x000000ffff067224 */ /* 0x008fc400078e000d */
[----:B------:R-:W-:-:S03]  /*3800*/  IMAD.IADD R15, R33, 0x1, R15 ;  /* 0x00000001210f7824 */ /* 0x000fc600078e020f */
[----:B0-----:R0:W-:Y:S01]  /*3810*/  STL.128 [R1+0x1a0], R4 ;  /* 0x0001a00401007387 */ /* 0x0011e20000100c00 */
[----:B------:R-:W-:-:S04]  /*3820*/  LEA R8, P0, R32, R42, 0x1 ;  /* 0x0000002a20087211 */ /* 0x000fc800078008ff */
[----:B------:R-:W-:Y:S01]  /*3830*/  LEA.HI.X R9, R32, R43, R15, 0x1, P0 ;  /* 0x0000002b20097211 */ /* 0x000fe200000f0c0f */
[----:B0-----:R-:W-:Y:S01]  /*3840*/  IMAD.MOV.U32 R7, RZ, RZ, 0x20 ;  /* 0x00000020ff077424 */ /* 0x001fe200078e00ff */
[----:B------:R-:W-:-:S04]  /*3850*/  LOP3.LUT P0, RZ, R227, 0x4, RZ, 0xc0, !PT ;  /* 0x00000004e3ff7812 */ /* 0x000fc8000780c0ff */
[----:B------:R-:W-:Y:S01]  /*3860*/  SEL R7, R7, 0xffffffe0, !P0 ;  /* 0xffffffe007077807 */ /* 0x000fe20004000000 */
[----:B------:R-:W-:Y:S01]  /*3870*/  STL.64 [R1+0x240], R34 ;  /* 0x0002402201007387 */ /* 0x000fe20000100a00 */
[----:B------:R-:W-:-:S03]  /*3880*/  IMAD R20, R219, 0x200, R20 ;  /* 0x00000200db147824 */ /* 0x000fc600078e0214 */
[----:B-----5:R-:W-:Y:S04]  /*3890*/  STL.64 [R1+0x48], R36 ;  /* 0x0000482401007387 */ /* 0x020fe80000100a00 */
[----:B------:R-:W-:Y:S04]  /*38a0*/  STL.64 [R1+0x198], R36 ;  /* 0x0001982401007387 */ /* 0x000fe80000100a00 */
[----:B--2---:R-:W-:Y:S04]  /*38b0*/  STL.64 [R1+0xa8], R38 ;  /* 0x0000a82601007387 */ /* 0x004fe80000100a00 */
[----:B------:R-:W-:Y:S04]  /*38c0*/  STL.64 [R1+0x168], R40 ;  /* 0x0001682801007387 */ /* 0x000fe80000100a00 */
[----:B-1----:R-:W-:Y:S04]  /*38d0*/  STL.U8 [R1+0x6a], R12 ;  /* 0x00006a0c01007387 */ /* 0x002fe80000100000 */
[----:B----4-:R-:W-:Y:S04]  /*38e0*/  STL [R1+0x178], R44 ;  /* 0x0001782c01007387 */ /* 0x010fe80000100800 */
[----:B------:R-:W-:Y:S04]  /*38f0*/  STL [R1+0x190], R28 ;  /* 0x0001901c01007387 */ /* 0x000fe80000100800 */
[----:B------:R-:W-:Y:S04]  /*3900*/  STL [R1+0x1b8], R28 ;  /* 0x0001b81c01007387 */ /* 0x000fe80000100800 */
[----:B------:R-:W-:Y:S04]  /*3910*/  STL.128 [R1+0x1e0], RZ ;  /* 0x0001e0ff01007387 */ /* 0x000fe80000100c00 */
[----:B------:R-:W-:Y:S04]  /*3920*/  STL.64 [R1+0x1f0], RZ ;  /* 0x0001f0ff01007387 */ /* 0x000fe80000100a00 */
[----:B------:R-:W-:Y:S04]  /*3930*/  STL.64 [R1+0x1f8], RZ ;  /* 0x0001f8ff01007387 */ /* 0x000fe80000100a00 */
[----:B------:R-:W-:Y:S04]  /*3940*/  STL.64 [R1+0x248], R18 ;  /* 0x0002481201007387 */ /* 0x000fe80000100a00 */
[----:B------:R-:W-:Y:S04]  /*3950*/  STL [R1+0x170], R204 ;  /* 0x000170cc01007387 */ /* 0x000fe80000100800 */
[----:B------:R-:W-:Y:S01]  /*3960*/  STL [R1+0x218], R7 ;  /* 0x0002180701007387 */ /* 0x000fe20000100800 */
[----:B------:R-:W-:Y:S01]  /*3970*/  IMAD.WIDE.U32 R2, R20, 0x2, R2 ;  /* 0x0000000214027825 */ /* 0x000fe200078e0002 */
[----:B------:R-:W-:-:S04]  /*3980*/  IADD3 R10, P1, R19, R32, RZ ;  /* 0x00000020130a7210 */ /* 0x000fc80007f3e0ff */
[----:B------:R0:W-:Y:S01]  /*3990*/  STL.64 [R1+0x220], R2 ;  /* 0x0002200201007387 */ /* 0x0001e20000100a00 */
[----:B------:R-:W-:Y:S01]  /*39a0*/  IMAD.X R11, R29, 0x1, R15, P1 ;  /* 0x000000011d0b7824 */ /* 0x000fe200008e060f */
[----:B------:R-:W-:Y:S02]  /*39b0*/  SHF.R.U32.HI R46, RZ, 0x7, R46 ;  /* 0x00000007ff2e7819 */ /* 0x000fe4000001162e */
[----:B------:R1:W-:Y:S01]  /*39c0*/  STL.64 [R1+0x1d0], R8 ;  /* 0x0001d00801007387 */ /* 0x0003e20000100a00 */
[----:B------:R-:W-:-:S04]  /*39d0*/  IMAD.WIDE.U32 R4, R195, UR4, R10 ;  /* 0x00000004c3047c25 */ /* 0x000fc8000f8e000a */
[----:B0-----:R-:W-:Y:S01]  /*39e0*/  IMAD R3, R31, UR4, RZ ;  /* 0x000000041f037c24 */ /* 0x001fe2000f8e02ff */
[----:B------:R-:W-:-:S03]  /*39f0*/  IADD3 R2, P0, R18, R0, RZ ;  /* 0x0000000012027210 */ /* 0x000fc60007f1e0ff */
[----:B-1----:R-:W-:Y:S02]  /*3a00*/  IMAD R9, R195, UR5, R3 ;  /* 0x00000005c3097c24 */ /* 0x002fe4000f8e0203 */
[----:B------:R-:W-:Y:S01]  /*3a10*/  IMAD.U32 R8, RZ, RZ, UR24 ;  /* 0x00000018ff087e24 */ /* 0x000fe2000f8e00ff */
[----:B------:R0:W-:Y:S01]  /*3a20*/  STL [R1+0x160], R0 ;  /* 0x0001600001007387 */ /* 0x0001e20000100800 */
[----:B------:R-:W-:Y:S02]  /*3a30*/  IMAD.X R3, R47, 0x1, R30, P0 ;  /* 0x000000012f037824 */ /* 0x000fe400000e061e */
[----:B------:R-:W-:Y:S02]  /*3a40*/  VIADD R6, R46, 0x8 ;  /* 0x000000082e067836 */ /* 0x000fe40000000000 */
[----:B------:R-:W-:Y:S02]  /*3a50*/  IMAD.IADD R80, R5, 0x1, R9 ;  /* 0x0000000105507824 */ /* 0x000fe400078e0209 */
[----:B0-----:R-:W-:-:S07]  /*3a60*/  VIADD R0, R8, 0x258 ;  /* 0x0000025808007836 */ /* 0x001fce0000000000 */
.L_x_4184:
[----:B------:R-:W-:Y:S01]  /*3a70*/  VIADD R77, R77, 0xffffffff ;  /* 0xffffffff4d4d7836 */ /* 0x000fe20000000000 */
[----:B------:R-:W-:Y:S05]  /*3a80*/  YIELD ;  /* 0x0000000000007946 */ /* 0x000fea0003800000 */
[----:B------:R-:W-:Y:S01]  /*3a90*/  BSSY B1, `(.L_x_4176) ;  /* 0x0000004000017945 */ /* 0x000fe20003800000 */
[----:B------:R-:W-:Y:S02]  /*3aa0*/  ISETP.GT.AND P6, PT, R77, R78, PT ;  /* 0x0000004e4d00720c */ /* 0x000fe40003fc4270 */
[----:B0-----:R-:W-:-:S11]  /*3ab0*/  MOV R83, 0x3ad0 ;  /* 0x00003ad000537802 */ /* 0x001fd60000000f00 */
[----:B------:R-:W-:Y:S05]  /*3ac0*/  CALL.REL.NOINC `($_ZN7cutlass13device_kernelIN5flash11enable_sm90INS1_16FlashAttnFwdSm90INS1_25CollectiveMainloopFwdSm90ILi2EN4cute5tupleIJNS5_1CILi1EEES8_S8_EEENS6_IJNS7_ILi128EEENS7_ILi96EEENS7_ILi192EEEEEELi192ENS_10bfloat16_tEfNS_4arch4Sm90ELb0ELb1ELb1ELb1ELb0ELb1ELb0ELb1ELb1ELb0ELb0ELb0EEENS1_21CollectiveEpilogueFwdINS6_IJSA_SC_SB_EEES9_SE_SG_Li256ELb1ELb0ELb0ELb0EEENS1_36VarlenDynamicPersistentTileSchedulerILi128ELi96ELi256ELi32ELb0ELb0ELb1ELb1ELb0ELb1EEEEEEEEEvNT_6ParamsE$_ZZN5flash25CollectiveMainloopFwdSm90ILi2EN4cute5tupleIJNS1_1CILi1EEES4_S4_EEENS2_IJNS3_ILi128EEENS3_ILi96EEENS3_ILi192EEEEEELi192EN7cutlass10bfloat16_tEfNSA_4arch4Sm90ELb0ELb1ELb1ELb1ELb0ELb1ELb0ELb1ELb1ELb0ELb0ELb0EE12store_kv_newINS_16FlashAttnFwdSm90ISE_NS_21CollectiveEpilogueFwdINS2_IJS6_S8_S7_EEES5_SB_SD_Li256ELb1ELb0ELb0ELb0EEENS_36VarlenDynamicPersistentTileSchedulerILi128ELi96ELi256ELi32ELb0ELb0ELb1ELb1ELb0ELb1EEEE13SharedStorageEEEbRKNSE_6ParamsENSA_25PipelineTmaAsyncNoClusterILi2ENSA_16PipelineTmaAsyncILi2EEEEESU_RNSA_13PipelineStateILj2EEEiRT_RKNS_16SeqlenInfoQKNewKILb1ELb1EEENS2_IJiiiiEEEENKUliRKT_E_clISW_EEDaiS17_) ;  /* 0x0000020800507944 */ /* 0x000fea0003c00000 */
[----:B------:R-:W-:Y:S05]  /*3ad0*/  BSYNC B1 ;  /* 0x0000000000017941 */ /* 0x000fea0003800000 */
.L_x_4176:
[----:B------:R-:W-:-:S13]  /*3ae0*/  R2UR UR4, R213 ;  /* 0x00000000d50472ca */ /* 0x000fda00000e0000 */
[----:B------:R-:W-:-:S06]  /*3af0*/  UISETP.NE.AND UP0, UPT, UR4, 0x3, UPT ;  /* 0x000000030400788c */ /* 0x000fcc000bf05270 */
[----:B------:R-:W-:-:S13]  /*3b00*/  PLOP3.LUT P0, PT, PT, PT, UP0, 0x80, 0x0 ;  /* 0x000000000000781c */ /* 0x000fda0003f0f008 */
[----:B------:R-:W-:Y:S05]  /*3b10*/  @!P0 BRA `(.L_x_4177) ;  /* 0x0000000000048947 */ /* 0x000fea0003800000 */
[----:B------:R-:W-:Y:S01]  /*3b20*/  BPT.TRAP 0x1 ;  /* 0x000000040000795c */ /* 0x000fe20000300000 */
.L_x_4177:
[----:B------:R-:W-:Y:S01]  /*3b30*/  LEA R49, R23, UR37, 0x3 ;  /* 0x0000002517317c11 */ /* 0x000fe2000f8e18ff */
[----:B------:R-:W-:Y:S01]  /*3b40*/  BSSY B0, `(.L_x_4178) ;  /* 0x0000004000007945 */ /* 0x000fe20003800000 */
[----:B------:R-:W-:-:S04]  /*3b50*/  SHF.L.U32 R8, R197, 0x1f, RZ ;  /* 0x0000001fc5087819 */ /* 0x000fc800000006ff */
[----:B------:R-:W0:Y:S02]  /*3b60*/  SYNCS.PHASECHK.TRANS64.TRYWAIT P0, [R49+URZ+0x308b0], R8 ;  /* 0x0308b008310075a7 */ /* 0x000e24000800017f */
[----:B0-----:R-:W-:Y:S05]  /*3b70*/  @!P0 BRA `(.L_x_4179) ;  /* 0x000001e400e48947 */ /* 0x001fea0003800000 */
.L_x_4473:
[----:B------:R-:W-:Y:S05]  /*3b80*/  BSYNC B0 ;  /* 0x0000000000007941 */ /* 0x000fea0003800000 */
.L_x_4178:
[----:B0-----:R-:W2:Y:S01]  /*3b90*/  LDL R8, [R1+0x60] ;  /* 0x0000600001087983 */ /* 0x001ea20000100800 */
[----:B------:R-:W-:Y:S01]  /*3ba0*/  BSSY B0, `(.L_x_4180) ;  /* 0x0000024000007945 */ /* 0x000fe20003800000 */
[----:B------:R-:W-:-:S04]  /*3bb0*/  IMAD.WIDE R46, R77, 0x60, R2 ;  /* 0x000000604d2e7825 */ /* 0x000fc800078e0202 */
[----:B--2---:R-:W-:-:S05]  /*3bc0*/  IMAD R8, R77, -0x60, R8 ;  /* 0xffffffa04d087824 */ /* 0x004fca00078e0208 */
[----:B------:R-:W-:Y:S01]  /*3bd0*/  VIMNMX R45, R8, 0x60, PT ;  /* 0x00000060082d7848 */ /* 0x000fe20003fe0100 */
[----:B------:R-:W-:-:S03]  /*3be0*/  IMAD R8, R23, 0x4800, R20 ;  /* 0x0000480017087824 */ /* 0x000fc600078e0214 */
[----:B------:R-:W-:Y:S01]  /*3bf0*/  ISETP.GE.AND P0, PT, R18, R45, PT ;  /* 0x0000002d1200720c */ /* 0x000fe20003f06270 */
[----:B------:R-:W-:Y:S02]  /*3c00*/  IMAD.IADD R9, R7, 0x1, R8 ;  /* 0x0000000107097824 */ /* 0x000fe400078e0208 */
[--C-:B------:R-:W-:Y:S02]  /*3c10*/  IMAD R44, R8, 0x2, R24.reuse ;  /* 0x00000002082c7824 */ /* 0x100fe400078e0218 */
[----:B------:R-:W-:-:S08]  /*3c20*/  IMAD R48, R9, 0x2, R24 ;  /* 0x0000000209307824 */ /* 0x000fd000078e0218 */
[----:B------:R-:W-:Y:S05]  /*3c30*/  @P0 BRA `(.L_x_4181) ;  /* 0x0000000000680947 */ /* 0x000fea0003800000 */
[----:B------:R-:W-:Y:S01]  /*3c40*/  IMAD R11, R47, UR42, RZ ;  /* 0x0000002a2f0b7c24 */ /* 0x000fe2000f8e02ff */
[----:B------:R-:W-:Y:S01]  /*3c50*/  ISETP.GE.AND P0, PT, R19, UR45, PT ;  /* 0x0000002d13007c0c */ /* 0x000fe2000bf06270 */
[----:B------:R-:W-:Y:S01]  /*3c60*/  IMAD.MOV.U32 R8, RZ, RZ, R4 ;  /* 0x000000ffff087224 */ /* 0x000fe200078e0004 */
[----:B------:R-:W-:Y:S01]  /*3c70*/  ISETP.GE.AND P1, PT, R203, UR45, PT ;  /* 0x0000002dcb007c0c */ /* 0x000fe2000bf26270 */
[----:B------:R-:W-:Y:S01]  /*3c80*/  IMAD.MOV.U32 R9, RZ, RZ, R80 ;  /* 0x000000ffff097224 */ /* 0x000fe200078e0050 */
[----:B------:R-:W-:Y:S01]  /*3c90*/  ISETP.GE.AND P3, PT, R76, UR45, PT ;  /* 0x0000002d4c007c0c */ /* 0x000fe2000bf66270 */
[C---:B------:R-:W-:Y:S01]  /*3ca0*/  IMAD R11, R46.reuse, UR43, R11 ;  /* 0x0000002b2e0b7c24 */ /* 0x040fe2000f8e020b */
[----:B------:R-:W-:Y:S01]  /*3cb0*/  ISETP.GE.AND P4, PT, R27, UR45, PT ;  /* 0x0000002d1b007c0c */ /* 0x000fe2000bf86270 */
[----:B------:R-:W-:Y:S01]  /*3cc0*/  IMAD.WIDE.U32 R8, R46, UR42, R8 ;  /* 0x0000002a2e087c25 */ /* 0x000fe2000f8e0008 */
[----:B------:R-:W-:-:S03]  /*3cd0*/  ISETP.GE.AND P5, PT, R21, UR45, PT ;  /* 0x0000002d15007c0c */ /* 0x000fc6000bfa6270 */
[----:B------:R-:W-:Y:S01]  /*3ce0*/  IMAD.IADD R9, R9, 0x1, R11 ;  /* 0x0000000109097824 */ /* 0x000fe200078e020b */
[----:B------:R-:W-:-:S03]  /*3cf0*/  LEA R50, P2, R8, UR40, 0x1 ;  /* 0x0000002808327c11 */ /* 0x000fc6000f8408ff */
[----:B------:R-:W0:Y:S01]  /*3d00*/  @!P1 LDS.128 R12, [R48] ;  /* 0x00000000300c9984 */ /* 0x000e220000000c00 */
[----:B------:R-:W-:Y:S02]  /*3d10*/  LEA.HI.X R51, R8, UR41, R9, 0x1, P2 ;  /* 0x0000002908337c11 */ /* 0x000fe400090f0c09 */
[----:B------:R-:W-:Y:S01]  /*3d20*/  ISETP.GE.AND P2, PT, R202, UR45, PT ;  /* 0x0000002dca007c0c */ /* 0x000fe2000bf46270 */
[----:B------:R-:W1:Y:S04]  /*3d30*/  @!P0 LDS.128 R8, [R44] ;  /* 0x000000002c088984 */ /* 0x000e680000000c00 */
[----:B------:R-:W2:Y:S04]  /*3d40*/  @!P3 LDS.128 R32, [R48+0x3000] ;  /* 0x003000003020b984 */ /* 0x000ea80000000c00 */
[----:B------:R-:W3:Y:S04]  /*3d50*/  @!P4 LDS.128 R36, [R44+0x6000] ;  /* 0x006000002c24c984 */ /* 0x000ee80000000c00 */
[----:B------:R-:W4:Y:S04]  /*3d60*/  @!P2 LDS.128 R28, [R44+0x3000] ;  /* 0x003000002c1ca984 */ /* 0x000f280000000c00 */
[----:B------:R-:W5:Y:S04]  /*3d70*/  @!P5 LDS.128 R40, [R48+0x6000] ;  /* 0x006000003028d984 */ /* 0x000f680000000c00 */
[----:B0-----:R0:W-:Y:S04]  /*3d80*/  @!P1 STG.E.128 desc[UR60][R50.64+0x40], R12 ;  /* 0x0000400c32009986 */ /* 0x0011e8000c101d3c */
[----:B-1----:R0:W-:Y:S04]  /*3d90*/  @!P0 STG.E.128 desc[UR60][R50.64], R8 ;  /* 0x0000000832008986 */ /* 0x0021e8000c101d3c */
[----:B--2---:R0:W-:Y:S04]  /*3da0*/  @!P3 STG.E.128 desc[UR60][R50.64+0xc0], R32 ;  /* 0x0000c0203200b986 */ /* 0x0041e8000c101d3c */
[----:B---3--:R0:W-:Y:S04]  /*3db0*/  @!P4 STG.E.128 desc[UR60][R50.64+0x100], R36 ;  /* 0x000100243200c986 */ /* 0x0081e8000c101d3c */
[----:B----4-:R0:W-:Y:S04]  /*3dc0*/  @!P2 STG.E.128 desc[UR60][R50.64+0x80], R28 ;  /* 0x0000801c3200a986 */ /* 0x0101e8000c101d3c */
[----:B-----5:R0:W-:Y:S02]  /*3dd0*/  @!P5 STG.E.128 desc[UR60][R50.64+0x140], R40 ;  /* 0x000140283200d986 */ /* 0x0201e4000c101d3c */
.L_x_4181:
[----:B------:R-:W-:Y:S05]  /*3de0*/  BSYNC B0 ;  /* 0x0000000000007941 */ /* 0x000fea0003800000 */
.L_x_4180:
[----:B------:R-:W-:Y:S01]  /*3df0*/  ISETP.GE.AND P0, PT, R212, R45, PT ;  /* 0x0000002dd400720c */ /* 0x000fe20003f06270 */
[----:B------:R-:W-:-:S12]  /*3e00*/  BSSY B0, `(.L_x_4182) ;  /* 0x000001e000007945 */ /* 0x000fd80003800000 */
[----:B------:R-:W-:Y:S05]  /*3e10*/  @P0 BRA `(.L_x_4183) ;  /* 0x0000000000700947 */ /* 0x000fea0003800000 */
[----:B0-----:R-:W-:Y:S01]  /*3e20*/  IADD3 R11, P0, R46, 0x40, RZ ;  /* 0x000000402e0b7810 */ /* 0x001fe20007f1e0ff */
[----:B------:R-:W-:Y:S01]  /*3e30*/  IMAD.MOV.U32 R8, RZ, RZ, R4 ;  /* 0x000000ffff087224 */ /* 0x000fe200078e0004 */
[----:B------:R-:W-:Y:S01]  /*3e40*/  ISETP.GE.AND P1, PT, R19, UR45, PT ;  /* 0x0000002d13007c0c */ /* 0x000fe2000bf26270 */
        /* <DEDUP_REMOVED lines=9> */
[C---:B------:R-:W-:Y:S01]  /*3ee0*/  LEA R46, P2, R8.reuse, UR40, 0x1 ;  /* 0x00000028082e7c11 */ /* 0x040fe2000f8408ff */
[----:B------:R-:W0:Y:S02]  /*3ef0*/  @!P4 LDS.128 R28, [R44+0x8000] ;  /* 0x008000002c1cc984 */ /* 0x000e240000000c00 */
[----:B------:R-:W-:Y:S02]  /*3f00*/  IMAD.IADD R9, R9, 0x1, R11 ;  /* 0x0000000109097824 */ /* 0x000fe400078e020b */
[----:B------:R-:W1:Y:S03]  /*3f10*/  @!P0 LDS.128 R12, [R44+0x5000] ;  /* 0x005000002c0c8984 */ /* 0x000e660000000c00 */
[----:B------:R-:W-:Y:S01]  /*3f20*/  LEA.HI.X R47, R8, UR41, R9, 0x1, P2 ;  /* 0x00000029082f7c11 */ /* 0x000fe200090f0c09 */
[----:B------:R-:W2:Y:S01]  /*3f30*/  @!P3 LDS.128 R36, [R48+0x5000] ;  /* 0x005000003024b984 */ /* 0x000ea20000000c00 */
[----:B------:R-:W-:-:S03]  /*3f40*/  ISETP.GE.AND P2, PT, R203, UR45, PT ;  /* 0x0000002dcb007c0c */ /* 0x000fc6000bf46270 */
[----:B------:R-:W3:Y:S04]  /*3f50*/  @!P1 LDS.128 R8, [R44+0x2000] ;  /* 0x002000002c089984 */ /* 0x000ee80000000c00 */
[----:B------:R-:W4:Y:S06]  /*3f60*/  @!P5 LDS.128 R40, [R48+0x8000] ;  /* 0x008000003028d984 */ /* 0x000f2c0000000c00 */
[----:B------:R-:W5:Y:S04]  /*3f70*/  @!P2 LDS.128 R32, [R48+0x2000] ;  /* 0x002000003020a984 */ /* 0x000f680000000c00 */
[----:B0-----:R0:W-:Y:S04]  /*3f80*/  @!P4 STG.E.128 desc[UR60][R46.64+0x100], R28 ;  /* 0x0001001c2e00c986 */ /* 0x0011e8000c101d3c */
[----:B-1----:R0:W-:Y:S04]  /*3f90*/  @!P0 STG.E.128 desc[UR60][R46.64+0x80], R12 ;  /* 0x0000800c2e008986 */ /* 0x0021e8000c101d3c */
[----:B--2---:R0:W-:Y:S04]  /*3fa0*/  @!P3 STG.E.128 desc[UR60][R46.64+0xc0], R36 ;  /* 0x0000c0242e00b986 */ /* 0x0041e8000c101d3c */
[----:B---3--:R0:W-:Y:S04]  /*3fb0*/  @!P1 STG.E.128 desc[UR60][R46.64], R8 ;  /* 0x000000082e009986 */ /* 0x0081e8000c101d3c */
[----:B----4-:R0:W-:Y:S04]  /*3fc0*/  @!P5 STG.E.128 desc[UR60][R46.64+0x140], R40 ;  /* 0x000140282e00d986 */ /* 0x0101e8000c101d3c */
[----:B-----5:R0:W-:Y:S02]  /*3fd0*/  @!P2 STG.E.128 desc[UR60][R46.64+0x40], R32 ;  /* 0x000040202e00a986 */ /* 0x0201e4000c101d3c */
.L_x_4183:
[----:B------:R-:W-:Y:S05]  /*3fe0*/  BSYNC B0 ;  /* 0x0000000000007941 */ /* 0x000fea0003800000 */
.L_x_4182:
[----:B0-----:R-:W0:Y:S01]  /*3ff0*/  S2R R8, SR_TID.X ;  /* 0x0000000000087919 */ /* 0x001e220000002100 */
[----:B------:R-:W-:Y:S01]  /*4000*/  @!PT LDS RZ, [RZ] ;  /* 0x00000000fffff984 */ /* 0x000fe20000000800 */
[----:B------:R-:W-:Y:S01]  /*4010*/  @!PT LDS RZ, [RZ] ;  /* 0x00000000fffff984 */ /* 0x000fe20000000800 */
[----:B------:R-:W-:Y:S01]  /*4020*/  @!PT LDS RZ, [RZ] ;  /* 0x00000000fffff984 */ /* 0x000fe20000000800 */
[----:B------:R-:W-:Y:S01]  /*4030*/  @!PT LDS RZ, [RZ] ;  /* 0x00000000fffff984 */ /* 0x000fe20000000800 */
[----:B------:R1:W-:Y:S06]  /*4040*/  MEMBAR.ALL.CTA ;  /* 0x0000000000007992 */ /* 0x0003ec0000008000 */
[----:B-1----:R-:W1:Y:S01]  /*4050*/  FENCE.VIEW.ASYNC.S ;  /* 0x00000000000073c6 */ /* 0x002e620000000000 */
[----:B------:R-:W-:Y:S05]  /*4060*/  WARPSYNC.ALL ;  /* 0x0000000000007948 */ /* 0x000fea0003800000 */
[----:B0-----:R-:W-:-:S04]  /*4070*/  LOP3.LUT R8, R8, 0x7f, RZ, 0xc0, !PT ;  /* 0x0000007f08087812 */ /* 0x001fc800078ec0ff */
[----:B------:R-:W-:Y:S01]  /*4080*/  ISETP.NE.AND P0, PT, R8, RZ, PT ;  /* 0x000000ff0800720c */ /* 0x000fe20003f05270 */
[----:B-1----:R0:W-:Y:S01]  /*4090*/  BAR.SYNC.DEFER_BLOCKING R6, 0x80 ;  /* 0x000200060000751d */ /* 0x0021e20000010000 */
[----:B------:R-:W-:-:S11]  /*40a0*/  VIADD R23, R23, 0x1 ;  /* 0x0000000117177836 */ /* 0x000fd60000000000 */
[----:B------:R-:W-:Y:S02]  /*40b0*/  @!P0 VIADD R8, R49, 0x308c0 ;  /* 0x000308c031088836 */ /* 0x000fe40000000000 */
[----:B------:R-:W-:Y:S01]  /*40c0*/  VIADD R201, R201, 0x1 ;  /* 0x00000001c9c97836 */ /* 0x000fe20000000000 */
[----:B------:R-:W-:Y:S01]  /*40d0*/  ISETP.NE.AND P1, PT, R23, 0x2, PT ;  /* 0x000000021700780c */ /* 0x000fe20003f25270 */
[----:B------:R-:W-:Y:S01]  /*40e0*/  IMAD.MOV.U32 R196, RZ, RZ, RZ ;  /* 0x000000ffffc47224 */ /* 0x000fe200078e00ff */
[----:B------:R-:W-:-:S11]  /*40f0*/  @!P0 PRMT R8, RZ, 0x654, R8 ;  /* 0x00000654ff088816 */ /* 0x000fd60000000008 */
[----:B------:R-:W-:Y:S01]  /*4100*/  @!P1 LOP3.LUT R197, R197, 0x1, RZ, 0x3c, !PT ;  /* 0x00000001c5c59812 */ /* 0x000fe200078e3cff */
[----:B------:R0:W-:Y:S01]  /*4110*/  @!P0 SYNCS.ARRIVE.TRANS64.RED.A1T0 RZ, [R8+URZ], RZ ;  /* 0x000000ff08ff89a7 */ /* 0x0001e2000810043f */
[----:B------:R1:W-:Y:S01]  /*4120*/  STL [R1+0x2b8], R23 ;  /* 0x0002b81701007387 */ /* 0x0003e20000100800 */
[----:B------:R-:W-:-:S03]  /*4130*/  PLOP3.LUT P0, PT, PT, PT, PT, 0x8, 0x0 ;  /* 0x000000000000781c */ /* 0x000fc60003f0e170 */
[----:B------:R0:W-:Y:S04]  /*4140*/  STL [R1+0x2c0], R201 ;  /* 0x0002c0c901007387 */ /* 0x0001e80000100800 */
[----:B------:R0:W-:Y:S01]  /*4150*/  @!P1 STL.64 [R1+0x2b8], R196 ;  /* 0x0002b8c401009387 */ /* 0x0001e20000100a00 */
[----:B-1----:R-:W-:Y:S01]  /*4160*/  @!P1 IMAD.MOV.U32 R23, RZ, RZ, RZ ;  /* 0x000000ffff179224 */ /* 0x002fe200078e00ff */
[----:B------:R-:W-:Y:S06]  /*4170*/  @P6 BRA `(.L_x_4184) ;  /* 0xfffffff8003c6947 */ /* 0x000fec000383ffff */
.L_x_4173:
[----:B------:R-:W1:Y:S02]  /*4180*/  LDC.64 R4, c[0x0][0x9e0] ;  /* 0x00027800ff047b82 */ /* 0x000e640000000a00 */
[----:B-1----:R-:W-:Y:S01]  /*4190*/  ISETP.GE.AND P1, PT, R5, 0x1, PT ;  /* 0x000000010500780c */ /* 0x002fe20003f26270 */
[----:B------:R-:W-:-:S12]  /*41a0*/  @P0 BRA `(.L_x_4185) ;  /* 0x0000000000080947 */ /* 0x000fd80003800000 */
[----:B------:R-:W1:Y:S02]  /*41b0*/  FENCE.VIEW.ASYNC.G ;  /* 0x00000000000073c6 */ /* 0x000e640000000100 */
[----:B-1----:R-:W-:Y:S06]  /*41c0*/  BAR.ARV 0xc, 0x120 ;  /* 0x0304800000007b1d */ /* 0x002fec0000002000 */
.L_x_4185:
[----:B------:R-:W-:Y:S01]  /*41d0*/  IMAD.IADD R0, R26, 0x1, R4 ;  /* 0x000000011a007824 */ /* 0x000fe200078e0204 */
[----:B------:R-:W-:Y:S06]  /*41e0*/  @!P1 BRA `(.L_x_4186) ;  /* 0x0000000000409947 */ /* 0x000fec0003800000 */
[C---:B------:R-:W-:Y:S01]  /*41f0*/  ISETP.GT.AND P0, PT, R26.reuse, RZ, PT ;  /* 0x000000ff1a00720c */ /* 0x040fe20003f04270 */
[----:B------:R-:W-:-:S12]  /*4200*/  VIADD R2, R26, 0xffffffff ;  /* 0xffffffff1a027836 */ /* 0x000fd80000000000 */
[----:B------:R-:W-:Y:S05]  /*4210*/  @P0 BRA `(.L_x_4187) ;  /* 0x00000000001c0947 */ /* 0x000fea0003800000 */
[----:B------:R-:W-:Y:S01]  /*4220*/  ISETP.NE.AND P0, PT, R5, 0x1, PT ;  /* 0x000000010500780c */ /* 0x000fe20003f05270 */
[----:B------:R-:W-:-:S12]  /*4230*/  IMAD.MOV R3, RZ, RZ, -R26 ;  /* 0x000000ffff037224 */ /* 0x000fd800078e0a1a */
[----:B0-----:R-:W0:Y:S02]  /*4240*/  @P0 LDC.64 R6, c[0x0][0x9e8] ;  /* 0x00027a00ff060b82 */ /* 0x001e240000000a00 */
[----:B0-----:R-:W-:-:S05]  /*4250*/  @P0 IMAD.HI.U32 R2, R3, R6, RZ ;  /* 0x0000000603020227 */ /* 0x001fca00078e00ff */
[----:B------:R-:W-:-:S04]  /*4260*/  @P0 SHF.R.U32.HI R3, RZ, R7, R2 ;  /* 0x00000007ff030219 */ /* 0x000fc80000011602 */
[----:B------:R-:W-:Y:S01]  /*4270*/  LOP3.LUT R2, RZ, R3, RZ, 0x33, !PT ;  /* 0x00000003ff027212 */ /* 0x000fe200078e33ff */
[----:B------:R-:W-:Y:S06]  /*4280*/  BRA `(.L_x_4188) ;  /* 0x0000000000107947 */ /* 0x000fec0003800000 */
.L_x_4187:
[----:B------:R-:W-:-:S13]  /*4290*/  ISETP.NE.AND P0, PT, R5, 0x1, PT ;  /* 0x000000010500780c */ /* 0x000fda0003f05270 */
[----:B0-----:R-:W0:Y:S02]  /*42a0*/  @P0 LDC.64 R6, c[0x0][0x9e8] ;  /* 0x00027a00ff060b82 */ /* 0x001e240000000a00 */
[----:B0-----:R-:W-:-:S05]  /*42b0*/  @P0 IMAD.HI.U32 R4, R2, R6, RZ ;  /* 0x0000000602040227 */ /* 0x001fca00078e00ff */
[----:B------:R-:W-:-:S07]  /*42c0*/  @P0 SHF.R.U32.HI R2, RZ, R7, R4 ;  /* 0x00000007ff020219 */ /* 0x000fce0000011604 */
.L_x_4188:
[----:B------:R-:W-:-:S05]  /*42d0*/  IMAD R3, R2, R5, R5 ;  /* 0x0000000502037224 */ /* 0x000fca00078e0205 */
[----:B------:R-:W-:-:S07]  /*42e0*/  VIMNMX R0, R0, R3, PT ;  /* 0x0000000300007248 */ /* 0x000fce0003fe0100 */
.L_x_4186:
[----:B------:R-:W-:Y:S01]  /*42f0*/  VIADD R0, R0, 0x5f ;  /* 0x0000005f00007836 */ /* 0x000fe20000000000 */
[----:B------:R-:W-:Y:S02]  /*4300*/  ULDC UR4, c[0x0][0x9dc] ;  /* 0x0002770000047ab9 */ /* 0x000fe40000000800 */
[----:B------:R-:W-:Y:S02]  /*4310*/  VIADD R2, R79, -UR4 ;  /* 0x800000044f027c36 */ /* 0x000fe40008000000 */
[----:B------:R-:W-:-:S03]  /*4320*/  IMAD.HI R0, R0, 0x2aaaaaab, RZ ;  /* 0x2aaaaaab00007827 */ /* 0x000fc600078e02ff */
[----:B------:R-:W-:Y:S02]  /*4330*/  R2UR UR4, R2 ;  /* 0x00000000020472ca */ /* 0x000fe400000e0000 */
[----:B------:R-:W-:-:S04]  /*4340*/  SHF.R.U32.HI R3, RZ, 0x1f, R0 ;  /* 0x0000001fff037819 */ /* 0x000fc80000011600 */
[----:B------:R-:W-:-:S04]  /*4350*/  LEA.HI.SX32 R2, R0, R3, 0x1c ;  /* 0x0000000300027211 */ /* 0x000fc800078fe2ff */
[----:B------:R-:W-:Y:S01]  /*4360*/  VIMNMX R2, R25, R2, PT ;  /* 0x0000000219027248 */ /* 0x000fe20003fe0100 */
[----:B------:R-:W-:Y:S06]  /*4370*/  @!P1 BRA `(.L_x_4189) ;  /* 0x0000000000449947 */ /* 0x000fec0003800000 */
[----:B------:R-:W-:-:S13]  /*4380*/  ISETP.GT.AND P0, PT, R79, -0x1, PT ;  /* 0xffffffff4f00780c */ /* 0x000fda0003f04270 */
[----:B------:R-:W-:Y:S05]  /*4390*/  @P0 BRA `(.L_x_4190) ;  /* 0x00000000001c0947 */ /* 0x000fea0003800000 */
[----:B------:R-:W-:Y:S02]  /*43a0*/  ISETP.NE.AND P0, PT, R5, 0x1, PT ;  /* 0x000000010500780c */ /* 0x000fe40003f05270 */
[----:B------:R-:W-:-:S11]  /*43b0*/  LOP3.LUT R79, RZ, R79, RZ, 0x33, !PT ;  /* 0x0000004fff4f7212 */ /* 0x000fd600078e33ff */
[----:B0-----:R-:W0:Y:S02]  /*43c0*/  @P0 LDC.64 R6, c[0x0][0x9e8] ;  /* 0x00027a00ff060b82 */ /* 0x001e240000000a00 */
[----:B0-----:R-:W-:-:S05]  /*43d0*/  @P0 IMAD.HI.U32 R0, R79, R6, RZ ;  /* 0x000000064f000227 */ /* 0x001fca00078e00ff */
[----:B------:R-:W-:-:S04]  /*43e0*/  @P0 SHF.R.U32.HI R79, RZ, R7, R0 ;  /* 0x00000007ff4f0219 */ /* 0x000fc80000011600 */
[----:B------:R-:W-:Y:S01]  /*43f0*/  LOP3.LUT R79, RZ, R79, RZ, 0x33, !PT ;  /* 0x0000004fff4f7212 */ /* 0x000fe200078e33ff */
[----:B------:R-:W-:Y:S06]  /*4400*/  BRA `(.L_x_4191) ;  /* 0x0000000000107947 */ /* 0x000fec0003800000 */
.L_x_4190:
[----:B------:R-:W-:-:S13]  /*4410*/  ISETP.NE.AND P0, PT, R5, 0x1, PT ;  /* 0x000000010500780c */ /* 0x000fda0003f05270 */
[----:B0-----:R-:W0:Y:S02]  /*4420*/  @P0 LDC.64 R6, c[0x0][0x9e8] ;  /* 0x00027a00ff060b82 */ /* 0x001e240000000a00 */
[----:B0-----:R-:W-:-:S05]  /*4430*/  @P0 IMAD.HI.U32 R6, R79, R6, RZ ;  /* 0x000000064f060227 */ /* 0x001fca00078e00ff */
[----:B------:R-:W-:-:S07]  /*4440*/  @P0 SHF.R.U32.HI R79, RZ, R7, R6 ;  /* 0x00000007ff4f0219 */ /* 0x000fce0000011606 */
.L_x_4191:
[----:B------:R-:W-:-:S05]  /*4450*/  IMAD R79, R79, R5, RZ ;  /* 0x000000054f4f7224 */ /* 0x000fca00078e02ff */
[----:B------:R-:W-:-:S13]  /*4460*/  R2UR UR5, R79 ;  /* 0x000000004f0572ca */ /* 0x000fda00000e0000 */
[----:B------:R-:W-:-:S04]  /*4470*/  UISETP.LT.AND UP0, UPT, UR4, UR5, UPT ;  /* 0x000000050400728c */ /* 0x000fc8000bf01270 */
[----:B------:R-:W-:-:S12]  /*4480*/  USEL UR4, UR4, UR5, !UP0 ;  /* 0x0000000504047287 */ /* 0x000fd8000c000000 */
.L_x_4189:
        /* <DEDUP_REMOVED lines=22> */
[----:B------:R-:W-:Y:S01]  /*45f0*/  ISETP.GT.AND P1, PT, R2, UR6, PT ;  /* 0x0000000602007c0c */ /* 0x000fe2000bf24270 */
[----:B------:R-:W-:Y:S01]  /*4600*/  IMAD.U32 R192, RZ, RZ, UR6 ;  /* 0x00000006ffc07e24 */ /* 0x000fe2000f8e00ff */
        /* <DEDUP_REMOVED lines=31> */
[----:B0-----:R-:W-:Y:S01]  /*4800*/  CS2R R6, SRZ ;  /* 0x0000000000067805 */ /* 0x001fe2000001ff00 */
[----:B------:R-:W-:Y:S01]  /*4810*/  IMAD.MOV.U32 R24, RZ, RZ, RZ ;  /* 0x000000ffff187224 */ /* 0x000fe200078e00ff */
[----:B------:R-:W-:Y:S01]  /*4820*/  CS2R R4, SRZ ;  /* 0x0000000000047805 */ /* 0x000fe2000001ff00 */
[----:B------:R-:W-:Y:S01]  /*4830*/  IMAD.MOV.U32 R36, RZ, RZ, RZ ;  /* 0x000000ffff247224 */ /* 0x000fe200078e00ff */
[----:B------:R-:W-:Y:S06]  /*4840*/  @!P1 BRA `(.L_x_4192) ;  /* 0x0000014c00309947 */ /* 0x000fec0003800000 */
[----:B------:R-:W0:Y:S01]  /*4850*/  SHFL.IDX PT, R0, R236, RZ, 0x1f ;  /* 0x00001fffec007589 */ /* 0x000e2200000e0000 */
[----:B------:R-:W-:-:S13]  /*4860*/  R2UR UR6, R234 ;  /* 0x00000000ea0672ca */ /* 0x000fda00000e0000 */
[----:B------:R-:W-:-:S06]  /*4870*/  ULOP3.LUT UP0, URZ, UR6, 0x1bf, URZ, 0xc0, !UPT ;  /* 0x000001bf063f7892 */ /* 0x000fcc000f80c03f */
[----:B------:R-:W-:Y:S02]  /*4880*/  PLOP3.LUT P0, PT, PT, PT, UP0, 0x80, 0x0 ;  /* 0x000000000000781c */ /* 0x000fe40003f0f008 */
[----:B0-----:R-:W-:-:S13]  /*4890*/  R2UR UR4, R0 ;  /* 0x00000000000472ca */ /* 0x001fda00000e0000 */
        /* <DEDUP_REMOVED lines=23> */
.L_x_4193:
[----:B------:R-:W-:Y:S02]  /*4a10*/  ULDC UR4, c[0x0][0x3d4] ;  /* 0x0000f50000047ab9 */ /* 0x000fe40000000800 */
[----:B------:R-:W-:-:S13]  /*4a20*/  ISETP.LT.AND P0, PT, RZ, UR4, PT ;  /* 0x00000004ff007c0c */ /* 0x000fda000bf01270 */
[----:B------:R-:W-:Y:S05]  /*4a30*/  @P0 BRA `(.L_x_4194) ;  /* 0x0000000000440947 */ /* 0x000fea0003800000 */
[----:B------:R-:W-:Y:S01]  /*4a40*/  R2UR UR5, R221 ;  /* 0x00000000dd0572ca */ /* 0x000fe200000e0000 */
[----:B------:R-:W-:-:S12]  /*4a50*/  IMAD.U32 R3, RZ, RZ, UR37 ;  /* 0x00000025ff037e24 */ /* 0x000fd8000f8e00ff */
[----:B------:R-:W-:-:S04]  /*4a60*/  ULEA.HI UR4, UR5, UR5, URZ, 0x1 ;  /* 0x0000000505047291 */ /* 0x000fc8000f8f083f */
[----:B------:R-:W-:-:S04]  /*4a70*/  ULOP3.LUT UR4, UR4, 0xfffffffe, URZ, 0xc0, !UPT ;  /* 0xfffffffe04047892 */ /* 0x000fc8000f8ec03f */
[----:B------:R-:W-:-:S06]  /*4a80*/  UIADD3 UR4, UR5, -UR4, URZ ;  /* 0x8000000405047290 */ /* 0x000fcc000fffe03f */
[----:B------:R-:W-:-:S05]  /*4a90*/  IMAD.U32 R0, RZ, RZ, UR4 ;  /* 0x00000004ff007e24 */ /* 0x000fca000f8e00ff */
[----:B------:R-:W-:-:S04]  /*4aa0*/  SHF.L.U32 R0, R0, 0x1f, RZ ;  /* 0x0000001f00007819 */ /* 0x000fc800000006ff */
[----:B------:R0:W1:Y:S03]  /*4ab0*/  SYNCS.PHASECHK.TRANS64.TRYWAIT P0, [R3+URZ+0x30800], R0 ;  /* 0x03080000030075a7 */ /* 0x000066000800017f */
[----:B-1----:R-:W-:Y:S05]  /*4ac0*/  @!P0 NANOSLEEP.SYNCS 0x989680 ;  /* 0x009896800000895d */ /* 0x002fea0003900000 */
[----:B------:R-:W1:Y:S02]  /*4ad0*/  @!P0 SYNCS.PHASECHK.TRANS64 P0, [R3+URZ+0x30800], R0 ;  /* 0x03080000030085a7 */ /* 0x000e64000800007f */
[----:B-1----:R-:W-:Y:S05]  /*4ae0*/  @P0 BRA `(.L_x_4195) ;  /* 0x00000074001c0947 */ /* 0x002fea0003800000 */
.L_x_4196:
[----:B0-----:R-:W-:-:S04]  /*4af0*/  IMAD.U32 R3, RZ, RZ, UR37 ;  /* 0x00000025ff037e24 */ /* 0x001fc8000f8e00ff */
[----:B------:R0:W1:Y:S03]  /*4b00*/  SYNCS.PHASECHK.TRANS64.TRYWAIT P0, [R3+URZ+0x30800], R0 ;  /* 0x03080000030075a7 */ /* 0x000066000800017f */
[----:B-1----:R-:W-:Y:S05]  /*4b10*/  @!P0 NANOSLEEP.SYNCS 0x989680 ;  /* 0x009896800000895d */ /* 0x002fea0003900000 */
[----:B------:R-:W1:Y:S02]  /*4b20*/  @!P0 SYNCS.PHASECHK.TRANS64 P0, [R3+URZ+0x30800], R0 ;  /* 0x03080000030085a7 */ /* 0x000e64000800007f */
[----:B-1----:R-:W-:Y:S05]  /*4b30*/  @!P0 BRA `(.L_x_4196) ;  /* 0xfffffffc00ec8947 */ /* 0x002fea000383ffff */
[----:B------:R-:W-:Y:S05]  /*4b40*/  BRA `(.L_x_4195) ;  /* 0x0000007400047947 */ /* 0x000fea0003800000 */
.L_x_4194:
[----:B------:R-:W0:Y:S01]  /*4b50*/  LDC.64 R68, c[0x0][0x3d8] ;  /* 0x0000f600ff447b82 */ /* 0x000e220000000a00 */
[----:B------:R-:W-:Y:S01]  /*4b60*/  USHF.R.S32.HI UR4, URZ, 0x1f, UR44 ;  /* 0x0000001f3f047899 */ /* 0x000fe2000801142c */
[--C-:B------:R-:W-:Y:S01]  /*4b70*/  SHF.R.S32.HI R5, RZ, 0x1f, R198.reuse ;  /* 0x0000001fff057819 */ /* 0x100fe200000114c6 */
[----:B------:R-:W-:Y:S01]  /*4b80*/  IMAD.MOV.U32 R4, RZ, RZ, R198 ;  /* 0x000000ffff047224 */ /* 0x000fe200078e00c6 */
[----:B------:R-:W-:Y:S02]  /*4b90*/  SHF.R.S32.HI R3, RZ, 0x1f, R18 ;  /* 0x0000001fff037819 */ /* 0x000fe40000011412 */
[----:B------:R-:W-:Y:S02]  /*4ba0*/  R2UR UR5, R234 ;  /* 0x00000000ea0572ca */ /* 0x000fe400000e0000 */
[----:B------:R-:W1:Y:S01]  /*4bb0*/  LDC.64 R10, c[0x0][0x3e8] ;  /* 0x0000fa00ff0a7b82 */ /* 0x000e620000000a00 */
[----:B------:R-:W-:-:S10]  /*4bc0*/  SHF.R.S32.HI R9, RZ, 0x1f, R19 ;  /* 0x0000001fff097819 */ /* 0x000fd40000011413 */
[----:B------:R-:W-:Y:S01]  /*4bd0*/  ULOP3.LUT UP0, URZ, UR5, 0x3ff, URZ, 0xc0, !UPT ;  /* 0x000003ff053f7892 */ /* 0x000fe2000f80c03f */
[C---:B0-----:R-:W-:Y:S02]  /*4be0*/  IMAD R0, R68.reuse, UR4, RZ ;  /* 0x0000000444007c24 */ /* 0x041fe4000f8e02ff */
[----:B------:R-:W-:Y:S02]  /*4bf0*/  IMAD R8, R3, R68, RZ ;  /* 0x0000004403087224 */ /* 0x000fe400078e02ff */
[----:B------:R-:W-:-:S04]  /*4c00*/  IMAD.WIDE.U32 R72, R68, UR44, RZ ;  /* 0x0000002c44487c25 */ /* 0x000fc8000f8e00ff */
[----:B------:R-:W-:Y:S02]  /*4c10*/  IMAD R77, R69, UR44, R0 ;  /* 0x0000002c454d7c24 */ /* 0x000fe4000f8e0200 */
[----:B------:R-:W-:-:S04]  /*4c20*/  IMAD.WIDE.U32 R6, R18, R68, R4 ;  /* 0x0000004412067225 */ /* 0x000fc800078e0004 */
[----:B------:R-:W-:Y:S01]  /*4c30*/  IMAD R80, R18, R69, R8 ;  /* 0x0000004512507224 */ /* 0x000fe200078e0208 */
[----:B------:R-:W-:Y:S01]  /*4c40*/  IADD3 R81, P0, R6, R72, RZ ;  /* 0x0000004806517210 */ /* 0x000fe20007f1e0ff */
[----:B------:R-:W-:Y:S01]  /*4c50*/  IMAD.IADD R77, R77, 0x1, R73 ;  /* 0x000000014d4d7824 */ /* 0x000fe200078e0249 */
[----:B------:R-:W-:Y:S01]  /*4c60*/  SHF.L.U64.HI R69, R68, 0x6, R69 ;  /* 0x0000000644457819 */ /* 0x000fe20000010245 */
[----:B------:R-:W-:Y:S02]  /*4c70*/  IMAD.MOV.U32 R8, RZ, RZ, R19 ;  /* 0x000000ffff087224 */ /* 0x000fe400078e0013 */
[----:B-1----:R-:W-:Y:S01]  /*4c80*/  IMAD R0, R10, UR4, RZ ;  /* 0x000000040a007c24 */ /* 0x002fe2000f8e02ff */
[----:B------:R-:W-:Y:S01]  /*4c90*/  IADD3.X R76, R77, R7, R80, P0, !PT ;  /* 0x000000074d4c7210 */ /* 0x000fe200007fe450 */
[----:B------:R-:W-:-:S04]  /*4ca0*/  IMAD.WIDE.U32 R6, R18, R68, R8 ;  /* 0x0000004412067225 */ /* 0x000fc800078e0008 */
[----:B------:R-:W-:Y:S01]  /*4cb0*/  IMAD R3, R3, R10, RZ ;  /* 0x0000000a03037224 */ /* 0x000fe200078e02ff */
[----:B------:R-:W-:Y:S01]  /*4cc0*/  IADD3 R85, P1, R6, R72, RZ ;  /* 0x0000004806557210 */ /* 0x000fe20007f3e0ff */
[----:B------:R-:W-:-:S03]  /*4cd0*/  IMAD.WIDE.U32 R70, R10, UR44, RZ ;  /* 0x0000002c0a467c25 */ /* 0x000fc6000f8e00ff */
[----:B------:R-:W-:Y:S01]  /*4ce0*/  IADD3.X R80, R77, R80, R7, P1, !PT ;  /* 0x000000504d507210 */ /* 0x000fe20000ffe407 */
[----:B------:R-:W-:Y:S01]  /*4cf0*/  IMAD R79, R11, UR44, R0 ;  /* 0x0000002c0b4f7c24 */ /* 0x000fe2000f8e0200 */
[----:B------:R-:W-:Y:S01]  /*4d00*/  PLOP3.LUT P1, PT, PT, PT, UP0, 0x80, 0x0 ;  /* 0x000000000000781c */ /* 0x000fe20003f2f008 */
[----:B------:R-:W-:-:S04]  /*4d10*/  IMAD.WIDE.U32 R4, R18, R10, R4 ;  /* 0x0000000a12047225 */ /* 0x000fc800078e0004 */
[----:B------:R-:W-:Y:S01]  /*4d20*/  IMAD.WIDE.U32 R8, R18, R10, R8 ;  /* 0x0000000a12087225 */ /* 0x000fe200078e0008 */
[----:B------:R-:W-:-:S03]  /*4d30*/  IADD3 R78, P0, R4, R70, RZ ;  /* 0x00000046044e7210 */ /* 0x000fc60007f1e0ff */
[----:B------:R-:W-:Y:S01]  /*4d40*/  IMAD R3, R18, R11, R3 ;  /* 0x0000000b12037224 */ /* 0x000fe200078e0203 */
[----:B------:R-:W-:Y:S01]  /*4d50*/  IADD3 R82, P2, R8, R70, RZ ;  /* 0x0000004608527210 */ /* 0x000fe20007f5e0ff */
[----:B------:R-:W-:Y:S02]  /*4d60*/  IMAD.IADD R79, R79, 0x1, R71 ;  /* 0x000000014f4f7824 */ /* 0x000fe400078e0247 */
[----:B------:R-:W-:Y:S01]  /*4d70*/  IMAD.SHL.U32 R74, R68, 0x40, RZ ;  /* 0x00000040444a7824 */ /* 0x000fe200078e00ff */
[C---:B------:R-:W-:Y:S01]  /*4d80*/  SHF.L.U64.HI R68, R10.reuse, 0x6, R11 ;  /* 0x000000060a447819 */ /* 0x040fe2000001020b */
[----:B------:R-:W-:Y:S01]  /*4d90*/  IMAD.SHL.U32 R75, R10, 0x40, RZ ;  /* 0x000000400a4b7824 */ /* 0x000fe200078e00ff */
[C---:B------:R-:W-:Y:S02]  /*4da0*/  IADD3.X R83, R79.reuse, R5, R3, P0, !PT ;  /* 0x000000054f537210 */ /* 0x040fe400007fe403 */
        /* <DEDUP_REMOVED lines=18> */
.L_x_4197:
[----:B------:R-:W0:Y:S01]  /*4ed0*/  LDC.64 R14, c[0x0][0x3d8] ;  /* 0x0000f600ff0e7b82 */ /* 0x000e220000000a00 */
[----:B------:R-:W-:Y:S01]  /*4ee0*/  SHF.R.S32.HI R3, RZ, 0x1f, R193 ;  /* 0x0000001fff037819 */ /* 0x000fe200000114c1 */
[----:B------:R-:W-:Y:S01]  /*4ef0*/  ULDC.U8 UR4, c[0x0][0x3f0] ;  /* 0x0000fc0000047ab9 */ /* 0x000fe20000000000 */
[----:B------:R-:W-:Y:S01]  /*4f00*/  BSSY B0, `(.L_x_4198) ;  /* 0x00006fd000007945 */ /* 0x000fe20003800000 */
[----:B------:R-:W-:-:S04]  /*4f10*/  ISETP.NE.AND P0, PT, RZ, UR4, PT ;  /* 0x00000004ff007c0c */ /* 0x000fc8000bf05270 */
        /* <DEDUP_REMOVED lines=14> */
[----:B------:R-:W-:Y:S01]  /*5000*/  SHF.L.U64.HI R86, R6, 0x7, R3 ;  /* 0x0000000706567819 */ /* 0x000fe20000010203 */
[----:B------:R-:W-:Y:S06]  /*5010*/  @!P0 BRA `(.L_x_4199) ;  /* 0x0000003400d88947 */ /* 0x000fec0003800000 */
[----:B------:R-:W0:Y:S01]  /*5020*/  LDC R80, c[0x0][0x428] ;  /* 0x00010a00ff507b82 */ /* 0x000e220000000800 */
        /* <DEDUP_REMOVED lines=17> */
[----:B------:R-:W-:Y:S01]  /*5140*/  VIADD R5, R198, 0x10 ;  /* 0x00000010c6057836 */ /* 0x000fe20000000000 */
[----:B------:R-:W-:Y:S01]  /*5150*/  ULDC.64 UR6, c[0x0][0x3c8] ;  /* 0x0000f20000067ab9 */ /* 0x000fe20000000a00 */
[----:B------:R-:W-:Y:S01]  /*5160*/  ULDC UR4, c[0x0][0x3d4] ;  /* 0x0000f50000047ab9 */ /* 0x000fe20000000800 */
[----:B------:R-:W-:Y:S01]  /*5170*/  LEA R4, P3, R0, UR6, 0x1 ;  /* 0x0000000600047c11 */ /* 0x000fe2000f8608ff */
[----:B------:R-:W-:Y:S01]  /*5180*/  IMAD.X R3, R89, 0x1, R76, P1 ;  /* 0x0000000159037824 */ /* 0x000fe200008e064c */
[----:B------:R-:W-:Y:S01]  /*5190*/  ISETP.GE.AND P1, PT, R5, UR4, PT ;  /* 0x0000000405007c0c */ /* 0x000fe2000bf26270 */
[C---:B------:R-:W-:Y:S01]  /*51a0*/  VIADD R6, R198.reuse, 0x20 ;  /* 0x00000020c6067836 */ /* 0x040fe20000000000 */
[----:B------:R-:W-:Y:S01]  /*51b0*/  CS2R R66, SRZ ;  /* 0x0000000000427805 */ /* 0x000fe2000001ff00 */
[----:B------:R-:W-:Y:S01]  /*51c0*/  VIADD R7, R198, 0x30 ;  /* 0x00000030c6077836 */ /* 0x000fe20000000000 */
[----:B------:R-:W-:Y:S01]  /*51d0*/  LEA.HI.X R5, R0, UR7, R3, 0x1, P3 ;  /* 0x0000000700057c11 */ /* 0x000fe200098f0c03 */
[----:B------:R-:W-:Y:S01]  /*51e0*/  ULDC.64 UR6, c[0x0][0x3e0] ;  /* 0x0000f80000067ab9 */ /* 0x000fe20000000a00 */
[----:B------:R-:W-:Y:S01]  /*51f0*/  IADD3 R0, P4, R91, R78, RZ ;  /* 0x0000004e5b007210 */ /* 0x000fe20007f9e0ff */
[----:B------:R-:W-:Y:S01]  /*5200*/  VIADD R10, R198, 0x40 ;  /* 0x00000040c60a7836 */ /* 0x000fe20000000000 */
[----:B------:R-:W-:Y:S01]  /*5210*/  ISETP.GE.AND P2, PT, R6, UR4, PT ;  /* 0x0000000406007c0c */ /* 0x000fe2000bf46270 */
[----:B------:R-:W-:Y:S01]  /*5220*/  VIADD R20, R198, 0x50 ;  /* 0x00000050c6147836 */ /* 0x000fe20000000000 */
[----:B------:R-:W-:Y:S01]  /*5230*/  LEA R6, P6, R0, UR6, 0x1 ;  /* 0x0000000600067c11 */ /* 0x000fe2000f8c08ff */
[----:B------:R-:W-:Y:S01]  /*5240*/  IMAD.X R3, R86, 0x1, R83, P4 ;  /* 0x0000000156037824 */ /* 0x000fe200020e0653 */
[----:B------:R-:W-:-:S02]  /*5250*/  ISETP.GE.AND P4, PT, R7, UR4, PT ;  /* 0x0000000407007c0c */ /* 0x000fc4000bf86270 */
[----:B------:R-:W-:Y:S02]  /*5260*/  CS2R R62, SRZ ;  /* 0x00000000003e7805 */ /* 0x000fe4000001ff00 */
[----:B------:R-:W-:Y:S02]  /*5270*/  ISETP.GE.AND P3, PT, R198, UR4, PT ;  /* 0x00000004c6007c0c */ /* 0x000fe4000bf66270 */
[----:B------:R-:W-:Y:S02]  /*5280*/  CS2R R58, SRZ ;  /* 0x00000000003a7805 */ /* 0x000fe4000001ff00 */
[----:B------:R-:W-:Y:S02]  /*5290*/  LEA.HI.X R7, R0, UR7, R3, 0x1, P6 ;  /* 0x0000000700077c11 */ /* 0x000fe4000b0f0c03 */
[----:B------:R-:W-:Y:S02]  /*52a0*/  CS2R R54, SRZ ;  /* 0x0000000000367805 */ /* 0x000fe4000001ff00 */
[----:B------:R-:W-:-:S02]  /*52b0*/  ISETP.GE.AND P5, PT, R10, UR4, PT ;  /* 0x000000040a007c0c */ /* 0x000fc4000bfa6270 */
[----:B------:R-:W-:Y:S02]  /*52c0*/  CS2R R50, SRZ ;  /* 0x0000000000327805 */ /* 0x000fe4000001ff00 */
[----:B------:R-:W-:Y:S02]  /*52d0*/  ISETP.GE.AND P6, PT, R20, UR4, PT ;  /* 0x0000000414007c0c */ /* 0x000fe4000bfc6270 */
[----:B------:R-:W-:Y:S02]  /*52e0*/  CS2R R46, SRZ ;  /* 0x00000000002e7805 */ /* 0x000fe4000001ff00 */
[----:B------:R-:W-:Y:S02]  /*52f0*/  CS2R R64, SRZ ;  /* 0x0000000000407805 */ /* 0x000fe4000001ff00 */
[----:B------:R-:W-:Y:S02]  /*5300*/  CS2R R60, SRZ ;  /* 0x00000000003c7805 */ /* 0x000fe4000001ff00 */
        /* <DEDUP_REMOVED lines=16> */
.L_x_4201:
[----:B------:R-:W-:Y:S05]  /*5410*/  BSYNC B1 ;  /* 0x0000000000017941 */ /* 0x000fea0003800000 */
.L_x_4200:
[----:B------:R-:W-:Y:S01]  /*5420*/  ISETP.GE.AND P1, PT, R212, R11, PT ;  /* 0x0000000bd400720c */ /* 0x000fe20003f26270 */
[----:B------:R-:W-:Y:S01]  /*5430*/  BSSY B1, `(.L_x_4202) ;  /* 0x000003c000017945 */ /* 0x000fe20003800000 */
[----:B------:R-:W-:Y:S02]  /*5440*/  LOP3.LUT R3, R218, 0x18, R19, 0xf8, !PT ;  /* 0x00000018da037812 */ /* 0x000fe400078ef813 */
        /* <DEDUP_REMOVED lines=12> */
[----:B------:R-:W-:Y:S01]  /*5510*/  IADD3 R75, P4, P5, R78, R75, R91 ;  /* 0x0000004b4e4b7210 */ /* 0x000fe20007d9e05b */
[C---:B------:R-:W-:Y:S01]  /*5520*/  VIADD R0, R198.reuse, 0x10 ;  /* 0x00000010c6007836 */ /* 0x040fe20000000000 */
[----:B------:R-:W-:Y:S01]  /*5530*/  IADD3 R74, P2, P3, R81, R74, R84 ;  /* 0x0000004a514a7210 */ /* 0x000fe20007b5e054 */
[C---:B-1----:R-:W-:Y:S01]  /*5540*/  VIADD R4, R198.reuse, 0x20 ;  /* 0x00000020c6047836 */ /* 0x042fe20000000000 */
[----:B------:R-:W-:Y:S01]  /*5550*/  ULDC UR4, c[0x0][0x3d4] ;  /* 0x0000f50000047ab9 */ /* 0x000fe20000000800 */
[----:B------:R-:W-:Y:S01]  /*5560*/  IADD3.X R68, R83, R68, R86, P4, P5 ;  /* 0x0000004453447210 */ /* 0x000fe200027ea456 */
[----:B------:R-:W-:Y:S01]  /*5570*/  ULDC.64 UR6, c[0x0][0x3c8] ;  /* 0x0000f20000067ab9 */ /* 0x000fe20000000a00 */
[----:B------:R-:W-:Y:S01]  /*5580*/  ISETP.GE.AND P5, PT, R198, UR4, PT ;  /* 0x00000004c6007c0c */ /* 0x000fe2000bfa6270 */
[----:B------:R-:W-:Y:S01]  /*5590*/  ULDC.64 UR8, c[0x0][0x3e0] ;  /* 0x0000f80000087ab9 */ /* 0x000fe20000000a00 */
[----:B------:R-:W-:Y:S02]  /*55a0*/  IADD3.X R69, R76, R69, R89, P2, P3 ;  /* 0x000000454c457210 */ /* 0x000fe400017e6459 */
[----:B------:R-:W-:-:S02]  /*55b0*/  CS2R R42, SRZ ;  /* 0x00000000002a7805 */ /* 0x000fc4000001ff00 */
[----:B------:R-:W-:Y:S01]  /*55c0*/  ISETP.GE.AND P2, PT, R0, UR4, PT ;  /* 0x0000000400007c0c */ /* 0x000fe2000bf46270 */
[----:B------:R-:W-:Y:S01]  /*55d0*/  VIADD R0, R198, 0x30 ;  /* 0x00000030c6007836 */ /* 0x000fe20000000000 */
[----:B------:R-:W-:Y:S02]  /*55e0*/  ISETP.GE.AND P4, PT, R4, UR4, PT ;  /* 0x0000000404007c0c */ /* 0x000fe4000bf86270 */
[----:B------:R-:W-:Y:S02]  /*55f0*/  CS2R R40, SRZ ;  /* 0x0000000000287805 */ /* 0x000fe4000001ff00 */
[----:B------:R-:W-:Y:S01]  /*5600*/  LEA R4, P3, R74, UR6, 0x1 ;  /* 0x000000064a047c11 */ /* 0x000fe2000f8608ff */
[----:B------:R-:W-:Y:S01]  /*5610*/  VIADD R8, R198, 0x40 ;  /* 0x00000040c6087836 */ /* 0x000fe20000000000 */
[----:B------:R-:W-:Y:S02]  /*5620*/  LEA R6, P6, R75, UR8, 0x1 ;  /* 0x000000084b067c11 */ /* 0x000fe4000f8c08ff */
[----:B------:R-:W-:-:S02]  /*5630*/  LEA.HI.X R5, R74, UR7, R69, 0x1, P3 ;  /* 0x000000074a057c11 */ /* 0x000fc400098f0c45 */
[----:B------:R-:W-:Y:S01]  /*5640*/  ISETP.GE.AND P3, PT, R0, UR4, PT ;  /* 0x0000000400007c0c */ /* 0x000fe2000bf66270 */
[----:B------:R-:W-:Y:S01]  /*5650*/  VIADD R0, R198, 0x50 ;  /* 0x00000050c6007836 */ /* 0x000fe20000000000 */
[----:B------:R-:W-:Y:S01]  /*5660*/  LEA.HI.X R7, R75, UR9, R68, 0x1, P6 ;  /* 0x000000094b077c11 */ /* 0x000fe2000b0f0c44 */
        /* <DEDUP_REMOVED lines=24> */
.L_x_4203:
[----:B------:R-:W-:Y:S05]  /*57f0*/  BSYNC B1 ;  /* 0x0000000000017941 */ /* 0x000fea0003800000 */
.L_x_4202:
[----:B0-----:R-:W-:Y:S01]  /*5800*/  ISETP.NE.AND P2, PT, R80, 0x1, PT ;  /* 0x000000015000780c */ /* 0x001fe20003f45270 */
[----:B-12--5:R-:W-:Y:S01]  /*5810*/  IMAD.MOV.U32 R5, RZ, RZ, R50 ;  /* 0x000000ffff057224 */ /* 0x026fe200078e0032 */
[----:B------:R-:W-:Y:S01]  /*5820*/  LOP3.LUT R0, R3, R220, RZ, 0x3c, !PT ;  /* 0x000000dc03007212 */ /* 0x000fe200078e3cff */
[----:B------:R-:W-:Y:S01]  /*5830*/  IMAD.MOV.U32 R4, RZ, RZ, R47 ;  /* 0x000000ffff047224 */ /* 0x000fe200078e002f */
[----:B------:R-:W-:Y:S01]  /*5840*/  LOP3.LUT P3, RZ, R227, 0x4, RZ, 0xc0, !PT ;  /* 0x00000004e3ff7812 */ /* 0x000fe2000786c0ff */
[----:B------:R-:W-:Y:S01]  /*5850*/  IMAD.MOV.U32 R3, RZ, RZ, R46 ;  /* 0x000000ffff037224 */ /* 0x000fe200078e002e */
[----:B------:R-:W-:Y:S01]  /*5860*/  PRMT R82, R5, 0x7610, R82 ;  /* 0x0000761005527816 */ /* 0x000fe20000000052 */
[----:B------:R-:W-:Y:S01]  /*5870*/  IMAD R0, R219, 0x200, R0 ;  /* 0x00000200db007824 */ /* 0x000fe200078e0200 */
[----:B------:R-:W-:Y:S01]  /*5880*/  PRMT R75, R4, 0x7610, R75 ;  /* 0x00007610044b7816 */ /* 0x000fe2000000004b */
[----:B------:R-:W-:Y:S01]  /*5890*/  IMAD.MOV.U32 R4, RZ, RZ, R51 ;  /* 0x000000ffff047224 */ /* 0x000fe200078e0033 */
[----:B------:R-:W-:Y:S01]  /*58a0*/  PRMT R74, R3, 0x7610, R74 ;  /* 0x00007610034a7816 */ /* 0x000fe2000000004a */
[----:B------:R-:W-:Y:S01]  /*58b0*/  IMAD R3, R193, 0x80, R18 ;  /* 0x00000080c1037824 */ /* 0x000fe200078e0212 */
[----:B------:R-:W-:Y:S01]  /*58c0*/  LEA R68, R0, UR37, 0x1 ;  /* 0x0000002500447c11 */ /* 0x000fe2000f8e08ff */
[----:B------:R-:W0:Y:S01]  /*58d0*/  @P2 LDC R5, c[0x0][0x430] ;  /* 0x00010c00ff052b82 */ /* 0x000e220000000800 */
[----:B------:R-:W-:Y:S01]  /*58e0*/  PRMT R83, R4, 0x7610, R83 ;  /* 0x0000761004537816 */ /* 0x000fe20000000053 */
[----:B------:R-:W-:Y:S01]  /*58f0*/  IMAD R3, R222, 0x40, R3 ;  /* 0x00000040de037824 */ /* 0x000fe200078e0203 */
[----:B------:R-:W-:Y:S01]  /*5900*/  ULDC.64 UR4, c[0x0][0x3c8] ;  /* 0x0000f20000047ab9 */ /* 0x000fe20000000a00 */
[----:B------:R-:W-:Y:S01]  /*5910*/  VIADD R6, R68, 0x12400 ;  /* 0x0001240044067836 */ /* 0x000fe20000000000 */
[----:B------:R-:W-:Y:S01]  /*5920*/  ULDC.64 UR6, c[0x0][0x3e0] ;  /* 0x0000f80000067ab9 */ /* 0x000fe20000000a00 */
[----:B------:R-:W-:-:S02]  /*5930*/  IMAD.MOV.U32 R4, RZ, RZ, R58 ;  /* 0x000000ffff047224 */ /* 0x000fc400078e003a */
[----:B------:R-:W1:Y:S01]  /*5940*/  @P2 LDC R0, c[0x0][0x42c] ;  /* 0x00010b00ff002b82 */ /* 0x000e620000000800 */
[----:B------:R-:W-:Y:S02]  /*5950*/  VIADD R10, R68, 0x12440 ;  /* 0x00012440440a7836 */ /* 0x000fe40000000000 */
[----:B------:R-:W-:Y:S01]  /*5960*/  @P3 VIADD R10, R6, 0xffffffc0 ;  /* 0xffffffc0060a3836 */ /* 0x000fe20000000000 */
[----:B------:R-:W-:Y:S01]  /*5970*/  PRMT R98, R4, 0x7610, R98 ;  /* 0x0000761004627816 */ /* 0x000fe20000000062 */
[----:B------:R-:W-:Y:S02]  /*5980*/  IMAD.MOV.U32 R6, RZ, RZ, R54 ;  /* 0x000000ffff067224 */ /* 0x000fe400078e0036 */
        /* <DEDUP_REMOVED lines=14> */
[----:B------:R-:W-:Y:S02]  /*5a70*/  IMAD.MOV.U32 R7, RZ, RZ, R44 ;  /* 0x000000ffff077224 */ /* 0x000fe400078e002c */
[----:B-1----:R-:W-:Y:S01]  /*5a80*/  @P2 IMAD.HI.U32 R0, R3, R0, RZ ;  /* 0x0000000003002227 */ /* 0x002fe200078e00ff */
[----:B------:R-:W-:Y:S02]  /*5a90*/  PRMT R106, R6, 0x7610, R106 ;  /* 0x00007610066a7816 */ /* 0x000fe4000000006a */
[----:B------:R-:W-:Y:S01]  /*5aa0*/  PRMT R80, R7, 0x7610, R80 ;  /* 0x0000761007507816 */ /* 0x000fe20000000050 */
[----:B------:R-:W-:Y:S01]  /*5ab0*/  IMAD.MOV.U32 R11, RZ, RZ, R63 ;  /* 0x000000ffff0b7224 */ /* 0x000fe200078e003f */
[----:B0-----:R-:W-:Y:S01]  /*5ac0*/  @P2 SHF.R.U32.HI R3, RZ, R5, R0 ;  /* 0x00000005ff032219 */ /* 0x001fe20000011600 */
[----:B------:R-:W-:Y:S02]  /*5ad0*/  IMAD.MOV.U32 R0, RZ, RZ, R48 ;  /* 0x000000ffff007224 */ /* 0x000fe400078e0030 */
[----:B------:R-:W-:Y:S01]  /*5ae0*/  IMAD.MOV.U32 R6, RZ, RZ, R52 ;  /* 0x000000ffff067224 */ /* 0x000fe200078e0034 */
[----:B------:R-:W-:Y:S01]  /*5af0*/  SHF.R.S32.HI R5, RZ, 0x1f, R3 ;  /* 0x0000001fff057819 */ /* 0x000fe20000011403 */
[----:B------:R-:W-:Y:S01]  /*5b00*/  IMAD.WIDE.U32 R72, R3, R14, R72 ;  /* 0x0000000e03487225 */ /* 0x000fe200078e0048 */
[----:B------:R-:W-:-:S02]  /*5b10*/  PRMT R88, R0, 0x7610, R88 ;  /* 0x0000761000587816 */ /* 0x000fc40000000058 */
[----:B------:R-:W-:Y:S01]  /*5b20*/  PRMT R103, R11, 0x7610, R103 ;  /* 0x000076100b677816 */ /* 0x000fe20000000067 */
[C---:B------:R-:W-:Y:S01]  /*5b30*/  IMAD R0, R5.reuse, R14, RZ ;  /* 0x0000000e05007224 */ /* 0x040fe200078e02ff */
[----:B------:R-:W-:Y:S01]  /*5b40*/  PRMT R96, R6, 0x7610, R96 ;  /* 0x0000761006607816 */ /* 0x000fe20000000060 */
[-C--:B------:R-:W-:Y:S02]  /*5b50*/  IMAD R4, R5, R12.reuse, RZ ;  /* 0x0000000c05047224 */ /* 0x080fe400078e02ff */
[----:B------:R-:W-:-:S04]  /*5b60*/  IMAD.WIDE.U32 R70, R3, R12, R70 ;  /* 0x0000000c03467225 */ /* 0x000fc800078e0046 */
[C---:B------:R-:W-:Y:S01]  /*5b70*/  IMAD R5, R3.reuse, R15, R0 ;  /* 0x0000000f03057224 */ /* 0x040fe200078e0200 */
[----:B------:R-:W-:Y:S01]  /*5b80*/  LEA R0, P3, R70, UR6, 0x1 ;  /* 0x0000000646007c11 */ /* 0x000fe2000f8608ff */
[----:B------:R-:W-:Y:S01]  /*5b90*/  IMAD R3, R3, R13, R4 ;  /* 0x0000000d03037224 */ /* 0x000fe200078e0204 */
[C---:B------:R-:W-:Y:S01]  /*5ba0*/  LEA R4, P2, R72.reuse, UR4, 0x1 ;  /* 0x0000000448047c11 */ /* 0x040fe2000f8408ff */
        /* <DEDUP_REMOVED lines=10> */
[----:B------:R-:W-:-:S02]  /*5c50*/  PRMT R81, R11, 0x7610, R81 ;  /* 0x000076100b517816 */ /* 0x000fc40000000051 */
[----:B------:R-:W-:Y:S02]  /*5c60*/  PRMT R101, R6, 0x7610, R101 ;  /* 0x0000761006657816 */ /* 0x000fe40000000065 */
[----:B------:R-:W-:Y:S01]  /*5c70*/  PRMT R100, R7, 0x7610, R100 ;  /* 0x0000761007647816 */ /* 0x000fe20000000064 */
[----:B------:R-:W-:Y:S06]  /*5c80*/  BRA.DIV UR4, `(.L_x_4204) ;  /* 0x000001c604b47947 */ /* 0x000fec000b800000 */
.L_x_4475:
[----:B------:R-:W-:-:S03]  /*5c90*/  UMOV UR4, 0xffffffff ;  /* 0xffffffff00047882 */ /* 0x000fc60000000000 */
[----:B------:R-:W-:Y:S05]  /*5ca0*/  BRA.DIV UR4, `(.L_x_4205) ;  /* 0x000001c604cc7947 */ /* 0x000fea000b800000 */
.L_x_4478:
[----:B------:R-:W-:-:S03]  /*5cb0*/  UMOV UR4, 0xffffffff ;  /* 0xffffffff00047882 */ /* 0x000fc60000000000 */
[----:B------:R-:W-:Y:S05]  /*5cc0*/  BRA.DIV UR4, `(.L_x_4206) ;  /* 0x000001c604ec7947 */ /* 0x000fea000b800000 */
.L_x_4481:
[----:B------:R-:W-:-:S03]  /*5cd0*/  UMOV UR4, 0xffffffff ;  /* 0xffffffff00047882 */ /* 0x000fc60000000000 */
[----:B------:R-:W-:Y:S05]  /*5ce0*/  BRA.DIV UR4, `(.L_x_4207) ;  /* 0x000001ca040c7947 */ /* 0x000fea000b800000 */
.L_x_4484:
[----:B------:R-:W-:-:S03]  /*5cf0*/  UMOV UR4, 0xffffffff ;  /* 0xffffffff00047882 */ /* 0x000fc60000000000 */
[----:B------:R-:W-:Y:S05]  /*5d00*/  BRA.DIV UR4, `(.L_x_4208) ;  /* 0x000001ca042c7947 */ /* 0x000fea000b800000 */
.L_x_4487:
[----:B------:R-:W-:-:S03]  /*5d10*/  UMOV UR4, 0xffffffff ;  /* 0xffffffff00047882 */ /* 0x000fc60000000000 */
[----:B------:R-:W-:Y:S05]  /*5d20*/  BRA.DIV UR4, `(.L_x_4209) ;  /* 0x000001ca044c7947 */ /* 0x000fea000b800000 */
.L_x_4490:
[----:B------:R-:W-:-:S03]  /*5d30*/  UMOV UR4, 0xffffffff ;  /* 0xffffffff00047882 */ /* 0x000fc60000000000 */
[----:B------:R-:W-:Y:S05]  /*5d40*/  BRA.DIV UR4, `(.L_x_4210) ;  /* 0x000001ca046c7947 */ /* 0x000fea000b800000 */
.L_x_4493:
[----:B------:R-:W-:-:S03]  /*5d50*/  UMOV UR4, 0xffffffff ;  /* 0xffffffff00047882 */ /* 0x000fc60000000000 */
[----:B------:R-:W-:Y:S05]  /*5d60*/  BRA.DIV UR4, `(.L_x_4211) ;  /* 0x000001ca048c7947 */ /* 0x000fea000b800000 */
.L_x_4496:
[----:B------:R-:W-:Y:S01]  /*5d70*/  R2UR UR5, R221 ;  /* 0x00000000dd0572ca */ /* 0x000fe200000e0000 */
[----:B------:R-:W-:Y:S02]  /*5d80*/  IMAD.MOV.U32 R4, RZ, RZ, R64 ;  /* 0x000000ffff047224 */ /* 0x000fe400078e0040 */
[----:B------:R-:W-:Y:S02]  /*5d90*/  IMAD.MOV.U32 R0, RZ, RZ, R60 ;  /* 0x000000ffff007224 */ /* 0x000fe400078e003c */
[----:B------:R-:W-:Y:S01]  /*5da0*/  IMAD.MOV.U32 R3, RZ, RZ, R61 ;  /* 0x000000ffff037224 */ /* 0x000fe200078e003d */
[----:B------:R-:W-:Y:S01]  /*5db0*/  PRMT R109, R4, 0x7610, R109 ;  /* 0x00007610046d7816 */ /* 0x000fe2000000006d */
[----:B------:R-:W-:Y:S01]  /*5dc0*/  IMAD.MOV.U32 R4, RZ, RZ, R8 ;  /* 0x000000ffff047224 */ /* 0x000fe200078e0008 */
[C---:B------:R-:W-:Y:S01]  /*5dd0*/  PRMT R112, R0.reuse, 0x7610, R112 ;  /* 0x0000761000707816 */ /* 0x040fe20000000070 */
[----:B------:R-:W-:Y:S01]  /*5de0*/  IMAD.MOV.U32 R6, RZ, RZ, R24 ;  /* 0x000000ffff067224 */ /* 0x000fe200078e0018 */
[----:B------:R-:W-:Y:S01]  /*5df0*/  PRMT R0, R0, 0x5410, R3 ;  /* 0x0000541000007816 */ /* 0x000fe20000000003 */
[----:B------:R-:W-:-:S02]  /*5e00*/  IMAD.MOV.U32 R3, RZ, RZ, R65 ;  /* 0x000000ffff037224 */ /* 0x000fc400078e0041 */
[----:B------:R-:W-:Y:S01]  /*5e10*/  ULEA.HI UR4, UR5, UR5, URZ, 0x1 ;  /* 0x0000000505047291 */ /* 0x000fe2000f8f083f */
[----:B------:R-:W-:Y:S01]  /*5e20*/  PRMT R0, R4, 0x7610, R0 ;  /* 0x0000761004007816 */ /* 0x000fe20000000000 */
[----:B------:R-:W-:Y:S01]  /*5e30*/  IMAD.MOV.U32 R5, RZ, RZ, R9 ;  /* 0x000000ffff057224 */ /* 0x000fe200078e0009 */
[----:B------:R-:W-:Y:S01]  /*5e40*/  PRMT R13, R6, 0x7610, R13 ;  /* 0x00007610060d7816 */ /* 0x000fe2000000000d */
[----:B------:R-:W-:Y:S01]  /*5e50*/  ULOP3.LUT UR4, UR4, 0xfffffffe, URZ, 0xc0, !UPT ;  /* 0xfffffffe04047892 */ /* 0x000fe2000f8ec03f */
[----:B------:R-:W-:Y:S02]  /*5e60*/  IMAD.MOV.U32 R6, RZ, RZ, R28 ;  /* 0x000000ffff067224 */ /* 0x000fe400078e001c */
[----:B------:R-:W-:Y:S01]  /*5e70*/  PRMT R3, R5, 0x5410, R3 ;  /* 0x0000541005037816 */ /* 0x000fe20000000003 */
[----:B------:R-:W-:Y:S01]  /*5e80*/  UIADD3 UR4, UR5, -UR4, URZ ;  /* 0x8000000405047290 */ /* 0x000fe2000fffe03f */
[----:B------:R-:W-:Y:S01]  /*5e90*/  IMAD.MOV.U32 R7, RZ, RZ, R29 ;  /* 0x000000ffff077224 */ /* 0x000fe200078e001d */
[----:B------:R-:W-:Y:S01]  /*5ea0*/  PRMT R70, R6, 0x7610, R70 ;  /* 0x0000761006467816 */ /* 0x000fe20000000046 */
[----:B------:R-:W-:-:S02]  /*5eb0*/  IMAD.MOV.U32 R5, RZ, RZ, R25 ;  /* 0x000000ffff057224 */ /* 0x000fc400078e0019 */
[----:B------:R-:W-:Y:S01]  /*5ec0*/  IMAD.MOV.U32 R6, RZ, RZ, R35 ;  /* 0x000000ffff067224 */ /* 0x000fe200078e0023 */
[----:B------:R-:W-:Y:S01]  /*5ed0*/  PRMT R71, R7, 0x7610, R71 ;  /* 0x0000761007477816 */ /* 0x000fe20000000047 */
[----:B------:R-:W-:Y:S01]  /*5ee0*/  IMAD.U32 R4, RZ, RZ, UR4 ;  /* 0x00000004ff047e24 */ /* 0x000fe2000f8e00ff */
[----:B------:R-:W-:Y:S01]  /*5ef0*/  PRMT R14, R5, 0x7610, R14 ;  /* 0x00007610050e7816 */ /* 0x000fe2000000000e */
[----:B------:R-:W-:Y:S01]  /*5f00*/  IMAD.MOV.U32 R7, RZ, RZ, R38 ;  /* 0x000000ffff077224 */ /* 0x000fe200078e0026 */
[----:B------:R-:W-:Y:S01]  /*5f10*/  PRMT R77, R6, 0x7610, R77 ;  /* 0x00007610064d7816 */ /* 0x000fe2000000004d */
[----:B------:R-:W-:Y:S01]  /*5f20*/  IMAD.MOV.U32 R5, RZ, RZ, R34 ;  /* 0x000000ffff057224 */ /* 0x000fe200078e0022 */
[----:B------:R-:W-:Y:S01]  /*5f30*/  SHF.L.U32 R4, R4, 0x1f, RZ ;  /* 0x0000001f04047819 */ /* 0x000fe200000006ff */
[----:B------:R-:W-:Y:S01]  /*5f40*/  IMAD.MOV.U32 R11, RZ, RZ, R39 ;  /* 0x000000ffff0b7224 */ /* 0x000fe200078e0027 */
[----:B------:R-:W-:Y:S01]  /*5f50*/  PRMT R84, R7, 0x7610, R84 ;  /* 0x0000761007547816 */ /* 0x000fe20000000054 */
[----:B------:R-:W-:Y:S01]  /*5f60*/  IMAD.MOV.U32 R6, RZ, RZ, R43 ;  /* 0x000000ffff067224 */ /* 0x000fe200078e002b */
[----:B------:R-:W0:Y:S01]  /*5f70*/  SYNCS.PHASECHK.TRANS64.TRYWAIT P2, [UR37+0x30800], R4 ;  /* 0x03080004ff0075a7 */ /* 0x000e220008040165 */
        /* <DEDUP_REMOVED lines=23> */
[----:B------:R-:W-:Y:S01]  /*60f0*/  IMAD.MOV.U32 R7, RZ, RZ, R41 ;  /* 0x000000ffff077224 */ /* 0x000fe200078e0029 */
[----:B0-----:R-:W-:Y:S06]  /*6100*/  @!P2 BRA `(.L_x_4212) ;  /* 0x000001c400cca947 */ /* 0x001fec0003800000 */
.L_x_4497:
[----:B------:R-:W-:Y:S01]  /*6110*/  BSSY B1, `(.L_x_4213) ;  /* 0x0000134000017945 */ /* 0x000fe20003800000 */
[----:B------:R-:W-:Y:S02]  /*6120*/  PRMT R94, R6, 0x7610, R94 ;  /* 0x00007610065e7816 */ /* 0x000fe4000000005e */
[----:B------:R-:W-:Y:S01]  /*6130*/  PRMT R95, R7, 0x7610, R95 ;  /* 0x00007610075f7816 */ /* 0x000fe2000000005f */
[----:B------:R-:W-:Y:S06]  /*6140*/  @P0 BRA `(.L_x_4214) ;  /* 0x0000001000c00947 */ /* 0x000fec0003800000 */
        /* <DEDUP_REMOVED lines=15> */
[----:B------:R-:W-:Y:S02]  /*6240*/  SHF.R.U32.HI R108, RZ, 0x10, R65 ;  /* 0x00000010ff6c7819 */ /* 0x000fe40000011641 */
[----:B------:R-:W-:Y:S02]  /*6250*/  SHF.R.U32.HI R105, RZ, 0x10, R67 ;  /* 0x00000010ff697819 */ /* 0x000fe40000011643 */
[----:B------:R-:W-:Y:S02]  /*6260*/  SHF.R.U64 R107, R64, 0x10, R65 ;  /* 0x00000010406b7819 */ /* 0x000fe40000001241 */
[----:B------:R-:W-:Y:S02]  /*6270*/  PRMT R108, R3, 0x5432, R108 ;  /* 0x00005432036c7816 */ /* 0x000fe4000000006c */
[----:B------:R-:W-:Y:S02]  /*6280*/  PRMT R105, R106, 0x5410, R105 ;  /* 0x000054106a697816 */ /* 0x000fe40000000069 */
[----:B------:R-:W-:Y:S01]  /*6290*/  PRMT R107, R109, 0x5410, R107 ;  /* 0x000054106d6b7816 */ /* 0x000fe2000000006b */
[----:B------:R-:W-:Y:S01]  /*62a0*/  IMAD.U32 R109, R108, 0x10000, RZ ;  /* 0x000100006c6d7824 */ /* 0x000fe200078e00ff */
[----:B------:R-:W-:Y:S01]  /*62b0*/  SHF.R.U64 R104, R66, 0x10, R67 ;  /* 0x0000001042687819 */ /* 0x000fe20000001243 */
[----:B------:R-:W-:Y:S01]  /*62c0*/  IMAD.U32 R106, R105, 0x10000, RZ ;  /* 0x00010000696a7824 */ /* 0x000fe200078e00ff */
[----:B------:R-:W-:-:S02]  /*62d0*/  LOP3.LUT R108, R108, 0xffff0000, RZ, 0xc0, !PT ;  /* 0xffff00006c6c7812 */ /* 0x000fc400078ec0ff */
[----:B------:R-:W-:Y:S02]  /*62e0*/  LOP3.LUT R105, R105, 0xffff0000, RZ, 0xc0, !PT ;  /* 0xffff000069697812 */ /* 0x000fe400078ec0ff */
[----:B------:R-:W-:Y:S02]  /*62f0*/  PRMT R104, R69, 0x5432, R104 ;  /* 0x0000543245687816 */ /* 0x000fe40000000068 */
[C---:B0-----:R-:W-:Y:S01]  /*6300*/  LOP3.LUT R65, R6.reuse, 0xffff0000, RZ, 0xc0, !PT ;  /* 0xffff000006417812 */ /* 0x041fe200078ec0ff */
[----:B------:R-:W-:Y:S01]  /*6310*/  IMAD.U32 R64, R6, 0x10000, RZ ;  /* 0x0001000006407824 */ /* 0x000fe200078e00ff */
[C---:B------:R-:W-:Y:S01]  /*6320*/  LOP3.LUT R67, R7.reuse, 0xffff0000, RZ, 0xc0, !PT ;  /* 0xffff000007437812 */ /* 0x040fe200078ec0ff */
[----:B------:R-:W-:Y:S02]  /*6330*/  IMAD.U32 R66, R7, 0x10000, RZ ;  /* 0x0001000007427824 */ /* 0x000fe400078e00ff */
[C---:B------:R-:W-:Y:S01]  /*6340*/  FMUL.FTZ R111, R65.reuse, R109 ;  /* 0x0000006d416f7220 */ /* 0x040fe20000410000 */
[----:B------:R-:W-:Y:S01]  /*6350*/  FMUL.FTZ R110, R65, R106 ;  /* 0x0000006a416e7220 */ /* 0x000fe20000410000 */
[----:B------:R-:W-:Y:S01]  /*6360*/  FMUL.FTZ R65, R67, R108 ;  /* 0x0000006c43417220 */ /* 0x000fe20000410000 */
[----:B------:R-:W-:-:S02]  /*6370*/  IMAD.U32 R6, R4, 0x10000, RZ ;  /* 0x0001000004067824 */ /* 0x000fc400078e00ff */
[C---:B------:R-:W-:Y:S01]  /*6380*/  FFMA.FTZ R111, R64.reuse, R106, -R111 ;  /* 0x0000006a406f7223 */ /* 0x040fe2000001086f */
[----:B------:R-:W-:Y:S01]  /*6390*/  FFMA.FTZ R110, R64, R109, R110 ;  /* 0x0000006d406e7223 */ /* 0x000fe2000001006e */
[-C--:B------:R-:W-:Y:S01]  /*63a0*/  FFMA.FTZ R109, R66, R105.reuse, -R65 ;  /* 0x00000069426d7223 */ /* 0x080fe20000010841 */
[C---:B------:R-:W-:Y:S01]  /*63b0*/  IMAD.U32 R7, R5.reuse, 0x10000, RZ ;  /* 0x0001000005077824 */ /* 0x040fe200078e00ff */
[----:B------:R-:W-:Y:S01]  /*63c0*/  LOP3.LUT R4, R4, 0xffff0000, RZ, 0xc0, !PT ;  /* 0xffff000004047812 */ /* 0x000fe200078ec0ff */
[C---:B------:R-:W-:Y:S01]  /*63d0*/  IMAD.U32 R65, R104.reuse, 0x10000, RZ ;  /* 0x0001000068417824 */ /* 0x040fe200078e00ff */
[----:B------:R-:W-:Y:S01]  /*63e0*/  LOP3.LUT R5, R5, 0xffff0000, RZ, 0xc0, !PT ;  /* 0xffff000005057812 */ /* 0x000fe200078ec0ff */
[----:B------:R-:W-:Y:S01]  /*63f0*/  FMUL.FTZ R113, R67, R105 ;  /* 0x0000006943717220 */ /* 0x000fe20000410000 */
[C---:B------:R-:W-:Y:S01]  /*6400*/  LOP3.LUT R64, R107.reuse, 0xffff0000, RZ, 0xc0, !PT ;  /* 0xffff00006b407812 */ /* 0x040fe200078ec0ff */
[----:B------:R-:W-:Y:S01]  /*6410*/  IMAD.U32 R67, R107, 0x10000, RZ ;  /* 0x000100006b437824 */ /* 0x000fe200078e00ff */
[----:B------:R-:W-:Y:S01]  /*6420*/  LOP3.LUT R104, R104, 0xffff0000, RZ, 0xc0, !PT ;  /* 0xffff000068687812 */ /* 0x000fe200078ec0ff */
[----:B------:R-:W-:Y:S01]  /*6430*/  FFMA.FTZ R108, R66, R108, R113 ;  /* 0x0000006c426c7223 */ /* 0x000fe20000010071 */
[C---:B------:R-:W-:Y:S01]  /*6440*/  FMUL.FTZ R66, R4.reuse, R65 ;  /* 0x0000004104427220 */ /* 0x040fe20000410000 */
[-C--:B------:R-:W-:Y:S01]  /*6450*/  FMUL.FTZ R105, R4, R67.reuse ;  /* 0x0000004304697220 */ /* 0x080fe20000410000 */
[C---:B------:R-:W-:Y:S01]  /*6460*/  FMUL.FTZ R106, R5.reuse, R64 ;  /* 0x00000040056a7220 */ /* 0x040fe20000410000 */
[-C--:B------:R-:W-:Y:S01]  /*6470*/  FMUL.FTZ R107, R5, R104.reuse ;  /* 0x00000068056b7220 */ /* 0x080fe20000410000 */
[C---:B------:R-:W-:Y:S01]  /*6480*/  FFMA.FTZ R67, R6.reuse, R67, R66 ;  /* 0x0000004306437223 */ /* 0x040fe20000010042 */
[----:B------:R-:W-:Y:S01]  /*6490*/  FFMA.FTZ R4, R6, R65, -R105 ;  /* 0x0000004106047223 */ /* 0x000fe20000010869 */
[C---:B------:R-:W-:Y:S01]  /*64a0*/  FFMA.FTZ R5, R7.reuse, R104, -R106 ;  /* 0x0000006807057223 */ /* 0x040fe2000001086a */
[----:B------:R-:W-:Y:S01]  /*64b0*/  FFMA.FTZ R64, R7, R64, R107 ;  /* 0x0000004007407223 */ /* 0x000fe2000001006b */
[----:B------:R-:W-:-:S02]  /*64c0*/  F2FP.BF16.F32.PACK_AB R6, R110, R111 ;  /* 0x0000006f6e06723e */ /* 0x000fc400000010ff */
[----:B------:R-:W-:Y:S02]  /*64d0*/  F2FP.BF16.F32.PACK_AB R7, R108, R109 ;  /* 0x0000006d6c07723e */ /* 0x000fe400000010ff */
[----:B------:R-:W-:Y:S02]  /*64e0*/  F2FP.BF16.F32.PACK_AB R4, R67, R4 ;  /* 0x000000044304723e */ /* 0x000fe400000010ff */
[----:B------:R-:W-:-:S05]  /*64f0*/  F2FP.BF16.F32.PACK_AB R5, R64, R5 ;  /* 0x000000054005723e */ /* 0x000fca00000010ff */
[----:B------:R0:W-:Y:S02]  /*6500*/  STS.128 [R68+0x12400], R4 ;  /* 0x0124000444007388 */ /* 0x0001e40000000c00 */
.L_x_4216:
[----:B------:R-:W-:Y:S05]  /*6510*/  BSYNC B2 ;  /* 0x0000000000027941 */ /* 0x000fea0003800000 */
.L_x_4215:
[----:B------:R-:W-:Y:S04]  /*6520*/  BSSY B2, `(.L_x_4217) ;  /* 0x0000030000027945 */ /* 0x000fe80003800000 */
[----:B------:R-:W-:Y:S05]  /*6530*/  @P2 BRA `(.L_x_4218) ;  /* 0x0000000000b82947 */ /* 0x000fea0003800000 */
[----:B0-----:R-:W0:Y:S01]  /*6540*/  LDS.128 R4, [R10] ;  /* 0x000000000a047984 */ /* 0x001e220000000c00 */
[--C-:B------:R-:W-:Y:S02]  /*6550*/  SHF.R.U64 R67, R62, 0x10, R63.reuse ;  /* 0x000000103e437819 */ /* 0x100fe4000000123f */
[----:B------:R-:W-:Y:S02]  /*6560*/  SHF.R.U32.HI R62, RZ, 0x10, R63 ;  /* 0x00000010ff3e7819 */ /* 0x000fe4000001163f */
[--C-:B------:R-:W-:Y:S02]  /*6570*/  SHF.R.U32.HI R66, RZ, 0x10, R61.reuse ;  /* 0x00000010ff427819 */ /* 0x100fe4000001163d */
[----:B------:R-:W-:Y:S02]  /*6580*/  PRMT R103, R103, 0x5410, R62 ;  /* 0x0000541067677816 */ /* 0x000fe4000000003e */
[----:B------:R-:W-:Y:S02]  /*6590*/  PRMT R66, R0, 0x5432, R66 ;  /* 0x0000543200427816 */ /* 0x000fe40000000042 */
[----:B------:R-:W-:Y:S01]  /*65a0*/  SHF.R.U64 R65, R60, 0x10, R61 ;  /* 0x000000103c417819 */ /* 0x000fe2000000123d */
[----:B------:R-:W-:Y:S01]  /*65b0*/  IMAD.U32 R64, R103, 0x10000, RZ ;  /* 0x0001000067407824 */ /* 0x000fe200078e00ff */
[----:B------:R-:W-:Y:S01]  /*65c0*/  PRMT R102, R102, 0x5410, R67 ;  /* 0x0000541066667816 */ /* 0x000fe20000000043 */
[C---:B------:R-:W-:Y:S01]  /*65d0*/  IMAD.U32 R67, R66.reuse, 0x10000, RZ ;  /* 0x0001000042437824 */ /* 0x040fe200078e00ff */
        /* <DEDUP_REMOVED lines=29> */
[C---:B------:R-:W-:Y:S01]  /*67b0*/  FFMA.FTZ R5, R7.reuse, R102, -R64 ;  /* 0x0000006607057223 */ /* 0x040fe20000010840 */
[----:B------:R-:W-:Y:S01]  /*67c0*/  F2FP.BF16.F32.PACK_AB R6, R104, R105 ;  /* 0x000000696806723e */ /* 0x000fe200000010ff */
[----:B------:R-:W-:Y:S01]  /*67d0*/  FFMA.FTZ R60, R7, R60, R67 ;  /* 0x0000003c073c7223 */ /* 0x000fe20000010043 */
[----:B------:R-:W-:Y:S02]  /*67e0*/  F2FP.BF16.F32.PACK_AB R7, R66, R103 ;  /* 0x000000674207723e */ /* 0x000fe400000010ff */
[----:B------:R-:W-:Y:S02]  /*67f0*/  F2FP.BF16.F32.PACK_AB R4, R63, R4 ;  /* 0x000000043f04723e */ /* 0x000fe400000010ff */
[----:B------:R-:W-:-:S05]  /*6800*/  F2FP.BF16.F32.PACK_AB R5, R60, R5 ;  /* 0x000000053c05723e */ /* 0x000fca00000010ff */
[----:B------:R1:W-:Y:S02]  /*6810*/  STS.128 [R10], R4 ;  /* 0x000000040a007388 */ /* 0x0003e40000000c00 */
.L_x_4218:
[----:B------:R-:W-:Y:S05]  /*6820*/  BSYNC B2 ;  /* 0x0000000000027941 */ /* 0x000fea0003800000 */
.L_x_4217:
        /* <DEDUP_REMOVED lines=48> */
.L_x_4220:
[----:B------:R-:W-:Y:S05]  /*6b30*/  BSYNC B2 ;  /* 0x0000000000027941 */ /* 0x000fea0003800000 */
.L_x_4219:
[----:B------:R-:W-:Y:S04]  /*6b40*/  BSSY B2, `(.L_x_4221) ;  /* 0x0000030000027945 */ /* 0x000fe80003800000 */
        /* <DEDUP_REMOVED lines=47> */
.L_x_4222:
[----:B------:R-:W-:Y:S05]  /*6e40*/  BSYNC B2 ;  /* 0x0000000000027941 */ /* 0x000fea0003800000 */
.L_x_4221:
[----:B------:R-:W-:Y:S04]  /*6e50*/  BSSY B2, `(.L_x_4223) ;  /* 0x0000030000027945 */ /* 0x000fe80003800000 */
[----:B------:R-:W-:Y:S05]  /*6e60*/  @P5 BRA `(.L_x_4224) ;  /* 0x0000000000b85947 */ /* 0x000fea0003800000 */
[----:B0123--:R-:W0:Y:S01]  /*6e70*/  LDS.128 R4, [R68+0x1a400] ;  /* 0x01a4000044047984 */ /* 0x00fe220000000c00 */
        /* <DEDUP_REMOVED lines=45> */
.L_x_4224:
[----:B------:R-:W-:Y:S05]  /*7150*/  BSYNC B2 ;  /* 0x0000000000027941 */ /* 0x000fea0003800000 */
.L_x_4223:
[----:B------:R-:W-:Y:S05]  /*7160*/  @P6 BRA `(.L_x_4214) ;  /* 0x0000000000b86947 */ /* 0x000fea0003800000 */
[----:B01234-:R-:W0:Y:S01]  /*7170*/  LDS.128 R4, [R10+0x8000] ;  /* 0x008000000a047984 */ /* 0x01fe220000000c00 */
        /* <DEDUP_REMOVED lines=45> */
.L_x_4214:
[----:B------:R-:W-:Y:S05]  /*7450*/  BSYNC B1 ;  /* 0x0000000000017941 */ /* 0x000fea0003800000 */
.L_x_4213:
        /* <DEDUP_REMOVED lines=61> */
.L_x_4227:
[----:B------:R-:W-:Y:S05]  /*7830*/  BSYNC B1 ;  /* 0x0000000000017941 */ /* 0x000fea0003800000 */
.L_x_4226:
        /* <DEDUP_REMOVED lines=48> */
.L_x_4229:
[----:B------:R-:W-:Y:S05]  /*7b40*/  BSYNC B1 ;  /* 0x0000000000017941 */ /* 0x000fea0003800000 */
.L_x_4228:
        /* <DEDUP_REMOVED lines=48> */
.L_x_4231:
[----:B------:R-:W-:Y:S05]  /*7e50*/  BSYNC B1 ;  /* 0x0000000000017941 */ /* 0x000fea0003800000 */
.L_x_4230:
        /* <DEDUP_REMOVED lines=48> */
.L_x_4233:
[----:B------:R-:W-:Y:S05]  /*8160*/  BSYNC B1 ;  /* 0x0000000000017941 */ /* 0x000fea0003800000 */
.L_x_4232:
[----:B------:R-:W-:Y:S04]  /*8170*/  BSSY B1, `(.L_x_4234) ;  /* 0x0000030000017945 */ /* 0x000fe80003800000 */
[----:B------:R-:W-:Y:S05]  /*8180*/  @P4 BRA `(.L_x_4235) ;  /* 0x0000000000b84947 */ /* 0x000fea0003800000 */
[----:B0123--:R-:W0:Y:S01]  /*8190*/  LDS.128 R4, [R68+0x1c400] ;  /* 0x01c4000044047984 */ /* 0x00fe220000000c00 */
[----:B------:R-:W-:Y:S02]  /*81a0*/  SHF.R.U64 R30, R24, 0x10, R25 ;  /* 0x00000010181e7819 */ /* 0x000fe40000001219 */
[----:B------:R-:W-:Y:S02]  /*81b0*/  SHF.R.U32.HI R24, RZ, 0x10, R27 ;  /* 0x00000010ff187819 */ /* 0x000fe4000001161b */
[----:B------:R-:W-:Y:S02]  /*81c0*/  SHF.R.U32.HI R29, RZ, 0x10, R25 ;  /* 0x00000010ff1d7819 */ /* 0x000fe40000011619 */
[----:B------:R-:W-:Y:S02]  /*81d0*/  SHF.R.U64 R28, R26, 0x10, R27 ;  /* 0x000000101a1c7819 */ /* 0x000fe4000000121b */
        /* <DEDUP_REMOVED lines=14> */
[----:B------:R-:W-:Y:S02]  /*82c0*/  IMAD.U32 R6, R4, 0x10000, RZ ;  /* 0x0001000004067824 */ /* 0x000fe400078e00ff */
[----:B------:R-:W-:Y:S01]  /*82d0*/  FMUL.FTZ R32, R24, R69 ;  /* 0x0000004518207220 */ /* 0x000fe20000410000 */
[----:B------:R-:W-:Y:S01]  /*82e0*/  FFMA.FTZ R30, R13, R27, -R30 ;  /* 0x0000001b0d1e7223 */ /* 0x000fe2000001081e */
[----:B------:R-:W-:Y:S02]  /*82f0*/  IMAD.U32 R7, R5, 0x10000, RZ ;  /* 0x0001000005077824 */ /* 0x000fe400078e00ff */
[----:B------:R-:W-:Y:S01]  /*8300*/  FFMA.FTZ R29, R13, R29, R14 ;  /* 0x0000001d0d1d7223 */ /* 0x000fe2000001000e */
[----:B------:R-:W-:Y:S01]  /*8310*/  IMAD.U32 R27, R28, 0x10000, RZ ;  /* 0x000100001c1b7824 */ /* 0x000fe200078e00ff */
[----:B------:R-:W-:Y:S01]  /*8320*/  LOP3.LUT R4, R4, 0xffff0000, RZ, 0xc0, !PT ;  /* 0xffff000004047812 */ /* 0x000fe200078ec0ff */
[-C--:B------:R-:W-:Y:S01]  /*8330*/  FMUL.FTZ R24, R24, R26.reuse ;  /* 0x0000001a18187220 */ /* 0x080fe20000410000 */
        /* <DEDUP_REMOVED lines=19> */
.L_x_4235:
[----:B------:R-:W-:Y:S05]  /*8470*/  BSYNC B1 ;  /* 0x0000000000017941 */ /* 0x000fea0003800000 */
.L_x_4234:
[----:B------:R-:W-:Y:S05]  /*8480*/  @P5 BRA `(.L_x_4225) ;  /* 0x0000003800905947 */ /* 0x000fea0003800000 */
[----:B01234-:R-:W0:Y:S01]  /*8490*/  LDS.128 R4, [R10+0xa000] ;  /* 0x00a000000a047984 */ /* 0x01fe220000000c00 */
        /* <DEDUP_REMOVED lines=44> */
[----:B------:R0:W-:Y:S01]  /*8760*/  STS.128 [R10+0xa000], R4 ;  /* 0x00a000040a007388 */ /* 0x0001e20000000c00 */
[----:B------:R-:W-:Y:S05]  /*8770*/  BRA `(.L_x_4225) ;  /* 0x0000003400d47947 */ /* 0x000fea0003800000 */
.L_x_4199:
[----:B------:R-:W0:Y:S01]  /*8780*/  LDC R0, c[0x0][0x428] ;  /* 0x00010a00ff007b82 */ /* 0x000e220000000800 */
[-C--:B------:R-:W-:Y:S01]  /*8790*/  ISETP.GE.AND P0, PT, R18, R11.reuse, PT ;  /* 0x0000000b1200720c */ /* 0x080fe20003f06270 */
[----:B------:R-:W-:Y:S01]  /*87a0*/  BSSY B1, `(.L_x_4236) ;  /* 0x000003e000017945 */ /* 0x000fe20003800000 */
[----:B------:R-:W-:Y:S01]  /*87b0*/  ISETP.GE.AND P1, PT, R212, R11, PT ;  /* 0x0000000bd400720c */ /* 0x000fe20003f26270 */
[----:B------:R-:W-:Y:S01]  /*87c0*/  IMAD.MOV.U32 R73, RZ, RZ, R77 ;  /* 0x000000ffff497224 */ /* 0x000fe200078e004d */
[----:B------:R-:W-:Y:S01]  /*87d0*/  CS2R R42, SRZ ;  /* 0x00000000002a7805 */ /* 0x000fe2000001ff00 */
[----:B------:R-:W-:Y:S01]  /*87e0*/  IMAD.MOV.U32 R71, RZ, RZ, R79 ;  /* 0x000000ffff477224 */ /* 0x000fe200078e004f */
        /* <DEDUP_REMOVED lines=17> */
[----:B0-----:R-:W-:Y:S02]  /*8900*/  ISETP.NE.AND P2, PT, R0, 0x1, PT ;  /* 0x000000010000780c */ /* 0x001fe40003f45270 */
[----:B------:R-:W-:Y:S02]  /*8910*/  CS2R R52, SRZ ;  /* 0x0000000000347805 */ /* 0x000fe4000001ff00 */
[----:B------:R-:W-:Y:S02]  /*8920*/  CS2R R58, SRZ ;  /* 0x00000000003a7805 */ /* 0x000fe4000001ff00 */
[----:B------:R-:W-:-:S02]  /*8930*/  CS2R R56, SRZ ;  /* 0x0000000000387805 */ /* 0x000fc4000001ff00 */
[----:B------:R-:W-:Y:S02]  /*8940*/  CS2R R66, SRZ ;  /* 0x0000000000427805 */ /* 0x000fe4000001ff00 */
[----:B------:R-:W-:-:S03]  /*8950*/  CS2R R60, SRZ ;  /* 0x00000000003c7805 */ /* 0x000fc6000001ff00 */
[----:B------:R-:W0:Y:S01]  /*8960*/  @P2 LDC R20, c[0x0][0x42c] ;  /* 0x00010b00ff142b82 */ /* 0x000e220000000800 */
[----:B------:R-:W-:Y:S05]  /*8970*/  @P0 BRA `(.L_x_4237) ;  /* 0x0000000000800947 */ /* 0x000fea0003800000 */
        /* <DEDUP_REMOVED lines=32> */
.L_x_4237:
[----:B------:R-:W-:Y:S05]  /*8b80*/  BSYNC B1 ;  /* 0x0000000000017941 */ /* 0x000fea0003800000 */
.L_x_4236:
[----:B------:R-:W-:Y:S01]  /*8b90*/  BSSY B1, `(.L_x_4238) ;  /* 0x0000026000017945 */ /* 0x000fe20003800000 */
[----:B-----5:R-:W-:Y:S01]  /*8ba0*/  IMAD.MOV.U32 R0, RZ, RZ, R6 ;  /* 0x000000ffff007224 */ /* 0x020fe200078e0006 */
[----:B------:R-:W-:Y:S01]  /*8bb0*/  CS2R R64, SRZ ;  /* 0x0000000000407805 */ /* 0x000fe2000001ff00 */
[----:B------:R-:W-:Y:S02]  /*8bc0*/  IMAD.MOV.U32 R3, RZ, RZ, R7 ;  /* 0x000000ffff037224 */ /* 0x000fe400078e0007 */
[----:B------:R-:W-:Y:S01]  /*8bd0*/  IMAD.MOV.U32 R21, RZ, RZ, R4 ;  /* 0x000000ffff157224 */ /* 0x000fe200078e0004 */
[----:B------:R-:W-:Y:S06]  /*8be0*/  @P1 BRA `(.L_x_4239) ;  /* 0x0000000000801947 */ /* 0x000fec0003800000 */
[----:B------:R-:W-:Y:S01]  /*8bf0*/  IADD3 R74, P5, P6, R85, R74, R84 ;  /* 0x0000004a554a7210 */ /* 0x000fe20007ebe054 */
[----:B------:R-:W-:Y:S01]  /*8c00*/  ULDC.64 UR4, c[0x0][0x3c8] ;  /* 0x0000f20000047ab9 */ /* 0x000fe20000000a00 */
[----:B------:R-:W-:Y:S01]  /*8c10*/  IADD3 R75, P3, P4, R82, R75, R91 ;  /* 0x0000004b524b7210 */ /* 0x000fe20007c7e05b */
[----:B------:R-:W-:Y:S01]  /*8c20*/  ULDC.64 UR6, c[0x0][0x3e0] ;  /* 0x0000f80000067ab9 */ /* 0x000fe20000000a00 */
[----:B------:R-:W-:Y:S02]  /*8c30*/  IADD3.X R69, R80, R69, R89, P5, P6 ;  /* 0x0000004550457210 */ /* 0x000fe40002fec459 */
[----:B------:R-:W-:Y:S02]  /*8c40*/  CS2R R50, SRZ ;  /* 0x0000000000327805 */ /* 0x000fe4000001ff00 */
[----:B------:R-:W-:Y:S02]  /*8c50*/  IADD3.X R68, R87, R68, R86, P3, P4 ;  /* 0x0000004457447210 */ /* 0x000fe40001fe8456 */
[----:B------:R-:W-:-:S02]  /*8c60*/  CS2R R48, SRZ ;  /* 0x0000000000307805 */ /* 0x000fc4000001ff00 */
[C---:B-1----:R-:W-:Y:S01]  /*8c70*/  LEA R8, P5, R74.reuse, UR4, 0x1 ;  /* 0x000000044a087c11 */ /* 0x042fe2000f8a08ff */
[----:B------:R-:W-:Y:S01]  /*8c80*/  ULDC UR4, c[0x0][0x3d4] ;  /* 0x0000f50000047ab9 */ /* 0x000fe20000000800 */
[C---:B------:R-:W-:Y:S02]  /*8c90*/  LEA R10, P3, R75.reuse, UR6, 0x1 ;  /* 0x000000064b0a7c11 */ /* 0x040fe4000f8608ff */
[----:B------:R-:W-:Y:S02]  /*8ca0*/  CS2R R46, SRZ ;  /* 0x00000000002e7805 */ /* 0x000fe4000001ff00 */
[----:B------:R-:W-:Y:S02]  /*8cb0*/  LEA.HI.X R9, R74, UR5, R69, 0x1, P5 ;  /* 0x000000054a097c11 */ /* 0x000fe4000a8f0c45 */
[----:B------:R-:W-:Y:S02]  /*8cc0*/  CS2R R44, SRZ ;  /* 0x00000000002c7805 */ /* 0x000fe4000001ff00 */
[----:B------:R-:W-:-:S02]  /*8cd0*/  LEA.HI.X R11, R75, UR7, R68, 0x1, P3 ;  /* 0x000000074b0b7c11 */ /* 0x000fc400098f0c44 */
        /* <DEDUP_REMOVED lines=17> */
.L_x_4239:
[----:B------:R-:W-:Y:S05]  /*8df0*/  BSYNC B1 ;  /* 0x0000000000017941 */ /* 0x000fea0003800000 */
.L_x_4238:
[----:B-12---:R-:W1:Y:S01]  /*8e00*/  @P2 LDC R9, c[0x0][0x430] ;  /* 0x00010c00ff092b82 */ /* 0x006e620000000800 */
[----:B------:R-:W-:Y:S01]  /*8e10*/  PRMT R80, R0, 0x7610, R80 ;  /* 0x0000761000507816 */ /* 0x000fe20000000050 */
[----:B------:R-:W-:Y:S01]  /*8e20*/  IMAD.MOV.U32 R0, RZ, RZ, R5 ;  /* 0x000000ffff007224 */ /* 0x000fe200078e0005 */
[----:B------:R-:W-:Y:S01]  /*8e30*/  PRMT R81, R3, 0x7610, R81 ;  /* 0x0000761003517816 */ /* 0x000fe20000000051 */
[----:B------:R-:W-:Y:S01]  /*8e40*/  IMAD.MOV.U32 R8, RZ, RZ, R26 ;  /* 0x000000ffff087224 */ /* 0x000fe200078e001a */
[----:B------:R-:W-:Y:S01]  /*8e50*/  ULDC.64 UR4, c[0x0][0x3c8] ;  /* 0x0000f20000047ab9 */ /* 0x000fe20000000a00 */
[----:B------:R-:W-:Y:S01]  /*8e60*/  IMAD R3, R193, 0x80, R18 ;  /* 0x00000080c1037824 */ /* 0x000fe200078e0212 */
[----:B------:R-:W-:Y:S01]  /*8e70*/  PRMT R83, R0, 0x7610, R83 ;  /* 0x0000761000537816 */ /* 0x000fe20000000053 */
[----:B------:R-:W-:Y:S01]  /*8e80*/  IMAD.MOV.U32 R0, RZ, RZ, R24 ;  /* 0x000000ffff007224 */ /* 0x000fe200078e0018 */
[----:B------:R-:W-:Y:S01]  /*8e90*/  PRMT R96, R8, 0x7610, R96 ;  /* 0x0000761008607816 */ /* 0x000fe20000000060 */
[----:B------:R-:W-:Y:S01]  /*8ea0*/  IMAD R3, R222, 0x40, R3 ;  /* 0x00000040de037824 */ /* 0x000fe200078e0203 */
[----:B------:R-:W-:Y:S01]  /*8eb0*/  ULDC.64 UR6, c[0x0][0x3e0] ;  /* 0x0000f80000067ab9 */ /* 0x000fe20000000a00 */
[----:B------:R-:W-:Y:S01]  /*8ec0*/  IMAD.MOV.U32 R8, RZ, RZ, R25 ;  /* 0x000000ffff087224 */ /* 0x000fe200078e0019 */
[----:B------:R-:W-:Y:S01]  /*8ed0*/  PRMT R98, R0, 0x7610, R98 ;  /* 0x0000761000627816 */ /* 0x000fe20000000062 */
[----:B0-----:R-:W-:Y:S01]  /*8ee0*/  @P2 IMAD.HI.U32 R0, R3, R20, RZ ;  /* 0x0000001403002227 */ /* 0x001fe200078e00ff */
[----:B------:R-:W-:-:S02]  /*8ef0*/  PRMT R82, R21, 0x7610, R82 ;  /* 0x0000761015527816 */ /* 0x000fc40000000052 */
[----:B------:R-:W-:Y:S01]  /*8f00*/  PRMT R99, R8, 0x7610, R99 ;  /* 0x0000761008637816 */ /* 0x000fe20000000063 */
[----:B------:R-:W-:Y:S02]  /*8f10*/  IMAD.MOV.U32 R10, RZ, RZ, R27 ;  /* 0x000000ffff0a7224 */ /* 0x000fe400078e001b */
[----:B------:R-:W-:Y:S02]  /*8f20*/  IMAD.MOV.U32 R8, RZ, RZ, R28 ;  /* 0x000000ffff087224 */ /* 0x000fe400078e001c */
[----:B------:R-:W-:Y:S01]  /*8f30*/  IMAD.MOV.U32 R11, RZ, RZ, R31 ;  /* 0x000000ffff0b7224 */ /* 0x000fe200078e001f */
[----:B------:R-:W-:Y:S01]  /*8f40*/  PRMT R97, R10, 0x7610, R97 ;  /* 0x000076100a617816 */ /* 0x000fe20000000061 */
[----:B------:R-:W-:Y:S01]  /*8f50*/  IMAD.MOV.U32 R10, RZ, RZ, R30 ;  /* 0x000000ffff0a7224 */ /* 0x000fe200078e001e */
[----:B-1----:R-:W-:Y:S01]  /*8f60*/  @P2 SHF.R.U32.HI R3, RZ, R9, R0 ;  /* 0x00000009ff032219 */ /* 0x002fe20000011600 */
[----:B------:R-:W-:Y:S01]  /*8f70*/  IMAD.MOV.U32 R0, RZ, RZ, R32 ;  /* 0x000000ffff007224 */ /* 0x000fe200078e0020 */
[----:B------:R-:W-:Y:S01]  /*8f80*/  PRMT R110, R8, 0x7610, R110 ;  /* 0x00007610086e7816 */ /* 0x000fe2000000006e */
[----:B------:R-:W-:Y:S01]  /*8f90*/  IMAD.MOV.U32 R8, RZ, RZ, R33 ;  /* 0x000000ffff087224 */ /* 0x000fe200078e0021 */
[----:B------:R-:W-:Y:S01]  /*8fa0*/  SHF.R.S32.HI R9, RZ, 0x1f, R3 ;  /* 0x0000001fff097819 */ /* 0x000fe20000011403 */
[----:B------:R-:W-:Y:S01]  /*8fb0*/  IMAD.WIDE.U32 R72, R3, R14, R72 ;  /* 0x0000000e03487225 */ /* 0x000fe200078e0048 */
[----:B------:R-:W-:-:S02]  /*8fc0*/  PRMT R107, R10, 0x7610, R107 ;  /* 0x000076100a6b7816 */ /* 0x000fc4000000006b */
[----:B------:R-:W-:Y:S01]  /*8fd0*/  PRMT R108, R11, 0x7610, R108 ;  /* 0x000076100b6c7816 */ /* 0x000fe2000000006c */
[----:B------:R-:W-:Y:S01]  /*8fe0*/  IMAD.MOV.U32 R10, RZ, RZ, R29 ;  /* 0x000000ffff0a7224 */ /* 0x000fe200078e001d */
[----:B------:R-:W-:Y:S01]  /*8ff0*/  PRMT R86, R0, 0x7610, R86 ;  /* 0x0000761000567816 */ /* 0x000fe20000000056 */
[----:B------:R-:W-:Y:S01]  /*9000*/  IMAD.MOV.U32 R11, RZ, RZ, R34 ;  /* 0x000000ffff0b7224 */ /* 0x000fe200078e0022 */
[----:B------:R-:W-:Y:S01]  /*9010*/  PRMT R87, R8, 0x7610, R87 ;  /* 0x0000761008577816 */ /* 0x000fe20000000057 */
[C---:B------:R-:W-:Y:S01]  /*9020*/  IMAD R0, R9.reuse, R14, RZ ;  /* 0x0000000e09007224 */ /* 0x040fe200078e02ff */
[----:B------:R-:W-:Y:S01]  /*9030*/  PRMT R109, R10, 0x7610, R109 ;  /* 0x000076100a6d7816 */ /* 0x000fe2000000006d */
[-C--:B------:R-:W-:Y:S01]  /*9040*/  IMAD R8, R9, R12.reuse, RZ ;  /* 0x0000000c09087224 */ /* 0x080fe200078e02ff */
[----:B------:R-:W-:Y:S01]  /*9050*/  PRMT R84, R11, 0x7610, R84 ;  /* 0x000076100b547816 */ /* 0x000fe20000000054 */
[----:B------:R-:W-:-:S04]  /*9060*/  IMAD.WIDE.U32 R70, R3, R12, R70 ;  /* 0x0000000c03467225 */ /* 0x000fc800078e0046 */
[C---:B------:R-:W-:Y:S01]  /*9070*/  IMAD R9, R3.reuse, R15, R0 ;  /* 0x0000000f03097224 */ /* 0x040fe200078e0200 */
[----:B------:R-:W-:Y:S01]  /*9080*/  LEA R0, P3, R70, UR6, 0x1 ;  /* 0x0000000646007c11 */ /* 0x000fe2000f8608ff */
[----:B------:R-:W-:Y:S01]  /*9090*/  IMAD R3, R3, R13, R8 ;  /* 0x0000000d03037224 */ /* 0x000fe200078e0208 */
[----:B------:R-:W-:Y:S01]  /*90a0*/  LEA R8, P2, R72, UR4, 0x1 ;  /* 0x0000000448087c11 */ /* 0x000fe2000f8408ff */
[----:B------:R-:W-:Y:S01]  /*90b0*/  IMAD.MOV.U32 R10, RZ, RZ, R38 ;  /* 0x000000ffff0a7224 */ /* 0x000fe200078e0026 */
[----:B------:R-:W-:Y:S01]  /*90c0*/  UMOV UR4, 0xffffffff ;  /* 0xffffffff00047882 */ /* 0x000fe20000000000 */
[----:B------:R-:W-:Y:S02]  /*90d0*/  IMAD.MOV.U32 R11, RZ, RZ, R39 ;  /* 0x000000ffff0b7224 */ /* 0x000fe400078e0027 */
[----:B------:R-:W-:Y:S01]  /*90e0*/  IMAD.IADD R9, R73, 0x1, R9 ;  /* 0x0000000149097824 */ /* 0x000fe200078e0209 */
[----:B------:R-:W-:Y:S01]  /*90f0*/  PRMT R100, R10, 0x7610, R100 ;  /* 0x000076100a647816 */ /* 0x000fe20000000064 */
        /* <DEDUP_REMOVED lines=11> */
.L_x_4499:
[----:B------:R-:W-:-:S03]  /*91b0*/  UMOV UR4, 0xffffffff ;  /* 0xffffffff00047882 */ /* 0x000fc60000000000 */
[----:B------:R-:W-:Y:S05]  /*91c0*/  BRA.DIV UR4, `(.L_x_4241) ;  /* 0x0000019604d47947 */ /* 0x000fea000b800000 */
.L_x_4502:
[----:B------:R-:W-:-:S03]  /*91d0*/  UMOV UR4, 0xffffffff ;  /* 0xffffffff00047882 */ /* 0x000fc60000000000 */
[----:B------:R-:W-:Y:S05]  /*91e0*/  BRA.DIV UR4, `(.L_x_4242) ;  /* 0x0000019604f47947 */ /* 0x000fea000b800000 */
.L_x_4505:
[----:B------:R-:W-:-:S03]  /*91f0*/  UMOV UR4, 0xffffffff ;  /* 0xffffffff00047882 */ /* 0x000fc60000000000 */
[----:B------:R-:W-:Y:S05]  /*9200*/  BRA.DIV UR4, `(.L_x_4243) ;  /* 0x0000019a04147947 */ /* 0x000fea000b800000 */
.L_x_4508:
[----:B------:R-:W-:-:S03]  /*9210*/  UMOV UR4, 0xffffffff ;  /* 0xffffffff00047882 */ /* 0x000fc60000000000 */
[----:B------:R-:W-:Y:S05]  /*9220*/  BRA.DIV UR4, `(.L_x_4244) ;  /* 0x0000019a04347947 */ /* 0x000fea000b800000 */
.L_x_4511:
[----:B------:R-:W-:-:S03]  /*9230*/  UMOV UR4, 0xffffffff ;  /* 0xffffffff00047882 */ /* 0x000fc60000000000 */
[----:B------:R-:W-:Y:S05]  /*9240*/  BRA.DIV UR4, `(.L_x_4245) ;  /* 0x0000019a04547947 */ /* 0x000fea000b800000 */
.L_x_4514:
[----:B------:R-:W-:-:S03]  /*9250*/  UMOV UR4, 0xffffffff ;  /* 0xffffffff00047882 */ /* 0x000fc60000000000 */
[----:B------:R-:W-:Y:S05]  /*9260*/  BRA.DIV UR4, `(.L_x_4246) ;  /* 0x0000019a04747947 */ /* 0x000fea000b800000 */
.L_x_4517:
[----:B------:R-:W-:-:S03]  /*9270*/  UMOV UR4, 0xffffffff ;  /* 0xffffffff00047882 */ /* 0x000fc60000000000 */
[----:B------:R-:W-:Y:S05]  /*9280*/  BRA.DIV UR4, `(.L_x_4247) ;  /* 0x0000019a04947947 */ /* 0x000fea000b800000 */
.L_x_4520:
[----:B------:R-:W-:Y:S01]  /*9290*/  R2UR UR5, R221 ;  /* 0x00000000dd0572ca */ /* 0x000fe200000e0000 */
[----:B------:R-:W-:Y:S02]  /*92a0*/  IMAD.MOV.U32 R0, RZ, RZ, R62 ;  /* 0x000000ffff007224 */ /* 0x000fe400078e003e */
[----:B------:R-:W-:Y:S02]  /*92b0*/  IMAD.MOV.U32 R8, RZ, RZ, R60 ;  /* 0x000000ffff087224 */ /* 0x000fe400078e003c */
[----:B------:R-:W-:Y:S01]  /*92c0*/  IMAD.MOV.U32 R3, RZ, RZ, R63 ;  /* 0x000000ffff037224 */ /* 0x000fe200078e003f */
[C---:B------:R-:W-:Y:S01]  /*92d0*/  PRMT R113, R0.reuse, 0x7610, R113 ;  /* 0x0000761000717816 */ /* 0x040fe20000000071 */
[----:B-----5:R-:W-:Y:S01]  /*92e0*/  IMAD.MOV.U32 R10, RZ, RZ, R40 ;  /* 0x000000ffff0a7224 */ /* 0x020fe200078e0028 */
[----:B------:R-:W-:Y:S01]  /*92f0*/  PRMT R0, R0, 0x5410, R8 ;  /* 0x0000541000007816 */ /* 0x000fe20000000008 */
[----:B------:R-:W-:Y:S01]  /*9300*/  IMAD.MOV.U32 R8, RZ, RZ, R42 ;  /* 0x000000ffff087224 */ /* 0x000fe200078e002a */
[----:B------:R-:W-:Y:S01]  /*9310*/  PRMT R118, R3, 0x7610, R118 ;  /* 0x0000761003767816 */ /* 0x000fe20000000076 */
[----:B------:R-:W-:Y:S01]  /*9320*/  IMAD.MOV.U32 R3, RZ, RZ, R61 ;  /* 0x000000ffff037224 */ /* 0x000fe200078e003d */
[----:B------:R-:W-:Y:S01]  /*9330*/  PRMT R20, R10, 0x7610, R20 ;  /* 0x000076100a147816 */ /* 0x000fe20000000014 */
[----:B------:R-:W-:Y:S01]  /*9340*/  ULEA.HI UR4, UR5, UR5, URZ, 0x1 ;  /* 0x0000000505047291 */ /* 0x000fe2000f8f083f */
[----:B------:R-:W-:Y:S01]  /*9350*/  PRMT R0, R8, 0x7610, R0 ;  /* 0x0000761008007816 */ /* 0x000fe20000000000 */
[----:B------:R-:W-:-:S02]  /*9360*/  IMAD.MOV.U32 R9, RZ, RZ, R43 ;  /* 0x000000ffff097224 */ /* 0x000fc400078e002b */
[----:B------:R-:W-:Y:S01]  /*9370*/  ULOP3.LUT UR4, UR4, 0xfffffffe, URZ, 0xc0, !UPT ;  /* 0xfffffffe04047892 */ /* 0x000fe2000f8ec03f */
[----:B------:R-:W-:Y:S02]  /*9380*/  IMAD.MOV.U32 R10, RZ, RZ, R46 ;  /* 0x000000ffff0a7224 */ /* 0x000fe400078e002e */
[----:B------:R-:W-:Y:S01]  /*9390*/  PRMT R3, R9, 0x5410, R3 ;  /* 0x0000541009037816 */ /* 0x000fe20000000003 */
[----:B------:R-:W-:Y:S01]  /*93a0*/  UIADD3 UR4, UR5, -UR4, URZ ;  /* 0x8000000405047290 */ /* 0x000fe2000fffe03f */
[----:B------:R-:W-:Y:S01]  /*93b0*/  IMAD.MOV.U32 R11, RZ, RZ, R47 ;  /* 0x000000ffff0b7224 */ /* 0x000fe200078e002f */
[----:B------:R-:W-:Y:S01]  /*93c0*/  PRMT R72, R10, 0x7610, R72 ;  /* 0x000076100a487816 */ /* 0x000fe20000000048 */
[----:B------:R-:W-:Y:S02]  /*93d0*/  IMAD.MOV.U32 R9, RZ, RZ, R41 ;  /* 0x000000ffff097224 */ /* 0x000fe400078e0029 */
        /* <DEDUP_REMOVED lines=40> */
.L_x_4521:
[----:B------:R-:W-:Y:S01]  /*9660*/  BSSY B1, `(.L_x_4249) ;  /* 0x0000148000017945 */ /* 0x000fe20003800000 */
[----:B------:R-:W-:Y:S02]  /*9670*/  PRMT R94, R10, 0x7610, R94 ;  /* 0x000076100a5e7816 */ /* 0x000fe4000000005e */
[----:B------:R-:W-:Y:S01]  /*9680*/  PRMT R95, R11, 0x7610, R95 ;  /* 0x000076100b5f7816 */ /* 0x000fe2000000005f */
[----:B------:R-:W-:Y:S06]  /*9690*/  @P0 BRA `(.L_x_4250) ;  /* 0x0000001400100947 */ /* 0x000fec0003800000 */
[----:B------:R-:W1:Y:S01]  /*96a0*/  LDC R102, c[0x0][0x3d4] ;  /* 0x0000f500ff667b82 */ /* 0x000e620000000800 */
[----:B------:R-:W-:Y:S01]  /*96b0*/  BSSY B2, `(.L_x_4251) ;  /* 0x0000070000027945 */ /* 0x000fe20003800000 */
[-C--:B-1----:R-:W-:Y:S02]  /*96c0*/  ISETP.GE.AND P0, PT, R19, R102.reuse, PT ;  /* 0x000000661300720c */ /* 0x082fe40003f06270 */
[-C--:B------:R-:W-:Y:S02]  /*96d0*/  ISETP.GE.AND P2, PT, R203, R102.reuse, PT ;  /* 0x00000066cb00720c */ /* 0x080fe40003f46270 */
[----:B------:R-:W-:-:S09]  /*96e0*/  ISETP.GE.AND P3, PT, R202, R102, PT ;  /* 0x00000066ca00720c */ /* 0x000fd20003f66270 */
[----:B------:R-:W-:Y:S05]  /*96f0*/  @P0 BRA `(.L_x_4252) ;  /* 0x0000000400ac0947 */ /* 0x000fea0003800000 */
[----:B0-----:R-:W-:Y:S02]  /*9700*/  LEA.HI R8, R102, R222, RZ, 0x1d ;  /* 0x000000de66087211 */ /* 0x001fe400078fe8ff */
[----:B------:R-:W-:Y:S02]  /*9710*/  LOP3.LUT R9, R218, 0x38, R19, 0xf8, !PT ;  /* 0x00000038da097812 */ /* 0x000fe400078ef813 */
[----:B------:R-:W-:Y:S02]  /*9720*/  SHF.R.S32.HI R11, RZ, 0x1f, R8 ;  /* 0x0000001fff0b7819 */ /* 0x000fe40000011408 */
[----:B------:R-:W-:Y:S02]  /*9730*/  SHF.R.U64 R111, R28, 0x10, R29 ;  /* 0x000000101c6f7819 */ /* 0x000fe4000000121d */
[----:B------:R-:W-:Y:S01]  /*9740*/  LEA.HI R10, R11, R8, RZ, 0x3 ;  /* 0x000000080b0a7211 */ /* 0x000fe200078f18ff */
[----:B------:R-:W-:Y:S01]  /*9750*/  IMAD.SHL.U32 R11, R8, 0x8, RZ ;  /* 0x00000008080b7824 */ /* 0x000fe200078e00ff */
[----:B------:R-:W-:-:S02]  /*9760*/  LOP3.LUT R8, R9, R220, RZ, 0x3c, !PT ;  /* 0x000000dc09087212 */ /* 0x000fc400078e3cff */
[----:B------:R-:W-:Y:S01]  /*9770*/  SHF.R.U64 R112, R60, 0x10, R61 ;  /* 0x000000103c707819 */ /* 0x000fe2000000123d */
[----:B------:R-:W-:Y:S01]  /*9780*/  IMAD.SHL.U32 R10, R10, 0x400, RZ ;  /* 0x000004000a0a7824 */ /* 0x000fe200078e00ff */
[----:B------:R-:W-:Y:S01]  /*9790*/  LOP3.LUT R11, R218, 0x38, R11, 0xf8, !PT ;  /* 0x00000038da0b7812 */ /* 0x000fe200078ef80b */
[----:B------:R-:W-:Y:S01]  /*97a0*/  IMAD R8, R219, 0x200, R8 ;  /* 0x00000200db087824 */ /* 0x000fe200078e0208 */
[----:B------:R-:W-:Y:S02]  /*97b0*/  SHF.R.U32.HI R114, RZ, 0x10, R61 ;  /* 0x00000010ff727819 */ /* 0x000fe4000001163d */
[----:B------:R-:W-:Y:S02]  /*97c0*/  LOP3.LUT R10, R10, 0x7fffe000, RZ, 0xc0, !PT ;  /* 0x7fffe0000a0a7812 */ /* 0x000fe400078ec0ff */
[----:B------:R-:W-:Y:S02]  /*97d0*/  LOP3.LUT R11, R11, R220, RZ, 0x3c, !PT ;  /* 0x000000dc0b0b7212 */ /* 0x000fe400078e3cff */
[----:B------:R-:W-:Y:S01]  /*97e0*/  LEA R105, R8, UR37, 0x1 ;  /* 0x0000002508697c11 */ /* 0x000fe2000f8e08ff */
[----:B------:R-:W-:Y:S01]  /*97f0*/  IMAD R10, R219, 0x200, R10 ;  /* 0x00000200db0a7824 */ /* 0x000fe200078e020a */
[----:B------:R-:W-:-:S02]  /*9800*/  SHF.R.U64 R28, R30, 0x10, R31 ;  /* 0x000000101e1c7819 */ /* 0x000fc4000000121f */
[----:B------:R-:W-:Y:S01]  /*9810*/  SHF.R.U64 R115, R62, 0x10, R63 ;  /* 0x000000103e737819 */ /* 0x000fe2000000123f */
[----:B------:R-:W-:Y:S01]  /*9820*/  IMAD.IADD R106, R10, 0x1, R11 ;  /* 0x000000010a6a7824 */ /* 0x000fe200078e020b */
[----:B------:R-:W-:Y:S01]  /*9830*/  PRMT R110, R110, 0x5410, R111 ;  /* 0x000054106e6e7816 */ /* 0x000fe2000000006f */
[----:B------:R-:W0:Y:S01]  /*9840*/  LDS.128 R8, [R105+0x12400] ;  /* 0x0124000069087984 */ /* 0x000e220000000c00 */
[----:B------:R-:W-:Y:S02]  /*9850*/  PRMT R112, R0, 0x5432, R112 ;  /* 0x0000543200707816 */ /* 0x000fe40000000070 */
[----:B------:R-:W-:Y:S02]  /*9860*/  LEA R106, R106, UR37, 0x1 ;  /* 0x000000256a6a7c11 */ /* 0x000fe4000f8e08ff */
[----:B------:R-:W-:Y:S02]  /*9870*/  SHF.R.U32.HI R116, RZ, 0x10, R29 ;  /* 0x00000010ff747819 */ /* 0x000fe4000001161d */
[----:B------:R-:W-:Y:S01]  /*9880*/  PRMT R114, R3, 0x5432, R114 ;  /* 0x0000543203727816 */ /* 0x000fe20000000072 */
[----:B------:R-:W1:Y:S01]  /*9890*/  LDS.128 R12, [R106+0x12400] ;  /* 0x012400006a0c7984 */ /* 0x000e620000000c00 */
[----:B------:R-:W-:-:S02]  /*98a0*/  SHF.R.U32.HI R117, RZ, 0x10, R63 ;  /* 0x00000010ff757819 */ /* 0x000fc4000001163f */
[----:B------:R-:W-:Y:S01]  /*98b0*/  PRMT R111, R107, 0x5410, R28 ;  /* 0x000054106b6f7816 */ /* 0x000fe2000000001c */
[----:B------:R-:W-:Y:S01]  /*98c0*/  IMAD.U32 R107, R110, 0x10000, RZ ;  /* 0x000100006e6b7824 */ /* 0x000fe200078e00ff */
[----:B------:R-:W-:Y:S01]  /*98d0*/  PRMT R115, R113, 0x5410, R115 ;  /* 0x0000541071737816 */ /* 0x000fe20000000073 */
[----:B------:R-:W-:Y:S01]  /*98e0*/  IMAD.U32 R113, R112, 0x10000, RZ ;  /* 0x0001000070717824 */ /* 0x000fe200078e00ff */
[----:B------:R-:W-:Y:S02]  /*98f0*/  SHF.R.U32.HI R31, RZ, 0x10, R31 ;  /* 0x00000010ff1f7819 */ /* 0x000fe4000001161f */
[----:B------:R-:W-:Y:S01]  /*9900*/  PRMT R109, R109, 0x5410, R116 ;  /* 0x000054106d6d7816 */ /* 0x000fe20000000074 */
[----:B------:R-:W-:Y:S01]  /*9910*/  IMAD.U32 R116, R114, 0x10000, RZ ;  /* 0x0001000072747824 */ /* 0x000fe200078e00ff */
[----:B------:R-:W-:Y:S02]  /*9920*/  PRMT R117, R118, 0x5410, R117 ;  /* 0x0000541076757816 */ /* 0x000fe40000000075 */
[----:B------:R-:W-:-:S02]  /*9930*/  PRMT R108, R108, 0x5410, R31 ;  /* 0x000054106c6c7816 */ /* 0x000fc4000000001f */
        /* <DEDUP_REMOVED lines=25> */
[----:B------:R-:W-:Y:S01]  /*9ad0*/  LOP3.LUT R61, R112, 0xffff0000, RZ, 0xc0, !PT ;  /* 0xffff0000703d7812 */ /* 0x000fe200078ec0ff */
[----:B------:R-:W-:Y:S01]  /*9ae0*/  FMUL.FTZ R63, R63, R28 ;  /* 0x0000001c3f3f7220 */ /* 0x000fe20000410000 */
[----:B------:R-:W-:Y:S01]  /*9af0*/  FFMA.FTZ R122, R29, R116, R122 ;  /* 0x000000741d7a7223 */ /* 0x000fe2000001007a */
[----:B------:R-:W-:Y:S01]  /*9b00*/  LOP3.LUT R29, R110, 0xffff0000, RZ, 0xc0, !PT ;  /* 0xffff00006e1d7812 */ /* 0x000fe200078ec0ff */
[C---:B------:R-:W-:Y:S01]  /*9b10*/  FFMA.FTZ R112, R31.reuse, R28, -R60 ;  /* 0x0000001c1f707223 */ /* 0x040fe2000001083c */
[----:B------:R-:W-:Y:S01]  /*9b20*/  FFMA.FTZ R118, R31, R118, R63 ;  /* 0x000000761f767223 */ /* 0x000fe2000001003f */
[C---:B------:R-:W-:Y:S01]  /*9b30*/  FMUL.FTZ R31, R12.reuse, R61 ;  /* 0x0000003d0c1f7220 */ /* 0x040fe20000410000 */
[----:B------:R-:W-:Y:S01]  /*9b40*/  LOP3.LUT R28, R109, 0xffff0000, RZ, 0xc0, !PT ;  /* 0xffff00006d1c7812 */ /* 0x000fe200078ec0ff */
        /* <DEDUP_REMOVED lines=17> */
[----:B------:R-:W-:-:S02]  /*9c60*/  LOP3.LUT R8, R117, 0xffff0000, RZ, 0xc0, !PT ;  /* 0xffff000075087812 */ /* 0x000fc400078ec0ff */
[----:B------:R-:W-:Y:S01]  /*9c70*/  LOP3.LUT R111, R111, 0xffff0000, RZ, 0xc0, !PT ;  /* 0xffff00006f6f7812 */ /* 0x000fe200078ec0ff */
[----:B------:R-:W-:Y:S01]  /*9c80*/  FMUL.FTZ R9, R14, R115 ;  /* 0x000000730e097220 */ /* 0x000fe20000410000 */
[----:B------:R-:W-:Y:S01]  /*9c90*/  LOP3.LUT R108, R108, 0xffff0000, RZ, 0xc0, !PT ;  /* 0xffff00006c6c7812 */ /* 0x000fe200078ec0ff */
[C---:B------:R-:W-:Y:S02]  /*9ca0*/  FMUL.FTZ R62, R15.reuse, R8 ;  /* 0x000000080f3e7220 */ /* 0x040fe40000410000 */
[-C--:B------:R-:W-:Y:S01]  /*9cb0*/  FMUL.FTZ R28, R14, R111.reuse ;  /* 0x0000006f0e1c7220 */ /* 0x080fe20000410000 */
[C---:B------:R-:W-:Y:S01]  /*9cc0*/  FFMA.FTZ R14, R10.reuse, R111, -R9 ;  /* 0x0000006f0a0e7223 */ /* 0x040fe20000010809 */
        /* <DEDUP_REMOVED lines=10> */
[----:B------:R1:W-:Y:S01]  /*9d70*/  STS.128 [R105+0x12400], R8 ;  /* 0x0124000869007388 */ /* 0x0003e20000000c00 */
[----:B------:R-:W-:Y:S02]  /*9d80*/  F2FP.BF16.F32.PACK_AB R14, R115, R30 ;  /* 0x0000001e730e723e */ /* 0x000fe400000010ff */
[----:B------:R-:W-:-:S05]  /*9d90*/  F2FP.BF16.F32.PACK_AB R15, R29, R118 ;  /* 0x000000761d0f723e */ /* 0x000fca00000010ff */
[----:B------:R1:W-:Y:S02]  /*9da0*/  STS.128 [R106+0x12400], R12 ;  /* 0x0124000c6a007388 */ /* 0x0003e40000000c00 */
.L_x_4252:
[----:B------:R-:W-:Y:S05]  /*9db0*/  BSYNC B2 ;  /* 0x0000000000027941 */ /* 0x000fea0003800000 */
.L_x_4251:
[----:B------:R-:W-:Y:S04]  /*9dc0*/  BSSY B2, `(.L_x_4253) ;  /* 0x0000069000027945 */ /* 0x000fe80003800000 */
[----:B------:R-:W-:Y:S05]  /*9dd0*/  @P2 BRA `(.L_x_4254) ;  /* 0x00000004009c2947 */ /* 0x000fea0003800000 */
[----:B01----:R-:W-:Y:S02]  /*9de0*/  LEA.HI R8, R102, R226, RZ, 0x1d ;  /* 0x000000e266087211 */ /* 0x003fe400078fe8ff */
[----:B------:R-:W-:Y:S02]  /*9df0*/  SHF.R.U64 R31, R24, 0x10, R25 ;  /* 0x00000010181f7819 */ /* 0x000fe40000001219 */
[----:B------:R-:W-:Y:S02]  /*9e00*/  SHF.R.S32.HI R9, RZ, 0x1f, R8 ;  /* 0x0000001fff097819 */ /* 0x000fe40000011408 */
[----:B------:R-:W-:Y:S02]  /*9e10*/  SHF.R.U64 R24, R36, 0x10, R37 ;  /* 0x0000001024187819 */ /* 0x000fe40000001225 */
[----:B------:R-:W-:Y:S01]  /*9e20*/  LEA.HI R10, R9, R8, RZ, 0x3 ;  /* 0x00000008090a7211 */ /* 0x000fe200078f18ff */
[----:B------:R-:W-:Y:S01]  /*9e30*/  IMAD.SHL.U32 R9, R8, 0x8, RZ ;  /* 0x0000000808097824 */ /* 0x000fe200078e00ff */
[----:B------:R-:W-:-:S02]  /*9e40*/  SHF.R.U32.HI R30, RZ, 0x10, R25 ;  /* 0x00000010ff1e7819 */ /* 0x000fc40000011619 */
[----:B------:R-:W-:Y:S01]  /*9e50*/  SHF.R.U64 R25, R38, 0x10, R39 ;  /* 0x0000001026197819 */ /* 0x000fe20000001227 */
[----:B------:R-:W-:Y:S01]  /*9e60*/  IMAD.SHL.U32 R10, R10, 0x400, RZ ;  /* 0x000004000a0a7824 */ /* 0x000fe200078e00ff */
[----:B------:R-:W-:Y:S02]  /*9e70*/  LOP3.LUT R9, R218, 0x38, R9, 0xf8, !PT ;  /* 0x00000038da097812 */ /* 0x000fe400078ef809 */
[----:B------:R-:W-:Y:S02]  /*9e80*/  SHF.R.U64 R29, R26, 0x10, R27 ;  /* 0x000000101a1d7819 */ /* 0x000fe4000000121b */
[----:B------:R-:W-:Y:S02]  /*9e90*/  LOP3.LUT R10, R10, 0x7fffe000, RZ, 0xc0, !PT ;  /* 0x7fffe0000a0a7812 */ /* 0x000fe400078ec0ff */
[----:B------:R-:W-:Y:S02]  /*9ea0*/  LOP3.LUT R9, R9, R220, RZ, 0x3c, !PT ;  /* 0x000000dc09097212 */ /* 0x000fe400078e3cff */
[----:B------:R-:W-:Y:S01]  /*9eb0*/  SHF.R.U32.HI R38, RZ, 0x10, R39 ;  /* 0x00000010ff267819 */ /* 0x000fe20000011627 */
[----:B------:R-:W-:Y:S01]  /*9ec0*/  IMAD R10, R219, 0x200, R10 ;  /* 0x00000200db0a7824 */ /* 0x000fe200078e020a */
[----:B------:R-:W-:-:S02]  /*9ed0*/  PRMT R103, R103, 0x5410, R24 ;  /* 0x0000541067677816 */ /* 0x000fc40000000018 */
[----:B------:R-:W-:Y:S01]  /*9ee0*/  SHF.R.U32.HI R37, RZ, 0x10, R37 ;  /* 0x00000010ff257819 */ /* 0x000fe20000011625 */
[----:B------:R-:W-:Y:S01]  /*9ef0*/  IMAD.IADD R12, R10, 0x1, R9 ;  /* 0x000000010a0c7824 */ /* 0x000fe200078e0209 */
[----:B------:R-:W-:Y:S01]  /*9f00*/  PRMT R98, R98, 0x5410, R31 ;  /* 0x0000541062627816 */ /* 0x000fe2000000001f */
[----:B------:R-:W0:Y:S01]  /*9f10*/  LDS.128 R8, [R233] ;  /* 0x00000000e9087984 */ /* 0x000e220000000c00 */
[----:B------:R-:W-:Y:S02]  /*9f20*/  PRMT R96, R96, 0x5410, R29 ;  /* 0x0000541060607816 */ /* 0x000fe4000000001d */
[----:B------:R-:W-:Y:S02]  /*9f30*/  LEA R28, R12, UR37, 0x1 ;  /* 0x000000250c1c7c11 */ /* 0x000fe4000f8e08ff */
[----:B------:R-:W-:Y:S01]  /*9f40*/  PRMT R101, R101, 0x5410, R38 ;  /* 0x0000541065657816 */ /* 0x000fe20000000026 */
[----:B------:R-:W-:Y:S01]  /*9f50*/  IMAD.U32 R38, R103, 0x10000, RZ ;  /* 0x0001000067267824 */ /* 0x000fe200078e00ff */
[----:B------:R-:W-:Y:S01]  /*9f60*/  PRMT R104, R104, 0x5410, R37 ;  /* 0x0000541068687816 */ /* 0x000fe20000000025 */
[----:B------:R-:W1:Y:S01]  /*9f70*/  LDS.128 R12, [R28+0x12400] ;  /* 0x012400001c0c7984 */ /* 0x000e620000000c00 */
[----:B------:R-:W-:Y:S01]  /*9f80*/  SHF.R.U32.HI R26, RZ, 0x10, R27 ;  /* 0x00000010ff1a7819 */ /* 0x000fe2000001161b */
[----:B------:R-:W-:Y:S01]  /*9f90*/  IMAD.U32 R37, R98, 0x10000, RZ ;  /* 0x0001000062257824 */ /* 0x000fe200078e00ff */
[----:B------:R-:W-:Y:S01]  /*9fa0*/  PRMT R99, R99, 0x5410, R30 ;  /* 0x0000541063637816 */ /* 0x000fe2000000001e */
[----:B------:R-:W-:Y:S01]  /*9fb0*/  IMAD.U32 R39, R104, 0x10000, RZ ;  /* 0x0001000068277824 */ /* 0x000fe200078e00ff */
        /* <DEDUP_REMOVED lines=21> */
[----:B------:R-:W-:Y:S02]  /*a110*/  IMAD.U32 R29, R99, 0x10000, RZ ;  /* 0x00010000631d7824 */ /* 0x000fe400078e00ff */
[----:B------:R-:W-:Y:S01]  /*a120*/  FFMA.FTZ R63, R24, R38, R63 ;  /* 0x00000026183f7223 */ /* 0x000fe2000001003f */
[----:B------:R-:W-:Y:S01]  /*a130*/  IMAD.U32 R37, R101, 0x10000, RZ ;  /* 0x0001000065257824 */ /* 0x000fe200078e00ff */
[----:B------:R-:W-:Y:S01]  /*a140*/  LOP3.LUT R15, R15, 0xffff0000, RZ, 0xc0, !PT ;  /* 0xffff00000f0f7812 */ /* 0x000fe200078ec0ff */
[----:B------:R-:W-:Y:S02]  /*a150*/  IMAD.U32 R24, R97, 0x10000, RZ ;  /* 0x0001000061187824 */ /* 0x000fe400078e00ff */
[----:B------:R-:W-:Y:S01]  /*a160*/  FMUL.FTZ R30, R30, R29 ;  /* 0x0000001d1e1e7220 */ /* 0x000fe20000410000 */
[C---:B------:R-:W-:Y:S01]  /*a170*/  FMUL.FTZ R38, R36.reuse, R37 ;  /* 0x0000002524267220 */ /* 0x040fe20000410000 */
[C---:B------:R-:W-:Y:S01]  /*a180*/  FFMA.FTZ R60, R25.reuse, R29, -R60 ;  /* 0x0000001d193c7223 */ /* 0x040fe2000001083c */
[-C--:B------:R-:W-:Y:S01]  /*a190*/  FMUL.FTZ R36, R36, R24.reuse ;  /* 0x0000001824247220 */ /* 0x080fe20000410000 */
[----:B------:R-:W-:Y:S01]  /*a1a0*/  FFMA.FTZ R39, R25, R39, R30 ;  /* 0x0000002719277223 */ /* 0x000fe2000001001e */
[C---:B------:R-:W-:Y:S01]  /*a1b0*/  FFMA.FTZ R62, R27.reuse, R24, -R38 ;  /* 0x000000181b3e7223 */ /* 0x040fe20000010826 */
[----:B------:R-:W-:Y:S01]  /*a1c0*/  LOP3.LUT R25, R98, 0xffff0000, RZ, 0xc0, !PT ;  /* 0xffff000062197812 */ /* 0x000fe200078ec0ff */
[----:B------:R-:W-:Y:S01]  /*a1d0*/  FFMA.FTZ R37, R27, R37, R36 ;  /* 0x000000251b257223 */ /* 0x000fe20000010024 */
[----:B------:R-:W-:Y:S01]  /*a1e0*/  FMUL.FTZ R27, R12, R103 ;  /* 0x000000670c1b7220 */ /* 0x000fe20000410000 */
[----:B------:R-:W-:Y:S01]  /*a1f0*/  LOP3.LUT R24, R99, 0xffff0000, RZ, 0xc0, !PT ;  /* 0xffff000063187812 */ /* 0x000fe200078ec0ff */
[----:B------:R-:W-:-:S02]  /*a200*/  IMAD.U32 R31, R14, 0x10000, RZ ;  /* 0x000100000e1f7824 */ /* 0x000fc400078e00ff */
[-C--:B------:R-:W-:Y:S01]  /*a210*/  FMUL.FTZ R29, R12, R25.reuse ;  /* 0x000000190c1d7220 */ /* 0x080fe20000410000 */
[----:B------:R-:W-:Y:S01]  /*a220*/  FFMA.FTZ R30, R8, R25, -R27 ;  /* 0x00000019081e7223 */ /* 0x000fe2000001081b */
[----:B------:R-:W-:Y:S02]  /*a230*/  IMAD.U32 R25, R100, 0x10000, RZ ;  /* 0x0001000064197824 */ /* 0x000fe400078e00ff */
[C---:B------:R-:W-:Y:S01]  /*a240*/  FMUL.FTZ R38, R13.reuse, R104 ;  /* 0x000000680d267220 */ /* 0x040fe20000410000 */
[----:B------:R-:W-:Y:S01]  /*a250*/  FFMA.FTZ R36, R8, R103, R29 ;  /* 0x0000006708247223 */ /* 0x000fe2000001001d */
[----:B------:R-:W-:Y:S02]  /*a260*/  IMAD.U32 R12, R96, 0x10000, RZ ;  /* 0x00010000600c7824 */ /* 0x000fe400078e00ff */
[----:B------:R-:W-:Y:S01]  /*a270*/  FMUL.FTZ R13, R13, R24 ;  /* 0x000000180d0d7220 */ /* 0x000fe20000410000 */
[CC--:B------:R-:W-:Y:S01]  /*a280*/  FMUL.FTZ R29, R31.reuse, R25.reuse ;  /* 0x000000191f1d7220 */ /* 0x0c0fe20000410000 */
[----:B------:R-:W-:Y:S01]  /*a290*/  LOP3.LUT R14, R14, 0xffff0000, RZ, 0xc0, !PT ;  /* 0xffff00000e0e7812 */ /* 0x000fe200078ec0ff */
[----:B------:R-:W-:Y:S01]  /*a2a0*/  FMUL.FTZ R31, R31, R12 ;  /* 0x0000000c1f1f7220 */ /* 0x000fe20000410000 */
[C---:B------:R-:W-:Y:S01]  /*a2b0*/  FFMA.FTZ R104, R9.reuse, R104, R13 ;  /* 0x0000006809687223 */ /* 0x040fe2000001000d */
[----:B------:R-:W-:Y:S01]  /*a2c0*/  FFMA.FTZ R29, R26, R12, -R29 ;  /* 0x0000000c1a1d7223 */ /* 0x000fe2000001081d */
[----:B------:R-:W-:Y:S01]  /*a2d0*/  FFMA.FTZ R27, R9, R24, -R38 ;  /* 0x00000018091b7223 */ /* 0x000fe20000010826 */
[----:B------:R-:W-:Y:S01]  /*a2e0*/  LOP3.LUT R13, R100, 0xffff0000, RZ, 0xc0, !PT ;  /* 0xffff0000640d7812 */ /* 0x000fe200078ec0ff */
[----:B------:R-:W-:Y:S01]  /*a2f0*/  FFMA.FTZ R31, R26, R25, R31 ;  /* 0x000000191a1f7223 */ /* 0x000fe2000001001f */
[----:B------:R-:W-:-:S02]  /*a300*/  LOP3.LUT R12, R101, 0xffff0000, RZ, 0xc0, !PT ;  /* 0xffff0000650c7812 */ /* 0x000fc400078ec0ff */
[----:B------:R-:W-:Y:S01]  /*a310*/  LOP3.LUT R9, R96, 0xffff0000, RZ, 0xc0, !PT ;  /* 0xffff000060097812 */ /* 0x000fe200078ec0ff */
[C---:B------:R-:W-:Y:S01]  /*a320*/  FMUL.FTZ R25, R14.reuse, R13 ;  /* 0x0000000d0e197220 */ /* 0x040fe20000410000 */
[----:B------:R-:W-:Y:S01]  /*a330*/  LOP3.LUT R8, R97, 0xffff0000, RZ, 0xc0, !PT ;  /* 0xffff000061087812 */ /* 0x000fe200078ec0ff */
[C---:B------:R-:W-:Y:S02]  /*a340*/  FMUL.FTZ R26, R15.reuse, R12 ;  /* 0x0000000c0f1a7220 */ /* 0x040fe40000410000 */
        /* <DEDUP_REMOVED lines=16> */
.L_x_4254:
[----:B------:R-:W-:Y:S05]  /*a450*/  BSYNC B2 ;  /* 0x0000000000027941 */ /* 0x000fea0003800000 */
.L_x_4253:
[----:B------:R-:W-:Y:S05]  /*a460*/  @P3 BRA `(.L_x_4250) ;  /* 0x00000004009c3947 */ /* 0x000fea0003800000 */
[----:B------:R-:W-:Y:S02]  /*a470*/  LEA.HI R102, R102, R231, RZ, 0x1d ;  /* 0x000000e766667211 */ /* 0x000fe400078fe8ff */
[----:B------:R-:W-:Y:S02]  /*a480*/  SHF.R.U64 R27, R4, 0x10, R5 ;  /* 0x00000010041b7819 */ /* 0x000fe40000001205 */
[----:B012---:R-:W-:Y:S02]  /*a490*/  SHF.R.S32.HI R9, RZ, 0x1f, R102 ;  /* 0x0000001fff097819 */ /* 0x007fe40000011466 */
[----:B------:R-:W-:Y:S02]  /*a4a0*/  SHF.R.U64 R25, R6, 0x10, R7 ;  /* 0x0000001006197819 */ /* 0x000fe40000001207 */
[----:B------:R-:W-:Y:S01]  /*a4b0*/  LEA.HI R8, R9, R102, RZ, 0x3 ;  /* 0x0000006609087211 */ /* 0x000fe200078f18ff */
[----:B------:R-:W-:Y:S01]  /*a4c0*/  IMAD.SHL.U32 R9, R102, 0x8, RZ ;  /* 0x0000000866097824 */ /* 0x000fe200078e00ff */
[----:B------:R-:W-:-:S02]  /*a4d0*/  SHF.R.U32.HI R4, RZ, 0x10, R5 ;  /* 0x00000010ff047819 */ /* 0x000fc40000011605 */
[----:B------:R-:W-:Y:S01]  /*a4e0*/  SHF.R.U32.HI R6, RZ, 0x10, R7 ;  /* 0x00000010ff067819 */ /* 0x000fe20000011607 */
[----:B------:R-:W-:Y:S01]  /*a4f0*/  IMAD.SHL.U32 R8, R8, 0x400, RZ ;  /* 0x0000040008087824 */ /* 0x000fe200078e00ff */
[----:B------:R-:W-:Y:S02]  /*a500*/  LOP3.LUT R9, R218, 0x38, R9, 0xf8, !PT ;  /* 0x00000038da097812 */ /* 0x000fe400078ef809 */
[----:B------:R-:W-:Y:S02]  /*a510*/  SHF.R.U64 R7, R32, 0x10, R33 ;  /* 0x0000001020077819 */ /* 0x000fe40000001221 */
[----:B------:R-:W-:Y:S02]  /*a520*/  LOP3.LUT R8, R8, 0x7fffe000, RZ, 0xc0, !PT ;  /* 0x7fffe00008087812 */ /* 0x000fe400078ec0ff */
[----:B------:R-:W-:Y:S02]  /*a530*/  LOP3.LUT R9, R9, R220, RZ, 0x3c, !PT ;  /* 0x000000dc09097212 */ /* 0x000fe400078e3cff */
[----:B------:R-:W-:Y:S01]  /*a540*/  SHF.R.U64 R5, R34, 0x10, R35 ;  /* 0x0000001022057819 */ /* 0x000fe20000001223 */
[----:B------:R-:W-:Y:S01]  /*a550*/  IMAD R8, R219, 0x200, R8 ;  /* 0x00000200db087824 */ /* 0x000fe200078e0208 */
[----:B------:R-:W-:-:S02]  /*a560*/  PRMT R83, R83, 0x5410, R4 ;  /* 0x0000541053537816 */ /* 0x000fc40000000004 */
[----:B------:R-:W-:Y:S01]  /*a570*/  PRMT R86, R86, 0x5410, R7 ;  /* 0x0000541056567816 */ /* 0x000fe20000000007 */
[----:B------:R-:W-:Y:S01]  /*a580*/  IMAD.IADD R12, R8, 0x1, R9 ;  /* 0x00000001080c7824 */ /* 0x000fe200078e0209 */
[----:B------:R-:W-:Y:S01]  /*a590*/  PRMT R84, R84, 0x5410, R5 ;  /* 0x0000541054547816 */ /* 0x000fe20000000005 */
[----:B------:R-:W0:Y:S01]  /*a5a0*/  LDS.128 R8, [R230] ;  /* 0x00000000e6087984 */ /* 0x000e220000000c00 */
[----:B------:R-:W-:Y:S01]  /*a5b0*/  PRMT R81, R81, 0x5410, R6 ;  /* 0x0000541051517816 */ /* 0x000fe20000000006 */
[----:B------:R-:W-:Y:S01]  /*a5c0*/  IMAD.U32 R30, R86, 0x10000, RZ ;  /* 0x00010000561e7824 */ /* 0x000fe200078e00ff */
[----:B------:R-:W-:Y:S02]  /*a5d0*/  LEA R24, R12, UR37, 0x1 ;  /* 0x000000250c187c11 */ /* 0x000fe4000f8e08ff */
[----:B------:R-:W-:Y:S02]  /*a5e0*/  PRMT R82, R82, 0x5410, R27 ;  /* 0x0000541052527816 */ /* 0x000fe4000000001b */
[----:B------:R-:W-:Y:S01]  /*a5f0*/  PRMT R80, R80, 0x5410, R25 ;  /* 0x0000541050507816 */ /* 0x000fe20000000019 */
[----:B------:R-:W1:Y:S01]  /*a600*/  LDS.128 R12, [R24+0x12400] ;  /* 0x01240000180c7984 */ /* 0x000e620000000c00 */
[----:B------:R-:W-:Y:S01]  /*a610*/  SHF.R.U32.HI R32, RZ, 0x10, R33 ;  /* 0x00000010ff207819 */ /* 0x000fe20000011621 */
[----:B------:R-:W-:Y:S01]  /*a620*/  IMAD.U32 R29, R82, 0x10000, RZ ;  /* 0x00010000521d7824 */ /* 0x000fe200078e00ff */
[----:B------:R-:W-:-:S02]  /*a630*/  SHF.R.U32.HI R34, RZ, 0x10, R35 ;  /* 0x00000010ff227819 */ /* 0x000fc40000011623 */
[----:B------:R-:W-:Y:S02]  /*a640*/  PRMT R87, R87, 0x5410, R32 ;  /* 0x0000541057577816 */ /* 0x000fe40000000020 */
[----:B------:R-:W-:Y:S02]  /*a650*/  PRMT R85, R85, 0x5410, R34 ;  /* 0x0000541055557816 */ /* 0x000fe40000000022 */
        /* <DEDUP_REMOVED lines=23> */
[----:B------:R-:W-:Y:S02]  /*a7d0*/  IMAD.U32 R29, R85, 0x10000, RZ ;  /* 0x00010000551d7824 */ /* 0x000fe400078e00ff */
[----:B------:R-:W-:Y:S01]  /*a7e0*/  FMUL.FTZ R39, R26, R11 ;  /* 0x0000000b1a277220 */ /* 0x000fe20000410000 */
[----:B------:R-:W-:Y:S01]  /*a7f0*/  IMAD.U32 R4, R81, 0x10000, RZ ;  /* 0x0001000051047824 */ /* 0x000fe200078e00ff */
[----:B------:R-:W-:Y:S01]  /*a800*/  LOP3.LUT R83, R83, 0xffff0000, RZ, 0xc0, !PT ;  /* 0xffff000053537812 */ /* 0x000fe200078ec0ff */
[----:B------:R-:W-:Y:S01]  /*a810*/  FMUL.FTZ R26, R28, R29 ;  /* 0x0000001d1c1a7220 */ /* 0x000fe20000410000 */
[----:B------:R-:W-:Y:S01]  /*a820*/  FFMA.FTZ R39, R6, R31, R39 ;  /* 0x0000001f06277223 */ /* 0x000fe20000010027 */
[-C--:B------:R-:W-:Y:S01]  /*a830*/  FMUL.FTZ R28, R28, R4.reuse ;  /* 0x000000041c1c7220 */ /* 0x080fe20000410000 */
[----:B------:R-:W-:Y:S01]  /*a840*/  FFMA.FTZ R37, R6, R11, -R37 ;  /* 0x0000000b06257223 */ /* 0x000fe20000010825 */
[C---:B------:R-:W-:Y:S01]  /*a850*/  FFMA.FTZ R31, R25.reuse, R4, -R26 ;  /* 0x00000004191f7223 */ /* 0x040fe2000001081a */
[C---:B------:R-:W-:Y:S01]  /*a860*/  FMUL.FTZ R4, R12.reuse, R86 ;  /* 0x000000560c047220 */ /* 0x040fe20000410000 */
[----:B------:R-:W-:Y:S01]  /*a870*/  FFMA.FTZ R25, R25, R29, R28 ;  /* 0x0000001d19197223 */ /* 0x000fe2000001001c */
[----:B------:R-:W-:Y:S01]  /*a880*/  FMUL.FTZ R12, R12, R82 ;  /* 0x000000520c0c7220 */ /* 0x000fe20000410000 */
[----:B------:R-:W-:-:S02]  /*a890*/  IMAD.U32 R27, R14, 0x10000, RZ ;  /* 0x000100000e1b7824 */ /* 0x000fc400078e00ff */
[----:B------:R-:W-:Y:S01]  /*a8a0*/  FFMA.FTZ R82, R5, R82, -R4 ;  /* 0x0000005205527223 */ /* 0x000fe20000010804 */
[----:B------:R-:W-:Y:S02]  /*a8b0*/  IMAD.U32 R6, R84, 0x10000, RZ ;  /* 0x0001000054067824 */ /* 0x000fe400078e00ff */
[C---:B------:R-:W-:Y:S01]  /*a8c0*/  FMUL.FTZ R11, R13.reuse, R87 ;  /* 0x000000570d0b7220 */ /* 0x040fe20000410000 */
[-C--:B------:R-:W-:Y:S01]  /*a8d0*/  FMUL.FTZ R28, R13, R83.reuse ;  /* 0x000000530d1c7220 */ /* 0x080fe20000410000 */
[----:B------:R-:W-:Y:S01]  /*a8e0*/  IMAD.U32 R4, R80, 0x10000, RZ ;  /* 0x0001000050047824 */ /* 0x000fe200078e00ff */
[----:B------:R-:W-:Y:S01]  /*a8f0*/  LOP3.LUT R14, R14, 0xffff0000, RZ, 0xc0, !PT ;  /* 0xffff00000e0e7812 */ /* 0x000fe200078ec0ff */
[----:B------:R-:W-:Y:S01]  /*a900*/  FMUL.FTZ R30, R27, R6 ;  /* 0x000000061b1e7220 */ /* 0x000fe20000410000 */
[----:B------:R-:W-:Y:S01]  /*a910*/  LOP3.LUT R80, R80, 0xffff0000, RZ, 0xc0, !PT ;  /* 0xffff000050507812 */ /* 0x000fe200078ec0ff */
[C---:B------:R-:W-:Y:S01]  /*a920*/  FFMA.FTZ R26, R8.reuse, R83, -R11 ;  /* 0x00000053081a7223 */ /* 0x040fe2000001080b */
[----:B------:R-:W-:Y:S01]  /*a930*/  LOP3.LUT R15, R15, 0xffff0000, RZ, 0xc0, !PT ;  /* 0xffff00000f0f7812 */ /* 0x000fe200078ec0ff */
[----:B------:R-:W-:Y:S01]  /*a940*/  FFMA.FTZ R28, R8, R87, R28 ;  /* 0x00000057081c7223 */ /* 0x000fe2000001001c */
[----:B------:R-:W-:Y:S01]  /*a950*/  LOP3.LUT R84, R84, 0xffff0000, RZ, 0xc0, !PT ;  /* 0xffff000054547812 */ /* 0x000fe200078ec0ff */
[----:B------:R-:W-:Y:S01]  /*a960*/  FMUL.FTZ R8, R27, R4 ;  /* 0x000000041b087220 */ /* 0x000fe20000410000 */
[----:B------:R-:W-:Y:S01]  /*a970*/  LOP3.LUT R85, R85, 0xffff0000, RZ, 0xc0, !PT ;  /* 0xffff000055557812 */ /* 0x000fe200078ec0ff */
[----:B------:R-:W-:Y:S01]  /*a980*/  FFMA.FTZ R12, R5, R86, R12 ;  /* 0x00000056050c7223 */ /* 0x000fe2000001000c */
[----:B------:R-:W-:Y:S01]  /*a990*/  LOP3.LUT R81, R81, 0xffff0000, RZ, 0xc0, !PT ;  /* 0xffff000051517812 */ /* 0x000fe200078ec0ff */
[C---:B------:R-:W-:Y:S01]  /*a9a0*/  FFMA.FTZ R30, R7.reuse, R4, -R30 ;  /* 0x00000004071e7223 */ /* 0x040fe2000001081e */
[C---:B------:R-:W-:Y:S01]  /*a9b0*/  FMUL.FTZ R5, R14.reuse, R80 ;  /* 0x000000500e057220 */ /* 0x040fe20000410000 */
[----:B------:R-:W-:Y:S01]  /*a9c0*/  FFMA.FTZ R7, R7, R6, R8 ;  /* 0x0000000607077223 */ /* 0x000fe20000010008 */
        /* <DEDUP_REMOVED lines=17> */
.L_x_4250:
[----:B------:R-:W-:Y:S05]  /*aae0*/  BSYNC B1 ;  /* 0x0000000000017941 */ /* 0x000fea0003800000 */
.L_x_4249:
[----:B------:R-:W-:Y:S05]  /*aaf0*/  @P1 BRA `(.L_x_4225) ;  /* 0x0000001000f41947 */ /* 0x000fea0003800000 */
[----:B-12---:R-:W1:Y:S01]  /*ab00*/  LDC R12, c[0x0][0x3d4] ;  /* 0x0000f500ff0c7b82 */ /* 0x006e620000000800 */
[----:B------:R-:W-:Y:S01]  /*ab10*/  BSSY B1, `(.L_x_4255) ;  /* 0x000006b000017945 */ /* 0x000fe20003800000 */
[-C--:B-1----:R-:W-:Y:S02]  /*ab20*/  ISETP.GE.AND P0, PT, R19, R12.reuse, PT ;  /* 0x0000000c1300720c */ /* 0x082fe40003f06270 */
[-C--:B------:R-:W-:Y:S02]  /*ab30*/  ISETP.GE.AND P1, PT, R203, R12.reuse, PT ;  /* 0x0000000ccb00720c */ /* 0x080fe40003f26270 */
[----:B------:R-:W-:-:S09]  /*ab40*/  ISETP.GE.AND P2, PT, R202, R12, PT ;  /* 0x0000000cca00720c */ /* 0x000fd20003f46270 */
[----:B------:R-:W-:Y:S05]  /*ab50*/  @P0 BRA `(.L_x_4256) ;  /* 0x0000000400980947 */ /* 0x000fea0003800000 */
[----:B---3--:R-:W-:Y:S02]  /*ab60*/  LEA.HI R4, R12, R222, RZ, 0x1d ;  /* 0x000000de0c047211 */ /* 0x008fe400078fe8ff */
[----:B------:R-:W-:Y:S02]  /*ab70*/  SHF.R.U64 R29, R48, 0x10, R49 ;  /* 0x00000010301d7819 */ /* 0x000fe40000001231 */
[----:B------:R-:W-:Y:S01]  /*ab80*/  SHF.R.S32.HI R5, RZ, 0x1f, R4 ;  /* 0x0000001fff057819 */ /* 0x000fe20000011404 */
[----:B------:R-:W-:Y:S01]  /*ab90*/  IMAD.SHL.U32 R6, R4, 0x8, RZ ;  /* 0x0000000804067824 */ /* 0x000fe200078e00ff */
[----:B------:R-:W-:Y:S02]  /*aba0*/  SHF.R.U64 R25, R64, 0x10, R65 ;  /* 0x0000001040197819 */ /* 0x000fe40000001241 */
[----:B------:R-:W-:Y:S02]  /*abb0*/  LEA.HI R4, R5, R4, RZ, 0x3 ;  /* 0x0000000405047211 */ /* 0x000fe400078f18ff */
[----:B------:R-:W-:-:S02]  /*abc0*/  LOP3.LUT R5, R223, 0x38, R6, 0xf8, !PT ;  /* 0x00000038df057812 */ /* 0x000fc400078ef806 */
[----:B------:R-:W-:Y:S01]  /*abd0*/  SHF.R.U32.HI R64, RZ, 0x10, R65 ;  /* 0x00000010ff407819 */ /* 0x000fe20000011641 */
[----:B------:R-:W-:Y:S01]  /*abe0*/  IMAD.SHL.U32 R6, R4, 0x400, RZ ;  /* 0x0000040004067824 */ /* 0x000fe200078e00ff */
[----:B------:R-:W-:Y:S02]  /*abf0*/  LOP3.LUT R4, R5, R224, RZ, 0x3c, !PT ;  /* 0x000000e005047212 */ /* 0x000fe400078e3cff */
[----:B------:R-:W-:Y:S02]  /*ac00*/  PRMT R90, R90, 0x5410, R29 ;  /* 0x000054105a5a7816 */ /* 0x000fe4000000001d */
[----:B------:R-:W-:Y:S02]  /*ac10*/  LOP3.LUT R6, R6, 0x7fffe000, RZ, 0xc0, !PT ;  /* 0x7fffe00006067812 */ /* 0x000fe400078ec0ff */
[----:B------:R-:W-:Y:S01]  /*ac20*/  PRMT R94, R94, 0x5410, R25 ;  /* 0x000054105e5e7816 */ /* 0x000fe20000000019 */
[----:B------:R-:W-:Y:S01]  /*ac30*/  IMAD.U32 R31, R90, 0x10000, RZ ;  /* 0x000100005a1f7824 */ /* 0x000fe200078e00ff */
[----:B0-----:R-:W-:-:S02]  /*ac40*/  IADD3 R8, R4, R6, R225 ;  /* 0x0000000604087210 */ /* 0x001fc40007ffe0e1 */
[----:B------:R-:W0:Y:S01]  /*ac50*/  LDS.128 R4, [R232] ;  /* 0x00000000e8047984 */ /* 0x000e220000000c00 */
[----:B------:R-:W-:Y:S01]  /*ac60*/  SHF.R.U32.HI R48, RZ, 0x10, R49 ;  /* 0x00000010ff307819 */ /* 0x000fe20000011631 */
[----:B------:R-:W-:Y:S01]  /*ac70*/  IMAD.U32 R33, R94, 0x10000, RZ ;  /* 0x000100005e217824 */ /* 0x000fe200078e00ff */
[----:B------:R-:W-:Y:S02]  /*ac80*/  LEA R13, R8, UR37, 0x1 ;  /* 0x00000025080d7c11 */ /* 0x000fe4000f8e08ff */
[----:B------:R-:W-:Y:S02]  /*ac90*/  SHF.R.U64 R27, R50, 0x10, R51 ;  /* 0x00000010321b7819 */ /* 0x000fe40000001233 */
[--C-:B------:R-:W-:Y:S01]  /*aca0*/  SHF.R.U64 R15, R66, 0x10, R67.reuse ;  /* 0x00000010420f7819 */ /* 0x100fe20000001243 */
[----:B------:R-:W1:Y:S01]  /*acb0*/  LDS.128 R8, [R13+0x12400] ;  /* 0x012400000d087984 */ /* 0x000e620000000c00 */
[----:B------:R-:W-:Y:S02]  /*acc0*/  PRMT R95, R95, 0x5410, R64 ;  /* 0x000054105f5f7816 */ /* 0x000fe40000000040 */
[----:B------:R-:W-:-:S02]  /*acd0*/  SHF.R.U32.HI R66, RZ, 0x10, R67 ;  /* 0x00000010ff427819 */ /* 0x000fc40000011643 */
[----:B------:R-:W-:Y:S01]  /*ace0*/  SHF.R.U32.HI R50, RZ, 0x10, R51 ;  /* 0x00000010ff327819 */ /* 0x000fe20000011633 */
[----:B------:R-:W-:Y:S01]  /*acf0*/  IMAD.U32 R30, R95, 0x10000, RZ ;  /* 0x000100005f1e7824 */ /* 0x000fe200078e00ff */
[----:B------:R-:W-:Y:S02]  /*ad00*/  PRMT R91, R91, 0x5410, R48 ;  /* 0x000054105b5b7816 */ /* 0x000fe40000000030 */
[----:B------:R-:W-:Y:S02]  /*ad10*/  PRMT R88, R88, 0x5410, R27 ;  /* 0x0000541058587816 */ /* 0x000fe4000000001b */
[----:B------:R-:W-:Y:S02]  /*ad20*/  PRMT R93, R93, 0x5410, R66 ;  /* 0x000054105d5d7816 */ /* 0x000fe40000000042 */
[----:B------:R-:W-:Y:S02]  /*ad30*/  PRMT R89, R89, 0x5410, R50 ;  /* 0x0000541059597816 */ /* 0x000fe40000000032 */
[----:B------:R-:W-:Y:S01]  /*ad40*/  PRMT R92, R92, 0x5410, R15 ;  /* 0x000054105c5c7816 */ /* 0x000fe2000000000f */
[----:B------:R-:W-:-:S02]  /*ad50*/  IMAD.U32 R32, R93, 0x10000, RZ ;  /* 0x000100005d207824 */ /* 0x000fc400078e00ff */
        /* <DEDUP_REMOVED lines=35> */
[----:B------:R-:W-:Y:S01]  /*af90*/  FFMA.FTZ R30, R4, R15, -R25 ;  /* 0x0000000f041e7223 */ /* 0x000fe20000010819 */
[-C--:B------:R-:W-:Y:S01]  /*afa0*/  FMUL.FTZ R9, R9, R14.reuse ;  /* 0x0000000e09097220 */ /* 0x080fe20000410000 */
[----:B------:R-:W-:Y:S02]  /*afb0*/  IMAD.U32 R25, R92, 0x10000, RZ ;  /* 0x000100005c197824 */ /* 0x000fe400078e00ff */
[----:B------:R-:W-:Y:S01]  /*afc0*/  FFMA.FTZ R32, R4, R27, R29 ;  /* 0x0000001b04207223 */ /* 0x000fe2000001001d */
[----:B------:R-:W-:Y:S02]  /*afd0*/  IMAD.U32 R15, R88, 0x10000, RZ ;  /* 0x00010000580f7824 */ /* 0x000fe400078e00ff */
[C---:B------:R-:W-:Y:S01]  /*afe0*/  FFMA.FTZ R27, R5.reuse, R14, -R8 ;  /* 0x0000000e051b7223 */ /* 0x040fe20000010808 */
        /* <DEDUP_REMOVED lines=29> */
.L_x_4256:
[----:B------:R-:W-:Y:S05]  /*b1c0*/  BSYNC B1 ;  /* 0x0000000000017941 */ /* 0x000fea0003800000 */
.L_x_4255:
[----:B------:R-:W-:Y:S04]  /*b1d0*/  BSSY B1, `(.L_x_4257) ;  /* 0x0000068000017945 */ /* 0x000fe80003800000 */
[----:B------:R-:W-:Y:S05]  /*b1e0*/  @P1 BRA `(.L_x_4258) ;  /* 0x0000000400981947 */ /* 0x000fea0003800000 */
[----:B-1-3--:R-:W-:Y:S02]  /*b1f0*/  LEA.HI R4, R12, R226, RZ, 0x1d ;  /* 0x000000e20c047211 */ /* 0x00afe400078fe8ff */
        /* <DEDUP_REMOVED lines=101> */
.L_x_4258:
[----:B------:R-:W-:Y:S05]  /*b850*/  BSYNC B1 ;  /* 0x0000000000017941 */ /* 0x000fea0003800000 */
.L_x_4257:
[----:B------:R-:W-:Y:S05]  /*b860*/  @P2 BRA `(.L_x_4225) ;  /* 0x0000000400982947 */ /* 0x000fea0003800000 */
[----:B------:R-:W-:Y:S02]  /*b870*/  LEA.HI R12, R12, R231, RZ, 0x1d ;  /* 0x000000e70c0c7211 */ /* 0x000fe400078fe8ff */
[----:B------:R-:W-:Y:S02]  /*b880*/  SHF.R.U64 R15, R52, 0x10, R53 ;  /* 0x00000010340f7819 */ /* 0x000fe40000001235 */
[----:B-123--:R-:W-:Y:S01]  /*b890*/  SHF.R.S32.HI R5, RZ, 0x1f, R12 ;  /* 0x0000001fff057819 */ /* 0x00efe2000001140c */
        /* <DEDUP_REMOVED lines=12> */
[----:B------:R-:W0:Y:S01]  /*b960*/  LDS.128 R4, [R228] ;  /* 0x00000000e4047984 */ /* 0x000e220000000c00 */
[----:B------:R-:W-:Y:S01]  /*b970*/  SHF.R.U32.HI R40, RZ, 0x10, R41 ;  /* 0x00000010ff287819 */ /* 0x000fe20000011629 */
[----:B------:R-:W-:Y:S01]  /*b980*/  IMAD.U32 R26, R25, 0x10000, RZ ;  /* 0x00010000191a7824 */ /* 0x000fe200078e00ff */
[----:B------:R-:W-:Y:S02]  /*b990*/  LEA R12, R8, UR37, 0x1 ;  /* 0x00000025080c7c11 */ /* 0x000fe4000f8e08ff */
[----:B------:R-:W-:Y:S02]  /*b9a0*/  SHF.R.U64 R13, R54, 0x10, R55 ;  /* 0x00000010360d7819 */ /* 0x000fe40000001237 */
[----:B------:R-:W-:Y:S01]  /*b9b0*/  PRMT R71, R71, 0x5410, R52 ;  /* 0x0000541047477816 */ /* 0x000fe20000000034 */
[----:B------:R-:W1:Y:S01]  /*b9c0*/  LDS.128 R8, [R12+0x12400] ;  /* 0x012400000c087984 */ /* 0x000e620000000c00 */
[----:B------:R-:W-:Y:S02]  /*b9d0*/  SHF.R.U64 R29, R42, 0x10, R43 ;  /* 0x000000102a1d7819 */ /* 0x000fe4000000122b */
[----:B------:R-:W-:Y:S01]  /*b9e0*/  SHF.R.U32.HI R54, RZ, 0x10, R55 ;  /* 0x00000010ff367819 */ /* 0x000fe20000011637 */
[----:B------:R-:W-:Y:S01]  /*b9f0*/  IMAD.U32 R32, R71, 0x10000, RZ ;  /* 0x0001000047207824 */ /* 0x000fe200078e00ff */
[----:B------:R-:W-:-:S02]  /*ba00*/  SHF.R.U32.HI R42, RZ, 0x10, R43 ;  /* 0x00000010ff2a7819 */ /* 0x000fc4000001162b */
[----:B------:R-:W-:Y:S02]  /*ba10*/  PRMT R27, R21, 0x5410, R40 ;  /* 0x00005410151b7816 */ /* 0x000fe40000000028 */
[----:B------:R-:W-:Y:S02]  /*ba20*/  PRMT R28, R0, 0x5410, R29 ;  /* 0x00005410001c7816 */ /* 0x000fe4000000001d */
[----:B------:R-:W-:Y:S02]  /*ba30*/  PRMT R69, R69, 0x5410, R54 ;  /* 0x0000541045457816 */ /* 0x000fe40000000036 */
        /* <DEDUP_REMOVED lines=23> */
[----:B------:R-:W-:Y:S01]  /*bbb0*/  FFMA.FTZ R26, R0, R26, -R31 ;  /* 0x0000001a001a7223 */ /* 0x000fe2000001081f */
[----:B------:R-:W-:Y:S02]  /*bbc0*/  IMAD.U32 R31, R29, 0x10000, RZ ;  /* 0x000100001d1f7824 */ /* 0x000fe400078e00ff */
        /* <DEDUP_REMOVED lines=8> */
[C---:B------:R-:W-:Y:S01]  /*bc50*/  FMUL.FTZ R0, R8.reuse, R70 ;  /* 0x0000004608007220 */ /* 0x040fe20000410000 */
[----:B------:R-:W-:Y:S01]  /*bc60*/  FMUL.FTZ R14, R8, R25 ;  /* 0x00000019080e7220 */ /* 0x000fe20000410000 */
[----:B------:R-:W-:-:S02]  /*bc70*/  IMAD.U32 R21, R10, 0x10000, RZ ;  /* 0x000100000a157824 */ /* 0x000fc400078e00ff */
[----:B------:R-:W-:Y:S01]  /*bc80*/  FFMA.FTZ R20, R13, R32, R20 ;  /* 0x000000200d147223 */ /* 0x000fe20000010014 */
[----:B------:R-:W-:Y:S02]  /*bc90*/  IMAD.U32 R8, R68, 0x10000, RZ ;  /* 0x0001000044087824 */ /* 0x000fe400078e00ff */
[----:B------:R-:W-:Y:S01]  /*bca0*/  FFMA.FTZ R25, R3, R25, -R0 ;  /* 0x0000001903197223 */ /* 0x000fe20000010800 */
[C---:B------:R-:W-:Y:S01]  /*bcb0*/  FMUL.FTZ R24, R9.reuse, R27 ;  /* 0x0000001b09187220 */ /* 0x040fe20000410000 */
[----:B------:R-:W-:Y:S02]  /*bcc0*/  IMAD.U32 R0, R28, 0x10000, RZ ;  /* 0x000100001c007824 */ /* 0x000fe400078e00ff */
[-C--:B------:R-:W-:Y:S01]  /*bcd0*/  FMUL.FTZ R13, R9, R71.reuse ;  /* 0x00000047090d7220 */ /* 0x080fe20000410000 */
[----:B------:R-:W-:Y:S01]  /*bce0*/  FMUL.FTZ R30, R21, R8 ;  /* 0x00000008151e7220 */ /* 0x000fe20000410000 */
[----:B------:R-:W-:Y:S01]  /*bcf0*/  FFMA.FTZ R71, R4, R71, R24 ;  /* 0x0000004704477223 */ /* 0x000fe20000010018 */
[----:B------:R-:W-:Y:S01]  /*bd00*/  LOP3.LUT R10, R10, 0xffff0000, RZ, 0xc0, !PT ;  /* 0xffff00000a0a7812 */ /* 0x000fe200078ec0ff */
[----:B------:R-:W-:Y:S01]  /*bd10*/  FFMA.FTZ R14, R3, R70, R14 ;  /* 0x00000046030e7223 */ /* 0x000fe2000001000e */
[----:B------:R-:W-:Y:S01]  /*bd20*/  FFMA.FTZ R13, R4, R27, -R13 ;  /* 0x0000001b040d7223 */ /* 0x000fe2000001080d */
[-C--:B------:R-:W-:Y:S01]  /*bd30*/  FMUL.FTZ R24, R21, R0.reuse ;  /* 0x0000000015187220 */ /* 0x080fe20000410000 */
[----:B------:R-:W-:Y:S01]  /*bd40*/  LOP3.LUT R9, R68, 0xffff0000, RZ, 0xc0, !PT ;  /* 0xffff000044097812 */ /* 0x000fe200078ec0ff */
[----:B------:R-:W-:Y:S01]  /*bd50*/  FFMA.FTZ R30, R5, R0, -R30 ;  /* 0x00000000051e7223 */ /* 0x000fe2000001081e */
[----:B------:R-:W-:Y:S01]  /*bd60*/  LOP3.LUT R11, R11, 0xffff0000, RZ, 0xc0, !PT ;  /* 0xffff00000b0b7812 */ /* 0x000fe200078ec0ff */
[----:B------:R-:W-:Y:S01]  /*bd70*/  FFMA.FTZ R24, R5, R8, R24 ;  /* 0x0000000805187223 */ /* 0x000fe20000010018 */
[----:B------:R-:W-:Y:S01]  /*bd80*/  LOP3.LUT R3, R28, 0xffff0000, RZ, 0xc0, !PT ;  /* 0xffff00001c037812 */ /* 0x000fe200078ec0ff */
[----:B------:R-:W-:Y:S01]  /*bd90*/  FMUL.FTZ R5, R10, R9 ;  /* 0x000000090a057220 */ /* 0x000fe20000410000 */
[----:B------:R-:W-:-:S02]  /*bda0*/  LOP3.LUT R4, R69, 0xffff0000, RZ, 0xc0, !PT ;  /* 0xffff000045047812 */ /* 0x000fc400078ec0ff */
[----:B------:R-:W-:Y:S01]  /*bdb0*/  LOP3.LUT R0, R29, 0xffff0000, RZ, 0xc0, !PT ;  /* 0xffff00001d007812 */ /* 0x000fe200078ec0ff */
[-C--:B------:R-:W-:Y:S01]  /*bdc0*/  FMUL.FTZ R10, R10, R3.reuse ;  /* 0x000000030a0a7220 */ /* 0x080fe20000410000 */
[C---:B------:R-:W-:Y:S01]  /*bdd0*/  FFMA.FTZ R3, R6.reuse, R3, -R5 ;  /* 0x0000000306037223 */ /* 0x040fe20000010805 */
[----:B------:R-:W-:Y:S01]  /*bde0*/  FMUL.FTZ R8, R11, R4 ;  /* 0x000000040b087220 */ /* 0x000fe20000410000 */
[----:B------:R-:W-:Y:S01]  /*bdf0*/  F2FP.BF16.F32.PACK_AB R5, R13, R34 ;  /* 0x000000220d05723e */ /* 0x000fe200000010ff */
        /* <DEDUP_REMOVED lines=13> */
.L_x_4225:
[----:B------:R-:W-:Y:S05]  /*bed0*/  BSYNC B0 ;  /* 0x0000000000007941 */ /* 0x000fea0003800000 */
.L_x_4198:
        /* <DEDUP_REMOVED lines=8> */
.L_x_4195:
[----:B------:R-:W-:-:S13]  /*bf60*/  R2UR UR4, R213 ;  /* 0x00000000d50472ca */ /* 0x000fda00000e0000 */
[----:B0-----:R-:W-:-:S05]  /*bf70*/  IMAD.U32 R0, RZ, RZ, UR4 ;  /* 0x00000004ff007e24 */ /* 0x001fca000f8e00ff */
[----:B------:R-:W-:-:S13]  /*bf80*/  ISETP.NE.AND P0, PT, R0, 0x3, PT ;  /* 0x000000030000780c */ /* 0x000fda0003f05270 */
[----:B------:R-:W-:Y:S05]  /*bf90*/  @!P0 BRA `(.L_x_4259) ;  /* 0x0000000000048947 */ /* 0x000fea0003800000 */
[----:B------:R-:W-:Y:S01]  /*bfa0*/  BPT.TRAP 0x1 ;  /* 0x000000040000795c */ /* 0x000fe20000300000 */
.L_x_4259:
[----:B-1234-:R-:W-:Y:S02]  /*bfb0*/  IMAD.U32 R11, RZ, RZ, UR36 ;  /* 0x00000024ff0b7e24 */ /* 0x01efe4000f8e00ff */
[----:B------:R-:W-:-:S03]  /*bfc0*/  IMAD.U32 R0, RZ, RZ, UR39 ;  /* 0x00000027ff007e24 */ /* 0x000fc6000f8e00ff */
[----:B------:R-:W-:Y:S02]  /*bfd0*/  LEA R11, R11, UR37, 0x3 ;  /* 0x000000250b0b7c11 */ /* 0x000fe4000f8e18ff */
[----:B------:R-:W-:-:S04]  /*bfe0*/  SHF.L.U32 R0, R0, 0x1f, RZ ;  /* 0x0000001f00007819 */ /* 0x000fc800000006ff */
[----:B------:R0:W1:Y:S01]  /*bff0*/  SYNCS.PHASECHK.TRANS64.TRYWAIT P2, [R11+URZ+0x30830], R0 ;  /* 0x030830000b0075a7 */ /* 0x000062000804017f */
[----:B------:R-:W-:Y:S05]  /*c000*/  @!P0 BRA `(.L_x_4260) ;  /* 0x0000000000048947 */ /* 0x000fea0003800000 */
[----:B------:R-:W-:Y:S01]  /*c010*/  BPT.TRAP 0x1 ;  /* 0x000000040000795c */ /* 0x000fe20000300000 */
.L_x_4260:
[----:B------:R-:W2:Y:S02]  /*c020*/  S2R R3, SR_TID.X ;  /* 0x0000000000037919 */ /* 0x000ea40000002100 */
[----:B--2---:R-:W-:-:S04]  /*c030*/  LOP3.LUT R3, R3, 0x7f, RZ, 0xc0, !PT ;  /* 0x0000007f03037812 */ /* 0x004fc800078ec0ff */
[----:B------:R-:W-:Y:S01]  /*c040*/  ISETP.NE.AND P1, PT, R3, RZ, PT ;  /* 0x000000ff0300720c */ /* 0x000fe20003f25270 */
[----:B-1----:R-:W-:-:S12]  /*c050*/  @P2 BRA `(.L_x_4261) ;  /* 0x0000000000082947 */ /* 0x002fd80003800000 */
[----:B------:R-:W1:Y:S02]  /*c060*/  SYNCS.PHASECHK.TRANS64.TRYWAIT P2, [R11+URZ+0x30830], R0 ;  /* 0x030830000b0075a7 */ /* 0x000e64000804017f */
[----:B-1----:R-:W-:Y:S05]  /*c070*/  @!P2 BRA `(.L_x_4262) ;  /* 0x0000016c0058a947 */ /* 0x002fea0003800000 */
.L_x_4261:
        /* <DEDUP_REMOVED lines=14> */
[----:B------:R-:W-:Y:S01]  /*c160*/  @!P1 VIADD R10, R11, 0x30840 ;  /* 0x000308400b0a9836 */ /* 0x000fe20000000000 */
[----:B------:R-:W-:-:S02]  /*c170*/  ULOP3.LUT UR4, UR40, 0x10000, URZ, 0xfc, !UPT ;  /* 0x0001000028047892 */ /* 0x000fc4000f8efc3f */
[----:B------:R-:W-:Y:S02]  /*c180*/  UIMAD UR5, UR36, 0x900, UR38 ;  /* 0x00000900240578a4 */ /* 0x000fe4000f8e0226 */
[----:B------:R-:W-:Y:S01]  /*c190*/  UIADD3 UR56, UR4, 0x2, URZ ;  /* 0x0000000204387890 */ /* 0x000fe2000fffe03f */
[----:B------:R-:W-:Y:S01]  /*c1a0*/  @!P1 PRMT R10, RZ, 0x654, R10 ;  /* 0x00000654ff0a9816 */ /* 0x000fe2000000000a */
[----:B------:R-:W-:Y:S01]  /*c1b0*/  UIADD3 UR58, UR5, 0x2, URZ ;  /* 0x00000002053a7890 */ /* 0x000fe2000fffe03f */
[----:B------:R-:W-:Y:S02]  /*c1c0*/  UMOV UR8, UR4 ;  /* 0x0000000400087c82 */ /* 0x000fe40008000000 */
[----:B------:R-:W-:Y:S01]  /*c1d0*/  UMOV UR10, UR5 ;  /* 0x00000005000a7c82 */ /* 0x000fe20008000000 */
[----:B------:R-:W-:Y:S01]  /*c1e0*/  IMAD.U32 R6, RZ, RZ, UR8 ;  /* 0x00000008ff067e24 */ /* 0x000fe2000f8e00ff */
[----:B------:R-:W-:Y:S01]  /*c1f0*/  HGMMA.64x96x16.F32.BF16 R24, gdesc[UR8], RZ, !UPT, gsb0 ;  /* 0x01600000081879f0 */ /* 0x000fe2000c0018ff */
[----:B------:R-:W-:-:S02]  /*c200*/  UIADD3 UR8, UR4, 0x4, URZ ;  /* 0x0000000404087890 */ /* 0x000fc4000fffe03f */
[----:B------:R-:W-:Y:S01]  /*c210*/  UIADD3 UR10, UR5, 0x4, URZ ;  /* 0x00000004050a7890 */ /* 0x000fe2000fffe03f */
[----:B------:R-:W-:Y:S01]  /*c220*/  UMOV UR9, 0x40000040 ;  /* 0x4000004000097882 */ /* 0x000fe20000000000 */
[----:B------:R-:W-:Y:S01]  /*c230*/  UMOV UR11, 0x40000040 ;  /* 0x40000040000b7882 */ /* 0x000fe20000000000 */
        /* <DEDUP_REMOVED lines=34> */
[----:B------:R-:W-:Y:S01]  /*c460*/  ULDC.64 UR6, c[0x0][0x9d8] ;  /* 0x0002760000067ab9 */ /* 0x000fe20000000a00 */
[----:B------:R-:W-:Y:S02]  /*c470*/  ULDC.64 UR4, c[0x0][0x9e0] ;  /* 0x0002780000047ab9 */ /* 0x000fe40000000a00 */
[----:B------:R-:W-:-:S06]  /*c480*/  UISETP.GE.AND UP0, UPT, UR5, 0x1, UPT ;  /* 0x000000010500788c */ /* 0x000fcc000bf06270 */
[----:B------:R-:W-:Y:S01]  /*c490*/  PLOP3.LUT P2, PT, PT, PT, UP0, 0x40, 0x0 ;  /* 0x000000000000781c */ /* 0x000fe20003f4e808 */
[----:B------:R-:W-:Y:S02]  /*c4a0*/  WARPGROUP.DEPBAR.LE gsb0, 0x0 ;  /* 0x00008000000079c5 */ /* 0x000fe40000010000 */
[----:B------:R-:W-:-:S06]  /*c4b0*/  WARPGROUP.ARRIVE ;  /* 0x00000000000079c5 */ /* 0x000fcc0000000000 */
[----:B------:R-:W-:Y:S01]  /*c4c0*/  HGMMA.64x96x16.F32.BF16 R24, gdesc[UR56], R24, gsb0 ;  /* 0x01600000381879f0 */ /* 0x000fe20008001818 */
[----:B------:R-:W-:Y:S02]  /*c4d0*/  ULOP3.LUT UR58, URZ, UR7, URZ, 0x33, !UPT ;  /* 0x000000073f3a7292 */ /* 0x000fe4000f8e333f */
        /* <DEDUP_REMOVED lines=35> */
[----:B------:R2:W3:Y:S01]  /*c710*/  MUFU.TANH R15, R28 ;  /* 0x0000001c000f7308 */ /* 0x0004e20000002400 */
[----:B------:R-:W-:Y:S01]  /*c720*/  FMUL.FTZ R33, R33, UR6 ;  /* 0x0000000621217c20 */ /* 0x000fe20008410000 */
[----:B------:R-:W-:Y:S01]  /*c730*/  FMUL.FTZ R36, R36, UR6 ;  /* 0x0000000624247c20 */ /* 0x000fe20008410000 */
[----:B01----:R-:W-:Y:S01]  /*c740*/  FMUL.FTZ R0, R27, UR6 ;  /* 0x000000061b007c20 */ /* 0x003fe20008410000 */
[----:B------:R-:W-:Y:S01]  /*c750*/  FMUL.FTZ R5, R30, UR6 ;  /* 0x000000061e057c20 */ /* 0x000fe20008410000 */
[----:B------:R-:W-:Y:S01]  /*c760*/  FMUL.FTZ R8, R31, UR6 ;  /* 0x000000061f087c20 */ /* 0x000fe20008410000 */
[----:B------:R-:W-:Y:S01]  /*c770*/  FMUL.FTZ R4, R24, UR6 ;  /* 0x0000000618047c20 */ /* 0x000fe20008410000 */
[----:B------:R-:W-:Y:S01]  /*c780*/  FMUL.FTZ R3, R26, UR6 ;  /* 0x000000061a037c20 */ /* 0x000fe20008410000 */
[----:B------:R0:W1:Y:S01]  /*c790*/  MUFU.TANH R20, R29 ;  /* 0x0000001d00147308 */ /* 0x0000620000002400 */
[----:B--2---:R-:W-:Y:S01]  /*c7a0*/  FMUL.FTZ R28, R42, UR6 ;  /* 0x000000062a1c7c20 */ /* 0x004fe20008410000 */
[----:B------:R-:W-:-:S02]  /*c7b0*/  IMAD R42, R2, R13, 0x60 ;  /* 0x00000060022a7424 */ /* 0x000fc400078e020d */
[----:B------:R-:W-:Y:S01]  /*c7c0*/  FMUL.FTZ R9, R34, UR6 ;  /* 0x0000000622097c20 */ /* 0x000fe20008410000 */
[----:B------:R-:W-:Y:S01]  /*c7d0*/  FMUL.FTZ R35, R35, UR6 ;  /* 0x0000000623237c20 */ /* 0x000fe20008410000 */
[----:B------:R-:W-:Y:S01]  /*c7e0*/  FMUL.FTZ R37, R37, UR6 ;  /* 0x0000000625257c20 */ /* 0x000fe20008410000 */
[--C-:B------:R-:W-:Y:S02]  /*c7f0*/  IMAD.IADD R13, R17, 0x1, R42.reuse ;  /* 0x00000001110d7824 */ /* 0x100fe400078e022a */
[----:B------:R-:W-:Y:S01]  /*c800*/  FMUL.FTZ R40, R40, UR6 ;  /* 0x0000000628287c20 */ /* 0x000fe20008410000 */
[----:B------:R-:W2:Y:S01]  /*c810*/  MUFU.TANH R14, R25 ;  /* 0x00000019000e7308 */ /* 0x000ea20000002400 */
[----:B0-----:R-:W-:Y:S01]  /*c820*/  FMUL.FTZ R29, R39, UR6 ;  /* 0x00000006271d7c20 */ /* 0x001fe20008410000 */
[----:B------:R-:W-:Y:S01]  /*c830*/  FMUL.FTZ R41, R41, UR6 ;  /* 0x0000000629297c20 */ /* 0x000fe20008410000 */
[----:B------:R-:W-:Y:S01]  /*c840*/  FMUL.FTZ R26, R43, UR6 ;  /* 0x000000062b1a7c20 */ /* 0x000fe20008410000 */
[----:B------:R-:W-:Y:S01]  /*c850*/  FMUL.FTZ R44, R44, UR6 ;  /* 0x000000062c2c7c20 */ /* 0x000fe20008410000 */
[----:B------:R-:W-:Y:S01]  /*c860*/  FMUL.FTZ R45, R45, UR6 ;  /* 0x000000062d2d7c20 */ /* 0x000fe20008410000 */
[----:B------:R-:W-:Y:S01]  /*c870*/  FMUL.FTZ R46, R46, UR6 ;  /* 0x000000062e2e7c20 */ /* 0x000fe20008410000 */
[----:B------:R-:W-:Y:S01]  /*c880*/  FMUL.FTZ R48, R48, UR6 ;  /* 0x0000000630307c20 */ /* 0x000fe20008410000 */
[----:B------:R0:W4:Y:S01]  /*c890*/  MUFU.TANH R27, R32 ;  /* 0x00000020001b7308 */ /* 0x0001220000002400 */
[----:B------:R-:W-:Y:S01]  /*c8a0*/  FMUL.FTZ R56, R56, UR6 ;  /* 0x0000000638387c20 */ /* 0x000fe20008410000 */
[----:B------:R-:W-:Y:S01]  /*c8b0*/  FMUL.FTZ R58, R58, UR6 ;  /* 0x000000063a3a7c20 */ /* 0x000fe20008410000 */
[----:B------:R-:W-:Y:S01]  /*c8c0*/  FMUL.FTZ R59, R59, UR6 ;  /* 0x000000063b3b7c20 */ /* 0x000fe20008410000 */
[----:B------:R-:W-:Y:S01]  /*c8d0*/  FMUL.FTZ R60, R60, UR6 ;  /* 0x000000063c3c7c20 */ /* 0x000fe20008410000 */
[----:B------:R-:W-:Y:S01]  /*c8e0*/  FMUL.FTZ R61, R61, UR6 ;  /* 0x000000063d3d7c20 */ /* 0x000fe20008410000 */
[----:B------:R-:W-:Y:S01]  /*c8f0*/  FMUL.FTZ R39, R62, UR6 ;  /* 0x000000063e277c20 */ /* 0x000fe20008410000 */
[----:B------:R-:W-:Y:S01]  /*c900*/  FMUL.FTZ R21, R63, UR6 ;  /* 0x000000063f157c20 */ /* 0x000fe20008410000 */
[----:B------:R5:W1:Y:S01]  /*c910*/  MUFU.TANH R30, R33 ;  /* 0x00000021001e7308 */ /* 0x000a620000002400 */
[----:B0-----:R-:W-:Y:S01]  /*c920*/  FMUL.FTZ R32, R38, UR6 ;  /* 0x0000000626207c20 */ /* 0x001fe20008410000 */
[----:B------:R-:W-:Y:S01]  /*c930*/  FMUL.FTZ R64, R64, UR6 ;  /* 0x0000000640407c20 */ /* 0x000fe20008410000 */
[----:B------:R-:W-:Y:S01]  /*c940*/  FMUL.FTZ R65, R65, UR6 ;  /* 0x0000000641417c20 */ /* 0x000fe20008410000 */
[----:B------:R-:W-:Y:S01]  /*c950*/  FMUL.FTZ R25, R66, UR6 ;  /* 0x0000000642197c20 */ /* 0x000fe20008410000 */
[----:B------:R-:W-:Y:S01]  /*c960*/  FMUL.FTZ R24, R67, UR6 ;  /* 0x0000000643187c20 */ /* 0x000fe20008410000 */
[----:B------:R-:W-:Y:S01]  /*c970*/  FMUL.FTZ R68, R68, UR6 ;  /* 0x0000000644447c20 */ /* 0x000fe20008410000 */
[----:B------:R-:W-:Y:S01]  /*c980*/  FMUL.FTZ R69, R69, UR6 ;  /* 0x0000000645457c20 */ /* 0x000fe20008410000 */
[----:B------:R0:W1:Y:S01]  /*c990*/  MUFU.TANH R31, R36 ;  /* 0x00000024001f7308 */ /* 0x0000620000002400 */
[----:B-----5:R-:W-:Y:S01]  /*c9a0*/  FMUL.FTZ R33, R70, UR6 ;  /* 0x0000000646217c20 */ /* 0x020fe20008410000 */
[----:B------:R-:W-:Y:S01]  /*c9b0*/  FMUL.FTZ R47, R47, UR6 ;  /* 0x000000062f2f7c20 */ /* 0x000fe20008410000 */
[----:B------:R-:W-:Y:S01]  /*c9c0*/  FMUL.FTZ R49, R49, UR6 ;  /* 0x0000000631317c20 */ /* 0x000fe20008410000 */
[----:B------:R-:W-:Y:S01]  /*c9d0*/  FMUL.FTZ R50, R50, UR6 ;  /* 0x0000000632327c20 */ /* 0x000fe20008410000 */
[----:B------:R-:W-:Y:S01]  /*c9e0*/  FMUL.FTZ R51, R51, UR6 ;  /* 0x0000000633337c20 */ /* 0x000fe20008410000 */
[----:B------:R-:W-:Y:S01]  /*c9f0*/  FMUL.FTZ R52, R52, UR6 ;  /* 0x0000000634347c20 */ /* 0x000fe20008410000 */
[----:B------:R-:W-:Y:S01]  /*ca00*/  FMUL.FTZ R53, R53, UR6 ;  /* 0x0000000635357c20 */ /* 0x000fe20008410000 */
[----:B------:R-:W-:Y:S01]  /*ca10*/  FMUL.FTZ R57, R57, UR6 ;  /* 0x0000000639397c20 */ /* 0x000fe20008410000 */
[----:B0-----:R-:W-:Y:S01]  /*ca20*/  FMUL.FTZ R36, R71, UR6 ;  /* 0x0000000647247c20 */ /* 0x001fe20008410000 */
[----:B------:R-:W-:Y:S01]  /*ca30*/  IADD3 R11, -R22, 0x1, R13 ;  /* 0x00000001160b7810 */ /* 0x000fe20007ffe10d */
[----:B------:R-:W0:Y:S01]  /*ca40*/  MUFU.TANH R72, R46 ;  /* 0x0000002e00487308 */ /* 0x000e220000002400 */
[----:B------:R-:W-:Y:S01]  /*ca50*/  FMUL.FTZ R54, R54, UR6 ;  /* 0x0000000636367c20 */ /* 0x000fe20008410000 */
[----:B------:R-:W-:Y:S01]  /*ca60*/  FMUL.FTZ R55, R55, UR6 ;  /* 0x0000000637377c20 */ /* 0x000fe20008410000 */
[----:B------:R5:W-:Y:S01]  /*ca70*/  @!P1 SYNCS.ARRIVE.TRANS64.RED.A1T0 RZ, [R10+URZ], RZ ;  /* 0x000000ff0aff99a7 */ /* 0x000be2000810043f */
[----:B------:R-:W-:-:S04]  /*ca80*/  IMAD R66, R200, -0x2, R42 ;  /* 0xfffffffec8427824 */ /* 0x000fc800078e022a */
[----:B------:R-:W0:Y:S01]  /*ca90*/  MUFU.TANH R4, R4 ;  /* 0x0000000400047308 */ /* 0x000e220000002400 */
[----:B-----5:R-:W-:Y:S02]  /*caa0*/  IMAD R10, R200, -0x2, R11 ;  /* 0xfffffffec80a7824 */ /* 0x020fe400078e020b */
[----:B------:R-:W-:Y:S02]  /*cab0*/  IMAD R11, R193, 0x80, R209 ;  /* 0x00000080c10b7824 */ /* 0x000fe400078e02d1 */
[----:B------:R-:W-:-:S03]  /*cac0*/  VIADD R62, R10, UR58 ;  /* 0x0000003a0a3e7c36 */ /* 0x000fc60008000000 */
[----:B------:R-:W0:Y:S01]  /*cad0*/  MUFU.TANH R3, R3 ;  /* 0x0000000300037308 */ /* 0x000e220000002400 */
[----:B------:R-:W-:-:S07]  /*cae0*/  IMAD.IADD R12, R62, 0x1, R11 ;  /* 0x000000013e0c7824 */ /* 0x000fce00078e020b */
        /* <DEDUP_REMOVED lines=39> */
[----:B-----5:R-:W-:-:S02]  /*cd60*/  IMAD R54, R200, -0x2, R13 ;  /* 0xfffffffec8367824 */ /* 0x020fc400078e020d */
[----:B---3--:R-:W-:-:S05]  /*cd70*/  VIADD R55, R10, UR4 ;  /* 0x000000040a377c36 */ /* 0x008fca0008000000 */
[----:B------:R-:W-:Y:S01]  /*cd80*/  VIADDMNMX R10, R11, R55, R54, PT ;  /* 0x000000370b0a7246 */ /* 0x000fe20003800136 */
        /* <DEDUP_REMOVED lines=13> */
.L_x_4265:
[----:B------:R-:W-:-:S06]  /*ce60*/  UISETP.NE.AND UP1, UPT, UR5, 0x1, UPT ;  /* 0x000000010500788c */ /* 0x000fcc000bf25270 */
[----:B------:R-:W-:-:S05]  /*ce70*/  PLOP3.LUT P2, PT, PT, PT, UP1, 0x80, 0x0 ;  /* 0x000000000000781c */ /* 0x000fca0003f4f018 */
[----:B------:R-:W-:-:S08]  /*ce80*/  @UP1 ULDC.64 UR6, c[0x0][0x9e8] ;  /* 0x00027a0000061ab9 */ /* 0x000fd00000000a00 */
[----:B------:R-:W-:-:S05]  /*ce90*/  @P2 IMAD.HI.U32 R47, R13, UR6, RZ ;  /* 0x000000060d2f2c27 */ /* 0x000fca000f8e00ff */
[----:B------:R-:W-:-:S07]  /*cea0*/  @P2 SHF.R.U32.HI R13, RZ, UR7, R47 ;  /* 0x00000007ff0d2c19 */ /* 0x000fce000801162f */
.L_x_4266:
[----:B------:R-:W-:Y:S05]  /*ceb0*/  BSYNC B0 ;  /* 0x0000000000007941 */ /* 0x000fea0003800000 */
.L_x_4264:
[----:B------:R-:W-:-:S05]  /*cec0*/  IMAD R13, R13, UR5, R66 ;  /* 0x000000050d0d7c24 */ /* 0x000fca000f8e0242 */
[----:B------:R-:W-:Y:S02]  /*ced0*/  VIMNMX R12, R12, R13, !PT ;  /* 0x0000000d0c0c7248 */ /* 0x000fe40007fe0100 */
[----:B------:R-:W-:-:S07]  /*cee0*/  VIADDMNMX R10, R13, UR5, R10, PT ;  /* 0x000000050d0a7c46 */ /* 0x000fce000b80010a */
.L_x_4263:
[C---:B------:R-:W-:Y:S02]  /*cef0*/  ISETP.GE.AND P2, PT, R42.reuse, 0x2, PT ;  /* 0x000000022a00780c */ /* 0x040fe40003f46270 */
[----:B------:R-:W-:Y:S02]  /*cf00*/  ISETP.GE.AND P6, PT, R42, 0xa, PT ;  /* 0x0000000a2a00780c */ /* 0x000fe40003fc6270 */
        /* <DEDUP_REMOVED lines=30> */
[----:B0-----:R-:W-:Y:S02]  /*d0f0*/  FSEL R85, R37, -INF , !P4 ;  /* 0xff80000025557808 */ /* 0x001fe40006000000 */
        /* <DEDUP_REMOVED lines=78> */
[----:B------:R-:W-:Y:S01]  /*d5e0*/  VIADD R4, R11, 0x8 ;  /* 0x000000080b047836 */ /* 0x000fe20000000000 */
[----:B------:R-:W-:-:S04]  /*d5f0*/  ISETP.GE.AND P6, PT, R42, 0x5a, PT ;  /* 0x0000005a2a00780c */ /* 0x000fc80003fc6270 */
[----:B------:R-:W-:Y:S02]  /*d600*/  P2R R64, PR, RZ, 0x40 ;  /* 0x00000040ff407803 */ /* 0x000fe40000000000 */
[----:B------:R-:W-:Y:S02]  /*d610*/  ISETP.GT.AND P6, PT, R12, 0x59, !P6 ;  /* 0x000000590c00780c */ /* 0x000fe400077c4270 */
[----:B------:R-:W-:Y:S02]  /*d620*/  VIADDMNMX R54, R4, R55, R54, PT ;  /* 0x0000003704367246 */ /* 0x000fe40003800136 */
[----:B------:R-:W-:Y:S02]  /*d630*/  ISETP.LT.OR P6, PT, R10, 0x5a, P6 ;  /* 0x0000005a0a00780c */ /* 0x000fe400037c1670 */
[----:B------:R-:W-:Y:S02]  /*d640*/  IADD3 R55, R62, 0x8, R11 ;  /* 0x000000083e377810 */ /* 0x000fe40007ffe00b */
[----:B------:R-:W-:-:S02]  /*d650*/  FSEL R31, R69, -INF , !P6 ;  /* 0xff800000451f7808 */ /* 0x000fc40007000000 */
[----:B------:R-:W-:-:S13]  /*d660*/  PLOP3.LUT P6, PT, PT, PT, UP0, 0x40, 0x0 ;  /* 0x000000000000781c */ /* 0x000fda0003fce808 */
        /* <DEDUP_REMOVED lines=15> */
.L_x_4269:
[----:B------:R-:W-:-:S06]  /*d760*/  UISETP.NE.AND UP1, UPT, UR5, 0x1, UPT ;  /* 0x000000010500788c */ /* 0x000fcc000bf25270 */
[----:B------:R-:W-:-:S05]  /*d770*/  PLOP3.LUT P6, PT, PT, PT, UP1, 0x80, 0x0 ;  /* 0x000000000000781c */ /* 0x000fca0003fcf018 */
[----:B------:R-:W-:-:S08]  /*d780*/  @UP1 ULDC.64 UR6, c[0x0][0x9e8] ;  /* 0x00027a0000061ab9 */ /* 0x000fd00000000a00 */
[----:B------:R-:W-:Y:S01]  /*d790*/  @P6 IMAD.HI.U32 R4, R13, UR6, RZ ;  /* 0x000000060d046c27 */ /* 0x000fe2000f8e00ff */
[----:B------:R-:W-:-:S13]  /*d7a0*/  PLOP3.LUT P6, PT, PT, PT, UP1, 0x80, 0x0 ;  /* 0x000000000000781c */ /* 0x000fda0003fcf018 */
[----:B------:R-:W-:-:S07]  /*d7b0*/  @P6 SHF.R.U32.HI R13, RZ, UR7, R4 ;  /* 0x00000007ff0d6c19 */ /* 0x000fce0008011604 */
.L_x_4270:
[----:B------:R-:W-:Y:S05]  /*d7c0*/  BSYNC B0 ;  /* 0x0000000000007941 */ /* 0x000fea0003800000 */
.L_x_4268:
[----:B------:R-:W-:-:S05]  /*d7d0*/  IMAD R13, R13, UR5, R66 ;  /* 0x000000050d0d7c24 */ /* 0x000fca000f8e0242 */
[----:B------:R-:W-:Y:S02]  /*d7e0*/  VIMNMX R55, R55, R13, !PT ;  /* 0x0000000d37377248 */ /* 0x000fe40007fe0100 */
[----:B------:R-:W-:-:S07]  /*d7f0*/  VIADDMNMX R54, R13, UR5, R54, PT ;  /* 0x000000050d367c46 */ /* 0x000fce000b800136 */
.L_x_4267:
[C---:B------:R-:W-:Y:S01]  /*d800*/  ISETP.GT.AND P2, PT, R55.reuse, 0x1, !P2 ;  /* 0x000000013700780c */ /* 0x040fe20005744270 */
[----:B------:R-:W-:Y:S01]  /*d810*/  ULDC UR10, c[0x0][0x988] ;  /* 0x00026200000a7ab9 */ /* 0x000fe20000000800 */
[----:B------:R-:W-:Y:S02]  /*d820*/  ISETP.GT.AND P3, PT, R55, 0x8, !P3 ;  /* 0x000000083700780c */ /* 0x000fe40005f64270 */
        /* <DEDUP_REMOVED lines=11> */
[C---:B------:R-:W-:Y:S02]  /*d8e0*/  ISETP.GT.AND P4, PT, R55.reuse, 0x51, !P4 ;  /* 0x000000513700780c */ /* 0x040fe40006784270 */
        /* <DEDUP_REMOVED lines=8> */
[----:B------:R-:W-:Y:S02]  /*d970*/  FSEL R24, R24, -INF , !P4 ;  /* 0xff80000018187808 */ /* 0x000fe40006000000 */
[----:B------:R-:W-:-:S02]  /*d980*/  ISETP.LT.OR P2, PT, R54, 0x12, P2 ;  /* 0x000000123600780c */ /* 0x000fc40001741670 */
[----:B------:R-:W-:Y:S02]  /*d990*/  FSEL R33, R33, -INF , !P5 ;  /* 0xff80000021217808 */ /* 0x000fe40006800000 */
[----:B------:R-:W-:Y:S02]  /*d9a0*/  FSEL R35, R35, -INF , !P2 ;  /* 0xff80000023237808 */ /* 0x000fe40005000000 */
[----:B------:R-:W-:Y:S02]  /*d9b0*/  ISETP.GT.AND P2, PT, R55, 0x18, !P3 ;  /* 0x000000183700780c */ /* 0x000fe40005f44270 */
[----:B------:R-:W-:Y:S02]  /*d9c0*/  ISETP.NE.AND P3, PT, R56, RZ, PT ;  /* 0x000000ff3800720c */ /* 0x000fe40003f65270 */
[----:B------:R-:W-:-:S04]  /*d9d0*/  ISETP.LT.OR P2, PT, R54, 0x19, P2 ;  /* 0x000000193600780c */ /* 0x000fc80001741670 */
[----:B------:R-:W-:Y:S02]  /*d9e0*/  FSEL R32, R32, -INF , !P2 ;  /* 0xff80000020207808 */ /* 0x000fe40005000000 */
[----:B------:R-:W-:Y:S02]  /*d9f0*/  ISETP.GT.AND P2, PT, R55, 0x19, !P6 ;  /* 0x000000193700780c */ /* 0x000fe40007744270 */
[----:B------:R-:W-:Y:S02]  /*da00*/  ISETP.NE.AND P6, PT, R14, RZ, PT ;  /* 0x000000ff0e00720c */ /* 0x000fe40003fc5270 */
        /* <DEDUP_REMOVED lines=49> */
[----:B------:R-:W-:Y:S02]  /*dd20*/  FSEL R25, R25, -INF , !P3 ;  /* 0xff80000019197808 */ /* 0x000fe40005800000 */
        /* <DEDUP_REMOVED lines=26> */
[----:B------:R-:W-:-:S04]  /*ded0*/  FMNMX.FTZ R56, R42, R3, !PT ;  /* 0x000000032a387209 */ /* 0x000fc80007810000 */
[----:B------:R-:W-:-:S04]  /*dee0*/  FMNMX.FTZ R3, R41, R56, !PT ;  /* 0x0000003829037209 */ /* 0x000fc80007810000 */
[----:B------:R-:W-:-:S04]  /*def0*/  FMNMX.FTZ R56, R38, R3, !PT ;  /* 0x0000000326387209 */ /* 0x000fc80007810000 */
[----:B------:R-:W-:-:S04]  /*df00*/  FMNMX.FTZ R3, R35, R56, !PT ;  /* 0x0000003823037209 */ /* 0x000fc80007810000 */
[----:B------:R-:W-:-:S04]  /*df10*/  FMNMX.FTZ R56, R32, R3, !PT ;  /* 0x0000000320387209 */ /* 0x000fc80007810000 */
[----:B------:R-:W-:Y:S02]  /*df20*/  FMNMX.FTZ R3, R29, R56, !PT ;  /* 0x000000381d037209 */ /* 0x000fe40007810000 */
        /* <DEDUP_REMOVED lines=8> */
[----:B------:R-:W-:Y:S01]  /*dfb0*/  ISETP.GT.AND P2, PT, R55, 0x48, !P6 ;  /* 0x000000483700780c */ /* 0x000fe20007744270 */
        /* <DEDUP_REMOVED lines=8> */
[----:B------:R-:W-:Y:S01]  /*e040*/  MUFU.EX2 R188, R188 ;  /* 0x000000bc00bc7308 */ /* 0x000fe20000000800 */
[----:B------:R-:W-:Y:S01]  /*e050*/  FMNMX.FTZ R3, R0, R3, !PT ;  /* 0x0000000300037209 */ /* 0x000fe20007810000 */
[--C-:B------:R-:W-:Y:S01]  /*e060*/  FFMA.FTZ R43, R43, UR10, -R58.reuse ;  /* 0x0000000a2b2b7c23 */ /* 0x100fe2000801083a */
[----:B------:R-:W-:Y:S01]  /*e070*/  ISETP.NE.AND P2, PT, R60, RZ, PT ;  /* 0x000000ff3c00720c */ /* 0x000fe20003f45270 */
[--C-:B------:R-:W-:Y:S01]  /*e080*/  FFMA.FTZ R15, R71, UR10, -R58.reuse ;  /* 0x0000000a470f7c23 */ /* 0x100fe2000801083a */
[----:B------:R-:W-:Y:S01]  /*e090*/  FMNMX.FTZ R56, R8, R3, !PT ;  /* 0x0000000308387209 */ /* 0x000fe20007810000 */
[--C-:B------:R-:W-:Y:S01]  /*e0a0*/  FFMA.FTZ R3, R85, UR10, -R58.reuse ;  /* 0x0000000a55037c23 */ /* 0x100fe2000801083a */
[----:B------:R-:W-:Y:S01]  /*e0b0*/  ISETP.GT.AND P2, PT, R55, 0x49, !P2 ;  /* 0x000000493700780c */ /* 0x000fe20005744270 */
[----:B------:R-:W0:Y:S01]  /*e0c0*/  MUFU.EX2 R13, R13 ;  /* 0x0000000d000d7308 */ /* 0x000e220000000800 */
[----:B------:R-:W-:Y:S01]  /*e0d0*/  FMNMX.FTZ R56, R5, R56, !PT ;  /* 0x0000003805387209 */ /* 0x000fe20007810000 */
[--C-:B------:R-:W-:Y:S01]  /*e0e0*/  FFMA.FTZ R184, R79, UR10, -R58.reuse ;  /* 0x0000000a4fb87c23 */ /* 0x100fe2000801083a */
[----:B------:R-:W-:Y:S01]  /*e0f0*/  ISETP.LT.OR P2, PT, R54, 0x4a, P2 ;  /* 0x0000004a3600780c */ /* 0x000fe20001741670 */
[--C-:B------:R-:W-:Y:S01]  /*e100*/  FFMA.FTZ R59, R81, UR10, -R58.reuse ;  /* 0x0000000a513b7c23 */ /* 0x100fe2000801083a */
[----:B------:R-:W-:Y:S01]  /*e110*/  FMNMX.FTZ R56, R9, R56, !PT ;  /* 0x0000003809387209 */ /* 0x000fe20007810000 */
[--C-:B------:R-:W-:Y:S01]  /*e120*/  FFMA.FTZ R31, R31, UR10, -R58.reuse ;  /* 0x0000000a1f1f7c23 */ /* 0x100fe2000801083a */
[----:B------:R-:W-:Y:S01]  /*e130*/  FSEL R21, R21, -INF , !P2 ;  /* 0xff80000015157808 */ /* 0x000fe20005000000 */
[----:B------:R-:W1:Y:S01]  /*e140*/  MUFU.EX2 R190, R190 ;  /* 0x000000be00be7308 */ /* 0x000e620000000800 */
[----:B------:R-:W-:Y:S01]  /*e150*/  FMNMX.FTZ R56, R39, R56, !PT ;  /* 0x0000003827387209 */ /* 0x000fe20007810000 */
[--C-:B------:R-:W-:Y:S01]  /*e160*/  FFMA.FTZ R60, R83, UR10, -R58.reuse ;  /* 0x0000000a533c7c23 */ /* 0x100fe2000801083a */
[----:B------:R-:W-:Y:S01]  /*e170*/  ISETP.NE.AND P6, PT, R64, RZ, PT ;  /* 0x000000ff4000720c */ /* 0x000fe20003fc5270 */
[--C-:B------:R-:W-:Y:S01]  /*e180*/  FFMA.FTZ R30, R30, UR10, -R58.reuse ;  /* 0x0000000a1e1e7c23 */ /* 0x100fe2000801083a */
[----:B------:R-:W-:Y:S01]  /*e190*/  FMNMX.FTZ R56, R21, R56, !PT ;  /* 0x0000003815387209 */ /* 0x000fe20007810000 */
[--C-:B------:R-:W-:Y:S01]  /*e1a0*/  FFMA.FTZ R53, R53, UR10, -R58.reuse ;  /* 0x0000000a35357c23 */ /* 0x100fe2000801083a */
[----:B------:R-:W-:Y:S01]  /*e1b0*/  ISETP.GT.AND P6, PT, R55, 0x59, !P6 ;  /* 0x000000593700780c */ /* 0x000fe200077c4270 */
[----:B------:R-:W-:Y:S01]  /*e1c0*/  MUFU.EX2 R172, R43 ;  /* 0x0000002b00ac7308 */ /* 0x000fe20000000800 */
[--C-:B------:R-:W-:Y:S01]  /*e1d0*/  FFMA.FTZ R51, R51, UR10, -R58.reuse ;  /* 0x0000000a33337c23 */ /* 0x100fe2000801083a */
[--C-:B------:R-:W-:Y:S01]  /*e1e0*/  FFMA.FTZ R49, R49, UR10, -R58.reuse ;  /* 0x0000000a31317c23 */ /* 0x100fe2000801083a */
[----:B------:R-:W-:Y:S01]  /*e1f0*/  ISETP.LT.OR P6, PT, R54, 0x5a, P6 ;  /* 0x0000005a3600780c */ /* 0x000fe200037c1670 */
[--C-:B------:R-:W-:Y:S01]  /*e200*/  FFMA.FTZ R48, R48, UR10, -R58.reuse ;  /* 0x0000000a30307c23 */ /* 0x100fe2000801083a */
[--C-:B------:R-:W-:Y:S01]  /*e210*/  FFMA.FTZ R47, R47, UR10, -R58.reuse ;  /* 0x0000000a2f2f7c23 */ /* 0x100fe2000801083a */
[--C-:B------:R-:W-:Y:S01]  /*e220*/  FFMA.FTZ R46, R46, UR10, -R58.reuse ;  /* 0x0000000a2e2e7c23 */ /* 0x100fe2000801083a */
[----:B------:R-:W-:Y:S01]  /*e230*/  FSEL R36, R36, -INF , !P6 ;  /* 0xff80000024247808 */ /* 0x000fe20007000000 */
[----:B------:R2:W-:Y:S01]  /*e240*/  MUFU.EX2 R55, R3 ;  /* 0x0000000300377308 */ /* 0x0005e20000000800 */
[--C-:B------:R-:W-:Y:S01]  /*e250*/  FFMA.FTZ R45, R45, UR10, -R58.reuse ;  /* 0x0000000a2d2d7c23 */ /* 0x100fe2000801083a */
[--C-:B------:R-:W-:Y:S01]  /*e260*/  FFMA.FTZ R40, R40, UR10, -R58.reuse ;  /* 0x0000000a28287c23 */ /* 0x100fe2000801083a */
[--C-:B------:R-:W-:Y:S01]  /*e270*/  FFMA.FTZ R37, R37, UR10, -R58.reuse ;  /* 0x0000000a25257c23 */ /* 0x100fe2000801083a */
[--C-:B------:R-:W-:Y:S01]  /*e280*/  FFMA.FTZ R34, R34, UR10, -R58.reuse ;  /* 0x0000000a22227c23 */ /* 0x100fe2000801083a */
[----:B------:R-:W-:-:S03]  /*e290*/  FFMA.FTZ R27, R27, UR10, -R58 ;  /* 0x0000000a1b1b7c23 */ /* 0x000fc6000801083a */
[----:B------:R-:W3:Y:S01]  /*e2a0*/  MUFU.EX2 R15, R15 ;  /* 0x0000000f000f7308 */ /* 0x000ee20000000800 */
[----:B--2---:R-:W-:-:S04]  /*e2b0*/  FMNMX.FTZ R3, R25, R56, !PT ;  /* 0x0000003819037209 */ /* 0x004fc80007810000 */
[----:B------:R-:W-:-:S03]  /*e2c0*/  FMNMX.FTZ R52, R24, R3, !PT ;  /* 0x0000000318347209 */ /* 0x000fc60007810000 */
[----:B------:R-:W-:Y:S01]  /*e2d0*/  MUFU.EX2 R184, R184 ;  /* 0x000000b800b87308 */ /* 0x000fe20000000800 */
[----:B------:R-:W-:Y:S01]  /*e2e0*/  FMNMX.FTZ R3, R33, R52, !PT ;  /* 0x0000003421037209 */ /* 0x000fe20007810000 */
[----:B------:R-:W-:-:S03]  /*e2f0*/  FFMA.FTZ R52, R50, UR10, -R58 ;  /* 0x0000000a32347c23 */ /* 0x000fc6000801083a */
[----:B------:R-:W-:-:S03]  /*e300*/  FMNMX.FTZ R3, R36, R3, !PT ;  /* 0x0000000324037209 */ /* 0x000fc60007810000 */
[----:B------:R-:W-:Y:S02]  /*e310*/  MUFU.EX2 R59, R59 ;  /* 0x0000003b003b7308 */ /* 0x000fe40000000800 */
[----:B------:R-:W2:Y:S06]  /*e320*/  SHFL.BFLY PT, R50, R3, 0x2, 0x1f ;  /* 0x0c401f0003327f89 */ /* 0x000eac00000e0000 */
[----:B------:R0:W-:Y:S08]  /*e330*/  MUFU.EX2 R170, R31 ;  /* 0x0000001f00aa7308 */ /* 0x0001f00000000800 */
[----:B------:R-:W-:Y:S01]  /*e340*/  MUFU.EX2 R180, R61 ;  /* 0x0000003d00b47308 */ /* 0x000fe20000000800 */
[----:B0-----:R-:W-:Y:S01]  /*e350*/  FADD.FTZ R31, R188, R13 ;  /* 0x0000000dbc1f7221 */ /* 0x001fe20000010000 */
[----:B------:R-:W-:-:S06]  /*e360*/  F2FP.BF16.F32.PACK_AB R188, R13, R188 ;  /* 0x000000bc0dbc723e */ /* 0x000fcc00000010ff */
[----:B------:R-:W0:Y:S01]  /*e370*/  MUFU.EX2 R60, R60 ;  /* 0x0000003c003c7308 */ /* 0x000e220000000800 */
[----:B--2---:R-:W-:-:S05]  /*e380*/  FMNMX.FTZ R50, R3, R50, !PT ;  /* 0x0000003203327209 */ /* 0x004fca0007810000 */
[----:B------:R-:W2:Y:S02]  /*e390*/  SHFL.BFLY PT, R3, R50, 0x1, 0x1f ;  /* 0x0c201f0032037f89 */ /* 0x000ea400000e0000 */
[----:B------:R1:W-:Y:S08]  /*e3a0*/  MUFU.EX2 R61, R30 ;  /* 0x0000001e003d7308 */ /* 0x0003f00000000800 */
[----:B------:R-:W-:Y:S01]  /*e3b0*/  MUFU.EX2 R53, R53 ;  /* 0x0000003500357308 */ /* 0x000fe20000000800 */
[----:B-1----:R-:W-:Y:S01]  /*e3c0*/  FADD.FTZ R30, R190, R31 ;  /* 0x0000001fbe1e7221 */ /* 0x002fe20000010000 */
[----:B---3--:R-:W-:-:S02]  /*e3d0*/  F2FP.BF16.F32.PACK_AB R190, R15, R190 ;  /* 0x000000be0fbe723e */ /* 0x008fc400000010ff */
[----:B0-----:R-:W-:Y:S01]  /*e3e0*/  F2FP.BF16.F32.PACK_AB R186, R55, R60 ;  /* 0x0000003c37ba723e */ /* 0x001fe200000010ff */
[----:B------:R-:W-:-:S03]  /*e3f0*/  FADD.FTZ R31, R15, R30 ;  /* 0x0000001e0f1f7221 */ /* 0x000fc60000010000 */
[----:B------:R-:W-:Y:S01]  /*e400*/  MUFU.EX2 R51, R51 ;  /* 0x0000003300337308 */ /* 0x000fe20000000800 */
[----:B--2---:R-:W-:-:S07]  /*e410*/  FMNMX.FTZ R3, R50, R3, !PT ;  /* 0x0000000332037209 */ /* 0x004fce0007810000 */
[----:B------:R-:W0:Y:S01]  /*e420*/  MUFU.EX2 R52, R52 ;  /* 0x0000003400347308 */ /* 0x000e220000000800 */
[C---:B------:R-:W-:Y:S01]  /*e430*/  FSETP.NEU.FTZ.AND P2, PT, R3.reuse, -INF , PT ;  /* 0xff8000000300780b */ /* 0x040fe20003f5d000 */
[----:B------:R-:W-:-:S06]  /*e440*/  FMUL.FTZ R43, R3, UR10 ;  /* 0x0000000a032b7c20 */ /* 0x000fcc0008410000 */
[----:B------:R-:W-:Y:S01]  /*e450*/  MUFU.EX2 R49, R49 ;  /* 0x0000003100317308 */ /* 0x000fe20000000800 */
[----:B------:R-:W-:Y:S02]  /*e460*/  FSEL R43, R43, RZ, P2 ;  /* 0x000000ff2b2b7208 */ /* 0x000fe40001000000 */
[----:B------:R-:W-:-:S03]  /*e470*/  PLOP3.LUT P2, PT, PT, PT, UP0, 0x40, 0x0 ;  /* 0x000000000000781c */ /* 0x000fc60003f4e808 */
        /* <DEDUP_REMOVED lines=25> */
[----:B------:R-:W-:Y:S01]  /*e610*/  FFMA.FTZ R36, R36, UR10, -R43 ;  /* 0x0000000a24247c23 */ /* 0x000fe2000801082b */
[----:B0-----:R-:W-:-:S04]  /*e620*/  F2FP.BF16.F32.PACK_AB R182, R52, R51 ;  /* 0x0000003334b6723e */ /* 0x001fc800000010ff */
[----:B------:R0:W-:Y:S01]  /*e630*/  MUFU.EX2 R181, R26 ;  /* 0x0000001a00b57308 */ /* 0x0001e20000000800 */
[----:B-1----:R-:W-:-:S07]  /*e640*/  F2FP.BF16.F32.PACK_AB R189, R44, R57 ;  /* 0x000000392cbd723e */ /* 0x002fce00000010ff */
[----:B------:R-:W1:Y:S01]  /*e650*/  MUFU.EX2 R41, R41 ;  /* 0x0000002900297308 */ /* 0x000e620000000800 */
[----:B0-----:R-:W-:Y:S01]  /*e660*/  FADD.FTZ R26, R184, R31 ;  /* 0x0000001fb81a7221 */ /* 0x001fe20000010000 */
[----:B------:R-:W-:-:S03]  /*e670*/  F2FP.BF16.F32.PACK_AB R184, R59, R184 ;  /* 0x000000b83bb8723e */ /* 0x000fc600000010ff */
[----:B------:R-:W-:-:S03]  /*e680*/  FADD.FTZ R31, R59, R26 ;  /* 0x0000001a3b1f7221 */ /* 0x000fc60000010000 */
[----:B------:R-:W-:Y:S08]  /*e690*/  MUFU.EX2 R38, R38 ;  /* 0x0000002600267308 */ /* 0x000ff00000000800 */
[----:B------:R0:W-:Y:S01]  /*e6a0*/  MUFU.EX2 R183, R14 ;  /* 0x0000000e00b77308 */ /* 0x0001e20000000800 */
[----:B-1----:R-:W-:-:S07]  /*e6b0*/  F2FP.BF16.F32.PACK_AB R191, R41, R42 ;  /* 0x0000002a29bf723e */ /* 0x002fce00000010ff */
[----:B------:R-:W1:Y:S01]  /*e6c0*/  MUFU.EX2 R35, R35 ;  /* 0x0000002300237308 */ /* 0x000e620000000800 */
[----:B0-----:R-:W-:Y:S01]  /*e6d0*/  FADD.FTZ R14, R60, R31 ;  /* 0x0000001f3c0e7221 */ /* 0x001fe20000010000 */
[----:B------:R-:W-:-:S03]  /*e6e0*/  FADD.FTZ R31, R57, R44 ;  /* 0x0000002c391f7221 */ /* 0x000fc60000010000 */
[----:B------:R-:W-:Y:S01]  /*e6f0*/  FADD.FTZ R26, R55, R14 ;  /* 0x0000000e371a7221 */ /* 0x000fe20000010000 */
[----:B------:R-:W-:Y:S02]  /*e700*/  FADD.FTZ R14, R42, R31 ;  /* 0x0000001f2a0e7221 */ /* 0x000fe40000010000 */
[----:B------:R-:W-:Y:S01]  /*e710*/  MUFU.EX2 R32, R32 ;  /* 0x0000002000207308 */ /* 0x000fe20000000800 */
[----:B------:R-:W-:Y:S01]  /*e720*/  FADD.FTZ R63, R53, R26 ;  /* 0x0000001a353f7221 */ /* 0x000fe20000010000 */
[----:B------:R-:W-:-:S03]  /*e730*/  FADD.FTZ R31, R41, R14 ;  /* 0x0000000e291f7221 */ /* 0x000fc60000010000 */
[C---:B------:R-:W-:Y:S01]  /*e740*/  FADD.FTZ R14, R180.reuse, R63 ;  /* 0x0000003fb40e7221 */ /* 0x040fe20000010000 */
[----:B------:R-:W-:Y:S02]  /*e750*/  F2FP.BF16.F32.PACK_AB R180, R180, R53 ;  /* 0x00000035b4b4723e */ /* 0x000fe400000010ff */
[----:B------:R-:W0:Y:S01]  /*e760*/  MUFU.EX2 R29, R29 ;  /* 0x0000001d001d7308 */ /* 0x000e220000000800 */
[----:B------:R-:W-:Y:S01]  /*e770*/  FADD.FTZ R63, R51, R14 ;  /* 0x0000000e333f7221 */ /* 0x000fe20000010000 */
[----:B-1----:R-:W-:-:S06]  /*e780*/  F2FP.BF16.F32.PACK_AB R185, R35, R38 ;  /* 0x0000002623b9723e */ /* 0x002fcc00000010ff */
[----:B------:R-:W1:Y:S08]  /*e790*/  MUFU.EX2 R48, R48 ;  /* 0x0000003000307308 */ /* 0x000e700000000800 */
[----:B------:R-:W-:Y:S01]  /*e7a0*/  MUFU.EX2 R28, R28 ;  /* 0x0000001c001c7308 */ /* 0x000fe20000000800 */
[----:B0-----:R-:W-:-:S07]  /*e7b0*/  F2FP.BF16.F32.PACK_AB R187, R29, R32 ;  /* 0x000000201dbb723e */ /* 0x001fce00000010ff */
[----:B------:R0:W-:Y:S01]  /*e7c0*/  MUFU.EX2 R177, R10 ;  /* 0x0000000a00b17308 */ /* 0x0001e20000000800 */
[----:B-1----:R-:W-:-:S07]  /*e7d0*/  F2FP.BF16.F32.PACK_AB R176, R48, R49 ;  /* 0x0000003130b0723e */ /* 0x002fce00000010ff */
[----:B------:R-:W-:Y:S01]  /*e7e0*/  MUFU.EX2 R47, R47 ;  /* 0x0000002f002f7308 */ /* 0x000fe20000000800 */
[----:B0-----:R-:W-:-:S04]  /*e7f0*/  FADD.FTZ R10, R38, R31 ;  /* 0x0000001f260a7221 */ /* 0x001fc80000010000 */
[----:B------:R-:W-:Y:S01]  /*e800*/  FADD.FTZ R31, R35, R10 ;  /* 0x0000000a231f7221 */ /* 0x000fe20000010000 */
[----:B------:R-:W-:Y:S02]  /*e810*/  FADD.FTZ R10, R52, R63 ;  /* 0x0000003f340a7221 */ /* 0x000fe40000010000 */
[----:B------:R-:W0:Y:S02]  /*e820*/  MUFU.EX2 R46, R46 ;  /* 0x0000002e002e7308 */ /* 0x000e240000000800 */
[----:B------:R-:W-:-:S06]  /*e830*/  FADD.FTZ R63, R49, R10 ;  /* 0x0000000a313f7221 */ /* 0x000fcc0000010000 */
[----:B------:R-:W1:Y:S08]  /*e840*/  MUFU.EX2 R20, R20 ;  /* 0x0000001400147308 */ /* 0x000e700000000800 */
[----:B------:R2:W-:Y:S01]  /*e850*/  MUFU.EX2 R179, R8 ;  /* 0x0000000800b37308 */ /* 0x0005e20000000800 */
[----:B0-----:R-:W-:-:S07]  /*e860*/  F2FP.BF16.F32.PACK_AB R178, R46, R47 ;  /* 0x0000002f2eb2723e */ /* 0x001fce00000010ff */
[----:B------:R-:W0:Y:S01]  /*e870*/  MUFU.EX2 R45, R45 ;  /* 0x0000002d002d7308 */ /* 0x000e220000000800 */
[----:B--2---:R-:W-:-:S04]  /*e880*/  FADD.FTZ R8, R32, R31 ;  /* 0x0000001f20087221 */ /* 0x004fc80000010000 */
[----:B------:R-:W-:Y:S01]  /*e890*/  FADD.FTZ R31, R29, R8 ;  /* 0x000000081d1f7221 */ /* 0x000fe20000010000 */
[----:B------:R-:W-:Y:S01]  /*e8a0*/  FFMA.FTZ R8, R24, UR10, -R43 ;  /* 0x0000000a18087c23 */ /* 0x000fe2000801082b */
[----:B------:R-:W-:Y:S01]  /*e8b0*/  FADD.FTZ R24, R48, R63 ;  /* 0x0000003f30187221 */ /* 0x000fe20000010000 */
[----:B------:R-:W-:Y:S01]  /*e8c0*/  MUFU.EX2 R12, R12 ;  /* 0x0000000c000c7308 */ /* 0x000fe20000000800 */
[----:B------:R-:W-:Y:S02]  /*e8d0*/  FADD.FTZ R10, R28, R31 ;  /* 0x0000001f1c0a7221 */ /* 0x000fe40000010000 */
[----:B------:R-:W-:Y:S02]  /*e8e0*/  FADD.FTZ R43, R47, R24 ;  /* 0x000000182f2b7221 */ /* 0x000fe40000010000 */
[C---:B------:R-:W-:Y:S01]  /*e8f0*/  FADD.FTZ R31, R181.reuse, R10 ;  /* 0x0000000ab51f7221 */ /* 0x040fe20000010000 */
[----:B------:R-:W-:Y:S01]  /*e900*/  F2FP.BF16.F32.PACK_AB R181, R181, R28 ;  /* 0x0000001cb5b5723e */ /* 0x000fe200000010ff */
[----:B------:R-:W-:Y:S01]  /*e910*/  FADD.FTZ R24, R46, R43 ;  /* 0x0000002b2e187221 */ /* 0x000fe20000010000 */
[----:B------:R-:W2:Y:S01]  /*e920*/  MUFU.EX2 R40, R40 ;  /* 0x0000002800287308 */ /* 0x000ea20000000800 */
[----:B-1----:R-:W-:-:S02]  /*e930*/  FADD.FTZ R10, R20, R31 ;  /* 0x0000001f140a7221 */ /* 0x002fc40000010000 */
[----:B0-----:R-:W-:-:S04]  /*e940*/  FADD.FTZ R13, R45, R24 ;  /* 0x000000182d0d7221 */ /* 0x001fc80000010000 */
[C---:B------:R-:W-:Y:S01]  /*e950*/  FADD.FTZ R13, R172.reuse, R13 ;  /* 0x0000000dac0d7221 */ /* 0x040fe20000010000 */
[----:B------:R-:W0:Y:S01]  /*e960*/  MUFU.EX2 R37, R37 ;  /* 0x0000002500257308 */ /* 0x000e220000000800 */
[----:B------:R-:W-:-:S07]  /*e970*/  F2FP.BF16.F32.PACK_AB R172, R172, R45 ;  /* 0x0000002dacac723e */ /* 0x000fce00000010ff */
[----:B------:R-:W-:Y:S01]  /*e980*/  MUFU.EX2 R0, R0 ;  /* 0x0000000000007308 */ /* 0x000fe20000000800 */
[----:B--2---:R-:W-:-:S07]  /*e990*/  FADD.FTZ R26, R40, R13 ;  /* 0x0000000d281a7221 */ /* 0x004fce0000010000 */
[----:B------:R-:W1:Y:S01]  /*e9a0*/  MUFU.EX2 R34, R34 ;  /* 0x0000002200227308 */ /* 0x000e620000000800 */
[C---:B0-----:R-:W-:Y:S01]  /*e9b0*/  FADD.FTZ R13, R37.reuse, R26 ;  /* 0x0000001a250d7221 */ /* 0x041fe20000010000 */
[----:B------:R-:W-:-:S06]  /*e9c0*/  F2FP.BF16.F32.PACK_AB R174, R37, R40 ;  /* 0x0000002825ae723e */ /* 0x000fcc00000010ff */
[----:B------:R0:W-:Y:S08]  /*e9d0*/  MUFU.EX2 R14, R9 ;  /* 0x00000009000e7308 */ /* 0x0001f00000000800 */
[----:B------:R-:W2:Y:S01]  /*e9e0*/  MUFU.EX2 R5, R5 ;  /* 0x0000000500057308 */ /* 0x000ea20000000800 */
[----:B0-----:R-:W-:Y:S01]  /*e9f0*/  FADD.FTZ R9, R183, R10 ;  /* 0x0000000ab7097221 */ /* 0x001fe20000010000 */
[----:B-1----:R-:W-:Y:S01]  /*ea00*/  FADD.FTZ R30, R34, R13 ;  /* 0x0000000d221e7221 */ /* 0x002fe20000010000 */
[----:B------:R-:W-:-:S02]  /*ea10*/  F2FP.BF16.F32.PACK_AB R168, R61, R34 ;  /* 0x000000223da8723e */ /* 0x000fc400000010ff */
[----:B------:R-:W-:Y:S01]  /*ea20*/  FADD.FTZ R10, R12, R9 ;  /* 0x000000090c0a7221 */ /* 0x000fe20000010000 */
[----:B------:R-:W-:Y:S01]  /*ea30*/  FADD.FTZ R30, R61, R30 ;  /* 0x0000001e3d1e7221 */ /* 0x000fe20000010000 */
[----:B------:R-:W-:Y:S01]  /*ea40*/  F2FP.BF16.F32.PACK_AB R183, R183, R20 ;  /* 0x00000014b7b7723e */ /* 0x000fe200000010ff */
[----:B------:R-:W0:Y:S01]  /*ea50*/  MUFU.EX2 R27, R27 ;  /* 0x0000001b001b7308 */ /* 0x000e220000000800 */
[C---:B------:R-:W-:Y:S01]  /*ea60*/  FADD.FTZ R9, R177.reuse, R10 ;  /* 0x0000000ab1097221 */ /* 0x040fe20000010000 */
[----:B------:R-:W-:-:S03]  /*ea70*/  F2FP.BF16.F32.PACK_AB R177, R177, R12 ;  /* 0x0000000cb1b1723e */ /* 0x000fc600000010ff */
[----:B------:R-:W-:-:S03]  /*ea80*/  FADD.FTZ R10, R0, R9 ;  /* 0x00000009000a7221 */ /* 0x000fc60000010000 */
[----:B------:R-:W1:Y:S01]  /*ea90*/  MUFU.EX2 R39, R39 ;  /* 0x0000002700277308 */ /* 0x000e620000000800 */
[C---:B------:R-:W-:Y:S01]  /*eaa0*/  FADD.FTZ R10, R179.reuse, R10 ;  /* 0x0000000ab30a7221 */ /* 0x040fe20000010000 */
[C---:B--2---:R-:W-:Y:S02]  /*eab0*/  F2FP.BF16.F32.PACK_AB R173, R14.reuse, R5 ;  /* 0x000000050ead723e */ /* 0x044fe400000010ff */
[----:B------:R-:W-:Y:S01]  /*eac0*/  F2FP.BF16.F32.PACK_AB R179, R179, R0 ;  /* 0x00000000b3b3723e */ /* 0x000fe200000010ff */
[----:B------:R-:W-:Y:S01]  /*ead0*/  FADD.FTZ R9, R5, R10 ;  /* 0x0000000a05097221 */ /* 0x000fe20000010000 */
[----:B------:R-:W-:Y:S02]  /*eae0*/  IMAD.IADD R10, R17, 0x1, -R22 ;  /* 0x00000001110a7824 */ /* 0x000fe400078e0a16 */
[----:B------:R-:W2:Y:S01]  /*eaf0*/  MUFU.EX2 R24, R21 ;  /* 0x0000001500187308 */ /* 0x000ea20000000800 */
[----:B0-----:R-:W-:Y:S01]  /*eb00*/  FADD.FTZ R13, R27, R30 ;  /* 0x0000001e1b0d7221 */ /* 0x001fe20000010000 */
[----:B------:R-:W-:Y:S01]  /*eb10*/  FADD.FTZ R30, R14, R9 ;  /* 0x000000090e1e7221 */ /* 0x000fe20000010000 */
[----:B------:R-:W-:-:S05]  /*eb20*/  IMAD R15, R193, 0x80, R10 ;  /* 0x00000080c10f7824 */ /* 0x000fca00078e020a */
[----:B------:R-:W0:Y:S01]  /*eb30*/  MUFU.EX2 R25, R25 ;  /* 0x0000001900197308 */ /* 0x000e220000000800 */
[----:B-1----:R-:W-:Y:S01]  /*eb40*/  FADD.FTZ R9, R39, R30 ;  /* 0x0000001e27097221 */ /* 0x002fe20000010000 */
[----:B------:R-:W-:-:S06]  /*eb50*/  R2UR UR6, R15 ;  /* 0x000000000f0672ca */ /* 0x000fcc00000e0000 */
[----:B------:R1:W3:Y:S01]  /*eb60*/  MUFU.EX2 R26, R8 ;  /* 0x00000008001a7308 */ /* 0x0002e20000000800 */
[C---:B--2---:R-:W-:Y:S01]  /*eb70*/  FADD.FTZ R30, R24.reuse, R9 ;  /* 0x00000009181e7221 */ /* 0x044fe20000010000 */
[----:B------:R-:W-:-:S05]  /*eb80*/  F2FP.BF16.F32.PACK_AB R175, R24, R39 ;  /* 0x0000002718af723e */ /* 0x000fca00000010ff */
[----:B------:R-:W-:Y:S01]  /*eb90*/  UIADD3 UR4, UR6, UR4, URZ ;  /* 0x0000000406047290 */ /* 0x000fe2000fffe03f */
[----:B------:R-:W2:Y:S01]  /*eba0*/  MUFU.EX2 R33, R33 ;  /* 0x0000002100217308 */ /* 0x000ea20000000800 */
[----:B0-----:R-:W-:Y:S01]  /*ebb0*/  FADD.FTZ R9, R25, R30 ;  /* 0x0000001e19097221 */ /* 0x001fe20000010000 */
[C---:B-1----:R-:W-:Y:S01]  /*ebc0*/  FADD.FTZ R8, R170.reuse, R13 ;  /* 0x0000000daa087221 */ /* 0x042fe20000010000 */
[----:B------:R-:W-:-:S05]  /*ebd0*/  F2FP.BF16.F32.PACK_AB R170, R170, R27 ;  /* 0x0000001baaaa723e */ /* 0x000fca00000010ff */
[----:B------:R-:W0:Y:S01]  /*ebe0*/  MUFU.EX2 R36, R36 ;  /* 0x0000002400247308 */ /* 0x000e220000000800 */
[C---:B---3--:R-:W-:Y:S01]  /*ebf0*/  FADD.FTZ R12, R26.reuse, R9 ;  /* 0x000000091a0c7221 */ /* 0x048fe20000010000 */
[----:B------:R-:W-:Y:S01]  /*ec00*/  F2FP.BF16.F32.PACK_AB R169, R26, R25 ;  /* 0x000000191aa9723e */ /* 0x000fe200000010ff */
[----:B------:R-:W-:Y:S02]  /*ec10*/  VIADD R9, R2, 0xfffffffe ;  /* 0xfffffffe02097836 */ /* 0x000fe40000000000 */
[----:B--2---:R-:W-:-:S04]  /*ec20*/  FADD.FTZ R5, R33, R12 ;  /* 0x0000000c21057221 */ /* 0x004fc80000010000 */
[C---:B0-----:R-:W-:Y:S01]  /*ec30*/  FADD.FTZ R5, R36.reuse, R5 ;  /* 0x0000000524057221 */ /* 0x041fe20000010000 */
        /* <DEDUP_REMOVED lines=13> */
.L_x_4272:
[----:B------:R-:W-:-:S11]  /*ed10*/  UISETP.NE.AND UP1, UPT, UR5, 0x1, UPT ;  /* 0x000000010500788c */ /* 0x000fd6000bf25270 */
[----:B------:R-:W-:Y:S02]  /*ed20*/  @UP1 ULDC.64 UR6, c[0x0][0x9e8] ;  /* 0x00027a0000061ab9 */ /* 0x000fe40000000a00 */
[----:B------:R-:W-:-:S04]  /*ed30*/  UIMAD.WIDE.U32 UR14, UR11, UR6, URZ ;  /* 0x000000060b0e72a5 */ /* 0x000fc8000f8e003f */
[----:B------:R-:W-:-:S12]  /*ed40*/  @UP1 USHF.R.U32.HI UR11, URZ, UR7, UR15 ;  /* 0x000000073f0b1299 */ /* 0x000fd8000801160f */
.L_x_4273:
[----:B------:R-:W-:-:S04]  /*ed50*/  UIMAD UR5, UR11, UR5, UR5 ;  /* 0x000000050b0572a4 */ /* 0x000fc8000f8e0205 */
[----:B------:R-:W-:-:S04]  /*ed60*/  UISETP.LT.AND UP1, UPT, UR4, UR5, UPT ;  /* 0x000000050400728c */ /* 0x000fc8000bf21270 */
[----:B------:R-:W-:-:S12]  /*ed70*/  USEL UR4, UR4, UR5, UP1 ;  /* 0x0000000504047287 */ /* 0x000fd80008800000 */
.L_x_4271:
[----:B------:R-:W-:Y:S01]  /*ed80*/  R2UR UR6, R192 ;  /* 0x00000000c00672ca */ /* 0x000fe200000e0000 */
        /* <DEDUP_REMOVED lines=61> */
[----:B------:R-:W-:Y:S02]  /*f160*/  IMAD.MOV.U32 R119, RZ, RZ, RZ ;  /* 0x000000ffff777224 */ /* 0x000fe400078e00ff */
[----:B------:R-:W-:-:S07]  /*f170*/  VIADD R13, R12, 0x8 ;  /* 0x000000080c0d7836 */ /* 0x000fce0000000000 */
.L_x_4291:
[----:B------:R-:W-:-:S04]  /*f180*/  UIADD3 UR5, UR36, 0x1, URZ ;  /* 0x0000000124057890 */ /* 0x000fc8000fffe03f */
[----:B------:R-:W-:-:S04]  /*f190*/  UISETP.NE.AND UP1, UPT, UR5, 0x2, UPT ;  /* 0x000000020500788c */ /* 0x000fc8000bf25270 */
[----:B------:R-:W-:Y:S02]  /*f1a0*/  USEL UR54, URZ, 0x1, UP1 ;  /* 0x000000013f367887 */ /* 0x000fe40008800000 */
[----:B------:R-:W-:Y:S02]  /*f1b0*/  USEL UR5, UR5, URZ, UP1 ;  /* 0x0000003f05057287 */ /* 0x000fe40008800000 */
[----:B------:R-:W-:Y:S01]  /*f1c0*/  ULOP3.LUT UR54, UR39, UR54, URZ, 0x3c, !UPT ;  /* 0x0000003627367292 */ /* 0x000fe2000f8e3c3f */
[----:B------:R-:W-:Y:S11]  /*f1d0*/  @!P0 BRA `(.L_x_4275) ;  /* 0x0000000000048947 */ /* 0x000ff60003800000 */
[----:B------:R-:W-:Y:S01]  /*f1e0*/  BPT.TRAP 0x1 ;  /* 0x000000040000795c */ /* 0x000fe20000300000 */
.L_x_4275:
[----:B------:R-:W-:Y:S01]  /*f1f0*/  ULEA UR7, UR5, UR37, 0x3 ;  /* 0x0000002505077291 */ /* 0x000fe2000f8e183f */
[----:B------:R-:W-:-:S05]  /*f200*/  IMAD.U32 R14, RZ, RZ, UR54 ;  /* 0x00000036ff0e7e24 */ /* 0x000fca000f8e00ff */
[----:B------:R-:W-:-:S04]  /*f210*/  SHF.L.U32 R14, R14, 0x1f, RZ ;  /* 0x0000001f0e0e7819 */ /* 0x000fc800000006ff */
[----:B------:R0:W1:Y:S01]  /*f220*/  SYNCS.PHASECHK.TRANS64.TRYWAIT P2, [UR7+0x30830], R14 ;  /* 0x0308300eff0075a7 */ /* 0x0000620008040147 */
[----:B------:R-:W-:Y:S05]  /*f230*/  @!P0 BRA `(.L_x_4276) ;  /* 0x0000000000048947 */ /* 0x000fea0003800000 */
[----:B------:R-:W-:Y:S01]  /*f240*/  BPT.TRAP 0x1 ;  /* 0x000000040000795c */ /* 0x000fe20000300000 */
.L_x_4276:
[----:B-1----:R-:W-:Y:S05]  /*f250*/  @P2 BRA `(.L_x_4277) ;  /* 0x0000000000082947 */ /* 0x002fea0003800000 */
[----:B------:R-:W1:Y:S02]  /*f260*/  SYNCS.PHASECHK.TRANS64.TRYWAIT P2, [UR7+0x30830], R14 ;  /* 0x0308300eff0075a7 */ /* 0x000e640008040147 */
[----:B-1----:R-:W-:Y:S05]  /*f270*/  @!P2 BRA `(.L_x_4278) ;  /* 0x0000013800eca947 */ /* 0x002fea0003800000 */
.L_x_4277:
        /* <DEDUP_REMOVED lines=126> */
[-C--:B------:R-:W-:Y:S01]  /*fa60*/  FMUL.FTZ R115, R115, R2.reuse ;  /* 0x0000000273737220 */ /* 0x080fe20000410000 */
[----:B------:R-:W-:Y:S01]  /*fa70*/  UMOV UR48, UR52 ;  /* 0x0000003400307c82 */ /* 0x000fe20008000000 */
[----:B------:R-:W-:Y:S01]  /*fa80*/  UMOV UR49, UR53 ;  /* 0x0000003500317c82 */ /* 0x000fe20008000000 */
[----:B------:R-:W-:Y:S01]  /*fa90*/  UMOV UR51, 0x40000040 ;  /* 0x4000004000337882 */ /* 0x000fe20000000000 */
[-C--:B------:R-:W-:Y:S01]  /*faa0*/  FMUL.FTZ R118, R118, R2.reuse ;  /* 0x0000000276767220 */ /* 0x080fe20000410000 */
[----:B------:R-:W-:Y:S01]  /*fab0*/  FMUL.FTZ R119, R119, R2 ;  /* 0x0000000277777220 */ /* 0x000fe20000410000 */
[----:B------:R-:W-:-:S02]  /*fac0*/  WARPGROUP.DEPBAR.LE gsb0, 0x0 ;  /* 0x00008000000079c5 */ /* 0x000fc40000010000 */
        /* <DEDUP_REMOVED lines=32> */
.L_x_4279:
[----:B------:R-:W-:Y:S01]  /*fcd0*/  ULEA UR6, UR36, UR37, 0x3 ;  /* 0x0000002524067291 */ /* 0x000fe2000f8e183f */
[----:B------:R-:W-:-:S05]  /*fce0*/  IMAD.U32 R0, RZ, RZ, UR39 ;  /* 0x00000027ff007e24 */ /* 0x000fca000f8e00ff */
[----:B------:R-:W-:-:S04]  /*fcf0*/  SHF.L.U32 R0, R0, 0x1f, RZ ;  /* 0x0000001f00007819 */ /* 0x000fc800000006ff */
[----:B------:R2:W3:Y:S01]  /*fd00*/  SYNCS.PHASECHK.TRANS64.TRYWAIT P2, [UR6+0x30850], R0 ;  /* 0x03085000ff0075a7 */ /* 0x0004e20008040146 */
[----:B------:R-:W-:Y:S05]  /*fd10*/  @!P0 BRA `(.L_x_4280) ;  /* 0x0000000000048947 */ /* 0x000fea0003800000 */
[----:B------:R-:W-:Y:S01]  /*fd20*/  BPT.TRAP 0x1 ;  /* 0x000000040000795c */ /* 0x000fe20000300000 */
.L_x_4280:
[----:B---3--:R-:W-:Y:S05]  /*fd30*/  @P2 BRA `(.L_x_4281) ;  /* 0x0000000000082947 */ /* 0x008fea0003800000 */
[----:B------:R-:W3:Y:S02]  /*fd40*/  SYNCS.PHASECHK.TRANS64.TRYWAIT P2, [UR6+0x30850], R0 ;  /* 0x03085000ff0075a7 */ /* 0x000ee40008040146 */
[----:B---3--:R-:W-:Y:S05]  /*fd50*/  @!P2 BRA `(.L_x_4282) ;  /* 0x00000130004ca947 */ /* 0x008fea0003800000 */
.L_x_4281:
        /* <DEDUP_REMOVED lines=15> */
[----:B-12---:R-:W-:Y:S01]  /*fe50*/  FMUL.FTZ R0, R120, UR4 ;  /* 0x0000000478007c20 */ /* 0x006fe20008410000 */
        /* <DEDUP_REMOVED lines=31> */
[----:B------:R-:W-:-:S02]  /*10050*/  IMAD R165, R9, -0x60, RZ ;  /* 0xffffffa009a57824 */ /* 0x000fc400078e02ff */
        /* <DEDUP_REMOVED lines=13> */
[----:B0-----:R-:W-:Y:S01]  /*10130*/  IMAD.U32 R14, RZ, RZ, UR7 ;  /* 0x00000007ff0e7e24 */ /* 0x001fe2000f8e00ff */
[----:B------:R-:W-:Y:S01]  /*10140*/  PLOP3.LUT P2, PT, PT, PT, UP0, 0x40, 0x0 ;  /* 0x000000000000781c */ /* 0x000fe20003f4e808 */
[----:B------:R-:W0:Y:S01]  /*10150*/  MUFU.TANH R0, R0 ;  /* 0x0000000000007308 */ /* 0x000e220000002400 */
[----:B------:R-:W-:Y:S01]  /*10160*/  ULDC UR15, c[0x0][0x9e0] ;  /* 0x00027800000f7ab9 */ /* 0x000fe20000000800 */
[----:B------:R-:W-:-:S02]  /*10170*/  @!P1 VIADD R14, R14, 0x30840 ;  /* 0x000308400e0e9836 */ /* 0x000fc40000000000 */
[----:B------:R-:W-:Y:S02]  /*10180*/  IMAD.IADD R15, R15, 0x1, -R22 ;  /* 0x000000010f0f7824 */ /* 0x000fe400078e0a16 */
[C---:B------:R-:W-:Y:S01]  /*10190*/  IMAD R161, R200.reuse, -0x2, R165 ;  /* 0xfffffffec8a17824 */ /* 0x040fe200078e02a5 */
[----:B------:R-:W-:Y:S01]  /*101a0*/  @!P1 PRMT R14, RZ, 0x654, R14 ;  /* 0x00000654ff0e9816 */ /* 0x000fe2000000000e */
[----:B------:R-:W1:Y:S01]  /*101b0*/  MUFU.TANH R2, R2 ;  /* 0x0000000200027308 */ /* 0x000e620000002400 */
[----:B------:R-:W-:-:S07]  /*101c0*/  IMAD R15, R200, -0x2, R15 ;  /* 0xfffffffec80f7824 */ /* 0x000fce00078e020f */
[----:B------:R-:W2:Y:S08]  /*101d0*/  MUFU.TANH R20, R20 ;  /* 0x0000001400147308 */ /* 0x000eb00000002400 */
        /* <DEDUP_REMOVED lines=19> */
[----:B------:R-:W-:-:S05]  /*10310*/  WARPGROUP.ARRIVE ;  /* 0x00000000000079c5 */ /* 0x000fca0000000000 */
[----:B------:R-:W0:Y:S01]  /*10320*/  MUFU.TANH R139, R139 ;  /* 0x0000008b008b7308 */ /* 0x000e220000002400 */
[----:B------:R-:W-:Y:S01]  /*10330*/  HGMMA.64x192x16.F32.BF16 R24, R184, gdesc[UR8].tnspB, R24, gsb0 ;  /* 0x42e00008b8187df0 */ /* 0x000fe20008001818 */
[----:B------:R-:W-:Y:S01]  /*10340*/  UIADD3 UR10, UR14, 0x100, URZ ;  /* 0x000001000e0a7890 */ /* 0x000fe2000fffe03f */
[----:B------:R-:W-:-:S05]  /*10350*/  UMOV UR11, 0x40000040 ;  /* 0x40000040000b7882 */ /* 0x000fca0000000000 */
        /* <DEDUP_REMOVED lines=43> */
[----:B------:R-:W-:Y:S03]  /*10610*/  HGMMA.64x192x16.F32.BF16 R24, R168, gdesc[UR8].tnspB, R24, gsb0 ;  /* 0x42e00008a8187df0 */ /* 0x000fe60008001818 */
[----:B------:R-:W-:Y:S02]  /*10620*/  WARPGROUP.DEPBAR.LE gsb0, 0x0 ;  /* 0x00008000000079c5 */ /* 0x000fe40000010000 */
[C---:B------:R-:W-:Y:S01]  /*10630*/  VIADD R170, R15.reuse, UR15 ;  /* 0x0000000f0faa7c36 */ /* 0x040fe20008000000 */
[----:B------:R0:W-:Y:S01]  /*10640*/  @!P1 SYNCS.ARRIVE.TRANS64.RED.A1T0 RZ, [R14+URZ], RZ ;  /* 0x000000ff0eff99a7 */ /* 0x0001e2000810043f */
[----:B------:R-:W-:Y:S02]  /*10650*/  VIADD R168, R15, UR58 ;  /* 0x0000003a0fa87c36 */ /* 0x000fe40008000000 */
[C---:B------:R-:W-:Y:S02]  /*10660*/  IMAD.IADD R167, R11.reuse, 0x1, R170 ;  /* 0x000000010ba77824 */ /* 0x040fe400078e02aa */
[----:B------:R-:W-:Y:S01]  /*10670*/  IMAD.IADD R166, R11, 0x1, R168 ;  /* 0x000000010ba67824 */ /* 0x000fe200078e02a8 */
[----:B-1234-:R-:W-:Y:S06]  /*10680*/  @P2 BRA `(.L_x_4283) ;  /* 0x0000000000582947 */ /* 0x01efec0003800000 */
[----:B------:R-:W-:Y:S01]  /*10690*/  IMAD.IADD R169, R11, 0x1, R10 ;  /* 0x000000010ba97824 */ /* 0x000fe200078e020a */
[----:B------:R-:W-:Y:S04]  /*106a0*/  BSSY B0, `(.L_x_4284) ;  /* 0x0000011000007945 */ /* 0x000fe80003800000 */
[----:B------:R-:W-:-:S13]  /*106b0*/  ISETP.GT.AND P2, PT, R169, -0x1, PT ;  /* 0xffffffffa900780c */ /* 0x000fda0003f44270 */
[----:B------:R-:W-:Y:S05]  /*106c0*/  @P2 BRA `(.L_x_4285) ;  /* 0x0000000000202947 */ /* 0x000fea0003800000 */
[----:B------:R-:W-:Y:S01]  /*106d0*/  IMAD.U32 R171, RZ, RZ, UR59 ;  /* 0x0000003bffab7e24 */ /* 0x000fe2000f8e00ff */
[----:B------:R-:W-:-:S04]  /*106e0*/  LOP3.LUT R169, RZ, R169, RZ, 0x33, !PT ;  /* 0x000000a9ffa97212 */ /* 0x000fc800078e33ff */
[----:B------:R-:W-:-:S13]  /*106f0*/  ISETP.NE.AND P2, PT, R171, 0x1, PT ;  /* 0x00000001ab00780c */ /* 0x000fda0003f45270 */
[----:B0-----:R-:W0:Y:S02]  /*10700*/  @P2 LDC.64 R14, c[0x0][0x9e8] ;  /* 0x00027a00ff0e2b82 */ /* 0x001e240000000a00 */
[----:B0-----:R-:W-:-:S05]  /*10710*/  @P2 IMAD.HI.U32 R14, R169, R14, RZ ;  /* 0x0000000ea90e2227 */ /* 0x001fca00078e00ff */
[----:B------:R-:W-:-:S04]  /*10720*/  @P2 SHF.R.U32.HI R169, RZ, R15, R14 ;  /* 0x0000000fffa92219 */ /* 0x000fc8000001160e */
[----:B------:R-:W-:Y:S01]  /*10730*/  LOP3.LUT R14, RZ, R169, RZ, 0x33, !PT ;  /* 0x000000a9ff0e7212 */ /* 0x000fe200078e33ff */
[----:B------:R-:W-:Y:S06]  /*10740*/  BRA `(.L_x_4286) ;  /* 0x0000000000187947 */ /* 0x000fec0003800000 */
.L_x_4285:
[----:B------:R-:W-:-:S05]  /*10750*/  IMAD.U32 R171, RZ, RZ, UR59 ;  /* 0x0000003bffab7e24 */ /* 0x000fca000f8e00ff */
[----:B------:R-:W-:-:S13]  /*10760*/  ISETP.NE.AND P2, PT, R171, 0x1, PT ;  /* 0x00000001ab00780c */ /* 0x000fda0003f45270 */
[----:B0-----:R-:W0:Y:S02]  /*10770*/  @P2 LDC.64 R14, c[0x0][0x9e8] ;  /* 0x00027a00ff0e2b82 */ /* 0x001e240000000a00 */
[----:B0-----:R-:W-:-:S04]  /*10780*/  @P2 IMAD.HI.U32 R172, R169, R14, RZ ;  /* 0x0000000ea9ac2227 */ /* 0x001fc800078e00ff */
[----:B------:R-:W-:Y:S01]  /*10790*/  IMAD.MOV.U32 R14, RZ, RZ, R169 ;  /* 0x000000ffff0e7224 */ /* 0x000fe200078e00a9 */
[----:B------:R-:W-:-:S07]  /*107a0*/  @P2 SHF.R.U32.HI R14, RZ, R15, R172 ;  /* 0x0000000fff0e2219 */ /* 0x000fce00000116ac */
.L_x_4286:
[----:B------:R-:W-:Y:S05]  /*107b0*/  BSYNC B0 ;  /* 0x0000000000007941 */ /* 0x000fea0003800000 */
.L_x_4284:
[----:B------:R-:W-:-:S05]  /*107c0*/  IMAD R14, R14, R171, R161 ;  /* 0x000000ab0e0e7224 */ /* 0x000fca00078e02a1 */
[----:B------:R-:W-:Y:S02]  /*107d0*/  VIADDMNMX R167, R14, R171, R167, PT ;  /* 0x000000ab0ea77246 */ /* 0x000fe400038001a7 */
[----:B------:R-:W-:-:S07]  /*107e0*/  VIMNMX R166, R166, R14, !PT ;  /* 0x0000000ea6a67248 */ /* 0x000fce0007fe0100 */
.L_x_4283:
[C---:B------:R-:W-:Y:S02]  /*107f0*/  ISETP.GE.AND P2, PT, R165.reuse, 0x2, PT ;  /* 0x00000002a500780c */ /* 0x040fe40003f46270 */
[C---:B------:R-:W-:Y:S02]  /*10800*/  ISETP.GE.AND P6, PT, R165.reuse, 0xa, PT ;  /* 0x0000000aa500780c */ /* 0x040fe40003fc6270 */
[----:B------:R-:W-:Y:S02]  /*10810*/  ISETP.GT.AND P4, PT, R166, 0x1, !P2 ;  /* 0x00000001a600780c */ /* 0x000fe40005784270 */
[----:B------:R-:W-:Y:S02]  /*10820*/  ISETP.GE.AND P3, PT, R165, 0x9, PT ;  /* 0x00000009a500780c */ /* 0x000fe40003f66270 */
[----:B------:R-:W-:Y:S02]  /*10830*/  ISETP.LT.OR P4, PT, R167, 0x2, P4 ;  /* 0x00000002a700780c */ /* 0x000fe40002781670 */
[----:B------:R-:W-:-:S02]  /*10840*/  LOP3.LUT R16, R16, 0xfffffffb, RZ, 0xc0, !PT ;  /* 0xfffffffb10107812 */ /* 0x000fc400078ec0ff */
[----:B------:R-:W-:Y:S02]  /*10850*/  FSEL R2, R2, -INF , !P4 ;  /* 0xff80000002027808 */ /* 0x000fe40006000000 */
[----:B------:R-:W-:Y:S02]  /*10860*/  ISETP.GT.AND P5, PT, R166, 0x8, !P3 ;  /* 0x00000008a600780c */ /* 0x000fe40005fa4270 */
[----:B------:R-:W-:Y:S02]  /*10870*/  @P6 LOP3.LUT R16, R16, 0x4, RZ, 0xfc, !PT ;  /* 0x0000000410106812 */ /* 0x000fe400078efcff */
[----:B------:R-:W-:Y:S02]  /*10880*/  ISETP.GT.AND P4, PT, R166, 0x9, !P6 ;  /* 0x00000009a600780c */ /* 0x000fe40007784270 */
[----:B------:R-:W-:Y:S02]  /*10890*/  ISETP.GE.AND P6, PT, R165, 0x11, PT ;  /* 0x00000011a500780c */ /* 0x000fe40003fc6270 */
[----:B------:R-:W-:-:S02]  /*108a0*/  ISETP.LT.OR P5, PT, R167, 0x9, P5 ;  /* 0x00000009a700780c */ /* 0x000fc40002fa1670 */
[----:B------:R-:W-:Y:S02]  /*108b0*/  ISETP.LT.OR P4, PT, R167, 0xa, P4 ;  /* 0x0000000aa700780c */ /* 0x000fe40002781670 */
[----:B------:R-:W-:Y:S02]  /*108c0*/  FSEL R122, R122, -INF , !P5 ;  /* 0xff8000007a7a7808 */ /* 0x000fe40006800000 */
[----:B------:R-:W-:Y:S02]  /*108d0*/  ISETP.GE.AND P5, PT, R165, 0x12, PT ;  /* 0x00000012a500780c */ /* 0x000fe40003fa6270 */
[----:B------:R-:W-:Y:S02]  /*108e0*/  LOP3.LUT R16, R16, 0xfffffff7, RZ, 0xc0, !PT ;  /* 0xfffffff710107812 */ /* 0x000fe400078ec0ff */
[----:B0-----:R-:W-:Y:S02]  /*108f0*/  FSEL R123, R123, -INF , !P4 ;  /* 0xff8000007b7b7808 */ /* 0x001fe40006000000 */
[----:B------:R-:W-:-:S02]  /*10900*/  ISETP.GT.AND P4, PT, R166, 0x10, !P6 ;  /* 0x00000010a600780c */ /* 0x000fc40007784270 */
[----:B------:R-:W-:Y:S02]  /*10910*/  @P6 LOP3.LUT R16, R16, 0x8, RZ, 0xfc, !PT ;  /* 0x0000000810106812 */ /* 0x000fe400078efcff */
[----:B------:R-:W-:Y:S02]  /*10920*/  ISETP.LT.OR P4, PT, R167, 0x11, P4 ;  /* 0x00000011a700780c */ /* 0x000fe40002781670 */
[----:B------:R-:W-:Y:S02]  /*10930*/  LOP3.LUT R16, R16, 0xfff7ffff, RZ, 0xc0, !PT ;  /* 0xfff7ffff10107812 */ /* 0x000fe400078ec0ff */
[----:B------:R-:W-:Y:S02]  /*10940*/  FSEL R126, R126, -INF , !P4 ;  /* 0xff8000007e7e7808 */ /* 0x000fe40006000000 */
[----:B------:R-:W-:Y:S02]  /*10950*/  @P5 LOP3.LUT R16, R16, 0x80000, RZ, 0xfc, !PT ;  /* 0x0008000010105812 */ /* 0x000fe400078efcff */
[----:B------:R-:W-:-:S02]  /*10960*/  ISETP.GT.AND P4, PT, R166, 0x11, !P5 ;  /* 0x00000011a600780c */ /* 0x000fc40006f84270 */
[----:B------:R-:W-:Y:S02]  /*10970*/  ISETP.GE.AND P5, PT, R165, 0x19, PT ;  /* 0x00000019a500780c */ /* 0x000fe40003fa6270 */
[----:B------:R-:W-:Y:S02]  /*10980*/  ISETP.LT.OR P4, PT, R167, 0x12, P4 ;  /* 0x00000012a700780c */ /* 0x000fe40002781670 */
[----:B------:R-:W-:Y:S02]  /*10990*/  LOP3.LUT R16, R16, 0xfffbffff, RZ, 0xc0, !PT ;  /* 0xfffbffff10107812 */ /* 0x000fe400078ec0ff */
[----:B------:R-:W-:Y:S02]  /*109a0*/  FSEL R127, R127, -INF , !P4 ;  /* 0xff8000007f7f7808 */ /* 0x000fe40006000000 */
[----:B------:R-:W-:Y:S02]  /*109b0*/  ISETP.GT.AND P4, PT, R166, 0x18, !P5 ;  /* 0x00000018a600780c */ /* 0x000fe40006f84270 */
[----:B------:R-:W-:-:S02]  /*109c0*/  IADD3 R170, R170, 0x8, R11 ;  /* 0x00000008aaaa7810 */ /* 0x000fc40007ffe00b */
[----:B------:R-:W-:Y:S02]  /*109d0*/  ISETP.LT.OR P4, PT, R167, 0x19, P4 ;  /* 0x00000019a700780c */ /* 0x000fe40002781670 */
[----:B------:R-:W-:Y:S02]  /*109e0*/  @P5 LOP3.LUT R16, R16, 0x40000, RZ, 0xfc, !PT ;  /* 0x0004000010105812 */ /* 0x000fe400078efcff */
[----:B------:R-:W-:Y:S02]  /*109f0*/  ISETP.GE.AND P5, PT, R165, 0x1a, PT ;  /* 0x0000001aa500780c */ /* 0x000fe40003fa6270 */
[----:B------:R-:W-:Y:S02]  /*10a00*/  LOP3.LUT R16, R16, 0xfffdffff, RZ, 0xc0, !PT ;  /* 0xfffdffff10107812 */ /* 0x000fe400078ec0ff */
[----:B------:R-:W-:Y:S02]  /*10a10*/  FSEL R130, R130, -INF , !P4 ;  /* 0xff80000082827808 */ /* 0x000fe40006000000 */
[----:B------:R-:W-:-:S02]  /*10a20*/  ISETP.GT.AND P4, PT, R166, 0x19, !P5 ;  /* 0x00000019a600780c */ /* 0x000fc40006f84270 */
[----:B------:R-:W-:Y:S02]  /*10a30*/  IADD3 R168, R168, 0x8, R11 ;  /* 0x00000008a8a87810 */ /* 0x000fe40007ffe00b */
[----:B------:R-:W-:-:S03]  /*10a40*/  ISETP.LT.OR P4, PT, R167, 0x1a, P4 ;  /* 0x0000001aa700780c */ /* 0x000fc60002781670 */
[----:B------:R-:W-:Y:S02]  /*10a50*/  @P5 LOP3.LUT R16, R16, 0x20000, RZ, 0xfc, !PT ;  /* 0x0002000010105812 */ /* 0x000fe400078efcff */
[----:B------:R-:W-:Y:S02]  /*10a60*/  ISETP.GE.AND P5, PT, R165, 0x21, PT ;  /* 0x00000021a500780c */ /* 0x000fe40003fa6270 */
[----:B------:R-:W-:Y:S02]  /*10a70*/  LOP3.LUT R16, R16, 0xfffeffff, RZ, 0xc0, !PT ;  /* 0xfffeffff10107812 */ /* 0x000fe400078ec0ff */
[----:B------:R-:W-:Y:S02]  /*10a80*/  FSEL R131, R131, -INF , !P4 ;  /* 0xff80000083837808 */ /* 0x000fe40006000000 */
[----:B------:R-:W-:-:S04]  /*10a90*/  ISETP.GT.AND P4, PT, R166, 0x20, !P5 ;  /* 0x00000020a600780c */ /* 0x000fc80006f84270 */
        /* <DEDUP_REMOVED lines=63> */
[----:B------:R-:W-:Y:S02]  /*10e90*/  FSEL R154, R154, -INF , !P4 ;  /* 0xff8000009a9a7808 */ /* 0x000fe40006000000 */
[----:B------:R-:W-:Y:S02]  /*10ea0*/  LOP3.LUT R16, R16, 0xffffffdf, RZ, 0xc0, !PT ;  /* 0xffffffdf10107812 */ /* 0x000fe400078ec0ff */
[----:B------:R-:W-:-:S04]  /*10eb0*/  ISETP.GT.AND P4, PT, R166, 0x49, !P5 ;  /* 0x00000049a600780c */ /* 0x000fc80006f84270 */
[----:B------:R-:W-:-:S03]  /*10ec0*/  ISETP.LT.OR P4, PT, R167, 0x4a, P4 ;  /* 0x0000004aa700780c */ /* 0x000fc60002781670 */
[----:B------:R-:W-:Y:S02]  /*10ed0*/  @P5 LOP3.LUT R16, R16, 0x20, RZ, 0xfc, !PT ;  /* 0x0000002010105812 */ /* 0x000fe400078efcff */
[----:B------:R-:W-:Y:S02]  /*10ee0*/  ISETP.GE.AND P5, PT, R165, 0x51, PT ;  /* 0x00000051a500780c */ /* 0x000fe40003fa6270 */
[----:B------:R-:W-:Y:S02]  /*10ef0*/  FSEL R155, R155, -INF , !P4 ;  /* 0xff8000009b9b7808 */ /* 0x000fe40006000000 */
[----:B------:R-:W-:Y:S02]  /*10f00*/  ISETP.GT.AND P4, PT, R166, 0x50, !P5 ;  /* 0x00000050a600780c */ /* 0x000fe40006f84270 */
[----:B------:R-:W-:Y:S02]  /*10f10*/  LOP3.LUT R16, R16, 0xffffffef, RZ, 0xc0, !PT ;  /* 0xffffffef10107812 */ /* 0x000fe400078ec0ff */
[----:B------:R-:W-:-:S04]  /*10f20*/  ISETP.LT.OR P4, PT, R167, 0x51, P4 ;  /* 0x00000051a700780c */ /* 0x000fc80002781670 */
[----:B------:R-:W-:Y:S02]  /*10f30*/  FSEL R158, R158, -INF , !P4 ;  /* 0xff8000009e9e7808 */ /* 0x000fe40006000000 */
[----:B------:R-:W-:Y:S02]  /*10f40*/  ISETP.GE.AND P4, PT, R165, 0x52, PT ;  /* 0x00000052a500780c */ /* 0x000fe40003f86270 */
[----:B------:R-:W-:Y:S02]  /*10f50*/  @P5 LOP3.LUT R16, R16, 0x10, RZ, 0xfc, !PT ;  /* 0x0000001010105812 */ /* 0x000fe400078efcff */
[----:B------:R-:W-:Y:S02]  /*10f60*/  ISETP.GT.AND P5, PT, R166, 0x51, !P4 ;  /* 0x00000051a600780c */ /* 0x000fe400067a4270 */
[----:B------:R-:W-:Y:S02]  /*10f70*/  LOP3.LUT R16, R16, 0xfffffffd, RZ, 0xc0, !PT ;  /* 0xfffffffd10107812 */ /* 0x000fe400078ec0ff */
[----:B------:R-:W-:-:S04]  /*10f80*/  ISETP.LT.OR P5, PT, R167, 0x52, P5 ;  /* 0x00000052a700780c */ /* 0x000fc80002fa1670 */
[----:B------:R-:W-:Y:S02]  /*10f90*/  FSEL R159, R159, -INF , !P5 ;  /* 0xff8000009f9f7808 */ /* 0x000fe40006800000 */
[----:B------:R-:W-:-:S04]  /*10fa0*/  ISETP.GE.AND P5, PT, R165, 0x59, PT ;  /* 0x00000059a500780c */ /* 0x000fc80003fa6270 */
[----:B------:R-:W-:-:S04]  /*10fb0*/  ISETP.GT.AND P6, PT, R166, 0x58, !P5 ;  /* 0x00000058a600780c */ /* 0x000fc80006fc4270 */
[----:B------:R-:W-:-:S04]  /*10fc0*/  ISETP.LT.OR P6, PT, R167, 0x59, P6 ;  /* 0x00000059a700780c */ /* 0x000fc800037c1670 */
[----:B------:R-:W-:Y:S02]  /*10fd0*/  FSEL R163, R163, -INF , !P6 ;  /* 0xff800000a3a37808 */ /* 0x000fe40007000000 */
[----:B------:R-:W-:-:S13]  /*10fe0*/  ISETP.GE.AND P6, PT, R165, 0x1, PT ;  /* 0x00000001a500780c */ /* 0x000fda0003fc6270 */
[----:B------:R-:W-:Y:S02]  /*10ff0*/  @P6 LOP3.LUT R16, R16, 0x2, RZ, 0xfc, !PT ;  /* 0x0000000210106812 */ /* 0x000fe400078efcff */
[----:B------:R-:W-:Y:S02]  /*11000*/  ISETP.GT.AND P6, PT, R166, RZ, !P6 ;  /* 0x000000ffa600720c */ /* 0x000fe400077c4270 */
[----:B------:R-:W-:Y:S02]  /*11010*/  LOP3.LUT R16, R16, 0xfffffffe, RZ, 0xc0, !PT ;  /* 0xfffffffe10107812 */ /* 0x000fe400078ec0ff */
[----:B------:R-:W-:-:S04]  /*11020*/  ISETP.LT.OR P6, PT, R167, 0x1, P6 ;  /* 0x00000001a700780c */ /* 0x000fc800037c1670 */
[----:B------:R-:W-:Y:S02]  /*11030*/  FSEL R169, R0, -INF , !P6 ;  /* 0xff80000000a97808 */ /* 0x000fe40007000000 */
[----:B------:R-:W-:-:S13]  /*11040*/  ISETP.GE.AND P6, PT, R165, 0x5a, PT ;  /* 0x0000005aa500780c */ /* 0x000fda0003fc6270 */
[----:B------:R-:W-:Y:S02]  /*11050*/  @P6 LOP3.LUT R16, R16, 0x1, RZ, 0xfc, !PT ;  /* 0x0000000110106812 */ /* 0x000fe400078efcff */
        /* <DEDUP_REMOVED lines=8> */
[----:B------:R-:W-:Y:S02]  /*110e0*/  IMAD.U32 R166, RZ, RZ, UR59 ;  /* 0x0000003bffa67e24 */ /* 0x000fe4000f8e00ff */
[----:B------:R-:W-:-:S03]  /*110f0*/  VIADD R165, R12, 0x8 ;  /* 0x000000080ca57836 */ /* 0x000fc60000000000 */
[----:B------:R-:W-:Y:S02]  /*11100*/  ISETP.NE.AND P6, PT, R166, 0x1, PT ;  /* 0x00000001a600780c */ /* 0x000fe40003fc5270 */
[----:B------:R-:W-:-:S11]  /*11110*/  LOP3.LUT R165, RZ, R165, RZ, 0x33, !PT ;  /* 0x000000a5ffa57212 */ /* 0x000fd600078e33ff */
[----:B------:R-:W0:Y:S02]  /*11120*/  @P6 LDC.64 R14, c[0x0][0x9e8] ;  /* 0x00027a00ff0e6b82 */ /* 0x000e240000000a00 */
[----:B0-----:R-:W-:-:S05]  /*11130*/  @P6 IMAD.HI.U32 R14, R165, R14, RZ ;  /* 0x0000000ea50e6227 */ /* 0x001fca00078e00ff */
[----:B------:R-:W-:-:S04]  /*11140*/  @P6 SHF.R.U32.HI R165, RZ, R15, R14 ;  /* 0x0000000fffa56219 */ /* 0x000fc8000001160e */
[----:B------:R-:W-:Y:S01]  /*11150*/  LOP3.LUT R0, RZ, R165, RZ, 0x33, !PT ;  /* 0x000000a5ff007212 */ /* 0x000fe200078e33ff */
[----:B------:R-:W-:Y:S06]  /*11160*/  BRA `(.L_x_4290) ;  /* 0x0000000000187947 */ /* 0x000fec0003800000 */
.L_x_4289:
[----:B------:R-:W-:Y:S02]  /*11170*/  IMAD.U32 R166, RZ, RZ, UR59 ;  /* 0x0000003bffa67e24 */ /* 0x000fe4000f8e00ff */
[----:B------:R-:W-:-:S03]  /*11180*/  IMAD.MOV.U32 R0, RZ, RZ, R13 ;  /* 0x000000ffff007224 */ /* 0x000fc600078e000d */
[----:B------:R-:W-:-:S13]  /*11190*/  ISETP.NE.AND P6, PT, R166, 0x1, PT ;  /* 0x00000001a600780c */ /* 0x000fda0003fc5270 */
[----:B------:R-:W0:Y:S02]  /*111a0*/  @P6 LDC.64 R14, c[0x0][0x9e8] ;  /* 0x00027a00ff0e6b82 */ /* 0x000e240000000a00 */
[----:B0-----:R-:W-:-:S05]  /*111b0*/  @P6 IMAD.HI.U32 R14, R13, R14, RZ ;  /* 0x0000000e0d0e6227 */ /* 0x001fca00078e00ff */
[----:B------:R-:W-:-:S07]  /*111c0*/  @P6 SHF.R.U32.HI R0, RZ, R15, R14 ;  /* 0x0000000fff006219 */ /* 0x000fce000001160e */
.L_x_4290:
[----:B------:R-:W-:Y:S05]  /*111d0*/  BSYNC B0 ;  /* 0x0000000000007941 */ /* 0x000fea0003800000 */
.L_x_4288:
[----:B------:R-:W-:-:S05]  /*111e0*/  IMAD R161, R0, R166, R161 ;  /* 0x000000a600a17224 */ /* 0x000fca00078e02a1 */
[----:B------:R-:W-:Y:S02]  /*111f0*/  VIADDMNMX R170, R161, R166, R170, PT ;  /* 0x000000a6a1aa7246 */ /* 0x000fe400038001aa */
[----:B------:R-:W-:-:S07]  /*11200*/  VIMNMX R168, R168, R161, !PT ;  /* 0x000000a1a8a87248 */ /* 0x000fce0007fe0100 */
.L_x_4287:
[C---:B------:R-:W-:Y:S01]  /*11210*/  ISETP.GT.AND P2, PT, R168.reuse, 0x1, !P2 ;  /* 0x00000001a800780c */ /* 0x040fe20005744270 */
[----:B------:R-:W-:Y:S01]  /*11220*/  ULDC UR7, c[0x0][0x988] ;  /* 0x0002620000077ab9 */ /* 0x000fe20000000800 */
[----:B------:R-:W-:Y:S01]  /*11230*/  ISETP.GT.AND P3, PT, R168, 0x8, !P3 ;  /* 0x00000008a800780c */ /* 0x000fe20005f64270 */
[----:B------:R-:W-:Y:S01]  /*11240*/  UMOV UR10, UR7 ;  /* 0x00000007000a7c82 */ /* 0x000fe20008000000 */
[C---:B------:R-:W-:Y:S01]  /*11250*/  ISETP.LT.OR P2, PT, R170.reuse, 0x2, P2 ;  /* 0x00000002aa00780c */ /* 0x040fe20001741670 */
[----:B------:R-:W-:Y:S01]  /*11260*/  UMOV UR39, UR54 ;  /* 0x0000003600277c82 */ /* 0x000fe20008000000 */
[----:B------:R-:W-:Y:S01]  /*11270*/  ISETP.LT.OR P3, PT, R170, 0x9, P3 ;  /* 0x00000009aa00780c */ /* 0x000fe20001f61670 */
[----:B------:R-:W-:Y:S01]  /*11280*/  UMOV UR36, UR5 ;  /* 0x0000000500247c82 */ /* 0x000fe20008000000 */
[----:B------:R-:W-:Y:S02]  /*11290*/  FSEL R21, R21, -INF , !P2 ;  /* 0xff80000015157808 */ /* 0x000fe40005000000 */
[----:B------:R-:W-:-:S02]  /*112a0*/  LOP3.LUT P2, RZ, R16, 0x4, RZ, 0xc0, !PT ;  /* 0x0000000410ff7812 */ /* 0x000fc4000784c0ff */
[----:B------:R-:W-:Y:S02]  /*112b0*/  FSEL R120, R120, -INF , !P3 ;  /* 0xff80000078787808 */ /* 0x000fe40005800000 */
[----:B------:R-:W-:Y:S02]  /*112c0*/  ISETP.GT.AND P2, PT, R168, 0x9, !P2 ;  /* 0x00000009a800780c */ /* 0x000fe40005744270 */
[----:B------:R-:W-:Y:S02]  /*112d0*/  LOP3.LUT P3, RZ, R16, 0x20000, RZ, 0xc0, !PT ;  /* 0x0002000010ff7812 */ /* 0x000fe4000786c0ff */
[----:B------:R-:W-:Y:S02]  /*112e0*/  ISETP.LT.OR P2, PT, R170, 0xa, P2 ;  /* 0x0000000aaa00780c */ /* 0x000fe40001741670 */
[----:B------:R-:W-:Y:S02]  /*112f0*/  LOP3.LUT P6, RZ, R16, 0x10000, RZ, 0xc0, !PT ;  /* 0x0001000010ff7812 */ /* 0x000fe400078cc0ff */
[----:B------:R-:W-:-:S02]  /*11300*/  FSEL R121, R121, -INF , !P2 ;  /* 0xff80000079797808 */ /* 0x000fc40005000000 */
[----:B------:R-:W-:Y:S02]  /*11310*/  LOP3.LUT P2, RZ, R16, 0x8, RZ, 0xc0, !PT ;  /* 0x0000000810ff7812 */ /* 0x000fe4000784c0ff */
[----:B------:R-:W-:Y:S02]  /*11320*/  FMNMX.FTZ R15, R169, R4, !PT ;  /* 0x00000004a90f7209 */ /* 0x000fe40007810000 */
[----:B------:R-:W-:Y:S02]  /*11330*/  ISETP.GT.AND P2, PT, R168, 0x10, !P2 ;  /* 0x00000010a800780c */ /* 0x000fe40005744270 */
[----:B------:R-:W-:Y:S02]  /*11340*/  FMNMX.FTZ R15, R2, R15, !PT ;  /* 0x0000000f020f7209 */ /* 0x000fe40007810000 */
[----:B------:R-:W-:Y:S02]  /*11350*/  ISETP.LT.OR P2, PT, R170, 0x11, P2 ;  /* 0x00000011aa00780c */ /* 0x000fe40001741670 */
[----:B------:R-:W-:-:S02]  /*11360*/  FMNMX.FTZ R0, R122, R15, !PT ;  /* 0x0000000f7a007209 */ /* 0x000fc40007810000 */
[----:B------:R-:W-:Y:S02]  /*11370*/  FSEL R124, R124, -INF , !P2 ;  /* 0xff8000007c7c7808 */ /* 0x000fe40005000000 */
[----:B------:R-:W-:Y:S02]  /*11380*/  LOP3.LUT P2, RZ, R16, 0x80000, RZ, 0xc0, !PT ;  /* 0x0008000010ff7812 */ /* 0x000fe4000784c0ff */
[----:B------:R-:W-:Y:S02]  /*11390*/  FMNMX.FTZ R15, R123, R0, !PT ;  /* 0x000000007b0f7209 */ /* 0x000fe40007810000 */
[----:B------:R-:W-:Y:S02]  /*113a0*/  ISETP.GT.AND P2, PT, R168, 0x11, !P2 ;  /* 0x00000011a800780c */ /* 0x000fe40005744270 */
[----:B------:R-:W-:Y:S02]  /*113b0*/  FMNMX.FTZ R0, R126, R15, !PT ;  /* 0x0000000f7e007209 */ /* 0x000fe40007810000 */
[----:B------:R-:W-:-:S02]  /*113c0*/  ISETP.LT.OR P2, PT, R170, 0x12, P2 ;  /* 0x00000012aa00780c */ /* 0x000fc40001741670 */
[----:B------:R-:W-:Y:S02]  /*113d0*/  FMNMX.FTZ R15, R127, R0, !PT ;  /* 0x000000007f0f7209 */ /* 0x000fe40007810000 */
[----:B------:R-:W-:Y:S02]  /*113e0*/  FSEL R125, R125, -INF , !P2 ;  /* 0xff8000007d7d7808 */ /* 0x000fe40005000000 */
[----:B------:R-:W-:Y:S02]  /*113f0*/  LOP3.LUT P2, RZ, R16, 0x40000, RZ, 0xc0, !PT ;  /* 0x0004000010ff7812 */ /* 0x000fe4000784c0ff */
[----:B------:R-:W-:Y:S02]  /*11400*/  FMNMX.FTZ R0, R130, R15, !PT ;  /* 0x0000000f82007209 */ /* 0x000fe40007810000 */
[----:B------:R-:W-:Y:S02]  /*11410*/  ISETP.GT.AND P2, PT, R168, 0x18, !P2 ;  /* 0x00000018a800780c */ /* 0x000fe40005744270 */
[----:B------:R-:W-:-:S02]  /*11420*/  FMNMX.FTZ R15, R131, R0, !PT ;  /* 0x00000000830f7209 */ /* 0x000fc40007810000 */
[----:B------:R-:W-:Y:S02]  /*11430*/  ISETP.LT.OR P2, PT, R170, 0x19, P2 ;  /* 0x00000019aa00780c */ /* 0x000fe40001741670 */
[----:B------:R-:W-:Y:S02]  /*11440*/  FMNMX.FTZ R0, R134, R15, !PT ;  /* 0x0000000f86007209 */ /* 0x000fe40007810000 */
[----:B------:R-:W-:Y:S02]  /*11450*/  FSEL R128, R128, -INF , !P2 ;  /* 0xff80000080807808 */ /* 0x000fe40005000000 */
[----:B------:R-:W-:Y:S02]  /*11460*/  ISETP.GT.AND P2, PT, R168, 0x19, !P3 ;  /* 0x00000019a800780c */ /* 0x000fe40005f44270 */
[----:B------:R-:W-:Y:S02]  /*11470*/  FMNMX.FTZ R15, R135, R0, !PT ;  /* 0x00000000870f7209 */ /* 0x000fe40007810000 */
        /* <DEDUP_REMOVED lines=22> */
[----:B------:R-:W-:Y:S02]  /*115e0*/  LOP3.LUT P2, RZ, R16, 0x2000, RZ, 0xc0, !PT ;  /* 0x0000200010ff7812 */ /* 0x000fe4000784c0ff */
[----:B------:R-:W-:Y:S02]  /*115f0*/  FMNMX.FTZ R15, R155, R0, !PT ;  /* 0x000000009b0f7209 */ /* 0x000fe40007810000 */
[----:B------:R-:W-:-:S02]  /*11600*/  ISETP.GT.AND P2, PT, R168, 0x29, !P2 ;  /* 0x00000029a800780c */ /* 0x000fc40005744270 */
[----:B------:R-:W-:Y:S02]  /*11610*/  FMNMX.FTZ R0, R158, R15, !PT ;  /* 0x0000000f9e007209 */ /* 0x000fe40007810000 */
[----:B------:R-:W-:Y:S02]  /*11620*/  ISETP.LT.OR P2, PT, R170, 0x2a, P2 ;  /* 0x0000002aaa00780c */ /* 0x000fe40001741670 */
[----:B------:R-:W-:Y:S02]  /*11630*/  FMNMX.FTZ R0, R159, R0, !PT ;  /* 0x000000009f007209 */ /* 0x000fe40007810000 */
[----:B------:R-:W-:Y:S02]  /*11640*/  FSEL R137, R137, -INF , !P2 ;  /* 0xff80000089897808 */ /* 0x000fe40005000000 */
[----:B------:R-:W-:Y:S02]  /*11650*/  LOP3.LUT P2, RZ, R16, 0x1000, RZ, 0xc0, !PT ;  /* 0x0000100010ff7812 */ /* 0x000fe4000784c0ff */
[----:B------:R-:W-:-:S02]  /*11660*/  FMNMX.FTZ R15, R163, R0, !PT ;  /* 0x00000000a30f7209 */ /* 0x000fc40007810000 */
[----:B------:R-:W-:Y:S02]  /*11670*/  ISETP.GT.AND P2, PT, R168, 0x30, !P2 ;  /* 0x00000030a800780c */ /* 0x000fe40005744270 */
[----:B------:R-:W-:Y:S02]  /*11680*/  FMNMX.FTZ R15, R164, R15, !PT ;  /* 0x0000000fa40f7209 */ /* 0x000fe40007810000 */
[----:B------:R-:W-:Y:S02]  /*11690*/  ISETP.LT.OR P2, PT, R170, 0x31, P2 ;  /* 0x00000031aa00780c */ /* 0x000fe40001741670 */
[----:B------:R-:W-:Y:S01]  /*116a0*/  LOP3.LUT P3, RZ, R16, 0x40, RZ, 0xc0, !PT ;  /* 0x0000004010ff7812 */ /* 0x000fe2000786c0ff */
[----:B------:R-:W0:Y:S01]  /*116b0*/  SHFL.BFLY PT, R0, R15, 0x2, 0x1f ;  /* 0x0c401f000f007f89 */ /* 0x000e2200000e0000 */
[----:B------:R-:W-:Y:S02]  /*116c0*/  FSEL R140, R140, -INF , !P2 ;  /* 0xff8000008c8c7808 */ /* 0x000fe40005000000 */
[----:B------:R-:W-:-:S02]  /*116d0*/  LOP3.LUT P2, RZ, R16, 0x800, RZ, 0xc0, !PT ;  /* 0x0000080010ff7812 */ /* 0x000fc4000784c0ff */
[----:B------:R-:W-:Y:S02]  /*116e0*/  LOP3.LUT P6, RZ, R16, 0x20, RZ, 0xc0, !PT ;  /* 0x0000002010ff7812 */ /* 0x000fe400078cc0ff */
[C---:B------:R-:W-:Y:S02]  /*116f0*/  ISETP.GT.AND P2, PT, R168.reuse, 0x31, !P2 ;  /* 0x00000031a800780c */ /* 0x040fe40005744270 */
[----:B------:R-:W-:Y:S02]  /*11700*/  ISETP.GT.AND P4, PT, R168, 0x51, !P4 ;  /* 0x00000051a800780c */ /* 0x000fe40006784270 */
[----:B------:R-:W-:Y:S02]  /*11710*/  ISETP.LT.OR P2, PT, R170, 0x32, P2 ;  /* 0x00000032aa00780c */ /* 0x000fe40001741670 */
[----:B------:R-:W-:Y:S02]  /*11720*/  ISETP.GT.AND P5, PT, R168, 0x58, !P5 ;  /* 0x00000058a800780c */ /* 0x000fe40006fa4270 */
[----:B------:R-:W-:-:S02]  /*11730*/  FSEL R143, R143, -INF , !P2 ;  /* 0xff8000008f8f7808 */ /* 0x000fc40005000000 */
[----:B------:R-:W-:Y:S02]  /*11740*/  LOP3.LUT P2, RZ, R16, 0x400, RZ, 0xc0, !PT ;  /* 0x0000040010ff7812 */ /* 0x000fe4000784c0ff */
[----:B------:R-:W-:Y:S02]  /*11750*/  ISETP.LT.OR P4, PT, R170, 0x52, P4 ;  /* 0x00000052aa00780c */ /* 0x000fe40002781670 */
[----:B------:R-:W-:Y:S02]  /*11760*/  ISETP.GT.AND P2, PT, R168, 0x38, !P2 ;  /* 0x00000038a800780c */ /* 0x000fe40005744270 */
[C---:B------:R-:W-:Y:S02]  /*11770*/  ISETP.LT.OR P5, PT, R170.reuse, 0x59, P5 ;  /* 0x00000059aa00780c */ /* 0x040fe40002fa1670 */
[----:B------:R-:W-:Y:S02]  /*11780*/  ISETP.LT.OR P2, PT, R170, 0x39, P2 ;  /* 0x00000039aa00780c */ /* 0x000fe40001741670 */
[----:B0-----:R-:W-:-:S02]  /*11790*/  FMNMX.FTZ R161, R15, R0, !PT ;  /* 0x000000000fa17209 */ /* 0x001fc40007810000 */
[----:B------:R-:W-:Y:S02]  /*117a0*/  FSEL R144, R144, -INF , !P2 ;  /* 0xff80000090907808 */ /* 0x000fe40005000000 */
[----:B------:R-:W-:Y:S01]  /*117b0*/  LOP3.LUT P2, RZ, R16, 0x200, RZ, 0xc0, !PT ;  /* 0x0000020010ff7812 */ /* 0x000fe2000784c0ff */
[----:B------:R-:W0:Y:S01]  /*117c0*/  SHFL.BFLY PT, R14, R161, 0x1, 0x1f ;  /* 0x0c201f00a10e7f89 */ /* 0x000e2200000e0000 */
[----:B------:R-:W-:Y:S02]  /*117d0*/  FSEL R157, R157, -INF , !P4 ;  /* 0xff8000009d9d7808 */ /* 0x000fe40006000000 */
[----:B------:R-:W-:Y:S02]  /*117e0*/  ISETP.GT.AND P2, PT, R168, 0x39, !P2 ;  /* 0x00000039a800780c */ /* 0x000fe40005744270 */
[----:B------:R-:W-:Y:S02]  /*117f0*/  FSEL R160, R160, -INF , !P5 ;  /* 0xff800000a0a07808 */ /* 0x000fe40006800000 */
[----:B------:R-:W-:-:S04]  /*11800*/  ISETP.LT.OR P2, PT, R170, 0x3a, P2 ;  /* 0x0000003aaa00780c */ /* 0x000fc80001741670 */
[----:B------:R-:W-:Y:S02]  /*11810*/  FSEL R145, R145, -INF , !P2 ;  /* 0xff80000091917808 */ /* 0x000fe40005000000 */
[----:B------:R-:W-:-:S04]  /*11820*/  LOP3.LUT P2, RZ, R16, 0x100, RZ, 0xc0, !PT ;  /* 0x0000010010ff7812 */ /* 0x000fc8000784c0ff */
[----:B------:R-:W-:-:S04]  /*11830*/  ISETP.GT.AND P2, PT, R168, 0x40, !P2 ;  /* 0x00000040a800780c */ /* 0x000fc80005744270 */
[----:B------:R-:W-:Y:S02]  /*11840*/  ISETP.LT.OR P2, PT, R170, 0x41, P2 ;  /* 0x00000041aa00780c */ /* 0x000fe40001741670 */
[----:B0-----:R-:W-:Y:S02]  /*11850*/  FMNMX.FTZ R14, R161, R14, !PT ;  /* 0x0000000ea10e7209 */ /* 0x001fe40007810000 */
[----:B------:R-:W-:Y:S02]  /*11860*/  FSEL R148, R148, -INF , !P2 ;  /* 0xff80000094947808 */ /* 0x000fe40005000000 */
[----:B------:R-:W-:Y:S01]  /*11870*/  LOP3.LUT P2, RZ, R16, 0x80, RZ, 0xc0, !PT ;  /* 0x0000008010ff7812 */ /* 0x000fe2000784c0ff */
[----:B------:R-:W-:-:S03]  /*11880*/  FMUL.FTZ R0, R14, UR10 ;  /* 0x0000000a0e007c20 */ /* 0x000fc60008410000 */
[----:B------:R-:W-:-:S04]  /*11890*/  ISETP.GT.AND P2, PT, R168, 0x41, !P2 ;  /* 0x00000041a800780c */ /* 0x000fc80005744270 */
[----:B------:R-:W-:-:S04]  /*118a0*/  ISETP.LT.OR P2, PT, R170, 0x42, P2 ;  /* 0x00000042aa00780c */ /* 0x000fc80001741670 */
[----:B------:R-:W-:Y:S02]  /*118b0*/  FSEL R149, R149, -INF , !P2 ;  /* 0xff80000095957808 */ /* 0x000fe40005000000 */
[----:B------:R-:W-:Y:S02]  /*118c0*/  ISETP.GT.AND P2, PT, R168, 0x48, !P3 ;  /* 0x00000048a800780c */ /* 0x000fe40005f44270 */
[----:B------:R-:W-:Y:S02]  /*118d0*/  LOP3.LUT P3, RZ, R16, 0x10, RZ, 0xc0, !PT ;  /* 0x0000001010ff7812 */ /* 0x000fe4000786c0ff */
[----:B------:R-:W-:Y:S02]  /*118e0*/  ISETP.LT.OR P2, PT, R170, 0x49, P2 ;  /* 0x00000049aa00780c */ /* 0x000fe40001741670 */
[----:B------:R-:W-:Y:S02]  /*118f0*/  ISETP.GT.AND P3, PT, R168, 0x50, !P3 ;  /* 0x00000050a800780c */ /* 0x000fe40005f64270 */
[----:B------:R-:W-:-:S02]  /*11900*/  FSEL R152, R152, -INF , !P2 ;  /* 0xff80000098987808 */ /* 0x000fc40005000000 */
[----:B------:R-:W-:Y:S02]  /*11910*/  ISETP.GT.AND P2, PT, R168, 0x49, !P6 ;  /* 0x00000049a800780c */ /* 0x000fe40007744270 */
[----:B------:R-:W-:Y:S02]  /*11920*/  LOP3.LUT P6, RZ, R16, 0x2, RZ, 0xc0, !PT ;  /* 0x0000000210ff7812 */ /* 0x000fe400078cc0ff */
[C---:B------:R-:W-:Y:S02]  /*11930*/  ISETP.LT.OR P2, PT, R170.reuse, 0x4a, P2 ;  /* 0x0000004aaa00780c */ /* 0x040fe40001741670 */
[----:B------:R-:W-:Y:S02]  /*11940*/  ISETP.LT.OR P3, PT, R170, 0x51, P3 ;  /* 0x00000051aa00780c */ /* 0x000fe40001f61670 */
[----:B------:R-:W-:Y:S02]  /*11950*/  FSEL R153, R153, -INF , !P2 ;  /* 0xff80000099997808 */ /* 0x000fe40005000000 */
[----:B------:R-:W-:-:S02]  /*11960*/  ISETP.GT.AND P2, PT, R168, RZ, !P6 ;  /* 0x000000ffa800720c */ /* 0x000fc40007744270 */
[----:B------:R-:W-:Y:S02]  /*11970*/  LOP3.LUT P6, RZ, R16, 0x1, RZ, 0xc0, !PT ;  /* 0x0000000110ff7812 */ /* 0x000fe400078cc0ff */
[----:B------:R-:W-:Y:S02]  /*11980*/  ISETP.LT.OR P2, PT, R170, 0x1, P2 ;  /* 0x00000001aa00780c */ /* 0x000fe40001741670 */
[----:B------:R-:W-:Y:S02]  /*11990*/  FSEL R156, R156, -INF , !P3 ;  /* 0xff8000009c9c7808 */ /* 0x000fe40005800000 */
[----:B------:R-:W-:Y:S02]  /*119a0*/  FSEL R20, R20, -INF , !P2 ;  /* 0xff80000014147808 */ /* 0x000fe40005000000 */
[----:B------:R-:W-:Y:S02]  /*119b0*/  FSETP.NEU.FTZ.AND P2, PT, R14, -INF , PT ;  /* 0xff8000000e00780b */ /* 0x000fe40003f5d000 */
[----:B------:R-:W-:-:S02]  /*119c0*/  FMNMX.FTZ R166, R20, R3, !PT ;  /* 0x0000000314a67209 */ /* 0x000fc40007810000 */
        /* <DEDUP_REMOVED lines=41> */
[----:B------:R-:W-:Y:S01]  /*11c60*/  FMUL.FTZ R0, R163, UR10 ;  /* 0x0000000aa3007c20 */ /* 0x000fe20008410000 */
[----:B------:R-:W-:Y:S02]  /*11c70*/  MUFU.EX2 R15, R15 ;  /* 0x0000000f000f7308 */ /* 0x000fe40000000800 */
[----:B------:R-:W-:-:S04]  /*11c80*/  FMNMX.FTZ R2, R140, R161, !PT ;  /* 0x000000a18c027209 */ /* 0x000fc80007810000 */
[----:B------:R-:W-:Y:S02]  /*11c90*/  FMNMX.FTZ R161, R143, R2, !PT ;  /* 0x000000028fa17209 */ /* 0x000fe40007810000 */
[----:B------:R-:W0:Y:S02]  /*11ca0*/  MUFU.EX2 R0, R0 ;  /* 0x0000000000007308 */ /* 0x000e240000000800 */
[----:B------:R-:W-:-:S04]  /*11cb0*/  FMNMX.FTZ R2, R144, R161, !PT ;  /* 0x000000a190027209 */ /* 0x000fc80007810000 */
[----:B------:R-:W-:Y:S02]  /*11cc0*/  FMNMX.FTZ R161, R145, R2, !PT ;  /* 0x0000000291a17209 */ /* 0x000fe40007810000 */
[----:B------:R-:W1:Y:S02]  /*11cd0*/  MUFU.EX2 R188, R188 ;  /* 0x000000bc00bc7308 */ /* 0x000e640000000800 */
[----:B------:R-:W-:-:S04]  /*11ce0*/  FMNMX.FTZ R2, R148, R161, !PT ;  /* 0x000000a194027209 */ /* 0x000fc80007810000 */
[----:B------:R-:W-:Y:S02]  /*11cf0*/  FMNMX.FTZ R161, R149, R2, !PT ;  /* 0x0000000295a17209 */ /* 0x000fe40007810000 */
[----:B------:R-:W2:Y:S02]  /*11d00*/  MUFU.EX2 R190, R190 ;  /* 0x000000be00be7308 */ /* 0x000ea40000000800 */
[----:B------:R-:W-:-:S04]  /*11d10*/  FMNMX.FTZ R2, R152, R161, !PT ;  /* 0x000000a198027209 */ /* 0x000fc80007810000 */
[----:B------:R-:W-:Y:S02]  /*11d20*/  FMNMX.FTZ R161, R153, R2, !PT ;  /* 0x0000000299a17209 */ /* 0x000fe40007810000 */
[----:B------:R-:W3:Y:S02]  /*11d30*/  MUFU.EX2 R123, R123 ;  /* 0x0000007b007b7308 */ /* 0x000ee40000000800 */
[----:B------:R-:W-:-:S04]  /*11d40*/  FMNMX.FTZ R2, R156, R161, !PT ;  /* 0x000000a19c027209 */ /* 0x000fc80007810000 */
[----:B------:R-:W-:Y:S02]  /*11d50*/  FMNMX.FTZ R161, R157, R2, !PT ;  /* 0x000000029da17209 */ /* 0x000fe40007810000 */
[----:B------:R-:W4:Y:S02]  /*11d60*/  MUFU.EX2 R184, R184 ;  /* 0x000000b800b87308 */ /* 0x000f240000000800 */
[----:B------:R-:W-:-:S04]  /*11d70*/  FMNMX.FTZ R161, R160, R161, !PT ;  /* 0x000000a1a0a17209 */ /* 0x000fc80007810000 */
[----:B------:R-:W-:Y:S02]  /*11d80*/  FMNMX.FTZ R161, R162, R161, !PT ;  /* 0x000000a1a2a17209 */ /* 0x000fe40007810000 */
[----:B------:R-:W5:Y:S03]  /*11d90*/  MUFU.EX2 R127, R127 ;  /* 0x0000007f007f7308 */ /* 0x000f660000000800 */
[----:B------:R-:W0:Y:S05]  /*11da0*/  SHFL.BFLY PT, R2, R161, 0x2, 0x1f ;  /* 0x0c401f00a1027f89 */ /* 0x000e2a00000e0000 */
[----:B------:R-:W5:Y:S08]  /*11db0*/  MUFU.EX2 R186, R186 ;  /* 0x000000ba00ba7308 */ /* 0x000f700000000800 */
        /* <DEDUP_REMOVED lines=10> */
[----:B------:R-:W-:-:S06]  /*11e60*/  FMUL.FTZ R2, R122, UR10 ;  /* 0x0000000a7a027c20 */ /* 0x000fcc0008410000 */
[----:B------:R-:W-:Y:S01]  /*11e70*/  MUFU.EX2 R141, R141 ;  /* 0x0000008d008d7308 */ /* 0x000fe20000000800 */
[----:B------:R-:W-:Y:S02]  /*11e80*/  FSEL R163, R2, RZ, P2 ;  /* 0x000000ff02a37208 */ /* 0x000fe40001000000 */
[----:B------:R-:W-:Y:S02]  /*11e90*/  FSEL R2, R122, RZ, P2 ;  /* 0x000000ff7a027208 */ /* 0x000fe40001000000 */
[----:B------:R-:W-:Y:S01]  /*11ea0*/  ISETP.GT.AND P2, PT, R9, UR55, PT ;  /* 0x0000003709007c0c */ /* 0x000fe2000bf44270 */
[--C-:B------:R-:W-:Y:S01]  /*11eb0*/  FFMA.FTZ R189, R20, UR10, -R163.reuse ;  /* 0x0000000a14bd7c23 */ /* 0x100fe200080108a3 */
[----:B------:R-:W-:Y:S01]  /*11ec0*/  FFMA.FTZ R4, R21, UR10, -R163 ;  /* 0x0000000a15047c23 */ /* 0x000fe200080108a3 */
[----:B------:R-:W-:Y:S01]  /*11ed0*/  FADD.FTZ R2, -R2, R3 ;  /* 0x0000000302027221 */ /* 0x000fe20000010100 */
[----:B------:R-:W-:Y:S01]  /*11ee0*/  FFMA.FTZ R3, R0, R8, R15 ;  /* 0x0000000800037223 */ /* 0x000fe2000001000f */
[--C-:B------:R-:W-:Y:S01]  /*11ef0*/  FFMA.FTZ R191, R120, UR10, -R163.reuse ;  /* 0x0000000a78bf7c23 */ /* 0x100fe200080108a3 */
[----:B------:R-:W-:Y:S01]  /*11f00*/  FFMA.FTZ R20, R121, UR10, -R163 ;  /* 0x0000000a79147c23 */ /* 0x000fe200080108a3 */
[----:B------:R-:W-:Y:S01]  /*11f10*/  FMUL.FTZ R2, R2, UR10 ;  /* 0x0000000a02027c20 */ /* 0x000fe20008410000 */
[----:B------:R-:W-:Y:S01]  /*11f20*/  MUFU.EX2 R189, R189 ;  /* 0x000000bd00bd7308 */ /* 0x000fe20000000800 */
[----:B-1----:R-:W-:Y:S01]  /*11f30*/  FADD.FTZ R3, R188, R3 ;  /* 0x00000003bc037221 */ /* 0x002fe20000010000 */
[--C-:B------:R-:W-:Y:S01]  /*11f40*/  FFMA.FTZ R185, R124, UR10, -R163.reuse ;  /* 0x0000000a7cb97c23 */ /* 0x100fe200080108a3 */
[--C-:B------:R-:W-:Y:S01]  /*11f50*/  FFMA.FTZ R120, R125, UR10, -R163.reuse ;  /* 0x0000000a7d787c23 */ /* 0x100fe200080108a3 */
[----:B------:R-:W-:Y:S01]  /*11f60*/  FFMA.FTZ R187, R128, UR10, -R163 ;  /* 0x0000000a80bb7c23 */ /* 0x000fe200080108a3 */
[----:B--2---:R-:W-:Y:S01]  /*11f70*/  FADD.FTZ R8, R190, R3 ;  /* 0x00000003be087221 */ /* 0x004fe20000010000 */
[--C-:B------:R-:W-:Y:S01]  /*11f80*/  FFMA.FTZ R124, R129, UR10, -R163.reuse ;  /* 0x0000000a817c7c23 */ /* 0x100fe200080108a3 */
[--C-:B------:R-:W-:Y:S01]  /*11f90*/  FFMA.FTZ R181, R132, UR10, -R163.reuse ;  /* 0x0000000a84b57c23 */ /* 0x100fe200080108a3 */
[----:B------:R-:W0:Y:S01]  /*11fa0*/  MUFU.EX2 R2, R2 ;  /* 0x0000000200027308 */ /* 0x000e220000000800 */
[----:B---3--:R-:W-:Y:S01]  /*11fb0*/  FADD.FTZ R3, R123, R8 ;  /* 0x000000087b037221 */ /* 0x008fe20000010000 */
[--C-:B------:R-:W-:Y:S01]  /*11fc0*/  FFMA.FTZ R126, R133, UR10, -R163.reuse ;  /* 0x0000000a857e7c23 */ /* 0x100fe200080108a3 */
[--C-:B------:R-:W-:Y:S01]  /*11fd0*/  FFMA.FTZ R183, R136, UR10, -R163.reuse ;  /* 0x0000000a88b77c23 */ /* 0x100fe200080108a3 */
[----:B------:R-:W-:Y:S01]  /*11fe0*/  FFMA.FTZ R128, R137, UR10, -R163 ;  /* 0x0000000a89807c23 */ /* 0x000fe200080108a3 */
[----:B----4-:R-:W-:Y:S01]  /*11ff0*/  FADD.FTZ R8, R184, R3 ;  /* 0x00000003b8087221 */ /* 0x010fe20000010000 */
[--C-:B------:R-:W-:Y:S01]  /*12000*/  FFMA.FTZ R177, R140, UR10, -R163.reuse ;  /* 0x0000000a8cb17c23 */ /* 0x100fe200080108a3 */
[--C-:B------:R-:W-:Y:S01]  /*12010*/  FFMA.FTZ R130, R143, UR10, -R163.reuse ;  /* 0x0000000a8f827c23 */ /* 0x100fe200080108a3 */
[----:B------:R-:W1:Y:S01]  /*12020*/  MUFU.EX2 R4, R4 ;  /* 0x0000000400047308 */ /* 0x000e620000000800 */
[----:B-----5:R-:W-:Y:S01]  /*12030*/  FADD.FTZ R3, R127, R8 ;  /* 0x000000087f037221 */ /* 0x020fe20000010000 */
[--C-:B------:R-:W-:Y:S01]  /*12040*/  FFMA.FTZ R179, R144, UR10, -R163.reuse ;  /* 0x0000000a90b37c23 */ /* 0x100fe200080108a3 */
[--C-:B------:R-:W-:Y:S01]  /*12050*/  FFMA.FTZ R132, R145, UR10, -R163.reuse ;  /* 0x0000000a91847c23 */ /* 0x100fe200080108a3 */
[----:B------:R-:W-:Y:S01]  /*12060*/  FFMA.FTZ R173, R148, UR10, -R163 ;  /* 0x0000000a94ad7c23 */ /* 0x000fe200080108a3 */
[----:B------:R-:W-:Y:S01]  /*12070*/  FADD.FTZ R134, R186, R3 ;  /* 0x00000003ba867221 */ /* 0x000fe20000010000 */
[--C-:B------:R-:W-:Y:S01]  /*12080*/  FFMA.FTZ R175, R152, UR10, -R163.reuse ;  /* 0x0000000a98af7c23 */ /* 0x100fe200080108a3 */
[----:B------:R-:W-:Y:S01]  /*12090*/  FFMA.FTZ R169, R156, UR10, -R163 ;  /* 0x0000000a9ca97c23 */ /* 0x000fe200080108a3 */
[----:B------:R-:W2:Y:S01]  /*120a0*/  MUFU.EX2 R191, R191 ;  /* 0x000000bf00bf7308 */ /* 0x000ea20000000800 */
[----:B0-----:R-:W-:Y:S01]  /*120b0*/  FFMA.FTZ R5, R2, R5, R189 ;  /* 0x0000000502057223 */ /* 0x001fe200000100bd */
[--C-:B------:R-:W-:Y:S01]  /*120c0*/  FFMA.FTZ R157, R157, UR10, -R163.reuse ;  /* 0x0000000a9d9d7c23 */ /* 0x100fe200080108a3 */
[--C-:B------:R-:W-:Y:S01]  /*120d0*/  FFMA.FTZ R160, R160, UR10, -R163.reuse ;  /* 0x0000000aa0a07c23 */ /* 0x100fe200080108a3 */
[----:B------:R-:W-:Y:S01]  /*120e0*/  FFMA.FTZ R162, R162, UR10, -R163 ;  /* 0x0000000aa2a27c23 */ /* 0x000fe200080108a3 */
[----:B------:R-:W-:Y:S01]  /*120f0*/  IMAD.U32 R21, RZ, RZ, UR6 ;  /* 0x00000006ff157e24 */ /* 0x000fe2000f8e00ff */
[----:B------:R-:W-:Y:S01]  /*12100*/  F2FP.BF16.F32.PACK_AB R188, R188, R15 ;  /* 0x0000000fbcbc723e */ /* 0x000fe200000010ff */
[----:B------:R-:W-:Y:S01]  /*12110*/  VIADD R9, R9, 0xffffffff ;  /* 0xffffffff09097836 */ /* 0x000fe20000000000 */
[----:B------:R-:W0:Y:S01]  /*12120*/  MUFU.EX2 R20, R20 ;  /* 0x0000001400147308 */ /* 0x000e220000000800 */
[C---:B-1----:R-:W-:Y:S01]  /*12130*/  FADD.FTZ R8, R4.reuse, R5 ;  /* 0x0000000504087221 */ /* 0x042fe20000010000 */
[----:B------:R-:W-:Y:S01]  /*12140*/  FADD.FTZ R5, R131, R134 ;  /* 0x0000008683057221 */ /* 0x000fe20000010000 */
[----:B------:R-:W-:Y:S01]  /*12150*/  F2FP.BF16.F32.PACK_AB R189, R4, R189 ;  /* 0x000000bd04bd723e */ /* 0x000fe200000010ff */
[----:B------:R-:W-:Y:S01]  /*12160*/  @!P1 VIADD R21, R21, 0x30860 ;  /* 0x0003086015159836 */ /* 0x000fe20000000000 */
[----:B------:R-:W-:Y:S01]  /*12170*/  F2FP.BF16.F32.PACK_AB R190, R123, R190 ;  /* 0x000000be7bbe723e */ /* 0x000fe200000010ff */
[----:B------:R-:W-:Y:S01]  /*12180*/  FADD.FTZ R134, R180, R5 ;  /* 0x00000005b4867221 */ /* 0x000fe20000010000 */
[----:B------:R-:W-:Y:S01]  /*12190*/  F2FP.BF16.F32.PACK_AB R184, R127, R184 ;  /* 0x000000b87fb8723e */ /* 0x000fe200000010ff */
[----:B------:R-:W1:Y:S01]  /*121a0*/  MUFU.EX2 R185, R185 ;  /* 0x000000b900b97308 */ /* 0x000e620000000800 */
[----:B--2---:R-:W-:Y:S01]  /*121b0*/  FADD.FTZ R3, R191, R8 ;  /* 0x00000008bf037221 */ /* 0x004fe20000010000 */
[----:B------:R-:W-:Y:S01]  /*121c0*/  FADD.FTZ R5, R135, R134 ;  /* 0x0000008687057221 */ /* 0x000fe20000010000 */
[----:B------:R-:W-:Y:S01]  /*121d0*/  FFMA.FTZ R134, R149, UR10, -R163 ;  /* 0x0000000a95867c23 */ /* 0x000fe200080108a3 */
[----:B------:R-:W-:-:S02]  /*121e0*/  @!P1 PRMT R21, RZ, 0x654, R21 ;  /* 0x00000654ff159816 */ /* 0x000fc40000000015 */
[----:B------:R-:W-:Y:S01]  /*121f0*/  FADD.FTZ R136, R182, R5 ;  /* 0x00000005b6887221 */ /* 0x000fe20000010000 */
[----:B------:R-:W-:Y:S01]  /*12200*/  F2FP.BF16.F32.PACK_AB R186, R131, R186 ;  /* 0x000000ba83ba723e */ /* 0x000fe200000010ff */
[----:B------:R-:W2:Y:S01]  /*12210*/  MUFU.EX2 R120, R120 ;  /* 0x0000007800787308 */ /* 0x000ea20000000800 */
[----:B0-----:R-:W-:Y:S01]  /*12220*/  FADD.FTZ R8, R20, R3 ;  /* 0x0000000314087221 */ /* 0x001fe20000010000 */
[----:B------:R-:W-:Y:S01]  /*12230*/  FADD.FTZ R5, R139, R136 ;  /* 0x000000888b057221 */ /* 0x000fe20000010000 */
[----:B------:R-:W-:Y:S01]  /*12240*/  FFMA.FTZ R136, R153, UR10, -R163 ;  /* 0x0000000a99887c23 */ /* 0x000fe200080108a3 */
[----:B------:R0:W-:Y:S01]  /*12250*/  @!P1 SYNCS.ARRIVE.TRANS64.RED.A1T0 RZ, [R21+URZ], RZ ;  /* 0x000000ff15ff99a7 */ /* 0x0001e2000810043f */
[----:B------:R-:W-:Y:S01]  /*12260*/  F2FP.BF16.F32.PACK_AB R180, R135, R180 ;  /* 0x000000b487b4723e */ /* 0x000fe200000010ff */
[----:B------:R-:W-:Y:S01]  /*12270*/  FADD.FTZ R138, R176, R5 ;  /* 0x00000005b08a7221 */ /* 0x000fe20000010000 */
[----:B------:R-:W-:Y:S01]  /*12280*/  F2FP.BF16.F32.PACK_AB R182, R139, R182 ;  /* 0x000000b68bb6723e */ /* 0x000fe200000010ff */
[----:B------:R-:W3:Y:S01]  /*12290*/  MUFU.EX2 R187, R187 ;  /* 0x000000bb00bb7308 */ /* 0x000ee20000000800 */
[----:B-1----:R-:W-:Y:S01]  /*122a0*/  FADD.FTZ R3, R185, R8 ;  /* 0x00000008b9037221 */ /* 0x002fe20000010000 */
[C---:B------:R-:W-:Y:S01]  /*122b0*/  FADD.FTZ R5, R141.reuse, R138 ;  /* 0x0000008a8d057221 */ /* 0x040fe20000010000 */
[----:B------:R-:W-:-:S02]  /*122c0*/  F2FP.BF16.F32.PACK_AB R176, R141, R176 ;  /* 0x000000b08db0723e */ /* 0x000fc400000010ff */
[----:B------:R-:W-:-:S03]  /*122d0*/  F2FP.BF16.F32.PACK_AB R191, R20, R191 ;  /* 0x000000bf14bf723e */ /* 0x000fc600000010ff */
        /* <DEDUP_REMOVED lines=34> */
[----:B---3--:R-:W-:-:S07]  /*12500*/  FADD.FTZ R3, R173, R8 ;  /* 0x00000008ad037221 */ /* 0x008fce0000010000 */
[----:B------:R-:W3:Y:S01]  /*12510*/  MUFU.EX2 R151, R151 ;  /* 0x0000009700977308 */ /* 0x000ee20000000800 */
[----:B-1----:R-:W-:-:S07]  /*12520*/  FADD.FTZ R138, R172, R5 ;  /* 0x00000005ac8a7221 */ /* 0x002fce0000010000 */
[----:B------:R-:W1:Y:S01]  /*12530*/  MUFU.EX2 R175, R175 ;  /* 0x000000af00af7308 */ /* 0x000e620000000800 */
[C---:B--2---:R-:W-:Y:S01]  /*12540*/  FADD.FTZ R8, R134.reuse, R3 ;  /* 0x0000000386087221 */ /* 0x044fe20000010000 */
[----:B------:R-:W-:-:S06]  /*12550*/  F2FP.BF16.F32.PACK_AB R173, R134, R173 ;  /* 0x000000ad86ad723e */ /* 0x000fcc00000010ff */
[----:B------:R-:W2:Y:S01]  /*12560*/  MUFU.EX2 R174, R174 ;  /* 0x000000ae00ae7308 */ /* 0x000ea20000000800 */
[C---:B---3--:R-:W-:Y:S01]  /*12570*/  FADD.FTZ R5, R151.reuse, R138 ;  /* 0x0000008a97057221 */ /* 0x048fe20000010000 */
[----:B------:R-:W-:-:S06]  /*12580*/  F2FP.BF16.F32.PACK_AB R172, R151, R172 ;  /* 0x000000ac97ac723e */ /* 0x000fcc00000010ff */
[----:B------:R-:W3:Y:S01]  /*12590*/  MUFU.EX2 R136, R136 ;  /* 0x0000008800887308 */ /* 0x000ee20000000800 */
[----:B-1----:R-:W-:-:S07]  /*125a0*/  FADD.FTZ R3, R175, R8 ;  /* 0x00000008af037221 */ /* 0x002fce0000010000 */
[----:B------:R-:W1:Y:S01]  /*125b0*/  MUFU.EX2 R155, R155 ;  /* 0x0000009b009b7308 */ /* 0x000e620000000800 */
[----:B--2---:R-:W-:-:S07]  /*125c0*/  FADD.FTZ R138, R174, R5 ;  /* 0x00000005ae8a7221 */ /* 0x004fce0000010000 */
[----:B------:R-:W2:Y:S01]  /*125d0*/  MUFU.EX2 R169, R169 ;  /* 0x000000a900a97308 */ /* 0x000ea20000000800 */
[C---:B---3--:R-:W-:Y:S01]  /*125e0*/  FADD.FTZ R4, R136.reuse, R3 ;  /* 0x0000000388047221 */ /* 0x048fe20000010000 */
[----:B------:R-:W-:Y:S01]  /*125f0*/  F2FP.BF16.F32.PACK_AB R175, R136, R175 ;  /* 0x000000af88af723e */ /* 0x000fe200000010ff */
[----:B------:R-:W-:-:S05]  /*12600*/  IMAD.MOV.U32 R3, RZ, RZ, R122 ;  /* 0x000000ffff037224 */ /* 0x000fca00078e007a */
        /* <DEDUP_REMOVED lines=16> */
[----:B-1----:R-:W-:Y:S01]  /*12710*/  FADD.FTZ R138, R170, R5 ;  /* 0x00000005aa8a7221 */ /* 0x002fe20000010000 */
[C---:B--2---:R-:W-:Y:S01]  /*12720*/  FADD.FTZ R5, R162.reuse, R4 ;  /* 0x00000004a2057221 */ /* 0x044fe20000010000 */
[----:B------:R-:W-:Y:S01]  /*12730*/  F2FP.BF16.F32.PACK_AB R171, R162, R171 ;  /* 0x000000aba2ab723e */ /* 0x000fe200000010ff */
[----:B------:R-:W-:Y:S02]  /*12740*/  IMAD.MOV.U32 R4, RZ, RZ, R14 ;  /* 0x000000ffff047224 */ /* 0x000fe400078e000e */
[C---:B---3--:R-:W-:Y:S01]  /*12750*/  FADD.FTZ R8, R161.reuse, R138 ;  /* 0x0000008aa1087221 */ /* 0x048fe20000010000 */
[----:B------:R-:W-:Y:S01]  /*12760*/  F2FP.BF16.F32.PACK_AB R170, R161, R170 ;  /* 0x000000aaa1aa723e */ /* 0x000fe200000010ff */
[----:B0-----:R-:W-:Y:S06]  /*12770*/  @P2 BRA `(.L_x_4291) ;  /* 0xffffffc800802947 */ /* 0x001fec000383ffff */
[----:B------:R-:W-:Y:S01]  /*12780*/  IMAD.MOV.U32 R3, RZ, RZ, R122 ;  /* 0x000000ffff037224 */ /* 0x000fe200078e007a */
[----:B------:R-:W-:Y:S01]  /*12790*/  UMOV UR36, UR5 ;  /* 0x0000000500247c82 */ /* 0x000fe20008000000 */
[----:B------:R-:W-:Y:S01]  /*127a0*/  IMAD.MOV.U32 R4, RZ, RZ, R14 ;  /* 0x000000ffff047224 */ /* 0x000fe200078e000e */
[----:B------:R-:W-:-:S06]  /*127b0*/  UMOV UR39, UR54 ;  /* 0x0000003600277c82 */ /* 0x000fcc0008000000 */
.L_x_4274:
        /* <DEDUP_REMOVED lines=19> */
.L_x_4293:
[----:B------:R-:W-:-:S11]  /*128f0*/  UISETP.NE.AND UP1, UPT, UR15, 0x1, UPT ;  /* 0x000000010f00788c */ /* 0x000fd6000bf25270 */
[----:B------:R-:W-:Y:S02]  /*12900*/  @UP1 ULDC.64 UR4, c[0x0][0x9e8] ;  /* 0x00027a0000041ab9 */ /* 0x000fe40000000a00 */
[----:B------:R-:W-:-:S04]  /*12910*/  UIMAD.WIDE.U32 UR6, UR11, UR4, URZ ;  /* 0x000000040b0672a5 */ /* 0x000fc8000f8e003f */
[----:B------:R-:W-:-:S12]  /*12920*/  @UP1 USHF.R.U32.HI UR11, URZ, UR5, UR7 ;  /* 0x000000053f0b1299 */ /* 0x000fd80008011607 */
.L_x_4294:
[----:B------:R-:W-:-:S04]  /*12930*/  UIMAD UR11, UR11, UR15, URZ ;  /* 0x0000000f0b0b72a4 */ /* 0x000fc8000f8e023f */
[----:B------:R-:W-:-:S04]  /*12940*/  UISETP.LT.AND UP1, UPT, UR14, UR11, UPT ;  /* 0x0000000b0e00728c */ /* 0x000fc8000bf21270 */
[----:B------:R-:W-:-:S12]  /*12950*/  USEL UR14, UR14, UR11, !UP1 ;  /* 0x0000000b0e0e7287 */ /* 0x000fd8000c800000 */
.L_x_4292:
[----:B------:R-:W-:Y:S01]  /*12960*/  UIADD3 UR4, UR14, 0x5f, URZ ;  /* 0x0000005f0e047890 */ /* 0x000fe2000fffe03f */
[----:B------:R-:W-:-:S03]  /*12970*/  R2UR UR6, R192 ;  /* 0x00000000c00672ca */ /* 0x000fc600000e0000 */
        /* <DEDUP_REMOVED lines=13> */
.L_x_4304:
[----:B------:R-:W-:-:S04]  /*12a50*/  UIADD3 UR36, UR4, 0x1, URZ ;  /* 0x0000000104247890 */ /* 0x000fc8000fffe03f */
[----:B------:R-:W-:-:S04]  /*12a60*/  UISETP.NE.AND UP1, UPT, UR36, 0x2, UPT ;  /* 0x000000022400788c */ /* 0x000fc8000bf25270 */
[----:B------:R-:W-:Y:S02]  /*12a70*/  USEL UR39, URZ, 0x1, UP1 ;  /* 0x000000013f277887 */ /* 0x000fe40008800000 */
[----:B------:R-:W-:Y:S02]  /*12a80*/  USEL UR36, UR36, URZ, UP1 ;  /* 0x0000003f24247287 */ /* 0x000fe40008800000 */
[----:B------:R-:W-:Y:S01]  /*12a90*/  ULOP3.LUT UR39, UR7, UR39, URZ, 0x3c, !UPT ;  /* 0x0000002707277292 */ /* 0x000fe2000f8e3c3f */
[----:B------:R-:W-:Y:S11]  /*12aa0*/  @!P0 BRA `(.L_x_4296) ;  /* 0x0000000000048947 */ /* 0x000ff60003800000 */
[----:B------:R-:W-:Y:S01]  /*12ab0*/  BPT.TRAP 0x1 ;  /* 0x000000040000795c */ /* 0x000fe20000300000 */
.L_x_4296:
[----:B------:R-:W-:Y:S01]  /*12ac0*/  ULEA UR6, UR36, UR37, 0x3 ;  /* 0x0000002524067291 */ /* 0x000fe2000f8e183f */
[----:B------:R-:W-:-:S05]  /*12ad0*/  IMAD.U32 R3, RZ, RZ, UR39 ;  /* 0x00000027ff037e24 */ /* 0x000fca000f8e00ff */
[----:B------:R-:W-:-:S04]  /*12ae0*/  SHF.L.U32 R3, R3, 0x1f, RZ ;  /* 0x0000001f03037819 */ /* 0x000fc800000006ff */
[----:B------:R0:W1:Y:S01]  /*12af0*/  SYNCS.PHASECHK.TRANS64.TRYWAIT P2, [UR6+0x30830], R3 ;  /* 0x03083003ff0075a7 */ /* 0x0000620008040146 */
[----:B------:R-:W-:Y:S05]  /*12b00*/  @!P0 BRA `(.L_x_4297) ;  /* 0x0000000000048947 */ /* 0x000fea0003800000 */
[----:B------:R-:W-:Y:S01]  /*12b10*/  BPT.TRAP 0x1 ;  /* 0x000000040000795c */ /* 0x000fe20000300000 */
.L_x_4297:
[----:B-1----:R-:W-:Y:S05]  /*12b20*/  @P2 BRA `(.L_x_4298) ;  /* 0x0000000000082947 */ /* 0x002fea0003800000 */
[----:B------:R-:W1:Y:S02]  /*12b30*/  SYNCS.PHASECHK.TRANS64.TRYWAIT P2, [UR6+0x30830], R3 ;  /* 0x03083003ff0075a7 */ /* 0x000e640008040146 */
[----:B-1----:R-:W-:Y:S05]  /*12b40*/  @!P2 BRA `(.L_x_4299) ;  /* 0x0000010000e8a947 */ /* 0x002fea0003800000 */
.L_x_4298:
        /* <DEDUP_REMOVED lines=165> */
.L_x_4300:
[----:B------:R-:W-:Y:S01]  /*135a0*/  ULEA UR11, UR4, UR37, 0x3 ;  /* 0x00000025040b7291 */ /* 0x000fe2000f8e183f */
[----:B------:R-:W-:-:S05]  /*135b0*/  IMAD.U32 R0, RZ, RZ, UR7 ;  /* 0x00000007ff007e24 */ /* 0x000fca000f8e00ff */
[----:B------:R-:W-:-:S04]  /*135c0*/  SHF.L.U32 R0, R0, 0x1f, RZ ;  /* 0x0000001f00007819 */ /* 0x000fc800000006ff */
[----:B------:R2:W3:Y:S01]  /*135d0*/  SYNCS.PHASECHK.TRANS64.TRYWAIT P2, [UR11+0x30850], R0 ;  /* 0x03085000ff0075a7 */ /* 0x0004e2000804014b */
[----:B------:R-:W-:Y:S05]  /*135e0*/  @!P0 BRA `(.L_x_4301) ;  /* 0x0000000000048947 */ /* 0x000fea0003800000 */
[----:B------:R-:W-:Y:S01]  /*135f0*/  BPT.TRAP 0x1 ;  /* 0x000000040000795c */ /* 0x000fe20000300000 */
.L_x_4301:
[----:B---3--:R-:W-:Y:S05]  /*13600*/  @P2 BRA `(.L_x_4302) ;  /* 0x0000000000082947 */ /* 0x008fea0003800000 */
[----:B------:R-:W3:Y:S02]  /*13610*/  SYNCS.PHASECHK.TRANS64.TRYWAIT P2, [UR11+0x30850], R0 ;  /* 0x03085000ff0075a7 */ /* 0x000ee4000804014b */
[----:B---3--:R-:W-:Y:S05]  /*13620*/  @!P2 BRA `(.L_x_4303) ;  /* 0x000000f80048a947 */ /* 0x008fea0003800000 */
.L_x_4302:
        /* <DEDUP_REMOVED lines=27> */
[----:B------:R-:W1:Y:S01]  /*137e0*/  MUFU.TANH R15, R15 ;  /* 0x0000000f000f7308 */ /* 0x000e620000002400 */
[----:B------:R-:W-:Y:S01]  /*137f0*/  UMOV UR7, 0x40000040 ;  /* 0x4000004000077882 */ /* 0x000fe20000000000 */
[----:B--2---:R-:W-:Y:S01]  /*13800*/  FMNMX.FTZ R0, R2, R11, !PT ;  /* 0x0000000b02007209 */ /* 0x004fe20007810000 */
[----:B------:R-:W-:Y:S01]  /*13810*/  FMUL.FTZ R133, R140, UR5 ;  /* 0x000000058c857c20 */ /* 0x000fe20008410000 */
[----:B------:R-:W-:Y:S01]  /*13820*/  FMUL.FTZ R20, R127, UR5 ;  /* 0x000000057f147c20 */ /* 0x000fe20008410000 */
[----:B------:R-:W-:Y:S01]  /*13830*/  FMUL.FTZ R136, R145, UR5 ;  /* 0x0000000591887c20 */ /* 0x000fe20008410000 */
[----:B------:R-:W-:Y:S01]  /*13840*/  FMUL.FTZ R127, R135, UR5 ;  /* 0x00000005877f7c20 */ /* 0x000fe20008410000 */
[----:B0-----:R-:W-:Y:S01]  /*13850*/  FMNMX.FTZ R0, R3, R0, !PT ;  /* 0x0000000003007209 */ /* 0x001fe20007810000 */
        /* <DEDUP_REMOVED lines=17> */
[----:B0-----:R-:W-:Y:S01]  /*13970*/  FMNMX.FTZ R0, R21, R0, !PT ;  /* 0x0000000015007209 */ /* 0x001fe20007810000 */
[----:B------:R-:W-:Y:S01]  /*13980*/  UMOV UR10, UR55 ;  /* 0x00000037000a7c82 */ /* 0x000fe20008000000 */
[----:B------:R-:W-:Y:S01]  /*13990*/  FMUL.FTZ R143, R143, UR5 ;  /* 0x000000058f8f7c20 */ /* 0x000fe20008410000 */
[----:B------:R-:W-:Y:S01]  /*139a0*/  FMUL.FTZ R146, R146, UR5 ;  /* 0x0000000592927c20 */ /* 0x000fe20008410000 */
[----:B------:R-:W-:Y:S01]  /*139b0*/  FMUL.FTZ R147, R147, UR5 ;  /* 0x0000000593937c20 */ /* 0x000fe20008410000 */
[----:B------:R-:W-:Y:S01]  /*139c0*/  FMUL.FTZ R150, R150, UR5 ;  /* 0x0000000596967c20 */ /* 0x000fe20008410000 */
[----:B------:R-:W-:Y:S01]  /*139d0*/  FMUL.FTZ R151, R151, UR5 ;  /* 0x0000000597977c20 */ /* 0x000fe20008410000 */
[----:B------:R-:W0:Y:S01]  /*139e0*/  MUFU.TANH R125, R125 ;  /* 0x0000007d007d7308 */ /* 0x000e220000002400 */
[----:B--2---:R-:W-:Y:S01]  /*139f0*/  FMNMX.FTZ R141, R121, R0, !PT ;  /* 0x00000000798d7209 */ /* 0x004fe20007810000 */
[----:B------:R-:W-:Y:S01]  /*13a00*/  FMUL.FTZ R152, R154, UR5 ;  /* 0x000000059a987c20 */ /* 0x000fe20008410000 */
[----:B------:R-:W-:Y:S01]  /*13a10*/  FMUL.FTZ R154, R158, UR5 ;  /* 0x000000059e9a7c20 */ /* 0x000fe20008410000 */
[----:B------:R-:W-:Y:S01]  /*13a20*/  FMUL.FTZ R158, R166, UR5 ;  /* 0x00000005a69e7c20 */ /* 0x000fe20008410000 */
[C---:B------:R-:W-:Y:S01]  /*13a30*/  ISETP.GT.AND P2, PT, R9.reuse, UR54, PT ;  /* 0x0000003609007c0c */ /* 0x040fe2000bf44270 */
[----:B------:R-:W-:-:S02]  /*13a40*/  VIADD R9, R9, 0xffffffff ;  /* 0xffffffff09097836 */ /* 0x000fc40000000000 */
[----:B------:R-:W2:Y:S01]  /*13a50*/  MUFU.TANH R126, R126 ;  /* 0x0000007e007e7308 */ /* 0x000ea20000002400 */
[----:B-1----:R-:W-:Y:S01]  /*13a60*/  FMNMX.FTZ R0, R122, R141, !PT ;  /* 0x0000008d7a007209 */ /* 0x002fe20007810000 */
[----:B------:R-:W-:Y:S01]  /*13a70*/  FMUL.FTZ R141, R156, UR5 ;  /* 0x000000059c8d7c20 */ /* 0x000fe20008410000 */
[----:B------:R-:W-:-:S05]  /*13a80*/  FMUL.FTZ R156, R162, UR5 ;  /* 0x00000005a29c7c20 */ /* 0x000fca0008410000 */
[----:B------:R-:W1:Y:S01]  /*13a90*/  MUFU.TANH R128, R128 ;  /* 0x0000008000807308 */ /* 0x000e620000002400 */
[----:B0-----:R-:W-:-:S07]  /*13aa0*/  FMNMX.FTZ R145, R125, R0, !PT ;  /* 0x000000007d917209 */ /* 0x001fce0007810000 */
[----:B------:R-:W0:Y:S01]  /*13ab0*/  MUFU.TANH R130, R130 ;  /* 0x0000008200827308 */ /* 0x000e220000002400 */
[----:B--2---:R-:W-:-:S07]  /*13ac0*/  FMNMX.FTZ R145, R126, R145, !PT ;  /* 0x000000917e917209 */ /* 0x004fce0007810000 */
[----:B------:R-:W2:Y:S01]  /*13ad0*/  MUFU.TANH R133, R133 ;  /* 0x0000008500857308 */ /* 0x000ea20000002400 */
[----:B-1----:R-:W-:-:S07]  /*13ae0*/  FMNMX.FTZ R145, R128, R145, !PT ;  /* 0x0000009180917209 */ /* 0x002fce0007810000 */
[----:B------:R-:W1:Y:S01]  /*13af0*/  MUFU.TANH R134, R134 ;  /* 0x0000008600867308 */ /* 0x000e620000002400 */
[----:B0-----:R-:W-:-:S07]  /*13b00*/  FMNMX.FTZ R0, R130, R145, !PT ;  /* 0x0000009182007209 */ /* 0x001fce0007810000 */
[----:B------:R-:W0:Y:S01]  /*13b10*/  MUFU.TANH R135, R135 ;  /* 0x0000008700877308 */ /* 0x000e220000002400 */
[----:B--2---:R-:W-:-:S07]  /*13b20*/  FMNMX.FTZ R145, R133, R0, !PT ;  /* 0x0000000085917209 */ /* 0x004fce0007810000 */
[----:B------:R-:W2:Y:S01]  /*13b30*/  MUFU.TANH R136, R136 ;  /* 0x0000008800887308 */ /* 0x000ea20000002400 */
[----:B-1----:R-:W-:Y:S01]  /*13b40*/  FMNMX.FTZ R0, R134, R145, !PT ;  /* 0x0000009186007209 */ /* 0x002fe20007810000 */
[----:B------:R-:W-:-:S06]  /*13b50*/  FMUL.FTZ R145, R161, UR5 ;  /* 0x00000005a1917c20 */ /* 0x000fcc0008410000 */
[----:B------:R-:W1:Y:S01]  /*13b60*/  MUFU.TANH R137, R137 ;  /* 0x0000008900897308 */ /* 0x000e620000002400 */
[----:B0-----:R-:W-:-:S07]  /*13b70*/  FMNMX.FTZ R149, R135, R0, !PT ;  /* 0x0000000087957209 */ /* 0x001fce0007810000 */
[----:B------:R-:W0:Y:S01]  /*13b80*/  MUFU.TANH R138, R138 ;  /* 0x0000008a008a7308 */ /* 0x000e220000002400 */
[----:B--2---:R-:W-:Y:S01]  /*13b90*/  FMNMX.FTZ R0, R136, R149, !PT ;  /* 0x0000009588007209 */ /* 0x004fe20007810000 */
[----:B------:R-:W-:-:S06]  /*13ba0*/  FMUL.FTZ R149, R164, UR5 ;  /* 0x00000005a4957c20 */ /* 0x000fcc0008410000 */
[----:B------:R-:W2:Y:S01]  /*13bb0*/  MUFU.TANH R139, R139 ;  /* 0x0000008b008b7308 */ /* 0x000ea20000002400 */
[----:B-1----:R-:W-:-:S07]  /*13bc0*/  FMNMX.FTZ R153, R137, R0, !PT ;  /* 0x0000000089997209 */ /* 0x002fce0007810000 */
        /* <DEDUP_REMOVED lines=18> */
[----:B------:R-:W-:Y:S01]  /*13cf0*/  FMUL.FTZ R153, R155, UR5 ;  /* 0x000000059b997c20 */ /* 0x000fe20008410000 */
[----:B------:R-:W-:Y:S01]  /*13d00*/  FMUL.FTZ R155, R159, UR5 ;  /* 0x000000059f9b7c20 */ /* 0x000fe20008410000 */
[----:B------:R-:W-:Y:S02]  /*13d10*/  FMUL.FTZ R159, R167, UR5 ;  /* 0x00000005a79f7c20 */ /* 0x000fe40008410000 */
[----:B------:R-:W1:Y:S02]  /*13d20*/  SHFL.BFLY PT, R157, R0, 0x2, 0x1f ;  /* 0x0c401f00009d7f89 */ /* 0x000e6400000e0000 */
[----:B------:R-:W3:Y:S08]  /*13d30*/  MUFU.TANH R14, R14 ;  /* 0x0000000e000e7308 */ /* 0x000ef00000002400 */
[----:B------:R-:W4:Y:S01]  /*13d40*/  MUFU.TANH R20, R20 ;  /* 0x0000001400147308 */ /* 0x000f220000002400 */
[----:B------:R-:W-:-:S02]  /*13d50*/  WARPGROUP.DEPBAR.LE gsb0, 0x0 ;  /* 0x00008000000079c5 */ /* 0x000fc40000010000 */
[----:B------:R-:W-:-:S05]  /*13d60*/  WARPGROUP.ARRIVE ;  /* 0x00000000000079c5 */ /* 0x000fca0000000000 */
[----:B------:R-:W5:Y:S01]  /*13d70*/  MUFU.TANH R120, R120 ;  /* 0x0000007800787308 */ /* 0x000f620000002400 */
[----:B------:R-:W-:Y:S01]  /*13d80*/  HGMMA.64x192x16.F32.BF16 R24, R184, gdesc[UR4].tnspB, R24, gsb0 ;  /* 0x42e00004b8187df0 */ /* 0x000fe20008001818 */
[----:B------:R-:W-:Y:S01]  /*13d90*/  UIADD3 UR6, UR4, 0x100, URZ ;  /* 0x0000010004067890 */ /* 0x000fe2000fffe03f */
[----:B-1----:R-:W-:Y:S01]  /*13da0*/  FMNMX.FTZ R160, R0, R157, !PT ;  /* 0x0000009d00a07209 */ /* 0x002fe20007810000 */
[----:B------:R-:W-:-:S04]  /*13db0*/  UMOV UR7, 0x40000040 ;  /* 0x4000004000077882 */ /* 0x000fc80000000000 */
[----:B------:R-:W1:Y:S01]  /*13dc0*/  MUFU.TANH R123, R123 ;  /* 0x0000007b007b7308 */ /* 0x000e620000002400 */
[----:B------:R-:W-:Y:S01]  /*13dd0*/  FMUL.FTZ R157, R163, UR5 ;  /* 0x00000005a39d7c20 */ /* 0x000fe20008410000 */
[----:B------:R-:W0:Y:S06]  /*13de0*/  SHFL.BFLY PT, R161, R160, 0x1, 0x1f ;  /* 0x0c201f00a0a17f89 */ /* 0x000e2c00000e0000 */
[----:B------:R-:W1:Y:S08]  /*13df0*/  MUFU.TANH R124, R124 ;  /* 0x0000007c007c7308 */ /* 0x000e700000002400 */
[----:B------:R-:W1:Y:S08]  /*13e00*/  MUFU.TANH R127, R127 ;  /* 0x0000007f007f7308 */ /* 0x000e700000002400 */
[----:B------:R-:W1:Y:S01]  /*13e10*/  MUFU.TANH R129, R129 ;  /* 0x0000008100817308 */ /* 0x000e620000002400 */
[----:B0-----:R-:W-:-:S05]  /*13e20*/  FMNMX.FTZ R4, R160, R161, !PT ;  /* 0x000000a1a0047209 */ /* 0x001fca0007810000 */
[C---:B------:R-:W-:Y:S01]  /*13e30*/  FADD.FTZ R0, -R4.reuse, R11 ;  /* 0x0000000b04007221 */ /* 0x040fe20000010100 */
[----:B------:R-:W-:Y:S01]  /*13e40*/  FMNMX.FTZ R11, R13, R10, !PT ;  /* 0x0000000a0d0b7209 */ /* 0x000fe20007810000 */
[----:B------:R-:W-:Y:S01]  /*13e50*/  FMUL.FTZ R160, R4, UR10 ;  /* 0x0000000a04a07c20 */ /* 0x000fe20008410000 */
[----:B------:R-:W0:Y:S01]  /*13e60*/  MUFU.TANH R131, R131 ;  /* 0x0000008300837308 */ /* 0x000e220000002400 */
[----:B------:R-:W-:Y:S01]  /*13e70*/  FMUL.FTZ R0, R0, UR10 ;  /* 0x0000000a00007c20 */ /* 0x000fe20008410000 */
[----:B--2---:R-:W-:Y:S01]  /*13e80*/  FMNMX.FTZ R161, R12, R11, !PT ;  /* 0x0000000b0ca17209 */ /* 0x004fe20007810000 */
[--C-:B------:R-:W-:Y:S01]  /*13e90*/  FFMA.FTZ R162, R2, UR10, -R160.reuse ;  /* 0x0000000a02a27c23 */ /* 0x100fe200080108a0 */
[--C-:B------:R-:W-:Y:S01]  /*13ea0*/  FFMA.FTZ R188, R3, UR10, -R160.reuse ;  /* 0x0000000a03bc7c23 */ /* 0x100fe200080108a0 */
[--C-:B------:R-:W-:Y:S01]  /*13eb0*/  FFMA.FTZ R190, R15, UR10, -R160.reuse ;  /* 0x0000000a0fbe7c23 */ /* 0x100fe200080108a0 */
[----:B---3--:R-:W-:Y:S01]  /*13ec0*/  FMNMX.FTZ R161, R14, R161, !PT ;  /* 0x000000a10ea17209 */ /* 0x008fe20007810000 */
[--C-:B------:R-:W-:Y:S01]  /*13ed0*/  FFMA.FTZ R15, R122, UR10, -R160.reuse ;  /* 0x0000000a7a0f7c23 */ /* 0x100fe200080108a0 */
[----:B------:R-:W2:Y:S01]  /*13ee0*/  MUFU.TANH R132, R132 ;  /* 0x0000008400847308 */ /* 0x000ea20000002400 */
[--C-:B------:R-:W-:Y:S01]  /*13ef0*/  FFMA.FTZ R163, R134, UR10, -R160.reuse ;  /* 0x0000000a86a37c23 */ /* 0x100fe200080108a0 */
[----:B----4-:R-:W-:Y:S01]  /*13f00*/  FMNMX.FTZ R161, R20, R161, !PT ;  /* 0x000000a114a17209 */ /* 0x010fe20007810000 */
[--C-:B------:R-:W-:Y:S01]  /*13f10*/  FFMA.FTZ R122, R144, UR10, -R160.reuse ;  /* 0x0000000a907a7c23 */ /* 0x100fe200080108a0 */
[----:B------:R-:W-:-:S02]  /*13f20*/  FFMA.FTZ R149, R149, UR10, -R160 ;  /* 0x0000000a95957c23 */ /* 0x000fc400080108a0 */
[----:B-----5:R-:W-:Y:S01]  /*13f30*/  FMNMX.FTZ R2, R120, R161, !PT ;  /* 0x000000a178027209 */ /* 0x020fe20007810000 */
[--C-:B------:R-:W-:Y:S01]  /*13f40*/  FFMA.FTZ R161, R21, UR10, -R160.reuse ;  /* 0x0000000a15a17c23 */ /* 0x100fe200080108a0 */
[----:B------:R-:W3:Y:S01]  /*13f50*/  MUFU.TANH R143, R143 ;  /* 0x0000008f008f7308 */ /* 0x000ee20000002400 */
[----:B------:R-:W-:Y:S01]  /*13f60*/  FFMA.FTZ R21, R126, UR10, -R160 ;  /* 0x0000000a7e157c23 */ /* 0x000fe200080108a0 */
[----:B-1----:R-:W-:-:S04]  /*13f70*/  FMNMX.FTZ R3, R123, R2, !PT ;  /* 0x000000027b037209 */ /* 0x002fc80007810000 */
[----:B------:R-:W-:Y:S02]  /*13f80*/  FMNMX.FTZ R2, R124, R3, !PT ;  /* 0x000000037c027209 */ /* 0x000fe40007810000 */
[----:B------:R-:W1:Y:S02]  /*13f90*/  MUFU.TANH R146, R146 ;  /* 0x0000009200927308 */ /* 0x000e640000002400 */
[----:B------:R-:W-:-:S04]  /*13fa0*/  FMNMX.FTZ R2, R127, R2, !PT ;  /* 0x000000027f027209 */ /* 0x000fc80007810000 */
[----:B------:R-:W-:Y:S02]  /*13fb0*/  FMNMX.FTZ R2, R129, R2, !PT ;  /* 0x0000000281027209 */ /* 0x000fe40007810000 */
[----:B------:R-:W4:Y:S02]  /*13fc0*/  MUFU.TANH R147, R147 ;  /* 0x0000009300937308 */ /* 0x000f240000002400 */
[----:B0-----:R-:W-:-:S04]  /*13fd0*/  FMNMX.FTZ R3, R131, R2, !PT ;  /* 0x0000000283037209 */ /* 0x001fc80007810000 */
[----:B--2---:R-:W-:Y:S02]  /*13fe0*/  FMNMX.FTZ R2, R132, R3, !PT ;  /* 0x0000000384027209 */ /* 0x004fe40007810000 */
[----:B------:R-:W0:Y:S02]  /*13ff0*/  MUFU.TANH R150, R150 ;  /* 0x0000009600967308 */ /* 0x000e240000002400 */
[----:B---3--:R-:W-:-:S04]  /*14000*/  FMNMX.FTZ R3, R143, R2, !PT ;  /* 0x000000028f037209 */ /* 0x008fc80007810000 */
[----:B-1----:R-:W-:Y:S02]  /*14010*/  FMNMX.FTZ R2, R146, R3, !PT ;  /* 0x0000000392027209 */ /* 0x002fe40007810000 */
[----:B------:R-:W1:Y:S02]  /*14020*/  MUFU.TANH R151, R151 ;  /* 0x0000009700977308 */ /* 0x000e640000002400 */
[----:B----4-:R-:W-:-:S06]  /*14030*/  FMNMX.FTZ R3, R147, R2, !PT ;  /* 0x0000000293037209 */ /* 0x010fcc0007810000 */
        /* <DEDUP_REMOVED lines=16> */
[----:B------:R-:W-:Y:S01]  /*14140*/  MUFU.EX2 R0, R0 ;  /* 0x0000000000007308 */ /* 0x000fe20000000800 */
[----:B--2---:R-:W-:-:S07]  /*14150*/  FMNMX.FTZ R2, R158, R3, !PT ;  /* 0x000000039e027209 */ /* 0x004fce0007810000 */
        /* <DEDUP_REMOVED lines=8> */
[----:B------:R-:W0:Y:S01]  /*141e0*/  SHFL.BFLY PT, R3, R126, 0x1, 0x1f ;  /* 0x0c201f007e037f89 */ /* 0x000e2200000e0000 */
[----:B------:R-:W-:Y:S02]  /*141f0*/  WARPGROUP.DEPBAR.LE gsb0, 0x0 ;  /* 0x00008000000079c5 */ /* 0x000fe40000010000 */
[----:B------:R-:W-:Y:S01]  /*14200*/  WARPGROUP.ARRIVE ;  /* 0x00000000000079c5 */ /* 0x000fe20000000000 */
[--C-:B------:R-:W-:Y:S01]  /*14210*/  FFMA.FTZ R184, R121, UR10, -R160.reuse ;  /* 0x0000000a79b87c23 */ /* 0x100fe200080108a0 */
[--C-:B------:R-:W-:Y:S02]  /*14220*/  FFMA.FTZ R186, R125, UR10, -R160.reuse ;  /* 0x0000000a7dba7c23 */ /* 0x100fe400080108a0 */
[----:B------:R-:W-:Y:S01]  /*14230*/  MUFU.EX2 R21, R21 ;  /* 0x0000001500157308 */ /* 0x000fe20000000800 */
[--C-:B------:R-:W-:Y:S01]  /*14240*/  FFMA.FTZ R121, R130, UR10, -R160.reuse ;  /* 0x0000000a82797c23 */ /* 0x100fe200080108a0 */
[----:B------:R-:W-:Y:S01]  /*14250*/  FFMA.FTZ R125, R136, UR10, -R160 ;  /* 0x0000000a887d7c23 */ /* 0x000fe200080108a0 */
[----:B------:R-:W-:Y:S01]  /*14260*/  HGMMA.64x192x16.F32.BF16 R24, R180, gdesc[UR4].tnspB, R24, gsb0 ;  /* 0x42e00004b4187df0 */ /* 0x000fe20008001818 */
[----:B------:R-:W-:Y:S01]  /*14270*/  UIADD3 UR6, UR4, 0x180, URZ ;  /* 0x0000018004067890 */ /* 0x000fe2000fffe03f */
[----:B------:R-:W-:-:S03]  /*14280*/  UMOV UR7, 0x40000040 ;  /* 0x4000004000077882 */ /* 0x000fc60000000000 */
        /* <DEDUP_REMOVED lines=21> */
[--C-:B------:R-:W-:Y:S01]  /*143e0*/  FFMA.FTZ R155, R155, UR10, -R10.reuse ;  /* 0x0000000a9b9b7c23 */ /* 0x100fe2000801080a */
[----:B------:R-:W-:Y:S01]  /*143f0*/  @!P1 PRMT R13, RZ, 0x654, R13 ;  /* 0x00000654ff0d9816 */ /* 0x000fe2000000000d */
[--C-:B------:R-:W-:Y:S01]  /*14400*/  FFMA.FTZ R156, R156, UR10, -R10.reuse ;  /* 0x0000000a9c9c7c23 */ /* 0x100fe2000801080a */
[--C-:B------:R-:W-:Y:S01]  /*14410*/  FFMA.FTZ R157, R157, UR10, -R10.reuse ;  /* 0x0000000a9d9d7c23 */ /* 0x100fe2000801080a */
[----:B------:R-:W-:Y:S01]  /*14420*/  FFMA.FTZ R158, R158, UR10, -R10 ;  /* 0x0000000a9e9e7c23 */ /* 0x000fe2000801080a */
[----:B------:R-:W-:Y:S01]  /*14430*/  IMAD.U32 R123, RZ, RZ, UR11 ;  /* 0x0000000bff7b7e24 */ /* 0x000fe2000f8e00ff */
[----:B------:R-:W1:Y:S03]  /*14440*/  MUFU.EX2 R12, R12 ;  /* 0x0000000c000c7308 */ /* 0x000e660000000800 */
[----:B------:R-:W-:-:S05]  /*14450*/  @!P1 VIADD R123, R123, 0x30860 ;  /* 0x000308607b7b9836 */ /* 0x000fca0000000000 */
[----:B------:R-:W2:Y:S01]  /*14460*/  MUFU.EX2 R191, R191 ;  /* 0x000000bf00bf7308 */ /* 0x000ea20000000800 */
[----:B0-----:R-:W-:Y:S01]  /*14470*/  FFMA.FTZ R5, R2, R5, R189 ;  /* 0x0000000502057223 */ /* 0x001fe200000100bd */
[----:B------:R-:W-:-:S06]  /*14480*/  @!P1 PRMT R123, RZ, 0x654, R123 ;  /* 0x00000654ff7b9816 */ /* 0x000fcc000000007b */
        /* <DEDUP_REMOVED lines=18> */
[----:B------:R-:W-:Y:S01]  /*145b0*/  FADD.FTZ R132, R12, R5 ;  /* 0x000000050c847221 */ /* 0x000fe20000010000 */
[----:B------:R-:W-:Y:S01]  /*145c0*/  FFMA.FTZ R180, R128, UR10, -R160 ;  /* 0x0000000a80b47c23 */ /* 0x000fe200080108a0 */
[----:B------:R-:W-:Y:S01]  /*145d0*/  FFMA.FTZ R181, R129, UR10, -R10 ;  /* 0x0000000a81b57c23 */ /* 0x000fe2000801080a */
[----:B------:R-:W-:Y:S01]  /*145e0*/  FFMA.FTZ R182, R133, UR10, -R160 ;  /* 0x0000000a85b67c23 */ /* 0x000fe200080108a0 */
[----:B------:R-:W-:Y:S01]  /*145f0*/  HGMMA.64x192x16.F32.BF16 R24, R176, gdesc[UR4].tnspB, R24, gsb0 ;  /* 0x42e00004b0187df0 */ /* 0x000fe20008001818 */
[----:B------:R-:W-:Y:S01]  /*14600*/  UIADD3 UR6, UR4, 0x200, URZ ;  /* 0x0000020004067890 */ /* 0x000fe2000fffe03f */
[----:B--2---:R-:W-:Y:S01]  /*14610*/  FADD.FTZ R5, R191, R132 ;  /* 0x00000084bf057221 */ /* 0x004fe20000010000 */
[----:B------:R-:W-:Y:S01]  /*14620*/  UMOV UR7, 0x40000040 ;  /* 0x4000004000077882 */ /* 0x000fe20000000000 */
[----:B------:R-:W-:Y:S01]  /*14630*/  MUFU.EX2 R180, R180 ;  /* 0x000000b400b47308 */ /* 0x000fe20000000800 */
[----:B------:R-:W-:Y:S01]  /*14640*/  FFMA.FTZ R128, R143, UR10, -R10 ;  /* 0x0000000a8f807c23 */ /* 0x000fe2000801080a */
[----:B------:R-:W-:Y:S01]  /*14650*/  FFMA.FTZ R133, R138, UR10, -R160 ;  /* 0x0000000a8a857c23 */ /* 0x000fe200080108a0 */
[----:B------:R-:W-:Y:S01]  /*14660*/  FFMA.FTZ R132, R153, UR10, -R10 ;  /* 0x0000000a99847c23 */ /* 0x000fe2000801080a */
[----:B0-----:R-:W-:-:S04]  /*14670*/  F2FP.BF16.F32.PACK_AB R191, R14, R191 ;  /* 0x000000bf0ebf723e */ /* 0x001fc800000010ff */
        /* <DEDUP_REMOVED lines=9> */
[----:B------:R-:W-:Y:S01]  /*14710*/  FFMA.FTZ R176, R135, UR10, -R160 ;  /* 0x0000000a87b07c23 */ /* 0x000fe200080108a0 */
[----:B------:R-:W-:Y:S01]  /*14720*/  FFMA.FTZ R179, R150, UR10, -R10 ;  /* 0x0000000a96b37c23 */ /* 0x000fe2000801080a */
[--C-:B------:R-:W-:Y:S01]  /*14730*/  FFMA.FTZ R178, R137, UR10, -R160.reuse ;  /* 0x0000000a89b27c23 */ /* 0x100fe200080108a0 */
[--C-:B------:R-:W-:Y:S01]  /*14740*/  FFMA.FTZ R135, R142, UR10, -R160.reuse ;  /* 0x0000000a8e877c23 */ /* 0x100fe200080108a0 */
[----:B------:R-:W-:Y:S01]  /*14750*/  HGMMA.64x192x16.F32.BF16 R24, R172, gdesc[UR4].tnspB, R24, gsb0 ;  /* 0x42e00004ac187df0 */ /* 0x000fe20008001818 */
[----:B------:R-:W-:Y:S01]  /*14760*/  UIADD3 UR6, UR4, 0x280, URZ ;  /* 0x0000028004067890 */ /* 0x000fe2000fffe03f */
[----:B------:R-:W-:Y:S01]  /*14770*/  MUFU.EX2 R177, R177 ;  /* 0x000000b100b17308 */ /* 0x000fe20000000800 */
[----:B------:R-:W-:Y:S01]  /*14780*/  UMOV UR7, 0x40000040 ;  /* 0x4000004000077882 */ /* 0x000fe20000000000 */
[----:B------:R-:W-:Y:S01]  /*14790*/  FFMA.FTZ R137, R145, UR10, -R160 ;  /* 0x0000000a91897c23 */ /* 0x000fe200080108a0 */
[----:B------:R-:W-:-:S05]  /*147a0*/  UMOV UR4, UR36 ;  /* 0x0000002400047c82 */ /* 0x000fca0008000000 */
[----:B------:R-:W-:Y:S08]  /*147b0*/  MUFU.EX2 R176, R176 ;  /* 0x000000b000b07308 */ /* 0x000ff00000000800 */
[----:B------:R-:W-:Y:S08]  /*147c0*/  MUFU.EX2 R179, R179 ;  /* 0x000000b300b37308 */ /* 0x000ff00000000800 */
[----:B------:R-:W-:Y:S08]  /*147d0*/  MUFU.EX2 R178, R178 ;  /* 0x000000b200b27308 */ /* 0x000ff00000000800 */
[----:B------:R-:W-:Y:S08]  /*147e0*/  MUFU.EX2 R135, R135 ;  /* 0x0000008700877308 */ /* 0x000ff00000000800 */
[----:B------:R-:W0:Y:S01]  /*147f0*/  MUFU.EX2 R137, R137 ;  /* 0x0000008900897308 */ /* 0x000e220000000800 */
[----:B------:R-:W-:-:S02]  /*14800*/  WARPGROUP.DEPBAR.LE gsb0, 0x0 ;  /* 0x00008000000079c5 */ /* 0x000fc40000010000 */
[----:B------:R-:W-:Y:S01]  /*14810*/  WARPGROUP.ARRIVE ;  /* 0x00000000000079c5 */ /* 0x000fe20000000000 */
[----:B------:R-:W-:Y:S01]  /*14820*/  FFMA.FTZ R173, R152, UR10, -R10 ;  /* 0x0000000a98ad7c23 */ /* 0x000fe2000801080a */
[--C-:B------:R-:W-:Y:S01]  /*14830*/  FFMA.FTZ R172, R139, UR10, -R160.reuse ;  /* 0x0000000a8bac7c23 */ /* 0x100fe200080108a0 */
[----:B------:R-:W-:Y:S01]  /*14840*/  FFMA.FTZ R139, R140, UR10, -R160 ;  /* 0x0000000a8c8b7c23 */ /* 0x000fe200080108a0 */
[----:B------:R-:W-:Y:S01]  /*14850*/  FFMA.FTZ R175, R154, UR10, -R10 ;  /* 0x0000000a9aaf7c23 */ /* 0x000fe2000801080a */
[--C-:B------:R-:W-:Y:S01]  /*14860*/  FFMA.FTZ R174, R141, UR10, -R160.reuse ;  /* 0x0000000a8dae7c23 */ /* 0x100fe200080108a0 */
[----:B------:R-:W-:Y:S01]  /*14870*/  HGMMA.64x192x16.F32.BF16 R24, R168, gdesc[UR4].tnspB, R24, gsb0 ;  /* 0x42e00004a8187df0 */ /* 0x000fe20008001818 */
[----:B------:R-:W-:Y:S01]  /*14880*/  MUFU.EX2 R173, R173 ;  /* 0x000000ad00ad7308 */ /* 0x000fe20000000800 */
[----:B------:R-:W-:Y:S01]  /*14890*/  FFMA.FTZ R141, R148, UR10, -R160 ;  /* 0x0000000a948d7c23 */ /* 0x000fe200080108a0 */
[----:B------:R-:W-:-:S06]  /*148a0*/  UMOV UR7, UR39 ;  /* 0x0000002700077c82 */ /* 0x000fcc0008000000 */
        /* <DEDUP_REMOVED lines=8> */
[----:B0-----:R-:W-:Y:S02]  /*14930*/  F2FP.BF16.F32.PACK_AB R168, R137, R122 ;  /* 0x0000007a89a8723e */ /* 0x001fe400000010ff */
[----:B-1----:R-:W-:Y:S01]  /*14940*/  F2FP.BF16.F32.PACK_AB R170, R141, R126 ;  /* 0x0000007e8daa723e */ /* 0x002fe200000010ff */
[----:B--2---:R-:W-:Y:S01]  /*14950*/  FFMA.FTZ R13, R0, R8, R11 ;  /* 0x00000008000d7223 */ /* 0x004fe2000001000b */
[--C-:B------:R-:W-:Y:S01]  /*14960*/  FFMA.FTZ R8, R151, UR10, -R10.reuse ;  /* 0x0000000a97087c23 */ /* 0x100fe2000801080a */
[----:B------:R-:W-:-:S02]  /*14970*/  FFMA.FTZ R10, R159, UR10, -R10 ;  /* 0x0000000a9f0a7c23 */ /* 0x000fc4000801080a */
[----:B------:R-:W-:Y:S01]  /*14980*/  MUFU.EX2 R171, R158 ;  /* 0x0000009e00ab7308 */ /* 0x000fe20000000800 */
[C---:B------:R-:W-:Y:S01]  /*14990*/  FADD.FTZ R13, R188.reuse, R13 ;  /* 0x0000000dbc0d7221 */ /* 0x040fe20000010000 */
[----:B------:R-:W-:Y:S01]  /*149a0*/  F2FP.BF16.F32.PACK_AB R188, R188, R11 ;  /* 0x0000000bbcbc723e */ /* 0x000fe200000010ff */
[----:B------:R0:W-:Y:S02]  /*149b0*/  @!P1 SYNCS.ARRIVE.TRANS64.RED.A1T0 RZ, [R123+URZ], RZ ;  /* 0x000000ff7bff99a7 */ /* 0x0001e4000810043f */
[----:B------:R-:W-:Y:S01]  /*149c0*/  FADD.FTZ R134, R190, R13 ;  /* 0x0000000dbe867221 */ /* 0x000fe20000010000 */
[C---:B------:R-:W-:Y:S02]  /*149d0*/  F2FP.BF16.F32.PACK_AB R190, R161.reuse, R190 ;  /* 0x000000bea1be723e */ /* 0x040fe400000010ff */
[----:B------:R-:W1:Y:S01]  /*149e0*/  MUFU.EX2 R8, R8 ;  /* 0x0000000800087308 */ /* 0x000e620000000800 */
[----:B------:R-:W-:Y:S01]  /*149f0*/  FADD.FTZ R13, R161, R134 ;  /* 0x00000086a10d7221 */ /* 0x000fe20000010000 */
[----:B------:R-:W-:-:S03]  /*14a00*/  FADD.FTZ R134, R14, R5 ;  /* 0x000000050e867221 */ /* 0x000fc60000010000 */
[----:B------:R-:W-:Y:S01]  /*14a10*/  FADD.FTZ R136, R184, R13 ;  /* 0x0000000db8887221 */ /* 0x000fe20000010000 */
[----:B------:R-:W-:Y:S01]  /*14a20*/  FADD.FTZ R5, R185, R134 ;  /* 0x00000086b9057221 */ /* 0x000fe20000010000 */
[C---:B------:R-:W-:Y:S01]  /*14a30*/  F2FP.BF16.F32.PACK_AB R184, R15.reuse, R184 ;  /* 0x000000b80fb8723e */ /* 0x040fe200000010ff */
[----:B------:R-:W2:Y:S01]  /*14a40*/  MUFU.EX2 R10, R10 ;  /* 0x0000000a000a7308 */ /* 0x000ea20000000800 */
        /* <DEDUP_REMOVED lines=29> */
[C---:B-1----:R-:W-:Y:S02]  /*14c20*/  F2FP.BF16.F32.PACK_AB R179, R8.reuse, R179 ;  /* 0x000000b308b3723e */ /* 0x042fe400000010ff */
[C---:B------:R-:W-:Y:S01]  /*14c30*/  FADD.FTZ R11, R133.reuse, R14 ;  /* 0x0000000e850b7221 */ /* 0x040fe20000010000 */
[----:B------:R-:W-:Y:S01]  /*14c40*/  FADD.FTZ R12, R8, R5 ;  /* 0x00000005080c7221 */ /* 0x000fe20000010000 */
        /* <DEDUP_REMOVED lines=9> */
[----:B------:R-:W-:Y:S01]  /*14ce0*/  F2FP.BF16.F32.PACK_AB R174, R135, R174 ;  /* 0x000000ae87ae723e */ /* 0x000fe200000010ff */
[----:B------:R-:W-:-:S02]  /*14cf0*/  IMAD.MOV.U32 R11, RZ, RZ, R4 ;  /* 0x000000ffff0b7224 */ /* 0x000fc400078e0004 */
[----:B------:R-:W-:Y:S01]  /*14d00*/  FADD.FTZ R5, R135, R14 ;  /* 0x0000000e87057221 */ /* 0x000fe20000010000 */
[C---:B------:R-:W-:Y:S01]  /*14d10*/  FADD.FTZ R12, R155.reuse, R12 ;  /* 0x0000000c9b0c7221 */ /* 0x040fe20000010000 */
[----:B------:R-:W-:Y:S02]  /*14d20*/  F2FP.BF16.F32.PACK_AB R175, R155, R175 ;  /* 0x000000af9baf723e */ /* 0x000fe400000010ff */
[----:B------:R-:W-:Y:S01]  /*14d30*/  FADD.FTZ R8, R122, R5 ;  /* 0x000000057a087221 */ /* 0x000fe20000010000 */
[----:B------:R-:W-:Y:S01]  /*14d40*/  FADD.FTZ R12, R169, R12 ;  /* 0x0000000ca90c7221 */ /* 0x000fe20000010000 */
[----:B------:R-:W-:Y:S02]  /*14d50*/  F2FP.BF16.F32.PACK_AB R169, R157, R169 ;  /* 0x000000a99da9723e */ /* 0x000fe400000010ff */
[----:B------:R-:W-:Y:S01]  /*14d60*/  FADD.FTZ R5, R137, R8 ;  /* 0x0000000889057221 */ /* 0x000fe20000010000 */
[----:B------:R-:W-:-:S03]  /*14d70*/  FADD.FTZ R12, R157, R12 ;  /* 0x0000000c9d0c7221 */ /* 0x000fc60000010000 */
[----:B------:R-:W-:Y:S01]  /*14d80*/  FADD.FTZ R8, R126, R5 ;  /* 0x000000057e087221 */ /* 0x000fe20000010000 */
[----:B------:R-:W-:Y:S01]  /*14d90*/  FADD.FTZ R12, R171, R12 ;  /* 0x0000000cab0c7221 */ /* 0x000fe20000010000 */
[C---:B--2---:R-:W-:Y:S02]  /*14da0*/  F2FP.BF16.F32.PACK_AB R171, R10.reuse, R171 ;  /* 0x000000ab0aab723e */ /* 0x044fe400000010ff */
[----:B------:R-:W-:Y:S01]  /*14db0*/  FADD.FTZ R8, R141, R8 ;  /* 0x000000088d087221 */ /* 0x000fe20000010000 */
[----:B------:R-:W-:Y:S01]  /*14dc0*/  FADD.FTZ R5, R10, R12 ;  /* 0x0000000c0a057221 */ /* 0x000fe20000010000 */
[----:B------:R-:W-:Y:S01]  /*14dd0*/  IMAD.MOV.U32 R10, RZ, RZ, R3 ;  /* 0x000000ffff0a7224 */ /* 0x000fe200078e0003 */
[----:B0-----:R-:W-:Y:S06]  /*14de0*/  @P2 BRA `(.L_x_4304) ;  /* 0xffffffdc00182947 */ /* 0x001fec000383ffff */
.L_x_4295:
[----:B------:R-:W-:-:S13]  /*14df0*/  R2UR UR4, R192 ;  /* 0x00000000c00472ca */ /* 0x000fda00000e0000 */
[----:B------:R-:W-:-:S13]  /*14e00*/  ISETP.GE.AND P2, PT, R9, UR4, PT ;  /* 0x0000000409007c0c */ /* 0x000fda000bf46270 */
[----:B------:R-:W-:Y:S05]  /*14e10*/  @!P2 BRA `(.L_x_4305) ;  /* 0x000000340060a947 */ /* 0x000fea0003800000 */
[----:B------:R-:W-:Y:S01]  /*14e20*/  IMAD R11, R193, 0x80, R209 ;  /* 0x00000080c10b7824 */ /* 0x000fe200078e02d1 */
[----:B------:R-:W-:Y:S01]  /*14e30*/  UMOV UR54, UR39 ;  /* 0x0000002700367c82 */ /* 0x000fe20008000000 */
[----:B------:R-:W-:Y:S01]  /*14e40*/  IMAD.MOV.U32 R12, RZ, RZ, R3 ;  /* 0x000000ffff0c7224 */ /* 0x000fe200078e0003 */
[----:B------:R-:W-:Y:S01]  /*14e50*/  UMOV UR4, UR36 ;  /* 0x0000002400047c82 */ /* 0x000fe20008000000 */
[----:B------:R-:W-:Y:S01]  /*14e60*/  VIADD R11, R11, 0x8 ;  /* 0x000000080b0b7836 */ /* 0x000fe20000000000 */
[----:B------:R-:W-:Y:S01]  /*14e70*/  ULDC UR55, c[0x0][0x9e4] ;  /* 0x0002790000377ab9 */ /* 0x000fe20000000800 */
[----:B------:R-:W-:Y:S01]  /*14e80*/  IMAD.MOV.U32 R10, RZ, RZ, R4 ;  /* 0x000000ffff0a7224 */ /* 0x000fe200078e0004 */
[----:B------:R-:W-:Y:S01]  /*14e90*/  ULDC UR59, c[0x0][0x988] ;  /* 0x00026200003b7ab9 */ /* 0x000fe20000000800 */
[----:B------:R-:W-:Y:S01]  /*14ea0*/  ULDC UR5, c[0x0][0x9d8] ;  /* 0x0002760000057ab9 */ /* 0x000fe20000000800 */
[----:B------:R-:W-:-:S07]  /*14eb0*/  IADD3 R11, R11, R17, -R22 ;  /* 0x000000110b0b7210 */ /* 0x000fce0007ffe816 */
.L_x_4322:
[----:B------:R-:W-:-:S04]  /*14ec0*/  UIADD3 UR6, UR4, 0x1, URZ ;  /* 0x0000000104067890 */ /* 0x000fc8000fffe03f */
[----:B------:R-:W-:-:S04]  /*14ed0*/  UISETP.NE.AND UP1, UPT, UR6, 0x2, UPT ;  /* 0x000000020600788c */ /* 0x000fc8000bf25270 */
[----:B------:R-:W-:Y:S02]  /*14ee0*/  USEL UR39, URZ, 0x1, UP1 ;  /* 0x000000013f277887 */ /* 0x000fe40008800000 */
[----:B------:R-:W-:Y:S02]  /*14ef0*/  USEL UR36, UR6, URZ, UP1 ;  /* 0x0000003f06247287 */ /* 0x000fe40008800000 */
[----:B------:R-:W-:Y:S01]  /*14f00*/  ULOP3.LUT UR39, UR54, UR39, URZ, 0x3c, !UPT ;  /* 0x0000002736277292 */ /* 0x000fe2000f8e3c3f */
[----:B------:R-:W-:Y:S11]  /*14f10*/  @!P0 BRA `(.L_x_4306) ;  /* 0x0000000000048947 */ /* 0x000ff60003800000 */
[----:B------:R-:W-:Y:S01]  /*14f20*/  BPT.TRAP 0x1 ;  /* 0x000000040000795c */ /* 0x000fe20000300000 */
.L_x_4306:
[----:B------:R-:W-:Y:S01]  /*14f30*/  ULEA UR7, UR36, UR37, 0x3 ;  /* 0x0000002524077291 */ /* 0x000fe2000f8e183f */
[----:B------:R-:W-:-:S05]  /*14f40*/  IMAD.U32 R3, RZ, RZ, UR39 ;  /* 0x00000027ff037e24 */ /* 0x000fca000f8e00ff */
[----:B------:R-:W-:-:S04]  /*14f50*/  SHF.L.U32 R3, R3, 0x1f, RZ ;  /* 0x0000001f03037819 */ /* 0x000fc800000006ff */
[----:B------:R0:W1:Y:S01]  /*14f60*/  SYNCS.PHASECHK.TRANS64.TRYWAIT P2, [UR7+0x30830], R3 ;  /* 0x03083003ff0075a7 */ /* 0x0000620008040147 */
[----:B------:R-:W-:Y:S05]  /*14f70*/  @!P0 BRA `(.L_x_4307) ;  /* 0x0000000000048947 */ /* 0x000fea0003800000 */
[----:B------:R-:W-:Y:S01]  /*14f80*/  BPT.TRAP 0x1 ;  /* 0x000000040000795c */ /* 0x000fe20000300000 */
.L_x_4307:
[----:B-1----:R-:W-:Y:S05]  /*14f90*/  @P2 BRA `(.L_x_4308) ;  /* 0x0000000000082947 */ /* 0x002fea0003800000 */
[----:B------:R-:W1:Y:S02]  /*14fa0*/  SYNCS.PHASECHK.TRANS64.TRYWAIT P2, [UR7+0x30830], R3 ;  /* 0x03083003ff0075a7 */ /* 0x000e640008040147 */
[----:B-1----:R-:W-:Y:S05]  /*14fb0*/  @!P2 BRA `(.L_x_4309) ;  /* 0x000000dc00fca947 */ /* 0x002fea0003800000 */
.L_x_4308:
        /* <DEDUP_REMOVED lines=165> */
.L_x_4310:
[----:B------:R-:W-:Y:S01]  /*15a10*/  ULEA UR6, UR4, UR37, 0x3 ;  /* 0x0000002504067291 */ /* 0x000fe2000f8e183f */
[----:B------:R-:W-:-:S05]  /*15a20*/  IMAD.U32 R0, RZ, RZ, UR54 ;  /* 0x00000036ff007e24 */ /* 0x000fca000f8e00ff */
[----:B------:R-:W-:-:S04]  /*15a30*/  SHF.L.U32 R0, R0, 0x1f, RZ ;  /* 0x0000001f00007819 */ /* 0x000fc800000006ff */
[----:B------:R2:W3:Y:S01]  /*15a40*/  SYNCS.PHASECHK.TRANS64.TRYWAIT P2, [UR6+0x30850], R0 ;  /* 0x03085000ff0075a7 */ /* 0x0004e20008040146 */
[----:B------:R-:W-:Y:S05]  /*15a50*/  @!P0 BRA `(.L_x_4311) ;  /* 0x0000000000048947 */ /* 0x000fea0003800000 */
[----:B------:R-:W-:Y:S01]  /*15a60*/  BPT.TRAP 0x1 ;  /* 0x000000040000795c */ /* 0x000fe20000300000 */
.L_x_4311:
[----:B---3--:R-:W-:Y:S05]  /*15a70*/  @P2 BRA `(.L_x_4312) ;  /* 0x0000000000082947 */ /* 0x008fea0003800000 */
[----:B------:R-:W3:Y:S02]  /*15a80*/  SYNCS.PHASECHK.TRANS64.TRYWAIT P2, [UR6+0x30850], R0 ;  /* 0x03085000ff0075a7 */ /* 0x000ee40008040146 */
[----:B---3--:R-:W-:Y:S05]  /*15a90*/  @!P2 BRA `(.L_x_4313) ;  /* 0x000000d4005ca947 */ /* 0x008fea0003800000 */
.L_x_4312:
[----:B------:R-:W-:Y:S01]  /*15aa0*/  UIADD3 UR10, UR37, 0x400, URZ ;  /* 0x00000400250a7890 */ /* 0x000fe2000fffe03f */
[----:B------:R-:W-:Y:S01]  /*15ab0*/  WARPGROUP.ARRIVE ;  /* 0x00000000000079c5 */ /* 0x000fe20000000000 */
[----:B------:R-:W-:Y:S01]  /*15ac0*/  UMOV UR11, 0x40000040 ;  /* 0x40000040000b7882 */ /* 0x000fe20000000000 */
[----:B-1----:R-:W-:Y:S01]  /*15ad0*/  FMUL.FTZ R4, R121, UR5 ;  /* 0x0000000579047c20 */ /* 0x002fe20008410000 */
[----:B------:R-:W-:Y:S01]  /*15ae0*/  USHF.R.U32.HI UR10, URZ, 0x4, UR10 ;  /* 0x000000043f0a7899 */ /* 0x000fe2000801160a */
[----:B------:R-:W-:Y:S01]  /*15af0*/  FMUL.FTZ R121, R130, UR5 ;  /* 0x0000000582797c20 */ /* 0x000fe20008410000 */
[----:B------:R-:W-:Y:S01]  /*15b00*/  FMUL.FTZ R130, R139, UR5 ;  /* 0x000000058b827c20 */ /* 0x000fe20008410000 */
        /* <DEDUP_REMOVED lines=54> */
[----:B------:R-:W-:Y:S01]  /*15e70*/  IMAD.U32 R2, RZ, RZ, UR7 ;  /* 0x00000007ff027e24 */ /* 0x000fe2000f8e00ff */
[----:B------:R-:W-:Y:S01]  /*15e80*/  PLOP3.LUT P2, PT, PT, PT, UP0, 0x40, 0x0 ;  /* 0x000000000000781c */ /* 0x000fe20003f4e808 */
[----:B------:R-:W0:Y:S01]  /*15e90*/  MUFU.TANH R0, R0 ;  /* 0x0000000000007308 */ /* 0x000e220000002400 */
[----:B------:R-:W-:Y:S01]  /*15ea0*/  ULDC UR14, c[0x0][0x9e0] ;  /* 0x00027800000e7ab9 */ /* 0x000fe20000000800 */
[----:B------:R-:W-:-:S02]  /*15eb0*/  @!P1 VIADD R2, R2, 0x30840 ;  /* 0x0003084002029836 */ /* 0x000fc40000000000 */
[----:B------:R-:W-:Y:S02]  /*15ec0*/  IMAD.IADD R3, R3, 0x1, -R22 ;  /* 0x0000000103037824 */ /* 0x000fe400078e0a16 */
[----:B------:R-:W-:Y:S01]  /*15ed0*/  IMAD R161, R193, 0x80, R209 ;  /* 0x00000080c1a17824 */ /* 0x000fe200078e02d1 */
[----:B------:R-:W-:Y:S01]  /*15ee0*/  @!P1 PRMT R2, RZ, 0x654, R2 ;  /* 0x00000654ff029816 */ /* 0x000fe20000000002 */
[----:B------:R-:W1:Y:S01]  /*15ef0*/  MUFU.TANH R4, R4 ;  /* 0x0000000400047308 */ /* 0x000e620000002400 */
[C---:B------:R-:W-:Y:S02]  /*15f00*/  IMAD R3, R200.reuse, -0x2, R3 ;  /* 0xfffffffec8037824 */ /* 0x040fe400078e0203 */
[----:B------:R-:W-:-:S05]  /*15f10*/  IMAD R159, R200, -0x2, R163 ;  /* 0xfffffffec89f7824 */ /* 0x000fca00078e02a3 */
        /* <DEDUP_REMOVED lines=76> */
[----:B------:R-:W-:Y:S01]  /*163e0*/  IADD3 R164, R161, R17, -R22 ;  /* 0x00000011a1a47210 */ /* 0x000fe20007ffe816 */
[----:B------:R-:W-:Y:S03]  /*163f0*/  BSSY B0, `(.L_x_4315) ;  /* 0x0000011000007945 */ /* 0x000fe60003800000 */
        /* <DEDUP_REMOVED lines=10> */
.L_x_4316:
[----:B------:R-:W-:Y:S01]  /*164a0*/  IMAD.U32 R172, RZ, RZ, UR55 ;  /* 0x00000037ffac7e24 */ /* 0x000fe2000f8e00ff */
[----:B------:R-:W-:-:S04]  /*164b0*/  IADD3 R167, R161, R17, -R22 ;  /* 0x00000011a1a77210 */ /* 0x000fc80007ffe816 */
[----:B------:R-:W-:-:S13]  /*164c0*/  ISETP.NE.AND P2, PT, R172, 0x1, PT ;  /* 0x00000001ac00780c */ /* 0x000fda0003f45270 */
[----:B0-----:R-:W0:Y:S02]  /*164d0*/  @P2 LDC.64 R2, c[0x0][0x9e8] ;  /* 0x00027a00ff022b82 */ /* 0x001e240000000a00 */
[----:B0-----:R-:W-:-:S05]  /*164e0*/  @P2 IMAD.HI.U32 R2, R167, R2, RZ ;  /* 0x00000002a7022227 */ /* 0x001fca00078e00ff */
[----:B------:R-:W-:-:S07]  /*164f0*/  @P2 SHF.R.U32.HI R167, RZ, R3, R2 ;  /* 0x00000003ffa72219 */ /* 0x000fce0000011602 */
.L_x_4317:
[----:B------:R-:W-:Y:S05]  /*16500*/  BSYNC B0 ;  /* 0x0000000000007941 */ /* 0x000fea0003800000 */
.L_x_4315:
[----:B------:R-:W-:-:S05]  /*16510*/  IMAD R167, R167, R172, R159 ;  /* 0x000000aca7a77224 */ /* 0x000fca00078e029f */
[----:B------:R-:W-:Y:S02]  /*16520*/  VIADDMNMX R166, R167, R172, R166, PT ;  /* 0x000000aca7a67246 */ /* 0x000fe400038001a6 */
[----:B------:R-:W-:-:S07]  /*16530*/  VIMNMX R165, R165, R167, !PT ;  /* 0x000000a7a5a57248 */ /* 0x000fce0007fe0100 */
.L_x_4314:
        /* <DEDUP_REMOVED lines=12> */
[C---:B------:R-:W-:Y:S02]  /*16600*/  ISETP.LT.OR P5, PT, R166.reuse, 0x9, P5 ;  /* 0x00000009a600780c */ /* 0x040fe40002fa1670 */
        /* <DEDUP_REMOVED lines=85> */
[----:B------:R-:W-:Y:S02]  /*16b60*/  ISETP.GE.AND P4, PT, R163, 0x52, PT ;  /* 0x00000052a300780c */ /* 0x000fe40003f86270 */
[--C-:B------:R-:W-:Y:S02]  /*16b70*/  IADD3 R170, R170, 0x8, R161.reuse ;  /* 0x00000008aaaa7810 */ /* 0x100fe40007ffe0a1 */
[----:B------:R-:W-:Y:S02]  /*16b80*/  ISETP.GT.AND P5, PT, R165, 0x51, !P4 ;  /* 0x00000051a500780c */ /* 0x000fe400067a4270 */
[----:B------:R-:W-:-:S02]  /*16b90*/  IADD3 R168, R168, 0x8, R161 ;  /* 0x00000008a8a87810 */ /* 0x000fc40007ffe0a1 */
        /* <DEDUP_REMOVED lines=24> */
[----:B------:R-:W-:-:S04]  /*16d20*/  IADD3 R161, R161, R17, -R22 ;  /* 0x00000011a1a17210 */ /* 0x000fc80007ffe816 */
[----:B------:R-:W-:-:S07]  /*16d30*/  LOP3.LUT R161, RZ, R161, RZ, 0x33, !PT ;  /* 0x000000a1ffa17212 */ /* 0x000fce00078e33ff */
[----:B------:R-:W0:Y:S02]  /*16d40*/  @P6 LDC.64 R2, c[0x0][0x9e8] ;  /* 0x00027a00ff026b82 */ /* 0x000e240000000a00 */
[----:B0-----:R-:W-:-:S05]  /*16d50*/  @P6 IMAD.HI.U32 R2, R161, R2, RZ ;  /* 0x00000002a1026227 */ /* 0x001fca00078e00ff */
[----:B------:R-:W-:-:S04]  /*16d60*/  @P6 SHF.R.U32.HI R161, RZ, R3, R2 ;  /* 0x00000003ffa16219 */ /* 0x000fc80000011602 */
[----:B------:R-:W-:Y:S01]  /*16d70*/  LOP3.LUT R2, RZ, R161, RZ, 0x33, !PT ;  /* 0x000000a1ff027212 */ /* 0x000fe200078e33ff */
[----:B------:R-:W-:Y:S06]  /*16d80*/  BRA `(.L_x_4321) ;  /* 0x0000000000187947 */ /* 0x000fec0003800000 */
.L_x_4320:
[----:B------:R-:W-:-:S05]  /*16d90*/  IMAD.U32 R163, RZ, RZ, UR55 ;  /* 0x00000037ffa37e24 */ /* 0x000fca000f8e00ff */
[----:B------:R-:W-:-:S13]  /*16da0*/  ISETP.NE.AND P6, PT, R163, 0x1, PT ;  /* 0x00000001a300780c */ /* 0x000fda0003fc5270 */
[----:B------:R-:W0:Y:S02]  /*16db0*/  @P6 LDC.64 R2, c[0x0][0x9e8] ;  /* 0x00027a00ff026b82 */ /* 0x000e240000000a00 */
[----:B0-----:R-:W-:-:S04]  /*16dc0*/  @P6 IMAD.HI.U32 R166, R11, R2, RZ ;  /* 0x000000020ba66227 */ /* 0x001fc800078e00ff */
[----:B------:R-:W-:Y:S01]  /*16dd0*/  IMAD.MOV.U32 R2, RZ, RZ, R11 ;  /* 0x000000ffff027224 */ /* 0x000fe200078e000b */
[----:B------:R-:W-:-:S07]  /*16de0*/  @P6 SHF.R.U32.HI R2, RZ, R3, R166 ;  /* 0x00000003ff026219 */ /* 0x000fce00000116a6 */
.L_x_4321:
[----:B------:R-:W-:Y:S05]  /*16df0*/  BSYNC B0 ;  /* 0x0000000000007941 */ /* 0x000fea0003800000 */
.L_x_4319:
[----:B------:R-:W-:-:S05]  /*16e00*/  IMAD R159, R2, R163, R159 ;  /* 0x000000a3029f7224 */ /* 0x000fca00078e029f */
[----:B------:R-:W-:Y:S02]  /*16e10*/  VIADDMNMX R170, R159, R163, R170, PT ;  /* 0x000000a39faa7246 */ /* 0x000fe400038001aa */
[----:B------:R-:W-:-:S07]  /*16e20*/  VIMNMX R168, R168, R159, !PT ;  /* 0x0000009fa8a87248 */ /* 0x000fce0007fe0100 */
.L_x_4318:
        /* <DEDUP_REMOVED lines=8> */
[----:B------:R-:W-:Y:S02]  /*16eb0*/  FMNMX.FTZ R3, R167, R10, !PT ;  /* 0x0000000aa7037209 */ /* 0x000fe40007810000 */
[----:B------:R-:W-:Y:S02]  /*16ec0*/  ISETP.GT.AND P2, PT, R168, 0x9, !P2 ;  /* 0x00000009a800780c */ /* 0x000fe40005744270 */
[C---:B------:R-:W-:Y:S02]  /*16ed0*/  ISETP.LT.OR P3, PT, R170.reuse, 0x9, P3 ;  /* 0x00000009aa00780c */ /* 0x040fe40001f61670 */
[----:B------:R-:W-:Y:S02]  /*16ee0*/  ISETP.LT.OR P2, PT, R170, 0xa, P2 ;  /* 0x0000000aaa00780c */ /* 0x000fe40001741670 */
[----:B------:R-:W-:Y:S02]  /*16ef0*/  FMNMX.FTZ R2, R164, R3, !PT ;  /* 0x00000003a4027209 */ /* 0x000fe40007810000 */
[----:B------:R-:W-:-:S02]  /*16f00*/  FSEL R20, R20, -INF , !P2 ;  /* 0xff80000014147808 */ /* 0x000fc40005000000 */
[----:B------:R-:W-:Y:S02]  /*16f10*/  ISETP.NE.AND P2, PT, R169, RZ, PT ;  /* 0x000000ffa900720c */ /* 0x000fe40003f45270 */
        /* <DEDUP_REMOVED lines=56> */
[----:B------:R-:W-:Y:S01]  /*172a0*/  ISETP.NE.AND P6, PT, R184, RZ, PT ;  /* 0x000000ffb800720c */ /* 0x000fe20003fc5270 */
[----:B------:R-:W0:Y:S01]  /*172b0*/  SHFL.BFLY PT, R2, R3, 0x2, 0x1f ;  /* 0x0c401f0003027f89 */ /* 0x000e2200000e0000 */
[----:B------:R-:W-:Y:S02]  /*172c0*/  FSEL R137, R137, -INF , !P2 ;  /* 0xff80000089897808 */ /* 0x000fe40005000000 */
[----:B------:R-:W-:-:S02]  /*172d0*/  ISETP.NE.AND P2, PT, R179, RZ, PT ;  /* 0x000000ffb300720c */ /* 0x000fc40003f45270 */
[----:B------:R-:W-:Y:S02]  /*172e0*/  ISETP.NE.AND P3, PT, R185, RZ, PT ;  /* 0x000000ffb900720c */ /* 0x000fe40003f65270 */
[C---:B------:R-:W-:Y:S02]  /*172f0*/  ISETP.GT.AND P2, PT, R168.reuse, 0x31, !P2 ;  /* 0x00000031a800780c */ /* 0x040fe40005744270 */
[----:B------:R-:W-:Y:S02]  /*17300*/  ISETP.GT.AND P4, PT, R168, 0x51, !P4 ;  /* 0x00000051a800780c */ /* 0x000fe40006784270 */
[----:B------:R-:W-:Y:S02]  /*17310*/  ISETP.LT.OR P2, PT, R170, 0x32, P2 ;  /* 0x00000032aa00780c */ /* 0x000fe40001741670 */
[----:B------:R-:W-:Y:S02]  /*17320*/  ISETP.GT.AND P5, PT, R168, 0x58, !P5 ;  /* 0x00000058a800780c */ /* 0x000fe40006fa4270 */
[----:B------:R-:W-:-:S02]  /*17330*/  FSEL R140, R140, -INF , !P2 ;  /* 0xff8000008c8c7808 */ /* 0x000fc40005000000 */
[----:B------:R-:W-:Y:S02]  /*17340*/  ISETP.NE.AND P2, PT, R180, RZ, PT ;  /* 0x000000ffb400720c */ /* 0x000fe40003f45270 */
[----:B------:R-:W-:Y:S02]  /*17350*/  ISETP.LT.OR P4, PT, R170, 0x52, P4 ;  /* 0x00000052aa00780c */ /* 0x000fe40002781670 */
[----:B------:R-:W-:Y:S02]  /*17360*/  ISETP.GT.AND P2, PT, R168, 0x38, !P2 ;  /* 0x00000038a800780c */ /* 0x000fe40005744270 */
[C---:B------:R-:W-:Y:S02]  /*17370*/  ISETP.LT.OR P5, PT, R170.reuse, 0x59, P5 ;  /* 0x00000059aa00780c */ /* 0x040fe40002fa1670 */
[----:B------:R-:W-:Y:S02]  /*17380*/  ISETP.LT.OR P2, PT, R170, 0x39, P2 ;  /* 0x00000039aa00780c */ /* 0x000fe40001741670 */
[----:B0-----:R-:W-:-:S02]  /*17390*/  FMNMX.FTZ R2, R3, R2, !PT ;  /* 0x0000000203027209 */ /* 0x001fc40007810000 */
[----:B------:R-:W-:Y:S02]  /*173a0*/  FSEL R141, R141, -INF , !P2 ;  /* 0xff8000008d8d7808 */ /* 0x000fe40005000000 */
[----:B------:R-:W-:Y:S01]  /*173b0*/  ISETP.NE.AND P2, PT, R181, RZ, PT ;  /* 0x000000ffb500720c */ /* 0x000fe20003f45270 */
[----:B------:R-:W0:Y:S01]  /*173c0*/  SHFL.BFLY PT, R159, R2, 0x1, 0x1f ;  /* 0x0c201f00029f7f89 */ /* 0x000e2200000e0000 */
[----:B------:R-:W-:Y:S02]  /*173d0*/  FSEL R154, R154, -INF , !P4 ;  /* 0xff8000009a9a7808 */ /* 0x000fe40006000000 */
[----:B------:R-:W-:Y:S02]  /*173e0*/  ISETP.GT.AND P2, PT, R168, 0x39, !P2 ;  /* 0x00000039a800780c */ /* 0x000fe40005744270 */
[----:B------:R-:W-:Y:S02]  /*173f0*/  FSEL R156, R156, -INF , !P5 ;  /* 0xff8000009c9c7808 */ /* 0x000fe40006800000 */
[----:B------:R-:W-:-:S02]  /*17400*/  ISETP.LT.OR P2, PT, R170, 0x3a, P2 ;  /* 0x0000003aaa00780c */ /* 0x000fc40001741670 */
[----:B------:R-:W-:Y:S02]  /*17410*/  R2UR UR4, R192 ;  /* 0x00000000c00472ca */ /* 0x000fe400000e0000 */
[----:B------:R-:W-:Y:S02]  /*17420*/  FSEL R142, R142, -INF , !P2 ;  /* 0xff8000008e8e7808 */ /* 0x000fe40005000000 */
[----:B------:R-:W-:-:S04]  /*17430*/  ISETP.NE.AND P2, PT, R182, RZ, PT ;  /* 0x000000ffb600720c */ /* 0x000fc80003f45270 */
[----:B------:R-:W-:-:S04]  /*17440*/  ISETP.GT.AND P2, PT, R168, 0x40, !P2 ;  /* 0x00000040a800780c */ /* 0x000fc80005744270 */
[----:B------:R-:W-:Y:S02]  /*17450*/  ISETP.LT.OR P2, PT, R170, 0x41, P2 ;  /* 0x00000041aa00780c */ /* 0x000fe40001741670 */
[----:B0-----:R-:W-:Y:S02]  /*17460*/  FMNMX.FTZ R4, R2, R159, !PT ;  /* 0x0000009f02047209 */ /* 0x001fe40007810000 */
[----:B------:R-:W-:Y:S02]  /*17470*/  FSEL R145, R145, -INF , !P2 ;  /* 0xff80000091917808 */ /* 0x000fe40005000000 */
[----:B------:R-:W-:-:S04]  /*17480*/  ISETP.NE.AND P2, PT, R183, RZ, PT ;  /* 0x000000ffb700720c */ /* 0x000fc80003f45270 */
[----:B------:R-:W-:-:S04]  /*17490*/  ISETP.GT.AND P2, PT, R168, 0x41, !P2 ;  /* 0x00000041a800780c */ /* 0x000fc80005744270 */
[----:B------:R-:W-:-:S04]  /*174a0*/  ISETP.LT.OR P2, PT, R170, 0x42, P2 ;  /* 0x00000042aa00780c */ /* 0x000fc80001741670 */
[----:B------:R-:W-:Y:S02]  /*174b0*/  FSEL R146, R146, -INF , !P2 ;  /* 0xff80000092927808 */ /* 0x000fe40005000000 */
[----:B------:R-:W-:Y:S02]  /*174c0*/  ISETP.GT.AND P2, PT, R168, 0x48, !P6 ;  /* 0x00000048a800780c */ /* 0x000fe40007744270 */
[----:B------:R-:W-:Y:S02]  /*174d0*/  ISETP.NE.AND P6, PT, R187, RZ, PT ;  /* 0x000000ffbb00720c */ /* 0x000fe40003fc5270 */
        /* <DEDUP_REMOVED lines=8> */
[C---:B------:R-:W-:Y:S02]  /*17560*/  ISETP.LT.OR P3, PT, R170.reuse, 0x51, P3 ;  /* 0x00000051aa00780c */ /* 0x040fe40001f61670 */
[----:B------:R-:W-:Y:S02]  /*17570*/  ISETP.LT.OR P2, PT, R170, 0x1, P2 ;  /* 0x00000001aa00780c */ /* 0x000fe40001741670 */
[----:B------:R-:W-:Y:S01]  /*17580*/  ISETP.NE.AND P6, PT, R0, RZ, PT ;  /* 0x000000ff0000720c */ /* 0x000fe20003fc5270 */
[----:B------:R-:W-:Y:S01]  /*17590*/  FMUL.FTZ R0, R4, UR10 ;  /* 0x0000000a04007c20 */ /* 0x000fe20008410000 */
[----:B------:R-:W-:Y:S02]  /*175a0*/  FSEL R159, R13, -INF , !P2 ;  /* 0xff8000000d9f7808 */ /* 0x000fe40005000000 */
[----:B------:R-:W-:-:S02]  /*175b0*/  FSEL R152, R152, -INF , !P3 ;  /* 0xff80000098987808 */ /* 0x000fc40005800000 */
[----:B------:R-:W-:Y:S02]  /*175c0*/  FMNMX.FTZ R3, R159, R12, !PT ;  /* 0x0000000c9f037209 */ /* 0x000fe40007810000 */
[----:B------:R-:W-:Y:S02]  /*175d0*/  ISETP.GT.AND P6, PT, R168, 0x59, !P6 ;  /* 0x00000059a800780c */ /* 0x000fe400077c4270 */
[----:B------:R-:W-:Y:S02]  /*175e0*/  FMNMX.FTZ R2, R14, R3, !PT ;  /* 0x000000030e027209 */ /* 0x000fe40007810000 */
[----:B------:R-:W-:Y:S02]  /*175f0*/  ISETP.LT.OR P6, PT, R170, 0x5a, P6 ;  /* 0x0000005aaa00780c */ /* 0x000fe400037c1670 */
[----:B------:R-:W-:Y:S02]  /*17600*/  FMNMX.FTZ R3, R15, R2, !PT ;  /* 0x000000020f037209 */ /* 0x000fe40007810000 */
[----:B------:R-:W-:-:S02]  /*17610*/  FSEL R158, R158, -INF , !P6 ;  /* 0xff8000009e9e7808 */ /* 0x000fc40007000000 */
[----:B------:R-:W-:Y:S02]  /*17620*/  FMNMX.FTZ R2, R20, R3, !PT ;  /* 0x0000000314027209 */ /* 0x000fe40007810000 */
[----:B------:R-:W-:Y:S02]  /*17630*/  FSETP.NEU.FTZ.AND P2, PT, R4, -INF , PT ;  /* 0xff8000000400780b */ /* 0x000fe40003f5d000 */
[----:B------:R-:W-:Y:S02]  /*17640*/  FMNMX.FTZ R3, R121, R2, !PT ;  /* 0x0000000279037209 */ /* 0x000fe40007810000 */
[----:B------:R-:W-:Y:S02]  /*17650*/  FSEL R0, R0, RZ, P2 ;  /* 0x000000ff00007208 */ /* 0x000fe40001000000 */
[----:B------:R-:W-:-:S03]  /*17660*/  FMNMX.FTZ R2, R122, R3, !PT ;  /* 0x000000037a027209 */ /* 0x000fc60007810000 */
[--C-:B------:R-:W-:Y:S01]  /*17670*/  FFMA.FTZ R168, R155, UR10, -R0.reuse ;  /* 0x0000000a9ba87c23 */ /* 0x100fe20008010800 */
[----:B------:R-:W-:Y:S01]  /*17680*/  FMNMX.FTZ R3, R125, R2, !PT ;  /* 0x000000027d037209 */ /* 0x000fe20007810000 */
[--C-:B------:R-:W-:Y:S01]  /*17690*/  FFMA.FTZ R174, R151, UR10, -R0.reuse ;  /* 0x0000000a97ae7c23 */ /* 0x100fe20008010800 */
[----:B------:R-:W-:Y:S01]  /*176a0*/  FSEL R155, R4, RZ, P2 ;  /* 0x000000ff049b7208 */ /* 0x000fe20001000000 */
        /* <DEDUP_REMOVED lines=30> */
[----:B------:R-:W-:Y:S01]  /*17890*/  FADD.FTZ R0, -R155, R10 ;  /* 0x0000000a9b007221 */ /* 0x000fe20000010100 */
[----:B------:R-:W-:Y:S02]  /*178a0*/  MUFU.EX2 R13, R13 ;  /* 0x0000000d000d7308 */ /* 0x000fe40000000800 */
[----:B------:R-:W-:Y:S01]  /*178b0*/  FMNMX.FTZ R2, R142, R3, !PT ;  /* 0x000000038e027209 */ /* 0x000fe20007810000 */
[----:B------:R-:W-:-:S03]  /*178c0*/  FMUL.FTZ R0, R0, UR10 ;  /* 0x0000000a00007c20 */ /* 0x000fc60008410000 */
[----:B------:R-:W-:Y:S02]  /*178d0*/  FMNMX.FTZ R3, R145, R2, !PT ;  /* 0x0000000291037209 */ /* 0x000fe40007810000 */
        /* <DEDUP_REMOVED lines=10> */
[----:B------:R-:W-:-:S05]  /*17980*/  FMNMX.FTZ R3, R158, R3, !PT ;  /* 0x000000039e037209 */ /* 0x000fca0007810000 */
[----:B------:R-:W3:Y:S01]  /*17990*/  SHFL.BFLY PT, R2, R3, 0x2, 0x1f ;  /* 0x0c401f0003027f89 */ /* 0x000ee200000e0000 */
[----:B------:R-:W4:Y:S08]  /*179a0*/  MUFU.EX2 R184, R184 ;  /* 0x000000b800b87308 */ /* 0x000f300000000800 */
[----:B------:R-:W5:Y:S08]  /*179b0*/  MUFU.EX2 R123, R123 ;  /* 0x0000007b007b7308 */ /* 0x000f700000000800 */
[----:B------:R-:W5:Y:S01]  /*179c0*/  MUFU.EX2 R186, R186 ;  /* 0x000000ba00ba7308 */ /* 0x000f620000000800 */
[----:B---3--:R-:W-:-:S07]  /*179d0*/  FMNMX.FTZ R2, R3, R2, !PT ;  /* 0x0000000203027209 */ /* 0x008fce0007810000 */
[----:B------:R-:W-:Y:S01]  /*179e0*/  MUFU.EX2 R127, R127 ;  /* 0x0000007f007f7308 */ /* 0x000fe20000000800 */
[----:B------:R-:W3:Y:S07]  /*179f0*/  SHFL.BFLY PT, R3, R2, 0x1, 0x1f ;  /* 0x0c201f0002037f89 */ /* 0x000eee00000e0000 */
[----:B------:R-:W-:Y:S08]  /*17a00*/  MUFU.EX2 R180, R180 ;  /* 0x000000b400b47308 */ /* 0x000ff00000000800 */
[----:B------:R-:W-:Y:S08]  /*17a10*/  MUFU.EX2 R131, R131 ;  /* 0x0000008300837308 */ /* 0x000ff00000000800 */
[----:B------:R-:W-:Y:S01]  /*17a20*/  MUFU.EX2 R182, R182 ;  /* 0x000000b600b67308 */ /* 0x000fe20000000800 */
[----:B---3--:R-:W-:-:S04]  /*17a30*/  FMNMX.FTZ R3, R2, R3, !PT ;  /* 0x0000000302037209 */ /* 0x008fc80007810000 */
        /* <DEDUP_REMOVED lines=9> */
[----:B------:R-:W-:Y:S01]  /*17ad0*/  FFMA.FTZ R185, R121, UR10, -R157 ;  /* 0x0000000a79b97c23 */ /* 0x000fe2000801089d */
[----:B0-----:R-:W-:Y:S01]  /*17ae0*/  FFMA.FTZ R121, R0, R8, R13 ;  /* 0x0000000800797223 */ /* 0x001fe2000001000d */
[----:B------:R-:W-:Y:S01]  /*17af0*/  FADD.FTZ R15, -R15, R12 ;  /* 0x0000000c0f0f7221 */ /* 0x000fe20000010100 */
[----:B------:R-:W-:Y:S01]  /*17b00*/  FFMA.FTZ R14, R20, UR10, -R157 ;  /* 0x0000000a140e7c23 */ /* 0x000fe2000801089d */
[----:B------:R-:W-:Y:S01]  /*17b10*/  MUFU.EX2 R189, R189 ;  /* 0x000000bd00bd7308 */ /* 0x000fe20000000800 */
[----:B------:R-:W-:Y:S01]  /*17b20*/  FADD.FTZ R121, R188, R121 ;  /* 0x00000079bc797221 */ /* 0x000fe20000010000 */
[----:B------:R-:W-:Y:S01]  /*17b30*/  FMUL.FTZ R15, R15, UR10 ;  /* 0x0000000a0f0f7c20 */ /* 0x000fe20008410000 */
[--C-:B------:R-:W-:Y:S01]  /*17b40*/  FFMA.FTZ R20, R122, UR10, -R157.reuse ;  /* 0x0000000a7a147c23 */ /* 0x100fe2000801089d */
[----:B------:R-:W-:Y:S01]  /*17b50*/  FFMA.FTZ R187, R125, UR10, -R157 ;  /* 0x0000000a7dbb7c23 */ /* 0x000fe2000801089d */
[----:B-1----:R-:W-:Y:S01]  /*17b60*/  FADD.FTZ R8, R190, R121 ;  /* 0x00000079be087221 */ /* 0x002fe20000010000 */
[--C-:B------:R-:W-:Y:S01]  /*17b70*/  FFMA.FTZ R120, R126, UR10, -R157.reuse ;  /* 0x0000000a7e787c23 */ /* 0x100fe2000801089d */
[--C-:B------:R-:W-:Y:S01]  /*17b80*/  FFMA.FTZ R181, R129, UR10, -R157.reuse ;  /* 0x0000000a81b57c23 */ /* 0x100fe2000801089d */
[----:B------:R5:W0:Y:S01]  /*17b90*/  MUFU.EX2 R2, R15 ;  /* 0x0000000f00027308 */ /* 0x000a220000000800 */
[----:B--2---:R-:W-:Y:S01]  /*17ba0*/  FADD.FTZ R121, R21, R8 ;  /* 0x0000000815797221 */ /* 0x004fe20000010000 */
        /* <DEDUP_REMOVED lines=16> */
[----:B------:R-:W-:Y:S01]  /*17cb0*/  FADD.FTZ R15, R127, R128 ;  /* 0x000000807f0f7221 */ /* 0x000fe20000010000 */
[--C-:B------:R-:W-:Y:S01]  /*17cc0*/  FFMA.FTZ R154, R154, UR10, -R157.reuse ;  /* 0x0000000a9a9a7c23 */ /* 0x100fe2000801089d */
[----:B------:R-:W-:Y:S01]  /*17cd0*/  FFMA.FTZ R156, R156, UR10, -R157 ;  /* 0x0000000a9c9c7c23 */ /* 0x000fe2000801089d */
[----:B------:R-:W-:Y:S01]  /*17ce0*/  F2FP.BF16.F32.PACK_AB R188, R188, R13 ;  /* 0x0000000dbcbc723e */ /* 0x000fe200000010ff */
[----:B------:R-:W-:Y:S01]  /*17cf0*/  FADD.FTZ R128, R180, R15 ;  /* 0x0000000fb4807221 */ /* 0x000fe20000010000 */
[----:B------:R-:W-:Y:S01]  /*17d00*/  IMAD.U32 R121, RZ, RZ, UR6 ;  /* 0x00000006ff797e24 */ /* 0x000fe2000f8e00ff */
[----:B------:R-:W0:Y:S01]  /*17d10*/  MUFU.EX2 R14, R14 ;  /* 0x0000000e000e7308 */ /* 0x000e220000000800 */
[----:B-1----:R-:W-:Y:S01]  /*17d20*/  FADD.FTZ R8, R10, R5 ;  /* 0x000000050a087221 */ /* 0x002fe20000010000 */
[----:B------:R-:W-:Y:S01]  /*17d30*/  FADD.FTZ R15, R131, R128 ;  /* 0x00000080830f7221 */ /* 0x000fe20000010000 */
[----:B------:R-:W-:Y:S01]  /*17d40*/  FFMA.FTZ R128, R146, UR10, -R157 ;  /* 0x0000000a92807c23 */ /* 0x000fe2000801089d */
[----:B------:R-:W-:Y:S01]  /*17d50*/  F2FP.BF16.F32.PACK_AB R189, R10, R189 ;  /* 0x000000bd0abd723e */ /* 0x000fe200000010ff */
[----:B------:R-:W-:-:S02]  /*17d60*/  @!P1 VIADD R121, R121, 0x30860 ;  /* 0x0003086079799836 */ /* 0x000fc40000000000 */
[----:B------:R-:W-:Y:S01]  /*17d70*/  FADD.FTZ R130, R182, R15 ;  /* 0x0000000fb6827221 */ /* 0x000fe20000010000 */
[----:B------:R-:W-:Y:S01]  /*17d80*/  ISETP.GT.AND P2, PT, R9, UR4, PT ;  /* 0x0000000409007c0c */ /* 0x000fe2000bf44270 */
[----:B------:R-:W1:Y:S01]  /*17d90*/  MUFU.EX2 R185, R185 ;  /* 0x000000b900b97308 */ /* 0x000e620000000800 */
[----:B--2---:R-:W-:Y:S01]  /*17da0*/  FADD.FTZ R5, R191, R8 ;  /* 0x00000008bf057221 */ /* 0x004fe20000010000 */
[----:B------:R-:W-:Y:S01]  /*17db0*/  FADD.FTZ R15, R135, R130 ;  /* 0x00000082870f7221 */ /* 0x000fe20000010000 */
[--C-:B------:R-:W-:Y:S01]  /*17dc0*/  FFMA.FTZ R130, R150, UR10, -R157.reuse ;  /* 0x0000000a96827c23 */ /* 0x100fe2000801089d */
[----:B------:R-:W-:Y:S01]  /*17dd0*/  FFMA.FTZ R157, R158, UR10, -R157 ;  /* 0x0000000a9e9d7c23 */ /* 0x000fe2000801089d */
[----:B------:R-:W-:Y:S01]  /*17de0*/  @!P1 PRMT R121, RZ, 0x654, R121 ;  /* 0x00000654ff799816 */ /* 0x000fe20000000079 */
[----:B------:R-:W-:Y:S01]  /*17df0*/  FADD.FTZ R132, R176, R15 ;  /* 0x0000000fb0847221 */ /* 0x000fe20000010000 */
[----:B------:R-:W-:Y:S01]  /*17e00*/  UMOV UR4, UR36 ;  /* 0x0000002400047c82 */ /* 0x000fe20008000000 */
[----:B------:R-:W2:Y:S01]  /*17e10*/  MUFU.EX2 R20, R20 ;  /* 0x0000001400147308 */ /* 0x000ea20000000800 */
[----:B0-----:R-:W-:Y:S01]  /*17e20*/  FADD.FTZ R8, R14, R5 ;  /* 0x000000050e087221 */ /* 0x001fe20000010000 */
[----:B------:R0:W-:Y:S01]  /*17e30*/  @!P1 SYNCS.ARRIVE.TRANS64.RED.A1T0 RZ, [R121+URZ], RZ ;  /* 0x000000ff79ff99a7 */ /* 0x0001e2000810043f */
[----:B------:R-:W-:Y:S01]  /*17e40*/  F2FP.BF16.F32.PACK_AB R190, R21, R190 ;  /* 0x000000be15be723e */ /* 0x000fe200000010ff */
[----:B------:R-:W-:Y:S01]  /*17e50*/  VIADD R9, R9, 0xffffffff ;  /* 0xffffffff09097836 */ /* 0x000fe20000000000 */
[----:B------:R-:W-:-:S02]  /*17e60*/  F2FP.BF16.F32.PACK_AB R184, R123, R184 ;  /* 0x000000b87bb8723e */ /* 0x000fc400000010ff */
[----:B------:R-:W-:Y:S01]  /*17e70*/  F2FP.BF16.F32.PACK_AB R186, R127, R186 ;  /* 0x000000ba7fba723e */ /* 0x000fe200000010ff */
[----:B------:R-:W3:Y:S01]  /*17e80*/  MUFU.EX2 R187, R187 ;  /* 0x000000bb00bb7308 */ /* 0x000ee20000000800 */
[----:B-1----:R-:W-:Y:S01]  /*17e90*/  FADD.FTZ R5, R185, R8 ;  /* 0x00000008b9057221 */ /* 0x002fe20000010000 */
[----:B------:R-:W-:Y:S02]  /*17ea0*/  F2FP.BF16.F32.PACK_AB R180, R131, R180 ;  /* 0x000000b483b4723e */ /* 0x000fe400000010ff */
[----:B------:R-:W-:Y:S02]  /*17eb0*/  F2FP.BF16.F32.PACK_AB R182, R135, R182 ;  /* 0x000000b687b6723e */ /* 0x000fe400000010ff */
[----:B------:R-:W-:Y:S02]  /*17ec0*/  F2FP.BF16.F32.PACK_AB R191, R14, R191 ;  /* 0x000000bf0ebf723e */ /* 0x000fe400000010ff */
        /* <DEDUP_REMOVED lines=70> */
[----:B--2---:R-:W-:Y:S01]  /*18330*/  FADD.FTZ R132, R170, R13 ;  /* 0x0000000daa847221 */ /* 0x004fe20000010000 */
[C---:B---3--:R-:W-:Y:S01]  /*18340*/  FADD.FTZ R5, R157.reuse, R10 ;  /* 0x0000000a9d057221 */ /* 0x048fe20000010000 */
[----:B------:R-:W-:Y:S01]  /*18350*/  F2FP.BF16.F32.PACK_AB R171, R157, R171 ;  /* 0x000000ab9dab723e */ /* 0x000fe200000010ff */
[----:B------:R-:W-:Y:S02]  /*18360*/  IMAD.MOV.U32 R10, RZ, RZ, R4 ;  /* 0x000000ffff0a7224 */ /* 0x000fe400078e0004 */
[C---:B-1----:R-:W-:Y:S01]  /*18370*/  FADD.FTZ R8, R155.reuse, R132 ;  /* 0x000000849b087221 */ /* 0x042fe20000010000 */
[----:B------:R-:W-:Y:S01]  /*18380*/  F2FP.BF16.F32.PACK_AB R170, R155, R170 ;  /* 0x000000aa9baa723e */ /* 0x000fe200000010ff */
[----:B0-----:R-:W-:Y:S06]  /*18390*/  @P2 BRA `(.L_x_4322) ;  /* 0xffffffc800c82947 */ /* 0x001fec000383ffff */
.L_x_4305:
        /* <DEDUP_REMOVED lines=99> */
.L_x_4323:
[----:B------:R-:W-:Y:S01]  /*189d0*/  ULEA UR5, UR36, UR37, 0x3 ;  /* 0x0000002524057291 */ /* 0x000fe2000f8e183f */
[----:B------:R-:W-:-:S05]  /*189e0*/  IMAD.U32 R0, RZ, RZ, UR39 ;  /* 0x00000027ff007e24 */ /* 0x000fca000f8e00ff */
[----:B------:R-:W-:-:S04]  /*189f0*/  SHF.L.U32 R0, R0, 0x1f, RZ ;  /* 0x0000001f00007819 */ /* 0x000fc800000006ff */
[----:B------:R0:W1:Y:S01]  /*18a00*/  SYNCS.PHASECHK.TRANS64.TRYWAIT P2, [UR5+0x30850], R0 ;  /* 0x03085000ff0075a7 */ /* 0x0000620008040145 */
[----:B------:R-:W-:Y:S05]  /*18a10*/  @!P0 BRA `(.L_x_4324) ;  /* 0x0000000000048947 */ /* 0x000fea0003800000 */
[----:B------:R-:W-:Y:S01]  /*18a20*/  BPT.TRAP 0x1 ;  /* 0x000000040000795c */ /* 0x000fe20000300000 */
.L_x_4324:
[----:B-1----:R-:W-:Y:S05]  /*18a30*/  @P2 BRA `(.L_x_4325) ;  /* 0x0000000000082947 */ /* 0x002fea0003800000 */
[----:B------:R-:W1:Y:S02]  /*18a40*/  SYNCS.PHASECHK.TRANS64.TRYWAIT P0, [UR5+0x30850], R0 ;  /* 0x03085000ff0075a7 */ /* 0x000e640008000145 */
[----:B-1----:R-:W-:Y:S05]  /*18a50*/  @!P0 BRA `(.L_x_4326) ;  /* 0x000000a400848947 */ /* 0x002fea0003800000 */
.L_x_4325:
[----:B------:R-:W-:Y:S01]  /*18a60*/  UIADD3 UR37, UR37, 0x400, URZ ;  /* 0x0000040025257890 */ /* 0x000fe2000fffe03f */
[----:B------:R-:W-:Y:S01]  /*18a70*/  WARPGROUP.ARRIVE ;  /* 0x00000000000079c5 */ /* 0x000fe20000000000 */
[----:B------:R-:W-:Y:S01]  /*18a80*/  UMOV UR7, 0x40000040 ;  /* 0x4000004000077882 */ /* 0x000fe20000000000 */
[----:B01----:R-:W0:Y:S01]  /*18a90*/  SHFL.BFLY PT, R0, R5, 0x2, 0x1f ;  /* 0x0c401f0005007f89 */ /* 0x003e2200000e0000 */
[----:B------:R-:W-:Y:S01]  /*18aa0*/  USHF.R.U32.HI UR37, URZ, 0x4, UR37 ;  /* 0x000000043f257899 */ /* 0x000fe20008011625 */
[----:B------:R-:W-:Y:S01]  /*18ab0*/  IMAD.MOV.U32 R20, RZ, RZ, -0x800000 ;  /* 0xff800000ff147424 */ /* 0x000fe200078e00ff */
[----:B------:R-:W-:Y:S01]  /*18ac0*/  R2UR UR8, R221 ;  /* 0x00000000dd0872ca */ /* 0x000fe200000e0000 */
[----:B------:R-:W1:Y:S01]  /*18ad0*/  SHFL.BFLY PT, R7, R8, 0x2, 0x1f ;  /* 0x0c401f0008077f89 */ /* 0x000e6200000e0000 */
[----:B------:R-:W-:Y:S01]  /*18ae0*/  ULOP3.LUT UR37, UR37, 0x3fff, URZ, 0xc0, !UPT ;  /* 0x00003fff25257892 */ /* 0x000fe2000f8ec03f */
[----:B------:R-:W-:-:S03]  /*18af0*/  IMAD.MOV.U32 R2, RZ, RZ, RZ ;  /* 0x000000ffff027224 */ /* 0x000fc600078e00ff */
        /* <DEDUP_REMOVED lines=8> */
[----:B0-----:R-:W-:Y:S01]  /*18b80*/  FADD.FTZ R6, R0, R5 ;  /* 0x0000000500067221 */ /* 0x001fe20000010000 */
[----:B------:R-:W-:Y:S01]  /*18b90*/  UMOV UR7, 0x40000040 ;  /* 0x4000004000077882 */ /* 0x000fe20000000000 */
[----:B------:R-:W-:-:S02]  /*18ba0*/  IMAD.U32 R5, RZ, RZ, UR10 ;  /* 0x0000000aff057e24 */ /* 0x000fc4000f8e00ff */
[----:B-1----:R-:W-:Y:S01]  /*18bb0*/  FADD.FTZ R7, R7, R8 ;  /* 0x0000000807077221 */ /* 0x002fe20000010000 */
[----:B------:R-:W-:Y:S01]  /*18bc0*/  IMAD.U32 R221, RZ, RZ, UR8 ;  /* 0x00000008ffdd7e24 */ /* 0x000fe2000f8e00ff */
[----:B------:R-:W0:Y:S01]  /*18bd0*/  SHFL.BFLY PT, R9, R6, 0x1, 0x1f ;  /* 0x0c201f0006097f89 */ /* 0x000e2200000e0000 */
[----:B------:R-:W-:-:S03]  /*18be0*/  USEL UR36, UR36, URZ, UP0 ;  /* 0x0000003f24247287 */ /* 0x000fc60008000000 */
[----:B------:R-:W1:Y:S01]  /*18bf0*/  SHFL.BFLY PT, R0, R7, 0x1, 0x1f ;  /* 0x0c201f0007007f89 */ /* 0x000e6200000e0000 */
[----:B0-----:R-:W-:Y:S01]  /*18c00*/  FADD.FTZ R12, R6, R9 ;  /* 0x00000009060c7221 */ /* 0x001fe20000010000 */
[----:B------:R-:W-:Y:S02]  /*18c10*/  IMAD.U32 R6, RZ, RZ, UR5 ;  /* 0x00000005ff067e24 */ /* 0x000fe4000f8e00ff */
[----:B------:R-:W-:Y:S02]  /*18c20*/  IMAD.MOV.U32 R9, RZ, RZ, RZ ;  /* 0x000000ffff097224 */ /* 0x000fe400078e00ff */
[----:B-1----:R-:W-:Y:S01]  /*18c30*/  FADD.FTZ R11, R7, R0 ;  /* 0x00000000070b7221 */ /* 0x002fe20000010000 */
[----:B------:R-:W-:Y:S01]  /*18c40*/  FSETP.NE.FTZ.AND P2, PT, R12, RZ, PT ;  /* 0x000000ff0c00720b */ /* 0x000fe20003f55000 */
[----:B------:R-:W-:Y:S02]  /*18c50*/  IMAD.U32 R7, RZ, RZ, UR10 ;  /* 0x0000000aff077e24 */ /* 0x000fe4000f8e00ff */
[----:B------:R-:W-:Y:S01]  /*18c60*/  @!P1 VIADD R6, R6, 0x30860 ;  /* 0x0003086006069836 */ /* 0x000fe20000000000 */
[----:B------:R-:W-:Y:S01]  /*18c70*/  FSETP.NE.FTZ.AND P0, PT, R11, RZ, PT ;  /* 0x000000ff0b00720b */ /* 0x000fe20003f15000 */
[----:B------:R-:W-:-:S08]  /*18c80*/  IMAD.MOV.U32 R0, RZ, RZ, -0x800000 ;  /* 0xff800000ff007424 */ /* 0x000fd000078e00ff */
[----:B------:R-:W0:Y:S01]  /*18c90*/  @P2 MUFU.LG2 R10, R12 ;  /* 0x0000000c000a2308 */ /* 0x000e220000000c00 */
[----:B------:R-:W-:-:S03]  /*18ca0*/  @P2 FMUL.FTZ R7, R7, 0.69314718246459960938 ;  /* 0x3f31721807072820 */ /* 0x000fc60000410000 */
[----:B------:R-:W-:-:S04]  /*18cb0*/  @P0 FMUL.FTZ R5, R5, 0.69314718246459960938 ;  /* 0x3f31721805050820 */ /* 0x000fc80000410000 */
[----:B------:R-:W1:Y:S08]  /*18cc0*/  @P0 MUFU.LG2 R8, R11 ;  /* 0x0000000b00080308 */ /* 0x000e700000000c00 */
[----:B------:R-:W2:Y:S01]  /*18cd0*/  @P2 MUFU.RCP R2, R12 ;  /* 0x0000000c00022308 */ /* 0x000ea20000001000 */
[----:B0-----:R-:W-:-:S04]  /*18ce0*/  @P2 FMUL.FTZ R10, R10, 0.69314718246459960938 ;  /* 0x3f3172180a0a2820 */ /* 0x001fc80000410000 */
[----:B------:R-:W-:Y:S01]  /*18cf0*/  @P2 FFMA.FTZ R20, R7, R3, R10 ;  /* 0x0000000307142223 */ /* 0x000fe2000001000a */
[----:B------:R-:W-:Y:S02]  /*18d00*/  @!P1 PRMT R3, RZ, 0x654, R6 ;  /* 0x00000654ff039816 */ /* 0x000fe40000000006 */
        /* <DEDUP_REMOVED lines=128> */
.L_x_4192:
[----:B------:R-:W0:Y:S08]  /*19510*/  S2UR UR4, SR_CgaCtaId ;  /* 0x00000000000479c3 */ /* 0x000e300000008800 */
[----:B------:R-:W-:Y:S06]  /*19520*/  BAR.SYNC.DEFER_BLOCKING 0x5, 0x120 ;  /* 0x0144800000007b1d */ /* 0x000fec0000010000 */
[----:B------:R-:W-:Y:S01]  /*19530*/  UMOV UR37, 0x400 ;  /* 0x0000040000257882 */ /* 0x000fe20000000000 */
[----:B------:R-:W-:Y:S01]  /*19540*/  BSSY B0, `(.L_x_4327) ;  /* 0x0000240000007945 */ /* 0x000fe20003800000 */
[----:B0-----:R-:W-:-:S09]  /*19550*/  ULEA UR37, UR4, UR37, 0x18 ;  /* 0x0000002504257291 */ /* 0x001fd2000f8ec03f */
[----:B------:R-:W0:Y:S02]  /*19560*/  LDS.128 R192, [UR37+0x308d0] ;  /* 0x0308d025ffc07984 */ /* 0x000e240008000c00 */
[----:B0-----:R-:W-:Y:S01]  /*19570*/  R2UR UR38, R194 ;  /* 0x00000000c22672ca */ /* 0x001fe200000e0000 */
[----:B------:R-:W-:Y:S06]  /*19580*/  BAR.ARV 0x4, 0x120 ;  /* 0x0104800000007b1d */ /* 0x000fec0000002000 */
[----:B------:R-:W-:Y:S08]  /*19590*/  @P0 BRA `(.L_x_4328) ;  /* 0x0000001800280947 */ /* 0x000ff00003800000 */
[----:B------:R-:W0:Y:S08]  /*195a0*/  S2UR UR6, SR_SWINHI ;  /* 0x00000000000679c3 */ /* 0x000e300000002f00 */
[----:B------:R-:W-:Y:S01]  /*195b0*/  BAR.SYNC.DEFER_BLOCKING 0x1, 0x100 ;  /* 0x0044000000007b1d */ /* 0x000fe20000010000 */
[----:B------:R-:W-:Y:S02]  /*195c0*/  F2FP.BF16.F32.PACK_AB R4, R5, R4 ;  /* 0x000000040504723e */ /* 0x000fe400000010ff */
[----:B------:R-:W-:-:S02]  /*195d0*/  F2FP.BF16.F32.PACK_AB R6, R7, R6 ;  /* 0x000000060706723e */ /* 0x000fc400000010ff */
[----:B------:R-:W-:Y:S02]  /*195e0*/  F2FP.BF16.F32.PACK_AB R5, R129, R36 ;  /* 0x000000248105723e */ /* 0x000fe400000010ff */
[----:B------:R-:W-:Y:S02]  /*195f0*/  F2FP.BF16.F32.PACK_AB R7, R131, R24 ;  /* 0x000000188307723e */ /* 0x000fe400000010ff */
[----:B------:R-:W-:Y:S02]  /*19600*/  F2FP.BF16.F32.PACK_AB R112, R113, R112 ;  /* 0x000000707170723e */ /* 0x000fe400000010ff */
[----:B------:R-:W-:Y:S02]  /*19610*/  F2FP.BF16.F32.PACK_AB R113, R43, R114 ;  /* 0x000000722b71723e */ /* 0x000fe400000010ff */
[----:B------:R-:W-:Y:S02]  /*19620*/  F2FP.BF16.F32.PACK_AB R114, R117, R116 ;  /* 0x000000747572723e */ /* 0x000fe400000010ff */
[----:B------:R-:W-:Y:S01]  /*19630*/  F2FP.BF16.F32.PACK_AB R115, R42, R115 ;  /* 0x000000732a73723e */ /* 0x000fe200000010ff */
[----:B------:R-:W-:Y:S01]  /*19640*/  UMOV UR4, UR37 ;  /* 0x0000002500047c82 */ /* 0x000fe20008000000 */
[----:B0-----:R-:W-:Y:S01]  /*19650*/  UMOV UR5, UR6 ;  /* 0x0000000600057c82 */ /* 0x001fe20008000000 */
[----:B------:R-:W-:-:S02]  /*19660*/  IMAD.U32 R2, RZ, RZ, UR4 ;  /* 0x00000004ff027e24 */ /* 0x000fc4000f8e00ff */
[----:B------:R-:W-:Y:S02]  /*19670*/  IMAD.U32 R3, RZ, RZ, UR5 ;  /* 0x00000005ff037e24 */ /* 0x000fe4000f8e00ff */
        /* <DEDUP_REMOVED lines=28> */
[----:B------:R-:W-:Y:S02]  /*19840*/  SHF.R.U64 R17, R17, 0x3, RZ ;  /* 0x0000000311117819 */ /* 0x000fe400000012ff */
[----:B------:R-:W-:Y:S02]  /*19850*/  LOP3.LUT R10, R133, 0x380, RZ, 0xc0, !PT ;  /* 0x00000380850a7812 */ /* 0x000fe400078ec0ff */
[----:B------:R-:W-:Y:S02]  /*19860*/  LOP3.LUT R26, R17, R22, RZ, 0x3c, !PT ;  /* 0x00000016111a7212 */ /* 0x000fe400078e3cff */
[----:B------:R-:W-:Y:S02]  /*19870*/  LOP3.LUT R12, R135, 0x380, RZ, 0xc0, !PT ;  /* 0x00000380870c7812 */ /* 0x000fe400078ec0ff */
[----:B------:R-:W-:Y:S02]  /*19880*/  LOP3.LUT R14, R137, 0x380, RZ, 0xc0, !PT ;  /* 0x00000380890e7812 */ /* 0x000fe400078ec0ff */
[----:B------:R-:W-:-:S02]  /*19890*/  MOV R22, R38 ;  /* 0x0000002600167202 */ /* 0x000fc40000000f00 */
[----:B------:R-:W-:Y:S02]  /*198a0*/  LOP3.LUT R38, R147, 0x380, RZ, 0xc0, !PT ;  /* 0x0000038093267812 */ /* 0x000fe400078ec0ff */
[----:B------:R-:W-:Y:S01]  /*198b0*/  SHF.R.U64 R8, R8, 0x3, RZ ;  /* 0x0000000308087819 */ /* 0x000fe200000012ff */
[----:B------:R0:W-:Y:S01]  /*198c0*/  STSM.16.M88.4 [R22], R4 ;  /* 0x0000000416007844 */ /* 0x0001e20000000200 */
[----:B------:R-:W-:Y:S02]  /*198d0*/  SHF.R.U64 R10, R10, 0x3, RZ ;  /* 0x000000030a0a7819 */ /* 0x000fe400000012ff */
[----:B------:R-:W-:Y:S02]  /*198e0*/  LOP3.LUT R28, R139, 0x380, RZ, 0xc0, !PT ;  /* 0x000003808b1c7812 */ /* 0x000fe400078ec0ff */
[----:B------:R-:W-:Y:S02]  /*198f0*/  LOP3.LUT R30, R141, 0x380, RZ, 0xc0, !PT ;  /* 0x000003808d1e7812 */ /* 0x000fe400078ec0ff */
[----:B------:R-:W-:-:S02]  /*19900*/  SHF.R.U64 R12, R12, 0x3, RZ ;  /* 0x000000030c0c7819 */ /* 0x000fc400000012ff */
[----:B------:R-:W-:Y:S02]  /*19910*/  SHF.R.U64 R14, R14, 0x3, RZ ;  /* 0x000000030e0e7819 */ /* 0x000fe400000012ff */
[----:B------:R-:W-:Y:S02]  /*19920*/  SHF.R.U64 R38, R38, 0x3, RZ ;  /* 0x0000000326267819 */ /* 0x000fe400000012ff */
[----:B------:R-:W-:Y:S02]  /*19930*/  LOP3.LUT R8, R8, R119, RZ, 0x3c, !PT ;  /* 0x0000007708087212 */ /* 0x000fe400078e3cff */
[----:B------:R-:W-:Y:S02]  /*19940*/  LOP3.LUT R10, R10, R133, RZ, 0x3c, !PT ;  /* 0x000000850a0a7212 */ /* 0x000fe400078e3cff */
[----:B------:R-:W-:Y:S02]  /*19950*/  SHF.R.U64 R28, R28, 0x3, RZ ;  /* 0x000000031c1c7819 */ /* 0x000fe400000012ff */
[----:B------:R-:W-:-:S02]  /*19960*/  SHF.R.U64 R30, R30, 0x3, RZ ;  /* 0x000000031e1e7819 */ /* 0x000fc400000012ff */
[----:B------:R-:W-:Y:S02]  /*19970*/  LOP3.LUT R12, R12, R135, RZ, 0x3c, !PT ;  /* 0x000000870c0c7212 */ /* 0x000fe400078e3cff */
[----:B------:R-:W-:Y:S02]  /*19980*/  LOP3.LUT R14, R14, R137, RZ, 0x3c, !PT ;  /* 0x000000890e0e7212 */ /* 0x000fe400078e3cff */
[----:B------:R-:W-:Y:S02]  /*19990*/  LOP3.LUT R24, R38, R147, RZ, 0x3c, !PT ;  /* 0x0000009326187212 */ /* 0x000fe400078e3cff */
[----:B------:R-:W-:Y:S02]  /*199a0*/  LOP3.LUT R28, R28, R139, RZ, 0x3c, !PT ;  /* 0x0000008b1c1c7212 */ /* 0x000fe400078e3cff */
[----:B------:R-:W-:Y:S02]  /*199b0*/  LOP3.LUT R30, R30, R141, RZ, 0x3c, !PT ;  /* 0x0000008d1e1e7212 */ /* 0x000fe400078e3cff */
[----:B------:R-:W-:-:S02]  /*199c0*/  MOV R133, R8 ;  /* 0x0000000800857202 */ /* 0x000fc40000000f00 */
[----:B------:R-:W-:Y:S02]  /*199d0*/  MOV R132, R10 ;  /* 0x0000000a00847202 */ /* 0x000fe40000000f00 */
[----:B0-----:R-:W-:Y:S02]  /*199e0*/  F2FP.BF16.F32.PACK_AB R4, R121, R120 ;  /* 0x000000787904723e */ /* 0x001fe400000010ff */
[----:B------:R-:W-:Y:S02]  /*199f0*/  F2FP.BF16.F32.PACK_AB R5, R128, R125 ;  /* 0x0000007d8005723e */ /* 0x000fe400000010ff */
[----:B------:R-:W-:Y:S02]  /*19a00*/  F2FP.BF16.F32.PACK_AB R6, R122, R21 ;  /* 0x000000157a06723e */ /* 0x000fe400000010ff */
[----:B------:R-:W-:Y:S02]  /*19a10*/  F2FP.BF16.F32.PACK_AB R7, R127, R124 ;  /* 0x0000007c7f07723e */ /* 0x000fe400000010ff */
[----:B------:R-:W-:-:S02]  /*19a20*/  LOP3.LUT R32, R143, 0x380, RZ, 0xc0, !PT ;  /* 0x000003808f207812 */ /* 0x000fc400078ec0ff */
[----:B------:R-:W-:Y:S01]  /*19a30*/  F2FP.BF16.F32.PACK_AB R8, R41, R40 ;  /* 0x000000282908723e */ /* 0x000fe200000010ff */
[----:B------:R0:W-:Y:S01]  /*19a40*/  STSM.16.M88.4 [R133], R4 ;  /* 0x0000000485007844 */ /* 0x0001e20000000200 */
[----:B------:R-:W-:Y:S02]  /*19a50*/  F2FP.BF16.F32.PACK_AB R9, R126, R123 ;  /* 0x0000007b7e09723e */ /* 0x000fe400000010ff */
[----:B------:R-:W-:Y:S02]  /*19a60*/  F2FP.BF16.F32.PACK_AB R10, R45, R44 ;  /* 0x0000002c2d0a723e */ /* 0x000fe400000010ff */
[----:B------:R-:W-:Y:S02]  /*19a70*/  F2FP.BF16.F32.PACK_AB R11, R47, R46 ;  /* 0x0000002e2f0b723e */ /* 0x000fe400000010ff */
[----:B------:R-:W-:Y:S02]  /*19a80*/  MOV R131, R12 ;  /* 0x0000000c00837202 */ /* 0x000fe40000000f00 */
[----:B------:R-:W-:Y:S01]  /*19a90*/  MOV R130, R14 ;  /* 0x0000000e00827202 */ /* 0x000fe20000000f00 */
[----:B------:R1:W-:Y:S01]  /*19aa0*/  STSM.16.M88.4 [R132], R8 ;  /* 0x0000000884007844 */ /* 0x0003e20000000200 */
[----:B------:R-:W-:-:S02]  /*19ab0*/  MOV R129, R26 ;  /* 0x0000001a00817202 */ /* 0x000fc40000000f00 */
[----:B------:R-:W-:Y:S02]  /*19ac0*/  F2FP.BF16.F32.PACK_AB R12, R49, R48 ;  /* 0x00000030310c723e */ /* 0x000fe400000010ff */
        /* <DEDUP_REMOVED lines=11> */
[----:B------:R-:W-:Y:S02]  /*19b80*/  SHF.R.U64 R32, R32, 0x3, RZ ;  /* 0x0000000320207819 */ /* 0x000fe400000012ff */
[----:B------:R-:W-:Y:S01]  /*19b90*/  LOP3.LUT R17, R34, 0x380, RZ, 0xc0, !PT ;  /* 0x0000038022117812 */ /* 0x000fe200078ec0ff */
[----:B------:R-:W-:Y:S01]  /*19ba0*/  STSM.16.M88.4 [R130], R24 ;  /* 0x0000001882007844 */ /* 0x000fe20000000200 */
[----:B------:R-:W-:-:S02]  /*19bb0*/  F2FP.BF16.F32.PACK_AB R28, R65, R64 ;  /* 0x00000040411c723e */ /* 0x000fc400000010ff */
[----:B------:R-:W-:Y:S02]  /*19bc0*/  F2FP.BF16.F32.PACK_AB R29, R67, R66 ;  /* 0x00000042431d723e */ /* 0x000fe400000010ff */
[----:B------:R-:W-:Y:S02]  /*19bd0*/  F2FP.BF16.F32.PACK_AB R30, R69, R68 ;  /* 0x00000044451e723e */ /* 0x000fe400000010ff */
[----:B------:R-:W-:Y:S02]  /*19be0*/  F2FP.BF16.F32.PACK_AB R31, R71, R70 ;  /* 0x00000046471f723e */ /* 0x000fe400000010ff */
[----:B0-----:R-:W-:Y:S02]  /*19bf0*/  F2FP.BF16.F32.PACK_AB R4, R73, R72 ;  /* 0x000000484904723e */ /* 0x001fe400000010ff */
[----:B------:R-:W-:Y:S01]  /*19c00*/  F2FP.BF16.F32.PACK_AB R5, R75, R74 ;  /* 0x0000004a4b05723e */ /* 0x000fe200000010ff */
[----:B------:R-:W-:Y:S01]  /*19c10*/  STSM.16.M88.4 [R129], R28 ;  /* 0x0000001c81007844 */ /* 0x000fe20000000200 */
[----:B------:R-:W-:-:S02]  /*19c20*/  F2FP.BF16.F32.PACK_AB R6, R77, R76 ;  /* 0x0000004c4d06723e */ /* 0x000fc400000010ff */
[----:B------:R-:W-:Y:S02]  /*19c30*/  F2FP.BF16.F32.PACK_AB R7, R79, R78 ;  /* 0x0000004e4f07723e */ /* 0x000fe400000010ff */
[----:B-1----:R-:W-:Y:S02]  /*19c40*/  F2FP.BF16.F32.PACK_AB R8, R81, R80 ;  /* 0x000000505108723e */ /* 0x002fe400000010ff */
[----:B------:R-:W-:Y:S01]  /*19c50*/  F2FP.BF16.F32.PACK_AB R9, R83, R82 ;  /* 0x000000525309723e */ /* 0x000fe200000010ff */
[----:B------:R-:W-:Y:S01]  /*19c60*/  STSM.16.M88.4 [R119], R4 ;  /* 0x0000000477007844 */ /* 0x000fe20000000200 */
[----:B------:R-:W-:Y:S02]  /*19c70*/  F2FP.BF16.F32.PACK_AB R10, R85, R84 ;  /* 0x00000054550a723e */ /* 0x000fe400000010ff */
[----:B------:R-:W-:Y:S02]  /*19c80*/  F2FP.BF16.F32.PACK_AB R11, R87, R86 ;  /* 0x00000056570b723e */ /* 0x000fe400000010ff */
[----:B------:R-:W-:-:S02]  /*19c90*/  LOP3.LUT R32, R32, R143, RZ, 0x3c, !PT ;  /* 0x0000008f20207212 */ /* 0x000fc400078e3cff */
[----:B------:R-:W-:Y:S01]  /*19ca0*/  SHF.R.U64 R17, R17, 0x3, RZ ;  /* 0x0000000311117819 */ /* 0x000fe200000012ff */
[----:B------:R0:W-:Y:S01]  /*19cb0*/  STSM.16.M88.4 [R118], R8 ;  /* 0x0000000876007844 */ /* 0x0001e20000000200 */
[----:B------:R-:W-:Y:S02]  /*19cc0*/  LOP3.LUT R36, R145, 0x380, RZ, 0xc0, !PT ;  /* 0x0000038091247812 */ /* 0x000fe400078ec0ff */
[----:B------:R-:W-:Y:S02]  /*19cd0*/  LOP3.LUT R34, R17, R34, RZ, 0x3c, !PT ;  /* 0x0000002211227212 */ /* 0x000fe400078e3cff */
[----:B------:R-:W-:Y:S02]  /*19ce0*/  MOV R17, R32 ;  /* 0x0000002000117202 */ /* 0x000fe40000000f00 */
[----:B------:R-:W1:Y:S01]  /*19cf0*/  LDC.64 R32, c[0x0][0xbd8] ;  /* 0x0002f600ff207b82 */ /* 0x000e620000000a00 */
[----:B------:R-:W-:Y:S02]  /*19d00*/  SHF.R.U64 R36, R36, 0x3, RZ ;  /* 0x0000000324247819 */ /* 0x000fe400000012ff */
[----:B------:R-:W-:-:S02]  /*19d10*/  MOV R39, R34 ;  /* 0x0000002200277202 */ /* 0x000fc40000000f00 */
[----:B------:R-:W-:Y:S02]  /*19d20*/  LOP3.LUT R36, R36, R145, RZ, 0x3c, !PT ;  /* 0x0000009124247212 */ /* 0x000fe400078e3cff */
[----:B--2---:R-:W-:Y:S01]  /*19d30*/  F2FP.BF16.F32.PACK_AB R12, R89, R88 ;  /* 0x00000058590c723e */ /* 0x004fe200000010ff */
[----:B0-----:R-:W0:Y:S01]  /*19d40*/  LDC.64 R8, c[0x0][0xbe0] ;  /* 0x0002f800ff087b82 */ /* 0x001e220000000a00 */
[----:B------:R-:W-:Y:S02]  /*19d50*/  F2FP.BF16.F32.PACK_AB R13, R91, R90 ;  /* 0x0000005a5b0d723e */ /* 0x000fe400000010ff */
[----:B------:R-:W-:Y:S02]  /*19d60*/  F2FP.BF16.F32.PACK_AB R14, R93, R92 ;  /* 0x0000005c5d0e723e */ /* 0x000fe400000010ff */
[----:B------:R-:W-:Y:S02]  /*19d70*/  F2FP.BF16.F32.PACK_AB R15, R95, R94 ;  /* 0x0000005e5f0f723e */ /* 0x000fe400000010ff */
[----:B------:R-:W-:-:S02]  /*19d80*/  F2FP.BF16.F32.PACK_AB R34, R101, R100 ;  /* 0x000000646522723e */ /* 0x000fc400000010ff */
[----:B------:R-:W-:Y:S01]  /*19d90*/  F2FP.BF16.F32.PACK_AB R35, R103, R102 ;  /* 0x000000666723723e */ /* 0x000fe200000010ff */
[----:B------:R2:W-:Y:S01]  /*19da0*/  STSM.16.M88.4 [R17], R12 ;  /* 0x0000000c11007844 */ /* 0x0005e20000000200 */
[----:B------:R-:W-:Y:S02]  /*19db0*/  MOV R38, R36 ;  /* 0x0000002400267202 */ /* 0x000fe40000000f00 */
[----:B------:R-:W-:Y:S01]  /*19dc0*/  F2FP.BF16.F32.PACK_AB R4, R105, R104 ;  /* 0x000000686904723e */ /* 0x000fe200000010ff */
[----:B------:R-:W3:Y:S01]  /*19dd0*/  LDC.64 R36, c[0x0][0xbd8] ;  /* 0x0002f600ff247b82 */ /* 0x000ee20000000a00 */
[----:B-1----:R-:W-:Y:S02]  /*19de0*/  ISETP.NE.U32.AND P0, PT, R32, RZ, PT ;  /* 0x000000ff2000720c */ /* 0x002fe40003f05070 */
[----:B------:R-:W-:Y:S02]  /*19df0*/  F2FP.BF16.F32.PACK_AB R32, R97, R96 ;  /* 0x000000606120723e */ /* 0x000fe400000010ff */
[----:B------:R-:W-:-:S02]  /*19e00*/  ISETP.NE.AND.EX P0, PT, R33, RZ, PT, P0 ;  /* 0x000000ff2100720c */ /* 0x000fc40003f05300 */
[----:B------:R-:W-:Y:S02]  /*19e10*/  F2FP.BF16.F32.PACK_AB R33, R99, R98 ;  /* 0x000000626321723e */ /* 0x000fe400000010ff */
[----:B------:R-:W-:Y:S02]  /*19e20*/  F2FP.BF16.F32.PACK_AB R5, R107, R106 ;  /* 0x0000006a6b05723e */ /* 0x000fe400000010ff */
[----:B0-----:R-:W-:Y:S01]  /*19e30*/  ISETP.NE.U32.AND P1, PT, R8, RZ, PT ;  /* 0x000000ff0800720c */ /* 0x001fe20003f25070 */
[----:B------:R-:W-:Y:S01]  /*19e40*/  STSM.16.M88.4 [R39], R32 ;  /* 0x0000002027007844 */ /* 0x000fe20000000200 */
[----:B------:R-:W-:Y:S02]  /*19e50*/  F2FP.BF16.F32.PACK_AB R6, R109, R108 ;  /* 0x0000006c6d06723e */ /* 0x000fe400000010ff */
[----:B------:R-:W-:Y:S02]  /*19e60*/  ISETP.NE.AND.EX P1, PT, R9, RZ, PT, P1 ;  /* 0x000000ff0900720c */ /* 0x000fe40003f25310 */
[----:B------:R-:W-:-:S05]  /*19e70*/  F2FP.BF16.F32.PACK_AB R7, R111, R110 ;  /* 0x0000006e6f07723e */ /* 0x000fca00000010ff */
[----:B------:R0:W-:Y:S01]  /*19e80*/  STSM.16.M88.4 [R38], R4 ;  /* 0x0000000426007844 */ /* 0x0001e20000000200 */
[----:B--2---:R-:W1:Y:S01]  /*19e90*/  LDC R17, c[0x0][0xa88] ;  /* 0x0002a200ff117b82 */ /* 0x004e620000000800 */
[----:B---3--:R-:W-:Y:S02]  /*19ea0*/  IMAD.WIDE R36, R215, 0x4, R36 ;  /* 0x00000004d7247825 */ /* 0x008fe400078e0224 */
[----:B------:R2:W-:Y:S05]  /*19eb0*/  STSM.16.M88.4 [R22], R112 ;  /* 0x0000007016007844 */ /* 0x0005ea0000000200 */
[----:B------:R-:W-:Y:S08]  /*19ec0*/  BAR.SYNC.DEFER_BLOCKING 0x1, 0x100 ;  /* 0x0044000000007b1d */ /* 0x000ff00000010000 */
[----:B------:R-:W3:Y:S01]  /*19ed0*/  @P1 LDC.64 R10, c[0x0][0xbe0] ;  /* 0x0002f800ff0a1b82 */ /* 0x000ee20000000a00 */
[----:B------:R-:W-:-:S04]  /*19ee0*/  IMAD R9, R210, 0x40, R208 ;  /* 0x00000040d2097824 */ /* 0x000fc800078e02d0 */
[----:B------:R-:W-:Y:S01]  /*19ef0*/  IMAD.WIDE R8, R9, 0x2, R2 ;  /* 0x0000000209087825 */ /* 0x000fe200078e0202 */
[----:B------:R-:W4:Y:S02]  /*19f00*/  @P0 LDG.E R21, desc[UR60][R36.64] ;  /* 0x0000003c24150981 */ /* 0x000f24000c1e1900 */
[----:B0-----:R-:W-:Y:S01]  /*19f10*/  IADD3 R5, P5, R8, 0x1000, RZ ;  /* 0x0000100008057810 */ /* 0x001fe20007fbe0ff */
[----:B------:R-:W-:Y:S01]  /*19f20*/  UMOV UR4, URZ ;  /* 0x0000003f00047c82 */ /* 0x000fe20008000000 */
[----:B---3--:R-:W-:Y:S02]  /*19f30*/  @P1 IMAD.WIDE R2, R215, 0x4, R10 ;  /* 0x00000004d7021825 */ /* 0x008fe400078e020a */
[----:B------:R-:W-:-:S03]  /*19f40*/  LOP3.LUT R10, R5, 0x380, RZ, 0xc0, !PT ;  /* 0x00000380050a7812 */ /* 0x000fc600078ec0ff */
[----:B-1----:R2:W5:Y:S01]  /*19f50*/  @P1 LDG.E R17, desc[UR60][R2.64] ;  /* 0x0000003c02111981 */ /* 0x002562000c1e1900 */
[----:B------:R-:W-:Y:S02]  /*19f60*/  SHF.R.U64 R10, R10, 0x3, RZ ;  /* 0x000000030a0a7819 */ /* 0x000fe400000012ff */
[----:B----4-:R-:W-:Y:S01]  /*19f70*/  @P0 R2UR UR4, R21 ;  /* 0x00000000150402ca */ /* 0x010fe200000e0000 */
[----:B--2---:R-:W-:-:S14]  /*19f80*/  @P1 BRA `(.L_x_4329) ;  /* 0x0000000000101947 */ /* 0x004fdc0003800000 */
[----:B------:R-:W-:Y:S05]  /*19f90*/  @!P0 BRA `(.L_x_4329) ;  /* 0x00000000000c8947 */ /* 0x000fea0003800000 */
[----:B------:R-:W2:Y:S04]  /*19fa0*/  LDG.E R2, desc[UR60][R36.64] ;  /* 0x0000003c24027981 */ /* 0x000ea8000c1e1900 */
[----:B-----5:R-:W2:Y:S02]  /*19fb0*/  LDG.E R17, desc[UR60][R36.64+0x4] ;  /* 0x0000043c24117981 */ /* 0x020ea4000c1e1900 */
[----:B--2---:R-:W-:-:S07]  /*19fc0*/  IMAD.IADD R17, R17, 0x1, -R2 ;  /* 0x0000000111117824 */ /* 0x004fce00078e0a02 */
.L_x_4329:
[----:B------:R-:W-:Y:S01]  /*19fd0*/  R2UR UR12, R217 ;  /* 0x00000000d90c72ca */ /* 0x000fe200000e0000 */
[----:B------:R-:W-:Y:S01]  /*19fe0*/  ULDC.64 UR10, c[0x0][0xb70] ;  /* 0x0002dc00000a7ab9 */ /* 0x000fe20000000a00 */
[----:B------:R-:W-:Y:S01]  /*19ff0*/  USHF.R.S32.HI UR5, URZ, 0x1f, UR4 ;  /* 0x0000001f3f057899 */ /* 0x000fe20008011404 */
[----:B------:R-:W-:Y:S01]  /*1a000*/  SHF.R.S32.HI R2, RZ, 0x1f, R215 ;  /* 0x0000001fff027819 */ /* 0x000fe200000114d7 */
[----:B------:R-:W-:Y:S01]  /*1a010*/  IMAD R7, R216, 0x80, R209 ;  /* 0x00000080d8077824 */ /* 0x000fe200078e02d1 */
[----:B------:R-:W-:Y:S01]  /*1a020*/  SEL R61, R215, RZ, !P0 ;  /* 0x000000ffd73d7207 */ /* 0x000fe20004000000 */
[----:B------:R-:W-:Y:S01]  /*1a030*/  IMAD.X R11, RZ, RZ, R9, P5 ;  /* 0x000000ffff0b7224 */ /* 0x000fe200028e0609 */
[----:B------:R-:W-:Y:S02]  /*1a040*/  SEL R21, R2, RZ, !P0 ;  /* 0x000000ff02157207 */ /* 0x000fe40004000000 */
[----:B------:R-:W-:Y:S02]  /*1a050*/  IADD3 R29, P0, R8, 0x4000, RZ ;  /* 0x00004000081d7810 */ /* 0x000fe40007f1e0ff */
[----:B------:R-:W-:-:S02]  /*1a060*/  LOP3.LUT R10, R10, R5, RZ, 0x3c, !PT ;  /* 0x000000050a0a7212 */ /* 0x000fc400078e3cff */
[----:B------:R-:W-:Y:S01]  /*1a070*/  USHF.R.S32.HI UR9, URZ, 0x1f, UR12 ;  /* 0x0000001f3f097899 */ /* 0x000fe2000801140c */
[----:B------:R-:W-:Y:S01]  /*1a080*/  SHF.R.S32.HI R5, RZ, 0x1f, R7 ;  /* 0x0000001fff057819 */ /* 0x000fe20000011407 */
[----:B------:R-:W-:Y:S01]  /*1a090*/  UIMAD.WIDE.U32 UR6, UR12, UR10, UR4 ;  /* 0x0000000a0c0672a5 */ /* 0x000fe2000f8e0004 */
[C---:B------:R-:W-:Y:S01]  /*1a0a0*/  IADD3 R33, P1, R8.reuse, 0x5000, RZ ;  /* 0x0000500008217810 */ /* 0x040fe20007f3e0ff */
[----:B------:R-:W-:Y:S01]  /*1a0b0*/  UIMAD UR8, UR9, UR10, URZ ;  /* 0x0000000a090872a4 */ /* 0x000fe2000f8e023f */
[----:B------:R-:W-:Y:S02]  /*1a0c0*/  LOP3.LUT R28, R29, 0x380, RZ, 0xc0, !PT ;  /* 0x000003801d1c7812 */ /* 0x000fe400078ec0ff */
[C---:B------:R-:W-:Y:S01]  /*1a0d0*/  IADD3 R13, P4, R8.reuse, 0x2000, RZ ;  /* 0x00002000080d7810 */ /* 0x040fe20007f9e0ff */
[----:B------:R-:W-:Y:S01]  /*1a0e0*/  UIMAD UR8, UR12, UR11, UR8 ;  /* 0x0000000b0c0872a4 */ /* 0x000fe2000f8e0208 */
[----:B------:R-:W-:Y:S01]  /*1a0f0*/  IMAD.U32 R3, RZ, RZ, UR7 ;  /* 0x00000007ff037e24 */ /* 0x000fe2000f8e00ff */
[C---:B------:R-:W-:Y:S01]  /*1a100*/  IADD3 R25, P3, R8.reuse, 0x3000, RZ ;  /* 0x0000300008197810 */ /* 0x040fe20007f7e0ff */
[----:B------:R-:W-:Y:S01]  /*1a110*/  IMAD.U32 R2, RZ, RZ, UR6 ;  /* 0x00000006ff027e24 */ /* 0x000fe2000f8e00ff */
[----:B------:R-:W-:Y:S01]  /*1a120*/  UIADD3 UR8, UR7, UR8, URZ ;  /* 0x0000000807087290 */ /* 0x000fe2000fffe03f */
[----:B------:R-:W-:-:S02]  /*1a130*/  IADD3 R37, P2, R8, 0x6000, RZ ;  /* 0x0000600008257810 */ /* 0x000fc40007f5e0ff */
[----:B------:R-:W-:Y:S01]  /*1a140*/  ULDC.64 UR6, c[0x0][0xb78] ;  /* 0x0002de0000067ab9 */ /* 0x000fe20000000a00 */
[----:B------:R-:W-:Y:S01]  /*1a150*/  LOP3.LUT R32, R33, 0x380, RZ, 0xc0, !PT ;  /* 0x0000038021207812 */ /* 0x000fe200078ec0ff */
[----:B------:R-:W-:Y:S01]  /*1a160*/  IMAD R4, R21, UR6, RZ ;  /* 0x0000000615047c24 */ /* 0x000fe2000f8e02ff */
[----:B------:R-:W-:Y:S01]  /*1a170*/  SHF.R.U64 R28, R28, 0x3, RZ ;  /* 0x000000031c1c7819 */ /* 0x000fe200000012ff */
[----:B------:R-:W-:Y:S01]  /*1a180*/  IMAD.U32 R3, RZ, RZ, UR8 ;  /* 0x00000008ff037e24 */ /* 0x000fe2000f8e00ff */
[----:B------:R-:W-:Y:S01]  /*1a190*/  LOP3.LUT R12, R13, 0x380, RZ, 0xc0, !PT ;  /* 0x000003800d0c7812 */ /* 0x000fe200078ec0ff */
[----:B------:R-:W-:Y:S01]  /*1a1a0*/  IMAD R6, R61, UR7, R4 ;  /* 0x000000073d067c24 */ /* 0x000fe2000f8e0204 */
[----:B------:R-:W-:Y:S01]  /*1a1b0*/  LOP3.LUT R24, R25, 0x380, RZ, 0xc0, !PT ;  /* 0x0000038019187812 */ /* 0x000fe200078ec0ff */
[----:B------:R-:W-:Y:S01]  /*1a1c0*/  IMAD.WIDE.U32 R2, R61, UR6, R2 ;  /* 0x000000063d027c25 */ /* 0x000fe2000f8e0002 */
[----:B------:R-:W-:Y:S01]  /*1a1d0*/  ULDC.64 UR6, c[0x0][0xb40] ;  /* 0x0002d00000067ab9 */ /* 0x000fe20000000a00 */
[----:B------:R-:W-:-:S02]  /*1a1e0*/  LOP3.LUT R36, R37, 0x380, RZ, 0xc0, !PT ;  /* 0x0000038025247812 */ /* 0x000fc400078ec0ff */
[----:B------:R-:W-:Y:S02]  /*1a1f0*/  SHF.R.U64 R32, R32, 0x3, RZ ;  /* 0x0000000320207819 */ /* 0x000fe400000012ff */
[----:B------:R-:W-:Y:S02]  /*1a200*/  IADD3 R4, P6, R7, R2, RZ ;  /* 0x0000000207047210 */ /* 0x000fe40007fde0ff */
[----:B------:R-:W-:Y:S01]  /*1a210*/  LOP3.LUT R28, R28, R29, RZ, 0x3c, !PT ;  /* 0x0000001d1c1c7212 */ /* 0x000fe200078e3cff */
[----:B------:R-:W-:Y:S01]  /*1a220*/  IMAD.X R29, RZ, RZ, R9, P0 ;  /* 0x000000ffff1d7224 */ /* 0x000fe200000e0609 */
[----:B------:R-:W-:Y:S02]  /*1a230*/  IADD3.X R5, R5, R3, R6, P6, !PT ;  /* 0x0000000305057210 */ /* 0x000fe400037fe406 */
[----:B------:R-:W-:Y:S02]  /*1a240*/  LEA R2, P6, R4, UR6, 0x2 ;  /* 0x0000000604027c11 */ /* 0x000fe4000f8c10ff */
[----:B------:R-:W-:-:S02]  /*1a250*/  SHF.R.U64 R12, R12, 0x3, RZ ;  /* 0x000000030c0c7819 */ /* 0x000fc400000012ff */
[----:B------:R-:W-:Y:S01]  /*1a260*/  LEA.HI.X R3, R4, UR7, R5, 0x2, P6 ;  /* 0x0000000704037c11 */ /* 0x000fe2000b0f1405 */
[----:B------:R-:W-:Y:S01]  /*1a270*/  VIADD R4, R7, 0x8 ;  /* 0x0000000807047836 */ /* 0x000fe20000000000 */
[----:B------:R-:W-:Y:S01]  /*1a280*/  SHF.R.U64 R24, R24, 0x3, RZ ;  /* 0x0000000318187819 */ /* 0x000fe200000012ff */
[----:B------:R-:W-:Y:S01]  /*1a290*/  ULDC.64 UR6, c[0x0][0xaa0] ;  /* 0x0002a80000067ab9 */ /* 0x000fe20000000a00 */
[----:B------:R-:W-:Y:S02]  /*1a2a0*/  LOP3.LUT P0, RZ, R235, 0x3, RZ, 0xc0, !PT ;  /* 0x00000003ebff7812 */ /* 0x000fe4000780c0ff */
[----:B------:R-:W-:Y:S02]  /*1a2b0*/  SHF.R.U64 R36, R36, 0x3, RZ ;  /* 0x0000000324247819 */ /* 0x000fe400000012ff */
[----:B------:R-:W-:Y:S01]  /*1a2c0*/  LOP3.LUT R32, R32, R33, RZ, 0x3c, !PT ;  /* 0x0000002120207212 */ /* 0x000fe200078e3cff */
[--C-:B------:R-:W-:Y:S01]  /*1a2d0*/  IMAD.X R33, RZ, RZ, R9.reuse, P1 ;  /* 0x000000ffff217224 */ /* 0x100fe200008e0609 */
[----:B------:R-:W-:Y:S01]  /*1a2e0*/  LOP3.LUT R12, R12, R13, RZ, 0x3c, !PT ;  /* 0x0000000d0c0c7212 */ /* 0x000fe200078e3cff */
[--C-:B------:R-:W-:Y:S01]  /*1a2f0*/  IMAD.X R13, RZ, RZ, R9.reuse, P4 ;  /* 0x000000ffff0d7224 */ /* 0x100fe200020e0609 */
[----:B------:R-:W-:Y:S01]  /*1a300*/  LOP3.LUT R24, R24, R25, RZ, 0x3c, !PT ;  /* 0x0000001918187212 */ /* 0x000fe200078e3cff */
[----:B------:R-:W-:Y:S01]  /*1a310*/  IMAD.X R25, RZ, RZ, R9, P3 ;  /* 0x000000ffff197224 */ /* 0x000fe200018e0609 */
[----:B-----5:R-:W-:-:S02]  /*1a320*/  ISETP.GE.OR P1, PT, R7, R17, P0 ;  /* 0x000000110700720c */ /* 0x020fc40000726670 */
[----:B------:R-:W-:Y:S01]  /*1a330*/  LOP3.LUT R36, R36, R37, RZ, 0x3c, !PT ;  /* 0x0000002524247212 */ /* 0x000fe200078e3cff */
[----:B------:R-:W-:Y:S01]  /*1a340*/  IMAD.X R37, RZ, RZ, R9, P2 ;  /* 0x000000ffff257224 */ /* 0x000fe200010e0609 */
[----:B------:R-:W-:Y:S02]  /*1a350*/  ISETP.GE.OR P0, PT, R4, R17, P0 ;  /* 0x000000110400720c */ /* 0x000fe40000706670 */
[C---:B------:R-:W-:Y:S02]  /*1a360*/  IADD3 R41, P6, R8.reuse, 0x7000, RZ ;  /* 0x0000700008297810 */ /* 0x040fe40007fde0ff */
[C---:B------:R-:W-:Y:S02]  /*1a370*/  IADD3 R45, P5, R8.reuse, 0x8000, RZ ;  /* 0x00008000082d7810 */ /* 0x040fe40007fbe0ff */
[C---:B------:R-:W-:Y:S02]  /*1a380*/  IADD3 R49, P4, R8.reuse, 0x9000, RZ ;  /* 0x0000900008317810 */ /* 0x040fe40007f9e0ff */
[C---:B------:R-:W-:Y:S01]  /*1a390*/  IADD3 R53, P3, R8.reuse, 0xa000, RZ ;  /* 0x0000a00008357810 */ /* 0x040fe20007f7e0ff */
[----:B------:R-:W-:Y:S01]  /*1a3a0*/  @!P1 STG.E desc[UR60][R2.64], R0 ;  /* 0x0000000002009986 */ /* 0x000fe2000c10193c */
[----:B------:R-:W-:-:S02]  /*1a3b0*/  IADD3 R7, P2, R8, 0xb000, RZ ;  /* 0x0000b00008077810 */ /* 0x000fc40007f5e0ff */
[----:B------:R-:W-:Y:S01]  /*1a3c0*/  LOP3.LUT R40, R41, 0x380, RZ, 0xc0, !PT ;  /* 0x0000038029287812 */ /* 0x000fe200078ec0ff */
[----:B------:R0:W-:Y:S01]  /*1a3d0*/  @!P0 STG.E desc[UR60][R2.64+0x20], R20 ;  /* 0x0000201402008986 */ /* 0x0001e2000c10193c */
[----:B------:R-:W-:Y:S02]  /*1a3e0*/  LOP3.LUT R44, R45, 0x380, RZ, 0xc0, !PT ;  /* 0x000003802d2c7812 */ /* 0x000fe400078ec0ff */
[----:B------:R-:W-:Y:S01]  /*1a3f0*/  LOP3.LUT R5, R8, 0x380, RZ, 0xc0, !PT ;  /* 0x0000038008057812 */ /* 0x000fe200078ec0ff */
[----:B------:R-:W-:Y:S01]  /*1a400*/  UIMAD UR5, UR5, UR6, URZ ;  /* 0x00000006050572a4 */ /* 0x000fe2000f8e023f */
[----:B------:R-:W-:Y:S01]  /*1a410*/  LOP3.LUT R48, R49, 0x380, RZ, 0xc0, !PT ;  /* 0x0000038031307812 */ /* 0x000fe200078ec0ff */
[----:B------:R-:W-:Y:S01]  /*1a420*/  IMAD.X R57, RZ, RZ, R9, P2 ;  /* 0x000000ffff397224 */ /* 0x000fe200010e0609 */
[----:B------:R-:W-:Y:S01]  /*1a430*/  LOP3.LUT R52, R53, 0x380, RZ, 0xc0, !PT ;  /* 0x0000038035347812 */ /* 0x000fe200078ec0ff */
[----:B------:R-:W-:Y:S01]  /*1a440*/  IMAD.U32 R63, RZ, RZ, UR6 ;  /* 0x00000006ff3f7e24 */ /* 0x000fe2000f8e00ff */
[----:B------:R-:W-:Y:S01]  /*1a450*/  LOP3.LUT R6, R7, 0x380, RZ, 0xc0, !PT ;  /* 0x0000038007067812 */ /* 0x000fe200078ec0ff */
[----:B------:R-:W5:Y:S01]  /*1a460*/  LD.E.128 R12, desc[UR60][R12.64] ;  /* 0x0000003c0c0c7980 */ /* 0x000f62000c101d00 */
[----:B------:R-:W-:-:S02]  /*1a470*/  SHF.R.U64 R40, R40, 0x3, RZ ;  /* 0x0000000328287819 */ /* 0x000fc400000012ff */
[----:B------:R-:W-:Y:S01]  /*1a480*/  SHF.R.U64 R44, R44, 0x3, RZ ;  /* 0x000000032c2c7819 */ /* 0x000fe200000012ff */
[----:B0-----:R-:W-:Y:S01]  /*1a490*/  IMAD.MOV.U32 R2, RZ, RZ, R208 ;  /* 0x000000ffff027224 */ /* 0x001fe200078e00d0 */
        /* <DEDUP_REMOVED lines=16> */
[----:B------:R-:W-:-:S02]  /*1a5a0*/  LOP3.LUT R56, R6, R7, RZ, 0x3c, !PT ;  /* 0x0000000706387212 */ /* 0x000fc400078e3cff */
[----:B------:R-:W-:Y:S01]  /*1a5b0*/  SHF.R.S32.HI R3, RZ, 0x1f, R208 ;  /* 0x0000001fff037819 */ /* 0x000fe200000114d0 */
[----:B------:R-:W-:Y:S01]  /*1a5c0*/  UIMAD UR5, UR4, UR7, UR5 ;  /* 0x00000007040572a4 */ /* 0x000fe2000f8e0205 */
[----:B------:R-:W5:Y:S02]  /*1a5d0*/  LD.E.128 R8, desc[UR60][R10.64] ;  /* 0x0000003c0a087980 */ /* 0x000f64000c101d00 */
[----:B------:R-:W-:Y:S01]  /*1a5e0*/  ULDC.64 UR6, c[0x0][0xae0] ;  /* 0x0002b80000067ab9 */ /* 0x000fe20000000a00 */
[----:B------:R-:W-:Y:S01]  /*1a5f0*/  IMAD.WIDE.U32 R2, R63, UR4, R2 ;  /* 0x000000043f027c25 */ /* 0x000fe2000f8e0002 */
[----:B------:R-:W5:Y:S01]  /*1a600*/  LD.E.128 R4, desc[UR60][R4.64] ;  /* 0x0000003c04047980 */ /* 0x000f62000c101d00 */
[----:B------:R-:W-:-:S03]  /*1a610*/  UIMAD UR4, UR9, UR6, URZ ;  /* 0x00000006090472a4 */ /* 0x000fc6000f8e023f */
[----:B------:R-:W5:Y:S01]  /*1a620*/  LD.E.128 R32, desc[UR60][R32.64] ;  /* 0x0000003c20207980 */ /* 0x000f62000c101d00 */
[----:B------:R-:W-:-:S03]  /*1a630*/  VIADD R3, R3, UR5 ;  /* 0x0000000503037c36 */ /* 0x000fc60008000000 */
[----:B------:R-:W5:Y:S01]  /*1a640*/  LD.E.128 R36, desc[UR60][R36.64] ;  /* 0x0000003c24247980 */ /* 0x000f62000c101d00 */
[----:B------:R-:W-:-:S03]  /*1a650*/  IMAD.U32 R63, RZ, RZ, UR6 ;  /* 0x00000006ff3f7e24 */ /* 0x000fc6000f8e00ff */
        /* <DEDUP_REMOVED lines=11> */
[----:B------:R-:W-:-:S02]  /*1a710*/  UIMAD UR4, UR12, UR7, UR4 ;  /* 0x000000070c0472a4 */ /* 0x000fc4000f8e0204 */
[----:B------:R-:W-:Y:S01]  /*1a720*/  IMAD.WIDE.U32 R2, R63, UR12, R2 ;  /* 0x0000000c3f027c25 */ /* 0x000fe2000f8e0002 */
[----:B------:R-:W-:-:S03]  /*1a730*/  ULDC.64 UR6, c[0x0][0xae8] ;  /* 0x0002ba0000067ab9 */ /* 0x000fc60000000a00 */
[----:B------:R-:W-:Y:S02]  /*1a740*/  IMAD R63, R216, -0x80, R17 ;  /* 0xffffff80d83f7824 */ /* 0x000fe400078e0211 */
[----:B------:R-:W-:Y:S01]  /*1a750*/  VIADD R3, R3, UR4 ;  /* 0x0000000403037c36 */ /* 0x000fe20008000000 */
[----:B------:R-:W-:Y:S01]  /*1a760*/  UIADD3 UR4, UR37, 0x30820, URZ ;  /* 0x0003082025047890 */ /* 0x000fe2000fffe03f */
[C---:B------:R-:W-:Y:S01]  /*1a770*/  VIADD R0, R210.reuse, 0x20 ;  /* 0x00000020d2007836 */ /* 0x040fe20000000000 */
[CC--:B------:R-:W-:Y:S01]  /*1a780*/  ISETP.GE.AND P3, PT, R210.reuse, R63.reuse, PT ;  /* 0x0000003fd200720c */ /* 0x0c0fe20003f66270 */
[----:B------:R-:W-:Y:S01]  /*1a790*/  VIADD R17, R210, 0x40 ;  /* 0x00000040d2117836 */ /* 0x000fe20000000000 */
[----:B------:R-:W-:Y:S02]  /*1a7a0*/  UPRMT UR4, URZ, 0x654, UR4 ;  /* 0x000006543f047896 */ /* 0x000fe40008000004 */
[-C--:B------:R-:W-:Y:S01]  /*1a7b0*/  ISETP.GE.AND P0, PT, R0, R63.reuse, PT ;  /* 0x0000003f0000720c */ /* 0x080fe20003f06270 */
[----:B------:R-:W-:Y:S01]  /*1a7c0*/  IMAD R0, R21, UR6, RZ ;  /* 0x0000000615007c24 */ /* 0x000fe2000f8e02ff */
[-C--:B------:R-:W-:Y:S01]  /*1a7d0*/  ISETP.GE.AND P1, PT, R17, R63.reuse, PT ;  /* 0x0000003f1100720c */ /* 0x080fe20003f26270 */
[----:B------:R-:W-:Y:S01]  /*1a7e0*/  VIADD R20, R210, 0x60 ;  /* 0x00000060d2147836 */ /* 0x000fe20000000000 */
[----:B------:R-:W-:Y:S01]  /*1a7f0*/  SHF.R.S32.HI R211, RZ, 0x1f, R210 ;  /* 0x0000001fffd37819 */ /* 0x000fe200000114d2 */
[C---:B------:R-:W-:Y:S01]  /*1a800*/  IMAD R17, R61.reuse, UR7, R0 ;  /* 0x000000073d117c24 */ /* 0x040fe2000f8e0200 */
[----:B------:R-:W-:Y:S01]  /*1a810*/  BSSY B1, `(.L_x_4330) ;  /* 0x000001a000017945 */ /* 0x000fe20003800000 */
[----:B------:R-:W-:Y:S01]  /*1a820*/  IMAD.WIDE.U32 R60, R61, UR6, R2 ;  /* 0x000000063d3c7c25 */ /* 0x000fe2000f8e0002 */
[----:B0-----:R-:W-:Y:S01]  /*1a830*/  SYNCS.ARRIVE.TRANS64.RED.A1T0 RZ, [UR4], RZ ;  /* 0x000000ffffff79a7 */ /* 0x001fe20008100404 */
[----:B------:R-:W-:-:S02]  /*1a840*/  ISETP.GE.AND P2, PT, R20, R63, PT ;  /* 0x0000003f1400720c */ /* 0x000fc40003f46270 */
        /* <DEDUP_REMOVED lines=22> */
.L_x_4331:
[----:B------:R-:W-:Y:S05]  /*1a9b0*/  BSYNC B1 ;  /* 0x0000000000017941 */ /* 0x000fea0003800000 */
.L_x_4330:
[----:B------:R-:W-:Y:S04]  /*1a9c0*/  BSSY B1, `(.L_x_4332) ;  /* 0x0000017000017945 */ /* 0x000fe80003800000 */
[----:B------:R-:W-:Y:S05]  /*1a9d0*/  @P0 BRA `(.L_x_4333) ;  /* 0x0000000000540947 */ /* 0x000fea0003800000 */
[----:B0----5:R-:W-:Y:S01]  /*1a9e0*/  IADD3 R5, P0, R20, 0x20, RZ ;  /* 0x0000002014057810 */ /* 0x021fe20007f1e0ff */
        /* <DEDUP_REMOVED lines=20> */
.L_x_4333:
[----:B------:R-:W-:Y:S05]  /*1ab30*/  BSYNC B1 ;  /* 0x0000000000017941 */ /* 0x000fea0003800000 */
.L_x_4332:
[----:B------:R-:W-:Y:S04]  /*1ab40*/  BSSY B1, `(.L_x_4334) ;  /* 0x0000017000017945 */ /* 0x000fe80003800000 */
[----:B------:R-:W-:Y:S05]  /*1ab50*/  @P1 BRA `(.L_x_4335) ;  /* 0x0000000000541947 */ /* 0x000fea0003800000 */
[----:B01---5:R-:W-:Y:S01]  /*1ab60*/  IADD3 R5, P0, R20, 0x40, RZ ;  /* 0x0000004014057810 */ /* 0x023fe20007f1e0ff */
        /* <DEDUP_REMOVED lines=20> */
.L_x_4335:
[----:B------:R-:W-:Y:S05]  /*1acb0*/  BSYNC B1 ;  /* 0x0000000000017941 */ /* 0x000fea0003800000 */
.L_x_4334:
[----:B------:R-:W-:Y:S05]  /*1acc0*/  @P2 BRA `(.L_x_4336) ;  /* 0x0000000c001c2947 */ /* 0x000fea0003800000 */
[----:B012--5:R-:W-:Y:S01]  /*1acd0*/  IADD3 R5, P0, R20, 0x60, RZ ;  /* 0x0000006014057810 */ /* 0x027fe20007f1e0ff */
[----:B------:R-:W-:Y:S01]  /*1ace0*/  ULDC.64 UR4, c[0x0][0xad8] ;  /* 0x0002b60000047ab9 */ /* 0x000fe20000000a00 */
[----:B------:R-:W-:Y:S01]  /*1acf0*/  IMAD.MOV.U32 R2, RZ, RZ, R60 ;  /* 0x000000ffff027224 */ /* 0x000fe200078e003c */
        /* <DEDUP_REMOVED lines=20> */
.L_x_4328:
[----:B------:R-:W0:Y:S01]  /*1ae40*/  LDC.64 R4, c[0x0][0xbd8] ;  /* 0x0002f600ff047b82 */ /* 0x000e220000000a00 */
[----:B------:R-:W-:-:S07]  /*1ae50*/  IMAD.MOV.U32 R9, RZ, RZ, RZ ;  /* 0x000000ffff097224 */ /* 0x000fce00078e00ff */
[----:B------:R-:W1:Y:S01]  /*1ae60*/  LDC.64 R2, c[0x0][0xbd8] ;  /* 0x0002f600ff027b82 */ /* 0x000e620000000a00 */
[----:B0-----:R-:W-:-:S04]  /*1ae70*/  ISETP.NE.U32.AND P0, PT, R4, RZ, PT ;  /* 0x000000ff0400720c */ /* 0x001fc80003f05070 */
[----:B------:R-:W-:-:S03]  /*1ae80*/  ISETP.NE.AND.EX P0, PT, R5, RZ, PT, P0 ;  /* 0x000000ff0500720c */ /* 0x000fc60003f05300 */
[----:B------:R-:W0:Y:S01]  /*1ae90*/  LDC.64 R4, c[0x0][0xbe0] ;  /* 0x0002f800ff047b82 */ /* 0x000e220000000a00 */
[----:B-1----:R-:W-:-:S07]  /*1aea0*/  IMAD.WIDE R2, R215, 0x4, R2 ;  /* 0x00000004d7027825 */ /* 0x002fce00078e0202 */
[----:B------:R-:W1:Y:S02]  /*1aeb0*/  LDC R7, c[0x0][0xa88] ;  /* 0x0002a200ff077b82 */ /* 0x000e640000000800 */
[----:B------:R2:W5:Y:S01]  /*1aec0*/  @P0 LDG.E R9, desc[UR60][R2.64] ;  /* 0x0000003c02090981 */ /* 0x000562000c1e1900 */
[----:B0-----:R-:W-:-:S04]  /*1aed0*/  ISETP.NE.U32.AND P1, PT, R4, RZ, PT ;  /* 0x000000ff0400720c */ /* 0x001fc80003f25070 */
[----:B------:R-:W-:-:S13]  /*1aee0*/  ISETP.NE.AND.EX P1, PT, R5, RZ, PT, P1 ;  /* 0x000000ff0500720c */ /* 0x000fda0003f25310 */
[----:B------:R-:W0:Y:S02]  /*1aef0*/  @P1 LDC.64 R4, c[0x0][0xbe0] ;  /* 0x0002f800ff041b82 */ /* 0x000e240000000a00 */
[----:B0-----:R-:W-:-:S05]  /*1af00*/  @P1 IMAD.WIDE R4, R215, 0x4, R4 ;  /* 0x00000004d7041825 */ /* 0x001fca00078e0204 */
[----:B-1----:R2:W5:Y:S01]  /*1af10*/  @P1 LDG.E R7, desc[UR60][R4.64] ;  /* 0x0000003c04071981 */ /* 0x002562000c1e1900 */
[----:B------:R-:W-:Y:S01]  /*1af20*/  ISETP.GT.AND P2, PT, R204, 0x7f, PT ;  /* 0x0000007fcc00780c */ /* 0x000fe20003f44270 */
[----:B------:R-:W-:-:S12]  /*1af30*/  @P1 BRA `(.L_x_4337) ;  /* 0x0000000000101947 */ /* 0x000fd80003800000 */
[----:B------:R-:W-:Y:S05]  /*1af40*/  @!P0 BRA `(.L_x_4337) ;  /* 0x00000000000c8947 */ /* 0x000fea0003800000 */
[----:B------:R-:W3:Y:S04]  /*1af50*/  LDG.E R0, desc[UR60][R2.64] ;  /* 0x0000003c02007981 */ /* 0x000ee8000c1e1900 */
[----:B-----5:R-:W3:Y:S02]  /*1af60*/  LDG.E R7, desc[UR60][R2.64+0x4] ;  /* 0x0000043c02077981 */ /* 0x020ee4000c1e1900 */
[----:B---3--:R-:W-:-:S07]  /*1af70*/  IMAD.IADD R7, R7, 0x1, -R0 ;  /* 0x0000000107077824 */ /* 0x008fce00078e0a00 */
.L_x_4337:
[----:B------:R-:W-:Y:S01]  /*1af80*/  R2UR UR4, R217 ;  /* 0x00000000d90472ca */ /* 0x000fe200000e0000 */
[----:B------:R-:W-:Y:S01]  /*1af90*/  BSSY B1, `(.L_x_4338) ;  /* 0x0000020000017945 */ /* 0x000fe20003800000 */
[----:B------:R-:W-:Y:S02]  /*1afa0*/  SHF.R.S32.HI R0, RZ, 0x1f, R215 ;  /* 0x0000001fff007819 */ /* 0x000fe400000114d7 */
[----:B------:R-:W-:Y:S02]  /*1afb0*/  SHF.R.S32.HI R13, RZ, 0x1f, R208 ;  /* 0x0000001fff0d7819 */ /* 0x000fe400000114d0 */
[----:B------:R-:W-:Y:S02]  /*1afc0*/  SEL R11, R215, RZ, !P0 ;  /* 0x000000ffd70b7207 */ /* 0x000fe40004000000 */
[----:B------:R-:W-:Y:S02]  /*1afd0*/  SEL R8, R0, RZ, !P0 ;  /* 0x000000ff00087207 */ /* 0x000fe40004000000 */
[----:B-----5:R-:W-:-:S03]  /*1afe0*/  SHF.R.S32.HI R6, RZ, 0x1f, R9 ;  /* 0x0000001fff067819 */ /* 0x020fc60000011409 */
[----:B------:R-:W-:Y:S01]  /*1aff0*/  USHF.R.S32.HI UR5, URZ, 0x1f, UR4 ;  /* 0x0000001f3f057899 */ /* 0x000fe20008011404 */
[----:B------:R-:W-:Y:S11]  /*1b000*/  @P2 BRA `(.L_x_4339) ;  /* 0x0000000000602947 */ /* 0x000ff60003800000 */
[----:B--2---:R-:W0:Y:S02]  /*1b010*/  S2R R2, SR_TID.X ;  /* 0x0000000000027919 */ /* 0x004e240000002100 */
[----:B0-----:R-:W-:-:S04]  /*1b020*/  IMAD R0, R216, 0x80, R2 ;  /* 0x00000080d8007824 */ /* 0x001fc800078e0202 */
[----:B------:R-:W-:-:S05]  /*1b030*/  VIADD R0, R0, 0xffffff80 ;  /* 0xffffff8000007836 */ /* 0x000fca0000000000 */
[----:B------:R-:W-:-:S13]  /*1b040*/  ISETP.GE.AND P0, PT, R0, R7, PT ;  /* 0x000000070000720c */ /* 0x000fda0003f06270 */
[----:B------:R-:W-:Y:S05]  /*1b050*/  @P0 BRA `(.L_x_4339) ;  /* 0x00000000004c0947 */ /* 0x000fea0003800000 */
[----:B------:R-:W-:Y:S01]  /*1b060*/  R2UR UR8, R217 ;  /* 0x00000000d90872ca */ /* 0x000fe200000e0000 */
[----:B------:R-:W-:Y:S01]  /*1b070*/  ULDC.64 UR6, c[0x0][0xb70] ;  /* 0x0002dc0000067ab9 */ /* 0x000fe20000000a00 */
[C---:B------:R-:W-:Y:S01]  /*1b080*/  IADD3 R2, P0, R0.reuse, R9, RZ ;  /* 0x0000000900027210 */ /* 0x040fe20007f1e0ff */
[----:B------:R-:W-:Y:S02]  /*1b090*/  UIMAD UR4, UR5, UR6, URZ ;  /* 0x00000006050472a4 */ /* 0x000fe4000f8e023f */
[----:B------:R-:W-:Y:S01]  /*1b0a0*/  IMAD.U32 R5, RZ, RZ, UR6 ;  /* 0x00000006ff057e24 */ /* 0x000fe2000f8e00ff */
[----:B------:R-:W-:-:S07]  /*1b0b0*/  LEA.HI.X.SX32 R3, R0, R6, 0x1, P0 ;  /* 0x0000000600037211 */ /* 0x000fce00000f0eff */
[----:B------:R-:W-:Y:S02]  /*1b0c0*/  UIMAD UR4, UR8, UR7, UR4 ;  /* 0x00000007080472a4 */ /* 0x000fe4000f8e0204 */
[----:B------:R-:W-:Y:S01]  /*1b0d0*/  IMAD.WIDE.U32 R2, R5, UR8, R2 ;  /* 0x0000000805027c25 */ /* 0x000fe2000f8e0002 */
[----:B------:R-:W-:-:S03]  /*1b0e0*/  ULDC.64 UR6, c[0x0][0xb78] ;  /* 0x0002de0000067ab9 */ /* 0x000fc60000000a00 */
[----:B------:R-:W-:Y:S02]  /*1b0f0*/  IMAD R0, R8, UR6, RZ ;  /* 0x0000000608007c24 */ /* 0x000fe4000f8e02ff */
[----:B------:R-:W-:Y:S02]  /*1b100*/  VIADD R3, R3, UR4 ;  /* 0x0000000403037c36 */ /* 0x000fe40008000000 */
        /* <DEDUP_REMOVED lines=8> */
.L_x_4339:
[----:B------:R-:W-:Y:S05]  /*1b190*/  BSYNC B1 ;  /* 0x0000000000017941 */ /* 0x000fea0003800000 */
.L_x_4338:
[----:B------:R-:W-:Y:S01]  /*1b1a0*/  R2UR UR8, R217 ;  /* 0x00000000d90872ca */ /* 0x000fe200000e0000 */
[----:B------:R-:W-:Y:S01]  /*1b1b0*/  ULDC.64 UR6, c[0x0][0xaa0] ;  /* 0x0002a80000067ab9 */ /* 0x000fe20000000a00 */
[----:B--2---:R-:W-:Y:S01]  /*1b1c0*/  IMAD.MOV.U32 R2, RZ, RZ, R208 ;  /* 0x000000ffff027224 */ /* 0x004fe200078e00d0 */
        /* <DEDUP_REMOVED lines=8> */
[----:B------:R-:W-:Y:S02]  /*1b250*/  VIADD R0, R210, 0x20 ;  /* 0x00000020d2007836 */ /* 0x000fe40000000000 */
[----:B------:R-:W-:Y:S01]  /*1b260*/  IMAD.IADD R3, R3, 0x1, R9 ;  /* 0x0000000103037824 */ /* 0x000fe200078e0209 */
[----:B------:R-:W-:Y:S01]  /*1b270*/  UIMAD UR4, UR8, UR7, UR4 ;  /* 0x00000007080472a4 */ /* 0x000fe2000f8e0204 */
[----:B------:R-:W-:Y:S01]  /*1b280*/  IMAD.U32 R5, RZ, RZ, UR6 ;  /* 0x00000006ff057e24 */ /* 0x000fe2000f8e00ff */
[-C--:B------:R-:W-:Y:S01]  /*1b290*/  ISETP.GE.AND P2, PT, R0, R7.reuse, PT ;  /* 0x000000070000720c */ /* 0x080fe20003f46270 */
[C---:B------:R-:W-:Y:S01]  /*1b2a0*/  VIADD R0, R210.reuse, 0x60 ;  /* 0x00000060d2007836 */ /* 0x040fe20000000000 */
[----:B------:R-:W-:Y:S01]  /*1b2b0*/  ISETP.GE.AND P3, PT, R210, R7, PT ;  /* 0x00000007d200720c */ /* 0x000fe20003f66270 */
[----:B------:R-:W-:-:S03]  /*1b2c0*/  IMAD.WIDE.U32 R2, R5, UR8, R2 ;  /* 0x0000000805027c25 */ /* 0x000fc6000f8e0002 */
[-C--:B------:R-:W-:Y:S01]  /*1b2d0*/  ISETP.GE.AND P0, PT, R0, R7.reuse, PT ;  /* 0x000000070000720c */ /* 0x080fe20003f06270 */
[----:B------:R-:W-:Y:S02]  /*1b2e0*/  VIADD R4, R210, 0x40 ;  /* 0x00000040d2047836 */ /* 0x000fe40000000000 */
[----:B------:R-:W-:Y:S01]  /*1b2f0*/  VIADD R3, R3, UR4 ;  /* 0x0000000403037c36 */ /* 0x000fe20008000000 */
[----:B------:R-:W-:Y:S01]  /*1b300*/  ULDC.64 UR4, c[0x0][0xae8] ;  /* 0x0002ba0000047ab9 */ /* 0x000fe20000000a00 */
[--C-:B------:R-:W-:Y:S01]  /*1b310*/  IMAD.MOV.U32 R6, RZ, RZ, R210.reuse ;  /* 0x000000ffff067224 */ /* 0x100fe200078e00d2 */
[----:B------:R-:W-:Y:S01]  /*1b320*/  ISETP.GE.AND P1, PT, R4, R7, PT ;  /* 0x000000070400720c */ /* 0x000fe20003f26270 */
[----:B------:R-:W-:Y:S01]  /*1b330*/  IMAD R0, R8, UR4, RZ ;  /* 0x0000000408007c24 */ /* 0x000fe2000f8e02ff */
[----:B------:R-:W-:Y:S01]  /*1b340*/  SHF.R.S32.HI R7, RZ, 0x1f, R210 ;  /* 0x0000001fff077819 */ /* 0x000fe200000114d2 */
[----:B------:R-:W-:-:S04]  /*1b350*/  IMAD.WIDE.U32 R4, R11, UR4, R2 ;  /* 0x000000040b047c25 */ /* 0x000fc8000f8e0002 */
[----:B------:R-:W-:Y:S02]  /*1b360*/  IMAD R9, R11, UR5, R0 ;  /* 0x000000050b097c24 */ /* 0x000fe4000f8e0200 */
        /* <DEDUP_REMOVED lines=22> */
.L_x_4341:
[----:B------:R-:W-:Y:S05]  /*1b4d0*/  BSYNC B1 ;  /* 0x0000000000017941 */ /* 0x000fea0003800000 */
.L_x_4340:
[----:B------:R-:W-:Y:S04]  /*1b4e0*/  BSSY B1, `(.L_x_4342) ;  /* 0x0000017000017945 */ /* 0x000fe80003800000 */
[----:B------:R-:W-:Y:S05]  /*1b4f0*/  @P2 BRA `(.L_x_4343) ;  /* 0x0000000000542947 */ /* 0x000fea0003800000 */
[----:B0-----:R-:W-:Y:S01]  /*1b500*/  IADD3 R9, P2, R6, 0x20, RZ ;  /* 0x0000002006097810 */ /* 0x001fe20007f5e0ff */
        /* <DEDUP_REMOVED lines=20> */
.L_x_4343:
[----:B------:R-:W-:Y:S05]  /*1b650*/  BSYNC B1 ;  /* 0x0000000000017941 */ /* 0x000fea0003800000 */
.L_x_4342:
[----:B------:R-:W-:Y:S04]  /*1b660*/  BSSY B1, `(.L_x_4344) ;  /* 0x0000017000017945 */ /* 0x000fe80003800000 */
[----:B------:R-:W-:Y:S05]  /*1b670*/  @P1 BRA `(.L_x_4345) ;  /* 0x0000000000541947 */ /* 0x000fea0003800000 */
[----:B01----:R-:W-:Y:S01]  /*1b680*/  IADD3 R9, P1, R6, 0x40, RZ ;  /* 0x0000004006097810 */ /* 0x003fe20007f3e0ff */
        /* <DEDUP_REMOVED lines=20> */
.L_x_4345:
[----:B------:R-:W-:Y:S05]  /*1b7d0*/  BSYNC B1 ;  /* 0x0000000000017941 */ /* 0x000fea0003800000 */
.L_x_4344:
        /* <DEDUP_REMOVED lines=22> */
.L_x_4336:
[----:B------:R-:W-:Y:S05]  /*1b940*/  BSYNC B0 ;  /* 0x0000000000007941 */ /* 0x000fea0003800000 */
.L_x_4327:
[----:B------:R-:W-:Y:S02]  /*1b950*/  ULDC UR4, c[0x0][0xc14] ;  /* 0x0003050000047ab9 */ /* 0x000fe40000000800 */
[----:B------:R-:W-:-:S13]  /*1b960*/  ISETP.GE.AND P0, PT, R195, UR4, PT ;  /* 0x00000004c3007c0c */ /* 0x000fda000bf06270 */
[----:B------:R-:W-:Y:S05]  /*1b970*/  @!P0 BRA `(.L_x_4346) ;  /* 0xfffffe5800548947 */ /* 0x000fea000383ffff */
[----:B------:R-:W-:Y:S05]  /*1b980*/  EXIT ;  /* 0x000000000000794d */ /* 0x000fea0003800000 */
.L_x_4162:
        /* <DEDUP_REMOVED lines=21> */
[----:B------:R-:W-:Y:S02]  /*1bae0*/  ISETP.GE.U32.AND P0, PT, R7, 0x2, PT ;  /* 0x000000020700780c */ /* 0x000fe40003f06070 */
        /* <DEDUP_REMOVED lines=16> */
[----:B------:R-:W-:-:S03]  /*1bbf0*/  ISETP.GE.U32.AND P0, PT, R7, 0x8, PT ;  /* 0x000000080700780c */ /* 0x000fc60003f06070 */
[----:B------:R-:W-:Y:S02]  /*1bc00*/  IMAD.IADD R3, R0, 0x1, R3 ;  /* 0x0000000100037824 */ /* 0x000fe400078e0203 */
[----:B------:R-:W-:-:S03]  /*1bc10*/  IMAD.MOV.U32 R0, RZ, RZ, RZ ;  /* 0x000000ffff007224 */ /* 0x000fc600078e00ff */
[----:B------:R-:W0:Y:S05]  /*1bc20*/  SHFL.UP PT, R2, R3, 0x8, RZ ;  /* 0x0500000003027989 */ /* 0x000e2a00000e00ff */
        /* <DEDUP_REMOVED lines=14> */
[----:B------:R-:W-:Y:S01]  /*1bd10*/  IMAD.MOV.U32 R5, RZ, RZ, R2 ;  /* 0x000000ffff057224 */ /* 0x000fe200078e0002 */
[----:B------:R-:W-:Y:S01]  /*1bd20*/  ULDC UR5, c[0x0][0xc14] ;  /* 0x0003050000057ab9 */ /* 0x000fe20000000800 */
[----:B------:R-:W-:Y:S01]  /*1bd30*/  IMAD.MOV.U32 R8, RZ, RZ, RZ ;  /* 0x000000ffff087224 */ /* 0x000fe200078e00ff */
[----:B------:R-:W-:Y:S01]  /*1bd40*/  ULDC UR7, c[0x0][0xc14] ;  /* 0x0003050000077ab9 */ /* 0x000fe20000000800 */
[----:B------:R-:W-:-:S05]  /*1bd50*/  ULDC UR4, c[0x0][0xc10] ;  /* 0x0003040000047ab9 */ /* 0x000fca0000000800 */
.L_x_4351:
[----:B------:R-:W-:Y:S02]  /*1bd60*/  IMAD.U32 R2, RZ, RZ, UR7 ;  /* 0x00000007ff027e24 */ /* 0x000fe4000f8e00ff */
[----:B------:R-:W-:-:S03]  /*1bd70*/  VIADD R8, R8, 0x1f ;  /* 0x0000001f08087836 */ /* 0x000fc60000000000 */
[----:B------:R0:W-:Y:S02]  /*1bd80*/  STL [R1+0x2dc], R2 ;  /* 0x0002dc0201007387 */ /* 0x0001e40000100800 */
[----:B------:R-:W-:-:S13]  /*1bd90*/  ISETP.GE.AND P0, PT, R8, UR5, PT ;  /* 0x0000000508007c0c */ /* 0x000fda000bf06270 */
[----:B0-----:R-:W-:Y:S05]  /*1bda0*/  @P0 BRA `(.L_x_4348) ;  /* 0x0000000400d40947 */ /* 0x001fea0003800000 */
        /* <DEDUP_REMOVED lines=11> */
.L_x_4350:
[----:B------:R-:W-:Y:S05]  /*1be60*/  BSYNC B0 ;  /* 0x0000000000007941 */ /* 0x000fea0003800000 */
.L_x_4349:
        /* <DEDUP_REMOVED lines=25> */
.L_x_4347:
[----:B------:R-:W-:-:S04]  /*1c000*/  IMAD.IADD R7, R5, 0x1, -R2 ;  /* 0x0000000105077824 */ /* 0x000fc800078e0a02 */
[----:B------:R-:W-:-:S05]  /*1c010*/  IMAD R2, R4, UR4, R7 ;  /* 0x0000000404027c24 */ /* 0x000fca000f8e0207 */
[----:B------:R-:W-:Y:S02]  /*1c020*/  ISETP.GT.AND P0, PT, R2, UR6, PT ;  /* 0x0000000602007c0c */ /* 0x000fe4000bf04270 */
[----:B------:R-:W0:Y:S11]  /*1c030*/  LDC.64 R2, c[0x0][0xc68] ;  /* 0x00031a00ff027b82 */ /* 0x000e360000000a00 */
[----:B------:R-:W-:-:S04]  /*1c040*/  VOTE.ANY R10, PT, !P0 ;  /* 0x00000000000a7806 */ /* 0x000fc800040e0100 */
[----:B------:R-:W1:Y:S02]  /*1c050*/  POPC R5, R10 ;  /* 0x0000000a00057309 */ /* 0x000e640000000000 */
[----:B-1----:R-:W-:-:S04]  /*1c060*/  IMAD.IADD R8, R5, 0x1, R8 ;  /* 0x0000000105087824 */ /* 0x002fc800078e0208 */
[----:B0-----:R-:W-:Y:S01]  /*1c070*/  IMAD.WIDE R2, R8, 0x4, R2 ;  /* 0x0000000408027825 */ /* 0x001fe200078e0202 */
[----:B------:R-:W0:Y:S04]  /*1c080*/  SHFL.IDX PT, R6, R6, R5, 0x1f ;  /* 0x00001f0506067589 */ /* 0x000e2800000e0000 */
[----:B------:R-:W0:Y:S04]  /*1c090*/  LDG.E R9, desc[UR60][R2.64] ;  /* 0x0000003c02097981 */ /* 0x000e28000c1e1900 */
[----:B------:R0:W-:Y:S01]  /*1c0a0*/  STL [R1+0x2dc], R8 ;  /* 0x0002dc0801007387 */ /* 0x0001e20000100800 */
[----:B------:R-:W-:Y:S01]  /*1c0b0*/  ISETP.NE.AND P0, PT, R10, RZ, PT ;  /* 0x000000ff0a00720c */ /* 0x000fe20003f05270 */
[----:B0-----:R-:W-:-:S05]  /*1c0c0*/  IMAD R8, R6, R9, RZ ;  /* 0x0000000906087224 */ /* 0x001fca00078e02ff */
        /* <DEDUP_REMOVED lines=8> */
.L_x_4352:
[----:B-1----:R-:W-:Y:S02]  /*1c150*/  IMAD.MOV R2, RZ, RZ, -R3 ;  /* 0x000000ffff027224 */ /* 0x002fe400078e0a03 */
[----:B---3--:R-:W-:Y:S02]  /*1c160*/  IMAD R0, R0, UR4, R7 ;  /* 0x0000000400007c24 */ /* 0x008fe4000f8e0207 */
[----:B--2---:R-:W-:Y:S02]  /*1c170*/  IMAD R5, R2, R11, RZ ;  /* 0x0000000b02057224 */ /* 0x004fe400078e02ff */
[----:B------:R-:W-:Y:S01]  /*1c180*/  IMAD.MOV.U32 R2, RZ, RZ, RZ ;  /* 0x000000ffff027224 */ /* 0x000fe200078e00ff */
[----:B------:R1:W-:Y:S03]  /*1c190*/  STL [R1+0x2d0], R0 ;  /* 0x0002d00001007387 */ /* 0x0003e60000100800 */
[----:B------:R-:W-:Y:S01]  /*1c1a0*/  IMAD.HI.U32 R2, R3, R5, R2 ;  /* 0x0000000503027227 */ /* 0x000fe200078e0002 */
[----:B------:R-:W-:-:S04]  /*1c1b0*/  IADD3 R5, -R0, UR6, RZ ;  /* 0x0000000600057c10 */ /* 0x000fc8000fffe1ff */
[----:B------:R-:W-:Y:S02]  /*1c1c0*/  IABS R3, R5 ;  /* 0x0000000500037213 */ /* 0x000fe40000000000 */
[----:B-1----:R-:W-:-:S03]  /*1c1d0*/  IABS R0, R8 ;  /* 0x0000000800007213 */ /* 0x002fc60000000000 */
[----:B------:R-:W-:-:S04]  /*1c1e0*/  IMAD.HI.U32 R2, R2, R3, RZ ;  /* 0x0000000302027227 */ /* 0x000fc800078e00ff */
[----:B------:R-:W-:-:S04]  /*1c1f0*/  IMAD.MOV R0, RZ, RZ, -R0 ;  /* 0x000000ffff007224 */ /* 0x000fc800078e0a00 */
        /* <DEDUP_REMOVED lines=14> */
[----:B------:R-:W-:Y:S02]  /*1c2e0*/  IMAD R5, R8, R2, R5 ;  /* 0x0000000208057224 */ /* 0x000fe400078e0205 */
[----:B------:R-:W-:Y:S01]  /*1c2f0*/  IMAD.MOV.U32 R2, RZ, RZ, RZ ;  /* 0x000000ffff027224 */ /* 0x000fe200078e00ff */
[----:B------:R-:W-:-:S04]  /*1c300*/  VIADDMNMX R9, R4, UR4, R9, PT ;  /* 0x0000000404097c46 */ /* 0x000fc8000b800109 */
[-C--:B------:R-:W-:Y:S02]  /*1c310*/  IABS R4, R9.reuse ;  /* 0x0000000900047213 */ /* 0x080fe40000000000 */
[----:B------:R-:W-:Y:S02]  /*1c320*/  IABS R8, R9 ;  /* 0x0000000900087213 */ /* 0x000fe40000000000 */
[----:B------:R-:W1:Y:S08]  /*1c330*/  I2F.RP R7, R4 ;  /* 0x0000000400077306 */ /* 0x000e700000209400 */
[----:B-1----:R-:W1:Y:S02]  /*1c340*/  MUFU.RCP R7, R7 ;  /* 0x0000000700077308 */ /* 0x002e640000001000 */
[----:B-1----:R-:W-:Y:S01]  /*1c350*/  VIADD R3, R7, 0xffffffe ;  /* 0x0ffffffe07037836 */ /* 0x002fe20000000000 */
[----:B------:R-:W-:-:S05]  /*1c360*/  IABS R7, R5 ;  /* 0x0000000500077213 */ /* 0x000fca0000000000 */
[----:B------:R-:W1:Y:S02]  /*1c370*/  F2I.FTZ.U32.TRUNC.NTZ R3, R3 ;  /* 0x0000000300037305 */ /* 0x000e64000021f000 */
[----:B-1----:R-:W-:-:S04]  /*1c380*/  IMAD.MOV R11, RZ, RZ, -R3 ;  /* 0x000000ffff0b7224 */ /* 0x002fc800078e0a03 */
[----:B------:R-:W-:-:S04]  /*1c390*/  IMAD R11, R11, R4, RZ ;  /* 0x000000040b0b7224 */ /* 0x000fc800078e02ff */
[----:B------:R-:W-:-:S04]  /*1c3a0*/  IMAD.HI.U32 R2, R3, R11, R2 ;  /* 0x0000000b03027227 */ /* 0x000fc800078e0002 */
[----:B------:R-:W-:Y:S02]  /*1c3b0*/  IMAD.MOV R3, RZ, RZ, -R8 ;  /* 0x000000ffff037224 */ /* 0x000fe400078e0a08 */
[----:B------:R-:W-:-:S04]  /*1c3c0*/  IMAD.HI.U32 R2, R2, R7, RZ ;  /* 0x0000000702027227 */ /* 0x000fc800078e00ff */
        /* <DEDUP_REMOVED lines=16> */
[----:B------:R1:W-:Y:S04]  /*1c4d0*/  STL [R1+0x2d8], R4 ;  /* 0x0002d80401007387 */ /* 0x0003e80000100800 */
[----:B------:R1:W-:Y:S01]  /*1c4e0*/  STL [R1+0x2d4], R0 ;  /* 0x0002d40001007387 */ /* 0x0003e20000100800 */
[----:B------:R-:W-:Y:S05]  /*1c4f0*/  BRA `(.L_x_4353) ;  /* 0x0000000000107947 */ /* 0x000fea0003800000 */
.L_x_4348:
[----:B------:R-:W-:Y:S01]  /*1c500*/  IMAD.U32 R0, RZ, RZ, UR6 ;  /* 0x00000006ff007e24 */ /* 0x000fe2000f8e00ff */
[----:B------:R0:W-:Y:S04]  /*1c510*/  STL [R1+0x2d4], RZ ;  /* 0x0002d4ff01007387 */ /* 0x0001e80000100800 */
[----:B------:R0:W-:Y:S04]  /*1c520*/  STL [R1+0x2d8], RZ ;  /* 0x0002d8ff01007387 */ /* 0x0001e80000100800 */
[----:B------:R0:W-:Y:S02]  /*1c530*/  STL [R1+0x2d0], R0 ;  /* 0x0002d00001007387 */ /* 0x0001e40000100800 */
.L_x_4353:
[----:B------:R-:W2:Y:S01]  /*1c540*/  LDL.128 R8, [R1+0x2d0] ;  /* 0x0002d00001087983 */ /* 0x000ea20000100c00 */
[----:B------:R-:W-:Y:S01]  /*1c550*/  LOP3.LUT R16, R16, 0xfffffeff, RZ, 0xc0, !PT ;  /* 0xfffffeff10107812 */ /* 0x000fe200078ec0ff */
[----:B------:R-:W-:Y:S01]  /*1c560*/  IMAD.MOV.U32 R19, RZ, RZ, 0x1 ;  /* 0x00000001ff137424 */ /* 0x000fe200078e00ff */
[----:B------:R-:W1:Y:S01]  /*1c570*/  S2R R2, SR_TID.X ;  /* 0x0000000000027919 */ /* 0x000e620000002100 */
[----:B------:R-:W-:Y:S01]  /*1c580*/  IMAD.MOV.U32 R17, RZ, RZ, RZ ;  /* 0x000000ffff117224 */ /* 0x000fe200078e00ff */
[----:B------:R-:W-:Y:S01]  /*1c590*/  STL [R1+0x2f4], RZ ;  /* 0x0002f4ff01007387 */ /* 0x000fe20000100800 */
[----:B-1----:R-:W-:-:S04]  /*1c5a0*/  LOP3.LUT R4, R2, 0x1f, RZ, 0xc0, !PT ;  /* 0x0000001f02047812 */ /* 0x002fc800078ec0ff */
[----:B------:R-:W-:-:S13]  /*1c5b0*/  ISETP.NE.AND P0, PT, R4, RZ, PT ;  /* 0x000000ff0400720c */ /* 0x000fda0003f05270 */
[----:B------:R-:W1:Y:S01]  /*1c5c0*/  @!P0 S2R R3, SR_CgaCtaId ;  /* 0x0000000000038919 */ /* 0x000e620000008800 */
[----:B0-----:R-:W-:Y:S02]  /*1c5d0*/  @!P0 MOV R0, 0x400 ;  /* 0x0000040000008802 */ /* 0x001fe40000000f00 */
[----:B------:R-:W-:Y:S02]  /*1c5e0*/  @P0 LOP3.LUT R16, R16, 0x100, RZ, 0xfc, !PT ;  /* 0x0000010010100812 */ /* 0x000fe400078efcff */
[----:B-1----:R-:W-:-:S05]  /*1c5f0*/  @!P0 LEA R0, R3, R0, 0x18 ;  /* 0x0000000003008211 */ /* 0x002fca00078ec0ff */
[----:B--2---:R0:W-:Y:S02]  /*1c600*/  @!P0 STS.128 [R0+0x308d0], R8 ;  /* 0x0308d00800008388 */ /* 0x0041e40000000c00 */
[----:B0-----:R-:W-:Y:S01]  /*1c610*/  IMAD.MOV.U32 R0, RZ, RZ, R11 ;  /* 0x000000ffff007224 */ /* 0x001fe200078e000b */
[----:B------:R-:W-:Y:S06]  /*1c620*/  BAR.ARV 0x5, 0x120 ;  /* 0x0144800000007b1d */ /* 0x000fec0000002000 */
[----:B------:R-:W-:-:S13]  /*1c630*/  ISETP.GE.AND P0, PT, R0, UR5, PT ;  /* 0x0000000500007c0c */ /* 0x000fda000bf06270 */
[----:B------:R-:W-:Y:S05]  /*1c640*/  @P0 BRA `(.L_x_4354) ;  /* 0x0000005800400947 */ /* 0x000fea0003800000 */
[----:B------:R-:W2:Y:S01]  /*1c650*/  LDL R5, [R1+0x2fc] ;  /* 0x0002fc0001057983 */ /* 0x000ea20000100800 */
[----:B------:R-:W-:Y:S01]  /*1c660*/  IMAD.MOV.U32 R0, RZ, RZ, 0x1 ;  /* 0x00000001ff007424 */ /* 0x000fe200078e00ff */
[----:B------:R-:W-:Y:S01]  /*1c670*/  LOP3.LUT R2, R2, 0x7f, RZ, 0xc0, !PT ;  /* 0x0000007f02027812 */ /* 0x000fe200078ec0ff */
[----:B------:R-:W-:Y:S01]  /*1c680*/  IMAD.MOV.U32 R19, RZ, RZ, 0x1 ;  /* 0x00000001ff137424 */ /* 0x000fe200078e00ff */
[----:B------:R0:W-:Y:S01]  /*1c690*/  STL [R1+0x2f4], RZ ;  /* 0x0002f4ff01007387 */ /* 0x0001e20000100800 */
[----:B------:R-:W-:Y:S01]  /*1c6a0*/  ISETP.NE.AND P1, PT, R4, RZ, PT ;  /* 0x000000ff0400720c */ /* 0x000fe20003f25270 */
[----:B------:R-:W-:Y:S01]  /*1c6b0*/  IMAD.MOV.U32 R17, RZ, RZ, RZ ;  /* 0x000000ffff117224 */ /* 0x000fe200078e00ff */
[C---:B------:R-:W-:Y:S01]  /*1c6c0*/  ISETP.NE.AND P2, PT, R2.reuse, RZ, PT ;  /* 0x000000ff0200720c */ /* 0x040fe20003f45270 */
[----:B------:R0:W-:Y:S01]  /*1c6d0*/  STL [R1+0x2e4], R0 ;  /* 0x0002e40001007387 */ /* 0x0001e20000100800 */
[----:B------:R-:W-:Y:S01]  /*1c6e0*/  ISETP.NE.OR P0, PT, R2, RZ, !P1 ;  /* 0x000000ff0200720c */ /* 0x000fe20004f05670 */
[----:B------:R-:W-:Y:S01]  /*1c6f0*/  ULDC.64 UR36, c[0x0][0x198] ;  /* 0x0000660000247ab9 */ /* 0x000fe20000000a00 */
[----:B------:R-:W-:Y:S01]  /*1c700*/  LOP3.LUT R16, R16, 0xffffffbf, RZ, 0xc0, !PT ;  /* 0xffffffbf10107812 */ /* 0x000fe200078ec0ff */
[----:B------:R0:W-:Y:S01]  /*1c710*/  STL [R1+0x2e0], RZ ;  /* 0x0002e0ff01007387 */ /* 0x0001e20000100800 */
[----:B------:R-:W-:-:S02]  /*1c720*/  ULDC UR39, c[0x0][0xc] ;  /* 0x0000030000277ab9 */ /* 0x000fc40000000800 */
[----:B------:R-:W-:-:S05]  /*1c730*/  LOP3.LUT R16, R16, 0xfffffffd, RZ, 0xc0, !PT ;  /* 0xfffffffd10107812 */ /* 0x000fca00078ec0ff */
[----:B------:R-:W-:-:S04]  /*1c740*/  @P2 LOP3.LUT R16, R16, 0x2, RZ, 0xfc, !PT ;  /* 0x0000000210102812 */ /* 0x000fc800078efcff */
[----:B------:R-:W-:Y:S02]  /*1c750*/  @P0 LOP3.LUT R16, R16, 0x40, RZ, 0xfc, !PT ;  /* 0x0000004010100812 */ /* 0x000fe400078efcff */
[----:B--2---:R-:W-:-:S13]  /*1c760*/  R2UR UR4, R5 ;  /* 0x00000000050472ca */ /* 0x004fda00000e0000 */
[----:B0-----:R-:W-:-:S12]  /*1c770*/  ULOP3.LUT UR38, UR4, 0x2, URZ, 0xfc, !UPT ;  /* 0x0000000204267892 */ /* 0x001fd8000f8efc3f */
.L_x_4460:
[----:B------:R-:W2:Y:S01]  /*1c780*/  LDL R11, [R1+0x2dc] ;  /* 0x0002dc00010b7983 */ /* 0x000ea20000100800 */
[----:B------:R-:W-:Y:S05]  /*1c790*/  YIELD ;  /* 0x0000000000007946 */ /* 0x000fea0003800000 */
[----:B------:R-:W-:Y:S01]  /*1c7a0*/  ULDC.64 UR4, c[0x0][0xa28] ;  /* 0x00028a0000047ab9 */ /* 0x000fe20000000a00 */
[----:B------:R-:W-:Y:S01]  /*1c7b0*/  IMAD.MOV.U32 R8, RZ, RZ, RZ ;  /* 0x000000ffff087224 */ /* 0x000fe200078e00ff */
[----:B------:R-:W-:Y:S01]  /*1c7c0*/  ISETP.NE.U32.AND P0, PT, RZ, UR4, PT ;  /* 0x00000004ff007c0c */ /* 0x000fe2000bf05070 */
[----:B------:R-:W-:Y:S01]  /*1c7d0*/  IMAD.MOV.U32 R0, RZ, RZ, RZ ;  /* 0x000000ffff007224 */ /* 0x000fe200078e00ff */
[----:B------:R-:W-:Y:S01]  /*1c7e0*/  ULDC.64 UR8, c[0x0][0xa08] ;  /* 0x0002820000087ab9 */ /* 0x000fe20000000a00 */
[----:B------:R-:W-:Y:S01]  /*1c7f0*/  ULDC.64 UR10, c[0x0][0xa10] ;  /* 0x00028400000a7ab9 */ /* 0x000fe20000000a00 */
[----:B------:R-:W-:Y:S01]  /*1c800*/  ISETP.NE.AND.EX P0, PT, RZ, UR5, PT, P0 ;  /* 0x00000005ff007c0c */ /* 0x000fe2000bf05300 */
[----:B------:R-:W-:-:S12]  /*1c810*/  ULDC.64 UR4, c[0x0][0xa00] ;  /* 0x0002800000047ab9 */ /* 0x000fd80000000a00 */
[----:B------:R-:W2:Y:S01]  /*1c820*/  @P0 LDC.64 R2, c[0x0][0xa28] ;  /* 0x00028a00ff020b82 */ /* 0x000ea20000000a00 */
[----:B------:R-:W-:-:S04]  /*1c830*/  ISETP.NE.U32.AND P2, PT, RZ, UR4, PT ;  /* 0x00000004ff007c0c */ /* 0x000fc8000bf45070 */
[----:B------:R-:W-:Y:S01]  /*1c840*/  ISETP.NE.AND.EX P2, PT, RZ, UR5, PT, P2 ;  /* 0x00000005ff007c0c */ /* 0x000fe2000bf45320 */
[----:B------:R-:W-:Y:S01]  /*1c850*/  ULDC.64 UR4, c[0x0][0xa18] ;  /* 0x0002860000047ab9 */ /* 0x000fe20000000a00 */
[----:B--2---:R-:W-:-:S05]  /*1c860*/  @P0 IMAD.WIDE R2, R11, 0x4, R2 ;  /* 0x000000040b020825 */ /* 0x004fca00078e0202 */
[----:B------:R0:W5:Y:S02]  /*1c870*/  @P0 LDG.E R8, desc[UR60][R2.64] ;  /* 0x0000003c02080981 */ /* 0x000164000c1e1900 */
[----:B0-----:R-:W0:Y:S02]  /*1c880*/  LDC.64 R2, c[0x0][0xa00] ;  /* 0x00028000ff027b82 */ /* 0x001e240000000a00 */
[----:B0-----:R-:W-:-:S05]  /*1c890*/  IMAD.WIDE R2, R11, 0x4, R2 ;  /* 0x000000040b027825 */ /* 0x001fca00078e0202 */
[----:B------:R-:W2:Y:S01]  /*1c8a0*/  @P2 LDG.E R0, desc[UR60][R2.64] ;  /* 0x0000003c02002981 */ /* 0x000ea2000c1e1900 */
[----:B------:R-:W-:Y:S01]  /*1c8b0*/  ISETP.NE.U32.AND P0, PT, RZ, UR4, PT ;  /* 0x00000004ff007c0c */ /* 0x000fe2000bf05070 */
[----:B------:R-:W-:-:S03]  /*1c8c0*/  ULDC UR4, c[0x0][0x288] ;  /* 0x0000a20000047ab9 */ /* 0x000fc60000000800 */
[----:B------:R-:W-:-:S13]  /*1c8d0*/  ISETP.NE.AND.EX P0, PT, RZ, UR5, PT, P0 ;  /* 0x00000005ff007c0c */ /* 0x000fda000bf05300 */
[----:B------:R-:W0:Y:S01]  /*1c8e0*/  @P0 LDC.64 R4, c[0x0][0xa18] ;  /* 0x00028600ff040b82 */ /* 0x000e220000000a00 */
[----:B------:R-:W-:Y:S01]  /*1c8f0*/  ISETP.NE.U32.AND P1, PT, RZ, UR8, PT ;  /* 0x00000008ff007c0c */ /* 0x000fe2000bf25070 */
[----:B------:R-:W-:-:S03]  /*1c900*/  ULDC UR6, c[0x0][0x338] ;  /* 0x0000ce0000067ab9 */ /* 0x000fc60000000800 */
[----:B------:R-:W-:Y:S02]  /*1c910*/  ISETP.NE.AND.EX P3, PT, RZ, UR9, PT, P1 ;  /* 0x00000009ff007c0c */ /* 0x000fe4000bf65310 */
[----:B------:R-:W-:Y:S01]  /*1c920*/  ISETP.NE.U32.AND P1, PT, RZ, UR10, PT ;  /* 0x0000000aff007c0c */ /* 0x000fe2000bf25070 */
[----:B------:R-:W-:-:S03]  /*1c930*/  IMAD.U32 R10, RZ, RZ, UR6 ;  /* 0x00000006ff0a7e24 */ /* 0x000fc6000f8e00ff */
[----:B------:R-:W-:Y:S01]  /*1c940*/  ISETP.NE.AND.EX P1, PT, RZ, UR11, PT, P1 ;  /* 0x0000000bff007c0c */ /* 0x000fe2000bf25310 */
[----:B0-----:R-:W-:Y:S01]  /*1c950*/  @P0 IMAD.WIDE R4, R11, 0x4, R4 ;  /* 0x000000040b040825 */ /* 0x001fe200078e0204 */
[----:B--2---:R0:W-:Y:S03]  /*1c960*/  STL [R1+0x2f8], R0 ;  /* 0x0002f80001007387 */ /* 0x0041e60000100800 */
[----:B0-----:R-:W-:Y:S01]  /*1c970*/  IMAD.U32 R0, RZ, RZ, UR4 ;  /* 0x00000004ff007e24 */ /* 0x001fe2000f8e00ff */
        /* <DEDUP_REMOVED lines=8> */
[----:B0-----:R-:W-:Y:S01]  /*1ca00*/  IMAD.U32 R5, RZ, RZ, UR4 ;  /* 0x00000004ff057e24 */ /* 0x001fe2000f8e00ff */
[----:B------:R-:W-:Y:S06]  /*1ca10*/  @P0 BRA `(.L_x_4355) ;  /* 0x0000000000100947 */ /* 0x000fec0003800000 */
[----:B------:R-:W-:Y:S05]  /*1ca20*/  @!P2 BRA `(.L_x_4355) ;  /* 0x00000000000ca947 */ /* 0x000fea0003800000 */
[----:B-----5:R-:W2:Y:S04]  /*1ca30*/  LDG.E R0, desc[UR60][R2.64] ;  /* 0x0000003c02007981 */ /* 0x020ea8000c1e1900 */
[----:B------:R-:W2:Y:S02]  /*1ca40*/  LDG.E R7, desc[UR60][R2.64+0x4] ;  /* 0x0000043c02077981 */ /* 0x000ea4000c1e1900 */
[----:B--2---:R-:W-:-:S07]  /*1ca50*/  IMAD.IADD R0, R7, 0x1, -R0 ;  /* 0x0000000107007824 */ /* 0x004fce00078e0a00 */
.L_x_4355:
[----:B------:R-:W0:Y:S01]  /*1ca60*/  LDC.64 R6, c[0x0][0xa08] ;  /* 0x00028200ff067b82 */ /* 0x000e220000000a00 */
[----:B------:R-:W-:Y:S01]  /*1ca70*/  IMAD.MOV.U32 R18, RZ, RZ, RZ ;  /* 0x000000ffff127224 */ /* 0x000fe200078e00ff */
[----:B------:R-:W-:-:S06]  /*1ca80*/  ULDC.64 UR4, c[0x0][0xa20] ;  /* 0x0002880000047ab9 */ /* 0x000fcc0000000a00 */
[----:B------:R-:W1:Y:S01]  /*1ca90*/  LDC.64 R2, c[0x0][0xa10] ;  /* 0x00028400ff027b82 */ /* 0x000e620000000a00 */
[----:B------:R-:W-:Y:S02]  /*1caa0*/  IMAD.MOV.U32 R4, RZ, RZ, RZ ;  /* 0x000000ffff047224 */ /* 0x000fe400078e00ff */
[----:B0-----:R-:W-:-:S05]  /*1cab0*/  IMAD.WIDE R6, R11, 0x4, R6 ;  /* 0x000000040b067825 */ /* 0x001fca00078e0206 */
[----:B------:R-:W2:Y:S01]  /*1cac0*/  @P3 LDG.E R18, desc[UR60][R6.64] ;  /* 0x0000003c06123981 */ /* 0x000ea2000c1e1900 */
[----:B-1----:R-:W-:-:S05]  /*1cad0*/  IMAD.WIDE R2, R11, 0x4, R2 ;  /* 0x000000040b027825 */ /* 0x002fca00078e0202 */
[----:B------:R0:W5:Y:S01]  /*1cae0*/  @P1 LDG.E R4, desc[UR60][R2.64] ;  /* 0x0000003c02041981 */ /* 0x000162000c1e1900 */
[----:B------:R-:W-:-:S04]  /*1caf0*/  ISETP.NE.U32.AND P0, PT, RZ, UR4, PT ;  /* 0x00000004ff007c0c */ /* 0x000fc8000bf05070 */
[----:B------:R-:W-:Y:S01]  /*1cb00*/  ISETP.NE.AND.EX P0, PT, RZ, UR5, PT, P0 ;  /* 0x00000005ff007c0c */ /* 0x000fe2000bf05300 */
[----:B--2--5:R-:W-:-:S12]  /*1cb10*/  IMAD.IADD R18, R18, 0x1, R8 ;  /* 0x0000000112127824 */ /* 0x024fd800078e0208 */
[----:B0-----:R-:W-:Y:S05]  /*1cb20*/  @!P0 BRA `(.L_x_4356) ;  /* 0x0000000000108947 */ /* 0x001fea0003800000 */
[----:B------:R-:W0:Y:S02]  /*1cb30*/  LDC.64 R6, c[0x0][0xa20] ;  /* 0x00028800ff067b82 */ /* 0x000e240000000a00 */
[----:B0-----:R-:W-:-:S05]  /*1cb40*/  IMAD.WIDE R6, R11, 0x4, R6 ;  /* 0x000000040b067825 */ /* 0x001fca00078e0206 */
[----:B------:R0:W5:Y:S01]  /*1cb50*/  LDG.E R5, desc[UR60][R6.64] ;  /* 0x0000003c06057981 */ /* 0x000162000c1e1900 */
[----:B------:R-:W-:Y:S05]  /*1cb60*/  BRA `(.L_x_4357) ;  /* 0x0000000000107947 */ /* 0x000fea0003800000 */
.L_x_4356:
[----:B------:R-:W-:Y:S05]  /*1cb70*/  @!P3 BRA `(.L_x_4357) ;  /* 0x00000000000cb947 */ /* 0x000fea0003800000 */
[----:B------:R-:W2:Y:S04]  /*1cb80*/  LDG.E R5, desc[UR60][R6.64] ;  /* 0x0000003c06057981 */ /* 0x000ea8000c1e1900 */
[----:B------:R-:W2:Y:S02]  /*1cb90*/  LDG.E R6, desc[UR60][R6.64+0x4] ;  /* 0x0000043c06067981 */ /* 0x000ea4000c1e1900 */
[----:B--2---:R-:W-:-:S07]  /*1cba0*/  IMAD.IADD R5, R6, 0x1, -R5 ;  /* 0x0000000106057824 */ /* 0x004fce00078e0a05 */
.L_x_4357:
[----:B0-----:R-:W2:Y:S04]  /*1cbb0*/  @P1 LDG.E R6, desc[UR60][R2.64] ;  /* 0x0000003c02061981 */ /* 0x001ea8000c1e1900 */
[----:B------:R-:W3:Y:S04]  /*1cbc0*/  LDL R12, [R1+0x2d4] ;  /* 0x0002d400010c7983 */ /* 0x000ee80000100800 */
[----:B------:R-:W2:Y:S01]  /*1cbd0*/  @P1 LDG.E R2, desc[UR60][R2.64+0x4] ;  /* 0x0000043c02021981 */ /* 0x000ea2000c1e1900 */
[----:B-----5:R-:W-:Y:S02]  /*1cbe0*/  IMAD.IADD R8, R5, 0x1, -R8 ;  /* 0x0000000105087824 */ /* 0x020fe400078e0a08 */
[----:B--2---:R-:W-:-:S04]  /*1cbf0*/  @P1 IMAD.IADD R10, R2, 0x1, -R6 ;  /* 0x00000001020a1824 */ /* 0x004fc800078e0a06 */
[----:B------:R-:W-:-:S04]  /*1cc00*/  IMAD.IADD R5, R8, 0x1, R10 ;  /* 0x0000000108057824 */ /* 0x000fc800078e020a */
[----:B------:R-:W-:-:S04]  /*1cc10*/  VIADD R21, R5, 0x5f ;  /* 0x0000005f05157836 */ /* 0x000fc80000000000 */
[----:B------:R-:W-:-:S05]  /*1cc20*/  IMAD.HI R21, R21, 0x2aaaaaab, RZ ;  /* 0x2aaaaaab15157827 */ /* 0x000fca00078e02ff */
[----:B------:R-:W-:-:S04]  /*1cc30*/  SHF.R.U32.HI R2, RZ, 0x1f, R21 ;  /* 0x0000001fff027819 */ /* 0x000fc80000011615 */
[----:B------:R-:W-:Y:S02]  /*1cc40*/  LEA.HI.SX32 R21, R21, R2, 0x1c ;  /* 0x0000000215157211 */ /* 0x000fe400078fe2ff */
[----:B------:R-:W0:Y:S01]  /*1cc50*/  LDC.64 R2, c[0x0][0x9e0] ;  /* 0x00027800ff027b82 */ /* 0x000e220000000a00 */
[----:B---3--:R-:W-:-:S04]  /*1cc60*/  LEA R20, R12, 0x80, 0x7 ;  /* 0x000000800c147811 */ /* 0x008fc800078e38ff */
[----:B------:R-:W-:Y:S02]  /*1cc70*/  IADD3 R20, R5, R20, -R0 ;  /* 0x0000001405147210 */ /* 0x000fe40007ffe800 */
[----:B0-----:R-:W-:-:S03]  /*1cc80*/  ISETP.GE.AND P2, PT, R3, 0x1, PT ;  /* 0x000000010300780c */ /* 0x001fc60003f46270 */
[----:B------:R-:W-:-:S10]  /*1cc90*/  IMAD.IADD R2, R20, 0x1, R2 ;  /* 0x0000000114027824 */ /* 0x000fd400078e0202 */
[----:B------:R-:W-:Y:S05]  /*1cca0*/  @!P2 BRA `(.L_x_4358) ;  /* 0x000000000048a947 */ /* 0x000fea0003800000 */
        /* <DEDUP_REMOVED lines=11> */
.L_x_4360:
[----:B------:R-:W-:-:S13]  /*1cd60*/  ISETP.NE.AND P0, PT, R3, 0x1, PT ;  /* 0x000000010300780c */ /* 0x000fda0003f05270 */
[----:B------:R-:W0:Y:S02]  /*1cd70*/  @P0 LDC.64 R6, c[0x0][0x9e8] ;  /* 0x00027a00ff060b82 */ /* 0x000e240000000a00 */
[----:B0-----:R-:W-:-:S05]  /*1cd80*/  @P0 IMAD.HI.U32 R6, R9, R6, RZ ;  /* 0x0000000609060227 */ /* 0x001fca00078e00ff */
[----:B------:R-:W-:-:S07]  /*1cd90*/  @P0 SHF.R.U32.HI R9, RZ, R7, R6 ;  /* 0x00000007ff090219 */ /* 0x000fce0000011606 */
.L_x_4361:
[----:B------:R-:W-:Y:S05]  /*1cda0*/  BSYNC B0 ;  /* 0x0000000000007941 */ /* 0x000fea0003800000 */
.L_x_4359:
[----:B------:R-:W-:-:S05]  /*1cdb0*/  IMAD R9, R9, R3, R3 ;  /* 0x0000000309097224 */ /* 0x000fca00078e0203 */
[----:B------:R-:W-:-:S07]  /*1cdc0*/  VIMNMX R2, R2, R9, PT ;  /* 0x0000000902027248 */ /* 0x000fce0003fe0100 */
.L_x_4358:
        /* <DEDUP_REMOVED lines=15> */
.L_x_4364:
[----:B------:R-:W-:Y:S01]  /*1cec0*/  ISETP.NE.AND P0, PT, R3, 0x1, PT ;  /* 0x000000010300780c */ /* 0x000fe20003f05270 */
[----:B------:R-:W-:-:S12]  /*1ced0*/  IMAD.MOV.U32 R9, RZ, RZ, R0 ;  /* 0x000000ffff097224 */ /* 0x000fd800078e0000 */
[----:B------:R-:W0:Y:S02]  /*1cee0*/  @P0 LDC.64 R6, c[0x0][0x9e8] ;  /* 0x00027a00ff060b82 */ /* 0x000e240000000a00 */
[----:B0-----:R-:W-:-:S05]  /*1cef0*/  @P0 IMAD.HI.U32 R6, R0, R6, RZ ;  /* 0x0000000600060227 */ /* 0x001fca00078e00ff */
[----:B------:R-:W-:-:S07]  /*1cf00*/  @P0 SHF.R.U32.HI R9, RZ, R7, R6 ;  /* 0x00000007ff090219 */ /* 0x000fce0000011606 */
.L_x_4365:
[----:B------:R-:W-:Y:S05]  /*1cf10*/  BSYNC B0 ;  /* 0x0000000000007941 */ /* 0x000fea0003800000 */
.L_x_4363:
[----:B------:R-:W-:-:S05]  /*1cf20*/  IMAD R3, R9, R3, RZ ;  /* 0x0000000309037224 */ /* 0x000fca00078e02ff */
[----:B------:R-:W-:-:S07]  /*1cf30*/  VIMNMX R5, R5, R3, !PT ;  /* 0x0000000305057248 */ /* 0x000fce0007fe0100 */
.L_x_4362:
[----:B------:R-:W-:Y:S01]  /*1cf40*/  VIADD R2, R2, 0x5f ;  /* 0x0000005f02027836 */ /* 0x000fe20000000000 */
[----:B------:R-:W-:Y:S01]  /*1cf50*/  BSSY B0, `(.L_x_4366) ;  /* 0x00000ee000007945 */ /* 0x000fe20003800000 */
[----:B------:R-:W-:Y:S01]  /*1cf60*/  IMAD.HI R5, R5, 0x2aaaaaab, RZ ;  /* 0x2aaaaaab05057827 */ /* 0x000fe200078e02ff */
[----:B------:R-:W-:-:S03]  /*1cf70*/  PLOP3.LUT P2, PT, PT, PT, PT, 0x80, 0x0 ;  /* 0x000000000000781c */ /* 0x000fc60003f4f070 */
[----:B------:R-:W-:-:S05]  /*1cf80*/  IMAD.HI R2, R2, 0x2aaaaaab, RZ ;  /* 0x2aaaaaab02027827 */ /* 0x000fca00078e02ff */
[----:B------:R-:W-:-:S04]  /*1cf90*/  SHF.R.U32.HI R6, RZ, 0x1f, R2 ;  /* 0x0000001fff067819 */ /* 0x000fc80000011602 */
[----:B------:R-:W-:Y:S02]  /*1cfa0*/  LEA.HI.SX32 R6, R2, R6, 0x1c ;  /* 0x0000000602067211 */ /* 0x000fe400078fe2ff */
[----:B------:R-:W-:-:S04]  /*1cfb0*/  SHF.R.U32.HI R2, RZ, 0x1f, R5 ;  /* 0x0000001fff027819 */ /* 0x000fc80000011605 */
[----:B------:R-:W-:-:S04]  /*1cfc0*/  LEA.HI.SX32 R2, R5, R2, 0x1c ;  /* 0x0000000205027211 */ /* 0x000fc800078fe2ff */
        /* <DEDUP_REMOVED lines=13> */
[----:B------:R-:W-:-:S04]  /*1d0a0*/  @P0 LEA.HI.SX32 R6, R2, R3, 0x1c ;  /* 0x0000000302060211 */ /* 0x000fc800078fe2ff */
[----:B------:R-:W-:-:S13]  /*1d0b0*/  ISETP.GT.AND P0, PT, R6, R5, PT ;  /* 0x000000050600720c */ /* 0x000fda0003f04270 */
[----:B------:R-:W-:Y:S05]  /*1d0c0*/  @!P0 BRA `(.L_x_4367) ;  /* 0x0000000c00588947 */ /* 0x000fea0003800000 */
[----:B------:R-:W2:Y:S01]  /*1d0d0*/  LDL R9, [R1+0x2d8] ;  /* 0x0002d80001097983 */ /* 0x000ea20000100800 */
[----:B------:R-:W0:Y:S01]  /*1d0e0*/  LDC R2, c[0x0][0x428] ;  /* 0x00010a00ff027b82 */ /* 0x000e220000000800 */
[----:B------:R-:W-:Y:S01]  /*1d0f0*/  UMOV UR4, 0xffffffff ;  /* 0xffffffff00047882 */ /* 0x000fe20000000000 */
[----:B0-----:R-:W-:-:S13]  /*1d100*/  ISETP.NE.AND P0, PT, R2, 0x1, PT ;  /* 0x000000010200780c */ /* 0x001fda0003f05270 */
[----:B------:R-:W2:Y:S08]  /*1d110*/  @P0 LDC R2, c[0x0][0x42c] ;  /* 0x00010b00ff020b82 */ /* 0x000eb00000000800 */
[----:B------:R-:W0:Y:S01]  /*1d120*/  @P0 LDC R7, c[0x0][0x430] ;  /* 0x00010c00ff070b82 */ /* 0x000e220000000800 */
[----:B--2---:R-:W-:-:S04]  /*1d130*/  @P0 IMAD.HI.U32 R2, R9, R2, RZ ;  /* 0x0000000209020227 */ /* 0x004fc800078e00ff */
[----:B------:R-:W-:Y:S01]  /*1d140*/  IMAD.MOV.U32 R3, RZ, RZ, R9 ;  /* 0x000000ffff037224 */ /* 0x000fe200078e0009 */
[----:B0-----:R-:W-:Y:S02]  /*1d150*/  @P0 SHF.R.U32.HI R3, RZ, R7, R2 ;  /* 0x00000007ff030219 */ /* 0x001fe40000011602 */
[----:B------:R-:W-:Y:S01]  /*1d160*/  SEL R2, R11, RZ, !P1 ;  /* 0x000000ff0b027207 */ /* 0x000fe20004800000 */
[----:B------:R-:W-:Y:S06]  /*1d170*/  BRA.DIV UR4, `(.L_x_4368) ;  /* 0x0000005e04d47947 */ /* 0x000fec000b800000 */
.L_x_4524:
[----:B------:R-:W-:-:S03]  /*1d180*/  UMOV UR4, 0xffffffff ;  /* 0xffffffff00047882 */ /* 0x000fc60000000000 */
[----:B------:R-:W-:Y:S05]  /*1d190*/  BRA.DIV UR4, `(.L_x_4369) ;  /* 0x0000006204007947 */ /* 0x000fea000b800000 */
[----:B------:R-:W-:-:S13]  /*1d1a0*/  ELECT P6, URZ, PT ;  /* 0x00000000003f782f */ /* 0x000fda00038c0000 */
.L_x_4527:
        /* <DEDUP_REMOVED lines=12> */
.L_x_4528:
[----:B------:R-:W-:Y:S05]  /*1d270*/  BSYNC B1 ;  /* 0x0000000000017941 */ /* 0x000fea0003800000 */
.L_x_4370:
        /* <DEDUP_REMOVED lines=8> */
.L_x_4529:
        /* <DEDUP_REMOVED lines=11> */
.L_x_4375:
        /* <DEDUP_REMOVED lines=29> */
.L_x_4530:
        /* <DEDUP_REMOVED lines=8> */
.L_x_4377:
        /* <DEDUP_REMOVED lines=24> */
.L_x_4373:
[----:B------:R-:W-:Y:S05]  /*1d780*/  BSYNC B1 ;  /* 0x0000000000017941 */ /* 0x000fea0003800000 */
.L_x_4372:
[----:B01----:R-:W2:Y:S04]  /*1d790*/  LDL.LU R7, [R1+0x2e0] ;  /* 0x0002e00001077983 */ /* 0x003ea80000300800 */
        /* <DEDUP_REMOVED lines=8> */
[----:B------:R-:W-:Y:S01]  /*1d820*/  ISETP.GE.AND P0, PT, R6, R5, PT ;  /* 0x000000050600720c */ /* 0x000fe20003f06270 */
[----:B------:R0:W-:Y:S04]  /*1d830*/  STL [R1+0x2e0], R7 ;  /* 0x0002e00701007387 */ /* 0x0001e80000100800 */
[----:B------:R0:W-:Y:S08]  /*1d840*/  STL [R1+0x2e4], R9 ;  /* 0x0002e40901007387 */ /* 0x0001f00000100800 */
[----:B------:R-:W-:Y:S05]  /*1d850*/  @!P0 BRA `(.L_x_4367) ;  /* 0x0000000400748947 */ /* 0x000fea0003800000 */
.L_x_4384:
[----:B------:R-:W-:Y:S05]  /*1d860*/  YIELD ;  /* 0x0000000000007946 */ /* 0x000fea0003800000 */
[----:B------:R-:W-:Y:S04]  /*1d870*/  BSSY B1, `(.L_x_4378) ;  /* 0x000004f000017945 */ /* 0x000fe80003800000 */
[----:B-1----:R-:W-:Y:S05]  /*1d880*/  @!P6 BRA `(.L_x_4379) ;  /* 0x000000040034e947 */ /* 0x002fea0003800000 */
[----:B0-----:R-:W2:Y:S04]  /*1d890*/  LDL R7, [R1+0x2e0] ;  /* 0x0002e00001077983 */ /* 0x001ea80000100800 */
[----:B------:R-:W3:Y:S01]  /*1d8a0*/  LDL R8, [R1+0x2e4] ;  /* 0x0002e40001087983 */ /* 0x000ee20000100800 */
[----:B--2---:R-:W-:Y:S01]  /*1d8b0*/  IMAD R7, R7, 0x8, R11 ;  /* 0x0000000807077824 */ /* 0x004fe200078e020b */
[----:B---3--:R-:W-:-:S04]  /*1d8c0*/  SHF.L.U32 R8, R8, 0x1f, RZ ;  /* 0x0000001f08087819 */ /* 0x008fc800000006ff */
[----:B------:R-:W0:Y:S02]  /*1d8d0*/  SYNCS.PHASECHK.TRANS64.TRYWAIT P0, [R7+URZ+0x308a0], R8 ;  /* 0x0308a008070075a7 */ /* 0x000e24000800017f */
[----:B0-----:R-:W-:Y:S05]  /*1d8e0*/  @!P0 BRA `(.L_x_4380) ;  /* 0x0000005800888947 */ /* 0x001fea0003800000 */
.L_x_4531:
        /* <DEDUP_REMOVED lines=11> */
.L_x_4381:
        /* <DEDUP_REMOVED lines=28> */
.L_x_4532:
        /* <DEDUP_REMOVED lines=8> */
.L_x_4383:
        /* <DEDUP_REMOVED lines=24> */
.L_x_4379:
[----:B------:R-:W-:Y:S05]  /*1dd60*/  BSYNC B1 ;  /* 0x0000000000017941 */ /* 0x000fea0003800000 */
.L_x_4378:
        /* <DEDUP_REMOVED lines=8> */
[----:B------:R1:W-:Y:S01]  /*1ddf0*/  STL [R1+0x2e0], R7 ;  /* 0x0002e00701007387 */ /* 0x0003e20000100800 */
[----:B------:R-:W-:-:S03]  /*1de00*/  VIADD R6, R6, 0xffffffff ;  /* 0xffffffff06067836 */ /* 0x000fc60000000000 */
[----:B------:R1:W-:Y:S08]  /*1de10*/  STL [R1+0x2e4], R9 ;  /* 0x0002e40901007387 */ /* 0x0003f00000100800 */
[----:B------:R-:W-:Y:S05]  /*1de20*/  @P0 BRA `(.L_x_4384) ;  /* 0xfffffff8008c0947 */ /* 0x000fea000383ffff */
.L_x_4367:
[----:B------:R-:W-:Y:S05]  /*1de30*/  BSYNC B0 ;  /* 0x0000000000007941 */ /* 0x000fea0003800000 */
.L_x_4366:
[----:B------:R-:W2:Y:S01]  /*1de40*/  LDC.64 R2, c[0x0][0x9e0] ;  /* 0x00027800ff027b82 */ /* 0x000ea20000000a00 */
[----:B------:R-:W-:Y:S07]  /*1de50*/  @!P2 WARPSYNC.ALL ;  /* 0x000000000000a948 */ /* 0x000fee0003800000 */
[----:B------:R-:W-:Y:S01]  /*1de60*/  @!P2 BAR.SYNC.DEFER_BLOCKING 0xc, 0x120 ;  /* 0x030480000000ab1d */ /* 0x000fe20000010000 */
[----:B--2---:R-:W-:Y:S01]  /*1de70*/  ISETP.GE.AND P1, PT, R3, 0x1, PT ;  /* 0x000000010300780c */ /* 0x004fe20003f26270 */
        /* <DEDUP_REMOVED lines=8> */
[----:B------:R-:W2:Y:S02]  /*1df00*/  @P0 LDC.64 R4, c[0x0][0x9e8] ;  /* 0x00027a00ff040b82 */ /* 0x000ea40000000a00 */
[----:B--2---:R-:W-:-:S05]  /*1df10*/  @P0 IMAD.HI.U32 R4, R6, R4, RZ ;  /* 0x0000000406040227 */ /* 0x004fca00078e00ff */
[----:B------:R-:W-:-:S04]  /*1df20*/  @P0 SHF.R.U32.HI R6, RZ, R5, R4 ;  /* 0x00000005ff060219 */ /* 0x000fc80000011604 */
[----:B------:R-:W-:Y:S01]  /*1df30*/  LOP3.LUT R6, RZ, R6, RZ, 0x33, !PT ;  /* 0x00000006ff067212 */ /* 0x000fe200078e33ff */
[----:B------:R-:W-:Y:S06]  /*1df40*/  BRA `(.L_x_4388) ;  /* 0x0000000000107947 */ /* 0x000fec0003800000 */
.L_x_4387:
[----:B------:R-:W-:-:S13]  /*1df50*/  ISETP.NE.AND P0, PT, R3, 0x1, PT ;  /* 0x000000010300780c */ /* 0x000fda0003f05270 */
[----:B------:R-:W2:Y:S02]  /*1df60*/  @P0 LDC.64 R4, c[0x0][0x9e8] ;  /* 0x00027a00ff040b82 */ /* 0x000ea40000000a00 */
[----:B--2---:R-:W-:-:S05]  /*1df70*/  @P0 IMAD.HI.U32 R4, R6, R4, RZ ;  /* 0x0000000406040227 */ /* 0x004fca00078e00ff */
[----:B------:R-:W-:-:S07]  /*1df80*/  @P0 SHF.R.U32.HI R6, RZ, R5, R4 ;  /* 0x00000005ff060219 */ /* 0x000fce0000011604 */
.L_x_4388:
[----:B------:R-:W-:Y:S05]  /*1df90*/  BSYNC B0 ;  /* 0x0000000000007941 */ /* 0x000fea0003800000 */
.L_x_4386:
[----:B------:R-:W-:-:S05]  /*1dfa0*/  IMAD R5, R6, R3, R3 ;  /* 0x0000000306057224 */ /* 0x000fca00078e0203 */
[----:B------:R-:W-:-:S07]  /*1dfb0*/  VIMNMX R2, R2, R5, PT ;  /* 0x0000000502027248 */ /* 0x000fce0003fe0100 */
.L_x_4385:
[----:B------:R-:W-:Y:S01]  /*1dfc0*/  VIADD R2, R2, 0x5f ;  /* 0x0000005f02027836 */ /* 0x000fe20000000000 */
[----:B------:R-:W-:-:S03]  /*1dfd0*/  ULDC UR4, c[0x0][0x9dc] ;  /* 0x0002770000047ab9 */ /* 0x000fc60000000800 */
[----:B------:R-:W-:-:S05]  /*1dfe0*/  IMAD.HI R2, R2, 0x2aaaaaab, RZ ;  /* 0x2aaaaaab02027827 */ /* 0x000fca00078e02ff */
[----:B------:R-:W-:-:S04]  /*1dff0*/  SHF.R.U32.HI R5, RZ, 0x1f, R2 ;  /* 0x0000001fff057819 */ /* 0x000fc80000011602 */
[----:B------:R-:W-:-:S04]  /*1e000*/  LEA.HI.SX32 R2, R2, R5, 0x1c ;  /* 0x0000000502027211 */ /* 0x000fc800078fe2ff */
        /* <DEDUP_REMOVED lines=9> */
[----:B------:R-:W3:Y:S02]  /*1e0a0*/  @P0 LDC.64 R4, c[0x0][0x9e8] ;  /* 0x00027a00ff040b82 */ /* 0x000ee40000000a00 */
[----:B---3--:R-:W-:-:S05]  /*1e0b0*/  @P0 IMAD.HI.U32 R4, R0, R4, RZ ;  /* 0x0000000400040227 */ /* 0x008fca00078e00ff */
[----:B------:R-:W-:-:S04]  /*1e0c0*/  @P0 SHF.R.U32.HI R0, RZ, R5, R4 ;  /* 0x00000005ff000219 */ /* 0x000fc80000011604 */
[----:B------:R-:W-:Y:S01]  /*1e0d0*/  LOP3.LUT R0, RZ, R0, RZ, 0x33, !PT ;  /* 0x00000000ff007212 */ /* 0x000fe200078e33ff */
[----:B------:R-:W-:Y:S06]  /*1e0e0*/  BRA `(.L_x_4392) ;  /* 0x0000000000107947 */ /* 0x000fec0003800000 */
.L_x_4391:
[----:B------:R-:W-:-:S13]  /*1e0f0*/  ISETP.NE.AND P0, PT, R3, 0x1, PT ;  /* 0x000000010300780c */ /* 0x000fda0003f05270 */
[----:B------:R-:W3:Y:S02]  /*1e100*/  @P0 LDC.64 R4, c[0x0][0x9e8] ;  /* 0x00027a00ff040b82 */ /* 0x000ee40000000a00 */
[----:B---3--:R-:W-:-:S05]  /*1e110*/  @P0 IMAD.HI.U32 R4, R0, R4, RZ ;  /* 0x0000000400040227 */ /* 0x008fca00078e00ff */
[----:B------:R-:W-:-:S07]  /*1e120*/  @P0 SHF.R.U32.HI R0, RZ, R5, R4 ;  /* 0x00000005ff000219 */ /* 0x000fce0000011604 */
.L_x_4392:
[----:B------:R-:W-:Y:S05]  /*1e130*/  BSYNC B0 ;  /* 0x0000000000007941 */ /* 0x000fea0003800000 */
.L_x_4390:
[----:B------:R-:W-:-:S05]  /*1e140*/  IMAD R3, R0, R3, RZ ;  /* 0x0000000300037224 */ /* 0x000fca00078e02ff */
[----:B------:R-:W-:-:S07]  /*1e150*/  VIMNMX R2, R2, R3, !PT ;  /* 0x0000000302027248 */ /* 0x000fce0007fe0100 */
.L_x_4389:
[----:B------:R-:W-:Y:S01]  /*1e160*/  IMAD.HI R2, R2, 0x2aaaaaab, RZ ;  /* 0x2aaaaaab02027827 */ /* 0x000fe200078e02ff */
[----:B------:R-:W-:Y:S04]  /*1e170*/  BSSY B6, `(.L_x_4393) ;  /* 0x000030d000067945 */ /* 0x000fe80003800000 */
[----:B------:R-:W-:-:S04]  /*1e180*/  SHF.R.U32.HI R3, RZ, 0x1f, R2 ;  /* 0x0000001fff037819 */ /* 0x000fc80000011602 */
[----:B------:R-:W-:-:S04]  /*1e190*/  LEA.HI.SX32 R3, R2, R3, 0x1c ;  /* 0x0000000302037211 */ /* 0x000fc800078fe2ff */
[----:B------:R-:W-:-:S04]  /*1e1a0*/  VIMNMX R0, RZ, R3, !PT ;  /* 0x00000003ff007248 */ /* 0x000fc80007fe0100 */
[----:B------:R-:W-:Y:S01]  /*1e1b0*/  ISETP.GT.AND P0, PT, R6, R0, PT ;  /* 0x000000000600720c */ /* 0x000fe20003f04270 */
[----:B------:R3:W-:-:S12]  /*1e1c0*/  STL [R1+0x2e8], R0 ;  /* 0x0002e80001007387 */ /* 0x0007d80000100800 */
[----:B---3--:R-:W-:Y:S05]  /*1e1d0*/  @P0 BRA `(.L_x_4394) ;  /* 0x0000000000480947 */ /* 0x008fea0003800000 */
[----:B------:R-:W3:Y:S02]  /*1e1e0*/  S2R R0, SR_TID.X ;  /* 0x0000000000007919 */ /* 0x000ee40000002100 */
[----:B---3--:R-:W-:-:S04]  /*1e1f0*/  LOP3.LUT R0, R0, 0x1f, RZ, 0xc0, !PT ;  /* 0x0000001f00007812 */ /* 0x008fc800078ec0ff */
[----:B------:R-:W-:-:S13]  /*1e200*/  ISETP.NE.AND P1, PT, R0, RZ, PT ;  /* 0x000000ff0000720c */ /* 0x000fda0003f25270 */
[----:B------:R-:W-:Y:S05]  /*1e210*/  @P1 BRA `(.L_x_4395) ;  /* 0x0000003000081947 */ /* 0x000fea0003800000 */
[----:B01----:R-:W0:Y:S01]  /*1e220*/  S2R R7, SR_LANEID ;  /* 0x0000000000077919 */ /* 0x003e220000000000 */
[----:B------:R-:W-:Y:S01]  /*1e230*/  VOTEU.ANY UR4, UPT, PT ;  /* 0x0000000000047886 */ /* 0x000fe200038e0100 */
[----:B------:R-:W1:Y:S01]  /*1e240*/  LDC.64 R2, c[0x0][0xc38] ;  /* 0x00030e00ff027b82 */ /* 0x000e620000000a00 */
[----:B------:R-:W0:Y:S08]  /*1e250*/  FLO.U32 R0, UR4 ;  /* 0x0000000400007d00 */ /* 0x000e3000080e0000 */
[----:B------:R-:W1:Y:S01]  /*1e260*/  POPC R5, UR4 ;  /* 0x0000000400057d09 */ /* 0x000e620008000000 */
[----:B0-----:R-:W-:-:S13]  /*1e270*/  ISETP.EQ.U32.AND P0, PT, R0, R7, PT ;  /* 0x000000070000720c */ /* 0x001fda0003f02070 */
[----:B-1----:R-:W3:Y:S01]  /*1e280*/  @P0 ATOMG.E.ADD.STRONG.GPU PT, R3, desc[UR60][R2.64], R5 ;  /* 0x00000005020309a8 */ /* 0x002ee200081ee1fc */
[----:B------:R-:W0:Y:S02]  /*1e290*/  S2R R4, SR_LTMASK ;  /* 0x0000000000047919 */ /* 0x000e240000003900 */
[----:B0-----:R-:W-:-:S04]  /*1e2a0*/  LOP3.LUT R4, R4, UR4, RZ, 0xc0, !PT ;  /* 0x0000000404047c12 */ /* 0x001fc8000f8ec0ff */
[----:B------:R-:W0:Y:S01]  /*1e2b0*/  POPC R7, R4 ;  /* 0x0000000400077309 */ /* 0x000e220000000000 */
[----:B---3--:R-:W0:Y:S02]  /*1e2c0*/  SHFL.IDX PT, R0, R3, R0, 0x1f ;  /* 0x00001f0003007589 */ /* 0x008e2400000e0000 */
[----:B0-----:R-:W-:-:S05]  /*1e2d0*/  IADD3 R0, R0, UR39, R7 ;  /* 0x0000002700007c10 */ /* 0x001fca000fffe007 */
[----:B------:R3:W-:Y:S01]  /*1e2e0*/  STL [R1+0x2d0], R0 ;  /* 0x0002d00001007387 */ /* 0x0007e20000100800 */
[----:B------:R-:W-:Y:S05]  /*1e2f0*/  BRA `(.L_x_4395) ;  /* 0x0000002c00d07947 */ /* 0x000fea0003800000 */
.L_x_4394:
[----:B------:R-:W3:Y:S01]  /*1e300*/  S2R R3, SR_CgaCtaId ;  /* 0x0000000000037919 */ /* 0x000ee20000008800 */
[----:B------:R-:W-:-:S04]  /*1e310*/  MOV R0, 0x400 ;  /* 0x0000040000007802 */ /* 0x000fc80000000f00 */
[----:B---3--:R-:W-:-:S05]  /*1e320*/  LEA R2, R3, R0, 0x18 ;  /* 0x0000000003027211 */ /* 0x008fca00078ec0ff */
[----:B------:R3:W-:Y:S01]  /*1e330*/  STL [R1+0x2ec], R2 ;  /* 0x0002ec0201007387 */ /* 0x0007e20000100800 */
[----:B------:R-:W-:-:S05]  /*1e340*/  VIADD R0, R2, 0x1e400 ;  /* 0x0001e40002007836 */ /* 0x000fca0000000000 */
[----:B------:R-:W-:-:S13]  /*1e350*/  LOP3.LUT P0, RZ, R0, 0x3ff, RZ, 0xc0, !PT ;  /* 0x000003ff00ff7812 */ /* 0x000fda000780c0ff */
[----:B---3--:R-:W-:Y:S05]  /*1e360*/  @!P0 BRA `(.L_x_4396) ;  /* 0x0000000000408947 */ /* 0x008fea0003800000 */
[----:B------:R-:W-:Y:S01]  /*1e370*/  MOV R2, 0x0 ;  /* 0x0000000000027802 */ /* 0x000fe20000000f00 */
[----:B------:R-:W-:Y:S01]  /*1e380*/  ULDC.64 UR6, c[0x4][0x1b8] ;  /* 0x01006e0000067ab9 */ /* 0x000fe20000000a00 */
[----:B------:R-:W-:Y:S01]  /*1e390*/  ULDC.64 UR8, c[0x4][0x1c0] ;  /* 0x0100700000087ab9 */ /* 0x000fe20000000a00 */
[----:B------:R-:W-:Y:S01]  /*1e3a0*/  ULDC.64 UR4, c[0x4][0xf8] ;  /* 0x01003e0000047ab9 */ /* 0x000fe20000000a00 */
[----:B------:R-:W-:Y:S02]  /*1e3b0*/  IMAD.U32 R4, RZ, RZ, UR6 ;  /* 0x00000006ff047e24 */ /* 0x000fe4000f8e00ff */
[----:B------:R-:W3:Y:S01]  /*1e3c0*/  LDC.64 R2, c[0x4][R2] ;  /* 0x0100000002027b82 */ /* 0x000ee20000000a00 */
[----:B------:R-:W-:Y:S02]  /*1e3d0*/  IMAD.U32 R5, RZ, RZ, UR7 ;  /* 0x00000007ff057e24 */ /* 0x000fe4000f8e00ff */
[----:B--2---:R-:W-:Y:S02]  /*1e3e0*/  IMAD.U32 R6, RZ, RZ, UR8 ;  /* 0x00000008ff067e24 */ /* 0x004fe4000f8e00ff */
[----:B01----:R-:W-:-:S02]  /*1e3f0*/  IMAD.U32 R7, RZ, RZ, UR9 ;  /* 0x00000009ff077e24 */ /* 0x003fc4000f8e00ff */
[----:B------:R-:W-:Y:S02]  /*1e400*/  IMAD.U32 R10, RZ, RZ, UR4 ;  /* 0x00000004ff0a7e24 */ /* 0x000fe4000f8e00ff */
[----:B------:R-:W-:Y:S02]  /*1e410*/  IMAD.U32 R11, RZ, RZ, UR5 ;  /* 0x00000005ff0b7e24 */ /* 0x000fe4000f8e00ff */
[----:B------:R-:W-:Y:S02]  /*1e420*/  IMAD.MOV.U32 R8, RZ, RZ, 0x70 ;  /* 0x00000070ff087424 */ /* 0x000fe400078e00ff */
[----:B------:R-:W-:Y:S02]  /*1e430*/  IMAD.MOV.U32 R12, RZ, RZ, 0x1 ;  /* 0x00000001ff0c7424 */ /* 0x000fe400078e00ff */
[----:B------:R-:W-:-:S07]  /*1e440*/  IMAD.MOV.U32 R13, RZ, RZ, RZ ;  /* 0x000000ffff0d7224 */ /* 0x000fce00078e00ff */
[----:B------:R-:W-:-:S07]  /*1e450*/  LEPC R20, `(.L_x_4396) ;  /* 0x000000001014794e */ /* 0x000fce0000000000 */
[----:B---3--:R-:W-:Y:S05]  /*1e460*/  CALL.ABS.NOINC R2 ;  /* 0x0000000002007343 */ /* 0x008fea0003c00000 */
.L_x_4396:
[----:B------:R-:W3:Y:S02]  /*1e470*/  LDL R2, [R1+0x2ec] ;  /* 0x0002ec0001027983 */ /* 0x000ee40000100800 */
[----:B---3--:R-:W-:-:S05]  /*1e480*/  VIADD R0, R2, 0x400 ;  /* 0x0000040002007836 */ /* 0x008fca0000000000 */
        /* <DEDUP_REMOVED lines=9> */
[----:B--2---:R-:W-:Y:S02]  /*1e520*/  IMAD.U32 R6, RZ, RZ, UR8 ;  /* 0x00000008ff067e24 */ /* 0x004fe4000f8e00ff */
[----:B01----:R-:W-:-:S02]  /*1e530*/  IMAD.U32 R7, RZ, RZ, UR9 ;  /* 0x00000009ff077e24 */ /* 0x003fc4000f8e00ff */
[----:B------:R-:W-:Y:S02]  /*1e540*/  IMAD.U32 R10, RZ, RZ, UR4 ;  /* 0x00000004ff0a7e24 */ /* 0x000fe4000f8e00ff */
[----:B------:R-:W-:Y:S02]  /*1e550*/  IMAD.U32 R11, RZ, RZ, UR5 ;  /* 0x00000005ff0b7e24 */ /* 0x000fe4000f8e00ff */
[----:B------:R-:W-:Y:S02]  /*1e560*/  IMAD.MOV.U32 R8, RZ, RZ, 0x70 ;  /* 0x00000070ff087424 */ /* 0x000fe400078e00ff */
[----:B------:R-:W-:Y:S02]  /*1e570*/  IMAD.MOV.U32 R12, RZ, RZ, 0x1 ;  /* 0x00000001ff0c7424 */ /* 0x000fe400078e00ff */
[----:B---3--:R-:W-:-:S07]  /*1e580*/  IMAD.MOV.U32 R13, RZ, RZ, RZ ;  /* 0x000000ffff0d7224 */ /* 0x008fce00078e00ff */
[----:B------:R-:W-:-:S07]  /*1e590*/  LEPC R20, `(.L_x_4398) ;  /* 0x000000001014794e */ /* 0x000fce0000000000 */
[----:B----4-:R-:W-:Y:S05]  /*1e5a0*/  CALL.ABS.NOINC R2 ;  /* 0x0000000002007343 */ /* 0x010fea0003c00000 */
.L_x_4398:
        /* <DEDUP_REMOVED lines=16> */
.L_x_4397:
[----:B01----:R-:W3:Y:S01]  /*1e6b0*/  LDL R7, [R1+0x2d8] ;  /* 0x0002d80001077983 */ /* 0x003ee20000100800 */
[----:B------:R-:W0:Y:S01]  /*1e6c0*/  LDC R0, c[0x0][0x428] ;  /* 0x00010a00ff007b82 */ /* 0x000e220000000800 */
[----:B------:R-:W-:Y:S02]  /*1e6d0*/  ULDC.64 UR4, c[0x0][0x9f8] ;  /* 0x00027e0000047ab9 */ /* 0x000fe40000000a00 */
[----:B--2---:R-:W2:Y:S04]  /*1e6e0*/  LDL.LU R6, [R1+0x2f8] ;  /* 0x0002f80001067983 */ /* 0x004ea80000300800 */
[----:B------:R-:W2:Y:S04]  /*1e6f0*/  LDL.LU R4, [R1+0x2d4] ;  /* 0x0002d40001047983 */ /* 0x000ea80000300800 */
[----:B------:R-:W4:Y:S01]  /*1e700*/  LDL R5, [R1+0x2dc] ;  /* 0x0002dc0001057983 */ /* 0x000f220000100800 */
[----:B0-----:R-:W-:-:S13]  /*1e710*/  ISETP.NE.AND P0, PT, R0, 0x1, PT ;  /* 0x000000010000780c */ /* 0x001fda0003f05270 */
[----:B------:R-:W3:Y:S08]  /*1e720*/  @P0 LDC R3, c[0x0][0x42c] ;  /* 0x00010b00ff030b82 */ /* 0x000ef00000000800 */
[----:B------:R-:W0:Y:S01]  /*1e730*/  @P0 LDC R2, c[0x0][0x430] ;  /* 0x00010c00ff020b82 */ /* 0x000e220000000800 */
[----:B---3--:R-:W-:-:S04]  /*1e740*/  @P0 IMAD.HI.U32 R3, R7, R3, RZ ;  /* 0x0000000307030227 */ /* 0x008fc800078e00ff */
[----:B------:R-:W-:Y:S01]  /*1e750*/  IMAD.MOV.U32 R0, RZ, RZ, R7 ;  /* 0x000000ffff007224 */ /* 0x000fe200078e0007 */
[----:B0-----:R-:W-:Y:S02]  /*1e760*/  @P0 SHF.R.U32.HI R0, RZ, R2, R3 ;  /* 0x00000002ff000219 */ /* 0x001fe40000011603 */
[----:B------:R-:W-:Y:S01]  /*1e770*/  ISETP.NE.U32.AND P0, PT, RZ, UR4, PT ;  /* 0x00000004ff007c0c */ /* 0x000fe2000bf05070 */
[----:B--2---:R-:W-:Y:S02]  /*1e780*/  IMAD R3, R4, 0x80, R6 ;  /* 0x0000008004037824 */ /* 0x004fe400078e0206 */
[----:B------:R-:W0:Y:S01]  /*1e790*/  S2R R4, SR_TID.X ;  /* 0x0000000000047919 */ /* 0x000e220000002100 */
[----:B------:R-:W-:Y:S01]  /*1e7a0*/  ISETP.NE.AND.EX P0, PT, RZ, UR5, PT, P0 ;  /* 0x00000005ff007c0c */ /* 0x000fe2000bf05300 */
[----:B------:R-:W-:-:S12]  /*1e7b0*/  ULDC.64 UR4, c[0x0][0xa00] ;  /* 0x0002800000047ab9 */ /* 0x000fd80000000a00 */
[----:B------:R-:W1:Y:S01]  /*1e7c0*/  @P0 LDC.64 R6, c[0x0][0x9f8] ;  /* 0x00027e00ff060b82 */ /* 0x000e620000000a00 */
[----:B0-----:R-:W-:Y:S01]  /*1e7d0*/  LOP3.LUT R8, R4, 0x1f, RZ, 0xc0, !PT ;  /* 0x0000001f04087812 */ /* 0x001fe200078ec0ff */
[----:B----4-:R-:W-:-:S03]  /*1e7e0*/  IMAD.MOV.U32 R4, RZ, RZ, R5 ;  /* 0x000000ffff047224 */ /* 0x010fc600078e0005 */
[----:B------:R-:W-:Y:S01]  /*1e7f0*/  ISETP.NE.AND P6, PT, R8, RZ, PT ;  /* 0x000000ff0800720c */ /* 0x000fe20003fc5270 */
[----:B-1----:R-:W-:-:S05]  /*1e800*/  @P0 IMAD.WIDE R6, R5, 0x4, R6 ;  /* 0x0000000405060825 */ /* 0x002fca00078e0206 */
[----:B------:R0:W5:Y:S01]  /*1e810*/  @P0 LDG.E R4, desc[UR60][R6.64] ;  /* 0x0000003c06040981 */ /* 0x000162000c1e1900 */
[----:B------:R-:W-:Y:S02]  /*1e820*/  ISETP.NE.U32.AND P0, PT, RZ, UR4, PT ;  /* 0x00000004ff007c0c */ /* 0x000fe4000bf05070 */
[----:B------:R-:W-:Y:S02]  /*1e830*/  PLOP3.LUT P1, PT, P6, PT, PT, 0x8, 0x0 ;  /* 0x000000000000781c */ /* 0x000fe4000372e170 */
[----:B------:R-:W-:Y:S02]  /*1e840*/  ISETP.NE.AND.EX P0, PT, RZ, UR5, PT, P0 ;  /* 0x00000005ff007c0c */ /* 0x000fe4000bf05300 */
[----:B------:R-:W-:Y:S02]  /*1e850*/  VOTEU.ALL UP1, P6 ;  /* 0x00000000003f7886 */ /* 0x000fe40003020000 */
[----:B------:R-:W-:-:S03]  /*1e860*/  SEL R2, R5, RZ, !P0 ;  /* 0x000000ff05027207 */ /* 0x000fc60004000000 */
[----:B------:R-:W-:-:S04]  /*1e870*/  @!UP1 UIADD3 UR8, UP0, UR36, 0x270, URZ ;  /* 0x0000027024089890 */ /* 0x000fc8000ff1e03f */
[----:B------:R-:W-:-:S03]  /*1e880*/  @!UP1 UIADD3.X UR9, URZ, UR37, URZ, UP0, !UPT ;  /* 0x000000253f099290 */ /* 0x000fc600087fe43f */
[----:B0-----:R-:W-:-:S09]  /*1e890*/  VOTEU.ALL UP0, P6 ;  /* 0x00000000003f7886 */ /* 0x001fd20003000000 */
.L_x_4399:
[----:B------:R-:W2:Y:S01]  /*1e8a0*/  LDL R5, [R1+0x2d8] ;  /* 0x0002d80001057983 */ /* 0x000ea20000100800 */
        /* <DEDUP_REMOVED lines=16> */
.L_x_4400:
[----:B------:R-:W2:Y:S01]  /*1e9b0*/  LDL R5, [R1+0x2d8] ;  /* 0x0002d80001057983 */ /* 0x000ea20000100800 */
        /* <DEDUP_REMOVED lines=15> */
.L_x_4401:
        /* <DEDUP_REMOVED lines=19> */
.L_x_4535:
[----:B------:R-:W-:Y:S01]  /*1ebe0*/  UMOV UR4, 0xffffffff ;  /* 0xffffffff00047882 */ /* 0x000fe20000000000 */
[----:B------:R-:W-:Y:S02]  /*1ebf0*/  SHF.R.S32.HI R20, RZ, 0x1f, R4 ;  /* 0x0000001fff147819 */ /* 0x000fe40000011404 */
[----:B------:R-:W-:Y:S05]  /*1ec00*/  BRA.DIV UR4, `(.L_x_4403) ;  /* 0x0000004a041c7947 */ /* 0x000fea000b800000 */
[----:B------:R-:W-:-:S13]  /*1ec10*/  ELECT P6, URZ, PT ;  /* 0x00000000003f782f */ /* 0x000fda00038c0000 */
.L_x_4538:
        /* <DEDUP_REMOVED lines=21> */
.L_x_4405:
[----:B0-----:R-:W0:Y:S01]  /*1ed70*/  S2R R10, SR_CgaCtaId ;  /* 0x00000000000a7919 */ /* 0x001e220000008800 */
[----:B------:R-:W-:-:S04]  /*1ed80*/  MOV R7, 0x400 ;  /* 0x0000040000077802 */ /* 0x000fc80000000f00 */
[----:B0-----:R-:W-:Y:S02]  /*1ed90*/  LEA R7, R10, R7, 0x18 ;  /* 0x000000070a077211 */ /* 0x001fe400078ec0ff */
[----:B------:R-:W-:-:S03]  /*1eda0*/  SHF.L.U32 R10, R19, 0x1f, RZ ;  /* 0x0000001f130a7819 */ /* 0x000fc600000006ff */
[----:B------:R-:W-:-:S04]  /*1edb0*/  IMAD R7, R17, 0x8, R7 ;  /* 0x0000000811077824 */ /* 0x000fc800078e0207 */
[----:B------:R-:W0:Y:S02]  /*1edc0*/  SYNCS.PHASECHK.TRANS64.TRYWAIT P0, [R7+URZ+0x30840], R10 ;  /* 0x0308400a070075a7 */ /* 0x000e24000800017f */
[----:B0-----:R-:W-:Y:S05]  /*1edd0*/  @!P0 BRA `(.L_x_4406) ;  /* 0x0000004400c88947 */ /* 0x001fea0003800000 */
.L_x_4539:
        /* <DEDUP_REMOVED lines=11> */
.L_x_4407:
[----:B------:R-:W1:Y:S01]  /*1ee90*/  S2R R11, SR_CgaCtaId ;  /* 0x00000000000b7919 */ /* 0x000e620000008800 */
[----:B0-----:R-:W-:Y:S01]  /*1eea0*/  MOV R10, 0x400 ;  /* 0x00000400000a7802 */ /* 0x001fe20000000f00 */
        /* <DEDUP_REMOVED lines=9> */
[----:B-----5:R-:W-:-:S05]  /*1ef40*/  R2UR UR13, R6 ;  /* 0x00000000060d72ca */ /* 0x020fca00000e0000 */
[----:B------:R-:W-:-:S04]  /*1ef50*/  UIADD3 UR9, UR9, 0x30830, URZ ;  /* 0x0003083009097890 */ /* 0x000fc8000fffe03f */
[----:B------:R-:W-:Y:S02]  /*1ef60*/  UIMAD UR11, UR11, 0x60, UR5 ;  /* 0x000000600b0b78a4 */ /* 0x000fe4000f8e0205 */
        /* <DEDUP_REMOVED lines=15> */
[----:B------:R0:W-:Y:S02]  /*1f060*/  UTMALDG.4D [UR8], [UR4], desc[UR6] ;  /* 0x00000608040075b4 */ /* 0x0001e40008019000 */
[----:B0-----:R-:W-:Y:S01]  /*1f070*/  NOP ;  /* 0x0000000000007918 */ /* 0x001fe20000000000 */
.L_x_4404:
[----:B------:R-:W2:Y:S04]  /*1f080*/  LDL.LU R13, [R1+0x2d8] ;  /* 0x0002d800010d7983 */ /* 0x000ea80000300800 */
[----:B------:R-:W3:Y:S01]  /*1f090*/  LDL.LU R12, [R1+0x2f4] ;  /* 0x0002f400010c7983 */ /* 0x000ee20000300800 */
[----:B------:R-:W-:Y:S01]  /*1f0a0*/  MOV R10, 0x400 ;  /* 0x00000400000a7802 */ /* 0x000fe20000000f00 */
[----:B------:R-:W-:Y:S05]  /*1f0b0*/  WARPSYNC.ALL ;  /* 0x0000000000007948 */ /* 0x000fea0003800000 */
[----:B------:R-:W0:Y:S01]  /*1f0c0*/  S2R R11, SR_CgaCtaId ;  /* 0x00000000000b7919 */ /* 0x000e220000008800 */
[----:B------:R-:W-:-:S13]  /*1f0d0*/  ELECT P0, URZ, PT ;  /* 0x00000000003f782f */ /* 0x000fda0003800000 */
[C---:B------:R-:W-:Y:S01]  /*1f0e0*/  @P0 R2UR UR13, R2.reuse ;  /* 0x00000000020d02ca */ /* 0x040fe200000e0000 */
[----:B------:R-:W-:Y:S01]  /*1f0f0*/  UIADD3 UR4, UP0, UR36, 0x270, URZ ;  /* 0x0000027024047890 */ /* 0x000fe2000ff1e03f */
[C---:B------:R-:W-:Y:S01]  /*1f100*/  @P0 R2UR UR11, R3.reuse ;  /* 0x00000000030b02ca */ /* 0x040fe200000e0000 */
[----:B------:R-:W-:Y:S01]  /*1f110*/  UMOV UR6, 0x0 ;  /* 0x0000000000067882 */ /* 0x000fe20000000000 */
[----:B------:R-:W-:Y:S01]  /*1f120*/  UMOV UR7, 0x12f00000 ;  /* 0x12f0000000077882 */ /* 0x000fe20000000000 */
[----:B------:R-:W-:Y:S01]  /*1f130*/  UIADD3.X UR5, URZ, UR37, URZ, UP0, !UPT ;  /* 0x000000253f057290 */ /* 0x000fe200087fe43f */
[----:B------:R-:W-:Y:S01]  /*1f140*/  @P0 R2UR UR21, R2 ;  /* 0x00000000021502ca */ /* 0x000fe200000e0000 */
[----:B------:R-:W-:Y:S01]  /*1f150*/  UMOV UR10, URZ ;  /* 0x0000003f000a7c82 */ /* 0x000fe20008000000 */
[----:B------:R-:W-:Y:S01]  /*1f160*/  @P0 R2UR UR19, R3 ;  /* 0x00000000031302ca */ /* 0x000fe200000e0000 */
[----:B------:R-:W-:Y:S01]  /*1f170*/  UMOV UR14, 0x0 ;  /* 0x00000000000e7882 */ /* 0x000fe20000000000 */
[----:B------:R-:W-:Y:S01]  /*1f180*/  UMOV UR15, 0x12f00000 ;  /* 0x12f00000000f7882 */ /* 0x000fe20000000000 */
[----:B------:R-:W-:Y:S01]  /*1f190*/  UMOV UR18, 0x40 ;  /* 0x0000004000127882 */ /* 0x000fe20000000000 */
[----:B------:R-:W-:Y:S01]  /*1f1a0*/  @P0 IMAD.MOV.U32 R7, RZ, RZ, 0xc000 ;  /* 0x0000c000ff070424 */ /* 0x000fe200078e00ff */
        /* <DEDUP_REMOVED lines=10> */
[----:B------:R-:W-:Y:S01]  /*1f250*/  UMOV UR17, UR9 ;  /* 0x0000000900117c82 */ /* 0x000fe20008000000 */
[----:B--2---:R-:W-:-:S02]  /*1f260*/  @P0 R2UR UR12, R13 ;  /* 0x000000000d0c02ca */ /* 0x004fc400000e0000 */
[----:B------:R-:W-:Y:S01]  /*1f270*/  @P0 R2UR UR20, R13 ;  /* 0x000000000d1402ca */ /* 0x000fe200000e0000 */
[----:B---3--:R-:W-:-:S05]  /*1f280*/  VIADD R12, R12, 0x1 ;  /* 0x000000010c0c7836 */ /* 0x008fca0000000000 */
[----:B------:R0:W-:Y:S05]  /*1f290*/  STL [R1+0x2f4], R12 ;  /* 0x0002f40c01007387 */ /* 0x0001ea0000100800 */
[----:B------:R1:W-:Y:S02]  /*1f2a0*/  UTMALDG.4D [UR8], [UR4], desc[UR6] ;  /* 0x00000608040075b4 */ /* 0x0003e40008019000 */
[----:B------:R0:W-:Y:S01]  /*1f2b0*/  UTMALDG.4D [UR16], [UR4], desc[UR14] ;  /* 0x00000e10040075b4 */ /* 0x0001e20008019000 */
[----:B-1----:R-:W-:Y:S01]  /*1f2c0*/  @P0 R2UR UR13, R2 ;  /* 0x00000000020d02ca */ /* 0x002fe200000e0000 */
[----:B------:R-:W-:Y:S01]  /*1f2d0*/  UIADD3 UR8, UR24, 0x1a400, URZ ;  /* 0x0001a40018087890 */ /* 0x000fe2000fffe03f */
[----:B------:R-:W-:Y:S01]  /*1f2e0*/  LEA.HI R2, R12, R12, RZ, 0x1 ;  /* 0x0000000c0c027211 */ /* 0x000fe200078f08ff */
[----:B------:R-:W-:Y:S01]  /*1f2f0*/  UMOV UR10, 0x80 ;  /* 0x00000080000a7882 */ /* 0x000fe20000000000 */
[----:B------:R-:W-:-:S02]  /*1f300*/  @P0 R2UR UR12, R13 ;  /* 0x000000000d0c02ca */ /* 0x000fc400000e0000 */
[----:B------:R-:W-:Y:S02]  /*1f310*/  @P0 R2UR UR11, R3 ;  /* 0x00000000030b02ca */ /* 0x000fe400000e0000 */
[----:B------:R-:W-:-:S05]  /*1f320*/  LOP3.LUT R2, R2, 0xfffffffe, RZ, 0xc0, !PT ;  /* 0xfffffffe02027812 */ /* 0x000fca00078ec0ff */
[----:B------:R-:W-:-:S05]  /*1f330*/  IMAD.IADD R2, R12, 0x1, -R2 ;  /* 0x000000010c027824 */ /* 0x000fca00078e0a02 */
[----:B------:R-:W-:Y:S01]  /*1f340*/  SHF.L.U32 R2, R2, 0x1f, RZ ;  /* 0x0000001f02027819 */ /* 0x000fe200000006ff */
[----:B------:R0:W-:Y:S03]  /*1f350*/  UTMALDG.4D [UR8], [UR4], desc[UR22] ;  /* 0x00001608040075b4 */ /* 0x0001e60008019000 */
[----:B------:R-:W1:Y:S02]  /*1f360*/  SYNCS.PHASECHK.TRANS64.TRYWAIT P0, [R10+URZ+0x30820], R2 ;  /* 0x030820020a0075a7 */ /* 0x000e64000800017f */
[----:B01----:R-:W-:Y:S05]  /*1f370*/  @!P0 BRA `(.L_x_4409) ;  /* 0x0000004000748947 */ /* 0x003fea0003800000 */
.L_x_4540:
[----:B------:R-:W-:Y:S05]  /*1f380*/  BSYNC B0 ;  /* 0x0000000000007941 */ /* 0x000fea0003800000 */
.L_x_4408:
        /* <DEDUP_REMOVED lines=42> */
.L_x_4416:
[----:B0-----:R-:W0:Y:S01]  /*1f630*/  S2R R8, SR_CgaCtaId ;  /* 0x0000000000087919 */ /* 0x001e220000008800 */
[----:B------:R-:W-:-:S04]  /*1f640*/  MOV R3, 0x400 ;  /* 0x0000040000037802 */ /* 0x000fc80000000f00 */
[----:B0-----:R-:W-:Y:S02]  /*1f650*/  LEA R3, R8, R3, 0x18 ;  /* 0x0000000308037211 */ /* 0x001fe400078ec0ff */
[----:B------:R-:W-:-:S03]  /*1f660*/  SHF.L.U32 R8, R14, 0x1f, RZ ;  /* 0x0000001f0e087819 */ /* 0x000fc600000006ff */
[----:B------:R-:W-:-:S04]  /*1f670*/  IMAD R3, R12, 0x8, R3 ;  /* 0x000000080c037824 */ /* 0x000fc800078e0203 */
[----:B------:R-:W0:Y:S02]  /*1f680*/  SYNCS.PHASECHK.TRANS64.TRYWAIT P0, [R3+URZ+0x30840], R8 ;  /* 0x03084008030075a7 */ /* 0x000e24000800017f */
[----:B0-----:R-:W-:Y:S05]  /*1f690*/  @!P0 BRA `(.L_x_4417) ;  /* 0x0000003c00cc8947 */ /* 0x001fea0003800000 */
.L_x_4541:
        /* <DEDUP_REMOVED lines=11> */
.L_x_4418:
[----:B------:R-:W1:Y:S01]  /*1f750*/  S2R R10, SR_CgaCtaId ;  /* 0x00000000000a7919 */ /* 0x000e620000008800 */
[----:B------:R-:W-:Y:S01]  /*1f760*/  MOV R9, 0x400 ;  /* 0x0000040000097802 */ /* 0x000fe20000000f00 */
        /* <DEDUP_REMOVED lines=9> */
[----:B-----5:R-:W-:Y:S01]  /*1f800*/  R2UR UR13, R2 ;  /* 0x00000000020d72ca */ /* 0x020fe200000e0000 */
[----:B------:R-:W-:Y:S01]  /*1f810*/  UMOV UR18, 0x80 ;  /* 0x0000008000127882 */ /* 0x000fe20000000000 */
[----:B0-----:R-:W-:-:S03]  /*1f820*/  SHF.L.U32 R8, R19, 0x1f, RZ ;  /* 0x0000001f13087819 */ /* 0x001fc600000006ff */
        /* <DEDUP_REMOVED lines=20> */
.L_x_4542:
        /* <DEDUP_REMOVED lines=10> */
.L_x_4420:
[----:B------:R-:W-:-:S13]  /*1fa10*/  LOP3.LUT P0, RZ, R16, 0x40, RZ, 0xc0, !PT ;  /* 0x0000004010ff7812 */ /* 0x000fda000780c0ff */
[----:B------:R-:W-:Y:S05]  /*1fa20*/  @P0 BRA `(.L_x_4421) ;  /* 0x0000000000040947 */ /* 0x000fea0003800000 */
[----:B------:R-:W-:Y:S01]  /*1fa30*/  BPT.TRAP 0x1 ;  /* 0x000000040000795c */ /* 0x000fe20000300000 */
.L_x_4421:
[----:B------:R-:W0:Y:S01]  /*1fa40*/  S2R R9, SR_CgaCtaId ;  /* 0x0000000000097919 */ /* 0x000e220000008800 */
        /* <DEDUP_REMOVED lines=10> */
[----:B------:R-:W-:Y:S01]  /*1faf0*/  R2UR UR12, R0 ;  /* 0x00000000000c72ca */ /* 0x000fe200000e0000 */
[----:B------:R-:W-:-:S06]  /*1fb00*/  IMAD.MOV.U32 R6, RZ, RZ, R2 ;  /* 0x000000ffff067224 */ /* 0x000fcc00078e0002 */
[----:B------:R-:W-:Y:S02]  /*1fb10*/  UIMAD UR11, UR11, 0x60, UR5 ;  /* 0x000000600b0b78a4 */ /* 0x000fe4000f8e0205 */
[----:B------:R-:W-:Y:S02]  /*1fb20*/  UIADD3 UR9, UR9, 0x30850, URZ ;  /* 0x0003085009097890 */ /* 0x000fe4000fffe03f */
[----:B------:R-:W-:Y:S01]  /*1fb30*/  UIADD3.X UR5, URZ, UR37, URZ, UP0, !UPT ;  /* 0x000000253f057290 */ /* 0x000fe200087fe43f */
[----:B0-----:R-:W-:-:S05]  /*1fb40*/  LEA R8, R9, R8, 0x18 ;  /* 0x0000000809087211 */ /* 0x001fca00078ec0ff */
[----:B------:R-:W-:-:S05]  /*1fb50*/  IMAD R5, R17, 0x9000, R8 ;  /* 0x0000900011057824 */ /* 0x000fca00078e0208 */
[----:B------:R-:W-:Y:S01]  /*1fb60*/  R2UR UR15, R5 ;  /* 0x00000000050f72ca */ /* 0x000fe200000e0000 */
[----:B------:R-:W-:-:S12]  /*1fb70*/  IMAD.MOV.U32 R5, RZ, RZ, R7 ;  /* 0x000000ffff057224 */ /* 0x000fd800078e0007 */
        /* <DEDUP_REMOVED lines=12> */
.L_x_4415:
[----:B------:R-:W-:Y:S05]  /*1fc40*/  BSYNC B2 ;  /* 0x0000000000027941 */ /* 0x000fea0003800000 */
.L_x_4414:
[----:B------:R-:W2:Y:S01]  /*1fc50*/  LDL R2, [R1+0x2f0] ;  /* 0x0002f00001027983 */ /* 0x000ea20000100800 */
[----:B------:R-:W-:Y:S02]  /*1fc60*/  IMAD.MOV.U32 R19, RZ, RZ, R14 ;  /* 0x000000ffff137224 */ /* 0x000fe400078e000e */
[----:B------:R-:W-:Y:S02]  /*1fc70*/  IMAD.MOV.U32 R17, RZ, RZ, R12 ;  /* 0x000000ffff117224 */ /* 0x000fe400078e000c */
[----:B--2---:R-:W-:-:S07]  /*1fc80*/  VIADD R7, R2, 0xfffffffd ;  /* 0xfffffffd02077836 */ /* 0x004fce0000000000 */
.L_x_4413:
[----:B------:R-:W-:Y:S05]  /*1fc90*/  BSYNC B1 ;  /* 0x0000000000017941 */ /* 0x000fea0003800000 */
.L_x_4412:
[----:B------:R-:W2:Y:S01]  /*1fca0*/  LDL.LU R2, [R1+0x2f0] ;  /* 0x0002f00001027983 */ /* 0x000ea20000300800 */
[----:B------:R-:W-:Y:S01]  /*1fcb0*/  VIADD R13, R13, 0xfffffffe ;  /* 0xfffffffe0d0d7836 */ /* 0x000fe20000000000 */
[----:B--2---:R-:W-:-:S04]  /*1fcc0*/  LOP3.LUT R2, RZ, R2, RZ, 0x33, !PT ;  /* 0x00000002ff027212 */ /* 0x004fc800078e33ff */
[----:B------:R-:W-:-:S13]  /*1fcd0*/  ISETP.NE.AND P0, PT, R13, R2, PT ;  /* 0x000000020d00720c */ /* 0x000fda0003f05270 */
[----:B------:R-:W-:Y:S05]  /*1fce0*/  @!P0 BRA `(.L_x_4411) ;  /* 0x0000001000188947 */ /* 0x000fea0003800000 */
[----:B------:R-:W-:-:S07]  /*1fcf0*/  IMAD.MOV.U32 R13, RZ, RZ, R6 ;  /* 0x000000ffff0d7224 */ /* 0x000fce00078e0006 */
.L_x_4438:
[----:B------:R-:W-:Y:S01]  /*1fd00*/  VIADD R8, R17, 0x1 ;  /* 0x0000000111087836 */ /* 0x000fe20000000000 */
[----:B------:R-:W-:Y:S05]  /*1fd10*/  YIELD ;  /* 0x0000000000007946 */ /* 0x000fea0003800000 */
[----:B------:R-:W-:Y:S01]  /*1fd20*/  ISETP.NE.AND P0, PT, R8, 0x2, PT ;  /* 0x000000020800780c */ /* 0x000fe20003f05270 */
[----:B------:R-:W-:Y:S03]  /*1fd30*/  BSSY B1, `(.L_x_4422) ;  /* 0x000007d000017945 */ /* 0x000fe60003800000 */
[----:B------:R-:W-:-:S02]  /*1fd40*/  SEL R9, RZ, 0x1, P0 ;  /* 0x00000001ff097807 */ /* 0x000fc40000000000 */
[----:B------:R-:W-:Y:S02]  /*1fd50*/  SEL R8, R8, RZ, P0 ;  /* 0x000000ff08087207 */ /* 0x000fe40000000000 */
[----:B------:R-:W-:Y:S01]  /*1fd60*/  LOP3.LUT R9, R19, R9, RZ, 0x3c, !PT ;  /* 0x0000000913097212 */ /* 0x000fe200078e3cff */
[----:B------:R-:W-:Y:S06]  /*1fd70*/  @!P6 BRA `(.L_x_4423) ;  /* 0x0000000400e0e947 */ /* 0x000fec0003800000 */
        /* <DEDUP_REMOVED lines=22> */
.L_x_4424:
[----:B------:R-:W1:Y:S01]  /*1fee0*/  S2R R3, SR_CgaCtaId ;  /* 0x0000000000037919 */ /* 0x000e620000008800 */
[----:B------:R-:W-:-:S04]  /*1fef0*/  MOV R2, 0x400 ;  /* 0x0000040000027802 */ /* 0x000fc80000000f00 */
[----:B-1----:R-:W-:Y:S02]  /*1ff00*/  LEA R2, R3, R2, 0x18 ;  /* 0x0000000203027211 */ /* 0x002fe400078ec0ff */
[----:B------:R-:W-:-:S03]  /*1ff10*/  SHF.L.U32 R3, R9, 0x1f, RZ ;  /* 0x0000001f09037819 */ /* 0x000fc600000006ff */
[----:B------:R-:W-:-:S04]  /*1ff20*/  IMAD R2, R8, 0x8, R2 ;  /* 0x0000000808027824 */ /* 0x000fc800078e0202 */
[----:B------:R-:W1:Y:S02]  /*1ff30*/  SYNCS.PHASECHK.TRANS64.TRYWAIT P0, [R2+URZ+0x30840], R3 ;  /* 0x03084003020075a7 */ /* 0x000e64000800017f */
[----:B-1----:R-:W-:Y:S05]  /*1ff40*/  @!P0 BRA `(.L_x_4425) ;  /* 0x0000003400c88947 */ /* 0x002fea0003800000 */
.L_x_4543:
        /* <DEDUP_REMOVED lines=11> */
.L_x_4426:
[----:B------:R-:W0:Y:S01]  /*20000*/  S2R R10, SR_CgaCtaId ;  /* 0x00000000000a7919 */ /* 0x000e220000008800 */
[----:B-1----:R-:W-:Y:S01]  /*20010*/  MOV R3, 0x400 ;  /* 0x0000040000037802 */ /* 0x002fe20000000f00 */
        /* <DEDUP_REMOVED lines=11> */
[----:B------:R-:W-:-:S03]  /*200d0*/  SHF.L.U32 R19, R19, 0x1f, RZ ;  /* 0x0000001f13137819 */ /* 0x000fc600000006ff */
[----:B------:R-:W-:-:S04]  /*200e0*/  UIADD3 UR9, UR9, 0x30830, URZ ;  /* 0x0003083009097890 */ /* 0x000fc8000fffe03f */
[----:B------:R-:W-:Y:S02]  /*200f0*/  UIMAD UR11, UR11, 0x60, UR5 ;  /* 0x000000600b0b78a4 */ /* 0x000fe4000f8e0205 */
[----:B------:R-:W-:Y:S01]  /*20100*/  UIADD3.X UR5, URZ, UR37, URZ, UP0, !UPT ;  /* 0x000000253f057290 */ /* 0x000fe200087fe43f */
[----:B0-----:R-:W-:-:S05]  /*20110*/  LEA R3, R10, R3, 0x18 ;  /* 0x000000030a037211 */ /* 0x001fca00078ec0ff */
        /* <DEDUP_REMOVED lines=16> */
.L_x_4544:
        /* <DEDUP_REMOVED lines=10> */
.L_x_4428:
[----:B------:R-:W-:-:S13]  /*202c0*/  LOP3.LUT P0, RZ, R16, 0x40, RZ, 0xc0, !PT ;  /* 0x0000004010ff7812 */ /* 0x000fda000780c0ff */
[----:B------:R-:W-:Y:S05]  /*202d0*/  @P0 BRA `(.L_x_4429) ;  /* 0x0000000000040947 */ /* 0x000fea0003800000 */
[----:B------:R-:W-:Y:S01]  /*202e0*/  BPT.TRAP 0x1 ;  /* 0x000000040000795c */ /* 0x000fe20000300000 */
.L_x_4429:
        /* <DEDUP_REMOVED lines=12> */
[----:B------:R-:W-:-:S02]  /*203b0*/  IMAD.MOV.U32 R5, RZ, RZ, R12 ;  /* 0x000000ffff057224 */ /* 0x000fc400078e000c */
[----:B------:R-:W-:-:S04]  /*203c0*/  IMAD.MOV.U32 R6, RZ, RZ, R13 ;  /* 0x000000ffff067224 */ /* 0x000fc800078e000d */
        /* <DEDUP_REMOVED lines=17> */
[----:B------:R1:W-:Y:S02]  /*204e0*/  UTMALDG.4D [UR8], [UR4], desc[UR6] ;  /* 0x00000608040075b4 */ /* 0x0003e40008019000 */
[----:B-1----:R-:W-:Y:S01]  /*204f0*/  NOP ;  /* 0x0000000000007918 */ /* 0x002fe20000000000 */
.L_x_4423:
[----:B------:R-:W-:Y:S05]  /*20500*/  BSYNC B1 ;  /* 0x0000000000017941 */ /* 0x000fea0003800000 */
.L_x_4422:
[----:B------:R-:W-:Y:S01]  /*20510*/  VIADD R17, R8, 0x1 ;  /* 0x0000000108117836 */ /* 0x000fe20000000000 */
[----:B------:R-:W-:Y:S01]  /*20520*/  BSSY B1, `(.L_x_4430) ;  /* 0x000007e000017945 */ /* 0x000fe20003800000 */
[----:B------:R-:W-:-:S03]  /*20530*/  VIADD R10, R7, 0xffffffff ;  /* 0xffffffff070a7836 */ /* 0x000fc60000000000 */
[----:B------:R-:W-:-:S04]  /*20540*/  ISETP.NE.AND P0, PT, R17, 0x2, PT ;  /* 0x000000021100780c */ /* 0x000fc80003f05270 */
[----:B0-----:R-:W-:Y:S02]  /*20550*/  SEL R19, RZ, 0x1, P0 ;  /* 0x00000001ff137807 */ /* 0x001fe40000000000 */
        /* <DEDUP_REMOVED lines=23> */
[----:B------:R-:W-:-:S06]  /*206d0*/  LEA.HI.X R13, R2, UR5, R3, 0x2, P0 ;  /* 0x00000005020d7c11 */ /* 0x000fcc00080f1403 */
[----:B------:R0:W5:Y:S03]  /*206e0*/  LDG.E R13, desc[UR60][R12.64] ;  /* 0x0000003c0c0d7981 */ /* 0x000166000c1e1900 */
.L_x_4432:
[----:B------:R-:W1:Y:S01]  /*206f0*/  S2R R3, SR_CgaCtaId ;  /* 0x0000000000037919 */ /* 0x000e620000008800 */
[----:B------:R-:W-:-:S04]  /*20700*/  MOV R2, 0x400 ;  /* 0x0000040000027802 */ /* 0x000fc80000000f00 */
[----:B-1----:R-:W-:Y:S02]  /*20710*/  LEA R2, R3, R2, 0x18 ;  /* 0x0000000203027211 */ /* 0x002fe400078ec0ff */
[----:B------:R-:W-:-:S03]  /*20720*/  SHF.L.U32 R3, R19, 0x1f, RZ ;  /* 0x0000001f13037819 */ /* 0x000fc600000006ff */
[----:B------:R-:W-:-:S04]  /*20730*/  IMAD R2, R17, 0x8, R2 ;  /* 0x0000000811027824 */ /* 0x000fc800078e0202 */
[----:B------:R-:W1:Y:S02]  /*20740*/  SYNCS.PHASECHK.TRANS64.TRYWAIT P0, [R2+URZ+0x30840], R3 ;  /* 0x03084003020075a7 */ /* 0x000e64000800017f */
[----:B-1----:R-:W-:Y:S05]  /*20750*/  @!P0 BRA `(.L_x_4433) ;  /* 0x0000002c00ec8947 */ /* 0x002fea0003800000 */
.L_x_4545:
        /* <DEDUP_REMOVED lines=11> */
.L_x_4434:
        /* <DEDUP_REMOVED lines=34> */
.L_x_4546:
        /* <DEDUP_REMOVED lines=10> */
.L_x_4436:
[----:B------:R-:W-:-:S13]  /*20ad0*/  LOP3.LUT P0, RZ, R16, 0x40, RZ, 0xc0, !PT ;  /* 0x0000004010ff7812 */ /* 0x000fda000780c0ff */
[----:B------:R-:W-:Y:S05]  /*20ae0*/  @P0 BRA `(.L_x_4437) ;  /* 0x0000000000040947 */ /* 0x000fea0003800000 */
[----:B------:R-:W-:Y:S01]  /*20af0*/  BPT.TRAP 0x1 ;  /* 0x000000040000795c */ /* 0x000fe20000300000 */
.L_x_4437:
[----:B0-----:R-:W0:Y:S01]  /*20b00*/  S2R R9, SR_CgaCtaId ;  /* 0x0000000000097919 */ /* 0x001e220000008800 */
        /* <DEDUP_REMOVED lines=16> */
[----:B0-----:R-:W-:-:S05]  /*20c10*/  LEA R3, R9, R3, 0x18 ;  /* 0x0000000309037211 */ /* 0x001fca00078ec0ff */
[----:B------:R-:W-:-:S05]  /*20c20*/  IMAD R8, R8, 0x9000, R3 ;  /* 0x0000900008087824 */ /* 0x000fca00078e0203 */
[----:B------:R-:W-:-:S13]  /*20c30*/  R2UR UR15, R8 ;  /* 0x00000000080f72ca */ /* 0x000fda00000e0000 */
        /* <DEDUP_REMOVED lines=12> */
.L_x_4431:
[----:B------:R-:W-:Y:S05]  /*20d00*/  BSYNC B1 ;  /* 0x0000000000017941 */ /* 0x000fea0003800000 */
.L_x_4430:
[----:B------:R-:W2:Y:S01]  /*20d10*/  LDL R2, [R1+0x2e8] ;  /* 0x0002e80001027983 */ /* 0x000ea20000100800 */
[----:B------:R-:W-:Y:S01]  /*20d20*/  VIADD R7, R7, 0xfffffffe ;  /* 0xfffffffe07077836 */ /* 0x000fe20000000000 */
[----:B--2---:R-:W-:-:S13]  /*20d30*/  ISETP.GT.AND P0, PT, R10, R2, PT ;  /* 0x000000020a00720c */ /* 0x004fda0003f04270 */
[----:B------:R-:W-:Y:S05]  /*20d40*/  @P0 BRA `(.L_x_4438) ;  /* 0xffffffec00ec0947 */ /* 0x000fea000383ffff */
.L_x_4411:
[----:B------:R-:W-:Y:S05]  /*20d50*/  BSYNC B0 ;  /* 0x0000000000007941 */ /* 0x000fea0003800000 */
.L_x_4410:
[----:B------:R-:W0:Y:S01]  /*20d60*/  S2R R2, SR_TID.X ;  /* 0x0000000000027919 */ /* 0x000e220000002100 */
[----:B------:R-:W-:Y:S01]  /*20d70*/  BSSY B0, `(.L_x_4439) ;  /* 0x0000011000007945 */ /* 0x000fe20003800000 */
[----:B0-----:R-:W-:-:S04]  /*20d80*/  LOP3.LUT R2, R2, 0x1f, RZ, 0xc0, !PT ;  /* 0x0000001f02027812 */ /* 0x001fc800078ec0ff */
[----:B------:R-:W-:-:S13]  /*20d90*/  ISETP.NE.AND P0, PT, R2, RZ, PT ;  /* 0x000000ff0200720c */ /* 0x000fda0003f05270 */
[----:B------:R-:W-:Y:S05]  /*20da0*/  @P0 BRA `(.L_x_4440) ;  /* 0x0000000000340947 */ /* 0x000fea0003800000 */
[----:B------:R-:W0:Y:S01]  /*20db0*/  S2R R7, SR_LANEID ;  /* 0x0000000000077919 */ /* 0x000e220000000000 */
[----:B------:R-:W-:Y:S01]  /*20dc0*/  VOTEU.ANY UR4, UPT, PT ;  /* 0x0000000000047886 */ /* 0x000fe200038e0100 */
[----:B------:R-:W1:Y:S01]  /*20dd0*/  LDC.64 R2, c[0x0][0xc38] ;  /* 0x00030e00ff027b82 */ /* 0x000e620000000a00 */
[----:B------:R-:W0:Y:S02]  /*20de0*/  FLO.U32 R4, UR4 ;  /* 0x0000000400047d00 */ /* 0x000e2400080e0000 */
[----:B0-----:R-:W-:-:S06]  /*20df0*/  ISETP.EQ.U32.AND P0, PT, R4, R7, PT ;  /* 0x000000070400720c */ /* 0x001fcc0003f02070 */
[----:B------:R-:W1:Y:S07]  /*20e00*/  POPC R7, UR4 ;  /* 0x0000000400077d09 */ /* 0x000e6e0008000000 */
[----:B-1----:R-:W2:Y:S01]  /*20e10*/  @P0 ATOMG.E.ADD.STRONG.GPU PT, R3, desc[UR60][R2.64], R7 ;  /* 0x00000007020309a8 */ /* 0x002ea200081ee1fc */
[----:B------:R-:W0:Y:S02]  /*20e20*/  S2R R8, SR_LTMASK ;  /* 0x0000000000087919 */ /* 0x000e240000003900 */
[----:B0-----:R-:W-:-:S04]  /*20e30*/  LOP3.LUT R8, R8, UR4, RZ, 0xc0, !PT ;  /* 0x0000000408087c12 */ /* 0x001fc8000f8ec0ff */
[----:B------:R-:W0:Y:S01]  /*20e40*/  POPC R9, R8 ;  /* 0x0000000800097309 */ /* 0x000e220000000000 */
[----:B--2---:R-:W0:Y:S02]  /*20e50*/  SHFL.IDX PT, R4, R3, R4, 0x1f ;  /* 0x00001f0403047589 */ /* 0x004e2400000e0000 */
[----:B0-----:R-:W-:-:S05]  /*20e60*/  IADD3 R2, R4, UR39, R9 ;  /* 0x0000002704027c10 */ /* 0x001fca000fffe009 */
[----:B------:R0:W-:Y:S02]  /*20e70*/  STL [R1+0x2d0], R2 ;  /* 0x0002d00201007387 */ /* 0x0001e40000100800 */
.L_x_4440:
[----:B------:R-:W-:Y:S05]  /*20e80*/  BSYNC B0 ;  /* 0x0000000000007941 */ /* 0x000fea0003800000 */
.L_x_4439:
[----:B------:R-:W-:Y:S04]  /*20e90*/  BSSY B0, `(.L_x_4441) ;  /* 0x0000035000007945 */ /* 0x000fe80003800000 */
[----:B------:R-:W-:Y:S05]  /*20ea0*/  @!P6 BRA `(.L_x_4442) ;  /* 0x0000000000cce947 */ /* 0x000fea0003800000 */
[----:B------:R-:W1:Y:S01]  /*20eb0*/  S2R R3, SR_CgaCtaId ;  /* 0x0000000000037919 */ /* 0x000e620000008800 */
[----:B0-----:R-:W-:-:S04]  /*20ec0*/  MOV R2, 0x400 ;  /* 0x0000040000027802 */ /* 0x001fc80000000f00 */
[----:B-1----:R-:W-:-:S05]  /*20ed0*/  LEA R2, R3, R2, 0x18 ;  /* 0x0000000203027211 */ /* 0x002fca00078ec0ff */
[----:B------:R-:W-:Y:S01]  /*20ee0*/  IMAD R3, R17, 0x8, R2 ;  /* 0x0000000811037824 */ /* 0x000fe200078e0202 */
[----:B------:R-:W-:-:S04]  /*20ef0*/  SHF.L.U32 R2, R19, 0x1f, RZ ;  /* 0x0000001f13027819 */ /* 0x000fc800000006ff */
[----:B------:R-:W0:Y:S02]  /*20f00*/  SYNCS.PHASECHK.TRANS64.TRYWAIT P0, [R3+URZ+0x30860], R2 ;  /* 0x03086002030075a7 */ /* 0x000e24000800017f */
[----:B0-----:R-:W-:Y:S05]  /*20f10*/  @!P0 BRA `(.L_x_4443) ;  /* 0x0000002800248947 */ /* 0x001fea0003800000 */
.L_x_4547:
        /* <DEDUP_REMOVED lines=10> */
.L_x_4444:
[----:B------:R-:W-:-:S13]  /*20fc0*/  LOP3.LUT P0, RZ, R16, 0x40, RZ, 0xc0, !PT ;  /* 0x0000004010ff7812 */ /* 0x000fda000780c0ff */
[----:B------:R-:W-:Y:S05]  /*20fd0*/  @P0 BRA `(.L_x_4445) ;  /* 0x0000000000040947 */ /* 0x000fea0003800000 */
[----:B------:R-:W-:Y:S01]  /*20fe0*/  BPT.TRAP 0x1 ;  /* 0x000000040000795c */ /* 0x000fe20000300000 */
.L_x_4445:
        /* <DEDUP_REMOVED lines=11> */
[----:B------:R-:W-:-:S07]  /*210a0*/  R2UR UR13, R6 ;  /* 0x00000000060d72ca */ /* 0x000fce00000e0000 */
        /* <DEDUP_REMOVED lines=18> */
[----:B-1----:R-:W-:Y:S01]  /*211d0*/  NOP ;  /* 0x0000000000007918 */ /* 0x002fe20000000000 */
.L_x_4442:
[----:B------:R-:W-:Y:S05]  /*211e0*/  BSYNC B0 ;  /* 0x0000000000007941 */ /* 0x000fea0003800000 */
.L_x_4441:
[----:B------:R-:W-:-:S05]  /*211f0*/  VIADD R17, R17, 0x1 ;  /* 0x0000000111117836 */ /* 0x000fca0000000000 */
[----:B------:R-:W-:-:S04]  /*21200*/  ISETP.NE.AND P0, PT, R17, 0x2, PT ;  /* 0x000000021100780c */ /* 0x000fc80003f05270 */
[----:B------:R-:W-:Y:S02]  /*21210*/  SEL R0, RZ, 0x1, P0 ;  /* 0x00000001ff007807 */ /* 0x000fe40000000000 */
[----:B------:R-:W-:Y:S02]  /*21220*/  SEL R17, R17, RZ, P0 ;  /* 0x000000ff11117207 */ /* 0x000fe40000000000 */
[----:B------:R-:W-:-:S07]  /*21230*/  LOP3.LUT R19, R19, R0, RZ, 0x3c, !PT ;  /* 0x0000000013137212 */ /* 0x000fce00078e3cff */
.L_x_4395:
[----:B------:R-:W-:Y:S05]  /*21240*/  BSYNC B6 ;  /* 0x0000000000067941 */ /* 0x000fea0003800000 */
.L_x_4393:
[----:B------:R-:W-:-:S03]  /*21250*/  UMOV UR4, 0xffffffff ;  /* 0xffffffff00047882 */ /* 0x000fc60000000000 */
[----:B------:R-:W-:Y:S05]  /*21260*/  BRA.DIV UR4, `(.L_x_4446) ;  /* 0x0000002604647947 */ /* 0x000fea000b800000 */
[----:B---3--:R-:W3:Y:S04]  /*21270*/  LDL.LU R0, [R1+0x2d0] ;  /* 0x0002d00001007983 */ /* 0x008ee80000300800 */
[----:B---3--:R3:W4:Y:S04]  /*21280*/  SHFL.IDX PT, R5, R0, RZ, 0x1f ;  /* 0x00001fff00057589 */ /* 0x00872800000e0000 */
[----:B01----:R3:W0:Y:S02]  /*21290*/  SHFL.IDX PT, R7, R0, 0x1, 0x1f ;  /* 0x00201f0000077f89 */ /* 0x00362400000e0000 */
.L_x_4551:
[----:B---3--:R-:W3:Y:S01]  /*212a0*/  LDL R0, [R1+0x2dc] ;  /* 0x0002dc0001007983 */ /* 0x008ee20000100800 */
[----:B------:R-:W-:Y:S01]  /*212b0*/  ULDC UR4, c[0x0][0xc14] ;  /* 0x0003050000047ab9 */ /* 0x000fe20000000800 */
[----:B------:R-:W1:Y:S01]  /*212c0*/  S2R R2, SR_TID.X ;  /* 0x0000000000027919 */ /* 0x000e620000002100 */
[----:B------:R-:W-:Y:S01]  /*212d0*/  BSSY B0, `(.L_x_4447) ;  /* 0x000000b000007945 */ /* 0x000fe20003800000 */
[----:B------:R-:W-:Y:S01]  /*212e0*/  IMAD.MOV.U32 R4, RZ, RZ, RZ ;  /* 0x000000ffff047224 */ /* 0x000fe200078e00ff */
[----:B-1----:R-:W-:-:S04]  /*212f0*/  LOP3.LUT R10, R2, 0x1f, RZ, 0xc0, !PT ;  /* 0x0000001f020a7812 */ /* 0x002fc800078ec0ff */
[C---:B------:R-:W-:Y:S01]  /*21300*/  ISETP.NE.AND P0, PT, R10.reuse, 0x1f, PT ;  /* 0x0000001f0a00780c */ /* 0x040fe20003f05270 */
[----:B---3--:R-:W-:Y:S02]  /*21310*/  IMAD.IADD R9, R10, 0x1, R0 ;  /* 0x000000010a097824 */ /* 0x008fe400078e0200 */
[----:B------:R-:W-:-:S05]  /*21320*/  IMAD.U32 R0, RZ, RZ, UR4 ;  /* 0x00000004ff007e24 */ /* 0x000fca000f8e00ff */
[----:B------:R-:W-:-:S13]  /*21330*/  ISETP.GE.OR P0, PT, R9, R0, !P0 ;  /* 0x000000000900720c */ /* 0x000fda0004706670 */
[----:B------:R-:W-:Y:S05]  /*21340*/  @P0 BRA `(.L_x_4448) ;  /* 0x00000000000c0947 */ /* 0x000fea0003800000 */
[----:B------:R-:W1:Y:S02]  /*21350*/  LDC.64 R2, c[0x0][0xc58] ;  /* 0x00031600ff027b82 */ /* 0x000e640000000a00 */
[----:B-1----:R-:W-:-:S05]  /*21360*/  IMAD.WIDE R2, R9, 0x4, R2 ;  /* 0x0000000409027825 */ /* 0x002fca00078e0202 */
[----:B------:R1:W5:Y:S02]  /*21370*/  LDG.E R4, desc[UR60][R2.64] ;  /* 0x0000003c02047981 */ /* 0x000364000c1e1900 */
.L_x_4448:
[----:B------:R-:W-:Y:S05]  /*21380*/  BSYNC B0 ;  /* 0x0000000000007941 */ /* 0x000fea0003800000 */
.L_x_4447:
[----:B------:R-:W-:-:S03]  /*21390*/  UMOV UR4, 0xffffffff ;  /* 0xffffffff00047882 */ /* 0x000fc60000000000 */
[----:B------:R-:W-:Y:S05]  /*213a0*/  BRA.DIV UR4, `(.L_x_4449) ;  /* 0x0000002604647947 */ /* 0x000fea000b800000 */
[----:B-----5:R-:W3:Y:S01]  /*213b0*/  SHFL.UP PT, R14, R4, 0x1, RZ ;  /* 0x04200000040e7989 */ /* 0x020ee200000e00ff */
[C---:B------:R-:W-:Y:S02]  /*213c0*/  ISETP.NE.AND P0, PT, R10.reuse, RZ, PT ;  /* 0x000000ff0a00720c */ /* 0x040fe40003f05270 */
[----:B------:R-:W-:Y:S02]  /*213d0*/  ISETP.GE.U32.AND P1, PT, R10, 0x2, PT ;  /* 0x000000020a00780c */ /* 0x000fe40003f26070 */
[----:B---3--:R-:W-:Y:S02]  /*213e0*/  SEL R13, R14, RZ, P0 ;  /* 0x000000ff0e0d7207 */ /* 0x008fe40000000000 */
[----:B------:R-:W-:-:S03]  /*213f0*/  ISETP.GE.U32.AND P0, PT, R10, 0x4, PT ;  /* 0x000000040a00780c */ /* 0x000fc60003f06070 */
[----:B------:R-:W-:-:S05]  /*21400*/  IMAD.IADD R13, R4, 0x1, R13 ;  /* 0x00000001040d7824 */ /* 0x000fca00078e020d */
[----:B------:R-:W3:Y:S02]  /*21410*/  SHFL.UP PT, R14, R13, 0x2, RZ ;  /* 0x044000000d0e7989 */ /* 0x000ee400000e00ff */
[----:B---3--:R-:W-:Y:S02]  /*21420*/  SEL R14, R14, RZ, P1 ;  /* 0x000000ff0e0e7207 */ /* 0x008fe40000800000 */
[----:B------:R-:W-:-:S03]  /*21430*/  ISETP.GE.U32.AND P1, PT, R10, 0x8, PT ;  /* 0x000000080a00780c */ /* 0x000fc60003f26070 */
[----:B-1----:R-:W-:-:S05]  /*21440*/  IMAD.IADD R3, R13, 0x1, R14 ;  /* 0x000000010d037824 */ /* 0x002fca00078e020e */
[----:B------:R-:W2:Y:S02]  /*21450*/  SHFL.UP PT, R14, R3, 0x4, RZ ;  /* 0x04800000030e7989 */ /* 0x000ea400000e00ff */
[----:B--2---:R-:W-:Y:S02]  /*21460*/  SEL R6, R14, RZ, P0 ;  /* 0x000000ff0e067207 */ /* 0x004fe40000000000 */
[----:B------:R-:W-:-:S03]  /*21470*/  ISETP.GE.U32.AND P0, PT, R10, 0x10, PT ;  /* 0x000000100a00780c */ /* 0x000fc60003f06070 */
[----:B------:R-:W-:-:S05]  /*21480*/  IMAD.IADD R6, R3, 0x1, R6 ;  /* 0x0000000103067824 */ /* 0x000fca00078e0206 */
[----:B------:R-:W1:Y:S02]  /*21490*/  SHFL.UP PT, R14, R6, 0x8, RZ ;  /* 0x05000000060e7989 */ /* 0x000e6400000e00ff */
[----:B-1----:R-:W-:-:S05]  /*214a0*/  SEL R9, R14, RZ, P1 ;  /* 0x000000ff0e097207 */ /* 0x002fca0000800000 */
[----:B------:R-:W-:-:S05]  /*214b0*/  IMAD.IADD R8, R6, 0x1, R9 ;  /* 0x0000000106087824 */ /* 0x000fca00078e0209 */
[----:B------:R-:W1:Y:S02]  /*214c0*/  SHFL.UP PT, R14, R8, 0x10, RZ ;  /* 0x06000000080e7989 */ /* 0x000e6400000e00ff */
[----:B-1----:R-:W-:-:S05]  /*214d0*/  SEL R9, R14, RZ, P0 ;  /* 0x000000ff0e097207 */ /* 0x002fca0000000000 */
[----:B------:R-:W-:-:S05]  /*214e0*/  IMAD.IADD R2, R8, 0x1, R9 ;  /* 0x0000000108027824 */ /* 0x000fca00078e0209 */
[----:B------:R1:W2:Y:S02]  /*214f0*/  SHFL.IDX PT, R14, R2, 0x1f, 0x1f ;  /* 0x03e01f00020e7f89 */ /* 0x0002a400000e0000 */
.L_x_4559:
[----:B------:R-:W-:Y:S02]  /*21500*/  ULDC UR4, c[0x0][0xc10] ;  /* 0x0003040000047ab9 */ /* 0x000fe40000000800 */
[----:B------:R-:W-:-:S04]  /*21510*/  IMAD.U32 R6, RZ, RZ, UR4 ;  /* 0x00000004ff067e24 */ /* 0x000fc8000f8e00ff */
[----:B--2---:R-:W-:-:S04]  /*21520*/  IMAD R14, R14, R6, RZ ;  /* 0x000000060e0e7224 */ /* 0x004fc800078e02ff */
[----:B0-----:R-:W-:-:S05]  /*21530*/  IMAD.IADD R7, R7, 0x1, R14 ;  /* 0x0000000107077824 */ /* 0x001fca00078e020e */
[----:B----4-:R-:W-:-:S13]  /*21540*/  ISETP.GT.AND P0, PT, R7, R5, PT ;  /* 0x000000050700720c */ /* 0x010fda0003f04270 */
[----:B------:R-:W-:Y:S05]  /*21550*/  @P0 BRA `(.L_x_4450) ;  /* 0x0000000000c00947 */ /* 0x000fea0003800000 */
[----:B------:R-:W0:Y:S02]  /*21560*/  LDC R0, c[0x0][0xc14] ;  /* 0x00030500ff007b82 */ /* 0x000e240000000800 */
.L_x_4455:
[----:B01----:R-:W2:Y:S02]  /*21570*/  LDL.LU R2, [R1+0x2dc] ;  /* 0x0002dc0001027983 */ /* 0x003ea40000300800 */
[----:B--2---:R-:W-:-:S05]  /*21580*/  VIADD R3, R2, 0x1f ;  /* 0x0000001f02037836 */ /* 0x004fca0000000000 */
[----:B0-----:R-:W-:-:S13]  /*21590*/  ISETP.GE.AND P0, PT, R3, R0, PT ;  /* 0x000000000300720c */ /* 0x001fda0003f06270 */
[----:B------:R-:W-:Y:S05]  /*215a0*/  @P0 BRA `(.L_x_4451) ;  /* 0x0000000800080947 */ /* 0x000fea0003800000 */
[----:B------:R-:W0:Y:S01]  /*215b0*/  S2R R2, SR_TID.X ;  /* 0x0000000000027919 */ /* 0x000e220000002100 */
[----:B------:R-:W-:Y:S01]  /*215c0*/  BSSY B0, `(.L_x_4452) ;  /* 0x000000c000007945 */ /* 0x000fe20003800000 */
[----:B------:R-:W-:Y:S01]  /*215d0*/  IMAD.MOV.U32 R4, RZ, RZ, RZ ;  /* 0x000000ffff047224 */ /* 0x000fe200078e00ff */
[----:B0-----:R-:W-:Y:S01]  /*215e0*/  LOP3.LUT R10, R2, 0x1f, RZ, 0xc0, !PT ;  /* 0x0000001f020a7812 */ /* 0x001fe200078ec0ff */
[----:B------:R-:W-:-:S03]  /*215f0*/  IMAD.MOV.U32 R2, RZ, RZ, R3 ;  /* 0x000000ffff027224 */ /* 0x000fc600078e0003 */
[C---:B------:R-:W-:Y:S01]  /*21600*/  ISETP.NE.AND P1, PT, R10.reuse, 0x1f, PT ;  /* 0x0000001f0a00780c */ /* 0x040fe20003f25270 */
[----:B------:R-:W-:Y:S01]  /*21610*/  IMAD.IADD R9, R10, 0x1, R2 ;  /* 0x000000010a097824 */ /* 0x000fe200078e0202 */
[----:B------:R0:W-:Y:S04]  /*21620*/  STL [R1+0x2dc], R2 ;  /* 0x0002dc0201007387 */ /* 0x0001e80000100800 */
[----:B------:R-:W-:-:S13]  /*21630*/  ISETP.GE.OR P0, PT, R9, R0, !P1 ;  /* 0x000000000900720c */ /* 0x000fda0004f06670 */
[----:B0-----:R-:W-:Y:S05]  /*21640*/  @P0 BRA `(.L_x_4453) ;  /* 0x00000000000c0947 */ /* 0x001fea0003800000 */
[----:B------:R-:W0:Y:S02]  /*21650*/  LDC.64 R2, c[0x0][0xc58] ;  /* 0x00031600ff027b82 */ /* 0x000e240000000a00 */
[----:B0-----:R-:W-:-:S05]  /*21660*/  IMAD.WIDE R2, R9, 0x4, R2 ;  /* 0x0000000409027825 */ /* 0x001fca00078e0202 */
[----:B------:R0:W5:Y:S02]  /*21670*/  LDG.E R4, desc[UR60][R2.64] ;  /* 0x0000003c02047981 */ /* 0x000164000c1e1900 */
.L_x_4453:
[----:B------:R-:W-:Y:S05]  /*21680*/  BSYNC B0 ;  /* 0x0000000000007941 */ /* 0x000fea0003800000 */
.L_x_4452:
        /* <DEDUP_REMOVED lines=23> */
.L_x_4567:
[----:B------:R-:W-:Y:S02]  /*21800*/  ULDC UR4, c[0x0][0xc10] ;  /* 0x0003040000047ab9 */ /* 0x000fe40000000800 */
[----:B------:R-:W-:-:S04]  /*21810*/  IMAD.U32 R6, RZ, RZ, UR4 ;  /* 0x00000004ff067e24 */ /* 0x000fc8000f8e00ff */
[----:B-1----:R-:W-:-:S04]  /*21820*/  IMAD R14, R14, R6, RZ ;  /* 0x000000060e0e7224 */ /* 0x002fc800078e02ff */
[----:B------:R-:W-:-:S05]  /*21830*/  IMAD.IADD R7, R14, 0x1, R7 ;  /* 0x000000010e077824 */ /* 0x000fca00078e0207 */
[----:B------:R-:W-:-:S13]  /*21840*/  ISETP.GT.AND P0, PT, R7, R5, PT ;  /* 0x000000050700720c */ /* 0x000fda0003f04270 */
[----:B------:R-:W-:Y:S05]  /*21850*/  @!P0 BRA `(.L_x_4455) ;  /* 0xfffffffc00448947 */ /* 0x000fea000383ffff */
.L_x_4450:
[----:B------:R-:W-:Y:S01]  /*21860*/  IMAD.IADD R7, R7, 0x1, -R14 ;  /* 0x0000000107077824 */ /* 0x000fe200078e0a0e */
[----:B------:R-:W-:-:S03]  /*21870*/  UMOV UR4, 0xffffffff ;  /* 0xffffffff00047882 */ /* 0x000fc60000000000 */
[----:B------:R-:W-:-:S05]  /*21880*/  IMAD R8, R2, R6, R7 ;  /* 0x0000000602087224 */ /* 0x000fca00078e0207 */
[----:B------:R-:W-:Y:S01]  /*21890*/  ISETP.GT.AND P6, PT, R8, R5, PT ;  /* 0x000000050800720c */ /* 0x000fe20003fc4270 */
[----:B------:R-:W-:-:S12]  /*218a0*/  BRA.DIV UR4, `(.L_x_4456) ;  /* 0x0000002604c47947 */ /* 0x000fd8000b800000 */
[----:B------:R-:W-:-:S04]  /*218b0*/  VOTE.ANY R3, PT, !P6 ;  /* 0x0000000000037806 */ /* 0x000fc800070e0100 */
[----:B------:R-:W2:Y:S02]  /*218c0*/  POPC R8, R3 ;  /* 0x0000000300087309 */ /* 0x000ea40000000000 */
[----:B--2---:R2:W3:Y:S02]  /*218d0*/  SHFL.IDX PT, R4, R4, R8, 0x1f ;  /* 0x00001f0804047589 */ /* 0x0044e400000e0000 */
.L_x_4571:
[----:B------:R-:W-:Y:S01]  /*218e0*/  ISETP.NE.AND P0, PT, R3, RZ, PT ;  /* 0x000000ff0300720c */ /* 0x000fe20003f05270 */
[----:B------:R-:W-:-:S12]  /*218f0*/  IMAD.MOV.U32 R9, RZ, RZ, RZ ;  /* 0x000000ffff097224 */ /* 0x000fd800078e00ff */
[----:B------:R-:W-:Y:S05]  /*21900*/  @!P0 BRA `(.L_x_4457) ;  /* 0x0000000000108947 */ /* 0x000fea0003800000 */
[----:B------:R-:W-:Y:S01]  /*21910*/  UMOV UR4, 0xffffffff ;  /* 0xffffffff00047882 */ /* 0x000fe20000000000 */
[----:B------:R-:W-:Y:S02]  /*21920*/  VIADD R12, R8, 0xffffffff ;  /* 0xffffffff080c7836 */ /* 0x000fe40000000000 */
[----:B------:R-:W-:Y:S05]  /*21930*/  BRA.DIV UR4, `(.L_x_4458) ;  /* 0x0000002604e87947 */ /* 0x000fea000b800000 */
[----:B------:R4:W0:Y:S02]  /*21940*/  SHFL.IDX PT, R9, R2, R12, 0x1f ;  /* 0x00001f0c02097589 */ /* 0x00082400000e0000 */
.L_x_4457:
[----:B------:R-:W5:Y:S01]  /*21950*/  LDL.LU R10, [R1+0x2dc] ;  /* 0x0002dc00010a7983 */ /* 0x000f620000300800 */
[----:B01--4-:R-:W0:Y:S01]  /*21960*/  LDC.64 R2, c[0x0][0xc68] ;  /* 0x00031a00ff027b82 */ /* 0x013e220000000a00 */
[----:B-----5:R-:W-:-:S04]  /*21970*/  IMAD.IADD R10, R8, 0x1, R10 ;  /* 0x00000001080a7824 */ /* 0x020fc800078e020a */
[----:B0-----:R-:W-:Y:S01]  /*21980*/  IMAD.WIDE R2, R10, 0x4, R2 ;  /* 0x000000040a027825 */ /* 0x001fe200078e0202 */
[----:B------:R0:W-:Y:S04]  /*21990*/  STL [R1+0x2dc], R10 ;  /* 0x0002dc0a01007387 */ /* 0x0001e80000100800 */
[----:B------:R-:W2:Y:S01]  /*219a0*/  LDG.E R11, desc[UR60][R2.64] ;  /* 0x0000003c020b7981 */ /* 0x000ea2000c1e1900 */
[----:B------:R-:W-:-:S05]  /*219b0*/  IMAD R7, R9, R6, R7 ;  /* 0x0000000609077224 */ /* 0x000fca00078e0207 */
[----:B------:R1:W-:Y:S01]  /*219c0*/  STL [R1+0x2d0], R7 ;  /* 0x0002d00701007387 */ /* 0x0003e20000100800 */
[----:B--23--:R-:W-:-:S05]  /*219d0*/  IMAD R8, R4, R11, RZ ;  /* 0x0000000b04087224 */ /* 0x00cfca00078e02ff */
[----:B0-----:R-:W-:-:S04]  /*219e0*/  IABS R10, R8 ;  /* 0x00000008000a7213 */ /* 0x001fc80000000000 */
        /* <DEDUP_REMOVED lines=25> */
[----:B-1----:R-:W-:Y:S02]  /*21b80*/  IMAD R7, R11, R5, RZ ;  /* 0x000000050b077224 */ /* 0x002fe400078e02ff */
[----:B------:R-:W-:Y:S02]  /*21b90*/  IMAD.MOV R5, RZ, RZ, -R5 ;  /* 0x000000ffff057224 */ /* 0x000fe400078e0a05 */
[----:B------:R-:W-:Y:S02]  /*21ba0*/  IMAD.MOV R3, RZ, RZ, -R7 ;  /* 0x000000ffff037224 */ /* 0x000fe400078e0a07 */
[----:B------:R-:W-:Y:S02]  /*21bb0*/  IMAD R8, R8, R5, R2 ;  /* 0x0000000508087224 */ /* 0x000fe400078e0202 */
[----:B------:R-:W-:Y:S01]  /*21bc0*/  IMAD.MOV.U32 R2, RZ, RZ, RZ ;  /* 0x000000ffff027224 */ /* 0x000fe200078e00ff */
[----:B------:R-:W-:-:S04]  /*21bd0*/  VIADDMNMX R11, R3, R6, R11, PT ;  /* 0x00000006030b7246 */ /* 0x000fc8000380010b */
[----:B------:R-:W-:-:S04]  /*21be0*/  IABS R6, R11 ;  /* 0x0000000b00067213 */ /* 0x000fc80000000000 */
[----:B------:R-:W0:Y:S08]  /*21bf0*/  I2F.RP R9, R6 ;  /* 0x0000000600097306 */ /* 0x000e300000209400 */
[----:B0-----:R-:W0:Y:S02]  /*21c00*/  MUFU.RCP R9, R9 ;  /* 0x0000000900097308 */ /* 0x001e240000001000 */
[----:B0-----:R-:W-:-:S06]  /*21c10*/  VIADD R10, R9, 0xffffffe ;  /* 0x0ffffffe090a7836 */ /* 0x001fcc0000000000 */
[----:B------:R-:W0:Y:S02]  /*21c20*/  F2I.FTZ.U32.TRUNC.NTZ R3, R10 ;  /* 0x0000000a00037305 */ /* 0x000e24000021f000 */
[----:B0-----:R-:W-:-:S04]  /*21c30*/  IMAD.MOV R5, RZ, RZ, -R3 ;  /* 0x000000ffff057224 */ /* 0x001fc800078e0a03 */
[----:B------:R-:W-:-:S04]  /*21c40*/  IMAD R5, R5, R6, RZ ;  /* 0x0000000605057224 */ /* 0x000fc800078e02ff */
[----:B------:R-:W-:Y:S01]  /*21c50*/  IMAD.HI.U32 R5, R3, R5, R2 ;  /* 0x0000000503057227 */ /* 0x000fe200078e0002 */
[----:B------:R-:W-:Y:S02]  /*21c60*/  IABS R2, R8 ;  /* 0x0000000800027213 */ /* 0x000fe40000000000 */
[----:B------:R-:W-:-:S03]  /*21c70*/  IABS R3, R11 ;  /* 0x0000000b00037213 */ /* 0x000fc60000000000 */
[----:B------:R-:W-:-:S04]  /*21c80*/  IMAD.HI.U32 R5, R5, R2, RZ ;  /* 0x0000000205057227 */ /* 0x000fc800078e00ff */
[----:B------:R-:W-:-:S04]  /*21c90*/  IMAD.MOV R3, RZ, RZ, -R3 ;  /* 0x000000ffff037224 */ /* 0x000fc800078e0a03 */
[----:B------:R-:W-:Y:S01]  /*21ca0*/  IMAD R3, R5, R3, R2 ;  /* 0x0000000305037224 */ /* 0x000fe200078e0202 */
[C---:B------:R-:W-:Y:S01]  /*21cb0*/  LOP3.LUT R2, R8.reuse, R11, RZ, 0x3c, !PT ;  /* 0x0000000b08027212 */ /* 0x040fe200078e3cff */
[----:B------:R-:W-:-:S03]  /*21cc0*/  IMAD.IADD R8, R8, 0x1, R7 ;  /* 0x0000000108087824 */ /* 0x000fc600078e0207 */
        /* <DEDUP_REMOVED lines=11> */
[----:B------:R-:W-:-:S04]  /*21d80*/  LOP3.LUT R5, RZ, R5, RZ, 0x33, !PT ;  /* 0x00000005ff057212 */ /* 0x000fc800078e33ff */
[----:B------:R0:W-:Y:S01]  /*21d90*/  STL [R1+0x2d8], R3 ;  /* 0x0002d80301007387 */ /* 0x0001e20000100800 */
[----:B------:R-:W-:-:S05]  /*21da0*/  IMAD.IADD R2, R4, 0x1, R5 ;  /* 0x0000000104027824 */ /* 0x000fca00078e0205 */
[----:B------:R0:W-:Y:S01]  /*21db0*/  STL [R1+0x2d4], R2 ;  /* 0x0002d40201007387 */ /* 0x0001e20000100800 */
[----:B------:R-:W-:Y:S05]  /*21dc0*/  BRA `(.L_x_4459) ;  /* 0x0000000000287947 */ /* 0x000fea0003800000 */
.L_x_4451:
[----:B------:R-:W-:Y:S01]  /*21dd0*/  UMOV UR4, URZ ;  /* 0x0000003f00047c82 */ /* 0x000fe20008000000 */
[----:B------:R-:W-:Y:S01]  /*21de0*/  UMOV UR5, URZ ;  /* 0x0000003f00057c82 */ /* 0x000fe20008000000 */
[----:B------:R-:W-:Y:S01]  /*21df0*/  ULDC UR6, c[0x0][0xc14] ;  /* 0x0003050000067ab9 */ /* 0x000fe20000000800 */
[----:B------:R-:W-:Y:S01]  /*21e00*/  IMAD.U32 R4, RZ, RZ, UR4 ;  /* 0x00000004ff047e24 */ /* 0x000fe2000f8e00ff */
[----:B------:R1:W-:Y:S01]  /*21e10*/  STL [R1+0x2d0], R5 ;  /* 0x0002d00501007387 */ /* 0x0003e20000100800 */
[----:B------:R-:W-:Y:S02]  /*21e20*/  IMAD.U32 R3, RZ, RZ, UR5 ;  /* 0x00000005ff037e24 */ /* 0x000fe4000f8e00ff */
[----:B------:R-:W-:Y:S01]  /*21e30*/  IMAD.U32 R2, RZ, RZ, UR6 ;  /* 0x00000006ff027e24 */ /* 0x000fe2000f8e00ff */
[----:B------:R1:W-:Y:S04]  /*21e40*/  STL [R1+0x2d4], R4 ;  /* 0x0002d40401007387 */ /* 0x0003e80000100800 */
[----:B------:R1:W-:Y:S04]  /*21e50*/  STL [R1+0x2dc], R2 ;  /* 0x0002dc0201007387 */ /* 0x0003e80000100800 */
[----:B------:R1:W-:Y:S02]  /*21e60*/  STL [R1+0x2d8], R3 ;  /* 0x0002d80301007387 */ /* 0x0003e40000100800 */
.L_x_4459:
[----:B-1----:R-:W2:Y:S01]  /*21e70*/  LDL.128 R4, [R1+0x2d0] ;  /* 0x0002d00001047983 */ /* 0x002ea20000100c00 */
[----:B0-----:R-:W0:Y:S01]  /*21e80*/  S2R R2, SR_TID.X ;  /* 0x0000000000027919 */ /* 0x001e220000002100 */
[----:B------:R-:W-:Y:S05]  /*21e90*/  WARPSYNC.ALL ;  /* 0x0000000000007948 */ /* 0x000fea0003800000 */
[----:B0-----:R-:W-:Y:S01]  /*21ea0*/  LOP3.LUT R2, R2, 0x1f, RZ, 0xc0, !PT ;  /* 0x0000001f02027812 */ /* 0x001fe200078ec0ff */
[----:B------:R-:W-:Y:S03]  /*21eb0*/  BAR.SYNC.DEFER_BLOCKING 0x4, 0x120 ;  /* 0x0104800000007b1d */ /* 0x000fe60000010000 */
[----:B------:R-:W-:-:S13]  /*21ec0*/  ISETP.NE.AND P0, PT, R2, RZ, PT ;  /* 0x000000ff0200720c */ /* 0x000fda0003f05270 */
[----:B------:R-:W0:Y:S01]  /*21ed0*/  @!P0 S2R R3, SR_CgaCtaId ;  /* 0x0000000000038919 */ /* 0x000e220000008800 */
[----:B------:R-:W-:-:S04]  /*21ee0*/  @!P0 MOV R2, 0x400 ;  /* 0x0000040000028802 */ /* 0x000fc80000000f00 */
[----:B0-----:R-:W-:-:S05]  /*21ef0*/  @!P0 LEA R2, R3, R2, 0x18 ;  /* 0x0000000203028211 */ /* 0x001fca00078ec0ff */
[----:B--2---:R0:W-:Y:S02]  /*21f00*/  @!P0 STS.128 [R2+0x308d0], R4 ;  /* 0x0308d00402008388 */ /* 0x0041e40000000c00 */
[----:B0-----:R-:W-:Y:S01]  /*21f10*/  IMAD.MOV.U32 R2, RZ, RZ, R7 ;  /* 0x000000ffff027224 */ /* 0x001fe200078e0007 */
[----:B------:R-:W-:Y:S06]  /*21f20*/  BAR.ARV 0x5, 0x120 ;  /* 0x0144800000007b1d */ /* 0x000fec0000002000 */
[----:B------:R-:W-:-:S13]  /*21f30*/  ISETP.GE.AND P0, PT, R2, R0, PT ;  /* 0x000000000200720c */ /* 0x000fda0003f06270 */
[----:B------:R-:W-:Y:S05]  /*21f40*/  @!P0 BRA `(.L_x_4460) ;  /* 0xffffffa8000c8947 */ /* 0x000fea000383ffff */
.L_x_4354:
[----:B------:R-:W2:Y:S01]  /*21f50*/  LDL.LU R0, [R1+0x2f4] ;  /* 0x0002f40001007983 */ /* 0x000ea20000300800 */
        /* <DEDUP_REMOVED lines=11> */
.L_x_4574:
[----:B------:R-:W-:Y:S05]  /*22010*/  BSYNC B0 ;  /* 0x0000000000007941 */ /* 0x000fea0003800000 */
.L_x_4461:
[----:B------:R-:W-:-:S03]  /*22020*/  UMOV UR4, 0xffffffff ;  /* 0xffffffff00047882 */ /* 0x000fc60000000000 */
[----:B------:R-:W-:Y:S05]  /*22030*/  BRA.DIV UR4, `(.L_x_4463) ;  /* 0x0000002204647947 */ /* 0x000fea000b800000 */
[----:B------:R-:W1:Y:S02]  /*22040*/  S2R R2, SR_TID.X ;  /* 0x0000000000027919 */ /* 0x000e640000002100 */
[----:B-1----:R-:W-:-:S04]  /*22050*/  SHF.R.U32.HI R2, RZ, 0x5, R2 ;  /* 0x00000005ff027819 */ /* 0x002fc80000011602 */
[----:B------:R-:W-:-:S05]  /*22060*/  LOP3.LUT R2, R2, 0x3, RZ, 0xc0, !PT ;  /* 0x0000000302027812 */ /* 0x000fca00078ec0ff */
[----:B------:R1:W2:Y:S02]  /*22070*/  SHFL.IDX PT, R14, R2, RZ, 0x1f ;  /* 0x00001fff020e7589 */ /* 0x0002a400000e0000 */
.L_x_4577:
[----:B--2---:R-:W-:Y:S01]  /*22080*/  ISETP.NE.AND P0, PT, R14, RZ, PT ;  /* 0x000000ff0e00720c */ /* 0x004fe20003f05270 */
[----:B------:R-:W-:-:S12]  /*22090*/  BSSY B0, `(.L_x_4464) ;  /* 0x0000026000007945 */ /* 0x000fd80003800000 */
[----:B------:R-:W-:Y:S05]  /*220a0*/  @P0 BRA `(.L_x_4465) ;  /* 0x0000000000900947 */ /* 0x000fea0003800000 */
[----:B------:R-:W-:-:S03]  /*220b0*/  UMOV UR4, 0xffffffff ;  /* 0xffffffff00047882 */ /* 0x000fc60000000000 */
[----:B------:R-:W-:Y:S05]  /*220c0*/  BRA.DIV UR4, `(.L_x_4466) ;  /* 0x0000002204747947 */ /* 0x000fea000b800000 */
[----:B------:R-:W-:-:S13]  /*220d0*/  ELECT P6, URZ, PT ;  /* 0x00000000003f782f */ /* 0x000fda00038c0000 */
.L_x_4580:
        /* <DEDUP_REMOVED lines=8> */
.L_x_4467:
[----:B------:R-:W-:Y:S01]  /*22160*/  VIADD R2, R0, 0x30840 ;  /* 0x0003084000027836 */ /* 0x000fe20000000000 */
[----:B------:R-:W-:Y:S01]  /*22170*/  SHF.L.U32 R5, R19, 0x1f, RZ ;  /* 0x0000001f13057819 */ /* 0x000fe200000006ff */
[C---:B0-----:R-:W-:Y:S02]  /*22180*/  VIADD R3, R17.reuse, 0x1 ;  /* 0x0000000111037836 */ /* 0x041fe40000000000 */
[----:B------:R-:W-:-:S03]  /*22190*/  IMAD R6, R17, 0x8, R2 ;  /* 0x0000000811067824 */ /* 0x000fc600078e0202 */
        /* <DEDUP_REMOVED lines=8> */
.L_x_4581:
[----:B------:R-:W1:Y:S02]  /*22220*/  SYNCS.PHASECHK.TRANS64.TRYWAIT P0, [R7+URZ], R2 ;  /* 0x00000002070075a7 */ /* 0x000e64000800017f */
[----:B-1----:R-:W-:Y:S05]  /*22230*/  @!P0 BRA `(.L_x_4469) ;  /* 0x00000020004c8947 */ /* 0x002fea0003800000 */
.L_x_4582:
[----:B------:R-:W-:Y:S05]  /*22240*/  @!P2 BRA `(.L_x_4470) ;  /* 0x000000000004a947 */ /* 0x000fea0003800000 */
[----:B------:R-:W-:Y:S01]  /*22250*/  BPT.TRAP 0x1 ;  /* 0x000000040000795c */ /* 0x000fe20000300000 */
.L_x_4470:
[----:B------:R-:W-:-:S04]  /*22260*/  VIADD R0, R0, 0x30860 ;  /* 0x0003086000007836 */ /* 0x000fc80000000000 */
[----:B------:R-:W-:-:S04]  /*22270*/  IMAD R4, R17, 0x8, R0 ;  /* 0x0000000811047824 */ /* 0x000fc800078e0200 */
[----:B------:R-:W2:Y:S02]  /*22280*/  SYNCS.PHASECHK.TRANS64.TRYWAIT P0, [R4+URZ], R5 ;  /* 0x00000005040075a7 */ /* 0x000ea4000800017f */
[----:B--2---:R-:W-:Y:S05]  /*22290*/  @!P0 BRA `(.L_x_4471) ;  /* 0x0000002000488947 */ /* 0x004fea0003800000 */
.L_x_4583:
[----:B------:R-:W-:-:S07]  /*222a0*/  IMAD R3, R3, 0x8, R0 ;  /* 0x0000000803037824 */ /* 0x000fce00078e0200 */
.L_x_4472:
[----:B---3--:R3:W4:Y:S02]  /*222b0*/  SYNCS.PHASECHK.TRANS64.TRYWAIT P0, [R3+URZ], R2 ;  /* 0x00000002030075a7 */ /* 0x008724000800017f */
[----:B----4-:R-:W-:Y:S05]  /*222c0*/  @!P0 NANOSLEEP.SYNCS 0x989680 ;  /* 0x009896800000895d */ /* 0x010fea0003900000 */
[----:B------:R-:W4:Y:S02]  /*222d0*/  @!P0 SYNCS.PHASECHK.TRANS64 P0, [R3+URZ], R2 ;  /* 0x00000002030085a7 */ /* 0x000f24000800007f */
[----:B----4-:R-:W-:Y:S05]  /*222e0*/  @!P0 BRA `(.L_x_4472) ;  /* 0xfffffffc00f08947 */ /* 0x010fea000383ffff */
.L_x_4465:
[----:B------:R-:W-:Y:S05]  /*222f0*/  BSYNC B0 ;  /* 0x0000000000007941 */ /* 0x000fea0003800000 */
.L_x_4464:
[----:B------:R-:W-:Y:S05]  /*22300*/  EXIT ;  /* 0x000000000000794d */ /* 0x000fea0003800000 */
.L_x_4179:
[----:B0-----:R0:W1:Y:S02]  /*22310*/  SYNCS.PHASECHK.TRANS64.TRYWAIT P0, [R49+URZ+0x308b0], R8 ;  /* 0x0308b008310075a7 */ /* 0x001064000800017f */
[----:B-1----:R-:W-:Y:S05]  /*22320*/  @!P0 NANOSLEEP.SYNCS 0x989680 ;  /* 0x009896800000895d */ /* 0x002fea0003900000 */
[----:B------:R-:W1:Y:S02]  /*22330*/  @!P0 SYNCS.PHASECHK.TRANS64 P0, [R49+URZ+0x308b0], R8 ;  /* 0x0308b008310085a7 */ /* 0x000e64000800007f */
[----:B-1----:R-:W-:Y:S05]  /*22340*/  @!P0 BRA `(.L_x_4179) ;  /* 0xfffffffc00f08947 */ /* 0x002fea000383ffff */
[----:B------:R-:W-:Y:S05]  /*22350*/  BRA `(.L_x_4473) ;  /* 0xfffffe1800087947 */ /* 0x000fea000383ffff */
.L_x_4204:
[----:B------:R-:W-:Y:S02]  /*22360*/  IMAD.MOV.U32 R13, RZ, RZ, R5 ;  /* 0x000000ffff0d7224 */ /* 0x000fe400078e0005 */
[----:B------:R-:W-:Y:S02]  /*22370*/  IMAD.MOV.U32 R12, RZ, RZ, RZ ;  /* 0x000000ffff0c7224 */ /* 0x000fe400078e00ff */
[----:B------:R-:W-:Y:S02]  /*22380*/  IMAD.MOV.U32 R11, RZ, RZ, 0x1c1f ;  /* 0x00001c1fff0b7424 */ /* 0x000fe400078e00ff */
[----:B------:R-:W-:-:S07]  /*22390*/  IMAD.MOV.U32 R15, RZ, RZ, -0x1 ;  /* 0xffffffffff0f7424 */ /* 0x000fce00078e00ff */
[----:B------:R-:W-:Y:S05]  /*223a0*/  WARPSYNC.COLLECTIVE R15, `(.L_x_4474) ;  /* 0x000000000f087348 */ /* 0x000fea0003c00000 */
[----:B------:R0:W1:Y:S02]  /*223b0*/  SHFL.IDX P6, R14, R13, R12, R11 ;  /* 0x0000000c0d0e7389 */ /* 0x00006400000c000b */
[----:B01----:R-:W-:Y:S01]  /*223c0*/  ENDCOLLECTIVE ;  /* 0x000000000000791b */ /* 0x003fe20003800000 */
.L_x_4474:
[----:B------:R-:W-:Y:S05]  /*223d0*/  BRA `(.L_x_4475) ;  /* 0xfffffe38002c7947 */ /* 0x000fea000383ffff */
.L_x_4205:
        /* <DEDUP_REMOVED lines=8> */
.L_x_4477:
[----:B------:R-:W-:Y:S05]  /*22460*/  BSYNC B1 ;  /* 0x0000000000017941 */ /* 0x000fea0003800000 */
.L_x_4476:
[----:B------:R-:W-:Y:S05]  /*22470*/  BRA `(.L_x_4478) ;  /* 0xfffffe38000c7947 */ /* 0x000fea000383ffff */
.L_x_4206:
        /* <DEDUP_REMOVED lines=8> */
.L_x_4480:
[----:B------:R-:W-:Y:S05]  /*22500*/  BSYNC B1 ;  /* 0x0000000000017941 */ /* 0x000fea0003800000 */
.L_x_4479:
[----:B------:R-:W-:Y:S05]  /*22510*/  BRA `(.L_x_4481) ;  /* 0xfffffe3400ec7947 */ /* 0x000fea000383ffff */
.L_x_4207:
        /* <DEDUP_REMOVED lines=8> */
.L_x_4483:
[----:B------:R-:W-:Y:S05]  /*225a0*/  BSYNC B1 ;  /* 0x0000000000017941 */ /* 0x000fea0003800000 */
.L_x_4482:
[----:B------:R-:W-:Y:S05]  /*225b0*/  BRA `(.L_x_4484) ;  /* 0xfffffe3400cc7947 */ /* 0x000fea000383ffff */
.L_x_4208:
        /* <DEDUP_REMOVED lines=8> */
.L_x_4486:
[----:B------:R-:W-:Y:S05]  /*22640*/  BSYNC B1 ;  /* 0x0000000000017941 */ /* 0x000fea0003800000 */
.L_x_4485:
[----:B------:R-:W-:Y:S05]  /*22650*/  BRA `(.L_x_4487) ;  /* 0xfffffe3400ac7947 */ /* 0x000fea000383ffff */
.L_x_4209:
        /* <DEDUP_REMOVED lines=8> */
.L_x_4489:
[----:B------:R-:W-:Y:S05]  /*226e0*/  BSYNC B1 ;  /* 0x0000000000017941 */ /* 0x000fea0003800000 */
.L_x_4488:
[----:B------:R-:W-:Y:S05]  /*226f0*/  BRA `(.L_x_4490) ;  /* 0xfffffe34008c7947 */ /* 0x000fea000383ffff */
.L_x_4210:
        /* <DEDUP_REMOVED lines=8> */
.L_x_4492:
[----:B------:R-:W-:Y:S05]  /*22780*/  BSYNC B1 ;  /* 0x0000000000017941 */ /* 0x000fea0003800000 */
.L_x_4491:
[----:B------:R-:W-:Y:S05]  /*22790*/  BRA `(.L_x_4493) ;  /* 0xfffffe34006c7947 */ /* 0x000fea000383ffff */
.L_x_4211:
        /* <DEDUP_REMOVED lines=8> */
.L_x_4495:
[----:B------:R-:W-:Y:S05]  /*22820*/  BSYNC B1 ;  /* 0x0000000000017941 */ /* 0x000fea0003800000 */
.L_x_4494:
[----:B------:R-:W-:Y:S05]  /*22830*/  BRA `(.L_x_4496) ;  /* 0xfffffe34004c7947 */ /* 0x000fea000383ffff */
.L_x_4212:
[----:B0-----:R-:W-:-:S04]  /*22840*/  IMAD.U32 R5, RZ, RZ, UR37 ;  /* 0x00000025ff057e24 */ /* 0x001fc8000f8e00ff */
[----:B------:R0:W1:Y:S03]  /*22850*/  SYNCS.PHASECHK.TRANS64.TRYWAIT P2, [R5+URZ+0x30800], R4 ;  /* 0x03080004050075a7 */ /* 0x000066000804017f */
[----:B-1----:R-:W-:Y:S05]  /*22860*/  @!P2 NANOSLEEP.SYNCS 0x989680 ;  /* 0x009896800000a95d */ /* 0x002fea0003900000 */
[----:B------:R-:W1:Y:S02]  /*22870*/  @!P2 SYNCS.PHASECHK.TRANS64 P2, [R5+URZ+0x30800], R4 ;  /* 0x030800040500a5a7 */ /* 0x000e64000804007f */
[----:B-1----:R-:W-:Y:S05]  /*22880*/  @!P2 BRA `(.L_x_4212) ;  /* 0xfffffffc00eca947 */ /* 0x002fea000383ffff */
[----:B------:R-:W-:Y:S05]  /*22890*/  BRA `(.L_x_4497) ;  /* 0xfffffe38001c7947 */ /* 0x000fea000383ffff */
.L_x_4240:
[----:B------:R-:W-:Y:S02]  /*228a0*/  IMAD.MOV.U32 R13, RZ, RZ, R9 ;  /* 0x000000ffff0d7224 */ /* 0x000fe400078e0009 */
[----:B------:R-:W-:Y:S02]  /*228b0*/  IMAD.MOV.U32 R12, RZ, RZ, RZ ;  /* 0x000000ffff0c7224 */ /* 0x000fe400078e00ff */
[----:B------:R-:W-:Y:S02]  /*228c0*/  IMAD.MOV.U32 R11, RZ, RZ, 0x1c1f ;  /* 0x00001c1fff0b7424 */ /* 0x000fe400078e00ff */
[----:B------:R-:W-:-:S07]  /*228d0*/  IMAD.MOV.U32 R15, RZ, RZ, -0x1 ;  /* 0xffffffffff0f7424 */ /* 0x000fce00078e00ff */
[----:B-----5:R-:W-:Y:S05]  /*228e0*/  WARPSYNC.COLLECTIVE R15, `(.L_x_4498) ;  /* 0x000000000f087348 */ /* 0x020fea0003c00000 */
[----:B------:R0:W1:Y:S02]  /*228f0*/  SHFL.IDX P6, R14, R13, R12, R11 ;  /* 0x0000000c0d0e7389 */ /* 0x00006400000c000b */
[----:B01---5:R-:W-:Y:S01]  /*22900*/  ENDCOLLECTIVE ;  /* 0x000000000000791b */ /* 0x023fe20003800000 */
.L_x_4498:
[----:B------:R-:W-:Y:S05]  /*22910*/  BRA `(.L_x_4499) ;  /* 0xfffffe6800247947 */ /* 0x000fea000383ffff */
.L_x_4241:
        /* <DEDUP_REMOVED lines=8> */
.L_x_4501:
[----:B------:R-:W-:Y:S05]  /*229a0*/  BSYNC B1 ;  /* 0x0000000000017941 */ /* 0x000fea0003800000 */
.L_x_4500:
[----:B------:R-:W-:Y:S05]  /*229b0*/  BRA `(.L_x_4502) ;  /* 0xfffffe6800047947 */ /* 0x000fea000383ffff */
.L_x_4242:
        /* <DEDUP_REMOVED lines=8> */
.L_x_4504:
[----:B------:R-:W-:Y:S05]  /*22a40*/  BSYNC B1 ;  /* 0x0000000000017941 */ /* 0x000fea0003800000 */
.L_x_4503:
[----:B------:R-:W-:Y:S05]  /*22a50*/  BRA `(.L_x_4505) ;  /* 0xfffffe6400e47947 */ /* 0x000fea000383ffff */
.L_x_4243:
        /* <DEDUP_REMOVED lines=8> */
.L_x_4507:
[----:B------:R-:W-:Y:S05]  /*22ae0*/  BSYNC B1 ;  /* 0x0000000000017941 */ /* 0x000fea0003800000 */
.L_x_4506:
[----:B------:R-:W-:Y:S05]  /*22af0*/  BRA `(.L_x_4508) ;  /* 0xfffffe6400c47947 */ /* 0x000fea000383ffff */
.L_x_4244:
        /* <DEDUP_REMOVED lines=8> */
.L_x_4510:
[----:B------:R-:W-:Y:S05]  /*22b80*/  BSYNC B1 ;  /* 0x0000000000017941 */ /* 0x000fea0003800000 */
.L_x_4509:
[----:B------:R-:W-:Y:S05]  /*22b90*/  BRA `(.L_x_4511) ;  /* 0xfffffe6400a47947 */ /* 0x000fea000383ffff */
.L_x_4245:
        /* <DEDUP_REMOVED lines=8> */
.L_x_4513:
[----:B------:R-:W-:Y:S05]  /*22c20*/  BSYNC B1 ;  /* 0x0000000000017941 */ /* 0x000fea0003800000 */
.L_x_4512:
[----:B------:R-:W-:Y:S05]  /*22c30*/  BRA `(.L_x_4514) ;  /* 0xfffffe6400847947 */ /* 0x000fea000383ffff */
.L_x_4246:
        /* <DEDUP_REMOVED lines=8> */
.L_x_4516:
[----:B------:R-:W-:Y:S05]  /*22cc0*/  BSYNC B1 ;  /* 0x0000000000017941 */ /* 0x000fea0003800000 */
.L_x_4515:
[----:B------:R-:W-:Y:S05]  /*22cd0*/  BRA `(.L_x_4517) ;  /* 0xfffffe6400647947 */ /* 0x000fea000383ffff */
.L_x_4247:
        /* <DEDUP_REMOVED lines=8> */
.L_x_4519:
[----:B------:R-:W-:Y:S05]  /*22d60*/  BSYNC B1 ;  /* 0x0000000000017941 */ /* 0x000fea0003800000 */
.L_x_4518:
[----:B------:R-:W-:Y:S05]  /*22d70*/  BRA `(.L_x_4520) ;  /* 0xfffffe6400447947 */ /* 0x000fea000383ffff */
.L_x_4248:
[----:B0-----:R-:W-:-:S04]  /*22d80*/  IMAD.U32 R9, RZ, RZ, UR37 ;  /* 0x00000025ff097e24 */ /* 0x001fc8000f8e00ff */
[----:B------:R0:W1:Y:S03]  /*22d90*/  SYNCS.PHASECHK.TRANS64.TRYWAIT P2, [R9+URZ+0x30800], R8 ;  /* 0x03080008090075a7 */ /* 0x000066000804017f */
[----:B-1----:R-:W-:Y:S05]  /*22da0*/  @!P2 NANOSLEEP.SYNCS 0x989680 ;  /* 0x009896800000a95d */ /* 0x002fea0003900000 */
[----:B------:R-:W1:Y:S02]  /*22db0*/  @!P2 SYNCS.PHASECHK.TRANS64 P2, [R9+URZ+0x30800], R8 ;  /* 0x030800080900a5a7 */ /* 0x000e64000804007f */
[----:B-1----:R-:W-:Y:S05]  /*22dc0*/  @!P2 BRA `(.L_x_4248) ;  /* 0xfffffffc00eca947 */ /* 0x002fea000383ffff */
[----:B------:R-:W-:Y:S05]  /*22dd0*/  BRA `(.L_x_4521) ;  /* 0xfffffe6800207947 */ /* 0x000fea000383ffff */
.L_x_4262:
[----:B-1----:R1:W2:Y:S02]  /*22de0*/  SYNCS.PHASECHK.TRANS64.TRYWAIT P2, [R11+URZ+0x30830], R0 ;  /* 0x030830000b0075a7 */ /* 0x0022a4000804017f */
[----:B--2---:R-:W-:Y:S05]  /*22df0*/  @!P2 NANOSLEEP.SYNCS 0x989680 ;  /* 0x009896800000a95d */ /* 0x004fea0003900000 */
[----:B------:R-:W2:Y:S02]  /*22e00*/  @!P2 SYNCS.PHASECHK.TRANS64 P2, [R11+URZ+0x30830], R0 ;  /* 0x030830000b00a5a7 */ /* 0x000ea4000804007f */
[----:B--2---:R-:W-:Y:S05]  /*22e10*/  @!P2 BRA `(.L_x_4262) ;  /* 0xfffffffc00f0a947 */ /* 0x004fea000383ffff */
[----:B------:R-:W-:Y:S05]  /*22e20*/  BRA `(.L_x_4261) ;  /* 0xfffffe9000947947 */ /* 0x000fea000383ffff */
.L_x_4278:
[----:B-1----:R-:W-:-:S04]  /*22e30*/  IMAD.U32 R15, RZ, RZ, UR7 ;  /* 0x00000007ff0f7e24 */ /* 0x002fc8000f8e00ff */
[----:B------:R1:W2:Y:S03]  /*22e40*/  SYNCS.PHASECHK.TRANS64.TRYWAIT P2, [R15+URZ+0x30830], R14 ;  /* 0x0308300e0f0075a7 */ /* 0x0002a6000804017f */
[----:B--2---:R-:W-:Y:S05]  /*22e50*/  @!P2 NANOSLEEP.SYNCS 0x989680 ;  /* 0x009896800000a95d */ /* 0x004fea0003900000 */
[----:B------:R-:W2:Y:S02]  /*22e60*/  @!P2 SYNCS.PHASECHK.TRANS64 P2, [R15+URZ+0x30830], R14 ;  /* 0x0308300e0f00a5a7 */ /* 0x000ea4000804007f */
[----:B--2---:R-:W-:Y:S05]  /*22e70*/  @!P2 BRA `(.L_x_4278) ;  /* 0xfffffffc00eca947 */ /* 0x004fea000383ffff */
[----:B------:R-:W-:Y:S05]  /*22e80*/  BRA `(.L_x_4277) ;  /* 0xfffffec000fc7947 */ /* 0x000fea000383ffff */
.L_x_4282:
[----:B-1----:R-:W-:-:S04]  /*22e90*/  IMAD.U32 R15, RZ, RZ, UR6 ;  /* 0x00000006ff0f7e24 */ /* 0x002fc8000f8e00ff */
[----:B------:R1:W3:Y:S03]  /*22ea0*/  SYNCS.PHASECHK.TRANS64.TRYWAIT P2, [R15+URZ+0x30850], R0 ;  /* 0x030850000f0075a7 */ /* 0x0002e6000804017f */
[----:B---3--:R-:W-:Y:S05]  /*22eb0*/  @!P2 NANOSLEEP.SYNCS 0x989680 ;  /* 0x009896800000a95d */ /* 0x008fea0003900000 */
[----:B------:R-:W3:Y:S02]  /*22ec0*/  @!P2 SYNCS.PHASECHK.TRANS64 P2, [R15+URZ+0x30850], R0 ;  /* 0x030850000f00a5a7 */ /* 0x000ee4000804007f */
[----:B---3--:R-:W-:Y:S05]  /*22ed0*/  @!P2 BRA `(.L_x_4282) ;  /* 0xfffffffc00eca947 */ /* 0x008fea000383ffff */
[----:B------:R-:W-:Y:S05]  /*22ee0*/  BRA `(.L_x_4281) ;  /* 0xfffffecc009c7947 */ /* 0x000fea000383ffff */
.L_x_4299:
[----:B-1----:R-:W-:-:S04]  /*22ef0*/  IMAD.U32 R4, RZ, RZ, UR6 ;  /* 0x00000006ff047e24 */ /* 0x002fc8000f8e00ff */
[----:B------:R1:W2:Y:S03]  /*22f00*/  SYNCS.PHASECHK.TRANS64.TRYWAIT P2, [R4+URZ+0x30830], R3 ;  /* 0x03083003040075a7 */ /* 0x0002a6000804017f */
[----:B--2---:R-:W-:Y:S05]  /*22f10*/  @!P2 NANOSLEEP.SYNCS 0x989680 ;  /* 0x009896800000a95d */ /* 0x004fea0003900000 */
[----:B------:R-:W2:Y:S02]  /*22f20*/  @!P2 SYNCS.PHASECHK.TRANS64 P2, [R4+URZ+0x30830], R3 ;  /* 0x030830030400a5a7 */ /* 0x000ea4000804007f */
[----:B--2---:R-:W-:Y:S05]  /*22f30*/  @!P2 BRA `(.L_x_4299) ;  /* 0xfffffffc00eca947 */ /* 0x004fea000383ffff */
[----:B------:R-:W-:Y:S05]  /*22f40*/  BRA `(.L_x_4298) ;  /* 0xfffffefc00007947 */ /* 0x000fea000383ffff */
.L_x_4303:
[----:B01----:R-:W-:-:S04]  /*22f50*/  IMAD.U32 R3, RZ, RZ, UR11 ;  /* 0x0000000bff037e24 */ /* 0x003fc8000f8e00ff */
[----:B------:R0:W1:Y:S03]  /*22f60*/  SYNCS.PHASECHK.TRANS64.TRYWAIT P2, [R3+URZ+0x30850], R0 ;  /* 0x03085000030075a7 */ /* 0x000066000804017f */
[----:B-1----:R-:W-:Y:S05]  /*22f70*/  @!P2 NANOSLEEP.SYNCS 0x989680 ;  /* 0x009896800000a95d */ /* 0x002fea0003900000 */
[----:B------:R-:W1:Y:S02]  /*22f80*/  @!P2 SYNCS.PHASECHK.TRANS64 P2, [R3+URZ+0x30850], R0 ;  /* 0x030850000300a5a7 */ /* 0x000e64000804007f */
[----:B-1----:R-:W-:Y:S05]  /*22f90*/  @!P2 BRA `(.L_x_4303) ;  /* 0xfffffffc00eca947 */ /* 0x002fea000383ffff */
[----:B------:R-:W-:Y:S05]  /*22fa0*/  BRA `(.L_x_4302) ;  /* 0xffffff0400a07947 */ /* 0x000fea000383ffff */
.L_x_4309:
[----:B-1----:R-:W-:-:S04]  /*22fb0*/  IMAD.U32 R4, RZ, RZ, UR7 ;  /* 0x00000007ff047e24 */ /* 0x002fc8000f8e00ff */
[----:B------:R1:W2:Y:S03]  /*22fc0*/  SYNCS.PHASECHK.TRANS64.TRYWAIT P2, [R4+URZ+0x30830], R3 ;  /* 0x03083003040075a7 */ /* 0x0002a6000804017f */
[----:B--2---:R-:W-:Y:S05]  /*22fd0*/  @!P2 NANOSLEEP.SYNCS 0x989680 ;  /* 0x009896800000a95d */ /* 0x004fea0003900000 */
[----:B------:R-:W2:Y:S02]  /*22fe0*/  @!P2 SYNCS.PHASECHK.TRANS64 P2, [R4+URZ+0x30830], R3 ;  /* 0x030830030400a5a7 */ /* 0x000ea4000804007f */
[----:B--2---:R-:W-:Y:S05]  /*22ff0*/  @!P2 BRA `(.L_x_4309) ;  /* 0xfffffffc00eca947 */ /* 0x004fea000383ffff */
[----:B------:R-:W-:Y:S05]  /*23000*/  BRA `(.L_x_4308) ;  /* 0xffffff1c00ec7947 */ /* 0x000fea000383ffff */
.L_x_4313:
[----:B01----:R-:W-:-:S04]  /*23010*/  IMAD.U32 R3, RZ, RZ, UR6 ;  /* 0x00000006ff037e24 */ /* 0x003fc8000f8e00ff */
[----:B------:R0:W1:Y:S03]  /*23020*/  SYNCS.PHASECHK.TRANS64.TRYWAIT P2, [R3+URZ+0x30850], R0 ;  /* 0x03085000030075a7 */ /* 0x000066000804017f */
[----:B-1----:R-:W-:Y:S05]  /*23030*/  @!P2 NANOSLEEP.SYNCS 0x989680 ;  /* 0x009896800000a95d */ /* 0x002fea0003900000 */
[----:B------:R-:W1:Y:S02]  /*23040*/  @!P2 SYNCS.PHASECHK.TRANS64 P2, [R3+URZ+0x30850], R0 ;  /* 0x030850000300a5a7 */ /* 0x000e64000804007f */
[----:B-1----:R-:W-:Y:S05]  /*23050*/  @!P2 BRA `(.L_x_4313) ;  /* 0xfffffffc00eca947 */ /* 0x002fea000383ffff */
[----:B------:R-:W-:Y:S05]  /*23060*/  BRA `(.L_x_4312) ;  /* 0xffffff28008c7947 */ /* 0x000fea000383ffff */
.L_x_4326:
[----:B-1----:R-:W-:-:S04]  /*23070*/  IMAD.U32 R7, RZ, RZ, UR5 ;  /* 0x00000005ff077e24 */ /* 0x002fc8000f8e00ff */
[----:B------:R1:W2:Y:S03]  /*23080*/  SYNCS.PHASECHK.TRANS64.TRYWAIT P0, [R7+URZ+0x30850], R0 ;  /* 0x03085000070075a7 */ /* 0x0002a6000800017f */
[----:B--2---:R-:W-:Y:S05]  /*23090*/  @!P0 NANOSLEEP.SYNCS 0x989680 ;  /* 0x009896800000895d */ /* 0x004fea0003900000 */
[----:B------:R-:W2:Y:S02]  /*230a0*/  @!P0 SYNCS.PHASECHK.TRANS64 P0, [R7+URZ+0x30850], R0 ;  /* 0x03085000070085a7 */ /* 0x000ea4000800007f */
[----:B--2---:R-:W-:Y:S05]  /*230b0*/  @!P0 BRA `(.L_x_4326) ;  /* 0xfffffffc00ec8947 */ /* 0x004fea000383ffff */
[----:B------:R-:W-:Y:S05]  /*230c0*/  BRA `(.L_x_4325) ;  /* 0xffffff5800647947 */ /* 0x000fea000383ffff */
.L_x_4368:
        /* <DEDUP_REMOVED lines=11> */
.L_x_4523:
[----:B------:R-:W-:Y:S05]  /*23180*/  BSYNC B1 ;  /* 0x0000000000017941 */ /* 0x000fea0003800000 */
.L_x_4522:
[----:B------:R-:W-:Y:S05]  /*23190*/  BRA `(.L_x_4524) ;  /* 0xffffff9c00f87947 */ /* 0x000fea000383ffff */
.L_x_4369:
[----:B------:R-:W-:Y:S01]  /*231a0*/  BSSY B1, `(.L_x_4525) ;  /* 0x0000006000017945 */ /* 0x000fe20003800000 */
[----:B------:R-:W-:-:S07]  /*231b0*/  IMAD.MOV.U32 R15, RZ, RZ, -0x1 ;  /* 0xffffffffff0f7424 */ /* 0x000fce00078e00ff */
[----:B------:R-:W-:Y:S05]  /*231c0*/  WARPSYNC.COLLECTIVE R15, `(.L_x_4526) ;  /* 0x000000000f0c7348 */ /* 0x000fea0003c00000 */
[----:B------:R-:W-:Y:S02]  /*231d0*/  ELECT P6, UR62, PT ;  /* 0x00000000003e782f */ /* 0x000fe400038c0000 */
[----:B------:R-:W-:Y:S01]  /*231e0*/  MOV R14, UR62 ;  /* 0x0000003e000e7c02 */ /* 0x000fe20008000f00 */
[----:B------:R-:W-:Y:S10]  /*231f0*/  ENDCOLLECTIVE ;  /* 0x000000000000791b */ /* 0x000ff40003800000 */
.L_x_4526:
[----:B------:R-:W-:Y:S05]  /*23200*/  BSYNC B1 ;  /* 0x0000000000017941 */ /* 0x000fea0003800000 */
.L_x_4525:
[----:B------:R-:W-:Y:S05]  /*23210*/  BRA `(.L_x_4527) ;  /* 0xffffff9c00e47947 */ /* 0x000fea000383ffff */
.L_x_4371:
[----:B0-----:R0:W1:Y:S02]  /*23220*/  SYNCS.PHASECHK.TRANS64.TRYWAIT P0, [R11+URZ+0x30820], R7 ;  /* 0x030820070b0075a7 */ /* 0x001064000800017f */
[----:B-1----:R-:W-:Y:S05]  /*23230*/  @!P0 NANOSLEEP.SYNCS 0x989680 ;  /* 0x009896800000895d */ /* 0x002fea0003900000 */
[----:B------:R-:W1:Y:S02]  /*23240*/  @!P0 SYNCS.PHASECHK.TRANS64 P0, [R11+URZ+0x30820], R7 ;  /* 0x030820070b0085a7 */ /* 0x000e64000800007f */
[----:B-1----:R-:W-:Y:S05]  /*23250*/  @!P0 BRA `(.L_x_4371) ;  /* 0xfffffffc00f08947 */ /* 0x002fea000383ffff */
[----:B------:R-:W-:Y:S05]  /*23260*/  BRA `(.L_x_4528) ;  /* 0xffffffa000007947 */ /* 0x000fea000383ffff */
.L_x_4374:
[----:B0-----:R0:W1:Y:S02]  /*23270*/  SYNCS.PHASECHK.TRANS64.TRYWAIT P0, [R7+URZ+0x308a0], R10 ;  /* 0x0308a00a070075a7 */ /* 0x001064000800017f */
[----:B-1----:R-:W-:Y:S05]  /*23280*/  @!P0 NANOSLEEP.SYNCS 0x989680 ;  /* 0x009896800000895d */ /* 0x002fea0003900000 */
[----:B------:R-:W1:Y:S02]  /*23290*/  @!P0 SYNCS.PHASECHK.TRANS64 P0, [R7+URZ+0x308a0], R10 ;  /* 0x0308a00a070085a7 */ /* 0x000e64000800007f */
[----:B-1----:R-:W-:Y:S05]  /*232a0*/  @!P0 BRA `(.L_x_4374) ;  /* 0xfffffffc00f08947 */ /* 0x002fea000383ffff */
[----:B------:R-:W-:Y:S05]  /*232b0*/  BRA `(.L_x_4529) ;  /* 0xffffffa000107947 */ /* 0x000fea000383ffff */
.L_x_4376:
[----:B-1----:R1:W2:Y:S02]  /*232c0*/  SYNCS.PHASECHK.TRANS64.TRYWAIT P0, [R7+URZ+0x308c0], R10 ;  /* 0x0308c00a070075a7 */ /* 0x0022a4000800017f */
[----:B--2---:R-:W-:Y:S05]  /*232d0*/  @!P0 NANOSLEEP.SYNCS 0x989680 ;  /* 0x009896800000895d */ /* 0x004fea0003900000 */
[----:B------:R-:W2:Y:S02]  /*232e0*/  @!P0 SYNCS.PHASECHK.TRANS64 P0, [R7+URZ+0x308c0], R10 ;  /* 0x0308c00a070085a7 */ /* 0x000ea4000800007f */
[----:B--2---:R-:W-:Y:S05]  /*232f0*/  @!P0 BRA `(.L_x_4376) ;  /* 0xfffffffc00f08947 */ /* 0x004fea000383ffff */
[----:B------:R-:W-:Y:S05]  /*23300*/  BRA `(.L_x_4530) ;  /* 0xffffffa0009c7947 */ /* 0x000fea000383ffff */
.L_x_4380:
[----:B0-----:R0:W1:Y:S02]  /*23310*/  SYNCS.PHASECHK.TRANS64.TRYWAIT P0, [R7+URZ+0x308a0], R8 ;  /* 0x0308a008070075a7 */ /* 0x001064000800017f */
[----:B-1----:R-:W-:Y:S05]  /*23320*/  @!P0 NANOSLEEP.SYNCS 0x989680 ;  /* 0x009896800000895d */ /* 0x002fea0003900000 */
[----:B------:R-:W1:Y:S02]  /*23330*/  @!P0 SYNCS.PHASECHK.TRANS64 P0, [R7+URZ+0x308a0], R8 ;  /* 0x0308a008070085a7 */ /* 0x000e64000800007f */
[----:B-1----:R-:W-:Y:S05]  /*23340*/  @!P0 BRA `(.L_x_4380) ;  /* 0xfffffffc00f08947 */ /* 0x002fea000383ffff */
[----:B------:R-:W-:Y:S05]  /*23350*/  BRA `(.L_x_4531) ;  /* 0xffffffa400647947 */ /* 0x000fea000383ffff */
.L_x_4382:
[----:B-1----:R1:W2:Y:S02]  /*23360*/  SYNCS.PHASECHK.TRANS64.TRYWAIT P1, [R7+URZ+0x308c0], R8 ;  /* 0x0308c008070075a7 */ /* 0x0022a4000802017f */
[----:B--2---:R-:W-:Y:S05]  /*23370*/  @!P1 NANOSLEEP.SYNCS 0x989680 ;  /* 0x009896800000995d */ /* 0x004fea0003900000 */
[----:B------:R-:W2:Y:S02]  /*23380*/  @!P1 SYNCS.PHASECHK.TRANS64 P1, [R7+URZ+0x308c0], R8 ;  /* 0x0308c008070095a7 */ /* 0x000ea4000802007f */
[----:B--2---:R-:W-:Y:S05]  /*23390*/  @!P1 BRA `(.L_x_4382) ;  /* 0xfffffffc00f09947 */ /* 0x004fea000383ffff */
[----:B------:R-:W-:Y:S05]  /*233a0*/  BRA `(.L_x_4532) ;  /* 0xffffffa400ec7947 */ /* 0x000fea000383ffff */
.L_x_4402:
        /* <DEDUP_REMOVED lines=11> */
.L_x_4534:
[----:B------:R-:W-:Y:S05]  /*23460*/  BSYNC B0 ;  /* 0x0000000000007941 */ /* 0x000fea0003800000 */
.L_x_4533:
[----:B------:R-:W-:Y:S05]  /*23470*/  BRA `(.L_x_4535) ;  /* 0xffffffb400d87947 */ /* 0x000fea000383ffff */
.L_x_4403:
[----:B------:R-:W-:Y:S01]  /*23480*/  BSSY B0, `(.L_x_4536) ;  /* 0x0000006000007945 */ /* 0x000fe20003800000 */
[----:B------:R-:W-:-:S07]  /*23490*/  IMAD.MOV.U32 R15, RZ, RZ, -0x1 ;  /* 0xffffffffff0f7424 */ /* 0x000fce00078e00ff */
[----:B------:R-:W-:Y:S05]  /*234a0*/  WARPSYNC.COLLECTIVE R15, `(.L_x_4537) ;  /* 0x000000000f0c7348 */ /* 0x000fea0003c00000 */
[----:B------:R-:W-:Y:S02]  /*234b0*/  ELECT P6, UR62, PT ;  /* 0x00000000003e782f */ /* 0x000fe400038c0000 */
[----:B------:R-:W-:Y:S01]  /*234c0*/  MOV R14, UR62 ;  /* 0x0000003e000e7c02 */ /* 0x000fe20008000f00 */
[----:B------:R-:W-:Y:S10]  /*234d0*/  ENDCOLLECTIVE ;  /* 0x000000000000791b */ /* 0x000ff40003800000 */
.L_x_4537:
[----:B------:R-:W-:Y:S05]  /*234e0*/  BSYNC B0 ;  /* 0x0000000000007941 */ /* 0x000fea0003800000 */
.L_x_4536:
[----:B------:R-:W-:Y:S05]  /*234f0*/  BRA `(.L_x_4538) ;  /* 0xffffffb400c87947 */ /* 0x000fea000383ffff */
.L_x_4406:
[----:B0-----:R0:W1:Y:S02]  /*23500*/  SYNCS.PHASECHK.TRANS64.TRYWAIT P0, [R7+URZ+0x30840], R10 ;  /* 0x0308400a070075a7 */ /* 0x001064000800017f */
[----:B-1----:R-:W-:Y:S05]  /*23510*/  @!P0 NANOSLEEP.SYNCS 0x989680 ;  /* 0x009896800000895d */ /* 0x002fea0003900000 */
[----:B------:R-:W1:Y:S02]  /*23520*/  @!P0 SYNCS.PHASECHK.TRANS64 P0, [R7+URZ+0x30840], R10 ;  /* 0x0308400a070085a7 */ /* 0x000e64000800007f */
[----:B-1----:R-:W-:Y:S05]  /*23530*/  @!P0 BRA `(.L_x_4406) ;  /* 0xfffffffc00f08947 */ /* 0x002fea000383ffff */
[----:B------:R-:W-:Y:S05]  /*23540*/  BRA `(.L_x_4539) ;  /* 0xffffffb800247947 */ /* 0x000fea000383ffff */
.L_x_4409:
        /* <DEDUP_REMOVED lines=8> */
.L_x_4417:
[----:B0-----:R0:W1:Y:S02]  /*235d0*/  SYNCS.PHASECHK.TRANS64.TRYWAIT P0, [R3+URZ+0x30840], R8 ;  /* 0x03084008030075a7 */ /* 0x001064000800017f */
[----:B-1----:R-:W-:Y:S05]  /*235e0*/  @!P0 NANOSLEEP.SYNCS 0x989680 ;  /* 0x009896800000895d */ /* 0x002fea0003900000 */
[----:B------:R-:W1:Y:S02]  /*235f0*/  @!P0 SYNCS.PHASECHK.TRANS64 P0, [R3+URZ+0x30840], R8 ;  /* 0x03084008030085a7 */ /* 0x000e64000800007f */
[----:B-1----:R-:W-:Y:S05]  /*23600*/  @!P0 BRA `(.L_x_4417) ;  /* 0xfffffffc00f08947 */ /* 0x002fea000383ffff */
[----:B------:R-:W-:Y:S05]  /*23610*/  BRA `(.L_x_4541) ;  /* 0xffffffc000207947 */ /* 0x000fea000383ffff */
.L_x_4419:
[----:B0-----:R0:W1:Y:S02]  /*23620*/  SYNCS.PHASECHK.TRANS64.TRYWAIT P0, [R3+URZ+0x30860], R8 ;  /* 0x03086008030075a7 */ /* 0x001064000800017f */
[----:B-1----:R-:W-:Y:S05]  /*23630*/  @!P0 NANOSLEEP.SYNCS 0x989680 ;  /* 0x009896800000895d */ /* 0x002fea0003900000 */
[----:B------:R-:W1:Y:S02]  /*23640*/  @!P0 SYNCS.PHASECHK.TRANS64 P0, [R3+URZ+0x30860], R8 ;  /* 0x03086008030085a7 */ /* 0x000e64000800007f */
[----:B-1----:R-:W-:Y:S05]  /*23650*/  @!P0 BRA `(.L_x_4419) ;  /* 0xfffffffc00f08947 */ /* 0x002fea000383ffff */
[----:B------:R-:W-:Y:S05]  /*23660*/  BRA `(.L_x_4542) ;  /* 0xffffffc000c07947 */ /* 0x000fea000383ffff */
.L_x_4425:
[----:B-1----:R1:W2:Y:S02]  /*23670*/  SYNCS.PHASECHK.TRANS64.TRYWAIT P0, [R2+URZ+0x30840], R3 ;  /* 0x03084003020075a7 */ /* 0x0022a4000800017f */
[----:B--2---:R-:W-:Y:S05]  /*23680*/  @!P0 NANOSLEEP.SYNCS 0x989680 ;  /* 0x009896800000895d */ /* 0x004fea0003900000 */
[----:B------:R-:W2:Y:S02]  /*23690*/  @!P0 SYNCS.PHASECHK.TRANS64 P0, [R2+URZ+0x30840], R3 ;  /* 0x03084003020085a7 */ /* 0x000ea4000800007f */
[----:B--2---:R-:W-:Y:S05]  /*236a0*/  @!P0 BRA `(.L_x_4425) ;  /* 0xfffffffc00f08947 */ /* 0x004fea000383ffff */
[----:B------:R-:W-:Y:S05]  /*236b0*/  BRA `(.L_x_4543) ;  /* 0xffffffc800247947 */ /* 0x000fea000383ffff */
.L_x_4427:
[----:B0-----:R0:W1:Y:S02]  /*236c0*/  SYNCS.PHASECHK.TRANS64.TRYWAIT P0, [R2+URZ+0x30860], R19 ;  /* 0x03086013020075a7 */ /* 0x001064000800017f */
[----:B-1----:R-:W-:Y:S05]  /*236d0*/  @!P0 NANOSLEEP.SYNCS 0x989680 ;  /* 0x009896800000895d */ /* 0x002fea0003900000 */
[----:B------:R-:W1:Y:S02]  /*236e0*/  @!P0 SYNCS.PHASECHK.TRANS64 P0, [R2+URZ+0x30860], R19 ;  /* 0x03086013020085a7 */ /* 0x000e64000800007f */
[----:B-1----:R-:W-:Y:S05]  /*236f0*/  @!P0 BRA `(.L_x_4427) ;  /* 0xfffffffc00f08947 */ /* 0x002fea000383ffff */
[----:B------:R-:W-:Y:S05]  /*23700*/  BRA `(.L_x_4544) ;  /* 0xffffffc800c47947 */ /* 0x000fea000383ffff */
.L_x_4433:
[----:B-1----:R1:W2:Y:S02]  /*23710*/  SYNCS.PHASECHK.TRANS64.TRYWAIT P0, [R2+URZ+0x30840], R3 ;  /* 0x03084003020075a7 */ /* 0x0022a4000800017f */
[----:B--2---:R-:W-:Y:S05]  /*23720*/  @!P0 NANOSLEEP.SYNCS 0x989680 ;  /* 0x009896800000895d */ /* 0x004fea0003900000 */
[----:B------:R-:W2:Y:S02]  /*23730*/  @!P0 SYNCS.PHASECHK.TRANS64 P0, [R2+URZ+0x30840], R3 ;  /* 0x03084003020085a7 */ /* 0x000ea4000800007f */
[----:B--2---:R-:W-:Y:S05]  /*23740*/  @!P0 BRA `(.L_x_4433) ;  /* 0xfffffffc00f08947 */ /* 0x004fea000383ffff */
[----:B------:R-:W-:Y:S05]  /*23750*/  BRA `(.L_x_4545) ;  /* 0xffffffd000007947 */ /* 0x000fea000383ffff */
.L_x_4435:
[----:B0-----:R0:W1:Y:S02]  /*23760*/  SYNCS.PHASECHK.TRANS64.TRYWAIT P0, [R2+URZ+0x30860], R9 ;  /* 0x03086009020075a7 */ /* 0x001064000800017f */
[----:B-1----:R-:W-:Y:S05]  /*23770*/  @!P0 NANOSLEEP.SYNCS 0x989680 ;  /* 0x009896800000895d */ /* 0x002fea0003900000 */
[----:B------:R-:W1:Y:S02]  /*23780*/  @!P0 SYNCS.PHASECHK.TRANS64 P0, [R2+URZ+0x30860], R9 ;  /* 0x03086009020085a7 */ /* 0x000e64000800007f */
[----:B-1----:R-:W-:Y:S05]  /*23790*/  @!P0 BRA `(.L_x_4435) ;  /* 0xfffffffc00f08947 */ /* 0x002fea000383ffff */
[----:B------:R-:W-:Y:S05]  /*237a0*/  BRA `(.L_x_4546) ;  /* 0xffffffd000a07947 */ /* 0x000fea000383ffff */
.L_x_4443:
[----:B0-----:R0:W1:Y:S02]  /*237b0*/  SYNCS.PHASECHK.TRANS64.TRYWAIT P0, [R3+URZ+0x30860], R2 ;  /* 0x03086002030075a7 */ /* 0x001064000800017f */
[----:B-1----:R-:W-:Y:S05]  /*237c0*/  @!P0 NANOSLEEP.SYNCS 0x989680 ;  /* 0x009896800000895d */ /* 0x002fea0003900000 */
[----:B------:R-:W1:Y:S02]  /*237d0*/  @!P0 SYNCS.PHASECHK.TRANS64 P0, [R3+URZ+0x30860], R2 ;  /* 0x03086002030085a7 */ /* 0x000e64000800007f */
[----:B-1----:R-:W-:Y:S05]  /*237e0*/  @!P0 BRA `(.L_x_4443) ;  /* 0xfffffffc00f08947 */ /* 0x002fea000383ffff */
[----:B------:R-:W-:Y:S05]  /*237f0*/  BRA `(.L_x_4547) ;  /* 0xffffffd400c87947 */ /* 0x000fea000383ffff */
.L_x_4446:
[----:B---3--:R-:W3:Y:S01]  /*23800*/  LDL R0, [R1+0x2d0] ;  /* 0x0002d00001007983 */ /* 0x008ee20000100800 */
[----:B------:R-:W-:Y:S01]  /*23810*/  BSSY B0, `(.L_x_4548) ;  /* 0x0000008000007945 */ /* 0x000fe20003800000 */
[----:B------:R-:W-:Y:S02]  /*23820*/  IMAD.MOV.U32 R12, RZ, RZ, RZ ;  /* 0x000000ffff0c7224 */ /* 0x000fe400078e00ff */
[----:B------:R-:W-:Y:S02]  /*23830*/  IMAD.MOV.U32 R11, RZ, RZ, 0x1f ;  /* 0x0000001fff0b7424 */ /* 0x000fe400078e00ff */
[----:B------:R-:W-:Y:S02]  /*23840*/  IMAD.MOV.U32 R15, RZ, RZ, -0x1 ;  /* 0xffffffffff0f7424 */ /* 0x000fe400078e00ff */
[----:B---3--:R-:W-:-:S07]  /*23850*/  IMAD.MOV.U32 R13, RZ, RZ, R0 ;  /* 0x000000ffff0d7224 */ /* 0x008fce00078e0000 */
[----:B012---:R-:W-:Y:S05]  /*23860*/  WARPSYNC.COLLECTIVE R15, `(.L_x_4549) ;  /* 0x000000000f087348 */ /* 0x007fea0003c00000 */
[----:B------:R3:W4:Y:S02]  /*23870*/  SHFL.IDX P6, R14, R13, R12, R11 ;  /* 0x0000000c0d0e7389 */ /* 0x00072400000c000b */
[----:B01234-:R-:W-:Y:S01]  /*23880*/  ENDCOLLECTIVE ;  /* 0x000000000000791b */ /* 0x01ffe20003800000 */
.L_x_4549:
[----:B------:R-:W-:Y:S05]  /*23890*/  BSYNC B0 ;  /* 0x0000000000007941 */ /* 0x000fea0003800000 */
.L_x_4548:
        /* <DEDUP_REMOVED lines=8> */
.L_x_4550:
[----:B------:R-:W-:Y:S01]  /*23920*/  IMAD.MOV.U32 R7, RZ, RZ, R14 ;  /* 0x000000ffff077224 */ /* 0x000fe200078e000e */
[----:B------:R-:W-:Y:S06]  /*23930*/  BRA `(.L_x_4551) ;  /* 0xffffffd800587947 */ /* 0x000fec000383ffff */
.L_x_4449:
        /* <DEDUP_REMOVED lines=8> */
.L_x_4553:
[----:B------:R-:W-:Y:S05]  /*239c0*/  BSYNC B0 ;  /* 0x0000000000007941 */ /* 0x000fea0003800000 */
.L_x_4552:
        /* <DEDUP_REMOVED lines=10> */
.L_x_4554:
        /* <DEDUP_REMOVED lines=8> */
.L_x_4555:
        /* <DEDUP_REMOVED lines=8> */
.L_x_4556:
        /* <DEDUP_REMOVED lines=8> */
.L_x_4557:
        /* <DEDUP_REMOVED lines=8> */
.L_x_4558:
[----:B------:R-:W-:Y:S05]  /*23c70*/  BRA `(.L_x_4559) ;  /* 0xffffffd800207947 */ /* 0x000fea000383ffff */
.L_x_4454:
        /* <DEDUP_REMOVED lines=8> */
.L_x_4561:
[----:B------:R-:W-:Y:S05]  /*23d00*/  BSYNC B0 ;  /* 0x0000000000007941 */ /* 0x000fea0003800000 */
.L_x_4560:
        /* <DEDUP_REMOVED lines=10> */
.L_x_4562:
        /* <DEDUP_REMOVED lines=8> */
.L_x_4563:
        /* <DEDUP_REMOVED lines=8> */
.L_x_4564:
        /* <DEDUP_REMOVED lines=8> */
.L_x_4565:
        /* <DEDUP_REMOVED lines=8> */
.L_x_4566:
[----:B------:R-:W-:Y:S05]  /*23fb0*/  BRA `(.L_x_4567) ;  /* 0xffffffd800107947 */ /* 0x000fea000383ffff */
.L_x_4456:
[----:B------:R-:W-:Y:S01]  /*23fc0*/  BSSY B0, `(.L_x_4568) ;  /* 0x0000006000007945 */ /* 0x000fe20003800000 */
[----:B------:R-:W-:Y:S01]  /*23fd0*/  PLOP3.LUT P6, PT, P6, PT, PT, 0x8, 0x0 ;  /* 0x000000000000781c */ /* 0x000fe200037ce170 */
[----:B------:R-:W-:-:S12]  /*23fe0*/  IMAD.MOV.U32 R15, RZ, RZ, -0x1 ;  /* 0xffffffffff0f7424 */ /* 0x000fd800078e00ff */
[----:B01----:R-:W-:Y:S05]  /*23ff0*/  WARPSYNC.COLLECTIVE R15, `(.L_x_4569) ;  /* 0x000000000f087348 */ /* 0x003fea0003c00000 */
[----:B------:R-:W-:Y:S01]  /*24000*/  VOTE.ANY R14, PT, P6 ;  /* 0x00000000000e7806 */ /* 0x000fe200030e0100 */
[----:B01----:R-:W-:Y:S06]  /*24010*/  ENDCOLLECTIVE ;  /* 0x000000000000791b */ /* 0x003fec0003800000 */
.L_x_4569:
[----:B------:R-:W-:Y:S05]  /*24020*/  BSYNC B0 ;  /* 0x0000000000007941 */ /* 0x000fea0003800000 */
.L_x_4568:
        /* <DEDUP_REMOVED lines=9> */
.L_x_4570:
[----:B------:R-:W-:Y:S01]  /*240c0*/  IMAD.MOV.U32 R4, RZ, RZ, R14 ;  /* 0x000000ffff047224 */ /* 0x000fe200078e000e */
[----:B------:R-:W-:Y:S06]  /*240d0*/  BRA `(.L_x_4571) ;  /* 0xffffffd800007947 */ /* 0x000fec000383ffff */
.L_x_4458:
[----:B------:R-:W-:Y:S01]  /*240e0*/  BSSY B0, `(.L_x_4572) ;  /* 0x0000007000007945 */ /* 0x000fe20003800000 */
[----:B------:R-:W-:Y:S02]  /*240f0*/  IMAD.MOV.U32 R13, RZ, RZ, R2 ;  /* 0x000000ffff0d7224 */ /* 0x000fe400078e0002 */
[----:B------:R-:W-:Y:S02]  /*24100*/  IMAD.MOV.U32 R11, RZ, RZ, 0x1f ;  /* 0x0000001fff0b7424 */ /* 0x000fe400078e00ff */
[----:B------:R-:W-:-:S07]  /*24110*/  IMAD.MOV.U32 R15, RZ, RZ, -0x1 ;  /* 0xffffffffff0f7424 */ /* 0x000fce00078e00ff */
[----:B0123--:R-:W-:Y:S05]  /*24120*/  WARPSYNC.COLLECTIVE R15, `(.L_x_4573) ;  /* 0x000000000f087348 */ /* 0x00ffea0003c00000 */
[----:B------:R4:W0:Y:S02]  /*24130*/  SHFL.IDX P6, R14, R13, R12, R11 ;  /* 0x0000000c0d0e7389 */ /* 0x00082400000c000b */
[----:B01234-:R-:W-:Y:S01]  /*24140*/  ENDCOLLECTIVE ;  /* 0x000000000000791b */ /* 0x01ffe20003800000 */
.L_x_4573:
[----:B------:R-:W-:Y:S05]  /*24150*/  BSYNC B0 ;  /* 0x0000000000007941 */ /* 0x000fea0003800000 */
.L_x_4572:
[----:B------:R-:W-:Y:S01]  /*24160*/  IMAD.MOV.U32 R9, RZ, RZ, R14 ;  /* 0x000000ffff097224 */ /* 0x000fe200078e000e */
[----:B------:R-:W-:Y:S06]  /*24170*/  BRA `(.L_x_4457) ;  /* 0xffffffd400f47947 */ /* 0x000fec000383ffff */
.L_x_4462:
[----:B0-----:R0:W1:Y:S02]  /*24180*/  SYNCS.PHASECHK.TRANS64.TRYWAIT P0, [R0+URZ+0x30820], R3 ;  /* 0x03082003000075a7 */ /* 0x001064000800017f */
[----:B-1----:R-:W-:Y:S05]  /*24190*/  @!P0 NANOSLEEP.SYNCS 0x989680 ;  /* 0x009896800000895d */ /* 0x002fea0003900000 */
[----:B------:R-:W1:Y:S02]  /*241a0*/  @!P0 SYNCS.PHASECHK.TRANS64 P0, [R0+URZ+0x30820], R3 ;  /* 0x03082003000085a7 */ /* 0x000e64000800007f */
[----:B-1----:R-:W-:Y:S05]  /*241b0*/  @!P0 BRA `(.L_x_4462) ;  /* 0xfffffffc00f08947 */ /* 0x002fea000383ffff */
[----:B------:R-:W-:Y:S05]  /*241c0*/  BRA `(.L_x_4574) ;  /* 0xffffffdc00907947 */ /* 0x000fea000383ffff */
.L_x_4463:
        /* <DEDUP_REMOVED lines=11> */
.L_x_4576:
[----:B------:R-:W-:Y:S05]  /*24280*/  BSYNC B0 ;  /* 0x0000000000007941 */ /* 0x000fea0003800000 */
.L_x_4575:
[----:B------:R-:W-:Y:S05]  /*24290*/  BRA `(.L_x_4577) ;  /* 0xffffffdc00787947 */ /* 0x000fea000383ffff */
.L_x_4466:
[----:B------:R-:W-:Y:S01]  /*242a0*/  BSSY B1, `(.L_x_4578) ;  /* 0x0000006000017945 */ /* 0x000fe20003800000 */
[----:B------:R-:W-:-:S07]  /*242b0*/  IMAD.MOV.U32 R15, RZ, RZ, -0x1 ;  /* 0xffffffffff0f7424 */ /* 0x000fce00078e00ff */
[----:B01----:R-:W-:Y:S05]  /*242c0*/  WARPSYNC.COLLECTIVE R15, `(.L_x_4579) ;  /* 0x000000000f0c7348 */ /* 0x003fea0003c00000 */
[----:B------:R-:W-:Y:S02]  /*242d0*/  ELECT P6, UR62, PT ;  /* 0x00000000003e782f */ /* 0x000fe400038c0000 */
[----:B------:R-:W-:Y:S01]  /*242e0*/  MOV R14, UR62 ;  /* 0x0000003e000e7c02 */ /* 0x000fe20008000f00 */
[----:B01----:R-:W-:Y:S10]  /*242f0*/  ENDCOLLECTIVE ;  /* 0x000000000000791b */ /* 0x003ff40003800000 */
.L_x_4579:
[----:B------:R-:W-:Y:S05]  /*24300*/  BSYNC B1 ;  /* 0x0000000000017941 */ /* 0x000fea0003800000 */
.L_x_4578:
[----:B------:R-:W-:Y:S05]  /*24310*/  BRA `(.L_x_4580) ;  /* 0xffffffdc00707947 */ /* 0x000fea000383ffff */
.L_x_4468:
[----:B0-----:R0:W1:Y:S02]  /*24320*/  SYNCS.PHASECHK.TRANS64.TRYWAIT P0, [R6+URZ], R5 ;  /* 0x00000005060075a7 */ /* 0x001064000800017f */
[----:B-1----:R-:W-:Y:S05]  /*24330*/  @!P0 NANOSLEEP.SYNCS 0x989680 ;  /* 0x009896800000895d */ /* 0x002fea0003900000 */
[----:B------:R-:W1:Y:S02]  /*24340*/  @!P0 SYNCS.PHASECHK.TRANS64 P0, [R6+URZ], R5 ;  /* 0x00000005060085a7 */ /* 0x000e64000800007f */
[----:B-1----:R-:W-:Y:S05]  /*24350*/  @!P0 BRA `(.L_x_4468) ;  /* 0xfffffffc00f08947 */ /* 0x002fea000383ffff */
[----:B------:R-:W-:Y:S05]  /*24360*/  BRA `(.L_x_4581) ;  /* 0xffffffdc00ac7947 */ /* 0x000fea000383ffff */
.L_x_4469:
[----:B-1----:R1:W2:Y:S02]  /*24370*/  SYNCS.PHASECHK.TRANS64.TRYWAIT P0, [R7+URZ], R2 ;  /* 0x00000002070075a7 */ /* 0x0022a4000800017f */
[----:B--2---:R-:W-:Y:S05]  /*24380*/  @!P0 NANOSLEEP.SYNCS 0x989680 ;  /* 0x009896800000895d */ /* 0x004fea0003900000 */
[----:B------:R-:W2:Y:S02]  /*24390*/  @!P0 SYNCS.PHASECHK.TRANS64 P0, [R7+URZ], R2 ;  /* 0x00000002070085a7 */ /* 0x000ea4000800007f */
[----:B--2---:R-:W-:Y:S05]  /*243a0*/  @!P0 BRA `(.L_x_4469) ;  /* 0xfffffffc00f08947 */ /* 0x004fea000383ffff */
[----:B------:R-:W-:Y:S05]  /*243b0*/  BRA `(.L_x_4582) ;  /* 0xffffffdc00a07947 */ /* 0x000fea000383ffff */
.L_x_4471:
[----:B--2---:R2:W3:Y:S02]  /*243c0*/  SYNCS.PHASECHK.TRANS64.TRYWAIT P0, [R4+URZ], R5 ;  /* 0x00000005040075a7 */ /* 0x0044e4000800017f */
[----:B---3--:R-:W-:Y:S05]  /*243d0*/  @!P0 NANOSLEEP.SYNCS 0x989680 ;  /* 0x009896800000895d */ /* 0x008fea0003900000 */
[----:B------:R-:W3:Y:S02]  /*243e0*/  @!P0 SYNCS.PHASECHK.TRANS64 P0, [R4+URZ], R5 ;  /* 0x00000005040085a7 */ /* 0x000ee4000800007f */
[----:B---3--:R-:W-:Y:S05]  /*243f0*/  @!P0 BRA `(.L_x_4471) ;  /* 0xfffffffc00f08947 */ /* 0x008fea000383ffff */
[----:B------:R-:W-:Y:S05]  /*24400*/  BRA `(.L_x_4583) ;  /* 0xffffffdc00a47947 */ /* 0x000fea000383ffff */
        .type           $_ZN7cutlass13device_kernelIN5flash11enable_sm90INS1_16FlashAttnFwdSm90INS1_25CollectiveMainloopFwdSm90ILi2EN4cute5tupleIJNS5_1CILi1EEES8_S8_EEENS6_IJNS7_ILi128EEENS7_ILi96EEENS7_ILi192EEEEEELi192ENS_10bfloat16_tEfNS_4arch4Sm90ELb0ELb1ELb1ELb1ELb0ELb1ELb0ELb1ELb1ELb0ELb0ELb0EEENS1_21CollectiveEpilogueFwdINS6_IJSA_SC_SB_EEES9_SE_SG_Li256ELb1ELb0ELb0ELb0EEENS1_36VarlenDynamicPersistentTileSchedulerILi128ELi96ELi256ELi32ELb0ELb0ELb1ELb1ELb0ELb1EEEEEEEEEvNT_6ParamsE$_ZZN5flash25CollectiveMainloopFwdSm90ILi2EN4cute5tupleIJNS1_1CILi1EEES4_S4_EEENS2_IJNS3_ILi128EEENS3_ILi96EEENS3_ILi192EEEEEELi192EN7cutlass10bfloat16_tEfNSA_4arch4Sm90ELb0ELb1ELb1ELb1ELb0ELb1ELb0ELb1ELb1ELb0ELb0ELb0EE12store_kv_newINS_16FlashAttnFwdSm90ISE_NS_21CollectiveEpilogueFwdINS2_IJS6_S8_S7_EEES5_SB_SD_Li256ELb1ELb0ELb0ELb0EEENS_36VarlenDynamicPersistentTileSchedulerILi128ELi96ELi256ELi32ELb0ELb0ELb1ELb1ELb0ELb1EEEE13SharedStorageEEEbRKNSE_6ParamsENSA_25PipelineTmaAsyncNoClusterILi2ENSA_16PipelineTmaAsyncILi2EEEEESU_RNSA_13PipelineStateILj2EEEiRT_RKNS_16SeqlenInfoQKNewKILb1ELb1EEENS2_IJiiiiEEEENKUliRKT_E_clISW_EEDaiS17_,@function
        .size           $_ZN7cutlass13device_kernelIN5flash11enable_sm90INS1_16FlashAttnFwdSm90INS1_25CollectiveMainloopFwdSm90ILi2EN4cute5tupleIJNS5_1CILi1EEES8_S8_EEENS6_IJNS7_ILi128EEENS7_ILi96EEENS7_ILi192EEEEEELi192ENS_10bfloat16_tEfNS_4arch4Sm90ELb0ELb1ELb1ELb1ELb0ELb1ELb0ELb1ELb1ELb0ELb0ELb0EEENS1_21CollectiveEpilogueFwdINS6_IJSA_SC_SB_EEES9_SE_SG_Li256ELb1ELb0ELb0ELb0EEENS1_36VarlenDynamicPersistentTileSchedulerILi128ELi96ELi256ELi32ELb0ELb0ELb1ELb1ELb0ELb1EEEEEEEEEvNT_6ParamsE$_ZZN5flash25CollectiveMainloopFwdSm90ILi2EN4cute5tupleIJNS1_1CILi1EEES4_S4_EEENS2_IJNS3_ILi128EEENS3_ILi96EEENS3_ILi192EEEEEELi192EN7cutlass10bfloat16_tEfNSA_4arch4Sm90ELb0ELb1ELb1ELb1ELb0ELb1ELb0ELb1ELb1ELb0ELb0ELb0EE12store_kv_newINS_16FlashAttnFwdSm90ISE_NS_21CollectiveEpilogueFwdINS2_IJS6_S8_S7_EEES5_SB_SD_Li256ELb1ELb0ELb0ELb0EEENS_36VarlenDynamicPersistentTileSchedulerILi128ELi96ELi256ELi32ELb0ELb0ELb1ELb1ELb0ELb1EEEE13SharedStorageEEEbRKNSE_6ParamsENSA_25PipelineTmaAsyncNoClusterILi2ENSA_16PipelineTmaAsyncILi2EEEEESU_RNSA_13PipelineStateILj2EEEiRT_RKNS_16SeqlenInfoQKNewKILb1ELb1EEENS2_IJiiiiEEEENKUliRKT_E_clISW_EEDaiS17_,(.L_x_12758 - $_ZN7cutlass13device_kernelIN5flash11enable_sm90INS1_16FlashAttnFwdSm90INS1_25CollectiveMainloopFwdSm90ILi2EN4cute5tupleIJNS5_1CILi1EEES8_S8_EEENS6_IJNS7_ILi128EEENS7_ILi96EEENS7_ILi192EEEEEELi192ENS_10bfloat16_tEfNS_4arch4Sm90ELb0ELb1ELb1ELb1ELb0ELb1ELb0ELb1ELb1ELb0ELb0ELb0EEENS1_21CollectiveEpilogueFwdINS6_IJSA_SC_SB_EEES9_SE_SG_Li256ELb1ELb0ELb0ELb0EEENS1_36VarlenDynamicPersistentTileSchedulerILi128ELi96ELi256ELi32ELb0ELb0ELb1ELb1ELb0ELb1EEEEEEEEEvNT_6ParamsE$_ZZN5flash25CollectiveMainloopFwdSm90ILi2EN4cute5tupleIJNS1_1CILi1EEES4_S4_EEENS2_IJNS3_ILi128EEENS3_ILi96EEENS3_ILi192EEEEEELi192EN7cutlass10bfloat16_tEfNSA_4arch4Sm90ELb0ELb1ELb1ELb1ELb0ELb1ELb0ELb1ELb1ELb0ELb0ELb0EE12store_kv_newINS_16FlashAttnFwdSm90ISE_NS_21CollectiveEpilogueFwdINS2_IJS6_S8_S7_EEES5_SB_SD_Li256ELb1ELb0ELb0ELb0EEENS_36VarlenDynamicPersistentTileSchedulerILi128ELi96ELi256ELi32ELb0ELb0ELb1ELb1ELb0ELb1EEEE13SharedStorageEEEbRKNSE_6ParamsENSA_25PipelineTmaAsyncNoClusterILi2ENSA_16PipelineTmaAsyncILi2EEEEESU_RNSA_13PipelineStateILj2EEEiRT_RKNS_16SeqlenInfoQKNewKILb1ELb1EEENS2_IJiiiiEEEENKUliRKT_E_clISW_EEDaiS17_)
$_ZN7cutlass13device_kernelIN5flash11enable_sm90INS1_16FlashAttnFwdSm90INS1_25CollectiveMainloopFwdSm90ILi2EN4cute5tupleIJNS5_1CILi1EEES8_S8_EEENS6_IJNS7_ILi128EEENS7_ILi96EEENS7_ILi192EEEEEELi192ENS_10bfloat16_tEfNS_4arch4Sm90ELb0ELb1ELb1ELb1ELb0ELb1ELb0ELb1ELb1ELb0ELb0ELb0EEENS1_21CollectiveEpilogueFwdINS6_IJSA_SC_SB_EEES9_SE_SG_Li256ELb1ELb0ELb0ELb0EEENS1_36VarlenDynamicPersistentTileSchedulerILi128ELi96ELi256ELi32ELb0ELb0ELb1ELb1ELb0ELb1EEEEEEEEEvNT_6ParamsE$_ZZN5flash25CollectiveMainloopFwdSm90ILi2EN4cute5tupleIJNS1_1CILi1EEES4_S4_EEENS2_IJNS3_ILi128EEENS3_ILi96EEENS3_ILi192EEEEEELi192EN7cutlass10bfloat16_tEfNSA_4arch4Sm90ELb0ELb1ELb1ELb1ELb0ELb1ELb0ELb1ELb1ELb0ELb0ELb0EE12store_kv_newINS_16FlashAttnFwdSm90ISE_NS_21CollectiveEpilogueFwdINS2_IJS6_S8_S7_EEES5_SB_SD_Li256ELb1ELb0ELb0ELb0EEENS_36VarlenDynamicPersistentTileSchedulerILi128ELi96ELi256ELi32ELb0ELb0ELb1ELb1ELb0ELb1EEEE13SharedStorageEEEbRKNSE_6ParamsENSA_25PipelineTmaAsyncNoClusterILi2ENSA_16PipelineTmaAsyncILi2EEEEESU_RNSA_13PipelineStateILj2EEEiRT_RKNS_16SeqlenInfoQKNewKILb1ELb1EEENS2_IJiiiiEEEENKUliRKT_E_clISW_EEDaiS17_:
[----:B------:R-:W-:Y:S05]  /*24410*/  YIELD ;  /* 0x0000000000007946 */ /* 0x000fea0003800000 */
[----:B------:R-:W-:Y:S01]  /*24420*/  ULDC UR4, c[0x0][0x20] ;  /* 0x0000080000047ab9 */ /* 0x000fe20000000800 */
[----:B------:R-:W0:Y:S01]  /*24430*/  LDC.64 R84, c[0x0][0x208] ;  /* 0x00008200ff547b82 */ /* 0x000e220000000a00 */
[----:B------:R-:W-:Y:S01]  /*24440*/  VIADD R81, R0, -UR4 ;  /* 0x8000000400517c36 */ /* 0x000fe20008000000 */
[----:B------:R-:W-:-:S04]  /*24450*/  R2UR UR6, R214 ;  /* 0x00000000d60672ca */ /* 0x000fc800000e0000 */
[----:B------:R-:W2:Y:S01]  /*24460*/  LDL.64 R8, [R81+0x8] ;  /* 0x0000080051087983 */ /* 0x000ea20000100a00 */
[----:B0-----:R-:W-:Y:S02]  /*24470*/  R2UR UR4, R84 ;  /* 0x00000000540472ca */ /* 0x001fe400000e0000 */
[----:B------:R-:W-:-:S13]  /*24480*/  R2UR UR5, R85 ;  /* 0x00000000550572ca */ /* 0x000fda00000e0000 */
[----:B--2---:R-:W2:Y:S01]  /*24490*/  LD.E R10, desc[UR4][R8.64+0x154] ;  /* 0x00015404080a7980 */ /* 0x004ea2000c101900 */
[----:B------:R-:W0:Y:S01]  /*244a0*/  LDC R82, c[0x0][0x20] ;  /* 0x00000800ff527b82 */ /* 0x000e220000000800 */
[----:B------:R-:W-:Y:S01]  /*244b0*/  BSSY B0, `(.L_x_4584) ;  /* 0x0000a7e000007945 */ /* 0x000fe20003800000 */
[----:B0-----:R-:W-:Y:S02]  /*244c0*/  IADD3 R82, -R82, UR6, RZ ;  /* 0x0000000652527c10 */ /* 0x001fe4000fffe1ff */
[----:B--2---:R-:W-:-:S13]  /*244d0*/  ISETP.GE.AND P0, PT, R10, 0x1, PT ;  /* 0x000000010a00780c */ /* 0x004fda0003f06270 */
[----:B------:R-:W-:Y:S05]  /*244e0*/  @!P0 BRA `(.L_x_4585) ;  /* 0x0000009800c08947 */ /* 0x000fea0003800000 */
[----:B------:R-:W2:Y:S01]  /*244f0*/  LDL.64 R10, [R81+0x40] ;  /* 0x00004000510a7983 */ /* 0x000ea20000100a00 */
[C---:B------:R-:W-:Y:S02]  /*24500*/  R2UR UR6, R84.reuse ;  /* 0x00000000540672ca */ /* 0x040fe400000e0000 */
[C---:B------:R-:W-:Y:S01]  /*24510*/  R2UR UR7, R85.reuse ;  /* 0x00000000550772ca */ /* 0x040fe200000e0000 */
[----:B------:R0:W5:Y:S01]  /*24520*/  LDL.64 R100, [R81+0x50] ;  /* 0x0000500051647983 */ /* 0x0001620000100a00 */
[----:B------:R-:W-:Y:S02]  /*24530*/  R2UR UR4, R84 ;  /* 0x00000000540472ca */ /* 0x000fe400000e0000 */
[----:B------:R-:W-:-:S09]  /*24540*/  R2UR UR5, R85 ;  /* 0x00000000550572ca */ /* 0x000fd200000e0000 */
[----:B------:R-:W3:Y:S04]  /*24550*/  LD.E.U8 R8, desc[UR6][R8.64+0x170] ;  /* 0x0001700608087980 */ /* 0x000ee8000c101100 */
[----:B--2---:R-:W2:Y:S01]  /*24560*/  LD.E.64 R96, desc[UR4][R10.64+0x10] ;  /* 0x000010040a607980 */ /* 0x004ea2000c101b00 */
[----:B------:R-:W-:-:S03]  /*24570*/  SHF.R.S32.HI R31, RZ, 0x1f, R77 ;  /* 0x0000001fff1f7819 */ /* 0x000fc6000001144d */
[----:B------:R0:W5:Y:S04]  /*24580*/  LD.E.64 R88, desc[UR4][R10.64+0x8] ;  /* 0x000008040a587980 */ /* 0x000168000c101b00 */
[----:B------:R0:W5:Y:S01]  /*24590*/  LD.E.64 R86, desc[UR6][R10.64+0x18] ;  /* 0x000018060a567980 */ /* 0x000162000c101b00 */
[----:B---3--:R-:W-:Y:S01]  /*245a0*/  ISETP.NE.AND P0, PT, R8, RZ, PT ;  /* 0x000000ff0800720c */ /* 0x008fe20003f05270 */
[-C--:B--2---:R-:W-:Y:S02]  /*245b0*/  IMAD R13, R97, R77.reuse, RZ ;  /* 0x0000004d610d7224 */ /* 0x084fe400078e02ff */
[----:B------:R-:W-:-:S04]  /*245c0*/  IMAD.WIDE.U32 R70, R96, R77, RZ ;  /* 0x0000004d60467225 */ /* 0x000fc800078e00ff */
[----:B------:R-:W-:-:S04]  /*245d0*/  IMAD R13, R96, R31, R13 ;  /* 0x0000001f600d7224 */ /* 0x000fc800078e020d */
[----:B------:R-:W-:Y:S02]  /*245e0*/  IMAD.IADD R69, R71, 0x1, R13 ;  /* 0x0000000147457824 */ /* 0x000fe400078e020d */
[----:B0-----:R-:W-:Y:S05]  /*245f0*/  @!P0 BRA `(.L_x_4586) ;  /* 0x0000004400d88947 */ /* 0x001fea0003800000 */
[C---:B------:R-:W-:Y:S01]  /*24600*/  R2UR UR4, R84.reuse ;  /* 0x00000000540472ca */ /* 0x040fe200000e0000 */
[----:B------:R0:W5:Y:S01]  /*24610*/  LDL.64 R8, [R81+0x10] ;  /* 0x0000100051087983 */ /* 0x0001620000100a00 */
[C---:B------:R-:W-:Y:S02]  /*24620*/  R2UR UR5, R85.reuse ;  /* 0x00000000550572ca */ /* 0x040fe400000e0000 */
[C---:B------:R-:W-:Y:S02]  /*24630*/  R2UR UR8, R84.reuse ;  /* 0x00000000540872ca */ /* 0x040fe400000e0000 */
[C---:B------:R-:W-:Y:S02]  /*24640*/  R2UR UR9, R85.reuse ;  /* 0x00000000550972ca */ /* 0x040fe400000e0000 */
[----:B------:R-:W-:Y:S02]  /*24650*/  R2UR UR6, R84 ;  /* 0x00000000540672ca */ /* 0x000fe400000e0000 */
[----:B------:R-:W-:-:S05]  /*24660*/  R2UR UR7, R85 ;  /* 0x00000000550772ca */ /* 0x000fca00000e0000 */
[----:B-----5:R-:W2:Y:S04]  /*24670*/  LD.E.64 R10, desc[UR4][R100.64+0x60] ;  /* 0x00006004640a7980 */ /* 0x020ea8000c101b00 */
[----:B------:R-:W3:Y:S04]  /*24680*/  LD.E R12, desc[UR8][R100.64+0x10] ;  /* 0x00001008640c7980 */ /* 0x000ee8000c101900 */
[----:B------:R-:W4:Y:S04]  /*24690*/  LD.E.64 R14, desc[UR6][R100.64+0x80] ;  /* 0x00008006640e7980 */ /* 0x000f28000c101b00 */
[----:B------:R-:W4:Y:S01]  /*246a0*/  LD.E R28, desc[UR4][R100.64+0xc] ;  /* 0x00000c04641c7980 */ /* 0x000f22000c101900 */
[----:B------:R-:W-:-:S02]  /*246b0*/  R2UR UR10, R84 ;  /* 0x00000000540a72ca */ /* 0x000fc400000e0000 */
[C---:B------:R-:W-:Y:S01]  /*246c0*/  R2UR UR11, R85.reuse ;  /* 0x00000000550b72ca */ /* 0x040fe200000e0000 */
[----:B------:R0:W5:Y:S01]  /*246d0*/  LD.E.64 R32, desc[UR4][R100.64+0x58] ;  /* 0x0000580464207980 */ /* 0x000162000c101b00 */
[----:B------:R-:W-:Y:S02]  /*246e0*/  R2UR UR12, R84 ;  /* 0x00000000540c72ca */ /* 0x000fe400000e0000 */
[----:B------:R-:W-:Y:S01]  /*246f0*/  R2UR UR13, R85 ;  /* 0x00000000550d72ca */ /* 0x000fe200000e0000 */
[----:B------:R0:W5:Y:S01]  /*24700*/  LD.E.64 R36, desc[UR8][R100.64+0x78] ;  /* 0x0000780864247980 */ /* 0x000162000c101b00 */
[----:B------:R-:W-:Y:S01]  /*24710*/  BSSY B2, `(.L_x_4587) ;  /* 0x000004c000027945 */ /* 0x000fe20003800000 */
[----:B------:R-:W-:Y:S02]  /*24720*/  CS2R R56, SRZ ;  /* 0x0000000000387805 */ /* 0x000fe4000001ff00 */
[----:B------:R-:W-:Y:S02]  /*24730*/  CS2R R60, SRZ ;  /* 0x00000000003c7805 */ /* 0x000fe4000001ff00 */
[----:B------:R-:W-:-:S02]  /*24740*/  CS2R R72, SRZ ;  /* 0x0000000000487805 */ /* 0x000fc4000001ff00 */
[----:B------:R-:W-:Y:S01]  /*24750*/  CS2R R90, SRZ ;  /* 0x00000000005a7805 */ /* 0x000fe2000001ff00 */
[----:B------:R0:W5:Y:S01]  /*24760*/  LD.E.64 R34, desc[UR10][R100.64+0x88] ;  /* 0x0000880a64227980 */ /* 0x000162000c101b00 */
[----:B------:R-:W-:-:S03]  /*24770*/  CS2R R94, SRZ ;  /* 0x00000000005e7805 */ /* 0x000fc6000001ff00 */
[----:B------:R0:W5:Y:S01]  /*24780*/  LD.E.U8 R102, desc[UR12][R100.64+0x18] ;  /* 0x0000180c64667980 */ /* 0x000162000c101100 */
[----:B------:R-:W-:Y:S02]  /*24790*/  CS2R R98, SRZ ;  /* 0x0000000000627805 */ /* 0x000fe4000001ff00 */
[----:B------:R-:W-:Y:S02]  /*247a0*/  CS2R R58, SRZ ;  /* 0x00000000003a7805 */ /* 0x000fe4000001ff00 */
[----:B------:R-:W-:Y:S02]  /*247b0*/  CS2R R62, SRZ ;  /* 0x00000000003e7805 */ /* 0x000fe4000001ff00 */
[----:B------:R-:W-:Y:S02]  /*247c0*/  CS2R R66, SRZ ;  /* 0x0000000000427805 */ /* 0x000fe4000001ff00 */
[----:B------:R-:W-:Y:S02]  /*247d0*/  CS2R R74, SRZ ;  /* 0x00000000004a7805 */ /* 0x000fe4000001ff00 */
[----:B------:R-:W-:-:S02]  /*247e0*/  CS2R R92, SRZ ;  /* 0x00000000005c7805 */ /* 0x000fc4000001ff00 */
[----:B------:R-:W-:Y:S01]  /*247f0*/  CS2R R96, SRZ ;  /* 0x0000000000607805 */ /* 0x000fe2000001ff00 */
[----:B--2---:R-:W-:Y:S01]  /*24800*/  IMAD R13, R11, R77, RZ ;  /* 0x0000004d0b0d7224 */ /* 0x004fe200078e02ff */
[----:B---3--:R-:W-:-:S03]  /*24810*/  SHF.R.S32.HI R11, RZ, 0x1f, R12 ;  /* 0x0000001fff0b7819 */ /* 0x008fc6000001140c */
[----:B------:R-:W-:Y:S02]  /*24820*/  IMAD R29, R10, R31, R13 ;  /* 0x0000001f0a1d7224 */ /* 0x000fe400078e020d */
[----:B----4-:R-:W-:Y:S01]  /*24830*/  IMAD R15, R15, R77, RZ ;  /* 0x0000004d0f0f7224 */ /* 0x010fe200078e02ff */
[----:B------:R-:W-:Y:S01]  /*24840*/  LEA.HI R11, R11, R12, RZ, 0x2 ;  /* 0x0000000c0b0b7211 */ /* 0x000fe200078f10ff */
[----:B------:R-:W-:Y:S02]  /*24850*/  IMAD R28, R77, -0x60, R28 ;  /* 0xffffffa04d1c7824 */ /* 0x000fe400078e021c */
[----:B------:R-:W-:Y:S01]  /*24860*/  IMAD R31, R14, R31, R15 ;  /* 0x0000001f0e1f7224 */ /* 0x000fe200078e020f */
[----:B------:R-:W-:Y:S02]  /*24870*/  SHF.R.S32.HI R15, RZ, 0x2, R11 ;  /* 0x00000002ff0f7819 */ /* 0x000fe4000001140b */
[----:B------:R-:W-:-:S04]  /*24880*/  VIMNMX R38, R28, 0x60, PT ;  /* 0x000000601c267848 */ /* 0x000fc80003fe0100 */
[----:B------:R-:W-:Y:S01]  /*24890*/  ISETP.GE.AND P0, PT, R15, R38, PT ;  /* 0x000000260f00720c */ /* 0x000fe20003f06270 */
[-C--:B------:R-:W-:Y:S02]  /*248a0*/  IMAD.WIDE.U32 R42, R10, R77.reuse, RZ ;  /* 0x0000004d0a2a7225 */ /* 0x080fe400078e00ff */
[----:B------:R0:W5:Y:S02]  /*248b0*/  LD.E.64 R10, desc[UR6][R100.64+0x68] ;  /* 0x00006806640a7980 */ /* 0x000164000c101b00 */
[----:B------:R-:W-:Y:S01]  /*248c0*/  IMAD.WIDE.U32 R64, R14, R77, RZ ;  /* 0x0000004d0e407225 */ /* 0x000fe200078e00ff */
[----:B------:R-:W-:-:S03]  /*248d0*/  CS2R R12, SRZ ;  /* 0x00000000000c7805 */ /* 0x000fc6000001ff00 */
[----:B------:R-:W-:Y:S02]  /*248e0*/  IMAD.IADD R103, R43, 0x1, R29 ;  /* 0x000000012b677824 */ /* 0x000fe400078e021d */
[----:B------:R-:W-:Y:S02]  /*248f0*/  VIADD R30, R15, 0x40 ;  /* 0x000000400f1e7836 */ /* 0x000fe40000000000 */
[----:B------:R-:W-:Y:S01]  /*24900*/  IMAD.IADD R105, R65, 0x1, R31 ;  /* 0x0000000141697824 */ /* 0x000fe200078e021f */
[----:B0-----:R-:W-:Y:S06]  /*24910*/  @P0 BRA `(.L_x_4588) ;  /* 0x0000000000ac0947 */ /* 0x001fec0003800000 */
[----:B-----5:R-:W-:Y:S02]  /*24920*/  LOP3.LUT R15, R102, 0x1, RZ, 0xc0, !PT ;  /* 0x00000001660f7812 */ /* 0x020fe400078ec0ff */
[----:B------:R-:W-:Y:S02]  /*24930*/  CS2R R98, SRZ ;  /* 0x0000000000627805 */ /* 0x000fe4000001ff00 */
[----:B------:R-:W-:Y:S02]  /*24940*/  LEA R14, P1, R42, R10, 0x1 ;  /* 0x0000000a2a0e7211 */ /* 0x000fe400078208ff */
[----:B------:R-:W-:Y:S02]  /*24950*/  CS2R R94, SRZ ;  /* 0x00000000005e7805 */ /* 0x000fe4000001ff00 */
[----:B------:R-:W-:Y:S02]  /*24960*/  LEA R28, P2, R64, R34, 0x1 ;  /* 0x00000022401c7211 */ /* 0x000fe400078408ff */
[----:B------:R-:W-:-:S02]  /*24970*/  CS2R R90, SRZ ;  /* 0x00000000005a7805 */ /* 0x000fc4000001ff00 */
[----:B------:R-:W-:Y:S02]  /*24980*/  ISETP.NE.U32.AND P0, PT, R15, 0x1, PT ;  /* 0x000000010f00780c */ /* 0x000fe40003f05070 */
[----:B------:R-:W-:Y:S02]  /*24990*/  CS2R R72, SRZ ;  /* 0x0000000000487805 */ /* 0x000fe4000001ff00 */
[----:B------:R-:W-:Y:S02]  /*249a0*/  LEA.HI.X R15, R42, R11, R103, 0x1, P1 ;  /* 0x0000000b2a0f7211 */ /* 0x000fe400008f0c67 */
[----:B------:R-:W-:Y:S02]  /*249b0*/  CS2R R60, SRZ ;  /* 0x00000000003c7805 */ /* 0x000fe4000001ff00 */
[----:B------:R-:W-:Y:S02]  /*249c0*/  LEA.HI.X R29, R64, R35, R105, 0x1, P2 ;  /* 0x00000023401d7211 */ /* 0x000fe400010f0c69 */
[----:B------:R-:W-:-:S02]  /*249d0*/  CS2R R56, SRZ ;  /* 0x0000000000387805 */ /* 0x000fc4000001ff00 */
[----:B------:R-:W-:Y:S02]  /*249e0*/  R2P PR, R102, 0x3e ;  /* 0x0000003e66007804 */ /* 0x000fe40000000000 */
[----:B------:R-:W-:Y:S02]  /*249f0*/  @!P0 R2UR UR4, R84 ;  /* 0x00000000540482ca */ /* 0x000fe400000e0000 */
[----:B------:R-:W-:-:S09]  /*24a00*/  @!P0 R2UR UR5, R85 ;  /* 0x00000000550582ca */ /* 0x000fd200000e0000 */
[C---:B------:R-:W-:Y:S02]  /*24a10*/  @P1 R2UR UR6, R84.reuse ;  /* 0x00000000540612ca */ /* 0x040fe400000e0000 */
[C---:B------:R-:W-:Y:S02]  /*24a20*/  @P1 R2UR UR7, R85.reuse ;  /* 0x00000000550712ca */ /* 0x040fe400000e0000 */
[C---:B------:R-:W-:Y:S02]  /*24a30*/  @P2 R2UR UR8, R84.reuse ;  /* 0x00000000540822ca */ /* 0x040fe400000e0000 */
[----:B------:R-:W-:Y:S02]  /*24a40*/  @P2 R2UR UR9, R85 ;  /* 0x00000000550922ca */ /* 0x000fe400000e0000 */
[----:B------:R-:W-:Y:S02]  /*24a50*/  @P3 R2UR UR10, R84 ;  /* 0x00000000540a32ca */ /* 0x000fe400000e0000 */
[----:B------:R-:W-:-:S02]  /*24a60*/  CS2R R96, SRZ ;  /* 0x0000000000607805 */ /* 0x000fc4000001ff00 */
[C---:B------:R-:W-:Y:S02]  /*24a70*/  @P3 R2UR UR11, R85.reuse ;  /* 0x00000000550b32ca */ /* 0x040fe400000e0000 */
[----:B------:R-:W-:Y:S02]  /*24a80*/  CS2R R92, SRZ ;  /* 0x00000000005c7805 */ /* 0x000fe4000001ff00 */
[----:B------:R-:W-:Y:S02]  /*24a90*/  @P4 R2UR UR12, R84 ;  /* 0x00000000540c42ca */ /* 0x000fe400000e0000 */
[----:B------:R-:W-:Y:S02]  /*24aa0*/  CS2R R74, SRZ ;  /* 0x00000000004a7805 */ /* 0x000fe4000001ff00 */
[----:B------:R-:W-:Y:S02]  /*24ab0*/  @P4 R2UR UR13, R85 ;  /* 0x00000000550d42ca */ /* 0x000fe400000e0000 */
[----:B------:R-:W-:-:S02]  /*24ac0*/  CS2R R66, SRZ ;  /* 0x0000000000427805 */ /* 0x000fc4000001ff00 */
[----:B------:R-:W-:Y:S02]  /*24ad0*/  @P5 R2UR UR14, R84 ;  /* 0x00000000540e52ca */ /* 0x000fe400000e0000 */
[----:B------:R-:W-:Y:S02]  /*24ae0*/  CS2R R62, SRZ ;  /* 0x00000000003e7805 */ /* 0x000fe4000001ff00 */
[----:B------:R-:W-:Y:S02]  /*24af0*/  @P5 R2UR UR15, R85 ;  /* 0x00000000550f52ca */ /* 0x000fe400000e0000 */
[----:B------:R-:W-:Y:S01]  /*24b00*/  CS2R R58, SRZ ;  /* 0x00000000003a7805 */ /* 0x000fe2000001ff00 */
[----:B------:R0:W5:Y:S04]  /*24b10*/  @!P0 LD.E.64 R98, desc[UR4][R14.64] ;  /* 0x000000040e628980 */ /* 0x000168000c101b00 */
[----:B------:R0:W5:Y:S04]  /*24b20*/  @P1 LD.E.64 R94, desc[UR6][R14.64+0x20] ;  /* 0x000020060e5e1980 */ /* 0x000168000c101b00 */
[----:B------:R0:W5:Y:S04]  /*24b30*/  @P2 LD.E.64 R90, desc[UR8][R14.64+0x40] ;  /* 0x000040080e5a2980 */ /* 0x000168000c101b00 */
[----:B------:R0:W5:Y:S04]  /*24b40*/  @P3 LD.E.64 R72, desc[UR10][R14.64+0x60] ;  /* 0x0000600a0e483980 */ /* 0x000168000c101b00 */
[----:B------:R0:W5:Y:S04]  /*24b50*/  @P4 LD.E.64 R60, desc[UR12][R14.64+0x80] ;  /* 0x0000800c0e3c4980 */ /* 0x000168000c101b00 */
[----:B------:R0:W5:Y:S04]  /*24b60*/  @P5 LD.E.64 R56, desc[UR14][R14.64+0xa0] ;  /* 0x0000a00e0e385980 */ /* 0x000168000c101b00 */
[----:B------:R0:W5:Y:S04]  /*24b70*/  @!P0 LD.E.64 R96, desc[UR4][R28.64] ;  /* 0x000000041c608980 */ /* 0x000168000c101b00 */
[----:B------:R0:W5:Y:S04]  /*24b80*/  @P1 LD.E.64 R92, desc[UR6][R28.64+0x20] ;  /* 0x000020061c5c1980 */ /* 0x000168000c101b00 */
[----:B------:R0:W5:Y:S04]  /*24b90*/  @P2 LD.E.64 R74, desc[UR8][R28.64+0x40] ;  /* 0x000040081c4a2980 */ /* 0x000168000c101b00 */
[----:B------:R0:W5:Y:S04]  /*24ba0*/  @P3 LD.E.64 R66, desc[UR10][R28.64+0x60] ;  /* 0x0000600a1c423980 */ /* 0x000168000c101b00 */
[----:B------:R0:W5:Y:S04]  /*24bb0*/  @P4 LD.E.64 R62, desc[UR12][R28.64+0x80] ;  /* 0x0000800c1c3e4980 */ /* 0x000168000c101b00 */
[----:B------:R0:W5:Y:S02]  /*24bc0*/  @P5 LD.E.64 R58, desc[UR14][R28.64+0xa0] ;  /* 0x0000a00e1c3a5980 */ /* 0x000164000c101b00 */
.L_x_4588:
[----:B------:R-:W-:Y:S05]  /*24bd0*/  BSYNC B2 ;  /* 0x0000000000027941 */ /* 0x000fea0003800000 */
.L_x_4587:
        /* <DEDUP_REMOVED lines=13> */
[----:B------:R-:W-:Y:S06]  /*24cb0*/  @P0 BRA `(.L_x_4590) ;  /* 0x0000000000bc0947 */ /* 0x000fec0003800000 */
[----:B-----5:R-:W-:Y:S02]  /*24cc0*/  IADD3 R43, P0, R32, R42, RZ ;  /* 0x0000002a202b7210 */ /* 0x020fe40007f1e0ff */
[----:B------:R-:W-:Y:S02]  /*24cd0*/  CS2R R52, SRZ ;  /* 0x0000000000347805 */ /* 0x000fe4000001ff00 */
[----:B------:R-:W-:Y:S02]  /*24ce0*/  IADD3 R65, P1, R36, R64, RZ ;  /* 0x0000004024417210 */ /* 0x000fe40007f3e0ff */
[----:B------:R-:W-:Y:S02]  /*24cf0*/  CS2R R48, SRZ ;  /* 0x0000000000307805 */ /* 0x000fe4000001ff00 */
[----:B------:R-:W-:Y:S01]  /*24d00*/  LOP3.LUT R12, R102, 0x1, RZ, 0xc0, !PT ;  /* 0x00000001660c7812 */ /* 0x000fe200078ec0ff */
[----:B------:R-:W-:Y:S01]  /*24d10*/  IMAD.X R33, R33, 0x1, R103, P0 ;  /* 0x0000000121217824 */ /* 0x000fe200000e0667 */
[----:B------:R-:W-:Y:S01]  /*24d20*/  LEA R32, P2, R65, R34, 0x1 ;  /* 0x0000002241207211 */ /* 0x000fe200078408ff */
[----:B------:R-:W-:Y:S01]  /*24d30*/  IMAD.X R36, R37, 0x1, R105, P1 ;  /* 0x0000000125247824 */ /* 0x000fe200008e0669 */
[----:B------:R-:W-:-:S02]  /*24d40*/  LEA R10, P1, R43, R10, 0x1 ;  /* 0x0000000a2b0a7211 */ /* 0x000fc400078208ff */
[----:B------:R-:W-:Y:S02]  /*24d50*/  CS2R R44, SRZ ;  /* 0x00000000002c7805 */ /* 0x000fe4000001ff00 */
[----:B------:R-:W-:Y:S02]  /*24d60*/  ISETP.NE.U32.AND P0, PT, R12, 0x1, PT ;  /* 0x000000010c00780c */ /* 0x000fe40003f05070 */
[----:B------:R-:W-:Y:S02]  /*24d70*/  CS2R R38, SRZ ;  /* 0x0000000000267805 */ /* 0x000fe4000001ff00 */
[----:B------:R-:W-:Y:S02]  /*24d80*/  LEA.HI.X R11, R43, R11, R33, 0x1, P1 ;  /* 0x0000000b2b0b7211 */ /* 0x000fe400008f0c21 */
[----:B------:R-:W-:Y:S02]  /*24d90*/  CS2R R28, SRZ ;  /* 0x00000000001c7805 */ /* 0x000fe4000001ff00 */
[----:B------:R-:W-:-:S02]  /*24da0*/  LEA.HI.X R33, R65, R35, R36, 0x1, P2 ;  /* 0x0000002341217211 */ /* 0x000fc400010f0c24 */
[----:B------:R-:W-:Y:S02]  /*24db0*/  CS2R R12, SRZ ;  /* 0x00000000000c7805 */ /* 0x000fe4000001ff00 */
        /* <DEDUP_REMOVED lines=31> */
.L_x_4590:
[----:B------:R-:W-:Y:S05]  /*24fb0*/  BSYNC B2 ;  /* 0x0000000000027941 */ /* 0x000fea0003800000 */
.L_x_4589:
[----:B------:R-:W-:Y:S01]  /*24fc0*/  R2UR UR4, R84 ;  /* 0x00000000540472ca */ /* 0x000fe200000e0000 */
[----:B0----5:R0:W5:Y:S01]  /*24fd0*/  LDL R10, [R82] ;  /* 0x00000000520a7983 */ /* 0x0211620000100800 */
[----:B------:R-:W-:-:S03]  /*24fe0*/  R2UR UR5, R85 ;  /* 0x00000000550572ca */ /* 0x000fc600000e0000 */
[----:B------:R0:W5:Y:S10]  /*24ff0*/  LDL R11, [R82+0x4] ;  /* 0x00000400520b7983 */ /* 0x0001740000100800 */
[----:B------:R-:W2:Y:S01]  /*25000*/  LD.E R32, desc[UR4][R8.64+0x1c] ;  /* 0x00001c0408207980 */ /* 0x000ea2000c101900 */
[----:B------:R-:W-:-:S02]  /*25010*/  IMAD.MOV.U32 R33, RZ, RZ, R56 ;  /* 0x000000ffff217224 */ /* 0x000fc400078e0038 */
        /* <DEDUP_REMOVED lines=89> */
[----:B------:R-:W-:Y:S01]  /*255b0*/  BSSY B2, `(.L_x_4591) ;  /* 0x000000b000027945 */ /* 0x000fe20003800000 */
[----:B------:R-:W-:-:S02]  /*255c0*/  PRMT R113, R36, 0x7610, R113 ;  /* 0x0000761024717816 */ /* 0x000fc40000000071 */
[----:B------:R-:W-:Y:S02]  /*255d0*/  PRMT R122, R33, 0x7610, R122 ;  /* 0x00007610217a7816 */ /* 0x000fe4000000007a */
[----:B------:R-:W-:Y:S02]  /*255e0*/  PRMT R125, R34, 0x7610, R125 ;  /* 0x00007610227d7816 */ /* 0x000fe4000000007d */
[----:B------:R-:W-:Y:S02]  /*255f0*/  PRMT R126, R35, 0x7610, R126 ;  /* 0x00007610237e7816 */ /* 0x000fe4000000007e */
[----:B--2---:R-:W-:-:S04]  /*25600*/  LOP3.LUT R32, R32, 0x1, RZ, 0xfc, !PT ;  /* 0x0000000120207812 */ /* 0x004fc800078efcff */
[----:B------:R-:W-:Y:S01]  /*25610*/  ISETP.NE.AND P0, PT, R32, 0x3, PT ;  /* 0x000000032000780c */ /* 0x000fe20003f05270 */
[----:B------:R-:W-:-:S05]  /*25620*/  IMAD.MOV.U32 R32, RZ, RZ, R50 ;  /* 0x000000ffff207224 */ /* 0x000fca00078e0032 */
[----:B------:R-:W-:-:S07]  /*25630*/  PRMT R121, R32, 0x7610, R121 ;  /* 0x0000761020797816 */ /* 0x000fce0000000079 */
[----:B0-----:R-:W-:Y:S05]  /*25640*/  @!P0 BRA `(.L_x_4592) ;  /* 0x0000000000048947 */ /* 0x001fea0003800000 */
[----:B------:R-:W-:Y:S01]  /*25650*/  BPT.TRAP 0x1 ;  /* 0x000000040000795c */ /* 0x000fe20000300000 */
.L_x_4592:
[----:B------:R-:W-:Y:S05]  /*25660*/  BSYNC B2 ;  /* 0x0000000000027941 */ /* 0x000fea0003800000 */
.L_x_4591:
[----:B------:R-:W-:Y:S02]  /*25670*/  R2UR UR4, R84 ;  /* 0x00000000540472ca */ /* 0x000fe400000e0000 */
[----:B------:R-:W-:-:S13]  /*25680*/  R2UR UR5, R85 ;  /* 0x00000000550572ca */ /* 0x000fda00000e0000 */
[----:B------:R-:W2:Y:S01]  /*25690*/  LD.E.64 R8, desc[UR4][R8.64+0x8] ;  /* 0x0000080408087980 */ /* 0x000ea2000c101b00 */
[----:B-----5:R-:W-:Y:S01]  /*256a0*/  SHF.L.U32 R11, R11, 0x1f, RZ ;  /* 0x0000001f0b0b7819 */ /* 0x020fe200000006ff */
[----:B------:R-:W-:Y:S01]  /*256b0*/  BSSY B2, `(.L_x_4593) ;  /* 0x0000005000027945 */ /* 0x000fe20003800000 */
[----:B--2---:R-:W-:-:S05]  /*256c0*/  MOV R33, R8 ;  /* 0x0000000800217202 */ /* 0x004fca0000000f00 */
[----:B------:R-:W-:-:S04]  /*256d0*/  IMAD R10, R10, 0x8, R33 ;  /* 0x000000080a0a7824 */ /* 0x000fc800078e0221 */
[----:B------:R-:W0:Y:S02]  /*256e0*/  SYNCS.PHASECHK.TRANS64.TRYWAIT P0, [R10+URZ], R11 ;  /* 0x0000000b0a0075a7 */ /* 0x000e24000800017f */
[----:B0-----:R-:W-:Y:S05]  /*256f0*/  @!P0 BRA `(.L_x_4594) ;  /* 0x0000009400c88947 */ /* 0x001fea0003800000 */
.L_x_4697:
[----:B------:R-:W-:Y:S05]  /*25700*/  BSYNC B2 ;  /* 0x0000000000027941 */ /* 0x000fea0003800000 */
.L_x_4593:
[----:B------:R-:W2:Y:S04]  /*25710*/  LDL.64 R32, [R81+0x50] ;  /* 0x0000500051207983 */ /* 0x000ea80000100a00 */
[----:B------:R-:W3:Y:S01]  /*25720*/  LDL.64 R34, [R81+0x58] ;  /* 0x0000580051227983 */ /* 0x000ee20000100a00 */
[C---:B------:R-:W-:Y:S02]  /*25730*/  R2UR UR4, R84.reuse ;  /* 0x00000000540472ca */ /* 0x040fe400000e0000 */
[C---:B------:R-:W-:Y:S01]  /*25740*/  R2UR UR5, R85.reuse ;  /* 0x00000000550572ca */ /* 0x040fe200000e0000 */
[----:B------:R-:W4:Y:S01]  /*25750*/  LDL R8, [R82] ;  /* 0x0000000052087983 */ /* 0x000f220000100800 */
[----:B------:R-:W-:Y:S02]  /*25760*/  R2UR UR6, R84 ;  /* 0x00000000540672ca */ /* 0x000fe400000e0000 */
[----:B------:R-:W-:Y:S01]  /*25770*/  R2UR UR7, R85 ;  /* 0x00000000550772ca */ /* 0x000fe200000e0000 */
[----:B------:R1:W5:Y:S08]  /*25780*/  LDL.64 R36, [R81+0x38] ;  /* 0x0000380051247983 */ /* 0x0003700000100a00 */
[----:B--2---:R-:W0:Y:S04]  /*25790*/  LD.E R9, desc[UR4][R32.64+0x8] ;  /* 0x0000080420097980 */ /* 0x004e28000c101900 */
[----:B------:R-:W2:Y:S04]  /*257a0*/  LD.E R100, desc[UR4][R32.64+0xc] ;  /* 0x00000c0420647980 */ /* 0x000ea8000c101900 */
[----:B---3--:R-:W3:Y:S01]  /*257b0*/  LD.E.64 R34, desc[UR6][R34.64] ;  /* 0x0000000622227980 */ /* 0x008ee2000c101b00 */
[----:B----4-:R-:W-:-:S02]  /*257c0*/  IMAD R8, R8, 0x4800, RZ ;  /* 0x0000480008087824 */ /* 0x010fc400078e02ff */
[----:B------:R-:W-:Y:S01]  /*257d0*/  IMAD.MOV.U32 R102, RZ, RZ, 0x20 ;  /* 0x00000020ff667424 */ /* 0x000fe200078e00ff */
[----:B------:R-:W-:Y:S01]  /*257e0*/  BSSY B2, `(.L_x_4595) ;  /* 0x00001b5000027945 */ /* 0x000fe20003800000 */
[----:B0-----:R-:W-:-:S04]  /*257f0*/  SHF.R.S32.HI R10, RZ, 0x1f, R9 ;  /* 0x0000001fff0a7819 */ /* 0x001fc80000011409 */
[----:B------:R-:W-:-:S04]  /*25800*/  LEA.HI R11, R10, R9, RZ, 0x2 ;  /* 0x000000090a0b7211 */ /* 0x000fc800078f10ff */
[--C-:B------:R-:W-:Y:S02]  /*25810*/  SHF.R.S32.HI R127, RZ, 0x2, R11.reuse ;  /* 0x00000002ff7f7819 */ /* 0x100fe4000001140b */
[----:B------:R-:W-:-:S04]  /*25820*/  SHF.R.S32.HI R42, RZ, 0x1f, R11 ;  /* 0x0000001fff2a7819 */ /* 0x000fc8000001140b */
[----:B------:R-:W-:-:S04]  /*25830*/  LEA.HI R42, R42, R127, RZ, 0x3 ;  /* 0x0000007f2a2a7211 */ /* 0x000fc800078f18ff */
[----:B------:R-:W-:Y:S02]  /*25840*/  LOP3.LUT R64, R42, 0xfffffff8, RZ, 0xc0, !PT ;  /* 0xfffffff82a407812 */ /* 0x000fe400078ec0ff */
[----:B------:R-:W-:-:S03]  /*25850*/  LOP3.LUT R42, R11, 0x1ffffffc, RZ, 0xc0, !PT ;  /* 0x1ffffffc0b2a7812 */ /* 0x000fc600078ec0ff */
[----:B------:R-:W-:Y:S02]  /*25860*/  IMAD.IADD R64, R127, 0x1, -R64 ;  /* 0x000000017f407824 */ /* 0x000fe400078e0a40 */
[----:B------:R-:W-:Y:S02]  /*25870*/  IMAD.IADD R42, R9, 0x1, -R42 ;  /* 0x00000001092a7824 */ /* 0x000fe400078e0a2a */
[----:B------:R-:W-:Y:S02]  /*25880*/  IMAD.SHL.U32 R11, R64, 0x40, RZ ;  /* 0x00000040400b7824 */ /* 0x000fe400078e00ff */
[----:B------:R-:W-:-:S03]  /*25890*/  IMAD.SHL.U32 R133, R42, 0x8, RZ ;  /* 0x000000082a857824 */ /* 0x000fc600078e00ff */
[----:B------:R-:W-:Y:S02]  /*258a0*/  LOP3.LUT R42, R11, 0x1c0, RZ, 0xc0, !PT ;  /* 0x000001c00b2a7812 */ /* 0x000fe400078ec0ff */
[----:B------:R-:W-:Y:S02]  /*258b0*/  LEA.HI R9, R10, R9, RZ, 0x5 ;  /* 0x000000090a097211 */ /* 0x000fe400078f28ff */
[----:B------:R-:W-:Y:S02]  /*258c0*/  LOP3.LUT R11, R42, 0x18, R133, 0xf8, !PT ;  /* 0x000000182a0b7812 */ /* 0x000fe400078ef885 */
[----:B------:R-:W-:Y:S01]  /*258d0*/  SHF.R.U32.HI R42, RZ, 0x3, R42 ;  /* 0x00000003ff2a7819 */ /* 0x000fe2000001162a */
[----:B------:R-:W-:-:S03]  /*258e0*/  IMAD.SHL.U32 R9, R9, 0x10, RZ ;  /* 0x0000001009097824 */ /* 0x000fc600078e00ff */
[----:B------:R-:W-:Y:S01]  /*258f0*/  LOP3.LUT R42, R11, R42, RZ, 0x3c, !PT ;  /* 0x0000002a0b2a7212 */ /* 0x000fe200078e3cff */
[----:B--2---:R-:W-:-:S03]  /*25900*/  IMAD R100, R77, -0x60, R100 ;  /* 0xffffffa04d647824 */ /* 0x004fc600078e0264 */
[----:B------:R-:W-:Y:S02]  /*25910*/  LOP3.LUT R9, R42, 0xfffffe00, R9, 0xf8, !PT ;  /* 0xfffffe002a097812 */ /* 0x000fe400078ef809 */
[----:B------:R-:W-:Y:S02]  /*25920*/  VIMNMX R10, R100, 0x60, PT ;  /* 0x00000060640a7848 */ /* 0x000fe40003fe0100 */
[----:B------:R-:W-:-:S04]  /*25930*/  IADD3 R101, P1, R8, R9, RZ ;  /* 0x0000000908657210 */ /* 0x000fc80007f3e0ff */
[----:B------:R-:W-:Y:S02]  /*25940*/  LEA.HI.X.SX32 R100, R8, RZ, 0x1, P1 ;  /* 0x000000ff08647211 */ /* 0x000fe400008f0eff */
[----:B------:R-:W-:Y:S02]  /*25950*/  ISETP.GE.AND P1, PT, R127, R10, PT ;  /* 0x0000000a7f00720c */ /* 0x000fe40003f26270 */
[----:B------:R-:W-:Y:S02]  /*25960*/  LOP3.LUT P0, RZ, R64, 0x4, RZ, 0xc0, !PT ;  /* 0x0000000440ff7812 */ /* 0x000fe4000780c0ff */
[C---:B---3--:R-:W-:Y:S02]  /*25970*/  LEA R42, P2, R101.reuse, R34, 0x1 ;  /* 0x00000022652a7211 */ /* 0x048fe400078408ff */
[----:B------:R-:W-:Y:S02]  /*25980*/  SHF.R.S32.HI R145, RZ, 0x1f, R133 ;  /* 0x0000001fff917819 */ /* 0x000fe40000011485 */
[----:B------:R-:W-:-:S02]  /*25990*/  LEA.HI.X R43, R101, R35, R100, 0x1, P2 ;  /* 0x00000023652b7211 */ /* 0x000fc400010f0c64 */
[----:B------:R-:W-:-:S03]  /*259a0*/  SEL R102, R102, 0xffffffe0, !P0 ;  /* 0xffffffe066667807 */ /* 0x000fc60004000000 */
[----:B-1----:R-:W-:Y:S05]  /*259b0*/  @P1 BRA `(.L_x_4596) ;  /* 0x00000018005c1947 */ /* 0x002fea0003800000 */
[----:B------:R-:W-:Y:S02]  /*259c0*/  R2UR UR4, R84 ;  /* 0x00000000540472ca */ /* 0x000fe400000e0000 */
[----:B------:R-:W-:-:S13]  /*259d0*/  R2UR UR5, R85 ;  /* 0x00000000550572ca */ /* 0x000fda00000e0000 */
[----:B-----5:R-:W2:Y:S01]  /*259e0*/  LD.E.U8 R154, desc[UR4][R36.64] ;  /* 0x00000004249a7980 */ /* 0x020ea2000c101100 */
[----:B------:R-:W-:Y:S01]  /*259f0*/  SHF.R.S32.HI R11, RZ, 0x1f, R127 ;  /* 0x0000001fff0b7819 */ /* 0x000fe2000001147f */
[----:B------:R-:W-:Y:S01]  /*25a00*/  IMAD R10, R89, R127, RZ ;  /* 0x0000007f590a7224 */ /* 0x000fe200078e02ff */
[----:B------:R-:W-:Y:S01]  /*25a10*/  IADD3 R8, P0, R133, R70, RZ ;  /* 0x0000004685087210 */ /* 0x000fe20007f1e0ff */
[----:B------:R-:W-:Y:S02]  /*25a20*/  BSSY B3, `(.L_x_4597) ;  /* 0x0000047000037945 */ /* 0x000fe40003800000 */
[C---:B------:R-:W-:Y:S02]  /*25a30*/  IMAD R11, R88.reuse, R11, R10 ;  /* 0x0000000b580b7224 */ /* 0x040fe400078e020a */
[----:B------:R-:W-:Y:S02]  /*25a40*/  IMAD.X R9, R145, 0x1, R69, P0 ;  /* 0x0000000191097824 */ /* 0x000fe400000e0645 */
[----:B------:R-:W-:-:S04]  /*25a50*/  IMAD.WIDE.U32 R8, R88, R127, R8 ;  /* 0x0000007f58087225 */ /* 0x000fc800078e0008 */
[----:B------:R-:W-:Y:S01]  /*25a60*/  IMAD.IADD R9, R9, 0x1, R11 ;  /* 0x0000000109097824 */ /* 0x000fe200078e020b */
[----:B------:R-:W-:-:S04]  /*25a70*/  LEA R64, P1, R8, R86, 0x1 ;  /* 0x0000005608407211 */ /* 0x000fc800078208ff */
[----:B------:R-:W-:Y:S02]  /*25a80*/  LEA.HI.X R65, R8, R87, R9, 0x1, P1 ;  /* 0x0000005708417211 */ /* 0x000fe400008f0c09 */
[----:B--2---:R-:W-:-:S04]  /*25a90*/  LOP3.LUT R10, R154, 0x1, RZ, 0xc0, !PT ;  /* 0x000000019a0a7812 */ /* 0x004fc800078ec0ff */
[----:B------:R-:W-:-:S13]  /*25aa0*/  ISETP.NE.U32.AND P0, PT, R10, 0x1, PT ;  /* 0x000000010a00780c */ /* 0x000fda0003f05070 */
[----:B------:R-:W-:Y:S05]  /*25ab0*/  @P0 BRA `(.L_x_4598) ;  /* 0x0000000000f40947 */ /* 0x000fea0003800000 */
[----:B------:R-:W-:Y:S02]  /*25ac0*/  R2UR UR4, R84 ;  /* 0x00000000540472ca */ /* 0x000fe400000e0000 */
[----:B------:R-:W-:-:S13]  /*25ad0*/  R2UR UR5, R85 ;  /* 0x00000000550572ca */ /* 0x000fda00000e0000 */
[----:B------:R-:W2:Y:S01]  /*25ae0*/  LD.E.U8 R8, desc[UR4][R32.64+0x18] ;  /* 0x0000180420087980 */ /* 0x000ea2000c101100 */
[----:B------:R-:W-:Y:S01]  /*25af0*/  BSSY B4, `(.L_x_4599) ;  /* 0x0000033000047945 */ /* 0x000fe20003800000 */
[----:B--2---:R-:W-:-:S04]  /*25b00*/  LOP3.LUT R8, R8, 0x1, RZ, 0xc0, !PT ;  /* 0x0000000108087812 */ /* 0x004fc800078ec0ff */
[----:B------:R-:W-:Y:S02]  /*25b10*/  ISETP.NE.U32.AND P0, PT, R8, 0x1, PT ;  /* 0x000000010800780c */ /* 0x000fe40003f05070 */
[----:B------:R0:W5:Y:S11]  /*25b20*/  LD.E.128 R8, desc[UR4][R42.64] ;  /* 0x000000042a087980 */ /* 0x000176000c101d00 */
[----:B0-----:R-:W-:Y:S05]  /*25b30*/  @P0 BRA `(.L_x_4600) ;  /* 0x0000000000b80947 */ /* 0x001fea0003800000 */
[----:B------:R-:W-:Y:S01]  /*25b40*/  SHF.R.U64 R156, R98, 0x10, R99 ;  /* 0x00000010629c7819 */ /* 0x000fe20000001263 */
[----:B-----5:R-:W-:Y:S01]  /*25b50*/  IMAD.U32 R98, R11, 0x10000, RZ ;  /* 0x000100000b627824 */ /* 0x020fe200078e00ff */
[--C-:B------:R-:W-:Y:S01]  /*25b60*/  SHF.R.U64 R154, R96, 0x10, R97.reuse ;  /* 0x00000010609a7819 */ /* 0x100fe20000001261 */
[----:B------:R-:W-:Y:S01]  /*25b70*/  IMAD.U32 R96, R10, 0x10000, RZ ;  /* 0x000100000a607824 */ /* 0x000fe200078e00ff */
        /* <DEDUP_REMOVED lines=10> */
[C---:B------:R-:W-:Y:S01]  /*25c20*/  LOP3.LUT R155, R154.reuse, 0xffff0000, RZ, 0xc0, !PT ;  /* 0xffff00009a9b7812 */ /* 0x040fe200078ec0ff */
[----:B------:R-:W-:Y:S01]  /*25c30*/  IMAD.U32 R154, R154, 0x10000, RZ ;  /* 0x000100009a9a7824 */ /* 0x000fe200078e00ff */
[C---:B------:R-:W-:Y:S01]  /*25c40*/  LOP3.LUT R150, R153.reuse, 0xffff0000, RZ, 0xc0, !PT ;  /* 0xffff000099967812 */ /* 0x040fe200078ec0ff */
        /* <DEDUP_REMOVED lines=8> */
[----:B------:R-:W-:-:S02]  /*25cd0*/  IMAD.U32 R10, R9, 0x10000, RZ ;  /* 0x00010000090a7824 */ /* 0x000fc400078e00ff */
[----:B------:R-:W-:Y:S01]  /*25ce0*/  FFMA.FTZ R151, R96, R151, -R11 ;  /* 0x0000009760977223 */ /* 0x000fe2000001080b */
[----:B------:R-:W-:Y:S02]  /*25cf0*/  IMAD.U32 R9, R8, 0x10000, RZ ;  /* 0x0001000008097824 */ /* 0x000fe400078e00ff */
[----:B------:R-:W-:Y:S01]  /*25d00*/  FFMA.FTZ R96, R96, R157, R97 ;  /* 0x0000009d60607223 */ /* 0x000fe20000010061 */
[----:B------:R-:W-:Y:S01]  /*25d10*/  LOP3.LUT R8, R8, 0xffff0000, RZ, 0xc0, !PT ;  /* 0xffff000008087812 */ /* 0x000fe200078ec0ff */
[C---:B------:R-:W-:Y:S01]  /*25d20*/  FMUL.FTZ R97, R99.reuse, R156 ;  /* 0x0000009c63617220 */ /* 0x040fe20000410000 */
[----:B------:R-:W-:Y:S01]  /*25d30*/  FMUL.FTZ R99, R99, R152 ;  /* 0x0000009863637220 */ /* 0x000fe20000410000 */
        /* <DEDUP_REMOVED lines=14> */
.L_x_4600:
[----:B------:R-:W-:Y:S05]  /*25e20*/  BSYNC B4 ;  /* 0x0000000000047941 */ /* 0x000fea0003800000 */
.L_x_4599:
[C---:B------:R-:W-:Y:S02]  /*25e30*/  R2UR UR4, R84.reuse ;  /* 0x00000000540472ca */ /* 0x040fe400000e0000 */
[C---:B------:R-:W-:Y:S02]  /*25e40*/  R2UR UR5, R85.reuse ;  /* 0x00000000550572ca */ /* 0x040fe400000e0000 */
[----:B------:R-:W-:Y:S02]  /*25e50*/  R2UR UR6, R84 ;  /* 0x00000000540672ca */ /* 0x000fe400000e0000 */
[----:B------:R-:W-:-:S09]  /*25e60*/  R2UR UR7, R85 ;  /* 0x00000000550772ca */ /* 0x000fd200000e0000 */
[----:B-----5:R0:W-:Y:S04]  /*25e70*/  ST.E.128 desc[UR4][R64.64], R8 ;  /* 0x0000000840007985 */ /* 0x0201e8000c101d04 */
[----:B------:R0:W5:Y:S02]  /*25e80*/  LD.E.U8 R154, desc[UR6][R36.64] ;  /* 0x00000006249a7980 */ /* 0x000164000c101100 */
.L_x_4598:
[----:B------:R-:W-:Y:S05]  /*25e90*/  BSYNC B3 ;  /* 0x0000000000037941 */ /* 0x000fea0003800000 */
.L_x_4597:
[----:B-----5:R-:W-:Y:S01]  /*25ea0*/  LOP3.LUT P0, RZ, R154, 0x2, RZ, 0xc0, !PT ;  /* 0x000000029aff7812 */ /* 0x020fe2000780c0ff */
[----:B------:R-:W-:-:S12]  /*25eb0*/  BSSY B3, `(.L_x_4601) ;  /* 0x0000042000037945 */ /* 0x000fd80003800000 */
[----:B------:R-:W-:Y:S05]  /*25ec0*/  @!P0 BRA `(.L_x_4602) ;  /* 0x0000000400008947 */ /* 0x000fea0003800000 */
[----:B------:R-:W-:Y:S02]  /*25ed0*/  R2UR UR4, R84 ;  /* 0x00000000540472ca */ /* 0x000fe400000e0000 */
[----:B------:R-:W-:-:S13]  /*25ee0*/  R2UR UR5, R85 ;  /* 0x00000000550572ca */ /* 0x000fda00000e0000 */
[----:B0-----:R-:W2:Y:S01]  /*25ef0*/  LD.E.U8 R11, desc[UR4][R32.64+0x18] ;  /* 0x00001804200b7980 */ /* 0x001ea2000c101100 */
[----:B------:R-:W-:-:S04]  /*25f00*/  IADD3 R9, P0, R102, R101, RZ ;  /* 0x0000006566097210 */ /* 0x000fc80007f1e0ff */
[----:B------:R-:W-:Y:S02]  /*25f10*/  LEA.HI.X.SX32 R10, R102, R100, 0x1, P0 ;  /* 0x00000064660a7211 */ /* 0x000fe400000f0eff */
[----:B------:R-:W-:-:S04]  /*25f20*/  LEA R8, P1, R9, R34, 0x1 ;  /* 0x0000002209087211 */ /* 0x000fc800078208ff */
[----:B------:R-:W-:Y:S01]  /*25f30*/  LEA.HI.X R9, R9, R35, R10, 0x1, P1 ;  /* 0x0000002309097211 */ /* 0x000fe200008f0c0a */
[----:B------:R-:W-:Y:S01]  /*25f40*/  BSSY B4, `(.L_x_4603) ;  /* 0x0000032000047945 */ /* 0x000fe20003800000 */
[----:B--2---:R-:W-:-:S04]  /*25f50*/  LOP3.LUT P0, RZ, R11, 0x2, RZ, 0xc0, !PT ;  /* 0x000000020bff7812 */ /* 0x004fc8000780c0ff */
[----:B------:R-:W5:Y:S09]  /*25f60*/  LD.E.128 R8, desc[UR4][R8.64] ;  /* 0x0000000408087980 */ /* 0x000f72000c101d00 */
[----:B------:R-:W-:Y:S05]  /*25f70*/  @!P0 BRA `(.L_x_4604) ;  /* 0x0000000000b88947 */ /* 0x000fea0003800000 */
[----:B------:R-:W-:Y:S02]  /*25f80*/  SHF.R.U32.HI R96, RZ, 0x10, R93 ;  /* 0x00000010ff607819 */ /* 0x000fe4000001165d */
[----:B------:R-:W-:Y:S02]  /*25f90*/  SHF.R.U32.HI R98, RZ, 0x10, R95 ;  /* 0x00000010ff627819 */ /* 0x000fe4000001165f */
[----:B------:R-:W-:Y:S01]  /*25fa0*/  SHF.R.U64 R97, R92, 0x10, R93 ;  /* 0x000000105c617819 */ /* 0x000fe2000000125d */
[----:B-----5:R-:W-:Y:S01]  /*25fb0*/  IMAD.U32 R92, R10, 0x10000, RZ ;  /* 0x000100000a5c7824 */ /* 0x020fe200078e00ff */
        /* <DEDUP_REMOVED lines=42> */
.L_x_4604:
[----:B------:R-:W-:Y:S05]  /*26260*/  BSYNC B4 ;  /* 0x0000000000047941 */ /* 0x000fea0003800000 */
.L_x_4603:
[C---:B------:R-:W-:Y:S02]  /*26270*/  R2UR UR4, R84.reuse ;  /* 0x00000000540472ca */ /* 0x040fe400000e0000 */
[C---:B------:R-:W-:Y:S02]  /*26280*/  R2UR UR5, R85.reuse ;  /* 0x00000000550572ca */ /* 0x040fe400000e0000 */
[----:B------:R-:W-:Y:S02]  /*26290*/  R2UR UR6, R84 ;  /* 0x00000000540672ca */ /* 0x000fe400000e0000 */
[----:B------:R-:W-:-:S09]  /*262a0*/  R2UR UR7, R85 ;  /* 0x00000000550772ca */ /* 0x000fd200000e0000 */
[----:B-----5:R1:W-:Y:S04]  /*262b0*/  ST.E.128 desc[UR4][R64.64+0x40], R8 ;  /* 0x0000400840007985 */ /* 0x0203e8000c101d04 */
[----:B------:R1:W5:Y:S02]  /*262c0*/  LD.E.U8 R154, desc[UR6][R36.64] ;  /* 0x00000006249a7980 */ /* 0x000364000c101100 */
.L_x_4602:
[----:B------:R-:W-:Y:S05]  /*262d0*/  BSYNC B3 ;  /* 0x0000000000037941 */ /* 0x000fea0003800000 */
.L_x_4601:
[----:B-----5:R-:W-:Y:S01]  /*262e0*/  LOP3.LUT P0, RZ, R154, 0x4, RZ, 0xc0, !PT ;  /* 0x000000049aff7812 */ /* 0x020fe2000780c0ff */
[----:B------:R-:W-:-:S12]  /*262f0*/  BSSY B3, `(.L_x_4605) ;  /* 0x000003e000037945 */ /* 0x000fd80003800000 */
[----:B------:R-:W-:Y:S05]  /*26300*/  @!P0 BRA `(.L_x_4606) ;  /* 0x0000000000f08947 */ /* 0x000fea0003800000 */
[----:B------:R-:W-:Y:S02]  /*26310*/  R2UR UR4, R84 ;  /* 0x00000000540472ca */ /* 0x000fe400000e0000 */
[----:B------:R-:W-:-:S13]  /*26320*/  R2UR UR5, R85 ;  /* 0x00000000550572ca */ /* 0x000fda00000e0000 */
[----:B01----:R-:W2:Y:S01]  /*26330*/  LD.E.U8 R8, desc[UR4][R32.64+0x18] ;  /* 0x0000180420087980 */ /* 0x003ea2000c101100 */
[----:B------:R-:W-:Y:S01]  /*26340*/  BSSY B4, `(.L_x_4607) ;  /* 0x0000032000047945 */ /* 0x000fe20003800000 */
[----:B--2---:R-:W-:Y:S02]  /*26350*/  LOP3.LUT P0, RZ, R8, 0x4, RZ, 0xc0, !PT ;  /* 0x0000000408ff7812 */ /* 0x004fe4000780c0ff */
[----:B------:R0:W5:Y:S11]  /*26360*/  LD.E.128 R8, desc[UR4][R42.64+0x3000] ;  /* 0x003000042a087980 */ /* 0x000176000c101d00 */
[----:B0-----:R-:W-:Y:S05]  /*26370*/  @!P0 BRA `(.L_x_4608) ;  /* 0x0000000000b88947 */ /* 0x001fea0003800000 */
[----:B------:R-:W-:Y:S01]  /*26380*/  SHF.R.U64 R92, R74, 0x10, R75 ;  /* 0x000000104a5c7819 */ /* 0x000fe2000000124b */
[----:B-----5:R-:W-:Y:S01]  /*26390*/  IMAD.U32 R74, R10, 0x10000, RZ ;  /* 0x000100000a4a7824 */ /* 0x020fe200078e00ff */
        /* <DEDUP_REMOVED lines=44> */
.L_x_4608:
[----:B------:R-:W-:Y:S05]  /*26660*/  BSYNC B4 ;  /* 0x0000000000047941 */ /* 0x000fea0003800000 */
.L_x_4607:
[C---:B------:R-:W-:Y:S02]  /*26670*/  R2UR UR4, R84.reuse ;  /* 0x00000000540472ca */ /* 0x040fe400000e0000 */
[C---:B------:R-:W-:Y:S02]  /*26680*/  R2UR UR5, R85.reuse ;  /* 0x00000000550572ca */ /* 0x040fe400000e0000 */
[----:B------:R-:W-:Y:S02]  /*26690*/  R2UR UR6, R84 ;  /* 0x00000000540672ca */ /* 0x000fe400000e0000 */
[----:B------:R-:W-:-:S09]  /*266a0*/  R2UR UR7, R85 ;  /* 0x00000000550772ca */ /* 0x000fd200000e0000 */
[----:B-----5:R2:W-:Y:S04]  /*266b0*/  ST.E.128 desc[UR4][R64.64+0x80], R8 ;  /* 0x0000800840007985 */ /* 0x0205e8000c101d04 */
[----:B------:R2:W5:Y:S02]  /*266c0*/  LD.E.U8 R154, desc[UR6][R36.64] ;  /* 0x00000006249a7980 */ /* 0x000564000c101100 */
.L_x_4606:
[----:B------:R-:W-:Y:S05]  /*266d0*/  BSYNC B3 ;  /* 0x0000000000037941 */ /* 0x000fea0003800000 */
.L_x_4605:
[----:B-----5:R-:W-:Y:S01]  /*266e0*/  LOP3.LUT P0, RZ, R154, 0x8, RZ, 0xc0, !PT ;  /* 0x000000089aff7812 */ /* 0x020fe2000780c0ff */
[----:B------:R-:W-:-:S12]  /*266f0*/  BSSY B3, `(.L_x_4609) ;  /* 0x0000043000037945 */ /* 0x000fd80003800000 */
[----:B------:R-:W-:Y:S05]  /*26700*/  @!P0 BRA `(.L_x_4610) ;  /* 0x0000000400048947 */ /* 0x000fea0003800000 */
[----:B------:R-:W-:Y:S02]  /*26710*/  R2UR UR4, R84 ;  /* 0x00000000540472ca */ /* 0x000fe400000e0000 */
[----:B------:R-:W-:-:S13]  /*26720*/  R2UR UR5, R85 ;  /* 0x00000000550572ca */ /* 0x000fda00000e0000 */
[----:B012---:R-:W2:Y:S01]  /*26730*/  LD.E.U8 R11, desc[UR4][R32.64+0x18] ;  /* 0x00001804200b7980 */ /* 0x007ea2000c101100 */
[----:B------:R-:W-:-:S05]  /*26740*/  VIADD R8, R102, 0x1800 ;  /* 0x0000180066087836 */ /* 0x000fca0000000000 */
        /* <DEDUP_REMOVED lines=54> */
.L_x_4612:
[----:B------:R-:W-:Y:S05]  /*26ab0*/  BSYNC B4 ;  /* 0x0000000000047941 */ /* 0x000fea0003800000 */
.L_x_4611:
[C---:B------:R-:W-:Y:S02]  /*26ac0*/  R2UR UR4, R84.reuse ;  /* 0x00000000540472ca */ /* 0x040fe400000e0000 */
[C---:B------:R-:W-:Y:S02]  /*26ad0*/  R2UR UR5, R85.reuse ;  /* 0x00000000550572ca */ /* 0x040fe400000e0000 */
[----:B------:R-:W-:Y:S02]  /*26ae0*/  R2UR UR6, R84 ;  /* 0x00000000540672ca */ /* 0x000fe400000e0000 */
[----:B------:R-:W-:-:S09]  /*26af0*/  R2UR UR7, R85 ;  /* 0x00000000550772ca */ /* 0x000fd200000e0000 */
[----:B-----5:R3:W-:Y:S04]  /*26b00*/  ST.E.128 desc[UR4][R64.64+0xc0], R8 ;  /* 0x0000c00840007985 */ /* 0x0207e8000c101d04 */
[----:B------:R3:W5:Y:S02]  /*26b10*/  LD.E.U8 R154, desc[UR6][R36.64] ;  /* 0x00000006249a7980 */ /* 0x000764000c101100 */
.L_x_4610:
[----:B------:R-:W-:Y:S05]  /*26b20*/  BSYNC B3 ;  /* 0x0000000000037941 */ /* 0x000fea0003800000 */
.L_x_4609:
[----:B-----5:R-:W-:Y:S01]  /*26b30*/  LOP3.LUT P0, RZ, R154, 0x10, RZ, 0xc0, !PT ;  /* 0x000000109aff7812 */ /* 0x020fe2000780c0ff */
[----:B------:R-:W-:-:S12]  /*26b40*/  BSSY B3, `(.L_x_4613) ;  /* 0x000003e000037945 */ /* 0x000fd80003800000 */
[----:B------:R-:W-:Y:S05]  /*26b50*/  @!P0 BRA `(.L_x_4614) ;  /* 0x0000000000f08947 */ /* 0x000fea0003800000 */
[----:B------:R-:W-:Y:S02]  /*26b60*/  R2UR UR4, R84 ;  /* 0x00000000540472ca */ /* 0x000fe400000e0000 */
[----:B------:R-:W-:-:S13]  /*26b70*/  R2UR UR5, R85 ;  /* 0x00000000550572ca */ /* 0x000fda00000e0000 */
[----:B0123--:R-:W2:Y:S01]  /*26b80*/  LD.E.U8 R8, desc[UR4][R32.64+0x18] ;  /* 0x0000180420087980 */ /* 0x00fea2000c101100 */
        /* <DEDUP_REMOVED lines=50> */
.L_x_4616:
[----:B------:R-:W-:Y:S05]  /*26eb0*/  BSYNC B4 ;  /* 0x0000000000047941 */ /* 0x000fea0003800000 */
.L_x_4615:
[C---:B------:R-:W-:Y:S02]  /*26ec0*/  R2UR UR4, R84.reuse ;  /* 0x00000000540472ca */ /* 0x040fe400000e0000 */
[C---:B------:R-:W-:Y:S02]  /*26ed0*/  R2UR UR5, R85.reuse ;  /* 0x00000000550572ca */ /* 0x040fe400000e0000 */
[----:B------:R-:W-:Y:S02]  /*26ee0*/  R2UR UR6, R84 ;  /* 0x00000000540672ca */ /* 0x000fe400000e0000 */
[----:B------:R-:W-:-:S09]  /*26ef0*/  R2UR UR7, R85 ;  /* 0x00000000550772ca */ /* 0x000fd200000e0000 */
[----:B-----5:R4:W-:Y:S04]  /*26f00*/  ST.E.128 desc[UR4][R64.64+0x100], R8 ;  /* 0x0001000840007985 */ /* 0x0209e8000c101d04 */
[----:B------:R4:W5:Y:S02]  /*26f10*/  LD.E.U8 R154, desc[UR6][R36.64] ;  /* 0x00000006249a7980 */ /* 0x000964000c101100 */
.L_x_4614:
[----:B------:R-:W-:Y:S05]  /*26f20*/  BSYNC B3 ;  /* 0x0000000000037941 */ /* 0x000fea0003800000 */
.L_x_4613:
[----:B-----5:R-:W-:-:S13]  /*26f30*/  LOP3.LUT P0, RZ, R154, 0x20, RZ, 0xc0, !PT ;  /* 0x000000209aff7812 */ /* 0x020fda000780c0ff */
[----:B------:R-:W-:Y:S05]  /*26f40*/  @!P0 BRA `(.L_x_4596) ;  /* 0x0000000000f88947 */ /* 0x000fea0003800000 */
[----:B------:R-:W-:Y:S02]  /*26f50*/  R2UR UR4, R84 ;  /* 0x00000000540472ca */ /* 0x000fe400000e0000 */
[----:B------:R-:W-:-:S13]  /*26f60*/  R2UR UR5, R85 ;  /* 0x00000000550572ca */ /* 0x000fda00000e0000 */
[----:B------:R-:W2:Y:S02]  /*26f70*/  LD.E.U8 R60, desc[UR4][R32.64+0x18] ;  /* 0x00001804203c7980 */ /* 0x000ea4000c101100 */
[----:B01234-:R-:W-:-:S05]  /*26f80*/  VIADD R8, R102, 0x3000 ;  /* 0x0000300066087836 */ /* 0x01ffca0000000000 */
[----:B------:R-:W-:-:S04]  /*26f90*/  IADD3 R9, P0, R8, R101, RZ ;  /* 0x0000006508097210 */ /* 0x000fc80007f1e0ff */
[----:B------:R-:W-:Y:S02]  /*26fa0*/  LEA.HI.X.SX32 R10, R8, R100, 0x1, P0 ;  /* 0x00000064080a7211 */ /* 0x000fe400000f0eff */
[----:B------:R-:W-:-:S04]  /*26fb0*/  LEA R8, P0, R9, R34, 0x1 ;  /* 0x0000002209087211 */ /* 0x000fc800078008ff */
[----:B------:R-:W-:Y:S01]  /*26fc0*/  LEA.HI.X R9, R9, R35, R10, 0x1, P0 ;  /* 0x0000002309097211 */ /* 0x000fe200000f0c0a */
[----:B------:R-:W-:Y:S05]  /*26fd0*/  BSSY B3, `(.L_x_4617) ;  /* 0x0000032000037945 */ /* 0x000fea0003800000 */
[----:B------:R-:W5:Y:S01]  /*26fe0*/  LD.E.128 R8, desc[UR4][R8.64] ;  /* 0x0000000408087980 */ /* 0x000f62000c101d00 */
[----:B------:R-:W-:-:S13]  /*26ff0*/  LOP3.LUT P0, RZ, R60, 0x20, RZ, 0xc0, !PT ;  /* 0x000000203cff7812 */ /* 0x000fda000780c0ff */
        /* <DEDUP_REMOVED lines=47> */
.L_x_4618:
[----:B------:R-:W-:Y:S05]  /*272f0*/  BSYNC B3 ;  /* 0x0000000000037941 */ /* 0x000fea0003800000 */
.L_x_4617:
[----:B------:R-:W-:Y:S02]  /*27300*/  R2UR UR4, R84 ;  /* 0x00000000540472ca */ /* 0x000fe400000e0000 */
[----:B------:R-:W-:-:S13]  /*27310*/  R2UR UR5, R85 ;  /* 0x00000000550572ca */ /* 0x000fda00000e0000 */
[----:B-----5:R0:W-:Y:S02]  /*27320*/  ST.E.128 desc[UR4][R64.64+0x140], R8 ;  /* 0x0001400840007985 */ /* 0x0201e4000c101d04 */
.L_x_4596:
[----:B------:R-:W-:Y:S05]  /*27330*/  BSYNC B2 ;  /* 0x0000000000027941 */ /* 0x000fea0003800000 */
.L_x_4595:
[----:B------:R-:W-:Y:S02]  /*27340*/  R2UR UR4, R84 ;  /* 0x00000000540472ca */ /* 0x000fe400000e0000 */
[----:B------:R-:W-:-:S13]  /*27350*/  R2UR UR5, R85 ;  /* 0x00000000550572ca */ /* 0x000fda00000e0000 */
[----:B01234-:R-:W2:Y:S02]  /*27360*/  LD.E R8, desc[UR4][R32.64+0xc] ;  /* 0x00000c0420087980 */ /* 0x01fea4000c101900 */
[----:B--2---:R-:W-:Y:S02]  /*27370*/  IMAD R9, R77, -0x60, R8 ;  /* 0xffffffa04d097824 */ /* 0x004fe400078e0208 */
[----:B------:R-:W-:-:S03]  /*27380*/  VIADD R8, R127, 0x40 ;  /* 0x000000407f087836 */ /* 0x000fc60000000000 */
[----:B------:R-:W-:-:S04]  /*27390*/  VIMNMX R9, R9, 0x60, PT ;  /* 0x0000006009097848 */ /* 0x000fc80003fe0100 */
[----:B------:R-:W-:-:S13]  /*273a0*/  ISETP.GE.AND P0, PT, R8, R9, PT ;  /* 0x000000090800720c */ /* 0x000fda0003f06270 */
[----:B------:R-:W-:Y:S05]  /*273b0*/  @P0 BRA `(.L_x_4619) ;  /* 0x0000007800340947 */ /* 0x000fea0003800000 */
[----:B------:R-:W-:Y:S02]  /*273c0*/  R2UR UR4, R84 ;  /* 0x00000000540472ca */ /* 0x000fe400000e0000 */
[----:B------:R-:W-:-:S13]  /*273d0*/  R2UR UR5, R85 ;  /* 0x00000000550572ca */ /* 0x000fda00000e0000 */
[----:B-----5:R-:W2:Y:S01]  /*273e0*/  LD.E.U8 R58, desc[UR4][R36.64] ;  /* 0x00000004243a7980 */ /* 0x020ea2000c101100 */
[----:B------:R-:W-:Y:S01]  /*273f0*/  IADD3 R11, P0, R127, 0x40, RZ ;  /* 0x000000407f0b7810 */ /* 0x000fe20007f1e0ff */
[----:B------:R-:W-:Y:S01]  /*27400*/  BSSY B2, `(.L_x_4620) ;  /* 0x000004a000027945 */ /* 0x000fe20003800000 */
[----:B------:R-:W-:Y:S02]  /*27410*/  IADD3 R8, P1, R133, R70, RZ ;  /* 0x0000004685087210 */ /* 0x000fe40007f3e0ff */
[----:B------:R-:W-:-:S03]  /*27420*/  LEA.HI.X.SX32 R127, R127, RZ, 0x1, P0 ;  /* 0x000000ff7f7f7211 */ /* 0x000fc600000f0eff */
[----:B------:R-:W-:Y:S02]  /*27430*/  IMAD.X R9, R145, 0x1, R69, P1 ;  /* 0x0000000191097824 */ /* 0x000fe400008e0645 */
[----:B------:R-:W-:Y:S02]  /*27440*/  IMAD R127, R127, R88, RZ ;  /* 0x000000587f7f7224 */ /* 0x000fe400078e02ff */
[----:B------:R-:W-:-:S04]  /*27450*/  IMAD.WIDE.U32 R8, R88, R11, R8 ;  /* 0x0000000b58087225 */ /* 0x000fc800078e0008 */
[----:B------:R-:W-:Y:S01]  /*27460*/  IMAD R127, R89, R11, R127 ;  /* 0x0000000b597f7224 */ /* 0x000fe200078e027f */
[----:B------:R-:W-:-:S03]  /*27470*/  LEA R56, P1, R8, R86, 0x1 ;  /* 0x0000005608387211 */ /* 0x000fc600078208ff */
[----:B------:R-:W-:-:S05]  /*27480*/  IMAD.IADD R9, R9, 0x1, R127 ;  /* 0x0000000109097824 */ /* 0x000fca00078e027f */
        /* <DEDUP_REMOVED lines=58> */
.L_x_4623:
[----:B------:R-:W-:Y:S05]  /*27830*/  BSYNC B3 ;  /* 0x0000000000037941 */ /* 0x000fea0003800000 */
.L_x_4622:
[C---:B------:R-:W-:Y:S02]  /*27840*/  R2UR UR4, R84.reuse ;  /* 0x00000000540472ca */ /* 0x040fe400000e0000 */
[C---:B------:R-:W-:Y:S02]  /*27850*/  R2UR UR5, R85.reuse ;  /* 0x00000000550572ca */ /* 0x040fe400000e0000 */
[----:B------:R-:W-:Y:S02]  /*27860*/  R2UR UR6, R84 ;  /* 0x00000000540672ca */ /* 0x000fe400000e0000 */
[----:B------:R-:W-:-:S09]  /*27870*/  R2UR UR7, R85 ;  /* 0x00000000550772ca */ /* 0x000fd200000e0000 */
[----:B-----5:R0:W-:Y:S04]  /*27880*/  ST.E.128 desc[UR4][R56.64], R8 ;  /* 0x0000000838007985 */ /* 0x0201e8000c101d04 */
[----:B------:R0:W5:Y:S02]  /*27890*/  LD.E.U8 R58, desc[UR6][R36.64] ;  /* 0x00000006243a7980 */ /* 0x000164000c101100 */
.L_x_4621:
[----:B------:R-:W-:Y:S05]  /*278a0*/  BSYNC B2 ;  /* 0x0000000000027941 */ /* 0x000fea0003800000 */
.L_x_4620:
[----:B-----5:R-:W-:Y:S01]  /*278b0*/  LOP3.LUT P0, RZ, R58, 0x2, RZ, 0xc0, !PT ;  /* 0x000000023aff7812 */ /* 0x020fe2000780c0ff */
[----:B------:R-:W-:-:S12]  /*278c0*/  BSSY B2, `(.L_x_4624) ;  /* 0x0000043000027945 */ /* 0x000fd80003800000 */
[----:B------:R-:W-:Y:S05]  /*278d0*/  @!P0 BRA `(.L_x_4625) ;  /* 0x0000000400048947 */ /* 0x000fea0003800000 */
[----:B------:R-:W-:Y:S02]  /*278e0*/  R2UR UR4, R84 ;  /* 0x00000000540472ca */ /* 0x000fe400000e0000 */
[----:B------:R-:W-:-:S13]  /*278f0*/  R2UR UR5, R85 ;  /* 0x00000000550572ca */ /* 0x000fda00000e0000 */
[----:B0-----:R-:W2:Y:S01]  /*27900*/  LD.E.U8 R11, desc[UR4][R32.64+0x18] ;  /* 0x00001804200b7980 */ /* 0x001ea2000c101100 */
        /* <DEDUP_REMOVED lines=55> */
.L_x_4627:
[----:B------:R-:W-:Y:S05]  /*27c80*/  BSYNC B3 ;  /* 0x0000000000037941 */ /* 0x000fea0003800000 */
.L_x_4626:
[C---:B------:R-:W-:Y:S02]  /*27c90*/  R2UR UR4, R84.reuse ;  /* 0x00000000540472ca */ /* 0x040fe400000e0000 */
[C---:B------:R-:W-:Y:S02]  /*27ca0*/  R2UR UR5, R85.reuse ;  /* 0x00000000550572ca */ /* 0x040fe400000e0000 */
[----:B------:R-:W-:Y:S02]  /*27cb0*/  R2UR UR6, R84 ;  /* 0x00000000540672ca */ /* 0x000fe400000e0000 */
[----:B------:R-:W-:-:S09]  /*27cc0*/  R2UR UR7, R85 ;  /* 0x00000000550772ca */ /* 0x000fd200000e0000 */
[----:B-----5:R1:W-:Y:S04]  /*27cd0*/  ST.E.128 desc[UR4][R56.64+0x40], R8 ;  /* 0x0000400838007985 */ /* 0x0203e8000c101d04 */
[----:B------:R1:W5:Y:S02]  /*27ce0*/  LD.E.U8 R58, desc[UR6][R36.64] ;  /* 0x00000006243a7980 */ /* 0x000364000c101100 */
.L_x_4625:
[----:B------:R-:W-:Y:S05]  /*27cf0*/  BSYNC B2 ;  /* 0x0000000000027941 */ /* 0x000fea0003800000 */
.L_x_4624:
        /* <DEDUP_REMOVED lines=56> */
.L_x_4631:
[----:B------:R-:W-:Y:S05]  /*28080*/  BSYNC B3 ;  /* 0x0000000000037941 */ /* 0x000fea0003800000 */
.L_x_4630:
[C---:B------:R-:W-:Y:S02]  /*28090*/  R2UR UR4, R84.reuse ;  /* 0x00000000540472ca */ /* 0x040fe400000e0000 */
[C---:B------:R-:W-:Y:S02]  /*280a0*/  R2UR UR5, R85.reuse ;  /* 0x00000000550572ca */ /* 0x040fe400000e0000 */
[----:B------:R-:W-:Y:S02]  /*280b0*/  R2UR UR6, R84 ;  /* 0x00000000540672ca */ /* 0x000fe400000e0000 */
[----:B------:R-:W-:-:S09]  /*280c0*/  R2UR UR7, R85 ;  /* 0x00000000550772ca */ /* 0x000fd200000e0000 */
[----:B-----5:R2:W-:Y:S04]  /*280d0*/  ST.E.128 desc[UR4][R56.64+0x80], R8 ;  /* 0x0000800838007985 */ /* 0x0205e8000c101d04 */
[----:B------:R2:W5:Y:S02]  /*280e0*/  LD.E.U8 R58, desc[UR6][R36.64] ;  /* 0x00000006243a7980 */ /* 0x000564000c101100 */
.L_x_4629:
[----:B------:R-:W-:Y:S05]  /*280f0*/  BSYNC B2 ;  /* 0x0000000000027941 */ /* 0x000fea0003800000 */
.L_x_4628:
        /* <DEDUP_REMOVED lines=61> */
.L_x_4635:
[----:B------:R-:W-:Y:S05]  /*284d0*/  BSYNC B3 ;  /* 0x0000000000037941 */ /* 0x000fea0003800000 */
.L_x_4634:
[C---:B------:R-:W-:Y:S02]  /*284e0*/  R2UR UR4, R84.reuse ;  /* 0x00000000540472ca */ /* 0x040fe400000e0000 */
[C---:B------:R-:W-:Y:S02]  /*284f0*/  R2UR UR5, R85.reuse ;  /* 0x00000000550572ca */ /* 0x040fe400000e0000 */
[----:B------:R-:W-:Y:S02]  /*28500*/  R2UR UR6, R84 ;  /* 0x00000000540672ca */ /* 0x000fe400000e0000 */
[----:B------:R-:W-:-:S09]  /*28510*/  R2UR UR7, R85 ;  /* 0x00000000550772ca */ /* 0x000fd200000e0000 */
[----:B-----5:R3:W-:Y:S04]  /*28520*/  ST.E.128 desc[UR4][R56.64+0xc0], R8 ;  /* 0x0000c00838007985 */ /* 0x0207e8000c101d04 */
[----:B------:R3:W5:Y:S02]  /*28530*/  LD.E.U8 R58, desc[UR6][R36.64] ;  /* 0x00000006243a7980 */ /* 0x000764000c101100 */
.L_x_4633:
[----:B------:R-:W-:Y:S05]  /*28540*/  BSYNC B2 ;  /* 0x0000000000027941 */ /* 0x000fea0003800000 */
.L_x_4632:
        /* <DEDUP_REMOVED lines=56> */
.L_x_4639:
[----:B------:R-:W-:Y:S05]  /*288d0*/  BSYNC B3 ;  /* 0x0000000000037941 */ /* 0x000fea0003800000 */
.L_x_4638:
[C---:B------:R-:W-:Y:S02]  /*288e0*/  R2UR UR4, R84.reuse ;  /* 0x00000000540472ca */ /* 0x040fe400000e0000 */
[C---:B------:R-:W-:Y:S02]  /*288f0*/  R2UR UR5, R85.reuse ;  /* 0x00000000550572ca */ /* 0x040fe400000e0000 */
[----:B------:R-:W-:Y:S02]  /*28900*/  R2UR UR6, R84 ;  /* 0x00000000540672ca */ /* 0x000fe400000e0000 */
[----:B------:R-:W-:-:S09]  /*28910*/  R2UR UR7, R85 ;  /* 0x00000000550772ca */ /* 0x000fd200000e0000 */
[----:B-----5:R4:W-:Y:S04]  /*28920*/  ST.E.128 desc[UR4][R56.64+0x100], R8 ;  /* 0x0001000838007985 */ /* 0x0209e8000c101d04 */
[----:B------:R4:W5:Y:S02]  /*28930*/  LD.E.U8 R58, desc[UR6][R36.64] ;  /* 0x00000006243a7980 */ /* 0x000964000c101100 */
.L_x_4637:
[----:B------:R-:W-:Y:S05]  /*28940*/  BSYNC B2 ;  /* 0x0000000000027941 */ /* 0x000fea0003800000 */
.L_x_4636:
[----:B-----5:R-:W-:-:S13]  /*28950*/  LOP3.LUT P0, RZ, R58, 0x20, RZ, 0xc0, !PT ;  /* 0x000000203aff7812 */ /* 0x020fda000780c0ff */
[----:B------:R-:W-:Y:S05]  /*28960*/  @!P0 BRA `(.L_x_4619) ;  /* 0x0000006000c88947 */ /* 0x000fea0003800000 */
[----:B------:R-:W-:Y:S02]  /*28970*/  R2UR UR4, R84 ;  /* 0x00000000540472ca */ /* 0x000fe400000e0000 */
[----:B------:R-:W-:-:S13]  /*28980*/  R2UR UR5, R85 ;  /* 0x00000000550572ca */ /* 0x000fda00000e0000 */
[----:B------:R-:W2:Y:S01]  /*28990*/  LD.E.U8 R32, desc[UR4][R32.64+0x18] ;  /* 0x0000180420207980 */ /* 0x000ea2000c101100 */
[----:B------:R-:W-:-:S05]  /*289a0*/  VIADD R102, R102, 0x4000 ;  /* 0x0000400066667836 */ /* 0x000fca0000000000 */
[----:B------:R-:W-:-:S04]  /*289b0*/  IADD3 R101, P0, R102, R101, RZ ;  /* 0x0000006566657210 */ /* 0x000fc80007f1e0ff */
[----:B------:R-:W-:Y:S02]  /*289c0*/  LEA.HI.X.SX32 R100, R102, R100, 0x1, P0 ;  /* 0x0000006466647211 */ /* 0x000fe400000f0eff */
[----:B01234-:R-:W-:-:S04]  /*289d0*/  LEA R8, P0, R101, R34, 0x1 ;  /* 0x0000002265087211 */ /* 0x01ffc800078008ff */
[----:B------:R-:W-:Y:S01]  /*289e0*/  LEA.HI.X R9, R101, R35, R100, 0x1, P0 ;  /* 0x0000002365097211 */ /* 0x000fe200000f0c64 */
[----:B------:R-:W-:Y:S05]  /*289f0*/  BSSY B2, `(.L_x_4640) ;  /* 0x0000032000027945 */ /* 0x000fea0003800000 */
[----:B------:R-:W5:Y:S01]  /*28a00*/  LD.E.128 R8, desc[UR4][R8.64] ;  /* 0x0000000408087980 */ /* 0x000f62000c101d00 */
[----:B------:R-:W-:-:S13]  /*28a10*/  LOP3.LUT P0, RZ, R32, 0x20, RZ, 0xc0, !PT ;  /* 0x0000002020ff7812 */ /* 0x000fda000780c0ff */
        /* <DEDUP_REMOVED lines=47> */
.L_x_4641:
[----:B------:R-:W-:Y:S05]  /*28d10*/  BSYNC B2 ;  /* 0x0000000000027941 */ /* 0x000fea0003800000 */
.L_x_4640:
[----:B------:R-:W-:Y:S02]  /*28d20*/  R2UR UR4, R84 ;  /* 0x00000000540472ca */ /* 0x000fe400000e0000 */
[----:B------:R-:W-:-:S13]  /*28d30*/  R2UR UR5, R85 ;  /* 0x00000000550572ca */ /* 0x000fda00000e0000 */
[----:B-----5:R0:W-:Y:S01]  /*28d40*/  ST.E.128 desc[UR4][R56.64+0x140], R8 ;  /* 0x0001400838007985 */ /* 0x0201e2000c101d04 */
[----:B------:R-:W-:Y:S05]  /*28d50*/  BRA `(.L_x_4619) ;  /* 0x0000005c00cc7947 */ /* 0x000fea0003800000 */
.L_x_4586:
[C---:B------:R-:W-:Y:S01]  /*28d60*/  R2UR UR8, R84.reuse ;  /* 0x00000000540872ca */ /* 0x040fe200000e0000 */
[----:B------:R0:W5:Y:S01]  /*28d70*/  LDL.64 R72, [R81+0x10] ;  /* 0x0000100051487983 */ /* 0x0001620000100a00 */
[C---:B------:R-:W-:Y:S02]  /*28d80*/  R2UR UR9, R85.reuse ;  /* 0x00000000550972ca */ /* 0x040fe400000e0000 */
[C---:B------:R-:W-:Y:S02]  /*28d90*/  R2UR UR10, R84.reuse ;  /* 0x00000000540a72ca */ /* 0x040fe400000e0000 */
[C---:B------:R-:W-:Y:S02]  /*28da0*/  R2UR UR11, R85.reuse ;  /* 0x00000000550b72ca */ /* 0x040fe400000e0000 */
[----:B------:R-:W-:Y:S02]  /*28db0*/  R2UR UR4, R84 ;  /* 0x00000000540472ca */ /* 0x000fe400000e0000 */
[----:B------:R-:W-:-:S02]  /*28dc0*/  R2UR UR5, R85 ;  /* 0x00000000550572ca */ /* 0x000fc400000e0000 */
[C---:B------:R-:W-:Y:S02]  /*28dd0*/  R2UR UR6, R84.reuse ;  /* 0x00000000540672ca */ /* 0x040fe400000e0000 */
[----:B------:R-:W-:Y:S01]  /*28de0*/  R2UR UR7, R85 ;  /* 0x00000000550772ca */ /* 0x000fe200000e0000 */
[----:B-----5:R-:W2:Y:S04]  /*28df0*/  LD.E R8, desc[UR8][R100.64+0x14] ;  /* 0x0000140864087980 */ /* 0x020ea8000c101900 */
[----:B------:R-:W3:Y:S04]  /*28e00*/  LD.E R10, desc[UR10][R100.64+0xc] ;  /* 0x00000c0a640a7980 */ /* 0x000ee8000c101900 */
[----:B------:R-:W4:Y:S04]  /*28e10*/  LD.E.64 R74, desc[UR4][R100.64+0xa0] ;  /* 0x0000a004644a7980 */ /* 0x000f28000c101b00 */
[----:B------:R-:W4:Y:S01]  /*28e20*/  LD.E.64 R90, desc[UR6][R100.64+0xc0] ;  /* 0x0000c006645a7980 */ /* 0x000f22000c101b00 */
[----:B------:R-:W-:-:S02]  /*28e30*/  R2UR UR12, R84 ;  /* 0x00000000540c72ca */ /* 0x000fc400000e0000 */
[----:B------:R-:W-:Y:S01]  /*28e40*/  R2UR UR13, R85 ;  /* 0x00000000550d72ca */ /* 0x000fe200000e0000 */
[----:B------:R0:W5:Y:S01]  /*28e50*/  LD.E.64 R92, desc[UR4][R100.64+0x98] ;  /* 0x00009804645c7980 */ /* 0x000162000c101b00 */
[----:B------:R-:W-:Y:S03]  /*28e60*/  BSSY B2, `(.L_x_4642) ;  /* 0x0000053000027945 */ /* 0x000fe60003800000 */
[----:B------:R0:W5:Y:S01]  /*28e70*/  LD.E.64 R94, desc[UR8][R100.64+0xb8] ;  /* 0x0000b808645e7980 */ /* 0x000162000c101b00 */
[----:B------:R-:W-:Y:S02]  /*28e80*/  CS2R R46, SRZ ;  /* 0x00000000002e7805 */ /* 0x000fe4000001ff00 */
[----:B------:R-:W-:Y:S02]  /*28e90*/  CS2R R14, SRZ ;  /* 0x00000000000e7805 */ /* 0x000fe4000001ff00 */
[----:B------:R-:W-:-:S02]  /*28ea0*/  CS2R R28, SRZ ;  /* 0x00000000001c7805 */ /* 0x000fc4000001ff00 */
[----:B------:R-:W-:Y:S02]  /*28eb0*/  CS2R R34, SRZ ;  /* 0x0000000000227805 */ /* 0x000fe4000001ff00 */
[----:B------:R-:W-:Y:S01]  /*28ec0*/  CS2R R32, SRZ ;  /* 0x0000000000207805 */ /* 0x000fe2000001ff00 */
[----:B------:R0:W5:Y:S01]  /*28ed0*/  LD.E.U8 R106, desc[UR12][R100.64+0x19] ;  /* 0x0000190c646a7980 */ /* 0x000162000c101100 */
        /* <DEDUP_REMOVED lines=15> */
[----:B--2---:R-:W-:Y:S01]  /*28fd0*/  SHF.R.S32.HI R9, RZ, 0x1f, R8 ;  /* 0x0000001fff097819 */ /* 0x004fe20000011408 */
[----:B---3--:R-:W-:-:S03]  /*28fe0*/  IMAD R10, R77, -0x60, R10 ;  /* 0xffffffa04d0a7824 */ /* 0x008fc600078e020a */
[----:B------:R-:W-:-:S04]  /*28ff0*/  LEA.HI R9, R9, R8, RZ, 0x2 ;  /* 0x0000000809097211 */ /* 0x000fc800078f10ff */
[----:B------:R-:W-:Y:S02]  /*29000*/  SHF.R.S32.HI R9, RZ, 0x2, R9 ;  /* 0x00000002ff097819 */ /* 0x000fe40000011409 */
[----:B------:R-:W-:-:S04]  /*29010*/  VIMNMX R10, R10, 0x60, PT ;  /* 0x000000600a0a7848 */ /* 0x000fc80003fe0100 */
[----:B------:R-:W-:Y:S01]  /*29020*/  ISETP.GE.AND P1, PT, R9, R10, PT ;  /* 0x0000000a0900720c */ /* 0x000fe20003f26270 */
[-C--:B----4-:R-:W-:Y:S02]  /*29030*/  IMAD R11, R75, R77.reuse, RZ ;  /* 0x0000004d4b0b7224 */ /* 0x090fe400078e02ff */
[----:B------:R-:W-:Y:S02]  /*29040*/  IMAD R13, R91, R77, RZ ;  /* 0x0000004d5b0d7224 */ /* 0x000fe400078e02ff */
[----:B------:R-:W-:Y:S02]  /*29050*/  VIADD R8, R9, 0x40 ;  /* 0x0000004009087836 */ /* 0x000fe40000000000 */
[-C--:B------:R-:W-:Y:S02]  /*29060*/  IMAD R105, R74, R31.reuse, R11 ;  /* 0x0000001f4a697224 */ /* 0x080fe400078e020b */
[----:B------:R-:W-:Y:S02]  /*29070*/  IMAD R107, R90, R31, R13 ;  /* 0x0000001f5a6b7224 */ /* 0x000fe400078e020d */
[----:B------:R-:W-:-:S02]  /*29080*/  IMAD.WIDE.U32 R98, R74, R77, RZ ;  /* 0x0000004d4a627225 */ /* 0x000fc400078e00ff */
[----:B------:R0:W5:Y:S02]  /*29090*/  LD.E.64 R74, desc[UR6][R100.64+0xa8] ;  /* 0x0000a806644a7980 */ /* 0x000164000c101b00 */
[----:B------:R-:W-:Y:S02]  /*290a0*/  IMAD.WIDE.U32 R102, R90, R77, RZ ;  /* 0x0000004d5a667225 */ /* 0x000fe400078e00ff */
[----:B------:R0:W5:Y:S01]  /*290b0*/  LD.E.64 R90, desc[UR10][R100.64+0xc8] ;  /* 0x0000c80a645a7980 */ /* 0x000162000c101b00 */
[----:B------:R-:W-:Y:S02]  /*290c0*/  ISETP.GE.AND P0, PT, R8, R10, PT ;  /* 0x0000000a0800720c */ /* 0x000fe40003f06270 */
[----:B------:R-:W-:Y:S02]  /*290d0*/  CS2R R10, SRZ ;  /* 0x00000000000a7805 */ /* 0x000fe4000001ff00 */
[----:B------:R-:W-:Y:S02]  /*290e0*/  CS2R R8, SRZ ;  /* 0x0000000000087805 */ /* 0x000fe4000001ff00 */
[----:B------:R-:W-:-:S02]  /*290f0*/  CS2R R12, SRZ ;  /* 0x00000000000c7805 */ /* 0x000fc4000001ff00 */
[----:B------:R-:W-:Y:S01]  /*29100*/  CS2R R30, SRZ ;  /* 0x00000000001e7805 */ /* 0x000fe2000001ff00 */
[----:B------:R-:W-:Y:S02]  /*29110*/  IMAD.IADD R109, R99, 0x1, R105 ;  /* 0x00000001636d7824 */ /* 0x000fe400078e0269 */
[----:B------:R-:W-:Y:S01]  /*29120*/  IMAD.IADD R107, R103, 0x1, R107 ;  /* 0x00000001676b7824 */ /* 0x000fe200078e026b */
[----:B0-----:R-:W-:Y:S06]  /*29130*/  @P1 BRA `(.L_x_4643) ;  /* 0x0000000000941947 */ /* 0x001fec0003800000 */
[----:B-----5:R-:W-:Y:S02]  /*29140*/  LOP3.LUT R8, R106, 0x1, RZ, 0xc0, !PT ;  /* 0x000000016a087812 */ /* 0x020fe400078ec0ff */
[----:B------:R-:W-:Y:S02]  /*29150*/  CS2R R30, SRZ ;  /* 0x00000000001e7805 */ /* 0x000fe4000001ff00 */
[----:B------:R-:W-:Y:S02]  /*29160*/  CS2R R28, SRZ ;  /* 0x00000000001c7805 */ /* 0x000fe4000001ff00 */
[----:B------:R-:W-:Y:S02]  /*29170*/  CS2R R14, SRZ ;  /* 0x00000000000e7805 */ /* 0x000fe4000001ff00 */
[----:B------:R-:W-:Y:S02]  /*29180*/  ISETP.NE.U32.AND P3, PT, R8, 0x1, PT ;  /* 0x000000010800780c */ /* 0x000fe40003f65070 */
[----:B------:R-:W-:-:S02]  /*29190*/  CS2R R12, SRZ ;  /* 0x00000000000c7805 */ /* 0x000fc4000001ff00 */
[----:B------:R-:W-:Y:S02]  /*291a0*/  CS2R R10, SRZ ;  /* 0x00000000000a7805 */ /* 0x000fe4000001ff00 */
[----:B------:R-:W-:Y:S02]  /*291b0*/  CS2R R8, SRZ ;  /* 0x0000000000087805 */ /* 0x000fe4000001ff00 */
[----:B------:R-:W-:Y:S02]  /*291c0*/  R2P PR, R106, 0x6 ;  /* 0x000000066a007804 */ /* 0x000fe40000000000 */
[----:B------:R-:W-:Y:S02]  /*291d0*/  CS2R R42, SRZ ;  /* 0x00000000002a7805 */ /* 0x000fe4000001ff00 */
[----:B------:R-:W-:Y:S02]  /*291e0*/  LEA R100, P4, R98, R74, 0x1 ;  /* 0x0000004a62647211 */ /* 0x000fe400078808ff */
[----:B------:R-:W-:-:S02]  /*291f0*/  CS2R R40, SRZ ;  /* 0x0000000000287805 */ /* 0x000fc4000001ff00 */
[----:B------:R-:W-:Y:S02]  /*29200*/  LEA R104, P5, R102, R90, 0x1 ;  /* 0x0000005a66687211 */ /* 0x000fe400078a08ff */
[----:B------:R-:W-:Y:S02]  /*29210*/  CS2R R38, SRZ ;  /* 0x0000000000267805 */ /* 0x000fe4000001ff00 */
[----:B------:R-:W-:Y:S02]  /*29220*/  CS2R R36, SRZ ;  /* 0x0000000000247805 */ /* 0x000fe4000001ff00 */
[----:B------:R-:W-:Y:S02]  /*29230*/  CS2R R34, SRZ ;  /* 0x0000000000227805 */ /* 0x000fe4000001ff00 */
[----:B------:R-:W-:Y:S02]  /*29240*/  CS2R R32, SRZ ;  /* 0x0000000000207805 */ /* 0x000fe4000001ff00 */
[----:B------:R-:W-:-:S02]  /*29250*/  @!P3 R2UR UR4, R84 ;  /* 0x000000005404b2ca */ /* 0x000fc400000e0000 */
[C---:B------:R-:W-:Y:S02]  /*29260*/  @!P3 R2UR UR5, R85.reuse ;  /* 0x000000005505b2ca */ /* 0x040fe400000e0000 */
[C---:B------:R-:W-:Y:S02]  /*29270*/  @P1 R2UR UR8, R84.reuse ;  /* 0x00000000540812ca */ /* 0x040fe400000e0000 */
[C---:B------:R-:W-:Y:S02]  /*29280*/  @P1 R2UR UR9, R85.reuse ;  /* 0x00000000550912ca */ /* 0x040fe400000e0000 */
[C---:B------:R-:W-:Y:S02]  /*29290*/  @P2 R2UR UR12, R84.reuse ;  /* 0x00000000540c22ca */ /* 0x040fe400000e0000 */
[----:B------:R-:W-:Y:S02]  /*292a0*/  @P2 R2UR UR13, R85 ;  /* 0x00000000550d22ca */ /* 0x000fe400000e0000 */
[----:B------:R-:W-:-:S02]  /*292b0*/  @!P3 R2UR UR6, R84 ;  /* 0x000000005406b2ca */ /* 0x000fc400000e0000 */
[C---:B------:R-:W-:Y:S02]  /*292c0*/  @!P3 R2UR UR7, R85.reuse ;  /* 0x000000005507b2ca */ /* 0x040fe400000e0000 */
[C---:B------:R-:W-:Y:S02]  /*292d0*/  @P1 R2UR UR10, R84.reuse ;  /* 0x00000000540a12ca */ /* 0x040fe400000e0000 */
[C---:B------:R-:W-:Y:S02]  /*292e0*/  @P1 R2UR UR11, R85.reuse ;  /* 0x00000000550b12ca */ /* 0x040fe400000e0000 */
[----:B------:R-:W-:Y:S02]  /*292f0*/  @P2 R2UR UR14, R84 ;  /* 0x00000000540e22ca */ /* 0x000fe400000e0000 */
[----:B------:R-:W-:Y:S02]  /*29300*/  @P2 R2UR UR15, R85 ;  /* 0x00000000550f22ca */ /* 0x000fe400000e0000 */
[----:B------:R-:W-:-:S02]  /*29310*/  LEA.HI.X R101, R98, R75, R109, 0x1, P4 ;  /* 0x0000004b62657211 */ /* 0x000fc400020f0c6d */
[----:B------:R-:W-:-:S03]  /*29320*/  LEA.HI.X R105, R102, R91, R107, 0x1, P5 ;  /* 0x0000005b66697211 */ /* 0x000fc600028f0c6b */
[----:B------:R0:W5:Y:S04]  /*29330*/  @!P3 LD.E.128 R28, desc[UR4][R100.64] ;  /* 0x00000004641cb980 */ /* 0x000168000c101d00 */
[----:B------:R0:W5:Y:S04]  /*29340*/  @P1 LD.E.128 R12, desc[UR8][R100.64+0x40] ;  /* 0x00004008640c1980 */ /* 0x000168000c101d00 */
[----:B------:R0:W5:Y:S04]  /*29350*/  @P2 LD.E.128 R8, desc[UR12][R100.64+0x80] ;  /* 0x0000800c64082980 */ /* 0x000168000c101d00 */
[----:B------:R0:W5:Y:S04]  /*29360*/  @!P3 LD.E.128 R40, desc[UR6][R104.64] ;  /* 0x000000066828b980 */ /* 0x000168000c101d00 */
[----:B------:R0:W5:Y:S04]  /*29370*/  @P1 LD.E.128 R36, desc[UR10][R104.64+0x40] ;  /* 0x0000400a68241980 */ /* 0x000168000c101d00 */
[----:B------:R0:W5:Y:S02]  /*29380*/  @P2 LD.E.128 R32, desc[UR14][R104.64+0x80] ;  /* 0x0000800e68202980 */ /* 0x000164000c101d00 */
.L_x_4643:
[----:B------:R-:W-:Y:S05]  /*29390*/  BSYNC B2 ;  /* 0x0000000000027941 */ /* 0x000fea0003800000 */
.L_x_4642:
[----:B------:R-:W-:Y:S04]  /*293a0*/  BSSY B2, `(.L_x_4644) ;  /* 0x000002b000027945 */ /* 0x000fe80003800000 */
[----:B------:R-:W-:Y:S05]  /*293b0*/  @P0 BRA `(.L_x_4645) ;  /* 0x0000000000a40947 */ /* 0x000fea0003800000 */
[----:B-----5:R-:W-:Y:S02]  /*293c0*/  IADD3 R99, P0, R92, R98, RZ ;  /* 0x000000625c637210 */ /* 0x020fe40007f1e0ff */
[----:B------:R-:W-:Y:S02]  /*293d0*/  CS2R R54, SRZ ;  /* 0x0000000000367805 */ /* 0x000fe4000001ff00 */
[----:B------:R-:W-:Y:S02]  /*293e0*/  IADD3 R103, P3, R94, R102, RZ ;  /* 0x000000665e677210 */ /* 0x000fe40007f7e0ff */
[----:B------:R-:W-:Y:S02]  /*293f0*/  CS2R R52, SRZ ;  /* 0x0000000000347805 */ /* 0x000fe4000001ff00 */
[C---:B------:R-:W-:Y:S01]  /*29400*/  LOP3.LUT R44, R106.reuse, 0x1, RZ, 0xc0, !PT ;  /* 0x000000016a2c7812 */ /* 0x040fe200078ec0ff */
[----:B------:R-:W-:Y:S01]  /*29410*/  IMAD.X R92, R93, 0x1, R109, P0 ;  /* 0x000000015d5c7824 */ /* 0x000fe200000e066d */
[----:B------:R-:W-:Y:S01]  /*29420*/  R2P PR, R106, 0x6 ;  /* 0x000000066a007804 */ /* 0x000fe20000000000 */
[----:B------:R-:W-:Y:S01]  /*29430*/  IMAD.X R94, R95, 0x1, R107, P3 ;  /* 0x000000015f5e7824 */ /* 0x000fe200018e066b */
[----:B------:R-:W-:-:S02]  /*29440*/  ISETP.NE.U32.AND P4, PT, R44, 0x1, PT ;  /* 0x000000012c00780c */ /* 0x000fc40003f85070 */
[----:B------:R-:W-:Y:S02]  /*29450*/  CS2R R50, SRZ ;  /* 0x0000000000327805 */ /* 0x000fe4000001ff00 */
[----:B------:R-:W-:Y:S02]  /*29460*/  LEA R74, P0, R99, R74, 0x1 ;  /* 0x0000004a634a7211 */ /* 0x000fe400078008ff */
[----:B------:R-:W-:Y:S02]  /*29470*/  CS2R R48, SRZ ;  /* 0x0000000000307805 */ /* 0x000fe4000001ff00 */
[----:B------:R-:W-:Y:S02]  /*29480*/  LEA R90, P3, R103, R90, 0x1 ;  /* 0x0000005a675a7211 */ /* 0x000fe400078608ff */
[----:B------:R-:W-:Y:S02]  /*29490*/  CS2R R46, SRZ ;  /* 0x00000000002e7805 */ /* 0x000fe4000001ff00 */
[----:B------:R-:W-:-:S02]  /*294a0*/  CS2R R44, SRZ ;  /* 0x00000000002c7805 */ /* 0x000fc4000001ff00 */
[----:B------:R-:W-:Y:S02]  /*294b0*/  CS2R R66, SRZ ;  /* 0x0000000000427805 */ /* 0x000fe4000001ff00 */
[----:B------:R-:W-:Y:S02]  /*294c0*/  CS2R R64, SRZ ;  /* 0x0000000000407805 */ /* 0x000fe4000001ff00 */
[----:B------:R-:W-:Y:S02]  /*294d0*/  CS2R R62, SRZ ;  /* 0x00000000003e7805 */ /* 0x000fe4000001ff00 */
[----:B------:R-:W-:Y:S02]  /*294e0*/  CS2R R60, SRZ ;  /* 0x00000000003c7805 */ /* 0x000fe4000001ff00 */
[----:B------:R-:W-:Y:S02]  /*294f0*/  @P1 R2UR UR8, R84 ;  /* 0x00000000540812ca */ /* 0x000fe400000e0000 */
[----:B------:R-:W-:-:S02]  /*29500*/  CS2R R58, SRZ ;  /* 0x00000000003a7805 */ /* 0x000fc4000001ff00 */
[C---:B------:R-:W-:Y:S02]  /*29510*/  @!P4 R2UR UR4, R84.reuse ;  /* 0x000000005404c2ca */ /* 0x040fe400000e0000 */
[----:B------:R-:W-:Y:S02]  /*29520*/  CS2R R56, SRZ ;  /* 0x0000000000387805 */ /* 0x000fe4000001ff00 */
[C---:B------:R-:W-:Y:S02]  /*29530*/  @!P4 R2UR UR5, R85.reuse ;  /* 0x000000005505c2ca */ /* 0x040fe400000e0000 */
[C---:B------:R-:W-:Y:S02]  /*29540*/  @P1 R2UR UR9, R85.reuse ;  /* 0x00000000550912ca */ /* 0x040fe400000e0000 */
[----:B------:R-:W-:Y:S02]  /*29550*/  @P2 R2UR UR12, R84 ;  /* 0x00000000540c22ca */ /* 0x000fe400000e0000 */
[----:B------:R-:W-:-:S02]  /*29560*/  @P2 R2UR UR13, R85 ;  /* 0x00000000550d22ca */ /* 0x000fc400000e0000 */
[C---:B------:R-:W-:Y:S02]  /*29570*/  @!P4 R2UR UR6, R84.reuse ;  /* 0x000000005406c2ca */ /* 0x040fe400000e0000 */
[C---:B------:R-:W-:Y:S02]  /*29580*/  @!P4 R2UR UR7, R85.reuse ;  /* 0x000000005507c2ca */ /* 0x040fe400000e0000 */
[C---:B------:R-:W-:Y:S02]  /*29590*/  @P1 R2UR UR10, R84.reuse ;  /* 0x00000000540a12ca */ /* 0x040fe400000e0000 */
[C---:B------:R-:W-:Y:S02]  /*295a0*/  @P1 R2UR UR11, R85.reuse ;  /* 0x00000000550b12ca */ /* 0x040fe400000e0000 */
[----:B------:R-:W-:Y:S02]  /*295b0*/  @P2 R2UR UR14, R84 ;  /* 0x00000000540e22ca */ /* 0x000fe400000e0000 */
[----:B------:R-:W-:-:S02]  /*295c0*/  @P2 R2UR UR15, R85 ;  /* 0x00000000550f22ca */ /* 0x000fc400000e0000 */
[----:B------:R-:W-:Y:S02]  /*295d0*/  LEA.HI.X R75, R99, R75, R92, 0x1, P0 ;  /* 0x0000004b634b7211 */ /* 0x000fe400000f0c5c */
[----:B------:R-:W-:-:S03]  /*295e0*/  LEA.HI.X R91, R103, R91, R94, 0x1, P3 ;  /* 0x0000005b675b7211 */ /* 0x000fc600018f0c5e */
[----:B------:R1:W5:Y:S04]  /*295f0*/  @!P4 LD.E.128 R52, desc[UR4][R74.64] ;  /* 0x000000044a34c980 */ /* 0x000368000c101d00 */
[----:B------:R1:W5:Y:S04]  /*29600*/  @P1 LD.E.128 R48, desc[UR8][R74.64+0x40] ;  /* 0x000040084a301980 */ /* 0x000368000c101d00 */
[----:B------:R1:W5:Y:S04]  /*29610*/  @P2 LD.E.128 R44, desc[UR12][R74.64+0x80] ;  /* 0x0000800c4a2c2980 */ /* 0x000368000c101d00 */
[----:B------:R1:W5:Y:S04]  /*29620*/  @!P4 LD.E.128 R64, desc[UR6][R90.64] ;  /* 0x000000065a40c980 */ /* 0x000368000c101d00 */
[----:B------:R1:W5:Y:S04]  /*29630*/  @P1 LD.E.128 R60, desc[UR10][R90.64+0x40] ;  /* 0x0000400a5a3c1980 */ /* 0x000368000c101d00 */
[----:B------:R1:W5:Y:S02]  /*29640*/  @P2 LD.E.128 R56, desc[UR14][R90.64+0x80] ;  /* 0x0000800e5a382980 */ /* 0x000364000c101d00 */
.L_x_4645:
[----:B------:R-:W-:Y:S05]  /*29650*/  BSYNC B2 ;  /* 0x0000000000027941 */ /* 0x000fea0003800000 */
.L_x_4644:
[----:B------:R-:W-:Y:S01]  /*29660*/  R2UR UR4, R84 ;  /* 0x00000000540472ca */ /* 0x000fe200000e0000 */
[----:B-1---5:R1:W5:Y:S01]  /*29670*/  LDL R74, [R82] ;  /* 0x00000000524a7983 */ /* 0x0223620000100800 */
        /* <DEDUP_REMOVED lines=79> */
[----:B0-----:R-:W-:Y:S01]  /*29b70*/  PRMT R104, R91, 0x7610, R104 ;  /* 0x000076105b687816 */ /* 0x001fe20000000068 */
        /* <DEDUP_REMOVED lines=22> */
[----:B-1----:R-:W-:Y:S05]  /*29ce0*/  @!P0 BRA `(.L_x_4647) ;  /* 0x0000000000048947 */ /* 0x002fea0003800000 */
[----:B------:R-:W-:Y:S01]  /*29cf0*/  BPT.TRAP 0x1 ;  /* 0x000000040000795c */ /* 0x000fe20000300000 */
.L_x_4647:
[----:B------:R-:W-:Y:S05]  /*29d00*/  BSYNC B2 ;  /* 0x0000000000027941 */ /* 0x000fea0003800000 */
.L_x_4646:
        /* <DEDUP_REMOVED lines=9> */
.L_x_4698:
[----:B------:R-:W-:Y:S05]  /*29da0*/  BSYNC B2 ;  /* 0x0000000000027941 */ /* 0x000fea0003800000 */
.L_x_4648:
[----:B------:R-:W2:Y:S01]  /*29db0*/  LDL.64 R90, [R81+0x50] ;  /* 0x00005000515a7983 */ /* 0x000ea20000100a00 */
[C---:B------:R-:W-:Y:S02]  /*29dc0*/  R2UR UR4, R84.reuse ;  /* 0x00000000540472ca */ /* 0x040fe400000e0000 */
[C---:B------:R-:W-:Y:S01]  /*29dd0*/  R2UR UR5, R85.reuse ;  /* 0x00000000550572ca */ /* 0x040fe200000e0000 */
[----:B------:R-:W3:Y:S01]  /*29de0*/  LDL R112, [R82] ;  /* 0x0000000052707983 */ /* 0x000ee20000100800 */
[C---:B------:R-:W-:Y:S02]  /*29df0*/  R2UR UR6, R84.reuse ;  /* 0x00000000540672ca */ /* 0x040fe400000e0000 */
[----:B------:R-:W-:Y:S01]  /*29e00*/  R2UR UR7, R85 ;  /* 0x00000000550772ca */ /* 0x000fe200000e0000 */
[----:B------:R-:W4:Y:S04]  /*29e10*/  LDL.64 R100, [R81+0x8] ;  /* 0x0000080051647983 */ /* 0x000f280000100a00 */
[----:B------:R-:W4:Y:S04]  /*29e20*/  LDL.64 R94, [R81+0x58] ;  /* 0x00005800515e7983 */ /* 0x000f280000100a00 */
[----:B------:R-:W5:Y:S04]  /*29e30*/  LDL.64 R92, [R81+0x38] ;  /* 0x00003800515c7983 */ /* 0x000f680000100a00 */
[----:B--2---:R-:W2:Y:S04]  /*29e40*/  LD.E R139, desc[UR4][R90.64+0x8] ;  /* 0x000008045a8b7980 */ /* 0x004ea8000c101900 */
[----:B------:R-:W2:Y:S01]  /*29e50*/  LD.E R68, desc[UR6][R90.64+0xc] ;  /* 0x00000c065a447980 */ /* 0x000ea2000c101900 */
[----:B------:R-:W-:-:S02]  /*29e60*/  R2UR UR8, R84 ;  /* 0x00000000540872ca */ /* 0x000fc400000e0000 */
[----:B------:R-:W-:Y:S01]  /*29e70*/  R2UR UR9, R85 ;  /* 0x00000000550972ca */ /* 0x000fe200000e0000 */
[----:B---3--:R-:W-:Y:S01]  /*29e80*/  IMAD R112, R112, 0x4800, RZ ;  /* 0x0000480070707824 */ /* 0x008fe200078e02ff */
[----:B------:R-:W5:Y:S01]  /*29e90*/  LD.E R111, desc[UR6][R90.64+0x4] ;  /* 0x000004065a6f7980 */ /* 0x000f62000c101900 */
[----:B------:R-:W-:Y:S03]  /*29ea0*/  BSSY B2, `(.L_x_4650) ;  /* 0x0000208000027945 */ /* 0x000fe60003800000 */
[----:B----4-:R-:W5:Y:S01]  /*29eb0*/  LD.E.64 R94, desc[UR4][R94.64] ;  /* 0x000000045e5e7980 */ /* 0x010f62000c101b00 */
[----:B------:R-:W-:-:S06]  /*29ec0*/  SHF.R.S32.HI R110, RZ, 0x1f, R112 ;  /* 0x0000001fff6e7819 */ /* 0x000fcc0000011470 */
[----:B------:R1:W5:Y:S01]  /*29ed0*/  LD.E R100, desc[UR8][R100.64+0x64] ;  /* 0x0000640864647980 */ /* 0x000362000c101900 */
[----:B--2---:R-:W-:Y:S01]  /*29ee0*/  SHF.R.S32.HI R140, RZ, 0x1f, R139 ;  /* 0x0000001fff8c7819 */ /* 0x004fe2000001148b */
[----:B------:R-:W-:-:S03]  /*29ef0*/  IMAD R71, R77, -0x60, R68 ;  /* 0xffffffa04d477824 */ /* 0x000fc600078e0244 */
[----:B------:R-:W-:Y:S02]  /*29f00*/  LEA.HI R68, R140, R139, RZ, 0x2 ;  /* 0x0000008b8c447211 */ /* 0x000fe400078f10ff */
[----:B------:R-:W-:Y:S02]  /*29f10*/  VIMNMX R72, R71, 0x60, PT ;  /* 0x0000006047487848 */ /* 0x000fe40003fe0100 */
[----:B------:R-:W-:-:S04]  /*29f20*/  SHF.R.S32.HI R129, RZ, 0x2, R68 ;  /* 0x00000002ff817819 */ /* 0x000fc80000011444 */
[----:B------:R-:W-:Y:S02]  /*29f30*/  ISETP.GE.AND P0, PT, R129, R72, PT ;  /* 0x000000488100720c */ /* 0x000fe40003f06270 */
[----:B------:R-:W-:Y:S01]  /*29f40*/  LOP3.LUT R68, R68, 0x1ffffffc, RZ, 0xc0, !PT ;  /* 0x1ffffffc44447812 */ /* 0x000fe200078ec0ff */
[----:B------:R-:W-:Y:S01]  /*29f50*/  IMAD R72, R89, R129, RZ ;  /* 0x0000008159487224 */ /* 0x000fe200078e02ff */
[----:B------:R-:W-:-:S03]  /*29f60*/  SHF.R.S32.HI R71, RZ, 0x1f, R129 ;  /* 0x0000001fff477819 */ /* 0x000fc60000011481 */
[----:B------:R-:W-:Y:S02]  /*29f70*/  IMAD.IADD R68, R139, 0x1, -R68 ;  /* 0x000000018b447824 */ /* 0x000fe400078e0a44 */
[----:B------:R-:W-:Y:S02]  /*29f80*/  IMAD R71, R88, R71, R72 ;  /* 0x0000004758477224 */ /* 0x000fe400078e0248 */
[----:B-1----:R-:W-:Y:S02]  /*29f90*/  IMAD.SHL.U32 R101, R68, 0x8, RZ ;  /* 0x0000000844657824 */ /* 0x002fe400078e00ff */
[----:B------:R-:W-:Y:S01]  /*29fa0*/  IMAD.MOV.U32 R68, RZ, RZ, R70 ;  /* 0x000000ffff447224 */ /* 0x000fe200078e0046 */
[----:B------:R-:W-:Y:S06]  /*29fb0*/  @P0 BRA `(.L_x_4651) ;  /* 0x0000001c00d80947 */ /* 0x000fec0003800000 */
[----:B------:R-:W-:Y:S02]  /*29fc0*/  R2UR UR4, R84 ;  /* 0x00000000540472ca */ /* 0x000fe400000e0000 */
[----:B------:R-:W-:-:S13]  /*29fd0*/  R2UR UR5, R85 ;  /* 0x00000000550572ca */ /* 0x000fda00000e0000 */
[----:B-----5:R-:W2:Y:S01]  /*29fe0*/  LD.E.U8 R70, desc[UR4][R92.64] ;  /* 0x000000045c467980 */ /* 0x020ea2000c101100 */
[----:B------:R-:W-:Y:S01]  /*29ff0*/  IMAD.WIDE.U32 R98, R88, R129, R68 ;  /* 0x0000008158627225 */ /* 0x000fe200078e0044 */
[----:B------:R-:W-:Y:S03]  /*2a000*/  BSSY B3, `(.L_x_4652) ;  /* 0x00000a3000037945 */ /* 0x000fe60003800000 */
[----:B------:R-:W-:Y:S01]  /*2a010*/  IMAD.IADD R130, R99, 0x1, R71 ;  /* 0x0000000163827824 */ /* 0x000fe200078e0247 */
[----:B--2---:R-:W-:-:S04]  /*2a020*/  LOP3.LUT R70, R70, 0x1, RZ, 0xc0, !PT ;  /* 0x0000000146467812 */ /* 0x004fc800078ec0ff */
[----:B------:R-:W-:-:S13]  /*2a030*/  ISETP.NE.U32.AND P0, PT, R70, 0x1, PT ;  /* 0x000000014600780c */ /* 0x000fda0003f05070 */
[----:B------:R-:W-:Y:S05]  /*2a040*/  @P0 BRA `(.L_x_4653) ;  /* 0x0000000800780947 */ /* 0x000fea0003800000 */
[----:B------:R-:W-:Y:S01]  /*2a050*/  LEA.HI R158, R111, R111, RZ, 0x1 ;  /* 0x0000006f6f9e7211 */ /* 0x000fe200078f08ff */
[----:B------:R-:W-:Y:S01]  /*2a060*/  IMAD.IADD R68, R100, 0x1, -R111 ;  /* 0x0000000164447824 */ /* 0x000fe200078e0a6f */
[----:B------:R-:W-:Y:S02]  /*2a070*/  LEA.HI R73, R140, R139, RZ, 0x5 ;  /* 0x0000008b8c497211 */ /* 0x000fe400078f28ff */
[----:B------:R-:W-:Y:S02]  /*2a080*/  SHF.R.S32.HI R158, RZ, 0x1, R158 ;  /* 0x00000001ff9e7819 */ /* 0x000fe4000001149e */
[----:B------:R-:W-:Y:S01]  /*2a090*/  R2UR UR4, R84 ;  /* 0x00000000540472ca */ /* 0x000fe200000e0000 */
[----:B------:R-:W-:Y:S01]  /*2a0a0*/  IMAD.SHL.U32 R73, R73, 0x10, RZ ;  /* 0x0000001049497824 */ /* 0x000fe200078e00ff */
[----:B------:R-:W-:Y:S02]  /*2a0b0*/  ISETP.GE.AND P0, PT, R101, R158, PT ;  /* 0x0000009e6500720c */ /* 0x000fe40003f06270 */
[----:B------:R-:W-:-:S02]  /*2a0c0*/  R2UR UR5, R85 ;  /* 0x00000000550572ca */ /* 0x000fc400000e0000 */
[----:B------:R-:W-:Y:S02]  /*2a0d0*/  SEL R70, R158, RZ, P0 ;  /* 0x000000ff9e467207 */ /* 0x000fe40000000000 */
[----:B------:R-:W-:Y:S02]  /*2a0e0*/  SEL R71, R111, R68, !P0 ;  /* 0x000000446f477207 */ /* 0x000fe40004000000 */
[----:B------:R-:W-:Y:S01]  /*2a0f0*/  LOP3.LUT R73, R73, 0xfffffe00, RZ, 0xc0, !PT ;  /* 0xfffffe0049497812 */ /* 0x000fe200078ec0ff */
[----:B------:R-:W-:Y:S01]  /*2a100*/  IMAD.IADD R70, R101, 0x1, R70 ;  /* 0x0000000165467824 */ /* 0x000fe200078e0246 */
[----:B------:R-:W-:Y:S02]  /*2a110*/  SHF.R.S32.HI R72, RZ, 0x1f, R71 ;  /* 0x0000001fff487819 */ /* 0x000fe40000011447 */
[----:B------:R-:W-:Y:S02]  /*2a120*/  R2UR UR6, R84 ;  /* 0x00000000540672ca */ /* 0x000fe400000e0000 */
[----:B------:R-:W-:-:S02]  /*2a130*/  SHF.R.S32.HI R69, RZ, 0x1f, R70 ;  /* 0x0000001fff457819 */ /* 0x000fc40000011446 */
[----:B------:R-:W-:Y:S01]  /*2a140*/  LEA.HI R72, R72, R71, RZ, 0x4 ;  /* 0x0000004748487211 */ /* 0x000fe200078f20ff */
[----:B------:R-:W-:Y:S01]  /*2a150*/  IMAD.SHL.U32 R71, R129, 0x40, RZ ;  /* 0x0000004081477824 */ /* 0x000fe200078e00ff */
[CC--:B------:R-:W-:Y:S02]  /*2a160*/  LEA.HI R68, R69.reuse, R70.reuse, RZ, 0x3 ;  /* 0x0000004645447211 */ /* 0x0c0fe400078f18ff */
[----:B------:R-:W-:Y:S02]  /*2a170*/  LEA.HI R69, R69, R70, RZ, 0x6 ;  /* 0x0000004645457211 */ /* 0x000fe400078f30ff */
[----:B------:R-:W-:Y:S02]  /*2a180*/  SHF.R.S32.HI R159, RZ, 0x3, R68 ;  /* 0x00000003ff9f7819 */ /* 0x000fe40000011444 */
[----:B------:R-:W-:Y:S02]  /*2a190*/  LOP3.LUT R71, R71, 0x1c0, RZ, 0xc0, !PT ;  /* 0x000001c047477812 */ /* 0x000fe400078ec0ff */
[----:B------:R-:W-:-:S02]  /*2a1a0*/  LEA.HI.SX32 R72, R72, R159, 0x1c ;  /* 0x0000009f48487211 */ /* 0x000fc400078fe2ff */
[----:B0-----:R-:W-:Y:S02]  /*2a1b0*/  SHF.R.U32.HI R75, RZ, 0x3, R71 ;  /* 0x00000003ff4b7819 */ /* 0x001fe40000011647 */
[----:B------:R-:W-:Y:S02]  /*2a1c0*/  SHF.R.S32.HI R157, RZ, 0x1f, R72 ;  /* 0x0000001fff9d7819 */ /* 0x000fe40000011448 */
[----:B------:R-:W-:Y:S02]  /*2a1d0*/  SHF.R.S32.HI R70, RZ, 0x6, R69 ;  /* 0x00000006ff467819 */ /* 0x000fe40000011445 */
[----:B------:R-:W-:Y:S01]  /*2a1e0*/  LEA.HI R74, R157, R72, RZ, 0x3 ;  /* 0x000000489d4a7211 */ /* 0x000fe200078f18ff */
[----:B------:R-:W-:Y:S01]  /*2a1f0*/  IMAD.SHL.U32 R157, R72, 0x8, RZ ;  /* 0x00000008489d7824 */ /* 0x000fe200078e00ff */
[----:B------:R-:W-:Y:S01]  /*2a200*/  LOP3.LUT R68, R71, 0x38, R68, 0xf8, !PT ;  /* 0x0000003847447812 */ /* 0x000fe200078ef844 */
[----:B------:R-:W-:Y:S01]  /*2a210*/  IMAD R70, R70, 0x1800, R73 ;  /* 0x0000180046467824 */ /* 0x000fe200078e0249 */
[----:B------:R-:W-:-:S02]  /*2a220*/  SHF.R.S32.HI R74, RZ, 0x3, R74 ;  /* 0x00000003ff4a7819 */ /* 0x000fc4000001144a */
[----:B------:R-:W-:Y:S02]  /*2a230*/  LOP3.LUT R72, R71, 0x38, R157, 0xf8, !PT ;  /* 0x0000003847487812 */ /* 0x000fe400078ef89d */
[-C--:B------:R-:W-:Y:S01]  /*2a240*/  LOP3.LUT R69, R68, R75.reuse, RZ, 0x3c, !PT ;  /* 0x0000004b44457212 */ /* 0x080fe200078e3cff */
[----:B------:R-:W-:Y:S01]  /*2a250*/  IMAD R74, R74, 0x1800, R73 ;  /* 0x000018004a4a7824 */ /* 0x000fe200078e0249 */
[----:B------:R-:W-:Y:S02]  /*2a260*/  LOP3.LUT R75, R72, R75, RZ, 0x3c, !PT ;  /* 0x0000004b484b7212 */ /* 0x000fe400078e3cff */
[----:B------:R-:W-:Y:S01]  /*2a270*/  R2UR UR7, R85 ;  /* 0x00000000550772ca */ /* 0x000fe200000e0000 */
[----:B------:R-:W-:Y:S02]  /*2a280*/  IMAD.IADD R69, R70, 0x1, R69 ;  /* 0x0000000146457824 */ /* 0x000fe400078e0245 */
[----:B------:R-:W-:-:S03]  /*2a290*/  IMAD.IADD R75, R74, 0x1, R75 ;  /* 0x000000014a4b7824 */ /* 0x000fc600078e024b */
[C---:B------:R-:W-:Y:S02]  /*2a2a0*/  IADD3 R69, P0, R112.reuse, R69, RZ ;  /* 0x0000004570457210 */ /* 0x040fe40007f1e0ff */
[----:B------:R-:W-:-:S03]  /*2a2b0*/  IADD3 R75, P1, R112, R75, RZ ;  /* 0x0000004b704b7210 */ /* 0x000fc60007f3e0ff */
[--C-:B------:R-:W-:Y:S01]  /*2a2c0*/  IMAD.X R71, RZ, RZ, R110.reuse, P0 ;  /* 0x000000ffff477224 */ /* 0x100fe200000e066e */
[-C--:B------:R-:W-:Y:S01]  /*2a2d0*/  LEA R68, P0, R69, R94.reuse, 0x1 ;  /* 0x0000005e45447211 */ /* 0x080fe200078008ff */
[----:B------:R-:W-:Y:S01]  /*2a2e0*/  IMAD.X R70, RZ, RZ, R110, P1 ;  /* 0x000000ffff467224 */ /* 0x000fe200008e066e */
[----:B------:R-:W-:Y:S02]  /*2a2f0*/  LEA R72, P1, R75, R94, 0x1 ;  /* 0x0000005e4b487211 */ /* 0x000fe400078208ff */
[-C--:B------:R-:W-:Y:S02]  /*2a300*/  LEA.HI.X R69, R69, R95.reuse, R71, 0x1, P0 ;  /* 0x0000005f45457211 */ /* 0x080fe400000f0c47 */
[----:B------:R-:W-:Y:S02]  /*2a310*/  ISETP.GE.AND P0, PT, R101, R158, PT ;  /* 0x0000009e6500720c */ /* 0x000fe40003f06270 */
[----:B------:R-:W-:Y:S02]  /*2a320*/  LEA.HI.X R73, R75, R95, R70, 0x1, P1 ;  /* 0x0000005f4b497211 */ /* 0x000fe400008f0c46 */
[----:B------:R-:W-:Y:S01]  /*2a330*/  ISETP.GE.AND P1, PT, R157, R100, PT ;  /* 0x000000649d00720c */ /* 0x000fe20003f26270 */
[----:B------:R-:W-:Y:S01]  /*2a340*/  IMAD.SHL.U32 R159, R159, 0x8, RZ ;  /* 0x000000089f9f7824 */ /* 0x000fe200078e00ff */
[----:B------:R-:W5:Y:S01]  /*2a350*/  LD.E.128 R68, desc[UR4][R68.64] ;  /* 0x0000000444447980 */ /* 0x000f62000c101d00 */
[----:B------:R-:W-:Y:S03]  /*2a360*/  BSSY B4, `(.L_x_4654) ;  /* 0x0000061000047945 */ /* 0x000fe60003800000 */
[C---:B------:R-:W-:Y:S01]  /*2a370*/  IADD3 R163, P2, R159.reuse, R98, RZ ;  /* 0x000000629fa37210 */ /* 0x040fe20007f5e0ff */
[----:B------:R-:W5:Y:S03]  /*2a380*/  LD.E.128 R72, desc[UR6][R72.64] ;  /* 0x0000000648487980 */ /* 0x000f66000c101d00 */
[----:B------:R-:W-:-:S03]  /*2a390*/  LEA.HI.X.SX32 R159, R159, R130, 0x1, P2 ;  /* 0x000000829f9f7211 */ /* 0x000fc600010f0eff */
[----:B------:R-:W-:Y:S01]  /*2a3a0*/  @!P1 IADD3 R161, P3, R157, R98, RZ ;  /* 0x000000629da19210 */ /* 0x000fe20007f7e0ff */
[----:B------:R-:W-:-:S12]  /*2a3b0*/  @P0 BRA `(.L_x_4655) ;  /* 0x00000004006c0947 */ /* 0x000fd80003800000 */
[----:B------:R-:W-:Y:S02]  /*2a3c0*/  SHF.R.U32.HI R162, RZ, 0x10, R41 ;  /* 0x00000010ffa27819 */ /* 0x000fe40000011629 */
[----:B------:R-:W-:Y:S02]  /*2a3d0*/  SHF.R.U32.HI R160, RZ, 0x10, R29 ;  /* 0x00000010ffa07819 */ /* 0x000fe4000001161d */
[----:B------:R-:W-:Y:S02]  /*2a3e0*/  PRMT R162, R153, 0x5410, R162 ;  /* 0x0000541099a27816 */ /* 0x000fe400000000a2 */
[----:B------:R-:W-:Y:S02]  /*2a3f0*/  PRMT R155, R155, 0x5410, R160 ;  /* 0x000054109b9b7816 */ /* 0x000fe400000000a0 */
[----:B------:R-:W-:Y:S01]  /*2a400*/  SHF.R.U64 R165, R40, 0x10, R41 ;  /* 0x0000001028a57819 */ /* 0x000fe20000001229 */
[----:B-----5:R-:W-:Y:S01]  /*2a410*/  IMAD.U32 R41, R73, 0x10000, RZ ;  /* 0x0001000049297824 */ /* 0x020fe200078e00ff */
[----:B------:R-:W-:Y:S01]  /*2a420*/  SHF.R.U32.HI R166, RZ, 0x10, R43 ;  /* 0x00000010ffa67819 */ /* 0x000fe2000001162b */
[----:B------:R-:W-:Y:S01]  /*2a430*/  IMAD.U32 R164, R162, 0x10000, RZ ;  /* 0x00010000a2a47824 */ /* 0x000fe200078e00ff */
[----:B------:R-:W-:-:S02]  /*2a440*/  SHF.R.U32.HI R167, RZ, 0x10, R31 ;  /* 0x00000010ffa77819 */ /* 0x000fc4000001161f */
[----:B------:R-:W-:Y:S01]  /*2a450*/  SHF.R.U64 R168, R42, 0x10, R43 ;  /* 0x000000102aa87819 */ /* 0x000fe2000000122b */
[----:B------:R-:W-:Y:S01]  /*2a460*/  IMAD.U32 R42, R69, 0x10000, RZ ;  /* 0x00010000452a7824 */ /* 0x000fe200078e00ff */
[----:B------:R-:W-:Y:S01]  /*2a470*/  LOP3.LUT R158, R73, 0xffff0000, RZ, 0xc0, !PT ;  /* 0xffff0000499e7812 */ /* 0x000fe200078ec0ff */
[----:B------:R-:W-:Y:S01]  /*2a480*/  IMAD.U32 R73, R71, 0x10000, RZ ;  /* 0x0001000047497824 */ /* 0x000fe200078e00ff */
[----:B------:R-:W-:Y:S02]  /*2a490*/  LOP3.LUT R43, R69, 0xffff0000, RZ, 0xc0, !PT ;  /* 0xffff0000452b7812 */ /* 0x000fe400078ec0ff */
[----:B------:R-:W-:Y:S01]  /*2a4a0*/  LOP3.LUT R40, R71, 0xffff0000, RZ, 0xc0, !PT ;  /* 0xffff000047287812 */ /* 0x000fe200078ec0ff */
[C---:B------:R-:W-:Y:S01]  /*2a4b0*/  IMAD.U32 R71, R75.reuse, 0x10000, RZ ;  /* 0x000100004b477824 */ /* 0x040fe200078e00ff */
[----:B------:R-:W-:Y:S01]  /*2a4c0*/  LOP3.LUT R69, R75, 0xffff0000, RZ, 0xc0, !PT ;  /* 0xffff00004b457812 */ /* 0x000fe200078ec0ff */
[----:B------:R-:W-:Y:S01]  /*2a4d0*/  IMAD.U32 R75, R155, 0x10000, RZ ;  /* 0x000100009b4b7824 */ /* 0x000fe200078e00ff */
[----:B------:R-:W-:-:S02]  /*2a4e0*/  PRMT R149, R149, 0x5410, R166 ;  /* 0x0000541095957816 */ /* 0x000fc400000000a6 */
[----:B------:R-:W-:Y:S01]  /*2a4f0*/  PRMT R153, R150, 0x5410, R167 ;  /* 0x0000541096997816 */ /* 0x000fe200000000a7 */
[CC--:B------:R-:W-:Y:S01]  /*2a500*/  FMUL.FTZ R167, R41.reuse, R75.reuse ;  /* 0x0000004b29a77220 */ /* 0x0c0fe20000410000 */
[----:B------:R-:W-:Y:S01]  /*2a510*/  PRMT R160, R152, 0x5410, R165 ;  /* 0x0000541098a07816 */ /* 0x000fe200000000a5 */
[-C--:B------:R-:W-:Y:S01]  /*2a520*/  FMUL.FTZ R165, R41, R164.reuse ;  /* 0x000000a429a57220 */ /* 0x080fe20000410000 */
[----:B------:R-:W-:Y:S01]  /*2a530*/  IMAD.U32 R166, R149, 0x10000, RZ ;  /* 0x0001000095a67824 */ /* 0x000fe200078e00ff */
[----:B------:R-:W-:Y:S01]  /*2a540*/  LOP3.LUT R162, R162, 0xffff0000, RZ, 0xc0, !PT ;  /* 0xffff0000a2a27812 */ /* 0x000fe200078ec0ff */
[----:B------:R-:W-:Y:S02]  /*2a550*/  IMAD.U32 R152, R153, 0x10000, RZ ;  /* 0x0001000099987824 */ /* 0x000fe400078e00ff */
[C---:B------:R-:W-:Y:S01]  /*2a560*/  FFMA.FTZ R41, R42.reuse, R75, -R165 ;  /* 0x0000004b2a297223 */ /* 0x040fe200000108a5 */
[----:B------:R-:W-:Y:S01]  /*2a570*/  FFMA.FTZ R42, R42, R164, R167 ;  /* 0x000000a42a2a7223 */ /* 0x000fe200000100a7 */
[----:B------:R-:W-:Y:S01]  /*2a580*/  FMUL.FTZ R164, R71, R166 ;  /* 0x000000a647a47220 */ /* 0x000fe20000410000 */
[----:B------:R-:W-:Y:S01]  /*2a590*/  LOP3.LUT R149, R149, 0xffff0000, RZ, 0xc0, !PT ;  /* 0xffff000095957812 */ /* 0x000fe200078ec0ff */
[-C--:B------:R-:W-:Y:S01]  /*2a5a0*/  FMUL.FTZ R71, R71, R152.reuse ;  /* 0x0000009847477220 */ /* 0x080fe20000410000 */
[----:B------:R-:W-:Y:S01]  /*2a5b0*/  LOP3.LUT R150, R155, 0xffff0000, RZ, 0xc0, !PT ;  /* 0xffff00009b967812 */ /* 0x000fe200078ec0ff */
[C---:B------:R-:W-:Y:S01]  /*2a5c0*/  FFMA.FTZ R164, R73.reuse, R152, -R164 ;  /* 0x0000009849a47223 */ /* 0x040fe200000108a4 */
[----:B------:R-:W-:Y:S01]  /*2a5d0*/  SHF.R.U64 R171, R28, 0x10, R29 ;  /* 0x000000101cab7819 */ /* 0x000fe2000000121d */
[----:B------:R-:W-:Y:S01]  /*2a5e0*/  FFMA.FTZ R166, R73, R166, R71 ;  /* 0x000000a649a67223 */ /* 0x000fe20000010047 */
[----:B------:R-:W-:Y:S01]  /*2a5f0*/  LOP3.LUT R153, R153, 0xffff0000, RZ, 0xc0, !PT ;  /* 0xffff000099997812 */ /* 0x000fe200078ec0ff */
[----:B------:R-:W-:Y:S01]  /*2a600*/  FMUL.FTZ R71, R69, R149 ;  /* 0x0000009545477220 */ /* 0x000fe20000410000 */
[----:B------:R-:W-:Y:S01]  /*2a610*/  PRMT R151, R151, 0x5410, R168 ;  /* 0x0000541097977816 */ /* 0x000fe200000000a8 */
[C---:B------:R-:W-:Y:S01]  /*2a620*/  FMUL.FTZ R168, R158.reuse, R162 ;  /* 0x000000a29ea87220 */ /* 0x040fe20000410000 */
[----:B------:R-:W-:Y:S01]  /*2a630*/  FMUL.FTZ R158, R158, R150 ;  /* 0x000000969e9e7220 */ /* 0x000fe20000410000 */
[----:B------:R-:W-:Y:S01]  /*2a640*/  PRMT R156, R156, 0x5410, R171 ;  /* 0x000054109c9c7816 */ /* 0x000fe200000000ab */
[----:B------:R-:W-:Y:S01]  /*2a650*/  FMUL.FTZ R73, R69, R153 ;  /* 0x0000009945497220 */ /* 0x000fe20000410000 */
[----:B------:R-:W-:Y:S01]  /*2a660*/  SHF.R.U64 R169, R30, 0x10, R31 ;  /* 0x000000101ea97819 */ /* 0x000fe2000000121f */
[----:B------:R-:W-:-:S02]  /*2a670*/  IMAD.U32 R31, R72, 0x10000, RZ ;  /* 0x00010000481f7824 */ /* 0x000fc400078e00ff */
[C---:B------:R-:W-:Y:S01]  /*2a680*/  FFMA.FTZ R150, R43.reuse, R150, -R168 ;  /* 0x000000962b967223 */ /* 0x040fe200000108a8 */
[----:B------:R-:W-:Y:S01]  /*2a690*/  FFMA.FTZ R153, R40, R153, -R71 ;  /* 0x0000009928997223 */ /* 0x000fe20000010847 */
[----:B------:R-:W-:Y:S01]  /*2a6a0*/  LOP3.LUT R72, R72, 0xffff0000, RZ, 0xc0, !PT ;  /* 0xffff000048487812 */ /* 0x000fe200078ec0ff */
[----:B------:R-:W-:Y:S01]  /*2a6b0*/  FFMA.FTZ R43, R43, R162, R158 ;  /* 0x000000a22b2b7223 */ /* 0x000fe2000001009e */
[C---:B------:R-:W-:Y:S01]  /*2a6c0*/  LOP3.LUT R71, R160.reuse, 0xffff0000, RZ, 0xc0, !PT ;  /* 0xffff0000a0477812 */ /* 0x040fe200078ec0ff */
[----:B------:R-:W-:Y:S01]  /*2a6d0*/  IMAD.U32 R158, R160, 0x10000, RZ ;  /* 0x00010000a09e7824 */ /* 0x000fe200078e00ff */
[C---:B------:R-:W-:Y:S01]  /*2a6e0*/  LOP3.LUT R69, R156.reuse, 0xffff0000, RZ, 0xc0, !PT ;  /* 0xffff00009c457812 */ /* 0x040fe200078ec0ff */
[----:B------:R-:W-:Y:S02]  /*2a6f0*/  IMAD.U32 R152, R156, 0x10000, RZ ;  /* 0x000100009c987824 */ /* 0x000fe400078e00ff */
[----:B------:R-:W-:Y:S01]  /*2a700*/  FFMA.FTZ R155, R40, R149, R73 ;  /* 0x00000095289b7223 */ /* 0x000fe20000010049 */
[C---:B------:R-:W-:Y:S01]  /*2a710*/  IMAD.U32 R29, R68.reuse, 0x10000, RZ ;  /* 0x00010000441d7824 */ /* 0x040fe200078e00ff */
[----:B------:R-:W-:Y:S01]  /*2a720*/  LOP3.LUT R68, R68, 0xffff0000, RZ, 0xc0, !PT ;  /* 0xffff000044447812 */ /* 0x000fe200078ec0ff */
[C---:B------:R-:W-:Y:S01]  /*2a730*/  FMUL.FTZ R156, R31.reuse, R158 ;  /* 0x0000009e1f9c7220 */ /* 0x040fe20000410000 */
[----:B------:R-:W-:Y:S01]  /*2a740*/  FMUL.FTZ R73, R72, R71 ;  /* 0x0000004748497220 */ /* 0x000fe20000410000 */
[----:B------:R-:W-:Y:S01]  /*2a750*/  PRMT R154, R154, 0x5410, R169 ;  /* 0x000054109a9a7816 */ /* 0x000fe200000000a9 */
[----:B------:R-:W-:Y:S01]  /*2a760*/  FMUL.FTZ R31, R31, R152 ;  /* 0x000000981f1f7220 */ /* 0x000fe20000410000 */
[-C--:B------:R-:W-:Y:S01]  /*2a770*/  FMUL.FTZ R75, R72, R69.reuse ;  /* 0x00000045484b7220 */ /* 0x080fe20000410000 */
[----:B------:R-:W-:Y:S01]  /*2a780*/  FFMA.FTZ R73, R68, R69, -R73 ;  /* 0x0000004544497223 */ /* 0x000fe20000010849 */
[----:B------:R-:W-:-:S02]  /*2a790*/  IMAD.U32 R30, R74, 0x10000, RZ ;  /* 0x000100004a1e7824 */ /* 0x000fc400078e00ff */
[C---:B------:R-:W-:Y:S01]  /*2a7a0*/  FFMA.FTZ R156, R29.reuse, R152, -R156 ;  /* 0x000000981d9c7223 */ /* 0x040fe2000001089c */
[----:B------:R-:W-:Y:S01]  /*2a7b0*/  FFMA.FTZ R158, R29, R158, R31 ;  /* 0x0000009e1d9e7223 */ /* 0x000fe2000001001f */
[C---:B------:R-:W-:Y:S01]  /*2a7c0*/  IMAD.U32 R69, R151.reuse, 0x10000, RZ ;  /* 0x0001000097457824 */ /* 0x040fe200078e00ff */
[----:B------:R-:W-:Y:S01]  /*2a7d0*/  LOP3.LUT R74, R74, 0xffff0000, RZ, 0xc0, !PT ;  /* 0xffff00004a4a7812 */ /* 0x000fe200078ec0ff */
[----:B------:R-:W-:Y:S01]  /*2a7e0*/  IMAD.U32 R29, R154, 0x10000, RZ ;  /* 0x000100009a1d7824 */ /* 0x000fe200078e00ff */
[----:B------:R-:W-:Y:S01]  /*2a7f0*/  LOP3.LUT R151, R151, 0xffff0000, RZ, 0xc0, !PT ;  /* 0xffff000097977812 */ /* 0x000fe200078ec0ff */
[----:B------:R-:W-:Y:S01]  /*2a800*/  FFMA.FTZ R75, R68, R71, R75 ;  /* 0x00000047444b7223 */ /* 0x000fe2000001004b */
[----:B------:R-:W-:Y:S01]  /*2a810*/  LOP3.LUT R31, R154, 0xffff0000, RZ, 0xc0, !PT ;  /* 0xffff00009a1f7812 */ /* 0x000fe200078ec0ff */
[----:B------:R-:W-:Y:S02]  /*2a820*/  IMAD.U32 R28, R70, 0x10000, RZ ;  /* 0x00010000461c7824 */ /* 0x000fe400078e00ff */
        /* <DEDUP_REMOVED lines=20> */
.L_x_4655:
[----:B------:R-:W-:Y:S05]  /*2a970*/  BSYNC B4 ;  /* 0x0000000000047941 */ /* 0x000fea0003800000 */
.L_x_4654:
[C---:B------:R-:W-:Y:S02]  /*2a980*/  R2UR UR4, R84.reuse ;  /* 0x00000000540472ca */ /* 0x040fe400000e0000 */
[C---:B------:R-:W-:Y:S02]  /*2a990*/  R2UR UR5, R85.reuse ;  /* 0x00000000550572ca */ /* 0x040fe400000e0000 */
[----:B------:R-:W-:Y:S02]  /*2a9a0*/  @!P1 R2UR UR6, R84 ;  /* 0x00000000540692ca */ /* 0x000fe400000e0000 */
[----:B------:R-:W-:Y:S02]  /*2a9b0*/  @!P1 R2UR UR7, R85 ;  /* 0x00000000550792ca */ /* 0x000fe400000e0000 */
[----:B------:R-:W-:Y:S02]  /*2a9c0*/  LEA R28, P0, R163, R86, 0x1 ;  /* 0x00000056a31c7211 */ /* 0x000fe400078008ff */
[----:B------:R-:W-:-:S02]  /*2a9d0*/  @!P1 LEA.HI.X.SX32 R157, R157, R130, 0x1, P3 ;  /* 0x000000829d9d9211 */ /* 0x000fc400018f0eff */
[----:B------:R-:W-:Y:S02]  /*2a9e0*/  @!P1 LEA R30, P2, R161, R86, 0x1 ;  /* 0x00000056a11e9211 */ /* 0x000fe400078408ff */
[-C--:B------:R-:W-:Y:S02]  /*2a9f0*/  LEA.HI.X R29, R163, R87.reuse, R159, 0x1, P0 ;  /* 0x00000057a31d7211 */ /* 0x080fe400000f0c9f */
[----:B------:R-:W-:-:S03]  /*2aa00*/  @!P1 LEA.HI.X R31, R161, R87, R157, 0x1, P2 ;  /* 0x00000057a11f9211 */ /* 0x000fc600010f0c9d */
[----:B-----5:R1:W-:Y:S04]  /*2aa10*/  ST.E.128 desc[UR4][R28.64], R68 ;  /* 0x000000441c007985 */ /* 0x0203e8000c101d04 */
[----:B------:R1:W-:Y:S02]  /*2aa20*/  @!P1 ST.E.128 desc[UR6][R30.64], R72 ;  /* 0x000000481e009985 */ /* 0x0003e4000c101d06 */
.L_x_4653:
[----:B------:R-:W-:Y:S05]  /*2aa30*/  BSYNC B3 ;  /* 0x0000000000037941 */ /* 0x000fea0003800000 */
.L_x_4652:
[----:B------:R-:W-:Y:S02]  /*2aa40*/  R2UR UR4, R84 ;  /* 0x00000000540472ca */ /* 0x000fe400000e0000 */
[----:B------:R-:W-:-:S13]  /*2aa50*/  R2UR UR5, R85 ;  /* 0x00000000550572ca */ /* 0x000fda00000e0000 */
[----:B-1----:R-:W2:Y:S01]  /*2aa60*/  LD.E.U8 R28, desc[UR4][R92.64] ;  /* 0x000000045c1c7980 */ /* 0x002ea2000c101100 */
[----:B------:R-:W-:Y:S01]  /*2aa70*/  BSSY B3, `(.L_x_4656) ;  /* 0x00000a3000037945 */ /* 0x000fe20003800000 */
[----:B--2---:R-:W-:-:S13]  /*2aa80*/  LOP3.LUT P0, RZ, R28, 0x2, RZ, 0xc0, !PT ;  /* 0x000000021cff7812 */ /* 0x004fda000780c0ff */
[----:B------:R-:W-:Y:S05]  /*2aa90*/  @!P0 BRA `(.L_x_4657) ;  /* 0x0000000800808947 */ /* 0x000fea0003800000 */
[----:B------:R-:W-:Y:S02]  /*2aaa0*/  R2UR UR4, R84 ;  /* 0x00000000540472ca */ /* 0x000fe400000e0000 */
[----:B------:R-:W-:-:S13]  /*2aab0*/  R2UR UR5, R85 ;  /* 0x00000000550572ca */ /* 0x000fda00000e0000 */
[----:B------:R-:W2:Y:S01]  /*2aac0*/  LD.E R28, desc[UR4][R90.64+0x4] ;  /* 0x000004045a1c7980 */ /* 0x000ea2000c101900 */
[----:B------:R-:W-:Y:S01]  /*2aad0*/  VIADD R68, R101, 0x20 ;  /* 0x0000002065447836 */ /* 0x000fe20000000000 */
[----:B------:R-:W-:Y:S02]  /*2aae0*/  LEA.HI R41, R140, R139, RZ, 0x5 ;  /* 0x0000008b8c297211 */ /* 0x000fe400078f28ff */
[----:B------:R-:W-:Y:S02]  /*2aaf0*/  R2UR UR6, R84 ;  /* 0x00000000540672ca */ /* 0x000fe400000e0000 */
[----:B------:R-:W-:Y:S01]  /*2ab00*/  R2UR UR7, R85 ;  /* 0x00000000550772ca */ /* 0x000fe200000e0000 */
[----:B------:R-:W-:-:S05]  /*2ab10*/  IMAD.SHL.U32 R42, R41, 0x10, RZ ;  /* 0x00000010292a7824 */ /* 0x000fca00078e00ff */
[----:B------:R-:W-:Y:S01]  /*2ab20*/  LOP3.LUT R43, R42, 0xfffffe00, RZ, 0xc0, !PT ;  /* 0xfffffe002a2b7812 */ /* 0x000fe200078ec0ff */
[----:B------:R-:W-:Y:S01]  /*2ab30*/  BSSY B4, `(.L_x_4658) ;  /* 0x000008b000047945 */ /* 0x000fe20003800000 */
[----:B--2---:R-:W-:-:S04]  /*2ab40*/  LEA.HI R28, R28, R28, RZ, 0x1 ;  /* 0x0000001c1c1c7211 */ /* 0x004fc800078f08ff */
[----:B------:R-:W-:Y:S01]  /*2ab50*/  SHF.R.S32.HI R71, RZ, 0x1, R28 ;  /* 0x00000001ff477819 */ /* 0x000fe2000001141c */
[----:B------:R-:W-:-:S03]  /*2ab60*/  IMAD.IADD R28, R100, 0x1, -R111 ;  /* 0x00000001641c7824 */ /* 0x000fc600078e0a6f */
[----:B------:R-:W-:-:S04]  /*2ab70*/  ISETP.GE.AND P0, PT, R68, R71, PT ;  /* 0x000000474400720c */ /* 0x000fc80003f06270 */
[----:B------:R-:W-:Y:S02]  /*2ab80*/  SEL R29, R71, RZ, P0 ;  /* 0x000000ff471d7207 */ /* 0x000fe40000000000 */
[----:B------:R-:W-:-:S03]  /*2ab90*/  SEL R31, R111, R28, !P0 ;  /* 0x0000001c6f1f7207 */ /* 0x000fc60004000000 */
[----:B------:R-:W-:Y:S01]  /*2aba0*/  IMAD.IADD R29, R68, 0x1, R29 ;  /* 0x00000001441d7824 */ /* 0x000fe200078e021d */
[----:B------:R-:W-:-:S04]  /*2abb0*/  SHF.R.S32.HI R40, RZ, 0x1f, R31 ;  /* 0x0000001fff287819 */ /* 0x000fc8000001141f */
[----:B------:R-:W-:Y:S02]  /*2abc0*/  SHF.R.S32.HI R28, RZ, 0x1f, R29 ;  /* 0x0000001fff1c7819 */ /* 0x000fe4000001141d */
[----:B------:R-:W-:Y:S01]  /*2abd0*/  LEA.HI R31, R40, R31, RZ, 0x4 ;  /* 0x0000001f281f7211 */ /* 0x000fe200078f20ff */
[----:B------:R-:W-:Y:S01]  /*2abe0*/  IMAD.SHL.U32 R40, R129, 0x40, RZ ;  /* 0x0000004081287824 */ /* 0x000fe200078e00ff */
[CC--:B------:R-:W-:Y:S02]  /*2abf0*/  LEA.HI R30, R28.reuse, R29.reuse, RZ, 0x3 ;  /* 0x0000001d1c1e7211 */ /* 0x0c0fe400078f18ff */
[----:B------:R-:W-:Y:S02]  /*2ac00*/  LEA.HI R28, R28, R29, RZ, 0x6 ;  /* 0x0000001d1c1c7211 */ /* 0x000fe400078f30ff */
[----:B------:R-:W-:Y:S02]  /*2ac10*/  SHF.R.S32.HI R70, RZ, 0x3, R30 ;  /* 0x00000003ff467819 */ /* 0x000fe4000001141e */
[----:B------:R-:W-:-:S02]  /*2ac20*/  LOP3.LUT R41, R40, 0x1c0, RZ, 0xc0, !PT ;  /* 0x000001c028297812 */ /* 0x000fc400078ec0ff */
[----:B------:R-:W-:Y:S02]  /*2ac30*/  LEA.HI.SX32 R31, R31, R70, 0x1c ;  /* 0x000000461f1f7211 */ /* 0x000fe400078fe2ff */
[----:B------:R-:W-:Y:S02]  /*2ac40*/  SHF.R.U32.HI R42, RZ, 0x3, R41 ;  /* 0x00000003ff2a7819 */ /* 0x000fe40000011629 */
[----:B------:R-:W-:Y:S01]  /*2ac50*/  SHF.R.S32.HI R40, RZ, 0x1f, R31 ;  /* 0x0000001fff287819 */ /* 0x000fe2000001141f */
[----:B------:R-:W-:Y:S01]  /*2ac60*/  IMAD.SHL.U32 R69, R31, 0x8, RZ ;  /* 0x000000081f457824 */ /* 0x000fe200078e00ff */
[----:B------:R-:W-:Y:S02]  /*2ac70*/  SHF.R.S32.HI R28, RZ, 0x6, R28 ;  /* 0x00000006ff1c7819 */ /* 0x000fe4000001141c */
[----:B------:R-:W-:Y:S02]  /*2ac80*/  LEA.HI R40, R40, R31, RZ, 0x3 ;  /* 0x0000001f28287211 */ /* 0x000fe400078f18ff */
[----:B------:R-:W-:Y:S01]  /*2ac90*/  LOP3.LUT R30, R41, 0x38, R30, 0xf8, !PT ;  /* 0x00000038291e7812 */ /* 0x000fe200078ef81e */
[----:B------:R-:W-:Y:S01]  /*2aca0*/  IMAD R28, R28, 0x1800, R43 ;  /* 0x000018001c1c7824 */ /* 0x000fe200078e022b */
[----:B------:R-:W-:-:S02]  /*2acb0*/  SHF.R.S32.HI R40, RZ, 0x3, R40 ;  /* 0x00000003ff287819 */ /* 0x000fc40000011428 */
[----:B------:R-:W-:Y:S02]  /*2acc0*/  LOP3.LUT R31, R41, 0x38, R69, 0xf8, !PT ;  /* 0x00000038291f7812 */ /* 0x000fe400078ef845 */
[-C--:B------:R-:W-:Y:S01]  /*2acd0*/  LOP3.LUT R29, R30, R42.reuse, RZ, 0x3c, !PT ;  /* 0x0000002a1e1d7212 */ /* 0x080fe200078e3cff */
[----:B------:R-:W-:Y:S01]  /*2ace0*/  IMAD R40, R40, 0x1800, R43 ;  /* 0x0000180028287824 */ /* 0x000fe200078e022b */
[----:B------:R-:W-:-:S03]  /*2acf0*/  LOP3.LUT R31, R31, R42, RZ, 0x3c, !PT ;  /* 0x0000002a1f1f7212 */ /* 0x000fc600078e3cff */
        /* <DEDUP_REMOVED lines=8> */
[----:B------:R-:W-:Y:S02]  /*2ad80*/  LEA.HI.X R29, R29, R95, R41, 0x1, P0 ;  /* 0x0000005f1d1d7211 */ /* 0x000fe400000f0c29 */
[----:B------:R-:W-:Y:S02]  /*2ad90*/  ISETP.GE.AND P0, PT, R68, R71, PT ;  /* 0x000000474400720c */ /* 0x000fe40003f06270 */
[----:B------:R-:W-:Y:S02]  /*2ada0*/  LEA.HI.X R41, R31, R95, R30, 0x1, P1 ;  /* 0x0000005f1f297211 */ /* 0x000fe400008f0c1e */
[----:B------:R-:W-:Y:S01]  /*2adb0*/  ISETP.GE.AND P1, PT, R69, R100, PT ;  /* 0x000000644500720c */ /* 0x000fe20003f26270 */
[----:B------:R-:W-:Y:S01]  /*2adc0*/  IMAD.SHL.U32 R149, R70, 0x8, RZ ;  /* 0x0000000846957824 */ /* 0x000fe200078e00ff */
[----:B------:R-:W5:Y:S04]  /*2add0*/  LD.E.128 R28, desc[UR4][R28.64] ;  /* 0x000000041c1c7980 */ /* 0x000f68000c101d00 */
[C---:B0-----:R-:W-:Y:S01]  /*2ade0*/  IADD3 R75, P2, R149.reuse, R98, RZ ;  /* 0x00000062954b7210 */ /* 0x041fe20007f5e0ff */
[----:B------:R-:W5:Y:S03]  /*2adf0*/  LD.E.128 R40, desc[UR6][R40.64] ;  /* 0x0000000628287980 */ /* 0x000f66000c101d00 */
[----:B------:R-:W-:-:S03]  /*2ae00*/  LEA.HI.X.SX32 R71, R149, R130, 0x1, P2 ;  /* 0x0000008295477211 */ /* 0x000fc600010f0eff */
[----:B------:R-:W-:Y:S01]  /*2ae10*/  @!P1 IADD3 R73, P3, R69, R98, RZ ;  /* 0x0000006245499210 */ /* 0x000fe20007f7e0ff */
[----:B------:R-:W-:-:S12]  /*2ae20*/  @P0 BRA `(.L_x_4659) ;  /* 0x00000004006c0947 */ /* 0x000fd80003800000 */
        /* <DEDUP_REMOVED lines=8> */
[--C-:B------:R-:W-:Y:S02]  /*2aeb0*/  SHF.R.U32.HI R151, RZ, 0x10, R39.reuse ;  /* 0x00000010ff977819 */ /* 0x100fe40000011627 */
[----:B------:R-:W-:Y:S01]  /*2aec0*/  SHF.R.U64 R72, R38, 0x10, R39 ;  /* 0x0000001026487819 */ /* 0x000fe20000001227 */
[----:B------:R-:W-:Y:S01]  /*2aed0*/  IMAD.U32 R39, R41, 0x10000, RZ ;  /* 0x0001000029277824 */ /* 0x000fe200078e00ff */
[----:B------:R-:W-:Y:S01]  /*2aee0*/  PRMT R141, R141, 0x5410, R70 ;  /* 0x000054108d8d7816 */ /* 0x000fe20000000046 */
[----:B------:R-:W-:Y:S01]  /*2aef0*/  IMAD.U32 R70, R148, 0x10000, RZ ;  /* 0x0001000094467824 */ /* 0x000fe200078e00ff */
[----:B------:R-:W-:Y:S01]  /*2af00*/  PRMT R147, R147, 0x5410, R68 ;  /* 0x0000541093937816 */ /* 0x000fe20000000044 */
[----:B------:R-:W-:Y:S01]  /*2af10*/  IMAD.U32 R68, R144, 0x10000, RZ ;  /* 0x0001000090447824 */ /* 0x000fe200078e00ff */
[----:B------:R-:W-:Y:S01]  /*2af20*/  SHF.R.U32.HI R153, RZ, 0x10, R15 ;  /* 0x00000010ff997819 */ /* 0x000fe2000001160f */
[C---:B------:R-:W-:Y:S01]  /*2af30*/  FMUL.FTZ R149, R39.reuse, R70 ;  /* 0x0000004627957220 */ /* 0x040fe20000410000 */
[----:B------:R-:W-:Y:S01]  /*2af40*/  PRMT R146, R146, 0x5410, R151 ;  /* 0x0000541092927816 */ /* 0x000fe20000000097 */
[-C--:B------:R-:W-:Y:S01]  /*2af50*/  FMUL.FTZ R151, R39, R68.reuse ;  /* 0x0000004427977220 */ /* 0x080fe20000410000 */
        /* <DEDUP_REMOVED lines=8> */
[----:B------:R-:W-:Y:S01]  /*2afe0*/  LOP3.LUT R29, R31, 0xffff0000, RZ, 0xc0, !PT ;  /* 0xffff00001f1d7812 */ /* 0x000fe200078ec0ff */
[----:B------:R-:W-:Y:S01]  /*2aff0*/  IMAD.U32 R31, R43, 0x10000, RZ ;  /* 0x000100002b1f7824 */ /* 0x000fe200078e00ff */
[----:B------:R-:W-:Y:S01]  /*2b000*/  PRMT R142, R142, 0x5410, R153 ;  /* 0x000054108e8e7816 */ /* 0x000fe20000000099 */
[C---:B------:R-:W-:Y:S01]  /*2b010*/  FMUL.FTZ R68, R41.reuse, R148 ;  /* 0x0000009429447220 */ /* 0x040fe20000410000 */
[----:B------:R-:W-:Y:S01]  /*2b020*/  SHF.R.U64 R74, R12, 0x10, R13 ;  /* 0x000000100c4a7819 */ /* 0x000fe2000000120d */
[----:B------:R-:W-:Y:S01]  /*2b030*/  FMUL.FTZ R70, R41, R144 ;  /* 0x0000009029467220 */ /* 0x000fe20000410000 */
[-C--:B------:R-:W-:Y:S01]  /*2b040*/  FMUL.FTZ R41, R31, R39.reuse ;  /* 0x000000271f297220 */ /* 0x080fe20000410000 */
[----:B------:R-:W-:Y:S01]  /*2b050*/  IMAD.U32 R36, R142, 0x10000, RZ ;  /* 0x000100008e247824 */ /* 0x000fe200078e00ff */
[----:B------:R-:W-:Y:S01]  /*2b060*/  PRMT R143, R143, 0x5410, R74 ;  /* 0x000054108f8f7816 */ /* 0x000fe2000000004a */
[----:B------:R-:W-:Y:S01]  /*2b070*/  IMAD.U32 R15, R40, 0x10000, RZ ;  /* 0x00010000280f7824 */ /* 0x000fe200078e00ff */
[----:B------:R-:W-:Y:S01]  /*2b080*/  PRMT R145, R145, 0x5410, R72 ;  /* 0x0000541091917816 */ /* 0x000fe20000000048 */
[-C--:B------:R-:W-:Y:S01]  /*2b090*/  FMUL.FTZ R72, R31, R36.reuse ;  /* 0x000000241f487220 */ /* 0x080fe20000410000 */
[----:B------:R-:W-:Y:S01]  /*2b0a0*/  FFMA.FTZ R41, R38, R36, -R41 ;  /* 0x0000002426297223 */ /* 0x000fe20000010829 */
[----:B------:R-:W-:Y:S01]  /*2b0b0*/  LOP3.LUT R43, R43, 0xffff0000, RZ, 0xc0, !PT ;  /* 0xffff00002b2b7812 */ /* 0x000fe200078ec0ff */
[----:B------:R-:W-:Y:S01]  /*2b0c0*/  IMAD.U32 R36, R147, 0x10000, RZ ;  /* 0x0001000093247824 */ /* 0x000fe200078e00ff */
[----:B------:R-:W-:Y:S01]  /*2b0d0*/  LOP3.LUT R146, R146, 0xffff0000, RZ, 0xc0, !PT ;  /* 0xffff000092927812 */ /* 0x000fe200078ec0ff */
[----:B------:R-:W-:Y:S01]  /*2b0e0*/  IMAD.U32 R31, R143, 0x10000, RZ ;  /* 0x000100008f1f7824 */ /* 0x000fe200078e00ff */
[----:B------:R-:W-:Y:S01]  /*2b0f0*/  LOP3.LUT R142, R142, 0xffff0000, RZ, 0xc0, !PT ;  /* 0xffff00008e8e7812 */ /* 0x000fe200078ec0ff */
[C---:B------:R-:W-:Y:S01]  /*2b100*/  FFMA.FTZ R68, R37.reuse, R144, -R68 ;  /* 0x0000009025447223 */ /* 0x040fe20000010844 */
[----:B------:R-:W-:Y:S01]  /*2b110*/  FFMA.FTZ R70, R37, R148, R70 ;  /* 0x0000009425467223 */ /* 0x000fe20000010046 */
[----:B------:R-:W-:Y:S01]  /*2b120*/  FFMA.FTZ R72, R38, R39, R72 ;  /* 0x0000002726487223 */ /* 0x000fe20000010048 */
[----:B------:R-:W-:Y:S01]  /*2b130*/  FMUL.FTZ R37, R15, R36 ;  /* 0x000000240f257220 */ /* 0x000fe20000410000 */
[----:B------:R-:W-:Y:S01]  /*2b140*/  LOP3.LUT R40, R40, 0xffff0000, RZ, 0xc0, !PT ;  /* 0xffff000028287812 */ /* 0x000fe200078ec0ff */
[C---:B------:R-:W-:Y:S01]  /*2b150*/  FMUL.FTZ R38, R43.reuse, R146 ;  /* 0x000000922b267220 */ /* 0x040fe20000410000 */
[-C--:B------:R-:W-:Y:S01]  /*2b160*/  FMUL.FTZ R74, R43, R142.reuse ;  /* 0x0000008e2b4a7220 */ /* 0x080fe20000410000 */
[----:B------:R-:W-:Y:S01]  /*2b170*/  LOP3.LUT R147, R147, 0xffff0000, RZ, 0xc0, !PT ;  /* 0xffff000093937812 */ /* 0x000fe200078ec0ff */
[-C--:B------:R-:W-:Y:S01]  /*2b180*/  FMUL.FTZ R15, R15, R31.reuse ;  /* 0x0000001f0f0f7220 */ /* 0x080fe20000410000 */
        /* <DEDUP_REMOVED lines=16> */
[C---:B------:R-:W-:Y:S02]  /*2b290*/  IMAD.U32 R12, R30.reuse, 0x10000, RZ ;  /* 0x000100001e0c7824 */ /* 0x040fe400078e00ff */
        /* <DEDUP_REMOVED lines=20> */
.L_x_4659:
[----:B------:R-:W-:Y:S05]  /*2b3e0*/  BSYNC B4 ;  /* 0x0000000000047941 */ /* 0x000fea0003800000 */
.L_x_4658:
        /* <DEDUP_REMOVED lines=11> */
.L_x_4657:
[----:B------:R-:W-:Y:S05]  /*2b4a0*/  BSYNC B3 ;  /* 0x0000000000037941 */ /* 0x000fea0003800000 */
.L_x_4656:
[----:B------:R-:W-:Y:S02]  /*2b4b0*/  R2UR UR4, R84 ;  /* 0x00000000540472ca */ /* 0x000fe400000e0000 */
[----:B------:R-:W-:-:S13]  /*2b4c0*/  R2UR UR5, R85 ;  /* 0x00000000550572ca */ /* 0x000fda00000e0000 */
[----:B-1----:R-:W2:Y:S02]  /*2b4d0*/  LD.E.U8 R12, desc[UR4][R92.64] ;  /* 0x000000045c0c7980 */ /* 0x002ea4000c101100 */
        /* <DEDUP_REMOVED lines=49> */
[----:B------:R-:W-:Y:S02]  /*2b7f0*/  LEA.HI.X R29, R15, R95, R14, 0x1, P1 ;  /* 0x0000005f0f1d7211 */ /* 0x000fe400008f0c0e */
[----:B------:R-:W-:Y:S02]  /*2b800*/  ISETP.GE.AND P1, PT, R39, R100, PT ;  /* 0x000000642700720c */ /* 0x000fe40003f26270 */
[----:B------:R-:W-:Y:S01]  /*2b810*/  ISETP.GE.AND P0, PT, R36, R37, PT ;  /* 0x000000252400720c */ /* 0x000fe20003f06270 */
[----:B------:R-:W-:Y:S01]  /*2b820*/  IMAD.SHL.U32 R41, R38, 0x8, RZ ;  /* 0x0000000826297824 */ /* 0x000fe200078e00ff */
[----:B------:R-:W5:Y:S04]  /*2b830*/  LD.E.128 R12, desc[UR4][R12.64] ;  /* 0x000000040c0c7980 */ /* 0x000f68000c101d00 */
[C---:B------:R-:W-:Y:S01]  /*2b840*/  IADD3 R37, P2, R41.reuse, R98, RZ ;  /* 0x0000006229257210 */ /* 0x040fe20007f5e0ff */
[----:B------:R-:W5:Y:S03]  /*2b850*/  LD.E.128 R28, desc[UR6][R28.64] ;  /* 0x000000061c1c7980 */ /* 0x000f66000c101d00 */
[----:B------:R-:W-:-:S02]  /*2b860*/  LEA.HI.X.SX32 R36, R41, R130, 0x1, P2 ;  /* 0x0000008229247211 */ /* 0x000fc400010f0eff */
[----:B------:R-:W-:-:S04]  /*2b870*/  @!P1 IADD3 R99, P3, R39, R98, RZ ;  /* 0x0000006227639210 */ /* 0x000fc80007f7e0ff */
[----:B------:R-:W-:Y:S01]  /*2b880*/  @!P1 LEA.HI.X.SX32 R130, R39, R130, 0x1, P3 ;  /* 0x0000008227829211 */ /* 0x000fe200018f0eff */
[----:B------:R-:W-:Y:S08]  /*2b890*/  @P0 BRA `(.L_x_4661) ;  /* 0x0000000400740947 */ /* 0x000ff00003800000 */
[----:B------:R-:W-:Y:S02]  /*2b8a0*/  SHF.R.U32.HI R38, RZ, 0x10, R33 ;  /* 0x00000010ff267819 */ /* 0x000fe40000011621 */
[----:B------:R-:W-:Y:S02]  /*2b8b0*/  SHF.R.U32.HI R68, RZ, 0x10, R9 ;  /* 0x00000010ff447819 */ /* 0x000fe40000011609 */
[----:B------:R-:W-:Y:S02]  /*2b8c0*/  SHF.R.U64 R39, R10, 0x10, R11 ;  /* 0x000000100a277819 */ /* 0x000fe4000000120b */
[----:B------:R-:W-:Y:S02]  /*2b8d0*/  PRMT R131, R131, 0x5410, R38 ;  /* 0x0000541083837816 */ /* 0x000fe40000000026 */
[----:B------:R-:W-:Y:S02]  /*2b8e0*/  PRMT R135, R135, 0x5410, R68 ;  /* 0x0000541087877816 */ /* 0x000fe40000000044 */
[----:B------:R-:W-:Y:S01]  /*2b8f0*/  PRMT R138, R138, 0x5410, R39 ;  /* 0x000054108a8a7816 */ /* 0x000fe20000000027 */
[----:B------:R-:W-:Y:S01]  /*2b900*/  IMAD.U32 R39, R131, 0x10000, RZ ;  /* 0x0001000083277824 */ /* 0x000fe200078e00ff */
[----:B------:R-:W-:Y:S01]  /*2b910*/  SHF.R.U32.HI R40, RZ, 0x10, R11 ;  /* 0x00000010ff287819 */ /* 0x000fe2000001160b */
[----:B------:R-:W-:Y:S01]  /*2b920*/  IMAD.U32 R38, R135, 0x10000, RZ ;  /* 0x0001000087267824 */ /* 0x000fe200078e00ff */
[----:B------:R-:W-:Y:S01]  /*2b930*/  SHF.R.U64 R43, R32, 0x10, R33 ;  /* 0x00000010202b7819 */ /* 0x000fe20000001221 */
[----:B-----5:R-:W-:Y:S01]  /*2b940*/  IMAD.U32 R32, R29, 0x10000, RZ ;  /* 0x000100001d207824 */ /* 0x020fe200078e00ff */
[--C-:B------:R-:W-:Y:S01]  /*2b950*/  SHF.R.U32.HI R42, RZ, 0x10, R35.reuse ;  /* 0x00000010ff2a7819 */ /* 0x100fe20000011623 */
[----:B------:R-:W-:Y:S01]  /*2b960*/  IMAD.U32 R11, R14, 0x10000, RZ ;  /* 0x000100000e0b7824 */ /* 0x000fe200078e00ff */
[----:B------:R-:W-:Y:S01]  /*2b970*/  SHF.R.U64 R41, R34, 0x10, R35 ;  /* 0x0000001022297819 */ /* 0x000fe20000001223 */
[----:B------:R-:W-:Y:S01]  /*2b980*/  IMAD.U32 R34, R31, 0x10000, RZ ;  /* 0x000100001f227824 */ /* 0x000fe200078e00ff */
[----:B------:R-:W-:Y:S01]  /*2b990*/  LOP3.LUT R33, R29, 0xffff0000, RZ, 0xc0, !PT ;  /* 0xffff00001d217812 */ /* 0x000fe200078ec0ff */
[----:B------:R-:W-:Y:S01]  /*2b9a0*/  IMAD.U32 R29, R28, 0x10000, RZ ;  /* 0x000100001c1d7824 */ /* 0x000fe200078e00ff */
[----:B------:R-:W-:-:S02]  /*2b9b0*/  LOP3.LUT R131, R131, 0xffff0000, RZ, 0xc0, !PT ;  /* 0xffff000083837812 */ /* 0x000fc400078ec0ff */
[----:B------:R-:W-:Y:S02]  /*2b9c0*/  LOP3.LUT R135, R135, 0xffff0000, RZ, 0xc0, !PT ;  /* 0xffff000087877812 */ /* 0x000fe400078ec0ff */
[----:B------:R-:W-:Y:S01]  /*2b9d0*/  SHF.R.U64 R69, R8, 0x10, R9 ;  /* 0x0000001008457819 */ /* 0x000fe20000001209 */
[----:B------:R-:W-:Y:S01]  /*2b9e0*/  IMAD.U32 R9, R13, 0x10000, RZ ;  /* 0x000100000d097824 */ /* 0x000fe200078e00ff */
[----:B------:R-:W-:Y:S01]  /*2b9f0*/  PRMT R137, R137, 0x5410, R40 ;  /* 0x0000541089897816 */ /* 0x000fe20000000028 */
[C---:B------:R-:W-:Y:S01]  /*2ba00*/  FMUL.FTZ R40, R32.reuse, R39 ;  /* 0x0000002720287220 */ /* 0x040fe20000410000 */
[----:B------:R-:W-:Y:S01]  /*2ba10*/  PRMT R133, R133, 0x5410, R42 ;  /* 0x0000541085857816 */ /* 0x000fe2000000002a */
[-C--:B------:R-:W-:Y:S01]  /*2ba20*/  FMUL.FTZ R42, R32, R38.reuse ;  /* 0x00000026202a7220 */ /* 0x080fe20000410000 */
[----:B------:R-:W-:Y:S01]  /*2ba30*/  PRMT R134, R134, 0x5410, R41 ;  /* 0x0000541086867816 */ /* 0x000fe20000000029 */
[----:B------:R-:W-:Y:S01]  /*2ba40*/  FMUL.FTZ R41, R33, R131 ;  /* 0x0000008321297220 */ /* 0x000fe20000410000 */
[----:B------:R-:W-:Y:S01]  /*2ba50*/  LOP3.LUT R10, R13, 0xffff0000, RZ, 0xc0, !PT ;  /* 0xffff00000d0a7812 */ /* 0x000fe200078ec0ff */
[----:B------:R-:W-:Y:S01]  /*2ba60*/  FMUL.FTZ R33, R33, R135 ;  /* 0x0000008721217220 */ /* 0x000fe20000410000 */
[C---:B------:R-:W-:Y:S01]  /*2ba70*/  FFMA.FTZ R40, R9.reuse, R38, -R40 ;  /* 0x0000002609287223 */ /* 0x040fe20000010828 */
[----:B------:R-:W-:Y:S01]  /*2ba80*/  FFMA.FTZ R42, R9, R39, R42 ;  /* 0x00000027092a7223 */ /* 0x000fe2000001002a */
[----:B------:R-:W-:-:S02]  /*2ba90*/  IMAD.U32 R9, R137, 0x10000, RZ ;  /* 0x0001000089097824 */ /* 0x000fc400078e00ff */
[C---:B------:R-:W-:Y:S01]  /*2baa0*/  FFMA.FTZ R41, R10.reuse, R135, -R41 ;  /* 0x000000870a297223 */ /* 0x040fe20000010829 */
[----:B------:R-:W-:Y:S02]  /*2bab0*/  IMAD.U32 R32, R133, 0x10000, RZ ;  /* 0x0001000085207824 */ /* 0x000fe400078e00ff */
[----:B------:R-:W-:Y:S01]  /*2bac0*/  FFMA.FTZ R131, R10, R131, R33 ;  /* 0x000000830a837223 */ /* 0x000fe20000010021 */
[----:B------:R-:W-:Y:S01]  /*2bad0*/  LOP3.LUT R35, R31, 0xffff0000, RZ, 0xc0, !PT ;  /* 0xffff00001f237812 */ /* 0x000fe200078ec0ff */
[----:B------:R-:W-:Y:S01]  /*2bae0*/  IMAD.U32 R13, R15, 0x10000, RZ ;  /* 0x000100000f0d7824 */ /* 0x000fe200078e00ff */
[----:B------:R-:W-:Y:S01]  /*2baf0*/  LOP3.LUT R38, R133, 0xffff0000, RZ, 0xc0, !PT ;  /* 0xffff000085267812 */ /* 0x000fe200078ec0ff */
[CC--:B------:R-:W-:Y:S01]  /*2bb00*/  FMUL.FTZ R39, R34.reuse, R9.reuse ;  /* 0x0000000922277220 */ /* 0x0c0fe20000410000 */
[----:B------:R-:W-:Y:S01]  /*2bb10*/  LOP3.LUT R10, R137, 0xffff0000, RZ, 0xc0, !PT ;  /* 0xffff0000890a7812 */ /* 0x000fe200078ec0ff */
[----:B------:R-:W-:Y:S01]  /*2bb20*/  FMUL.FTZ R68, R34, R32 ;  /* 0x0000002022447220 */ /* 0x000fe20000410000 */
[----:B------:R-:W-:Y:S01]  /*2bb30*/  PRMT R132, R132, 0x5410, R43 ;  /* 0x0000541084847816 */ /* 0x000fe2000000002b */
[C---:B------:R-:W-:Y:S01]  /*2bb40*/  FMUL.FTZ R70, R35.reuse, R38 ;  /* 0x0000002623467220 */ /* 0x040fe20000410000 */
[----:B------:R-:W-:Y:S01]  /*2bb50*/  PRMT R136, R136, 0x5410, R69 ;  /* 0x0000541088887816 */ /* 0x000fe20000000045 */
[----:B------:R-:W-:Y:S01]  /*2bb60*/  FMUL.FTZ R72, R35, R10 ;  /* 0x0000000a23487220 */ /* 0x000fe20000410000 */
[----:B------:R-:W-:Y:S01]  /*2bb70*/  LOP3.LUT R15, R15, 0xffff0000, RZ, 0xc0, !PT ;  /* 0xffff00000f0f7812 */ /* 0x000fe200078ec0ff */
[C---:B------:R-:W-:Y:S01]  /*2bb80*/  FFMA.FTZ R34, R13.reuse, R32, R39 ;  /* 0x000000200d227223 */ /* 0x040fe20000010027 */
[----:B------:R-:W-:Y:S01]  /*2bb90*/  LOP3.LUT R28, R28, 0xffff0000, RZ, 0xc0, !PT ;  /* 0xffff00001c1c7812 */ /* 0x000fe200078ec0ff */
[----:B------:R-:W-:Y:S01]  /*2bba0*/  FFMA.FTZ R68, R13, R9, -R68 ;  /* 0x000000090d447223 */ /* 0x000fe20000010844 */
[C---:B------:R-:W-:Y:S01]  /*2bbb0*/  LOP3.LUT R33, R132.reuse, 0xffff0000, RZ, 0xc0, !PT ;  /* 0xffff000084217812 */ /* 0x040fe200078ec0ff */
[----:B------:R-:W-:Y:S01]  /*2bbc0*/  IMAD.U32 R32, R132, 0x10000, RZ ;  /* 0x0001000084207824 */ /* 0x000fe200078e00ff */
[----:B------:R-:W-:Y:S01]  /*2bbd0*/  LOP3.LUT R13, R136, 0xffff0000, RZ, 0xc0, !PT ;  /* 0xffff0000880d7812 */ /* 0x000fe200078ec0ff */
[C---:B------:R-:W-:Y:S01]  /*2bbe0*/  IMAD.U32 R8, R12.reuse, 0x10000, RZ ;  /* 0x000100000c087824 */ /* 0x040fe200078e00ff */
[----:B------:R-:W-:Y:S01]  /*2bbf0*/  LOP3.LUT R12, R12, 0xffff0000, RZ, 0xc0, !PT ;  /* 0xffff00000c0c7812 */ /* 0x000fe200078ec0ff */
[----:B------:R-:W-:-:S02]  /*2bc00*/  IMAD.U32 R9, R136, 0x10000, RZ ;  /* 0x0001000088097824 */ /* 0x000fc400078e00ff */
[C---:B------:R-:W-:Y:S01]  /*2bc10*/  FFMA.FTZ R43, R15.reuse, R10, -R70 ;  /* 0x0000000a0f2b7223 */ /* 0x040fe20000010846 */
[----:B------:R-:W-:Y:S01]  /*2bc20*/  FFMA.FTZ R69, R15, R38, R72 ;  /* 0x000000260f457223 */ /* 0x000fe20000010048 */
[C---:B------:R-:W-:Y:S01]  /*2bc30*/  FMUL.FTZ R15, R28.reuse, R33 ;  /* 0x000000211c0f7220 */ /* 0x040fe20000410000 */
[CC--:B------:R-:W-:Y:S01]  /*2bc40*/  FMUL.FTZ R35, R29.reuse, R32.reuse ;  /* 0x000000201d237220 */ /* 0x0c0fe20000410000 */
[----:B------:R-:W-:Y:S01]  /*2bc50*/  FMUL.FTZ R29, R29, R9 ;  /* 0x000000091d1d7220 */ /* 0x000fe20000410000 */
[-C--:B------:R-:W-:Y:S01]  /*2bc60*/  FMUL.FTZ R39, R28, R13.reuse ;  /* 0x0000000d1c277220 */ /* 0x080fe20000410000 */
[----:B------:R-:W-:Y:S02]  /*2bc70*/  IMAD.U32 R31, R30, 0x10000, RZ ;  /* 0x000100001e1f7824 */ /* 0x000fe400078e00ff */
[----:B------:R-:W-:Y:S01]  /*2bc80*/  FFMA.FTZ R28, R12, R13, -R15 ;  /* 0x0000000d0c1c7223 */ /* 0x000fe2000001080f */
[----:B------:R-:W-:Y:S01]  /*2bc90*/  LOP3.LUT R30, R30, 0xffff0000, RZ, 0xc0, !PT ;  /* 0xffff00001e1e7812 */ /* 0x000fe200078ec0ff */
[----:B------:R-:W-:Y:S01]  /*2bca0*/  FFMA.FTZ R35, R8, R9, -R35 ;  /* 0x0000000908237223 */ /* 0x000fe20000010823 */
[----:B------:R-:W-:Y:S01]  /*2bcb0*/  LOP3.LUT R13, R134, 0xffff0000, RZ, 0xc0, !PT ;  /* 0xffff0000860d7812 */ /* 0x000fe200078ec0ff */
[----:B------:R-:W-:Y:S01]  /*2bcc0*/  FFMA.FTZ R29, R8, R32, R29 ;  /* 0x00000020081d7223 */ /* 0x000fe2000001001d */
[----:B------:R-:W-:Y:S01]  /*2bcd0*/  IMAD.U32 R10, R134, 0x10000, RZ ;  /* 0x00010000860a7824 */ /* 0x000fe200078e00ff */
[C---:B------:R-:W-:Y:S01]  /*2bce0*/  LOP3.LUT R9, R138.reuse, 0xffff0000, RZ, 0xc0, !PT ;  /* 0xffff00008a097812 */ /* 0x040fe200078ec0ff */
[----:B------:R-:W-:Y:S01]  /*2bcf0*/  IMAD.U32 R8, R138, 0x10000, RZ ;  /* 0x000100008a087824 */ /* 0x000fe200078e00ff */
[----:B------:R-:W-:Y:S01]  /*2bd00*/  LOP3.LUT R14, R14, 0xffff0000, RZ, 0xc0, !PT ;  /* 0xffff00000e0e7812 */ /* 0x000fe200078ec0ff */
[C---:B------:R-:W-:Y:S01]  /*2bd10*/  FMUL.FTZ R32, R31.reuse, R10 ;  /* 0x0000000a1f207220 */ /* 0x040fe20000410000 */
        /* <DEDUP_REMOVED lines=20> */
[----:B------:R-:W-:-:S07]  /*2be60*/  IMAD.MOV.U32 R31, RZ, RZ, R34 ;  /* 0x000000ffff1f7224 */ /* 0x000fce00078e0022 */
.L_x_4661:
[----:B------:R-:W-:Y:S05]  /*2be70*/  BSYNC B3 ;  /* 0x0000000000037941 */ /* 0x000fea0003800000 */
.L_x_4660:
[C---:B------:R-:W-:Y:S02]  /*2be80*/  R2UR UR4, R84.reuse ;  /* 0x00000000540472ca */ /* 0x040fe400000e0000 */
[C---:B------:R-:W-:Y:S02]  /*2be90*/  R2UR UR5, R85.reuse ;  /* 0x00000000550572ca */ /* 0x040fe400000e0000 */
[----:B------:R-:W-:Y:S02]  /*2bea0*/  @!P1 R2UR UR6, R84 ;  /* 0x00000000540692ca */ /* 0x000fe400000e0000 */
[----:B------:R-:W-:Y:S02]  /*2beb0*/  @!P1 R2UR UR7, R85 ;  /* 0x00000000550792ca */ /* 0x000fe400000e0000 */
[-C--:B------:R-:W-:Y:S02]  /*2bec0*/  LEA R8, P0, R37, R86.reuse, 0x1 ;  /* 0x0000005625087211 */ /* 0x080fe400078008ff */
[----:B------:R-:W-:-:S02]  /*2bed0*/  @!P1 LEA R10, P2, R99, R86, 0x1 ;  /* 0x00000056630a9211 */ /* 0x000fc400078408ff */
[-C--:B------:R-:W-:Y:S02]  /*2bee0*/  LEA.HI.X R9, R37, R87.reuse, R36, 0x1, P0 ;  /* 0x0000005725097211 */ /* 0x080fe400000f0c24 */
[----:B------:R-:W-:-:S03]  /*2bef0*/  @!P1 LEA.HI.X R11, R99, R87, R130, 0x1, P2 ;  /* 0x00000057630b9211 */ /* 0x000fc600010f0c82 */
[----:B-----5:R1:W-:Y:S04]  /*2bf00*/  ST.E.128 desc[UR4][R8.64], R12 ;  /* 0x0000000c08007985 */ /* 0x0203e8000c101d04 */
[----:B------:R1:W-:Y:S02]  /*2bf10*/  @!P1 ST.E.128 desc[UR6][R10.64], R28 ;  /* 0x0000001c0a009985 */ /* 0x0003e4000c101d06 */
.L_x_4651:
[----:B------:R-:W-:Y:S05]  /*2bf20*/  BSYNC B2 ;  /* 0x0000000000027941 */ /* 0x000fea0003800000 */
.L_x_4650:
[----:B------:R-:W-:Y:S02]  /*2bf30*/  R2UR UR4, R84 ;  /* 0x00000000540472ca */ /* 0x000fe400000e0000 */
[----:B------:R-:W-:-:S13]  /*2bf40*/  R2UR UR5, R85 ;  /* 0x00000000550572ca */ /* 0x000fda00000e0000 */
[----:B-1----:R-:W2:Y:S01]  /*2bf50*/  LD.E R8, desc[UR4][R90.64+0xc] ;  /* 0x00000c045a087980 */ /* 0x002ea2000c101900 */
[----:B------:R-:W-:Y:S01]  /*2bf60*/  VIADD R129, R129, 0x40 ;  /* 0x0000004081817836 */ /* 0x000fe20000000000 */
[----:B------:R-:W-:Y:S01]  /*2bf70*/  SHF.R.S32.HI R11, RZ, 0x1f, R77 ;  /* 0x0000001fff0b7819 */ /* 0x000fe2000001144d */
[----:B------:R-:W-:-:S04]  /*2bf80*/  IMAD R12, R97, R77, RZ ;  /* 0x0000004d610c7224 */ /* 0x000fc800078e02ff */
[----:B------:R-:W-:Y:S01]  /*2bf90*/  IMAD R97, R96, R11, R12 ;  /* 0x0000000b60617224 */ /* 0x000fe200078e020c */
[----:B------:R-:W-:Y:S01]  /*2bfa0*/  SHF.R.S32.HI R11, RZ, 0x1f, R129 ;  /* 0x0000001fff0b7819 */ /* 0x000fe20000011481 */
[----:B--2---:R-:W-:-:S05]  /*2bfb0*/  IMAD R8, R77, -0x60, R8 ;  /* 0xffffffa04d087824 */ /* 0x004fca00078e0208 */
[----:B------:R-:W-:Y:S01]  /*2bfc0*/  VIMNMX R10, R8, 0x60, PT ;  /* 0x00000060080a7848 */ /* 0x000fe20003fe0100 */
[----:B------:R-:W-:-:S03]  /*2bfd0*/  IMAD.WIDE.U32 R8, R96, R77, RZ ;  /* 0x0000004d60087225 */ /* 0x000fc600078e00ff */
[----:B------:R-:W-:Y:S01]  /*2bfe0*/  ISETP.GE.AND P0, PT, R129, R10, PT ;  /* 0x0000000a8100720c */ /* 0x000fe20003f06270 */
[----:B------:R-:W-:Y:S02]  /*2bff0*/  IMAD R10, R89, R129, RZ ;  /* 0x00000081590a7224 */ /* 0x000fe400078e02ff */
[----:B------:R-:W-:Y:S02]  /*2c000*/  IMAD.IADD R9, R9, 0x1, R97 ;  /* 0x0000000109097824 */ /* 0x000fe400078e0261 */
[C---:B------:R-:W-:Y:S02]  /*2c010*/  IMAD R11, R88.reuse, R11, R10 ;  /* 0x0000000b580b7224 */ /* 0x040fe400078e020a */
[----:B------:R-:W-:-:S06]  /*2c020*/  IMAD.WIDE.U32 R88, R88, R129, R8 ;  /* 0x0000008158587225 */ /* 0x000fcc00078e0008 */
[----:B------:R-:W-:Y:S05]  /*2c030*/  @P0 BRA `(.L_x_4619) ;  /* 0x0000002c00140947 */ /* 0x000fea0003800000 */
[----:B------:R-:W-:Y:S02]  /*2c040*/  R2UR UR4, R84 ;  /* 0x00000000540472ca */ /* 0x000fe400000e0000 */
[----:B------:R-:W-:-:S13]  /*2c050*/  R2UR UR5, R85 ;  /* 0x00000000550572ca */ /* 0x000fda00000e0000 */
[----:B-----5:R-:W2:Y:S01]  /*2c060*/  LD.E.U8 R8, desc[UR4][R92.64] ;  /* 0x000000045c087980 */ /* 0x020ea2000c101100 */
[----:B------:R-:W-:Y:S01]  /*2c070*/  BSSY B2, `(.L_x_4662) ;  /* 0x00000a6000027945 */ /* 0x000fe20003800000 */
[----:B------:R-:W-:Y:S01]  /*2c080*/  IMAD.IADD R28, R89, 0x1, R11 ;  /* 0x00000001591c7824 */ /* 0x000fe200078e020b */
[----:B--2---:R-:W-:-:S04]  /*2c090*/  LOP3.LUT R8, R8, 0x1, RZ, 0xc0, !PT ;  /* 0x0000000108087812 */ /* 0x004fc800078ec0ff */
[----:B------:R-:W-:-:S13]  /*2c0a0*/  ISETP.NE.U32.AND P0, PT, R8, 0x1, PT ;  /* 0x000000010800780c */ /* 0x000fda0003f05070 */
[----:B------:R-:W-:Y:S05]  /*2c0b0*/  @P0 BRA `(.L_x_4663) ;  /* 0x0000000800840947 */ /* 0x000fea0003800000 */
[----:B------:R-:W-:Y:S02]  /*2c0c0*/  R2UR UR4, R84 ;  /* 0x00000000540472ca */ /* 0x000fe400000e0000 */
[----:B------:R-:W-:-:S13]  /*2c0d0*/  R2UR UR5, R85 ;  /* 0x00000000550572ca */ /* 0x000fda00000e0000 */
[----:B------:R-:W2:Y:S01]  /*2c0e0*/  LD.E R8, desc[UR4][R90.64+0x4] ;  /* 0x000004045a087980 */ /* 0x000ea2000c101900 */
[----:B------:R-:W-:Y:S01]  /*2c0f0*/  IMAD.IADD R10, R100, 0x1, -R111 ;  /* 0x00000001640a7824 */ /* 0x000fe200078e0a6f */
[----:B------:R-:W-:Y:S02]  /*2c100*/  SHF.R.S32.HI R14, RZ, 0x1f, R129 ;  /* 0x0000001fff0e7819 */ /* 0x000fe40000011481 */
[----:B------:R-:W-:Y:S02]  /*2c110*/  R2UR UR6, R84 ;  /* 0x00000000540672ca */ /* 0x000fe400000e0000 */
[----:B------:R-:W-:Y:S02]  /*2c120*/  LEA.HI R14, R14, R129, RZ, 0x3 ;  /* 0x000000810e0e7211 */ /* 0x000fe400078f18ff */
[----:B------:R-:W-:-:S03]  /*2c130*/  R2UR UR7, R85 ;  /* 0x00000000550772ca */ /* 0x000fc600000e0000 */
[----:B------:R-:W-:-:S05]  /*2c140*/  IMAD.SHL.U32 R14, R14, 0x40, RZ ;  /* 0x000000400e0e7824 */ /* 0x000fca00078e00ff */
[----:B------:R-:W-:Y:S01]  /*2c150*/  LOP3.LUT R14, R14, 0xfffffe00, RZ, 0xc0, !PT ;  /* 0xfffffe000e0e7812 */ /* 0x000fe200078ec0ff */
[----:B------:R-:W-:Y:S01]  /*2c160*/  BSSY B3, `(.L_x_4664) ;  /* 0x000008b000037945 */ /* 0x000fe20003800000 */
[----:B--2---:R-:W-:-:S04]  /*2c170*/  LEA.HI R8, R8, R8, RZ, 0x1 ;  /* 0x0000000808087211 */ /* 0x004fc800078f08ff */
[----:B------:R-:W-:-:S04]  /*2c180*/  SHF.R.S32.HI R30, RZ, 0x1, R8 ;  /* 0x00000001ff1e7819 */ /* 0x000fc80000011408 */
        /* <DEDUP_REMOVED lines=38> */
[----:B------:R-:W5:Y:S04]  /*2c3f0*/  LD.E.128 R8, desc[UR4][R8.64] ;  /* 0x0000000408087980 */ /* 0x000f68000c101d00 */
[C---:B------:R-:W-:Y:S01]  /*2c400*/  IADD3 R33, P2, R35.reuse, R88, RZ ;  /* 0x0000005823217210 */ /* 0x040fe20007f5e0ff */
[----:B------:R-:W5:Y:S03]  /*2c410*/  LD.E.128 R12, desc[UR6][R12.64] ;  /* 0x000000060c0c7980 */ /* 0x000f66000c101d00 */
[----:B------:R-:W-:-:S03]  /*2c420*/  LEA.HI.X.SX32 R30, R35, R28, 0x1, P2 ;  /* 0x0000001c231e7211 */ /* 0x000fc600010f0eff */
[----:B------:R-:W-:Y:S01]  /*2c430*/  @!P1 IADD3 R31, P3, R29, R88, RZ ;  /* 0x000000581d1f9210 */ /* 0x000fe20007f7e0ff */
[----:B------:R-:W-:-:S12]  /*2c440*/  @P0 BRA `(.L_x_4665) ;  /* 0x0000000400700947 */ /* 0x000fd80003800000 */
[----:B------:R-:W-:Y:S01]  /*2c450*/  SHF.R.U64 R42, R54, 0x10, R55 ;  /* 0x00000010362a7819 */ /* 0x000fe20000001237 */
[----:B-----5:R-:W-:Y:S01]  /*2c460*/  IMAD.U32 R37, R13, 0x10000, RZ ;  /* 0x000100000d257824 */ /* 0x020fe200078e00ff */
[----:B------:R-:W-:Y:S01]  /*2c470*/  SHF.R.U64 R54, R64, 0x10, R65 ;  /* 0x0000001040367819 */ /* 0x000fe20000001241 */
[----:B------:R-:W-:Y:S01]  /*2c480*/  IMAD.U32 R32, R9, 0x10000, RZ ;  /* 0x0001000009207824 */ /* 0x000fe200078e00ff */
[----:B------:R-:W-:Y:S01]  /*2c490*/  SHF.R.U64 R68, R52, 0x10, R53 ;  /* 0x0000001034447819 */ /* 0x000fe20000001235 */
[----:B------:R-:W-:Y:S01]  /*2c4a0*/  IMAD.U32 R39, R15, 0x10000, RZ ;  /* 0x000100000f277824 */ /* 0x000fe200078e00ff */
[----:B------:R-:W-:Y:S01]  /*2c4b0*/  SHF.R.U32.HI R65, RZ, 0x10, R65 ;  /* 0x00000010ff417819 */ /* 0x000fe20000011641 */
[----:B------:R-:W-:Y:S01]  /*2c4c0*/  IMAD.U32 R35, R12, 0x10000, RZ ;  /* 0x000100000c237824 */ /* 0x000fe200078e00ff */
[----:B------:R-:W-:Y:S02]  /*2c4d0*/  SHF.R.U32.HI R53, RZ, 0x10, R53 ;  /* 0x00000010ff357819 */ /* 0x000fe40000011635 */
[----:B------:R-:W-:-:S02]  /*2c4e0*/  PRMT R128, R128, 0x5410, R65 ;  /* 0x0000541080807816 */ /* 0x000fc40000000041 */
[----:B------:R-:W-:Y:S02]  /*2c4f0*/  PRMT R124, R124, 0x5410, R53 ;  /* 0x000054107c7c7816 */ /* 0x000fe40000000035 */
[----:B------:R-:W-:Y:S02]  /*2c500*/  SHF.R.U64 R52, R66, 0x10, R67 ;  /* 0x0000001042347819 */ /* 0x000fe40000001243 */
[----:B------:R-:W-:Y:S01]  /*2c510*/  PRMT R121, R121, 0x5410, R42 ;  /* 0x0000541079797816 */ /* 0x000fe2000000002a */
[----:B------:R-:W-:Y:S01]  /*2c520*/  IMAD.U32 R42, R128, 0x10000, RZ ;  /* 0x00010000802a7824 */ /* 0x000fe200078e00ff */
[----:B------:R-:W-:Y:S01]  /*2c530*/  SHF.R.U32.HI R55, RZ, 0x10, R55 ;  /* 0x00000010ff377819 */ /* 0x000fe20000011637 */
[----:B------:R-:W-:Y:S01]  /*2c540*/  IMAD.U32 R41, R124, 0x10000, RZ ;  /* 0x000100007c297824 */ /* 0x000fe200078e00ff */
[----:B------:R-:W-:Y:S01]  /*2c550*/  SHF.R.U32.HI R67, RZ, 0x10, R67 ;  /* 0x00000010ff437819 */ /* 0x000fe20000011643 */
[----:B------:R-:W-:Y:S01]  /*2c560*/  FMUL.FTZ R53, R37, R42 ;  /* 0x0000002a25357220 */ /* 0x000fe20000410000 */
[----:B------:R-:W-:-:S02]  /*2c570*/  LOP3.LUT R38, R13, 0xffff0000, RZ, 0xc0, !PT ;  /* 0xffff00000d267812 */ /* 0x000fc400078ec0ff */
[----:B------:R-:W-:Y:S01]  /*2c580*/  LOP3.LUT R43, R128, 0xffff0000, RZ, 0xc0, !PT ;  /* 0xffff0000802b7812 */ /* 0x000fe200078ec0ff */
[-C--:B------:R-:W-:Y:S01]  /*2c590*/  FFMA.FTZ R53, R32, R41.reuse, -R53 ;  /* 0x0000002920357223 */ /* 0x080fe20000010835 */
[----:B------:R-:W-:Y:S01]  /*2c5a0*/  PRMT R122, R122, 0x5410, R55 ;  /* 0x000054107a7a7816 */ /* 0x000fe20000000037 */
[----:B------:R-:W-:Y:S01]  /*2c5b0*/  FMUL.FTZ R55, R37, R41 ;  /* 0x0000002925377220 */ /* 0x000fe20000410000 */
[----:B------:R-:W-:Y:S01]  /*2c5c0*/  PRMT R126, R126, 0x5410, R67 ;  /* 0x000054107e7e7816 */ /* 0x000fe20000000043 */
[----:B------:R-:W-:Y:S01]  /*2c5d0*/  FMUL.FTZ R65, R38, R43 ;  /* 0x0000002b26417220 */ /* 0x000fe20000410000 */
[----:B------:R-:W-:Y:S01]  /*2c5e0*/  LOP3.LUT R37, R124, 0xffff0000, RZ, 0xc0, !PT ;  /* 0xffff00007c257812 */ /* 0x000fe200078ec0ff */
[----:B------:R-:W-:Y:S01]  /*2c5f0*/  FFMA.FTZ R55, R32, R42, R55 ;  /* 0x0000002a20377223 */ /* 0x000fe20000010037 */
[----:B------:R-:W-:Y:S01]  /*2c600*/  LOP3.LUT R34, R9, 0xffff0000, RZ, 0xc0, !PT ;  /* 0xffff000009227812 */ /* 0x000fe200078ec0ff */
[----:B------:R-:W-:Y:S01]  /*2c610*/  IMAD.U32 R41, R126, 0x10000, RZ ;  /* 0x000100007e297824 */ /* 0x000fe200078e00ff */
[----:B------:R-:W-:Y:S01]  /*2c620*/  LOP3.LUT R36, R12, 0xffff0000, RZ, 0xc0, !PT ;  /* 0xffff00000c247812 */ /* 0x000fe200078ec0ff */
[----:B------:R-:W-:-:S02]  /*2c630*/  IMAD.U32 R32, R122, 0x10000, RZ ;  /* 0x000100007a207824 */ /* 0x000fc400078e00ff */
[-C--:B------:R-:W-:Y:S01]  /*2c640*/  FMUL.FTZ R67, R38, R37.reuse ;  /* 0x0000002526437220 */ /* 0x080fe20000410000 */
[----:B------:R-:W-:Y:S01]  /*2c650*/  LOP3.LUT R40, R15, 0xffff0000, RZ, 0xc0, !PT ;  /* 0xffff00000f287812 */ /* 0x000fe200078ec0ff */
[----:B------:R-:W-:Y:S01]  /*2c660*/  FFMA.FTZ R38, R34, R37, -R65 ;  /* 0x0000002522267223 */ /* 0x000fe20000010841 */
[----:B------:R-:W-:Y:S01]  /*2c670*/  LOP3.LUT R126, R126, 0xffff0000, RZ, 0xc0, !PT ;  /* 0xffff00007e7e7812 */ /* 0x000fe200078ec0ff */
[----:B------:R-:W-:Y:S01]  /*2c680*/  IMAD.U32 R12, R11, 0x10000, RZ ;  /* 0x000100000b0c7824 */ /* 0x000fe200078e00ff */
[----:B------:R-:W-:Y:S01]  /*2c690*/  PRMT R127, R127, 0x5410, R54 ;  /* 0x000054107f7f7816 */ /* 0x000fe20000000036 */
[----:B------:R-:W-:Y:S01]  /*2c6a0*/  FMUL.FTZ R37, R39, R41 ;  /* 0x0000002927257220 */ /* 0x000fe20000410000 */
[----:B------:R-:W-:Y:S01]  /*2c6b0*/  PRMT R125, R125, 0x5410, R52 ;  /* 0x000054107d7d7816 */ /* 0x000fe20000000034 */
[-C--:B------:R-:W-:Y:S01]  /*2c6c0*/  FMUL.FTZ R52, R39, R32.reuse ;  /* 0x0000002027347220 */ /* 0x080fe20000410000 */
[----:B------:R-:W-:Y:S01]  /*2c6d0*/  PRMT R123, R123, 0x5410, R68 ;  /* 0x000054107b7b7816 */ /* 0x000fe20000000044 */
[----:B------:R-:W-:Y:S01]  /*2c6e0*/  FFMA.FTZ R42, R34, R43, R67 ;  /* 0x0000002b222a7223 */ /* 0x000fe20000010043 */
[----:B------:R-:W-:Y:S01]  /*2c6f0*/  LOP3.LUT R122, R122, 0xffff0000, RZ, 0xc0, !PT ;  /* 0xffff00007a7a7812 */ /* 0x000fe200078ec0ff */
[----:B------:R-:W-:Y:S01]  /*2c700*/  FFMA.FTZ R37, R12, R32, -R37 ;  /* 0x000000200c257223 */ /* 0x000fe20000010825 */
[----:B------:R-:W-:Y:S01]  /*2c710*/  LOP3.LUT R13, R11, 0xffff0000, RZ, 0xc0, !PT ;  /* 0xffff00000b0d7812 */ /* 0x000fe200078ec0ff */
[----:B------:R-:W-:Y:S01]  /*2c720*/  FMUL.FTZ R34, R40, R126 ;  /* 0x0000007e28227220 */ /* 0x000fe20000410000 */
[----:B------:R-:W-:Y:S01]  /*2c730*/  FFMA.FTZ R52, R12, R41, R52 ;  /* 0x000000290c347223 */ /* 0x000fe20000010034 */
[----:B------:R-:W-:-:S02]  /*2c740*/  IMAD.U32 R32, R127, 0x10000, RZ ;  /* 0x000100007f207824 */ /* 0x000fc400078e00ff */
[-C--:B------:R-:W-:Y:S01]  /*2c750*/  FMUL.FTZ R40, R40, R122.reuse ;  /* 0x0000007a28287220 */ /* 0x080fe20000410000 */
[----:B------:R-:W-:Y:S02]  /*2c760*/  IMAD.U32 R12, R123, 0x10000, RZ ;  /* 0x000100007b0c7824 */ /* 0x000fe400078e00ff */
[----:B------:R-:W-:Y:S01]  /*2c770*/  FFMA.FTZ R122, R13, R122, -R34 ;  /* 0x0000007a0d7a7223 */ /* 0x000fe20000010822 */
[----:B------:R-:W-:Y:S01]  /*2c780*/  FMUL.FTZ R34, R35, R32 ;  /* 0x0000002023227220 */ /* 0x000fe20000410000 */
[C---:B------:R-:W-:Y:S01]  /*2c790*/  IMAD.U32 R9, R8.reuse, 0x10000, RZ ;  /* 0x0001000008097824 */ /* 0x040fe200078e00ff */
[----:B------:R-:W-:Y:S01]  /*2c7a0*/  LOP3.LUT R127, R127, 0xffff0000, RZ, 0xc0, !PT ;  /* 0xffff00007f7f7812 */ /* 0x000fe200078ec0ff */
[----:B------:R-:W-:Y:S01]  /*2c7b0*/  FMUL.FTZ R35, R35, R12 ;  /* 0x0000000c23237220 */ /* 0x000fe20000410000 */
[----:B------:R-:W-:Y:S01]  /*2c7c0*/  LOP3.LUT R123, R123, 0xffff0000, RZ, 0xc0, !PT ;  /* 0xffff00007b7b7812 */ /* 0x000fe200078ec0ff */
[----:B------:R-:W-:Y:S01]  /*2c7d0*/  FFMA.FTZ R39, R13, R126, R40 ;  /* 0x0000007e0d277223 */ /* 0x000fe20000010028 */
[----:B------:R-:W-:Y:S01]  /*2c7e0*/  LOP3.LUT R8, R8, 0xffff0000, RZ, 0xc0, !PT ;  /* 0xffff000008087812 */ /* 0x000fe200078ec0ff */
[----:B------:R-:W-:Y:S01]  /*2c7f0*/  FFMA.FTZ R35, R9, R32, R35 ;  /* 0x0000002009237223 */ /* 0x000fe20000010023 */
[----:B------:R-:W-:-:S02]  /*2c800*/  IMAD.U32 R15, R14, 0x10000, RZ ;  /* 0x000100000e0f7824 */ /* 0x000fc400078e00ff */
[----:B------:R-:W-:Y:S01]  /*2c810*/  FMUL.FTZ R13, R36, R127 ;  /* 0x0000007f240d7220 */ /* 0x000fe20000410000 */
[----:B------:R-:W-:Y:S01]  /*2c820*/  FFMA.FTZ R34, R9, R12, -R34 ;  /* 0x0000000c09227223 */ /* 0x000fe20000010822 */
[----:B------:R-:W-:Y:S01]  /*2c830*/  IMAD.U32 R32, R125, 0x10000, RZ ;  /* 0x000100007d207824 */ /* 0x000fe200078e00ff */
[----:B------:R-:W-:Y:S01]  /*2c840*/  LOP3.LUT R14, R14, 0xffff0000, RZ, 0xc0, !PT ;  /* 0xffff00000e0e7812 */ /* 0x000fe200078ec0ff */
[-C--:B------:R-:W-:Y:S01]  /*2c850*/  FMUL.FTZ R9, R36, R123.reuse ;  /* 0x0000007b24097220 */ /* 0x080fe20000410000 */
[----:B------:R-:W-:Y:S01]  /*2c860*/  IMAD.U32 R12, R121, 0x10000, RZ ;  /* 0x00010000790c7824 */ /* 0x000fe200078e00ff */
[----:B------:R-:W-:Y:S01]  /*2c870*/  LOP3.LUT R125, R125, 0xffff0000, RZ, 0xc0, !PT ;  /* 0xffff00007d7d7812 */ /* 0x000fe200078ec0ff */
[----:B------:R-:W-:Y:S01]  /*2c880*/  FFMA.FTZ R13, R8, R123, -R13 ;  /* 0x0000007b080d7223 */ /* 0x000fe2000001080d */
[----:B------:R-:W-:Y:S01]  /*2c890*/  LOP3.LUT R121, R121, 0xffff0000, RZ, 0xc0, !PT ;  /* 0xffff000079797812 */ /* 0x000fe200078ec0ff */
        /* <DEDUP_REMOVED lines=23> */
.L_x_4665:
[----:B------:R-:W-:Y:S05]  /*2ca10*/  BSYNC B3 ;  /* 0x0000000000037941 */ /* 0x000fea0003800000 */
.L_x_4664:
        /* <DEDUP_REMOVED lines=11> */
.L_x_4663:
[----:B------:R-:W-:Y:S05]  /*2cad0*/  BSYNC B2 ;  /* 0x0000000000027941 */ /* 0x000fea0003800000 */
.L_x_4662:
        /* <DEDUP_REMOVED lines=10> */
[----:B------:R-:W-:Y:S01]  /*2cb80*/  SHF.R.S32.HI R14, RZ, 0x1f, R129 ;  /* 0x0000001fff0e7819 */ /* 0x000fe20000011481 */
[----:B------:R-:W-:Y:S01]  /*2cb90*/  IMAD.IADD R10, R100, 0x1, -R111 ;  /* 0x00000001640a7824 */ /* 0x000fe200078e0a6f */
        /* <DEDUP_REMOVED lines=52> */
[--C-:B------:R-:W-:Y:S01]  /*2cee0*/  SHF.R.U64 R40, R60, 0x10, R61.reuse ;  /* 0x000000103c287819 */ /* 0x100fe2000000123d */
[----:B-----5:R-:W-:Y:S01]  /*2cef0*/  IMAD.U32 R34, R13, 0x10000, RZ ;  /* 0x000100000d227824 */ /* 0x020fe200078e00ff */
[----:B------:R-:W-:Y:S01]  /*2cf00*/  SHF.R.U32.HI R61, RZ, 0x10, R61 ;  /* 0x00000010ff3d7819 */ /* 0x000fe2000001163d */
[----:B------:R-:W-:Y:S01]  /*2cf10*/  IMAD.U32 R30, R9, 0x10000, RZ ;  /* 0x00010000091e7824 */ /* 0x000fe200078e00ff */
[--C-:B------:R-:W-:Y:S01]  /*2cf20*/  SHF.R.U64 R52, R48, 0x10, R49.reuse ;  /* 0x0000001030347819 */ /* 0x100fe20000001231 */
[----:B------:R-:W-:Y:S01]  /*2cf30*/  IMAD.U32 R36, R15, 0x10000, RZ ;  /* 0x000100000f247824 */ /* 0x000fe200078e00ff */
[----:B------:R-:W-:Y:S01]  /*2cf40*/  SHF.R.U32.HI R49, RZ, 0x10, R49 ;  /* 0x00000010ff317819 */ /* 0x000fe20000011631 */
[----:B------:R-:W-:Y:S01]  /*2cf50*/  IMAD.U32 R32, R12, 0x10000, RZ ;  /* 0x000100000c207824 */ /* 0x000fe200078e00ff */
[----:B------:R-:W-:Y:S02]  /*2cf60*/  PRMT R120, R120, 0x5410, R61 ;  /* 0x0000541078787816 */ /* 0x000fe4000000003d */
[----:B------:R-:W-:-:S02]  /*2cf70*/  SHF.R.U64 R38, R62, 0x10, R63 ;  /* 0x000000103e267819 */ /* 0x000fc4000000123f */
[----:B------:R-:W-:Y:S01]  /*2cf80*/  PRMT R116, R116, 0x5410, R49 ;  /* 0x0000541074747816 */ /* 0x000fe20000000031 */
[----:B------:R-:W-:Y:S01]  /*2cf90*/  IMAD.U32 R41, R120, 0x10000, RZ ;  /* 0x0001000078297824 */ /* 0x000fe200078e00ff */
[----:B------:R-:W-:Y:S02]  /*2cfa0*/  SHF.R.U64 R48, R50, 0x10, R51 ;  /* 0x0000001032307819 */ /* 0x000fe40000001233 */
[----:B------:R-:W-:Y:S01]  /*2cfb0*/  SHF.R.U32.HI R63, RZ, 0x10, R63 ;  /* 0x00000010ff3f7819 */ /* 0x000fe2000001163f */
[----:B------:R-:W-:Y:S01]  /*2cfc0*/  IMAD.U32 R39, R116, 0x10000, RZ ;  /* 0x0001000074277824 */ /* 0x000fe200078e00ff */
[----:B------:R-:W-:Y:S01]  /*2cfd0*/  SHF.R.U32.HI R51, RZ, 0x10, R51 ;  /* 0x00000010ff337819 */ /* 0x000fe20000011633 */
[----:B------:R-:W-:Y:S01]  /*2cfe0*/  FMUL.FTZ R43, R34, R41 ;  /* 0x00000029222b7220 */ /* 0x000fe20000410000 */
[----:B------:R-:W-:Y:S01]  /*2cff0*/  PRMT R118, R118, 0x5410, R63 ;  /* 0x0000541076767816 */ /* 0x000fe2000000003f */
[----:B------:R-:W-:Y:S01]  /*2d000*/  FMUL.FTZ R49, R34, R39 ;  /* 0x0000002722317220 */ /* 0x000fe20000410000 */
[----:B------:R-:W-:-:S02]  /*2d010*/  PRMT R114, R114, 0x5410, R51 ;  /* 0x0000541072727816 */ /* 0x000fc40000000033 */
[----:B------:R-:W-:Y:S01]  /*2d020*/  PRMT R117, R117, 0x5410, R38 ;  /* 0x0000541075757816 */ /* 0x000fe20000000026 */
        /* <DEDUP_REMOVED lines=15> */
[----:B------:R-:W-:Y:S01]  /*2d120*/  LOP3.LUT R118, R118, 0xffff0000, RZ, 0xc0, !PT ;  /* 0xffff000076767812 */ /* 0x000fe200078ec0ff */
[-C--:B------:R-:W-:Y:S01]  /*2d130*/  FMUL.FTZ R30, R35, R116.reuse ;  /* 0x00000074231e7220 */ /* 0x080fe20000410000 */
[----:B------:R-:W-:Y:S01]  /*2d140*/  PRMT R119, R119, 0x5410, R40 ;  /* 0x0000541077777816 */ /* 0x000fe20000000028 */
[----:B------:R-:W-:Y:S01]  /*2d150*/  FFMA.FTZ R35, R31, R116, -R34 ;  /* 0x000000741f237223 */ /* 0x000fe20000010822 */
[----:B------:R-:W-:Y:S01]  /*2d160*/  LOP3.LUT R114, R114, 0xffff0000, RZ, 0xc0, !PT ;  /* 0xffff000072727812 */ /* 0x000fe200078ec0ff */
[C---:B------:R-:W-:Y:S01]  /*2d170*/  FFMA.FTZ R41, R12.reuse, R39, -R41 ;  /* 0x000000270c297223 */ /* 0x040fe20000010829 */
[----:B------:R-:W-:Y:S01]  /*2d180*/  LOP3.LUT R13, R11, 0xffff0000, RZ, 0xc0, !PT ;  /* 0xffff00000b0d7812 */ /* 0x000fe200078ec0ff */
[----:B------:R-:W-:Y:S01]  /*2d190*/  FFMA.FTZ R36, R12, R43, R36 ;  /* 0x0000002b0c247223 */ /* 0x000fe20000010024 */
[----:B------:R-:W-:Y:S01]  /*2d1a0*/  FFMA.FTZ R120, R31, R120, R30 ;  /* 0x000000781f787223 */ /* 0x000fe2000001001e */
[----:B------:R-:W-:Y:S01]  /*2d1b0*/  FMUL.FTZ R34, R37, R118 ;  /* 0x0000007625227220 */ /* 0x000fe20000410000 */
[----:B------:R-:W-:-:S02]  /*2d1c0*/  IMAD.U32 R12, R115, 0x10000, RZ ;  /* 0x00010000730c7824 */ /* 0x000fc400078e00ff */
[-C--:B------:R-:W-:Y:S01]  /*2d1d0*/  FMUL.FTZ R40, R37, R114.reuse ;  /* 0x0000007225287220 */ /* 0x080fe20000410000 */
[----:B------:R-:W-:Y:S02]  /*2d1e0*/  IMAD.U32 R30, R119, 0x10000, RZ ;  /* 0x00010000771e7824 */ /* 0x000fe400078e00ff */
[----:B------:R-:W-:Y:S01]  /*2d1f0*/  FFMA.FTZ R114, R13, R114, -R34 ;  /* 0x000000720d727223 */ /* 0x000fe20000010822 */
[----:B------:R-:W-:Y:S02]  /*2d200*/  IMAD.U32 R9, R8, 0x10000, RZ ;  /* 0x0001000008097824 */ /* 0x000fe400078e00ff */
[C---:B------:R-:W-:Y:S01]  /*2d210*/  FMUL.FTZ R31, R32.reuse, R12 ;  /* 0x0000000c201f7220 */ /* 0x040fe20000410000 */
[----:B------:R-:W-:Y:S01]  /*2d220*/  PRMT R113, R113, 0x5410, R48 ;  /* 0x0000541071717816 */ /* 0x000fe20000000030 */
[-C--:B------:R-:W-:Y:S01]  /*2d230*/  FMUL.FTZ R34, R32, R30.reuse ;  /* 0x0000001e20227220 */ /* 0x080fe20000410000 */
[----:B------:R-:W-:Y:S01]  /*2d240*/  LOP3.LUT R119, R119, 0xffff0000, RZ, 0xc0, !PT ;  /* 0xffff000077777812 */ /* 0x000fe200078ec0ff */
[----:B------:R-:W-:Y:S01]  /*2d250*/  FFMA.FTZ R31, R9, R30, R31 ;  /* 0x0000001e091f7223 */ /* 0x000fe2000001001f */
[----:B------:R-:W-:-:S02]  /*2d260*/  IMAD.U32 R15, R14, 0x10000, RZ ;  /* 0x000100000e0f7824 */ /* 0x000fc400078e00ff */
        /* <DEDUP_REMOVED lines=9> */
[C---:B------:R-:W-:Y:S01]  /*2d300*/  IMAD.U32 R11, R10.reuse, 0x10000, RZ ;  /* 0x000100000a0b7824 */ /* 0x040fe200078e00ff */
[----:B------:R-:W-:Y:S01]  /*2d310*/  LOP3.LUT R113, R113, 0xffff0000, RZ, 0xc0, !PT ;  /* 0xffff000071717812 */ /* 0x000fe200078ec0ff */
[----:B------:R-:W-:Y:S01]  /*2d320*/  FMUL.FTZ R32, R15, R30 ;  /* 0x0000001e0f207220 */ /* 0x000fe20000410000 */
[----:B------:R-:W-:Y:S01]  /*2d330*/  LOP3.LUT R10, R10, 0xffff0000, RZ, 0xc0, !PT ;  /* 0xffff00000a0a7812 */ /* 0x000fe200078ec0ff */
[----:B------:R-:W-:Y:S01]  /*2d340*/  FMUL.FTZ R9, R14, R117 ;  /* 0x000000750e097220 */ /* 0x000fe20000410000 */
[-C--:B------:R-:W-:Y:S01]  /*2d350*/  FMUL.FTZ R33, R33, R115.reuse ;  /* 0x0000007321217220 */ /* 0x080fe20000410000 */
[----:B------:R-:W-:Y:S01]  /*2d360*/  FFMA.FTZ R13, R8, R115, -R13 ;  /* 0x00000073080d7223 */ /* 0x000fe2000001080d */
[-C--:B------:R-:W-:Y:S01]  /*2d370*/  FMUL.FTZ R15, R15, R12.reuse ;  /* 0x0000000c0f0f7220 */ /* 0x080fe20000410000 */
[----:B------:R-:W-:Y:S01]  /*2d380*/  FMUL.FTZ R14, R14, R113 ;  /* 0x000000710e0e7220 */ /* 0x000fe20000410000 */
[----:B------:R-:W-:Y:S01]  /*2d390*/  FFMA.FTZ R8, R8, R119, R33 ;  /* 0x0000007708087223 */ /* 0x000fe20000010021 */
        /* <DEDUP_REMOVED lines=16> */
.L_x_4669:
[----:B------:R-:W-:Y:S05]  /*2d4a0*/  BSYNC B3 ;  /* 0x0000000000037941 */ /* 0x000fea0003800000 */
.L_x_4668:
        /* <DEDUP_REMOVED lines=11> */
.L_x_4667:
[----:B------:R-:W-:Y:S05]  /*2d560*/  BSYNC B2 ;  /* 0x0000000000027941 */ /* 0x000fea0003800000 */
.L_x_4666:
[----:B------:R-:W-:Y:S02]  /*2d570*/  R2UR UR4, R84 ;  /* 0x00000000540472ca */ /* 0x000fe400000e0000 */
[----:B------:R-:W-:-:S13]  /*2d580*/  R2UR UR5, R85 ;  /* 0x00000000550572ca */ /* 0x000fda00000e0000 */
[----:B------:R-:W2:Y:S02]  /*2d590*/  LD.E.U8 R92, desc[UR4][R92.64] ;  /* 0x000000045c5c7980 */ /* 0x000ea4000c101100 */
[----:B--2---:R-:W-:-:S13]  /*2d5a0*/  LOP3.LUT P0, RZ, R92, 0x4, RZ, 0xc0, !PT ;  /* 0x000000045cff7812 */ /* 0x004fda000780c0ff */
[----:B------:R-:W-:Y:S05]  /*2d5b0*/  @!P0 BRA `(.L_x_4619) ;  /* 0x0000001400b48947 */ /* 0x000fea0003800000 */
[----:B------:R-:W-:Y:S02]  /*2d5c0*/  R2UR UR4, R84 ;  /* 0x00000000540472ca */ /* 0x000fe400000e0000 */
[----:B------:R-:W-:-:S13]  /*2d5d0*/  R2UR UR5, R85 ;  /* 0x00000000550572ca */ /* 0x000fda00000e0000 */
[----:B------:R-:W2:Y:S01]  /*2d5e0*/  LD.E R90, desc[UR4][R90.64+0x4] ;  /* 0x000004045a5a7980 */ /* 0x000ea2000c101900 */
[----:B-1----:R-:W-:Y:S01]  /*2d5f0*/  VIADD R32, R101, 0x40 ;  /* 0x0000004065207836 */ /* 0x002fe20000000000 */
[----:B------:R-:W-:Y:S01]  /*2d600*/  SHF.R.S32.HI R14, RZ, 0x1f, R129 ;  /* 0x0000001fff0e7819 */ /* 0x000fe20000011481 */
[----:B------:R-:W-:Y:S01]  /*2d610*/  IMAD.SHL.U32 R11, R129, 0x40, RZ ;  /* 0x00000040810b7824 */ /* 0x000fe200078e00ff */
[----:B------:R-:W-:Y:S02]  /*2d620*/  R2UR UR6, R84 ;  /* 0x00000000540672ca */ /* 0x000fe400000e0000 */
[----:B------:R-:W-:Y:S02]  /*2d630*/  LEA.HI R14, R14, R129, RZ, 0x3 ;  /* 0x000000810e0e7211 */ /* 0x000fe400078f18ff */
[----:B------:R-:W-:Y:S02]  /*2d640*/  LOP3.LUT R11, R11, 0x1c0, RZ, 0xc0, !PT ;  /* 0x000001c00b0b7812 */ /* 0x000fe400078ec0ff */
[----:B------:R-:W-:Y:S01]  /*2d650*/  R2UR UR7, R85 ;  /* 0x00000000550772ca */ /* 0x000fe200000e0000 */
[----:B------:R-:W-:Y:S01]  /*2d660*/  IMAD.SHL.U32 R14, R14, 0x40, RZ ;  /* 0x000000400e0e7824 */ /* 0x000fe200078e00ff */
[----:B------:R-:W-:-:S04]  /*2d670*/  SHF.R.U32.HI R15, RZ, 0x3, R11 ;  /* 0x00000003ff0f7819 */ /* 0x000fc8000001160b */
[----:B------:R-:W-:Y:S01]  /*2d680*/  LOP3.LUT R13, R14, 0xfffffe00, RZ, 0xc0, !PT ;  /* 0xfffffe000e0d7812 */ /* 0x000fe200078ec0ff */
[----:B------:R-:W-:Y:S01]  /*2d690*/  BSSY B2, `(.L_x_4670) ;  /* 0x0000085000027945 */ /* 0x000fe20003800000 */
[----:B--2---:R-:W-:-:S04]  /*2d6a0*/  LEA.HI R8, R90, R90, RZ, 0x1 ;  /* 0x0000005a5a087211 */ /* 0x004fc800078f08ff */
[----:B------:R-:W-:-:S04]  /*2d6b0*/  SHF.R.S32.HI R29, RZ, 0x1, R8 ;  /* 0x00000001ff1d7819 */ /* 0x000fc80000011408 */
[----:B------:R-:W-:-:S04]  /*2d6c0*/  ISETP.GE.AND P0, PT, R32, R29, PT ;  /* 0x0000001d2000720c */ /* 0x000fc80003f06270 */
[----:B------:R-:W-:-:S05]  /*2d6d0*/  SEL R8, R29, RZ, P0 ;  /* 0x000000ff1d087207 */ /* 0x000fca0000000000 */
[----:B------:R-:W-:-:S04]  /*2d6e0*/  IMAD.IADD R8, R32, 0x1, R8 ;  /* 0x0000000120087824 */ /* 0x000fc800078e0208 */
[----:B------:R-:W-:Y:S01]  /*2d6f0*/  @P0 IMAD.IADD R111, R100, 0x1, -R111 ;  /* 0x00000001646f0824 */ /* 0x000fe200078e0a6f */
[----:B------:R-:W-:-:S04]  /*2d700*/  SHF.R.S32.HI R9, RZ, 0x1f, R8 ;  /* 0x0000001fff097819 */ /* 0x000fc80000011408 */
[----:B------:R-:W-:Y:S02]  /*2d710*/  SHF.R.S32.HI R12, RZ, 0x1f, R111 ;  /* 0x0000001fff0c7819 */ /* 0x000fe4000001146f */
[CC--:B------:R-:W-:Y:S02]  /*2d720*/  LEA.HI R10, R9.reuse, R8.reuse, RZ, 0x3 ;  /* 0x00000008090a7211 */ /* 0x0c0fe400078f18ff */
[----:B------:R-:W-:Y:S02]  /*2d730*/  LEA.HI R111, R12, R111, RZ, 0x4 ;  /* 0x0000006f0c6f7211 */ /* 0x000fe400078f20ff */
[----:B------:R-:W-:Y:S02]  /*2d740*/  SHF.R.S32.HI R30, RZ, 0x3, R10 ;  /* 0x00000003ff1e7819 */ /* 0x000fe4000001140a */
[----:B------:R-:W-:Y:S02]  /*2d750*/  LEA.HI R8, R9, R8, RZ, 0x6 ;  /* 0x0000000809087211 */ /* 0x000fe400078f30ff */
[----:B------:R-:W-:-:S02]  /*2d760*/  LEA.HI.SX32 R111, R111, R30, 0x1c ;  /* 0x0000001e6f6f7211 */ /* 0x000fc400078fe2ff */
[----:B------:R-:W-:Y:S02]  /*2d770*/  SHF.R.S32.HI R8, RZ, 0x6, R8 ;  /* 0x00000006ff087819 */ /* 0x000fe40000011408 */
[----:B------:R-:W-:Y:S02]  /*2d780*/  SHF.R.S32.HI R12, RZ, 0x1f, R111 ;  /* 0x0000001fff0c7819 */ /* 0x000fe4000001146f */
[----:B------:R-:W-:Y:S01]  /*2d790*/  LOP3.LUT R10, R11, 0x38, R10, 0xf8, !PT ;  /* 0x000000380b0a7812 */ /* 0x000fe200078ef80a */
[----:B------:R-:W-:Y:S01]  /*2d7a0*/  IMAD R8, R8, 0x1800, R13 ;  /* 0x0000180008087824 */ /* 0x000fe200078e020d */
[----:B------:R-:W-:Y:S01]  /*2d7b0*/  LEA.HI R12, R12, R111, RZ, 0x3 ;  /* 0x0000006f0c0c7211 */ /* 0x000fe200078f18ff */
[----:B------:R-:W-:Y:S01]  /*2d7c0*/  IMAD.SHL.U32 R111, R111, 0x8, RZ ;  /* 0x000000086f6f7824 */ /* 0x000fe200078e00ff */
[----:B------:R-:W-:Y:S02]  /*2d7d0*/  LOP3.LUT R9, R10, R15, RZ, 0x3c, !PT ;  /* 0x0000000f0a097212 */ /* 0x000fe400078e3cff */
[----:B------:R-:W-:-:S02]  /*2d7e0*/  SHF.R.S32.HI R12, RZ, 0x3, R12 ;  /* 0x00000003ff0c7819 */ /* 0x000fc4000001140c */
[----:B------:R-:W-:Y:S01]  /*2d7f0*/  LOP3.LUT R11, R11, 0x38, R111, 0xf8, !PT ;  /* 0x000000380b0b7812 */ /* 0x000fe200078ef86f */
[----:B------:R-:W-:Y:S02]  /*2d800*/  IMAD.IADD R9, R8, 0x1, R9 ;  /* 0x0000000108097824 */ /* 0x000fe400078e0209 */
[----:B------:R-:W-:Y:S01]  /*2d810*/  IMAD R12, R12, 0x1800, R13 ;  /* 0x000018000c0c7824 */ /* 0x000fe200078e020d */
[----:B------:R-:W-:Y:S02]  /*2d820*/  LOP3.LUT R11, R11, R15, RZ, 0x3c, !PT ;  /* 0x0000000f0b0b7212 */ /* 0x000fe400078e3cff */
[----:B------:R-:W-:-:S03]  /*2d830*/  IADD3 R9, P0, R112, R9, RZ ;  /* 0x0000000970097210 */ /* 0x000fc60007f1e0ff */
[----:B------:R-:W-:Y:S02]  /*2d840*/  IMAD.IADD R11, R12, 0x1, R11 ;  /* 0x000000010c0b7824 */ /* 0x000fe400078e020b */
[----:B------:R-:W-:Y:S01]  /*2d850*/  IMAD.X R10, RZ, RZ, R110, P0 ;  /* 0x000000ffff0a7224 */ /* 0x000fe200000e066e */
[CC--:B------:R-:W-:Y:S02]  /*2d860*/  LEA R8, P0, R9.reuse, R94.reuse, 0x1 ;  /* 0x0000005e09087211 */ /* 0x0c0fe400078008ff */
[----:B------:R-:W-:Y:S02]  /*2d870*/  IADD3 R11, P1, R112, R11, RZ ;  /* 0x0000000b700b7210 */ /* 0x000fe40007f3e0ff */
[----:B------:R-:W-:Y:S02]  /*2d880*/  LEA.HI.X R9, R9, R95, R10, 0x1, P0 ;  /* 0x0000005f09097211 */ /* 0x000fe400000f0c0a */
[----:B------:R-:W-:Y:S01]  /*2d890*/  ISETP.GE.AND P0, PT, R32, R29, PT ;  /* 0x0000001d2000720c */ /* 0x000fe20003f06270 */
[----:B------:R-:W-:Y:S01]  /*2d8a0*/  IMAD.X R110, RZ, RZ, R110, P1 ;  /* 0x000000ffff6e7224 */ /* 0x000fe200008e066e */
[----:B------:R-:W-:-:S04]  /*2d8b0*/  LEA R12, P1, R11, R94, 0x1 ;  /* 0x0000005e0b0c7211 */ /* 0x000fc800078208ff */
[----:B------:R-:W-:Y:S01]  /*2d8c0*/  LEA.HI.X R13, R11, R95, R110, 0x1, P1 ;  /* 0x0000005f0b0d7211 */ /* 0x000fe200008f0c6e */
[----:B------:R-:W-:Y:S01]  /*2d8d0*/  IMAD.SHL.U32 R43, R30, 0x8, RZ ;  /* 0x000000081e2b7824 */ /* 0x000fe200078e00ff */
[----:B------:R-:W5:Y:S04]  /*2d8e0*/  LD.E.128 R8, desc[UR4][R8.64] ;  /* 0x0000000408087980 */ /* 0x000f68000c101d00 */
[----:B------:R-:W5:Y:S01]  /*2d8f0*/  LD.E.128 R12, desc[UR6][R12.64] ;  /* 0x000000060c0c7980 */ /* 0x000f62000c101d00 */
[----:B------:R-:W-:Y:S01]  /*2d900*/  IADD3 R49, P1, R43, R88, RZ ;  /* 0x000000582b317210 */ /* 0x000fe20007f3e0ff */
[----:B------:R-:W-:-:S12]  /*2d910*/  @P0 BRA `(.L_x_4671) ;  /* 0x0000000400700947 */ /* 0x000fd80003800000 */
[----:B------:R-:W-:Y:S01]  /*2d920*/  SHF.R.U64 R38, R56, 0x10, R57 ;  /* 0x0000001038267819 */ /* 0x000fe20000001239 */
[----:B-----5:R-:W-:Y:S01]  /*2d930*/  IMAD.U32 R33, R13, 0x10000, RZ ;  /* 0x000100000d217824 */ /* 0x020fe200078e00ff */
[----:B------:R-:W-:Y:S01]  /*2d940*/  SHF.R.U64 R44, R44, 0x10, R45 ;  /* 0x000000102c2c7819 */ /* 0x000fe2000000122d */
[----:B------:R-:W-:Y:S01]  /*2d950*/  IMAD.U32 R29, R9, 0x10000, RZ ;  /* 0x00010000091d7824 */ /* 0x000fe200078e00ff */
[----:B------:R-:W-:Y:S01]  /*2d960*/  SHF.R.U32.HI R57, RZ, 0x10, R57 ;  /* 0x00000010ff397819 */ /* 0x000fe20000011639 */
[----:B------:R-:W-:Y:S01]  /*2d970*/  IMAD.U32 R35, R15, 0x10000, RZ ;  /* 0x000100000f237824 */ /* 0x000fe200078e00ff */
[----:B------:R-:W-:Y:S01]  /*2d980*/  SHF.R.U32.HI R45, RZ, 0x10, R45 ;  /* 0x00000010ff2d7819 */ /* 0x000fe2000001162d */
[----:B------:R-:W-:Y:S01]  /*2d990*/  IMAD.U32 R31, R12, 0x10000, RZ ;  /* 0x000100000c1f7824 */ /* 0x000fe200078e00ff */
[----:B------:R-:W-:Y:S02]  /*2d9a0*/  SHF.R.U64 R40, R46, 0x10, R47 ;  /* 0x000000102e287819 */ /* 0x000fe4000000122f */
[----:B------:R-:W-:-:S02]  /*2d9b0*/  PRMT R102, R102, 0x5410, R57 ;  /* 0x0000541066667816 */ /* 0x000fc40000000039 */
[----:B------:R-:W-:Y:S02]  /*2d9c0*/  PRMT R106, R106, 0x5410, R45 ;  /* 0x000054106a6a7816 */ /* 0x000fe4000000002d */
[--C-:B------:R-:W-:Y:S02]  /*2d9d0*/  SHF.R.U64 R42, R58, 0x10, R59.reuse ;  /* 0x000000103a2a7819 */ /* 0x100fe4000000123b */
[----:B------:R-:W-:Y:S01]  /*2d9e0*/  PRMT R109, R109, 0x5410, R40 ;  /* 0x000054106d6d7816 */ /* 0x000fe20000000028 */
[----:B------:R-:W-:Y:S01]  /*2d9f0*/  IMAD.U32 R40, R102, 0x10000, RZ ;  /* 0x0001000066287824 */ /* 0x000fe200078e00ff */
[----:B------:R-:W-:Y:S02]  /*2da00*/  SHF.R.U32.HI R59, RZ, 0x10, R59 ;  /* 0x00000010ff3b7819 */ /* 0x000fe4000001163b */
[----:B------:R-:W-:Y:S01]  /*2da10*/  PRMT R103, R103, 0x5410, R38 ;  /* 0x0000541067677816 */ /* 0x000fe20000000026 */
[----:B------:R-:W-:Y:S01]  /*2da20*/  IMAD.U32 R38, R106, 0x10000, RZ ;  /* 0x000100006a267824 */ /* 0x000fe200078e00ff */
[----:B------:R-:W-:-:S02]  /*2da30*/  SHF.R.U32.HI R47, RZ, 0x10, R47 ;  /* 0x00000010ff2f7819 */ /* 0x000fc4000001162f */
[----:B------:R-:W-:Y:S02]  /*2da40*/  LOP3.LUT R34, R13, 0xffff0000, RZ, 0xc0, !PT ;  /* 0xffff00000d227812 */ /* 0x000fe400078ec0ff */
[----:B------:R-:W-:Y:S01]  /*2da50*/  PRMT R105, R105, 0x5410, R42 ;  /* 0x0000541069697816 */ /* 0x000fe2000000002a */
[----:B------:R-:W-:Y:S01]  /*2da60*/  FMUL.FTZ R42, R33, R40 ;  /* 0x00000028212a7220 */ /* 0x000fe20000410000 */
[----:B------:R-:W-:Y:S02]  /*2da70*/  LOP3.LUT R37, R102, 0xffff0000, RZ, 0xc0, !PT ;  /* 0xffff000066257812 */ /* 0x000fe400078ec0ff */
[----:B------:R-:W-:Y:S01]  /*2da80*/  PRMT R107, R107, 0x5410, R44 ;  /* 0x000054106b6b7816 */ /* 0x000fe2000000002c */
[-C--:B------:R-:W-:Y:S01]  /*2da90*/  FMUL.FTZ R44, R33, R38.reuse ;  /* 0x00000026212c7220 */ /* 0x080fe20000410000 */
[----:B------:R-:W-:Y:S01]  /*2daa0*/  PRMT R104, R104, 0x5410, R59 ;  /* 0x0000541068687816 */ /* 0x000fe2000000003b */
[----:B------:R-:W-:Y:S01]  /*2dab0*/  FFMA.FTZ R42, R29, R38, -R42 ;  /* 0x000000261d2a7223 */ /* 0x000fe2000001082a */
[----:B------:R-:W-:Y:S01]  /*2dac0*/  PRMT R108, R108, 0x5410, R47 ;  /* 0x000054106c6c7816 */ /* 0x000fe2000000002f */
[----:B------:R-:W-:Y:S01]  /*2dad0*/  FMUL.FTZ R39, R34, R37 ;  /* 0x0000002522277220 */ /* 0x000fe20000410000 */
[----:B------:R-:W-:Y:S01]  /*2dae0*/  LOP3.LUT R30, R9, 0xffff0000, RZ, 0xc0, !PT ;  /* 0xffff0000091e7812 */ /* 0x000fe200078ec0ff */
[----:B------:R-:W-:Y:S01]  /*2daf0*/  IMAD.U32 R38, R104, 0x10000, RZ ;  /* 0x0001000068267824 */ /* 0x000fe200078e00ff */
[----:B------:R-:W-:Y:S01]  /*2db00*/  LOP3.LUT R33, R106, 0xffff0000, RZ, 0xc0, !PT ;  /* 0xffff00006a217812 */ /* 0x000fe200078ec0ff */
[----:B------:R-:W-:Y:S01]  /*2db10*/  FFMA.FTZ R44, R29, R40, R44 ;  /* 0x000000281d2c7223 */ /* 0x000fe2000001002c */
[----:B------:R-:W-:Y:S01]  /*2db20*/  IMAD.U32 R29, R108, 0x10000, RZ ;  /* 0x000100006c1d7824 */ /* 0x000fe200078e00ff */
[----:B------:R-:W-:Y:S01]  /*2db30*/  LOP3.LUT R36, R15, 0xffff0000, RZ, 0xc0, !PT ;  /* 0xffff00000f247812 */ /* 0x000fe200078ec0ff */
[----:B------:R-:W-:-:S02]  /*2db40*/  IMAD.U32 R9, R8, 0x10000, RZ ;  /* 0x0001000008097824 */ /* 0x000fc400078e00ff */
[-C--:B------:R-:W-:Y:S01]  /*2db50*/  FMUL.FTZ R41, R34, R33.reuse ;  /* 0x0000002122297220 */ /* 0x080fe20000410000 */
[----:B------:R-:W-:Y:S01]  /*2db60*/  FFMA.FTZ R39, R30, R33, -R39 ;  /* 0x000000211e277223 */ /* 0x000fe20000010827 */
[----:B------:R-:W-:Y:S01]  /*2db70*/  LOP3.LUT R104, R104, 0xffff0000, RZ, 0xc0, !PT ;  /* 0xffff000068687812 */ /* 0x000fe200078ec0ff */
[----:B------:R-:W-:Y:S01]  /*2db80*/  FMUL.FTZ R33, R35, R38 ;  /* 0x0000002623217220 */ /* 0x000fe20000410000 */
[----:B------:R-:W-:Y:S01]  /*2db90*/  LOP3.LUT R32, R12, 0xffff0000, RZ, 0xc0, !PT ;  /* 0xffff00000c207812 */ /* 0x000fe200078ec0ff */
[----:B------:R-:W-:Y:S02]  /*2dba0*/  IMAD.U32 R12, R11, 0x10000, RZ ;  /* 0x000100000b0c7824 */ /* 0x000fe400078e00ff */
[----:B------:R-:W-:Y:S01]  /*2dbb0*/  FMUL.FTZ R35, R35, R29 ;  /* 0x0000001d23237220 */ /* 0x000fe20000410000 */
[----:B------:R-:W-:Y:S01]  /*2dbc0*/  LOP3.LUT R108, R108, 0xffff0000, RZ, 0xc0, !PT ;  /* 0xffff00006c6c7812 */ /* 0x000fe200078ec0ff */
[----:B------:R-:W-:Y:S01]  /*2dbd0*/  FFMA.FTZ R41, R30, R37, R41 ;  /* 0x000000251e297223 */ /* 0x000fe20000010029 */
[----:B------:R-:W-:Y:S01]  /*2dbe0*/  LOP3.LUT R13, R11, 0xffff0000, RZ, 0xc0, !PT ;  /* 0xffff00000b0d7812 */ /* 0x000fe200078ec0ff */
[----:B------:R-:W-:Y:S01]  /*2dbf0*/  FMUL.FTZ R34, R36, R104 ;  /* 0x0000006824227220 */ /* 0x000fe20000410000 */
[C---:B------:R-:W-:Y:S01]  /*2dc00*/  FFMA.FTZ R33, R12.reuse, R29, -R33 ;  /* 0x0000001d0c217223 */ /* 0x040fe20000010821 */
[----:B------:R-:W-:Y:S01]  /*2dc10*/  FFMA.FTZ R35, R12, R38, R35 ;  /* 0x000000260c237223 */ /* 0x000fe20000010023 */
[----:B------:R-:W-:-:S02]  /*2dc20*/  IMAD.U32 R30, R103, 0x10000, RZ ;  /* 0x00010000671e7824 */ /* 0x000fc400078e00ff */
[-C--:B------:R-:W-:Y:S01]  /*2dc30*/  FMUL.FTZ R36, R36, R108.reuse ;  /* 0x0000006c24247220 */ /* 0x080fe20000410000 */
[----:B------:R-:W-:Y:S02]  /*2dc40*/  IMAD.U32 R12, R107, 0x10000, RZ ;  /* 0x000100006b0c7824 */ /* 0x000fe400078e00ff */
[----:B------:R-:W-:Y:S01]  /*2dc50*/  FFMA.FTZ R108, R13, R108, -R34 ;  /* 0x0000006c0d6c7223 */ /* 0x000fe20000010822 */
[----:B------:R-:W-:Y:S01]  /*2dc60*/  FMUL.FTZ R34, R31, R30 ;  /* 0x0000001e1f227220 */ /* 0x000fe20000410000 */
        /* <DEDUP_REMOVED lines=39> */
.L_x_4671:
[----:B------:R-:W-:Y:S05]  /*2dee0*/  BSYNC B2 ;  /* 0x0000000000027941 */ /* 0x000fea0003800000 */
.L_x_4670:
[----:B------:R-:W-:Y:S02]  /*2def0*/  LEA.HI.X.SX32 R43, R43, R28, 0x1, P1 ;  /* 0x0000001c2b2b7211 */ /* 0x000fe400008f0eff */
[----:B------:R-:W-:Y:S02]  /*2df00*/  LEA R30, P0, R49, R86, 0x1 ;  /* 0x00000056311e7211 */ /* 0x000fe400078008ff */
[----:B------:R-:W-:Y:S02]  /*2df10*/  R2UR UR4, R84 ;  /* 0x00000000540472ca */ /* 0x000fe400000e0000 */
[----:B------:R-:W-:Y:S02]  /*2df20*/  R2UR UR5, R85 ;  /* 0x00000000550572ca */ /* 0x000fe400000e0000 */
[----:B------:R-:W-:Y:S02]  /*2df30*/  LEA.HI.X R31, R49, R87, R43, 0x1, P0 ;  /* 0x00000057311f7211 */ /* 0x000fe400000f0c2b */
[----:B------:R-:W-:-:S09]  /*2df40*/  ISETP.GE.AND P0, PT, R111, R100, PT ;  /* 0x000000646f00720c */ /* 0x000fd20003f06270 */
[----:B-----5:R1:W-:Y:S04]  /*2df50*/  ST.E.128 desc[UR4][R30.64], R8 ;  /* 0x000000081e007985 */ /* 0x0203e8000c101d04 */
[----:B------:R-:W-:Y:S05]  /*2df60*/  @P0 BRA `(.L_x_4619) ;  /* 0x0000000c00480947 */ /* 0x000fea0003800000 */
[----:B------:R-:W-:Y:S02]  /*2df70*/  IADD3 R89, P0, R111, R88, RZ ;  /* 0x000000586f597210 */ /* 0x000fe40007f1e0ff */
[----:B------:R-:W-:Y:S02]  /*2df80*/  R2UR UR4, R84 ;  /* 0x00000000540472ca */ /* 0x000fe400000e0000 */
[----:B------:R-:W-:Y:S02]  /*2df90*/  R2UR UR5, R85 ;  /* 0x00000000550572ca */ /* 0x000fe400000e0000 */
[----:B------:R-:W-:Y:S02]  /*2dfa0*/  LEA.HI.X.SX32 R28, R111, R28, 0x1, P0 ;  /* 0x0000001c6f1c7211 */ /* 0x000fe400000f0eff */
[----:B-1----:R-:W-:-:S04]  /*2dfb0*/  LEA R8, P0, R89, R86, 0x1 ;  /* 0x0000005659087211 */ /* 0x002fc800078008ff */
[----:B------:R-:W-:-:S05]  /*2dfc0*/  LEA.HI.X R9, R89, R87, R28, 0x1, P0 ;  /* 0x0000005759097211 */ /* 0x000fca00000f0c1c */
[----:B------:R1:W-:Y:S01]  /*2dfd0*/  ST.E.128 desc[UR4][R8.64], R12 ;  /* 0x0000000c08007985 */ /* 0x0003e2000c101d04 */
[----:B------:R-:W-:Y:S05]  /*2dfe0*/  BRA `(.L_x_4619) ;  /* 0x0000000c00287947 */ /* 0x000fea0003800000 */
.L_x_4585:
[----:B------:R-:W2:Y:S01]  /*2dff0*/  LDL.64 R8, [R81+0x10] ;  /* 0x0000100051087983 */ /* 0x000ea20000100a00 */
[----:B------:R-:W-:Y:S02]  /*2e000*/  R2UR UR4, R84 ;  /* 0x00000000540472ca */ /* 0x000fe400000e0000 */
[----:B------:R-:W-:Y:S01]  /*2e010*/  R2UR UR5, R85 ;  /* 0x00000000550572ca */ /* 0x000fe200000e0000 */
[----:B------:R0:W5:Y:S04]  /*2e020*/  LDL R10, [R82] ;  /* 0x00000000520a7983 */ /* 0x0001680000100800 */
[----:B------:R0:W5:Y:S08]  /*2e030*/  LDL R11, [R82+0x4] ;  /* 0x00000400520b7983 */ /* 0x0001700000100800 */
[----:B--2---:R-:W2:Y:S01]  /*2e040*/  LD.E R12, desc[UR4][R8.64+0x1c] ;  /* 0x00001c04080c7980 */ /* 0x004ea2000c101900 */
[----:B------:R-:W-:Y:S01]  /*2e050*/  BSSY B2, `(.L_x_4672) ;  /* 0x0000005000027945 */ /* 0x000fe20003800000 */
[----:B--2---:R-:W-:-:S04]  /*2e060*/  LOP3.LUT R12, R12, 0x1, RZ, 0xfc, !PT ;  /* 0x000000010c0c7812 */ /* 0x004fc800078efcff */
[----:B------:R-:W-:-:S13]  /*2e070*/  ISETP.NE.AND P0, PT, R12, 0x3, PT ;  /* 0x000000030c00780c */ /* 0x000fda0003f05270 */
[----:B0-----:R-:W-:Y:S05]  /*2e080*/  @!P0 BRA `(.L_x_4673) ;  /* 0x0000000000048947 */ /* 0x001fea0003800000 */
[----:B------:R-:W-:Y:S01]  /*2e090*/  BPT.TRAP 0x1 ;  /* 0x000000040000795c */ /* 0x000fe20000300000 */
.L_x_4673:
[----:B------:R-:W-:Y:S05]  /*2e0a0*/  BSYNC B2 ;  /* 0x0000000000027941 */ /* 0x000fea0003800000 */
.L_x_4672:
        /* <DEDUP_REMOVED lines=9> */
.L_x_4699:
[----:B------:R-:W-:Y:S05]  /*2e140*/  BSYNC B2 ;  /* 0x0000000000027941 */ /* 0x000fea0003800000 */
.L_x_4674:
[----:B------:R-:W2:Y:S04]  /*2e150*/  LDL.64 R32, [R81] ;  /* 0x0000000051207983 */ /* 0x000ea80000100a00 */
[----:B------:R-:W3:Y:S04]  /*2e160*/  LDL.64 R8, [R81+0x18] ;  /* 0x0000180051087983 */ /* 0x000ee80000100a00 */
[----:B------:R-:W4:Y:S04]  /*2e170*/  LDL.64 R34, [R81+0x30] ;  /* 0x0000300051227983 */ /* 0x000f280000100a00 */
[----:B0-----:R-:W4:Y:S01]  /*2e180*/  LDL.64 R10, [R81+0x20] ;  /* 0x00002000510a7983 */ /* 0x001f220000100a00 */
[----:B------:R-:W-:-:S02]  /*2e190*/  R2UR UR8, R84 ;  /* 0x00000000540872ca */ /* 0x000fc400000e0000 */
[C---:B------:R-:W-:Y:S01]  /*2e1a0*/  R2UR UR9, R85.reuse ;  /* 0x00000000550972ca */ /* 0x040fe200000e0000 */
[----:B------:R-:W4:Y:S01]  /*2e1b0*/  LDL R39, [R82] ;  /* 0x0000000052277983 */ /* 0x000f220000100800 */
[C---:B------:R-:W-:Y:S02]  /*2e1c0*/  R2UR UR4, R84.reuse ;  /* 0x00000000540472ca */ /* 0x040fe400000e0000 */
[C---:B------:R-:W-:Y:S01]  /*2e1d0*/  R2UR UR5, R85.reuse ;  /* 0x00000000550572ca */ /* 0x040fe200000e0000 */
[----:B------:R-:W5:Y:S01]  /*2e1e0*/  LDL.64 R12, [R81+0x38] ;  /* 0x00003800510c7983 */ /* 0x000f620000100a00 */
[C---:B------:R-:W-:Y:S02]  /*2e1f0*/  R2UR UR10, R84.reuse ;  /* 0x00000000540a72ca */ /* 0x040fe400000e0000 */
[----:B------:R-:W-:Y:S02]  /*2e200*/  R2UR UR11, R85 ;  /* 0x00000000550b72ca */ /* 0x000fe400000e0000 */
[----:B------:R-:W-:-:S02]  /*2e210*/  R2UR UR6, R84 ;  /* 0x00000000540672ca */ /* 0x000fc400000e0000 */
[C---:B------:R-:W-:Y:S02]  /*2e220*/  R2UR UR7, R85.reuse ;  /* 0x00000000550772ca */ /* 0x040fe400000e0000 */
[----:B------:R-:W-:Y:S02]  /*2e230*/  R2UR UR12, R84 ;  /* 0x00000000540c72ca */ /* 0x000fe400000e0000 */
[----:B------:R-:W-:Y:S01]  /*2e240*/  R2UR UR13, R85 ;  /* 0x00000000550d72ca */ /* 0x000fe200000e0000 */
[----:B--2---:R0:W2:Y:S04]  /*2e250*/  LD.E R32, desc[UR8][R32.64] ;  /* 0x0000000820207980 */ /* 0x0040a8000c101900 */
[----:B---3--:R-:W3:Y:S04]  /*2e260*/  LD.E R38, desc[UR4][R8.64] ;  /* 0x0000000408267980 */ /* 0x008ee8000c101900 */
[----:B----4-:R-:W4:Y:S04]  /*2e270*/  LD.E R40, desc[UR10][R34.64] ;  /* 0x0000000a22287980 */ /* 0x010f28000c101900 */
[----:B------:R-:W4:Y:S04]  /*2e280*/  LD.E.64 R28, desc[UR6][R10.64+0x10] ;  /* 0x000010060a1c7980 */ /* 0x000f28000c101b00 */
[----:B------:R1:W4:Y:S01]  /*2e290*/  LD.E.64 R36, desc[UR12][R8.64+0x8] ;  /* 0x0000080c08247980 */ /* 0x000322000c101b00 */
[----:B------:R-:W-:Y:S01]  /*2e2a0*/  IMAD R41, R39, 0x4800, RZ ;  /* 0x0000480027297824 */ /* 0x000fe200078e02ff */
[----:B------:R-:W-:Y:S02]  /*2e2b0*/  BSSY B2, `(.L_x_4676) ;  /* 0x0000055000027945 */ /* 0x000fe40003800000 */
[----:B------:R2:W5:Y:S02]  /*2e2c0*/  LD.E.64 R14, desc[UR4][R10.64+0x8] ;  /* 0x000008040a0e7980 */ /* 0x000564000c101b00 */
[----:B0-----:R-:W-:-:S02]  /*2e2d0*/  SHF.R.S32.HI R33, RZ, 0x1f, R41 ;  /* 0x0000001fff217819 */ /* 0x001fc40000011429 */
[----:B------:R0:W5:Y:S01]  /*2e2e0*/  LD.E.64 R30, desc[UR6][R10.64+0x18] ;  /* 0x000018060a1e7980 */ /* 0x000162000c101b00 */
[----:B-1----:R-:W-:Y:S01]  /*2e2f0*/  SHF.R.S32.HI R8, RZ, 0x1f, R77 ;  /* 0x0000001fff087819 */ /* 0x002fe2000001144d */
[----:B--2---:R-:W-:Y:S01]  /*2e300*/  IMAD R32, R77, -0x60, R32 ;  /* 0xffffffa04d207824 */ /* 0x004fe200078e0220 */
[----:B---3--:R-:W-:-:S04]  /*2e310*/  IADD3 R43, P0, R38, R41, RZ ;  /* 0x00000029262b7210 */ /* 0x008fc80007f1e0ff */
[----:B------:R-:W-:Y:S02]  /*2e320*/  VIMNMX R45, R32, 0x60, PT ;  /* 0x00000060202d7848 */ /* 0x000fe40003fe0100 */
[----:B------:R-:W-:Y:S02]  /*2e330*/  LEA.HI.X.SX32 R33, R38, R33, 0x1, P0 ;  /* 0x0000002126217211 */ /* 0x000fe400000f0eff */
[----:B----4-:R-:W-:Y:S01]  /*2e340*/  ISETP.GE.AND P0, PT, R40, R45, PT ;  /* 0x0000002d2800720c */ /* 0x010fe20003f06270 */
[-C--:B------:R-:W-:Y:S02]  /*2e350*/  IMAD R9, R29, R77.reuse, RZ ;  /* 0x0000004d1d097224 */ /* 0x080fe400078e02ff */
[----:B------:R-:W-:Y:S01]  /*2e360*/  IMAD.WIDE.U32 R38, R28, R77, RZ ;  /* 0x0000004d1c267225 */ /* 0x000fe200078e00ff */
[----:B------:R-:W-:-:S03]  /*2e370*/  LEA R32, P1, R43, R36, 0x1 ;  /* 0x000000242b207211 */ /* 0x000fc600078208ff */
[----:B------:R-:W-:Y:S01]  /*2e380*/  IMAD R9, R28, R8, R9 ;  /* 0x000000081c097224 */ /* 0x000fe200078e0209 */
[----:B------:R-:W-:Y:S01]  /*2e390*/  LEA.HI.X R33, R43, R37, R33, 0x1, P1 ;  /* 0x000000252b217211 */ /* 0x000fe200008f0c21 */
[----:B------:R-:W-:-:S04]  /*2e3a0*/  IMAD.WIDE R36, R41, 0x2, R36 ;  /* 0x0000000229247825 */ /* 0x000fc800078e0224 */
[----:B------:R-:W-:Y:S01]  /*2e3b0*/  IMAD.IADD R41, R39, 0x1, R9 ;  /* 0x0000000127297824 */ /* 0x000fe200078e0209 */
[----:B0-----:R-:W-:Y:S06]  /*2e3c0*/  @P0 BRA `(.L_x_4677) ;  /* 0x00000004000c0947 */ /* 0x001fec0003800000 */
[----:B------:R-:W-:Y:S02]  /*2e3d0*/  R2UR UR4, R84 ;  /* 0x00000000540472ca */ /* 0x000fe400000e0000 */
[----:B------:R-:W-:-:S13]  /*2e3e0*/  R2UR UR5, R85 ;  /* 0x00000000550572ca */ /* 0x000fda00000e0000 */
[----:B-----5:R-:W2:Y:S01]  /*2e3f0*/  LD.E.U8 R40, desc[UR4][R12.64] ;  /* 0x000000040c287980 */ /* 0x020ea2000c101100 */
[C---:B------:R-:W-:Y:S01]  /*2e400*/  LEA R28, P1, R38.reuse, R30, 0x1 ;  /* 0x0000001e261c7211 */ /* 0x040fe200078208ff */
[----:B------:R-:W-:Y:S03]  /*2e410*/  BSSY B3, `(.L_x_4678) ;  /* 0x000000c000037945 */ /* 0x000fe60003800000 */
[----:B------:R-:W-:Y:S02]  /*2e420*/  LEA.HI.X R29, R38, R31, R41, 0x1, P1 ;  /* 0x0000001f261d7211 */ /* 0x000fe400008f0c29 */
[----:B--2---:R-:W-:-:S04]  /*2e430*/  LOP3.LUT R8, R40, 0x1, RZ, 0xc0, !PT ;  /* 0x0000000128087812 */ /* 0x004fc800078ec0ff */
[----:B------:R-:W-:-:S13]  /*2e440*/  ISETP.NE.U32.AND P0, PT, R8, 0x1, PT ;  /* 0x000000010800780c */ /* 0x000fda0003f05070 */
[----:B------:R-:W-:Y:S05]  /*2e450*/  @P0 BRA `(.L_x_4679) ;  /* 0x00000000001c0947 */ /* 0x000fea0003800000 */
[----:B------:R-:W-:Y:S02]  /*2e460*/  R2UR UR4, R84 ;  /* 0x00000000540472ca */ /* 0x000fe400000e0000 */
[----:B------:R-:W-:-:S13]  /*2e470*/  R2UR UR5, R85 ;  /* 0x00000000550572ca */ /* 0x000fda00000e0000 */
[----:B------:R-:W2:Y:S01]  /*2e480*/  LD.E.128 R8, desc[UR4][R36.64] ;  /* 0x0000000424087980 */ /* 0x000ea2000c101d00 */
[----:B------:R-:W-:Y:S02]  /*2e490*/  R2UR UR6, R84 ;  /* 0x00000000540672ca */ /* 0x000fe400000e0000 */
[----:B------:R-:W-:Y:S01]  /*2e4a0*/  R2UR UR7, R85 ;  /* 0x00000000550772ca */ /* 0x000fe200000e0000 */
[----:B--2---:R0:W-:-:S12]  /*2e4b0*/  ST.E.128 desc[UR4][R28.64], R8 ;  /* 0x000000081c007985 */ /* 0x0041d8000c101d04 */
[----:B------:R0:W5:Y:S02]  /*2e4c0*/  LD.E.U8 R40, desc[UR6][R12.64] ;  /* 0x000000060c287980 */ /* 0x000164000c101100 */
.L_x_4679:
[----:B------:R-:W-:Y:S05]  /*2e4d0*/  BSYNC B3 ;  /* 0x0000000000037941 */ /* 0x000fea0003800000 */
.L_x_4678:
[----:B-----5:R-:W-:Y:S01]  /*2e4e0*/  LOP3.LUT P0, RZ, R40, 0x2, RZ, 0xc0, !PT ;  /* 0x0000000228ff7812 */ /* 0x020fe2000780c0ff */
[----:B------:R-:W-:-:S12]  /*2e4f0*/  BSSY B3, `(.L_x_4680) ;  /* 0x0000009000037945 */ /* 0x000fd80003800000 */
[----:B------:R-:W-:Y:S05]  /*2e500*/  @!P0 BRA `(.L_x_4681) ;  /* 0x00000000001c8947 */ /* 0x000fea0003800000 */
[----:B------:R-:W-:Y:S02]  /*2e510*/  R2UR UR4, R84 ;  /* 0x00000000540472ca */ /* 0x000fe400000e0000 */
[----:B------:R-:W-:-:S13]  /*2e520*/  R2UR UR5, R85 ;  /* 0x00000000550572ca */ /* 0x000fda00000e0000 */
[----:B0-----:R-:W2:Y:S01]  /*2e530*/  LD.E.128 R8, desc[UR4][R32.64] ;  /* 0x0000000420087980 */ /* 0x001ea2000c101d00 */
[----:B------:R-:W-:Y:S02]  /*2e540*/  R2UR UR6, R84 ;  /* 0x00000000540672ca */ /* 0x000fe400000e0000 */
[----:B------:R-:W-:Y:S01]  /*2e550*/  R2UR UR7, R85 ;  /* 0x00000000550772ca */ /* 0x000fe200000e0000 */
[----:B--2---:R1:W-:-:S12]  /*2e560*/  ST.E.128 desc[UR4][R28.64+0x40], R8 ;  /* 0x000040081c007985 */ /* 0x0043d8000c101d04 */
[----:B------:R1:W5:Y:S02]  /*2e570*/  LD.E.U8 R40, desc[UR6][R12.64] ;  /* 0x000000060c287980 */ /* 0x000364000c101100 */
.L_x_4681:
[----:B------:R-:W-:Y:S05]  /*2e580*/  BSYNC B3 ;  /* 0x0000000000037941 */ /* 0x000fea0003800000 */
.L_x_4680:
[----:B-----5:R-:W-:Y:S01]  /*2e590*/  LOP3.LUT P0, RZ, R40, 0x4, RZ, 0xc0, !PT ;  /* 0x0000000428ff7812 */ /* 0x020fe2000780c0ff */
[----:B------:R-:W-:-:S12]  /*2e5a0*/  BSSY B3, `(.L_x_4682) ;  /* 0x0000009000037945 */ /* 0x000fd80003800000 */
[----:B------:R-:W-:Y:S05]  /*2e5b0*/  @!P0 BRA `(.L_x_4683) ;  /* 0x00000000001c8947 */ /* 0x000fea0003800000 */
[----:B------:R-:W-:Y:S02]  /*2e5c0*/  R2UR UR4, R84 ;  /* 0x00000000540472ca */ /* 0x000fe400000e0000 */
[----:B------:R-:W-:-:S13]  /*2e5d0*/  R2UR UR5, R85 ;  /* 0x00000000550572ca */ /* 0x000fda00000e0000 */
[----:B01----:R-:W2:Y:S01]  /*2e5e0*/  LD.E.128 R8, desc[UR4][R36.64+0x3000] ;  /* 0x0030000424087980 */ /* 0x003ea2000c101d00 */
[----:B------:R-:W-:Y:S02]  /*2e5f0*/  R2UR UR6, R84 ;  /* 0x00000000540672ca */ /* 0x000fe400000e0000 */
[----:B------:R-:W-:Y:S01]  /*2e600*/  R2UR UR7, R85 ;  /* 0x00000000550772ca */ /* 0x000fe200000e0000 */
[----:B--2---:R2:W-:-:S12]  /*2e610*/  ST.E.128 desc[UR4][R28.64+0x80], R8 ;  /* 0x000080081c007985 */ /* 0x0045d8000c101d04 */
[----:B------:R2:W5:Y:S02]  /*2e620*/  LD.E.U8 R40, desc[UR6][R12.64] ;  /* 0x000000060c287980 */ /* 0x000564000c101100 */
.L_x_4683:
[----:B------:R-:W-:Y:S05]  /*2e630*/  BSYNC B3 ;  /* 0x0000000000037941 */ /* 0x000fea0003800000 */
.L_x_4682:
[----:B-----5:R-:W-:Y:S01]  /*2e640*/  LOP3.LUT P0, RZ, R40, 0x8, RZ, 0xc0, !PT ;  /* 0x0000000828ff7812 */ /* 0x020fe2000780c0ff */
[----:B------:R-:W-:-:S12]  /*2e650*/  BSSY B3, `(.L_x_4684) ;  /* 0x0000009000037945 */ /* 0x000fd80003800000 */
[----:B------:R-:W-:Y:S05]  /*2e660*/  @!P0 BRA `(.L_x_4685) ;  /* 0x00000000001c8947 */ /* 0x000fea0003800000 */
[----:B------:R-:W-:Y:S02]  /*2e670*/  R2UR UR4, R84 ;  /* 0x00000000540472ca */ /* 0x000fe400000e0000 */
[----:B------:R-:W-:-:S13]  /*2e680*/  R2UR UR5, R85 ;  /* 0x00000000550572ca */ /* 0x000fda00000e0000 */
[----:B012---:R-:W2:Y:S01]  /*2e690*/  LD.E.128 R8, desc[UR4][R32.64+0x3000] ;  /* 0x0030000420087980 */ /* 0x007ea2000c101d00 */
[----:B------:R-:W-:Y:S02]  /*2e6a0*/  R2UR UR6, R84 ;  /* 0x00000000540672ca */ /* 0x000fe400000e0000 */
[----:B------:R-:W-:Y:S01]  /*2e6b0*/  R2UR UR7, R85 ;  /* 0x00000000550772ca */ /* 0x000fe200000e0000 */
[----:B--2---:R3:W-:-:S12]  /*2e6c0*/  ST.E.128 desc[UR4][R28.64+0xc0], R8 ;  /* 0x0000c0081c007985 */ /* 0x0047d8000c101d04 */
[----:B------:R3:W5:Y:S02]  /*2e6d0*/  LD.E.U8 R40, desc[UR6][R12.64] ;  /* 0x000000060c287980 */ /* 0x000764000c101100 */
.L_x_4685:
[----:B------:R-:W-:Y:S05]  /*2e6e0*/  BSYNC B3 ;  /* 0x0000000000037941 */ /* 0x000fea0003800000 */
.L_x_4684:
[----:B-----5:R-:W-:Y:S01]  /*2e6f0*/  LOP3.LUT P0, RZ, R40, 0x10, RZ, 0xc0, !PT ;  /* 0x0000001028ff7812 */ /* 0x020fe2000780c0ff */
[----:B------:R-:W-:-:S12]  /*2e700*/  BSSY B3, `(.L_x_4686) ;  /* 0x0000009000037945 */ /* 0x000fd80003800000 */
[----:B------:R-:W-:Y:S05]  /*2e710*/  @!P0 BRA `(.L_x_4687) ;  /* 0x00000000001c8947 */ /* 0x000fea0003800000 */
[----:B------:R-:W-:Y:S02]  /*2e720*/  R2UR UR4, R84 ;  /* 0x00000000540472ca */ /* 0x000fe400000e0000 */
[----:B------:R-:W-:-:S13]  /*2e730*/  R2UR UR5, R85 ;  /* 0x00000000550572ca */ /* 0x000fda00000e0000 */
[----:B0123--:R-:W2:Y:S01]  /*2e740*/  LD.E.128 R8, desc[UR4][R36.64+0x6000] ;  /* 0x0060000424087980 */ /* 0x00fea2000c101d00 */
[----:B------:R-:W-:Y:S02]  /*2e750*/  R2UR UR6, R84 ;  /* 0x00000000540672ca */ /* 0x000fe400000e0000 */
[----:B------:R-:W-:Y:S01]  /*2e760*/  R2UR UR7, R85 ;  /* 0x00000000550772ca */ /* 0x000fe200000e0000 */
[----:B--2---:R4:W-:-:S12]  /*2e770*/  ST.E.128 desc[UR4][R28.64+0x100], R8 ;  /* 0x000100081c007985 */ /* 0x0049d8000c101d04 */
[----:B------:R4:W5:Y:S02]  /*2e780*/  LD.E.U8 R40, desc[UR6][R12.64] ;  /* 0x000000060c287980 */ /* 0x000964000c101100 */
.L_x_4687:
[----:B------:R-:W-:Y:S05]  /*2e790*/  BSYNC B3 ;  /* 0x0000000000037941 */ /* 0x000fea0003800000 */
.L_x_4686:
[----:B-----5:R-:W-:-:S13]  /*2e7a0*/  LOP3.LUT P0, RZ, R40, 0x20, RZ, 0xc0, !PT ;  /* 0x0000002028ff7812 */ /* 0x020fda000780c0ff */
[----:B------:R-:W-:Y:S05]  /*2e7b0*/  @!P0 BRA `(.L_x_4677) ;  /* 0x0000000000108947 */ /* 0x000fea0003800000 */
[----:B------:R-:W-:Y:S02]  /*2e7c0*/  R2UR UR4, R84 ;  /* 0x00000000540472ca */ /* 0x000fe400000e0000 */
[----:B------:R-:W-:-:S13]  /*2e7d0*/  R2UR UR5, R85 ;  /* 0x00000000550572ca */ /* 0x000fda00000e0000 */
[----:B01234-:R-:W2:Y:S04]  /*2e7e0*/  LD.E.128 R8, desc[UR4][R32.64+0x6000] ;  /* 0x0060000420087980 */ /* 0x01fea8000c101d00 */
[----:B--2---:R0:W-:Y:S02]  /*2e7f0*/  ST.E.128 desc[UR4][R28.64+0x140], R8 ;  /* 0x000140081c007985 */ /* 0x0041e4000c101d04 */
.L_x_4677:
[----:B------:R-:W-:Y:S05]  /*2e800*/  BSYNC B2 ;  /* 0x0000000000027941 */ /* 0x000fea0003800000 */
.L_x_4676:
[----:B------:R-:W-:Y:S02]  /*2e810*/  R2UR UR4, R84 ;  /* 0x00000000540472ca */ /* 0x000fe400000e0000 */
[----:B------:R-:W-:-:S13]  /*2e820*/  R2UR UR5, R85 ;  /* 0x00000000550572ca */ /* 0x000fda00000e0000 */
[----:B------:R-:W0:Y:S02]  /*2e830*/  LD.E R34, desc[UR4][R34.64] ;  /* 0x0000000422227980 */ /* 0x000e24000c101900 */
[----:B01234-:R-:W-:-:S05]  /*2e840*/  VIADD R8, R34, 0x40 ;  /* 0x0000004022087836 */ /* 0x01ffca0000000000 */
[----:B------:R-:W-:-:S13]  /*2e850*/  ISETP.GE.AND P0, PT, R8, R45, PT ;  /* 0x0000002d0800720c */ /* 0x000fda0003f06270 */
[----:B------:R-:W-:Y:S05]  /*2e860*/  @P0 BRA `(.L_x_4619) ;  /* 0x0000000400080947 */ /* 0x000fea0003800000 */
[----:B------:R-:W-:Y:S02]  /*2e870*/  R2UR UR4, R84 ;  /* 0x00000000540472ca */ /* 0x000fe400000e0000 */
[----:B------:R-:W-:-:S13]  /*2e880*/  R2UR UR5, R85 ;  /* 0x00000000550572ca */ /* 0x000fda00000e0000 */
[----:B-----5:R-:W2:Y:S02]  /*2e890*/  LD.E.U8 R28, desc[UR4][R12.64] ;  /* 0x000000040c1c7980 */ /* 0x020ea4000c101100 */
[----:B--2---:R-:W-:-:S04]  /*2e8a0*/  LOP3.LUT R8, R28, 0x1, RZ, 0xc0, !PT ;  /* 0x000000011c087812 */ /* 0x004fc800078ec0ff */
[----:B------:R-:W-:-:S13]  /*2e8b0*/  ISETP.NE.U32.AND P0, PT, R8, 0x1, PT ;  /* 0x000000010800780c */ /* 0x000fda0003f05070 */
[----:B------:R-:W-:Y:S02]  /*2e8c0*/  @!P0 R2UR UR4, R84 ;  /* 0x00000000540482ca */ /* 0x000fe400000e0000 */
[----:B------:R-:W-:-:S13]  /*2e8d0*/  @!P0 R2UR UR5, R85 ;  /* 0x00000000550582ca */ /* 0x000fda00000e0000 */
[----:B------:R-:W2:Y:S01]  /*2e8e0*/  @!P0 LD.E.128 R8, desc[UR4][R36.64+0x2000] ;  /* 0x0020000424088980 */ /* 0x000ea2000c101d00 */
[----:B------:R-:W-:Y:S02]  /*2e8f0*/  IADD3 R39, P1, R14, R38, RZ ;  /* 0x000000260e277210 */ /* 0x000fe40007f3e0ff */
[----:B------:R-:W-:Y:S02]  /*2e900*/  @!P0 R2UR UR6, R84 ;  /* 0x00000000540682ca */ /* 0x000fe400000e0000 */
[----:B------:R-:W-:Y:S01]  /*2e910*/  @!P0 R2UR UR7, R85 ;  /* 0x00000000550782ca */ /* 0x000fe200000e0000 */
[----:B------:R-:W-:Y:S01]  /*2e920*/  IMAD.X R15, R15, 0x1, R41, P1 ;  /* 0x000000010f0f7824 */ /* 0x000fe200008e0629 */
[----:B------:R-:W-:-:S04]  /*2e930*/  LEA R14, P1, R39, R30, 0x1 ;  /* 0x0000001e270e7211 */ /* 0x000fc800078208ff */
[----:B------:R-:W-:-:S05]  /*2e940*/  LEA.HI.X R15, R39, R31, R15, 0x1, P1 ;  /* 0x0000001f270f7211 */ /* 0x000fca00008f0c0f */
[----:B--2---:R0:W-:Y:S04]  /*2e950*/  @!P0 ST.E.128 desc[UR4][R14.64], R8 ;  /* 0x000000080e008985 */ /* 0x0041e8000c101d04 */
[----:B------:R-:W2:Y:S01]  /*2e960*/  @!P0 LD.E.U8 R28, desc[UR6][R12.64] ;  /* 0x000000060c1c8980 */ /* 0x000ea2000c101100 */
[----:B------:R-:W-:Y:S01]  /*2e970*/  BSSY B2, `(.L_x_4688) ;  /* 0x000000a000027945 */ /* 0x000fe20003800000 */
[----:B--2---:R-:W-:-:S13]  /*2e980*/  LOP3.LUT P0, RZ, R28, 0x2, RZ, 0xc0, !PT ;  /* 0x000000021cff7812 */ /* 0x004fda000780c0ff */
[----:B0-----:R-:W-:Y:S05]  /*2e990*/  @!P0 BRA `(.L_x_4689) ;  /* 0x00000000001c8947 */ /* 0x001fea0003800000 */
[----:B------:R-:W-:Y:S02]  /*2e9a0*/  R2UR UR4, R84 ;  /* 0x00000000540472ca */ /* 0x000fe400000e0000 */
[----:B------:R-:W-:-:S13]  /*2e9b0*/  R2UR UR5, R85 ;  /* 0x00000000550572ca */ /* 0x000fda00000e0000 */
[----:B------:R-:W2:Y:S01]  /*2e9c0*/  LD.E.128 R8, desc[UR4][R32.64+0x2000] ;  /* 0x0020000420087980 */ /* 0x000ea2000c101d00 */
[----:B------:R-:W-:Y:S02]  /*2e9d0*/  R2UR UR6, R84 ;  /* 0x00000000540672ca */ /* 0x000fe400000e0000 */
[----:B------:R-:W-:Y:S01]  /*2e9e0*/  R2UR UR7, R85 ;  /* 0x00000000550772ca */ /* 0x000fe200000e0000 */
[----:B--2---:R0:W-:-:S12]  /*2e9f0*/  ST.E.128 desc[UR4][R14.64+0x40], R8 ;  /* 0x000040080e007985 */ /* 0x0041d8000c101d04 */
[----:B------:R0:W5:Y:S02]  /*2ea00*/  LD.E.U8 R28, desc[UR6][R12.64] ;  /* 0x000000060c1c7980 */ /* 0x000164000c101100 */
.L_x_4689:
[----:B------:R-:W-:Y:S05]  /*2ea10*/  BSYNC B2 ;  /* 0x0000000000027941 */ /* 0x000fea0003800000 */
.L_x_4688:
        /* <DEDUP_REMOVED lines=10> */
.L_x_4691:
[----:B------:R-:W-:Y:S05]  /*2eac0*/  BSYNC B2 ;  /* 0x0000000000027941 */ /* 0x000fea0003800000 */
.L_x_4690:
        /* <DEDUP_REMOVED lines=10> */
.L_x_4693:
[----:B------:R-:W-:Y:S05]  /*2eb70*/  BSYNC B2 ;  /* 0x0000000000027941 */ /* 0x000fea0003800000 */
.L_x_4692:
        /* <DEDUP_REMOVED lines=10> */
.L_x_4695:
[----:B------:R-:W-:Y:S05]  /*2ec20*/  BSYNC B2 ;  /* 0x0000000000027941 */ /* 0x000fea0003800000 */
.L_x_4694:
[----:B-----5:R-:W-:-:S13]  /*2ec30*/  LOP3.LUT P0, RZ, R28, 0x20, RZ, 0xc0, !PT ;  /* 0x000000201cff7812 */ /* 0x020fda000780c0ff */
[----:B------:R-:W-:Y:S05]  /*2ec40*/  @!P0 BRA `(.L_x_4619) ;  /* 0x0000000000108947 */ /* 0x000fea0003800000 */
[----:B------:R-:W-:Y:S02]  /*2ec50*/  R2UR UR4, R84 ;  /* 0x00000000540472ca */ /* 0x000fe400000e0000 */
[----:B------:R-:W-:-:S13]  /*2ec60*/  R2UR UR5, R85 ;  /* 0x00000000550572ca */ /* 0x000fda00000e0000 */
[----:B0123--:R-:W2:Y:S04]  /*2ec70*/  LD.E.128 R8, desc[UR4][R32.64+0x8000] ;  /* 0x0080000420087980 */ /* 0x00fea8000c101d00 */
[----:B--2---:R0:W-:Y:S02]  /*2ec80*/  ST.E.128 desc[UR4][R14.64+0x140], R8 ;  /* 0x000140080e007985 */ /* 0x0041e4000c101d04 */
.L_x_4619:
[----:B------:R-:W-:Y:S05]  /*2ec90*/  BSYNC B0 ;  /* 0x0000000000007941 */ /* 0x000fea0003800000 */
.L_x_4584:
        /* <DEDUP_REMOVED lines=8> */
[----:B0-----:R-:W-:-:S02]  /*2ed20*/  LOP3.LUT P0, RZ, R9, 0x7f, RZ, 0xc0, !PT ;  /* 0x0000007f09ff7812 */ /* 0x001fc4000780c0ff */
[----:B------:R-:W-:-:S05]  /*2ed30*/  LEA.HI R8, R9, 0x8, RZ, 0x19 ;  /* 0x0000000809087811 */ /* 0x000fca00078fc8ff */
[----:B-1----:R0:W-:Y:S06]  /*2ed40*/  BAR.SYNC.DEFER_BLOCKING R8, 0x80 ;  /* 0x000200080000751d */ /* 0x0021ec0000010000 */
[----:B------:R-:W-:Y:S05]  /*2ed50*/  @P0 BRA `(.L_x_4696) ;  /* 0x0000000000240947 */ /* 0x000fea0003800000 */
[----:B0-----:R-:W2:Y:S01]  /*2ed60*/  LDL.64 R8, [R81+0x10] ;  /* 0x0000100051087983 */ /* 0x001ea20000100a00 */
[----:B------:R-:W-:Y:S02]  /*2ed70*/  R2UR UR4, R84 ;  /* 0x00000000540472ca */ /* 0x000fe400000e0000 */
[----:B------:R-:W-:Y:S01]  /*2ed80*/  R2UR UR5, R85 ;  /* 0x00000000550572ca */ /* 0x000fe200000e0000 */
[----:B------:R-:W3:-:S12]  /*2ed90*/  LDL R82, [R82] ;  /* 0x0000000052527983 */ /* 0x000ed80000100800 */
[----:B--2---:R-:W2:Y:S02]  /*2eda0*/  LD.E.64 R8, desc[UR4][R8.64+0x30] ;  /* 0x0000300408087980 */ /* 0x004ea4000c101b00 */
[----:B--2---:R-:W-:-:S05]  /*2edb0*/  MOV R11, R8 ;  /* 0x00000008000b7202 */ /* 0x004fca0000000f00 */
[----:B---3--:R-:W-:-:S05]  /*2edc0*/  IMAD R10, R82, 0x8, R11 ;  /* 0x00000008520a7824 */ /* 0x008fca00078e020b */
[----:B------:R-:W-:-:S04]  /*2edd0*/  PRMT R10, RZ, 0x654, R10 ;  /* 0x00000654ff0a7816 */ /* 0x000fc8000000000a */
[----:B------:R1:W-:Y:S03]  /*2ede0*/  SYNCS.ARRIVE.TRANS64.RED.A1T0 RZ, [R10+URZ], RZ ;  /* 0x000000ff0aff79a7 */ /* 0x0003e6000810043f */
.L_x_4696:
[----:B0-----:R-:W-:Y:S02]  /*2edf0*/  IMAD.MOV.U32 R8, RZ, RZ, R83 ;  /* 0x000000ffff087224 */ /* 0x001fe400078e0053 */
[----:B------:R-:W-:-:S04]  /*2ee00*/  IMAD.MOV.U32 R9, RZ, RZ, 0x0 ;  /* 0x00000000ff097424 */ /* 0x000fc800078e00ff */
[----:B-1---5:R-:W-:Y:S05]  /*2ee10*/  RET.REL.NODEC R8 `(_ZN7cutlass13device_kernelIN5flash11enable_sm90INS1_16FlashAttnFwdSm90INS1_25CollectiveMainloopFwdSm90ILi2EN4cute5tupleIJNS5_1CILi1EEES8_S8_EEENS6_IJNS7_ILi128EEENS7_ILi96EEENS7_ILi192EEEEEELi192ENS_10bfloat16_tEfNS_4arch4Sm90ELb0ELb1ELb1ELb1ELb0ELb1ELb0ELb1ELb1ELb0ELb0ELb0EEENS1_21CollectiveEpilogueFwdINS6_IJSA_SC_SB_EEES9_SE_SG_Li256ELb1ELb0ELb0ELb0EEENS1_36VarlenDynamicPersistentTileSchedulerILi128ELi96ELi256ELi32ELb0ELb0ELb1ELb1ELb0ELb1EEEEEEEEEvNT_6ParamsE) ;  /* 0xfffffd1008787950 */ /* 0x022fea0003c3ffff */
.L_x_4594:
[----:B0-----:R0:W1:Y:S02]  /*2ee20*/  SYNCS.PHASECHK.TRANS64.TRYWAIT P0, [R10+URZ], R11 ;  /* 0x0000000b0a0075a7 */ /* 0x001064000800017f */
[----:B-1----:R-:W-:Y:S05]  /*2ee30*/  @!P0 NANOSLEEP.SYNCS 0x989680 ;  /* 0x009896800000895d */ /* 0x002fea0003900000 */
[----:B------:R-:W1:Y:S02]  /*2ee40*/  @!P0 SYNCS.PHASECHK.TRANS64 P0, [R10+URZ], R11 ;  /* 0x0000000b0a0085a7 */ /* 0x000e64000800007f */
[----:B-1----:R-:W-:Y:S05]  /*2ee50*/  @!P0 BRA `(.L_x_4594) ;  /* 0xfffffffc00f08947 */ /* 0x002fea000383ffff */
[----:B------:R-:W-:Y:S05]  /*2ee60*/  BRA `(.L_x_4697) ;  /* 0xffffff6800247947 */ /* 0x000fea000383ffff */
.L_x_4649:
[----:B0-----:R0:W1:Y:S02]  /*2ee70*/  SYNCS.PHASECHK.TRANS64.TRYWAIT P0, [R74+URZ], R75 ;  /* 0x0000004b4a0075a7 */ /* 0x001064000800017f */
[----:B-1----:R-:W-:Y:S05]  /*2ee80*/  @!P0 NANOSLEEP.SYNCS 0x989680 ;  /* 0x009896800000895d */ /* 0x002fea0003900000 */
[----:B------:R-:W1:Y:S02]  /*2ee90*/  @!P0 SYNCS.PHASECHK.TRANS64 P0, [R74+URZ], R75 ;  /* 0x0000004b4a0085a7 */ /* 0x000e64000800007f */
[----:B-1----:R-:W-:Y:S05]  /*2eea0*/  @!P0 BRA `(.L_x_4649) ;  /* 0xfffffffc00f08947 */ /* 0x002fea000383ffff */
[----:B------:R-:W-:Y:S05]  /*2eeb0*/  BRA `(.L_x_4698) ;  /* 0xffffffac00b87947 */ /* 0x000fea000383ffff */
.L_x_4675:
[----:B0-----:R0:W1:Y:S02]  /*2eec0*/  SYNCS.PHASECHK.TRANS64.TRYWAIT P0, [R10+URZ], R11 ;  /* 0x0000000b0a0075a7 */ /* 0x001064000800017f */
[----:B-1----:R-:W-:Y:S05]  /*2eed0*/  @!P0 NANOSLEEP.SYNCS 0x989680 ;  /* 0x009896800000895d */ /* 0x002fea0003900000 */
[----:B------:R-:W1:Y:S02]  /*2eee0*/  @!P0 SYNCS.PHASECHK.TRANS64 P0, [R10+URZ], R11 ;  /* 0x0000000b0a0085a7 */ /* 0x000e64000800007f */
[----:B-1----:R-:W-:Y:S05]  /*2eef0*/  @!P0 BRA `(.L_x_4675) ;  /* 0xfffffffc00f08947 */ /* 0x002fea000383ffff */
[----:B------:R-:W-:Y:S05]  /*2ef00*/  BRA `(.L_x_4699) ;  /* 0xfffffff0008c7947 */ /* 0x000fea000383ffff */
.L_x_4700:
        /* <DEDUP_REMOVED lines=15> */
.L_x_12758:


//--------------------- .text._ZN7cutlass13device_kernelIN5flash11enable_sm90INS1_16FlashAttnFwdSm90INS1_25CollectiveMainloopFwdSm90ILi2EN4cute5tupleIJNS5_1CILi1EEES8_S8_EEENS6_IJNS7_ILi128EEENS7_ILi112EEENS7_ILi192EEEEEELi192ENS_10bfloat16_tEfNS_4arch4Sm90ELb1ELb0ELb1ELb0ELb0ELb0ELb0ELb1ELb1ELb0ELb0ELb0EEENS1_21CollectiveEpilogueFwdINS6_IJSA_SC_SB_EEES9_SE_SG_Li256ELb0ELb0ELb0ELb0EEENS1_30DynamicPersistentTileSchedulerILi256ELi32ELb0ELb0ELb1EEEEEEEEEvNT_6ParamsE --------------------------
	.section	.text._ZN7cutlass13device_kernelIN5flash11enable_sm90INS1_16FlashAttnFwdSm90INS1_25CollectiveMainloopFwdSm90ILi2EN4cute5tupleIJNS5_1CILi1EEES8_S8_EEENS6_IJNS7_ILi128EEENS7_ILi112EEENS7_ILi192EEEEEELi192ENS_10bfloat16_tEfNS_4arch4Sm90ELb1ELb0ELb1ELb0ELb0ELb0ELb0ELb1ELb1ELb0ELb0ELb0EEENS1_21CollectiveEpilogueFwdINS6_IJSA_SC_SB_EEES9_SE_SG_Li256ELb0ELb0ELb0ELb0EEENS1_30DynamicPersistentTileSchedulerILi256ELi32ELb0ELb0ELb1EEEEEEEEEvNT_6ParamsE,"ax",@progbits
	.align	128
.text._ZN7cutlass13device_kernelIN5flash11enable_sm90INS1_16FlashAttnFwdSm90INS1_25CollectiveMainloopFwdSm90ILi2EN4cute5tupleIJNS5_1CILi1EEES8_S8_EEENS6_IJNS7_ILi128EEENS7_ILi112EEENS7_ILi192EEEEEELi192ENS_10bfloat16_tEfNS_4arch4Sm90ELb1ELb0ELb1ELb0ELb0ELb0ELb0ELb1ELb1ELb0ELb0ELb0EEENS1_21CollectiveEpilogueFwdINS6_IJSA_SC_SB_EEES9_SE_SG_Li256ELb0ELb0ELb0ELb0EEENS1_30DynamicPersistentTileSchedulerILi256ELi32ELb0ELb0ELb1EEEEEEEEEvNT_6ParamsE:
        .type           _ZN7cutlass13device_kernelIN5flash11enable_sm90INS1_16FlashAttnFwdSm90INS1_25CollectiveMainloopFwdSm90ILi2EN4cute5tupleIJNS5_1CILi1EEES8_S8_EEENS6_IJNS7_ILi128EEENS7_ILi112EEENS7_ILi192EEEEEELi192ENS_10bfloat16_tEfNS_4arch4Sm90ELb1ELb0ELb1ELb0ELb0ELb0ELb0ELb1ELb1ELb0ELb0ELb0EEENS1_21CollectiveEpilogueFwdINS6_IJSA_SC_SB_EEES9_SE_SG_Li256ELb0ELb0ELb0ELb0EEENS1_30DynamicPersistentTileSchedulerILi256ELi32ELb0ELb0ELb1EEEEEEEEEvNT_6ParamsE,@function
        .size           _ZN7cutlass13device_kernelIN5flash11enable_sm90INS1_16FlashAttnFwdSm90INS1_25CollectiveMainloopFwdSm90ILi2EN4cute5tupleIJNS5_1CILi1EEES8_S8_EEENS6_IJNS7_ILi128EEENS7_ILi112EEENS7_ILi192EEEEEELi192ENS_10bfloat16_tEfNS_4arch4Sm90ELb1ELb0ELb1ELb0ELb0ELb0ELb0ELb1ELb1ELb0ELb0ELb0EEENS1_21CollectiveEpilogueFwdINS6_IJSA_SC_SB_EEES9_SE_SG_Li256ELb0ELb0ELb0ELb0EEENS1_30DynamicPersistentTileSchedulerILi256ELi32ELb0ELb0ELb1EEEEEEEEEvNT_6ParamsE,(.L_x_12760 - _ZN7cutlass13device_kernelIN5flash11enable_sm90INS1_16FlashAttnFwdSm90INS1_25CollectiveMainloopFwdSm90ILi2EN4cute5tupleIJNS5_1CILi1EEES8_S8_EEENS6_IJNS7_ILi128EEENS7_ILi112EEENS7_ILi192EEEEEELi192ENS_10bfloat16_tEfNS_4arch4Sm90ELb1ELb0ELb1ELb0ELb0ELb0ELb0ELb1ELb1ELb0ELb0ELb0EEENS1_21CollectiveEpilogueFwdINS6_IJSA_SC_SB_EEES9_SE_SG_Li256ELb0ELb0ELb0ELb0EEENS1_30DynamicPersistentTileSchedulerILi256ELi32ELb0ELb0ELb1EEEEEEEEEvNT_6ParamsE)
        .other          _ZN7cutlass13device_kernelIN5flash11enable_sm90INS1_16FlashAttnFwdSm90INS1_25CollectiveMainloopFwdSm90ILi2EN4cute5tupleIJNS5_1CILi1EEES8_S8_EEENS6_IJNS7_ILi128EEENS7_ILi112EEENS7_ILi192EEEEEELi192ENS_10bfloat16_tEfNS_4arch4Sm90ELb1ELb0ELb1ELb0ELb0ELb0ELb0ELb1ELb1ELb0ELb0ELb0EEENS1_21CollectiveEpilogueFwdINS6_IJSA_SC_SB_EEES9_SE_SG_Li256ELb0ELb0ELb0ELb0EEENS1_30DynamicPersistentTileSchedulerILi256ELi32ELb0ELb0ELb1EEEEEEEEEvNT_6ParamsE,@"STO_CUDA_ENTRY STV_DEFAULT"
_ZN7cutlass13device_kernelIN5flash11enable_sm90INS1_16FlashAttnFwdSm90INS1_25CollectiveMainloopFwdSm90ILi2EN4cute5tupleIJNS5_1CILi1EEES8_S8_EEENS6_IJNS7_ILi128EEENS7_ILi112EEENS7_ILi192EEEEEELi192ENS_10bfloat16_tEfNS_4arch4Sm90ELb1ELb0ELb1ELb0ELb0ELb0ELb0ELb1ELb1ELb0ELb0ELb0EEENS1_21CollectiveEpilogueFwdINS6_IJSA_SC_SB_EEES9_SE_SG_Li256ELb0ELb0ELb0ELb0EEENS1_30DynamicPersistentTileSchedulerILi256ELi32ELb0ELb0ELb1EEEEEEEEEvNT_6ParamsE:
        /* <DEDUP_REMOVED lines=23> */
.L_x_4702:
[----:B------:R-:W-:Y:S05]  /*0170*/  BSYNC B0 ;  /* 0x0000000000007941 */ /* 0x000fea0003800000 */
.L_x_4701:
        /* <DEDUP_REMOVED lines=36> */
.L_x_4703:
        /* <DEDUP_REMOVED lines=22> */
.L_x_4704:
        /* <DEDUP_REMOVED lines=18> */
.L_x_4705:
        /* <DEDUP_REMOVED lines=22> */
.L_x_4706:
        /* <DEDUP_REMOVED lines=22> */
.L_x_4707:
[----:B-1----:R-:W-:Y:S01]  /*0900*/  ISETP.NE.AND P0, PT, R2, RZ, PT ;  /* 0x000000ff0200720c */ /* 0x002fe20003f05270 */
[----:B------:R-:W-:Y:S01]  /*0910*/  IMAD.MOV.U32 R2, RZ, RZ, 0x1 ;  /* 0x00000001ff027424 */ /* 0x000fe200078e00ff */
[----:B------:R-:W-:-:S04]  /*0920*/  NOP ;  /* 0x0000000000007918 */ /* 0x000fc80000000000 */
[----:B------:R-:W-:-:S05]  /*0930*/  SEL R2, R2, 0x2, !P0 ;  /* 0x0000000202027807 */ /* 0x000fca0004000000 */
[----:B------:R1:W-:Y:S01]  /*0940*/  STL [R1+0x8], R2 ;  /* 0x0000080201007387 */ /* 0x0003e20000100800 */
[----:B---34-:R-:W-:Y:S06]  /*0950*/  BAR.SYNC.DEFER_BLOCKING 0x0 ;  /* 0x0000000000007b1d */ /* 0x018fec0000010000 */
[----:B------:R-:W-:Y:S05]  /*0960*/  @!P0 BRA `(.L_x_4708) ;  /* 0x00000114009c8947 */ /* 0x000fea0003800000 */
.L_x_4709:
[----:B------:R-:W-:-:S08]  /*0970*/  NOP ;  /* 0x0000000000007918 */ /* 0x000fd00000000000 */
[----:B------:R-:W3:Y:S02]  /*0980*/  USETMAXREG.TRY_ALLOC.CTAPOOL UP0, 0xf0 ;  /* 0x000000f0000079c8 */ /* 0x000ee40008000600 */
[----:B---3--:R-:W-:-:S13]  /*0990*/  PLOP3.LUT P0, PT, PT, PT, UP0, 0x80, 0x0 ;  /* 0x000000000000781c */ /* 0x008fda0003f0f008 */
[----:B------:R-:W-:Y:S05]  /*09a0*/  @!P0 BRA `(.L_x_4709) ;  /* 0xfffffffc00f08947 */ /* 0x000fea000383ffff */
[----:B--2---:R-:W2:Y:S08]  /*09b0*/  S2UR UR7, SR_CTAID.X ;  /* 0x00000000000779c3 */ /* 0x004eb00000002500 */
[----:B------:R-:W-:Y:S08]  /*09c0*/  BAR.ARV 0x4, 0x120 ;  /* 0x0104800000007b1d */ /* 0x000ff00000002000 */
[----:B------:R-:W2:Y:S08]  /*09d0*/  LDC R0, c[0x0][0xda8] ;  /* 0x00036a00ff007b82 */ /* 0x000eb00000000800 */
[----:B------:R-:W-:Y:S06]  /*09e0*/  BAR.ARV 0x8, 0x120 ;  /* 0x0204800000007b1d */ /* 0x000fec0000002000 */
        /* <DEDUP_REMOVED lines=8> */
[CC--:B------:R-:W-:Y:S02]  /*0a70*/  LEA.HI R5, R3.reuse, R214.reuse, RZ, 0x7 ;  /* 0x000000d603057211 */ /* 0x0c0fe400078f38ff */
[-C--:B------:R-:W-:Y:S02]  /*0a80*/  LEA.HI R0, R3, R214.reuse, RZ, 0x4 ;  /* 0x000000d603007211 */ /* 0x080fe400078f20ff */
[----:B------:R-:W-:Y:S02]  /*0a90*/  LOP3.LUT R211, R5, 0xffffff80, RZ, 0xc0, !PT ;  /* 0xffffff8005d37812 */ /* 0x000fe400078ec0ff */
[----:B------:R-:W-:Y:S02]  /*0aa0*/  SHF.R.S32.HI R9, RZ, 0x4, R0 ;  /* 0x00000004ff097819 */ /* 0x000fe40000011400 */
[----:B------:R-:W-:Y:S01]  /*0ab0*/  LEA.HI R213, R3, R214, RZ, 0x5 ;  /* 0x000000d603d57211 */ /* 0x000fe200078f28ff */
[----:B------:R-:W-:Y:S01]  /*0ac0*/  IMAD.IADD R211, R214, 0x1, -R211 ;  /* 0x00000001d6d37824 */ /* 0x000fe200078e0ad3 */
[----:B------:R-:W-:-:S02]  /*0ad0*/  LEA.HI R2, R0, R9, RZ, 0x1 ;  /* 0x0000000900027211 */ /* 0x000fc400078f08ff */
[----:B------:R-:W-:Y:S02]  /*0ae0*/  LOP3.LUT R7, R0, 0x3fffff0, RZ, 0xc0, !PT ;  /* 0x03fffff000077812 */ /* 0x000fe400078ec0ff */
[----:B------:R-:W-:Y:S02]  /*0af0*/  SHF.R.S32.HI R4, RZ, 0x1f, R211 ;  /* 0x0000001fff047819 */ /* 0x000fe400000114d3 */
[----:B------:R-:W-:Y:S01]  /*0b00*/  LOP3.LUT R2, R2, 0x1ffffffe, RZ, 0xc0, !PT ;  /* 0x1ffffffe02027812 */ /* 0x000fe200078ec0ff */
[----:B------:R-:W-:Y:S01]  /*0b10*/  IMAD.IADD R0, R214, 0x1, -R7 ;  /* 0x00000001d6007824 */ /* 0x000fe200078e0a07 */
[----:B------:R-:W-:Y:S01]  /*0b20*/  SHF.R.S32.HI R213, RZ, 0x5, R213 ;  /* 0x00000005ffd57819 */ /* 0x000fe200000114d5 */
[----:B------:R-:W-:Y:S01]  /*0b30*/  UMOV UR61, 0x400 ;  /* 0x00000400003d7882 */ /* 0x000fe20000000000 */
[----:B------:R-:W-:Y:S02]  /*0b40*/  LEA.HI R6, R4, R211, RZ, 0x2 ;  /* 0x000000d304067211 */ /* 0x000fe400078f10ff */
[----:B------:R-:W-:Y:S01]  /*0b50*/  IADD3 R2, R9, -R2, RZ ;  /* 0x8000000209027210 */ /* 0x000fe20007ffe0ff */
[----:B------:R-:W-:Y:S01]  /*0b60*/  IMAD R7, R213, 0x10, R0 ;  /* 0x00000010d5077824 */ /* 0x000fe200078e0200 */
[----:B------:R-:W-:Y:S01]  /*0b70*/  SHF.R.S32.HI R212, RZ, 0x7, R5 ;  /* 0x00000007ffd47819 */ /* 0x000fe20000011405 */
[----:B---3--:R-:W-:Y:S01]  /*0b80*/  ULEA UR61, UR4, UR61, 0x18 ;  /* 0x0000003d043d7291 */ /* 0x008fe2000f8ec03f */
[----:B------:R-:W-:Y:S01]  /*0b90*/  SHF.R.S32.HI R8, RZ, 0x2, R6 ;  /* 0x00000002ff087819 */ /* 0x000fe20000011406 */
[----:B------:R-:W-:Y:S01]  /*0ba0*/  IMAD R2, R7, 0x8, R2 ;  /* 0x0000000807027824 */ /* 0x000fe200078e0202 */
[----:B------:R-:W-:-:S02]  /*0bb0*/  SHF.R.S32.HI R11, RZ, 0x1f, R6 ;  /* 0x0000001fff0b7819 */ /* 0x000fc40000011406 */
[----:B------:R-:W-:Y:S02]  /*0bc0*/  LEA.HI R5, R5, R212, RZ, 0x1 ;  /* 0x000000d405057211 */ /* 0x000fe400078f08ff */
[----:B------:R-:W-:Y:S01]  /*0bd0*/  LEA.HI R11, R11, R8, RZ, 0x3 ;  /* 0x000000080b0b7211 */ /* 0x000fe200078f18ff */
[----:B------:R-:W-:Y:S01]  /*0be0*/  UMOV UR4, UR61 ;  /* 0x0000003d00047c82 */ /* 0x000fe20008000000 */
[----:B----4-:R-:W-:Y:S01]  /*0bf0*/  UMOV UR5, UR6 ;  /* 0x0000000600057c82 */ /* 0x010fe20008000000 */
[----:B------:R-:W-:Y:S01]  /*0c00*/  LOP3.LUT R7, R5, 0x3fffffe, RZ, 0xc0, !PT ;  /* 0x03fffffe05077812 */ /* 0x000fe200078ec0ff */
[----:B------:R-:W-:Y:S01]  /*0c10*/  IMAD.U32 R18, RZ, RZ, UR4 ;  /* 0x00000004ff127e24 */ /* 0x000fe2000f8e00ff */
[----:B------:R-:W-:Y:S01]  /*0c20*/  SHF.L.U32 R5, R2, 0x3, RZ ;  /* 0x0000000302057819 */ /* 0x000fe200000006ff */
[----:B------:R-:W-:Y:S01]  /*0c30*/  IMAD.U32 R19, RZ, RZ, UR5 ;  /* 0x00000005ff137e24 */ /* 0x000fe2000f8e00ff */
[----:B------:R-:W-:Y:S02]  /*0c40*/  LOP3.LUT R11, R11, 0xfffffff8, RZ, 0xc0, !PT ;  /* 0xfffffff80b0b7812 */ /* 0x000fe400078ec0ff */
[----:B------:R-:W-:-:S02]  /*0c50*/  LEA.HI R4, R4, R211, RZ, 0x5 ;  /* 0x000000d304047211 */ /* 0x000fc400078f28ff */
[----:B------:R-:W-:Y:S01]  /*0c60*/  LEA.HI R3, R3, R214, RZ, 0x3 ;  /* 0x000000d603037211 */ /* 0x000fe200078f18ff */
[----:B------:R-:W-:Y:S01]  /*0c70*/  IMAD.WIDE R18, R5, 0x2, R18 ;  /* 0x0000000205127825 */ /* 0x000fe200078e0212 */
[----:B------:R-:W-:Y:S02]  /*0c80*/  IADD3 R11, R8, -R11, RZ ;  /* 0x8000000b080b7210 */ /* 0x000fe40007ffe0ff */
[----:B------:R-:W-:Y:S02]  /*0c90*/  SHF.R.S32.HI R4, RZ, 0x5, R4 ;  /* 0x00000005ff047819 */ /* 0x000fe40000011404 */
[----:B------:R-:W-:Y:S01]  /*0ca0*/  LOP3.LUT R5, R3, 0x1ffffff8, RZ, 0xc0, !PT ;  /* 0x1ffffff803057812 */ /* 0x000fe200078ec0ff */
[----:B------:R-:W-:Y:S01]  /*0cb0*/  IMAD.IADD R7, R212, 0x1, -R7 ;  /* 0x00000001d4077824 */ /* 0x000fe200078e0a07 */
[----:B------:R-:W-:Y:S01]  /*0cc0*/  LOP3.LUT R204, R6, 0x7ffffffc, RZ, 0xc0, !PT ;  /* 0x7ffffffc06cc7812 */ /* 0x000fe200078ec0ff */
[----:B------:R-:W-:Y:S02]  /*0cd0*/  IMAD R4, R4, 0x10, R11 ;  /* 0x0000001004047824 */ /* 0x000fe400078e020b */
[----:B------:R-:W-:Y:S01]  /*0ce0*/  IMAD.IADD R5, R214, 0x1, -R5 ;  /* 0x00000001d6057824 */ /* 0x000fe200078e0a05 */
[----:B------:R-:W-:Y:S01]  /*0cf0*/  UMOV UR5, URZ ;  /* 0x0000003f00057c82 */ /* 0x000fe20008000000 */
[----:B------:R-:W-:Y:S01]  /*0d00*/  IMAD.MOV.U32 R209, RZ, RZ, RZ ;  /* 0x000000ffffd17224 */ /* 0x000fe200078e00ff */
[----:B------:R-:W-:Y:S01]  /*0d10*/  LEA R205, R7, R4, 0x6 ;  /* 0x0000000407cd7211 */ /* 0x000fe200078e30ff */
[----:B------:R-:W-:Y:S01]  /*0d20*/  IMAD.IADD R204, R211, 0x1, -R204 ;  /* 0x00000001d3cc7824 */ /* 0x000fe200078e0acc */
[----:B------:R-:W-:Y:S01]  /*0d30*/  SHF.R.S32.HI R206, RZ, 0x3, R3 ;  /* 0x00000003ffce7819 */ /* 0x000fe20000011403 */
[----:B------:R-:W-:Y:S01]  /*0d40*/  IMAD.U32 R16, RZ, RZ, UR5 ;  /* 0x00000005ff107e24 */ /* 0x000fe2000f8e00ff */
[----:B------:R-:W-:Y:S01]  /*0d50*/  SHF.L.U32 R22, R5, 0x3, RZ ;  /* 0x0000000305167819 */ /* 0x000fe200000006ff */
[----:B------:R-:W-:Y:S01]  /*0d60*/  UMOV UR4, UR7 ;  /* 0x0000000700047c82 */ /* 0x000fe20008000000 */
[----:B------:R-:W-:Y:S01]  /*0d70*/  UMOV UR46, URZ ;  /* 0x0000003f002e7c82 */ /* 0x000fe20008000000 */
[----:B--2---:R-:W-:-:S07]  /*0d80*/  LOP3.LUT R17, R10, 0x1, RZ, 0xfc, !PT ;  /* 0x000000010a117812 */ /* 0x004fce00078efcff */
.L_x_4756:
        /* <DEDUP_REMOVED lines=11> */
[----:B---34-:R-:W-:Y:S05]  /*0e40*/  @!P0 BRA `(.L_x_4710) ;  /* 0x0000000000248947 */ /* 0x018fea0003800000 */
[----:B------:R-:W-:Y:S01]  /*0e50*/  ULDC UR6, c[0x0][0xddc] ;  /* 0x0003770000067ab9 */ /* 0x000fe20000000800 */
[----:B------:R-:W-:Y:S01]  /*0e60*/  UMOV UR9, UR7 ;  /* 0x0000000700097c82 */ /* 0x000fe20008000000 */
[----:B------:R-:W-:-:S11]  /*0e70*/  UISETP.NE.AND UP0, UPT, UR6, 0x1, UPT ;  /* 0x000000010600788c */ /* 0x000fd6000bf05270 */
[----:B------:R-:W-:Y:S02]  /*0e80*/  @UP0 ULDC.64 UR10, c[0x0][0xde0] ;  /* 0x00037800000a0ab9 */ /* 0x000fe40000000a00 */
[----:B------:R-:W-:-:S04]  /*0e90*/  UIMAD.WIDE.U32 UR4, UR7, UR10, URZ ;  /* 0x0000000a070472a5 */ /* 0x000fc8000f8e003f */
[----:B------:R-:W-:-:S04]  /*0ea0*/  @UP0 USHF.R.U32.HI UR9, URZ, UR11, UR5 ;  /* 0x0000000b3f090299 */ /* 0x000fc80008011605 */
[----:B------:R-:W-:Y:S02]  /*0eb0*/  UIMAD UR4, UR9, UR6, URZ ;  /* 0x00000006090472a4 */ /* 0x000fe4000f8e023f */
[----:B------:R-:W-:Y:S01]  /*0ec0*/  MOV R208, UR9 ;  /* 0x0000000900d07c02 */ /* 0x000fe20008000f00 */
[----:B------:R-:W-:Y:S09]  /*0ed0*/  BRA `(.L_x_4711) ;  /* 0x0000000000207947 */ /* 0x000ff20003800000 */
.L_x_4710:
        /* <DEDUP_REMOVED lines=8> */
.L_x_4711:
[----:B------:R-:W-:Y:S01]  /*0f60*/  R2UR UR5, R208 ;  /* 0x00000000d00572ca */ /* 0x000fe200000e0000 */
[----:B------:R-:W1:Y:S01]  /*0f70*/  LDC R82, c[0x0][0x2e0] ;  /* 0x0000b800ff527b82 */ /* 0x000e620000000800 */
[----:B------:R-:W-:Y:S01]  /*0f80*/  ULDC UR6, c[0x0][0xdac] ;  /* 0x00036b0000067ab9 */ /* 0x000fe20000000800 */
[----:B------:R-:W-:Y:S01]  /*0f90*/  ULDC.64 UR10, c[0x0][0x3f8] ;  /* 0x0000fe00000a7ab9 */ /* 0x000fe20000000a00 */
[----:B------:R-:W-:Y:S01]  /*0fa0*/  MOV R4, RZ ;  /* 0x000000ff00047202 */ /* 0x000fe20000000f00 */
[----:B------:R-:W-:Y:S01]  /*0fb0*/  UISETP.NE.U32.AND UP0, UPT, UR10, URZ, UPT ;  /* 0x0000003f0a00728c */ /* 0x000fe2000bf05070 */
[----:B------:R-:W-:Y:S01]  /*0fc0*/  IMAD.MOV.U32 R2, RZ, RZ, RZ ;  /* 0x000000ffff027224 */ /* 0x000fe200078e00ff */
[----:B------:R-:W-:Y:S01]  /*0fd0*/  ULDC UR43, c[0x0][0xdb8] ;  /* 0x00036e00002b7ab9 */ /* 0x000fe20000000800 */
[----:B------:R-:W-:Y:S01]  /*0fe0*/  UIADD3 UR4, UR7, -UR4, URZ ;  /* 0x8000000407047290 */ /* 0x000fe2000fffe03f */
[----:B------:R-:W2:Y:S01]  /*0ff0*/  LDC R5, c[0x0][0x288] ;  /* 0x0000a200ff057b82 */ /* 0x000ea20000000800 */
[----:B------:R-:W-:Y:S01]  /*1000*/  UISETP.NE.AND.EX UP0, UPT, UR11, URZ, UPT, UP0 ;  /* 0x0000003f0b00728c */ /* 0x000fe2000bf05300 */
[----:B------:R-:W-:Y:S01]  /*1010*/  PLOP3.LUT P0, PT, PT, PT, PT, 0x80, 0x0 ;  /* 0x000000000000781c */ /* 0x000fe20003f0f070 */
[----:B------:R-:W-:Y:S01]  /*1020*/  IMAD.MOV.U32 R0, RZ, RZ, RZ ;  /* 0x000000ffff007224 */ /* 0x000fe200078e00ff */
[----:B------:R-:W-:Y:S01]  /*1030*/  ULOP3.LUT UR5, URZ, UR5, URZ, 0x33, !UPT ;  /* 0x000000053f057292 */ /* 0x000fe2000f8e333f */
[----:B------:R-:W-:-:S02]  /*1040*/  CS2R R118, SRZ ;  /* 0x0000000000767805 */ /* 0x000fc4000001ff00 */
[----:B------:R-:W-:Y:S02]  /*1050*/  CS2R R116, SRZ ;  /* 0x0000000000747805 */ /* 0x000fe4000001ff00 */
[----:B------:R-:W-:Y:S01]  /*1060*/  CS2R R114, SRZ ;  /* 0x0000000000727805 */ /* 0x000fe2000001ff00 */
[----:B------:R-:W-:Y:S01]  /*1070*/  UIADD3 UR5, UR5, UR6, URZ ;  /* 0x0000000605057290 */ /* 0x000fe2000fffe03f */
[----:B------:R-:W-:Y:S02]  /*1080*/  CS2R R112, SRZ ;  /* 0x0000000000707805 */ /* 0x000fe4000001ff00 */
[----:B------:R-:W-:Y:S01]  /*1090*/  CS2R R110, SRZ ;  /* 0x00000000006e7805 */ /* 0x000fe2000001ff00 */
[----:B------:R-:W-:Y:S01]  /*10a0*/  ULDC UR6, c[0x0][0x404] ;  /* 0x0001010000067ab9 */ /* 0x000fe20000000800 */
[----:B------:R-:W-:Y:S01]  /*10b0*/  USHF.L.U32 UR42, UR5, 0x7, URZ ;  /* 0x00000007052a7899 */ /* 0x000fe2000800063f */
[----:B------:R-:W-:Y:S01]  /*10c0*/  CS2R R108, SRZ ;  /* 0x00000000006c7805 */ /* 0x000fe2000001ff00 */
[----:B------:R-:W-:Y:S01]  /*10d0*/  USEL UR5, UR6, 0x1, UP0 ;  /* 0x0000000106057887 */ /* 0x000fe20008000000 */
[----:B------:R-:W-:Y:S01]  /*10e0*/  CS2R R106, SRZ ;  /* 0x00000000006a7805 */ /* 0x000fe2000001ff00 */
[----:B------:R-:W-:Y:S01]  /*10f0*/  UISETP.NE.AND UP0, UPT, UR43, 0x1, UPT ;  /* 0x000000012b00788c */ /* 0x000fe2000bf05270 */
[----:B------:R-:W-:Y:S01]  /*1100*/  CS2R R104, SRZ ;  /* 0x0000000000687805 */ /* 0x000fe2000001ff00 */
[----:B------:R-:W-:Y:S01]  /*1110*/  IMAD.U32 R210, RZ, RZ, UR42 ;  /* 0x0000002affd27e24 */ /* 0x000fe2000f8e00ff */
[----:B------:R-:W-:Y:S01]  /*1120*/  CS2R R102, SRZ ;  /* 0x0000000000667805 */ /* 0x000fe2000001ff00 */
[----:B-1----:R-:W-:Y:S01]  /*1130*/  IMAD R82, R82, UR5, RZ ;  /* 0x0000000552527c24 */ /* 0x002fe2000f8e02ff */
[----:B------:R-:W-:Y:S01]  /*1140*/  ULDC UR5, c[0x0][0xdc4] ;  /* 0x0003710000057ab9 */ /* 0x000fe20000000800 */
[----:B------:R-:W-:Y:S01]  /*1150*/  CS2R R100, SRZ ;  /* 0x0000000000647805 */ /* 0x000fe2000001ff00 */
[----:B------:R-:W-:Y:S01]  /*1160*/  UIMAD UR8, UR8, UR5, UR4 ;  /* 0x00000005080872a4 */ /* 0x000fe2000f8e0204 */
[----:B--2---:R-:W-:-:S02]  /*1170*/  IADD3 R5, R210, 0xef, -R5 ;  /* 0x000000efd2057810 */ /* 0x004fc40007ffe805 */
[----:B------:R-:W-:Y:S02]  /*1180*/  CS2R R98, SRZ ;  /* 0x0000000000627805 */ /* 0x000fe4000001ff00 */
[C---:B------:R-:W-:Y:S01]  /*1190*/  IADD3 R3, R82.reuse, 0x6f, RZ ;  /* 0x0000006f52037810 */ /* 0x040fe20007ffe0ff */
[----:B------:R-:W-:Y:S01]  /*11a0*/  @UP0 ULDC UR4, c[0x0][0xdbc] ;  /* 0x00036f0000040ab9 */ /* 0x000fe20000000800 */
[----:B------:R-:W-:Y:S01]  /*11b0*/  @UP0 ULDC UR6, c[0x0][0xdc0] ;  /* 0x0003700000060ab9 */ /* 0x000fe20000000800 */
[----:B------:R-:W-:Y:S01]  /*11c0*/  IMAD.IADD R5, R82, 0x1, R5 ;  /* 0x0000000152057824 */ /* 0x000fe200078e0205 */
[----:B------:R-:W-:Y:S01]  /*11d0*/  UIMAD.WIDE.U32 UR4, UR8, UR4, URZ ;  /* 0x00000004080472a5 */ /* 0x000fe2000f8e003f */
[----:B------:R-:W-:Y:S01]  /*11e0*/  IMAD.HI R2, R3, -0x6db6db6d, R2 ;  /* 0x9249249303027827 */ /* 0x000fe200078e0202 */
[----:B------:R-:W-:Y:S01]  /*11f0*/  UMOV UR44, UR8 ;  /* 0x00000008002c7c82 */ /* 0x000fe20008000000 */
[----:B------:R-:W-:Y:S01]  /*1200*/  CS2R R96, SRZ ;  /* 0x0000000000607805 */ /* 0x000fe2000001ff00 */
[----:B------:R-:W-:Y:S01]  /*1210*/  @UP0 USHF.R.U32.HI UR44, URZ, UR6, UR5 ;  /* 0x000000063f2c0299 */ /* 0x000fe20008011605 */
[----:B------:R-:W-:Y:S01]  /*1220*/  IMAD.HI R4, R5, -0x6db6db6d, R4 ;  /* 0x9249249305047827 */ /* 0x000fe200078e0204 */
[----:B------:R-:W-:-:S02]  /*1230*/  SHF.R.U32.HI R3, RZ, 0x1f, R2 ;  /* 0x0000001fff037819 */ /* 0x000fc40000011602 */
[----:B------:R-:W-:Y:S01]  /*1240*/  CS2R R94, SRZ ;  /* 0x00000000005e7805 */ /* 0x000fe2000001ff00 */
[----:B------:R-:W-:Y:S01]  /*1250*/  UIADD3 UR4, -UR44, URZ, URZ ;  /* 0x0000003f2c047290 */ /* 0x000fe2000fffe13f */
[----:B------:R-:W-:Y:S02]  /*1260*/  CS2R R92, SRZ ;  /* 0x00000000005c7805 */ /* 0x000fe4000001ff00 */
[----:B------:R-:W-:Y:S02]  /*1270*/  SHF.R.U32.HI R5, RZ, 0x1f, R4 ;  /* 0x0000001fff057819 */ /* 0x000fe40000011604 */
[----:B------:R-:W-:Y:S02]  /*1280*/  CS2R R90, SRZ ;  /* 0x00000000005a7805 */ /* 0x000fe4000001ff00 */
[----:B------:R-:W-:Y:S01]  /*1290*/  LEA.HI.SX32 R3, R2, R3, 0x1a ;  /* 0x0000000302037211 */ /* 0x000fe200078fd2ff */
[----:B------:R-:W-:Y:S01]  /*12a0*/  UIMAD UR43, UR43, UR4, UR8 ;  /* 0x000000042b2b72a4 */ /* 0x000fe2000f8e0208 */
[----:B------:R-:W-:-:S02]  /*12b0*/  LEA.HI.SX32 R4, R4, R5, 0x1a ;  /* 0x0000000504047211 */ /* 0x000fc400078fd2ff */
[----:B------:R-:W-:Y:S02]  /*12c0*/  CS2R R88, SRZ ;  /* 0x0000000000587805 */ /* 0x000fe4000001ff00 */
[----:B------:R-:W-:Y:S02]  /*12d0*/  CS2R R86, SRZ ;  /* 0x0000000000567805 */ /* 0x000fe4000001ff00 */
[----:B------:R-:W-:Y:S02]  /*12e0*/  CS2R R84, SRZ ;  /* 0x0000000000547805 */ /* 0x000fe4000001ff00 */
[----:B------:R-:W-:Y:S02]  /*12f0*/  VIMNMX R83, R3, R4, PT ;  /* 0x0000000403537248 */ /* 0x000fe40003fe0100 */
[----:B------:R-:W-:Y:S02]  /*1300*/  CS2R R2, SRZ ;  /* 0x0000000000027805 */ /* 0x000fe4000001ff00 */
[----:B------:R-:W-:-:S02]  /*1310*/  CS2R R38, SRZ ;  /* 0x0000000000267805 */ /* 0x000fc4000001ff00 */
[----:B------:R-:W-:Y:S02]  /*1320*/  CS2R R80, SRZ ;  /* 0x0000000000507805 */ /* 0x000fe4000001ff00 */
[----:B------:R-:W-:Y:S02]  /*1330*/  ISETP.GE.AND P1, PT, R83, 0x1, PT ;  /* 0x000000015300780c */ /* 0x000fe40003f26270 */
        /* <DEDUP_REMOVED lines=23> */
[----:B------:R-:W-:Y:S02]  /*14b0*/  MOV R126, RZ ;  /* 0x000000ff007e7202 */ /* 0x000fe40000000f00 */
[----:B------:R-:W-:Y:S02]  /*14c0*/  CS2R R32, SRZ ;  /* 0x0000000000207805 */ /* 0x000fe4000001ff00 */
[----:B------:R-:W-:Y:S01]  /*14d0*/  CS2R R120, SRZ ;  /* 0x0000000000787805 */ /* 0x000fe2000001ff00 */
[----:B------:R-:W-:Y:S01]  /*14e0*/  IMAD.MOV.U32 R27, RZ, RZ, RZ ;  /* 0x000000ffff1b7224 */ /* 0x000fe200078e00ff */
[----:B------:R-:W-:Y:S01]  /*14f0*/  CS2R R6, SRZ ;  /* 0x0000000000067805 */ /* 0x000fe2000001ff00 */
[----:B------:R-:W-:Y:S01]  /*1500*/  IMAD.MOV.U32 R29, RZ, RZ, RZ ;  /* 0x000000ffff1d7224 */ /* 0x000fe200078e00ff */
        /* <DEDUP_REMOVED lines=30> */
.L_x_4713:
[----:B------:R-:W-:Y:S02]  /*16f0*/  LEA.HI R0, R209, R209, RZ, 0x1 ;  /* 0x000000d1d1007211 */ /* 0x000fe400078f08ff */
[----:B------:R-:W-:Y:S02]  /*1700*/  ISETP.NE.AND P0, PT, R17, 0x3, PT ;  /* 0x000000031100780c */ /* 0x000fe40003f05270 */
[----:B------:R-:W-:-:S05]  /*1710*/  LOP3.LUT R0, R0, 0xfffffffe, RZ, 0xc0, !PT ;  /* 0xfffffffe00007812 */ /* 0x000fca00078ec0ff */
[----:B------:R-:W-:-:S05]  /*1720*/  IMAD.IADD R0, R209, 0x1, -R0 ;  /* 0x00000001d1007824 */ /* 0x000fca00078e0a00 */
[----:B------:R-:W-:-:S04]  /*1730*/  SHF.L.U32 R0, R0, 0x1f, RZ ;  /* 0x0000001f00007819 */ /* 0x000fc800000006ff */
[----:B------:R-:W1:Y:S02]  /*1740*/  SYNCS.PHASECHK.TRANS64.TRYWAIT P1, [UR61+0x36800], R0 ;  /* 0x03680000ff0075a7 */ /* 0x000e64000802017d */
[----:B-1----:R-:W-:Y:S05]  /*1750*/  @!P1 BRA `(.L_x_4714) ;  /* 0x0000013800bc9947 */ /* 0x002fea0003800000 */
.L_x_4815:
[----:B------:R-:W-:Y:S05]  /*1760*/  @!P0 BRA `(.L_x_4715) ;  /* 0x0000000000048947 */ /* 0x000fea0003800000 */
[----:B------:R-:W-:Y:S01]  /*1770*/  BPT.TRAP 0x1 ;  /* 0x000000040000795c */ /* 0x000fe20000300000 */
.L_x_4715:
[----:B------:R-:W-:Y:S01]  /*1780*/  R2UR UR4, R16 ;  /* 0x00000000100472ca */ /* 0x000fe200000e0000 */
[----:B-1----:R-:W-:-:S05]  /*1790*/  IMAD.U32 R0, RZ, RZ, UR46 ;  /* 0x0000002eff007e24 */ /* 0x002fca000f8e00ff */
[----:B------:R-:W-:-:S07]  /*17a0*/  LEA R0, R0, UR61, 0x3 ;  /* 0x0000003d00007c11 */ /* 0x000fce000f8e18ff */
[----:B------:R-:W-:-:S04]  /*17b0*/  MOV R3, UR4 ;  /* 0x0000000400037c02 */ /* 0x000fc80008000f00 */
[----:B------:R-:W-:-:S04]  /*17c0*/  SHF.L.U32 R3, R3, 0x1f, RZ ;  /* 0x0000001f03037819 */ /* 0x000fc800000006ff */
[----:B------:R1:W2:Y:S01]  /*17d0*/  SYNCS.PHASECHK.TRANS64.TRYWAIT P2, [R0+URZ+0x36830], R3 ;  /* 0x03683003000075a7 */ /* 0x0002a2000804017f */
[----:B------:R-:W-:Y:S05]  /*17e0*/  @!P0 BRA `(.L_x_4716) ;  /* 0x0000000000048947 */ /* 0x000fea0003800000 */
[----:B------:R-:W-:Y:S01]  /*17f0*/  BPT.TRAP 0x1 ;  /* 0x000000040000795c */ /* 0x000fe20000300000 */
.L_x_4716:
[----:B------:R-:W3:Y:S01]  /*1800*/  S2R R2, SR_TID.X ;  /* 0x0000000000027919 */ /* 0x000ee20000002100 */
[----:B------:R-:W-:Y:S01]  /*1810*/  IMAD.MOV.U32 R119, RZ, RZ, RZ ;  /* 0x000000ffff777224 */ /* 0x000fe200078e00ff */
[----:B---3--:R-:W-:Y:S01]  /*1820*/  LOP3.LUT P1, RZ, R2, 0x7f, RZ, 0xc0, !PT ;  /* 0x0000007f02ff7812 */ /* 0x008fe2000782c0ff */
[----:B--2---:R-:W-:-:S12]  /*1830*/  @P2 BRA `(.L_x_4717) ;  /* 0x0000000000082947 */ /* 0x004fd80003800000 */
[----:B------:R-:W2:Y:S02]  /*1840*/  SYNCS.PHASECHK.TRANS64.TRYWAIT P2, [R0+URZ+0x36830], R3 ;  /* 0x03683003000075a7 */ /* 0x000ea4000804017f */
[----:B--2---:R-:W-:Y:S05]  /*1850*/  @!P2 BRA `(.L_x_4718) ;  /* 0x000001380094a947 */ /* 0x004fea0003800000 */
.L_x_4717:
[----:B------:R-:W-:Y:S05]  /*1860*/  WARPSYNC.ALL ;  /* 0x0000000000007948 */ /* 0x000fea0003800000 */
[----:B------:R-:W-:Y:S01]  /*1870*/  UIADD3 UR4, UR61, 0x21400, URZ ;  /* 0x000214003d047890 */ /* 0x000fe2000fffe03f */
[----:B------:R-:W-:Y:S01]  /*1880*/  WARPGROUP.ARRIVE ;  /* 0x00000000000079c5 */ /* 0x000fe20000000000 */
[----:B------:R-:W-:Y:S01]  /*1890*/  UMOV UR5, 0x40000040 ;  /* 0x4000004000057882 */ /* 0x000fe20000000000 */
[----:B------:R-:W-:Y:S01]  /*18a0*/  UMOV UR7, 0x40000040 ;  /* 0x4000004000077882 */ /* 0x000fe20000000000 */
[----:B------:R-:W-:Y:S01]  /*18b0*/  USHF.R.U32.HI UR4, URZ, 0x4, UR4 ;  /* 0x000000043f047899 */ /* 0x000fe20008011604 */
[----:B------:R-:W-:Y:S01]  /*18c0*/  MOV R4, UR46 ;  /* 0x0000002e00047c02 */ /* 0x000fe20008000f00 */
[----:B------:R-:W-:Y:S01]  /*18d0*/  UMOV UR9, UR5 ;  /* 0x0000000500097c82 */ /* 0x000fe20008000000 */
[----:B------:R-:W-:Y:S01]  /*18e0*/  UMOV UR11, 0x40000040 ;  /* 0x40000040000b7882 */ /* 0x000fe20000000000 */
[----:B------:R-:W-:Y:S01]  /*18f0*/  ULOP3.LUT UR4, UR4, 0x3fff, URZ, 0xc0, !UPT ;  /* 0x00003fff04047892 */ /* 0x000fe2000f8ec03f */
[----:B------:R-:W-:Y:S01]  /*1900*/  MOV R5, UR44 ;  /* 0x0000002c00057c02 */ /* 0x000fe20008000f00 */
[----:B------:R-:W-:Y:S01]  /*1910*/  UMOV UR13, UR5 ;  /* 0x00000005000d7c82 */ /* 0x000fe20008000000 */
[----:B------:R-:W-:Y:S01]  /*1920*/  UMOV UR15, 0x40000040 ;  /* 0x40000040000f7882 */ /* 0x000fe20000000000 */
[----:B------:R-:W-:Y:S01]  /*1930*/  ULOP3.LUT UR40, UR4, 0x10000, URZ, 0xfc, !UPT ;  /* 0x0001000004287892 */ /* 0x000fe2000f8efc3f */
[----:B------:R-:W-:Y:S01]  /*1940*/  MOV R6, UR43 ;  /* 0x0000002b00067c02 */ /* 0x000fe20008000f00 */
[----:B------:R-:W-:Y:S01]  /*1950*/  ULOP3.LUT UR4, UR36, 0x10000, URZ, 0xfc, !UPT ;  /* 0x0001000024047892 */ /* 0x000fe2000f8efc3f */
[----:B------:R-:W-:Y:S01]  /*1960*/  MOV R7, UR42 ;  /* 0x0000002a00077c02 */ /* 0x000fe20008000f00 */
[----:B------:R-:W-:Y:S01]  /*1970*/  UIMAD UR6, UR46, 0xa80, UR40 ;  /* 0x00000a802e0678a4 */ /* 0x000fe2000f8e0228 */
[----:B-12---:R-:W-:Y:S01]  /*1980*/  @!P1 VIADD R0, R0, 0x36840 ;  /* 0x0003684000009836 */ /* 0x006fe20000000000 */
[----:B------:R-:W-:Y:S01]  /*1990*/  UMOV UR17, UR5 ;  /* 0x0000000500117c82 */ /* 0x000fe20008000000 */
[----:B------:R-:W-:Y:S01]  /*19a0*/  UMOV UR19, 0x40000040 ;  /* 0x4000004000137882 */ /* 0x000fe20000000000 */
[----:B------:R-:W-:Y:S01]  /*19b0*/  UIADD3 UR10, UR6, 0x80, URZ ;  /* 0x00000080060a7890 */ /* 0x000fe2000fffe03f */
[----:B------:R-:W-:Y:S01]  /*19c0*/  MOV R8, UR40 ;  /* 0x0000002800087c02 */ /* 0x000fe20008000f00 */
[----:B------:R-:W-:Y:S01]  /*19d0*/  UMOV UR8, UR4 ;  /* 0x0000000400087c82 */ /* 0x000fe20008000000 */
[----:B------:R-:W-:Y:S01]  /*19e0*/  UIADD3 UR14, UR6, 0x100, URZ ;  /* 0x00000100060e7890 */ /* 0x000fe2000fffe03f */
[----:B------:R-:W-:Y:S01]  /*19f0*/  @!P1 PRMT R0, RZ, 0x654, R0 ;  /* 0x00000654ff009816 */ /* 0x000fe20000000000 */
[----:B------:R-:W-:Y:S01]  /*1a00*/  HGMMA.64x16x16.F32.BF16 R72, gdesc[UR4], RZ, !UPT, gsb0 ;  /* 0x00200000044879f0 */ /* 0x000fe2000c0018ff */
[----:B------:R-:W-:Y:S01]  /*1a10*/  UMOV UR12, UR4 ;  /* 0x00000004000c7c82 */ /* 0x000fe20008000000 */
[----:B------:R-:W-:Y:S01]  /*1a20*/  UIADD3 UR18, UR6, 0x180, URZ ;  /* 0x0000018006127890 */ /* 0x000fe2000fffe03f */
[-C--:B------:R-:W-:Y:S01]  /*1a30*/  MOV R118, R119.reuse ;  /* 0x0000007700767202 */ /* 0x080fe20000000f00 */
[----:B------:R-:W-:Y:S01]  /*1a40*/  UMOV UR16, UR4 ;  /* 0x0000000400107c82 */ /* 0x000fe20008000000 */
[----:B------:R-:W-:Y:S01]  /*1a50*/  UIADD3 UR22, UR6, 0x200, URZ ;  /* 0x0000020006167890 */ /* 0x000fe2000fffe03f */
[--C-:B------:R-:W-:Y:S01]  /*1a60*/  IMAD.MOV.U32 R117, RZ, RZ, R119.reuse ;  /* 0x000000ffff757224 */ /* 0x100fe200078e0077 */
[----:B------:R-:W-:Y:S01]  /*1a70*/  UMOV UR20, UR4 ;  /* 0x0000000400147c82 */ /* 0x000fe20008000000 */
[----:B------:R-:W-:Y:S01]  /*1a80*/  UMOV UR21, UR5 ;  /* 0x0000000500157c82 */ /* 0x000fe20008000000 */
[----:B------:R-:W-:Y:S01]  /*1a90*/  UMOV UR23, 0x40000040 ;  /* 0x4000004000177882 */ /* 0x000fe20000000000 */
[----:B------:R-:W-:Y:S01]  /*1aa0*/  UIADD3 UR26, UR6, 0x280, URZ ;  /* 0x00000280061a7890 */ /* 0x000fe2000fffe03f */
[--C-:B------:R-:W-:Y:S01]  /*1ab0*/  IMAD.MOV.U32 R116, RZ, RZ, R119.reuse ;  /* 0x000000ffff747224 */ /* 0x100fe200078e0077 */
[----:B------:R-:W-:Y:S01]  /*1ac0*/  UMOV UR24, UR4 ;  /* 0x0000000400187c82 */ /* 0x000fe20008000000 */
[----:B------:R-:W-:Y:S01]  /*1ad0*/  UMOV UR25, UR5 ;  /* 0x0000000500197c82 */ /* 0x000fe20008000000 */
[----:B------:R-:W-:Y:S01]  /*1ae0*/  UMOV UR27, 0x40000040 ;  /* 0x40000040001b7882 */ /* 0x000fe20000000000 */
[----:B------:R-:W-:Y:S01]  /*1af0*/  UIADD3 UR7, UR4, 0x2, URZ ;  /* 0x0000000204077890 */ /* 0x000fe2000fffe03f */
[-C--:B------:R-:W-:Y:S01]  /*1b00*/  MOV R115, R119.reuse ;  /* 0x0000007700737202 */ /* 0x080fe20000000f00 */
        /* <DEDUP_REMOVED lines=34> */
[----:B------:R-:W-:-:S03]  /*1d30*/  IMAD.MOV.U32 R80, RZ, RZ, R119 ;  /* 0x000000ffff507224 */ /* 0x000fc600078e0077 */
        /* <DEDUP_REMOVED lines=355> */
[----:B------:R-:W-:-:S02]  /*3370*/  UIADD3 UR7, UR4, 0x802, URZ ;  /* 0x0000080204077890 */ /* 0x000fc4000fffe03f */
        /* <DEDUP_REMOVED lines=109> */
[----:B------:R-:W1:Y:S01]  /*3a50*/  LDC R3, c[0x0][0x288] ;  /* 0x0000a200ff037b82 */ /* 0x000e620000000800 */
        /* <DEDUP_REMOVED lines=11> */
[C---:B------:R-:W-:Y:S01]  /*3b10*/  IMAD R6, R83.reuse, -0x70, R82 ;  /* 0xffffff9053067824 */ /* 0x040fe200078e0252 */
[----:B------:R-:W-:Y:S02]  /*3b20*/  R2UR UR40, R8 ;  /* 0x00000000082872ca */ /* 0x000fe400000e0000 */
[----:B------:R-:W-:-:S04]  /*3b30*/  IADD3 R83, R83, -0x2, RZ ;  /* 0xfffffffe53537810 */ /* 0x000fc80007ffe0ff */
[----:B------:R-:W-:Y:S01]  /*3b40*/  R2UR UR47, R83 ;  /* 0x00000000532f72ca */ /* 0x000fe200000e0000 */
        /* <DEDUP_REMOVED lines=8> */
[----:B------:R-:W-:Y:S01]  /*3bd0*/  IMAD.U32 R4, RZ, RZ, UR56 ;  /* 0x00000038ff047e24 */ /* 0x000fe2000f8e00ff */
[----:B------:R-:W-:Y:S01]  /*3be0*/  MOV R5, UR57 ;  /* 0x0000003900057c02 */ /* 0x000fe20008000f00 */
[----:B------:R-:W-:Y:S01]  /*3bf0*/  ULDC UR7, c[0x0][0x9d8] ;  /* 0x0002760000077ab9 */ /* 0x000fe20000000800 */
        /* <DEDUP_REMOVED lines=29> */
[----:B------:R-:W-:Y:S01]  /*3dd0*/  FMUL.FTZ R9, R77, UR7 ;  /* 0x000000074d097c20 */ /* 0x000fe20008410000 */
[----:B------:R-:W-:Y:S01]  /*3de0*/  FMUL.FTZ R2, R72, UR7 ;  /* 0x0000000748027c20 */ /* 0x000fe20008410000 */
[----:B------:R-:W-:Y:S01]  /*3df0*/  FMUL.FTZ R10, R76, UR7 ;  /* 0x000000074c0a7c20 */ /* 0x000fe20008410000 */
[----:B------:R-:W-:Y:S01]  /*3e00*/  MOV R76, R119 ;  /* 0x00000077004c7202 */ /* 0x000fe20000000f00 */
[----:B------:R-:W3:Y:S01]  /*3e10*/  MUFU.TANH R75, R75 ;  /* 0x0000004b004b7308 */ /* 0x000ee20000002400 */
[----:B------:R-:W-:-:S07]  /*3e20*/  IMAD.MOV.U32 R72, RZ, RZ, R119 ;  /* 0x000000ffff487224 */ /* 0x000fce00078e0077 */
[----:B------:R-:W4:Y:S08]  /*3e30*/  MUFU.TANH R78, R78 ;  /* 0x0000004e004e7308 */ /* 0x000f300000002400 */
[----:B------:R-:W5:Y:S08]  /*3e40*/  MUFU.TANH R79, R79 ;  /* 0x0000004f004f7308 */ /* 0x000f700000002400 */
[----:B------:R-:W-:Y:S08]  /*3e50*/  MUFU.TANH R2, R2 ;  /* 0x0000000200027308 */ /* 0x000ff00000002400 */
[----:B------:R-:W-:Y:S08]  /*3e60*/  MUFU.TANH R7, R7 ;  /* 0x0000000700077308 */ /* 0x000ff00000002400 */
[----:B------:R-:W-:Y:S01]  /*3e70*/  MUFU.TANH R10, R10 ;  /* 0x0000000a000a7308 */ /* 0x000fe20000002400 */
[----:B------:R-:W-:-:S02]  /*3e80*/  WARPGROUP.DEPBAR.LE gsb0, 0x0 ;  /* 0x00008000000079c5 */ /* 0x000fc40000010000 */
[----:B------:R-:W-:Y:S01]  /*3e90*/  WARPGROUP.ARRIVE ;  /* 0x00000000000079c5 */ /* 0x000fe20000000000 */
[----:B------:R-:W-:Y:S01]  /*3ea0*/  FMUL.FTZ R11, R64, UR7 ;  /* 0x00000007400b7c20 */ /* 0x000fe20008410000 */
[----:B------:R-:W-:Y:S02]  /*3eb0*/  VIADD R64, R205, UR42 ;  /* 0x0000002acd407c36 */ /* 0x000fe40008000000 */
[----:B------:R-:W-:Y:S01]  /*3ec0*/  FMUL.FTZ R66, R66, UR7 ;  /* 0x0000000742427c20 */ /* 0x000fe20008410000 */
        /* <DEDUP_REMOVED lines=8> */
[----:B------:R-:W5:Y:S01]  /*3f50*/  MUFU.TANH R66, R66 ;  /* 0x0000004200427308 */ /* 0x000f620000002400 */
[----:B------:R-:W-:Y:S01]  /*3f60*/  FMUL.FTZ R13, R69, UR7 ;  /* 0x00000007450d7c20 */ /* 0x000fe20008410000 */
[----:B------:R-:W-:Y:S01]  /*3f70*/  FMUL.FTZ R71, R71, UR7 ;  /* 0x0000000747477c20 */ /* 0x000fe20008410000 */
[----:B------:R-:W-:Y:S01]  /*3f80*/  FMUL.FTZ R14, R68, UR7 ;  /* 0x00000007440e7c20 */ /* 0x000fe20008410000 */
[----:B------:R-:W-:-:S04]  /*3f90*/  IMAD.MOV.U32 R68, RZ, RZ, R119 ;  /* 0x000000ffff447224 */ /* 0x000fc800078e0077 */
[----:B------:R-:W5:Y:S08]  /*3fa0*/  MUFU.TANH R67, R67 ;  /* 0x0000004300437308 */ /* 0x000f700000002400 */
[----:B------:R-:W5:Y:S08]  /*3fb0*/  MUFU.TANH R70, R70 ;  /* 0x0000004600467308 */ /* 0x000f700000002400 */
[----:B------:R-:W5:Y:S08]  /*3fc0*/  MUFU.TANH R71, R71 ;  /* 0x0000004700477308 */ /* 0x000f700000002400 */
[----:B------:R-:W-:Y:S08]  /*3fd0*/  MUFU.TANH R9, R9 ;  /* 0x0000000900097308 */ /* 0x000ff00000002400 */
[----:B------:R-:W-:Y:S01]  /*3fe0*/  MUFU.TANH R11, R11 ;  /* 0x0000000b000b7308 */ /* 0x000fe20000002400 */
[----:B------:R-:W-:-:S02]  /*3ff0*/  WARPGROUP.DEPBAR.LE gsb0, 0x0 ;  /* 0x00008000000079c5 */ /* 0x000fc40000010000 */
[----:B------:R-:W-:Y:S01]  /*4000*/  WARPGROUP.ARRIVE ;  /* 0x00000000000079c5 */ /* 0x000fe20000000000 */
[----:B------:R-:W-:Y:S01]  /*4010*/  FMUL.FTZ R21, R61, UR7 ;  /* 0x000000073d157c20 */ /* 0x000fe20008410000 */
[----:B-1----:R-:W-:Y:S01]  /*4020*/  IADD3 R61, -R3, 0x71, R6 ;  /* 0x00000071033d7810 */ /* 0x002fe20007ffe106 */
[----:B------:R-:W-:Y:S01]  /*4030*/  FMUL.FTZ R20, R57, UR7 ;  /* 0x0000000739147c20 */ /* 0x000fe20008410000 */
[----:B------:R-:W-:Y:S02]  /*4040*/  VIADD R57, R6, 0x70 ;  /* 0x0000007006397836 */ /* 0x000fe40000000000 */
[----:B------:R-:W-:Y:S01]  /*4050*/  FMUL.FTZ R15, R56, UR7 ;  /* 0x00000007380f7c20 */ /* 0x000fe20008410000 */
[----:B------:R-:W-:Y:S01]  /*4060*/  HGMMA.64x16x16.F32.BF16 R48, gdesc[UR56], R48, gsb0 ;  /* 0x00200000383079f0 */ /* 0x000fe20008001830 */
[----:B------:R-:W-:Y:S01]  /*4070*/  UIADD3 UR58, UR6, 0x906, URZ ;  /* 0x00000906063a7890 */ /* 0x000fe2000fffe03f */
[----:B------:R-:W-:Y:S01]  /*4080*/  IMAD R61, R204, -0x2, R61 ;  /* 0xfffffffecc3d7824 */ /* 0x000fe200078e023d */
[----:B------:R-:W-:Y:S01]  /*4090*/  UMOV UR56, UR10 ;  /* 0x0000000a00387c82 */ /* 0x000fe20008000000 */
[----:B------:R-:W-:Y:S01]  /*40a0*/  UMOV UR57, UR11 ;  /* 0x0000000b00397c82 */ /* 0x000fe20008000000 */
[----:B------:R-:W-:Y:S01]  /*40b0*/  UMOV UR59, 0x40000040 ;  /* 0x40000040003b7882 */ /* 0x000fe20000000000 */
[----:B------:R-:W-:Y:S01]  /*40c0*/  FMUL.FTZ R56, R60, UR7 ;  /* 0x000000073c387c20 */ /* 0x000fe20008410000 */
[----:B------:R-:W-:Y:S01]  /*40d0*/  IMAD R60, R204, -0x2, R57 ;  /* 0xfffffffecc3c7824 */ /* 0x000fe200078e0239 */
[----:B------:R-:W-:Y:S01]  /*40e0*/  IADD3 R57, R61, 0x8, R64 ;  /* 0x000000083d397810 */ /* 0x000fe20007ffe040 */
[----:B------:R-:W-:Y:S01]  /*40f0*/  FMUL.FTZ R58, R58, UR7 ;  /* 0x000000073a3a7c20 */ /* 0x000fe20008410000 */
[----:B------:R-:W-:Y:S01]  /*4100*/  FMUL.FTZ R59, R59, UR7 ;  /* 0x000000073b3b7c20 */ /* 0x000fe20008410000 */
[----:B------:R-:W-:Y:S01]  /*4110*/  FMUL.FTZ R62, R62, UR7 ;  /* 0x000000073e3e7c20 */ /* 0x000fe20008410000 */
[----:B------:R-:W-:Y:S01]  /*4120*/  VIMNMX R65, R60, R57, PT ;  /* 0x000000393c417248 */ /* 0x000fe20003fe0100 */
[----:B------:R-:W-:Y:S01]  /*4130*/  FMUL.FTZ R63, R63, UR7 ;  /* 0x000000073f3f7c20 */ /* 0x000fe20008410000 */
[----:B------:R-:W-:Y:S01]  /*4140*/  VIADDMNMX R60, R64, R61, R60, PT ;  /* 0x0000003d403c7246 */ /* 0x000fe2000380013c */
[----:B------:R-:W1:Y:S01]  /*4150*/  MUFU.TANH R58, R58 ;  /* 0x0000003a003a7308 */ /* 0x000e620000002400 */
[----:B------:R-:W-:-:S02]  /*4160*/  ISETP.GT.AND P3, PT, R65, RZ, PT ;  /* 0x000000ff4100720c */ /* 0x000fc40003f64270 */
[C---:B------:R-:W-:Y:S02]  /*4170*/  ISETP.GT.AND P4, PT, R65.reuse, 0x1, PT ;  /* 0x000000014100780c */ /* 0x040fe40003f84270 */
[----:B------:R-:W-:Y:S02]  /*4180*/  ISETP.GT.AND P5, PT, R65, 0x8, PT ;  /* 0x000000084100780c */ /* 0x000fe40003fa4270 */
[----:B--2---:R-:W-:Y:S01]  /*4190*/  FSEL R69, R74, -INF , P3 ;  /* 0xff8000004a457808 */ /* 0x004fe20001800000 */
[----:B------:R-:W2:Y:S01]  /*41a0*/  MUFU.TANH R59, R59 ;  /* 0x0000003b003b7308 */ /* 0x000ea20000002400 */
[----:B---3--:R-:W-:Y:S01]  /*41b0*/  FSEL R75, R75, -INF , P4 ;  /* 0xff8000004b4b7808 */ /* 0x008fe20002000000 */
[--C-:B------:R-:W-:Y:S01]  /*41c0*/  IMAD.MOV.U32 R74, RZ, RZ, R119.reuse ;  /* 0x000000ffff4a7224 */ /* 0x100fe200078e0077 */
[----:B------:R-:W-:Y:S02]  /*41d0*/  ISETP.GT.AND P6, PT, R65, 0x9, PT ;  /* 0x000000094100780c */ /* 0x000fe40003fc4270 */
[----:B----4-:R-:W-:Y:S01]  /*41e0*/  FSEL R73, R78, -INF , P5 ;  /* 0xff8000004e497808 */ /* 0x010fe20002800000 */
[----:B------:R-:W-:Y:S01]  /*41f0*/  IMAD.MOV.U32 R78, RZ, RZ, R119 ;  /* 0x000000ffff4e7224 */ /* 0x000fe200078e0077 */
[----:B------:R-:W-:Y:S01]  /*4200*/  FMNMX.FTZ R8, R69, R75, !PT ;  /* 0x0000004b45087209 */ /* 0x000fe20007810000 */
[----:B------:R-:W3:Y:S01]  /*4210*/  MUFU.TANH R62, R62 ;  /* 0x0000003e003e7308 */ /* 0x000ee20000002400 */
[----:B------:R-:W-:-:S02]  /*4220*/  ISETP.GT.AND P2, PT, R65, 0x10, PT ;  /* 0x000000104100780c */ /* 0x000fc40003f44270 */
[----:B-----5:R-:W-:Y:S02]  /*4230*/  FSEL R79, R79, -INF , P6 ;  /* 0xff8000004f4f7808 */ /* 0x020fe40003000000 */
[----:B------:R-:W-:Y:S02]  /*4240*/  FMNMX.FTZ R8, R73, R8, !PT ;  /* 0x0000000849087209 */ /* 0x000fe40007810000 */
[----:B------:R-:W-:Y:S01]  /*4250*/  ISETP.GT.AND P3, PT, R65, 0x11, PT ;  /* 0x000000114100780c */ /* 0x000fe20003f64270 */
[----:B------:R-:W4:Y:S01]  /*4260*/  MUFU.TANH R63, R63 ;  /* 0x0000003f003f7308 */ /* 0x000f220000002400 */
[----:B------:R-:W-:Y:S02]  /*4270*/  FSEL R77, R66, -INF , P2 ;  /* 0xff800000424d7808 */ /* 0x000fe40001000000 */
[----:B------:R-:W-:Y:S02]  /*4280*/  FMNMX.FTZ R8, R79, R8, !PT ;  /* 0x000000084f087209 */ /* 0x000fe40007810000 */
[----:B------:R-:W-:-:S02]  /*4290*/  ISETP.GT.AND P2, PT, R65, 0x18, PT ;  /* 0x000000184100780c */ /* 0x000fc40003f44270 */
[----:B------:R-:W-:Y:S01]  /*42a0*/  FSEL R81, R67, -INF , P3 ;  /* 0xff80000043517808 */ /* 0x000fe20001800000 */
[----:B------:R-:W-:Y:S01]  /*42b0*/  MUFU.TANH R12, R12 ;  /* 0x0000000c000c7308 */ /* 0x000fe20000002400 */
[----:B------:R-:W-:Y:S02]  /*42c0*/  FMNMX.FTZ R8, R77, R8, !PT ;  /* 0x000000084d087209 */ /* 0x000fe40007810000 */
[----:B------:R-:W-:Y:S01]  /*42d0*/  ISETP.GT.AND P3, PT, R65, 0x19, PT ;  /* 0x000000194100780c */ /* 0x000fe20003f64270 */
[----:B------:R-:W-:Y:S02]  /*42e0*/  WARPGROUP.DEPBAR.LE gsb0, 0x0 ;  /* 0x00008000000079c5 */ /* 0x000fe40000010000 */
[----:B------:R-:W-:Y:S01]  /*42f0*/  WARPGROUP.ARRIVE ;  /* 0x00000000000079c5 */ /* 0x000fe20000000000 */
[----:B------:R-:W-:Y:S01]  /*4300*/  FSEL R85, R70, -INF , P2 ;  /* 0xff80000046557808 */ /* 0x000fe20001000000 */
[----:B------:R-:W-:Y:S01]  /*4310*/  FMUL.FTZ R50, R50, UR7 ;  /* 0x0000000732327c20 */ /* 0x000fe20008410000 */
[----:B------:R-:W-:Y:S01]  /*4320*/  FMNMX.FTZ R66, R81, R8, !PT ;  /* 0x0000000851427209 */ /* 0x000fe20007810000 */
[----:B------:R-:W-:Y:S01]  /*4330*/  FMUL.FTZ R51, R51, UR7 ;  /* 0x0000000733337c20 */ /* 0x000fe20008410000 */
[----:B------:R-:W-:Y:S01]  /*4340*/  ISETP.GT.AND P2, PT, R65, 0x20, PT ;  /* 0x000000204100780c */ /* 0x000fe20003f44270 */
[----:B------:R-:W-:Y:S01]  /*4350*/  HGMMA.64x16x16.F32.BF16 R40, gdesc[UR56], R40, gsb0 ;  /* 0x00200000382879f0 */ /* 0x000fe20008001828 */
[----:B------:R-:W-:Y:S01]  /*4360*/  UIADD3 UR58, UR6, 0x986, URZ ;  /* 0x00000986063a7890 */ /* 0x000fe2000fffe03f */
[----:B------:R-:W-:Y:S01]  /*4370*/  FSEL R87, R71, -INF , P3 ;  /* 0xff80000047577808 */ /* 0x000fe20001800000 */
[----:B------:R-:W-:Y:S01]  /*4380*/  UMOV UR56, UR10 ;  /* 0x0000000a00387c82 */ /* 0x000fe20008000000 */
[----:B------:R-:W-:Y:S01]  /*4390*/  UMOV UR57, UR11 ;  /* 0x0000000b00397c82 */ /* 0x000fe20008000000 */
[----:B------:R-:W-:Y:S01]  /*43a0*/  UMOV UR59, 0x40000040 ;  /* 0x40000040003b7882 */ /* 0x000fe20000000000 */
[----:B------:R-:W-:Y:S01]  /*43b0*/  FMNMX.FTZ R66, R85, R66, !PT ;  /* 0x0000004255427209 */ /* 0x000fe20007810000 */
[----:B------:R-:W5:Y:S01]  /*43c0*/  MUFU.TANH R50, R50 ;  /* 0x0000003200327308 */ /* 0x000f620000002400 */
[----:B------:R-:W-:Y:S01]  /*43d0*/  ISETP.GT.AND P3, PT, R65, 0x21, PT ;  /* 0x000000214100780c */ /* 0x000fe20003f64270 */
[----:B------:R-:W-:Y:S01]  /*43e0*/  FMUL.FTZ R54, R54, UR7 ;  /* 0x0000000736367c20 */ /* 0x000fe20008410000 */
[----:B-1----:R-:W-:Y:S01]  /*43f0*/  FSEL R89, R58, -INF , P2 ;  /* 0xff8000003a597808 */ /* 0x002fe20001000000 */
[----:B------:R-:W-:Y:S01]  /*4400*/  FMUL.FTZ R55, R55, UR7 ;  /* 0x0000000737377c20 */ /* 0x000fe20008410000 */
[----:B------:R-:W-:Y:S01]  /*4410*/  FMNMX.FTZ R66, R87, R66, !PT ;  /* 0x0000004257427209 */ /* 0x000fe20007810000 */
[----:B------:R-:W-:Y:S01]  /*4420*/  FMUL.FTZ R48, R48, UR7 ;  /* 0x0000000730307c20 */ /* 0x000fe20008410000 */
[----:B------:R-:W-:Y:S01]  /*4430*/  ISETP.GT.AND P2, PT, R65, 0x28, PT ;  /* 0x000000284100780c */ /* 0x000fe20003f44270 */
[----:B------:R-:W1:Y:S01]  /*4440*/  MUFU.TANH R51, R51 ;  /* 0x0000003300337308 */ /* 0x000e620000002400 */
[----:B--2---:R-:W-:Y:S01]  /*4450*/  FSEL R91, R59, -INF , P3 ;  /* 0xff8000003b5b7808 */ /* 0x004fe20001800000 */
[----:B------:R-:W-:Y:S01]  /*4460*/  FMUL.FTZ R49, R49, UR7 ;  /* 0x0000000731317c20 */ /* 0x000fe20008410000 */
[----:B------:R-:W-:Y:S01]  /*4470*/  FMNMX.FTZ R66, R89, R66, !PT ;  /* 0x0000004259427209 */ /* 0x000fe20007810000 */
[----:B------:R-:W-:Y:S01]  /*4480*/  FMUL.FTZ R52, R52, UR7 ;  /* 0x0000000734347c20 */ /* 0x000fe20008410000 */
[----:B------:R-:W-:Y:S01]  /*4490*/  ISETP.GT.AND P3, PT, R65, 0x29, PT ;  /* 0x000000294100780c */ /* 0x000fe20003f64270 */
[----:B------:R-:W-:Y:S01]  /*44a0*/  FMUL.FTZ R53, R53, UR7 ;  /* 0x0000000735357c20 */ /* 0x000fe20008410000 */
[----:B---3--:R-:W-:Y:S01]  /*44b0*/  FSEL R93, R62, -INF , P2 ;  /* 0xff8000003e5d7808 */ /* 0x008fe20001000000 */
[----:B------:R-:W2:Y:S01]  /*44c0*/  MUFU.TANH R54, R54 ;  /* 0x0000003600367308 */ /* 0x000ea20000002400 */
[----:B------:R-:W-:Y:S01]  /*44d0*/  FMNMX.FTZ R66, R91, R66, !PT ;  /* 0x000000425b427209 */ /* 0x000fe20007810000 */
[----:B------:R-:W-:Y:S01]  /*44e0*/  IMAD.MOV.U32 R62, RZ, RZ, R119 ;  /* 0x000000ffff3e7224 */ /* 0x000fe200078e0077 */
[----:B------:R-:W-:-:S02]  /*44f0*/  ISETP.GT.AND P2, PT, R65, 0x30, PT ;  /* 0x000000304100780c */ /* 0x000fc40003f44270 */
[----:B----4-:R-:W-:Y:S02]  /*4500*/  FSEL R95, R63, -INF , P3 ;  /* 0xff8000003f5f7808 */ /* 0x010fe40001800000 */
[----:B------:R-:W-:Y:S01]  /*4510*/  FMNMX.FTZ R66, R93, R66, !PT ;  /* 0x000000425d427209 */ /* 0x000fe20007810000 */
[----:B------:R-:W-:Y:S01]  /*4520*/  MUFU.TANH R55, R55 ;  /* 0x0000003700377308 */ /* 0x000fe20000002400 */
[----:B------:R-:W-:Y:S02]  /*4530*/  ISETP.GT.AND P3, PT, R65, 0x31, PT ;  /* 0x000000314100780c */ /* 0x000fe40003f64270 */
[----:B-----5:R-:W-:Y:S02]  /*4540*/  FSEL R97, R50, -INF , P2 ;  /* 0xff80000032617808 */ /* 0x020fe40001000000 */
[----:B------:R-:W-:Y:S02]  /*4550*/  FMNMX.FTZ R66, R95, R66, !PT ;  /* 0x000000425f427209 */ /* 0x000fe40007810000 */
[----:B------:R-:W-:Y:S01]  /*4560*/  ISETP.GT.AND P2, PT, R65, 0x38, PT ;  /* 0x000000384100780c */ /* 0x000fe20003f44270 */
[----:B------:R-:W-:Y:S01]  /*4570*/  MUFU.TANH R14, R14 ;  /* 0x0000000e000e7308 */ /* 0x000fe20000002400 */
[----:B------:R-:W-:-:S02]  /*4580*/  FMNMX.FTZ R66, R97, R66, !PT ;  /* 0x0000004261427209 */ /* 0x000fc40007810000 */
[----:B------:R-:W-:Y:S02]  /*4590*/  ISETP.GT.AND P4, PT, R60, 0x8, PT ;  /* 0x000000083c00780c */ /* 0x000fe40003f84270 */
[-C--:B------:R-:W-:Y:S02]  /*45a0*/  MOV R70, R119.reuse ;  /* 0x0000007700467202 */ /* 0x080fe40000000f00 */
[----:B------:R-:W-:Y:S01]  /*45b0*/  FSEL R61, R10, -INF , P4 ;  /* 0xff8000000a3d7808 */ /* 0x000fe20002000000 */
[----:B------:R-:W-:Y:S01]  /*45c0*/  MUFU.TANH R13, R13 ;  /* 0x0000000d000d7308 */ /* 0x000fe20000002400 */
[-C--:B------:R-:W-:Y:S02]  /*45d0*/  MOV R64, R119.reuse ;  /* 0x0000007700407202 */ /* 0x080fe40000000f00 */
[----:B------:R-:W-:Y:S01]  /*45e0*/  MOV R58, R119 ;  /* 0x00000077003a7202 */ /* 0x000fe20000000f00 */
[----:B------:R-:W-:Y:S02]  /*45f0*/  WARPGROUP.DEPBAR.LE gsb0, 0x0 ;  /* 0x00008000000079c5 */ /* 0x000fe40000010000 */
[----:B------:R-:W-:Y:S01]  /*4600*/  WARPGROUP.ARRIVE ;  /* 0x00000000000079c5 */ /* 0x000fe20000000000 */
[----:B------:R-:W-:Y:S01]  /*4610*/  FMUL.FTZ R42, R42, UR7 ;  /* 0x000000072a2a7c20 */ /* 0x000fe20008410000 */
[----:B------:R-:W-:Y:S01]  /*4620*/  FMUL.FTZ R43, R43, UR7 ;  /* 0x000000072b2b7c20 */ /* 0x000fe20008410000 */
[----:B------:R-:W-:Y:S01]  /*4630*/  FMUL.FTZ R46, R46, UR7 ;  /* 0x000000072e2e7c20 */ /* 0x000fe20008410000 */
[----:B------:R-:W-:Y:S01]  /*4640*/  FMUL.FTZ R47, R47, UR7 ;  /* 0x000000072f2f7c20 */ /* 0x000fe20008410000 */
[----:B------:R-:W-:Y:S01]  /*4650*/  MUFU.TANH R15, R15 ;  /* 0x0000000f000f7308 */ /* 0x000fe20000002400 */
[----:B------:R-:W-:Y:S01]  /*4660*/  HGMMA.64x16x16.F32.BF16 R32, gdesc[UR56], R32, gsb0 ;  /* 0x00200000382079f0 */ /* 0x000fe20008001820 */
[----:B------:R-:W-:Y:S01]  /*4670*/  UIADD3 UR58, UR6, 0xa06, URZ ;  /* 0x00000a06063a7890 */ /* 0x000fe2000fffe03f */
[----:B------:R-:W-:Y:S01]  /*4680*/  FMUL.FTZ R40, R40, UR7 ;  /* 0x0000000728287c20 */ /* 0x000fe20008410000 */
[----:B------:R-:W-:Y:S01]  /*4690*/  UMOV UR56, UR10 ;  /* 0x0000000a00387c82 */ /* 0x000fe20008000000 */
[----:B------:R-:W-:Y:S01]  /*46a0*/  UMOV UR57, UR11 ;  /* 0x0000000b00397c82 */ /* 0x000fe20008000000 */
[----:B------:R-:W-:Y:S01]  /*46b0*/  UMOV UR59, 0x40000040 ;  /* 0x40000040003b7882 */ /* 0x000fe20000000000 */
[----:B------:R-:W-:Y:S01]  /*46c0*/  ULDC UR6, c[0x0][0x988] ;  /* 0x0002620000067ab9 */ /* 0x000fe20000000800 */
[----:B------:R-:W3:Y:S01]  /*46d0*/  MUFU.TANH R42, R42 ;  /* 0x0000002a002a7308 */ /* 0x000ee20000002400 */
[----:B------:R-:W-:Y:S01]  /*46e0*/  FMUL.FTZ R41, R41, UR7 ;  /* 0x0000000729297c20 */ /* 0x000fe20008410000 */
[----:B------:R-:W-:Y:S01]  /*46f0*/  FMUL.FTZ R44, R44, UR7 ;  /* 0x000000072c2c7c20 */ /* 0x000fe20008410000 */
[----:B------:R-:W-:-:S05]  /*4700*/  FMUL.FTZ R45, R45, UR7 ;  /* 0x000000072d2d7c20 */ /* 0x000fca0008410000 */
[----:B------:R4:W5:Y:S08]  /*4710*/  MUFU.TANH R6, R43 ;  /* 0x0000002b00067308 */ /* 0x0009700000002400 */
[----:B------:R-:W-:Y:S08]  /*4720*/  MUFU.TANH R46, R46 ;  /* 0x0000002e002e7308 */ /* 0x000ff00000002400 */
[----:B------:R3:W5:Y:S08]  /*4730*/  MUFU.TANH R8, R47 ;  /* 0x0000002f00087308 */ /* 0x0007700000002400 */
[----:B------:R-:W-:Y:S08]  /*4740*/  MUFU.TANH R20, R20 ;  /* 0x0000001400147308 */ /* 0x000ff00000002400 */
[----:B------:R-:W-:Y:S01]  /*4750*/  MUFU.TANH R56, R56 ;  /* 0x0000003800387308 */ /* 0x000fe20000002400 */
[----:B------:R-:W-:-:S02]  /*4760*/  WARPGROUP.DEPBAR.LE gsb0, 0x0 ;  /* 0x00008000000079c5 */ /* 0x000fc40000010000 */
[----:B------:R-:W-:Y:S01]  /*4770*/  WARPGROUP.ARRIVE ;  /* 0x00000000000079c5 */ /* 0x000fe20000000000 */
[----:B----4-:R-:W-:Y:S01]  /*4780*/  FMUL.FTZ R43, R35, UR7 ;  /* 0x00000007232b7c20 */ /* 0x010fe20008410000 */
[----:B-1----:R-:W-:Y:S01]  /*4790*/  FSEL R35, R51, -INF , P3 ;  /* 0xff80000033237808 */ /* 0x002fe20001800000 */
[----:B------:R-:W-:Y:S01]  /*47a0*/  FMUL.FTZ R50, R39, UR7 ;  /* 0x0000000727327c20 */ /* 0x000fe20008410000 */
[----:B------:R-:W-:Y:S01]  /*47b0*/  ISETP.GT.AND P3, PT, R65, 0x39, PT ;  /* 0x000000394100780c */ /* 0x000fe20003f64270 */
[----:B------:R-:W-:Y:S01]  /*47c0*/  FMUL.FTZ R34, R34, UR7 ;  /* 0x0000000722227c20 */ /* 0x000fe20008410000 */
[----:B------:R-:W-:Y:S01]  /*47d0*/  HGMMA.64x16x16.F32.BF16 R24, gdesc[UR56], R24, gsb0 ;  /* 0x00200000381879f0 */ /* 0x000fe20008001818 */
[----:B--2---:R-:W-:Y:S01]  /*47e0*/  FSEL R39, R54, -INF , P2 ;  /* 0xff80000036277808 */ /* 0x004fe20001000000 */
[----:B------:R1:W2:Y:S01]  /*47f0*/  MUFU.TANH R59, R43 ;  /* 0x0000002b003b7308 */ /* 0x0002a20000002400 */
[----:B------:R-:W-:Y:S01]  /*4800*/  FMNMX.FTZ R66, R35, R66, !PT ;  /* 0x0000004223427209 */ /* 0x000fe20007810000 */
[----:B------:R-:W-:Y:S01]  /*4810*/  FMUL.FTZ R38, R38, UR7 ;  /* 0x0000000726267c20 */ /* 0x000fe20008410000 */
[----:B------:R-:W-:Y:S01]  /*4820*/  ISETP.GT.AND P2, PT, R65, 0x40, PT ;  /* 0x000000404100780c */ /* 0x000fe20003f44270 */
[----:B------:R-:W-:Y:S01]  /*4830*/  FMUL.FTZ R32, R32, UR7 ;  /* 0x0000000720207c20 */ /* 0x000fe20008410000 */
[----:B------:R-:W-:Y:S01]  /*4840*/  FMNMX.FTZ R66, R39, R66, !PT ;  /* 0x0000004227427209 */ /* 0x000fe20007810000 */
[----:B------:R-:W-:Y:S01]  /*4850*/  FMUL.FTZ R33, R33, UR7 ;  /* 0x0000000721217c20 */ /* 0x000fe20008410000 */
[----:B---3--:R-:W-:Y:S01]  /*4860*/  FSEL R47, R42, -INF , P2 ;  /* 0xff8000002a2f7808 */ /* 0x008fe20001000000 */
[----:B------:R-:W-:Y:S01]  /*4870*/  MUFU.TANH R34, R34 ;  /* 0x0000002200227308 */ /* 0x000fe20000002400 */
[----:B-1----:R-:W-:Y:S01]  /*4880*/  FSEL R43, R55, -INF , P3 ;  /* 0xff800000372b7808 */ /* 0x002fe20001800000 */
[----:B------:R-:W-:Y:S01]  /*4890*/  FMUL.FTZ R36, R36, UR7 ;  /* 0x0000000724247c20 */ /* 0x000fe20008410000 */
[----:B------:R-:W-:Y:S01]  /*48a0*/  ISETP.GT.AND P3, PT, R65, 0x41, PT ;  /* 0x000000414100780c */ /* 0x000fe20003f64270 */
[----:B------:R-:W-:Y:S01]  /*48b0*/  FMUL.FTZ R37, R37, UR7 ;  /* 0x0000000725257c20 */ /* 0x000fe20008410000 */
[----:B------:R-:W-:Y:S01]  /*48c0*/  FMNMX.FTZ R66, R43, R66, !PT ;  /* 0x000000422b427209 */ /* 0x000fe20007810000 */
[----:B------:R-:W-:Y:S01]  /*48d0*/  IMAD.MOV.U32 R54, RZ, RZ, R119 ;  /* 0x000000ffff367224 */ /* 0x000fe200078e0077 */
[----:B------:R-:W-:Y:S01]  /*48e0*/  ISETP.GT.AND P2, PT, R65, 0x48, PT ;  /* 0x000000484100780c */ /* 0x000fe20003f44270 */
[----:B------:R-:W-:Y:S01]  /*48f0*/  MUFU.TANH R38, R38 ;  /* 0x0000002600267308 */ /* 0x000fe20000002400 */
[----:B-----5:R-:W-:-:S02]  /*4900*/  FSEL R51, R6, -INF , P3 ;  /* 0xff80000006337808 */ /* 0x020fc40001800000 */
[----:B------:R-:W-:Y:S02]  /*4910*/  FMNMX.FTZ R66, R47, R66, !PT ;  /* 0x000000422f427209 */ /* 0x000fe40007810000 */
[----:B------:R-:W-:Y:S02]  /*4920*/  ISETP.GT.AND P3, PT, R65, 0x49, PT ;  /* 0x000000494100780c */ /* 0x000fe40003f64270 */
[----:B------:R-:W-:Y:S01]  /*4930*/  FMNMX.FTZ R66, R51, R66, !PT ;  /* 0x0000004233427209 */ /* 0x000fe20007810000 */
[----:B------:R-:W1:Y:S01]  /*4940*/  MUFU.TANH R50, R50 ;  /* 0x0000003200327308 */ /* 0x000e620000002400 */
[----:B------:R-:W-:Y:S02]  /*4950*/  FSEL R55, R8, -INF , P3 ;  /* 0xff80000008377808 */ /* 0x000fe40001800000 */
[----:B------:R-:W-:-:S04]  /*4960*/  ISETP.GT.AND P3, PT, R65, 0x51, PT ;  /* 0x000000514100780c */ /* 0x000fc80003f64270 */
[----:B--2---:R-:W-:Y:S01]  /*4970*/  FSEL R59, R59, -INF , P3 ;  /* 0xff8000003b3b7808 */ /* 0x004fe20001800000 */
[----:B------:R-:W-:Y:S01]  /*4980*/  MUFU.TANH R21, R21 ;  /* 0x0000001500157308 */ /* 0x000fe20000002400 */
[----:B------:R-:W-:-:S07]  /*4990*/  ISETP.GT.AND P3, PT, R65, 0x59, PT ;  /* 0x000000594100780c */ /* 0x000fce0003f64270 */
[----:B------:R-:W-:Y:S01]  /*49a0*/  MUFU.TANH R48, R48 ;  /* 0x0000003000307308 */ /* 0x000fe20000002400 */
[----:B-1----:R-:W-:Y:S01]  /*49b0*/  FSEL R101, R50, -INF , P3 ;  /* 0xff80000032657808 */ /* 0x002fe20001800000 */
[----:B------:R-:W-:Y:S01]  /*49c0*/  IMAD.MOV.U32 R50, RZ, RZ, R119 ;  /* 0x000000ffff327224 */ /* 0x000fe200078e0077 */
[----:B------:R-:W-:-:S05]  /*49d0*/  ISETP.GT.AND P3, PT, R65, 0x61, PT ;  /* 0x000000614100780c */ /* 0x000fca0003f64270 */
[----:B------:R-:W-:Y:S01]  /*49e0*/  MUFU.TANH R49, R49 ;  /* 0x0000003100317308 */ /* 0x000fe20000002400 */
[----:B------:R-:W-:Y:S02]  /*49f0*/  WARPGROUP.DEPBAR.LE gsb0, 0x0 ;  /* 0x00008000000079c5 */ /* 0x000fe40000010000 */
[----:B------:R-:W-:Y:S01]  /*4a00*/  FMUL.FTZ R6, R27, UR7 ;  /* 0x000000071b067c20 */ /* 0x000fe20008410000 */
[----:B------:R-:W-:Y:S01]  /*4a10*/  FSEL R27, R46, -INF , P2 ;  /* 0xff8000002e1b7808 */ /* 0x000fe20001000000 */
[----:B------:R-:W-:Y:S01]  /*4a20*/  FMUL.FTZ R26, R26, UR7 ;  /* 0x000000071a1a7c20 */ /* 0x000fe20008410000 */
[----:B------:R-:W-:Y:S01]  /*4a30*/  ISETP.GT.AND P2, PT, R65, 0x50, PT ;  /* 0x000000504100780c */ /* 0x000fe20003f44270 */
[----:B------:R-:W-:Y:S01]  /*4a40*/  FMUL.FTZ R30, R30, UR7 ;  /* 0x000000071e1e7c20 */ /* 0x000fe20008410000 */
[----:B------:R-:W-:Y:S01]  /*4a50*/  FMNMX.FTZ R66, R27, R66, !PT ;  /* 0x000000421b427209 */ /* 0x000fe20007810000 */
[----:B------:R-:W1:Y:S01]  /*4a60*/  MUFU.TANH R6, R6 ;  /* 0x0000000600067308 */ /* 0x000e620000002400 */
        /* <DEDUP_REMOVED lines=8> */
[----:B------:R-:W-:Y:S01]  /*4af0*/  FSEL R99, R38, -INF , P2 ;  /* 0xff80000026637808 */ /* 0x000fe20001000000 */
[----:B------:R-:W-:Y:S01]  /*4b00*/  FMUL.FTZ R28, R28, UR7 ;  /* 0x000000071c1c7c20 */ /* 0x000fe20008410000 */
[----:B------:R-:W-:Y:S01]  /*4b10*/  FMNMX.FTZ R66, R59, R66, !PT ;  /* 0x000000423b427209 */ /* 0x000fe20007810000 */
[----:B------:R-:W-:Y:S01]  /*4b20*/  FMUL.FTZ R29, R29, UR7 ;  /* 0x000000071d1d7c20 */ /* 0x000fe20008410000 */
[----:B------:R-:W-:Y:S01]  /*4b30*/  ISETP.GT.AND P2, PT, R65, 0x60, PT ;  /* 0x000000604100780c */ /* 0x000fe20003f44270 */
[----:B------:R3:W-:Y:S01]  /*4b40*/  @!P1 SYNCS.ARRIVE.TRANS64.RED.A1T0 RZ, [R0+URZ], RZ ;  /* 0x000000ff00ff99a7 */ /* 0x0007e2000810043f */
[----:B------:R-:W-:Y:S01]  /*4b50*/  FMNMX.FTZ R66, R99, R66, !PT ;  /* 0x0000004263427209 */ /* 0x000fe20007810000 */
[----:B------:R-:W4:Y:S01]  /*4b60*/  MUFU.TANH R30, R30 ;  /* 0x0000001e001e7308 */ /* 0x000f220000002400 */
[----:B-1----:R-:W-:-:S02]  /*4b70*/  FSEL R105, R6, -INF , P3 ;  /* 0xff80000006697808 */ /* 0x002fc40001800000 */
[----:B------:R-:W-:Y:S02]  /*4b80*/  FMNMX.FTZ R66, R101, R66, !PT ;  /* 0x0000004265427209 */ /* 0x000fe40007810000 */
[C---:B------:R-:W-:Y:S02]  /*4b90*/  ISETP.GT.AND P3, PT, R65.reuse, 0x69, PT ;  /* 0x000000694100780c */ /* 0x040fe40003f64270 */
[----:B------:R-:W-:Y:S01]  /*4ba0*/  MOV R6, UR6 ;  /* 0x0000000600067c02 */ /* 0x000fe20008000f00 */
[----:B------:R-:W1:Y:S01]  /*4bb0*/  MUFU.TANH R31, R31 ;  /* 0x0000001f001f7308 */ /* 0x000e620000002400 */
[----:B--2---:R-:W-:Y:S02]  /*4bc0*/  FSEL R103, R26, -INF , P2 ;  /* 0xff8000001a677808 */ /* 0x004fe40001000000 */
[----:B------:R-:W-:Y:S02]  /*4bd0*/  ISETP.GT.AND P2, PT, R65, 0x68, PT ;  /* 0x000000684100780c */ /* 0x000fe40003f44270 */
[----:B------:R-:W-:-:S03]  /*4be0*/  FMNMX.FTZ R66, R103, R66, !PT ;  /* 0x0000004267427209 */ /* 0x000fc60007810000 */
[----:B------:R-:W2:Y:S01]  /*4bf0*/  MUFU.TANH R52, R52 ;  /* 0x0000003400347308 */ /* 0x000ea20000002400 */
[----:B----4-:R-:W-:Y:S02]  /*4c00*/  FSEL R107, R30, -INF , P2 ;  /* 0xff8000001e6b7808 */ /* 0x010fe40001000000 */
[----:B------:R-:W-:-:S04]  /*4c10*/  FMNMX.FTZ R66, R105, R66, !PT ;  /* 0x0000004269427209 */ /* 0x000fc80007810000 */
[----:B------:R-:W-:Y:S01]  /*4c20*/  FMNMX.FTZ R66, R107, R66, !PT ;  /* 0x000000426b427209 */ /* 0x000fe20007810000 */
[----:B------:R-:W4:Y:S01]  /*4c30*/  MUFU.TANH R53, R53 ;  /* 0x0000003500357308 */ /* 0x000f220000002400 */
[----:B-1----:R-:W-:Y:S02]  /*4c40*/  FSEL R109, R31, -INF , P3 ;  /* 0xff8000001f6d7808 */ /* 0x002fe40001800000 */
[C---:B------:R-:W-:Y:S02]  /*4c50*/  ISETP.GT.AND P3, PT, R60.reuse, 0x1, PT ;  /* 0x000000013c00780c */ /* 0x040fe40003f64270 */
[----:B------:R-:W-:Y:S02]  /*4c60*/  FMNMX.FTZ R66, R109, R66, !PT ;  /* 0x000000426d427209 */ /* 0x000fe40007810000 */
[----:B------:R-:W-:Y:S01]  /*4c70*/  FSEL R7, R7, -INF , P3 ;  /* 0xff80000007077808 */ /* 0x000fe20001800000 */
[----:B------:R-:W1:Y:S01]  /*4c80*/  MUFU.TANH R40, R40 ;  /* 0x0000002800287308 */ /* 0x000e620000002400 */
[----:B------:R-:W-:Y:S01]  /*4c90*/  ISETP.GT.AND P3, PT, R60, 0x10, PT ;  /* 0x000000103c00780c */ /* 0x000fe20003f64270 */
[----:B------:R-:W5:Y:S03]  /*4ca0*/  SHFL.BFLY PT, R31, R66, 0x2, 0x1f ;  /* 0x0c401f00421f7f89 */ /* 0x000f6600000e0000 */
[----:B------:R-:W-:-:S02]  /*4cb0*/  FSEL R11, R11, -INF , P3 ;  /* 0xff8000000b0b7808 */ /* 0x000fc40001800000 */
[----:B------:R-:W-:Y:S01]  /*4cc0*/  ISETP.GT.AND P3, PT, R60, 0x18, PT ;  /* 0x000000183c00780c */ /* 0x000fe20003f64270 */
[----:B------:R-:W3:Y:S03]  /*4cd0*/  MUFU.TANH R41, R41 ;  /* 0x0000002900297308 */ /* 0x000ee60000002400 */
[----:B------:R-:W-:Y:S02]  /*4ce0*/  FSEL R67, R14, -INF , P3 ;  /* 0xff8000000e437808 */ /* 0x000fe40001800000 */
[----:B------:R-:W-:-:S03]  /*4cf0*/  ISETP.GT.AND P3, PT, R60, 0x20, PT ;  /* 0x000000203c00780c */ /* 0x000fc60003f64270 */
[----:B------:R-:W3:Y:S01]  /*4d00*/  MUFU.TANH R44, R44 ;  /* 0x0000002c002c7308 */ /* 0x000ee20000002400 */
[----:B------:R-:W-:Y:S02]  /*4d10*/  FSEL R15, R15, -INF , P3 ;  /* 0xff8000000f0f7808 */ /* 0x000fe40001800000 */
[----:B------:R-:W-:-:S04]  /*4d20*/  ISETP.GT.AND P3, PT, R60, 0x28, PT ;  /* 0x000000283c00780c */ /* 0x000fc80003f64270 */
[----:B------:R-:W-:Y:S01]  /*4d30*/  FSEL R71, R56, -INF , P3 ;  /* 0xff80000038477808 */ /* 0x000fe20001800000 */
[----:B------:R-:W3:Y:S01]  /*4d40*/  MUFU.TANH R45, R45 ;  /* 0x0000002d002d7308 */ /* 0x000ee20000002400 */
[----:B------:R-:W-:Y:S01]  /*4d50*/  ISETP.GT.AND P3, PT, R60, 0x30, PT ;  /* 0x000000303c00780c */ /* 0x000fe20003f64270 */
[--C-:B------:R-:W-:Y:S01]  /*4d60*/  IMAD.MOV.U32 R56, RZ, RZ, R119.reuse ;  /* 0x000000ffff387224 */ /* 0x100fe200078e0077 */
[----:B-----5:R-:W-:Y:S01]  /*4d70*/  FMNMX.FTZ R31, R66, R31, !PT ;  /* 0x0000001f421f7209 */ /* 0x020fe20007810000 */
[----:B------:R-:W-:-:S04]  /*4d80*/  IMAD.MOV.U32 R66, RZ, RZ, R119 ;  /* 0x000000ffff427224 */ /* 0x000fc800078e0077 */
[----:B------:R-:W5:Y:S01]  /*4d90*/  SHFL.BFLY PT, R8, R31, 0x1, 0x1f ;  /* 0x0c201f001f087f89 */ /* 0x000f6200000e0000 */
[----:B------:R-:W3:Y:S08]  /*4da0*/  MUFU.TANH R32, R32 ;  /* 0x0000002000207308 */ /* 0x000ef00000002400 */
[----:B------:R-:W3:Y:S08]  /*4db0*/  MUFU.TANH R33, R33 ;  /* 0x0000002100217308 */ /* 0x000ef00000002400 */
[----:B------:R-:W3:Y:S01]  /*4dc0*/  MUFU.TANH R36, R36 ;  /* 0x0000002400247308 */ /* 0x000ee20000002400 */
[----:B-----5:R-:W-:-:S07]  /*4dd0*/  FMNMX.FTZ R8, R31, R8, !PT ;  /* 0x000000081f087209 */ /* 0x020fce0007810000 */
[----:B------:R-:W5:Y:S01]  /*4de0*/  MUFU.TANH R37, R37 ;  /* 0x0000002500257308 */ /* 0x000f620000002400 */
[C---:B------:R-:W-:Y:S01]  /*4df0*/  FSETP.NEU.FTZ.AND P2, PT, R8.reuse, -INF , PT ;  /* 0xff8000000800780b */ /* 0x040fe20003f5d000 */
[----:B------:R-:W-:-:S06]  /*4e00*/  FMUL.FTZ R26, R8, R6 ;  /* 0x00000006081a7220 */ /* 0x000fcc0000410000 */
[----:B------:R2:W5:Y:S01]  /*4e10*/  MUFU.TANH R30, R24 ;  /* 0x00000018001e7308 */ /* 0x0005620000002400 */
[----:B------:R-:W-:Y:S02]  /*4e20*/  FSEL R34, R26, RZ, P2 ;  /* 0x000000ff1a227208 */ /* 0x000fe40001000000 */
[----:B------:R-:W-:-:S03]  /*4e30*/  ISETP.GT.AND P2, PT, R60, RZ, PT ;  /* 0x000000ff3c00720c */ /* 0x000fc60003f44270 */
[-CC-:B------:R-:W-:Y:S01]  /*4e40*/  FFMA.FTZ R201, R69, R6.reuse, -R34.reuse ;  /* 0x0000000645c97223 */ /* 0x180fe20000010822 */
[----:B------:R-:W-:Y:S01]  /*4e50*/  FSEL R31, R2, -INF , P2 ;  /* 0xff800000021f7808 */ /* 0x000fe20001000000 */
[-CC-:B------:R-:W-:Y:S01]  /*4e60*/  FFMA.FTZ R203, R73, R6.reuse, -R34.reuse ;  /* 0x0000000649cb7223 */ /* 0x180fe20000010822 */
[C---:B------:R-:W-:Y:S01]  /*4e70*/  ISETP.GT.AND P2, PT, R60.reuse, 0x9, PT ;  /* 0x000000093c00780c */ /* 0x040fe20003f44270 */
[-CC-:B------:R-:W-:Y:S01]  /*4e80*/  FFMA.FTZ R2, R75, R6.reuse, -R34.reuse ;  /* 0x000000064b027223 */ /* 0x180fe20000010822 */
[----:B------:R-:W-:Y:S01]  /*4e90*/  FMNMX.FTZ R10, R31, R7, !PT ;  /* 0x000000071f0a7209 */ /* 0x000fe20007810000 */
[-CC-:B------:R-:W-:Y:S01]  /*4ea0*/  FFMA.FTZ R197, R77, R6.reuse, -R34.reuse ;  /* 0x000000064dc57223 */ /* 0x180fe20000010822 */
[----:B------:R-:W-:Y:S01]  /*4eb0*/  FSEL R63, R9, -INF , P2 ;  /* 0xff800000093f7808 */ /* 0x000fe20001000000 */
[--C-:B------:R-:W-:Y:S01]  /*4ec0*/  FFMA.FTZ R14, R81, R6, -R34.reuse ;  /* 0x00000006510e7223 */ /* 0x100fe20000010822 */
[----:B------:R-:W-:Y:S01]  /*4ed0*/  FMNMX.FTZ R10, R61, R10, !PT ;  /* 0x0000000a3d0a7209 */ /* 0x000fe20007810000 */
[----:B------:R-:W5:Y:S01]  /*4ee0*/  MUFU.TANH R25, R25 ;  /* 0x0000001900197308 */ /* 0x000f620000002400 */
[----:B------:R-:W-:Y:S01]  /*4ef0*/  ISETP.GT.AND P2, PT, R60, 0x11, PT ;  /* 0x000000113c00780c */ /* 0x000fe20003f44270 */
[--C-:B------:R-:W-:Y:S01]  /*4f00*/  FFMA.FTZ R199, R85, R6, -R34.reuse ;  /* 0x0000000655c77223 */ /* 0x100fe20000010822 */
[----:B------:R-:W-:Y:S01]  /*4f10*/  FMNMX.FTZ R10, R63, R10, !PT ;  /* 0x0000000a3f0a7209 */ /* 0x000fe20007810000 */
[-CC-:B------:R-:W-:Y:S01]  /*4f20*/  FFMA.FTZ R193, R89, R6.reuse, -R34.reuse ;  /* 0x0000000659c17223 */ /* 0x180fe20000010822 */
[----:B------:R-:W-:Y:S01]  /*4f30*/  FSEL R65, R12, -INF , P2 ;  /* 0xff8000000c417808 */ /* 0x000fe20001000000 */
[--C-:B------:R-:W-:Y:S01]  /*4f40*/  FFMA.FTZ R12, R79, R6, -R34.reuse ;  /* 0x000000064f0c7223 */ /* 0x100fe20000010822 */
[----:B------:R-:W-:Y:S01]  /*4f50*/  FMNMX.FTZ R10, R11, R10, !PT ;  /* 0x0000000a0b0a7209 */ /* 0x000fe20007810000 */
[----:B------:R-:W5:Y:S01]  /*4f60*/  MUFU.TANH R28, R28 ;  /* 0x0000001c001c7308 */ /* 0x000f620000002400 */
[C---:B------:R-:W-:Y:S01]  /*4f70*/  ISETP.GT.AND P2, PT, R60.reuse, 0x19, PT ;  /* 0x000000193c00780c */ /* 0x040fe20003f44270 */
[--C-:B--2---:R-:W-:Y:S01]  /*4f80*/  FFMA.FTZ R24, R91, R6, -R34.reuse ;  /* 0x000000065b187223 */ /* 0x104fe20000010822 */
[----:B------:R-:W-:Y:S01]  /*4f90*/  FMNMX.FTZ R10, R65, R10, !PT ;  /* 0x0000000a410a7209 */ /* 0x000fe20007810000 */
[-CC-:B------:R-:W-:Y:S01]  /*4fa0*/  FFMA.FTZ R195, R93, R6.reuse, -R34.reuse ;  /* 0x000000065dc37223 */ /* 0x180fe20000010822 */
[----:B------:R-:W-:Y:S01]  /*4fb0*/  FSEL R13, R13, -INF , P2 ;  /* 0xff8000000d0d7808 */ /* 0x000fe20001000000 */
[--C-:B------:R-:W-:Y:S01]  /*4fc0*/  FFMA.FTZ R26, R95, R6, -R34.reuse ;  /* 0x000000065f1a7223 */ /* 0x100fe20000010822 */
[----:B------:R-:W-:Y:S01]  /*4fd0*/  FMNMX.FTZ R10, R67, R10, !PT ;  /* 0x0000000a430a7209 */ /* 0x000fe20007810000 */
[----:B------:R-:W2:Y:S01]  /*4fe0*/  MUFU.TANH R29, R29 ;  /* 0x0000001d001d7308 */ /* 0x000ea20000002400 */
[----:B------:R-:W-:Y:S01]  /*4ff0*/  ISETP.GT.AND P2, PT, R60, 0x21, PT ;  /* 0x000000213c00780c */ /* 0x000fe20003f44270 */
[--C-:B------:R-:W-:Y:S01]  /*5000*/  FFMA.FTZ R97, R97, R6, -R34.reuse ;  /* 0x0000000661617223 */ /* 0x100fe20000010822 */
[----:B------:R-:W-:Y:S01]  /*5010*/  FMNMX.FTZ R10, R13, R10, !PT ;  /* 0x0000000a0d0a7209 */ /* 0x000fe20007810000 */
[-CC-:B------:R-:W-:Y:S01]  /*5020*/  FFMA.FTZ R35, R35, R6.reuse, -R34.reuse ;  /* 0x0000000623237223 */ /* 0x180fe20000010822 */
[----:B------:R-:W-:Y:S01]  /*5030*/  FSEL R69, R20, -INF , P2 ;  /* 0xff80000014457808 */ /* 0x000fe20001000000 */
[--C-:B------:R-:W-:Y:S01]  /*5040*/  FFMA.FTZ R20, R87, R6, -R34.reuse ;  /* 0x0000000657147223 */ /* 0x100fe20000010822 */
[----:B------:R-:W-:Y:S01]  /*5050*/  FMNMX.FTZ R10, R15, R10, !PT ;  /* 0x0000000a0f0a7209 */ /* 0x000fe20007810000 */
[----:B------:R-:W-:Y:S01]  /*5060*/  MUFU.EX2 R201, R201 ;  /* 0x000000c900c97308 */ /* 0x000fe20000000800 */
[C---:B------:R-:W-:Y:S01]  /*5070*/  ISETP.GT.AND P2, PT, R60.reuse, 0x29, PT ;  /* 0x000000293c00780c */ /* 0x040fe20003f44270 */
[--C-:B------:R-:W-:Y:S01]  /*5080*/  FFMA.FTZ R39, R39, R6, -R34.reuse ;  /* 0x0000000627277223 */ /* 0x100fe20000010822 */
[----:B------:R-:W-:Y:S01]  /*5090*/  FMNMX.FTZ R10, R69, R10, !PT ;  /* 0x0000000a450a7209 */ /* 0x000fe20007810000 */
[-CC-:B------:R-:W-:Y:S01]  /*50a0*/  FFMA.FTZ R43, R43, R6.reuse, -R34.reuse ;  /* 0x000000062b2b7223 */ /* 0x180fe20000010822 */
[----:B------:R-:W-:Y:S01]  /*50b0*/  FSEL R21, R21, -INF , P2 ;  /* 0xff80000015157808 */ /* 0x000fe20001000000 */
[--C-:B------:R-:W-:Y:S01]  /*50c0*/  FFMA.FTZ R47, R47, R6, -R34.reuse ;  /* 0x000000062f2f7223 */ /* 0x100fe20000010822 */
[----:B------:R-:W-:Y:S01]  /*50d0*/  FMNMX.FTZ R10, R71, R10, !PT ;  /* 0x0000000a470a7209 */ /* 0x000fe20007810000 */
[----:B------:R-:W-:Y:S01]  /*50e0*/  MUFU.EX2 R2, R2 ;  /* 0x0000000200027308 */ /* 0x000fe20000000800 */
[----:B------:R-:W-:Y:S01]  /*50f0*/  ISETP.GT.AND P2, PT, R60, 0x31, PT ;  /* 0x000000313c00780c */ /* 0x000fe20003f44270 */
[-CC-:B------:R-:W-:Y:S01]  /*5100*/  FFMA.FTZ R51, R51, R6.reuse, -R34.reuse ;  /* 0x0000000633337223 */ /* 0x180fe20000010822 */
[----:B------:R-:W-:Y:S01]  /*5110*/  FSEL R73, R48, -INF , P3 ;  /* 0xff80000030497808 */ /* 0x000fe20001800000 */
[--C-:B------:R-:W-:Y:S01]  /*5120*/  FFMA.FTZ R55, R55, R6, -R34.reuse ;  /* 0x0000000637377223 */ /* 0x100fe20000010822 */
[----:B------:R-:W-:Y:S01]  /*5130*/  FMNMX.FTZ R10, R21, R10, !PT ;  /* 0x0000000a150a7209 */ /* 0x000fe20007810000 */
[-CC-:B------:R-:W-:Y:S01]  /*5140*/  FFMA.FTZ R57, R57, R6.reuse, -R34.reuse ;  /* 0x0000000639397223 */ /* 0x180fe20000010822 */
[C---:B------:R-:W-:Y:S01]  /*5150*/  ISETP.GT.AND P3, PT, R60.reuse, 0x38, PT ;  /* 0x000000383c00780c */ /* 0x040fe20003f64270 */
[----:B------:R-:W-:Y:S01]  /*5160*/  MUFU.EX2 R203, R203 ;  /* 0x000000cb00cb7308 */ /* 0x000fe20000000800 */
[----:B------:R-:W-:Y:S01]  /*5170*/  FSEL R49, R49, -INF , P2 ;  /* 0xff80000031317808 */ /* 0x000fe20001000000 */
[--C-:B------:R-:W-:Y:S01]  /*5180*/  FFMA.FTZ R59, R59, R6, -R34.reuse ;  /* 0x000000063b3b7223 */ /* 0x100fe20000010822 */
[----:B------:R-:W-:Y:S01]  /*5190*/  FMNMX.FTZ R10, R73, R10, !PT ;  /* 0x0000000a490a7209 */ /* 0x000fe20007810000 */
[-CC-:B------:R-:W-:Y:S01]  /*51a0*/  FFMA.FTZ R99, R99, R6.reuse, -R34.reuse ;  /* 0x0000000663637223 */ /* 0x180fe20000010822 */
[----:B------:R-:W-:Y:S01]  /*51b0*/  ISETP.GT.AND P2, PT, R60, 0x39, PT ;  /* 0x000000393c00780c */ /* 0x000fe20003f44270 */
[--C-:B------:R-:W-:Y:S01]  /*51c0*/  FFMA.FTZ R101, R101, R6, -R34.reuse ;  /* 0x0000000665657223 */ /* 0x100fe20000010822 */
[----:B------:R-:W-:Y:S01]  /*51d0*/  FSEL R75, R52, -INF , P3 ;  /* 0xff800000344b7808 */ /* 0x000fe20001800000 */
[----:B------:R-:W-:Y:S01]  /*51e0*/  MUFU.EX2 R12, R12 ;  /* 0x0000000c000c7308 */ /* 0x000fe20000000800 */
[----:B------:R-:W-:Y:S01]  /*51f0*/  FMNMX.FTZ R10, R49, R10, !PT ;  /* 0x0000000a310a7209 */ /* 0x000fe20007810000 */
[-CC-:B------:R-:W-:Y:S01]  /*5200*/  FFMA.FTZ R103, R103, R6.reuse, -R34.reuse ;  /* 0x0000000667677223 */ /* 0x180fe20000010822 */
[C---:B------:R-:W-:Y:S01]  /*5210*/  ISETP.GT.AND P3, PT, R60.reuse, 0x40, PT ;  /* 0x000000403c00780c */ /* 0x040fe20003f64270 */
[-CC-:B------:R-:W-:Y:S01]  /*5220*/  FFMA.FTZ R105, R105, R6.reuse, -R34.reuse ;  /* 0x0000000669697223 */ /* 0x180fe20000010822 */
[----:B----4-:R-:W-:Y:S01]  /*5230*/  FSEL R53, R53, -INF , P2 ;  /* 0xff80000035357808 */ /* 0x010fe20001000000 */
[----:B------:R-:W-:Y:S01]  /*5240*/  FFMA.FTZ R107, R107, R6, -R34 ;  /* 0x000000066b6b7223 */ /* 0x000fe20000010822 */
[----:B------:R-:W-:Y:S01]  /*5250*/  FMNMX.FTZ R10, R75, R10, !PT ;  /* 0x0000000a4b0a7209 */ /* 0x000fe20007810000 */
[----:B------:R-:W-:Y:S01]  /*5260*/  MUFU.EX2 R197, R197 ;  /* 0x000000c500c57308 */ /* 0x000fe20000000800 */
[----:B------:R-:W-:Y:S01]  /*5270*/  ISETP.GT.AND P2, PT, R60, 0x41, PT ;  /* 0x000000413c00780c */ /* 0x000fe20003f44270 */
[--C-:B------:R-:W-:Y:S01]  /*5280*/  IMAD.MOV.U32 R95, RZ, RZ, R119.reuse ;  /* 0x000000ffff5f7224 */ /* 0x100fe200078e0077 */
[----:B-1----:R-:W-:Y:S01]  /*5290*/  FSEL R77, R40, -INF , P3 ;  /* 0xff800000284d7808 */ /* 0x002fe20001800000 */
[--C-:B------:R-:W-:Y:S01]  /*52a0*/  IMAD.MOV.U32 R93, RZ, RZ, R119.reuse ;  /* 0x000000ffff5d7224 */ /* 0x100fe200078e0077 */
[----:B------:R-:W-:Y:S01]  /*52b0*/  FMNMX.FTZ R10, R53, R10, !PT ;  /* 0x0000000a350a7209 */ /* 0x000fe20007810000 */
[----:B------:R-:W-:Y:S01]  /*52c0*/  IMAD.MOV.U32 R48, RZ, RZ, R119 ;  /* 0x000000ffff307224 */ /* 0x000fe200078e0077 */
[----:B------:R-:W-:Y:S01]  /*52d0*/  ISETP.GT.AND P3, PT, R60, 0x48, PT ;  /* 0x000000483c00780c */ /* 0x000fe20003f64270 */
[----:B------:R-:W-:Y:S01]  /*52e0*/  MUFU.EX2 R14, R14 ;  /* 0x0000000e000e7308 */ /* 0x000fe20000000800 */
[----:B---3--:R-:W-:-:S02]  /*52f0*/  FSEL R41, R41, -INF , P2 ;  /* 0xff80000029297808 */ /* 0x008fc40001000000 */
[----:B------:R-:W-:Y:S02]  /*5300*/  FMNMX.FTZ R10, R77, R10, !PT ;  /* 0x0000000a4d0a7209 */ /* 0x000fe40007810000 */
[----:B------:R-:W-:Y:S02]  /*5310*/  ISETP.GT.AND P2, PT, R60, 0x49, PT ;  /* 0x000000493c00780c */ /* 0x000fe40003f44270 */
[----:B------:R-:W-:Y:S01]  /*5320*/  FSEL R79, R44, -INF , P3 ;  /* 0xff8000002c4f7808 */ /* 0x000fe20001800000 */
[----:B------:R-:W-:Y:S01]  /*5330*/  MUFU.EX2 R199, R199 ;  /* 0x000000c700c77308 */ /* 0x000fe20000000800 */
[----:B------:R-:W-:Y:S02]  /*5340*/  FMNMX.FTZ R10, R41, R10, !PT ;  /* 0x0000000a290a7209 */ /* 0x000fe40007810000 */
[----:B------:R-:W-:Y:S02]  /*5350*/  ISETP.GT.AND P3, PT, R60, 0x50, PT ;  /* 0x000000503c00780c */ /* 0x000fe40003f64270 */
[----:B------:R-:W-:-:S02]  /*5360*/  FSEL R45, R45, -INF , P2 ;  /* 0xff8000002d2d7808 */ /* 0x000fc40001000000 */
[----:B------:R-:W-:Y:S01]  /*5370*/  FMNMX.FTZ R10, R79, R10, !PT ;  /* 0x0000000a4f0a7209 */ /* 0x000fe20007810000 */
[----:B------:R-:W-:Y:S01]  /*5380*/  MUFU.EX2 R20, R20 ;  /* 0x0000001400147308 */ /* 0x000fe20000000800 */
[----:B------:R-:W-:Y:S02]  /*5390*/  ISETP.GT.AND P2, PT, R60, 0x51, PT ;  /* 0x000000513c00780c */ /* 0x000fe40003f44270 */
[----:B------:R-:W-:Y:S02]  /*53a0*/  FSEL R81, R32, -INF , P3 ;  /* 0xff80000020517808 */ /* 0x000fe40001800000 */
[----:B------:R-:W-:Y:S02]  /*53b0*/  FMNMX.FTZ R10, R45, R10, !PT ;  /* 0x0000000a2d0a7209 */ /* 0x000fe40007810000 */
[----:B------:R-:W-:Y:S01]  /*53c0*/  ISETP.GT.AND P3, PT, R60, 0x58, PT ;  /* 0x000000583c00780c */ /* 0x000fe20003f64270 */
[----:B------:R-:W-:Y:S01]  /*53d0*/  MUFU.EX2 R193, R193 ;  /* 0x000000c100c17308 */ /* 0x000fe20000000800 */
[----:B------:R-:W-:-:S02]  /*53e0*/  FSEL R33, R33, -INF , P2 ;  /* 0xff80000021217808 */ /* 0x000fc40001000000 */
[----:B------:R-:W-:Y:S02]  /*53f0*/  FMNMX.FTZ R10, R81, R10, !PT ;  /* 0x0000000a510a7209 */ /* 0x000fe40007810000 */
[----:B------:R-:W-:Y:S02]  /*5400*/  ISETP.GT.AND P2, PT, R60, 0x59, PT ;  /* 0x000000593c00780c */ /* 0x000fe40003f44270 */
[----:B------:R-:W-:Y:S01]  /*5410*/  FSEL R85, R36, -INF , P3 ;  /* 0xff80000024557808 */ /* 0x000fe20001800000 */
[----:B------:R-:W-:Y:S01]  /*5420*/  MUFU.EX2 R24, R24 ;  /* 0x0000001800187308 */ /* 0x000fe20000000800 */
[----:B------:R-:W-:Y:S02]  /*5430*/  FMNMX.FTZ R10, R33, R10, !PT ;  /* 0x0000000a210a7209 */ /* 0x000fe40007810000 */
[----:B------:R-:W-:Y:S02]  /*5440*/  ISETP.GT.AND P3, PT, R60, 0x60, PT ;  /* 0x000000603c00780c */ /* 0x000fe40003f64270 */
[----:B-----5:R-:W-:-:S02]  /*5450*/  FSEL R37, R37, -INF , P2 ;  /* 0xff80000025257808 */ /* 0x020fc40001000000 */
        /* <DEDUP_REMOVED lines=9> */
[----:B------:R-:W-:Y:S01]  /*54f0*/  ISETP.GT.AND P2, PT, R60, 0x69, PT ;  /* 0x000000693c00780c */ /* 0x000fe20003f44270 */
[----:B------:R-:W-:Y:S01]  /*5500*/  IMAD.MOV.U32 R60, RZ, RZ, R119 ;  /* 0x000000ffff3c7224 */ /* 0x000fe200078e0077 */
[----:B------:R-:W-:Y:S01]  /*5510*/  FSEL R89, R28, -INF , P3 ;  /* 0xff8000001c597808 */ /* 0x000fe20001800000 */
[--C-:B------:R-:W-:Y:S01]  /*5520*/  FFMA.FTZ R28, R27, R6, -R34.reuse ;  /* 0x000000061b1c7223 */ /* 0x100fe20000010822 */
[----:B------:R-:W-:Y:S01]  /*5530*/  FMNMX.FTZ R10, R25, R10, !PT ;  /* 0x0000000a190a7209 */ /* 0x000fe20007810000 */
[----:B------:R-:W-:Y:S01]  /*5540*/  MUFU.EX2 R97, R97 ;  /* 0x0000006100617308 */ /* 0x000fe20000000800 */
[----:B--2---:R-:W-:Y:S01]  /*5550*/  FSEL R29, R29, -INF , P2 ;  /* 0xff8000001d1d7808 */ /* 0x004fe20001000000 */
[----:B------:R-:W-:Y:S01]  /*5560*/  FFMA.FTZ R34, R109, R6, -R34 ;  /* 0x000000066d227223 */ /* 0x000fe20000010822 */
[----:B------:R-:W-:-:S02]  /*5570*/  FMNMX.FTZ R10, R89, R10, !PT ;  /* 0x0000000a590a7209 */ /* 0x000fc40007810000 */
[-C--:B------:R-:W-:Y:S02]  /*5580*/  MOV R109, R119.reuse ;  /* 0x00000077006d7202 */ /* 0x080fe40000000f00 */
[----:B------:R-:W-:Y:S01]  /*5590*/  FMNMX.FTZ R10, R29, R10, !PT ;  /* 0x0000000a1d0a7209 */ /* 0x000fe20007810000 */
[----:B------:R-:W-:Y:S01]  /*55a0*/  MUFU.EX2 R187, R28 ;  /* 0x0000001c00bb7308 */ /* 0x000fe20000000800 */
[-C--:B------:R-:W-:Y:S02]  /*55b0*/  MOV R91, R119.reuse ;  /* 0x00000077005b7202 */ /* 0x080fe40000000f00 */
[----:B------:R-:W-:Y:S01]  /*55c0*/  MOV R52, R119 ;  /* 0x0000007700347202 */ /* 0x000fe20000000f00 */
[----:B------:R-:W1:Y:S04]  /*55d0*/  SHFL.BFLY PT, R9, R10, 0x2, 0x1f ;  /* 0x0c401f000a097f89 */ /* 0x000e6800000e0000 */
[----:B------:R2:W3:Y:S08]  /*55e0*/  MUFU.EX2 R30, R35 ;  /* 0x00000023001e7308 */ /* 0x0004f00000000800 */
[----:B------:R-:W-:Y:S01]  /*55f0*/  MUFU.EX2 R39, R39 ;  /* 0x0000002700277308 */ /* 0x000fe20000000800 */
[----:B--2---:R-:W-:-:S07]  /*5600*/  IMAD.MOV.U32 R35, RZ, RZ, R119 ;  /* 0x000000ffff237224 */ /* 0x004fce00078e0077 */
[----:B------:R2:W4:Y:S01]  /*5610*/  MUFU.EX2 R32, R43 ;  /* 0x0000002b00207308 */ /* 0x0005220000000800 */
[----:B---3--:R-:W-:Y:S02]  /*5620*/  F2FP.BF16.F32.PACK_AB R189, R30, R97 ;  /* 0x000000611ebd723e */ /* 0x008fe400000010ff */
[----:B-1----:R-:W-:-:S05]  /*5630*/  FMNMX.FTZ R27, R10, R9, !PT ;  /* 0x000000090a1b7209 */ /* 0x002fca0007810000 */
[----:B------:R-:W-:Y:S01]  /*5640*/  MUFU.EX2 R47, R47 ;  /* 0x0000002f002f7308 */ /* 0x000fe20000000800 */
[----:B------:R-:W1:Y:S01]  /*5650*/  SHFL.BFLY PT, R10, R27, 0x1, 0x1f ;  /* 0x0c201f001b0a7f89 */ /* 0x000e6200000e0000 */
[----:B--2---:R-:W-:-:S06]  /*5660*/  MOV R43, R119 ;  /* 0x00000077002b7202 */ /* 0x004fcc0000000f00 */
[----:B------:R2:W3:Y:S01]  /*5670*/  MUFU.EX2 R36, R51 ;  /* 0x0000003300247308 */ /* 0x0004e20000000800 */
[----:B----4-:R-:W-:-:S07]  /*5680*/  F2FP.BF16.F32.PACK_AB R191, R32, R39 ;  /* 0x0000002720bf723e */ /* 0x010fce00000010ff */
[----:B------:R4:W-:Y:S01]  /*5690*/  MUFU.EX2 R38, R55 ;  /* 0x0000003700267308 */ /* 0x0009e20000000800 */
[----:B--2---:R-:W-:-:S07]  /*56a0*/  IMAD.MOV.U32 R51, RZ, RZ, R119 ;  /* 0x000000ffff337224 */ /* 0x004fce00078e0077 */
[----:B------:R-:W-:Y:S01]  /*56b0*/  MUFU.EX2 R57, R57 ;  /* 0x0000003900397308 */ /* 0x000fe20000000800 */
[----:B-1----:R-:W-:Y:S01]  /*56c0*/  FMNMX.FTZ R9, R27, R10, !PT ;  /* 0x0000000a1b097209 */ /* 0x002fe20007810000 */
[----:B------:R-:W-:Y:S01]  /*56d0*/  IMAD.MOV.U32 R27, RZ, RZ, R119 ;  /* 0x000000ffff1b7224 */ /* 0x000fe200078e0077 */
[----:B---3--:R-:W-:Y:S02]  /*56e0*/  F2FP.BF16.F32.PACK_AB R185, R36, R47 ;  /* 0x0000002f24b9723e */ /* 0x008fe400000010ff */
[C---:B------:R-:W-:Y:S01]  /*56f0*/  FSETP.NEU.FTZ.AND P2, PT, R9.reuse, -INF , PT ;  /* 0xff8000000900780b */ /* 0x040fe20003f5d000 */
[----:B------:R-:W-:Y:S01]  /*5700*/  FMUL.FTZ R10, R9, R6 ;  /* 0x00000006090a7220 */ /* 0x000fe20000410000 */
[----:B----4-:R-:W-:Y:S01]  /*5710*/  MOV R55, R119 ;  /* 0x0000007700377202 */ /* 0x010fe20000000f00 */
[----:B------:R-:W1:Y:S03]  /*5720*/  MUFU.EX2 R40, R59 ;  /* 0x0000003b00287308 */ /* 0x000e660000000800 */
[----:B------:R-:W-:Y:S01]  /*5730*/  FSEL R28, R10, RZ, P2 ;  /* 0x000000ff0a1c7208 */ /* 0x000fe20001000000 */
[----:B------:R-:W-:Y:S01]  /*5740*/  FADD.FTZ R10, R201, R2 ;  /* 0x00000002c90a7221 */ /* 0x000fe20000010000 */
[----:B------:R-:W-:-:S03]  /*5750*/  F2FP.BF16.F32.PACK_AB R201, R2, R201 ;  /* 0x000000c902c9723e */ /* 0x000fc600000010ff */
        /* <DEDUP_REMOVED lines=13> */
[----:B------:R-:W3:Y:S01]  /*5830*/  MUFU.EX2 R31, R31 ;  /* 0x0000001f001f7308 */ /* 0x000ee20000000800 */
[----:B--2---:R-:W-:Y:S01]  /*5840*/  FADD.FTZ R7, R203, R10 ;  /* 0x0000000acb077221 */ /* 0x004fe20000010000 */
[-CC-:B------:R-:W-:Y:S01]  /*5850*/  FFMA.FTZ R73, R73, R6.reuse, -R28.reuse ;  /* 0x0000000649497223 */ /* 0x180fe2000001081c */
[-CC-:B------:R-:W-:Y:S01]  /*5860*/  FFMA.FTZ R49, R49, R6.reuse, -R28.reuse ;  /* 0x0000000631317223 */ /* 0x180fe2000001081c */
[-CC-:B------:R-:W-:Y:S01]  /*5870*/  FFMA.FTZ R75, R75, R6.reuse, -R28.reuse ;  /* 0x000000064b4b7223 */ /* 0x180fe2000001081c */
[----:B------:R-:W-:Y:S01]  /*5880*/  FADD.FTZ R10, R12, R7 ;  /* 0x000000070c0a7221 */ /* 0x000fe20000010000 */
        /* <DEDUP_REMOVED lines=9> */
[-CC-:B------:R-:W-:Y:S01]  /*5920*/  FFMA.FTZ R37, R37, R6.reuse, -R28.reuse ;  /* 0x0000000625257223 */ /* 0x180fe2000001081c */
[----:B------:R4:W5:Y:S01]  /*5930*/  MUFU.EX2 R202, R63 ;  /* 0x0000003f00ca7308 */ /* 0x0009620000000800 */
[-CC-:B------:R-:W-:Y:S01]  /*5940*/  FFMA.FTZ R87, R87, R6.reuse, -R28.reuse ;  /* 0x0000000657577223 */ /* 0x180fe2000001081c */
[-CC-:B------:R-:W-:Y:S01]  /*5950*/  FFMA.FTZ R25, R25, R6.reuse, -R28.reuse ;  /* 0x0000000619197223 */ /* 0x180fe2000001081c */
[-CC-:B------:R-:W-:Y:S01]  /*5960*/  FFMA.FTZ R89, R89, R6.reuse, -R28.reuse ;  /* 0x0000000659597223 */ /* 0x180fe2000001081c */
[----:B------:R-:W-:Y:S01]  /*5970*/  FFMA.FTZ R28, R29, R6, -R28 ;  /* 0x000000061d1c7223 */ /* 0x000fe2000001081c */
[----:B-1----:R-:W-:Y:S01]  /*5980*/  F2FP.BF16.F32.PACK_AB R181, R40, R57 ;  /* 0x0000003928b5723e */ /* 0x002fe200000010ff */
[--C-:B------:R-:W-:Y:S01]  /*5990*/  IMAD.MOV.U32 R59, RZ, RZ, R119.reuse ;  /* 0x000000ffff3b7224 */ /* 0x100fe200078e0077 */
[----:B------:R-:W-:Y:S01]  /*59a0*/  F2FP.BF16.F32.PACK_AB R203, R12, R203 ;  /* 0x000000cb0ccb723e */ /* 0x000fe200000010ff */
[----:B------:R1:W5:Y:S01]  /*59b0*/  MUFU.EX2 R196, R11 ;  /* 0x0000000b00c47308 */ /* 0x0003620000000800 */
[----:B----4-:R-:W-:-:S02]  /*59c0*/  IMAD.MOV.U32 R63, RZ, RZ, R119 ;  /* 0x000000ffff3f7224 */ /* 0x010fc400078e0077 */
[----:B------:R-:W-:-:S05]  /*59d0*/  IMAD.MOV.U32 R29, RZ, RZ, R119 ;  /* 0x000000ffff1d7224 */ /* 0x000fca00078e0077 */
[----:B------:R-:W4:Y:S01]  /*59e0*/  MUFU.EX2 R65, R65 ;  /* 0x0000004100417308 */ /* 0x000f220000000800 */
[----:B-1----:R-:W-:Y:S01]  /*59f0*/  IADD3 R11, -R3, UR42, R82 ;  /* 0x0000002a030b7c10 */ /* 0x002fe2000fffe152 */
[----:B------:R-:W-:Y:S01]  /*5a00*/  FADD.FTZ R3, R197, R10 ;  /* 0x0000000ac5037221 */ /* 0x000fe20000010000 */
[----:B------:R-:W-:Y:S01]  /*5a10*/  IMAD.MOV.U32 R10, RZ, RZ, RZ ;  /* 0x000000ffff0a7224 */ /* 0x000fe200078e00ff */
[C---:B------:R-:W-:Y:S02]  /*5a20*/  F2FP.BF16.F32.PACK_AB R197, R14.reuse, R197 ;  /* 0x000000c50ec5723e */ /* 0x040fe400000010ff */
[----:B------:R-:W-:Y:S01]  /*5a30*/  FADD.FTZ R46, R14, R3 ;  /* 0x000000030e2e7221 */ /* 0x000fe20000010000 */
[----:B------:R-:W-:-:S04]  /*5a40*/  IMAD.HI R11, R11, -0x6db6db6d, R10 ;  /* 0x924924930b0b7827 */ /* 0x000fc800078e020a */
[----:B---3--:R-:W-:Y:S01]  /*5a50*/  FADD.FTZ R10, R31, R200 ;  /* 0x000000c81f0a7221 */ /* 0x008fe20000010000 */
[----:B------:R-:W1:Y:S01]  /*5a60*/  MUFU.EX2 R67, R67 ;  /* 0x0000004300437308 */ /* 0x000e620000000800 */
[----:B------:R-:W-:Y:S01]  /*5a70*/  FADD.FTZ R7, R199, R46 ;  /* 0x0000002ec7077221 */ /* 0x000fe20000010000 */
[----:B------:R-:W-:Y:S01]  /*5a80*/  F2FP.BF16.F32.PACK_AB R200, R200, R31 ;  /* 0x0000001fc8c8723e */ /* 0x000fe200000010ff */
[----:B--2---:R-:W-:Y:S01]  /*5a90*/  FADD.FTZ R3, R61, R10 ;  /* 0x0000000a3d037221 */ /* 0x004fe20000010000 */
[----:B------:R-:W-:Y:S01]  /*5aa0*/  SHF.R.U32.HI R46, RZ, 0x1f, R11 ;  /* 0x0000001fff2e7819 */ /* 0x000fe2000001160b */
[C---:B------:R-:W-:Y:S01]  /*5ab0*/  FADD.FTZ R10, R20.reuse, R7 ;  /* 0x00000007140a7221 */ /* 0x040fe20000010000 */
[----:B------:R-:W-:Y:S01]  /*5ac0*/  F2FP.BF16.F32.PACK_AB R199, R20, R199 ;  /* 0x000000c714c7723e */ /* 0x000fe200000010ff */
[----:B-----5:R-:W-:Y:S01]  /*5ad0*/  FADD.FTZ R3, R202, R3 ;  /* 0x00000003ca037221 */ /* 0x020fe20000010000 */
[----:B------:R-:W2:Y:S01]  /*5ae0*/  MUFU.EX2 R198, R13 ;  /* 0x0000000d00c67308 */ /* 0x000ea20000000800 */
[----:B------:R-:W-:Y:S01]  /*5af0*/  FADD.FTZ R7, R193, R10 ;  /* 0x0000000ac1077221 */ /* 0x000fe20000010000 */
[----:B------:R-:W-:Y:S01]  /*5b00*/  LEA.HI.SX32 R46, R11, R46, 0x1a ;  /* 0x0000002e0b2e7211 */ /* 0x000fe200078fd2ff */
[----:B------:R-:W-:Y:S01]  /*5b10*/  FADD.FTZ R0, R196, R3 ;  /* 0x00000003c4007221 */ /* 0x000fe20000010000 */
[C---:B------:R-:W-:Y:S01]  /*5b20*/  F2FP.BF16.F32.PACK_AB R193, R24.reuse, R193 ;  /* 0x000000c118c1723e */ /* 0x040fe200000010ff */
[----:B------:R-:W-:Y:S01]  /*5b30*/  FADD.FTZ R10, R24, R7 ;  /* 0x00000007180a7221 */ /* 0x000fe20000010000 */
[----:B------:R-:W-:Y:S01]  /*5b40*/  F2FP.BF16.F32.PACK_AB R202, R202, R61 ;  /* 0x0000003dcaca723e */ /* 0x000fe200000010ff */
[----:B----4-:R-:W-:Y:S01]  /*5b50*/  FADD.FTZ R0, R65, R0 ;  /* 0x0000000041007221 */ /* 0x010fe20000010000 */
[----:B------:R-:W3:Y:S01]  /*5b60*/  MUFU.EX2 R15, R15 ;  /* 0x0000000f000f7308 */ /* 0x000ee20000000800 */
[----:B------:R-:W-:Y:S01]  /*5b70*/  FADD.FTZ R7, R195, R10 ;  /* 0x0000000ac3077221 */ /* 0x000fe20000010000 */
[C---:B------:R-:W-:Y:S01]  /*5b80*/  F2FP.BF16.F32.PACK_AB R195, R26.reuse, R195 ;  /* 0x000000c31ac3723e */ /* 0x040fe200000010ff */
[----:B-1----:R-:W-:Y:S01]  /*5b90*/  FADD.FTZ R3, R67, R0 ;  /* 0x0000000043037221 */ /* 0x002fe20000010000 */
[----:B------:R-:W-:Y:S01]  /*5ba0*/  F2FP.BF16.F32.PACK_AB R196, R65, R196 ;  /* 0x000000c441c4723e */ /* 0x000fe200000010ff */
[----:B------:R-:W-:Y:S01]  /*5bb0*/  FADD.FTZ R10, R26, R7 ;  /* 0x000000071a0a7221 */ /* 0x000fe20000010000 */
[----:B------:R-:W-:Y:S01]  /*5bc0*/  MOV R82, R119 ;  /* 0x0000007700527202 */ /* 0x000fe20000000f00 */
[----:B------:R-:W-:Y:S01]  /*5bd0*/  IMAD.MOV.U32 R65, RZ, RZ, R119 ;  /* 0x000000ffff417224 */ /* 0x000fe200078e0077 */
[----:B------:R1:W4:Y:S01]  /*5be0*/  MUFU.EX2 R192, R69 ;  /* 0x0000004500c07308 */ /* 0x0003220000000800 */
[C---:B--2---:R-:W-:Y:S01]  /*5bf0*/  FADD.FTZ R0, R198.reuse, R3 ;  /* 0x00000003c6007221 */ /* 0x044fe20000010000 */
[----:B------:R-:W-:Y:S01]  /*5c00*/  FADD.FTZ R7, R97, R10 ;  /* 0x0000000a61077221 */ /* 0x000fe20000010000 */
[----:B------:R-:W-:Y:S01]  /*5c10*/  VIMNMX R10, RZ, R46, !PT ;  /* 0x0000002eff0a7248 */ /* 0x000fe20007fe0100 */
[----:B------:R-:W-:Y:S01]  /*5c20*/  IMAD.MOV.U32 R26, RZ, RZ, R119 ;  /* 0x000000ffff1a7224 */ /* 0x000fe200078e0077 */
[----:B------:R-:W-:Y:S01]  /*5c30*/  F2FP.BF16.F32.PACK_AB R198, R198, R67 ;  /* 0x00000043c6c6723e */ /* 0x000fe200000010ff */
[----:B------:R-:W-:Y:S01]  /*5c40*/  FADD.FTZ R46, R30, R7 ;  /* 0x000000071e2e7221 */ /* 0x000fe20000010000 */
[----:B------:R-:W-:Y:S01]  /*5c50*/  ISETP.GE.AND P2, PT, R83, R10, PT ;  /* 0x0000000a5300720c */ /* 0x000fe20003f46270 */
[----:B------:R-:W2:Y:S01]  /*5c60*/  MUFU.EX2 R71, R71 ;  /* 0x0000004700477308 */ /* 0x000ea20000000800 */
[----:B---3--:R-:W-:Y:S01]  /*5c70*/  FADD.FTZ R3, R15, R0 ;  /* 0x000000000f037221 */ /* 0x008fe20000010000 */
[----:B------:R-:W-:Y:S01]  /*5c80*/  FADD.FTZ R7, R39, R46 ;  /* 0x0000002e27077221 */ /* 0x000fe20000010000 */
[-C--:B------:R-:W-:Y:S01]  /*5c90*/  MOV R97, R119.reuse ;  /* 0x0000007700617202 */ /* 0x080fe20000000f00 */
[----:B------:R-:W-:Y:S01]  /*5ca0*/  IMAD.MOV.U32 R83, RZ, RZ, R119 ;  /* 0x000000ffff537224 */ /* 0x000fe200078e0077 */
[----:B------:R-:W-:Y:S01]  /*5cb0*/  MOV R67, R119 ;  /* 0x0000007700437202 */ /* 0x000fe20000000f00 */
[----:B------:R-:W-:Y:S01]  /*5cc0*/  FADD.FTZ R46, R32, R7 ;  /* 0x00000007202e7221 */ /* 0x000fe20000010000 */
[----:B-1----:R-:W-:Y:S01]  /*5cd0*/  IMAD.MOV.U32 R69, RZ, RZ, R119 ;  /* 0x000000ffff457224 */ /* 0x002fe200078e0077 */
[----:B------:R-:W1:Y:S01]  /*5ce0*/  MUFU.EX2 R194, R21 ;  /* 0x0000001500c27308 */ /* 0x000e620000000800 */
[C---:B----4-:R-:W-:Y:S01]  /*5cf0*/  FADD.FTZ R0, R192.reuse, R3 ;  /* 0x00000003c0007221 */ /* 0x050fe20000010000 */
[----:B------:R-:W-:Y:S01]  /*5d00*/  FADD.FTZ R7, R47, R46 ;  /* 0x0000002e2f077221 */ /* 0x000fe20000010000 */
[----:B------:R-:W-:Y:S01]  /*5d10*/  F2FP.BF16.F32.PACK_AB R192, R192, R15 ;  /* 0x0000000fc0c0723e */ /* 0x000fe200000010ff */
[----:B------:R-:W-:Y:S01]  /*5d20*/  IMAD.MOV.U32 R47, RZ, RZ, R119 ;  /* 0x000000ffff2f7224 */ /* 0x000fe200078e0077 */
[----:B------:R-:W-:Y:S01]  /*5d30*/  MOV R61, R119 ;  /* 0x00000077003d7202 */ /* 0x000fe20000000f00 */
[----:B------:R-:W-:Y:S01]  /*5d40*/  FADD.FTZ R46, R36, R7 ;  /* 0x00000007242e7221 */ /* 0x000fe20000010000 */
[--C-:B------:R-:W-:Y:S01]  /*5d50*/  IMAD.MOV.U32 R39, RZ, RZ, R119.reuse ;  /* 0x000000ffff277224 */ /* 0x100fe200078e0077 */
[----:B------:R-:W3:Y:S01]  /*5d60*/  MUFU.EX2 R73, R73 ;  /* 0x0000004900497308 */ /* 0x000ee20000000800 */
[----:B--2---:R-:W-:Y:S01]  /*5d70*/  FADD.FTZ R3, R71, R0 ;  /* 0x0000000047037221 */ /* 0x004fe20000010000 */
[----:B------:R-:W-:Y:S01]  /*5d80*/  FADD.FTZ R7, R187, R46 ;  /* 0x0000002ebb077221 */ /* 0x000fe20000010000 */
[C---:B------:R-:W-:Y:S01]  /*5d90*/  F2FP.BF16.F32.PACK_AB R187, R38.reuse, R187 ;  /* 0x000000bb26bb723e */ /* 0x040fe200000010ff */
[----:B------:R-:W-:Y:S01]  /*5da0*/  IMAD.MOV.U32 R36, RZ, RZ, R119 ;  /* 0x000000ffff247224 */ /* 0x000fe200078e0077 */
[----:B------:R-:W-:Y:S01]  /*5db0*/  MOV R46, R119 ;  /* 0x00000077002e7202 */ /* 0x000fe20000000f00 */
[----:B------:R-:W-:Y:S01]  /*5dc0*/  FADD.FTZ R2, R38, R7 ;  /* 0x0000000726027221 */ /* 0x000fe20000010000 */
[----:B------:R-:W-:Y:S01]  /*5dd0*/  IMAD.MOV.U32 R38, RZ, RZ, R119 ;  /* 0x000000ffff267224 */ /* 0x000fe200078e0077 */
[----:B------:R2:W4:Y:S01]  /*5de0*/  MUFU.EX2 R188, R49 ;  /* 0x0000003100bc7308 */ /* 0x0005220000000800 */
[C---:B-1----:R-:W-:Y:S01]  /*5df0*/  FADD.FTZ R0, R194.reuse, R3 ;  /* 0x00000003c2007221 */ /* 0x042fe20000010000 */
[----:B------:R-:W-:Y:S01]  /*5e00*/  FADD.FTZ R7, R57, R2 ;  /* 0x0000000239077221 */ /* 0x000fe20000010000 */
[----:B------:R-:W-:Y:S01]  /*5e10*/  F2FP.BF16.F32.PACK_AB R194, R194, R71 ;  /* 0x00000047c2c2723e */ /* 0x000fe200000010ff */
[----:B------:R-:W-:Y:S01]  /*5e20*/  IMAD.MOV.U32 R71, RZ, RZ, R119 ;  /* 0x000000ffff477224 */ /* 0x000fe200078e0077 */
[-C--:B------:R-:W-:Y:S01]  /*5e30*/  MOV R31, R119.reuse ;  /* 0x00000077001f7202 */ /* 0x080fe20000000f00 */
[----:B------:R-:W-:Y:S01]  /*5e40*/  FADD.FTZ R2, R40, R7 ;  /* 0x0000000728027221 */ /* 0x000fe20000010000 */
[--C-:B------:R-:W-:Y:S01]  /*5e50*/  IMAD.MOV.U32 R57, RZ, RZ, R119.reuse ;  /* 0x000000ffff397224 */ /* 0x100fe200078e0077 */
[----:B------:R-:W1:Y:S01]  /*5e60*/  MUFU.EX2 R75, R75 ;  /* 0x0000004b004b7308 */ /* 0x000e620000000800 */
[----:B---3--:R-:W-:Y:S01]  /*5e70*/  FADD.FTZ R3, R73, R0 ;  /* 0x0000000049037221 */ /* 0x008fe20000010000 */
[-C--:B--2---:R-:W-:Y:S01]  /*5e80*/  MOV R49, R119.reuse ;  /* 0x0000007700317202 */ /* 0x084fe20000000f00 */
[--C-:B------:R-:W-:Y:S01]  /*5e90*/  IMAD.MOV.U32 R32, RZ, RZ, R119.reuse ;  /* 0x000000ffff207224 */ /* 0x100fe200078e0077 */
[----:B------:R-:W-:Y:S01]  /*5ea0*/  MOV R40, R119 ;  /* 0x0000007700287202 */ /* 0x000fe20000000f00 */
[----:B------:R-:W-:-:S02]  /*5eb0*/  IMAD.MOV.U32 R30, RZ, RZ, R119 ;  /* 0x000000ffff1e7224 */ /* 0x000fc400078e0077 */
[----:B------:R-:W-:Y:S01]  /*5ec0*/  IMAD.MOV.U32 R24, RZ, RZ, R119 ;  /* 0x000000ffff187224 */ /* 0x000fe200078e0077 */
[----:B------:R2:W3:Y:S01]  /*5ed0*/  MUFU.EX2 R190, R53 ;  /* 0x0000003500be7308 */ /* 0x0004e20000000800 */
[C---:B----4-:R-:W-:Y:S01]  /*5ee0*/  FADD.FTZ R0, R188.reuse, R3 ;  /* 0x00000003bc007221 */ /* 0x050fe20000010000 */
[----:B------:R-:W-:Y:S02]  /*5ef0*/  F2FP.BF16.F32.PACK_AB R188, R188, R73 ;  /* 0x00000049bcbc723e */ /* 0x000fe400000010ff */
[----:B------:R-:W-:-:S04]  /*5f00*/  MOV R73, R119 ;  /* 0x0000007700497202 */ /* 0x000fc80000000f00 */
[----:B------:R-:W4:Y:S01]  /*5f10*/  MUFU.EX2 R77, R77 ;  /* 0x0000004d004d7308 */ /* 0x000f220000000800 */
[----:B-1----:R-:W-:Y:S01]  /*5f20*/  FADD.FTZ R3, R75, R0 ;  /* 0x000000004b037221 */ /* 0x002fe20000010000 */
[----:B--2---:R-:W-:-:S06]  /*5f30*/  IMAD.MOV.U32 R53, RZ, RZ, R119 ;  /* 0x000000ffff357224 */ /* 0x004fcc00078e0077 */
[----:B------:R1:W2:Y:S01]  /*5f40*/  MUFU.EX2 R184, R41 ;  /* 0x0000002900b87308 */ /* 0x0002a20000000800 */
[C---:B---3--:R-:W-:Y:S01]  /*5f50*/  FADD.FTZ R0, R190.reuse, R3 ;  /* 0x00000003be007221 */ /* 0x048fe20000010000 */
[----:B------:R-:W-:Y:S01]  /*5f60*/  F2FP.BF16.F32.PACK_AB R190, R190, R75 ;  /* 0x0000004bbebe723e */ /* 0x000fe200000010ff */
[----:B------:R-:W-:-:S05]  /*5f70*/  IMAD.MOV.U32 R75, RZ, RZ, R119 ;  /* 0x000000ffff4b7224 */ /* 0x000fca00078e0077 */
[----:B------:R-:W3:Y:S01]  /*5f80*/  MUFU.EX2 R79, R79 ;  /* 0x0000004f004f7308 */ /* 0x000ee20000000800 */
[----:B----4-:R-:W-:Y:S01]  /*5f90*/  FADD.FTZ R3, R77, R0 ;  /* 0x000000004d037221 */ /* 0x010fe20000010000 */
[----:B-1----:R-:W-:-:S06]  /*5fa0*/  IMAD.MOV.U32 R41, RZ, RZ, R119 ;  /* 0x000000ffff297224 */ /* 0x002fcc00078e0077 */
[----:B------:R-:W1:Y:S01]  /*5fb0*/  MUFU.EX2 R99, R99 ;  /* 0x0000006300637308 */ /* 0x000e620000000800 */
[C---:B--2---:R-:W-:Y:S01]  /*5fc0*/  FADD.FTZ R0, R184.reuse, R3 ;  /* 0x00000003b8007221 */ /* 0x044fe20000010000 */
[----:B------:R-:W-:Y:S01]  /*5fd0*/  F2FP.BF16.F32.PACK_AB R184, R184, R77 ;  /* 0x0000004db8b8723e */ /* 0x000fe200000010ff */
[----:B------:R-:W-:-:S05]  /*5fe0*/  IMAD.MOV.U32 R77, RZ, RZ, R119 ;  /* 0x000000ffff4d7224 */ /* 0x000fca00078e0077 */
[----:B------:R2:W4:Y:S01]  /*5ff0*/  MUFU.EX2 R186, R45 ;  /* 0x0000002d00ba7308 */ /* 0x0005220000000800 */
[----:B---3--:R-:W-:-:S07]  /*6000*/  FADD.FTZ R3, R79, R0 ;  /* 0x000000004f037221 */ /* 0x008fce0000010000 */
[----:B------:R3:W5:Y:S01]  /*6010*/  MUFU.EX2 R42, R101 ;  /* 0x00000065002a7308 */ /* 0x0007620000000800 */
[----:B-1----:R-:W-:Y:S01]  /*6020*/  FADD.FTZ R7, R99, R2 ;  /* 0x0000000263077221 */ /* 0x002fe20000010000 */
[----:B--2---:R-:W-:-:S06]  /*6030*/  IMAD.MOV.U32 R45, RZ, RZ, R119 ;  /* 0x000000ffff2d7224 */ /* 0x004fcc00078e0077 */
[----:B------:R-:W1:Y:S01]  /*6040*/  MUFU.EX2 R81, R81 ;  /* 0x0000005100517308 */ /* 0x000e620000000800 */
[C---:B----4-:R-:W-:Y:S01]  /*6050*/  FADD.FTZ R0, R186.reuse, R3 ;  /* 0x00000003ba007221 */ /* 0x050fe20000010000 */
[----:B------:R-:W-:Y:S01]  /*6060*/  F2FP.BF16.F32.PACK_AB R186, R186, R79 ;  /* 0x0000004fbaba723e */ /* 0x000fe200000010ff */
[----:B---3--:R-:W-:Y:S01]  /*6070*/  IMAD.MOV.U32 R101, RZ, RZ, R119 ;  /* 0x000000ffff657224 */ /* 0x008fe200078e0077 */
[----:B------:R-:W-:-:S04]  /*6080*/  MOV R79, R119 ;  /* 0x00000077004f7202 */ /* 0x000fc80000000f00 */
        /* <DEDUP_REMOVED lines=13> */
[--C-:B-1----:R-:W-:Y:S02]  /*6160*/  IMAD.MOV.U32 R105, RZ, RZ, R119.reuse ;  /* 0x000000ffff697224 */ /* 0x102fe400078e0077 */
[----:B------:R-:W-:-:S03]  /*6170*/  IMAD.MOV.U32 R81, RZ, RZ, R119 ;  /* 0x000000ffff517224 */ /* 0x000fc600078e0077 */
[----:B------:R1:W3:Y:S01]  /*6180*/  MUFU.EX2 R182, R37 ;  /* 0x0000002500b67308 */ /* 0x0002e20000000800 */
[C---:B-----5:R-:W-:Y:S01]  /*6190*/  FADD.FTZ R2, R44.reuse, R7 ;  /* 0x000000072c027221 */ /* 0x060fe20000010000 */
[----:B------:R-:W-:Y:S01]  /*61a0*/  F2FP.BF16.F32.PACK_AB R177, R44, R103 ;  /* 0x000000672cb1723e */ /* 0x000fe200000010ff */
[----:B------:R-:W-:Y:S01]  /*61b0*/  IMAD.MOV.U32 R44, RZ, RZ, R119 ;  /* 0x000000ffff2c7224 */ /* 0x000fe200078e0077 */
[----:B------:R-:W-:-:S04]  /*61c0*/  MOV R103, R119 ;  /* 0x0000007700677202 */ /* 0x000fc80000000f00 */
[----:B------:R-:W4:Y:S01]  /*61d0*/  MUFU.EX2 R87, R87 ;  /* 0x0000005700577308 */ /* 0x000f220000000800 */
[----:B--2---:R-:W-:Y:S01]  /*61e0*/  FADD.FTZ R7, R85, R0 ;  /* 0x0000000055077221 */ /* 0x004fe20000010000 */
[----:B-1----:R-:W-:-:S06]  /*61f0*/  MOV R37, R119 ;  /* 0x0000007700257202 */ /* 0x002fcc0000000f00 */
[----:B------:R1:W2:Y:S01]  /*6200*/  MUFU.EX2 R176, R25 ;  /* 0x0000001900b07308 */ /* 0x0002a20000000800 */
[C---:B---3--:R-:W-:Y:S01]  /*6210*/  FADD.FTZ R0, R182.reuse, R7 ;  /* 0x00000007b6007221 */ /* 0x048fe20000010000 */
[----:B------:R-:W-:Y:S02]  /*6220*/  F2FP.BF16.F32.PACK_AB R182, R182, R85 ;  /* 0x00000055b6b6723e */ /* 0x000fe400000010ff */
[----:B------:R-:W-:-:S04]  /*6230*/  MOV R85, R119 ;  /* 0x0000007700557202 */ /* 0x000fc80000000f00 */
[----:B------:R-:W3:Y:S01]  /*6240*/  MUFU.EX2 R107, R107 ;  /* 0x0000006b006b7308 */ /* 0x000ee20000000800 */
[----:B----4-:R-:W-:Y:S01]  /*6250*/  FADD.FTZ R7, R87, R0 ;  /* 0x0000000057077221 */ /* 0x010fe20000010000 */
[----:B-1----:R-:W-:-:S06]  /*6260*/  MOV R25, R119 ;  /* 0x0000007700197202 */ /* 0x002fcc0000000f00 */
[----:B------:R-:W1:Y:S01]  /*6270*/  MUFU.EX2 R89, R89 ;  /* 0x0000005900597308 */ /* 0x000e620000000800 */
[C---:B--2---:R-:W-:Y:S01]  /*6280*/  FADD.FTZ R0, R176.reuse, R7 ;  /* 0x00000007b0007221 */ /* 0x044fe20000010000 */
[----:B------:R-:W-:Y:S01]  /*6290*/  F2FP.BF16.F32.PACK_AB R176, R176, R87 ;  /* 0x00000057b0b0723e */ /* 0x000fe200000010ff */
[----:B------:R-:W-:-:S05]  /*62a0*/  IMAD.MOV.U32 R87, RZ, RZ, R119 ;  /* 0x000000ffff577224 */ /* 0x000fca00078e0077 */
[----:B------:R-:W2:Y:S01]  /*62b0*/  MUFU.EX2 R34, R34 ;  /* 0x0000002200227308 */ /* 0x000ea20000000800 */
[----:B---3--:R-:W-:Y:S01]  /*62c0*/  FADD.FTZ R3, R107, R2 ;  /* 0x000000026b037221 */ /* 0x008fe20000010000 */
[----:B------:R-:W-:-:S06]  /*62d0*/  IMAD.MOV.U32 R2, RZ, RZ, 0x3f800000 ;  /* 0x3f800000ff027424 */ /* 0x000fcc00078e00ff */
[----:B------:R-:W3:Y:S01]  /*62e0*/  MUFU.EX2 R28, R28 ;  /* 0x0000001c001c7308 */ /* 0x000ee20000000800 */
[----:B-1----:R-:W-:Y:S01]  /*62f0*/  FADD.FTZ R7, R89, R0 ;  /* 0x0000000059077221 */ /* 0x002fe20000010000 */
[----:B------:R-:W-:Y:S02]  /*6300*/  IMAD.MOV.U32 R0, RZ, RZ, 0x3f800000 ;  /* 0x3f800000ff007424 */ /* 0x000fe400078e00ff */
[C---:B--2---:R-:W-:Y:S01]  /*6310*/  FADD.FTZ R3, R34.reuse, R3 ;  /* 0x0000000322037221 */ /* 0x044fe20000010000 */
[----:B------:R-:W-:Y:S01]  /*6320*/  F2FP.BF16.F32.PACK_AB R179, R34, R107 ;  /* 0x0000006b22b3723e */ /* 0x000fe200000010ff */
[----:B------:R-:W-:Y:S01]  /*6330*/  IMAD.MOV.U32 R107, RZ, RZ, R119 ;  /* 0x000000ffff6b7224 */ /* 0x000fe200078e0077 */
[----:B------:R-:W-:Y:S01]  /*6340*/  MOV R34, R119 ;  /* 0x0000007700227202 */ /* 0x000fe20000000f00 */
[C---:B---3--:R-:W-:Y:S01]  /*6350*/  FADD.FTZ R7, R28.reuse, R7 ;  /* 0x000000071c077221 */ /* 0x048fe20000010000 */
[----:B------:R-:W-:Y:S01]  /*6360*/  F2FP.BF16.F32.PACK_AB R178, R28, R89 ;  /* 0x000000591cb2723e */ /* 0x000fe200000010ff */
[----:B------:R-:W-:Y:S01]  /*6370*/  IMAD.MOV.U32 R89, RZ, RZ, R119 ;  /* 0x000000ffff597224 */ /* 0x000fe200078e0077 */
[----:B------:R-:W-:Y:S01]  /*6380*/  MOV R28, R119 ;  /* 0x00000077001c7202 */ /* 0x000fe20000000f00 */
[----:B------:R-:W-:Y:S06]  /*6390*/  @!P2 BRA `(.L_x_4719) ;  /* 0x0000004c00f0a947 */ /* 0x000fec0003800000 */
[----:B------:R-:W-:Y:S01]  /*63a0*/  R2UR UR6, R16 ;  /* 0x00000000100672ca */ /* 0x000fe200000e0000 */
[----:B------:R-:W-:Y:S01]  /*63b0*/  IMAD.MOV.U32 R11, RZ, RZ, R8 ;  /* 0x000000ffff0b7224 */ /* 0x000fe200078e0008 */
[----:B------:R-:W-:Y:S01]  /*63c0*/  MOV R12, R9 ;  /* 0x00000009000c7202 */ /* 0x000fe20000000f00 */
[----:B------:R-:W-:Y:S01]  /*63d0*/  IMAD.MOV.U32 R2, RZ, RZ, 0x3f800000 ;  /* 0x3f800000ff027424 */ /* 0x000fe200078e00ff */
        /* <DEDUP_REMOVED lines=9> */
[----:B------:R-:W-:Y:S01]  /*6470*/  IMAD.U32 R13, RZ, RZ, UR6 ;  /* 0x00000006ff0d7e24 */ /* 0x000fe2000f8e00ff */
[----:B------:R-:W-:Y:S01]  /*6480*/  ULDC.64 UR6, c[0x0][0x3f8] ;  /* 0x0000fe0000067ab9 */ /* 0x000fe20000000a00 */
        /* <DEDUP_REMOVED lines=39> */
[----:B------:R-:W-:Y:S01]  /*6700*/  MOV R215, UR6 ;  /* 0x0000000600d77c02 */ /* 0x000fe20008000f00 */
[----:B------:R-:W-:Y:S01]  /*6710*/  IMAD.U32 R216, RZ, RZ, UR7 ;  /* 0x00000007ffd87e24 */ /* 0x000fe2000f8e00ff */
[----:B------:R-:W-:Y:S01]  /*6720*/  UMOV UR45, UR46 ;  /* 0x0000002e002d7c82 */ /* 0x000fe20008000000 */
[----:B------:R-:W-:-:S05]  /*6730*/  ULDC UR41, c[0x0][0x9d8] ;  /* 0x0002760000297ab9 */ /* 0x000fca0000000800 */
.L_x_4728:
[----:B------:R-:W-:Y:S01]  /*6740*/  R2UR UR10, R13 ;  /* 0x000000000d0a72ca */ /* 0x000fe200000e0000 */
        /* <DEDUP_REMOVED lines=8> */
.L_x_4720:
[----:B------:R-:W-:Y:S01]  /*67d0*/  R2UR UR6, R16 ;  /* 0x00000000100672ca */ /* 0x000fe200000e0000 */
[----:B------:R-:W-:-:S12]  /*67e0*/  ULEA UR60, UR46, UR61, 0x3 ;  /* 0x0000003d2e3c7291 */ /* 0x000fd8000f8e183f */
[----:B------:R-:W-:-:S04]  /*67f0*/  MOV R6, UR6 ;  /* 0x0000000600067c02 */ /* 0x000fc80008000f00 */
[----:B------:R-:W-:-:S04]  /*6800*/  SHF.L.U32 R6, R6, 0x1f, RZ ;  /* 0x0000001f06067819 */ /* 0x000fc800000006ff */
[----:B------:R1:W2:Y:S01]  /*6810*/  SYNCS.PHASECHK.TRANS64.TRYWAIT P2, [UR60+0x36830], R6 ;  /* 0x03683006ff0075a7 */ /* 0x0002a2000804017c */
[----:B------:R-:W-:Y:S05]  /*6820*/  @!P0 BRA `(.L_x_4721) ;  /* 0x0000000000048947 */ /* 0x000fea0003800000 */
[----:B------:R-:W-:Y:S01]  /*6830*/  BPT.TRAP 0x1 ;  /* 0x000000040000795c */ /* 0x000fe20000300000 */
.L_x_4721:
[----:B--2---:R-:W-:Y:S05]  /*6840*/  @P2 BRA `(.L_x_4722) ;  /* 0x0000000000082947 */ /* 0x004fea0003800000 */
[----:B------:R-:W2:Y:S02]  /*6850*/  SYNCS.PHASECHK.TRANS64.TRYWAIT P2, [UR60+0x36830], R6 ;  /* 0x03683006ff0075a7 */ /* 0x000ea4000804017c */
[----:B--2---:R-:W-:Y:S05]  /*6860*/  @!P2 BRA `(.L_x_4723) ;  /* 0x000000e800a4a947 */ /* 0x004fea0003800000 */
.L_x_4722:
[----:B------:R-:W-:Y:S01]  /*6870*/  UIMAD UR6, UR46, 0xa80, UR40 ;  /* 0x00000a802e0678a4 */ /* 0x000fe2000f8e0228 */
[----:B------:R-:W-:Y:S01]  /*6880*/  WARPGROUP.ARRIVE ;  /* 0x00000000000079c5 */ /* 0x000fe20000000000 */
[----:B------:R-:W-:Y:S01]  /*6890*/  UMOV UR7, 0x40000040 ;  /* 0x4000004000077882 */ /* 0x000fe20000000000 */
[----:B------:R-:W-:Y:S01]  /*68a0*/  UMOV UR56, UR4 ;  /* 0x0000000400387c82 */ /* 0x000fe20008000000 */
[----:B------:R-:W-:Y:S01]  /*68b0*/  UIADD3 UR58, UR6, 0x80, URZ ;  /* 0x00000080063a7890 */ /* 0x000fe2000fffe03f */
[-C--:B------:R-:W-:Y:S01]  /*68c0*/  FMUL.FTZ R24, R24, R0.reuse ;  /* 0x0000000018187220 */ /* 0x080fe20000410000 */
[----:B------:R-:W-:Y:S01]  /*68d0*/  UMOV UR57, UR5 ;  /* 0x0000000500397c82 */ /* 0x000fe20008000000 */
[----:B------:R-:W-:Y:S01]  /*68e0*/  UMOV UR59, 0x40000040 ;  /* 0x40000040003b7882 */ /* 0x000fe20000000000 */
[----:B------:R-:W-:Y:S02]  /*68f0*/  UIADD3 UR10, UR6, 0x180, URZ ;  /* 0x00000180060a7890 */ /* 0x000fe4000fffe03f */
[----:B------:R-:W-:Y:S01]  /*6900*/  HGMMA.64x16x16.F32.BF16 R168, gdesc[UR4], RZ, !UPT, gsb0 ;  /* 0x0020000004a879f0 */ /* 0x000fe2000c0018ff */
        /* <DEDUP_REMOVED lines=607> */
.L_x_4724:
[----:B------:R-:W-:Y:S01]  /*8f00*/  R2UR UR6, R13 ;  /* 0x000000000d0672ca */ /* 0x000fe200000e0000 */
[----:B------:R-:W-:-:S12]  /*8f10*/  ULEA UR10, UR45, UR61, 0x3 ;  /* 0x0000003d2d0a7291 */ /* 0x000fd8000f8e183f */
[----:B------:R-:W-:-:S05]  /*8f20*/  IMAD.U32 R0, RZ, RZ, UR6 ;  /* 0x00000006ff007e24 */ /* 0x000fca000f8e00ff */
[----:B------:R-:W-:-:S04]  /*8f30*/  SHF.L.U32 R0, R0, 0x1f, RZ ;  /* 0x0000001f00007819 */ /* 0x000fc800000006ff */
[----:B------:R3:W4:Y:S01]  /*8f40*/  SYNCS.PHASECHK.TRANS64.TRYWAIT P2, [UR10+0x36850], R0 ;  /* 0x03685000ff0075a7 */ /* 0x000722000804014a */
[----:B------:R-:W-:Y:S05]  /*8f50*/  @!P0 BRA `(.L_x_4725) ;  /* 0x0000000000048947 */ /* 0x000fea0003800000 */
[----:B------:R-:W-:Y:S01]  /*8f60*/  BPT.TRAP 0x1 ;  /* 0x000000040000795c */ /* 0x000fe20000300000 */
.L_x_4725:
[----:B----4-:R-:W-:Y:S05]  /*8f70*/  @P2 BRA `(.L_x_4726) ;  /* 0x0000000000082947 */ /* 0x010fea0003800000 */
[----:B------:R-:W4:Y:S02]  /*8f80*/  SYNCS.PHASECHK.TRANS64.TRYWAIT P2, [UR10+0x36850], R0 ;  /* 0x03685000ff0075a7 */ /* 0x000f24000804014a */
[----:B----4-:R-:W-:Y:S05]  /*8f90*/  @!P2 BRA `(.L_x_4727) ;  /* 0x000000c000f0a947 */ /* 0x010fea0003800000 */
.L_x_4726:
[----:B------:R-:W-:Y:S01]  /*8fa0*/  UIADD3 UR6, UR61, 0x400, URZ ;  /* 0x000004003d067890 */ /* 0x000fe2000fffe03f */
[----:B------:R-:W-:Y:S01]  /*8fb0*/  WARPGROUP.ARRIVE ;  /* 0x00000000000079c5 */ /* 0x000fe20000000000 */
[----:B------:R-:W-:Y:S01]  /*8fc0*/  UMOV UR7, 0x40000040 ;  /* 0x4000004000077882 */ /* 0x000fe20000000000 */
[----:B------:R-:W-:Y:S01]  /*8fd0*/  R2UR UR15, R215 ;  /* 0x00000000d70f72ca */ /* 0x000fe200000e0000 */
[----:B------:R-:W-:Y:S01]  /*8fe0*/  USHF.R.U32.HI UR6, URZ, 0x4, UR6 ;  /* 0x000000043f067899 */ /* 0x000fe20008011606 */
[----:B------:R-:W-:Y:S01]  /*8ff0*/  FMUL.FTZ R13, R175, UR41 ;  /* 0x00000029af0d7c20 */ /* 0x000fe20008410000 */
[----:B------:R-:W-:Y:S01]  /*9000*/  R2UR UR14, R216 ;  /* 0x00000000d80e72ca */ /* 0x000fe200000e0000 */
[----:B------:R-:W-:Y:S01]  /*9010*/  FMUL.FTZ R175, R153, UR41 ;  /* 0x0000002999af7c20 */ /* 0x000fe20008410000 */
[----:B------:R-:W-:Y:S01]  /*9020*/  ULOP3.LUT UR6, UR6, 0x3fff, URZ, 0xc0, !UPT ;  /* 0x00003fff06067892 */ /* 0x000fe2000f8ec03f */
[----:B------:R-:W-:Y:S01]  /*9030*/  FMUL.FTZ R153, R154, UR41 ;  /* 0x000000299a997c20 */ /* 0x000fe20008410000 */
[----:B------:R-:W-:Y:S01]  /*9040*/  FMUL.FTZ R154, R159, UR41 ;  /* 0x000000299f9a7c20 */ /* 0x000fe20008410000 */
[----:B-12---:R-:W-:Y:S01]  /*9050*/  FMUL.FTZ R6, R168, UR41 ;  /* 0x00000029a8067c20 */ /* 0x006fe20008410000 */
[----:B------:R-:W-:Y:S01]  /*9060*/  ULOP3.LUT UR6, UR6, 0x3800000, URZ, 0xfc, !UPT ;  /* 0x0380000006067892 */ /* 0x000fe2000f8efc3f */
[----:B------:R-:W1:Y:S01]  /*9070*/  LDC R159, c[0x0][0x288] ;  /* 0x0000a200ff9f7b82 */ /* 0x000e620000000800 */
[----:B------:R-:W-:Y:S01]  /*9080*/  FMUL.FTZ R9, R169, UR41 ;  /* 0x00000029a9097c20 */ /* 0x000fe20008410000 */
[----:B------:R-:W-:Y:S01]  /*9090*/  FMUL.FTZ R14, R163, UR41 ;  /* 0x00000029a30e7c20 */ /* 0x000fe20008410000 */
[----:B------:R-:W-:Y:S01]  /*90a0*/  UIMAD UR11, UR45, 0xa80, UR6 ;  /* 0x00000a802d0b78a4 */ /* 0x000fe2000f8e0206 */
[----:B------:R-:W2:Y:S01]  /*90b0*/  MUFU.TANH R6, R6 ;  /* 0x0000000600067308 */ /* 0x000ea20000002400 */
[----:B------:R-:W-:Y:S01]  /*90c0*/  UISETP.NE.U32.AND UP0, UPT, UR15, URZ, UPT ;  /* 0x0000003f0f00728c */ /* 0x000fe2000bf05070 */
[----:B------:R-:W-:Y:S01]  /*90d0*/  FMUL.FTZ R163, R157, UR41 ;  /* 0x000000299da37c20 */ /* 0x000fe20008410000 */
[----:B------:R-:W-:Y:S01]  /*90e0*/  FMUL.FTZ R168, R172, UR41 ;  /* 0x00000029aca87c20 */ /* 0x000fe20008410000 */
[----:B------:R-:W-:Y:S01]  /*90f0*/  ULDC UR15, c[0x0][0x404] ;  /* 0x00010100000f7ab9 */ /* 0x000fe20000000800 */
[----:B------:R-:W-:Y:S01]  /*9100*/  UISETP.NE.AND.EX UP0, UPT, UR14, URZ, UPT, UP0 ;  /* 0x0000003f0e00728c */ /* 0x000fe2000bf05300 */
[----:B------:R-:W-:Y:S01]  /*9110*/  FMUL.FTZ R157, R145, UR41 ;  /* 0x00000029919d7c20 */ /* 0x000fe20008410000 */
[----:B------:R-:W-:Y:S01]  /*9120*/  UMOV UR6, UR11 ;  /* 0x0000000b00067c82 */ /* 0x000fe20008000000 */
[----:B------:R-:W-:Y:S01]  /*9130*/  ULDC UR14, c[0x0][0x2e0] ;  /* 0x0000b800000e7ab9 */ /* 0x000fe20000000800 */
[----:B------:R-:W-:Y:S01]  /*9140*/  HGMMA.64x192x16.F32.BF16 R24, R200, gdesc[UR4].tnspB, R24, gsb0 ;  /* 0x42e00004c8187df0 */ /* 0x000fe20008001818 */
[----:B------:R-:W-:Y:S01]  /*9150*/  UIADD3 UR6, UR11, 0x80, URZ ;  /* 0x000000800b067890 */ /* 0x000fe2000fffe03f */
[----:B------:R-:W-:Y:S01]  /*9160*/  FMUL.FTZ R145, R146, UR41 ;  /* 0x0000002992917c20 */ /* 0x000fe20008410000 */
[----:B------:R-:W-:Y:S01]  /*9170*/  UMOV UR7, 0x40000040 ;  /* 0x4000004000077882 */ /* 0x000fe20000000000 */
[----:B------:R-:W4:Y:S01]  /*9180*/  MUFU.TANH R9, R9 ;  /* 0x0000000900097308 */ /* 0x000f220000002400 */
        /* <DEDUP_REMOVED lines=12> */
[----:B---3--:R-:W-:Y:S01]  /*9250*/  FMUL.FTZ R0, R170, UR41 ;  /* 0x00000029aa007c20 */ /* 0x008fe20008410000 */
        /* <DEDUP_REMOVED lines=8> */
[----:B------:R-:W-:-:S02]  /*92e0*/  UMOV UR45, UR46 ;  /* 0x0000002e002d7c82 */ /* 0x000fc40008000000 */
        /* <DEDUP_REMOVED lines=36> */
[----:B------:R-:W-:Y:S01]  /*9530*/  UIMAD UR6, UR47, -0x70, UR42 ;  /* 0xffffff902f0678a4 */ /* 0x000fe2000f8e022a */
[----:B------:R-:W3:Y:S01]  /*9540*/  MUFU.TANH R199, R199 ;  /* 0x000000c700c77308 */ /* 0x000ee20000002400 */
[----:B------:R-:W-:Y:S01]  /*9550*/  USEL UR7, UR15, 0x1, UP0 ;  /* 0x000000010f077887 */ /* 0x000fe20008000000 */
[----:B------:R-:W-:Y:S01]  /*9560*/  FMUL.FTZ R144, R147, UR41 ;  /* 0x0000002993907c20 */ /* 0x000fe20008410000 */
[----:B------:R-:W-:Y:S01]  /*9570*/  UIADD3 UR6, UR6, 0x1, URZ ;  /* 0x0000000106067890 */ /* 0x000fe2000fffe03f */
[----:B------:R-:W-:Y:S01]  /*9580*/  FMUL.FTZ R147, R148, UR41 ;  /* 0x0000002994937c20 */ /* 0x000fe20008410000 */
[----:B------:R-:W-:Y:S02]  /*9590*/  FMUL.FTZ R148, R149, UR41 ;  /* 0x0000002995947c20 */ /* 0x000fe40008410000 */
[----:B------:R-:W-:Y:S01]  /*95a0*/  UIMAD UR6, UR7, UR14, UR6 ;  /* 0x0000000e070672a4 */ /* 0x000fe2000f8e0206 */
[----:B------:R-:W3:Y:S02]  /*95b0*/  MUFU.TANH R197, R197 ;  /* 0x000000c500c57308 */ /* 0x000ee40000002400 */
[----:B------:R-:W-:-:S03]  /*95c0*/  UMOV UR7, 0x40000040 ;  /* 0x4000004000077882 */ /* 0x000fc60000000000 */
[----:B-1----:R-:W-:Y:S01]  /*95d0*/  IADD3 R159, -R159, UR6, RZ ;  /* 0x000000069f9f7c10 */ /* 0x002fe2000fffe1ff */
[----:B------:R-:W-:Y:S02]  /*95e0*/  UIADD3 UR6, UR11, 0x180, URZ ;  /* 0x000001800b067890 */ /* 0x000fe4000fffe03f */
[----:B------:R-:W-:Y:S02]  /*95f0*/  MUFU.TANH R160, R160 ;  /* 0x000000a000a07308 */ /* 0x000fe40000002400 */
[----:B------:R-:W-:-:S04]  /*9600*/  IMAD R146, R204, -0x2, R159 ;  /* 0xfffffffecc927824 */ /* 0x000fc800078e029f */
[----:B------:R-:W-:Y:S02]  /*9610*/  IMAD.IADD R146, R205, 0x1, R146 ;  /* 0x00000001cd927824 */ /* 0x000fe400078e0292 */
[----:B------:R-:W-:Y:S03]  /*9620*/  MUFU.TANH R173, R173 ;  /* 0x000000ad00ad7308 */ /* 0x000fe60000002400 */
[C---:B------:R-:W-:Y:S02]  /*9630*/  ISETP.GT.AND P2, PT, R146.reuse, RZ, PT ;  /* 0x000000ff9200720c */ /* 0x040fe40003f44270 */
[----:B------:R-:W-:Y:S02]  /*9640*/  ISETP.GT.AND P3, PT, R146, 0x1, PT ;  /* 0x000000019200780c */ /* 0x000fe40003f64270 */
[----:B--2---:R-:W-:Y:S01]  /*9650*/  FSEL R217, R6, -INF , P2 ;  /* 0xff80000006d97808 */ /* 0x004fe20001000000 */
[----:B------:R-:W-:Y:S01]  /*9660*/  MUFU.TANH R156, R156 ;  /* 0x0000009c009c7308 */ /* 0x000fe20000002400 */
[----:B------:R-:W-:-:S02]  /*9670*/  ISETP.GT.AND P2, PT, R146, 0x8, PT ;  /* 0x000000089200780c */ /* 0x000fc40003f44270 */
[----:B----4-:R-:W-:Y:S02]  /*9680*/  FSEL R203, R9, -INF , P3 ;  /* 0xff80000009cb7808 */ /* 0x010fe40001800000 */
[----:B------:R-:W-:Y:S02]  /*9690*/  FMNMX.FTZ R6, R217, R12, !PT ;  /* 0x0000000cd9067209 */ /* 0x000fe40007810000 */
[----:B------:R-:W-:Y:S01]  /*96a0*/  ISETP.GT.AND P3, PT, R146, 0x9, PT ;  /* 0x000000099200780c */ /* 0x000fe20003f64270 */
[----:B------:R-:W-:Y:S01]  /*96b0*/  MUFU.TANH R147, R147 ;  /* 0x0000009300937308 */ /* 0x000fe20000002400 */
[----:B-----5:R-:W-:Y:S02]  /*96c0*/  FSEL R201, R168, -INF , P2 ;  /* 0xff800000a8c97808 */ /* 0x020fe40001000000 */
[----:B------:R-:W-:Y:S02]  /*96d0*/  ISETP.GT.AND P2, PT, R146, 0x10, PT ;  /* 0x000000109200780c */ /* 0x000fe40003f44270 */
[----:B---3--:R-:W-:-:S02]  /*96e0*/  FSEL R199, R199, -INF , P3 ;  /* 0xff800000c7c77808 */ /* 0x008fc40001800000 */
[C---:B------:R-:W-:Y:S01]  /*96f0*/  ISETP.GT.AND P3, PT, R146.reuse, 0x11, PT ;  /* 0x000000119200780c */ /* 0x040fe20003f64270 */
[----:B------:R-:W-:Y:S01]  /*9700*/  MUFU.TANH R148, R148 ;  /* 0x0000009400947308 */ /* 0x000fe20000002400 */
[----:B------:R-:W-:Y:S02]  /*9710*/  FSEL R197, R197, -INF , P2 ;  /* 0xff800000c5c57808 */ /* 0x000fe40001000000 */
[----:B------:R-:W-:-:S05]  /*9720*/  ISETP.GT.AND P2, PT, R146, 0x18, PT ;  /* 0x000000189200780c */ /* 0x000fca0003f44270 */
[----:B------:R-:W-:Y:S08]  /*9730*/  MUFU.TANH R9, R141 ;  /* 0x0000008d00097308 */ /* 0x000ff00000002400 */
[----:B------:R-:W-:Y:S01]  /*9740*/  MUFU.TANH R144, R144 ;  /* 0x0000009000907308 */ /* 0x000fe20000002400 */
[----:B------:R-:W-:Y:S02]  /*9750*/  WARPGROUP.DEPBAR.LE gsb0, 0x0 ;  /* 0x00008000000079c5 */ /* 0x000fe40000010000 */
        /* <DEDUP_REMOVED lines=8> */
[----:B------:R-:W1:Y:S01]  /*97e0*/  MUFU.TANH R195, R195 ;  /* 0x000000c300c37308 */ /* 0x000e620000002400 */
[----:B------:R-:W-:Y:S01]  /*97f0*/  UMOV UR7, 0x40000040 ;  /* 0x4000004000077882 */ /* 0x000fe20000000000 */
[----:B------:R-:W-:-:S04]  /*9800*/  FMNMX.FTZ R158, R203, R6, !PT ;  /* 0x00000006cb9e7209 */ /* 0x000fc80007810000 */
[----:B------:R-:W-:Y:S02]  /*9810*/  FMNMX.FTZ R158, R201, R158, !PT ;  /* 0x0000009ec99e7209 */ /* 0x000fe40007810000 */
[----:B------:R-:W2:Y:S02]  /*9820*/  MUFU.TANH R193, R193 ;  /* 0x000000c100c17308 */ /* 0x000ea40000002400 */
[----:B------:R-:W-:-:S04]  /*9830*/  FMNMX.FTZ R158, R199, R158, !PT ;  /* 0x0000009ec79e7209 */ /* 0x000fc80007810000 */
[----:B------:R-:W-:Y:S02]  /*9840*/  FMNMX.FTZ R158, R197, R158, !PT ;  /* 0x0000009ec59e7209 */ /* 0x000fe40007810000 */
[----:B------:R-:W3:Y:S01]  /*9850*/  MUFU.TANH R161, R161 ;  /* 0x000000a100a17308 */ /* 0x000ee20000002400 */
[----:B-1----:R-:W-:Y:S02]  /*9860*/  FSEL R195, R195, -INF , P3 ;  /* 0xff800000c3c37808 */ /* 0x002fe40001800000 */
[----:B------:R-:W-:Y:S02]  /*9870*/  ISETP.GT.AND P3, PT, R146, 0x19, PT ;  /* 0x000000199200780c */ /* 0x000fe40003f64270 */
[----:B------:R-:W-:-:S03]  /*9880*/  FMNMX.FTZ R158, R195, R158, !PT ;  /* 0x0000009ec39e7209 */ /* 0x000fc60007810000 */
[----:B------:R1:W4:Y:S01]  /*9890*/  MUFU.TANH R6, R137 ;  /* 0x0000008900067308 */ /* 0x0003220000002400 */
[----:B--2---:R-:W-:Y:S02]  /*98a0*/  FSEL R193, R193, -INF , P2 ;  /* 0xff800000c1c17808 */ /* 0x004fe40001000000 */
[----:B------:R-:W-:Y:S02]  /*98b0*/  ISETP.GT.AND P2, PT, R146, 0x20, PT ;  /* 0x000000209200780c */ /* 0x000fe40003f44270 */
[----:B------:R-:W-:-:S03]  /*98c0*/  FMNMX.FTZ R158, R193, R158, !PT ;  /* 0x0000009ec19e7209 */ /* 0x000fc60007810000 */
[----:B------:R-:W-:Y:S08]  /*98d0*/  MUFU.TANH R152, R152 ;  /* 0x0000009800987308 */ /* 0x000ff00000002400 */
[----:B------:R-:W-:Y:S01]  /*98e0*/  MUFU.TANH R155, R155 ;  /* 0x0000009b009b7308 */ /* 0x000fe20000002400 */
[----:B------:R-:W-:Y:S02]  /*98f0*/  WARPGROUP.DEPBAR.LE gsb0, 0x0 ;  /* 0x00008000000079c5 */ /* 0x000fe40000010000 */
[----:B------:R-:W-:Y:S01]  /*9900*/  WARPGROUP.ARRIVE ;  /* 0x00000000000079c5 */ /* 0x000fe20000000000 */
[----:B------:R-:W-:-:S02]  /*9910*/  FSEL R191, R160, -INF , P3 ;  /* 0xff800000a0bf7808 */ /* 0x000fc40001800000 */
[C---:B------:R-:W-:Y:S02]  /*9920*/  ISETP.GT.AND P3, PT, R146.reuse, 0x21, PT ;  /* 0x000000219200780c */ /* 0x040fe40003f64270 */
[----:B---3--:R-:W-:Y:S01]  /*9930*/  FSEL R189, R161, -INF , P2 ;  /* 0xff800000a1bd7808 */ /* 0x008fe20001000000 */
[----:B------:R-:W-:Y:S01]  /*9940*/  HGMMA.64x192x16.F32.BF16 R24, R184, gdesc[UR4].tnspB, R24, gsb0 ;  /* 0x42e00004b8187df0 */ /* 0x000fe20008001818 */
[----:B------:R-:W-:Y:S01]  /*9950*/  FMNMX.FTZ R158, R191, R158, !PT ;  /* 0x0000009ebf9e7209 */ /* 0x000fe20007810000 */
[----:B------:R2:W3:Y:S01]  /*9960*/  MUFU.TANH R161, R129 ;  /* 0x0000008100a17308 */ /* 0x0004e20000002400 */
[----:B------:R-:W-:Y:S01]  /*9970*/  ISETP.GT.AND P2, PT, R146, 0x28, PT ;  /* 0x000000289200780c */ /* 0x000fe20003f44270 */
[----:B------:R-:W-:Y:S01]  /*9980*/  UIADD3 UR6, UR11, 0x280, URZ ;  /* 0x000002800b067890 */ /* 0x000fe2000fffe03f */
[----:B------:R-:W-:Y:S01]  /*9990*/  FSEL R175, R175, -INF , P3 ;  /* 0xff800000afaf7808 */ /* 0x000fe20001800000 */
[----:B------:R-:W-:Y:S01]  /*99a0*/  UMOV UR7, 0x40000040 ;  /* 0x4000004000077882 */ /* 0x000fe20000000000 */
[----:B------:R-:W-:-:S02]  /*99b0*/  FMNMX.FTZ R158, R189, R158, !PT ;  /* 0x0000009ebd9e7209 */ /* 0x000fc40007810000 */
[C---:B------:R-:W-:Y:S02]  /*99c0*/  ISETP.GT.AND P3, PT, R146.reuse, 0x29, PT ;  /* 0x000000299200780c */ /* 0x040fe40003f64270 */
[----:B------:R-:W-:Y:S02]  /*99d0*/  FSEL R173, R173, -INF , P2 ;  /* 0xff800000adad7808 */ /* 0x000fe40001000000 */
[----:B------:R-:W-:Y:S02]  /*99e0*/  FMNMX.FTZ R158, R175, R158, !PT ;  /* 0x0000009eaf9e7209 */ /* 0x000fe40007810000 */
[----:B------:R-:W-:Y:S02]  /*99f0*/  ISETP.GT.AND P2, PT, R146, 0x30, PT ;  /* 0x000000309200780c */ /* 0x000fe40003f44270 */
[----:B------:R-:W-:Y:S02]  /*9a00*/  FSEL R163, R163, -INF , P3 ;  /* 0xff800000a3a37808 */ /* 0x000fe40001800000 */
[----:B------:R-:W-:-:S02]  /*9a10*/  FMNMX.FTZ R158, R173, R158, !PT ;  /* 0x0000009ead9e7209 */ /* 0x000fc40007810000 */
[----:B------:R-:W-:Y:S02]  /*9a20*/  ISETP.GT.AND P3, PT, R146, 0x31, PT ;  /* 0x000000319200780c */ /* 0x000fe40003f64270 */
[----:B------:R-:W-:Y:S01]  /*9a30*/  FSEL R149, R156, -INF , P2 ;  /* 0xff8000009c957808 */ /* 0x000fe20001000000 */
[----:B------:R-:W-:Y:S01]  /*9a40*/  FMUL.FTZ R156, R133, UR41 ;  /* 0x00000029859c7c20 */ /* 0x000fe20008410000 */
[----:B------:R-:W-:Y:S02]  /*9a50*/  FMNMX.FTZ R158, R163, R158, !PT ;  /* 0x0000009ea39e7209 */ /* 0x000fe40007810000 */
[----:B------:R-:W-:Y:S02]  /*9a60*/  ISETP.GT.AND P2, PT, R146, 0x38, PT ;  /* 0x000000389200780c */ /* 0x000fe40003f44270 */
[----:B-1----:R-:W-:Y:S01]  /*9a70*/  FSEL R137, R157, -INF , P3 ;  /* 0xff8000009d897808 */ /* 0x002fe20001800000 */
[----:B------:R-:W1:Y:S01]  /*9a80*/  MUFU.TANH R156, R156 ;  /* 0x0000009c009c7308 */ /* 0x000e620000002400 */
[----:B------:R-:W-:-:S02]  /*9a90*/  FMNMX.FTZ R158, R149, R158, !PT ;  /* 0x0000009e959e7209 */ /* 0x000fc40007810000 */
[C---:B------:R-:W-:Y:S02]  /*9aa0*/  ISETP.GT.AND P3, PT, R146.reuse, 0x39, PT ;  /* 0x000000399200780c */ /* 0x040fe40003f64270 */
[----:B------:R-:W-:Y:S02]  /*9ab0*/  FSEL R133, R147, -INF , P2 ;  /* 0xff80000093857808 */ /* 0x000fe40001000000 */
[----:B------:R-:W-:Y:S02]  /*9ac0*/  FMNMX.FTZ R158, R137, R158, !PT ;  /* 0x0000009e899e7209 */ /* 0x000fe40007810000 */
[----:B------:R-:W-:Y:S02]  /*9ad0*/  ISETP.GT.AND P2, PT, R146, 0x40, PT ;  /* 0x000000409200780c */ /* 0x000fe40003f44270 */
[----:B--2---:R-:W-:Y:S01]  /*9ae0*/  FSEL R129, R148, -INF , P3 ;  /* 0xff80000094817808 */ /* 0x004fe20001800000 */
[----:B------:R-:W-:Y:S01]  /*9af0*/  FMUL.FTZ R148, R134, UR41 ;  /* 0x0000002986947c20 */ /* 0x000fe20008410000 */
[----:B------:R-:W-:Y:S01]  /*9b00*/  FMNMX.FTZ R158, R133, R158, !PT ;  /* 0x0000009e859e7209 */ /* 0x000fe20007810000 */
[----:B------:R-:W-:Y:S01]  /*9b10*/  FMUL.FTZ R134, R135, UR41 ;  /* 0x0000002987867c20 */ /* 0x000fe20008410000 */
[----:B------:R-:W-:-:S02]  /*9b20*/  ISETP.GT.AND P3, PT, R146, 0x41, PT ;  /* 0x000000419200780c */ /* 0x000fc40003f64270 */
[----:B------:R-:W-:Y:S01]  /*9b30*/  FSEL R141, R136, -INF , P2 ;  /* 0xff800000888d7808 */ /* 0x000fe20001000000 */
[----:B------:R-:W-:Y:S01]  /*9b40*/  FMUL.FTZ R136, R138, UR41 ;  /* 0x000000298a887c20 */ /* 0x000fe20008410000 */
[----:B------:R-:W-:Y:S01]  /*9b50*/  FMNMX.FTZ R158, R129, R158, !PT ;  /* 0x0000009e819e7209 */ /* 0x000fe20007810000 */
[----:B------:R-:W-:Y:S01]  /*9b60*/  FMUL.FTZ R138, R139, UR41 ;  /* 0x000000298b8a7c20 */ /* 0x000fe20008410000 */
[----:B------:R-:W-:Y:S01]  /*9b70*/  ISETP.GT.AND P2, PT, R146, 0x48, PT ;  /* 0x000000489200780c */ /* 0x000fe20003f44270 */
[----:B------:R-:W-:Y:S01]  /*9b80*/  MUFU.TANH R148, R148 ;  /* 0x0000009400947308 */ /* 0x000fe20000002400 */
[----:B----4-:R-:W-:Y:S01]  /*9b90*/  FSEL R147, R6, -INF , P3 ;  /* 0xff80000006937808 */ /* 0x010fe20001800000 */
[----:B------:R-:W-:Y:S01]  /*9ba0*/  FMUL.FTZ R6, R121, UR41 ;  /* 0x0000002979067c20 */ /* 0x000fe20008410000 */
[----:B------:R-:W-:Y:S02]  /*9bb0*/  FMNMX.FTZ R158, R141, R158, !PT ;  /* 0x0000009e8d9e7209 */ /* 0x000fe40007810000 */
[----:B------:R-:W-:-:S02]  /*9bc0*/  ISETP.GT.AND P3, PT, R146, 0x49, PT ;  /* 0x000000499200780c */ /* 0x000fc40003f64270 */
[----:B------:R-:W-:Y:S01]  /*9bd0*/  FSEL R121, R140, -INF , P2 ;  /* 0xff8000008c797808 */ /* 0x000fe20001000000 */
[----:B------:R-:W2:Y:S01]  /*9be0*/  MUFU.TANH R6, R6 ;  /* 0x0000000600067308 */ /* 0x000ea20000002400 */
[----:B------:R-:W-:Y:S01]  /*9bf0*/  FMNMX.FTZ R158, R147, R158, !PT ;  /* 0x0000009e939e7209 */ /* 0x000fe20007810000 */
[----:B------:R-:W-:Y:S01]  /*9c00*/  FMUL.FTZ R140, R143, UR41 ;  /* 0x000000298f8c7c20 */ /* 0x000fe20008410000 */
[C---:B------:R-:W-:Y:S02]  /*9c10*/  ISETP.GT.AND P2, PT, R146.reuse, 0x50, PT ;  /* 0x000000509200780c */ /* 0x040fe40003f44270 */
[----:B------:R-:W-:Y:S01]  /*9c20*/  FSEL R157, R9, -INF , P3 ;  /* 0xff800000099d7808 */ /* 0x000fe20001800000 */
[----:B------:R-:W-:Y:S01]  /*9c30*/  FMUL.FTZ R9, R125, UR41 ;  /* 0x000000297d097c20 */ /* 0x000fe20008410000 */
[----:B------:R-:W-:Y:S01]  /*9c40*/  FMNMX.FTZ R158, R121, R158, !PT ;  /* 0x0000009e799e7209 */ /* 0x000fe20007810000 */
[----:B------:R-:W-:Y:S01]  /*9c50*/  MUFU.TANH R136, R136 ;  /* 0x0000008800887308 */ /* 0x000fe20000002400 */
[----:B------:R-:W-:-:S02]  /*9c60*/  ISETP.GT.AND P3, PT, R146, 0x51, PT ;  /* 0x000000519200780c */ /* 0x000fc40003f64270 */
[----:B------:R-:W-:Y:S01]  /*9c70*/  FSEL R159, R128, -INF , P2 ;  /* 0xff800000809f7808 */ /* 0x000fe20001000000 */
[----:B------:R-:W-:Y:S01]  /*9c80*/  FMUL.FTZ R128, R151, UR41 ;  /* 0x0000002997807c20 */ /* 0x000fe20008410000 */
[----:B------:R-:W-:Y:S02]  /*9c90*/  FMNMX.FTZ R158, R157, R158, !PT ;  /* 0x0000009e9d9e7209 */ /* 0x000fe40007810000 */
[C---:B------:R-:W-:Y:S01]  /*9ca0*/  ISETP.GT.AND P2, PT, R146.reuse, 0x58, PT ;  /* 0x000000589200780c */ /* 0x040fe20003f44270 */
[----:B------:R-:W4:Y:S01]  /*9cb0*/  MUFU.TANH R9, R9 ;  /* 0x0000000900097308 */ /* 0x000f220000002400 */
[----:B---3--:R-:W-:Y:S02]  /*9cc0*/  FSEL R161, R161, -INF , P3 ;  /* 0xff800000a1a17808 */ /* 0x008fe40001800000 */
[----:B------:R-:W-:Y:S02]  /*9cd0*/  FMNMX.FTZ R158, R159, R158, !PT ;  /* 0x0000009e9f9e7209 */ /* 0x000fe40007810000 */
[----:B------:R-:W-:-:S02]  /*9ce0*/  ISETP.GT.AND P3, PT, R146, 0x59, PT ;  /* 0x000000599200780c */ /* 0x000fc40003f64270 */
[----:B------:R-:W-:Y:S01]  /*9cf0*/  FSEL R125, R132, -INF , P2 ;  /* 0xff800000847d7808 */ /* 0x000fe20001000000 */
[----:B------:R-:W-:Y:S01]  /*9d00*/  FMUL.FTZ R132, R150, UR41 ;  /* 0x0000002996847c20 */ /* 0x000fe20008410000 */
[----:B------:R-:W-:Y:S01]  /*9d10*/  FMNMX.FTZ R158, R161, R158, !PT ;  /* 0x0000009ea19e7209 */ /* 0x000fe20007810000 */
[----:B------:R-:W-:Y:S01]  /*9d20*/  FMUL.FTZ R150, R122, UR41 ;  /* 0x000000297a967c20 */ /* 0x000fe20008410000 */
[----:B------:R-:W-:Y:S01]  /*9d30*/  ISETP.GT.AND P2, PT, R146, 0x60, PT ;  /* 0x000000609200780c */ /* 0x000fe20003f44270 */
[----:B------:R-:W-:Y:S01]  /*9d40*/  FMUL.FTZ R122, R127, UR41 ;  /* 0x000000297f7a7c20 */ /* 0x000fe20008410000 */
[----:B-1----:R-:W-:Y:S01]  /*9d50*/  FSEL R165, R156, -INF , P3 ;  /* 0xff8000009ca57808 */ /* 0x002fe20001800000 */
[----:B------:R-:W1:Y:S01]  /*9d60*/  MUFU.TANH R132, R132 ;  /* 0x0000008400847308 */ /* 0x000e620000002400 */
[----:B------:R-:W-:Y:S01]  /*9d70*/  FMNMX.FTZ R158, R125, R158, !PT ;  /* 0x0000009e7d9e7209 */ /* 0x000fe20007810000 */
[----:B------:R-:W-:Y:S01]  /*9d80*/  FMUL.FTZ R156, R123, UR41 ;  /* 0x000000297b9c7c20 */ /* 0x000fe20008410000 */
[----:B------:R-:W-:-:S02]  /*9d90*/  ISETP.GT.AND P3, PT, R146, 0x61, PT ;  /* 0x000000619200780c */ /* 0x000fc40003f64270 */
[----:B------:R-:W-:Y:S02]  /*9da0*/  FSEL R167, R120, -INF , P2 ;  /* 0xff80000078a77808 */ /* 0x000fe40001000000 */
[----:B------:R-:W-:Y:S01]  /*9db0*/  FMNMX.FTZ R158, R165, R158, !PT ;  /* 0x0000009ea59e7209 */ /* 0x000fe20007810000 */
[----:B------:R-:W3:Y:S01]  /*9dc0*/  MUFU.TANH R128, R128 ;  /* 0x0000008000807308 */ /* 0x000ee20000002400 */
[----:B------:R-:W-:Y:S02]  /*9dd0*/  ISETP.GT.AND P2, PT, R146, 0x68, PT ;  /* 0x000000689200780c */ /* 0x000fe40003f44270 */
[----:B--2---:R-:W-:Y:S02]  /*9de0*/  FSEL R169, R6, -INF , P3 ;  /* 0xff80000006a97808 */ /* 0x004fe40001800000 */
[----:B------:R-:W-:Y:S01]  /*9df0*/  FMNMX.FTZ R158, R167, R158, !PT ;  /* 0x0000009ea79e7209 */ /* 0x000fe20007810000 */
[----:B------:R-:W2:Y:S01]  /*9e00*/  LDC R6, c[0x0][0x988] ;  /* 0x00026200ff067b82 */ /* 0x000ea20000000800 */
[----:B------:R-:W-:Y:S01]  /*9e10*/  ISETP.GT.AND P3, PT, R146, 0x69, PT ;  /* 0x000000699200780c */ /* 0x000fe20003f64270 */
[----:B------:R-:W5:Y:S01]  /*9e20*/  MUFU.TANH R138, R138 ;  /* 0x0000008a008a7308 */ /* 0x000f620000002400 */
[----:B------:R-:W-:-:S02]  /*9e30*/  FSEL R171, R124, -INF , P2 ;  /* 0xff8000007cab7808 */ /* 0x000fc40001000000 */
[----:B------:R-:W-:Y:S02]  /*9e40*/  FMNMX.FTZ R158, R169, R158, !PT ;  /* 0x0000009ea99e7209 */ /* 0x000fe40007810000 */
[----:B----4-:R-:W-:Y:S02]  /*9e50*/  FSEL R151, R9, -INF , P3 ;  /* 0xff80000009977808 */ /* 0x010fe40001800000 */
[----:B------:R-:W-:Y:S01]  /*9e60*/  FMNMX.FTZ R158, R171, R158, !PT ;  /* 0x0000009eab9e7209 */ /* 0x000fe20007810000 */
[----:B------:R-:W4:Y:S01]  /*9e70*/  MUFU.TANH R140, R140 ;  /* 0x0000008c008c7308 */ /* 0x000f220000002400 */
[----:B------:R-:W-:Y:S02]  /*9e80*/  IADD3 R146, R146, 0x8, RZ ;  /* 0x0000000892927810 */ /* 0x000fe40007ffe0ff */
[----:B------:R-:W-:Y:S02]  /*9e90*/  FMNMX.FTZ R158, R151, R158, !PT ;  /* 0x0000009e979e7209 */ /* 0x000fe40007810000 */
[----:B------:R-:W-:-:S02]  /*9ea0*/  ISETP.GT.AND P3, PT, R146, RZ, PT ;  /* 0x000000ff9200720c */ /* 0x000fc40003f64270 */
[----:B------:R-:W-:Y:S01]  /*9eb0*/  ISETP.GT.AND P4, PT, R146, 0x1, PT ;  /* 0x000000019200780c */ /* 0x000fe20003f84270 */
[----:B------:R-:W1:Y:S01]  /*9ec0*/  SHFL.BFLY PT, R9, R158, 0x2, 0x1f ;  /* 0x0c401f009e097f89 */ /* 0x000e6200000e0000 */
[----:B------:R-:W-:Y:S01]  /*9ed0*/  FSEL R124, R0, -INF , P3 ;  /* 0xff800000007c7808 */ /* 0x000fe20001800000 */
[----:B------:R-:W4:Y:S01]  /*9ee0*/  MUFU.TANH R134, R134 ;  /* 0x0000008600867308 */ /* 0x000f220000002400 */
[----:B------:R-:W-:Y:S02]  /*9ef0*/  ISETP.GT.AND P3, PT, R146, 0x8, PT ;  /* 0x000000089200780c */ /* 0x000fe40003f64270 */
[----:B------:R-:W-:Y:S02]  /*9f00*/  FSEL R127, R2, -INF , P4 ;  /* 0xff800000027f7808 */ /* 0x000fe40002000000 */
[----:B------:R-:W-:Y:S02]  /*9f10*/  FMNMX.FTZ R0, R124, R11, !PT ;  /* 0x0000000b7c007209 */ /* 0x000fe40007810000 */
[----:B------:R-:W-:Y:S01]  /*9f20*/  ISETP.GT.AND P4, PT, R146, 0x9, PT ;  /* 0x000000099200780c */ /* 0x000fe20003f84270 */
[----:B------:R-:W4:Y:S01]  /*9f30*/  MUFU.TANH R150, R150 ;  /* 0x0000009600967308 */ /* 0x000f220000002400 */
[----:B------:R-:W-:-:S02]  /*9f40*/  FSEL R131, R8, -INF , P3 ;  /* 0xff80000008837808 */ /* 0x000fc40001800000 */
[----:B------:R-:W-:Y:S02]  /*9f50*/  FMNMX.FTZ R0, R127, R0, !PT ;  /* 0x000000007f007209 */ /* 0x000fe40007810000 */
[C---:B------:R-:W-:Y:S02]  /*9f60*/  ISETP.GT.AND P3, PT, R146.reuse, 0x10, PT ;  /* 0x000000109200780c */ /* 0x040fe40003f64270 */
[----:B------:R-:W-:Y:S01]  /*9f70*/  FSEL R135, R13, -INF , P4 ;  /* 0xff8000000d877808 */ /* 0x000fe20002000000 */
[----:B------:R-:W4:Y:S01]  /*9f80*/  MUFU.TANH R156, R156 ;  /* 0x0000009c009c7308 */ /* 0x000f220000002400 */
[----:B------:R-:W-:Y:S02]  /*9f90*/  FMNMX.FTZ R0, R131, R0, !PT ;  /* 0x0000000083007209 */ /* 0x000fe40007810000 */
[----:B------:R-:W-:Y:S02]  /*9fa0*/  ISETP.GT.AND P4, PT, R146, 0x11, PT ;  /* 0x000000119200780c */ /* 0x000fe40003f84270 */
[----:B------:R-:W-:-:S02]  /*9fb0*/  FSEL R15, R15, -INF , P3 ;  /* 0xff8000000f0f7808 */ /* 0x000fc40001800000 */
[----:B-1----:R-:W-:Y:S01]  /*9fc0*/  FMNMX.FTZ R120, R158, R9, !PT ;  /* 0x000000099e787209 */ /* 0x002fe20007810000 */
[----:B------:R-:W1:Y:S01]  /*9fd0*/  MUFU.TANH R122, R122 ;  /* 0x0000007a007a7308 */ /* 0x000e620000002400 */
[----:B------:R-:W-:Y:S02]  /*9fe0*/  FMNMX.FTZ R0, R135, R0, !PT ;  /* 0x0000000087007209 */ /* 0x000fe40007810000 */
[----:B------:R-:W-:Y:S01]  /*9ff0*/  ISETP.GT.AND P3, PT, R146, 0x18, PT ;  /* 0x000000189200780c */ /* 0x000fe20003f64270 */
[----:B------:R-:W3:Y:S01]  /*a000*/  SHFL.BFLY PT, R9, R120, 0x1, 0x1f ;  /* 0x0c201f0078097f89 */ /* 0x000ee200000e0000 */
[----:B------:R-:W-:Y:S02]  /*a010*/  FSEL R139, R14, -INF , P4 ;  /* 0xff8000000e8b7808 */ /* 0x000fe40002000000 */
[----:B------:R-:W-:Y:S02]  /*a020*/  FMNMX.FTZ R0, R15, R0, !PT ;  /* 0x000000000f007209 */ /* 0x000fe40007810000 */
[----:B------:R-:W-:-:S02]  /*a030*/  ISETP.GT.AND P4, PT, R146, 0x19, PT ;  /* 0x000000199200780c */ /* 0x000fc40003f84270 */
[----:B------:R-:W-:Y:S02]  /*a040*/  FSEL R21, R21, -INF , P3 ;  /* 0xff80000015157808 */ /* 0x000fe40001800000 */
[----:B------:R-:W-:Y:S02]  /*a050*/  FMNMX.FTZ R0, R139, R0, !PT ;  /* 0x000000008b007209 */ /* 0x000fe40007810000 */
[C---:B------:R-:W-:Y:S02]  /*a060*/  ISETP.GT.AND P3, PT, R146.reuse, 0x20, PT ;  /* 0x000000209200780c */ /* 0x040fe40003f64270 */
[----:B------:R-:W-:Y:S02]  /*a070*/  FMNMX.FTZ R0, R21, R0, !PT ;  /* 0x0000000015007209 */ /* 0x000fe40007810000 */
[----:B------:R-:W-:Y:S02]  /*a080*/  FSEL R153, R153, -INF , P3 ;  /* 0xff80000099997808 */ /* 0x000fe40001800000 */
[----:B------:R-:W-:-:S04]  /*a090*/  ISETP.GT.AND P3, PT, R146, 0x28, PT ;  /* 0x000000289200780c */ /* 0x000fc80003f64270 */
[----:B------:R-:W-:Y:S02]  /*a0a0*/  FSEL R155, R155, -INF , P3 ;  /* 0xff8000009b9b7808 */ /* 0x000fe40001800000 */
[----:B------:R-:W-:Y:S02]  /*a0b0*/  ISETP.GT.AND P3, PT, R146, 0x30, PT ;  /* 0x000000309200780c */ /* 0x000fe40003f64270 */
[----:B---3--:R-:W-:-:S04]  /*a0c0*/  FMNMX.FTZ R9, R120, R9, !PT ;  /* 0x0000000978097209 */ /* 0x008fc80007810000 */
[C---:B------:R-:W-:Y:S01]  /*a0d0*/  FSETP.NEU.FTZ.AND P2, PT, R9.reuse, -INF , PT ;  /* 0xff8000000900780b */ /* 0x040fe20003f5d000 */
[----:B--2---:R-:W-:-:S05]  /*a0e0*/  FMUL.FTZ R120, R9, R6 ;  /* 0x0000000609787220 */ /* 0x004fca0000410000 */
[----:B------:R-:W-:-:S05]  /*a0f0*/  FSEL R120, R120, RZ, P2 ;  /* 0x000000ff78787208 */ /* 0x000fca0001000000 */
[-CC-:B------:R-:W-:Y:S01]  /*a100*/  FFMA.FTZ R198, R193, R6.reuse, -R120.reuse ;  /* 0x00000006c1c67223 */ /* 0x180fe20000010878 */
[-CC-:B------:R-:W-:Y:S01]  /*a110*/  FFMA.FTZ R2, R191, R6.reuse, -R120.reuse ;  /* 0x00000006bf027223 */ /* 0x180fe20000010878 */
[----:B------:R-:W-:Y:S01]  /*a120*/  FSEL R191, R145, -INF , P3 ;  /* 0xff80000091bf7808 */ /* 0x000fe20001800000 */
[-CC-:B------:R-:W-:Y:S01]  /*a130*/  FFMA.FTZ R143, R195, R6.reuse, -R120.reuse ;  /* 0x00000006c38f7223 */ /* 0x180fe20000010878 */
[----:B------:R-:W-:Y:S01]  /*a140*/  ISETP.GT.AND P3, PT, R146, 0x38, PT ;  /* 0x000000389200780c */ /* 0x000fe20003f64270 */
[-CC-:B------:R-:W-:Y:S01]  /*a150*/  FFMA.FTZ R192, R189, R6.reuse, -R120.reuse ;  /* 0x00000006bdc07223 */ /* 0x180fe20000010878 */
[-CC-:B------:R-:W-:Y:S01]  /*a160*/  FFMA.FTZ R196, R197, R6.reuse, -R120.reuse ;  /* 0x00000006c5c47223 */ /* 0x180fe20000010878 */
[-CC-:B------:R-:W-:Y:S01]  /*a170*/  FFMA.FTZ R13, R199, R6.reuse, -R120.reuse ;  /* 0x00000006c70d7223 */ /* 0x180fe20000010878 */
[----:B------:R-:W-:Y:S01]  /*a180*/  FSEL R189, R132, -INF , P3 ;  /* 0xff80000084bd7808 */ /* 0x000fe20001800000 */
[-CC-:B------:R-:W-:Y:S01]  /*a190*/  FFMA.FTZ R202, R201, R6.reuse, -R120.reuse ;  /* 0x00000006c9ca7223 */ /* 0x180fe20000010878 */
[----:B------:R-:W-:Y:S01]  /*a1a0*/  ISETP.GT.AND P3, PT, R146, 0x40, PT ;  /* 0x000000409200780c */ /* 0x000fe20003f64270 */
[-CC-:B------:R-:W-:Y:S01]  /*a1b0*/  FFMA.FTZ R194, R173, R6.reuse, -R120.reuse ;  /* 0x00000006adc27223 */ /* 0x180fe20000010878 */
[-CC-:B------:R-:W-:Y:S01]  /*a1c0*/  FFMA.FTZ R200, R203, R6.reuse, -R120.reuse ;  /* 0x00000006cbc87223 */ /* 0x180fe20000010878 */
[----:B------:R-:W-:Y:S01]  /*a1d0*/  FFMA.FTZ R123, R217, R6, -R120 ;  /* 0x00000006d97b7223 */ /* 0x000fe20000010878 */
[----:B------:R-:W-:-:S02]  /*a1e0*/  WARPGROUP.DEPBAR.LE gsb0, 0x0 ;  /* 0x00008000000079c5 */ /* 0x000fc40000010000 */
[----:B------:R-:W-:Y:S01]  /*a1f0*/  WARPGROUP.ARRIVE ;  /* 0x00000000000079c5 */ /* 0x000fe20000000000 */
[----:B------:R-:W-:Y:S01]  /*a200*/  FSEL R185, R20, -INF , P4 ;  /* 0xff80000014b97808 */ /* 0x000fe20002000000 */
[-CC-:B------:R-:W-:Y:S01]  /*a210*/  FFMA.FTZ R188, R149, R6.reuse, -R120.reuse ;  /* 0x0000000695bc7223 */ /* 0x180fe20000010878 */
[----:B------:R-:W-:Y:S01]  /*a220*/  ISETP.GT.AND P4, PT, R146, 0x21, PT ;  /* 0x000000219200780c */ /* 0x000fe20003f84270 */
[--C-:B------:R-:W-:Y:S01]  /*a230*/  FFMA.FTZ R184, R141, R6, -R120.reuse ;  /* 0x000000068db87223 */ /* 0x100fe20000010878 */
[----:B------:R-:W-:Y:S01]  /*a240*/  FMNMX.FTZ R0, R185, R0, !PT ;  /* 0x00000000b9007209 */ /* 0x000fe20007810000 */
[----:B------:R-:W-:Y:S01]  /*a250*/  HGMMA.64x192x16.F32.BF16 R24, R180, gdesc[UR4].tnspB, R24, gsb0 ;  /* 0x42e00004b4187df0 */ /* 0x000fe20008001818 */
[----:B------:R-:W-:Y:S01]  /*a260*/  FSEL R187, R152, -INF , P4 ;  /* 0xff80000098bb7808 */ /* 0x000fe20002000000 */
[----:B------:R-:W-:Y:S01]  /*a270*/  UIADD3 UR6, UR11, 0x300, URZ ;  /* 0x000003000b067890 */ /* 0x000fe2000fffe03f */
[----:B------:R-:W-:Y:S01]  /*a280*/  FMNMX.FTZ R0, R153, R0, !PT ;  /* 0x0000000099007209 */ /* 0x000fe20007810000 */
[----:B------:R-:W-:Y:S01]  /*a290*/  UMOV UR7, 0x40000040 ;  /* 0x4000004000077882 */ /* 0x000fe20000000000 */
[----:B------:R-:W-:Y:S01]  /*a2a0*/  ISETP.GT.AND P4, PT, R146, 0x29, PT ;  /* 0x000000299200780c */ /* 0x000fe20003f84270 */
[--C-:B------:R-:W-:Y:S01]  /*a2b0*/  FFMA.FTZ R186, R121, R6, -R120.reuse ;  /* 0x0000000679ba7223 */ /* 0x100fe20000010878 */
[----:B------:R-:W-:Y:S01]  /*a2c0*/  FMNMX.FTZ R0, R187, R0, !PT ;  /* 0x00000000bb007209 */ /* 0x000fe20007810000 */
[--C-:B------:R-:W-:Y:S01]  /*a2d0*/  FFMA.FTZ R121, R157, R6, -R120.reuse ;  /* 0x000000069d797223 */ /* 0x100fe20000010878 */
[----:B------:R-:W-:Y:S01]  /*a2e0*/  FSEL R193, R154, -INF , P4 ;  /* 0xff8000009ac17808 */ /* 0x000fe20002000000 */
[----:B------:R-:W-:Y:S01]  /*a2f0*/  MUFU.EX2 R123, R123 ;  /* 0x0000007b007b7308 */ /* 0x000fe20000000800 */
[----:B------:R-:W-:Y:S01]  /*a300*/  FMNMX.FTZ R0, R155, R0, !PT ;  /* 0x000000009b007209 */ /* 0x000fe20007810000 */
[-CC-:B------:R-:W-:Y:S01]  /*a310*/  FFMA.FTZ R190, R133, R6.reuse, -R120.reuse ;  /* 0x0000000685be7223 */ /* 0x180fe20000010878 */
[----:B------:R-:W-:Y:S01]  /*a320*/  ISETP.GT.AND P4, PT, R146, 0x31, PT ;  /* 0x000000319200780c */ /* 0x000fe20003f84270 */
[--C-:B------:R-:W-:Y:S01]  /*a330*/  FFMA.FTZ R133, R147, R6, -R120.reuse ;  /* 0x0000000693857223 */ /* 0x100fe20000010878 */
[----:B------:R-:W-:Y:S01]  /*a340*/  FMNMX.FTZ R0, R193, R0, !PT ;  /* 0x00000000c1007209 */ /* 0x000fe20007810000 */
[--C-:B------:R-:W-:Y:S01]  /*a350*/  FFMA.FTZ R175, R175, R6, -R120.reuse ;  /* 0x00000006afaf7223 */ /* 0x100fe20000010878 */
[----:B------:R-:W-:Y:S01]  /*a360*/  FSEL R195, R144, -INF , P4 ;  /* 0xff80000090c37808 */ /* 0x000fe20002000000 */
[----:B------:R2:W-:Y:S01]  /*a370*/  MUFU.EX2 R145, R2 ;  /* 0x0000000200917308 */ /* 0x0005e20000000800 */
[----:B------:R-:W-:Y:S01]  /*a380*/  FMNMX.FTZ R0, R191, R0, !PT ;  /* 0x00000000bf007209 */ /* 0x000fe20007810000 */
[-CC-:B------:R-:W-:Y:S01]  /*a390*/  FFMA.FTZ R163, R163, R6.reuse, -R120.reuse ;  /* 0x00000006a3a37223 */ /* 0x180fe20000010878 */
        /* <DEDUP_REMOVED lines=9> */
[-CC-:B------:R-:W-:Y:S01]  /*a430*/  FFMA.FTZ R14, R167, R6.reuse, -R120.reuse ;  /* 0x00000006a70e7223 */ /* 0x180fe20000010878 */
[----:B------:R-:W-:Y:S01]  /*a440*/  FSEL R199, R136, -INF , P3 ;  /* 0xff80000088c77808 */ /* 0x000fe20001800000 */
[--C-:B------:R-:W-:Y:S01]  /*a450*/  FFMA.FTZ R147, R169, R6, -R120.reuse ;  /* 0x00000006a9937223 */ /* 0x100fe20000010878 */
[----:B------:R-:W-:Y:S01]  /*a460*/  FMNMX.FTZ R0, R197, R0, !PT ;  /* 0x00000000c5007209 */ /* 0x000fe20007810000 */
[----:B------:R-:W-:Y:S01]  /*a470*/  MUFU.EX2 R202, R202 ;  /* 0x000000ca00ca7308 */ /* 0x000fe20000000800 */
[----:B------:R-:W-:Y:S01]  /*a480*/  ISETP.GT.AND P3, PT, R146, 0x48, PT ;  /* 0x000000489200780c */ /* 0x000fe20003f64270 */
[-CC-:B------:R-:W-:Y:S01]  /*a490*/  FFMA.FTZ R20, R171, R6.reuse, -R120.reuse ;  /* 0x00000006ab147223 */ /* 0x180fe20000010878 */
[----:B-----5:R-:W-:Y:S01]  /*a4a0*/  FSEL R201, R138, -INF , P4 ;  /* 0xff8000008ac97808 */ /* 0x020fe20002000000 */
[----:B------:R-:W-:Y:S01]  /*a4b0*/  FFMA.FTZ R151, R151, R6, -R120 ;  /* 0x0000000697977223 */ /* 0x000fe20000010878 */
[----:B------:R-:W-:Y:S01]  /*a4c0*/  FMNMX.FTZ R0, R199, R0, !PT ;  /* 0x00000000c7007209 */ /* 0x000fe20007810000 */
[----:B------:R-:W-:Y:S01]  /*a4d0*/  IMAD.U32 R138, RZ, RZ, UR60 ;  /* 0x0000003cff8a7e24 */ /* 0x000fe2000f8e00ff */
[----:B------:R-:W-:Y:S01]  /*a4e0*/  ISETP.GT.AND P4, PT, R146, 0x49, PT ;  /* 0x000000499200780c */ /* 0x000fe20003f84270 */
[----:B------:R-:W-:Y:S01]  /*a4f0*/  MUFU.EX2 R13, R13 ;  /* 0x0000000d000d7308 */ /* 0x000fe20000000800 */
[----:B------:R-:W-:-:S02]  /*a500*/  FSEL R173, R142, -INF , P3 ;  /* 0xff8000008ead7808 */ /* 0x000fc40001800000 */
[----:B------:R-:W-:Y:S02]  /*a510*/  FMNMX.FTZ R0, R201, R0, !PT ;  /* 0x00000000c9007209 */ /* 0x000fe40007810000 */
[----:B------:R-:W-:Y:S02]  /*a520*/  ISETP.GT.AND P3, PT, R146, 0x50, PT ;  /* 0x000000509200780c */ /* 0x000fe40003f64270 */
[----:B----4-:R-:W-:Y:S01]  /*a530*/  FSEL R203, R140, -INF , P4 ;  /* 0xff8000008ccb7808 */ /* 0x010fe20002000000 */
[----:B------:R-:W-:Y:S01]  /*a540*/  MUFU.EX2 R196, R196 ;  /* 0x000000c400c47308 */ /* 0x000fe20000000800 */
[----:B------:R-:W-:Y:S02]  /*a550*/  FMNMX.FTZ R0, R173, R0, !PT ;  /* 0x00000000ad007209 */ /* 0x000fe40007810000 */
[----:B------:R-:W-:Y:S02]  /*a560*/  ISETP.GT.AND P4, PT, R146, 0x51, PT ;  /* 0x000000519200780c */ /* 0x000fe40003f84270 */
[----:B------:R-:W-:-:S02]  /*a570*/  FSEL R217, R130, -INF , P3 ;  /* 0xff80000082d97808 */ /* 0x000fc40001800000 */
[----:B------:R-:W-:Y:S01]  /*a580*/  FMNMX.FTZ R0, R203, R0, !PT ;  /* 0x00000000cb007209 */ /* 0x000fe20007810000 */
[----:B------:R-:W-:Y:S01]  /*a590*/  MUFU.EX2 R143, R143 ;  /* 0x0000008f008f7308 */ /* 0x000fe20000000800 */
[C---:B------:R-:W-:Y:S02]  /*a5a0*/  ISETP.GT.AND P3, PT, R146.reuse, 0x58, PT ;  /* 0x000000589200780c */ /* 0x040fe40003f64270 */
        /* <DEDUP_REMOVED lines=21> */
[----:B-1----:R-:W-:Y:S02]  /*a700*/  FSEL R229, R122, -INF , P4 ;  /* 0xff8000007ae57808 */ /* 0x002fe40002000000 */
[----:B------:R-:W-:Y:S01]  /*a710*/  FMNMX.FTZ R0, R227, R0, !PT ;  /* 0x00000000e3007209 */ /* 0x000fe20007810000 */
[----:B------:R-:W-:Y:S03]  /*a720*/  MUFU.EX2 R163, R163 ;  /* 0x000000a300a37308 */ /* 0x000fe60000000800 */
[----:B------:R-:W-:-:S05]  /*a730*/  FMNMX.FTZ R0, R229, R0, !PT ;  /* 0x00000000e5007209 */ /* 0x000fca0007810000 */
[----:B------:R-:W1:Y:S01]  /*a740*/  SHFL.BFLY PT, R141, R0, 0x2, 0x1f ;  /* 0x0c401f00008d7f89 */ /* 0x000e6200000e0000 */
[----:B------:R-:W-:Y:S08]  /*a750*/  MUFU.EX2 R188, R188 ;  /* 0x000000bc00bc7308 */ /* 0x000ff00000000800 */
[----:B------:R-:W-:Y:S08]  /*a760*/  MUFU.EX2 R137, R137 ;  /* 0x0000008900897308 */ /* 0x000ff00000000800 */
        /* <DEDUP_REMOVED lines=8> */
[----:B-1----:R-:W-:-:S02]  /*a7f0*/  FMNMX.FTZ R8, R0, R157, !PT ;  /* 0x0000009d00087209 */ /* 0x002fc40007810000 */
[----:B------:R-:W-:Y:S02]  /*a800*/  FSEL R157, R9, RZ, P2 ;  /* 0x000000ff099d7208 */ /* 0x000fe40001000000 */
[C---:B------:R-:W-:Y:S01]  /*a810*/  FSETP.NEU.FTZ.AND P2, PT, R8.reuse, -INF , PT ;  /* 0xff8000000800780b */ /* 0x040fe20003f5d000 */
[CC--:B------:R-:W-:Y:S02]  /*a820*/  FMUL.FTZ R126, R8.reuse, R6.reuse ;  /* 0x00000006087e7220 */ /* 0x0c0fe40000410000 */
[----:B------:R-:W-:Y:S01]  /*a830*/  MUFU.EX2 R121, R121 ;  /* 0x0000007900797308 */ /* 0x000fe20000000800 */
[----:B------:R-:W-:Y:S01]  /*a840*/  FADD.FTZ R157, -R157, R12 ;  /* 0x0000000c9d9d7221 */ /* 0x000fe20000010100 */
[----:B--2---:R-:W-:Y:S02]  /*a850*/  FSEL R2, R8, RZ, P2 ;  /* 0x000000ff08027208 */ /* 0x004fe40001000000 */
[----:B------:R-:W-:Y:S01]  /*a860*/  FSEL R126, R126, RZ, P2 ;  /* 0x000000ff7e7e7208 */ /* 0x000fe20001000000 */
[----:B------:R-:W-:Y:S01]  /*a870*/  FMUL.FTZ R0, R157, R6 ;  /* 0x000000069d007220 */ /* 0x000fe20000410000 */
[----:B------:R-:W-:-:S02]  /*a880*/  ISETP.LT.AND P2, PT, R10, UR47, PT ;  /* 0x0000002f0a007c0c */ /* 0x000fc4000bf41270 */
[----:B------:R-:W-:Y:S01]  /*a890*/  MUFU.EX2 R141, R141 ;  /* 0x0000008d008d7308 */ /* 0x000fe20000000800 */
[-CC-:B------:R-:W-:Y:S01]  /*a8a0*/  FFMA.FTZ R122, R139, R6.reuse, -R126.reuse ;  /* 0x000000068b7a7223 */ /* 0x180fe2000001087e */
[----:B------:R-:W-:Y:S01]  /*a8b0*/  FADD.FTZ R139, -R2, R11 ;  /* 0x0000000b028b7221 */ /* 0x000fe20000010100 */
[-CC-:B------:R-:W-:Y:S01]  /*a8c0*/  FFMA.FTZ R157, R124, R6.reuse, -R126.reuse ;  /* 0x000000067c9d7223 */ /* 0x180fe2000001087e */
[-CC-:B------:R-:W-:Y:S01]  /*a8d0*/  FFMA.FTZ R12, R127, R6.reuse, -R126.reuse ;  /* 0x000000067f0c7223 */ /* 0x180fe2000001087e */
[-CC-:B------:R-:W-:Y:S01]  /*a8e0*/  FFMA.FTZ R127, R135, R6.reuse, -R126.reuse ;  /* 0x00000006877f7223 */ /* 0x180fe2000001087e */
[-C--:B------:R-:W-:Y:S01]  /*a8f0*/  FMUL.FTZ R139, R139, R6.reuse ;  /* 0x000000068b8b7220 */ /* 0x080fe20000410000 */
        /* <DEDUP_REMOVED lines=18> */
[----:B-1----:R-:W-:-:S04]  /*aa20*/  FFMA.FTZ R7, R0, R7, R123 ;  /* 0x0000000700077223 */ /* 0x002fc8000001007b */
[C---:B------:R-:W-:Y:S01]  /*aa30*/  FADD.FTZ R7, R200.reuse, R7 ;  /* 0x00000007c8077221 */ /* 0x040fe20000010000 */
[----:B------:R-:W-:Y:S02]  /*aa40*/  F2FP.BF16.F32.PACK_AB R200, R200, R123 ;  /* 0x0000007bc8c8723e */ /* 0x000fe400000010ff */
[----:B------:R-:W1:Y:S01]  /*aa50*/  MUFU.EX2 R12, R12 ;  /* 0x0000000c000c7308 */ /* 0x000e620000000800 */
[----:B------:R-:W-:Y:S02]  /*aa60*/  WARPGROUP.DEPBAR.LE gsb0, 0x0 ;  /* 0x00008000000079c5 */ /* 0x000fe40000010000 */
[----:B------:R-:W-:Y:S01]  /*aa70*/  WARPGROUP.ARRIVE ;  /* 0x00000000000079c5 */ /* 0x000fe20000000000 */
[-CC-:B------:R-:W-:Y:S01]  /*aa80*/  FFMA.FTZ R182, R125, R6.reuse, -R120.reuse ;  /* 0x000000067db67223 */ /* 0x180fe20000010878 */
[-C--:B------:R-:W-:Y:S01]  /*aa90*/  FFMA.FTZ R125, R165, R6.reuse, -R120 ;  /* 0x00000006a57d7223 */ /* 0x080fe20000010878 */
[-CC-:B------:R-:W-:Y:S01]  /*aaa0*/  FFMA.FTZ R120, R131, R6.reuse, -R126.reuse ;  /* 0x0000000683787223 */ /* 0x180fe2000001087e */
[----:B------:R-:W-:Y:S01]  /*aab0*/  FADD.FTZ R134, R202, R7 ;  /* 0x00000007ca867221 */ /* 0x000fe20000010000 */
[----:B------:R-:W-:Y:S01]  /*aac0*/  MUFU.EX2 R127, R127 ;  /* 0x0000007f007f7308 */ /* 0x000fe20000000800 */
[----:B------:R-:W-:Y:S01]  /*aad0*/  HGMMA.64x192x16.F32.BF16 R24, R176, gdesc[UR4].tnspB, R24, gsb0 ;  /* 0x42e00004b0187df0 */ /* 0x000fe20008001818 */
[-C--:B------:R-:W-:Y:S01]  /*aae0*/  FFMA.FTZ R131, R187, R6.reuse, -R126 ;  /* 0x00000006bb837223 */ /* 0x080fe2000001087e */
[----:B------:R-:W-:Y:S01]  /*aaf0*/  FADD.FTZ R7, R13, R134 ;  /* 0x000000860d077221 */ /* 0x000fe20000010000 */
[-CC-:B------:R-:W-:Y:S01]  /*ab00*/  FFMA.FTZ R134, R197, R6.reuse, -R126.reuse ;  /* 0x00000006c5867223 */ /* 0x180fe2000001087e */
[-CC-:B------:R-:W-:Y:S01]  /*ab10*/  FFMA.FTZ R187, R173, R6.reuse, -R126.reuse ;  /* 0x00000006adbb7223 */ /* 0x180fe2000001087e */
[----:B------:R-:W-:Y:S01]  /*ab20*/  FFMA.FTZ R181, R217, R6, -R126 ;  /* 0x00000006d9b57223 */ /* 0x000fe2000001087e */
[----:B------:R-:W-:Y:S01]  /*ab30*/  FADD.FTZ R136, R196, R7 ;  /* 0x00000007c4887221 */ /* 0x000fe20000010000 */
[----:B------:R-:W3:Y:S01]  /*ab40*/  MUFU.EX2 R120, R120 ;  /* 0x0000007800787308 */ /* 0x000ee20000000800 */
[----:B--2---:R-:W-:Y:S01]  /*ab50*/  FFMA.FTZ R7, R2, R3, R157 ;  /* 0x0000000302077223 */ /* 0x004fe2000001009d */
[----:B------:R-:W-:-:S02]  /*ab60*/  @!P1 VIADD R3, R138, 0x36840 ;  /* 0x000368408a039836 */ /* 0x000fc40000000000 */
[----:B------:R-:W-:Y:S01]  /*ab70*/  FADD.FTZ R139, R143, R136 ;  /* 0x000000888f8b7221 */ /* 0x000fe20000010000 */
[----:B------:R-:W-:Y:S01]  /*ab80*/  R2UR UR7, R16 ;  /* 0x00000000100772ca */ /* 0x000fe200000e0000 */
[----:B-1----:R-:W-:Y:S01]  /*ab90*/  FADD.FTZ R7, R12, R7 ;  /* 0x000000070c077221 */ /* 0x002fe20000010000 */
[----:B------:R-:W-:Y:S01]  /*aba0*/  UIADD3 UR6, UR47, -0x1, URZ ;  /* 0xffffffff2f067890 */ /* 0x000fe2000fffe03f */
[----:B------:R-:W-:Y:S01]  /*abb0*/  FADD.FTZ R136, R198, R139 ;  /* 0x0000008bc6887221 */ /* 0x000fe20000010000 */
[----:B------:R-:W-:Y:S01]  /*abc0*/  MUFU.EX2 R15, R15 ;  /* 0x0000000f000f7308 */ /* 0x000fe20000000800 */
[----:B------:R-:W-:Y:S02]  /*abd0*/  @!P1 PRMT R3, RZ, 0x654, R3 ;  /* 0x00000654ff039816 */ /* 0x000fe40000000003 */
[----:B------:R-:W-:Y:S01]  /*abe0*/  FADD.FTZ R139, R145, R136 ;  /* 0x00000088918b7221 */ /* 0x000fe20000010000 */
[----:B------:R-:W-:Y:S01]  /*abf0*/  FFMA.FTZ R136, R201, R6, -R126 ;  /* 0x00000006c9887223 */ /* 0x000fe2000001087e */
[----:B------:R-:W-:Y:S01]  /*ac00*/  F2FP.BF16.F32.PACK_AB R202, R13, R202 ;  /* 0x000000ca0dca723e */ /* 0x000fe200000010ff */
[----:B------:R-:W-:Y:S01]  /*ac10*/  UMOV UR47, UR6 ;  /* 0x00000006002f7c82 */ /* 0x000fe20008000000 */
[----:B------:R-:W-:Y:S01]  /*ac20*/  FADD.FTZ R140, R192, R139 ;  /* 0x0000008bc08c7221 */ /* 0x000fe20000010000 */
[----:B------:R-:W1:Y:S01]  /*ac30*/  MUFU.EX2 R122, R122 ;  /* 0x0000007a007a7308 */ /* 0x000e620000000800 */
[----:B---3--:R-:W-:Y:S01]  /*ac40*/  FADD.FTZ R138, R120, R7 ;  /* 0x00000007788a7221 */ /* 0x008fe20000010000 */
[----:B------:R-:W-:Y:S01]  /*ac50*/  MOV R139, UR10 ;  /* 0x0000000a008b7c02 */ /* 0x000fe20008000f00 */
[----:B------:R-:W-:Y:S01]  /*ac60*/  FADD.FTZ R7, R175, R140 ;  /* 0x0000008caf077221 */ /* 0x000fe20000010000 */
[----:B------:R-:W-:-:S02]  /*ac70*/  IMAD.U32 R13, RZ, RZ, UR7 ;  /* 0x00000007ff0d7e24 */ /* 0x000fc4000f8e00ff */
[----:B------:R-:W-:Y:S01]  /*ac80*/  FADD.FTZ R138, R127, R138 ;  /* 0x0000008a7f8a7221 */ /* 0x000fe20000010000 */
[----:B------:R-:W-:Y:S01]  /*ac90*/  F2FP.BF16.F32.PACK_AB R201, R12, R157 ;  /* 0x0000009d0cc9723e */ /* 0x000fe200000010ff */
[----:B------:R-:W-:Y:S01]  /*aca0*/  @!P1 VIADD R139, R139, 0x36860 ;  /* 0x000368608b8b9836 */ /* 0x000fe20000000000 */
[----:B------:R-:W-:Y:S01]  /*acb0*/  MUFU.EX2 R21, R21 ;  /* 0x0000001500157308 */ /* 0x000fe20000000800 */
[----:B------:R-:W-:Y:S01]  /*acc0*/  F2FP.BF16.F32.PACK_AB R196, R143, R196 ;  /* 0x000000c48fc4723e */ /* 0x000fe200000010ff */
[----:B------:R-:W-:Y:S01]  /*acd0*/  IMAD.MOV.U32 R12, RZ, RZ, R9 ;  /* 0x000000ffff0c7224 */ /* 0x000fe200078e0009 */
[----:B------:R-:W-:Y:S02]  /*ace0*/  F2FP.BF16.F32.PACK_AB R198, R145, R198 ;  /* 0x000000c691c6723e */ /* 0x000fe400000010ff */
[----:B------:R-:W-:Y:S02]  /*acf0*/  @!P1 PRMT R139, RZ, 0x654, R139 ;  /* 0x00000654ff8b9816 */ /* 0x000fe4000000008b */
[----:B------:R-:W-:Y:S01]  /*ad00*/  F2FP.BF16.F32.PACK_AB R192, R175, R192 ;  /* 0x000000c0afc0723e */ /* 0x000fe200000010ff */
[----:B------:R-:W2:Y:S01]  /*ad10*/  MUFU.EX2 R124, R124 ;  /* 0x0000007c007c7308 */ /* 0x000ea20000000800 */
[----:B-1----:R-:W-:-:S07]  /*ad20*/  F2FP.BF16.F32.PACK_AB R197, R122, R15 ;  /* 0x0000000f7ac5723e */ /* 0x002fce00000010ff */
[----:B------:R-:W-:Y:S08]  /*ad30*/  MUFU.EX2 R128, R128 ;  /* 0x0000008000807308 */ /* 0x000ff00000000800 */
[----:B------:R-:W1:Y:S01]  /*ad40*/  MUFU.EX2 R131, R131 ;  /* 0x0000008300837308 */ /* 0x000e620000000800 */
[----:B--2---:R-:W-:-:S07]  /*ad50*/  F2FP.BF16.F32.PACK_AB R199, R124, R21 ;  /* 0x000000157cc7723e */ /* 0x004fce00000010ff */
[----:B------:R-:W-:Y:S08]  /*ad60*/  MUFU.EX2 R130, R130 ;  /* 0x0000008200827308 */ /* 0x000ff00000000800 */
[----:B------:R-:W2:Y:S01]  /*ad70*/  MUFU.EX2 R135, R135 ;  /* 0x0000008700877308 */ /* 0x000ea20000000800 */
[----:B-1----:R-:W-:-:S07]  /*ad80*/  F2FP.BF16.F32.PACK_AB R193, R131, R128 ;  /* 0x0000008083c1723e */ /* 0x002fce00000010ff */
[----:B------:R-:W-:Y:S08]  /*ad90*/  MUFU.EX2 R132, R132 ;  /* 0x0000008400847308 */ /* 0x000ff00000000800 */
[----:B------:R2:W1:Y:S08]  /*ada0*/  MUFU.EX2 R11, R195 ;  /* 0x000000c3000b7308 */ /* 0x0004700000000800 */
[----:B------:R-:W-:Y:S01]  /*adb0*/  MUFU.EX2 R191, R191 ;  /* 0x000000bf00bf7308 */ /* 0x000fe20000000800 */
[----:B--2---:R-:W-:-:S07]  /*adc0*/  F2FP.BF16.F32.PACK_AB R195, R135, R130 ;  /* 0x0000008287c3723e */ /* 0x004fce00000010ff */
        /* <DEDUP_REMOVED lines=12> */
[----:B------:R-:W-:Y:S08]  /*ae90*/  MUFU.EX2 R183, R221 ;  /* 0x000000dd00b77308 */ /* 0x000ff00000000800 */
[----:B------:R-:W-:Y:S01]  /*aea0*/  MUFU.EX2 R148, R223 ;  /* 0x000000df00947308 */ /* 0x000fe20000000800 */
[----:B------:R-:W-:-:S02]  /*aeb0*/  WARPGROUP.DEPBAR.LE gsb0, 0x0 ;  /* 0x00008000000079c5 */ /* 0x000fc40000010000 */
[----:B------:R2:W-:Y:S05]  /*aec0*/  @!P1 SYNCS.ARRIVE.TRANS64.RED.A1T0 RZ, [R3+URZ], RZ ;  /* 0x000000ff03ff99a7 */ /* 0x0005ea000810043f */
[----:B------:R-:W-:Y:S01]  /*aed0*/  MUFU.EX2 R177, R225 ;  /* 0x000000e100b17308 */ /* 0x000fe20000000800 */
[----:B-1----:R-:W-:Y:S01]  /*aee0*/  F2FP.BF16.F32.PACK_AB R176, R147, R14 ;  /* 0x0000000e93b0723e */ /* 0x002fe200000010ff */
[----:B--2---:R-:W-:Y:S01]  /*aef0*/  FADD.FTZ R3, R15, R138 ;  /* 0x0000008a0f037221 */ /* 0x004fe20000010000 */
[----:B------:R-:W-:-:S05]  /*af00*/  FADD.FTZ R138, R194, R7 ;  /* 0x00000007c28a7221 */ /* 0x000fca0000010000 */
[----:B------:R-:W-:Y:S01]  /*af10*/  MUFU.EX2 R20, R20 ;  /* 0x0000001400147308 */ /* 0x000fe20000000800 */
[----:B------:R1:W-:Y:S01]  /*af20*/  @!P1 SYNCS.ARRIVE.TRANS64.RED.A1T0 RZ, [R139+URZ], RZ ;  /* 0x000000ff8bff99a7 */ /* 0x0003e2000810043f */
[----:B------:R-:W-:Y:S01]  /*af30*/  FADD.FTZ R140, R122, R3 ;  /* 0x000000037a8c7221 */ /* 0x000fe20000010000 */
[----:B------:R-:W-:Y:S01]  /*af40*/  FADD.FTZ R7, R163, R138 ;  /* 0x0000008aa3077221 */ /* 0x000fe20000010000 */
[----:B------:R-:W-:Y:S01]  /*af50*/  FFMA.FTZ R138, R203, R6, -R126 ;  /* 0x00000006cb8a7223 */ /* 0x000fe2000001087e */
[----:B------:R-:W-:Y:S01]  /*af60*/  F2FP.BF16.F32.PACK_AB R194, R163, R194 ;  /* 0x000000c2a3c2723e */ /* 0x000fe200000010ff */
[----:B------:R-:W-:Y:S01]  /*af70*/  FADD.FTZ R3, R21, R140 ;  /* 0x0000008c15037221 */ /* 0x000fe20000010000 */
[----:B------:R-:W-:Y:S01]  /*af80*/  FADD.FTZ R140, R188, R7 ;  /* 0x00000007bc8c7221 */ /* 0x000fe20000010000 */
[----:B------:R-:W2:Y:S01]  /*af90*/  MUFU.EX2 R151, R151 ;  /* 0x0000009700977308 */ /* 0x000ea20000000800 */
[C---:B------:R-:W-:Y:S01]  /*afa0*/  F2FP.BF16.F32.PACK_AB R188, R137.reuse, R188 ;  /* 0x000000bc89bc723e */ /* 0x040fe200000010ff */
[----:B------:R-:W-:Y:S01]  /*afb0*/  FADD.FTZ R3, R124, R3 ;  /* 0x000000037c037221 */ /* 0x000fe20000010000 */
[----:B------:R-:W-:Y:S01]  /*afc0*/  FADD.FTZ R7, R137, R140 ;  /* 0x0000008c89077221 */ /* 0x000fe20000010000 */
[-CC-:B------:R-:W-:Y:S01]  /*afd0*/  FFMA.FTZ R140, R219, R6.reuse, -R126.reuse ;  /* 0x00000006db8c7223 */ /* 0x180fe2000001087e */
[----:B------:R-:W-:Y:S01]  /*afe0*/  FFMA.FTZ R126, R229, R6, -R126 ;  /* 0x00000006e57e7223 */ /* 0x000fe2000001087e */
[----:B------:R-:W-:Y:S01]  /*aff0*/  FADD.FTZ R142, R128, R3 ;  /* 0x00000003808e7221 */ /* 0x000fe20000010000 */
[----:B------:R-:W-:Y:S01]  /*b000*/  FADD.FTZ R144, R190, R7 ;  /* 0x00000007be907221 */ /* 0x000fe20000010000 */
[----:B------:R-:W3:Y:S01]  /*b010*/  MUFU.EX2 R138, R138 ;  /* 0x0000008a008a7308 */ /* 0x000ee20000000800 */
[----:B------:R-:W-:Y:S01]  /*b020*/  F2FP.BF16.F32.PACK_AB R190, R129, R190 ;  /* 0x000000be81be723e */ /* 0x000fe200000010ff */
[----:B------:R-:W-:Y:S01]  /*b030*/  FADD.FTZ R3, R131, R142 ;  /* 0x0000008e83037221 */ /* 0x000fe20000010000 */
[----:B------:R-:W-:Y:S01]  /*b040*/  FADD.FTZ R7, R129, R144 ;  /* 0x0000009081077221 */ /* 0x000fe20000010000 */
[----:B------:R-:W-:-:S02]  /*b050*/  F2FP.BF16.F32.PACK_AB R203, R127, R120 ;  /* 0x000000787fcb723e */ /* 0x000fc400000010ff */
[----:B------:R-:W-:Y:S01]  /*b060*/  FADD.FTZ R142, R130, R3 ;  /* 0x00000003828e7221 */ /* 0x000fe20000010000 */
[----:B------:R-:W-:Y:S01]  /*b070*/  FADD.FTZ R144, R184, R7 ;  /* 0x00000007b8907221 */ /* 0x000fe20000010000 */
[----:B------:R-:W4:Y:S01]  /*b080*/  MUFU.EX2 R140, R140 ;  /* 0x0000008c008c7308 */ /* 0x000f220000000800 */
[----:B------:R-:W-:Y:S01]  /*b090*/  F2FP.BF16.F32.PACK_AB R184, R133, R184 ;  /* 0x000000b885b8723e */ /* 0x000fe200000010ff */
[----:B------:R-:W-:Y:S01]  /*b0a0*/  FADD.FTZ R3, R135, R142 ;  /* 0x0000008e87037221 */ /* 0x000fe20000010000 */
[----:B------:R-:W-:Y:S01]  /*b0b0*/  FADD.FTZ R7, R133, R144 ;  /* 0x0000009085077221 */ /* 0x000fe20000010000 */
[----:B--2---:R-:W-:Y:S02]  /*b0c0*/  F2FP.BF16.F32.PACK_AB R178, R151, R20 ;  /* 0x0000001497b2723e */ /* 0x004fe400000010ff */
[----:B------:R-:W-:Y:S01]  /*b0d0*/  FADD.FTZ R142, R132, R3 ;  /* 0x00000003848e7221 */ /* 0x000fe20000010000 */
[----:B------:R-:W-:Y:S01]  /*b0e0*/  FADD.FTZ R144, R186, R7 ;  /* 0x00000007ba907221 */ /* 0x000fe20000010000 */
[----:B------:R-:W-:Y:S01]  /*b0f0*/  MUFU.EX2 R126, R126 ;  /* 0x0000007e007e7308 */ /* 0x000fe20000000800 */
[----:B------:R-:W-:Y:S01]  /*b100*/  F2FP.BF16.F32.PACK_AB R186, R121, R186 ;  /* 0x000000ba79ba723e */ /* 0x000fe200000010ff */
[----:B------:R-:W-:Y:S01]  /*b110*/  FADD.FTZ R142, R11, R142 ;  /* 0x0000008e0b8e7221 */ /* 0x000fe20000010000 */
[----:B------:R-:W-:Y:S01]  /*b120*/  FADD.FTZ R7, R121, R144 ;  /* 0x0000009079077221 */ /* 0x000fe20000010000 */
[----:B------:R-:W-:-:S02]  /*b130*/  MOV R11, R8 ;  /* 0x00000008000b7202 */ /* 0x000fc40000000f00 */
        /* <DEDUP_REMOVED lines=8> */
[----:B------:R-:W-:-:S02]  /*b1c0*/  F2FP.BF16.F32.PACK_AB R182, R125, R182 ;  /* 0x000000b67db6723e */ /* 0x000fc400000010ff */
[C---:B------:R-:W-:Y:S01]  /*b1d0*/  FADD.FTZ R142, R136.reuse, R3 ;  /* 0x00000003888e7221 */ /* 0x040fe20000010000 */
[----:B------:R-:W-:Y:S01]  /*b1e0*/  FADD.FTZ R7, R125, R144 ;  /* 0x000000907d077221 */ /* 0x000fe20000010000 */
[----:B------:R-:W-:Y:S02]  /*b1f0*/  F2FP.BF16.F32.PACK_AB R185, R136, R185 ;  /* 0x000000b988b9723e */ /* 0x000fe400000010ff */
[----:B------:R-:W-:Y:S01]  /*b200*/  FADD.FTZ R3, R187, R142 ;  /* 0x0000008ebb037221 */ /* 0x000fe20000010000 */
[----:B------:R-:W-:Y:S01]  /*b210*/  FADD.FTZ R144, R14, R7 ;  /* 0x000000070e907221 */ /* 0x000fe20000010000 */
[C---:B---3--:R-:W-:Y:S01]  /*b220*/  F2FP.BF16.F32.PACK_AB R187, R138.reuse, R187 ;  /* 0x000000bb8abb723e */ /* 0x048fe200000010ff */
[----:B------:R-:W2:Y:S01]  /*b230*/  MUFU.EX2 R14, R227 ;  /* 0x000000e3000e7308 */ /* 0x000ea20000000800 */
[----:B------:R-:W-:Y:S01]  /*b240*/  FADD.FTZ R142, R138, R3 ;  /* 0x000000038a8e7221 */ /* 0x000fe20000010000 */
[----:B------:R-:W-:-:S03]  /*b250*/  FADD.FTZ R7, R147, R144 ;  /* 0x0000009093077221 */ /* 0x000fc60000010000 */
[----:B------:R-:W-:Y:S01]  /*b260*/  FADD.FTZ R3, R181, R142 ;  /* 0x0000008eb5037221 */ /* 0x000fe20000010000 */
[----:B------:R-:W-:Y:S01]  /*b270*/  FADD.FTZ R142, R20, R7 ;  /* 0x00000007148e7221 */ /* 0x000fe20000010000 */
[C---:B----4-:R-:W-:Y:S02]  /*b280*/  F2FP.BF16.F32.PACK_AB R181, R140.reuse, R181 ;  /* 0x000000b58cb5723e */ /* 0x050fe400000010ff */
[----:B------:R-:W-:Y:S01]  /*b290*/  FADD.FTZ R3, R140, R3 ;  /* 0x000000038c037221 */ /* 0x000fe20000010000 */
[----:B------:R-:W-:-:S03]  /*b2a0*/  FADD.FTZ R7, R151, R142 ;  /* 0x0000008e97077221 */ /* 0x000fc60000010000 */
[----:B------:R-:W-:-:S04]  /*b2b0*/  FADD.FTZ R3, R146, R3 ;  /* 0x0000000392037221 */ /* 0x000fc80000010000 */
[C---:B------:R-:W-:Y:S01]  /*b2c0*/  FADD.FTZ R3, R183.reuse, R3 ;  /* 0x00000003b7037221 */ /* 0x040fe20000010000 */
[----:B------:R-:W-:Y:S02]  /*b2d0*/  F2FP.BF16.F32.PACK_AB R183, R183, R146 ;  /* 0x00000092b7b7723e */ /* 0x000fe400000010ff */
[----:B--2---:R-:W-:Y:S01]  /*b2e0*/  F2FP.BF16.F32.PACK_AB R179, R126, R14 ;  /* 0x0000000e7eb3723e */ /* 0x004fe200000010ff */
[----:B------:R-:W-:-:S04]  /*b2f0*/  FADD.FTZ R3, R148, R3 ;  /* 0x0000000394037221 */ /* 0x000fc80000010000 */
[C---:B------:R-:W-:Y:S01]  /*b300*/  FADD.FTZ R3, R177.reuse, R3 ;  /* 0x00000003b1037221 */ /* 0x040fe20000010000 */
[----:B------:R-:W-:-:S03]  /*b310*/  F2FP.BF16.F32.PACK_AB R177, R177, R148 ;  /* 0x00000094b1b1723e */ /* 0x000fc600000010ff */
[----:B------:R-:W-:-:S04]  /*b320*/  FADD.FTZ R3, R14, R3 ;  /* 0x000000030e037221 */ /* 0x000fc80000010000 */
[----:B------:R-:W-:Y:S01]  /*b330*/  FADD.FTZ R3, R126, R3 ;  /* 0x000000037e037221 */ /* 0x000fe20000010000 */
[----:B-1----:R-:W-:Y:S06]  /*b340*/  @P2 BRA `(.L_x_4728) ;  /* 0xffffffb000fc2947 */ /* 0x002fec000383ffff */
[----:B------:R-:W-:-:S05]  /*b350*/  UMOV UR47, UR6 ;  /* 0x00000006002f7c82 */ /* 0x000fca0008000000 */
.L_x_4719:
[----:B------:R-:W-:-:S13]  /*b360*/  ISETP.LE.AND P2, PT, RZ, UR47, PT ;  /* 0x0000002fff007c0c */ /* 0x000fda000bf43270 */
[----:B------:R-:W-:Y:S05]  /*b370*/  @!P2 BRA `(.L_x_4729) ;  /* 0x000000440000a947 */ /* 0x000fea0003800000 */
[----:B------:R-:W-:Y:S01]  /*b380*/  R2UR UR60, R16 ;  /* 0x00000000103c72ca */ /* 0x000fe200000e0000 */
[----:B------:R-:W-:Y:S01]  /*b390*/  IMAD.MOV.U32 R11, RZ, RZ, R8 ;  /* 0x000000ffff0b7224 */ /* 0x000fe200078e0008 */
[----:B------:R-:W-:Y:S01]  /*b3a0*/  MOV R10, R9 ;  /* 0x00000009000a7202 */ /* 0x000fe20000000f00 */
[----:B------:R-:W-:Y:S01]  /*b3b0*/  UMOV UR45, UR46 ;  /* 0x0000002e002d7c82 */ /* 0x000fe20008000000 */
[----:B------:R-:W-:-:S11]  /*b3c0*/  ULDC UR41, c[0x0][0x9d8] ;  /* 0x0002760000297ab9 */ /* 0x000fd60000000800 */
.L_x_4738:
        /* <DEDUP_REMOVED lines=8> */
.L_x_4730:
[----:B------:R-:W-:Y:S01]  /*b450*/  R2UR UR7, R16 ;  /* 0x00000000100772ca */ /* 0x000fe200000e0000 */
[----:B------:R-:W-:-:S12]  /*b460*/  ULEA UR6, UR46, UR61, 0x3 ;  /* 0x0000003d2e067291 */ /* 0x000fd8000f8e183f */
[----:B------:R-:W-:-:S05]  /*b470*/  IMAD.U32 R6, RZ, RZ, UR7 ;  /* 0x00000007ff067e24 */ /* 0x000fca000f8e00ff */
[----:B------:R-:W-:-:S04]  /*b480*/  SHF.L.U32 R6, R6, 0x1f, RZ ;  /* 0x0000001f06067819 */ /* 0x000fc800000006ff */
[----:B------:R1:W2:Y:S01]  /*b490*/  SYNCS.PHASECHK.TRANS64.TRYWAIT P2, [UR6+0x36830], R6 ;  /* 0x03683006ff0075a7 */ /* 0x0002a20008040146 */
[----:B------:R-:W-:Y:S05]  /*b4a0*/  @!P0 BRA `(.L_x_4731) ;  /* 0x0000000000048947 */ /* 0x000fea0003800000 */
[----:B------:R-:W-:Y:S01]  /*b4b0*/  BPT.TRAP 0x1 ;  /* 0x000000040000795c */ /* 0x000fe20000300000 */
.L_x_4731:
[----:B--2---:R-:W-:Y:S05]  /*b4c0*/  @P2 BRA `(.L_x_4732) ;  /* 0x0000000000082947 */ /* 0x004fea0003800000 */
[----:B------:R-:W2:Y:S02]  /*b4d0*/  SYNCS.PHASECHK.TRANS64.TRYWAIT P2, [UR6+0x36830], R6 ;  /* 0x03683006ff0075a7 */ /* 0x000ea40008040146 */
[----:B--2---:R-:W-:Y:S05]  /*b4e0*/  @!P2 BRA `(.L_x_4733) ;  /* 0x0000009c00b4a947 */ /* 0x004fea0003800000 */
.L_x_4732:
        /* <DEDUP_REMOVED lines=617> */
.L_x_4734:
[----:B------:R-:W-:Y:S01]  /*db80*/  ULEA UR7, UR45, UR61, 0x3 ;  /* 0x0000003d2d077291 */ /* 0x000fe2000f8e183f */
[----:B------:R-:W-:-:S04]  /*db90*/  MOV R0, UR60 ;  /* 0x0000003c00007c02 */ /* 0x000fc80008000f00 */
[----:B------:R-:W-:-:S04]  /*dba0*/  SHF.L.U32 R0, R0, 0x1f, RZ ;  /* 0x0000001f00007819 */ /* 0x000fc800000006ff */
[----:B------:R3:W4:Y:S01]  /*dbb0*/  SYNCS.PHASECHK.TRANS64.TRYWAIT P2, [UR7+0x36850], R0 ;  /* 0x03685000ff0075a7 */ /* 0x0007220008040147 */
[----:B------:R-:W-:Y:S05]  /*dbc0*/  @!P0 BRA `(.L_x_4735) ;  /* 0x0000000000048947 */ /* 0x000fea0003800000 */
[----:B------:R-:W-:Y:S01]  /*dbd0*/  BPT.TRAP 0x1 ;  /* 0x000000040000795c */ /* 0x000fe20000300000 */
.L_x_4735:
[----:B----4-:R-:W-:Y:S05]  /*dbe0*/  @P2 BRA `(.L_x_4736) ;  /* 0x0000000000082947 */ /* 0x010fea0003800000 */
[----:B------:R-:W4:Y:S02]  /*dbf0*/  SYNCS.PHASECHK.TRANS64.TRYWAIT P2, [UR7+0x36850], R0 ;  /* 0x03685000ff0075a7 */ /* 0x000f240008040147 */
[----:B----4-:R-:W-:Y:S05]  /*dc00*/  @!P2 BRA `(.L_x_4737) ;  /* 0x000000780004a947 */ /* 0x010fea0003800000 */
.L_x_4736:
        /* <DEDUP_REMOVED lines=17> */
[----:B------:R-:W4:Y:S01]  /*dd20*/  MUFU.TANH R21, R21 ;  /* 0x0000001500157308 */ /* 0x000f220000002400 */
        /* <DEDUP_REMOVED lines=9> */
[----:B------:R-:W5:Y:S01]  /*ddc0*/  MUFU.TANH R171, R171 ;  /* 0x000000ab00ab7308 */ /* 0x000f620000002400 */
[----:B------:R-:W-:Y:S01]  /*ddd0*/  UMOV UR11, 0x40000040 ;  /* 0x40000040000b7882 */ /* 0x000fe20000000000 */
[----:B--23--:R-:W-:Y:S01]  /*dde0*/  FMNMX.FTZ R0, R13, R10, !PT ;  /* 0x0000000a0d007209 */ /* 0x00cfe20007810000 */
[----:B------:R-:W-:Y:S01]  /*ddf0*/  FMUL.FTZ R169, R174, UR41 ;  /* 0x00000029aea97c20 */ /* 0x000fe20008410000 */
[----:B------:R-:W-:Y:S01]  /*de00*/  FMUL.FTZ R14, R141, UR41 ;  /* 0x000000298d0e7c20 */ /* 0x000fe20008410000 */
[----:B------:R-:W-:Y:S01]  /*de10*/  FMUL.FTZ R175, R175, UR41 ;  /* 0x00000029afaf7c20 */ /* 0x000fe20008410000 */
[----:B------:R-:W-:Y:S01]  /*de20*/  FMUL.FTZ R20, R128, UR41 ;  /* 0x0000002980147c20 */ /* 0x000fe20008410000 */
[----:B----4-:R-:W-:Y:S01]  /*de30*/  FMNMX.FTZ R0, R21, R0, !PT ;  /* 0x0000000015007209 */ /* 0x010fe20007810000 */
        /* <DEDUP_REMOVED lines=9> */
[----:B-----5:R-:W-:Y:S01]  /*ded0*/  FMNMX.FTZ R0, R171, R0, !PT ;  /* 0x00000000ab007209 */ /* 0x020fe20007810000 */
        /* <DEDUP_REMOVED lines=24> */
[----:B-1----:R-:W1:Y:S01]  /*e060*/  LDC R6, c[0x0][0x988] ;  /* 0x00026200ff067b82 */ /* 0x002e620000000800 */
[----:B------:R-:W-:Y:S01]  /*e070*/  FMUL.FTZ R127, R127, UR41 ;  /* 0x000000297f7f7c20 */ /* 0x000fe20008410000 */
[----:B------:R-:W-:Y:S01]  /*e080*/  IMAD.U32 R132, RZ, RZ, UR46 ;  /* 0x0000002eff847e24 */ /* 0x000fe2000f8e00ff */
[----:B------:R-:W-:Y:S01]  /*e090*/  MOV R136, UR7 ;  /* 0x0000000700887c02 */ /* 0x000fe20008000f00 */
[----:B------:R-:W-:Y:S01]  /*e0a0*/  UMOV UR45, UR46 ;  /* 0x0000002e002d7c82 */ /* 0x000fe20008000000 */
[----:B------:R-:W-:Y:S01]  /*e0b0*/  ISETP.LT.AND P2, PT, RZ, UR47, PT ;  /* 0x0000002fff007c0c */ /* 0x000fe2000bf41270 */
[----:B------:R-:W-:Y:S01]  /*e0c0*/  MUFU.TANH R225, R225 ;  /* 0x000000e100e17308 */ /* 0x000fe20000002400 */
[----:B------:R-:W-:-:S02]  /*e0d0*/  @!P1 LEA R132, R132, UR61, 0x3 ;  /* 0x0000003d84849c11 */ /* 0x000fc4000f8e18ff */
[----:B------:R-:W-:-:S03]  /*e0e0*/  R2UR UR60, R16 ;  /* 0x00000000103c72ca */ /* 0x000fc600000e0000 */
[----:B------:R-:W-:Y:S02]  /*e0f0*/  @!P1 VIADD R134, R132, 0x36840 ;  /* 0x0003684084869836 */ /* 0x000fe40000000000 */
[----:B------:R-:W-:Y:S03]  /*e100*/  MUFU.TANH R227, R227 ;  /* 0x000000e300e37308 */ /* 0x000fe60000002400 */
[----:B------:R-:W-:-:S05]  /*e110*/  @!P1 PRMT R134, RZ, 0x654, R134 ;  /* 0x00000654ff869816 */ /* 0x000fca0000000086 */
[----:B------:R-:W-:Y:S08]  /*e120*/  MUFU.TANH R229, R229 ;  /* 0x000000e500e57308 */ /* 0x000ff00000002400 */
[----:B------:R-:W2:Y:S08]  /*e130*/  MUFU.TANH R12, R12 ;  /* 0x0000000c000c7308 */ /* 0x000eb00000002400 */
[----:B------:R-:W-:Y:S08]  /*e140*/  MUFU.TANH R237, R237 ;  /* 0x000000ed00ed7308 */ /* 0x000ff00000002400 */
[----:B------:R-:W3:Y:S01]  /*e150*/  MUFU.TANH R15, R15 ;  /* 0x0000000f000f7308 */ /* 0x000ee20000002400 */
[----:B--2---:R-:W-:-:S07]  /*e160*/  FMNMX.FTZ R122, R12, R11, !PT ;  /* 0x0000000b0c7a7209 */ /* 0x004fce0007810000 */
[----:B------:R-:W-:Y:S08]  /*e170*/  MUFU.TANH R8, R8 ;  /* 0x0000000800087308 */ /* 0x000ff00000002400 */
[----:B------:R-:W2:Y:S01]  /*e180*/  MUFU.TANH R169, R169 ;  /* 0x000000a900a97308 */ /* 0x000ea20000002400 */
[----:B---3--:R-:W-:-:S07]  /*e190*/  FMNMX.FTZ R122, R15, R122, !PT ;  /* 0x0000007a0f7a7209 */ /* 0x008fce0007810000 */
        /* <DEDUP_REMOVED lines=110> */
[----:B------:R-:W-:-:S03]  /*e880*/  FMNMX.FTZ R122, R143, R122, !PT ;  /* 0x0000007a8f7a7209 */ /* 0x000fc60007810000 */
[----:B------:R-:W2:Y:S01]  /*e890*/  SHFL.BFLY PT, R0, R9, 0x2, 0x1f ;  /* 0x0c401f0009007f89 */ /* 0x000ea200000e0000 */
[----:B------:R-:W-:-:S04]  /*e8a0*/  FMNMX.FTZ R122, R123, R122, !PT ;  /* 0x0000007a7b7a7209 */ /* 0x000fc80007810000 */
[----:B------:R-:W-:-:S04]  /*e8b0*/  FMNMX.FTZ R122, R151, R122, !PT ;  /* 0x0000007a977a7209 */ /* 0x000fc80007810000 */
[----:B------:R-:W-:Y:S02]  /*e8c0*/  FMNMX.FTZ R122, R127, R122, !PT ;  /* 0x0000007a7f7a7209 */ /* 0x000fe40007810000 */
[----:B--2---:R-:W-:-:S05]  /*e8d0*/  FMNMX.FTZ R0, R9, R0, !PT ;  /* 0x0000000009007209 */ /* 0x004fca0007810000 */
[----:B------:R-:W2:Y:S02]  /*e8e0*/  SHFL.BFLY PT, R9, R0, 0x1, 0x1f ;  /* 0x0c201f0000097f89 */ /* 0x000ea400000e0000 */
[----:B--2---:R-:W-:Y:S01]  /*e8f0*/  FMNMX.FTZ R9, R0, R9, !PT ;  /* 0x0000000900097209 */ /* 0x004fe20007810000 */
[----:B------:R-:W-:Y:S02]  /*e900*/  WARPGROUP.DEPBAR.LE gsb0, 0x0 ;  /* 0x00008000000079c5 */ /* 0x000fe40000010000 */
[----:B------:R-:W-:Y:S02]  /*e910*/  WARPGROUP.ARRIVE ;  /* 0x00000000000079c5 */ /* 0x000fe40000000000 */
[C---:B------:R-:W-:Y:S01]  /*e920*/  FADD.FTZ R189, -R9.reuse, R10 ;  /* 0x0000000a09bd7221 */ /* 0x040fe20000010100 */
[----:B-1----:R-:W-:-:S03]  /*e930*/  FMUL.FTZ R10, R9, R6 ;  /* 0x00000006090a7220 */ /* 0x002fc60000410000 */
[-C--:B------:R-:W-:Y:S01]  /*e940*/  FMUL.FTZ R189, R189, R6.reuse ;  /* 0x00000006bdbd7220 */ /* 0x080fe20000410000 */
[----:B------:R-:W-:Y:S01]  /*e950*/  HGMMA.64x192x16.F32.BF16 R24, R184, gdesc[UR8].tnspB, R24, gsb0 ;  /* 0x42e00008b8187df0 */ /* 0x000fe20008001818 */
[----:B------:R-:W-:Y:S01]  /*e960*/  UIADD3 UR10, UR6, 0x280, URZ ;  /* 0x00000280060a7890 */ /* 0x000fe2000fffe03f */
[-CC-:B------:R-:W-:Y:S01]  /*e970*/  FFMA.FTZ R202, R171, R6.reuse, -R10.reuse ;  /* 0x00000006abca7223 */ /* 0x180fe2000001080a */
[----:B------:R-:W-:Y:S01]  /*e980*/  UMOV UR11, 0x40000040 ;  /* 0x40000040000b7882 */ /* 0x000fe20000000000 */
[----:B------:R-:W-:Y:S01]  /*e990*/  UIADD3 UR6, UR6, 0x300, URZ ;  /* 0x0000030006067890 */ /* 0x000fe2000fffe03f */
[-CC-:B------:R-:W-:Y:S01]  /*e9a0*/  FFMA.FTZ R171, R193, R6.reuse, -R10.reuse ;  /* 0x00000006c1ab7223 */ /* 0x180fe2000001080a */
[----:B------:R1:W-:Y:S01]  /*e9b0*/  MUFU.EX2 R0, R189 ;  /* 0x000000bd00007308 */ /* 0x0003e20000000800 */
[----:B------:R-:W2:Y:S01]  /*e9c0*/  SHFL.BFLY PT, R193, R122, 0x2, 0x1f ;  /* 0x0c401f007ac17f89 */ /* 0x000ea200000e0000 */
[-CC-:B------:R-:W-:Y:S01]  /*e9d0*/  FFMA.FTZ R200, R21, R6.reuse, -R10.reuse ;  /* 0x0000000615c87223 */ /* 0x180fe2000001080a */
[-CC-:B------:R-:W-:Y:S01]  /*e9e0*/  FFMA.FTZ R223, R173, R6.reuse, -R10.reuse ;  /* 0x00000006addf7223 */ /* 0x180fe2000001080a */
[-CC-:B------:R-:W-:Y:S01]  /*e9f0*/  FFMA.FTZ R13, R13, R6.reuse, -R10.reuse ;  /* 0x000000060d0d7223 */ /* 0x180fe2000001080a */
[-CC-:B------:R-:W-:Y:S01]  /*ea00*/  FFMA.FTZ R196, R199, R6.reuse, -R10.reuse ;  /* 0x00000006c7c47223 */ /* 0x180fe2000001080a */
[-CC-:B------:R-:W-:Y:S01]  /*ea10*/  FFMA.FTZ R197, R197, R6.reuse, -R10.reuse ;  /* 0x00000006c5c57223 */ /* 0x180fe2000001080a */
[-CC-:B------:R-:W-:Y:S01]  /*ea20*/  FFMA.FTZ R198, R203, R6.reuse, -R10.reuse ;  /* 0x00000006cbc67223 */ /* 0x180fe2000001080a */
[-CC-:B------:R-:W-:Y:S01]  /*ea30*/  FFMA.FTZ R21, R201, R6.reuse, -R10.reuse ;  /* 0x00000006c9157223 */ /* 0x180fe2000001080a */
[-CC-:B-1----:R-:W-:Y:S01]  /*ea40*/  FFMA.FTZ R189, R215, R6.reuse, -R10.reuse ;  /* 0x00000006d7bd7223 */ /* 0x182fe2000001080a */
        /* <DEDUP_REMOVED lines=8> */
[----:B------:R-:W1:Y:S01]  /*ead0*/  MUFU.EX2 R13, R13 ;  /* 0x0000000d000d7308 */ /* 0x000e620000000800 */
[----:B--2---:R-:W-:-:S07]  /*eae0*/  FMNMX.FTZ R193, R122, R193, !PT ;  /* 0x000000c17ac17209 */ /* 0x004fce0007810000 */
[----:B------:R-:W2:Y:S08]  /*eaf0*/  MUFU.EX2 R200, R200 ;  /* 0x000000c800c87308 */ /* 0x000eb00000000800 */
[----:B------:R-:W3:Y:S01]  /*eb00*/  MUFU.EX2 R202, R202 ;  /* 0x000000ca00ca7308 */ /* 0x000ee20000000800 */
[----:B-1----:R-:W-:-:S07]  /*eb10*/  FFMA.FTZ R7, R0, R7, R13 ;  /* 0x0000000700077223 */ /* 0x002fce000001000d */
[----:B------:R-:W1:Y:S01]  /*eb20*/  MUFU.EX2 R223, R223 ;  /* 0x000000df00df7308 */ /* 0x000e620000000800 */
[C---:B--2---:R-:W-:Y:S01]  /*eb30*/  FADD.FTZ R7, R200.reuse, R7 ;  /* 0x00000007c8077221 */ /* 0x044fe20000010000 */
[----:B------:R-:W-:-:S06]  /*eb40*/  F2FP.BF16.F32.PACK_AB R200, R200, R13 ;  /* 0x0000000dc8c8723e */ /* 0x000fcc00000010ff */
[----:B------:R-:W2:Y:S01]  /*eb50*/  MUFU.EX2 R196, R196 ;  /* 0x000000c400c47308 */ /* 0x000ea20000000800 */
[----:B---3--:R-:W-:-:S07]  /*eb60*/  FADD.FTZ R138, R202, R7 ;  /* 0x00000007ca8a7221 */ /* 0x008fce0000010000 */
        /* <DEDUP_REMOVED lines=17> */
[----:B------:R-:W1:Y:S01]  /*ec80*/  SHFL.BFLY PT, R8, R193, 0x1, 0x1f ;  /* 0x0c201f00c1087f89 */ /* 0x000e6200000e0000 */
[-CC-:B------:R-:W-:Y:S01]  /*ec90*/  FFMA.FTZ R184, R229, R6.reuse, -R10.reuse ;  /* 0x00000006e5b87223 */ /* 0x180fe2000001080a */
[-CC-:B------:R-:W-:Y:S01]  /*eca0*/  FFMA.FTZ R185, R237, R6.reuse, -R10.reuse ;  /* 0x00000006edb97223 */ /* 0x180fe2000001080a */
[----:B------:R-:W-:Y:S01]  /*ecb0*/  HGMMA.64x192x16.F32.BF16 R24, R180, gdesc[UR8].tnspB, R24, gsb0 ;  /* 0x42e00008b4187df0 */ /* 0x000fe20008001818 */
[----:B------:R-:W-:Y:S01]  /*ecc0*/  UMOV UR10, UR6 ;  /* 0x00000006000a7c82 */ /* 0x000fe20008000000 */
[----:B------:R-:W-:Y:S01]  /*ecd0*/  UMOV UR11, 0x40000040 ;  /* 0x40000040000b7882 */ /* 0x000fe20000000000 */
[----:B------:R-:W-:Y:S01]  /*ece0*/  FFMA.FTZ R14, R233, R6, -R10 ;  /* 0x00000006e90e7223 */ /* 0x000fe2000001080a */
[----:B------:R-:W-:Y:S01]  /*ecf0*/  MUFU.EX2 R184, R184 ;  /* 0x000000b800b87308 */ /* 0x000fe20000000800 */
[----:B------:R-:W-:-:S07]  /*ed00*/  UIADD3 UR6, UR47, -0x1, URZ ;  /* 0xffffffff2f067890 */ /* 0x000fce000fffe03f */
[----:B------:R-:W-:Y:S01]  /*ed10*/  MUFU.EX2 R185, R185 ;  /* 0x000000b900b97308 */ /* 0x000fe20000000800 */
[----:B------:R-:W-:-:S07]  /*ed20*/  UMOV UR47, UR6 ;  /* 0x00000006002f7c82 */ /* 0x000fce0008000000 */
[----:B------:R-:W-:Y:S01]  /*ed30*/  MUFU.EX2 R186, R186 ;  /* 0x000000ba00ba7308 */ /* 0x000fe20000000800 */
[----:B-1----:R-:W-:-:S05]  /*ed40*/  FMNMX.FTZ R8, R193, R8, !PT ;  /* 0x00000008c1087209 */ /* 0x002fca0007810000 */
[----:B------:R-:W-:Y:S02]  /*ed50*/  FADD.FTZ R193, -R8, R11 ;  /* 0x0000000b08c17221 */ /* 0x000fe40000010100 */
[----:B------:R-:W-:Y:S02]  /*ed60*/  MUFU.EX2 R11, R120 ;  /* 0x00000078000b7308 */ /* 0x000fe40000000800 */
[----:B------:R-:W-:-:S06]  /*ed70*/  FMUL.FTZ R193, R193, R6 ;  /* 0x00000006c1c17220 */ /* 0x000fcc0000410000 */
[----:B------:R-:W-:Y:S08]  /*ed80*/  MUFU.EX2 R187, R187 ;  /* 0x000000bb00bb7308 */ /* 0x000ff00000000800 */
[----:B------:R-:W-:Y:S01]  /*ed90*/  MUFU.EX2 R14, R14 ;  /* 0x0000000e000e7308 */ /* 0x000fe20000000800 */
[----:B------:R-:W-:Y:S02]  /*eda0*/  WARPGROUP.DEPBAR.LE gsb0, 0x0 ;  /* 0x00008000000079c5 */ /* 0x000fe40000010000 */
        /* <DEDUP_REMOVED lines=8> */
[----:B------:R1:W-:Y:S03]  /*ee30*/  MUFU.EX2 R2, R193 ;  /* 0x000000c100027308 */ /* 0x0003e60000000800 */
[-CC-:B------:R-:W-:Y:S01]  /*ee40*/  FFMA.FTZ R201, R12, R6.reuse, -R10.reuse ;  /* 0x000000060cc97223 */ /* 0x180fe2000001080a */
[-CC-:B------:R-:W-:Y:S01]  /*ee50*/  FFMA.FTZ R12, R15, R6.reuse, -R10.reuse ;  /* 0x000000060f0c7223 */ /* 0x180fe2000001080a */
[-CC-:B------:R-:W-:Y:S01]  /*ee60*/  FFMA.FTZ R203, R169, R6.reuse, -R10.reuse ;  /* 0x00000006a9cb7223 */ /* 0x180fe2000001080a */
[-CC-:B------:R-:W-:Y:S01]  /*ee70*/  FFMA.FTZ R175, R175, R6.reuse, -R10.reuse ;  /* 0x00000006afaf7223 */ /* 0x180fe2000001080a */
[-CC-:B------:R-:W-:Y:S01]  /*ee80*/  FFMA.FTZ R15, R161, R6.reuse, -R10.reuse ;  /* 0x00000006a10f7223 */ /* 0x180fe2000001080a */
[-CC-:B------:R-:W-:Y:S01]  /*ee90*/  FFMA.FTZ R122, R163, R6.reuse, -R10.reuse ;  /* 0x00000006a37a7223 */ /* 0x180fe2000001080a */
[----:B------:R-:W3:Y:S01]  /*eea0*/  MUFU.EX2 R201, R201 ;  /* 0x000000c900c97308 */ /* 0x000ee20000000800 */
[-CC-:B------:R-:W-:Y:S01]  /*eeb0*/  FFMA.FTZ R130, R145, R6.reuse, -R10.reuse ;  /* 0x0000000691827223 */ /* 0x180fe2000001080a */
[-CC-:B------:R-:W-:Y:S01]  /*eec0*/  FFMA.FTZ R145, R147, R6.reuse, -R10.reuse ;  /* 0x0000000693917223 */ /* 0x180fe2000001080a */
[-CC-:B------:R-:W-:Y:S01]  /*eed0*/  FFMA.FTZ R199, R165, R6.reuse, -R10.reuse ;  /* 0x00000006a5c77223 */ /* 0x180fe2000001080a */
[-CC-:B------:R-:W-:Y:S01]  /*eee0*/  FFMA.FTZ R124, R167, R6.reuse, -R10.reuse ;  /* 0x00000006a77c7223 */ /* 0x180fe2000001080a */
[-CC-:B-1----:R-:W-:Y:S01]  /*eef0*/  FFMA.FTZ R193, R153, R6.reuse, -R10.reuse ;  /* 0x0000000699c17223 */ /* 0x182fe2000001080a */
[-CC-:B------:R-:W-:Y:S01]  /*ef00*/  FFMA.FTZ R7, R133, R6.reuse, -R10.reuse ;  /* 0x0000000685077223 */ /* 0x180fe2000001080a */
[-C--:B------:R-:W-:Y:S01]  /*ef10*/  FFMA.FTZ R125, R125, R6.reuse, -R10 ;  /* 0x000000067d7d7223 */ /* 0x080fe2000001080a */
[----:B------:R-:W1:Y:S01]  /*ef20*/  MUFU.EX2 R12, R12 ;  /* 0x0000000c000c7308 */ /* 0x000e620000000800 */
[----:B------:R-:W-:Y:S01]  /*ef30*/  FADD.FTZ R133, R223, R138 ;  /* 0x0000008adf857221 */ /* 0x000fe20000010000 */
[-CC-:B------:R-:W-:Y:S01]  /*ef40*/  FFMA.FTZ R126, R155, R6.reuse, -R10.reuse ;  /* 0x000000069b7e7223 */ /* 0x180fe2000001080a */
[-CC-:B------:R-:W-:Y:S01]  /*ef50*/  FFMA.FTZ R195, R157, R6.reuse, -R10.reuse ;  /* 0x000000069dc37223 */ /* 0x180fe2000001080a */
[-CC-:B------:R-:W-:Y:S01]  /*ef60*/  FFMA.FTZ R128, R159, R6.reuse, -R10.reuse ;  /* 0x000000069f807223 */ /* 0x180fe2000001080a */
[----:B--2---:R-:W-:Y:S01]  /*ef70*/  FADD.FTZ R140, R196, R133 ;  /* 0x00000085c48c7221 */ /* 0x004fe20000010000 */
[-CC-:B------:R-:W-:Y:S01]  /*ef80*/  FFMA.FTZ R149, R149, R6.reuse, -R10.reuse ;  /* 0x0000000695957223 */ /* 0x180fe2000001080a */
[-CC-:B------:R-:W-:Y:S01]  /*ef90*/  FFMA.FTZ R121, R121, R6.reuse, -R10.reuse ;  /* 0x0000000679797223 */ /* 0x180fe2000001080a */
[----:B------:R-:W2:Y:S01]  /*efa0*/  MUFU.EX2 R203, R203 ;  /* 0x000000cb00cb7308 */ /* 0x000ea20000000800 */
[----:B---3--:R-:W-:Y:S01]  /*efb0*/  FFMA.FTZ R147, R2, R3, R201 ;  /* 0x0000000302937223 */ /* 0x008fe200000100c9 */
[-CC-:B------:R-:W-:Y:S01]  /*efc0*/  FFMA.FTZ R139, R139, R6.reuse, -R10.reuse ;  /* 0x000000068b8b7223 */ /* 0x180fe2000001080a */
[-CC-:B------:R-:W-:Y:S01]  /*efd0*/  FFMA.FTZ R131, R131, R6.reuse, -R10.reuse ;  /* 0x0000000683837223 */ /* 0x180fe2000001080a */
[-CC-:B------:R-:W-:Y:S01]  /*efe0*/  FFMA.FTZ R141, R141, R6.reuse, -R10.reuse ;  /* 0x000000068d8d7223 */ /* 0x180fe2000001080a */
[-CC-:B------:R-:W-:Y:S01]  /*eff0*/  FFMA.FTZ R135, R135, R6.reuse, -R10.reuse ;  /* 0x0000000687877223 */ /* 0x180fe2000001080a */
[-CC-:B------:R-:W-:Y:S01]  /*f000*/  FFMA.FTZ R143, R143, R6.reuse, -R10.reuse ;  /* 0x000000068f8f7223 */ /* 0x180fe2000001080a */
[-CC-:B------:R-:W-:Y:S01]  /*f010*/  FFMA.FTZ R123, R123, R6.reuse, -R10.reuse ;  /* 0x000000067b7b7223 */ /* 0x180fe2000001080a */
[----:B------:R-:W3:Y:S01]  /*f020*/  MUFU.EX2 R120, R175 ;  /* 0x000000af00787308 */ /* 0x000ee20000000800 */
[----:B------:R-:W-:Y:S01]  /*f030*/  FFMA.FTZ R151, R151, R6, -R10 ;  /* 0x0000000697977223 */ /* 0x000fe2000001080a */
[----:B-1----:R-:W-:-:S02]  /*f040*/  F2FP.BF16.F32.PACK_AB R201, R12, R201 ;  /* 0x000000c90cc9723e */ /* 0x002fc400000010ff */
[----:B------:R-:W-:-:S04]  /*f050*/  F2FP.BF16.F32.PACK_AB R196, R197, R196 ;  /* 0x000000c4c5c4723e */ /* 0x000fc800000010ff */
[----:B------:R-:W-:Y:S08]  /*f060*/  MUFU.EX2 R15, R15 ;  /* 0x0000000f000f7308 */ /* 0x000ff00000000800 */
[----:B------:R-:W1:Y:S08]  /*f070*/  MUFU.EX2 R122, R122 ;  /* 0x0000007a007a7308 */ /* 0x000e700000000800 */
[----:B------:R-:W-:Y:S08]  /*f080*/  MUFU.EX2 R199, R199 ;  /* 0x000000c700c77308 */ /* 0x000ff00000000800 */
[----:B------:R-:W-:Y:S08]  /*f090*/  MUFU.EX2 R124, R124 ;  /* 0x0000007c007c7308 */ /* 0x000ff00000000800 */
[----:B------:R-:W-:Y:S08]  /*f0a0*/  MUFU.EX2 R193, R193 ;  /* 0x000000c100c17308 */ /* 0x000ff00000000800 */
        /* <DEDUP_REMOVED lines=17> */
[----:B------:R5:W-:Y:S01]  /*f1c0*/  @!P1 SYNCS.ARRIVE.TRANS64.RED.A1T0 RZ, [R134+URZ], RZ ;  /* 0x000000ff86ff99a7 */ /* 0x000be2000810043f */
[----:B------:R-:W-:-:S04]  /*f1d0*/  F2FP.BF16.F32.PACK_AB R176, R215, R14 ;  /* 0x0000000ed7b0723e */ /* 0x000fc800000010ff */
[----:B------:R-:W-:Y:S01]  /*f1e0*/  MUFU.EX2 R123, R123 ;  /* 0x0000007b007b7308 */ /* 0x000fe20000000800 */
[----:B-----5:R-:W-:Y:S02]  /*f1f0*/  @!P1 VIADD R134, R136, 0x36860 ;  /* 0x0003686088869836 */ /* 0x020fe40000000000 */
[----:B------:R-:W-:-:S05]  /*f200*/  FADD.FTZ R136, R12, R147 ;  /* 0x000000930c887221 */ /* 0x000fca0000010000 */
[----:B------:R-:W5:Y:S01]  /*f210*/  MUFU.EX2 R20, R20 ;  /* 0x0000001400147308 */ /* 0x000f620000000800 */
[----:B------:R-:W-:-:S04]  /*f220*/  @!P1 PRMT R134, RZ, 0x654, R134 ;  /* 0x00000654ff869816 */ /* 0x000fc80000000086 */
[----:B------:R2:W-:Y:S02]  /*f230*/  @!P1 SYNCS.ARRIVE.TRANS64.RED.A1T0 RZ, [R134+URZ], RZ ;  /* 0x000000ff86ff99a7 */ /* 0x0005e4000810043f */
[-C--:B--2---:R-:W-:Y:S01]  /*f240*/  FFMA.FTZ R134, R129, R6.reuse, -R10 ;  /* 0x0000000681867223 */ /* 0x084fe2000001080a */
[----:B------:R-:W-:Y:S01]  /*f250*/  FADD.FTZ R129, R203, R136 ;  /* 0x00000088cb817221 */ /* 0x000fe20000010000 */
[-CC-:B------:R-:W-:Y:S01]  /*f260*/  FFMA.FTZ R136, R137, R6.reuse, -R10.reuse ;  /* 0x0000000689887223 */ /* 0x180fe2000001080a */
[----:B------:R-:W-:Y:S01]  /*f270*/  FFMA.FTZ R10, R127, R6, -R10 ;  /* 0x000000067f0a7223 */ /* 0x000fe2000001080a */
[C---:B---3--:R-:W-:Y:S01]  /*f280*/  F2FP.BF16.F32.PACK_AB R203, R120.reuse, R203 ;  /* 0x000000cb78cb723e */ /* 0x048fe200000010ff */
[----:B------:R-:W-:Y:S01]  /*f290*/  FADD.FTZ R138, R120, R129 ;  /* 0x00000081788a7221 */ /* 0x000fe20000010000 */
[----:B------:R-:W-:Y:S01]  /*f2a0*/  FADD.FTZ R129, R197, R140 ;  /* 0x0000008cc5817221 */ /* 0x000fe20000010000 */
[----:B------:R-:W2:Y:S01]  /*f2b0*/  MUFU.EX2 R134, R134 ;  /* 0x0000008600867308 */ /* 0x000ea20000000800 */
[----:B-1----:R-:W-:Y:S01]  /*f2c0*/  F2FP.BF16.F32.PACK_AB R197, R122, R15 ;  /* 0x0000000f7ac5723e */ /* 0x002fe200000010ff */
[----:B----4-:R-:W-:Y:S01]  /*f2d0*/  FADD.FTZ R125, R15, R138 ;  /* 0x0000008a0f7d7221 */ /* 0x010fe20000010000 */
[----:B------:R-:W-:Y:S01]  /*f2e0*/  FADD.FTZ R140, R198, R129 ;  /* 0x00000081c68c7221 */ /* 0x000fe20000010000 */
[----:B-----5:R-:W-:-:S02]  /*f2f0*/  F2FP.BF16.F32.PACK_AB R178, R11, R20 ;  /* 0x000000140bb2723e */ /* 0x020fc400000010ff */
[----:B------:R-:W-:Y:S01]  /*f300*/  FADD.FTZ R138, R122, R125 ;  /* 0x0000007d7a8a7221 */ /* 0x000fe20000010000 */
[C---:B------:R-:W-:Y:S01]  /*f310*/  FADD.FTZ R129, R21.reuse, R140 ;  /* 0x0000008c15817221 */ /* 0x040fe20000010000 */
[----:B------:R-:W1:Y:S01]  /*f320*/  MUFU.EX2 R136, R136 ;  /* 0x0000008800887308 */ /* 0x000e620000000800 */
[----:B------:R-:W-:Y:S01]  /*f330*/  F2FP.BF16.F32.PACK_AB R198, R21, R198 ;  /* 0x000000c615c6723e */ /* 0x000fe200000010ff */
        /* <DEDUP_REMOVED lines=14> */
[----:B------:R-:W-:Y:S01]  /*f420*/  FADD.FTZ R13, R195, R138 ;  /* 0x0000008ac30d7221 */ /* 0x000fe20000010000 */
[----:B------:R-:W-:Y:S01]  /*f430*/  FADD.FTZ R12, R188, R125 ;  /* 0x0000007dbc0c7221 */ /* 0x000fe20000010000 */
[C---:B------:R-:W-:Y:S02]  /*f440*/  F2FP.BF16.F32.PACK_AB R195, R128.reuse, R195 ;  /* 0x000000c380c3723e */ /* 0x040fe400000010ff */
[----:B------:R-:W-:Y:S01]  /*f450*/  FADD.FTZ R13, R128, R13 ;  /* 0x0000000d800d7221 */ /* 0x000fe20000010000 */
[----:B------:R-:W-:Y:S01]  /*f460*/  F2FP.BF16.F32.PACK_AB R188, R173, R188 ;  /* 0x000000bcadbc723e */ /* 0x000fe200000010ff */
[----:B------:R5:W-:Y:S01]  /*f470*/  MUFU.EX2 R179, R10 ;  /* 0x0000000a00b37308 */ /* 0x000be20000000800 */
[----:B------:R-:W-:Y:S01]  /*f480*/  F2FP.BF16.F32.PACK_AB R189, R145, R130 ;  /* 0x0000008291bd723e */ /* 0x000fe200000010ff */
[----:B------:R-:W-:Y:S01]  /*f490*/  FADD.FTZ R120, R130, R13 ;  /* 0x0000000d82787221 */ /* 0x000fe20000010000 */
[----:B------:R-:W-:-:S03]  /*f4a0*/  FADD.FTZ R13, R173, R12 ;  /* 0x0000000cad0d7221 */ /* 0x000fc60000010000 */
[----:B------:R-:W-:Y:S01]  /*f4b0*/  FADD.FTZ R15, R145, R120 ;  /* 0x00000078910f7221 */ /* 0x000fe20000010000 */
[----:B------:R-:W-:Y:S01]  /*f4c0*/  FADD.FTZ R12, R190, R13 ;  /* 0x0000000dbe0c7221 */ /* 0x000fe20000010000 */
[C---:B------:R-:W-:Y:S02]  /*f4d0*/  F2FP.BF16.F32.PACK_AB R190, R191.reuse, R190 ;  /* 0x000000bebfbe723e */ /* 0x040fe400000010ff */
        /* <DEDUP_REMOVED lines=8> */
[C---:B--2---:R-:W-:Y:S02]  /*f560*/  F2FP.BF16.F32.PACK_AB R185, R134.reuse, R3 ;  /* 0x0000000386b9723e */ /* 0x044fe400000010ff */
[----:B------:R-:W-:Y:S01]  /*f570*/  FADD.FTZ R12, R134, R13 ;  /* 0x0000000d860c7221 */ /* 0x000fe20000010000 */
[----:B------:R-:W-:Y:S01]  /*f580*/  FADD.FTZ R120, R186, R15 ;  /* 0x0000000fba787221 */ /* 0x000fe20000010000 */
[----:B------:R-:W-:Y:S02]  /*f590*/  F2FP.BF16.F32.PACK_AB R186, R187, R186 ;  /* 0x000000babbba723e */ /* 0x000fe400000010ff */
[----:B------:R-:W-:Y:S01]  /*f5a0*/  FADD.FTZ R13, R7, R12 ;  /* 0x0000000c070d7221 */ /* 0x000fe20000010000 */
[----:B------:R-:W-:Y:S01]  /*f5b0*/  FADD.FTZ R15, R187, R120 ;  /* 0x00000078bb0f7221 */ /* 0x000fe20000010000 */
[C---:B-1----:R-:W-:Y:S01]  /*f5c0*/  F2FP.BF16.F32.PACK_AB R187, R136.reuse, R7 ;  /* 0x0000000788bb723e */ /* 0x042fe200000010ff */
        /* <DEDUP_REMOVED lines=9> */
[C---:B------:R-:W-:Y:S02]  /*f660*/  F2FP.BF16.F32.PACK_AB R182, R183.reuse, R182 ;  /* 0x000000b6b7b6723e */ /* 0x040fe400000010ff */
[----:B---3--:R-:W-:Y:S01]  /*f670*/  FADD.FTZ R13, R122, R13 ;  /* 0x0000000d7a0d7221 */ /* 0x008fe20000010000 */
[----:B------:R-:W-:Y:S01]  /*f680*/  FADD.FTZ R3, R183, R12 ;  /* 0x0000000cb7037221 */ /* 0x000fe20000010000 */
[----:B------:R-:W-:-:S02]  /*f690*/  F2FP.BF16.F32.PACK_AB R183, R135, R122 ;  /* 0x0000007a87b7723e */ /* 0x000fc400000010ff */
[----:B------:R-:W-:Y:S01]  /*f6a0*/  FADD.FTZ R13, R135, R13 ;  /* 0x0000000d870d7221 */ /* 0x000fe20000010000 */
[----:B------:R-:W-:Y:S01]  /*f6b0*/  FADD.FTZ R12, R14, R3 ;  /* 0x000000030e0c7221 */ /* 0x000fe20000010000 */
[----:B----4-:R-:W-:Y:S02]  /*f6c0*/  F2FP.BF16.F32.PACK_AB R177, R123, R124 ;  /* 0x0000007c7bb1723e */ /* 0x010fe400000010ff */
[----:B------:R-:W-:Y:S01]  /*f6d0*/  FADD.FTZ R13, R124, R13 ;  /* 0x0000000d7c0d7221 */ /* 0x000fe20000010000 */
[----:B------:R-:W-:-:S03]  /*f6e0*/  FADD.FTZ R3, R215, R12 ;  /* 0x0000000cd7037221 */ /* 0x000fc60000010000 */
[----:B------:R-:W-:Y:S01]  /*f6f0*/  FADD.FTZ R13, R123, R13 ;  /* 0x0000000d7b0d7221 */ /* 0x000fe20000010000 */
[----:B-----5:R-:W-:-:S03]  /*f700*/  FADD.FTZ R10, R20, R3 ;  /* 0x00000003140a7221 */ /* 0x020fc60000010000 */
[----:B-1----:R-:W-:Y:S01]  /*f710*/  FADD.FTZ R13, R120, R13 ;  /* 0x0000000d780d7221 */ /* 0x002fe20000010000 */
[----:B------:R-:W-:Y:S01]  /*f720*/  FADD.FTZ R7, R11, R10 ;  /* 0x0000000a0b077221 */ /* 0x000fe20000010000 */
[----:B------:R-:W-:Y:S01]  /*f730*/  IMAD.MOV.U32 R11, RZ, RZ, R8 ;  /* 0x000000ffff0b7224 */ /* 0x000fe200078e0008 */
[----:B------:R-:W-:Y:S01]  /*f740*/  MOV R10, R9 ;  /* 0x00000009000a7202 */ /* 0x000fe20000000f00 */
[C---:B------:R-:W-:Y:S01]  /*f750*/  FADD.FTZ R3, R179.reuse, R13 ;  /* 0x0000000db3037221 */ /* 0x040fe20000010000 */
[----:B------:R-:W-:Y:S01]  /*f760*/  F2FP.BF16.F32.PACK_AB R179, R179, R120 ;  /* 0x00000078b3b3723e */ /* 0x000fe200000010ff */
[----:B------:R-:W-:Y:S06]  /*f770*/  @P2 BRA `(.L_x_4738) ;  /* 0xffffffbc00142947 */ /* 0x000fec000383ffff */
.L_x_4729:
        /* <DEDUP_REMOVED lines=99> */
.L_x_4739:
[----:B------:R-:W-:Y:S01]  /*fdb0*/  R2UR UR4, R16 ;  /* 0x00000000100472ca */ /* 0x000fe200000e0000 */
[----:B------:R-:W-:-:S12]  /*fdc0*/  ULEA UR5, UR46, UR61, 0x3 ;  /* 0x0000003d2e057291 */ /* 0x000fd8000f8e183f */
[----:B------:R-:W-:-:S05]  /*fdd0*/  IMAD.U32 R0, RZ, RZ, UR4 ;  /* 0x00000004ff007e24 */ /* 0x000fca000f8e00ff */
[----:B------:R-:W-:-:S04]  /*fde0*/  SHF.L.U32 R0, R0, 0x1f, RZ ;  /* 0x0000001f00007819 */ /* 0x000fc800000006ff */
[----:B------:R1:W2:Y:S01]  /*fdf0*/  SYNCS.PHASECHK.TRANS64.TRYWAIT P2, [UR5+0x36850], R0 ;  /* 0x03685000ff0075a7 */ /* 0x0002a20008040145 */
[----:B------:R-:W-:Y:S05]  /*fe00*/  @!P0 BRA `(.L_x_4740) ;  /* 0x0000000000048947 */ /* 0x000fea0003800000 */
[----:B------:R-:W-:Y:S01]  /*fe10*/  BPT.TRAP 0x1 ;  /* 0x000000040000795c */ /* 0x000fe20000300000 */
.L_x_4740:
[----:B--2---:R-:W-:Y:S05]  /*fe20*/  @P2 BRA `(.L_x_4741) ;  /* 0x0000000000082947 */ /* 0x004fea0003800000 */
[----:B------:R-:W2:Y:S02]  /*fe30*/  SYNCS.PHASECHK.TRANS64.TRYWAIT P0, [UR5+0x36850], R0 ;  /* 0x03685000ff0075a7 */ /* 0x000ea40008000145 */
[----:B--2---:R-:W-:Y:S05]  /*fe40*/  @!P0 BRA `(.L_x_4742) ;  /* 0x00000054008c8947 */ /* 0x004fea0003800000 */
.L_x_4741:
[----:B------:R-:W-:Y:S01]  /*fe50*/  UIADD3 UR61, UR61, 0x400, URZ ;  /* 0x000004003d3d7890 */ /* 0x000fe2000fffe03f */
[----:B------:R-:W-:Y:S01]  /*fe60*/  WARPGROUP.ARRIVE ;  /* 0x00000000000079c5 */ /* 0x000fe20000000000 */
[----:B------:R-:W-:Y:S01]  /*fe70*/  UMOV UR7, 0x40000040 ;  /* 0x4000004000077882 */ /* 0x000fe20000000000 */
[----:B-12---:R-:W1:Y:S01]  /*fe80*/  SHFL.BFLY PT, R0, R7, 0x2, 0x1f ;  /* 0x0c401f0007007f89 */ /* 0x006e6200000e0000 */
[----:B------:R-:W-:Y:S01]  /*fe90*/  USHF.R.U32.HI UR61, URZ, 0x4, UR61 ;  /* 0x000000043f3d7899 */ /* 0x000fe2000801163d */
[----:B------:R-:W-:Y:S01]  /*fea0*/  IMAD.MOV.U32 R4, RZ, RZ, RZ ;  /* 0x000000ffff047224 */ /* 0x000fe200078e00ff */
[----:B------:R-:W-:Y:S01]  /*feb0*/  R2UR UR8, R16 ;  /* 0x00000000100872ca */ /* 0x000fe200000e0000 */
[----:B------:R-:W2:Y:S01]  /*fec0*/  SHFL.BFLY PT, R2, R3, 0x2, 0x1f ;  /* 0x0c401f0003027f89 */ /* 0x000ea200000e0000 */
[----:B------:R-:W-:Y:S01]  /*fed0*/  ULOP3.LUT UR61, UR61, 0x3fff, URZ, 0xc0, !UPT ;  /* 0x00003fff3d3d7892 */ /* 0x000fe2000f8ec03f */
[----:B------:R-:W-:-:S03]  /*fee0*/  IADD3 R209, R209, 0x1, RZ ;  /* 0x00000001d1d17810 */ /* 0x000fc60007ffe0ff */
[----:B------:R-:W-:-:S04]  /*fef0*/  ULOP3.LUT UR4, UR61, 0x3800000, URZ, 0xfc, !UPT ;  /* 0x038000003d047892 */ /* 0x000fc8000f8efc3f */
[----:B------:R-:W-:Y:S02]  /*ff00*/  UIMAD UR4, UR46, 0xa80, UR4 ;  /* 0x00000a802e0478a4 */ /* 0x000fe4000f8e0204 */
[----:B------:R-:W-:-:S04]  /*ff10*/  UIADD3 UR46, UR46, 0x1, URZ ;  /* 0x000000012e2e7890 */ /* 0x000fc8000fffe03f */
[----:B------:R-:W-:Y:S01]  /*ff20*/  UISETP.NE.AND UP0, UPT, UR46, 0x2, UPT ;  /* 0x000000022e00788c */ /* 0x000fe2000bf05270 */
[----:B------:R-:W-:Y:S02]  /*ff30*/  UMOV UR6, UR4 ;  /* 0x0000000400067c82 */ /* 0x000fe40008000000 */
[----:B------:R-:W-:Y:S01]  /*ff40*/  HGMMA.64x192x16.F32.BF16 R24, R200, gdesc[UR4].tnspB, R24, gsb0 ;  /* 0x42e00004c8187df0 */ /* 0x000fe20008001818 */
[----:B------:R-:W-:Y:S01]  /*ff50*/  UIADD3 UR6, UR4, 0x80, URZ ;  /* 0x0000008004067890 */ /* 0x000fe2000fffe03f */
[----:B-1----:R-:W-:Y:S01]  /*ff60*/  FADD.FTZ R0, R0, R7 ;  /* 0x0000000700007221 */ /* 0x002fe20000010000 */
[----:B------:R-:W-:Y:S01]  /*ff70*/  UMOV UR7, 0x40000040 ;  /* 0x4000004000077882 */ /* 0x000fe20000000000 */
[----:B------:R-:W-:Y:S01]  /*ff80*/  USEL UR46, UR46, URZ, UP0 ;  /* 0x0000003f2e2e7287 */ /* 0x000fe20008000000 */
[----:B--2---:R-:W-:Y:S01]  /*ff90*/  FADD.FTZ R2, R2, R3 ;  /* 0x0000000302027221 */ /* 0x004fe20000010000 */
[----:B------:R-:W-:Y:S01]  /*ffa0*/  MOV R3, UR5 ;  /* 0x0000000500037c02 */ /* 0x000fe20008000f00 */
[----:B------:R-:W1:Y:S04]  /*ffb0*/  SHFL.BFLY PT, R5, R0, 0x1, 0x1f ;  /* 0x0c201f0000057f89 */ /* 0x000e6800000e0000 */
[----:B------:R-:W2:Y:S01]  /*ffc0*/  SHFL.BFLY PT, R11, R2, 0x1, 0x1f ;  /* 0x0c201f00020b7f89 */ /* 0x000ea200000e0000 */
[----:B------:R-:W-:-:S02]  /*ffd0*/  @!P1 VIADD R3, R3, 0x36860 ;  /* 0x0003686003039836 */ /* 0x000fc40000000000 */
[----:B-1----:R-:W-:Y:S01]  /*ffe0*/  FADD.FTZ R12, R0, R5 ;  /* 0x00000005000c7221 */ /* 0x002fe20000010000 */
[----:B------:R-:W-:Y:S02]  /*fff0*/  IMAD.MOV.U32 R0, RZ, RZ, -0x800000 ;  /* 0xff800000ff007424 */ /* 0x000fe400078e00ff */
[----:B--2---:R-:W-:Y:S02]  /*10000*/  FADD.FTZ R13, R2, R11 ;  /* 0x0000000b020d7221 */ /* 0x004fe40000010000 */
[----:B------:R-:W-:Y:S01]  /*10010*/  FSETP.NE.FTZ.AND P0, PT, R12, RZ, PT ;  /* 0x000000ff0c00720b */ /* 0x000fe20003f15000 */
[----:B------:R-:W-:Y:S01]  /*10020*/  IMAD.MOV.U32 R2, RZ, RZ, -0x800000 ;  /* 0xff800000ff027424 */ /* 0x000fe200078e00ff */
[----:B------:R-:W-:Y:S02]  /*10030*/  MOV R11, RZ ;  /* 0x000000ff000b7202 */ /* 0x000fe40000000f00 */
        /* <DEDUP_REMOVED lines=40> */
[----:B------:R-:W-:-:S06]  /*102c0*/  ULOP3.LUT UR8, UR8, UR4, URZ, 0x3c, !UPT ;  /* 0x0000000408087292 */ /* 0x000fcc000f8e3c3f */
[----:B------:R-:W-:Y:S01]  /*102d0*/  IMAD.U32 R16, RZ, RZ, UR8 ;  /* 0x00000008ff107e24 */ /* 0x000fe2000f8e00ff */
[----:B------:R-:W-:Y:S02]  /*102e0*/  WARPGROUP.DEPBAR.LE gsb0, 0x0 ;  /* 0x00008000000079c5 */ /* 0x000fe40000010000 */
[----:B------:R-:W-:-:S06]  /*102f0*/  WARPGROUP.ARRIVE ;  /* 0x00000000000079c5 */ /* 0x000fcc0000000000 */
        /* <DEDUP_REMOVED lines=99> */
.L_x_4712:
        /* <DEDUP_REMOVED lines=10> */
[C---:B------:R-:W-:Y:S01]  /*109d0*/  IADD3 R21, P5, R18.reuse, 0x4020, RZ ;  /* 0x0000402012157810 */ /* 0x040fe20007fbe0ff */
[----:B------:R-:W-:Y:S01]  /*109e0*/  ULDC UR10, c[0x0][0xa88] ;  /* 0x0002a200000a7ab9 */ /* 0x000fe20000000800 */
[----:B------:R-:W-:Y:S01]  /*109f0*/  LOP3.LUT R12, R13, 0x380, RZ, 0xc0, !PT ;  /* 0x000003800d0c7812 */ /* 0x000fe200078ec0ff */
[----:B------:R-:W-:Y:S01]  /*10a00*/  VIADD R4, R129, 0x8 ;  /* 0x0000000881047836 */ /* 0x000fe20000000000 */
[----:B------:R-:W-:Y:S01]  /*10a10*/  IADD3 R9, P3, R18, 0x20, RZ ;  /* 0x0000002012097810 */ /* 0x000fe20007f7e0ff */
[----:B------:R-:W-:Y:S01]  /*10a20*/  USHF.R.S32.HI UR5, URZ, 0x1f, UR43 ;  /* 0x0000001f3f057899 */ /* 0x000fe2000801142b */
[----:B------:R-:W-:Y:S01]  /*10a30*/  SHF.R.U64 R12, R12, 0x3, RZ ;  /* 0x000000030c0c7819 */ /* 0x000fe200000012ff */
[----:B------:R-:W-:Y:S01]  /*10a40*/  ULDC.64 UR8, c[0x0][0xb70] ;  /* 0x0002dc0000087ab9 */ /* 0x000fe20000000a00 */
[C---:B------:R-:W-:Y:S01]  /*10a50*/  IADD3 R11, P2, R18.reuse, 0x40, RZ ;  /* 0x00000040120b7810 */ /* 0x040fe20007f5e0ff */
[----:B------:R-:W-:Y:S01]  /*10a60*/  UIMAD UR5, UR5, UR8, URZ ;  /* 0x00000008050572a4 */ /* 0x000fe2000f8e023f */
[----:B------:R-:W-:Y:S01]  /*10a70*/  IADD3 R15, P6, R18, 0x4000, RZ ;  /* 0x00004000120f7810 */ /* 0x000fe20007fde0ff */
[----:B------:R-:W-:Y:S01]  /*10a80*/  UIMAD.WIDE.U32 UR6, UR43, UR8, URZ ;  /* 0x000000082b0672a5 */ /* 0x000fe2000f8e003f */
[----:B------:R-:W-:Y:S01]  /*10a90*/  LOP3.LUT R12, R12, R13, RZ, 0x3c, !PT ;  /* 0x0000000d0c0c7212 */ /* 0x000fe200078e3cff */
[----:B------:R-:W-:Y:S01]  /*10aa0*/  IMAD.X R13, RZ, RZ, R19, P4 ;  /* 0x000000ffff0d7224 */ /* 0x000fe200020e0613 */
[----:B------:R-:W-:Y:S01]  /*10ab0*/  LOP3.LUT R20, R21, 0x380, RZ, 0xc0, !PT ;  /* 0x0000038015147812 */ /* 0x000fe200078ec0ff */
[----:B------:R-:W-:Y:S01]  /*10ac0*/  UIMAD UR5, UR43, UR9, UR5 ;  /* 0x000000092b0572a4 */ /* 0x000fe2000f8e0205 */
[C---:B------:R-:W-:Y:S01]  /*10ad0*/  LOP3.LUT R5, R18.reuse, 0x380, RZ, 0xc0, !PT ;  /* 0x0000038012057812 */ /* 0x040fe200078ec0ff */
[----:B------:R-:W-:Y:S01]  /*10ae0*/  ULDC.64 UR12, c[0x0][0x208] ;  /* 0x00008200000c7ab9 */ /* 0x000fe20000000a00 */
[----:B------:R-:W-:Y:S01]  /*10af0*/  IADD3 R35, P4, R18, 0x8000, RZ ;  /* 0x0000800012237810 */ /* 0x000fe20007f9e0ff */
[----:B------:R-:W-:Y:S01]  /*10b00*/  UIADD3 UR5, UR7, UR5, URZ ;  /* 0x0000000507057290 */ /* 0x000fe2000fffe03f */
[----:B------:R-:W-:-:S02]  /*10b10*/  LOP3.LUT R8, R9, 0x380, RZ, 0xc0, !PT ;  /* 0x0000038009087812 */ /* 0x000fc400078ec0ff */
[----:B------:R-:W-:Y:S02]  /*10b20*/  LOP3.LUT R10, R11, 0x380, RZ, 0xc0, !PT ;  /* 0x000003800b0a7812 */ /* 0x000fe400078ec0ff */
[----:B------:R-:W-:Y:S02]  /*10b30*/  LOP3.LUT R14, R15, 0x380, RZ, 0xc0, !PT ;  /* 0x000003800f0e7812 */ /* 0x000fe400078ec0ff */
[----:B------:R-:W-:Y:S02]  /*10b40*/  LOP3.LUT P0, RZ, R211, 0x3, RZ, 0xc0, !PT ;  /* 0x00000003d3ff7812 */ /* 0x000fe4000780c0ff */
[----:B------:R-:W-:Y:S02]  /*10b50*/  SHF.R.U64 R20, R20, 0x3, RZ ;  /* 0x0000000314147819 */ /* 0x000fe400000012ff */
[----:B------:R-:W-:Y:S02]  /*10b60*/  SHF.R.U64 R5, R5, 0x3, RZ ;  /* 0x0000000305057819 */ /* 0x000fe400000012ff */
[----:B------:R-:W-:-:S02]  /*10b70*/  LOP3.LUT R28, R35, 0x380, RZ, 0xc0, !PT ;  /* 0x00000380231c7812 */ /* 0x000fc400078ec0ff */
[----:B------:R-:W-:Y:S02]  /*10b80*/  SHF.R.U64 R8, R8, 0x3, RZ ;  /* 0x0000000308087819 */ /* 0x000fe400000012ff */
[----:B------:R-:W-:Y:S02]  /*10b90*/  SHF.R.U64 R10, R10, 0x3, RZ ;  /* 0x000000030a0a7819 */ /* 0x000fe400000012ff */
[----:B------:R-:W-:Y:S02]  /*10ba0*/  SHF.R.U64 R14, R14, 0x3, RZ ;  /* 0x000000030e0e7819 */ /* 0x000fe400000012ff */
[----:B------:R-:W-:Y:S02]  /*10bb0*/  ISETP.GE.OR P1, PT, R4, UR10, P0 ;  /* 0x0000000a04007c0c */ /* 0x000fe40008726670 */
[----:B------:R-:W-:Y:S01]  /*10bc0*/  LOP3.LUT R20, R20, R21, RZ, 0x3c, !PT ;  /* 0x0000001514147212 */ /* 0x000fe200078e3cff */
[----:B------:R-:W-:Y:S01]  /*10bd0*/  IMAD.X R21, RZ, RZ, R19, P5 ;  /* 0x000000ffff157224 */ /* 0x000fe200028e0613 */
[----:B------:R-:W-:-:S02]  /*10be0*/  LOP3.LUT R4, R5, R18, RZ, 0x3c, !PT ;  /* 0x0000001205047212 */ /* 0x000fc400078e3cff */
[----:B------:R-:W-:Y:S02]  /*10bf0*/  SHF.R.U64 R28, R28, 0x3, RZ ;  /* 0x000000031c1c7819 */ /* 0x000fe400000012ff */
[----:B------:R-:W-:Y:S02]  /*10c00*/  LOP3.LUT R8, R8, R9, RZ, 0x3c, !PT ;  /* 0x0000000908087212 */ /* 0x000fe400078e3cff */
[----:B------:R-:W-:Y:S01]  /*10c10*/  LOP3.LUT R10, R10, R11, RZ, 0x3c, !PT ;  /* 0x0000000b0a0a7212 */ /* 0x000fe200078e3cff */
[----:B------:R-:W-:Y:S01]  /*10c20*/  IMAD.X R11, RZ, RZ, R19, P2 ;  /* 0x000000ffff0b7224 */ /* 0x000fe200010e0613 */
[----:B------:R-:W-:Y:S02]  /*10c30*/  MOV R5, R19 ;  /* 0x0000001300057202 */ /* 0x000fe40000000f00 */
[----:B------:R-:W-:Y:S02]  /*10c40*/  LOP3.LUT R14, R14, R15, RZ, 0x3c, !PT ;  /* 0x0000000f0e0e7212 */ /* 0x000fe400078e3cff */
[----:B------:R-:W-:-:S02]  /*10c50*/  IADD3.X R9, RZ, R19, RZ, P3, !PT ;  /* 0x00000013ff097210 */ /* 0x000fc40001ffe4ff */
[C---:B------:R-:W-:Y:S02]  /*10c60*/  IADD3 R25, P3, R18.reuse, 0x4040, RZ ;  /* 0x0000404012197810 */ /* 0x040fe40007f7e0ff */
[C---:B------:R-:W-:Y:S02]  /*10c70*/  IADD3 R15, P2, R18.reuse, 0x4060, RZ ;  /* 0x00004060120f7810 */ /* 0x040fe40007f5e0ff */
[----:B------:R-:W-:Y:S02]  /*10c80*/  IADD3 R82, P5, R18, 0x8040, RZ ;  /* 0x0000804012527810 */ /* 0x000fe40007fbe0ff */
[----:B------:R-:W-:Y:S02]  /*10c90*/  LOP3.LUT R28, R28, R35, RZ, 0x3c, !PT ;  /* 0x000000231c1c7212 */ /* 0x000fe400078e3cff */
[----:B------:R-:W-:Y:S02]  /*10ca0*/  MOV R35, R4 ;  /* 0x0000000400237202 */ /* 0x000fe40000000f00 */
[----:B------:R-:W-:-:S02]  /*10cb0*/  MOV R125, R20 ;  /* 0x00000014007d7202 */ /* 0x000fc40000000f00 */
[----:B------:R-:W-:Y:S01]  /*10cc0*/  F2FP.BF16.F32.PACK_AB R4, R122, R7 ;  /* 0x000000077a04723e */ /* 0x000fe200000010ff */
[----:B------:R-:W1:Y:S01]  /*10cd0*/  LDC.64 R20, c[0x0][0xb78] ;  /* 0x0002de00ff147b82 */ /* 0x000e620000000a00 */
[----:B------:R-:W-:Y:S02]  /*10ce0*/  LOP3.LUT R24, R25, 0x380, RZ, 0xc0, !PT ;  /* 0x0000038019187812 */ /* 0x000fe400078ec0ff */
[----:B------:R-:W-:Y:S02]  /*10cf0*/  LOP3.LUT R26, R15, 0x380, RZ, 0xc0, !PT ;  /* 0x000003800f1a7812 */ /* 0x000fe400078ec0ff */
[----:B------:R-:W-:Y:S02]  /*10d00*/  LOP3.LUT R7, R82, 0x380, RZ, 0xc0, !PT ;  /* 0x0000038052077812 */ /* 0x000fe400078ec0ff */
[----:B------:R-:W-:Y:S02]  /*10d10*/  F2FP.BF16.F32.PACK_AB R6, R29, R6 ;  /* 0x000000061d06723e */ /* 0x000fe400000010ff */
[----:B------:R-:W-:-:S02]  /*10d20*/  SHF.R.U64 R24, R24, 0x3, RZ ;  /* 0x0000000318187819 */ /* 0x000fc400000012ff */
[----:B------:R-:W-:Y:S02]  /*10d30*/  SHF.R.U64 R26, R26, 0x3, RZ ;  /* 0x000000031a1a7819 */ /* 0x000fe400000012ff */
[----:B------:R-:W-:Y:S02]  /*10d40*/  SHF.R.U64 R29, R7, 0x3, RZ ;  /* 0x00000003071d7819 */ /* 0x000fe400000012ff */
[----:B------:R-:W-:Y:S01]  /*10d50*/  F2FP.BF16.F32.PACK_AB R7, R27, R30 ;  /* 0x0000001e1b07723e */ /* 0x000fe200000010ff */
[--C-:B------:R-:W-:Y:S01]  /*10d60*/  IMAD.X R27, RZ, RZ, R19.reuse, P2 ;  /* 0x000000ffff1b7224 */ /* 0x100fe200010e0613 */
[----:B------:R-:W-:Y:S02]  /*10d70*/  LOP3.LUT R24, R24, R25, RZ, 0x3c, !PT ;  /* 0x0000001918187212 */ /* 0x000fe400078e3cff */
[----:B------:R-:W-:Y:S01]  /*10d80*/  LOP3.LUT R26, R26, R15, RZ, 0x3c, !PT ;  /* 0x0000000f1a1a7212 */ /* 0x000fe200078e3cff */
[--C-:B------:R-:W-:Y:S01]  /*10d90*/  IMAD.X R15, RZ, RZ, R19.reuse, P6 ;  /* 0x000000ffff0f7224 */ /* 0x100fe200030e0613 */
[----:B------:R-:W-:Y:S01]  /*10da0*/  LOP3.LUT R30, R29, R82, RZ, 0x3c, !PT ;  /* 0x000000521d1e7212 */ /* 0x000fe200078e3cff */
[----:B------:R-:W-:Y:S01]  /*10db0*/  IMAD.X R29, RZ, RZ, R19, P4 ;  /* 0x000000ffff1d7224 */ /* 0x000fe200020e0613 */
[----:B------:R-:W-:-:S02]  /*10dc0*/  IADD3.X R25, RZ, R19, RZ, P3, !PT ;  /* 0x00000013ff197210 */ /* 0x000fc40001ffe4ff */
[C---:B------:R-:W-:Y:S02]  /*10dd0*/  IADD3 R83, P6, R18.reuse, 0x8020, RZ ;  /* 0x0000802012537810 */ /* 0x040fe40007fde0ff */
[----:B------:R-:W-:Y:S02]  /*10de0*/  IADD3 R123, P3, R18, 0x8060, RZ ;  /* 0x00008060127b7810 */ /* 0x000fe40007f7e0ff */
[----:B------:R-:W-:Y:S01]  /*10df0*/  F2FP.BF16.F32.PACK_AB R5, R32, R121 ;  /* 0x000000792005723e */ /* 0x000fe200000010ff */
[----:B------:R-:W-:Y:S01]  /*10e00*/  BAR.SYNC.DEFER_BLOCKING 0x1, 0x100 ;  /* 0x0044000000007b1d */ /* 0x000fe20000010000 */
[----:B------:R-:W-:Y:S02]  /*10e10*/  LOP3.LUT R34, R83, 0x380, RZ, 0xc0, !PT ;  /* 0x0000038053227812 */ /* 0x000fe400078ec0ff */
[----:B------:R-:W-:Y:S02]  /*10e20*/  LOP3.LUT R32, R123, 0x380, RZ, 0xc0, !PT ;  /* 0x000003807b207812 */ /* 0x000fe400078ec0ff */
[----:B------:R-:W-:Y:S01]  /*10e30*/  MOV R121, R28 ;  /* 0x0000001c00797202 */ /* 0x000fe20000000f00 */
[----:B------:R-:W-:Y:S01]  /*10e40*/  IMAD.U32 R29, RZ, RZ, UR7 ;  /* 0x00000007ff1d7e24 */ /* 0x000fe2000f8e00ff */
[----:B------:R-:W-:Y:S01]  /*10e50*/  SHF.R.U64 R34, R34, 0x3, RZ ;  /* 0x0000000322227819 */ /* 0x000fe200000012ff */
[----:B------:R-:W-:Y:S01]  /*10e60*/  IMAD.U32 R29, RZ, RZ, UR5 ;  /* 0x00000005ff1d7e24 */ /* 0x000fe2000f8e00ff */
[----:B------:R-:W-:Y:S01]  /*10e70*/  USHF.R.S32.HI UR5, URZ, 0x1f, UR44 ;  /* 0x0000001f3f057899 */ /* 0x000fe2000801142c */
[----:B------:R-:W-:-:S02]  /*10e80*/  SHF.R.U64 R32, R32, 0x3, RZ ;  /* 0x0000000320207819 */ /* 0x000fc400000012ff */
[----:B------:R-:W-:Y:S02]  /*10e90*/  MOV R128, R8 ;  /* 0x0000000800807202 */ /* 0x000fe40000000f00 */
[----:B------:R-:W-:Y:S02]  /*10ea0*/  LOP3.LUT R34, R34, R83, RZ, 0x3c, !PT ;  /* 0x0000005322227212 */ /* 0x000fe400078e3cff */
[----:B------:R-:W-:Y:S02]  /*10eb0*/  LOP3.LUT R32, R32, R123, RZ, 0x3c, !PT ;  /* 0x0000007b20207212 */ /* 0x000fe400078e3cff */
[----:B------:R-:W-:Y:S02]  /*10ec0*/  MOV R127, R10 ;  /* 0x0000000a007f7202 */ /* 0x000fe40000000f00 */
[----:B------:R-:W-:Y:S02]  /*10ed0*/  MOV R82, R12 ;  /* 0x0000000c00527202 */ /* 0x000fe40000000f00 */
[----:B------:R-:W-:Y:S01]  /*10ee0*/  MOV R83, R14 ;  /* 0x0000000e00537202 */ /* 0x000fe20000000f00 */
[----:B------:R2:W-:Y:S01]  /*10ef0*/  STSM.16.M88.4 [R35], R4 ;  /* 0x0000000423007844 */ /* 0x0005e20000000200 */
[----:B------:R-:W-:Y:S01]  /*10f00*/  MOV R28, UR6 ;  /* 0x00000006001c7c02 */ /* 0x000fe20008000f00 */
[----:B------:R-:W-:Y:S01]  /*10f10*/  ULDC.64 UR6, c[0x0][0xb40] ;  /* 0x0002d00000067ab9 */ /* 0x000fe20000000a00 */
[----:B------:R-:W-:-:S02]  /*10f20*/  F2FP.BF16.F32.PACK_AB R8, R41, R40 ;  /* 0x000000282908723e */ /* 0x000fc400000010ff */
[----:B------:R-:W-:Y:S02]  /*10f30*/  F2FP.BF16.F32.PACK_AB R9, R43, R42 ;  /* 0x0000002a2b09723e */ /* 0x000fe400000010ff */
[----:B------:R-:W-:Y:S02]  /*10f40*/  F2FP.BF16.F32.PACK_AB R10, R45, R44 ;  /* 0x0000002c2d0a723e */ /* 0x000fe400000010ff */
[----:B------:R-:W-:Y:S02]  /*10f50*/  F2FP.BF16.F32.PACK_AB R11, R47, R46 ;  /* 0x0000002e2f0b723e */ /* 0x000fe400000010ff */
[----:B------:R-:W-:Y:S02]  /*10f60*/  MOV R123, R24 ;  /* 0x00000018007b7202 */ /* 0x000fe40000000f00 */
[----:B------:R-:W-:Y:S02]  /*10f70*/  MOV R122, R26 ;  /* 0x0000001a007a7202 */ /* 0x000fe40000000f00 */
[----:B------:R-:W-:-:S02]  /*10f80*/  F2FP.BF16.F32.PACK_AB R12, R49, R48 ;  /* 0x00000030310c723e */ /* 0x000fc400000010ff */
[----:B--2---:R-:W-:Y:S01]  /*10f90*/  F2FP.BF16.F32.PACK_AB R7, R124, R31 ;  /* 0x0000001f7c07723e */ /* 0x004fe200000010ff */
[--C-:B------:R-:W-:Y:S01]  /*10fa0*/  IMAD.X R31, RZ, RZ, R19.reuse, P5 ;  /* 0x000000ffff1f7224 */ /* 0x100fe200028e0613 */
[----:B------:R-:W-:Y:S01]  /*10fb0*/  F2FP.BF16.F32.PACK_AB R5, R126, R33 ;  /* 0x000000217e05723e */ /* 0x000fe200000010ff */
[----:B------:R-:W-:Y:S01]  /*10fc0*/  IMAD.X R33, RZ, RZ, R19, P3 ;  /* 0x000000ffff217224 */ /* 0x000fe200018e0613 */
[----:B------:R-:W-:Y:S02]  /*10fd0*/  F2FP.BF16.F32.PACK_AB R4, R120, R3 ;  /* 0x000000037804723e */ /* 0x000fe400000010ff */
[----:B------:R-:W-:Y:S02]  /*10fe0*/  F2FP.BF16.F32.PACK_AB R6, R37, R36 ;  /* 0x000000242506723e */ /* 0x000fe400000010ff */
[----:B------:R-:W-:Y:S01]  /*10ff0*/  MOV R3, R30 ;  /* 0x0000001e00037202 */ /* 0x000fe20000000f00 */
[----:B-1----:R-:W-:Y:S01]  /*11000*/  IMAD R30, R20, UR5, RZ ;  /* 0x00000005141e7c24 */ /* 0x002fe2000f8e02ff */
[----:B------:R-:W-:Y:S01]  /*11010*/  F2FP.BF16.F32.PACK_AB R13, R51, R50 ;  /* 0x00000032330d723e */ /* 0x000fe200000010ff */
[----:B------:R1:W-:Y:S01]  /*11020*/  STSM.16.M88.4 [R128], R4 ;  /* 0x0000000480007844 */ /* 0x0003e20000000200 */
[----:B------:R-:W-:-:S02]  /*11030*/  F2FP.BF16.F32.PACK_AB R14, R53, R52 ;  /* 0x00000034350e723e */ /* 0x000fc400000010ff */
[----:B------:R-:W-:Y:S01]  /*11040*/  F2FP.BF16.F32.PACK_AB R15, R55, R54 ;  /* 0x00000036370f723e */ /* 0x000fe200000010ff */
[----:B------:R-:W-:Y:S01]  /*11050*/  STSM.16.M88.4 [R127], R8 ;  /* 0x000000087f007844 */ /* 0x000fe20000000200 */
[----:B------:R-:W-:Y:S02]  /*11060*/  F2FP.BF16.F32.PACK_AB R24, R57, R56 ;  /* 0x000000383918723e */ /* 0x000fe400000010ff */
[----:B------:R-:W-:Y:S01]  /*11070*/  F2FP.BF16.F32.PACK_AB R25, R59, R58 ;  /* 0x0000003a3b19723e */ /* 0x000fe200000010ff */
[----:B------:R2:W-:Y:S01]  /*11080*/  STSM.16.M88.4 [R82], R12 ;  /* 0x0000000c52007844 */ /* 0x0005e20000000200 */
[----:B------:R-:W-:Y:S02]  /*11090*/  F2FP.BF16.F32.PACK_AB R26, R61, R60 ;  /* 0x0000003c3d1a723e */ /* 0x000fe400000010ff */
[----:B------:R-:W-:Y:S02]  /*110a0*/  F2FP.BF16.F32.PACK_AB R27, R63, R62 ;  /* 0x0000003e3f1b723e */ /* 0x000fe400000010ff */
[----:B------:R-:W-:Y:S01]  /*110b0*/  MOV R32, R32 ;  /* 0x0000002000207202 */ /* 0x000fe20000000f00 */
[----:B------:R-:W-:Y:S01]  /*110c0*/  IMAD R33, R21, UR44, R30 ;  /* 0x0000002c15217c24 */ /* 0x000fe2000f8e021e */
[----:B------:R-:W-:Y:S01]  /*110d0*/  IADD3.X R35, RZ, R19, RZ, P6, !PT ;  /* 0x00000013ff237210 */ /* 0x000fe200037fe4ff */
[----:B------:R-:W-:Y:S01]  /*110e0*/  IMAD.WIDE.U32 R20, R20, UR44, R28 ;  /* 0x0000002c14147c25 */ /* 0x000fe2000f8e001c */
[----:B-1----:R-:W-:Y:S01]  /*110f0*/  F2FP.BF16.F32.PACK_AB R4, R65, R64 ;  /* 0x000000404104723e */ /* 0x002fe200000010ff */
[----:B------:R1:W-:Y:S01]  /*11100*/  STSM.16.M88.4 [R83], R24 ;  /* 0x0000001853007844 */ /* 0x0003e20000000200 */
[----:B------:R-:W-:-:S02]  /*11110*/  F2FP.BF16.F32.PACK_AB R5, R67, R66 ;  /* 0x000000424305723e */ /* 0x000fc400000010ff */
        /* <DEDUP_REMOVED lines=9> */
[----:B------:R-:W-:Y:S01]  /*111b0*/  STSM.16.M88.4 [R123], R28 ;  /* 0x0000001c7b007844 */ /* 0x000fe20000000200 */
[----:B------:R-:W-:Y:S02]  /*111c0*/  F2FP.BF16.F32.PACK_AB R81, R39, R38 ;  /* 0x000000262751723e */ /* 0x000fe400000010ff */
[----:B--2---:R-:W-:Y:S02]  /*111d0*/  F2FP.BF16.F32.PACK_AB R82, R85, R84 ;  /* 0x000000545552723e */ /* 0x004fe400000010ff */
[----:B-1----:R-:W-:Y:S02]  /*111e0*/  F2FP.BF16.F32.PACK_AB R83, R87, R86 ;  /* 0x000000565753723e */ /* 0x002fe400000010ff */
        /* <DEDUP_REMOVED lines=9> */
[----:B---3--:R-:W-:Y:S02]  /*11280*/  SHF.R.S32.HI R5, RZ, 0x1f, R129 ;  /* 0x0000001fff057819 */ /* 0x008fe40000011481 */
[----:B------:R-:W-:Y:S02]  /*11290*/  IADD3 R6, P2, R129, R20, RZ ;  /* 0x0000001481067210 */ /* 0x000fe40007f5e0ff */
        /* <DEDUP_REMOVED lines=11> */
[----:B------:R-:W-:Y:S02]  /*11350*/  IADD3.X R5, R5, R21, R33, P2, !PT ;  /* 0x0000001505057210 */ /* 0x000fe400017fe421 */
[----:B------:R-:W-:Y:S01]  /*11360*/  LEA R4, P2, R6, UR6, 0x2 ;  /* 0x0000000606047c11 */ /* 0x000fe2000f8410ff */
[----:B------:R-:W-:Y:S01]  /*11370*/  STSM.16.M88.4 [R32], R112 ;  /* 0x0000007020007844 */ /* 0x000fe20000000200 */
[----:B------:R-:W-:-:S02]  /*11380*/  ISETP.GE.OR P0, PT, R129, UR10, P0 ;  /* 0x0000000a81007c0c */ /* 0x000fc40008706670 */
[----:B------:R-:W-:Y:S01]  /*11390*/  LEA.HI.X R5, R6, UR7, R5, 0x2, P2 ;  /* 0x0000000706057c11 */ /* 0x000fe200090f1405 */
[----:B------:R-:W-:Y:S01]  /*113a0*/  @!PT LDS RZ, [RZ] ;  /* 0x00000000fffff984 */ /* 0x000fe20000000800 */
[----:B------:R-:W-:Y:S01]  /*113b0*/  @!PT LDS RZ, [RZ] ;  /* 0x00000000fffff984 */ /* 0x000fe20000000800 */
[----:B------:R-:W-:Y:S01]  /*113c0*/  @!PT LDS RZ, [RZ] ;  /* 0x00000000fffff984 */ /* 0x000fe20000000800 */
[----:B------:R-:W-:Y:S01]  /*113d0*/  @!PT LDS RZ, [RZ] ;  /* 0x00000000fffff984 */ /* 0x000fe20000000800 */
[----:B------:R1:W-:Y:S06]  /*113e0*/  MEMBAR.ALL.CTA ;  /* 0x0000000000007992 */ /* 0x0003ec0000008000 */
[----:B-1----:R-:W1:Y:S04]  /*113f0*/  FENCE.VIEW.ASYNC.S ;  /* 0x00000000000073c6 */ /* 0x002e680000000000 */
        /* <DEDUP_REMOVED lines=32> */
.L_x_4746:
[----:B------:R-:W-:Y:S05]  /*11600*/  BSYNC B0 ;  /* 0x0000000000007941 */ /* 0x000fea0003800000 */
.L_x_4745:
[----:B------:R-:W-:Y:S05]  /*11610*/  BRA `(.L_x_4744) ;  /* 0x0000000800607947 */ /* 0x000fea0003800000 */
.L_x_4743:
        /* <DEDUP_REMOVED lines=16> */
[----:B------:R-:W-:Y:S01]  /*11720*/  ULDC.64 UR8, c[0x0][0xb40] ;  /* 0x0002d00000087ab9 */ /* 0x000fe20000000a00 */
[----:B------:R-:W-:-:S05]  /*11730*/  ULDC.64 UR10, c[0x0][0x208] ;  /* 0x00008200000a7ab9 */ /* 0x000fca0000000a00 */
[----:B------:R-:W5:Y:S01]  /*11740*/  LDC.64 R10, c[0x0][0xb78] ;  /* 0x0002de00ff0a7b82 */ /* 0x000f620000000a00 */
[C---:B----4-:R-:W-:Y:S02]  /*11750*/  IMAD R0, R4.reuse, UR6, RZ ;  /* 0x0000000604007c24 */ /* 0x050fe4000f8e02ff */
[----:B------:R-:W-:-:S04]  /*11760*/  IMAD.WIDE.U32 R2, R4, UR43, R2 ;  /* 0x0000002b04027c25 */ /* 0x000fc8000f8e0002 */
[----:B------:R-:W-:Y:S02]  /*11770*/  IMAD R5, R5, UR43, R0 ;  /* 0x0000002b05057c24 */ /* 0x000fe4000f8e0200 */
[----:B-----5:R-:W-:-:S03]  /*11780*/  IMAD R0, R10, UR7, RZ ;  /* 0x000000070a007c24 */ /* 0x020fc6000f8e02ff */
        /* <DEDUP_REMOVED lines=8> */
.L_x_4748:
[----:B------:R-:W-:Y:S05]  /*11810*/  BSYNC B0 ;  /* 0x0000000000007941 */ /* 0x000fea0003800000 */
.L_x_4747:
[----:B------:R-:W-:Y:S01]  /*11820*/  R2UR UR8, R208 ;  /* 0x00000000d00872ca */ /* 0x000fe200000e0000 */
[----:B------:R-:W-:Y:S01]  /*11830*/  ULDC UR5, c[0x0][0xa88] ;  /* 0x0002a20000057ab9 */ /* 0x000fe20000000800 */
[C---:B--2---:R-:W-:Y:S01]  /*11840*/  IMAD R0, R6.reuse, UR6, RZ ;  /* 0x0000000606007c24 */ /* 0x044fe2000f8e02ff */
[----:B------:R-:W-:Y:S01]  /*11850*/  UIADD3 UR42, -UR42, UR5, URZ ;  /* 0x000000052a2a7290 */ /* 0x000fe2000fffe13f */
[----:B----4-:R-:W-:Y:S01]  /*11860*/  IMAD.WIDE.U32 R2, R6, UR43, R22 ;  /* 0x0000002b06027c25 */ /* 0x010fe2000f8e0016 */
[C---:B------:R-:W-:Y:S01]  /*11870*/  IADD3 R4, R206.reuse, 0x20, RZ ;  /* 0x00000020ce047810 */ /* 0x040fe20007ffe0ff */
[----:B------:R-:W-:Y:S01]  /*11880*/  BSSY B0, `(.L_x_4749) ;  /* 0x0000026000007945 */ /* 0x000fe20003800000 */
[----:B------:R-:W-:Y:S01]  /*11890*/  SHF.R.S32.HI R207, RZ, 0x1f, R206 ;  /* 0x0000001fffcf7819 */ /* 0x000fe200000114ce */
[----:B------:R-:W-:Y:S01]  /*118a0*/  IMAD R5, R7, UR43, R0 ;  /* 0x0000002b07057c24 */ /* 0x000fe2000f8e0200 */
[C---:B------:R-:W-:Y:S01]  /*118b0*/  ISETP.GE.AND P3, PT, R206.reuse, UR42, PT ;  /* 0x0000002ace007c0c */ /* 0x040fe2000bf66270 */
[----:B------:R-:W-:Y:S01]  /*118c0*/  VIADD R0, R206, 0x40 ;  /* 0x00000040ce007836 */ /* 0x000fe20000000000 */
[----:B------:R-:W-:Y:S01]  /*118d0*/  ISETP.GE.AND P0, PT, R4, UR42, PT ;  /* 0x0000002a04007c0c */ /* 0x000fe2000bf06270 */
[----:B------:R-:W-:Y:S01]  /*118e0*/  VIADD R4, R206, 0x60 ;  /* 0x00000060ce047836 */ /* 0x000fe20000000000 */
[----:B------:R-:W-:Y:S01]  /*118f0*/  ULOP3.LUT UR5, URZ, UR8, URZ, 0x33, !UPT ;  /* 0x000000083f057292 */ /* 0x000fe2000f8e333f */
[----:B------:R-:W-:-:S02]  /*11900*/  IADD3 R3, R3, R5, RZ ;  /* 0x0000000503037210 */ /* 0x000fc40007ffe0ff */
[----:B------:R-:W-:Y:S01]  /*11910*/  ISETP.GE.AND P1, PT, R0, UR42, PT ;  /* 0x0000002a00007c0c */ /* 0x000fe2000bf26270 */
[----:B---3--:R-:W-:Y:S01]  /*11920*/  IMAD R0, R8, UR7, RZ ;  /* 0x0000000708007c24 */ /* 0x008fe2000f8e02ff */
[----:B------:R-:W-:Y:S01]  /*11930*/  ISETP.GE.AND P2, PT, R4, UR42, PT ;  /* 0x0000002a04007c0c */ /* 0x000fe2000bf46270 */
[----:B-1----:R-:W-:Y:S02]  /*11940*/  VIADD R5, R12, UR5 ;  /* 0x000000050c057c36 */ /* 0x002fe40008000000 */
[----:B------:R-:W-:Y:S02]  /*11950*/  IMAD R9, R9, UR44, R0 ;  /* 0x0000002c09097c24 */ /* 0x000fe4000f8e0200 */
[----:B------:R-:W-:-:S04]  /*11960*/  IMAD.WIDE.U32 R6, R8, UR44, R2 ;  /* 0x0000002c08067c25 */ /* 0x000fc8000f8e0002 */
[----:B------:R-:W-:-:S04]  /*11970*/  IMAD.WIDE R4, R5, 0x80, R206 ;  /* 0x0000008005047825 */ /* 0x000fc800078e02ce */
[----:B------:R-:W-:Y:S01]  /*11980*/  IMAD.IADD R11, R7, 0x1, R9 ;  /* 0x00000001070b7824 */ /* 0x000fe200078e0209 */
[----:B------:R-:W-:Y:S06]  /*11990*/  @P3 BRA `(.L_x_4750) ;  /* 0x0000000000503947 */ /* 0x000fec0003800000 */
[----:B------:R-:W-:Y:S01]  /*119a0*/  ULDC.64 UR6, c[0x0][0xad8] ;  /* 0x0002b60000067ab9 */ /* 0x000fe20000000a00 */
[----:B------:R-:W-:Y:S01]  /*119b0*/  MOV R3, R11 ;  /* 0x0000000b00037202 */ /* 0x000fe20000000f00 */
[C---:B------:R-:W-:Y:S01]  /*119c0*/  VIADD R8, R22.reuse, 0x80 ;  /* 0x0000008016087836 */ /* 0x040fe20000000000 */
[----:B------:R-:W-:Y:S01]  /*119d0*/  IADD3 R0, R22, 0x40, RZ ;  /* 0x0000004016007810 */ /* 0x000fe20007ffe0ff */
[----:B------:R-:W-:Y:S01]  /*119e0*/  IMAD R9, R5, UR6, RZ ;  /* 0x0000000605097c24 */ /* 0x000fe2000f8e02ff */
[----:B------:R-:W-:Y:S01]  /*119f0*/  ULDC UR5, c[0x0][0xa8c] ;  /* 0x0002a30000057ab9 */ /* 0x000fe20000000800 */
        /* <DEDUP_REMOVED lines=13> */
[----:B------:R1:W-:Y:S02]  /*11ad0*/  @!P5 STG.E.128 desc[UR8][R8.64+0x100], RZ ;  /* 0x000100ff0800d986 */ /* 0x0003e4000c101d08 */
.L_x_4750:
[----:B------:R-:W-:Y:S05]  /*11ae0*/  BSYNC B0 ;  /* 0x0000000000007941 */ /* 0x000fea0003800000 */
.L_x_4749:
[----:B------:R-:W-:Y:S04]  /*11af0*/  BSSY B0, `(.L_x_4751) ;  /* 0x0000018000007945 */ /* 0x000fe80003800000 */
[----:B------:R-:W-:Y:S05]  /*11b00*/  @P0 BRA `(.L_x_4752) ;  /* 0x0000000000580947 */ /* 0x000fea0003800000 */
[----:B-1----:R-:W-:Y:S01]  /*11b10*/  IADD3 R9, P0, R4, 0x20, RZ ;  /* 0x0000002004097810 */ /* 0x002fe20007f1e0ff */
[----:B------:R-:W-:Y:S01]  /*11b20*/  ULDC UR5, c[0x0][0xa8c] ;  /* 0x0002a30000057ab9 */ /* 0x000fe20000000800 */
[----:B------:R-:W-:Y:S01]  /*11b30*/  IADD3 R2, R22, 0x40, RZ ;  /* 0x0000004016027810 */ /* 0x000fe20007ffe0ff */
[----:B------:R-:W-:Y:S01]  /*11b40*/  ULDC.64 UR6, c[0x0][0xad8] ;  /* 0x0002b60000067ab9 */ /* 0x000fe20000000a00 */
[----:B------:R-:W-:Y:S01]  /*11b50*/  MOV R3, R11 ;  /* 0x0000000b00037202 */ /* 0x000fe20000000f00 */
[----:B------:R-:W-:Y:S01]  /*11b60*/  IMAD.X R0, RZ, RZ, R5, P0 ;  /* 0x000000ffff007224 */ /* 0x000fe200000e0605 */
[----:B------:R-:W-:Y:S01]  /*11b70*/  ISETP.GE.AND P4, PT, R2, UR5, PT ;  /* 0x0000000502007c0c */ /* 0x000fe2000bf86270 */
[----:B------:R-:W-:Y:S01]  /*11b80*/  IMAD.MOV.U32 R2, RZ, RZ, R6 ;  /* 0x000000ffff027224 */ /* 0x000fe200078e0006 */
[C---:B------:R-:W-:Y:S01]  /*11b90*/  ISETP.GE.AND P3, PT, R22.reuse, UR5, PT ;  /* 0x0000000516007c0c */ /* 0x040fe2000bf66270 */
[----:B------:R-:W-:Y:S01]  /*11ba0*/  VIADD R8, R22, 0x80 ;  /* 0x0000008016087836 */ /* 0x000fe20000000000 */
[----:B------:R-:W-:Y:S01]  /*11bb0*/  ULDC.64 UR8, c[0x0][0x208] ;  /* 0x0000820000087ab9 */ /* 0x000fe20000000a00 */
[----:B------:R-:W-:-:S02]  /*11bc0*/  IMAD R0, R0, UR6, RZ ;  /* 0x0000000600007c24 */ /* 0x000fc4000f8e02ff */
        /* <DEDUP_REMOVED lines=10> */
.L_x_4752:
[----:B------:R-:W-:Y:S05]  /*11c70*/  BSYNC B0 ;  /* 0x0000000000007941 */ /* 0x000fea0003800000 */
.L_x_4751:
[----:B------:R-:W-:Y:S04]  /*11c80*/  BSSY B0, `(.L_x_4753) ;  /* 0x0000018000007945 */ /* 0x000fe80003800000 */
[----:B------:R-:W-:Y:S05]  /*11c90*/  @P1 BRA `(.L_x_4754) ;  /* 0x0000000000581947 */ /* 0x000fea0003800000 */
[----:B-12---:R-:W-:Y:S01]  /*11ca0*/  IADD3 R9, P0, R4, 0x40, RZ ;  /* 0x0000004004097810 */ /* 0x006fe20007f1e0ff */
        /* <DEDUP_REMOVED lines=21> */
.L_x_4754:
[----:B------:R-:W-:Y:S05]  /*11e00*/  BSYNC B0 ;  /* 0x0000000000007941 */ /* 0x000fea0003800000 */
.L_x_4753:
[----:B------:R-:W-:Y:S04]  /*11e10*/  BSSY B0, `(.L_x_4744) ;  /* 0x0000018000007945 */ /* 0x000fe80003800000 */
[----:B------:R-:W-:Y:S05]  /*11e20*/  @P2 BRA `(.L_x_4755) ;  /* 0x0000000000582947 */ /* 0x000fea0003800000 */
[----:B------:R-:W-:Y:S01]  /*11e30*/  IADD3 R7, P0, R4, 0x60, RZ ;  /* 0x0000006004077810 */ /* 0x000fe20007f1e0ff */
[----:B------:R-:W-:Y:S01]  /*11e40*/  VIADD R0, R22, 0x40 ;  /* 0x0000004016007836 */ /* 0x000fe20000000000 */
[----:B------:R-:W-:Y:S01]  /*11e50*/  MOV R2, R6 ;  /* 0x0000000600027202 */ /* 0x000fe20000000f00 */
[----:B------:R-:W-:Y:S01]  /*11e60*/  ULDC.64 UR6, c[0x0][0xad8] ;  /* 0x0002b60000067ab9 */ /* 0x000fe20000000a00 */
[----:B------:R-:W-:Y:S01]  /*11e70*/  ULDC UR5, c[0x0][0xa8c] ;  /* 0x0002a30000057ab9 */ /* 0x000fe20000000800 */
[----:B------:R-:W-:Y:S01]  /*11e80*/  IMAD.X R4, RZ, RZ, R5, P0 ;  /* 0x000000ffff047224 */ /* 0x000fe200000e0605 */
        /* <DEDUP_REMOVED lines=16> */
.L_x_4755:
[----:B------:R-:W-:Y:S05]  /*11f90*/  BSYNC B0 ;  /* 0x0000000000007941 */ /* 0x000fea0003800000 */
.L_x_4744:
[----:B--2---:R-:W2:Y:S02]  /*11fa0*/  LDC R0, c[0x0][0xda8] ;  /* 0x00036a00ff007b82 */ /* 0x004ea40000000800 */
[----:B--2---:R-:W-:-:S13]  /*11fb0*/  ISETP.LE.AND P0, PT, R0, UR4, PT ;  /* 0x0000000400007c0c */ /* 0x004fda000bf03270 */
[----:B------:R-:W-:Y:S05]  /*11fc0*/  @!P0 BRA `(.L_x_4756) ;  /* 0xfffffeec00708947 */ /* 0x000fea000383ffff */
[----:B------:R-:W-:Y:S05]  /*11fd0*/  EXIT ;  /* 0x000000000000794d */ /* 0x000fea0003800000 */
.L_x_4708:
[----:B------:R-:W-:-:S08]  /*11fe0*/  NOP ;  /* 0x0000000000007918 */ /* 0x000fd00000000000 */
[----:B-1----:R-:W1:-:S00]  /*11ff0*/  USETMAXREG.DEALLOC.CTAPOOL 0x18 ;  /* 0x00000018000079c8 */ /* 0x002e4000080e0500 */
[----:B-1----:R-:W-:-:S06]  /*12000*/  LOP3.LUT R0, R0, 0x3, RZ, 0xc0, !PT ;  /* 0x0000000300007812 */ /* 0x002fcc00078ec0ff */
[----:B------:R-:W1:Y:S02]  /*12010*/  SHFL.IDX PT, R0, R0, RZ, 0x1f ;  /* 0x00001fff00007589 */ /* 0x000e6400000e0000 */
[----:B-1----:R-:W-:-:S13]  /*12020*/  ISETP.NE.AND P0, PT, R0, RZ, PT ;  /* 0x000000ff0000720c */ /* 0x002fda0003f05270 */
[----:B--2---:R-:W-:Y:S05]  /*12030*/  @P0 EXIT ;  /* 0x000000000000094d */ /* 0x004fea0003800000 */
[----:B------:R-:W1:Y:S01]  /*12040*/  S2UR UR4, SR_CTAID.X ;  /* 0x00000000000479c3 */ /* 0x000e620000002500 */
[----:B------:R2:W-:Y:S01]  /*12050*/  STL [R1+0x4], RZ ;  /* 0x000004ff01007387 */ /* 0x0005e20000100800 */
[----:B------:R-:W-:Y:S01]  /*12060*/  MOV R17, 0x1 ;  /* 0x0000000100117802 */ /* 0x000fe20000000f00 */
[----:B------:R-:W-:-:S05]  /*12070*/  IMAD.MOV.U32 R16, RZ, RZ, RZ ;  /* 0x000000ffff107224 */ /* 0x000fca00078e00ff */
[----:B------:R-:W1:Y:S02]  /*12080*/  LDC R0, c[0x0][0xda8] ;  /* 0x00036a00ff007b82 */ /* 0x000e640000000800 */
[----:B-1----:R-:W-:-:S13]  /*12090*/  ISETP.LE.AND P0, PT, R0, UR4, PT ;  /* 0x0000000400007c0c */ /* 0x002fda000bf03270 */
[----:B--2---:R-:W-:Y:S05]  /*120a0*/  @P0 BRA `(.L_x_4757) ;  /* 0x0000002c00980947 */ /* 0x004fea0003800000 */
[----:B------:R-:W-:Y:S01]  /*120b0*/  MOV R0, UR4 ;  /* 0x0000000400007c02 */ /* 0x000fe20008000f00 */
[----:B------:R-:W-:Y:S01]  /*120c0*/  IMAD.MOV.U32 R16, RZ, RZ, RZ ;  /* 0x000000ffff107224 */ /* 0x000fe200078e00ff */
[----:B------:R-:W-:Y:S01]  /*120d0*/  MOV R17, 0x1 ;  /* 0x0000000100117802 */ /* 0x000fe20000000f00 */
[----:B------:R-:W-:Y:S01]  /*120e0*/  ULDC UR44, c[0x0][0xc] ;  /* 0x00000300002c7ab9 */ /* 0x000fe20000000800 */
[----:B------:R-:W-:Y:S01]  /*120f0*/  ULDC.64 UR38, c[0x0][0x198] ;  /* 0x0000660000267ab9 */ /* 0x000fe20000000a00 */
[----:B------:R1:W-:Y:S04]  /*12100*/  STL [R1], R0 ;  /* 0x0000000001007387 */ /* 0x0003e80000100800 */
[----:B------:R1:W-:Y:S02]  /*12110*/  STL [R1+0x4], RZ ;  /* 0x000004ff01007387 */ /* 0x0003e40000100800 */
.L_x_4805:
[----:B------:R-:W2:Y:S01]  /*12120*/  LDL R6, [R1] ;  /* 0x0000000001067983 */ /* 0x000ea20000100800 */
[----:B------:R-:W-:Y:S01]  /*12130*/  ULDC UR8, c[0x0][0xdd0] ;  /* 0x0003740000087ab9 */ /* 0x000fe20000000800 */
[----:B-1----:R-:W1:Y:S01]  /*12140*/  LDC R0, c[0x0][0xde8] ;  /* 0x00037a00ff007b82 */ /* 0x002e620000000800 */
[----:B------:R-:W-:-:S11]  /*12150*/  UISETP.NE.AND UP0, UPT, UR8, 0x1, UPT ;  /* 0x000000010800788c */ /* 0x000fd6000bf05270 */
[----:B------:R-:W-:Y:S01]  /*12160*/  @UP0 ULDC UR4, c[0x0][0xdd4] ;  /* 0x0003750000040ab9 */ /* 0x000fe20000000800 */
[----:B------:R-:W-:Y:S01]  /*12170*/  @UP0 ULDC UR9, c[0x0][0xdd8] ;  /* 0x0003760000090ab9 */ /* 0x000fe20000000800 */
[C---:B--2---:R-:W-:Y:S02]  /*12180*/  R2UR UR6, R6.reuse ;  /* 0x00000000060672ca */ /* 0x044fe400000e0000 */
[----:B------:R-:W-:-:S11]  /*12190*/  R2UR UR7, R6 ;  /* 0x00000000060772ca */ /* 0x000fd600000e0000 */
        /* <DEDUP_REMOVED lines=14> */
.L_x_4758:
[----:B------:R-:W-:Y:S01]  /*12280*/  ULDC UR9, c[0x0][0xdc4] ;  /* 0x0003710000097ab9 */ /* 0x000fe20000000800 */
[----:B------:R-:W-:Y:S01]  /*12290*/  UMOV UR7, UR8 ;  /* 0x0000000800077c82 */ /* 0x000fe20008000000 */
[----:B------:R-:W-:-:S11]  /*122a0*/  UISETP.NE.AND UP0, UPT, UR9, 0x1, UPT ;  /* 0x000000010900788c */ /* 0x000fd6000bf05270 */
[----:B------:R-:W-:Y:S02]  /*122b0*/  @UP0 ULDC.64 UR10, c[0x0][0xdc8] ;  /* 0x00037200000a0ab9 */ /* 0x000fe40000000a00 */
[----:B------:R-:W-:-:S04]  /*122c0*/  UIMAD.WIDE.U32 UR4, UR8, UR10, URZ ;  /* 0x0000000a080472a5 */ /* 0x000fc8000f8e003f */
[----:B------:R-:W-:-:S04]  /*122d0*/  @UP0 USHF.R.U32.HI UR7, URZ, UR11, UR5 ;  /* 0x0000000b3f070299 */ /* 0x000fc80008011605 */
[----:B------:R-:W-:-:S12]  /*122e0*/  UIMAD UR4, UR7, UR9, URZ ;  /* 0x00000009070472a4 */ /* 0x000fd8000f8e023f */
.L_x_4759:
[----:B------:R-:W1:Y:S01]  /*122f0*/  LDC R0, c[0x0][0x404] ;  /* 0x00010100ff007b82 */ /* 0x000e620000000800 */
[----:B------:R-:W-:Y:S01]  /*12300*/  ULOP3.LUT UR5, URZ, UR7, URZ, 0x33, !UPT ;  /* 0x000000073f057292 */ /* 0x000fe2000f8e333f */
[----:B------:R-:W-:Y:S01]  /*12310*/  BSSY B6, `(.L_x_4760) ;  /* 0x00002ad000067945 */ /* 0x000fe20003800000 */
[----:B------:R-:W-:Y:S01]  /*12320*/  ULDC.64 UR10, c[0x0][0x3f8] ;  /* 0x0000fe00000a7ab9 */ /* 0x000fe20000000a00 */
[----:B------:R-:W-:Y:S01]  /*12330*/  ULDC UR7, c[0x0][0xdac] ;  /* 0x00036b0000077ab9 */ /* 0x000fe20000000800 */
[----:B------:R-:W-:Y:S01]  /*12340*/  ISETP.NE.U32.AND P0, PT, RZ, UR10, PT ;  /* 0x0000000aff007c0c */ /* 0x000fe2000bf05070 */
[----:B------:R-:W-:Y:S02]  /*12350*/  UIADD3 UR5, UR5, UR7, URZ ;  /* 0x0000000705057290 */ /* 0x000fe4000fffe03f */
[----:B------:R-:W2:Y:S01]  /*12360*/  LDC R2, c[0x0][0x288] ;  /* 0x0000a200ff027b82 */ /* 0x000ea20000000800 */
[----:B------:R-:W-:Y:S01]  /*12370*/  ISETP.NE.AND.EX P0, PT, RZ, UR11, PT, P0 ;  /* 0x0000000bff007c0c */ /* 0x000fe2000bf05300 */
[----:B------:R-:W-:Y:S01]  /*12380*/  USHF.L.U32 UR41, UR5, 0x7, URZ ;  /* 0x0000000705297899 */ /* 0x000fe2000800063f */
[----:B------:R-:W-:Y:S01]  /*12390*/  ULDC UR7, c[0x0][0xdb8] ;  /* 0x00036e0000077ab9 */ /* 0x000fe20000000800 */
[----:B------:R-:W-:-:S02]  /*123a0*/  UIADD3 UR4, UR8, -UR4, URZ ;  /* 0x8000000408047290 */ /* 0x000fc4000fffe03f */
[----:B------:R-:W-:Y:S02]  /*123b0*/  UISETP.NE.AND UP0, UPT, UR7, 0x1, UPT ;  /* 0x000000010700788c */ /* 0x000fe4000bf05270 */
[----:B------:R-:W3:Y:S01]  /*123c0*/  LDC R4, c[0x0][0x2e0] ;  /* 0x0000b800ff047b82 */ /* 0x000ee20000000800 */
[----:B------:R-:W-:Y:S01]  /*123d0*/  IMAD.U32 R5, RZ, RZ, UR41 ;  /* 0x00000029ff057e24 */ /* 0x000fe2000f8e00ff */
[----:B------:R-:W-:Y:S02]  /*123e0*/  ULDC UR5, c[0x0][0xdc4] ;  /* 0x0003710000057ab9 */ /* 0x000fe40000000800 */
[----:B------:R-:W-:Y:S01]  /*123f0*/  UIMAD UR6, UR6, UR5, UR4 ;  /* 0x00000005060672a4 */ /* 0x000fe2000f8e0204 */
[----:B-1----:R-:W-:-:S04]  /*12400*/  SEL R3, R0, 0x1, P0 ;  /* 0x0000000100037807 */ /* 0x002fc80000000000 */
[----:B------:R-:W-:Y:S01]  /*12410*/  @UP0 ULDC UR4, c[0x0][0xdbc] ;  /* 0x00036f0000040ab9 */ /* 0x000fe20000000800 */
[----:B------:R-:W-:Y:S01]  /*12420*/  @UP0 ULDC UR8, c[0x0][0xdc0] ;  /* 0x0003700000080ab9 */ /* 0x000fe20000000800 */
[----:B------:R-:W-:Y:S02]  /*12430*/  UIMAD.WIDE.U32 UR4, UR6, UR4, URZ ;  /* 0x00000004060472a5 */ /* 0x000fe4000f8e003f */
[----:B------:R-:W-:Y:S01]  /*12440*/  UMOV UR43, UR6 ;  /* 0x00000006002b7c82 */ /* 0x000fe20008000000 */
[----:B--2---:R-:W-:Y:S01]  /*12450*/  IADD3 R2, R5, 0xef, -R2 ;  /* 0x000000ef05027810 */ /* 0x004fe20007ffe802 */
[----:B------:R-:W-:-:S04]  /*12460*/  @UP0 USHF.R.U32.HI UR43, URZ, UR8, UR5 ;  /* 0x000000083f2b0299 */ /* 0x000fc80008011605 */
[----:B------:R-:W-:Y:S01]  /*12470*/  UIADD3 UR42, -UR43, URZ, URZ ;  /* 0x0000003f2b2a7290 */ /* 0x000fe2000fffe13f */
[----:B---3--:R-:W-:-:S03]  /*12480*/  IMAD R5, R3, R4, 0x6f ;  /* 0x0000006f03057424 */ /* 0x008fc600078e0204 */
[----:B------:R-:W-:Y:S01]  /*12490*/  UIMAD UR42, UR7, UR42, UR6 ;  /* 0x0000002a072a72a4 */ /* 0x000fe2000f8e0206 */
[----:B------:R-:W-:Y:S01]  /*124a0*/  IMAD R3, R3, R4, R2 ;  /* 0x0000000403037224 */ /* 0x000fe200078e0202 */
[----:B------:R-:W-:Y:S01]  /*124b0*/  MOV R4, RZ ;  /* 0x000000ff00047202 */ /* 0x000fe20000000f00 */
[----:B------:R-:W-:-:S04]  /*124c0*/  IMAD.MOV.U32 R2, RZ, RZ, RZ ;  /* 0x000000ffff027224 */ /* 0x000fc800078e00ff */
[----:B------:R-:W-:-:S04]  /*124d0*/  IMAD.HI R4, R5, -0x6db6db6d, R4 ;  /* 0x9249249305047827 */ /* 0x000fc800078e0204 */
[----:B------:R-:W-:Y:S01]  /*124e0*/  IMAD.HI R2, R3, -0x6db6db6d, R2 ;  /* 0x9249249303027827 */ /* 0x000fe200078e0202 */
[----:B------:R-:W-:-:S04]  /*124f0*/  SHF.R.U32.HI R3, RZ, 0x1f, R4 ;  /* 0x0000001fff037819 */ /* 0x000fc80000011604 */
[----:B------:R-:W-:Y:S02]  /*12500*/  SHF.R.U32.HI R5, RZ, 0x1f, R2 ;  /* 0x0000001fff057819 */ /* 0x000fe40000011602 */
[----:B------:R-:W-:Y:S02]  /*12510*/  LEA.HI.SX32 R3, R4, R3, 0x1a ;  /* 0x0000000304037211 */ /* 0x000fe400078fd2ff */
[----:B------:R-:W-:-:S04]  /*12520*/  LEA.HI.SX32 R2, R2, R5, 0x1a ;  /* 0x0000000502027211 */ /* 0x000fc800078fd2ff */
[----:B------:R-:W-:-:S04]  /*12530*/  VIMNMX R19, R3, R2, PT ;  /* 0x0000000203137248 */ /* 0x000fc80003fe0100 */
[----:B------:R-:W-:-:S13]  /*12540*/  ISETP.GT.AND P0, PT, R19, RZ, PT ;  /* 0x000000ff1300720c */ /* 0x000fda0003f04270 */
[----:B------:R-:W-:Y:S05]  /*12550*/  @P0 BRA `(.L_x_4761) ;  /* 0x00000000004c0947 */ /* 0x000fea0003800000 */
[----:B------:R-:W1:Y:S01]  /*12560*/  S2R R7, SR_TID.X ;  /* 0x0000000000077919 */ /* 0x000e620000002100 */
[----:B------:R-:W-:Y:S02]  /*12570*/  MOV R13, R6 ;  /* 0x00000006000d7202 */ /* 0x000fe40000000f00 */
        /* <DEDUP_REMOVED lines=17> */
.L_x_4761:
[----:B------:R-:W1:Y:S01]  /*12690*/  S2R R3, SR_CgaCtaId ;  /* 0x0000000000037919 */ /* 0x000e620000008800 */
[----:B------:R-:W-:-:S04]  /*126a0*/  MOV R18, 0x400 ;  /* 0x0000040000127802 */ /* 0x000fc80000000f00 */
[----:B-1----:R-:W-:-:S05]  /*126b0*/  LEA R18, R3, R18, 0x18 ;  /* 0x0000001203127211 */ /* 0x002fca00078ec0ff */
[----:B------:R-:W-:-:S05]  /*126c0*/  VIADD R0, R18, 0x21400 ;  /* 0x0002140012007836 */ /* 0x000fca0000000000 */
[----:B------:R-:W-:-:S13]  /*126d0*/  LOP3.LUT P0, RZ, R0, 0x3ff, RZ, 0xc0, !PT ;  /* 0x000003ff00ff7812 */ /* 0x000fda000780c0ff */
        /* <DEDUP_REMOVED lines=17> */
.L_x_4763:
[----:B------:R-:W-:-:S05]  /*127f0*/  VIADD R0, R18, 0x400 ;  /* 0x0000040012007836 */ /* 0x000fca0000000000 */
        /* <DEDUP_REMOVED lines=18> */
.L_x_4765:
        /* <DEDUP_REMOVED lines=16> */
.L_x_4764:
        /* <DEDUP_REMOVED lines=12> */
[----:B------:R-:W-:Y:S01]  /*12ae0*/  UMOV UR40, URZ ;  /* 0x0000003f00287c82 */ /* 0x000fe20008000000 */
[----:B--2---:R-:W-:Y:S01]  /*12af0*/  LOP3.LUT R7, R6, 0x1f, RZ, 0xc0, !PT ;  /* 0x0000001f06077812 */ /* 0x004fe200078ec0ff */
[----:B------:R-:W-:Y:S01]  /*12b00*/  UMOV UR8, 0x40 ;  /* 0x0000004000087882 */ /* 0x000fe20000000000 */
[----:B------:R-:W-:Y:S01]  /*12b10*/  MOV R4, UR42 ;  /* 0x0000002a00047c02 */ /* 0x000fe20008000f00 */
        /* <DEDUP_REMOVED lines=19> */
[----:B------:R-:W-:Y:S01]  /*12c50*/  VIADD R5, R19, 0xffffffff ;  /* 0xffffffff13057836 */ /* 0x000fe20000000000 */
[----:B-1----:R-:W-:Y:S01]  /*12c60*/  ISETP.NE.U32.AND P0, PT, R2, RZ, PT ;  /* 0x000000ff0200720c */ /* 0x002fe20003f05070 */
[----:B------:R2:W-:Y:S03]  /*12c70*/  @!UP1 UTMAPF.L2.4D [UR12], [UR4] ;  /* 0x0000000c040095b8 */ /* 0x0005e60008018000 */
[----:B------:R-:W-:-:S04]  /*12c80*/  ISETP.NE.AND.EX P0, PT, R3, RZ, PT, P0 ;  /* 0x000000ff0300720c */ /* 0x000fc80003f05300 */
[----:B----4-:R-:W-:Y:S01]  /*12c90*/  SEL R6, R0, RZ, !P0 ;  /* 0x000000ff00067207 */ /* 0x010fe20004000000 */
[----:B--2---:R-:W-:Y:S08]  /*12ca0*/  BRA.DIV UR6, `(.L_x_4766) ;  /* 0x0000002a060c7947 */ /* 0x004ff0000b800000 */
.L_x_4817:
[----:B------:R-:W-:Y:S01]  /*12cb0*/  UMOV UR4, 0xffffffff ;  /* 0xffffffff00047882 */ /* 0x000fe20000000000 */
[----:B------:R-:W-:Y:S02]  /*12cc0*/  SHF.R.S32.HI R12, RZ, 0x1f, R0 ;  /* 0x0000001fff0c7819 */ /* 0x000fe40000011400 */
[----:B------:R-:W-:Y:S05]  /*12cd0*/  BRA.DIV UR4, `(.L_x_4767) ;  /* 0x0000002a042c7947 */ /* 0x000fea000b800000 */
[----:B------:R-:W-:-:S13]  /*12ce0*/  ELECT P6, URZ, PT ;  /* 0x00000000003f782f */ /* 0x000fda00038c0000 */
.L_x_4820:
[----:B------:R-:W-:Y:S05]  /*12cf0*/  @!P6 BRA `(.L_x_4768) ;  /* 0x0000000000f8e947 */ /* 0x000fea0003800000 */
        /* <DEDUP_REMOVED lines=14> */
[----:B------:R-:W-:-:S03]  /*12de0*/  SHF.R.S32.HI R7, RZ, 0x1f, R6 ;  /* 0x0000001fff077819 */ /* 0x000fc60000011406 */
[----:B------:R-:W-:-:S04]  /*12df0*/  IMAD.WIDE.U32 R6, R0, UR4, R6 ;  /* 0x0000000400067c25 */ /* 0x000fc8000f8e0006 */
[----:B------:R-:W-:Y:S01]  /*12e00*/  IMAD.IADD R9, R7, 0x1, R9 ;  /* 0x0000000107097824 */ /* 0x000fe200078e0209 */
[----:B------:R-:W-:-:S04]  /*12e10*/  LEA R8, P2, R6, R2, 0x2 ;  /* 0x0000000206087211 */ /* 0x000fc800078410ff */
[----:B------:R-:W-:-:S05]  /*12e20*/  LEA.HI.X R9, R6, R3, R9, 0x2, P2 ;  /* 0x0000000306097211 */ /* 0x000fca00010f1409 */
[----:B------:R1:W5:Y:S04]  /*12e30*/  LDG.E R6, desc[UR6][R8.64] ;  /* 0x0000000608067981 */ /* 0x000368000c1e1900 */
.L_x_4769:
[----:B-1----:R-:W-:Y:S02]  /*12e40*/  LEA R8, R16, R18, 0x3 ;  /* 0x0000001210087211 */ /* 0x002fe400078e18ff */
[----:B------:R-:W-:-:S04]  /*12e50*/  SHF.L.U32 R7, R17, 0x1f, RZ ;  /* 0x0000001f11077819 */ /* 0x000fc800000006ff */
[----:B------:R-:W1:Y:S02]  /*12e60*/  SYNCS.PHASECHK.TRANS64.TRYWAIT P2, [R8+URZ+0x36840], R7 ;  /* 0x03684007080075a7 */ /* 0x000e64000804017f */
[----:B-1----:R-:W-:Y:S05]  /*12e70*/  @!P2 BRA `(.L_x_4770) ;  /* 0x0000002400e4a947 */ /* 0x002fea0003800000 */
.L_x_4821:
        /* <DEDUP_REMOVED lines=11> */
.L_x_4771:
[----:B-1----:R-:W-:Y:S01]  /*12f30*/  IMAD R7, R16, 0xa800, R18 ;  /* 0x0000a80010077824 */ /* 0x002fe200078e0212 */
        /* <DEDUP_REMOVED lines=26> */
.L_x_4768:
[----:B------:R-:W-:Y:S05]  /*130e0*/  WARPSYNC.ALL ;  /* 0x0000000000007948 */ /* 0x000fea0003800000 */
[----:B------:R-:W2:Y:S01]  /*130f0*/  LDL.LU R8, [R1+0x4] ;  /* 0x0000040001087983 */ /* 0x000ea20000300800 */
[----:B------:R-:W-:Y:S02]  /*13100*/  ELECT P2, URZ, PT ;  /* 0x00000000003f782f */ /* 0x000fe40003840000 */
[----:B------:R-:W-:Y:S01]  /*13110*/  ISETP.GE.AND P3, PT, R19, 0x2, PT ;  /* 0x000000021300780c */ /* 0x000fe20003f66270 */
[----:B------:R-:W-:Y:S01]  /*13120*/  UIADD3 UR4, UP0, UR38, 0x270, URZ ;  /* 0x0000027026047890 */ /* 0x000fe2000ff1e03f */
[----:B------:R-:W-:Y:S01]  /*13130*/  UMOV UR11, UR41 ;  /* 0x00000029000b7c82 */ /* 0x000fe20008000000 */
[----:B------:R-:W-:-:S02]  /*13140*/  UMOV UR12, UR42 ;  /* 0x0000002a000c7c82 */ /* 0x000fc40008000000 */
[----:B------:R-:W-:Y:S01]  /*13150*/  UIADD3.X UR5, URZ, UR39, URZ, UP0, !UPT ;  /* 0x000000273f057290 */ /* 0x000fe200087fe43f */
[----:B------:R-:W-:Y:S01]  /*13160*/  UMOV UR13, UR43 ;  /* 0x0000002b000d7c82 */ /* 0x000fe20008000000 */
[----:B------:R-:W-:Y:S01]  /*13170*/  UMOV UR6, 0x0 ;  /* 0x0000000000067882 */ /* 0x000fe20000000000 */
[----:B------:R-:W-:Y:S01]  /*13180*/  UMOV UR7, 0x12f00000 ;  /* 0x12f0000000077882 */ /* 0x000fe20000000000 */
[----:B------:R-:W-:Y:S01]  /*13190*/  UMOV UR10, URZ ;  /* 0x0000003f000a7c82 */ /* 0x000fe20008000000 */
[----:B------:R-:W-:Y:S01]  /*131a0*/  UMOV UR27, UR41 ;  /* 0x00000029001b7c82 */ /* 0x000fe20008000000 */
[----:B------:R-:W-:Y:S01]  /*131b0*/  @P2 MOV R7, 0xc000 ;  /* 0x0000c00000072802 */ /* 0x000fe20000000f00 */
[----:B------:R-:W-:Y:S06]  /*131c0*/  BAR.SYNC.DEFER_BLOCKING 0x8, 0x120 ;  /* 0x0204800000007b1d */ /* 0x000fec0000010000 */
[----:B------:R-:W-:Y:S01]  /*131d0*/  UMOV UR28, UR42 ;  /* 0x0000002a001c7c82 */ /* 0x000fe20008000000 */
[----:B------:R-:W-:Y:S01]  /*131e0*/  UMOV UR29, UR43 ;  /* 0x0000002b001d7c82 */ /* 0x000fe20008000000 */
[----:B------:R-:W-:Y:S01]  /*131f0*/  UMOV UR26, 0x40 ;  /* 0x00000040001a7882 */ /* 0x000fe20000000000 */
[----:B------:R-:W-:Y:S01]  /*13200*/  UMOV UR19, UR41 ;  /* 0x0000002900137c82 */ /* 0x000fe20008000000 */
[----:B------:R-:W-:Y:S01]  /*13210*/  UMOV UR20, UR42 ;  /* 0x0000002a00147c82 */ /* 0x000fe20008000000 */
[----:B------:R-:W-:Y:S01]  /*13220*/  UMOV UR21, UR43 ;  /* 0x0000002b00157c82 */ /* 0x000fe20008000000 */
[----:B------:R-:W-:Y:S01]  /*13230*/  UMOV UR18, 0x80 ;  /* 0x0000008000127882 */ /* 0x000fe20000000000 */
[----:B------:R1:W-:Y:S02]  /*13240*/  @P2 SYNCS.ARRIVE.TRANS64 RZ, [R18+URZ+0x36800], R7 ;  /* 0x0368000712ff29a7 */ /* 0x0003e4000800003f */
[----:B-1----:R-:W-:-:S05]  /*13250*/  @P2 VIADD R7, R18, 0x15400 ;  /* 0x0001540012072836 */ /* 0x002fca0000000000 */
[----:B------:R-:W-:Y:S02]  /*13260*/  @P2 R2UR UR8, R7 ;  /* 0x00000000070822ca */ /* 0x000fe400000e0000 */
[----:B------:R-:W-:-:S04]  /*13270*/  @P2 IADD3 R7, R18, 0x36800, RZ ;  /* 0x0003680012072810 */ /* 0x000fc80007ffe0ff */
[----:B------:R-:W-:Y:S01]  /*13280*/  @P2 R2UR UR9, R7 ;  /* 0x00000000070922ca */ /* 0x000fe200000e0000 */
[----:B------:R-:W-:-:S05]  /*13290*/  @P2 VIADD R7, R18, 0x19400 ;  /* 0x0001940012072836 */ /* 0x000fca0000000000 */
[----:B------:R-:W-:Y:S02]  /*132a0*/  @P2 R2UR UR24, R7 ;  /* 0x00000000071822ca */ /* 0x000fe400000e0000 */
[----:B------:R-:W-:-:S04]  /*132b0*/  @P2 IADD3 R7, R18, 0x1d400, RZ ;  /* 0x0001d40012072810 */ /* 0x000fc80007ffe0ff */
[----:B------:R-:W-:Y:S01]  /*132c0*/  @P2 R2UR UR16, R7 ;  /* 0x00000000071022ca */ /* 0x000fe200000e0000 */
[----:B------:R-:W-:Y:S01]  /*132d0*/  UMOV UR25, UR9 ;  /* 0x0000000900197c82 */ /* 0x000fe20008000000 */
[----:B------:R1:W-:Y:S01]  /*132e0*/  UTMALDG.4D [UR8], [UR4], desc[UR6] ;  /* 0x00000608040075b4 */ /* 0x0003e20008019000 */
[----:B------:R-:W-:-:S04]  /*132f0*/  UMOV UR17, UR9 ;  /* 0x0000000900117c82 */ /* 0x000fc80008000000 */
[----:B------:R1:W-:Y:S06]  /*13300*/  UTMALDG.4D [UR24], [UR4], desc[UR6] ;  /* 0x00000618040075b4 */ /* 0x0003ec0008019000 */
        /* <DEDUP_REMOVED lines=9> */
.L_x_4822:
[----:B------:R-:W-:Y:S05]  /*133a0*/  @!P3 BRA `(.L_x_4773) ;  /* 0x00000014007cb947 */ /* 0x000fea0003800000 */
[C---:B-1----:R-:W-:Y:S01]  /*133b0*/  LOP3.LUT R7, R19.reuse, 0x1, RZ, 0xc0, !PT ;  /* 0x0000000113077812 */ /* 0x042fe200078ec0ff */
[----:B------:R-:W-:Y:S01]  /*133c0*/  VIADD R10, R19, 0xfffffffe ;  /* 0xfffffffe130a7836 */ /* 0x000fe20000000000 */
[----:B------:R-:W-:Y:S02]  /*133d0*/  ULDC.64 UR36, c[0x0][0x408] ;  /* 0x0001020000247ab9 */ /* 0x000fe40000000a00 */
[----:B------:R-:W-:Y:S02]  /*133e0*/  ISETP.NE.U32.AND P2, PT, R7, 0x1, PT ;  /* 0x000000010700780c */ /* 0x000fe40003f45070 */
[----:B------:R-:W-:-:S11]  /*133f0*/  MOV R7, R10 ;  /* 0x0000000a00077202 */ /* 0x000fd60000000f00 */
        /* <DEDUP_REMOVED lines=25> */
[----:B------:R-:W-:-:S04]  /*13590*/  LEA R2, P2, R8, R2, 0x2 ;  /* 0x0000000208027211 */ /* 0x000fc800078410ff */
[----:B------:R-:W-:-:S04]  /*135a0*/  IADD3 R9, R14, R9, RZ ;  /* 0x000000090e097210 */ /* 0x000fc80007ffe0ff */
[----:B------:R-:W-:-:S05]  /*135b0*/  LEA.HI.X R3, R8, R3, R9, 0x2, P2 ;  /* 0x0000000308037211 */ /* 0x000fca00010f1409 */
[----:B------:R1:W5:Y:S02]  /*135c0*/  LDG.E R8, desc[UR6][R2.64] ;  /* 0x0000000602087981 */ /* 0x000364000c1e1900 */
.L_x_4777:
[----:B-1----:R-:W-:Y:S01]  /*135d0*/  IMAD R3, R11, 0x8, R18 ;  /* 0x000000080b037824 */ /* 0x002fe200078e0212 */
[----:B------:R-:W-:-:S04]  /*135e0*/  SHF.L.U32 R2, R13, 0x1f, RZ ;  /* 0x0000001f0d027819 */ /* 0x000fc800000006ff */
[----:B------:R-:W1:Y:S02]  /*135f0*/  SYNCS.PHASECHK.TRANS64.TRYWAIT P2, [R3+URZ+0x36840], R2 ;  /* 0x03684002030075a7 */ /* 0x000e64000804017f */
[----:B-1----:R-:W-:Y:S05]  /*13600*/  @!P2 BRA `(.L_x_4778) ;  /* 0x000000200028a947 */ /* 0x002fea0003800000 */
.L_x_4823:
        /* <DEDUP_REMOVED lines=11> */
.L_x_4779:
        /* <DEDUP_REMOVED lines=11> */
[----:B------:R-:W-:Y:S01]  /*13770*/  VIADD R3, R18, 0x36800 ;  /* 0x0003680012037836 */ /* 0x000fe20000000000 */
[----:B------:R-:W-:Y:S01]  /*13780*/  UMOV UR16, 0x40 ;  /* 0x0000004000107882 */ /* 0x000fe20000000000 */
[----:B------:R-:W-:Y:S01]  /*13790*/  UMOV UR17, 0x80 ;  /* 0x0000008000117882 */ /* 0x000fe20000000000 */
[----:B------:R-:W-:Y:S01]  /*137a0*/  UIADD3 UR9, UR9, 0x36830, URZ ;  /* 0x0003683009097890 */ /* 0x000fe2000fffe03f */
[----:B------:R-:W-:Y:S01]  /*137b0*/  SHF.L.U32 R2, R17, 0x1f, RZ ;  /* 0x0000001f11027819 */ /* 0x000fe200000006ff */
[----:B------:R-:W-:Y:S01]  /*137c0*/  UIMAD UR11, UR11, 0x70, URZ ;  /* 0x000000700b0b78a4 */ /* 0x000fe2000f8e023f */
[----:B------:R-:W-:Y:S01]  /*137d0*/  LEA R3, R16, R3, 0x3 ;  /* 0x0000000310037211 */ /* 0x000fe200078e18ff */
[----:B------:R-:W-:-:S02]  /*137e0*/  UIADD3 UR8, UR14, 0x21400, URZ ;  /* 0x000214000e087890 */ /* 0x000fc4000fffe03f */
        /* <DEDUP_REMOVED lines=11> */
.L_x_4824:
[----:B------:R-:W-:Y:S05]  /*138a0*/  @P3 BRA `(.L_x_4781) ;  /* 0x0000000000203947 */ /* 0x000fea0003800000 */
[----:B------:R-:W2:Y:S01]  /*138b0*/  S2R R9, SR_TID.X ;  /* 0x0000000000097919 */ /* 0x000ea20000002100 */
[----:B-1----:R-:W-:Y:S01]  /*138c0*/  IMAD R2, R16, 0x8, R18 ;  /* 0x0000000810027824 */ /* 0x002fe200078e0212 */
[----:B------:R-:W-:-:S04]  /*138d0*/  MOV R3, 0xa800 ;  /* 0x0000a80000037802 */ /* 0x000fc80000000f00 */
[----:B------:R3:W-:Y:S01]  /*138e0*/  SYNCS.ARRIVE.TRANS64 RZ, [R2+URZ+0x36850], R3 ;  /* 0x0368500302ff79a7 */ /* 0x0007e2000800003f */
[----:B--2---:R-:W-:-:S04]  /*138f0*/  LOP3.LUT R9, R9, 0x1f, RZ, 0xc0, !PT ;  /* 0x0000001f09097812 */ /* 0x004fc800078ec0ff */
[----:B------:R-:W-:-:S13]  /*13900*/  ISETP.NE.AND P2, PT, R9, RZ, PT ;  /* 0x000000ff0900720c */ /* 0x000fda0003f45270 */
[----:B---3--:R-:W-:Y:S05]  /*13910*/  @!P2 BRA `(.L_x_4781) ;  /* 0x000000000004a947 */ /* 0x008fea0003800000 */
[----:B------:R-:W-:Y:S01]  /*13920*/  BPT.TRAP 0x1 ;  /* 0x000000040000795c */ /* 0x000fe20000300000 */
.L_x_4781:
[--C-:B-1----:R-:W-:Y:S01]  /*13930*/  IMAD R2, R16, 0x8, R18.reuse ;  /* 0x0000000810027824 */ /* 0x102fe200078e0212 */
[----:B------:R-:W-:Y:S01]  /*13940*/  R2UR UR11, R5 ;  /* 0x00000000050b72ca */ /* 0x000fe200000e0000 */
[----:B------:R-:W-:Y:S01]  /*13950*/  UIADD3 UR4, UP0, UR38, 0x470, URZ ;  /* 0x0000047026047890 */ /* 0x000fe2000ff1e03f */
[----:B------:R-:W-:Y:S01]  /*13960*/  R2UR UR13, R6 ;  /* 0x00000000060d72ca */ /* 0x000fe200000e0000 */
[----:B------:R-:W-:Y:S01]  /*13970*/  UMOV UR10, URZ ;  /* 0x0000003f000a7c82 */ /* 0x000fe20008000000 */
[----:B------:R-:W-:Y:S01]  /*13980*/  R2UR UR9, R2 ;  /* 0x00000000020972ca */ /* 0x000fe200000e0000 */
[----:B------:R-:W-:Y:S01]  /*13990*/  IMAD R2, R16, 0xa800, R18 ;  /* 0x0000a80010027824 */ /* 0x000fe200078e0212 */
[----:B------:R-:W-:Y:S01]  /*139a0*/  R2UR UR12, R4 ;  /* 0x00000000040c72ca */ /* 0x000fe200000e0000 */
[----:B------:R-:W-:Y:S01]  /*139b0*/  UIADD3.X UR5, URZ, UR39, URZ, UP0, !UPT ;  /* 0x000000273f057290 */ /* 0x000fe200087fe43f */
[----:B------:R-:W-:Y:S01]  /*139c0*/  MOV R6, R8 ;  /* 0x0000000800067202 */ /* 0x000fe20000000f00 */
[----:B------:R-:W-:Y:S01]  /*139d0*/  UMOV UR6, 0x0 ;  /* 0x0000000000067882 */ /* 0x000fe20000000000 */
[----:B------:R-:W-:Y:S01]  /*139e0*/  R2UR UR15, R2 ;  /* 0x00000000020f72ca */ /* 0x000fe200000e0000 */
[----:B------:R-:W-:Y:S01]  /*139f0*/  UMOV UR7, 0x14f00000 ;  /* 0x14f0000000077882 */ /* 0x000fe20000000000 */
[----:B------:R-:W-:Y:S01]  /*13a00*/  UMOV UR16, 0x40 ;  /* 0x0000004000107882 */ /* 0x000fe20000000000 */
[----:B------:R-:W-:Y:S01]  /*13a10*/  UIMAD UR11, UR11, 0x70, URZ ;  /* 0x000000700b0b78a4 */ /* 0x000fe2000f8e023f */
[----:B------:R-:W-:-:S03]  /*13a20*/  IMAD.MOV.U32 R5, RZ, RZ, R7 ;  /* 0x000000ffff057224 */ /* 0x000fc600078e0007 */
        /* <DEDUP_REMOVED lines=13> */
.L_x_4776:
[----:B------:R-:W-:Y:S05]  /*13b00*/  BSYNC B0 ;  /* 0x0000000000007941 */ /* 0x000fea0003800000 */
.L_x_4775:
[----:B------:R-:W-:Y:S01]  /*13b10*/  IADD3 R7, R19, -0x3, RZ ;  /* 0xfffffffd13077810 */ /* 0x000fe20007ffe0ff */
[----:B------:R-:W-:Y:S01]  /*13b20*/  IMAD.MOV.U32 R16, RZ, RZ, R11 ;  /* 0x000000ffff107224 */ /* 0x000fe200078e000b */
[----:B------:R-:W-:-:S07]  /*13b30*/  MOV R17, R13 ;  /* 0x0000000d00117202 */ /* 0x000fce0000000f00 */
.L_x_4774:
[----:B------:R-:W-:Y:S01]  /*13b40*/  ISETP.NE.AND P2, PT, R10, RZ, PT ;  /* 0x000000ff0a00720c */ /* 0x000fe20003f45270 */
[----:B------:R-:W-:-:S12]  /*13b50*/  BSSY B0, `(.L_x_4773) ;  /* 0x00000e4000007945 */ /* 0x000fd80003800000 */
[----:B------:R-:W-:Y:S05]  /*13b60*/  @!P2 BRA `(.L_x_4782) ;  /* 0x0000000c0088a947 */ /* 0x000fea0003800000 */
[----:B------:R-:W-:-:S07]  /*13b70*/  IMAD.MOV.U32 R8, RZ, RZ, R6 ;  /* 0x000000ffff087224 */ /* 0x000fce00078e0006 */
.L_x_4797:
        /* <DEDUP_REMOVED lines=17> */
[----:B------:R-:W-:-:S03]  /*13c90*/  IMAD R14, R12, UR36, RZ ;  /* 0x000000240c0e7c24 */ /* 0x000fc6000f8e02ff */
[--C-:B------:R-:W-:Y:S01]  /*13ca0*/  SHF.R.S32.HI R3, RZ, 0x1f, R2.reuse ;  /* 0x0000001fff037819 */ /* 0x100fe20000011402 */
[----:B------:R-:W-:Y:S02]  /*13cb0*/  IMAD.MOV R13, RZ, RZ, -R2 ;  /* 0x000000ffff0d7224 */ /* 0x000fe400078e0a02 */
[----:B------:R-:W-:Y:S02]  /*13cc0*/  IMAD R14, R0, UR37, R14 ;  /* 0x00000025000e7c24 */ /* 0x000fe4000f8e020e */
[----:B------:R-:W-:Y:S02]  /*13cd0*/  IMAD R13, R8, R13, R7 ;  /* 0x0000000d080d7224 */ /* 0x000fe400078e0207 */
[----:B------:R-:W1:Y:S01]  /*13ce0*/  LDC.64 R8, c[0x0][0x3f8] ;  /* 0x0000fe00ff087b82 */ /* 0x000e620000000a00 */
[----:B------:R-:W-:-:S05]  /*13cf0*/  IMAD.WIDE.U32 R2, R0, UR36, R2 ;  /* 0x0000002400027c25 */ /* 0x000fca000f8e0002 */
[----:B------:R-:W-:Y:S02]  /*13d00*/  IADD3 R14, R14, R3, RZ ;  /* 0x000000030e0e7210 */ /* 0x000fe40007ffe0ff */
[----:B-1----:R-:W-:-:S04]  /*13d10*/  LEA R8, P2, R2, R8, 0x2 ;  /* 0x0000000802087211 */ /* 0x002fc800078410ff */
[----:B------:R-:W-:-:S05]  /*13d20*/  LEA.HI.X R9, R2, R9, R14, 0x2, P2 ;  /* 0x0000000902097211 */ /* 0x000fca00010f140e */
[----:B------:R1:W5:Y:S04]  /*13d30*/  LDG.E R8, desc[UR4][R8.64] ;  /* 0x0000000408087981 */ /* 0x000368000c1e1900 */
.L_x_4785:
[----:B------:R-:W-:Y:S01]  /*13d40*/  IMAD R2, R10, 0x8, R18 ;  /* 0x000000080a027824 */ /* 0x000fe200078e0212 */
[----:B------:R-:W-:-:S04]  /*13d50*/  SHF.L.U32 R3, R11, 0x1f, RZ ;  /* 0x0000001f0b037819 */ /* 0x000fc800000006ff */
[----:B------:R-:W2:Y:S02]  /*13d60*/  SYNCS.PHASECHK.TRANS64.TRYWAIT P2, [R2+URZ+0x36840], R3 ;  /* 0x03684003020075a7 */ /* 0x000ea4000804017f */
[----:B--2---:R-:W-:Y:S05]  /*13d70*/  @!P2 BRA `(.L_x_4786) ;  /* 0x000000180074a947 */ /* 0x004fea0003800000 */
.L_x_4825:
        /* <DEDUP_REMOVED lines=11> */
.L_x_4787:
[----:B------:R-:W-:Y:S01]  /*13e30*/  R2UR UR9, R2 ;  /* 0x00000000020972ca */ /* 0x000fe200000e0000 */
[----:B--2---:R-:W-:Y:S01]  /*13e40*/  IMAD R2, R10, 0xa800, R18 ;  /* 0x0000a8000a027824 */ /* 0x004fe200078e0212 */
[----:B------:R-:W-:Y:S01]  /*13e50*/  R2UR UR11, R13 ;  /* 0x000000000d0b72ca */ /* 0x000fe200000e0000 */
        /* <DEDUP_REMOVED lines=8> */
[----:B------:R-:W-:Y:S01]  /*13ee0*/  VIADD R3, R18, 0x36800 ;  /* 0x0003680012037836 */ /* 0x000fe20000000000 */
[----:B------:R-:W-:Y:S01]  /*13ef0*/  UMOV UR16, 0x40 ;  /* 0x0000004000107882 */ /* 0x000fe20000000000 */
[----:B------:R-:W-:Y:S01]  /*13f00*/  UIADD3 UR9, UR9, 0x36830, URZ ;  /* 0x0003683009097890 */ /* 0x000fe2000fffe03f */
[----:B------:R-:W-:Y:S01]  /*13f10*/  SHF.L.U32 R17, R17, 0x1f, RZ ;  /* 0x0000001f11117819 */ /* 0x000fe200000006ff */
[----:B------:R-:W-:Y:S01]  /*13f20*/  UIMAD UR11, UR11, 0x70, URZ ;  /* 0x000000700b0b78a4 */ /* 0x000fe2000f8e023f */
[----:B------:R-:W-:Y:S01]  /*13f30*/  LEA R2, R16, R3, 0x3 ;  /* 0x0000000310027211 */ /* 0x000fe200078e18ff */
[----:B------:R-:W-:-:S02]  /*13f40*/  UMOV UR17, 0x80 ;  /* 0x0000008000117882 */ /* 0x000fc40000000000 */
        /* <DEDUP_REMOVED lines=12> */
.L_x_4826:
        /* <DEDUP_REMOVED lines=8> */
.L_x_4789:
        /* <DEDUP_REMOVED lines=14> */
[----:B------:R-:W-:-:S02]  /*14170*/  UIMAD UR11, UR11, 0x70, URZ ;  /* 0x000000700b0b78a4 */ /* 0x000fc4000f8e023f */
        /* <DEDUP_REMOVED lines=14> */
.L_x_4784:
[----:B------:R-:W-:Y:S05]  /*14260*/  BSYNC B1 ;  /* 0x0000000000017941 */ /* 0x000fea0003800000 */
.L_x_4783:
        /* <DEDUP_REMOVED lines=27> */
.L_x_4792:
[----:B------:R-:W-:Y:S01]  /*14420*/  IMAD R2, R16, 0x8, R18 ;  /* 0x0000000810027824 */ /* 0x000fe200078e0212 */
[----:B------:R-:W-:-:S04]  /*14430*/  SHF.L.U32 R3, R17, 0x1f, RZ ;  /* 0x0000001f11037819 */ /* 0x000fc800000006ff */
[----:B------:R-:W2:Y:S02]  /*14440*/  SYNCS.PHASECHK.TRANS64.TRYWAIT P2, [R2+URZ+0x36840], R3 ;  /* 0x03684003020075a7 */ /* 0x000ea4000804017f */
[----:B--2---:R-:W-:Y:S05]  /*14450*/  @!P2 BRA `(.L_x_4793) ;  /* 0x0000001000e4a947 */ /* 0x004fea0003800000 */
.L_x_4827:
        /* <DEDUP_REMOVED lines=11> */
.L_x_4794:
[----:B--2---:R-:W-:Y:S01]  /*14510*/  VIADD R3, R18, 0x36800 ;  /* 0x0003680012037836 */ /* 0x004fe20000000000 */
[----:B------:R-:W-:Y:S01]  /*14520*/  R2UR UR11, R13 ;  /* 0x000000000d0b72ca */ /* 0x000fe200000e0000 */
[----:B------:R-:W-:Y:S01]  /*14530*/  UIADD3 UR4, UP0, UR38, 0x370, URZ ;  /* 0x0000037026047890 */ /* 0x000fe2000ff1e03f */
[----:B------:R-:W-:Y:S01]  /*14540*/  R2UR UR12, R4 ;  /* 0x00000000040c72ca */ /* 0x000fe200000e0000 */
[----:B------:R-:W-:Y:S01]  /*14550*/  UMOV UR10, URZ ;  /* 0x0000003f000a7c82 */ /* 0x000fe20008000000 */
[----:B------:R-:W-:Y:S01]  /*14560*/  LEA R2, R16, R3, 0x3 ;  /* 0x0000000310027211 */ /* 0x000fe200078e18ff */
[----:B------:R-:W-:Y:S01]  /*14570*/  UIADD3.X UR5, URZ, UR39, URZ, UP0, !UPT ;  /* 0x000000273f057290 */ /* 0x000fe200087fe43f */
[----:B-----5:R-:W-:Y:S01]  /*14580*/  R2UR UR13, R8 ;  /* 0x00000000080d72ca */ /* 0x020fe200000e0000 */
[----:B------:R-:W-:Y:S01]  /*14590*/  UMOV UR6, 0x0 ;  /* 0x0000000000067882 */ /* 0x000fe20000000000 */
[----:B------:R-:W-:Y:S01]  /*145a0*/  R2UR UR9, R2 ;  /* 0x00000000020972ca */ /* 0x000fe200000e0000 */
[----:B------:R-:W-:Y:S01]  /*145b0*/  IMAD R2, R16, 0xa800, R18 ;  /* 0x0000a80010027824 */ /* 0x000fe200078e0212 */
[----:B------:R-:W-:Y:S01]  /*145c0*/  UMOV UR7, 0x14f00000 ;  /* 0x14f0000000077882 */ /* 0x000fe20000000000 */
[----:B------:R-:W-:Y:S01]  /*145d0*/  UMOV UR17, 0x40 ;  /* 0x0000004000117882 */ /* 0x000fe20000000000 */
[----:B------:R-:W-:Y:S01]  /*145e0*/  UMOV UR18, 0x80 ;  /* 0x0000008000127882 */ /* 0x000fe20000000000 */
[----:B------:R-:W-:Y:S01]  /*145f0*/  UIMAD UR11, UR11, 0x70, URZ ;  /* 0x000000700b0b78a4 */ /* 0x000fe2000f8e023f */
[----:B------:R-:W-:Y:S01]  /*14600*/  R2UR UR8, R2 ;  /* 0x00000000020872ca */ /* 0x000fe200000e0000 */
[----:B------:R-:W-:Y:S01]  /*14610*/  IMAD R2, R10, 0x8, R3 ;  /* 0x000000080a027824 */ /* 0x000fe200078e0203 */
        /* <DEDUP_REMOVED lines=15> */
.L_x_4828:
        /* <DEDUP_REMOVED lines=8> */
.L_x_4796:
        /* <DEDUP_REMOVED lines=14> */
[----:B------:R-:W-:-:S02]  /*14870*/  UIMAD UR11, UR11, 0x70, URZ ;  /* 0x000000700b0b78a4 */ /* 0x000fc4000f8e023f */
        /* <DEDUP_REMOVED lines=13> */
.L_x_4791:
[----:B------:R-:W-:Y:S05]  /*14950*/  BSYNC B1 ;  /* 0x0000000000017941 */ /* 0x000fea0003800000 */
.L_x_4790:
[C---:B------:R-:W-:Y:S01]  /*14960*/  ISETP.GT.AND P2, PT, R7.reuse, 0x1, PT ;  /* 0x000000010700780c */ /* 0x040fe20003f44270 */
[----:B------:R-:W-:-:S12]  /*14970*/  VIADD R7, R7, 0xfffffffe ;  /* 0xfffffffe07077836 */ /* 0x000fd80000000000 */
[----:B------:R-:W-:Y:S05]  /*14980*/  @P2 BRA `(.L_x_4797) ;  /* 0xfffffff0007c2947 */ /* 0x000fea000383ffff */
.L_x_4782:
[----:B------:R-:W-:Y:S05]  /*14990*/  BSYNC B0 ;  /* 0x0000000000007941 */ /* 0x000fea0003800000 */
.L_x_4773:
        /* <DEDUP_REMOVED lines=14> */
[----:B-1----:R-:W-:-:S05]  /*14a80*/  IADD3 R0, R0, UR44, R9 ;  /* 0x0000002c00007c10 */ /* 0x002fca000fffe009 */
[----:B------:R2:W-:Y:S02]  /*14a90*/  STL [R1], R0 ;  /* 0x0000000001007387 */ /* 0x0005e40000100800 */
.L_x_4799:
[----:B------:R-:W-:Y:S05]  /*14aa0*/  BSYNC B0 ;  /* 0x0000000000007941 */ /* 0x000fea0003800000 */
.L_x_4798:
[----:B------:R-:W-:Y:S04]  /*14ab0*/  BSSY B0, `(.L_x_4800) ;  /* 0x000002c000007945 */ /* 0x000fe80003800000 */
[----:B------:R-:W-:Y:S05]  /*14ac0*/  @!P6 BRA `(.L_x_4801) ;  /* 0x0000000000a8e947 */ /* 0x000fea0003800000 */
[----:B--2---:R-:W1:Y:S01]  /*14ad0*/  S2R R0, SR_TID.X ;  /* 0x0000000000007919 */ /* 0x004e620000002100 */
[----:B------:R-:W-:Y:S02]  /*14ae0*/  LEA R3, R16, R18, 0x3 ;  /* 0x0000001210037211 */ /* 0x000fe400078e18ff */
[----:B-1----:R-:W-:Y:S02]  /*14af0*/  LOP3.LUT R2, R0, 0x7f, RZ, 0xc0, !PT ;  /* 0x0000007f00027812 */ /* 0x002fe400078ec0ff */
[----:B------:R-:W-:Y:S02]  /*14b00*/  SHF.L.U32 R0, R17, 0x1f, RZ ;  /* 0x0000001f11007819 */ /* 0x000fe400000006ff */
[----:B------:R-:W-:Y:S02]  /*14b10*/  ISETP.NE.AND P1, PT, R2, RZ, PT ;  /* 0x000000ff0200720c */ /* 0x000fe40003f25270 */
[----:B------:R-:W1:Y:S02]  /*14b20*/  SYNCS.PHASECHK.TRANS64.TRYWAIT P0, [R3+URZ+0x36860], R0 ;  /* 0x03686000030075a7 */ /* 0x000e64000800017f */
[----:B-1----:R-:W-:Y:S09]  /*14b30*/  @!P0 BRA `(.L_x_4802) ;  /* 0x0000000c00548947 */ /* 0x002ff20003800000 */
.L_x_4829:
        /* <DEDUP_REMOVED lines=8> */
.L_x_4803:
        /* <DEDUP_REMOVED lines=26> */
[----:B---3--:R-:W-:Y:S01]  /*14d60*/  NOP ;  /* 0x0000000000007918 */ /* 0x008fe20000000000 */
.L_x_4801:
[----:B------:R-:W-:Y:S05]  /*14d70*/  BSYNC B0 ;  /* 0x0000000000007941 */ /* 0x000fea0003800000 */
.L_x_4800:
[----:B------:R3:W5:Y:S01]  /*14d80*/  LDL.LU R13, [R1] ;  /* 0x00000000010d7983 */ /* 0x0007620000300800 */
[----:B------:R-:W-:-:S04]  /*14d90*/  IADD3 R16, R16, 0x1, RZ ;  /* 0x0000000110107810 */ /* 0x000fc80007ffe0ff */
[----:B------:R-:W-:-:S04]  /*14da0*/  ISETP.NE.AND P0, PT, R16, 0x2, PT ;  /* 0x000000021000780c */ /* 0x000fc80003f05270 */
[----:B-12---:R-:W-:Y:S02]  /*14db0*/  SEL R0, RZ, 0x1, P0 ;  /* 0x00000001ff007807 */ /* 0x006fe40000000000 */
[----:B------:R-:W-:Y:S02]  /*14dc0*/  SEL R16, R16, RZ, P0 ;  /* 0x000000ff10107207 */ /* 0x000fe40000000000 */
[----:B---3--:R-:W-:-:S07]  /*14dd0*/  LOP3.LUT R17, R17, R0, RZ, 0x3c, !PT ;  /* 0x0000000011117212 */ /* 0x008fce00078e3cff */
.L_x_4762:
[----:B------:R-:W-:Y:S05]  /*14de0*/  BSYNC B6 ;  /* 0x0000000000067941 */ /* 0x000fea0003800000 */
.L_x_4760:
[----:B------:R-:W-:-:S03]  /*14df0*/  UMOV UR4, 0xffffffff ;  /* 0xffffffff00047882 */ /* 0x000fc60000000000 */
[----:B------:R-:W-:Y:S05]  /*14e00*/  BRA.DIV UR4, `(.L_x_4804) ;  /* 0x0000000a04b47947 */ /* 0x000fea000b800000 */
[----:B-----5:R1:W2:Y:S02]  /*14e10*/  SHFL.IDX PT, R14, R13, RZ, 0x1f ;  /* 0x00001fff0d0e7589 */ /* 0x0202a400000e0000 */
.L_x_4832:
[----:B------:R-:W3:Y:S01]  /*14e20*/  S2R R0, SR_TID.X ;  /* 0x0000000000007919 */ /* 0x000ee20000002100 */
[----:B------:R-:W-:Y:S05]  /*14e30*/  WARPSYNC.ALL ;  /* 0x0000000000007948 */ /* 0x000fea0003800000 */
[----:B------:R-:W-:Y:S01]  /*14e40*/  BAR.SYNC.DEFER_BLOCKING 0x4, 0x120 ;  /* 0x0104800000007b1d */ /* 0x000fe20000010000 */
[----:B--2---:R-:W-:-:S05]  /*14e50*/  IMAD.MOV.U32 R2, RZ, RZ, R14 ;  /* 0x000000ffff027224 */ /* 0x004fca00078e000e */
[----:B------:R-:W-:Y:S01]  /*14e60*/  ULDC UR4, c[0x0][0xda8] ;  /* 0x00036a0000047ab9 */ /* 0x000fe20000000800 */
[----:B------:R2:W-:Y:S01]  /*14e70*/  STL [R1], R2 ;  /* 0x0000000201007387 */ /* 0x0005e20000100800 */
[----:B---3--:R-:W-:-:S04]  /*14e80*/  LOP3.LUT R0, R0, 0x1f, RZ, 0xc0, !PT ;  /* 0x0000001f00007812 */ /* 0x008fc800078ec0ff */
[----:B------:R-:W-:-:S13]  /*14e90*/  ISETP.NE.AND P0, PT, R0, RZ, PT ;  /* 0x000000ff0000720c */ /* 0x000fda0003f05270 */
[----:B------:R-:W3:Y:S01]  /*14ea0*/  @!P0 S2R R3, SR_CgaCtaId ;  /* 0x0000000000038919 */ /* 0x000ee20000008800 */
[----:B------:R-:W-:-:S04]  /*14eb0*/  @!P0 MOV R0, 0x400 ;  /* 0x0000040000008802 */ /* 0x000fc80000000f00 */
[----:B---3--:R-:W-:-:S05]  /*14ec0*/  @!P0 LEA R0, R3, R0, 0x18 ;  /* 0x0000000003008211 */ /* 0x008fca00078ec0ff */
[----:B------:R2:W-:Y:S01]  /*14ed0*/  @!P0 STS [R0+0x368d0], R13 ;  /* 0x0368d00d00008388 */ /* 0x0005e20000000800 */
[----:B------:R-:W-:Y:S06]  /*14ee0*/  BAR.ARV 0x5, 0x120 ;  /* 0x0144800000007b1d */ /* 0x000fec0000002000 */
[----:B------:R-:W-:-:S13]  /*14ef0*/  ISETP.GE.AND P0, PT, R2, UR4, PT ;  /* 0x0000000402007c0c */ /* 0x000fda000bf06270 */
[----:B--2---:R-:W-:Y:S05]  /*14f00*/  @!P0 BRA `(.L_x_4805) ;  /* 0xffffffd000848947 */ /* 0x004fea000383ffff */
.L_x_4757:
[----:B------:R-:W2:Y:S01]  /*14f10*/  LDL.LU R0, [R1+0x4] ;  /* 0x0000040001007983 */ /* 0x000ea20000300800 */
[----:B------:R-:W3:Y:S01]  /*14f20*/  S2R R5, SR_CgaCtaId ;  /* 0x0000000000057919 */ /* 0x000ee20000008800 */
[----:B--2---:R-:W-:-:S04]  /*14f30*/  IADD3 R0, R0, 0x1, RZ ;  /* 0x0000000100007810 */ /* 0x004fc80007ffe0ff */
[----:B------:R-:W-:-:S04]  /*14f40*/  LEA.HI R2, R0, R0, RZ, 0x1 ;  /* 0x0000000000027211 */ /* 0x000fc800078f08ff */
[----:B------:R-:W-:Y:S02]  /*14f50*/  LOP3.LUT R3, R2, 0xfffffffe, RZ, 0xc0, !PT ;  /* 0xfffffffe02037812 */ /* 0x000fe400078ec0ff */
[----:B------:R-:W-:-:S03]  /*14f60*/  MOV R2, 0x400 ;  /* 0x0000040000027802 */ /* 0x000fc60000000f00 */
[----:B------:R-:W-:Y:S01]  /*14f70*/  IMAD.IADD R0, R0, 0x1, -R3 ;  /* 0x0000000100007824 */ /* 0x000fe200078e0a03 */
[----:B---3--:R-:W-:-:S04]  /*14f80*/  LEA R7, R5, R2, 0x18 ;  /* 0x0000000205077211 */ /* 0x008fc800078ec0ff */
[----:B------:R-:W-:-:S04]  /*14f90*/  SHF.L.U32 R0, R0, 0x1f, RZ ;  /* 0x0000001f00007819 */ /* 0x000fc800000006ff */
[----:B------:R-:W2:Y:S02]  /*14fa0*/  SYNCS.PHASECHK.TRANS64.TRYWAIT P0, [R7+URZ+0x36820], R0 ;  /* 0x03682000070075a7 */ /* 0x000ea4000800017f */
[----:B--2---:R-:W-:Y:S05]  /*14fb0*/  @!P0 BRA `(.L_x_4806) ;  /* 0x00000008006c8947 */ /* 0x004fea0003800000 */
.L_x_4833:
        /* <DEDUP_REMOVED lines=9> */
[----:B------:R-:W2:Y:S02]  /*15050*/  LDL.LU R2, [R1+0x8] ;  /* 0x0000080001027983 */ /* 0x000ea40000300800 */
[----:B--2---:R-:W-:-:S04]  /*15060*/  LOP3.LUT R0, R2, 0x2, RZ, 0xfc, !PT ;  /* 0x0000000202007812 */ /* 0x004fc800078efcff */
[----:B------:R-:W-:-:S13]  /*15070*/  ISETP.NE.AND P2, PT, R0, 0x3, PT ;  /* 0x000000030000780c */ /* 0x000fda0003f45270 */
[----:B------:R-:W-:Y:S05]  /*15080*/  @!P2 BRA `(.L_x_4809) ;  /* 0x000000000004a947 */ /* 0x000fea0003800000 */
[----:B------:R-:W-:Y:S01]  /*15090*/  BPT.TRAP 0x1 ;  /* 0x000000040000795c */ /* 0x000fe20000300000 */
.L_x_4809:
[----:B------:R-:W-:Y:S02]  /*150a0*/  IADD3 R3, R7, 0x36840, RZ ;  /* 0x0003684007037810 */ /* 0x000fe40007ffe0ff */
[----:B------:R-:W-:Y:S02]  /*150b0*/  SHF.L.U32 R4, R17, 0x1f, RZ ;  /* 0x0000001f11047819 */ /* 0x000fe400000006ff */
[C---:B------:R-:W-:Y:S01]  /*150c0*/  IADD3 R0, R16.reuse, 0x1, RZ ;  /* 0x0000000110007810 */ /* 0x040fe20007ffe0ff */
        /* <DEDUP_REMOVED lines=9> */
.L_x_4834:
[----:B------:R-:W3:Y:S02]  /*15160*/  SYNCS.PHASECHK.TRANS64.TRYWAIT P0, [R3+URZ], R0 ;  /* 0x00000000030075a7 */ /* 0x000ee4000800017f */
[----:B---3--:R-:W-:Y:S05]  /*15170*/  @!P0 BRA `(.L_x_4811) ;  /* 0x0000000800248947 */ /* 0x008fea0003800000 */
.L_x_4835:
[----:B------:R-:W-:Y:S05]  /*15180*/  @!P2 BRA `(.L_x_4812) ;  /* 0x000000000004a947 */ /* 0x000fea0003800000 */
[----:B------:R-:W-:Y:S01]  /*15190*/  BPT.TRAP 0x1 ;  /* 0x000000040000795c */ /* 0x000fe20000300000 */
.L_x_4812:
[----:B---3--:R-:W-:-:S05]  /*151a0*/  IADD3 R3, R7, 0x36860, RZ ;  /* 0x0003686007037810 */ /* 0x008fca0007ffe0ff */
[----:B--2---:R-:W-:-:S04]  /*151b0*/  IMAD R5, R16, 0x8, R3 ;  /* 0x0000000810057824 */ /* 0x004fc800078e0203 */
[----:B------:R-:W2:Y:S02]  /*151c0*/  SYNCS.PHASECHK.TRANS64.TRYWAIT P0, [R5+URZ], R4 ;  /* 0x00000004050075a7 */ /* 0x000ea4000800017f */
[----:B--2---:R-:W-:Y:S05]  /*151d0*/  @!P0 BRA `(.L_x_4813) ;  /* 0x0000000800208947 */ /* 0x004fea0003800000 */
.L_x_4836:
[----:B------:R-:W-:-:S07]  /*151e0*/  LEA R3, R2, R3, 0x3 ;  /* 0x0000000302037211 */ /* 0x000fce00078e18ff */
.L_x_4814:
[----:B---3--:R3:W4:Y:S02]  /*151f0*/  SYNCS.PHASECHK.TRANS64.TRYWAIT P0, [R3+URZ], R0 ;  /* 0x00000000030075a7 */ /* 0x008724000800017f */
[----:B----4-:R-:W-:Y:S05]  /*15200*/  @!P0 NANOSLEEP.SYNCS 0x989680 ;  /* 0x009896800000895d */ /* 0x010fea0003900000 */
[----:B------:R-:W4:Y:S02]  /*15210*/  @!P0 SYNCS.PHASECHK.TRANS64 P0, [R3+URZ], R0 ;  /* 0x00000000030085a7 */ /* 0x000f24000800007f */
[----:B----4-:R-:W-:Y:S05]  /*15220*/  @!P0 BRA `(.L_x_4814) ;  /* 0xfffffffc00f08947 */ /* 0x010fea000383ffff */
.L_x_4808:
[----:B------:R-:W-:Y:S05]  /*15230*/  BSYNC B0 ;  /* 0x0000000000007941 */ /* 0x000fea0003800000 */
.L_x_4807:
[----:B------:R-:W-:Y:S05]  /*15240*/  EXIT ;  /* 0x000000000000794d */ /* 0x000fea0003800000 */
.L_x_4714:
[----:B-1----:R-:W-:-:S04]  /*15250*/  IMAD.U32 R3, RZ, RZ, UR61 ;  /* 0x0000003dff037e24 */ /* 0x002fc8000f8e00ff */
[----:B------:R1:W2:Y:S03]  /*15260*/  SYNCS.PHASECHK.TRANS64.TRYWAIT P1, [R3+URZ+0x36800], R0 ;  /* 0x03680000030075a7 */ /* 0x0002a6000802017f */
[----:B--2---:R-:W-:Y:S05]  /*15270*/  @!P1 NANOSLEEP.SYNCS 0x989680 ;  /* 0x009896800000995d */ /* 0x004fea0003900000 */
[----:B------:R-:W2:Y:S02]  /*15280*/  @!P1 SYNCS.PHASECHK.TRANS64 P1, [R3+URZ+0x36800], R0 ;  /* 0x03680000030095a7 */ /* 0x000ea4000802007f */
[----:B--2---:R-:W-:Y:S05]  /*15290*/  @!P1 BRA `(.L_x_4714) ;  /* 0xfffffffc00ec9947 */ /* 0x004fea000383ffff */
[----:B------:R-:W-:Y:S05]  /*152a0*/  BRA `(.L_x_4815) ;  /* 0xfffffec4002c7947 */ /* 0x000fea000383ffff */
.L_x_4718:
[----:B--2---:R2:W3:Y:S02]  /*152b0*/  SYNCS.PHASECHK.TRANS64.TRYWAIT P2, [R0+URZ+0x36830], R3 ;  /* 0x03683003000075a7 */ /* 0x0044e4000804017f */
[----:B---3--:R-:W-:Y:S05]  /*152c0*/  @!P2 NANOSLEEP.SYNCS 0x989680 ;  /* 0x009896800000a95d */ /* 0x008fea0003900000 */
[----:B------:R-:W3:Y:S02]  /*152d0*/  @!P2 SYNCS.PHASECHK.TRANS64 P2, [R0+URZ+0x36830], R3 ;  /* 0x036830030000a5a7 */ /* 0x000ee4000804007f */
[----:B---3--:R-:W-:Y:S05]  /*152e0*/  @!P2 BRA `(.L_x_4718) ;  /* 0xfffffffc00f0a947 */ /* 0x008fea000383ffff */
[----:B------:R-:W-:Y:S05]  /*152f0*/  BRA `(.L_x_4717) ;  /* 0xfffffec400587947 */ /* 0x000fea000383ffff */
.L_x_4723:
[----:B--2---:R-:W-:-:S04]  /*15300*/  MOV R9, UR60 ;  /* 0x0000003c00097c02 */ /* 0x004fc80008000f00 */
[----:B------:R2:W3:Y:S03]  /*15310*/  SYNCS.PHASECHK.TRANS64.TRYWAIT P2, [R9+URZ+0x36830], R6 ;  /* 0x03683006090075a7 */ /* 0x0004e6000804017f */
[----:B---3--:R-:W-:Y:S05]  /*15320*/  @!P2 NANOSLEEP.SYNCS 0x989680 ;  /* 0x009896800000a95d */ /* 0x008fea0003900000 */
[----:B------:R-:W3:Y:S02]  /*15330*/  @!P2 SYNCS.PHASECHK.TRANS64 P2, [R9+URZ+0x36830], R6 ;  /* 0x036830060900a5a7 */ /* 0x000ee4000804007f */
[----:B---3--:R-:W-:Y:S05]  /*15340*/  @!P2 BRA `(.L_x_4723) ;  /* 0xfffffffc00eca947 */ /* 0x008fea000383ffff */
[----:B------:R-:W-:Y:S05]  /*15350*/  BRA `(.L_x_4722) ;  /* 0xffffff1400447947 */ /* 0x000fea000383ffff */
.L_x_4727:
[----:B--2---:R-:W-:-:S04]  /*15360*/  IMAD.U32 R9, RZ, RZ, UR10 ;  /* 0x0000000aff097e24 */ /* 0x004fc8000f8e00ff */
[----:B------:R2:W4:Y:S03]  /*15370*/  SYNCS.PHASECHK.TRANS64.TRYWAIT P2, [R9+URZ+0x36850], R0 ;  /* 0x03685000090075a7 */ /* 0x000526000804017f */
[----:B----4-:R-:W-:Y:S05]  /*15380*/  @!P2 NANOSLEEP.SYNCS 0x989680 ;  /* 0x009896800000a95d */ /* 0x010fea0003900000 */
[----:B------:R-:W4:Y:S02]  /*15390*/  @!P2 SYNCS.PHASECHK.TRANS64 P2, [R9+URZ+0x36850], R0 ;  /* 0x036850000900a5a7 */ /* 0x000f24000804007f */
[----:B----4-:R-:W-:Y:S05]  /*153a0*/  @!P2 BRA `(.L_x_4727) ;  /* 0xfffffffc00eca947 */ /* 0x010fea000383ffff */
[----:B------:R-:W-:Y:S05]  /*153b0*/  BRA `(.L_x_4726) ;  /* 0xffffff3800f87947 */ /* 0x000fea000383ffff */
.L_x_4733:
[----:B--2---:R-:W-:-:S04]  /*153c0*/  MOV R9, UR6 ;  /* 0x0000000600097c02 */ /* 0x004fc80008000f00 */
[----:B------:R2:W3:Y:S03]  /*153d0*/  SYNCS.PHASECHK.TRANS64.TRYWAIT P2, [R9+URZ+0x36830], R6 ;  /* 0x03683006090075a7 */ /* 0x0004e6000804017f */
[----:B---3--:R-:W-:Y:S05]  /*153e0*/  @!P2 NANOSLEEP.SYNCS 0x989680 ;  /* 0x009896800000a95d */ /* 0x008fea0003900000 */
[----:B------:R-:W3:Y:S02]  /*153f0*/  @!P2 SYNCS.PHASECHK.TRANS64 P2, [R9+URZ+0x36830], R6 ;  /* 0x036830060900a5a7 */ /* 0x000ee4000804007f */
[----:B---3--:R-:W-:Y:S05]  /*15400*/  @!P2 BRA `(.L_x_4733) ;  /* 0xfffffffc00eca947 */ /* 0x008fea000383ffff */
[----:B------:R-:W-:Y:S05]  /*15410*/  BRA `(.L_x_4732) ;  /* 0xffffff6000347947 */ /* 0x000fea000383ffff */
.L_x_4737:
[----:B--2---:R-:W-:-:S04]  /*15420*/  IMAD.U32 R9, RZ, RZ, UR7 ;  /* 0x00000007ff097e24 */ /* 0x004fc8000f8e00ff */
[----:B------:R2:W4:Y:S03]  /*15430*/  SYNCS.PHASECHK.TRANS64.TRYWAIT P2, [R9+URZ+0x36850], R0 ;  /* 0x03685000090075a7 */ /* 0x000526000804017f */
[----:B----4-:R-:W-:Y:S05]  /*15440*/  @!P2 NANOSLEEP.SYNCS 0x989680 ;  /* 0x009896800000a95d */ /* 0x010fea0003900000 */
[----:B------:R-:W4:Y:S02]  /*15450*/  @!P2 SYNCS.PHASECHK.TRANS64 P2, [R9+URZ+0x36850], R0 ;  /* 0x036850000900a5a7 */ /* 0x000f24000804007f */
[----:B----4-:R-:W-:Y:S05]  /*15460*/  @!P2 BRA `(.L_x_4737) ;  /* 0xfffffffc00eca947 */ /* 0x010fea000383ffff */
[----:B------:R-:W-:Y:S05]  /*15470*/  BRA `(.L_x_4736) ;  /* 0xffffff8400e47947 */ /* 0x000fea000383ffff */
.L_x_4742:
[----:B--2---:R-:W-:-:S04]  /*15480*/  MOV R5, UR5 ;  /* 0x0000000500057c02 */ /* 0x004fc80008000f00 */
[----:B------:R2:W3:Y:S03]  /*15490*/  SYNCS.PHASECHK.TRANS64.TRYWAIT P0, [R5+URZ+0x36850], R0 ;  /* 0x03685000050075a7 */ /* 0x0004e6000800017f */
[----:B---3--:R-:W-:Y:S05]  /*154a0*/  @!P0 NANOSLEEP.SYNCS 0x989680 ;  /* 0x009896800000895d */ /* 0x008fea0003900000 */
[----:B------:R-:W3:Y:S02]  /*154b0*/  @!P0 SYNCS.PHASECHK.TRANS64 P0, [R5+URZ+0x36850], R0 ;  /* 0x03685000050085a7 */ /* 0x000ee4000800007f */
[----:B---3--:R-:W-:Y:S05]  /*154c0*/  @!P0 BRA `(.L_x_4742) ;  /* 0xfffffffc00ec8947 */ /* 0x008fea000383ffff */
[----:B------:R-:W-:Y:S05]  /*154d0*/  BRA `(.L_x_4741) ;  /* 0xffffffa8005c7947 */ /* 0x000fea000383ffff */
.L_x_4766:
[----:B------:R-:W1:Y:S01]  /*154e0*/  S2R R7, SR_TID.X ;  /* 0x0000000000077919 */ /* 0x000e620000002100 */
        /* <DEDUP_REMOVED lines=9> */
.L_x_4816:
[----:B------:R-:W-:Y:S05]  /*15580*/  BRA `(.L_x_4817) ;  /* 0xffffffd400c87947 */ /* 0x000fea000383ffff */
.L_x_4767:
[----:B------:R-:W-:Y:S01]  /*15590*/  BSSY B0, `(.L_x_4818) ;  /* 0x0000006000007945 */ /* 0x000fe20003800000 */
[----:B------:R-:W-:-:S07]  /*155a0*/  IMAD.MOV.U32 R15, RZ, RZ, -0x1 ;  /* 0xffffffffff0f7424 */ /* 0x000fce00078e00ff */
[----:B------:R-:W-:Y:S05]  /*155b0*/  WARPSYNC.COLLECTIVE R15, `(.L_x_4819) ;  /* 0x000000000f0c7348 */ /* 0x000fea0003c00000 */
[----:B------:R-:W-:Y:S02]  /*155c0*/  ELECT P6, UR62, PT ;  /* 0x00000000003e782f */ /* 0x000fe400038c0000 */
[----:B------:R-:W-:Y:S01]  /*155d0*/  MOV R14, UR62 ;  /* 0x0000003e000e7c02 */ /* 0x000fe20008000f00 */
[----:B------:R-:W-:Y:S10]  /*155e0*/  ENDCOLLECTIVE ;  /* 0x000000000000791b */ /* 0x000ff40003800000 */
.L_x_4819:
[----:B------:R-:W-:Y:S05]  /*155f0*/  BSYNC B0 ;  /* 0x0000000000007941 */ /* 0x000fea0003800000 */
.L_x_4818:
[----:B------:R-:W-:Y:S05]  /*15600*/  BRA `(.L_x_4820) ;  /* 0xffffffd400b87947 */ /* 0x000fea000383ffff */
.L_x_4770:
[----:B-1----:R1:W2:Y:S02]  /*15610*/  SYNCS.PHASECHK.TRANS64.TRYWAIT P2, [R8+URZ+0x36840], R7 ;  /* 0x03684007080075a7 */ /* 0x0022a4000804017f */
[----:B--2---:R-:W-:Y:S05]  /*15620*/  @!P2 NANOSLEEP.SYNCS 0x989680 ;  /* 0x009896800000a95d */ /* 0x004fea0003900000 */
[----:B------:R-:W2:Y:S02]  /*15630*/  @!P2 SYNCS.PHASECHK.TRANS64 P2, [R8+URZ+0x36840], R7 ;  /* 0x036840070800a5a7 */ /* 0x000ea4000804007f */
[----:B--2---:R-:W-:Y:S05]  /*15640*/  @!P2 BRA `(.L_x_4770) ;  /* 0xfffffffc00f0a947 */ /* 0x004fea000383ffff */
[----:B------:R-:W-:Y:S05]  /*15650*/  BRA `(.L_x_4821) ;  /* 0xffffffd800087947 */ /* 0x000fea000383ffff */
.L_x_4772:
[----:B-1----:R1:W2:Y:S02]  /*15660*/  SYNCS.PHASECHK.TRANS64.TRYWAIT P2, [R18+URZ+0x36820], R7 ;  /* 0x03682007120075a7 */ /* 0x0022a4000804017f */
[----:B--2---:R-:W-:Y:S05]  /*15670*/  @!P2 NANOSLEEP.SYNCS 0x989680 ;  /* 0x009896800000a95d */ /* 0x004fea0003900000 */
[----:B------:R-:W2:Y:S02]  /*15680*/  @!P2 SYNCS.PHASECHK.TRANS64 P2, [R18+URZ+0x36820], R7 ;  /* 0x036820071200a5a7 */ /* 0x000ea4000804007f */
[----:B--2---:R-:W-:Y:S05]  /*15690*/  @!P2 BRA `(.L_x_4772) ;  /* 0xfffffffc00f0a947 */ /* 0x004fea000383ffff */
[----:B------:R-:W-:Y:S05]  /*156a0*/  BRA `(.L_x_4822) ;  /* 0xffffffdc003c7947 */ /* 0x000fea000383ffff */
.L_x_4778:
[----:B-1----:R1:W2:Y:S02]  /*156b0*/  SYNCS.PHASECHK.TRANS64.TRYWAIT P2, [R3+URZ+0x36840], R2 ;  /* 0x03684002030075a7 */ /* 0x0022a4000804017f */
[----:B--2---:R-:W-:Y:S05]  /*156c0*/  @!P2 NANOSLEEP.SYNCS 0x989680 ;  /* 0x009896800000a95d */ /* 0x004fea0003900000 */
[----:B------:R-:W2:Y:S02]  /*156d0*/  @!P2 SYNCS.PHASECHK.TRANS64 P2, [R3+URZ+0x36840], R2 ;  /* 0x036840020300a5a7 */ /* 0x000ea4000804007f */
[----:B--2---:R-:W-:Y:S05]  /*156e0*/  @!P2 BRA `(.L_x_4778) ;  /* 0xfffffffc00f0a947 */ /* 0x004fea000383ffff */
[----:B------:R-:W-:Y:S05]  /*156f0*/  BRA `(.L_x_4823) ;  /* 0xffffffdc00c47947 */ /* 0x000fea000383ffff */
.L_x_4780:
[----:B-1----:R1:W2:Y:S02]  /*15700*/  SYNCS.PHASECHK.TRANS64.TRYWAIT P2, [R3+URZ+0x60], R2 ;  /* 0x00006002030075a7 */ /* 0x0022a4000804017f */
[----:B--2---:R-:W-:Y:S05]  /*15710*/  @!P2 NANOSLEEP.SYNCS 0x989680 ;  /* 0x009896800000a95d */ /* 0x004fea0003900000 */
[----:B------:R-:W2:Y:S02]  /*15720*/  @!P2 SYNCS.PHASECHK.TRANS64 P2, [R3+URZ+0x60], R2 ;  /* 0x000060020300a5a7 */ /* 0x000ea4000804007f */
[----:B--2---:R-:W-:Y:S05]  /*15730*/  @!P2 BRA `(.L_x_4780) ;  /* 0xfffffffc00f0a947 */ /* 0x004fea000383ffff */
[----:B------:R-:W-:Y:S05]  /*15740*/  BRA `(.L_x_4824) ;  /* 0xffffffe000547947 */ /* 0x000fea000383ffff */
.L_x_4786:
[----:B--2---:R2:W3:Y:S02]  /*15750*/  SYNCS.PHASECHK.TRANS64.TRYWAIT P2, [R2+URZ+0x36840], R3 ;  /* 0x03684003020075a7 */ /* 0x0044e4000804017f */
[----:B---3--:R-:W-:Y:S05]  /*15760*/  @!P2 NANOSLEEP.SYNCS 0x989680 ;  /* 0x009896800000a95d */ /* 0x008fea0003900000 */
[----:B------:R-:W3:Y:S02]  /*15770*/  @!P2 SYNCS.PHASECHK.TRANS64 P2, [R2+URZ+0x36840], R3 ;  /* 0x036840030200a5a7 */ /* 0x000ee4000804007f */
[----:B---3--:R-:W-:Y:S05]  /*15780*/  @!P2 BRA `(.L_x_4786) ;  /* 0xfffffffc00f0a947 */ /* 0x008fea000383ffff */
[----:B------:R-:W-:Y:S05]  /*15790*/  BRA `(.L_x_4825) ;  /* 0xffffffe400787947 */ /* 0x000fea000383ffff */
.L_x_4788:
[----:B-1----:R1:W2:Y:S02]  /*157a0*/  SYNCS.PHASECHK.TRANS64.TRYWAIT P2, [R2+URZ+0x60], R17 ;  /* 0x00006011020075a7 */ /* 0x0022a4000804017f */
[----:B--2---:R-:W-:Y:S05]  /*157b0*/  @!P2 NANOSLEEP.SYNCS 0x989680 ;  /* 0x009896800000a95d */ /* 0x004fea0003900000 */
[----:B------:R-:W2:Y:S02]  /*157c0*/  @!P2 SYNCS.PHASECHK.TRANS64 P2, [R2+URZ+0x60], R17 ;  /* 0x000060110200a5a7 */ /* 0x000ea4000804007f */
[----:B--2---:R-:W-:Y:S05]  /*157d0*/  @!P2 BRA `(.L_x_4788) ;  /* 0xfffffffc00f0a947 */ /* 0x004fea000383ffff */
[----:B------:R-:W-:Y:S05]  /*157e0*/  BRA `(.L_x_4826) ;  /* 0xffffffe800087947 */ /* 0x000fea000383ffff */
.L_x_4793:
[----:B--2---:R2:W3:Y:S02]  /*157f0*/  SYNCS.PHASECHK.TRANS64.TRYWAIT P2, [R2+URZ+0x36840], R3 ;  /* 0x03684003020075a7 */ /* 0x0044e4000804017f */
[----:B---3--:R-:W-:Y:S05]  /*15800*/  @!P2 NANOSLEEP.SYNCS 0x989680 ;  /* 0x009896800000a95d */ /* 0x008fea0003900000 */
[----:B------:R-:W3:Y:S02]  /*15810*/  @!P2 SYNCS.PHASECHK.TRANS64 P2, [R2+URZ+0x36840], R3 ;  /* 0x036840030200a5a7 */ /* 0x000ee4000804007f */
[----:B---3--:R-:W-:Y:S05]  /*15820*/  @!P2 BRA `(.L_x_4793) ;  /* 0xfffffffc00f0a947 */ /* 0x008fea000383ffff */
[----:B------:R-:W-:Y:S05]  /*15830*/  BRA `(.L_x_4827) ;  /* 0xffffffec00087947 */ /* 0x000fea000383ffff */
.L_x_4795:
[----:B-1----:R1:W2:Y:S02]  /*15840*/  SYNCS.PHASECHK.TRANS64.TRYWAIT P2, [R2+URZ+0x60], R11 ;  /* 0x0000600b020075a7 */ /* 0x0022a4000804017f */
[----:B--2---:R-:W-:Y:S05]  /*15850*/  @!P2 NANOSLEEP.SYNCS 0x989680 ;  /* 0x009896800000a95d */ /* 0x004fea0003900000 */
[----:B------:R-:W2:Y:S02]  /*15860*/  @!P2 SYNCS.PHASECHK.TRANS64 P2, [R2+URZ+0x60], R11 ;  /* 0x0000600b0200a5a7 */ /* 0x000ea4000804007f */
[----:B--2---:R-:W-:Y:S05]  /*15870*/  @!P2 BRA `(.L_x_4795) ;  /* 0xfffffffc00f0a947 */ /* 0x004fea000383ffff */
[----:B------:R-:W-:Y:S05]  /*15880*/  BRA `(.L_x_4828) ;  /* 0xffffffec00a07947 */ /* 0x000fea000383ffff */
.L_x_4802:
[----:B-1----:R1:W2:Y:S02]  /*15890*/  SYNCS.PHASECHK.TRANS64.TRYWAIT P0, [R3+URZ+0x36860], R0 ;  /* 0x03686000030075a7 */ /* 0x0022a4000800017f */
[----:B--2---:R-:W-:Y:S05]  /*158a0*/  @!P0 NANOSLEEP.SYNCS 0x989680 ;  /* 0x009896800000895d */ /* 0x004fea0003900000 */
[----:B------:R-:W2:Y:S02]  /*158b0*/  @!P0 SYNCS.PHASECHK.TRANS64 P0, [R3+URZ+0x36860], R0 ;  /* 0x03686000030085a7 */ /* 0x000ea4000800007f */
[----:B--2---:R-:W-:Y:S05]  /*158c0*/  @!P0 BRA `(.L_x_4802) ;  /* 0xfffffffc00f08947 */ /* 0x004fea000383ffff */
[----:B------:R-:W-:Y:S05]  /*158d0*/  BRA `(.L_x_4829) ;  /* 0xfffffff000987947 */ /* 0x000fea000383ffff */
.L_x_4804:
[----:B------:R-:W-:Y:S01]  /*158e0*/  BSSY B0, `(.L_x_4830) ;  /* 0x0000007000007945 */ /* 0x000fe20003800000 */
[----:B------:R-:W-:Y:S01]  /*158f0*/  MOV R12, RZ ;  /* 0x000000ff000c7202 */ /* 0x000fe20000000f00 */
[----:B------:R-:W-:Y:S01]  /*15900*/  IMAD.MOV.U32 R11, RZ, RZ, 0x1f ;  /* 0x0000001fff0b7424 */ /* 0x000fe200078e00ff */
[----:B------:R-:W-:-:S07]  /*15910*/  MOV R15, 0xffffffff ;  /* 0xffffffff000f7802 */ /* 0x000fce0000000f00 */
[----:B-----5:R-:W-:Y:S05]  /*15920*/  WARPSYNC.COLLECTIVE R15, `(.L_x_4831) ;  /* 0x000000000f087348 */ /* 0x020fea0003c00000 */
[----:B-----5:R1:W2:Y:S02]  /*15930*/  SHFL.IDX P6, R14, R13, R12, R11 ;  /* 0x0000000c0d0e7389 */ /* 0x0202a400000c000b */
[----:B-12---:R-:W-:Y:S01]  /*15940*/  ENDCOLLECTIVE ;  /* 0x000000000000791b */ /* 0x006fe20003800000 */
.L_x_4831:
[----:B------:R-:W-:Y:S05]  /*15950*/  BSYNC B0 ;  /* 0x0000000000007941 */ /* 0x000fea0003800000 */
.L_x_4830:
[----:B------:R-:W-:Y:S05]  /*15960*/  BRA `(.L_x_4832) ;  /* 0xfffffff4002c7947 */ /* 0x000fea000383ffff */
.L_x_4806:
[----:B--2---:R2:W3:Y:S02]  /*15970*/  SYNCS.PHASECHK.TRANS64.TRYWAIT P0, [R7+URZ+0x36820], R0 ;  /* 0x03682000070075a7 */ /* 0x0044e4000800017f */
[----:B---3--:R-:W-:Y:S05]  /*15980*/  @!P0 NANOSLEEP.SYNCS 0x989680 ;  /* 0x009896800000895d */ /* 0x008fea0003900000 */
[----:B------:R-:W3:Y:S02]  /*15990*/  @!P0 SYNCS.PHASECHK.TRANS64 P0, [R7+URZ+0x36820], R0 ;  /* 0x03682000070085a7 */ /* 0x000ee4000800007f */
[----:B---3--:R-:W-:Y:S05]  /*159a0*/  @!P0 BRA `(.L_x_4806) ;  /* 0xfffffffc00f08947 */ /* 0x008fea000383ffff */
[----:B------:R-:W-:Y:S05]  /*159b0*/  BRA `(.L_x_4833) ;  /* 0xfffffff400807947 */ /* 0x000fea000383ffff */
.L_x_4810:
[----:B--2---:R2:W3:Y:S02]  /*159c0*/  SYNCS.PHASECHK.TRANS64.TRYWAIT P0, [R5+URZ], R4 ;  /* 0x00000004050075a7 */ /* 0x0044e4000800017f */
[----:B---3--:R-:W-:Y:S05]  /*159d0*/  @!P0 NANOSLEEP.SYNCS 0x989680 ;  /* 0x009896800000895d */ /* 0x008fea0003900000 */
[----:B------:R-:W3:Y:S02]  /*159e0*/  @!P0 SYNCS.PHASECHK.TRANS64 P0, [R5+URZ], R4 ;  /* 0x00000004050085a7 */ /* 0x000ee4000800007f */
[----:B---3--:R-:W-:Y:S05]  /*159f0*/  @!P0 BRA `(.L_x_4810) ;  /* 0xfffffffc00f08947 */ /* 0x008fea000383ffff */
[----:B------:R-:W-:Y:S05]  /*15a00*/  BRA `(.L_x_4834) ;  /* 0xfffffff400d47947 */ /* 0x000fea000383ffff */
.L_x_4811:
[----:B---3--:R3:W4:Y:S02]  /*15a10*/  SYNCS.PHASECHK.TRANS64.TRYWAIT P0, [R3+URZ], R0 ;  /* 0x00000000030075a7 */ /* 0x008724000800017f */
[----:B----4-:R-:W-:Y:S05]  /*15a20*/  @!P0 NANOSLEEP.SYNCS 0x989680 ;  /* 0x009896800000895d */ /* 0x010fea0003900000 */
[----:B------:R-:W4:Y:S02]  /*15a30*/  @!P0 SYNCS.PHASECHK.TRANS64 P0, [R3+URZ], R0 ;  /* 0x00000000030085a7 */ /* 0x000f24000800007f */
[----:B----4-:R-:W-:Y:S05]  /*15a40*/  @!P0 BRA `(.L_x_4811) ;  /* 0xfffffffc00f08947 */ /* 0x010fea000383ffff */
[----:B------:R-:W-:Y:S05]  /*15a50*/  BRA `(.L_x_4835) ;  /* 0xfffffff400c87947 */ /* 0x000fea000383ffff */
.L_x_4813:
[----:B--2---:R2:W3:Y:S02]  /*15a60*/  SYNCS.PHASECHK.TRANS64.TRYWAIT P0, [R5+URZ], R4 ;  /* 0x00000004050075a7 */ /* 0x0044e4000800017f */
[----:B---3--:R-:W-:Y:S05]  /*15a70*/  @!P0 NANOSLEEP.SYNCS 0x989680 ;  /* 0x009896800000895d */ /* 0x008fea0003900000 */
[----:B------:R-:W3:Y:S02]  /*15a80*/  @!P0 SYNCS.PHASECHK.TRANS64 P0, [R5+URZ], R4 ;  /* 0x00000004050085a7 */ /* 0x000ee4000800007f */
[----:B---3--:R-:W-:Y:S05]  /*15a90*/  @!P0 BRA `(.L_x_4813) ;  /* 0xfffffffc00f08947 */ /* 0x008fea000383ffff */
[----:B------:R-:W-:Y:S05]  /*15aa0*/  BRA `(.L_x_4836) ;  /* 0xfffffff400cc7947 */ /* 0x000fea000383ffff */
.L_x_4837:
        /* <DEDUP_REMOVED lines=13> */
.L_x_12760:


//--------------------- .text._ZN7cutlass13device_kernelIN5flash11enable_sm90INS1_16FlashAttnFwdSm90INS1_25CollectiveMainloopFwdSm90ILi2EN4cute5tupleIJNS5_1CILi1EEES8_S8_EEENS6_IJNS7_ILi128EEENS7_ILi112EEENS7_ILi192EEEEEELi192ENS_10bfloat16_tEfNS_4arch4Sm90ELb1ELb0ELb1ELb1ELb0ELb0ELb0ELb1ELb1ELb0ELb0ELb0EEENS1_21CollectiveEpilogueFwdINS6_IJSA_SC_SB_EEES9_SE_SG_Li256ELb1ELb0ELb0ELb0EEENS1_36VarlenDynamicPersistentTileSchedulerILi128ELi112ELi256ELi32ELb0ELb0ELb1ELb1ELb1ELb1EEEEEEEEEvNT_6ParamsE --------------------------
	.section	.text._ZN7cutlass13device_kernelIN5flash11enable_sm90INS1_16FlashAttnFwdSm90INS1_25CollectiveMainloopFwdSm90ILi2EN4cute5tupleIJNS5_1CILi1EEES8_S8_EEENS6_IJNS7_ILi128EEENS7_ILi112EEENS7_ILi192EEEEEELi192ENS_10bfloat16_tEfNS_4arch4Sm90ELb1ELb0ELb1ELb1ELb0ELb0ELb0ELb1ELb1ELb0ELb0ELb0EEENS1_21CollectiveEpilogueFwdINS6_IJSA_SC_SB_EEES9_SE_SG_Li256ELb1ELb0ELb0ELb0EEENS1_36VarlenDynamicPersistentTileSchedulerILi128ELi112ELi256ELi32ELb0ELb0ELb1ELb1ELb1ELb1EEEEEEEEEvNT_6ParamsE,"ax",@progbits
	.align	128
.text._ZN7cutlass13device_kernelIN5flash11enable_sm90INS1_16FlashAttnFwdSm90INS1_25CollectiveMainloopFwdSm90ILi2EN4cute5tupleIJNS5_1CILi1EEES8_S8_EEENS6_IJNS7_ILi128EEENS7_ILi112EEENS7_ILi192EEEEEELi192ENS_10bfloat16_tEfNS_4arch4Sm90ELb1ELb0ELb1ELb1ELb0ELb0ELb0ELb1ELb1ELb0ELb0ELb0EEENS1_21CollectiveEpilogueFwdINS6_IJSA_SC_SB_EEES9_SE_SG_Li256ELb1ELb0ELb0ELb0EEENS1_36VarlenDynamicPersistentTileSchedulerILi128ELi112ELi256ELi32ELb0ELb0ELb1ELb1ELb1ELb1EEEEEEEEEvNT_6ParamsE:
        .type           _ZN7cutlass13device_kernelIN5flash11enable_sm90INS1_16FlashAttnFwdSm90INS1_25CollectiveMainloopFwdSm90ILi2EN4cute5tupleIJNS5_1CILi1EEES8_S8_EEENS6_IJNS7_ILi128EEENS7_ILi112EEENS7_ILi192EEEEEELi192ENS_10bfloat16_tEfNS_4arch4Sm90ELb1ELb0ELb1ELb1ELb0ELb0ELb0ELb1ELb1ELb0ELb0ELb0EEENS1_21CollectiveEpilogueFwdINS6_IJSA_SC_SB_EEES9_SE_SG_Li256ELb1ELb0ELb0ELb0EEENS1_36VarlenDynamicPersistentTileSchedulerILi128ELi112ELi256ELi32ELb0ELb0ELb1ELb1ELb1ELb1EEEEEEEEEvNT_6ParamsE,@function
        .size           _ZN7cutlass13device_kernelIN5flash11enable_sm90INS1_16FlashAttnFwdSm90INS1_25CollectiveMainloopFwdSm90ILi2EN4cute5tupleIJNS5_1CILi1EEES8_S8_EEENS6_IJNS7_ILi128EEENS7_ILi112EEENS7_ILi192EEEEEELi192ENS_10bfloat16_tEfNS_4arch4Sm90ELb1ELb0ELb1ELb1ELb0ELb0ELb0ELb1ELb1ELb0ELb0ELb0EEENS1_21CollectiveEpilogueFwdINS6_IJSA_SC_SB_EEES9_SE_SG_Li256ELb1ELb0ELb0ELb0EEENS1_36VarlenDynamicPersistentTileSchedulerILi128ELi112ELi256ELi32ELb0ELb0ELb1ELb1ELb1ELb1EEEEEEEEEvNT_6ParamsE,(.L_x_12761 - _ZN7cutlass13device_kernelIN5flash11enable_sm90INS1_16FlashAttnFwdSm90INS1_25CollectiveMainloopFwdSm90ILi2EN4cute5tupleIJNS5_1CILi1EEES8_S8_EEENS6_IJNS7_ILi128EEENS7_ILi112EEENS7_ILi192EEEEEELi192ENS_10bfloat16_tEfNS_4arch4Sm90ELb1ELb0ELb1ELb1ELb0ELb0ELb0ELb1ELb1ELb0ELb0ELb0EEENS1_21CollectiveEpilogueFwdINS6_IJSA_SC_SB_EEES9_SE_SG_Li256ELb1ELb0ELb0ELb0EEENS1_36VarlenDynamicPersistentTileSchedulerILi128ELi112ELi256ELi32ELb0ELb0ELb1ELb1ELb1ELb1EEEEEEEEEvNT_6ParamsE)
        .other          _ZN7cutlass13device_kernelIN5flash11enable_sm90INS1_16FlashAttnFwdSm90INS1_25CollectiveMainloopFwdSm90ILi2EN4cute5tupleIJNS5_1CILi1EEES8_S8_EEENS6_IJNS7_ILi128EEENS7_ILi112EEENS7_ILi192EEEEEELi192ENS_10bfloat16_tEfNS_4arch4Sm90ELb1ELb0ELb1ELb1ELb0ELb0ELb0ELb1ELb1ELb0ELb0ELb0EEENS1_21CollectiveEpilogueFwdINS6_IJSA_SC_SB_EEES9_SE_SG_Li256ELb1ELb0ELb0ELb0EEENS1_36VarlenDynamicPersistentTileSchedulerILi128ELi112ELi256ELi32ELb0ELb0ELb1ELb1ELb1ELb1EEEEEEEEEvNT_6ParamsE,@"STO_CUDA_ENTRY STV_DEFAULT"
_ZN7cutlass13device_kernelIN5flash11enable_sm90INS1_16FlashAttnFwdSm90INS1_25CollectiveMainloopFwdSm90ILi2EN4cute5tupleIJNS5_1CILi1EEES8_S8_EEENS6_IJNS7_ILi128EEENS7_ILi112EEENS7_ILi192EEEEEELi192ENS_10bfloat16_tEfNS_4arch4Sm90ELb1ELb0ELb1ELb1ELb0ELb0ELb0ELb1ELb1ELb0ELb0ELb0EEENS1_21CollectiveEpilogueFwdINS6_IJSA_SC_SB_EEES9_SE_SG_Li256ELb1ELb0ELb0ELb0EEENS1_36VarlenDynamicPersistentTileSchedulerILi128ELi112ELi256ELi32ELb0ELb0ELb1ELb1ELb1ELb1EEEEEEEEEvNT_6ParamsE:
        /* <DEDUP_REMOVED lines=21> */
.L_x_4839:
[----:B------:R-:W-:Y:S05]  /*0150*/  BSYNC B0 ;  /* 0x0000000000007941 */ /* 0x000fea0003800000 */
.L_x_4838:
        /* <DEDUP_REMOVED lines=41> */
.L_x_4840:
        /* <DEDUP_REMOVED lines=22> */
.L_x_4841:
        /* <DEDUP_REMOVED lines=18> */
.L_x_4842:
        /* <DEDUP_REMOVED lines=22> */
.L_x_4843:
        /* <DEDUP_REMOVED lines=22> */
.L_x_4844:
        /* <DEDUP_REMOVED lines=8> */
.L_x_4846:
        /* <DEDUP_REMOVED lines=17> */
[----:B------:R-:W-:Y:S01]  /*0ac0*/  UMOV UR36, URZ ;  /* 0x0000003f00247c82 */ /* 0x000fe20008000000 */
[----:B------:R-:W0:Y:S10]  /*0ad0*/  S2R R0, SR_TID.X ;  /* 0x0000000000007919 */ /* 0x000e340000002100 */
        /* <DEDUP_REMOVED lines=20> */
[----:B------:R-:W-:-:S02]  /*0c20*/  SHF.R.S32.HI R2, RZ, 0x1f, R9 ;  /* 0x0000001fff027819 */ /* 0x000fc40000011409 */
[----:B------:R-:W-:Y:S02]  /*0c30*/  SHF.R.S32.HI R8, RZ, 0x5, R8 ;  /* 0x00000005ff087819 */ /* 0x000fe40000011408 */
[----:B------:R-:W-:Y:S02]  /*0c40*/  LEA.HI R2, R2, R5, RZ, 0x3 ;  /* 0x0000000502027211 */ /* 0x000fe400078f18ff */
[----:B------:R-:W-:Y:S02]  /*0c50*/  LOP3.LUT R204, R9, 0x7ffffffc, RZ, 0xc0, !PT ;  /* 0x7ffffffc09cc7812 */ /* 0x000fe400078ec0ff */
[----:B------:R-:W-:Y:S02]  /*0c60*/  LOP3.LUT R6, R2, 0xfffffff8, RZ, 0xc0, !PT ;  /* 0xfffffff802067812 */ /* 0x000fe400078ec0ff */
[CC--:B------:R-:W-:Y:S01]  /*0c70*/  LEA.HI R2, R0.reuse, R215.reuse, RZ, 0x4 ;  /* 0x000000d700027211 */ /* 0x0c0fe200078f20ff */
[----:B------:R-:W-:Y:S01]  /*0c80*/  IMAD.IADD R204, R211, 0x1, -R204 ;  /* 0x00000001d3cc7824 */ /* 0x000fe200078e0acc */
[----:B------:R-:W-:Y:S01]  /*0c90*/  LEA.HI R0, R0, R215, RZ, 0x3 ;  /* 0x000000d700007211 */ /* 0x000fe200078f18ff */
[----:B------:R-:W-:Y:S01]  /*0ca0*/  IMAD.IADD R11, R5, 0x1, -R6 ;  /* 0x00000001050b7824 */ /* 0x000fe200078e0a06 */
[----:B------:R-:W-:-:S02]  /*0cb0*/  SHF.R.S32.HI R5, RZ, 0x4, R2 ;  /* 0x00000004ff057819 */ /* 0x000fc40000011402 */
[----:B------:R-:W-:Y:S01]  /*0cc0*/  SHF.L.U32 R6, R4, 0x5, RZ ;  /* 0x0000000504067819 */ /* 0x000fe200000006ff */
[----:B------:R-:W-:Y:S01]  /*0cd0*/  IMAD R8, R8, 0x10, R11 ;  /* 0x0000001008087824 */ /* 0x000fe200078e020b */
[C---:B------:R-:W-:Y:S02]  /*0ce0*/  LOP3.LUT R4, R2.reuse, 0x3fffff0, RZ, 0xc0, !PT ;  /* 0x03fffff002047812 */ /* 0x040fe400078ec0ff */
[----:B------:R-:W-:Y:S01]  /*0cf0*/  LEA.HI R2, R2, R5, RZ, 0x1 ;  /* 0x0000000502027211 */ /* 0x000fe200078f08ff */
[----:B------:R-:W-:Y:S01]  /*0d00*/  IMAD R205, R3, 0x40, R8 ;  /* 0x0000004003cd7824 */ /* 0x000fe200078e0208 */
[----:B------:R-:W-:Y:S01]  /*0d10*/  LOP3.LUT R7, R6, 0xfffffc00, RZ, 0xc0, !PT ;  /* 0xfffffc0006077812 */ /* 0x000fe200078ec0ff */
[----:B------:R-:W-:Y:S01]  /*0d20*/  IMAD.IADD R4, R215, 0x1, -R4 ;  /* 0x00000001d7047824 */ /* 0x000fe200078e0a04 */
[----:B------:R-:W-:Y:S02]  /*0d30*/  LOP3.LUT R2, R2, 0x1ffffffe, RZ, 0xc0, !PT ;  /* 0x1ffffffe02027812 */ /* 0x000fe400078ec0ff */
[----:B------:R-:W-:Y:S01]  /*0d40*/  SHF.R.S32.HI R22, RZ, 0x3, R0 ;  /* 0x00000003ff167819 */ /* 0x000fe20000011400 */
[----:B------:R-:W-:Y:S01]  /*0d50*/  IMAD R7, R4, 0x40, R7 ;  /* 0x0000004004077824 */ /* 0x000fe200078e0207 */
[----:B------:R-:W-:Y:S01]  /*0d60*/  MOV R210, UR4 ;  /* 0x0000000400d27c02 */ /* 0x000fe20008000f00 */
[----:B------:R-:W-:-:S04]  /*0d70*/  IMAD.IADD R2, R5, 0x1, -R2 ;  /* 0x0000000105027824 */ /* 0x000fc800078e0a02 */
[----:B------:R-:W-:Y:S01]  /*0d80*/  IMAD R213, R2, 0x8, R7 ;  /* 0x0000000802d57824 */ /* 0x000fe200078e0207 */
[----:B------:R-:W-:-:S05]  /*0d90*/  LOP3.LUT R2, R0, 0x1ffffff8, RZ, 0xc0, !PT ;  /* 0x1ffffff800027812 */ /* 0x000fca00078ec0ff */
[----:B------:R-:W-:-:S04]  /*0da0*/  IMAD.IADD R2, R215, 0x1, -R2 ;  /* 0x00000001d7027824 */ /* 0x000fc800078e0a02 */
[----:B------:R-:W-:-:S07]  /*0db0*/  IMAD.SHL.U32 R16, R2, 0x8, RZ ;  /* 0x0000000802107824 */ /* 0x000fce00078e00ff */
.L_x_4900:
        /* <DEDUP_REMOVED lines=19> */
[----:B------:R-:W-:-:S03]  /*0ef0*/  IMAD.U32 R2, RZ, RZ, UR6 ;  /* 0x00000006ff027e24 */ /* 0x000fc6000f8e00ff */
[----:B------:R-:W-:Y:S01]  /*0f00*/  @UP1 ULEA.HI.X UR9, UR4, UR9, UR12, 0x2, UP0 ;  /* 0x0000000904091291 */ /* 0x000fe200080f140c */
[----:B------:R-:W-:Y:S01]  /*0f10*/  IMAD.U32 R3, RZ, RZ, UR7 ;  /* 0x00000007ff037e24 */ /* 0x000fe2000f8e00ff */
[----:B---345:R-:W-:Y:S01]  /*0f20*/  MOV R4, UR8 ;  /* 0x0000000800047c02 */ /* 0x038fe20008000f00 */
[----:B------:R-:W-:Y:S01]  /*0f30*/  ULDC.64 UR6, c[0x0][0x3f8] ;  /* 0x0000fe0000067ab9 */ /* 0x000fe20000000a00 */
[----:B------:R-:W-:Y:S02]  /*0f40*/  ULDC UR8, c[0x0][0x2e0] ;  /* 0x0000b80000087ab9 */ /* 0x000fe40000000800 */
[----:B------:R-:W-:Y:S01]  /*0f50*/  IMAD.U32 R5, RZ, RZ, UR9 ;  /* 0x00000009ff057e24 */ /* 0x000fe2000f8e00ff */
[----:B------:R-:W2:Y:S04]  /*0f60*/  @P0 LDG.E R2, desc[UR10][R2.64] ;  /* 0x0000000a02020981 */ /* 0x000ea8000c1e1900 */
[----:B------:R-:W3:Y:S01]  /*0f70*/  @P2 LDG.E R4, desc[UR10][R4.64] ;  /* 0x0000000a04042981 */ /* 0x000ee2000c1e1900 */
[----:B------:R-:W-:Y:S01]  /*0f80*/  ULDC UR9, c[0x0][0x288] ;  /* 0x0000a20000097ab9 */ /* 0x000fe20000000800 */
[----:B------:R-:W-:Y:S01]  /*0f90*/  UISETP.NE.U32.AND UP0, UPT, UR6, URZ, UPT ;  /* 0x0000003f0600728c */ /* 0x000fe2000bf05070 */
[----:B------:R-:W-:Y:S01]  /*0fa0*/  IMAD.U32 R207, RZ, RZ, UR5 ;  /* 0x00000005ffcf7e24 */ /* 0x000fe2000f8e00ff */
[----:B------:R-:W-:Y:S01]  /*0fb0*/  ULDC.64 UR10, c[0x0][0xa20] ;  /* 0x00028800000a7ab9 */ /* 0x000fe20000000a00 */
[----:B------:R-:W-:Y:S01]  /*0fc0*/  ULDC UR6, c[0x0][0x404] ;  /* 0x0001010000067ab9 */ /* 0x000fe20000000800 */
[----:B------:R-:W-:Y:S01]  /*0fd0*/  UISETP.NE.AND.EX UP0, UPT, UR7, URZ, UPT, UP0 ;  /* 0x0000003f0700728c */ /* 0x000fe2000bf05300 */
[----:B------:R-:W-:Y:S01]  /*0fe0*/  ISETP.NE.U32.AND P1, PT, RZ, UR10, PT ;  /* 0x0000000aff007c0c */ /* 0x000fe2000bf25070 */
[----:B------:R-:W-:-:S02]  /*0ff0*/  UMOV UR4, URZ ;  /* 0x0000003f00047c82 */ /* 0x000fc40008000000 */
[----:B------:R-:W-:Y:S01]  /*1000*/  USEL UR6, UR6, 0x1, UP0 ;  /* 0x0000000106067887 */ /* 0x000fe20008000000 */
[----:B------:R-:W-:-:S03]  /*1010*/  ISETP.NE.AND.EX P1, PT, RZ, UR11, PT, P1 ;  /* 0x0000000bff007c0c */ /* 0x000fc6000bf25310 */
[----:B------:R-:W-:Y:S01]  /*1020*/  UIMAD UR8, UR6, UR8, URZ ;  /* 0x00000008060872a4 */ /* 0x000fe2000f8e023f */
[----:B--2---:R-:W-:Y:S02]  /*1030*/  @P0 R2UR UR4, R2 ;  /* 0x00000000020402ca */ /* 0x004fe400000e0000 */
[----:B---3--:R-:W-:-:S13]  /*1040*/  @P2 R2UR UR9, R4 ;  /* 0x00000000040922ca */ /* 0x008fda00000e0000 */
[----:B------:R-:W-:Y:S01]  /*1050*/  IMAD.U32 R18, RZ, RZ, UR9 ;  /* 0x00000009ff127e24 */ /* 0x000fe2000f8e00ff */
[----:B-1----:R-:W-:Y:S06]  /*1060*/  @P2 BRA `(.L_x_4847) ;  /* 0x0000000000402947 */ /* 0x002fec0003800000 */
        /* <DEDUP_REMOVED lines=8> */
[----:B------:R-:W-:Y:S02]  /*10f0*/  IMAD.U32 R2, RZ, RZ, UR6 ;  /* 0x00000006ff027e24 */ /* 0x000fe4000f8e00ff */
[----:B------:R-:W-:-:S05]  /*1100*/  IMAD.U32 R3, RZ, RZ, UR7 ;  /* 0x00000007ff037e24 */ /* 0x000fca000f8e00ff */
[----:B------:R-:W2:Y:S04]  /*1110*/  LDG.E R4, desc[UR12][R2.64] ;  /* 0x0000000c02047981 */ /* 0x000ea8000c1e1900 */
[----:B------:R-:W3:Y:S01]  /*1120*/  LDG.E R0, desc[UR12][R2.64+0x4] ;  /* 0x0000040c02007981 */ /* 0x000ee2000c1e1900 */
[----:B--2---:R-:W-:Y:S02]  /*1130*/  R2UR UR5, R4 ;  /* 0x00000000040572ca */ /* 0x004fe400000e0000 */
[----:B---3--:R-:W-:-:S13]  /*1140*/  R2UR UR6, R0 ;  /* 0x00000000000672ca */ /* 0x008fda00000e0000 */
[----:B------:R-:W-:-:S06]  /*1150*/  UIADD3 UR5, -UR5, UR6, URZ ;  /* 0x0000000605057290 */ /* 0x000fcc000fffe13f */
[----:B------:R-:W-:-:S07]  /*1160*/  MOV R18, UR5 ;  /* 0x0000000500127c02 */ /* 0x000fce0008000f00 */
.L_x_4847:
        /* <DEDUP_REMOVED lines=13> */
.L_x_4848:
        /* <DEDUP_REMOVED lines=14> */
[----:B------:R-:W-:-:S12]  /*1320*/  UIADD3 UR8, -UR8, UR5, URZ ;  /* 0x0000000508087290 */ /* 0x000fd8000fffe13f */
.L_x_4849:
[----:B------:R-:W-:Y:S01]  /*1330*/  R2UR UR5, R17 ;  /* 0x00000000110572ca */ /* 0x000fe200000e0000 */
[----:B------:R-:W-:Y:S01]  /*1340*/  UIADD3 UR7, -UR4, UR8, URZ ;  /* 0x0000000804077290 */ /* 0x000fe2000fffe13f */
[----:B------:R-:W-:Y:S02]  /*1350*/  R2UR UR8, R18 ;  /* 0x00000000120872ca */ /* 0x000fe400000e0000 */
[----:B------:R-:W-:Y:S01]  /*1360*/  CS2R R2, SRZ ;  /* 0x0000000000027805 */ /* 0x000fe2000001ff00 */
[----:B------:R-:W-:Y:S01]  /*1370*/  UMOV UR4, URZ ;  /* 0x0000003f00047c82 */ /* 0x000fe20008000000 */
[----:B------:R-:W-:Y:S02]  /*1380*/  PLOP3.LUT P0, PT, PT, PT, PT, 0x80, 0x0 ;  /* 0x000000000000781c */ /* 0x000fe40003f0f070 */
[----:B------:R-:W-:Y:S01]  /*1390*/  CS2R R118, SRZ ;  /* 0x0000000000767805 */ /* 0x000fe2000001ff00 */
[----:B------:R-:W-:Y:S01]  /*13a0*/  IMAD.U32 R19, RZ, RZ, UR7 ;  /* 0x00000007ff137e24 */ /* 0x000fe2000f8e00ff */
[----:B------:R-:W-:-:S02]  /*13b0*/  MOV R0, RZ ;  /* 0x000000ff00007202 */ /* 0x000fc40000000f00 */
[----:B------:R-:W-:Y:S02]  /*13c0*/  CS2R R116, SRZ ;  /* 0x0000000000747805 */ /* 0x000fe4000001ff00 */
[----:B------:R-:W-:Y:S02]  /*13d0*/  CS2R R114, SRZ ;  /* 0x0000000000727805 */ /* 0x000fe4000001ff00 */
[----:B------:R-:W-:Y:S02]  /*13e0*/  CS2R R112, SRZ ;  /* 0x0000000000707805 */ /* 0x000fe4000001ff00 */
[----:B------:R-:W-:Y:S01]  /*13f0*/  CS2R R110, SRZ ;  /* 0x00000000006e7805 */ /* 0x000fe2000001ff00 */
[----:B------:R-:W-:Y:S01]  /*1400*/  ULEA UR6, UR5, 0xef, 0x7 ;  /* 0x000000ef05067891 */ /* 0x000fe2000f8e383f */
[----:B------:R-:W-:Y:S01]  /*1410*/  CS2R R108, SRZ ;  /* 0x00000000006c7805 */ /* 0x000fe2000001ff00 */
[----:B------:R-:W-:Y:S01]  /*1420*/  UIADD3 UR5, UR7, 0x6f, URZ ;  /* 0x0000006f07057890 */ /* 0x000fe2000fffe03f */
[----:B------:R-:W-:Y:S01]  /*1430*/  CS2R R106, SRZ ;  /* 0x00000000006a7805 */ /* 0x000fe2000001ff00 */
[----:B------:R-:W-:Y:S01]  /*1440*/  UIADD3 UR7, UR7, UR6, -UR8 ;  /* 0x0000000607077290 */ /* 0x000fe2000fffe808 */
[----:B------:R-:W-:Y:S01]  /*1450*/  CS2R R104, SRZ ;  /* 0x0000000000687805 */ /* 0x000fe2000001ff00 */
[----:B------:R-:W-:Y:S01]  /*1460*/  UIMAD.WIDE UR4, UR5, -0x6db6db6d, UR4 ;  /* 0x92492493050478a5 */ /* 0x000fe2000f8e0204 */
[----:B------:R-:W-:Y:S01]  /*1470*/  CS2R R102, SRZ ;  /* 0x0000000000667805 */ /* 0x000fe2000001ff00 */
[----:B------:R-:W-:Y:S01]  /*1480*/  UMOV UR6, URZ ;  /* 0x0000003f00067c82 */ /* 0x000fe20008000000 */
[----:B------:R-:W-:Y:S01]  /*1490*/  CS2R R100, SRZ ;  /* 0x0000000000647805 */ /* 0x000fe2000001ff00 */
[----:B------:R-:W-:Y:S01]  /*14a0*/  UIMAD.WIDE UR6, UR7, -0x6db6db6d, UR6 ;  /* 0x92492493070678a5 */ /* 0x000fe2000f8e0206 */
[----:B------:R-:W-:Y:S01]  /*14b0*/  CS2R R98, SRZ ;  /* 0x0000000000627805 */ /* 0x000fe2000001ff00 */
[----:B------:R-:W-:Y:S01]  /*14c0*/  USHF.R.U32.HI UR4, URZ, 0x1f, UR5 ;  /* 0x0000001f3f047899 */ /* 0x000fe20008011605 */
[----:B------:R-:W-:Y:S01]  /*14d0*/  CS2R R96, SRZ ;  /* 0x0000000000607805 */ /* 0x000fe2000001ff00 */
[----:B------:R-:W-:Y:S01]  /*14e0*/  USHF.R.U32.HI UR6, URZ, 0x1f, UR7 ;  /* 0x0000001f3f067899 */ /* 0x000fe20008011607 */
[----:B------:R-:W-:Y:S01]  /*14f0*/  IMAD.MOV.U32 R86, RZ, RZ, RZ ;  /* 0x000000ffff567224 */ /* 0x000fe200078e00ff */
[----:B------:R-:W-:Y:S01]  /*1500*/  ULEA.HI.SX32 UR4, UR5, UR4, 0x1a ;  /* 0x0000000405047291 */ /* 0x000fe2000f8fd23f */
[----:B------:R-:W-:Y:S01]  /*1510*/  CS2R R90, SRZ ;  /* 0x00000000005a7805 */ /* 0x000fe2000001ff00 */
[----:B------:R-:W-:Y:S01]  /*1520*/  ULEA.HI.SX32 UR6, UR7, UR6, 0x1a ;  /* 0x0000000607067291 */ /* 0x000fe2000f8fd23f */
[----:B------:R-:W-:Y:S01]  /*1530*/  CS2R R92, SRZ ;  /* 0x00000000005c7805 */ /* 0x000fe2000001ff00 */
[----:B------:R-:W-:Y:S01]  /*1540*/  IMAD.MOV.U32 R43, RZ, RZ, RZ ;  /* 0x000000ffff2b7224 */ /* 0x000fe200078e00ff */
[----:B------:R-:W-:Y:S01]  /*1550*/  CS2R R88, SRZ ;  /* 0x0000000000587805 */ /* 0x000fe2000001ff00 */
[----:B------:R-:W-:Y:S01]  /*1560*/  UISETP.LT.AND UP0, UPT, UR4, UR6, UPT ;  /* 0x000000060400728c */ /* 0x000fe2000bf01270 */
[----:B------:R-:W-:-:S02]  /*1570*/  CS2R R128, SRZ ;  /* 0x0000000000807805 */ /* 0x000fc4000001ff00 */
[----:B------:R-:W-:Y:S02]  /*1580*/  CS2R R38, SRZ ;  /* 0x0000000000267805 */ /* 0x000fe4000001ff00 */
[----:B------:R-:W-:Y:S01]  /*1590*/  CS2R R84, SRZ ;  /* 0x0000000000547805 */ /* 0x000fe2000001ff00 */
[----:B------:R-:W-:Y:S01]  /*15a0*/  USEL UR37, UR4, UR6, UP0 ;  /* 0x0000000604257287 */ /* 0x000fe20008000000 */
[----:B------:R-:W-:Y:S02]  /*15b0*/  CS2R R46, SRZ ;  /* 0x00000000002e7805 */ /* 0x000fe4000001ff00 */
[----:B------:R-:W-:Y:S02]  /*15c0*/  CS2R R36, SRZ ;  /* 0x0000000000247805 */ /* 0x000fe4000001ff00 */
[----:B------:R-:W-:Y:S01]  /*15d0*/  CS2R R78, SRZ ;  /* 0x00000000004e7805 */ /* 0x000fe2000001ff00 */
[----:B------:R-:W-:Y:S01]  /*15e0*/  UISETP.GE.AND UP0, UPT, UR37, 0x1, UPT ;  /* 0x000000012500788c */ /* 0x000fe2000bf06270 */
[----:B------:R-:W-:-:S02]  /*15f0*/  CS2R R76, SRZ ;  /* 0x00000000004c7805 */ /* 0x000fc4000001ff00 */
[----:B------:R-:W-:Y:S02]  /*1600*/  CS2R R74, SRZ ;  /* 0x00000000004a7805 */ /* 0x000fe4000001ff00 */
[----:B------:R-:W-:Y:S02]  /*1610*/  CS2R R72, SRZ ;  /* 0x0000000000487805 */ /* 0x000fe4000001ff00 */
[----:B------:R-:W-:Y:S02]  /*1620*/  CS2R R70, SRZ ;  /* 0x0000000000467805 */ /* 0x000fe4000001ff00 */
[----:B------:R-:W-:Y:S02]  /*1630*/  CS2R R68, SRZ ;  /* 0x0000000000447805 */ /* 0x000fe4000001ff00 */
[----:B------:R-:W-:Y:S02]  /*1640*/  PLOP3.LUT P1, PT, PT, PT, UP0, 0x80, 0x0 ;  /* 0x000000000000781c */ /* 0x000fe40003f2f008 */
        /* <DEDUP_REMOVED lines=19> */
[----:B------:R-:W-:Y:S01]  /*1780*/  CS2R R6, SRZ ;  /* 0x0000000000067805 */ /* 0x000fe2000001ff00 */
[----:B------:R-:W-:Y:S01]  /*1790*/  IMAD.MOV.U32 R32, RZ, RZ, RZ ;  /* 0x000000ffff207224 */ /* 0x000fe200078e00ff */
[----:B------:R-:W-:Y:S01]  /*17a0*/  MOV R135, RZ ;  /* 0x000000ff00877202 */ /* 0x000fe20000000f00 */
        /* <DEDUP_REMOVED lines=32> */
.L_x_4851:
        /* <DEDUP_REMOVED lines=11> */
.L_x_4988:
[----:B------:R-:W-:Y:S05]  /*1a60*/  @!P0 BRA `(.L_x_4853) ;  /* 0x0000000000048947 */ /* 0x000fea0003800000 */
[----:B------:R-:W-:Y:S01]  /*1a70*/  BPT.TRAP 0x1 ;  /* 0x000000040000795c */ /* 0x000fe20000300000 */
.L_x_4853:
[----:B0-----:R-:W-:Y:S01]  /*1a80*/  IMAD.U32 R3, RZ, RZ, UR60 ;  /* 0x0000003cff037e24 */ /* 0x001fe2000f8e00ff */
[----:B------:R-:W-:-:S04]  /*1a90*/  MOV R0, UR36 ;  /* 0x0000002400007c02 */ /* 0x000fc80008000f00 */
[----:B------:R-:W-:Y:S02]  /*1aa0*/  LEA R0, R0, UR38, 0x3 ;  /* 0x0000002600007c11 */ /* 0x000fe4000f8e18ff */
[----:B------:R-:W-:-:S04]  /*1ab0*/  SHF.L.U32 R3, R3, 0x1f, RZ ;  /* 0x0000001f03037819 */ /* 0x000fc800000006ff */
[----:B------:R0:W1:Y:S01]  /*1ac0*/  SYNCS.PHASECHK.TRANS64.TRYWAIT P2, [R0+URZ+0x36830], R3 ;  /* 0x03683003000075a7 */ /* 0x000062000804017f */
[----:B------:R-:W-:Y:S05]  /*1ad0*/  @!P0 BRA `(.L_x_4854) ;  /* 0x0000000000048947 */ /* 0x000fea0003800000 */
[----:B------:R-:W-:Y:S01]  /*1ae0*/  BPT.TRAP 0x1 ;  /* 0x000000040000795c */ /* 0x000fe20000300000 */
.L_x_4854:
[----:B------:R-:W2:Y:S01]  /*1af0*/  S2R R2, SR_TID.X ;  /* 0x0000000000027919 */ /* 0x000ea20000002100 */
[----:B------:R-:W-:Y:S01]  /*1b00*/  IMAD.MOV.U32 R119, RZ, RZ, RZ ;  /* 0x000000ffff777224 */ /* 0x000fe200078e00ff */
[----:B--2---:R-:W-:Y:S01]  /*1b10*/  LOP3.LUT P1, RZ, R2, 0x7f, RZ, 0xc0, !PT ;  /* 0x0000007f02ff7812 */ /* 0x004fe2000782c0ff */
[----:B-1----:R-:W-:-:S12]  /*1b20*/  @P2 BRA `(.L_x_4855) ;  /* 0x0000000000082947 */ /* 0x002fd80003800000 */
[----:B------:R-:W1:Y:S02]  /*1b30*/  SYNCS.PHASECHK.TRANS64.TRYWAIT P2, [R0+URZ+0x36830], R3 ;  /* 0x03683003000075a7 */ /* 0x000e64000804017f */
[----:B-1----:R-:W-:Y:S05]  /*1b40*/  @!P2 BRA `(.L_x_4856) ;  /* 0x00000168000ca947 */ /* 0x002fea0003800000 */
.L_x_4855:
[----:B------:R-:W-:Y:S05]  /*1b50*/  WARPSYNC.ALL ;  /* 0x0000000000007948 */ /* 0x000fea0003800000 */
[----:B------:R-:W-:Y:S01]  /*1b60*/  UIADD3 UR4, UR38, 0x21400, URZ ;  /* 0x0002140026047890 */ /* 0x000fe2000fffe03f */
[----:B------:R-:W-:Y:S01]  /*1b70*/  WARPGROUP.ARRIVE ;  /* 0x00000000000079c5 */ /* 0x000fe20000000000 */
[----:B------:R-:W-:Y:S01]  /*1b80*/  ULOP3.LUT UR5, UR39, 0x10000, URZ, 0xfc, !UPT ;  /* 0x0001000027057892 */ /* 0x000fe2000f8efc3f */
[----:B------:R-:W-:Y:S01]  /*1b90*/  MOV R7, UR38 ;  /* 0x0000002600077c02 */ /* 0x000fe20008000f00 */
[----:B------:R-:W-:Y:S01]  /*1ba0*/  USHF.R.U32.HI UR4, URZ, 0x4, UR4 ;  /* 0x000000043f047899 */ /* 0x000fe20008011604 */
[----:B------:R-:W-:Y:S01]  /*1bb0*/  MOV R8, UR37 ;  /* 0x0000002500087c02 */ /* 0x000fe20008000f00 */
[----:B------:R-:W-:Y:S01]  /*1bc0*/  UMOV UR57, 0x40000040 ;  /* 0x4000004000397882 */ /* 0x000fe20000000000 */
[----:B------:R-:W-:Y:S01]  /*1bd0*/  UMOV UR59, 0x40000040 ;  /* 0x40000040003b7882 */ /* 0x000fe20000000000 */
[----:B------:R-:W-:Y:S01]  /*1be0*/  ULOP3.LUT UR4, UR4, 0x3fff, URZ, 0xc0, !UPT ;  /* 0x00003fff04047892 */ /* 0x000fe2000f8ec03f */
[----:B------:R-:W-:Y:S01]  /*1bf0*/  MOV R9, UR36 ;  /* 0x0000002400097c02 */ /* 0x000fe20008000f00 */
[----:B------:R-:W-:Y:S01]  /*1c00*/  UMOV UR56, UR5 ;  /* 0x0000000500387c82 */ /* 0x000fe20008000000 */
[----:B------:R-:W-:Y:S01]  /*1c10*/  UMOV UR9, UR57 ;  /* 0x0000003900097c82 */ /* 0x000fe20008000000 */
[----:B------:R-:W-:Y:S01]  /*1c20*/  ULOP3.LUT UR6, UR4, 0x10000, URZ, 0xfc, !UPT ;  /* 0x0001000004067892 */ /* 0x000fe2000f8efc3f */
[----:B------:R-:W-:Y:S01]  /*1c30*/  MOV R4, UR57 ;  /* 0x0000003900047c02 */ /* 0x000fe20008000f00 */
[----:B------:R-:W-:Y:S01]  /*1c40*/  UMOV UR8, UR56 ;  /* 0x0000003800087c82 */ /* 0x000fe20008000000 */
[----:B------:R-:W-:Y:S01]  /*1c50*/  UMOV UR11, 0x40000040 ;  /* 0x40000040000b7882 */ /* 0x000fe20000000000 */
[----:B------:R-:W-:Y:S01]  /*1c60*/  UIMAD UR4, UR36, 0xa80, UR6 ;  /* 0x00000a80240478a4 */ /* 0x000fe2000f8e0206 */
[----:B------:R-:W-:Y:S01]  /*1c70*/  MOV R6, UR56 ;  /* 0x0000003800067c02 */ /* 0x000fe20008000f00 */
[----:B------:R-:W-:Y:S01]  /*1c80*/  UMOV UR12, UR56 ;  /* 0x00000038000c7c82 */ /* 0x000fe20008000000 */
[----:B------:R-:W-:Y:S01]  /*1c90*/  UMOV UR13, UR57 ;  /* 0x00000039000d7c82 */ /* 0x000fe20008000000 */
[----:B------:R-:W-:Y:S01]  /*1ca0*/  UIADD3 UR10, UR4, 0x80, URZ ;  /* 0x00000080040a7890 */ /* 0x000fe2000fffe03f */
[----:B------:R-:W-:Y:S01]  /*1cb0*/  IMAD.U32 R5, RZ, RZ, UR6 ;  /* 0x00000006ff057e24 */ /* 0x000fe2000f8e00ff */
[----:B------:R-:W-:Y:S01]  /*1cc0*/  UIADD3 UR14, UR4, 0x100, URZ ;  /* 0x00000100040e7890 */ /* 0x000fe2000fffe03f */
[----:B01----:R-:W-:Y:S01]  /*1cd0*/  @!P1 VIADD R0, R0, 0x36840 ;  /* 0x0003684000009836 */ /* 0x003fe20000000000 */
[----:B------:R-:W-:Y:S01]  /*1ce0*/  UMOV UR58, UR4 ;  /* 0x00000004003a7c82 */ /* 0x000fe20008000000 */
[----:B------:R-:W-:Y:S01]  /*1cf0*/  UMOV UR15, 0x40000040 ;  /* 0x40000040000f7882 */ /* 0x000fe20000000000 */
[----:B------:R-:W-:Y:S01]  /*1d00*/  HGMMA.64x16x16.F32.BF16 R72, gdesc[UR56], RZ, !UPT, gsb0 ;  /* 0x00200000384879f0 */ /* 0x000fe2000c0018ff */
[----:B------:R-:W-:Y:S01]  /*1d10*/  UIADD3 UR18, UR4, 0x180, URZ ;  /* 0x0000018004127890 */ /* 0x000fe2000fffe03f */
[----:B------:R-:W-:Y:S01]  /*1d20*/  @!P1 PRMT R0, RZ, 0x654, R0 ;  /* 0x00000654ff009816 */ /* 0x000fe20000000000 */
[----:B------:R-:W-:Y:S01]  /*1d30*/  UMOV UR16, UR56 ;  /* 0x0000003800107c82 */ /* 0x000fe20008000000 */
[----:B------:R-:W-:Y:S01]  /*1d40*/  UMOV UR17, UR57 ;  /* 0x0000003900117c82 */ /* 0x000fe20008000000 */
[----:B------:R-:W-:Y:S01]  /*1d50*/  UMOV UR19, 0x40000040 ;  /* 0x4000004000137882 */ /* 0x000fe20000000000 */
[----:B------:R-:W-:Y:S01]  /*1d60*/  UIADD3 UR22, UR4, 0x200, URZ ;  /* 0x0000020004167890 */ /* 0x000fe2000fffe03f */
[-C--:B------:R-:W-:Y:S01]  /*1d70*/  MOV R118, R119.reuse ;  /* 0x0000007700767202 */ /* 0x080fe20000000f00 */
        /* <DEDUP_REMOVED lines=41> */
[--C-:B------:R-:W-:Y:S01]  /*2010*/  IMAD.MOV.U32 R90, RZ, RZ, R119.reuse ;  /* 0x000000ffff5a7224 */ /* 0x100fe200078e0077 */
[----:B------:R-:W-:Y:S02]  /*2020*/  WARPGROUP.DEPBAR.LE gsb0, 0x0 ;  /* 0x00008000000079c5 */ /* 0x000fe40000010000 */
[----:B------:R-:W-:Y:S01]  /*2030*/  WARPGROUP.ARRIVE ;  /* 0x00000000000079c5 */ /* 0x000fe20000000000 */
[--C-:B------:R-:W-:Y:S02]  /*2040*/  IMAD.MOV.U32 R86, RZ, RZ, R119.reuse ;  /* 0x000000ffff567224 */ /* 0x100fe400078e0077 */
[--C-:B------:R-:W-:Y:S02]  /*2050*/  IMAD.MOV.U32 R84, RZ, RZ, R119.reuse ;  /* 0x000000ffff547224 */ /* 0x100fe400078e0077 */
[----:B------:R-:W-:Y:S01]  /*2060*/  IMAD.MOV.U32 R80, RZ, RZ, R119 ;  /* 0x000000ffff507224 */ /* 0x000fe200078e0077 */
[----:B------:R-:W-:Y:S01]  /*2070*/  HGMMA.64x16x16.F32.BF16 R64, gdesc[UR8], RZ, !UPT, gsb0 ;  /* 0x00200000084079f0 */ /* 0x000fe2000c0018ff */
[----:B------:R-:W-:Y:S01]  /*2080*/  UIADD3 UR10, UR4, 0x300, URZ ;  /* 0x00000300040a7890 */ /* 0x000fe2000fffe03f */
[----:B------:R-:W-:Y:S01]  /*2090*/  UMOV UR8, UR56 ;  /* 0x0000003800087c82 */ /* 0x000fe20008000000 */
[----:B------:R-:W-:Y:S01]  /*20a0*/  UMOV UR9, UR57 ;  /* 0x0000003900097c82 */ /* 0x000fe20008000000 */
[----:B------:R-:W-:Y:S01]  /*20b0*/  UMOV UR11, 0x40000040 ;  /* 0x40000040000b7882 */ /* 0x000fe20000000000 */
[----:B------:R-:W-:-:S02]  /*20c0*/  WARPGROUP.DEPBAR.LE gsb0, 0x0 ;  /* 0x00008000000079c5 */ /* 0x000fc40000010000 */
        /* <DEDUP_REMOVED lines=472> */
[----:B------:R-:W-:Y:S01]  /*3e50*/  UMOV UR50, UR6 ;  /* 0x0000000600327c82 */ /* 0x000fe20008000000 */
[----:B------:R-:W-:Y:S01]  /*3e60*/  UMOV UR51, 0x40000040 ;  /* 0x4000004000337882 */ /* 0x000fe20000000000 */
[----:B------:R-:W-:Y:S01]  /*3e70*/  UIMAD UR6, UR37, -0x70, UR11 ;  /* 0xffffff90250678a4 */ /* 0x000fe2000f8e020b */
[----:B------:R-:W-:Y:S02]  /*3e80*/  WARPGROUP.DEPBAR.LE gsb0, 0x0 ;  /* 0x00008000000079c5 */ /* 0x000fe40000010000 */
[----:B------:R-:W-:-:S06]  /*3e90*/  WARPGROUP.ARRIVE ;  /* 0x00000000000079c5 */ /* 0x000fcc0000000000 */
[----:B------:R-:W-:Y:S01]  /*3ea0*/  HGMMA.64x16x16.F32.BF16 R32, gdesc[UR52], R32, gsb0 ;  /* 0x00200000342079f0 */ /* 0x000fe20008001820 */
[----:B------:R-:W-:Y:S01]  /*3eb0*/  UMOV UR52, UR5 ;  /* 0x0000000500347c82 */ /* 0x000fe20008000000 */
[----:B------:R-:W-:Y:S01]  /*3ec0*/  UMOV UR53, 0x40000040 ;  /* 0x4000004000357882 */ /* 0x000fe20000000000 */
[----:B------:R-:W-:Y:S01]  /*3ed0*/  UMOV UR54, UR7 ;  /* 0x0000000700367c82 */ /* 0x000fe20008000000 */
[----:B------:R-:W-:Y:S01]  /*3ee0*/  UMOV UR55, 0x40000040 ;  /* 0x4000004000377882 */ /* 0x000fe20000000000 */
[----:B------:R-:W-:Y:S01]  /*3ef0*/  UIADD3 UR7, -UR14, 0x71, UR6 ;  /* 0x000000710e077890 */ /* 0x000fe2000fffe106 */
[----:B------:R-:W-:Y:S01]  /*3f00*/  ULDC UR5, c[0x0][0x9d8] ;  /* 0x0002760000057ab9 */ /* 0x000fe20000000800 */
[----:B------:R-:W-:-:S06]  /*3f10*/  UIADD3 UR6, UR6, 0x70, URZ ;  /* 0x0000007006067890 */ /* 0x000fcc000fffe03f */
[----:B------:R-:W-:Y:S01]  /*3f20*/  MOV R7, UR6 ;  /* 0x0000000600077c02 */ /* 0x000fe20008000f00 */
        /* <DEDUP_REMOVED lines=21> */
[----:B------:R-:W-:Y:S01]  /*4080*/  FMUL.FTZ R8, R76, UR5 ;  /* 0x000000054c087c20 */ /* 0x000fe20008410000 */
[----:B------:R-:W-:Y:S01]  /*4090*/  MOV R76, R119 ;  /* 0x00000077004c7202 */ /* 0x000fe20000000f00 */
[----:B------:R-:W-:-:S02]  /*40a0*/  IMAD.MOV.U32 R72, RZ, RZ, R119 ;  /* 0x000000ffff487224 */ /* 0x000fc400078e0077 */
[----:B------:R-:W1:Y:S08]  /*40b0*/  MUFU.TANH R75, R75 ;  /* 0x0000004b004b7308 */ /* 0x000e700000002400 */
[----:B------:R-:W2:Y:S08]  /*40c0*/  MUFU.TANH R78, R78 ;  /* 0x0000004e004e7308 */ /* 0x000eb00000002400 */
[----:B------:R-:W3:Y:S08]  /*40d0*/  MUFU.TANH R79, R79 ;  /* 0x0000004f004f7308 */ /* 0x000ef00000002400 */
        /* <DEDUP_REMOVED lines=12> */
[----:B------:R-:W4:Y:S01]  /*41a0*/  MUFU.TANH R66, R66 ;  /* 0x0000004200427308 */ /* 0x000f220000002400 */
[----:B------:R-:W-:Y:S01]  /*41b0*/  UMOV UR55, 0x40000040 ;  /* 0x4000004000377882 */ /* 0x000fe20000000000 */
[----:B------:R-:W-:Y:S01]  /*41c0*/  FMUL.FTZ R9, R64, UR5 ;  /* 0x0000000540097c20 */ /* 0x000fe20008410000 */
[----:B------:R-:W-:Y:S01]  /*41d0*/  FMUL.FTZ R11, R69, UR5 ;  /* 0x00000005450b7c20 */ /* 0x000fe20008410000 */
[----:B------:R-:W-:Y:S01]  /*41e0*/  FMUL.FTZ R12, R68, UR5 ;  /* 0x00000005440c7c20 */ /* 0x000fe20008410000 */
[----:B------:R-:W-:-:S03]  /*41f0*/  IMAD.MOV.U32 R68, RZ, RZ, R119 ;  /* 0x000000ffff447224 */ /* 0x000fc600078e0077 */
[----:B------:R-:W5:Y:S08]  /*4200*/  MUFU.TANH R67, R67 ;  /* 0x0000004300437308 */ /* 0x000f700000002400 */
[----:B------:R-:W5:Y:S08]  /*4210*/  MUFU.TANH R70, R70 ;  /* 0x0000004600467308 */ /* 0x000f700000002400 */
[----:B------:R-:W5:Y:S08]  /*4220*/  MUFU.TANH R71, R71 ;  /* 0x0000004700477308 */ /* 0x000f700000002400 */
[----:B------:R-:W-:Y:S08]  /*4230*/  MUFU.TANH R4, R4 ;  /* 0x0000000400047308 */ /* 0x000ff00000002400 */
[----:B------:R-:W-:Y:S08]  /*4240*/  MUFU.TANH R9, R9 ;  /* 0x0000000900097308 */ /* 0x000ff00000002400 */
[----:B------:R-:W-:Y:S01]  /*4250*/  MUFU.TANH R10, R10 ;  /* 0x0000000a000a7308 */ /* 0x000fe20000002400 */
[----:B------:R-:W-:-:S02]  /*4260*/  WARPGROUP.DEPBAR.LE gsb0, 0x0 ;  /* 0x00008000000079c5 */ /* 0x000fc40000010000 */
[----:B------:R-:W-:Y:S01]  /*4270*/  WARPGROUP.ARRIVE ;  /* 0x00000000000079c5 */ /* 0x000fe20000000000 */
[----:B------:R-:W-:Y:S01]  /*4280*/  FMUL.FTZ R14, R57, UR5 ;  /* 0x00000005390e7c20 */ /* 0x000fe20008410000 */
[----:B------:R-:W-:Y:S01]  /*4290*/  FMUL.FTZ R20, R60, UR5 ;  /* 0x000000053c147c20 */ /* 0x000fe20008410000 */
[----:B------:R-:W-:Y:S02]  /*42a0*/  IMAD.U32 R57, RZ, RZ, UR7 ;  /* 0x00000007ff397e24 */ /* 0x000fe4000f8e00ff */
[----:B------:R-:W-:Y:S01]  /*42b0*/  FMUL.FTZ R13, R56, UR5 ;  /* 0x00000005380d7c20 */ /* 0x000fe20008410000 */
[----:B------:R-:W-:Y:S01]  /*42c0*/  IMAD.U32 R60, RZ, RZ, UR10 ;  /* 0x0000000aff3c7e24 */ /* 0x000fe2000f8e00ff */
[----:B------:R-:W-:Y:S01]  /*42d0*/  HGMMA.64x16x16.F32.BF16 R48, gdesc[UR52], R48, gsb0 ;  /* 0x00200000343079f0 */ /* 0x000fe20008001830 */
[----:B------:R-:W-:Y:S01]  /*42e0*/  UIADD3 UR54, UR4, 0x906, URZ ;  /* 0x0000090604367890 */ /* 0x000fe2000fffe03f */
[----:B------:R-:W-:Y:S01]  /*42f0*/  IMAD R57, R204, -0x2, R57 ;  /* 0xfffffffecc397824 */ /* 0x000fe200078e0239 */
[----:B------:R-:W-:Y:S01]  /*4300*/  UMOV UR55, 0x40000040 ;  /* 0x4000004000377882 */ /* 0x000fe20000000000 */
[----:B------:R-:W-:-:S02]  /*4310*/  IMAD R60, R60, 0x80, R205 ;  /* 0x000000803c3c7824 */ /* 0x000fc400078e02cd */
[----:B------:R-:W-:Y:S01]  /*4320*/  FMUL.FTZ R15, R61, UR5 ;  /* 0x000000053d0f7c20 */ /* 0x000fe20008410000 */
[----:B------:R-:W-:Y:S02]  /*4330*/  IMAD R56, R204, -0x2, R7 ;  /* 0xfffffffecc387824 */ /* 0x000fe400078e0207 */
[----:B------:R-:W-:Y:S01]  /*4340*/  FMUL.FTZ R58, R58, UR5 ;  /* 0x000000053a3a7c20 */ /* 0x000fe20008410000 */
[----:B------:R-:W-:Y:S01]  /*4350*/  FMUL.FTZ R59, R59, UR5 ;  /* 0x000000053b3b7c20 */ /* 0x000fe20008410000 */
[----:B------:R-:W-:Y:S01]  /*4360*/  IADD3 R7, R57, 0x8, R60 ;  /* 0x0000000839077810 */ /* 0x000fe20007ffe03c */
[----:B------:R-:W-:Y:S01]  /*4370*/  FMUL.FTZ R62, R62, UR5 ;  /* 0x000000053e3e7c20 */ /* 0x000fe20008410000 */
[----:B------:R-:W-:Y:S01]  /*4380*/  FMUL.FTZ R63, R63, UR5 ;  /* 0x000000053f3f7c20 */ /* 0x000fe20008410000 */
[----:B------:R-:W-:Y:S01]  /*4390*/  MUFU.TANH R12, R12 ;  /* 0x0000000c000c7308 */ /* 0x000fe20000002400 */
[----:B------:R-:W-:Y:S01]  /*43a0*/  VIMNMX R61, R56, R7, PT ;  /* 0x00000007383d7248 */ /* 0x000fe20003fe0100 */
[----:B------:R-:W-:Y:S01]  /*43b0*/  UIADD3 UR7, UR37, -0x2, URZ ;  /* 0xfffffffe25077890 */ /* 0x000fe2000fffe03f */
[----:B------:R-:W-:Y:S01]  /*43c0*/  VIADDMNMX R56, R60, R57, R56, PT ;  /* 0x000000393c387246 */ /* 0x000fe20003800138 */
[----:B------:R-:W-:Y:S01]  /*43d0*/  IMAD.MOV.U32 R60, RZ, RZ, R119 ;  /* 0x000000ffff3c7224 */ /* 0x000fe200078e0077 */
[----:B------:R-:W-:-:S02]  /*43e0*/  ISETP.GT.AND P3, PT, R61, RZ, PT ;  /* 0x000000ff3d00720c */ /* 0x000fc40003f64270 */
[C---:B------:R-:W-:Y:S01]  /*43f0*/  ISETP.GT.AND P4, PT, R61.reuse, 0x1, PT ;  /* 0x000000013d00780c */ /* 0x040fe20003f84270 */
[----:B------:R-:W5:Y:S01]  /*4400*/  MUFU.TANH R58, R58 ;  /* 0x0000003a003a7308 */ /* 0x000f620000002400 */
[----:B------:R-:W-:Y:S02]  /*4410*/  ISETP.GT.AND P5, PT, R61, 0x8, PT ;  /* 0x000000083d00780c */ /* 0x000fe40003fa4270 */
[----:B0-----:R-:W-:Y:S01]  /*4420*/  FSEL R65, R74, -INF , P3 ;  /* 0xff8000004a417808 */ /* 0x001fe20001800000 */
[--C-:B------:R-:W-:Y:S01]  /*4430*/  IMAD.MOV.U32 R74, RZ, RZ, R119.reuse ;  /* 0x000000ffff4a7224 */ /* 0x100fe200078e0077 */
[----:B-1----:R-:W-:Y:S02]  /*4440*/  FSEL R75, R75, -INF , P4 ;  /* 0xff8000004b4b7808 */ /* 0x002fe40002000000 */
[----:B------:R-:W-:Y:S01]  /*4450*/  ISETP.GT.AND P6, PT, R61, 0x9, PT ;  /* 0x000000093d00780c */ /* 0x000fe20003fc4270 */
[----:B------:R-:W0:Y:S01]  /*4460*/  MUFU.TANH R59, R59 ;  /* 0x0000003b003b7308 */ /* 0x000e220000002400 */
[----:B--2---:R-:W-:Y:S01]  /*4470*/  FSEL R69, R78, -INF , P5 ;  /* 0xff8000004e457808 */ /* 0x004fe20002800000 */
[----:B------:R-:W-:Y:S01]  /*4480*/  IMAD.MOV.U32 R78, RZ, RZ, R119 ;  /* 0x000000ffff4e7224 */ /* 0x000fe200078e0077 */
[----:B------:R-:W-:-:S02]  /*4490*/  FMNMX.FTZ R64, R65, R75, !PT ;  /* 0x0000004b41407209 */ /* 0x000fc40007810000 */
[----:B------:R-:W-:Y:S02]  /*44a0*/  ISETP.GT.AND P2, PT, R61, 0x10, PT ;  /* 0x000000103d00780c */ /* 0x000fe40003f44270 */
[----:B---3--:R-:W-:Y:S01]  /*44b0*/  FSEL R79, R79, -INF , P6 ;  /* 0xff8000004f4f7808 */ /* 0x008fe20003000000 */
[----:B------:R-:W1:Y:S01]  /*44c0*/  MUFU.TANH R62, R62 ;  /* 0x0000003e003e7308 */ /* 0x000e620000002400 */
[----:B------:R-:W-:Y:S02]  /*44d0*/  FMNMX.FTZ R64, R69, R64, !PT ;  /* 0x0000004045407209 */ /* 0x000fe40007810000 */
[----:B------:R-:W-:Y:S02]  /*44e0*/  ISETP.GT.AND P3, PT, R61, 0x11, PT ;  /* 0x000000113d00780c */ /* 0x000fe40003f64270 */
[----:B----4-:R-:W-:Y:S01]  /*44f0*/  FSEL R73, R66, -INF , P2 ;  /* 0xff80000042497808 */ /* 0x010fe20001000000 */
[----:B------:R-:W-:Y:S01]  /*4500*/  IMAD.MOV.U32 R66, RZ, RZ, R119 ;  /* 0x000000ffff427224 */ /* 0x000fe200078e0077 */
[----:B------:R-:W-:Y:S01]  /*4510*/  FMNMX.FTZ R64, R79, R64, !PT ;  /* 0x000000404f407209 */ /* 0x000fe20007810000 */
[----:B------:R-:W2:Y:S01]  /*4520*/  MUFU.TANH R63, R63 ;  /* 0x0000003f003f7308 */ /* 0x000ea20000002400 */
[----:B------:R-:W-:-:S02]  /*4530*/  ISETP.GT.AND P2, PT, R61, 0x18, PT ;  /* 0x000000183d00780c */ /* 0x000fc40003f44270 */
[----:B-----5:R-:W-:Y:S02]  /*4540*/  FSEL R67, R67, -INF , P3 ;  /* 0xff80000043437808 */ /* 0x020fe40001800000 */
        /* <DEDUP_REMOVED lines=12> */
[----:B------:R-:W-:Y:S01]  /*4610*/  UMOV UR55, 0x40000040 ;  /* 0x4000004000377882 */ /* 0x000fe20000000000 */
[----:B------:R-:W-:Y:S01]  /*4620*/  FMNMX.FTZ R64, R77, R64, !PT ;  /* 0x000000404d407209 */ /* 0x000fe20007810000 */
[----:B------:R-:W3:Y:S01]  /*4630*/  MUFU.TANH R50, R50 ;  /* 0x0000003200327308 */ /* 0x000ee20000002400 */
[----:B------:R-:W-:Y:S01]  /*4640*/  ISETP.GT.AND P3, PT, R61, 0x21, PT ;  /* 0x000000213d00780c */ /* 0x000fe20003f64270 */
[----:B------:R-:W-:Y:S01]  /*4650*/  FMUL.FTZ R54, R54, UR5 ;  /* 0x0000000536367c20 */ /* 0x000fe20008410000 */
[----:B------:R-:W-:Y:S01]  /*4660*/  FSEL R81, R58, -INF , P2 ;  /* 0xff8000003a517808 */ /* 0x000fe20001000000 */
[----:B------:R-:W-:Y:S01]  /*4670*/  FMUL.FTZ R55, R55, UR5 ;  /* 0x0000000537377c20 */ /* 0x000fe20008410000 */
[----:B------:R-:W-:Y:S01]  /*4680*/  FMNMX.FTZ R64, R71, R64, !PT ;  /* 0x0000004047407209 */ /* 0x000fe20007810000 */
[----:B------:R-:W-:Y:S01]  /*4690*/  FMUL.FTZ R21, R48, UR5 ;  /* 0x0000000530157c20 */ /* 0x000fe20008410000 */
[----:B------:R-:W-:Y:S01]  /*46a0*/  ISETP.GT.AND P2, PT, R61, 0x28, PT ;  /* 0x000000283d00780c */ /* 0x000fe20003f44270 */
[----:B------:R-:W4:Y:S01]  /*46b0*/  MUFU.TANH R51, R51 ;  /* 0x0000003300337308 */ /* 0x000f220000002400 */
[----:B0-----:R-:W-:Y:S01]  /*46c0*/  FSEL R83, R59, -INF , P3 ;  /* 0xff8000003b537808 */ /* 0x001fe20001800000 */
[----:B------:R-:W-:Y:S01]  /*46d0*/  FMUL.FTZ R48, R49, UR5 ;  /* 0x0000000531307c20 */ /* 0x000fe20008410000 */
[----:B------:R-:W-:Y:S01]  /*46e0*/  FMNMX.FTZ R64, R81, R64, !PT ;  /* 0x0000004051407209 */ /* 0x000fe20007810000 */
[----:B------:R-:W-:Y:S01]  /*46f0*/  FMUL.FTZ R52, R52, UR5 ;  /* 0x0000000534347c20 */ /* 0x000fe20008410000 */
[----:B------:R-:W-:Y:S01]  /*4700*/  ISETP.GT.AND P3, PT, R61, 0x29, PT ;  /* 0x000000293d00780c */ /* 0x000fe20003f64270 */
[----:B------:R-:W-:Y:S01]  /*4710*/  FMUL.FTZ R53, R53, UR5 ;  /* 0x0000000535357c20 */ /* 0x000fe20008410000 */
[----:B-1----:R-:W-:Y:S01]  /*4720*/  FSEL R85, R62, -INF , P2 ;  /* 0xff8000003e557808 */ /* 0x002fe20001000000 */
[----:B------:R-:W-:Y:S01]  /*4730*/  MUFU.TANH R54, R54 ;  /* 0x0000003600367308 */ /* 0x000fe20000002400 */
[----:B------:R-:W-:Y:S01]  /*4740*/  FMNMX.FTZ R64, R83, R64, !PT ;  /* 0x0000004053407209 */ /* 0x000fe20007810000 */
[----:B------:R-:W-:Y:S01]  /*4750*/  IMAD.MOV.U32 R62, RZ, RZ, R119 ;  /* 0x000000ffff3e7224 */ /* 0x000fe200078e0077 */
[----:B------:R-:W-:-:S02]  /*4760*/  ISETP.GT.AND P2, PT, R61, 0x30, PT ;  /* 0x000000303d00780c */ /* 0x000fc40003f44270 */
[----:B--2---:R-:W-:Y:S02]  /*4770*/  FSEL R87, R63, -INF , P3 ;  /* 0xff8000003f577808 */ /* 0x004fe40001800000 */
[----:B------:R-:W-:Y:S01]  /*4780*/  FMNMX.FTZ R64, R85, R64, !PT ;  /* 0x0000004055407209 */ /* 0x000fe20007810000 */
[----:B------:R-:W0:Y:S01]  /*4790*/  MUFU.TANH R55, R55 ;  /* 0x0000003700377308 */ /* 0x000e220000002400 */
[----:B------:R-:W-:Y:S02]  /*47a0*/  ISETP.GT.AND P3, PT, R61, 0x31, PT ;  /* 0x000000313d00780c */ /* 0x000fe40003f64270 */
[----:B---3--:R-:W-:Y:S02]  /*47b0*/  FSEL R89, R50, -INF , P2 ;  /* 0xff80000032597808 */ /* 0x008fe40001000000 */
[----:B------:R-:W-:Y:S02]  /*47c0*/  FMNMX.FTZ R64, R87, R64, !PT ;  /* 0x0000004057407209 */ /* 0x000fe40007810000 */
[----:B------:R-:W-:Y:S01]  /*47d0*/  ISETP.GT.AND P2, PT, R61, 0x38, PT ;  /* 0x000000383d00780c */ /* 0x000fe20003f44270 */
[----:B------:R-:W-:Y:S01]  /*47e0*/  MUFU.TANH R11, R11 ;  /* 0x0000000b000b7308 */ /* 0x000fe20000002400 */
[----:B----4-:R-:W-:-:S02]  /*47f0*/  FSEL R91, R51, -INF , P3 ;  /* 0xff800000335b7808 */ /* 0x010fc40001800000 */
[----:B------:R-:W-:Y:S02]  /*4800*/  FMNMX.FTZ R64, R89, R64, !PT ;  /* 0x0000004059407209 */ /* 0x000fe40007810000 */
[----:B------:R-:W-:Y:S02]  /*4810*/  ISETP.GT.AND P3, PT, R61, 0x39, PT ;  /* 0x000000393d00780c */ /* 0x000fe40003f64270 */
[----:B------:R-:W-:Y:S01]  /*4820*/  FMNMX.FTZ R64, R91, R64, !PT ;  /* 0x000000405b407209 */ /* 0x000fe20007810000 */
[----:B------:R-:W-:Y:S01]  /*4830*/  MUFU.TANH R13, R13 ;  /* 0x0000000d000d7308 */ /* 0x000fe20000002400 */
[----:B------:R-:W-:Y:S02]  /*4840*/  ISETP.GT.AND P4, PT, R56, 0x8, PT ;  /* 0x000000083800780c */ /* 0x000fe40003f84270 */
[-C--:B------:R-:W-:Y:S02]  /*4850*/  MOV R70, R119.reuse ;  /* 0x0000007700467202 */ /* 0x080fe40000000f00 */
[----:B------:R-:W-:Y:S01]  /*4860*/  MOV R58, R119 ;  /* 0x00000077003a7202 */ /* 0x000fe20000000f00 */
[----:B------:R-:W-:-:S02]  /*4870*/  WARPGROUP.DEPBAR.LE gsb0, 0x0 ;  /* 0x00008000000079c5 */ /* 0x000fc40000010000 */
        /* <DEDUP_REMOVED lines=9> */
[----:B------:R-:W-:Y:S01]  /*4910*/  UMOV UR55, 0x40000040 ;  /* 0x4000004000377882 */ /* 0x000fe20000000000 */
[----:B------:R-:W-:Y:S01]  /*4920*/  ULDC UR4, c[0x0][0x988] ;  /* 0x0002620000047ab9 */ /* 0x000fe20000000800 */
[----:B------:R-:W-:Y:S01]  /*4930*/  FMUL.FTZ R41, R41, UR5 ;  /* 0x0000000529297c20 */ /* 0x000fe20008410000 */
[----:B------:R-:W-:Y:S01]  /*4940*/  FMUL.FTZ R44, R44, UR5 ;  /* 0x000000052c2c7c20 */ /* 0x000fe20008410000 */
[----:B------:R-:W-:Y:S01]  /*4950*/  MUFU.TANH R42, R42 ;  /* 0x0000002a002a7308 */ /* 0x000fe20000002400 */
[----:B------:R-:W-:-:S07]  /*4960*/  FMUL.FTZ R45, R45, UR5 ;  /* 0x000000052d2d7c20 */ /* 0x000fce0008410000 */
[----:B------:R-:W1:Y:S08]  /*4970*/  MUFU.TANH R6, R43 ;  /* 0x0000002b00067308 */ /* 0x000e700000002400 */
[----:B------:R-:W2:Y:S08]  /*4980*/  MUFU.TANH R46, R46 ;  /* 0x0000002e002e7308 */ /* 0x000eb00000002400 */
[----:B------:R1:W3:Y:S08]  /*4990*/  MUFU.TANH R7, R47 ;  /* 0x0000002f00077308 */ /* 0x0002f00000002400 */
[----:B------:R-:W-:Y:S08]  /*49a0*/  MUFU.TANH R20, R20 ;  /* 0x0000001400147308 */ /* 0x000ff00000002400 */
[----:B------:R-:W-:Y:S01]  /*49b0*/  MUFU.TANH R15, R15 ;  /* 0x0000000f000f7308 */ /* 0x000fe20000002400 */
[----:B------:R-:W-:-:S02]  /*49c0*/  WARPGROUP.DEPBAR.LE gsb0, 0x0 ;  /* 0x00008000000079c5 */ /* 0x000fc40000010000 */
[----:B------:R-:W-:Y:S01]  /*49d0*/  WARPGROUP.ARRIVE ;  /* 0x00000000000079c5 */ /* 0x000fe20000000000 */
[----:B------:R-:W-:Y:S01]  /*49e0*/  FMUL.FTZ R35, R35, UR5 ;  /* 0x0000000523237c20 */ /* 0x000fe20008410000 */
[----:B------:R-:W-:Y:S01]  /*49f0*/  FMUL.FTZ R34, R34, UR5 ;  /* 0x0000000522227c20 */ /* 0x000fe20008410000 */
[----:B------:R-:W-:Y:S01]  /*4a00*/  FMUL.FTZ R50, R39, UR5 ;  /* 0x0000000527327c20 */ /* 0x000fe20008410000 */
[----:B0-----:R-:W-:Y:S01]  /*4a10*/  FSEL R39, R55, -INF , P3 ;  /* 0xff80000037277808 */ /* 0x001fe20001800000 */
[----:B------:R0:W-:Y:S01]  /*4a20*/  MUFU.TANH R49, R35 ;  /* 0x0000002300317308 */ /* 0x0001e20000002400 */
[----:B------:R-:W-:Y:S01]  /*4a30*/  HGMMA.64x16x16.F32.BF16 R24, gdesc[UR52], R24, gsb0 ;  /* 0x00200000341879f0 */ /* 0x000fe20008001818 */
[----:B------:R-:W-:Y:S01]  /*4a40*/  ISETP.GT.AND P3, PT, R61, 0x41, PT ;  /* 0x000000413d00780c */ /* 0x000fe20003f64270 */
[----:B------:R-:W-:Y:S01]  /*4a50*/  FMUL.FTZ R38, R38, UR5 ;  /* 0x0000000526267c20 */ /* 0x000fe20008410000 */
[----:B------:R-:W-:Y:S01]  /*4a60*/  FMUL.FTZ R32, R32, UR5 ;  /* 0x0000000520207c20 */ /* 0x000fe20008410000 */
[----:B------:R-:W-:Y:S01]  /*4a70*/  FMUL.FTZ R33, R33, UR5 ;  /* 0x0000000521217c20 */ /* 0x000fe20008410000 */
[----:B-1----:R-:W-:Y:S01]  /*4a80*/  FSEL R47, R6, -INF , P3 ;  /* 0xff800000062f7808 */ /* 0x002fe20001800000 */
[----:B------:R-:W-:Y:S01]  /*4a90*/  FMUL.FTZ R36, R36, UR5 ;  /* 0x0000000524247c20 */ /* 0x000fe20008410000 */
[----:B------:R-:W1:Y:S01]  /*4aa0*/  MUFU.TANH R34, R34 ;  /* 0x0000002200227308 */ /* 0x000e620000002400 */
[----:B0-----:R-:W-:Y:S01]  /*4ab0*/  FSEL R35, R54, -INF , P2 ;  /* 0xff80000036237808 */ /* 0x001fe20001000000 */
[----:B------:R-:W-:Y:S01]  /*4ac0*/  FMUL.FTZ R37, R37, UR5 ;  /* 0x0000000525257c20 */ /* 0x000fe20008410000 */
[----:B------:R-:W-:Y:S01]  /*4ad0*/  ISETP.GT.AND P2, PT, R61, 0x40, PT ;  /* 0x000000403d00780c */ /* 0x000fe20003f44270 */
[----:B------:R-:W-:Y:S01]  /*4ae0*/  IMAD.MOV.U32 R54, RZ, RZ, R119 ;  /* 0x000000ffff367224 */ /* 0x000fe200078e0077 */
[----:B------:R-:W-:-:S02]  /*4af0*/  FMNMX.FTZ R64, R35, R64, !PT ;  /* 0x0000004023407209 */ /* 0x000fc40007810000 */
[----:B------:R-:W-:Y:S01]  /*4b00*/  FSEL R43, R42, -INF , P2 ;  /* 0xff8000002a2b7808 */ /* 0x000fe20001000000 */
[----:B------:R-:W0:Y:S01]  /*4b10*/  MUFU.TANH R38, R38 ;  /* 0x0000002600267308 */ /* 0x000e220000002400 */
[----:B------:R-:W-:Y:S02]  /*4b20*/  FMNMX.FTZ R64, R39, R64, !PT ;  /* 0x0000004027407209 */ /* 0x000fe40007810000 */
[----:B------:R-:W-:Y:S02]  /*4b30*/  ISETP.GT.AND P2, PT, R61, 0x48, PT ;  /* 0x000000483d00780c */ /* 0x000fe40003f44270 */
[----:B------:R-:W-:Y:S02]  /*4b40*/  FMNMX.FTZ R64, R43, R64, !PT ;  /* 0x000000402b407209 */ /* 0x000fe40007810000 */
[----:B------:R-:W-:Y:S01]  /*4b50*/  ISETP.GT.AND P3, PT, R61, 0x49, PT ;  /* 0x000000493d00780c */ /* 0x000fe20003f64270 */
[----:B------:R-:W4:Y:S01]  /*4b60*/  MUFU.TANH R50, R50 ;  /* 0x0000003200327308 */ /* 0x000f220000002400 */
[----:B--2---:R-:W-:-:S02]  /*4b70*/  FSEL R93, R46, -INF , P2 ;  /* 0xff8000002e5d7808 */ /* 0x004fc40001000000 */
[----:B------:R-:W-:Y:S02]  /*4b80*/  FMNMX.FTZ R64, R47, R64, !PT ;  /* 0x000000402f407209 */ /* 0x000fe40007810000 */
[----:B------:R-:W-:Y:S02]  /*4b90*/  ISETP.GT.AND P2, PT, R61, 0x50, PT ;  /* 0x000000503d00780c */ /* 0x000fe40003f44270 */
[----:B---3--:R-:W-:Y:S01]  /*4ba0*/  FSEL R95, R7, -INF , P3 ;  /* 0xff800000075f7808 */ /* 0x008fe20001800000 */
[----:B------:R-:W-:Y:S01]  /*4bb0*/  MUFU.TANH R21, R21 ;  /* 0x0000001500157308 */ /* 0x000fe20000002400 */
[----:B------:R-:W-:Y:S02]  /*4bc0*/  FMNMX.FTZ R64, R93, R64, !PT ;  /* 0x000000405d407209 */ /* 0x000fe40007810000 */
[----:B------:R-:W-:Y:S02]  /*4bd0*/  ISETP.GT.AND P3, PT, R61, 0x51, PT ;  /* 0x000000513d00780c */ /* 0x000fe40003f64270 */
[----:B-1----:R-:W-:-:S02]  /*4be0*/  FSEL R97, R34, -INF , P2 ;  /* 0xff80000022617808 */ /* 0x002fc40001000000 */
[----:B------:R-:W-:Y:S01]  /*4bf0*/  FMNMX.FTZ R64, R95, R64, !PT ;  /* 0x000000405f407209 */ /* 0x000fe20007810000 */
[----:B------:R-:W-:Y:S01]  /*4c00*/  MUFU.TANH R48, R48 ;  /* 0x0000003000307308 */ /* 0x000fe20000002400 */
[----:B------:R-:W-:Y:S02]  /*4c10*/  ISETP.GT.AND P2, PT, R61, 0x58, PT ;  /* 0x000000583d00780c */ /* 0x000fe40003f44270 */
[----:B------:R-:W-:Y:S02]  /*4c20*/  FSEL R99, R49, -INF , P3 ;  /* 0xff80000031637808 */ /* 0x000fe40001800000 */
[----:B------:R-:W-:Y:S02]  /*4c30*/  FMNMX.FTZ R64, R97, R64, !PT ;  /* 0x0000004061407209 */ /* 0x000fe40007810000 */
[----:B------:R-:W-:Y:S01]  /*4c40*/  ISETP.GT.AND P3, PT, R61, 0x59, PT ;  /* 0x000000593d00780c */ /* 0x000fe20003f64270 */
[----:B------:R-:W-:Y:S01]  /*4c50*/  MUFU.TANH R52, R52 ;  /* 0x0000003400347308 */ /* 0x000fe20000002400 */
[----:B0-----:R-:W-:-:S02]  /*4c60*/  FSEL R101, R38, -INF , P2 ;  /* 0xff80000026657808 */ /* 0x001fc40001000000 */
[----:B------:R-:W-:Y:S01]  /*4c70*/  FMNMX.FTZ R64, R99, R64, !PT ;  /* 0x0000004063407209 */ /* 0x000fe20007810000 */
[----:B------:R-:W-:Y:S02]  /*4c80*/  WARPGROUP.DEPBAR.LE gsb0, 0x0 ;  /* 0x00008000000079c5 */ /* 0x000fe40000010000 */
[----:B------:R-:W-:Y:S01]  /*4c90*/  FMUL.FTZ R26, R26, UR5 ;  /* 0x000000051a1a7c20 */ /* 0x000fe20008410000 */
[----:B------:R-:W-:Y:S01]  /*4ca0*/  FMUL.FTZ R27, R27, UR5 ;  /* 0x000000051b1b7c20 */ /* 0x000fe20008410000 */
[----:B------:R-:W-:Y:S01]  /*4cb0*/  FMUL.FTZ R30, R30, UR5 ;  /* 0x000000051e1e7c20 */ /* 0x000fe20008410000 */
[----:B------:R-:W-:Y:S01]  /*4cc0*/  FMUL.FTZ R31, R31, UR5 ;  /* 0x000000051f1f7c20 */ /* 0x000fe20008410000 */
[----:B------:R-:W-:Y:S01]  /*4cd0*/  ISETP.GT.AND P2, PT, R61, 0x60, PT ;  /* 0x000000603d00780c */ /* 0x000fe20003f44270 */
[----:B------:R-:W-:Y:S01]  /*4ce0*/  MUFU.TANH R53, R53 ;  /* 0x0000003500357308 */ /* 0x000fe20000002400 */
[----:B----4-:R-:W-:Y:S01]  /*4cf0*/  FSEL R103, R50, -INF , P3 ;  /* 0xff80000032677808 */ /* 0x010fe20001800000 */
[----:B------:R-:W-:Y:S01]  /*4d00*/  FMUL.FTZ R24, R24, UR5 ;  /* 0x0000000518187c20 */ /* 0x000fe20008410000 */
[----:B------:R-:W-:Y:S01]  /*4d10*/  FMNMX.FTZ R64, R101, R64, !PT ;  /* 0x0000004065407209 */ /* 0x000fe20007810000 */
[----:B------:R-:W-:Y:S01]  /*4d20*/  FMUL.FTZ R25, R25, UR5 ;  /* 0x0000000519197c20 */ /* 0x000fe20008410000 */
[----:B------:R-:W-:Y:S01]  /*4d30*/  ISETP.GT.AND P3, PT, R61, 0x61, PT ;  /* 0x000000613d00780c */ /* 0x000fe20003f64270 */
[----:B------:R-:W-:Y:S01]  /*4d40*/  FMUL.FTZ R28, R28, UR5 ;  /* 0x000000051c1c7c20 */ /* 0x000fe20008410000 */
[----:B------:R-:W-:Y:S01]  /*4d50*/  FMNMX.FTZ R64, R103, R64, !PT ;  /* 0x0000004067407209 */ /* 0x000fe20007810000 */
[----:B------:R-:W0:Y:S01]  /*4d60*/  MUFU.TANH R26, R26 ;  /* 0x0000001a001a7308 */ /* 0x000e220000002400 */
[----:B------:R-:W-:Y:S01]  /*4d70*/  FMUL.FTZ R29, R29, UR5 ;  /* 0x000000051d1d7c20 */ /* 0x000fe20008410000 */
[----:B------:R1:W-:Y:S01]  /*4d80*/  @!P1 SYNCS.ARRIVE.TRANS64.RED.A1T0 RZ, [R0+URZ], RZ ;  /* 0x000000ff00ff99a7 */ /* 0x0003e2000810043f */
[----:B------:R-:W-:Y:S01]  /*4d90*/  IMAD.MOV.U32 R50, RZ, RZ, R119 ;  /* 0x000000ffff327224 */ /* 0x000fe200078e0077 */
[----:B------:R-:W-:-:S04]  /*4da0*/  MOV R46, R119 ;  /* 0x00000077002e7202 */ /* 0x000fc80000000f00 */
[----:B------:R-:W2:Y:S08]  /*4db0*/  MUFU.TANH R27, R27 ;  /* 0x0000001b001b7308 */ /* 0x000eb00000002400 */
[----:B------:R-:W3:Y:S01]  /*4dc0*/  MUFU.TANH R30, R30 ;  /* 0x0000001e001e7308 */ /* 0x000ee20000002400 */
[----:B0-----:R-:W-:Y:S02]  /*4dd0*/  FSEL R105, R26, -INF , P2 ;  /* 0xff8000001a697808 */ /* 0x001fe40001000000 */
[----:B------:R-:W-:-:S02]  /*4de0*/  ISETP.GT.AND P2, PT, R61, 0x68, PT ;  /* 0x000000683d00780c */ /* 0x000fc40003f44270 */
[----:B------:R-:W-:-:S03]  /*4df0*/  FMNMX.FTZ R64, R105, R64, !PT ;  /* 0x0000004069407209 */ /* 0x000fc60007810000 */
[----:B------:R-:W0:Y:S01]  /*4e00*/  MUFU.TANH R31, R31 ;  /* 0x0000001f001f7308 */ /* 0x000e220000002400 */
[----:B--2---:R-:W-:Y:S02]  /*4e10*/  FSEL R107, R27, -INF , P3 ;  /* 0xff8000001b6b7808 */ /* 0x004fe40001800000 */
[----:B------:R-:W-:Y:S02]  /*4e20*/  ISETP.GT.AND P3, PT, R61, 0x69, PT ;  /* 0x000000693d00780c */ /* 0x000fe40003f64270 */
[----:B------:R-:W-:-:S03]  /*4e30*/  FMNMX.FTZ R64, R107, R64, !PT ;  /* 0x000000406b407209 */ /* 0x000fc60007810000 */
[----:B------:R-:W-:Y:S01]  /*4e40*/  MUFU.TANH R40, R40 ;  /* 0x0000002800287308 */ /* 0x000fe20000002400 */
[----:B---3--:R-:W-:-:S04]  /*4e50*/  FSEL R109, R30, -INF , P2 ;  /* 0xff8000001e6d7808 */ /* 0x008fc80001000000 */
[----:B------:R-:W-:-:S03]  /*4e60*/  FMNMX.FTZ R64, R109, R64, !PT ;  /* 0x000000406d407209 */ /* 0x000fc60007810000 */
[----:B------:R-:W-:Y:S01]  /*4e70*/  MUFU.TANH R41, R41 ;  /* 0x0000002900297308 */ /* 0x000fe20000002400 */
[----:B0-----:R-:W-:Y:S02]  /*4e80*/  FSEL R111, R31, -INF , P3 ;  /* 0xff8000001f6f7808 */ /* 0x001fe40001800000 */
[----:B------:R-:W-:Y:S02]  /*4e90*/  ISETP.GT.AND P3, PT, R56, 0x1, PT ;  /* 0x000000013800780c */ /* 0x000fe40003f64270 */
[----:B------:R-:W-:Y:S02]  /*4ea0*/  FMNMX.FTZ R64, R111, R64, !PT ;  /* 0x000000406f407209 */ /* 0x000fe40007810000 */
[----:B------:R-:W-:Y:S01]  /*4eb0*/  FSEL R3, R3, -INF , P3 ;  /* 0xff80000003037808 */ /* 0x000fe20001800000 */
[----:B------:R-:W-:Y:S01]  /*4ec0*/  MUFU.TANH R44, R44 ;  /* 0x0000002c002c7308 */ /* 0x000fe20000002400 */
[----:B------:R-:W-:Y:S01]  /*4ed0*/  FSEL R31, R8, -INF , P4 ;  /* 0xff800000081f7808 */ /* 0x000fe20002000000 */
[----:B------:R-:W0:Y:S01]  /*4ee0*/  SHFL.BFLY PT, R7, R64, 0x2, 0x1f ;  /* 0x0c401f0040077f89 */ /* 0x000e2200000e0000 */
[----:B------:R-:W-:-:S04]  /*4ef0*/  ISETP.GT.AND P3, PT, R56, 0x10, PT ;  /* 0x000000103800780c */ /* 0x000fc80003f64270 */
[----:B------:R-:W-:Y:S01]  /*4f00*/  FSEL R9, R9, -INF , P3 ;  /* 0xff80000009097808 */ /* 0x000fe20001800000 */
[----:B------:R-:W-:Y:S01]  /*4f10*/  MUFU.TANH R45, R45 ;  /* 0x0000002d002d7308 */ /* 0x000fe20000002400 */
[----:B------:R-:W-:-:S04]  /*4f20*/  ISETP.GT.AND P3, PT, R56, 0x18, PT ;  /* 0x000000183800780c */ /* 0x000fc80003f64270 */
[----:B------:R-:W-:Y:S02]  /*4f30*/  FSEL R55, R12, -INF , P3 ;  /* 0xff8000000c377808 */ /* 0x000fe40001800000 */
[C---:B------:R-:W-:Y:S01]  /*4f40*/  ISETP.GT.AND P3, PT, R56.reuse, 0x20, PT ;  /* 0x000000203800780c */ /* 0x040fe20003f64270 */
[----:B------:R-:W-:Y:S03]  /*4f50*/  MUFU.TANH R32, R32 ;  /* 0x0000002000207308 */ /* 0x000fe60000002400 */
[----:B------:R-:W-:Y:S02]  /*4f60*/  FSEL R13, R13, -INF , P3 ;  /* 0xff8000000d0d7808 */ /* 0x000fe40001800000 */
[----:B------:R-:W-:-:S03]  /*4f70*/  ISETP.GT.AND P3, PT, R56, 0x28, PT ;  /* 0x000000283800780c */ /* 0x000fc60003f64270 */
[----:B------:R-:W-:Y:S01]  /*4f80*/  MUFU.TANH R33, R33 ;  /* 0x0000002100217308 */ /* 0x000fe20000002400 */
[----:B------:R-:W-:Y:S02]  /*4f90*/  FSEL R59, R20, -INF , P3 ;  /* 0xff800000143b7808 */ /* 0x000fe40001800000 */
[----:B0-----:R-:W-:Y:S02]  /*4fa0*/  FMNMX.FTZ R6, R64, R7, !PT ;  /* 0x0000000740067209 */ /* 0x001fe40007810000 */
[C---:B------:R-:W-:Y:S02]  /*4fb0*/  ISETP.GT.AND P3, PT, R56.reuse, 0x30, PT ;  /* 0x000000303800780c */ /* 0x040fe40003f64270 */
[----:B------:R-:W-:Y:S01]  /*4fc0*/  MOV R64, R119 ;  /* 0x0000007700407202 */ /* 0x000fe20000000f00 */
[----:B------:R-:W0:Y:S01]  /*4fd0*/  SHFL.BFLY PT, R7, R6, 0x1, 0x1f ;  /* 0x0c201f0006077f89 */ /* 0x000e2200000e0000 */
[----:B------:R-:W-:Y:S01]  /*4fe0*/  FSEL R21, R21, -INF , P3 ;  /* 0xff80000015157808 */ /* 0x000fe20001800000 */
[----:B------:R-:W-:Y:S01]  /*4ff0*/  MUFU.TANH R36, R36 ;  /* 0x0000002400247308 */ /* 0x000fe20000002400 */
[----:B------:R-:W-:-:S04]  /*5000*/  ISETP.GT.AND P3, PT, R56, 0x38, PT ;  /* 0x000000383800780c */ /* 0x000fc80003f64270 */
[----:B------:R-:W-:Y:S02]  /*5010*/  FSEL R63, R52, -INF , P3 ;  /* 0xff800000343f7808 */ /* 0x000fe40001800000 */
[----:B------:R-:W-:Y:S01]  /*5020*/  ISETP.GT.AND P3, PT, R56, 0x40, PT ;  /* 0x000000403800780c */ /* 0x000fe20003f64270 */
[----:B------:R-:W-:Y:S01]  /*5030*/  MUFU.TANH R37, R37 ;  /* 0x0000002500257308 */ /* 0x000fe20000002400 */
[----:B------:R-:W-:-:S07]  /*5040*/  MOV R52, R119 ;  /* 0x0000007700347202 */ /* 0x000fce0000000f00 */
[----:B------:R-:W-:Y:S01]  /*5050*/  MUFU.TANH R24, R24 ;  /* 0x0000001800187308 */ /* 0x000fe20000002400 */
[----:B0-----:R-:W-:Y:S01]  /*5060*/  FMNMX.FTZ R7, R6, R7, !PT ;  /* 0x0000000706077209 */ /* 0x001fe20007810000 */
[----:B------:R-:W-:-:S06]  /*5070*/  IMAD.U32 R6, RZ, RZ, UR4 ;  /* 0x00000004ff067e24 */ /* 0x000fcc000f8e00ff */
[----:B------:R-:W-:Y:S01]  /*5080*/  MUFU.TANH R25, R25 ;  /* 0x0000001900197308 */ /* 0x000fe20000002400 */
[----:B------:R-:W-:Y:S01]  /*5090*/  UIADD3 UR4, UR11, -UR14, URZ ;  /* 0x8000000e0b047290 */ /* 0x000fe2000fffe03f */
[C---:B------:R-:W-:Y:S01]  /*50a0*/  FSETP.NEU.FTZ.AND P2, PT, R7.reuse, -INF , PT ;  /* 0xff8000000700780b */ /* 0x040fe20003f5d000 */
[----:B------:R-:W-:Y:S02]  /*50b0*/  FMUL.FTZ R26, R7, R6 ;  /* 0x00000006071a7220 */ /* 0x000fe40000410000 */
[----:B------:R-:W-:-:S03]  /*50c0*/  ULEA UR5, UR10, UR4, 0x7 ;  /* 0x000000040a057291 */ /* 0x000fc6000f8e383f */
[----:B------:R-:W-:Y:S01]  /*50d0*/  FSEL R26, R26, RZ, P2 ;  /* 0x000000ff1a1a7208 */ /* 0x000fe20001000000 */
[----:B------:R-:W-:Y:S01]  /*50e0*/  MUFU.TANH R28, R28 ;  /* 0x0000001c001c7308 */ /* 0x000fe20000002400 */
[----:B------:R-:W-:Y:S01]  /*50f0*/  ISETP.GT.AND P2, PT, R56, RZ, PT ;  /* 0x000000ff3800720c */ /* 0x000fe20003f44270 */
[----:B------:R-:W-:Y:S02]  /*5100*/  UMOV UR4, URZ ;  /* 0x0000003f00047c82 */ /* 0x000fe40008000000 */
[-CC-:B------:R-:W-:Y:S01]  /*5110*/  FFMA.FTZ R201, R65, R6.reuse, -R26.reuse ;  /* 0x0000000641c97223 */ /* 0x180fe2000001081a */
[----:B------:R-:W-:Y:S01]  /*5120*/  FSEL R27, R2, -INF , P2 ;  /* 0xff800000021b7808 */ /* 0x000fe20001000000 */
[-CC-:B------:R-:W-:Y:S01]  /*5130*/  FFMA.FTZ R203, R69, R6.reuse, -R26.reuse ;  /* 0x0000000645cb7223 */ /* 0x180fe2000001081a */
[----:B------:R-:W-:Y:S01]  /*5140*/  ISETP.GT.AND P2, PT, R56, 0x9, PT ;  /* 0x000000093800780c */ /* 0x000fe20003f44270 */
[-CC-:B------:R-:W-:Y:S01]  /*5150*/  FFMA.FTZ R12, R71, R6.reuse, -R26.reuse ;  /* 0x00000006470c7223 */ /* 0x180fe2000001081a */
[----:B------:R-:W-:Y:S01]  /*5160*/  FMNMX.FTZ R8, R27, R3, !PT ;  /* 0x000000031b087209 */ /* 0x000fe20007810000 */
[----:B------:R-:W-:Y:S01]  /*5170*/  MUFU.TANH R29, R29 ;  /* 0x0000001d001d7308 */ /* 0x000fe20000002400 */
[----:B------:R-:W-:Y:S01]  /*5180*/  FSEL R49, R4, -INF , P2 ;  /* 0xff80000004317808 */ /* 0x000fe20001000000 */
[--C-:B------:R-:W-:Y:S01]  /*5190*/  FFMA.FTZ R197, R73, R6, -R26.reuse ;  /* 0x0000000649c57223 */ /* 0x100fe2000001081a */
[----:B------:R-:W-:Y:S01]  /*51a0*/  FMNMX.FTZ R8, R31, R8, !PT ;  /* 0x000000081f087209 */ /* 0x000fe20007810000 */
[-CC-:B------:R-:W-:Y:S01]  /*51b0*/  FFMA.FTZ R2, R75, R6.reuse, -R26.reuse ;  /* 0x000000064b027223 */ /* 0x180fe2000001081a */
[----:B------:R-:W-:Y:S01]  /*51c0*/  ISETP.GT.AND P2, PT, R56, 0x11, PT ;  /* 0x000000113800780c */ /* 0x000fe20003f44270 */
[--C-:B------:R-:W-:Y:S01]  /*51d0*/  FFMA.FTZ R20, R35, R6, -R26.reuse ;  /* 0x0000000623147223 */ /* 0x100fe2000001081a */
[----:B------:R-:W-:Y:S01]  /*51e0*/  FMNMX.FTZ R8, R49, R8, !PT ;  /* 0x0000000831087209 */ /* 0x000fe20007810000 */
[----:B------:R-:W-:Y:S01]  /*51f0*/  MUFU.EX2 R201, R201 ;  /* 0x000000c900c97308 */ /* 0x000fe20000000800 */
[----:B------:R-:W-:Y:S01]  /*5200*/  FSEL R51, R10, -INF , P2 ;  /* 0xff8000000a337808 */ /* 0x000fe20001000000 */
[--C-:B------:R-:W-:Y:S01]  /*5210*/  FFMA.FTZ R10, R67, R6, -R26.reuse ;  /* 0x00000006430a7223 */ /* 0x100fe2000001081a */
[----:B------:R-:W-:Y:S01]  /*5220*/  FMNMX.FTZ R8, R9, R8, !PT ;  /* 0x0000000809087209 */ /* 0x000fe20007810000 */
[-CC-:B------:R-:W-:Y:S01]  /*5230*/  FFMA.FTZ R4, R79, R6.reuse, -R26.reuse ;  /* 0x000000064f047223 */ /* 0x180fe2000001081a */
[C---:B------:R-:W-:Y:S01]  /*5240*/  ISETP.GT.AND P2, PT, R56.reuse, 0x19, PT ;  /* 0x000000193800780c */ /* 0x040fe20003f44270 */
[--C-:B------:R-:W-:Y:S01]  /*5250*/  FFMA.FTZ R199, R77, R6, -R26.reuse ;  /* 0x000000064dc77223 */ /* 0x100fe2000001081a */
[----:B------:R-:W-:Y:S01]  /*5260*/  FMNMX.FTZ R8, R51, R8, !PT ;  /* 0x0000000833087209 */ /* 0x000fe20007810000 */
[----:B------:R-:W0:Y:S01]  /*5270*/  MUFU.EX2 R2, R2 ;  /* 0x0000000200027308 */ /* 0x000e220000000800 */
        /* <DEDUP_REMOVED lines=13> */
[----:B------:R-:W-:Y:S01]  /*5350*/  FFMA.FTZ R91, R91, R6, -R26 ;  /* 0x000000065b5b7223 */ /* 0x000fe2000001081a */
[----:B------:R-:W-:Y:S01]  /*5360*/  FMNMX.FTZ R8, R57, R8, !PT ;  /* 0x0000000839087209 */ /* 0x000fe20007810000 */
[----:B------:R-:W-:Y:S01]  /*5370*/  MUFU.EX2 R191, R20 ;  /* 0x0000001400bf7308 */ /* 0x000fe20000000800 */
[----:B------:R-:W-:Y:S01]  /*5380*/  FSEL R15, R15, -INF , P2 ;  /* 0xff8000000f0f7808 */ /* 0x000fe20001000000 */
[----:B0-----:R-:W-:Y:S01]  /*5390*/  FADD.FTZ R42, R201, R2 ;  /* 0x00000002c92a7221 */ /* 0x001fe20000010000 */
        /* <DEDUP_REMOVED lines=33> */
[----:B------:R-:W-:Y:S01]  /*55b0*/  FFMA.FTZ R26, R111, R6, -R26 ;  /* 0x000000066f1a7223 */ /* 0x000fe2000001081a */
[----:B------:R-:W-:Y:S01]  /*55c0*/  FMNMX.FTZ R8, R41, R8, !PT ;  /* 0x0000000829087209 */ /* 0x000fe20007810000 */
[----:B------:R-:W-:Y:S01]  /*55d0*/  UIMAD.WIDE UR4, UR5, -0x6db6db6d, UR4 ;  /* 0x92492493050478a5 */ /* 0x000fe2000f8e0204 */
[C---:B------:R-:W-:Y:S01]  /*55e0*/  ISETP.GT.AND P3, PT, R56.reuse, 0x50, PT ;  /* 0x000000503800780c */ /* 0x040fe20003f64270 */
[----:B------:R-:W-:Y:S01]  /*55f0*/  MUFU.EX2 R12, R12 ;  /* 0x0000000c000c7308 */ /* 0x000fe20000000800 */
[----:B------:R-:W-:Y:S01]  /*5600*/  FSEL R45, R45, -INF , P2 ;  /* 0xff8000002d2d7808 */ /* 0x000fe20001000000 */
[----:B------:R-:W-:Y:S01]  /*5610*/  USHF.R.U32.HI UR4, URZ, 0x1f, UR5 ;  /* 0x0000001f3f047899 */ /* 0x000fe20008011605 */
[----:B------:R-:W-:Y:S01]  /*5620*/  FMNMX.FTZ R8, R67, R8, !PT ;  /* 0x0000000843087209 */ /* 0x000fe20007810000 */
[--C-:B------:R-:W-:Y:S01]  /*5630*/  IMAD.MOV.U32 R111, RZ, RZ, R119.reuse ;  /* 0x000000ffff6f7224 */ /* 0x100fe200078e0077 */
[----:B------:R-:W-:Y:S01]  /*5640*/  ISETP.GT.AND P2, PT, R56, 0x51, PT ;  /* 0x000000513800780c */ /* 0x000fe20003f44270 */
[----:B------:R-:W-:Y:S01]  /*5650*/  ULEA.HI.SX32 UR4, UR5, UR4, 0x1a ;  /* 0x0000000405047291 */ /* 0x000fe2000f8fd23f */
[----:B------:R-:W-:Y:S01]  /*5660*/  FSEL R69, R32, -INF , P3 ;  /* 0xff80000020457808 */ /* 0x000fe20001800000 */
[----:B------:R-:W-:Y:S01]  /*5670*/  MUFU.EX2 R193, R193 ;  /* 0x000000c100c17308 */ /* 0x000fe20000000800 */
[----:B------:R-:W-:Y:S01]  /*5680*/  FMNMX.FTZ R8, R45, R8, !PT ;  /* 0x000000082d087209 */ /* 0x000fe20007810000 */
[----:B------:R-:W-:Y:S01]  /*5690*/  UISETP.LT.AND UP0, UPT, URZ, UR4, UPT ;  /* 0x000000043f00728c */ /* 0x000fe2000bf01270 */
[C---:B------:R-:W-:Y:S01]  /*56a0*/  ISETP.GT.AND P3, PT, R56.reuse, 0x58, PT ;  /* 0x000000583800780c */ /* 0x040fe20003f64270 */
[--C-:B------:R-:W-:Y:S01]  /*56b0*/  IMAD.MOV.U32 R83, RZ, RZ, R119.reuse ;  /* 0x000000ffff537224 */ /* 0x100fe200078e0077 */
[----:B------:R-:W-:Y:S01]  /*56c0*/  FSEL R33, R33, -INF , P2 ;  /* 0xff80000021217808 */ /* 0x000fe20001000000 */
[----:B------:R-:W-:Y:S01]  /*56d0*/  USEL UR61, URZ, UR4, !UP0 ;  /* 0x000000043f3d7287 */ /* 0x000fe2000c000000 */
[----:B------:R-:W-:Y:S01]  /*56e0*/  FMNMX.FTZ R8, R69, R8, !PT ;  /* 0x0000000845087209 */ /* 0x000fe20007810000 */
[----:B------:R-:W-:Y:S01]  /*56f0*/  MUFU.EX2 R14, R14 ;  /* 0x0000000e000e7308 */ /* 0x000fe20000000800 */
[----:B------:R-:W-:Y:S01]  /*5700*/  ISETP.GT.AND P2, PT, R56, 0x59, PT ;  /* 0x000000593800780c */ /* 0x000fe20003f44270 */
[----:B------:R-:W-:Y:S01]  /*5710*/  UISETP.GE.AND UP0, UPT, UR7, UR61, UPT ;  /* 0x0000003d0700728c */ /* 0x000fe2000bf06270 */
[----:B------:R-:W-:Y:S01]  /*5720*/  FSEL R71, R36, -INF , P3 ;  /* 0xff80000024477808 */ /* 0x000fe20001800000 */
[--C-:B------:R-:W-:Y:S01]  /*5730*/  IMAD.MOV.U32 R81, RZ, RZ, R119.reuse ;  /* 0x000000ffff517224 */ /* 0x100fe200078e0077 */
[----:B------:R-:W-:Y:S01]  /*5740*/  FMNMX.FTZ R8, R33, R8, !PT ;  /* 0x0000000821087209 */ /* 0x000fe20007810000 */
[--C-:B------:R-:W-:Y:S01]  /*5750*/  IMAD.MOV.U32 R79, RZ, RZ, R119.reuse ;  /* 0x000000ffff4f7224 */ /* 0x100fe200078e0077 */
[C---:B------:R-:W-:Y:S01]  /*5760*/  ISETP.GT.AND P3, PT, R56.reuse, 0x60, PT ;  /* 0x000000603800780c */ /* 0x040fe20003f64270 */
[----:B------:R-:W-:Y:S01]  /*5770*/  MUFU.EX2 R85, R85 ;  /* 0x0000005500557308 */ /* 0x000fe20000000800 */
[----:B------:R-:W-:Y:S01]  /*5780*/  FSEL R37, R37, -INF , P2 ;  /* 0xff80000025257808 */ /* 0x000fe20001000000 */
[--C-:B------:R-:W-:Y:S01]  /*5790*/  IMAD.MOV.U32 R77, RZ, RZ, R119.reuse ;  /* 0x000000ffff4d7224 */ /* 0x100fe200078e0077 */
[----:B------:R-:W-:Y:S01]  /*57a0*/  FMNMX.FTZ R8, R71, R8, !PT ;  /* 0x0000000847087209 */ /* 0x000fe20007810000 */
[----:B------:R-:W-:Y:S01]  /*57b0*/  IMAD.MOV.U32 R48, RZ, RZ, R119 ;  /* 0x000000ffff307224 */ /* 0x000fe200078e0077 */
[----:B------:R-:W-:-:S02]  /*57c0*/  ISETP.GT.AND P2, PT, R56, 0x61, PT ;  /* 0x000000613800780c */ /* 0x000fc40003f44270 */
[----:B------:R-:W-:Y:S01]  /*57d0*/  FSEL R73, R24, -INF , P3 ;  /* 0xff80000018497808 */ /* 0x000fe20001800000 */
[----:B------:R0:W2:Y:S01]  /*57e0*/  MUFU.EX2 R30, R87 ;  /* 0x00000057001e7308 */ /* 0x0000a20000000800 */
[----:B------:R-:W-:Y:S02]  /*57f0*/  FMNMX.FTZ R8, R37, R8, !PT ;  /* 0x0000000825087209 */ /* 0x000fe40007810000 */
[C---:B------:R-:W-:Y:S02]  /*5800*/  ISETP.GT.AND P3, PT, R56.reuse, 0x68, PT ;  /* 0x000000683800780c */ /* 0x040fe40003f64270 */
[----:B------:R-:W-:Y:S02]  /*5810*/  FSEL R25, R25, -INF , P2 ;  /* 0xff80000019197808 */ /* 0x000fe40001000000 */
[----:B------:R-:W-:Y:S01]  /*5820*/  FMNMX.FTZ R8, R73, R8, !PT ;  /* 0x0000000849087209 */ /* 0x000fe20007810000 */
[----:B------:R-:W-:Y:S01]  /*5830*/  MUFU.EX2 R89, R89 ;  /* 0x0000005900597308 */ /* 0x000fe20000000800 */
[----:B------:R-:W-:Y:S01]  /*5840*/  ISETP.GT.AND P2, PT, R56, 0x69, PT ;  /* 0x000000693800780c */ /* 0x000fe20003f44270 */
[--C-:B0-----:R-:W-:Y:S01]  /*5850*/  IMAD.MOV.U32 R87, RZ, RZ, R119.reuse ;  /* 0x000000ffff577224 */ /* 0x101fe200078e0077 */
[----:B------:R-:W-:Y:S01]  /*5860*/  FSEL R75, R28, -INF , P3 ;  /* 0xff8000001c4b7808 */ /* 0x000fe20001800000 */
[----:B------:R-:W-:Y:S01]  /*5870*/  IMAD.MOV.U32 R56, RZ, RZ, R119 ;  /* 0x000000ffff387224 */ /* 0x000fe200078e0077 */
[----:B------:R-:W-:-:S02]  /*5880*/  FMNMX.FTZ R8, R25, R8, !PT ;  /* 0x0000000819087209 */ /* 0x000fc40007810000 */
[----:B------:R-:W-:Y:S01]  /*5890*/  FSEL R29, R29, -INF , P2 ;  /* 0xff8000001d1d7808 */ /* 0x000fe20001000000 */
[----:B------:R0:W3:Y:S01]  /*58a0*/  MUFU.EX2 R24, R91 ;  /* 0x0000005b00187308 */ /* 0x0000e20000000800 */
[----:B------:R-:W-:Y:S02]  /*58b0*/  FMNMX.FTZ R8, R75, R8, !PT ;  /* 0x000000084b087209 */ /* 0x000fe40007810000 */
[----:B------:R-:W-:Y:S02]  /*58c0*/  F2FP.BF16.F32.PACK_AB R201, R2, R201 ;  /* 0x000000c902c9723e */ /* 0x000fe400000010ff */
[----:B------:R-:W-:Y:S02]  /*58d0*/  FMNMX.FTZ R8, R29, R8, !PT ;  /* 0x000000081d087209 */ /* 0x000fe40007810000 */
[----:B--2---:R-:W-:Y:S01]  /*58e0*/  F2FP.BF16.F32.PACK_AB R195, R30, R85 ;  /* 0x000000551ec3723e */ /* 0x004fe200000010ff */
[----:B------:R2:W-:Y:S01]  /*58f0*/  MUFU.EX2 R28, R39 ;  /* 0x00000027001c7308 */ /* 0x0005e20000000800 */
[--C-:B0-----:R-:W-:Y:S01]  /*5900*/  IMAD.MOV.U32 R91, RZ, RZ, R119.reuse ;  /* 0x000000ffff5b7224 */ /* 0x101fe200078e0077 */
[----:B------:R-:W0:Y:S06]  /*5910*/  SHFL.BFLY PT, R35, R8, 0x2, 0x1f ;  /* 0x0c401f0008237f89 */ /* 0x000e2c00000e0000 */
[----:B------:R-:W-:Y:S01]  /*5920*/  MUFU.EX2 R43, R43 ;  /* 0x0000002b002b7308 */ /* 0x000fe20000000800 */
[----:B---3--:R-:W-:Y:S01]  /*5930*/  F2FP.BF16.F32.PACK_AB R189, R24, R89 ;  /* 0x0000005918bd723e */ /* 0x008fe200000010ff */
[----:B--2---:R-:W-:-:S06]  /*5940*/  IMAD.MOV.U32 R39, RZ, RZ, R119 ;  /* 0x000000ffff277224 */ /* 0x004fcc00078e0077 */
[----:B------:R2:W3:Y:S08]  /*5950*/  MUFU.EX2 R32, R47 ;  /* 0x0000002f00207308 */ /* 0x0004f00000000800 */
[----:B------:R-:W-:Y:S01]  /*5960*/  MUFU.EX2 R93, R93 ;  /* 0x0000005d005d7308 */ /* 0x000fe20000000800 */
[----:B--2---:R-:W-:Y:S01]  /*5970*/  IMAD.MOV.U32 R47, RZ, RZ, R119 ;  /* 0x000000ffff2f7224 */ /* 0x004fe200078e0077 */
[----:B0-----:R-:W-:-:S05]  /*5980*/  FMNMX.FTZ R35, R8, R35, !PT ;  /* 0x0000002308237209 */ /* 0x001fca0007810000 */
[----:B------:R-:W0:Y:S01]  /*5990*/  SHFL.BFLY PT, R8, R35, 0x1, 0x1f ;  /* 0x0c201f0023087f89 */ /* 0x000e2200000e0000 */
[----:B------:R2:W4:Y:S01]  /*59a0*/  MUFU.EX2 R34, R95 ;  /* 0x0000005f00227308 */ /* 0x0005220000000800 */
[----:B---3--:R-:W-:-:S07]  /*59b0*/  F2FP.BF16.F32.PACK_AB R185, R32, R43 ;  /* 0x0000002b20b9723e */ /* 0x008fce00000010ff */
[----:B------:R-:W-:Y:S01]  /*59c0*/  MUFU.EX2 R97, R97 ;  /* 0x0000006100617308 */ /* 0x000fe20000000800 */
[----:B--2---:R-:W-:-:S07]  /*59d0*/  IMAD.MOV.U32 R95, RZ, RZ, R119 ;  /* 0x000000ffff5f7224 */ /* 0x004fce00078e0077 */
[----:B------:R2:W3:Y:S01]  /*59e0*/  MUFU.EX2 R36, R99 ;  /* 0x0000006300247308 */ /* 0x0004e20000000800 */
[----:B----4-:R-:W-:Y:S02]  /*59f0*/  F2FP.BF16.F32.PACK_AB R187, R34, R93 ;  /* 0x0000005d22bb723e */ /* 0x010fe400000010ff */
[----:B0-----:R-:W-:-:S05]  /*5a00*/  FMNMX.FTZ R8, R35, R8, !PT ;  /* 0x0000000823087209 */ /* 0x001fca0007810000 */
[----:B------:R-:W-:Y:S01]  /*5a10*/  MUFU.EX2 R101, R101 ;  /* 0x0000006500657308 */ /* 0x000fe20000000800 */
[--C-:B--2---:R-:W-:Y:S01]  /*5a20*/  IMAD.MOV.U32 R99, RZ, RZ, R119.reuse ;  /* 0x000000ffff637224 */ /* 0x104fe200078e0077 */
[C---:B------:R-:W-:Y:S01]  /*5a30*/  FSETP.NEU.FTZ.AND P2, PT, R8.reuse, -INF , PT ;  /* 0xff8000000800780b */ /* 0x040fe20003f5d000 */
[----:B------:R-:W-:Y:S01]  /*5a40*/  FMUL.FTZ R20, R8, R6 ;  /* 0x0000000608147220 */ /* 0x000fe20000410000 */
[----:B------:R-:W-:-:S04]  /*5a50*/  IMAD.MOV.U32 R35, RZ, RZ, R119 ;  /* 0x000000ffff237224 */ /* 0x000fc800078e0077 */
[----:B------:R-:W-:Y:S01]  /*5a60*/  MUFU.EX2 R38, R103 ;  /* 0x0000006700267308 */ /* 0x000fe20000000800 */
[----:B------:R-:W-:Y:S02]  /*5a70*/  FSEL R20, R20, RZ, P2 ;  /* 0x000000ff14147208 */ /* 0x000fe40001000000 */
[----:B------:R-:W-:Y:S02]  /*5a80*/  PLOP3.LUT P2, PT, PT, PT, UP0, 0x80, 0x0 ;  /* 0x000000000000781c */ /* 0x000fe40003f4f008 */
[----:B---3--:R-:W-:Y:S01]  /*5a90*/  F2FP.BF16.F32.PACK_AB R181, R36, R97 ;  /* 0x0000006124b5723e */ /* 0x008fe200000010ff */
        /* <DEDUP_REMOVED lines=17> */
[-CC-:B------:R-:W-:Y:S01]  /*5bb0*/  FFMA.FTZ R63, R63, R6.reuse, -R20.reuse ;  /* 0x000000063f3f7223 */ /* 0x180fe20000010814 */
[----:B------:R-:W-:Y:S01]  /*5bc0*/  FADD.FTZ R42, R4, R3 ;  /* 0x00000003042a7221 */ /* 0x000fe20000010000 */
[-CC-:B------:R-:W-:Y:S01]  /*5bd0*/  FFMA.FTZ R53, R53, R6.reuse, -R20.reuse ;  /* 0x0000000635357223 */ /* 0x180fe20000010814 */
[-C--:B------:R-:W-:Y:S01]  /*5be0*/  FFMA.FTZ R65, R65, R6.reuse, -R20 ;  /* 0x0000000641417223 */ /* 0x080fe20000010814 */
[----:B------:R-:W0:Y:S01]  /*5bf0*/  MUFU.EX2 R31, R31 ;  /* 0x0000001f001f7308 */ /* 0x000e220000000800 */
[----:B------:R-:W-:Y:S01]  /*5c00*/  FADD.FTZ R3, R197, R42 ;  /* 0x0000002ac5037221 */ /* 0x000fe20000010000 */
[-CC-:B------:R-:W-:Y:S01]  /*5c10*/  FFMA.FTZ R41, R41, R6.reuse, -R20.reuse ;  /* 0x0000000629297223 */ /* 0x180fe20000010814 */
[-CC-:B------:R-:W-:Y:S01]  /*5c20*/  FFMA.FTZ R67, R67, R6.reuse, -R20.reuse ;  /* 0x0000000643437223 */ /* 0x180fe20000010814 */
[-CC-:B------:R-:W-:Y:S01]  /*5c30*/  FFMA.FTZ R45, R45, R6.reuse, -R20.reuse ;  /* 0x000000062d2d7223 */ /* 0x180fe20000010814 */
[----:B------:R-:W-:Y:S01]  /*5c40*/  FADD.FTZ R42, R10, R3 ;  /* 0x000000030a2a7221 */ /* 0x000fe20000010000 */
[-CC-:B------:R-:W-:Y:S01]  /*5c50*/  FFMA.FTZ R69, R69, R6.reuse, -R20.reuse ;  /* 0x0000000645457223 */ /* 0x180fe20000010814 */
[-C--:B------:R-:W-:Y:S01]  /*5c60*/  FFMA.FTZ R33, R33, R6.reuse, -R20 ;  /* 0x0000000621217223 */ /* 0x080fe20000010814 */
[----:B------:R3:W4:Y:S01]  /*5c70*/  MUFU.EX2 R202, R49 ;  /* 0x0000003100ca7308 */ /* 0x0007220000000800 */
[----:B------:R-:W-:Y:S01]  /*5c80*/  FADD.FTZ R3, R199, R42 ;  /* 0x0000002ac7037221 */ /* 0x000fe20000010000 */
[----:B--2---:R-:W-:Y:S01]  /*5c90*/  FADD.FTZ R42, R27, R200 ;  /* 0x000000c81b2a7221 */ /* 0x004fe20000010000 */
[-CC-:B------:R-:W-:Y:S01]  /*5ca0*/  FFMA.FTZ R71, R71, R6.reuse, -R20.reuse ;  /* 0x0000000647477223 */ /* 0x180fe20000010814 */
[-CC-:B------:R-:W-:Y:S01]  /*5cb0*/  FFMA.FTZ R37, R37, R6.reuse, -R20.reuse ;  /* 0x0000000625257223 */ /* 0x180fe20000010814 */
[----:B------:R-:W-:Y:S01]  /*5cc0*/  FADD.FTZ R44, R12, R3 ;  /* 0x000000030c2c7221 */ /* 0x000fe20000010000 */
[-CC-:B------:R-:W-:Y:S01]  /*5cd0*/  FFMA.FTZ R73, R73, R6.reuse, -R20.reuse ;  /* 0x0000000649497223 */ /* 0x180fe20000010814 */
[-C--:B------:R-:W-:Y:S01]  /*5ce0*/  FFMA.FTZ R25, R25, R6.reuse, -R20 ;  /* 0x0000000619197223 */ /* 0x080fe20000010814 */
[----:B------:R-:W2:Y:S01]  /*5cf0*/  MUFU.EX2 R9, R9 ;  /* 0x0000000900097308 */ /* 0x000ea20000000800 */
[----:B0-----:R-:W-:Y:S01]  /*5d00*/  FADD.FTZ R3, R31, R42 ;  /* 0x0000002a1f037221 */ /* 0x001fe20000010000 */
[-CC-:B------:R-:W-:Y:S01]  /*5d10*/  FFMA.FTZ R75, R75, R6.reuse, -R20.reuse ;  /* 0x000000064b4b7223 */ /* 0x180fe20000010814 */
[----:B------:R-:W-:Y:S01]  /*5d20*/  FFMA.FTZ R20, R29, R6, -R20 ;  /* 0x000000061d147223 */ /* 0x000fe20000010814 */
[----:B------:R-:W-:Y:S01]  /*5d30*/  F2FP.BF16.F32.PACK_AB R203, R4, R203 ;  /* 0x000000cb04cb723e */ /* 0x000fe200000010ff */
[--C-:B------:R-:W-:Y:S01]  /*5d40*/  IMAD.MOV.U32 R103, RZ, RZ, R119.reuse ;  /* 0x000000ffff677224 */ /* 0x100fe200078e0077 */
[----:B------:R-:W-:Y:S01]  /*5d50*/  F2FP.BF16.F32.PACK_AB R183, R38, R101 ;  /* 0x0000006526b7723e */ /* 0x000fe200000010ff */
[----:B---3--:R-:W-:Y:S01]  /*5d60*/  IMAD.MOV.U32 R49, RZ, RZ, R119 ;  /* 0x000000ffff317224 */ /* 0x008fe200078e0077 */
[----:B------:R0:W3:Y:S01]  /*5d70*/  MUFU.EX2 R196, R51 ;  /* 0x0000003300c47308 */ /* 0x0000e20000000800 */
[----:B----4-:R-:W-:Y:S01]  /*5d80*/  FADD.FTZ R42, R202, R3 ;  /* 0x00000003ca2a7221 */ /* 0x010fe20000010000 */
[----:B------:R-:W-:Y:S01]  /*5d90*/  F2FP.BF16.F32.PACK_AB R200, R200, R27 ;  /* 0x0000001bc8c8723e */ /* 0x000fe200000010ff */
[--C-:B------:R-:W-:Y:S01]  /*5da0*/  IMAD.MOV.U32 R29, RZ, RZ, R119.reuse ;  /* 0x000000ffff1d7224 */ /* 0x100fe200078e0077 */
[----:B------:R-:W-:Y:S01]  /*5db0*/  F2FP.BF16.F32.PACK_AB R202, R202, R31 ;  /* 0x0000001fcaca723e */ /* 0x000fe200000010ff */
[--C-:B------:R-:W-:Y:S01]  /*5dc0*/  IMAD.MOV.U32 R31, RZ, RZ, R119.reuse ;  /* 0x000000ffff1f7224 */ /* 0x100fe200078e0077 */
[----:B------:R-:W-:Y:S01]  /*5dd0*/  F2FP.BF16.F32.PACK_AB R197, R10, R197 ;  /* 0x000000c50ac5723e */ /* 0x000fe200000010ff */
[--C-:B------:R-:W-:Y:S01]  /*5de0*/  IMAD.MOV.U32 R27, RZ, RZ, R119.reuse ;  /* 0x000000ffff1b7224 */ /* 0x100fe200078e0077 */
[----:B------:R-:W4:Y:S01]  /*5df0*/  MUFU.EX2 R55, R55 ;  /* 0x0000003700377308 */ /* 0x000f220000000800 */
[----:B--2---:R-:W-:Y:S01]  /*5e00*/  FADD.FTZ R3, R9, R42 ;  /* 0x0000002a09037221 */ /* 0x004fe20000010000 */
[----:B------:R-:W-:Y:S01]  /*5e10*/  F2FP.BF16.F32.PACK_AB R199, R12, R199 ;  /* 0x000000c70cc7723e */ /* 0x000fe200000010ff */
[----:B0-----:R-:W-:-:S05]  /*5e20*/  IMAD.MOV.U32 R51, RZ, RZ, R119 ;  /* 0x000000ffff337224 */ /* 0x001fca00078e0077 */
[----:B------:R0:W2:Y:S01]  /*5e30*/  MUFU.EX2 R198, R11 ;  /* 0x0000000b00c67308 */ /* 0x0000a20000000800 */
[C---:B---3--:R-:W-:Y:S01]  /*5e40*/  FADD.FTZ R42, R196.reuse, R3 ;  /* 0x00000003c42a7221 */ /* 0x048fe20000010000 */
[----:B------:R-:W-:-:S06]  /*5e50*/  F2FP.BF16.F32.PACK_AB R196, R196, R9 ;  /* 0x00000009c4c4723e */ /* 0x000fcc00000010ff */
[----:B------:R-:W3:Y:S01]  /*5e60*/  MUFU.EX2 R13, R13 ;  /* 0x0000000d000d7308 */ /* 0x000ee20000000800 */
[----:B0-----:R-:W-:Y:S01]  /*5e70*/  FADD.FTZ R11, R193, R44 ;  /* 0x0000002cc10b7221 */ /* 0x001fe20000010000 */
[----:B----4-:R-:W-:Y:S01]  /*5e80*/  FADD.FTZ R3, R55, R42 ;  /* 0x0000002a37037221 */ /* 0x010fe20000010000 */
[C---:B------:R-:W-:Y:S02]  /*5e90*/  F2FP.BF16.F32.PACK_AB R193, R14.reuse, R193 ;  /* 0x000000c10ec1723e */ /* 0x040fe400000010ff */
[----:B------:R-:W-:-:S03]  /*5ea0*/  FADD.FTZ R44, R14, R11 ;  /* 0x0000000b0e2c7221 */ /* 0x000fc60000010000 */
[----:B------:R0:W4:Y:S01]  /*5eb0*/  MUFU.EX2 R192, R57 ;  /* 0x0000003900c07308 */ /* 0x0001220000000800 */
[----:B------:R-:W-:Y:S01]  /*5ec0*/  FADD.FTZ R11, R85, R44 ;  /* 0x0000002c550b7221 */ /* 0x000fe20000010000 */
[C---:B--2---:R-:W-:Y:S01]  /*5ed0*/  FADD.FTZ R42, R198.reuse, R3 ;  /* 0x00000003c62a7221 */ /* 0x044fe20000010000 */
[----:B------:R-:W-:Y:S01]  /*5ee0*/  F2FP.BF16.F32.PACK_AB R198, R198, R55 ;  /* 0x00000037c6c6723e */ /* 0x000fe200000010ff */
[----:B------:R-:W-:Y:S02]  /*5ef0*/  IMAD.MOV.U32 R85, RZ, RZ, R119 ;  /* 0x000000ffff557224 */ /* 0x000fe400078e0077 */
[----:B------:R-:W-:Y:S01]  /*5f00*/  FADD.FTZ R44, R30, R11 ;  /* 0x0000000b1e2c7221 */ /* 0x000fe20000010000 */
[--C-:B------:R-:W-:Y:S01]  /*5f10*/  IMAD.MOV.U32 R55, RZ, RZ, R119.reuse ;  /* 0x000000ffff377224 */ /* 0x100fe200078e0077 */
[----:B------:R-:W2:Y:S02]  /*5f20*/  MUFU.EX2 R59, R59 ;  /* 0x0000003b003b7308 */ /* 0x000ea40000000800 */
[----:B------:R-:W-:Y:S01]  /*5f30*/  FADD.FTZ R11, R89, R44 ;  /* 0x0000002c590b7221 */ /* 0x000fe20000010000 */
[----:B---3--:R-:W-:Y:S01]  /*5f40*/  FADD.FTZ R3, R13, R42 ;  /* 0x0000002a0d037221 */ /* 0x008fe20000010000 */
[----:B------:R-:W-:-:S02]  /*5f50*/  IMAD.MOV.U32 R89, RZ, RZ, R119 ;  /* 0x000000ffff597224 */ /* 0x000fc400078e0077 */
[----:B-1----:R-:W-:Y:S01]  /*5f60*/  FADD.FTZ R0, R24, R11 ;  /* 0x0000000b18007221 */ /* 0x002fe20000010000 */
[----:B0-----:R-:W-:Y:S01]  /*5f70*/  IMAD.MOV.U32 R57, RZ, RZ, R119 ;  /* 0x000000ffff397224 */ /* 0x001fe200078e0077 */
[----:B------:R-:W0:Y:S02]  /*5f80*/  MUFU.EX2 R194, R15 ;  /* 0x0000000f00c27308 */ /* 0x000e240000000800 */
[----:B------:R-:W-:Y:S01]  /*5f90*/  FADD.FTZ R11, R191, R0 ;  /* 0x00000000bf0b7221 */ /* 0x000fe20000010000 */
[----:B----4-:R-:W-:Y:S01]  /*5fa0*/  FADD.FTZ R0, R192, R3 ;  /* 0x00000003c0007221 */ /* 0x010fe20000010000 */
[C---:B------:R-:W-:Y:S01]  /*5fb0*/  F2FP.BF16.F32.PACK_AB R191, R28.reuse, R191 ;  /* 0x000000bf1cbf723e */ /* 0x040fe200000010ff */
[----:B------:R-:W-:Y:S02]  /*5fc0*/  IMAD.MOV.U32 R44, RZ, RZ, R119 ;  /* 0x000000ffff2c7224 */ /* 0x000fe400078e0077 */
[----:B------:R-:W-:Y:S01]  /*5fd0*/  FADD.FTZ R42, R28, R11 ;  /* 0x0000000b1c2a7221 */ /* 0x000fe20000010000 */
[----:B------:R-:W-:Y:S01]  /*5fe0*/  F2FP.BF16.F32.PACK_AB R192, R192, R13 ;  /* 0x0000000dc0c0723e */ /* 0x000fe200000010ff */
[--C-:B------:R-:W-:Y:S01]  /*5ff0*/  IMAD.MOV.U32 R30, RZ, RZ, R119.reuse ;  /* 0x000000ffff1e7224 */ /* 0x100fe200078e0077 */
[----:B------:R-:W1:Y:S01]  /*6000*/  MUFU.EX2 R21, R21 ;  /* 0x0000001500157308 */ /* 0x000e620000000800 */
[----:B--2---:R-:W-:Y:S01]  /*6010*/  FADD.FTZ R3, R59, R0 ;  /* 0x000000003b037221 */ /* 0x004fe20000010000 */
[----:B------:R-:W-:Y:S01]  /*6020*/  FADD.FTZ R11, R43, R42 ;  /* 0x0000002a2b0b7221 */ /* 0x000fe20000010000 */
[--C-:B------:R-:W-:Y:S01]  /*6030*/  IMAD.MOV.U32 R43, RZ, RZ, R119.reuse ;  /* 0x000000ffff2b7224 */ /* 0x100fe200078e0077 */
[----:B------:R-:W-:Y:S01]  /*6040*/  MOV R28, R119 ;  /* 0x00000077001c7202 */ /* 0x000fe20000000f00 */
[----:B------:R-:W-:-:S02]  /*6050*/  IMAD.MOV.U32 R24, RZ, RZ, R119 ;  /* 0x000000ffff187224 */ /* 0x000fc400078e0077 */
[----:B------:R-:W-:Y:S01]  /*6060*/  FADD.FTZ R42, R32, R11 ;  /* 0x0000000b202a7221 */ /* 0x000fe20000010000 */
[----:B------:R-:W-:Y:S01]  /*6070*/  IMAD.MOV.U32 R32, RZ, RZ, R119 ;  /* 0x000000ffff207224 */ /* 0x000fe200078e0077 */
[----:B------:R2:W3:Y:S01]  /*6080*/  MUFU.EX2 R188, R61 ;  /* 0x0000003d00bc7308 */ /* 0x0004e20000000800 */
[C---:B0-----:R-:W-:Y:S01]  /*6090*/  FADD.FTZ R0, R194.reuse, R3 ;  /* 0x00000003c2007221 */ /* 0x041fe20000010000 */
[----:B------:R-:W-:Y:S01]  /*60a0*/  FADD.FTZ R11, R93, R42 ;  /* 0x0000002a5d0b7221 */ /* 0x000fe20000010000 */
[----:B------:R-:W-:Y:S01]  /*60b0*/  F2FP.BF16.F32.PACK_AB R194, R194, R59 ;  /* 0x0000003bc2c2723e */ /* 0x000fe200000010ff */
[----:B------:R-:W-:Y:S02]  /*60c0*/  IMAD.MOV.U32 R93, RZ, RZ, R119 ;  /* 0x000000ffff5d7224 */ /* 0x000fe400078e0077 */
[----:B------:R-:W-:Y:S01]  /*60d0*/  FADD.FTZ R2, R34, R11 ;  /* 0x0000000b22027221 */ /* 0x000fe20000010000 */
[--C-:B------:R-:W-:Y:S01]  /*60e0*/  IMAD.MOV.U32 R59, RZ, RZ, R119.reuse ;  /* 0x000000ffff3b7224 */ /* 0x100fe200078e0077 */
[----:B------:R-:W0:Y:S01]  /*60f0*/  MUFU.EX2 R63, R63 ;  /* 0x0000003f003f7308 */ /* 0x000e220000000800 */
[----:B-1----:R-:W-:Y:S01]  /*6100*/  FADD.FTZ R3, R21, R0 ;  /* 0x0000000015037221 */ /* 0x002fe20000010000 */
[----:B------:R-:W-:Y:S01]  /*6110*/  FADD.FTZ R11, R97, R2 ;  /* 0x00000002610b7221 */ /* 0x000fe20000010000 */
[--C-:B------:R-:W-:Y:S01]  /*6120*/  IMAD.MOV.U32 R97, RZ, RZ, R119.reuse ;  /* 0x000000ffff617224 */ /* 0x100fe200078e0077 */
[----:B------:R-:W-:Y:S01]  /*6130*/  MOV R34, R119 ;  /* 0x0000007700227202 */ /* 0x000fe20000000f00 */
[----:B--2---:R-:W-:-:S02]  /*6140*/  IMAD.MOV.U32 R61, RZ, RZ, R119 ;  /* 0x000000ffff3d7224 */ /* 0x004fc400078e0077 */
[----:B------:R-:W-:Y:S01]  /*6150*/  FADD.FTZ R2, R36, R11 ;  /* 0x0000000b24027221 */ /* 0x000fe20000010000 */
[----:B------:R-:W-:Y:S01]  /*6160*/  IMAD.MOV.U32 R42, RZ, RZ, R119 ;  /* 0x000000ffff2a7224 */ /* 0x000fe200078e0077 */
[----:B------:R1:W2:Y:S01]  /*6170*/  MUFU.EX2 R190, R53 ;  /* 0x0000003500be7308 */ /* 0x0002a20000000800 */
[C---:B---3--:R-:W-:Y:S01]  /*6180*/  FADD.FTZ R0, R188.reuse, R3 ;  /* 0x00000003bc007221 */ /* 0x048fe20000010000 */
[----:B------:R-:W-:Y:S01]  /*6190*/  FADD.FTZ R11, R101, R2 ;  /* 0x00000002650b7221 */ /* 0x000fe20000010000 */
[----:B------:R-:W-:Y:S01]  /*61a0*/  F2FP.BF16.F32.PACK_AB R188, R188, R21 ;  /* 0x00000015bcbc723e */ /* 0x000fe200000010ff */
[----:B------:R-:W-:Y:S02]  /*61b0*/  IMAD.MOV.U32 R101, RZ, RZ, R119 ;  /* 0x000000ffff657224 */ /* 0x000fe400078e0077 */
[----:B------:R-:W-:Y:S01]  /*61c0*/  FADD.FTZ R2, R38, R11 ;  /* 0x0000000b26027221 */ /* 0x000fe20000010000 */
[--C-:B------:R-:W-:Y:S01]  /*61d0*/  IMAD.MOV.U32 R38, RZ, RZ, R119.reuse ;  /* 0x000000ffff267224 */ /* 0x100fe200078e0077 */
[----:B------:R-:W3:Y:S01]  /*61e0*/  MUFU.EX2 R65, R65 ;  /* 0x0000004100417308 */ /* 0x000ee20000000800 */
[----:B0-----:R-:W-:Y:S01]  /*61f0*/  FADD.FTZ R3, R63, R0 ;  /* 0x000000003f037221 */ /* 0x001fe20000010000 */
[----:B-1----:R-:W-:-:S02]  /*6200*/  IMAD.MOV.U32 R53, RZ, RZ, R119 ;  /* 0x000000ffff357224 */ /* 0x002fc400078e0077 */
[----:B------:R-:W-:-:S04]  /*6210*/  IMAD.MOV.U32 R36, RZ, RZ, R119 ;  /* 0x000000ffff247224 */ /* 0x000fc800078e0077 */
[----:B------:R0:W1:Y:S01]  /*6220*/  MUFU.EX2 R184, R41 ;  /* 0x0000002900b87308 */ /* 0x0000620000000800 */
[C---:B--2---:R-:W-:Y:S01]  /*6230*/  FADD.FTZ R0, R190.reuse, R3 ;  /* 0x00000003be007221 */ /* 0x044fe20000010000 */
[----:B------:R-:W-:Y:S01]  /*6240*/  F2FP.BF16.F32.PACK_AB R190, R190, R63 ;  /* 0x0000003fbebe723e */ /* 0x000fe200000010ff */
[----:B------:R-:W-:-:S05]  /*6250*/  IMAD.MOV.U32 R63, RZ, RZ, R119 ;  /* 0x000000ffff3f7224 */ /* 0x000fca00078e0077 */
[----:B------:R-:W2:Y:S01]  /*6260*/  MUFU.EX2 R67, R67 ;  /* 0x0000004300437308 */ /* 0x000ea20000000800 */
[----:B---3--:R-:W-:Y:S01]  /*6270*/  FADD.FTZ R3, R65, R0 ;  /* 0x0000000041037221 */ /* 0x008fe20000010000 */
[----:B0-----:R-:W-:-:S06]  /*6280*/  IMAD.MOV.U32 R41, RZ, RZ, R119 ;  /* 0x000000ffff297224 */ /* 0x001fcc00078e0077 */
[----:B------:R-:W0:Y:S01]  /*6290*/  MUFU.EX2 R105, R105 ;  /* 0x0000006900697308 */ /* 0x000e220000000800 */
[C---:B-1----:R-:W-:Y:S01]  /*62a0*/  FADD.FTZ R0, R184.reuse, R3 ;  /* 0x00000003b8007221 */ /* 0x042fe20000010000 */
[----:B------:R-:W-:Y:S01]  /*62b0*/  F2FP.BF16.F32.PACK_AB R184, R184, R65 ;  /* 0x00000041b8b8723e */ /* 0x000fe200000010ff */
[----:B------:R-:W-:-:S05]  /*62c0*/  IMAD.MOV.U32 R65, RZ, RZ, R119 ;  /* 0x000000ffff417224 */ /* 0x000fca00078e0077 */
[----:B------:R1:W3:Y:S01]  /*62d0*/  MUFU.EX2 R186, R45 ;  /* 0x0000002d00ba7308 */ /* 0x0002e20000000800 */
[----:B--2---:R-:W-:-:S07]  /*62e0*/  FADD.FTZ R3, R67, R0 ;  /* 0x0000000043037221 */ /* 0x004fce0000010000 */
[----:B------:R2:W4:Y:S01]  /*62f0*/  MUFU.EX2 R40, R107 ;  /* 0x0000006b00287308 */ /* 0x0005220000000800 */
[----:B0-----:R-:W-:Y:S01]  /*6300*/  FADD.FTZ R11, R105, R2 ;  /* 0x00000002690b7221 */ /* 0x001fe20000010000 */
[----:B-1----:R-:W-:-:S06]  /*6310*/  IMAD.MOV.U32 R45, RZ, RZ, R119 ;  /* 0x000000ffff2d7224 */ /* 0x002fcc00078e0077 */
[----:B------:R-:W0:Y:S01]  /*6320*/  MUFU.EX2 R69, R69 ;  /* 0x0000004500457308 */ /* 0x000e220000000800 */
[C---:B---3--:R-:W-:Y:S01]  /*6330*/  FADD.FTZ R0, R186.reuse, R3 ;  /* 0x00000003ba007221 */ /* 0x048fe20000010000 */
[----:B------:R-:W-:Y:S01]  /*6340*/  F2FP.BF16.F32.PACK_AB R186, R186, R67 ;  /* 0x00000043baba723e */ /* 0x000fe200000010ff */
[--C-:B--2---:R-:W-:Y:S02]  /*6350*/  IMAD.MOV.U32 R107, RZ, RZ, R119.reuse ;  /* 0x000000ffff6b7224 */ /* 0x104fe400078e0077 */
[----:B------:R-:W-:-:S03]  /*6360*/  IMAD.MOV.U32 R67, RZ, RZ, R119 ;  /* 0x000000ffff437224 */ /* 0x000fc600078e0077 */
[----:B------:R-:W1:Y:S01]  /*6370*/  MUFU.EX2 R109, R109 ;  /* 0x0000006d006d7308 */ /* 0x000e620000000800 */
[C---:B----4-:R-:W-:Y:S01]  /*6380*/  FADD.FTZ R2, R40.reuse, R11 ;  /* 0x0000000b28027221 */ /* 0x050fe20000010000 */
[----:B------:R-:W-:Y:S01]  /*6390*/  F2FP.BF16.F32.PACK_AB R177, R40, R105 ;  /* 0x0000006928b1723e */ /* 0x000fe200000010ff */
[----:B------:R-:W-:Y:S01]  /*63a0*/  IMAD.MOV.U32 R105, RZ, RZ, R119 ;  /* 0x000000ffff697224 */ /* 0x000fe200078e0077 */
[----:B------:R-:W-:-:S04]  /*63b0*/  MOV R40, R119 ;  /* 0x0000007700287202 */ /* 0x000fc80000000f00 */
[----:B------:R2:W3:Y:S01]  /*63c0*/  MUFU.EX2 R180, R33 ;  /* 0x0000002100b47308 */ /* 0x0004e20000000800 */
[----:B0-----:R-:W-:-:S07]  /*63d0*/  FADD.FTZ R3, R69, R0 ;  /* 0x0000000045037221 */ /* 0x001fce0000010000 */
[----:B------:R-:W0:Y:S01]  /*63e0*/  MUFU.EX2 R26, R26 ;  /* 0x0000001a001a7308 */ /* 0x000e220000000800 */
[----:B-1----:R-:W-:Y:S01]  /*63f0*/  FADD.FTZ R11, R109, R2 ;  /* 0x000000026d0b7221 */ /* 0x002fe20000010000 */
[----:B------:R-:W-:Y:S02]  /*6400*/  IMAD.MOV.U32 R2, RZ, RZ, 0x3f800000 ;  /* 0x3f800000ff027424 */ /* 0x000fe400078e00ff */
[----:B--2---:R-:W-:-:S04]  /*6410*/  IMAD.MOV.U32 R33, RZ, RZ, R119 ;  /* 0x000000ffff217224 */ /* 0x004fc800078e0077 */
[----:B------:R-:W1:Y:S01]  /*6420*/  MUFU.EX2 R71, R71 ;  /* 0x0000004700477308 */ /* 0x000e620000000800 */
[C---:B---3--:R-:W-:Y:S01]  /*6430*/  FADD.FTZ R0, R180.reuse, R3 ;  /* 0x00000003b4007221 */ /* 0x048fe20000010000 */
[----:B------:R-:W-:Y:S01]  /*6440*/  F2FP.BF16.F32.PACK_AB R180, R180, R69 ;  /* 0x00000045b4b4723e */ /* 0x000fe200000010ff */
[----:B------:R-:W-:-:S05]  /*6450*/  IMAD.MOV.U32 R69, RZ, RZ, R119 ;  /* 0x000000ffff457224 */ /* 0x000fca00078e0077 */
[----:B------:R2:W3:Y:S01]  /*6460*/  MUFU.EX2 R182, R37 ;  /* 0x0000002500b67308 */ /* 0x0004e20000000800 */
[C---:B0-----:R-:W-:Y:S01]  /*6470*/  FADD.FTZ R3, R26.reuse, R11 ;  /* 0x0000000b1a037221 */ /* 0x041fe20000010000 */
[----:B------:R-:W-:Y:S01]  /*6480*/  F2FP.BF16.F32.PACK_AB R179, R26, R109 ;  /* 0x0000006d1ab3723e */ /* 0x000fe200000010ff */
[--C-:B------:R-:W-:Y:S02]  /*6490*/  IMAD.MOV.U32 R109, RZ, RZ, R119.reuse ;  /* 0x000000ffff6d7224 */ /* 0x100fe400078e0077 */
[----:B------:R-:W-:-:S03]  /*64a0*/  IMAD.MOV.U32 R26, RZ, RZ, R119 ;  /* 0x000000ffff1a7224 */ /* 0x000fc600078e0077 */
[----:B------:R-:W0:Y:S01]  /*64b0*/  MUFU.EX2 R73, R73 ;  /* 0x0000004900497308 */ /* 0x000e220000000800 */
[----:B-1----:R-:W-:Y:S01]  /*64c0*/  FADD.FTZ R11, R71, R0 ;  /* 0x00000000470b7221 */ /* 0x002fe20000010000 */
[----:B--2---:R-:W-:-:S06]  /*64d0*/  IMAD.MOV.U32 R37, RZ, RZ, R119 ;  /* 0x000000ffff257224 */ /* 0x004fcc00078e0077 */
[----:B------:R1:W2:Y:S01]  /*64e0*/  MUFU.EX2 R176, R25 ;  /* 0x0000001900b07308 */ /* 0x0002a20000000800 */
[C---:B---3--:R-:W-:Y:S01]  /*64f0*/  FADD.FTZ R0, R182.reuse, R11 ;  /* 0x0000000bb6007221 */ /* 0x048fe20000010000 */
[----:B------:R-:W-:Y:S01]  /*6500*/  F2FP.BF16.F32.PACK_AB R182, R182, R71 ;  /* 0x00000047b6b6723e */ /* 0x000fe200000010ff */
[----:B------:R-:W-:-:S05]  /*6510*/  IMAD.MOV.U32 R71, RZ, RZ, R119 ;  /* 0x000000ffff477224 */ /* 0x000fca00078e0077 */
[----:B------:R-:W3:Y:S01]  /*6520*/  MUFU.EX2 R75, R75 ;  /* 0x0000004b004b7308 */ /* 0x000ee20000000800 */
[----:B0-----:R-:W-:Y:S01]  /*6530*/  FADD.FTZ R9, R73, R0 ;  /* 0x0000000049097221 */ /* 0x001fe20000010000 */
[----:B-1----:R-:W-:-:S06]  /*6540*/  IMAD.MOV.U32 R25, RZ, RZ, R119 ;  /* 0x000000ffff197224 */ /* 0x002fcc00078e0077 */
[----:B------:R-:W0:Y:S01]  /*6550*/  MUFU.EX2 R20, R20 ;  /* 0x0000001400147308 */ /* 0x000e220000000800 */
[C---:B--2---:R-:W-:Y:S01]  /*6560*/  FADD.FTZ R0, R176.reuse, R9 ;  /* 0x00000009b0007221 */ /* 0x044fe20000010000 */
[----:B------:R-:W-:Y:S01]  /*6570*/  F2FP.BF16.F32.PACK_AB R176, R176, R73 ;  /* 0x00000049b0b0723e */ /* 0x000fe200000010ff */
[----:B------:R-:W-:Y:S02]  /*6580*/  IMAD.MOV.U32 R73, RZ, RZ, R119 ;  /* 0x000000ffff497224 */ /* 0x000fe400078e0077 */
[----:B---3--:R-:W-:Y:S01]  /*6590*/  FADD.FTZ R9, R75, R0 ;  /* 0x000000004b097221 */ /* 0x008fe20000010000 */
[----:B------:R-:W-:Y:S01]  /*65a0*/  IMAD.MOV.U32 R0, RZ, RZ, 0x3f800000 ;  /* 0x3f800000ff007424 */ /* 0x000fe200078e00ff */
[C---:B0-----:R-:W-:Y:S02]  /*65b0*/  F2FP.BF16.F32.PACK_AB R178, R20.reuse, R75 ;  /* 0x0000004b14b2723e */ /* 0x041fe400000010ff */
[----:B------:R-:W-:Y:S01]  /*65c0*/  FADD.FTZ R4, R20, R9 ;  /* 0x0000000914047221 */ /* 0x000fe20000010000 */
[----:B------:R-:W-:Y:S01]  /*65d0*/  IMAD.MOV.U32 R75, RZ, RZ, R119 ;  /* 0x000000ffff4b7224 */ /* 0x000fe200078e0077 */
[----:B------:R-:W-:Y:S06]  /*65e0*/  @!P2 BRA `(.L_x_4857) ;  /* 0x0000004c0054a947 */ /* 0x000fec0003800000 */
[----:B------:R-:W-:Y:S01]  /*65f0*/  IMAD.MOV.U32 R9, RZ, RZ, R7 ;  /* 0x000000ffff097224 */ /* 0x000fe200078e0007 */
[----:B------:R-:W-:Y:S01]  /*6600*/  MOV R10, R8 ;  /* 0x00000008000a7202 */ /* 0x000fe20000000f00 */
[----:B------:R-:W-:Y:S01]  /*6610*/  IMAD.MOV.U32 R2, RZ, RZ, 0x3f800000 ;  /* 0x3f800000ff027424 */ /* 0x000fe200078e00ff */
        /* <DEDUP_REMOVED lines=49> */
[----:B------:R-:W-:Y:S01]  /*6930*/  UMOV UR6, UR36 ;  /* 0x0000002400067c82 */ /* 0x000fe20008000000 */
[----:B------:R-:W-:-:S05]  /*6940*/  ULDC UR5, c[0x0][0x9d8] ;  /* 0x0002760000057ab9 */ /* 0x000fca0000000800 */
.L_x_4866:
[----:B------:R-:W-:-:S04]  /*6950*/  UIADD3 UR4, UR6, 0x1, URZ ;  /* 0x0000000106047890 */ /* 0x000fc8000fffe03f */
[----:B------:R-:W-:-:S04]  /*6960*/  UISETP.NE.AND UP0, UPT, UR4, 0x2, UPT ;  /* 0x000000020400788c */ /* 0x000fc8000bf05270 */
[----:B------:R-:W-:Y:S02]  /*6970*/  USEL UR60, URZ, 0x1, UP0 ;  /* 0x000000013f3c7887 */ /* 0x000fe40008000000 */
[----:B------:R-:W-:Y:S02]  /*6980*/  USEL UR36, UR4, URZ, UP0 ;  /* 0x0000003f04247287 */ /* 0x000fe40008000000 */
[----:B------:R-:W-:Y:S01]  /*6990*/  ULOP3.LUT UR60, UR39, UR60, URZ, 0x3c, !UPT ;  /* 0x0000003c273c7292 */ /* 0x000fe2000f8e3c3f */
[----:B------:R-:W-:Y:S11]  /*69a0*/  @!P0 BRA `(.L_x_4858) ;  /* 0x0000000000048947 */ /* 0x000ff60003800000 */
[----:B------:R-:W-:Y:S01]  /*69b0*/  BPT.TRAP 0x1 ;  /* 0x000000040000795c */ /* 0x000fe20000300000 */
.L_x_4858:
[----:B------:R-:W-:Y:S01]  /*69c0*/  ULEA UR37, UR36, UR38, 0x3 ;  /* 0x0000002624257291 */ /* 0x000fe2000f8e183f */
[----:B------:R-:W-:-:S05]  /*69d0*/  IMAD.U32 R6, RZ, RZ, UR60 ;  /* 0x0000003cff067e24 */ /* 0x000fca000f8e00ff */
[----:B------:R-:W-:-:S04]  /*69e0*/  SHF.L.U32 R6, R6, 0x1f, RZ ;  /* 0x0000001f06067819 */ /* 0x000fc800000006ff */
[----:B------:R0:W1:Y:S01]  /*69f0*/  SYNCS.PHASECHK.TRANS64.TRYWAIT P2, [UR37+0x36830], R6 ;  /* 0x03683006ff0075a7 */ /* 0x0000620008040165 */
[----:B------:R-:W-:Y:S05]  /*6a00*/  @!P0 BRA `(.L_x_4859) ;  /* 0x0000000000048947 */ /* 0x000fea0003800000 */
[----:B------:R-:W-:Y:S01]  /*6a10*/  BPT.TRAP 0x1 ;  /* 0x000000040000795c */ /* 0x000fe20000300000 */
.L_x_4859:
[----:B-1----:R-:W-:Y:S05]  /*6a20*/  @P2 BRA `(.L_x_4860) ;  /* 0x0000000000082947 */ /* 0x002fea0003800000 */
[----:B------:R-:W1:Y:S02]  /*6a30*/  SYNCS.PHASECHK.TRANS64.TRYWAIT P2, [UR37+0x36830], R6 ;  /* 0x03683006ff0075a7 */ /* 0x000e640008040165 */
[----:B-1----:R-:W-:Y:S05]  /*6a40*/  @!P2 BRA `(.L_x_4861) ;  /* 0x000001180060a947 */ /* 0x002fea0003800000 */
.L_x_4860:
        /* <DEDUP_REMOVED lines=12> */
[-C--:B------:R-:W-:Y:S01]  /*6b10*/  FMUL.FTZ R24, R24, R0.reuse ;  /* 0x0000000018187220 */ /* 0x080fe20000410000 */
[----:B------:R-:W-:Y:S01]  /*6b20*/  UIMAD UR4, UR36, 0xa80, UR4 ;  /* 0x00000a80240478a4 */ /* 0x000fe2000f8e0204 */
[-C--:B------:R-:W-:Y:S01]  /*6b30*/  FMUL.FTZ R25, R25, R0.reuse ;  /* 0x0000000019197220 */ /* 0x080fe20000410000 */
[-C--:B------:R-:W-:Y:S01]  /*6b40*/  FMUL.FTZ R28, R28, R0.reuse ;  /* 0x000000001c1c7220 */ /* 0x080fe20000410000 */
[-C--:B------:R-:W-:Y:S01]  /*6b50*/  FMUL.FTZ R29, R29, R0.reuse ;  /* 0x000000001d1d7220 */ /* 0x080fe20000410000 */
        /* <DEDUP_REMOVED lines=63> */
[----:B------:R-:W-:Y:S01]  /*6f50*/  FMUL.FTZ R117, R117, R0 ;  /* 0x0000000075757220 */ /* 0x000fe20000410000 */
        /* <DEDUP_REMOVED lines=75> */
[----:B------:R-:W-:Y:S01]  /*7410*/  UMOV UR11, 0x40000040 ;  /* 0x40000040000b7882 */ /* 0x000fe20000000000 */
        /* <DEDUP_REMOVED lines=435> */
.L_x_4862:
[----:B------:R-:W-:Y:S01]  /*8f50*/  ULEA UR4, UR6, UR38, 0x3 ;  /* 0x0000002606047291 */ /* 0x000fe2000f8e183f */
[----:B------:R-:W-:-:S05]  /*8f60*/  IMAD.U32 R0, RZ, RZ, UR39 ;  /* 0x00000027ff007e24 */ /* 0x000fca000f8e00ff */
[----:B------:R-:W-:-:S04]  /*8f70*/  SHF.L.U32 R0, R0, 0x1f, RZ ;  /* 0x0000001f00007819 */ /* 0x000fc800000006ff */
[----:B------:R2:W3:Y:S01]  /*8f80*/  SYNCS.PHASECHK.TRANS64.TRYWAIT P2, [UR4+0x36850], R0 ;  /* 0x03685000ff0075a7 */ /* 0x0004e20008040144 */
[----:B------:R-:W-:Y:S05]  /*8f90*/  @!P0 BRA `(.L_x_4863) ;  /* 0x0000000000048947 */ /* 0x000fea0003800000 */
[----:B------:R-:W-:Y:S01]  /*8fa0*/  BPT.TRAP 0x1 ;  /* 0x000000040000795c */ /* 0x000fe20000300000 */
.L_x_4863:
[----:B---3--:R-:W-:Y:S05]  /*8fb0*/  @P2 BRA `(.L_x_4864) ;  /* 0x0000000000082947 */ /* 0x008fea0003800000 */
[----:B------:R-:W3:Y:S02]  /*8fc0*/  SYNCS.PHASECHK.TRANS64.TRYWAIT P2, [UR4+0x36850], R0 ;  /* 0x03685000ff0075a7 */ /* 0x000ee40008040144 */
[----:B---3--:R-:W-:Y:S05]  /*8fd0*/  @!P2 BRA `(.L_x_4865) ;  /* 0x000000f40014a947 */ /* 0x008fea0003800000 */
.L_x_4864:
[----:B------:R-:W-:Y:S01]  /*8fe0*/  UIADD3 UR10, UR38, 0x400, URZ ;  /* 0x00000400260a7890 */ /* 0x000fe2000fffe03f */
[----:B------:R-:W-:Y:S01]  /*8ff0*/  WARPGROUP.ARRIVE ;  /* 0x00000000000079c5 */ /* 0x000fe20000000000 */
[----:B------:R-:W-:Y:S01]  /*9000*/  UMOV UR11, 0x40000040 ;  /* 0x40000040000b7882 */ /* 0x000fe20000000000 */
[----:B------:R-:W-:Y:S01]  /*9010*/  R2UR UR18, R17 ;  /* 0x00000000111272ca */ /* 0x000fe200000e0000 */
[----:B------:R-:W-:Y:S01]  /*9020*/  USHF.R.U32.HI UR10, URZ, 0x4, UR10 ;  /* 0x000000043f0a7899 */ /* 0x000fe2000801160a */
[----:B------:R-:W-:Y:S01]  /*9030*/  R2UR UR15, R19 ;  /* 0x00000000130f72ca */ /* 0x000fe200000e0000 */
[----:B------:R-:W-:Y:S01]  /*9040*/  FMUL.FTZ R11, R175, UR5 ;  /* 0x00000005af0b7c20 */ /* 0x000fe20008410000 */
[----:B------:R-:W-:Y:S01]  /*9050*/  R2UR UR14, R18 ;  /* 0x00000000120e72ca */ /* 0x000fe200000e0000 */
[----:B------:R-:W-:Y:S01]  /*9060*/  ULOP3.LUT UR10, UR10, 0x3fff, URZ, 0xc0, !UPT ;  /* 0x00003fff0a0a7892 */ /* 0x000fe2000f8ec03f */
[----:B------:R-:W-:Y:S01]  /*9070*/  FMUL.FTZ R175, R152, UR5 ;  /* 0x0000000598af7c20 */ /* 0x000fe20008410000 */
[----:B------:R-:W-:Y:S01]  /*9080*/  FMUL.FTZ R152, R154, UR5 ;  /* 0x000000059a987c20 */ /* 0x000fe20008410000 */
[----:B------:R-:W-:Y:S01]  /*9090*/  FMUL.FTZ R154, R144, UR5 ;  /* 0x00000005909a7c20 */ /* 0x000fe20008410000 */
[----:B------:R-:W-:Y:S01]  /*90a0*/  ULOP3.LUT UR10, UR10, 0x3800000, URZ, 0xfc, !UPT ;  /* 0x038000000a0a7892 */ /* 0x000fe2000f8efc3f */
[----:B------:R-:W-:Y:S01]  /*90b0*/  FMUL.FTZ R144, R147, UR5 ;  /* 0x0000000593907c20 */ /* 0x000fe20008410000 */
[----:B01----:R-:W-:Y:S01]  /*90c0*/  FMUL.FTZ R6, R168, UR5 ;  /* 0x00000005a8067c20 */ /* 0x003fe20008410000 */
[----:B------:R-:W-:Y:S01]  /*90d0*/  FMUL.FTZ R8, R169, UR5 ;  /* 0x00000005a9087c20 */ /* 0x000fe20008410000 */
[----:B------:R-:W-:Y:S01]  /*90e0*/  UIMAD UR6, UR6, 0xa80, UR10 ;  /* 0x00000a80060678a4 */ /* 0x000fe2000f8e020a */
[----:B------:R-:W-:Y:S01]  /*90f0*/  FMUL.FTZ R168, R172, UR5 ;  /* 0x00000005aca87c20 */ /* 0x000fe20008410000 */
[----:B------:R-:W-:Y:S01]  /*9100*/  FMUL.FTZ R169, R173, UR5 ;  /* 0x00000005ada97c20 */ /* 0x000fe20008410000 */
[----:B------:R-:W-:Y:S01]  /*9110*/  FMUL.FTZ R173, R153, UR5 ;  /* 0x0000000599ad7c20 */ /* 0x000fe20008410000 */
[----:B------:R-:W0:Y:S01]  /*9120*/  MUFU.TANH R6, R6 ;  /* 0x0000000600067308 */ /* 0x000e220000002400 */
        /* <DEDUP_REMOVED lines=23> */
[----:B--2---:R-:W-:Y:S01]  /*92a0*/  FMUL.FTZ R0, R170, UR5 ;  /* 0x00000005aa007c20 */ /* 0x004fe20008410000 */
[----:B------:R-:W2:Y:S01]  /*92b0*/  MUFU.TANH R169, R169 ;  /* 0x000000a900a97308 */ /* 0x000ea20000002400 */
[----:B------:R-:W-:Y:S01]  /*92c0*/  FMUL.FTZ R7, R174, UR5 ;  /* 0x00000005ae077c20 */ /* 0x000fe20008410000 */
[----:B------:R-:W-:Y:S01]  /*92d0*/  FMUL.FTZ R14, R162, UR5 ;  /* 0x00000005a20e7c20 */ /* 0x000fe20008410000 */
[----:B------:R-:W-:Y:S01]  /*92e0*/  FMUL.FTZ R20, R166, UR5 ;  /* 0x00000005a6147c20 */ /* 0x000fe20008410000 */
[----:B------:R-:W-:Y:S01]  /*92f0*/  FMUL.FTZ R153, R158, UR5 ;  /* 0x000000059e997c20 */ /* 0x000fe20008410000 */
[----:B------:R-:W-:Y:S01]  /*9300*/  FMUL.FTZ R130, R130, UR5 ;  /* 0x0000000582827c20 */ /* 0x000fe20008410000 */
[----:B------:R-:W-:Y:S01]  /*9310*/  FMUL.FTZ R134, R134, UR5 ;  /* 0x0000000586867c20 */ /* 0x000fe20008410000 */
[----:B------:R-:W-:Y:S01]  /*9320*/  UISETP.GT.AND UP0, UPT, UR7, UR61, UPT ;  /* 0x0000003d0700728c */ /* 0x000fe2000bf04270 */
[----:B------:R-:W-:Y:S01]  /*9330*/  MUFU.TANH R175, R175 ;  /* 0x000000af00af7308 */ /* 0x000fe20000002400 */
[----:B------:R-:W-:-:S07]  /*9340*/  UMOV UR39, UR60 ;  /* 0x0000003c00277c82 */ /* 0x000fce0008000000 */
        /* <DEDUP_REMOVED lines=11> */
[----:B------:R4:W-:Y:S08]  /*9400*/  MUFU.TANH R171, R124 ;  /* 0x0000007c00ab7308 */ /* 0x0009f00000002400 */
[----:B------:R-:W-:Y:S01]  /*9410*/  MUFU.TANH R0, R0 ;  /* 0x0000000000007308 */ /* 0x000fe20000002400 */
[----:B----4-:R-:W-:Y:S01]  /*9420*/  FMUL.FTZ R124, R150, UR5 ;  /* 0x00000005967c7c20 */ /* 0x010fe20008410000 */
[----:B------:R-:W-:-:S06]  /*9430*/  FMUL.FTZ R150, R122, UR5 ;  /* 0x000000057a967c20 */ /* 0x000fcc0008410000 */
        /* <DEDUP_REMOVED lines=24> */
[----:B------:R-:W-:Y:S01]  /*95c0*/  USHF.L.U32 UR10, UR18, 0x7, URZ ;  /* 0x00000007120a7899 */ /* 0x000fe2000800063f */
[----:B------:R-:W-:-:S03]  /*95d0*/  UMOV UR11, 0x40000040 ;  /* 0x40000040000b7882 */ /* 0x000fc60000000000 */
[----:B------:R-:W-:Y:S02]  /*95e0*/  UIMAD UR10, UR7, -0x70, UR10 ;  /* 0xffffff90070a78a4 */ /* 0x000fe4000f8e020a */
[----:B------:R-:W-:Y:S02]  /*95f0*/  UIADD3 UR7, UR7, -0x1, URZ ;  /* 0xffffffff07077890 */ /* 0x000fe4000fffe03f */
[----:B------:R-:W-:-:S04]  /*9600*/  UIADD3 UR10, UR10, 0x1, UR15 ;  /* 0x000000010a0a7890 */ /* 0x000fc8000fffe00f */
[----:B------:R-:W-:-:S06]  /*9610*/  UIADD3 UR10, UR10, -UR14, URZ ;  /* 0x8000000e0a0a7290 */ /* 0x000fcc000fffe03f */
[----:B------:R-:W-:Y:S01]  /*9620*/  IMAD.U32 R147, RZ, RZ, UR10 ;  /* 0x0000000aff937e24 */ /* 0x000fe2000f8e00ff */
[----:B------:R-:W-:Y:S01]  /*9630*/  UIADD3 UR10, UR6, 0x180, URZ ;  /* 0x00000180060a7890 */ /* 0x000fe2000fffe03f */
        /* <DEDUP_REMOVED lines=9> */
[----:B------:R-:W-:Y:S01]  /*96d0*/  IMAD R146, R204, -0x2, R147 ;  /* 0xfffffffecc927824 */ /* 0x000fe200078e0293 */
[----:B------:R-:W-:Y:S01]  /*96e0*/  UMOV UR11, 0x40000040 ;  /* 0x40000040000b7882 */ /* 0x000fe20000000000 */
[----:B------:R-:W-:Y:S01]  /*96f0*/  FMUL.FTZ R195, R160, UR5 ;  /* 0x00000005a0c37c20 */ /* 0x000fe20008410000 */
[----:B------:R-:W-:Y:S01]  /*9700*/  FMUL.FTZ R160, R164, UR5 ;  /* 0x00000005a4a07c20 */ /* 0x000fe20008410000 */
[----:B------:R-:W-:Y:S01]  /*9710*/  IMAD.IADD R146, R205, 0x1, R146 ;  /* 0x00000001cd927824 */ /* 0x000fe200078e0292 */
[----:B------:R-:W-:Y:S04]  /*9720*/  MUFU.TANH R193, R193 ;  /* 0x000000c100c17308 */ /* 0x000fe80000002400 */
[----:B------:R-:W-:-:S02]  /*9730*/  ISETP.GT.AND P2, PT, R146, RZ, PT ;  /* 0x000000ff9200720c */ /* 0x000fc40003f44270 */
[----:B------:R-:W-:Y:S02]  /*9740*/  ISETP.GT.AND P3, PT, R146, 0x1, PT ;  /* 0x000000019200780c */ /* 0x000fe40003f64270 */
[----:B------:R-:W4:Y:S01]  /*9750*/  MUFU.TANH R195, R195 ;  /* 0x000000c300c37308 */ /* 0x000f220000002400 */
[----:B0-----:R-:W-:Y:S02]  /*9760*/  FSEL R201, R6, -INF , P2 ;  /* 0xff80000006c97808 */ /* 0x001fe40001000000 */
[----:B------:R-:W-:Y:S02]  /*9770*/  ISETP.GT.AND P2, PT, R146, 0x8, PT ;  /* 0x000000089200780c */ /* 0x000fe40003f44270 */
[----:B-1----:R-:W-:Y:S02]  /*9780*/  FSEL R203, R8, -INF , P3 ;  /* 0xff80000008cb7808 */ /* 0x002fe40001800000 */
[----:B------:R-:W-:Y:S01]  /*9790*/  FMNMX.FTZ R6, R201, R10, !PT ;  /* 0x0000000ac9067209 */ /* 0x000fe20007810000 */
[----:B------:R-:W0:Y:S01]  /*97a0*/  MUFU.TANH R160, R160 ;  /* 0x000000a000a07308 */ /* 0x000e220000002400 */
[----:B------:R-:W-:-:S02]  /*97b0*/  ISETP.GT.AND P3, PT, R146, 0x9, PT ;  /* 0x000000099200780c */ /* 0x000fc40003f64270 */
[----:B---3--:R-:W-:Y:S02]  /*97c0*/  FSEL R199, R168, -INF , P2 ;  /* 0xff800000a8c77808 */ /* 0x008fe40001000000 */
[----:B------:R-:W-:Y:S02]  /*97d0*/  FMNMX.FTZ R8, R203, R6, !PT ;  /* 0x00000006cb087209 */ /* 0x000fe40007810000 */
[C---:B------:R-:W-:Y:S01]  /*97e0*/  ISETP.GT.AND P2, PT, R146.reuse, 0x10, PT ;  /* 0x000000109200780c */ /* 0x040fe20003f44270 */
[----:B------:R-:W1:Y:S01]  /*97f0*/  MUFU.TANH R161, R161 ;  /* 0x000000a100a17308 */ /* 0x000e620000002400 */
[----:B--2---:R-:W-:Y:S02]  /*9800*/  FSEL R197, R169, -INF , P3 ;  /* 0xff800000a9c57808 */ /* 0x004fe40001800000 */
[----:B------:R-:W-:Y:S02]  /*9810*/  FMNMX.FTZ R8, R199, R8, !PT ;  /* 0x00000008c7087209 */ /* 0x000fe40007810000 */
[----:B------:R-:W-:-:S02]  /*9820*/  ISETP.GT.AND P3, PT, R146, 0x11, PT ;  /* 0x000000119200780c */ /* 0x000fc40003f64270 */
[----:B----4-:R-:W-:Y:S01]  /*9830*/  FSEL R195, R195, -INF , P2 ;  /* 0xff800000c3c37808 */ /* 0x010fe20001000000 */
[----:B------:R-:W2:Y:S01]  /*9840*/  MUFU.TANH R165, R165 ;  /* 0x000000a500a57308 */ /* 0x000ea20000002400 */
[----:B------:R-:W-:Y:S02]  /*9850*/  FMNMX.FTZ R8, R197, R8, !PT ;  /* 0x00000008c5087209 */ /* 0x000fe40007810000 */
[C---:B------:R-:W-:Y:S02]  /*9860*/  ISETP.GT.AND P2, PT, R146.reuse, 0x18, PT ;  /* 0x000000189200780c */ /* 0x040fe40003f44270 */
[----:B------:R-:W-:Y:S02]  /*9870*/  FSEL R193, R193, -INF , P3 ;  /* 0xff800000c1c17808 */ /* 0x000fe40001800000 */
[----:B------:R-:W-:Y:S01]  /*9880*/  FMNMX.FTZ R8, R195, R8, !PT ;  /* 0x00000008c3087209 */ /* 0x000fe20007810000 */
[----:B------:R-:W3:Y:S01]  /*9890*/  MUFU.TANH R156, R156 ;  /* 0x0000009c009c7308 */ /* 0x000ee20000002400 */
[----:B------:R-:W-:-:S02]  /*98a0*/  ISETP.GT.AND P3, PT, R146, 0x19, PT ;  /* 0x000000199200780c */ /* 0x000fc40003f64270 */
[----:B------:R-:W-:-:S05]  /*98b0*/  FMNMX.FTZ R8, R193, R8, !PT ;  /* 0x00000008c1087209 */ /* 0x000fca0007810000 */
[----:B------:R3:W4:Y:S08]  /*98c0*/  MUFU.TANH R6, R137 ;  /* 0x0000008900067308 */ /* 0x0007300000002400 */
[----:B------:R-:W-:Y:S01]  /*98d0*/  MUFU.TANH R145, R145 ;  /* 0x0000009100917308 */ /* 0x000fe20000002400 */
[----:B------:R-:W-:Y:S02]  /*98e0*/  WARPGROUP.DEPBAR.LE gsb0, 0x0 ;  /* 0x00008000000079c5 */ /* 0x000fe40000010000 */
[----:B------:R-:W-:Y:S01]  /*98f0*/  WARPGROUP.ARRIVE ;  /* 0x00000000000079c5 */ /* 0x000fe20000000000 */
[----:B0-----:R-:W-:-:S02]  /*9900*/  FSEL R191, R160, -INF , P2 ;  /* 0xff800000a0bf7808 */ /* 0x001fc40001000000 */
[C---:B------:R-:W-:Y:S02]  /*9910*/  ISETP.GT.AND P2, PT, R146.reuse, 0x20, PT ;  /* 0x000000209200780c */ /* 0x040fe40003f44270 */
[----:B-1----:R-:W-:Y:S01]  /*9920*/  FSEL R189, R161, -INF , P3 ;  /* 0xff800000a1bd7808 */ /* 0x002fe20001800000 */
[----:B------:R-:W-:Y:S01]  /*9930*/  HGMMA.64x192x16.F32.BF16 R24, R184, gdesc[UR8].tnspB, R24, gsb0 ;  /* 0x42e00008b8187df0 */ /* 0x000fe20008001818 */
[----:B------:R-:W-:Y:S01]  /*9940*/  FMNMX.FTZ R8, R191, R8, !PT ;  /* 0x00000008bf087209 */ /* 0x000fe20007810000 */
[----:B------:R0:W1:Y:S01]  /*9950*/  MUFU.TANH R161, R129 ;  /* 0x0000008100a17308 */ /* 0x0000620000002400 */
        /* <DEDUP_REMOVED lines=9> */
[----:B--2---:R-:W-:Y:S02]  /*99f0*/  FSEL R165, R165, -INF , P2 ;  /* 0xff800000a5a57808 */ /* 0x004fe40001000000 */
        /* <DEDUP_REMOVED lines=8> */
[----:B---3--:R-:W-:Y:S01]  /*9a80*/  FSEL R137, R156, -INF , P3 ;  /* 0xff8000009c897808 */ /* 0x008fe20001800000 */
[----:B------:R-:W-:Y:S01]  /*9a90*/  FMUL.FTZ R156, R126, UR5 ;  /* 0x000000057e9c7c20 */ /* 0x000fe20008410000 */
[----:B------:R-:W-:Y:S01]  /*9aa0*/  FMNMX.FTZ R154, R147, R8, !PT ;  /* 0x00000008939a7209 */ /* 0x000fe20007810000 */
[----:B------:R-:W-:Y:S01]  /*9ab0*/  FMUL.FTZ R8, R133, UR5 ;  /* 0x0000000585087c20 */ /* 0x000fe20008410000 */
[----:B------:R-:W-:Y:S01]  /*9ac0*/  ISETP.GT.AND P3, PT, R146, 0x39, PT ;  /* 0x000000399200780c */ /* 0x000fe20003f64270 */
[----:B------:R-:W-:Y:S01]  /*9ad0*/  FMUL.FTZ R126, R127, UR5 ;  /* 0x000000057f7e7c20 */ /* 0x000fe20008410000 */
[----:B0-----:R-:W-:Y:S01]  /*9ae0*/  FSEL R129, R148, -INF , P2 ;  /* 0xff80000094817808 */ /* 0x001fe20001000000 */
[----:B------:R-:W-:Y:S01]  /*9af0*/  FMUL.FTZ R148, R135, UR5 ;  /* 0x0000000587947c20 */ /* 0x000fe20008410000 */
[----:B------:R-:W-:Y:S01]  /*9b00*/  FMNMX.FTZ R154, R137, R154, !PT ;  /* 0x0000009a899a7209 */ /* 0x000fe20007810000 */
[----:B------:R-:W0:Y:S01]  /*9b10*/  MUFU.TANH R8, R8 ;  /* 0x0000000800087308 */ /* 0x000e220000002400 */
[----:B------:R-:W-:-:S02]  /*9b20*/  ISETP.GT.AND P2, PT, R146, 0x40, PT ;  /* 0x000000409200780c */ /* 0x000fc40003f44270 */
[----:B------:R-:W-:Y:S02]  /*9b30*/  FSEL R133, R149, -INF , P3 ;  /* 0xff80000095857808 */ /* 0x000fe40001800000 */
[----:B------:R-:W-:Y:S02]  /*9b40*/  FMNMX.FTZ R154, R129, R154, !PT ;  /* 0x0000009a819a7209 */ /* 0x000fe40007810000 */
[----:B------:R-:W-:Y:S01]  /*9b50*/  ISETP.GT.AND P3, PT, R146, 0x41, PT ;  /* 0x000000419200780c */ /* 0x000fe20003f64270 */
[----:B------:R-:W-:Y:S01]  /*9b60*/  MUFU.TANH R148, R148 ;  /* 0x0000009400947308 */ /* 0x000fe20000002400 */
[----:B------:R-:W-:Y:S01]  /*9b70*/  FSEL R141, R136, -INF , P2 ;  /* 0xff800000888d7808 */ /* 0x000fe20001000000 */
[----:B------:R-:W-:Y:S01]  /*9b80*/  FMUL.FTZ R136, R139, UR5 ;  /* 0x000000058b887c20 */ /* 0x000fe20008410000 */
[----:B------:R-:W-:Y:S02]  /*9b90*/  FMNMX.FTZ R154, R133, R154, !PT ;  /* 0x0000009a859a7209 */ /* 0x000fe40007810000 */
[----:B------:R-:W-:-:S02]  /*9ba0*/  ISETP.GT.AND P2, PT, R146, 0x48, PT ;  /* 0x000000489200780c */ /* 0x000fc40003f44270 */
[----:B----4-:R-:W-:Y:S01]  /*9bb0*/  FSEL R149, R6, -INF , P3 ;  /* 0xff80000006957808 */ /* 0x010fe20001800000 */
[----:B------:R-:W-:Y:S01]  /*9bc0*/  FMUL.FTZ R6, R121, UR5 ;  /* 0x0000000579067c20 */ /* 0x000fe20008410000 */
[----:B------:R-:W-:Y:S01]  /*9bd0*/  FMNMX.FTZ R154, R141, R154, !PT ;  /* 0x0000009a8d9a7209 */ /* 0x000fe20007810000 */
[----:B------:R-:W-:Y:S01]  /*9be0*/  MUFU.TANH R136, R136 ;  /* 0x0000008800887308 */ /* 0x000fe20000002400 */
[----:B------:R-:W-:Y:S02]  /*9bf0*/  ISETP.GT.AND P3, PT, R146, 0x49, PT ;  /* 0x000000499200780c */ /* 0x000fe40003f64270 */
[----:B------:R-:W-:Y:S01]  /*9c00*/  FSEL R121, R140, -INF , P2 ;  /* 0xff8000008c797808 */ /* 0x000fe20001000000 */
[----:B------:R-:W-:Y:S01]  /*9c10*/  FMUL.FTZ R140, R143, UR5 ;  /* 0x000000058f8c7c20 */ /* 0x000fe20008410000 */
[----:B------:R-:W-:Y:S02]  /*9c20*/  FMNMX.FTZ R154, R149, R154, !PT ;  /* 0x0000009a959a7209 */ /* 0x000fe40007810000 */
[----:B------:R-:W-:Y:S01]  /*9c30*/  ISETP.GT.AND P2, PT, R146, 0x50, PT ;  /* 0x000000509200780c */ /* 0x000fe20003f44270 */
[----:B------:R-:W2:Y:S01]  /*9c40*/  MUFU.TANH R6, R6 ;  /* 0x0000000600067308 */ /* 0x000ea20000002400 */
[----:B------:R-:W-:-:S02]  /*9c50*/  FSEL R157, R157, -INF , P3 ;  /* 0xff8000009d9d7808 */ /* 0x000fc40001800000 */
[----:B------:R-:W-:Y:S02]  /*9c60*/  FMNMX.FTZ R154, R121, R154, !PT ;  /* 0x0000009a799a7209 */ /* 0x000fe40007810000 */
[----:B------:R-:W-:Y:S02]  /*9c70*/  ISETP.GT.AND P3, PT, R146, 0x51, PT ;  /* 0x000000519200780c */ /* 0x000fe40003f64270 */
[----:B------:R-:W-:Y:S01]  /*9c80*/  FSEL R159, R128, -INF , P2 ;  /* 0xff800000809f7808 */ /* 0x000fe20001000000 */
[----:B------:R-:W-:Y:S01]  /*9c90*/  FMUL.FTZ R128, R125, UR5 ;  /* 0x000000057d807c20 */ /* 0x000fe20008410000 */
[----:B------:R-:W-:Y:S01]  /*9ca0*/  FMNMX.FTZ R154, R157, R154, !PT ;  /* 0x0000009a9d9a7209 */ /* 0x000fe20007810000 */
[----:B------:R-:W-:Y:S01]  /*9cb0*/  MUFU.TANH R140, R140 ;  /* 0x0000008c008c7308 */ /* 0x000fe20000002400 */
[----:B------:R-:W-:Y:S02]  /*9cc0*/  ISETP.GT.AND P2, PT, R146, 0x58, PT ;  /* 0x000000589200780c */ /* 0x000fe40003f44270 */
[----:B-1----:R-:W-:-:S02]  /*9cd0*/  FSEL R161, R161, -INF , P3 ;  /* 0xff800000a1a17808 */ /* 0x002fc40001800000 */
[----:B------:R-:W-:Y:S02]  /*9ce0*/  FMNMX.FTZ R154, R159, R154, !PT ;  /* 0x0000009a9f9a7209 */ /* 0x000fe40007810000 */
[----:B------:R-:W-:Y:S01]  /*9cf0*/  ISETP.GT.AND P3, PT, R146, 0x59, PT ;  /* 0x000000599200780c */ /* 0x000fe20003f64270 */
[----:B------:R-:W-:Y:S01]  /*9d00*/  MUFU.TANH R156, R156 ;  /* 0x0000009c009c7308 */ /* 0x000fe20000002400 */
[----:B------:R-:W-:Y:S02]  /*9d10*/  FSEL R125, R132, -INF , P2 ;  /* 0xff800000847d7808 */ /* 0x000fe40001000000 */
[----:B------:R-:W-:Y:S02]  /*9d20*/  FMNMX.FTZ R154, R161, R154, !PT ;  /* 0x0000009aa19a7209 */ /* 0x000fe40007810000 */
[----:B------:R-:W-:Y:S02]  /*9d30*/  ISETP.GT.AND P2, PT, R146, 0x60, PT ;  /* 0x000000609200780c */ /* 0x000fe40003f44270 */
[----:B0-----:R-:W-:Y:S01]  /*9d40*/  FSEL R163, R8, -INF , P3 ;  /* 0xff80000008a37808 */ /* 0x001fe20001800000 */
[----:B------:R0:W1:Y:S01]  /*9d50*/  MUFU.TANH R132, R128 ;  /* 0x0000008000847308 */ /* 0x0000620000002400 */
[----:B------:R-:W-:-:S02]  /*9d60*/  FMNMX.FTZ R154, R125, R154, !PT ;  /* 0x0000009a7d9a7209 */ /* 0x000fc40007810000 */
[----:B------:R-:W-:Y:S02]  /*9d70*/  ISETP.GT.AND P3, PT, R146, 0x61, PT ;  /* 0x000000619200780c */ /* 0x000fe40003f64270 */
[----:B------:R-:W-:Y:S02]  /*9d80*/  FSEL R167, R120, -INF , P2 ;  /* 0xff80000078a77808 */ /* 0x000fe40001000000 */
[----:B------:R-:W-:Y:S01]  /*9d90*/  FMNMX.FTZ R154, R163, R154, !PT ;  /* 0x0000009aa39a7209 */ /* 0x000fe20007810000 */
[----:B------:R-:W-:Y:S01]  /*9da0*/  MUFU.TANH R126, R126 ;  /* 0x0000007e007e7308 */ /* 0x000fe20000002400 */
[----:B------:R-:W-:Y:S01]  /*9db0*/  ISETP.GT.AND P2, PT, R146, 0x68, PT ;  /* 0x000000689200780c */ /* 0x000fe20003f44270 */
[----:B0-----:R-:W-:Y:S01]  /*9dc0*/  FMUL.FTZ R128, R151, UR5 ;  /* 0x0000000597807c20 */ /* 0x001fe20008410000 */
[----:B--2---:R-:W-:Y:S02]  /*9dd0*/  FSEL R169, R6, -INF , P3 ;  /* 0xff80000006a97808 */ /* 0x004fe40001800000 */
[----:B------:R-:W-:Y:S01]  /*9de0*/  FMNMX.FTZ R154, R167, R154, !PT ;  /* 0x0000009aa79a7209 */ /* 0x000fe20007810000 */
[----:B------:R-:W0:Y:S01]  /*9df0*/  LDC R6, c[0x0][0x988] ;  /* 0x00026200ff067b82 */ /* 0x000e220000000800 */
[----:B------:R-:W-:Y:S01]  /*9e00*/  ISETP.GT.AND P3, PT, R146, 0x69, PT ;  /* 0x000000699200780c */ /* 0x000fe20003f64270 */
[----:B------:R-:W2:Y:S01]  /*9e10*/  MUFU.TANH R128, R128 ;  /* 0x0000008000807308 */ /* 0x000ea20000002400 */
[----:B------:R-:W-:-:S02]  /*9e20*/  FSEL R171, R171, -INF , P2 ;  /* 0xff800000abab7808 */ /* 0x000fc40001000000 */
[----:B------:R-:W-:Y:S02]  /*9e30*/  FMNMX.FTZ R154, R169, R154, !PT ;  /* 0x0000009aa99a7209 */ /* 0x000fe40007810000 */
[----:B-1----:R-:W-:Y:S01]  /*9e40*/  FSEL R151, R132, -INF , P3 ;  /* 0xff80000084977808 */ /* 0x002fe20001800000 */
[----:B------:R-:W-:Y:S01]  /*9e50*/  FMUL.FTZ R132, R138, UR5 ;  /* 0x000000058a847c20 */ /* 0x000fe20008410000 */
[----:B------:R-:W-:Y:S01]  /*9e60*/  FMNMX.FTZ R154, R171, R154, !PT ;  /* 0x0000009aab9a7209 */ /* 0x000fe20007810000 */
[----:B------:R-:W-:Y:S01]  /*9e70*/  FMUL.FTZ R138, R142, UR5 ;  /* 0x000000058e8a7c20 */ /* 0x000fe20008410000 */
[----:B------:R-:W-:Y:S01]  /*9e80*/  IADD3 R146, R146, 0x8, RZ ;  /* 0x0000000892927810 */ /* 0x000fe20007ffe0ff */
[----:B------:R-:W-:Y:S01]  /*9e90*/  FMUL.FTZ R142, R131, UR5 ;  /* 0x00000005838e7c20 */ /* 0x000fe20008410000 */
[----:B------:R-:W-:Y:S01]  /*9ea0*/  FMNMX.FTZ R154, R151, R154, !PT ;  /* 0x0000009a979a7209 */ /* 0x000fe20007810000 */
[----:B------:R-:W1:Y:S01]  /*9eb0*/  MUFU.TANH R132, R132 ;  /* 0x0000008400847308 */ /* 0x000e620000002400 */
[----:B------:R-:W-:-:S02]  /*9ec0*/  ISETP.GT.AND P3, PT, R146, RZ, PT ;  /* 0x000000ff9200720c */ /* 0x000fc40003f64270 */
[----:B------:R-:W-:Y:S01]  /*9ed0*/  ISETP.GT.AND P4, PT, R146, 0x1, PT ;  /* 0x000000019200780c */ /* 0x000fe20003f84270 */
[----:B------:R-:W3:Y:S01]  /*9ee0*/  SHFL.BFLY PT, R217, R154, 0x2, 0x1f ;  /* 0x0c401f009ad97f89 */ /* 0x000ee200000e0000 */
[----:B------:R-:W-:Y:S02]  /*9ef0*/  FSEL R122, R0, -INF , P3 ;  /* 0xff800000007a7808 */ /* 0x000fe40001800000 */
[----:B------:R-:W-:Y:S01]  /*9f00*/  ISETP.GT.AND P3, PT, R146, 0x8, PT ;  /* 0x000000089200780c */ /* 0x000fe20003f64270 */
[----:B------:R-:W4:Y:S01]  /*9f10*/  MUFU.TANH R138, R138 ;  /* 0x0000008a008a7308 */ /* 0x000f220000002400 */
[----:B------:R-:W-:Y:S02]  /*9f20*/  FSEL R127, R2, -INF , P4 ;  /* 0xff800000027f7808 */ /* 0x000fe40002000000 */
[----:B------:R-:W-:Y:S02]  /*9f30*/  FMNMX.FTZ R0, R122, R9, !PT ;  /* 0x000000097a007209 */ /* 0x000fe40007810000 */
[----:B------:R-:W-:-:S02]  /*9f40*/  ISETP.GT.AND P4, PT, R146, 0x9, PT ;  /* 0x000000099200780c */ /* 0x000fc40003f84270 */
[----:B------:R-:W-:Y:S01]  /*9f50*/  FSEL R131, R7, -INF , P3 ;  /* 0xff80000007837808 */ /* 0x000fe20001800000 */
[----:B------:R-:W5:Y:S01]  /*9f60*/  MUFU.TANH R142, R142 ;  /* 0x0000008e008e7308 */ /* 0x000f620000002400 */
[----:B------:R-:W-:Y:S02]  /*9f70*/  FMNMX.FTZ R0, R127, R0, !PT ;  /* 0x000000007f007209 */ /* 0x000fe40007810000 */
[C---:B------:R-:W-:Y:S02]  /*9f80*/  ISETP.GT.AND P3, PT, R146.reuse, 0x10, PT ;  /* 0x000000109200780c */ /* 0x040fe40003f64270 */
[----:B------:R-:W-:Y:S02]  /*9f90*/  FSEL R135, R11, -INF , P4 ;  /* 0xff8000000b877808 */ /* 0x000fe40002000000 */
[----:B------:R-:W-:Y:S02]  /*9fa0*/  FMNMX.FTZ R0, R131, R0, !PT ;  /* 0x0000000083007209 */ /* 0x000fe40007810000 */
[----:B------:R-:W-:-:S02]  /*9fb0*/  ISETP.GT.AND P4, PT, R146, 0x11, PT ;  /* 0x000000119200780c */ /* 0x000fc40003f84270 */
[----:B------:R-:W-:Y:S02]  /*9fc0*/  FSEL R139, R14, -INF , P3 ;  /* 0xff8000000e8b7808 */ /* 0x000fe40001800000 */
[----:B---3--:R-:W-:Y:S01]  /*9fd0*/  FMNMX.FTZ R217, R154, R217, !PT ;  /* 0x000000d99ad97209 */ /* 0x008fe20007810000 */
[----:B------:R-:W-:Y:S01]  /*9fe0*/  FMUL.FTZ R154, R123, UR5 ;  /* 0x000000057b9a7c20 */ /* 0x000fe20008410000 */
[----:B------:R-:W-:Y:S02]  /*9ff0*/  FMNMX.FTZ R0, R135, R0, !PT ;  /* 0x0000000087007209 */ /* 0x000fe40007810000 */
[----:B------:R-:W-:Y:S01]  /*a000*/  ISETP.GT.AND P3, PT, R146, 0x18, PT ;  /* 0x000000189200780c */ /* 0x000fe20003f64270 */
[----:B------:R-:W3:Y:S01]  /*a010*/  SHFL.BFLY PT, R8, R217, 0x1, 0x1f ;  /* 0x0c201f00d9087f89 */ /* 0x000ee200000e0000 */
[----:B------:R-:W-:Y:S01]  /*a020*/  FSEL R143, R12, -INF , P4 ;  /* 0xff8000000c8f7808 */ /* 0x000fe20002000000 */
[----:B------:R-:W5:Y:S01]  /*a030*/  MUFU.TANH R154, R154 ;  /* 0x0000009a009a7308 */ /* 0x000f620000002400 */
[----:B------:R-:W-:-:S02]  /*a040*/  FMNMX.FTZ R0, R139, R0, !PT ;  /* 0x000000008b007209 */ /* 0x000fc40007810000 */
[----:B------:R-:W-:Y:S02]  /*a050*/  ISETP.GT.AND P4, PT, R146, 0x19, PT ;  /* 0x000000199200780c */ /* 0x000fe40003f84270 */
[----:B------:R-:W-:Y:S02]  /*a060*/  FMNMX.FTZ R0, R143, R0, !PT ;  /* 0x000000008f007209 */ /* 0x000fe40007810000 */
[----:B---3--:R-:W-:-:S04]  /*a070*/  FMNMX.FTZ R8, R217, R8, !PT ;  /* 0x00000008d9087209 */ /* 0x008fc80007810000 */
[C---:B------:R-:W-:Y:S01]  /*a080*/  FSETP.NEU.FTZ.AND P2, PT, R8.reuse, -INF , PT ;  /* 0xff8000000800780b */ /* 0x040fe20003f5d000 */
[----:B0-----:R-:W-:-:S05]  /*a090*/  FMUL.FTZ R120, R8, R6 ;  /* 0x0000000608787220 */ /* 0x001fca0000410000 */
[----:B------:R-:W-:-:S05]  /*a0a0*/  FSEL R120, R120, RZ, P2 ;  /* 0x000000ff78787208 */ /* 0x000fca0001000000 */
        /* <DEDUP_REMOVED lines=9> */
[----:B------:R-:W-:Y:S02]  /*a140*/  WARPGROUP.DEPBAR.LE gsb0, 0x0 ;  /* 0x00008000000079c5 */ /* 0x000fe40000010000 */
[----:B------:R-:W-:Y:S01]  /*a150*/  WARPGROUP.ARRIVE ;  /* 0x00000000000079c5 */ /* 0x000fe20000000000 */
[----:B------:R-:W-:Y:S01]  /*a160*/  FSEL R185, R20, -INF , P3 ;  /* 0xff80000014b97808 */ /* 0x000fe20001800000 */
[-CC-:B------:R-:W-:Y:S01]  /*a170*/  FFMA.FTZ R186, R121, R6.reuse, -R120.reuse ;  /* 0x0000000679ba7223 */ /* 0x180fe20000010878 */
[C---:B------:R-:W-:Y:S01]  /*a180*/  ISETP.GT.AND P3, PT, R146.reuse, 0x20, PT ;  /* 0x000000209200780c */ /* 0x040fe20003f64270 */
[--C-:B------:R-:W-:Y:S01]  /*a190*/  FFMA.FTZ R121, R157, R6, -R120.reuse ;  /* 0x000000069d797223 */ /* 0x100fe20000010878 */
[----:B------:R-:W-:Y:S01]  /*a1a0*/  FSEL R187, R13, -INF , P4 ;  /* 0xff8000000dbb7808 */ /* 0x000fe20002000000 */
[----:B------:R-:W-:Y:S01]  /*a1b0*/  HGMMA.64x192x16.F32.BF16 R24, R180, gdesc[UR8].tnspB, R24, gsb0 ;  /* 0x42e00008b4187df0 */ /* 0x000fe20008001818 */
[----:B------:R-:W-:Y:S01]  /*a1c0*/  FMNMX.FTZ R0, R185, R0, !PT ;  /* 0x00000000b9007209 */ /* 0x000fe20007810000 */
[--C-:B------:R-:W-:Y:S01]  /*a1d0*/  FFMA.FTZ R13, R193, R6, -R120.reuse ;  /* 0x00000006c10d7223 */ /* 0x100fe20000010878 */
[----:B------:R-:W-:Y:S01]  /*a1e0*/  ISETP.GT.AND P4, PT, R146, 0x21, PT ;  /* 0x000000219200780c */ /* 0x000fe20003f84270 */
[----:B------:R-:W-:Y:S01]  /*a1f0*/  UIADD3 UR10, UR6, 0x300, URZ ;  /* 0x00000300060a7890 */ /* 0x000fe2000fffe03f */
[----:B------:R-:W-:Y:S01]  /*a200*/  FSEL R193, R152, -INF , P3 ;  /* 0xff80000098c17808 */ /* 0x000fe20001800000 */
[----:B------:R-:W-:Y:S01]  /*a210*/  UMOV UR11, 0x40000040 ;  /* 0x40000040000b7882 */ /* 0x000fe20000000000 */
[----:B------:R-:W-:Y:S01]  /*a220*/  FMNMX.FTZ R0, R187, R0, !PT ;  /* 0x00000000bb007209 */ /* 0x000fe20007810000 */
[----:B------:R-:W-:Y:S01]  /*a230*/  MUFU.EX2 R123, R123 ;  /* 0x0000007b007b7308 */ /* 0x000fe20000000800 */
[C---:B------:R-:W-:Y:S01]  /*a240*/  ISETP.GT.AND P3, PT, R146.reuse, 0x28, PT ;  /* 0x000000289200780c */ /* 0x040fe20003f64270 */
        /* <DEDUP_REMOVED lines=23> */
[----:B------:R-:W-:Y:S01]  /*a3c0*/  ISETP.GT.AND P3, PT, R146, 0x38, PT ;  /* 0x000000389200780c */ /* 0x000fe20003f64270 */
        /* <DEDUP_REMOVED lines=10> */
[----:B------:R-:W-:Y:S01]  /*a470*/  FFMA.FTZ R151, R151, R6, -R120 ;  /* 0x0000000697977223 */ /* 0x000fe20000010878 */
[----:B------:R-:W-:Y:S01]  /*a480*/  ISETP.GT.AND P3, PT, R146, 0x40, PT ;  /* 0x000000409200780c */ /* 0x000fe20003f64270 */
[----:B------:R-:W-:Y:S01]  /*a490*/  UMOV UR6, UR36 ;  /* 0x0000002400067c82 */ /* 0x000fe20008000000 */
[----:B--2---:R-:W-:-:S02]  /*a4a0*/  FSEL R195, R128, -INF , P4 ;  /* 0xff80000080c37808 */ /* 0x004fc40002000000 */
[----:B------:R-:W-:Y:S01]  /*a4b0*/  FMNMX.FTZ R0, R175, R0, !PT ;  /* 0x00000000af007209 */ /* 0x000fe20007810000 */
[----:B------:R-:W-:Y:S01]  /*a4c0*/  MUFU.EX2 R13, R13 ;  /* 0x0000000d000d7308 */ /* 0x000fe20000000800 */
[----:B------:R-:W-:Y:S02]  /*a4d0*/  ISETP.GT.AND P4, PT, R146, 0x41, PT ;  /* 0x000000419200780c */ /* 0x000fe40003f84270 */
[----:B-1----:R-:W-:Y:S02]  /*a4e0*/  FSEL R197, R132, -INF , P3 ;  /* 0xff80000084c57808 */ /* 0x002fe40001800000 */
[----:B------:R-:W-:Y:S02]  /*a4f0*/  FMNMX.FTZ R0, R195, R0, !PT ;  /* 0x00000000c3007209 */ /* 0x000fe40007810000 */
[----:B------:R-:W-:Y:S01]  /*a500*/  ISETP.GT.AND P3, PT, R146, 0x48, PT ;  /* 0x000000489200780c */ /* 0x000fe20003f64270 */
[----:B------:R-:W-:Y:S01]  /*a510*/  MUFU.EX2 R198, R198 ;  /* 0x000000c600c67308 */ /* 0x000fe20000000800 */
[----:B------:R-:W-:Y:S01]  /*a520*/  FSEL R199, R136, -INF , P4 ;  /* 0xff80000088c77808 */ /* 0x000fe20002000000 */
[----:B------:R-:W-:Y:S01]  /*a530*/  IMAD.U32 R136, RZ, RZ, UR37 ;  /* 0x00000025ff887e24 */ /* 0x000fe2000f8e00ff */
[----:B------:R-:W-:-:S02]  /*a540*/  FMNMX.FTZ R0, R197, R0, !PT ;  /* 0x00000000c5007209 */ /* 0x000fc40007810000 */
[----:B------:R-:W-:Y:S02]  /*a550*/  ISETP.GT.AND P4, PT, R146, 0x49, PT ;  /* 0x000000499200780c */ /* 0x000fe40003f84270 */
[----:B----4-:R-:W-:Y:S01]  /*a560*/  FSEL R201, R138, -INF , P3 ;  /* 0xff8000008ac97808 */ /* 0x010fe20001800000 */
[----:B------:R-:W-:Y:S01]  /*a570*/  MUFU.EX2 R21, R21 ;  /* 0x0000001500157308 */ /* 0x000fe20000000800 */
[----:B------:R-:W-:Y:S02]  /*a580*/  FMNMX.FTZ R0, R199, R0, !PT ;  /* 0x00000000c7007209 */ /* 0x000fe40007810000 */
[----:B------:R-:W-:Y:S02]  /*a590*/  ISETP.GT.AND P3, PT, R146, 0x50, PT ;  /* 0x000000509200780c */ /* 0x000fe40003f64270 */
[----:B------:R-:W-:Y:S02]  /*a5a0*/  FSEL R165, R140, -INF , P4 ;  /* 0xff8000008ca57808 */ /* 0x000fe40002000000 */
[----:B------:R-:W-:Y:S01]  /*a5b0*/  FMNMX.FTZ R0, R201, R0, !PT ;  /* 0x00000000c9007209 */ /* 0x000fe20007810000 */
[----:B------:R-:W-:Y:S01]  /*a5c0*/  MUFU.EX2 R192, R192 ;  /* 0x000000c000c07308 */ /* 0x000fe20000000800 */
[----:B------:R-:W-:-:S02]  /*a5d0*/  ISETP.GT.AND P4, PT, R146, 0x51, PT ;  /* 0x000000519200780c */ /* 0x000fc40003f84270 */
[----:B------:R-:W-:Y:S02]  /*a5e0*/  FSEL R203, R130, -INF , P3 ;  /* 0xff80000082cb7808 */ /* 0x000fe40001800000 */
[----:B------:R-:W-:Y:S02]  /*a5f0*/  FMNMX.FTZ R0, R165, R0, !PT ;  /* 0x00000000a5007209 */ /* 0x000fe40007810000 */
[----:B------:R-:W-:Y:S01]  /*a600*/  ISETP.GT.AND P3, PT, R146, 0x58, PT ;  /* 0x000000589200780c */ /* 0x000fe20003f64270 */
[----:B------:R-:W-:Y:S01]  /*a610*/  MUFU.EX2 R173, R173 ;  /* 0x000000ad00ad7308 */ /* 0x000fe20000000800 */
[----:B-----5:R-:W-:Y:S02]  /*a620*/  FSEL R217, R142, -INF , P4 ;  /* 0xff8000008ed97808 */ /* 0x020fe40002000000 */
[----:B------:R-:W-:Y:S02]  /*a630*/  FMNMX.FTZ R0, R203, R0, !PT ;  /* 0x00000000cb007209 */ /* 0x000fe40007810000 */
[----:B------:R-:W-:-:S02]  /*a640*/  ISETP.GT.AND P4, PT, R146, 0x59, PT ;  /* 0x000000599200780c */ /* 0x000fc40003f84270 */
[----:B------:R-:W-:Y:S01]  /*a650*/  FSEL R147, R134, -INF , P3 ;  /* 0xff80000086937808 */ /* 0x000fe20001800000 */
        /* <DEDUP_REMOVED lines=11> */
[----:B------:R-:W-:Y:S02]  /*a710*/  FSEL R223, R154, -INF , P4 ;  /* 0xff8000009adf7808 */ /* 0x000fe40002000000 */
[----:B------:R-:W-:Y:S02]  /*a720*/  FMNMX.FTZ R0, R221, R0, !PT ;  /* 0x00000000dd007209 */ /* 0x000fe40007810000 */
[----:B------:R-:W-:-:S02]  /*a730*/  ISETP.GT.AND P4, PT, R146, 0x69, PT ;  /* 0x000000699200780c */ /* 0x000fc40003f84270 */
[----:B------:R-:W-:Y:S01]  /*a740*/  FSEL R225, R156, -INF , P3 ;  /* 0xff8000009ce17808 */ /* 0x000fe20001800000 */
[----:B------:R-:W-:Y:S01]  /*a750*/  MUFU.EX2 R137, R137 ;  /* 0x0000008900897308 */ /* 0x000fe20000000800 */
[----:B------:R-:W-:Y:S02]  /*a760*/  FMNMX.FTZ R0, R223, R0, !PT ;  /* 0x00000000df007209 */ /* 0x000fe40007810000 */
[----:B------:R-:W-:Y:S02]  /*a770*/  FSEL R227, R126, -INF , P4 ;  /* 0xff8000007ee37808 */ /* 0x000fe40002000000 */
[----:B------:R-:W-:Y:S02]  /*a780*/  FMNMX.FTZ R0, R225, R0, !PT ;  /* 0x00000000e1007209 */ /* 0x000fe40007810000 */
[----:B------:R-:W-:Y:S01]  /*a790*/  FSEL R157, R8, RZ, P2 ;  /* 0x000000ff089d7208 */ /* 0x000fe20001000000 */
[----:B------:R-:W-:Y:S01]  /*a7a0*/  MUFU.EX2 R190, R190 ;  /* 0x000000be00be7308 */ /* 0x000fe20000000800 */
[----:B------:R-:W-:-:S03]  /*a7b0*/  FMNMX.FTZ R0, R227, R0, !PT ;  /* 0x00000000e3007209 */ /* 0x000fc60007810000 */
[----:B------:R-:W-:Y:S02]  /*a7c0*/  FADD.FTZ R157, -R157, R10 ;  /* 0x0000000a9d9d7221 */ /* 0x000fe40000010100 */
[----:B------:R-:W0:Y:S02]  /*a7d0*/  SHFL.BFLY PT, R7, R0, 0x2, 0x1f ;  /* 0x0c401f0000077f89 */ /* 0x000e2400000e0000 */
[----:B------:R-:W-:Y:S08]  /*a7e0*/  MUFU.EX2 R129, R129 ;  /* 0x0000008100817308 */ /* 0x000ff00000000800 */
[----:B------:R-:W-:Y:S08]  /*a7f0*/  MUFU.EX2 R184, R184 ;  /* 0x000000b800b87308 */ /* 0x000ff00000000800 */
[----:B------:R-:W-:Y:S01]  /*a800*/  MUFU.EX2 R133, R133 ;  /* 0x0000008500857308 */ /* 0x000fe20000000800 */
[----:B0-----:R-:W-:-:S07]  /*a810*/  FMNMX.FTZ R0, R0, R7, !PT ;  /* 0x0000000700007209 */ /* 0x001fce0007810000 */
[----:B------:R-:W-:Y:S01]  /*a820*/  MUFU.EX2 R186, R186 ;  /* 0x000000ba00ba7308 */ /* 0x000fe20000000800 */
[----:B------:R-:W0:Y:S07]  /*a830*/  SHFL.BFLY PT, R7, R0, 0x1, 0x1f ;  /* 0x0c201f0000077f89 */ /* 0x000e2e00000e0000 */
[----:B------:R-:W-:Y:S08]  /*a840*/  MUFU.EX2 R121, R121 ;  /* 0x0000007900797308 */ /* 0x000ff00000000800 */
[----:B------:R-:W-:Y:S08]  /*a850*/  MUFU.EX2 R12, R12 ;  /* 0x0000000c000c7308 */ /* 0x000ff00000000800 */
[----:B------:R-:W-:Y:S01]  /*a860*/  MUFU.EX2 R141, R141 ;  /* 0x0000008d008d7308 */ /* 0x000fe20000000800 */
[----:B0-----:R-:W-:Y:S01]  /*a870*/  FMNMX.FTZ R7, R0, R7, !PT ;  /* 0x0000000700077209 */ /* 0x001fe20007810000 */
[----:B------:R-:W-:-:S03]  /*a880*/  FMUL.FTZ R0, R157, R6 ;  /* 0x000000069d007220 */ /* 0x000fc60000410000 */
[C---:B------:R-:W-:Y:S01]  /*a890*/  FSETP.NEU.FTZ.AND P2, PT, R7.reuse, -INF , PT ;  /* 0xff8000000700780b */ /* 0x040fe20003f5d000 */
[CC--:B------:R-:W-:Y:S02]  /*a8a0*/  FMUL.FTZ R124, R7.reuse, R6.reuse ;  /* 0x00000006077c7220 */ /* 0x0c0fe40000410000 */
[----:B------:R-:W-:Y:S01]  /*a8b0*/  MUFU.EX2 R14, R14 ;  /* 0x0000000e000e7308 */ /* 0x000fe20000000800 */
[----:B------:R-:W-:Y:S02]  /*a8c0*/  FSEL R2, R7, RZ, P2 ;  /* 0x000000ff07027208 */ /* 0x000fe40001000000 */
[----:B------:R-:W-:Y:S02]  /*a8d0*/  FSEL R124, R124, RZ, P2 ;  /* 0x000000ff7c7c7208 */ /* 0x000fe40001000000 */
[----:B------:R-:W-:Y:S01]  /*a8e0*/  PLOP3.LUT P2, PT, PT, PT, UP0, 0x80, 0x0 ;  /* 0x000000000000781c */ /* 0x000fe20003f4f008 */
[----:B------:R-:W-:Y:S02]  /*a8f0*/  FADD.FTZ R9, -R2, R9 ;  /* 0x0000000902097221 */ /* 0x000fe40000010100 */
[----:B------:R-:W0:Y:S01]  /*a900*/  MUFU.EX2 R0, R0 ;  /* 0x0000000000007308 */ /* 0x000e220000000800 */
        /* <DEDUP_REMOVED lines=9> */
[----:B------:R-:W-:Y:S01]  /*a9a0*/  FFMA.FTZ R128, R15, R6, -R124 ;  /* 0x000000060f807223 */ /* 0x000fe2000001087c */
[----:B------:R-:W-:-:S02]  /*a9b0*/  WARPGROUP.DEPBAR.LE gsb0, 0x0 ;  /* 0x00008000000079c5 */ /* 0x000fc40000010000 */
[----:B------:R-:W-:Y:S01]  /*a9c0*/  WARPGROUP.ARRIVE ;  /* 0x00000000000079c5 */ /* 0x000fe20000000000 */
[-CC-:B------:R-:W-:Y:S01]  /*a9d0*/  FFMA.FTZ R182, R125, R6.reuse, -R120.reuse ;  /* 0x000000067db67223 */ /* 0x180fe20000010878 */
[----:B------:R-:W-:Y:S01]  /*a9e0*/  FFMA.FTZ R125, R163, R6, -R120 ;  /* 0x00000006a37d7223 */ /* 0x000fe20000010878 */
[----:B------:R-:W1:Y:S01]  /*a9f0*/  MUFU.EX2 R2, R9 ;  /* 0x0000000900027308 */ /* 0x000e620000000800 */
[----:B0-----:R-:W-:Y:S01]  /*aa00*/  FFMA.FTZ R139, R0, R4, R123 ;  /* 0x00000004008b7223 */ /* 0x001fe2000001007b */
[-CC-:B------:R-:W-:Y:S01]  /*aa10*/  FFMA.FTZ R120, R131, R6.reuse, -R124.reuse ;  /* 0x0000000683787223 */ /* 0x180fe2000001087c */
[----:B------:R-:W-:Y:S01]  /*aa20*/  HGMMA.64x192x16.F32.BF16 R24, R176, gdesc[UR8].tnspB, R24, gsb0 ;  /* 0x42e00008b0187df0 */ /* 0x000fe20008001818 */
[-CC-:B------:R-:W-:Y:S01]  /*aa30*/  FFMA.FTZ R131, R143, R6.reuse, -R124.reuse ;  /* 0x000000068f837223 */ /* 0x180fe2000001087c */
[----:B------:R-:W-:Y:S01]  /*aa40*/  FADD.FTZ R139, R200, R139 ;  /* 0x0000008bc88b7221 */ /* 0x000fe20000010000 */
[-CC-:B------:R-:W-:Y:S01]  /*aa50*/  FFMA.FTZ R15, R153, R6.reuse, -R124.reuse ;  /* 0x00000006990f7223 */ /* 0x180fe2000001087c */
[-CC-:B------:R-:W-:Y:S01]  /*aa60*/  FFMA.FTZ R130, R191, R6.reuse, -R124.reuse ;  /* 0x00000006bf827223 */ /* 0x180fe2000001087c */
[----:B------:R-:W0:Y:S01]  /*aa70*/  MUFU.EX2 R10, R10 ;  /* 0x0000000a000a7308 */ /* 0x000e220000000800 */
[----:B------:R-:W-:Y:S01]  /*aa80*/  FADD.FTZ R4, R202, R139 ;  /* 0x0000008bca047221 */ /* 0x000fe20000010000 */
[-CC-:B------:R-:W-:Y:S01]  /*aa90*/  FFMA.FTZ R132, R145, R6.reuse, -R124.reuse ;  /* 0x0000000691847223 */ /* 0x180fe2000001087c */
[-CC-:B------:R-:W-:Y:S01]  /*aaa0*/  FFMA.FTZ R189, R189, R6.reuse, -R124.reuse ;  /* 0x00000006bdbd7223 */ /* 0x180fe2000001087c */
[-C--:B------:R-:W-:Y:S01]  /*aab0*/  FFMA.FTZ R191, R175, R6.reuse, -R124 ;  /* 0x00000006afbf7223 */ /* 0x080fe2000001087c */
[----:B------:R-:W-:Y:S01]  /*aac0*/  FADD.FTZ R139, R11, R4 ;  /* 0x000000040b8b7221 */ /* 0x000fe20000010000 */
[-CC-:B------:R-:W-:Y:S01]  /*aad0*/  FFMA.FTZ R134, R195, R6.reuse, -R124.reuse ;  /* 0x00000006c3867223 */ /* 0x180fe2000001087c */
[----:B------:R-:W-:Y:S01]  /*aae0*/  FFMA.FTZ R185, R197, R6, -R124 ;  /* 0x00000006c5b97223 */ /* 0x000fe2000001087c */
[----:B------:R-:W2:Y:S01]  /*aaf0*/  MUFU.EX2 R120, R120 ;  /* 0x0000007800787308 */ /* 0x000ea20000000800 */
[----:B------:R-:W-:Y:S01]  /*ab00*/  FADD.FTZ R4, R196, R139 ;  /* 0x0000008bc4047221 */ /* 0x000fe20000010000 */
[----:B-1----:R-:W-:Y:S01]  /*ab10*/  FFMA.FTZ R9, R2, R3, R157 ;  /* 0x0000000302097223 */ /* 0x002fe2000001009d */
[----:B------:R-:W-:-:S02]  /*ab20*/  @!P1 VIADD R3, R136, 0x36840 ;  /* 0x0003684088039836 */ /* 0x000fc40000000000 */
[-C--:B------:R-:W-:Y:S01]  /*ab30*/  FFMA.FTZ R136, R199, R6.reuse, -R124 ;  /* 0x00000006c7887223 */ /* 0x080fe2000001087c */
[----:B------:R-:W-:Y:S01]  /*ab40*/  FADD.FTZ R139, R13, R4 ;  /* 0x000000040d8b7221 */ /* 0x000fe20000010000 */
[-CC-:B------:R-:W-:Y:S01]  /*ab50*/  FFMA.FTZ R187, R201, R6.reuse, -R124.reuse ;  /* 0x00000006c9bb7223 */ /* 0x180fe2000001087c */
[-CC-:B------:R-:W-:Y:S01]  /*ab60*/  FFMA.FTZ R181, R203, R6.reuse, -R124.reuse ;  /* 0x00000006cbb57223 */ /* 0x180fe2000001087c */
[----:B------:R-:W1:Y:S01]  /*ab70*/  MUFU.EX2 R127, R127 ;  /* 0x0000007f007f7308 */ /* 0x000e620000000800 */
[----:B------:R-:W-:Y:S01]  /*ab80*/  FADD.FTZ R4, R198, R139 ;  /* 0x0000008bc6047221 */ /* 0x000fe20000010000 */
[----:B0-----:R-:W-:Y:S01]  /*ab90*/  FADD.FTZ R9, R10, R9 ;  /* 0x000000090a097221 */ /* 0x001fe20000010000 */
[----:B------:R-:W-:Y:S01]  /*aba0*/  @!P1 PRMT R3, RZ, 0x654, R3 ;  /* 0x00000654ff039816 */ /* 0x000fe20000000003 */
[-C--:B------:R-:W-:Y:S01]  /*abb0*/  FFMA.FTZ R147, R147, R6.reuse, -R124 ;  /* 0x0000000693937223 */ /* 0x080fe2000001087c */
[----:B------:R-:W-:Y:S01]  /*abc0*/  FADD.FTZ R139, R21, R4 ;  /* 0x00000004158b7221 */ /* 0x000fe20000010000 */
[-CC-:B------:R-:W-:Y:S01]  /*abd0*/  FFMA.FTZ R219, R219, R6.reuse, -R124.reuse ;  /* 0x00000006dbdb7223 */ /* 0x180fe2000001087c */
[-CC-:B------:R-:W-:Y:S01]  /*abe0*/  FFMA.FTZ R221, R221, R6.reuse, -R124.reuse ;  /* 0x00000006dddd7223 */ /* 0x180fe2000001087c */
[----:B------:R-:W-:Y:S01]  /*abf0*/  MUFU.EX2 R122, R122 ;  /* 0x0000007a007a7308 */ /* 0x000fe20000000800 */
[----:B--2---:R-:W-:Y:S01]  /*ac00*/  FADD.FTZ R4, R120, R9 ;  /* 0x0000000978047221 */ /* 0x004fe20000010000 */
[----:B------:R-:W-:Y:S01]  /*ac10*/  FADD.FTZ R138, R192, R139 ;  /* 0x0000008bc08a7221 */ /* 0x000fe20000010000 */
[-CC-:B------:R-:W-:Y:S01]  /*ac20*/  FFMA.FTZ R223, R223, R6.reuse, -R124.reuse ;  /* 0x00000006dfdf7223 */ /* 0x180fe2000001087c */
[----:B------:R-:W-:Y:S01]  /*ac30*/  FFMA.FTZ R225, R225, R6, -R124 ;  /* 0x00000006e1e17223 */ /* 0x000fe2000001087c */
[----:B------:R-:W-:Y:S01]  /*ac40*/  F2FP.BF16.F32.PACK_AB R180, R141, R12 ;  /* 0x0000000c8db4723e */ /* 0x000fe200000010ff */
[----:B------:R-:W-:Y:S01]  /*ac50*/  FADD.FTZ R9, R173, R138 ;  /* 0x0000008aad097221 */ /* 0x000fe20000010000 */
[----:B------:R-:W-:Y:S01]  /*ac60*/  IMAD.U32 R139, RZ, RZ, UR4 ;  /* 0x00000004ff8b7e24 */ /* 0x000fe2000f8e00ff */
[----:B------:R-:W0:Y:S01]  /*ac70*/  MUFU.EX2 R131, R131 ;  /* 0x0000008300837308 */ /* 0x000e220000000800 */
[----:B------:R-:W-:Y:S01]  /*ac80*/  F2FP.BF16.F32.PACK_AB R201, R10, R157 ;  /* 0x0000009d0ac9723e */ /* 0x000fe200000010ff */
[----:B------:R-:W-:Y:S01]  /*ac90*/  FADD.FTZ R138, R194, R9 ;  /* 0x00000009c28a7221 */ /* 0x000fe20000010000 */
[----:B------:R-:W-:Y:S01]  /*aca0*/  @!P1 VIADD R139, R139, 0x36860 ;  /* 0x000368608b8b9836 */ /* 0x000fe20000000000 */
[----:B------:R-:W-:Y:S01]  /*acb0*/  F2FP.BF16.F32.PACK_AB R200, R200, R123 ;  /* 0x0000007bc8c8723e */ /* 0x000fe200000010ff */
[----:B------:R-:W-:-:S02]  /*acc0*/  IMAD.MOV.U32 R10, RZ, RZ, R8 ;  /* 0x000000ffff0a7224 */ /* 0x000fc400078e0008 */
[----:B------:R-:W-:Y:S01]  /*acd0*/  FADD.FTZ R9, R155, R138 ;  /* 0x0000008a9b097221 */ /* 0x000fe20000010000 */
[----:B------:R-:W-:Y:S01]  /*ace0*/  FFMA.FTZ R138, R165, R6, -R124 ;  /* 0x00000006a58a7223 */ /* 0x000fe2000001087c */
[----:B------:R-:W-:Y:S01]  /*acf0*/  MUFU.EX2 R126, R126 ;  /* 0x0000007e007e7308 */ /* 0x000fe20000000800 */
[----:B------:R-:W-:Y:S01]  /*ad00*/  @!P1 PRMT R139, RZ, 0x654, R139 ;  /* 0x00000654ff8b9816 */ /* 0x000fe2000000008b */
[----:B------:R-:W-:Y:S01]  /*ad10*/  FADD.FTZ R140, R188, R9 ;  /* 0x00000009bc8c7221 */ /* 0x000fe20000010000 */
[----:B------:R-:W-:Y:S02]  /*ad20*/  F2FP.BF16.F32.PACK_AB R202, R11, R202 ;  /* 0x000000ca0bca723e */ /* 0x000fe400000010ff */
[----:B------:R-:W-:Y:S01]  /*ad30*/  F2FP.BF16.F32.PACK_AB R196, R13, R196 ;  /* 0x000000c40dc4723e */ /* 0x000fe200000010ff */
[----:B------:R-:W-:Y:S01]  /*ad40*/  FADD.FTZ R9, R137, R140 ;  /* 0x0000008c89097221 */ /* 0x000fe20000010000 */
[-CC-:B------:R-:W-:Y:S01]  /*ad50*/  FFMA.FTZ R140, R217, R6.reuse, -R124.reuse ;  /* 0x00000006d98c7223 */ /* 0x180fe2000001087c */
[----:B------:R-:W2:Y:S01]  /*ad60*/  MUFU.EX2 R135, R135 ;  /* 0x0000008700877308 */ /* 0x000ea20000000800 */
[----:B------:R-:W-:Y:S01]  /*ad70*/  FFMA.FTZ R124, R227, R6, -R124 ;  /* 0x00000006e37c7223 */ /* 0x000fe2000001087c */
[----:B------:R-:W-:Y:S01]  /*ad80*/  FADD.FTZ R142, R190, R9 ;  /* 0x00000009be8e7221 */ /* 0x000fe20000010000 */
[----:B------:R-:W-:-:S02]  /*ad90*/  F2FP.BF16.F32.PACK_AB R198, R21, R198 ;  /* 0x000000c615c6723e */ /* 0x000fc400000010ff */
[----:B------:R-:W-:Y:S01]  /*ada0*/  F2FP.BF16.F32.PACK_AB R192, R173, R192 ;  /* 0x000000c0adc0723e */ /* 0x000fe200000010ff */
[----:B------:R-:W-:Y:S01]  /*adb0*/  FADD.FTZ R9, R129, R142 ;  /* 0x0000008e81097221 */ /* 0x000fe20000010000 */
[----:B------:R-:W-:Y:S01]  /*adc0*/  F2FP.BF16.F32.PACK_AB R194, R155, R194 ;  /* 0x000000c29bc2723e */ /* 0x000fe200000010ff */
[----:B------:R-:W-:Y:S01]  /*add0*/  MUFU.EX2 R193, R193 ;  /* 0x000000c100c17308 */ /* 0x000fe20000000800 */
[----:B------:R-:W-:Y:S02]  /*ade0*/  F2FP.BF16.F32.PACK_AB R188, R137, R188 ;  /* 0x000000bc89bc723e */ /* 0x000fe400000010ff */
[----:B------:R-:W-:Y:S02]  /*adf0*/  F2FP.BF16.F32.PACK_AB R190, R129, R190 ;  /* 0x000000be81be723e */ /* 0x000fe400000010ff */
[----:B-1----:R-:W-:Y:S02]  /*ae00*/  F2FP.BF16.F32.PACK_AB R203, R127, R120 ;  /* 0x000000787fcb723e */ /* 0x002fe400000010ff */
[----:B0-----:R-:W-:Y:S01]  /*ae10*/  F2FP.BF16.F32.PACK_AB R197, R131, R122 ;  /* 0x0000007a83c5723e */ /* 0x001fe200000010ff */
[----:B------:R-:W-:Y:S01]  /*ae20*/  MUFU.EX2 R128, R128 ;  /* 0x0000008000807308 */ /* 0x000fe20000000800 */
[----:B--2---:R-:W-:-:S07]  /*ae30*/  F2FP.BF16.F32.PACK_AB R199, R135, R126 ;  /* 0x0000007e87c7723e */ /* 0x004fce00000010ff */
[----:B------:R-:W-:Y:S08]  /*ae40*/  MUFU.EX2 R15, R15 ;  /* 0x0000000f000f7308 */ /* 0x000ff00000000800 */
[----:B------:R-:W0:Y:S08]  /*ae50*/  MUFU.EX2 R130, R130 ;  /* 0x0000008200827308 */ /* 0x000e300000000800 */
        /* <DEDUP_REMOVED lines=18> */
[----:B------:R-:W1:Y:S01]  /*af80*/  MUFU.EX2 R149, R149 ;  /* 0x0000009500957308 */ /* 0x000e620000000800 */
[----:B0-----:R-:W-:Y:S01]  /*af90*/  FADD.FTZ R3, R127, R4 ;  /* 0x000000047f037221 */ /* 0x001fe20000010000 */
[----:B------:R0:W-:Y:S03]  /*afa0*/  @!P1 SYNCS.ARRIVE.TRANS64.RED.A1T0 RZ, [R139+URZ], RZ ;  /* 0x000000ff8bff99a7 */ /* 0x0001e6000810043f */
[----:B------:R-:W-:-:S03]  /*afb0*/  FADD.FTZ R4, R122, R3 ;  /* 0x000000037a047221 */ /* 0x000fc60000010000 */
[----:B------:R-:W-:Y:S01]  /*afc0*/  MUFU.EX2 R177, R223 ;  /* 0x000000df00b17308 */ /* 0x000fe20000000800 */
[----:B------:R-:W-:-:S04]  /*afd0*/  FADD.FTZ R3, R131, R4 ;  /* 0x0000000483037221 */ /* 0x000fc80000010000 */
[----:B------:R-:W-:-:S03]  /*afe0*/  FADD.FTZ R4, R126, R3 ;  /* 0x000000037e047221 */ /* 0x000fc60000010000 */
[----:B------:R-:W-:Y:S01]  /*aff0*/  MUFU.EX2 R20, R20 ;  /* 0x0000001400147308 */ /* 0x000fe20000000800 */
[----:B-1----:R-:W-:Y:S01]  /*b000*/  F2FP.BF16.F32.PACK_AB R176, R149, R14 ;  /* 0x0000000e95b0723e */ /* 0x002fe200000010ff */
[----:B------:R-:W-:-:S04]  /*b010*/  FADD.FTZ R4, R135, R4 ;  /* 0x0000000487047221 */ /* 0x000fc80000010000 */
[----:B------:R-:W-:Y:S02]  /*b020*/  FADD.FTZ R3, R193, R4 ;  /* 0x00000004c1037221 */ /* 0x000fe40000010000 */
[----:B------:R-:W1:Y:S01]  /*b030*/  MUFU.EX2 R151, R151 ;  /* 0x0000009700977308 */ /* 0x000e620000000800 */
[C---:B------:R-:W-:Y:S01]  /*b040*/  F2FP.BF16.F32.PACK_AB R193, R128.reuse, R193 ;  /* 0x000000c180c1723e */ /* 0x040fe200000010ff */
[----:B------:R-:W-:-:S04]  /*b050*/  FADD.FTZ R4, R128, R3 ;  /* 0x0000000380047221 */ /* 0x000fc80000010000 */
[----:B------:R-:W-:Y:S01]  /*b060*/  FADD.FTZ R3, R15, R4 ;  /* 0x000000040f037221 */ /* 0x000fe20000010000 */
[----:B------:R-:W-:Y:S01]  /*b070*/  FADD.FTZ R4, R184, R9 ;  /* 0x00000009b8047221 */ /* 0x000fe20000010000 */
[----:B------:R-:W-:Y:S01]  /*b080*/  MUFU.EX2 R124, R124 ;  /* 0x0000007c007c7308 */ /* 0x000fe20000000800 */
[C---:B------:R-:W-:Y:S01]  /*b090*/  F2FP.BF16.F32.PACK_AB R184, R133.reuse, R184 ;  /* 0x000000b885b8723e */ /* 0x040fe200000010ff */
[----:B------:R-:W-:Y:S01]  /*b0a0*/  FADD.FTZ R3, R130, R3 ;  /* 0x0000000382037221 */ /* 0x000fe20000010000 */
[----:B------:R-:W-:-:S03]  /*b0b0*/  FADD.FTZ R9, R133, R4 ;  /* 0x0000000485097221 */ /* 0x000fc60000010000 */
        /* <DEDUP_REMOVED lines=8> */
[----:B------:R-:W-:Y:S01]  /*b140*/  F2FP.BF16.F32.PACK_AB R189, R189, R132 ;  /* 0x00000084bdbd723e */ /* 0x000fe200000010ff */
[----:B------:R-:W1:Y:S01]  /*b150*/  MUFU.EX2 R12, R225 ;  /* 0x000000e1000c7308 */ /* 0x000e620000000800 */
[C---:B------:R-:W-:Y:S01]  /*b160*/  FADD.FTZ R4, R134.reuse, R3 ;  /* 0x0000000386047221 */ /* 0x040fe20000010000 */
        /* <DEDUP_REMOVED lines=11> */
[----:B------:R-:W-:Y:S01]  /*b220*/  FADD.FTZ R4, R138, R3 ;  /* 0x000000038a047221 */ /* 0x000fe20000010000 */
[----:B------:R-:W-:Y:S01]  /*b230*/  FADD.FTZ R9, R149, R142 ;  /* 0x0000008e95097221 */ /* 0x000fe20000010000 */
[----:B-1----:R-:W-:Y:S02]  /*b240*/  F2FP.BF16.F32.PACK_AB R179, R124, R12 ;  /* 0x0000000c7cb3723e */ /* 0x002fe400000010ff */
[----:B------:R-:W-:Y:S01]  /*b250*/  FADD.FTZ R3, R181, R4 ;  /* 0x00000004b5037221 */ /* 0x000fe20000010000 */
[----:B------:R-:W-:Y:S01]  /*b260*/  FADD.FTZ R4, R20, R9 ;  /* 0x0000000914047221 */ /* 0x000fe20000010000 */
[C---:B------:R-:W-:Y:S02]  /*b270*/  F2FP.BF16.F32.PACK_AB R181, R140.reuse, R181 ;  /* 0x000000b58cb5723e */ /* 0x040fe400000010ff */
[----:B------:R-:W-:Y:S01]  /*b280*/  FADD.FTZ R3, R140, R3 ;  /* 0x000000038c037221 */ /* 0x000fe20000010000 */
[----:B------:R-:W-:Y:S01]  /*b290*/  FADD.FTZ R4, R151, R4 ;  /* 0x0000000497047221 */ /* 0x000fe20000010000 */
[----:B------:R-:W-:-:S02]  /*b2a0*/  MOV R9, R7 ;  /* 0x0000000700097202 */ /* 0x000fc40000000f00 */
[----:B------:R-:W-:-:S04]  /*b2b0*/  FADD.FTZ R3, R144, R3 ;  /* 0x0000000390037221 */ /* 0x000fc80000010000 */
[C---:B------:R-:W-:Y:S01]  /*b2c0*/  FADD.FTZ R3, R183.reuse, R3 ;  /* 0x00000003b7037221 */ /* 0x040fe20000010000 */
[----:B------:R-:W-:-:S03]  /*b2d0*/  F2FP.BF16.F32.PACK_AB R183, R183, R144 ;  /* 0x00000090b7b7723e */ /* 0x000fc600000010ff */
[----:B------:R-:W-:-:S04]  /*b2e0*/  FADD.FTZ R3, R146, R3 ;  /* 0x0000000392037221 */ /* 0x000fc80000010000 */
[C---:B------:R-:W-:Y:S01]  /*b2f0*/  FADD.FTZ R3, R177.reuse, R3 ;  /* 0x00000003b1037221 */ /* 0x040fe20000010000 */
[----:B------:R-:W-:-:S03]  /*b300*/  F2FP.BF16.F32.PACK_AB R177, R177, R146 ;  /* 0x00000092b1b1723e */ /* 0x000fc600000010ff */
[----:B------:R-:W-:-:S04]  /*b310*/  FADD.FTZ R3, R12, R3 ;  /* 0x000000030c037221 */ /* 0x000fc80000010000 */
[----:B------:R-:W-:Y:S01]  /*b320*/  FADD.FTZ R3, R124, R3 ;  /* 0x000000037c037221 */ /* 0x000fe20000010000 */
[----:B0-----:R-:W-:Y:S06]  /*b330*/  @P2 BRA `(.L_x_4866) ;  /* 0xffffffb400842947 */ /* 0x001fec000383ffff */
.L_x_4857:
[----:B------:R-:W-:-:S13]  /*b340*/  ISETP.LE.AND P2, PT, RZ, UR7, PT ;  /* 0x00000007ff007c0c */ /* 0x000fda000bf43270 */
[----:B------:R-:W-:Y:S05]  /*b350*/  @!P2 BRA `(.L_x_4867) ;  /* 0x000000400090a947 */ /* 0x000fea0003800000 */
[----:B------:R-:W-:Y:S01]  /*b360*/  IMAD.MOV.U32 R10, RZ, RZ, R7 ;  /* 0x000000ffff0a7224 */ /* 0x000fe200078e0007 */
[----:B------:R-:W-:Y:S01]  /*b370*/  UMOV UR37, UR60 ;  /* 0x0000003c00257c82 */ /* 0x000fe20008000000 */
[----:B------:R-:W-:Y:S01]  /*b380*/  IMAD.MOV.U32 R9, RZ, RZ, R8 ;  /* 0x000000ffff097224 */ /* 0x000fe200078e0008 */
[----:B------:R-:W-:Y:S01]  /*b390*/  UMOV UR6, UR36 ;  /* 0x0000002400067c82 */ /* 0x000fe20008000000 */
[----:B------:R-:W-:-:S05]  /*b3a0*/  ULDC UR5, c[0x0][0x9d8] ;  /* 0x0002760000057ab9 */ /* 0x000fca0000000800 */
.L_x_4876:
[----:B------:R-:W-:-:S04]  /*b3b0*/  UIADD3 UR36, UR6, 0x1, URZ ;  /* 0x0000000106247890 */ /* 0x000fc8000fffe03f */
[----:B------:R-:W-:-:S04]  /*b3c0*/  UISETP.NE.AND UP0, UPT, UR36, 0x2, UPT ;  /* 0x000000022400788c */ /* 0x000fc8000bf05270 */
[----:B------:R-:W-:Y:S02]  /*b3d0*/  USEL UR60, URZ, 0x1, UP0 ;  /* 0x000000013f3c7887 */ /* 0x000fe40008000000 */
[----:B------:R-:W-:Y:S02]  /*b3e0*/  USEL UR36, UR36, URZ, UP0 ;  /* 0x0000003f24247287 */ /* 0x000fe40008000000 */
[----:B------:R-:W-:Y:S01]  /*b3f0*/  ULOP3.LUT UR60, UR37, UR60, URZ, 0x3c, !UPT ;  /* 0x0000003c253c7292 */ /* 0x000fe2000f8e3c3f */
[----:B------:R-:W-:Y:S11]  /*b400*/  @!P0 BRA `(.L_x_4868) ;  /* 0x0000000000048947 */ /* 0x000ff60003800000 */
[----:B------:R-:W-:Y:S01]  /*b410*/  BPT.TRAP 0x1 ;  /* 0x000000040000795c */ /* 0x000fe20000300000 */
.L_x_4868:
[----:B------:R-:W-:Y:S01]  /*b420*/  ULEA UR4, UR36, UR38, 0x3 ;  /* 0x0000002624047291 */ /* 0x000fe2000f8e183f */
[----:B------:R-:W-:-:S05]  /*b430*/  IMAD.U32 R6, RZ, RZ, UR60 ;  /* 0x0000003cff067e24 */ /* 0x000fca000f8e00ff */
[----:B------:R-:W-:-:S04]  /*b440*/  SHF.L.U32 R6, R6, 0x1f, RZ ;  /* 0x0000001f06067819 */ /* 0x000fc800000006ff */
[----:B------:R0:W1:Y:S01]  /*b450*/  SYNCS.PHASECHK.TRANS64.TRYWAIT P2, [UR4+0x36830], R6 ;  /* 0x03683006ff0075a7 */ /* 0x0000620008040144 */
[----:B------:R-:W-:Y:S05]  /*b460*/  @!P0 BRA `(.L_x_4869) ;  /* 0x0000000000048947 */ /* 0x000fea0003800000 */
[----:B------:R-:W-:Y:S01]  /*b470*/  BPT.TRAP 0x1 ;  /* 0x000000040000795c */ /* 0x000fe20000300000 */
.L_x_4869:
[----:B-1----:R-:W-:Y:S05]  /*b480*/  @P2 BRA `(.L_x_4870) ;  /* 0x0000000000082947 */ /* 0x002fea0003800000 */
[----:B------:R-:W1:Y:S02]  /*b490*/  SYNCS.PHASECHK.TRANS64.TRYWAIT P2, [UR4+0x36830], R6 ;  /* 0x03683006ff0075a7 */ /* 0x000e640008040144 */
[----:B-1----:R-:W-:Y:S05]  /*b4a0*/  @!P2 BRA `(.L_x_4871) ;  /* 0x000000cc00f8a947 */ /* 0x002fea0003800000 */
.L_x_4870:
        /* <DEDUP_REMOVED lines=592> */
.L_x_4872:
[----:B------:R-:W-:Y:S01]  /*d9b0*/  ULEA UR14, UR6, UR38, 0x3 ;  /* 0x00000026060e7291 */ /* 0x000fe2000f8e183f */
[----:B------:R-:W-:-:S05]  /*d9c0*/  IMAD.U32 R0, RZ, RZ, UR37 ;  /* 0x00000025ff007e24 */ /* 0x000fca000f8e00ff */
[----:B------:R-:W-:-:S04]  /*d9d0*/  SHF.L.U32 R0, R0, 0x1f, RZ ;  /* 0x0000001f00007819 */ /* 0x000fc800000006ff */
[----:B------:R2:W3:Y:S01]  /*d9e0*/  SYNCS.PHASECHK.TRANS64.TRYWAIT P2, [UR14+0x36850], R0 ;  /* 0x03685000ff0075a7 */ /* 0x0004e2000804014e */
[----:B------:R-:W-:Y:S05]  /*d9f0*/  @!P0 BRA `(.L_x_4873) ;  /* 0x0000000000048947 */ /* 0x000fea0003800000 */
[----:B------:R-:W-:Y:S01]  /*da00*/  BPT.TRAP 0x1 ;  /* 0x000000040000795c */ /* 0x000fe20000300000 */
.L_x_4873:
[----:B---3--:R-:W-:Y:S05]  /*da10*/  @P2 BRA `(.L_x_4874) ;  /* 0x0000000000082947 */ /* 0x008fea0003800000 */
[----:B------:R-:W3:Y:S02]  /*da20*/  SYNCS.PHASECHK.TRANS64.TRYWAIT P2, [UR14+0x36850], R0 ;  /* 0x03685000ff0075a7 */ /* 0x000ee4000804014e */
[----:B---3--:R-:W-:Y:S05]  /*da30*/  @!P2 BRA `(.L_x_4875) ;  /* 0x000000a800aca947 */ /* 0x008fea0003800000 */
.L_x_4874:
[----:B------:R-:W-:Y:S01]  /*da40*/  UIADD3 UR4, UR38, 0x400, URZ ;  /* 0x0000040026047890 */ /* 0x000fe2000fffe03f */
[----:B------:R-:W-:Y:S01]  /*da50*/  WARPGROUP.ARRIVE ;  /* 0x00000000000079c5 */ /* 0x000fe20000000000 */
[----:B------:R-:W-:Y:S01]  /*da60*/  UMOV UR11, 0x40000040 ;  /* 0x40000040000b7882 */ /* 0x000fe20000000000 */
[----:B------:R-:W-:Y:S01]  /*da70*/  FMUL.FTZ R2, R168, UR5 ;  /* 0x00000005a8027c20 */ /* 0x000fe20008410000 */
[----:B------:R-:W-:Y:S01]  /*da80*/  USHF.R.U32.HI UR4, URZ, 0x4, UR4 ;  /* 0x000000043f047899 */ /* 0x000fe20008011604 */
[----:B-1----:R-:W-:Y:S01]  /*da90*/  FMUL.FTZ R7, R169, UR5 ;  /* 0x00000005a9077c20 */ /* 0x002fe20008410000 */
        /* <DEDUP_REMOVED lines=21> */
[----:B------:R-:W3:Y:S01]  /*dbf0*/  MUFU.TANH R17, R17 ;  /* 0x0000001100117308 */ /* 0x000ee20000002400 */
[----:B------:R-:W-:Y:S01]  /*dc00*/  UMOV UR11, 0x40000040 ;  /* 0x40000040000b7882 */ /* 0x000fe20000000000 */
[----:B--2---:R-:W-:Y:S01]  /*dc10*/  FMNMX.FTZ R0, R2, R9, !PT ;  /* 0x0000000902007209 */ /* 0x004fe20007810000 */
        /* <DEDUP_REMOVED lines=9> */
[----:B0-----:R-:W0:Y:S01]  /*dcb0*/  LDC R6, c[0x0][0x988] ;  /* 0x00026200ff067b82 */ /* 0x001e220000000800 */
[----:B------:R-:W-:Y:S01]  /*dcc0*/  FMUL.FTZ R11, R170, UR5 ;  /* 0x00000005aa0b7c20 */ /* 0x000fe20008410000 */
[----:B------:R-:W-:Y:S01]  /*dcd0*/  FMUL.FTZ R15, R174, UR5 ;  /* 0x00000005ae0f7c20 */ /* 0x000fe20008410000 */
[----:B------:R-:W-:Y:S01]  /*dce0*/  FMUL.FTZ R161, R162, UR5 ;  /* 0x00000005a2a17c20 */ /* 0x000fe20008410000 */
        /* <DEDUP_REMOVED lines=22> */
[----:B------:R-:W-:Y:S01]  /*de50*/  ISETP.LT.AND P2, PT, RZ, UR7, PT ;  /* 0x00000007ff007c0c */ /* 0x000fe2000bf41270 */
[----:B------:R-:W-:Y:S01]  /*de60*/  UMOV UR37, UR60 ;  /* 0x0000003c00257c82 */ /* 0x000fe20008000000 */
[----:B------:R-:W2:Y:S01]  /*de70*/  MUFU.TANH R175, R175 ;  /* 0x000000af00af7308 */ /* 0x000ea20000002400 */
[----:B---3--:R-:W-:Y:S01]  /*de80*/  FMNMX.FTZ R0, R171, R0, !PT ;  /* 0x00000000ab007209 */ /* 0x008fe20007810000 */
[----:B------:R-:W-:-:S06]  /*de90*/  UMOV UR6, UR36 ;  /* 0x0000002400067c82 */ /* 0x000fcc0008000000 */
[----:B------:R-:W-:Y:S01]  /*dea0*/  MUFU.TANH R217, R217 ;  /* 0x000000d900d97308 */ /* 0x000fe20000002400 */
[----:B-1----:R-:W-:-:S07]  /*deb0*/  FMNMX.FTZ R0, R173, R0, !PT ;  /* 0x00000000ad007209 */ /* 0x002fce0007810000 */
        /* <DEDUP_REMOVED lines=23> */
[----:B------:R-:W-:-:S03]  /*e030*/  FMUL.FTZ R203, R145, UR5 ;  /* 0x0000000591cb7c20 */ /* 0x000fc60008410000 */
[----:B------:R-:W-:Y:S01]  /*e040*/  MUFU.TANH R155, R155 ;  /* 0x0000009b009b7308 */ /* 0x000fe20000002400 */
[----:B------:R-:W-:Y:S01]  /*e050*/  FMUL.FTZ R145, R146, UR5 ;  /* 0x0000000592917c20 */ /* 0x000fe20008410000 */
[----:B------:R-:W-:Y:S01]  /*e060*/  HGMMA.64x192x16.F32.BF16 R24, R196, gdesc[UR8].tnspB, R24, gsb0 ;  /* 0x42e00008c4187df0 */ /* 0x000fe20008001818 */
[----:B------:R-:W-:Y:S01]  /*e070*/  UIADD3 UR10, UR4, 0x100, URZ ;  /* 0x00000100040a7890 */ /* 0x000fe2000fffe03f */
[----:B------:R-:W-:-:S04]  /*e080*/  UMOV UR11, 0x40000040 ;  /* 0x40000040000b7882 */ /* 0x000fc80000000000 */
        /* <DEDUP_REMOVED lines=27> */
[----:B--2---:R-:W-:Y:S01]  /*e240*/  FMNMX.FTZ R0, R199, R0, !PT ;  /* 0x00000000c7007209 */ /* 0x004fe20007810000 */
        /* <DEDUP_REMOVED lines=27> */
[----:B------:R-:W-:Y:S01]  /*e400*/  FMUL.FTZ R129, R139, UR5 ;  /* 0x000000058b817c20 */ /* 0x000fe20008410000 */
[----:B------:R-:W-:-:S05]  /*e410*/  FMUL.FTZ R139, R130, UR5 ;  /* 0x00000005828b7c20 */ /* 0x000fca0008410000 */
[----:B------:R-:W-:Y:S08]  /*e420*/  MUFU.TANH R129, R129 ;  /* 0x0000008100817308 */ /* 0x000ff00000002400 */
[----:B------:R-:W-:Y:S01]  /*e430*/  MUFU.TANH R139, R139 ;  /* 0x0000008b008b7308 */ /* 0x000fe20000002400 */
        /* <DEDUP_REMOVED lines=10> */
[----:B------:R-:W3:Y:S01]  /*e4e0*/  MUFU.TANH R125, R125 ;  /* 0x0000007d007d7308 */ /* 0x000ee20000002400 */
[----:B-1----:R-:W-:-:S04]  /*e4f0*/  FMNMX.FTZ R0, R191, R0, !PT ;  /* 0x00000000bf007209 */ /* 0x002fc80007810000 */
[----:B--2---:R-:W-:-:S05]  /*e500*/  FMNMX.FTZ R0, R189, R0, !PT ;  /* 0x00000000bd007209 */ /* 0x004fca0007810000 */
[----:B------:R-:W1:Y:S02]  /*e510*/  SHFL.BFLY PT, R141, R0, 0x2, 0x1f ;  /* 0x0c401f00008d7f89 */ /* 0x000e6400000e0000 */
[----:B-1----:R-:W-:Y:S01]  /*e520*/  FMNMX.FTZ R8, R0, R141, !PT ;  /* 0x0000008d00087209 */ /* 0x002fe20007810000 */
[----:B------:R-:W-:-:S04]  /*e530*/  FMUL.FTZ R141, R134, UR5 ;  /* 0x00000005868d7c20 */ /* 0x000fc80008410000 */
[----:B------:R-:W1:Y:S02]  /*e540*/  SHFL.BFLY PT, R0, R8, 0x1, 0x1f ;  /* 0x0c201f0008007f89 */ /* 0x000e6400000e0000 */
[----:B------:R-:W2:Y:S01]  /*e550*/  MUFU.TANH R141, R141 ;  /* 0x0000008d008d7308 */ /* 0x000ea20000002400 */
[----:B-1----:R-:W-:-:S05]  /*e560*/  FMNMX.FTZ R8, R8, R0, !PT ;  /* 0x0000000008087209 */ /* 0x002fca0007810000 */
[C---:B------:R-:W-:Y:S01]  /*e570*/  FADD.FTZ R9, -R8.reuse, R9 ;  /* 0x0000000908097221 */ /* 0x040fe20000010100 */
[----:B0-----:R-:W-:-:S03]  /*e580*/  FMUL.FTZ R14, R8, R6 ;  /* 0x00000006080e7220 */ /* 0x001fc60000410000 */
[-C--:B------:R-:W-:Y:S01]  /*e590*/  FMUL.FTZ R0, R9, R6.reuse ;  /* 0x0000000609007220 */ /* 0x080fe20000410000 */
        /* <DEDUP_REMOVED lines=39> */
[----:B---3--:R-:W-:-:S04]  /*e810*/  FMNMX.FTZ R2, R125, R2, !PT ;  /* 0x000000027d027209 */ /* 0x008fc80007810000 */
        /* <DEDUP_REMOVED lines=8> */
[----:B--2---:R-:W-:-:S04]  /*e8a0*/  FMNMX.FTZ R2, R141, R2, !PT ;  /* 0x000000028d027209 */ /* 0x004fc80007810000 */
[----:B------:R-:W-:Y:S02]  /*e8b0*/  FMNMX.FTZ R2, R135, R2, !PT ;  /* 0x0000000287027209 */ /* 0x000fe40007810000 */
[----:B------:R-:W-:Y:S02]  /*e8c0*/  MUFU.EX2 R192, R192 ;  /* 0x000000c000c07308 */ /* 0x000fe40000000800 */
[----:B------:R-:W-:-:S04]  /*e8d0*/  FMNMX.FTZ R2, R143, R2, !PT ;  /* 0x000000028f027209 */ /* 0x000fc80007810000 */
[----:B------:R-:W-:Y:S02]  /*e8e0*/  FMNMX.FTZ R2, R123, R2, !PT ;  /* 0x000000027b027209 */ /* 0x000fe40007810000 */
[----:B------:R-:W-:Y:S02]  /*e8f0*/  MUFU.EX2 R171, R171 ;  /* 0x000000ab00ab7308 */ /* 0x000fe40000000800 */
[----:B------:R-:W-:-:S04]  /*e900*/  FMNMX.FTZ R2, R151, R2, !PT ;  /* 0x0000000297027209 */ /* 0x000fc80007810000 */
[----:B------:R-:W-:Y:S02]  /*e910*/  FMNMX.FTZ R2, R127, R2, !PT ;  /* 0x000000027f027209 */ /* 0x000fe40007810000 */
[----:B------:R-:W-:Y:S01]  /*e920*/  MUFU.EX2 R194, R194 ;  /* 0x000000c200c27308 */ /* 0x000fe20000000800 */
[----:B------:R-:W-:Y:S02]  /*e930*/  WARPGROUP.DEPBAR.LE gsb0, 0x0 ;  /* 0x00008000000079c5 */ /* 0x000fe40000010000 */
[----:B------:R-:W-:Y:S01]  /*e940*/  WARPGROUP.ARRIVE ;  /* 0x00000000000079c5 */ /* 0x000fe20000000000 */
[----:B------:R-:W0:Y:S01]  /*e950*/  SHFL.BFLY PT, R7, R2, 0x2, 0x1f ;  /* 0x0c401f0002077f89 */ /* 0x000e2200000e0000 */
        /* <DEDUP_REMOVED lines=10> */
[----:B------:R-:W-:Y:S01]  /*ea00*/  MUFU.EX2 R173, R173 ;  /* 0x000000ad00ad7308 */ /* 0x000fe20000000800 */
[----:B------:R-:W-:-:S07]  /*ea10*/  UIADD3 UR4, UR7, -0x1, URZ ;  /* 0xffffffff07047890 */ /* 0x000fce000fffe03f */
[----:B------:R-:W-:Y:S01]  /*ea20*/  MUFU.EX2 R188, R188 ;  /* 0x000000bc00bc7308 */ /* 0x000fe20000000800 */
[----:B------:R-:W-:Y:S01]  /*ea30*/  UMOV UR7, UR4 ;  /* 0x0000000400077c82 */ /* 0x000fe20008000000 */
[----:B0-----:R-:W-:-:S06]  /*ea40*/  FMNMX.FTZ R20, R2, R7, !PT ;  /* 0x0000000702147209 */ /* 0x001fcc0007810000 */
[----:B------:R-:W-:Y:S01]  /*ea50*/  MUFU.EX2 R175, R175 ;  /* 0x000000af00af7308 */ /* 0x000fe20000000800 */
[----:B------:R-:W0:Y:S07]  /*ea60*/  SHFL.BFLY PT, R7, R20, 0x1, 0x1f ;  /* 0x0c201f0014077f89 */ /* 0x000e2e00000e0000 */
[----:B------:R-:W-:Y:S08]  /*ea70*/  MUFU.EX2 R190, R190 ;  /* 0x000000be00be7308 */ /* 0x000ff00000000800 */
[----:B------:R-:W-:Y:S08]  /*ea80*/  MUFU.EX2 R185, R185 ;  /* 0x000000b900b97308 */ /* 0x000ff00000000800 */
[----:B------:R-:W-:Y:S01]  /*ea90*/  MUFU.EX2 R184, R184 ;  /* 0x000000b800b87308 */ /* 0x000fe20000000800 */
[----:B0-----:R-:W-:-:S05]  /*eaa0*/  FMNMX.FTZ R7, R20, R7, !PT ;  /* 0x0000000714077209 */ /* 0x001fca0007810000 */
[C---:B------:R-:W-:Y:S01]  /*eab0*/  FADD.FTZ R189, -R7.reuse, R10 ;  /* 0x0000000a07bd7221 */ /* 0x040fe20000010100 */
[-C--:B------:R-:W-:Y:S01]  /*eac0*/  FMUL.FTZ R10, R7, R6.reuse ;  /* 0x00000006070a7220 */ /* 0x080fe20000410000 */
[----:B------:R-:W-:Y:S02]  /*ead0*/  MUFU.EX2 R187, R187 ;  /* 0x000000bb00bb7308 */ /* 0x000fe40000000800 */
[-C--:B------:R-:W-:Y:S01]  /*eae0*/  FMUL.FTZ R189, R189, R6.reuse ;  /* 0x00000006bdbd7220 */ /* 0x080fe20000410000 */
[-CC-:B------:R-:W-:Y:S01]  /*eaf0*/  FFMA.FTZ R201, R11, R6.reuse, -R10.reuse ;  /* 0x000000060bc97223 */ /* 0x180fe2000001080a */
[----:B------:R-:W-:Y:S02]  /*eb00*/  IMAD.U32 R11, RZ, RZ, UR36 ;  /* 0x00000024ff0b7e24 */ /* 0x000fe4000f8e00ff */
[-CC-:B------:R-:W-:Y:S01]  /*eb10*/  FFMA.FTZ R203, R15, R6.reuse, -R10.reuse ;  /* 0x000000060fcb7223 */ /* 0x180fe2000001080a */
[-CC-:B------:R-:W-:Y:S01]  /*eb20*/  FFMA.FTZ R20, R21, R6.reuse, -R10.reuse ;  /* 0x0000000615147223 */ /* 0x180fe2000001080a */
[-CC-:B------:R-:W-:Y:S01]  /*eb30*/  FFMA.FTZ R197, R161, R6.reuse, -R10.reuse ;  /* 0x00000006a1c57223 */ /* 0x180fe2000001080a */
[----:B------:R0:W-:Y:S01]  /*eb40*/  MUFU.EX2 R2, R189 ;  /* 0x000000bd00027308 */ /* 0x0001e20000000800 */
[----:B------:R-:W-:Y:S01]  /*eb50*/  @!P1 LEA R11, R11, UR38, 0x3 ;  /* 0x000000260b0b9c11 */ /* 0x000fe2000f8e18ff */
[----:B------:R-:W-:Y:S01]  /*eb60*/  FFMA.FTZ R120, R163, R6, -R10 ;  /* 0x00000006a3787223 */ /* 0x000fe2000001080a */
[----:B------:R-:W-:-:S02]  /*eb70*/  IMAD.U32 R15, RZ, RZ, UR14 ;  /* 0x0000000eff0f7e24 */ /* 0x000fc4000f8e00ff */
[-CC-:B------:R-:W-:Y:S01]  /*eb80*/  FFMA.FTZ R199, R165, R6.reuse, -R10.reuse ;  /* 0x00000006a5c77223 */ /* 0x180fe2000001080a */
[----:B------:R-:W-:Y:S01]  /*eb90*/  @!P1 IADD3 R11, R11, 0x36840, RZ ;  /* 0x000368400b0b9810 */ /* 0x000fe20007ffe0ff */
[-CC-:B------:R-:W-:Y:S01]  /*eba0*/  FFMA.FTZ R122, R167, R6.reuse, -R10.reuse ;  /* 0x00000006a77a7223 */ /* 0x180fe2000001080a */
[----:B------:R-:W-:Y:S01]  /*ebb0*/  @!P1 VIADD R15, R15, 0x36860 ;  /* 0x000368600f0f9836 */ /* 0x000fe20000000000 */
[----:B------:R-:W1:Y:S01]  /*ebc0*/  MUFU.EX2 R201, R201 ;  /* 0x000000c900c97308 */ /* 0x000e620000000800 */
[----:B------:R-:W-:Y:S01]  /*ebd0*/  @!P1 PRMT R11, RZ, 0x654, R11 ;  /* 0x00000654ff0b9816 */ /* 0x000fe2000000000b */
[-CC-:B------:R-:W-:Y:S01]  /*ebe0*/  FFMA.FTZ R193, R153, R6.reuse, -R10.reuse ;  /* 0x0000000699c17223 */ /* 0x180fe2000001080a */
[-CC-:B------:R-:W-:Y:S01]  /*ebf0*/  FFMA.FTZ R124, R155, R6.reuse, -R10.reuse ;  /* 0x000000069b7c7223 */ /* 0x180fe2000001080a */
[----:B------:R-:W-:Y:S01]  /*ec00*/  @!P1 PRMT R15, RZ, 0x654, R15 ;  /* 0x00000654ff0f9816 */ /* 0x000fe2000000000f */
[-CC-:B------:R-:W-:Y:S01]  /*ec10*/  FFMA.FTZ R195, R157, R6.reuse, -R10.reuse ;  /* 0x000000069dc37223 */ /* 0x180fe2000001080a */
[-CC-:B------:R-:W-:Y:S01]  /*ec20*/  FFMA.FTZ R126, R159, R6.reuse, -R10.reuse ;  /* 0x000000069f7e7223 */ /* 0x180fe2000001080a */
[-CC-:B0-----:R-:W-:Y:S01]  /*ec30*/  FFMA.FTZ R189, R145, R6.reuse, -R10.reuse ;  /* 0x0000000691bd7223 */ /* 0x181fe2000001080a */
        /* <DEDUP_REMOVED lines=13> */
[----:B------:R-:W-:-:S03]  /*ed10*/  FFMA.FTZ R151, R151, R6, -R10 ;  /* 0x0000000697977223 */ /* 0x000fc6000001080a */
        /* <DEDUP_REMOVED lines=22> */
[----:B-1----:R-:W-:Y:S01]  /*ee80*/  FFMA.FTZ R13, R2, R3, R201 ;  /* 0x00000003020d7223 */ /* 0x002fe200000100c9 */
[----:B------:R-:W-:Y:S08]  /*ee90*/  MUFU.EX2 R217, R217 ;  /* 0x000000d900d97308 */ /* 0x000ff00000000800 */
[----:B------:R-:W0:Y:S08]  /*eea0*/  MUFU.EX2 R14, R14 ;  /* 0x0000000e000e7308 */ /* 0x000e300000000800 */
[----:B------:R-:W-:Y:S08]  /*eeb0*/  MUFU.EX2 R3, R125 ;  /* 0x0000007d00037308 */ /* 0x000ff00000000800 */
[----:B------:R-:W-:Y:S01]  /*eec0*/  MUFU.EX2 R139, R139 ;  /* 0x0000008b008b7308 */ /* 0x000fe20000000800 */
[C---:B0-----:R-:W-:Y:S01]  /*eed0*/  FADD.FTZ R132, R14.reuse, R13 ;  /* 0x0000000d0e847221 */ /* 0x041fe20000010000 */
[----:B------:R-:W-:-:S03]  /*eee0*/  F2FP.BF16.F32.PACK_AB R201, R14, R201 ;  /* 0x000000c90ec9723e */ /* 0x000fc600000010ff */
[----:B------:R-:W-:Y:S01]  /*eef0*/  FADD.FTZ R13, R203, R132 ;  /* 0x00000084cb0d7221 */ /* 0x000fe20000010000 */
[C---:B------:R-:W-:Y:S02]  /*ef00*/  F2FP.BF16.F32.PACK_AB R203, R20.reuse, R203 ;  /* 0x000000cb14cb723e */ /* 0x040fe400000010ff */
[----:B------:R-:W-:Y:S01]  /*ef10*/  MUFU.EX2 R180, R180 ;  /* 0x000000b400b47308 */ /* 0x000fe20000000800 */
[----:B------:R-:W-:-:S04]  /*ef20*/  FADD.FTZ R132, R20, R13 ;  /* 0x0000000d14847221 */ /* 0x000fc80000010000 */
        /* <DEDUP_REMOVED lines=11> */
[----:B------:R-:W-:-:S07]  /*efe0*/  FADD.FTZ R132, R124, R13 ;  /* 0x0000000d7c847221 */ /* 0x000fce0000010000 */
[----:B------:R-:W-:Y:S08]  /*eff0*/  MUFU.EX2 R182, R182 ;  /* 0x000000b600b67308 */ /* 0x000ff00000000800 */
[----:B------:R-:W-:Y:S08]  /*f000*/  MUFU.EX2 R135, R135 ;  /* 0x0000008700877308 */ /* 0x000ff00000000800 */
[----:B------:R-:W-:Y:S08]  /*f010*/  MUFU.EX2 R183, R183 ;  /* 0x000000b700b77308 */ /* 0x000ff00000000800 */
[----:B------:R-:W-:Y:S08]  /*f020*/  MUFU.EX2 R143, R143 ;  /* 0x0000008f008f7308 */ /* 0x000ff00000000800 */
[----:B------:R-:W-:Y:S08]  /*f030*/  MUFU.EX2 R18, R18 ;  /* 0x0000001200127308 */ /* 0x000ff00000000800 */
[----:B------:R-:W-:Y:S08]  /*f040*/  MUFU.EX2 R123, R123 ;  /* 0x0000007b007b7308 */ /* 0x000ff00000000800 */
[----:B------:R-:W0:Y:S08]  /*f050*/  MUFU.EX2 R219, R219 ;  /* 0x000000db00db7308 */ /* 0x000e300000000800 */
[----:B------:R-:W-:Y:S08]  /*f060*/  MUFU.EX2 R151, R151 ;  /* 0x0000009700977308 */ /* 0x000ff00000000800 */
[----:B------:R-:W-:Y:S08]  /*f070*/  MUFU.EX2 R12, R12 ;  /* 0x0000000c000c7308 */ /* 0x000ff00000000800 */
[----:B------:R-:W1:Y:S01]  /*f080*/  MUFU.EX2 R221, R221 ;  /* 0x000000dd00dd7308 */ /* 0x000e620000000800 */
[----:B------:R-:W-:-:S02]  /*f090*/  WARPGROUP.DEPBAR.LE gsb0, 0x0 ;  /* 0x00008000000079c5 */ /* 0x000fc40000010000 */
[----:B------:R2:W-:Y:S01]  /*f0a0*/  @!P1 SYNCS.ARRIVE.TRANS64.RED.A1T0 RZ, [R11+URZ], RZ ;  /* 0x000000ff0bff99a7 */ /* 0x0005e2000810043f */
[----:B0-----:R-:W-:Y:S02]  /*f0b0*/  F2FP.BF16.F32.PACK_AB R176, R219, R18 ;  /* 0x00000012dbb0723e */ /* 0x001fe400000010ff */
[----:B------:R-:W-:Y:S02]  /*f0c0*/  F2FP.BF16.F32.PACK_AB R177, R123, R143 ;  /* 0x0000008f7bb1723e */ /* 0x000fe400000010ff */
[----:B-1----:R-:W-:Y:S01]  /*f0d0*/  F2FP.BF16.F32.PACK_AB R178, R221, R12 ;  /* 0x0000000cddb2723e */ /* 0x002fe200000010ff */
[----:B--2---:R-:W-:Y:S01]  /*f0e0*/  FFMA.FTZ R11, R0, R4, R9 ;  /* 0x00000004000b7223 */ /* 0x004fe20000010009 */
[----:B------:R0:W-:Y:S01]  /*f0f0*/  @!P1 SYNCS.ARRIVE.TRANS64.RED.A1T0 RZ, [R15+URZ], RZ ;  /* 0x000000ff0fff99a7 */ /* 0x0001e2000810043f */
[-C--:B------:R-:W-:Y:S02]  /*f100*/  FFMA.FTZ R4, R129, R6.reuse, -R10 ;  /* 0x0000000681047223 */ /* 0x080fe4000001080a */
[C---:B------:R-:W-:Y:S01]  /*f110*/  FADD.FTZ R11, R200.reuse, R11 ;  /* 0x0000000bc80b7221 */ /* 0x040fe20000010000 */
[----:B------:R-:W-:Y:S01]  /*f120*/  F2FP.BF16.F32.PACK_AB R200, R200, R9 ;  /* 0x00000009c8c8723e */ /* 0x000fe200000010ff */
[----:B------:R-:W-:Y:S01]  /*f130*/  FADD.FTZ R9, R195, R132 ;  /* 0x00000084c3097221 */ /* 0x000fe20000010000 */
[----:B------:R-:W-:Y:S01]  /*f140*/  F2FP.BF16.F32.PACK_AB R195, R126, R195 ;  /* 0x000000c37ec3723e */ /* 0x000fe200000010ff */
[----:B------:R-:W-:Y:S01]  /*f150*/  FADD.FTZ R134, R202, R11 ;  /* 0x0000000bca867221 */ /* 0x000fe20000010000 */
[-C--:B------:R-:W-:Y:S01]  /*f160*/  FFMA.FTZ R11, R133, R6.reuse, -R10 ;  /* 0x00000006850b7223 */ /* 0x080fe2000001080a */
[----:B------:R-:W-:Y:S01]  /*f170*/  FADD.FTZ R132, R126, R9 ;  /* 0x000000097e847221 */ /* 0x000fe20000010000 */
[----:B------:R-:W-:Y:S01]  /*f180*/  MUFU.EX2 R4, R4 ;  /* 0x0000000400047308 */ /* 0x000fe20000000800 */
[----:B0-----:R-:W-:Y:S01]  /*f190*/  FADD.FTZ R15, R17, R134 ;  /* 0x00000086110f7221 */ /* 0x001fe20000010000 */
[----:B------:R-:W-:Y:S01]  /*f1a0*/  FFMA.FTZ R10, R127, R6, -R10 ;  /* 0x000000067f0a7223 */ /* 0x000fe2000001080a */
[----:B------:R-:W-:Y:S01]  /*f1b0*/  FADD.FTZ R9, R189, R132 ;  /* 0x00000084bd097221 */ /* 0x000fe20000010000 */
[----:B------:R-:W-:Y:S01]  /*f1c0*/  F2FP.BF16.F32.PACK_AB R202, R17, R202 ;  /* 0x000000ca11ca723e */ /* 0x000fe200000010ff */
[----:B------:R-:W-:Y:S01]  /*f1d0*/  FADD.FTZ R134, R196, R15 ;  /* 0x0000000fc4867221 */ /* 0x000fe20000010000 */
[----:B------:R-:W-:-:S02]  /*f1e0*/  F2FP.BF16.F32.PACK_AB R196, R19, R196 ;  /* 0x000000c413c4723e */ /* 0x000fc400000010ff */
[----:B------:R-:W-:Y:S01]  /*f1f0*/  MUFU.EX2 R11, R11 ;  /* 0x0000000b000b7308 */ /* 0x000fe20000000800 */
[----:B------:R-:W-:Y:S01]  /*f200*/  FADD.FTZ R15, R19, R134 ;  /* 0x00000086130f7221 */ /* 0x000fe20000010000 */
[----:B------:R-:W-:-:S03]  /*f210*/  F2FP.BF16.F32.PACK_AB R189, R128, R189 ;  /* 0x000000bd80bd723e */ /* 0x000fc600000010ff */
[----:B------:R-:W-:Y:S01]  /*f220*/  FADD.FTZ R134, R198, R15 ;  /* 0x0000000fc6867221 */ /* 0x000fe20000010000 */
[C---:B------:R-:W-:Y:S02]  /*f230*/  F2FP.BF16.F32.PACK_AB R198, R169.reuse, R198 ;  /* 0x000000c6a9c6723e */ /* 0x040fe400000010ff */
[----:B------:R-:W0:Y:S01]  /*f240*/  MUFU.EX2 R10, R10 ;  /* 0x0000000a000a7308 */ /* 0x000e220000000800 */
[----:B------:R-:W-:-:S04]  /*f250*/  FADD.FTZ R15, R169, R134 ;  /* 0x00000086a90f7221 */ /* 0x000fc80000010000 */
[----:B------:R-:W-:Y:S01]  /*f260*/  FADD.FTZ R134, R192, R15 ;  /* 0x0000000fc0867221 */ /* 0x000fe20000010000 */
[----:B------:R-:W-:-:S03]  /*f270*/  F2FP.BF16.F32.PACK_AB R192, R171, R192 ;  /* 0x000000c0abc0723e */ /* 0x000fc600000010ff */
[----:B------:R-:W-:-:S04]  /*f280*/  FADD.FTZ R15, R171, R134 ;  /* 0x00000086ab0f7221 */ /* 0x000fc80000010000 */
[----:B------:R-:W-:Y:S01]  /*f290*/  FADD.FTZ R134, R194, R15 ;  /* 0x0000000fc2867221 */ /* 0x000fe20000010000 */
[----:B------:R-:W-:-:S03]  /*f2a0*/  F2FP.BF16.F32.PACK_AB R194, R173, R194 ;  /* 0x000000c2adc2723e */ /* 0x000fc600000010ff */
[----:B------:R-:W-:Y:S01]  /*f2b0*/  FADD.FTZ R13, R173, R134 ;  /* 0x00000086ad0d7221 */ /* 0x000fe20000010000 */
[----:B0-----:R-:W-:-:S03]  /*f2c0*/  F2FP.BF16.F32.PACK_AB R179, R10, R151 ;  /* 0x000000970ab3723e */ /* 0x001fc600000010ff */
[----:B------:R-:W-:Y:S01]  /*f2d0*/  FADD.FTZ R14, R188, R13 ;  /* 0x0000000dbc0e7221 */ /* 0x000fe20000010000 */
[----:B------:R-:W-:-:S03]  /*f2e0*/  F2FP.BF16.F32.PACK_AB R188, R175, R188 ;  /* 0x000000bcafbc723e */ /* 0x000fc600000010ff */
[----:B------:R-:W-:Y:S01]  /*f2f0*/  FADD.FTZ R13, R175, R14 ;  /* 0x0000000eaf0d7221 */ /* 0x000fe20000010000 */
[----:B------:R-:W-:-:S03]  /*f300*/  FADD.FTZ R14, R128, R9 ;  /* 0x00000009800e7221 */ /* 0x000fc60000010000 */
        /* <DEDUP_REMOVED lines=20> */
[C---:B------:R-:W-:Y:S01]  /*f450*/  F2FP.BF16.F32.PACK_AB R180, R181.reuse, R180 ;  /* 0x000000b4b5b4723e */ /* 0x040fe200000010ff */
[----:B------:R-:W-:Y:S02]  /*f460*/  IMAD.MOV.U32 R9, RZ, RZ, R8 ;  /* 0x000000ffff097224 */ /* 0x000fe400078e0008 */
        /* <DEDUP_REMOVED lines=16> */
[----:B------:R-:W-:Y:S01]  /*f570*/  FADD.FTZ R3, R10, R14 ;  /* 0x0000000e0a037221 */ /* 0x000fe20000010000 */
[----:B------:R-:W-:Y:S01]  /*f580*/  IMAD.MOV.U32 R10, RZ, RZ, R7 ;  /* 0x000000ffff0a7224 */ /* 0x000fe200078e0007 */
[----:B------:R-:W-:Y:S06]  /*f590*/  @P2 BRA `(.L_x_4876) ;  /* 0xffffffbc00842947 */ /* 0x000fec000383ffff */
.L_x_4867:
        /* <DEDUP_REMOVED lines=99> */
.L_x_4877:
[----:B------:R-:W-:Y:S01]  /*fbd0*/  ULEA UR5, UR36, UR38, 0x3 ;  /* 0x0000002624057291 */ /* 0x000fe2000f8e183f */
[----:B------:R-:W-:-:S05]  /*fbe0*/  IMAD.U32 R0, RZ, RZ, UR60 ;  /* 0x0000003cff007e24 */ /* 0x000fca000f8e00ff */
[----:B------:R-:W-:-:S04]  /*fbf0*/  SHF.L.U32 R0, R0, 0x1f, RZ ;  /* 0x0000001f00007819 */ /* 0x000fc800000006ff */
[----:B------:R0:W1:Y:S01]  /*fc00*/  SYNCS.PHASECHK.TRANS64.TRYWAIT P2, [UR5+0x36850], R0 ;  /* 0x03685000ff0075a7 */ /* 0x0000620008040145 */
[----:B------:R-:W-:Y:S05]  /*fc10*/  @!P0 BRA `(.L_x_4878) ;  /* 0x0000000000048947 */ /* 0x000fea0003800000 */
[----:B------:R-:W-:Y:S01]  /*fc20*/  BPT.TRAP 0x1 ;  /* 0x000000040000795c */ /* 0x000fe20000300000 */
.L_x_4878:
[----:B-1----:R-:W-:Y:S05]  /*fc30*/  @P2 BRA `(.L_x_4879) ;  /* 0x0000000000082947 */ /* 0x002fea0003800000 */
[----:B------:R-:W1:Y:S02]  /*fc40*/  SYNCS.PHASECHK.TRANS64.TRYWAIT P0, [UR5+0x36850], R0 ;  /* 0x03685000ff0075a7 */ /* 0x000e640008000145 */
[----:B-1----:R-:W-:Y:S05]  /*fc50*/  @!P0 BRA `(.L_x_4880) ;  /* 0x00000088003c8947 */ /* 0x002fea0003800000 */
.L_x_4879:
        /* <DEDUP_REMOVED lines=8> */
[----:B------:R-:W-:-:S04]  /*fce0*/  ULOP3.LUT UR38, UR38, 0x3fff, URZ, 0xc0, !UPT ;  /* 0x00003fff26267892 */ /* 0x000fc8000f8ec03f */
        /* <DEDUP_REMOVED lines=10> */
[----:B------:R-:W-:Y:S01]  /*fd90*/  MOV R4, RZ ;  /* 0x000000ff00047202 */ /* 0x000fe20000000f00 */
[----:B0-----:R-:W-:Y:S01]  /*fda0*/  FADD.FTZ R2, R0, R3 ;  /* 0x0000000300027221 */ /* 0x001fe20000010000 */
[----:B------:R-:W-:Y:S01]  /*fdb0*/  MOV R210, UR8 ;  /* 0x0000000800d27c02 */ /* 0x000fe20008000f00 */
[----:B------:R-:W0:Y:S01]  /*fdc0*/  SHFL.BFLY PT, R0, R5, 0x1, 0x1f ;  /* 0x0c201f0005007f89 */ /* 0x000e2200000e0000 */
[----:B------:R-:W-:-:S03]  /*fdd0*/  USEL UR36, UR36, URZ, UP0 ;  /* 0x0000003f24247287 */ /* 0x000fc60008000000 */
[----:B------:R-:W1:Y:S01]  /*fde0*/  SHFL.BFLY PT, R9, R2, 0x1, 0x1f ;  /* 0x0c201f0002097f89 */ /* 0x000e6200000e0000 */
[----:B0-----:R-:W-:Y:S01]  /*fdf0*/  FADD.FTZ R13, R5, R0 ;  /* 0x00000000050d7221 */ /* 0x001fe20000010000 */
[----:B------:R-:W-:Y:S02]  /*fe00*/  IMAD.U32 R5, RZ, RZ, UR5 ;  /* 0x00000005ff057e24 */ /* 0x000fe4000f8e00ff */
[----:B------:R-:W-:Y:S02]  /*fe10*/  IMAD.MOV.U32 R0, RZ, RZ, -0x800000 ;  /* 0xff800000ff007424 */ /* 0x000fe400078e00ff */
[----:B-1----:R-:W-:Y:S01]  /*fe20*/  FADD.FTZ R14, R2, R9 ;  /* 0x00000009020e7221 */ /* 0x002fe20000010000 */
[----:B------:R-:W-:Y:S01]  /*fe30*/  FSETP.NE.FTZ.AND P0, PT, R13, RZ, PT ;  /* 0x000000ff0d00720b */ /* 0x000fe20003f15000 */
[----:B------:R-:W-:Y:S02]  /*fe40*/  @!P1 VIADD R5, R5, 0x36860 ;  /* 0x0003686005059836 */ /* 0x000fe40000000000 */
[----:B------:R-:W-:Y:S01]  /*fe50*/  IMAD.MOV.U32 R2, RZ, RZ, -0x800000 ;  /* 0xff800000ff027424 */ /* 0x000fe200078e00ff */
[----:B------:R-:W-:-:S02]  /*fe60*/  FSETP.NE.FTZ.AND P2, PT, R14, RZ, PT ;  /* 0x000000ff0e00720b */ /* 0x000fc40003f55000 */
[----:B------:R-:W-:-:S07]  /*fe70*/  @!P1 PRMT R5, RZ, 0x654, R5 ;  /* 0x00000654ff059816 */ /* 0x000fce0000000005 */
[----:B------:R-:W0:Y:S01]  /*fe80*/  @P0 MUFU.LG2 R9, R13 ;  /* 0x0000000d00090308 */ /* 0x000e220000000c00 */
[----:B------:R-:W-:-:S03]  /*fe90*/  @P0 FMUL.FTZ R3, R6, 0.69314718246459960938 ;  /* 0x3f31721806030820 */ /* 0x000fc60000410000 */
[----:B------:R-:W-:-:S04]  /*fea0*/  @P2 FMUL.FTZ R15, R6, 0.69314718246459960938 ;  /* 0x3f317218060f2820 */ /* 0x000fc80000410000 */
[----:B------:R-:W1:Y:S08]  /*feb0*/  @P2 MUFU.LG2 R11, R14 ;  /* 0x0000000e000b2308 */ /* 0x000e700000000c00 */
[----:B------:R-:W2:Y:S01]  /*fec0*/  @P2 MUFU.RCP R10, R14 ;  /* 0x0000000e000a2308 */ /* 0x000ea20000001000 */
[----:B0-----:R-:W-:-:S04]  /*fed0*/  @P0 FMUL.FTZ R6, R9, 0.69314718246459960938 ;  /* 0x3f31721809060820 */ /* 0x001fc80000410000 */
[----:B------:R-:W-:-:S03]  /*fee0*/  @P0 FFMA.FTZ R2, R3, R8, R6 ;  /* 0x0000000803020223 */ /* 0x000fc60000010006 */
[----:B------:R-:W0:Y:S01]  /*fef0*/  @P0 MUFU.RCP R4, R13 ;  /* 0x0000000d00040308 */ /* 0x000e220000001000 */
[----:B-1----:R-:W-:Y:S01]  /*ff00*/  @P2 FMUL.FTZ R12, R11, 0.69314718246459960938 ;  /* 0x3f3172180b0c2820 */ /* 0x002fe20000410000 */
        /* <DEDUP_REMOVED lines=36> */
[----:B------:R-:W-:Y:S01]  /*10150*/  FMUL.FTZ R130, R43, R10 ;  /* 0x0000000a2b827220 */ /* 0x000fe20000410000 */
[-C--:B0-----:R-:W-:Y:S01]  /*10160*/  FMUL.FTZ R120, R32, R4.reuse ;  /* 0x0000000420787220 */ /* 0x081fe20000410000 */
[-C--:B------:R-:W-:Y:S01]  /*10170*/  FMUL.FTZ R3, R36, R4.reuse ;  /* 0x0000000424037220 */ /* 0x080fe20000410000 */
[----:B------:R-:W-:Y:S01]  /*10180*/  FMUL.FTZ R122, R37, R4 ;  /* 0x00000004257a7220 */ /* 0x000fe20000410000 */
        /* <DEDUP_REMOVED lines=91> */
.L_x_4850:
        /* <DEDUP_REMOVED lines=14> */
[----:B------:R-:W-:Y:S01]  /*10820*/  R2UR UR6, R208 ;  /* 0x00000000d00672ca */ /* 0x000fe200000e0000 */
[----:B------:R-:W-:Y:S01]  /*10830*/  UISETP.NE.U32.AND UP0, UPT, UR8, URZ, UPT ;  /* 0x0000003f0800728c */ /* 0x000fe2000bf05070 */
[----:B------:R-:W-:Y:S01]  /*10840*/  R2UR UR4, R206 ;  /* 0x00000000ce0472ca */ /* 0x000fe200000e0000 */
[----:B------:R-:W-:Y:S01]  /*10850*/  ULDC.64 UR12, c[0x0][0x208] ;  /* 0x00008200000c7ab9 */ /* 0x000fe20000000a00 */
[----:B------:R-:W-:Y:S01]  /*10860*/  F2FP.BF16.F32.PACK_AB R36, R37, R36 ;  /* 0x000000242524723e */ /* 0x000fe200000010ff */
[----:B------:R-:W-:Y:S01]  /*10870*/  UISETP.NE.AND.EX UP0, UPT, UR9, URZ, UPT, UP0 ;  /* 0x0000003f0900728c */ /* 0x000fe2000bf05300 */
[----:B------:R-:W-:Y:S02]  /*10880*/  F2FP.BF16.F32.PACK_AB R37, R47, R38 ;  /* 0x000000262f25723e */ /* 0x000fe400000010ff */
[----:B------:R-:W-:-:S02]  /*10890*/  F2FP.BF16.F32.PACK_AB R88, R89, R88 ;  /* 0x000000585958723e */ /* 0x000fc400000010ff */
[----:B------:R-:W-:Y:S02]  /*108a0*/  F2FP.BF16.F32.PACK_AB R38, R85, R84 ;  /* 0x000000545526723e */ /* 0x000fe400000010ff */
[----:B------:R-:W-:Y:S02]  /*108b0*/  F2FP.BF16.F32.PACK_AB R39, R128, R39 ;  /* 0x000000278027723e */ /* 0x000fe400000010ff */
[----:B------:R-:W-:Y:S01]  /*108c0*/  F2FP.BF16.F32.PACK_AB R89, R43, R90 ;  /* 0x0000005a2b59723e */ /* 0x000fe200000010ff */
[----:B------:R-:W-:Y:S01]  /*108d0*/  USHF.L.U64.HI UR11, UR4, 0x2, UR6 ;  /* 0x00000002040b7899 */ /* 0x000fe20008010206 */
[----:B------:R-:W-:Y:S01]  /*108e0*/  F2FP.BF16.F32.PACK_AB R96, R97, R96 ;  /* 0x000000606160723e */ /* 0x000fe200000010ff */
[----:B------:R-:W-:Y:S01]  /*108f0*/  USHF.L.U32 UR10, UR4, 0x2, URZ ;  /* 0x00000002040a7899 */ /* 0x000fe2000800063f */
[----:B------:R-:W-:Y:S01]  /*10900*/  F2FP.BF16.F32.PACK_AB R90, R93, R92 ;  /* 0x0000005c5d5a723e */ /* 0x000fe200000010ff */
[----:B------:R-:W-:Y:S01]  /*10910*/  ULDC.64 UR6, c[0x0][0xbd8] ;  /* 0x0002f60000067ab9 */ /* 0x000fe20000000a00 */
[----:B------:R-:W-:Y:S01]  /*10920*/  F2FP.BF16.F32.PACK_AB R91, R86, R91 ;  /* 0x0000005b565b723e */ /* 0x000fe200000010ff */
[----:B------:R-:W-:Y:S01]  /*10930*/  UISETP.NE.U32.AND UP1, UPT, UR6, URZ, UPT ;  /* 0x0000003f0600728c */ /* 0x000fe2000bf25070 */
[----:B------:R-:W-:Y:S01]  /*10940*/  F2FP.BF16.F32.PACK_AB R97, R99, R98 ;  /* 0x000000626361723e */ /* 0x000fe200000010ff */
[----:B------:R-:W-:Y:S01]  /*10950*/  UIADD3 UR4, UP2, UR10, UR6, URZ ;  /* 0x000000060a047290 */ /* 0x000fe2000ff5e03f */
[----:B------:R-:W-:Y:S01]  /*10960*/  F2FP.BF16.F32.PACK_AB R104, R105, R104 ;  /* 0x000000686968723e */ /* 0x000fe200000010ff */
[----:B------:R-:W-:Y:S01]  /*10970*/  UISETP.NE.AND.EX UP1, UPT, UR7, URZ, UPT, UP1 ;  /* 0x0000003f0700728c */ /* 0x000fe2000bf25310 */
[----:B------:R-:W-:Y:S01]  /*10980*/  F2FP.BF16.F32.PACK_AB R98, R101, R100 ;  /* 0x000000646562723e */ /* 0x000fe200000010ff */
[----:B------:R-:W-:Y:S01]  /*10990*/  @UP0 UIADD3 UR6, UP3, UR10, UR8, URZ ;  /* 0x000000080a060290 */ /* 0x000fe2000ff7e03f */
[----:B------:R-:W-:Y:S01]  /*109a0*/  F2FP.BF16.F32.PACK_AB R99, R103, R102 ;  /* 0x000000666763723e */ /* 0x000fe200000010ff */
[----:B------:R-:W-:Y:S01]  /*109b0*/  UIADD3.X UR8, UR11, UR7, URZ, UP2, !UPT ;  /* 0x000000070b087290 */ /* 0x000fe200097fe43f */
[----:B------:R-:W-:-:S02]  /*109c0*/  MOV R18, R42 ;  /* 0x0000002a00127202 */ /* 0x000fc40000000f00 */
[----:B0-----:R-:W-:Y:S01]  /*109d0*/  MOV R19, R5 ;  /* 0x0000000500137202 */ /* 0x001fe20000000f00 */
[----:B------:R-:W-:Y:S01]  /*109e0*/  @UP0 UIADD3.X UR7, UR11, UR9, URZ, UP3, !UPT ;  /* 0x000000090b070290 */ /* 0x000fe20009ffe43f */
[----:B------:R-:W-:Y:S02]  /*109f0*/  F2FP.BF16.F32.PACK_AB R105, R107, R106 ;  /* 0x0000006a6b69723e */ /* 0x000fe400000010ff */
[----:B------:R-:W-:Y:S01]  /*10a00*/  F2FP.BF16.F32.PACK_AB R112, R113, R112 ;  /* 0x000000707170723e */ /* 0x000fe200000010ff */
[----:B------:R-:W-:Y:S01]  /*10a10*/  IMAD.WIDE R4, R213, 0x2, R18 ;  /* 0x00000002d5047825 */ /* 0x000fe200078e0212 */
[----:B------:R-:W-:Y:S02]  /*10a20*/  F2FP.BF16.F32.PACK_AB R106, R109, R108 ;  /* 0x0000006c6d6a723e */ /* 0x000fe400000010ff */
[----:B------:R-:W-:Y:S02]  /*10a30*/  F2FP.BF16.F32.PACK_AB R107, R111, R110 ;  /* 0x0000006e6f6b723e */ /* 0x000fe400000010ff */
[----:B------:R-:W-:-:S02]  /*10a40*/  LOP3.LUT R29, R4, 0x380, RZ, 0xc0, !PT ;  /* 0x00000380041d7812 */ /* 0x000fc400078ec0ff */
        /* <DEDUP_REMOVED lines=11> */
[C---:B------:R-:W-:Y:S02]  /*10b00*/  IADD3 R143, P3, R4.reuse, 0x4060, RZ ;  /* 0x00004060048f7810 */ /* 0x040fe40007f7e0ff */
[C---:B------:R-:W-:Y:S01]  /*10b10*/  IADD3 R145, P2, R4.reuse, 0x8000, RZ ;  /* 0x0000800004917810 */ /* 0x040fe20007f5e0ff */
[--C-:B------:R-:W-:Y:S01]  /*10b20*/  IMAD.X R25, RZ, RZ, R5.reuse, P4 ;  /* 0x000000ffff197224 */ /* 0x100fe200020e0605 */
[C---:B------:R-:W-:Y:S01]  /*10b30*/  IADD3 R147, P1, R4.reuse, 0x8020, RZ ;  /* 0x0000802004937810 */ /* 0x040fe20007f3e0ff */
[--C-:B------:R-:W-:Y:S01]  /*10b40*/  IMAD.X R27, RZ, RZ, R5.reuse, P3 ;  /* 0x000000ffff1b7224 */ /* 0x100fe200018e0605 */
[C---:B------:R-:W-:Y:S02]  /*10b50*/  IADD3 R149, P6, R4.reuse, 0x8040, RZ ;  /* 0x0000804004957810 */ /* 0x040fe40007fde0ff */
[----:B------:R-:W-:Y:S01]  /*10b60*/  IADD3 R151, P5, R4, 0x8060, RZ ;  /* 0x0000806004977810 */ /* 0x000fe20007fbe0ff */
[--C-:B------:R-:W-:Y:S01]  /*10b70*/  IMAD.X R31, RZ, RZ, R5.reuse, P1 ;  /* 0x000000ffff1f7224 */ /* 0x100fe200008e0605 */
[----:B------:R-:W-:Y:S01]  /*10b80*/  LOP3.LUT R4, R29, R4, RZ, 0x3c, !PT ;  /* 0x000000041d047212 */ /* 0x000fe200078e3cff */
[--C-:B------:R-:W-:Y:S01]  /*10b90*/  IMAD.X R29, RZ, RZ, R5.reuse, P2 ;  /* 0x000000ffff1d7224 */ /* 0x100fe200010e0605 */
[-C--:B------:R-:W-:Y:S01]  /*10ba0*/  IADD3.X R21, RZ, R5.reuse, RZ, P0, !PT ;  /* 0x00000005ff157210 */ /* 0x080fe200007fe4ff */
[----:B------:R-:W-:Y:S01]  /*10bb0*/  IMAD.X R33, RZ, RZ, R5, P6 ;  /* 0x000000ffff217224 */ /* 0x000fe200030e0605 */
[----:B------:R-:W-:-:S02]  /*10bc0*/  IADD3.X R35, RZ, R5, RZ, P5, !PT ;  /* 0x00000005ff237210 */ /* 0x000fc40002ffe4ff */
[----:B------:R-:W-:Y:S02]  /*10bd0*/  LOP3.LUT R8, R81, 0x380, RZ, 0xc0, !PT ;  /* 0x0000038051087812 */ /* 0x000fe400078ec0ff */
[----:B------:R-:W-:Y:S02]  /*10be0*/  LOP3.LUT R10, R87, 0x380, RZ, 0xc0, !PT ;  /* 0x00000380570a7812 */ /* 0x000fe400078ec0ff */
[----:B------:R-:W-:Y:S02]  /*10bf0*/  MOV R134, R4 ;  /* 0x0000000400867202 */ /* 0x000fe40000000f00 */
[----:B------:R-:W-:Y:S02]  /*10c00*/  LOP3.LUT R12, R95, 0x380, RZ, 0xc0, !PT ;  /* 0x000003805f0c7812 */ /* 0x000fe400078ec0ff */
[----:B------:R-:W-:Y:S02]  /*10c10*/  LOP3.LUT R14, R137, 0x380, RZ, 0xc0, !PT ;  /* 0x00000380890e7812 */ /* 0x000fe400078ec0ff */
[----:B------:R-:W-:-:S02]  /*10c20*/  F2FP.BF16.F32.PACK_AB R5, R32, R135 ;  /* 0x000000872005723e */ /* 0x000fc400000010ff */
[----:B------:R-:W-:Y:S02]  /*10c30*/  LOP3.LUT R24, R141, 0x380, RZ, 0xc0, !PT ;  /* 0x000003808d187812 */ /* 0x000fe400078ec0ff */
[----:B------:R-:W-:Y:S02]  /*10c40*/  LOP3.LUT R26, R143, 0x380, RZ, 0xc0, !PT ;  /* 0x000003808f1a7812 */ /* 0x000fe400078ec0ff */
[----:B------:R-:W-:Y:S02]  /*10c50*/  LOP3.LUT R32, R147, 0x380, RZ, 0xc0, !PT ;  /* 0x0000038093207812 */ /* 0x000fe400078ec0ff */
[----:B------:R-:W-:Y:S02]  /*10c60*/  LOP3.LUT R20, R139, 0x380, RZ, 0xc0, !PT ;  /* 0x000003808b147812 */ /* 0x000fe400078ec0ff */
[----:B------:R-:W-:Y:S02]  /*10c70*/  LOP3.LUT R28, R145, 0x380, RZ, 0xc0, !PT ;  /* 0x00000380911c7812 */ /* 0x000fe400078ec0ff */
[----:B------:R-:W-:-:S02]  /*10c80*/  LOP3.LUT R34, R149, 0x380, RZ, 0xc0, !PT ;  /* 0x0000038095227812 */ /* 0x000fc400078ec0ff */
[----:B------:R-:W-:Y:S02]  /*10c90*/  SHF.R.U64 R8, R8, 0x3, RZ ;  /* 0x0000000308087819 */ /* 0x000fe400000012ff */
[----:B------:R-:W-:Y:S02]  /*10ca0*/  SHF.R.U64 R10, R10, 0x3, RZ ;  /* 0x000000030a0a7819 */ /* 0x000fe400000012ff */
[----:B------:R-:W-:Y:S02]  /*10cb0*/  LOP3.LUT R80, R151, 0x380, RZ, 0xc0, !PT ;  /* 0x0000038097507812 */ /* 0x000fe400078ec0ff */
[----:B------:R-:W-:Y:S02]  /*10cc0*/  SHF.R.U64 R12, R12, 0x3, RZ ;  /* 0x000000030c0c7819 */ /* 0x000fe400000012ff */
[----:B------:R-:W-:Y:S02]  /*10cd0*/  SHF.R.U64 R14, R14, 0x3, RZ ;  /* 0x000000030e0e7819 */ /* 0x000fe400000012ff */
[----:B------:R-:W-:-:S02]  /*10ce0*/  F2FP.BF16.F32.PACK_AB R4, R124, R7 ;  /* 0x000000077c04723e */ /* 0x000fc400000010ff */
[----:B------:R-:W-:Y:S02]  /*10cf0*/  SHF.R.U64 R24, R24, 0x3, RZ ;  /* 0x0000000318187819 */ /* 0x000fe400000012ff */
[----:B------:R-:W-:Y:S02]  /*10d00*/  SHF.R.U64 R26, R26, 0x3, RZ ;  /* 0x000000031a1a7819 */ /* 0x000fe400000012ff */
[----:B------:R-:W-:Y:S02]  /*10d10*/  SHF.R.U64 R32, R32, 0x3, RZ ;  /* 0x0000000320207819 */ /* 0x000fe400000012ff */
[----:B------:R-:W-:Y:S01]  /*10d20*/  F2FP.BF16.F32.PACK_AB R7, R133, R30 ;  /* 0x0000001e8507723e */ /* 0x000fe200000010ff */
[----:B------:R-:W-:Y:S01]  /*10d30*/  BAR.SYNC.DEFER_BLOCKING 0x1, 0x100 ;  /* 0x0044000000007b1d */ /* 0x000fe20000010000 */
[----:B------:R-:W-:Y:S02]  /*10d40*/  SHF.R.U64 R20, R20, 0x3, RZ ;  /* 0x0000000314147819 */ /* 0x000fe400000012ff */
[----:B------:R-:W-:-:S02]  /*10d50*/  SHF.R.U64 R28, R28, 0x3, RZ ;  /* 0x000000031c1c7819 */ /* 0x000fc400000012ff */
[----:B------:R-:W-:Y:S02]  /*10d60*/  SHF.R.U64 R34, R34, 0x3, RZ ;  /* 0x0000000322227819 */ /* 0x000fe400000012ff */
[----:B------:R-:W-:Y:S02]  /*10d70*/  LOP3.LUT R8, R8, R81, RZ, 0x3c, !PT ;  /* 0x0000005108087212 */ /* 0x000fe400078e3cff */
[----:B------:R-:W-:Y:S02]  /*10d80*/  LOP3.LUT R10, R10, R87, RZ, 0x3c, !PT ;  /* 0x000000570a0a7212 */ /* 0x000fe400078e3cff */
[----:B------:R-:W-:Y:S02]  /*10d90*/  SHF.R.U64 R80, R80, 0x3, RZ ;  /* 0x0000000350507819 */ /* 0x000fe400000012ff */
[----:B------:R-:W-:Y:S02]  /*10da0*/  LOP3.LUT R12, R12, R95, RZ, 0x3c, !PT ;  /* 0x0000005f0c0c7212 */ /* 0x000fe400078e3cff */
[----:B------:R-:W-:-:S02]  /*10db0*/  LOP3.LUT R14, R14, R137, RZ, 0x3c, !PT ;  /* 0x000000890e0e7212 */ /* 0x000fc400078e3cff */
[----:B------:R-:W-:Y:S02]  /*10dc0*/  LOP3.LUT R24, R24, R141, RZ, 0x3c, !PT ;  /* 0x0000008d18187212 */ /* 0x000fe400078e3cff */
[----:B------:R-:W-:Y:S02]  /*10dd0*/  LOP3.LUT R26, R26, R143, RZ, 0x3c, !PT ;  /* 0x0000008f1a1a7212 */ /* 0x000fe400078e3cff */
[----:B------:R-:W-:Y:S02]  /*10de0*/  LOP3.LUT R30, R32, R147, RZ, 0x3c, !PT ;  /* 0x00000093201e7212 */ /* 0x000fe400078e3cff */
[----:B------:R-:W-:Y:S01]  /*10df0*/  LOP3.LUT R20, R20, R139, RZ, 0x3c, !PT ;  /* 0x0000008b14147212 */ /* 0x000fe200078e3cff */
[----:B------:R0:W-:Y:S01]  /*10e00*/  STSM.16.M88.4 [R134], R4 ;  /* 0x0000000486007844 */ /* 0x0001e20000000200 */
[----:B------:R-:W-:Y:S02]  /*10e10*/  LOP3.LUT R28, R28, R145, RZ, 0x3c, !PT ;  /* 0x000000911c1c7212 */ /* 0x000fe400078e3cff */
[----:B------:R-:W-:-:S02]  /*10e20*/  LOP3.LUT R32, R34, R149, RZ, 0x3c, !PT ;  /* 0x0000009522207212 */ /* 0x000fc400078e3cff */
[----:B------:R-:W-:Y:S02]  /*10e30*/  LOP3.LUT R34, R80, R151, RZ, 0x3c, !PT ;  /* 0x0000009750227212 */ /* 0x000fe400078e3cff */
[----:B------:R-:W-:Y:S02]  /*10e40*/  MOV R133, R8 ;  /* 0x0000000800857202 */ /* 0x000fe40000000f00 */
[----:B------:R-:W-:Y:S02]  /*10e50*/  MOV R124, R10 ;  /* 0x0000000a007c7202 */ /* 0x000fe40000000f00 */
[----:B------:R-:W-:Y:S02]  /*10e60*/  MOV R123, R12 ;  /* 0x0000000c007b7202 */ /* 0x000fe40000000f00 */
[----:B------:R-:W-:Y:S02]  /*10e70*/  MOV R95, R14 ;  /* 0x0000000e005f7202 */ /* 0x000fe40000000f00 */
[----:B------:R-:W-:-:S02]  /*10e80*/  F2FP.BF16.F32.PACK_AB R8, R41, R40 ;  /* 0x000000282908723e */ /* 0x000fc400000010ff */
[----:B0-----:R-:W-:Y:S02]  /*10e90*/  F2FP.BF16.F32.PACK_AB R4, R121, R120 ;  /* 0x000000787904723e */ /* 0x001fe400000010ff */
[----:B------:R-:W-:Y:S02]  /*10ea0*/  F2FP.BF16.F32.PACK_AB R5, R132, R127 ;  /* 0x0000007f8405723e */ /* 0x000fe400000010ff */
[----:B------:R-:W-:Y:S02]  /*10eb0*/  F2FP.BF16.F32.PACK_AB R6, R122, R3 ;  /* 0x000000037a06723e */ /* 0x000fe400000010ff */
[----:B------:R-:W-:Y:S02]  /*10ec0*/  F2FP.BF16.F32.PACK_AB R7, R131, R126 ;  /* 0x0000007e8307723e */ /* 0x000fe400000010ff */
[----:B------:R-:W-:Y:S02]  /*10ed0*/  F2FP.BF16.F32.PACK_AB R9, R130, R125 ;  /* 0x0000007d8209723e */ /* 0x000fe400000010ff */
[----:B------:R-:W-:Y:S01]  /*10ee0*/  F2FP.BF16.F32.PACK_AB R10, R45, R44 ;  /* 0x0000002c2d0a723e */ /* 0x000fe200000010ff */
[----:B------:R0:W-:Y:S01]  /*10ef0*/  STSM.16.M88.4 [R133], R4 ;  /* 0x0000000485007844 */ /* 0x0001e20000000200 */
[----:B------:R-:W-:-:S02]  /*10f00*/  F2FP.BF16.F32.PACK_AB R11, R129, R46 ;  /* 0x0000002e810b723e */ /* 0x000fc400000010ff */
[----:B------:R-:W-:Y:S02]  /*10f10*/  MOV R87, R24 ;  /* 0x0000001800577202 */ /* 0x000fe40000000f00 */
[----:B------:R-:W-:Y:S01]  /*10f20*/  MOV R82, R26 ;  /* 0x0000001a00527202 */ /* 0x000fe20000000f00 */
[----:B------:R1:W-:Y:S01]  /*10f30*/  STSM.16.M88.4 [R124], R8 ;  /* 0x000000087c007844 */ /* 0x0003e20000000200 */
[----:B------:R-:W-:Y:S02]  /*10f40*/  F2FP.BF16.F32.PACK_AB R12, R49, R48 ;  /* 0x00000030310c723e */ /* 0x000fe400000010ff */
[----:B------:R-:W-:Y:S02]  /*10f50*/  F2FP.BF16.F32.PACK_AB R13, R51, R50 ;  /* 0x00000032330d723e */ /* 0x000fe400000010ff */
[----:B------:R-:W-:Y:S02]  /*10f60*/  F2FP.BF16.F32.PACK_AB R14, R53, R52 ;  /* 0x00000034350e723e */ /* 0x000fe400000010ff */
[----:B------:R-:W-:-:S02]  /*10f70*/  F2FP.BF16.F32.PACK_AB R15, R55, R54 ;  /* 0x00000036370f723e */ /* 0x000fc400000010ff */
[----:B------:R-:W-:Y:S01]  /*10f80*/  MOV R94, R20 ;  /* 0x00000014005e7202 */ /* 0x000fe20000000f00 */
[----:B0-----:R-:W-:Y:S01]  /*10f90*/  IMAD.U32 R4, RZ, RZ, UR4 ;  /* 0x00000004ff047e24 */ /* 0x001fe2000f8e00ff */
[----:B------:R-:W-:Y:S01]  /*10fa0*/  MOV R81, R28 ;  /* 0x0000001c00517202 */ /* 0x000fe20000000f00 */
[----:B------:R-:W-:Y:S01]  /*10fb0*/  STSM.16.M88.4 [R123], R12 ;  /* 0x0000000c7b007844 */ /* 0x000fe20000000200 */
[----:B------:R-:W-:Y:S01]  /*10fc0*/  MOV R80, R30 ;  /* 0x0000001e00507202 */ /* 0x000fe20000000f00 */
[----:B------:R-:W-:Y:S01]  /*10fd0*/  IMAD.U32 R5, RZ, RZ, UR8 ;  /* 0x00000008ff057e24 */ /* 0x000fe2000f8e00ff */
        /* <DEDUP_REMOVED lines=18> */
[----:B------:R0:W-:Y:S01]  /*11100*/  STSM.16.M88.4 [R87], R32 ;  /* 0x0000002057007844 */ /* 0x0001e20000000200 */
[----:B------:R-:W-:Y:S02]  /*11110*/  F2FP.BF16.F32.PACK_AB R115, R119, R118 ;  /* 0x000000767773723e */ /* 0x000fe400000010ff */
[----:B------:R-:W-:Y:S01]  /*11120*/  PLOP3.LUT P0, PT, PT, PT, UP1, 0x80, 0x0 ;  /* 0x000000000000781c */ /* 0x000fe20003f0f018 */
[----:B------:R2:W-:Y:S01]  /*11130*/  STSM.16.M88.4 [R82], R36 ;  /* 0x0000002452007844 */ /* 0x0005e20000000200 */
[----:B------:R-:W-:-:S03]  /*11140*/  PLOP3.LUT P1, PT, PT, PT, UP0, 0x80, 0x0 ;  /* 0x000000000000781c */ /* 0x000fc60003f2f008 */
[----:B------:R2:W-:Y:S04]  /*11150*/  STSM.16.M88.4 [R81], R88 ;  /* 0x0000005851007844 */ /* 0x0005e80000000200 */
[----:B------:R2:W-:Y:S04]  /*11160*/  STSM.16.M88.4 [R80], R96 ;  /* 0x0000006050007844 */ /* 0x0005e80000000200 */
[----:B------:R2:W-:Y:S04]  /*11170*/  STSM.16.M88.4 [R21], R104 ;  /* 0x0000006815007844 */ /* 0x0005e80000000200 */
[----:B------:R2:W-:Y:S01]  /*11180*/  STSM.16.M88.4 [R20], R112 ;  /* 0x0000007014007844 */ /* 0x0005e20000000200 */
[----:B------:R-:W-:Y:S01]  /*11190*/  BAR.SYNC.DEFER_BLOCKING 0x1, 0x100 ;  /* 0x0044000000007b1d */ /* 0x000fe20000010000 */
[----:B------:R-:W-:-:S02]  /*111a0*/  IMAD.U32 R6, RZ, RZ, UR6 ;  /* 0x00000006ff067e24 */ /* 0x000fc4000f8e00ff */
[----:B------:R-:W-:-:S03]  /*111b0*/  IMAD.U32 R7, RZ, RZ, UR7 ;  /* 0x00000007ff077e24 */ /* 0x000fc6000f8e00ff */
[----:B------:R-:W3:Y:S04]  /*111c0*/  @P0 LDG.E R3, desc[UR12][R4.64] ;  /* 0x0000000c04030981 */ /* 0x000ee8000c1e1900 */
[----:B------:R-:W4:Y:S01]  /*111d0*/  @P1 LDG.E R6, desc[UR12][R6.64] ;  /* 0x0000000c06061981 */ /* 0x000f22000c1e1900 */
[----:B-1----:R-:W-:Y:S01]  /*111e0*/  IMAD R9, R22, 0x40, R16 ;  /* 0x0000004016097824 */ /* 0x002fe200078e0210 */
[----:B------:R-:W-:Y:S01]  /*111f0*/  UMOV UR4, URZ ;  /* 0x0000003f00047c82 */ /* 0x000fe20008000000 */
[----:B------:R-:W-:Y:S02]  /*11200*/  ULDC UR10, c[0x0][0xa88] ;  /* 0x0002a200000a7ab9 */ /* 0x000fe40000000800 */
[----:B------:R-:W-:-:S03]  /*11210*/  IMAD.WIDE R18, R9, 0x2, R18 ;  /* 0x0000000209127825 */ /* 0x000fc600078e0212 */
[----:B0-----:R-:W-:Y:S02]  /*11220*/  IADD3 R33, P5, R18, 0x1000, RZ ;  /* 0x0000100012217810 */ /* 0x001fe40007fbe0ff */
        /* <DEDUP_REMOVED lines=10> */
.L_x_4883:
        /* <DEDUP_REMOVED lines=8> */
[C---:B------:R-:W-:Y:S02]  /*11350*/  IADD3 R5, P3, R18.reuse, 0x3000, RZ ;  /* 0x0000300012057810 */ /* 0x040fe40007f7e0ff */
[----:B------:R-:W-:-:S02]  /*11360*/  IADD3 R57, P0, R18, 0x4000, RZ ;  /* 0x0000400012397810 */ /* 0x000fc40007f1e0ff */
[----:B------:R-:W-:Y:S01]  /*11370*/  LOP3.LUT R4, R5, 0x380, RZ, 0xc0, !PT ;  /* 0x0000038005047812 */ /* 0x000fe200078ec0ff */
[----:B------:R-:W-:Y:S01]  /*11380*/  USHF.R.S32.HI UR14, URZ, 0x1f, UR18 ;  /* 0x0000001f3f0e7899 */ /* 0x000fe20008011412 */
[----:B------:R-:W-:Y:S01]  /*11390*/  IADD3 R13, P4, R18, 0x2000, RZ ;  /* 0x00002000120d7810 */ /* 0x000fe20007f9e0ff */
[----:B------:R-:W-:Y:S01]  /*113a0*/  USEL UR16, UR16, URZ, !UP1 ;  /* 0x0000003f10107287 */ /* 0x000fe2000c800000 */
[----:B------:R-:W-:Y:S01]  /*113b0*/  SHF.R.U64 R4, R4, 0x3, RZ ;  /* 0x0000000304047819 */ /* 0x000fe200000012ff */
[----:B------:R-:W-:Y:S01]  /*113c0*/  UIMAD UR11, UR14, UR12, URZ ;  /* 0x0000000c0e0b72a4 */ /* 0x000fe2000f8e023f */
[----:B------:R-:W-:Y:S01]  /*113d0*/  IADD3 R45, P1, R18, 0x5000, RZ ;  /* 0x00005000122d7810 */ /* 0x000fe20007f3e0ff */
[----:B------:R-:W-:Y:S01]  /*113e0*/  UIMAD.WIDE.U32 UR6, UR18, UR12, UR8 ;  /* 0x0000000c120672a5 */ /* 0x000fe2000f8e0008 */
[----:B------:R-:W-:Y:S01]  /*113f0*/  MOV R6, UR17 ;  /* 0x0000001100067c02 */ /* 0x000fe20008000f00 */
[----:B------:R-:W-:Y:S01]  /*11400*/  UIMAD UR11, UR18, UR13, UR11 ;  /* 0x0000000d120b72a4 */ /* 0x000fe2000f8e020b */
[----:B------:R-:W-:Y:S01]  /*11410*/  LOP3.LUT R4, R4, R5, RZ, 0x3c, !PT ;  /* 0x0000000504047212 */ /* 0x000fe200078e3cff */
[----:B------:R-:W-:Y:S01]  /*11420*/  USEL UR15, UR15, URZ, !UP1 ;  /* 0x0000003f0f0f7287 */ /* 0x000fe2000c800000 */
[----:B------:R-:W-:Y:S01]  /*11430*/  IADD3 R29, P2, R18, 0x6000, RZ ;  /* 0x00006000121d7810 */ /* 0x000fe20007f5e0ff */
[----:B------:R-:W-:Y:S01]  /*11440*/  ULDC.64 UR12, c[0x0][0xb78] ;  /* 0x0002de00000c7ab9 */ /* 0x000fe20000000a00 */
[----:B------:R-:W-:Y:S01]  /*11450*/  UIADD3 UR7, UR7, UR11, URZ ;  /* 0x0000000b07077290 */ /* 0x000fe2000fffe03f */
[----:B------:R-:W-:Y:S01]  /*11460*/  IMAD R7, R6, 0x80, R205 ;  /* 0x0000008006077824 */ /* 0x000fe200078e02cd */
[----:B------:R-:W-:Y:S01]  /*11470*/  UIMAD UR8, UR16, UR12, URZ ;  /* 0x0000000c100872a4 */ /* 0x000fe2000f8e023f */
[----:B------:R-:W-:Y:S01]  /*11480*/  LOP3.LUT R56, R57, 0x380, RZ, 0xc0, !PT ;  /* 0x0000038039387812 */ /* 0x000fe200078ec0ff */
[----:B------:R-:W-:Y:S01]  /*11490*/  UIMAD.WIDE.U32 UR6, UR15, UR12, UR6 ;  /* 0x0000000c0f0672a5 */ /* 0x000fe2000f8e0006 */
[----:B------:R-:W-:Y:S01]  /*114a0*/  LOP3.LUT R32, R33, 0x380, RZ, 0xc0, !PT ;  /* 0x0000038021207812 */ /* 0x000fe200078ec0ff */
[----:B------:R-:W-:Y:S01]  /*114b0*/  UIMAD UR8, UR15, UR13, UR8 ;  /* 0x0000000d0f0872a4 */ /* 0x000fe2000f8e0208 */
[----:B------:R-:W-:-:S02]  /*114c0*/  SHF.R.S32.HI R3, RZ, 0x1f, R7 ;  /* 0x0000001fff037819 */ /* 0x000fc40000011407 */
[----:B------:R-:W-:Y:S01]  /*114d0*/  LOP3.LUT R12, R13, 0x380, RZ, 0xc0, !PT ;  /* 0x000003800d0c7812 */ /* 0x000fe200078ec0ff */
[----:B------:R-:W-:Y:S01]  /*114e0*/  ULDC.64 UR12, c[0x0][0xaa0] ;  /* 0x0002a800000c7ab9 */ /* 0x000fe20000000a00 */
[----:B------:R-:W-:Y:S01]  /*114f0*/  IADD3 R5, P6, R7, UR6, RZ ;  /* 0x0000000607057c10 */ /* 0x000fe2000ffde0ff */
[----:B------:R-:W-:Y:S01]  /*11500*/  IMAD.U32 R6, RZ, RZ, UR8 ;  /* 0x00000008ff067e24 */ /* 0x000fe2000f8e00ff */
[----:B------:R-:W-:Y:S02]  /*11510*/  LOP3.LUT R44, R45, 0x380, RZ, 0xc0, !PT ;  /* 0x000003802d2c7812 */ /* 0x000fe400078ec0ff */
[----:B------:R-:W-:Y:S02]  /*11520*/  LOP3.LUT R28, R29, 0x380, RZ, 0xc0, !PT ;  /* 0x000003801d1c7812 */ /* 0x000fe400078ec0ff */
[----:B------:R-:W-:Y:S01]  /*11530*/  IADD3.X R6, R3, UR7, R6, P6, !PT ;  /* 0x0000000703067c10 */ /* 0x000fe2000b7fe406 */
[----:B------:R-:W-:Y:S01]  /*11540*/  ULDC.64 UR6, c[0x0][0xb40] ;  /* 0x0002d00000067ab9 */ /* 0x000fe20000000a00 */
[----:B------:R-:W-:Y:S01]  /*11550*/  SHF.R.U64 R56, R56, 0x3, RZ ;  /* 0x0000000338387819 */ /* 0x000fe200000012ff */
[----:B------:R-:W-:Y:S01]  /*11560*/  VIADD R3, R7, 0x8 ;  /* 0x0000000807037836 */ /* 0x000fe20000000000 */
[----:B------:R-:W-:-:S02]  /*11570*/  SHF.R.U64 R32, R32, 0x3, RZ ;  /* 0x0000000320207819 */ /* 0x000fc400000012ff */
[----:B------:R-:W-:Y:S02]  /*11580*/  SHF.R.U64 R12, R12, 0x3, RZ ;  /* 0x000000030c0c7819 */ /* 0x000fe400000012ff */
[----:B------:R-:W-:Y:S02]  /*11590*/  LEA R20, P6, R5, UR6, 0x2 ;  /* 0x0000000605147c11 */ /* 0x000fe4000f8c10ff */
[----:B------:R-:W-:Y:S02]  /*115a0*/  SHF.R.U64 R44, R44, 0x3, RZ ;  /* 0x000000032c2c7819 */ /* 0x000fe400000012ff */
[----:B------:R-:W-:Y:S02]  /*115b0*/  SHF.R.U64 R28, R28, 0x3, RZ ;  /* 0x000000031c1c7819 */ /* 0x000fe400000012ff */
[----:B------:R-:W-:Y:S02]  /*115c0*/  LOP3.LUT R56, R56, R57, RZ, 0x3c, !PT ;  /* 0x0000003938387212 */ /* 0x000fe400078e3cff */
[----:B------:R-:W-:-:S02]  /*115d0*/  IADD3.X R57, RZ, R19, RZ, P0, !PT ;  /* 0x00000013ff397210 */ /* 0x000fc400007fe4ff */
[----:B------:R-:W-:Y:S02]  /*115e0*/  LOP3.LUT P0, RZ, R211, 0x3, RZ, 0xc0, !PT ;  /* 0x00000003d3ff7812 */ /* 0x000fe4000780c0ff */
[----:B------:R-:W-:Y:S01]  /*115f0*/  LOP3.LUT R32, R32, R33, RZ, 0x3c, !PT ;  /* 0x0000002120207212 */ /* 0x000fe200078e3cff */
[--C-:B------:R-:W-:Y:S01]  /*11600*/  IMAD.X R33, RZ, RZ, R19.reuse, P5 ;  /* 0x000000ffff217224 */ /* 0x100fe200028e0613 */
[----:B------:R-:W-:Y:S01]  /*11610*/  LOP3.LUT R12, R12, R13, RZ, 0x3c, !PT ;  /* 0x0000000d0c0c7212 */ /* 0x000fe200078e3cff */
[--C-:B------:R-:W-:Y:S01]  /*11620*/  IMAD.X R13, RZ, RZ, R19.reuse, P4 ;  /* 0x000000ffff0d7224 */ /* 0x100fe200020e0613 */
[----:B------:R-:W-:Y:S01]  /*11630*/  LEA.HI.X R21, R5, UR7, R6, 0x2, P6 ;  /* 0x0000000705157c11 */ /* 0x000fe2000b0f1406 */
        /* <DEDUP_REMOVED lines=9> */
[----:B------:R-:W-:Y:S02]  /*116d0*/  ISETP.GE.OR P1, PT, R7, UR10, P0 ;  /* 0x0000000a07007c0c */ /* 0x000fe40008726670 */
[----:B------:R-:W-:Y:S02]  /*116e0*/  IADD3 R6, P2, R18, 0xb000, RZ ;  /* 0x0000b00012067810 */ /* 0x000fe40007f5e0ff */
[----:B------:R-:W-:-:S02]  /*116f0*/  ISETP.GE.OR P0, PT, R3, UR10, P0 ;  /* 0x0000000a03007c0c */ /* 0x000fc40008706670 */
[----:B------:R-:W-:Y:S01]  /*11700*/  LOP3.LUT R7, R18, 0x380, RZ, 0xc0, !PT ;  /* 0x0000038012077812 */ /* 0x000fe200078ec0ff */
[----:B------:R-:W-:Y:S01]  /*11710*/  IMAD.X R25, RZ, RZ, R19, P2 ;  /* 0x000000ffff197224 */ /* 0x000fe200010e0613 */
[----:B------:R-:W-:Y:S02]  /*11720*/  LOP3.LUT R8, R9, 0x380, RZ, 0xc0, !PT ;  /* 0x0000038009087812 */ /* 0x000fe400078ec0ff */
[----:B------:R-:W-:Y:S02]  /*11730*/  LOP3.LUT R60, R61, 0x380, RZ, 0xc0, !PT ;  /* 0x000003803d3c7812 */ /* 0x000fe400078ec0ff */
[----:B------:R-:W-:Y:S01]  /*11740*/  LOP3.LUT R52, R53, 0x380, RZ, 0xc0, !PT ;  /* 0x0000038035347812 */ /* 0x000fe200078ec0ff */
[----:B------:R0:W-:Y:S01]  /*11750*/  @!P1 STG.E desc[UR20][R20.64], R2 ;  /* 0x0000000214009986 */ /* 0x0001e2000c101914 */
        /* <DEDUP_REMOVED lines=8> */
[----:B------:R-:W-:Y:S01]  /*117e0*/  SHF.R.U64 R52, R52, 0x3, RZ ;  /* 0x0000000334347819 */ /* 0x000fe200000012ff */
[----:B0-----:R-:W-:Y:S01]  /*117f0*/  IMAD.MOV.U32 R2, RZ, RZ, R16 ;  /* 0x000000ffff027224 */ /* 0x001fe200078e0010 */
[----:B------:R-:W-:Y:S01]  /*11800*/  SHF.R.U64 R36, R36, 0x3, RZ ;  /* 0x0000000324247819 */ /* 0x000fe200000012ff */
[----:B------:R-:W5:Y:S01]  /*11810*/  LD.E.128 R12, desc[UR20][R12.64] ;  /* 0x000000140c0c7980 */ /* 0x000f62000c101d00 */
[----:B------:R-:W-:Y:S01]  /*11820*/  SHF.R.U64 R3, R3, 0x3, RZ ;  /* 0x0000000303037819 */ /* 0x000fe200000012ff */
[----:B------:R-:W-:Y:S01]  /*11830*/  ULDC.64 UR8, c[0x0][0xae0] ;  /* 0x0002b80000087ab9 */ /* 0x000fe20000000a00 */
[----:B------:R-:W-:Y:S01]  /*11840*/  LOP3.LUT R18, R7, R18, RZ, 0x3c, !PT ;  /* 0x0000001207127212 */ /* 0x000fe200078e3cff */
[----:B------:R-:W5:Y:S01]  /*11850*/  LD.E.128 R56, desc[UR20][R56.64] ;  /* 0x0000001438387980 */ /* 0x000f62000c101d00 */
[----:B------:R-:W-:Y:S01]  /*11860*/  LOP3.LUT R8, R8, R9, RZ, 0x3c, !PT ;  /* 0x0000000908087212 */ /* 0x000fe200078e3cff */
[--C-:B------:R-:W-:Y:S01]  /*11870*/  IMAD.X R9, RZ, RZ, R19.reuse, P6 ;  /* 0x000000ffff097224 */ /* 0x100fe200030e0613 */
[----:B------:R-:W-:Y:S01]  /*11880*/  LOP3.LUT R60, R60, R61, RZ, 0x3c, !PT ;  /* 0x0000003d3c3c7212 */ /* 0x000fe200078e3cff */
[--C-:B------:R-:W-:Y:S01]  /*11890*/  IMAD.X R61, RZ, RZ, R19.reuse, P5 ;  /* 0x000000ffff3d7224 */ /* 0x100fe200028e0613 */
[----:B------:R-:W-:Y:S01]  /*118a0*/  LOP3.LUT R52, R52, R53, RZ, 0x3c, !PT ;  /* 0x0000003534347212 */ /* 0x000fe200078e3cff */
[----:B------:R0:W5:Y:S01]  /*118b0*/  LD.E.128 R48, desc[UR20][R18.64] ;  /* 0x0000001412307980 */ /* 0x000162000c101d00 */
[----:B------:R-:W-:Y:S01]  /*118c0*/  LOP3.LUT R36, R36, R37, RZ, 0x3c, !PT ;  /* 0x0000002524247212 */ /* 0x000fe200078e3cff */
[----:B------:R-:W-:Y:S01]  /*118d0*/  IMAD.X R37, RZ, RZ, R19, P3 ;  /* 0x000000ffff257224 */ /* 0x000fe200018e0613 */
[----:B------:R-:W-:Y:S01]  /*118e0*/  IADD3.X R53, RZ, R19, RZ, P4, !PT ;  /* 0x00000013ff357210 */ /* 0x000fe200027fe4ff */
[----:B------:R-:W5:Y:S01]  /*118f0*/  LD.E.128 R44, desc[UR20][R44.64] ;  /* 0x000000142c2c7980 */ /* 0x000f62000c101d00 */
[----:B------:R-:W-:-:S02]  /*11900*/  LOP3.LUT R24, R3, R6, RZ, 0x3c, !PT ;  /* 0x0000000603187212 */ /* 0x000fc400078e3cff */
[----:B------:R-:W-:Y:S01]  /*11910*/  SHF.R.S32.HI R3, RZ, 0x1f, R16 ;  /* 0x0000001fff037819 */ /* 0x000fe20000011410 */
[----:B------:R-:W5:Y:S01]  /*11920*/  LD.E.128 R4, desc[UR20][R4.64] ;  /* 0x0000001404047980 */ /* 0x000f62000c101d00 */
[----:B0-----:R-:W-:Y:S01]  /*11930*/  IMAD.U32 R19, RZ, RZ, UR12 ;  /* 0x0000000cff137e24 */ /* 0x001fe2000f8e00ff */
[----:B------:R-:W-:Y:S02]  /*11940*/  UIMAD UR6, UR4, UR13, UR6 ;  /* 0x0000000d040672a4 */ /* 0x000fe4000f8e0206 */
[----:B------:R-:W5:Y:S01]  /*11950*/  LD.E.128 R28, desc[UR20][R28.64] ;  /* 0x000000141c1c7980 */ /* 0x000f62000c101d00 */
[----:B------:R-:W-:-:S03]  /*11960*/  IMAD.WIDE.U32 R2, R19, UR4, R2 ;  /* 0x0000000413027c25 */ /* 0x000fc6000f8e0002 */
        /* <DEDUP_REMOVED lines=12> */
[----:B------:R-:W-:Y:S01]  /*11a30*/  MOV R19, UR8 ;  /* 0x0000000800137c02 */ /* 0x000fe20008000f00 */
[----:B------:R-:W-:Y:S01]  /*11a40*/  VIADD R3, R3, UR6 ;  /* 0x0000000603037c36 */ /* 0x000fe20008000000 */
[----:B------:R-:W-:-:S02]  /*11a50*/  UIMAD UR10, UR17, -0x80, UR10 ;  /* 0xffffff80110a78a4 */ /* 0x000fc4000f8e020a */
[----:B------:R-:W-:Y:S02]  /*11a60*/  UIMAD UR4, UR18, UR9, UR4 ;  /* 0x00000009120472a4 */ /* 0x000fe4000f8e0204 */
[----:B------:R-:W-:Y:S01]  /*11a70*/  IMAD.WIDE.U32 R2, R19, UR18, R2 ;  /* 0x0000001213027c25 */ /* 0x000fe2000f8e0002 */
[----:B------:R-:W-:Y:S01]  /*11a80*/  ULDC.64 UR6, c[0x0][0xae8] ;  /* 0x0002ba0000067ab9 */ /* 0x000fe20000000a00 */
[----:B------:R-:W-:Y:S02]  /*11a90*/  ISETP.GE.AND P3, PT, R22, UR10, PT ;  /* 0x0000000a16007c0c */ /* 0x000fe4000bf66270 */
[----:B------:R-:W-:Y:S01]  /*11aa0*/  VIADD R3, R3, UR4 ;  /* 0x0000000403037c36 */ /* 0x000fe20008000000 */
[----:B------:R-:W-:Y:S01]  /*11ab0*/  UIMAD UR4, UR16, UR6, URZ ;  /* 0x00000006100472a4 */ /* 0x000fe2000f8e023f */
[----:B------:R-:W-:Y:S01]  /*11ac0*/  VIADD R42, R42, 0x36820 ;  /* 0x000368202a2a7836 */ /* 0x000fe20000000000 */
[----:B-1----:R-:W-:Y:S01]  /*11ad0*/  MOV R21, UR6 ;  /* 0x0000000600157c02 */ /* 0x002fe20008000f00 */
[C---:B------:R-:W-:Y:S01]  /*11ae0*/  VIADD R19, R22.reuse, 0x60 ;  /* 0x0000006016137836 */ /* 0x040fe20000000000 */
[----:B------:R-:W-:Y:S01]  /*11af0*/  UIMAD UR4, UR15, UR7, UR4 ;  /* 0x000000070f0472a4 */ /* 0x000fe2000f8e0204 */
[----:B------:R-:W-:Y:S01]  /*11b00*/  VIADD R18, R22, 0x40 ;  /* 0x0000004016127836 */ /* 0x000fe20000000000 */
[----:B------:R-:W-:Y:S01]  /*11b10*/  PRMT R42, RZ, 0x654, R42 ;  /* 0x00000654ff2a7816 */ /* 0x000fe2000000002a */
[----:B------:R-:W-:Y:S01]  /*11b20*/  IMAD.WIDE.U32 R20, R21, UR15, R2 ;  /* 0x0000000f15147c25 */ /* 0x000fe2000f8e0002 */
[----:B------:R-:W-:-:S02]  /*11b30*/  ISETP.GE.AND P2, PT, R19, UR10, PT ;  /* 0x0000000a13007c0c */ /* 0x000fc4000bf46270 */
[--C-:B------:R-:W-:Y:S01]  /*11b40*/  SHF.R.S32.HI R23, RZ, 0x1f, R22.reuse ;  /* 0x0000001fff177819 */ /* 0x100fe20000011416 */
[----:B------:R-:W-:Y:S01]  /*11b50*/  VIADD R0, R22, 0x20 ;  /* 0x0000002016007836 */ /* 0x000fe20000000000 */
[----:B0-----:R0:W-:Y:S01]  /*11b60*/  SYNCS.ARRIVE.TRANS64.RED.A1T0 RZ, [R42+URZ], RZ ;  /* 0x000000ff2aff79a7 */ /* 0x0011e2000810043f */
[----:B------:R-:W-:Y:S01]  /*11b70*/  IMAD.U32 R19, RZ, RZ, UR17 ;  /* 0x00000011ff137e24 */ /* 0x000fe2000f8e00ff */
[----:B------:R-:W-:Y:S01]  /*11b80*/  BSSY B1, `(.L_x_4884) ;  /* 0x000001a000017945 */ /* 0x000fe20003800000 */
[----:B------:R-:W-:Y:S01]  /*11b90*/  VIADD R43, R21, UR4 ;  /* 0x00000004152b7c36 */ /* 0x000fe20008000000 */
[----:B------:R-:W-:Y:S01]  /*11ba0*/  ISETP.GE.AND P1, PT, R18, UR10, PT ;  /* 0x0000000a12007c0c */ /* 0x000fe2000bf26270 */
[----:B------:R-:W-:Y:S01]  /*11bb0*/  IMAD.WIDE R18, R19, 0x80, R22 ;  /* 0x0000008013127825 */ /* 0x000fe200078e0216 */
[----:B------:R-:W-:Y:S01]  /*11bc0*/  ISETP.GE.AND P0, PT, R0, UR10, PT ;  /* 0x0000000a00007c0c */ /* 0x000fe2000bf06270 */
[----:B------:R-:W-:-:S12]  /*11bd0*/  @P3 BRA `(.L_x_4885) ;  /* 0x0000000000503947 */ /* 0x000fd80003800000 */
        /* <DEDUP_REMOVED lines=20> */
.L_x_4885:
[----:B------:R-:W-:Y:S05]  /*11d20*/  BSYNC B1 ;  /* 0x0000000000017941 */ /* 0x000fea0003800000 */
.L_x_4884:
[----:B------:R-:W-:Y:S04]  /*11d30*/  BSSY B1, `(.L_x_4886) ;  /* 0x0000018000017945 */ /* 0x000fe80003800000 */
[----:B------:R-:W-:Y:S05]  /*11d40*/  @P0 BRA `(.L_x_4887) ;  /* 0x0000000000580947 */ /* 0x000fea0003800000 */
[----:B-1----:R-:W-:Y:S01]  /*11d50*/  IADD3 R41, P0, R18, 0x20, RZ ;  /* 0x0000002012297810 */ /* 0x002fe20007f1e0ff */
[----:B------:R-:W-:Y:S01]  /*11d60*/  VIADD R2, R16, 0x40 ;  /* 0x0000004010027836 */ /* 0x000fe20000000000 */
[----:B------:R-:W-:Y:S01]  /*11d70*/  ULDC UR4, c[0x0][0xa8c] ;  /* 0x0002a30000047ab9 */ /* 0x000fe20000000800 */
        /* <DEDUP_REMOVED lines=19> */
.L_x_4887:
[----:B------:R-:W-:Y:S05]  /*11eb0*/  BSYNC B1 ;  /* 0x0000000000017941 */ /* 0x000fea0003800000 */
.L_x_4886:
[----:B------:R-:W-:Y:S04]  /*11ec0*/  BSSY B1, `(.L_x_4888) ;  /* 0x0000018000017945 */ /* 0x000fe80003800000 */
[----:B------:R-:W-:Y:S05]  /*11ed0*/  @P1 BRA `(.L_x_4889) ;  /* 0x0000000000581947 */ /* 0x000fea0003800000 */
[----:B--2--5:R-:W-:Y:S01]  /*11ee0*/  IADD3 R33, P0, R18, 0x40, RZ ;  /* 0x0000004012217810 */ /* 0x024fe20007f1e0ff */
        /* <DEDUP_REMOVED lines=21> */
.L_x_4889:
[----:B------:R-:W-:Y:S05]  /*12040*/  BSYNC B1 ;  /* 0x0000000000017941 */ /* 0x000fea0003800000 */
.L_x_4888:
[----:B------:R-:W-:Y:S05]  /*12050*/  @P2 BRA `(.L_x_4890) ;  /* 0x0000000c00902947 */ /* 0x000fea0003800000 */
[----:B---3-5:R-:W-:Y:S01]  /*12060*/  IADD3 R13, P0, R18, 0x60, RZ ;  /* 0x00000060120d7810 */ /* 0x028fe20007f1e0ff */
        /* <DEDUP_REMOVED lines=24> */
.L_x_4882:
        /* <DEDUP_REMOVED lines=13> */
[----:B------:R-:W-:Y:S01]  /*122c0*/  IMAD.U32 R4, RZ, RZ, UR6 ;  /* 0x00000006ff047e24 */ /* 0x000fe2000f8e00ff */
[----:B------:R-:W-:Y:S02]  /*122d0*/  UISETP.NE.AND.EX UP0, UPT, UR9, URZ, UPT, UP0 ;  /* 0x0000003f0900728c */ /* 0x000fe4000bf05300 */
[----:B------:R-:W-:Y:S01]  /*122e0*/  UIADD3 UR4, UP1, UR4, UR8, URZ ;  /* 0x0000000804047290 */ /* 0x000fe2000ff3e03f */
[----:B------:R-:W-:-:S03]  /*122f0*/  IMAD.U32 R5, RZ, RZ, UR7 ;  /* 0x00000007ff057e24 */ /* 0x000fc6000f8e00ff */
[----:B------:R-:W-:Y:S01]  /*12300*/  PLOP3.LUT P1, PT, PT, PT, UP0, 0x80, 0x0 ;  /* 0x000000000000781c */ /* 0x000fe20003f2f008 */
[----:B------:R-:W-:Y:S01]  /*12310*/  UIADD3.X UR6, UR10, UR9, URZ, UP1, !UPT ;  /* 0x000000090a067290 */ /* 0x000fe20008ffe43f */
[----:B------:R-:W2:Y:S01]  /*12320*/  @P2 LDG.E R4, desc[UR12][R4.64] ;  /* 0x0000000c04042981 */ /* 0x000ea2000c1e1900 */
[----:B------:R-:W-:Y:S01]  /*12330*/  MOV R7, RZ ;  /* 0x000000ff00077202 */ /* 0x000fe20000000f00 */
[----:B------:R-:W-:-:S03]  /*12340*/  IMAD.U32 R2, RZ, RZ, UR4 ;  /* 0x00000004ff027e24 */ /* 0x000fc6000f8e00ff */
        /* <DEDUP_REMOVED lines=13> */
.L_x_4891:
        /* <DEDUP_REMOVED lines=12> */
[----:B------:R-:W-:-:S04]  /*124e0*/  IMAD.U32 R0, RZ, RZ, UR6 ;  /* 0x00000006ff007e24 */ /* 0x000fc8000f8e00ff */
        /* <DEDUP_REMOVED lines=25> */
.L_x_4893:
[----:B------:R-:W-:Y:S05]  /*12680*/  BSYNC B1 ;  /* 0x0000000000017941 */ /* 0x000fea0003800000 */
.L_x_4892:
[----:B------:R-:W-:Y:S01]  /*12690*/  R2UR UR11, R209 ;  /* 0x00000000d10b72ca */ /* 0x000fe200000e0000 */
[----:B------:R-:W-:Y:S01]  /*126a0*/  ULDC.64 UR6, c[0x0][0xaa0] ;  /* 0x0002a80000067ab9 */ /* 0x000fe20000000a00 */
[----:B------:R-:W-:Y:S01]  /*126b0*/  R2UR UR14, R207 ;  /* 0x00000000cf0e72ca */ /* 0x000fe200000e0000 */
[----:B------:R-:W-:Y:S01]  /*126c0*/  IMAD.MOV.U32 R2, RZ, RZ, R16 ;  /* 0x000000ffff027224 */ /* 0x000fe200078e0010 */
[----:B------:R-:W-:Y:S01]  /*126d0*/  ULDC.64 UR12, c[0x0][0xae0] ;  /* 0x0002b800000c7ab9 */ /* 0x000fe20000000a00 */
[----:B0-----:R-:W-:Y:S01]  /*126e0*/  IMAD.MOV.U32 R3, RZ, RZ, R9 ;  /* 0x000000ffff037224 */ /* 0x001fe200078e0009 */
[----:B------:R-:W-:Y:S01]  /*126f0*/  MOV R5, UR12 ;  /* 0x0000000c00057c02 */ /* 0x000fe20008000f00 */
[----:B------:R-:W-:Y:S01]  /*12700*/  IMAD R0, R6, UR6, RZ ;  /* 0x0000000606007c24 */ /* 0x000fe2000f8e02ff */
[----:B------:R-:W-:Y:S01]  /*12710*/  BSSY B1, `(.L_x_4894) ;  /* 0x000002f000017945 */ /* 0x000fe20003800000 */
[----:B------:R-:W-:Y:S01]  /*12720*/  IMAD.WIDE.U32 R2, R7, UR6, R2 ;  /* 0x0000000607027c25 */ /* 0x000fe2000f8e0002 */
[----:B------:R-:W-:-:S03]  /*12730*/  UIMAD UR6, UR8, UR12, URZ ;  /* 0x0000000c080672a4 */ /* 0x000fc6000f8e023f */
[----:B------:R-:W-:Y:S01]  /*12740*/  IMAD R7, R7, UR7, R0 ;  /* 0x0000000707077c24 */ /* 0x000fe2000f8e0200 */
[----:B------:R-:W-:Y:S01]  /*12750*/  UIMAD UR7, UR11, -0x80, UR4 ;  /* 0xffffff800b0778a4 */ /* 0x000fe2000f8e0204 */
[C---:B------:R-:W-:Y:S01]  /*12760*/  VIADD R4, R22.reuse, 0x60 ;  /* 0x0000006016047836 */ /* 0x040fe20000000000 */
[----:B------:R-:W-:Y:S01]  /*12770*/  UIMAD UR6, UR14, UR13, UR6 ;  /* 0x0000000d0e0672a4 */ /* 0x000fe2000f8e0206 */
[----:B------:R-:W-:Y:S01]  /*12780*/  IMAD.IADD R3, R3, 0x1, R7 ;  /* 0x0000000103037824 */ /* 0x000fe200078e0207 */
[----:B------:R-:W-:Y:S01]  /*12790*/  SHF.R.S32.HI R7, RZ, 0x1f, R22 ;  /* 0x0000001fff077819 */ /* 0x000fe20000011416 */
[----:B------:R-:W-:Y:S01]  /*127a0*/  ULDC.64 UR12, c[0x0][0xae8] ;  /* 0x0002ba00000c7ab9 */ /* 0x000fe20000000a00 */
[----:B------:R-:W-:Y:S01]  /*127b0*/  ISETP.GE.AND P3, PT, R22, UR7, PT ;  /* 0x0000000716007c0c */ /* 0x000fe2000bf66270 */
[----:B------:R-:W-:Y:S01]  /*127c0*/  IMAD.WIDE.U32 R2, R5, UR14, R2 ;  /* 0x0000000e05027c25 */ /* 0x000fe2000f8e0002 */
[----:B------:R-:W-:Y:S01]  /*127d0*/  UIMAD UR4, UR10, UR12, URZ ;  /* 0x0000000c0a0472a4 */ /* 0x000fe2000f8e023f */
[----:B------:R-:W-:-:S02]  /*127e0*/  ISETP.GE.AND P0, PT, R4, UR7, PT ;  /* 0x0000000704007c0c */ /* 0x000fc4000bf06270 */
[----:B------:R-:W-:Y:S01]  /*127f0*/  VIADD R0, R22, 0x20 ;  /* 0x0000002016007836 */ /* 0x000fe20000000000 */
[----:B------:R-:W-:Y:S01]  /*12800*/  UIMAD UR4, UR9, UR13, UR4 ;  /* 0x0000000d090472a4 */ /* 0x000fe2000f8e0204 */
[----:B------:R-:W-:Y:S01]  /*12810*/  VIADD R3, R3, UR6 ;  /* 0x0000000603037c36 */ /* 0x000fe20008000000 */
[----:B------:R-:W-:Y:S01]  /*12820*/  MOV R9, UR11 ;  /* 0x0000000b00097c02 */ /* 0x000fe20008000f00 */
[----:B------:R-:W-:Y:S01]  /*12830*/  IMAD.U32 R5, RZ, RZ, UR12 ;  /* 0x0000000cff057e24 */ /* 0x000fe2000f8e00ff */
[----:B------:R-:W-:Y:S01]  /*12840*/  ISETP.GE.AND P2, PT, R0, UR7, PT ;  /* 0x0000000700007c0c */ /* 0x000fe2000bf46270 */
[----:B------:R-:W-:Y:S02]  /*12850*/  VIADD R0, R22, 0x40 ;  /* 0x0000004016007836 */ /* 0x000fe40000000000 */
[----:B------:R-:W-:-:S03]  /*12860*/  IMAD.WIDE.U32 R4, R5, UR9, R2 ;  /* 0x0000000905047c25 */ /* 0x000fc6000f8e0002 */
[----:B------:R-:W-:Y:S01]  /*12870*/  ISETP.GE.AND P1, PT, R0, UR7, PT ;  /* 0x0000000700007c0c */ /* 0x000fe2000bf26270 */
[----:B------:R-:W-:Y:S02]  /*12880*/  IMAD.MOV.U32 R6, RZ, RZ, R22 ;  /* 0x000000ffff067224 */ /* 0x000fe400078e0016 */
[----:B------:R-:W-:Y:S02]  /*12890*/  VIADD R11, R5, UR4 ;  /* 0x00000004050b7c36 */ /* 0x000fe40008000000 */
[----:B------:R-:W-:Y:S01]  /*128a0*/  IMAD.WIDE R6, R9, 0x80, R6 ;  /* 0x0000008009067825 */ /* 0x000fe200078e0206 */
[----:B------:R-:W-:Y:S07]  /*128b0*/  @P3 BRA `(.L_x_4895) ;  /* 0x0000000000503947 */ /* 0x000fee0003800000 */
        /* <DEDUP_REMOVED lines=20> */
.L_x_4895:
[----:B------:R-:W-:Y:S05]  /*12a00*/  BSYNC B1 ;  /* 0x0000000000017941 */ /* 0x000fea0003800000 */
.L_x_4894:
[----:B------:R-:W-:Y:S04]  /*12a10*/  BSSY B1, `(.L_x_4896) ;  /* 0x0000018000017945 */ /* 0x000fe80003800000 */
[----:B------:R-:W-:Y:S05]  /*12a20*/  @P2 BRA `(.L_x_4897) ;  /* 0x0000000000582947 */ /* 0x000fea0003800000 */
[----:B0-----:R-:W-:Y:S01]  /*12a30*/  IADD3 R9, P2, R6, 0x20, RZ ;  /* 0x0000002006097810 */ /* 0x001fe20007f5e0ff */
        /* <DEDUP_REMOVED lines=21> */
.L_x_4897:
[----:B------:R-:W-:Y:S05]  /*12b90*/  BSYNC B1 ;  /* 0x0000000000017941 */ /* 0x000fea0003800000 */
.L_x_4896:
[----:B------:R-:W-:Y:S04]  /*12ba0*/  BSSY B1, `(.L_x_4898) ;  /* 0x0000018000017945 */ /* 0x000fe80003800000 */
[----:B------:R-:W-:Y:S05]  /*12bb0*/  @P1 BRA `(.L_x_4899) ;  /* 0x0000000000581947 */ /* 0x000fea0003800000 */
[----:B01----:R-:W-:Y:S01]  /*12bc0*/  IADD3 R9, P1, R6, 0x40, RZ ;  /* 0x0000004006097810 */ /* 0x003fe20007f3e0ff */
        /* <DEDUP_REMOVED lines=21> */
.L_x_4899:
[----:B------:R-:W-:Y:S05]  /*12d20*/  BSYNC B1 ;  /* 0x0000000000017941 */ /* 0x000fea0003800000 */
.L_x_4898:
[----:B------:R-:W-:Y:S05]  /*12d30*/  @P0 BRA `(.L_x_4890) ;  /* 0x0000000000580947 */ /* 0x000fea0003800000 */
[----:B------:R-:W-:Y:S01]  /*12d40*/  IADD3 R5, P0, R6, 0x60, RZ ;  /* 0x0000006006057810 */ /* 0x000fe20007f1e0ff */
[C---:B------:R-:W-:Y:S01]  /*12d50*/  VIADD R0, R16.reuse, 0x40 ;  /* 0x0000004010007836 */ /* 0x040fe20000000000 */
[----:B------:R-:W-:Y:S01]  /*12d60*/  ULDC.64 UR6, c[0x0][0xad8] ;  /* 0x0002b60000067ab9 */ /* 0x000fe20000000a00 */
[----:B------:R-:W-:Y:S01]  /*12d70*/  ULDC UR4, c[0x0][0xa8c] ;  /* 0x0002a30000047ab9 */ /* 0x000fe20000000800 */
[----:B------:R-:W-:Y:S01]  /*12d80*/  IMAD.MOV.U32 R2, RZ, RZ, R4 ;  /* 0x000000ffff027224 */ /* 0x000fe200078e0004 */
[----:B------:R-:W-:Y:S01]  /*12d90*/  ISETP.GE.AND P1, PT, R16, UR4, PT ;  /* 0x0000000410007c0c */ /* 0x000fe2000bf26270 */
[----:B------:R-:W-:Y:S01]  /*12da0*/  IMAD.X R6, RZ, RZ, R7, P0 ;  /* 0x000000ffff067224 */ /* 0x000fe200000e0607 */
[----:B------:R-:W-:Y:S01]  /*12db0*/  ISETP.GE.AND P2, PT, R0, UR4, PT ;  /* 0x0000000400007c0c */ /* 0x000fe2000bf46270 */
[----:B------:R-:W-:Y:S01]  /*12dc0*/  IMAD.MOV.U32 R3, RZ, RZ, R11 ;  /* 0x000000ffff037224 */ /* 0x000fe200078e000b */
[----:B------:R-:W-:Y:S01]  /*12dd0*/  IADD3 R0, R16, 0x80, RZ ;  /* 0x0000008010007810 */ /* 0x000fe20007ffe0ff */
[----:B------:R-:W-:Y:S01]  /*12de0*/  IMAD R6, R6, UR6, RZ ;  /* 0x0000000606067c24 */ /* 0x000fe2000f8e02ff */
[----:B------:R-:W-:Y:S01]  /*12df0*/  ULDC.64 UR8, c[0x0][0x208] ;  /* 0x0000820000087ab9 */ /* 0x000fe20000000a00 */
        /* <DEDUP_REMOVED lines=10> */
.L_x_4890:
[----:B------:R-:W-:Y:S05]  /*12ea0*/  BSYNC B0 ;  /* 0x0000000000007941 */ /* 0x000fea0003800000 */
.L_x_4881:
[----:B------:R-:W-:Y:S02]  /*12eb0*/  ULDC UR4, c[0x0][0xc14] ;  /* 0x0003050000047ab9 */ /* 0x000fe40000000800 */
[----:B------:R-:W-:-:S13]  /*12ec0*/  ISETP.GE.AND P0, PT, R83, UR4, PT ;  /* 0x0000000453007c0c */ /* 0x000fda000bf06270 */
[----:B------:R-:W-:Y:S05]  /*12ed0*/  @!P0 BRA `(.L_x_4900) ;  /* 0xfffffedc00b88947 */ /* 0x000fea000383ffff */
[----:B------:R-:W-:Y:S05]  /*12ee0*/  EXIT ;  /* 0x000000000000794d */ /* 0x000fea0003800000 */
.L_x_4845:
        /* <DEDUP_REMOVED lines=46> */
[----:B------:R-:W-:Y:S02]  /*131d0*/  ISETP.GE.U32.AND P0, PT, R7, 0x10, PT ;  /* 0x000000100700780c */ /* 0x000fe40003f06070 */
[----:B------:R-:W-:-:S05]  /*131e0*/  IADD3 R2, R3, R2, RZ ;  /* 0x0000000203027210 */ /* 0x000fca0007ffe0ff */
[----:B------:R-:W1:Y:S06]  /*131f0*/  SHFL.UP PT, R5, R2, 0x10, RZ ;  /* 0x0600000002057989 */ /* 0x000e6c00000e00ff */
        /* <DEDUP_REMOVED lines=13> */
.L_x_4905:
        /* <DEDUP_REMOVED lines=16> */
.L_x_4904:
[----:B------:R-:W-:Y:S05]  /*133d0*/  BSYNC B0 ;  /* 0x0000000000007941 */ /* 0x000fea0003800000 */
.L_x_4903:
        /* <DEDUP_REMOVED lines=25> */
.L_x_4901:
[----:B------:R-:W-:Y:S01]  /*13570*/  IMAD.IADD R7, R5, 0x1, -R2 ;  /* 0x0000000105077824 */ /* 0x000fe200078e0a02 */
[----:B------:R-:W-:-:S03]  /*13580*/  ULDC.64 UR8, c[0x0][0x208] ;  /* 0x0000820000087ab9 */ /* 0x000fc60000000a00 */
[----:B------:R-:W-:-:S05]  /*13590*/  IMAD R2, R4, UR4, R7 ;  /* 0x0000000404027c24 */ /* 0x000fca000f8e0207 */
[----:B------:R-:W-:Y:S02]  /*135a0*/  ISETP.GT.AND P0, PT, R2, UR6, PT ;  /* 0x0000000602007c0c */ /* 0x000fe4000bf04270 */
[----:B------:R-:W0:Y:S11]  /*135b0*/  LDC.64 R2, c[0x0][0xc68] ;  /* 0x00031a00ff027b82 */ /* 0x000e360000000a00 */
[----:B------:R-:W-:-:S04]  /*135c0*/  VOTE.ANY R9, PT, !P0 ;  /* 0x0000000000097806 */ /* 0x000fc800040e0100 */
[----:B------:R-:W1:Y:S02]  /*135d0*/  POPC R5, R9 ;  /* 0x0000000900057309 */ /* 0x000e640000000000 */
[----:B-1----:R-:W-:-:S05]  /*135e0*/  IADD3 R19, R5, R6, RZ ;  /* 0x0000000605137210 */ /* 0x002fca0007ffe0ff */
        /* <DEDUP_REMOVED lines=13> */
.L_x_4906:
        /* <DEDUP_REMOVED lines=21> */
[----:B------:R-:W-:Y:S01]  /*13810*/  IMAD R4, R8, R9, RZ ;  /* 0x0000000908047224 */ /* 0x000fe200078e02ff */
[----:B------:R-:W-:-:S03]  /*13820*/  IADD3 R9, -R9, RZ, RZ ;  /* 0x000000ff09097210 */ /* 0x000fc60007ffe1ff */
        /* <DEDUP_REMOVED lines=33> */
.L_x_4902:
[----:B------:R-:W-:Y:S01]  /*13a40*/  IMAD.MOV.U32 R17, RZ, RZ, RZ ;  /* 0x000000ffff117224 */ /* 0x000fe200078e00ff */
[----:B------:R-:W-:Y:S01]  /*13a50*/  MOV R16, UR6 ;  /* 0x0000000600107c02 */ /* 0x000fe20008000f00 */
[----:B------:R-:W-:-:S07]  /*13a60*/  IMAD.MOV.U32 R18, RZ, RZ, RZ ;  /* 0x000000ffff127224 */ /* 0x000fce00078e00ff */
.L_x_4907:
        /* <DEDUP_REMOVED lines=20> */
.L_x_4975:
[----:B--2---:R-:W2:Y:S01]  /*13bb0*/  LDC.64 R2, c[0x0][0xc60] ;  /* 0x00031800ff027b82 */ /* 0x004ea20000000a00 */
[----:B------:R-:W-:Y:S01]  /*13bc0*/  ULDC.64 UR4, c[0x0][0x208] ;  /* 0x0000820000047ab9 */ /* 0x000fe20000000a00 */
[----:B--2---:R-:W-:-:S05]  /*13bd0*/  IMAD.WIDE R2, R19, 0x4, R2 ;  /* 0x0000000413027825 */ /* 0x004fca00078e0202 */
[----:B------:R-:W2:Y:S01]  /*13be0*/  LDG.E R5, desc[UR4][R2.64] ;  /* 0x0000000402057981 */ /* 0x000ea2000c1e1900 */
[----:B------:R-:W-:Y:S05]  /*13bf0*/  YIELD ;  /* 0x0000000000007946 */ /* 0x000fea0003800000 */
[----:B------:R-:W-:Y:S01]  /*13c00*/  ULDC.64 UR4, c[0x0][0xa28] ;  /* 0x00028a0000047ab9 */ /* 0x000fe20000000a00 */
[----:B-1----:R-:W-:Y:S01]  /*13c10*/  IMAD.MOV.U32 R0, RZ, RZ, RZ ;  /* 0x000000ffff007224 */ /* 0x002fe200078e00ff */
[----:B------:R-:W-:Y:S01]  /*13c20*/  ISETP.NE.U32.AND P0, PT, RZ, UR4, PT ;  /* 0x00000004ff007c0c */ /* 0x000fe2000bf05070 */
[----:B------:R-:W-:Y:S01]  /*13c30*/  ULDC.64 UR8, c[0x0][0x208] ;  /* 0x0000820000087ab9 */ /* 0x000fe20000000a00 */
[----:B------:R-:W-:Y:S01]  /*13c40*/  MOV R6, RZ ;  /* 0x000000ff00067202 */ /* 0x000fe20000000f00 */
[----:B------:R-:W-:Y:S01]  /*13c50*/  ULDC.64 UR6, c[0x0][0xa08] ;  /* 0x0002820000067ab9 */ /* 0x000fe20000000a00 */
[----:B------:R-:W-:-:S02]  /*13c60*/  ISETP.NE.AND.EX P0, PT, RZ, UR5, PT, P0 ;  /* 0x00000005ff007c0c */ /* 0x000fc4000bf05300 */
        /* <DEDUP_REMOVED lines=41> */
[----:B--2---:R-:W-:-:S07]  /*13f00*/  IMAD.IADD R6, R9, 0x1, -R6 ;  /* 0x0000000109067824 */ /* 0x004fce00078e0a06 */
.L_x_4909:
        /* <DEDUP_REMOVED lines=14> */
.L_x_4910:
[----:B------:R-:W-:Y:S05]  /*13ff0*/  @!P0 BRA `(.L_x_4911) ;  /* 0x0000000000108947 */ /* 0x000fea0003800000 */
[----:B------:R-:W-:Y:S02]  /*14000*/  ULDC.64 UR4, c[0x0][0x208] ;  /* 0x0000820000047ab9 */ /* 0x000fe40000000a00 */
[----:B------:R-:W2:Y:S04]  /*14010*/  LDG.E R7, desc[UR4][R4.64] ;  /* 0x0000000404077981 */ /* 0x000ea8000c1e1900 */
[----:B-1----:R-:W2:Y:S02]  /*14020*/  LDG.E R2, desc[UR4][R4.64+0x4] ;  /* 0x0000040404027981 */ /* 0x002ea4000c1e1900 */
[----:B--2---:R-:W-:-:S07]  /*14030*/  IADD3 R7, -R7, R2, RZ ;  /* 0x0000000207077210 */ /* 0x004fce0007ffe1ff */
.L_x_4911:
[----:B-----5:R-:W-:Y:S01]  /*14040*/  IMAD.IADD R7, R7, 0x1, -R0 ;  /* 0x0000000107077824 */ /* 0x020fe200078e0a00 */
[----:B-1----:R-:W-:Y:S01]  /*14050*/  LEA R2, R17, 0xef, 0x7 ;  /* 0x000000ef11027811 */ /* 0x002fe200078e38ff */
[----:B------:R-:W-:Y:S01]  /*14060*/  IMAD.MOV.U32 R4, RZ, RZ, RZ ;  /* 0x000000ffff047224 */ /* 0x000fe200078e00ff */
[----:B------:R-:W-:Y:S01]  /*14070*/  BSSY B6, `(.L_x_4912) ;  /* 0x0000327000067945 */ /* 0x000fe20003800000 */
[C---:B------:R-:W-:Y:S01]  /*14080*/  VIADD R5, R7.reuse, 0x6f ;  /* 0x0000006f07057836 */ /* 0x040fe20000000000 */
[----:B------:R-:W-:Y:S01]  /*14090*/  IADD3 R3, R7, R2, -R6 ;  /* 0x0000000207037210 */ /* 0x000fe20007ffe806 */
[----:B------:R-:W-:Y:S02]  /*140a0*/  IMAD.MOV.U32 R2, RZ, RZ, RZ ;  /* 0x000000ffff027224 */ /* 0x000fe400078e00ff */
[----:B------:R-:W-:-:S04]  /*140b0*/  IMAD.HI R4, R5, -0x6db6db6d, R4 ;  /* 0x9249249305047827 */ /* 0x000fc800078e0204 */
[----:B------:R-:W-:Y:S01]  /*140c0*/  IMAD.HI R2, R3, -0x6db6db6d, R2 ;  /* 0x9249249303027827 */ /* 0x000fe200078e0202 */
        /* <DEDUP_REMOVED lines=26> */
.L_x_4913:
        /* <DEDUP_REMOVED lines=23> */
.L_x_4915:
        /* <DEDUP_REMOVED lines=20> */
.L_x_4917:
        /* <DEDUP_REMOVED lines=16> */
.L_x_4916:
        /* <DEDUP_REMOVED lines=32> */
.L_x_4918:
        /* <DEDUP_REMOVED lines=16> */
.L_x_4919:
        /* <DEDUP_REMOVED lines=15> */
.L_x_4920:
        /* <DEDUP_REMOVED lines=18> */
.L_x_4991:
[----:B------:R-:W-:Y:S01]  /*14b30*/  UMOV UR4, 0xffffffff ;  /* 0xffffffff00047882 */ /* 0x000fe20000000000 */
[----:B0-----:R-:W-:Y:S02]  /*14b40*/  SHF.R.S32.HI R13, RZ, 0x1f, R4 ;  /* 0x0000001fff0d7819 */ /* 0x001fe40000011404 */
[----:B------:R-:W-:Y:S05]  /*14b50*/  BRA.DIV UR4, `(.L_x_4922) ;  /* 0x0000003a04c87947 */ /* 0x000fea000b800000 */
[----:B------:R-:W-:-:S13]  /*14b60*/  ELECT P6, URZ, PT ;  /* 0x00000000003f782f */ /* 0x000fda00038c0000 */
.L_x_4994:
        /* <DEDUP_REMOVED lines=23> */
.L_x_4924:
        /* <DEDUP_REMOVED lines=9> */
.L_x_4995:
        /* <DEDUP_REMOVED lines=11> */
.L_x_4926:
        /* <DEDUP_REMOVED lines=33> */
.L_x_4923:
        /* <DEDUP_REMOVED lines=47> */
.L_x_4996:
[----:B------:R-:W-:Y:S05]  /*15320*/  BSYNC B0 ;  /* 0x0000000000007941 */ /* 0x000fea0003800000 */
.L_x_4927:
        /* <DEDUP_REMOVED lines=43> */
.L_x_4935:
[----:B0-----:R-:W0:Y:S01]  /*155e0*/  S2R R3, SR_CgaCtaId ;  /* 0x0000000000037919 */ /* 0x001e220000008800 */
[----:B------:R-:W-:-:S04]  /*155f0*/  MOV R2, 0x400 ;  /* 0x0000040000027802 */ /* 0x000fc80000000f00 */
[----:B0-----:R-:W-:Y:S02]  /*15600*/  LEA R2, R3, R2, 0x18 ;  /* 0x0000000203027211 */ /* 0x001fe400078ec0ff */
[----:B------:R-:W-:-:S03]  /*15610*/  SHF.L.U32 R3, R12, 0x1f, RZ ;  /* 0x0000001f0c037819 */ /* 0x000fc600000006ff */
[----:B------:R-:W-:-:S04]  /*15620*/  IMAD R2, R11, 0x8, R2 ;  /* 0x000000080b027824 */ /* 0x000fc800078e0202 */
[----:B------:R-:W0:Y:S02]  /*15630*/  SYNCS.PHASECHK.TRANS64.TRYWAIT P0, [R2+URZ+0x36840], R3 ;  /* 0x03684003020075a7 */ /* 0x000e24000800017f */
[----:B0-----:R-:W-:Y:S05]  /*15640*/  @!P0 BRA `(.L_x_4936) ;  /* 0x0000003000608947 */ /* 0x001fea0003800000 */
.L_x_4997:
        /* <DEDUP_REMOVED lines=11> */
.L_x_4937:
        /* <DEDUP_REMOVED lines=37> */
.L_x_4998:
        /* <DEDUP_REMOVED lines=13> */
.L_x_4939:
        /* <DEDUP_REMOVED lines=36> */
.L_x_4934:
[----:B------:R-:W-:Y:S05]  /*15c60*/  BSYNC B2 ;  /* 0x0000000000027941 */ /* 0x000fea0003800000 */
.L_x_4933:
[----:B------:R-:W2:Y:S04]  /*15c70*/  LDL.LU R2, [R1+0x14] ;  /* 0x0000140001027983 */ /* 0x000ea80000300800 */
[----:B------:R0:W-:Y:S04]  /*15c80*/  STL [R1], R11 ;  /* 0x0000000b01007387 */ /* 0x0001e80000100800 */
[----:B------:R0:W-:Y:S02]  /*15c90*/  STL [R1+0x8], R12 ;  /* 0x0000080c01007387 */ /* 0x0001e40000100800 */
[----:B0-2---:R-:W-:-:S07]  /*15ca0*/  VIADD R7, R2, 0xfffffffd ;  /* 0xfffffffd02077836 */ /* 0x005fce0000000000 */
.L_x_4932:
[----:B------:R-:W-:Y:S05]  /*15cb0*/  BSYNC B1 ;  /* 0x0000000000017941 */ /* 0x000fea0003800000 */
.L_x_4931:
[----:B------:R-:W-:-:S13]  /*15cc0*/  ISETP.NE.AND P0, PT, R10, RZ, PT ;  /* 0x000000ff0a00720c */ /* 0x000fda0003f05270 */
[----:B------:R-:W-:Y:S05]  /*15cd0*/  @!P0 BRA `(.L_x_4930) ;  /* 0x00000010002c8947 */ /* 0x000fea0003800000 */
[----:B------:R-:W-:-:S07]  /*15ce0*/  IMAD.MOV.U32 R10, RZ, RZ, R6 ;  /* 0x000000ffff0a7224 */ /* 0x000fce00078e0006 */
.L_x_4954:
        /* <DEDUP_REMOVED lines=33> */
.L_x_4942:
[----:B------:R-:W1:Y:S01]  /*15f00*/  S2R R3, SR_CgaCtaId ;  /* 0x0000000000037919 */ /* 0x000e620000008800 */
[----:B------:R-:W-:-:S04]  /*15f10*/  MOV R2, 0x400 ;  /* 0x0000040000027802 */ /* 0x000fc80000000f00 */
[----:B-1----:R-:W-:Y:S02]  /*15f20*/  LEA R2, R3, R2, 0x18 ;  /* 0x0000000203027211 */ /* 0x002fe400078ec0ff */
[----:B------:R-:W-:-:S03]  /*15f30*/  SHF.L.U32 R3, R9, 0x1f, RZ ;  /* 0x0000001f09037819 */ /* 0x000fc600000006ff */
[----:B------:R-:W-:-:S04]  /*15f40*/  IMAD R2, R8, 0x8, R2 ;  /* 0x0000000808027824 */ /* 0x000fc800078e0202 */
[----:B------:R-:W1:Y:S02]  /*15f50*/  SYNCS.PHASECHK.TRANS64.TRYWAIT P0, [R2+URZ+0x36840], R3 ;  /* 0x03684003020075a7 */ /* 0x000e64000800017f */
[----:B-1----:R-:W-:Y:S05]  /*15f60*/  @!P0 BRA `(.L_x_4943) ;  /* 0x0000002800408947 */ /* 0x002fea0003800000 */
.L_x_4999:
        /* <DEDUP_REMOVED lines=11> */
.L_x_4944:
        /* <DEDUP_REMOVED lines=37> */
.L_x_5000:
        /* <DEDUP_REMOVED lines=8> */
.L_x_4946:
        /* <DEDUP_REMOVED lines=35> */
.L_x_4941:
[----:B------:R-:W-:Y:S05]  /*16520*/  BSYNC B1 ;  /* 0x0000000000017941 */ /* 0x000fea0003800000 */
.L_x_4940:
        /* <DEDUP_REMOVED lines=32> */
.L_x_4949:
[----:B------:R-:W2:Y:S01]  /*16730*/  S2R R3, SR_CgaCtaId ;  /* 0x0000000000037919 */ /* 0x000ea20000008800 */
[----:B------:R-:W-:-:S04]  /*16740*/  MOV R2, 0x400 ;  /* 0x0000040000027802 */ /* 0x000fc80000000f00 */
[----:B--2---:R-:W-:Y:S02]  /*16750*/  LEA R2, R3, R2, 0x18 ;  /* 0x0000000203027211 */ /* 0x004fe400078ec0ff */
[----:B------:R-:W-:-:S03]  /*16760*/  SHF.L.U32 R3, R14, 0x1f, RZ ;  /* 0x0000001f0e037819 */ /* 0x000fc600000006ff */
[----:B------:R-:W-:-:S04]  /*16770*/  IMAD R2, R15, 0x8, R2 ;  /* 0x000000080f027824 */ /* 0x000fc800078e0202 */
[----:B------:R-:W2:Y:S02]  /*16780*/  SYNCS.PHASECHK.TRANS64.TRYWAIT P0, [R2+URZ+0x36840], R3 ;  /* 0x03684003020075a7 */ /* 0x000ea4000800017f */
[----:B--2---:R-:W-:Y:S05]  /*16790*/  @!P0 BRA `(.L_x_4950) ;  /* 0x00000020005c8947 */ /* 0x004fea0003800000 */
.L_x_5001:
        /* <DEDUP_REMOVED lines=11> */
.L_x_4951:
        /* <DEDUP_REMOVED lines=29> */
[----:B------:R-:W-:Y:S01]  /*16a20*/  LEA R2, R8, R2, 0x3 ;  /* 0x0000000208027211 */ /* 0x000fe200078e18ff */
        /* <DEDUP_REMOVED lines=8> */
.L_x_5002:
        /* <DEDUP_REMOVED lines=8> */
.L_x_4953:
        /* <DEDUP_REMOVED lines=33> */
.L_x_4948:
[----:B------:R-:W-:Y:S05]  /*16d40*/  BSYNC B1 ;  /* 0x0000000000017941 */ /* 0x000fea0003800000 */
.L_x_4947:
[C---:B------:R-:W-:Y:S01]  /*16d50*/  ISETP.GT.AND P0, PT, R7.reuse, 0x1, PT ;  /* 0x000000010700780c */ /* 0x040fe20003f04270 */
[----:B------:R-:W-:-:S05]  /*16d60*/  VIADD R2, R7, 0xfffffffe ;  /* 0xfffffffe07027836 */ /* 0x000fca0000000000 */
[----:B------:R-:W-:-:S07]  /*16d70*/  MOV R7, R2 ;  /* 0x0000000200077202 */ /* 0x000fce0000000f00 */
[----:B------:R-:W-:Y:S05]  /*16d80*/  @P0 BRA `(.L_x_4954) ;  /* 0xffffffec00d80947 */ /* 0x000fea000383ffff */
.L_x_4930:
[----:B------:R-:W-:Y:S05]  /*16d90*/  BSYNC B0 ;  /* 0x0000000000007941 */ /* 0x000fea0003800000 */
.L_x_4929:
        /* <DEDUP_REMOVED lines=18> */
.L_x_4956:
[----:B------:R-:W-:Y:S05]  /*16ec0*/  BSYNC B0 ;  /* 0x0000000000007941 */ /* 0x000fea0003800000 */
.L_x_4955:
        /* <DEDUP_REMOVED lines=11> */
.L_x_5003:
        /* <DEDUP_REMOVED lines=11> */
.L_x_4960:
        /* <DEDUP_REMOVED lines=33> */
.L_x_4958:
[----:B------:R-:W-:Y:S05]  /*17240*/  BSYNC B0 ;  /* 0x0000000000007941 */ /* 0x000fea0003800000 */
.L_x_4957:
        /* <DEDUP_REMOVED lines=9> */
.L_x_4914:
[----:B------:R-:W-:Y:S05]  /*172e0*/  BSYNC B6 ;  /* 0x0000000000067941 */ /* 0x000fea0003800000 */
.L_x_4912:
[----:B------:R-:W-:-:S03]  /*172f0*/  UMOV UR4, 0xffffffff ;  /* 0xffffffff00047882 */ /* 0x000fc60000000000 */
[----:B------:R-:W-:Y:S05]  /*17300*/  BRA.DIV UR4, `(.L_x_4961) ;  /* 0x0000001604bc7947 */ /* 0x000fea000b800000 */
[----:B------:R2:W3:Y:S04]  /*17310*/  SHFL.IDX PT, R4, R16, RZ, 0x1f ;  /* 0x00001fff10047589 */ /* 0x0004e800000e0000 */
[----:B------:R-:W4:Y:S02]  /*17320*/  SHFL.IDX PT, R16, R16, 0x1, 0x1f ;  /* 0x00201f0010107f89 */ /* 0x000f2400000e0000 */
.L_x_5007:
        /* <DEDUP_REMOVED lines=14> */
.L_x_4963:
[----:B------:R-:W-:Y:S05]  /*17410*/  BSYNC B0 ;  /* 0x0000000000007941 */ /* 0x000fea0003800000 */
.L_x_4962:
        /* <DEDUP_REMOVED lines=23> */
.L_x_5015:
[----:B------:R-:W-:Y:S02]  /*17590*/  ULDC UR4, c[0x0][0xc10] ;  /* 0x0003040000047ab9 */ /* 0x000fe40000000800 */
[----:B------:R-:W-:-:S04]  /*175a0*/  IMAD.U32 R5, RZ, RZ, UR4 ;  /* 0x00000004ff057e24 */ /* 0x000fc8000f8e00ff */
[----:B-1----:R-:W-:-:S04]  /*175b0*/  IMAD R3, R14, R5, RZ ;  /* 0x000000050e037224 */ /* 0x002fc800078e02ff */
[----:B--2-4-:R-:W-:-:S05]  /*175c0*/  IMAD.IADD R16, R16, 0x1, R3 ;  /* 0x0000000110107824 */ /* 0x014fca00078e0203 */
[----:B---3--:R-:W-:-:S13]  /*175d0*/  ISETP.GT.AND P0, PT, R16, R4, PT ;  /* 0x000000041000720c */ /* 0x008fda0003f04270 */
[----:B------:R-:W-:Y:S05]  /*175e0*/  @P0 BRA `(.L_x_4965) ;  /* 0x0000000000b80947 */ /* 0x000fea0003800000 */
[----:B------:R-:W1:Y:S02]  /*175f0*/  LDC R0, c[0x0][0xc14] ;  /* 0x00030500ff007b82 */ /* 0x000e640000000800 */
.L_x_4970:
        /* <DEDUP_REMOVED lines=15> */
.L_x_4968:
[----:B------:R-:W-:Y:S05]  /*176f0*/  BSYNC B0 ;  /* 0x0000000000007941 */ /* 0x000fea0003800000 */
.L_x_4967:
        /* <DEDUP_REMOVED lines=23> */
.L_x_5023:
[----:B------:R-:W-:Y:S02]  /*17870*/  ULDC UR4, c[0x0][0xc10] ;  /* 0x0003040000047ab9 */ /* 0x000fe40000000800 */
[----:B------:R-:W-:-:S04]  /*17880*/  IMAD.U32 R5, RZ, RZ, UR4 ;  /* 0x00000004ff057e24 */ /* 0x000fc8000f8e00ff */
[----:B-1----:R-:W-:-:S04]  /*17890*/  IMAD R3, R14, R5, RZ ;  /* 0x000000050e037224 */ /* 0x002fc800078e02ff */
[----:B------:R-:W-:-:S05]  /*178a0*/  IMAD.IADD R16, R3, 0x1, R16 ;  /* 0x0000000103107824 */ /* 0x000fca00078e0210 */
[----:B------:R-:W-:-:S13]  /*178b0*/  ISETP.GT.AND P0, PT, R16, R4, PT ;  /* 0x000000041000720c */ /* 0x000fda0003f04270 */
[----:B------:R-:W-:Y:S05]  /*178c0*/  @!P0 BRA `(.L_x_4970) ;  /* 0xfffffffc004c8947 */ /* 0x000fea000383ffff */
.L_x_4965:
        /* <DEDUP_REMOVED lines=8> */
.L_x_5027:
[----:B------:R-:W-:Y:S02]  /*17950*/  ISETP.NE.AND P0, PT, R3, RZ, PT ;  /* 0x000000ff0300720c */ /* 0x000fe40003f05270 */
[----:B------:R-:W-:-:S11]  /*17960*/  MOV R7, RZ ;  /* 0x000000ff00077202 */ /* 0x000fd60000000f00 */
[----:B------:R-:W-:Y:S05]  /*17970*/  @!P0 BRA `(.L_x_4972) ;  /* 0x0000000000108947 */ /* 0x000fea0003800000 */
[----:B------:R-:W-:Y:S01]  /*17980*/  UMOV UR4, 0xffffffff ;  /* 0xffffffff00047882 */ /* 0x000fe20000000000 */
[----:B------:R-:W-:Y:S02]  /*17990*/  VIADD R12, R6, 0xffffffff ;  /* 0xffffffff060c7836 */ /* 0x000fe40000000000 */
[----:B------:R-:W-:Y:S05]  /*179a0*/  BRA.DIV UR4, `(.L_x_4973) ;  /* 0x0000001a04487947 */ /* 0x000fea000b800000 */
[----:B------:R3:W4:Y:S02]  /*179b0*/  SHFL.IDX PT, R7, R2, R12, 0x1f ;  /* 0x00001f0c02077589 */ /* 0x00072400000e0000 */
.L_x_4972:
        /* <DEDUP_REMOVED lines=68> */
.L_x_4966:
[----:B------:R-:W-:Y:S01]  /*17e00*/  UMOV UR4, URZ ;  /* 0x0000003f00047c82 */ /* 0x000fe20008000000 */
[----:B------:R-:W-:Y:S01]  /*17e10*/  UMOV UR5, URZ ;  /* 0x0000003f00057c82 */ /* 0x000fe20008000000 */
[----:B------:R-:W-:Y:S01]  /*17e20*/  ULDC UR6, c[0x0][0xc14] ;  /* 0x0003050000067ab9 */ /* 0x000fe20000000800 */
[----:B------:R-:W-:Y:S02]  /*17e30*/  IMAD.MOV.U32 R16, RZ, RZ, R4 ;  /* 0x000000ffff107224 */ /* 0x000fe400078e0004 */
[----:B------:R-:W-:Y:S02]  /*17e40*/  IMAD.U32 R17, RZ, RZ, UR4 ;  /* 0x00000004ff117e24 */ /* 0x000fe4000f8e00ff */
[----:B------:R-:W-:Y:S02]  /*17e50*/  IMAD.U32 R18, RZ, RZ, UR5 ;  /* 0x00000005ff127e24 */ /* 0x000fe4000f8e00ff */
[----:B------:R-:W-:-:S07]  /*17e60*/  IMAD.U32 R19, RZ, RZ, UR6 ;  /* 0x00000006ff137e24 */ /* 0x000fce000f8e00ff */
.L_x_4974:
        /* <DEDUP_REMOVED lines=12> */
.L_x_4908:
        /* <DEDUP_REMOVED lines=12> */
.L_x_5030:
[----:B------:R-:W-:Y:S05]  /*17ff0*/  BSYNC B0 ;  /* 0x0000000000007941 */ /* 0x000fea0003800000 */
.L_x_4976:
[----:B------:R-:W-:-:S03]  /*18000*/  UMOV UR4, 0xffffffff ;  /* 0xffffffff00047882 */ /* 0x000fc60000000000 */
[----:B------:R-:W-:Y:S05]  /*18010*/  BRA.DIV UR4, `(.L_x_4978) ;  /* 0x0000001204e87947 */ /* 0x000fea000b800000 */
[----:B------:R-:W2:Y:S02]  /*18020*/  S2R R2, SR_TID.X ;  /* 0x0000000000027919 */ /* 0x000ea40000002100 */
[----:B--2---:R-:W-:-:S04]  /*18030*/  SHF.R.U32.HI R2, RZ, 0x5, R2 ;  /* 0x00000005ff027819 */ /* 0x004fc80000011602 */
[----:B------:R-:W-:-:S05]  /*18040*/  LOP3.LUT R2, R2, 0x3, RZ, 0xc0, !PT ;  /* 0x0000000302027812 */ /* 0x000fca00078ec0ff */
[----:B------:R2:W3:Y:S02]  /*18050*/  SHFL.IDX PT, R14, R2, RZ, 0x1f ;  /* 0x00001fff020e7589 */ /* 0x0004e400000e0000 */
.L_x_5033:
[----:B---3--:R-:W-:Y:S01]  /*18060*/  ISETP.NE.AND P0, PT, R14, RZ, PT ;  /* 0x000000ff0e00720c */ /* 0x008fe20003f05270 */
[----:B------:R-:W-:-:S12]  /*18070*/  BSSY B0, `(.L_x_4979) ;  /* 0x0000029000007945 */ /* 0x000fd80003800000 */
[----:B------:R-:W-:Y:S05]  /*18080*/  @P0 BRA `(.L_x_4980) ;  /* 0x00000000009c0947 */ /* 0x000fea0003800000 */
[----:B------:R-:W-:-:S03]  /*18090*/  UMOV UR4, 0xffffffff ;  /* 0xffffffff00047882 */ /* 0x000fc60000000000 */
[----:B------:R-:W-:Y:S05]  /*180a0*/  BRA.DIV UR4, `(.L_x_4981) ;  /* 0x0000001204f87947 */ /* 0x000fea000b800000 */
[----:B------:R-:W-:-:S13]  /*180b0*/  ELECT P6, URZ, PT ;  /* 0x00000000003f782f */ /* 0x000fda00038c0000 */
.L_x_5036:
        /* <DEDUP_REMOVED lines=8> */
.L_x_4982:
        /* <DEDUP_REMOVED lines=14> */
.L_x_5037:
[----:B------:R-:W2:Y:S02]  /*18220*/  SYNCS.PHASECHK.TRANS64.TRYWAIT P0, [R7+URZ], R2 ;  /* 0x00000002070075a7 */ /* 0x000ea4000800017f */
[----:B--2---:R-:W-:Y:S05]  /*18230*/  @!P0 BRA `(.L_x_4984) ;  /* 0x0000001000c88947 */ /* 0x004fea0003800000 */
.L_x_5038:
[----:B------:R-:W-:Y:S05]  /*18240*/  @!P2 BRA `(.L_x_4985) ;  /* 0x000000000004a947 */ /* 0x000fea0003800000 */
[----:B------:R-:W-:Y:S01]  /*18250*/  BPT.TRAP 0x1 ;  /* 0x000000040000795c */ /* 0x000fe20000300000 */
.L_x_4985:
[----:B------:R-:W3:Y:S01]  /*18260*/  LDL.LU R4, [R1] ;  /* 0x0000000001047983 */ /* 0x000ee20000300800 */
[----:B------:R-:W-:-:S04]  /*18270*/  VIADD R0, R0, 0x36860 ;  /* 0x0003686000007836 */ /* 0x000fc80000000000 */
[----:B---3--:R-:W-:-:S04]  /*18280*/  IMAD R4, R4, 0x8, R0 ;  /* 0x0000000804047824 */ /* 0x008fc800078e0200 */
[----:B------:R-:W3:Y:S02]  /*18290*/  SYNCS.PHASECHK.TRANS64.TRYWAIT P0, [R4+URZ], R5 ;  /* 0x00000005040075a7 */ /* 0x000ee4000800017f */
[----:B---3--:R-:W-:Y:S05]  /*182a0*/  @!P0 BRA `(.L_x_4986) ;  /* 0x0000001000c08947 */ /* 0x008fea0003800000 */
.L_x_5039:
[----:B------:R-:W-:-:S07]  /*182b0*/  IMAD R3, R3, 0x8, R0 ;  /* 0x0000000803037824 */ /* 0x000fce00078e0200 */
.L_x_4987:
[----:B----4-:R4:W0:Y:S02]  /*182c0*/  SYNCS.PHASECHK.TRANS64.TRYWAIT P0, [R3+URZ], R2 ;  /* 0x00000002030075a7 */ /* 0x010824000800017f */
[----:B0-----:R-:W-:Y:S05]  /*182d0*/  @!P0 NANOSLEEP.SYNCS 0x989680 ;  /* 0x009896800000895d */ /* 0x001fea0003900000 */
[----:B------:R-:W0:Y:S02]  /*182e0*/  @!P0 SYNCS.PHASECHK.TRANS64 P0, [R3+URZ], R2 ;  /* 0x00000002030085a7 */ /* 0x000e24000800007f */
[----:B0-----:R-:W-:Y:S05]  /*182f0*/  @!P0 BRA `(.L_x_4987) ;  /* 0xfffffffc00f08947 */ /* 0x001fea000383ffff */
.L_x_4980:
[----:B------:R-:W-:Y:S05]  /*18300*/  BSYNC B0 ;  /* 0x0000000000007941 */ /* 0x000fea0003800000 */
.L_x_4979:
[----:B------:R-:W-:Y:S05]  /*18310*/  EXIT ;  /* 0x000000000000794d */ /* 0x000fea0003800000 */
.L_x_4852:
[----:B0-----:R-:W-:-:S04]  /*18320*/  MOV R3, UR38 ;  /* 0x0000002600037c02 */ /* 0x001fc80008000f00 */
[----:B------:R0:W1:Y:S03]  /*18330*/  SYNCS.PHASECHK.TRANS64.TRYWAIT P1, [R3+URZ+0x36800], R0 ;  /* 0x03680000030075a7 */ /* 0x000066000802017f */
[----:B-1----:R-:W-:Y:S05]  /*18340*/  @!P1 NANOSLEEP.SYNCS 0x989680 ;  /* 0x009896800000995d */ /* 0x002fea0003900000 */
[----:B------:R-:W1:Y:S02]  /*18350*/  @!P1 SYNCS.PHASECHK.TRANS64 P1, [R3+URZ+0x36800], R0 ;  /* 0x03680000030095a7 */ /* 0x000e64000802007f */
[----:B-1----:R-:W-:Y:S05]  /*18360*/  @!P1 BRA `(.L_x_4852) ;  /* 0xfffffffc00ec9947 */ /* 0x002fea000383ffff */
[----:B------:R-:W-:Y:S05]  /*18370*/  BRA `(.L_x_4988) ;  /* 0xfffffe9400b87947 */ /* 0x000fea000383ffff */
.L_x_4856:
[----:B-1----:R1:W2:Y:S02]  /*18380*/  SYNCS.PHASECHK.TRANS64.TRYWAIT P2, [R0+URZ+0x36830], R3 ;  /* 0x03683003000075a7 */ /* 0x0022a4000804017f */
[----:B--2---:R-:W-:Y:S05]  /*18390*/  @!P2 NANOSLEEP.SYNCS 0x989680 ;  /* 0x009896800000a95d */ /* 0x004fea0003900000 */
[----:B------:R-:W2:Y:S02]  /*183a0*/  @!P2 SYNCS.PHASECHK.TRANS64 P2, [R0+URZ+0x36830], R3 ;  /* 0x036830030000a5a7 */ /* 0x000ea4000804007f */
[----:B--2---:R-:W-:Y:S05]  /*183b0*/  @!P2 BRA `(.L_x_4856) ;  /* 0xfffffffc00f0a947 */ /* 0x004fea000383ffff */
[----:B------:R-:W-:Y:S05]  /*183c0*/  BRA `(.L_x_4855) ;  /* 0xfffffe9400e07947 */ /* 0x000fea000383ffff */
.L_x_4861:
[----:B-1----:R-:W-:-:S04]  /*183d0*/  IMAD.U32 R7, RZ, RZ, UR37 ;  /* 0x00000025ff077e24 */ /* 0x002fc8000f8e00ff */
[----:B------:R1:W2:Y:S03]  /*183e0*/  SYNCS.PHASECHK.TRANS64.TRYWAIT P2, [R7+URZ+0x36830], R6 ;  /* 0x03683006070075a7 */ /* 0x0002a6000804017f */
[----:B--2---:R-:W-:Y:S05]  /*183f0*/  @!P2 NANOSLEEP.SYNCS 0x989680 ;  /* 0x009896800000a95d */ /* 0x004fea0003900000 */
[----:B------:R-:W2:Y:S02]  /*18400*/  @!P2 SYNCS.PHASECHK.TRANS64 P2, [R7+URZ+0x36830], R6 ;  /* 0x036830060700a5a7 */ /* 0x000ea4000804007f */
[----:B--2---:R-:W-:Y:S05]  /*18410*/  @!P2 BRA `(.L_x_4861) ;  /* 0xfffffffc00eca947 */ /* 0x004fea000383ffff */
[----:B------:R-:W-:Y:S05]  /*18420*/  BRA `(.L_x_4860) ;  /* 0xfffffee400887947 */ /* 0x000fea000383ffff */
.L_x_4865:
[----:B-1----:R-:W-:-:S04]  /*18430*/  IMAD.U32 R7, RZ, RZ, UR4 ;  /* 0x00000004ff077e24 */ /* 0x002fc8000f8e00ff */
[----:B------:R1:W3:Y:S03]  /*18440*/  SYNCS.PHASECHK.TRANS64.TRYWAIT P2, [R7+URZ+0x36850], R0 ;  /* 0x03685000070075a7 */ /* 0x0002e6000804017f */
[----:B---3--:R-:W-:Y:S05]  /*18450*/  @!P2 NANOSLEEP.SYNCS 0x989680 ;  /* 0x009896800000a95d */ /* 0x008fea0003900000 */
[----:B------:R-:W3:Y:S02]  /*18460*/  @!P2 SYNCS.PHASECHK.TRANS64 P2, [R7+URZ+0x36850], R0 ;  /* 0x036850000700a5a7 */ /* 0x000ee4000804007f */
[----:B---3--:R-:W-:Y:S05]  /*18470*/  @!P2 BRA `(.L_x_4865) ;  /* 0xfffffffc00eca947 */ /* 0x008fea000383ffff */
[----:B------:R-:W-:Y:S05]  /*18480*/  BRA `(.L_x_4864) ;  /* 0xffffff0800d47947 */ /* 0x000fea000383ffff */
.L_x_4871:
[----:B-1----:R-:W-:-:S04]  /*18490*/  IMAD.U32 R7, RZ, RZ, UR4 ;  /* 0x00000004ff077e24 */ /* 0x002fc8000f8e00ff */
[----:B------:R1:W2:Y:S03]  /*184a0*/  SYNCS.PHASECHK.TRANS64.TRYWAIT P2, [R7+URZ+0x36830], R6 ;  /* 0x03683006070075a7 */ /* 0x0002a6000804017f */
[----:B--2---:R-:W-:Y:S05]  /*184b0*/  @!P2 NANOSLEEP.SYNCS 0x989680 ;  /* 0x009896800000a95d */ /* 0x004fea0003900000 */
[----:B------:R-:W2:Y:S02]  /*184c0*/  @!P2 SYNCS.PHASECHK.TRANS64 P2, [R7+URZ+0x36830], R6 ;  /* 0x036830060700a5a7 */ /* 0x000ea4000804007f */
[----:B--2---:R-:W-:Y:S05]  /*184d0*/  @!P2 BRA `(.L_x_4871) ;  /* 0xfffffffc00eca947 */ /* 0x004fea000383ffff */
[----:B------:R-:W-:Y:S05]  /*184e0*/  BRA `(.L_x_4870) ;  /* 0xffffff2c00f07947 */ /* 0x000fea000383ffff */
.L_x_4875:
[----:B-1----:R-:W-:-:S04]  /*184f0*/  IMAD.U32 R7, RZ, RZ, UR14 ;  /* 0x0000000eff077e24 */ /* 0x002fc8000f8e00ff */
[----:B------:R1:W3:Y:S03]  /*18500*/  SYNCS.PHASECHK.TRANS64.TRYWAIT P2, [R7+URZ+0x36850], R0 ;  /* 0x03685000070075a7 */ /* 0x0002e6000804017f */
[----:B---3--:R-:W-:Y:S05]  /*18510*/  @!P2 NANOSLEEP.SYNCS 0x989680 ;  /* 0x009896800000a95d */ /* 0x008fea0003900000 */
[----:B------:R-:W3:Y:S02]  /*18520*/  @!P2 SYNCS.PHASECHK.TRANS64 P2, [R7+URZ+0x36850], R0 ;  /* 0x036850000700a5a7 */ /* 0x000ee4000804007f */
[----:B---3--:R-:W-:Y:S05]  /*18530*/  @!P2 BRA `(.L_x_4875) ;  /* 0xfffffffc00eca947 */ /* 0x008fea000383ffff */
[----:B------:R-:W-:Y:S05]  /*18540*/  BRA `(.L_x_4874) ;  /* 0xffffff54003c7947 */ /* 0x000fea000383ffff */
.L_x_4880:
[----:B-1----:R-:W-:-:S04]  /*18550*/  MOV R5, UR5 ;  /* 0x0000000500057c02 */ /* 0x002fc80008000f00 */
[----:B------:R1:W2:Y:S03]  /*18560*/  SYNCS.PHASECHK.TRANS64.TRYWAIT P0, [R5+URZ+0x36850], R0 ;  /* 0x03685000050075a7 */ /* 0x0002a6000800017f */
[----:B--2---:R-:W-:Y:S05]  /*18570*/  @!P0 NANOSLEEP.SYNCS 0x989680 ;  /* 0x009896800000895d */ /* 0x004fea0003900000 */
[----:B------:R-:W2:Y:S02]  /*18580*/  @!P0 SYNCS.PHASECHK.TRANS64 P0, [R5+URZ+0x36850], R0 ;  /* 0x03685000050085a7 */ /* 0x000ea4000800007f */
[----:B--2---:R-:W-:Y:S05]  /*18590*/  @!P0 BRA `(.L_x_4880) ;  /* 0xfffffffc00ec8947 */ /* 0x004fea000383ffff */
[----:B------:R-:W-:Y:S05]  /*185a0*/  BRA `(.L_x_4879) ;  /* 0xffffff7400ac7947 */ /* 0x000fea000383ffff */
.L_x_4921:
        /* <DEDUP_REMOVED lines=11> */
.L_x_4990:
[----:B------:R-:W-:Y:S05]  /*18660*/  BSYNC B0 ;  /* 0x0000000000007941 */ /* 0x000fea0003800000 */
.L_x_4989:
[----:B------:R-:W-:Y:S05]  /*18670*/  BRA `(.L_x_4991) ;  /* 0xffffffc4002c7947 */ /* 0x000fea000383ffff */
.L_x_4922:
[----:B------:R-:W-:Y:S01]  /*18680*/  BSSY B0, `(.L_x_4992) ;  /* 0x0000006000007945 */ /* 0x000fe20003800000 */
[----:B------:R-:W-:-:S07]  /*18690*/  MOV R15, 0xffffffff ;  /* 0xffffffff000f7802 */ /* 0x000fce0000000f00 */
[----:B------:R-:W-:Y:S05]  /*186a0*/  WARPSYNC.COLLECTIVE R15, `(.L_x_4993) ;  /* 0x000000000f0c7348 */ /* 0x000fea0003c00000 */
[----:B------:R-:W-:Y:S02]  /*186b0*/  ELECT P6, UR62, PT ;  /* 0x00000000003e782f */ /* 0x000fe400038c0000 */
[----:B------:R-:W-:Y:S01]  /*186c0*/  MOV R14, UR62 ;  /* 0x0000003e000e7c02 */ /* 0x000fe20008000f00 */
[----:B------:R-:W-:Y:S10]  /*186d0*/  ENDCOLLECTIVE ;  /* 0x000000000000791b */ /* 0x000ff40003800000 */
.L_x_4993:
[----:B------:R-:W-:Y:S05]  /*186e0*/  BSYNC B0 ;  /* 0x0000000000007941 */ /* 0x000fea0003800000 */
.L_x_4992:
[----:B------:R-:W-:Y:S05]  /*186f0*/  BRA `(.L_x_4994) ;  /* 0xffffffc4001c7947 */ /* 0x000fea000383ffff */
.L_x_4925:
[----:B0-----:R0:W1:Y:S02]  /*18700*/  SYNCS.PHASECHK.TRANS64.TRYWAIT P0, [R8+URZ+0x36840], R9 ;  /* 0x03684009080075a7 */ /* 0x001064000800017f */
[----:B-1----:R-:W-:Y:S05]  /*18710*/  @!P0 NANOSLEEP.SYNCS 0x989680 ;  /* 0x009896800000895d */ /* 0x002fea0003900000 */
[----:B------:R-:W1:Y:S02]  /*18720*/  @!P0 SYNCS.PHASECHK.TRANS64 P0, [R8+URZ+0x36840], R9 ;  /* 0x03684009080085a7 */ /* 0x000e64000800007f */
[----:B-1----:R-:W-:Y:S05]  /*18730*/  @!P0 BRA `(.L_x_4925) ;  /* 0xfffffffc00f08947 */ /* 0x002fea000383ffff */
[----:B------:R-:W-:Y:S05]  /*18740*/  BRA `(.L_x_4995) ;  /* 0xffffffc400887947 */ /* 0x000fea000383ffff */
.L_x_4928:
        /* <DEDUP_REMOVED lines=8> */
.L_x_4936:
[----:B0-----:R0:W1:Y:S02]  /*187d0*/  SYNCS.PHASECHK.TRANS64.TRYWAIT P0, [R2+URZ+0x36840], R3 ;  /* 0x03684003020075a7 */ /* 0x001064000800017f */
[----:B-1----:R-:W-:Y:S05]  /*187e0*/  @!P0 NANOSLEEP.SYNCS 0x989680 ;  /* 0x009896800000895d */ /* 0x002fea0003900000 */
[----:B------:R-:W1:Y:S02]  /*187f0*/  @!P0 SYNCS.PHASECHK.TRANS64 P0, [R2+URZ+0x36840], R3 ;  /* 0x03684003020085a7 */ /* 0x000e64000800007f */
[----:B-1----:R-:W-:Y:S05]  /*18800*/  @!P0 BRA `(.L_x_4936) ;  /* 0xfffffffc00f08947 */ /* 0x002fea000383ffff */
[----:B------:R-:W-:Y:S05]  /*18810*/  BRA `(.L_x_4997) ;  /* 0xffffffcc008c7947 */ /* 0x000fea000383ffff */
.L_x_4938:
[----:B0-----:R0:W1:Y:S02]  /*18820*/  SYNCS.PHASECHK.TRANS64.TRYWAIT P0, [R3+URZ+0x60], R2 ;  /* 0x00006002030075a7 */ /* 0x001064000800017f */
[----:B-1----:R-:W-:Y:S05]  /*18830*/  @!P0 NANOSLEEP.SYNCS 0x989680 ;  /* 0x009896800000895d */ /* 0x002fea0003900000 */
[----:B------:R-:W1:Y:S02]  /*18840*/  @!P0 SYNCS.PHASECHK.TRANS64 P0, [R3+URZ+0x60], R2 ;  /* 0x00006002030085a7 */ /* 0x000e64000800007f */
[----:B-1----:R-:W-:Y:S05]  /*18850*/  @!P0 BRA `(.L_x_4938) ;  /* 0xfffffffc00f08947 */ /* 0x002fea000383ffff */
[----:B------:R-:W-:Y:S05]  /*18860*/  BRA `(.L_x_4998) ;  /* 0xffffffd000387947 */ /* 0x000fea000383ffff */
.L_x_4943:
[----:B-1----:R1:W2:Y:S02]  /*18870*/  SYNCS.PHASECHK.TRANS64.TRYWAIT P0, [R2+URZ+0x36840], R3 ;  /* 0x03684003020075a7 */ /* 0x0022a4000800017f */
[----:B--2---:R-:W-:Y:S05]  /*18880*/  @!P0 NANOSLEEP.SYNCS 0x989680 ;  /* 0x009896800000895d */ /* 0x004fea0003900000 */
[----:B------:R-:W2:Y:S02]  /*18890*/  @!P0 SYNCS.PHASECHK.TRANS64 P0, [R2+URZ+0x36840], R3 ;  /* 0x03684003020085a7 */ /* 0x000ea4000800007f */
[----:B--2---:R-:W-:Y:S05]  /*188a0*/  @!P0 BRA `(.L_x_4943) ;  /* 0xfffffffc00f08947 */ /* 0x004fea000383ffff */
[----:B------:R-:W-:Y:S05]  /*188b0*/  BRA `(.L_x_4999) ;  /* 0xffffffd400ac7947 */ /* 0x000fea000383ffff */
.L_x_4945:
[----:B0-----:R0:W1:Y:S02]  /*188c0*/  SYNCS.PHASECHK.TRANS64.TRYWAIT P1, [R3+URZ+0x60], R2 ;  /* 0x00006002030075a7 */ /* 0x001064000802017f */
[----:B-1----:R-:W-:Y:S05]  /*188d0*/  @!P1 NANOSLEEP.SYNCS 0x989680 ;  /* 0x009896800000995d */ /* 0x002fea0003900000 */
[----:B------:R-:W1:Y:S02]  /*188e0*/  @!P1 SYNCS.PHASECHK.TRANS64 P1, [R3+URZ+0x60], R2 ;  /* 0x00006002030095a7 */ /* 0x000e64000802007f */
[----:B-1----:R-:W-:Y:S05]  /*188f0*/  @!P1 BRA `(.L_x_4945) ;  /* 0xfffffffc00f09947 */ /* 0x002fea000383ffff */
[----:B------:R-:W-:Y:S05]  /*18900*/  BRA `(.L_x_5000) ;  /* 0xffffffd800587947 */ /* 0x000fea000383ffff */
.L_x_4950:
[----:B--2---:R2:W3:Y:S02]  /*18910*/  SYNCS.PHASECHK.TRANS64.TRYWAIT P0, [R2+URZ+0x36840], R3 ;  /* 0x03684003020075a7 */ /* 0x0044e4000800017f */
[----:B---3--:R-:W-:Y:S05]  /*18920*/  @!P0 NANOSLEEP.SYNCS 0x989680 ;  /* 0x009896800000895d */ /* 0x008fea0003900000 */
[----:B------:R-:W3:Y:S02]  /*18930*/  @!P0 SYNCS.PHASECHK.TRANS64 P0, [R2+URZ+0x36840], R3 ;  /* 0x03684003020085a7 */ /* 0x000ee4000800007f */
[----:B---3--:R-:W-:Y:S05]  /*18940*/  @!P0 BRA `(.L_x_4950) ;  /* 0xfffffffc00f08947 */ /* 0x008fea000383ffff */
[----:B------:R-:W-:Y:S05]  /*18950*/  BRA `(.L_x_5001) ;  /* 0xffffffdc00907947 */ /* 0x000fea000383ffff */
.L_x_4952:
[----:B0-----:R0:W1:Y:S02]  /*18960*/  SYNCS.PHASECHK.TRANS64.TRYWAIT P1, [R2+URZ+0x60], R9 ;  /* 0x00006009020075a7 */ /* 0x001064000802017f */
[----:B-1----:R-:W-:Y:S05]  /*18970*/  @!P1 NANOSLEEP.SYNCS 0x989680 ;  /* 0x009896800000995d */ /* 0x002fea0003900000 */
[----:B------:R-:W1:Y:S02]  /*18980*/  @!P1 SYNCS.PHASECHK.TRANS64 P1, [R2+URZ+0x60], R9 ;  /* 0x00006009020095a7 */ /* 0x000e64000802007f */
[----:B-1----:R-:W-:Y:S05]  /*18990*/  @!P1 BRA `(.L_x_4952) ;  /* 0xfffffffc00f09947 */ /* 0x002fea000383ffff */
[----:B------:R-:W-:Y:S05]  /*189a0*/  BRA `(.L_x_5002) ;  /* 0xffffffe000407947 */ /* 0x000fea000383ffff */
.L_x_4959:
[----:B-1----:R1:W2:Y:S02]  /*189b0*/  SYNCS.PHASECHK.TRANS64.TRYWAIT P0, [R3+URZ+0x36860], R2 ;  /* 0x03686002030075a7 */ /* 0x0022a4000800017f */
[----:B--2---:R-:W-:Y:S05]  /*189c0*/  @!P0 NANOSLEEP.SYNCS 0x989680 ;  /* 0x009896800000895d */ /* 0x004fea0003900000 */
[----:B------:R-:W2:Y:S02]  /*189d0*/  @!P0 SYNCS.PHASECHK.TRANS64 P0, [R3+URZ+0x36860], R2 ;  /* 0x03686002030085a7 */ /* 0x000ea4000800007f */
[----:B--2---:R-:W-:Y:S05]  /*189e0*/  @!P0 BRA `(.L_x_4959) ;  /* 0xfffffffc00f08947 */ /* 0x004fea000383ffff */
[----:B------:R-:W-:Y:S05]  /*189f0*/  BRA `(.L_x_5003) ;  /* 0xffffffe400607947 */ /* 0x000fea000383ffff */
.L_x_4961:
        /* <DEDUP_REMOVED lines=8> */
.L_x_5005:
[----:B------:R-:W-:Y:S05]  /*18a80*/  BSYNC B0 ;  /* 0x0000000000007941 */ /* 0x000fea0003800000 */
.L_x_5004:
        /* <DEDUP_REMOVED lines=8> */
.L_x_5006:
[----:B------:R-:W-:Y:S01]  /*18b10*/  MOV R16, R14 ;  /* 0x0000000e00107202 */ /* 0x000fe20000000f00 */
[----:B------:R-:W-:Y:S06]  /*18b20*/  BRA `(.L_x_5007) ;  /* 0xffffffe800007947 */ /* 0x000fec000383ffff */
.L_x_4964:
        /* <DEDUP_REMOVED lines=8> */
.L_x_5009:
[----:B------:R-:W-:Y:S05]  /*18bb0*/  BSYNC B0 ;  /* 0x0000000000007941 */ /* 0x000fea0003800000 */
.L_x_5008:
        /* <DEDUP_REMOVED lines=10> */
.L_x_5010:
        /* <DEDUP_REMOVED lines=8> */
.L_x_5011:
        /* <DEDUP_REMOVED lines=8> */
.L_x_5012:
        /* <DEDUP_REMOVED lines=8> */
.L_x_5013:
        /* <DEDUP_REMOVED lines=8> */
.L_x_5014:
[----:B------:R-:W-:Y:S05]  /*18e60*/  BRA `(.L_x_5015) ;  /* 0xffffffe400c87947 */ /* 0x000fea000383ffff */
.L_x_4969:
        /* <DEDUP_REMOVED lines=8> */
.L_x_5017:
[----:B------:R-:W-:Y:S05]  /*18ef0*/  BSYNC B0 ;  /* 0x0000000000007941 */ /* 0x000fea0003800000 */
.L_x_5016:
        /* <DEDUP_REMOVED lines=10> */
.L_x_5018:
        /* <DEDUP_REMOVED lines=8> */
.L_x_5019:
        /* <DEDUP_REMOVED lines=8> */
.L_x_5020:
        /* <DEDUP_REMOVED lines=8> */
.L_x_5021:
        /* <DEDUP_REMOVED lines=8> */
.L_x_5022:
[----:B------:R-:W-:Y:S05]  /*191a0*/  BRA `(.L_x_5023) ;  /* 0xffffffe400b07947 */ /* 0x000fea000383ffff */
.L_x_4971:
[----:B------:R-:W-:Y:S01]  /*191b0*/  BSSY B0, `(.L_x_5024) ;  /* 0x0000006000007945 */ /* 0x000fe20003800000 */
[----:B------:R-:W-:Y:S01]  /*191c0*/  PLOP3.LUT P6, PT, P6, PT, PT, 0x8, 0x0 ;  /* 0x000000000000781c */ /* 0x000fe200037ce170 */
[----:B------:R-:W-:-:S12]  /*191d0*/  IMAD.MOV.U32 R15, RZ, RZ, -0x1 ;  /* 0xffffffffff0f7424 */ /* 0x000fd800078e00ff */
[----:B0-----:R-:W-:Y:S05]  /*191e0*/  WARPSYNC.COLLECTIVE R15, `(.L_x_5025) ;  /* 0x000000000f087348 */ /* 0x001fea0003c00000 */
[----:B------:R-:W-:Y:S01]  /*191f0*/  VOTE.ANY R14, PT, P6 ;  /* 0x00000000000e7806 */ /* 0x000fe200030e0100 */
[----:B0-----:R-:W-:Y:S06]  /*19200*/  ENDCOLLECTIVE ;  /* 0x000000000000791b */ /* 0x001fec0003800000 */
.L_x_5025:
[----:B------:R-:W-:Y:S05]  /*19210*/  BSYNC B0 ;  /* 0x0000000000007941 */ /* 0x000fea0003800000 */
.L_x_5024:
        /* <DEDUP_REMOVED lines=9> */
.L_x_5026:
[----:B------:R-:W-:Y:S01]  /*192b0*/  IMAD.MOV.U32 R17, RZ, RZ, R14 ;  /* 0x000000ffff117224 */ /* 0x000fe200078e000e */
[----:B------:R-:W-:Y:S06]  /*192c0*/  BRA `(.L_x_5027) ;  /* 0xffffffe400a07947 */ /* 0x000fec000383ffff */
.L_x_4973:
[----:B------:R-:W-:Y:S01]  /*192d0*/  BSSY B0, `(.L_x_5028) ;  /* 0x0000007000007945 */ /* 0x000fe20003800000 */
[----:B------:R-:W-:Y:S01]  /*192e0*/  MOV R13, R2 ;  /* 0x00000002000d7202 */ /* 0x000fe20000000f00 */
[----:B------:R-:W-:Y:S02]  /*192f0*/  IMAD.MOV.U32 R11, RZ, RZ, 0x1f ;  /* 0x0000001fff0b7424 */ /* 0x000fe400078e00ff */
[----:B------:R-:W-:-:S07]  /*19300*/  IMAD.MOV.U32 R15, RZ, RZ, -0x1 ;  /* 0xffffffffff0f7424 */ /* 0x000fce00078e00ff */
[----:B012---:R-:W-:Y:S05]  /*19310*/  WARPSYNC.COLLECTIVE R15, `(.L_x_5029) ;  /* 0x000000000f087348 */ /* 0x007fea0003c00000 */
[----:B------:R3:W4:Y:S02]  /*19320*/  SHFL.IDX P6, R14, R13, R12, R11 ;  /* 0x0000000c0d0e7389 */ /* 0x00072400000c000b */
[----:B01234-:R-:W-:Y:S01]  /*19330*/  ENDCOLLECTIVE ;  /* 0x000000000000791b */ /* 0x01ffe20003800000 */
.L_x_5029:
[----:B------:R-:W-:Y:S05]  /*19340*/  BSYNC B0 ;  /* 0x0000000000007941 */ /* 0x000fea0003800000 */
.L_x_5028:
[----:B------:R-:W-:Y:S01]  /*19350*/  IMAD.MOV.U32 R7, RZ, RZ, R14 ;  /* 0x000000ffff077224 */ /* 0x000fe200078e000e */
[----:B------:R-:W-:Y:S06]  /*19360*/  BRA `(.L_x_4972) ;  /* 0xffffffe400947947 */ /* 0x000fec000383ffff */
.L_x_4977:
[----:B-1----:R1:W2:Y:S02]  /*19370*/  SYNCS.PHASECHK.TRANS64.TRYWAIT P0, [R0+URZ+0x36820], R3 ;  /* 0x03682003000075a7 */ /* 0x0022a4000800017f */
[----:B--2---:R-:W-:Y:S05]  /*19380*/  @!P0 NANOSLEEP.SYNCS 0x989680 ;  /* 0x009896800000895d */ /* 0x004fea0003900000 */
[----:B------:R-:W2:Y:S02]  /*19390*/  @!P0 SYNCS.PHASECHK.TRANS64 P0, [R0+URZ+0x36820], R3 ;  /* 0x03682003000085a7 */ /* 0x000ea4000800007f */
[----:B--2---:R-:W-:Y:S05]  /*193a0*/  @!P0 BRA `(.L_x_4977) ;  /* 0xfffffffc00f08947 */ /* 0x004fea000383ffff */
[----:B------:R-:W-:Y:S05]  /*193b0*/  BRA `(.L_x_5030) ;  /* 0xffffffec000c7947 */ /* 0x000fea000383ffff */
.L_x_4978:
        /* <DEDUP_REMOVED lines=11> */
.L_x_5032:
[----:B------:R-:W-:Y:S05]  /*19470*/  BSYNC B0 ;  /* 0x0000000000007941 */ /* 0x000fea0003800000 */
.L_x_5031:
[----:B------:R-:W-:Y:S05]  /*19480*/  BRA `(.L_x_5033) ;  /* 0xffffffe800f47947 */ /* 0x000fea000383ffff */
.L_x_4981:
[----:B------:R-:W-:Y:S01]  /*19490*/  BSSY B1, `(.L_x_5034) ;  /* 0x0000006000017945 */ /* 0x000fe20003800000 */
[----:B------:R-:W-:-:S07]  /*194a0*/  IMAD.MOV.U32 R15, RZ, RZ, -0x1 ;  /* 0xffffffffff0f7424 */ /* 0x000fce00078e00ff */
[----:B012---:R-:W-:Y:S05]  /*194b0*/  WARPSYNC.COLLECTIVE R15, `(.L_x_5035) ;  /* 0x000000000f0c7348 */ /* 0x007fea0003c00000 */
[----:B------:R-:W-:Y:S02]  /*194c0*/  ELECT P6, UR62, PT ;  /* 0x00000000003e782f */ /* 0x000fe400038c0000 */
[----:B------:R-:W-:Y:S01]  /*194d0*/  MOV R14, UR62 ;  /* 0x0000003e000e7c02 */ /* 0x000fe20008000f00 */
[----:B012---:R-:W-:Y:S10]  /*194e0*/  ENDCOLLECTIVE ;  /* 0x000000000000791b */ /* 0x007ff40003800000 */
.L_x_5035:
[----:B------:R-:W-:Y:S05]  /*194f0*/  BSYNC B1 ;  /* 0x0000000000017941 */ /* 0x000fea0003800000 */
.L_x_5034:
[----:B------:R-:W-:Y:S05]  /*19500*/  BRA `(.L_x_5036) ;  /* 0xffffffe800ec7947 */ /* 0x000fea000383ffff */
.L_x_4983:
[----:B-1----:R1:W2:Y:S02]  /*19510*/  SYNCS.PHASECHK.TRANS64.TRYWAIT P0, [R6+URZ], R5 ;  /* 0x00000005060075a7 */ /* 0x0022a4000800017f */
[----:B--2---:R-:W-:Y:S05]  /*19520*/  @!P0 NANOSLEEP.SYNCS 0x989680 ;  /* 0x009896800000895d */ /* 0x004fea0003900000 */
[----:B------:R-:W2:Y:S02]  /*19530*/  @!P0 SYNCS.PHASECHK.TRANS64 P0, [R6+URZ], R5 ;  /* 0x00000005060085a7 */ /* 0x000ea4000800007f */
[----:B--2---:R-:W-:Y:S05]  /*19540*/  @!P0 BRA `(.L_x_4983) ;  /* 0xfffffffc00f08947 */ /* 0x004fea000383ffff */
[----:B------:R-:W-:Y:S05]  /*19550*/  BRA `(.L_x_5037) ;  /* 0xffffffec00307947 */ /* 0x000fea000383ffff */
.L_x_4984:
[----:B--2---:R2:W3:Y:S02]  /*19560*/  SYNCS.PHASECHK.TRANS64.TRYWAIT P0, [R7+URZ], R2 ;  /* 0x00000002070075a7 */ /* 0x0044e4000800017f */
[----:B---3--:R-:W-:Y:S05]  /*19570*/  @!P0 NANOSLEEP.SYNCS 0x989680 ;  /* 0x009896800000895d */ /* 0x008fea0003900000 */
[----:B------:R-:W3:Y:S02]  /*19580*/  @!P0 SYNCS.PHASECHK.TRANS64 P0, [R7+URZ], R2 ;  /* 0x00000002070085a7 */ /* 0x000ee4000800007f */
[----:B---3--:R-:W-:Y:S05]  /*19590*/  @!P0 BRA `(.L_x_4984) ;  /* 0xfffffffc00f08947 */ /* 0x008fea000383ffff */
[----:B------:R-:W-:Y:S05]  /*195a0*/  BRA `(.L_x_5038) ;  /* 0xffffffec00247947 */ /* 0x000fea000383ffff */
.L_x_4986:
[----:B---3--:R3:W4:Y:S02]  /*195b0*/  SYNCS.PHASECHK.TRANS64.TRYWAIT P0, [R4+URZ], R5 ;  /* 0x00000005040075a7 */ /* 0x008724000800017f */
[----:B----4-:R-:W-:Y:S05]  /*195c0*/  @!P0 NANOSLEEP.SYNCS 0x989680 ;  /* 0x009896800000895d */ /* 0x010fea0003900000 */
[----:B------:R-:W4:Y:S02]  /*195d0*/  @!P0 SYNCS.PHASECHK.TRANS64 P0, [R4+URZ], R5 ;  /* 0x00000005040085a7 */ /* 0x000f24000800007f */
[----:B----4-:R-:W-:Y:S05]  /*195e0*/  @!P0 BRA `(.L_x_4986) ;  /* 0xfffffffc00f08947 */ /* 0x010fea000383ffff */
[----:B------:R-:W-:Y:S05]  /*195f0*/  BRA `(.L_x_5039) ;  /* 0xffffffec002c7947 */ /* 0x000fea000383ffff */
.L_x_5040:
        /* <DEDUP_REMOVED lines=16> */
.L_x_12761:


//--------------------- .text._ZN7cutlass13device_kernelIN5flash11enable_sm90INS1_16FlashAttnFwdSm90INS1_25CollectiveMainloopFwdSm90ILi2EN4cute5tupleIJNS5_1CILi1EEES8_S8_EEENS6_IJNS7_ILi128EEENS7_ILi112EEENS7_ILi192EEEEEELi192ENS_10bfloat16_tEfNS_4arch4Sm90ELb1ELb0ELb1ELb1ELb0ELb1ELb0ELb1ELb1ELb0ELb0ELb0EEENS1_21CollectiveEpilogueFwdINS6_IJSA_SC_SB_EEES9_SE_SG_Li256ELb1ELb0ELb0ELb0EEENS1_36VarlenDynamicPersistentTileSchedulerILi128ELi112ELi256ELi32ELb0ELb0ELb1ELb1ELb1ELb1EEEEEEEEEvNT_6ParamsE --------------------------
	.section	.text._ZN7cutlass13device_kernelIN5flash11enable_sm90INS1_16FlashAttnFwdSm90INS1_25CollectiveMainloopFwdSm90ILi2EN4cute5tupleIJNS5_1CILi1EEES8_S8_EEENS6_IJNS7_ILi128EEENS7_ILi112EEENS7_ILi192EEEEEELi192ENS_10bfloat16_tEfNS_4arch4Sm90ELb1ELb0ELb1ELb1ELb0ELb1ELb0ELb1ELb1ELb0ELb0ELb0EEENS1_21CollectiveEpilogueFwdINS6_IJSA_SC_SB_EEES9_SE_SG_Li256ELb1ELb0ELb0ELb0EEENS1_36VarlenDynamicPersistentTileSchedulerILi128ELi112ELi256ELi32ELb0ELb0ELb1ELb1ELb1ELb1EEEEEEEEEvNT_6ParamsE,"ax",@progbits
	.align	128
.text._ZN7cutlass13device_kernelIN5flash11enable_sm90INS1_16FlashAttnFwdSm90INS1_25CollectiveMainloopFwdSm90ILi2EN4cute5tupleIJNS5_1CILi1EEES8_S8_EEENS6_IJNS7_ILi128EEENS7_ILi112EEENS7_ILi192EEEEEELi192ENS_10bfloat16_tEfNS_4arch4Sm90ELb1ELb0ELb1ELb1ELb0ELb1ELb0ELb1ELb1ELb0ELb0ELb0EEENS1_21CollectiveEpilogueFwdINS6_IJSA_SC_SB_EEES9_SE_SG_Li256ELb1ELb0ELb0ELb0EEENS1_36VarlenDynamicPersistentTileSchedulerILi128ELi112ELi256ELi32ELb0ELb0ELb1ELb1ELb1ELb1EEEEEEEEEvNT_6ParamsE:
        .type           _ZN7cutlass13device_kernelIN5flash11enable_sm90INS1_16FlashAttnFwdSm90INS1_25CollectiveMainloopFwdSm90ILi2EN4cute5tupleIJNS5_1CILi1EEES8_S8_EEENS6_IJNS7_ILi128EEENS7_ILi112EEENS7_ILi192EEEEEELi192ENS_10bfloat16_tEfNS_4arch4Sm90ELb1ELb0ELb1ELb1ELb0ELb1ELb0ELb1ELb1ELb0ELb0ELb0EEENS1_21CollectiveEpilogueFwdINS6_IJSA_SC_SB_EEES9_SE_SG_Li256ELb1ELb0ELb0ELb0EEENS1_36VarlenDynamicPersistentTileSchedulerILi128ELi112ELi256ELi32ELb0ELb0ELb1ELb1ELb1ELb1EEEEEEEEEvNT_6ParamsE,@function
        .size           _ZN7cutlass13device_kernelIN5flash11enable_sm90INS1_16FlashAttnFwdSm90INS1_25CollectiveMainloopFwdSm90ILi2EN4cute5tupleIJNS5_1CILi1EEES8_S8_EEENS6_IJNS7_ILi128EEENS7_ILi112EEENS7_ILi192EEEEEELi192ENS_10bfloat16_tEfNS_4arch4Sm90ELb1ELb0ELb1ELb1ELb0ELb1ELb0ELb1ELb1ELb0ELb0ELb0EEENS1_21CollectiveEpilogueFwdINS6_IJSA_SC_SB_EEES9_SE_SG_Li256ELb1ELb0ELb0ELb0EEENS1_36VarlenDynamicPersistentTileSchedulerILi128ELi112ELi256ELi32ELb0ELb0ELb1ELb1ELb1ELb1EEEEEEEEEvNT_6ParamsE,(.L_x_12762 - _ZN7cutlass13device_kernelIN5flash11enable_sm90INS1_16FlashAttnFwdSm90INS1_25CollectiveMainloopFwdSm90ILi2EN4cute5tupleIJNS5_1CILi1EEES8_S8_EEENS6_IJNS7_ILi128EEENS7_ILi112EEENS7_ILi192EEEEEELi192ENS_10bfloat16_tEfNS_4arch4Sm90ELb1ELb0ELb1ELb1ELb0ELb1ELb0ELb1ELb1ELb0ELb0ELb0EEENS1_21CollectiveEpilogueFwdINS6_IJSA_SC_SB_EEES9_SE_SG_Li256ELb1ELb0ELb0ELb0EEENS1_36VarlenDynamicPersistentTileSchedulerILi128ELi112ELi256ELi32ELb0ELb0ELb1ELb1ELb1ELb1EEEEEEEEEvNT_6ParamsE)
        .other          _ZN7cutlass13device_kernelIN5flash11enable_sm90INS1_16FlashAttnFwdSm90INS1_25CollectiveMainloopFwdSm90ILi2EN4cute5tupleIJNS5_1CILi1EEES8_S8_EEENS6_IJNS7_ILi128EEENS7_ILi112EEENS7_ILi192EEEEEELi192ENS_10bfloat16_tEfNS_4arch4Sm90ELb1ELb0ELb1ELb1ELb0ELb1ELb0ELb1ELb1ELb0ELb0ELb0EEENS1_21CollectiveEpilogueFwdINS6_IJSA_SC_SB_EEES9_SE_SG_Li256ELb1ELb0ELb0ELb0EEENS1_36VarlenDynamicPersistentTileSchedulerILi128ELi112ELi256ELi32ELb0ELb0ELb1ELb1ELb1ELb1EEEEEEEEEvNT_6ParamsE,@"STO_CUDA_ENTRY STV_DEFAULT"
_ZN7cutlass13device_kernelIN5flash11enable_sm90INS1_16FlashAttnFwdSm90INS1_25CollectiveMainloopFwdSm90ILi2EN4cute5tupleIJNS5_1CILi1EEES8_S8_EEENS6_IJNS7_ILi128EEENS7_ILi112EEENS7_ILi192EEEEEELi192ENS_10bfloat16_tEfNS_4arch4Sm90ELb1ELb0ELb1ELb1ELb0ELb1ELb0ELb1ELb1ELb0ELb0ELb0EEENS1_21CollectiveEpilogueFwdINS6_IJSA_SC_SB_EEES9_SE_SG_Li256ELb1ELb0ELb0ELb0EEENS1_36VarlenDynamicPersistentTileSchedulerILi128ELi112ELi256ELi32ELb0ELb0ELb1ELb1ELb1ELb1EEEEEEEEEvNT_6ParamsE:
        /* <DEDUP_REMOVED lines=27> */
.L_x_5042:
[----:B------:R-:W-:Y:S05]  /*01b0*/  BSYNC B0 ;  /* 0x0000000000007941 */ /* 0x000fea0003800000 */
.L_x_5041:
        /* <DEDUP_REMOVED lines=41> */
.L_x_5043:
        /* <DEDUP_REMOVED lines=22> */
.L_x_5044:
        /* <DEDUP_REMOVED lines=18> */
.L_x_5045:
        /* <DEDUP_REMOVED lines=22> */
.L_x_5046:
        /* <DEDUP_REMOVED lines=22> */
.L_x_5047:
        /* <DEDUP_REMOVED lines=10> */
.L_x_5050:
        /* <DEDUP_REMOVED lines=15> */
[----:B------:R-:W2:Y:S01]  /*0b20*/  LDL R0, [R1+0x74] ;  /* 0x0000740001007983 */ /* 0x000ea20000100800 */
[----:B------:R-:W-:Y:S01]  /*0b30*/  VIADD R236, R4, 0xffffff80 ;  /* 0xffffff8004ec7836 */ /* 0x000fe20000000000 */
[----:B------:R-:W-:Y:S01]  /*0b40*/  R2UR UR4, R18 ;  /* 0x00000000120472ca */ /* 0x000fe200000e0000 */
[----:B------:R-:W-:Y:S01]  /*0b50*/  IMAD.MOV.U32 R232, RZ, RZ, RZ ;  /* 0x000000ffffe87224 */ /* 0x000fe200078e00ff */
[----:B------:R-:W-:Y:S01]  /*0b60*/  CS2R R208, SRZ ;  /* 0x0000000000d07805 */ /* 0x000fe2000001ff00 */
[----:B------:R-:W-:Y:S01]  /*0b70*/  IMAD.MOV.U32 R19, RZ, RZ, RZ ;  /* 0x000000ffff137224 */ /* 0x000fe200078e00ff */
[----:B------:R-:W-:Y:S01]  /*0b80*/  SHF.R.S32.HI R3, RZ, 0x1f, R236 ;  /* 0x0000001fff037819 */ /* 0x000fe200000114ec */
[----:B------:R-:W-:-:S03]  /*0b90*/  IMAD.MOV.U32 R205, RZ, RZ, RZ ;  /* 0x000000ffffcd7224 */ /* 0x000fc600078e00ff */
[CC--:B0-----:R-:W-:Y:S02]  /*0ba0*/  LEA.HI R2, R3.reuse, R236.reuse, RZ, 0x4 ;  /* 0x000000ec03027211 */ /* 0x0c1fe400078f20ff */
[----:B------:R-:W-:-:S03]  /*0bb0*/  LEA.HI R224, R3, R236, RZ, 0x3 ;  /* 0x000000ec03e07211 */ /* 0x000fc600078f18ff */
[----:B------:R-:W-:Y:S01]  /*0bc0*/  UIADD3 UR4, UR4, 0x15400, URZ ;  /* 0x0001540004047890 */ /* 0x000fe2000fffe03f */
[----:B--2---:R-:W-:Y:S02]  /*0bd0*/  R2UR UR5, R0 ;  /* 0x00000000000572ca */ /* 0x004fe400000e0000 */
[----:B------:R-:W-:-:S04]  /*0be0*/  LEA.HI R0, R3, R236, RZ, 0x7 ;  /* 0x000000ec03007211 */ /* 0x000fc800078f38ff */
[----:B------:R-:W-:Y:S02]  /*0bf0*/  LOP3.LUT R5, R0, 0xffffff80, RZ, 0xc0, !PT ;  /* 0xffffff8000057812 */ /* 0x000fe400078ec0ff */
[----:B------:R-:W-:-:S03]  /*0c00*/  SHF.R.S32.HI R16, RZ, 0x7, R0 ;  /* 0x00000007ff107819 */ /* 0x000fc60000011400 */
[----:B------:R-:W-:Y:S01]  /*0c10*/  IMAD.IADD R15, R236, 0x1, -R5 ;  /* 0x00000001ec0f7824 */ /* 0x000fe200078e0a05 */
[----:B------:R-:W-:Y:S01]  /*0c20*/  SHF.R.S32.HI R5, RZ, 0x4, R2 ;  /* 0x00000004ff057819 */ /* 0x000fe20000011402 */
[----:B------:R-:W-:Y:S01]  /*0c30*/  ULOP3.LUT UR5, UR5, 0x1, URZ, 0xfc, !UPT ;  /* 0x0000000105057892 */ /* 0x000fe2000f8efc3f */
[----:B------:R-:W-:Y:S02]  /*0c40*/  LEA.HI R0, R0, R16, RZ, 0x1 ;  /* 0x0000001000007211 */ /* 0x000fe400078f08ff */
[----:B------:R-:W-:Y:S01]  /*0c50*/  SHF.R.S32.HI R7, RZ, 0x1f, R15 ;  /* 0x0000001fff077819 */ /* 0x000fe2000001140f */
[----:B------:R-:W-:Y:S01]  /*0c60*/  STL [R1+0x4c], R15 ;  /* 0x00004c0f01007387 */ /* 0x000fe20000100800 */
[----:B------:R-:W-:Y:S02]  /*0c70*/  LEA.HI R4, R2, R5, RZ, 0x1 ;  /* 0x0000000502047211 */ /* 0x000fe400078f08ff */
[CC--:B------:R-:W-:Y:S01]  /*0c80*/  LEA.HI R8, R7.reuse, R15.reuse, RZ, 0x2 ;  /* 0x0000000f07087211 */ /* 0x0c0fe200078f10ff */
[----:B------:R0:W-:Y:S01]  /*0c90*/  STL [R1+0x6c], R16 ;  /* 0x00006c1001007387 */ /* 0x0001e20000100800 */
[----:B------:R-:W-:-:S02]  /*0ca0*/  LEA.HI R7, R7, R15, RZ, 0x5 ;  /* 0x0000000f07077211 */ /* 0x000fc400078f28ff */
[--C-:B------:R-:W-:Y:S02]  /*0cb0*/  SHF.R.S32.HI R9, RZ, 0x2, R8.reuse ;  /* 0x00000002ff097819 */ /* 0x100fe40000011408 */
[----:B------:R-:W-:Y:S02]  /*0cc0*/  SHF.R.S32.HI R6, RZ, 0x1f, R8 ;  /* 0x0000001fff067819 */ /* 0x000fe40000011408 */
[----:B------:R-:W-:Y:S02]  /*0cd0*/  SHF.R.S32.HI R7, RZ, 0x5, R7 ;  /* 0x00000005ff077819 */ /* 0x000fe40000011407 */
[----:B------:R-:W-:Y:S02]  /*0ce0*/  LEA.HI R10, R6, R9, RZ, 0x3 ;  /* 0x00000009060a7211 */ /* 0x000fe400078f18ff */
[----:B------:R-:W-:Y:S02]  /*0cf0*/  LOP3.LUT R6, R4, 0x1ffffffe, RZ, 0xc0, !PT ;  /* 0x1ffffffe04067812 */ /* 0x000fe400078ec0ff */
[----:B------:R-:W-:-:S02]  /*0d00*/  LOP3.LUT R10, R10, 0xfffffff8, RZ, 0xc0, !PT ;  /* 0xfffffff80a0a7812 */ /* 0x000fc400078ec0ff */
[-C--:B------:R-:W-:Y:S01]  /*0d10*/  LEA.HI R4, R3, R236.reuse, RZ, 0x5 ;  /* 0x000000ec03047211 */ /* 0x080fe200078f28ff */
[----:B------:R-:W-:Y:S01]  /*0d20*/  IMAD.IADD R6, R5, 0x1, -R6 ;  /* 0x0000000105067824 */ /* 0x000fe200078e0a06 */
[----:B------:R-:W-:Y:S01]  /*0d30*/  LOP3.LUT R5, R224, 0x1ffffff8, RZ, 0xc0, !PT ;  /* 0x1ffffff8e0057812 */ /* 0x000fe200078ec0ff */
[----:B------:R-:W-:Y:S01]  /*0d40*/  IMAD.IADD R10, R9, 0x1, -R10 ;  /* 0x00000001090a7824 */ /* 0x000fe200078e0a0a */
[----:B------:R-:W-:Y:S02]  /*0d50*/  LEA.HI R9, R3, R236, RZ, 0x2 ;  /* 0x000000ec03097211 */ /* 0x000fe400078f10ff */
[----:B------:R-:W-:Y:S01]  /*0d60*/  LOP3.LUT R3, R2, 0x3fffff0, RZ, 0xc0, !PT ;  /* 0x03fffff002037812 */ /* 0x000fe200078ec0ff */
[C---:B------:R-:W-:Y:S01]  /*0d70*/  IMAD.IADD R5, R236.reuse, 0x1, -R5 ;  /* 0x00000001ec057824 */ /* 0x040fe200078e0a05 */
[----:B------:R-:W-:Y:S01]  /*0d80*/  LOP3.LUT R11, R9, 0xfffffffc, RZ, 0xc0, !PT ;  /* 0xfffffffc090b7812 */ /* 0x000fe200078ec0ff */
[----:B------:R-:W-:Y:S01]  /*0d90*/  IMAD R7, R7, 0x10, R10 ;  /* 0x0000001007077824 */ /* 0x000fe200078e020a */
[----:B------:R-:W-:Y:S01]  /*0da0*/  SHF.R.S32.HI R204, RZ, 0x2, R9 ;  /* 0x00000002ffcc7819 */ /* 0x000fe20000011409 */
[C---:B------:R-:W-:Y:S01]  /*0db0*/  IMAD.IADD R3, R236.reuse, 0x1, -R3 ;  /* 0x00000001ec037824 */ /* 0x040fe200078e0a03 */
[----:B------:R-:W-:Y:S01]  /*0dc0*/  SHF.R.S32.HI R9, RZ, 0x1f, R9 ;  /* 0x0000001fff097819 */ /* 0x000fe20000011409 */
[----:B------:R-:W-:Y:S01]  /*0dd0*/  IMAD.IADD R236, R236, 0x1, -R11 ;  /* 0x00000001ecec7824 */ /* 0x000fe200078e0a0b */
[----:B------:R-:W-:Y:S01]  /*0de0*/  SHF.R.S32.HI R4, RZ, 0x5, R4 ;  /* 0x00000005ff047819 */ /* 0x000fe20000011404 */
[----:B------:R-:W-:Y:S01]  /*0df0*/  VIADD R233, R204, 0x40 ;  /* 0x00000040cce97836 */ /* 0x000fe20000000000 */
[----:B------:R-:W-:Y:S01]  /*0e00*/  LEA.HI R9, R9, R204, RZ, 0x3 ;  /* 0x000000cc09097211 */ /* 0x000fe200078f18ff */
[----:B------:R-:W-:Y:S01]  /*0e10*/  IMAD.SHL.U32 R22, R236, 0x8, RZ ;  /* 0x00000008ec167824 */ /* 0x000fe200078e00ff */
[----:B------:R-:W-:Y:S01]  /*0e20*/  LOP3.LUT R0, R0, 0x3fffffe, RZ, 0xc0, !PT ;  /* 0x03fffffe00007812 */ /* 0x000fe200078ec0ff */
[----:B------:R-:W-:Y:S01]  /*0e30*/  IMAD R3, R4, 0x10, R3 ;  /* 0x0000001004037824 */ /* 0x000fe200078e0203 */
[----:B------:R-:W-:Y:S01]  /*0e40*/  LOP3.LUT R9, R9, 0xfffffff8, RZ, 0xc0, !PT ;  /* 0xfffffff809097812 */ /* 0x000fe200078ec0ff */
[----:B------:R-:W-:Y:S01]  /*0e50*/  VIADD R206, R22, 0x20 ;  /* 0x0000002016ce7836 */ /* 0x000fe20000000000 */
[----:B------:R-:W-:Y:S01]  /*0e60*/  SHF.R.S32.HI R2, RZ, 0x1f, R233 ;  /* 0x0000001fff027819 */ /* 0x000fe200000114e9 */
[----:B------:R-:W-:Y:S01]  /*0e70*/  IMAD R12, R3, 0x8, R6 ;  /* 0x00000008030c7824 */ /* 0x000fe200078e0206 */
[----:B------:R-:W-:Y:S01]  /*0e80*/  LOP3.LUT R226, R8, 0x7ffffffc, RZ, 0xc0, !PT ;  /* 0x7ffffffc08e27812 */ /* 0x000fe200078ec0ff */
[----:B------:R-:W-:Y:S01]  /*0e90*/  IMAD.IADD R223, R204, 0x1, -R9 ;  /* 0x00000001ccdf7824 */ /* 0x000fe200078e0a09 */
[----:B------:R-:W-:Y:S01]  /*0ea0*/  SHF.R.S32.HI R3, RZ, 0x1f, R206 ;  /* 0x0000001fff037819 */ /* 0x000fe200000114ce */
[----:B------:R-:W-:Y:S01]  /*0eb0*/  IMAD.SHL.U32 R212, R233, 0x40, RZ ;  /* 0x00000040e9d47824 */ /* 0x000fe200078e00ff */
[----:B------:R-:W-:Y:S01]  /*0ec0*/  LEA.HI R2, R2, R233, RZ, 0x3 ;  /* 0x000000e902027211 */ /* 0x000fe200078f18ff */
[----:B------:R-:W-:Y:S01]  /*0ed0*/  IMAD.SHL.U32 R213, R223, 0x40, RZ ;  /* 0x00000040dfd57824 */ /* 0x000fe200078e00ff */
[----:B------:R-:W-:Y:S01]  /*0ee0*/  SHF.R.S32.HI R224, RZ, 0x3, R224 ;  /* 0x00000003ffe07819 */ /* 0x000fe200000114e0 */
[----:B------:R-:W-:Y:S01]  /*0ef0*/  IMAD.IADD R0, R16, 0x1, -R0 ;  /* 0x0000000110007824 */ /* 0x000fe200078e0a00 */
[----:B------:R-:W-:Y:S01]  /*0f00*/  LOP3.LUT R212, R212, 0x1c0, RZ, 0xc0, !PT ;  /* 0x000001c0d4d47812 */ /* 0x000fe200078ec0ff */
[----:B------:R-:W-:Y:S01]  /*0f10*/  IMAD.SHL.U32 R215, R4, 0x200, RZ ;  /* 0x0000020004d77824 */ /* 0x000fe200078e00ff */
[-C--:B------:R-:W-:Y:S01]  /*0f20*/  LEA.HI R4, R3, R206.reuse, RZ, 0x6 ;  /* 0x000000ce03047211 */ /* 0x080fe200078f30ff */
[----:B------:R-:W-:Y:S01]  /*0f30*/  VIADD R207, R22, 0x40 ;  /* 0x0000004016cf7836 */ /* 0x000fe20000000000 */
[----:B------:R-:W-:Y:S01]  /*0f40*/  LOP3.LUT R213, R213, 0x1c0, RZ, 0xc0, !PT ;  /* 0x000001c0d5d57812 */ /* 0x000fe200078ec0ff */
[----:B------:R-:W-:Y:S01]  /*0f50*/  IMAD.SHL.U32 R2, R2, 0x40, RZ ;  /* 0x0000004002027824 */ /* 0x000fe200078e00ff */
[----:B------:R-:W-:Y:S01]  /*0f60*/  LEA.HI R3, R3, R206, RZ, 0x3 ;  /* 0x000000ce03037211 */ /* 0x000fe200078f18ff */
[----:B------:R-:W-:Y:S01]  /*0f70*/  IMAD R227, R0, 0x40, R7 ;  /* 0x0000004000e37824 */ /* 0x000fe200078e0207 */
[----:B------:R-:W-:Y:S01]  /*0f80*/  SHF.R.S32.HI R6, RZ, 0x1f, R207 ;  /* 0x0000001fff067819 */ /* 0x000fe200000114cf */
[----:B------:R-:W-:Y:S01]  /*0f90*/  IMAD.U32 R0, RZ, RZ, UR5 ;  /* 0x00000005ff007e24 */ /* 0x000fe2000f8e00ff */
[----:B------:R-:W-:Y:S01]  /*0fa0*/  SHF.R.U32.HI R214, RZ, 0x3, R213 ;  /* 0x00000003ffd67819 */ /* 0x000fe200000116d5 */
[----:B------:R-:W-:Y:S01]  /*0fb0*/  IMAD.SHL.U32 R4, R4, 0x80, RZ ;  /* 0x0000008004047824 */ /* 0x000fe200078e00ff */
[--C-:B------:R-:W-:Y:S01]  /*0fc0*/  LOP3.LUT R9, R213, 0x38, R3.reuse, 0xf8, !PT ;  /* 0x00000038d5097812 */ /* 0x100fe200078ef803 */
[----:B------:R-:W-:Y:S01]  /*0fd0*/  IMAD.SHL.U32 R221, R5, 0x8, RZ ;  /* 0x0000000805dd7824 */ /* 0x000fe200078e00ff */
[----:B------:R-:W-:Y:S01]  /*0fe0*/  SHF.R.U32.HI R14, RZ, 0x3, R212 ;  /* 0x00000003ff0e7819 */ /* 0x000fe200000116d4 */
[----:B------:R1:W-:Y:S01]  /*0ff0*/  STL [R1+0x44], R0 ;  /* 0x0000440001007387 */ /* 0x0003e20000100800 */
[----:B------:R-:W-:Y:S01]  /*1000*/  LOP3.LUT R10, R212, 0x38, R3, 0xf8, !PT ;  /* 0x00000038d40a7812 */ /* 0x000fe200078ef803 */
[----:B------:R-:W-:Y:S01]  /*1010*/  IMAD.SHL.U32 R5, R12, 0x8, RZ ;  /* 0x000000080c057824 */ /* 0x000fe200078e00ff */
[----:B------:R-:W-:Y:S01]  /*1020*/  LOP3.LUT R220, R2, 0xfffffe00, RZ, 0xc0, !PT ;  /* 0xfffffe0002dc7812 */ /* 0x000fe200078ec0ff */
[----:B0-----:R-:W-:Y:S01]  /*1030*/  IMAD.SHL.U32 R16, R236, 0x4, RZ ;  /* 0x00000004ec107824 */ /* 0x001fe200078e00ff */
[CC--:B------:R-:W-:Y:S01]  /*1040*/  LEA.HI R2, R6.reuse, R207.reuse, RZ, 0x3 ;  /* 0x000000cf06027211 */ /* 0x0c0fe200078f18ff */
[----:B------:R-:W-:Y:S01]  /*1050*/  IMAD.IADD R226, R15, 0x1, -R226 ;  /* 0x000000010fe27824 */ /* 0x000fe200078e0ae2 */
[----:B------:R-:W-:-:S02]  /*1060*/  LEA.HI R6, R6, R207, RZ, 0x6 ;  /* 0x000000cf06067211 */ /* 0x000fc400078f30ff */
[----:B------:R-:W-:Y:S01]  /*1070*/  LOP3.LUT R4, R4, 0xffffe000, RZ, 0xc0, !PT ;  /* 0xffffe00004047812 */ /* 0x000fe200078ec0ff */
[----:B-1----:R-:W-:Y:S01]  /*1080*/  IMAD.U32 R0, RZ, RZ, UR4 ;  /* 0x00000004ff007e24 */ /* 0x002fe2000f8e00ff */
[----:B------:R-:W-:Y:S01]  /*1090*/  LOP3.LUT R9, R9, R214, RZ, 0x3c, !PT ;  /* 0x000000d609097212 */ /* 0x000fe200078e3cff */
[----:B------:R-:W-:Y:S01]  /*10a0*/  IMAD.SHL.U32 R6, R6, 0x80, RZ ;  /* 0x0000008006067824 */ /* 0x000fe200078e00ff */
[----:B------:R-:W-:Y:S02]  /*10b0*/  LOP3.LUT R11, R10, R14, RZ, 0x3c, !PT ;  /* 0x0000000e0a0b7212 */ /* 0x000fe400078e3cff */
[C---:B------:R-:W-:Y:S01]  /*10c0*/  LOP3.LUT R7, R212.reuse, 0x38, R22, 0xf8, !PT ;  /* 0x00000038d4077812 */ /* 0x040fe200078ef816 */
[----:B------:R0:W-:Y:S01]  /*10d0*/  STL [R1+0x68], R0 ;  /* 0x0000680001007387 */ /* 0x0001e20000100800 */
[-C--:B------:R-:W-:Y:S02]  /*10e0*/  IADD3 R9, R9, R4.reuse, R215 ;  /* 0x0000000409097210 */ /* 0x080fe40007ffe0d7 */
[----:B------:R-:W-:Y:S01]  /*10f0*/  IADD3 R4, R11, R4, R220 ;  /* 0x000000040b047210 */ /* 0x000fe20007ffe0dc */
[----:B------:R-:W-:Y:S01]  /*1100*/  STL [R1+0x70], R5 ;  /* 0x0000700501007387 */ /* 0x000fe20000100800 */
[----:B------:R-:W-:-:S02]  /*1110*/  LOP3.LUT R10, R212, 0x38, R2, 0xf8, !PT ;  /* 0x00000038d40a7812 */ /* 0x000fc400078ef802 */
[----:B------:R-:W-:Y:S02]  /*1120*/  LOP3.LUT R11, R213, 0x38, R2, 0xf8, !PT ;  /* 0x00000038d50b7812 */ /* 0x000fe400078ef802 */
[----:B------:R-:W-:Y:S02]  /*1130*/  LOP3.LUT R7, R220, R7, R14, 0xf6, !PT ;  /* 0x00000007dc077212 */ /* 0x000fe400078ef60e */
[----:B0-----:R-:W-:Y:S02]  /*1140*/  SHF.R.S32.HI R0, RZ, 0x3, R3 ;  /* 0x00000003ff007819 */ /* 0x001fe40000011403 */
[----:B------:R-:W-:Y:S02]  /*1150*/  LOP3.LUT R6, R6, 0xffffe000, RZ, 0xc0, !PT ;  /* 0xffffe00006067812 */ /* 0x000fe400078ec0ff */
[----:B------:R-:W-:Y:S01]  /*1160*/  LOP3.LUT R13, R10, R14, RZ, 0x3c, !PT ;  /* 0x0000000e0a0d7212 */ /* 0x000fe200078e3cff */
[----:B------:R0:W-:Y:S01]  /*1170*/  STL [R1+0x48], R0 ;  /* 0x0000480001007387 */ /* 0x0001e20000100800 */
[----:B------:R-:W-:-:S02]  /*1180*/  SHF.R.S32.HI R3, RZ, 0x3, R2 ;  /* 0x00000003ff037819 */ /* 0x000fc40000011402 */
[----:B------:R-:W-:Y:S02]  /*1190*/  LOP3.LUT R11, R11, R214, RZ, 0x3c, !PT ;  /* 0x000000d60b0b7212 */ /* 0x000fe400078e3cff */
[----:B------:R-:W-:Y:S01]  /*11a0*/  LEA R2, R7, UR4, 0x1 ;  /* 0x0000000407027c11 */ /* 0x000fe2000f8e08ff */
[----:B------:R1:W-:Y:S01]  /*11b0*/  STL [R1+0x5c], R3 ;  /* 0x00005c0301007387 */ /* 0x0003e20000100800 */
[-C--:B------:R-:W-:Y:S02]  /*11c0*/  IADD3 R13, R13, R6.reuse, R220 ;  /* 0x000000060d0d7210 */ /* 0x080fe40007ffe0dc */
[----:B------:R-:W-:Y:S01]  /*11d0*/  IADD3 R11, R11, R6, R215 ;  /* 0x000000060b0b7210 */ /* 0x000fe20007ffe0d7 */
[----:B------:R2:W-:Y:S01]  /*11e0*/  STL [R1+0x60], R2 ;  /* 0x0000600201007387 */ /* 0x0005e20000100800 */
[----:B0-----:R-:W-:Y:S02]  /*11f0*/  LEA R0, R9, UR4, 0x1 ;  /* 0x0000000409007c11 */ /* 0x001fe4000f8e08ff */
[----:B------:R-:W-:-:S02]  /*1200*/  SHF.R.S32.HI R234, RZ, 0x1f, R204 ;  /* 0x0000001fffea7819 */ /* 0x000fc400000114cc */
[----:B-1----:R-:W-:Y:S01]  /*1210*/  LEA R3, R4, UR4, 0x1 ;  /* 0x0000000404037c11 */ /* 0x002fe2000f8e08ff */
[----:B------:R0:W-:Y:S01]  /*1220*/  STL [R1+0x64], R0 ;  /* 0x0000640001007387 */ /* 0x0001e20000100800 */
[----:B--2---:R-:W-:-:S03]  /*1230*/  LEA R2, R11, UR4, 0x1 ;  /* 0x000000040b027c11 */ /* 0x004fc6000f8e08ff */
[----:B------:R1:W-:Y:S01]  /*1240*/  STL [R1+0x54], R3 ;  /* 0x0000540301007387 */ /* 0x0003e20000100800 */
[----:B0-----:R-:W-:-:S05]  /*1250*/  LEA R0, R13, UR4, 0x1 ;  /* 0x000000040d007c11 */ /* 0x001fca000f8e08ff */
[----:B------:R1:W-:Y:S04]  /*1260*/  STL [R1+0x50], R0 ;  /* 0x0000500001007387 */ /* 0x0003e80000100800 */
[----:B------:R1:W-:Y:S02]  /*1270*/  STL [R1+0x58], R2 ;  /* 0x0000580201007387 */ /* 0x0003e40000100800 */
.L_x_5287:
[----:B01----:R-:W0:Y:S01]  /*1280*/  LDC.64 R2, c[0x0][0xc60] ;  /* 0x00031800ff027b82 */ /* 0x003e220000000a00 */
[----:B------:R-:W-:Y:S01]  /*1290*/  ULDC.64 UR4, c[0x0][0xa28] ;  /* 0x00028a0000047ab9 */ /* 0x000fe20000000a00 */
[----:B------:R-:W-:Y:S01]  /*12a0*/  ULDC.64 UR8, c[0x0][0xa18] ;  /* 0x0002860000087ab9 */ /* 0x000fe20000000a00 */
[----:B------:R-:W-:Y:S01]  /*12b0*/  ULDC.64 UR6, c[0x0][0xa08] ;  /* 0x0002820000067ab9 */ /* 0x000fe20000000a00 */
[----:B0-----:R-:W-:-:S05]  /*12c0*/  IMAD.WIDE R2, R219, 0x4, R2 ;  /* 0x00000004db027825 */ /* 0x001fca00078e0202 */
[----:B--2---:R-:W2:Y:S01]  /*12d0*/  LDG.E R231, desc[UR60][R2.64] ;  /* 0x0000003c02e77981 */ /* 0x004ea2000c1e1900 */
[----:B------:R-:W-:Y:S01]  /*12e0*/  ISETP.NE.U32.AND P2, PT, RZ, UR4, PT ;  /* 0x00000004ff007c0c */ /* 0x000fe2000bf45070 */
[----:B------:R-:W-:Y:S01]  /*12f0*/  IMAD.MOV.U32 R0, RZ, RZ, RZ ;  /* 0x000000ffff007224 */ /* 0x000fe200078e00ff */
[----:B------:R-:W-:Y:S01]  /*1300*/  ISETP.NE.U32.AND P1, PT, RZ, UR8, PT ;  /* 0x00000008ff007c0c */ /* 0x000fe2000bf25070 */
[----:B-----5:R-:W-:Y:S01]  /*1310*/  IMAD.MOV.U32 R26, RZ, RZ, RZ ;  /* 0x000000ffff1a7224 */ /* 0x020fe200078e00ff */
        /* <DEDUP_REMOVED lines=10> */
[----:B------:R-:W-:-:S03]  /*13c0*/  IADD3 R6, P4, R229, UR6, RZ ;  /* 0x00000006e5067c10 */ /* 0x000fc6000ff9e0ff */
[----:B------:R0:W5:Y:S01]  /*13d0*/  @P2 LDG.E R0, desc[UR60][R2.64] ;  /* 0x0000003c02002981 */ /* 0x000162000c1e1900 */
[----:B---34-:R-:W-:Y:S01]  /*13e0*/  @P1 IADD3 R4, P2, R229, UR8, RZ ;  /* 0x00000008e5041c10 */ /* 0x018fe2000ff5e0ff */
[----:B------:R-:W-:Y:S01]  /*13f0*/  IMAD.U32 R219, RZ, RZ, UR4 ;  /* 0x00000004ffdb7e24 */ /* 0x000fe2000f8e00ff */
[C---:B------:R-:W-:Y:S01]  /*1400*/  IADD3.X R7, R230.reuse, UR7, RZ, P4, !PT ;  /* 0x00000007e6077c10 */ /* 0x040fe2000a7fe4ff */
[----:B------:R-:W-:Y:S01]  /*1410*/  ULDC.64 UR4, c[0x0][0x3f8] ;  /* 0x0000fe0000047ab9 */ /* 0x000fe20000000a00 */
[----:B------:R-:W-:Y:S01]  /*1420*/  @P1 IADD3.X R5, R230, UR9, RZ, P2, !PT ;  /* 0x00000009e6051c10 */ /* 0x000fe200097fe4ff */
[----:B------:R-:W-:Y:S02]  /*1430*/  ULDC.64 UR6, c[0x0][0xa20] ;  /* 0x0002880000067ab9 */ /* 0x000fe40000000a00 */
[----:B------:R0:W5:Y:S04]  /*1440*/  @P0 LDG.E R26, desc[UR60][R6.64] ;  /* 0x0000003c061a0981 */ /* 0x000168000c1e1900 */
[----:B------:R0:W5:Y:S01]  /*1450*/  @P1 LDG.E R219, desc[UR60][R4.64] ;  /* 0x0000003c04db1981 */ /* 0x000162000c1e1900 */
[----:B------:R-:W-:-:S03]  /*1460*/  UISETP.NE.U32.AND UP0, UPT, UR4, URZ, UPT ;  /* 0x0000003f0400728c */ /* 0x000fc6000bf05070 */
[----:B------:R-:W-:Y:S01]  /*1470*/  ULDC UR4, c[0x0][0x404] ;  /* 0x0001010000047ab9 */ /* 0x000fe20000000800 */
        /* <DEDUP_REMOVED lines=10> */
[----:B0-----:R-:W-:Y:S06]  /*1520*/  @P1 BRA `(.L_x_5052) ;  /* 0x0000000000241947 */ /* 0x001fec0003800000 */
        /* <DEDUP_REMOVED lines=9> */
.L_x_5052:
[----:B------:R-:W-:Y:S02]  /*15c0*/  IMAD.U32 R2, RZ, RZ, UR5 ;  /* 0x00000005ff027e24 */ /* 0x000fe4000f8e00ff */
[----:B------:R-:W-:Y:S01]  /*15d0*/  IMAD.U32 R29, RZ, RZ, UR4 ;  /* 0x00000004ff1d7e24 */ /* 0x000fe2000f8e00ff */
[----:B------:R-:W-:Y:S06]  /*15e0*/  @!P2 BRA `(.L_x_5053) ;  /* 0x000000000010a947 */ /* 0x000fec0003800000 */
[----:B------:R-:W-:-:S04]  /*15f0*/  IADD3 R4, P0, R229, UR6, RZ ;  /* 0x00000006e5047c10 */ /* 0x000fc8000ff1e0ff */
[----:B------:R-:W-:-:S05]  /*1600*/  IADD3.X R5, R230, UR7, RZ, P0, !PT ;  /* 0x00000007e6057c10 */ /* 0x000fca00087fe4ff */
[----:B------:R0:W5:Y:S01]  /*1610*/  LDG.E R29, desc[UR60][R4.64] ;  /* 0x0000003c041d7981 */ /* 0x000162000c1e1900 */
[----:B------:R-:W-:Y:S05]  /*1620*/  BRA `(.L_x_5054) ;  /* 0x0000000000107947 */ /* 0x000fea0003800000 */
.L_x_5053:
[----:B------:R-:W-:Y:S05]  /*1630*/  @!P0 BRA `(.L_x_5054) ;  /* 0x00000000000c8947 */ /* 0x000fea0003800000 */
[----:B------:R-:W2:Y:S04]  /*1640*/  LDG.E R4, desc[UR60][R6.64] ;  /* 0x0000003c06047981 */ /* 0x000ea8000c1e1900 */
[----:B------:R-:W2:Y:S02]  /*1650*/  LDG.E R29, desc[UR60][R6.64+0x4] ;  /* 0x0000043c061d7981 */ /* 0x000ea4000c1e1900 */
[----:B--2---:R-:W-:-:S07]  /*1660*/  IMAD.IADD R29, R29, 0x1, -R4 ;  /* 0x000000011d1d7824 */ /* 0x004fce00078e0a04 */
.L_x_5054:
        /* <DEDUP_REMOVED lines=17> */
[----:B------:R-:W-:-:S05]  /*1780*/  IMAD.MOV R0, RZ, RZ, -R11 ;  /* 0x000000ffff007224 */ /* 0x000fca00078e0a0b */
[----:B------:R-:W-:-:S04]  /*1790*/  VIMNMX R0, RZ, R0, !PT ;  /* 0x00000000ff007248 */ /* 0x000fc80007fe0100 */
[----:B------:R-:W-:-:S05]  /*17a0*/  SHF.R.U32.HI R124, RZ, 0x4, R0 ;  /* 0x00000004ff7c7819 */ /* 0x000fca0000011600 */
[----:B------:R-:W-:-:S04]  /*17b0*/  IMAD.WIDE.U32 R124, R124, 0x24924925, RZ ;  /* 0x249249257c7c7825 */ /* 0x000fc800078e00ff */
[----:B------:R-:W-:Y:S02]  /*17c0*/  IMAD.MOV.U32 R24, RZ, RZ, R125 ;  /* 0x000000ffff187224 */ /* 0x000fe400078e007d */
[----:B--2---:R-:W-:Y:S01]  /*17d0*/  @P0 IMAD.IADD R2, R8, 0x1, -R3 ;  /* 0x0000000108020824 */ /* 0x004fe200078e0a03 */
[----:B------:R-:W-:-:S03]  /*17e0*/  LEA R8, R217, 0xef, 0x7 ;  /* 0x000000efd9087811 */ /* 0x000fc600078e38ff */
[----:B------:R-:W-:-:S04]  /*17f0*/  IMAD.IADD R222, R11, 0x1, R2 ;  /* 0x000000010bde7824 */ /* 0x000fc800078e0202 */
        /* <DEDUP_REMOVED lines=9> */
[----:B------:R-:W-:-:S05]  /*1890*/  VIMNMX R148, R3, R148, PT ;  /* 0x0000009403947248 */ /* 0x000fca0003fe0100 */
        /* <DEDUP_REMOVED lines=30> */
.L_x_5057:
[----:B------:R-:W-:Y:S05]  /*1a80*/  BSYNC B6 ;  /* 0x0000000000067941 */ /* 0x000fea0003800000 */
.L_x_5056:
        /* <DEDUP_REMOVED lines=20> */
.L_x_5059:
[----:B------:R-:W-:Y:S05]  /*1bd0*/  BSYNC B6 ;  /* 0x0000000000067941 */ /* 0x000fea0003800000 */
.L_x_5058:
        /* <DEDUP_REMOVED lines=12> */
[----:B------:R-:W4:Y:S02]  /*1ca0*/  LDC.64 R102, c[0x0][0x3d8] ;  /* 0x0000f600ff667b82 */ /* 0x000f240000000a00 */
[----:B------:R-:W-:Y:S01]  /*1cb0*/  @P0 IADD3.X R5, R230, UR5, RZ, P1, !PT ;  /* 0x00000005e6050c10 */ /* 0x000fe20008ffe4ff */
[----:B------:R-:W-:-:S04]  /*1cc0*/  ULDC.64 UR4, c[0x0][0x320] ;  /* 0x0000c80000047ab9 */ /* 0x000fc80000000a00 */
[----:B------:R3:W2:Y:S01]  /*1cd0*/  @P0 LDG.E R27, desc[UR60][R4.64] ;  /* 0x0000003c041b0981 */ /* 0x0006a2000c1e1900 */
[----:B0-----:R-:W-:Y:S01]  /*1ce0*/  ISETP.NE.AND P0, PT, R0, 0x1, PT ;  /* 0x000000010000780c */ /* 0x001fe20003f05270 */
[----:B------:R-:W-:Y:S01]  /*1cf0*/  VIADD R0, R22, 0x60 ;  /* 0x0000006016007836 */ /* 0x000fe20000000000 */
[----:B------:R-:W-:Y:S01]  /*1d00*/  ISETP.GE.AND P2, PT, R206, UR6, PT ;  /* 0x00000006ce007c0c */ /* 0x000fe2000bf46270 */
[----:B------:R-:W0:Y:S01]  /*1d10*/  LDC R31, c[0x0][0x3d4] ;  /* 0x0000f500ff1f7b82 */ /* 0x000e220000000800 */
[----:B------:R-:W-:Y:S01]  /*1d20*/  ISETP.GE.AND P1, PT, R22, UR6, PT ;  /* 0x0000000616007c0c */ /* 0x000fe2000bf26270 */
[----:B------:R-:W0:Y:S01]  /*1d30*/  S2R R149, SR_TID.X ;  /* 0x0000000000957919 */ /* 0x000e220000002100 */
[----:B------:R-:W-:Y:S01]  /*1d40*/  SEL R6, RZ, 0xffffffff, P2 ;  /* 0xffffffffff067807 */ /* 0x000fe20001000000 */
[----:B-1----:R-:W-:Y:S01]  /*1d50*/  IMAD R33, R115, 0x70, RZ ;  /* 0x0000007073217824 */ /* 0x002fe200078e02ff */
[----:B------:R-:W-:Y:S01]  /*1d60*/  SEL R3, RZ, 0x1, P1 ;  /* 0x00000001ff037807 */ /* 0x000fe20000800000 */
[----:B---3--:R-:W-:Y:S01]  /*1d70*/  IMAD.WIDE.U32 R110, R204, R108, R22 ;  /* 0x0000006ccc6e7225 */ /* 0x008fe200078e0016 */
[----:B------:R-:W-:-:S02]  /*1d80*/  ISETP.GE.AND P1, PT, R207, UR6, PT ;  /* 0x00000006cf007c0c */ /* 0x000fc4000bf26270 */
[----:B------:R-:W-:Y:S01]  /*1d90*/  ISETP.GE.AND P2, PT, R0, UR6, PT ;  /* 0x0000000600007c0c */ /* 0x000fe2000bf46270 */
[----:B------:R-:W1:Y:S01]  /*1da0*/  @P0 LDC R7, c[0x0][0x42c] ;  /* 0x00010b00ff070b82 */ /* 0x000e620000000800 */
[----:B------:R-:W-:Y:S01]  /*1db0*/  IMAD.SHL.U32 R4, R6, 0x2, RZ ;  /* 0x0000000206047824 */ /* 0x000fe200078e00ff */
[----:B------:R-:W-:Y:S01]  /*1dc0*/  SEL R5, RZ, 0x4, P1 ;  /* 0x00000004ff057807 */ /* 0x000fe20000800000 */
[----:B----4-:R-:W-:Y:S01]  /*1dd0*/  IMAD.WIDE.U32 R104, R204, R102, R22 ;  /* 0x00000066cc687225 */ /* 0x010fe200078e0016 */
[----:B------:R-:W-:Y:S02]  /*1de0*/  SEL R6, RZ, 0x8, P2 ;  /* 0x00000008ff067807 */ /* 0x000fe40001000000 */
[----:B------:R-:W-:Y:S01]  /*1df0*/  LOP3.LUT R4, R4, 0x2, R3, 0xe2, !PT ;  /* 0x0000000204047812 */ /* 0x000fe200078ee203 */
[----:B------:R-:W-:Y:S01]  /*1e00*/  VIADD R3, R22, 0x80 ;  /* 0x0000008016037836 */ /* 0x000fe20000000000 */
[----:B------:R-:W3:Y:S01]  /*1e10*/  @P0 LDC R9, c[0x0][0x430] ;  /* 0x00010c00ff090b82 */ /* 0x000ee20000000800 */
[----:B------:R-:W-:Y:S01]  /*1e20*/  SHF.R.S32.HI R15, RZ, 0x1f, R121 ;  /* 0x0000001fff0f7819 */ /* 0x000fe20000011479 */
[----:B------:R-:W-:Y:S01]  /*1e30*/  IMAD R35, R109, 0x70, RZ ;  /* 0x000000706d237824 */ /* 0x000fe200078e02ff */
[----:B------:R-:W-:Y:S01]  /*1e40*/  LOP3.LUT R5, R6, R4, R5, 0xfe, !PT ;  /* 0x0000000406057212 */ /* 0x000fe200078efe05 */
[----:B------:R-:W-:Y:S01]  /*1e50*/  IMAD.SHL.U32 R136, R114, 0x40, RZ ;  /* 0x0000004072887824 */ /* 0x000fe200078e00ff */
[----:B------:R-:W-:Y:S01]  /*1e60*/  ISETP.GE.AND P1, PT, R3, UR6, PT ;  /* 0x0000000603007c0c */ /* 0x000fe2000bf26270 */
[----:B------:R-:W-:Y:S01]  /*1e70*/  IMAD R6, R15, R114, RZ ;  /* 0x000000720f067224 */ /* 0x000fe200078e02ff */
[--C-:B------:R-:W-:Y:S01]  /*1e80*/  SHF.R.S32.HI R17, RZ, 0x1f, R16.reuse ;  /* 0x0000001fff117819 */ /* 0x100fe20000011410 */
[----:B0-----:R-:W-:Y:S01]  /*1e90*/  IMAD.SHL.U32 R124, R31, 0x2, RZ ;  /* 0x000000021f7c7824 */ /* 0x001fe200078e00ff */
[----:B------:R-:W-:Y:S01]  /*1ea0*/  SEL R30, RZ, 0x10, P1 ;  /* 0x00000010ff1e7807 */ /* 0x000fe20000800000 */
[----:B------:R-:W-:Y:S01]  /*1eb0*/  IMAD R133, R103, 0x70, RZ ;  /* 0x0000007067857824 */ /* 0x000fe200078e02ff */
[----:B------:R-:W-:Y:S01]  /*1ec0*/  ISETP.GE.AND P3, PT, R207, R31, PT ;  /* 0x0000001fcf00720c */ /* 0x000fe20003f66270 */
[----:B------:R-:W-:Y:S01]  /*1ed0*/  IMAD.WIDE.U32 R112, R204, R108, R16 ;  /* 0x0000006ccc707225 */ /* 0x000fe200078e0010 */
[----:B------:R-:W-:-:S02]  /*1ee0*/  LOP3.LUT R30, R5, R30, RZ, 0xfc, !PT ;  /* 0x0000001e051e7212 */ /* 0x000fc400078efcff */
[----:B------:R-:W-:Y:S01]  /*1ef0*/  ISETP.GE.AND P1, PT, R206, R31, PT ;  /* 0x0000001fce00720c */ /* 0x000fe20003f26270 */
[----:B-1----:R-:W-:Y:S01]  /*1f00*/  @P0 IMAD.HI.U32 R4, R218, R7, RZ ;  /* 0x00000007da040227 */ /* 0x002fe200078e00ff */
[----:B------:R-:W-:Y:S02]  /*1f10*/  LOP3.LUT P2, RZ, R223, 0x4, RZ, 0xc0, !PT ;  /* 0x00000004dfff7812 */ /* 0x000fe4000784c0ff */
[----:B------:R-:W-:Y:S01]  /*1f20*/  SHF.R.U32.HI R28, RZ, 0x3, R212 ;  /* 0x00000003ff1c7819 */ /* 0x000fe200000116d4 */
[----:B------:R-:W-:Y:S01]  /*1f30*/  IMAD.WIDE.U32 R106, R204, R102, R16 ;  /* 0x00000066cc6a7225 */ /* 0x000fe200078e0010 */
[----:B------:R-:W-:Y:S02]  /*1f40*/  SHF.L.U64.HI R135, R114, 0x6, R115 ;  /* 0x0000000672877819 */ /* 0x000fe40000010273 */
[----:B------:R-:W-:Y:S02]  /*1f50*/  SHF.R.S32.HI R145, RZ, 0x1f, R233 ;  /* 0x0000001fff917819 */ /* 0x000fe400000114e9 */
[----:B---3--:R-:W-:Y:S01]  /*1f60*/  @P0 SHF.R.U32.HI R218, RZ, R9, R4 ;  /* 0x00000009ffda0219 */ /* 0x008fe20000011604 */
[----:B------:R-:W-:Y:S01]  /*1f70*/  IMAD.WIDE.U32 R4, R121, R114, RZ ;  /* 0x0000007279047225 */ /* 0x000fe200078e00ff */
[----:B------:R-:W-:-:S02]  /*1f80*/  ISETP.NE.U32.AND P0, PT, RZ, UR8, PT ;  /* 0x00000008ff007c0c */ /* 0x000fc4000bf05070 */
[----:B------:R-:W-:Y:S01]  /*1f90*/  SHF.R.S32.HI R8, RZ, 0x1f, R218 ;  /* 0x0000001fff087819 */ /* 0x000fe200000114da */
[----:B------:R-:W-:Y:S01]  /*1fa0*/  IMAD R9, R121, R115, R6 ;  /* 0x0000007379097224 */ /* 0x000fe200078e0206 */
[----:B------:R-:W-:Y:S01]  /*1fb0*/  ISETP.NE.AND.EX P0, PT, RZ, UR9, PT, P0 ;  /* 0x00000009ff007c0c */ /* 0x000fe2000bf05300 */
[----:B------:R-:W-:Y:S01]  /*1fc0*/  IMAD.WIDE.U32 R6, R218, UR4, R22 ;  /* 0x00000004da067c25 */ /* 0x000fe2000f8e0016 */
[----:B------:R-:W-:-:S03]  /*1fd0*/  LEA.HI R149, R149, 0x8, RZ, 0x19 ;  /* 0x0000000895957811 */ /* 0x000fc600078fc8ff */
[----:B------:R-:W-:Y:S02]  /*1fe0*/  IMAD R11, R8, UR4, RZ ;  /* 0x00000004080b7c24 */ /* 0x000fe4000f8e02ff */
[----:B------:R-:W-:Y:S02]  /*1ff0*/  IMAD.IADD R5, R5, 0x1, R9 ;  /* 0x0000000105057824 */ /* 0x000fe400078e0209 */
[----:B------:R-:W-:Y:S01]  /*2000*/  IMAD R11, R218, UR5, R11 ;  /* 0x00000005da0b7c24 */ /* 0x000fe2000f8e020b */
[----:B------:R-:W-:Y:S01]  /*2010*/  ULDC.64 UR4, c[0x0][0x2f8] ;  /* 0x0000be0000047ab9 */ /* 0x000fe20000000a00 */
[----:B------:R-:W-:Y:S02]  /*2020*/  IMAD.MOV.U32 R116, RZ, RZ, R6 ;  /* 0x000000ffff747224 */ /* 0x000fe400078e0006 */
[----:B------:R-:W-:Y:S02]  /*2030*/  IMAD R9, R8, UR4, RZ ;  /* 0x0000000408097c24 */ /* 0x000fe4000f8e02ff */
[----:B------:R-:W-:-:S02]  /*2040*/  IMAD.IADD R117, R7, 0x1, R11 ;  /* 0x0000000107757824 */ /* 0x000fc400078e020b */
[C---:B------:R-:W-:Y:S02]  /*2050*/  IMAD R9, R218.reuse, UR5, R9 ;  /* 0x00000005da097c24 */ /* 0x040fe4000f8e0209 */
[----:B------:R-:W-:Y:S01]  /*2060*/  IMAD.WIDE.U32 R4, R218, UR4, R4 ;  /* 0x00000004da047c25 */ /* 0x000fe2000f8e0004 */
[----:B------:R-:W-:-:S03]  /*2070*/  ULDC.64 UR4, c[0x0][0x300] ;  /* 0x0000c00000047ab9 */ /* 0x000fc60000000a00 */
[----:B------:R-:W-:Y:S02]  /*2080*/  IMAD.IADD R5, R5, 0x1, R9 ;  /* 0x0000000105057824 */ /* 0x000fe400078e0209 */
[----:B------:R-:W-:-:S04]  /*2090*/  IMAD R6, R234, R108, RZ ;  /* 0x0000006cea067224 */ /* 0x000fc800078e02ff */
[----:B------:R-:W-:-:S04]  /*20a0*/  IMAD R11, R204, R109, R6 ;  /* 0x0000006dcc0b7224 */ /* 0x000fc800078e0206 */
[----:B------:R-:W-:Y:S02]  /*20b0*/  IMAD.IADD R113, R113, 0x1, R11 ;  /* 0x0000000171717824 */ /* 0x000fe400078e020b */
[----:B------:R-:W-:Y:S02]  /*20c0*/  IMAD.IADD R111, R11, 0x1, R111 ;  /* 0x000000010b6f7824 */ /* 0x000fe400078e026f */
[----:B-----5:R-:W-:-:S04]  /*20d0*/  IMAD.WIDE.U32 R112, R144, R108, R112 ;  /* 0x0000006c90707225 */ /* 0x020fc800078e0070 */
[----:B------:R-:W-:Y:S01]  /*20e0*/  IMAD.WIDE.U32 R110, R144, R108, R110 ;  /* 0x0000006c906e7225 */ /* 0x000fe200078e006e */
[----:B--2---:R-:W-:-:S04]  /*20f0*/  LOP3.LUT R20, R20, 0xfffffffe, RZ, 0xc0, !PT ;  /* 0xfffffffe14147812 */ /* 0x004fc800078ec0ff */
[----:B------:R-:W-:-:S04]  /*2100*/  @P3 LOP3.LUT R20, R20, 0x1, RZ, 0xfc, !PT ;  /* 0x0000000114143812 */ /* 0x000fc800078efcff */
[----:B------:R-:W-:-:S04]  /*2110*/  LOP3.LUT R20, R20, 0xfffffffb, RZ, 0xc0, !PT ;  /* 0xfffffffb14147812 */ /* 0x000fc800078ec0ff */
[----:B------:R-:W-:-:S05]  /*2120*/  @P2 LOP3.LUT R20, R20, 0x4, RZ, 0xfc, !PT ;  /* 0x0000000414142812 */ /* 0x000fca00078efcff */
[----:B------:R0:W-:Y:S01]  /*2130*/  STL [R1+0x10], R20 ;  /* 0x0000101401007387 */ /* 0x0001e20000100800 */
[----:B------:R-:W-:Y:S02]  /*2140*/  SHF.R.S32.HI R7, RZ, 0x1f, R27 ;  /* 0x0000001fff077819 */ /* 0x000fe4000001141b */
[----:B------:R-:W-:Y:S02]  /*2150*/  SEL R9, R27, RZ, !P0 ;  /* 0x000000ff1b097207 */ /* 0x000fe40004000000 */
[----:B------:R-:W-:Y:S01]  /*2160*/  SEL R8, R7, RZ, !P0 ;  /* 0x000000ff07087207 */ /* 0x000fe20004000000 */
[----:B------:R-:W-:-:S04]  /*2170*/  IMAD.WIDE.U32 R6, R204, R114, R22 ;  /* 0x00000072cc067225 */ /* 0x000fc800078e0016 */
[----:B------:R-:W-:Y:S02]  /*2180*/  IMAD R10, R8, UR4, RZ ;  /* 0x00000004080a7c24 */ /* 0x000fe4000f8e02ff */
[----:B------:R-:W-:-:S04]  /*2190*/  IMAD.WIDE.U32 R118, R9, UR4, R4 ;  /* 0x0000000409767c25 */ /* 0x000fc8000f8e0004 */
[----:B------:R-:W-:Y:S01]  /*21a0*/  IMAD R4, R234, R114, RZ ;  /* 0x00000072ea047224 */ /* 0x000fe200078e02ff */
[----:B------:R-:W-:Y:S01]  /*21b0*/  IADD3 R5, P0, R118, R6, RZ ;  /* 0x0000000676057210 */ /* 0x000fe20007f1e0ff */
[----:B------:R-:W-:Y:S01]  /*21c0*/  IMAD R13, R9, UR5, R10 ;  /* 0x00000005090d7c24 */ /* 0x000fe2000f8e020a */
[----:B------:R-:W-:Y:S01]  /*21d0*/  ULDC.64 UR4, c[0x0][0x328] ;  /* 0x0000ca0000047ab9 */ /* 0x000fe20000000a00 */
[----:B------:R-:W-:Y:S02]  /*21e0*/  IMAD R21, R204, R115, R4 ;  /* 0x00000073cc157224 */ /* 0x000fe400078e0204 */
[----:B------:R-:W-:Y:S02]  /*21f0*/  IMAD.IADD R4, R119, 0x1, R13 ;  /* 0x0000000177047824 */ /* 0x000fe400078e020d */
[----:B------:R-:W-:Y:S02]  /*2200*/  IMAD R8, R8, UR4, RZ ;  /* 0x0000000408087c24 */ /* 0x000fe4000f8e02ff */
[----:B------:R-:W-:Y:S01]  /*2210*/  IMAD.WIDE.U32 R116, R9, UR4, R116 ;  /* 0x0000000409747c25 */ /* 0x000fe2000f8e0074 */
[----:B------:R-:W-:-:S02]  /*2220*/  IADD3.X R6, R4, R7, R21, P0, !PT ;  /* 0x0000000704067210 */ /* 0x000fc400007fe415 */
[----:B------:R-:W-:Y:S01]  /*2230*/  ISETP.GE.AND P0, PT, R22, R31, PT ;  /* 0x0000001f1600720c */ /* 0x000fe20003f06270 */
[----:B------:R-:W-:Y:S02]  /*2240*/  IMAD R7, R234, R102, RZ ;  /* 0x00000066ea077224 */ /* 0x000fe400078e02ff */
[----:B------:R-:W-:Y:S01]  /*2250*/  IMAD R41, R9, UR5, R8 ;  /* 0x0000000509297c24 */ /* 0x000fe2000f8e0208 */
[C---:B------:R-:W-:Y:S01]  /*2260*/  SEL R8, R31.reuse, RZ, P3 ;  /* 0x000000ff1f087207 */ /* 0x040fe20001800000 */
[----:B------:R-:W-:Y:S01]  /*2270*/  IMAD R11, R204, R103, R7 ;  /* 0x00000067cc0b7224 */ /* 0x000fe200078e0207 */
[C---:B------:R-:W-:Y:S01]  /*2280*/  SEL R7, R31.reuse, RZ, P0 ;  /* 0x000000ff1f077207 */ /* 0x040fe20000000000 */
[----:B------:R-:W-:Y:S01]  /*2290*/  IMAD.WIDE.U32 R114, R114, 0x70, RZ ;  /* 0x0000007072727825 */ /* 0x000fe200078e00ff */
[----:B------:R-:W-:Y:S02]  /*22a0*/  SEL R9, R31, RZ, P1 ;  /* 0x000000ff1f097207 */ /* 0x000fe40000800000 */
[----:B------:R-:W-:Y:S01]  /*22b0*/  IADD3 R120, P3, R204, R121, RZ ;  /* 0x00000079cc787210 */ /* 0x000fe20007f7e0ff */
[----:B------:R-:W-:-:S02]  /*22c0*/  IMAD.IADD R7, R22, 0x1, R7 ;  /* 0x0000000116077824 */ /* 0x000fc400078e0207 */
[----:B------:R-:W-:Y:S02]  /*22d0*/  IMAD.IADD R12, R207, 0x1, R8 ;  /* 0x00000001cf0c7824 */ /* 0x000fe400078e0208 */
[----:B------:R-:W-:Y:S01]  /*22e0*/  IMAD.IADD R9, R206, 0x1, R9 ;  /* 0x00000001ce097824 */ /* 0x000fe200078e0209 */
[----:B------:R-:W-:Y:S01]  /*22f0*/  SHF.R.S32.HI R8, RZ, 0x1f, R7 ;  /* 0x0000001fff087819 */ /* 0x000fe20000011407 */
[----:B------:R-:W-:Y:S01]  /*2300*/  IMAD.IADD R107, R107, 0x1, R11 ;  /* 0x000000016b6b7824 */ /* 0x000fe200078e020b */
[----:B------:R-:W-:Y:S01]  /*2310*/  SHF.R.S32.HI R13, RZ, 0x1f, R12 ;  /* 0x0000001fff0d7819 */ /* 0x000fe2000001140c */
[----:B------:R-:W-:Y:S01]  /*2320*/  IMAD.IADD R105, R11, 0x1, R105 ;  /* 0x000000010b697824 */ /* 0x000fe200078e0269 */
[-C--:B------:R-:W-:Y:S01]  /*2330*/  LEA.HI R21, R8, R7.reuse, RZ, 0x3 ;  /* 0x0000000708157211 */ /* 0x080fe200078f18ff */
[-C--:B------:R-:W-:Y:S01]  /*2340*/  IMAD.WIDE.U32 R106, R144, R102.reuse, R106 ;  /* 0x00000066906a7225 */ /* 0x080fe200078e006a */
[----:B------:R-:W-:Y:S02]  /*2350*/  LEA.HI R7, R8, R7, RZ, 0x6 ;  /* 0x0000000708077211 */ /* 0x000fe400078f30ff */
[----:B------:R-:W-:Y:S01]  /*2360*/  SHF.R.S32.HI R10, RZ, 0x1f, R9 ;  /* 0x0000001fff0a7819 */ /* 0x000fe20000011409 */
[----:B------:R-:W-:Y:S01]  /*2370*/  IMAD.WIDE.U32 R104, R144, R102, R104 ;  /* 0x0000006690687225 */ /* 0x000fe200078e0068 */
[----:B------:R-:W-:-:S02]  /*2380*/  SHF.R.S32.HI R8, RZ, 0x6, R7 ;  /* 0x00000006ff087819 */ /* 0x000fc40000011407 */
[----:B------:R-:W-:Y:S01]  /*2390*/  LEA.HI R11, R10, R9, RZ, 0x6 ;  /* 0x000000090a0b7211 */ /* 0x000fe200078f30ff */
[----:B------:R-:W-:Y:S01]  /*23a0*/  IMAD.X R121, R234, 0x1, R15, P3 ;  /* 0x00000001ea797824 */ /* 0x000fe200018e060f */
[-C--:B------:R-:W-:Y:S01]  /*23b0*/  LEA.HI R29, R13, R12.reuse, RZ, 0x3 ;  /* 0x0000000c0d1d7211 */ /* 0x080fe200078f18ff */
[C---:B------:R-:W-:Y:S01]  /*23c0*/  IMAD R143, R8.reuse, 0x1c00, R215 ;  /* 0x00001c00088f7824 */ /* 0x040fe200078e02d7 */
[----:B------:R-:W-:Y:S01]  /*23d0*/  LOP3.LUT R7, R213, 0x38, R21, 0xf8, !PT ;  /* 0x00000038d5077812 */ /* 0x000fe200078ef815 */
[----:B------:R-:W-:Y:S01]  /*23e0*/  IMAD R141, R8, 0x1c00, R220 ;  /* 0x00001c00088d7824 */ /* 0x000fe200078e02dc */
[----:B------:R-:W-:Y:S01]  /*23f0*/  LEA.HI R12, R13, R12, RZ, 0x6 ;  /* 0x0000000c0d0c7211 */ /* 0x000fe200078f30ff */
[----:B------:R-:W-:Y:S01]  /*2400*/  IMAD.IADD R132, R115, 0x1, R33 ;  /* 0x0000000173847824 */ /* 0x000fe200078e0221 */
[----:B------:R-:W-:Y:S02]  /*2410*/  SHF.R.S32.HI R11, RZ, 0x6, R11 ;  /* 0x00000006ff0b7819 */ /* 0x000fe4000001140b */
[----:B------:R-:W-:-:S02]  /*2420*/  LOP3.LUT R8, R7, R214, RZ, 0x3c, !PT ;  /* 0x000000d607087212 */ /* 0x000fc400078e3cff */
[----:B------:R-:W-:Y:S01]  /*2430*/  SHF.R.S32.HI R12, RZ, 0x6, R12 ;  /* 0x00000006ff0c7819 */ /* 0x000fe2000001140c */
[----:B------:R-:W-:Y:S01]  /*2440*/  IMAD R142, R11, 0x1c00, R215 ;  /* 0x00001c000b8e7824 */ /* 0x000fe200078e02d7 */
[----:B------:R-:W-:Y:S01]  /*2450*/  LOP3.LUT R7, R213, 0x38, R29, 0xf8, !PT ;  /* 0x00000038d5077812 */ /* 0x000fe200078ef81d */
[----:B------:R-:W-:Y:S01]  /*2460*/  IMAD R139, R11, 0x1c00, R220 ;  /* 0x00001c000b8b7824 */ /* 0x000fe200078e02dc */
[----:B------:R-:W-:Y:S01]  /*2470*/  LEA.HI R27, R10, R9, RZ, 0x3 ;  /* 0x000000090a1b7211 */ /* 0x000fe200078f18ff */
[C---:B------:R-:W-:Y:S01]  /*2480*/  IMAD R140, R12.reuse, 0x1c00, R215 ;  /* 0x00001c000c8c7824 */ /* 0x040fe200078e02d7 */
[----:B------:R-:W-:Y:S01]  /*2490*/  LOP3.LUT R7, R7, R214, RZ, 0x3c, !PT ;  /* 0x000000d607077212 */ /* 0x000fe200078e3cff */
[----:B------:R-:W-:Y:S01]  /*24a0*/  IMAD.IADD R143, R143, 0x1, R8 ;  /* 0x000000018f8f7824 */ /* 0x000fe200078e0208 */
[----:B------:R-:W-:Y:S01]  /*24b0*/  SHF.R.S32.HI R11, RZ, 0x1f, R144 ;  /* 0x0000001fff0b7819 */ /* 0x000fe20000011490 */
[----:B------:R-:W-:Y:S01]  /*24c0*/  IMAD R138, R12, 0x1c00, R220 ;  /* 0x00001c000c8a7824 */ /* 0x000fe200078e02dc */
[----:B------:R-:W-:Y:S01]  /*24d0*/  LOP3.LUT R9, R213, 0x38, R27, 0xf8, !PT ;  /* 0x00000038d5097812 */ /* 0x000fe200078ef81b */
[----:B------:R-:W-:Y:S01]  /*24e0*/  IMAD.IADD R140, R140, 0x1, R7 ;  /* 0x000000018c8c7824 */ /* 0x000fe200078e0207 */
[C---:B------:R-:W-:Y:S01]  /*24f0*/  LOP3.LUT R8, R212.reuse, 0x38, R27, 0xf8, !PT ;  /* 0x00000038d4087812 */ /* 0x040fe200078ef81b */
[----:B------:R-:W-:Y:S01]  /*2500*/  IMAD R7, R11, R108, RZ ;  /* 0x0000006c0b077224 */ /* 0x000fe200078e02ff */
[----:B------:R-:W-:Y:S01]  /*2510*/  LOP3.LUT R9, R9, R214, RZ, 0x3c, !PT ;  /* 0x000000d609097212 */ /* 0x000fe200078e3cff */
[----:B------:R-:W-:Y:S01]  /*2520*/  IMAD R11, R11, R102, RZ ;  /* 0x000000660b0b7224 */ /* 0x000fe200078e02ff */
[----:B------:R-:W-:Y:S01]  /*2530*/  LOP3.LUT R10, R212, 0x38, R21, 0xf8, !PT ;  /* 0x00000038d40a7812 */ /* 0x000fe200078ef815 */
[----:B------:R-:W-:Y:S01]  /*2540*/  IMAD R39, R144, R109, R7 ;  /* 0x0000006d90277224 */ /* 0x000fe200078e0207 */
[-C--:B------:R-:W-:Y:S01]  /*2550*/  LOP3.LUT R8, R8, R28.reuse, RZ, 0x3c, !PT ;  /* 0x0000001c08087212 */ /* 0x080fe200078e3cff */
[----:B------:R-:W-:Y:S01]  /*2560*/  IMAD R37, R144, R103, R11 ;  /* 0x0000006790257224 */ /* 0x000fe200078e020b */
[-C--:B------:R-:W-:Y:S01]  /*2570*/  LOP3.LUT R10, R10, R28.reuse, RZ, 0x3c, !PT ;  /* 0x0000001c0a0a7212 */ /* 0x080fe200078e3cff */
[----:B------:R-:W-:Y:S01]  /*2580*/  VIADD R11, R22, 0xa0 ;  /* 0x000000a0160b7836 */ /* 0x000fe20000000000 */
[----:B------:R-:W-:Y:S01]  /*2590*/  LOP3.LUT R13, R213, 0x18, R22, 0xf8, !PT ;  /* 0x00000018d50d7812 */ /* 0x000fe200078ef816 */
[----:B------:R-:W-:Y:S01]  /*25a0*/  IMAD.IADD R142, R142, 0x1, R9 ;  /* 0x000000018e8e7824 */ /* 0x000fe200078e0209 */
[----:B------:R-:W-:Y:S01]  /*25b0*/  LOP3.LUT R9, R212, 0x38, R29, 0xf8, !PT ;  /* 0x00000038d4097812 */ /* 0x000fe200078ef81d */
[----:B------:R-:W-:Y:S01]  /*25c0*/  IMAD.IADD R139, R139, 0x1, R8 ;  /* 0x000000018b8b7824 */ /* 0x000fe200078e0208 */
[----:B------:R-:W-:Y:S01]  /*25d0*/  ISETP.GE.AND P2, PT, R11, UR6, PT ;  /* 0x000000060b007c0c */ /* 0x000fe2000bf46270 */
[----:B------:R-:W-:Y:S01]  /*25e0*/  IMAD.SHL.U32 R8, R108, 0x40, RZ ;  /* 0x000000406c087824 */ /* 0x000fe200078e00ff */
[----:B------:R-:W-:Y:S01]  /*25f0*/  LOP3.LUT R9, R9, R28, RZ, 0x3c, !PT ;  /* 0x0000001c09097212 */ /* 0x000fe200078e3cff */
[----:B------:R-:W-:Y:S01]  /*2600*/  IMAD.IADD R141, R141, 0x1, R10 ;  /* 0x000000018d8d7824 */ /* 0x000fe200078e020a */
[----:B------:R-:W-:Y:S01]  /*2610*/  SEL R31, RZ, 0x20, P2 ;  /* 0x00000020ff1f7807 */ /* 0x000fe20001000000 */
[----:B------:R-:W-:Y:S01]  /*2620*/  IMAD.SHL.U32 R10, R102, 0x40, RZ ;  /* 0x00000040660a7824 */ /* 0x000fe200078e00ff */
[----:B------:R-:W-:Y:S01]  /*2630*/  SHF.L.U64.HI R7, R108, 0x6, R109 ;  /* 0x000000066c077819 */ /* 0x000fe2000001026d */
[----:B------:R-:W-:Y:S01]  /*2640*/  IMAD.IADD R138, R138, 0x1, R9 ;  /* 0x000000018a8a7824 */ /* 0x000fe200078e0209 */
[----:B------:R-:W-:Y:S01]  /*2650*/  LOP3.LUT R12, R13, R214, RZ, 0x3c, !PT ;  /* 0x000000d60d0c7212 */ /* 0x000fe200078e3cff */
[----:B------:R-:W-:Y:S01]  /*2660*/  IMAD.WIDE.U32 R108, R108, 0x70, RZ ;  /* 0x000000706c6c7825 */ /* 0x000fe200078e00ff */
[----:B------:R-:W-:-:S02]  /*2670*/  SHF.L.U64.HI R9, R102, 0x6, R103 ;  /* 0x0000000666097819 */ /* 0x000fc40000010267 */
[----:B0-----:R-:W-:Y:S01]  /*2680*/  SHF.R.S32.HI R20, RZ, 0x3, R21 ;  /* 0x00000003ff147819 */ /* 0x001fe20000011415 */
[----:B------:R-:W-:Y:S01]  /*2690*/  IMAD.WIDE.U32 R102, R102, 0x70, RZ ;  /* 0x0000007066667825 */ /* 0x000fe200078e00ff */
[----:B------:R-:W-:Y:S02]  /*26a0*/  SHF.R.S32.HI R26, RZ, 0x3, R27 ;  /* 0x00000003ff1a7819 */ /* 0x000fe4000001141b */
[----:B------:R-:W-:Y:S01]  /*26b0*/  SHF.R.S32.HI R28, RZ, 0x3, R29 ;  /* 0x00000003ff1c7819 */ /* 0x000fe2000001141d */
[----:B------:R-:W-:Y:S01]  /*26c0*/  IMAD.IADD R137, R215, 0x1, R12 ;  /* 0x00000001d7897824 */ /* 0x000fe200078e020c */
[----:B------:R-:W-:Y:S01]  /*26d0*/  LOP3.LUT R38, R30, R31, RZ, 0xfc, !PT ;  /* 0x0000001f1e267212 */ /* 0x000fe200078efcff */
[----:B------:R-:W-:Y:S01]  /*26e0*/  IMAD.IADD R134, R109, 0x1, R35 ;  /* 0x000000016d867824 */ /* 0x000fe200078e0223 */
[----:B------:R-:W-:Y:S01]  /*26f0*/  LOP3.LUT R21, R21, 0xfffffff8, RZ, 0xc0, !PT ;  /* 0xfffffff815157812 */ /* 0x000fe200078ec0ff */
[----:B------:R-:W-:Y:S01]  /*2700*/  IMAD.IADD R14, R107, 0x1, R37 ;  /* 0x000000016b0e7824 */ /* 0x000fe200078e0225 */
[----:B------:R-:W-:Y:S01]  /*2710*/  LOP3.LUT R27, R27, 0xfffffff8, RZ, 0xc0, !PT ;  /* 0xfffffff81b1b7812 */ /* 0x000fe200078ec0ff */
[----:B------:R-:W-:Y:S01]  /*2720*/  IMAD.IADD R15, R37, 0x1, R105 ;  /* 0x00000001250f7824 */ /* 0x000fe200078e0269 */
[----:B------:R-:W-:Y:S01]  /*2730*/  LOP3.LUT R29, R29, 0xfffffff8, RZ, 0xc0, !PT ;  /* 0xfffffff81d1d7812 */ /* 0x000fe200078ec0ff */
[----:B------:R-:W-:Y:S01]  /*2740*/  IMAD.IADD R12, R113, 0x1, R39 ;  /* 0x00000001710c7824 */ /* 0x000fe200078e0227 */
[C---:B------:R-:W-:Y:S01]  /*2750*/  LOP3.LUT R34, R38.reuse, 0x2, RZ, 0xc0, !PT ;  /* 0x0000000226227812 */ /* 0x040fe200078ec0ff */
[----:B------:R-:W-:Y:S01]  /*2760*/  IMAD.IADD R13, R39, 0x1, R111 ;  /* 0x00000001270d7824 */ /* 0x000fe200078e026f */
[C---:B------:R-:W-:Y:S01]  /*2770*/  LOP3.LUT R35, R38.reuse, 0x4, RZ, 0xc0, !PT ;  /* 0x0000000426237812 */ /* 0x040fe200078ec0ff */
[----:B------:R-:W-:Y:S01]  /*2780*/  IMAD.IADD R133, R103, 0x1, R133 ;  /* 0x0000000167857824 */ /* 0x000fe200078e0285 */
[C---:B------:R-:W-:Y:S01]  /*2790*/  LOP3.LUT R36, R38.reuse, 0x8, RZ, 0xc0, !PT ;  /* 0x0000000826247812 */ /* 0x040fe200078ec0ff */
[----:B------:R-:W-:Y:S01]  /*27a0*/  IMAD.IADD R39, R117, 0x1, R41 ;  /* 0x0000000175277824 */ /* 0x000fe200078e0229 */
[----:B------:R-:W-:-:S02]  /*27b0*/  LOP3.LUT R37, R38, 0x10, RZ, 0xc0, !PT ;  /* 0x0000001026257812 */ /* 0x000fc400078ec0ff */
[----:B------:R-:W-:Y:S02]  /*27c0*/  LOP3.LUT R30, R30, 0x1, RZ, 0xc0, !PT ;  /* 0x000000011e1e7812 */ /* 0x000fe400078ec0ff */
[----:B------:R-:W-:Y:S02]  /*27d0*/  SHF.R.S32.HI R31, RZ, 0x1f, R21 ;  /* 0x0000001fff1f7819 */ /* 0x000fe40000011415 */
[----:B------:R-:W-:Y:S02]  /*27e0*/  SHF.R.S32.HI R32, RZ, 0x1f, R27 ;  /* 0x0000001fff207819 */ /* 0x000fe4000001141b */
[----:B------:R-:W-:Y:S02]  /*27f0*/  SHF.R.S32.HI R33, RZ, 0x1f, R29 ;  /* 0x0000001fff217819 */ /* 0x000fe4000001141d */
[----:B------:R-:W-:-:S07]  /*2800*/  LOP3.LUT R38, R38, 0x20, RZ, 0xc0, !PT ;  /* 0x0000002026267812 */ /* 0x000fce00078ec0ff */
.L_x_5159:
[----:B-12---:R-:W2:Y:S01]  /*2810*/  LDL.LU R45, [R1+0x10] ;  /* 0x00001000012d7983 */ /* 0x006ea20000300800 */
[----:B------:R-:W-:Y:S01]  /*2820*/  VIADD R47, R24, 0xffffffff ;  /* 0xffffffff182f7836 */ /* 0x000fe20000000000 */
        /* <DEDUP_REMOVED lines=11> */
[----:B------:R-:W-:Y:S01]  /*28e0*/  IADD3 R42, P4, R5, R128, RZ ;  /* 0x00000080052a7210 */ /* 0x000fe20007f9e0ff */
[----:B------:R-:W-:-:S04]  /*28f0*/  IMAD.IADD R96, R129, 0x1, R41 ;  /* 0x0000000181607824 */ /* 0x000fc800078e0229 */
        /* <DEDUP_REMOVED lines=16> */
[----:B-----5:R-:W-:Y:S05]  /*2a00*/  @!P2 BRA `(.L_x_5061) ;  /* 0x0000007400c0a947 */ /* 0x020fea0003800000 */
[----:B------:R-:W-:Y:S01]  /*2a10*/  ULDC.U8 UR4, c[0x0][0x3f0] ;  /* 0x0000fc0000047ab9 */ /* 0x000fe20000000000 */
[-C--:B0-----:R-:W-:Y:S01]  /*2a20*/  IMAD R45, R134, R47.reuse, RZ ;  /* 0x0000002f862d7224 */ /* 0x081fe200078e02ff */
[----:B------:R-:W-:Y:S01]  /*2a30*/  ISETP.NE.AND P2, PT, RZ, UR4, PT ;  /* 0x00000004ff007c0c */ /* 0x000fe2000bf45270 */
[-C--:B------:R-:W-:Y:S02]  /*2a40*/  IMAD R43, R133, R47.reuse, RZ ;  /* 0x0000002f852b7224 */ /* 0x080fe400078e02ff */
[----:B------:R-:W-:Y:S02]  /*2a50*/  IMAD R45, R44, R108, R45 ;  /* 0x0000006c2c2d7224 */ /* 0x000fe400078e022d */
        /* <DEDUP_REMOVED lines=28> */
[----:B------:R-:W-:Y:S01]  /*2c20*/  IMAD.X R46, R43, 0x1, R14, P2 ;  /* 0x000000012b2e7824 */ /* 0x000fe200010e060e */
[----:B------:R-:W-:-:S04]  /*2c30*/  LEA R44, P2, R45, UR4, 0x1 ;  /* 0x000000042d2c7c11 */ /* 0x000fc8000f8408ff */
[----:B------:R-:W-:Y:S01]  /*2c40*/  LEA.HI.X R45, R45, UR5, R46, 0x1, P2 ;  /* 0x000000052d2d7c11 */ /* 0x000fe200090f0c2e */
[----:B------:R-:W-:Y:S01]  /*2c50*/  ULDC.64 UR4, c[0x0][0x3e0] ;  /* 0x0000f80000047ab9 */ /* 0x000fe20000000a00 */
[----:B------:R-:W-:-:S05]  /*2c60*/  IADD3 R47, P2, R112, R92, RZ ;  /* 0x0000005c702f7210 */ /* 0x000fca0007f5e0ff */
[----:B------:R-:W-:Y:S01]  /*2c70*/  IMAD.X R54, R100, 0x1, R12, P2 ;  /* 0x0000000164367824 */ /* 0x000fe200010e060c */
[----:B------:R-:W-:-:S04]  /*2c80*/  LEA R46, P2, R47, UR4, 0x1 ;  /* 0x000000042f2e7c11 */ /* 0x000fc8000f8408ff */
[----:B------:R-:W-:Y:S01]  /*2c90*/  LEA.HI.X R47, R47, UR5, R54, 0x1, P2 ;  /* 0x000000052f2f7c11 */ /* 0x000fe200090f0c36 */
[C---:B------:R-:W-:Y:S01]  /*2ca0*/  VIADD R54, R16.reuse, 0x10 ;  /* 0x0000001010367836 */ /* 0x040fe20000000000 */
        /* <DEDUP_REMOVED lines=32> */
.L_x_5064:
[----:B------:R-:W-:Y:S05]  /*2eb0*/  BSYNC B1 ;  /* 0x0000000000017941 */ /* 0x000fea0003800000 */
.L_x_5063:
        /* <DEDUP_REMOVED lines=61> */
.L_x_5066:
[----:B------:R-:W-:Y:S05]  /*3290*/  BSYNC B1 ;  /* 0x0000000000017941 */ /* 0x000fea0003800000 */
.L_x_5065:
[----:B------:R-:W2:Y:S01]  /*32a0*/  LDL R43, [R1+0x44] ;  /* 0x00004400012b7983 */ /* 0x000ea20000100800 */
        /* <DEDUP_REMOVED lines=96> */
[----:B------:R-:W-:Y:S01]  /*38b0*/  PRMT R172, R43, 0x7610, R172 ;  /* 0x000076102bac7816 */ /* 0x000fe200000000ac */
[----:B------:R-:W-:Y:S06]  /*38c0*/  @!P2 BRA `(.L_x_5067) ;  /* 0x000000000004a947 */ /* 0x000fec0003800000 */
[----:B------:R-:W-:Y:S01]  /*38d0*/  BPT.TRAP 0x1 ;  /* 0x000000040000795c */ /* 0x000fe20000300000 */
.L_x_5067:
[----:B------:R-:W-:Y:S01]  /*38e0*/  IMAD R43, R19, 0x8, R18 ;  /* 0x00000008132b7824 */ /* 0x000fe200078e0212 */
[----:B------:R-:W-:Y:S01]  /*38f0*/  SHF.L.U32 R100, R209, 0x1f, RZ ;  /* 0x0000001fd1647819 */ /* 0x000fe200000006ff */
[----:B------:R-:W-:Y:S03]  /*3900*/  BSSY B1, `(.L_x_5068) ;  /* 0x0000003000017945 */ /* 0x000fe60003800000 */
[----:B------:R-:W0:Y:S02]  /*3910*/  SYNCS.PHASECHK.TRANS64.TRYWAIT P5, [R43+URZ+0x36890], R100 ;  /* 0x036890642b0075a7 */ /* 0x000e2400080a017f */
[----:B0-----:R-:W-:Y:S05]  /*3920*/  @!P5 BRA `(.L_x_5069) ;  /* 0x0000029400dcd947 */ /* 0x001fea0003800000 */
.L_x_5396:
[----:B------:R-:W-:Y:S05]  /*3930*/  BSYNC B1 ;  /* 0x0000000000017941 */ /* 0x000fea0003800000 */
.L_x_5068:
        /* <DEDUP_REMOVED lines=54> */
.L_x_5075:
[----:B------:R-:W-:Y:S05]  /*3ca0*/  BSYNC B3 ;  /* 0x0000000000037941 */ /* 0x000fea0003800000 */
.L_x_5074:
[----:B--2---:R1:W-:Y:S02]  /*3cb0*/  STG.E.128 desc[UR60][R50.64], R44 ;  /* 0x0000002c32007986 */ /* 0x0043e4000c101d3c */
.L_x_5073:
[----:B------:R-:W-:Y:S05]  /*3cc0*/  BSYNC B2 ;  /* 0x0000000000027941 */ /* 0x000fea0003800000 */
.L_x_5072:
        /* <DEDUP_REMOVED lines=53> */
.L_x_5079:
[----:B------:R-:W-:Y:S05]  /*4020*/  BSYNC B3 ;  /* 0x0000000000037941 */ /* 0x000fea0003800000 */
.L_x_5078:
[----:B--2---:R2:W-:Y:S02]  /*4030*/  STG.E.128 desc[UR60][R50.64+0x40], R44 ;  /* 0x0000402c32007986 */ /* 0x0045e4000c101d3c */
.L_x_5077:
[----:B------:R-:W-:Y:S05]  /*4040*/  BSYNC B2 ;  /* 0x0000000000027941 */ /* 0x000fea0003800000 */
.L_x_5076:
        /* <DEDUP_REMOVED lines=16> */
[----:B------:R-:W-:Y:S02]  /*4150*/  LOP3.LUT R126, R45, 0xffff0000, RZ, 0xc0, !PT ;  /* 0xffff00002d7e7812 */ /* 0x000fe400078ec0ff */
[----:B------:R-:W-:Y:S02]  /*4160*/  PRMT R91, R190, 0x5410, R91 ;  /* 0x00005410be5b7816 */ /* 0x000fe4000000005b */
[----:B------:R-:W-:Y:S02]  /*4170*/  LOP3.LUT R45, R96, 0xffff0000, RZ, 0xc0, !PT ;  /* 0xffff0000602d7812 */ /* 0x000fe400078ec0ff */
        /* <DEDUP_REMOVED lines=8> */
[----:B------:R-:W-:-:S02]  /*4200*/  IMAD.U32 R98, R44, 0x10000, RZ ;  /* 0x000100002c627824 */ /* 0x000fc400078e00ff */
[----:B------:R-:W-:Y:S01]  /*4210*/  FMUL.FTZ R160, R46, R99 ;  /* 0x000000632ea07220 */ /* 0x000fe20000410000 */
[----:B------:R-:W-:Y:S01]  /*4220*/  LOP3.LUT R44, R44, 0xffff0000, RZ, 0xc0, !PT ;  /* 0xffff00002c2c7812 */ /* 0x000fe200078ec0ff */
[----:B------:R-:W-:Y:S01]  /*4230*/  FFMA.FTZ R126, R90, R45, R126 ;  /* 0x0000002d5a7e7223 */ /* 0x000fe2000001007e */
[-C--:B------:R-:W-:Y:S01]  /*4240*/  FMUL.FTZ R46, R46, R122.reuse ;  /* 0x0000007a2e2e7220 */ /* 0x080fe20000410000 */
[----:B------:R-:W-:Y:S01]  /*4250*/  LOP3.LUT R91, R91, 0xffff0000, RZ, 0xc0, !PT ;  /* 0xffff00005b5b7812 */ /* 0x000fe200078ec0ff */
[----:B------:R-:W-:Y:S01]  /*4260*/  FFMA.FTZ R123, R90, R97, -R123 ;  /* 0x000000615a7b7223 */ /* 0x000fe2000001087b */
[----:B------:R-:W-:Y:S01]  /*4270*/  LOP3.LUT R185, R185, 0xffff0000, RZ, 0xc0, !PT ;  /* 0xffff0000b9b97812 */ /* 0x000fe200078ec0ff */
[----:B------:R-:W-:Y:S02]  /*4280*/  IMAD.U32 R45, R96, 0x10000, RZ ;  /* 0x00010000602d7824 */ /* 0x000fe400078e00ff */
[----:B------:R-:W-:Y:S01]  /*4290*/  FFMA.FTZ R160, R89, R122, -R160 ;  /* 0x0000007a59a07223 */ /* 0x000fe200000108a0 */
[----:B------:R-:W-:-:S02]  /*42a0*/  IMAD.U32 R97, R184, 0x10000, RZ ;  /* 0x00010000b8617824 */ /* 0x000fc400078e00ff */
[----:B------:R-:W-:Y:S01]  /*42b0*/  FFMA.FTZ R89, R89, R99, R46 ;  /* 0x0000006359597223 */ /* 0x000fe2000001002e */
[----:B------:R-:W-:Y:S01]  /*42c0*/  FMUL.FTZ R46, R88, R91 ;  /* 0x0000005b582e7220 */ /* 0x000fe20000410000 */
[----:B------:R-:W-:Y:S01]  /*42d0*/  FMUL.FTZ R99, R44, R45 ;  /* 0x0000002d2c637220 */ /* 0x000fe20000410000 */
[----:B------:R-:W-:Y:S02]  /*42e0*/  IMAD.U32 R47, R47, 0x10000, RZ ;  /* 0x000100002f2f7824 */ /* 0x000fe400078e00ff */
        /* <DEDUP_REMOVED lines=9> */
[----:B------:R-:W-:-:S07]  /*4380*/  F2FP.BF16.F32.PACK_AB R44, R44, R99 ;  /* 0x000000632c2c723e */ /* 0x000fce00000010ff */
.L_x_5083:
[----:B------:R-:W-:Y:S05]  /*4390*/  BSYNC B3 ;  /* 0x0000000000037941 */ /* 0x000fea0003800000 */
.L_x_5082:
[----:B--2---:R3:W-:Y:S02]  /*43a0*/  STG.E.128 desc[UR60][R50.64+0x80], R44 ;  /* 0x0000802c32007986 */ /* 0x0047e4000c101d3c */
.L_x_5081:
[----:B------:R-:W-:Y:S05]  /*43b0*/  BSYNC B2 ;  /* 0x0000000000027941 */ /* 0x000fea0003800000 */
.L_x_5080:
        /* <DEDUP_REMOVED lines=12> */
[----:B------:R-:W-:Y:S01]  /*4480*/  PRMT R188, R188, 0x5410, R89 ;  /* 0x00005410bcbc7816 */ /* 0x000fe20000000059 */
[----:B------:R-:W-:Y:S01]  /*4490*/  IMAD.U32 R89, R45, 0x10000, RZ ;  /* 0x000100002d597824 */ /* 0x000fe200078e00ff */
[----:B------:R-:W-:Y:S02]  /*44a0*/  SHF.R.U32.HI R86, RZ, 0x10, R87 ;  /* 0x00000010ff567819 */ /* 0x000fe40000011657 */
[----:B------:R-:W-:-:S02]  /*44b0*/  PRMT R182, R182, 0x5410, R91 ;  /* 0x00005410b6b67816 */ /* 0x000fc4000000005b */
[----:B------:R-:W-:Y:S02]  /*44c0*/  PRMT R183, R183, 0x5410, R88 ;  /* 0x00005410b7b77816 */ /* 0x000fe40000000058 */
[----:B------:R-:W-:Y:S01]  /*44d0*/  LOP3.LUT R87, R45, 0xffff0000, RZ, 0xc0, !PT ;  /* 0xffff00002d577812 */ /* 0x000fe200078ec0ff */
[----:B------:R-:W-:Y:S01]  /*44e0*/  IMAD.U32 R45, R44, 0x10000, RZ ;  /* 0x000100002c2d7824 */ /* 0x000fe200078e00ff */
        /* <DEDUP_REMOVED lines=9> */
[-C--:B------:R-:W-:Y:S01]  /*4580*/  FMUL.FTZ R91, R87, R88.reuse ;  /* 0x00000058575b7220 */ /* 0x080fe20000410000 */
[----:B------:R-:W-:Y:S01]  /*4590*/  LOP3.LUT R87, R44, 0xffff0000, RZ, 0xc0, !PT ;  /* 0xffff00002c577812 */ /* 0x000fe200078ec0ff */
[----:B------:R-:W-:Y:S01]  /*45a0*/  FFMA.FTZ R44, R89, R88, -R98 ;  /* 0x00000058592c7223 */ /* 0x000fe20000010862 */
[----:B------:R-:W-:Y:S01]  /*45b0*/  FMUL.FTZ R97, R85, R86 ;  /* 0x0000005655617220 */ /* 0x000fe20000410000 */
[----:B------:R-:W-:Y:S01]  /*45c0*/  FFMA.FTZ R89, R89, R96, R91 ;  /* 0x0000006059597223 */ /* 0x000fe2000001005b */
[-C--:B------:R-:W-:Y:S01]  /*45d0*/  FMUL.FTZ R91, R85, R90.reuse ;  /* 0x0000005a555b7220 */ /* 0x080fe20000410000 */
[----:B------:R-:W-:Y:S01]  /*45e0*/  LOP3.LUT R189, R189, 0xffff0000, RZ, 0xc0, !PT ;  /* 0xffff0000bdbd7812 */ /* 0x000fe200078ec0ff */
[----:B------:R-:W-:Y:S01]  /*45f0*/  FFMA.FTZ R85, R84, R90, -R97 ;  /* 0x0000005a54557223 */ /* 0x000fe20000010861 */
[----:B------:R-:W-:Y:S01]  /*4600*/  LOP3.LUT R183, R183, 0xffff0000, RZ, 0xc0, !PT ;  /* 0xffff0000b7b77812 */ /* 0x000fe200078ec0ff */
[----:B------:R-:W-:-:S02]  /*4610*/  IMAD.U32 R182, R182, 0x10000, RZ ;  /* 0x00010000b6b67824 */ /* 0x000fc400078e00ff */
[----:B------:R-:W-:Y:S01]  /*4620*/  FFMA.FTZ R84, R84, R86, R91 ;  /* 0x0000005654547223 */ /* 0x000fe2000001005b */
[C---:B------:R-:W-:Y:S01]  /*4630*/  FMUL.FTZ R86, R46.reuse, R189 ;  /* 0x000000bd2e567220 */ /* 0x040fe20000410000 */
[----:B------:R-:W-:Y:S02]  /*4640*/  IMAD.U32 R47, R47, 0x10000, RZ ;  /* 0x000100002f2f7824 */ /* 0x000fe400078e00ff */
        /* <DEDUP_REMOVED lines=12> */
.L_x_5087:
[----:B------:R-:W-:Y:S05]  /*4710*/  BSYNC B3 ;  /* 0x0000000000037941 */ /* 0x000fea0003800000 */
.L_x_5086:
[----:B--2---:R4:W-:Y:S02]  /*4720*/  STG.E.128 desc[UR60][R50.64+0xc0], R44 ;  /* 0x0000c02c32007986 */ /* 0x0049e4000c101d3c */
.L_x_5085:
[----:B------:R-:W-:Y:S05]  /*4730*/  BSYNC B2 ;  /* 0x0000000000027941 */ /* 0x000fea0003800000 */
.L_x_5084:
        /* <DEDUP_REMOVED lines=11> */
[----:B------:R-:W-:Y:S01]  /*47f0*/  SHF.R.U32.HI R82, RZ, 0x10, R83 ;  /* 0x00000010ff527819 */ /* 0x000fe20000011653 */
[----:B------:R-:W-:Y:S01]  /*4800*/  IMAD.U32 R83, R45, 0x10000, RZ ;  /* 0x000100002d537824 */ /* 0x000fe200078e00ff */
        /* <DEDUP_REMOVED lines=15> */
[----:B------:R-:W-:Y:S01]  /*4900*/  LOP3.LUT R181, R181, 0xffff0000, RZ, 0xc0, !PT ;  /* 0xffff0000b5b57812 */ /* 0x000fe200078ec0ff */
[----:B------:R-:W-:Y:S01]  /*4910*/  FMUL.FTZ R89, R82, R84 ;  /* 0x0000005452597220 */ /* 0x000fe20000410000 */
[----:B------:R-:W-:Y:S01]  /*4920*/  LOP3.LUT R179, R179, 0xffff0000, RZ, 0xc0, !PT ;  /* 0xffff0000b3b37812 */ /* 0x000fe200078ec0ff */
[----:B------:R-:W-:Y:S01]  /*4930*/  IMAD.U32 R180, R180, 0x10000, RZ ;  /* 0x00010000b4b47824 */ /* 0x000fe200078e00ff */
[----:B------:R-:W-:Y:S01]  /*4940*/  LOP3.LUT R82, R44, 0xffff0000, RZ, 0xc0, !PT ;  /* 0xffff00002c527812 */ /* 0x000fe200078ec0ff */
[----:B------:R-:W-:-:S02]  /*4950*/  IMAD.U32 R178, R178, 0x10000, RZ ;  /* 0x00010000b2b27824 */ /* 0x000fc400078e00ff */
[C---:B------:R-:W-:Y:S01]  /*4960*/  FFMA.FTZ R89, R83.reuse, R86, R89 ;  /* 0x0000005653597223 */ /* 0x040fe20000010059 */
[----:B------:R-:W-:Y:S02]  /*4970*/  IMAD.U32 R45, R44, 0x10000, RZ ;  /* 0x000100002c2d7824 */ /* 0x000fe400078e00ff */
[----:B------:R-:W-:Y:S01]  /*4980*/  FFMA.FTZ R44, R83, R84, -R88 ;  /* 0x00000054532c7223 */ /* 0x000fe20000010858 */
[C---:B------:R-:W-:Y:S01]  /*4990*/  FFMA.FTZ R91, R80.reuse, R85, -R91 ;  /* 0x00000055505b7223 */ /* 0x040fe2000001085b */
[----:B------:R-:W-:Y:S01]  /*49a0*/  FFMA.FTZ R80, R80, R87, R81 ;  /* 0x0000005750507223 */ /* 0x000fe20000010051 */
[C---:B------:R-:W-:Y:S01]  /*49b0*/  FMUL.FTZ R84, R46.reuse, R181 ;  /* 0x000000b52e547220 */ /* 0x040fe20000410000 */
[----:B------:R-:W-:Y:S01]  /*49c0*/  FMUL.FTZ R86, R46, R179 ;  /* 0x000000b32e567220 */ /* 0x000fe20000410000 */
[----:B------:R-:W-:Y:S02]  /*49d0*/  IMAD.U32 R47, R47, 0x10000, RZ ;  /* 0x000100002f2f7824 */ /* 0x000fe400078e00ff */
[C---:B------:R-:W-:Y:S01]  /*49e0*/  FMUL.FTZ R46, R82.reuse, R180 ;  /* 0x000000b4522e7220 */ /* 0x040fe20000410000 */
[-C--:B------:R-:W-:Y:S01]  /*49f0*/  FMUL.FTZ R81, R82, R178.reuse ;  /* 0x000000b252517220 */ /* 0x080fe20000410000 */
        /* <DEDUP_REMOVED lines=8> */
[----:B------:R-:W-:-:S07]  /*4a80*/  F2FP.BF16.F32.PACK_AB R47, R47, R84 ;  /* 0x000000542f2f723e */ /* 0x000fce00000010ff */
.L_x_5091:
[----:B------:R-:W-:Y:S05]  /*4a90*/  BSYNC B3 ;  /* 0x0000000000037941 */ /* 0x000fea0003800000 */
.L_x_5090:
[----:B--2---:R1:W-:Y:S02]  /*4aa0*/  STG.E.128 desc[UR60][R50.64+0x100], R44 ;  /* 0x0001002c32007986 */ /* 0x0043e4000c101d3c */
.L_x_5089:
[----:B------:R-:W-:Y:S05]  /*4ab0*/  BSYNC B2 ;  /* 0x0000000000027941 */ /* 0x000fea0003800000 */
.L_x_5088:
[----:B------:R-:W-:-:S13]  /*4ac0*/  ISETP.NE.AND P3, PT, R38, RZ, PT ;  /* 0x000000ff2600720c */ /* 0x000fda0003f65270 */
[----:B------:R-:W-:Y:S05]  /*4ad0*/  @!P3 BRA `(.L_x_5071) ;  /* 0x0000000000d0b947 */ /* 0x000fea0003800000 */
[----:B-1234-:R1:W2:Y:S01]  /*4ae0*/  LDS.128 R44, [R41+0x28000] ;  /* 0x02800000292c7984 */ /* 0x01e2a20000000c00 */
[----:B------:R-:W-:Y:S01]  /*4af0*/  VIADD R80, R16, 0x50 ;  /* 0x0000005010507836 */ /* 0x000fe20000000000 */
[----:B------:R-:W-:Y:S04]  /*4b00*/  BSSY B2, `(.L_x_5092) ;  /* 0x0000030000027945 */ /* 0x000fe80003800000 */
[----:B------:R-:W-:-:S13]  /*4b10*/  ISETP.GE.AND P3, PT, R80, R101, PT ;  /* 0x000000655000720c */ /* 0x000fda0003f66270 */
        /* <DEDUP_REMOVED lines=15> */
[C---:B------:R-:W-:Y:S01]  /*4c10*/  LOP3.LUT R82, R176.reuse, 0xffff0000, RZ, 0xc0, !PT ;  /* 0xffff0000b0527812 */ /* 0x040fe200078ec0ff */
[----:B------:R-:W-:Y:S01]  /*4c20*/  IMAD.U32 R176, R176, 0x10000, RZ ;  /* 0x00010000b0b07824 */ /* 0x000fe200078e00ff */
[----:B------:R-:W-:-:S02]  /*4c30*/  SHF.L.U32 R81, R175, 0x10, RZ ;  /* 0x00000010af517819 */ /* 0x000fc400000006ff */
        /* <DEDUP_REMOVED lines=27> */
[----:B------:R-:W-:-:S07]  /*4df0*/  IMAD.MOV.U32 R47, RZ, RZ, R79 ;  /* 0x000000ffff2f7224 */ /* 0x000fce00078e004f */
.L_x_5093:
[----:B------:R-:W-:Y:S05]  /*4e00*/  BSYNC B2 ;  /* 0x0000000000027941 */ /* 0x000fea0003800000 */
.L_x_5092:
[----:B--2---:R1:W-:Y:S02]  /*4e10*/  STG.E.128 desc[UR60][R50.64+0x140], R44 ;  /* 0x0001402c32007986 */ /* 0x0043e4000c101d3c */
.L_x_5071:
[----:B------:R-:W-:Y:S05]  /*4e20*/  BSYNC B1 ;  /* 0x0000000000017941 */ /* 0x000fea0003800000 */
.L_x_5070:
        /* <DEDUP_REMOVED lines=54> */
.L_x_5098:
[----:B------:R-:W-:Y:S05]  /*5190*/  BSYNC B2 ;  /* 0x0000000000027941 */ /* 0x000fea0003800000 */
.L_x_5097:
[----:B--2---:R1:W-:Y:S02]  /*51a0*/  STG.E.128 desc[UR60][R48.64], R44 ;  /* 0x0000002c30007986 */ /* 0x0043e4000c101d3c */
.L_x_5096:
[----:B------:R-:W-:Y:S05]  /*51b0*/  BSYNC B1 ;  /* 0x0000000000017941 */ /* 0x000fea0003800000 */
.L_x_5095:
        /* <DEDUP_REMOVED lines=54> */
.L_x_5102:
[----:B------:R-:W-:Y:S05]  /*5520*/  BSYNC B2 ;  /* 0x0000000000027941 */ /* 0x000fea0003800000 */
.L_x_5101:
[----:B--2---:R1:W-:Y:S02]  /*5530*/  STG.E.128 desc[UR60][R48.64+0x40], R44 ;  /* 0x0000402c30007986 */ /* 0x0043e4000c101d3c */
.L_x_5100:
[----:B------:R-:W-:Y:S05]  /*5540*/  BSYNC B1 ;  /* 0x0000000000017941 */ /* 0x000fea0003800000 */
.L_x_5099:
        /* <DEDUP_REMOVED lines=54> */
.L_x_5106:
[----:B------:R-:W-:Y:S05]  /*58b0*/  BSYNC B2 ;  /* 0x0000000000027941 */ /* 0x000fea0003800000 */
.L_x_5105:
[----:B--2---:R1:W-:Y:S02]  /*58c0*/  STG.E.128 desc[UR60][R48.64+0x80], R44 ;  /* 0x0000802c30007986 */ /* 0x0043e4000c101d3c */
.L_x_5104:
[----:B------:R-:W-:Y:S05]  /*58d0*/  BSYNC B1 ;  /* 0x0000000000017941 */ /* 0x000fea0003800000 */
.L_x_5103:
        /* <DEDUP_REMOVED lines=54> */
.L_x_5110:
[----:B------:R-:W-:Y:S05]  /*5c40*/  BSYNC B2 ;  /* 0x0000000000027941 */ /* 0x000fea0003800000 */
.L_x_5109:
[----:B--2---:R1:W-:Y:S02]  /*5c50*/  STG.E.128 desc[UR60][R48.64+0xc0], R44 ;  /* 0x0000c02c30007986 */ /* 0x0043e4000c101d3c */
.L_x_5108:
[----:B------:R-:W-:Y:S05]  /*5c60*/  BSYNC B1 ;  /* 0x0000000000017941 */ /* 0x000fea0003800000 */
.L_x_5107:
        /* <DEDUP_REMOVED lines=54> */
.L_x_5114:
[----:B------:R-:W-:Y:S05]  /*5fd0*/  BSYNC B2 ;  /* 0x0000000000027941 */ /* 0x000fea0003800000 */
.L_x_5113:
[----:B--2---:R1:W-:Y:S02]  /*5fe0*/  STG.E.128 desc[UR60][R48.64+0x100], R44 ;  /* 0x0001002c30007986 */ /* 0x0043e4000c101d3c */
.L_x_5112:
[----:B------:R-:W-:Y:S05]  /*5ff0*/  BSYNC B1 ;  /* 0x0000000000017941 */ /* 0x000fea0003800000 */
.L_x_5111:
        /* <DEDUP_REMOVED lines=53> */
.L_x_5116:
[----:B------:R-:W-:Y:S05]  /*6350*/  BSYNC B1 ;  /* 0x0000000000017941 */ /* 0x000fea0003800000 */
.L_x_5115:
[----:B--2---:R1:W-:Y:S01]  /*6360*/  STG.E.128 desc[UR60][R48.64+0x140], R44 ;  /* 0x0001402c30007986 */ /* 0x0043e2000c101d3c */
[----:B------:R-:W-:Y:S05]  /*6370*/  BRA `(.L_x_5094) ;  /* 0x0000004000447947 */ /* 0x000fea0003800000 */
.L_x_5062:
        /* <DEDUP_REMOVED lines=47> */
.L_x_5118:
[----:B------:R-:W-:Y:S05]  /*6670*/  BSYNC B1 ;  /* 0x0000000000017941 */ /* 0x000fea0003800000 */
.L_x_5117:
        /* <DEDUP_REMOVED lines=47> */
.L_x_5120:
[----:B------:R-:W-:Y:S05]  /*6970*/  BSYNC B1 ;  /* 0x0000000000017941 */ /* 0x000fea0003800000 */
.L_x_5119:
[----:B------:R-:W2:Y:S01]  /*6980*/  LDL R43, [R1+0x44] ;  /* 0x00004400012b7983 */ /* 0x000ea20000100800 */
[----:B0-----:R-:W-:Y:S01]  /*6990*/  IMAD.MOV.U32 R92, RZ, RZ, R45 ;  /* 0x000000ffff5c7224 */ /* 0x001fe200078e002d */
        /* <DEDUP_REMOVED lines=10> */
[----:B------:R-:W-:Y:S01]  /*6a40*/  PRMT R162, R94, 0x7610, R162 ;  /* 0x000076105ea27816 */ /* 0x000fe200000000a2 */
[----:B------:R-:W-:-:S03]  /*6a50*/  IMAD.MOV.U32 R94, RZ, RZ, R57 ;  /* 0x000000ffff5e7224 */ /* 0x000fc600078e0039 */
[----:B------:R-:W-:Y:S01]  /*6a60*/  PRMT R178, R178, 0x5410, R93 ;  /* 0x00005410b2b27816 */ /* 0x000fe2000000005d */
[----:B------:R-:W-:-:S05]  /*6a70*/  IMAD.MOV.U32 R93, RZ, RZ, R60 ;  /* 0x000000ffff5d7224 */ /* 0x000fca00078e003c */
[----:B------:R-:W-:Y:S01]  /*6a80*/  PRMT R182, R93, 0x7610, R182 ;  /* 0x000076105db67816 */ /* 0x000fe200000000b6 */
[----:B------:R-:W-:-:S05]  /*6a90*/  IMAD.MOV.U32 R93, RZ, RZ, R64 ;  /* 0x000000ffff5d7224 */ /* 0x000fca00078e0040 */
        /* <DEDUP_REMOVED lines=60> */
[----:B------:R-:W-:Y:S01]  /*6e60*/  IMAD.MOV.U32 R94, RZ, RZ, R90 ;  /* 0x000000ffff5e7224 */ /* 0x000fe200078e005a */
[----:B------:R-:W-:-:S02]  /*6e70*/  MOV R93, R91 ;  /* 0x0000005b005d7202 */ /* 0x000fc40000000f00 */
[----:B------:R-:W-:Y:S02]  /*6e80*/  PRMT R174, R92, 0x5410, R43 ;  /* 0x000054105cae7816 */ /* 0x000fe4000000002b */
[----:B------:R-:W-:Y:S01]  /*6e90*/  PRMT R173, R94, 0x5410, R93 ;  /* 0x000054105ead7816 */ /* 0x000fe2000000005d */
[----:B------:R-:W-:Y:S06]  /*6ea0*/  @!P2 BRA `(.L_x_5121) ;  /* 0x000000000004a947 */ /* 0x000fec0003800000 */
[----:B------:R-:W-:Y:S01]  /*6eb0*/  BPT.TRAP 0x1 ;  /* 0x000000040000795c */ /* 0x000fe20000300000 */
.L_x_5121:
[----:B------:R-:W-:Y:S01]  /*6ec0*/  IMAD R43, R19, 0x8, R18 ;  /* 0x00000008132b7824 */ /* 0x000fe200078e0212 */
[----:B------:R-:W-:Y:S01]  /*6ed0*/  SHF.L.U32 R100, R209, 0x1f, RZ ;  /* 0x0000001fd1647819 */ /* 0x000fe200000006ff */
[----:B------:R-:W0:Y:S01]  /*6ee0*/  LDC R146, c[0x0][0x2e4] ;  /* 0x0000b900ff927b82 */ /* 0x000e220000000800 */
[----:B------:R-:W-:Y:S02]  /*6ef0*/  BSSY B1, `(.L_x_5122) ;  /* 0x0000004000017945 */ /* 0x000fe40003800000 */
[----:B------:R-:W1:Y:S05]  /*6f00*/  SYNCS.PHASECHK.TRANS64.TRYWAIT P5, [R43+URZ+0x36890], R100 ;  /* 0x036890642b0075a7 */ /* 0x000e6a00080a017f */
[----:B------:R-:W2:Y:S01]  /*6f10*/  LDC.64 R126, c[0x0][0x2f0] ;  /* 0x0000bc00ff7e7b82 */ /* 0x000ea20000000a00 */
[----:B-1----:R-:W-:Y:S05]  /*6f20*/  @!P5 BRA `(.L_x_5123) ;  /* 0x000002600070d947 */ /* 0x002fea0003800000 */
.L_x_5397:
[----:B------:R-:W-:Y:S05]  /*6f30*/  BSYNC B1 ;  /* 0x0000000000017941 */ /* 0x000fea0003800000 */
.L_x_5122:
        /* <DEDUP_REMOVED lines=40> */
[C---:B0-----:R-:W-:Y:S01]  /*71c0*/  IMAD.U32 R162, R93.reuse, 0x10000, RZ ;  /* 0x000100005da27824 */ /* 0x041fe200078e00ff */
[----:B------:R-:W-:Y:S01]  /*71d0*/  LOP3.LUT R93, R93, 0xffff0000, RZ, 0xc0, !PT ;  /* 0xffff00005d5d7812 */ /* 0x000fe200078ec0ff */
[C---:B------:R-:W-:Y:S01]  /*71e0*/  IMAD.U32 R164, R161.reuse, 0x10000, RZ ;  /* 0x00010000a1a47824 */ /* 0x040fe200078e00ff */
[----:B------:R-:W-:Y:S01]  /*71f0*/  LOP3.LUT R161, R161, 0xffff0000, RZ, 0xc0, !PT ;  /* 0xffff0000a1a17812 */ /* 0x000fe200078ec0ff */
[----:B------:R-:W-:Y:S01]  /*7200*/  IMAD.U32 R163, R165, 0x10000, RZ ;  /* 0x00010000a5a37824 */ /* 0x000fe200078e00ff */
[----:B------:R-:W-:Y:S01]  /*7210*/  SHF.R.U64 R66, R66, 0x10, R67 ;  /* 0x0000001042427819 */ /* 0x000fe20000001243 */
[-C--:B------:R-:W-:Y:S01]  /*7220*/  FMUL.FTZ R167, R166, R164.reuse ;  /* 0x000000a4a6a77220 */ /* 0x080fe20000410000 */
[----:B------:R-:W-:Y:S01]  /*7230*/  SHF.R.U64 R64, R64, 0x10, R65 ;  /* 0x0000001040407819 */ /* 0x000fe20000001241 */
[-C--:B------:R-:W-:Y:S01]  /*7240*/  FMUL.FTZ R166, R166, R163.reuse ;  /* 0x000000a3a6a67220 */ /* 0x080fe20000410000 */
[----:B------:R-:W-:Y:S01]  /*7250*/  SHF.R.U64 R52, R52, 0x10, R53 ;  /* 0x0000001034347819 */ /* 0x000fe20000001235 */
[----:B------:R-:W-:Y:S01]  /*7260*/  FFMA.FTZ R163, R162, R163, -R167 ;  /* 0x000000a3a2a37223 */ /* 0x000fe200000108a7 */
[----:B------:R-:W-:Y:S01]  /*7270*/  PRMT R64, R186, 0x5432, R64 ;  /* 0x00005432ba407816 */ /* 0x000fe20000000040 */
[----:B------:R-:W-:Y:S01]  /*7280*/  FFMA.FTZ R162, R162, R164, R166 ;  /* 0x000000a4a2a27223 */ /* 0x000fe200000100a6 */
[----:B------:R-:W-:Y:S01]  /*7290*/  LOP3.LUT R164, R97, 0xffff0000, RZ, 0xc0, !PT ;  /* 0xffff000061a47812 */ /* 0x000fe200078ec0ff */
[----:B------:R-:W-:Y:S01]  /*72a0*/  IMAD.U32 R53, R92, 0x10000, RZ ;  /* 0x000100005c357824 */ /* 0x000fe200078e00ff */
[----:B------:R-:W-:Y:S01]  /*72b0*/  LOP3.LUT R97, R165, 0xffff0000, RZ, 0xc0, !PT ;  /* 0xffff0000a5617812 */ /* 0x000fe200078ec0ff */
[----:B------:R-:W-:Y:S01]  /*72c0*/  IMAD.U32 R65, R94, 0x10000, RZ ;  /* 0x000100005e417824 */ /* 0x000fe200078e00ff */
[----:B------:R-:W-:Y:S01]  /*72d0*/  SHF.R.U64 R54, R54, 0x10, R55 ;  /* 0x0000001036367819 */ /* 0x000fe20000001237 */
[----:B------:R-:W-:Y:S01]  /*72e0*/  FMUL.FTZ R165, R164, R161 ;  /* 0x000000a1a4a57220 */ /* 0x000fe20000410000 */
[----:B------:R-:W-:Y:S01]  /*72f0*/  PRMT R52, R182, 0x5432, R52 ;  /* 0x00005432b6347816 */ /* 0x000fe20000000034 */
[-C--:B------:R-:W-:Y:S01]  /*7300*/  FMUL.FTZ R164, R164, R97.reuse ;  /* 0x00000061a4a47220 */ /* 0x080fe20000410000 */
[----:B------:R-:W-:Y:S01]  /*7310*/  LOP3.LUT R92, R92, 0xffff0000, RZ, 0xc0, !PT ;  /* 0xffff00005c5c7812 */ /* 0x000fe200078ec0ff */
        /* <DEDUP_REMOVED lines=17> */
[----:B------:R-:W-:Y:S01]  /*7430*/  FMUL.FTZ R99, R95, R161 ;  /* 0x000000a15f637220 */ /* 0x000fe20000410000 */
[----:B------:R-:W-:Y:S01]  /*7440*/  PRMT R66, R185, 0x5432, R66 ;  /* 0x00005432b9427816 */ /* 0x000fe20000000042 */
[-C--:B------:R-:W-:Y:S01]  /*7450*/  FMUL.FTZ R95, R95, R164.reuse ;  /* 0x000000a45f5f7220 */ /* 0x080fe20000410000 */
[----:B------:R-:W-:Y:S01]  /*7460*/  FFMA.FTZ R168, R165, R167, -R168 ;  /* 0x000000a7a5a87223 */ /* 0x000fe200000108a8 */
[----:B------:R-:W-:Y:S01]  /*7470*/  FFMA.FTZ R99, R67, R164, -R99 ;  /* 0x000000a443637223 */ /* 0x000fe20000010863 */
[----:B------:R-:W-:-:S02]  /*7480*/  IMAD.U32 R164, R64, 0x10000, RZ ;  /* 0x0001000040a47824 */ /* 0x000fc400078e00ff */
[----:B------:R-:W-:Y:S01]  /*7490*/  FFMA.FTZ R95, R67, R161, R95 ;  /* 0x000000a1435f7223 */ /* 0x000fe2000001005f */
[----:B------:R-:W-:Y:S01]  /*74a0*/  IMAD.U32 R67, R52, 0x10000, RZ ;  /* 0x0001000034437824 */ /* 0x000fe200078e00ff */
[----:B------:R-:W-:Y:S01]  /*74b0*/  LOP3.LUT R64, R64, 0xffff0000, RZ, 0xc0, !PT ;  /* 0xffff000040407812 */ /* 0x000fe200078ec0ff */
[C---:B------:R-:W-:Y:S01]  /*74c0*/  FMUL.FTZ R161, R55.reuse, R164 ;  /* 0x000000a437a17220 */ /* 0x040fe20000410000 */
[----:B------:R-:W-:Y:S01]  /*74d0*/  LOP3.LUT R52, R52, 0xffff0000, RZ, 0xc0, !PT ;  /* 0xffff000034347812 */ /* 0x000fe200078ec0ff */
[-C--:B------:R-:W-:Y:S01]  /*74e0*/  FMUL.FTZ R55, R55, R67.reuse ;  /* 0x0000004337377220 */ /* 0x080fe20000410000 */
[----:B------:R-:W-:Y:S01]  /*74f0*/  FFMA.FTZ R169, R165, R166, R169 ;  /* 0x000000a6a5a97223 */ /* 0x000fe200000100a9 */
[----:B------:R-:W-:Y:S01]  /*7500*/  FFMA.FTZ R161, R53, R67, -R161 ;  /* 0x0000004335a17223 */ /* 0x000fe200000108a1 */
[----:B------:R-:W-:Y:S01]  /*7510*/  FMUL.FTZ R67, R96, R64 ;  /* 0x0000004060437220 */ /* 0x000fe20000410000 */
        /* <DEDUP_REMOVED lines=34> */
.L_x_5129:
[----:B------:R-:W-:Y:S05]  /*7740*/  BSYNC B3 ;  /* 0x0000000000037941 */ /* 0x000fea0003800000 */
.L_x_5128:
        /* <DEDUP_REMOVED lines=10> */
.L_x_5127:
[----:B------:R-:W-:Y:S05]  /*77f0*/  BSYNC B2 ;  /* 0x0000000000027941 */ /* 0x000fea0003800000 */
.L_x_5126:
        /* <DEDUP_REMOVED lines=39> */
[C---:B------:R-:W-:Y:S01]  /*7a70*/  IMAD.U32 R161, R60.reuse, 0x10000, RZ ;  /* 0x000100003ca17824 */ /* 0x040fe200078e00ff */
        /* <DEDUP_REMOVED lines=15> */
[----:B------:R-:W-:Y:S01]  /*7b70*/  FMUL.FTZ R98, R98, R49 ;  /* 0x0000003162627220 */ /* 0x000fe20000410000 */
        /* <DEDUP_REMOVED lines=63> */
.L_x_5133:
[----:B------:R-:W-:Y:S05]  /*7f70*/  BSYNC B3 ;  /* 0x0000000000037941 */ /* 0x000fea0003800000 */
.L_x_5132:
        /* <DEDUP_REMOVED lines=10> */
.L_x_5131:
[----:B------:R-:W-:Y:S05]  /*8020*/  BSYNC B2 ;  /* 0x0000000000027941 */ /* 0x000fea0003800000 */
.L_x_5130:
        /* <DEDUP_REMOVED lines=40> */
[--C-:B------:R-:W-:Y:S01]  /*82b0*/  SHF.R.U64 R57, R58, 0x10, R59.reuse ;  /* 0x000000103a397819 */ /* 0x100fe2000000123b */
[----:B------:R-:W-:Y:S01]  /*82c0*/  IMAD.U32 R98, R45, 0x10000, RZ ;  /* 0x000100002d627824 */ /* 0x000fe200078e00ff */
[----:B------:R-:W-:Y:S01]  /*82d0*/  SHF.R.U32.HI R58, RZ, 0x10, R59 ;  /* 0x00000010ff3a7819 */ /* 0x000fe2000001163b */
[C---:B------:R-:W-:Y:S01]  /*82e0*/  IMAD.U32 R96, R56.reuse, 0x10000, RZ ;  /* 0x0001000038607824 */ /* 0x040fe200078e00ff */
[----:B------:R-:W-:Y:S01]  /*82f0*/  LOP3.LUT R66, R53, 0xffff0000, RZ, 0xc0, !PT ;  /* 0xffff000035427812 */ /* 0x000fe200078ec0ff */
[----:B------:R-:W-:Y:S01]  /*8300*/  IMAD.U32 R59, R49, 0x10000, RZ ;  /* 0x00010000313b7824 */ /* 0x000fe200078e00ff */
[----:B------:R-:W-:Y:S01]  /*8310*/  PRMT R63, R175, 0x5410, R63 ;  /* 0x00005410af3f7816 */ /* 0x000fe2000000003f */
[C---:B------:R-:W-:Y:S01]  /*8320*/  FMUL.FTZ R158, R65.reuse, R96 ;  /* 0x00000060419e7220 */ /* 0x040fe20000410000 */
[----:B------:R-:W-:Y:S01]  /*8330*/  LOP3.LUT R95, R56, 0xffff0000, RZ, 0xc0, !PT ;  /* 0xffff0000385f7812 */ /* 0x000fe200078ec0ff */
[-C--:B------:R-:W-:Y:S01]  /*8340*/  FMUL.FTZ R56, R65, R98.reuse ;  /* 0x0000006241387220 */ /* 0x080fe20000410000 */
[----:B------:R-:W-:Y:S01]  /*8350*/  PRMT R176, R176, 0x5410, R58 ;  /* 0x00005410b0b07816 */ /* 0x000fe2000000003a */
[----:B------:R-:W-:Y:S01]  /*8360*/  IMAD.U32 R58, R63, 0x10000, RZ ;  /* 0x000100003f3a7824 */ /* 0x000fe200078e00ff */
[----:B------:R-:W-:Y:S01]  /*8370*/  LOP3.LUT R65, R45, 0xffff0000, RZ, 0xc0, !PT ;  /* 0xffff00002d417812 */ /* 0x000fe200078ec0ff */
[----:B------:R-:W-:Y:S01]  /*8380*/  FMUL.FTZ R97, R66, R95 ;  /* 0x0000005f42617220 */ /* 0x000fe20000410000 */
[----:B------:R-:W-:Y:S01]  /*8390*/  LOP3.LUT R64, R49, 0xffff0000, RZ, 0xc0, !PT ;  /* 0xffff000031407812 */ /* 0x000fe200078ec0ff */
[----:B------:R-:W-:Y:S01]  /*83a0*/  IMAD.U32 R45, R176, 0x10000, RZ ;  /* 0x00010000b02d7824 */ /* 0x000fe200078e00ff */
[----:B------:R-:W-:Y:S01]  /*83b0*/  PRMT R47, R178, 0x5432, R47 ;  /* 0x00005432b22f7816 */ /* 0x000fe2000000002f */
[C---:B------:R-:W-:Y:S01]  /*83c0*/  FFMA.FTZ R158, R59.reuse, R98, -R158 ;  /* 0x000000623b9e7223 */ /* 0x040fe2000001089e */
[----:B------:R-:W-:Y:S01]  /*83d0*/  FFMA.FTZ R56, R59, R96, R56 ;  /* 0x000000603b387223 */ /* 0x000fe20000010038 */
[-C--:B------:R-:W-:Y:S01]  /*83e0*/  FMUL.FTZ R99, R66, R65.reuse ;  /* 0x0000004142637220 */ /* 0x080fe20000410000 */
[----:B------:R-:W-:Y:S01]  /*83f0*/  PRMT R44, R177, 0x5410, R44 ;  /* 0x00005410b12c7816 */ /* 0x000fe2000000002c */
[----:B------:R-:W-:Y:S01]  /*8400*/  FFMA.FTZ R59, R64, R65, -R97 ;  /* 0x00000041403b7223 */ /* 0x000fe20000010861 */
[----:B------:R-:W-:Y:S01]  /*8410*/  FMUL.FTZ R66, R93, R58 ;  /* 0x0000003a5d427220 */ /* 0x000fe20000410000 */
[----:B------:R-:W-:Y:S01]  /*8420*/  LOP3.LUT R55, R55, 0xffff0000, RZ, 0xc0, !PT ;  /* 0xffff000037377812 */ /* 0x000fe200078ec0ff */
[----:B------:R-:W-:Y:S01]  /*8430*/  FMUL.FTZ R65, R93, R45 ;  /* 0x0000002d5d417220 */ /* 0x000fe20000410000 */
[----:B------:R-:W-:Y:S01]  /*8440*/  LOP3.LUT R176, R176, 0xffff0000, RZ, 0xc0, !PT ;  /* 0xffff0000b0b07812 */ /* 0x000fe200078ec0ff */
[----:B------:R-:W-:Y:S01]  /*8450*/  FFMA.FTZ R95, R64, R95, R99 ;  /* 0x0000005f405f7223 */ /* 0x000fe20000010063 */
[----:B------:R-:W-:Y:S01]  /*8460*/  LOP3.LUT R96, R63, 0xffff0000, RZ, 0xc0, !PT ;  /* 0xffff00003f607812 */ /* 0x000fe200078ec0ff */
[----:B------:R-:W-:-:S02]  /*8470*/  IMAD.U32 R53, R52, 0x10000, RZ ;  /* 0x0001000034357824 */ /* 0x000fc400078e00ff */
[C---:B------:R-:W-:Y:S01]  /*8480*/  FFMA.FTZ R45, R92.reuse, R45, R66 ;  /* 0x0000002d5c2d7223 */ /* 0x040fe20000010042 */
[----:B------:R-:W-:Y:S01]  /*8490*/  IMAD.U32 R64, R47, 0x10000, RZ ;  /* 0x000100002f407824 */ /* 0x000fe200078e00ff */
[----:B------:R-:W-:Y:S01]  /*84a0*/  LOP3.LUT R51, R51, 0xffff0000, RZ, 0xc0, !PT ;  /* 0xffff000033337812 */ /* 0x000fe200078ec0ff */
[----:B------:R-:W-:Y:S01]  /*84b0*/  FFMA.FTZ R58, R92, R58, -R65 ;  /* 0x0000003a5c3a7223 */ /* 0x000fe20000010841 */
[----:B------:R-:W-:Y:S01]  /*84c0*/  IMAD.U32 R66, R44, 0x10000, RZ ;  /* 0x000100002c427824 */ /* 0x000fe200078e00ff */
[----:B------:R-:W-:Y:S01]  /*84d0*/  LOP3.LUT R52, R52, 0xffff0000, RZ, 0xc0, !PT ;  /* 0xffff000034347812 */ /* 0x000fe200078ec0ff */
[C---:B------:R-:W-:Y:S01]  /*84e0*/  FMUL.FTZ R92, R55.reuse, R176 ;  /* 0x000000b0375c7220 */ /* 0x040fe20000410000 */
[----:B------:R-:W-:Y:S01]  /*84f0*/  FMUL.FTZ R98, R55, R96 ;  /* 0x0000006037627220 */ /* 0x000fe20000410000 */
[----:B------:R-:W-:Y:S01]  /*8500*/  LOP3.LUT R47, R47, 0xffff0000, RZ, 0xc0, !PT ;  /* 0xffff00002f2f7812 */ /* 0x000fe200078ec0ff */
[----:B------:R-:W-:Y:S01]  /*8510*/  IMAD.U32 R49, R48, 0x10000, RZ ;  /* 0x0001000030317824 */ /* 0x000fe200078e00ff */
[----:B------:R-:W-:Y:S01]  /*8520*/  LOP3.LUT R63, R44, 0xffff0000, RZ, 0xc0, !PT ;  /* 0xffff00002c3f7812 */ /* 0x000fe200078ec0ff */
[----:B------:R-:W-:Y:S01]  /*8530*/  FMUL.FTZ R44, R53, R64 ;  /* 0x00000040352c7220 */ /* 0x000fe20000410000 */
[----:B------:R-:W-:Y:S01]  /*8540*/  PRMT R57, R175, 0x5432, R57 ;  /* 0x00005432af397816 */ /* 0x000fe20000000039 */
[----:B------:R-:W-:Y:S01]  /*8550*/  FMUL.FTZ R53, R53, R66 ;  /* 0x0000004235357220 */ /* 0x000fe20000410000 */
[----:B------:R-:W-:Y:S01]  /*8560*/  PRMT R46, R177, 0x5432, R46 ;  /* 0x00005432b12e7816 */ /* 0x000fe2000000002e */
[C---:B------:R-:W-:Y:S01]  /*8570*/  FFMA.FTZ R55, R51.reuse, R96, -R92 ;  /* 0x0000006033377223 */ /* 0x040fe2000001085c */
[----:B------:R-:W-:Y:S01]  /*8580*/  FFMA.FTZ R176, R51, R176, R98 ;  /* 0x000000b033b07223 */ /* 0x000fe20000010062 */
[C---:B------:R-:W-:Y:S01]  /*8590*/  FMUL.FTZ R51, R52.reuse, R47 ;  /* 0x0000002f34337220 */ /* 0x040fe20000410000 */
[-C--:B------:R-:W-:Y:S01]  /*85a0*/  FMUL.FTZ R65, R52, R63.reuse ;  /* 0x0000003f34417220 */ /* 0x080fe20000410000 */
[----:B------:R-:W-:Y:S01]  /*85b0*/  LOP3.LUT R48, R48, 0xffff0000, RZ, 0xc0, !PT ;  /* 0xffff000030307812 */ /* 0x000fe200078ec0ff */
[----:B------:R-:W-:Y:S01]  /*85c0*/  FFMA.FTZ R66, R49, R66, -R44 ;  /* 0x0000004231427223 */ /* 0x000fe2000001082c */
[----:B------:R-:W-:Y:S01]  /*85d0*/  IMAD.U32 R52, R57, 0x10000, RZ ;  /* 0x0001000039347824 */ /* 0x000fe200078e00ff */
[----:B------:R-:W-:Y:S01]  /*85e0*/  LOP3.LUT R54, R54, 0xffff0000, RZ, 0xc0, !PT ;  /* 0xffff000036367812 */ /* 0x000fe200078ec0ff */
[----:B------:R-:W-:Y:S01]  /*85f0*/  FFMA.FTZ R49, R49, R64, R53 ;  /* 0x0000004031317223 */ /* 0x000fe20000010035 */
[----:B------:R-:W-:Y:S01]  /*8600*/  LOP3.LUT R57, R57, 0xffff0000, RZ, 0xc0, !PT ;  /* 0xffff000039397812 */ /* 0x000fe200078ec0ff */
[C---:B------:R-:W-:Y:S01]  /*8610*/  IMAD.U32 R44, R46.reuse, 0x10000, RZ ;  /* 0x000100002e2c7824 */ /* 0x040fe200078e00ff */
[----:B------:R-:W-:Y:S01]  /*8620*/  LOP3.LUT R53, R46, 0xffff0000, RZ, 0xc0, !PT ;  /* 0xffff00002e357812 */ /* 0x000fe200078ec0ff */
[----:B------:R-:W-:Y:S01]  /*8630*/  FFMA.FTZ R51, R48, R63, -R51 ;  /* 0x0000003f30337223 */ /* 0x000fe20000010833 */
[----:B------:R-:W-:Y:S01]  /*8640*/  LOP3.LUT R50, R50, 0xffff0000, RZ, 0xc0, !PT ;  /* 0xffff000032327812 */ /* 0x000fe200078ec0ff */
[----:B------:R-:W-:Y:S01]  /*8650*/  FFMA.FTZ R48, R48, R47, R65 ;  /* 0x0000002f30307223 */ /* 0x000fe20000010041 */
[----:B------:R-:W-:Y:S01]  /*8660*/  FMUL.FTZ R63, R54, R57 ;  /* 0x00000039363f7220 */ /* 0x000fe20000410000 */
[C---:B------:R-:W-:Y:S01]  /*8670*/  FMUL.FTZ R46, R94.reuse, R52 ;  /* 0x000000345e2e7220 */ /* 0x040fe20000410000 */
[----:B------:R-:W-:Y:S01]  /*8680*/  FMUL.FTZ R47, R94, R44 ;  /* 0x0000002c5e2f7220 */ /* 0x000fe20000410000 */
[-C--:B------:R-:W-:Y:S01]  /*8690*/  FMUL.FTZ R54, R54, R53.reuse ;  /* 0x0000003536367220 */ /* 0x080fe20000410000 */
[----:B------:R-:W-:Y:S01]  /*86a0*/  F2FP.BF16.F32.PACK_AB R55, R55, R58 ;  /* 0x0000003a3737723e */ /* 0x000fe200000010ff */
        /* <DEDUP_REMOVED lines=14> */
[----:B------:R-:W-:-:S07]  /*8790*/  F2FP.BF16.F32.PACK_AB R54, R54, R47 ;  /* 0x0000002f3636723e */ /* 0x000fce00000010ff */
.L_x_5135:
[----:B------:R-:W-:Y:S05]  /*87a0*/  BSYNC B2 ;  /* 0x0000000000027941 */ /* 0x000fea0003800000 */
.L_x_5134:
        /* <DEDUP_REMOVED lines=10> */
.L_x_5125:
[----:B------:R-:W-:Y:S05]  /*8850*/  BSYNC B1 ;  /* 0x0000000000017941 */ /* 0x000fea0003800000 */
.L_x_5124:
        /* <DEDUP_REMOVED lines=13> */
[----:B------:R-:W-:Y:S02]  /*8930*/  LEA.HI R45, R45, R44, RZ, 0x4 ;  /* 0x0000002c2d2d7211 */ /* 0x000fe400078f20ff */
[----:B---3--:R-:W-:-:S02]  /*8940*/  SHF.R.U32.HI R50, RZ, 0x3, R212 ;  /* 0x00000003ff327819 */ /* 0x008fc400000116d4 */
[----:B------:R-:W-:-:S05]  /*8950*/  LEA.HI.SX32 R48, R45, R20, 0x1c ;  /* 0x000000142d307211 */ /* 0x000fca00078fe2ff */
        /* <DEDUP_REMOVED lines=10> */
[----:B------:R-:W-:Y:S02]  /*8a00*/  LOP3.LUT R44, R212, 0x38, R49, 0xf8, !PT ;  /* 0x00000038d42c7812 */ /* 0x000fe400078ef831 */
[----:B------:R-:W-:Y:S02]  /*8a10*/  LEA.HI R45, R45, R48, RZ, 0x3 ;  /* 0x000000302d2d7211 */ /* 0x000fe400078f18ff */
[----:B------:R-:W-:Y:S02]  /*8a20*/  LOP3.LUT R44, R44, R50, RZ, 0x3c, !PT ;  /* 0x000000322c2c7212 */ /* 0x000fe400078e3cff */
[----:B------:R-:W-:-:S02]  /*8a30*/  SHF.R.S32.HI R45, RZ, 0x3, R45 ;  /* 0x00000003ff2d7819 */ /* 0x000fc4000001142d */
[----:B------:R-:W-:-:S03]  /*8a40*/  ISETP.GE.AND P4, PT, R22, R101, PT ;  /* 0x000000651600720c */ /* 0x000fc60003f86270 */
        /* <DEDUP_REMOVED lines=13> */
[----:B------:R-:W-:Y:S01]  /*8b20*/  SHF.R.U64 R93, R76, 0x10, R77 ;  /* 0x000000104c5d7819 */ /* 0x000fe2000000124d */
[----:B------:R-:W-:Y:S01]  /*8b30*/  IMAD.U32 R76, R49, 0x10000, RZ ;  /* 0x00010000314c7824 */ /* 0x000fe200078e00ff */
[----:B------:R-:W-:Y:S01]  /*8b40*/  SHF.R.U64 R60, R78, 0x10, R79 ;  /* 0x000000104e3c7819 */ /* 0x000fe2000000124f */
[----:B------:R-:W-:Y:S01]  /*8b50*/  IMAD.U32 R61, R47, 0x10000, RZ ;  /* 0x000100002f3d7824 */ /* 0x000fe200078e00ff */
[----:B------:R-:W-:Y:S02]  /*8b60*/  SHF.R.U32.HI R77, RZ, 0x10, R77 ;  /* 0x00000010ff4d7819 */ /* 0x000fe4000001164d */
[----:B------:R-:W-:-:S02]  /*8b70*/  PRMT R78, R174, 0x5432, R89 ;  /* 0x00005432ae4e7816 */ /* 0x000fc40000000059 */
[----:B------:R-:W-:Y:S02]  /*8b80*/  PRMT R62, R172, 0x5410, R93 ;  /* 0x00005410ac3e7816 */ /* 0x000fe4000000005d */
[----:B------:R-:W-:Y:S01]  /*8b90*/  SHF.R.U32.HI R92, RZ, 0x10, R79 ;  /* 0x00000010ff5c7819 */ /* 0x000fe2000001164f */
[----:B------:R-:W-:Y:S01]  /*8ba0*/  IMAD.U32 R79, R78, 0x10000, RZ ;  /* 0x000100004e4f7824 */ /* 0x000fe200078e00ff */
[----:B------:R-:W-:Y:S02]  /*8bb0*/  SHF.R.U64 R64, R90, 0x10, R91 ;  /* 0x000000105a407819 */ /* 0x000fe4000000125b */
[----:B------:R-:W-:Y:S02]  /*8bc0*/  PRMT R172, R172, 0x5432, R77 ;  /* 0x00005432acac7816 */ /* 0x000fe4000000004d */
[----:B------:R-:W-:Y:S02]  /*8bd0*/  PRMT R174, R174, 0x5410, R63 ;  /* 0x00005410aeae7816 */ /* 0x000fe4000000003f */
[----:B------:R-:W-:Y:S01]  /*8be0*/  SHF.R.U32.HI R90, RZ, 0x10, R91 ;  /* 0x00000010ff5a7819 */ /* 0x000fe2000001165b */
[----:B------:R-:W-:Y:S01]  /*8bf0*/  IMAD.U32 R77, R172, 0x10000, RZ ;  /* 0x00010000ac4d7824 */ /* 0x000fe200078e00ff */
[----:B------:R-:W-:Y:S01]  /*8c00*/  PRMT R63, R173, 0x5410, R64 ;  /* 0x00005410ad3f7816 */ /* 0x000fe20000000040 */
[C---:B------:R-:W-:Y:S01]  /*8c10*/  FMUL.FTZ R64, R76.reuse, R79 ;  /* 0x0000004f4c407220 */ /* 0x040fe20000410000 */
[----:B------:R-:W-:Y:S01]  /*8c20*/  LOP3.LUT R66, R49, 0xffff0000, RZ, 0xc0, !PT ;  /* 0xffff000031427812 */ /* 0x000fe200078ec0ff */
[-C--:B------:R-:W-:Y:S01]  /*8c30*/  FMUL.FTZ R76, R76, R77.reuse ;  /* 0x0000004d4c4c7220 */ /* 0x080fe20000410000 */
[----:B------:R-:W-:Y:S01]  /*8c40*/  LOP3.LUT R78, R78, 0xffff0000, RZ, 0xc0, !PT ;  /* 0xffff00004e4e7812 */ /* 0x000fe200078ec0ff */
[----:B------:R-:W-:Y:S01]  /*8c50*/  FFMA.FTZ R64, R65, R77, -R64 ;  /* 0x0000004d41407223 */ /* 0x000fe20000010840 */
[----:B------:R-:W-:Y:S01]  /*8c60*/  PRMT R60, R171, 0x5410, R60 ;  /* 0x00005410ab3c7816 */ /* 0x000fe2000000003c */
[----:B------:R-:W-:Y:S01]  /*8c70*/  FFMA.FTZ R65, R65, R79, R76 ;  /* 0x0000004f41417223 */ /* 0x000fe2000001004c */
[----:B------:R-:W-:Y:S01]  /*8c80*/  PRMT R90, R173, 0x5432, R90 ;  /* 0x00005432ad5a7816 */ /* 0x000fe2000000005a */
[----:B------:R-:W-:Y:S01]  /*8c90*/  IMAD.U32 R49, R48, 0x10000, RZ ;  /* 0x0001000030317824 */ /* 0x000fe200078e00ff */
        /* <DEDUP_REMOVED lines=11> */
[----:B------:R-:W-:Y:S01]  /*8d50*/  FMUL.FTZ R67, R67, R76 ;  /* 0x0000004c43437220 */ /* 0x000fe20000410000 */
[----:B------:R-:W-:Y:S01]  /*8d60*/  FFMA.FTZ R66, R59, R78, R66 ;  /* 0x0000004e3b427223 */ /* 0x000fe20000010042 */
[----:B------:R-:W-:Y:S01]  /*8d70*/  LOP3.LUT R58, R47, 0xffff0000, RZ, 0xc0, !PT ;  /* 0xffff00002f3a7812 */ /* 0x000fe200078ec0ff */
[----:B------:R-:W-:Y:S01]  /*8d80*/  FFMA.FTZ R59, R61, R76, -R92 ;  /* 0x0000004c3d3b7223 */ /* 0x000fe2000001085c */
[----:B------:R-:W-:Y:S01]  /*8d90*/  LOP3.LUT R171, R171, 0xffff0000, RZ, 0xc0, !PT ;  /* 0xffff0000abab7812 */ /* 0x000fe200078ec0ff */
[----:B------:R-:W-:Y:S01]  /*8da0*/  FFMA.FTZ R61, R61, R88, R67 ;  /* 0x000000583d3d7223 */ /* 0x000fe20000010043 */
[----:B------:R-:W-:Y:S01]  /*8db0*/  FMUL.FTZ R67, R51, R90 ;  /* 0x0000005a33437220 */ /* 0x000fe20000410000 */
[----:B------:R-:W-:Y:S01]  /*8dc0*/  IMAD.U32 R78, R174, 0x10000, RZ ;  /* 0x00010000ae4e7824 */ /* 0x000fe200078e00ff */
[----:B------:R-:W-:Y:S01]  /*8dd0*/  LOP3.LUT R48, R48, 0xffff0000, RZ, 0xc0, !PT ;  /* 0xffff000030307812 */ /* 0x000fe200078ec0ff */
[----:B------:R-:W-:-:S02]  /*8de0*/  IMAD.U32 R76, R62, 0x10000, RZ ;  /* 0x000100003e4c7824 */ /* 0x000fc400078e00ff */
[-C--:B------:R-:W-:Y:S01]  /*8df0*/  FMUL.FTZ R79, R51, R171.reuse ;  /* 0x000000ab334f7220 */ /* 0x080fe20000410000 */
[----:B------:R-:W-:Y:S01]  /*8e00*/  FFMA.FTZ R88, R58, R171, -R67 ;  /* 0x000000ab3a587223 */ /* 0x000fe20000010843 */
[----:B------:R-:W-:Y:S01]  /*8e10*/  LOP3.LUT R67, R174, 0xffff0000, RZ, 0xc0, !PT ;  /* 0xffff0000ae437812 */ /* 0x000fe200078ec0ff */
[----:B------:R-:W-:Y:S01]  /*8e20*/  IMAD.U32 R45, R44, 0x10000, RZ ;  /* 0x000100002c2d7824 */ /* 0x000fe200078e00ff */
[----:B------:R-:W-:Y:S01]  /*8e30*/  LOP3.LUT R51, R62, 0xffff0000, RZ, 0xc0, !PT ;  /* 0xffff00003e337812 */ /* 0x000fe200078ec0ff */
[C---:B------:R-:W-:Y:S01]  /*8e40*/  FMUL.FTZ R62, R49.reuse, R78 ;  /* 0x0000004e313e7220 */ /* 0x040fe20000410000 */
[----:B------:R-:W-:Y:S01]  /*8e50*/  FMUL.FTZ R49, R49, R76 ;  /* 0x0000004c31317220 */ /* 0x000fe20000410000 */
[----:B------:R-:W-:Y:S01]  /*8e60*/  FFMA.FTZ R58, R58, R90, R79 ;  /* 0x0000005a3a3a7223 */ /* 0x000fe2000001004f */
[C---:B------:R-:W-:Y:S01]  /*8e70*/  IMAD.U32 R47, R46.reuse, 0x10000, RZ ;  /* 0x000100002e2f7824 */ /* 0x040fe200078e00ff */
[----:B------:R-:W-:Y:S01]  /*8e80*/  LOP3.LUT R56, R46, 0xffff0000, RZ, 0xc0, !PT ;  /* 0xffff00002e387812 */ /* 0x000fe200078ec0ff */
[C---:B------:R-:W-:Y:S01]  /*8e90*/  FMUL.FTZ R79, R48.reuse, R67 ;  /* 0x00000043304f7220 */ /* 0x040fe20000410000 */
[----:B------:R-:W-:Y:S01]  /*8ea0*/  FMUL.FTZ R89, R48, R51 ;  /* 0x0000003330597220 */ /* 0x000fe20000410000 */
[----:B------:R-:W-:Y:S01]  /*8eb0*/  LOP3.LUT R44, R44, 0xffff0000, RZ, 0xc0, !PT ;  /* 0xffff00002c2c7812 */ /* 0x000fe200078ec0ff */
[C---:B------:R-:W-:Y:S01]  /*8ec0*/  IMAD.U32 R46, R50.reuse, 0x10000, RZ ;  /* 0x00010000322e7824 */ /* 0x040fe200078e00ff */
[----:B------:R-:W-:Y:S01]  /*8ed0*/  LOP3.LUT R50, R50, 0xffff0000, RZ, 0xc0, !PT ;  /* 0xffff000032327812 */ /* 0x000fe200078ec0ff */
[----:B------:R-:W-:-:S02]  /*8ee0*/  IMAD.U32 R48, R63, 0x10000, RZ ;  /* 0x000100003f307824 */ /* 0x000fc400078e00ff */
[----:B------:R-:W-:Y:S01]  /*8ef0*/  FFMA.FTZ R78, R45, R78, R49 ;  /* 0x0000004e2d4e7223 */ /* 0x000fe20000010031 */
[----:B------:R-:W-:Y:S01]  /*8f00*/  LOP3.LUT R63, R63, 0xffff0000, RZ, 0xc0, !PT ;  /* 0xffff00003f3f7812 */ /* 0x000fe200078ec0ff */
[----:B------:R-:W-:Y:S01]  /*8f10*/  FFMA.FTZ R62, R45, R76, -R62 ;  /* 0x0000004c2d3e7223 */ /* 0x000fe2000001083e */
[C---:B------:R-:W-:Y:S01]  /*8f20*/  LOP3.LUT R49, R60.reuse, 0xffff0000, RZ, 0xc0, !PT ;  /* 0xffff00003c317812 */ /* 0x040fe200078ec0ff */
[----:B------:R-:W-:Y:S02]  /*8f30*/  IMAD.U32 R45, R60, 0x10000, RZ ;  /* 0x000100003c2d7824 */ /* 0x000fe400078e00ff */
[C---:B------:R-:W-:Y:S01]  /*8f40*/  FFMA.FTZ R89, R44.reuse, R67, R89 ;  /* 0x000000432c597223 */ /* 0x040fe20000010059 */
[----:B------:R-:W-:Y:S01]  /*8f50*/  FFMA.FTZ R79, R44, R51, -R79 ;  /* 0x000000332c4f7223 */ /* 0x000fe2000001084f */
        /* <DEDUP_REMOVED lines=18> */
.L_x_5139:
[----:B------:R-:W-:Y:S05]  /*9080*/  BSYNC B2 ;  /* 0x0000000000027941 */ /* 0x000fea0003800000 */
.L_x_5138:
[----:B0-----:R4:W-:Y:S04]  /*9090*/  STG.E.128 desc[UR60][R52.64], R44 ;  /* 0x0000002c34007986 */ /* 0x0019e8000c101d3c */
[----:B--2---:R4:W-:Y:S02]  /*90a0*/  @!P3 STG.E.128 desc[UR60][R54.64], R48 ;  /* 0x000000303600b986 */ /* 0x0049e4000c101d3c */
.L_x_5137:
[----:B------:R-:W-:Y:S05]  /*90b0*/  BSYNC B1 ;  /* 0x0000000000017941 */ /* 0x000fea0003800000 */
.L_x_5136:
        /* <DEDUP_REMOVED lines=43> */
[----:B------:R-:W-:Y:S01]  /*9370*/  LOP3.LUT R64, R49, 0xffff0000, RZ, 0xc0, !PT ;  /* 0xffff000031407812 */ /* 0x000fe200078ec0ff */
[----:B------:R-:W-:Y:S01]  /*9380*/  IMAD.U32 R58, R48, 0x10000, RZ ;  /* 0x00010000303a7824 */ /* 0x000fe200078e00ff */
[----:B------:R-:W-:Y:S01]  /*9390*/  SHF.R.U64 R74, R74, 0x10, R75 ;  /* 0x000000104a4a7819 */ /* 0x000fe2000000124b */
[----:B------:R-:W-:Y:S01]  /*93a0*/  IMAD.U32 R56, R44, 0x10000, RZ ;  /* 0x000100002c387824 */ /* 0x000fe200078e00ff */
[----:B------:R-:W-:-:S02]  /*93b0*/  PRMT R49, R170, 0x5432, R85 ;  /* 0x00005432aa317816 */ /* 0x000fc40000000055 */
[----:B------:R-:W-:Y:S02]  /*93c0*/  LOP3.LUT R66, R51, 0xffff0000, RZ, 0xc0, !PT ;  /* 0xffff000033427812 */ /* 0x000fe400078ec0ff */
[----:B------:R-:W-:Y:S02]  /*93d0*/  PRMT R67, R156, 0x5410, R67 ;  /* 0x000054109c437816 */ /* 0x000fe40000000043 */
[----:B------:R-:W-:Y:S02]  /*93e0*/  SHF.R.U32.HI R72, RZ, 0x10, R75 ;  /* 0x00000010ff487819 */ /* 0x000fe4000001164b */
[----:B------:R-:W-:Y:S02]  /*93f0*/  SHF.R.U64 R76, R86, 0x10, R87 ;  /* 0x00000010564c7819 */ /* 0x000fe40000001257 */
[----:B------:R-:W-:Y:S02]  /*9400*/  PRMT R156, R156, 0x5432, R77 ;  /* 0x000054329c9c7816 */ /* 0x000fe4000000004d */
[----:B------:R-:W-:Y:S01]  /*9410*/  PRMT R51, R155, 0x5410, R74 ;  /* 0x000054109b337816 */ /* 0x000fe2000000004a */
[----:B------:R-:W-:Y:S01]  /*9420*/  IMAD.U32 R74, R49, 0x10000, RZ ;  /* 0x00010000314a7824 */ /* 0x000fe200078e00ff */
[----:B------:R-:W-:-:S02]  /*9430*/  SHF.R.U32.HI R86, RZ, 0x10, R87 ;  /* 0x00000010ff567819 */ /* 0x000fc40000011657 */
[----:B------:R-:W-:Y:S01]  /*9440*/  PRMT R155, R155, 0x5432, R72 ;  /* 0x000054329b9b7816 */ /* 0x000fe20000000048 */
[----:B------:R-:W-:Y:S01]  /*9450*/  IMAD.U32 R72, R156, 0x10000, RZ ;  /* 0x000100009c487824 */ /* 0x000fe200078e00ff */
[----:B------:R-:W-:Y:S01]  /*9460*/  PRMT R75, R157, 0x5410, R76 ;  /* 0x000054109d4b7816 */ /* 0x000fe2000000004c */
[----:B------:R-:W-:Y:S01]  /*9470*/  FMUL.FTZ R76, R63, R74 ;  /* 0x0000004a3f4c7220 */ /* 0x000fe20000410000 */
[----:B------:R-:W-:Y:S01]  /*9480*/  PRMT R157, R157, 0x5432, R86 ;  /* 0x000054329d9d7816 */ /* 0x000fe20000000056 */
[-C--:B------:R-:W-:Y:S01]  /*9490*/  FMUL.FTZ R78, R63, R72.reuse ;  /* 0x000000483f4e7220 */ /* 0x080fe20000410000 */
[----:B------:R-:W-:Y:S01]  /*94a0*/  PRMT R170, R170, 0x5410, R73 ;  /* 0x00005410aaaa7816 */ /* 0x000fe20000000049 */
[----:B------:R-:W-:Y:S01]  /*94b0*/  IMAD.U32 R63, R155, 0x10000, RZ ;  /* 0x000100009b3f7824 */ /* 0x000fe200078e00ff */
[----:B------:R-:W-:Y:S01]  /*94c0*/  LOP3.LUT R73, R49, 0xffff0000, RZ, 0xc0, !PT ;  /* 0xffff000031497812 */ /* 0x000fe200078ec0ff */
[----:B------:R-:W-:Y:S01]  /*94d0*/  FFMA.FTZ R49, R59, R72, -R76 ;  /* 0x000000483b317223 */ /* 0x000fe2000001084c */
[----:B------:R-:W-:Y:S01]  /*94e0*/  IMAD.U32 R72, R157, 0x10000, RZ ;  /* 0x000100009d487824 */ /* 0x000fe200078e00ff */
[----:B------:R-:W-:Y:S01]  /*94f0*/  LOP3.LUT R156, R156, 0xffff0000, RZ, 0xc0, !PT ;  /* 0xffff00009c9c7812 */ /* 0x000fe200078ec0ff */
[----:B------:R-:W-:Y:S01]  /*9500*/  FFMA.FTZ R59, R59, R74, R78 ;  /* 0x0000004a3b3b7223 */ /* 0x000fe2000001004e */
[----:B------:R-:W-:Y:S01]  /*9510*/  LOP3.LUT R61, R45, 0xffff0000, RZ, 0xc0, !PT ;  /* 0xffff00002d3d7812 */ /* 0x000fe200078ec0ff */
[----:B------:R-:W-:Y:S01]  /*9520*/  FMUL.FTZ R77, R65, R72 ;  /* 0x00000048414d7220 */ /* 0x000fe20000410000 */
[C---:B------:R-:W-:Y:S01]  /*9530*/  FMUL.FTZ R76, R64.reuse, R73 ;  /* 0x00000049404c7220 */ /* 0x040fe20000410000 */
[----:B------:R-:W-:Y:S01]  /*9540*/  LOP3.LUT R157, R157, 0xffff0000, RZ, 0xc0, !PT ;  /* 0xffff00009d9d7812 */ /* 0x000fe200078ec0ff */
[-C--:B------:R-:W-:Y:S01]  /*9550*/  FMUL.FTZ R65, R65, R63.reuse ;  /* 0x0000003f41417220 */ /* 0x080fe20000410000 */
[----:B------:R-:W-:Y:S01]  /*9560*/  FMUL.FTZ R64, R64, R156 ;  /* 0x0000009c40407220 */ /* 0x000fe20000410000 */
[C---:B------:R-:W-:Y:S01]  /*9570*/  FFMA.FTZ R74, R62.reuse, R63, -R77 ;  /* 0x0000003f3e4a7223 */ /* 0x040fe2000001084d */
[----:B------:R-:W-:Y:S01]  /*9580*/  LOP3.LUT R155, R155, 0xffff0000, RZ, 0xc0, !PT ;  /* 0xffff00009b9b7812 */ /* 0x000fe200078ec0ff */
[----:B------:R-:W-:Y:S01]  /*9590*/  FFMA.FTZ R62, R62, R72, R65 ;  /* 0x000000483e3e7223 */ /* 0x000fe20000010041 */
[----:B------:R-:W-:Y:S01]  /*95a0*/  LOP3.LUT R60, R47, 0xffff0000, RZ, 0xc0, !PT ;  /* 0xffff00002f3c7812 */ /* 0x000fe200078ec0ff */
[C---:B------:R-:W-:Y:S01]  /*95b0*/  FFMA.FTZ R76, R61.reuse, R156, -R76 ;  /* 0x0000009c3d4c7223 */ /* 0x040fe2000001084c */
[----:B------:R-:W-:Y:S01]  /*95c0*/  FFMA.FTZ R64, R61, R73, R64 ;  /* 0x000000493d407223 */ /* 0x000fe20000010040 */
[----:B------:R-:W-:Y:S01]  /*95d0*/  FMUL.FTZ R65, R66, R157 ;  /* 0x0000009d42417220 */ /* 0x000fe20000410000 */
[----:B------:R-:W-:-:S02]  /*95e0*/  IMAD.U32 R63, R170, 0x10000, RZ ;  /* 0x00010000aa3f7824 */ /* 0x000fc400078e00ff */
[-C--:B------:R-:W-:Y:S01]  /*95f0*/  FMUL.FTZ R77, R66, R155.reuse ;  /* 0x0000009b424d7220 */ /* 0x080fe20000410000 */
[C---:B------:R-:W-:Y:S02]  /*9600*/  IMAD.U32 R61, R67.reuse, 0x10000, RZ ;  /* 0x00010000433d7824 */ /* 0x040fe400078e00ff */
[----:B------:R-:W-:Y:S01]  /*9610*/  FFMA.FTZ R155, R60, R155, -R65 ;  /* 0x0000009b3c9b7223 */ /* 0x000fe20000010841 */
[----:B------:R-:W-:Y:S01]  /*9620*/  FMUL.FTZ R73, R58, R63 ;  /* 0x0000003f3a497220 */ /* 0x000fe20000410000 */
[----:B------:R-:W-:Y:S01]  /*9630*/  LOP3.LUT R48, R48, 0xffff0000, RZ, 0xc0, !PT ;  /* 0xffff000030307812 */ /* 0x000fe200078ec0ff */
[----:B------:R-:W-:Y:S01]  /*9640*/  FMUL.FTZ R58, R58, R61 ;  /* 0x0000003d3a3a7220 */ /* 0x000fe20000410000 */
[----:B------:R-:W-:Y:S01]  /*9650*/  LOP3.LUT R65, R170, 0xffff0000, RZ, 0xc0, !PT ;  /* 0xffff0000aa417812 */ /* 0x000fe200078ec0ff */
[----:B------:R-:W-:Y:S01]  /*9660*/  IMAD.U32 R45, R46, 0x10000, RZ ;  /* 0x000100002e2d7824 */ /* 0x000fe200078e00ff */
[----:B------:R-:W-:Y:S01]  /*9670*/  LOP3.LUT R67, R67, 0xffff0000, RZ, 0xc0, !PT ;  /* 0xffff000043437812 */ /* 0x000fe200078ec0ff */
[----:B------:R-:W-:Y:S01]  /*9680*/  FFMA.FTZ R157, R60, R157, R77 ;  /* 0x0000009d3c9d7223 */ /* 0x000fe2000001004d */
[----:B------:R-:W-:Y:S01]  /*9690*/  LOP3.LUT R44, R44, 0xffff0000, RZ, 0xc0, !PT ;  /* 0xffff00002c2c7812 */ /* 0x000fe200078ec0ff */
[----:B------:R-:W-:Y:S01]  /*96a0*/  FFMA.FTZ R73, R56, R61, -R73 ;  /* 0x0000003d38497223 */ /* 0x000fe20000010849 */
[----:B------:R-:W-:Y:S01]  /*96b0*/  LOP3.LUT R47, R46, 0xffff0000, RZ, 0xc0, !PT ;  /* 0xffff00002e2f7812 */ /* 0x000fe200078ec0ff */
[----:B------:R-:W-:Y:S01]  /*96c0*/  FFMA.FTZ R58, R56, R63, R58 ;  /* 0x0000003f383a7223 */ /* 0x000fe2000001003a */
[----:B------:R-:W-:Y:S01]  /*96d0*/  SHF.L.U32 R46, R50, 0x10, RZ ;  /* 0x00000010322e7819 */ /* 0x000fe200000006ff */
        /* <DEDUP_REMOVED lines=27> */
.L_x_5143:
[----:B------:R-:W-:Y:S05]  /*9890*/  BSYNC B2 ;  /* 0x0000000000027941 */ /* 0x000fea0003800000 */
.L_x_5142:
[----:B0-----:R0:W-:Y:S04]  /*98a0*/  STG.E.128 desc[UR60][R52.64], R44 ;  /* 0x0000002c34007986 */ /* 0x0011e8000c101d3c */
[----:B--2---:R0:W-:Y:S02]  /*98b0*/  @!P3 STG.E.128 desc[UR60][R54.64], R48 ;  /* 0x000000303600b986 */ /* 0x0041e4000c101d3c */
.L_x_5141:
[----:B------:R-:W-:Y:S05]  /*98c0*/  BSYNC B1 ;  /* 0x0000000000017941 */ /* 0x000fea0003800000 */
.L_x_5140:
[----:B------:R-:W-:-:S13]  /*98d0*/  ISETP.NE.AND P3, PT, R35, RZ, PT ;  /* 0x000000ff2300720c */ /* 0x000fda0003f65270 */
[----:B------:R-:W-:Y:S05]  /*98e0*/  @!P3 BRA `(.L_x_5094) ;  /* 0x0000000800e8b947 */ /* 0x000fea0003800000 */
[----:B0---4-:R-:W2:Y:S01]  /*98f0*/  LDL R44, [R1+0x10] ;  /* 0x00001000012c7983 */ /* 0x011ea20000100800 */
[----:B------:R-:W-:Y:S01]  /*9900*/  SHF.R.U32.HI R47, RZ, 0x3, R212 ;  /* 0x00000003ff2f7819 */ /* 0x000fe200000116d4 */
[----:B------:R-:W-:Y:S01]  /*9910*/  BSSY B1, `(.L_x_5144) ;  /* 0x0000075000017945 */ /* 0x000fe20003800000 */
[----:B------:R-:W-:-:S04]  /*9920*/  IADD3 R46, P3, P4, R118, R128, R29 ;  /* 0x00000080762e7210 */ /* 0x000fc80007c7e01d */
        /* <DEDUP_REMOVED lines=26> */
[--C-:B------:R-:W-:Y:S01]  /*9ad0*/  SHF.R.U64 R64, R68, 0x10, R69.reuse ;  /* 0x0000001044407819 */ /* 0x100fe20000001245 */
[----:B0-----:R-:W-:Y:S01]  /*9ae0*/  IMAD.U32 R56, R45, 0x10000, RZ ;  /* 0x000100002d387824 */ /* 0x001fe200078e00ff */
[----:B------:R-:W-:Y:S01]  /*9af0*/  SHF.R.U32.HI R66, RZ, 0x10, R69 ;  /* 0x00000010ff427819 */ /* 0x000fe20000011645 */
[----:B------:R-:W-:Y:S01]  /*9b00*/  IMAD.U32 R62, R51, 0x10000, RZ ;  /* 0x00010000333e7824 */ /* 0x000fe200078e00ff */
[----:B------:R-:W-:Y:S01]  /*9b10*/  SHF.R.U64 R69, R70, 0x10, R71 ;  /* 0x0000001046457819 */ /* 0x000fe20000001247 */
[----:B------:R-:W-:Y:S01]  /*9b20*/  IMAD.U32 R54, R44, 0x10000, RZ ;  /* 0x000100002c367824 */ /* 0x000fe200078e00ff */
[----:B------:R-:W-:Y:S02]  /*9b30*/  PRMT R67, R154, 0x5432, R67 ;  /* 0x000054329a437816 */ /* 0x000fe40000000043 */
[----:B------:R-:W-:-:S02]  /*9b40*/  PRMT R64, R151, 0x5410, R64 ;  /* 0x0000541097407816 */ /* 0x000fc40000000040 */
[----:B------:R-:W-:Y:S02]  /*9b50*/  PRMT R151, R151, 0x5432, R66 ;  /* 0x0000543297977816 */ /* 0x000fe40000000042 */
[----:B------:R-:W-:Y:S02]  /*9b60*/  SHF.R.U32.HI R71, RZ, 0x10, R71 ;  /* 0x00000010ff477819 */ /* 0x000fe40000011647 */
[----:B------:R-:W-:Y:S02]  /*9b70*/  SHF.R.U64 R65, R80, 0x10, R81 ;  /* 0x0000001050417819 */ /* 0x000fe40000001251 */
[----:B------:R-:W-:Y:S01]  /*9b80*/  PRMT R66, R150, 0x5410, R69 ;  /* 0x0000541096427816 */ /* 0x000fe20000000045 */
[----:B------:R-:W-:Y:S01]  /*9b90*/  IMAD.U32 R69, R67, 0x10000, RZ ;  /* 0x0001000043457824 */ /* 0x000fe200078e00ff */
[--C-:B------:R-:W-:Y:S02]  /*9ba0*/  SHF.R.U64 R68, R82, 0x10, R83.reuse ;  /* 0x0000001052447819 */ /* 0x100fe40000001253 */
[----:B------:R-:W-:-:S02]  /*9bb0*/  SHF.R.U32.HI R82, RZ, 0x10, R83 ;  /* 0x00000010ff527819 */ /* 0x000fc40000011653 */
[----:B------:R-:W-:Y:S01]  /*9bc0*/  PRMT R150, R150, 0x5432, R71 ;  /* 0x0000543296967816 */ /* 0x000fe20000000047 */
[----:B------:R-:W-:Y:S01]  /*9bd0*/  FMUL.FTZ R71, R60, R69 ;  /* 0x000000453c477220 */ /* 0x000fe20000410000 */
[----:B------:R-:W-:Y:S01]  /*9be0*/  PRMT R154, R154, 0x5410, R65 ;  /* 0x000054109a9a7816 */ /* 0x000fe20000000041 */
[----:B------:R-:W-:Y:S01]  /*9bf0*/  IMAD.U32 R65, R151, 0x10000, RZ ;  /* 0x0001000097417824 */ /* 0x000fe200078e00ff */
[C---:B------:R-:W-:Y:S02]  /*9c00*/  PRMT R68, R153.reuse, 0x5410, R68 ;  /* 0x0000541099447816 */ /* 0x040fe40000000044 */
[----:B------:R-:W-:Y:S01]  /*9c10*/  PRMT R153, R153, 0x5432, R82 ;  /* 0x0000543299997816 */ /* 0x000fe20000000052 */
[-C--:B------:R-:W-:Y:S01]  /*9c20*/  FMUL.FTZ R73, R60, R65.reuse ;  /* 0x000000413c497220 */ /* 0x080fe20000410000 */
[----:B------:R-:W-:Y:S01]  /*9c30*/  FFMA.FTZ R70, R56, R65, -R71 ;  /* 0x0000004138467223 */ /* 0x000fe20000010847 */
[----:B------:R-:W-:Y:S01]  /*9c40*/  IMAD.U32 R65, R150, 0x10000, RZ ;  /* 0x0001000096417824 */ /* 0x000fe200078e00ff */
[----:B------:R-:W-:Y:S01]  /*9c50*/  LOP3.LUT R61, R49, 0xffff0000, RZ, 0xc0, !PT ;  /* 0xffff0000313d7812 */ /* 0x000fe200078ec0ff */
[----:B------:R-:W-:Y:S01]  /*9c60*/  IMAD.U32 R71, R153, 0x10000, RZ ;  /* 0x0001000099477824 */ /* 0x000fe200078e00ff */
[----:B------:R-:W-:Y:S01]  /*9c70*/  LOP3.LUT R67, R67, 0xffff0000, RZ, 0xc0, !PT ;  /* 0xffff000043437812 */ /* 0x000fe200078ec0ff */
[C---:B------:R-:W-:Y:S01]  /*9c80*/  IMAD.U32 R49, R48.reuse, 0x10000, RZ ;  /* 0x0001000030317824 */ /* 0x040fe200078e00ff */
[----:B------:R-:W-:Y:S01]  /*9c90*/  LOP3.LUT R59, R48, 0xffff0000, RZ, 0xc0, !PT ;  /* 0xffff0000303b7812 */ /* 0x000fe200078ec0ff */
[----:B------:R-:W-:Y:S01]  /*9ca0*/  FFMA.FTZ R73, R56, R69, R73 ;  /* 0x0000004538497223 */ /* 0x000fe20000010049 */
[----:B------:R-:W-:Y:S01]  /*9cb0*/  LOP3.LUT R151, R151, 0xffff0000, RZ, 0xc0, !PT ;  /* 0xffff000097977812 */ /* 0x000fe200078ec0ff */
[----:B------:R-:W-:-:S02]  /*9cc0*/  IMAD.U32 R48, R47, 0x10000, RZ ;  /* 0x000100002f307824 */ /* 0x000fc400078e00ff */
[C---:B------:R-:W-:Y:S01]  /*9cd0*/  FMUL.FTZ R56, R62.reuse, R65 ;  /* 0x000000413e387220 */ /* 0x040fe20000410000 */
[----:B------:R-:W-:Y:S01]  /*9ce0*/  FMUL.FTZ R69, R62, R71 ;  /* 0x000000473e457220 */ /* 0x000fe20000410000 */
[----:B------:R-:W-:Y:S01]  /*9cf0*/  LOP3.LUT R58, R45, 0xffff0000, RZ, 0xc0, !PT ;  /* 0xffff00002d3a7812 */ /* 0x000fe200078ec0ff */
[C---:B------:R-:W-:Y:S01]  /*9d00*/  FMUL.FTZ R75, R61.reuse, R67 ;  /* 0x000000433d4b7220 */ /* 0x040fe20000410000 */
[----:B------:R-:W-:Y:S01]  /*9d10*/  FMUL.FTZ R61, R61, R151 ;  /* 0x000000973d3d7220 */ /* 0x000fe20000410000 */
[C---:B------:R-:W-:Y:S01]  /*9d20*/  FFMA.FTZ R71, R48.reuse, R71, R56 ;  /* 0x0000004730477223 */ /* 0x040fe20000010038 */
[----:B------:R-:W-:Y:S01]  /*9d30*/  LOP3.LUT R63, R51, 0xffff0000, RZ, 0xc0, !PT ;  /* 0xffff0000333f7812 */ /* 0x000fe200078ec0ff */
[----:B------:R-:W-:Y:S01]  /*9d40*/  FFMA.FTZ R69, R48, R65, -R69 ;  /* 0x0000004130457223 */ /* 0x000fe20000010845 */
[----:B------:R-:W-:Y:S01]  /*9d50*/  LOP3.LUT R60, R153, 0xffff0000, RZ, 0xc0, !PT ;  /* 0xffff0000993c7812 */ /* 0x000fe200078ec0ff */
[----:B------:R-:W-:Y:S01]  /*9d60*/  IMAD.U32 R56, R154, 0x10000, RZ ;  /* 0x000100009a387824 */ /* 0x000fe200078e00ff */
[----:B------:R-:W-:Y:S01]  /*9d70*/  LOP3.LUT R150, R150, 0xffff0000, RZ, 0xc0, !PT ;  /* 0xffff000096967812 */ /* 0x000fe200078ec0ff */
[----:B------:R-:W-:-:S02]  /*9d80*/  IMAD.U32 R48, R64, 0x10000, RZ ;  /* 0x0001000040307824 */ /* 0x000fc400078e00ff */
[C---:B------:R-:W-:Y:S01]  /*9d90*/  FFMA.FTZ R62, R58.reuse, R67, R61 ;  /* 0x000000433a3e7223 */ /* 0x040fe2000001003d */
[----:B------:R-:W-:Y:S01]  /*9da0*/  LOP3.LUT R47, R47, 0xffff0000, RZ, 0xc0, !PT ;  /* 0xffff00002f2f7812 */ /* 0x000fe200078ec0ff */
[----:B------:R-:W-:Y:S01]  /*9db0*/  FFMA.FTZ R75, R58, R151, -R75 ;  /* 0x000000973a4b7223 */ /* 0x000fe2000001084b */
[----:B------:R-:W-:Y:S01]  /*9dc0*/  FMUL.FTZ R61, R49, R56 ;  /* 0x00000038313d7220 */ /* 0x000fe20000410000 */
[----:B------:R-:W-:Y:S01]  /*9dd0*/  FMUL.FTZ R58, R63, R60 ;  /* 0x0000003c3f3a7220 */ /* 0x000fe20000410000 */
[----:B------:R-:W-:Y:S01]  /*9de0*/  LOP3.LUT R154, R154, 0xffff0000, RZ, 0xc0, !PT ;  /* 0xffff00009a9a7812 */ /* 0x000fe200078ec0ff */
[----:B------:R-:W-:Y:S01]  /*9df0*/  FMUL.FTZ R49, R49, R48 ;  /* 0x0000003031317220 */ /* 0x000fe20000410000 */
[----:B------:R-:W-:Y:S01]  /*9e00*/  LOP3.LUT R64, R64, 0xffff0000, RZ, 0xc0, !PT ;  /* 0xffff000040407812 */ /* 0x000fe200078ec0ff */
[----:B------:R-:W-:Y:S01]  /*9e10*/  FMUL.FTZ R72, R63, R150 ;  /* 0x000000963f487220 */ /* 0x000fe20000410000 */
[C---:B------:R-:W-:Y:S01]  /*9e20*/  FFMA.FTZ R61, R54.reuse, R48, -R61 ;  /* 0x00000030363d7223 */ /* 0x040fe2000001083d */
[----:B------:R-:W-:Y:S01]  /*9e30*/  FFMA.FTZ R150, R47, R150, -R58 ;  /* 0x000000962f967223 */ /* 0x000fe2000001083a */
[----:B------:R-:W-:Y:S01]  /*9e40*/  FFMA.FTZ R54, R54, R56, R49 ;  /* 0x0000003836367223 */ /* 0x000fe20000010031 */
[----:B------:R-:W-:-:S02]  /*9e50*/  IMAD.U32 R51, R50, 0x10000, RZ ;  /* 0x0001000032337824 */ /* 0x000fc400078e00ff */
[C---:B------:R-:W-:Y:S01]  /*9e60*/  FMUL.FTZ R58, R59.reuse, R154 ;  /* 0x0000009a3b3a7220 */ /* 0x040fe20000410000 */
[----:B------:R-:W-:Y:S01]  /*9e70*/  FMUL.FTZ R56, R59, R64 ;  /* 0x000000403b387220 */ /* 0x000fe20000410000 */
[----:B------:R-:W-:Y:S01]  /*9e80*/  LOP3.LUT R50, R50, 0xffff0000, RZ, 0xc0, !PT ;  /* 0xffff000032327812 */ /* 0x000fe200078ec0ff */
[----:B------:R-:W-:Y:S01]  /*9e90*/  FFMA.FTZ R72, R47, R60, R72 ;  /* 0x0000003c2f487223 */ /* 0x000fe20000010048 */
[C---:B------:R-:W-:Y:S01]  /*9ea0*/  IMAD.U32 R48, R68.reuse, 0x10000, RZ ;  /* 0x0001000044307824 */ /* 0x040fe200078e00ff */
        /* <DEDUP_REMOVED lines=27> */
.L_x_5145:
[----:B------:R-:W-:Y:S05]  /*a060*/  BSYNC B1 ;  /* 0x0000000000017941 */ /* 0x000fea0003800000 */
.L_x_5144:
        /* <DEDUP_REMOVED lines=10> */
.L_x_5061:
[----:B------:R-:W2:Y:S02]  /*a110*/  LDL R44, [R1+0x44] ;  /* 0x00004400012c7983 */ /* 0x000ea40000100800 */
[----:B--2---:R-:W-:-:S13]  /*a120*/  R2UR UR4, R44 ;  /* 0x000000002c0472ca */ /* 0x004fda00000e0000 */
[----:B------:R-:W-:-:S06]  /*a130*/  UISETP.NE.AND UP0, UPT, UR4, 0x3, UPT ;  /* 0x000000030400788c */ /* 0x000fcc000bf05270 */
[----:B------:R-:W-:-:S13]  /*a140*/  PLOP3.LUT P2, PT, PT, PT, UP0, 0x80, 0x0 ;  /* 0x000000000000781c */ /* 0x000fda0003f4f008 */
[----:B------:R-:W-:Y:S05]  /*a150*/  @!P2 BRA `(.L_x_5146) ;  /* 0x000000000004a947 */ /* 0x000fea0003800000 */
[----:B------:R-:W-:Y:S01]  /*a160*/  BPT.TRAP 0x1 ;  /* 0x000000040000795c */ /* 0x000fe20000300000 */
.L_x_5146:
[----:B------:R-:W-:Y:S01]  /*a170*/  IMAD R43, R19, 0x8, R18 ;  /* 0x00000008132b7824 */ /* 0x000fe200078e0212 */
[----:B------:R-:W-:Y:S01]  /*a180*/  SHF.L.U32 R100, R209, 0x1f, RZ ;  /* 0x0000001fd1647819 */ /* 0x000fe200000006ff */
[----:B------:R-:W-:Y:S01]  /*a190*/  IMAD R42, R24, -0x70, R2 ;  /* 0xffffff90182a7824 */ /* 0x000fe200078e0202 */
[----:B------:R-:W-:Y:S02]  /*a1a0*/  BSSY B1, `(.L_x_5147) ;  /* 0x0000004000017945 */ /* 0x000fe40003800000 */
[----:B------:R-:W1:Y:S02]  /*a1b0*/  SYNCS.PHASECHK.TRANS64.TRYWAIT P3, [R43+URZ+0x36890], R100 ;  /* 0x036890642b0075a7 */ /* 0x000e64000806017f */
[----:B------:R-:W-:Y:S01]  /*a1c0*/  VIMNMX R42, R42, 0x70, PT ;  /* 0x000000702a2a7848 */ /* 0x000fe20003fe0100 */
[----:B-1----:R-:W-:Y:S06]  /*a1d0*/  @!P3 BRA `(.L_x_5148) ;  /* 0x0000022c00d8b947 */ /* 0x002fec0003800000 */
.L_x_5398:
[----:B------:R-:W-:Y:S05]  /*a1e0*/  BSYNC B1 ;  /* 0x0000000000017941 */ /* 0x000fea0003800000 */
.L_x_5147:
        /* <DEDUP_REMOVED lines=21> */
.L_x_5150:
[----:B------:R-:W-:Y:S05]  /*a340*/  BSYNC B1 ;  /* 0x0000000000017941 */ /* 0x000fea0003800000 */
.L_x_5149:
        /* <DEDUP_REMOVED lines=20> */
.L_x_5094:
[----:B------:R-:W-:Y:S05]  /*a490*/  BSYNC B0 ;  /* 0x0000000000007941 */ /* 0x000fea0003800000 */
.L_x_5060:
        /* <DEDUP_REMOVED lines=17> */
.L_x_5152:
[----:B------:R-:W-:Y:S05]  /*a5b0*/  BSYNC B0 ;  /* 0x0000000000007941 */ /* 0x000fea0003800000 */
.L_x_5151:
        /* <DEDUP_REMOVED lines=10> */
[----:B------:R2:W-:Y:S04]  /*a660*/  STL [R1+0x14], R44 ;  /* 0x0000142c01007387 */ /* 0x0005e80000100800 */
[----:B------:R2:W-:Y:S02]  /*a670*/  STL [R1+0x3c], R45 ;  /* 0x00003c2d01007387 */ /* 0x0005e40000100800 */
[----:B-12---:R-:W-:Y:S05]  /*a680*/  @!P2 BRA `(.L_x_5154) ;  /* 0x0000022800c0a947 */ /* 0x006fea0003800000 */
.L_x_5399:
[----:B------:R-:W-:Y:S05]  /*a690*/  BSYNC B0 ;  /* 0x0000000000007941 */ /* 0x000fea0003800000 */
.L_x_5153:
[----:B------:R1:W5:Y:S04]  /*a6a0*/  LDL R55, [R1+0x40] ;  /* 0x0000400001377983 */ /* 0x0003680000100800 */
[----:B------:R1:W5:Y:S04]  /*a6b0*/  LDL R54, [R1+0x3c] ;  /* 0x00003c0001367983 */ /* 0x0003680000100800 */
[----:B------:R1:W5:Y:S04]  /*a6c0*/  LDL R53, [R1+0x38] ;  /* 0x0000380001357983 */ /* 0x0003680000100800 */
[----:B------:R1:W5:Y:S01]  /*a6d0*/  LDL R52, [R1+0x14] ;  /* 0x0000140001347983 */ /* 0x0003620000100800 */
        /* <DEDUP_REMOVED lines=35> */
.L_x_5156:
[----:B------:R-:W-:Y:S05]  /*a910*/  BSYNC B0 ;  /* 0x0000000000007941 */ /* 0x000fea0003800000 */
.L_x_5155:
        /* <DEDUP_REMOVED lines=36> */
.L_x_5158:
[----:B------:R-:W-:Y:S05]  /*ab60*/  BSYNC B0 ;  /* 0x0000000000007941 */ /* 0x000fea0003800000 */
.L_x_5157:
        /* <DEDUP_REMOVED lines=19> */
.L_x_5055:
[----:B------:R-:W-:Y:S01]  /*aca0*/  BSSY B0, `(.L_x_5160) ;  /* 0x0000039000007945 */ /* 0x000fe20003800000 */
[----:B------:R-:W-:Y:S01]  /*acb0*/  ISETP.GE.AND P1, PT, R148, 0x1, PT ;  /* 0x000000019400780c */ /* 0x000fe20003f26270 */
[----:B------:R-:W-:Y:S01]  /*acc0*/  IMAD.MOV.U32 R0, RZ, RZ, RZ ;  /* 0x000000ffff007224 */ /* 0x000fe200078e00ff */
[----:B------:R-:W-:Y:S02]  /*acd0*/  PLOP3.LUT P0, PT, PT, PT, PT, 0x80, 0x0 ;  /* 0x000000000000781c */ /* 0x000fe40003f0f070 */
        /* <DEDUP_REMOVED lines=51> */
[----:B------:R-:W0:Y:S02]  /*b010*/  FENCE.VIEW.ASYNC.G ;  /* 0x00000000000073c6 */ /* 0x000e240000000100 */
[----:B0-----:R-:W-:Y:S06]  /*b020*/  BAR.ARV 0xc, 0x120 ;  /* 0x0304800000007b1d */ /* 0x001fec0000002000 */
.L_x_5161:
[----:B------:R-:W-:Y:S05]  /*b030*/  BSYNC B0 ;  /* 0x0000000000007941 */ /* 0x000fea0003800000 */
.L_x_5160:
[----:B------:R-:W-:Y:S01]  /*b040*/  CS2R R24, SRZ ;  /* 0x0000000000187805 */ /* 0x000fe2000001ff00 */
        /* <DEDUP_REMOVED lines=30> */
.L_x_5163:
        /* <DEDUP_REMOVED lines=12> */
.L_x_5167:
[----:B-1----:R1:W2:Y:S02]  /*b2f0*/  SYNCS.PHASECHK.TRANS64.TRYWAIT P0, [R18+URZ+0x36800], R3 ;  /* 0x03680003120075a7 */ /* 0x0022a4000800017f */
[----:B--2---:R-:W-:Y:S05]  /*b300*/  @!P0 NANOSLEEP.SYNCS 0x989680 ;  /* 0x009896800000895d */ /* 0x004fea0003900000 */
[----:B------:R-:W2:Y:S02]  /*b310*/  @!P0 SYNCS.PHASECHK.TRANS64 P0, [R18+URZ+0x36800], R3 ;  /* 0x03680003120085a7 */ /* 0x000ea4000800007f */
[----:B--2---:R-:W-:Y:S05]  /*b320*/  @!P0 BRA `(.L_x_5167) ;  /* 0xfffffffc00f08947 */ /* 0x004fea000383ffff */
.L_x_5166:
[----:B------:R-:W-:Y:S05]  /*b330*/  BSYNC B0 ;  /* 0x0000000000007941 */ /* 0x000fea0003800000 */
.L_x_5165:
[----:B------:R-:W-:Y:S05]  /*b340*/  BRA `(.L_x_5168) ;  /* 0x00000074002c7947 */ /* 0x000fea0003800000 */
.L_x_5164:
[----:B------:R-:W2:Y:S01]  /*b350*/  LDL R0, [R1+0x68] ;  /* 0x0000680001007983 */ /* 0x000ea20000100800 */
[----:B------:R-:W0:Y:S01]  /*b360*/  LDC.64 R70, c[0x0][0x3d8] ;  /* 0x0000f600ff467b82 */ /* 0x000e220000000a00 */
[----:B------:R-:W-:Y:S01]  /*b370*/  SHF.R.S32.HI R3, RZ, 0x1f, R144 ;  /* 0x0000001fff037819 */ /* 0x000fe20000011490 */
[--C-:B------:R-:W-:Y:S01]  /*b380*/  IMAD.MOV.U32 R4, RZ, RZ, R16.reuse ;  /* 0x000000ffff047224 */ /* 0x100fe200078e0010 */
[----:B------:R-:W-:Y:S02]  /*b390*/  SHF.R.S32.HI R5, RZ, 0x1f, R16 ;  /* 0x0000001fff057819 */ /* 0x000fe40000011410 */
[----:B------:R-:W-:-:S03]  /*b3a0*/  SHF.R.S32.HI R9, RZ, 0x1f, R22 ;  /* 0x0000001fff097819 */ /* 0x000fc60000011416 */
[----:B------:R-:W1:Y:S01]  /*b3b0*/  LDC.64 R10, c[0x0][0x3e8] ;  /* 0x0000fa00ff0a7b82 */ /* 0x000e620000000a00 */
[-C--:B0-----:R-:W-:Y:S02]  /*b3c0*/  IMAD R8, R234, R70.reuse, RZ ;  /* 0x00000046ea087224 */ /* 0x081fe400078e02ff */
[----:B------:R-:W-:-:S04]  /*b3d0*/  IMAD.WIDE.U32 R56, R144, R70, RZ ;  /* 0x0000004690387225 */ /* 0x000fc800078e00ff */
[----:B------:R-:W-:-:S04]  /*b3e0*/  IMAD.WIDE.U32 R6, R204, R70, R4 ;  /* 0x00000046cc067225 */ /* 0x000fc800078e0004 */
[----:B------:R-:W-:Y:S01]  /*b3f0*/  IMAD R78, R204, R71, R8 ;  /* 0x00000047cc4e7224 */ /* 0x000fe200078e0208 */
[----:B------:R-:W-:Y:S01]  /*b400*/  IADD3 R74, P0, R6, R56, RZ ;  /* 0x00000038064a7210 */ /* 0x000fe20007f1e0ff */
[----:B------:R-:W-:Y:S02]  /*b410*/  IMAD.MOV.U32 R8, RZ, RZ, R22 ;  /* 0x000000ffff087224 */ /* 0x000fe400078e0016 */
[----:B-1----:R-:W-:-:S04]  /*b420*/  IMAD.WIDE.U32 R4, R204, R10, R4 ;  /* 0x0000000acc047225 */ /* 0x002fc800078e0004 */
[----:B------:R-:W-:Y:S02]  /*b430*/  IMAD.SHL.U32 R73, R70, 0x40, RZ ;  /* 0x0000004046497824 */ /* 0x000fe400078e00ff */
[----:B------:R-:W-:Y:S01]  /*b440*/  IMAD.SHL.U32 R72, R10, 0x40, RZ ;  /* 0x000000400a487824 */ /* 0x000fe200078e00ff */
[----:B--2---:R-:W-:Y:S01]  /*b450*/  R2UR UR4, R0 ;  /* 0x00000000000472ca */ /* 0x004fe200000e0000 */
[C---:B------:R-:W-:Y:S02]  /*b460*/  IMAD R0, R3.reuse, R70, RZ ;  /* 0x0000004603007224 */ /* 0x040fe400078e02ff */
[----:B------:R-:W-:Y:S02]  /*b470*/  IMAD R3, R3, R10, RZ ;  /* 0x0000000a03037224 */ /* 0x000fe400078e02ff */
[----:B------:R-:W-:Y:S01]  /*b480*/  IMAD R75, R144, R71, R0 ;  /* 0x00000047904b7224 */ /* 0x000fe200078e0200 */
[----:B------:R-:W-:Y:S01]  /*b490*/  SHF.L.U64.HI R71, R70, 0x6, R71 ;  /* 0x0000000646477819 */ /* 0x000fe20000010247 */
[----:B------:R-:W-:-:S02]  /*b4a0*/  IMAD R3, R144, R11, R3 ;  /* 0x0000000b90037224 */ /* 0x000fc400078e0203 */
[----:B------:R-:W-:Y:S02]  /*b4b0*/  IMAD.IADD R75, R75, 0x1, R57 ;  /* 0x000000014b4b7824 */ /* 0x000fe400078e0239 */
[----:B------:R-:W-:Y:S02]  /*b4c0*/  IMAD R0, R234, R10, RZ ;  /* 0x0000000aea007224 */ /* 0x000fe400078e02ff */
[----:B------:R-:W-:Y:S01]  /*b4d0*/  ULOP3.LUT UP0, URZ, UR4, 0x3ff, URZ, 0xc0, !UPT ;  /* 0x000003ff043f7892 */ /* 0x000fe2000f80c03f */
[----:B------:R-:W-:Y:S01]  /*b4e0*/  IADD3.X R76, R75, R7, R78, P0, !PT ;  /* 0x000000074b4c7210 */ /* 0x000fe200007fe44e */
[----:B------:R-:W-:Y:S01]  /*b4f0*/  IMAD.WIDE.U32 R6, R204, R70, R8 ;  /* 0x00000046cc067225 */ /* 0x000fe200078e0008 */
[----:B------:R-:W-:-:S03]  /*b500*/  SHF.L.U64.HI R70, R10, 0x6, R11 ;  /* 0x000000060a467819 */ /* 0x000fc6000001020b */
[----:B------:R-:W-:Y:S01]  /*b510*/  IMAD.WIDE.U32 R144, R144, R10, RZ ;  /* 0x0000000a90907225 */ /* 0x000fe200078e00ff */
[----:B------:R-:W-:-:S03]  /*b520*/  IADD3 R68, P1, R6, R56, RZ ;  /* 0x0000003806447210 */ /* 0x000fc60007f3e0ff */
[C---:B------:R-:W-:Y:S01]  /*b530*/  IMAD.WIDE.U32 R8, R204.reuse, R10, R8 ;  /* 0x0000000acc087225 */ /* 0x040fe200078e0008 */
[----:B------:R-:W-:Y:S02]  /*b540*/  IADD3.X R78, R75, R78, R7, P1, !PT ;  /* 0x0000004e4b4e7210 */ /* 0x000fe40000ffe407 */
[----:B------:R-:W-:Y:S01]  /*b550*/  PLOP3.LUT P1, PT, PT, PT, UP0, 0x80, 0x0 ;  /* 0x000000000000781c */ /* 0x000fe20003f2f008 */
[----:B------:R-:W-:Y:S01]  /*b560*/  IMAD R0, R204, R11, R0 ;  /* 0x0000000bcc007224 */ /* 0x000fe200078e0200 */
[-C--:B------:R-:W-:Y:S01]  /*b570*/  IADD3 R79, P0, R4, R144.reuse, RZ ;  /* 0x00000090044f7210 */ /* 0x080fe20007f1e0ff */
[----:B------:R-:W-:Y:S01]  /*b580*/  IMAD.IADD R77, R3, 0x1, R145 ;  /* 0x00000001034d7824 */ /* 0x000fe200078e0291 */
[----:B------:R-:W-:-:S04]  /*b590*/  IADD3 R69, P2, R8, R144, RZ ;  /* 0x0000009008457210 */ /* 0x000fc80007f5e0ff */
[C---:B------:R-:W-:Y:S02]  /*b5a0*/  IADD3.X R81, R77.reuse, R5, R0, P0, !PT ;  /* 0x000000054d517210 */ /* 0x040fe400007fe400 */
[----:B------:R-:W-:-:S03]  /*b5b0*/  IADD3.X R83, R77, R0, R9, P2, !PT ;  /* 0x000000004d537210 */ /* 0x000fc600017fe409 */
        /* <DEDUP_REMOVED lines=17> */
.L_x_5169:
        /* <DEDUP_REMOVED lines=84> */
.L_x_5173:
[----:B------:R-:W-:Y:S05]  /*bc10*/  BSYNC B1 ;  /* 0x0000000000017941 */ /* 0x000fea0003800000 */
.L_x_5172:
        /* <DEDUP_REMOVED lines=13> */
[----:B------:R-:W-:Y:S02]  /*bcf0*/  LOP3.LUT R14, R3, R214, RZ, 0x3c, !PT ;  /* 0x000000d6030e7212 */ /* 0x000fe400078e3cff */
[----:B------:R-:W-:Y:S01]  /*bd00*/  CS2R R42, SRZ ;  /* 0x00000000002a7805 */ /* 0x000fe2000001ff00 */
[----:B------:R-:W-:Y:S06]  /*bd10*/  @P1 BRA `(.L_x_5175) ;  /* 0x0000000000b81947 */ /* 0x000fec0003800000 */
[----:B------:R-:W-:Y:S01]  /*bd20*/  IADD3 R72, P4, P5, R79, R72, R82 ;  /* 0x000000484f487210 */ /* 0x000fe20007d9e052 */
[----:B-1----:R-:W-:Y:S01]  /*bd30*/  VIADD R4, R16, 0x10 ;  /* 0x0000001010047836 */ /* 0x002fe20000000000 */
[----:B------:R-:W-:Y:S01]  /*bd40*/  IADD3 R73, P2, P3, R74, R73, R87 ;  /* 0x000000494a497210 */ /* 0x000fe20007b5e057 */
[----:B------:R-:W-:Y:S01]  /*bd50*/  ULDC UR4, c[0x0][0x3d4] ;  /* 0x0000f50000047ab9 */ /* 0x000fe20000000800 */
[----:B------:R-:W-:Y:S01]  /*bd60*/  IADD3.X R3, R81, R70, R80, P4, P5 ;  /* 0x0000004651037210 */ /* 0x000fe200027ea450 */
[----:B------:R-:W-:Y:S01]  /*bd70*/  VIADD R5, R16, 0x20 ;  /* 0x0000002010057836 */ /* 0x000fe20000000000 */
[----:B------:R-:W-:Y:S01]  /*bd80*/  IADD3.X R0, R76, R71, R85, P2, P3 ;  /* 0x000000474c007210 */ /* 0x000fe200017e6455 */
[----:B------:R-:W-:Y:S01]  /*bd90*/  ULDC.64 UR6, c[0x0][0x3c8] ;  /* 0x0000f20000067ab9 */ /* 0x000fe20000000a00 */
[----:B------:R-:W-:Y:S01]  /*bda0*/  ISETP.GE.AND P5, PT, R16, UR4, PT ;  /* 0x0000000410007c0c */ /* 0x000fe2000bfa6270 */
[----:B------:R-:W-:Y:S01]  /*bdb0*/  ULDC.64 UR8, c[0x0][0x3e0] ;  /* 0x0000f80000087ab9 */ /* 0x000fe20000000a00 */
[----:B------:R-:W-:Y:S01]  /*bdc0*/  ISETP.GE.AND P2, PT, R4, UR4, PT ;  /* 0x0000000404007c0c */ /* 0x000fe2000bf46270 */
[----:B------:R-:W-:Y:S01]  /*bdd0*/  VIADD R7, R16, 0x30 ;  /* 0x0000003010077836 */ /* 0x000fe20000000000 */
[----:B------:R-:W-:-:S02]  /*bde0*/  LEA R4, P3, R73, UR6, 0x1 ;  /* 0x0000000649047c11 */ /* 0x000fc4000f8608ff */
[----:B------:R-:W-:Y:S02]  /*bdf0*/  CS2R R40, SRZ ;  /* 0x0000000000287805 */ /* 0x000fe4000001ff00 */
[----:B------:R-:W-:Y:S02]  /*be00*/  LEA R6, P6, R72, UR8, 0x1 ;  /* 0x0000000848067c11 */ /* 0x000fe4000f8c08ff */
[----:B------:R-:W-:Y:S02]  /*be10*/  CS2R R42, SRZ ;  /* 0x00000000002a7805 */ /* 0x000fe4000001ff00 */
[----:B------:R-:W-:Y:S01]  /*be20*/  ISETP.GE.AND P4, PT, R5, UR4, PT ;  /* 0x0000000405007c0c */ /* 0x000fe2000bf86270 */
[C---:B------:R-:W-:Y:S01]  /*be30*/  VIADD R8, R16.reuse, 0x40 ;  /* 0x0000004010087836 */ /* 0x040fe20000000000 */
[----:B------:R-:W-:Y:S01]  /*be40*/  LEA.HI.X R5, R73, UR7, R0, 0x1, P3 ;  /* 0x0000000749057c11 */ /* 0x000fe200098f0c00 */
[----:B------:R-:W-:Y:S01]  /*be50*/  VIADD R0, R16, 0x50 ;  /* 0x0000005010007836 */ /* 0x000fe20000000000 */
[----:B------:R-:W-:-:S02]  /*be60*/  ISETP.GE.AND P3, PT, R7, UR4, PT ;  /* 0x0000000407007c0c */ /* 0x000fc4000bf66270 */
        /* <DEDUP_REMOVED lines=25> */
.L_x_5175:
[----:B------:R-:W-:Y:S05]  /*c000*/  BSYNC B1 ;  /* 0x0000000000017941 */ /* 0x000fea0003800000 */
.L_x_5174:
[----:B------:R-:W-:Y:S01]  /*c010*/  LOP3.LUT P2, RZ, R223, 0x4, RZ, 0xc0, !PT ;  /* 0x00000004dfff7812 */ /* 0x000fe2000784c0ff */
[----:B------:R-:W-:Y:S01]  /*c020*/  IMAD.IADD R57, R215, 0x1, R14 ;  /* 0x00000001d7397824 */ /* 0x000fe200078e020e */
[----:B------:R-:W-:Y:S01]  /*c030*/  ULDC.64 UR4, c[0x0][0x3c8] ;  /* 0x0000f20000047ab9 */ /* 0x000fe20000000a00 */
[----:B-----5:R-:W-:Y:S01]  /*c040*/  IMAD.MOV.U32 R0, RZ, RZ, R46 ;  /* 0x000000ffff007224 */ /* 0x020fe200078e002e */
[----:B------:R-:W-:Y:S01]  /*c050*/  ULDC.64 UR6, c[0x0][0x3e0] ;  /* 0x0000f80000067ab9 */ /* 0x000fe20000000a00 */
[----:B------:R-:W-:Y:S02]  /*c060*/  IMAD R57, R57, 0x2, R18 ;  /* 0x0000000239397824 */ /* 0x000fe400078e0212 */
[--C-:B-12---:R-:W-:Y:S01]  /*c070*/  IMAD.MOV.U32 R7, RZ, RZ, R75.reuse ;  /* 0x000000ffff077224 */ /* 0x106fe200078e004b */
[----:B------:R-:W-:Y:S01]  /*c080*/  PRMT R75, R0, 0x7610, R75 ;  /* 0x00007610004b7816 */ /* 0x000fe2000000004b */
[----:B------:R-:W-:Y:S02]  /*c090*/  IMAD.MOV.U32 R3, RZ, RZ, R47 ;  /* 0x000000ffff037224 */ /* 0x000fe400078e002f */
[----:B------:R-:W-:-:S02]  /*c0a0*/  VIADD R5, R57, 0x15400 ;  /* 0x0001540039057836 */ /* 0x000fc40000000000 */
[----:B------:R-:W-:Y:S01]  /*c0b0*/  IMAD.MOV.U32 R0, RZ, RZ, R49 ;  /* 0x000000ffff007224 */ /* 0x000fe200078e0031 */
[----:B------:R-:W-:Y:S01]  /*c0c0*/  PRMT R76, R3, 0x7610, R76 ;  /* 0x00007610034c7816 */ /* 0x000fe2000000004c */
[----:B------:R-:W-:Y:S02]  /*c0d0*/  IMAD.MOV.U32 R6, RZ, RZ, R56 ;  /* 0x000000ffff067224 */ /* 0x000fe400078e0038 */
[----:B------:R-:W-:Y:S01]  /*c0e0*/  VIADD R56, R57, 0x15440 ;  /* 0x0001544039387836 */ /* 0x000fe20000000000 */
[----:B------:R-:W-:Y:S01]  /*c0f0*/  PRMT R83, R0, 0x7610, R83 ;  /* 0x0000761000537816 */ /* 0x000fe20000000053 */
[----:B------:R-:W-:Y:S02]  /*c100*/  IMAD.MOV.U32 R4, RZ, RZ, R48 ;  /* 0x000000ffff047224 */ /* 0x000fe400078e0030 */
[----:B------:R-:W-:Y:S01]  /*c110*/  @P2 VIADD R56, R5, 0xffffffc0 ;  /* 0xffffffc005382836 */ /* 0x000fe20000000000 */
[----:B0-----:R-:W-:Y:S01]  /*c120*/  ISETP.NE.AND P2, PT, R78, 0x1, PT ;  /* 0x000000014e00780c */ /* 0x001fe20003f45270 */
        /* <DEDUP_REMOVED lines=12> */
[----:B------:R-:W-:Y:S01]  /*c1f0*/  MOV R3, R68 ;  /* 0x0000004400037202 */ /* 0x000fe20000000f00 */
        /* <DEDUP_REMOVED lines=23> */
[----:B------:R-:W-:-:S02]  /*c370*/  IMAD R3, R236, 0x40, R3 ;  /* 0x00000040ec037824 */ /* 0x000fc400078e0203 */
[----:B------:R-:W-:Y:S01]  /*c380*/  IMAD.MOV.U32 R4, RZ, RZ, R62 ;  /* 0x000000ffff047224 */ /* 0x000fe200078e003e */
[----:B------:R-:W-:Y:S01]  /*c390*/  PRMT R101, R72, 0x7610, R101 ;  /* 0x0000761048657816 */ /* 0x000fe20000000065 */
[----:B------:R-:W-:Y:S02]  /*c3a0*/  IMAD.MOV.U32 R71, RZ, RZ, R66 ;  /* 0x000000ffff477224 */ /* 0x000fe400078e0042 */
[----:B------:R-:W-:Y:S01]  /*c3b0*/  IMAD.MOV.U32 R72, RZ, RZ, R67 ;  /* 0x000000ffff487224 */ /* 0x000fe200078e0043 */
[----:B------:R-:W-:Y:S01]  /*c3c0*/  PRMT R104, R4, 0x7610, R104 ;  /* 0x0000761004687816 */ /* 0x000fe20000000068 */
[----:B-1----:R-:W-:Y:S01]  /*c3d0*/  @P2 IMAD.HI.U32 R0, R3, R0, RZ ;  /* 0x0000000003002227 */ /* 0x002fe200078e00ff */
[C---:B------:R-:W-:Y:S02]  /*c3e0*/  PRMT R111, R71.reuse, 0x7610, R111 ;  /* 0x00007610476f7816 */ /* 0x040fe4000000006f */
[----:B------:R-:W-:Y:S01]  /*c3f0*/  PRMT R71, R71, 0x5410, R72 ;  /* 0x0000541047477816 */ /* 0x000fe20000000048 */
[----:B------:R-:W-:Y:S01]  /*c400*/  IMAD.MOV.U32 R4, RZ, RZ, R63 ;  /* 0x000000ffff047224 */ /* 0x000fe200078e003f */
[----:B0-----:R-:W-:Y:S01]  /*c410*/  @P2 SHF.R.U32.HI R3, RZ, R5, R0 ;  /* 0x00000005ff032219 */ /* 0x001fe20000011600 */
[----:B------:R-:W-:-:S02]  /*c420*/  IMAD.MOV.U32 R0, RZ, RZ, R8 ;  /* 0x000000ffff007224 */ /* 0x000fc400078e0008 */
[----:B------:R-:W-:Y:S01]  /*c430*/  IMAD.MOV.U32 R14, RZ, RZ, R144 ;  /* 0x000000ffff0e7224 */ /* 0x000fe200078e0090 */
[----:B------:R-:W-:Y:S01]  /*c440*/  PRMT R105, R4, 0x7610, R105 ;  /* 0x0000761004697816 */ /* 0x000fe20000000069 */
[----:B------:R-:W-:Y:S01]  /*c450*/  IMAD.MOV.U32 R4, RZ, RZ, R9 ;  /* 0x000000ffff047224 */ /* 0x000fe200078e0009 */
[----:B------:R-:W-:Y:S01]  /*c460*/  SHF.R.S32.HI R5, RZ, 0x1f, R3 ;  /* 0x0000001fff057819 */ /* 0x000fe20000011403 */
[-C--:B------:R-:W-:Y:S01]  /*c470*/  IMAD.WIDE.U32 R6, R3, R10.reuse, R6 ;  /* 0x0000000a03067225 */ /* 0x080fe200078e0006 */
[----:B------:R-:W-:Y:S02]  /*c480*/  PRMT R70, R0, 0x7610, R70 ;  /* 0x0000761000467816 */ /* 0x000fe40000000046 */
[----:B------:R-:W-:Y:S01]  /*c490*/  PRMT R71, R4, 0x7610, R71 ;  /* 0x0000761004477816 */ /* 0x000fe20000000047 */
[C---:B------:R-:W-:Y:S02]  /*c4a0*/  IMAD R0, R5.reuse, R10, RZ ;  /* 0x0000000a05007224 */ /* 0x040fe400078e02ff */
[----:B------:R-:W-:-:S02]  /*c4b0*/  IMAD R4, R5, R12, RZ ;  /* 0x0000000c05047224 */ /* 0x000fc400078e02ff */
[----:B------:R-:W-:-:S04]  /*c4c0*/  IMAD.WIDE.U32 R14, R3, R12, R14 ;  /* 0x0000000c030e7225 */ /* 0x000fc800078e000e */
[C---:B------:R-:W-:Y:S01]  /*c4d0*/  IMAD R5, R3.reuse, R11, R0 ;  /* 0x0000000b03057224 */ /* 0x040fe200078e0200 */
[----:B------:R-:W-:Y:S01]  /*c4e0*/  LEA R0, P3, R14, UR6, 0x1 ;  /* 0x000000060e007c11 */ /* 0x000fe2000f8608ff */
[----:B------:R-:W-:Y:S01]  /*c4f0*/  IMAD R3, R3, R13, R4 ;  /* 0x0000000d03037224 */ /* 0x000fe200078e0204 */
[C---:B------:R-:W-:Y:S01]  /*c500*/  LEA R4, P2, R6.reuse, UR4, 0x1 ;  /* 0x0000000406047c11 */ /* 0x040fe2000f8408ff */
[----:B------:R-:W-:Y:S01]  /*c510*/  IMAD.IADD R5, R7, 0x1, R5 ;  /* 0x0000000107057824 */ /* 0x000fe200078e0205 */
[----:B------:R-:W-:Y:S01]  /*c520*/  UMOV UR4, 0xffffffff ;  /* 0xffffffff00047882 */ /* 0x000fe20000000000 */
[----:B------:R-:W-:Y:S02]  /*c530*/  IMAD.IADD R3, R15, 0x1, R3 ;  /* 0x000000010f037824 */ /* 0x000fe400078e0203 */
[----:B------:R-:W-:Y:S01]  /*c540*/  IMAD.MOV.U32 R11, RZ, RZ, R29 ;  /* 0x000000ffff0b7224 */ /* 0x000fe200078e001d */
[----:B------:R-:W-:Y:S01]  /*c550*/  LEA.HI.X R5, R6, UR5, R5, 0x1, P2 ;  /* 0x0000000506057c11 */ /* 0x000fe200090f0c05 */
[----:B------:R-:W-:Y:S01]  /*c560*/  IMAD.MOV.U32 R72, RZ, RZ, R24 ;  /* 0x000000ffff487224 */ /* 0x000fe200078e0018 */
[----:B------:R-:W-:Y:S01]  /*c570*/  LEA.HI.X R3, R14, UR7, R3, 0x1, P3 ;  /* 0x000000070e037c11 */ /* 0x000fe200098f0c03 */
[----:B------:R-:W-:Y:S01]  /*c580*/  IMAD.MOV.U32 R73, RZ, RZ, R25 ;  /* 0x000000ffff497224 */ /* 0x000fe200078e0019 */
[----:B------:R-:W-:Y:S01]  /*c590*/  PRMT R74, R11, 0x7610, R74 ;  /* 0x000076100b4a7816 */ /* 0x000fe2000000004a */
[----:B------:R-:W-:Y:S01]  /*c5a0*/  IMAD.MOV.U32 R10, RZ, RZ, R28 ;  /* 0x000000ffff0a7224 */ /* 0x000fe200078e001c */
[----:B------:R-:W-:Y:S01]  /*c5b0*/  LEA.HI R6, R232, R232, RZ, 0x1 ;  /* 0x000000e8e8067211 */ /* 0x000fe200078f08ff */
[----:B------:R-:W-:Y:S06]  /*c5c0*/  BRA.DIV UR4, `(.L_x_5176) ;  /* 0x0000020e04047947 */ /* 0x000fec000b800000 */
.L_x_5402:
[----:B------:R-:W-:-:S03]  /*c5d0*/  UMOV UR4, 0xffffffff ;  /* 0xffffffff00047882 */ /* 0x000fc60000000000 */
[----:B------:R-:W-:Y:S05]  /*c5e0*/  BRA.DIV UR4, `(.L_x_5177) ;  /* 0x0000020e04247947 */ /* 0x000fea000b800000 */
.L_x_5405:
[----:B------:R-:W-:-:S03]  /*c5f0*/  UMOV UR4, 0xffffffff ;  /* 0xffffffff00047882 */ /* 0x000fc60000000000 */
[----:B------:R-:W-:Y:S05]  /*c600*/  BRA.DIV UR4, `(.L_x_5178) ;  /* 0x0000020e04447947 */ /* 0x000fea000b800000 */
.L_x_5408:
[----:B------:R-:W-:-:S03]  /*c610*/  UMOV UR4, 0xffffffff ;  /* 0xffffffff00047882 */ /* 0x000fc60000000000 */
[----:B------:R-:W-:Y:S05]  /*c620*/  BRA.DIV UR4, `(.L_x_5179) ;  /* 0x0000020e04647947 */ /* 0x000fea000b800000 */
.L_x_5411:
[----:B------:R-:W-:-:S03]  /*c630*/  UMOV UR4, 0xffffffff ;  /* 0xffffffff00047882 */ /* 0x000fc60000000000 */
[----:B------:R-:W-:Y:S05]  /*c640*/  BRA.DIV UR4, `(.L_x_5180) ;  /* 0x0000020e04847947 */ /* 0x000fea000b800000 */
.L_x_5414:
[----:B------:R-:W-:Y:S01]  /*c650*/  UMOV UR4, 0xffffffff ;  /* 0xffffffff00047882 */ /* 0x000fe20000000000 */
[----:B------:R-:W-:Y:S02]  /*c660*/  LOP3.LUT R5, R6, 0xfffffffe, RZ, 0xc0, !PT ;  /* 0xfffffffe06057812 */ /* 0x000fe400078ec0ff */
[----:B------:R-:W-:Y:S05]  /*c670*/  BRA.DIV UR4, `(.L_x_5181) ;  /* 0x0000020e04a07947 */ /* 0x000fea000b800000 */
.L_x_5417:
[----:B------:R-:W-:Y:S01]  /*c680*/  UMOV UR4, 0xffffffff ;  /* 0xffffffff00047882 */ /* 0x000fe20000000000 */
[----:B------:R-:W-:Y:S02]  /*c690*/  IMAD.IADD R5, R232, 0x1, -R5 ;  /* 0x00000001e8057824 */ /* 0x000fe400078e0a05 */
[----:B------:R-:W-:Y:S05]  /*c6a0*/  BRA.DIV UR4, `(.L_x_5182) ;  /* 0x0000020e04bc7947 */ /* 0x000fea000b800000 */
.L_x_5420:
[----:B------:R-:W-:Y:S01]  /*c6b0*/  UMOV UR4, 0xffffffff ;  /* 0xffffffff00047882 */ /* 0x000fe20000000000 */
[----:B------:R-:W-:Y:S02]  /*c6c0*/  SHF.L.U32 R5, R5, 0x1f, RZ ;  /* 0x0000001f05057819 */ /* 0x000fe400000006ff */
[----:B------:R-:W-:Y:S05]  /*c6d0*/  BRA.DIV UR4, `(.L_x_5183) ;  /* 0x0000020e04d87947 */ /* 0x000fea000b800000 */
.L_x_5423:
[----:B------:R-:W0:Y:S01]  /*c6e0*/  SYNCS.PHASECHK.TRANS64.TRYWAIT P2, [R18+URZ+0x36800], R5 ;  /* 0x03680005120075a7 */ /* 0x000e22000804017f */
        /* <DEDUP_REMOVED lines=33> */
[----:B0-----:R-:W-:Y:S06]  /*c900*/  @!P2 BRA `(.L_x_5185) ;  /* 0x0000020c0074a947 */ /* 0x001fec0003800000 */
.L_x_5424:
[----:B------:R-:W-:Y:S05]  /*c910*/  BSYNC B1 ;  /* 0x0000000000017941 */ /* 0x000fea0003800000 */
.L_x_5184:
        /* <DEDUP_REMOVED lines=64> */
.L_x_5189:
[----:B------:R-:W-:Y:S05]  /*cd20*/  BSYNC B2 ;  /* 0x0000000000027941 */ /* 0x000fea0003800000 */
.L_x_5188:
[----:B------:R-:W-:Y:S04]  /*cd30*/  BSSY B2, `(.L_x_5190) ;  /* 0x0000030000027945 */ /* 0x000fe80003800000 */
[----:B------:R-:W-:Y:S05]  /*cd40*/  @P2 BRA `(.L_x_5191) ;  /* 0x0000000000b82947 */ /* 0x000fea0003800000 */
[----:B0-----:R-:W0:Y:S01]  /*cd50*/  LDS.128 R4, [R56] ;  /* 0x0000000038047984 */ /* 0x001e220000000c00 */
        /* <DEDUP_REMOVED lines=45> */
.L_x_5191:
[----:B------:R-:W-:Y:S05]  /*d030*/  BSYNC B2 ;  /* 0x0000000000027941 */ /* 0x000fea0003800000 */
.L_x_5190:
        /* <DEDUP_REMOVED lines=48> */
.L_x_5193:
[----:B------:R-:W-:Y:S05]  /*d340*/  BSYNC B2 ;  /* 0x0000000000027941 */ /* 0x000fea0003800000 */
.L_x_5192:
        /* <DEDUP_REMOVED lines=48> */
.L_x_5195:
[----:B------:R-:W-:Y:S05]  /*d650*/  BSYNC B2 ;  /* 0x0000000000027941 */ /* 0x000fea0003800000 */
.L_x_5194:
        /* <DEDUP_REMOVED lines=48> */
.L_x_5197:
[----:B------:R-:W-:Y:S05]  /*d960*/  BSYNC B2 ;  /* 0x0000000000027941 */ /* 0x000fea0003800000 */
.L_x_5196:
[----:B------:R-:W-:Y:S05]  /*d970*/  @P6 BRA `(.L_x_5187) ;  /* 0x0000000000b86947 */ /* 0x000fea0003800000 */
[----:B01234-:R-:W0:Y:S01]  /*d980*/  LDS.128 R4, [R56+0x8000] ;  /* 0x0080000038047984 */ /* 0x01fe220000000c00 */
        /* <DEDUP_REMOVED lines=45> */
.L_x_5187:
[----:B------:R-:W-:Y:S05]  /*dc60*/  BSYNC B1 ;  /* 0x0000000000017941 */ /* 0x000fea0003800000 */
.L_x_5186:
        /* <DEDUP_REMOVED lines=61> */
.L_x_5200:
[----:B------:R-:W-:Y:S05]  /*e040*/  BSYNC B1 ;  /* 0x0000000000017941 */ /* 0x000fea0003800000 */
.L_x_5199:
        /* <DEDUP_REMOVED lines=27> */
[----:B------:R-:W-:Y:S01]  /*e200*/  SHF.L.U32 R37, R86, 0x10, RZ ;  /* 0x0000001056257819 */ /* 0x000fe200000006ff */
[----:B------:R-:W-:Y:S01]  /*e210*/  IMAD.U32 R39, R88, 0x10000, RZ ;  /* 0x0001000058277824 */ /* 0x000fe200078e00ff */
[----:B------:R-:W-:Y:S01]  /*e220*/  LOP3.LUT R4, R4, 0xffff0000, RZ, 0xc0, !PT ;  /* 0xffff000004047812 */ /* 0x000fe200078ec0ff */
[----:B------:R-:W-:Y:S01]  /*e230*/  FFMA.FTZ R40, R36, R40, -R43 ;  /* 0x0000002824287223 */ /* 0x000fe2000001082b */
        /* <DEDUP_REMOVED lines=17> */
.L_x_5202:
[----:B------:R-:W-:Y:S05]  /*e350*/  BSYNC B1 ;  /* 0x0000000000017941 */ /* 0x000fea0003800000 */
.L_x_5201:
        /* <DEDUP_REMOVED lines=21> */
[----:B------:R-:W-:Y:S02]  /*e4b0*/  IMAD.U32 R6, R4, 0x10000, RZ ;  /* 0x0001000004067824 */ /* 0x000fe400078e00ff */
[----:B------:R-:W-:Y:S01]  /*e4c0*/  FMUL.FTZ R40, R34, R81 ;  /* 0x0000005122287220 */ /* 0x000fe20000410000 */
[----:B------:R-:W-:Y:S02]  /*e4d0*/  IMAD.U32 R7, R5, 0x10000, RZ ;  /* 0x0001000005077824 */ /* 0x000fe400078e00ff */
[C---:B------:R-:W-:Y:S01]  /*e4e0*/  FFMA.FTZ R39, R15.reuse, R37, R32 ;  /* 0x000000250f277223 */ /* 0x040fe20000010020 */
[----:B------:R-:W-:Y:S01]  /*e4f0*/  IMAD.U32 R37, R80, 0x10000, RZ ;  /* 0x0001000050257824 */ /* 0x000fe200078e00ff */
[----:B------:R-:W-:Y:S01]  /*e500*/  LOP3.LUT R4, R4, 0xffff0000, RZ, 0xc0, !PT ;  /* 0xffff000004047812 */ /* 0x000fe200078ec0ff */
[----:B------:R-:W-:Y:S01]  /*e510*/  FFMA.FTZ R38, R15, R36, -R38 ;  /* 0x000000240f267223 */ /* 0x000fe20000010826 */
[----:B------:R-:W-:Y:S01]  /*e520*/  LOP3.LUT R5, R5, 0xffff0000, RZ, 0xc0, !PT ;  /* 0xffff000005057812 */ /* 0x000fe200078ec0ff */
[-C--:B------:R-:W-:Y:S01]  /*e530*/  FMUL.FTZ R34, R34, R79.reuse ;  /* 0x0000004f22227220 */ /* 0x080fe20000410000 */
[----:B------:R-:W-:Y:S01]  /*e540*/  LOP3.LUT R80, R80, 0xffff0000, RZ, 0xc0, !PT ;  /* 0xffff000050507812 */ /* 0x000fe200078ec0ff */
[C---:B------:R-:W-:Y:S01]  /*e550*/  IMAD.U32 R15, R35.reuse, 0x10000, RZ ;  /* 0x00010000230f7824 */ /* 0x040fe200078e00ff */
[----:B------:R-:W-:Y:S01]  /*e560*/  LOP3.LUT R32, R35, 0xffff0000, RZ, 0xc0, !PT ;  /* 0xffff000023207812 */ /* 0x000fe200078ec0ff */
        /* <DEDUP_REMOVED lines=15> */
.L_x_5204:
[----:B------:R-:W-:Y:S05]  /*e660*/  BSYNC B1 ;  /* 0x0000000000017941 */ /* 0x000fea0003800000 */
.L_x_5203:
[----:B------:R-:W-:Y:S04]  /*e670*/  BSSY B1, `(.L_x_5205) ;  /* 0x0000030000017945 */ /* 0x000fe80003800000 */
        /* <DEDUP_REMOVED lines=22> */
[C---:B------:R-:W-:Y:S01]  /*e7e0*/  FFMA.FTZ R33, R10.reuse, R29, -R33 ;  /* 0x0000001d0a217223 */ /* 0x040fe20000010821 */
[----:B------:R-:W-:Y:S01]  /*e7f0*/  FFMA.FTZ R32, R10, R32, R13 ;  /* 0x000000200a207223 */ /* 0x000fe2000001000d */
[-C--:B------:R-:W-:Y:S01]  /*e800*/  FMUL.FTZ R29, R15, R74.reuse ;  /* 0x0000004a0f1d7220 */ /* 0x080fe20000410000 */
        /* <DEDUP_REMOVED lines=22> */
.L_x_5206:
[----:B------:R-:W-:Y:S05]  /*e970*/  BSYNC B1 ;  /* 0x0000000000017941 */ /* 0x000fea0003800000 */
.L_x_5205:
        /* <DEDUP_REMOVED lines=47> */
[----:B------:R4:W-:Y:S02]  /*ec70*/  STS.128 [R57+0x1f400], R4 ;  /* 0x01f4000439007388 */ /* 0x0009e40000000c00 */
.L_x_5208:
[----:B------:R-:W-:Y:S05]  /*ec80*/  BSYNC B1 ;  /* 0x0000000000017941 */ /* 0x000fea0003800000 */
.L_x_5207:
[----:B------:R-:W-:Y:S05]  /*ec90*/  @P5 BRA `(.L_x_5198) ;  /* 0x0000003800b45947 */ /* 0x000fea0003800000 */
[----:B01234-:R-:W0:Y:S01]  /*eca0*/  LDS.128 R4, [R56+0xa000] ;  /* 0x00a0000038047984 */ /* 0x01fe220000000c00 */
[----:B------:R-:W-:Y:S02]  /*ecb0*/  SHF.R.U64 R11, R8, 0x10, R9 ;  /* 0x00000010080b7819 */ /* 0x000fe40000001209 */
[----:B------:R-:W-:Y:S02]  /*ecc0*/  SHF.R.U32.HI R10, RZ, 0x10, R21 ;  /* 0x00000010ff0a7819 */ /* 0x000fe40000011615 */
[----:B------:R-:W-:Y:S02]  /*ecd0*/  SHF.R.U32.HI R8, RZ, 0x10, R9 ;  /* 0x00000010ff087819 */ /* 0x000fe40000011609 */
[----:B------:R-:W-:Y:S02]  /*ece0*/  PRMT R10, R3, 0x5410, R10 ;  /* 0x00005410030a7816 */ /* 0x000fe4000000000a */
[----:B------:R-:W-:Y:S02]  /*ecf0*/  PRMT R71, R71, 0x5410, R8 ;  /* 0x0000541047477816 */ /* 0x000fe40000000008 */
[----:B------:R-:W-:Y:S01]  /*ed00*/  SHF.R.U64 R9, R20, 0x10, R21 ;  /* 0x0000001014097819 */ /* 0x000fe20000001215 */
[----:B------:R-:W-:Y:S01]  /*ed10*/  IMAD.U32 R13, R10, 0x10000, RZ ;  /* 0x000100000a0d7824 */ /* 0x000fe200078e00ff */
[----:B------:R-:W-:Y:S01]  /*ed20*/  PRMT R70, R70, 0x5410, R11 ;  /* 0x0000541046467816 */ /* 0x000fe2000000000b */
[----:B------:R-:W-:Y:S01]  /*ed30*/  IMAD.U32 R11, R71, 0x10000, RZ ;  /* 0x00010000470b7824 */ /* 0x000fe200078e00ff */
[----:B------:R-:W-:-:S02]  /*ed40*/  PRMT R12, R0, 0x5410, R9 ;  /* 0x00005410000c7816 */ /* 0x000fc40000000009 */
        /* <DEDUP_REMOVED lines=36> */
.L_x_5171:
[----:B------:R-:W-:Y:S01]  /*ef90*/  IMAD.MOV.U32 R145, RZ, RZ, R77 ;  /* 0x000000ffff917224 */ /* 0x000fe200078e004d */
[-C--:B------:R-:W-:Y:S01]  /*efa0*/  ISETP.GE.AND P0, PT, R204, R14.reuse, PT ;  /* 0x0000000ecc00720c */ /* 0x080fe20003f06270 */
[----:B------:R-:W0:Y:S01]  /*efb0*/  LDC R77, c[0x0][0x428] ;  /* 0x00010a00ff4d7b82 */ /* 0x000e220000000800 */
[----:B------:R-:W-:Y:S01]  /*efc0*/  BSSY B1, `(.L_x_5209) ;  /* 0x000003c000017945 */ /* 0x000fe20003800000 */
[----:B------:R-:W-:Y:S01]  /*efd0*/  IMAD.MOV.U32 R8, RZ, RZ, R56 ;  /* 0x000000ffff087224 */ /* 0x000fe200078e0038 */
[----:B------:R-:W-:Y:S01]  /*efe0*/  ISETP.GE.AND P1, PT, R233, R14, PT ;  /* 0x0000000ee900720c */ /* 0x000fe20003f26270 */
        /* <DEDUP_REMOVED lines=24> */
[----:B0-----:R-:W-:Y:S06]  /*f170*/  @P0 BRA `(.L_x_5210) ;  /* 0x0000000000800947 */ /* 0x001fec0003800000 */
        /* <DEDUP_REMOVED lines=32> */
.L_x_5210:
[----:B------:R-:W-:Y:S05]  /*f380*/  BSYNC B1 ;  /* 0x0000000000017941 */ /* 0x000fea0003800000 */
.L_x_5209:
        /* <DEDUP_REMOVED lines=12> */
[----:B0-----:R-:W-:Y:S01]  /*f450*/  LEA R14, P2, R73, UR4, 0x1 ;  /* 0x00000004490e7c11 */ /* 0x001fe2000f8408ff */
[----:B------:R-:W-:Y:S01]  /*f460*/  ULDC UR4, c[0x0][0x3d4] ;  /* 0x0000f50000047ab9 */ /* 0x000fe20000000800 */
[----:B------:R-:W-:-:S02]  /*f470*/  IADD3.X R3, R83, R70, R80, P4, P5 ;  /* 0x0000004653037210 */ /* 0x000fc400027ea450 */
[----:B------:R-:W-:Y:S02]  /*f480*/  CS2R R54, SRZ ;  /* 0x0000000000367805 */ /* 0x000fe4000001ff00 */
        /* <DEDUP_REMOVED lines=22> */
.L_x_5212:
[----:B------:R-:W-:Y:S05]  /*f5f0*/  BSYNC B1 ;  /* 0x0000000000017941 */ /* 0x000fea0003800000 */
.L_x_5211:
[----:B------:R-:W-:Y:S01]  /*f600*/  IMAD.MOV.U32 R0, RZ, RZ, R7 ;  /* 0x000000ffff007224 */ /* 0x000fe200078e0007 */
[----:B------:R-:W-:Y:S01]  /*f610*/  ISETP.NE.AND P2, PT, R77, 0x1, PT ;  /* 0x000000014d00780c */ /* 0x000fe20003f45270 */
[----:B------:R-:W-:Y:S01]  /*f620*/  IMAD.MOV.U32 R3, RZ, RZ, R24 ;  /* 0x000000ffff037224 */ /* 0x000fe200078e0018 */
[----:B------:R-:W-:Y:S01]  /*f630*/  PRMT R107, R74, 0x7610, R107 ;  /* 0x000076104a6b7816 */ /* 0x000fe2000000006b */
        /* <DEDUP_REMOVED lines=47> */
[----:B-1----:R-:W-:Y:S01]  /*f930*/  @P2 IMAD.HI.U32 R0, R3, R0, RZ ;  /* 0x0000000003002227 */ /* 0x002fe200078e00ff */
[----:B------:R-:W-:Y:S01]  /*f940*/  PRMT R76, R20, 0x7610, R76 ;  /* 0x00007610144c7816 */ /* 0x000fe2000000004c */
[----:B------:R-:W-:Y:S01]  /*f950*/  ULDC.64 UR6, c[0x0][0x3e0] ;  /* 0x0000f80000067ab9 */ /* 0x000fe20000000a00 */
[----:B------:R-:W-:Y:S01]  /*f960*/  PRMT R92, R69, 0x7610, R92 ;  /* 0x00007610455c7816 */ /* 0x000fe2000000005c */
[----:B------:R-:W-:Y:S01]  /*f970*/  IMAD.MOV.U32 R14, RZ, RZ, R41 ;  /* 0x000000ffff0e7224 */ /* 0x000fe200078e0029 */
[----:B0-----:R-:W-:Y:S01]  /*f980*/  @P2 SHF.R.U32.HI R3, RZ, R15, R0 ;  /* 0x0000000fff032219 */ /* 0x001fe20000011600 */
[----:B------:R-:W-:-:S02]  /*f990*/  IMAD.MOV.U32 R0, RZ, RZ, R40 ;  /* 0x000000ffff007224 */ /* 0x000fc400078e0028 */
[----:B------:R-:W-:Y:S01]  /*f9a0*/  IMAD.MOV.U32 R69, RZ, RZ, R43 ;  /* 0x000000ffff457224 */ /* 0x000fe200078e002b */
[----:B------:R-:W-:Y:S01]  /*f9b0*/  SHF.R.S32.HI R15, RZ, 0x1f, R3 ;  /* 0x0000001fff0f7819 */ /* 0x000fe20000011403 */
[----:B------:R-:W-:Y:S01]  /*f9c0*/  IMAD.WIDE.U32 R144, R3, R12, R144 ;  /* 0x0000000c03907225 */ /* 0x000fe200078e0090 */
[----:B------:R-:W-:Y:S02]  /*f9d0*/  PRMT R74, R0, 0x7610, R74 ;  /* 0x00007610004a7816 */ /* 0x000fe4000000004a */
[----:B------:R-:W-:Y:S01]  /*f9e0*/  PRMT R75, R14, 0x7610, R75 ;  /* 0x000076100e4b7816 */ /* 0x000fe2000000004b */
[----:B------:R-:W-:Y:S01]  /*f9f0*/  IMAD R0, R15, R10, RZ ;  /* 0x0000000a0f007224 */ /* 0x000fe200078e02ff */
[----:B------:R-:W-:Y:S01]  /*fa00*/  PRMT R77, R69, 0x7610, R77 ;  /* 0x00007610454d7816 */ /* 0x000fe2000000004d */
[----:B------:R-:W-:Y:S02]  /*fa10*/  IMAD R20, R15, R12, RZ ;  /* 0x0000000c0f147224 */ /* 0x000fe400078e02ff */
[----:B------:R-:W-:-:S04]  /*fa20*/  IMAD.WIDE.U32 R14, R3, R10, R8 ;  /* 0x0000000a030e7225 */ /* 0x000fc800078e0008 */
        /* <DEDUP_REMOVED lines=13> */
[----:B------:R-:W-:Y:S01]  /*fb00*/  LEA.HI R10, R232, R232, RZ, 0x1 ;  /* 0x000000e8e80a7211 */ /* 0x000fe200078f08ff */
[----:B------:R-:W-:Y:S06]  /*fb10*/  BRA.DIV UR4, `(.L_x_5213) ;  /* 0x000001de04047947 */ /* 0x000fec000b800000 */
.L_x_5427:
[----:B------:R-:W-:-:S03]  /*fb20*/  UMOV UR4, 0xffffffff ;  /* 0xffffffff00047882 */ /* 0x000fc60000000000 */
[----:B------:R-:W-:Y:S05]  /*fb30*/  BRA.DIV UR4, `(.L_x_5214) ;  /* 0x000001de04247947 */ /* 0x000fea000b800000 */
.L_x_5430:
[----:B------:R-:W-:-:S03]  /*fb40*/  UMOV UR4, 0xffffffff ;  /* 0xffffffff00047882 */ /* 0x000fc60000000000 */
[----:B------:R-:W-:Y:S05]  /*fb50*/  BRA.DIV UR4, `(.L_x_5215) ;  /* 0x000001de04447947 */ /* 0x000fea000b800000 */
.L_x_5433:
[----:B------:R-:W-:-:S03]  /*fb60*/  UMOV UR4, 0xffffffff ;  /* 0xffffffff00047882 */ /* 0x000fc60000000000 */
[----:B------:R-:W-:Y:S05]  /*fb70*/  BRA.DIV UR4, `(.L_x_5216) ;  /* 0x000001de04647947 */ /* 0x000fea000b800000 */
.L_x_5436:
[----:B------:R-:W-:-:S03]  /*fb80*/  UMOV UR4, 0xffffffff ;  /* 0xffffffff00047882 */ /* 0x000fc60000000000 */
[----:B------:R-:W-:Y:S05]  /*fb90*/  BRA.DIV UR4, `(.L_x_5217) ;  /* 0x000001de04847947 */ /* 0x000fea000b800000 */
.L_x_5439:
[----:B------:R-:W-:Y:S01]  /*fba0*/  UMOV UR4, 0xffffffff ;  /* 0xffffffff00047882 */ /* 0x000fe20000000000 */
[----:B------:R-:W-:Y:S02]  /*fbb0*/  LOP3.LUT R9, R10, 0xfffffffe, RZ, 0xc0, !PT ;  /* 0xfffffffe0a097812 */ /* 0x000fe400078ec0ff */
[----:B------:R-:W-:Y:S05]  /*fbc0*/  BRA.DIV UR4, `(.L_x_5218) ;  /* 0x000001de04a07947 */ /* 0x000fea000b800000 */
.L_x_5442:
[----:B------:R-:W-:Y:S01]  /*fbd0*/  UMOV UR4, 0xffffffff ;  /* 0xffffffff00047882 */ /* 0x000fe20000000000 */
[----:B------:R-:W-:Y:S02]  /*fbe0*/  IMAD.IADD R9, R232, 0x1, -R9 ;  /* 0x00000001e8097824 */ /* 0x000fe400078e0a09 */
[----:B------:R-:W-:Y:S05]  /*fbf0*/  BRA.DIV UR4, `(.L_x_5219) ;  /* 0x000001de04bc7947 */ /* 0x000fea000b800000 */
.L_x_5445:
[----:B------:R-:W-:Y:S01]  /*fc00*/  UMOV UR4, 0xffffffff ;  /* 0xffffffff00047882 */ /* 0x000fe20000000000 */
[----:B------:R-:W-:Y:S02]  /*fc10*/  SHF.L.U32 R9, R9, 0x1f, RZ ;  /* 0x0000001f09097819 */ /* 0x000fe400000006ff */
[----:B------:R-:W-:Y:S05]  /*fc20*/  BRA.DIV UR4, `(.L_x_5220) ;  /* 0x000001de04d87947 */ /* 0x000fea000b800000 */
.L_x_5448:
        /* <DEDUP_REMOVED lines=37> */
.L_x_5449:
[----:B------:R-:W-:Y:S05]  /*fe80*/  BSYNC B1 ;  /* 0x0000000000017941 */ /* 0x000fea0003800000 */
.L_x_5221:
        /* <DEDUP_REMOVED lines=10> */
[----:B------:R-:W-:Y:S02]  /*ff30*/  LEA.HI R10, R85, R236, RZ, 0x1d ;  /* 0x000000ec550a7211 */ /* 0x000fe400078fe8ff */
[----:B0-----:R-:W-:Y:S02]  /*ff40*/  LOP3.LUT R9, R213, 0x38, R22, 0xf8, !PT ;  /* 0x00000038d5097812 */ /* 0x001fe400078ef816 */
[----:B------:R-:W-:Y:S01]  /*ff50*/  SHF.R.S32.HI R11, RZ, 0x1f, R10 ;  /* 0x0000001fff0b7819 */ /* 0x000fe2000001140a */
[----:B------:R-:W-:Y:S01]  /*ff60*/  IMAD.SHL.U32 R12, R10, 0x8, RZ ;  /* 0x000000080a0c7824 */ /* 0x000fe200078e00ff */
[----:B------:R-:W-:Y:S02]  /*ff70*/  LOP3.LUT R8, R9, R214, RZ, 0x3c, !PT ;  /* 0x000000d609087212 */ /* 0x000fe400078e3cff */
[----:B------:R-:W-:Y:S02]  /*ff80*/  LEA.HI R11, R11, R10, RZ, 0x3 ;  /* 0x0000000a0b0b7211 */ /* 0x000fe400078f18ff */
[----:B------:R-:W-:Y:S01]  /*ff90*/  LOP3.LUT R9, R213, 0x38, R12, 0xf8, !PT ;  /* 0x00000038d5097812 */ /* 0x000fe200078ef80c */
[----:B------:R-:W-:Y:S01]  /*ffa0*/  IMAD.IADD R105, R215, 0x1, R8 ;  /* 0x00000001d7697824 */ /* 0x000fe200078e0208 */
[----:B------:R-:W-:Y:S01]  /*ffb0*/  SHF.R.U64 R111, R32, 0x10, R33 ;  /* 0x00000010206f7819 */ /* 0x000fe20000001221 */
[----:B------:R-:W-:Y:S01]  /*ffc0*/  IMAD.SHL.U32 R11, R11, 0x400, RZ ;  /* 0x000004000b0b7824 */ /* 0x000fe200078e00ff */
[----:B------:R-:W-:Y:S01]  /*ffd0*/  LOP3.LUT R9, R9, R214, RZ, 0x3c, !PT ;  /* 0x000000d609097212 */ /* 0x000fe200078e3cff */
[----:B------:R-:W-:Y:S01]  /*ffe0*/  IMAD R105, R105, 0x2, R18 ;  /* 0x0000000269697824 */ /* 0x000fe200078e0212 */
[----:B------:R-:W-:-:S02]  /*fff0*/  SHF.R.U64 R113, R34, 0x10, R35 ;  /* 0x0000001022717819 */ /* 0x000fc40000001223 */
[----:B------:R-:W-:Y:S02]  /*10000*/  LOP3.LUT R8, R11, 0x7fffe000, RZ, 0xc0, !PT ;  /* 0x7fffe0000b087812 */ /* 0x000fe400078ec0ff */
[----:B------:R-:W-:Y:S02]  /*10010*/  SHF.R.U64 R32, R4, 0x10, R5 ;  /* 0x0000001004207819 */ /* 0x000fe40000001205 */
[----:B------:R-:W-:Y:S02]  /*10020*/  IADD3 R13, R9, R8, R215 ;  /* 0x00000008090d7210 */ /* 0x000fe40007ffe0d7 */
[----:B------:R-:W0:Y:S01]  /*10030*/  LDS.128 R8, [R105+0x15400] ;  /* 0x0154000069087984 */ /* 0x000e220000000c00 */
[----:B------:R-:W-:Y:S02]  /*10040*/  SHF.R.U32.HI R5, RZ, 0x10, R5 ;  /* 0x00000010ff057819 */ /* 0x000fe40000011605 */
[----:B------:R-:W-:Y:S01]  /*10050*/  IMAD R106, R13, 0x2, R18 ;  /* 0x000000020d6a7824 */ /* 0x000fe200078e0212 */
[----:B------:R-:W-:-:S02]  /*10060*/  SHF.R.U64 R4, R6, 0x10, R7 ;  /* 0x0000001006047819 */ /* 0x000fc40000001207 */
[----:B------:R-:W-:Y:S02]  /*10070*/  SHF.R.U32.HI R7, RZ, 0x10, R7 ;  /* 0x00000010ff077819 */ /* 0x000fe40000011607 */
[----:B------:R-:W1:Y:S01]  /*10080*/  LDS.128 R12, [R106+0x15400] ;  /* 0x015400006a0c7984 */ /* 0x000e620000000c00 */
[----:B------:R-:W-:Y:S02]  /*10090*/  PRMT R111, R115, 0x5410, R111 ;  /* 0x00005410736f7816 */ /* 0x000fe4000000006f */
[----:B------:R-:W-:Y:S02]  /*100a0*/  PRMT R113, R116, 0x5410, R113 ;  /* 0x0000541074717816 */ /* 0x000fe40000000071 */
[----:B------:R-:W-:Y:S01]  /*100b0*/  PRMT R115, R107, 0x5410, R32 ;  /* 0x000054106b737816 */ /* 0x000fe20000000020 */
[----:B------:R-:W-:Y:S01]  /*100c0*/  IMAD.U32 R107, R111, 0x10000, RZ ;  /* 0x000100006f6b7824 */ /* 0x000fe200078e00ff */
[----:B------:R-:W-:Y:S02]  /*100d0*/  PRMT R116, R108, 0x5410, R5 ;  /* 0x000054106c747816 */ /* 0x000fe40000000005 */
[----:B------:R-:W-:Y:S01]  /*100e0*/  PRMT R117, R109, 0x5410, R4 ;  /* 0x000054106d757816 */ /* 0x000fe20000000004 */
[----:B------:R-:W-:Y:S01]  /*100f0*/  IMAD.U32 R108, R115, 0x10000, RZ ;  /* 0x00010000736c7824 */ /* 0x000fe200078e00ff */
[----:B------:R-:W-:Y:S01]  /*10100*/  PRMT R110, R110, 0x5410, R7 ;  /* 0x000054106e6e7816 */ /* 0x000fe20000000007 */
[----:B------:R-:W-:Y:S01]  /*10110*/  IMAD.U32 R109, R116, 0x10000, RZ ;  /* 0x00010000746d7824 */ /* 0x000fe200078e00ff */
[----:B------:R-:W-:-:S02]  /*10120*/  SHF.R.U32.HI R112, RZ, 0x10, R33 ;  /* 0x00000010ff707819 */ /* 0x000fc40000011621 */
[----:B------:R-:W-:Y:S02]  /*10130*/  SHF.R.U32.HI R114, RZ, 0x10, R35 ;  /* 0x00000010ff727819 */ /* 0x000fe40000011623 */
[----:B------:R-:W-:Y:S02]  /*10140*/  PRMT R112, R21, 0x5432, R112 ;  /* 0x0000543215707816 */ /* 0x000fe40000000070 */
[----:B------:R-:W-:Y:S02]  /*10150*/  PRMT R114, R68, 0x5432, R114 ;  /* 0x0000543244727816 */ /* 0x000fe40000000072 */
[----:B------:R-:W-:Y:S02]  /*10160*/  LOP3.LUT R115, R115, 0xffff0000, RZ, 0xc0, !PT ;  /* 0xffff000073737812 */ /* 0x000fe400078ec0ff */
        /* <DEDUP_REMOVED lines=22> */
[-C--:B------:R-:W-:Y:S01]  /*102d0*/  FMUL.FTZ R33, R33, R11.reuse ;  /* 0x0000000b21217220 */ /* 0x080fe20000410000 */
[----:B------:R-:W-:Y:S02]  /*102e0*/  IMAD.U32 R4, R114, 0x10000, RZ ;  /* 0x0001000072047824 */ /* 0x000fe400078e00ff */
[C---:B------:R-:W-:Y:S01]  /*102f0*/  FFMA.FTZ R123, R6.reuse, R11, -R123 ;  /* 0x0000000b067b7223 */ /* 0x040fe2000001087b */
[C---:B------:R-:W-:Y:S01]  /*10300*/  FMUL.FTZ R11, R35.reuse, R107 ;  /* 0x0000006b230b7220 */ /* 0x040fe20000410000 */
[----:B------:R-:W-:Y:S01]  /*10310*/  FFMA.FTZ R33, R6, R109, R33 ;  /* 0x0000006d06217223 */ /* 0x000fe20000010021 */
[----:B------:R-:W-:Y:S01]  /*10320*/  FMUL.FTZ R108, R35, R4 ;  /* 0x00000004236c7220 */ /* 0x000fe20000410000 */
[----:B------:R-:W-:-:S02]  /*10330*/  IMAD.U32 R34, R14, 0x10000, RZ ;  /* 0x000100000e227824 */ /* 0x000fc400078e00ff */
[----:B------:R-:W-:Y:S01]  /*10340*/  FFMA.FTZ R35, R32, R4, -R11 ;  /* 0x0000000420237223 */ /* 0x000fe2000001080b */
[----:B------:R-:W-:Y:S01]  /*10350*/  FMUL.FTZ R4, R12, R115 ;  /* 0x000000730c047220 */ /* 0x000fe20000410000 */
[----:B------:R-:W-:Y:S02]  /*10360*/  IMAD.U32 R6, R117, 0x10000, RZ ;  /* 0x0001000075067824 */ /* 0x000fe400078e00ff */
[----:B------:R-:W-:Y:S01]  /*10370*/  FFMA.FTZ R107, R32, R107, R108 ;  /* 0x0000006b206b7223 */ /* 0x000fe2000001006c */
[-C--:B------:R-:W-:Y:S01]  /*10380*/  FMUL.FTZ R32, R12, R111.reuse ;  /* 0x0000006f0c207220 */ /* 0x080fe20000410000 */
[----:B------:R-:W-:Y:S01]  /*10390*/  FFMA.FTZ R12, R5, R111, -R4 ;  /* 0x0000006f050c7223 */ /* 0x000fe20000010804 */
[----:B------:R-:W-:Y:S01]  /*103a0*/  LOP3.LUT R14, R14, 0xffff0000, RZ, 0xc0, !PT ;  /* 0xffff00000e0e7812 */ /* 0x000fe200078ec0ff */
[----:B------:R-:W-:Y:S01]  /*103b0*/  IMAD.U32 R4, R113, 0x10000, RZ ;  /* 0x0001000071047824 */ /* 0x000fe200078e00ff */
[----:B------:R-:W-:Y:S01]  /*103c0*/  LOP3.LUT R15, R15, 0xffff0000, RZ, 0xc0, !PT ;  /* 0xffff00000f0f7812 */ /* 0x000fe200078ec0ff */
[----:B------:R-:W-:Y:S01]  /*103d0*/  FMUL.FTZ R108, R34, R6 ;  /* 0x00000006226c7220 */ /* 0x000fe20000410000 */
[----:B------:R-:W-:Y:S01]  /*103e0*/  LOP3.LUT R117, R117, 0xffff0000, RZ, 0xc0, !PT ;  /* 0xffff000075757812 */ /* 0x000fe200078ec0ff */
[----:B------:R-:W-:Y:S01]  /*103f0*/  FFMA.FTZ R32, R5, R115, R32 ;  /* 0x0000007305207223 */ /* 0x000fe20000010020 */
[----:B------:R-:W-:Y:S01]  /*10400*/  LOP3.LUT R110, R110, 0xffff0000, RZ, 0xc0, !PT ;  /* 0xffff00006e6e7812 */ /* 0x000fe200078ec0ff */
[-C--:B------:R-:W-:Y:S01]  /*10410*/  FMUL.FTZ R34, R34, R4.reuse ;  /* 0x0000000422227220 */ /* 0x080fe20000410000 */
[----:B------:R-:W-:Y:S01]  /*10420*/  LOP3.LUT R112, R112, 0xffff0000, RZ, 0xc0, !PT ;  /* 0xffff000070707812 */ /* 0x000fe200078ec0ff */
[----:B------:R-:W-:Y:S01]  /*10430*/  FFMA.FTZ R108, R7, R4, -R108 ;  /* 0x00000004076c7223 */ /* 0x000fe2000001086c */
[----:B------:R-:W-:Y:S01]  /*10440*/  LOP3.LUT R113, R113, 0xffff0000, RZ, 0xc0, !PT ;  /* 0xffff000071717812 */ /* 0x000fe200078ec0ff */
[----:B------:R-:W-:Y:S01]  /*10450*/  FMUL.FTZ R11, R13, R116 ;  /* 0x000000740d0b7220 */ /* 0x000fe20000410000 */
[----:B------:R-:W-:Y:S01]  /*10460*/  LOP3.LUT R114, R114, 0xffff0000, RZ, 0xc0, !PT ;  /* 0xffff000072727812 */ /* 0x000fe200078ec0ff */
[C---:B------:R-:W-:Y:S01]  /*10470*/  FMUL.FTZ R4, R14.reuse, R117 ;  /* 0x000000750e047220 */ /* 0x040fe20000410000 */
[----:B------:R-:W-:Y:S01]  /*10480*/  FMUL.FTZ R5, R15, R110 ;  /* 0x0000006e0f057220 */ /* 0x000fe20000410000 */
[----:B------:R-:W-:Y:S01]  /*10490*/  FMUL.FTZ R13, R13, R112 ;  /* 0x000000700d0d7220 */ /* 0x000fe20000410000 */
[-C--:B------:R-:W-:Y:S01]  /*104a0*/  FMUL.FTZ R14, R14, R113.reuse ;  /* 0x000000710e0e7220 */ /* 0x080fe20000410000 */
[----:B------:R-:W-:Y:S01]  /*104b0*/  FMUL.FTZ R15, R15, R114 ;  /* 0x000000720f0f7220 */ /* 0x000fe20000410000 */
[----:B------:R-:W-:Y:S01]  /*104c0*/  FFMA.FTZ R112, R8, R112, -R11 ;  /* 0x0000007008707223 */ /* 0x000fe2000001080b */
[----:B------:R-:W-:Y:S01]  /*104d0*/  FFMA.FTZ R113, R9, R113, -R4 ;  /* 0x0000007109717223 */ /* 0x000fe20000010804 */
[----:B------:R-:W-:Y:S01]  /*104e0*/  FFMA.FTZ R114, R10, R114, -R5 ;  /* 0x000000720a727223 */ /* 0x000fe20000010805 */
[----:B------:R-:W-:Y:S01]  /*104f0*/  FFMA.FTZ R116, R8, R116, R13 ;  /* 0x0000007408747223 */ /* 0x000fe2000001000d */
        /* <DEDUP_REMOVED lines=9> */
[----:B------:R1:W-:Y:S01]  /*10590*/  STS.128 [R105+0x15400], R4 ;  /* 0x0154000469007388 */ /* 0x0003e20000000c00 */
[----:B------:R-:W-:-:S02]  /*105a0*/  F2FP.BF16.F32.PACK_AB R10, R117, R34 ;  /* 0x00000022750a723e */ /* 0x000fc400000010ff */
[----:B------:R-:W-:-:S05]  /*105b0*/  F2FP.BF16.F32.PACK_AB R11, R110, R107 ;  /* 0x0000006b6e0b723e */ /* 0x000fca00000010ff */
[----:B------:R1:W-:Y:S02]  /*105c0*/  STS.128 [R106+0x15400], R8 ;  /* 0x015400086a007388 */ /* 0x0003e40000000c00 */
.L_x_5226:
[----:B------:R-:W-:Y:S05]  /*105d0*/  BSYNC B2 ;  /* 0x0000000000027941 */ /* 0x000fea0003800000 */
.L_x_5225:
[----:B------:R-:W-:Y:S04]  /*105e0*/  BSSY B2, `(.L_x_5227) ;  /* 0x000006a000027945 */ /* 0x000fe80003800000 */
[----:B------:R-:W-:Y:S05]  /*105f0*/  @P2 BRA `(.L_x_5228) ;  /* 0x0000000400a02947 */ /* 0x000fea0003800000 */
[----:B-1----:R-:W2:Y:S04]  /*10600*/  LDL R4, [R1+0x48] ;  /* 0x0000480001047983 */ /* 0x002ea80000100800 */
[----:B------:R-:W3:Y:S01]  /*10610*/  LDL R105, [R1+0x64] ;  /* 0x0000640001697983 */ /* 0x000ee20000100800 */
[----:B------:R-:W-:Y:S02]  /*10620*/  SHF.R.U64 R34, R36, 0x10, R37 ;  /* 0x0000001024227819 */ /* 0x000fe40000001225 */
[--C-:B------:R-:W-:Y:S02]  /*10630*/  SHF.R.U64 R24, R24, 0x10, R25.reuse ;  /* 0x0000001018187819 */ /* 0x100fe40000001219 */
[----:B------:R-:W-:Y:S02]  /*10640*/  SHF.R.U32.HI R25, RZ, 0x10, R25 ;  /* 0x00000010ff197819 */ /* 0x000fe40000011619 */
[----:B------:R-:W-:-:S02]  /*10650*/  PRMT R101, R101, 0x5410, R34 ;  /* 0x0000541065657816 */ /* 0x000fc40000000022 */
[----:B------:R-:W-:Y:S02]  /*10660*/  PRMT R97, R97, 0x5410, R24 ;  /* 0x0000541061617816 */ /* 0x000fe40000000018 */
        /* <DEDUP_REMOVED lines=9> */
[----:B------:R-:W-:Y:S02]  /*10700*/  SHF.R.U32.HI R39, RZ, 0x10, R39 ;  /* 0x00000010ff277819 */ /* 0x000fe40000011627 */
[----:B------:R-:W-:Y:S02]  /*10710*/  PRMT R100, R100, 0x5410, R27 ;  /* 0x0000541064647816 */ /* 0x000fe4000000001b */
[----:B------:R-:W-:Y:S02]  /*10720*/  PRMT R99, R99, 0x5410, R14 ;  /* 0x0000541063637816 */ /* 0x000fe4000000000e */
[----:B------:R-:W-:Y:S01]  /*10730*/  PRMT R103, R103, 0x5410, R32 ;  /* 0x0000541067677816 */ /* 0x000fe20000000020 */
[----:B------:R-:W-:Y:S01]  /*10740*/  IMAD.U32 R35, R100, 0x10000, RZ ;  /* 0x0001000064237824 */ /* 0x000fe200078e00ff */
[----:B------:R-:W-:Y:S02]  /*10750*/  PRMT R104, R104, 0x5410, R39 ;  /* 0x0000541068687816 */ /* 0x000fe40000000027 */
[----:B------:R-:W-:-:S02]  /*10760*/  LOP3.LUT R97, R97, 0xffff0000, RZ, 0xc0, !PT ;  /* 0xffff000061617812 */ /* 0x000fc400078ec0ff */
        /* <DEDUP_REMOVED lines=15> */
[----:B0-----:R-:W-:Y:S01]  /*10860*/  SHF.L.U32 R14, R5, 0x10, RZ ;  /* 0x00000010050e7819 */ /* 0x001fe200000006ff */
[C---:B------:R-:W-:Y:S01]  /*10870*/  IMAD.U32 R13, R4.reuse, 0x10000, RZ ;  /* 0x00010000040d7824 */ /* 0x040fe200078e00ff */
[----:B------:R-:W-:Y:S01]  /*10880*/  LOP3.LUT R4, R4, 0xffff0000, RZ, 0xc0, !PT ;  /* 0xffff000004047812 */ /* 0x000fe200078ec0ff */
[----:B------:R-:W-:Y:S01]  /*10890*/  IMAD.U32 R24, R7, 0x10000, RZ ;  /* 0x0001000007187824 */ /* 0x000fe200078e00ff */
        /* <DEDUP_REMOVED lines=10> */
[C---:B------:R-:W-:Y:S01]  /*10940*/  FMUL.FTZ R37, R26.reuse, R33 ;  /* 0x000000211a257220 */ /* 0x040fe20000410000 */
[----:B------:R-:W-:Y:S02]  /*10950*/  IMAD.U32 R32, R11, 0x10000, RZ ;  /* 0x000100000b207824 */ /* 0x000fe400078e00ff */
[C---:B------:R-:W-:Y:S01]  /*10960*/  FFMA.FTZ R38, R13.reuse, R34, -R38 ;  /* 0x000000220d267223 */ /* 0x040fe20000010826 */
[----:B------:R-:W-:Y:S01]  /*10970*/  FFMA.FTZ R106, R13, R36, R106 ;  /* 0x000000240d6a7223 */ /* 0x000fe2000001006a */
[-C--:B------:R-:W-:Y:S01]  /*10980*/  FMUL.FTZ R39, R26, R25.reuse ;  /* 0x000000191a277220 */ /* 0x080fe20000410000 */
[----:B------:R-:W-:Y:S01]  /*10990*/  FFMA.FTZ R37, R14, R25, -R37 ;  /* 0x000000190e257223 */ /* 0x000fe20000010825 */
[----:B------:R-:W-:Y:S02]  /*109a0*/  IMAD.U32 R13, R104, 0x10000, RZ ;  /* 0x00010000680d7824 */ /* 0x000fe400078e00ff */
[----:B------:R-:W-:Y:S01]  /*109b0*/  FMUL.FTZ R25, R32, R35 ;  /* 0x0000002320197220 */ /* 0x000fe20000410000 */
[----:B------:R-:W-:Y:S01]  /*109c0*/  FFMA.FTZ R39, R14, R33, R39 ;  /* 0x000000210e277223 */ /* 0x000fe20000010027 */
[----:B------:R-:W-:Y:S01]  /*109d0*/  LOP3.LUT R102, R102, 0xffff0000, RZ, 0xc0, !PT ;  /* 0xffff000066667812 */ /* 0x000fe200078ec0ff */
[-C--:B------:R-:W-:Y:S01]  /*109e0*/  FMUL.FTZ R32, R32, R13.reuse ;  /* 0x0000000d20207220 */ /* 0x080fe20000410000 */
[----:B------:R-:W-:Y:S01]  /*109f0*/  FFMA.FTZ R33, R24, R13, -R25 ;  /* 0x0000000d18217223 */ /* 0x000fe20000010819 */
[C---:B------:R-:W-:Y:S01]  /*10a00*/  FMUL.FTZ R13, R8.reuse, R97 ;  /* 0x00000061080d7220 */ /* 0x040fe20000410000 */
[----:B------:R-:W-:Y:S01]  /*10a10*/  FMUL.FTZ R25, R8, R101 ;  /* 0x0000006508197220 */ /* 0x000fe20000410000 */
[----:B------:R-:W-:-:S02]  /*10a20*/  IMAD.U32 R27, R10, 0x10000, RZ ;  /* 0x000100000a1b7824 */ /* 0x000fc400078e00ff */
[----:B------:R-:W-:Y:S01]  /*10a30*/  FFMA.FTZ R35, R24, R35, R32 ;  /* 0x0000002318237223 */ /* 0x000fe20000010020 */
[----:B------:R-:W-:Y:S02]  /*10a40*/  IMAD.U32 R14, R99, 0x10000, RZ ;  /* 0x00010000630e7824 */ /* 0x000fe400078e00ff */
[C---:B------:R-:W-:Y:S01]  /*10a50*/  FFMA.FTZ R13, R4.reuse, R101, -R13 ;  /* 0x00000065040d7223 */ /* 0x040fe2000001080d */
[----:B------:R-:W-:Y:S01]  /*10a60*/  FMUL.FTZ R24, R9, R98 ;  /* 0x0000006209187220 */ /* 0x000fe20000410000 */
[----:B------:R-:W-:Y:S01]  /*10a70*/  FFMA.FTZ R25, R4, R97, R25 ;  /* 0x0000006104197223 */ /* 0x000fe20000010019 */
[----:B------:R-:W-:Y:S01]  /*10a80*/  LOP3.LUT R10, R10, 0xffff0000, RZ, 0xc0, !PT ;  /* 0xffff00000a0a7812 */ /* 0x000fe200078ec0ff */
[----:B------:R-:W-:Y:S01]  /*10a90*/  IMAD.U32 R8, R103, 0x10000, RZ ;  /* 0x0001000067087824 */ /* 0x000fe200078e00ff */
[----:B------:R-:W-:Y:S01]  /*10aa0*/  LOP3.LUT R11, R11, 0xffff0000, RZ, 0xc0, !PT ;  /* 0xffff00000b0b7812 */ /* 0x000fe200078ec0ff */
[----:B------:R-:W-:Y:S01]  /*10ab0*/  FMUL.FTZ R9, R9, R102 ;  /* 0x0000006609097220 */ /* 0x000fe20000410000 */
[----:B------:R-:W-:Y:S01]  /*10ac0*/  FMUL.FTZ R4, R27, R14 ;  /* 0x0000000e1b047220 */ /* 0x000fe20000410000 */
[----:B------:R-:W-:Y:S01]  /*10ad0*/  LOP3.LUT R99, R99, 0xffff0000, RZ, 0xc0, !PT ;  /* 0xffff000063637812 */ /* 0x000fe200078ec0ff */
[----:B------:R-:W-:Y:S01]  /*10ae0*/  FFMA.FTZ R24, R5, R102, -R24 ;  /* 0x0000006605187223 */ /* 0x000fe20000010818 */
[----:B------:R-:W-:Y:S01]  /*10af0*/  LOP3.LUT R103, R103, 0xffff0000, RZ, 0xc0, !PT ;  /* 0xffff000067677812 */ /* 0x000fe200078ec0ff */
[----:B------:R-:W-:Y:S01]  /*10b00*/  FFMA.FTZ R98, R5, R98, R9 ;  /* 0x0000006205627223 */ /* 0x000fe20000010009 */
[----:B------:R-:W-:Y:S01]  /*10b10*/  LOP3.LUT R104, R104, 0xffff0000, RZ, 0xc0, !PT ;  /* 0xffff000068687812 */ /* 0x000fe200078ec0ff */
[----:B------:R-:W-:Y:S01]  /*10b20*/  FFMA.FTZ R26, R15, R8, -R4 ;  /* 0x000000080f1a7223 */ /* 0x000fe20000010804 */
[----:B------:R-:W-:Y:S01]  /*10b30*/  LOP3.LUT R7, R7, 0xffff0000, RZ, 0xc0, !PT ;  /* 0xffff000007077812 */ /* 0x000fe200078ec0ff */
[C---:B------:R-:W-:Y:S01]  /*10b40*/  FMUL.FTZ R5, R10.reuse, R99 ;  /* 0x000000630a057220 */ /* 0x040fe20000410000 */
[----:B------:R-:W-:Y:S01]  /*10b50*/  FMUL.FTZ R4, R11, R100 ;  /* 0x000000640b047220 */ /* 0x000fe20000410000 */
[----:B------:R-:W-:Y:S01]  /*10b60*/  FMUL.FTZ R32, R27, R8 ;  /* 0x000000081b207220 */ /* 0x000fe20000410000 */
[-C--:B------:R-:W-:Y:S01]  /*10b70*/  FMUL.FTZ R10, R10, R103.reuse ;  /* 0x000000670a0a7220 */ /* 0x080fe20000410000 */
[-C--:B------:R-:W-:Y:S01]  /*10b80*/  FMUL.FTZ R11, R11, R104.reuse ;  /* 0x000000680b0b7220 */ /* 0x080fe20000410000 */
[C---:B------:R-:W-:Y:S01]  /*10b90*/  FFMA.FTZ R103, R6.reuse, R103, -R5 ;  /* 0x0000006706677223 */ /* 0x040fe20000010805 */
        /* <DEDUP_REMOVED lines=14> */
.L_x_5228:
[----:B------:R-:W-:Y:S05]  /*10c80*/  BSYNC B2 ;  /* 0x0000000000027941 */ /* 0x000fea0003800000 */
.L_x_5227:
[----:B------:R-:W-:Y:S05]  /*10c90*/  @P3 BRA `(.L_x_5224) ;  /* 0x0000000400a03947 */ /* 0x000fea0003800000 */
[----:B-12---:R-:W2:Y:S04]  /*10ca0*/  LDL R4, [R1+0x5c] ;  /* 0x00005c0001047983 */ /* 0x006ea80000100800 */
[----:B------:R-:W3:Y:S01]  /*10cb0*/  LDL R38, [R1+0x58] ;  /* 0x0000580001267983 */ /* 0x000ee20000100800 */
[----:B------:R-:W-:Y:S02]  /*10cc0*/  SHF.R.U64 R26, R60, 0x10, R61 ;  /* 0x000000103c1a7819 */ /* 0x000fe4000000123d */
[--C-:B------:R-:W-:Y:S02]  /*10cd0*/  SHF.R.U64 R13, R28, 0x10, R29.reuse ;  /* 0x000000101c0d7819 */ /* 0x100fe4000000121d */
[----:B------:R-:W-:Y:S02]  /*10ce0*/  SHF.R.U32.HI R29, RZ, 0x10, R29 ;  /* 0x00000010ff1d7819 */ /* 0x000fe4000001161d */
[----:B------:R-:W-:-:S02]  /*10cf0*/  PRMT R89, R89, 0x5410, R26 ;  /* 0x0000541059597816 */ /* 0x000fc4000000001a */
[----:B------:R-:W-:Y:S02]  /*10d00*/  PRMT R84, R84, 0x5410, R13 ;  /* 0x0000541054547816 */ /* 0x000fe4000000000d */
[----:B------:R-:W-:Y:S02]  /*10d10*/  SHF.R.U32.HI R61, RZ, 0x10, R61 ;  /* 0x00000010ff3d7819 */ /* 0x000fe4000001163d */
[----:B------:R-:W-:Y:S01]  /*10d20*/  SHF.R.U64 R14, R30, 0x10, R31 ;  /* 0x000000101e0e7819 */ /* 0x000fe2000000121f */
[----:B------:R-:W-:Y:S01]  /*10d30*/  IMAD.U32 R32, R84, 0x10000, RZ ;  /* 0x0001000054207824 */ /* 0x000fe200078e00ff */
[----:B------:R-:W-:Y:S01]  /*10d40*/  PRMT R86, R86, 0x5410, R29 ;  /* 0x0000541056567816 */ /* 0x000fe2000000001d */
[----:B------:R-:W-:Y:S01]  /*10d50*/  IMAD.U32 R30, R89, 0x10000, RZ ;  /* 0x00010000591e7824 */ /* 0x000fe200078e00ff */
        /* <DEDUP_REMOVED lines=48> */
[----:B------:R-:W-:Y:S01]  /*11060*/  LOP3.LUT R25, R84, 0xffff0000, RZ, 0xc0, !PT ;  /* 0xffff000054197812 */ /* 0x000fe200078ec0ff */
[----:B------:R-:W-:Y:S01]  /*11070*/  FFMA.FTZ R35, R14, R29, R35 ;  /* 0x0000001d0e237223 */ /* 0x000fe20000010023 */
[-C--:B------:R-:W-:Y:S01]  /*11080*/  FMUL.FTZ R28, R28, R13.reuse ;  /* 0x0000000d1c1c7220 */ /* 0x080fe20000410000 */
[----:B------:R-:W-:Y:S01]  /*11090*/  FFMA.FTZ R37, R24, R13, -R37 ;  /* 0x0000000d18257223 */ /* 0x000fe20000010825 */
[----:B------:R-:W-:Y:S01]  /*110a0*/  LOP3.LUT R90, R90, 0xffff0000, RZ, 0xc0, !PT ;  /* 0xffff00005a5a7812 */ /* 0x000fe200078ec0ff */
        /* <DEDUP_REMOVED lines=18> */
[-C--:B------:R-:W-:Y:S01]  /*111d0*/  FMUL.FTZ R26, R27, R8.reuse ;  /* 0x000000081b1a7220 */ /* 0x080fe20000410000 */
[----:B------:R-:W-:Y:S01]  /*111e0*/  FFMA.FTZ R25, R15, R8, -R4 ;  /* 0x000000080f197223 */ /* 0x000fe20000010804 */
[C---:B------:R-:W-:Y:S01]  /*111f0*/  FMUL.FTZ R5, R10.reuse, R87 ;  /* 0x000000570a057220 */ /* 0x040fe20000410000 */
[C---:B------:R-:W-:Y:S01]  /*11200*/  FMUL.FTZ R8, R11.reuse, R88 ;  /* 0x000000580b087220 */ /* 0x040fe20000410000 */
        /* <DEDUP_REMOVED lines=17> */
.L_x_5224:
[----:B------:R-:W-:Y:S05]  /*11320*/  BSYNC B1 ;  /* 0x0000000000017941 */ /* 0x000fea0003800000 */
.L_x_5223:
[----:B------:R-:W-:Y:S05]  /*11330*/  @P1 BRA `(.L_x_5198) ;  /* 0x00000014000c1947 */ /* 0x000fea0003800000 */
[----:B------:R-:W4:Y:S01]  /*11340*/  LDC R13, c[0x0][0x3d4] ;  /* 0x0000f500ff0d7b82 */ /* 0x000f220000000800 */
[----:B------:R-:W-:Y:S01]  /*11350*/  BSSY B1, `(.L_x_5229) ;  /* 0x000006d000017945 */ /* 0x000fe20003800000 */
[----:B------:R-:W-:Y:S02]  /*11360*/  SHF.R.U32.HI R60, RZ, 0x3, R212 ;  /* 0x00000003ff3c7819 */ /* 0x000fe400000116d4 */
[-C--:B----4-:R-:W-:Y:S02]  /*11370*/  ISETP.GE.AND P0, PT, R22, R13.reuse, PT ;  /* 0x0000000d1600720c */ /* 0x090fe40003f06270 */
[-C--:B------:R-:W-:Y:S02]  /*11380*/  ISETP.GE.AND P1, PT, R206, R13.reuse, PT ;  /* 0x0000000dce00720c */ /* 0x080fe40003f26270 */
[----:B------:R-:W-:-:S09]  /*11390*/  ISETP.GE.AND P2, PT, R207, R13, PT ;  /* 0x0000000dcf00720c */ /* 0x000fd20003f46270 */
[----:B------:R-:W-:Y:S05]  /*113a0*/  @P0 BRA `(.L_x_5230) ;  /* 0x00000004009c0947 */ /* 0x000fea0003800000 */
[----:B---3--:R-:W3:Y:S01]  /*113b0*/  LDL R38, [R1+0x60] ;  /* 0x0000600001267983 */ /* 0x008ee20000100800 */
[----:B-12---:R-:W-:Y:S02]  /*113c0*/  LEA.HI R4, R13, R236, RZ, 0x1d ;  /* 0x000000ec0d047211 */ /* 0x006fe400078fe8ff */
        /* <DEDUP_REMOVED lines=14> */
[----:B------:R-:W-:Y:S01]  /*114b0*/  SHF.R.U32.HI R53, RZ, 0x10, R53 ;  /* 0x00000010ff357819 */ /* 0x000fe20000011635 */
[----:B------:R-:W-:Y:S01]  /*114c0*/  IMAD.U32 R33, R74, 0x10000, RZ ;  /* 0x000100004a217824 */ /* 0x000fe200078e00ff */
[--C-:B------:R-:W-:Y:S01]  /*114d0*/  SHF.R.U64 R15, R42, 0x10, R43.reuse ;  /* 0x000000102a0f7819 */ /* 0x100fe2000000122b */
[----:B------:R-:W-:Y:S01]  /*114e0*/  IMAD R12, R9, 0x2, R18 ;  /* 0x00000002090c7824 */ /* 0x000fe200078e0212 */
[----:B------:R-:W-:Y:S02]  /*114f0*/  PRMT R75, R75, 0x5410, R40 ;  /* 0x000054104b4b7816 */ /* 0x000fe40000000028 */
[----:B------:R-:W-:Y:S02]  /*11500*/  SHF.R.U32.HI R42, RZ, 0x10, R43 ;  /* 0x00000010ff2a7819 */ /* 0x000fe4000001162b */
[----:B------:R-:W0:Y:S01]  /*11510*/  LDS.128 R8, [R12+0x15400] ;  /* 0x015400000c087984 */ /* 0x000e220000000c00 */
        /* <DEDUP_REMOVED lines=20> */
[-C--:B------:R-:W-:Y:S01]  /*11660*/  FMUL.FTZ R36, R27, R26.reuse ;  /* 0x0000001a1b247220 */ /* 0x080fe20000410000 */
[----:B------:R-:W-:Y:S01]  /*11670*/  LOP3.LUT R27, R74, 0xffff0000, RZ, 0xc0, !PT ;  /* 0xffff00004a1b7812 */ /* 0x000fe200078ec0ff */
[C---:B------:R-:W-:Y:S01]  /*11680*/  IMAD.U32 R28, R10.reuse, 0x10000, RZ ;  /* 0x000100000a1c7824 */ /* 0x040fe200078e00ff */
[----:B------:R-:W-:Y:S02]  /*11690*/  LOP3.LUT R10, R10, 0xffff0000, RZ, 0xc0, !PT ;  /* 0xffff00000a0a7812 */ /* 0x000fe400078ec0ff */
[----:B------:R-:W-:Y:S01]  /*116a0*/  LOP3.LUT R11, R11, 0xffff0000, RZ, 0xc0, !PT ;  /* 0xffff00000b0b7812 */ /* 0x000fe200078ec0ff */
[----:B---3--:R-:W0:Y:S02]  /*116b0*/  LDS.128 R4, [R38] ;  /* 0x0000000026047984 */ /* 0x008e240000000c00 */
[C---:B0-----:R-:W-:Y:S01]  /*116c0*/  IMAD.U32 R14, R4.reuse, 0x10000, RZ ;  /* 0x00010000040e7824 */ /* 0x041fe200078e00ff */
[----:B------:R-:W-:Y:S01]  /*116d0*/  LOP3.LUT R4, R4, 0xffff0000, RZ, 0xc0, !PT ;  /* 0xffff000004047812 */ /* 0x000fe200078ec0ff */
[C---:B------:R-:W-:Y:S01]  /*116e0*/  IMAD.U32 R15, R5.reuse, 0x10000, RZ ;  /* 0x00010000050f7824 */ /* 0x040fe200078e00ff */
[----:B------:R-:W-:Y:S01]  /*116f0*/  LOP3.LUT R5, R5, 0xffff0000, RZ, 0xc0, !PT ;  /* 0xffff000005057812 */ /* 0x000fe200078ec0ff */
[C---:B------:R-:W-:Y:S01]  /*11700*/  FFMA.FTZ R35, R14.reuse, R31, -R35 ;  /* 0x0000001f0e237223 */ /* 0x040fe20000010823 */
[----:B------:R-:W-:Y:S01]  /*11710*/  FFMA.FTZ R37, R14, R33, R37 ;  /* 0x000000210e257223 */ /* 0x000fe20000010025 */
[----:B------:R-:W-:Y:S01]  /*11720*/  FFMA.FTZ R34, R15, R26, -R34 ;  /* 0x0000001a0f227223 */ /* 0x000fe20000010822 */
[----:B------:R-:W-:-:S02]  /*11730*/  IMAD.U32 R25, R7, 0x10000, RZ ;  /* 0x0001000007197824 */ /* 0x000fc400078e00ff */
[----:B------:R-:W-:Y:S01]  /*11740*/  FMUL.FTZ R26, R29, R32 ;  /* 0x000000201d1a7220 */ /* 0x000fe20000410000 */
[----:B------:R-:W-:Y:S02]  /*11750*/  IMAD.U32 R14, R96, 0x10000, RZ ;  /* 0x00010000600e7824 */ /* 0x000fe400078e00ff */
[----:B------:R-:W-:Y:S01]  /*11760*/  FFMA.FTZ R36, R15, R30, R36 ;  /* 0x0000001e0f247223 */ /* 0x000fe20000010024 */
[----:B------:R-:W-:Y:S01]  /*11770*/  FMUL.FTZ R15, R8, R27 ;  /* 0x0000001b080f7220 */ /* 0x000fe20000410000 */
[----:B------:R-:W-:Y:S01]  /*11780*/  FMUL.FTZ R31, R9, R94 ;  /* 0x0000005e091f7220 */ /* 0x000fe20000410000 */
[-C--:B------:R-:W-:Y:S01]  /*11790*/  FMUL.FTZ R29, R29, R14.reuse ;  /* 0x0000000e1d1d7220 */ /* 0x080fe20000410000 */
[----:B------:R-:W-:Y:S01]  /*117a0*/  FFMA.FTZ R33, R25, R14, -R26 ;  /* 0x0000000e19217223 */ /* 0x000fe2000001081a */
[----:B------:R-:W-:Y:S01]  /*117b0*/  LOP3.LUT R14, R75, 0xffff0000, RZ, 0xc0, !PT ;  /* 0xffff00004b0e7812 */ /* 0x000fe200078ec0ff */
[----:B------:R-:W-:Y:S02]  /*117c0*/  IMAD.U32 R24, R6, 0x10000, RZ ;  /* 0x0001000006187824 */ /* 0x000fe400078e00ff */
[----:B------:R-:W-:Y:S01]  /*117d0*/  FFMA.FTZ R32, R25, R32, R29 ;  /* 0x0000002019207223 */ /* 0x000fe2000001001d */
[-C--:B------:R-:W-:Y:S01]  /*117e0*/  FMUL.FTZ R29, R8, R93.reuse ;  /* 0x0000005d081d7220 */ /* 0x080fe20000410000 */
[----:B------:R-:W-:Y:S01]  /*117f0*/  FFMA.FTZ R8, R4, R93, -R15 ;  /* 0x0000005d04087223 */ /* 0x000fe2000001080f */
[----:B------:R-:W-:Y:S01]  /*11800*/  FMUL.FTZ R30, R9, R14 ;  /* 0x0000000e091e7220 */ /* 0x000fe20000410000 */
[----:B------:R-:W-:-:S02]  /*11810*/  IMAD.U32 R25, R76, 0x10000, RZ ;  /* 0x000100004c197824 */ /* 0x000fc400078e00ff */
[----:B------:R-:W-:Y:S01]  /*11820*/  FFMA.FTZ R26, R4, R27, R29 ;  /* 0x0000001b041a7223 */ /* 0x000fe2000001001d */
[----:B------:R-:W-:Y:S02]  /*11830*/  IMAD.U32 R15, R95, 0x10000, RZ ;  /* 0x000100005f0f7824 */ /* 0x000fe400078e00ff */
[C---:B------:R-:W-:Y:S01]  /*11840*/  FFMA.FTZ R9, R5.reuse, R94, -R30 ;  /* 0x0000005e05097223 */ /* 0x040fe2000001081e */
[----:B------:R-:W-:Y:S01]  /*11850*/  FFMA.FTZ R31, R5, R14, R31 ;  /* 0x0000000e051f7223 */ /* 0x000fe2000001001f */
[C---:B------:R-:W-:Y:S01]  /*11860*/  FMUL.FTZ R27, R28.reuse, R25 ;  /* 0x000000191c1b7220 */ /* 0x040fe20000410000 */
[-C--:B------:R-:W-:Y:S01]  /*11870*/  FMUL.FTZ R29, R28, R15.reuse ;  /* 0x0000000f1c1d7220 */ /* 0x080fe20000410000 */
[----:B------:R-:W-:Y:S02]  /*11880*/  LOP3.LUT R5, R76, 0xffff0000, RZ, 0xc0, !PT ;  /* 0xffff00004c057812 */ /* 0x000fe400078ec0ff */
        /* <DEDUP_REMOVED lines=10> */
[----:B------:R-:W-:Y:S01]  /*11930*/  FMUL.FTZ R11, R11, R96 ;  /* 0x000000600b0b7220 */ /* 0x000fe20000410000 */
[----:B------:R-:W-:-:S02]  /*11940*/  FFMA.FTZ R10, R6, R95, -R15 ;  /* 0x0000005f060a7223 */ /* 0x000fc4000001080f */
[C---:B------:R-:W-:Y:S01]  /*11950*/  FFMA.FTZ R24, R7.reuse, R96, -R24 ;  /* 0x0000006007187223 */ /* 0x040fe20000010818 */
[----:B------:R-:W-:Y:S01]  /*11960*/  FFMA.FTZ R14, R6, R5, R14 ;  /* 0x00000005060e7223 */ /* 0x000fe2000001000e */
[----:B------:R-:W-:Y:S01]  /*11970*/  FFMA.FTZ R11, R7, R4, R11 ;  /* 0x00000004070b7223 */ /* 0x000fe2000001000b */
[----:B------:R-:W-:Y:S02]  /*11980*/  F2FP.BF16.F32.PACK_AB R4, R8, R35 ;  /* 0x000000230804723e */ /* 0x000fe400000010ff */
[----:B------:R-:W-:Y:S02]  /*11990*/  F2FP.BF16.F32.PACK_AB R5, R9, R34 ;  /* 0x000000220905723e */ /* 0x000fe400000010ff */
[----:B------:R-:W-:Y:S02]  /*119a0*/  F2FP.BF16.F32.PACK_AB R6, R10, R27 ;  /* 0x0000001b0a06723e */ /* 0x000fe400000010ff */
[----:B------:R-:W-:Y:S02]  /*119b0*/  F2FP.BF16.F32.PACK_AB R7, R24, R33 ;  /* 0x000000211807723e */ /* 0x000fe400000010ff */
[----:B------:R-:W-:-:S02]  /*119c0*/  F2FP.BF16.F32.PACK_AB R8, R26, R37 ;  /* 0x000000251a08723e */ /* 0x000fc400000010ff */
[----:B------:R-:W-:Y:S01]  /*119d0*/  F2FP.BF16.F32.PACK_AB R9, R31, R36 ;  /* 0x000000241f09723e */ /* 0x000fe200000010ff */
[----:B------:R4:W-:Y:S01]  /*119e0*/  STS.128 [R38], R4 ;  /* 0x0000000426007388 */ /* 0x0009e20000000c00 */
[----:B------:R-:W-:Y:S02]  /*119f0*/  F2FP.BF16.F32.PACK_AB R10, R14, R29 ;  /* 0x0000001d0e0a723e */ /* 0x000fe400000010ff */
[----:B------:R-:W-:-:S05]  /*11a00*/  F2FP.BF16.F32.PACK_AB R11, R11, R32 ;  /* 0x000000200b0b723e */ /* 0x000fca00000010ff */
[----:B------:R4:W-:Y:S02]  /*11a10*/  STS.128 [R12+0x15400], R8 ;  /* 0x015400080c007388 */ /* 0x0009e40000000c00 */
.L_x_5230:
[----:B------:R-:W-:Y:S05]  /*11a20*/  BSYNC B1 ;  /* 0x0000000000017941 */ /* 0x000fea0003800000 */
.L_x_5229:
[----:B------:R-:W-:Y:S04]  /*11a30*/  BSSY B1, `(.L_x_5231) ;  /* 0x000006a000017945 */ /* 0x000fe80003800000 */
[----:B------:R-:W-:Y:S05]  /*11a40*/  @P1 BRA `(.L_x_5232) ;  /* 0x0000000400a01947 */ /* 0x000fea0003800000 */
[----:B-1234-:R-:W2:Y:S04]  /*11a50*/  LDL R4, [R1+0x48] ;  /* 0x0000480001047983 */ /* 0x01eea80000100800 */
        /* <DEDUP_REMOVED lines=10> */
[--C-:B------:R-:W-:Y:S02]  /*11b00*/  SHF.R.U64 R15, R46, 0x10, R47.reuse ;  /* 0x000000102e0f7819 */ /* 0x100fe4000000122f */
        /* <DEDUP_REMOVED lines=9> */
[----:B------:R-:W-:Y:S01]  /*11ba0*/  IMAD.U32 R32, R79, 0x10000, RZ ;  /* 0x000100004f207824 */ /* 0x000fe200078e00ff */
        /* <DEDUP_REMOVED lines=82> */
.L_x_5232:
[----:B------:R-:W-:Y:S05]  /*120d0*/  BSYNC B1 ;  /* 0x0000000000017941 */ /* 0x000fea0003800000 */
.L_x_5231:
[----:B------:R-:W-:Y:S05]  /*120e0*/  @P2 BRA `(.L_x_5198) ;  /* 0x0000000400a02947 */ /* 0x000fea0003800000 */
[----:B01234-:R-:W2:Y:S04]  /*120f0*/  LDL R4, [R1+0x5c] ;  /* 0x00005c0001047983 */ /* 0x01fea80000100800 */
[----:B------:R-:W3:Y:S01]  /*12100*/  LDL R36, [R1+0x50] ;  /* 0x0000500001247983 */ /* 0x000ee20000100800 */
[----:B------:R-:W-:Y:S02]  /*12110*/  SHF.R.U64 R15, R48, 0x10, R49 ;  /* 0x00000010300f7819 */ /* 0x000fe40000001231 */
[----:B------:R-:W-:Y:S02]  /*12120*/  SHF.R.U64 R27, R64, 0x10, R65 ;  /* 0x00000010401b7819 */ /* 0x000fe40000001241 */
[----:B------:R-:W-:Y:S02]  /*12130*/  SHF.R.U32.HI R28, RZ, 0x10, R49 ;  /* 0x00000010ff1c7819 */ /* 0x000fe40000011631 */
[----:B------:R-:W-:-:S02]  /*12140*/  PRMT R26, R0, 0x5410, R15 ;  /* 0x00005410001a7816 */ /* 0x000fc4000000000f */
[----:B------:R-:W-:Y:S02]  /*12150*/  SHF.R.U64 R25, R66, 0x10, R67 ;  /* 0x0000001042197819 */ /* 0x000fe40000001243 */
[----:B------:R-:W-:Y:S01]  /*12160*/  PRMT R68, R68, 0x5410, R27 ;  /* 0x0000541044447816 */ /* 0x000fe2000000001b */
[----:B------:R-:W-:Y:S01]  /*12170*/  IMAD.U32 R27, R26, 0x10000, RZ ;  /* 0x000100001a1b7824 */ /* 0x000fe200078e00ff */
[----:B------:R-:W-:Y:S02]  /*12180*/  SHF.R.U32.HI R64, RZ, 0x10, R65 ;  /* 0x00000010ff407819 */ /* 0x000fe40000011641 */
[----:B------:R-:W-:Y:S02]  /*12190*/  PRMT R28, R3, 0x5410, R28 ;  /* 0x00005410031c7816 */ /* 0x000fe4000000001c */
[----:B------:R-:W-:Y:S02]  /*121a0*/  SHF.R.U32.HI R66, RZ, 0x10, R67 ;  /* 0x00000010ff427819 */ /* 0x000fe40000011643 */
[----:B------:R-:W-:Y:S01]  /*121b0*/  PRMT R70, R70, 0x5410, R25 ;  /* 0x0000541046467816 */ /* 0x000fe20000000019 */
[----:B------:R-:W-:Y:S01]  /*121c0*/  IMAD.U32 R25, R68, 0x10000, RZ ;  /* 0x0001000044197824 */ /* 0x000fe200078e00ff */
[----:B------:R-:W-:Y:S01]  /*121d0*/  PRMT R69, R69, 0x5410, R64 ;  /* 0x0000541045457816 */ /* 0x000fe20000000040 */
[----:B------:R-:W-:Y:S01]  /*121e0*/  IMAD.U32 R29, R28, 0x10000, RZ ;  /* 0x000100001c1d7824 */ /* 0x000fe200078e00ff */
[----:B------:R-:W-:-:S02]  /*121f0*/  PRMT R71, R71, 0x5410, R66 ;  /* 0x0000541047477816 */ /* 0x000fc40000000042 */
        /* <DEDUP_REMOVED lines=10> */
[----:B------:R-:W-:Y:S02]  /*122a0*/  LOP3.LUT R9, R13, 0x7fffe000, RZ, 0xc0, !PT ;  /* 0x7fffe0000d097812 */ /* 0x000fe400078ec0ff */
[--C-:B------:R-:W-:Y:S02]  /*122b0*/  SHF.R.U64 R13, R50, 0x10, R51.reuse ;  /* 0x00000010320d7819 */ /* 0x100fe40000001233 */
[----:B------:R-:W-:Y:S02]  /*122c0*/  IADD3 R9, R5, R9, R220 ;  /* 0x0000000905097210 */ /* 0x000fe40007ffe0dc */
[----:B---3--:R-:W0:Y:S01]  /*122d0*/  LDS.128 R4, [R36] ;  /* 0x0000000024047984 */ /* 0x008e220000000c00 */
[----:B------:R-:W-:Y:S02]  /*122e0*/  SHF.R.U32.HI R50, RZ, 0x10, R51 ;  /* 0x00000010ff327819 */ /* 0x000fe40000011633 */
[----:B------:R-:W-:Y:S01]  /*122f0*/  IMAD R12, R9, 0x2, R18 ;  /* 0x00000002090c7824 */ /* 0x000fe200078e0212 */
[----:B------:R-:W-:-:S02]  /*12300*/  PRMT R30, R20, 0x5410, R13 ;  /* 0x00005410141e7816 */ /* 0x000fc4000000000d */
[----:B------:R-:W-:Y:S02]  /*12310*/  PRMT R31, R21, 0x5410, R50 ;  /* 0x00005410151f7816 */ /* 0x000fe40000000032 */
        /* <DEDUP_REMOVED lines=27> */
[----:B------:R-:W-:Y:S01]  /*124d0*/  FMUL.FTZ R0, R8, R26 ;  /* 0x0000001a08007220 */ /* 0x000fe20000410000 */
[----:B------:R-:W-:Y:S01]  /*124e0*/  FFMA.FTZ R27, R14, R25, -R15 ;  /* 0x000000190e1b7223 */ /* 0x000fe2000001080f */
[----:B------:R-:W-:-:S02]  /*124f0*/  IMAD.U32 R21, R10, 0x10000, RZ ;  /* 0x000100000a157824 */ /* 0x000fc400078e00ff */
[----:B------:R-:W-:Y:S01]  /*12500*/  FFMA.FTZ R33, R14, R33, R24 ;  /* 0x000000210e217223 */ /* 0x000fe20000010018 */
[----:B------:R-:W-:Y:S01]  /*12510*/  FMUL.FTZ R14, R8, R68 ;  /* 0x00000044080e7220 */ /* 0x000fe20000410000 */
[----:B------:R-:W-:Y:S02]  /*12520*/  IMAD.U32 R8, R30, 0x10000, RZ ;  /* 0x000100001e087824 */ /* 0x000fe400078e00ff */
[----:B------:R-:W-:Y:S01]  /*12530*/  FFMA.FTZ R20, R13, R29, R20 ;  /* 0x0000001d0d147223 */ /* 0x000fe20000010014 */
[----:B------:R-:W-:Y:S01]  /*12540*/  FMUL.FTZ R15, R9, R28 ;  /* 0x0000001c090f7220 */ /* 0x000fe20000410000 */
[----:B------:R-:W-:Y:S01]  /*12550*/  FFMA.FTZ R13, R3, R68, -R0 ;  /* 0x00000044030d7223 */ /* 0x000fe20000010800 */
[-C--:B------:R-:W-:Y:S01]  /*12560*/  FMUL.FTZ R9, R9, R69.reuse ;  /* 0x0000004509097220 */ /* 0x080fe20000410000 */
[----:B------:R-:W-:Y:S02]  /*12570*/  IMAD.U32 R0, R70, 0x10000, RZ ;  /* 0x0001000046007824 */ /* 0x000fe400078e00ff */
[----:B------:R-:W-:Y:S01]  /*12580*/  FMUL.FTZ R24, R21, R8 ;  /* 0x0000000815187220 */ /* 0x000fe20000410000 */
[----:B------:R-:W-:Y:S01]  /*12590*/  FFMA.FTZ R14, R3, R26, R14 ;  /* 0x0000001a030e7223 */ /* 0x000fe2000001000e */
[----:B------:R-:W-:Y:S01]  /*125a0*/  FFMA.FTZ R25, R4, R28, R9 ;  /* 0x0000001c04197223 */ /* 0x000fe20000010009 */
[----:B------:R-:W-:Y:S01]  /*125b0*/  LOP3.LUT R10, R10, 0xffff0000, RZ, 0xc0, !PT ;  /* 0xffff00000a0a7812 */ /* 0x000fe200078ec0ff */
        /* <DEDUP_REMOVED lines=27> */
.L_x_5198:
[----:B------:R-:W-:Y:S05]  /*12770*/  BSYNC B0 ;  /* 0x0000000000007941 */ /* 0x000fea0003800000 */
.L_x_5170:
        /* <DEDUP_REMOVED lines=8> */
.L_x_5168:
[----:B------:R-:W5:Y:S02]  /*12800*/  LDL R0, [R1+0x44] ;  /* 0x0000440001007983 */ /* 0x000f640000100800 */
[----:B-----5:R-:W-:-:S13]  /*12810*/  R2UR UR4, R0 ;  /* 0x00000000000472ca */ /* 0x020fda00000e0000 */
[----:B------:R-:W-:-:S05]  /*12820*/  IMAD.U32 R0, RZ, RZ, UR4 ;  /* 0x00000004ff007e24 */ /* 0x000fca000f8e00ff */
[----:B------:R-:W-:-:S13]  /*12830*/  ISETP.NE.AND P0, PT, R0, 0x3, PT ;  /* 0x000000030000780c */ /* 0x000fda0003f05270 */
[----:B------:R-:W-:Y:S05]  /*12840*/  @!P0 BRA `(.L_x_5233) ;  /* 0x0000000000048947 */ /* 0x000fea0003800000 */
[----:B------:R-:W-:Y:S01]  /*12850*/  BPT.TRAP 0x1 ;  /* 0x000000040000795c */ /* 0x000fe20000300000 */
.L_x_5233:
[----:B------:R-:W-:Y:S01]  /*12860*/  IMAD R0, R205, 0x8, R18 ;  /* 0x00000008cd007824 */ /* 0x000fe200078e0212 */
[----:B01----:R-:W-:-:S04]  /*12870*/  SHF.L.U32 R3, R208, 0x1f, RZ ;  /* 0x0000001fd0037819 */ /* 0x003fc800000006ff */
[----:B------:R0:W1:Y:S01]  /*12880*/  SYNCS.PHASECHK.TRANS64.TRYWAIT P2, [R0+URZ+0x36830], R3 ;  /* 0x03683003000075a7 */ /* 0x000062000804017f */
[----:B------:R-:W-:Y:S05]  /*12890*/  @!P0 BRA `(.L_x_5234) ;  /* 0x0000000000048947 */ /* 0x000fea0003800000 */
[----:B------:R-:W-:Y:S01]  /*128a0*/  BPT.TRAP 0x1 ;  /* 0x000000040000795c */ /* 0x000fe20000300000 */
.L_x_5234:
[----:B--234-:R-:W2:Y:S01]  /*128b0*/  S2R R4, SR_TID.X ;  /* 0x0000000000047919 */ /* 0x01cea20000002100 */
[----:B------:R-:W-:Y:S01]  /*128c0*/  IMAD.MOV.U32 R119, RZ, RZ, RZ ;  /* 0x000000ffff777224 */ /* 0x000fe200078e00ff */
[----:B--2---:R-:W-:-:S04]  /*128d0*/  LOP3.LUT R4, R4, 0x7f, RZ, 0xc0, !PT ;  /* 0x0000007f04047812 */ /* 0x004fc800078ec0ff */
[----:B------:R-:W-:Y:S01]  /*128e0*/  ISETP.NE.AND P1, PT, R4, RZ, PT ;  /* 0x000000ff0400720c */ /* 0x000fe20003f25270 */
[----:B-1----:R-:W-:-:S12]  /*128f0*/  @P2 BRA `(.L_x_5235) ;  /* 0x0000000000082947 */ /* 0x002fd80003800000 */
[----:B------:R-:W1:Y:S02]  /*12900*/  SYNCS.PHASECHK.TRANS64.TRYWAIT P2, [R0+URZ+0x36830], R3 ;  /* 0x03683003000075a7 */ /* 0x000e64000804017f */
[----:B-1----:R-:W-:Y:S05]  /*12910*/  @!P2 BRA `(.L_x_5236) ;  /* 0x000001b000d8a947 */ /* 0x002fea0003800000 */
.L_x_5235:
[----:B------:R-:W-:Y:S05]  /*12920*/  WARPSYNC.ALL ;  /* 0x0000000000007948 */ /* 0x000fea0003800000 */
[----:B01----:R-:W-:Y:S01]  /*12930*/  VIADD R3, R18, 0x21400 ;  /* 0x0002140012037836 */ /* 0x003fe20000000000 */
[----:B------:R-:W-:Y:S01]  /*12940*/  R2UR UR24, R2 ;  /* 0x00000000021872ca */ /* 0x000fe200000e0000 */
[----:B------:R-:W-:Y:S01]  /*12950*/  WARPGROUP.ARRIVE ;  /* 0x00000000000079c5 */ /* 0x000fe20000000000 */
[----:B------:R-:W-:Y:S01]  /*12960*/  UMOV UR5, 0x40000040 ;  /* 0x4000004000057882 */ /* 0x000fe20000000000 */
[----:B------:R-:W-:Y:S01]  /*12970*/  IMAD.MOV.U32 R5, RZ, RZ, 0x40000040 ;  /* 0x40000040ff057424 */ /* 0x000fe200078e00ff */
[----:B------:R-:W-:Y:S01]  /*12980*/  SHF.R.U32.HI R3, RZ, 0x4, R3 ;  /* 0x00000004ff037819 */ /* 0x000fe20000011603 */
[----:B------:R-:W-:Y:S01]  /*12990*/  UMOV UR27, UR5 ;  /* 0x00000005001b7c82 */ /* 0x000fe20008000000 */
[----:B------:R-:W-:Y:S01]  /*129a0*/  IMAD.MOV.U32 R7, RZ, RZ, 0x40000040 ;  /* 0x40000040ff077424 */ /* 0x000fe200078e00ff */
[----:B------:R-:W-:Y:S01]  /*129b0*/  UMOV UR17, UR27 ;  /* 0x0000001b00117c82 */ /* 0x000fe20008000000 */
[----:B------:R-:W-:Y:S01]  /*129c0*/  LOP3.LUT R3, R3, 0x3fff, RZ, 0xc0, !PT ;  /* 0x00003fff03037812 */ /* 0x000fe200078ec0ff */
[----:B------:R-:W-:Y:S01]  /*129d0*/  UMOV UR21, UR27 ;  /* 0x0000001b00157c82 */ /* 0x000fe20008000000 */
[----:B------:R-:W-:Y:S01]  /*129e0*/  R2UR UR19, R5 ;  /* 0x00000000051372ca */ /* 0x000fe200000e0000 */
[----:B------:R-:W-:Y:S01]  /*129f0*/  IMAD.MOV.U32 R5, RZ, RZ, 0x40000040 ;  /* 0x40000040ff057424 */ /* 0x000fe200078e00ff */
[----:B------:R-:W-:Y:S01]  /*12a00*/  LOP3.LUT R216, R3, 0x10000, RZ, 0xfc, !PT ;  /* 0x0001000003d87812 */ /* 0x000fe200078efcff */
[----:B------:R-:W-:Y:S01]  /*12a10*/  IMAD.MOV.U32 R3, RZ, RZ, 0x40000040 ;  /* 0x40000040ff037424 */ /* 0x000fe200078e00ff */
[----:B------:R-:W-:Y:S01]  /*12a20*/  ULOP3.LUT UR24, UR24, 0x10000, URZ, 0xfc, !UPT ;  /* 0x0001000018187892 */ /* 0x000fe2000f8efc3f */
[----:B------:R-:W-:Y:S01]  /*12a30*/  R2UR UR23, R7 ;  /* 0x00000000071772ca */ /* 0x000fe200000e0000 */
[----:B------:R-:W-:Y:S01]  /*12a40*/  IMAD.U32 R11, RZ, RZ, UR5 ;  /* 0x00000005ff0b7e24 */ /* 0x000fe2000f8e00ff */
[----:B------:R-:W-:Y:S01]  /*12a50*/  UMOV UR9, UR27 ;  /* 0x0000001b00097c82 */ /* 0x000fe20008000000 */
[----:B------:R-:W-:Y:S01]  /*12a60*/  IMAD R2, R205, 0xa80, R216 ;  /* 0x00000a80cd027824 */ /* 0x000fe200078e02d8 */
[----:B------:R-:W-:Y:S01]  /*12a70*/  R2UR UR7, R3 ;  /* 0x00000000030772ca */ /* 0x000fe200000e0000 */
[----:B------:R-:W-:Y:S01]  /*12a80*/  IMAD.MOV.U32 R9, RZ, RZ, 0x40000040 ;  /* 0x40000040ff097424 */ /* 0x000fe200078e00ff */
        /* <DEDUP_REMOVED lines=11> */
[----:B------:R-:W-:Y:S01]  /*12b40*/  R2UR UR11, R9 ;  /* 0x00000000090b72ca */ /* 0x000fe200000e0000 */
[C---:B------:R-:W-:Y:S01]  /*12b50*/  VIADD R8, R2.reuse, 0x200 ;  /* 0x0000020002087836 */ /* 0x040fe20000000000 */
[----:B------:R-:W-:Y:S01]  /*12b60*/  UMOV UR8, UR26 ;  /* 0x0000001a00087c82 */ /* 0x000fe20008000000 */
[----:B------:R-:W-:Y:S01]  /*12b70*/  VIADD R6, R2, 0x280 ;  /* 0x0000028002067836 */ /* 0x000fe20000000000 */
[----:B------:R-:W-:Y:S01]  /*12b80*/  HGMMA.64x16x16.F32.BF16 R72, gdesc[UR4], RZ, !UPT, gsb0 ;  /* 0x00200000044879f0 */ /* 0x000fe2000c0018ff */
[----:B------:R-:W-:Y:S01]  /*12b90*/  R2UR UR6, R4 ;  /* 0x00000000040672ca */ /* 0x000fe200000e0000 */
[----:B------:R-:W-:Y:S01]  /*12ba0*/  UMOV UR4, UR26 ;  /* 0x0000001a00047c82 */ /* 0x000fe20008000000 */
[----:B------:R-:W-:Y:S01]  /*12bb0*/  R2UR UR7, R5 ;  /* 0x00000000050772ca */ /* 0x000fe200000e0000 */
[----:B------:R-:W-:Y:S01]  /*12bc0*/  UMOV UR5, UR27 ;  /* 0x0000001b00057c82 */ /* 0x000fe20008000000 */
[----:B------:R-:W-:Y:S01]  /*12bd0*/  R2UR UR10, R8 ;  /* 0x00000000080a72ca */ /* 0x000fe200000e0000 */
[----:B------:R-:W-:Y:S01]  /*12be0*/  IMAD.MOV.U32 R7, RZ, RZ, 0x40000040 ;  /* 0x40000040ff077424 */ /* 0x000fe200078e00ff */
[----:B------:R-:W-:Y:S01]  /*12bf0*/  R2UR UR14, R6 ;  /* 0x00000000060e72ca */ /* 0x000fe200000e0000 */
[----:B------:R-:W-:Y:S01]  /*12c00*/  UMOV UR12, UR26 ;  /* 0x0000001a000c7c82 */ /* 0x000fe20008000000 */
[----:B------:R-:W-:Y:S01]  /*12c10*/  UMOV UR13, UR27 ;  /* 0x0000001b000d7c82 */ /* 0x000fe20008000000 */
[C---:B------:R-:W-:Y:S01]  /*12c20*/  VIADD R4, R2.reuse, 0x300 ;  /* 0x0000030002047836 */ /* 0x040fe20000000000 */
[----:B------:R-:W-:Y:S01]  /*12c30*/  R2UR UR15, R7 ;  /* 0x00000000070f72ca */ /* 0x000fe200000e0000 */
[----:B------:R-:W-:Y:S01]  /*12c40*/  IMAD.MOV.U32 R5, RZ, RZ, 0x40000040 ;  /* 0x40000040ff057424 */ /* 0x000fe200078e00ff */
[----:B------:R-:W-:Y:S01]  /*12c50*/  UMOV UR29, 0x40000040 ;  /* 0x40000040001d7882 */ /* 0x000fe20000000000 */
[C---:B------:R-:W-:Y:S01]  /*12c60*/  VIADD R6, R2.reuse, 0x2 ;  /* 0x0000000202067836 */ /* 0x040fe20000000000 */
[----:B------:R0:W-:Y:S01]  /*12c70*/  STL.64 [R1+0x30], R10 ;  /* 0x0000300a01007387 */ /* 0x0001e20000100a00 */
[----:B------:R-:W-:Y:S01]  /*12c80*/  IMAD.MOV.U32 R7, RZ, RZ, 0x40000040 ;  /* 0x40000040ff077424 */ /* 0x000fe200078e00ff */
[----:B------:R-:W-:Y:S01]  /*12c90*/  UIADD3 UR56, UR24, 0x404, URZ ;  /* 0x0000040418387890 */ /* 0x000fe2000fffe03f */
[----:B------:R-:W-:Y:S01]  /*12ca0*/  VIADD R8, R2, 0x202 ;  /* 0x0000020202087836 */ /* 0x000fe20000000000 */
[----:B------:R-:W-:Y:S01]  /*12cb0*/  R2UR UR30, R6 ;  /* 0x00000000061e72ca */ /* 0x000fe200000e0000 */
[C---:B------:R-:W-:Y:S01]  /*12cc0*/  VIADD R6, R2.reuse, 0x102 ;  /* 0x0000010202067836 */ /* 0x040fe20000000000 */
[----:B------:R-:W-:Y:S01]  /*12cd0*/  R2UR UR31, R7 ;  /* 0x00000000071f72ca */ /* 0x000fe200000e0000 */
[----:B------:R-:W-:Y:S01]  /*12ce0*/  IMAD.MOV.U32 R7, RZ, RZ, 0x40000040 ;  /* 0x40000040ff077424 */ /* 0x000fe200078e00ff */
[----:B------:R-:W-:Y:S01]  /*12cf0*/  UMOV UR57, 0x40000040 ;  /* 0x4000004000397882 */ /* 0x000fe20000000000 */
[----:B------:R-:W-:Y:S01]  /*12d00*/  IMAD.MOV.U32 R9, RZ, RZ, 0x40000040 ;  /* 0x40000040ff097424 */ /* 0x000fe200078e00ff */
[----:B------:R-:W-:Y:S01]  /*12d10*/  UIADD3 UR52, UR24, 0x406, URZ ;  /* 0x0000040618347890 */ /* 0x000fe2000fffe03f */
[C---:B------:R-:W-:Y:S01]  /*12d20*/  VIADD R12, R2.reuse, 0x886 ;  /* 0x00000886020c7836 */ /* 0x040fe20000000000 */
[----:B------:R-:W-:Y:S01]  /*12d30*/  UMOV UR53, 0x40000040 ;  /* 0x4000004000357882 */ /* 0x000fe20000000000 */
[----:B0-----:R-:W-:Y:S01]  /*12d40*/  IMAD.U32 R11, RZ, RZ, UR29 ;  /* 0x0000001dff0b7e24 */ /* 0x001fe2000f8e00ff */
[----:B------:R-:W-:Y:S01]  /*12d50*/  UIADD3 UR48, UR24, 0x800, URZ ;  /* 0x0000080018307890 */ /* 0x000fe2000fffe03f */
[----:B------:R-:W-:Y:S01]  /*12d60*/  IMAD.MOV.U32 R13, RZ, RZ, 0x40000040 ;  /* 0x40000040ff0d7424 */ /* 0x000fe200078e00ff */
[----:B------:R-:W-:Y:S01]  /*12d70*/  UMOV UR49, 0x40000040 ;  /* 0x4000004000317882 */ /* 0x000fe20000000000 */
[----:B------:R-:W-:Y:S01]  /*12d80*/  UIADD3 UR44, UR24, 0x802, URZ ;  /* 0x00000802182c7890 */ /* 0x000fe2000fffe03f */
[----:B------:R-:W-:Y:S01]  /*12d90*/  VIADD R20, R2, 0x906 ;  /* 0x0000090602147836 */ /* 0x000fe20000000000 */
[----:B------:R-:W-:Y:S01]  /*12da0*/  UMOV UR45, 0x40000040 ;  /* 0x40000040002d7882 */ /* 0x000fe20000000000 */
[----:B------:R-:W-:Y:S01]  /*12db0*/  UIADD3 UR40, UR24, 0x804, URZ ;  /* 0x0000080418287890 */ /* 0x000fe2000fffe03f */
[----:B------:R-:W-:Y:S01]  /*12dc0*/  IMAD.MOV.U32 R21, RZ, RZ, 0x40000040 ;  /* 0x40000040ff157424 */ /* 0x000fe200078e00ff */
[----:B------:R-:W-:Y:S01]  /*12dd0*/  UMOV UR41, 0x40000040 ;  /* 0x4000004000297882 */ /* 0x000fe20000000000 */
[----:B------:R-:W-:Y:S01]  /*12de0*/  UIADD3 UR36, UR24, 0x806, URZ ;  /* 0x0000080618247890 */ /* 0x000fe2000fffe03f */
[----:B------:R-:W-:Y:S01]  /*12df0*/  @!P1 VIADD R0, R0, 0x36840 ;  /* 0x0003684000009836 */ /* 0x000fe20000000000 */
[----:B------:R-:W-:Y:S01]  /*12e00*/  UMOV UR37, 0x40000040 ;  /* 0x4000004000257882 */ /* 0x000fe20000000000 */
[----:B------:R-:W-:Y:S01]  /*12e10*/  BSSY B0, `(.L_x_5237) ;  /* 0x0000b2f000007945 */ /* 0x000fe20003800000 */
[----:B------:R-:W-:-:S02]  /*12e20*/  IMAD.MOV.U32 R118, RZ, RZ, R119 ;  /* 0x000000ffff767224 */ /* 0x000fc400078e0077 */
[----:B------:R-:W-:Y:S01]  /*12e30*/  @!P1 PRMT R0, RZ, 0x654, R0 ;  /* 0x00000654ff009816 */ /* 0x000fe20000000000 */
        /* <DEDUP_REMOVED lines=10> */
[----:B------:R-:W-:Y:S01]  /*12ee0*/  R2UR UR18, R4 ;  /* 0x00000000041272ca */ /* 0x000fe200000e0000 */
[----:B------:R-:W-:Y:S01]  /*12ef0*/  UMOV UR16, UR26 ;  /* 0x0000001a00107c82 */ /* 0x000fe20008000000 */
[----:B------:R-:W-:Y:S01]  /*12f00*/  R2UR UR19, R5 ;  /* 0x00000000051372ca */ /* 0x000fe200000e0000 */
[----:B------:R-:W-:Y:S01]  /*12f10*/  UMOV UR17, UR27 ;  /* 0x0000001b00117c82 */ /* 0x000fe20008000000 */
[----:B------:R-:W-:Y:S01]  /*12f20*/  VIADD R4, R2, 0x82 ;  /* 0x0000008202047836 */ /* 0x000fe20000000000 */
[----:B------:R-:W-:Y:S01]  /*12f30*/  MOV R5, 0x40000040 ;  /* 0x4000004000057802 */ /* 0x000fe20000000f00 */
[----:B------:R-:W-:Y:S01]  /*12f40*/  UMOV UR27, UR29 ;  /* 0x0000001d001b7c82 */ /* 0x000fe20008000000 */
        /* <DEDUP_REMOVED lines=16> */
[----:B------:R-:W-:Y:S01]  /*13050*/  IMAD.MOV.U32 R81, RZ, RZ, R119 ;  /* 0x000000ffff517224 */ /* 0x000fe200078e0077 */
        /* <DEDUP_REMOVED lines=294> */
[----:B------:R0:W-:Y:S01]  /*142c0*/  STL.64 [R1], R10 ;  /* 0x0000000a01007387 */ /* 0x0001e20000100a00 */
        /* <DEDUP_REMOVED lines=199> */
[----:B------:R-:W-:Y:S02]  /*14f40*/  R2UR UR23, R5 ;  /* 0x00000000051772ca */ /* 0x000fe400000e0000 */
        /* <DEDUP_REMOVED lines=141> */
[----:B------:R-:W-:Y:S01]  /*15820*/  ULDC UR42, c[0x0][0x9d8] ;  /* 0x00027600002a7ab9 */ /* 0x000fe20000000800 */
[----:B------:R-:W-:Y:S01]  /*15830*/  ULDC UR43, c[0x0][0x9d8] ;  /* 0x00027600002b7ab9 */ /* 0x000fe20000000800 */
        /* <DEDUP_REMOVED lines=12> */
[----:B------:R-:W-:Y:S02]  /*15900*/  ULDC UR8, c[0x0][0x9d8] ;  /* 0x0002760000087ab9 */ /* 0x000fe40000000800 */
        /* <DEDUP_REMOVED lines=25> */
[----:B------:R-:W-:Y:S01]  /*15aa0*/  IMAD R76, R217, 0x80, R227 ;  /* 0x00000080d94c7824 */ /* 0x000fe200078e02e3 */
[----:B------:R-:W-:Y:S01]  /*15ab0*/  HGMMA.64x16x16.F32.BF16 R64, gdesc[UR4], R64, gsb0 ;  /* 0x00200000044079f0 */ /* 0x000fe20008001840 */
[----:B------:R-:W-:Y:S01]  /*15ac0*/  R2UR UR6, R8 ;  /* 0x00000000080672ca */ /* 0x000fe200000e0000 */
[----:B------:R-:W-:Y:S01]  /*15ad0*/  UMOV UR4, UR36 ;  /* 0x0000002400047c82 */ /* 0x000fe20008000000 */
[----:B------:R-:W-:Y:S01]  /*15ae0*/  R2UR UR7, R9 ;  /* 0x00000000090772ca */ /* 0x000fe200000e0000 */
[----:B------:R-:W-:Y:S01]  /*15af0*/  UMOV UR5, UR37 ;  /* 0x0000002500057c82 */ /* 0x000fe20008000000 */
[----:B------:R-:W1:Y:S01]  /*15b00*/  MUFU.TANH R74, R74 ;  /* 0x0000004a004a7308 */ /* 0x000e620000002400 */
[----:B------:R-:W-:Y:S01]  /*15b10*/  FMUL.FTZ R79, R79, UR8 ;  /* 0x000000084f4f7c20 */ /* 0x000fe20008410000 */
[----:B------:R-:W-:Y:S01]  /*15b20*/  FMUL.FTZ R5, R72, UR8 ;  /* 0x0000000848057c20 */ /* 0x000fe20008410000 */
[----:B------:R-:W-:Y:S01]  /*15b30*/  FMUL.FTZ R6, R73, UR8 ;  /* 0x0000000849067c20 */ /* 0x000fe20008410000 */
[----:B------:R-:W-:Y:S01]  /*15b40*/  FMUL.FTZ R8, R77, UR8 ;  /* 0x000000084d087c20 */ /* 0x000fe20008410000 */
[----:B------:R-:W-:-:S02]  /*15b50*/  IMAD.MOV.U32 R77, RZ, RZ, R119 ;  /* 0x000000ffff4d7224 */ /* 0x000fc400078e0077 */
[--C-:B------:R-:W-:Y:S01]  /*15b60*/  IMAD.MOV.U32 R73, RZ, RZ, R119.reuse ;  /* 0x000000ffff497224 */ /* 0x100fe200078e0077 */
[----:B------:R-:W2:Y:S08]  /*15b70*/  MUFU.TANH R75, R75 ;  /* 0x0000004b004b7308 */ /* 0x000eb00000002400 */
[----:B------:R-:W3:Y:S08]  /*15b80*/  MUFU.TANH R78, R78 ;  /* 0x0000004e004e7308 */ /* 0x000ef00000002400 */
[----:B------:R4:W5:Y:S08]  /*15b90*/  MUFU.TANH R72, R79 ;  /* 0x0000004f00487308 */ /* 0x0009700000002400 */
[----:B------:R-:W-:Y:S01]  /*15ba0*/  MUFU.TANH R5, R5 ;  /* 0x0000000500057308 */ /* 0x000fe20000002400 */
[----:B----4-:R-:W-:-:S07]  /*15bb0*/  IMAD.MOV.U32 R79, RZ, RZ, R119 ;  /* 0x000000ffff4f7224 */ /* 0x010fce00078e0077 */
[----:B------:R-:W-:Y:S01]  /*15bc0*/  MUFU.TANH R6, R6 ;  /* 0x0000000600067308 */ /* 0x000fe20000002400 */
[----:B------:R-:W-:Y:S02]  /*15bd0*/  WARPGROUP.DEPBAR.LE gsb0, 0x0 ;  /* 0x00008000000079c5 */ /* 0x000fe40000010000 */
[----:B------:R-:W-:Y:S01]  /*15be0*/  WARPGROUP.ARRIVE ;  /* 0x00000000000079c5 */ /* 0x000fe20000000000 */
[----:B------:R-:W-:Y:S01]  /*15bf0*/  FMUL.FTZ R9, R64, UR8 ;  /* 0x0000000840097c20 */ /* 0x000fe20008410000 */
[----:B------:R-:W-:Y:S02]  /*15c00*/  IMAD R64, R148, -0x70, R222 ;  /* 0xffffff9094407824 */ /* 0x000fe400078e02de */
        /* <DEDUP_REMOVED lines=8> */
[----:B------:R-:W-:Y:S01]  /*15c90*/  FMUL.FTZ R12, R69, UR8 ;  /* 0x00000008450c7c20 */ /* 0x000fe20008410000 */
[----:B------:R-:W4:Y:S01]  /*15ca0*/  MUFU.TANH R66, R66 ;  /* 0x0000004200427308 */ /* 0x000f220000002400 */
[----:B------:R-:W-:Y:S01]  /*15cb0*/  FMUL.FTZ R71, R71, UR8 ;  /* 0x0000000847477c20 */ /* 0x000fe20008410000 */
[----:B0-----:R-:W-:Y:S01]  /*15cc0*/  FMUL.FTZ R10, R65, UR8 ;  /* 0x00000008410a7c20 */ /* 0x001fe20008410000 */
[----:B------:R-:W-:-:S05]  /*15cd0*/  FMUL.FTZ R11, R68, UR8 ;  /* 0x00000008440b7c20 */ /* 0x000fca0008410000 */
[----:B------:R-:W0:Y:S08]  /*15ce0*/  MUFU.TANH R67, R67 ;  /* 0x0000004300437308 */ /* 0x000e300000002400 */
[----:B------:R-:W0:Y:S08]  /*15cf0*/  MUFU.TANH R70, R70 ;  /* 0x0000004600467308 */ /* 0x000e300000002400 */
[----:B------:R-:W0:Y:S08]  /*15d00*/  MUFU.TANH R71, R71 ;  /* 0x0000004700477308 */ /* 0x000e300000002400 */
        /* <DEDUP_REMOVED lines=8> */
[----:B------:R1:W0:Y:S01]  /*15d90*/  MUFU.TANH R56, R58 ;  /* 0x0000003a00387308 */ /* 0x0002220000002400 */
[----:B------:R-:W-:Y:S01]  /*15da0*/  HGMMA.64x16x16.F32.BF16 R48, gdesc[UR4], R48, gsb0 ;  /* 0x00200000043079f0 */ /* 0x000fe20008001830 */
[----:B------:R-:W-:Y:S01]  /*15db0*/  R2UR UR6, R20 ;  /* 0x00000000140672ca */ /* 0x000fe200000e0000 */
[----:B------:R-:W-:Y:S01]  /*15dc0*/  UMOV UR4, UR36 ;  /* 0x0000002400047c82 */ /* 0x000fe20008000000 */
[----:B------:R-:W-:Y:S01]  /*15dd0*/  R2UR UR7, R21 ;  /* 0x00000000150772ca */ /* 0x000fe200000e0000 */
[----:B------:R-:W-:Y:S01]  /*15de0*/  UMOV UR5, UR37 ;  /* 0x0000002500057c82 */ /* 0x000fe20008000000 */
[----:B------:R-:W-:Y:S01]  /*15df0*/  FMUL.FTZ R59, R59, UR8 ;  /* 0x000000083b3b7c20 */ /* 0x000fe20008410000 */
[----:B------:R-:W-:Y:S01]  /*15e00*/  FMUL.FTZ R63, R63, UR8 ;  /* 0x000000083f3f7c20 */ /* 0x000fe20008410000 */
[----:B------:R-:W-:Y:S01]  /*15e10*/  MUFU.TANH R4, R62 ;  /* 0x0000003e00047308 */ /* 0x000fe20000002400 */
[----:B------:R-:W-:Y:S01]  /*15e20*/  FMUL.FTZ R20, R61, UR8 ;  /* 0x000000083d147c20 */ /* 0x000fe20008410000 */
[----:B------:R-:W-:-:S06]  /*15e30*/  FMUL.FTZ R15, R60, UR8 ;  /* 0x000000083c0f7c20 */ /* 0x000fcc0008410000 */
[----:B------:R-:W0:Y:S08]  /*15e40*/  MUFU.TANH R59, R59 ;  /* 0x0000003b003b7308 */ /* 0x000e300000002400 */
[----:B------:R-:W0:Y:S08]  /*15e50*/  MUFU.TANH R63, R63 ;  /* 0x0000003f003f7308 */ /* 0x000e300000002400 */
[----:B------:R-:W-:Y:S08]  /*15e60*/  MUFU.TANH R9, R9 ;  /* 0x0000000900097308 */ /* 0x000ff00000002400 */
[----:B------:R-:W-:Y:S08]  /*15e70*/  MUFU.TANH R10, R10 ;  /* 0x0000000a000a7308 */ /* 0x000ff00000002400 */
[----:B------:R-:W-:Y:S01]  /*15e80*/  MUFU.TANH R11, R11 ;  /* 0x0000000b000b7308 */ /* 0x000fe20000002400 */
[----:B------:R-:W-:-:S02]  /*15e90*/  WARPGROUP.DEPBAR.LE gsb0, 0x0 ;  /* 0x00008000000079c5 */ /* 0x000fc40000010000 */
[----:B------:R-:W-:Y:S01]  /*15ea0*/  WARPGROUP.ARRIVE ;  /* 0x00000000000079c5 */ /* 0x000fe20000000000 */
[----:B------:R-:W-:Y:S01]  /*15eb0*/  FMUL.FTZ R21, R48, UR8 ;  /* 0x0000000830157c20 */ /* 0x000fe20008410000 */
[----:B------:R-:W-:Y:S01]  /*15ec0*/  FMUL.FTZ R3, R49, UR8 ;  /* 0x0000000831037c20 */ /* 0x000fe20008410000 */
[----:B------:R-:W-:Y:S02]  /*15ed0*/  VIADD R48, R2, 0x986 ;  /* 0x0000098602307836 */ /* 0x000fe40000000000 */
[----:B-1----:R-:W-:Y:S01]  /*15ee0*/  FMUL.FTZ R58, R51, UR8 ;  /* 0x00000008333a7c20 */ /* 0x002fe20008410000 */
[----:B------:R-:W-:Y:S01]  /*15ef0*/  IMAD.MOV.U32 R49, RZ, RZ, 0x40000040 ;  /* 0x40000040ff317424 */ /* 0x000fe200078e00ff */
[----:B------:R-:W-:Y:S01]  /*15f00*/  HGMMA.64x16x16.F32.BF16 R40, gdesc[UR4], R40, gsb0 ;  /* 0x00200000042879f0 */ /* 0x000fe20008001828 */
[----:B------:R-:W-:Y:S01]  /*15f10*/  UMOV UR4, UR36 ;  /* 0x0000002400047c82 */ /* 0x000fe20008000000 */
[----:B------:R-:W-:Y:S01]  /*15f20*/  R2UR UR6, R48 ;  /* 0x00000000300672ca */ /* 0x000fe200000e0000 */
[----:B------:R-:W-:Y:S01]  /*15f30*/  UMOV UR5, UR37 ;  /* 0x0000002500057c82 */ /* 0x000fe20008000000 */
[----:B------:R-:W-:Y:S01]  /*15f40*/  R2UR UR7, R49 ;  /* 0x00000000310772ca */ /* 0x000fe200000e0000 */
[----:B------:R-:W-:Y:S01]  /*15f50*/  VIADD R51, R64, 0x70 ;  /* 0x0000007040337836 */ /* 0x000fe20000000000 */
[----:B------:R-:W-:Y:S01]  /*15f60*/  IADD3 R49, -R219, 0x71, R64 ;  /* 0x00000071db317810 */ /* 0x000fe20007ffe140 */
[----:B------:R1:W-:Y:S01]  /*15f70*/  MUFU.TANH R48, R3 ;  /* 0x0000000300307308 */ /* 0x0003e20000002400 */
[----:B------:R-:W-:-:S02]  /*15f80*/  VIADD R2, R2, 0xa06 ;  /* 0x00000a0602027836 */ /* 0x000fc40000000000 */
[----:B------:R-:W-:Y:S01]  /*15f90*/  FMUL.FTZ R50, R50, UR8 ;  /* 0x0000000832327c20 */ /* 0x000fe20008410000 */
[----:B------:R-:W-:Y:S02]  /*15fa0*/  IMAD R51, R226, -0x2, R51 ;  /* 0xfffffffee2337824 */ /* 0x000fe400078e0233 */
[----:B------:R-:W-:Y:S01]  /*15fb0*/  FMUL.FTZ R54, R54, UR8 ;  /* 0x0000000836367c20 */ /* 0x000fe20008410000 */
[----:B------:R-:W-:Y:S02]  /*15fc0*/  IMAD R49, R226, -0x2, R49 ;  /* 0xfffffffee2317824 */ /* 0x000fe400078e0231 */
[----:B------:R-:W-:Y:S01]  /*15fd0*/  FMUL.FTZ R53, R53, UR8 ;  /* 0x0000000835357c20 */ /* 0x000fe20008410000 */
[----:B------:R2:W-:Y:S01]  /*15fe0*/  MUFU.TANH R57, R50 ;  /* 0x0000003200397308 */ /* 0x0005e20000002400 */
[----:B-1----:R-:W-:Y:S01]  /*15ff0*/  IMAD.MOV.U32 R3, RZ, RZ, 0x40000040 ;  /* 0x40000040ff037424 */ /* 0x002fe200078e00ff */
[----:B------:R-:W-:Y:S02]  /*16000*/  IADD3 R62, R49, 0x8, R76 ;  /* 0x00000008313e7810 */ /* 0x000fe40007ffe04c */
[----:B------:R-:W-:-:S02]  /*16010*/  VIADDMNMX R49, R76, R49, R51, PT ;  /* 0x000000314c317246 */ /* 0x000fc40003800133 */
[----:B------:R-:W-:Y:S01]  /*16020*/  VIMNMX R69, R51, R62, PT ;  /* 0x0000003e33457248 */ /* 0x000fe20003fe0100 */
[--C-:B------:R-:W-:Y:S01]  /*16030*/  IMAD.MOV.U32 R51, RZ, RZ, R119.reuse ;  /* 0x000000ffff337224 */ /* 0x100fe200078e0077 */
[----:B------:R-:W-:Y:S01]  /*16040*/  MUFU.TANH R61, R54 ;  /* 0x00000036003d7308 */ /* 0x000fe20000002400 */
[----:B--2---:R-:W-:Y:S01]  /*16050*/  FMUL.FTZ R50, R55, UR8 ;  /* 0x0000000837327c20 */ /* 0x004fe20008410000 */
[C---:B------:R-:W-:Y:S02]  /*16060*/  ISETP.GT.AND P2, PT, R69.reuse, RZ, PT ;  /* 0x000000ff4500720c */ /* 0x040fe40003f44270 */
[C---:B------:R-:W-:Y:S02]  /*16070*/  ISETP.GT.AND P3, PT, R69.reuse, 0x1, PT ;  /* 0x000000014500780c */ /* 0x040fe40003f64270 */
[----:B------:R-:W-:Y:S02]  /*16080*/  ISETP.GT.AND P4, PT, R69, 0x8, PT ;  /* 0x000000084500780c */ /* 0x000fe40003f84270 */
[----:B------:R-:W-:Y:S01]  /*16090*/  FSEL R55, R74, -INF , P2 ;  /* 0xff8000004a377808 */ /* 0x000fe20001000000 */
[----:B------:R1:W-:Y:S01]  /*160a0*/  MUFU.TANH R64, R50 ;  /* 0x0000003200407308 */ /* 0x0003e20000002400 */
[----:B------:R-:W-:Y:S01]  /*160b0*/  FSEL R88, R75, -INF , P3 ;  /* 0xff8000004b587808 */ /* 0x000fe20001800000 */
[----:B------:R-:W-:Y:S01]  /*160c0*/  IMAD.MOV.U32 R75, RZ, RZ, R119 ;  /* 0x000000ffff4b7224 */ /* 0x000fe200078e0077 */
[----:B------:R-:W-:-:S02]  /*160d0*/  ISETP.GT.AND P5, PT, R69, 0x9, PT ;  /* 0x000000094500780c */ /* 0x000fc40003fa4270 */
[----:B---3--:R-:W-:Y:S02]  /*160e0*/  FSEL R82, R78, -INF , P4 ;  /* 0xff8000004e527808 */ /* 0x008fe40002000000 */
[----:B------:R-:W-:Y:S01]  /*160f0*/  FMNMX.FTZ R65, R55, R88, !PT ;  /* 0x0000005837417209 */ /* 0x000fe20007810000 */
[----:B------:R2:W3:Y:S01]  /*16100*/  MUFU.TANH R60, R58 ;  /* 0x0000003a003c7308 */ /* 0x0004e20000002400 */
[C---:B------:R-:W-:Y:S02]  /*16110*/  ISETP.GT.AND P2, PT, R69.reuse, 0x10, PT ;  /* 0x000000104500780c */ /* 0x040fe40003f44270 */
[----:B-----5:R-:W-:Y:S02]  /*16120*/  FSEL R72, R72, -INF , P5 ;  /* 0xff80000048487808 */ /* 0x020fe40002800000 */
[----:B------:R-:W-:Y:S02]  /*16130*/  FMNMX.FTZ R65, R82, R65, !PT ;  /* 0x0000004152417209 */ /* 0x000fe40007810000 */
[----:B------:R-:W-:Y:S01]  /*16140*/  ISETP.GT.AND P3, PT, R69, 0x11, PT ;  /* 0x000000114500780c */ /* 0x000fe20003f64270 */
[----:B------:R-:W-:Y:S01]  /*16150*/  MUFU.TANH R12, R12 ;  /* 0x0000000c000c7308 */ /* 0x000fe20000002400 */
[----:B----4-:R-:W-:-:S02]  /*16160*/  FSEL R68, R66, -INF , P2 ;  /* 0xff80000042447808 */ /* 0x010fc40001000000 */
[----:B------:R-:W-:Y:S01]  /*16170*/  FMNMX.FTZ R65, R72, R65, !PT ;  /* 0x0000004148417209 */ /* 0x000fe20007810000 */
[----:B------:R-:W-:Y:S02]  /*16180*/  WARPGROUP.DEPBAR.LE gsb0, 0x0 ;  /* 0x00008000000079c5 */ /* 0x000fe40000010000 */
[----:B------:R-:W-:Y:S01]  /*16190*/  WARPGROUP.ARRIVE ;  /* 0x00000000000079c5 */ /* 0x000fe20000000000 */
[----:B------:R-:W-:Y:S01]  /*161a0*/  ISETP.GT.AND P2, PT, R69, 0x18, PT ;  /* 0x000000184500780c */ /* 0x000fe20003f44270 */
[----:B------:R-:W-:Y:S01]  /*161b0*/  FMUL.FTZ R46, R46, UR8 ;  /* 0x000000082e2e7c20 */ /* 0x000fe20008410000 */
[----:B0-----:R-:W-:Y:S01]  /*161c0*/  FSEL R62, R67, -INF , P3 ;  /* 0xff800000433e7808 */ /* 0x001fe20001800000 */
[----:B------:R-:W-:Y:S01]  /*161d0*/  FMUL.FTZ R42, R42, UR8 ;  /* 0x000000082a2a7c20 */ /* 0x000fe20008410000 */
[----:B------:R-:W-:Y:S01]  /*161e0*/  FMNMX.FTZ R65, R68, R65, !PT ;  /* 0x0000004144417209 */ /* 0x000fe20007810000 */
[----:B------:R-:W-:Y:S01]  /*161f0*/  HGMMA.64x16x16.F32.BF16 R32, gdesc[UR4], R32, gsb0 ;  /* 0x00200000042079f0 */ /* 0x000fe20008001820 */
[----:B------:R-:W-:Y:S01]  /*16200*/  R2UR UR6, R2 ;  /* 0x00000000020672ca */ /* 0x000fe200000e0000 */
[----:B------:R-:W-:Y:S01]  /*16210*/  UMOV UR4, UR36 ;  /* 0x0000002400047c82 */ /* 0x000fe20008000000 */
[----:B------:R-:W-:Y:S01]  /*16220*/  R2UR UR7, R3 ;  /* 0x00000000030772ca */ /* 0x000fe200000e0000 */
[----:B------:R-:W-:Y:S01]  /*16230*/  UMOV UR5, UR37 ;  /* 0x0000002500057c82 */ /* 0x000fe20008000000 */
[----:B------:R-:W-:Y:S01]  /*16240*/  ISETP.GT.AND P3, PT, R69, 0x19, PT ;  /* 0x000000194500780c */ /* 0x000fe20003f64270 */
[----:B------:R0:W-:Y:S01]  /*16250*/  MUFU.TANH R66, R46 ;  /* 0x0000002e00427308 */ /* 0x0001e20000002400 */
[----:B-1----:R-:W-:Y:S01]  /*16260*/  FSEL R50, R70, -INF , P2 ;  /* 0xff80000046327808 */ /* 0x002fe20001000000 */
[----:B------:R-:W-:Y:S01]  /*16270*/  FMUL.FTZ R43, R43, UR8 ;  /* 0x000000082b2b7c20 */ /* 0x000fe20008410000 */
[----:B------:R-:W-:Y:S01]  /*16280*/  FMNMX.FTZ R65, R62, R65, !PT ;  /* 0x000000413e417209 */ /* 0x000fe20007810000 */
[----:B------:R-:W-:Y:S01]  /*16290*/  FMUL.FTZ R47, R47, UR8 ;  /* 0x000000082f2f7c20 */ /* 0x000fe20008410000 */
[----:B------:R-:W-:Y:S01]  /*162a0*/  ISETP.GT.AND P2, PT, R69, 0x20, PT ;  /* 0x000000204500780c */ /* 0x000fe20003f44270 */
[----:B------:R-:W-:Y:S01]  /*162b0*/  FMUL.FTZ R40, R40, UR8 ;  /* 0x0000000828287c20 */ /* 0x000fe20008410000 */
[----:B------:R-:W-:Y:S01]  /*162c0*/  FSEL R54, R71, -INF , P3 ;  /* 0xff80000047367808 */ /* 0x000fe20001800000 */
[----:B------:R1:W-:Y:S01]  /*162d0*/  MUFU.TANH R3, R42 ;  /* 0x0000002a00037308 */ /* 0x0003e20000002400 */
[----:B------:R-:W-:Y:S01]  /*162e0*/  FMNMX.FTZ R65, R50, R65, !PT ;  /* 0x0000004132417209 */ /* 0x000fe20007810000 */
[----:B------:R-:W-:Y:S01]  /*162f0*/  FMUL.FTZ R44, R44, UR8 ;  /* 0x000000082c2c7c20 */ /* 0x000fe20008410000 */
[----:B------:R-:W-:Y:S01]  /*16300*/  ISETP.GT.AND P3, PT, R69, 0x21, PT ;  /* 0x000000214500780c */ /* 0x000fe20003f64270 */
[----:B------:R-:W-:Y:S01]  /*16310*/  FMUL.FTZ R41, R41, UR8 ;  /* 0x0000000829297c20 */ /* 0x000fe20008410000 */
[----:B------:R-:W-:Y:S01]  /*16320*/  FSEL R56, R56, -INF , P2 ;  /* 0xff80000038387808 */ /* 0x000fe20001000000 */
[----:B------:R-:W-:Y:S01]  /*16330*/  FMUL.FTZ R45, R45, UR8 ;  /* 0x000000082d2d7c20 */ /* 0x000fe20008410000 */
[----:B------:R-:W-:Y:S01]  /*16340*/  FMNMX.FTZ R67, R54, R65, !PT ;  /* 0x0000004136437209 */ /* 0x000fe20007810000 */
[----:B------:R-:W4:Y:S01]  /*16350*/  MUFU.TANH R43, R43 ;  /* 0x0000002b002b7308 */ /* 0x000f220000002400 */
[----:B------:R-:W-:Y:S01]  /*16360*/  ISETP.GT.AND P2, PT, R69, 0x28, PT ;  /* 0x000000284500780c */ /* 0x000fe20003f44270 */
[--C-:B------:R-:W-:Y:S01]  /*16370*/  IMAD.MOV.U32 R71, RZ, RZ, R119.reuse ;  /* 0x000000ffff477224 */ /* 0x100fe200078e0077 */
[----:B--2---:R-:W-:Y:S01]  /*16380*/  FSEL R58, R59, -INF , P3 ;  /* 0xff8000003b3a7808 */ /* 0x004fe20001800000 */
[----:B------:R-:W-:Y:S01]  /*16390*/  IMAD.MOV.U32 R59, RZ, RZ, R119 ;  /* 0x000000ffff3b7224 */ /* 0x000fe200078e0077 */
[----:B------:R-:W-:-:S02]  /*163a0*/  FMNMX.FTZ R67, R56, R67, !PT ;  /* 0x0000004338437209 */ /* 0x000fc40007810000 */
[C---:B------:R-:W-:Y:S01]  /*163b0*/  ISETP.GT.AND P3, PT, R69.reuse, 0x29, PT ;  /* 0x000000294500780c */ /* 0x040fe20003f64270 */
[----:B------:R-:W2:Y:S01]  /*163c0*/  MUFU.TANH R47, R47 ;  /* 0x0000002f002f7308 */ /* 0x000ea20000002400 */
[----:B0-----:R-:W-:Y:S02]  /*163d0*/  FSEL R46, R4, -INF , P2 ;  /* 0xff800000042e7808 */ /* 0x001fe40001000000 */
[----:B------:R-:W-:Y:S02]  /*163e0*/  FMNMX.FTZ R67, R58, R67, !PT ;  /* 0x000000433a437209 */ /* 0x000fe40007810000 */
[----:B------:R-:W-:Y:S02]  /*163f0*/  ISETP.GT.AND P2, PT, R69, 0x30, PT ;  /* 0x000000304500780c */ /* 0x000fe40003f44270 */
[----:B-1----:R-:W-:Y:S01]  /*16400*/  FSEL R42, R63, -INF , P3 ;  /* 0xff8000003f2a7808 */ /* 0x002fe20001800000 */
[----:B------:R-:W-:Y:S01]  /*16410*/  MUFU.TANH R13, R13 ;  /* 0x0000000d000d7308 */ /* 0x000fe20000002400 */
[----:B------:R-:W-:Y:S01]  /*16420*/  FMNMX.FTZ R67, R46, R67, !PT ;  /* 0x000000432e437209 */ /* 0x000fe20007810000 */
[----:B------:R-:W-:Y:S01]  /*16430*/  IMAD.MOV.U32 R63, RZ, RZ, R119 ;  /* 0x000000ffff3f7224 */ /* 0x000fe200078e0077 */
[----:B------:R-:W-:-:S02]  /*16440*/  ISETP.GT.AND P3, PT, R69, 0x31, PT ;  /* 0x000000314500780c */ /* 0x000fc40003f64270 */
[----:B------:R-:W-:Y:S02]  /*16450*/  FMNMX.FTZ R67, R42, R67, !PT ;  /* 0x000000432a437209 */ /* 0x000fe40007810000 */
[----:B---3--:R-:W-:Y:S01]  /*16460*/  FSEL R2, R60, -INF , P3 ;  /* 0xff8000003c027808 */ /* 0x008fe20001800000 */
[----:B------:R-:W-:Y:S01]  /*16470*/  MUFU.TANH R14, R14 ;  /* 0x0000000e000e7308 */ /* 0x000fe20000002400 */
[----:B------:R-:W-:Y:S02]  /*16480*/  ISETP.GT.AND P3, PT, R69, 0x39, PT ;  /* 0x000000394500780c */ /* 0x000fe40003f64270 */
[----:B------:R-:W-:Y:S02]  /*16490*/  ISETP.GT.AND P4, PT, R49, 0x8, PT ;  /* 0x000000083100780c */ /* 0x000fe40003f84270 */
[----:B------:R-:W-:Y:S01]  /*164a0*/  FSEL R60, R64, -INF , P3 ;  /* 0xff800000403c7808 */ /* 0x000fe20001800000 */
[----:B------:R-:W-:Y:S02]  /*164b0*/  WARPGROUP.DEPBAR.LE gsb0, 0x0 ;  /* 0x00008000000079c5 */ /* 0x000fe40000010000 */
[----:B------:R-:W-:Y:S01]  /*164c0*/  WARPGROUP.ARRIVE ;  /* 0x00000000000079c5 */ /* 0x000fe20000000000 */
[----:B------:R-:W-:Y:S01]  /*164d0*/  FMUL.FTZ R4, R38, UR8 ;  /* 0x0000000826047c20 */ /* 0x000fe20008410000 */
[----:B------:R-:W-:Y:S01]  /*164e0*/  FSEL R38, R57, -INF , P2 ;  /* 0xff80000039267808 */ /* 0x000fe20001000000 */
[----:B------:R-:W-:Y:S01]  /*164f0*/  FMUL.FTZ R34, R34, UR8 ;  /* 0x0000000822227c20 */ /* 0x000fe20008410000 */
[----:B------:R-:W-:Y:S01]  /*16500*/  ISETP.GT.AND P2, PT, R69, 0x38, PT ;  /* 0x000000384500780c */ /* 0x000fe20003f44270 */
[----:B------:R-:W-:Y:S01]  /*16510*/  FMUL.FTZ R35, R35, UR8 ;  /* 0x0000000823237c20 */ /* 0x000fe20008410000 */
[----:B------:R-:W-:Y:S01]  /*16520*/  HGMMA.64x16x16.F32.BF16 R24, gdesc[UR4], R24, gsb0 ;  /* 0x00200000041879f0 */ /* 0x000fe20008001818 */
[----:B------:R-:W-:Y:S01]  /*16530*/  FMNMX.FTZ R67, R38, R67, !PT ;  /* 0x0000004326437209 */ /* 0x000fe20007810000 */
[----:B------:R0:W-:Y:S01]  /*16540*/  MUFU.TANH R65, R34 ;  /* 0x0000002200417308 */ /* 0x0001e20000002400 */
[----:B------:R-:W-:Y:S01]  /*16550*/  ISETP.GT.AND P3, PT, R69, 0x41, PT ;  /* 0x000000414500780c */ /* 0x000fe20003f64270 */
[----:B------:R-:W-:Y:S01]  /*16560*/  FMUL.FTZ R39, R39, UR8 ;  /* 0x0000000827277c20 */ /* 0x000fe20008410000 */
[----:B------:R-:W-:Y:S01]  /*16570*/  FMNMX.FTZ R67, R2, R67, !PT ;  /* 0x0000004302437209 */ /* 0x000fe20007810000 */
[----:B------:R-:W-:Y:S01]  /*16580*/  ULDC UR4, c[0x0][0x988] ;  /* 0x0002620000047ab9 */ /* 0x000fe20000000800 */
[----:B----4-:R-:W-:Y:S01]  /*16590*/  FSEL R64, R43, -INF , P3 ;  /* 0xff8000002b407808 */ /* 0x010fe20001800000 */
[----:B------:R-:W-:Y:S01]  /*165a0*/  FMUL.FTZ R32, R32, UR8 ;  /* 0x0000000820207c20 */ /* 0x000fe20008410000 */
[----:B------:R-:W-:Y:S01]  /*165b0*/  ISETP.GT.AND P3, PT, R69, 0x49, PT ;  /* 0x000000494500780c */ /* 0x000fe20003f64270 */
[----:B------:R-:W1:Y:S01]  /*165c0*/  MUFU.TANH R35, R35 ;  /* 0x0000002300237308 */ /* 0x000e620000002400 */
[----:B0-----:R-:W-:Y:S01]  /*165d0*/  FSEL R34, R61, -INF , P2 ;  /* 0xff8000003d227808 */ /* 0x001fe20001000000 */
[----:B------:R-:W-:Y:S01]  /*165e0*/  FMUL.FTZ R36, R36, UR8 ;  /* 0x0000000824247c20 */ /* 0x000fe20008410000 */
[----:B------:R-:W-:Y:S01]  /*165f0*/  ISETP.GT.AND P2, PT, R69, 0x40, PT ;  /* 0x000000404500780c */ /* 0x000fe20003f44270 */
[----:B------:R-:W-:Y:S01]  /*16600*/  FMUL.FTZ R33, R33, UR8 ;  /* 0x0000000821217c20 */ /* 0x000fe20008410000 */
[----:B------:R-:W-:Y:S01]  /*16610*/  FMNMX.FTZ R67, R34, R67, !PT ;  /* 0x0000004322437209 */ /* 0x000fe20007810000 */
[----:B------:R-:W-:Y:S01]  /*16620*/  FMUL.FTZ R37, R37, UR8 ;  /* 0x0000000825257c20 */ /* 0x000fe20008410000 */
[----:B--2---:R-:W-:Y:S01]  /*16630*/  FSEL R70, R47, -INF , P3 ;  /* 0xff8000002f467808 */ /* 0x004fe20001800000 */
[----:B------:R-:W-:Y:S01]  /*16640*/  MUFU.TANH R4, R4 ;  /* 0x0000000400047308 */ /* 0x000fe20000002400 */
[----:B------:R-:W-:Y:S01]  /*16650*/  FMNMX.FTZ R67, R60, R67, !PT ;  /* 0x000000433c437209 */ /* 0x000fe20007810000 */
[----:B------:R-:W-:Y:S01]  /*16660*/  IMAD.MOV.U32 R61, RZ, RZ, R119 ;  /* 0x000000ffff3d7224 */ /* 0x000fe200078e0077 */
[----:B------:R-:W-:-:S05]  /*16670*/  ISETP.GT.AND P3, PT, R69, 0x51, PT ;  /* 0x000000514500780c */ /* 0x000fca0003f64270 */
[----:B------:R-:W0:Y:S01]  /*16680*/  MUFU.TANH R39, R39 ;  /* 0x0000002700277308 */ /* 0x000e220000002400 */
[----:B-1----:R-:W-:Y:S02]  /*16690*/  FSEL R74, R35, -INF , P3 ;  /* 0xff800000234a7808 */ /* 0x002fe40001800000 */
[----:B------:R-:W-:-:S05]  /*166a0*/  ISETP.GT.AND P3, PT, R69, 0x59, PT ;  /* 0x000000594500780c */ /* 0x000fca0003f64270 */
[----:B------:R-:W-:Y:S08]  /*166b0*/  MUFU.TANH R43, R36 ;  /* 0x00000024002b7308 */ /* 0x000ff00000002400 */
[----:B------:R-:W-:Y:S01]  /*166c0*/  MUFU.TANH R15, R15 ;  /* 0x0000000f000f7308 */ /* 0x000fe20000002400 */
[----:B0-----:R-:W-:Y:S02]  /*166d0*/  FSEL R80, R39, -INF , P3 ;  /* 0xff80000027507808 */ /* 0x001fe40001800000 */
        /* <DEDUP_REMOVED lines=9> */
[----:B------:R-:W0:Y:S01]  /*16770*/  MUFU.TANH R57, R57 ;  /* 0x0000003900397308 */ /* 0x000e220000002400 */
[----:B------:R-:W-:Y:S01]  /*16780*/  FSEL R66, R66, -INF , P2 ;  /* 0xff80000042427808 */ /* 0x000fe20001000000 */
[----:B------:R-:W-:Y:S01]  /*16790*/  FMUL.FTZ R35, R31, UR8 ;  /* 0x000000081f237c20 */ /* 0x000fe20008410000 */
[----:B------:R-:W-:Y:S01]  /*167a0*/  FMNMX.FTZ R67, R64, R67, !PT ;  /* 0x0000004340437209 */ /* 0x000fe20007810000 */
        /* <DEDUP_REMOVED lines=8> */
[----:B------:R2:W-:Y:S01]  /*16830*/  @!P1 SYNCS.ARRIVE.TRANS64.RED.A1T0 RZ, [R0+URZ], RZ ;  /* 0x000000ff00ff99a7 */ /* 0x0005e2000810043f */
[----:B------:R-:W-:Y:S01]  /*16840*/  ISETP.GT.AND P2, PT, R69, 0x58, PT ;  /* 0x000000584500780c */ /* 0x000fe20003f44270 */
[----:B------:R-:W-:Y:S01]  /*16850*/  IMAD.MOV.U32 R65, RZ, RZ, R119 ;  /* 0x000000ffff417224 */ /* 0x000fe200078e0077 */
[----:B------:R-:W-:Y:S01]  /*16860*/  FMNMX.FTZ R67, R30, R67, !PT ;  /* 0x000000431e437209 */ /* 0x000fe20007810000 */
[----:B------:R3:W4:Y:S01]  /*16870*/  MUFU.TANH R86, R3 ;  /* 0x0000000300567308 */ /* 0x0007220000002400 */
[----:B------:R-:W-:-:S02]  /*16880*/  FSEL R78, R4, -INF , P2 ;  /* 0xff800000044e7808 */ /* 0x000fc40001000000 */
[----:B------:R-:W-:Y:S02]  /*16890*/  FMNMX.FTZ R67, R74, R67, !PT ;  /* 0x000000434a437209 */ /* 0x000fe40007810000 */
[----:B------:R-:W-:Y:S02]  /*168a0*/  ISETP.GT.AND P2, PT, R69, 0x60, PT ;  /* 0x000000604500780c */ /* 0x000fe40003f44270 */
[----:B------:R-:W-:Y:S01]  /*168b0*/  FMNMX.FTZ R67, R78, R67, !PT ;  /* 0x000000434e437209 */ /* 0x000fe20007810000 */
[----:B------:R-:W5:Y:S01]  /*168c0*/  MUFU.TANH R35, R35 ;  /* 0x0000002300237308 */ /* 0x000f620000002400 */
[----:B---3--:R-:W-:Y:S01]  /*168d0*/  FMUL.FTZ R3, R52, UR8 ;  /* 0x0000000834037c20 */ /* 0x008fe20008410000 */
[----:B0-----:R-:W-:Y:S01]  /*168e0*/  FSEL R52, R57, -INF , P2 ;  /* 0xff80000039347808 */ /* 0x001fe20001000000 */
[----:B------:R-:W-:Y:S01]  /*168f0*/  IMAD.MOV.U32 R57, RZ, RZ, R119 ;  /* 0x000000ffff397224 */ /* 0x000fe200078e0077 */
[----:B------:R-:W-:Y:S02]  /*16900*/  FMNMX.FTZ R67, R80, R67, !PT ;  /* 0x0000004350437209 */ /* 0x000fe40007810000 */
[----:B------:R-:W-:-:S02]  /*16910*/  ISETP.GT.AND P2, PT, R69, 0x68, PT ;  /* 0x000000684500780c */ /* 0x000fc40003f44270 */
[----:B-1----:R-:W-:Y:S01]  /*16920*/  FSEL R84, R27, -INF , P3 ;  /* 0xff8000001b547808 */ /* 0x002fe20001800000 */
[----:B------:R-:W-:Y:S01]  /*16930*/  MUFU.TANH R31, R3 ;  /* 0x00000003001f7308 */ /* 0x000fe20000002400 */
[----:B------:R-:W-:Y:S01]  /*16940*/  FMNMX.FTZ R67, R52, R67, !PT ;  /* 0x0000004334437209 */ /* 0x000fe20007810000 */
[----:B------:R-:W-:Y:S01]  /*16950*/  FMUL.FTZ R27, R25, UR8 ;  /* 0x00000008191b7c20 */ /* 0x000fe20008410000 */
[----:B------:R-:W-:Y:S01]  /*16960*/  ISETP.GT.AND P3, PT, R69, 0x69, PT ;  /* 0x000000694500780c */ /* 0x000fe20003f64270 */
[----:B------:R-:W-:Y:S01]  /*16970*/  IMAD.MOV.U32 R69, RZ, RZ, R119 ;  /* 0x000000ffff457224 */ /* 0x000fe200078e0077 */
[----:B----4-:R-:W-:Y:S02]  /*16980*/  FSEL R86, R86, -INF , P2 ;  /* 0xff80000056567808 */ /* 0x010fe40001000000 */
[----:B------:R-:W-:Y:S01]  /*16990*/  FMNMX.FTZ R67, R84, R67, !PT ;  /* 0x0000004354437209 */ /* 0x000fe20007810000 */
[----:B------:R0:W-:Y:S01]  /*169a0*/  MUFU.TANH R47, R27 ;  /* 0x0000001b002f7308 */ /* 0x0001e20000002400 */
[----:B-----5:R-:W-:-:S02]  /*169b0*/  FSEL R90, R35, -INF , P3 ;  /* 0xff800000235a7808 */ /* 0x020fc40001800000 */
[----:B------:R-:W-:Y:S02]  /*169c0*/  FMNMX.FTZ R67, R86, R67, !PT ;  /* 0x0000004356437209 */ /* 0x000fe40007810000 */
[----:B------:R-:W-:Y:S02]  /*169d0*/  ISETP.GT.AND P3, PT, R49, 0x1, PT ;  /* 0x000000013100780c */ /* 0x000fe40003f64270 */
[----:B------:R-:W-:Y:S01]  /*169e0*/  FMNMX.FTZ R67, R90, R67, !PT ;  /* 0x000000435a437209 */ /* 0x000fe20007810000 */
[----:B------:R-:W-:Y:S01]  /*169f0*/  MUFU.TANH R100, R28 ;  /* 0x0000001c00647308 */ /* 0x000fe20000002400 */
[----:B0-----:R-:W-:Y:S02]  /*16a00*/  FSEL R27, R6, -INF , P3 ;  /* 0xff800000061b7808 */ /* 0x001fe40001800000 */
[----:B------:R-:W-:Y:S01]  /*16a10*/  FSEL R6, R7, -INF , P4 ;  /* 0xff80000007067808 */ /* 0x000fe20002000000 */
[----:B------:R-:W0:Y:S01]  /*16a20*/  SHFL.BFLY PT, R4, R67, 0x2, 0x1f ;  /* 0x0c401f0043047f89 */ /* 0x000e2200000e0000 */
[----:B------:R-:W-:-:S03]  /*16a30*/  ISETP.GT.AND P3, PT, R49, 0x10, PT ;  /* 0x000000103100780c */ /* 0x000fc60003f64270 */
[----:B------:R-:W-:Y:S01]  /*16a40*/  MUFU.TANH R98, R24 ;  /* 0x0000001800627308 */ /* 0x000fe20000002400 */
[----:B------:R-:W-:Y:S02]  /*16a50*/  FSEL R32, R9, -INF , P3 ;  /* 0xff80000009207808 */ /* 0x000fe40001800000 */
[----:B------:R-:W-:-:S05]  /*16a60*/  ISETP.GT.AND P3, PT, R49, 0x18, PT ;  /* 0x000000183100780c */ /* 0x000fca0003f64270 */
[----:B------:R1:W-:Y:S08]  /*16a70*/  MUFU.TANH R94, R40 ;  /* 0x00000028005e7308 */ /* 0x0003f00000002400 */
[----:B------:R-:W3:Y:S01]  /*16a80*/  MUFU.TANH R20, R20 ;  /* 0x0000001400147308 */ /* 0x000ee20000002400 */
[----:B-1----:R-:W-:Y:S02]  /*16a90*/  FSEL R40, R11, -INF , P3 ;  /* 0xff8000000b287808 */ /* 0x002fe40001800000 */
[----:B------:R-:W-:-:S02]  /*16aa0*/  ISETP.GT.AND P3, PT, R49, 0x20, PT ;  /* 0x000000203100780c */ /* 0x000fc40003f64270 */
[----:B0-----:R-:W-:Y:S01]  /*16ab0*/  FMNMX.FTZ R3, R67, R4, !PT ;  /* 0x0000000443037209 */ /* 0x001fe20007810000 */
[----:B------:R-:W-:Y:S02]  /*16ac0*/  IMAD.MOV.U32 R67, RZ, RZ, R119 ;  /* 0x000000ffff437224 */ /* 0x000fe400078e0077 */
[----:B------:R0:W-:Y:S02]  /*16ad0*/  MUFU.TANH R35, R44 ;  /* 0x0000002c00237308 */ /* 0x0001e40000002400 */
[----:B------:R-:W1:Y:S06]  /*16ae0*/  SHFL.BFLY PT, R4, R3, 0x1, 0x1f ;  /* 0x0c201f0003047f89 */ /* 0x000e6c00000e0000 */
[----:B------:R-:W4:Y:S08]  /*16af0*/  MUFU.TANH R21, R21 ;  /* 0x0000001500157308 */ /* 0x000f300000002400 */
[----:B------:R-:W5:Y:S08]  /*16b00*/  MUFU.TANH R53, R53 ;  /* 0x0000003500357308 */ /* 0x000f700000002400 */
[----:B------:R-:W2:Y:S01]  /*16b10*/  MUFU.TANH R41, R41 ;  /* 0x0000002900297308 */ /* 0x000ea20000002400 */
[----:B-1----:R-:W-:Y:S01]  /*16b20*/  FMNMX.FTZ R4, R3, R4, !PT ;  /* 0x0000000403047209 */ /* 0x002fe20007810000 */
[----:B------:R-:W-:-:S03]  /*16b30*/  IMAD.U32 R3, RZ, RZ, UR4 ;  /* 0x00000004ff037e24 */ /* 0x000fc6000f8e00ff */
[C---:B------:R-:W-:Y:S01]  /*16b40*/  FSETP.NEU.FTZ.AND P2, PT, R4.reuse, -INF , PT ;  /* 0xff8000000400780b */ /* 0x040fe20003f5d000 */
[----:B------:R-:W-:Y:S02]  /*16b50*/  FMUL.FTZ R25, R4, R3 ;  /* 0x0000000304197220 */ /* 0x000fe40000410000 */
[----:B------:R-:W1:Y:S03]  /*16b60*/  MUFU.TANH R45, R45 ;  /* 0x0000002d002d7308 */ /* 0x000e660000002400 */
[----:B------:R-:W-:Y:S02]  /*16b70*/  FSEL R25, R25, RZ, P2 ;  /* 0x000000ff19197208 */ /* 0x000fe40001000000 */
[----:B------:R-:W-:-:S03]  /*16b80*/  ISETP.GT.AND P2, PT, R49, RZ, PT ;  /* 0x000000ff3100720c */ /* 0x000fc60003f44270 */
[----:B------:R-:W1:Y:S01]  /*16b90*/  MUFU.TANH R33, R33 ;  /* 0x0000002100217308 */ /* 0x000e620000002400 */
[-CC-:B------:R-:W-:Y:S01]  /*16ba0*/  FFMA.FTZ R197, R68, R3.reuse, -R25.reuse ;  /* 0x0000000344c57223 */ /* 0x180fe20000010819 */
[----:B------:R-:W-:Y:S01]  /*16bb0*/  FSEL R28, R5, -INF , P2 ;  /* 0xff800000051c7808 */ /* 0x000fe20001000000 */
[-CC-:B------:R-:W-:Y:S01]  /*16bc0*/  FFMA.FTZ R203, R82, R3.reuse, -R25.reuse ;  /* 0x0000000352cb7223 */ /* 0x180fe20000010819 */
[C---:B------:R-:W-:Y:S01]  /*16bd0*/  ISETP.GT.AND P2, PT, R49.reuse, 0x9, PT ;  /* 0x000000093100780c */ /* 0x040fe20003f44270 */
[--C-:B------:R-:W-:Y:S01]  /*16be0*/  FFMA.FTZ R88, R88, R3, -R25.reuse ;  /* 0x0000000358587223 */ /* 0x100fe20000010819 */
[----:B------:R-:W-:Y:S01]  /*16bf0*/  FMNMX.FTZ R5, R28, R27, !PT ;  /* 0x0000001b1c057209 */ /* 0x000fe20007810000 */
[--C-:B------:R-:W-:Y:S01]  /*16c00*/  FFMA.FTZ R193, R56, R3, -R25.reuse ;  /* 0x0000000338c17223 */ /* 0x100fe20000010819 */
[----:B------:R-:W-:Y:S01]  /*16c10*/  FSEL R24, R8, -INF , P2 ;  /* 0xff80000008187808 */ /* 0x000fe20001000000 */
[----:B------:R-:W1:Y:S01]  /*16c20*/  MUFU.TANH R37, R37 ;  /* 0x0000002500257308 */ /* 0x000e620000002400 */
[----:B------:R-:W-:Y:S01]  /*16c30*/  FMNMX.FTZ R5, R6, R5, !PT ;  /* 0x0000000506057209 */ /* 0x000fe20007810000 */
[-CC-:B------:R-:W-:Y:S01]  /*16c40*/  FFMA.FTZ R199, R50, R3.reuse, -R25.reuse ;  /* 0x0000000332c77223 */ /* 0x180fe20000010819 */
[C---:B------:R-:W-:Y:S01]  /*16c50*/  ISETP.GT.AND P2, PT, R49.reuse, 0x11, PT ;  /* 0x000000113100780c */ /* 0x040fe20003f44270 */
[--C-:B------:R-:W-:Y:S01]  /*16c60*/  FFMA.FTZ R195, R46, R3, -R25.reuse ;  /* 0x000000032ec37223 */ /* 0x100fe20000010819 */
[----:B------:R-:W-:Y:S01]  /*16c70*/  FMNMX.FTZ R5, R24, R5, !PT ;  /* 0x0000000518057209 */ /* 0x000fe20007810000 */
[-CC-:B------:R-:W-:Y:S01]  /*16c80*/  FFMA.FTZ R189, R38, R3.reuse, -R25.reuse ;  /* 0x0000000326bd7223 */ /* 0x180fe20000010819 */
[----:B------:R-:W-:Y:S01]  /*16c90*/  FSEL R36, R10, -INF , P2 ;  /* 0xff8000000a247808 */ /* 0x000fe20001000000 */
[--C-:B------:R-:W-:Y:S01]  /*16ca0*/  FFMA.FTZ R10, R72, R3, -R25.reuse ;  /* 0x00000003480a7223 */ /* 0x100fe20000010819 */
[----:B------:R-:W-:Y:S01]  /*16cb0*/  FMNMX.FTZ R5, R32, R5, !PT ;  /* 0x0000000520057209 */ /* 0x000fe20007810000 */
[----:B------:R1:W-:Y:S01]  /*16cc0*/  MUFU.EX2 R8, R88 ;  /* 0x0000005800087308 */ /* 0x0003e20000000800 */
[----:B------:R-:W-:Y:S01]  /*16cd0*/  ISETP.GT.AND P2, PT, R49, 0x19, PT ;  /* 0x000000193100780c */ /* 0x000fe20003f44270 */
[--C-:B------:R-:W-:Y:S01]  /*16ce0*/  FFMA.FTZ R201, R55, R3, -R25.reuse ;  /* 0x0000000337c97223 */ /* 0x100fe20000010819 */
[----:B------:R-:W-:Y:S01]  /*16cf0*/  FMNMX.FTZ R5, R36, R5, !PT ;  /* 0x0000000524057209 */ /* 0x000fe20007810000 */
[-CC-:B------:R-:W-:Y:S01]  /*16d00*/  FFMA.FTZ R42, R42, R3.reuse, -R25.reuse ;  /* 0x000000032a2a7223 */ /* 0x180fe20000010819 */
[----:B0-----:R-:W-:Y:S01]  /*16d10*/  FSEL R44, R12, -INF , P2 ;  /* 0xff8000000c2c7808 */ /* 0x001fe20001000000 */
[--C-:B------:R-:W-:Y:S01]  /*16d20*/  FFMA.FTZ R12, R62, R3, -R25.reuse ;  /* 0x000000033e0c7223 */ /* 0x100fe20000010819 */
[----:B------:R-:W-:Y:S01]  /*16d30*/  FMNMX.FTZ R5, R40, R5, !PT ;  /* 0x0000000528057209 */ /* 0x000fe20007810000 */
[----:B------:R-:W0:Y:S01]  /*16d40*/  MUFU.TANH R29, R29 ;  /* 0x0000001d001d7308 */ /* 0x000e220000002400 */
[----:B------:R-:W-:Y:S01]  /*16d50*/  ISETP.GT.AND P2, PT, R49, 0x21, PT ;  /* 0x000000213100780c */ /* 0x000fe20003f44270 */
[-CC-:B------:R-:W-:Y:S01]  /*16d60*/  FFMA.FTZ R2, R2, R3.reuse, -R25.reuse ;  /* 0x0000000302027223 */ /* 0x180fe20000010819 */
[----:B------:R-:W-:Y:S01]  /*16d70*/  FSEL R72, R13, -INF , P3 ;  /* 0xff8000000d487808 */ /* 0x000fe20001800000 */
[--C-:B------:R-:W-:Y:S01]  /*16d80*/  FFMA.FTZ R191, R34, R3, -R25.reuse ;  /* 0x0000000322bf7223 */ /* 0x100fe20000010819 */
[----:B------:R-:W-:Y:S01]  /*16d90*/  FMNMX.FTZ R5, R44, R5, !PT ;  /* 0x000000052c057209 */ /* 0x000fe20007810000 */
[-CC-:B------:R-:W-:Y:S01]  /*16da0*/  FFMA.FTZ R185, R26, R3.reuse, -R25.reuse ;  /* 0x000000031ab97223 */ /* 0x180fe20000010819 */
[C---:B------:R-:W-:Y:S01]  /*16db0*/  ISETP.GT.AND P3, PT, R49.reuse, 0x28, PT ;  /* 0x000000283100780c */ /* 0x040fe20003f64270 */
[----:B------:R-:W0:Y:S01]  /*16dc0*/  MUFU.EX2 R201, R201 ;  /* 0x000000c900c97308 */ /* 0x000e220000000800 */
[----:B------:R-:W-:Y:S01]  /*16dd0*/  FSEL R68, R14, -INF , P2 ;  /* 0xff8000000e447808 */ /* 0x000fe20001000000 */
[--C-:B------:R-:W-:Y:S01]  /*16de0*/  FFMA.FTZ R14, R54, R3, -R25.reuse ;  /* 0x00000003360e7223 */ /* 0x100fe20000010819 */
[----:B------:R-:W-:Y:S01]  /*16df0*/  FMNMX.FTZ R5, R72, R5, !PT ;  /* 0x0000000548057209 */ /* 0x000fe20007810000 */
[-CC-:B------:R-:W-:Y:S01]  /*16e00*/  FFMA.FTZ R34, R60, R3.reuse, -R25.reuse ;  /* 0x000000033c227223 */ /* 0x180fe20000010819 */
[----:B------:R-:W-:Y:S01]  /*16e10*/  ISETP.GT.AND P2, PT, R49, 0x29, PT ;  /* 0x000000293100780c */ /* 0x000fe20003f44270 */
[--C-:B------:R-:W-:Y:S01]  /*16e20*/  FFMA.FTZ R26, R64, R3, -R25.reuse ;  /* 0x00000003401a7223 */ /* 0x100fe20000010819 */
[----:B------:R-:W-:Y:S01]  /*16e30*/  FSEL R76, R15, -INF , P3 ;  /* 0xff8000000f4c7808 */ /* 0x000fe20001800000 */
[----:B------:R-:W0:Y:S01]  /*16e40*/  MUFU.EX2 R203, R203 ;  /* 0x000000cb00cb7308 */ /* 0x000e220000000800 */
[----:B------:R-:W-:Y:S01]  /*16e50*/  FMNMX.FTZ R5, R68, R5, !PT ;  /* 0x0000000544057209 */ /* 0x000fe20007810000 */
[-CC-:B------:R-:W-:Y:S01]  /*16e60*/  FFMA.FTZ R187, R66, R3.reuse, -R25.reuse ;  /* 0x0000000342bb7223 */ /* 0x180fe20000010819 */
[C---:B------:R-:W-:Y:S01]  /*16e70*/  ISETP.GT.AND P3, PT, R49.reuse, 0x30, PT ;  /* 0x000000303100780c */ /* 0x040fe20003f64270 */
[-CC-:B------:R-:W-:Y:S01]  /*16e80*/  FFMA.FTZ R181, R30, R3.reuse, -R25.reuse ;  /* 0x000000031eb57223 */ /* 0x180fe20000010819 */
[----:B---3--:R-:W-:Y:S01]  /*16e90*/  FSEL R62, R20, -INF , P2 ;  /* 0xff800000143e7808 */ /* 0x008fe20001000000 */
[--C-:B------:R-:W-:Y:S01]  /*16ea0*/  FFMA.FTZ R20, R58, R3, -R25.reuse ;  /* 0x000000033a147223 */ /* 0x100fe20000010819 */
[----:B------:R-:W-:Y:S01]  /*16eb0*/  FMNMX.FTZ R5, R76, R5, !PT ;  /* 0x000000054c057209 */ /* 0x000fe20007810000 */
[----:B------:R-:W3:Y:S01]  /*16ec0*/  MUFU.EX2 R10, R10 ;  /* 0x0000000a000a7308 */ /* 0x000ee20000000800 */
[----:B------:R-:W-:Y:S01]  /*16ed0*/  ISETP.GT.AND P2, PT, R49, 0x31, PT ;  /* 0x000000313100780c */ /* 0x000fe20003f44270 */
[-CC-:B------:R-:W-:Y:S01]  /*16ee0*/  FFMA.FTZ R177, R52, R3.reuse, -R25.reuse ;  /* 0x0000000334b17223 */ /* 0x180fe20000010819 */
[----:B----4-:R-:W-:Y:S01]  /*16ef0*/  FSEL R82, R21, -INF , P3 ;  /* 0xff80000015527808 */ /* 0x010fe20001800000 */
[--C-:B------:R-:W-:Y:S01]  /*16f00*/  FFMA.FTZ R60, R70, R3, -R25.reuse ;  /* 0x00000003463c7223 */ /* 0x100fe20000010819 */
[----:B------:R-:W-:Y:S01]  /*16f10*/  FMNMX.FTZ R5, R62, R5, !PT ;  /* 0x000000053e057209 */ /* 0x000fe20007810000 */
[-CC-:B------:R-:W-:Y:S01]  /*16f20*/  FFMA.FTZ R30, R74, R3.reuse, -R25.reuse ;  /* 0x000000034a1e7223 */ /* 0x180fe20000010819 */
[C---:B------:R-:W-:Y:S01]  /*16f30*/  ISETP.GT.AND P3, PT, R49.reuse, 0x38, PT ;  /* 0x000000383100780c */ /* 0x040fe20003f64270 */
[----:B------:R-:W4:Y:S01]  /*16f40*/  MUFU.EX2 R197, R197 ;  /* 0x000000c500c57308 */ /* 0x000f220000000800 */
[----:B------:R-:W-:Y:S01]  /*16f50*/  FSEL R48, R48, -INF , P2 ;  /* 0xff80000030307808 */ /* 0x000fe20001000000 */
[--C-:B------:R-:W-:Y:S01]  /*16f60*/  FFMA.FTZ R183, R78, R3, -R25.reuse ;  /* 0x000000034eb77223 */ /* 0x100fe20000010819 */
[----:B------:R-:W-:Y:S01]  /*16f70*/  FMNMX.FTZ R5, R82, R5, !PT ;  /* 0x0000000552057209 */ /* 0x000fe20007810000 */
[-CC-:B------:R-:W-:Y:S01]  /*16f80*/  FFMA.FTZ R64, R80, R3.reuse, -R25.reuse ;  /* 0x0000000350407223 */ /* 0x180fe20000010819 */
[----:B------:R-:W-:Y:S01]  /*16f90*/  ISETP.GT.AND P2, PT, R49, 0x39, PT ;  /* 0x000000393100780c */ /* 0x000fe20003f44270 */
[--C-:B------:R-:W-:Y:S01]  /*16fa0*/  FFMA.FTZ R52, R84, R3, -R25.reuse ;  /* 0x0000000354347223 */ /* 0x100fe20000010819 */
[----:B------:R-:W-:Y:S01]  /*16fb0*/  FSEL R104, R31, -INF , P3 ;  /* 0xff8000001f687808 */ /* 0x000fe20001800000 */
[----:B------:R-:W4:Y:S01]  /*16fc0*/  MUFU.EX2 R12, R12 ;  /* 0x0000000c000c7308 */ /* 0x000f220000000800 */
[----:B------:R-:W-:Y:S01]  /*16fd0*/  FMNMX.FTZ R5, R48, R5, !PT ;  /* 0x0000000530057209 */ /* 0x000fe20007810000 */
[-CC-:B------:R-:W-:Y:S01]  /*16fe0*/  FFMA.FTZ R179, R86, R3.reuse, -R25.reuse ;  /* 0x0000000356b37223 */ /* 0x180fe20000010819 */
[----:B------:R-:W-:Y:S01]  /*16ff0*/  ISETP.GT.AND P3, PT, R49, 0x40, PT ;  /* 0x000000403100780c */ /* 0x000fe20003f64270 */
[----:B------:R-:W-:Y:S01]  /*17000*/  FFMA.FTZ R66, R90, R3, -R25 ;  /* 0x000000035a427223 */ /* 0x000fe20000010819 */
[----:B-----5:R-:W-:Y:S01]  /*17010*/  FSEL R92, R53, -INF , P2 ;  /* 0xff800000355c7808 */ /* 0x020fe20001000000 */
[--C-:B------:R-:W-:Y:S01]  /*17020*/  IMAD.MOV.U32 R90, RZ, RZ, R119.reuse ;  /* 0x000000ffff5a7224 */ /* 0x100fe200078e0077 */
[----:B------:R-:W-:Y:S01]  /*17030*/  FMNMX.FTZ R5, R104, R5, !PT ;  /* 0x0000000568057209 */ /* 0x000fe20007810000 */
[----:B------:R-:W5:Y:S01]  /*17040*/  MUFU.EX2 R199, R199 ;  /* 0x000000c700c77308 */ /* 0x000f620000000800 */
[C---:B------:R-:W-:Y:S01]  /*17050*/  ISETP.GT.AND P2, PT, R49.reuse, 0x41, PT ;  /* 0x000000413100780c */ /* 0x040fe20003f44270 */
[--C-:B------:R-:W-:Y:S01]  /*17060*/  IMAD.MOV.U32 R86, RZ, RZ, R119.reuse ;  /* 0x000000ffff567224 */ /* 0x100fe200078e0077 */
[----:B------:R-:W-:Y:S01]  /*17070*/  FSEL R94, R94, -INF , P3 ;  /* 0xff8000005e5e7808 */ /* 0x000fe20001800000 */
[--C-:B------:R-:W-:Y:S01]  /*17080*/  IMAD.MOV.U32 R84, RZ, RZ, R119.reuse ;  /* 0x000000ffff547224 */ /* 0x100fe200078e0077 */
[----:B------:R-:W-:Y:S01]  /*17090*/  FMNMX.FTZ R5, R92, R5, !PT ;  /* 0x000000055c057209 */ /* 0x000fe20007810000 */
[--C-:B------:R-:W-:Y:S01]  /*170a0*/  IMAD.MOV.U32 R80, RZ, RZ, R119.reuse ;  /* 0x000000ffff507224 */ /* 0x100fe200078e0077 */
[----:B------:R-:W-:Y:S01]  /*170b0*/  ISETP.GT.AND P3, PT, R49, 0x48, PT ;  /* 0x000000483100780c */ /* 0x000fe20003f64270 */
[----:B------:R-:W5:Y:S01]  /*170c0*/  MUFU.EX2 R14, R14 ;  /* 0x0000000e000e7308 */ /* 0x000f620000000800 */
[----:B--2---:R-:W-:Y:S01]  /*170d0*/  FSEL R54, R41, -INF , P2 ;  /* 0xff80000029367808 */ /* 0x004fe20001000000 */
[--C-:B------:R-:W-:Y:S01]  /*170e0*/  IMAD.MOV.U32 R78, RZ, RZ, R119.reuse ;  /* 0x000000ffff4e7224 */ /* 0x100fe200078e0077 */
[----:B------:R-:W-:Y:S01]  /*170f0*/  FMNMX.FTZ R5, R94, R5, !PT ;  /* 0x000000055e057209 */ /* 0x000fe20007810000 */
[--C-:B------:R-:W-:Y:S01]  /*17100*/  IMAD.MOV.U32 R74, RZ, RZ, R119.reuse ;  /* 0x000000ffff4a7224 */ /* 0x100fe200078e0077 */
[----:B------:R-:W-:Y:S01]  /*17110*/  ISETP.GT.AND P2, PT, R49, 0x49, PT ;  /* 0x000000493100780c */ /* 0x000fe20003f44270 */
[--C-:B------:R-:W-:Y:S01]  /*17120*/  IMAD.MOV.U32 R70, RZ, RZ, R119.reuse ;  /* 0x000000ffff467224 */ /* 0x100fe200078e0077 */
[----:B-1----:R-:W-:Y:S01]  /*17130*/  FSEL R88, R35, -INF , P3 ;  /* 0xff80000023587808 */ /* 0x002fe20001800000 */
[----:B------:R-:W-:Y:S01]  /*17140*/  MUFU.EX2 R193, R193 ;  /* 0x000000c100c17308 */ /* 0x000fe20000000800 */
[----:B------:R-:W-:Y:S01]  /*17150*/  FMNMX.FTZ R5, R54, R5, !PT ;  /* 0x0000000536057209 */ /* 0x000fe20007810000 */
[--C-:B------:R-:W-:Y:S01]  /*17160*/  IMAD.MOV.U32 R55, RZ, RZ, R119.reuse ;  /* 0x000000ffff377224 */ /* 0x100fe200078e0077 */
[----:B------:R-:W-:Y:S01]  /*17170*/  ISETP.GT.AND P3, PT, R49, 0x50, PT ;  /* 0x000000503100780c */ /* 0x000fe20003f64270 */
[--C-:B------:R-:W-:Y:S01]  /*17180*/  IMAD.MOV.U32 R53, RZ, RZ, R119.reuse ;  /* 0x000000ffff357224 */ /* 0x100fe200078e0077 */
[----:B------:R-:W-:Y:S01]  /*17190*/  FSEL R56, R45, -INF , P2 ;  /* 0xff8000002d387808 */ /* 0x000fe20001000000 */
[----:B------:R-:W-:Y:S01]  /*171a0*/  IMAD.MOV.U32 R45, RZ, RZ, R119 ;  /* 0x000000ffff2d7224 */ /* 0x000fe200078e0077 */
        /* <DEDUP_REMOVED lines=12> */
[----:B------:R-:W-:Y:S01]  /*17270*/  FMNMX.FTZ R5, R46, R5, !PT ;  /* 0x000000052e057209 */ /* 0x000fe20007810000 */
[----:B------:R-:W-:Y:S01]  /*17280*/  IMAD.MOV.U32 R43, RZ, RZ, R119 ;  /* 0x000000ffff2b7224 */ /* 0x000fe200078e0077 */
        /* <DEDUP_REMOVED lines=9> */
[----:B------:R-:W-:Y:S01]  /*17320*/  FSEL R38, R47, -INF , P2 ;  /* 0xff8000002f267808 */ /* 0x000fe20001000000 */
[--C-:B------:R-:W-:Y:S01]  /*17330*/  IMAD.MOV.U32 R47, RZ, RZ, R119.reuse ;  /* 0x000000ffff2f7224 */ /* 0x100fe200078e0077 */
[----:B------:R-:W-:Y:S02]  /*17340*/  FMNMX.FTZ R5, R98, R5, !PT ;  /* 0x0000000562057209 */ /* 0x000fe40007810000 */
[----:B------:R-:W-:Y:S01]  /*17350*/  ISETP.GT.AND P2, PT, R49, 0x69, PT ;  /* 0x000000693100780c */ /* 0x000fe20003f44270 */
[----:B------:R-:W-:Y:S01]  /*17360*/  IMAD.MOV.U32 R49, RZ, RZ, R119 ;  /* 0x000000ffff317224 */ /* 0x000fe200078e0077 */
[----:B------:R-:W-:Y:S01]  /*17370*/  FSEL R100, R100, -INF , P3 ;  /* 0xff80000064647808 */ /* 0x000fe20001800000 */
[----:B------:R-:W-:Y:S01]  /*17380*/  MUFU.EX2 R191, R191 ;  /* 0x000000bf00bf7308 */ /* 0x000fe20000000800 */
[----:B------:R-:W-:-:S02]  /*17390*/  FMNMX.FTZ R5, R38, R5, !PT ;  /* 0x0000000526057209 */ /* 0x000fc40007810000 */
[----:B0-----:R-:W-:Y:S02]  /*173a0*/  FSEL R102, R29, -INF , P2 ;  /* 0xff8000001d667808 */ /* 0x001fe40001000000 */
[----:B------:R-:W-:-:S03]  /*173b0*/  FMNMX.FTZ R5, R100, R5, !PT ;  /* 0x0000000564057209 */ /* 0x000fc60007810000 */
[----:B------:R-:W-:Y:S01]  /*173c0*/  MUFU.EX2 R34, R34 ;  /* 0x0000002200227308 */ /* 0x000fe20000000800 */
[----:B------:R-:W-:-:S05]  /*173d0*/  FMNMX.FTZ R5, R102, R5, !PT ;  /* 0x0000000566057209 */ /* 0x000fca0007810000 */
        /* <DEDUP_REMOVED lines=11> */
[----:B------:R-:W-:-:S03]  /*17490*/  IMAD.MOV.U32 R106, RZ, RZ, R119 ;  /* 0x000000ffff6a7224 */ /* 0x000fc600078e0077 */
[C---:B------:R-:W-:Y:S01]  /*174a0*/  FSETP.NEU.FTZ.AND P2, PT, R5.reuse, -INF , PT ;  /* 0xff8000000500780b */ /* 0x040fe20003f5d000 */
[----:B------:R-:W-:Y:S02]  /*174b0*/  FMUL.FTZ R7, R5, R3 ;  /* 0x0000000305077220 */ /* 0x000fe40000410000 */
[----:B------:R-:W-:Y:S03]  /*174c0*/  MUFU.EX2 R64, R64 ;  /* 0x0000004000407308 */ /* 0x000fe60000000800 */
[----:B------:R-:W-:-:S05]  /*174d0*/  FSEL R29, R7, RZ, P2 ;  /* 0x000000ff071d7208 */ /* 0x000fca0001000000 */
[----:B------:R-:W-:Y:S01]  /*174e0*/  MUFU.EX2 R177, R177 ;  /* 0x000000b100b17308 */ /* 0x000fe20000000800 */
[-CC-:B------:R-:W-:Y:S01]  /*174f0*/  FFMA.FTZ R200, R28, R3.reuse, -R29.reuse ;  /* 0x000000031cc87223 */ /* 0x180fe2000001081d */
[-CC-:B------:R-:W-:Y:S01]  /*17500*/  FFMA.FTZ R9, R27, R3.reuse, -R29.reuse ;  /* 0x000000031b097223 */ /* 0x180fe2000001081d */
[-CC-:B------:R-:W-:Y:S01]  /*17510*/  FFMA.FTZ R202, R6, R3.reuse, -R29.reuse ;  /* 0x0000000306ca7223 */ /* 0x180fe2000001081d */
[----:B------:R-:W-:Y:S01]  /*17520*/  FADD.FTZ R6, R201, R8 ;  /* 0x00000008c9067221 */ /* 0x000fe20000010000 */
[-CC-:B------:R-:W-:Y:S01]  /*17530*/  FFMA.FTZ R11, R24, R3.reuse, -R29.reuse ;  /* 0x00000003180b7223 */ /* 0x180fe2000001081d */
[-CC-:B------:R-:W-:Y:S01]  /*17540*/  FFMA.FTZ R196, R32, R3.reuse, -R29.reuse ;  /* 0x0000000320c47223 */ /* 0x180fe2000001081d */
[-CC-:B------:R-:W-:Y:S01]  /*17550*/  FFMA.FTZ R13, R36, R3.reuse, -R29.reuse ;  /* 0x00000003240d7223 */ /* 0x180fe2000001081d */
[----:B------:R-:W-:Y:S01]  /*17560*/  MUFU.EX2 R200, R200 ;  /* 0x000000c800c87308 */ /* 0x000fe20000000800 */
[----:B------:R-:W-:Y:S01]  /*17570*/  FADD.FTZ R7, R203, R6 ;  /* 0x00000006cb077221 */ /* 0x000fe20000010000 */
[----:B------:R-:W-:Y:S01]  /*17580*/  FFMA.FTZ R198, R40, R3, -R29 ;  /* 0x0000000328c67223 */ /* 0x000fe2000001081d */
[----:B------:R-:W-:-:S02]  /*17590*/  IMAD.IADD R24, R222, 0x1, -R219 ;  /* 0x00000001de187824 */ /* 0x000fc400078e0adb */
[-C--:B------:R-:W-:Y:S01]  /*175a0*/  FFMA.FTZ R15, R44, R3.reuse, -R29 ;  /* 0x000000032c0f7223 */ /* 0x080fe2000001081d */
[----:B---3--:R-:W-:Y:S01]  /*175b0*/  FADD.FTZ R6, R10, R7 ;  /* 0x000000070a067221 */ /* 0x008fe20000010000 */
[-CC-:B------:R-:W-:Y:S01]  /*175c0*/  FFMA.FTZ R192, R72, R3.reuse, -R29.reuse ;  /* 0x0000000348c07223 */ /* 0x180fe2000001081d */
[----:B------:R-:W-:Y:S01]  /*175d0*/  IMAD R7, R217, 0x80, R24 ;  /* 0x00000080d9077824 */ /* 0x000fe200078e0218 */
[----:B------:R-:W0:Y:S01]  /*175e0*/  MUFU.EX2 R9, R9 ;  /* 0x0000000900097308 */ /* 0x000e220000000800 */
[----:B----4-:R-:W-:Y:S01]  /*175f0*/  FADD.FTZ R33, R197, R6 ;  /* 0x00000006c5217221 */ /* 0x010fe20000010000 */
[-CC-:B------:R-:W-:Y:S01]  /*17600*/  FFMA.FTZ R21, R68, R3.reuse, -R29.reuse ;  /* 0x0000000344157223 */ /* 0x180fe2000001081d */
[-CC-:B------:R-:W-:Y:S01]  /*17610*/  FFMA.FTZ R194, R76, R3.reuse, -R29.reuse ;  /* 0x000000034cc27223 */ /* 0x180fe2000001081d */
[-C--:B------:R-:W-:Y:S01]  /*17620*/  FFMA.FTZ R25, R62, R3.reuse, -R29 ;  /* 0x000000033e197223 */ /* 0x080fe2000001081d */
[----:B------:R-:W-:Y:S01]  /*17630*/  FADD.FTZ R6, R12, R33 ;  /* 0x000000210c067221 */ /* 0x000fe20000010000 */
[-CC-:B------:R-:W-:Y:S01]  /*17640*/  FFMA.FTZ R188, R82, R3.reuse, -R29.reuse ;  /* 0x0000000352bc7223 */ /* 0x180fe2000001081d */
[----:B------:R-:W-:Y:S01]  /*17650*/  FFMA.FTZ R27, R48, R3, -R29 ;  /* 0x00000003301b7223 */ /* 0x000fe2000001081d */
[----:B------:R-:W1:Y:S01]  /*17660*/  MUFU.EX2 R202, R202 ;  /* 0x000000ca00ca7308 */ /* 0x000e620000000800 */
[----:B-----5:R-:W-:Y:S01]  /*17670*/  FADD.FTZ R35, R199, R6 ;  /* 0x00000006c7237221 */ /* 0x020fe20000010000 */
[----:B------:R-:W-:-:S02]  /*17680*/  IMAD.MOV.U32 R6, RZ, RZ, RZ ;  /* 0x000000ffff067224 */ /* 0x000fc400078e00ff */
[-CC-:B------:R-:W-:Y:S01]  /*17690*/  FFMA.FTZ R190, R104, R3.reuse, -R29.reuse ;  /* 0x0000000368be7223 */ /* 0x180fe2000001081d */
[----:B------:R-:W-:Y:S01]  /*176a0*/  FFMA.FTZ R92, R92, R3, -R29 ;  /* 0x000000035c5c7223 */ /* 0x000fe2000001081d */
[----:B------:R-:W-:Y:S01]  /*176b0*/  FADD.FTZ R28, R14, R35 ;  /* 0x000000230e1c7221 */ /* 0x000fe20000010000 */
[----:B------:R-:W-:-:S04]  /*176c0*/  IMAD.HI R218, R7, -0x6db6db6d, R6 ;  /* 0x9249249307da7827 */ /* 0x000fc800078e0206 */
[-C--:B------:R-:W-:Y:S01]  /*176d0*/  FFMA.FTZ R94, R94, R3.reuse, -R29 ;  /* 0x000000035e5e7223 */ /* 0x080fe2000001081d */
[----:B------:R-:W2:Y:S01]  /*176e0*/  MUFU.EX2 R11, R11 ;  /* 0x0000000b000b7308 */ /* 0x000ea20000000800 */
[----:B0-----:R-:W-:Y:S01]  /*176f0*/  FADD.FTZ R33, R200, R9 ;  /* 0x00000009c8217221 */ /* 0x001fe20000010000 */
[----:B------:R-:W-:Y:S01]  /*17700*/  FADD.FTZ R35, R193, R28 ;  /* 0x0000001cc1237221 */ /* 0x000fe20000010000 */
[----:B------:R-:W-:Y:S01]  /*17710*/  SHF.R.U32.HI R37, RZ, 0x1f, R218 ;  /* 0x0000001fff257819 */ /* 0x000fe200000116da */
[-CC-:B------:R-:W-:Y:S01]  /*17720*/  FFMA.FTZ R54, R54, R3.reuse, -R29.reuse ;  /* 0x0000000336367223 */ /* 0x180fe2000001081d */
[-CC-:B------:R-:W-:Y:S01]  /*17730*/  FFMA.FTZ R88, R88, R3.reuse, -R29.reuse ;  /* 0x0000000358587223 */ /* 0x180fe2000001081d */
[----:B------:R-:W-:Y:S01]  /*17740*/  FFMA.FTZ R56, R56, R3, -R29 ;  /* 0x0000000338387223 */ /* 0x000fe2000001081d */
[----:B------:R-:W-:Y:S01]  /*17750*/  LEA.HI.SX32 R218, R218, R37, 0x1a ;  /* 0x00000025dada7211 */ /* 0x000fe200078fd2ff */
[----:B------:R-:W0:Y:S01]  /*17760*/  MUFU.EX2 R196, R196 ;  /* 0x000000c400c47308 */ /* 0x000e220000000800 */
[----:B-1----:R-:W-:Y:S01]  /*17770*/  FADD.FTZ R24, R202, R33 ;  /* 0x00000021ca187221 */ /* 0x002fe20000010000 */
[-CC-:B------:R-:W-:Y:S01]  /*17780*/  FFMA.FTZ R50, R50, R3.reuse, -R29.reuse ;  /* 0x0000000332327223 */ /* 0x180fe2000001081d */
[-CC-:B------:R-:W-:Y:S01]  /*17790*/  FFMA.FTZ R46, R46, R3.reuse, -R29.reuse ;  /* 0x000000032e2e7223 */ /* 0x180fe2000001081d */
[-CC-:B------:R-:W-:Y:S01]  /*177a0*/  FFMA.FTZ R58, R58, R3.reuse, -R29.reuse ;  /* 0x000000033a3a7223 */ /* 0x180fe2000001081d */
[-CC-:B------:R-:W-:Y:S01]  /*177b0*/  FFMA.FTZ R96, R96, R3.reuse, -R29.reuse ;  /* 0x0000000360607223 */ /* 0x180fe2000001081d */
[-CC-:B------:R-:W-:Y:S01]  /*177c0*/  FFMA.FTZ R98, R98, R3.reuse, -R29.reuse ;  /* 0x0000000362627223 */ /* 0x180fe2000001081d */
[-C--:B------:R-:W-:Y:S01]  /*177d0*/  FFMA.FTZ R38, R38, R3.reuse, -R29 ;  /* 0x0000000326267223 */ /* 0x080fe2000001081d */
[----:B------:R-:W1:Y:S01]  /*177e0*/  MUFU.EX2 R13, R13 ;  /* 0x0000000d000d7308 */ /* 0x000e620000000800 */
[----:B--2---:R-:W-:Y:S01]  /*177f0*/  FADD.FTZ R33, R11, R24 ;  /* 0x000000180b217221 */ /* 0x004fe20000010000 */
[----:B------:R-:W-:Y:S01]  /*17800*/  FADD.FTZ R24, R20, R35 ;  /* 0x0000002314187221 */ /* 0x000fe20000010000 */
[-CC-:B------:R-:W-:Y:S01]  /*17810*/  FFMA.FTZ R100, R100, R3.reuse, -R29.reuse ;  /* 0x0000000364647223 */ /* 0x180fe2000001081d */
[----:B------:R-:W-:Y:S01]  /*17820*/  FFMA.FTZ R102, R102, R3, -R29 ;  /* 0x0000000366667223 */ /* 0x000fe2000001081d */
[----:B------:R-:W-:Y:S01]  /*17830*/  F2FP.BF16.F32.PACK_AB R203, R10, R203 ;  /* 0x000000cb0acb723e */ /* 0x000fe200000010ff */
[----:B------:R-:W-:Y:S01]  /*17840*/  FADD.FTZ R35, R195, R24 ;  /* 0x00000018c3237221 */ /* 0x000fe20000010000 */
[----:B------:R-:W-:Y:S01]  /*17850*/  VIADD R10, R148, 0xfffffffe ;  /* 0xfffffffe940a7836 */ /* 0x000fe20000000000 */
[----:B------:R-:W2:Y:S01]  /*17860*/  MUFU.EX2 R198, R198 ;  /* 0x000000c600c67308 */ /* 0x000ea20000000800 */
[----:B0-----:R-:W-:Y:S01]  /*17870*/  FADD.FTZ R6, R196, R33 ;  /* 0x00000021c4067221 */ /* 0x001fe20000010000 */
[----:B------:R-:W-:Y:S01]  /*17880*/  FADD.FTZ R24, R42, R35 ;  /* 0x000000232a187221 */ /* 0x000fe20000010000 */
[----:B------:R-:W-:Y:S01]  /*17890*/  F2FP.BF16.F32.PACK_AB R200, R9, R200 ;  /* 0x000000c809c8723e */ /* 0x000fe200000010ff */
[----:B------:R-:W-:Y:S01]  /*178a0*/  IMAD.MOV.U32 R104, RZ, RZ, R119 ;  /* 0x000000ffff687224 */ /* 0x000fe200078e0077 */
[----:B------:R-:W-:Y:S01]  /*178b0*/  VIMNMX R218, RZ, R218, !PT ;  /* 0x000000daffda7248 */ /* 0x000fe20007fe0100 */
[----:B------:R-:W-:Y:S01]  /*178c0*/  FADD.FTZ R37, R189, R24 ;  /* 0x00000018bd257221 */ /* 0x000fe20000010000 */
[C---:B------:R-:W-:Y:S01]  /*178d0*/  F2FP.BF16.F32.PACK_AB R189, R2.reuse, R189 ;  /* 0x000000bd02bd723e */ /* 0x040fe200000010ff */
[----:B------:R-:W0:Y:S01]  /*178e0*/  MUFU.EX2 R15, R15 ;  /* 0x0000000f000f7308 */ /* 0x000e220000000800 */
[----:B-1----:R-:W-:Y:S01]  /*178f0*/  FADD.FTZ R33, R13, R6 ;  /* 0x000000060d217221 */ /* 0x002fe20000010000 */
[----:B------:R-:W-:Y:S01]  /*17900*/  FADD.FTZ R24, R2, R37 ;  /* 0x0000002502187221 */ /* 0x000fe20000010000 */
[----:B------:R-:W-:Y:S01]  /*17910*/  ISETP.GE.AND P2, PT, R10, R218, PT ;  /* 0x000000da0a00720c */ /* 0x000fe20003f46270 */
[----:B------:R-:W-:Y:S01]  /*17920*/  IMAD.MOV.U32 R82, RZ, RZ, R119 ;  /* 0x000000ffff527224 */ /* 0x000fe200078e0077 */
[----:B------:R-:W-:Y:S01]  /*17930*/  F2FP.BF16.F32.PACK_AB R202, R11, R202 ;  /* 0x000000ca0bca723e */ /* 0x000fe200000010ff */
[----:B------:R-:W-:Y:S01]  /*17940*/  FADD.FTZ R37, R191, R24 ;  /* 0x00000018bf257221 */ /* 0x000fe20000010000 */
[----:B------:R-:W-:Y:S01]  /*17950*/  F2FP.BF16.F32.PACK_AB R195, R42, R195 ;  /* 0x000000c32ac3723e */ /* 0x000fe200000010ff */
[----:B------:R-:W1:Y:S01]  /*17960*/  MUFU.EX2 R192, R192 ;  /* 0x000000c000c07308 */ /* 0x000e620000000800 */
[----:B--2---:R-:W-:Y:S01]  /*17970*/  FADD.FTZ R6, R198, R33 ;  /* 0x00000021c6067221 */ /* 0x004fe20000010000 */
[----:B------:R-:W-:Y:S01]  /*17980*/  F2FP.BF16.F32.PACK_AB R191, R34, R191 ;  /* 0x000000bf22bf723e */ /* 0x000fe200000010ff */
[--C-:B------:R-:W-:Y:S01]  /*17990*/  IMAD.MOV.U32 R76, RZ, RZ, R119.reuse ;  /* 0x000000ffff4c7224 */ /* 0x100fe200078e0077 */
[----:B------:R-:W-:Y:S01]  /*179a0*/  F2FP.BF16.F32.PACK_AB R201, R8, R201 ;  /* 0x000000c908c9723e */ /* 0x000fe200000010ff */
[--C-:B------:R-:W-:Y:S01]  /*179b0*/  IMAD.MOV.U32 R72, RZ, RZ, R119.reuse ;  /* 0x000000ffff487224 */ /* 0x100fe200078e0077 */
[----:B------:R-:W-:Y:S01]  /*179c0*/  F2FP.BF16.F32.PACK_AB R197, R12, R197 ;  /* 0x000000c50cc5723e */ /* 0x000fe200000010ff */
[--C-:B------:R-:W-:Y:S01]  /*179d0*/  IMAD.MOV.U32 R68, RZ, RZ, R119.reuse ;  /* 0x000000ffff447224 */ /* 0x100fe200078e0077 */
[----:B------:R-:W2:Y:S01]  /*179e0*/  MUFU.EX2 R21, R21 ;  /* 0x0000001500157308 */ /* 0x000ea20000000800 */
[----:B0-----:R-:W-:Y:S01]  /*179f0*/  FADD.FTZ R35, R15, R6 ;  /* 0x000000060f237221 */ /* 0x001fe20000010000 */
[----:B------:R-:W-:Y:S01]  /*17a00*/  F2FP.BF16.F32.PACK_AB R199, R14, R199 ;  /* 0x000000c70ec7723e */ /* 0x000fe200000010ff */
[--C-:B------:R-:W-:Y:S01]  /*17a10*/  IMAD.MOV.U32 R62, RZ, RZ, R119.reuse ;  /* 0x000000ffff3e7224 */ /* 0x100fe200078e0077 */
[----:B------:R-:W-:Y:S01]  /*17a20*/  F2FP.BF16.F32.PACK_AB R193, R20, R193 ;  /* 0x000000c114c1723e */ /* 0x000fe200000010ff */
[--C-:B------:R-:W-:Y:S01]  /*17a30*/  IMAD.MOV.U32 R48, RZ, RZ, R119.reuse ;  /* 0x000000ffff307224 */ /* 0x100fe200078e0077 */
[----:B------:R-:W-:Y:S01]  /*17a40*/  F2FP.BF16.F32.PACK_AB R196, R13, R196 ;  /* 0x000000c40dc4723e */ /* 0x000fe200000010ff */
[----:B------:R-:W-:Y:S01]  /*17a50*/  IMAD.MOV.U32 R44, RZ, RZ, R119 ;  /* 0x000000ffff2c7224 */ /* 0x000fe200078e0077 */
[----:B------:R-:W0:Y:S01]  /*17a60*/  MUFU.EX2 R194, R194 ;  /* 0x000000c200c27308 */ /* 0x000e220000000800 */
[----:B-1----:R-:W-:Y:S01]  /*17a70*/  FADD.FTZ R6, R192, R35 ;  /* 0x00000023c0067221 */ /* 0x002fe20000010000 */
[----:B------:R-:W-:Y:S01]  /*17a80*/  F2FP.BF16.F32.PACK_AB R198, R15, R198 ;  /* 0x000000c60fc6723e */ /* 0x000fe200000010ff */
[----:B------:R-:W-:-:S02]  /*17a90*/  IMAD.MOV.U32 R42, RZ, RZ, R119 ;  /* 0x000000ffff2a7224 */ /* 0x000fc400078e0077 */
[--C-:B------:R-:W-:Y:S02]  /*17aa0*/  IMAD.MOV.U32 R40, RZ, RZ, R119.reuse ;  /* 0x000000ffff287224 */ /* 0x100fe400078e0077 */
[----:B------:R-:W-:Y:S01]  /*17ab0*/  IMAD.MOV.U32 R36, RZ, RZ, R119 ;  /* 0x000000ffff247224 */ /* 0x000fe200078e0077 */
[----:B------:R-:W1:Y:S01]  /*17ac0*/  MUFU.EX2 R25, R25 ;  /* 0x0000001900197308 */ /* 0x000e620000000800 */
[C---:B--2---:R-:W-:Y:S01]  /*17ad0*/  FADD.FTZ R35, R21.reuse, R6 ;  /* 0x0000000615237221 */ /* 0x044fe20000010000 */
[----:B------:R-:W-:Y:S01]  /*17ae0*/  FADD.FTZ R6, R34, R37 ;  /* 0x0000002522067221 */ /* 0x000fe20000010000 */
[----:B------:R-:W-:Y:S01]  /*17af0*/  F2FP.BF16.F32.PACK_AB R192, R21, R192 ;  /* 0x000000c015c0723e */ /* 0x000fe200000010ff */
[----:B------:R-:W-:Y:S02]  /*17b00*/  IMAD.MOV.U32 R34, RZ, RZ, R119 ;  /* 0x000000ffff227224 */ /* 0x000fe400078e0077 */
[----:B------:R-:W-:Y:S01]  /*17b10*/  FADD.FTZ R39, R185, R6 ;  /* 0x00000006b9277221 */ /* 0x000fe20000010000 */
[----:B------:R-:W-:Y:S01]  /*17b20*/  F2FP.BF16.F32.PACK_AB R185, R26, R185 ;  /* 0x000000b91ab9723e */ /* 0x000fe200000010ff */
[----:B------:R-:W2:Y:S01]  /*17b30*/  MUFU.EX2 R188, R188 ;  /* 0x000000bc00bc7308 */ /* 0x000ea20000000800 */
[----:B0-----:R-:W-:Y:S01]  /*17b40*/  FADD.FTZ R0, R194, R35 ;  /* 0x00000023c2007221 */ /* 0x001fe20000010000 */
[----:B------:R-:W-:Y:S01]  /*17b50*/  FADD.FTZ R6, R26, R39 ;  /* 0x000000271a067221 */ /* 0x000fe20000010000 */
[----:B------:R-:W-:-:S02]  /*17b60*/  IMAD.MOV.U32 R32, RZ, RZ, R119 ;  /* 0x000000ffff207224 */ /* 0x000fc400078e0077 */
[----:B------:R-:W-:Y:S02]  /*17b70*/  IMAD.MOV.U32 R28, RZ, RZ, R119 ;  /* 0x000000ffff1c7224 */ /* 0x000fe400078e0077 */
[----:B------:R-:W-:Y:S01]  /*17b80*/  FADD.FTZ R39, R187, R6 ;  /* 0x00000006bb277221 */ /* 0x000fe20000010000 */
[C---:B------:R-:W-:Y:S01]  /*17b90*/  F2FP.BF16.F32.PACK_AB R187, R60.reuse, R187 ;  /* 0x000000bb3cbb723e */ /* 0x040fe200000010ff */
[----:B------:R-:W0:Y:S01]  /*17ba0*/  MUFU.EX2 R27, R27 ;  /* 0x0000001b001b7308 */ /* 0x000e220000000800 */
[C---:B-1----:R-:W-:Y:S01]  /*17bb0*/  FADD.FTZ R37, R25.reuse, R0 ;  /* 0x0000000019257221 */ /* 0x042fe20000010000 */
[----:B------:R-:W-:Y:S01]  /*17bc0*/  FADD.FTZ R6, R60, R39 ;  /* 0x000000273c067221 */ /* 0x000fe20000010000 */
[----:B------:R-:W-:Y:S01]  /*17bd0*/  F2FP.BF16.F32.PACK_AB R194, R25, R194 ;  /* 0x000000c219c2723e */ /* 0x000fe200000010ff */
[----:B------:R-:W-:Y:S02]  /*17be0*/  IMAD.MOV.U32 R60, RZ, RZ, R119 ;  /* 0x000000ffff3c7224 */ /* 0x000fe400078e0077 */
[----:B------:R-:W-:Y:S01]  /*17bf0*/  FADD.FTZ R39, R181, R6 ;  /* 0x00000006b5277221 */ /* 0x000fe20000010000 */
[----:B------:R-:W-:Y:S01]  /*17c00*/  F2FP.BF16.F32.PACK_AB R181, R30, R181 ;  /* 0x000000b51eb5723e */ /* 0x000fe200000010ff */
[----:B------:R-:W1:Y:S01]  /*17c10*/  MUFU.EX2 R190, R190 ;  /* 0x000000be00be7308 */ /* 0x000e620000000800 */
[----:B--2---:R-:W-:Y:S01]  /*17c20*/  FADD.FTZ R0, R188, R37 ;  /* 0x00000025bc007221 */ /* 0x004fe20000010000 */
[----:B------:R-:W-:Y:S01]  /*17c30*/  FADD.FTZ R6, R30, R39 ;  /* 0x000000271e067221 */ /* 0x000fe20000010000 */
[----:B------:R-:W-:-:S02]  /*17c40*/  IMAD.MOV.U32 R30, RZ, RZ, R119 ;  /* 0x000000ffff1e7224 */ /* 0x000fc400078e0077 */
[----:B------:R-:W-:Y:S02]  /*17c50*/  IMAD.MOV.U32 R26, RZ, RZ, R119 ;  /* 0x000000ffff1a7224 */ /* 0x000fe400078e0077 */
[----:B------:R-:W-:Y:S01]  /*17c60*/  FADD.FTZ R39, R183, R6 ;  /* 0x00000006b7277221 */ /* 0x000fe20000010000 */
[C---:B------:R-:W-:Y:S01]  /*17c70*/  F2FP.BF16.F32.PACK_AB R183, R64.reuse, R183 ;  /* 0x000000b740b7723e */ /* 0x040fe200000010ff */
[----:B------:R2:W3:Y:S01]  /*17c80*/  MUFU.EX2 R31, R92 ;  /* 0x0000005c001f7308 */ /* 0x0004e20000000800 */
[C---:B0-----:R-:W-:Y:S01]  /*17c90*/  FADD.FTZ R37, R27.reuse, R0 ;  /* 0x000000001b257221 */ /* 0x041fe20000010000 */
[----:B------:R-:W-:Y:S01]  /*17ca0*/  FADD.FTZ R2, R64, R39 ;  /* 0x0000002740027221 */ /* 0x000fe20000010000 */
[----:B------:R-:W-:Y:S01]  /*17cb0*/  F2FP.BF16.F32.PACK_AB R188, R27, R188 ;  /* 0x000000bc1bbc723e */ /* 0x000fe200000010ff */
[--C-:B------:R-:W-:Y:S02]  /*17cc0*/  IMAD.MOV.U32 R64, RZ, RZ, R119.reuse ;  /* 0x000000ffff407224 */ /* 0x100fe400078e0077 */
[----:B------:R-:W-:Y:S01]  /*17cd0*/  FADD.FTZ R41, R177, R2 ;  /* 0x00000002b1297221 */ /* 0x000fe20000010000 */
[----:B------:R-:W-:Y:S01]  /*17ce0*/  IMAD.MOV.U32 R27, RZ, RZ, R119 ;  /* 0x000000ffff1b7224 */ /* 0x000fe200078e0077 */
[----:B------:R-:W0:Y:S01]  /*17cf0*/  MUFU.EX2 R94, R94 ;  /* 0x0000005e005e7308 */ /* 0x000e220000000800 */
[----:B-1----:R-:W-:Y:S01]  /*17d00*/  FADD.FTZ R0, R190, R37 ;  /* 0x00000025be007221 */ /* 0x002fe20000010000 */
[----:B--2---:R-:W-:-:S02]  /*17d10*/  IMAD.MOV.U32 R92, RZ, RZ, R119 ;  /* 0x000000ffff5c7224 */ /* 0x004fc400078e0077 */
[--C-:B------:R-:W-:Y:S02]  /*17d20*/  IMAD.MOV.U32 R25, RZ, RZ, R119.reuse ;  /* 0x000000ffff197224 */ /* 0x100fe400078e0077 */
[--C-:B------:R-:W-:Y:S02]  /*17d30*/  IMAD.MOV.U32 R24, RZ, RZ, R119.reuse ;  /* 0x000000ffff187224 */ /* 0x100fe400078e0077 */
[----:B------:R1:W2:Y:S01]  /*17d40*/  MUFU.EX2 R7, R54 ;  /* 0x0000003600077308 */ /* 0x0002a20000000800 */
[C---:B---3--:R-:W-:Y:S01]  /*17d50*/  FADD.FTZ R37, R31.reuse, R0 ;  /* 0x000000001f257221 */ /* 0x048fe20000010000 */
[----:B------:R-:W-:Y:S01]  /*17d60*/  F2FP.BF16.F32.PACK_AB R190, R31, R190 ;  /* 0x000000be1fbe723e */ /* 0x000fe200000010ff */
[----:B------:R-:W-:-:S05]  /*17d70*/  IMAD.MOV.U32 R31, RZ, RZ, R119 ;  /* 0x000000ffff1f7224 */ /* 0x000fca00078e0077 */
[----:B------:R-:W3:Y:S01]  /*17d80*/  MUFU.EX2 R88, R88 ;  /* 0x0000005800587308 */ /* 0x000ee20000000800 */
[----:B0-----:R-:W-:Y:S01]  /*17d90*/  FADD.FTZ R0, R94, R37 ;  /* 0x000000255e007221 */ /* 0x001fe20000010000 */
[----:B-1----:R-:W-:-:S06]  /*17da0*/  MOV R54, R119 ;  /* 0x0000007700367202 */ /* 0x002fcc0000000f00 */
        /* <DEDUP_REMOVED lines=10> */
[--C-:B------:R-:W-:Y:S02]  /*17e50*/  IMAD.MOV.U32 R88, RZ, RZ, R119.reuse ;  /* 0x000000ffff587224 */ /* 0x100fe400078e0077 */
[----:B------:R-:W-:-:S03]  /*17e60*/  IMAD.MOV.U32 R33, RZ, RZ, R119 ;  /* 0x000000ffff217224 */ /* 0x000fc600078e0077 */
[----:B------:R-:W1:Y:S01]  /*17e70*/  MUFU.EX2 R58, R58 ;  /* 0x0000003a003a7308 */ /* 0x000e620000000800 */
[----:B--2---:R-:W-:Y:S01]  /*17e80*/  FADD.FTZ R0, R50, R39 ;  /* 0x0000002732007221 */ /* 0x004fe20000010000 */
[----:B0-----:R-:W-:-:S06]  /*17e90*/  IMAD.MOV.U32 R46, RZ, RZ, R119 ;  /* 0x000000ffff2e7224 */ /* 0x001fcc00078e0077 */
[----:B------:R0:W2:Y:S01]  /*17ea0*/  MUFU.EX2 R29, R96 ;  /* 0x00000060001d7308 */ /* 0x0000a20000000800 */
[C---:B---3--:R-:W-:Y:S01]  /*17eb0*/  FADD.FTZ R39, R35.reuse, R0 ;  /* 0x0000000023277221 */ /* 0x048fe20000010000 */
[----:B------:R-:W-:Y:S01]  /*17ec0*/  F2FP.BF16.F32.PACK_AB R180, R35, R50 ;  /* 0x0000003223b4723e */ /* 0x000fe200000010ff */
[--C-:B------:R-:W-:Y:S02]  /*17ed0*/  IMAD.MOV.U32 R50, RZ, RZ, R119.reuse ;  /* 0x000000ffff327224 */ /* 0x100fe400078e0077 */
[----:B------:R-:W-:-:S03]  /*17ee0*/  IMAD.MOV.U32 R35, RZ, RZ, R119 ;  /* 0x000000ffff237224 */ /* 0x000fc600078e0077 */
[----:B------:R-:W3:Y:S01]  /*17ef0*/  MUFU.EX2 R98, R98 ;  /* 0x0000006200627308 */ /* 0x000ee20000000800 */
[----:B-1----:R-:W-:Y:S01]  /*17f00*/  FADD.FTZ R0, R58, R39 ;  /* 0x000000273a007221 */ /* 0x002fe20000010000 */
[----:B0-----:R-:W-:-:S06]  /*17f10*/  IMAD.MOV.U32 R96, RZ, RZ, R119 ;  /* 0x000000ffff607224 */ /* 0x001fcc00078e0077 */
[----:B------:R-:W0:Y:S01]  /*17f20*/  MUFU.EX2 R52, R52 ;  /* 0x0000003400347308 */ /* 0x000e220000000800 */
[C---:B--2---:R-:W-:Y:S01]  /*17f30*/  FADD.FTZ R39, R29.reuse, R0 ;  /* 0x000000001d277221 */ /* 0x044fe20000010000 */
[----:B------:R-:W-:Y:S01]  /*17f40*/  F2FP.BF16.F32.PACK_AB R182, R29, R58 ;  /* 0x0000003a1db6723e */ /* 0x000fe200000010ff */
[--C-:B------:R-:W-:Y:S02]  /*17f50*/  IMAD.MOV.U32 R58, RZ, RZ, R119.reuse ;  /* 0x000000ffff3a7224 */ /* 0x100fe400078e0077 */
[----:B------:R-:W-:-:S03]  /*17f60*/  IMAD.MOV.U32 R29, RZ, RZ, R119 ;  /* 0x000000ffff1d7224 */ /* 0x000fc600078e0077 */
[----:B------:R1:W2:Y:S01]  /*17f70*/  MUFU.EX2 R37, R38 ;  /* 0x0000002600257308 */ /* 0x0002a20000000800 */
[----:B---3--:R-:W-:Y:S01]  /*17f80*/  FADD.FTZ R0, R98, R39 ;  /* 0x0000002762007221 */ /* 0x008fe20000010000 */
[----:B------:R-:W-:-:S06]  /*17f90*/  IMAD.MOV.U32 R39, RZ, RZ, R119 ;  /* 0x000000ffff277224 */ /* 0x000fcc00078e0077 */
[----:B------:R-:W3:Y:S01]  /*17fa0*/  MUFU.EX2 R179, R179 ;  /* 0x000000b300b37308 */ /* 0x000ee20000000800 */
[C---:B0-----:R-:W-:Y:S01]  /*17fb0*/  FADD.FTZ R2, R52.reuse, R41 ;  /* 0x0000002934027221 */ /* 0x041fe20000010000 */
[----:B------:R-:W-:Y:S01]  /*17fc0*/  F2FP.BF16.F32.PACK_AB R177, R52, R177 ;  /* 0x000000b134b1723e */ /* 0x000fe200000010ff */
[--C-:B------:R-:W-:Y:S02]  /*17fd0*/  IMAD.MOV.U32 R52, RZ, RZ, R119.reuse ;  /* 0x000000ffff347224 */ /* 0x100fe400078e0077 */
[----:B-1----:R-:W-:-:S03]  /*17fe0*/  IMAD.MOV.U32 R38, RZ, RZ, R119 ;  /* 0x000000ffff267224 */ /* 0x002fc600078e0077 */
[----:B------:R-:W0:Y:S01]  /*17ff0*/  MUFU.EX2 R100, R100 ;  /* 0x0000006400647308 */ /* 0x000e220000000800 */
[C---:B--2---:R-:W-:Y:S01]  /*18000*/  FADD.FTZ R11, R37.reuse, R0 ;  /* 0x00000000250b7221 */ /* 0x044fe20000010000 */
[----:B------:R-:W-:Y:S01]  /*18010*/  F2FP.BF16.F32.PACK_AB R176, R37, R98 ;  /* 0x0000006225b0723e */ /* 0x000fe200000010ff */
[--C-:B------:R-:W-:Y:S02]  /*18020*/  IMAD.MOV.U32 R98, RZ, RZ, R119.reuse ;  /* 0x000000ffff627224 */ /* 0x100fe400078e0077 */
[----:B------:R-:W-:-:S03]  /*18030*/  IMAD.MOV.U32 R37, RZ, RZ, R119 ;  /* 0x000000ffff257224 */ /* 0x000fc600078e0077 */
[----:B------:R-:W1:Y:S01]  /*18040*/  MUFU.EX2 R66, R66 ;  /* 0x0000004200427308 */ /* 0x000e620000000800 */
[----:B---3--:R-:W-:Y:S01]  /*18050*/  FADD.FTZ R41, R179, R2 ;  /* 0x00000002b3297221 */ /* 0x008fe20000010000 */
[----:B------:R-:W-:-:S06]  /*18060*/  IMAD.MOV.U32 R2, RZ, RZ, 0x3f800000 ;  /* 0x3f800000ff027424 */ /* 0x000fcc00078e00ff */
[----:B------:R2:W3:Y:S01]  /*18070*/  MUFU.EX2 R9, R102 ;  /* 0x0000006600097308 */ /* 0x0004e20000000800 */
[----:B0-----:R-:W-:Y:S01]  /*18080*/  FADD.FTZ R0, R100, R11 ;  /* 0x0000000b64007221 */ /* 0x001fe20000010000 */
[C---:B-1----:R-:W-:Y:S01]  /*18090*/  FADD.FTZ R6, R66.reuse, R41 ;  /* 0x0000002942067221 */ /* 0x042fe20000010000 */
[----:B------:R-:W-:Y:S01]  /*180a0*/  F2FP.BF16.F32.PACK_AB R179, R66, R179 ;  /* 0x000000b342b3723e */ /* 0x000fe200000010ff */
[--C-:B--2---:R-:W-:Y:S02]  /*180b0*/  IMAD.MOV.U32 R102, RZ, RZ, R119.reuse ;  /* 0x000000ffff667224 */ /* 0x104fe400078e0077 */
[--C-:B------:R-:W-:Y:S02]  /*180c0*/  IMAD.MOV.U32 R66, RZ, RZ, R119.reuse ;  /* 0x000000ffff427224 */ /* 0x100fe400078e0077 */
[----:B------:R-:W-:Y:S02]  /*180d0*/  IMAD.MOV.U32 R41, RZ, RZ, R119 ;  /* 0x000000ffff297224 */ /* 0x000fe400078e0077 */
[C---:B---3--:R-:W-:Y:S01]  /*180e0*/  FADD.FTZ R7, R9.reuse, R0 ;  /* 0x0000000009077221 */ /* 0x048fe20000010000 */
[----:B------:R-:W-:Y:S01]  /*180f0*/  F2FP.BF16.F32.PACK_AB R178, R9, R100 ;  /* 0x0000006409b2723e */ /* 0x000fe200000010ff */
[----:B------:R-:W-:-:S02]  /*18100*/  IMAD.MOV.U32 R0, RZ, RZ, 0x3f800000 ;  /* 0x3f800000ff007424 */ /* 0x000fc400078e00ff */
        /* <DEDUP_REMOVED lines=55> */
[----:B------:R-:W-:-:S07]  /*18480*/  CS2R R24, SRZ ;  /* 0x0000000000187805 */ /* 0x000fce000001ff00 */
.L_x_5249:
[----:B------:R-:W-:-:S05]  /*18490*/  VIADD R3, R12, 0x1 ;  /* 0x000000010c037836 */ /* 0x000fca0000000000 */
[----:B------:R-:W-:-:S04]  /*184a0*/  ISETP.NE.AND P2, PT, R3, 0x2, PT ;  /* 0x000000020300780c */ /* 0x000fc80003f45270 */
[----:B------:R-:W-:Y:S02]  /*184b0*/  SEL R208, RZ, 0x1, P2 ;  /* 0x00000001ffd07807 */ /* 0x000fe40001000000 */
[----:B------:R-:W-:Y:S02]  /*184c0*/  SEL R205, R3, RZ, P2 ;  /* 0x000000ff03cd7207 */ /* 0x000fe40001000000 */
[----:B------:R-:W-:Y:S01]  /*184d0*/  LOP3.LUT R208, R11, R208, RZ, 0x3c, !PT ;  /* 0x000000d00bd07212 */ /* 0x000fe200078e3cff */
[----:B------:R-:W-:Y:S06]  /*184e0*/  @!P0 BRA `(.L_x_5239) ;  /* 0x0000000000048947 */ /* 0x000fec0003800000 */
[----:B------:R-:W-:Y:S01]  /*184f0*/  BPT.TRAP 0x1 ;  /* 0x000000040000795c */ /* 0x000fe20000300000 */
.L_x_5239:
[----:B------:R-:W-:Y:S01]  /*18500*/  IMAD R13, R205, 0x8, R18 ;  /* 0x00000008cd0d7824 */ /* 0x000fe200078e0212 */
[----:B------:R-:W-:-:S04]  /*18510*/  SHF.L.U32 R4, R208, 0x1f, RZ ;  /* 0x0000001fd0047819 */ /* 0x000fc800000006ff */
[----:B------:R0:W1:Y:S01]  /*18520*/  SYNCS.PHASECHK.TRANS64.TRYWAIT P2, [R13+URZ+0x36830], R4 ;  /* 0x036830040d0075a7 */ /* 0x000062000804017f */
[----:B------:R-:W-:Y:S05]  /*18530*/  @!P0 BRA `(.L_x_5240) ;  /* 0x0000000000048947 */ /* 0x000fea0003800000 */
[----:B------:R-:W-:Y:S01]  /*18540*/  BPT.TRAP 0x1 ;  /* 0x000000040000795c */ /* 0x000fe20000300000 */
.L_x_5240:
[----:B------:R-:W-:Y:S01]  /*18550*/  IMAD R3, R205, 0xa80, R216 ;  /* 0x00000a80cd037824 */ /* 0x000fe200078e02d8 */
[----:B------:R-:W-:Y:S03]  /*18560*/  BSSY B2, `(.L_x_5241) ;  /* 0x0000006000027945 */ /* 0x000fe60003800000 */
[C---:B------:R-:W-:Y:S02]  /*18570*/  VIADD R122, R3.reuse, 0x80 ;  /* 0x00000080037a7836 */ /* 0x040fe40000000000 */
[----:B------:R-:W-:Y:S01]  /*18580*/  VIADD R124, R3, 0x100 ;  /* 0x00000100037c7836 */ /* 0x000fe20000000000 */
[----:B-1----:R-:W-:Y:S06]  /*18590*/  @P2 BRA `(.L_x_5242) ;  /* 0x0000000000082947 */ /* 0x002fec0003800000 */
[----:B------:R-:W1:Y:S02]  /*185a0*/  SYNCS.PHASECHK.TRANS64.TRYWAIT P2, [R13+URZ+0x36830], R4 ;  /* 0x036830040d0075a7 */ /* 0x000e64000804017f */
[----:B-1----:R-:W-:Y:S05]  /*185b0*/  @!P2 BRA `(.L_x_5243) ;  /* 0x0000015400c4a947 */ /* 0x002fea0003800000 */
.L_x_5242:
[----:B------:R-:W-:Y:S05]  /*185c0*/  BSYNC B2 ;  /* 0x0000000000027941 */ /* 0x000fea0003800000 */
.L_x_5241:
[----:B------:R-:W2:Y:S01]  /*185d0*/  LDL.64 R20, [R1+0x30] ;  /* 0x0000300001147983 */ /* 0x000ea20000100a00 */
[----:B------:R-:W-:Y:S02]  /*185e0*/  IMAD.MOV.U32 R120, RZ, RZ, R3 ;  /* 0x000000ffff787224 */ /* 0x000fe400078e0003 */
[----:B------:R-:W-:Y:S01]  /*185f0*/  IMAD.MOV.U32 R121, RZ, RZ, 0x40000040 ;  /* 0x40000040ff797424 */ /* 0x000fe200078e00ff */
[----:B------:R-:W3:Y:S02]  /*18600*/  LDL.64 R14, [R1+0x28] ;  /* 0x00002800010e7983 */ /* 0x000ee40000100a00 */
[----:B------:R-:W-:Y:S02]  /*18610*/  R2UR UR10, R120 ;  /* 0x00000000780a72ca */ /* 0x000fe400000e0000 */
[C---:B------:R-:W-:Y:S01]  /*18620*/  R2UR UR11, R121.reuse ;  /* 0x00000000790b72ca */ /* 0x040fe200000e0000 */
[----:B------:R-:W-:Y:S01]  /*18630*/  WARPGROUP.ARRIVE ;  /* 0x00000000000079c5 */ /* 0x000fe20000000000 */
[----:B------:R-:W-:Y:S01]  /*18640*/  IMAD.MOV.U32 R123, RZ, RZ, 0x40000040 ;  /* 0x40000040ff7b7424 */ /* 0x000fe200078e00ff */
[----:B------:R-:W-:Y:S01]  /*18650*/  R2UR UR6, R122 ;  /* 0x000000007a0672ca */ /* 0x000fe200000e0000 */
[----:B------:R-:W-:Y:S01]  /*18660*/  IMAD.MOV.U32 R125, RZ, RZ, 0x40000040 ;  /* 0x40000040ff7d7424 */ /* 0x000fe200078e00ff */
[----:B------:R-:W-:Y:S01]  /*18670*/  R2UR UR19, R121 ;  /* 0x00000000791372ca */ /* 0x000fe200000e0000 */
[----:B------:R4:W-:Y:S01]  /*18680*/  STL.64 [R1+0x80], R8 ;  /* 0x0000800801007387 */ /* 0x0009e20000100a00 */
[----:B------:R-:W-:Y:S01]  /*18690*/  R2UR UR7, R123 ;  /* 0x000000007b0772ca */ /* 0x000fe200000e0000 */
[----:B------:R-:W-:-:S02]  /*186a0*/  IMAD.MOV.U32 R120, RZ, RZ, R124 ;  /* 0x000000ffff787224 */ /* 0x000fc400078e007c */
[----:B------:R-:W-:Y:S01]  /*186b0*/  VIADD R122, R3, 0x180 ;  /* 0x00000180037a7836 */ /* 0x000fe20000000000 */
[----:B------:R-:W-:Y:S01]  /*186c0*/  R2UR UR15, R123 ;  /* 0x000000007b0f72ca */ /* 0x000fe200000e0000 */
[----:B------:R0:W-:Y:S01]  /*186d0*/  STL.64 [R1+0x78], R6 ;  /* 0x0000780601007387 */ /* 0x0001e20000100a00 */
[----:B------:R-:W-:Y:S02]  /*186e0*/  R2UR UR18, R120 ;  /* 0x00000000781272ca */ /* 0x000fe400000e0000 */
[----:B------:R-:W-:Y:S01]  /*186f0*/  R2UR UR14, R122 ;  /* 0x000000007a0e72ca */ /* 0x000fe200000e0000 */
[----:B------:R-:W-:Y:S01]  /*18700*/  VIADD R120, R3, 0x200 ;  /* 0x0000020003787836 */ /* 0x000fe20000000000 */
[----:B------:R-:W-:Y:S02]  /*18710*/  R2UR UR35, R121 ;  /* 0x00000000792372ca */ /* 0x000fe400000e0000 */
[----:B--2---:R-:W-:Y:S02]  /*18720*/  R2UR UR20, R20 ;  /* 0x00000000141472ca */ /* 0x004fe400000e0000 */
[----:B------:R-:W-:Y:S01]  /*18730*/  R2UR UR21, R21 ;  /* 0x00000000151572ca */ /* 0x000fe200000e0000 */
[----:B------:R-:W-:Y:S01]  /*18740*/  VIADD R124, R3, 0x280 ;  /* 0x00000280037c7836 */ /* 0x000fe20000000000 */
[----:B------:R-:W-:Y:S01]  /*18750*/  R2UR UR31, R125 ;  /* 0x000000007d1f72ca */ /* 0x000fe200000e0000 */
[----:B----4-:R-:W2:Y:S01]  /*18760*/  LDL.64 R8, [R1+0x20] ;  /* 0x0000200001087983 */ /* 0x010ea20000100a00 */
[----:B------:R-:W-:-:S02]  /*18770*/  R2UR UR27, R123 ;  /* 0x000000007b1b72ca */ /* 0x000fc400000e0000 */
[----:B---3--:R-:W-:Y:S01]  /*18780*/  R2UR UR46, R14 ;  /* 0x000000000e2e72ca */ /* 0x008fe200000e0000 */
[----:B------:R-:W-:Y:S01]  /*18790*/  VIADD R210, R3, 0x84 ;  /* 0x0000008403d27836 */ /* 0x000fe20000000000 */
[----:B------:R-:W-:Y:S01]  /*187a0*/  R2UR UR47, R15 ;  /* 0x000000000f2f72ca */ /* 0x000fe200000e0000 */
[----:B------:R-:W-:Y:S01]  /*187b0*/  IMAD.MOV.U32 R211, RZ, RZ, 0x40000040 ;  /* 0x40000040ffd37424 */ /* 0x000fe200078e00ff */
[----:B0-----:R-:W3:Y:S01]  /*187c0*/  LDL.64 R6, [R1+0x18] ;  /* 0x0000180001067983 */ /* 0x001ee20000100a00 */
[----:B------:R-:W-:Y:S02]  /*187d0*/  UMOV UR8, UR20 ;  /* 0x0000001400087c82 */ /* 0x000fe40008000000 */
[----:B------:R-:W-:Y:S02]  /*187e0*/  UMOV UR9, UR21 ;  /* 0x0000001500097c82 */ /* 0x000fe40008000000 */
[----:B------:R-:W-:Y:S01]  /*187f0*/  HGMMA.64x16x16.F32.BF16 R168, gdesc[UR8], RZ, !UPT, gsb0 ;  /* 0x0020000008a879f0 */ /* 0x000fe2000c0018ff */
[----:B------:R-:W-:Y:S01]  /*18800*/  UMOV UR4, UR20 ;  /* 0x0000001400047c82 */ /* 0x000fe20008000000 */
[----:B------:R-:W-:Y:S01]  /*18810*/  UMOV UR5, UR21 ;  /* 0x0000001500057c82 */ /* 0x000fe20008000000 */
[----:B------:R-:W-:-:S02]  /*18820*/  WARPGROUP.DEPBAR.LE gsb0, 0x0 ;  /* 0x00008000000079c5 */ /* 0x000fc40000010000 */
        /* <DEDUP_REMOVED lines=12> */
[----:B------:R-:W-:Y:S01]  /*188f0*/  R2UR UR34, R120 ;  /* 0x00000000782272ca */ /* 0x000fe200000e0000 */
[----:B------:R-:W-:Y:S01]  /*18900*/  UMOV UR32, UR20 ;  /* 0x0000001400207c82 */ /* 0x000fe20008000000 */
[----:B------:R-:W-:Y:S01]  /*18910*/  UMOV UR33, UR21 ;  /* 0x0000001500217c82 */ /* 0x000fe20008000000 */
[----:B------:R-:W-:Y:S02]  /*18920*/  WARPGROUP.DEPBAR.LE gsb0, 0x0 ;  /* 0x00008000000079c5 */ /* 0x000fe40000010000 */
[----:B------:R-:W-:-:S08]  /*18930*/  WARPGROUP.ARRIVE ;  /* 0x00000000000079c5 */ /* 0x000fd00000000000 */
[----:B------:R-:W-:Y:S01]  /*18940*/  HGMMA.64x16x16.F32.BF16 R136, gdesc[UR32], RZ, !UPT, gsb0 ;  /* 0x00200000208879f0 */ /* 0x000fe2000c0018ff */
[----:B------:R-:W-:Y:S01]  /*18950*/  R2UR UR30, R124 ;  /* 0x000000007c1e72ca */ /* 0x000fe200000e0000 */
[----:B------:R-:W-:Y:S01]  /*18960*/  UMOV UR28, UR20 ;  /* 0x00000014001c7c82 */ /* 0x000fe20008000000 */
[----:B------:R-:W-:Y:S01]  /*18970*/  UMOV UR29, UR21 ;  /* 0x00000015001d7c82 */ /* 0x000fe20008000000 */
[C---:B------:R-:W-:Y:S02]  /*18980*/  VIADD R120, R3.reuse, 0x2 ;  /* 0x0000000203787836 */ /* 0x040fe40000000000 */
[----:B------:R-:W-:Y:S02]  /*18990*/  IMAD.MOV.U32 R121, RZ, RZ, 0x40000040 ;  /* 0x40000040ff797424 */ /* 0x000fe400078e00ff */
[C---:B------:R-:W-:Y:S01]  /*189a0*/  VIADD R122, R3.reuse, 0x300 ;  /* 0x00000300037a7836 */ /* 0x040fe20000000000 */
[----:B------:R-:W-:Y:S01]  /*189b0*/  R2UR UR10, R120 ;  /* 0x00000000780a72ca */ /* 0x000fe200000e0000 */
[----:B------:R-:W-:Y:S01]  /*189c0*/  VIADD R120, R3, 0x102 ;  /* 0x0000010203787836 */ /* 0x000fe20000000000 */
[----:B------:R-:W-:Y:S01]  /*189d0*/  R2UR UR11, R121 ;  /* 0x00000000790b72ca */ /* 0x000fe200000e0000 */
[----:B------:R-:W-:Y:S01]  /*189e0*/  IMAD.MOV.U32 R121, RZ, RZ, 0x40000040 ;  /* 0x40000040ff797424 */ /* 0x000fe200078e00ff */
[----:B------:R-:W-:-:S02]  /*189f0*/  WARPGROUP.DEPBAR.LE gsb0, 0x0 ;  /* 0x00008000000079c5 */ /* 0x000fc40000010000 */
[----:B------:R-:W-:-:S06]  /*18a00*/  WARPGROUP.ARRIVE ;  /* 0x00000000000079c5 */ /* 0x000fcc0000000000 */
[----:B------:R-:W-:Y:S01]  /*18a10*/  HGMMA.64x16x16.F32.BF16 R128, gdesc[UR28], RZ, !UPT, gsb0 ;  /* 0x002000001c8079f0 */ /* 0x000fe2000c0018ff */
[----:B------:R-:W-:Y:S01]  /*18a20*/  R2UR UR26, R122 ;  /* 0x000000007a1a72ca */ /* 0x000fe200000e0000 */
[----:B------:R-:W-:Y:S01]  /*18a30*/  VIADD R122, R3, 0x82 ;  /* 0x00000082037a7836 */ /* 0x000fe20000000000 */
[----:B------:R-:W-:Y:S01]  /*18a40*/  R2UR UR22, R120 ;  /* 0x00000000781672ca */ /* 0x000fe200000e0000 */
[----:B------:R-:W-:Y:S01]  /*18a50*/  IMAD.MOV.U32 R123, RZ, RZ, 0x40000040 ;  /* 0x40000040ff7b7424 */ /* 0x000fe200078e00ff */
[----:B------:R-:W-:Y:S01]  /*18a60*/  R2UR UR23, R121 ;  /* 0x00000000791772ca */ /* 0x000fe200000e0000 */
[C---:B------:R-:W-:Y:S02]  /*18a70*/  VIADD R120, R3.reuse, 0x202 ;  /* 0x0000020203787836 */ /* 0x040fe40000000000 */
[----:B------:R-:W-:Y:S01]  /*18a80*/  IMAD.MOV.U32 R121, RZ, RZ, 0x40000040 ;  /* 0x40000040ff797424 */ /* 0x000fe200078e00ff */
        /* <DEDUP_REMOVED lines=47> */
[----:B------:R-:W-:Y:S01]  /*18d80*/  MOV R21, UR48 ;  /* 0x0000003000157c02 */ /* 0x000fe20008000f00 */
        /* <DEDUP_REMOVED lines=14> */
[----:B--2---:R-:W-:Y:S02]  /*18e70*/  R2UR UR38, R8 ;  /* 0x00000000082672ca */ /* 0x004fe400000e0000 */
[----:B------:R-:W-:Y:S02]  /*18e80*/  R2UR UR39, R9 ;  /* 0x00000000092772ca */ /* 0x000fe400000e0000 */
[----:B------:R-:W-:Y:S01]  /*18e90*/  R2UR UR26, R210 ;  /* 0x00000000d21a72ca */ /* 0x000fe200000e0000 */
[----:B------:R0:W5:Y:S08]  /*18ea0*/  LDL.LU.64 R8, [R1+0x80] ;  /* 0x0000800001087983 */ /* 0x0001700000300a00 */
[----:B------:R-:W-:-:S02]  /*18eb0*/  UMOV UR28, UR38 ;  /* 0x00000026001c7c82 */ /* 0x000fc40008000000 */
[----:B------:R-:W-:Y:S01]  /*18ec0*/  UMOV UR29, UR39 ;  /* 0x00000027001d7c82 */ /* 0x000fe20008000000 */
[----:B------:R-:W-:Y:S02]  /*18ed0*/  WARPGROUP.DEPBAR.LE gsb0, 0x0 ;  /* 0x00008000000079c5 */ /* 0x000fe40000010000 */
[----:B------:R-:W-:-:S06]  /*18ee0*/  WARPGROUP.ARRIVE ;  /* 0x00000000000079c5 */ /* 0x000fcc0000000000 */
        /* <DEDUP_REMOVED lines=54> */
[----:B------:R-:W-:Y:S02]  /*19250*/  MOV R14, UR41 ;  /* 0x00000029000e7c02 */ /* 0x000fe40008000f00 */
[----:B------:R-:W-:Y:S02]  /*19260*/  MOV R15, UR40 ;  /* 0x00000028000f7c02 */ /* 0x000fe40008000f00 */
[----:B---3--:R-:W-:Y:S02]  /*19270*/  R2UR UR40, R6 ;  /* 0x00000000062872ca */ /* 0x008fe400000e0000 */
[----:B------:R-:W-:-:S02]  /*19280*/  R2UR UR41, R7 ;  /* 0x00000000072972ca */ /* 0x000fc400000e0000 */
        /* <DEDUP_REMOVED lines=67> */
[----:B------:R0:W5:Y:S01]  /*196c0*/  LDL.LU.64 R6, [R1+0x78] ;  /* 0x0000780001067983 */ /* 0x0001620000300a00 */
        /* <DEDUP_REMOVED lines=12> */
[----:B------:R-:W2:Y:S08]  /*19790*/  LDL.64 R210, [R1] ;  /* 0x0000000001d27983 */ /* 0x000eb00000100a00 */
[----:B------:R-:W-:-:S02]  /*197a0*/  UMOV UR18, UR38 ;  /* 0x0000002600127c82 */ /* 0x000fc40008000000 */
[----:B------:R-:W-:Y:S01]  /*197b0*/  UMOV UR19, UR39 ;  /* 0x0000002700137c82 */ /* 0x000fe20008000000 */
[----:B------:R-:W-:Y:S02]  /*197c0*/  WARPGROUP.DEPBAR.LE gsb0, 0x0 ;  /* 0x00008000000079c5 */ /* 0x000fe40000010000 */
[----:B------:R-:W-:-:S06]  /*197d0*/  WARPGROUP.ARRIVE ;  /* 0x00000000000079c5 */ /* 0x000fcc0000000000 */
[----:B------:R-:W-:Y:S01]  /*197e0*/  HGMMA.64x16x16.F32.BF16 R160, gdesc[UR16], R160, gsb0 ;  /* 0x0020000010a079f0 */ /* 0x000fe200080018a0 */
[----:B------:R-:W-:Y:S01]  /*197f0*/  R2UR UR49, R20 ;  /* 0x00000000143172ca */ /* 0x000fe200000e0000 */
[----:B------:R-:W-:Y:S01]  /*19800*/  VIADD R20, R3, 0x480 ;  /* 0x0000048003147836 */ /* 0x000fe20000000000 */
[----:B------:R-:W-:Y:S01]  /*19810*/  R2UR UR48, R21 ;  /* 0x00000000153072ca */ /* 0x000fe200000e0000 */
        /* <DEDUP_REMOVED lines=28> */
[----:B-1----:R-:W-:Y:S02]  /*199e0*/  MOV R4, UR43 ;  /* 0x0000002b00047c02 */ /* 0x002fe40008000f00 */
[----:B------:R-:W-:Y:S02]  /*199f0*/  MOV R5, UR42 ;  /* 0x0000002a00057c02 */ /* 0x000fe40008000f00 */
[----:B------:R-:W-:Y:S02]  /*19a00*/  R2UR UR42, R20 ;  /* 0x00000000142a72ca */ /* 0x000fe400000e0000 */
[----:B------:R-:W-:Y:S01]  /*19a10*/  R2UR UR43, R21 ;  /* 0x00000000152b72ca */ /* 0x000fe200000e0000 */
[----:B------:R-:W-:Y:S01]  /*19a20*/  UMOV UR40, UR46 ;  /* 0x0000002e00287c82 */ /* 0x000fe20008000000 */
[----:B------:R-:W-:Y:S01]  /*19a30*/  UMOV UR41, UR47 ;  /* 0x0000002f00297c82 */ /* 0x000fe20008000000 */
[----:B------:R-:W-:-:S02]  /*19a40*/  WARPGROUP.DEPBAR.LE gsb0, 0x0 ;  /* 0x00008000000079c5 */ /* 0x000fc40000010000 */
        /* <DEDUP_REMOVED lines=324> */
[----:B------:R-:W-:Y:S02]  /*1ae90*/  R2UR UR41, R14 ;  /* 0x000000000e2972ca */ /* 0x000fe400000e0000 */
        /* <DEDUP_REMOVED lines=222> */
.L_x_5244:
[----:B------:R-:W-:Y:S01]  /*1bc80*/  SHF.L.U32 R0, R11, 0x1f, RZ ;  /* 0x0000001f0b007819 */ /* 0x000fe200000006ff */
[----:B------:R-:W-:-:S04]  /*1bc90*/  IMAD R11, R12, 0x8, R18 ;  /* 0x000000080c0b7824 */ /* 0x000fc800078e0212 */
[----:B------:R0:W1:Y:S01]  /*1bca0*/  SYNCS.PHASECHK.TRANS64.TRYWAIT P2, [R11+URZ+0x36850], R0 ;  /* 0x036850000b0075a7 */ /* 0x000062000804017f */
[----:B------:R-:W-:Y:S05]  /*1bcb0*/  @!P0 BRA `(.L_x_5245) ;  /* 0x0000000000048947 */ /* 0x000fea0003800000 */
[----:B------:R-:W-:Y:S01]  /*1bcc0*/  BPT.TRAP 0x1 ;  /* 0x000000040000795c */ /* 0x000fe20000300000 */
.L_x_5245:
[----:B------:R-:W-:Y:S04]  /*1bcd0*/  BSSY B2, `(.L_x_5246) ;  /* 0x0000004000027945 */ /* 0x000fe80003800000 */
[----:B-1----:R-:W-:Y:S05]  /*1bce0*/  @P2 BRA `(.L_x_5247) ;  /* 0x0000000000082947 */ /* 0x002fea0003800000 */
[----:B------:R-:W1:Y:S02]  /*1bcf0*/  SYNCS.PHASECHK.TRANS64.TRYWAIT P2, [R11+URZ+0x36850], R0 ;  /* 0x036850000b0075a7 */ /* 0x000e64000804017f */
[----:B-1----:R-:W-:Y:S05]  /*1bd00*/  @!P2 BRA `(.L_x_5248) ;  /* 0x000001200004a947 */ /* 0x002fea0003800000 */
.L_x_5247:
[----:B------:R-:W-:Y:S05]  /*1bd10*/  BSYNC B2 ;  /* 0x0000000000027941 */ /* 0x000fea0003800000 */
.L_x_5246:
        /* <DEDUP_REMOVED lines=10> */
[----:B------:R-:W-:Y:S01]  /*1bdc0*/  FMUL.FTZ R167, R153, UR43 ;  /* 0x0000002b99a77c20 */ /* 0x000fe20008410000 */
[----:B------:R-:W-:Y:S01]  /*1bdd0*/  FMUL.FTZ R153, R155, UR43 ;  /* 0x0000002b9b997c20 */ /* 0x000fe20008410000 */
[----:B------:R-:W-:Y:S01]  /*1bde0*/  FMUL.FTZ R155, R156, UR43 ;  /* 0x0000002b9c9b7c20 */ /* 0x000fe20008410000 */
[----:B------:R-:W-:Y:S01]  /*1bdf0*/  LOP3.LUT R0, R0, 0x3800000, RZ, 0xfc, !PT ;  /* 0x0380000000007812 */ /* 0x000fe200078efcff */
[----:B------:R-:W-:Y:S01]  /*1be00*/  FMUL.FTZ R156, R159, UR43 ;  /* 0x0000002b9f9c7c20 */ /* 0x000fe20008410000 */
[----:B------:R-:W-:Y:S01]  /*1be10*/  FMUL.FTZ R159, R145, UR43 ;  /* 0x0000002b919f7c20 */ /* 0x000fe20008410000 */
[----:B------:R-:W-:-:S02]  /*1be20*/  IMAD.SHL.U32 R145, R217, 0x80, RZ ;  /* 0x00000080d9917824 */ /* 0x000fc400078e00ff */
[----:B------:R-:W-:Y:S01]  /*1be30*/  FMUL.FTZ R3, R169, UR43 ;  /* 0x0000002ba9037c20 */ /* 0x000fe20008410000 */
[----:B------:R-:W-:Y:S02]  /*1be40*/  IMAD R2, R12, 0xa80, R0 ;  /* 0x00000a800c027824 */ /* 0x000fe400078e0200 */
[----:B------:R-:W-:Y:S01]  /*1be50*/  FMUL.FTZ R0, R168, UR43 ;  /* 0x0000002ba8007c20 */ /* 0x000fe20008410000 */
[----:B------:R-:W-:Y:S01]  /*1be60*/  FMUL.FTZ R168, R161, UR43 ;  /* 0x0000002ba1a87c20 */ /* 0x000fe20008410000 */
[----:B------:R-:W-:Y:S01]  /*1be70*/  FMUL.FTZ R161, R163, UR43 ;  /* 0x0000002ba3a17c20 */ /* 0x000fe20008410000 */
[C---:B------:R-:W-:Y:S01]  /*1be80*/  VIADD R4, R2.reuse, 0x80 ;  /* 0x0000008002047836 */ /* 0x040fe20000000000 */
[----:B------:R-:W-:Y:S01]  /*1be90*/  R2UR UR6, R2 ;  /* 0x00000000020672ca */ /* 0x000fe200000e0000 */
[----:B------:R-:W-:Y:S01]  /*1bea0*/  FMUL.FTZ R163, R166, UR43 ;  /* 0x0000002ba6a37c20 */ /* 0x000fe20008410000 */
[----:B------:R-:W-:Y:S01]  /*1beb0*/  FMUL.FTZ R166, R152, UR43 ;  /* 0x0000002b98a67c20 */ /* 0x000fe20008410000 */
[----:B------:R-:W-:Y:S01]  /*1bec0*/  FMUL.FTZ R152, R154, UR43 ;  /* 0x0000002b9a987c20 */ /* 0x000fe20008410000 */
[----:B------:R-:W-:Y:S01]  /*1bed0*/  FMUL.FTZ R154, R158, UR43 ;  /* 0x0000002b9e9a7c20 */ /* 0x000fe20008410000 */
[----:B------:R-:W-:Y:S01]  /*1bee0*/  FMUL.FTZ R158, R144, UR43 ;  /* 0x0000002b909e7c20 */ /* 0x000fe20008410000 */
[----:B------:R-:W-:Y:S01]  /*1bef0*/  FMUL.FTZ R144, R146, UR43 ;  /* 0x0000002b92907c20 */ /* 0x000fe20008410000 */
[----:B------:R-:W-:Y:S01]  /*1bf00*/  IMAD R146, R10, -0x70, R145 ;  /* 0xffffff900a927824 */ /* 0x000fe200078e0291 */
[----:B------:R-:W0:Y:S01]  /*1bf10*/  MUFU.TANH R0, R0 ;  /* 0x0000000000007308 */ /* 0x000e220000002400 */
[----:B------:R-:W-:Y:S01]  /*1bf20*/  FMUL.FTZ R20, R173, UR43 ;  /* 0x0000002bad147c20 */ /* 0x000fe20008410000 */
[----:B------:R-:W-:Y:S01]  /*1bf30*/  FMUL.FTZ R160, R160, UR43 ;  /* 0x0000002ba0a07c20 */ /* 0x000fe20008410000 */
[----:B------:R-:W-:Y:S01]  /*1bf40*/  FMUL.FTZ R147, R147, UR43 ;  /* 0x0000002b93937c20 */ /* 0x000fe20008410000 */
[----:B------:R-:W-:Y:S01]  /*1bf50*/  IADD3 R146, R146, 0x1, R222 ;  /* 0x0000000192927810 */ /* 0x000fe20007ffe0de */
[----:B------:R-:W-:Y:S01]  /*1bf60*/  HGMMA.64x192x16.F32.BF16 R24, R200, gdesc[UR4].tnspB, R24, gsb0 ;  /* 0x42e00004c8187df0 */ /* 0x000fe20008001818 */
[----:B------:R-:W-:Y:S01]  /*1bf70*/  R2UR UR6, R4 ;  /* 0x00000000040672ca */ /* 0x000fe200000e0000 */
[----:B------:R-:W-:Y:S01]  /*1bf80*/  VIADD R4, R2, 0x100 ;  /* 0x0000010002047836 */ /* 0x000fe20000000000 */
[----:B------:R-:W-:Y:S01]  /*1bf90*/  R2UR UR7, R5 ;  /* 0x00000000050772ca */ /* 0x000fe200000e0000 */
[----:B------:R-:W-:Y:S01]  /*1bfa0*/  IMAD.MOV.U32 R5, RZ, RZ, 0x40000040 ;  /* 0x40000040ff057424 */ /* 0x000fe200078e00ff */
[----:B------:R-:W1:Y:S01]  /*1bfb0*/  MUFU.TANH R3, R3 ;  /* 0x0000000300037308 */ /* 0x000e620000002400 */
[----:B------:R-:W-:-:S02]  /*1bfc0*/  IMAD.IADD R146, R146, 0x1, -R219 ;  /* 0x0000000192927824 */ /* 0x000fc400078e0adb */
[----:B------:R-:W-:Y:S01]  /*1bfd0*/  FMUL.FTZ R165, R165, UR43 ;  /* 0x0000002ba5a57c20 */ /* 0x000fe20008410000 */
[----:B------:R-:W-:Y:S01]  /*1bfe0*/  FMUL.FTZ R169, R137, UR43 ;  /* 0x0000002b89a97c20 */ /* 0x000fe20008410000 */
[----:B------:R-:W-:Y:S01]  /*1bff0*/  FMUL.FTZ R157, R157, UR43 ;  /* 0x0000002b9d9d7c20 */ /* 0x000fe20008410000 */
[----:B------:R-:W-:Y:S02]  /*1c000*/  IMAD R146, R226, -0x2, R146 ;  /* 0xfffffffee2927824 */ /* 0x000fe400078e0292 */
[----:B------:R-:W-:Y:S01]  /*1c010*/  FMUL.FTZ R140, R140, UR43 ;  /* 0x0000002b8c8c7c20 */ /* 0x000fe20008410000 */
[----:B------:R-:W-:Y:S01]  /*1c020*/  FMUL.FTZ R129, R129, UR43 ;  /* 0x0000002b81817c20 */ /* 0x000fe20008410000 */
[----:B------:R-:W2:Y:S01]  /*1c030*/  MUFU.TANH R20, R20 ;  /* 0x0000001400147308 */ /* 0x000ea20000002400 */
[----:B------:R-:W-:Y:S02]  /*1c040*/  IMAD.IADD R146, R227, 0x1, R146 ;  /* 0x00000001e3927824 */ /* 0x000fe400078e0292 */
[----:B------:R-:W-:Y:S01]  /*1c050*/  FMUL.FTZ R12, R171, UR43 ;  /* 0x0000002bab0c7c20 */ /* 0x000fe20008410000 */
[----:B------:R-:W-:Y:S01]  /*1c060*/  FMUL.FTZ R171, R133, UR43 ;  /* 0x0000002b85ab7c20 */ /* 0x000fe20008410000 */
[----:B------:R-:W-:Y:S01]  /*1c070*/  FMUL.FTZ R120, R120, UR43 ;  /* 0x0000002b78787c20 */ /* 0x000fe20008410000 */
[----:B------:R-:W-:Y:S01]  /*1c080*/  FMUL.FTZ R121, R121, UR43 ;  /* 0x0000002b79797c20 */ /* 0x000fe20008410000 */
[C---:B------:R-:W-:Y:S01]  /*1c090*/  ISETP.GT.AND P2, PT, R146.reuse, RZ, PT ;  /* 0x000000ff9200720c */ /* 0x040fe20003f44270 */
[----:B------:R-:W-:Y:S01]  /*1c0a0*/  ULDC UR4, c[0x0][0x988] ;  /* 0x0002620000047ab9 */ /* 0x000fe20000000800 */
[----:B------:R-:W-:Y:S01]  /*1c0b0*/  MUFU.TANH R160, R160 ;  /* 0x000000a000a07308 */ /* 0x000fe20000002400 */
[----:B------:R-:W-:Y:S01]  /*1c0c0*/  ISETP.GT.AND P3, PT, R146, 0x1, PT ;  /* 0x000000019200780c */ /* 0x000fe20003f64270 */
[----:B------:R-:W-:Y:S01]  /*1c0d0*/  FMUL.FTZ R14, R174, UR43 ;  /* 0x0000002bae0e7c20 */ /* 0x000fe20008410000 */
[----:B0-----:R-:W-:Y:S01]  /*1c0e0*/  FSEL R0, R0, -INF , P2 ;  /* 0xff80000000007808 */ /* 0x001fe20001000000 */
[----:B------:R-:W-:Y:S01]  /*1c0f0*/  FMUL.FTZ R15, R175, UR43 ;  /* 0x0000002baf0f7c20 */ /* 0x000fe20008410000 */
[----:B------:R-:W-:Y:S01]  /*1c100*/  ISETP.GT.AND P2, PT, R146, 0x8, PT ;  /* 0x000000089200780c */ /* 0x000fe20003f44270 */
        /* <DEDUP_REMOVED lines=11> */
[----:B0-----:R-:W-:Y:S01]  /*1c1c0*/  FMUL.FTZ R147, R148, UR43 ;  /* 0x0000002b94937c20 */ /* 0x001fe20008410000 */
[----:B------:R-:W-:Y:S01]  /*1c1d0*/  FMUL.FTZ R148, R149, UR43 ;  /* 0x0000002b95947c20 */ /* 0x000fe20008410000 */
[----:B------:R-:W-:Y:S01]  /*1c1e0*/  FMUL.FTZ R149, R136, UR43 ;  /* 0x0000002b88957c20 */ /* 0x000fe20008410000 */
[----:B-1----:R-:W-:Y:S01]  /*1c1f0*/  FSEL R136, R3, -INF , P3 ;  /* 0xff80000003887808 */ /* 0x002fe20001800000 */
[----:B------:R-:W-:Y:S01]  /*1c200*/  FMUL.FTZ R122, R122, UR43 ;  /* 0x0000002b7a7a7c20 */ /* 0x000fe20008410000 */
[----:B-----5:R-:W-:Y:S01]  /*1c210*/  FMNMX.FTZ R3, R0, R9, !PT ;  /* 0x0000000900037209 */ /* 0x020fe20007810000 */
[----:B------:R-:W-:Y:S01]  /*1c220*/  FMUL.FTZ R123, R123, UR43 ;  /* 0x0000002b7b7b7c20 */ /* 0x000fe20008410000 */
[----:B------:R-:W-:Y:S01]  /*1c230*/  MUFU.TANH R162, R162 ;  /* 0x000000a200a27308 */ /* 0x000fe20000002400 */
[----:B------:R-:W-:Y:S01]  /*1c240*/  ISETP.GT.AND P3, PT, R146, 0x9, PT ;  /* 0x000000099200780c */ /* 0x000fe20003f64270 */
[----:B------:R-:W-:-:S02]  /*1c250*/  @!P1 VIADD R13, R13, 0x36840 ;  /* 0x000368400d0d9836 */ /* 0x000fc40000000000 */
[----:B------:R-:W-:Y:S01]  /*1c260*/  @!P1 VIADD R11, R11, 0x36860 ;  /* 0x000368600b0b9836 */ /* 0x000fe20000000000 */
[----:B--2---:R-:W-:Y:S02]  /*1c270*/  FSEL R20, R20, -INF , P3 ;  /* 0xff80000014147808 */ /* 0x004fe40001800000 */
[----:B------:R-:W-:Y:S01]  /*1c280*/  ISETP.GT.AND P3, PT, R146, 0x11, PT ;  /* 0x000000119200780c */ /* 0x000fe20003f64270 */
[----:B------:R-:W0:Y:S01]  /*1c290*/  MUFU.TANH R165, R165 ;  /* 0x000000a500a57308 */ /* 0x000e220000002400 */
[----:B------:R-:W-:Y:S02]  /*1c2a0*/  @!P1 PRMT R13, RZ, 0x654, R13 ;  /* 0x00000654ff0d9816 */ /* 0x000fe4000000000d */
[----:B---3--:R-:W-:Y:S02]  /*1c2b0*/  FSEL R168, R168, -INF , P3 ;  /* 0xff800000a8a87808 */ /* 0x008fe40001800000 */
[----:B------:R-:W-:-:S03]  /*1c2c0*/  ISETP.GT.AND P3, PT, R146, 0x19, PT ;  /* 0x000000199200780c */ /* 0x000fc60003f64270 */
[----:B------:R-:W-:Y:S08]  /*1c2d0*/  MUFU.TANH R166, R166 ;  /* 0x000000a600a67308 */ /* 0x000ff00000002400 */
[----:B------:R-:W1:Y:S01]  /*1c2e0*/  MUFU.TANH R167, R167 ;  /* 0x000000a700a77308 */ /* 0x000e620000002400 */
[----:B0-----:R-:W-:Y:S02]  /*1c2f0*/  FSEL R165, R165, -INF , P3 ;  /* 0xff800000a5a57808 */ /* 0x001fe40001800000 */
[----:B------:R-:W-:-:S05]  /*1c300*/  ISETP.GT.AND P3, PT, R146, 0x21, PT ;  /* 0x000000219200780c */ /* 0x000fca0003f64270 */
[----:B------:R-:W-:Y:S08]  /*1c310*/  MUFU.TANH R155, R155 ;  /* 0x0000009b009b7308 */ /* 0x000ff00000002400 */
[----:B------:R-:W0:Y:S01]  /*1c320*/  MUFU.TANH R157, R157 ;  /* 0x0000009d009d7308 */ /* 0x000e220000002400 */
[----:B-1----:R-:W-:Y:S02]  /*1c330*/  FSEL R167, R167, -INF , P3 ;  /* 0xff800000a7a77808 */ /* 0x002fe40001800000 */
[----:B------:R-:W-:-:S05]  /*1c340*/  ISETP.GT.AND P3, PT, R146, 0x29, PT ;  /* 0x000000299200780c */ /* 0x000fca0003f64270 */
        /* <DEDUP_REMOVED lines=9> */
[----:B------:R-:W-:Y:S01]  /*1c3e0*/  MUFU.TANH R171, R171 ;  /* 0x000000ab00ab7308 */ /* 0x000fe20000002400 */
[----:B0-----:R-:W-:Y:S02]  /*1c3f0*/  FSEL R148, R148, -INF , P3 ;  /* 0xff80000094947808 */ /* 0x001fe40001800000 */
[----:B------:R-:W-:-:S05]  /*1c400*/  ISETP.GT.AND P3, PT, R146, 0x41, PT ;  /* 0x000000419200780c */ /* 0x000fca0003f64270 */
        /* <DEDUP_REMOVED lines=13> */
[----:B------:R-:W-:Y:S01]  /*1c4e0*/  R2UR UR6, R4 ;  /* 0x00000000040672ca */ /* 0x000fe200000e0000 */
[----:B------:R-:W-:Y:S01]  /*1c4f0*/  VIADD R4, R2, 0x180 ;  /* 0x0000018002047836 */ /* 0x000fe20000000000 */
[----:B------:R-:W-:Y:S01]  /*1c500*/  R2UR UR7, R5 ;  /* 0x00000000050772ca */ /* 0x000fe200000e0000 */
[----:B------:R-:W-:-:S03]  /*1c510*/  IMAD.MOV.U32 R5, RZ, RZ, 0x40000040 ;  /* 0x40000040ff057424 */ /* 0x000fc600078e00ff */
        /* <DEDUP_REMOVED lines=23> */
[----:B------:R-:W-:Y:S01]  /*1c690*/  FMUL.FTZ R5, R172, UR43 ;  /* 0x0000002bac057c20 */ /* 0x000fe20008410000 */
[----:B------:R-:W-:Y:S01]  /*1c6a0*/  R2UR UR6, R4 ;  /* 0x00000000040672ca */ /* 0x000fe200000e0000 */
[----:B------:R-:W-:Y:S01]  /*1c6b0*/  FMUL.FTZ R4, R170, UR43 ;  /* 0x0000002baa047c20 */ /* 0x000fe20008410000 */
[----:B------:R-:W-:-:S03]  /*1c6c0*/  FMUL.FTZ R170, R132, UR43 ;  /* 0x0000002b84aa7c20 */ /* 0x000fc60008410000 */
[----:B------:R-:W0:Y:S08]  /*1c6d0*/  MUFU.TANH R5, R5 ;  /* 0x0000000500057308 */ /* 0x000e300000002400 */
[----:B------:R-:W-:Y:S08]  /*1c6e0*/  MUFU.TANH R170, R170 ;  /* 0x000000aa00aa7308 */ /* 0x000ff00000002400 */
[----:B------:R-:W-:Y:S01]  /*1c6f0*/  MUFU.TANH R4, R4 ;  /* 0x0000000400047308 */ /* 0x000fe20000002400 */
[----:B0-----:R-:W-:-:S02]  /*1c700*/  FSEL R137, R5, -INF , P2 ;  /* 0xff80000005897808 */ /* 0x001fc40001000000 */
[----:B------:R-:W-:Y:S02]  /*1c710*/  FMNMX.FTZ R5, R136, R3, !PT ;  /* 0x0000000388057209 */ /* 0x000fe40007810000 */
[----:B------:R-:W-:Y:S02]  /*1c720*/  ISETP.GT.AND P2, PT, R146, 0x10, PT ;  /* 0x000000109200780c */ /* 0x000fe40003f44270 */
[----:B------:R-:W-:Y:S01]  /*1c730*/  FMNMX.FTZ R5, R137, R5, !PT ;  /* 0x0000000589057209 */ /* 0x000fe20007810000 */
[----:B------:R0:W1:Y:S01]  /*1c740*/  MUFU.TANH R3, R169 ;  /* 0x000000a900037308 */ /* 0x0000620000002400 */
[----:B------:R-:W-:Y:S02]  /*1c750*/  FSEL R160, R160, -INF , P2 ;  /* 0xff800000a0a07808 */ /* 0x000fe40001000000 */
[----:B------:R-:W-:-:S04]  /*1c760*/  ISETP.GT.AND P2, PT, R146, 0x18, PT ;  /* 0x000000189200780c */ /* 0x000fc80003f44270 */
[----:B------:R-:W-:Y:S02]  /*1c770*/  FSEL R162, R162, -INF , P2 ;  /* 0xff800000a2a27808 */ /* 0x000fe40001000000 */
[----:B0-----:R-:W-:Y:S02]  /*1c780*/  FMNMX.FTZ R169, R20, R5, !PT ;  /* 0x0000000514a97209 */ /* 0x001fe40007810000 */
[----:B------:R-:W-:Y:S01]  /*1c790*/  ISETP.GT.AND P2, PT, R146, 0x20, PT ;  /* 0x000000209200780c */ /* 0x000fe20003f44270 */
[----:B------:R0:W2:Y:S01]  /*1c7a0*/  MUFU.TANH R5, R140 ;  /* 0x0000008c00057308 */ /* 0x0000a20000002400 */
[----:B------:R-:W-:Y:S02]  /*1c7b0*/  FMNMX.FTZ R169, R160, R169, !PT ;  /* 0x000000a9a0a97209 */ /* 0x000fe40007810000 */
[----:B------:R-:W-:Y:S02]  /*1c7c0*/  FSEL R166, R166, -INF , P2 ;  /* 0xff800000a6a67808 */ /* 0x000fe40001000000 */
[----:B------:R-:W-:-:S02]  /*1c7d0*/  FMNMX.FTZ R169, R168, R169, !PT ;  /* 0x000000a9a8a97209 */ /* 0x000fc40007810000 */
[----:B------:R-:W-:Y:S02]  /*1c7e0*/  ISETP.GT.AND P2, PT, R146, 0x28, PT ;  /* 0x000000289200780c */ /* 0x000fe40003f44270 */
[----:B------:R-:W-:Y:S01]  /*1c7f0*/  FMNMX.FTZ R169, R162, R169, !PT ;  /* 0x000000a9a2a97209 */ /* 0x000fe20007810000 */
[----:B0-----:R-:W-:Y:S01]  /*1c800*/  FMUL.FTZ R140, R141, UR43 ;  /* 0x0000002b8d8c7c20 */ /* 0x001fe20008410000 */
[----:B------:R-:W-:Y:S01]  /*1c810*/  FMUL.FTZ R141, R128, UR43 ;  /* 0x0000002b808d7c20 */ /* 0x000fe20008410000 */
[----:B------:R-:W-:Y:S02]  /*1c820*/  FSEL R155, R155, -INF , P2 ;  /* 0xff8000009b9b7808 */ /* 0x000fe40001000000 */
[----:B------:R-:W-:Y:S02]  /*1c830*/  FMNMX.FTZ R169, R165, R169, !PT ;  /* 0x000000a9a5a97209 */ /* 0x000fe40007810000 */
[----:B------:R-:W-:Y:S01]  /*1c840*/  ISETP.GT.AND P2, PT, R146, 0x30, PT ;  /* 0x000000309200780c */ /* 0x000fe20003f44270 */
[----:B------:R-:W0:Y:S01]  /*1c850*/  MUFU.TANH R140, R140 ;  /* 0x0000008c008c7308 */ /* 0x000e220000002400 */
[----:B------:R-:W-:-:S02]  /*1c860*/  FMNMX.FTZ R169, R166, R169, !PT ;  /* 0x000000a9a6a97209 */ /* 0x000fc40007810000 */
[----:B------:R-:W-:Y:S02]  /*1c870*/  FSEL R158, R158, -INF , P2 ;  /* 0xff8000009e9e7808 */ /* 0x000fe40001000000 */
[----:B------:R-:W-:Y:S02]  /*1c880*/  FMNMX.FTZ R128, R167, R169, !PT ;  /* 0x000000a9a7807209 */ /* 0x000fe40007810000 */
[----:B------:R-:W-:Y:S01]  /*1c890*/  ISETP.GT.AND P2, PT, R146, 0x38, PT ;  /* 0x000000389200780c */ /* 0x000fe20003f44270 */
[----:B------:R3:W-:Y:S01]  /*1c8a0*/  MUFU.TANH R169, R129 ;  /* 0x0000008100a97308 */ /* 0x0007e20000002400 */
[----:B------:R-:W-:Y:S02]  /*1c8b0*/  FMNMX.FTZ R128, R155, R128, !PT ;  /* 0x000000809b807209 */ /* 0x000fe40007810000 */
[----:B------:R-:W-:Y:S02]  /*1c8c0*/  FSEL R147, R147, -INF , P2 ;  /* 0xff80000093937808 */ /* 0x000fe40001000000 */
[----:B------:R-:W-:-:S02]  /*1c8d0*/  FMNMX.FTZ R128, R157, R128, !PT ;  /* 0x000000809d807209 */ /* 0x000fc40007810000 */
[----:B------:R-:W-:Y:S01]  /*1c8e0*/  ISETP.GT.AND P2, PT, R146, 0x40, PT ;  /* 0x000000409200780c */ /* 0x000fe20003f44270 */
[----:B------:R-:W4:Y:S01]  /*1c8f0*/  MUFU.TANH R141, R141 ;  /* 0x0000008d008d7308 */ /* 0x000f220000002400 */
[----:B------:R-:W-:-:S04]  /*1c900*/  FMNMX.FTZ R128, R158, R128, !PT ;  /* 0x000000809e807209 */ /* 0x000fc80007810000 */
[----:B------:R-:W-:-:S04]  /*1c910*/  FMNMX.FTZ R128, R159, R128, !PT ;  /* 0x000000809f807209 */ /* 0x000fc80007810000 */
[----:B---3--:R-:W-:Y:S02]  /*1c920*/  FMNMX.FTZ R129, R147, R128, !PT ;  /* 0x0000008093817209 */ /* 0x008fe40007810000 */
[----:B------:R-:W-:Y:S02]  /*1c930*/  FSEL R128, R149, -INF , P2 ;  /* 0xff80000095807808 */ /* 0x000fe40001000000 */
[----:B------:R-:W-:Y:S01]  /*1c940*/  FMNMX.FTZ R132, R148, R129, !PT ;  /* 0x0000008194847209 */ /* 0x000fe20007810000 */
[----:B------:R3:W4:Y:S01]  /*1c950*/  MUFU.TANH R149, R120 ;  /* 0x0000007800957308 */ /* 0x0007220000002400 */
[----:B------:R-:W-:Y:S02]  /*1c960*/  ISETP.GT.AND P2, PT, R146, 0x48, PT ;  /* 0x000000489200780c */ /* 0x000fe40003f44270 */
[----:B-1----:R-:W-:Y:S02]  /*1c970*/  FSEL R129, R3, -INF , P3 ;  /* 0xff80000003817808 */ /* 0x002fe40001800000 */
[----:B------:R-:W-:-:S02]  /*1c980*/  FMNMX.FTZ R3, R128, R132, !PT ;  /* 0x0000008480037209 */ /* 0x000fc40007810000 */
[----:B--2---:R-:W-:Y:S02]  /*1c990*/  FSEL R132, R5, -INF , P2 ;  /* 0xff80000005847808 */ /* 0x004fe40001000000 */
[----:B------:R-:W-:Y:S01]  /*1c9a0*/  ISETP.GT.AND P3, PT, R146, 0x49, PT ;  /* 0x000000499200780c */ /* 0x000fe20003f64270 */
[----:B---3--:R-:W-:Y:S01]  /*1c9b0*/  FMUL.FTZ R120, R124, UR43 ;  /* 0x0000002b7c787c20 */ /* 0x008fe20008410000 */
[----:B------:R-:W-:Y:S02]  /*1c9c0*/  FMNMX.FTZ R5, R129, R3, !PT ;  /* 0x0000000381057209 */ /* 0x000fe40007810000 */
[----:B------:R-:W-:Y:S01]  /*1c9d0*/  ISETP.GT.AND P2, PT, R146, 0x50, PT ;  /* 0x000000509200780c */ /* 0x000fe20003f44270 */
[----:B------:R1:W2:Y:S01]  /*1c9e0*/  MUFU.TANH R3, R121 ;  /* 0x0000007900037308 */ /* 0x0002a20000002400 */
[----:B0-----:R-:W-:Y:S02]  /*1c9f0*/  FSEL R133, R140, -INF , P3 ;  /* 0xff8000008c857808 */ /* 0x001fe40001800000 */
[----:B------:R-:W-:-:S02]  /*1ca00*/  FMNMX.FTZ R5, R132, R5, !PT ;  /* 0x0000000584057209 */ /* 0x000fc40007810000 */
[C---:B------:R-:W-:Y:S02]  /*1ca10*/  ISETP.GT.AND P3, PT, R146.reuse, 0x51, PT ;  /* 0x000000519200780c */ /* 0x040fe40003f64270 */
[----:B----4-:R-:W-:Y:S02]  /*1ca20*/  FSEL R124, R141, -INF , P2 ;  /* 0xff8000008d7c7808 */ /* 0x010fe40001000000 */
[----:B-1----:R-:W-:Y:S02]  /*1ca30*/  FMNMX.FTZ R121, R133, R5, !PT ;  /* 0x0000000585797209 */ /* 0x002fe40007810000 */
[----:B------:R0:W1:Y:S01]  /*1ca40*/  MUFU.TANH R5, R120 ;  /* 0x0000007800057308 */ /* 0x0000620000002400 */
[----:B------:R-:W-:Y:S02]  /*1ca50*/  ISETP.GT.AND P2, PT, R146, 0x58, PT ;  /* 0x000000589200780c */ /* 0x000fe40003f44270 */
[----:B------:R-:W-:Y:S02]  /*1ca60*/  FSEL R140, R169, -INF , P3 ;  /* 0xff800000a98c7808 */ /* 0x000fe40001800000 */
[----:B------:R-:W-:-:S02]  /*1ca70*/  FMNMX.FTZ R121, R124, R121, !PT ;  /* 0x000000797c797209 */ /* 0x000fc40007810000 */
[----:B------:R-:W-:Y:S01]  /*1ca80*/  ISETP.GT.AND P3, PT, R146, 0x59, PT ;  /* 0x000000599200780c */ /* 0x000fe20003f64270 */
[----:B0-----:R-:W-:Y:S01]  /*1ca90*/  FMUL.FTZ R120, R125, UR43 ;  /* 0x0000002b7d787c20 */ /* 0x001fe20008410000 */
[----:B------:R-:W-:Y:S01]  /*1caa0*/  FSEL R125, R170, -INF , P2 ;  /* 0xff800000aa7d7808 */ /* 0x000fe20001000000 */
[----:B------:R-:W-:Y:S01]  /*1cab0*/  FMUL.FTZ R170, R150, UR43 ;  /* 0x0000002b96aa7c20 */ /* 0x000fe20008410000 */
[----:B------:R-:W-:Y:S02]  /*1cac0*/  FMNMX.FTZ R121, R140, R121, !PT ;  /* 0x000000798c797209 */ /* 0x000fe40007810000 */
[----:B------:R-:W-:Y:S01]  /*1cad0*/  ISETP.GT.AND P2, PT, R146, 0x60, PT ;  /* 0x000000609200780c */ /* 0x000fe20003f44270 */
[----:B------:R-:W0:Y:S01]  /*1cae0*/  MUFU.TANH R120, R120 ;  /* 0x0000007800787308 */ /* 0x000e220000002400 */
[----:B------:R-:W-:Y:S01]  /*1caf0*/  FSEL R141, R171, -INF , P3 ;  /* 0xff800000ab8d7808 */ /* 0x000fe20001800000 */
[----:B------:R-:W-:Y:S01]  /*1cb00*/  FMUL.FTZ R171, R151, UR43 ;  /* 0x0000002b97ab7c20 */ /* 0x000fe20008410000 */
[----:B------:R-:W-:-:S02]  /*1cb10*/  FMNMX.FTZ R121, R125, R121, !PT ;  /* 0x000000797d797209 */ /* 0x000fc40007810000 */
[C---:B------:R-:W-:Y:S02]  /*1cb20*/  ISETP.GT.AND P3, PT, R146.reuse, 0x61, PT ;  /* 0x000000619200780c */ /* 0x040fe40003f64270 */
[----:B------:R-:W-:Y:S01]  /*1cb30*/  FSEL R149, R149, -INF , P2 ;  /* 0xff80000095957808 */ /* 0x000fe20001000000 */
[----:B------:R-:W3:Y:S01]  /*1cb40*/  MUFU.TANH R170, R170 ;  /* 0x000000aa00aa7308 */ /* 0x000ee20000002400 */
[----:B------:R-:W-:Y:S02]  /*1cb50*/  FMNMX.FTZ R121, R141, R121, !PT ;  /* 0x000000798d797209 */ /* 0x000fe40007810000 */
[C---:B------:R-:W-:Y:S02]  /*1cb60*/  ISETP.GT.AND P2, PT, R146.reuse, 0x68, PT ;  /* 0x000000689200780c */ /* 0x040fe40003f44270 */
[----:B--2---:R-:W-:Y:S02]  /*1cb70*/  FSEL R169, R3, -INF , P3 ;  /* 0xff80000003a97808 */ /* 0x004fe40001800000 */
[----:B------:R-:W-:Y:S01]  /*1cb80*/  FMNMX.FTZ R121, R149, R121, !PT ;  /* 0x0000007995797209 */ /* 0x000fe20007810000 */
[----:B------:R-:W2:Y:S01]  /*1cb90*/  MUFU.TANH R171, R171 ;  /* 0x000000ab00ab7308 */ /* 0x000ea20000002400 */
[C---:B------:R-:W-:Y:S01]  /*1cba0*/  ISETP.GT.AND P3, PT, R146.reuse, 0x69, PT ;  /* 0x000000699200780c */ /* 0x040fe20003f64270 */
[----:B------:R-:W-:Y:S01]  /*1cbb0*/  VIADD R146, R146, 0x8 ;  /* 0x0000000892927836 */ /* 0x000fe20000000000 */
[----:B-1----:R-:W-:-:S02]  /*1cbc0*/  FSEL R151, R5, -INF , P2 ;  /* 0xff80000005977808 */ /* 0x002fc40001000000 */
[----:B------:R-:W-:Y:S02]  /*1cbd0*/  FMNMX.FTZ R121, R169, R121, !PT ;  /* 0x00000079a9797209 */ /* 0x000fe40007810000 */
[----:B0-----:R-:W-:Y:S01]  /*1cbe0*/  FSEL R150, R120, -INF , P3 ;  /* 0xff80000078967808 */ /* 0x001fe20001800000 */
[----:B------:R-:W-:Y:S01]  /*1cbf0*/  VIADD R120, R2, 0x280 ;  /* 0x0000028002787836 */ /* 0x000fe20000000000 */
[----:B------:R-:W-:Y:S01]  /*1cc00*/  FMNMX.FTZ R5, R151, R121, !PT ;  /* 0x0000007997057209 */ /* 0x000fe20007810000 */
[----:B------:R-:W-:Y:S01]  /*1cc10*/  IMAD.MOV.U32 R121, RZ, RZ, 0x40000040 ;  /* 0x40000040ff797424 */ /* 0x000fe200078e00ff */
[----:B------:R-:W-:Y:S02]  /*1cc20*/  ISETP.GT.AND P3, PT, R146, RZ, PT ;  /* 0x000000ff9200720c */ /* 0x000fe40003f64270 */
[----:B------:R-:W-:Y:S02]  /*1cc30*/  FMNMX.FTZ R5, R150, R5, !PT ;  /* 0x0000000596057209 */ /* 0x000fe40007810000 */
[----:B------:R-:W-:-:S02]  /*1cc40*/  ISETP.GT.AND P4, PT, R146, 0x1, PT ;  /* 0x000000019200780c */ /* 0x000fc40003f84270 */
[----:B------:R-:W-:Y:S01]  /*1cc50*/  ISETP.GT.AND P5, PT, R146, 0x8, PT ;  /* 0x000000089200780c */ /* 0x000fe20003fa4270 */
[----:B------:R-:W0:Y:S01]  /*1cc60*/  SHFL.BFLY PT, R3, R5, 0x2, 0x1f ;  /* 0x0c401f0005037f89 */ /* 0x000e2200000e0000 */
[----:B------:R-:W-:Y:S02]  /*1cc70*/  FSEL R12, R12, -INF , P4 ;  /* 0xff8000000c0c7808 */ /* 0x000fe40002000000 */
[----:B------:R-:W-:Y:S02]  /*1cc80*/  ISETP.GT.AND P6, PT, R146, 0x9, PT ;  /* 0x000000099200780c */ /* 0x000fe40003fc4270 */
[----:B------:R-:W-:Y:S02]  /*1cc90*/  FSEL R14, R14, -INF , P5 ;  /* 0xff8000000e0e7808 */ /* 0x000fe40002800000 */
[C---:B------:R-:W-:Y:S02]  /*1cca0*/  ISETP.GT.AND P4, PT, R146.reuse, 0x11, PT ;  /* 0x000000119200780c */ /* 0x040fe40003f84270 */
        /* <DEDUP_REMOVED lines=8> */
[----:B0-----:R-:W-:Y:S02]  /*1cd30*/  FMNMX.FTZ R5, R5, R3, !PT ;  /* 0x0000000305057209 */ /* 0x001fe40007810000 */
[----:B------:R-:W-:Y:S02]  /*1cd40*/  ISETP.GT.AND P5, PT, R146, 0x38, PT ;  /* 0x000000389200780c */ /* 0x000fe40003fa4270 */
[----:B------:R-:W-:Y:S01]  /*1cd50*/  FSEL R145, R145, -INF , P4 ;  /* 0xff80000091917808 */ /* 0x000fe20002000000 */
[----:B------:R-:W0:Y:S01]  /*1cd60*/  SHFL.BFLY PT, R3, R5, 0x1, 0x1f ;  /* 0x0c201f0005037f89 */ /* 0x000e2200000e0000 */
[----:B---3--:R-:W-:Y:S02]  /*1cd70*/  FSEL R170, R170, -INF , P5 ;  /* 0xff800000aaaa7808 */ /* 0x008fe40002800000 */
[----:B------:R-:W-:-:S02]  /*1cd80*/  ISETP.GT.AND P4, PT, R146, 0x41, PT ;  /* 0x000000419200780c */ /* 0x000fc40003f84270 */
[----:B------:R-:W-:Y:S02]  /*1cd90*/  ISETP.GT.AND P5, PT, R146, 0x48, PT ;  /* 0x000000489200780c */ /* 0x000fe40003fa4270 */
[----:B------:R-:W-:Y:S02]  /*1cda0*/  FSEL R139, R139, -INF , P4 ;  /* 0xff8000008b8b7808 */ /* 0x000fe40002000000 */
[----:B------:R-:W-:Y:S01]  /*1cdb0*/  FSEL R142, R142, -INF , P5 ;  /* 0xff8000008e8e7808 */ /* 0x000fe20002800000 */
[----:B------:R-:W-:Y:S02]  /*1cdc0*/  WARPGROUP.DEPBAR.LE gsb0, 0x0 ;  /* 0x00008000000079c5 */ /* 0x000fe40000010000 */
[----:B------:R-:W-:Y:S01]  /*1cdd0*/  WARPGROUP.ARRIVE ;  /* 0x00000000000079c5 */ /* 0x000fe20000000000 */
[C---:B------:R-:W-:Y:S02]  /*1cde0*/  ISETP.GT.AND P4, PT, R146.reuse, 0x51, PT ;  /* 0x000000519200780c */ /* 0x040fe40003f84270 */
[----:B------:R-:W-:-:S02]  /*1cdf0*/  ISETP.GT.AND P5, PT, R146, 0x58, PT ;  /* 0x000000589200780c */ /* 0x000fc40003fa4270 */
[----:B------:R-:W-:Y:S01]  /*1ce00*/  FSEL R131, R131, -INF , P4 ;  /* 0xff80000083837808 */ /* 0x000fe20002000000 */
[----:B------:R-:W-:Y:S01]  /*1ce10*/  HGMMA.64x192x16.F32.BF16 R24, R184, gdesc[UR4].tnspB, R24, gsb0 ;  /* 0x42e00004b8187df0 */ /* 0x000fe20008001818 */
[----:B------:R-:W-:Y:S02]  /*1ce20*/  R2UR UR6, R120 ;  /* 0x00000000780672ca */ /* 0x000fe400000e0000 */
[----:B------:R-:W-:Y:S02]  /*1ce30*/  R2UR UR7, R121 ;  /* 0x00000000790772ca */ /* 0x000fe400000e0000 */
[----:B0-----:R-:W-:Y:S01]  /*1ce40*/  FMNMX.FTZ R5, R5, R3, !PT ;  /* 0x0000000305057209 */ /* 0x001fe20007810000 */
[----:B------:R-:W-:Y:S01]  /*1ce50*/  IMAD.U32 R3, RZ, RZ, UR4 ;  /* 0x00000004ff037e24 */ /* 0x000fe2000f8e00ff */
[----:B------:R0:W1:Y:S01]  /*1ce60*/  MUFU.TANH R121, R126 ;  /* 0x0000007e00797308 */ /* 0x0000620000002400 */
[----:B------:R-:W-:Y:S02]  /*1ce70*/  FSEL R134, R134, -INF , P5 ;  /* 0xff80000086867808 */ /* 0x000fe40002800000 */
[C---:B------:R-:W-:Y:S01]  /*1ce80*/  FMUL.FTZ R120, R5.reuse, R3 ;  /* 0x0000000305787220 */ /* 0x040fe20000410000 */
[----:B------:R-:W-:-:S02]  /*1ce90*/  FSETP.NEU.FTZ.AND P2, PT, R5, -INF , PT ;  /* 0xff8000000500780b */ /* 0x000fc40003f5d000 */
[----:B------:R-:W-:Y:S02]  /*1cea0*/  ISETP.GT.AND P4, PT, R146, 0x61, PT ;  /* 0x000000619200780c */ /* 0x000fe40003f84270 */
[----:B------:R-:W-:Y:S01]  /*1ceb0*/  FSEL R120, R120, RZ, P2 ;  /* 0x000000ff78787208 */ /* 0x000fe20001000000 */
[----:B0-----:R-:W-:Y:S01]  /*1cec0*/  FMUL.FTZ R126, R127, UR43 ;  /* 0x0000002b7f7e7c20 */ /* 0x001fe20008410000 */
[----:B------:R-:W-:-:S03]  /*1ced0*/  ISETP.GT.AND P5, PT, R146, 0x68, PT ;  /* 0x000000689200780c */ /* 0x000fc60003fa4270 */
[-CC-:B------:R-:W-:Y:S01]  /*1cee0*/  FFMA.FTZ R127, R136, R3.reuse, -R120.reuse ;  /* 0x00000003887f7223 */ /* 0x180fe20000010878 */
[----:B------:R-:W-:Y:S01]  /*1cef0*/  FSEL R136, R4, -INF , P3 ;  /* 0xff80000004887808 */ /* 0x000fe20001800000 */
[-CC-:B------:R-:W-:Y:S01]  /*1cf00*/  FFMA.FTZ R200, R0, R3.reuse, -R120.reuse ;  /* 0x0000000300c87223 */ /* 0x180fe20000010878 */
[-CC-:B------:R-:W-:Y:S01]  /*1cf10*/  FFMA.FTZ R202, R137, R3.reuse, -R120.reuse ;  /* 0x0000000389ca7223 */ /* 0x180fe20000010878 */
[----:B------:R-:W-:Y:S01]  /*1cf20*/  ISETP.GT.AND P3, PT, R146, 0x10, PT ;  /* 0x000000109200780c */ /* 0x000fe20003f64270 */
[-CC-:B------:R-:W-:Y:S01]  /*1cf30*/  FFMA.FTZ R196, R160, R3.reuse, -R120.reuse ;  /* 0x00000003a0c47223 */ /* 0x180fe20000010878 */
[----:B------:R-:W-:Y:S01]  /*1cf40*/  FMNMX.FTZ R0, R136, R8, !PT ;  /* 0x0000000888007209 */ /* 0x000fe20007810000 */
[-CC-:B------:R-:W-:Y:S01]  /*1cf50*/  FFMA.FTZ R198, R162, R3.reuse, -R120.reuse ;  /* 0x00000003a2c67223 */ /* 0x180fe20000010878 */
[----:B------:R-:W-:Y:S01]  /*1cf60*/  FSEL R137, R15, -INF , P6 ;  /* 0xff8000000f897808 */ /* 0x000fe20003000000 */
[-CC-:B------:R-:W-:Y:S01]  /*1cf70*/  FFMA.FTZ R194, R155, R3.reuse, -R120.reuse ;  /* 0x000000039bc27223 */ /* 0x180fe20000010878 */
[----:B------:R-:W-:Y:S01]  /*1cf80*/  FMNMX.FTZ R0, R12, R0, !PT ;  /* 0x000000000c007209 */ /* 0x000fe20007810000 */
[----:B------:R-:W0:Y:S01]  /*1cf90*/  MUFU.TANH R126, R126 ;  /* 0x0000007e007e7308 */ /* 0x000e220000002400 */
[----:B------:R-:W-:Y:S01]  /*1cfa0*/  FSEL R21, R21, -INF , P3 ;  /* 0xff80000015157808 */ /* 0x000fe20001800000 */
[-CC-:B------:R-:W-:Y:S01]  /*1cfb0*/  FFMA.FTZ R157, R157, R3.reuse, -R120.reuse ;  /* 0x000000039d9d7223 */ /* 0x180fe20000010878 */
[----:B------:R-:W-:Y:S01]  /*1cfc0*/  FMNMX.FTZ R0, R14, R0, !PT ;  /* 0x000000000e007209 */ /* 0x000fe20007810000 */
[-CC-:B------:R-:W-:Y:S01]  /*1cfd0*/  FFMA.FTZ R190, R147, R3.reuse, -R120.reuse ;  /* 0x0000000393be7223 */ /* 0x180fe20000010878 */
[----:B------:R-:W-:Y:S01]  /*1cfe0*/  ISETP.GT.AND P6, PT, R146, 0x19, PT ;  /* 0x000000199200780c */ /* 0x000fe20003fc4270 */
[-CC-:B------:R-:W-:Y:S01]  /*1cff0*/  FFMA.FTZ R188, R158, R3.reuse, -R120.reuse ;  /* 0x000000039ebc7223 */ /* 0x180fe20000010878 */
[----:B------:R-:W-:Y:S01]  /*1d000*/  FMNMX.FTZ R0, R137, R0, !PT ;  /* 0x0000000089007209 */ /* 0x000fe20007810000 */
        /* <DEDUP_REMOVED lines=10> */
[-CC-:B------:R-:W-:Y:S01]  /*1d0b0*/  FFMA.FTZ R159, R159, R3.reuse, -R120.reuse ;  /* 0x000000039f9f7223 */ /* 0x180fe20000010878 */
[----:B------:R-:W-:Y:S01]  /*1d0c0*/  FMNMX.FTZ R0, R163, R0, !PT ;  /* 0x00000000a3007209 */ /* 0x000fe20007810000 */
[----:B------:R-:W-:Y:S01]  /*1d0d0*/  FFMA.FTZ R124, R124, R3, -R120 ;  /* 0x000000037c7c7223 */ /* 0x000fe20000010878 */
[----:B------:R-:W-:Y:S01]  /*1d0e0*/  ISETP.GT.AND P6, PT, R146, 0x29, PT ;  /* 0x000000299200780c */ /* 0x000fe20003fc4270 */
[----:B------:R-:W-:Y:S01]  /*1d0f0*/  MUFU.EX2 R200, R200 ;  /* 0x000000c800c87308 */ /* 0x000fe20000000800 */
[----:B------:R-:W-:-:S02]  /*1d100*/  FMNMX.FTZ R0, R164, R0, !PT ;  /* 0x00000000a4007209 */ /* 0x000fc40007810000 */
[----:B------:R-:W-:Y:S02]  /*1d110*/  ISETP.GT.AND P3, PT, R146, 0x30, PT ;  /* 0x000000309200780c */ /* 0x000fe40003f64270 */
[----:B------:R-:W-:Y:S02]  /*1d120*/  FMNMX.FTZ R0, R152, R0, !PT ;  /* 0x0000000098007209 */ /* 0x000fe40007810000 */
[----:B------:R-:W-:Y:S01]  /*1d130*/  FSEL R156, R156, -INF , P6 ;  /* 0xff8000009c9c7808 */ /* 0x000fe20003000000 */
[----:B------:R-:W-:Y:S01]  /*1d140*/  MUFU.EX2 R127, R127 ;  /* 0x0000007f007f7308 */ /* 0x000fe20000000800 */
[----:B------:R-:W-:Y:S02]  /*1d150*/  FMNMX.FTZ R0, R153, R0, !PT ;  /* 0x0000000099007209 */ /* 0x000fe40007810000 */
[----:B------:R-:W-:Y:S02]  /*1d160*/  FSEL R160, R144, -INF , P3 ;  /* 0xff80000090a07808 */ /* 0x000fe40001800000 */
[----:B------:R-:W-:-:S02]  /*1d170*/  FMNMX.FTZ R0, R154, R0, !PT ;  /* 0x000000009a007209 */ /* 0x000fc40007810000 */
[----:B------:R-:W-:Y:S01]  /*1d180*/  ISETP.GT.AND P6, PT, R146, 0x39, PT ;  /* 0x000000399200780c */ /* 0x000fe20003fc4270 */
[----:B------:R-:W-:Y:S01]  /*1d190*/  MUFU.EX2 R202, R202 ;  /* 0x000000ca00ca7308 */ /* 0x000fe20000000800 */
[----:B------:R-:W-:Y:S02]  /*1d1a0*/  FMNMX.FTZ R0, R156, R0, !PT ;  /* 0x000000009c007209 */ /* 0x000fe40007810000 */
[----:B------:R-:W-:Y:S02]  /*1d1b0*/  ISETP.GT.AND P3, PT, R146, 0x40, PT ;  /* 0x000000409200780c */ /* 0x000fe40003f64270 */
[----:B------:R-:W-:Y:S02]  /*1d1c0*/  FMNMX.FTZ R0, R160, R0, !PT ;  /* 0x00000000a0007209 */ /* 0x000fe40007810000 */
[----:B--2---:R-:W-:Y:S01]  /*1d1d0*/  FSEL R171, R171, -INF , P6 ;  /* 0xff800000abab7808 */ /* 0x004fe20003000000 */
[----:B------:R-:W-:Y:S01]  /*1d1e0*/  MUFU.EX2 R15, R15 ;  /* 0x0000000f000f7308 */ /* 0x000fe20000000800 */
[----:B------:R-:W-:-:S02]  /*1d1f0*/  FMNMX.FTZ R0, R145, R0, !PT ;  /* 0x0000000091007209 */ /* 0x000fc40007810000 */
[----:B------:R-:W-:Y:S02]  /*1d200*/  FSEL R162, R138, -INF , P3 ;  /* 0xff8000008aa27808 */ /* 0x000fe40001800000 */
[----:B------:R-:W-:Y:S02]  /*1d210*/  FMNMX.FTZ R0, R170, R0, !PT ;  /* 0x00000000aa007209 */ /* 0x000fe40007810000 */
[C---:B------:R-:W-:Y:S01]  /*1d220*/  ISETP.GT.AND P6, PT, R146.reuse, 0x49, PT ;  /* 0x000000499200780c */ /* 0x040fe20003fc4270 */
[----:B------:R-:W-:Y:S01]  /*1d230*/  MUFU.EX2 R196, R196 ;  /* 0x000000c400c47308 */ /* 0x000fe20000000800 */
[----:B------:R-:W-:Y:S02]  /*1d240*/  FMNMX.FTZ R0, R171, R0, !PT ;  /* 0x00000000ab007209 */ /* 0x000fe40007810000 */
[----:B------:R-:W-:Y:S02]  /*1d250*/  ISETP.GT.AND P3, PT, R146, 0x50, PT ;  /* 0x000000509200780c */ /* 0x000fe40003f64270 */
[----:B------:R-:W-:-:S02]  /*1d260*/  FMNMX.FTZ R0, R162, R0, !PT ;  /* 0x00000000a2007209 */ /* 0x000fc40007810000 */
[----:B------:R-:W-:Y:S01]  /*1d270*/  FSEL R143, R143, -INF , P6 ;  /* 0xff8000008f8f7808 */ /* 0x000fe20003000000 */
[----:B------:R-:W-:Y:S01]  /*1d280*/  MUFU.EX2 R20, R20 ;  /* 0x0000001400147308 */ /* 0x000fe20000000800 */
[----:B------:R-:W-:Y:S02]  /*1d290*/  FMNMX.FTZ R0, R139, R0, !PT ;  /* 0x000000008b007209 */ /* 0x000fe40007810000 */
[----:B------:R-:W-:Y:S02]  /*1d2a0*/  FSEL R155, R130, -INF , P3 ;  /* 0xff800000829b7808 */ /* 0x000fe40001800000 */
[----:B------:R-:W-:Y:S02]  /*1d2b0*/  FMNMX.FTZ R0, R142, R0, !PT ;  /* 0x000000008e007209 */ /* 0x000fe40007810000 */
[----:B------:R-:W-:Y:S01]  /*1d2c0*/  ISETP.GT.AND P6, PT, R146, 0x59, PT ;  /* 0x000000599200780c */ /* 0x000fe20003fc4270 */
[----:B------:R2:W-:Y:S01]  /*1d2d0*/  MUFU.EX2 R130, R157 ;  /* 0x0000009d00827308 */ /* 0x0005e20000000800 */
[----:B------:R-:W-:-:S02]  /*1d2e0*/  FMNMX.FTZ R0, R143, R0, !PT ;  /* 0x000000008f007209 */ /* 0x000fc40007810000 */
[C---:B------:R-:W-:Y:S02]  /*1d2f0*/  ISETP.GT.AND P3, PT, R146.reuse, 0x60, PT ;  /* 0x000000609200780c */ /* 0x040fe40003f64270 */
[----:B------:R-:W-:Y:S02]  /*1d300*/  FMNMX.FTZ R0, R155, R0, !PT ;  /* 0x000000009b007209 */ /* 0x000fe40007810000 */
[----:B------:R-:W-:Y:S01]  /*1d310*/  FSEL R135, R135, -INF , P6 ;  /* 0xff80000087877808 */ /* 0x000fe20003000000 */
[----:B------:R-:W-:Y:S01]  /*1d320*/  MUFU.EX2 R198, R198 ;  /* 0x000000c600c67308 */ /* 0x000fe20000000800 */
[----:B------:R-:W-:Y:S02]  /*1d330*/  FMNMX.FTZ R0, R131, R0, !PT ;  /* 0x0000000083007209 */ /* 0x000fe40007810000 */
[----:B------:R-:W-:Y:S02]  /*1d340*/  ISETP.GT.AND P6, PT, R146, 0x69, PT ;  /* 0x000000699200780c */ /* 0x000fe40003fc4270 */
[----:B------:R-:W-:-:S02]  /*1d350*/  FMNMX.FTZ R0, R134, R0, !PT ;  /* 0x0000000086007209 */ /* 0x000fc40007810000 */
[----:B------:R-:W-:Y:S01]  /*1d360*/  FSEL R146, R122, -INF , P3 ;  /* 0xff8000007a927808 */ /* 0x000fe20001800000 */
[----:B------:R-:W-:Y:S01]  /*1d370*/  MUFU.EX2 R144, R165 ;  /* 0x000000a500907308 */ /* 0x000fe20000000800 */
[----:B------:R-:W-:Y:S02]  /*1d380*/  FMNMX.FTZ R0, R135, R0, !PT ;  /* 0x0000000087007209 */ /* 0x000fe40007810000 */
[----:B--2---:R-:W-:Y:S01]  /*1d390*/  FSEL R157, R123, -INF , P4 ;  /* 0xff8000007b9d7808 */ /* 0x004fe20002000000 */
[----:B------:R-:W-:Y:S01]  /*1d3a0*/  FFMA.FTZ R123, R148, R3, -R120 ;  /* 0x00000003947b7223 */ /* 0x000fe20000010878 */
[----:B------:R-:W-:Y:S02]  /*1d3b0*/  FMNMX.FTZ R0, R146, R0, !PT ;  /* 0x0000000092007209 */ /* 0x000fe40007810000 */
[----:B-1----:R-:W-:Y:S01]  /*1d3c0*/  FSEL R147, R121, -INF , P5 ;  /* 0xff80000079937808 */ /* 0x002fe20002800000 */
[----:B------:R-:W-:Y:S01]  /*1d3d0*/  MUFU.EX2 R192, R192 ;  /* 0x000000c000c07308 */ /* 0x000fe20000000800 */
[----:B------:R-:W-:-:S02]  /*1d3e0*/  FMNMX.FTZ R0, R157, R0, !PT ;  /* 0x000000009d007209 */ /* 0x000fc40007810000 */
[----:B0-----:R-:W-:Y:S01]  /*1d3f0*/  FSEL R158, R126, -INF , P6 ;  /* 0xff8000007e9e7808 */ /* 0x001fe20003000000 */
[-CC-:B------:R-:W-:Y:S01]  /*1d400*/  FFMA.FTZ R126, R129, R3.reuse, -R120.reuse ;  /* 0x00000003817e7223 */ /* 0x180fe20000010878 */
[----:B------:R-:W-:Y:S01]  /*1d410*/  FMNMX.FTZ R0, R147, R0, !PT ;  /* 0x0000000093007209 */ /* 0x000fe20007810000 */
[-CC-:B------:R-:W-:Y:S01]  /*1d420*/  FFMA.FTZ R129, R140, R3.reuse, -R120.reuse ;  /* 0x000000038c817223 */ /* 0x180fe20000010878 */
[----:B------:R-:W-:Y:S01]  /*1d430*/  FFMA.FTZ R140, R151, R3, -R120 ;  /* 0x00000003978c7223 */ /* 0x000fe20000010878 */
        /* <DEDUP_REMOVED lines=12> */
[----:B0-----:R-:W-:-:S02]  /*1d500*/  FMNMX.FTZ R4, R4, R0, !PT ;  /* 0x0000000004047209 */ /* 0x001fc40007810000 */
[----:B------:R-:W-:Y:S02]  /*1d510*/  FSEL R0, R5, RZ, P2 ;  /* 0x000000ff05007208 */ /* 0x000fe40001000000 */
[C---:B------:R-:W-:Y:S01]  /*1d520*/  FSETP.NEU.FTZ.AND P2, PT, R4.reuse, -INF , PT ;  /* 0xff8000000400780b */ /* 0x040fe20003f5d000 */
[-C--:B------:R-:W-:Y:S02]  /*1d530*/  FMUL.FTZ R148, R4, R3.reuse ;  /* 0x0000000304947220 */ /* 0x080fe40000410000 */
[----:B------:R-:W-:Y:S01]  /*1d540*/  MUFU.EX2 R129, R129 ;  /* 0x0000008100817308 */ /* 0x000fe20000000800 */
[----:B------:R-:W-:Y:S01]  /*1d550*/  FADD.FTZ R0, -R0, R9 ;  /* 0x0000000900007221 */ /* 0x000fe20000010100 */
[----:B------:R-:W-:Y:S02]  /*1d560*/  FSEL R121, R4, RZ, P2 ;  /* 0x000000ff04797208 */ /* 0x000fe40001000000 */
[----:B------:R-:W-:Y:S01]  /*1d570*/  FSEL R148, R148, RZ, P2 ;  /* 0x000000ff94947208 */ /* 0x000fe20001000000 */
[----:B------:R-:W-:Y:S01]  /*1d580*/  FMUL.FTZ R0, R0, R3 ;  /* 0x0000000300007220 */ /* 0x000fe20000410000 */
[C---:B------:R-:W-:Y:S01]  /*1d590*/  ISETP.GT.AND P2, PT, R10.reuse, R218, PT ;  /* 0x000000da0a00720c */ /* 0x040fe20003f44270 */
[----:B------:R-:W-:Y:S01]  /*1d5a0*/  VIADD R10, R10, 0xffffffff ;  /* 0xffffffff0a0a7836 */ /* 0x000fe20000000000 */
        /* <DEDUP_REMOVED lines=24> */
[----:B------:R-:W-:Y:S01]  /*1d730*/  MUFU.EX2 R12, R12 ;  /* 0x0000000c000c7308 */ /* 0x000fe20000000800 */
[----:B0-----:R-:W-:Y:S01]  /*1d740*/  FFMA.FTZ R7, R0, R7, R200 ;  /* 0x0000000700077223 */ /* 0x001fe200000100c8 */
[-CC-:B------:R-:W-:Y:S01]  /*1d750*/  FFMA.FTZ R191, R170, R3.reuse, -R148.reuse ;  /* 0x00000003aabf7223 */ /* 0x180fe20000010894 */
[-CC-:B------:R-:W-:Y:S01]  /*1d760*/  FFMA.FTZ R185, R162, R3.reuse, -R148.reuse ;  /* 0x00000003a2b97223 */ /* 0x180fe20000010894 */
[-CC-:B------:R-:W-:Y:S01]  /*1d770*/  FFMA.FTZ R135, R135, R3.reuse, -R148.reuse ;  /* 0x0000000387877223 */ /* 0x180fe20000010894 */
[----:B------:R-:W-:Y:S01]  /*1d780*/  FADD.FTZ R7, R127, R7 ;  /* 0x000000077f077221 */ /* 0x000fe20000010000 */
[-CC-:B------:R-:W-:Y:S01]  /*1d790*/  FFMA.FTZ R157, R157, R3.reuse, -R148.reuse ;  /* 0x000000039d9d7223 */ /* 0x180fe20000010894 */
[----:B------:R-:W-:Y:S01]  /*1d7a0*/  FFMA.FTZ R147, R147, R3, -R148 ;  /* 0x0000000393937223 */ /* 0x000fe20000010894 */
[----:B------:R-:W-:Y:S01]  /*1d7b0*/  MUFU.EX2 R203, R203 ;  /* 0x000000cb00cb7308 */ /* 0x000fe20000000800 */
[----:B------:R-:W-:Y:S01]  /*1d7c0*/  FADD.FTZ R7, R202, R7 ;  /* 0x00000007ca077221 */ /* 0x000fe20000010000 */
[----:B------:R-:W-:-:S02]  /*1d7d0*/  F2FP.BF16.F32.PACK_AB R202, R15, R202 ;  /* 0x000000ca0fca723e */ /* 0x000fc400000010ff */
[----:B------:R-:W-:Y:S01]  /*1d7e0*/  F2FP.BF16.F32.PACK_AB R200, R127, R200 ;  /* 0x000000c87fc8723e */ /* 0x000fe200000010ff */
[----:B------:R-:W-:-:S03]  /*1d7f0*/  FADD.FTZ R7, R15, R7 ;  /* 0x000000070f077221 */ /* 0x000fc60000010000 */
[----:B------:R-:W-:Y:S01]  /*1d800*/  MUFU.EX2 R14, R14 ;  /* 0x0000000e000e7308 */ /* 0x000fe20000000800 */
[----:B------:R-:W-:Y:S01]  /*1d810*/  FADD.FTZ R7, R196, R7 ;  /* 0x00000007c4077221 */ /* 0x000fe20000010000 */
        /* <DEDUP_REMOVED lines=22> */
[-CC-:B------:R-:W-:Y:S01]  /*1d980*/  FFMA.FTZ R125, R141, R3.reuse, -R120.reuse ;  /* 0x000000038d7d7223 */ /* 0x180fe20000010878 */
[-C--:B------:R-:W-:Y:S01]  /*1d990*/  FFMA.FTZ R120, R150, R3.reuse, -R120 ;  /* 0x0000000396787223 */ /* 0x080fe20000010878 */
[----:B------:R-:W-:Y:S01]  /*1d9a0*/  WARPGROUP.ARRIVE ;  /* 0x00000000000079c5 */ /* 0x000fe20000000000 */
[-CC-:B------:R-:W-:Y:S01]  /*1d9b0*/  FFMA.FTZ R141, R156, R3.reuse, -R148.reuse ;  /* 0x000000039c8d7223 */ /* 0x180fe20000010894 */
[-CC-:B------:R-:W-:Y:S01]  /*1d9c0*/  FFMA.FTZ R183, R134, R3.reuse, -R148.reuse ;  /* 0x0000000386b77223 */ /* 0x180fe20000010894 */
[----:B------:R0:W-:Y:S01]  /*1d9d0*/  MUFU.EX2 R9, R120 ;  /* 0x0000007800097308 */ /* 0x0001e20000000800 */
[----:B------:R-:W-:Y:S01]  /*1d9e0*/  FFMA.FTZ R181, R155, R3, -R148 ;  /* 0x000000039bb57223 */ /* 0x000fe20000010894 */
[----:B------:R-:W-:-:S06]  /*1d9f0*/  F2FP.BF16.F32.PACK_AB R180, R129, R124 ;  /* 0x0000007c81b4723e */ /* 0x000fcc00000010ff */
[----:B------:R-:W-:Y:S01]  /*1da00*/  MUFU.EX2 R141, R141 ;  /* 0x0000008d008d7308 */ /* 0x000fe20000000800 */
[----:B0-----:R-:W-:Y:S02]  /*1da10*/  VIADD R120, R2, 0x300 ;  /* 0x0000030002787836 */ /* 0x001fe40000000000 */
[----:B------:R-:W-:Y:S01]  /*1da20*/  FADD.FTZ R2, -R121, R8 ;  /* 0x0000000879027221 */ /* 0x000fe20000010100 */
[----:B------:R-:W-:Y:S02]  /*1da30*/  IMAD.MOV.U32 R121, RZ, RZ, 0x40000040 ;  /* 0x40000040ff797424 */ /* 0x000fe400078e00ff */
[----:B------:R-:W-:Y:S01]  /*1da40*/  R2UR UR6, R120 ;  /* 0x00000000780672ca */ /* 0x000fe200000e0000 */
[-C--:B------:R-:W-:Y:S02]  /*1da50*/  FMUL.FTZ R2, R2, R3.reuse ;  /* 0x0000000302027220 */ /* 0x080fe40000410000 */
[----:B------:R-:W-:Y:S01]  /*1da60*/  R2UR UR7, R121 ;  /* 0x00000000790772ca */ /* 0x000fe200000e0000 */
[----:B------:R-:W-:Y:S01]  /*1da70*/  FADD.FTZ R121, R20, R7 ;  /* 0x0000000714797221 */ /* 0x000fe20000010000 */
[----:B------:R-:W-:Y:S01]  /*1da80*/  MUFU.EX2 R8, R145 ;  /* 0x0000009100087308 */ /* 0x000fe20000000800 */
[----:B------:R-:W-:-:S02]  /*1da90*/  FFMA.FTZ R120, R171, R3, -R148 ;  /* 0x00000003ab787223 */ /* 0x000fc40000010894 */
[----:B------:R-:W-:Y:S01]  /*1daa0*/  FADD.FTZ R121, R198, R121 ;  /* 0x00000079c6797221 */ /* 0x000fe20000010000 */
[----:B------:R-:W-:-:S03]  /*1dab0*/  F2FP.BF16.F32.PACK_AB R198, R144, R198 ;  /* 0x000000c690c6723e */ /* 0x000fc600000010ff */
[----:B------:R-:W-:Y:S01]  /*1dac0*/  FADD.FTZ R121, R144, R121 ;  /* 0x0000007990797221 */ /* 0x000fe20000010000 */
[----:B------:R-:W0:Y:S03]  /*1dad0*/  MUFU.EX2 R2, R2 ;  /* 0x0000000200027308 */ /* 0x000e260000000800 */
[----:B------:R-:W-:Y:S01]  /*1dae0*/  HGMMA.64x192x16.F32.BF16 R24, R176, gdesc[UR4].tnspB, R24, gsb0 ;  /* 0x42e00004b0187df0 */ /* 0x000fe20008001818 */
[----:B------:R-:W-:Y:S01]  /*1daf0*/  FADD.FTZ R121, R192, R121 ;  /* 0x00000079c0797221 */ /* 0x000fe20000010000 */
[----:B------:R-:W-:-:S03]  /*1db00*/  F2FP.BF16.F32.PACK_AB R192, R138, R192 ;  /* 0x000000c08ac0723e */ /* 0x000fc600000010ff */
[----:B------:R-:W-:Y:S01]  /*1db10*/  FADD.FTZ R121, R138, R121 ;  /* 0x000000798a797221 */ /* 0x000fe20000010000 */
[----:B------:R-:W1:Y:S03]  /*1db20*/  MUFU.EX2 R120, R120 ;  /* 0x0000007800787308 */ /* 0x000e660000000800 */
[----:B------:R-:W-:Y:S01]  /*1db30*/  FADD.FTZ R121, R194, R121 ;  /* 0x00000079c2797221 */ /* 0x000fe20000010000 */
[----:B------:R-:W-:-:S03]  /*1db40*/  F2FP.BF16.F32.PACK_AB R194, R130, R194 ;  /* 0x000000c282c2723e */ /* 0x000fc600000010ff */
[----:B------:R-:W-:Y:S01]  /*1db50*/  FADD.FTZ R121, R130, R121 ;  /* 0x0000007982797221 */ /* 0x000fe20000010000 */
[----:B0-----:R-:W-:Y:S01]  /*1db60*/  FFMA.FTZ R7, R2, R6, R201 ;  /* 0x0000000602077223 */ /* 0x001fe200000100c9 */
[----:B------:R-:W-:Y:S01]  /*1db70*/  FFMA.FTZ R6, R139, R3, -R148 ;  /* 0x000000038b067223 */ /* 0x000fe20000010894 */
[----:B------:R-:W0:Y:S01]  /*1db80*/  MUFU.EX2 R182, R182 ;  /* 0x000000b600b67308 */ /* 0x000e220000000800 */
[----:B------:R-:W-:Y:S01]  /*1db90*/  FADD.FTZ R121, R188, R121 ;  /* 0x00000079bc797221 */ /* 0x000fe20000010000 */
[----:B------:R-:W-:Y:S01]  /*1dba0*/  FADD.FTZ R150, R12, R7 ;  /* 0x000000070c967221 */ /* 0x000fe20000010000 */
[C---:B------:R-:W-:Y:S02]  /*1dbb0*/  F2FP.BF16.F32.PACK_AB R188, R122.reuse, R188 ;  /* 0x000000bc7abc723e */ /* 0x040fe400000010ff */
[----:B------:R-:W-:Y:S01]  /*1dbc0*/  FADD.FTZ R121, R122, R121 ;  /* 0x000000797a797221 */ /* 0x000fe20000010000 */
[----:B------:R-:W-:Y:S01]  /*1dbd0*/  FADD.FTZ R7, R203, R150 ;  /* 0x00000096cb077221 */ /* 0x000fe20000010000 */
[----:B------:R-:W-:Y:S01]  /*1dbe0*/  F2FP.BF16.F32.PACK_AB R201, R12, R201 ;  /* 0x000000c90cc9723e */ /* 0x000fe200000010ff */
[----:B------:R-:W2:Y:S01]  /*1dbf0*/  MUFU.EX2 R6, R6 ;  /* 0x0000000600067308 */ /* 0x000ea20000000800 */
[C---:B------:R-:W-:Y:S01]  /*1dc00*/  F2FP.BF16.F32.PACK_AB R203, R14.reuse, R203 ;  /* 0x000000cb0ecb723e */ /* 0x040fe200000010ff */
[----:B------:R-:W-:Y:S01]  /*1dc10*/  FADD.FTZ R150, R14, R7 ;  /* 0x000000070e967221 */ /* 0x000fe20000010000 */
[----:B------:R-:W-:-:S03]  /*1dc20*/  IMAD.MOV.U32 R12, RZ, RZ, R205 ;  /* 0x000000ffff0c7224 */ /* 0x000fc600078e00cd */
[----:B------:R-:W-:Y:S01]  /*1dc30*/  FADD.FTZ R150, R197, R150 ;  /* 0x00000096c5967221 */ /* 0x000fe20000010000 */
[C---:B------:R-:W-:Y:S01]  /*1dc40*/  F2FP.BF16.F32.PACK_AB R197, R21.reuse, R197 ;  /* 0x000000c515c5723e */ /* 0x040fe200000010ff */
[----:B------:R-:W3:Y:S02]  /*1dc50*/  MUFU.EX2 R125, R125 ;  /* 0x0000007d007d7308 */ /* 0x000ee40000000800 */
[----:B------:R-:W-:-:S04]  /*1dc60*/  FADD.FTZ R150, R21, R150 ;  /* 0x0000009615967221 */ /* 0x000fc80000010000 */
[----:B------:R-:W-:Y:S01]  /*1dc70*/  FADD.FTZ R7, R199, R150 ;  /* 0x00000096c7077221 */ /* 0x000fe20000010000 */
[----:B------:R-:W-:Y:S01]  /*1dc80*/  FADD.FTZ R150, R190, R121 ;  /* 0x00000079be967221 */ /* 0x000fe20000010000 */
[----:B------:R-:W-:Y:S01]  /*1dc90*/  MUFU.EX2 R181, R181 ;  /* 0x000000b500b57308 */ /* 0x000fe20000000800 */
[C---:B------:R-:W-:Y:S01]  /*1dca0*/  F2FP.BF16.F32.PACK_AB R190, R123.reuse, R190 ;  /* 0x000000be7bbe723e */ /* 0x040fe200000010ff */
[C---:B------:R-:W-:Y:S01]  /*1dcb0*/  FADD.FTZ R142, R136.reuse, R7 ;  /* 0x00000007888e7221 */ /* 0x040fe20000010000 */
[----:B------:R-:W-:Y:S01]  /*1dcc0*/  FADD.FTZ R7, R123, R150 ;  /* 0x000000967b077221 */ /* 0x000fe20000010000 */
[----:B------:R-:W-:Y:S02]  /*1dcd0*/  F2FP.BF16.F32.PACK_AB R199, R136, R199 ;  /* 0x000000c788c7723e */ /* 0x000fe400000010ff */
[----:B------:R-:W-:Y:S01]  /*1dce0*/  FADD.FTZ R142, R193, R142 ;  /* 0x0000008ec18e7221 */ /* 0x000fe20000010000 */
[----:B------:R-:W-:Y:S01]  /*1dcf0*/  FADD.FTZ R7, R184, R7 ;  /* 0x00000007b8077221 */ /* 0x000fe20000010000 */
[----:B------:R-:W-:Y:S01]  /*1dd00*/  MUFU.EX2 R183, R183 ;  /* 0x000000b700b77308 */ /* 0x000fe20000000800 */
[C---:B------:R-:W-:Y:S01]  /*1dd10*/  F2FP.BF16.F32.PACK_AB R184, R126.reuse, R184 ;  /* 0x000000b87eb8723e */ /* 0x040fe200000010ff */
        /* <DEDUP_REMOVED lines=10> */
[----:B------:R-:W-:-:S03]  /*1ddc0*/  F2FP.BF16.F32.PACK_AB R189, R8, R189 ;  /* 0x000000bd08bd723e */ /* 0x000fc600000010ff */
[----:B------:R-:W-:Y:S01]  /*1ddd0*/  FADD.FTZ R134, R8, R7 ;  /* 0x0000000708867221 */ /* 0x000fe20000010000 */
[----:B------:R-:W-:-:S03]  /*1dde0*/  IMAD.MOV.U32 R8, RZ, RZ, R4 ;  /* 0x000000ffff087224 */ /* 0x000fc600078e0004 */
[----:B------:R-:W-:Y:S01]  /*1ddf0*/  FADD.FTZ R7, R191, R134 ;  /* 0x00000086bf077221 */ /* 0x000fe20000010000 */
[----:B------:R-:W-:Y:S01]  /*1de00*/  FADD.FTZ R134, R124, R121 ;  /* 0x000000797c867221 */ /* 0x000fe20000010000 */
[C---:B-1----:R-:W-:Y:S02]  /*1de10*/  F2FP.BF16.F32.PACK_AB R191, R120.reuse, R191 ;  /* 0x000000bf78bf723e */ /* 0x042fe400000010ff */
[----:B------:R-:W-:Y:S01]  /*1de20*/  FADD.FTZ R20, R120, R7 ;  /* 0x0000000778147221 */ /* 0x000fe20000010000 */
[----:B------:R-:W-:-:S03]  /*1de30*/  FADD.FTZ R121, R129, R134 ;  /* 0x0000008681797221 */ /* 0x000fc60000010000 */
[----:B------:R-:W-:Y:S01]  /*1de40*/  FADD.FTZ R7, R185, R20 ;  /* 0x00000014b9077221 */ /* 0x000fe20000010000 */
[----:B0-----:R-:W-:Y:S01]  /*1de50*/  FADD.FTZ R130, R182, R121 ;  /* 0x00000079b6827221 */ /* 0x001fe20000010000 */
[C---:B--2---:R-:W-:Y:S02]  /*1de60*/  F2FP.BF16.F32.PACK_AB R185, R6.reuse, R185 ;  /* 0x000000b906b9723e */ /* 0x044fe400000010ff */
[----:B------:R-:W-:Y:S01]  /*1de70*/  FADD.FTZ R20, R6, R7 ;  /* 0x0000000706147221 */ /* 0x000fe20000010000 */
[C---:B---3--:R-:W-:Y:S01]  /*1de80*/  FADD.FTZ R7, R125.reuse, R130 ;  /* 0x000000827d077221 */ /* 0x048fe20000010000 */
[----:B------:R-:W-:Y:S02]  /*1de90*/  F2FP.BF16.F32.PACK_AB R182, R125, R182 ;  /* 0x000000b67db6723e */ /* 0x000fe400000010ff */
[----:B------:R-:W-:Y:S01]  /*1dea0*/  FADD.FTZ R122, R187, R20 ;  /* 0x00000014bb7a7221 */ /* 0x000fe20000010000 */
[----:B------:R-:W-:Y:S01]  /*1deb0*/  FADD.FTZ R126, R132, R7 ;  /* 0x00000007847e7221 */ /* 0x000fe20000010000 */
[----:B------:R-:W-:Y:S03]  /*1dec0*/  MUFU.EX2 R20, R157 ;  /* 0x0000009d00147308 */ /* 0x000fe60000000800 */
[----:B------:R-:W-:-:S04]  /*1ded0*/  FADD.FTZ R7, R133, R126 ;  /* 0x0000007e85077221 */ /* 0x000fc80000010000 */
[----:B------:R-:W-:-:S04]  /*1dee0*/  FADD.FTZ R124, R140, R7 ;  /* 0x000000078c7c7221 */ /* 0x000fc80000010000 */
[C---:B------:R-:W-:Y:S01]  /*1def0*/  FADD.FTZ R7, R9.reuse, R124 ;  /* 0x0000007c09077221 */ /* 0x040fe20000010000 */
[----:B------:R-:W-:Y:S02]  /*1df00*/  WARPGROUP.DEPBAR.LE gsb0, 0x0 ;  /* 0x00008000000079c5 */ /* 0x000fe40000010000 */
[----:B------:R0:W-:Y:S01]  /*1df10*/  @!P1 SYNCS.ARRIVE.TRANS64.RED.A1T0 RZ, [R13+URZ], RZ ;  /* 0x000000ff0dff99a7 */ /* 0x0001e2000810043f */
[----:B------:R-:W-:Y:S01]  /*1df20*/  FFMA.FTZ R177, R146, R3, -R148 ;  /* 0x0000000392b17223 */ /* 0x000fe20000010894 */
[----:B------:R-:W-:Y:S02]  /*1df30*/  F2FP.BF16.F32.PACK_AB R178, R9, R140 ;  /* 0x0000008c09b2723e */ /* 0x000fe400000010ff */
[----:B------:R-:W-:-:S03]  /*1df40*/  F2FP.BF16.F32.PACK_AB R176, R133, R132 ;  /* 0x0000008485b0723e */ /* 0x000fc600000010ff */
[----:B------:R-:W-:Y:S01]  /*1df50*/  MUFU.EX2 R177, R177 ;  /* 0x000000b100b17308 */ /* 0x000fe20000000800 */
[----:B0-----:R-:W-:Y:S01]  /*1df60*/  @!P1 PRMT R13, RZ, 0x654, R11 ;  /* 0x00000654ff0d9816 */ /* 0x001fe2000000000b */
[----:B------:R-:W-:-:S03]  /*1df70*/  FFMA.FTZ R11, R143, R3, -R148 ;  /* 0x000000038f0b7223 */ /* 0x000fc60000010894 */
[----:B------:R0:W-:Y:S03]  /*1df80*/  @!P1 SYNCS.ARRIVE.TRANS64.RED.A1T0 RZ, [R13+URZ], RZ ;  /* 0x000000ff0dff99a7 */ /* 0x0001e6000810043f */
[----:B------:R-:W1:Y:S01]  /*1df90*/  MUFU.EX2 R11, R11 ;  /* 0x0000000b000b7308 */ /* 0x000e620000000800 */
[-CC-:B0-----:R-:W-:Y:S01]  /*1dfa0*/  FFMA.FTZ R13, R131, R3.reuse, -R148.reuse ;  /* 0x00000003830d7223 */ /* 0x181fe20000010894 */
[----:B------:R-:W-:-:S06]  /*1dfb0*/  FFMA.FTZ R148, R158, R3, -R148 ;  /* 0x000000039e947223 */ /* 0x000fcc0000010894 */
[----:B------:R-:W0:Y:S01]  /*1dfc0*/  MUFU.EX2 R13, R13 ;  /* 0x0000000d000d7308 */ /* 0x000e220000000800 */
[C---:B-1----:R-:W-:Y:S01]  /*1dfd0*/  FADD.FTZ R122, R11.reuse, R122 ;  /* 0x0000007a0b7a7221 */ /* 0x042fe20000010000 */
[----:B------:R-:W-:-:S06]  /*1dfe0*/  F2FP.BF16.F32.PACK_AB R187, R11, R187 ;  /* 0x000000bb0bbb723e */ /* 0x000fcc00000010ff */
[----:B------:R-:W1:Y:S01]  /*1dff0*/  MUFU.EX2 R148, R148 ;  /* 0x0000009400947308 */ /* 0x000e620000000800 */
[----:B------:R-:W-:Y:S02]  /*1e000*/  IMAD.MOV.U32 R11, RZ, RZ, R208 ;  /* 0x000000ffff0b7224 */ /* 0x000fe400078e00d0 */
[----:B------:R-:W-:-:S04]  /*1e010*/  FADD.FTZ R122, R181, R122 ;  /* 0x0000007ab57a7221 */ /* 0x000fc80000010000 */
[C---:B0-----:R-:W-:Y:S01]  /*1e020*/  FADD.FTZ R122, R13.reuse, R122 ;  /* 0x0000007a0d7a7221 */ /* 0x041fe20000010000 */
[----:B------:R-:W-:-:S03]  /*1e030*/  F2FP.BF16.F32.PACK_AB R181, R13, R181 ;  /* 0x000000b50db5723e */ /* 0x000fc600000010ff */
[----:B------:R-:W-:Y:S01]  /*1e040*/  FADD.FTZ R122, R183, R122 ;  /* 0x0000007ab77a7221 */ /* 0x000fe20000010000 */
[----:B------:R-:W-:-:S03]  /*1e050*/  F2FP.BF16.F32.PACK_AB R183, R15, R183 ;  /* 0x000000b70fb7723e */ /* 0x000fc600000010ff */
[----:B------:R-:W-:Y:S01]  /*1e060*/  FADD.FTZ R122, R15, R122 ;  /* 0x0000007a0f7a7221 */ /* 0x000fe20000010000 */
[----:B-1----:R-:W-:-:S03]  /*1e070*/  F2FP.BF16.F32.PACK_AB R179, R148, R147 ;  /* 0x0000009394b3723e */ /* 0x002fc600000010ff */
[----:B------:R-:W-:Y:S01]  /*1e080*/  FADD.FTZ R9, R177, R122 ;  /* 0x0000007ab1097221 */ /* 0x000fe20000010000 */
[----:B------:R-:W-:-:S03]  /*1e090*/  F2FP.BF16.F32.PACK_AB R177, R20, R177 ;  /* 0x000000b114b1723e */ /* 0x000fc600000010ff */
[----:B------:R-:W-:Y:S01]  /*1e0a0*/  FADD.FTZ R6, R20, R9 ;  /* 0x0000000914067221 */ /* 0x000fe20000010000 */
[----:B------:R-:W-:-:S03]  /*1e0b0*/  IMAD.MOV.U32 R9, RZ, RZ, R5 ;  /* 0x000000ffff097224 */ /* 0x000fc600078e0005 */
[----:B------:R-:W-:-:S04]  /*1e0c0*/  FADD.FTZ R6, R147, R6 ;  /* 0x0000000693067221 */ /* 0x000fc80000010000 */
[----:B------:R-:W-:Y:S01]  /*1e0d0*/  FADD.FTZ R6, R148, R6 ;  /* 0x0000000694067221 */ /* 0x000fe20000010000 */
[----:B------:R-:W-:Y:S06]  /*1e0e0*/  @P2 BRA `(.L_x_5249) ;  /* 0xffffffa000e82947 */ /* 0x000fec000383ffff */
[----:B------:R-:W-:Y:S05]  /*1e0f0*/  BSYNC B1 ;  /* 0x0000000000017941 */ /* 0x000fea0003800000 */
.L_x_5238:
[----:B------:R-:W-:Y:S05]  /*1e100*/  BSYNC B0 ;  /* 0x0000000000007941 */ /* 0x000fea0003800000 */
.L_x_5237:
[----:B------:R-:W-:Y:S01]  /*1e110*/  ISETP.GE.AND P2, PT, R10, RZ, PT ;  /* 0x000000ff0a00720c */ /* 0x000fe20003f46270 */
[----:B------:R-:W-:-:S12]  /*1e120*/  BSSY B0, `(.L_x_5250) ;  /* 0x000054f000007945 */ /* 0x000fd80003800000 */
[----:B------:R-:W-:Y:S05]  /*1e130*/  @!P2 BRA `(.L_x_5251) ;  /* 0x000000540034a947 */ /* 0x000fea0003800000 */
[----:B------:R-:W-:Y:S01]  /*1e140*/  IMAD.MOV.U32 R8, RZ, RZ, R4 ;  /* 0x000000ffff087224 */ /* 0x000fe200078e0004 */
[----:B------:R-:W-:Y:S01]  /*1e150*/  MOV R11, R208 ;  /* 0x000000d0000b7202 */ /* 0x000fe20000000f00 */
[----:B------:R-:W-:Y:S02]  /*1e160*/  IMAD.MOV.U32 R9, RZ, RZ, R5 ;  /* 0x000000ffff097224 */ /* 0x000fe400078e0005 */
[----:B------:R-:W-:-:S07]  /*1e170*/  IMAD.MOV.U32 R12, RZ, RZ, R205 ;  /* 0x000000ffff0c7224 */ /* 0x000fce00078e00cd */
.L_x_5262:
        /* <DEDUP_REMOVED lines=8> */
.L_x_5252:
[----:B------:R-:W-:Y:S01]  /*1e200*/  IMAD R4, R205, 0x8, R18 ;  /* 0x00000008cd047824 */ /* 0x000fe200078e0212 */
[----:B------:R-:W-:-:S04]  /*1e210*/  SHF.L.U32 R5, R208, 0x1f, RZ ;  /* 0x0000001fd0057819 */ /* 0x000fc800000006ff */
[----:B------:R0:W1:Y:S01]  /*1e220*/  SYNCS.PHASECHK.TRANS64.TRYWAIT P2, [R4+URZ+0x36830], R5 ;  /* 0x03683005040075a7 */ /* 0x000062000804017f */
[----:B------:R-:W-:Y:S05]  /*1e230*/  @!P0 BRA `(.L_x_5253) ;  /* 0x0000000000048947 */ /* 0x000fea0003800000 */
[----:B------:R-:W-:Y:S01]  /*1e240*/  BPT.TRAP 0x1 ;  /* 0x000000040000795c */ /* 0x000fe20000300000 */
.L_x_5253:
[----:B------:R-:W-:Y:S01]  /*1e250*/  IMAD R3, R205, 0xa80, R216 ;  /* 0x00000a80cd037824 */ /* 0x000fe200078e02d8 */
[----:B------:R-:W-:Y:S03]  /*1e260*/  BSSY B1, `(.L_x_5254) ;  /* 0x0000006000017945 */ /* 0x000fe60003800000 */
[C---:B------:R-:W-:Y:S02]  /*1e270*/  VIADD R122, R3.reuse, 0x80 ;  /* 0x00000080037a7836 */ /* 0x040fe40000000000 */
[----:B------:R-:W-:Y:S01]  /*1e280*/  VIADD R124, R3, 0x100 ;  /* 0x00000100037c7836 */ /* 0x000fe20000000000 */
[----:B-1----:R-:W-:Y:S06]  /*1e290*/  @P2 BRA `(.L_x_5255) ;  /* 0x0000000000082947 */ /* 0x002fec0003800000 */
[----:B------:R-:W1:Y:S02]  /*1e2a0*/  SYNCS.PHASECHK.TRANS64.TRYWAIT P2, [R4+URZ+0x36830], R5 ;  /* 0x03683005040075a7 */ /* 0x000e64000804017f */
[----:B-1----:R-:W-:Y:S05]  /*1e2b0*/  @!P2 BRA `(.L_x_5256) ;  /* 0x000000f800aca947 */ /* 0x002fea0003800000 */
.L_x_5255:
[----:B------:R-:W-:Y:S05]  /*1e2c0*/  BSYNC B1 ;  /* 0x0000000000017941 */ /* 0x000fea0003800000 */
.L_x_5254:
        /* <DEDUP_REMOVED lines=16> */
[C---:B------:R-:W-:Y:S01]  /*1e3d0*/  VIADD R210, R3.reuse, 0x84 ;  /* 0x0000008403d27836 */ /* 0x040fe20000000000 */
[----:B------:R-:W-:Y:S01]  /*1e3e0*/  R2UR UR18, R120 ;  /* 0x00000000781272ca */ /* 0x000fe200000e0000 */
[----:B------:R-:W-:Y:S01]  /*1e3f0*/  IMAD.MOV.U32 R211, RZ, RZ, 0x40000040 ;  /* 0x40000040ffd37424 */ /* 0x000fe200078e00ff */
[----:B------:R-:W-:Y:S01]  /*1e400*/  R2UR UR14, R122 ;  /* 0x000000007a0e72ca */ /* 0x000fe200000e0000 */
[----:B------:R-:W-:Y:S01]  /*1e410*/  VIADD R120, R3, 0x200 ;  /* 0x0000020003787836 */ /* 0x000fe20000000000 */
[----:B------:R-:W-:Y:S01]  /*1e420*/  R2UR UR35, R121 ;  /* 0x00000000792372ca */ /* 0x000fe200000e0000 */
[----:B----4-:R-:W4:Y:S03]  /*1e430*/  LDL.64 R6, [R1+0x20] ;  /* 0x0000200001067983 */ /* 0x010f260000100a00 */
[----:B------:R-:W-:-:S02]  /*1e440*/  R2UR UR34, R120 ;  /* 0x00000000782272ca */ /* 0x000fc400000e0000 */
[----:B--2---:R-:W-:Y:S01]  /*1e450*/  R2UR UR20, R20 ;  /* 0x00000000141472ca */ /* 0x004fe200000e0000 */
[----:B------:R-:W2:Y:S01]  /*1e460*/  LDL.64 R218, [R1+0x18] ;  /* 0x0000180001da7983 */ /* 0x000ea20000100a00 */
[----:B------:R-:W-:Y:S02]  /*1e470*/  R2UR UR21, R21 ;  /* 0x00000000151572ca */ /* 0x000fe400000e0000 */
[----:B---3--:R-:W-:Y:S02]  /*1e480*/  R2UR UR46, R14 ;  /* 0x000000000e2e72ca */ /* 0x008fe400000e0000 */
[----:B------:R-:W-:-:S07]  /*1e490*/  R2UR UR47, R15 ;  /* 0x000000000f2f72ca */ /* 0x000fce00000e0000 */
        /* <DEDUP_REMOVED lines=108> */
[----:B----4-:R-:W-:Y:S02]  /*1eb60*/  R2UR UR38, R6 ;  /* 0x00000000062672ca */ /* 0x010fe400000e0000 */
        /* <DEDUP_REMOVED lines=63> */
[----:B--2---:R-:W-:Y:S02]  /*1ef60*/  R2UR UR40, R218 ;  /* 0x00000000da2872ca */ /* 0x004fe400000e0000 */
        /* <DEDUP_REMOVED lines=117> */
[----:B01----:R-:W-:Y:S02]  /*1f6c0*/  MOV R4, UR43 ;  /* 0x0000002b00047c02 */ /* 0x003fe40008000f00 */
        /* <DEDUP_REMOVED lines=551> */
[----:B---3--:R-:W-:Y:S06]  /*21940*/  @!P0 BRA `(.L_x_5257) ;  /* 0x0000000000048947 */ /* 0x008fec0003800000 */
[----:B------:R-:W-:Y:S01]  /*21950*/  BPT.TRAP 0x1 ;  /* 0x000000040000795c */ /* 0x000fe20000300000 */
.L_x_5257:
[----:B------:R-:W-:Y:S01]  /*21960*/  SHF.L.U32 R0, R11, 0x1f, RZ ;  /* 0x0000001f0b007819 */ /* 0x000fe200000006ff */
[----:B------:R-:W-:-:S04]  /*21970*/  IMAD R11, R12, 0x8, R18 ;  /* 0x000000080c0b7824 */ /* 0x000fc800078e0212 */
[----:B------:R0:W1:Y:S01]  /*21980*/  SYNCS.PHASECHK.TRANS64.TRYWAIT P2, [R11+URZ+0x36850], R0 ;  /* 0x036850000b0075a7 */ /* 0x000062000804017f */
[----:B------:R-:W-:Y:S05]  /*21990*/  @!P0 BRA `(.L_x_5258) ;  /* 0x0000000000048947 */ /* 0x000fea0003800000 */
[----:B------:R-:W-:Y:S01]  /*219a0*/  BPT.TRAP 0x1 ;  /* 0x000000040000795c */ /* 0x000fe20000300000 */
.L_x_5258:
[----:B------:R-:W-:Y:S04]  /*219b0*/  BSSY B1, `(.L_x_5259) ;  /* 0x0000004000017945 */ /* 0x000fe80003800000 */
[----:B-1----:R-:W-:Y:S05]  /*219c0*/  @P2 BRA `(.L_x_5260) ;  /* 0x0000000000082947 */ /* 0x002fea0003800000 */
[----:B------:R-:W1:Y:S02]  /*219d0*/  SYNCS.PHASECHK.TRANS64.TRYWAIT P2, [R11+URZ+0x36850], R0 ;  /* 0x036850000b0075a7 */ /* 0x000e64000804017f */
[----:B-1----:R-:W-:Y:S05]  /*219e0*/  @!P2 BRA `(.L_x_5261) ;  /* 0x000000c000f4a947 */ /* 0x002fea0003800000 */
.L_x_5260:
[----:B------:R-:W-:Y:S05]  /*219f0*/  BSYNC B1 ;  /* 0x0000000000017941 */ /* 0x000fea0003800000 */
.L_x_5259:
        /* <DEDUP_REMOVED lines=36> */
[----:B------:R-:W-:Y:S01]  /*21c40*/  HGMMA.64x192x16.F32.BF16 R24, R200, gdesc[UR4].tnspB, R24, gsb0 ;  /* 0x42e00004c8187df0 */ /* 0x000fe20008001818 */
        /* <DEDUP_REMOVED lines=23> */
[----:B------:R-:W-:-:S02]  /*21dc0*/  VIADD R120, R14, 0x200 ;  /* 0x000002000e787836 */ /* 0x000fc40000000000 */
[----:B------:R-:W-:Y:S01]  /*21dd0*/  FMUL.FTZ R172, R124, UR42 ;  /* 0x0000002a7cac7c20 */ /* 0x000fe20008410000 */
[----:B------:R-:W-:Y:S02]  /*21de0*/  IMAD.MOV.U32 R121, RZ, RZ, 0x40000040 ;  /* 0x40000040ff797424 */ /* 0x000fe400078e00ff */
[----:B------:R-:W-:Y:S01]  /*21df0*/  FMUL.FTZ R125, R125, UR42 ;  /* 0x0000002a7d7d7c20 */ /* 0x000fe20008410000 */
[----:B------:R-:W-:Y:S01]  /*21e00*/  FMUL.FTZ R21, R174, UR42 ;  /* 0x0000002aae157c20 */ /* 0x000fe20008410000 */
[----:B------:R-:W-:Y:S01]  /*21e10*/  FMUL.FTZ R169, R175, UR42 ;  /* 0x0000002aafa97c20 */ /* 0x000fe20008410000 */
[----:B------:R-:W-:Y:S01]  /*21e20*/  ULDC UR4, c[0x0][0x988] ;  /* 0x0002620000047ab9 */ /* 0x000fe20000000800 */
        /* <DEDUP_REMOVED lines=15> */
[----:B------:R-:W-:Y:S01]  /*21f20*/  @!P1 IMAD R13, R13, 0x8, R18 ;  /* 0x000000080d0d9824 */ /* 0x000fe200078e0212 */
[----:B------:R-:W-:Y:S01]  /*21f30*/  MUFU.TANH R157, R157 ;  /* 0x0000009d009d7308 */ /* 0x000fe20000002400 */
[----:B------:R-:W-:Y:S01]  /*21f40*/  @!P1 VIADD R11, R11, 0x36860 ;  /* 0x000368600b0b9836 */ /* 0x000fe20000000000 */
[----:B------:R-:W-:Y:S01]  /*21f50*/  ISETP.GT.AND P2, PT, R10, RZ, PT ;  /* 0x000000ff0a00720c */ /* 0x000fe20003f44270 */
[----:B------:R-:W-:-:S02]  /*21f60*/  @!P1 VIADD R13, R13, 0x36840 ;  /* 0x000368400d0d9836 */ /* 0x000fc40000000000 */
[----:B------:R-:W-:Y:S01]  /*21f70*/  VIADD R10, R10, 0xffffffff ;  /* 0xffffffff0a0a7836 */ /* 0x000fe20000000000 */
[----:B------:R-:W-:Y:S02]  /*21f80*/  @!P1 PRMT R11, RZ, 0x654, R11 ;  /* 0x00000654ff0b9816 */ /* 0x000fe4000000000b */
        /* <DEDUP_REMOVED lines=55> */
[----:B------:R-:W-:Y:S01]  /*22300*/  FMUL.FTZ R2, R168, UR42 ;  /* 0x0000002aa8027c20 */ /* 0x000fe20008410000 */
[----:B------:R-:W-:Y:S01]  /*22310*/  R2UR UR7, R3 ;  /* 0x00000000030772ca */ /* 0x000fe200000e0000 */
[----:B------:R-:W-:Y:S01]  /*22320*/  FMUL.FTZ R168, R173, UR42 ;  /* 0x0000002aada87c20 */ /* 0x000fe20008410000 */
[----:B------:R-:W-:-:S03]  /*22330*/  IMAD.U32 R3, RZ, RZ, UR4 ;  /* 0x00000004ff037e24 */ /* 0x000fc6000f8e00ff */
[----:B------:R-:W0:Y:S08]  /*22340*/  MUFU.TANH R2, R2 ;  /* 0x0000000200027308 */ /* 0x000e300000002400 */
[----:B------:R-:W1:Y:S01]  /*22350*/  MUFU.TANH R168, R168 ;  /* 0x000000a800a87308 */ /* 0x000e620000002400 */
[----:B0-----:R-:W-:-:S04]  /*22360*/  FMNMX.FTZ R0, R2, R9, !PT ;  /* 0x0000000902007209 */ /* 0x001fc80007810000 */
[----:B------:R-:W-:-:S04]  /*22370*/  FMNMX.FTZ R0, R4, R0, !PT ;  /* 0x0000000004007209 */ /* 0x000fc80007810000 */
[----:B------:R-:W-:-:S04]  /*22380*/  FMNMX.FTZ R0, R20, R0, !PT ;  /* 0x0000000014007209 */ /* 0x000fc80007810000 */
[----:B-1----:R-:W-:-:S04]  /*22390*/  FMNMX.FTZ R0, R168, R0, !PT ;  /* 0x00000000a8007209 */ /* 0x002fc80007810000 */
        /* <DEDUP_REMOVED lines=27> */
[----:B0-----:R-:W-:-:S05]  /*22550*/  FMNMX.FTZ R5, R5, R0, !PT ;  /* 0x0000000005057209 */ /* 0x001fca0007810000 */
[C---:B------:R-:W-:Y:S01]  /*22560*/  FMUL.FTZ R174, R5.reuse, R3 ;  /* 0x0000000305ae7220 */ /* 0x040fe20000410000 */
[----:B------:R-:W-:-:S03]  /*22570*/  FADD.FTZ R0, -R5, R9 ;  /* 0x0000000905007221 */ /* 0x000fc60000010100 */
[-CC-:B------:R-:W-:Y:S01]  /*22580*/  FFMA.FTZ R200, R2, R3.reuse, -R174.reuse ;  /* 0x0000000302c87223 */ /* 0x180fe200000108ae */
[----:B------:R-:W-:Y:S01]  /*22590*/  FMNMX.FTZ R2, R12, R8, !PT ;  /* 0x000000080c027209 */ /* 0x000fe20007810000 */
[-CC-:B------:R-:W-:Y:S01]  /*225a0*/  FFMA.FTZ R9, R4, R3.reuse, -R174.reuse ;  /* 0x0000000304097223 */ /* 0x180fe200000108ae */
[-C--:B------:R-:W-:Y:S01]  /*225b0*/  FMUL.FTZ R0, R0, R3.reuse ;  /* 0x0000000300007220 */ /* 0x080fe20000410000 */
[-CC-:B------:R-:W-:Y:S01]  /*225c0*/  FFMA.FTZ R202, R20, R3.reuse, -R174.reuse ;  /* 0x0000000314ca7223 */ /* 0x180fe200000108ae */
[----:B------:R-:W-:Y:S01]  /*225d0*/  FMNMX.FTZ R2, R15, R2, !PT ;  /* 0x000000020f027209 */ /* 0x000fe20007810000 */
[----:B------:R-:W-:Y:S02]  /*225e0*/  WARPGROUP.DEPBAR.LE gsb0, 0x0 ;  /* 0x00008000000079c5 */ /* 0x000fe40000010000 */
[----:B------:R-:W-:Y:S01]  /*225f0*/  WARPGROUP.ARRIVE ;  /* 0x00000000000079c5 */ /* 0x000fe20000000000 */
[----:B------:R-:W-:Y:S01]  /*22600*/  FMNMX.FTZ R2, R21, R2, !PT ;  /* 0x0000000215027209 */ /* 0x000fe20007810000 */
[----:B------:R-:W-:Y:S01]  /*22610*/  MUFU.EX2 R0, R0 ;  /* 0x0000000000007308 */ /* 0x000fe20000000800 */
[-CC-:B------:R-:W-:Y:S01]  /*22620*/  FFMA.FTZ R168, R168, R3.reuse, -R174.reuse ;  /* 0x00000003a8a87223 */ /* 0x180fe200000108ae */
[-CC-:B------:R-:W-:Y:S01]  /*22630*/  FFMA.FTZ R196, R170, R3.reuse, -R174.reuse ;  /* 0x00000003aac47223 */ /* 0x180fe200000108ae */
[----:B------:R-:W-:Y:S01]  /*22640*/  FMNMX.FTZ R2, R169, R2, !PT ;  /* 0x00000002a9027209 */ /* 0x000fe20007810000 */
[----:B------:R-:W-:Y:S01]  /*22650*/  HGMMA.64x192x16.F32.BF16 R24, R188, gdesc[UR4].tnspB, R24, gsb0 ;  /* 0x42e00004bc187df0 */ /* 0x000fe20008001818 */
[----:B------:R-:W-:Y:S01]  /*22660*/  R2UR UR6, R120 ;  /* 0x00000000780672ca */ /* 0x000fe200000e0000 */
[----:B------:R-:W-:Y:S01]  /*22670*/  VIADD R120, R14, 0x280 ;  /* 0x000002800e787836 */ /* 0x000fe20000000000 */
[----:B------:R-:W-:Y:S01]  /*22680*/  R2UR UR7, R121 ;  /* 0x00000000790772ca */ /* 0x000fe200000e0000 */
[----:B------:R-:W-:Y:S01]  /*22690*/  IMAD.MOV.U32 R121, RZ, RZ, 0x40000040 ;  /* 0x40000040ff797424 */ /* 0x000fe200078e00ff */
[----:B------:R-:W-:Y:S01]  /*226a0*/  FMNMX.FTZ R2, R160, R2, !PT ;  /* 0x00000002a0027209 */ /* 0x000fe20007810000 */
[----:B------:R-:W-:Y:S01]  /*226b0*/  VIADD R14, R14, 0x300 ;  /* 0x000003000e0e7836 */ /* 0x000fe20000000000 */
[----:B------:R-:W0:Y:S01]  /*226c0*/  MUFU.EX2 R200, R200 ;  /* 0x000000c800c87308 */ /* 0x000e220000000800 */
[-CC-:B------:R-:W-:Y:S01]  /*226d0*/  FFMA.FTZ R161, R161, R3.reuse, -R174.reuse ;  /* 0x00000003a1a17223 */ /* 0x180fe200000108ae */
[----:B------:R-:W-:Y:S01]  /*226e0*/  FMNMX.FTZ R2, R162, R2, !PT ;  /* 0x00000002a2027209 */ /* 0x000fe20007810000 */
[-CC-:B------:R-:W-:Y:S01]  /*226f0*/  FFMA.FTZ R198, R164, R3.reuse, -R174.reuse ;  /* 0x00000003a4c67223 */ /* 0x180fe200000108ae */
[-CC-:B------:R-:W-:Y:S01]  /*22700*/  FFMA.FTZ R125, R125, R3.reuse, -R174.reuse ;  /* 0x000000037d7d7223 */ /* 0x180fe200000108ae */
[-CC-:B------:R-:W-:Y:S01]  /*22710*/  FFMA.FTZ R20, R165, R3.reuse, -R174.reuse ;  /* 0x00000003a5147223 */ /* 0x180fe200000108ae */
[----:B------:R-:W-:Y:S01]  /*22720*/  FMNMX.FTZ R2, R163, R2, !PT ;  /* 0x00000002a3027209 */ /* 0x000fe20007810000 */
[-CC-:B------:R-:W-:Y:S01]  /*22730*/  FFMA.FTZ R192, R167, R3.reuse, -R174.reuse ;  /* 0x00000003a7c07223 */ /* 0x180fe200000108ae */
[----:B------:R-:W-:Y:S01]  /*22740*/  MUFU.EX2 R9, R9 ;  /* 0x0000000900097308 */ /* 0x000fe20000000800 */
[-CC-:B------:R-:W-:Y:S01]  /*22750*/  FFMA.FTZ R164, R153, R3.reuse, -R174.reuse ;  /* 0x0000000399a47223 */ /* 0x180fe200000108ae */
[----:B------:R-:W-:Y:S01]  /*22760*/  FMNMX.FTZ R2, R166, R2, !PT ;  /* 0x00000002a6027209 */ /* 0x000fe20007810000 */
[-CC-:B------:R-:W-:Y:S01]  /*22770*/  FFMA.FTZ R194, R156, R3.reuse, -R174.reuse ;  /* 0x000000039cc27223 */ /* 0x180fe200000108ae */
[-CC-:B------:R-:W-:Y:S01]  /*22780*/  FFMA.FTZ R153, R157, R3.reuse, -R174.reuse ;  /* 0x000000039d997223 */ /* 0x180fe200000108ae */
[----:B------:R-:W-:Y:S01]  /*22790*/  FFMA.FTZ R151, R171, R3, -R174 ;  /* 0x00000003ab977223 */ /* 0x000fe200000108ae */
[----:B------:R-:W-:-:S02]  /*227a0*/  FMNMX.FTZ R2, R152, R2, !PT ;  /* 0x0000000298027209 */ /* 0x000fc40007810000 */
        /* <DEDUP_REMOVED lines=28> */
[----:B------:R-:W-:-:S05]  /*22970*/  FMNMX.FTZ R2, R127, R2, !PT ;  /* 0x000000027f027209 */ /* 0x000fca0007810000 */
[----:B------:R-:W1:Y:S01]  /*22980*/  SHFL.BFLY PT, R4, R2, 0x2, 0x1f ;  /* 0x0c401f0002047f89 */ /* 0x000e6200000e0000 */
[----:B------:R-:W-:Y:S01]  /*22990*/  MUFU.EX2 R151, R151 ;  /* 0x0000009700977308 */ /* 0x000fe20000000800 */
[----:B-1----:R-:W-:-:S05]  /*229a0*/  FMNMX.FTZ R4, R2, R4, !PT ;  /* 0x0000000402047209 */ /* 0x002fca0007810000 */
[----:B------:R-:W1:Y:S02]  /*229b0*/  SHFL.BFLY PT, R2, R4, 0x1, 0x1f ;  /* 0x0c201f0004027f89 */ /* 0x000e6400000e0000 */
[----:B-1----:R-:W-:-:S05]  /*229c0*/  FMNMX.FTZ R4, R4, R2, !PT ;  /* 0x0000000204047209 */ /* 0x002fca0007810000 */
[----:B------:R-:W-:Y:S02]  /*229d0*/  FADD.FTZ R2, -R4, R8 ;  /* 0x0000000804027221 */ /* 0x000fe40000010100 */
[----:B------:R1:W-:Y:S02]  /*229e0*/  MUFU.EX2 R8, R125 ;  /* 0x0000007d00087308 */ /* 0x0003e40000000800 */
[----:B------:R-:W-:-:S06]  /*229f0*/  FMUL.FTZ R2, R2, R3 ;  /* 0x0000000302027220 */ /* 0x000fcc0000410000 */
[----:B------:R-:W-:Y:S01]  /*22a00*/  MUFU.EX2 R2, R2 ;  /* 0x0000000200027308 */ /* 0x000fe20000000800 */
[----:B------:R-:W-:Y:S02]  /*22a10*/  WARPGROUP.DEPBAR.LE gsb0, 0x0 ;  /* 0x00008000000079c5 */ /* 0x000fe40000010000 */
[----:B------:R-:W-:Y:S01]  /*22a20*/  WARPGROUP.ARRIVE ;  /* 0x00000000000079c5 */ /* 0x000fe20000000000 */
[-CC-:B------:R-:W-:Y:S01]  /*22a30*/  FFMA.FTZ R190, R147, R3.reuse, -R174.reuse ;  /* 0x0000000393be7223 */ /* 0x180fe200000108ae */
[-CC-:B------:R-:W-:Y:S01]  /*22a40*/  FFMA.FTZ R147, R148, R3.reuse, -R174.reuse ;  /* 0x0000000394937223 */ /* 0x180fe200000108ae */
[----:B------:R-:W-:-:S03]  /*22a50*/  FFMA.FTZ R188, R159, R3, -R174 ;  /* 0x000000039fbc7223 */ /* 0x000fc600000108ae */
        /* <DEDUP_REMOVED lines=18> */
[-CC-:B------:R-:W-:Y:S01]  /*22b80*/  FFMA.FTZ R12, R15, R3.reuse, -R140.reuse ;  /* 0x000000030f0c7223 */ /* 0x180fe2000001088c */
[----:B------:R-:W-:Y:S01]  /*22b90*/  IMAD.MOV.U32 R15, RZ, RZ, 0x40000040 ;  /* 0x40000040ff0f7424 */ /* 0x000fe200078e00ff */
[----:B------:R-:W-:Y:S01]  /*22ba0*/  R2UR UR6, R14 ;  /* 0x000000000e0672ca */ /* 0x000fe200000e0000 */
[-CC-:B------:R-:W-:Y:S01]  /*22bb0*/  FFMA.FTZ R203, R21, R3.reuse, -R140.reuse ;  /* 0x0000000315cb7223 */ /* 0x180fe2000001088c */
[-CC-:B------:R-:W-:Y:S01]  /*22bc0*/  FFMA.FTZ R21, R169, R3.reuse, -R140.reuse ;  /* 0x00000003a9157223 */ /* 0x180fe2000001088c */
[----:B------:R-:W2:Y:S01]  /*22bd0*/  MUFU.EX2 R201, R201 ;  /* 0x000000c900c97308 */ /* 0x000ea20000000800 */
[----:B------:R-:W-:Y:S01]  /*22be0*/  R2UR UR7, R15 ;  /* 0x000000000f0772ca */ /* 0x000fe200000e0000 */
[-CC-:B------:R-:W-:Y:S01]  /*22bf0*/  FFMA.FTZ R197, R160, R3.reuse, -R140.reuse ;  /* 0x00000003a0c57223 */ /* 0x180fe2000001088c */
[-CC-:B------:R-:W-:Y:S01]  /*22c00*/  FFMA.FTZ R141, R162, R3.reuse, -R140.reuse ;  /* 0x00000003a28d7223 */ /* 0x180fe2000001088c */
[----:B------:R-:W-:Y:S01]  /*22c10*/  FFMA.FTZ R189, R144, R3, -R140 ;  /* 0x0000000390bd7223 */ /* 0x000fe2000001088c */
[----:B------:R-:W-:Y:S01]  /*22c20*/  @!P1 PRMT R15, RZ, 0x654, R13 ;  /* 0x00000654ff0f9816 */ /* 0x000fe2000000000d */
[----:B0----5:R-:W-:Y:S01]  /*22c30*/  FFMA.FTZ R144, R0, R7, R200 ;  /* 0x0000000700907223 */ /* 0x021fe200000100c8 */
[-CC-:B------:R-:W-:Y:S01]  /*22c40*/  FFMA.FTZ R199, R163, R3.reuse, -R140.reuse ;  /* 0x00000003a3c77223 */ /* 0x180fe2000001088c */
[----:B------:R-:W0:Y:S01]  /*22c50*/  MUFU.EX2 R12, R12 ;  /* 0x0000000c000c7308 */ /* 0x000e220000000800 */
[-CC-:B------:R-:W-:Y:S01]  /*22c60*/  FFMA.FTZ R185, R138, R3.reuse, -R140.reuse ;  /* 0x000000038ab97223 */ /* 0x180fe2000001088c */
[-CC-:B-1----:R-:W-:Y:S01]  /*22c70*/  FFMA.FTZ R125, R166, R3.reuse, -R140.reuse ;  /* 0x00000003a67d7223 */ /* 0x182fe2000001088c */
[-CC-:B------:R-:W-:Y:S01]  /*22c80*/  FFMA.FTZ R193, R152, R3.reuse, -R140.reuse ;  /* 0x0000000398c17223 */ /* 0x180fe2000001088c */
[-CC-:B------:R-:W-:Y:S01]  /*22c90*/  FFMA.FTZ R124, R124, R3.reuse, -R140.reuse ;  /* 0x000000037c7c7223 */ /* 0x180fe2000001088c */
[-CC-:B------:R-:W-:Y:S01]  /*22ca0*/  FFMA.FTZ R137, R154, R3.reuse, -R140.reuse ;  /* 0x000000039a897223 */ /* 0x180fe2000001088c */
[-CC-:B------:R-:W-:Y:S01]  /*22cb0*/  FFMA.FTZ R195, R155, R3.reuse, -R140.reuse ;  /* 0x000000039bc37223 */ /* 0x180fe2000001088c */
[-CC-:B------:R-:W-:Y:S01]  /*22cc0*/  FFMA.FTZ R148, R158, R3.reuse, -R140.reuse ;  /* 0x000000039e947223 */ /* 0x180fe2000001088c */
[----:B------:R-:W1:Y:S01]  /*22cd0*/  MUFU.EX2 R203, R203 ;  /* 0x000000cb00cb7308 */ /* 0x000e620000000800 */
[----:B--2---:R-:W-:Y:S01]  /*22ce0*/  FFMA.FTZ R7, R2, R6, R201 ;  /* 0x0000000602077223 */ /* 0x004fe200000100c9 */
[-CC-:B------:R-:W-:Y:S01]  /*22cf0*/  FFMA.FTZ R14, R145, R3.reuse, -R140.reuse ;  /* 0x00000003910e7223 */ /* 0x180fe2000001088c */
[-CC-:B------:R-:W-:Y:S01]  /*22d00*/  FFMA.FTZ R191, R146, R3.reuse, -R140.reuse ;  /* 0x0000000392bf7223 */ /* 0x180fe2000001088c */
[-CC-:B------:R-:W-:Y:S01]  /*22d10*/  FFMA.FTZ R6, R139, R3.reuse, -R140.reuse ;  /* 0x000000038b067223 */ /* 0x180fe2000001088c */
[-CC-:B------:R-:W-:Y:S01]  /*22d20*/  FFMA.FTZ R187, R142, R3.reuse, -R140.reuse ;  /* 0x000000038ebb7223 */ /* 0x180fe2000001088c */
[-CC-:B------:R-:W-:Y:S01]  /*22d30*/  FFMA.FTZ R131, R131, R3.reuse, -R140.reuse ;  /* 0x0000000383837223 */ /* 0x180fe2000001088c */
[--C-:B------:R-:W-:Y:S01]  /*22d40*/  FFMA.FTZ R134, R134, R3, -R140.reuse ;  /* 0x0000000386867223 */ /* 0x100fe2000001088c */
[----:B------:R-:W2:Y:S01]  /*22d50*/  MUFU.EX2 R21, R21 ;  /* 0x0000001500157308 */ /* 0x000ea20000000800 */
[C---:B0-----:R-:W-:Y:S01]  /*22d60*/  FADD.FTZ R138, R12.reuse, R7 ;  /* 0x000000070c8a7221 */ /* 0x041fe20000010000 */
[----:B------:R-:W-:Y:S01]  /*22d70*/  F2FP.BF16.F32.PACK_AB R201, R12, R201 ;  /* 0x000000c90cc9723e */ /* 0x000fe200000010ff */
[-CC-:B------:R-:W-:Y:S01]  /*22d80*/  FFMA.FTZ R7, R143, R3.reuse, -R140.reuse ;  /* 0x000000038f077223 */ /* 0x180fe2000001088c */
[----:B------:R-:W-:Y:S01]  /*22d90*/  F2FP.BF16.F32.PACK_AB R200, R9, R200 ;  /* 0x000000c809c8723e */ /* 0x000fe200000010ff */
[-CC-:B------:R-:W-:Y:S01]  /*22da0*/  FFMA.FTZ R135, R135, R3.reuse, -R140.reuse ;  /* 0x0000000387877223 */ /* 0x180fe2000001088c */
[-CC-:B------:R-:W-:Y:S01]  /*22db0*/  FFMA.FTZ R122, R122, R3.reuse, -R140.reuse ;  /* 0x000000037a7a7223 */ /* 0x180fe2000001088c */
[-C--:B------:R-:W-:Y:S01]  /*22dc0*/  FFMA.FTZ R123, R123, R3.reuse, -R140 ;  /* 0x000000037b7b7223 */ /* 0x080fe2000001088c */
[----:B------:R-:W0:Y:S01]  /*22dd0*/  MUFU.EX2 R197, R197 ;  /* 0x000000c500c57308 */ /* 0x000e220000000800 */
[----:B-1----:R-:W-:Y:S01]  /*22de0*/  FADD.FTZ R138, R203, R138 ;  /* 0x0000008acb8a7221 */ /* 0x002fe20000010000 */
[-CC-:B------:R-:W-:Y:S01]  /*22df0*/  FFMA.FTZ R126, R126, R3.reuse, -R140.reuse ;  /* 0x000000037e7e7223 */ /* 0x180fe2000001088c */
[----:B------:R-:W-:-:S05]  /*22e00*/  FFMA.FTZ R127, R127, R3, -R140 ;  /* 0x000000037f7f7223 */ /* 0x000fca000001088c */
        /* <DEDUP_REMOVED lines=8> */
[----:B------:R-:W-:Y:S01]  /*22e90*/  MUFU.EX2 R13, R124 ;  /* 0x0000007c000d7308 */ /* 0x000fe20000000800 */
[----:B--2---:R-:W-:-:S07]  /*22ea0*/  FADD.FTZ R138, R199, R138 ;  /* 0x0000008ac78a7221 */ /* 0x004fce0000010000 */
[----:B------:R-:W1:Y:S01]  /*22eb0*/  MUFU.EX2 R193, R193 ;  /* 0x000000c100c17308 */ /* 0x000e620000000800 */
[C---:B0-----:R-:W-:Y:S01]  /*22ec0*/  FADD.FTZ R138, R125.reuse, R138 ;  /* 0x0000008a7d8a7221 */ /* 0x041fe20000010000 */
[----:B------:R-:W-:-:S06]  /*22ed0*/  F2FP.BF16.F32.PACK_AB R199, R125, R199 ;  /* 0x000000c77dc7723e */ /* 0x000fcc00000010ff */
[----:B------:R-:W0:Y:S08]  /*22ee0*/  MUFU.EX2 R137, R137 ;  /* 0x0000008900897308 */ /* 0x000e300000000800 */
[----:B------:R-:W-:Y:S01]  /*22ef0*/  MUFU.EX2 R195, R195 ;  /* 0x000000c300c37308 */ /* 0x000fe20000000800 */
[----:B-1----:R-:W-:-:S07]  /*22f00*/  FADD.FTZ R138, R193, R138 ;  /* 0x0000008ac18a7221 */ /* 0x002fce0000010000 */
[----:B------:R-:W-:Y:S01]  /*22f10*/  MUFU.EX2 R148, R148 ;  /* 0x0000009400947308 */ /* 0x000fe20000000800 */
[C---:B0-----:R-:W-:Y:S01]  /*22f20*/  FADD.FTZ R138, R137.reuse, R138 ;  /* 0x0000008a898a7221 */ /* 0x041fe20000010000 */
        /* <DEDUP_REMOVED lines=14> */
[----:B------:R-:W-:Y:S01]  /*23010*/  WARPGROUP.ARRIVE ;  /* 0x00000000000079c5 */ /* 0x000fe20000000000 */
[-C--:B------:R-:W-:Y:S01]  /*23020*/  FFMA.FTZ R181, R130, R3.reuse, -R140 ;  /* 0x0000000382b57223 */ /* 0x080fe2000001088c */
[-CC-:B------:R-:W-:Y:S01]  /*23030*/  FFMA.FTZ R180, R128, R3.reuse, -R174.reuse ;  /* 0x0000000380b47223 */ /* 0x180fe200000108ae */
[-CC-:B------:R-:W-:Y:S01]  /*23040*/  FFMA.FTZ R128, R129, R3.reuse, -R174.reuse ;  /* 0x0000000381807223 */ /* 0x180fe200000108ae */
[-CC-:B------:R-:W-:Y:S01]  /*23050*/  FFMA.FTZ R182, R132, R3.reuse, -R174.reuse ;  /* 0x0000000384b67223 */ /* 0x180fe200000108ae */
[-CC-:B------:R-:W-:Y:S01]  /*23060*/  FFMA.FTZ R129, R133, R3.reuse, -R174.reuse ;  /* 0x0000000385817223 */ /* 0x180fe200000108ae */
[----:B------:R-:W-:Y:S01]  /*23070*/  HGMMA.64x192x16.F32.BF16 R24, R176, gdesc[UR4].tnspB, R24, gsb0 ;  /* 0x42e00004b0187df0 */ /* 0x000fe20008001818 */
[----:B------:R-:W-:Y:S01]  /*23080*/  MUFU.EX2 R181, R181 ;  /* 0x000000b500b57308 */ /* 0x000fe20000000800 */
[-CC-:B------:R-:W-:Y:S01]  /*23090*/  FFMA.FTZ R132, R150, R3.reuse, -R174.reuse ;  /* 0x0000000396847223 */ /* 0x180fe200000108ae */
[----:B------:R-:W-:Y:S01]  /*230a0*/  FFMA.FTZ R133, R172, R3, -R174 ;  /* 0x00000003ac857223 */ /* 0x000fe200000108ae */
[----:B0-----:R-:W-:-:S05]  /*230b0*/  F2FP.BF16.F32.PACK_AB R183, R135, R134 ;  /* 0x0000008687b7723e */ /* 0x001fca00000010ff */
        /* <DEDUP_REMOVED lines=16> */
[----:B------:R0:W-:Y:S01]  /*231c0*/  @!P1 SYNCS.ARRIVE.TRANS64.RED.A1T0 RZ, [R11+URZ], RZ ;  /* 0x000000ff0bff99a7 */ /* 0x0001e2000810043f */
[----:B------:R-:W1:Y:S02]  /*231d0*/  MUFU.EX2 R9, R131 ;  /* 0x0000008300097308 */ /* 0x000e640000000800 */
[----:B------:R-:W-:Y:S01]  /*231e0*/  FADD.FTZ R15, R202, R15 ;  /* 0x0000000fca0f7221 */ /* 0x000fe20000010000 */
[----:B------:R-:W-:-:S03]  /*231f0*/  F2FP.BF16.F32.PACK_AB R202, R168, R202 ;  /* 0x000000caa8ca723e */ /* 0x000fc600000010ff */
[----:B------:R-:W-:-:S04]  /*23200*/  FADD.FTZ R15, R168, R15 ;  /* 0x0000000fa80f7221 */ /* 0x000fc80000010000 */
[----:B------:R-:W-:Y:S01]  /*23210*/  FADD.FTZ R124, R196, R15 ;  /* 0x0000000fc47c7221 */ /* 0x000fe20000010000 */
[----:B------:R-:W-:-:S03]  /*23220*/  F2FP.BF16.F32.PACK_AB R196, R161, R196 ;  /* 0x000000c4a1c4723e */ /* 0x000fc600000010ff */
[----:B0-----:R-:W-:-:S04]  /*23230*/  FADD.FTZ R11, R161, R124 ;  /* 0x0000007ca10b7221 */ /* 0x001fc80000010000 */
        /* <DEDUP_REMOVED lines=38> */
[C---:B-1----:R-:W-:Y:S02]  /*234a0*/  F2FP.BF16.F32.PACK_AB R181, R9.reuse, R181 ;  /* 0x000000b509b5723e */ /* 0x042fe400000010ff */
[C---:B------:R-:W-:Y:S01]  /*234b0*/  FADD.FTZ R11, R128.reuse, R11 ;  /* 0x0000000b800b7221 */ /* 0x040fe20000010000 */
[----:B------:R-:W-:Y:S01]  /*234c0*/  FADD.FTZ R13, R9, R12 ;  /* 0x0000000c090d7221 */ /* 0x000fe20000010000 */
[----:B------:R-:W-:Y:S01]  /*234d0*/  F2FP.BF16.F32.PACK_AB R180, R128, R180 ;  /* 0x000000b480b4723e */ /* 0x000fe200000010ff */
[----:B------:R-:W-:-:S02]  /*234e0*/  IMAD.MOV.U32 R9, RZ, RZ, R5 ;  /* 0x000000ffff097224 */ /* 0x000fc400078e0005 */
[----:B------:R-:W-:Y:S01]  /*234f0*/  FADD.FTZ R12, R182, R11 ;  /* 0x0000000bb60c7221 */ /* 0x000fe20000010000 */
[----:B------:R-:W-:Y:S01]  /*23500*/  FADD.FTZ R6, R134, R13 ;  /* 0x0000000d86067221 */ /* 0x000fe20000010000 */
[C---:B------:R-:W-:Y:S02]  /*23510*/  F2FP.BF16.F32.PACK_AB R182, R129.reuse, R182 ;  /* 0x000000b681b6723e */ /* 0x040fe400000010ff */
[----:B------:R-:W-:Y:S01]  /*23520*/  FADD.FTZ R12, R129, R12 ;  /* 0x0000000c810c7221 */ /* 0x000fe20000010000 */
[----:B------:R-:W-:-:S03]  /*23530*/  FADD.FTZ R7, R135, R6 ;  /* 0x0000000687077221 */ /* 0x000fc60000010000 */
[----:B------:R-:W-:Y:S01]  /*23540*/  FADD.FTZ R11, R121, R12 ;  /* 0x0000000c790b7221 */ /* 0x000fe20000010000 */
[----:B------:R-:W-:-:S03]  /*23550*/  FADD.FTZ R6, R122, R7 ;  /* 0x000000077a067221 */ /* 0x000fc60000010000 */
[----:B------:R-:W-:Y:S01]  /*23560*/  FADD.FTZ R12, R132, R11 ;  /* 0x0000000b840c7221 */ /* 0x000fe20000010000 */
[----:B------:R-:W-:Y:S01]  /*23570*/  FADD.FTZ R6, R123, R6 ;  /* 0x000000067b067221 */ /* 0x000fe20000010000 */
[----:B------:R-:W-:Y:S02]  /*23580*/  IMAD.MOV.U32 R11, RZ, RZ, R208 ;  /* 0x000000ffff0b7224 */ /* 0x000fe400078e00d0 */
[----:B------:R-:W-:Y:S01]  /*23590*/  FADD.FTZ R7, R133, R12 ;  /* 0x0000000c85077221 */ /* 0x000fe20000010000 */
[----:B------:R-:W-:Y:S01]  /*235a0*/  FADD.FTZ R6, R179, R6 ;  /* 0x00000006b3067221 */ /* 0x000fe20000010000 */
[C---:B------:R-:W-:Y:S01]  /*235b0*/  F2FP.BF16.F32.PACK_AB R179, R127.reuse, R179 ;  /* 0x000000b37fb3723e */ /* 0x040fe200000010ff */
[----:B------:R-:W-:Y:S02]  /*235c0*/  IMAD.MOV.U32 R12, RZ, RZ, R205 ;  /* 0x000000ffff0c7224 */ /* 0x000fe400078e00cd */
[----:B------:R-:W-:Y:S01]  /*235d0*/  FADD.FTZ R7, R8, R7 ;  /* 0x0000000708077221 */ /* 0x000fe20000010000 */
[----:B------:R-:W-:Y:S01]  /*235e0*/  FADD.FTZ R6, R127, R6 ;  /* 0x000000067f067221 */ /* 0x000fe20000010000 */
[----:B------:R-:W-:Y:S01]  /*235f0*/  IMAD.MOV.U32 R8, RZ, RZ, R4 ;  /* 0x000000ffff087224 */ /* 0x000fe200078e0004 */
[----:B------:R-:W-:Y:S06]  /*23600*/  @P2 BRA `(.L_x_5262) ;  /* 0xffffffa800dc2947 */ /* 0x000fec000383ffff */
.L_x_5251:
[----:B------:R-:W-:Y:S05]  /*23610*/  BSYNC B0 ;  /* 0x0000000000007941 */ /* 0x000fea0003800000 */
.L_x_5250:
        /* <DEDUP_REMOVED lines=99> */
.L_x_5263:
[----:B------:R-:W-:Y:S01]  /*23c50*/  IMAD R13, R205, 0x8, R18 ;  /* 0x00000008cd0d7824 */ /* 0x000fe200078e0212 */
[----:B------:R-:W-:-:S04]  /*23c60*/  SHF.L.U32 R2, R208, 0x1f, RZ ;  /* 0x0000001fd0027819 */ /* 0x000fc800000006ff */
[----:B------:R0:W1:Y:S01]  /*23c70*/  SYNCS.PHASECHK.TRANS64.TRYWAIT P2, [R13+URZ+0x36850], R2 ;  /* 0x036850020d0075a7 */ /* 0x000062000804017f */
[----:B------:R-:W-:Y:S05]  /*23c80*/  @!P0 BRA `(.L_x_5264) ;  /* 0x0000000000048947 */ /* 0x000fea0003800000 */
[----:B------:R-:W-:Y:S01]  /*23c90*/  BPT.TRAP 0x1 ;  /* 0x000000040000795c */ /* 0x000fe20000300000 */
.L_x_5264:
        /* <DEDUP_REMOVED lines=9> */
.L_x_5266:
[----:B------:R-:W-:Y:S05]  /*23d30*/  BSYNC B0 ;  /* 0x0000000000007941 */ /* 0x000fea0003800000 */
.L_x_5265:
[----:B------:R-:W-:Y:S01]  /*23d40*/  IMAD.MOV.U32 R8, RZ, RZ, R0 ;  /* 0x000000ffff087224 */ /* 0x000fe200078e0000 */
[----:B------:R-:W-:Y:S01]  /*23d50*/  WARPGROUP.ARRIVE ;  /* 0x00000000000079c5 */ /* 0x000fe20000000000 */
[----:B------:R-:W-:Y:S02]  /*23d60*/  IMAD.MOV.U32 R9, RZ, RZ, 0x40000040 ;  /* 0x40000040ff097424 */ /* 0x000fe400078e00ff */
[----:B------:R-:W-:Y:S01]  /*23d70*/  VIADD R205, R205, 0x1 ;  /* 0x00000001cdcd7836 */ /* 0x000fe20000000000 */
[----:B------:R-:W-:Y:S01]  /*23d80*/  R2UR UR6, R8 ;  /* 0x00000000080672ca */ /* 0x000fe200000e0000 */
[----:B------:R-:W-:Y:S01]  /*23d90*/  VIADD R8, R0, 0x80 ;  /* 0x0000008000087836 */ /* 0x000fe20000000000 */
[----:B------:R-:W-:Y:S01]  /*23da0*/  R2UR UR7, R9 ;  /* 0x00000000090772ca */ /* 0x000fe200000e0000 */
[----:B------:R-:W-:Y:S01]  /*23db0*/  IMAD.MOV.U32 R9, RZ, RZ, 0x40000040 ;  /* 0x40000040ff097424 */ /* 0x000fe200078e00ff */
[----:B------:R-:W-:Y:S01]  /*23dc0*/  ISETP.NE.AND P2, PT, R205, 0x2, PT ;  /* 0x00000002cd00780c */ /* 0x000fe20003f45270 */
[----:B------:R-:W-:-:S03]  /*23dd0*/  VIADD R232, R232, 0x1 ;  /* 0x00000001e8e87836 */ /* 0x000fc60000000000 */
[----:B------:R-:W-:-:S07]  /*23de0*/  SEL R205, R205, RZ, P2 ;  /* 0x000000ffcdcd7207 */ /* 0x000fce0001000000 */
        /* <DEDUP_REMOVED lines=33> */
[----:B------:R-:W2:Y:S02]  /*24000*/  SHFL.BFLY PT, R0, R7, 0x2, 0x1f ;  /* 0x0c401f0007007f89 */ /* 0x000ea400000e0000 */
[----:B--2---:R-:W-:Y:S01]  /*24010*/  FADD.FTZ R0, R0, R7 ;  /* 0x0000000700007221 */ /* 0x004fe20000010000 */
[----:B------:R-:W-:Y:S02]  /*24020*/  WARPGROUP.DEPBAR.LE gsb0, 0x0 ;  /* 0x00008000000079c5 */ /* 0x000fe40000010000 */
[----:B------:R-:W-:-:S10]  /*24030*/  WARPGROUP.ARRIVE ;  /* 0x00000000000079c5 */ /* 0x000fd40000000000 */
[----:B------:R-:W-:Y:S01]  /*24040*/  HGMMA.64x192x16.F32.BF16 R24, R180, gdesc[UR4].tnspB, R24, gsb0 ;  /* 0x42e00004b4187df0 */ /* 0x000fe20008001818 */
[----:B------:R-:W-:Y:S02]  /*24050*/  R2UR UR6, R8 ;  /* 0x00000000080672ca */ /* 0x000fe400000e0000 */
[----:B------:R-:W-:Y:S02]  /*24060*/  R2UR UR7, R9 ;  /* 0x00000000090772ca */ /* 0x000fe400000e0000 */
[----:B------:R-:W0:Y:S02]  /*24070*/  SHFL.BFLY PT, R9, R6, 0x2, 0x1f ;  /* 0x0c401f0006097f89 */ /* 0x000e2400000e0000 */
[----:B01----:R-:W-:Y:S01]  /*24080*/  FADD.FTZ R2, R9, R6 ;  /* 0x0000000609027221 */ /* 0x003fe20000010000 */
[----:B------:R-:W-:Y:S01]  /*24090*/  CS2R R6, SRZ ;  /* 0x0000000000067805 */ /* 0x000fe2000001ff00 */
[----:B------:R-:W0:Y:S04]  /*240a0*/  SHFL.BFLY PT, R9, R0, 0x1, 0x1f ;  /* 0x0c201f0000097f89 */ /* 0x000e2800000e0000 */
[----:B------:R-:W1:Y:S01]  /*240b0*/  SHFL.BFLY PT, R11, R2, 0x1, 0x1f ;  /* 0x0c201f00020b7f89 */ /* 0x000e6200000e0000 */
[----:B0-----:R-:W-:Y:S01]  /*240c0*/  FADD.FTZ R12, R0, R9 ;  /* 0x00000009000c7221 */ /* 0x001fe20000010000 */
[----:B------:R-:W-:-:S02]  /*240d0*/  IMAD.MOV.U32 R0, RZ, RZ, -0x800000 ;  /* 0xff800000ff007424 */ /* 0x000fc400078e00ff */
[----:B-1----:R-:W-:Y:S02]  /*240e0*/  FADD.FTZ R14, R2, R11 ;  /* 0x0000000b020e7221 */ /* 0x002fe40000010000 */
[----:B------:R-:W-:Y:S01]  /*240f0*/  FSETP.NE.FTZ.AND P0, PT, R12, RZ, PT ;  /* 0x000000ff0c00720b */ /* 0x000fe20003f15000 */
[----:B------:R-:W-:Y:S01]  /*24100*/  IMAD.MOV.U32 R2, RZ, RZ, -0x800000 ;  /* 0xff800000ff027424 */ /* 0x000fe200078e00ff */
[----:B------:R-:W-:Y:S02]  /*24110*/  SEL R11, RZ, 0x1, P2 ;  /* 0x00000001ff0b7807 */ /* 0x000fe40001000000 */
[----:B------:R-:W-:Y:S02]  /*24120*/  FSETP.NE.FTZ.AND P3, PT, R14, RZ, PT ;  /* 0x000000ff0e00720b */ /* 0x000fe40003f75000 */
[----:B------:R-:W-:Y:S01]  /*24130*/  LOP3.LUT R208, R208, R11, RZ, 0x3c, !PT ;  /* 0x0000000bd0d07212 */ /* 0x000fe200078e3cff */
[----:B------:R-:W-:-:S05]  /*24140*/  @!P1 VIADD R11, R13, 0x36860 ;  /* 0x000368600d0b9836 */ /* 0x000fca0000000000 */
[----:B------:R-:W-:Y:S01]  /*24150*/  @!P1 PRMT R11, RZ, 0x654, R11 ;  /* 0x00000654ff0b9816 */ /* 0x000fe2000000000b */
        /* <DEDUP_REMOVED lines=13> */
[----:B------:R-:W-:Y:S03]  /*24230*/  HGMMA.64x192x16.F32.BF16 R24, R176, gdesc[UR4].tnspB, R24, gsb0 ;  /* 0x42e00004b0187df0 */ /* 0x000fe60008001818 */
        /* <DEDUP_REMOVED lines=98> */
.L_x_5162:
        /* <DEDUP_REMOVED lines=58> */
[C---:B------:R-:W-:Y:S02]  /*24c00*/  IADD3 R137, P2, R26.reuse, 0x20, RZ ;  /* 0x000000201a897810 */ /* 0x040fe40007f5e0ff */
[C---:B------:R-:W-:Y:S02]  /*24c10*/  IADD3 R145, P0, R26.reuse, 0x4020, RZ ;  /* 0x000040201a917810 */ /* 0x040fe40007f1e0ff */
[----:B------:R-:W-:Y:S01]  /*24c20*/  LOP3.LUT R6, R137, 0x380, RZ, 0xc0, !PT ;  /* 0x0000038089067812 */ /* 0x000fe200078ec0ff */
[--C-:B------:R-:W-:Y:S01]  /*24c30*/  IMAD.X R9, RZ, RZ, R27.reuse, P2 ;  /* 0x000000ffff097224 */ /* 0x100fe200010e061b */
[----:B------:R-:W-:Y:S01]  /*24c40*/  LOP3.LUT R7, R26, 0x380, RZ, 0xc0, !PT ;  /* 0x000003801a077812 */ /* 0x000fe200078ec0ff */
[----:B------:R-:W-:Y:S01]  /*24c50*/  IMAD.X R21, RZ, RZ, R27, P0 ;  /* 0x000000ffff157224 */ /* 0x000fe200000e061b */
[----:B------:R-:W-:Y:S02]  /*24c60*/  SHF.R.U64 R6, R6, 0x3, RZ ;  /* 0x0000000306067819 */ /* 0x000fe400000012ff */
[----:B------:R-:W-:-:S02]  /*24c70*/  IADD3 R139, P1, R26, 0x40, RZ ;  /* 0x000000401a8b7810 */ /* 0x000fc40007f3e0ff */
[C---:B------:R-:W-:Y:S02]  /*24c80*/  IADD3 R141, P6, R26.reuse, 0x60, RZ ;  /* 0x000000601a8d7810 */ /* 0x040fe40007fde0ff */
[----:B------:R-:W-:Y:S01]  /*24c90*/  IADD3 R143, P5, R26, 0x4000, RZ ;  /* 0x000040001a8f7810 */ /* 0x000fe20007fbe0ff */
[--C-:B------:R-:W-:Y:S01]  /*24ca0*/  IMAD.X R11, RZ, RZ, R27.reuse, P1 ;  /* 0x000000ffff0b7224 */ /* 0x100fe200008e061b */
[----:B------:R-:W-:Y:S01]  /*24cb0*/  LOP3.LUT R8, R6, R137, RZ, 0x3c, !PT ;  /* 0x0000008906087212 */ /* 0x000fe200078e3cff */
[--C-:B------:R-:W-:Y:S01]  /*24cc0*/  IMAD.X R13, RZ, RZ, R27.reuse, P6 ;  /* 0x000000ffff0d7224 */ /* 0x100fe200030e061b */
[----:B------:R-:W-:Y:S01]  /*24cd0*/  LOP3.LUT R6, R145, 0x380, RZ, 0xc0, !PT ;  /* 0x0000038091067812 */ /* 0x000fe200078ec0ff */
[----:B------:R-:W-:Y:S01]  /*24ce0*/  IMAD.X R15, RZ, RZ, R27, P5 ;  /* 0x000000ffff0f7224 */ /* 0x000fe200028e061b */
[----:B------:R-:W-:Y:S02]  /*24cf0*/  SHF.R.U64 R7, R7, 0x3, RZ ;  /* 0x0000000307077819 */ /* 0x000fe400000012ff */
[----:B------:R-:W-:-:S02]  /*24d00*/  IADD3 R147, P4, R26, 0x4040, RZ ;  /* 0x000040401a937810 */ /* 0x000fc40007f9e0ff */
[C---:B------:R-:W-:Y:S02]  /*24d10*/  IADD3 R149, P3, R26.reuse, 0x4060, RZ ;  /* 0x000040601a957810 */ /* 0x040fe40007f7e0ff */
        /* <DEDUP_REMOVED lines=9> */
[--C-:B------:R-:W-:Y:S01]  /*24db0*/  IMAD.X R47, RZ, RZ, R27.reuse, P6 ;  /* 0x000000ffff2f7224 */ /* 0x100fe200030e061b */
[----:B------:R-:W-:Y:S01]  /*24dc0*/  LOP3.LUT R26, R7, R26, RZ, 0x3c, !PT ;  /* 0x0000001a071a7212 */ /* 0x000fe200078e3cff */
[----:B------:R-:W-:Y:S01]  /*24dd0*/  IMAD.X R7, RZ, RZ, R27, P5 ;  /* 0x000000ffff077224 */ /* 0x000fe200028e061b */
[----:B------:R-:W-:-:S02]  /*24de0*/  LOP3.LUT R10, R139, 0x380, RZ, 0xc0, !PT ;  /* 0x000003808b0a7812 */ /* 0x000fc400078ec0ff */
[----:B------:R-:W-:Y:S02]  /*24df0*/  LOP3.LUT R34, R149, 0x380, RZ, 0xc0, !PT ;  /* 0x0000038095227812 */ /* 0x000fe400078ec0ff */
[----:B------:R-:W-:Y:S02]  /*24e00*/  LOP3.LUT R20, R6, R145, RZ, 0x3c, !PT ;  /* 0x0000009106147212 */ /* 0x000fe400078e3cff */
[----:B------:R-:W-:Y:S02]  /*24e10*/  MOV R78, R26 ;  /* 0x0000001a004e7202 */ /* 0x000fe40000000f00 */
[----:B------:R-:W-:Y:S02]  /*24e20*/  LOP3.LUT R6, R153, 0x380, RZ, 0xc0, !PT ;  /* 0x0000038099067812 */ /* 0x000fe400078ec0ff */
[----:B------:R-:W-:Y:S02]  /*24e30*/  LOP3.LUT R27, R155, 0x380, RZ, 0xc0, !PT ;  /* 0x000003809b1b7812 */ /* 0x000fe400078ec0ff */
[----:B------:R-:W-:-:S02]  /*24e40*/  LOP3.LUT R12, R141, 0x380, RZ, 0xc0, !PT ;  /* 0x000003808d0c7812 */ /* 0x000fc400078ec0ff */
[----:B------:R-:W-:Y:S02]  /*24e50*/  LOP3.LUT R14, R143, 0x380, RZ, 0xc0, !PT ;  /* 0x000003808f0e7812 */ /* 0x000fe400078ec0ff */
[----:B------:R-:W-:Y:S02]  /*24e60*/  SHF.R.U64 R10, R10, 0x3, RZ ;  /* 0x000000030a0a7819 */ /* 0x000fe400000012ff */
[----:B------:R-:W-:Y:S02]  /*24e70*/  SHF.R.U64 R34, R34, 0x3, RZ ;  /* 0x0000000322227819 */ /* 0x000fe400000012ff */
[----:B------:R-:W-:Y:S02]  /*24e80*/  LOP3.LUT R42, R86, 0x380, RZ, 0xc0, !PT ;  /* 0x00000380562a7812 */ /* 0x000fe400078ec0ff */
[----:B------:R-:W-:Y:S02]  /*24e90*/  F2FP.BF16.F32.PACK_AB R26, R29, R28 ;  /* 0x0000001c1d1a723e */ /* 0x000fe400000010ff */
[----:B------:R-:W-:-:S02]  /*24ea0*/  SHF.R.U64 R6, R6, 0x3, RZ ;  /* 0x0000000306067819 */ /* 0x000fc400000012ff */
[----:B------:R-:W-:Y:S02]  /*24eb0*/  LOP3.LUT R30, R147, 0x380, RZ, 0xc0, !PT ;  /* 0x00000380931e7812 */ /* 0x000fe400078ec0ff */
[----:B------:R-:W-:Y:S02]  /*24ec0*/  SHF.R.U64 R28, R27, 0x3, RZ ;  /* 0x000000031b1c7819 */ /* 0x000fe400000012ff */
[----:B------:R-:W-:Y:S02]  /*24ed0*/  SHF.R.U64 R12, R12, 0x3, RZ ;  /* 0x000000030c0c7819 */ /* 0x000fe400000012ff */
[----:B------:R-:W-:Y:S02]  /*24ee0*/  SHF.R.U64 R14, R14, 0x3, RZ ;  /* 0x000000030e0e7819 */ /* 0x000fe400000012ff */
[----:B------:R-:W-:Y:S02]  /*24ef0*/  LOP3.LUT R10, R10, R139, RZ, 0x3c, !PT ;  /* 0x0000008b0a0a7212 */ /* 0x000fe400078e3cff */
[----:B------:R-:W-:-:S02]  /*24f00*/  LOP3.LUT R34, R34, R149, RZ, 0x3c, !PT ;  /* 0x0000009522227212 */ /* 0x000fc400078e3cff */
[----:B------:R-:W-:Y:S02]  /*24f10*/  SHF.R.U64 R29, R42, 0x3, RZ ;  /* 0x000000032a1d7819 */ /* 0x000fe400000012ff */
[----:B------:R-:W-:Y:S02]  /*24f20*/  LOP3.LUT R42, R6, R153, RZ, 0x3c, !PT ;  /* 0x00000099062a7212 */ /* 0x000fe400078e3cff */
[----:B------:R-:W-:Y:S02]  /*24f30*/  SHF.R.U64 R30, R30, 0x3, RZ ;  /* 0x000000031e1e7819 */ /* 0x000fe400000012ff */
[----:B------:R-:W-:Y:S02]  /*24f40*/  LOP3.LUT R46, R28, R155, RZ, 0x3c, !PT ;  /* 0x0000009b1c2e7212 */ /* 0x000fe400078e3cff */
[----:B------:R-:W-:Y:S02]  /*24f50*/  LOP3.LUT R12, R12, R141, RZ, 0x3c, !PT ;  /* 0x0000008d0c0c7212 */ /* 0x000fe400078e3cff */
[----:B------:R-:W-:-:S02]  /*24f60*/  MOV R28, R8 ;  /* 0x00000008001c7202 */ /* 0x000fc40000000f00 */
[----:B------:R-:W-:Y:S02]  /*24f70*/  LOP3.LUT R14, R14, R143, RZ, 0x3c, !PT ;  /* 0x0000008f0e0e7212 */ /* 0x000fe400078e3cff */
[----:B------:R-:W-:Y:S02]  /*24f80*/  F2FP.BF16.F32.PACK_AB R27, R134, R123 ;  /* 0x0000007b861b723e */ /* 0x000fe400000010ff */
[----:B------:R-:W-:Y:S02]  /*24f90*/  MOV R9, R10 ;  /* 0x0000000a00097202 */ /* 0x000fe40000000f00 */
[----:B------:R-:W-:Y:S01]  /*24fa0*/  MOV R8, R34 ;  /* 0x0000002200087202 */ /* 0x000fe20000000f00 */
[----:B------:R-:W-:Y:S01]  /*24fb0*/  STSM.16.M88.4 [R78], R24 ;  /* 0x000000184e007844 */ /* 0x000fe20000000200 */
[----:B------:R-:W-:Y:S02]  /*24fc0*/  LOP3.LUT R38, R151, 0x380, RZ, 0xc0, !PT ;  /* 0x0000038097267812 */ /* 0x000fe400078ec0ff */
[----:B------:R-:W-:-:S02]  /*24fd0*/  MOV R11, R42 ;  /* 0x0000002a000b7202 */ /* 0x000fc40000000f00 */
[----:B------:R-:W-:Y:S02]  /*24fe0*/  F2FP.BF16.F32.PACK_AB R34, R37, R36 ;  /* 0x000000242522723e */ /* 0x000fe400000010ff */
[----:B------:R-:W-:Y:S02]  /*24ff0*/  F2FP.BF16.F32.PACK_AB R35, R132, R121 ;  /* 0x000000798423723e */ /* 0x000fe400000010ff */
[----:B------:R-:W-:Y:S02]  /*25000*/  LOP3.LUT R30, R30, R147, RZ, 0x3c, !PT ;  /* 0x000000931e1e7212 */ /* 0x000fe400078e3cff */
[----:B------:R-:W-:Y:S01]  /*25010*/  F2FP.BF16.F32.PACK_AB R42, R45, R44 ;  /* 0x0000002c2d2a723e */ /* 0x000fe200000010ff */
[----:B------:R-:W-:Y:S01]  /*25020*/  STSM.16.M88.4 [R28], R32 ;  /* 0x000000201c007844 */ /* 0x000fe20000000200 */
[----:B------:R-:W-:Y:S02]  /*25030*/  F2FP.BF16.F32.PACK_AB R43, R130, R3 ;  /* 0x00000003822b723e */ /* 0x000fe400000010ff */
[----:B------:R-:W-:-:S02]  /*25040*/  MOV R12, R12 ;  /* 0x0000000c000c7202 */ /* 0x000fc40000000f00 */
[----:B------:R-:W-:Y:S01]  /*25050*/  MOV R14, R14 ;  /* 0x0000000e000e7202 */ /* 0x000fe20000000f00 */
[----:B------:R-:W-:Y:S01]  /*25060*/  STSM.16.M88.4 [R9], R40 ;  /* 0x0000002809007844 */ /* 0x000fe20000000200 */
[----:B------:R-:W-:Y:S02]  /*25070*/  SHF.R.U64 R38, R38, 0x3, RZ ;  /* 0x0000000326267819 */ /* 0x000fe400000012ff */
[----:B------:R-:W-:Y:S01]  /*25080*/  MOV R20, R20 ;  /* 0x0000001400147202 */ /* 0x000fe20000000f00 */
[----:B------:R-:W-:Y:S01]  /*25090*/  STSM.16.M88.4 [R12], R48 ;  /* 0x000000300c007844 */ /* 0x000fe20000000200 */
[----:B------:R-:W-:Y:S02]  /*250a0*/  MOV R30, R30 ;  /* 0x0000001e001e7202 */ /* 0x000fe40000000f00 */
[----:B------:R-:W-:Y:S01]  /*250b0*/  LOP3.LUT R38, R38, R151, RZ, 0x3c, !PT ;  /* 0x0000009726267212 */ /* 0x000fe200078e3cff */
[----:B------:R-:W-:Y:S01]  /*250c0*/  STSM.16.M88.4 [R14], R56 ;  /* 0x000000380e007844 */ /* 0x000fe20000000200 */
[----:B------:R-:W-:-:S02]  /*250d0*/  LOP3.LUT R6, R29, R86, RZ, 0x3c, !PT ;  /* 0x000000561d067212 */ /* 0x000fc400078e3cff */
[----:B------:R-:W-:Y:S01]  /*250e0*/  MOV R38, R38 ;  /* 0x0000002600267202 */ /* 0x000fe20000000f00 */
[----:B------:R2:W-:Y:S01]  /*250f0*/  STSM.16.M88.4 [R20], R64 ;  /* 0x0000004014007844 */ /* 0x0005e20000000200 */
[----:B------:R-:W-:Y:S02]  /*25100*/  ISETP.NE.U32.AND P0, PT, RZ, UR4, PT ;  /* 0x00000004ff007c0c */ /* 0x000fe4000bf05070 */
[----:B------:R-:W-:Y:S01]  /*25110*/  MOV R46, R46 ;  /* 0x0000002e002e7202 */ /* 0x000fe20000000f00 */
[----:B------:R-:W-:Y:S01]  /*25120*/  STSM.16.M88.4 [R30], R72 ;  /* 0x000000481e007844 */ /* 0x000fe20000000200 */
[----:B------:R-:W-:Y:S02]  /*25130*/  MOV R10, R6 ;  /* 0x00000006000a7202 */ /* 0x000fe40000000f00 */
[----:B------:R-:W-:Y:S01]  /*25140*/  ISETP.NE.AND.EX P0, PT, RZ, UR5, PT, P0 ;  /* 0x00000005ff007c0c */ /* 0x000fe2000bf05300 */
[----:B------:R3:W-:Y:S04]  /*25150*/  STSM.16.M88.4 [R8], R80 ;  /* 0x0000005008007844 */ /* 0x0007e80000000200 */
[----:B------:R-:W-:Y:S04]  /*25160*/  STSM.16.M88.4 [R38], R88 ;  /* 0x0000005826007844 */ /* 0x000fe80000000200 */
[----:B------:R4:W-:Y:S01]  /*25170*/  STSM.16.M88.4 [R11], R96 ;  /* 0x000000600b007844 */ /* 0x0009e20000000200 */
[----:B--2---:R-:W-:-:S03]  /*25180*/  IMAD.MOV.U32 R20, RZ, RZ, RZ ;  /* 0x000000ffff147224 */ /* 0x004fc600078e00ff */
[----:B------:R2:W-:Y:S01]  /*25190*/  STSM.16.M88.4 [R46], R104 ;  /* 0x000000682e007844 */ /* 0x0005e20000000200 */
[----:B---3--:R-:W-:-:S03]  /*251a0*/  IADD3 R8, P1, R229, UR4, RZ ;  /* 0x00000004e5087c10 */ /* 0x008fc6000ff3e0ff */
[----:B------:R2:W-:Y:S01]  /*251b0*/  STSM.16.M88.4 [R10], R112 ;  /* 0x000000700a007844 */ /* 0x0005e20000000200 */
[----:B------:R-:W-:Y:S01]  /*251c0*/  IADD3.X R9, R230, UR5, RZ, P1, !PT ;  /* 0x00000005e6097c10 */ /* 0x000fe20008ffe4ff */
[----:B------:R-:W-:Y:S01]  /*251d0*/  ULDC.64 UR4, c[0x0][0xbe0] ;  /* 0x0002f80000047ab9 */ /* 0x000fe20000000a00 */
[----:B------:R-:W-:Y:S01]  /*251e0*/  BAR.SYNC.DEFER_BLOCKING 0x1, 0x100 ;  /* 0x0044000000007b1d */ /* 0x000fe20000010000 */
[----:B------:R-:W-:-:S04]  /*251f0*/  ISETP.NE.U32.AND P1, PT, RZ, UR4, PT ;  /* 0x00000004ff007c0c */ /* 0x000fc8000bf25070 */
[----:B------:R-:W-:-:S13]  /*25200*/  ISETP.NE.AND.EX P1, PT, RZ, UR5, PT, P1 ;  /* 0x00000005ff007c0c */ /* 0x000fda000bf25310 */
[----:B------:R-:W-:Y:S01]  /*25210*/  @P1 IADD3 R6, P2, R229, UR4, RZ ;  /* 0x00000004e5061c10 */ /* 0x000fe2000ff5e0ff */
[----:B------:R-:W-:Y:S02]  /*25220*/  ULDC UR4, c[0x0][0xa88] ;  /* 0x0002a20000047ab9 */ /* 0x000fe40000000800 */
[----:B------:R-:W-:Y:S01]  /*25230*/  IMAD.U32 R60, RZ, RZ, UR4 ;  /* 0x00000004ff3c7e24 */ /* 0x000fe2000f8e00ff */
[----:B------:R-:W-:Y:S01]  /*25240*/  @P1 IADD3.X R7, R230, UR5, RZ, P2, !PT ;  /* 0x00000005e6071c10 */ /* 0x000fe200097fe4ff */
[----:B------:R2:W5:Y:S01]  /*25250*/  @P0 LDG.E R20, desc[UR60][R8.64] ;  /* 0x0000003c08140981 */ /* 0x000562000c1e1900 */
[----:B------:R-:W-:-:S03]  /*25260*/  IMAD R3, R224, 0x40, R221 ;  /* 0x00000040e0037824 */ /* 0x000fc600078e02dd */
[----:B------:R2:W5:Y:S01]  /*25270*/  @P1 LDG.E R60, desc[UR60][R6.64] ;  /* 0x0000003c063c1981 */ /* 0x000562000c1e1900 */
[----:B------:R-:W-:-:S03]  /*25280*/  IMAD.WIDE R4, R3, 0x2, R4 ;  /* 0x0000000203047825 */ /* 0x000fc600078e0204 */
[----:B----4-:R-:W-:-:S04]  /*25290*/  IADD3 R11, P4, R4, 0x1000, RZ ;  /* 0x00001000040b7810 */ /* 0x010fc80007f9e0ff */
[----:B------:R-:W-:Y:S01]  /*252a0*/  LOP3.LUT R3, R11, 0x380, RZ, 0xc0, !PT ;  /* 0x000003800b037812 */ /* 0x000fe200078ec0ff */
[----:B------:R-:W-:Y:S08]  /*252b0*/  @P1 BRA `(.L_x_5270) ;  /* 0x0000000000101947 */ /* 0x000ff00003800000 */
[----:B------:R-:W-:Y:S05]  /*252c0*/  @!P0 BRA `(.L_x_5270) ;  /* 0x00000000000c8947 */ /* 0x000fea0003800000 */
[----:B--2---:R-:W2:Y:S04]  /*252d0*/  LDG.E R7, desc[UR60][R8.64] ;  /* 0x0000003c08077981 */ /* 0x004ea8000c1e1900 */
[----:B-----5:R-:W2:Y:S02]  /*252e0*/  LDG.E R60, desc[UR60][R8.64+0x4] ;  /* 0x0000043c083c7981 */ /* 0x020ea4000c1e1900 */
[----:B--2---:R-:W-:-:S07]  /*252f0*/  IMAD.IADD R60, R60, 0x1, -R7 ;  /* 0x000000013c3c7824 */ /* 0x004fce00078e0a07 */
.L_x_5270:
[----:B--2---:R-:W2:Y:S01]  /*25300*/  LDL R10, [R1+0x4c] ;  /* 0x00004c00010a7983 */ /* 0x004ea20000100800 */
[----:B------:R-:W-:Y:S01]  /*25310*/  SHF.R.S32.HI R61, RZ, 0x1f, R228 ;  /* 0x0000001fff3d7819 */ /* 0x000fe200000114e4 */
[----:B------:R-:W-:Y:S01]  /*25320*/  ULDC.64 UR4, c[0x0][0xb70] ;  /* 0x0002dc0000047ab9 */ /* 0x000fe20000000a00 */
[----:B------:R-:W-:Y:S02]  /*25330*/  SHF.R.U64 R8, R3, 0x3, RZ ;  /* 0x0000000303087819 */ /* 0x000fe400000012ff */
[--C-:B-----5:R-:W-:Y:S01]  /*25340*/  SHF.R.S32.HI R21, RZ, 0x1f, R20.reuse ;  /* 0x0000001fff157819 */ /* 0x120fe20000011414 */
[----:B------:R-:W-:Y:S01]  /*25350*/  IMAD R3, R61, UR4, RZ ;  /* 0x000000043d037c24 */ /* 0x000fe2000f8e02ff */
[----:B------:R-:W-:Y:S02]  /*25360*/  SEL R237, R237, RZ, !P0 ;  /* 0x000000ffeded7207 */ /* 0x000fe40004000000 */
[----:B------:R-:W-:Y:S01]  /*25370*/  SEL R231, R231, RZ, !P0 ;  /* 0x000000ffe7e77207 */ /* 0x000fe20004000000 */
[----:B------:R-:W-:Y:S01]  /*25380*/  IMAD R3, R228, UR5, R3 ;  /* 0x00000005e4037c24 */ /* 0x000fe2000f8e0203 */
[----:B------:R-:W-:Y:S01]  /*25390*/  LOP3.LUT R8, R8, R11, RZ, 0x3c, !PT ;  /* 0x0000000b08087212 */ /* 0x000fe200078e3cff */
[----:B------:R-:W-:Y:S01]  /*253a0*/  IMAD.WIDE.U32 R6, R228, UR4, R20 ;  /* 0x00000004e4067c25 */ /* 0x000fe2000f8e0014 */
[----:B------:R-:W-:Y:S01]  /*253b0*/  ULDC.64 UR4, c[0x0][0xb78] ;  /* 0x0002de0000047ab9 */ /* 0x000fe20000000a00 */
[----:B------:R-:W-:-:S02]  /*253c0*/  LEA R11, R235, R227, 0x7 ;  /* 0x000000e3eb0b7211 */ /* 0x000fc400078e38ff */
[----:B------:R-:W-:Y:S01]  /*253d0*/  IMAD.IADD R7, R7, 0x1, R3 ;  /* 0x0000000107077824 */ /* 0x000fe200078e0203 */
[C---:B------:R-:W-:Y:S01]  /*253e0*/  IADD3 R29, P0, R4.reuse, 0x4000, RZ ;  /* 0x00004000041d7810 */ /* 0x040fe20007f1e0ff */
[----:B------:R-:W-:Y:S01]  /*253f0*/  IMAD R3, R237, UR4, RZ ;  /* 0x00000004ed037c24 */ /* 0x000fe2000f8e02ff */
[C---:B------:R-:W-:Y:S01]  /*25400*/  IADD3 R13, P5, R4.reuse, 0x2000, RZ ;  /* 0x00002000040d7810 */ /* 0x040fe20007fbe0ff */
[C---:B------:R-:W-:Y:S01]  /*25410*/  IMAD.WIDE.U32 R6, R231.reuse, UR4, R6 ;  /* 0x00000004e7067c25 */ /* 0x040fe2000f8e0006 */
[C---:B------:R-:W-:Y:S02]  /*25420*/  IADD3 R25, P6, R4.reuse, 0x3000, RZ ;  /* 0x0000300004197810 */ /* 0x040fe40007fde0ff */
[C---:B------:R-:W-:Y:S01]  /*25430*/  IADD3 R37, P2, R4.reuse, 0x6000, RZ ;  /* 0x0000600004257810 */ /* 0x040fe20007f5e0ff */
[----:B------:R-:W-:Y:S01]  /*25440*/  IMAD R9, R231, UR5, R3 ;  /* 0x00000005e7097c24 */ /* 0x000fe2000f8e0203 */
[----:B------:R-:W-:Y:S01]  /*25450*/  SHF.R.S32.HI R3, RZ, 0x1f, R11 ;  /* 0x0000001fff037819 */ /* 0x000fe2000001140b */
[----:B------:R-:W-:Y:S01]  /*25460*/  ULDC.64 UR4, c[0x0][0xb40] ;  /* 0x0002d00000047ab9 */ /* 0x000fe20000000a00 */
[----:B------:R-:W-:-:S02]  /*25470*/  IADD3 R33, P1, R4, 0x5000, RZ ;  /* 0x0000500004217810 */ /* 0x000fc40007f3e0ff */
[----:B------:R-:W-:Y:S02]  /*25480*/  IADD3 R6, P3, R11, R6, RZ ;  /* 0x000000060b067210 */ /* 0x000fe40007f7e0ff */
[----:B------:R-:W-:Y:S02]  /*25490*/  LOP3.LUT R28, R29, 0x380, RZ, 0xc0, !PT ;  /* 0x000003801d1c7812 */ /* 0x000fe400078ec0ff */
[----:B------:R-:W-:Y:S02]  /*254a0*/  LOP3.LUT R12, R13, 0x380, RZ, 0xc0, !PT ;  /* 0x000003800d0c7812 */ /* 0x000fe400078ec0ff */
[----:B------:R-:W-:Y:S02]  /*254b0*/  LOP3.LUT R24, R25, 0x380, RZ, 0xc0, !PT ;  /* 0x0000038019187812 */ /* 0x000fe400078ec0ff */
[----:B------:R-:W-:Y:S02]  /*254c0*/  LOP3.LUT R36, R37, 0x380, RZ, 0xc0, !PT ;  /* 0x0000038025247812 */ /* 0x000fe400078ec0ff */
[----:B------:R-:W-:-:S02]  /*254d0*/  LOP3.LUT R32, R33, 0x380, RZ, 0xc0, !PT ;  /* 0x0000038021207812 */ /* 0x000fc400078ec0ff */
[----:B------:R-:W-:Y:S01]  /*254e0*/  IADD3.X R3, R3, R7, R9, P3, !PT ;  /* 0x0000000703037210 */ /* 0x000fe20001ffe409 */
[----:B------:R-:W-:Y:S01]  /*254f0*/  IMAD.X R9, RZ, RZ, R5, P4 ;  /* 0x000000ffff097224 */ /* 0x000fe200020e0605 */
[----:B------:R-:W-:Y:S02]  /*25500*/  SHF.R.U64 R28, R28, 0x3, RZ ;  /* 0x000000031c1c7819 */ /* 0x000fe400000012ff */
[----:B------:R-:W-:Y:S02]  /*25510*/  SHF.R.U64 R12, R12, 0x3, RZ ;  /* 0x000000030c0c7819 */ /* 0x000fe400000012ff */
[----:B------:R-:W-:Y:S02]  /*25520*/  SHF.R.U64 R24, R24, 0x3, RZ ;  /* 0x0000000318187819 */ /* 0x000fe400000012ff */
[----:B------:R-:W-:Y:S02]  /*25530*/  LEA R54, P3, R6, UR4, 0x2 ;  /* 0x0000000406367c11 */ /* 0x000fe4000f8610ff */
[----:B------:R-:W-:-:S02]  /*25540*/  SHF.R.U64 R36, R36, 0x3, RZ ;  /* 0x0000000324247819 */ /* 0x000fc400000012ff */
[----:B------:R-:W-:Y:S02]  /*25550*/  SHF.R.U64 R32, R32, 0x3, RZ ;  /* 0x0000000320207819 */ /* 0x000fe400000012ff */
        /* <DEDUP_REMOVED lines=8> */
[----:B------:R-:W-:Y:S01]  /*255e0*/  LOP3.LUT R36, R36, R37, RZ, 0x3c, !PT ;  /* 0x0000002524247212 */ /* 0x000fe200078e3cff */
[----:B------:R-:W-:Y:S01]  /*255f0*/  IMAD.X R37, RZ, RZ, R5, P2 ;  /* 0x000000ffff257224 */ /* 0x000fe200010e0605 */
[C---:B------:R-:W-:Y:S01]  /*25600*/  IADD3 R41, P3, R4.reuse, 0x7000, RZ ;  /* 0x0000700004297810 */ /* 0x040fe20007f7e0ff */
[----:B------:R-:W-:Y:S01]  /*25610*/  ULDC.64 UR4, c[0x0][0xaa0] ;  /* 0x0002a80000047ab9 */ /* 0x000fe20000000a00 */
[----:B------:R-:W-:-:S02]  /*25620*/  IADD3 R45, P4, R4, 0x8000, RZ ;  /* 0x00008000042d7810 */ /* 0x000fc40007f9e0ff */
[C---:B------:R-:W-:Y:S02]  /*25630*/  IADD3 R49, P5, R4.reuse, 0x9000, RZ ;  /* 0x0000900004317810 */ /* 0x040fe40007fbe0ff */
[----:B------:R-:W-:Y:S02]  /*25640*/  IADD3 R53, P6, R4, 0xa000, RZ ;  /* 0x0000a00004357810 */ /* 0x000fe40007fde0ff */
[----:B------:R-:W-:Y:S01]  /*25650*/  LOP3.LUT R32, R32, R33, RZ, 0x3c, !PT ;  /* 0x0000002120207212 */ /* 0x000fe200078e3cff */
[--C-:B------:R-:W-:Y:S01]  /*25660*/  IMAD.X R33, RZ, RZ, R5.reuse, P1 ;  /* 0x000000ffff217224 */ /* 0x100fe200008e0605 */
[----:B------:R-:W-:Y:S02]  /*25670*/  IADD3 R6, P2, R4, 0xb000, RZ ;  /* 0x0000b00004067810 */ /* 0x000fe40007f5e0ff */
[----:B------:R-:W-:Y:S02]  /*25680*/  LOP3.LUT R40, R41, 0x380, RZ, 0xc0, !PT ;  /* 0x0000038029287812 */ /* 0x000fe400078ec0ff */
[----:B------:R-:W-:Y:S01]  /*25690*/  LOP3.LUT R44, R45, 0x380, RZ, 0xc0, !PT ;  /* 0x000003802d2c7812 */ /* 0x000fe200078ec0ff */
[----:B------:R-:W-:Y:S01]  /*256a0*/  IMAD.X R57, RZ, RZ, R5, P2 ;  /* 0x000000ffff397224 */ /* 0x000fe200010e0605 */
        /* <DEDUP_REMOVED lines=17> */
[----:B------:R-:W-:-:S02]  /*257c0*/  IMAD R21, R21, UR4, RZ ;  /* 0x0000000415157c24 */ /* 0x000fc4000f8e02ff */
[----:B------:R-:W-:Y:S02]  /*257d0*/  IMAD R63, R235, -0x80, R60 ;  /* 0xffffff80eb3f7824 */ /* 0x000fe400078e023c */
[----:B------:R-:W-:-:S03]  /*257e0*/  IMAD R21, R20, UR5, R21 ;  /* 0x0000000514157c24 */ /* 0x000fc6000f8e0215 */
[----:B------:R-:W-:Y:S02]  /*257f0*/  ISETP.GE.AND P3, PT, R224, R63, PT ;  /* 0x0000003fe000720c */ /* 0x000fe40003f66270 */
[----:B------:R-:W-:Y:S01]  /*25800*/  SHF.R.S32.HI R225, RZ, 0x1f, R224 ;  /* 0x0000001fffe17819 */ /* 0x000fe200000114e0 */
[----:B------:R-:W-:Y:S01]  /*25810*/  BSSY B1, `(.L_x_5271) ;  /* 0x0000047000017945 */ /* 0x000fe20003800000 */
[----:B--2---:R-:W-:-:S04]  /*25820*/  LOP3.LUT P0, RZ, R10, 0x3, RZ, 0xc0, !PT ;  /* 0x000000030aff7812 */ /* 0x004fc8000780c0ff */
[-C--:B------:R-:W-:Y:S02]  /*25830*/  ISETP.GE.OR P1, PT, R11, R60.reuse, P0 ;  /* 0x0000003c0b00720c */ /* 0x080fe40000726670 */
[----:B------:R-:W-:Y:S02]  /*25840*/  ISETP.GE.OR P0, PT, R3, R60, P0 ;  /* 0x0000003c0300720c */ /* 0x000fe40000706670 */
[----:B------:R-:W-:-:S04]  /*25850*/  LOP3.LUT R3, R6, 0x380, RZ, 0xc0, !PT ;  /* 0x0000038006037812 */ /* 0x000fc800078ec0ff */
[----:B------:R-:W-:-:S04]  /*25860*/  SHF.R.U64 R3, R3, 0x3, RZ ;  /* 0x0000000303037819 */ /* 0x000fc800000012ff */
[----:B------:R-:W-:Y:S01]  /*25870*/  LOP3.LUT R56, R3, R6, RZ, 0x3c, !PT ;  /* 0x0000000603387212 */ /* 0x000fe200078e3cff */
[----:B------:R-:W-:Y:S04]  /*25880*/  @!P1 STG.E desc[UR60][R54.64], R2 ;  /* 0x0000000236009986 */ /* 0x000fe8000c10193c */
[----:B------:R2:W-:Y:S01]  /*25890*/  @!P0 STG.E desc[UR60][R54.64+0x20], R0 ;  /* 0x0000200036008986 */ /* 0x0005e2000c10193c */
[----:B------:R-:W-:-:S03]  /*258a0*/  SHF.R.S32.HI R3, RZ, 0x1f, R221 ;  /* 0x0000001fff037819 */ /* 0x000fc600000114dd */
        /* <DEDUP_REMOVED lines=12> */
[----:B------:R-:W-:-:S02]  /*25970*/  IMAD.MOV.U32 R2, RZ, RZ, R221 ;  /* 0x000000ffff027224 */ /* 0x000fc400078e00dd */
[----:B------:R-:W-:Y:S01]  /*25980*/  VIADD R0, R224, 0x20 ;  /* 0x00000020e0007836 */ /* 0x000fe20000000000 */
[----:B------:R-:W-:Y:S01]  /*25990*/  @!PT LDS RZ, [RZ] ;  /* 0x00000000fffff984 */ /* 0x000fe20000000800 */
[----:B------:R-:W-:Y:S01]  /*259a0*/  @!PT LDS RZ, [RZ] ;  /* 0x00000000fffff984 */ /* 0x000fe20000000800 */
[----:B------:R-:W-:Y:S01]  /*259b0*/  @!PT LDS RZ, [RZ] ;  /* 0x00000000fffff984 */ /* 0x000fe20000000800 */
[----:B------:R-:W-:Y:S01]  /*259c0*/  @!PT LDS RZ, [RZ] ;  /* 0x00000000fffff984 */ /* 0x000fe20000000800 */
[----:B------:R2:W-:Y:S06]  /*259d0*/  MEMBAR.ALL.CTA ;  /* 0x0000000000007992 */ /* 0x0005ec0000008000 */
[----:B--2---:R-:W2:Y:S01]  /*259e0*/  FENCE.VIEW.ASYNC.S ;  /* 0x00000000000073c6 */ /* 0x004ea20000000000 */
[----:B------:R-:W-:Y:S01]  /*259f0*/  IMAD.WIDE.U32 R2, R20, UR4, R2 ;  /* 0x0000000414027c25 */ /* 0x000fe2000f8e0002 */
[----:B------:R-:W-:Y:S01]  /*25a00*/  ULDC.64 UR4, c[0x0][0xae0] ;  /* 0x0002b80000047ab9 */ /* 0x000fe20000000a00 */
[----:B------:R-:W-:-:S02]  /*25a10*/  ISETP.GE.AND P0, PT, R0, R63, PT ;  /* 0x0000003f0000720c */ /* 0x000fc40003f06270 */
[----:B------:R-:W-:Y:S02]  /*25a20*/  IMAD.IADD R3, R3, 0x1, R21 ;  /* 0x0000000103037824 */ /* 0x000fe400078e0215 */
[----:B------:R-:W-:Y:S02]  /*25a30*/  IMAD R61, R61, UR4, RZ ;  /* 0x000000043d3d7c24 */ /* 0x000fe4000f8e02ff */
[----:B------:R-:W-:Y:S02]  /*25a40*/  VIADD R20, R224, 0x40 ;  /* 0x00000040e0147836 */ /* 0x000fe40000000000 */
[C---:B------:R-:W-:Y:S02]  /*25a50*/  IMAD R61, R228.reuse, UR5, R61 ;  /* 0x00000005e43d7c24 */ /* 0x040fe4000f8e023d */
[----:B------:R-:W-:Y:S01]  /*25a60*/  IMAD.WIDE.U32 R2, R228, UR4, R2 ;  /* 0x00000004e4027c25 */ /* 0x000fe2000f8e0002 */
[----:B------:R-:W-:Y:S01]  /*25a70*/  ULDC.64 UR4, c[0x0][0xae8] ;  /* 0x0002ba0000047ab9 */ /* 0x000fe20000000a00 */
[----:B------:R-:W-:-:S02]  /*25a80*/  ISETP.GE.AND P1, PT, R20, R63, PT ;  /* 0x0000003f1400720c */ /* 0x000fc40003f26270 */
[----:B------:R-:W-:Y:S02]  /*25a90*/  VIADD R0, R18, 0x36820 ;  /* 0x0003682012007836 */ /* 0x000fe40000000000 */
[----:B------:R-:W-:Y:S02]  /*25aa0*/  VIADD R21, R224, 0x60 ;  /* 0x00000060e0157836 */ /* 0x000fe40000000000 */
[----:B------:R-:W-:Y:S01]  /*25ab0*/  IMAD.IADD R3, R3, 0x1, R61 ;  /* 0x0000000103037824 */ /* 0x000fe200078e023d */
[----:B------:R-:W-:Y:S01]  /*25ac0*/  PRMT R0, RZ, 0x654, R0 ;  /* 0x00000654ff007816 */ /* 0x000fe20000000000 */
[----:B------:R-:W-:Y:S01]  /*25ad0*/  IMAD R20, R237, UR4, RZ ;  /* 0x00000004ed147c24 */ /* 0x000fe2000f8e02ff */
[----:B------:R-:W-:Y:S01]  /*25ae0*/  ISETP.GE.AND P2, PT, R21, R63, PT ;  /* 0x0000003f1500720c */ /* 0x000fe20003f46270 */
[C---:B------:R-:W-:Y:S01]  /*25af0*/  IMAD.WIDE.U32 R60, R231.reuse, UR4, R2 ;  /* 0x00000004e73c7c25 */ /* 0x040fe2000f8e0002 */
[----:B--2---:R2:W-:Y:S03]  /*25b00*/  SYNCS.ARRIVE.TRANS64.RED.A1T0 RZ, [R0+URZ], RZ ;  /* 0x000000ff00ff79a7 */ /* 0x0045e6000810043f */
[----:B------:R-:W-:-:S02]  /*25b10*/  IMAD R63, R231, UR5, R20 ;  /* 0x00000005e73f7c24 */ /* 0x000fc4000f8e0214 */
[----:B------:R-:W-:-:S04]  /*25b20*/  IMAD.WIDE R20, R235, 0x80, R224 ;  /* 0x00000080eb147825 */ /* 0x000fc800078e02e0 */
[----:B------:R-:W-:Y:S01]  /*25b30*/  IMAD.IADD R65, R61, 0x1, R63 ;  /* 0x000000013d417824 */ /* 0x000fe200078e023f */
[----:B--2---:R-:W-:Y:S06]  /*25b40*/  @P3 BRA `(.L_x_5272) ;  /* 0x00000000004c3947 */ /* 0x004fec0003800000 */
        /* <DEDUP_REMOVED lines=19> */
.L_x_5272:
[----:B------:R-:W-:Y:S05]  /*25c80*/  BSYNC B1 ;  /* 0x0000000000017941 */ /* 0x000fea0003800000 */
.L_x_5271:
[----:B------:R-:W-:Y:S04]  /*25c90*/  BSSY B1, `(.L_x_5273) ;  /* 0x0000017000017945 */ /* 0x000fe80003800000 */
[----:B------:R-:W-:Y:S05]  /*25ca0*/  @P0 BRA `(.L_x_5274) ;  /* 0x0000000000540947 */ /* 0x000fea0003800000 */
[----:B--2--5:R-:W-:Y:S01]  /*25cb0*/  IADD3 R5, P0, R20, 0x20, RZ ;  /* 0x0000002014057810 */ /* 0x024fe20007f1e0ff */
[C---:B------:R-:W-:Y:S01]  /*25cc0*/  VIADD R2, R221.reuse, 0x40 ;  /* 0x00000040dd027836 */ /* 0x040fe20000000000 */
[----:B------:R-:W-:Y:S01]  /*25cd0*/  ULDC UR4, c[0x0][0xa8c] ;  /* 0x0002a30000047ab9 */ /* 0x000fe20000000800 */
[----:B------:R-:W-:Y:S01]  /*25ce0*/  ULDC.64 UR6, c[0x0][0xad8] ;  /* 0x0002b60000067ab9 */ /* 0x000fe20000000a00 */
[----:B------:R-:W-:Y:S01]  /*25cf0*/  IMAD.MOV.U32 R3, RZ, RZ, R65 ;  /* 0x000000ffff037224 */ /* 0x000fe200078e0041 */
[C---:B------:R-:W-:Y:S01]  /*25d00*/  ISETP.GE.AND P3, PT, R221.reuse, UR4, PT ;  /* 0x00000004dd007c0c */ /* 0x040fe2000bf66270 */
        /* <DEDUP_REMOVED lines=15> */
.L_x_5274:
[----:B------:R-:W-:Y:S05]  /*25e00*/  BSYNC B1 ;  /* 0x0000000000017941 */ /* 0x000fea0003800000 */
.L_x_5273:
[----:B------:R-:W-:Y:S04]  /*25e10*/  BSSY B1, `(.L_x_5275) ;  /* 0x0000017000017945 */ /* 0x000fe80003800000 */
[----:B------:R-:W-:Y:S05]  /*25e20*/  @P1 BRA `(.L_x_5276) ;  /* 0x0000000000541947 */ /* 0x000fea0003800000 */
[----:B--23-5:R-:W-:Y:S01]  /*25e30*/  IADD3 R5, P0, R20, 0x40, RZ ;  /* 0x0000004014057810 */ /* 0x02cfe20007f1e0ff */
        /* <DEDUP_REMOVED lines=20> */
.L_x_5276:
[----:B------:R-:W-:Y:S05]  /*25f80*/  BSYNC B1 ;  /* 0x0000000000017941 */ /* 0x000fea0003800000 */
.L_x_5275:
[----:B------:R-:W-:Y:S05]  /*25f90*/  @P2 BRA `(.L_x_5277) ;  /* 0x0000000c000c2947 */ /* 0x000fea0003800000 */
[----:B--2345:R-:W-:Y:S01]  /*25fa0*/  IADD3 R5, P0, R20, 0x60, RZ ;  /* 0x0000006014057810 */ /* 0x03cfe20007f1e0ff */
[----:B------:R-:W-:Y:S01]  /*25fb0*/  ULDC.64 UR4, c[0x0][0xad8] ;  /* 0x0002b60000047ab9 */ /* 0x000fe20000000a00 */
[----:B------:R-:W-:Y:S01]  /*25fc0*/  IMAD.MOV.U32 R2, RZ, RZ, R60 ;  /* 0x000000ffff027224 */ /* 0x000fe200078e003c */
[----:B------:R-:W-:Y:S01]  /*25fd0*/  ULDC.64 UR6, c[0x0][0xa80] ;  /* 0x0002a00000067ab9 */ /* 0x000fe20000000a00 */
[----:B------:R-:W-:Y:S02]  /*25fe0*/  IMAD.MOV.U32 R3, RZ, RZ, R65 ;  /* 0x000000ffff037224 */ /* 0x000fe400078e0041 */
[----:B------:R-:W-:Y:S02]  /*25ff0*/  IMAD.X R20, RZ, RZ, R21, P0 ;  /* 0x000000ffff147224 */ /* 0x000fe400000e0615 */
[----:B------:R-:W-:Y:S02]  /*26000*/  VIADD R0, R221, 0x40 ;  /* 0x00000040dd007836 */ /* 0x000fe40000000000 */
[----:B------:R-:W-:-:S02]  /*26010*/  IMAD R20, R20, UR4, RZ ;  /* 0x0000000414147c24 */ /* 0x000fc4000f8e02ff */
[----:B------:R-:W-:Y:S01]  /*26020*/  IMAD.WIDE.U32 R2, R5, UR4, R2 ;  /* 0x0000000405027c25 */ /* 0x000fe2000f8e0002 */
        /* <DEDUP_REMOVED lines=14> */
.L_x_5269:
        /* <DEDUP_REMOVED lines=9> */
[----:B------:R2:W5:Y:S09]  /*261a0*/  @P0 LDG.E R7, desc[UR60][R2.64] ;  /* 0x0000003c02070981 */ /* 0x000572000c1e1900 */
[----:B------:R-:W-:Y:S01]  /*261b0*/  @P1 IADD3 R4, P2, R229, UR4, RZ ;  /* 0x00000004e5041c10 */ /* 0x000fe2000ff5e0ff */
[----:B------:R-:W-:-:S02]  /*261c0*/  ULDC UR4, c[0x0][0xa88] ;  /* 0x0002a20000047ab9 */ /* 0x000fc40000000800 */
[----:B------:R-:W-:Y:S01]  /*261d0*/  IMAD.U32 R0, RZ, RZ, UR4 ;  /* 0x00000004ff007e24 */ /* 0x000fe2000f8e00ff */
[----:B------:R-:W-:-:S05]  /*261e0*/  @P1 IADD3.X R5, R230, UR5, RZ, P2, !PT ;  /* 0x00000005e6051c10 */ /* 0x000fca00097fe4ff */
[----:B------:R2:W5:Y:S01]  /*261f0*/  @P1 LDG.E R0, desc[UR60][R4.64] ;  /* 0x0000003c04001981 */ /* 0x000562000c1e1900 */
[----:B------:R-:W3:Y:S02]  /*26200*/  S2R R8, SR_TID.X ;  /* 0x0000000000087919 */ /* 0x000ee40000002100 */
[----:B---3--:R-:W-:-:S05]  /*26210*/  VIADD R6, R8, 0xffffff80 ;  /* 0xffffff8008067836 */ /* 0x008fca0000000000 */
[----:B------:R-:W-:Y:S01]  /*26220*/  ISETP.GT.AND P2, PT, R6, 0x7f, PT ;  /* 0x0000007f0600780c */ /* 0x000fe20003f44270 */
[----:B--2---:R-:W-:-:S12]  /*26230*/  @P1 BRA `(.L_x_5278) ;  /* 0x0000000000101947 */ /* 0x004fd80003800000 */
[----:B------:R-:W-:Y:S05]  /*26240*/  @!P0 BRA `(.L_x_5278) ;  /* 0x00000000000c8947 */ /* 0x000fea0003800000 */
[----:B------:R-:W2:Y:S04]  /*26250*/  LDG.E R5, desc[UR60][R2.64] ;  /* 0x0000003c02057981 */ /* 0x000ea8000c1e1900 */
[----:B-----5:R-:W2:Y:S02]  /*26260*/  LDG.E R0, desc[UR60][R2.64+0x4] ;  /* 0x0000043c02007981 */ /* 0x020ea4000c1e1900 */
[----:B--2---:R-:W-:-:S07]  /*26270*/  IMAD.IADD R0, R0, 0x1, -R5 ;  /* 0x0000000100007824 */ /* 0x004fce00078e0a05 */
.L_x_5278:
[----:B------:R-:W-:Y:S01]  /*26280*/  BSSY B1, `(.L_x_5279) ;  /* 0x000001c000017945 */ /* 0x000fe20003800000 */
[----:B------:R-:W-:Y:S02]  /*26290*/  SHF.R.S32.HI R9, RZ, 0x1f, R228 ;  /* 0x0000001fff097819 */ /* 0x000fe400000114e4 */
[----:B------:R-:W-:Y:S02]  /*262a0*/  SHF.R.S32.HI R10, RZ, 0x1f, R221 ;  /* 0x0000001fff0a7819 */ /* 0x000fe400000114dd */
[----:B------:R-:W-:Y:S02]  /*262b0*/  SEL R231, R231, RZ, !P0 ;  /* 0x000000ffe7e77207 */ /* 0x000fe40004000000 */
[----:B------:R-:W-:Y:S02]  /*262c0*/  SEL R237, R237, RZ, !P0 ;  /* 0x000000ffeded7207 */ /* 0x000fe40004000000 */
[----:B-----5:R-:W-:Y:S01]  /*262d0*/  SHF.R.S32.HI R6, RZ, 0x1f, R7 ;  /* 0x0000001fff067819 */ /* 0x020fe20000011407 */
[----:B------:R-:W-:Y:S06]  /*262e0*/  @P2 BRA `(.L_x_5280) ;  /* 0x0000000000542947 */ /* 0x000fec0003800000 */
        /* <DEDUP_REMOVED lines=21> */
.L_x_5280:
[----:B------:R-:W-:Y:S05]  /*26440*/  BSYNC B1 ;  /* 0x0000000000017941 */ /* 0x000fea0003800000 */
.L_x_5279:
        /* <DEDUP_REMOVED lines=8> */
[C---:B------:R-:W-:Y:S02]  /*264d0*/  VIADD R4, R224.reuse, 0x20 ;  /* 0x00000020e0047836 */ /* 0x040fe40000000000 */
[----:B------:R-:W-:Y:S02]  /*264e0*/  IMAD.IADD R3, R3, 0x1, R7 ;  /* 0x0000000103037824 */ /* 0x000fe400078e0207 */
[----:B------:R-:W-:Y:S02]  /*264f0*/  IMAD R7, R235, -0x80, R0 ;  /* 0xffffff80eb077824 */ /* 0x000fe400078e0200 */
[----:B------:R-:W-:Y:S02]  /*26500*/  IMAD R5, R9, UR4, RZ ;  /* 0x0000000409057c24 */ /* 0x000fe4000f8e02ff */
[C---:B------:R-:W-:Y:S01]  /*26510*/  VIADD R0, R224.reuse, 0x40 ;  /* 0x00000040e0007836 */ /* 0x040fe20000000000 */
[-C--:B------:R-:W-:Y:S01]  /*26520*/  ISETP.GE.AND P3, PT, R224, R7.reuse, PT ;  /* 0x00000007e000720c */ /* 0x080fe20003f66270 */
[----:B------:R-:W-:Y:S01]  /*26530*/  IMAD R5, R228, UR5, R5 ;  /* 0x00000005e4057c24 */ /* 0x000fe2000f8e0205 */
[-C--:B------:R-:W-:Y:S01]  /*26540*/  ISETP.GE.AND P2, PT, R4, R7.reuse, PT ;  /* 0x000000070400720c */ /* 0x080fe20003f46270 */
[----:B------:R-:W-:Y:S01]  /*26550*/  IMAD.WIDE.U32 R2, R228, UR4, R2 ;  /* 0x00000004e4027c25 */ /* 0x000fe2000f8e0002 */
[----:B------:R-:W-:Y:S01]  /*26560*/  ULDC.64 UR4, c[0x0][0xae8] ;  /* 0x0002ba0000047ab9 */ /* 0x000fe20000000a00 */
[----:B------:R-:W-:-:S02]  /*26570*/  ISETP.GE.AND P1, PT, R0, R7, PT ;  /* 0x000000070000720c */ /* 0x000fc40003f26270 */
[----:B------:R-:W-:Y:S02]  /*26580*/  VIADD R4, R224, 0x60 ;  /* 0x00000060e0047836 */ /* 0x000fe40000000000 */
[----:B------:R-:W-:Y:S02]  /*26590*/  IMAD.IADD R3, R3, 0x1, R5 ;  /* 0x0000000103037824 */ /* 0x000fe400078e0205 */
[----:B------:R-:W-:Y:S01]  /*265a0*/  IMAD R0, R237, UR4, RZ ;  /* 0x00000004ed007c24 */ /* 0x000fe2000f8e02ff */
[----:B------:R-:W-:Y:S01]  /*265b0*/  ISETP.GE.AND P0, PT, R4, R7, PT ;  /* 0x000000070400720c */ /* 0x000fe20003f06270 */
[----:B------:R-:W-:Y:S01]  /*265c0*/  IMAD.WIDE.U32 R4, R231, UR4, R2 ;  /* 0x00000004e7047c25 */ /* 0x000fe2000f8e0002 */
[----:B------:R-:W-:-:S03]  /*265d0*/  SHF.R.S32.HI R7, RZ, 0x1f, R224 ;  /* 0x0000001fff077819 */ /* 0x000fc600000114e0 */
[----:B------:R-:W-:Y:S02]  /*265e0*/  IMAD R9, R231, UR5, R0 ;  /* 0x00000005e7097c24 */ /* 0x000fe4000f8e0200 */
[----:B------:R-:W-:Y:S02]  /*265f0*/  IMAD.MOV.U32 R6, RZ, RZ, R224 ;  /* 0x000000ffff067224 */ /* 0x000fe400078e00e0 */
[----:B------:R-:W-:Y:S02]  /*26600*/  IMAD.IADD R11, R5, 0x1, R9 ;  /* 0x00000001050b7824 */ /* 0x000fe400078e0209 */
        /* <DEDUP_REMOVED lines=21> */
.L_x_5282:
[----:B------:R-:W-:Y:S05]  /*26760*/  BSYNC B1 ;  /* 0x0000000000017941 */ /* 0x000fea0003800000 */
.L_x_5281:
[----:B------:R-:W-:Y:S04]  /*26770*/  BSSY B1, `(.L_x_5283) ;  /* 0x0000017000017945 */ /* 0x000fe80003800000 */
[----:B------:R-:W-:Y:S05]  /*26780*/  @P2 BRA `(.L_x_5284) ;  /* 0x0000000000542947 */ /* 0x000fea0003800000 */
[----:B--2---:R-:W-:Y:S01]  /*26790*/  IADD3 R9, P2, R6, 0x20, RZ ;  /* 0x0000002006097810 */ /* 0x004fe20007f5e0ff */
        /* <DEDUP_REMOVED lines=20> */
.L_x_5284:
[----:B------:R-:W-:Y:S05]  /*268e0*/  BSYNC B1 ;  /* 0x0000000000017941 */ /* 0x000fea0003800000 */
.L_x_5283:
[----:B------:R-:W-:Y:S04]  /*268f0*/  BSSY B1, `(.L_x_5285) ;  /* 0x0000017000017945 */ /* 0x000fe80003800000 */
[----:B------:R-:W-:Y:S05]  /*26900*/  @P1 BRA `(.L_x_5286) ;  /* 0x0000000000541947 */ /* 0x000fea0003800000 */
[----:B--23--:R-:W-:Y:S01]  /*26910*/  IADD3 R9, P1, R6, 0x40, RZ ;  /* 0x0000004006097810 */ /* 0x00cfe20007f3e0ff */
        /* <DEDUP_REMOVED lines=20> */
.L_x_5286:
[----:B------:R-:W-:Y:S05]  /*26a60*/  BSYNC B1 ;  /* 0x0000000000017941 */ /* 0x000fea0003800000 */
.L_x_5285:
        /* <DEDUP_REMOVED lines=22> */
.L_x_5277:
[----:B------:R-:W-:Y:S05]  /*26bd0*/  BSYNC B0 ;  /* 0x0000000000007941 */ /* 0x000fea0003800000 */
.L_x_5268:
[----:B------:R-:W-:Y:S02]  /*26be0*/  ULDC UR4, c[0x0][0xc14] ;  /* 0x0003050000047ab9 */ /* 0x000fe40000000800 */
[----:B-1----:R-:W-:-:S13]  /*26bf0*/  ISETP.GE.AND P0, PT, R219, UR4, PT ;  /* 0x00000004db007c0c */ /* 0x002fda000bf06270 */
[----:B------:R-:W-:Y:S05]  /*26c00*/  @!P0 BRA `(.L_x_5287) ;  /* 0xfffffda4009c8947 */ /* 0x000fea000383ffff */
[----:B------:R-:W-:Y:S05]  /*26c10*/  BRA `(.L_x_5051) ;  /* 0x0000006400187947 */ /* 0x000fea0003800000 */
.L_x_5049:
        /* <DEDUP_REMOVED lines=9> */
[----:B------:R-:W-:Y:S01]  /*26cb0*/  CS2R R16, SRZ ;  /* 0x0000000000107805 */ /* 0x000fe2000001ff00 */
        /* <DEDUP_REMOVED lines=51> */
.L_x_5292:
        /* <DEDUP_REMOVED lines=16> */
.L_x_5291:
[----:B------:R-:W-:Y:S05]  /*270f0*/  BSYNC B0 ;  /* 0x0000000000007941 */ /* 0x000fea0003800000 */
.L_x_5290:
        /* <DEDUP_REMOVED lines=25> */
.L_x_5288:
        /* <DEDUP_REMOVED lines=20> */
.L_x_5293:
        /* <DEDUP_REMOVED lines=22> */
[----:B------:R-:W-:-:S03]  /*27530*/  IMAD.MOV R7, RZ, RZ, -R7 ;  /* 0x000000ffff077224 */ /* 0x000fc600078e0a07 */
[----:B------:R-:W-:Y:S01]  /*27540*/  IADD3 R3, -R0, RZ, RZ ;  /* 0x000000ff00037210 */ /* 0x000fe20007ffe1ff */
        /* <DEDUP_REMOVED lines=32> */
.L_x_5289:
[----:B------:R-:W-:Y:S02]  /*27750*/  IMAD.MOV.U32 R17, RZ, RZ, RZ ;  /* 0x000000ffff117224 */ /* 0x000fe400078e00ff */
[----:B------:R-:W-:Y:S02]  /*27760*/  IMAD.U32 R16, RZ, RZ, UR6 ;  /* 0x00000006ff107e24 */ /* 0x000fe4000f8e00ff */
[----:B------:R-:W-:-:S07]  /*27770*/  IMAD.MOV.U32 R18, RZ, RZ, RZ ;  /* 0x000000ffff127224 */ /* 0x000fce00078e00ff */
.L_x_5294:
        /* <DEDUP_REMOVED lines=20> */
[----:B-1----:R-:W-:Y:S01]  /*278c0*/  IMAD.MOV.U32 R0, RZ, RZ, 0x1 ;  /* 0x00000001ff007424 */ /* 0x002fe200078e00ff */
        /* <DEDUP_REMOVED lines=10> */
[----:B------:R-:W2:Y:S11]  /*27970*/  S2R R4, SR_TID.X ;  /* 0x0000000000047919 */ /* 0x000eb60000002100 */
[----:B------:R-:W-:Y:S01]  /*27980*/  ULOP3.LUT UR38, UR4, 0x2, URZ, 0xfc, !UPT ;  /* 0x0000000204267892 */ /* 0x000fe2000f8efc3f */
[----:B--2---:R-:W-:-:S04]  /*27990*/  LOP3.LUT R4, R4, 0x7f, RZ, 0xc0, !PT ;  /* 0x0000007f04047812 */ /* 0x004fc800078ec0ff */
[C---:B------:R-:W-:Y:S02]  /*279a0*/  ISETP.NE.AND P2, PT, R4.reuse, RZ, PT ;  /* 0x000000ff0400720c */ /* 0x040fe40003f45270 */
[----:B------:R-:W-:-:S11]  /*279b0*/  ISETP.NE.OR P0, PT, R4, RZ, !P1 ;  /* 0x000000ff0400720c */ /* 0x000fd60004f05670 */
[----:B------:R-:W-:-:S04]  /*279c0*/  @P2 LOP3.LUT R2, R2, 0x2, RZ, 0xfc, !PT ;  /* 0x0000000202022812 */ /* 0x000fc800078efcff */
[----:B------:R-:W-:-:S05]  /*279d0*/  @P0 LOP3.LUT R2, R2, 0x40, RZ, 0xfc, !PT ;  /* 0x0000004002020812 */ /* 0x000fca00078efcff */
[----:B------:R1:W-:Y:S02]  /*279e0*/  STL [R1+0x10], R2 ;  /* 0x0000100201007387 */ /* 0x0003e40000100800 */
.L_x_5385:
[----:B-12---:R-:W1:Y:S02]  /*279f0*/  LDC.64 R2, c[0x0][0xc60] ;  /* 0x00031800ff027b82 */ /* 0x006e640000000a00 */
[----:B-1----:R-:W-:-:S05]  /*27a00*/  IMAD.WIDE R2, R19, 0x4, R2 ;  /* 0x0000000413027825 */ /* 0x002fca00078e0202 */
[----:B0-----:R-:W2:Y:S01]  /*27a10*/  LDG.E R11, desc[UR60][R2.64] ;  /* 0x0000003c020b7981 */ /* 0x001ea2000c1e1900 */
[----:B------:R-:W-:Y:S05]  /*27a20*/  YIELD ;  /* 0x0000000000007946 */ /* 0x000fea0003800000 */
[----:B------:R-:W-:Y:S01]  /*27a30*/  ULDC.64 UR4, c[0x0][0xa28] ;  /* 0x00028a0000047ab9 */ /* 0x000fe20000000a00 */
[----:B------:R-:W-:Y:S01]  /*27a40*/  IMAD.MOV.U32 R0, RZ, RZ, RZ ;  /* 0x000000ffff007224 */ /* 0x000fe200078e00ff */
[----:B------:R-:W-:Y:S01]  /*27a50*/  ISETP.NE.U32.AND P0, PT, RZ, UR4, PT ;  /* 0x00000004ff007c0c */ /* 0x000fe2000bf05070 */
[----:B------:R-:W-:Y:S01]  /*27a60*/  IMAD.MOV.U32 R10, RZ, RZ, RZ ;  /* 0x000000ffff0a7224 */ /* 0x000fe200078e00ff */
[----:B------:R-:W-:Y:S01]  /*27a70*/  ULDC.64 UR8, c[0x0][0xa08] ;  /* 0x0002820000087ab9 */ /* 0x000fe20000000a00 */
[----:B------:R-:W-:Y:S01]  /*27a80*/  ULDC.64 UR10, c[0x0][0xa10] ;  /* 0x00028400000a7ab9 */ /* 0x000fe20000000a00 */
[----:B------:R-:W-:-:S02]  /*27a90*/  ISETP.NE.AND.EX P0, PT, RZ, UR5, PT, P0 ;  /* 0x00000005ff007c0c */ /* 0x000fc4000bf05300 */
        /* <DEDUP_REMOVED lines=10> */
[----:B------:R-:W-:-:S03]  /*27b40*/  ISETP.NE.AND.EX P0, PT, RZ, UR5, PT, P0 ;  /* 0x00000005ff007c0c */ /* 0x000fc6000bf05300 */
        /* <DEDUP_REMOVED lines=9> */
[----:B------:R-:W-:-:S04]  /*27be0*/  IADD3 R6, P1, R13, UR8, RZ ;  /* 0x000000080d067c10 */ /* 0x000fc8000ff3e0ff */
[----:B------:R-:W-:Y:S02]  /*27bf0*/  IADD3.X R7, R12, UR9, RZ, P1, !PT ;  /* 0x000000090c077c10 */ /* 0x000fe40008ffe4ff */
[----:B------:R-:W-:-:S03]  /*27c00*/  IADD3 R4, P1, R13, UR10, RZ ;  /* 0x0000000a0d047c10 */ /* 0x000fc6000ff3e0ff */
[----:B------:R-:W2:Y:S01]  /*27c10*/  @P2 LDG.E R10, desc[UR60][R2.64] ;  /* 0x0000003c020a2981 */ /* 0x000ea2000c1e1900 */
[----:B------:R-:W-:Y:S02]  /*27c20*/  IADD3.X R5, R12, UR11, RZ, P1, !PT ;  /* 0x0000000b0c057c10 */ /* 0x000fe40008ffe4ff */
[----:B------:R-:W-:Y:S01]  /*27c30*/  ISETP.NE.U32.AND P1, PT, RZ, UR8, PT ;  /* 0x00000008ff007c0c */ /* 0x000fe2000bf25070 */
[----:B------:R-:W-:-:S03]  /*27c40*/  ULDC UR6, c[0x0][0x338] ;  /* 0x0000ce0000067ab9 */ /* 0x000fc60000000800 */
[----:B------:R-:W-:Y:S02]  /*27c50*/  ISETP.NE.AND.EX P3, PT, RZ, UR9, PT, P1 ;  /* 0x00000009ff007c0c */ /* 0x000fe4000bf65310 */
[----:B------:R-:W-:-:S04]  /*27c60*/  ISETP.NE.U32.AND P1, PT, RZ, UR10, PT ;  /* 0x0000000aff007c0c */ /* 0x000fc8000bf25070 */
[----:B------:R-:W-:Y:S01]  /*27c70*/  ISETP.NE.AND.EX P1, PT, RZ, UR11, PT, P1 ;  /* 0x0000000bff007c0c */ /* 0x000fe2000bf25310 */
[----:B--2---:R0:W-:Y:S02]  /*27c80*/  STL [R1+0x34], R10 ;  /* 0x0000340a01007387 */ /* 0x0041e40000100800 */
        /* <DEDUP_REMOVED lines=8> */
[----:B------:R-:W-:Y:S01]  /*27d10*/  UIMAD UR4, UR4, UR5, URZ ;  /* 0x00000005040472a4 */ /* 0x000fe2000f8e023f */
[----:B0-----:R-:W-:-:S05]  /*27d20*/  IMAD.U32 R9, RZ, RZ, UR6 ;  /* 0x00000006ff097e24 */ /* 0x001fca000f8e00ff */
[----:B------:R-:W-:Y:S01]  /*27d30*/  IMAD.U32 R8, RZ, RZ, UR4 ;  /* 0x00000004ff087e24 */ /* 0x000fe2000f8e00ff */
[----:B------:R-:W-:Y:S06]  /*27d40*/  @P0 BRA `(.L_x_5296) ;  /* 0x0000000000100947 */ /* 0x000fec0003800000 */
[----:B------:R-:W-:Y:S05]  /*27d50*/  @!P2 BRA `(.L_x_5296) ;  /* 0x00000000000ca947 */ /* 0x000fea0003800000 */
[----:B-----5:R-:W2:Y:S04]  /*27d60*/  LDG.E R10, desc[UR60][R2.64] ;  /* 0x0000003c020a7981 */ /* 0x020ea8000c1e1900 */
[----:B------:R-:W2:Y:S02]  /*27d70*/  LDG.E R2, desc[UR60][R2.64+0x4] ;  /* 0x0000043c02027981 */ /* 0x000ea4000c1e1900 */
[----:B--2---:R-:W-:-:S07]  /*27d80*/  IMAD.IADD R10, R2, 0x1, -R10 ;  /* 0x00000001020a7824 */ /* 0x004fce00078e0a0a */
.L_x_5296:
        /* <DEDUP_REMOVED lines=14> */
.L_x_5297:
[----:B------:R-:W-:Y:S05]  /*27e70*/  @!P3 BRA `(.L_x_5298) ;  /* 0x00000000000cb947 */ /* 0x000fea0003800000 */
[----:B------:R-:W2:Y:S04]  /*27e80*/  LDG.E R8, desc[UR60][R6.64] ;  /* 0x0000003c06087981 */ /* 0x000ea8000c1e1900 */
[----:B------:R-:W2:Y:S02]  /*27e90*/  LDG.E R6, desc[UR60][R6.64+0x4] ;  /* 0x0000043c06067981 */ /* 0x000ea4000c1e1900 */
[----:B--2---:R-:W-:-:S07]  /*27ea0*/  IMAD.IADD R8, R6, 0x1, -R8 ;  /* 0x0000000106087824 */ /* 0x004fce00078e0a08 */
.L_x_5298:
[----:B0-----:R-:W2:Y:S01]  /*27eb0*/  @P1 LDG.E R2, desc[UR60][R4.64] ;  /* 0x0000003c04021981 */ /* 0x001ea2000c1e1900 */
[----:B-----5:R-:W-:-:S03]  /*27ec0*/  IMAD.IADD R0, R8, 0x1, -R0 ;  /* 0x0000000108007824 */ /* 0x020fc600078e0a00 */
[----:B------:R-:W2:Y:S01]  /*27ed0*/  @P1 LDG.E R4, desc[UR60][R4.64+0x4] ;  /* 0x0000043c04041981 */ /* 0x000ea2000c1e1900 */
[----:B------:R-:W-:Y:S01]  /*27ee0*/  BSSY B0, `(.L_x_5299) ;  /* 0x00000f9000007945 */ /* 0x000fe20003800000 */
[----:B------:R-:W-:Y:S01]  /*27ef0*/  PLOP3.LUT P2, PT, PT, PT, PT, 0x80, 0x0 ;  /* 0x000000000000781c */ /* 0x000fe20003f4f070 */
[----:B--2---:R-:W-:Y:S01]  /*27f00*/  @P1 IMAD.IADD R9, R4, 0x1, -R2 ;  /* 0x0000000104091824 */ /* 0x004fe200078e0a02 */
[----:B------:R-:W-:-:S03]  /*27f10*/  LEA R2, R17, 0xef, 0x7 ;  /* 0x000000ef11027811 */ /* 0x000fc600078e38ff */
[----:B------:R-:W-:-:S04]  /*27f20*/  IMAD.IADD R4, R0, 0x1, R9 ;  /* 0x0000000100047824 */ /* 0x000fc800078e0209 */
[C---:B------:R-:W-:Y:S01]  /*27f30*/  VIADD R5, R4.reuse, 0x6f ;  /* 0x0000006f04057836 */ /* 0x040fe20000000000 */
[----:B------:R-:W-:Y:S01]  /*27f40*/  IADD3 R3, R4, R2, -R10 ;  /* 0x0000000204037210 */ /* 0x000fe20007ffe80a */
[----:B------:R-:W-:Y:S02]  /*27f50*/  IMAD.MOV.U32 R4, RZ, RZ, RZ ;  /* 0x000000ffff047224 */ /* 0x000fe400078e00ff */
[----:B------:R-:W-:Y:S02]  /*27f60*/  IMAD.MOV.U32 R2, RZ, RZ, RZ ;  /* 0x000000ffff027224 */ /* 0x000fe400078e00ff */
[----:B------:R-:W-:-:S04]  /*27f70*/  IMAD.HI R4, R5, -0x6db6db6d, R4 ;  /* 0x9249249305047827 */ /* 0x000fc800078e0204 */
[----:B------:R-:W-:Y:S01]  /*27f80*/  IMAD.HI R2, R3, -0x6db6db6d, R2 ;  /* 0x9249249303027827 */ /* 0x000fe200078e0202 */
[----:B------:R-:W-:-:S04]  /*27f90*/  SHF.R.U32.HI R3, RZ, 0x1f, R4 ;  /* 0x0000001fff037819 */ /* 0x000fc80000011604 */
[----:B------:R-:W-:Y:S02]  /*27fa0*/  LEA.HI.SX32 R4, R4, R3, 0x1a ;  /* 0x0000000304047211 */ /* 0x000fe400078fd2ff */
[----:B------:R-:W-:-:S04]  /*27fb0*/  SHF.R.U32.HI R3, RZ, 0x1f, R2 ;  /* 0x0000001fff037819 */ /* 0x000fc80000011602 */
[----:B------:R-:W-:-:S04]  /*27fc0*/  LEA.HI.SX32 R3, R2, R3, 0x1a ;  /* 0x0000000302037211 */ /* 0x000fc800078fd2ff */
[----:B------:R-:W-:-:S05]  /*27fd0*/  VIMNMX R6, R4, R3, PT ;  /* 0x0000000304067248 */ /* 0x000fca0003fe0100 */
[--C-:B------:R-:W-:Y:S02]  /*27fe0*/  IMAD R2, R6, 0x70, -R0.reuse ;  /* 0x0000007006027824 */ /* 0x100fe400078e0a00 */
[----:B------:R-:W-:-:S03]  /*27ff0*/  IMAD.MOV R0, RZ, RZ, -R0 ;  /* 0x000000ffff007224 */ /* 0x000fc600078e0a00 */
[----:B------:R-:W-:Y:S02]  /*28000*/  VIMNMX R2, R2, R9, PT ;  /* 0x0000000902027248 */ /* 0x000fe40003fe0100 */
[----:B------:R-:W-:-:S04]  /*28010*/  VIMNMX R0, RZ, R0, !PT ;  /* 0x00000000ff007248 */ /* 0x000fc80007fe0100 */
[----:B------:R-:W-:Y:S02]  /*28020*/  ISETP.GT.AND P0, PT, R2, R0, PT ;  /* 0x000000000200720c */ /* 0x000fe40003f04270 */
[----:B------:R-:W-:-:S05]  /*28030*/  SHF.R.U32.HI R4, RZ, 0x4, R0 ;  /* 0x00000004ff047819 */ /* 0x000fca0000011600 */
[----:B------:R-:W-:-:S06]  /*28040*/  IMAD.WIDE.U32 R4, R4, 0x24924925, RZ ;  /* 0x2492492504047825 */ /* 0x000fcc00078e00ff */
[----:B------:R-:W-:Y:S02]  /*28050*/  @P0 VIADD R3, R2, 0x6f ;  /* 0x0000006f02030836 */ /* 0x000fe40000000000 */
[----:B------:R-:W-:-:S04]  /*28060*/  @P0 IMAD.MOV.U32 R2, RZ, RZ, RZ ;  /* 0x000000ffff020224 */ /* 0x000fc800078e00ff */
[----:B------:R-:W-:-:S04]  /*28070*/  @P0 IMAD.HI R2, R3, -0x6db6db6d, R2 ;  /* 0x9249249303020827 */ /* 0x000fc800078e0202 */
[----:B------:R-:W-:Y:S01]  /*28080*/  IMAD.MOV.U32 R0, RZ, RZ, R5 ;  /* 0x000000ffff007224 */ /* 0x000fe200078e0005 */
[----:B------:R-:W-:Y:S01]  /*28090*/  @P0 SHF.R.U32.HI R3, RZ, 0x1f, R2 ;  /* 0x0000001fff030819 */ /* 0x000fe20000011602 */
[----:B------:R0:W-:Y:S02]  /*280a0*/  STL [R1+0x24], R6 ;  /* 0x0000240601007387 */ /* 0x0001e40000100800 */
[----:B------:R-:W-:Y:S01]  /*280b0*/  IMAD.MOV.U32 R4, RZ, RZ, R0 ;  /* 0x000000ffff047224 */ /* 0x000fe200078e0000 */
        /* <DEDUP_REMOVED lines=13> */
.L_x_5452:
[----:B------:R-:W-:-:S03]  /*28190*/  UMOV UR4, 0xffffffff ;  /* 0xffffffff00047882 */ /* 0x000fc60000000000 */
[----:B------:R-:W-:Y:S05]  /*281a0*/  BRA.DIV UR4, `(.L_x_5302) ;  /* 0x0000005e04607947 */ /* 0x000fea000b800000 */
[----:B------:R-:W-:-:S13]  /*281b0*/  ELECT P6, URZ, PT ;  /* 0x00000000003f782f */ /* 0x000fda00038c0000 */
.L_x_5455:
        /* <DEDUP_REMOVED lines=12> */
.L_x_5456:
[----:B------:R-:W-:Y:S05]  /*28280*/  BSYNC B1 ;  /* 0x0000000000017941 */ /* 0x000fea0003800000 */
.L_x_5303:
        /* <DEDUP_REMOVED lines=8> */
.L_x_5457:
        /* <DEDUP_REMOVED lines=11> */
.L_x_5308:
        /* <DEDUP_REMOVED lines=29> */
.L_x_5458:
        /* <DEDUP_REMOVED lines=8> */
.L_x_5310:
        /* <DEDUP_REMOVED lines=24> */
.L_x_5306:
[----:B------:R-:W-:Y:S05]  /*28790*/  BSYNC B1 ;  /* 0x0000000000017941 */ /* 0x000fea0003800000 */
.L_x_5305:
        /* <DEDUP_REMOVED lines=16> */
.L_x_5317:
        /* <DEDUP_REMOVED lines=9> */
.L_x_5459:
        /* <DEDUP_REMOVED lines=11> */
.L_x_5314:
        /* <DEDUP_REMOVED lines=27> */
.L_x_5460:
        /* <DEDUP_REMOVED lines=8> */
.L_x_5316:
        /* <DEDUP_REMOVED lines=24> */
.L_x_5312:
[----:B------:R-:W-:Y:S05]  /*28d90*/  BSYNC B1 ;  /* 0x0000000000017941 */ /* 0x000fea0003800000 */
.L_x_5311:
        /* <DEDUP_REMOVED lines=13> */
.L_x_5300:
[----:B------:R-:W-:Y:S05]  /*28e70*/  BSYNC B0 ;  /* 0x0000000000007941 */ /* 0x000fea0003800000 */
.L_x_5299:
        /* <DEDUP_REMOVED lines=23> */
.L_x_5319:
        /* <DEDUP_REMOVED lines=23> */
.L_x_5321:
        /* <DEDUP_REMOVED lines=20> */
.L_x_5323:
        /* <DEDUP_REMOVED lines=16> */
.L_x_5322:
        /* <DEDUP_REMOVED lines=31> */
.L_x_5324:
        /* <DEDUP_REMOVED lines=16> */
.L_x_5325:
        /* <DEDUP_REMOVED lines=15> */
.L_x_5326:
        /* <DEDUP_REMOVED lines=18> */
.L_x_5463:
[----:B------:R-:W-:Y:S01]  /*298a0*/  UMOV UR4, 0xffffffff ;  /* 0xffffffff00047882 */ /* 0x000fe20000000000 */
[----:B------:R-:W-:Y:S02]  /*298b0*/  SHF.R.S32.HI R17, RZ, 0x1f, R0 ;  /* 0x0000001fff117819 */ /* 0x000fe40000011400 */
[----:B------:R-:W-:Y:S05]  /*298c0*/  BRA.DIV UR4, `(.L_x_5328) ;  /* 0x0000004a04507947 */ /* 0x000fea000b800000 */
[----:B------:R-:W-:-:S13]  /*298d0*/  ELECT P6, URZ, PT ;  /* 0x00000000003f782f */ /* 0x000fda00038c0000 */
.L_x_5466:
        /* <DEDUP_REMOVED lines=21> */
.L_x_5330:
        /* <DEDUP_REMOVED lines=9> */
.L_x_5467:
        /* <DEDUP_REMOVED lines=11> */
.L_x_5332:
        /* <DEDUP_REMOVED lines=33> */
.L_x_5329:
        /* <DEDUP_REMOVED lines=47> */
.L_x_5468:
[----:B------:R-:W-:Y:S05]  /*2a070*/  BSYNC B0 ;  /* 0x0000000000007941 */ /* 0x000fea0003800000 */
.L_x_5333:
        /* <DEDUP_REMOVED lines=42> */
.L_x_5341:
[----:B0-----:R-:W0:Y:S01]  /*2a320*/  S2R R9, SR_CgaCtaId ;  /* 0x0000000000097919 */ /* 0x001e220000008800 */
[----:B------:R-:W-:-:S04]  /*2a330*/  MOV R8, 0x400 ;  /* 0x0000040000087802 */ /* 0x000fc80000000f00 */
[----:B0-----:R-:W-:Y:S02]  /*2a340*/  LEA R8, R9, R8, 0x18 ;  /* 0x0000000809087211 */ /* 0x001fe400078ec0ff */
[----:B------:R-:W-:-:S03]  /*2a350*/  SHF.L.U32 R9, R13, 0x1f, RZ ;  /* 0x0000001f0d097819 */ /* 0x000fc600000006ff */
[----:B------:R-:W-:-:S04]  /*2a360*/  IMAD R8, R12, 0x8, R8 ;  /* 0x000000080c087824 */ /* 0x000fc800078e0208 */
[----:B------:R-:W0:Y:S02]  /*2a370*/  SYNCS.PHASECHK.TRANS64.TRYWAIT P0, [R8+URZ+0x36840], R9 ;  /* 0x03684009080075a7 */ /* 0x000e24000800017f */
[----:B0-----:R-:W-:Y:S05]  /*2a380*/  @!P0 BRA `(.L_x_5342) ;  /* 0x0000003c00f48947 */ /* 0x001fea0003800000 */
.L_x_5469:
        /* <DEDUP_REMOVED lines=11> */
.L_x_5343:
        /* <DEDUP_REMOVED lines=37> */
.L_x_5470:
        /* <DEDUP_REMOVED lines=10> */
.L_x_5345:
[----:B------:R-:W2:Y:S02]  /*2a730*/  LDL R9, [R1+0x10] ;  /* 0x0000100001097983 */ /* 0x000ea40000100800 */
[----:B--2---:R-:W-:-:S13]  /*2a740*/  LOP3.LUT P0, RZ, R9, 0x40, RZ, 0xc0, !PT ;  /* 0x0000004009ff7812 */ /* 0x004fda000780c0ff */
[----:B------:R-:W-:Y:S05]  /*2a750*/  @P0 BRA `(.L_x_5346) ;  /* 0x0000000000040947 */ /* 0x000fea0003800000 */
[----:B------:R-:W-:Y:S01]  /*2a760*/  BPT.TRAP 0x1 ;  /* 0x000000040000795c */ /* 0x000fe20000300000 */
.L_x_5346:
        /* <DEDUP_REMOVED lines=23> */
[----:B------:R-:W-:-:S05]  /*2a8e0*/  UIADD3 UR15, UR15, 0x7400, URZ ;  /* 0x000074000f0f7890 */ /* 0x000fca000fffe03f */
[----:B------:R0:W-:Y:S01]  /*2a8f0*/  UTMALDG.4D [UR8], [UR4], desc[UR6] ;  /* 0x00000608040075b4 */ /* 0x0001e20008019000 */
[----:B------:R-:W-:Y:S01]  /*2a900*/  IMAD.MOV.U32 R4, RZ, RZ, R3 ;  /* 0x000000ffff047224 */ /* 0x000fe200078e0003 */
        /* <DEDUP_REMOVED lines=8> */
.L_x_5340:
[----:B------:R-:W-:Y:S05]  /*2a990*/  BSYNC B2 ;  /* 0x0000000000027941 */ /* 0x000fea0003800000 */
.L_x_5339:
[----:B------:R-:W2:Y:S04]  /*2a9a0*/  LDL.LU R3, [R1+0x24] ;  /* 0x0000240001037983 */ /* 0x000ea80000300800 */
[----:B------:R0:W-:Y:S04]  /*2a9b0*/  STL [R1], R12 ;  /* 0x0000000c01007387 */ /* 0x0001e80000100800 */
[----:B------:R0:W-:Y:S02]  /*2a9c0*/  STL [R1+0x8], R13 ;  /* 0x0000080d01007387 */ /* 0x0001e40000100800 */
[----:B0-2---:R-:W-:-:S07]  /*2a9d0*/  VIADD R7, R3, 0xfffffffd ;  /* 0xfffffffd03077836 */ /* 0x005fce0000000000 */
.L_x_5338:
[----:B------:R-:W-:Y:S05]  /*2a9e0*/  BSYNC B1 ;  /* 0x0000000000017941 */ /* 0x000fea0003800000 */
.L_x_5337:
[----:B------:R-:W-:-:S13]  /*2a9f0*/  ISETP.NE.AND P0, PT, R2, RZ, PT ;  /* 0x000000ff0200720c */ /* 0x000fda0003f05270 */
[----:B------:R-:W-:Y:S05]  /*2aa00*/  @!P0 BRA `(.L_x_5336) ;  /* 0x0000001000488947 */ /* 0x000fea0003800000 */
[----:B------:R-:W-:-:S07]  /*2aa10*/  IMAD.MOV.U32 R11, RZ, RZ, R6 ;  /* 0x000000ffff0b7224 */ /* 0x000fce00078e0006 */
.L_x_5363:
[----:B------:R-:W2:Y:S04]  /*2aa20*/  LDL R3, [R1] ;  /* 0x0000000001037983 */ /* 0x000ea80000100800 */
[----:B------:R-:W3:Y:S01]  /*2aa30*/  LDL R2, [R1+0x8] ;  /* 0x0000080001027983 */ /* 0x000ee20000100800 */
[----:B------:R-:W-:Y:S05]  /*2aa40*/  YIELD ;  /* 0x0000000000007946 */ /* 0x000fea0003800000 */
[----:B------:R-:W-:Y:S01]  /*2aa50*/  BSSY B1, `(.L_x_5347) ;  /* 0x0000085000017945 */ /* 0x000fe20003800000 */
[----:B--2---:R-:W-:-:S04]  /*2aa60*/  IADD3 R8, R3, 0x1, RZ ;  /* 0x0000000103087810 */ /* 0x004fc80007ffe0ff */
        /* <DEDUP_REMOVED lines=27> */
.L_x_5349:
[----:B------:R-:W1:Y:S01]  /*2ac20*/  S2R R3, SR_CgaCtaId ;  /* 0x0000000000037919 */ /* 0x000e620000008800 */
[----:B------:R-:W-:-:S04]  /*2ac30*/  MOV R2, 0x400 ;  /* 0x0000040000027802 */ /* 0x000fc80000000f00 */
[----:B-1----:R-:W-:Y:S02]  /*2ac40*/  LEA R2, R3, R2, 0x18 ;  /* 0x0000000203027211 */ /* 0x002fe400078ec0ff */
[----:B------:R-:W-:-:S03]  /*2ac50*/  SHF.L.U32 R3, R9, 0x1f, RZ ;  /* 0x0000001f09037819 */ /* 0x000fc600000006ff */
[----:B------:R-:W-:-:S04]  /*2ac60*/  IMAD R2, R8, 0x8, R2 ;  /* 0x0000000808027824 */ /* 0x000fc800078e0202 */
[----:B------:R-:W1:Y:S02]  /*2ac70*/  SYNCS.PHASECHK.TRANS64.TRYWAIT P0, [R2+URZ+0x36840], R3 ;  /* 0x03684003020075a7 */ /* 0x000e64000800017f */
[----:B-1----:R-:W-:Y:S05]  /*2ac80*/  @!P0 BRA `(.L_x_5350) ;  /* 0x0000003400dc8947 */ /* 0x002fea0003800000 */
.L_x_5471:
        /* <DEDUP_REMOVED lines=11> */
.L_x_5351:
        /* <DEDUP_REMOVED lines=37> */
.L_x_5472:
        /* <DEDUP_REMOVED lines=10> */
.L_x_5353:
[----:B------:R-:W2:Y:S02]  /*2b030*/  LDL R3, [R1+0x10] ;  /* 0x0000100001037983 */ /* 0x000ea40000100800 */
[----:B--2---:R-:W-:-:S13]  /*2b040*/  LOP3.LUT P0, RZ, R3, 0x40, RZ, 0xc0, !PT ;  /* 0x0000004003ff7812 */ /* 0x004fda000780c0ff */
[----:B------:R-:W-:Y:S05]  /*2b050*/  @P0 BRA `(.L_x_5354) ;  /* 0x0000000000040947 */ /* 0x000fea0003800000 */
[----:B------:R-:W-:Y:S01]  /*2b060*/  BPT.TRAP 0x1 ;  /* 0x000000040000795c */ /* 0x000fe20000300000 */
.L_x_5354:
        /* <DEDUP_REMOVED lines=35> */
.L_x_5348:
[----:B------:R-:W-:Y:S05]  /*2b2a0*/  BSYNC B1 ;  /* 0x0000000000017941 */ /* 0x000fea0003800000 */
.L_x_5347:
        /* <DEDUP_REMOVED lines=31> */
.L_x_5357:
[----:B------:R-:W2:Y:S01]  /*2b4a0*/  S2R R3, SR_CgaCtaId ;  /* 0x0000000000037919 */ /* 0x000ea20000008800 */
[----:B------:R-:W-:-:S04]  /*2b4b0*/  MOV R2, 0x400 ;  /* 0x0000040000027802 */ /* 0x000fc80000000f00 */
[----:B--2---:R-:W-:Y:S02]  /*2b4c0*/  LEA R2, R3, R2, 0x18 ;  /* 0x0000000203027211 */ /* 0x004fe400078ec0ff */
[----:B------:R-:W-:-:S03]  /*2b4d0*/  SHF.L.U32 R3, R14, 0x1f, RZ ;  /* 0x0000001f0e037819 */ /* 0x000fc600000006ff */
[----:B------:R-:W-:-:S04]  /*2b4e0*/  IMAD R2, R15, 0x8, R2 ;  /* 0x000000080f027824 */ /* 0x000fc800078e0202 */
[----:B------:R-:W2:Y:S02]  /*2b4f0*/  SYNCS.PHASECHK.TRANS64.TRYWAIT P0, [R2+URZ+0x36840], R3 ;  /* 0x03684003020075a7 */ /* 0x000ea4000800017f */
[----:B--2---:R-:W-:Y:S05]  /*2b500*/  @!P0 BRA `(.L_x_5358) ;  /* 0x0000002c00e48947 */ /* 0x004fea0003800000 */
.L_x_5473:
        /* <DEDUP_REMOVED lines=11> */
.L_x_5359:
        /* <DEDUP_REMOVED lines=36> */
.L_x_5474:
        /* <DEDUP_REMOVED lines=10> */
.L_x_5361:
[----:B------:R-:W2:Y:S02]  /*2b8a0*/  LDL R3, [R1+0x10] ;  /* 0x0000100001037983 */ /* 0x000ea40000100800 */
[----:B--2---:R-:W-:-:S13]  /*2b8b0*/  LOP3.LUT P0, RZ, R3, 0x40, RZ, 0xc0, !PT ;  /* 0x0000004003ff7812 */ /* 0x004fda000780c0ff */
[----:B------:R-:W-:Y:S05]  /*2b8c0*/  @P0 BRA `(.L_x_5362) ;  /* 0x0000000000040947 */ /* 0x000fea0003800000 */
[----:B------:R-:W-:Y:S01]  /*2b8d0*/  BPT.TRAP 0x1 ;  /* 0x000000040000795c */ /* 0x000fe20000300000 */
.L_x_5362:
        /* <DEDUP_REMOVED lines=33> */
.L_x_5356:
[----:B------:R-:W-:Y:S05]  /*2baf0*/  BSYNC B1 ;  /* 0x0000000000017941 */ /* 0x000fea0003800000 */
.L_x_5355:
[C---:B------:R-:W-:Y:S01]  /*2bb00*/  ISETP.GT.AND P0, PT, R7.reuse, 0x1, PT ;  /* 0x000000010700780c */ /* 0x040fe20003f04270 */
[----:B------:R-:W-:-:S12]  /*2bb10*/  VIADD R7, R7, 0xfffffffe ;  /* 0xfffffffe07077836 */ /* 0x000fd80000000000 */
[----:B------:R-:W-:Y:S05]  /*2bb20*/  @P0 BRA `(.L_x_5363) ;  /* 0xffffffec00bc0947 */ /* 0x000fea000383ffff */
.L_x_5336:
[----:B------:R-:W-:Y:S05]  /*2bb30*/  BSYNC B0 ;  /* 0x0000000000007941 */ /* 0x000fea0003800000 */
.L_x_5335:
        /* <DEDUP_REMOVED lines=17> */
.L_x_5365:
[----:B------:R-:W-:Y:S05]  /*2bc50*/  BSYNC B0 ;  /* 0x0000000000007941 */ /* 0x000fea0003800000 */
.L_x_5364:
        /* <DEDUP_REMOVED lines=11> */
.L_x_5475:
        /* <DEDUP_REMOVED lines=10> */
.L_x_5369:
[----:B------:R-:W2:Y:S02]  /*2bdb0*/  LDL R0, [R1+0x10] ;  /* 0x0000100001007983 */ /* 0x000ea40000100800 */
[----:B--2---:R-:W-:-:S13]  /*2bdc0*/  LOP3.LUT P0, RZ, R0, 0x40, RZ, 0xc0, !PT ;  /* 0x0000004000ff7812 */ /* 0x004fda000780c0ff */
[----:B------:R-:W-:Y:S05]  /*2bdd0*/  @P0 BRA `(.L_x_5370) ;  /* 0x0000000000040947 */ /* 0x000fea0003800000 */
[----:B------:R-:W-:Y:S01]  /*2bde0*/  BPT.TRAP 0x1 ;  /* 0x000000040000795c */ /* 0x000fe20000300000 */
.L_x_5370:
        /* <DEDUP_REMOVED lines=33> */
.L_x_5367:
[----:B------:R-:W-:Y:S05]  /*2c000*/  BSYNC B0 ;  /* 0x0000000000007941 */ /* 0x000fea0003800000 */
.L_x_5366:
        /* <DEDUP_REMOVED lines=9> */
.L_x_5320:
[----:B------:R-:W-:Y:S05]  /*2c0a0*/  BSYNC B6 ;  /* 0x0000000000067941 */ /* 0x000fea0003800000 */
.L_x_5318:
[----:B------:R-:W-:-:S03]  /*2c0b0*/  UMOV UR4, 0xffffffff ;  /* 0xffffffff00047882 */ /* 0x000fc60000000000 */
[----:B------:R-:W-:Y:S05]  /*2c0c0*/  BRA.DIV UR4, `(.L_x_5371) ;  /* 0x0000002604307947 */ /* 0x000fea000b800000 */
[----:B------:R2:W3:Y:S04]  /*2c0d0*/  SHFL.IDX PT, R4, R16, RZ, 0x1f ;  /* 0x00001fff10047589 */ /* 0x0004e800000e0000 */
[----:B------:R-:W4:Y:S02]  /*2c0e0*/  SHFL.IDX PT, R16, R16, 0x1, 0x1f ;  /* 0x00201f0010107f89 */ /* 0x000f2400000e0000 */
.L_x_5479:
[----:B0-----:R-:W0:Y:S01]  /*2c0f0*/  S2R R7, SR_TID.X ;  /* 0x0000000000077919 */ /* 0x001e220000002100 */
        /* <DEDUP_REMOVED lines=12> */
.L_x_5373:
[----:B------:R-:W-:Y:S05]  /*2c1c0*/  BSYNC B0 ;  /* 0x0000000000007941 */ /* 0x000fea0003800000 */
.L_x_5372:
        /* <DEDUP_REMOVED lines=23> */
.L_x_5487:
[----:B------:R-:W-:Y:S02]  /*2c340*/  ULDC UR4, c[0x0][0xc10] ;  /* 0x0003040000047ab9 */ /* 0x000fe40000000800 */
[----:B------:R-:W-:-:S04]  /*2c350*/  IMAD.U32 R5, RZ, RZ, UR4 ;  /* 0x00000004ff057e24 */ /* 0x000fc8000f8e00ff */
[----:B-1----:R-:W-:-:S04]  /*2c360*/  IMAD R3, R14, R5, RZ ;  /* 0x000000050e037224 */ /* 0x002fc800078e02ff */
[----:B--2-4-:R-:W-:-:S05]  /*2c370*/  IMAD.IADD R16, R16, 0x1, R3 ;  /* 0x0000000110107824 */ /* 0x014fca00078e0203 */
[----:B---3--:R-:W-:-:S13]  /*2c380*/  ISETP.GT.AND P0, PT, R16, R4, PT ;  /* 0x000000041000720c */ /* 0x008fda0003f04270 */
[----:B------:R-:W-:Y:S05]  /*2c390*/  @P0 BRA `(.L_x_5375) ;  /* 0x0000000000b40947 */ /* 0x000fea0003800000 */
[----:B------:R-:W1:Y:S02]  /*2c3a0*/  LDC R0, c[0x0][0xc14] ;  /* 0x00030500ff007b82 */ /* 0x000e640000000800 */
.L_x_5380:
        /* <DEDUP_REMOVED lines=12> */
[----:B0-----:R-:W-:-:S05]  /*2c470*/  IMAD.WIDE R2, R5, 0x4, R2 ;  /* 0x0000000405027825 */ /* 0x001fca00078e0202 */
[----:B------:R1:W5:Y:S02]  /*2c480*/  LDG.E R17, desc[UR60][R2.64] ;  /* 0x0000003c02117981 */ /* 0x000364000c1e1900 */
.L_x_5378:
[----:B------:R-:W-:Y:S05]  /*2c490*/  BSYNC B0 ;  /* 0x0000000000007941 */ /* 0x000fea0003800000 */
.L_x_5377:
        /* <DEDUP_REMOVED lines=11> */
[----:B-1----:R-:W-:-:S05]  /*2c550*/  IMAD.IADD R3, R13, 0x1, R14 ;  /* 0x000000010d037824 */ /* 0x002fca00078e020e */
        /* <DEDUP_REMOVED lines=11> */
.L_x_5495:
[----:B------:R-:W-:Y:S02]  /*2c610*/  ULDC UR4, c[0x0][0xc10] ;  /* 0x0003040000047ab9 */ /* 0x000fe40000000800 */
[----:B------:R-:W-:-:S04]  /*2c620*/  IMAD.U32 R5, RZ, RZ, UR4 ;  /* 0x00000004ff057e24 */ /* 0x000fc8000f8e00ff */
[----:B-1----:R-:W-:-:S04]  /*2c630*/  IMAD R3, R14, R5, RZ ;  /* 0x000000050e037224 */ /* 0x002fc800078e02ff */
[----:B------:R-:W-:-:S05]  /*2c640*/  IMAD.IADD R16, R3, 0x1, R16 ;  /* 0x0000000103107824 */ /* 0x000fca00078e0210 */
[----:B------:R-:W-:-:S13]  /*2c650*/  ISETP.GT.AND P0, PT, R16, R4, PT ;  /* 0x000000041000720c */ /* 0x000fda0003f04270 */
[----:B------:R-:W-:Y:S05]  /*2c660*/  @!P0 BRA `(.L_x_5380) ;  /* 0xfffffffc00508947 */ /* 0x000fea000383ffff */
.L_x_5375:
        /* <DEDUP_REMOVED lines=8> */
.L_x_5499:
[----:B------:R-:W-:Y:S01]  /*2c6f0*/  ISETP.NE.AND P0, PT, R3, RZ, PT ;  /* 0x000000ff0300720c */ /* 0x000fe20003f05270 */
[----:B------:R-:W-:-:S12]  /*2c700*/  IMAD.MOV.U32 R7, RZ, RZ, RZ ;  /* 0x000000ffff077224 */ /* 0x000fd800078e00ff */
[----:B------:R-:W-:Y:S05]  /*2c710*/  @!P0 BRA `(.L_x_5382) ;  /* 0x0000000000108947 */ /* 0x000fea0003800000 */
[----:B------:R-:W-:Y:S01]  /*2c720*/  UMOV UR4, 0xffffffff ;  /* 0xffffffff00047882 */ /* 0x000fe20000000000 */
[----:B------:R-:W-:Y:S02]  /*2c730*/  VIADD R12, R6, 0xffffffff ;  /* 0xffffffff060c7836 */ /* 0x000fe40000000000 */
[----:B------:R-:W-:Y:S05]  /*2c740*/  BRA.DIV UR4, `(.L_x_5383) ;  /* 0x0000002604c47947 */ /* 0x000fea000b800000 */
[----:B------:R3:W4:Y:S02]  /*2c750*/  SHFL.IDX PT, R7, R2, R12, 0x1f ;  /* 0x00001f0c02077589 */ /* 0x00072400000e0000 */
.L_x_5382:
        /* <DEDUP_REMOVED lines=67> */
.L_x_5376:
[----:B------:R-:W-:Y:S01]  /*2cb90*/  UMOV UR4, URZ ;  /* 0x0000003f00047c82 */ /* 0x000fe20008000000 */
[----:B------:R-:W-:Y:S01]  /*2cba0*/  UMOV UR5, URZ ;  /* 0x0000003f00057c82 */ /* 0x000fe20008000000 */
[----:B------:R-:W-:Y:S01]  /*2cbb0*/  ULDC UR6, c[0x0][0xc14] ;  /* 0x0003050000067ab9 */ /* 0x000fe20000000800 */
[----:B------:R-:W-:Y:S02]  /*2cbc0*/  IMAD.MOV.U32 R16, RZ, RZ, R4 ;  /* 0x000000ffff107224 */ /* 0x000fe400078e0004 */
[----:B------:R-:W-:Y:S02]  /*2cbd0*/  IMAD.U32 R17, RZ, RZ, UR4 ;  /* 0x00000004ff117e24 */ /* 0x000fe4000f8e00ff */
[----:B------:R-:W-:Y:S02]  /*2cbe0*/  IMAD.U32 R18, RZ, RZ, UR5 ;  /* 0x00000005ff127e24 */ /* 0x000fe4000f8e00ff */
[----:B------:R-:W-:-:S07]  /*2cbf0*/  IMAD.U32 R19, RZ, RZ, UR6 ;  /* 0x00000006ff137e24 */ /* 0x000fce000f8e00ff */
.L_x_5384:
        /* <DEDUP_REMOVED lines=12> */
.L_x_5295:
        /* <DEDUP_REMOVED lines=12> */
.L_x_5502:
[----:B------:R-:W-:Y:S05]  /*2cd80*/  BSYNC B0 ;  /* 0x0000000000007941 */ /* 0x000fea0003800000 */
.L_x_5386:
[----:B------:R-:W-:-:S03]  /*2cd90*/  UMOV UR4, 0xffffffff ;  /* 0xffffffff00047882 */ /* 0x000fc60000000000 */
[----:B------:R-:W-:Y:S05]  /*2cda0*/  BRA.DIV UR4, `(.L_x_5388) ;  /* 0x0000002204687947 */ /* 0x000fea000b800000 */
[----:B------:R-:W2:Y:S02]  /*2cdb0*/  S2R R2, SR_TID.X ;  /* 0x0000000000027919 */ /* 0x000ea40000002100 */
[----:B--2---:R-:W-:-:S04]  /*2cdc0*/  SHF.R.U32.HI R2, RZ, 0x5, R2 ;  /* 0x00000005ff027819 */ /* 0x004fc80000011602 */
[----:B------:R-:W-:-:S05]  /*2cdd0*/  LOP3.LUT R2, R2, 0x3, RZ, 0xc0, !PT ;  /* 0x0000000302027812 */ /* 0x000fca00078ec0ff */
[----:B------:R2:W3:Y:S02]  /*2cde0*/  SHFL.IDX PT, R14, R2, RZ, 0x1f ;  /* 0x00001fff020e7589 */ /* 0x0004e400000e0000 */
.L_x_5505:
[----:B---3--:R-:W-:-:S13]  /*2cdf0*/  ISETP.NE.AND P0, PT, R14, RZ, PT ;  /* 0x000000ff0e00720c */ /* 0x008fda0003f05270 */
[----:B------:R-:W-:Y:S05]  /*2ce00*/  @P0 BRA `(.L_x_5051) ;  /* 0x00000000009c0947 */ /* 0x000fea0003800000 */
[----:B------:R-:W-:-:S03]  /*2ce10*/  UMOV UR4, 0xffffffff ;  /* 0xffffffff00047882 */ /* 0x000fc60000000000 */
[----:B------:R-:W-:Y:S05]  /*2ce20*/  BRA.DIV UR4, `(.L_x_5389) ;  /* 0x00000022047c7947 */ /* 0x000fea000b800000 */
[----:B------:R-:W-:-:S13]  /*2ce30*/  ELECT P6, URZ, PT ;  /* 0x00000000003f782f */ /* 0x000fda00038c0000 */
.L_x_5508:
        /* <DEDUP_REMOVED lines=8> */
.L_x_5390:
        /* <DEDUP_REMOVED lines=14> */
.L_x_5509:
[----:B------:R-:W2:Y:S02]  /*2cfa0*/  SYNCS.PHASECHK.TRANS64.TRYWAIT P0, [R7+URZ], R2 ;  /* 0x00000002070075a7 */ /* 0x000ea4000800017f */
[----:B--2---:R-:W-:Y:S05]  /*2cfb0*/  @!P0 BRA `(.L_x_5392) ;  /* 0x00000020004c8947 */ /* 0x004fea0003800000 */
.L_x_5510:
[----:B------:R-:W-:Y:S05]  /*2cfc0*/  @!P2 BRA `(.L_x_5393) ;  /* 0x000000000004a947 */ /* 0x000fea0003800000 */
[----:B------:R-:W-:Y:S01]  /*2cfd0*/  BPT.TRAP 0x1 ;  /* 0x000000040000795c */ /* 0x000fe20000300000 */
.L_x_5393:
[----:B------:R-:W3:Y:S01]  /*2cfe0*/  LDL.LU R4, [R1] ;  /* 0x0000000001047983 */ /* 0x000ee20000300800 */
[----:B------:R-:W-:-:S04]  /*2cff0*/  VIADD R0, R0, 0x36860 ;  /* 0x0003686000007836 */ /* 0x000fc80000000000 */
[----:B---3--:R-:W-:-:S04]  /*2d000*/  IMAD R4, R4, 0x8, R0 ;  /* 0x0000000804047824 */ /* 0x008fc800078e0200 */
[----:B------:R-:W3:Y:S02]  /*2d010*/  SYNCS.PHASECHK.TRANS64.TRYWAIT P0, [R4+URZ], R5 ;  /* 0x00000005040075a7 */ /* 0x000ee4000800017f */
[----:B---3--:R-:W-:Y:S05]  /*2d020*/  @!P0 BRA `(.L_x_5394) ;  /* 0x0000002000448947 */ /* 0x008fea0003800000 */
.L_x_5511:
[----:B------:R-:W-:-:S07]  /*2d030*/  IMAD R3, R3, 0x8, R0 ;  /* 0x0000000803037824 */ /* 0x000fce00078e0200 */
.L_x_5395:
[----:B----4-:R4:W0:Y:S02]  /*2d040*/  SYNCS.PHASECHK.TRANS64.TRYWAIT P0, [R3+URZ], R2 ;  /* 0x00000002030075a7 */ /* 0x010824000800017f */
[----:B0-----:R-:W-:Y:S05]  /*2d050*/  @!P0 NANOSLEEP.SYNCS 0x989680 ;  /* 0x009896800000895d */ /* 0x001fea0003900000 */
[----:B------:R-:W0:Y:S02]  /*2d060*/  @!P0 SYNCS.PHASECHK.TRANS64 P0, [R3+URZ], R2 ;  /* 0x00000002030085a7 */ /* 0x000e24000800007f */
[----:B0-----:R-:W-:Y:S05]  /*2d070*/  @!P0 BRA `(.L_x_5395) ;  /* 0xfffffffc00f08947 */ /* 0x001fea000383ffff */
.L_x_5051:
[----:B------:R-:W-:Y:S05]  /*2d080*/  BSYNC B7 ;  /* 0x0000000000077941 */ /* 0x000fea0003800000 */
.L_x_5048:
[----:B------:R-:W-:Y:S05]  /*2d090*/  EXIT ;  /* 0x000000000000794d */ /* 0x000fea0003800000 */
.L_x_5069:
[----:B0-----:R0:W1:Y:S02]  /*2d0a0*/  SYNCS.PHASECHK.TRANS64.TRYWAIT P5, [R43+URZ+0x36890], R100 ;  /* 0x036890642b0075a7 */ /* 0x00106400080a017f */
[----:B-1----:R-:W-:Y:S05]  /*2d0b0*/  @!P5 NANOSLEEP.SYNCS 0x989680 ;  /* 0x009896800000d95d */ /* 0x002fea0003900000 */
[----:B------:R-:W1:Y:S02]  /*2d0c0*/  @!P5 SYNCS.PHASECHK.TRANS64 P5, [R43+URZ+0x36890], R100 ;  /* 0x036890642b00d5a7 */ /* 0x000e6400080a007f */
[----:B-1----:R-:W-:Y:S05]  /*2d0d0*/  @!P5 BRA `(.L_x_5069) ;  /* 0xfffffffc00f0d947 */ /* 0x002fea000383ffff */
[----:B------:R-:W-:Y:S05]  /*2d0e0*/  BRA `(.L_x_5396) ;  /* 0xfffffd6800107947 */ /* 0x000fea000383ffff */
.L_x_5123:
[----:B-1----:R1:W3:Y:S02]  /*2d0f0*/  SYNCS.PHASECHK.TRANS64.TRYWAIT P5, [R43+URZ+0x36890], R100 ;  /* 0x036890642b0075a7 */ /* 0x0022e400080a017f */
[----:B---3--:R-:W-:Y:S05]  /*2d100*/  @!P5 NANOSLEEP.SYNCS 0x989680 ;  /* 0x009896800000d95d */ /* 0x008fea0003900000 */
[----:B------:R-:W3:Y:S02]  /*2d110*/  @!P5 SYNCS.PHASECHK.TRANS64 P5, [R43+URZ+0x36890], R100 ;  /* 0x036890642b00d5a7 */ /* 0x000ee400080a007f */
[----:B---3--:R-:W-:Y:S05]  /*2d120*/  @!P5 BRA `(.L_x_5123) ;  /* 0xfffffffc00f0d947 */ /* 0x008fea000383ffff */
[----:B------:R-:W-:Y:S05]  /*2d130*/  BRA `(.L_x_5397) ;  /* 0xfffffd9c007c7947 */ /* 0x000fea000383ffff */
.L_x_5148:
[----:B-1----:R1:W2:Y:S02]  /*2d140*/  SYNCS.PHASECHK.TRANS64.TRYWAIT P3, [R43+URZ+0x36890], R100 ;  /* 0x036890642b0075a7 */ /* 0x0022a4000806017f */
[----:B--2---:R-:W-:Y:S05]  /*2d150*/  @!P3 NANOSLEEP.SYNCS 0x989680 ;  /* 0x009896800000b95d */ /* 0x004fea0003900000 */
[----:B------:R-:W2:Y:S02]  /*2d160*/  @!P3 SYNCS.PHASECHK.TRANS64 P3, [R43+URZ+0x36890], R100 ;  /* 0x036890642b00b5a7 */ /* 0x000ea4000806007f */
[----:B--2---:R-:W-:Y:S05]  /*2d170*/  @!P3 BRA `(.L_x_5148) ;  /* 0xfffffffc00f0b947 */ /* 0x004fea000383ffff */
[----:B------:R-:W-:Y:S05]  /*2d180*/  BRA `(.L_x_5398) ;  /* 0xfffffdd000147947 */ /* 0x000fea000383ffff */
.L_x_5154:
[----:B0-----:R0:W1:Y:S02]  /*2d190*/  SYNCS.PHASECHK.TRANS64.TRYWAIT P2, [R43+URZ+0x368b0], R100 ;  /* 0x0368b0642b0075a7 */ /* 0x001064000804017f */
[----:B-1----:R-:W-:Y:S05]  /*2d1a0*/  @!P2 NANOSLEEP.SYNCS 0x989680 ;  /* 0x009896800000a95d */ /* 0x002fea0003900000 */
[----:B------:R-:W1:Y:S02]  /*2d1b0*/  @!P2 SYNCS.PHASECHK.TRANS64 P2, [R43+URZ+0x368b0], R100 ;  /* 0x0368b0642b00a5a7 */ /* 0x000e64000804007f */
[----:B-1----:R-:W-:Y:S05]  /*2d1c0*/  @!P2 BRA `(.L_x_5154) ;  /* 0xfffffffc00f0a947 */ /* 0x002fea000383ffff */
[----:B------:R-:W-:Y:S05]  /*2d1d0*/  BRA `(.L_x_5399) ;  /* 0xfffffdd4002c7947 */ /* 0x000fea000383ffff */
.L_x_5176:
        /* <DEDUP_REMOVED lines=8> */
.L_x_5401:
[----:B------:R-:W-:Y:S05]  /*2d260*/  BSYNC B1 ;  /* 0x0000000000017941 */ /* 0x000fea0003800000 */
.L_x_5400:
[----:B------:R-:W-:Y:S05]  /*2d270*/  BRA `(.L_x_5402) ;  /* 0xfffffdf000d47947 */ /* 0x000fea000383ffff */
.L_x_5177:
        /* <DEDUP_REMOVED lines=8> */
.L_x_5404:
[----:B------:R-:W-:Y:S05]  /*2d300*/  BSYNC B1 ;  /* 0x0000000000017941 */ /* 0x000fea0003800000 */
.L_x_5403:
[----:B------:R-:W-:Y:S05]  /*2d310*/  BRA `(.L_x_5405) ;  /* 0xfffffdf000b47947 */ /* 0x000fea000383ffff */
.L_x_5178:
        /* <DEDUP_REMOVED lines=8> */
.L_x_5407:
[----:B------:R-:W-:Y:S05]  /*2d3a0*/  BSYNC B1 ;  /* 0x0000000000017941 */ /* 0x000fea0003800000 */
.L_x_5406:
[----:B------:R-:W-:Y:S05]  /*2d3b0*/  BRA `(.L_x_5408) ;  /* 0xfffffdf000947947 */ /* 0x000fea000383ffff */
.L_x_5179:
        /* <DEDUP_REMOVED lines=8> */
.L_x_5410:
[----:B------:R-:W-:Y:S05]  /*2d440*/  BSYNC B1 ;  /* 0x0000000000017941 */ /* 0x000fea0003800000 */
.L_x_5409:
[----:B------:R-:W-:Y:S05]  /*2d450*/  BRA `(.L_x_5411) ;  /* 0xfffffdf000747947 */ /* 0x000fea000383ffff */
.L_x_5180:
        /* <DEDUP_REMOVED lines=8> */
.L_x_5413:
[----:B------:R-:W-:Y:S05]  /*2d4e0*/  BSYNC B1 ;  /* 0x0000000000017941 */ /* 0x000fea0003800000 */
.L_x_5412:
[----:B------:R-:W-:Y:S05]  /*2d4f0*/  BRA `(.L_x_5414) ;  /* 0xfffffdf000547947 */ /* 0x000fea000383ffff */
.L_x_5181:
        /* <DEDUP_REMOVED lines=8> */
.L_x_5416:
[----:B------:R-:W-:Y:S05]  /*2d580*/  BSYNC B1 ;  /* 0x0000000000017941 */ /* 0x000fea0003800000 */
.L_x_5415:
[----:B------:R-:W-:Y:S05]  /*2d590*/  BRA `(.L_x_5417) ;  /* 0xfffffdf000387947 */ /* 0x000fea000383ffff */
.L_x_5182:
        /* <DEDUP_REMOVED lines=8> */
.L_x_5419:
[----:B------:R-:W-:Y:S05]  /*2d620*/  BSYNC B1 ;  /* 0x0000000000017941 */ /* 0x000fea0003800000 */
.L_x_5418:
[----:B------:R-:W-:Y:S05]  /*2d630*/  BRA `(.L_x_5420) ;  /* 0xfffffdf0001c7947 */ /* 0x000fea000383ffff */
.L_x_5183:
[----:B------:R-:W-:Y:S01]  /*2d640*/  BSSY B1, `(.L_x_5421) ;  /* 0x0000008000017945 */ /* 0x000fe20003800000 */
[----:B------:R-:W-:Y:S01]  /*2d650*/  MOV R13, R0 ;  /* 0x00000000000d7202 */ /* 0x000fe20000000f00 */
[----:B------:R-:W-:Y:S02]  /*2d660*/  IMAD.MOV.U32 R12, RZ, RZ, 0x1 ;  /* 0x00000001ff0c7424 */ /* 0x000fe400078e00ff */
[----:B------:R-:W-:Y:S02]  /*2d670*/  IMAD.MOV.U32 R11, RZ, RZ, 0x1c1f ;  /* 0x00001c1fff0b7424 */ /* 0x000fe400078e00ff */
[----:B------:R-:W-:-:S07]  /*2d680*/  IMAD.MOV.U32 R15, RZ, RZ, -0x1 ;  /* 0xffffffffff0f7424 */ /* 0x000fce00078e00ff */
[----:B------:R-:W-:Y:S05]  /*2d690*/  WARPSYNC.COLLECTIVE R15, `(.L_x_5422) ;  /* 0x000000000f087348 */ /* 0x000fea0003c00000 */
[----:B------:R0:W1:Y:S02]  /*2d6a0*/  SHFL.IDX P6, R14, R13, R12, R11 ;  /* 0x0000000c0d0e7389 */ /* 0x00006400000c000b */
[----:B01----:R-:W-:Y:S01]  /*2d6b0*/  ENDCOLLECTIVE ;  /* 0x000000000000791b */ /* 0x003fe20003800000 */
.L_x_5422:
[----:B------:R-:W-:Y:S05]  /*2d6c0*/  BSYNC B1 ;  /* 0x0000000000017941 */ /* 0x000fea0003800000 */
.L_x_5421:
[----:B------:R-:W-:Y:S05]  /*2d6d0*/  BRA `(.L_x_5423) ;  /* 0xfffffdf000007947 */ /* 0x000fea000383ffff */
.L_x_5185:
[----:B0-----:R0:W1:Y:S02]  /*2d6e0*/  SYNCS.PHASECHK.TRANS64.TRYWAIT P2, [R18+URZ+0x36800], R5 ;  /* 0x03680005120075a7 */ /* 0x001064000804017f */
[----:B-1----:R-:W-:Y:S05]  /*2d6f0*/  @!P2 NANOSLEEP.SYNCS 0x989680 ;  /* 0x009896800000a95d */ /* 0x002fea0003900000 */
[----:B------:R-:W1:Y:S02]  /*2d700*/  @!P2 SYNCS.PHASECHK.TRANS64 P2, [R18+URZ+0x36800], R5 ;  /* 0x036800051200a5a7 */ /* 0x000e64000804007f */
[----:B-1----:R-:W-:Y:S05]  /*2d710*/  @!P2 BRA `(.L_x_5185) ;  /* 0xfffffffc00f0a947 */ /* 0x002fea000383ffff */
[----:B------:R-:W-:Y:S05]  /*2d720*/  BRA `(.L_x_5424) ;  /* 0xfffffdf000787947 */ /* 0x000fea000383ffff */
.L_x_5213:
        /* <DEDUP_REMOVED lines=8> */
.L_x_5426:
[----:B------:R-:W-:Y:S05]  /*2d7b0*/  BSYNC B1 ;  /* 0x0000000000017941 */ /* 0x000fea0003800000 */
.L_x_5425:
[----:B------:R-:W-:Y:S05]  /*2d7c0*/  BRA `(.L_x_5427) ;  /* 0xfffffe2000d47947 */ /* 0x000fea000383ffff */
.L_x_5214:
        /* <DEDUP_REMOVED lines=8> */
.L_x_5429:
[----:B------:R-:W-:Y:S05]  /*2d850*/  BSYNC B1 ;  /* 0x0000000000017941 */ /* 0x000fea0003800000 */
.L_x_5428:
[----:B------:R-:W-:Y:S05]  /*2d860*/  BRA `(.L_x_5430) ;  /* 0xfffffe2000b47947 */ /* 0x000fea000383ffff */
.L_x_5215:
        /* <DEDUP_REMOVED lines=8> */
.L_x_5432:
[----:B------:R-:W-:Y:S05]  /*2d8f0*/  BSYNC B1 ;  /* 0x0000000000017941 */ /* 0x000fea0003800000 */
.L_x_5431:
[----:B------:R-:W-:Y:S05]  /*2d900*/  BRA `(.L_x_5433) ;  /* 0xfffffe2000947947 */ /* 0x000fea000383ffff */
.L_x_5216:
        /* <DEDUP_REMOVED lines=8> */
.L_x_5435:
[----:B------:R-:W-:Y:S05]  /*2d990*/  BSYNC B1 ;  /* 0x0000000000017941 */ /* 0x000fea0003800000 */
.L_x_5434:
[----:B------:R-:W-:Y:S05]  /*2d9a0*/  BRA `(.L_x_5436) ;  /* 0xfffffe2000747947 */ /* 0x000fea000383ffff */
.L_x_5217:
        /* <DEDUP_REMOVED lines=8> */
.L_x_5438:
[----:B------:R-:W-:Y:S05]  /*2da30*/  BSYNC B1 ;  /* 0x0000000000017941 */ /* 0x000fea0003800000 */
.L_x_5437:
[----:B------:R-:W-:Y:S05]  /*2da40*/  BRA `(.L_x_5439) ;  /* 0xfffffe2000547947 */ /* 0x000fea000383ffff */
.L_x_5218:
        /* <DEDUP_REMOVED lines=8> */
.L_x_5441:
[----:B------:R-:W-:Y:S05]  /*2dad0*/  BSYNC B1 ;  /* 0x0000000000017941 */ /* 0x000fea0003800000 */
.L_x_5440:
[----:B------:R-:W-:Y:S05]  /*2dae0*/  BRA `(.L_x_5442) ;  /* 0xfffffe2000387947 */ /* 0x000fea000383ffff */
.L_x_5219:
        /* <DEDUP_REMOVED lines=8> */
.L_x_5444:
[----:B------:R-:W-:Y:S05]  /*2db70*/  BSYNC B1 ;  /* 0x0000000000017941 */ /* 0x000fea0003800000 */
.L_x_5443:
[----:B------:R-:W-:Y:S05]  /*2db80*/  BRA `(.L_x_5445) ;  /* 0xfffffe20001c7947 */ /* 0x000fea000383ffff */
.L_x_5220:
        /* <DEDUP_REMOVED lines=8> */
.L_x_5447:
[----:B------:R-:W-:Y:S05]  /*2dc10*/  BSYNC B1 ;  /* 0x0000000000017941 */ /* 0x000fea0003800000 */
.L_x_5446:
[----:B------:R-:W-:Y:S05]  /*2dc20*/  BRA `(.L_x_5448) ;  /* 0xfffffe2000007947 */ /* 0x000fea000383ffff */
.L_x_5222:
[----:B0-----:R0:W1:Y:S02]  /*2dc30*/  SYNCS.PHASECHK.TRANS64.TRYWAIT P2, [R18+URZ+0x36800], R9 ;  /* 0x03680009120075a7 */ /* 0x001064000804017f */
[----:B-1----:R-:W-:Y:S05]  /*2dc40*/  @!P2 NANOSLEEP.SYNCS 0x989680 ;  /* 0x009896800000a95d */ /* 0x002fea0003900000 */
[----:B------:R-:W1:Y:S02]  /*2dc50*/  @!P2 SYNCS.PHASECHK.TRANS64 P2, [R18+URZ+0x36800], R9 ;  /* 0x036800091200a5a7 */ /* 0x000e64000804007f */
[----:B-1----:R-:W-:Y:S05]  /*2dc60*/  @!P2 BRA `(.L_x_5222) ;  /* 0xfffffffc00f0a947 */ /* 0x002fea000383ffff */
[----:B------:R-:W-:Y:S05]  /*2dc70*/  BRA `(.L_x_5449) ;  /* 0xfffffe2000807947 */ /* 0x000fea000383ffff */
.L_x_5236:
[----:B-1----:R1:W2:Y:S02]  /*2dc80*/  SYNCS.PHASECHK.TRANS64.TRYWAIT P2, [R0+URZ+0x36830], R3 ;  /* 0x03683003000075a7 */ /* 0x0022a4000804017f */
[----:B--2---:R-:W-:Y:S05]  /*2dc90*/  @!P2 NANOSLEEP.SYNCS 0x989680 ;  /* 0x009896800000a95d */ /* 0x004fea0003900000 */
[----:B------:R-:W2:Y:S02]  /*2dca0*/  @!P2 SYNCS.PHASECHK.TRANS64 P2, [R0+URZ+0x36830], R3 ;  /* 0x036830030000a5a7 */ /* 0x000ea4000804007f */
[----:B--2---:R-:W-:Y:S05]  /*2dcb0*/  @!P2 BRA `(.L_x_5236) ;  /* 0xfffffffc00f0a947 */ /* 0x004fea000383ffff */
[----:B------:R-:W-:Y:S05]  /*2dcc0*/  BRA `(.L_x_5235) ;  /* 0xfffffe4c00147947 */ /* 0x000fea000383ffff */
.L_x_5243:
[----:B-1----:R1:W2:Y:S02]  /*2dcd0*/  SYNCS.PHASECHK.TRANS64.TRYWAIT P2, [R13+URZ+0x36830], R4 ;  /* 0x036830040d0075a7 */ /* 0x0022a4000804017f */
[----:B--2---:R-:W-:Y:S05]  /*2dce0*/  @!P2 NANOSLEEP.SYNCS 0x989680 ;  /* 0x009896800000a95d */ /* 0x004fea0003900000 */
[----:B------:R-:W2:Y:S02]  /*2dcf0*/  @!P2 SYNCS.PHASECHK.TRANS64 P2, [R13+URZ+0x36830], R4 ;  /* 0x036830040d00a5a7 */ /* 0x000ea4000804007f */
[----:B--2---:R-:W-:Y:S05]  /*2dd00*/  @!P2 BRA `(.L_x_5243) ;  /* 0xfffffffc00f0a947 */ /* 0x004fea000383ffff */
[----:B------:R-:W-:Y:S05]  /*2dd10*/  BRA `(.L_x_5242) ;  /* 0xfffffea800287947 */ /* 0x000fea000383ffff */
.L_x_5248:
[----:B-1----:R1:W2:Y:S02]  /*2dd20*/  SYNCS.PHASECHK.TRANS64.TRYWAIT P2, [R11+URZ+0x36850], R0 ;  /* 0x036850000b0075a7 */ /* 0x0022a4000804017f */
[----:B--2---:R-:W-:Y:S05]  /*2dd30*/  @!P2 NANOSLEEP.SYNCS 0x989680 ;  /* 0x009896800000a95d */ /* 0x004fea0003900000 */
[----:B------:R-:W2:Y:S02]  /*2dd40*/  @!P2 SYNCS.PHASECHK.TRANS64 P2, [R11+URZ+0x36850], R0 ;  /* 0x036850000b00a5a7 */ /* 0x000ea4000804007f */
[----:B--2---:R-:W-:Y:S05]  /*2dd50*/  @!P2 BRA `(.L_x_5248) ;  /* 0xfffffffc00f0a947 */ /* 0x004fea000383ffff */
[----:B------:R-:W-:Y:S05]  /*2dd60*/  BRA `(.L_x_5247) ;  /* 0xfffffedc00e87947 */ /* 0x000fea000383ffff */
.L_x_5256:
[----:B-1----:R1:W2:Y:S02]  /*2dd70*/  SYNCS.PHASECHK.TRANS64.TRYWAIT P2, [R4+URZ+0x36830], R5 ;  /* 0x03683005040075a7 */ /* 0x0022a4000804017f */
[----:B--2---:R-:W-:Y:S05]  /*2dd80*/  @!P2 NANOSLEEP.SYNCS 0x989680 ;  /* 0x009896800000a95d */ /* 0x004fea0003900000 */
[----:B------:R-:W2:Y:S02]  /*2dd90*/  @!P2 SYNCS.PHASECHK.TRANS64 P2, [R4+URZ+0x36830], R5 ;  /* 0x036830050400a5a7 */ /* 0x000ea4000804007f */
[----:B--2---:R-:W-:Y:S05]  /*2dda0*/  @!P2 BRA `(.L_x_5256) ;  /* 0xfffffffc00f0a947 */ /* 0x004fea000383ffff */
[----:B------:R-:W-:Y:S05]  /*2ddb0*/  BRA `(.L_x_5255) ;  /* 0xffffff0400407947 */ /* 0x000fea000383ffff */
.L_x_5261:
[----:B-1----:R1:W2:Y:S02]  /*2ddc0*/  SYNCS.PHASECHK.TRANS64.TRYWAIT P2, [R11+URZ+0x36850], R0 ;  /* 0x036850000b0075a7 */ /* 0x0022a4000804017f */
[----:B--2---:R-:W-:Y:S05]  /*2ddd0*/  @!P2 NANOSLEEP.SYNCS 0x989680 ;  /* 0x009896800000a95d */ /* 0x004fea0003900000 */
[----:B------:R-:W2:Y:S02]  /*2dde0*/  @!P2 SYNCS.PHASECHK.TRANS64 P2, [R11+URZ+0x36850], R0 ;  /* 0x036850000b00a5a7 */ /* 0x000ea4000804007f */
[----:B--2---:R-:W-:Y:S05]  /*2ddf0*/  @!P2 BRA `(.L_x_5261) ;  /* 0xfffffffc00f0a947 */ /* 0x004fea000383ffff */
[----:B------:R-:W-:Y:S05]  /*2de00*/  BRA `(.L_x_5260) ;  /* 0xffffff3800f87947 */ /* 0x000fea000383ffff */
.L_x_5267:
[----:B-1----:R1:W2:Y:S02]  /*2de10*/  SYNCS.PHASECHK.TRANS64.TRYWAIT P0, [R13+URZ+0x36850], R2 ;  /* 0x036850020d0075a7 */ /* 0x0022a4000800017f */
[----:B--2---:R-:W-:Y:S05]  /*2de20*/  @!P0 NANOSLEEP.SYNCS 0x989680 ;  /* 0x009896800000895d */ /* 0x004fea0003900000 */
[----:B------:R-:W2:Y:S02]  /*2de30*/  @!P0 SYNCS.PHASECHK.TRANS64 P0, [R13+URZ+0x36850], R2 ;  /* 0x036850020d0085a7 */ /* 0x000ea4000800007f */
[----:B--2---:R-:W-:Y:S05]  /*2de40*/  @!P0 BRA `(.L_x_5267) ;  /* 0xfffffffc00f08947 */ /* 0x004fea000383ffff */
[----:B------:R-:W-:Y:S05]  /*2de50*/  BRA `(.L_x_5266) ;  /* 0xffffff5c00b47947 */ /* 0x000fea000383ffff */
.L_x_5301:
        /* <DEDUP_REMOVED lines=11> */
.L_x_5451:
[----:B------:R-:W-:Y:S05]  /*2df10*/  BSYNC B1 ;  /* 0x0000000000017941 */ /* 0x000fea0003800000 */
.L_x_5450:
[----:B------:R-:W-:Y:S05]  /*2df20*/  BRA `(.L_x_5452) ;  /* 0xffffffa000987947 */ /* 0x000fea000383ffff */
.L_x_5302:
[----:B------:R-:W-:Y:S01]  /*2df30*/  BSSY B1, `(.L_x_5453) ;  /* 0x0000006000017945 */ /* 0x000fe20003800000 */
[----:B------:R-:W-:-:S07]  /*2df40*/  IMAD.MOV.U32 R15, RZ, RZ, -0x1 ;  /* 0xffffffffff0f7424 */ /* 0x000fce00078e00ff */
[----:B------:R-:W-:Y:S05]  /*2df50*/  WARPSYNC.COLLECTIVE R15, `(.L_x_5454) ;  /* 0x000000000f0c7348 */ /* 0x000fea0003c00000 */
[----:B------:R-:W-:Y:S02]  /*2df60*/  ELECT P6, UR62, PT ;  /* 0x00000000003e782f */ /* 0x000fe400038c0000 */
[----:B------:R-:W-:Y:S01]  /*2df70*/  MOV R14, UR62 ;  /* 0x0000003e000e7c02 */ /* 0x000fe20008000f00 */
[----:B------:R-:W-:Y:S10]  /*2df80*/  ENDCOLLECTIVE ;  /* 0x000000000000791b */ /* 0x000ff40003800000 */
.L_x_5454:
[----:B------:R-:W-:Y:S05]  /*2df90*/  BSYNC B1 ;  /* 0x0000000000017941 */ /* 0x000fea0003800000 */
.L_x_5453:
[----:B------:R-:W-:Y:S05]  /*2dfa0*/  BRA `(.L_x_5455) ;  /* 0xffffffa000847947 */ /* 0x000fea000383ffff */
.L_x_5304:
[----:B0-----:R0:W1:Y:S02]  /*2dfb0*/  SYNCS.PHASECHK.TRANS64.TRYWAIT P0, [R9+URZ+0x36820], R5 ;  /* 0x03682005090075a7 */ /* 0x001064000800017f */
[----:B-1----:R-:W-:Y:S05]  /*2dfc0*/  @!P0 NANOSLEEP.SYNCS 0x989680 ;  /* 0x009896800000895d */ /* 0x002fea0003900000 */
[----:B------:R-:W1:Y:S02]  /*2dfd0*/  @!P0 SYNCS.PHASECHK.TRANS64 P0, [R9+URZ+0x36820], R5 ;  /* 0x03682005090085a7 */ /* 0x000e64000800007f */
[----:B-1----:R-:W-:Y:S05]  /*2dfe0*/  @!P0 BRA `(.L_x_5304) ;  /* 0xfffffffc00f08947 */ /* 0x002fea000383ffff */
[----:B------:R-:W-:Y:S05]  /*2dff0*/  BRA `(.L_x_5456) ;  /* 0xffffffa000a07947 */ /* 0x000fea000383ffff */
.L_x_5307:
[----:B0-----:R0:W1:Y:S02]  /*2e000*/  SYNCS.PHASECHK.TRANS64.TRYWAIT P0, [R5+URZ+0x368a0], R8 ;  /* 0x0368a008050075a7 */ /* 0x001064000800017f */
[----:B-1----:R-:W-:Y:S05]  /*2e010*/  @!P0 NANOSLEEP.SYNCS 0x989680 ;  /* 0x009896800000895d */ /* 0x002fea0003900000 */
[----:B------:R-:W1:Y:S02]  /*2e020*/  @!P0 SYNCS.PHASECHK.TRANS64 P0, [R5+URZ+0x368a0], R8 ;  /* 0x0368a008050085a7 */ /* 0x000e64000800007f */
[----:B-1----:R-:W-:Y:S05]  /*2e030*/  @!P0 BRA `(.L_x_5307) ;  /* 0xfffffffc00f08947 */ /* 0x002fea000383ffff */
[----:B------:R-:W-:Y:S05]  /*2e040*/  BRA `(.L_x_5457) ;  /* 0xffffffa000b07947 */ /* 0x000fea000383ffff */
.L_x_5309:
[----:B-1----:R1:W2:Y:S02]  /*2e050*/  SYNCS.PHASECHK.TRANS64.TRYWAIT P0, [R5+URZ+0x368c0], R8 ;  /* 0x0368c008050075a7 */ /* 0x0022a4000800017f */
[----:B--2---:R-:W-:Y:S05]  /*2e060*/  @!P0 NANOSLEEP.SYNCS 0x989680 ;  /* 0x009896800000895d */ /* 0x004fea0003900000 */
[----:B------:R-:W2:Y:S02]  /*2e070*/  @!P0 SYNCS.PHASECHK.TRANS64 P0, [R5+URZ+0x368c0], R8 ;  /* 0x0368c008050085a7 */ /* 0x000ea4000800007f */
[----:B--2---:R-:W-:Y:S05]  /*2e080*/  @!P0 BRA `(.L_x_5309) ;  /* 0xfffffffc00f08947 */ /* 0x004fea000383ffff */
[----:B------:R-:W-:Y:S05]  /*2e090*/  BRA `(.L_x_5458) ;  /* 0xffffffa4003c7947 */ /* 0x000fea000383ffff */
.L_x_5313:
[----:B0-----:R0:W1:Y:S02]  /*2e0a0*/  SYNCS.PHASECHK.TRANS64.TRYWAIT P0, [R6+URZ+0x368a0], R7 ;  /* 0x0368a007060075a7 */ /* 0x001064000800017f */
[----:B-1----:R-:W-:Y:S05]  /*2e0b0*/  @!P0 NANOSLEEP.SYNCS 0x989680 ;  /* 0x009896800000895d */ /* 0x002fea0003900000 */
[----:B------:R-:W1:Y:S02]  /*2e0c0*/  @!P0 SYNCS.PHASECHK.TRANS64 P0, [R6+URZ+0x368a0], R7 ;  /* 0x0368a007060085a7 */ /* 0x000e64000800007f */
[----:B-1----:R-:W-:Y:S05]  /*2e0d0*/  @!P0 BRA `(.L_x_5313) ;  /* 0xfffffffc00f08947 */ /* 0x002fea000383ffff */
[----:B------:R-:W-:Y:S05]  /*2e0e0*/  BRA `(.L_x_5459) ;  /* 0xffffffa800107947 */ /* 0x000fea000383ffff */
.L_x_5315:
[----:B-1----:R1:W2:Y:S02]  /*2e0f0*/  SYNCS.PHASECHK.TRANS64.TRYWAIT P1, [R6+URZ+0x368c0], R7 ;  /* 0x0368c007060075a7 */ /* 0x0022a4000802017f */
[----:B--2---:R-:W-:Y:S05]  /*2e100*/  @!P1 NANOSLEEP.SYNCS 0x989680 ;  /* 0x009896800000995d */ /* 0x004fea0003900000 */
[----:B------:R-:W2:Y:S02]  /*2e110*/  @!P1 SYNCS.PHASECHK.TRANS64 P1, [R6+URZ+0x368c0], R7 ;  /* 0x0368c007060095a7 */ /* 0x000ea4000802007f */
[----:B--2---:R-:W-:Y:S05]  /*2e120*/  @!P1 BRA `(.L_x_5315) ;  /* 0xfffffffc00f09947 */ /* 0x004fea000383ffff */
[----:B------:R-:W-:Y:S05]  /*2e130*/  BRA `(.L_x_5460) ;  /* 0xffffffa800947947 */ /* 0x000fea000383ffff */
.L_x_5327:
        /* <DEDUP_REMOVED lines=11> */
.L_x_5462:
[----:B------:R-:W-:Y:S05]  /*2e1f0*/  BSYNC B0 ;  /* 0x0000000000007941 */ /* 0x000fea0003800000 */
.L_x_5461:
[----:B------:R-:W-:Y:S05]  /*2e200*/  BRA `(.L_x_5463) ;  /* 0xffffffb400a47947 */ /* 0x000fea000383ffff */
.L_x_5328:
[----:B------:R-:W-:Y:S01]  /*2e210*/  BSSY B0, `(.L_x_5464) ;  /* 0x0000006000007945 */ /* 0x000fe20003800000 */
[----:B------:R-:W-:-:S07]  /*2e220*/  IMAD.MOV.U32 R15, RZ, RZ, -0x1 ;  /* 0xffffffffff0f7424 */ /* 0x000fce00078e00ff */
[----:B------:R-:W-:Y:S05]  /*2e230*/  WARPSYNC.COLLECTIVE R15, `(.L_x_5465) ;  /* 0x000000000f0c7348 */ /* 0x000fea0003c00000 */
[----:B------:R-:W-:Y:S02]  /*2e240*/  ELECT P6, UR62, PT ;  /* 0x00000000003e782f */ /* 0x000fe400038c0000 */
[----:B------:R-:W-:Y:S01]  /*2e250*/  MOV R14, UR62 ;  /* 0x0000003e000e7c02 */ /* 0x000fe20008000f00 */
[----:B------:R-:W-:Y:S10]  /*2e260*/  ENDCOLLECTIVE ;  /* 0x000000000000791b */ /* 0x000ff40003800000 */
.L_x_5465:
[----:B------:R-:W-:Y:S05]  /*2e270*/  BSYNC B0 ;  /* 0x0000000000007941 */ /* 0x000fea0003800000 */
.L_x_5464:
[----:B------:R-:W-:Y:S05]  /*2e280*/  BRA `(.L_x_5466) ;  /* 0xffffffb400947947 */ /* 0x000fea000383ffff */
.L_x_5331:
[----:B0-----:R0:W1:Y:S02]  /*2e290*/  SYNCS.PHASECHK.TRANS64.TRYWAIT P0, [R7+URZ+0x36840], R10 ;  /* 0x0368400a070075a7 */ /* 0x001064000800017f */
[----:B-1----:R-:W-:Y:S05]  /*2e2a0*/  @!P0 NANOSLEEP.SYNCS 0x989680 ;  /* 0x009896800000895d */ /* 0x002fea0003900000 */
[----:B------:R-:W1:Y:S02]  /*2e2b0*/  @!P0 SYNCS.PHASECHK.TRANS64 P0, [R7+URZ+0x36840], R10 ;  /* 0x0368400a070085a7 */ /* 0x000e64000800007f */
[----:B-1----:R-:W-:Y:S05]  /*2e2c0*/  @!P0 BRA `(.L_x_5331) ;  /* 0xfffffffc00f08947 */ /* 0x002fea000383ffff */
[----:B------:R-:W-:Y:S05]  /*2e2d0*/  BRA `(.L_x_5467) ;  /* 0xffffffb400f87947 */ /* 0x000fea000383ffff */
.L_x_5334:
        /* <DEDUP_REMOVED lines=8> */
.L_x_5342:
[----:B0-----:R0:W1:Y:S02]  /*2e360*/  SYNCS.PHASECHK.TRANS64.TRYWAIT P0, [R8+URZ+0x36840], R9 ;  /* 0x03684009080075a7 */ /* 0x001064000800017f */
[----:B-1----:R-:W-:Y:S05]  /*2e370*/  @!P0 NANOSLEEP.SYNCS 0x989680 ;  /* 0x009896800000895d */ /* 0x002fea0003900000 */
[----:B------:R-:W1:Y:S02]  /*2e380*/  @!P0 SYNCS.PHASECHK.TRANS64 P0, [R8+URZ+0x36840], R9 ;  /* 0x03684009080085a7 */ /* 0x000e64000800007f */
[----:B-1----:R-:W-:Y:S05]  /*2e390*/  @!P0 BRA `(.L_x_5342) ;  /* 0xfffffffc00f08947 */ /* 0x002fea000383ffff */
[----:B------:R-:W-:Y:S05]  /*2e3a0*/  BRA `(.L_x_5469) ;  /* 0xffffffbc00f87947 */ /* 0x000fea000383ffff */
.L_x_5344:
[----:B0-----:R0:W1:Y:S02]  /*2e3b0*/  SYNCS.PHASECHK.TRANS64.TRYWAIT P0, [R8+URZ+0x36860], R9 ;  /* 0x03686009080075a7 */ /* 0x001064000800017f */
[----:B-1----:R-:W-:Y:S05]  /*2e3c0*/  @!P0 NANOSLEEP.SYNCS 0x989680 ;  /* 0x009896800000895d */ /* 0x002fea0003900000 */
[----:B------:R-:W1:Y:S02]  /*2e3d0*/  @!P0 SYNCS.PHASECHK.TRANS64 P0, [R8+URZ+0x36860], R9 ;  /* 0x03686009080085a7 */ /* 0x000e64000800007f */
[----:B-1----:R-:W-:Y:S05]  /*2e3e0*/  @!P0 BRA `(.L_x_5344) ;  /* 0xfffffffc00f08947 */ /* 0x002fea000383ffff */
[----:B------:R-:W-:Y:S05]  /*2e3f0*/  BRA `(.L_x_5470) ;  /* 0xffffffc000a47947 */ /* 0x000fea000383ffff */
.L_x_5350:
[----:B-1----:R1:W2:Y:S02]  /*2e400*/  SYNCS.PHASECHK.TRANS64.TRYWAIT P0, [R2+URZ+0x36840], R3 ;  /* 0x03684003020075a7 */ /* 0x0022a4000800017f */
[----:B--2---:R-:W-:Y:S05]  /*2e410*/  @!P0 NANOSLEEP.SYNCS 0x989680 ;  /* 0x009896800000895d */ /* 0x004fea0003900000 */
[----:B------:R-:W2:Y:S02]  /*2e420*/  @!P0 SYNCS.PHASECHK.TRANS64 P0, [R2+URZ+0x36840], R3 ;  /* 0x03684003020085a7 */ /* 0x000ea4000800007f */
[----:B--2---:R-:W-:Y:S05]  /*2e430*/  @!P0 BRA `(.L_x_5350) ;  /* 0xfffffffc00f08947 */ /* 0x004fea000383ffff */
[----:B------:R-:W-:Y:S05]  /*2e440*/  BRA `(.L_x_5471) ;  /* 0xffffffc800107947 */ /* 0x000fea000383ffff */
.L_x_5352:
[----:B0-----:R0:W1:Y:S02]  /*2e450*/  SYNCS.PHASECHK.TRANS64.TRYWAIT P0, [R2+URZ+0x36860], R3 ;  /* 0x03686003020075a7 */ /* 0x001064000800017f */
[----:B-1----:R-:W-:Y:S05]  /*2e460*/  @!P0 NANOSLEEP.SYNCS 0x989680 ;  /* 0x009896800000895d */ /* 0x002fea0003900000 */
[----:B------:R-:W1:Y:S02]  /*2e470*/  @!P0 SYNCS.PHASECHK.TRANS64 P0, [R2+URZ+0x36860], R3 ;  /* 0x03686003020085a7 */ /* 0x000e64000800007f */
[----:B-1----:R-:W-:Y:S05]  /*2e480*/  @!P0 BRA `(.L_x_5352) ;  /* 0xfffffffc00f08947 */ /* 0x002fea000383ffff */
[----:B------:R-:W-:Y:S05]  /*2e490*/  BRA `(.L_x_5472) ;  /* 0xffffffc800bc7947 */ /* 0x000fea000383ffff */
.L_x_5358:
[----:B--2---:R2:W3:Y:S02]  /*2e4a0*/  SYNCS.PHASECHK.TRANS64.TRYWAIT P0, [R2+URZ+0x36840], R3 ;  /* 0x03684003020075a7 */ /* 0x0044e4000800017f */
[----:B---3--:R-:W-:Y:S05]  /*2e4b0*/  @!P0 NANOSLEEP.SYNCS 0x989680 ;  /* 0x009896800000895d */ /* 0x008fea0003900000 */
[----:B------:R-:W3:Y:S02]  /*2e4c0*/  @!P0 SYNCS.PHASECHK.TRANS64 P0, [R2+URZ+0x36840], R3 ;  /* 0x03684003020085a7 */ /* 0x000ee4000800007f */
[----:B---3--:R-:W-:Y:S05]  /*2e4d0*/  @!P0 BRA `(.L_x_5358) ;  /* 0xfffffffc00f08947 */ /* 0x008fea000383ffff */
[----:B------:R-:W-:Y:S05]  /*2e4e0*/  BRA `(.L_x_5473) ;  /* 0xffffffd000087947 */ /* 0x000fea000383ffff */
.L_x_5360:
[----:B0-----:R0:W1:Y:S02]  /*2e4f0*/  SYNCS.PHASECHK.TRANS64.TRYWAIT P0, [R2+URZ+0x36860], R9 ;  /* 0x03686009020075a7 */ /* 0x001064000800017f */
[----:B-1----:R-:W-:Y:S05]  /*2e500*/  @!P0 NANOSLEEP.SYNCS 0x989680 ;  /* 0x009896800000895d */ /* 0x002fea0003900000 */
[----:B------:R-:W1:Y:S02]  /*2e510*/  @!P0 SYNCS.PHASECHK.TRANS64 P0, [R2+URZ+0x36860], R9 ;  /* 0x03686009020085a7 */ /* 0x000e64000800007f */
[----:B-1----:R-:W-:Y:S05]  /*2e520*/  @!P0 BRA `(.L_x_5360) ;  /* 0xfffffffc00f08947 */ /* 0x002fea000383ffff */
[----:B------:R-:W-:Y:S05]  /*2e530*/  BRA `(.L_x_5474) ;  /* 0xffffffd000b07947 */ /* 0x000fea000383ffff */
.L_x_5368:
[----:B-1----:R1:W2:Y:S02]  /*2e540*/  SYNCS.PHASECHK.TRANS64.TRYWAIT P0, [R3+URZ+0x36860], R0 ;  /* 0x03686000030075a7 */ /* 0x0022a4000800017f */
[----:B--2---:R-:W-:Y:S05]  /*2e550*/  @!P0 NANOSLEEP.SYNCS 0x989680 ;  /* 0x009896800000895d */ /* 0x004fea0003900000 */
[----:B------:R-:W2:Y:S02]  /*2e560*/  @!P0 SYNCS.PHASECHK.TRANS64 P0, [R3+URZ+0x36860], R0 ;  /* 0x03686000030085a7 */ /* 0x000ea4000800007f */
[----:B--2---:R-:W-:Y:S05]  /*2e570*/  @!P0 BRA `(.L_x_5368) ;  /* 0xfffffffc00f08947 */ /* 0x004fea000383ffff */
[----:B------:R-:W-:Y:S05]  /*2e580*/  BRA `(.L_x_5475) ;  /* 0xffffffd400e07947 */ /* 0x000fea000383ffff */
.L_x_5371:
        /* <DEDUP_REMOVED lines=8> */
.L_x_5477:
[----:B------:R-:W-:Y:S05]  /*2e610*/  BSYNC B0 ;  /* 0x0000000000007941 */ /* 0x000fea0003800000 */
.L_x_5476:
        /* <DEDUP_REMOVED lines=8> */
.L_x_5478:
[----:B------:R-:W-:Y:S01]  /*2e6a0*/  IMAD.MOV.U32 R16, RZ, RZ, R14 ;  /* 0x000000ffff107224 */ /* 0x000fe200078e000e */
[----:B------:R-:W-:Y:S06]  /*2e6b0*/  BRA `(.L_x_5479) ;  /* 0xffffffd8008c7947 */ /* 0x000fec000383ffff */
.L_x_5374:
        /* <DEDUP_REMOVED lines=8> */
.L_x_5481:
[----:B------:R-:W-:Y:S05]  /*2e740*/  BSYNC B0 ;  /* 0x0000000000007941 */ /* 0x000fea0003800000 */
.L_x_5480:
        /* <DEDUP_REMOVED lines=10> */
.L_x_5482:
        /* <DEDUP_REMOVED lines=8> */
.L_x_5483:
        /* <DEDUP_REMOVED lines=8> */
.L_x_5484:
        /* <DEDUP_REMOVED lines=8> */
.L_x_5485:
        /* <DEDUP_REMOVED lines=8> */
.L_x_5486:
[----:B------:R-:W-:Y:S05]  /*2e9f0*/  BRA `(.L_x_5487) ;  /* 0xffffffd800507947 */ /* 0x000fea000383ffff */
.L_x_5379:
        /* <DEDUP_REMOVED lines=8> */
.L_x_5489:
[----:B------:R-:W-:Y:S05]  /*2ea80*/  BSYNC B0 ;  /* 0x0000000000007941 */ /* 0x000fea0003800000 */
.L_x_5488:
        /* <DEDUP_REMOVED lines=10> */
.L_x_5490:
        /* <DEDUP_REMOVED lines=8> */
.L_x_5491:
        /* <DEDUP_REMOVED lines=8> */
.L_x_5492:
        /* <DEDUP_REMOVED lines=8> */
.L_x_5493:
        /* <DEDUP_REMOVED lines=8> */
.L_x_5494:
[----:B------:R-:W-:Y:S05]  /*2ed30*/  BRA `(.L_x_5495) ;  /* 0xffffffd800347947 */ /* 0x000fea000383ffff */
.L_x_5381:
[----:B------:R-:W-:Y:S01]  /*2ed40*/  BSSY B0, `(.L_x_5496) ;  /* 0x0000006000007945 */ /* 0x000fe20003800000 */
[----:B------:R-:W-:Y:S01]  /*2ed50*/  PLOP3.LUT P6, PT, P6, PT, PT, 0x8, 0x0 ;  /* 0x000000000000781c */ /* 0x000fe200037ce170 */
[----:B------:R-:W-:-:S12]  /*2ed60*/  IMAD.MOV.U32 R15, RZ, RZ, -0x1 ;  /* 0xffffffffff0f7424 */ /* 0x000fd800078e00ff */
[----:B0-----:R-:W-:Y:S05]  /*2ed70*/  WARPSYNC.COLLECTIVE R15, `(.L_x_5497) ;  /* 0x000000000f087348 */ /* 0x001fea0003c00000 */
[----:B------:R-:W-:Y:S01]  /*2ed80*/  VOTE.ANY R14, PT, P6 ;  /* 0x00000000000e7806 */ /* 0x000fe200030e0100 */
[----:B0-----:R-:W-:Y:S06]  /*2ed90*/  ENDCOLLECTIVE ;  /* 0x000000000000791b */ /* 0x001fec0003800000 */
.L_x_5497:
[----:B------:R-:W-:Y:S05]  /*2eda0*/  BSYNC B0 ;  /* 0x0000000000007941 */ /* 0x000fea0003800000 */
.L_x_5496:
        /* <DEDUP_REMOVED lines=9> */
.L_x_5498:
[----:B------:R-:W-:Y:S01]  /*2ee40*/  IMAD.MOV.U32 R17, RZ, RZ, R14 ;  /* 0x000000ffff117224 */ /* 0x000fe200078e000e */
[----:B------:R-:W-:Y:S06]  /*2ee50*/  BRA `(.L_x_5499) ;  /* 0xffffffd800247947 */ /* 0x000fec000383ffff */
.L_x_5383:
[----:B------:R-:W-:Y:S01]  /*2ee60*/  BSSY B0, `(.L_x_5500) ;  /* 0x0000007000007945 */ /* 0x000fe20003800000 */
[----:B------:R-:W-:Y:S02]  /*2ee70*/  IMAD.MOV.U32 R13, RZ, RZ, R2 ;  /* 0x000000ffff0d7224 */ /* 0x000fe400078e0002 */
[----:B------:R-:W-:Y:S02]  /*2ee80*/  IMAD.MOV.U32 R11, RZ, RZ, 0x1f ;  /* 0x0000001fff0b7424 */ /* 0x000fe400078e00ff */
[----:B------:R-:W-:-:S07]  /*2ee90*/  IMAD.MOV.U32 R15, RZ, RZ, -0x1 ;  /* 0xffffffffff0f7424 */ /* 0x000fce00078e00ff */
[----:B012---:R-:W-:Y:S05]  /*2eea0*/  WARPSYNC.COLLECTIVE R15, `(.L_x_5501) ;  /* 0x000000000f087348 */ /* 0x007fea0003c00000 */
[----:B------:R3:W4:Y:S02]  /*2eeb0*/  SHFL.IDX P6, R14, R13, R12, R11 ;  /* 0x0000000c0d0e7389 */ /* 0x00072400000c000b */
[----:B01234-:R-:W-:Y:S01]  /*2eec0*/  ENDCOLLECTIVE ;  /* 0x000000000000791b */ /* 0x01ffe20003800000 */
.L_x_5501:
[----:B------:R-:W-:Y:S05]  /*2eed0*/  BSYNC B0 ;  /* 0x0000000000007941 */ /* 0x000fea0003800000 */
.L_x_5500:
[----:B------:R-:W-:Y:S01]  /*2eee0*/  IMAD.MOV.U32 R7, RZ, RZ, R14 ;  /* 0x000000ffff077224 */ /* 0x000fe200078e000e */
[----:B------:R-:W-:Y:S06]  /*2eef0*/  BRA `(.L_x_5382) ;  /* 0xffffffd800187947 */ /* 0x000fec000383ffff */
.L_x_5387:
[----:B-1----:R1:W2:Y:S02]  /*2ef00*/  SYNCS.PHASECHK.TRANS64.TRYWAIT P0, [R0+URZ+0x36820], R3 ;  /* 0x03682003000075a7 */ /* 0x0022a4000800017f */
[----:B--2---:R-:W-:Y:S05]  /*2ef10*/  @!P0 NANOSLEEP.SYNCS 0x989680 ;  /* 0x009896800000895d */ /* 0x004fea0003900000 */
[----:B------:R-:W2:Y:S02]  /*2ef20*/  @!P0 SYNCS.PHASECHK.TRANS64 P0, [R0+URZ+0x36820], R3 ;  /* 0x03682003000085a7 */ /* 0x000ea4000800007f */
[----:B--2---:R-:W-:Y:S05]  /*2ef30*/  @!P0 BRA `(.L_x_5387) ;  /* 0xfffffffc00f08947 */ /* 0x004fea000383ffff */
[----:B------:R-:W-:Y:S05]  /*2ef40*/  BRA `(.L_x_5502) ;  /* 0xffffffdc008c7947 */ /* 0x000fea000383ffff */
.L_x_5388:
        /* <DEDUP_REMOVED lines=11> */
.L_x_5504:
[----:B------:R-:W-:Y:S05]  /*2f000*/  BSYNC B0 ;  /* 0x0000000000007941 */ /* 0x000fea0003800000 */
.L_x_5503:
[----:B------:R-:W-:Y:S05]  /*2f010*/  BRA `(.L_x_5505) ;  /* 0xffffffdc00747947 */ /* 0x000fea000383ffff */
.L_x_5389:
[----:B------:R-:W-:Y:S01]  /*2f020*/  BSSY B0, `(.L_x_5506) ;  /* 0x0000006000007945 */ /* 0x000fe20003800000 */
[----:B------:R-:W-:-:S07]  /*2f030*/  IMAD.MOV.U32 R15, RZ, RZ, -0x1 ;  /* 0xffffffffff0f7424 */ /* 0x000fce00078e00ff */
[----:B012---:R-:W-:Y:S05]  /*2f040*/  WARPSYNC.COLLECTIVE R15, `(.L_x_5507) ;  /* 0x000000000f0c7348 */ /* 0x007fea0003c00000 */
[----:B------:R-:W-:Y:S02]  /*2f050*/  ELECT P6, UR62, PT ;  /* 0x00000000003e782f */ /* 0x000fe400038c0000 */
[----:B------:R-:W-:Y:S01]  /*2f060*/  MOV R14, UR62 ;  /* 0x0000003e000e7c02 */ /* 0x000fe20008000f00 */
[----:B012---:R-:W-:Y:S10]  /*2f070*/  ENDCOLLECTIVE ;  /* 0x000000000000791b */ /* 0x007ff40003800000 */
.L_x_5507:
[----:B------:R-:W-:Y:S05]  /*2f080*/  BSYNC B0 ;  /* 0x0000000000007941 */ /* 0x000fea0003800000 */
.L_x_5506:
[----:B------:R-:W-:Y:S05]  /*2f090*/  BRA `(.L_x_5508) ;  /* 0xffffffdc00687947 */ /* 0x000fea000383ffff */
.L_x_5391:
[----:B-1----:R1:W2:Y:S02]  /*2f0a0*/  SYNCS.PHASECHK.TRANS64.TRYWAIT P0, [R6+URZ], R5 ;  /* 0x00000005060075a7 */ /* 0x0022a4000800017f */
[----:B--2---:R-:W-:Y:S05]  /*2f0b0*/  @!P0 NANOSLEEP.SYNCS 0x989680 ;  /* 0x009896800000895d */ /* 0x004fea0003900000 */
[----:B------:R-:W2:Y:S02]  /*2f0c0*/  @!P0 SYNCS.PHASECHK.TRANS64 P0, [R6+URZ], R5 ;  /* 0x00000005060085a7 */ /* 0x000ea4000800007f */
[----:B--2---:R-:W-:Y:S05]  /*2f0d0*/  @!P0 BRA `(.L_x_5391) ;  /* 0xfffffffc00f08947 */ /* 0x004fea000383ffff */
[----:B------:R-:W-:Y:S05]  /*2f0e0*/  BRA `(.L_x_5509) ;  /* 0xffffffdc00ac7947 */ /* 0x000fea000383ffff */
.L_x_5392:
[----:B--2---:R2:W3:Y:S02]  /*2f0f0*/  SYNCS.PHASECHK.TRANS64.TRYWAIT P0, [R7+URZ], R2 ;  /* 0x00000002070075a7 */ /* 0x0044e4000800017f */
[----:B---3--:R-:W-:Y:S05]  /*2f100*/  @!P0 NANOSLEEP.SYNCS 0x989680 ;  /* 0x009896800000895d */ /* 0x008fea0003900000 */
[----:B------:R-:W3:Y:S02]  /*2f110*/  @!P0 SYNCS.PHASECHK.TRANS64 P0, [R7+URZ], R2 ;  /* 0x00000002070085a7 */ /* 0x000ee4000800007f */
[----:B---3--:R-:W-:Y:S05]  /*2f120*/  @!P0 BRA `(.L_x_5392) ;  /* 0xfffffffc00f08947 */ /* 0x008fea000383ffff */
[----:B------:R-:W-:Y:S05]  /*2f130*/  BRA `(.L_x_5510) ;  /* 0xffffffdc00a07947 */ /* 0x000fea000383ffff */
.L_x_5394:
[----:B---3--:R3:W4:Y:S02]  /*2f140*/  SYNCS.PHASECHK.TRANS64.TRYWAIT P0, [R4+URZ], R5 ;  /* 0x00000005040075a7 */ /* 0x008724000800017f */
[----:B----4-:R-:W-:Y:S05]  /*2f150*/  @!P0 NANOSLEEP.SYNCS 0x989680 ;  /* 0x009896800000895d */ /* 0x010fea0003900000 */
[----:B------:R-:W4:Y:S02]  /*2f160*/  @!P0 SYNCS.PHASECHK.TRANS64 P0, [R4+URZ], R5 ;  /* 0x00000005040085a7 */ /* 0x000f24000800007f */
[----:B----4-:R-:W-:Y:S05]  /*2f170*/  @!P0 BRA `(.L_x_5394) ;  /* 0xfffffffc00f08947 */ /* 0x010fea000383ffff */
[----:B------:R-:W-:Y:S05]  /*2f180*/  BRA `(.L_x_5511) ;  /* 0xffffffdc00a87947 */ /* 0x000fea000383ffff */
.L_x_5512:
        /* <DEDUP_REMOVED lines=15> */
.L_x_12762:


//--------------------- .text._ZN7cutlass13device_kernelIN5flash11enable_sm90INS1_16FlashAttnFwdSm90INS1_25CollectiveMainloopFwdSm90ILi2EN4cute5tupleIJNS5_1CILi1EEES8_S8_EEENS6_IJNS7_ILi128EEENS7_ILi176EEESA_EEELi128ENS_10bfloat16_tEfNS_4arch4Sm90ELb0ELb0ELb1ELb0ELb0ELb0ELb0ELb1ELb1ELb0ELb0ELb0EEENS1_21CollectiveEpilogueFwdINS6_IJSA_SA_SB_EEES9_SD_SF_Li256ELb0ELb0ELb0ELb0EEENS1_29StaticPersistentTileSchedulerILb0EEEEEEEEEvNT_6ParamsE --------------------------
	.section	.text._ZN7cutlass13device_kernelIN5flash11enable_sm90INS1_16FlashAttnFwdSm90INS1_25CollectiveMainloopFwdSm90ILi2EN4cute5tupleIJNS5_1CILi1EEES8_S8_EEENS6_IJNS7_ILi128EEENS7_ILi176EEESA_EEELi128ENS_10bfloat16_tEfNS_4arch4Sm90ELb0ELb0ELb1ELb0ELb0ELb0ELb0ELb1ELb1ELb0ELb0ELb0EEENS1_21CollectiveEpilogueFwdINS6_IJSA_SA_SB_EEES9_SD_SF_Li256ELb0ELb0ELb0ELb0EEENS1_29StaticPersistentTileSchedulerILb0EEEEEEEEEvNT_6ParamsE,"ax",@progbits
	.align	128
.text._ZN7cutlass13device_kernelIN5flash11enable_sm90INS1_16FlashAttnFwdSm90INS1_25CollectiveMainloopFwdSm90ILi2EN4cute5tupleIJNS5_1CILi1EEES8_S8_EEENS6_IJNS7_ILi128EEENS7_ILi176EEESA_EEELi128ENS_10bfloat16_tEfNS_4arch4Sm90ELb0ELb0ELb1ELb0ELb0ELb0ELb0ELb1ELb1ELb0ELb0ELb0EEENS1_21CollectiveEpilogueFwdINS6_IJSA_SA_SB_EEES9_SD_SF_Li256ELb0ELb0ELb0ELb0EEENS1_29StaticPersistentTileSchedulerILb0EEEEEEEEEvNT_6ParamsE:
        .type           _ZN7cutlass13device_kernelIN5flash11enable_sm90INS1_16FlashAttnFwdSm90INS1_25CollectiveMainloopFwdSm90ILi2EN4cute5tupleIJNS5_1CILi1EEES8_S8_EEENS6_IJNS7_ILi128EEENS7_ILi176EEESA_EEELi128ENS_10bfloat16_tEfNS_4arch4Sm90ELb0ELb0ELb1ELb0ELb0ELb0ELb0ELb1ELb1ELb0ELb0ELb0EEENS1_21CollectiveEpilogueFwdINS6_IJSA_SA_SB_EEES9_SD_SF_Li256ELb0ELb0ELb0ELb0EEENS1_29StaticPersistentTileSchedulerILb0EEEEEEEEEvNT_6ParamsE,@function
        .size           _ZN7cutlass13device_kernelIN5flash11enable_sm90INS1_16FlashAttnFwdSm90INS1_25CollectiveMainloopFwdSm90ILi2EN4cute5tupleIJNS5_1CILi1EEES8_S8_EEENS6_IJNS7_ILi128EEENS7_ILi176EEESA_EEELi128ENS_10bfloat16_tEfNS_4arch4Sm90ELb0ELb0ELb1ELb0ELb0ELb0ELb0ELb1ELb1ELb0ELb0ELb0EEENS1_21CollectiveEpilogueFwdINS6_IJSA_SA_SB_EEES9_SD_SF_Li256ELb0ELb0ELb0ELb0EEENS1_29StaticPersistentTileSchedulerILb0EEEEEEEEEvNT_6ParamsE,(.L_x_12763 - _ZN7cutlass13device_kernelIN5flash11enable_sm90INS1_16FlashAttnFwdSm90INS1_25CollectiveMainloopFwdSm90ILi2EN4cute5tupleIJNS5_1CILi1EEES8_S8_EEENS6_IJNS7_ILi128EEENS7_ILi176EEESA_EEELi128ENS_10bfloat16_tEfNS_4arch4Sm90ELb0ELb0ELb1ELb0ELb0ELb0ELb0ELb1ELb1ELb0ELb0ELb0EEENS1_21CollectiveEpilogueFwdINS6_IJSA_SA_SB_EEES9_SD_SF_Li256ELb0ELb0ELb0ELb0EEENS1_29StaticPersistentTileSchedulerILb0EEEEEEEEEvNT_6ParamsE)
        .other          _ZN7cutlass13device_kernelIN5flash11enable_sm90INS1_16FlashAttnFwdSm90INS1_25CollectiveMainloopFwdSm90ILi2EN4cute5tupleIJNS5_1CILi1EEES8_S8_EEENS6_IJNS7_ILi128EEENS7_ILi176EEESA_EEELi128ENS_10bfloat16_tEfNS_4arch4Sm90ELb0ELb0ELb1ELb0ELb0ELb0ELb0ELb1ELb1ELb0ELb0ELb0EEENS1_21CollectiveEpilogueFwdINS6_IJSA_SA_SB_EEES9_SD_SF_Li256ELb0ELb0ELb0ELb0EEENS1_29StaticPersistentTileSchedulerILb0EEEEEEEEEvNT_6ParamsE,@"STO_CUDA_ENTRY STV_DEFAULT"
_ZN7cutlass13device_kernelIN5flash11enable_sm90INS1_16FlashAttnFwdSm90INS1_25CollectiveMainloopFwdSm90ILi2EN4cute5tupleIJNS5_1CILi1EEES8_S8_EEENS6_IJNS7_ILi128EEENS7_ILi176EEESA_EEELi128ENS_10bfloat16_tEfNS_4arch4Sm90ELb0ELb0ELb1ELb0ELb0ELb0ELb0ELb1ELb1ELb0ELb0ELb0EEENS1_21CollectiveEpilogueFwdINS6_IJSA_SA_SB_EEES9_SD_SF_Li256ELb0ELb0ELb0ELb0EEENS1_29StaticPersistentTileSchedulerILb0EEEEEEEEEvNT_6ParamsE:
[----:B------:R-:W1:Y:S02]  /*0000*/  LDC R1, c[0x0][0x28] ;  /* 0x00000a00ff017b82 */ /* 0x000e640000000800 */
[----:B-1----:R-:W-:Y:S01]  /*0010*/  VIADD R1, R1, 0xffffffe0 ;  /* 0xffffffe001017836 */ /* 0x002fe20000000000 */
[----:B------:R-:W1:Y:S01]  /*0020*/  S2R R3, SR_TID.X ;  /* 0x0000000000037919 */ /* 0x000e620000002100 */
[----:B------:R-:W-:Y:S01]  /*0030*/  ELECT P0, URZ, PT ;  /* 0x00000000003f782f */ /* 0x000fe20003800000 */
[----:B------:R-:W-:Y:S01]  /*0040*/  BSSY B0, `(.L_x_5513) ;  /* 0x0000014000007945 */ /* 0x000fe20003800000 */
[--C-:B-1----:R-:W-:Y:S02]  /*0050*/  SHF.R.U32.HI R0, RZ, 0x5, R3.reuse ;  /* 0x00000005ff007819 */ /* 0x102fe40000011603 */
[----:B------:R-:W-:-:S03]  /*0060*/  SHF.R.U32.HI R4, RZ, 0x7, R3 ;  /* 0x00000007ff047819 */ /* 0x000fc60000011603 */
        /* <DEDUP_REMOVED lines=17> */
.L_x_5514:
[----:B------:R-:W-:Y:S05]  /*0180*/  BSYNC B0 ;  /* 0x0000000000007941 */ /* 0x000fea0003800000 */
.L_x_5513:
        /* <DEDUP_REMOVED lines=37> */
.L_x_5515:
        /* <DEDUP_REMOVED lines=22> */
.L_x_5516:
        /* <DEDUP_REMOVED lines=18> */
.L_x_5517:
        /* <DEDUP_REMOVED lines=22> */
.L_x_5518:
        /* <DEDUP_REMOVED lines=22> */
.L_x_5519:
        /* <DEDUP_REMOVED lines=8> */
.L_x_5521:
[----:B------:R-:W-:-:S08]  /*09a0*/  NOP ;  /* 0x0000000000007918 */ /* 0x000fd00000000000 */
[----:B------:R-:W2:Y:S02]  /*09b0*/  USETMAXREG.TRY_ALLOC.CTAPOOL UP0, 0xf0 ;  /* 0x000000f0000079c8 */ /* 0x000ea40008000600 */
[----:B--2---:R-:W-:-:S13]  /*09c0*/  PLOP3.LUT P0, PT, PT, PT, UP0, 0x80, 0x0 ;  /* 0x000000000000781c */ /* 0x004fda0003f0f008 */
[----:B------:R-:W-:Y:S05]  /*09d0*/  @!P0 BRA `(.L_x_5521) ;  /* 0xfffffffc00f08947 */ /* 0x000fea000383ffff */
[----:B------:R-:W-:Y:S01]  /*09e0*/  LOP3.LUT R0, R3, 0xffffff80, RZ, 0xc0, !PT ;  /* 0xffffff8003007812 */ /* 0x000fe200078ec0ff */
[----:B------:R-:W2:Y:S08]  /*09f0*/  S2UR UR7, SR_CTAID.X ;  /* 0x00000000000779c3 */ /* 0x000eb00000002500 */
[----:B------:R-:W-:Y:S06]  /*0a00*/  BAR.ARV 0x8, 0x120 ;  /* 0x0204800000007b1d */ /* 0x000fec0000002000 */
[----:B------:R-:W-:-:S02]  /*0a10*/  ISETP.NE.AND P0, PT, R0, 0x80, PT ;  /* 0x000000800000780c */ /* 0x000fc40003f05270 */
[----:B------:R-:W2:Y:S11]  /*0a20*/  LDC R0, c[0x0][0xda4] ;  /* 0x00036900ff007b82 */ /* 0x000eb60000000800 */
[----:B------:R-:W-:Y:S06]  /*0a30*/  @!P0 BAR.ARV 0x9, 0x100 ;  /* 0x0244000000008b1d */ /* 0x000fec0000002000 */
[----:B--2---:R-:W-:-:S13]  /*0a40*/  ISETP.LE.AND P0, PT, R0, UR7, PT ;  /* 0x0000000700007c0c */ /* 0x004fda000bf03270 */
[----:B------:R-:W-:Y:S05]  /*0a50*/  @P0 EXIT ;  /* 0x000000000000094d */ /* 0x000fea0003800000 */
[----:B-1----:R-:W2:Y:S01]  /*0a60*/  LDL R2, [R1+0x1c] ;  /* 0x00001c0001027983 */ /* 0x002ea20000100800 */
[----:B------:R-:W-:Y:S01]  /*0a70*/  VIADD R0, R3, 0xffffff80 ;  /* 0xffffff8003007836 */ /* 0x000fe20000000000 */
[----:B------:R-:W1:Y:S01]  /*0a80*/  S2UR UR4, SR_CgaCtaId ;  /* 0x00000000000479c3 */ /* 0x000e620000008800 */
[----:B------:R-:W-:Y:S01]  /*0a90*/  UMOV UR39, 0x400 ;  /* 0x0000040000277882 */ /* 0x000fe20000000000 */
[----:B------:R-:W-:Y:S01]  /*0aa0*/  IMAD.MOV.U32 R225, RZ, RZ, -0x2 ;  /* 0xfffffffeffe17424 */ /* 0x000fe200078e00ff */
[----:B------:R-:W-:Y:S01]  /*0ab0*/  UMOV UR38, URZ ;  /* 0x0000003f00267c82 */ /* 0x000fe20008000000 */
[----:B------:R-:W-:Y:S01]  /*0ac0*/  SHF.R.S32.HI R3, RZ, 0x1f, R0 ;  /* 0x0000001fff037819 */ /* 0x000fe20000011400 */
[----:B------:R-:W-:-:S03]  /*0ad0*/  IMAD.U32 R19, RZ, RZ, UR7 ;  /* 0x00000007ff137e24 */ /* 0x000fc6000f8e00ff */
[CC--:B------:R-:W-:Y:S01]  /*0ae0*/  LEA.HI R5, R3.reuse, R0.reuse, RZ, 0x7 ;  /* 0x0000000003057211 */ /* 0x0c0fe200078f38ff */
[----:B------:R-:W3:Y:S01]  /*0af0*/  S2UR UR6, SR_SWINHI ;  /* 0x00000000000679c3 */ /* 0x000ee20000002f00 */
[-C--:B------:R-:W-:Y:S02]  /*0b00*/  LEA.HI R6, R3, R0.reuse, RZ, 0x4 ;  /* 0x0000000003067211 */ /* 0x080fe400078f20ff */
[----:B------:R-:W-:Y:S02]  /*0b10*/  LOP3.LUT R23, R5, 0xffffff80, RZ, 0xc0, !PT ;  /* 0xffffff8005177812 */ /* 0x000fe400078ec0ff */
[----:B------:R-:W-:Y:S02]  /*0b20*/  SHF.R.S32.HI R7, RZ, 0x4, R6 ;  /* 0x00000004ff077819 */ /* 0x000fe40000011406 */
[----:B------:R-:W-:Y:S02]  /*0b30*/  IADD3 R23, R0, -R23, RZ ;  /* 0x8000001700177210 */ /* 0x000fe40007ffe0ff */
[----:B------:R-:W-:-:S02]  /*0b40*/  LEA.HI R223, R3, R0, RZ, 0x5 ;  /* 0x0000000003df7211 */ /* 0x000fc400078f28ff */
[C---:B------:R-:W-:Y:S02]  /*0b50*/  LEA.HI R8, R6.reuse, R7, RZ, 0x1 ;  /* 0x0000000706087211 */ /* 0x040fe400078f08ff */
[----:B------:R-:W-:Y:S02]  /*0b60*/  LOP3.LUT R3, R6, 0x3fffff0, RZ, 0xc0, !PT ;  /* 0x03fffff006037812 */ /* 0x000fe400078ec0ff */
[----:B------:R-:W-:Y:S01]  /*0b70*/  LOP3.LUT R8, R8, 0x1ffffffe, RZ, 0xc0, !PT ;  /* 0x1ffffffe08087812 */ /* 0x000fe200078ec0ff */
[----:B-1----:R-:W-:Y:S01]  /*0b80*/  ULEA UR39, UR4, UR39, 0x18 ;  /* 0x0000002704277291 */ /* 0x002fe2000f8ec03f */
[----:B------:R-:W-:Y:S01]  /*0b90*/  SHF.R.S32.HI R223, RZ, 0x5, R223 ;  /* 0x00000005ffdf7819 */ /* 0x000fe200000114df */
[----:B------:R-:W-:Y:S01]  /*0ba0*/  IMAD.IADD R0, R0, 0x1, -R3 ;  /* 0x0000000100007824 */ /* 0x000fe200078e0a03 */
[----:B------:R-:W-:Y:S01]  /*0bb0*/  SHF.R.S32.HI R222, RZ, 0x7, R5 ;  /* 0x00000007ffde7819 */ /* 0x000fe20000011405 */
[----:B------:R-:W-:Y:S02]  /*0bc0*/  IMAD.IADD R8, R7, 0x1, -R8 ;  /* 0x0000000107087824 */ /* 0x000fe400078e0a08 */
[----:B------:R-:W-:Y:S01]  /*0bd0*/  IMAD R3, R223, 0x10, R0 ;  /* 0x00000010df037824 */ /* 0x000fe200078e0200 */
[----:B------:R-:W-:Y:S01]  /*0be0*/  LEA.HI R5, R5, R222, RZ, 0x1 ;  /* 0x000000de05057211 */ /* 0x000fe200078f08ff */
[----:B------:R-:W-:Y:S01]  /*0bf0*/  UMOV UR4, UR39 ;  /* 0x0000002700047c82 */ /* 0x000fe20008000000 */
[----:B---3--:R-:W-:Y:S01]  /*0c00*/  UMOV UR5, UR6 ;  /* 0x0000000600057c82 */ /* 0x008fe20008000000 */
[----:B------:R-:W-:Y:S01]  /*0c10*/  MOV R16, UR4 ;  /* 0x0000000400107c02 */ /* 0x000fe20008000f00 */
[----:B------:R-:W-:Y:S01]  /*0c20*/  IMAD.U32 R17, RZ, RZ, UR5 ;  /* 0x00000005ff117e24 */ /* 0x000fe2000f8e00ff */
[----:B------:R-:W-:Y:S01]  /*0c30*/  LOP3.LUT R5, R5, 0x3fffffe, RZ, 0xc0, !PT ;  /* 0x03fffffe05057812 */ /* 0x000fe200078ec0ff */
[----:B------:R-:W-:Y:S01]  /*0c40*/  UMOV UR5, URZ ;  /* 0x0000003f00057c82 */ /* 0x000fe20008000000 */
[----:B------:R-:W-:-:S02]  /*0c50*/  LEA R3, R3, R8, 0x3 ;  /* 0x0000000803037211 */ /* 0x000fc400078e18ff */
[----:B------:R-:W-:Y:S02]  /*0c60*/  IADD3 R5, R222, -R5, RZ ;  /* 0x80000005de057210 */ /* 0x000fe40007ffe0ff */
[----:B------:R-:W-:Y:S01]  /*0c70*/  MOV R22, UR5 ;  /* 0x0000000500167c02 */ /* 0x000fe20008000f00 */
[----:B------:R-:W-:-:S04]  /*0c80*/  IMAD.SHL.U32 R3, R3, 0x8, RZ ;  /* 0x0000000803037824 */ /* 0x000fc800078e00ff */
[----:B------:R-:W-:Y:S01]  /*0c90*/  IMAD.WIDE R16, R3, 0x2, R16 ;  /* 0x0000000203107825 */ /* 0x000fe200078e0210 */
[----:B--2---:R-:W-:Y:S02]  /*0ca0*/  R2UR UR8, R2 ;  /* 0x00000000020872ca */ /* 0x004fe400000e0000 */
[----:B------:R-:W-:-:S04]  /*0cb0*/  SHF.R.S32.HI R2, RZ, 0x1f, R23 ;  /* 0x0000001fff027819 */ /* 0x000fc80000011417 */
[CC--:B------:R-:W-:Y:S02]  /*0cc0*/  LEA.HI R4, R2.reuse, R23.reuse, RZ, 0x2 ;  /* 0x0000001702047211 */ /* 0x0c0fe400078f10ff */
[----:B------:R-:W-:Y:S02]  /*0cd0*/  LEA.HI R2, R2, R23, RZ, 0x5 ;  /* 0x0000001702027211 */ /* 0x000fe400078f28ff */
[--C-:B------:R-:W-:Y:S02]  /*0ce0*/  SHF.R.S32.HI R6, RZ, 0x2, R4.reuse ;  /* 0x00000002ff067819 */ /* 0x100fe40000011404 */
[----:B------:R-:W-:Y:S01]  /*0cf0*/  SHF.R.S32.HI R9, RZ, 0x1f, R4 ;  /* 0x0000001fff097819 */ /* 0x000fe20000011404 */
[----:B------:R-:W-:Y:S01]  /*0d00*/  ULOP3.LUT UR4, UR8, 0x1, URZ, 0xfc, !UPT ;  /* 0x0000000108047892 */ /* 0x000fe2000f8efc3f */
[----:B------:R-:W-:Y:S02]  /*0d10*/  SHF.R.S32.HI R2, RZ, 0x5, R2 ;  /* 0x00000005ff027819 */ /* 0x000fe40000011402 */
[----:B------:R-:W-:-:S02]  /*0d20*/  LEA.HI R9, R9, R6, RZ, 0x3 ;  /* 0x0000000609097211 */ /* 0x000fc400078f18ff */
[----:B------:R-:W-:Y:S01]  /*0d30*/  LOP3.LUT R4, R4, 0x7ffffffc, RZ, 0xc0, !PT ;  /* 0x7ffffffc04047812 */ /* 0x000fe200078ec0ff */
[----:B------:R-:W-:Y:S01]  /*0d40*/  IMAD.U32 R226, RZ, RZ, UR4 ;  /* 0x00000004ffe27e24 */ /* 0x000fe2000f8e00ff */
[----:B------:R-:W-:Y:S01]  /*0d50*/  LOP3.LUT R9, R9, 0xfffffff8, RZ, 0xc0, !PT ;  /* 0xfffffff809097812 */ /* 0x000fe200078ec0ff */
[----:B------:R-:W-:Y:S02]  /*0d60*/  UMOV UR4, URZ ;  /* 0x0000003f00047c82 */ /* 0x000fe40008000000 */
[----:B------:R-:W-:Y:S02]  /*0d70*/  IMAD.IADD R4, R23, 0x1, -R4 ;  /* 0x0000000117047824 */ /* 0x000fe400078e0a04 */
[----:B------:R-:W-:Y:S02]  /*0d80*/  IMAD.IADD R9, R6, 0x1, -R9 ;  /* 0x0000000106097824 */ /* 0x000fe400078e0a09 */
[----:B------:R-:W-:Y:S02]  /*0d90*/  IMAD R225, R4, R225, 0xb0 ;  /* 0x000000b004e17424 */ /* 0x000fe400078e02e1 */
[----:B------:R-:W-:-:S04]  /*0da0*/  IMAD R2, R2, 0x10, R9 ;  /* 0x0000001002027824 */ /* 0x000fc800078e0209 */
[----:B------:R-:W-:Y:S02]  /*0db0*/  IMAD R224, R5, 0x40, R2 ;  /* 0x0000004005e07824 */ /* 0x000fe400078e0202 */
[----:B------:R-:W-:-:S07]  /*0dc0*/  IMAD.U32 R2, RZ, RZ, UR4 ;  /* 0x00000004ff027e24 */ /* 0x000fce000f8e00ff */
.L_x_5544:
[----:B------:R-:W1:Y:S01]  /*0dd0*/  SHFL.IDX PT, R0, R222, RZ, 0x1f ;  /* 0x00001fffde007589 */ /* 0x000e6200000e0000 */
        /* <DEDUP_REMOVED lines=8> */
[----:B------:R-:W-:-:S02]  /*0e60*/  UISETP.NE.AND UP2, UPT, UR4, 0x1, UPT ;  /* 0x000000010400788c */ /* 0x000fc4000bf45270 */
[----:B------:R-:W-:Y:S02]  /*0e70*/  UIADD3 UR11, UR39, 0x16400, URZ ;  /* 0x00016400270b7890 */ /* 0x000fe4000fffe03f */
[----:B------:R-:W-:Y:S01]  /*0e80*/  USEL UR37, UR37, 0x1, UP0 ;  /* 0x0000000125257887 */ /* 0x000fe20008000000 */
[----:B------:R-:W-:Y:S01]  /*0e90*/  ULDC UR9, c[0x0][0x2e0] ;  /* 0x0000b80000097ab9 */ /* 0x000fe20000000800 */
[----:B------:R-:W-:Y:S01]  /*0ea0*/  ULOP3.LUT UP0, URZ, UR11, 0x9f, URZ, 0xc0, !UPT ;  /* 0x0000009f0b3f7892 */ /* 0x000fe2000f80c03f */
[----:B------:R-:W-:Y:S01]  /*0eb0*/  @UP1 ULDC UR6, c[0x0][0xdac] ;  /* 0x00036b0000061ab9 */ /* 0x000fe20000000800 */
[----:B------:R-:W-:Y:S02]  /*0ec0*/  UIMAD UR37, UR37, UR9, URZ ;  /* 0x00000009252572a4 */ /* 0x000fe4000f8e023f */
[----:B------:R-:W-:Y:S01]  /*0ed0*/  UIMAD.WIDE.U32 UR6, UR12, UR6, URZ ;  /* 0x000000060c0672a5 */ /* 0x000fe2000f8e003f */
[----:B-1----:R-:W-:Y:S01]  /*0ee0*/  R2UR UR14, R0 ;  /* 0x00000000000e72ca */ /* 0x002fe200000e0000 */
[----:B------:R-:W-:Y:S01]  /*0ef0*/  @UP1 ULDC UR10, c[0x0][0xdb0] ;  /* 0x00036c00000a1ab9 */ /* 0x000fe20000000800 */
[----:B------:R-:W-:Y:S01]  /*0f00*/  PLOP3.LUT P0, PT, PT, PT, UP0, 0x80, 0x0 ;  /* 0x000000000000781c */ /* 0x000fe20003f0f008 */
[----:B------:R-:W-:Y:S01]  /*0f10*/  UMOV UR13, UR12 ;  /* 0x0000000c000d7c82 */ /* 0x000fe20008000000 */
[----:B------:R-:W-:-:S06]  /*0f20*/  @UP1 USHF.R.U32.HI UR13, URZ, UR10, UR7 ;  /* 0x0000000a3f0d1299 */ /* 0x000fcc0008011607 */
[----:B------:R-:W-:Y:S01]  /*0f30*/  IMAD.U32 R221, RZ, RZ, UR13 ;  /* 0x0000000dffdd7e24 */ /* 0x000fe2000f8e00ff */
[----:B------:R-:W-:Y:S02]  /*0f40*/  UMOV UR36, UR13 ;  /* 0x0000000d00247c82 */ /* 0x000fe40008000000 */
[----:B------:R-:W-:Y:S02]  /*0f50*/  ULEA.HI UR4, UR14, UR14, URZ, 0x1 ;  /* 0x0000000e0e047291 */ /* 0x000fe4000f8f083f */
[----:B------:R-:W-:Y:S02]  /*0f60*/  IMAD.U32 R18, RZ, RZ, UR14 ;  /* 0x0000000eff127e24 */ /* 0x000fe4000f8e00ff */
        /* <DEDUP_REMOVED lines=11> */
[----:B------:R-:W-:Y:S01]  /*1020*/  MOV R220, UR4 ;  /* 0x0000000400dc7c02 */ /* 0x000fe20008000f00 */
[----:B------:R-:W-:Y:S02]  /*1030*/  @UP2 USHF.R.U32.HI UR36, URZ, UR5, UR7 ;  /* 0x000000053f242299 */ /* 0x000fe40008011607 */
[----:B------:R-:W-:Y:S01]  /*1040*/  ULEA.HI.SX32 UR61, UR9, UR61, 0x1b ;  /* 0x0000003d093d7291 */ /* 0x000fe2000f8fda3f */
[----:B--2---:R-:W-:Y:S11]  /*1050*/  @!P0 BRA `(.L_x_5522) ;  /* 0x0000000000408947 */ /* 0x004ff60003800000 */
        /* <DEDUP_REMOVED lines=10> */
[----:B------:R-:W-:Y:S01]  /*1100*/  MOV R12, 0x1 ;  /* 0x00000001000c7802 */ /* 0x000fe20000000f00 */
[----:B------:R-:W-:-:S02]  /*1110*/  IMAD.U32 R11, RZ, RZ, UR7 ;  /* 0x00000007ff0b7e24 */ /* 0x000fc4000f8e00ff */
[----:B------:R-:W-:Y:S02]  /*1120*/  IMAD.MOV.U32 R8, RZ, RZ, 0x70 ;  /* 0x00000070ff087424 */ /* 0x000fe400078e00ff */
[----:B-1----:R-:W-:-:S07]  /*1130*/  IMAD.MOV.U32 R13, RZ, RZ, RZ ;  /* 0x000000ffff0d7224 */ /* 0x002fce00078e00ff */
[----:B------:R-:W-:-:S07]  /*1140*/  LEPC R20, `(.L_x_5522) ;  /* 0x000000001014794e */ /* 0x000fce0000000000 */
[----:B--2---:R-:W-:Y:S05]  /*1150*/  CALL.ABS.NOINC R14 ;  /* 0x000000000e007343 */ /* 0x004fea0003c00000 */
.L_x_5522:
[----:B------:R-:W-:Y:S02]  /*1160*/  R2UR UR4, R22 ;  /* 0x00000000160472ca */ /* 0x000fe400000e0000 */
[----:B------:R-:W-:-:S11]  /*1170*/  R2UR UR5, R226 ;  /* 0x00000000e20572ca */ /* 0x000fd600000e0000 */
[----:B------:R-:W-:Y:S02]  /*1180*/  ULOP3.LUT UR4, UR4, 0x1, URZ, 0xc0, !UPT ;  /* 0x0000000104047892 */ /* 0x000fe4000f8ec03f */
[----:B------:R-:W-:-:S04]  /*1190*/  IMAD.U32 R3, RZ, RZ, UR5 ;  /* 0x00000005ff037e24 */ /* 0x000fc8000f8e00ff */
[----:B------:R-:W-:Y:S01]  /*11a0*/  IMAD.U32 R0, RZ, RZ, UR4 ;  /* 0x00000004ff007e24 */ /* 0x000fe2000f8e00ff */
[----:B------:R-:W-:-:S04]  /*11b0*/  ISETP.NE.AND P0, PT, R3, 0x3, PT ;  /* 0x000000030300780c */ /* 0x000fc80003f05270 */
[----:B------:R-:W-:-:S04]  /*11c0*/  SHF.L.U32 R0, R0, 0x1f, RZ ;  /* 0x0000001f00007819 */ /* 0x000fc800000006ff */
[----:B------:R-:W1:Y:S02]  /*11d0*/  SYNCS.PHASECHK.TRANS64.TRYWAIT P1, [UR39+0x34800], R0 ;  /* 0x03480000ff0075a7 */ /* 0x000e640008020167 */
[----:B-1----:R-:W-:Y:S05]  /*11e0*/  @!P1 BRA `(.L_x_5523) ;  /* 0x000000f400dc9947 */ /* 0x002fea0003800000 */
.L_x_5601:
[----:B------:R-:W-:Y:S05]  /*11f0*/  @!P0 BRA `(.L_x_5524) ;  /* 0x0000000000048947 */ /* 0x000fea0003800000 */
[----:B------:R-:W-:Y:S01]  /*1200*/  BPT.TRAP 0x1 ;  /* 0x000000040000795c */ /* 0x000fe20000300000 */
.L_x_5524:
        /* <DEDUP_REMOVED lines=8> */
.L_x_5525:
[----:B------:R-:W3:Y:S01]  /*1290*/  S2R R4, SR_TID.X ;  /* 0x0000000000047919 */ /* 0x000ee20000002100 */
[----:B------:R-:W-:Y:S01]  /*12a0*/  IMAD.MOV.U32 R87, RZ, RZ, RZ ;  /* 0x000000ffff577224 */ /* 0x000fe200078e00ff */
[----:B---3--:R-:W-:-:S04]  /*12b0*/  LOP3.LUT R4, R4, 0x7f, RZ, 0xc0, !PT ;  /* 0x0000007f04047812 */ /* 0x008fc800078ec0ff */
[----:B------:R-:W-:Y:S01]  /*12c0*/  ISETP.NE.AND P1, PT, R4, RZ, PT ;  /* 0x000000ff0400720c */ /* 0x000fe20003f25270 */
[----:B--2---:R-:W-:-:S12]  /*12d0*/  @P2 BRA `(.L_x_5526) ;  /* 0x0000000000082947 */ /* 0x004fd80003800000 */
[----:B------:R-:W2:Y:S02]  /*12e0*/  SYNCS.PHASECHK.TRANS64.TRYWAIT P2, [R3+URZ+0x34830], R0 ;  /* 0x03483000030075a7 */ /* 0x000ea4000804017f */
[----:B--2---:R-:W-:Y:S05]  /*12f0*/  @!P2 BRA `(.L_x_5527) ;  /* 0x000000f400b0a947 */ /* 0x004fea0003800000 */
.L_x_5526:
[----:B------:R-:W-:Y:S05]  /*1300*/  WARPSYNC.ALL ;  /* 0x0000000000007948 */ /* 0x000fea0003800000 */
[----:B------:R-:W-:Y:S01]  /*1310*/  UIADD3 UR4, UR39, 0x1e400, URZ ;  /* 0x0001e40027047890 */ /* 0x000fe2000fffe03f */
[----:B------:R-:W-:Y:S01]  /*1320*/  WARPGROUP.ARRIVE ;  /* 0x00000000000079c5 */ /* 0x000fe20000000000 */
[----:B------:R-:W-:Y:S01]  /*1330*/  ULOP3.LUT UR21, UR40, 0x10000, URZ, 0xfc, !UPT ;  /* 0x0001000028157892 */ /* 0x000fe2000f8efc3f */
[----:B------:R-:W-:Y:S01]  /*1340*/  IMAD.U32 R123, RZ, RZ, UR61 ;  /* 0x0000003dff7b7e24 */ /* 0x000fe2000f8e00ff */
[----:B------:R-:W-:Y:S01]  /*1350*/  USHF.R.U32.HI UR4, URZ, 0x4, UR4 ;  /* 0x000000043f047899 */ /* 0x000fe20008011604 */
[----:B------:R-:W-:Y:S01]  /*1360*/  P2R R121, PR, RZ, 0x1 ;  /* 0x00000001ff797803 */ /* 0x000fe20000000000 */
[----:B------:R-:W-:Y:S01]  /*1370*/  UMOV UR7, 0x40000040 ;  /* 0x4000004000077882 */ /* 0x000fe20000000000 */
[----:B------:R-:W-:Y:S01]  /*1380*/  UMOV UR11, 0x40000040 ;  /* 0x40000040000b7882 */ /* 0x000fe20000000000 */
[----:B------:R-:W-:Y:S01]  /*1390*/  ULOP3.LUT UR4, UR4, 0x3fff, URZ, 0xc0, !UPT ;  /* 0x00003fff04047892 */ /* 0x000fe2000f8ec03f */
[----:B-12---:R-:W-:Y:S01]  /*13a0*/  @!P1 VIADD R3, R3, 0x34840 ;  /* 0x0003484003039836 */ /* 0x006fe20000000000 */
[----:B------:R-:W-:Y:S01]  /*13b0*/  UMOV UR15, 0x40000040 ;  /* 0x40000040000f7882 */ /* 0x000fe20000000000 */
[----:B------:R-:W-:Y:S01]  /*13c0*/  UMOV UR19, 0x40000040 ;  /* 0x4000004000137882 */ /* 0x000fe20000000000 */
[----:B------:R-:W-:Y:S01]  /*13d0*/  ULOP3.LUT UR5, UR4, 0x10000, URZ, 0xfc, !UPT ;  /* 0x0001000004057892 */ /* 0x000fe2000f8efc3f */
[----:B------:R-:W-:-:S02]  /*13e0*/  UMOV UR27, 0x40000040 ;  /* 0x40000040001b7882 */ /* 0x000fc40000000000 */
[----:B------:R-:W-:Y:S01]  /*13f0*/  UMOV UR4, UR21 ;  /* 0x0000001500047c82 */ /* 0x000fe20008000000 */
[----:B------:R-:W-:Y:S01]  /*1400*/  UIMAD UR20, UR38, 0xb00, UR5 ;  /* 0x00000b00261478a4 */ /* 0x000fe2000f8e0205 */
[----:B------:R-:W-:Y:S01]  /*1410*/  MOV R10, UR4 ;  /* 0x00000004000a7c02 */ /* 0x000fe20008000f00 */
[----:B------:R-:W-:Y:S01]  /*1420*/  IMAD.U32 R0, RZ, RZ, UR5 ;  /* 0x00000005ff007e24 */ /* 0x000fe2000f8e00ff */
[----:B------:R-:W-:Y:S01]  /*1430*/  UMOV UR5, 0x40000040 ;  /* 0x4000004000057882 */ /* 0x000fe20000000000 */
[----:B------:R-:W-:Y:S01]  /*1440*/  UMOV UR48, UR4 ;  /* 0x0000000400307c82 */ /* 0x000fe20008000000 */
[----:B------:R-:W-:Y:S01]  /*1450*/  UMOV UR49, UR5 ;  /* 0x0000000500317c82 */ /* 0x000fe20008000000 */
[----:B------:R-:W-:Y:S01]  /*1460*/  IMAD.U32 R11, RZ, RZ, UR5 ;  /* 0x00000005ff0b7e24 */ /* 0x000fe2000f8e00ff */
[----:B------:R-:W-:Y:S01]  /*1470*/  UMOV UR6, UR20 ;  /* 0x0000001400067c82 */ /* 0x000fe20008000000 */
[----:B------:R-:W-:Y:S01]  /*1480*/  UIADD3 UR10, UR20, 0x100, URZ ;  /* 0x00000100140a7890 */ /* 0x000fe2000fffe03f */
[----:B------:R-:W-:Y:S01]  /*1490*/  HGMMA.64x16x16.F32.BF16 R112, gdesc[UR4], RZ, !UPT, gsb0 ;  /* 0x00200000047079f0 */ /* 0x000fe2000c0018ff */
[----:B------:R-:W-:Y:S01]  /*14a0*/  UIADD3 UR6, UR20, 0x80, URZ ;  /* 0x0000008014067890 */ /* 0x000fe2000fffe03f */
[----:B------:R-:W-:Y:S01]  /*14b0*/  @!P1 PRMT R3, RZ, 0x654, R3 ;  /* 0x00000654ff039816 */ /* 0x000fe20000000003 */
[----:B------:R-:W-:Y:S01]  /*14c0*/  UMOV UR4, UR48 ;  /* 0x0000003000047c82 */ /* 0x000fe20008000000 */
[----:B------:R-:W-:Y:S01]  /*14d0*/  UMOV UR5, UR49 ;  /* 0x0000003100057c82 */ /* 0x000fe20008000000 */
[----:B------:R-:W-:Y:S01]  /*14e0*/  UMOV UR7, 0x40000040 ;  /* 0x4000004000077882 */ /* 0x000fe20000000000 */
[----:B------:R-:W-:Y:S01]  /*14f0*/  UMOV UR8, UR48 ;  /* 0x0000003000087c82 */ /* 0x000fe20008000000 */
[----:B------:R-:W-:Y:S01]  /*1500*/  UMOV UR9, UR49 ;  /* 0x0000003100097c82 */ /* 0x000fe20008000000 */
[----:B------:R-:W-:Y:S01]  /*1510*/  UIADD3 UR14, UR20, 0x180, URZ ;  /* 0x00000180140e7890 */ /* 0x000fe2000fffe03f */
        /* <DEDUP_REMOVED lines=11> */
[----:B------:R-:W-:Y:S01]  /*15d0*/  UMOV UR31, 0x40000040 ;  /* 0x40000040001f7882 */ /* 0x000fe20000000000 */
        /* <DEDUP_REMOVED lines=12> */
[----:B------:R-:W-:-:S02]  /*16a0*/  UIADD3 UR22, UR21, 0x2, URZ ;  /* 0x0000000215167890 */ /* 0x000fc4000fffe03f */
[----:B------:R-:W-:Y:S01]  /*16b0*/  UIADD3 UR50, UR20, 0x602, URZ ;  /* 0x0000060214327890 */ /* 0x000fe2000fffe03f */
[----:B------:R-:W-:Y:S01]  /*16c0*/  UMOV UR51, 0x40000040 ;  /* 0x4000004000337882 */ /* 0x000fe20000000000 */
[----:B------:R-:W-:Y:S01]  /*16d0*/  UIADD3 UR54, UR20, 0x604, URZ ;  /* 0x0000060414367890 */ /* 0x000fe2000fffe03f */
[----:B------:R-:W-:Y:S01]  /*16e0*/  UMOV UR55, 0x40000040 ;  /* 0x4000004000377882 */ /* 0x000fe20000000000 */
[----:B------:R-:W-:Y:S01]  /*16f0*/  UISETP.GE.AND UP0, UPT, UR37, 0xb1, UPT ;  /* 0x000000b12500788c */ /* 0x000fe2000bf06270 */
        /* <DEDUP_REMOVED lines=24> */
[----:B------:R-:W-:Y:S01]  /*1880*/  IMAD.U32 R8, RZ, RZ, UR12 ;  /* 0x0000000cff087e24 */ /* 0x000fe2000f8e00ff */
[----:B------:R-:W-:Y:S01]  /*1890*/  UIADD3 UR22, UR21, 0x4, URZ ;  /* 0x0000000415167890 */ /* 0x000fe2000fffe03f */
[----:B------:R-:W-:Y:S01]  /*18a0*/  IMAD.U32 R9, RZ, RZ, UR13 ;  /* 0x0000000dff097e24 */ /* 0x000fe2000f8e00ff */
        /* <DEDUP_REMOVED lines=80> */
[----:B------:R-:W-:Y:S01]  /*1db0*/  MOV R6, UR12 ;  /* 0x0000000c00067c02 */ /* 0x000fe20008000f00 */
        /* <DEDUP_REMOVED lines=415> */
[----:B------:R-:W-:Y:S01]  /*37b0*/  UMOV UR19, 0x40000040 ;  /* 0x4000004000137882 */ /* 0x000fe20000000000 */
[----:B------:R-:W-:Y:S01]  /*37c0*/  FMUL.FTZ R83, R119, UR6 ;  /* 0x0000000677537c20 */ /* 0x000fe20008410000 */
[----:B------:R-:W-:Y:S01]  /*37d0*/  FMUL.FTZ R20, R115, UR6 ;  /* 0x0000000673147c20 */ /* 0x000fe20008410000 */
[----:B------:R-:W-:-:S04]  /*37e0*/  FMUL.FTZ R82, R118, UR6 ;  /* 0x0000000676527c20 */ /* 0x000fc80008410000 */
[----:B------:R-:W-:Y:S08]  /*37f0*/  MUFU.TANH R14, R14 ;  /* 0x0000000e000e7308 */ /* 0x000ff00000002400 */
[----:B------:R-:W2:Y:S08]  /*3800*/  MUFU.TANH R21, R21 ;  /* 0x0000001500157308 */ /* 0x000eb00000002400 */
[----:B------:R-:W3:Y:S08]  /*3810*/  MUFU.TANH R15, R15 ;  /* 0x0000000f000f7308 */ /* 0x000ef00000002400 */
[----:B------:R-:W4:Y:S08]  /*3820*/  MUFU.TANH R12, R12 ;  /* 0x0000000c000c7308 */ /* 0x000f300000002400 */
        /* <DEDUP_REMOVED lines=11> */
[----:B------:R-:W5:Y:S01]  /*38e0*/  MUFU.TANH R80, R80 ;  /* 0x0000005000507308 */ /* 0x000f620000002400 */
[----:B------:R-:W-:Y:S01]  /*38f0*/  UMOV UR19, 0x40000040 ;  /* 0x4000004000137882 */ /* 0x000fe20000000000 */
[----:B------:R-:W-:Y:S01]  /*3900*/  FMUL.FTZ R104, R107, UR6 ;  /* 0x000000066b687c20 */ /* 0x000fe20008410000 */
[----:B------:R-:W-:Y:S01]  /*3910*/  FMUL.FTZ R110, R110, UR6 ;  /* 0x000000066e6e7c20 */ /* 0x000fe20008410000 */
[----:B------:R-:W-:-:S04]  /*3920*/  FMUL.FTZ R111, R111, UR6 ;  /* 0x000000066f6f7c20 */ /* 0x000fc80008410000 */
[----:B------:R-:W5:Y:S08]  /*3930*/  MUFU.TANH R81, R81 ;  /* 0x0000005100517308 */ /* 0x000f700000002400 */
[----:B------:R-:W-:Y:S08]  /*3940*/  MUFU.TANH R85, R85 ;  /* 0x0000005500557308 */ /* 0x000ff00000002400 */
        /* <DEDUP_REMOVED lines=10> */
[----:B------:R-:W5:Y:S01]  /*39f0*/  MUFU.TANH R106, R96 ;  /* 0x00000060006a7308 */ /* 0x000f620000002400 */
[----:B------:R-:W-:Y:S01]  /*3a00*/  HGMMA.64x16x16.F32.BF16 R88, gdesc[UR16], R88, gsb0 ;  /* 0x00200000105879f0 */ /* 0x000fe20008001858 */
[----:B------:R-:W-:Y:S01]  /*3a10*/  UIADD3 UR18, UR20, 0x786, URZ ;  /* 0x0000078614127890 */ /* 0x000fe2000fffe03f */
[----:B------:R-:W-:Y:S01]  /*3a20*/  FMUL.FTZ R101, R101, UR6 ;  /* 0x0000000665657c20 */ /* 0x000fe20008410000 */
[----:B------:R-:W-:Y:S01]  /*3a30*/  UMOV UR19, 0x40000040 ;  /* 0x4000004000137882 */ /* 0x000fe20000000000 */
[----:B------:R-:W-:Y:S01]  /*3a40*/  FMUL.FTZ R102, R102, UR6 ;  /* 0x0000000666667c20 */ /* 0x000fe20008410000 */
[----:B------:R-:W-:Y:S01]  /*3a50*/  FMUL.FTZ R99, R99, UR6 ;  /* 0x0000000663637c20 */ /* 0x000fe20008410000 */
[----:B------:R-:W-:Y:S01]  /*3a60*/  FMUL.FTZ R103, R103, UR6 ;  /* 0x0000000667677c20 */ /* 0x000fe20008410000 */
[----:B------:R-:W-:Y:S08]  /*3a70*/  MUFU.TANH R112, R112 ;  /* 0x0000007000707308 */ /* 0x000ff00000002400 */
[----:B------:R-:W5:Y:S08]  /*3a80*/  MUFU.TANH R97, R98 ;  /* 0x0000006200617308 */ /* 0x000f700000002400 */
        /* <DEDUP_REMOVED lines=14> */
[----:B------:R-:W-:Y:S01]  /*3b70*/  UMOV UR19, 0x40000040 ;  /* 0x4000004000137882 */ /* 0x000fe20000000000 */
[----:B------:R-:W-:Y:S01]  /*3b80*/  FMUL.FTZ R90, R90, UR6 ;  /* 0x000000065a5a7c20 */ /* 0x000fe20008410000 */
[----:B------:R-:W-:Y:S01]  /*3b90*/  FMUL.FTZ R91, R91, UR6 ;  /* 0x000000065b5b7c20 */ /* 0x000fe20008410000 */
[----:B------:R-:W-:Y:S01]  /*3ba0*/  MUFU.TANH R109, R94 ;  /* 0x0000005e006d7308 */ /* 0x000fe20000002400 */
[----:B------:R-:W-:-:S07]  /*3bb0*/  FMUL.FTZ R95, R95, UR6 ;  /* 0x000000065f5f7c20 */ /* 0x000fce0008410000 */
[----:B------:R-:W-:Y:S08]  /*3bc0*/  MUFU.TANH R118, R92 ;  /* 0x0000005c00767308 */ /* 0x000ff00000002400 */
[----:B------:R-:W-:Y:S08]  /*3bd0*/  MUFU.TANH R88, R88 ;  /* 0x0000005800587308 */ /* 0x000ff00000002400 */
[----:B------:R-:W-:Y:S08]  /*3be0*/  MUFU.TANH R99, R99 ;  /* 0x0000006300637308 */ /* 0x000ff00000002400 */
[----:B------:R-:W5:Y:S08]  /*3bf0*/  MUFU.TANH R89, R89 ;  /* 0x0000005900597308 */ /* 0x000f700000002400 */
[----:B------:R-:W-:Y:S01]  /*3c00*/  MUFU.TANH R103, R103 ;  /* 0x0000006700677308 */ /* 0x000fe20000002400 */
[----:B------:R-:W-:-:S02]  /*3c10*/  WARPGROUP.DEPBAR.LE gsb0, 0x0 ;  /* 0x00008000000079c5 */ /* 0x000fc40000010000 */
[----:B------:R-:W-:Y:S01]  /*3c20*/  WARPGROUP.ARRIVE ;  /* 0x00000000000079c5 */ /* 0x000fe20000000000 */
[----:B------:R-:W-:-:S04]  /*3c30*/  FMUL.FTZ R72, R72, UR6 ;  /* 0x0000000648487c20 */ /* 0x000fc80008410000 */
[----:B------:R-:W-:Y:S01]  /*3c40*/  MUFU.TANH R93, R93 ;  /* 0x0000005d005d7308 */ /* 0x000fe20000002400 */
[----:B------:R-:W-:Y:S01]  /*3c50*/  FMUL.FTZ R73, R73, UR6 ;  /* 0x0000000649497c20 */ /* 0x000fe20008410000 */
[----:B------:R-:W-:Y:S01]  /*3c60*/  FMUL.FTZ R76, R76, UR6 ;  /* 0x000000064c4c7c20 */ /* 0x000fe20008410000 */
[----:B------:R-:W-:Y:S01]  /*3c70*/  FMUL.FTZ R77, R77, UR6 ;  /* 0x000000064d4d7c20 */ /* 0x000fe20008410000 */
[----:B------:R-:W-:Y:S01]  /*3c80*/  HGMMA.64x16x16.F32.BF16 R64, gdesc[UR16], R64, gsb0 ;  /* 0x00200000104079f0 */ /* 0x000fe20008001840 */
[----:B------:R-:W-:Y:S01]  /*3c90*/  UIADD3 UR18, UR20, 0x886, URZ ;  /* 0x0000088614127890 */ /* 0x000fe2000fffe03f */
[----:B------:R-:W-:Y:S01]  /*3ca0*/  FMUL.FTZ R74, R74, UR6 ;  /* 0x000000064a4a7c20 */ /* 0x000fe20008410000 */
[----:B------:R-:W-:Y:S01]  /*3cb0*/  UMOV UR19, 0x40000040 ;  /* 0x4000004000137882 */ /* 0x000fe20000000000 */
[----:B------:R-:W-:Y:S01]  /*3cc0*/  MUFU.TANH R90, R90 ;  /* 0x0000005a005a7308 */ /* 0x000fe20000002400 */
[----:B------:R-:W-:Y:S01]  /*3cd0*/  FMUL.FTZ R75, R75, UR6 ;  /* 0x000000064b4b7c20 */ /* 0x000fe20008410000 */
[----:B------:R-:W-:Y:S01]  /*3ce0*/  FMUL.FTZ R78, R78, UR6 ;  /* 0x000000064e4e7c20 */ /* 0x000fe20008410000 */
[----:B------:R-:W-:-:S05]  /*3cf0*/  FMUL.FTZ R79, R79, UR6 ;  /* 0x000000064f4f7c20 */ /* 0x000fca0008410000 */
[----:B------:R-:W-:Y:S08]  /*3d00*/  MUFU.TANH R72, R72 ;  /* 0x0000004800487308 */ /* 0x000ff00000002400 */
[----:B------:R-:W5:Y:S08]  /*3d10*/  MUFU.TANH R91, R91 ;  /* 0x0000005b005b7308 */ /* 0x000f700000002400 */
[----:B------:R-:W-:Y:S08]  /*3d20*/  MUFU.TANH R73, R73 ;  /* 0x0000004900497308 */ /* 0x000ff00000002400 */
[----:B------:R-:W5:Y:S08]  /*3d30*/  MUFU.TANH R76, R76 ;  /* 0x0000004c004c7308 */ /* 0x000f700000002400 */
[----:B------:R-:W5:Y:S01]  /*3d40*/  MUFU.TANH R95, R95 ;  /* 0x0000005f005f7308 */ /* 0x000f620000002400 */
        /* <DEDUP_REMOVED lines=11> */
[----:B------:R-:W-:Y:S01]  /*3e00*/  FMUL.FTZ R66, R66, UR6 ;  /* 0x0000000642427c20 */ /* 0x000fe20008410000 */
[----:B------:R-:W-:-:S02]  /*3e10*/  FMUL.FTZ R67, R67, UR6 ;  /* 0x0000000643437c20 */ /* 0x000fc40008410000 */
[----:B------:R1:W-:Y:S08]  /*3e20*/  MUFU.TANH R132, R64 ;  /* 0x0000004000847308 */ /* 0x0003f00000002400 */
[----:B------:R-:W-:Y:S01]  /*3e30*/  MUFU.TANH R138, R68 ;  /* 0x00000044008a7308 */ /* 0x000fe20000002400 */
[----:B-1----:R-:W-:-:S07]  /*3e40*/  FMUL.FTZ R64, R71, UR6 ;  /* 0x0000000647407c20 */ /* 0x002fce0008410000 */
[----:B------:R-:W-:Y:S08]  /*3e50*/  MUFU.TANH R115, R64 ;  /* 0x0000004000737308 */ /* 0x000ff00000002400 */
[----:B------:R-:W-:Y:S08]  /*3e60*/  MUFU.TANH R71, R70 ;  /* 0x0000004600477308 */ /* 0x000ff00000002400 */
        /* <DEDUP_REMOVED lines=16> */
[----:B------:R3:W-:Y:S01]  /*3f70*/  MUFU.TANH R119, R57 ;  /* 0x0000003900777308 */ /* 0x0007e20000002400 */
[----:B--2---:R-:W-:-:S07]  /*3f80*/  IADD3 R56, R225, UR37, RZ ;  /* 0x00000025e1387c10 */ /* 0x004fce000fffe0ff */
[----:B------:R-:W2:Y:S01]  /*3f90*/  MUFU.TANH R75, R75 ;  /* 0x0000004b004b7308 */ /* 0x000ea20000002400 */
[----:B---3--:R-:W-:-:S05]  /*3fa0*/  IMAD R57, R123, -0xb0, R56 ;  /* 0xffffff507b397824 */ /* 0x008fca00078e0238 */
[C---:B------:R-:W-:Y:S02]  /*3fb0*/  ISETP.GT.AND P5, PT, R57.reuse, RZ, PT ;  /* 0x000000ff3900720c */ /* 0x040fe40003fa4270 */
[C---:B------:R-:W-:Y:S01]  /*3fc0*/  ISETP.GT.AND P4, PT, R57.reuse, 0x1, PT ;  /* 0x000000013900780c */ /* 0x040fe20003f84270 */
[----:B------:R-:W-:Y:S01]  /*3fd0*/  MUFU.TANH R117, R58 ;  /* 0x0000003a00757308 */ /* 0x000fe20000002400 */
[C---:B------:R-:W-:Y:S02]  /*3fe0*/  ISETP.GT.AND P3, PT, R57.reuse, 0x9, PT ;  /* 0x000000093900780c */ /* 0x040fe40003f64270 */
[----:B------:R-:W-:Y:S02]  /*3ff0*/  ISETP.GT.AND P2, PT, R57, 0x8, PT ;  /* 0x000000083900780c */ /* 0x000fe40003f44270 */
[----:B------:R-:W-:Y:S02]  /*4000*/  FSEL R86, R13, -INF , P5 ;  /* 0xff8000000d567808 */ /* 0x000fe40002800000 */
[----:B------:R-:W-:Y:S01]  /*4010*/  FSEL R94, R21, -INF , P3 ;  /* 0xff800000155e7808 */ /* 0x000fe20001800000 */
[----:B------:R-:W3:Y:S01]  /*4020*/  MUFU.TANH R78, R78 ;  /* 0x0000004e004e7308 */ /* 0x000ee20000002400 */
[----:B------:R-:W-:-:S02]  /*4030*/  FSEL R92, R15, -INF , P2 ;  /* 0xff8000000f5c7808 */ /* 0x000fc40001000000 */
[C---:B------:R-:W-:Y:S02]  /*4040*/  ISETP.GT.AND P6, PT, R57.reuse, 0x10, PT ;  /* 0x000000103900780c */ /* 0x040fe40003fc4270 */
[----:B----4-:R-:W-:Y:S02]  /*4050*/  FSEL R12, R12, -INF , P5 ;  /* 0xff8000000c0c7808 */ /* 0x010fe40002800000 */
[----:B------:R-:W-:Y:S01]  /*4060*/  ISETP.GT.AND P5, PT, R57, 0x11, PT ;  /* 0x000000113900780c */ /* 0x000fe20003fa4270 */
[----:B------:R-:W4:Y:S01]  /*4070*/  MUFU.TANH R79, R79 ;  /* 0x0000004f004f7308 */ /* 0x000f220000002400 */
[----:B-----5:R-:W-:Y:S02]  /*4080*/  FSEL R96, R80, -INF , P6 ;  /* 0xff80000050607808 */ /* 0x020fe40003000000 */
[----:B------:R-:W-:Y:S02]  /*4090*/  FSEL R13, R20, -INF , P4 ;  /* 0xff800000140d7808 */ /* 0x000fe40002000000 */
[----:B------:R-:W-:-:S02]  /*40a0*/  FSEL R98, R81, -INF , P5 ;  /* 0xff80000051627808 */ /* 0x000fc40002800000 */
[----:B------:R-:W-:Y:S01]  /*40b0*/  FSEL R20, R83, -INF , P3 ;  /* 0xff80000053147808 */ /* 0x000fe20001800000 */
[----:B------:R-:W-:Y:S01]  /*40c0*/  MUFU.TANH R61, R62 ;  /* 0x0000003e003d7308 */ /* 0x000fe20000002400 */
[----:B------:R-:W-:Y:S01]  /*40d0*/  ISETP.GT.AND P3, PT, R57, 0x20, PT ;  /* 0x000000203900780c */ /* 0x000fe20003f64270 */
[----:B------:R-:W-:Y:S01]  /*40e0*/  IMAD.MOV.U32 R83, RZ, RZ, R87 ;  /* 0x000000ffff537224 */ /* 0x000fe200078e0057 */
[----:B------:R-:W-:Y:S02]  /*40f0*/  WARPGROUP.DEPBAR.LE gsb0, 0x0 ;  /* 0x00008000000079c5 */ /* 0x000fe40000010000 */
[----:B------:R-:W-:Y:S01]  /*4100*/  WARPGROUP.ARRIVE ;  /* 0x00000000000079c5 */ /* 0x000fe20000000000 */
[----:B------:R-:W-:Y:S01]  /*4110*/  FSEL R106, R106, -INF , P3 ;  /* 0xff8000006a6a7808 */ /* 0x000fe20001800000 */
[----:B------:R-:W-:Y:S01]  /*4120*/  FMUL.FTZ R48, R48, UR6 ;  /* 0x0000000630307c20 */ /* 0x000fe20008410000 */
[----:B------:R-:W-:Y:S01]  /*4130*/  FMUL.FTZ R50, R50, UR6 ;  /* 0x0000000632327c20 */ /* 0x000fe20008410000 */
[----:B------:R-:W-:Y:S01]  /*4140*/  FMUL.FTZ R52, R52, UR6 ;  /* 0x0000000634347c20 */ /* 0x000fe20008410000 */
[----:B------:R-:W-:Y:S01]  /*4150*/  FMUL.FTZ R56, R54, UR6 ;  /* 0x0000000636387c20 */ /* 0x000fe20008410000 */
[----:B------:R-:W-:Y:S01]  /*4160*/  HGMMA.64x16x16.F32.BF16 R40, gdesc[UR16], R40, gsb0 ;  /* 0x00200000102879f0 */ /* 0x000fe20008001828 */
[----:B------:R-:W-:Y:S01]  /*4170*/  UIADD3 UR18, UR20, 0xa06, URZ ;  /* 0x00000a0614127890 */ /* 0x000fe2000fffe03f */
[----:B------:R5:W-:Y:S01]  /*4180*/  MUFU.TANH R154, R48 ;  /* 0x00000030009a7308 */ /* 0x000be20000002400 */
[----:B------:R-:W-:Y:S01]  /*4190*/  UMOV UR19, 0x40000040 ;  /* 0x4000004000137882 */ /* 0x000fe20000000000 */
[----:B------:R-:W-:Y:S01]  /*41a0*/  FMUL.FTZ R49, R49, UR6 ;  /* 0x0000000631317c20 */ /* 0x000fe20008410000 */
[----:B------:R-:W-:Y:S01]  /*41b0*/  FMUL.FTZ R53, R53, UR6 ;  /* 0x0000000635357c20 */ /* 0x000fe20008410000 */
[----:B------:R-:W-:Y:S01]  /*41c0*/  FMUL.FTZ R51, R51, UR6 ;  /* 0x0000000633337c20 */ /* 0x000fe20008410000 */
[----:B------:R-:W-:-:S03]  /*41d0*/  FMUL.FTZ R55, R55, UR6 ;  /* 0x0000000637377c20 */ /* 0x000fc60008410000 */
[----:B------:R-:W-:Y:S01]  /*41e0*/  MUFU.TANH R158, R52 ;  /* 0x00000034009e7308 */ /* 0x000fe20000002400 */
[----:B-----5:R-:W-:Y:S02]  /*41f0*/  FSEL R48, R97, -INF , P3 ;  /* 0xff80000061307808 */ /* 0x020fe40001800000 */
[----:B------:R-:W-:-:S04]  /*4200*/  ISETP.GT.AND P3, PT, R57, 0x31, PT ;  /* 0x000000313900780c */ /* 0x000fc80003f64270 */
[----:B------:R-:W-:Y:S01]  /*4210*/  FSEL R116, R89, -INF , P3 ;  /* 0xff80000059747808 */ /* 0x000fe20001800000 */
[----:B------:R-:W-:Y:S01]  /*4220*/  MUFU.TANH R15, R56 ;  /* 0x00000038000f7308 */ /* 0x000fe20000002400 */
[----:B------:R-:W-:Y:S01]  /*4230*/  FSEL R58, R91, -INF , P3 ;  /* 0xff8000005b3a7808 */ /* 0x000fe20001800000 */
[----:B------:R-:W-:Y:S01]  /*4240*/  IMAD.U32 R89, RZ, RZ, UR7 ;  /* 0x00000007ff597e24 */ /* 0x000fe2000f8e00ff */
[----:B------:R-:W-:-:S04]  /*4250*/  ISETP.GT.AND P3, PT, R57, 0x48, PT ;  /* 0x000000483900780c */ /* 0x000fc80003f64270 */
[----:B------:R-:W-:Y:S01]  /*4260*/  FSEL R126, R76, -INF , P3 ;  /* 0xff8000004c7e7808 */ /* 0x000fe20001800000 */
[----:B------:R-:W5:Y:S08]  /*4270*/  MUFU.TANH R69, R69 ;  /* 0x0000004500457308 */ /* 0x000f700000002400 */
[----:B------:R-:W5:Y:S08]  /*4280*/  MUFU.TANH R113, R66 ;  /* 0x0000004200717308 */ /* 0x000f700000002400 */
[----:B------:R-:W5:Y:S08]  /*4290*/  MUFU.TANH R67, R67 ;  /* 0x0000004300437308 */ /* 0x000f700000002400 */
[----:B------:R-:W5:Y:S01]  /*42a0*/  MUFU.TANH R65, R65 ;  /* 0x0000004100417308 */ /* 0x000f620000002400 */
[----:B------:R-:W-:-:S02]  /*42b0*/  WARPGROUP.DEPBAR.LE gsb0, 0x0 ;  /* 0x00008000000079c5 */ /* 0x000fc40000010000 */
[----:B------:R-:W-:Y:S01]  /*42c0*/  FMUL.FTZ R64, R41, UR6 ;  /* 0x0000000629407c20 */ /* 0x000fe20008410000 */
[----:B------:R-:W-:Y:S01]  /*42d0*/  FSEL R41, R14, -INF , P4 ;  /* 0xff8000000e297808 */ /* 0x000fe20002000000 */
[----:B------:R-:W-:Y:S01]  /*42e0*/  WARPGROUP.ARRIVE ;  /* 0x00000000000079c5 */ /* 0x000fe20000000000 */
[C---:B------:R-:W-:Y:S01]  /*42f0*/  ISETP.GT.AND P4, PT, R57.reuse, 0x18, PT ;  /* 0x000000183900780c */ /* 0x040fe20003f84270 */
[----:B------:R-:W-:Y:S01]  /*4300*/  FMUL.FTZ R60, R40, UR6 ;  /* 0x00000006283c7c20 */ /* 0x000fe20008410000 */
[----:B------:R-:W-:Y:S01]  /*4310*/  FMNMX.FTZ R21, R86, R41, !PT ;  /* 0x0000002956157209 */ /* 0x000fe20007810000 */
[----:B------:R-:W-:Y:S01]  /*4320*/  FMUL.FTZ R68, R42, UR6 ;  /* 0x000000062a447c20 */ /* 0x000fe20008410000 */
[----:B------:R-:W-:Y:S01]  /*4330*/  FSEL R14, R82, -INF , P2 ;  /* 0xff800000520e7808 */ /* 0x000fe20001000000 */
[----:B------:R-:W-:Y:S01]  /*4340*/  HGMMA.64x16x16.F32.BF16 R32, gdesc[UR16], R32, gsb0 ;  /* 0x00200000102079f0 */ /* 0x000fe20008001820 */
[----:B------:R-:W-:Y:S01]  /*4350*/  FMNMX.FTZ R21, R92, R21, !PT ;  /* 0x000000155c157209 */ /* 0x000fe20007810000 */
[----:B------:R-:W-:Y:S01]  /*4360*/  FMUL.FTZ R123, R44, UR6 ;  /* 0x000000062c7b7c20 */ /* 0x000fe20008410000 */
[----:B------:R-:W-:Y:S01]  /*4370*/  ISETP.GT.AND P2, PT, R57, 0x19, PT ;  /* 0x000000193900780c */ /* 0x000fe20003f44270 */
[----:B------:R-:W-:Y:S01]  /*4380*/  FMUL.FTZ R125, R46, UR6 ;  /* 0x000000062e7d7c20 */ /* 0x000fe20008410000 */
[----:B------:R-:W-:Y:S01]  /*4390*/  FMNMX.FTZ R21, R94, R21, !PT ;  /* 0x000000155e157209 */ /* 0x000fe20007810000 */
[----:B------:R-:W-:Y:S01]  /*43a0*/  FMUL.FTZ R70, R43, UR6 ;  /* 0x000000062b467c20 */ /* 0x000fe20008410000 */
[----:B------:R-:W-:Y:S01]  /*43b0*/  FSEL R100, R85, -INF , P4 ;  /* 0xff80000055647808 */ /* 0x000fe20002000000 */
[----:B------:R1:W-:Y:S01]  /*43c0*/  MUFU.TANH R43, R50 ;  /* 0x00000032002b7308 */ /* 0x0003e20000002400 */
[----:B------:R-:W-:Y:S01]  /*43d0*/  FMNMX.FTZ R21, R96, R21, !PT ;  /* 0x0000001560157209 */ /* 0x000fe20007810000 */
[----:B------:R-:W-:Y:S01]  /*43e0*/  UIADD3 UR18, UR20, 0xa86, URZ ;  /* 0x00000a8614127890 */ /* 0x000fe2000fffe03f */
[----:B------:R-:W-:Y:S01]  /*43f0*/  FSEL R102, R84, -INF , P2 ;  /* 0xff80000054667808 */ /* 0x000fe20001000000 */
[----:B------:R-:W-:Y:S01]  /*4400*/  UMOV UR19, 0x40000040 ;  /* 0x4000004000137882 */ /* 0x000fe20000000000 */
[----:B------:R-:W-:Y:S01]  /*4410*/  FMNMX.FTZ R81, R98, R21, !PT ;  /* 0x0000001562517209 */ /* 0x000fe20007810000 */
[----:B------:R-:W-:Y:S01]  /*4420*/  FMUL.FTZ R45, R45, UR6 ;  /* 0x000000062d2d7c20 */ /* 0x000fe20008410000 */
[----:B------:R-:W-:Y:S01]  /*4430*/  FSEL R40, R105, -INF , P6 ;  /* 0xff80000069287808 */ /* 0x000fe20003000000 */
[----:B------:R2:W-:Y:S01]  /*4440*/  MUFU.TANH R162, R60 ;  /* 0x0000003c00a27308 */ /* 0x0005e20000002400 */
[----:B------:R-:W-:Y:S01]  /*4450*/  FMNMX.FTZ R81, R100, R81, !PT ;  /* 0x0000005164517209 */ /* 0x000fe20007810000 */
[----:B------:R-:W-:Y:S01]  /*4460*/  FMUL.FTZ R47, R47, UR6 ;  /* 0x000000062f2f7c20 */ /* 0x000fe20008410000 */
[----:B------:R-:W-:Y:S01]  /*4470*/  ISETP.GT.AND P6, PT, R57, 0x21, PT ;  /* 0x000000213900780c */ /* 0x000fe20003fc4270 */
[----:B------:R-:W-:Y:S01]  /*4480*/  IMAD.MOV.U32 R85, RZ, RZ, R87 ;  /* 0x000000ffff557224 */ /* 0x000fe200078e0057 */
[----:B------:R-:W-:-:S02]  /*4490*/  FMNMX.FTZ R81, R102, R81, !PT ;  /* 0x0000005166517209 */ /* 0x000fc40007810000 */
[----:B------:R-:W-:Y:S01]  /*44a0*/  FSEL R42, R104, -INF , P5 ;  /* 0xff800000682a7808 */ /* 0x000fe20002800000 */
[----:B------:R3:W-:Y:S01]  /*44b0*/  MUFU.TANH R164, R64 ;  /* 0x0000004000a47308 */ /* 0x0007e20000002400 */
[C---:B------:R-:W-:Y:S02]  /*44c0*/  ISETP.GT.AND P5, PT, R57.reuse, 0x28, PT ;  /* 0x000000283900780c */ /* 0x040fe40003fa4270 */
[----:B------:R-:W-:Y:S02]  /*44d0*/  FSEL R112, R112, -INF , P6 ;  /* 0xff80000070707808 */ /* 0x000fe40003000000 */
[----:B------:R-:W-:Y:S02]  /*44e0*/  FMNMX.FTZ R81, R106, R81, !PT ;  /* 0x000000516a517209 */ /* 0x000fe40007810000 */
[----:B------:R-:W-:Y:S01]  /*44f0*/  FSEL R44, R110, -INF , P4 ;  /* 0xff8000006e2c7808 */ /* 0x000fe20002000000 */
[----:B------:R4:W-:Y:S01]  /*4500*/  MUFU.TANH R21, R68 ;  /* 0x0000004400157308 */ /* 0x0009e20000002400 */
[----:B------:R-:W-:-:S02]  /*4510*/  ISETP.GT.AND P4, PT, R57, 0x29, PT ;  /* 0x000000293900780c */ /* 0x000fc40003f84270 */
[----:B------:R-:W-:Y:S02]  /*4520*/  FSEL R108, R108, -INF , P5 ;  /* 0xff8000006c6c7808 */ /* 0x000fe40002800000 */
[----:B------:R-:W-:Y:S02]  /*4530*/  FMNMX.FTZ R81, R112, R81, !PT ;  /* 0x0000005170517209 */ /* 0x000fe40007810000 */
[----:B------:R-:W-:Y:S01]  /*4540*/  FSEL R46, R111, -INF , P2 ;  /* 0xff8000006f2e7808 */ /* 0x000fe20001000000 */
[----:B------:R-:W5:Y:S01]  /*4550*/  MUFU.TANH R150, R150 ;  /* 0x0000009600967308 */ /* 0x000f620000002400 */
[----:B------:R-:W-:Y:S02]  /*4560*/  ISETP.GT.AND P2, PT, R57, 0x30, PT ;  /* 0x000000303900780c */ /* 0x000fe40003f44270 */
[----:B------:R-:W-:Y:S02]  /*4570*/  FSEL R110, R101, -INF , P4 ;  /* 0xff800000656e7808 */ /* 0x000fe40002000000 */
[----:B------:R-:W-:-:S02]  /*4580*/  FMNMX.FTZ R81, R108, R81, !PT ;  /* 0x000000516c517209 */ /* 0x000fc40007810000 */
[----:B------:R-:W-:Y:S01]  /*4590*/  FSEL R114, R88, -INF , P2 ;  /* 0xff80000058727808 */ /* 0x000fe20001000000 */
[----:B------:R5:W-:Y:S01]  /*45a0*/  MUFU.TANH R104, R70 ;  /* 0x0000004600687308 */ /* 0x000be20000002400 */
[----:B------:R-:W-:Y:S02]  /*45b0*/  FMNMX.FTZ R81, R110, R81, !PT ;  /* 0x000000516e517209 */ /* 0x000fe40007810000 */
[----:B-1----:R-:W-:Y:S01]  /*45c0*/  FSEL R50, R99, -INF , P6 ;  /* 0xff80000063327808 */ /* 0x002fe20003000000 */
[----:B------:R-:W-:Y:S02]  /*45d0*/  WARPGROUP.DEPBAR.LE gsb0, 0x0 ;  /* 0x00008000000079c5 */ /* 0x000fe40000010000 */
[----:B------:R-:W-:Y:S01]  /*45e0*/  ISETP.GT.AND P6, PT, R57, 0x38, PT ;  /* 0x000000383900780c */ /* 0x000fe20003fc4270 */
[----:B------:R-:W-:Y:S01]  /*45f0*/  WARPGROUP.ARRIVE ;  /* 0x00000000000079c5 */ /* 0x000fe20000000000 */
[----:B------:R-:W-:Y:S01]  /*4600*/  FMNMX.FTZ R81, R114, R81, !PT ;  /* 0x0000005172517209 */ /* 0x000fe20007810000 */
[----:B------:R-:W1:Y:S01]  /*4610*/  MUFU.TANH R59, R59 ;  /* 0x0000003b003b7308 */ /* 0x000e620000002400 */
[----:B------:R-:W-:Y:S01]  /*4620*/  FSEL R52, R107, -INF , P5 ;  /* 0xff8000006b347808 */ /* 0x000fe20002800000 */
[----:B------:R-:W-:Y:S01]  /*4630*/  FMUL.FTZ R33, R33, UR6 ;  /* 0x0000000621217c20 */ /* 0x000fe20008410000 */
[----:B------:R-:W-:Y:S01]  /*4640*/  ISETP.GT.AND P5, PT, R57, 0x39, PT ;  /* 0x000000393900780c */ /* 0x000fe20003fa4270 */
[----:B------:R-:W-:Y:S01]  /*4650*/  HGMMA.64x16x16.F32.BF16 R24, gdesc[UR16], R24, gsb0 ;  /* 0x00200000101879f0 */ /* 0x000fe20008001818 */
[----:B------:R-:W-:Y:S01]  /*4660*/  FSEL R118, R118, -INF , P6 ;  /* 0xff80000076767808 */ /* 0x000fe20003000000 */
[----:B------:R-:W-:Y:S01]  /*4670*/  FMUL.FTZ R37, R37, UR6 ;  /* 0x0000000625257c20 */ /* 0x000fe20008410000 */
[----:B------:R-:W-:Y:S01]  /*4680*/  FMNMX.FTZ R81, R116, R81, !PT ;  /* 0x0000005174517209 */ /* 0x000fe20007810000 */
[----:B------:R-:W1:Y:S01]  /*4690*/  MUFU.TANH R49, R49 ;  /* 0x0000003100317308 */ /* 0x000e620000002400 */
[----:B------:R-:W-:Y:S01]  /*46a0*/  FSEL R54, R103, -INF , P4 ;  /* 0xff80000067367808 */ /* 0x000fe20002000000 */
[----:B------:R-:W-:Y:S01]  /*46b0*/  FMUL.FTZ R35, R35, UR6 ;  /* 0x0000000623237c20 */ /* 0x000fe20008410000 */
[----:B------:R-:W-:Y:S01]  /*46c0*/  ISETP.GT.AND P4, PT, R57, 0x40, PT ;  /* 0x000000403900780c */ /* 0x000fe20003f84270 */
[----:B------:R-:W-:Y:S01]  /*46d0*/  FMUL.FTZ R39, R39, UR6 ;  /* 0x0000000627277c20 */ /* 0x000fe20008410000 */
[----:B------:R-:W-:-:S02]  /*46e0*/  FSEL R120, R93, -INF , P5 ;  /* 0xff8000005d787808 */ /* 0x000fc40002800000 */
[----:B------:R-:W-:Y:S01]  /*46f0*/  FMNMX.FTZ R81, R118, R81, !PT ;  /* 0x0000005176517209 */ /* 0x000fe20007810000 */
[----:B------:R-:W1:Y:S01]  /*4700*/  MUFU.TANH R63, R63 ;  /* 0x0000003f003f7308 */ /* 0x000e620000002400 */
[----:B------:R-:W-:Y:S02]  /*4710*/  FSEL R56, R90, -INF , P2 ;  /* 0xff8000005a387808 */ /* 0x000fe40001000000 */
[----:B------:R-:W-:Y:S02]  /*4720*/  ISETP.GT.AND P2, PT, R57, 0x41, PT ;  /* 0x000000413900780c */ /* 0x000fe40003f44270 */
[----:B------:R-:W-:Y:S02]  /*4730*/  FSEL R122, R72, -INF , P4 ;  /* 0xff800000487a7808 */ /* 0x000fe40002000000 */
[----:B------:R-:W-:Y:S01]  /*4740*/  FMNMX.FTZ R81, R120, R81, !PT ;  /* 0x0000005178517209 */ /* 0x000fe20007810000 */
[----:B------:R-:W1:Y:S01]  /*4750*/  MUFU.TANH R53, R53 ;  /* 0x0000003500357308 */ /* 0x000e620000002400 */
[----:B------:R-:W-:Y:S01]  /*4760*/  FSEL R124, R73, -INF , P2 ;  /* 0xff800000497c7808 */ /* 0x000fe20001000000 */
[----:B------:R-:W-:Y:S01]  /*4770*/  IMAD.MOV.U32 R73, RZ, RZ, R87 ;  /* 0x000000ffff497224 */ /* 0x000fe200078e0057 */
[----:B------:R-:W-:-:S02]  /*4780*/  FMNMX.FTZ R81, R122, R81, !PT ;  /* 0x000000517a517209 */ /* 0x000fc40007810000 */
[----:B--2---:R-:W-:Y:S02]  /*4790*/  FSEL R60, R109, -INF , P6 ;  /* 0xff8000006d3c7808 */ /* 0x004fe40003000000 */
[----:B------:R-:W-:Y:S01]  /*47a0*/  ISETP.GT.AND P6, PT, R57, 0x49, PT ;  /* 0x000000493900780c */ /* 0x000fe20003fc4270 */
[----:B------:R-:W2:Y:S01]  /*47b0*/  MUFU.TANH R51, R51 ;  /* 0x0000003300337308 */ /* 0x000ea20000002400 */
[----:B------:R-:W-:Y:S02]  /*47c0*/  FMNMX.FTZ R81, R124, R81, !PT ;  /* 0x000000517c517209 */ /* 0x000fe40007810000 */
[----:B------:R-:W-:Y:S02]  /*47d0*/  FSEL R62, R95, -INF , P5 ;  /* 0xff8000005f3e7808 */ /* 0x000fe40002800000 */
[----:B------:R-:W-:Y:S02]  /*47e0*/  ISETP.GT.AND P5, PT, R57, 0x50, PT ;  /* 0x000000503900780c */ /* 0x000fe40003fa4270 */
[----:B------:R-:W-:Y:S01]  /*47f0*/  FSEL R130, R77, -INF , P6 ;  /* 0xff8000004d827808 */ /* 0x000fe20003000000 */
[----:B------:R-:W2:Y:S01]  /*4800*/  MUFU.TANH R123, R123 ;  /* 0x0000007b007b7308 */ /* 0x000ea20000002400 */
[----:B------:R-:W-:Y:S01]  /*4810*/  FMNMX.FTZ R81, R126, R81, !PT ;  /* 0x000000517e517209 */ /* 0x000fe20007810000 */
[----:B------:R-:W-:Y:S01]  /*4820*/  IMAD.MOV.U32 R77, RZ, RZ, R87 ;  /* 0x000000ffff4d7224 */ /* 0x000fe200078e0057 */
[----:B---3--:R-:W-:-:S02]  /*4830*/  FSEL R64, R74, -INF , P4 ;  /* 0xff8000004a407808 */ /* 0x008fc40002000000 */
[----:B------:R-:W-:Y:S02]  /*4840*/  ISETP.GT.AND P4, PT, R57, 0x51, PT ;  /* 0x000000513900780c */ /* 0x000fe40003f84270 */
[----:B------:R-:W-:Y:S01]  /*4850*/  FSEL R132, R132, -INF , P5 ;  /* 0xff80000084847808 */ /* 0x000fe20002800000 */
[----:B------:R-:W3:Y:S01]  /*4860*/  MUFU.TANH R55, R55 ;  /* 0x0000003700377308 */ /* 0x000ee20000002400 */
[----:B------:R-:W-:Y:S02]  /*4870*/  FMNMX.FTZ R81, R130, R81, !PT ;  /* 0x0000005182517209 */ /* 0x000fe40007810000 */
[----:B------:R-:W-:Y:S01]  /*4880*/  FSEL R66, R75, -INF , P2 ;  /* 0xff8000004b427808 */ /* 0x000fe20001000000 */
[----:B------:R-:W-:Y:S01]  /*4890*/  IMAD.MOV.U32 R75, RZ, RZ, R87 ;  /* 0x000000ffff4b7224 */ /* 0x000fe200078e0057 */
[----:B------:R-:W-:Y:S02]  /*48a0*/  ISETP.GT.AND P2, PT, R57, 0x58, PT ;  /* 0x000000583900780c */ /* 0x000fe40003f44270 */
[----:B------:R-:W-:Y:S01]  /*48b0*/  FSEL R134, R134, -INF , P4 ;  /* 0xff80000086867808 */ /* 0x000fe20002000000 */
[----:B------:R-:W3:Y:S01]  /*48c0*/  MUFU.TANH R45, R45 ;  /* 0x0000002d002d7308 */ /* 0x000ee20000002400 */
[----:B------:R-:W-:Y:S01]  /*48d0*/  FMNMX.FTZ R81, R132, R81, !PT ;  /* 0x0000005184517209 */ /* 0x000fe20007810000 */
[----:B------:R-:W-:-:S02]  /*48e0*/  WARPGROUP.DEPBAR.LE gsb0, 0x0 ;  /* 0x00008000000079c5 */ /* 0x000fc40000010000 */
[----:B----4-:R-:W-:Y:S01]  /*48f0*/  FSEL R68, R78, -INF , P3 ;  /* 0xff8000004e447808 */ /* 0x010fe20001800000 */
[----:B------:R-:W-:Y:S01]  /*4900*/  FMUL.FTZ R25, R25, UR6 ;  /* 0x0000000619197c20 */ /* 0x000fe20008410000 */
[----:B------:R-:W-:Y:S01]  /*4910*/  ISETP.GT.AND P3, PT, R57, 0x59, PT ;  /* 0x000000593900780c */ /* 0x000fe20003f64270 */
[----:B------:R-:W-:Y:S01]  /*4920*/  FMUL.FTZ R29, R29, UR6 ;  /* 0x000000061d1d7c20 */ /* 0x000fe20008410000 */
[----:B------:R-:W-:Y:S01]  /*4930*/  FSEL R138, R138, -INF , P2 ;  /* 0xff8000008a8a7808 */ /* 0x000fe20001000000 */
[----:B------:R-:W-:Y:S01]  /*4940*/  MUFU.TANH R33, R33 ;  /* 0x0000002100217308 */ /* 0x000fe20000002400 */
[----:B------:R-:W-:Y:S01]  /*4950*/  FMNMX.FTZ R81, R134, R81, !PT ;  /* 0x0000005186517209 */ /* 0x000fe20007810000 */
[----:B------:R-:W-:Y:S01]  /*4960*/  FMUL.FTZ R31, R31, UR6 ;  /* 0x000000061f1f7c20 */ /* 0x000fe20008410000 */
[----:B-----5:R-:W-:Y:S01]  /*4970*/  FSEL R70, R79, -INF , P6 ;  /* 0xff8000004f467808 */ /* 0x020fe20003000000 */
[----:B------:R-:W-:Y:S01]  /*4980*/  FMUL.FTZ R26, R26, UR6 ;  /* 0x000000061a1a7c20 */ /* 0x000fe20008410000 */
[----:B------:R-:W-:Y:S01]  /*4990*/  ISETP.GT.AND P6, PT, R57, 0x60, PT ;  /* 0x000000603900780c */ /* 0x000fe20003fc4270 */
[----:B------:R-:W-:Y:S01]  /*49a0*/  FMUL.FTZ R27, R27, UR6 ;  /* 0x000000061b1b7c20 */ /* 0x000fe20008410000 */
[----:B------:R-:W-:Y:S01]  /*49b0*/  FSEL R142, R69, -INF , P3 ;  /* 0xff800000458e7808 */ /* 0x000fe20001800000 */
[----:B------:R-:W-:Y:S01]  /*49c0*/  MUFU.TANH R125, R125 ;  /* 0x0000007d007d7308 */ /* 0x000fe20000002400 */
[----:B------:R-:W-:Y:S01]  /*49d0*/  FMNMX.FTZ R81, R138, R81, !PT ;  /* 0x000000518a517209 */ /* 0x000fe20007810000 */
[----:B------:R-:W-:Y:S01]  /*49e0*/  FMUL.FTZ R30, R30, UR6 ;  /* 0x000000061e1e7c20 */ /* 0x000fe20008410000 */
[----:B------:R-:W-:Y:S01]  /*49f0*/  FSEL R72, R113, -INF , P5 ;  /* 0xff80000071487808 */ /* 0x000fe20002800000 */
[----:B------:R4:W-:Y:S01]  /*4a00*/  @!P1 SYNCS.ARRIVE.TRANS64.RED.A1T0 RZ, [R3+URZ], RZ ;  /* 0x000000ff03ff99a7 */ /* 0x0009e2000810043f */
[----:B------:R-:W-:Y:S01]  /*4a10*/  ISETP.GT.AND P5, PT, R57, 0x61, PT ;  /* 0x000000613900780c */ /* 0x000fe20003fa4270 */
[--C-:B------:R-:W-:Y:S01]  /*4a20*/  IMAD.MOV.U32 R79, RZ, RZ, R87.reuse ;  /* 0x000000ffff4f7224 */ /* 0x100fe200078e0057 */
[----:B------:R-:W-:Y:S01]  /*4a30*/  FSEL R146, R146, -INF , P6 ;  /* 0xff80000092927808 */ /* 0x000fe20003000000 */
[----:B------:R-:W-:Y:S01]  /*4a40*/  MUFU.TANH R47, R47 ;  /* 0x0000002f002f7308 */ /* 0x000fe20000002400 */
[----:B------:R-:W-:Y:S01]  /*4a50*/  FMNMX.FTZ R81, R142, R81, !PT ;  /* 0x000000518e517209 */ /* 0x000fe20007810000 */
[----:B------:R-:W-:Y:S01]  /*4a60*/  IMAD.MOV.U32 R69, RZ, RZ, R87 ;  /* 0x000000ffff457224 */ /* 0x000fe200078e0057 */
[----:B------:R-:W-:Y:S01]  /*4a70*/  FSEL R74, R67, -INF , P4 ;  /* 0xff800000434a7808 */ /* 0x000fe20002000000 */
[----:B------:R-:W-:Y:S01]  /*4a80*/  FMUL.FTZ R67, R32, UR6 ;  /* 0x0000000620437c20 */ /* 0x000fe20008410000 */
[----:B------:R-:W-:-:S02]  /*4a90*/  ISETP.GT.AND P4, PT, R57, 0x68, PT ;  /* 0x000000683900780c */ /* 0x000fc40003f84270 */
[----:B------:R-:W-:Y:S01]  /*4aa0*/  FSEL R148, R65, -INF , P5 ;  /* 0xff80000041947808 */ /* 0x000fe20002800000 */
[----:B------:R-:W-:Y:S01]  /*4ab0*/  FMUL.FTZ R65, R34, UR6 ;  /* 0x0000000622417c20 */ /* 0x000fe20008410000 */
[----:B------:R-:W-:Y:S01]  /*4ac0*/  FMNMX.FTZ R81, R146, R81, !PT ;  /* 0x0000005192517209 */ /* 0x000fe20007810000 */
[----:B------:R-:W5:Y:S01]  /*4ad0*/  MUFU.TANH R67, R67 ;  /* 0x0000004300437308 */ /* 0x000f620000002400 */
[----:B------:R-:W-:Y:S01]  /*4ae0*/  FSEL R76, R71, -INF , P2 ;  /* 0xff800000474c7808 */ /* 0x000fe20001000000 */
[----:B------:R-:W-:Y:S01]  /*4af0*/  IMAD.MOV.U32 R71, RZ, RZ, R87 ;  /* 0x000000ffff477224 */ /* 0x000fe200078e0057 */
[----:B------:R-:W-:Y:S02]  /*4b00*/  ISETP.GT.AND P2, PT, R57, 0x69, PT ;  /* 0x000000693900780c */ /* 0x000fe40003f44270 */
[----:B------:R-:W-:Y:S02]  /*4b10*/  FSEL R150, R150, -INF , P4 ;  /* 0xff80000096967808 */ /* 0x000fe40002000000 */
[----:B------:R-:W-:Y:S01]  /*4b20*/  FMNMX.FTZ R81, R148, R81, !PT ;  /* 0x0000005194517209 */ /* 0x000fe20007810000 */
[----:B------:R-:W-:Y:S01]  /*4b30*/  MUFU.TANH R37, R37 ;  /* 0x0000002500257308 */ /* 0x000fe20000002400 */
[----:B------:R-:W-:-:S02]  /*4b40*/  FSEL R78, R115, -INF , P3 ;  /* 0xff800000734e7808 */ /* 0x000fc40001800000 */
[----:B------:R-:W-:Y:S02]  /*4b50*/  ISETP.GT.AND P3, PT, R57, 0x70, PT ;  /* 0x000000703900780c */ /* 0x000fe40003f64270 */
[----:B-1----:R-:W-:Y:S01]  /*4b60*/  FSEL R152, R59, -INF , P2 ;  /* 0xff8000003b987808 */ /* 0x002fe20001000000 */
[----:B------:R-:W-:Y:S01]  /*4b70*/  FMUL.FTZ R59, R36, UR6 ;  /* 0x00000006243b7c20 */ /* 0x000fe20008410000 */
[----:B------:R-:W-:Y:S01]  /*4b80*/  FMNMX.FTZ R81, R150, R81, !PT ;  /* 0x0000005196517209 */ /* 0x000fe20007810000 */
[----:B------:R-:W-:Y:S01]  /*4b90*/  MUFU.TANH R65, R65 ;  /* 0x0000004100417308 */ /* 0x000fe20000002400 */
[----:B------:R-:W-:Y:S02]  /*4ba0*/  FSEL R32, R117, -INF , P6 ;  /* 0xff80000075207808 */ /* 0x000fe40003000000 */
[----:B------:R-:W-:Y:S02]  /*4bb0*/  ISETP.GT.AND P6, PT, R57, 0x71, PT ;  /* 0x000000713900780c */ /* 0x000fe40003fc4270 */
[----:B------:R-:W-:-:S02]  /*4bc0*/  FSEL R154, R154, -INF , P3 ;  /* 0xff8000009a9a7808 */ /* 0x000fc40001800000 */
[----:B------:R-:W-:Y:S01]  /*4bd0*/  FMNMX.FTZ R81, R152, R81, !PT ;  /* 0x0000005198517209 */ /* 0x000fe20007810000 */
[----:B------:R-:W1:Y:S01]  /*4be0*/  MUFU.TANH R59, R59 ;  /* 0x0000003b003b7308 */ /* 0x000e620000002400 */
[----:B------:R-:W-:Y:S02]  /*4bf0*/  FSEL R80, R119, -INF , P5 ;  /* 0xff80000077507808 */ /* 0x000fe40002800000 */
[----:B------:R-:W-:Y:S02]  /*4c00*/  ISETP.GT.AND P5, PT, R57, 0x78, PT ;  /* 0x000000783900780c */ /* 0x000fe40003fa4270 */
[----:B------:R-:W-:Y:S02]  /*4c10*/  FSEL R156, R49, -INF , P6 ;  /* 0xff800000319c7808 */ /* 0x000fe40003000000 */
[----:B------:R-:W-:Y:S01]  /*4c20*/  FMNMX.FTZ R81, R154, R81, !PT ;  /* 0x000000519a517209 */ /* 0x000fe20007810000 */
[----:B------:R-:W-:Y:S01]  /*4c30*/  MUFU.TANH R35, R35 ;  /* 0x0000002300237308 */ /* 0x000fe20000002400 */
[----:B------:R-:W-:-:S02]  /*4c40*/  FSEL R34, R61, -INF , P4 ;  /* 0xff8000003d227808 */ /* 0x000fc40002000000 */
[----:B------:R-:W-:Y:S02]  /*4c50*/  ISETP.GT.AND P4, PT, R57, 0x79, PT ;  /* 0x000000793900780c */ /* 0x000fe40003f84270 */
[----:B------:R-:W-:Y:S02]  /*4c60*/  FSEL R158, R158, -INF , P5 ;  /* 0xff8000009e9e7808 */ /* 0x000fe40002800000 */
[----:B------:R-:W-:Y:S01]  /*4c70*/  FMNMX.FTZ R81, R156, R81, !PT ;  /* 0x000000519c517209 */ /* 0x000fe20007810000 */
[----:B------:R-:W-:Y:S01]  /*4c80*/  MUFU.TANH R25, R25 ;  /* 0x0000001900197308 */ /* 0x000fe20000002400 */
[----:B------:R-:W-:Y:S02]  /*4c90*/  FSEL R82, R63, -INF , P2 ;  /* 0xff8000003f527808 */ /* 0x000fe40001000000 */
[----:B------:R-:W-:Y:S02]  /*4ca0*/  ISETP.GT.AND P2, PT, R57, 0x80, PT ;  /* 0x000000803900780c */ /* 0x000fe40003f44270 */
[----:B------:R-:W-:-:S02]  /*4cb0*/  FSEL R160, R53, -INF , P4 ;  /* 0xff80000035a07808 */ /* 0x000fc40002000000 */
[----:B------:R-:W-:Y:S01]  /*4cc0*/  FMNMX.FTZ R81, R158, R81, !PT ;  /* 0x000000519e517209 */ /* 0x000fe20007810000 */
[----:B------:R-:W-:Y:S01]  /*4cd0*/  MUFU.TANH R29, R29 ;  /* 0x0000001d001d7308 */ /* 0x000fe20000002400 */
[----:B------:R-:W-:Y:S01]  /*4ce0*/  FSEL R36, R43, -INF , P3 ;  /* 0xff8000002b247808 */ /* 0x000fe20001800000 */
[----:B------:R-:W-:Y:S01]  /*4cf0*/  FMUL.FTZ R43, R24, UR6 ;  /* 0x00000006182b7c20 */ /* 0x000fe20008410000 */
[----:B------:R-:W-:Y:S02]  /*4d00*/  ISETP.GT.AND P3, PT, R57, 0x81, PT ;  /* 0x000000813900780c */ /* 0x000fe40003f64270 */
[----:B------:R-:W-:Y:S02]  /*4d10*/  FSEL R162, R162, -INF , P2 ;  /* 0xff800000a2a27808 */ /* 0x000fe40001000000 */
[----:B------:R-:W-:Y:S01]  /*4d20*/  FMNMX.FTZ R81, R160, R81, !PT ;  /* 0x00000051a0517209 */ /* 0x000fe20007810000 */
[----:B------:R-:W4:Y:S01]  /*4d30*/  MUFU.TANH R43, R43 ;  /* 0x0000002b002b7308 */ /* 0x000f220000002400 */
[----:B--2---:R-:W-:-:S02]  /*4d40*/  FSEL R84, R51, -INF , P6 ;  /* 0xff80000033547808 */ /* 0x004fc40003000000 */
[----:B------:R-:W-:Y:S02]  /*4d50*/  ISETP.GT.AND P6, PT, R57, 0x88, PT ;  /* 0x000000883900780c */ /* 0x000fe40003fc4270 */
[----:B------:R-:W-:Y:S02]  /*4d60*/  FSEL R164, R164, -INF , P3 ;  /* 0xff800000a4a47808 */ /* 0x000fe40001800000 */
[----:B------:R-:W-:Y:S01]  /*4d70*/  FMNMX.FTZ R81, R162, R81, !PT ;  /* 0x00000051a2517209 */ /* 0x000fe20007810000 */
[----:B------:R-:W-:Y:S01]  /*4d80*/  MUFU.TANH R49, R39 ;  /* 0x0000002700317308 */ /* 0x000fe20000002400 */
[----:B------:R-:W-:Y:S01]  /*4d90*/  FSEL R90, R15, -INF , P5 ;  /* 0xff8000000f5a7808 */ /* 0x000fe20002800000 */
[----:B------:R-:W-:Y:S01]  /*4da0*/  FMUL.FTZ R15, R38, UR6 ;  /* 0x00000006260f7c20 */ /* 0x000fe20008410000 */
[----:B------:R-:W-:Y:S02]  /*4db0*/  ISETP.GT.AND P5, PT, R57, 0x89, PT ;  /* 0x000000893900780c */ /* 0x000fe40003fa4270 */
[----:B------:R-:W-:-:S02]  /*4dc0*/  FSEL R166, R123, -INF , P6 ;  /* 0xff8000007ba67808 */ /* 0x000fc40003000000 */
[----:B------:R-:W-:Y:S01]  /*4dd0*/  FMNMX.FTZ R81, R164, R81, !PT ;  /* 0x00000051a4517209 */ /* 0x000fe20007810000 */
[----:B------:R-:W2:Y:S01]  /*4de0*/  MUFU.TANH R15, R15 ;  /* 0x0000000f000f7308 */ /* 0x000ea20000002400 */
[----:B---3--:R-:W-:Y:S02]  /*4df0*/  FSEL R38, R55, -INF , P4 ;  /* 0xff80000037267808 */ /* 0x008fe40002000000 */
[----:B------:R-:W-:Y:S02]  /*4e00*/  ISETP.GT.AND P4, PT, R57, 0x90, PT ;  /* 0x000000903900780c */ /* 0x000fe40003f84270 */
[----:B------:R-:W-:Y:S02]  /*4e10*/  FSEL R168, R45, -INF , P5 ;  /* 0xff8000002da87808 */ /* 0x000fe40002800000 */
[----:B------:R-:W-:Y:S01]  /*4e20*/  FMNMX.FTZ R81, R166, R81, !PT ;  /* 0x00000051a6517209 */ /* 0x000fe20007810000 */
[----:B------:R-:W-:Y:S01]  /*4e30*/  MUFU.TANH R51, R26 ;  /* 0x0000001a00337308 */ /* 0x000fe20000002400 */
[----:B------:R-:W-:-:S02]  /*4e40*/  FSEL R104, R104, -INF , P3 ;  /* 0xff80000068687808 */ /* 0x000fc40001800000 */
[----:B------:R-:W-:Y:S01]  /*4e50*/  FSEL R24, R21, -INF , P2 ;  /* 0xff80000015187808 */ /* 0x000fe20001000000 */
[----:B------:R-:W-:Y:S01]  /*4e60*/  FMUL.FTZ R21, R28, UR6 ;  /* 0x000000061c157c20 */ /* 0x000fe20008410000 */
[----:B------:R-:W-:Y:S02]  /*4e70*/  ISETP.GT.AND P3, PT, R57, 0x91, PT ;  /* 0x000000913900780c */ /* 0x000fe40003f64270 */
[----:B-----5:R-:W-:Y:S01]  /*4e80*/  FSEL R170, R67, -INF , P4 ;  /* 0xff80000043aa7808 */ /* 0x020fe20002000000 */
[----:B------:R-:W-:Y:S01]  /*4e90*/  MUFU.TANH R53, R27 ;  /* 0x0000001b00357308 */ /* 0x000fe20000002400 */
[----:B------:R-:W-:Y:S02]  /*4ea0*/  FMNMX.FTZ R81, R168, R81, !PT ;  /* 0x00000051a8517209 */ /* 0x000fe40007810000 */
[----:B------:R-:W-:Y:S02]  /*4eb0*/  ISETP.GT.AND P2, PT, R57, 0x98, PT ;  /* 0x000000983900780c */ /* 0x000fe40003f44270 */
[----:B------:R-:W-:-:S02]  /*4ec0*/  FSEL R172, R33, -INF , P3 ;  /* 0xff80000021ac7808 */ /* 0x000fc40001800000 */
[----:B------:R-:W-:Y:S01]  /*4ed0*/  FMNMX.FTZ R81, R170, R81, !PT ;  /* 0x00000051aa517209 */ /* 0x000fe20007810000 */
[----:B------:R-:W3:Y:S01]  /*4ee0*/  MUFU.TANH R21, R21 ;  /* 0x0000001500157308 */ /* 0x000ee20000002400 */
[----:B------:R-:W-:Y:S02]  /*4ef0*/  FSEL R28, R125, -INF , P6 ;  /* 0xff8000007d1c7808 */ /* 0x000fe40003000000 */
[----:B------:R-:W-:Y:S02]  /*4f00*/  ISETP.GT.AND P6, PT, R57, 0x99, PT ;  /* 0x000000993900780c */ /* 0x000fe40003fc4270 */
[----:B-1----:R-:W-:Y:S02]  /*4f10*/  FSEL R174, R59, -INF , P2 ;  /* 0xff8000003bae7808 */ /* 0x002fe40001000000 */
[----:B------:R-:W-:Y:S01]  /*4f20*/  FMNMX.FTZ R81, R172, R81, !PT ;  /* 0x00000051ac517209 */ /* 0x000fe20007810000 */
[----:B------:R-:W1:Y:S01]  /*4f30*/  MUFU.TANH R55, R30 ;  /* 0x0000001e00377308 */ /* 0x000e620000002400 */
[----:B------:R-:W-:-:S02]  /*4f40*/  FSEL R128, R47, -INF , P5 ;  /* 0xff8000002f807808 */ /* 0x000fc40002800000 */
[----:B------:R-:W-:Y:S02]  /*4f50*/  ISETP.GT.AND P5, PT, R57, 0xa0, PT ;  /* 0x000000a03900780c */ /* 0x000fe40003fa4270 */
[----:B------:R-:W-:Y:S02]  /*4f60*/  FSEL R188, R37, -INF , P6 ;  /* 0xff80000025bc7808 */ /* 0x000fe40003000000 */
[----:B------:R-:W-:Y:S02]  /*4f70*/  FMNMX.FTZ R81, R174, R81, !PT ;  /* 0x00000051ae517209 */ /* 0x000fe40007810000 */
[----:B------:R-:W-:Y:S02]  /*4f80*/  FSEL R136, R65, -INF , P4 ;  /* 0xff80000041887808 */ /* 0x000fe40002000000 */
[----:B------:R-:W-:Y:S02]  /*4f90*/  ISETP.GT.AND P4, PT, R57, 0xa1, PT ;  /* 0x000000a13900780c */ /* 0x000fe40003f84270 */
[----:B----4-:R-:W-:-:S02]  /*4fa0*/  FSEL R190, R43, -INF , P5 ;  /* 0xff8000002bbe7808 */ /* 0x010fc40002800000 */
[----:B------:R-:W-:Y:S02]  /*4fb0*/  FMNMX.FTZ R81, R188, R81, !PT ;  /* 0x00000051bc517209 */ /* 0x000fe40007810000 */
[----:B------:R-:W-:Y:S02]  /*4fc0*/  FSEL R140, R35, -INF , P3 ;  /* 0xff800000238c7808 */ /* 0x000fe40001800000 */
[----:B------:R-:W-:Y:S02]  /*4fd0*/  ISETP.GT.AND P3, PT, R57, 0xa8, PT ;  /* 0x000000a83900780c */ /* 0x000fe40003f64270 */
[----:B------:R-:W-:Y:S02]  /*4fe0*/  FSEL R192, R25, -INF , P4 ;  /* 0xff80000019c07808 */ /* 0x000fe40002000000 */
[----:B------:R-:W-:Y:S02]  /*4ff0*/  FMNMX.FTZ R81, R190, R81, !PT ;  /* 0x00000051be517209 */ /* 0x000fe40007810000 */
[----:B--2---:R-:W-:-:S02]  /*5000*/  FSEL R144, R15, -INF , P2 ;  /* 0xff8000000f907808 */ /* 0x004fc40001000000 */
[----:B------:R-:W-:Y:S02]  /*5010*/  ISETP.GT.AND P2, PT, R57, 0xa9, PT ;  /* 0x000000a93900780c */ /* 0x000fe40003f44270 */
[----:B---3--:R-:W-:Y:S01]  /*5020*/  FSEL R194, R21, -INF , P3 ;  /* 0xff80000015c27808 */ /* 0x008fe20001800000 */
[----:B------:R2:W3:Y:S01]  /*5030*/  MUFU.TANH R57, R31 ;  /* 0x0000001f00397308 */ /* 0x0004e20000002400 */
[----:B------:R-:W-:Y:S02]  /*5040*/  FMNMX.FTZ R81, R192, R81, !PT ;  /* 0x00000051c0517209 */ /* 0x000fe40007810000 */
[----:B------:R-:W-:Y:S02]  /*5050*/  FSEL R196, R29, -INF , P2 ;  /* 0xff8000001dc47808 */ /* 0x000fe40001000000 */
[----:B------:R-:W-:-:S04]  /*5060*/  FMNMX.FTZ R81, R194, R81, !PT ;  /* 0x00000051c2517209 */ /* 0x000fc80007810000 */
[----:B------:R-:W-:Y:S02]  /*5070*/  FMNMX.FTZ R81, R196, R81, !PT ;  /* 0x00000051c4517209 */ /* 0x000fe40007810000 */
[----:B--2---:R-:W-:-:S03]  /*5080*/  FMNMX.FTZ R31, R12, R13, !PT ;  /* 0x0000000d0c1f7209 */ /* 0x004fc60007810000 */
[----:B------:R-:W2:Y:S01]  /*5090*/  SHFL.BFLY PT, R88, R81, 0x2, 0x1f ;  /* 0x0c401f0051587f89 */ /* 0x000ea200000e0000 */
[----:B------:R-:W-:-:S04]  /*50a0*/  FMNMX.FTZ R31, R14, R31, !PT ;  /* 0x0000001f0e1f7209 */ /* 0x000fc80007810000 */
[----:B------:R-:W-:-:S04]  /*50b0*/  FMNMX.FTZ R31, R20, R31, !PT ;  /* 0x0000001f141f7209 */ /* 0x000fc80007810000 */
[----:B------:R-:W-:-:S04]  /*50c0*/  FMNMX.FTZ R31, R40, R31, !PT ;  /* 0x0000001f281f7209 */ /* 0x000fc80007810000 */
[----:B------:R-:W-:-:S04]  /*50d0*/  FMNMX.FTZ R35, R42, R31, !PT ;  /* 0x0000001f2a237209 */ /* 0x000fc80007810000 */
[----:B------:R-:W-:-:S04]  /*50e0*/  FMNMX.FTZ R35, R44, R35, !PT ;  /* 0x000000232c237209 */ /* 0x000fc80007810000 */
[----:B------:R-:W-:Y:S02]  /*50f0*/  FMNMX.FTZ R35, R46, R35, !PT ;  /* 0x000000232e237209 */ /* 0x000fe40007810000 */
[----:B--2---:R-:W-:Y:S01]  /*5100*/  FMNMX.FTZ R15, R81, R88, !PT ;  /* 0x00000058510f7209 */ /* 0x004fe20007810000 */
[----:B------:R-:W-:Y:S01]  /*5110*/  IMAD.MOV.U32 R81, RZ, RZ, R87 ;  /* 0x000000ffff517224 */ /* 0x000fe200078e0057 */
[----:B------:R-:W-:-:S03]  /*5120*/  FMNMX.FTZ R35, R48, R35, !PT ;  /* 0x0000002330237209 */ /* 0x000fc60007810000 */
[----:B------:R-:W2:Y:S01]  /*5130*/  SHFL.BFLY PT, R88, R15, 0x1, 0x1f ;  /* 0x0c201f000f587f89 */ /* 0x000ea200000e0000 */
[----:B------:R-:W-:-:S04]  /*5140*/  FMNMX.FTZ R37, R50, R35, !PT ;  /* 0x0000002332257209 */ /* 0x000fc80007810000 */
[----:B------:R-:W-:-:S04]  /*5150*/  FMNMX.FTZ R37, R52, R37, !PT ;  /* 0x0000002534257209 */ /* 0x000fc80007810000 */
[----:B------:R-:W-:-:S04]  /*5160*/  FMNMX.FTZ R37, R54, R37, !PT ;  /* 0x0000002536257209 */ /* 0x000fc80007810000 */
[----:B------:R-:W-:-:S04]  /*5170*/  FMNMX.FTZ R37, R56, R37, !PT ;  /* 0x0000002538257209 */ /* 0x000fc80007810000 */
[----:B------:R-:W-:-:S04]  /*5180*/  FMNMX.FTZ R39, R58, R37, !PT ;  /* 0x000000253a277209 */ /* 0x000fc80007810000 */
[----:B------:R-:W-:Y:S02]  /*5190*/  FMNMX.FTZ R39, R60, R39, !PT ;  /* 0x000000273c277209 */ /* 0x000fe40007810000 */
[----:B--2---:R-:W-:-:S04]  /*51a0*/  FMNMX.FTZ R88, R15, R88, !PT ;  /* 0x000000580f587209 */ /* 0x004fc80007810000 */
[C---:B------:R-:W-:Y:S01]  /*51b0*/  FSETP.NEU.FTZ.AND P0, PT, R88.reuse, -INF , PT ;  /* 0xff8000005800780b */ /* 0x040fe20003f1d000 */
[----:B------:R-:W-:-:S05]  /*51c0*/  FMUL.FTZ R33, R88, R89 ;  /* 0x0000005958217220 */ /* 0x000fca0000410000 */
[----:B------:R-:W-:Y:S02]  /*51d0*/  FSEL R33, R33, RZ, P0 ;  /* 0x000000ff21217208 */ /* 0x000fe40000000000 */
[----:B------:R-:W-:-:S03]  /*51e0*/  ISETP.NE.AND P0, PT, R121, RZ, PT ;  /* 0x000000ff7900720c */ /* 0x000fc60003f05270 */
        /* <DEDUP_REMOVED lines=14> */
[--C-:B------:R-:W-:Y:S01]  /*52d0*/  FFMA.FTZ R176, R86, R89, -R33.reuse ;  /* 0x0000005956b07223 */ /* 0x100fe20000010821 */
[----:B-1----:R-:W-:Y:S01]  /*52e0*/  FSEL R106, R55, -INF , P3 ;  /* 0xff800000376a7808 */ /* 0x002fe20001800000 */
        /* <DEDUP_REMOVED lines=8> */
[----:B------:R-:W-:Y:S01]  /*5370*/  MUFU.EX2 R176, R176 ;  /* 0x000000b000b07308 */ /* 0x000fe20000000800 */
[----:B------:R-:W-:Y:S01]  /*5380*/  FMNMX.FTZ R43, R74, R43, !PT ;  /* 0x0000002b4a2b7209 */ /* 0x000fe20007810000 */
[-CC-:B------:R-:W-:Y:S01]  /*5390*/  FFMA.FTZ R26, R114, R89.reuse, -R33.reuse ;  /* 0x00000059721a7223 */ /* 0x180fe20000010821 */
[-CC-:B------:R-:W-:Y:S01]  /*53a0*/  FFMA.FTZ R116, R116, R89.reuse, -R33.reuse ;  /* 0x0000005974747223 */ /* 0x180fe20000010821 */
        /* <DEDUP_REMOVED lines=60> */
[----:B------:R-:W-:-:S05]  /*5770*/  FMNMX.FTZ R59, R108, R59, !PT ;  /* 0x0000003b6c3b7209 */ /* 0x000fca0007810000 */
[----:B------:R-:W1:Y:S02]  /*5780*/  SHFL.BFLY PT, R92, R59, 0x2, 0x1f ;  /* 0x0c401f003b5c7f89 */ /* 0x000e6400000e0000 */
[----:B------:R-:W2:Y:S08]  /*5790*/  MUFU.EX2 R35, R116 ;  /* 0x0000007400237308 */ /* 0x000eb00000000800 */
[----:B------:R-:W-:Y:S08]  /*57a0*/  MUFU.EX2 R30, R30 ;  /* 0x0000001e001e7308 */ /* 0x000ff00000000800 */
[----:B------:R-:W3:Y:S01]  /*57b0*/  MUFU.EX2 R37, R120 ;  /* 0x0000007800257308 */ /* 0x000ee20000000800 */
[----:B--2---:R-:W-:-:S02]  /*57c0*/  F2FP.BF16.F32.PACK_AB R188, R35, R26 ;  /* 0x0000001a23bc723e */ /* 0x004fc400000010ff */
[----:B-1----:R-:W-:Y:S01]  /*57d0*/  FMNMX.FTZ R63, R59, R92, !PT ;  /* 0x0000005c3b3f7209 */ /* 0x002fe20007810000 */
[----:B------:R-:W-:-:S04]  /*57e0*/  FFMA.FTZ R59, R172, R89, -R33 ;  /* 0x00000059ac3b7223 */ /* 0x000fc80000010821 */
[----:B------:R-:W-:Y:S01]  /*57f0*/  MUFU.EX2 R39, R122 ;  /* 0x0000007a00277308 */ /* 0x000fe20000000800 */
[----:B------:R-:W-:Y:S01]  /*5800*/  FFMA.FTZ R33, R196, R89, -R33 ;  /* 0x00000059c4217223 */ /* 0x000fe20000010821 */
[----:B------:R-:W1:Y:S06]  /*5810*/  SHFL.BFLY PT, R92, R63, 0x1, 0x1f ;  /* 0x0c201f003f5c7f89 */ /* 0x000e6c00000e0000 */
[----:B------:R-:W-:Y:S01]  /*5820*/  MUFU.EX2 R86, R86 ;  /* 0x0000005600567308 */ /* 0x000fe20000000800 */
[----:B---3--:R-:W-:-:S07]  /*5830*/  F2FP.BF16.F32.PACK_AB R190, R37, R30 ;  /* 0x0000001e25be723e */ /* 0x008fce00000010ff */
[----:B------:R-:W-:Y:S08]  /*5840*/  MUFU.EX2 R41, R126 ;  /* 0x0000007e00297308 */ /* 0x000ff00000000800 */
[----:B------:R-:W-:Y:S01]  /*5850*/  MUFU.EX2 R94, R94 ;  /* 0x0000005e005e7308 */ /* 0x000fe20000000800 */
[----:B-1----:R-:W-:-:S04]  /*5860*/  FMNMX.FTZ R92, R63, R92, !PT ;  /* 0x0000005c3f5c7209 */ /* 0x002fc80007810000 */
[C---:B------:R-:W-:Y:S01]  /*5870*/  FSETP.NEU.FTZ.AND P2, PT, R92.reuse, -INF , PT ;  /* 0xff8000005c00780b */ /* 0x040fe20003f5d000 */
[----:B------:R-:W-:Y:S02]  /*5880*/  FMUL.FTZ R65, R92, R89 ;  /* 0x000000595c417220 */ /* 0x000fe40000410000 */
[----:B------:R-:W-:Y:S03]  /*5890*/  MUFU.EX2 R43, R132 ;  /* 0x00000084002b7308 */ /* 0x000fe60000000800 */
[----:B------:R-:W-:Y:S02]  /*58a0*/  FSEL R65, R65, RZ, P2 ;  /* 0x000000ff41417208 */ /* 0x000fe40001000000 */
[----:B------:R-:W-:-:S03]  /*58b0*/  PLOP3.LUT P2, PT, PT, PT, UP0, 0x80, 0x0 ;  /* 0x000000000000781c */ /* 0x000fc60003f4f008 */
[----:B------:R-:W-:Y:S01]  /*58c0*/  MUFU.EX2 R96, R96 ;  /* 0x0000006000607308 */ /* 0x000fe20000000800 */
[-CC-:B------:R-:W-:Y:S01]  /*58d0*/  FFMA.FTZ R177, R12, R89.reuse, -R65.reuse ;  /* 0x000000590cb17223 */ /* 0x180fe20000010841 */
[-C--:B------:R-:W-:Y:S01]  /*58e0*/  FFMA.FTZ R12, R13, R89.reuse, -R65 ;  /* 0x000000590d0c7223 */ /* 0x080fe20000010841 */
[----:B------:R-:W-:Y:S01]  /*58f0*/  FADD.FTZ R13, R176, R15 ;  /* 0x0000000fb00d7221 */ /* 0x000fe20000010000 */
[-CC-:B------:R-:W-:Y:S01]  /*5900*/  FFMA.FTZ R179, R14, R89.reuse, -R65.reuse ;  /* 0x000000590eb37223 */ /* 0x180fe20000010841 */
[-CC-:B------:R-:W-:Y:S01]  /*5910*/  FFMA.FTZ R20, R20, R89.reuse, -R65.reuse ;  /* 0x0000005914147223 */ /* 0x180fe20000010841 */
[-C--:B------:R-:W-:Y:S01]  /*5920*/  FFMA.FTZ R181, R40, R89.reuse, -R65 ;  /* 0x0000005928b57223 */ /* 0x080fe20000010841 */
[----:B------:R-:W-:Y:S01]  /*5930*/  FADD.FTZ R14, R178, R13 ;  /* 0x0000000db20e7221 */ /* 0x000fe20000010000 */
[----:B------:R-:W-:Y:S01]  /*5940*/  MUFU.EX2 R177, R177 ;  /* 0x000000b100b17308 */ /* 0x000fe20000000800 */
[-CC-:B------:R-:W-:Y:S01]  /*5950*/  FFMA.FTZ R40, R42, R89.reuse, -R65.reuse ;  /* 0x000000592a287223 */ /* 0x180fe20000010841 */
[-CC-:B------:R-:W-:Y:S01]  /*5960*/  FFMA.FTZ R183, R44, R89.reuse, -R65.reuse ;  /* 0x000000592cb77223 */ /* 0x180fe20000010841 */
[----:B------:R-:W-:Y:S01]  /*5970*/  FADD.FTZ R13, R21, R14 ;  /* 0x0000000e150d7221 */ /* 0x000fe20000010000 */
[-CC-:B------:R-:W-:Y:S01]  /*5980*/  FFMA.FTZ R201, R32, R89.reuse, -R65.reuse ;  /* 0x0000005920c97223 */ /* 0x180fe20000010841 */
[-CC-:B------:R-:W-:Y:S01]  /*5990*/  FFMA.FTZ R42, R46, R89.reuse, -R65.reuse ;  /* 0x000000592e2a7223 */ /* 0x180fe20000010841 */
[-C--:B------:R-:W-:Y:S01]  /*59a0*/  FFMA.FTZ R185, R48, R89.reuse, -R65 ;  /* 0x0000005930b97223 */ /* 0x080fe20000010841 */
[----:B------:R-:W-:Y:S01]  /*59b0*/  FADD.FTZ R14, R180, R13 ;  /* 0x0000000db40e7221 */ /* 0x000fe20000010000 */
[----:B------:R-:W1:Y:S01]  /*59c0*/  MUFU.EX2 R12, R12 ;  /* 0x0000000c000c7308 */ /* 0x000e620000000800 */
[-CC-:B------:R-:W-:Y:S01]  /*59d0*/  FFMA.FTZ R191, R60, R89.reuse, -R65.reuse ;  /* 0x000000593cbf7223 */ /* 0x180fe20000010841 */
[-CC-:B------:R-:W-:Y:S01]  /*59e0*/  FFMA.FTZ R44, R50, R89.reuse, -R65.reuse ;  /* 0x00000059322c7223 */ /* 0x180fe20000010841 */
[----:B------:R-:W-:Y:S01]  /*59f0*/  FADD.FTZ R13, R25, R14 ;  /* 0x0000000e190d7221 */ /* 0x000fe20000010000 */
[-CC-:B------:R-:W-:Y:S01]  /*5a00*/  FFMA.FTZ R187, R52, R89.reuse, -R65.reuse ;  /* 0x0000005934bb7223 */ /* 0x180fe20000010841 */
[-CC-:B------:R-:W-:Y:S01]  /*5a10*/  FFMA.FTZ R203, R34, R89.reuse, -R65.reuse ;  /* 0x0000005922cb7223 */ /* 0x180fe20000010841 */
[-C--:B------:R-:W-:Y:S01]  /*5a20*/  FFMA.FTZ R46, R54, R89.reuse, -R65 ;  /* 0x00000059362e7223 */ /* 0x080fe20000010841 */
[----:B------:R-:W-:Y:S01]  /*5a30*/  FADD.FTZ R14, R182, R13 ;  /* 0x0000000db60e7221 */ /* 0x000fe20000010000 */
[----:B------:R-:W2:Y:S01]  /*5a40*/  MUFU.EX2 R179, R179 ;  /* 0x000000b300b37308 */ /* 0x000ea20000000800 */
[-CC-:B------:R-:W-:Y:S01]  /*5a50*/  FFMA.FTZ R189, R56, R89.reuse, -R65.reuse ;  /* 0x0000005938bd7223 */ /* 0x180fe20000010841 */
[-CC-:B------:R-:W-:Y:S01]  /*5a60*/  FFMA.FTZ R48, R58, R89.reuse, -R65.reuse ;  /* 0x000000593a307223 */ /* 0x180fe20000010841 */
[----:B------:R-:W-:Y:S01]  /*5a70*/  FADD.FTZ R13, R27, R14 ;  /* 0x0000000e1b0d7221 */ /* 0x000fe20000010000 */
[-CC-:B------:R-:W-:Y:S01]  /*5a80*/  FFMA.FTZ R50, R62, R89.reuse, -R65.reuse ;  /* 0x000000593e327223 */ /* 0x180fe20000010841 */
[-CC-:B------:R-:W-:Y:S01]  /*5a90*/  FFMA.FTZ R193, R64, R89.reuse, -R65.reuse ;  /* 0x0000005940c17223 */ /* 0x180fe20000010841 */
[-C--:B------:R-:W-:Y:S01]  /*5aa0*/  FFMA.FTZ R52, R66, R89.reuse, -R65 ;  /* 0x0000005942347223 */ /* 0x080fe20000010841 */
[----:B------:R-:W-:Y:S01]  /*5ab0*/  FADD.FTZ R32, R184, R13 ;  /* 0x0000000db8207221 */ /* 0x000fe20000010000 */
[----:B------:R-:W3:Y:S01]  /*5ac0*/  MUFU.EX2 R20, R20 ;  /* 0x0000001400147308 */ /* 0x000ee20000000800 */
[----:B-1----:R-:W-:Y:S01]  /*5ad0*/  FADD.FTZ R14, R177, R12 ;  /* 0x0000000cb10e7221 */ /* 0x002fe20000010000 */
[-CC-:B------:R-:W-:Y:S01]  /*5ae0*/  FFMA.FTZ R195, R68, R89.reuse, -R65.reuse ;  /* 0x0000005944c37223 */ /* 0x180fe20000010841 */
[----:B------:R-:W-:Y:S01]  /*5af0*/  FADD.FTZ R67, R29, R32 ;  /* 0x000000201d437221 */ /* 0x000fe20000010000 */
[-CC-:B------:R-:W-:Y:S01]  /*5b00*/  FFMA.FTZ R54, R70, R89.reuse, -R65.reuse ;  /* 0x0000005946367223 */ /* 0x180fe20000010841 */
[-CC-:B------:R-:W-:Y:S01]  /*5b10*/  FFMA.FTZ R197, R72, R89.reuse, -R65.reuse ;  /* 0x0000005948c57223 */ /* 0x180fe20000010841 */
[-C--:B------:R-:W-:Y:S01]  /*5b20*/  FFMA.FTZ R56, R74, R89.reuse, -R65 ;  /* 0x000000594a387223 */ /* 0x080fe20000010841 */
[----:B------:R-:W-:Y:S01]  /*5b30*/  FADD.FTZ R60, R186, R67 ;  /* 0x00000043ba3c7221 */ /* 0x000fe20000010000 */
[----:B------:R-:W1:Y:S01]  /*5b40*/  MUFU.EX2 R181, R181 ;  /* 0x000000b500b57308 */ /* 0x000e620000000800 */
[----:B--2---:R-:W-:Y:S01]  /*5b50*/  FADD.FTZ R13, R179, R14 ;  /* 0x0000000eb30d7221 */ /* 0x004fe20000010000 */
[-CC-:B------:R-:W-:Y:S01]  /*5b60*/  FFMA.FTZ R199, R76, R89.reuse, -R65.reuse ;  /* 0x000000594cc77223 */ /* 0x180fe20000010841 */
[----:B------:R-:W-:Y:S01]  /*5b70*/  FADD.FTZ R67, R31, R60 ;  /* 0x0000003c1f437221 */ /* 0x000fe20000010000 */
[-CC-:B------:R-:W-:Y:S01]  /*5b80*/  FFMA.FTZ R58, R78, R89.reuse, -R65.reuse ;  /* 0x000000594e3a7223 */ /* 0x180fe20000010841 */
[-CC-:B------:R-:W-:Y:S01]  /*5b90*/  FFMA.FTZ R38, R38, R89.reuse, -R65.reuse ;  /* 0x0000005926267223 */ /* 0x180fe20000010841 */
[-C--:B------:R-:W-:Y:S01]  /*5ba0*/  FFMA.FTZ R32, R80, R89.reuse, -R65 ;  /* 0x0000005950207223 */ /* 0x080fe20000010841 */
[----:B------:R-:W-:Y:S01]  /*5bb0*/  FADD.FTZ R34, R26, R67 ;  /* 0x000000431a227221 */ /* 0x000fe20000010000 */
[----:B------:R-:W2:Y:S01]  /*5bc0*/  MUFU.EX2 R40, R40 ;  /* 0x0000002800287308 */ /* 0x000ea20000000800 */
[----:B---3--:R-:W-:Y:S01]  /*5bd0*/  FADD.FTZ R14, R20, R13 ;  /* 0x0000000d140e7221 */ /* 0x008fe20000010000 */
        /* <DEDUP_REMOVED lines=16> */
[-C--:B------:R-:W-:Y:S01]  /*5ce0*/  FFMA.FTZ R136, R136, R89.reuse, -R65 ;  /* 0x0000005988887223 */ /* 0x080fe20000010841 */
[----:B------:R-:W-:Y:S01]  /*5cf0*/  FADD.FTZ R60, R86, R67 ;  /* 0x00000043563c7221 */ /* 0x000fe20000010000 */
[-CC-:B------:R-:W-:Y:S01]  /*5d00*/  FFMA.FTZ R140, R140, R89.reuse, -R65.reuse ;  /* 0x000000598c8c7223 */ /* 0x180fe20000010841 */
[-CC-:B------:R-:W-:Y:S01]  /*5d10*/  FFMA.FTZ R144, R144, R89.reuse, -R65.reuse ;  /* 0x0000005990907223 */ /* 0x180fe20000010841 */
[-CC-:B------:R-:W-:Y:S01]  /*5d20*/  FFMA.FTZ R98, R98, R89.reuse, -R65.reuse ;  /* 0x0000005962627223 */ /* 0x180fe20000010841 */
[----:B------:R-:W-:Y:S01]  /*5d30*/  FADD.FTZ R67, R41, R60 ;  /* 0x0000003c29437221 */ /* 0x000fe20000010000 */
[----:B------:R-:W2:Y:S01]  /*5d40*/  MUFU.EX2 R185, R185 ;  /* 0x000000b900b97308 */ /* 0x000ea20000000800 */
[----:B---3--:R-:W-:Y:S01]  /*5d50*/  FADD.FTZ R13, R183, R14 ;  /* 0x0000000eb70d7221 */ /* 0x008fe20000010000 */
[-C--:B------:R-:W-:Y:S01]  /*5d60*/  FFMA.FTZ R100, R100, R89.reuse, -R65 ;  /* 0x0000005964647223 */ /* 0x080fe20000010841 */
[----:B------:R-:W-:Y:S01]  /*5d70*/  FADD.FTZ R60, R94, R67 ;  /* 0x000000435e3c7221 */ /* 0x000fe20000010000 */
[--C-:B------:R-:W-:Y:S01]  /*5d80*/  FFMA.FTZ R102, R102, R89, -R65.reuse ;  /* 0x0000005966667223 */ /* 0x100fe20000010841 */
[----:B------:R-:W-:Y:S01]  /*5d90*/  F2FP.BF16.F32.PACK_AB R177, R12, R177 ;  /* 0x000000b10cb1723e */ /* 0x000fe200000010ff */
[-CC-:B------:R-:W-:Y:S01]  /*5da0*/  FFMA.FTZ R106, R106, R89.reuse, -R65.reuse ;  /* 0x000000596a6a7223 */ /* 0x180fe20000010841 */
[----:B------:R-:W-:Y:S01]  /*5db0*/  FFMA.FTZ R65, R108, R89, -R65 ;  /* 0x000000596c417223 */ /* 0x000fe20000010841 */
[----:B------:R-:W3:Y:S01]  /*5dc0*/  MUFU.EX2 R44, R44 ;  /* 0x0000002c002c7308 */ /* 0x000ee20000000800 */
[----:B-1----:R-:W-:Y:S01]  /*5dd0*/  FADD.FTZ R14, R42, R13 ;  /* 0x0000000d2a0e7221 */ /* 0x002fe20000010000 */
[----:B------:R-:W-:Y:S01]  /*5de0*/  F2FP.BF16.F32.PACK_AB R180, R25, R180 ;  /* 0x000000b419b4723e */ /* 0x000fe200000010ff */
[--C-:B------:R-:W-:Y:S01]  /*5df0*/  IMAD.MOV.U32 R84, RZ, RZ, R87.reuse ;  /* 0x000000ffff547224 */ /* 0x100fe200078e0057 */
[----:B------:R-:W-:Y:S01]  /*5e00*/  F2FP.BF16.F32.PACK_AB R182, R27, R182 ;  /* 0x000000b61bb6723e */ /* 0x000fe200000010ff */
[--C-:B------:R-:W-:Y:S01]  /*5e10*/  IMAD.MOV.U32 R80, RZ, RZ, R87.reuse ;  /* 0x000000ffff507224 */ /* 0x100fe200078e0057 */
[----:B------:R-:W-:Y:S01]  /*5e20*/  F2FP.BF16.F32.PACK_AB R184, R29, R184 ;  /* 0x000000b81db8723e */ /* 0x000fe200000010ff */
[--C-:B------:R-:W-:Y:S01]  /*5e30*/  IMAD.MOV.U32 R76, RZ, RZ, R87.reuse ;  /* 0x000000ffff4c7224 */ /* 0x100fe200078e0057 */
[----:B------:R-:W1:Y:S01]  /*5e40*/  MUFU.EX2 R187, R187 ;  /* 0x000000bb00bb7308 */ /* 0x000e620000000800 */
[----:B--2---:R-:W-:Y:S01]  /*5e50*/  FADD.FTZ R13, R185, R14 ;  /* 0x0000000eb90d7221 */ /* 0x004fe20000010000 */
[----:B------:R-:W-:Y:S01]  /*5e60*/  F2FP.BF16.F32.PACK_AB R186, R31, R186 ;  /* 0x000000ba1fba723e */ /* 0x000fe200000010ff */
[--C-:B------:R-:W-:Y:S01]  /*5e70*/  IMAD.MOV.U32 R72, RZ, RZ, R87.reuse ;  /* 0x000000ffff487224 */ /* 0x100fe200078e0057 */
[----:B------:R-:W-:Y:S01]  /*5e80*/  F2FP.BF16.F32.PACK_AB R194, R94, R41 ;  /* 0x000000295ec2723e */ /* 0x000fe200000010ff */
[--C-:B------:R-:W-:Y:S01]  /*5e90*/  IMAD.MOV.U32 R68, RZ, RZ, R87.reuse ;  /* 0x000000ffff447224 */ /* 0x100fe200078e0057 */
[----:B------:R-:W-:Y:S01]  /*5ea0*/  F2FP.BF16.F32.PACK_AB R196, R96, R43 ;  /* 0x0000002b60c4723e */ /* 0x000fe200000010ff */
[----:B------:R-:W-:Y:S01]  /*5eb0*/  IMAD.MOV.U32 R67, RZ, RZ, R87 ;  /* 0x000000ffff437224 */ /* 0x000fe200078e0057 */
[----:B------:R-:W2:Y:S01]  /*5ec0*/  MUFU.EX2 R46, R46 ;  /* 0x0000002e002e7308 */ /* 0x000ea20000000800 */
[----:B---3--:R-:W-:Y:S01]  /*5ed0*/  FADD.FTZ R14, R44, R13 ;  /* 0x0000000d2c0e7221 */ /* 0x008fe20000010000 */
[----:B------:R-:W-:Y:S01]  /*5ee0*/  F2FP.BF16.F32.PACK_AB R181, R40, R181 ;  /* 0x000000b528b5723e */ /* 0x000fe200000010ff */
[--C-:B------:R-:W-:Y:S01]  /*5ef0*/  IMAD.MOV.U32 R64, RZ, RZ, R87.reuse ;  /* 0x000000ffff407224 */ /* 0x100fe200078e0057 */
[----:B------:R-:W-:Y:S01]  /*5f00*/  F2FP.BF16.F32.PACK_AB R183, R42, R183 ;  /* 0x000000b72ab7723e */ /* 0x000fe200000010ff */
[--C-:B------:R-:W-:Y:S01]  /*5f10*/  IMAD.MOV.U32 R41, RZ, RZ, R87.reuse ;  /* 0x000000ffff297224 */ /* 0x100fe200078e0057 */
[----:B------:R-:W-:Y:S01]  /*5f20*/  F2FP.BF16.F32.PACK_AB R185, R44, R185 ;  /* 0x000000b92cb9723e */ /* 0x000fe200000010ff */
[--C-:B------:R-:W-:Y:S01]  /*5f30*/  IMAD.MOV.U32 R44, RZ, RZ, R87.reuse ;  /* 0x000000ffff2c7224 */ /* 0x100fe200078e0057 */
[----:B------:R-:W3:Y:S01]  /*5f40*/  MUFU.EX2 R189, R189 ;  /* 0x000000bd00bd7308 */ /* 0x000ee20000000800 */
[----:B-1----:R-:W-:Y:S01]  /*5f50*/  FADD.FTZ R13, R187, R14 ;  /* 0x0000000ebb0d7221 */ /* 0x002fe20000010000 */
[----:B------:R-:W-:Y:S01]  /*5f60*/  F2FP.BF16.F32.PACK_AB R176, R15, R176 ;  /* 0x000000b00fb0723e */ /* 0x000fe200000010ff */
[--C-:B------:R-:W-:Y:S01]  /*5f70*/  IMAD.MOV.U32 R40, RZ, RZ, R87.reuse ;  /* 0x000000ffff287224 */ /* 0x100fe200078e0057 */
[----:B------:R-:W-:Y:S01]  /*5f80*/  F2FP.BF16.F32.PACK_AB R178, R21, R178 ;  /* 0x000000b215b2723e */ /* 0x000fe200000010ff */
[--C-:B------:R-:W-:Y:S01]  /*5f90*/  IMAD.MOV.U32 R37, RZ, RZ, R87.reuse ;  /* 0x000000ffff257224 */ /* 0x100fe200078e0057 */
[----:B------:R-:W-:Y:S01]  /*5fa0*/  F2FP.BF16.F32.PACK_AB R179, R20, R179 ;  /* 0x000000b314b3723e */ /* 0x000fe200000010ff */
[----:B------:R-:W-:Y:S01]  /*5fb0*/  IMAD.MOV.U32 R35, RZ, RZ, R87 ;  /* 0x000000ffff237224 */ /* 0x000fe200078e0057 */
[----:B------:R-:W1:Y:S01]  /*5fc0*/  MUFU.EX2 R48, R48 ;  /* 0x0000003000307308 */ /* 0x000e620000000800 */
[C---:B--2---:R-:W-:Y:S01]  /*5fd0*/  FADD.FTZ R14, R46.reuse, R13 ;  /* 0x0000000d2e0e7221 */ /* 0x044fe20000010000 */
[----:B------:R-:W-:Y:S01]  /*5fe0*/  FADD.FTZ R13, R43, R60 ;  /* 0x0000003c2b0d7221 */ /* 0x000fe20000010000 */
[----:B------:R-:W-:Y:S01]  /*5ff0*/  F2FP.BF16.F32.PACK_AB R187, R46, R187 ;  /* 0x000000bb2ebb723e */ /* 0x000fe200000010ff */
[----:B------:R-:W-:Y:S01]  /*6000*/  IMAD.MOV.U32 R43, RZ, RZ, R87 ;  /* 0x000000ffff2b7224 */ /* 0x000fe200078e0057 */
[-C--:B------:R-:W-:Y:S01]  /*6010*/  MOV R82, R87.reuse ;  /* 0x0000005700527202 */ /* 0x080fe20000000f00 */
[----:B------:R-:W-:Y:S01]  /*6020*/  FADD.FTZ R13, R96, R13 ;  /* 0x0000000d600d7221 */ /* 0x000fe20000010000 */
[-C--:B------:R-:W-:Y:S01]  /*6030*/  MOV R78, R87.reuse ;  /* 0x00000057004e7202 */ /* 0x080fe20000000f00 */
[----:B------:R-:W2:Y:S01]  /*6040*/  MUFU.EX2 R191, R191 ;  /* 0x000000bf00bf7308 */ /* 0x000ea20000000800 */
[----:B---3--:R-:W-:Y:S01]  /*6050*/  FADD.FTZ R3, R189, R14 ;  /* 0x0000000ebd037221 */ /* 0x008fe20000010000 */
[-C--:B------:R-:W-:Y:S01]  /*6060*/  MOV R74, R87.reuse ;  /* 0x00000057004a7202 */ /* 0x080fe20000000f00 */
[--C-:B------:R-:W-:Y:S01]  /*6070*/  IMAD.MOV.U32 R31, RZ, RZ, R87.reuse ;  /* 0x000000ffff1f7224 */ /* 0x100fe200078e0057 */
[-C--:B------:R-:W-:Y:S01]  /*6080*/  MOV R70, R87.reuse ;  /* 0x0000005700467202 */ /* 0x080fe20000000f00 */
[--C-:B------:R-:W-:Y:S01]  /*6090*/  IMAD.MOV.U32 R29, RZ, RZ, R87.reuse ;  /* 0x000000ffff1d7224 */ /* 0x100fe200078e0057 */
[----:B------:R-:W-:Y:S01]  /*60a0*/  MOV R66, R87 ;  /* 0x0000005700427202 */ /* 0x000fe20000000f00 */
[----:B------:R-:W-:Y:S01]  /*60b0*/  IMAD.MOV.U32 R27, RZ, RZ, R87 ;  /* 0x000000ffff1b7224 */ /* 0x000fe200078e0057 */
[----:B------:R-:W3:Y:S01]  /*60c0*/  MUFU.EX2 R198, R198 ;  /* 0x000000c600c67308 */ /* 0x000ee20000000800 */
[C---:B-1----:R-:W-:Y:S01]  /*60d0*/  FADD.FTZ R14, R48.reuse, R3 ;  /* 0x00000003300e7221 */ /* 0x042fe20000010000 */
[----:B------:R-:W-:Y:S01]  /*60e0*/  F2FP.BF16.F32.PACK_AB R189, R48, R189 ;  /* 0x000000bd30bd723e */ /* 0x000fe200000010ff */
[--C-:B------:R-:W-:Y:S01]  /*60f0*/  IMAD.MOV.U32 R48, RZ, RZ, R87.reuse ;  /* 0x000000ffff307224 */ /* 0x100fe200078e0057 */
[-C--:B------:R-:W-:Y:S01]  /*6100*/  MOV R62, R87.reuse ;  /* 0x00000057003e7202 */ /* 0x080fe20000000f00 */
[----:B------:R-:W-:Y:S01]  /*6110*/  IMAD.MOV.U32 R25, RZ, RZ, R87 ;  /* 0x000000ffff197224 */ /* 0x000fe200078e0057 */
[----:B------:R-:W-:-:S02]  /*6120*/  MOV R46, R87 ;  /* 0x00000057002e7202 */ /* 0x000fc40000000f00 */
[----:B------:R-:W1:Y:S01]  /*6130*/  MUFU.EX2 R50, R50 ;  /* 0x0000003200327308 */ /* 0x000e620000000800 */
[----:B--2---:R-:W-:Y:S01]  /*6140*/  FADD.FTZ R3, R191, R14 ;  /* 0x0000000ebf037221 */ /* 0x004fe20000010000 */
[-C--:B------:R-:W-:Y:S02]  /*6150*/  MOV R42, R87.reuse ;  /* 0x00000057002a7202 */ /* 0x080fe40000000f00 */
[----:B------:R-:W-:-:S04]  /*6160*/  MOV R30, R87 ;  /* 0x00000057001e7202 */ /* 0x000fc80000000f00 */
[----:B------:R-:W2:Y:S01]  /*6170*/  MUFU.EX2 R45, R142 ;  /* 0x0000008e002d7308 */ /* 0x000ea20000000800 */
[----:B---3--:R-:W-:-:S07]  /*6180*/  FADD.FTZ R60, R198, R13 ;  /* 0x0000000dc63c7221 */ /* 0x008fce0000010000 */
[----:B------:R-:W3:Y:S01]  /*6190*/  MUFU.EX2 R193, R193 ;  /* 0x000000c100c17308 */ /* 0x000ee20000000800 */
[C---:B-1----:R-:W-:Y:S01]  /*61a0*/  FADD.FTZ R14, R50.reuse, R3 ;  /* 0x00000003320e7221 */ /* 0x042fe20000010000 */
[----:B------:R-:W-:Y:S02]  /*61b0*/  F2FP.BF16.F32.PACK_AB R191, R50, R191 ;  /* 0x000000bf32bf723e */ /* 0x000fe400000010ff */
[----:B------:R-:W-:-:S04]  /*61c0*/  MOV R50, R87 ;  /* 0x0000005700327202 */ /* 0x000fc80000000f00 */
[----:B------:R-:W1:Y:S01]  /*61d0*/  MUFU.EX2 R200, R200 ;  /* 0x000000c800c87308 */ /* 0x000e620000000800 */
[C---:B--2---:R-:W-:Y:S01]  /*61e0*/  FADD.FTZ R13, R45.reuse, R60 ;  /* 0x0000003c2d0d7221 */ /* 0x044fe20000010000 */
[----:B------:R-:W-:Y:S01]  /*61f0*/  F2FP.BF16.F32.PACK_AB R198, R45, R198 ;  /* 0x000000c62dc6723e */ /* 0x000fe200000010ff */
[----:B------:R-:W-:-:S05]  /*6200*/  IMAD.MOV.U32 R45, RZ, RZ, R87 ;  /* 0x000000ffff2d7224 */ /* 0x000fca00078e0057 */
[----:B------:R-:W2:Y:S01]  /*6210*/  MUFU.EX2 R52, R52 ;  /* 0x0000003400347308 */ /* 0x000ea20000000800 */
[----:B---3--:R-:W-:-:S07]  /*6220*/  FADD.FTZ R3, R193, R14 ;  /* 0x0000000ec1037221 */ /* 0x008fce0000010000 */
[----:B------:R-:W3:Y:S01]  /*6230*/  MUFU.EX2 R47, R148 ;  /* 0x00000094002f7308 */ /* 0x000ee20000000800 */
[----:B-1----:R-:W-:-:S07]  /*6240*/  FADD.FTZ R60, R200, R13 ;  /* 0x0000000dc83c7221 */ /* 0x002fce0000010000 */
[----:B------:R-:W1:Y:S01]  /*6250*/  MUFU.EX2 R195, R195 ;  /* 0x000000c300c37308 */ /* 0x000e620000000800 */
[C---:B--2---:R-:W-:Y:S01]  /*6260*/  FADD.FTZ R14, R52.reuse, R3 ;  /* 0x00000003340e7221 */ /* 0x044fe20000010000 */
[----:B------:R-:W-:Y:S01]  /*6270*/  F2FP.BF16.F32.PACK_AB R193, R52, R193 ;  /* 0x000000c134c1723e */ /* 0x000fe200000010ff */
[----:B------:R-:W-:-:S05]  /*6280*/  IMAD.MOV.U32 R52, RZ, RZ, R87 ;  /* 0x000000ffff347224 */ /* 0x000fca00078e0057 */
[----:B------:R-:W-:Y:S01]  /*6290*/  MUFU.EX2 R202, R202 ;  /* 0x000000ca00ca7308 */ /* 0x000fe20000000800 */
[C---:B---3--:R-:W-:Y:S01]  /*62a0*/  FADD.FTZ R13, R47.reuse, R60 ;  /* 0x0000003c2f0d7221 */ /* 0x048fe20000010000 */
[----:B------:R-:W-:Y:S01]  /*62b0*/  F2FP.BF16.F32.PACK_AB R200, R47, R200 ;  /* 0x000000c82fc8723e */ /* 0x000fe200000010ff */
[--C-:B------:R-:W-:Y:S02]  /*62c0*/  IMAD.MOV.U32 R60, RZ, RZ, R87.reuse ;  /* 0x000000ffff3c7224 */ /* 0x100fe400078e0057 */
[----:B------:R-:W-:-:S03]  /*62d0*/  IMAD.MOV.U32 R47, RZ, RZ, R87 ;  /* 0x000000ffff2f7224 */ /* 0x000fc600078e0057 */
[----:B------:R-:W2:Y:S01]  /*62e0*/  MUFU.EX2 R54, R54 ;  /* 0x0000003600367308 */ /* 0x000ea20000000800 */
[----:B-1----:R-:W-:-:S07]  /*62f0*/  FADD.FTZ R3, R195, R14 ;  /* 0x0000000ec3037221 */ /* 0x002fce0000010000 */
[----:B------:R-:W-:Y:S08]  /*6300*/  MUFU.EX2 R49, R152 ;  /* 0x0000009800317308 */ /* 0x000ff00000000800 */
[----:B------:R-:W1:Y:S01]  /*6310*/  MUFU.EX2 R197, R197 ;  /* 0x000000c500c57308 */ /* 0x000e620000000800 */
[C---:B--2---:R-:W-:Y:S01]  /*6320*/  FADD.FTZ R14, R54.reuse, R3 ;  /* 0x00000003360e7221 */ /* 0x044fe20000010000 */
[----:B------:R-:W-:-:S02]  /*6330*/  F2FP.BF16.F32.PACK_AB R195, R54, R195 ;  /* 0x000000c336c3723e */ /* 0x000fc400000010ff */
[----:B------:R-:W-:-:S04]  /*6340*/  MOV R54, R87 ;  /* 0x0000005700367202 */ /* 0x000fc80000000f00 */
[----:B------:R-:W-:Y:S08]  /*6350*/  MUFU.EX2 R204, R204 ;  /* 0x000000cc00cc7308 */ /* 0x000ff00000000800 */
[----:B------:R-:W2:Y:S01]  /*6360*/  MUFU.EX2 R56, R56 ;  /* 0x0000003800387308 */ /* 0x000ea20000000800 */
[----:B-1----:R-:W-:-:S07]  /*6370*/  FADD.FTZ R3, R197, R14 ;  /* 0x0000000ec5037221 */ /* 0x002fce0000010000 */
[----:B------:R-:W-:Y:S08]  /*6380*/  MUFU.EX2 R51, R51 ;  /* 0x0000003300337308 */ /* 0x000ff00000000800 */
[----:B------:R-:W1:Y:S01]  /*6390*/  MUFU.EX2 R199, R199 ;  /* 0x000000c700c77308 */ /* 0x000e620000000800 */
[C---:B--2---:R-:W-:Y:S01]  /*63a0*/  FADD.FTZ R14, R56.reuse, R3 ;  /* 0x00000003380e7221 */ /* 0x044fe20000010000 */
[----:B------:R-:W-:Y:S01]  /*63b0*/  F2FP.BF16.F32.PACK_AB R197, R56, R197 ;  /* 0x000000c538c5723e */ /* 0x000fe200000010ff */
[----:B------:R-:W-:-:S05]  /*63c0*/  IMAD.MOV.U32 R56, RZ, RZ, R87 ;  /* 0x000000ffff387224 */ /* 0x000fca00078e0057 */
[----:B------:R-:W2:Y:S08]  /*63d0*/  MUFU.EX2 R206, R206 ;  /* 0x000000ce00ce7308 */ /* 0x000eb00000000800 */
[----:B------:R3:W-:Y:S01]  /*63e0*/  MUFU.EX2 R207, R38 ;  /* 0x0000002600cf7308 */ /* 0x0007e20000000800 */
[----:B-1----:R-:W-:-:S07]  /*63f0*/  FADD.FTZ R3, R199, R14 ;  /* 0x0000000ec7037221 */ /* 0x002fce0000010000 */
[----:B------:R-:W1:Y:S01]  /*6400*/  MUFU.EX2 R58, R58 ;  /* 0x0000003a003a7308 */ /* 0x000e620000000800 */
[----:B---3--:R-:W-:Y:S01]  /*6410*/  FADD.FTZ R38, R202, R13 ;  /* 0x0000000dca267221 */ /* 0x008fe20000010000 */
[----:B------:R-:W-:-:S03]  /*6420*/  F2FP.BF16.F32.PACK_AB R202, R49, R202 ;  /* 0x000000ca31ca723e */ /* 0x000fc600000010ff */
[----:B------:R-:W-:Y:S01]  /*6430*/  FADD.FTZ R13, R49, R38 ;  /* 0x00000026310d7221 */ /* 0x000fe20000010000 */
[----:B------:R-:W-:Y:S02]  /*6440*/  IMAD.MOV.U32 R49, RZ, RZ, R87 ;  /* 0x000000ffff317224 */ /* 0x000fe400078e0057 */
[----:B------:R-:W3:Y:S01]  /*6450*/  MUFU.EX2 R53, R53 ;  /* 0x0000003500357308 */ /* 0x000ee20000000800 */
[----:B------:R-:W-:Y:S01]  /*6460*/  FADD.FTZ R38, R204, R13 ;  /* 0x0000000dcc267221 */ /* 0x000fe20000010000 */
[----:B------:R-:W-:-:S03]  /*6470*/  F2FP.BF16.F32.PACK_AB R204, R51, R204 ;  /* 0x000000cc33cc723e */ /* 0x000fc600000010ff */
[----:B------:R-:W-:Y:S01]  /*6480*/  FADD.FTZ R13, R51, R38 ;  /* 0x00000026330d7221 */ /* 0x000fe20000010000 */
[----:B------:R-:W-:Y:S02]  /*6490*/  IMAD.MOV.U32 R51, RZ, RZ, R87 ;  /* 0x000000ffff337224 */ /* 0x000fe400078e0057 */
[----:B------:R-:W4:Y:S01]  /*64a0*/  MUFU.EX2 R201, R201 ;  /* 0x000000c900c97308 */ /* 0x000f220000000800 */
[----:B--2---:R-:W-:Y:S01]  /*64b0*/  FADD.FTZ R38, R206, R13 ;  /* 0x0000000dce267221 */ /* 0x004fe20000010000 */
[C---:B-1----:R-:W-:Y:S01]  /*64c0*/  FADD.FTZ R14, R58.reuse, R3 ;  /* 0x000000033a0e7221 */ /* 0x042fe20000010000 */
[----:B------:R-:W-:Y:S02]  /*64d0*/  F2FP.BF16.F32.PACK_AB R199, R58, R199 ;  /* 0x000000c73ac7723e */ /* 0x000fe400000010ff */
[----:B------:R-:W-:-:S03]  /*64e0*/  MOV R58, R87 ;  /* 0x00000057003a7202 */ /* 0x000fc60000000f00 */
[----:B------:R-:W1:Y:S01]  /*64f0*/  MUFU.EX2 R208, R208 ;  /* 0x000000d000d07308 */ /* 0x000e620000000800 */
[C---:B---3--:R-:W-:Y:S01]  /*6500*/  FADD.FTZ R13, R53.reuse, R38 ;  /* 0x00000026350d7221 */ /* 0x048fe20000010000 */
[----:B------:R-:W-:Y:S01]  /*6510*/  F2FP.BF16.F32.PACK_AB R206, R53, R206 ;  /* 0x000000ce35ce723e */ /* 0x000fe200000010ff */
[----:B------:R-:W-:-:S05]  /*6520*/  IMAD.MOV.U32 R53, RZ, RZ, R87 ;  /* 0x000000ffff357224 */ /* 0x000fca00078e0057 */
[----:B------:R-:W2:Y:S01]  /*6530*/  MUFU.EX2 R32, R32 ;  /* 0x0000002000207308 */ /* 0x000ea20000000800 */
[----:B----4-:R-:W-:-:S07]  /*6540*/  FADD.FTZ R3, R201, R14 ;  /* 0x0000000ec9037221 */ /* 0x010fce0000010000 */
[----:B------:R-:W3:Y:S01]  /*6550*/  MUFU.EX2 R55, R55 ;  /* 0x0000003700377308 */ /* 0x000ee20000000800 */
[----:B-1----:R-:W-:-:S07]  /*6560*/  FADD.FTZ R38, R208, R13 ;  /* 0x0000000dd0267221 */ /* 0x002fce0000010000 */
[----:B------:R-:W1:Y:S01]  /*6570*/  MUFU.EX2 R203, R203 ;  /* 0x000000cb00cb7308 */ /* 0x000e620000000800 */
[C---:B--2---:R-:W-:Y:S01]  /*6580*/  FADD.FTZ R14, R32.reuse, R3 ;  /* 0x00000003200e7221 */ /* 0x044fe20000010000 */
[----:B------:R-:W-:Y:S01]  /*6590*/  F2FP.BF16.F32.PACK_AB R201, R32, R201 ;  /* 0x000000c920c9723e */ /* 0x000fe200000010ff */
[----:B------:R-:W-:-:S05]  /*65a0*/  IMAD.MOV.U32 R32, RZ, RZ, R87 ;  /* 0x000000ffff207224 */ /* 0x000fca00078e0057 */
        /* <DEDUP_REMOVED lines=11> */
[----:B------:R-:W-:Y:S02]  /*6660*/  F2FP.BF16.F32.PACK_AB R203, R34, R203 ;  /* 0x000000cb22cb723e */ /* 0x000fe400000010ff */
[----:B------:R-:W-:-:S04]  /*6670*/  MOV R34, R87 ;  /* 0x0000005700227202 */ /* 0x000fc80000000f00 */
[----:B------:R-:W3:Y:S01]  /*6680*/  MUFU.EX2 R212, R212 ;  /* 0x000000d400d47308 */ /* 0x000ee20000000800 */
[C---:B-1----:R-:W-:Y:S01]  /*6690*/  FADD.FTZ R13, R57.reuse, R26 ;  /* 0x0000001a390d7221 */ /* 0x042fe20000010000 */
[----:B------:R-:W-:Y:S01]  /*66a0*/  F2FP.BF16.F32.PACK_AB R210, R57, R210 ;  /* 0x000000d239d2723e */ /* 0x000fe200000010ff */
[----:B------:R-:W-:-:S05]  /*66b0*/  IMAD.MOV.U32 R57, RZ, RZ, R87 ;  /* 0x000000ffff397224 */ /* 0x000fca00078e0057 */
[----:B------:R-:W1:Y:S01]  /*66c0*/  MUFU.EX2 R36, R36 ;  /* 0x0000002400247308 */ /* 0x000e620000000800 */
[----:B--2---:R-:W-:-:S07]  /*66d0*/  FADD.FTZ R3, R205, R14 ;  /* 0x0000000ecd037221 */ /* 0x004fce0000010000 */
[----:B------:R-:W2:Y:S01]  /*66e0*/  MUFU.EX2 R59, R59 ;  /* 0x0000003b003b7308 */ /* 0x000ea20000000800 */
[----:B---3--:R-:W-:-:S07]  /*66f0*/  FADD.FTZ R14, R212, R13 ;  /* 0x0000000dd40e7221 */ /* 0x008fce0000010000 */
[----:B------:R-:W3:Y:S01]  /*6700*/  MUFU.EX2 R90, R90 ;  /* 0x0000005a005a7308 */ /* 0x000ee20000000800 */
[C---:B-1----:R-:W-:Y:S01]  /*6710*/  FADD.FTZ R3, R36.reuse, R3 ;  /* 0x0000000324037221 */ /* 0x042fe20000010000 */
[----:B------:R-:W-:Y:S01]  /*6720*/  F2FP.BF16.F32.PACK_AB R205, R36, R205 ;  /* 0x000000cd24cd723e */ /* 0x000fe200000010ff */
[----:B------:R-:W-:-:S05]  /*6730*/  IMAD.MOV.U32 R36, RZ, RZ, R87 ;  /* 0x000000ffff247224 */ /* 0x000fca00078e0057 */
[----:B------:R-:W1:Y:S01]  /*6740*/  MUFU.EX2 R24, R24 ;  /* 0x0000001800187308 */ /* 0x000e620000000800 */
[C---:B--2---:R-:W-:Y:S01]  /*6750*/  FADD.FTZ R13, R59.reuse, R14 ;  /* 0x0000000e3b0d7221 */ /* 0x044fe20000010000 */
[----:B------:R-:W-:Y:S01]  /*6760*/  F2FP.BF16.F32.PACK_AB R212, R59, R212 ;  /* 0x000000d43bd4723e */ /* 0x000fe200000010ff */
[----:B------:R-:W-:-:S05]  /*6770*/  IMAD.MOV.U32 R59, RZ, RZ, R87 ;  /* 0x000000ffff3b7224 */ /* 0x000fca00078e0057 */
[----:B------:R-:W2:Y:S01]  /*6780*/  MUFU.EX2 R209, R104 ;  /* 0x0000006800d17308 */ /* 0x000ea20000000800 */
[----:B---3--:R-:W-:-:S04]  /*6790*/  FADD.FTZ R14, R90, R3 ;  /* 0x000000035a0e7221 */ /* 0x008fc80000010000 */
[C---:B------:R-:W-:Y:S01]  /*67a0*/  FADD.FTZ R3, R207.reuse, R14 ;  /* 0x0000000ecf037221 */ /* 0x040fe20000010000 */
[----:B------:R-:W-:Y:S02]  /*67b0*/  F2FP.BF16.F32.PACK_AB R207, R207, R90 ;  /* 0x0000005acfcf723e */ /* 0x000fe400000010ff */
        /* <DEDUP_REMOVED lines=10> */
[----:B------:R-:W-:Y:S01]  /*6860*/  F2FP.BF16.F32.PACK_AB R211, R211, R28 ;  /* 0x0000001cd3d3723e */ /* 0x000fe200000010ff */
[----:B------:R-:W-:-:S05]  /*6870*/  IMAD.MOV.U32 R28, RZ, RZ, R87 ;  /* 0x000000ffff1c7224 */ /* 0x000fca00078e0057 */
        /* <DEDUP_REMOVED lines=16> */
[----:B------:R1:W4:Y:S01]  /*6980*/  MUFU.EX2 R63, R192 ;  /* 0x000000c0003f7308 */ /* 0x0003220000000800 */
[----:B--2---:R-:W-:-:S07]  /*6990*/  FADD.FTZ R26, R216, R13 ;  /* 0x0000000dd81a7221 */ /* 0x004fce0000010000 */
[----:B------:R-:W2:Y:S01]  /*69a0*/  MUFU.EX2 R217, R102 ;  /* 0x0000006600d97308 */ /* 0x000ea20000000800 */
[----:B---3--:R-:W-:Y:S01]  /*69b0*/  FADD.FTZ R12, R100, R3 ;  /* 0x00000003640c7221 */ /* 0x008fe20000010000 */
[----:B-1----:R-:W-:Y:S01]  /*69c0*/  F2FP.BF16.F32.PACK_AB R192, R86, R39 ;  /* 0x0000002756c0723e */ /* 0x002fe200000010ff */
[----:B------:R-:W-:Y:S01]  /*69d0*/  IMAD.MOV.U32 R39, RZ, RZ, R87 ;  /* 0x000000ffff277224 */ /* 0x000fe200078e0057 */
[----:B------:R-:W-:-:S04]  /*69e0*/  MOV R86, R87 ;  /* 0x0000005700567202 */ /* 0x000fc80000000f00 */
[----:B------:R-:W1:Y:S01]  /*69f0*/  MUFU.EX2 R218, R218 ;  /* 0x000000da00da7308 */ /* 0x000e620000000800 */
[C---:B----4-:R-:W-:Y:S01]  /*6a00*/  FADD.FTZ R13, R63.reuse, R26 ;  /* 0x0000001a3f0d7221 */ /* 0x050fe20000010000 */
[----:B------:R-:W-:Y:S01]  /*6a10*/  F2FP.BF16.F32.PACK_AB R216, R63, R216 ;  /* 0x000000d83fd8723e */ /* 0x000fe200000010ff */
[----:B------:R-:W-:-:S05]  /*6a20*/  IMAD.MOV.U32 R63, RZ, RZ, R87 ;  /* 0x000000ffff3f7224 */ /* 0x000fca00078e0057 */
[----:B------:R-:W3:Y:S01]  /*6a30*/  MUFU.EX2 R106, R106 ;  /* 0x0000006a006a7308 */ /* 0x000ee20000000800 */
[C---:B--2---:R-:W-:Y:S01]  /*6a40*/  FADD.FTZ R3, R217.reuse, R12 ;  /* 0x0000000cd9037221 */ /* 0x044fe20000010000 */
[----:B------:R-:W-:-:S06]  /*6a50*/  F2FP.BF16.F32.PACK_AB R217, R217, R100 ;  /* 0x00000064d9d9723e */ /* 0x000fcc00000010ff */
[----:B------:R-:W2:Y:S01]  /*6a60*/  MUFU.EX2 R33, R33 ;  /* 0x0000002100217308 */ /* 0x000ea20000000800 */
[----:B-1----:R-:W-:-:S07]  /*6a70*/  FADD.FTZ R26, R218, R13 ;  /* 0x0000000dda1a7221 */ /* 0x002fce0000010000 */
[----:B------:R-:W1:Y:S01]  /*6a80*/  MUFU.EX2 R65, R65 ;  /* 0x0000004100417308 */ /* 0x000e620000000800 */
[----:B---3--:R-:W-:Y:S01]  /*6a90*/  FADD.FTZ R12, R106, R3 ;  /* 0x000000036a0c7221 */ /* 0x008fe20000010000 */
[C---:B--2---:R-:W-:Y:S01]  /*6aa0*/  FADD.FTZ R14, R33.reuse, R26 ;  /* 0x0000001a210e7221 */ /* 0x044fe20000010000 */
[----:B------:R-:W-:Y:S01]  /*6ab0*/  F2FP.BF16.F32.PACK_AB R218, R33, R218 ;  /* 0x000000da21da723e */ /* 0x000fe200000010ff */
[--C-:B------:R-:W-:Y:S01]  /*6ac0*/  IMAD.MOV.U32 R33, RZ, RZ, R87.reuse ;  /* 0x000000ffff217224 */ /* 0x100fe200078e0057 */
[----:B------:R-:W-:Y:S01]  /*6ad0*/  MOV R26, R87 ;  /* 0x00000057001a7202 */ /* 0x000fe20000000f00 */
[C---:B-1----:R-:W-:Y:S01]  /*6ae0*/  FADD.FTZ R13, R65.reuse, R12 ;  /* 0x0000000c410d7221 */ /* 0x042fe20000010000 */
[----:B------:R-:W-:Y:S01]  /*6af0*/  F2FP.BF16.F32.PACK_AB R219, R65, R106 ;  /* 0x0000006a41db723e */ /* 0x000fe200000010ff */
[----:B------:R-:W-:Y:S01]  /*6b00*/  IMAD.MOV.U32 R65, RZ, RZ, R87 ;  /* 0x000000ffff417224 */ /* 0x000fe200078e0057 */
[----:B------:R-:W-:Y:S06]  /*6b10*/  @!P2 BRA `(.L_x_5528) ;  /* 0x000000580048a947 */ /* 0x000fec0003800000 */
[----:B------:R-:W-:Y:S01]  /*6b20*/  R2UR UR60, R2 ;  /* 0x00000000023c72ca */ /* 0x000fe200000e0000 */
[----:B------:R-:W-:Y:S01]  /*6b30*/  IMAD.MOV.U32 R3, RZ, RZ, R92 ;  /* 0x000000ffff037224 */ /* 0x000fe200078e005c */
[----:B------:R-:W-:Y:S02]  /*6b40*/  MOV R12, R88 ;  /* 0x00000058000c7202 */ /* 0x000fe40000000f00 */
        /* <DEDUP_REMOVED lines=33> */
[----:B------:R-:W-:Y:S01]  /*6d60*/  UMOV UR37, UR38 ;  /* 0x0000002600257c82 */ /* 0x000fe20008000000 */
[----:B------:R-:W-:-:S10]  /*6d70*/  ULDC UR7, c[0x0][0x9d8] ;  /* 0x0002760000077ab9 */ /* 0x000fd40000000800 */
.L_x_5537:
[----:B------:R-:W-:Y:S01]  /*6d80*/  R2UR UR10, R18 ;  /* 0x00000000120a72ca */ /* 0x000fe200000e0000 */
[----:B------:R-:W-:-:S04]  /*6d90*/  UIADD3 UR38, UR37, 0x1, URZ ;  /* 0x0000000125267890 */ /* 0x000fc8000fffe03f */
[----:B------:R-:W-:-:S04]  /*6da0*/  UISETP.NE.AND UP0, UPT, UR38, 0x2, UPT ;  /* 0x000000022600788c */ /* 0x000fc8000bf05270 */
[----:B------:R-:W-:Y:S02]  /*6db0*/  USEL UR6, URZ, 0x1, UP0 ;  /* 0x000000013f067887 */ /* 0x000fe40008000000 */
[----:B------:R-:W-:Y:S02]  /*6dc0*/  USEL UR38, UR38, URZ, UP0 ;  /* 0x0000003f26267287 */ /* 0x000fe40008000000 */
[----:B------:R-:W-:Y:S01]  /*6dd0*/  ISETP.NE.AND P3, PT, RZ, UR10, PT ;  /* 0x0000000aff007c0c */ /* 0x000fe2000bf65270 */
[----:B------:R-:W-:-:S06]  /*6de0*/  ULOP3.LUT UR6, UR60, UR6, URZ, 0x3c, !UPT ;  /* 0x000000063c067292 */ /* 0x000fcc000f8e3c3f */
[----:B------:R-:W-:-:S06]  /*6df0*/  IMAD.U32 R2, RZ, RZ, UR6 ;  /* 0x00000006ff027e24 */ /* 0x000fcc000f8e00ff */
[----:B------:R-:W-:Y:S05]  /*6e00*/  @P3 BRA `(.L_x_5529) ;  /* 0x0000000000303947 */ /* 0x000fea0003800000 */
[----:B------:R-:W-:Y:S05]  /*6e10*/  @!P0 BRA `(.L_x_5530) ;  /* 0x0000000000048947 */ /* 0x000fea0003800000 */
[----:B------:R-:W-:Y:S01]  /*6e20*/  BPT.TRAP 0x1 ;  /* 0x000000040000795c */ /* 0x000fe20000300000 */
.L_x_5530:
[----:B------:R-:W-:Y:S01]  /*6e30*/  R2UR UR10, R2 ;  /* 0x00000000020a72ca */ /* 0x000fe200000e0000 */
[----:B------:R-:W-:-:S12]  /*6e40*/  ULEA UR6, UR38, UR39, 0x3 ;  /* 0x0000002726067291 */ /* 0x000fd8000f8e183f */
[----:B------:R-:W-:-:S05]  /*6e50*/  IMAD.U32 R15, RZ, RZ, UR10 ;  /* 0x0000000aff0f7e24 */ /* 0x000fca000f8e00ff */
[----:B------:R-:W-:-:S04]  /*6e60*/  SHF.L.U32 R15, R15, 0x1f, RZ ;  /* 0x0000001f0f0f7819 */ /* 0x000fc800000006ff */
[----:B------:R1:W2:Y:S01]  /*6e70*/  SYNCS.PHASECHK.TRANS64.TRYWAIT P2, [UR6+0x34830], R15 ;  /* 0x0348300fff0075a7 */ /* 0x0002a20008040146 */
[----:B------:R-:W-:Y:S05]  /*6e80*/  @!P0 BRA `(.L_x_5531) ;  /* 0x0000000000048947 */ /* 0x000fea0003800000 */
[----:B------:R-:W-:Y:S01]  /*6e90*/  BPT.TRAP 0x1 ;  /* 0x000000040000795c */ /* 0x000fe20000300000 */
.L_x_5531:
[----:B--2---:R-:W-:Y:S05]  /*6ea0*/  @P2 BRA `(.L_x_5529) ;  /* 0x0000000000082947 */ /* 0x004fea0003800000 */
[----:B------:R-:W2:Y:S02]  /*6eb0*/  SYNCS.PHASECHK.TRANS64.TRYWAIT P2, [UR6+0x34830], R15 ;  /* 0x0348300fff0075a7 */ /* 0x000ea40008040146 */
[----:B--2---:R-:W-:Y:S05]  /*6ec0*/  @!P2 BRA `(.L_x_5532) ;  /* 0x0000009800d0a947 */ /* 0x004fea0003800000 */
.L_x_5529:
[----:B--2---:R-:W2:Y:S01]  /*6ed0*/  S2R R20, SR_TID.X ;  /* 0x0000000000147919 */ /* 0x004ea20000002100 */
[----:B------:R-:W-:Y:S01]  /*6ee0*/  R2UR UR6, R0 ;  /* 0x00000000000672ca */ /* 0x000fe200000e0000 */
[----:B------:R-:W-:Y:S01]  /*6ef0*/  UMOV UR59, 0x40000040 ;  /* 0x40000040003b7882 */ /* 0x000fe20000000000 */
[----:B------:R-:W-:Y:S01]  /*6f00*/  R2UR UR18, R10 ;  /* 0x000000000a1272ca */ /* 0x000fe200000e0000 */
[----:B------:R-:W-:Y:S01]  /*6f10*/  UMOV UR23, 0x40000040 ;  /* 0x4000004000177882 */ /* 0x000fe20000000000 */
        /* <DEDUP_REMOVED lines=8> */
[----:B------:R-:W-:Y:S01]  /*6fa0*/  R2UR UR14, R8 ;  /* 0x00000000080e72ca */ /* 0x000fe200000e0000 */
[----:B------:R-:W-:Y:S01]  /*6fb0*/  UIMAD UR6, UR38, 0xb00, UR6 ;  /* 0x00000b00260678a4 */ /* 0x000fe2000f8e0206 */
[----:B------:R-:W-:Y:S01]  /*6fc0*/  R2UR UR15, R9 ;  /* 0x00000000090f72ca */ /* 0x000fe200000e0000 */
[----:B------:R-:W-:Y:S01]  /*6fd0*/  UMOV UR56, UR18 ;  /* 0x0000001200387c82 */ /* 0x000fe20008000000 */
[----:B------:R-:W-:Y:S01]  /*6fe0*/  UMOV UR20, UR18 ;  /* 0x0000001200147c82 */ /* 0x000fe20008000000 */
[----:B------:R-:W-:Y:S01]  /*6ff0*/  UMOV UR57, UR19 ;  /* 0x0000001300397c82 */ /* 0x000fe20008000000 */
[----:B------:R-:W-:-:S02]  /*7000*/  UIADD3 UR22, UR6, 0x80, URZ ;  /* 0x0000008006167890 */ /* 0x000fc4000fffe03f */
        /* <DEDUP_REMOVED lines=9> */
[----:B--2---:R-:W-:Y:S01]  /*70a0*/  SHF.R.U32.HI R20, RZ, 0x7, R20 ;  /* 0x00000007ff147819 */ /* 0x004fe20000011614 */
[----:B------:R-:W-:Y:S01]  /*70b0*/  UMOV UR32, UR18 ;  /* 0x0000001200207c82 */ /* 0x000fe20008000000 */
[----:B------:R-:W-:Y:S01]  /*70c0*/  UMOV UR33, UR19 ;  /* 0x0000001300217c82 */ /* 0x000fe20008000000 */
[----:B------:R-:W-:-:S02]  /*70d0*/  UIADD3 UR42, UR6, 0x280, URZ ;  /* 0x00000280062a7890 */ /* 0x000fc4000fffe03f */
[----:B-1----:R-:W-:Y:S01]  /*70e0*/  VIADD R15, R20, 0x8 ;  /* 0x00000008140f7836 */ /* 0x002fe20000000000 */
[----:B------:R-:W-:Y:S01]  /*70f0*/  UMOV UR40, UR18 ;  /* 0x0000001200287c82 */ /* 0x000fe20008000000 */
[----:B------:R-:W-:Y:S01]  /*7100*/  UMOV UR41, UR19 ;  /* 0x0000001300297c82 */ /* 0x000fe20008000000 */
[----:B------:R-:W-:Y:S02]  /*7110*/  UIADD3 UR46, UR6, 0x300, URZ ;  /* 0x00000300062e7890 */ /* 0x000fe4000fffe03f */
[----:B------:R1:W-:Y:S01]  /*7120*/  BAR.SYNC.DEFER_BLOCKING R15, 0x100 ;  /* 0x0004000f0000751d */ /* 0x0003e20000010000 */
[----:B------:R-:W-:Y:S02]  /*7130*/  UIADD3 UR50, UR6, 0x380, URZ ;  /* 0x0000038006327890 */ /* 0x000fe4000fffe03f */
[----:B------:R-:W-:Y:S02]  /*7140*/  UIADD3 UR54, UR6, 0x400, URZ ;  /* 0x0000040006367890 */ /* 0x000fe4000fffe03f */
[----:B------:R-:W-:Y:S01]  /*7150*/  UIADD3 UR10, UR6, 0x500, URZ ;  /* 0x00000500060a7890 */ /* 0x000fe2000fffe03f */
[----:B------:R-:W-:Y:S01]  /*7160*/  UMOV UR44, UR18 ;  /* 0x00000012002c7c82 */ /* 0x000fe20008000000 */
[----:B------:R-:W-:Y:S01]  /*7170*/  UMOV UR45, UR19 ;  /* 0x00000013002d7c82 */ /* 0x000fe20008000000 */
[----:B------:R-:W-:Y:S01]  /*7180*/  UMOV UR48, UR18 ;  /* 0x0000001200307c82 */ /* 0x000fe20008000000 */
[----:B------:R-:W-:Y:S01]  /*7190*/  UMOV UR49, UR19 ;  /* 0x0000001300317c82 */ /* 0x000fe20008000000 */
[----:B------:R-:W-:Y:S01]  /*71a0*/  UMOV UR52, UR18 ;  /* 0x0000001200347c82 */ /* 0x000fe20008000000 */
[----:B------:R-:W-:Y:S01]  /*71b0*/  UMOV UR53, UR19 ;  /* 0x0000001300357c82 */ /* 0x000fe20008000000 */
[----:B------:R-:W-:Y:S01]  /*71c0*/  UMOV UR11, 0x40000040 ;  /* 0x40000040000b7882 */ /* 0x000fe20000000000 */
        /* <DEDUP_REMOVED lines=538> */
[----:B------:R-:W-:Y:S01]  /*9370*/  UIADD3 UR6, UR6, 0xa86, URZ ;  /* 0x00000a8606067890 */ /* 0x000fe2000fffe03f */
        /* <DEDUP_REMOVED lines=33> */
[----:B-1----:R-:W-:Y:S05]  /*9590*/  @P3 BRA `(.L_x_5533) ;  /* 0x00000000002c3947 */ /* 0x002fea0003800000 */
[----:B------:R-:W-:Y:S05]  /*95a0*/  @!P0 BRA `(.L_x_5534) ;  /* 0x0000000000048947 */ /* 0x000fea0003800000 */
[----:B------:R-:W-:Y:S01]  /*95b0*/  BPT.TRAP 0x1 ;  /* 0x000000040000795c */ /* 0x000fe20000300000 */
.L_x_5534:
[----:B------:R-:W-:Y:S01]  /*95c0*/  ULEA UR6, UR37, UR39, 0x3 ;  /* 0x0000002725067291 */ /* 0x000fe2000f8e183f */
[----:B------:R-:W-:-:S04]  /*95d0*/  MOV R15, UR60 ;  /* 0x0000003c000f7c02 */ /* 0x000fc80008000f00 */
[----:B------:R-:W-:-:S04]  /*95e0*/  SHF.L.U32 R15, R15, 0x1f, RZ ;  /* 0x0000001f0f0f7819 */ /* 0x000fc800000006ff */
[----:B------:R1:W2:Y:S01]  /*95f0*/  SYNCS.PHASECHK.TRANS64.TRYWAIT P2, [UR6+0x34850], R15 ;  /* 0x0348500fff0075a7 */ /* 0x0002a20008040146 */
[----:B------:R-:W-:Y:S05]  /*9600*/  @!P0 BRA `(.L_x_5535) ;  /* 0x0000000000048947 */ /* 0x000fea0003800000 */
[----:B------:R-:W-:Y:S01]  /*9610*/  BPT.TRAP 0x1 ;  /* 0x000000040000795c */ /* 0x000fe20000300000 */
.L_x_5535:
[----:B--2---:R-:W-:Y:S05]  /*9620*/  @P2 BRA `(.L_x_5533) ;  /* 0x0000000000082947 */ /* 0x004fea0003800000 */
[----:B------:R-:W2:Y:S02]  /*9630*/  SYNCS.PHASECHK.TRANS64.TRYWAIT P2, [UR6+0x34850], R15 ;  /* 0x0348500fff0075a7 */ /* 0x000ea40008040146 */
[----:B--2---:R-:W-:Y:S05]  /*9640*/  @!P2 BRA `(.L_x_5536) ;  /* 0x000000740008a947 */ /* 0x004fea0003800000 */
.L_x_5533:
        /* <DEDUP_REMOVED lines=9> */
[----:B------:R-:W1:Y:S01]  /*96e0*/  MUFU.TANH R15, R15 ;  /* 0x0000000f000f7308 */ /* 0x000e620000002400 */
[----:B------:R-:W-:Y:S01]  /*96f0*/  FMUL.FTZ R170, R173, UR7 ;  /* 0x00000007adaa7c20 */ /* 0x000fe20008410000 */
[----:B------:R-:W-:Y:S01]  /*9700*/  FMUL.FTZ R160, R160, UR7 ;  /* 0x00000007a0a07c20 */ /* 0x000fe20008410000 */
[----:B------:R-:W-:Y:S01]  /*9710*/  ULOP3.LUT UR6, UR6, 0x5800000, URZ, 0xfc, !UPT ;  /* 0x0580000006067892 */ /* 0x000fe2000f8efc3f */
[----:B------:R-:W-:Y:S01]  /*9720*/  FMUL.FTZ R161, R161, UR7 ;  /* 0x00000007a1a17c20 */ /* 0x000fe20008410000 */
[----:B------:R-:W-:Y:S01]  /*9730*/  FMUL.FTZ R164, R164, UR7 ;  /* 0x00000007a4a47c20 */ /* 0x000fe20008410000 */
[----:B------:R-:W-:Y:S01]  /*9740*/  FMUL.FTZ R21, R171, UR7 ;  /* 0x00000007ab157c20 */ /* 0x000fe20008410000 */
[----:B------:R-:W-:Y:S01]  /*9750*/  UIMAD UR6, UR37, 0xb00, UR6 ;  /* 0x00000b00250678a4 */ /* 0x000fe2000f8e0206 */
[----:B------:R-:W2:Y:S01]  /*9760*/  MUFU.TANH R20, R20 ;  /* 0x0000001400147308 */ /* 0x000ea20000002400 */
[----:B------:R-:W-:Y:S01]  /*9770*/  FMUL.FTZ R171, R174, UR7 ;  /* 0x00000007aeab7c20 */ /* 0x000fe20008410000 */
[----:B------:R-:W-:Y:S01]  /*9780*/  FMUL.FTZ R165, R165, UR7 ;  /* 0x00000007a5a57c20 */ /* 0x000fe20008410000 */
[----:B------:R-:W-:Y:S01]  /*9790*/  FMUL.FTZ R152, R152, UR7 ;  /* 0x0000000798987c20 */ /* 0x000fe20008410000 */
[----:B------:R-:W-:Y:S01]  /*97a0*/  FMUL.FTZ R153, R153, UR7 ;  /* 0x0000000799997c20 */ /* 0x000fe20008410000 */
[----:B------:R-:W-:Y:S01]  /*97b0*/  FMUL.FTZ R156, R156, UR7 ;  /* 0x000000079c9c7c20 */ /* 0x000fe20008410000 */
[----:B------:R-:W-:Y:S01]  /*97c0*/  UMOV UR10, UR6 ;  /* 0x00000006000a7c82 */ /* 0x000fe20008000000 */
[----:B------:R-:W-:Y:S01]  /*97d0*/  FMUL.FTZ R157, R157, UR7 ;  /* 0x000000079d9d7c20 */ /* 0x000fe20008410000 */
[----:B------:R-:W-:Y:S01]  /*97e0*/  HGMMA.64x128x16.F32.BF16 R24, R176, gdesc[UR8].tnspB, R24, gsb0 ;  /* 0x41e00008b0187df0 */ /* 0x000fe20008001818 */
[----:B------:R-:W-:Y:S01]  /*97f0*/  UIADD3 UR10, UR6, 0x80, URZ ;  /* 0x00000080060a7890 */ /* 0x000fe2000fffe03f */
[----:B------:R-:W3:Y:S01]  /*9800*/  MUFU.TANH R169, R169 ;  /* 0x000000a900a97308 */ /* 0x000ee20000002400 */
[----:B------:R-:W-:Y:S01]  /*9810*/  UMOV UR11, 0x40000040 ;  /* 0x40000040000b7882 */ /* 0x000fe20000000000 */
[----:B-1----:R-:W-:Y:S01]  /*9820*/  FMNMX.FTZ R173, R15, R12, !PT ;  /* 0x0000000c0fad7209 */ /* 0x002fe20007810000 */
[----:B------:R-:W-:Y:S01]  /*9830*/  FMUL.FTZ R144, R144, UR7 ;  /* 0x0000000790907c20 */ /* 0x000fe20008410000 */
[----:B------:R-:W-:Y:S01]  /*9840*/  FMUL.FTZ R145, R145, UR7 ;  /* 0x0000000791917c20 */ /* 0x000fe20008410000 */
[----:B------:R-:W-:Y:S01]  /*9850*/  FMUL.FTZ R148, R148, UR7 ;  /* 0x0000000794947c20 */ /* 0x000fe20008410000 */
[----:B------:R-:W-:Y:S01]  /*9860*/  FMUL.FTZ R149, R149, UR7 ;  /* 0x0000000795957c20 */ /* 0x000fe20008410000 */
[----:B--2---:R-:W-:Y:S01]  /*9870*/  FMNMX.FTZ R174, R20, R173, !PT ;  /* 0x000000ad14ae7209 */ /* 0x004fe20007810000 */
        /* <DEDUP_REMOVED lines=75> */
[----:B------:R-:W2:Y:S01]  /*9d30*/  S2R R227, SR_TID.X ;  /* 0x0000000000e37919 */ /* 0x000ea20000002100 */
[----:B------:R-:W-:-:S02]  /*9d40*/  ISETP.LT.AND P2, PT, RZ, UR61, PT ;  /* 0x0000003dff007c0c */ /* 0x000fc4000bf41270 */
[----:B------:R-:W-:Y:S02]  /*9d50*/  R2UR UR60, R2 ;  /* 0x00000000023c72ca */ /* 0x000fe400000e0000 */
[----:B------:R-:W4:Y:S01]  /*9d60*/  MUFU.TANH R145, R145 ;  /* 0x0000009100917308 */ /* 0x000f220000002400 */
[----:B---3--:R-:W-:-:S07]  /*9d70*/  FMNMX.FTZ R173, R157, R174, !PT ;  /* 0x000000ae9dad7209 */ /* 0x008fce0007810000 */
[----:B------:R-:W3:Y:S01]  /*9d80*/  MUFU.TANH R148, R148 ;  /* 0x0000009400947308 */ /* 0x000ee20000002400 */
[----:B-1----:R-:W-:-:S07]  /*9d90*/  FMNMX.FTZ R174, R144, R173, !PT ;  /* 0x000000ad90ae7209 */ /* 0x002fce0007810000 */
[----:B------:R-:W1:Y:S01]  /*9da0*/  MUFU.TANH R149, R149 ;  /* 0x0000009500957308 */ /* 0x000e620000002400 */
[----:B----4-:R-:W-:-:S07]  /*9db0*/  FMNMX.FTZ R173, R145, R174, !PT ;  /* 0x000000ae91ad7209 */ /* 0x010fce0007810000 */
[----:B------:R-:W4:Y:S01]  /*9dc0*/  MUFU.TANH R136, R136 ;  /* 0x0000008800887308 */ /* 0x000f220000002400 */
[----:B---3--:R-:W-:Y:S02]  /*9dd0*/  FMNMX.FTZ R174, R148, R173, !PT ;  /* 0x000000ad94ae7209 */ /* 0x008fe40007810000 */
[----:B--2---:R-:W-:-:S05]  /*9de0*/  SHF.R.U32.HI R227, RZ, 0x7, R227 ;  /* 0x00000007ffe37819 */ /* 0x004fca00000116e3 */
[----:B------:R-:W2:Y:S01]  /*9df0*/  MUFU.TANH R137, R137 ;  /* 0x0000008900897308 */ /* 0x000ea20000002400 */
[----:B-1----:R-:W-:Y:S01]  /*9e00*/  FMNMX.FTZ R173, R149, R174, !PT ;  /* 0x000000ae95ad7209 */ /* 0x002fe20007810000 */
[----:B------:R-:W-:-:S06]  /*9e10*/  FMUL.FTZ R174, R105, UR7 ;  /* 0x0000000769ae7c20 */ /* 0x000fcc0008410000 */
[----:B------:R-:W1:Y:S08]  /*9e20*/  MUFU.TANH R140, R140 ;  /* 0x0000008c008c7308 */ /* 0x000e700000002400 */
[----:B------:R-:W3:Y:S01]  /*9e30*/  MUFU.TANH R141, R141 ;  /* 0x0000008d008d7308 */ /* 0x000ee20000002400 */
[----:B------:R-:W-:Y:S02]  /*9e40*/  WARPGROUP.DEPBAR.LE gsb0, 0x0 ;  /* 0x00008000000079c5 */ /* 0x000fe40000010000 */
[----:B------:R-:W-:Y:S01]  /*9e50*/  WARPGROUP.ARRIVE ;  /* 0x00000000000079c5 */ /* 0x000fe20000000000 */
[----:B----4-:R-:W-:-:S04]  /*9e60*/  FMNMX.FTZ R176, R136, R173, !PT ;  /* 0x000000ad88b07209 */ /* 0x010fc80007810000 */
[----:B------:R-:W4:Y:S01]  /*9e70*/  MUFU.TANH R128, R128 ;  /* 0x0000008000807308 */ /* 0x000f220000002400 */
[----:B--2---:R-:W-:Y:S01]  /*9e80*/  FMNMX.FTZ R105, R137, R176, !PT ;  /* 0x000000b089697209 */ /* 0x004fe20007810000 */
[----:B------:R-:W-:Y:S01]  /*9e90*/  HGMMA.64x128x16.F32.BF16 R24, R180, gdesc[UR8].tnspB, R24, gsb0 ;  /* 0x41e00008b4187df0 */ /* 0x000fe20008001818 */
[----:B------:R-:W-:Y:S01]  /*9ea0*/  UIADD3 UR10, UR6, 0x100, URZ ;  /* 0x00000100060a7890 */ /* 0x000fe2000fffe03f */
[----:B------:R-:W-:-:S04]  /*9eb0*/  UMOV UR11, 0x40000040 ;  /* 0x40000040000b7882 */ /* 0x000fc80000000000 */
[----:B------:R-:W2:Y:S01]  /*9ec0*/  MUFU.TANH R129, R129 ;  /* 0x0000008100817308 */ /* 0x000ea20000002400 */
[----:B-1----:R-:W-:-:S04]  /*9ed0*/  FMNMX.FTZ R176, R140, R105, !PT ;  /* 0x000000698cb07209 */ /* 0x002fc80007810000 */
[----:B---3--:R-:W-:Y:S01]  /*9ee0*/  FMNMX.FTZ R105, R141, R176, !PT ;  /* 0x000000b08d697209 */ /* 0x008fe20007810000 */
[----:B------:R-:W-:Y:S02]  /*9ef0*/  FMUL.FTZ R176, R109, UR7 ;  /* 0x000000076db07c20 */ /* 0x000fe40008410000 */
[----:B------:R-:W1:Y:S01]  /*9f00*/  MUFU.TANH R132, R132 ;  /* 0x0000008400847308 */ /* 0x000e620000002400 */
[----:B----4-:R-:W-:-:S07]  /*9f10*/  FMNMX.FTZ R178, R128, R105, !PT ;  /* 0x0000006980b27209 */ /* 0x010fce0007810000 */
[----:B------:R-:W3:Y:S01]  /*9f20*/  MUFU.TANH R133, R133 ;  /* 0x0000008500857308 */ /* 0x000ee20000002400 */
[----:B--2---:R-:W-:-:S07]  /*9f30*/  FMNMX.FTZ R105, R129, R178, !PT ;  /* 0x000000b281697209 */ /* 0x004fce0007810000 */
[----:B------:R-:W2:Y:S01]  /*9f40*/  MUFU.TANH R120, R120 ;  /* 0x0000007800787308 */ /* 0x000ea20000002400 */
[----:B-1----:R-:W-:-:S07]  /*9f50*/  FMNMX.FTZ R178, R132, R105, !PT ;  /* 0x0000006984b27209 */ /* 0x002fce0007810000 */
[----:B------:R-:W1:Y:S01]  /*9f60*/  MUFU.TANH R121, R121 ;  /* 0x0000007900797308 */ /* 0x000e620000002400 */
[----:B---3--:R-:W-:Y:S01]  /*9f70*/  FMNMX.FTZ R105, R133, R178, !PT ;  /* 0x000000b285697209 */ /* 0x008fe20007810000 */
[----:B------:R-:W-:-:S06]  /*9f80*/  FMUL.FTZ R178, R97, UR7 ;  /* 0x0000000761b27c20 */ /* 0x000fcc0008410000 */
[----:B------:R-:W3:Y:S08]  /*9f90*/  MUFU.TANH R124, R124 ;  /* 0x0000007c007c7308 */ /* 0x000ef00000002400 */
[----:B------:R-:W4:Y:S08]  /*9fa0*/  MUFU.TANH R125, R125 ;  /* 0x0000007d007d7308 */ /* 0x000f300000002400 */
[----:B------:R-:W5:Y:S08]  /*9fb0*/  MUFU.TANH R112, R112 ;  /* 0x0000007000707308 */ /* 0x000f700000002400 */
        /* <DEDUP_REMOVED lines=9> */
[----:B------:R-:W5:Y:S01]  /*a050*/  MUFU.TANH R100, R100 ;  /* 0x0000006400647308 */ /* 0x000f620000002400 */
[----:B------:R-:W-:-:S02]  /*a060*/  WARPGROUP.DEPBAR.LE gsb0, 0x0 ;  /* 0x00008000000079c5 */ /* 0x000fc40000010000 */
[----:B------:R-:W-:Y:S01]  /*a070*/  WARPGROUP.ARRIVE ;  /* 0x00000000000079c5 */ /* 0x000fe20000000000 */
[----:B--2---:R-:W-:-:S04]  /*a080*/  FMNMX.FTZ R180, R120, R105, !PT ;  /* 0x0000006978b47209 */ /* 0x004fc80007810000 */
[----:B------:R-:W-:Y:S01]  /*a090*/  MUFU.TANH R92, R92 ;  /* 0x0000005c005c7308 */ /* 0x000fe20000002400 */
[----:B-1----:R-:W-:Y:S01]  /*a0a0*/  FMNMX.FTZ R97, R121, R180, !PT ;  /* 0x000000b479617209 */ /* 0x002fe20007810000 */
[----:B------:R-:W-:Y:S01]  /*a0b0*/  HGMMA.64x128x16.F32.BF16 R24, R184, gdesc[UR8].tnspB, R24, gsb0 ;  /* 0x41e00008b8187df0 */ /* 0x000fe20008001818 */
[----:B------:R-:W-:Y:S01]  /*a0c0*/  UIADD3 UR10, UR6, 0x180, URZ ;  /* 0x00000180060a7890 */ /* 0x000fe2000fffe03f */
[----:B------:R-:W-:Y:S01]  /*a0d0*/  UMOV UR11, 0x40000040 ;  /* 0x40000040000b7882 */ /* 0x000fe20000000000 */
[----:B---3--:R-:W-:-:S03]  /*a0e0*/  FMNMX.FTZ R180, R124, R97, !PT ;  /* 0x000000617cb47209 */ /* 0x008fc60007810000 */
[----:B------:R-:W-:Y:S01]  /*a0f0*/  MUFU.TANH R168, R168 ;  /* 0x000000a800a87308 */ /* 0x000fe20000002400 */
[----:B----4-:R-:W-:Y:S01]  /*a100*/  FMNMX.FTZ R97, R125, R180, !PT ;  /* 0x000000b47d617209 */ /* 0x010fe20007810000 */
[----:B------:R-:W-:-:S03]  /*a110*/  FMUL.FTZ R180, R101, UR7 ;  /* 0x0000000765b47c20 */ /* 0x000fc60008410000 */
[----:B-----5:R-:W-:-:S03]  /*a120*/  FMNMX.FTZ R182, R112, R97, !PT ;  /* 0x0000006170b67209 */ /* 0x020fc60007810000 */
[----:B------:R-:W-:Y:S01]  /*a130*/  MUFU.TANH R21, R21 ;  /* 0x0000001500157308 */ /* 0x000fe20000002400 */
[----:B------:R-:W-:Y:S01]  /*a140*/  FMNMX.FTZ R97, R113, R182, !PT ;  /* 0x000000b671617209 */ /* 0x000fe20007810000 */
[----:B------:R-:W-:-:S06]  /*a150*/  FMUL.FTZ R182, R88, UR7 ;  /* 0x0000000758b67c20 */ /* 0x000fcc0008410000 */
[----:B------:R-:W1:Y:S08]  /*a160*/  MUFU.TANH R180, R180 ;  /* 0x000000b400b47308 */ /* 0x000e700000002400 */
[----:B------:R-:W2:Y:S08]  /*a170*/  MUFU.TANH R182, R182 ;  /* 0x000000b600b67308 */ /* 0x000eb00000002400 */
        /* <DEDUP_REMOVED lines=16> */
[----:B------:R-:W-:-:S03]  /*a280*/  FMUL.FTZ R186, R93, UR7 ;  /* 0x000000075dba7c20 */ /* 0x000fc60008410000 */
[----:B------:R-:W-:Y:S01]  /*a290*/  MUFU.TANH R151, R151 ;  /* 0x0000009700977308 */ /* 0x000fe20000002400 */
[----:B------:R-:W-:Y:S01]  /*a2a0*/  FMNMX.FTZ R97, R117, R184, !PT ;  /* 0x000000b875617209 */ /* 0x000fe20007810000 */
[----:B------:R-:W-:Y:S01]  /*a2b0*/  HGMMA.64x128x16.F32.BF16 R24, R188, gdesc[UR8].tnspB, R24, gsb0 ;  /* 0x41e00008bc187df0 */ /* 0x000fe20008001818 */
[----:B------:R-:W-:Y:S01]  /*a2c0*/  UIADD3 UR10, UR6, 0x200, URZ ;  /* 0x00000200060a7890 */ /* 0x000fe2000fffe03f */
[----:B------:R-:W-:Y:S01]  /*a2d0*/  FMUL.FTZ R184, R89, UR7 ;  /* 0x0000000759b87c20 */ /* 0x000fe20008410000 */
[----:B------:R-:W-:Y:S01]  /*a2e0*/  UMOV UR11, 0x40000040 ;  /* 0x40000040000b7882 */ /* 0x000fe20000000000 */
[----:B------:R-:W-:Y:S02]  /*a2f0*/  FMNMX.FTZ R97, R104, R97, !PT ;  /* 0x0000006168617209 */ /* 0x000fe40007810000 */
[----:B------:R-:W-:Y:S01]  /*a300*/  MUFU.TANH R186, R186 ;  /* 0x000000ba00ba7308 */ /* 0x000fe20000002400 */
[----:B------:R-:W3:Y:S01]  /*a310*/  LDC R89, c[0x0][0x988] ;  /* 0x00026200ff597b82 */ /* 0x000ee20000000800 */
[----:B------:R-:W-:-:S04]  /*a320*/  FMNMX.FTZ R97, R174, R97, !PT ;  /* 0x00000061ae617209 */ /* 0x000fc80007810000 */
[----:B------:R-:W-:Y:S02]  /*a330*/  FMNMX.FTZ R97, R108, R97, !PT ;  /* 0x000000616c617209 */ /* 0x000fe40007810000 */
[----:B------:R-:W4:Y:S02]  /*a340*/  MUFU.TANH R184, R184 ;  /* 0x000000b800b87308 */ /* 0x000f240000002400 */
[----:B------:R-:W-:-:S04]  /*a350*/  FMNMX.FTZ R97, R176, R97, !PT ;  /* 0x00000061b0617209 */ /* 0x000fc80007810000 */
[----:B------:R-:W-:Y:S02]  /*a360*/  FMNMX.FTZ R97, R96, R97, !PT ;  /* 0x0000006160617209 */ /* 0x000fe40007810000 */
[----:B------:R-:W5:Y:S02]  /*a370*/  MUFU.TANH R138, R138 ;  /* 0x0000008a008a7308 */ /* 0x000f640000002400 */
[----:B------:R-:W-:-:S04]  /*a380*/  FMNMX.FTZ R97, R178, R97, !PT ;  /* 0x00000061b2617209 */ /* 0x000fc80007810000 */
[----:B------:R-:W-:Y:S02]  /*a390*/  FMNMX.FTZ R97, R100, R97, !PT ;  /* 0x0000006164617209 */ /* 0x000fe40007810000 */
[----:B------:R-:W5:Y:S02]  /*a3a0*/  MUFU.TANH R139, R139 ;  /* 0x0000008b008b7308 */ /* 0x000f640000002400 */
[----:B-1----:R-:W-:-:S04]  /*a3b0*/  FMNMX.FTZ R97, R180, R97, !PT ;  /* 0x00000061b4617209 */ /* 0x002fc80007810000 */
[----:B--2---:R-:W-:Y:S02]  /*a3c0*/  FMNMX.FTZ R97, R182, R97, !PT ;  /* 0x00000061b6617209 */ /* 0x004fe40007810000 */
[----:B------:R-:W1:Y:S02]  /*a3d0*/  MUFU.TANH R142, R142 ;  /* 0x0000008e008e7308 */ /* 0x000e640000002400 */
[----:B----4-:R-:W-:-:S04]  /*a3e0*/  FMNMX.FTZ R97, R184, R97, !PT ;  /* 0x00000061b8617209 */ /* 0x010fc80007810000 */
[----:B------:R-:W-:Y:S02]  /*a3f0*/  FMNMX.FTZ R97, R92, R97, !PT ;  /* 0x000000615c617209 */ /* 0x000fe40007810000 */
[----:B------:R-:W2:Y:S02]  /*a400*/  MUFU.TANH R143, R143 ;  /* 0x0000008f008f7308 */ /* 0x000ea40000002400 */
[----:B------:R-:W-:-:S05]  /*a410*/  FMNMX.FTZ R97, R186, R97, !PT ;  /* 0x00000061ba617209 */ /* 0x000fca0007810000 */
[----:B------:R-:W4:Y:S01]  /*a420*/  SHFL.BFLY PT, R88, R97, 0x2, 0x1f ;  /* 0x0c401f0061587f89 */ /* 0x000f2200000e0000 */
[----:B------:R-:W-:Y:S08]  /*a430*/  MUFU.TANH R130, R130 ;  /* 0x0000008200827308 */ /* 0x000ff00000002400 */
[----:B------:R-:W-:Y:S08]  /*a440*/  MUFU.TANH R131, R131 ;  /* 0x0000008300837308 */ /* 0x000ff00000002400 */
[----:B------:R-:W-:Y:S01]  /*a450*/  MUFU.TANH R134, R134 ;  /* 0x0000008600867308 */ /* 0x000fe20000002400 */
[----:B----4-:R-:W-:-:S07]  /*a460*/  FMNMX.FTZ R88, R97, R88, !PT ;  /* 0x0000005861587209 */ /* 0x010fce0007810000 */
[----:B------:R-:W-:Y:S01]  /*a470*/  MUFU.TANH R135, R135 ;  /* 0x0000008700877308 */ /* 0x000fe20000002400 */
[----:B------:R-:W4:Y:S07]  /*a480*/  SHFL.BFLY PT, R93, R88, 0x1, 0x1f ;  /* 0x0c201f00585d7f89 */ /* 0x000f2e00000e0000 */
[----:B------:R-:W-:Y:S08]  /*a490*/  MUFU.TANH R122, R122 ;  /* 0x0000007a007a7308 */ /* 0x000ff00000002400 */
[----:B------:R-:W-:Y:S08]  /*a4a0*/  MUFU.TANH R123, R123 ;  /* 0x0000007b007b7308 */ /* 0x000ff00000002400 */
[----:B------:R-:W-:Y:S01]  /*a4b0*/  MUFU.TANH R126, R126 ;  /* 0x0000007e007e7308 */ /* 0x000fe20000002400 */
[----:B----4-:R-:W-:-:S07]  /*a4c0*/  FMNMX.FTZ R88, R88, R93, !PT ;  /* 0x0000005d58587209 */ /* 0x010fce0007810000 */
[----:B------:R-:W-:Y:S01]  /*a4d0*/  MUFU.TANH R127, R127 ;  /* 0x0000007f007f7308 */ /* 0x000fe20000002400 */
[----:B------:R-:W-:-:S07]  /*a4e0*/  FADD.FTZ R12, -R88, R12 ;  /* 0x0000000c580c7221 */ /* 0x000fce0000010100 */
        /* <DEDUP_REMOVED lines=8> */
[----:B------:R-:W-:Y:S01]  /*a570*/  HGMMA.64x128x16.F32.BF16 R24, R192, gdesc[UR8].tnspB, R24, gsb0 ;  /* 0x41e00008c0187df0 */ /* 0x000fe20008001818 */
        /* <DEDUP_REMOVED lines=13> */
[----:B------:R-:W-:-:S04]  /*a650*/  FMUL.FTZ R192, R111, UR7 ;  /* 0x000000076fc07c20 */ /* 0x000fc80008410000 */
[----:B------:R-:W-:Y:S01]  /*a660*/  HGMMA.64x128x16.F32.BF16 R24, R196, gdesc[UR8].tnspB, R24, gsb0 ;  /* 0x41e00008c4187df0 */ /* 0x000fe20008001818 */
[----:B------:R-:W-:Y:S01]  /*a670*/  UIADD3 UR10, UR6, 0x300, URZ ;  /* 0x00000300060a7890 */ /* 0x000fe2000fffe03f */
[----:B------:R-:W-:Y:S01]  /*a680*/  MUFU.TANH R192, R192 ;  /* 0x000000c000c07308 */ /* 0x000fe20000002400 */
[----:B------:R-:W-:-:S07]  /*a690*/  UMOV UR11, 0x40000040 ;  /* 0x40000040000b7882 */ /* 0x000fce0000000000 */
[----:B------:R-:W-:Y:S01]  /*a6a0*/  MUFU.TANH R194, R194 ;  /* 0x000000c200c27308 */ /* 0x000fe20000002400 */
[----:B------:R-:W-:Y:S02]  /*a6b0*/  WARPGROUP.DEPBAR.LE gsb0, 0x0 ;  /* 0x00008000000079c5 */ /* 0x000fe40000010000 */
[----:B------:R-:W-:Y:S01]  /*a6c0*/  WARPGROUP.ARRIVE ;  /* 0x00000000000079c5 */ /* 0x000fe20000000000 */
[----:B------:R-:W-:Y:S01]  /*a6d0*/  FMUL.FTZ R198, R91, UR7 ;  /* 0x000000075bc67c20 */ /* 0x000fe20008410000 */
[-C--:B---3--:R-:W-:Y:S01]  /*a6e0*/  FMUL.FTZ R91, R12, R89.reuse ;  /* 0x000000590c5b7220 */ /* 0x088fe20000410000 */
[-C--:B------:R-:W-:Y:S01]  /*a6f0*/  FMUL.FTZ R12, R88, R89.reuse ;  /* 0x00000059580c7220 */ /* 0x080fe20000410000 */
[----:B------:R-:W-:Y:S02]  /*a700*/  FMUL.FTZ R196, R103, UR7 ;  /* 0x0000000767c47c20 */ /* 0x000fe40008410000 */
[----:B------:R-:W-:Y:S01]  /*a710*/  HGMMA.64x128x16.F32.BF16 R24, R200, gdesc[UR8].tnspB, R24, gsb0 ;  /* 0x41e00008c8187df0 */ /* 0x000fe20008001818 */
[----:B------:R-:W-:Y:S01]  /*a720*/  UIADD3 UR10, UR6, 0x380, URZ ;  /* 0x00000380060a7890 */ /* 0x000fe2000fffe03f */
[--C-:B------:R-:W-:Y:S01]  /*a730*/  FFMA.FTZ R101, R152, R89, -R12.reuse ;  /* 0x0000005998657223 */ /* 0x100fe2000001080c */
[----:B------:R-:W-:Y:S01]  /*a740*/  UMOV UR11, 0x40000040 ;  /* 0x40000040000b7882 */ /* 0x000fe20000000000 */
[----:B------:R-:W-:Y:S01]  /*a750*/  FMNMX.FTZ R152, R168, R3, !PT ;  /* 0x00000003a8987209 */ /* 0x000fe20007810000 */
[-CC-:B------:R-:W-:Y:S01]  /*a760*/  FFMA.FTZ R99, R156, R89.reuse, -R12.reuse ;  /* 0x000000599c637223 */ /* 0x180fe2000001080c */
[-CC-:B------:R-:W-:Y:S01]  /*a770*/  FFMA.FTZ R107, R148, R89.reuse, -R12.reuse ;  /* 0x00000059946b7223 */ /* 0x180fe2000001080c */
[-CC-:B------:R-:W-:Y:S01]  /*a780*/  FFMA.FTZ R119, R140, R89.reuse, -R12.reuse ;  /* 0x000000598c777223 */ /* 0x180fe2000001080c */
[----:B------:R-:W-:Y:S01]  /*a790*/  FMNMX.FTZ R152, R21, R152, !PT ;  /* 0x0000009815987209 */ /* 0x000fe20007810000 */
[-CC-:B------:R-:W-:Y:S01]  /*a7a0*/  FFMA.FTZ R111, R128, R89.reuse, -R12.reuse ;  /* 0x00000059806f7223 */ /* 0x180fe2000001080c */
[----:B------:R-:W-:Y:S01]  /*a7b0*/  MUFU.TANH R196, R196 ;  /* 0x000000c400c47308 */ /* 0x000fe20000002400 */
[-CC-:B------:R-:W-:Y:S01]  /*a7c0*/  FFMA.FTZ R133, R133, R89.reuse, -R12.reuse ;  /* 0x0000005985857223 */ /* 0x180fe2000001080c */
[----:B------:R-:W-:Y:S01]  /*a7d0*/  FMNMX.FTZ R97, R171, R152, !PT ;  /* 0x00000098ab617209 */ /* 0x000fe20007810000 */
[-CC-:B------:R-:W-:Y:S01]  /*a7e0*/  FFMA.FTZ R149, R149, R89.reuse, -R12.reuse ;  /* 0x0000005995957223 */ /* 0x180fe2000001080c */
[-CC-:B------:R-:W-:Y:S01]  /*a7f0*/  FFMA.FTZ R145, R145, R89.reuse, -R12.reuse ;  /* 0x0000005991917223 */ /* 0x180fe2000001080c */
[--C-:B------:R-:W-:Y:S01]  /*a800*/  FFMA.FTZ R137, R137, R89, -R12.reuse ;  /* 0x0000005989897223 */ /* 0x100fe2000001080c */
[----:B------:R-:W-:Y:S01]  /*a810*/  FMNMX.FTZ R97, R172, R97, !PT ;  /* 0x00000061ac617209 */ /* 0x000fe20007810000 */
[-CC-:B------:R-:W-:Y:S01]  /*a820*/  FFMA.FTZ R141, R141, R89.reuse, -R12.reuse ;  /* 0x000000598d8d7223 */ /* 0x180fe2000001080c */
[----:B------:R-:W-:Y:S01]  /*a830*/  MUFU.TANH R198, R198 ;  /* 0x000000c600c67308 */ /* 0x000fe20000002400 */
[--C-:B------:R-:W-:Y:S01]  /*a840*/  FFMA.FTZ R230, R15, R89, -R12.reuse ;  /* 0x000000590fe67223 */ /* 0x100fe2000001080c */
[----:B------:R-:W-:Y:S01]  /*a850*/  FMNMX.FTZ R156, R162, R97, !PT ;  /* 0x00000061a29c7209 */ /* 0x000fe20007810000 */
[-CC-:B------:R-:W-:Y:S01]  /*a860*/  FFMA.FTZ R97, R144, R89.reuse, -R12.reuse ;  /* 0x0000005990617223 */ /* 0x180fe2000001080c */
[-CC-:B------:R-:W-:Y:S01]  /*a870*/  FFMA.FTZ R15, R20, R89.reuse, -R12.reuse ;  /* 0x00000059140f7223 */ /* 0x180fe2000001080c */
[-CC-:B------:R-:W-:Y:S01]  /*a880*/  FFMA.FTZ R95, R170, R89.reuse, -R12.reuse ;  /* 0x00000059aa5f7223 */ /* 0x180fe2000001080c */
[----:B------:R-:W-:Y:S01]  /*a890*/  FMNMX.FTZ R105, R163, R156, !PT ;  /* 0x0000009ca3697209 */ /* 0x000fe20007810000 */
[-CC-:B------:R-:W-:Y:S01]  /*a8a0*/  FFMA.FTZ R93, R160, R89.reuse, -R12.reuse ;  /* 0x00000059a05d7223 */ /* 0x180fe2000001080c */
[-CC-:B------:R-:W-:Y:S01]  /*a8b0*/  FFMA.FTZ R103, R164, R89.reuse, -R12.reuse ;  /* 0x00000059a4677223 */ /* 0x180fe2000001080c */
[--C-:B------:R-:W-:Y:S01]  /*a8c0*/  FFMA.FTZ R20, R169, R89, -R12.reuse ;  /* 0x00000059a9147223 */ /* 0x100fe2000001080c */
[----:B------:R-:W-:Y:S01]  /*a8d0*/  FMNMX.FTZ R144, R166, R105, !PT ;  /* 0x00000069a6907209 */ /* 0x000fe20007810000 */
[-CC-:B------:R-:W-:Y:S01]  /*a8e0*/  FFMA.FTZ R170, R161, R89.reuse, -R12.reuse ;  /* 0x00000059a1aa7223 */ /* 0x180fe2000001080c */
[-CC-:B------:R-:W-:Y:S01]  /*a8f0*/  FFMA.FTZ R160, R165, R89.reuse, -R12.reuse ;  /* 0x00000059a5a07223 */ /* 0x180fe2000001080c */
[-CC-:B------:R-:W-:Y:S01]  /*a900*/  FFMA.FTZ R164, R153, R89.reuse, -R12.reuse ;  /* 0x0000005999a47223 */ /* 0x180fe2000001080c */
[----:B------:R-:W-:Y:S01]  /*a910*/  FMNMX.FTZ R105, R167, R144, !PT ;  /* 0x00000090a7697209 */ /* 0x000fe20007810000 */
[-CC-:B------:R-:W-:Y:S01]  /*a920*/  FFMA.FTZ R152, R157, R89.reuse, -R12.reuse ;  /* 0x000000599d987223 */ /* 0x180fe2000001080c */
[----:B------:R3:W-:Y:S01]  /*a930*/  MUFU.EX2 R144, R145 ;  /* 0x0000009100907308 */ /* 0x0007e20000000800 */
        /* <DEDUP_REMOVED lines=8> */
[--C-:B---3--:R-:W-:Y:S01]  /*a9c0*/  FFMA.FTZ R145, R184, R89, -R12.reuse ;  /* 0x00000059b8917223 */ /* 0x108fe2000001080c */
[----:B------:R-:W-:Y:S01]  /*a9d0*/  FMNMX.FTZ R148, R158, R105, !PT ;  /* 0x000000699e947209 */ /* 0x000fe20007810000 */
[----:B------:R-:W-:Y:S01]  /*a9e0*/  FFMA.FTZ R186, R186, R89, -R12 ;  /* 0x00000059baba7223 */ /* 0x000fe2000001080c */
[----:B------:R-:W-:Y:S02]  /*a9f0*/  MUFU.EX2 R91, R91 ;  /* 0x0000005b005b7308 */ /* 0x000fe40000000800 */
[----:B------:R-:W-:-:S04]  /*aa00*/  FMNMX.FTZ R105, R159, R148, !PT ;  /* 0x000000949f697209 */ /* 0x000fc80007810000 */
[----:B------:R-:W-:Y:S01]  /*aa10*/  FMNMX.FTZ R156, R146, R105, !PT ;  /* 0x00000069929c7209 */ /* 0x000fe20007810000 */
[----:B------:R-:W-:Y:S01]  /*aa20*/  FFMA.FTZ R105, R136, R89, -R12 ;  /* 0x0000005988697223 */ /* 0x000fe2000001080c */
[----:B------:R-:W-:Y:S02]  /*aa30*/  MUFU.EX2 R148, R149 ;  /* 0x0000009500947308 */ /* 0x000fe40000000800 */
[----:B------:R-:W-:-:S04]  /*aa40*/  FMNMX.FTZ R109, R147, R156, !PT ;  /* 0x0000009c936d7209 */ /* 0x000fc80007810000 */
[----:B------:R-:W-:Y:S02]  /*aa50*/  FMNMX.FTZ R136, R150, R109, !PT ;  /* 0x0000006d96887209 */ /* 0x000fe40007810000 */
[----:B------:R-:W3:Y:S02]  /*aa60*/  MUFU.EX2 R230, R230 ;  /* 0x000000e600e67308 */ /* 0x000ee40000000800 */
[----:B------:R-:W-:-:S04]  /*aa70*/  FMNMX.FTZ R109, R151, R136, !PT ;  /* 0x00000088976d7209 */ /* 0x000fc80007810000 */
[----:B-----5:R-:W-:Y:S02]  /*aa80*/  FMNMX.FTZ R156, R138, R109, !PT ;  /* 0x0000006d8a9c7209 */ /* 0x020fe40007810000 */
[----:B------:R4:W-:Y:S02]  /*aa90*/  MUFU.EX2 R136, R137 ;  /* 0x0000008900887308 */ /* 0x0009e40000000800 */
[----:B------:R-:W-:-:S04]  /*aaa0*/  FMNMX.FTZ R109, R139, R156, !PT ;  /* 0x0000009c8b6d7209 */ /* 0x000fc80007810000 */
[----:B-1----:R-:W-:Y:S02]  /*aab0*/  FMNMX.FTZ R140, R142, R109, !PT ;  /* 0x0000006d8e8c7209 */ /* 0x002fe40007810000 */
[----:B------:R-:W1:Y:S01]  /*aac0*/  MUFU.EX2 R15, R15 ;  /* 0x0000000f000f7308 */ /* 0x000e620000000800 */
[----:B----4-:R-:W-:Y:S01]  /*aad0*/  FFMA.FTZ R137, R176, R89, -R12 ;  /* 0x00000059b0897223 */ /* 0x010fe2000001080c */
[----:B--2---:R-:W-:Y:S01]  /*aae0*/  FMNMX.FTZ R109, R143, R140, !PT ;  /* 0x0000008c8f6d7209 */ /* 0x004fe20007810000 */
[----:B---3--:R-:W-:-:S03]  /*aaf0*/  FFMA.FTZ R14, R91, R14, R230 ;  /* 0x0000000e5b0e7223 */ /* 0x008fc600000100e6 */
[----:B------:R-:W-:Y:S02]  /*ab00*/  FMNMX.FTZ R156, R130, R109, !PT ;  /* 0x0000006d829c7209 */ /* 0x000fe40007810000 */
[----:B------:R2:W-:Y:S02]  /*ab10*/  MUFU.EX2 R140, R141 ;  /* 0x0000008d008c7308 */ /* 0x0005e40000000800 */
[----:B------:R-:W-:Y:S01]  /*ab20*/  FMNMX.FTZ R109, R131, R156, !PT ;  /* 0x0000009c836d7209 */ /* 0x000fe20007810000 */
[----:B------:R-:W-:-:S03]  /*ab30*/  FFMA.FTZ R156, R129, R89, -R12 ;  /* 0x00000059819c7223 */ /* 0x000fc6000001080c */
[----:B------:R-:W-:Y:S02]  /*ab40*/  FMNMX.FTZ R128, R134, R109, !PT ;  /* 0x0000006d86807209 */ /* 0x000fe40007810000 */
[----:B------:R-:W-:Y:S01]  /*ab50*/  MUFU.EX2 R20, R20 ;  /* 0x0000001400147308 */ /* 0x000fe20000000800 */
[--C-:B--2---:R-:W-:Y:S01]  /*ab60*/  FFMA.FTZ R141, R180, R89, -R12.reuse ;  /* 0x00000059b48d7223 */ /* 0x104fe2000001080c */
[----:B------:R-:W-:Y:S02]  /*ab70*/  FMNMX.FTZ R109, R135, R128, !PT ;  /* 0x00000080876d7209 */ /* 0x000fe40007810000 */
[----:B-1----:R-:W-:Y:S02]  /*ab80*/  F2FP.BF16.F32.PACK_AB R176, R15, R230 ;  /* 0x000000e60fb0723e */ /* 0x002fe400000010ff */
        /* <DEDUP_REMOVED lines=11> */
[----:B------:R-:W1:Y:S02]  /*ac40*/  MUFU.EX2 R170, R170 ;  /* 0x000000aa00aa7308 */ /* 0x000e640000000800 */
[----:B------:R-:W-:-:S04]  /*ac50*/  FMNMX.FTZ R129, R188, R129, !PT ;  /* 0x00000081bc817209 */ /* 0x000fc80007810000 */
[----:B------:R-:W-:Y:S02]  /*ac60*/  FMNMX.FTZ R129, R106, R129, !PT ;  /* 0x000000816a817209 */ /* 0x000fe40007810000 */
[----:B------:R-:W-:Y:S02]  /*ac70*/  MUFU.EX2 R103, R103 ;  /* 0x0000006700677308 */ /* 0x000fe40000000800 */
[----:B------:R-:W-:-:S04]  /*ac80*/  FMNMX.FTZ R129, R190, R129, !PT ;  /* 0x00000081be817209 */ /* 0x000fc80007810000 */
[----:B------:R-:W-:Y:S01]  /*ac90*/  FMNMX.FTZ R129, R110, R129, !PT ;  /* 0x000000816e817209 */ /* 0x000fe20007810000 */
[----:B------:R-:W-:Y:S02]  /*aca0*/  WARPGROUP.DEPBAR.LE gsb0, 0x0 ;  /* 0x00008000000079c5 */ /* 0x000fe40000010000 */
[----:B------:R-:W-:Y:S01]  /*acb0*/  WARPGROUP.ARRIVE ;  /* 0x00000000000079c5 */ /* 0x000fe20000000000 */
[----:B------:R-:W-:Y:S01]  /*acc0*/  FMNMX.FTZ R129, R192, R129, !PT ;  /* 0x00000081c0817209 */ /* 0x000fe20007810000 */
[-CC-:B------:R-:W-:Y:S01]  /*acd0*/  FFMA.FTZ R200, R120, R89.reuse, -R12.reuse ;  /* 0x0000005978c87223 */ /* 0x180fe2000001080c */
[----:B------:R-:W-:Y:S01]  /*ace0*/  FFMA.FTZ R202, R124, R89, -R12 ;  /* 0x000000597cca7223 */ /* 0x000fe2000001080c */
[----:B------:R-:W-:Y:S01]  /*acf0*/  MUFU.EX2 R160, R160 ;  /* 0x000000a000a07308 */ /* 0x000fe20000000800 */
[----:B------:R-:W-:Y:S01]  /*ad00*/  FMNMX.FTZ R129, R98, R129, !PT ;  /* 0x0000008162817209 */ /* 0x000fe20007810000 */
[----:B------:R-:W-:Y:S01]  /*ad10*/  HGMMA.64x128x16.F32.BF16 R24, R204, gdesc[UR8].tnspB, R24, gsb0 ;  /* 0x41e00008cc187df0 */ /* 0x000fe20008001818 */
[----:B------:R-:W-:Y:S01]  /*ad20*/  UIADD3 UR10, UR6, 0x400, URZ ;  /* 0x00000400060a7890 */ /* 0x000fe2000fffe03f */
[----:B-1----:R-:W-:Y:S01]  /*ad30*/  F2FP.BF16.F32.PACK_AB R180, R170, R93 ;  /* 0x0000005daab4723e */ /* 0x002fe200000010ff */
[----:B------:R-:W-:Y:S01]  /*ad40*/  UMOV UR11, 0x40000040 ;  /* 0x40000040000b7882 */ /* 0x000fe20000000000 */
[----:B------:R-:W-:-:S02]  /*ad50*/  FMNMX.FTZ R129, R194, R129, !PT ;  /* 0x00000081c2817209 */ /* 0x000fc40007810000 */
[----:B------:R-:W-:Y:S02]  /*ad60*/  MUFU.EX2 R101, R101 ;  /* 0x0000006500657308 */ /* 0x000fe40000000800 */
[----:B------:R-:W-:-:S04]  /*ad70*/  FMNMX.FTZ R129, R102, R129, !PT ;  /* 0x0000008166817209 */ /* 0x000fc80007810000 */
[----:B------:R-:W-:Y:S02]  /*ad80*/  FMNMX.FTZ R129, R196, R129, !PT ;  /* 0x00000081c4817209 */ /* 0x000fe40007810000 */
[----:B------:R-:W1:Y:S02]  /*ad90*/  MUFU.EX2 R164, R164 ;  /* 0x000000a400a47308 */ /* 0x000e640000000800 */
[----:B------:R-:W-:-:S04]  /*ada0*/  FMNMX.FTZ R129, R90, R129, !PT ;  /* 0x000000815a817209 */ /* 0x000fc80007810000 */
[----:B------:R-:W-:Y:S02]  /*adb0*/  FMNMX.FTZ R129, R198, R129, !PT ;  /* 0x00000081c6817209 */ /* 0x000fe40007810000 */
[----:B------:R-:W-:Y:S02]  /*adc0*/  MUFU.EX2 R99, R99 ;  /* 0x0000006300637308 */ /* 0x000fe40000000800 */
[----:B------:R-:W-:-:S06]  /*add0*/  FMNMX.FTZ R129, R94, R129, !PT ;  /* 0x000000815e817209 */ /* 0x000fcc0007810000 */
        /* <DEDUP_REMOVED lines=18> */
[----:B------:R-:W-:Y:S01]  /*af00*/  FMNMX.FTZ R112, R228, R129, !PT ;  /* 0x00000081e4707209 */ /* 0x000fe20007810000 */
[-CC-:B------:R-:W-:Y:S01]  /*af10*/  FFMA.FTZ R206, R116, R89.reuse, -R12.reuse ;  /* 0x0000005974ce7223 */ /* 0x180fe2000001080c */
[-CC-:B------:R-:W-:Y:S01]  /*af20*/  FFMA.FTZ R116, R92, R89.reuse, -R12.reuse ;  /* 0x000000595c747223 */ /* 0x180fe2000001080c */
[----:B------:R-:W-:Y:S01]  /*af30*/  FFMA.FTZ R129, R174, R89, -R12 ;  /* 0x00000059ae817223 */ /* 0x000fe2000001080c */
[----:B------:R-:W-:Y:S01]  /*af40*/  HGMMA.64x128x16.F32.BF16 R24, R208, gdesc[UR8].tnspB, R24, gsb0 ;  /* 0x41e00008d0187df0 */ /* 0x000fe20008001818 */
[----:B------:R-:W-:Y:S01]  /*af50*/  UIADD3 UR10, UR6, 0x480, URZ ;  /* 0x00000480060a7890 */ /* 0x000fe2000fffe03f */
[----:B------:R-:W1:Y:S01]  /*af60*/  SHFL.BFLY PT, R133, R112, 0x2, 0x1f ;  /* 0x0c401f0070857f89 */ /* 0x000e6200000e0000 */
[----:B------:R-:W-:Y:S01]  /*af70*/  UMOV UR11, 0x40000040 ;  /* 0x40000040000b7882 */ /* 0x000fe20000000000 */
        /* <DEDUP_REMOVED lines=15> */
[----:B------:R-:W-:Y:S01]  /*b070*/  HGMMA.64x128x16.F32.BF16 R24, R212, gdesc[UR8].tnspB, R24, gsb0 ;  /* 0x41e00008d4187df0 */ /* 0x000fe20008001818 */
[----:B------:R-:W-:Y:S01]  /*b080*/  UIADD3 UR10, UR6, 0x500, URZ ;  /* 0x00000500060a7890 */ /* 0x000fe2000fffe03f */
[----:B------:R-:W1:Y:S01]  /*b090*/  SHFL.BFLY PT, R149, R108, 0x1, 0x1f ;  /* 0x0c201f006c957f89 */ /* 0x000e6200000e0000 */
[----:B------:R-:W-:Y:S01]  /*b0a0*/  UMOV UR11, 0x40000040 ;  /* 0x40000040000b7882 */ /* 0x000fe20000000000 */
[----:B------:R-:W-:Y:S01]  /*b0b0*/  F2FP.BF16.F32.PACK_AB R178, R95, R20 ;  /* 0x000000145fb2723e */ /* 0x000fe200000010ff */
[----:B------:R-:W-:Y:S01]  /*b0c0*/  MUFU.EX2 R208, R208 ;  /* 0x000000d000d07308 */ /* 0x000fe20000000800 */
[----:B------:R-:W-:Y:S01]  /*b0d0*/  UIADD3 UR6, UR61, -0x1, URZ ;  /* 0xffffffff3d067890 */ /* 0x000fe2000fffe03f */
[----:B------:R-:W-:-:S06]  /*b0e0*/  F2FP.BF16.F32.PACK_AB R182, R160, R103 ;  /* 0x00000067a0b6723e */ /* 0x000fcc00000010ff */
[----:B------:R-:W-:Y:S01]  /*b0f0*/  MUFU.EX2 R210, R210 ;  /* 0x000000d200d27308 */ /* 0x000fe20000000800 */
[----:B------:R-:W-:-:S07]  /*b100*/  UMOV UR61, UR6 ;  /* 0x00000006003d7c82 */ /* 0x000fce0008000000 */
[----:B------:R-:W-:Y:S01]  /*b110*/  MUFU.EX2 R133, R133 ;  /* 0x0000008500857308 */ /* 0x000fe20000000800 */
[----:B-1----:R-:W-:-:S07]  /*b120*/  FMNMX.FTZ R92, R108, R149, !PT ;  /* 0x000000956c5c7209 */ /* 0x002fce0007810000 */
[----:B------:R1:W-:Y:S01]  /*b130*/  MUFU.EX2 R108, R116 ;  /* 0x00000074006c7308 */ /* 0x0003e20000000800 */
[C---:B------:R-:W-:Y:S01]  /*b140*/  FADD.FTZ R12, -R92.reuse, R3 ;  /* 0x000000035c0c7221 */ /* 0x040fe20000010100 */
[----:B------:R-:W-:-:S03]  /*b150*/  FMUL.FTZ R120, R92, R89 ;  /* 0x000000595c787220 */ /* 0x000fc60000410000 */
[-C--:B------:R-:W-:Y:S01]  /*b160*/  FMUL.FTZ R12, R12, R89.reuse ;  /* 0x000000590c0c7220 */ /* 0x080fe20000410000 */
[-CC-:B------:R-:W-:Y:S01]  /*b170*/  FFMA.FTZ R177, R168, R89.reuse, -R120.reuse ;  /* 0x00000059a8b17223 */ /* 0x180fe20000010878 */
[-CC-:B------:R-:W-:Y:S01]  /*b180*/  FFMA.FTZ R112, R21, R89.reuse, -R120.reuse ;  /* 0x0000005915707223 */ /* 0x180fe20000010878 */
[----:B------:R-:W-:Y:S02]  /*b190*/  IMAD.U32 R21, RZ, RZ, UR38 ;  /* 0x00000026ff157e24 */ /* 0x000fe4000f8e00ff */
[-CC-:B------:R-:W-:Y:S01]  /*b1a0*/  FFMA.FTZ R179, R171, R89.reuse, -R120.reuse ;  /* 0x00000059abb37223 */ /* 0x180fe20000010878 */
[-CC-:B------:R-:W-:Y:S01]  /*b1b0*/  FFMA.FTZ R197, R130, R89.reuse, -R120.reuse ;  /* 0x0000005982c57223 */ /* 0x180fe20000010878 */
[----:B------:R-:W-:Y:S01]  /*b1c0*/  MUFU.EX2 R12, R12 ;  /* 0x0000000c000c7308 */ /* 0x000fe20000000800 */
[-CC-:B------:R-:W-:Y:S01]  /*b1d0*/  FFMA.FTZ R130, R131, R89.reuse, -R120.reuse ;  /* 0x0000005983827223 */ /* 0x180fe20000010878 */
[----:B------:R-:W-:Y:S01]  /*b1e0*/  @!P1 LEA R131, R21, UR39, 0x3 ;  /* 0x0000002715839c11 */ /* 0x000fe2000f8e18ff */
[-CC-:B-1----:R-:W-:Y:S01]  /*b1f0*/  FFMA.FTZ R116, R172, R89.reuse, -R120.reuse ;  /* 0x00000059ac747223 */ /* 0x182fe20000010878 */
[-CC-:B------:R-:W-:Y:S01]  /*b200*/  FFMA.FTZ R181, R162, R89.reuse, -R120.reuse ;  /* 0x00000059a2b57223 */ /* 0x180fe20000010878 */
[-CC-:B------:R-:W-:Y:S01]  /*b210*/  FFMA.FTZ R199, R134, R89.reuse, -R120.reuse ;  /* 0x0000005986c77223 */ /* 0x180fe20000010878 */
[----:B------:R-:W-:Y:S01]  /*b220*/  IADD3 R21, -R227, 0xb, RZ ;  /* 0x0000000be3157810 */ /* 0x000fe20007ffe1ff */
[----:B------:R-:W-:Y:S01]  /*b230*/  @!P1 VIADD R131, R131, 0x34840 ;  /* 0x0003484083839836 */ /* 0x000fe20000000000 */
[----:B------:R-:W1:Y:S01]  /*b240*/  MUFU.EX2 R177, R177 ;  /* 0x000000b100b17308 */ /* 0x000e620000000800 */
[-CC-:B------:R-:W-:Y:S01]  /*b250*/  FFMA.FTZ R124, R163, R89.reuse, -R120.reuse ;  /* 0x00000059a37c7223 */ /* 0x180fe20000010878 */
[-CC-:B------:R-:W-:Y:S01]  /*b260*/  FFMA.FTZ R134, R135, R89.reuse, -R120.reuse ;  /* 0x0000005987867223 */ /* 0x180fe20000010878 */
[----:B------:R-:W-:Y:S01]  /*b270*/  IMAD.U32 R135, RZ, RZ, UR37 ;  /* 0x00000025ff877e24 */ /* 0x000fe2000f8e00ff */
[----:B------:R-:W-:Y:S01]  /*b280*/  @!P1 PRMT R131, RZ, 0x654, R131 ;  /* 0x00000654ff839816 */ /* 0x000fe20000000083 */
[-CC-:B------:R-:W-:Y:S01]  /*b290*/  FFMA.FTZ R183, R166, R89.reuse, -R120.reuse ;  /* 0x00000059a6b77223 */ /* 0x180fe20000010878 */
[-CC-:B------:R-:W-:Y:S01]  /*b2a0*/  FFMA.FTZ R201, R122, R89.reuse, -R120.reuse ;  /* 0x000000597ac97223 */ /* 0x180fe20000010878 */
[-CC-:B------:R-:W-:Y:S01]  /*b2b0*/  FFMA.FTZ R132, R167, R89.reuse, -R120.reuse ;  /* 0x00000059a7847223 */ /* 0x180fe20000010878 */
[----:B------:R-:W2:Y:S01]  /*b2c0*/  MUFU.EX2 R112, R112 ;  /* 0x0000007000707308 */ /* 0x000ea20000000800 */
[----:B------:R-:W-:Y:S01]  /*b2d0*/  @!P1 LEA R135, R135, UR39, 0x3 ;  /* 0x0000002787879c11 */ /* 0x000fe2000f8e18ff */
[-CC-:B------:R-:W-:Y:S01]  /*b2e0*/  FFMA.FTZ R185, R154, R89.reuse, -R120.reuse ;  /* 0x000000599ab97223 */ /* 0x180fe20000010878 */
[-CC-:B------:R-:W-:Y:S01]  /*b2f0*/  FFMA.FTZ R154, R155, R89.reuse, -R120.reuse ;  /* 0x000000599b9a7223 */ /* 0x180fe20000010878 */
[-CC-:B------:R-:W-:Y:S01]  /*b300*/  FFMA.FTZ R187, R158, R89.reuse, -R120.reuse ;  /* 0x000000599ebb7223 */ /* 0x180fe20000010878 */
[-CC-:B------:R-:W-:Y:S01]  /*b310*/  FFMA.FTZ R203, R126, R89.reuse, -R120.reuse ;  /* 0x000000597ecb7223 */ /* 0x180fe20000010878 */
[-CC-:B------:R-:W-:Y:S01]  /*b320*/  FFMA.FTZ R158, R159, R89.reuse, -R120.reuse ;  /* 0x000000599f9e7223 */ /* 0x180fe20000010878 */
[--C-:B------:R-:W-:Y:S01]  /*b330*/  FFMA.FTZ R189, R146, R89, -R120.reuse ;  /* 0x0000005992bd7223 */ /* 0x100fe20000010878 */
[----:B------:R-:W3:Y:S01]  /*b340*/  MUFU.EX2 R179, R179 ;  /* 0x000000b300b37308 */ /* 0x000ee20000000800 */
        /* <DEDUP_REMOVED lines=8> */
[----:B--2---:R-:W-:Y:S01]  /*b3d0*/  FADD.FTZ R122, R112, R13 ;  /* 0x0000000d707a7221 */ /* 0x004fe20000010000 */
[-CC-:B------:R-:W-:Y:S01]  /*b3e0*/  FFMA.FTZ R195, R142, R89.reuse, -R120.reuse ;  /* 0x000000598ec37223 */ /* 0x180fe20000010878 */
[-CC-:B------:R-:W-:Y:S01]  /*b3f0*/  FFMA.FTZ R115, R115, R89.reuse, -R120.reuse ;  /* 0x0000005973737223 */ /* 0x180fe20000010878 */
[--C-:B------:R-:W-:Y:S01]  /*b400*/  FFMA.FTZ R142, R143, R89, -R120.reuse ;  /* 0x000000598f8e7223 */ /* 0x100fe20000010878 */
[----:B------:R-:W-:Y:S01]  /*b410*/  F2FP.BF16.F32.PACK_AB R177, R112, R177 ;  /* 0x000000b170b1723e */ /* 0x000fe200000010ff */
[-CC-:B------:R-:W-:Y:S01]  /*b420*/  FFMA.FTZ R127, R127, R89.reuse, -R120.reuse ;  /* 0x000000597f7f7223 */ /* 0x180fe20000010878 */
[-C--:B------:R-:W-:Y:S01]  /*b430*/  FFMA.FTZ R205, R114, R89.reuse, -R120 ;  /* 0x0000005972cd7223 */ /* 0x080fe20000010878 */
[----:B------:R-:W2:Y:S01]  /*b440*/  MUFU.EX2 R181, R181 ;  /* 0x000000b500b57308 */ /* 0x000ea20000000800 */
[----:B---3--:R-:W-:Y:S01]  /*b450*/  FADD.FTZ R13, R179, R122 ;  /* 0x0000007ab30d7221 */ /* 0x008fe20000010000 */
[-CC-:B------:R-:W-:Y:S01]  /*b460*/  FFMA.FTZ R207, R118, R89.reuse, -R120.reuse ;  /* 0x0000005976cf7223 */ /* 0x180fe20000010878 */
[-CC-:B------:R-:W-:Y:S01]  /*b470*/  FFMA.FTZ R118, R188, R89.reuse, -R120.reuse ;  /* 0x00000059bc767223 */ /* 0x180fe20000010878 */
[-CC-:B------:R-:W-:Y:S01]  /*b480*/  FFMA.FTZ R190, R190, R89.reuse, -R120.reuse ;  /* 0x00000059bebe7223 */ /* 0x180fe20000010878 */
[-CC-:B------:R-:W-:Y:S01]  /*b490*/  FFMA.FTZ R211, R110, R89.reuse, -R120.reuse ;  /* 0x000000596ed37223 */ /* 0x180fe20000010878 */
[-CC-:B------:R-:W-:Y:S01]  /*b4a0*/  FFMA.FTZ R110, R194, R89.reuse, -R120.reuse ;  /* 0x00000059c26e7223 */ /* 0x180fe20000010878 */
[--C-:B------:R-:W-:Y:S01]  /*b4b0*/  FFMA.FTZ R192, R192, R89, -R120.reuse ;  /* 0x00000059c0c07223 */ /* 0x100fe20000010878 */
[----:B------:R-:W3:Y:S01]  /*b4c0*/  MUFU.EX2 R124, R124 ;  /* 0x0000007c007c7308 */ /* 0x000ee20000000800 */
[C---:B-1----:R-:W-:Y:S01]  /*b4d0*/  FADD.FTZ R122, R116.reuse, R13 ;  /* 0x0000000d747a7221 */ /* 0x042fe20000010000 */
[----:B------:R-:W-:Y:S01]  /*b4e0*/  F2FP.BF16.F32.PACK_AB R179, R116, R179 ;  /* 0x000000b374b3723e */ /* 0x000fe200000010ff */
[-CC-:B------:R-:W-:Y:S01]  /*b4f0*/  FFMA.FTZ R102, R102, R89.reuse, -R120.reuse ;  /* 0x0000005966667223 */ /* 0x180fe20000010878 */
[-CC-:B------:R-:W-:Y:S01]  /*b500*/  FFMA.FTZ R90, R90, R89.reuse, -R120.reuse ;  /* 0x000000595a5a7223 */ /* 0x180fe20000010878 */
[----:B------:R-:W-:Y:S01]  /*b510*/  FFMA.FTZ R94, R94, R89, -R120 ;  /* 0x000000595e5e7223 */ /* 0x000fe20000010878 */
[----:B------:R-:W-:Y:S01]  /*b520*/  UMOV UR37, UR38 ;  /* 0x0000002600257c82 */ /* 0x000fe20008000000 */
[----:B------:R-:W-:Y:S01]  /*b530*/  F2FP.BF16.F32.PACK_AB R188, R144, R97 ;  /* 0x0000006190bc723e */ /* 0x000fe200000010ff */
[----:B------:R-:W1:Y:S01]  /*b540*/  MUFU.EX2 R183, R183 ;  /* 0x000000b700b77308 */ /* 0x000e620000000800 */
[----:B------:R-:W-:-:S07]  /*b550*/  F2FP.BF16.F32.PACK_AB R194, R140, R119 ;  /* 0x000000778cc2723e */ /* 0x000fce00000010ff */
[----:B------:R-:W4:Y:S08]  /*b560*/  MUFU.EX2 R132, R132 ;  /* 0x0000008400847308 */ /* 0x000f300000000800 */
[----:B------:R-:W5:Y:S08]  /*b570*/  MUFU.EX2 R185, R185 ;  /* 0x000000b900b97308 */ /* 0x000f700000000800 */
[----:B------:R-:W5:Y:S08]  /*b580*/  MUFU.EX2 R154, R154 ;  /* 0x0000009a009a7308 */ /* 0x000f700000000800 */
[----:B------:R-:W5:Y:S08]  /*b590*/  MUFU.EX2 R187, R187 ;  /* 0x000000bb00bb7308 */ /* 0x000f700000000800 */
[----:B------:R-:W5:Y:S01]  /*b5a0*/  MUFU.EX2 R158, R158 ;  /* 0x0000009e009e7308 */ /* 0x000f620000000800 */
[----:B------:R-:W-:-:S02]  /*b5b0*/  WARPGROUP.DEPBAR.LE gsb0, 0x0 ;  /* 0x00008000000079c5 */ /* 0x000fc40000010000 */
[----:B------:R-:W-:-:S05]  /*b5c0*/  WARPGROUP.ARRIVE ;  /* 0x00000000000079c5 */ /* 0x000fca0000000000 */
[----:B------:R-:W5:Y:S01]  /*b5d0*/  MUFU.EX2 R189, R189 ;  /* 0x000000bd00bd7308 */ /* 0x000f620000000800 */
[----:B------:R-:W-:Y:S02]  /*b5e0*/  F2FP.BF16.F32.PACK_AB R212, R133, R96 ;  /* 0x0000006085d4723e */ /* 0x000fe400000010ff */
[----:B------:R-:W-:Y:S01]  /*b5f0*/  F2FP.BF16.F32.PACK_AB R214, R141, R100 ;  /* 0x000000648dd6723e */ /* 0x000fe200000010ff */
[----:B------:R-:W-:Y:S04]  /*b600*/  HGMMA.64x128x16.F32.BF16 R24, R216, gdesc[UR8].tnspB, R24, gsb0 ;  /* 0x41e00008d8187df0 */ /* 0x000fe80008001818 */
[----:B------:R-:W5:Y:S08]  /*b610*/  MUFU.EX2 R146, R146 ;  /* 0x0000009200927308 */ /* 0x000f700000000800 */
        /* <DEDUP_REMOVED lines=11> */
[----:B------:R-:W-:Y:S08]  /*b6d0*/  MUFU.EX2 R203, R203 ;  /* 0x000000cb00cb7308 */ /* 0x000ff00000000800 */
[----:B------:R-:W-:Y:S08]  /*b6e0*/  MUFU.EX2 R114, R127 ;  /* 0x0000007f00727308 */ /* 0x000ff00000000800 */
[----:B------:R-:W-:Y:S08]  /*b6f0*/  MUFU.EX2 R205, R205 ;  /* 0x000000cd00cd7308 */ /* 0x000ff00000000800 */
[----:B------:R-:W-:Y:S08]  /*b700*/  MUFU.EX2 R207, R207 ;  /* 0x000000cf00cf7308 */ /* 0x000ff00000000800 */
[----:B------:R-:W-:Y:S08]  /*b710*/  MUFU.EX2 R118, R118 ;  /* 0x0000007600767308 */ /* 0x000ff00000000800 */
[----:B------:R-:W-:Y:S01]  /*b720*/  MUFU.EX2 R209, R209 ;  /* 0x000000d100d17308 */ /* 0x000fe20000000800 */
[----:B------:R-:W-:-:S02]  /*b730*/  WARPGROUP.DEPBAR.LE gsb0, 0x0 ;  /* 0x00008000000079c5 */ /* 0x000fc40000010000 */
[----:B------:R2:W-:Y:S06]  /*b740*/  BAR.ARV R21, 0x100 ;  /* 0x000400150000751d */ /* 0x0005ec0000002000 */
[----:B------:R3:W-:Y:S01]  /*b750*/  @!P1 SYNCS.ARRIVE.TRANS64.RED.A1T0 RZ, [R131+URZ], RZ ;  /* 0x000000ff83ff99a7 */ /* 0x0007e2000810043f */
[----:B------:R-:W-:Y:S01]  /*b760*/  MUFU.EX2 R213, R110 ;  /* 0x0000006e00d57308 */ /* 0x000fe20000000800 */
[----:B--2---:R-:W-:Y:S01]  /*b770*/  @!P1 IADD3 R21, R135, 0x34860, RZ ;  /* 0x0003486087159810 */ /* 0x004fe20007ffe0ff */
[-C--:B------:R-:W-:Y:S01]  /*b780*/  FMUL.FTZ R26, R26, R12.reuse ;  /* 0x0000000c1a1a7220 */ /* 0x080fe20000410000 */
[-C--:B------:R-:W-:Y:S01]  /*b790*/  FMUL.FTZ R27, R27, R12.reuse ;  /* 0x0000000c1b1b7220 */ /* 0x080fe20000410000 */
[-C--:B------:R-:W-:Y:S01]  /*b7a0*/  FMUL.FTZ R30, R30, R12.reuse ;  /* 0x0000000c1e1e7220 */ /* 0x080fe20000410000 */
[----:B------:R-:W-:Y:S01]  /*b7b0*/  @!P1 PRMT R21, RZ, 0x654, R21 ;  /* 0x00000654ff159816 */ /* 0x000fe20000000015 */
[-C--:B------:R-:W-:Y:S01]  /*b7c0*/  FMUL.FTZ R31, R31, R12.reuse ;  /* 0x0000000c1f1f7220 */ /* 0x080fe20000410000 */
[----:B---3--:R-:W-:Y:S01]  /*b7d0*/  FADD.FTZ R131, R15, R14 ;  /* 0x0000000e0f837221 */ /* 0x008fe20000010000 */
[----:B------:R-:W-:Y:S01]  /*b7e0*/  FFMA.FTZ R14, R123, R89, -R120 ;  /* 0x000000597b0e7223 */ /* 0x000fe20000010878 */
[----:B------:R2:W-:Y:S01]  /*b7f0*/  @!P1 SYNCS.ARRIVE.TRANS64.RED.A1T0 RZ, [R21+URZ], RZ ;  /* 0x000000ff15ff99a7 */ /* 0x0005e2000810043f */
[----:B------:R-:W-:Y:S01]  /*b800*/  MUFU.EX2 R211, R211 ;  /* 0x000000d300d37308 */ /* 0x000fe20000000800 */
[----:B------:R-:W-:Y:S01]  /*b810*/  FADD.FTZ R162, R20, R131 ;  /* 0x0000008314a27221 */ /* 0x000fe20000010000 */
[-C--:B------:R-:W-:Y:S01]  /*b820*/  FMUL.FTZ R34, R34, R12.reuse ;  /* 0x0000000c22227220 */ /* 0x080fe20000410000 */
[-C--:B------:R-:W-:Y:S01]  /*b830*/  FMUL.FTZ R35, R35, R12.reuse ;  /* 0x0000000c23237220 */ /* 0x080fe20000410000 */
[-C--:B------:R-:W-:Y:S01]  /*b840*/  FMUL.FTZ R38, R38, R12.reuse ;  /* 0x0000000c26267220 */ /* 0x080fe20000410000 */
[----:B------:R-:W-:Y:S01]  /*b850*/  FADD.FTZ R162, R95, R162 ;  /* 0x000000a25fa27221 */ /* 0x000fe20000010000 */
[-C--:B------:R-:W-:Y:S01]  /*b860*/  FMUL.FTZ R39, R39, R12.reuse ;  /* 0x0000000c27277220 */ /* 0x080fe20000410000 */
[----:B--2---:R-:W-:Y:S01]  /*b870*/  FADD.FTZ R21, R181, R122 ;  /* 0x0000007ab5157221 */ /* 0x004fe20000010000 */
[----:B------:R-:W2:Y:S01]  /*b880*/  MUFU.EX2 R14, R14 ;  /* 0x0000000e000e7308 */ /* 0x000ea20000000800 */
[----:B------:R-:W-:Y:S01]  /*b890*/  FADD.FTZ R13, R93, R162 ;  /* 0x000000a25d0d7221 */ /* 0x000fe20000010000 */
[C---:B------:R-:W-:Y:S01]  /*b8a0*/  F2FP.BF16.F32.PACK_AB R181, R124.reuse, R181 ;  /* 0x000000b57cb5723e */ /* 0x040fe200000010ff */
[----:B------:R-:W-:Y:S01]  /*b8b0*/  FADD.FTZ R126, R124, R21 ;  /* 0x000000157c7e7221 */ /* 0x000fe20000010000 */
[-C--:B------:R-:W-:Y:S01]  /*b8c0*/  FMUL.FTZ R42, R42, R12.reuse ;  /* 0x0000000c2a2a7220 */ /* 0x080fe20000410000 */
[----:B------:R-:W-:Y:S01]  /*b8d0*/  FADD.FTZ R122, R170, R13 ;  /* 0x0000000daa7a7221 */ /* 0x000fe20000010000 */
[-C--:B------:R-:W-:Y:S01]  /*b8e0*/  FMUL.FTZ R43, R43, R12.reuse ;  /* 0x0000000c2b2b7220 */ /* 0x080fe20000410000 */
[----:B-1----:R-:W-:Y:S01]  /*b8f0*/  FADD.FTZ R21, R183, R126 ;  /* 0x0000007eb7157221 */ /* 0x002fe20000010000 */
[----:B------:R-:W-:Y:S01]  /*b900*/  MUFU.EX2 R104, R104 ;  /* 0x0000006800687308 */ /* 0x000fe20000000800 */
[----:B------:R-:W-:Y:S01]  /*b910*/  FADD.FTZ R13, R103, R122 ;  /* 0x0000007a670d7221 */ /* 0x000fe20000010000 */
[-C--:B------:R-:W-:Y:S01]  /*b920*/  FMUL.FTZ R46, R46, R12.reuse ;  /* 0x0000000c2e2e7220 */ /* 0x080fe20000410000 */
[----:B----4-:R-:W-:Y:S01]  /*b930*/  FADD.FTZ R126, R132, R21 ;  /* 0x00000015847e7221 */ /* 0x010fe20000010000 */
[-C--:B------:R-:W-:Y:S01]  /*b940*/  FMUL.FTZ R47, R47, R12.reuse ;  /* 0x0000000c2f2f7220 */ /* 0x080fe20000410000 */
[----:B------:R-:W-:Y:S01]  /*b950*/  FADD.FTZ R122, R160, R13 ;  /* 0x0000000da07a7221 */ /* 0x000fe20000010000 */
[-C--:B------:R-:W-:Y:S01]  /*b960*/  FMUL.FTZ R50, R50, R12.reuse ;  /* 0x0000000c32327220 */ /* 0x080fe20000410000 */
[----:B-----5:R-:W-:Y:S01]  /*b970*/  FADD.FTZ R21, R185, R126 ;  /* 0x0000007eb9157221 */ /* 0x020fe20000010000 */
[----:B------:R-:W-:Y:S01]  /*b980*/  MUFU.EX2 R90, R90 ;  /* 0x0000005a005a7308 */ /* 0x000fe20000000800 */
[----:B------:R-:W-:Y:S01]  /*b990*/  FADD.FTZ R13, R101, R122 ;  /* 0x0000007a650d7221 */ /* 0x000fe20000010000 */
[-C--:B------:R-:W-:Y:S01]  /*b9a0*/  FMUL.FTZ R51, R51, R12.reuse ;  /* 0x0000000c33337220 */ /* 0x080fe20000410000 */
[----:B------:R-:W-:Y:S01]  /*b9b0*/  FADD.FTZ R122, R154, R21 ;  /* 0x000000159a7a7221 */ /* 0x000fe20000010000 */
[-C--:B------:R-:W-:Y:S01]  /*b9c0*/  FMUL.FTZ R54, R54, R12.reuse ;  /* 0x0000000c36367220 */ /* 0x080fe20000410000 */
[----:B------:R-:W-:Y:S01]  /*b9d0*/  FADD.FTZ R106, R164, R13 ;  /* 0x0000000da46a7221 */ /* 0x000fe20000010000 */
[-C--:B------:R-:W-:Y:S01]  /*b9e0*/  FMUL.FTZ R55, R55, R12.reuse ;  /* 0x0000000c37377220 */ /* 0x080fe20000410000 */
[----:B------:R-:W-:Y:S01]  /*b9f0*/  FADD.FTZ R21, R187, R122 ;  /* 0x0000007abb157221 */ /* 0x000fe20000010000 */
[----:B------:R-:W-:Y:S01]  /*ba00*/  MUFU.EX2 R94, R94 ;  /* 0x0000005e005e7308 */ /* 0x000fe20000000800 */
[----:B------:R-:W-:Y:S01]  /*ba10*/  FADD.FTZ R13, R99, R106 ;  /* 0x0000006a630d7221 */ /* 0x000fe20000010000 */
[-CC-:B------:R-:W-:Y:S01]  /*ba20*/  FFMA.FTZ R106, R98, R89.reuse, -R120.reuse ;  /* 0x00000059626a7223 */ /* 0x180fe20000010878 */
[----:B------:R-:W-:Y:S01]  /*ba30*/  FADD.FTZ R126, R158, R21 ;  /* 0x000000159e7e7221 */ /* 0x000fe20000010000 */
[-C--:B------:R-:W-:Y:S01]  /*ba40*/  FMUL.FTZ R58, R58, R12.reuse ;  /* 0x0000000c3a3a7220 */ /* 0x080fe20000410000 */
[----:B------:R-:W-:Y:S01]  /*ba50*/  FADD.FTZ R122, R152, R13 ;  /* 0x0000000d987a7221 */ /* 0x000fe20000010000 */
[-C--:B------:R-:W-:Y:S01]  /*ba60*/  FFMA.FTZ R13, R196, R89.reuse, -R120 ;  /* 0x00000059c40d7223 */ /* 0x080fe20000010878 */
[----:B------:R-:W-:Y:S01]  /*ba70*/  FADD.FTZ R123, R189, R126 ;  /* 0x0000007ebd7b7221 */ /* 0x000fe20000010000 */
[----:B------:R1:W-:Y:S01]  /*ba80*/  MUFU.EX2 R98, R115 ;  /* 0x0000007300627308 */ /* 0x0003e20000000800 */
[----:B------:R-:W-:Y:S01]  /*ba90*/  FADD.FTZ R21, R97, R122 ;  /* 0x0000007a61157221 */ /* 0x000fe20000010000 */
[-C--:B------:R-:W-:Y:S01]  /*baa0*/  FMUL.FTZ R59, R59, R12.reuse ;  /* 0x0000000c3b3b7220 */ /* 0x080fe20000410000 */
[----:B------:R-:W-:Y:S01]  /*bab0*/  FADD.FTZ R126, R146, R123 ;  /* 0x0000007b927e7221 */ /* 0x000fe20000010000 */
[-C--:B------:R-:W-:Y:S01]  /*bac0*/  FMUL.FTZ R62, R62, R12.reuse ;  /* 0x0000000c3e3e7220 */ /* 0x080fe20000410000 */
[----:B------:R-:W-:Y:S01]  /*bad0*/  FADD.FTZ R122, R144, R21 ;  /* 0x00000015907a7221 */ /* 0x000fe20000010000 */
[-C--:B------:R-:W-:Y:S01]  /*bae0*/  FFMA.FTZ R21, R198, R89.reuse, -R120 ;  /* 0x00000059c6157223 */ /* 0x080fe20000010878 */
[----:B------:R-:W-:Y:S01]  /*baf0*/  FADD.FTZ R123, R191, R126 ;  /* 0x0000007ebf7b7221 */ /* 0x000fe20000010000 */
[----:B------:R-:W-:Y:S01]  /*bb00*/  MUFU.EX2 R124, R106 ;  /* 0x0000006a007c7308 */ /* 0x000fe20000000800 */
[----:B-1----:R-:W-:Y:S01]  /*bb10*/  FADD.FTZ R115, R107, R122 ;  /* 0x0000007a6b737221 */ /* 0x002fe20000010000 */
[----:B------:R-:W-:Y:S01]  /*bb20*/  FFMA.FTZ R120, R228, R89, -R120 ;  /* 0x00000059e4787223 */ /* 0x000fe20000010878 */
[----:B------:R-:W-:Y:S01]  /*bb30*/  FADD.FTZ R126, R150, R123 ;  /* 0x0000007b967e7221 */ /* 0x000fe20000010000 */
[-C--:B------:R-:W-:Y:S01]  /*bb40*/  FMUL.FTZ R63, R63, R12.reuse ;  /* 0x0000000c3f3f7220 */ /* 0x080fe20000410000 */
[----:B------:R-:W-:Y:S01]  /*bb50*/  FADD.FTZ R122, R148, R115 ;  /* 0x00000073947a7221 */ /* 0x000fe20000010000 */
[-C--:B------:R-:W-:Y:S01]  /*bb60*/  FMUL.FTZ R66, R66, R12.reuse ;  /* 0x0000000c42427220 */ /* 0x080fe20000410000 */
[----:B------:R-:W-:Y:S01]  /*bb70*/  FADD.FTZ R15, R193, R126 ;  /* 0x0000007ec10f7221 */ /* 0x000fe20000010000 */
        /* <DEDUP_REMOVED lines=24> */
[----:B------:R-:W1:Y:S01]  /*bd00*/  MUFU.EX2 R3, R186 ;  /* 0x000000ba00037308 */ /* 0x000e620000000800 */
[----:B------:R-:W-:Y:S01]  /*bd10*/  FADD.FTZ R15, R109, R112 ;  /* 0x000000706d0f7221 */ /* 0x000fe20000010000 */
[-C--:B------:R-:W-:Y:S01]  /*bd20*/  FMUL.FTZ R86, R86, R12.reuse ;  /* 0x0000000c56567220 */ /* 0x080fe20000410000 */
[----:B------:R-:W-:Y:S01]  /*bd30*/  FADD.FTZ R116, R134, R93 ;  /* 0x0000005d86747221 */ /* 0x000fe20000010000 */
[----:B------:R-:W-:Y:S01]  /*bd40*/  FMUL.FTZ R87, R87, R12 ;  /* 0x0000000c57577220 */ /* 0x000fe20000410000 */
[----:B------:R-:W-:Y:S01]  /*bd50*/  FADD.FTZ R15, R128, R15 ;  /* 0x0000000f800f7221 */ /* 0x000fe20000010000 */
[----:B------:R-:W-:Y:S01]  /*bd60*/  F2FP.BF16.F32.PACK_AB R183, R132, R183 ;  /* 0x000000b784b7723e */ /* 0x000fe200000010ff */
[----:B------:R-:W-:Y:S01]  /*bd70*/  FMUL.FTZ R24, R24, R91 ;  /* 0x0000005b18187220 */ /* 0x000fe20000410000 */
[----:B------:R-:W3:Y:S01]  /*bd80*/  MUFU.EX2 R112, R192 ;  /* 0x000000c000707308 */ /* 0x000ee20000000800 */
[----:B------:R-:W-:Y:S01]  /*bd90*/  FADD.FTZ R122, R200, R15 ;  /* 0x0000000fc87a7221 */ /* 0x000fe20000010000 */
[----:B------:R-:W-:Y:S01]  /*bda0*/  FADD.FTZ R15, R201, R116 ;  /* 0x00000074c90f7221 */ /* 0x000fe20000010000 */
[C---:B--2---:R-:W-:Y:S01]  /*bdb0*/  F2FP.BF16.F32.PACK_AB R201, R14.reuse, R201 ;  /* 0x000000c90ec9723e */ /* 0x044fe200000010ff */
[----:B------:R-:W-:Y:S01]  /*bdc0*/  FMUL.FTZ R25, R25, R91 ;  /* 0x0000005b19197220 */ /* 0x000fe20000410000 */
[----:B------:R-:W-:Y:S01]  /*bdd0*/  FADD.FTZ R93, R121, R122 ;  /* 0x0000007a795d7221 */ /* 0x000fe20000010000 */
[----:B------:R-:W-:Y:S01]  /*bde0*/  FADD.FTZ R116, R14, R15 ;  /* 0x0000000f0e747221 */ /* 0x000fe20000010000 */
[----:B------:R-:W-:Y:S01]  /*bdf0*/  F2FP.BF16.F32.PACK_AB R185, R154, R185 ;  /* 0x000000b99ab9723e */ /* 0x000fe200000010ff */
[----:B------:R-:W-:Y:S01]  /*be00*/  MUFU.EX2 R120, R120 ;  /* 0x0000007800787308 */ /* 0x000fe20000000800 */
[----:B------:R-:W-:Y:S01]  /*be10*/  FADD.FTZ R122, R202, R93 ;  /* 0x0000005dca7a7221 */ /* 0x000fe20000010000 */
[----:B------:R-:W-:Y:S01]  /*be20*/  FADD.FTZ R15, R203, R116 ;  /* 0x00000074cb0f7221 */ /* 0x000fe20000010000 */
[----:B-1----:R-:W-:Y:S01]  /*be30*/  F2FP.BF16.F32.PACK_AB R218, R3, R108 ;  /* 0x0000006c03da723e */ /* 0x002fe200000010ff */
[----:B------:R-:W-:Y:S01]  /*be40*/  FMUL.FTZ R28, R28, R91 ;  /* 0x0000005b1c1c7220 */ /* 0x000fe20000410000 */
[----:B------:R-:W-:Y:S01]  /*be50*/  FADD.FTZ R93, R125, R122 ;  /* 0x0000007a7d5d7221 */ /* 0x000fe20000010000 */
[----:B------:R-:W-:Y:S01]  /*be60*/  FADD.FTZ R116, R114, R15 ;  /* 0x0000000f72747221 */ /* 0x000fe20000010000 */
[----:B------:R-:W-:Y:S01]  /*be70*/  F2FP.BF16.F32.PACK_AB R186, R152, R99 ;  /* 0x0000006398ba723e */ /* 0x000fe200000010ff */
[----:B------:R-:W-:Y:S01]  /*be80*/  FMUL.FTZ R29, R29, R91 ;  /* 0x0000005b1d1d7220 */ /* 0x000fe20000410000 */
[----:B------:R-:W-:Y:S01]  /*be90*/  FADD.FTZ R106, R204, R93 ;  /* 0x0000005dcc6a7221 */ /* 0x000fe20000010000 */
[----:B------:R-:W-:Y:S01]  /*bea0*/  FADD.FTZ R15, R205, R116 ;  /* 0x00000074cd0f7221 */ /* 0x000fe20000010000 */
[----:B------:R-:W-:Y:S01]  /*beb0*/  F2FP.BF16.F32.PACK_AB R187, R158, R187 ;  /* 0x000000bb9ebb723e */ /* 0x000fe200000010ff */
[----:B------:R1:W2:Y:S01]  /*bec0*/  MUFU.EX2 R116, R102 ;  /* 0x0000006600747308 */ /* 0x0002a20000000800 */
[----:B------:R-:W-:Y:S01]  /*bed0*/  FADD.FTZ R93, R113, R106 ;  /* 0x0000006a715d7221 */ /* 0x000fe20000010000 */
[----:B------:R-:W-:Y:S01]  /*bee0*/  FADD.FTZ R106, R98, R15 ;  /* 0x0000000f626a7221 */ /* 0x000fe20000010000 */
[----:B------:R-:W-:Y:S01]  /*bef0*/  F2FP.BF16.F32.PACK_AB R189, R146, R189 ;  /* 0x000000bd92bd723e */ /* 0x000fe200000010ff */
        /* <DEDUP_REMOVED lines=9> */
[----:B-1----:R-:W-:Y:S01]  /*bf90*/  FADD.FTZ R102, R208, R93 ;  /* 0x0000005dd0667221 */ /* 0x002fe20000010000 */
        /* <DEDUP_REMOVED lines=12> */
[----:B---3--:R-:W-:Y:S01]  /*c060*/  FADD.FTZ R13, R112, R13 ;  /* 0x0000000d700d7221 */ /* 0x008fe20000010000 */
        /* <DEDUP_REMOVED lines=11> */
[----:B--2---:R-:W-:Y:S01]  /*c120*/  FADD.FTZ R13, R116, R13 ;  /* 0x0000000d740d7221 */ /* 0x004fe20000010000 */
[----:B------:R-:W-:Y:S01]  /*c130*/  F2FP.BF16.F32.PACK_AB R199, R134, R199 ;  /* 0x000000c786c7723e */ /* 0x000fe200000010ff */
[-C--:B------:R-:W-:Y:S01]  /*c140*/  FMUL.FTZ R49, R49, R91.reuse ;  /* 0x0000005b31317220 */ /* 0x080fe20000410000 */
[----:B------:R-:W-:Y:S01]  /*c150*/  FADD.FTZ R15, R141, R14 ;  /* 0x0000000e8d0f7221 */ /* 0x000fe20000010000 */
[----:B------:R-:W-:Y:S01]  /*c160*/  FADD.FTZ R13, R215, R13 ;  /* 0x0000000dd70d7221 */ /* 0x000fe20000010000 */
[----:B------:R-:W-:Y:S01]  /*c170*/  F2FP.BF16.F32.PACK_AB R200, R121, R200 ;  /* 0x000000c879c8723e */ /* 0x000fe200000010ff */
[-C--:B------:R-:W-:Y:S01]  /*c180*/  FMUL.FTZ R52, R52, R91.reuse ;  /* 0x0000005b34347220 */ /* 0x080fe20000410000 */
[----:B------:R-:W-:Y:S01]  /*c190*/  FADD.FTZ R14, R104, R15 ;  /* 0x0000000f680e7221 */ /* 0x000fe20000010000 */
[----:B------:R-:W-:Y:S01]  /*c1a0*/  FADD.FTZ R13, R90, R13 ;  /* 0x0000000d5a0d7221 */ /* 0x000fe20000010000 */
[----:B------:R-:W-:Y:S01]  /*c1b0*/  F2FP.BF16.F32.PACK_AB R202, R125, R202 ;  /* 0x000000ca7dca723e */ /* 0x000fe200000010ff */
[----:B------:R-:W-:Y:S01]  /*c1c0*/  FMUL.FTZ R53, R53, R91 ;  /* 0x0000005b35357220 */ /* 0x000fe20000410000 */
        /* <DEDUP_REMOVED lines=9> */
[----:B------:R-:W-:Y:S01]  /*c260*/  F2FP.BF16.F32.PACK_AB R205, R98, R205 ;  /* 0x000000cd62cd723e */ /* 0x000fe200000010ff */
[----:B------:R-:W-:Y:S01]  /*c270*/  FADD.FTZ R13, R120, R13 ;  /* 0x0000000d780d7221 */ /* 0x000fe20000010000 */
        /* <DEDUP_REMOVED lines=25> */
[----:B------:R-:W-:-:S02]  /*c410*/  IMAD.MOV.U32 R3, RZ, RZ, R92 ;  /* 0x000000ffff037224 */ /* 0x000fc400078e005c */
[----:B------:R-:W-:Y:S01]  /*c420*/  IMAD.MOV.U32 R12, RZ, RZ, R88 ;  /* 0x000000ffff0c7224 */ /* 0x000fe200078e0058 */
[----:B------:R-:W-:Y:S06]  /*c430*/  @P2 BRA `(.L_x_5537) ;  /* 0xffffffa800502947 */ /* 0x000fec000383ffff */
.L_x_5528:
[----:B------:R-:W-:Y:S06]  /*c440*/  BAR.ARV 0x8, 0x120 ;  /* 0x0204800000007b1d */ /* 0x000fec0000002000 */
[----:B------:R-:W-:Y:S05]  /*c450*/  @!P0 BRA `(.L_x_5538) ;  /* 0x0000000000048947 */ /* 0x000fea0003800000 */
[----:B------:R-:W-:Y:S01]  /*c460*/  BPT.TRAP 0x1 ;  /* 0x000000040000795c */ /* 0x000fe20000300000 */
.L_x_5538:
[----:B------:R-:W-:Y:S01]  /*c470*/  R2UR UR4, R2 ;  /* 0x00000000020472ca */ /* 0x000fe200000e0000 */
[----:B------:R-:W-:-:S12]  /*c480*/  ULEA UR7, UR38, UR39, 0x3 ;  /* 0x0000002726077291 */ /* 0x000fd8000f8e183f */
[----:B------:R-:W-:-:S05]  /*c490*/  IMAD.U32 R0, RZ, RZ, UR4 ;  /* 0x00000004ff007e24 */ /* 0x000fca000f8e00ff */
[----:B------:R-:W-:-:S04]  /*c4a0*/  SHF.L.U32 R0, R0, 0x1f, RZ ;  /* 0x0000001f00007819 */ /* 0x000fc800000006ff */
[----:B------:R1:W2:Y:S01]  /*c4b0*/  SYNCS.PHASECHK.TRANS64.TRYWAIT P2, [UR7+0x34850], R0 ;  /* 0x03485000ff0075a7 */ /* 0x0002a20008040147 */
[----:B------:R-:W-:Y:S05]  /*c4c0*/  @!P0 BRA `(.L_x_5539) ;  /* 0x0000000000048947 */ /* 0x000fea0003800000 */
[----:B------:R-:W-:Y:S01]  /*c4d0*/  BPT.TRAP 0x1 ;  /* 0x000000040000795c */ /* 0x000fe20000300000 */
.L_x_5539:
[----:B--2---:R-:W-:Y:S05]  /*c4e0*/  @P2 BRA `(.L_x_5540) ;  /* 0x0000000000082947 */ /* 0x004fea0003800000 */
[----:B------:R-:W2:Y:S02]  /*c4f0*/  SYNCS.PHASECHK.TRANS64.TRYWAIT P0, [UR7+0x34850], R0 ;  /* 0x03485000ff0075a7 */ /* 0x000ea40008000147 */
[----:B--2---:R-:W-:Y:S05]  /*c500*/  @!P0 BRA `(.L_x_5541) ;  /* 0x0000004400708947 */ /* 0x004fea0003800000 */
.L_x_5540:
[----:B------:R-:W-:Y:S01]  /*c510*/  UIADD3 UR4, UR39, 0x400, URZ ;  /* 0x0000040027047890 */ /* 0x000fe2000fffe03f */
[----:B------:R-:W-:Y:S01]  /*c520*/  WARPGROUP.ARRIVE ;  /* 0x00000000000079c5 */ /* 0x000fe20000000000 */
[----:B------:R-:W-:Y:S01]  /*c530*/  UMOV UR11, 0x40000040 ;  /* 0x40000040000b7882 */ /* 0x000fe20000000000 */
[----:B--2---:R-:W2:Y:S01]  /*c540*/  SHFL.BFLY PT, R3, R14, 0x2, 0x1f ;  /* 0x0c401f000e037f89 */ /* 0x004ea200000e0000 */
[----:B------:R-:W-:Y:S01]  /*c550*/  USHF.R.U32.HI UR4, URZ, 0x4, UR4 ;  /* 0x000000043f047899 */ /* 0x000fe20008011604 */
[C---:B------:R-:W-:Y:S01]  /*c560*/  IADD3 R5, P6, R16.reuse, 0x60, RZ ;  /* 0x0000006010057810 */ /* 0x040fe20007fde0ff */
[----:B------:R-:W-:Y:S01]  /*c570*/  UIADD3 UR35, -UR36, URZ, URZ ;  /* 0x0000003f24237290 */ /* 0x000fe2000fffe13f */
[----:B------:R-:W3:Y:S01]  /*c580*/  SHFL.BFLY PT, R4, R13, 0x2, 0x1f ;  /* 0x0c401f000d047f89 */ /* 0x000ee200000e0000 */
[----:B------:R-:W-:Y:S01]  /*c590*/  ULOP3.LUT UR4, UR4, 0x3fff, URZ, 0xc0, !UPT ;  /* 0x00003fff04047892 */ /* 0x000fe2000f8ec03f */
[----:B------:R-:W-:Y:S01]  /*c5a0*/  LOP3.LUT R12, R5, 0x380, RZ, 0xc0, !PT ;  /* 0x00000380050c7812 */ /* 0x000fe200078ec0ff */
[----:B------:R-:W-:Y:S01]  /*c5b0*/  ULDC.64 UR8, c[0x0][0xb70] ;  /* 0x0002dc0000087ab9 */ /* 0x000fe20000000a00 */
[----:B------:R-:W-:Y:S01]  /*c5c0*/  IADD3 R15, P5, R16, 0x40, RZ ;  /* 0x00000040100f7810 */ /* 0x000fe20007fbe0ff */
[----:B------:R-:W-:Y:S01]  /*c5d0*/  ULOP3.LUT UR4, UR4, 0x5800000, URZ, 0xfc, !UPT ;  /* 0x0580000004047892 */ /* 0x000fe2000f8efc3f */
[----:B------:R-:W-:-:S02]  /*c5e0*/  SHF.R.U64 R12, R12, 0x3, RZ ;  /* 0x000000030c0c7819 */ /* 0x000fc400000012ff */
[----:B------:R-:W-:Y:S01]  /*c5f0*/  IADD3 R7, P3, R16, 0x4040, RZ ;  /* 0x0000404010077810 */ /* 0x000fe20007f7e0ff */
[----:B------:R-:W-:Y:S01]  /*c600*/  UIMAD UR4, UR38, 0xb00, UR4 ;  /* 0x00000b00260478a4 */ /* 0x000fe2000f8e0204 */
[----:B------:R-:W-:Y:S02]  /*c610*/  LOP3.LUT R12, R12, R5, RZ, 0x3c, !PT ;  /* 0x000000050c0c7212 */ /* 0x000fe400078e3cff */
[C---:B------:R-:W-:Y:S01]  /*c620*/  IADD3 R21, P4, R16.reuse, 0x20, RZ ;  /* 0x0000002010157810 */ /* 0x040fe20007f9e0ff */
[----:B------:R-:W-:Y:S01]  /*c630*/  UIADD3 UR6, UR4, 0x80, URZ ;  /* 0x0000008004067890 */ /* 0x000fe2000fffe03f */
[----:B------:R-:W-:Y:S02]  /*c640*/  IADD3 R11, P0, R16, 0x4000, RZ ;  /* 0x00004000100b7810 */ /* 0x000fe40007f1e0ff */
[----:B------:R-:W-:Y:S01]  /*c650*/  UMOV UR10, UR4 ;  /* 0x00000004000a7c82 */ /* 0x000fe20008000000 */
[----:B------:R-:W-:Y:S01]  /*c660*/  LOP3.LUT R6, R7, 0x380, RZ, 0xc0, !PT ;  /* 0x0000038007067812 */ /* 0x000fe200078ec0ff */
[----:B------:R-:W-:Y:S01]  /*c670*/  HGMMA.64x128x16.F32.BF16 R24, R176, gdesc[UR8].tnspB, R24, gsb0 ;  /* 0x41e00008b0187df0 */ /* 0x000fe20008001818 */
[----:B------:R-:W-:Y:S01]  /*c680*/  UMOV UR11, 0x40000040 ;  /* 0x40000040000b7882 */ /* 0x000fe20000000000 */
[----:B------:R-:W-:Y:S01]  /*c690*/  UMOV UR10, UR6 ;  /* 0x00000006000a7c82 */ /* 0x000fe20008000000 */
[----:B------:R-:W-:Y:S01]  /*c6a0*/  UIADD3 UR6, UR4, 0x100, URZ ;  /* 0x0000010004067890 */ /* 0x000fe2000fffe03f */
[----:B--2---:R-:W-:Y:S01]  /*c6b0*/  FADD.FTZ R3, R3, R14 ;  /* 0x0000000e03037221 */ /* 0x004fe20000010000 */
[----:B------:R-:W-:Y:S01]  /*c6c0*/  LOP3.LUT R14, R15, 0x380, RZ, 0xc0, !PT ;  /* 0x000003800f0e7812 */ /* 0x000fe200078ec0ff */
[----:B---3--:R-:W-:Y:S01]  /*c6d0*/  FADD.FTZ R18, R4, R13 ;  /* 0x0000000d04127221 */ /* 0x008fe20000010000 */
[----:B------:R-:W-:Y:S01]  /*c6e0*/  LOP3.LUT R20, R21, 0x380, RZ, 0xc0, !PT ;  /* 0x0000038015147812 */ /* 0x000fe200078ec0ff */
[----:B------:R-:W-:Y:S01]  /*c6f0*/  IMAD.X R13, RZ, RZ, R17, P6 ;  /* 0x000000ffff0d7224 */ /* 0x000fe200030e0611 */
[----:B-1----:R-:W1:Y:S01]  /*c700*/  SHFL.BFLY PT, R0, R3, 0x1, 0x1f ;  /* 0x0c201f0003007f89 */ /* 0x002e6200000e0000 */
[----:B------:R-:W-:-:S02]  /*c710*/  SHF.R.U64 R14, R14, 0x3, RZ ;  /* 0x000000030e0e7819 */ /* 0x000fc400000012ff */
[----:B------:R-:W-:Y:S01]  /*c720*/  IADD3 R9, P2, R16, 0x4020, RZ ;  /* 0x0000402010097810 */ /* 0x000fe20007f5e0ff */
[----:B------:R-:W2:Y:S01]  /*c730*/  SHFL.BFLY PT, R5, R18, 0x1, 0x1f ;  /* 0x0c201f0012057f89 */ /* 0x000ea200000e0000 */
[----:B------:R-:W-:Y:S02]  /*c740*/  LOP3.LUT R10, R11, 0x380, RZ, 0xc0, !PT ;  /* 0x000003800b0a7812 */ /* 0x000fe400078ec0ff */
[----:B------:R-:W-:Y:S02]  /*c750*/  SHF.R.U64 R6, R6, 0x3, RZ ;  /* 0x0000000306067819 */ /* 0x000fe400000012ff */
[----:B------:R-:W-:Y:S02]  /*c760*/  SHF.R.U64 R20, R20, 0x3, RZ ;  /* 0x0000000314147819 */ /* 0x000fe400000012ff */
[----:B------:R-:W-:Y:S01]  /*c770*/  LOP3.LUT R14, R14, R15, RZ, 0x3c, !PT ;  /* 0x0000000f0e0e7212 */ /* 0x000fe200078e3cff */
[----:B------:R-:W-:Y:S01]  /*c780*/  IMAD.X R15, RZ, RZ, R17, P5 ;  /* 0x000000ffff0f7224 */ /* 0x000fe200028e0611 */
[----:B------:R-:W-:-:S02]  /*c790*/  LOP3.LUT R91, R16, 0x380, RZ, 0xc0, !PT ;  /* 0x00000380105b7812 */ /* 0x000fc400078ec0ff */
[----:B------:R-:W-:Y:S02]  /*c7a0*/  LOP3.LUT R8, R9, 0x380, RZ, 0xc0, !PT ;  /* 0x0000038009087812 */ /* 0x000fe400078ec0ff */
[----:B------:R-:W-:Y:S02]  /*c7b0*/  SHF.R.U64 R10, R10, 0x3, RZ ;  /* 0x000000030a0a7819 */ /* 0x000fe400000012ff */
[----:B------:R-:W-:Y:S01]  /*c7c0*/  LOP3.LUT R6, R6, R7, RZ, 0x3c, !PT ;  /* 0x0000000706067212 */ /* 0x000fe200078e3cff */
[----:B------:R-:W-:Y:S01]  /*c7d0*/  IMAD.X R7, RZ, RZ, R17, P3 ;  /* 0x000000ffff077224 */ /* 0x000fe200018e0611 */
[----:B------:R-:W-:Y:S02]  /*c7e0*/  R2UR UR5, R221 ;  /* 0x00000000dd0572ca */ /* 0x000fe400000e0000 */
[----:B------:R-:W-:Y:S01]  /*c7f0*/  LOP3.LUT R20, R20, R21, RZ, 0x3c, !PT ;  /* 0x0000001514147212 */ /* 0x000fe200078e3cff */
[----:B-1----:R-:W-:Y:S01]  /*c800*/  FADD.FTZ R3, R3, R0 ;  /* 0x0000000003037221 */ /* 0x002fe20000010000 */
[----:B------:R-:W-:Y:S01]  /*c810*/  SHF.R.U64 R91, R91, 0x3, RZ ;  /* 0x000000035b5b7819 */ /* 0x000fe200000012ff */
[----:B------:R-:W-:Y:S01]  /*c820*/  IMAD.MOV.U32 R0, RZ, RZ, RZ ;  /* 0x000000ffff007224 */ /* 0x000fe200078e00ff */
[----:B------:R-:W-:Y:S01]  /*c830*/  SHF.R.U64 R8, R8, 0x3, RZ ;  /* 0x0000000308087819 */ /* 0x000fe200000012ff */
[----:B--2---:R-:W-:Y:S01]  /*c840*/  FADD.FTZ R18, R18, R5 ;  /* 0x0000000512127221 */ /* 0x004fe20000010000 */
[----:B------:R-:W-:-:S02]  /*c850*/  FSETP.NE.FTZ.AND P5, PT, R3, RZ, PT ;  /* 0x000000ff0300720b */ /* 0x000fc40003fb5000 */
[----:B------:R-:W-:Y:S02]  /*c860*/  LOP3.LUT R10, R10, R11, RZ, 0x3c, !PT ;  /* 0x0000000b0a0a7212 */ /* 0x000fe400078e3cff */
[----:B------:R-:W-:Y:S01]  /*c870*/  FSETP.NE.FTZ.AND P3, PT, R18, RZ, PT ;  /* 0x000000ff1200720b */ /* 0x000fe20003f75000 */
[----:B------:R-:W-:Y:S01]  /*c880*/  UIADD3 UR34, -UR5, URZ, URZ ;  /* 0x0000003f05227290 */ /* 0x000fe2000fffe13f */
[----:B------:R-:W-:Y:S02]  /*c890*/  IADD3.X R21, RZ, R17, RZ, P4, !PT ;  /* 0x00000011ff157210 */ /* 0x000fe400027fe4ff */
[----:B------:R-:W-:Y:S02]  /*c8a0*/  R2UR UR12, R220 ;  /* 0x00000000dc0c72ca */ /* 0x000fe400000e0000 */
[----:B------:R-:W-:Y:S02]  /*c8b0*/  IADD3 R11, P4, R16, 0x4060, RZ ;  /* 0x00004060100b7810 */ /* 0x000fe40007f9e0ff */
[----:B------:R-:W-:Y:S01]  /*c8c0*/  LOP3.LUT R90, R91, R16, RZ, 0x3c, !PT ;  /* 0x000000105b5a7212 */ /* 0x000fe200078e3cff */
[--C-:B------:R-:W-:Y:S01]  /*c8d0*/  IMAD.MOV.U32 R91, RZ, RZ, R17.reuse ;  /* 0x000000ffff5b7224 */ /* 0x100fe200078e0011 */
[----:B------:R-:W-:Y:S01]  /*c8e0*/  LOP3.LUT R8, R8, R9, RZ, 0x3c, !PT ;  /* 0x0000000908087212 */ /* 0x000fe200078e3cff */
[----:B------:R-:W-:Y:S01]  /*c8f0*/  IMAD.X R9, RZ, RZ, R17, P2 ;  /* 0x000000ffff097224 */ /* 0x000fe200010e0611 */
[----:B------:R-:W-:Y:S01]  /*c900*/  LOP3.LUT R4, R11, 0x380, RZ, 0xc0, !PT ;  /* 0x000003800b047812 */ /* 0x000fe200078ec0ff */
[----:B------:R-:W-:Y:S01]  /*c910*/  @P5 MUFU.RCP R0, R3 ;  /* 0x0000000300005308 */ /* 0x000fe20000001000 */
[----:B------:R-:W-:-:S02]  /*c920*/  MOV R98, R90 ;  /* 0x0000005a00627202 */ /* 0x000fc40000000f00 */
[----:B------:R-:W-:Y:S02]  /*c930*/  SHF.R.U64 R4, R4, 0x3, RZ ;  /* 0x0000000304047819 */ /* 0x000fe400000012ff */
[----:B------:R-:W-:Y:S01]  /*c940*/  MOV R96, R14 ;  /* 0x0000000e00607202 */ /* 0x000fe20000000f00 */
[----:B------:R-:W-:Y:S01]  /*c950*/  IMAD.MOV.U32 R14, RZ, RZ, RZ ;  /* 0x000000ffff0e7224 */ /* 0x000fe200078e00ff */
[----:B------:R-:W-:Y:S02]  /*c960*/  MOV R93, R8 ;  /* 0x00000008005d7202 */ /* 0x000fe40000000f00 */
[----:B------:R-:W1:Y:S01]  /*c970*/  @P5 MUFU.LG2 R8, R3 ;  /* 0x0000000300085308 */ /* 0x000e620000000c00 */
[----:B------:R-:W-:Y:S02]  /*c980*/  MOV R91, R6 ;  /* 0x00000006005b7202 */ /* 0x000fe40000000f00 */
[----:B------:R-:W-:Y:S02]  /*c990*/  LOP3.LUT R4, R4, R11, RZ, 0x3c, !PT ;  /* 0x0000000b04047212 */ /* 0x000fe400078e3cff */
[----:B------:R-:W-:-:S02]  /*c9a0*/  IADD3.X R5, RZ, R17, RZ, P4, !PT ;  /* 0x00000011ff057210 */ /* 0x000fc400027fe4ff */
[----:B------:R-:W-:Y:S01]  /*c9b0*/  IADD3.X R11, RZ, R17, RZ, P0, !PT ;  /* 0x00000011ff0b7210 */ /* 0x000fe200007fe4ff */
[----:B------:R-:W2:Y:S01]  /*c9c0*/  @P3 MUFU.LG2 R6, R18 ;  /* 0x0000001200063308 */ /* 0x000ea20000000c00 */
[----:B------:R-:W-:Y:S01]  /*c9d0*/  MOV R90, R4 ;  /* 0x00000004005a7202 */ /* 0x000fe20000000f00 */
[----:B------:R-:W-:Y:S01]  /*c9e0*/  IMAD.U32 R4, RZ, RZ, UR7 ;  /* 0x00000007ff047e24 */ /* 0x000fe2000f8e00ff */
[----:B------:R-:W-:Y:S01]  /*c9f0*/  MOV R94, R10 ;  /* 0x0000000a005e7202 */ /* 0x000fe20000000f00 */
[C---:B------:R-:W-:Y:S01]  /*ca00*/  @P5 FMUL.FTZ R5, R89.reuse, 0.69314718246459960938 ;  /* 0x3f31721859055820 */ /* 0x040fe20000410000 */
[----:B------:R-:W-:Y:S01]  /*ca10*/  @P3 FMUL.FTZ R10, R89, 0.69314718246459960938 ;  /* 0x3f317218590a3820 */ /* 0x000fe20000410000 */
[----:B------:R-:W-:Y:S01]  /*ca20*/  @!P1 VIADD R4, R4, 0x34860 ;  /* 0x0003486004049836 */ /* 0x000fe20000000000 */
[----:B------:R-:W-:Y:S01]  /*ca30*/  LOP3.LUT P0, RZ, R23, 0x3, RZ, 0xc0, !PT ;  /* 0x0000000317ff7812 */ /* 0x000fe2000780c0ff */
[----:B------:R-:W3:Y:S01]  /*ca40*/  @P3 MUFU.RCP R14, R18 ;  /* 0x00000012000e3308 */ /* 0x000ee20000001000 */
[----:B-1----:R-:W-:Y:S01]  /*ca50*/  @P5 FMUL.FTZ R8, R8, 0.69314718246459960938 ;  /* 0x3f31721808085820 */ /* 0x002fe20000410000 */
[----:B------:R-:W-:Y:S01]  /*ca60*/  MOV R97, R20 ;  /* 0x0000001400617202 */ /* 0x000fe20000000f00 */
[----:B------:R-:W-:Y:S01]  /*ca70*/  IMAD.MOV.U32 R3, RZ, RZ, -0x800000 ;  /* 0xff800000ff037424 */ /* 0x000fe200078e00ff */
[----:B------:R-:W-:Y:S01]  /*ca80*/  @!P1 PRMT R4, RZ, 0x654, R4 ;  /* 0x00000654ff049816 */ /* 0x000fe20000000004 */
[----:B------:R-:W-:Y:S01]  /*ca90*/  ULDC UR7, c[0x0][0xa88] ;  /* 0x0002a20000077ab9 */ /* 0x000fe20000000800 */
[----:B------:R-:W-:Y:S01]  /*caa0*/  MOV R21, 0xff800000 ;  /* 0xff80000000157802 */ /* 0x000fe20000000f00 */
[----:B------:R-:W-:Y:S01]  /*cab0*/  @P5 FFMA.FTZ R3, R5, R88, R8 ;  /* 0x0000005805035223 */ /* 0x000fe20000010008 */
[----:B------:R-:W-:Y:S01]  /*cac0*/  MOV R95, R12 ;  /* 0x0000000c005f7202 */ /* 0x000fe20000000f00 */
[----:B--2---:R-:W-:-:S04]  /*cad0*/  @P3 FMUL.FTZ R7, R6, 0.69314718246459960938 ;  /* 0x3f31721806073820 */ /* 0x004fc80000410000 */
[----:B------:R-:W-:Y:S01]  /*cae0*/  @P3 FFMA.FTZ R21, R10, R92, R7 ;  /* 0x0000005c0a153223 */ /* 0x000fe20000010007 */
[----:B------:R-:W-:Y:S02]  /*caf0*/  WARPGROUP.DEPBAR.LE gsb0, 0x0 ;  /* 0x00008000000079c5 */ /* 0x000fe40000010000 */
[----:B------:R-:W-:-:S06]  /*cb00*/  WARPGROUP.ARRIVE ;  /* 0x00000000000079c5 */ /* 0x000fcc0000000000 */
[----:B------:R-:W-:Y:S01]  /*cb10*/  HGMMA.64x128x16.F32.BF16 R24, R180, gdesc[UR8].tnspB, R24, gsb0 ;  /* 0x41e00008b4187df0 */ /* 0x000fe20008001818 */
[----:B------:R-:W-:Y:S01]  /*cb20*/  UMOV UR10, UR6 ;  /* 0x00000006000a7c82 */ /* 0x000fe20008000000 */
[----:B------:R-:W-:Y:S01]  /*cb30*/  UMOV UR11, 0x40000040 ;  /* 0x40000040000b7882 */ /* 0x000fe20000000000 */
[----:B------:R-:W-:Y:S01]  /*cb40*/  UIADD3 UR6, UR4, 0x180, URZ ;  /* 0x0000018004067890 */ /* 0x000fe2000fffe03f */
        /* <DEDUP_REMOVED lines=35> */
[----:B------:R-:W-:Y:S02]  /*cd80*/  UIADD3 UR6, UR4, 0x480, URZ ;  /* 0x0000048004067890 */ /* 0x000fe4000fffe03f */
[----:B------:R-:W-:Y:S01]  /*cd90*/  UIADD3 UR4, UR4, 0x500, URZ ;  /* 0x0000050004047890 */ /* 0x000fe2000fffe03f */
[----:B------:R-:W-:Y:S02]  /*cda0*/  WARPGROUP.DEPBAR.LE gsb0, 0x0 ;  /* 0x00008000000079c5 */ /* 0x000fe40000010000 */
[----:B------:R-:W-:-:S06]  /*cdb0*/  WARPGROUP.ARRIVE ;  /* 0x00000000000079c5 */ /* 0x000fcc0000000000 */
[----:B------:R-:W-:Y:S01]  /*cdc0*/  HGMMA.64x128x16.F32.BF16 R24, R208, gdesc[UR8].tnspB, R24, gsb0 ;  /* 0x41e00008d0187df0 */ /* 0x000fe20008001818 */
[----:B------:R-:W-:Y:S01]  /*cdd0*/  UMOV UR10, UR6 ;  /* 0x00000006000a7c82 */ /* 0x000fe20008000000 */
[----:B------:R-:W-:Y:S01]  /*cde0*/  UMOV UR11, 0x40000040 ;  /* 0x40000040000b7882 */ /* 0x000fe20000000000 */
[----:B------:R-:W-:Y:S02]  /*cdf0*/  WARPGROUP.DEPBAR.LE gsb0, 0x0 ;  /* 0x00008000000079c5 */ /* 0x000fe40000010000 */
[----:B------:R-:W-:-:S07]  /*ce00*/  WARPGROUP.ARRIVE ;  /* 0x00000000000079c5 */ /* 0x000fce0000000000 */
[----:B------:R-:W-:Y:S01]  /*ce10*/  HGMMA.64x128x16.F32.BF16 R24, R212, gdesc[UR8].tnspB, R24, gsb0 ;  /* 0x41e00008d4187df0 */ /* 0x000fe20008001818 */
        /* <DEDUP_REMOVED lines=11> */
[----:B------:R-:W-:Y:S01]  /*ced0*/  VIADD R99, R224, UR34 ;  /* 0x00000022e0637c36 */ /* 0x000fe20008000000 */
[----:B------:R-:W-:Y:S01]  /*cee0*/  ULDC.64 UR12, c[0x0][0x208] ;  /* 0x00008200000c7ab9 */ /* 0x000fe20000000a00 */
[----:B------:R-:W-:Y:S01]  /*cef0*/  IMAD.U32 R12, RZ, RZ, UR4 ;  /* 0x00000004ff0c7e24 */ /* 0x000fe2000f8e00ff */
[----:B------:R-:W-:Y:S01]  /*cf00*/  UIADD3 UR4, UR5, UR6, URZ ;  /* 0x0000000605047290 */ /* 0x000fe2000fffe03f */
[----:B------:R-:W-:Y:S01]  /*cf10*/  VIADD R9, R99, 0x8 ;  /* 0x0000000863097836 */ /* 0x000fe20000000000 */
[----:B------:R-:W-:-:S04]  /*cf20*/  MOV R13, UR5 ;  /* 0x00000005000d7c02 */ /* 0x000fc80008000f00 */
[----:B------:R-:W-:Y:S01]  /*cf30*/  ISETP.GE.OR P2, PT, R9, UR7, P0 ;  /* 0x0000000709007c0c */ /* 0x000fe20008746670 */
[----:B------:R-:W-:Y:S01]  /*cf40*/  IMAD.U32 R13, RZ, RZ, UR4 ;  /* 0x00000004ff0d7e24 */ /* 0x000fe2000f8e00ff */
[----:B------:R-:W-:Y:S01]  /*cf50*/  USHF.R.S32.HI UR4, URZ, 0x1f, UR36 ;  /* 0x0000001f3f047899 */ /* 0x000fe20008011424 */
[----:B------:R-:W-:Y:S01]  /*cf60*/  ISETP.GE.OR P0, PT, R99, UR7, P0 ;  /* 0x0000000763007c0c */ /* 0x000fe20008706670 */
[----:B------:R-:W-:Y:S02]  /*cf70*/  WARPGROUP.DEPBAR.LE gsb0, 0x0 ;  /* 0x00008000000079c5 */ /* 0x000fe40000010000 */
[----:B------:R-:W-:-:S06]  /*cf80*/  WARPGROUP.ARRIVE ;  /* 0x00000000000079c5 */ /* 0x000fcc0000000000 */
[----:B------:R-:W-:Y:S01]  /*cf90*/  HGMMA.64x128x16.F32.BF16 R24, R216, gdesc[UR8].tnspB, R24, gsb0 ;  /* 0x41e00008d8187df0 */ /* 0x000fe20008001818 */
[----:B------:R-:W-:Y:S02]  /*cfa0*/  R2UR UR10, R19 ;  /* 0x00000000130a72ca */ /* 0x000fe400000e0000 */
[----:B------:R-:W-:Y:S02]  /*cfb0*/  WARPGROUP.DEPBAR.LE gsb0, 0x0 ;  /* 0x00008000000079c5 */ /* 0x000fe40000010000 */
[----:B------:R1:W-:Y:S01]  /*cfc0*/  @!P1 SYNCS.ARRIVE.TRANS64.RED.A1T0 RZ, [R4+URZ], RZ ;  /* 0x000000ff04ff99a7 */ /* 0x0003e2000810043f */
[----:B------:R-:W-:Y:S01]  /*cfd0*/  FMUL.FTZ R5, R24, R0 ;  /* 0x0000000018057220 */ /* 0x000fe20000410000 */
[-C--:B---3--:R-:W-:Y:S01]  /*cfe0*/  FMUL.FTZ R6, R27, R14.reuse ;  /* 0x0000000e1b067220 */ /* 0x088fe20000410000 */
[----:B------:R-:W-:Y:S01]  /*cff0*/  FMUL.FTZ R7, R26, R14 ;  /* 0x0000000e1a077220 */ /* 0x000fe20000410000 */
[-C--:B------:R-:W-:Y:S01]  /*d000*/  FMUL.FTZ R8, R29, R0.reuse ;  /* 0x000000001d087220 */ /* 0x080fe20000410000 */
[-C--:B------:R-:W-:Y:S01]  /*d010*/  FMUL.FTZ R9, R28, R0.reuse ;  /* 0x000000001c097220 */ /* 0x080fe20000410000 */
[-C--:B------:R-:W-:Y:S01]  /*d020*/  FMUL.FTZ R10, R33, R0.reuse ;  /* 0x00000000210a7220 */ /* 0x080fe20000410000 */
[-C--:B------:R-:W-:Y:S01]  /*d030*/  FMUL.FTZ R11, R32, R0.reuse ;  /* 0x00000000200b7220 */ /* 0x080fe20000410000 */
[----:B-1----:R-:W-:Y:S01]  /*d040*/  FMUL.FTZ R4, R25, R0 ;  /* 0x0000000019047220 */ /* 0x002fe20000410000 */
[-C--:B------:R-:W-:Y:S01]  /*d050*/  FMUL.FTZ R18, R34, R14.reuse ;  /* 0x0000000e22127220 */ /* 0x080fe20000410000 */
[-C--:B------:R-:W-:Y:S01]  /*d060*/  FMUL.FTZ R19, R39, R14.reuse ;  /* 0x0000000e27137220 */ /* 0x080fe20000410000 */
[----:B------:R-:W-:Y:S01]  /*d070*/  FMUL.FTZ R24, R38, R14 ;  /* 0x0000000e26187220 */ /* 0x000fe20000410000 */
[-C--:B------:R-:W-:Y:S01]  /*d080*/  FMUL.FTZ R15, R37, R0.reuse ;  /* 0x00000000250f7220 */ /* 0x080fe20000410000 */
[----:B------:R-:W-:Y:S01]  /*d090*/  F2FP.BF16.F32.PACK_AB R4, R4, R5 ;  /* 0x000000050404723e */ /* 0x000fe200000010ff */
[-C--:B------:R-:W-:Y:S01]  /*d0a0*/  FMUL.FTZ R20, R36, R0.reuse ;  /* 0x0000000024147220 */ /* 0x080fe20000410000 */
[----:B------:R-:W-:Y:S01]  /*d0b0*/  F2FP.BF16.F32.PACK_AB R5, R6, R7 ;  /* 0x000000070605723e */ /* 0x000fe200000010ff */
[----:B------:R-:W-:Y:S01]  /*d0c0*/  FMUL.FTZ R25, R41, R0 ;  /* 0x0000000029197220 */ /* 0x000fe20000410000 */
[----:B------:R-:W-:Y:S01]  /*d0d0*/  F2FP.BF16.F32.PACK_AB R6, R8, R9 ;  /* 0x000000090806723e */ /* 0x000fe200000010ff */
[----:B------:R-:W-:Y:S01]  /*d0e0*/  FMUL.FTZ R9, R35, R14 ;  /* 0x0000000e23097220 */ /* 0x000fe20000410000 */
[----:B------:R-:W-:Y:S01]  /*d0f0*/  F2FP.BF16.F32.PACK_AB R8, R10, R11 ;  /* 0x0000000b0a08723e */ /* 0x000fe200000010ff */
[----:B------:R-:W-:Y:S01]  /*d100*/  FMUL.FTZ R26, R40, R0 ;  /* 0x00000000281a7220 */ /* 0x000fe20000410000 */
[----:B------:R-:W-:Y:S01]  /*d110*/  F2FP.BF16.F32.PACK_AB R11, R19, R24 ;  /* 0x00000018130b723e */ /* 0x000fe200000010ff */
[----:B------:R-:W-:Y:S01]  /*d120*/  FMUL.FTZ R27, R45, R0 ;  /* 0x000000002d1b7220 */ /* 0x000fe20000410000 */
[----:B------:R-:W-:Y:S01]  /*d130*/  F2FP.BF16.F32.PACK_AB R9, R9, R18 ;  /* 0x000000120909723e */ /* 0x000fe200000010ff */
[-C--:B------:R-:W-:Y:S01]  /*d140*/  FMUL.FTZ R28, R44, R0.reuse ;  /* 0x000000002c1c7220 */ /* 0x080fe20000410000 */
[----:B------:R-:W1:Y:S01]  /*d150*/  LDC.64 R18, c[0x0][0xb78] ;  /* 0x0002de00ff127b82 */ /* 0x000e620000000a00 */
        /* <DEDUP_REMOVED lines=21> */
[----:B------:R-:W-:Y:S01]  /*d2b0*/  FMUL.FTZ R0, R30, R14 ;  /* 0x0000000e1e007220 */ /* 0x000fe20000410000 */
[----:B------:R-:W-:Y:S01]  /*d2c0*/  F2FP.BF16.F32.PACK_AB R10, R15, R20 ;  /* 0x000000140f0a723e */ /* 0x000fe200000010ff */
[-C--:B------:R-:W-:Y:S01]  /*d2d0*/  FMUL.FTZ R20, R47, R14.reuse ;  /* 0x0000000e2f147220 */ /* 0x080fe20000410000 */
[-C--:B------:R-:W-:Y:S01]  /*d2e0*/  FMUL.FTZ R29, R46, R14.reuse ;  /* 0x0000000e2e1d7220 */ /* 0x080fe20000410000 */
        /* <DEDUP_REMOVED lines=24> */
[----:B-1----:R-:W-:Y:S01]  /*d470*/  IMAD R14, R18, UR4, RZ ;  /* 0x00000004120e7c24 */ /* 0x002fe2000f8e02ff */
[----:B------:R-:W-:Y:S01]  /*d480*/  F2FP.BF16.F32.PACK_AB R24, R32, R33 ;  /* 0x000000212018723e */ /* 0x000fe200000010ff */
[----:B------:R1:W-:Y:S01]  /*d490*/  STSM.16.M88.4 [R98], R4 ;  /* 0x0000000462007844 */ /* 0x0003e20000000200 */
[----:B------:R-:W-:Y:S01]  /*d4a0*/  F2FP.BF16.F32.PACK_AB R40, R40, R41 ;  /* 0x000000292828723e */ /* 0x000fe200000010ff */
[----:B------:R-:W-:Y:S01]  /*d4b0*/  IMAD R70, R19, UR36, R14 ;  /* 0x0000002413467c24 */ /* 0x000fe2000f8e020e */
[----:B------:R-:W-:Y:S01]  /*d4c0*/  F2FP.BF16.F32.PACK_AB R14, R27, R28 ;  /* 0x0000001c1b0e723e */ /* 0x000fe200000010ff */
[----:B------:R-:W-:Y:S01]  /*d4d0*/  IMAD.WIDE.U32 R18, R18, UR36, R12 ;  /* 0x0000002412127c25 */ /* 0x000fe2000f8e000c */
[----:B------:R-:W-:Y:S01]  /*d4e0*/  F2FP.BF16.F32.PACK_AB R13, R0, R15 ;  /* 0x0000000f000d723e */ /* 0x000fe200000010ff */
[----:B------:R-:W-:Y:S01]  /*d4f0*/  STSM.16.M88.4 [R97], R8 ;  /* 0x0000000861007844 */ /* 0x000fe20000000200 */
[----:B------:R-:W-:Y:S01]  /*d500*/  F2FP.BF16.F32.PACK_AB R12, R25, R26 ;  /* 0x0000001a190c723e */ /* 0x000fe200000010ff */
[----:B------:R-:W-:Y:S01]  /*d510*/  ULDC.64 UR4, c[0x0][0xb40] ;  /* 0x0002d00000047ab9 */ /* 0x000fe20000000a00 */
[----:B------:R-:W-:-:S02]  /*d520*/  F2FP.BF16.F32.PACK_AB R15, R20, R29 ;  /* 0x0000001d140f723e */ /* 0x000fc400000010ff */
[----:B------:R-:W-:Y:S02]  /*d530*/  F2FP.BF16.F32.PACK_AB R25, R30, R31 ;  /* 0x0000001f1e19723e */ /* 0x000fe400000010ff */
[----:B------:R-:W-:Y:S01]  /*d540*/  F2FP.BF16.F32.PACK_AB R26, R36, R37 ;  /* 0x00000025241a723e */ /* 0x000fe200000010ff */
[----:B------:R-:W-:Y:S01]  /*d550*/  STSM.16.M88.4 [R96], R12 ;  /* 0x0000000c60007844 */ /* 0x000fe20000000200 */
        /* <DEDUP_REMOVED lines=9> */
[----:B-1----:R-:W-:Y:S02]  /*d5f0*/  SHF.R.S32.HI R5, RZ, 0x1f, R99 ;  /* 0x0000001fff057819 */ /* 0x002fe40000011463 */
[----:B------:R-:W-:Y:S02]  /*d600*/  IADD3 R0, P1, R99, R18, RZ ;  /* 0x0000001263007210 */ /* 0x000fe40007f3e0ff */
        /* <DEDUP_REMOVED lines=11> */
[----:B------:R-:W-:Y:S02]  /*d6c0*/  IADD3.X R5, R5, R19, R70, P1, !PT ;  /* 0x0000001305057210 */ /* 0x000fe40000ffe446 */
[C---:B------:R-:W-:Y:S01]  /*d6d0*/  LEA R4, P1, R0.reuse, UR4, 0x2 ;  /* 0x0000000400047c11 */ /* 0x040fe2000f8210ff */
[----:B------:R-:W-:Y:S01]  /*d6e0*/  STSM.16.M88.4 [R90], R64 ;  /* 0x000000405a007844 */ /* 0x000fe20000000200 */
[----:B------:R-:W-:Y:S02]  /*d6f0*/  ULDC UR4, c[0x0][0xc] ;  /* 0x0000030000047ab9 */ /* 0x000fe40000000800 */
[----:B------:R-:W-:Y:S01]  /*d700*/  LEA.HI.X R5, R0, UR5, R5, 0x2, P1 ;  /* 0x0000000500057c11 */ /* 0x000fe200088f1405 */
[----:B------:R-:W-:Y:S01]  /*d710*/  @!PT LDS RZ, [RZ] ;  /* 0x00000000fffff984 */ /* 0x000fe20000000800 */
[----:B------:R-:W-:Y:S01]  /*d720*/  @!PT LDS RZ, [RZ] ;  /* 0x00000000fffff984 */ /* 0x000fe20000000800 */
[----:B------:R-:W-:Y:S01]  /*d730*/  @!PT LDS RZ, [RZ] ;  /* 0x00000000fffff984 */ /* 0x000fe20000000800 */
[----:B------:R-:W-:Y:S01]  /*d740*/  @!PT LDS RZ, [RZ] ;  /* 0x00000000fffff984 */ /* 0x000fe20000000800 */
[----:B------:R1:W-:Y:S06]  /*d750*/  MEMBAR.ALL.CTA ;  /* 0x0000000000007992 */ /* 0x0003ec0000008000 */
[----:B-1----:R-:W1:Y:S01]  /*d760*/  FENCE.VIEW.ASYNC.S ;  /* 0x00000000000073c6 */ /* 0x002e620000000000 */
[----:B------:R-:W-:-:S03]  /*d770*/  UIADD3 UR10, UR4, UR10, URZ ;  /* 0x0000000a040a7290 */ /* 0x000fc6000fffe03f */
[----:B-1----:R-:W1:Y:S03]  /*d780*/  SHFL.IDX PT, R0, R223, RZ, 0x1f ;  /* 0x00001fffdf007589 */ /* 0x002e6600000e0000 */
[----:B------:R-:W-:Y:S01]  /*d790*/  IMAD.U32 R19, RZ, RZ, UR10 ;  /* 0x0000000aff137e24 */ /* 0x000fe2000f8e00ff */
        /* <DEDUP_REMOVED lines=10> */
[----:B------:R-:W-:Y:S01]  /*d840*/  UMOV UR33, URZ ;  /* 0x0000003f00217c82 */ /* 0x000fe20008000000 */
[----:B------:R-:W-:Y:S02]  /*d850*/  UIADD3 UR4, UP0, UR6, 0x9f0, URZ ;  /* 0x000009f006047890 */ /* 0x000fe4000ff1e03f */
[----:B------:R-:W-:Y:S02]  /*d860*/  UIADD3 UR6, UR39, 0x4000, URZ ;  /* 0x0000400027067890 */ /* 0x000fe4000fffe03f */
[----:B------:R-:W-:Y:S01]  /*d870*/  UIADD3.X UR5, URZ, UR7, URZ, UP0, !UPT ;  /* 0x000000073f057290 */ /* 0x000fe200087fe43f */
[----:B------:R-:W-:Y:S01]  /*d880*/  UMOV UR37, URZ ;  /* 0x0000003f00257c82 */ /* 0x000fe20008000000 */
[----:B------:R-:W-:Y:S01]  /*d890*/  UMOV UR32, UR39 ;  /* 0x0000002700207c82 */ /* 0x000fe20008000000 */
[----:B------:R-:W-:-:S06]  /*d8a0*/  UMOV UR7, 0x40 ;  /* 0x0000004000077882 */ /* 0x000fcc0000000000 */
        /* <DEDUP_REMOVED lines=9> */
.L_x_5543:
[----:B------:R-:W-:Y:S05]  /*d940*/  BSYNC B0 ;  /* 0x0000000000007941 */ /* 0x000fea0003800000 */
.L_x_5542:
        /* <DEDUP_REMOVED lines=8> */
[----:B------:R-:W-:Y:S01]  /*d9d0*/  MOV R22, UR4 ;  /* 0x0000000400167c02 */ /* 0x000fe20008000f00 */
[----:B------:R-:W-:Y:S01]  /*d9e0*/  USEL UR4, URZ, 0x1, UP0 ;  /* 0x000000013f047887 */ /* 0x000fe20008000000 */
[----:B-1----:R-:W-:-:S03]  /*d9f0*/  ISETP.LE.AND P0, PT, R0, UR6, PT ;  /* 0x0000000600007c0c */ /* 0x002fc6000bf03270 */
[----:B------:R-:W-:-:S06]  /*da00*/  ULOP3.LUT UR5, UR5, UR4, URZ, 0x3c, !UPT ;  /* 0x0000000405057292 */ /* 0x000fcc000f8e3c3f */
[----:B------:R-:W-:-:S04]  /*da10*/  IMAD.U32 R2, RZ, RZ, UR5 ;  /* 0x00000005ff027e24 */ /* 0x000fc8000f8e00ff */
[----:B------:R-:W-:Y:S05]  /*da20*/  @!P0 BRA `(.L_x_5544) ;  /* 0xffffff3000e88947 */ /* 0x000fea000383ffff */
[----:B------:R-:W-:Y:S05]  /*da30*/  EXIT ;  /* 0x000000000000794d */ /* 0x000fea0003800000 */
.L_x_5520:
        /* <DEDUP_REMOVED lines=13> */
[----:B------:R-:W-:Y:S01]  /*db10*/  IMAD.U32 R0, RZ, RZ, UR4 ;  /* 0x00000004ff007e24 */ /* 0x000fe2000f8e00ff */
[----:B------:R-:W-:Y:S01]  /*db20*/  ULDC.64 UR36, c[0x0][0x198] ;  /* 0x0000660000247ab9 */ /* 0x000fe20000000a00 */
[----:B------:R-:W-:Y:S01]  /*db30*/  IMAD.MOV.U32 R16, RZ, RZ, RZ ;  /* 0x000000ffff107224 */ /* 0x000fe200078e00ff */
[----:B------:R-:W-:Y:S01]  /*db40*/  ULDC UR38, c[0x0][0xc] ;  /* 0x0000030000267ab9 */ /* 0x000fe20000000800 */
[----:B------:R-:W-:Y:S01]  /*db50*/  IMAD.MOV.U32 R17, RZ, RZ, 0x1 ;  /* 0x00000001ff117424 */ /* 0x000fe200078e00ff */
[----:B------:R1:W-:Y:S04]  /*db60*/  STL [R1+0x10], R0 ;  /* 0x0000100001007387 */ /* 0x0003e80000100800 */
[----:B------:R1:W-:Y:S02]  /*db70*/  STL [R1+0x18], RZ ;  /* 0x000018ff01007387 */ /* 0x0003e40000100800 */
.L_x_5588:
        /* <DEDUP_REMOVED lines=24> */
[----:B------:R-:W-:Y:S02]  /*dd00*/  @P1 SHF.R.U32.HI R19, RZ, R3, R2 ;  /* 0x00000003ff131219 */ /* 0x000fe40000011602 */
[----:B------:R-:W-:Y:S02]  /*dd10*/  MOV R2, 0x400 ;  /* 0x0000040000027802 */ /* 0x000fe40000000f00 */
[----:B------:R-:W-:Y:S02]  /*dd20*/  IADD3 R3, -R19, RZ, RZ ;  /* 0x000000ff13037210 */ /* 0x000fe40007ffe1ff */
[----:B---3--:R-:W-:Y:S01]  /*dd30*/  LEA R7, R5, R2, 0x18 ;  /* 0x0000000205077211 */ /* 0x008fe200078ec0ff */
[----:B------:R-:W-:-:S04]  /*dd40*/  VIADD R2, R8, 0xaf ;  /* 0x000000af08027836 */ /* 0x000fc80000000000 */
[----:B------:R-:W-:Y:S01]  /*dd50*/  VIADD R4, R7, 0x1e400 ;  /* 0x0001e40007047836 */ /* 0x000fe20000000000 */
[----:B------:R4:W-:Y:S01]  /*dd60*/  STL [R1+0x4], R7 ;  /* 0x0000040701007387 */ /* 0x0009e20000100800 */
[----:B------:R-:W-:-:S03]  /*dd70*/  IMAD.HI R2, R2, 0x2e8ba2e9, RZ ;  /* 0x2e8ba2e902027827 */ /* 0x000fc600078e02ff */
[----:B------:R-:W-:Y:S01]  /*dd80*/  LOP3.LUT P0, RZ, R4, 0x3ff, RZ, 0xc0, !PT ;  /* 0x000003ff04ff7812 */ /* 0x000fe2000780c0ff */
[----:B------:R-:W-:Y:S01]  /*dd90*/  IMAD R4, R0, R3, R6 ;  /* 0x0000000300047224 */ /* 0x000fe200078e0206 */
[----:B------:R-:W-:-:S04]  /*dda0*/  SHF.R.U32.HI R3, RZ, 0x1f, R2 ;  /* 0x0000001fff037819 */ /* 0x000fc80000011602 */
[----:B------:R-:W-:Y:S01]  /*ddb0*/  LEA.HI.SX32 R0, R2, R3, 0x1b ;  /* 0x0000000302007211 */ /* 0x000fe200078fdaff */
[----:B------:R4:W-:Y:S04]  /*ddc0*/  STL [R1], R4 ;  /* 0x0000000401007387 */ /* 0x0009e80000100800 */
[----:B------:R4:W-:Y:S02]  /*ddd0*/  STL [R1+0xc], R0 ;  /* 0x00000c0001007387 */ /* 0x0009e40000100800 */
        /* <DEDUP_REMOVED lines=17> */
.L_x_5546:
        /* <DEDUP_REMOVED lines=20> */
.L_x_5548:
        /* <DEDUP_REMOVED lines=16> */
.L_x_5547:
        /* <DEDUP_REMOVED lines=24> */
[----:B----4-:R-:W-:-:S04]  /*e2b0*/  IMAD R8, R8, UR4, R5 ;  /* 0x0000000408087c24 */ /* 0x010fc8000f8e0205 */
[----:B------:R-:W-:-:S04]  /*e2c0*/  IMAD.SHL.U32 R8, R8, 0x80, RZ ;  /* 0x0000008008087824 */ /* 0x000fc800078e00ff */
[----:B------:R-:W-:-:S05]  /*e2d0*/  VOTEU.ALL UP1, P1 ;  /* 0x00000000003f7886 */ /* 0x000fca0000820000 */
[----:B------:R-:W-:-:S04]  /*e2e0*/  @!UP1 UIADD3 UR8, UP0, UR36, 0x270, URZ ;  /* 0x0000027024089890 */ /* 0x000fc8000ff1e03f */
[----:B------:R-:W-:-:S03]  /*e2f0*/  @!UP1 UIADD3.X UR9, URZ, UR37, URZ, UP0, !UPT ;  /* 0x000000253f099290 */ /* 0x000fc600087fe43f */
[----:B-1----:R-:W-:-:S09]  /*e300*/  VOTEU.ALL UP0, P1 ;  /* 0x00000000003f7886 */ /* 0x002fd20000800000 */
.L_x_5549:
        /* <DEDUP_REMOVED lines=14> */
.L_x_5550:
        /* <DEDUP_REMOVED lines=16> */
.L_x_5604:
[----:B------:R-:W2:Y:S01]  /*e4f0*/  LDL R6, [R1+0xc] ;  /* 0x00000c0001067983 */ /* 0x000ea20000100800 */
[----:B------:R-:W-:Y:S01]  /*e500*/  UMOV UR4, 0xffffffff ;  /* 0xffffffff00047882 */ /* 0x000fe20000000000 */
[----:B------:R-:W-:Y:S02]  /*e510*/  SHF.R.S32.HI R11, RZ, 0x1f, R4 ;  /* 0x0000001fff0b7819 */ /* 0x000fe40000011404 */
[----:B--2---:R-:W-:Y:S01]  /*e520*/  IADD3 R10, R6, -0x1, RZ ;  /* 0xffffffff060a7810 */ /* 0x004fe20007ffe0ff */
[----:B------:R-:W-:Y:S06]  /*e530*/  BRA.DIV UR4, `(.L_x_5552) ;  /* 0x0000002604b07947 */ /* 0x000fec000b800000 */
[----:B------:R-:W-:-:S13]  /*e540*/  ELECT P6, URZ, PT ;  /* 0x00000000003f782f */ /* 0x000fda00038c0000 */
.L_x_5607:
[----:B------:R-:W-:Y:S05]  /*e550*/  @!P6 BRA `(.L_x_5553) ;  /* 0x000000040000e947 */ /* 0x000fea0003800000 */
[----:B------:R-:W-:Y:S02]  /*e560*/  IMAD.MOV.U32 R18, RZ, RZ, R10 ;  /* 0x000000ffff127224 */ /* 0x000fe400078e000a */
        /* <DEDUP_REMOVED lines=14> */
[----:B------:R-:W-:Y:S02]  /*e650*/  IMAD R9, R4, UR5, R6 ;  /* 0x0000000504097c24 */ /* 0x000fe4000f8e0206 */
[----:B------:R-:W-:-:S04]  /*e660*/  IMAD.MOV.U32 R6, RZ, RZ, R5 ;  /* 0x000000ffff067224 */ /* 0x000fc800078e0005 */
[----:B------:R-:W-:-:S05]  /*e670*/  IMAD.WIDE.U32 R6, R4, UR4, R6 ;  /* 0x0000000404067c25 */ /* 0x000fca000f8e0006 */
[----:B------:R-:W-:Y:S02]  /*e680*/  IADD3 R5, R7, R9, RZ ;  /* 0x0000000907057210 */ /* 0x000fe40007ffe0ff */
[----:B------:R-:W-:-:S04]  /*e690*/  LEA R12, P1, R6, R2, 0x2 ;  /* 0x00000002060c7211 */ /* 0x000fc800078210ff */
[----:B------:R-:W-:-:S05]  /*e6a0*/  LEA.HI.X R13, R6, R3, R5, 0x2, P1 ;  /* 0x00000003060d7211 */ /* 0x000fca00008f1405 */
[----:B------:R1:W5:Y:S04]  /*e6b0*/  LDG.E R5, desc[UR6][R12.64] ;  /* 0x000000060c057981 */ /* 0x000368000c1e1900 */
.L_x_5554:
[----:B------:R-:W2:Y:S01]  /*e6c0*/  S2R R7, SR_CgaCtaId ;  /* 0x0000000000077919 */ /* 0x000ea20000008800 */
[----:B------:R-:W-:-:S04]  /*e6d0*/  MOV R6, 0x400 ;  /* 0x0000040000067802 */ /* 0x000fc80000000f00 */
[----:B--2---:R-:W-:Y:S02]  /*e6e0*/  LEA R6, R7, R6, 0x18 ;  /* 0x0000000607067211 */ /* 0x004fe400078ec0ff */
[----:B------:R-:W-:-:S03]  /*e6f0*/  SHF.L.U32 R7, R17, 0x1f, RZ ;  /* 0x0000001f11077819 */ /* 0x000fc600000006ff */
[----:B------:R-:W-:-:S04]  /*e700*/  IMAD R6, R16, 0x8, R6 ;  /* 0x0000000810067824 */ /* 0x000fc800078e0206 */
[----:B------:R-:W2:Y:S02]  /*e710*/  SYNCS.PHASECHK.TRANS64.TRYWAIT P1, [R6+URZ+0x34840], R7 ;  /* 0x03484007060075a7 */ /* 0x000ea4000802017f */
[----:B--2---:R-:W-:Y:S05]  /*e720*/  @!P1 BRA `(.L_x_5555) ;  /* 0x0000002400549947 */ /* 0x004fea0003800000 */
.L_x_5608:
        /* <DEDUP_REMOVED lines=11> */
.L_x_5556:
        /* <DEDUP_REMOVED lines=10> */
[----:B------:R-:W-:-:S06]  /*e880*/  UMOV UR15, 0x40 ;  /* 0x00000040000f7882 */ /* 0x000fcc0000000000 */
[----:B------:R-:W-:Y:S02]  /*e890*/  UIADD3 UR9, UR9, 0x34830, URZ ;  /* 0x0003483009097890 */ /* 0x000fe4000fffe03f */
[----:B------:R-:W-:Y:S01]  /*e8a0*/  UIMAD UR11, UR11, 0xb0, URZ ;  /* 0x000000b00b0b78a4 */ /* 0x000fe2000f8e023f */
[----:B---3--:R-:W-:-:S05]  /*e8b0*/  LEA R7, R9, R7, 0x18 ;  /* 0x0000000709077211 */ /* 0x008fca00078ec0ff */
[----:B------:R-:W-:-:S05]  /*e8c0*/  IMAD R6, R16, 0xb000, R7 ;  /* 0x0000b00010067824 */ /* 0x000fca00078e0207 */
[----:B------:R-:W-:-:S13]  /*e8d0*/  R2UR UR6, R6 ;  /* 0x00000000060672ca */ /* 0x000fda00000e0000 */
[----:B------:R-:W-:Y:S02]  /*e8e0*/  UIADD3 UR8, UR6, 0x1e400, URZ ;  /* 0x0001e40006087890 */ /* 0x000fe4000fffe03f */
[----:B------:R-:W-:-:S03]  /*e8f0*/  UIADD3 UR14, UR6, 0x23c00, URZ ;  /* 0x00023c00060e7890 */ /* 0x000fc6000fffe03f */
[----:B------:R-:W-:-:S04]  /*e900*/  UMOV UR6, 0x0 ;  /* 0x0000000000067882 */ /* 0x000fc80000000000 */
[----:B------:R2:W-:Y:S02]  /*e910*/  UTMALDG.4D [UR8], [UR4], desc[UR6] ;  /* 0x00000608040075b4 */ /* 0x0005e40008019000 */
[----:B--2---:R-:W-:Y:S01]  /*e920*/  UMOV UR8, UR14 ;  /* 0x0000000e00087c82 */ /* 0x004fe20008000000 */
[----:B------:R-:W-:Y:S02]  /*e930*/  UMOV UR10, UR15 ;  /* 0x0000000f000a7c82 */ /* 0x000fe40008000000 */
[----:B------:R2:W-:Y:S02]  /*e940*/  UTMALDG.4D [UR8], [UR4], desc[UR6] ;  /* 0x00000608040075b4 */ /* 0x0005e40008019000 */
[----:B--2---:R-:W-:Y:S01]  /*e950*/  NOP ;  /* 0x0000000000007918 */ /* 0x004fe20000000000 */
.L_x_5553:
[----:B------:R-:W2:Y:S04]  /*e960*/  LDL.LU R14, [R1] ;  /* 0x00000000010e7983 */ /* 0x000ea80000300800 */
[----:B-1----:R-:W3:Y:S01]  /*e970*/  LDL R13, [R1+0x18] ;  /* 0x00001800010d7983 */ /* 0x002ee20000100800 */
[----:B------:R-:W-:-:S03]  /*e980*/  MOV R9, 0x400 ;  /* 0x0000040000097802 */ /* 0x000fc60000000f00 */
[----:B------:R-:W4:Y:S01]  /*e990*/  LDL.LU R7, [R1+0x14] ;  /* 0x0000140001077983 */ /* 0x000f220000300800 */
[----:B------:R-:W1:Y:S01]  /*e9a0*/  S2R R12, SR_CgaCtaId ;  /* 0x00000000000c7919 */ /* 0x000e620000008800 */
[----:B------:R-:W-:Y:S05]  /*e9b0*/  WARPSYNC.ALL ;  /* 0x0000000000007948 */ /* 0x000fea0003800000 */
[----:B------:R-:W-:-:S13]  /*e9c0*/  ELECT P1, URZ, PT ;  /* 0x00000000003f782f */ /* 0x000fda0003820000 */
[C---:B------:R-:W-:Y:S01]  /*e9d0*/  @P1 R2UR UR13, R19.reuse ;  /* 0x00000000130d12ca */ /* 0x040fe200000e0000 */
[----:B------:R-:W-:Y:S01]  /*e9e0*/  UIADD3 UR4, UP0, UR36, 0x270, URZ ;  /* 0x0000027024047890 */ /* 0x000fe2000ff1e03f */
[C---:B------:R-:W-:Y:S02]  /*e9f0*/  @P1 R2UR UR11, R8.reuse ;  /* 0x00000000080b12ca */ /* 0x040fe400000e0000 */
[----:B------:R-:W-:Y:S02]  /*ea00*/  @P1 R2UR UR21, R19 ;  /* 0x00000000131512ca */ /* 0x000fe400000e0000 */
[----:B------:R-:W-:Y:S01]  /*ea10*/  @P1 R2UR UR19, R8 ;  /* 0x00000000081312ca */ /* 0x000fe200000e0000 */
[----:B------:R-:W-:Y:S01]  /*ea20*/  UIADD3.X UR5, URZ, UR37, URZ, UP0, !UPT ;  /* 0x000000253f057290 */ /* 0x000fe200087fe43f */
[----:B-1----:R-:W-:-:S04]  /*ea30*/  LEA R9, R12, R9, 0x18 ;  /* 0x000000090c097211 */ /* 0x002fc800078ec0ff */
[----:B------:R-:W-:Y:S02]  /*ea40*/  R2UR UR16, R9 ;  /* 0x00000000091072ca */ /* 0x000fe400000e0000 */
[----:B------:R-:W-:Y:S01]  /*ea50*/  @P1 MOV R6, 0x8000 ;  /* 0x0000800000061802 */ /* 0x000fe20000000f00 */
[----:B------:R-:W-:Y:S10]  /*ea60*/  BAR.SYNC.DEFER_BLOCKING 0x8, 0x120 ;  /* 0x0204800000007b1d */ /* 0x000ff40000010000 */
[----:B------:R-:W-:-:S02]  /*ea70*/  UIADD3 UR8, UR16, 0x16400, URZ ;  /* 0x0001640010087890 */ /* 0x000fc4000fffe03f */
[----:B------:R-:W-:Y:S02]  /*ea80*/  UIADD3 UR9, UR16, 0x34800, URZ ;  /* 0x0003480010097890 */ /* 0x000fe4000fffe03f */
[----:B------:R-:W-:Y:S01]  /*ea90*/  UIADD3 UR16, UR16, 0x1a400, URZ ;  /* 0x0001a40010107890 */ /* 0x000fe2000fffe03f */
[----:B------:R-:W-:Y:S01]  /*eaa0*/  UMOV UR6, 0x0 ;  /* 0x0000000000067882 */ /* 0x000fe20000000000 */
[----:B------:R-:W-:Y:S01]  /*eab0*/  UMOV UR7, 0x12f00000 ;  /* 0x12f0000000077882 */ /* 0x000fe20000000000 */
[----:B------:R-:W-:Y:S01]  /*eac0*/  UMOV UR10, URZ ;  /* 0x0000003f000a7c82 */ /* 0x000fe20008000000 */
[----:B------:R3:W-:Y:S01]  /*ead0*/  @P1 SYNCS.ARRIVE.TRANS64 RZ, [R9+URZ+0x34800], R6 ;  /* 0x0348000609ff19a7 */ /* 0x0007e2000800003f */
[----:B------:R-:W-:Y:S01]  /*eae0*/  UMOV UR14, 0x0 ;  /* 0x00000000000e7882 */ /* 0x000fe20000000000 */
[----:B------:R-:W-:Y:S01]  /*eaf0*/  UMOV UR15, 0x12f00000 ;  /* 0x12f00000000f7882 */ /* 0x000fe20000000000 */
[----:B------:R-:W-:Y:S01]  /*eb00*/  UMOV UR18, 0x40 ;  /* 0x0000004000127882 */ /* 0x000fe20000000000 */
[----:B------:R-:W-:Y:S01]  /*eb10*/  UMOV UR17, UR9 ;  /* 0x0000000900117c82 */ /* 0x000fe20008000000 */
[----:B------:R-:W-:Y:S01]  /*eb20*/  BSSY B0, `(.L_x_5557) ;  /* 0x000000a000007945 */ /* 0x000fe20003800000 */
[----:B--2---:R-:W-:-:S02]  /*eb30*/  @P1 R2UR UR12, R14 ;  /* 0x000000000e0c12ca */ /* 0x004fc400000e0000 */
[----:B------:R-:W-:Y:S02]  /*eb40*/  @P1 R2UR UR20, R14 ;  /* 0x000000000e1412ca */ /* 0x000fe400000e0000 */
[----:B---3--:R-:W-:-:S04]  /*eb50*/  LOP3.LUT R6, R13, 0x1, RZ, 0xc, !PT ;  /* 0x000000010d067812 */ /* 0x008fc800078e0cff */
[----:B------:R-:W-:-:S05]  /*eb60*/  SHF.L.U32 R6, R6, 0x1f, RZ ;  /* 0x0000001f06067819 */ /* 0x000fca00000006ff */
[----:B------:R1:W-:Y:S02]  /*eb70*/  UTMALDG.4D [UR8], [UR4], desc[UR6] ;  /* 0x00000608040075b4 */ /* 0x0003e40008019000 */
[----:B------:R1:W-:Y:S01]  /*eb80*/  UTMALDG.4D [UR16], [UR4], desc[UR14] ;  /* 0x00000e10040075b4 */ /* 0x0003e20008019000 */
[----:B------:R-:W2:Y:S01]  /*eb90*/  SYNCS.PHASECHK.TRANS64.TRYWAIT P1, [R9+URZ+0x34820], R6 ;  /* 0x03482006090075a7 */ /* 0x000ea2000802017f */
[----:B----4-:R-:W-:Y:S01]  /*eba0*/  ISETP.GE.AND P2, PT, R7, 0xb1, PT ;  /* 0x000000b10700780c */ /* 0x010fe20003f46270 */
[----:B-12---:R-:W-:-:S12]  /*ebb0*/  @!P1 BRA `(.L_x_5558) ;  /* 0x0000002000449947 */ /* 0x006fd80003800000 */
.L_x_5609:
[----:B------:R-:W-:Y:S05]  /*ebc0*/  BSYNC B0 ;  /* 0x0000000000007941 */ /* 0x000fea0003800000 */
.L_x_5557:
        /* <DEDUP_REMOVED lines=32> */
[----:B------:R-:W-:-:S03]  /*edd0*/  IMAD.WIDE.U32 R8, R4, UR4, R8 ;  /* 0x0000000404087c25 */ /* 0x000fc6000f8e0008 */
[----:B------:R-:W-:Y:S02]  /*ede0*/  LEA R2, P1, R8, R2, 0x2 ;  /* 0x0000000208027211 */ /* 0x000fe400078210ff */
[----:B------:R-:W-:-:S04]  /*edf0*/  IADD3 R9, R14, R9, RZ ;  /* 0x000000090e097210 */ /* 0x000fc80007ffe0ff */
[----:B------:R-:W-:-:S05]  /*ee00*/  LEA.HI.X R3, R8, R3, R9, 0x2, P1 ;  /* 0x0000000308037211 */ /* 0x000fca00008f1409 */
[----:B------:R1:W5:Y:S02]  /*ee10*/  LDG.E R8, desc[UR6][R2.64] ;  /* 0x0000000602087981 */ /* 0x000364000c1e1900 */
.L_x_5563:
[----:B-1----:R-:W1:Y:S01]  /*ee20*/  S2R R3, SR_CgaCtaId ;  /* 0x0000000000037919 */ /* 0x002e620000008800 */
[----:B------:R-:W-:-:S04]  /*ee30*/  MOV R2, 0x400 ;  /* 0x0000040000027802 */ /* 0x000fc80000000f00 */
[----:B-1----:R-:W-:Y:S02]  /*ee40*/  LEA R2, R3, R2, 0x18 ;  /* 0x0000000203027211 */ /* 0x002fe400078ec0ff */
[----:B------:R-:W-:-:S03]  /*ee50*/  SHF.L.U32 R3, R12, 0x1f, RZ ;  /* 0x0000001f0c037819 */ /* 0x000fc600000006ff */
[----:B------:R-:W-:-:S04]  /*ee60*/  IMAD R2, R7, 0x8, R2 ;  /* 0x0000000807027824 */ /* 0x000fc800078e0202 */
[----:B------:R-:W1:Y:S02]  /*ee70*/  SYNCS.PHASECHK.TRANS64.TRYWAIT P1, [R2+URZ+0x34840], R3 ;  /* 0x03484003020075a7 */ /* 0x000e64000802017f */
[----:B-1----:R-:W-:Y:S05]  /*ee80*/  @!P1 BRA `(.L_x_5564) ;  /* 0x0000001c00b09947 */ /* 0x002fea0003800000 */
.L_x_5610:
        /* <DEDUP_REMOVED lines=11> */
.L_x_5565:
        /* <DEDUP_REMOVED lines=14> */
[----:B--2---:R-:W-:-:S05]  /*f020*/  LEA R3, R9, R3, 0x18 ;  /* 0x0000000309037211 */ /* 0x004fca00078ec0ff */
[----:B------:R-:W-:-:S05]  /*f030*/  IMAD R2, R7, 0xb000, R3 ;  /* 0x0000b00007027824 */ /* 0x000fca00078e0203 */
[----:B------:R-:W-:Y:S02]  /*f040*/  R2UR UR8, R2 ;  /* 0x00000000020872ca */ /* 0x000fe400000e0000 */
[----:B------:R-:W-:Y:S02]  /*f050*/  IADD3 R2, R3, 0x34800, RZ ;  /* 0x0003480003027810 */ /* 0x000fe40007ffe0ff */
[----:B------:R-:W-:-:S03]  /*f060*/  SHF.L.U32 R3, R17, 0x1f, RZ ;  /* 0x0000001f11037819 */ /* 0x000fc600000006ff */
[----:B------:R-:W-:-:S06]  /*f070*/  IMAD R2, R16, 0x8, R2 ;  /* 0x0000000810027824 */ /* 0x000fcc00078e0202 */
[----:B------:R-:W-:Y:S02]  /*f080*/  UIADD3 UR14, UR8, 0x1e400, URZ ;  /* 0x0001e400080e7890 */ /* 0x000fe4000fffe03f */
[----:B------:R-:W-:-:S05]  /*f090*/  UIADD3 UR15, UR8, 0x23c00, URZ ;  /* 0x00023c00080f7890 */ /* 0x000fca000fffe03f */
[----:B------:R-:W-:Y:S02]  /*f0a0*/  UMOV UR8, UR14 ;  /* 0x0000000e00087c82 */ /* 0x000fe40008000000 */
[----:B------:R1:W-:Y:S02]  /*f0b0*/  UTMALDG.4D [UR8], [UR4], desc[UR6] ;  /* 0x00000608040075b4 */ /* 0x0003e40008019000 */
[----:B-1----:R-:W-:Y:S01]  /*f0c0*/  UMOV UR8, UR15 ;  /* 0x0000000f00087c82 */ /* 0x002fe20008000000 */
[----:B------:R-:W-:Y:S02]  /*f0d0*/  UMOV UR10, UR16 ;  /* 0x00000010000a7c82 */ /* 0x000fe40008000000 */
[----:B------:R1:W-:Y:S01]  /*f0e0*/  UTMALDG.4D [UR8], [UR4], desc[UR6] ;  /* 0x00000608040075b4 */ /* 0x0003e20008019000 */
[----:B------:R-:W2:Y:S02]  /*f0f0*/  SYNCS.PHASECHK.TRANS64.TRYWAIT P1, [R2+URZ+0x60], R3 ;  /* 0x00006003020075a7 */ /* 0x000ea4000802017f */
[----:B-12---:R-:W-:Y:S05]  /*f100*/  @!P1 BRA `(.L_x_5566) ;  /* 0x0000001c00249947 */ /* 0x006fea0003800000 */
.L_x_5611:
[----:B------:R-:W-:Y:S05]  /*f110*/  @P2 BRA `(.L_x_5567) ;  /* 0x00000000002c2947 */ /* 0x000fea0003800000 */
[----:B------:R-:W2:Y:S01]  /*f120*/  S2R R9, SR_TID.X ;  /* 0x0000000000097919 */ /* 0x000ea20000002100 */
[----:B------:R-:W-:Y:S02]  /*f130*/  MOV R14, 0x400 ;  /* 0x00000400000e7802 */ /* 0x000fe40000000f00 */
[----:B-1----:R-:W-:Y:S01]  /*f140*/  MOV R3, 0xb000 ;  /* 0x0000b00000037802 */ /* 0x002fe20000000f00 */
[----:B------:R-:W1:Y:S01]  /*f150*/  S2R R15, SR_CgaCtaId ;  /* 0x00000000000f7919 */ /* 0x000e620000008800 */
[----:B--2---:R-:W-:-:S04]  /*f160*/  LOP3.LUT R9, R9, 0x1f, RZ, 0xc0, !PT ;  /* 0x0000001f09097812 */ /* 0x004fc800078ec0ff */
[----:B------:R-:W-:Y:S02]  /*f170*/  ISETP.NE.AND P1, PT, R9, RZ, PT ;  /* 0x000000ff0900720c */ /* 0x000fe40003f25270 */
[----:B-1----:R-:W-:-:S05]  /*f180*/  LEA R14, R15, R14, 0x18 ;  /* 0x0000000e0f0e7211 */ /* 0x002fca00078ec0ff */
[----:B------:R-:W-:-:S04]  /*f190*/  IMAD R2, R16, 0x8, R14 ;  /* 0x0000000810027824 */ /* 0x000fc800078e020e */
[----:B------:R2:W-:Y:S02]  /*f1a0*/  SYNCS.ARRIVE.TRANS64 RZ, [R2+URZ+0x34850], R3 ;  /* 0x0348500302ff79a7 */ /* 0x0005e4000800003f */
[----:B------:R-:W-:Y:S05]  /*f1b0*/  @!P1 BRA `(.L_x_5567) ;  /* 0x0000000000049947 */ /* 0x000fea0003800000 */
[----:B------:R-:W-:Y:S01]  /*f1c0*/  BPT.TRAP 0x1 ;  /* 0x000000040000795c */ /* 0x000fe20000300000 */
.L_x_5567:
        /* <DEDUP_REMOVED lines=14> */
[----:B---3--:R-:W-:-:S05]  /*f2b0*/  LEA R3, R9, R3, 0x18 ;  /* 0x0000000309037211 */ /* 0x008fca00078ec0ff */
[----:B------:R-:W-:-:S05]  /*f2c0*/  IMAD R2, R16, 0x8, R3 ;  /* 0x0000000810027824 */ /* 0x000fca00078e0203 */
[----:B------:R-:W-:Y:S01]  /*f2d0*/  R2UR UR9, R2 ;  /* 0x00000000020972ca */ /* 0x000fe200000e0000 */
[----:B------:R-:W-:-:S05]  /*f2e0*/  IMAD R2, R16, 0xb000, R3 ;  /* 0x0000b00010027824 */ /* 0x000fca00078e0203 */
[----:B------:R-:W-:-:S07]  /*f2f0*/  R2UR UR14, R2 ;  /* 0x00000000020e72ca */ /* 0x000fce00000e0000 */
[----:B------:R-:W-:-:S06]  /*f300*/  UIADD3 UR9, UR9, 0x34850, URZ ;  /* 0x0003485009097890 */ /* 0x000fcc000fffe03f */
[----:B------:R-:W-:Y:S02]  /*f310*/  UIADD3 UR8, UR14, 0x400, URZ ;  /* 0x000004000e087890 */ /* 0x000fe4000fffe03f */
[----:B------:R-:W-:-:S07]  /*f320*/  UIADD3 UR14, UR14, 0x5c00, URZ ;  /* 0x00005c000e0e7890 */ /* 0x000fce000fffe03f */
[----:B------:R1:W-:Y:S02]  /*f330*/  UTMALDG.4D [UR8], [UR4], desc[UR6] ;  /* 0x00000608040075b4 */ /* 0x0003e40008019000 */
[----:B-1----:R-:W-:Y:S01]  /*f340*/  UMOV UR8, UR14 ;  /* 0x0000000e00087c82 */ /* 0x002fe20008000000 */
[----:B------:R-:W-:Y:S02]  /*f350*/  UMOV UR10, UR15 ;  /* 0x0000000f000a7c82 */ /* 0x000fe40008000000 */
[----:B------:R1:W-:Y:S02]  /*f360*/  UTMALDG.4D [UR8], [UR4], desc[UR6] ;  /* 0x00000608040075b4 */ /* 0x0003e40008019000 */
[----:B-1----:R-:W-:Y:S01]  /*f370*/  NOP ;  /* 0x0000000000007918 */ /* 0x002fe20000000000 */
.L_x_5562:
[----:B------:R-:W-:Y:S05]  /*f380*/  BSYNC B0 ;  /* 0x0000000000007941 */ /* 0x000fea0003800000 */
.L_x_5561:
[----:B------:R-:W2:Y:S01]  /*f390*/  LDL.LU R2, [R1+0xc] ;  /* 0x00000c0001027983 */ /* 0x000ea20000300800 */
[----:B------:R-:W-:Y:S01]  /*f3a0*/  IMAD.MOV.U32 R16, RZ, RZ, R7 ;  /* 0x000000ffff107224 */ /* 0x000fe200078e0007 */
[----:B------:R-:W-:Y:S01]  /*f3b0*/  MOV R17, R12 ;  /* 0x0000000c00117202 */ /* 0x000fe20000000f00 */
[----:B--2---:R-:W-:-:S07]  /*f3c0*/  VIADD R6, R2, 0xfffffffd ;  /* 0xfffffffd02067836 */ /* 0x004fce0000000000 */
.L_x_5560:
[----:B------:R-:W-:Y:S01]  /*f3d0*/  IMAD.MOV R13, RZ, RZ, -R13 ;  /* 0x000000ffff0d7224 */ /* 0x000fe200078e0a0d */
[----:B------:R-:W-:Y:S04]  /*f3e0*/  BSSY B0, `(.L_x_5559) ;  /* 0x00000e4000007945 */ /* 0x000fe80003800000 */
[----:B------:R-:W-:-:S13]  /*f3f0*/  ISETP.NE.AND P1, PT, R10, R13, PT ;  /* 0x0000000d0a00720c */ /* 0x000fda0003f25270 */
[----:B------:R-:W-:Y:S05]  /*f400*/  @!P1 BRA `(.L_x_5568) ;  /* 0x0000000c00849947 */ /* 0x000fea0003800000 */
[----:B------:R-:W-:-:S07]  /*f410*/  IMAD.MOV.U32 R8, RZ, RZ, R5 ;  /* 0x000000ffff087224 */ /* 0x000fce00078e0005 */
.L_x_5583:
        /* <DEDUP_REMOVED lines=28> */
.L_x_5571:
[----:B------:R-:W2:Y:S01]  /*f5e0*/  S2R R3, SR_CgaCtaId ;  /* 0x0000000000037919 */ /* 0x000ea20000008800 */
[----:B------:R-:W-:-:S04]  /*f5f0*/  MOV R2, 0x400 ;  /* 0x0000040000027802 */ /* 0x000fc80000000f00 */
[----:B--2---:R-:W-:Y:S02]  /*f600*/  LEA R2, R3, R2, 0x18 ;  /* 0x0000000203027211 */ /* 0x004fe400078ec0ff */
[----:B------:R-:W-:-:S03]  /*f610*/  SHF.L.U32 R3, R10, 0x1f, RZ ;  /* 0x0000001f0a037819 */ /* 0x000fc600000006ff */
[----:B------:R-:W-:-:S04]  /*f620*/  IMAD R2, R7, 0x8, R2 ;  /* 0x0000000807027824 */ /* 0x000fc800078e0202 */
[----:B------:R-:W2:Y:S02]  /*f630*/  SYNCS.PHASECHK.TRANS64.TRYWAIT P1, [R2+URZ+0x34840], R3 ;  /* 0x03484003020075a7 */ /* 0x000ea4000802017f */
[----:B--2---:R-:W-:Y:S05]  /*f640*/  @!P1 BRA `(.L_x_5572) ;  /* 0x0000001400e89947 */ /* 0x004fea0003800000 */
.L_x_5612:
        /* <DEDUP_REMOVED lines=11> */
.L_x_5573:
        /* <DEDUP_REMOVED lines=12> */
[----:B------:R-:W-:-:S04]  /*f7c0*/  SHF.L.U32 R17, R17, 0x1f, RZ ;  /* 0x0000001f11117819 */ /* 0x000fc800000006ff */
[----:B------:R-:W-:Y:S02]  /*f7d0*/  UIADD3 UR9, UR9, 0x34830, URZ ;  /* 0x0003483009097890 */ /* 0x000fe4000fffe03f */
[----:B------:R-:W-:Y:S01]  /*f7e0*/  UIMAD UR11, UR11, 0xb0, URZ ;  /* 0x000000b00b0b78a4 */ /* 0x000fe2000f8e023f */
[----:B-1----:R-:W-:-:S05]  /*f7f0*/  LEA R3, R9, R3, 0x18 ;  /* 0x0000000309037211 */ /* 0x002fca00078ec0ff */
[----:B------:R-:W-:Y:S02]  /*f800*/  IMAD R2, R7, 0xb000, R3 ;  /* 0x0000b00007027824 */ /* 0x000fe400078e0203 */
[----:B------:R-:W-:-:S03]  /*f810*/  VIADD R3, R3, 0x34800 ;  /* 0x0003480003037836 */ /* 0x000fc60000000000 */
[----:B------:R-:W-:Y:S01]  /*f820*/  R2UR UR8, R2 ;  /* 0x00000000020872ca */ /* 0x000fe200000e0000 */
[----:B------:R-:W-:-:S12]  /*f830*/  IMAD R2, R16, 0x8, R3 ;  /* 0x0000000810027824 */ /* 0x000fd800078e0203 */
        /* <DEDUP_REMOVED lines=9> */
.L_x_5613:
        /* <DEDUP_REMOVED lines=8> */
.L_x_5575:
        /* <DEDUP_REMOVED lines=11> */
[----:B------:R-:W-:-:S02]  /*fa00*/  IMAD.MOV.U32 R18, RZ, RZ, R12 ;  /* 0x000000ffff127224 */ /* 0x000fc400078e000c */
[----:B------:R-:W-:-:S03]  /*fa10*/  IMAD.MOV.U32 R5, RZ, RZ, R8 ;  /* 0x000000ffff057224 */ /* 0x000fc600078e0008 */
[----:B------:R-:W-:Y:S02]  /*fa20*/  UIMAD UR11, UR11, 0xb0, URZ ;  /* 0x000000b00b0b78a4 */ /* 0x000fe4000f8e023f */
[----:B------:R-:W-:Y:S01]  /*fa30*/  UIADD3 UR9, UR9, 0x50, URZ ;  /* 0x0000005009097890 */ /* 0x000fe2000fffe03f */
[----:B--2---:R-:W-:-:S05]  /*fa40*/  LEA R3, R9, R3, 0x18 ;  /* 0x0000000309037211 */ /* 0x004fca00078ec0ff */
        /* <DEDUP_REMOVED lines=10> */
.L_x_5570:
[----:B------:R-:W-:Y:S05]  /*faf0*/  BSYNC B1 ;  /* 0x0000000000017941 */ /* 0x000fea0003800000 */
.L_x_5569:
        /* <DEDUP_REMOVED lines=28> */
.L_x_5578:
[----:B------:R-:W2:Y:S01]  /*fcc0*/  S2R R3, SR_CgaCtaId ;  /* 0x0000000000037919 */ /* 0x000ea20000008800 */
[----:B------:R-:W-:-:S04]  /*fcd0*/  MOV R2, 0x400 ;  /* 0x0000040000027802 */ /* 0x000fc80000000f00 */
[----:B--2---:R-:W-:Y:S02]  /*fce0*/  LEA R2, R3, R2, 0x18 ;  /* 0x0000000203027211 */ /* 0x004fe400078ec0ff */
[----:B------:R-:W-:-:S03]  /*fcf0*/  SHF.L.U32 R3, R17, 0x1f, RZ ;  /* 0x0000001f11037819 */ /* 0x000fc600000006ff */
[----:B------:R-:W-:-:S04]  /*fd00*/  IMAD R2, R16, 0x8, R2 ;  /* 0x0000000810027824 */ /* 0x000fc800078e0202 */
[----:B------:R-:W2:Y:S02]  /*fd10*/  SYNCS.PHASECHK.TRANS64.TRYWAIT P1, [R2+URZ+0x34840], R3 ;  /* 0x03484003020075a7 */ /* 0x000ea4000802017f */
[----:B--2---:R-:W-:Y:S05]  /*fd20*/  @!P1 BRA `(.L_x_5579) ;  /* 0x0000001000589947 */ /* 0x004fea0003800000 */
.L_x_5614:
        /* <DEDUP_REMOVED lines=11> */
.L_x_5580:
        /* <DEDUP_REMOVED lines=10> */
[----:B------:R-:W-:-:S06]  /*fe80*/  UMOV UR16, 0x40 ;  /* 0x0000004000107882 */ /* 0x000fcc0000000000 */
[----:B------:R-:W-:Y:S01]  /*fe90*/  UIMAD UR11, UR11, 0xb0, URZ ;  /* 0x000000b00b0b78a4 */ /* 0x000fe2000f8e023f */
[----:B-1----:R-:W-:-:S05]  /*fea0*/  LEA R9, R13, R9, 0x18 ;  /* 0x000000090d097211 */ /* 0x002fca00078ec0ff */
[----:B--2---:R-:W-:-:S04]  /*feb0*/  VIADD R2, R9, 0x34800 ;  /* 0x0003480009027836 */ /* 0x004fc80000000000 */
[----:B------:R-:W-:Y:S01]  /*fec0*/  IMAD R3, R16, 0x8, R2 ;  /* 0x0000000810037824 */ /* 0x000fe200078e0202 */
[----:B------:R-:W-:-:S04]  /*fed0*/  LEA R2, R7, R2, 0x3 ;  /* 0x0000000207027211 */ /* 0x000fc800078e18ff */
[----:B------:R-:W-:Y:S01]  /*fee0*/  R2UR UR9, R3 ;  /* 0x00000000030972ca */ /* 0x000fe200000e0000 */
[----:B------:R-:W-:-:S05]  /*fef0*/  IMAD R3, R16, 0xb000, R9 ;  /* 0x0000b00010037824 */ /* 0x000fca00078e0209 */
[----:B------:R-:W-:Y:S02]  /*ff00*/  R2UR UR8, R3 ;  /* 0x00000000030872ca */ /* 0x000fe400000e0000 */
[----:B------:R-:W-:-:S05]  /*ff10*/  SHF.L.U32 R3, R10, 0x1f, RZ ;  /* 0x0000001f0a037819 */ /* 0x000fca00000006ff */
[----:B------:R-:W-:-:S06]  /*ff20*/  UIADD3 UR9, UR9, 0x30, URZ ;  /* 0x0000003009097890 */ /* 0x000fcc000fffe03f */
        /* <DEDUP_REMOVED lines=9> */
.L_x_5615:
        /* <DEDUP_REMOVED lines=8> */
.L_x_5582:
        /* <DEDUP_REMOVED lines=20> */
[----:B------:R-:W-:-:S07]  /*10180*/  UIADD3 UR14, UR14, 0x5c00, URZ ;  /* 0x00005c000e0e7890 */ /* 0x000fce000fffe03f */
[----:B------:R1:W-:Y:S02]  /*10190*/  UTMALDG.4D [UR8], [UR4], desc[UR6] ;  /* 0x00000608040075b4 */ /* 0x0003e40008019000 */
[----:B-1----:R-:W-:Y:S01]  /*101a0*/  UMOV UR8, UR14 ;  /* 0x0000000e00087c82 */ /* 0x002fe20008000000 */
[----:B------:R-:W-:Y:S02]  /*101b0*/  UMOV UR10, UR15 ;  /* 0x0000000f000a7c82 */ /* 0x000fe40008000000 */
[----:B------:R1:W-:Y:S02]  /*101c0*/  UTMALDG.4D [UR8], [UR4], desc[UR6] ;  /* 0x00000608040075b4 */ /* 0x0003e40008019000 */
[----:B-1----:R-:W-:Y:S01]  /*101d0*/  NOP ;  /* 0x0000000000007918 */ /* 0x002fe20000000000 */
.L_x_5577:
[----:B------:R-:W-:Y:S05]  /*101e0*/  BSYNC B1 ;  /* 0x0000000000017941 */ /* 0x000fea0003800000 */
.L_x_5576:
[C---:B------:R-:W-:Y:S01]  /*101f0*/  ISETP.GT.AND P1, PT, R6.reuse, 0x1, PT ;  /* 0x000000010600780c */ /* 0x040fe20003f24270 */
[----:B------:R-:W-:-:S12]  /*10200*/  VIADD R6, R6, 0xfffffffe ;  /* 0xfffffffe06067836 */ /* 0x000fd80000000000 */
[----:B------:R-:W-:Y:S05]  /*10210*/  @P1 BRA `(.L_x_5583) ;  /* 0xfffffff000801947 */ /* 0x000fea000383ffff */
.L_x_5568:
[----:B------:R-:W-:Y:S05]  /*10220*/  BSYNC B0 ;  /* 0x0000000000007941 */ /* 0x000fea0003800000 */
.L_x_5559:
        /* <DEDUP_REMOVED lines=12> */
.L_x_5616:
        /* <DEDUP_REMOVED lines=8> */
.L_x_5587:
        /* <DEDUP_REMOVED lines=24> */
.L_x_5585:
[----:B------:R-:W-:Y:S05]  /*104f0*/  BSYNC B0 ;  /* 0x0000000000007941 */ /* 0x000fea0003800000 */
.L_x_5584:
[----:B------:R-:W2:Y:S01]  /*10500*/  LDL.LU R0, [R1+0x10] ;  /* 0x0000100001007983 */ /* 0x000ea20000300800 */
[----:B------:R-:W-:-:S03]  /*10510*/  ULDC UR4, c[0x0][0xda4] ;  /* 0x0003690000047ab9 */ /* 0x000fc60000000800 */
[----:B------:R-:W3:Y:S01]  /*10520*/  LDL.LU R2, [R1+0x18] ;  /* 0x0000180001027983 */ /* 0x000ee20000300800 */
        /* <DEDUP_REMOVED lines=12> */
.L_x_5545:
[----:B------:R-:W2:Y:S01]  /*105f0*/  S2R R3, SR_CgaCtaId ;  /* 0x0000000000037919 */ /* 0x000ea20000008800 */
[----:B------:R-:W-:Y:S01]  /*10600*/  MOV R0, 0x400 ;  /* 0x0000040000007802 */ /* 0x000fe20000000f00 */
[----:B------:R-:W-:Y:S03]  /*10610*/  BSSY B0, `(.L_x_5589) ;  /* 0x0000005000007945 */ /* 0x000fe60003800000 */
[----:B--2---:R-:W-:Y:S02]  /*10620*/  LEA R0, R3, R0, 0x18 ;  /* 0x0000000003007211 */ /* 0x004fe400078ec0ff */
[----:B------:R-:W-:-:S04]  /*10630*/  SHF.L.U32 R3, R2, 0x1f, RZ ;  /* 0x0000001f02037819 */ /* 0x000fc800000006ff */
[----:B------:R-:W2:Y:S02]  /*10640*/  SYNCS.PHASECHK.TRANS64.TRYWAIT P0, [R0+URZ+0x34820], R3 ;  /* 0x03482003000075a7 */ /* 0x000ea4000800017f */
[----:B--2---:R-:W-:Y:S05]  /*10650*/  @!P0 BRA `(.L_x_5590) ;  /* 0x0000000800488947 */ /* 0x004fea0003800000 */
.L_x_5617:
[----:B------:R-:W-:Y:S05]  /*10660*/  BSYNC B0 ;  /* 0x0000000000007941 */ /* 0x000fea0003800000 */
.L_x_5589:
[----:B------:R-:W-:-:S03]  /*10670*/  UMOV UR4, 0xffffffff ;  /* 0xffffffff00047882 */ /* 0x000fc60000000000 */
[----:B------:R-:W-:Y:S05]  /*10680*/  BRA.DIV UR4, `(.L_x_5591) ;  /* 0x0000000a04507947 */ /* 0x000fea000b800000 */
[----:B------:R-:W3:Y:S02]  /*10690*/  S2R R2, SR_TID.X ;  /* 0x0000000000027919 */ /* 0x000ee40000002100 */
[----:B---3--:R-:W-:-:S04]  /*106a0*/  SHF.R.U32.HI R2, RZ, 0x5, R2 ;  /* 0x00000005ff027819 */ /* 0x008fc80000011602 */
[----:B------:R-:W-:-:S05]  /*106b0*/  LOP3.LUT R2, R2, 0x3, RZ, 0xc0, !PT ;  /* 0x0000000302027812 */ /* 0x000fca00078ec0ff */
[----:B------:R3:W4:Y:S02]  /*106c0*/  SHFL.IDX PT, R14, R2, RZ, 0x1f ;  /* 0x00001fff020e7589 */ /* 0x00072400000e0000 */
.L_x_5620:
[----:B----4-:R-:W-:Y:S01]  /*106d0*/  ISETP.NE.AND P0, PT, R14, RZ, PT ;  /* 0x000000ff0e00720c */ /* 0x010fe20003f05270 */
[----:B------:R-:W-:-:S12]  /*106e0*/  BSSY B0, `(.L_x_5592) ;  /* 0x0000026000007945 */ /* 0x000fd80003800000 */
[----:B------:R-:W-:Y:S05]  /*106f0*/  @P0 BRA `(.L_x_5593) ;  /* 0x0000000000900947 */ /* 0x000fea0003800000 */
[----:B------:R-:W-:-:S03]  /*10700*/  UMOV UR4, 0xffffffff ;  /* 0xffffffff00047882 */ /* 0x000fc60000000000 */
[----:B------:R-:W-:Y:S05]  /*10710*/  BRA.DIV UR4, `(.L_x_5594) ;  /* 0x0000000a04607947 */ /* 0x000fea000b800000 */
[----:B------:R-:W-:-:S13]  /*10720*/  ELECT P6, URZ, PT ;  /* 0x00000000003f782f */ /* 0x000fda00038c0000 */
.L_x_5623:
        /* <DEDUP_REMOVED lines=8> */
.L_x_5595:
[----:B--2---:R-:W-:Y:S01]  /*107b0*/  VIADD R3, R0, 0x34840 ;  /* 0x0003484000037836 */ /* 0x004fe20000000000 */
        /* <DEDUP_REMOVED lines=11> */
.L_x_5624:
[----:B------:R-:W2:Y:S02]  /*10870*/  SYNCS.PHASECHK.TRANS64.TRYWAIT P0, [R3+URZ], R2 ;  /* 0x00000002030075a7 */ /* 0x000ea4000800017f */
[----:B--2---:R-:W-:Y:S05]  /*10880*/  @!P0 BRA `(.L_x_5597) ;  /* 0x0000000800388947 */ /* 0x004fea0003800000 */
.L_x_5625:
[----:B------:R-:W-:Y:S05]  /*10890*/  @!P2 BRA `(.L_x_5598) ;  /* 0x000000000004a947 */ /* 0x000fea0003800000 */
[----:B------:R-:W-:Y:S01]  /*108a0*/  BPT.TRAP 0x1 ;  /* 0x000000040000795c */ /* 0x000fe20000300000 */
.L_x_5598:
[----:B--2---:R-:W-:-:S05]  /*108b0*/  IADD3 R3, R0, 0x34860, RZ ;  /* 0x0003486000037810 */ /* 0x004fca0007ffe0ff */
[----:B------:R-:W-:-:S04]  /*108c0*/  IMAD R16, R16, 0x8, R3 ;  /* 0x0000000810107824 */ /* 0x000fc800078e0203 */
[----:B------:R-:W2:Y:S02]  /*108d0*/  SYNCS.PHASECHK.TRANS64.TRYWAIT P0, [R16+URZ], R5 ;  /* 0x00000005100075a7 */ /* 0x000ea4000800017f */
[----:B--2---:R-:W-:Y:S05]  /*108e0*/  @!P0 BRA `(.L_x_5599) ;  /* 0x0000000800348947 */ /* 0x004fea0003800000 */
.L_x_5626:
[----:B------:R-:W-:-:S07]  /*108f0*/  IMAD R3, R4, 0x8, R3 ;  /* 0x0000000804037824 */ /* 0x000fce00078e0203 */
.L_x_5600:
[----:B---3--:R3:W4:Y:S02]  /*10900*/  SYNCS.PHASECHK.TRANS64.TRYWAIT P0, [R3+URZ], R2 ;  /* 0x00000002030075a7 */ /* 0x008724000800017f */
[----:B----4-:R-:W-:Y:S05]  /*10910*/  @!P0 NANOSLEEP.SYNCS 0x989680 ;  /* 0x009896800000895d */ /* 0x010fea0003900000 */
[----:B------:R-:W4:Y:S02]  /*10920*/  @!P0 SYNCS.PHASECHK.TRANS64 P0, [R3+URZ], R2 ;  /* 0x00000002030085a7 */ /* 0x000f24000800007f */
[----:B----4-:R-:W-:Y:S05]  /*10930*/  @!P0 BRA `(.L_x_5600) ;  /* 0xfffffffc00f08947 */ /* 0x010fea000383ffff */
.L_x_5593:
[----:B------:R-:W-:Y:S05]  /*10940*/  BSYNC B0 ;  /* 0x0000000000007941 */ /* 0x000fea0003800000 */
.L_x_5592:
[----:B------:R-:W-:Y:S05]  /*10950*/  EXIT ;  /* 0x000000000000794d */ /* 0x000fea0003800000 */
.L_x_5523:
[----:B-1----:R-:W-:-:S04]  /*10960*/  MOV R3, UR39 ;  /* 0x0000002700037c02 */ /* 0x002fc80008000f00 */
[----:B------:R1:W2:Y:S03]  /*10970*/  SYNCS.PHASECHK.TRANS64.TRYWAIT P1, [R3+URZ+0x34800], R0 ;  /* 0x03480000030075a7 */ /* 0x0002a6000802017f */
[----:B--2---:R-:W-:Y:S05]  /*10980*/  @!P1 NANOSLEEP.SYNCS 0x989680 ;  /* 0x009896800000995d */ /* 0x004fea0003900000 */
[----:B------:R-:W2:Y:S02]  /*10990*/  @!P1 SYNCS.PHASECHK.TRANS64 P1, [R3+URZ+0x34800], R0 ;  /* 0x03480000030095a7 */ /* 0x000ea4000802007f */
[----:B--2---:R-:W-:Y:S05]  /*109a0*/  @!P1 BRA `(.L_x_5523) ;  /* 0xfffffffc00ec9947 */ /* 0x004fea000383ffff */
[----:B------:R-:W-:Y:S05]  /*109b0*/  BRA `(.L_x_5601) ;  /* 0xffffff08000c7947 */ /* 0x000fea000383ffff */
.L_x_5527:
[----:B--2---:R2:W3:Y:S02]  /*109c0*/  SYNCS.PHASECHK.TRANS64.TRYWAIT P2, [R3+URZ+0x34830], R0 ;  /* 0x03483000030075a7 */ /* 0x0044e4000804017f */
[----:B---3--:R-:W-:Y:S05]  /*109d0*/  @!P2 NANOSLEEP.SYNCS 0x989680 ;  /* 0x009896800000a95d */ /* 0x008fea0003900000 */
[----:B------:R-:W3:Y:S02]  /*109e0*/  @!P2 SYNCS.PHASECHK.TRANS64 P2, [R3+URZ+0x34830], R0 ;  /* 0x034830000300a5a7 */ /* 0x000ee4000804007f */
[----:B---3--:R-:W-:Y:S05]  /*109f0*/  @!P2 BRA `(.L_x_5527) ;  /* 0xfffffffc00f0a947 */ /* 0x008fea000383ffff */
[----:B------:R-:W-:Y:S05]  /*10a00*/  BRA `(.L_x_5526) ;  /* 0xffffff08003c7947 */ /* 0x000fea000383ffff */
.L_x_5532:
[----:B--2---:R-:W-:-:S04]  /*10a10*/  IMAD.U32 R20, RZ, RZ, UR6 ;  /* 0x00000006ff147e24 */ /* 0x004fc8000f8e00ff */
[----:B------:R2:W3:Y:S03]  /*10a20*/  SYNCS.PHASECHK.TRANS64.TRYWAIT P2, [R20+URZ+0x34830], R15 ;  /* 0x0348300f140075a7 */ /* 0x0004e6000804017f */
[----:B---3--:R-:W-:Y:S05]  /*10a30*/  @!P2 NANOSLEEP.SYNCS 0x989680 ;  /* 0x009896800000a95d */ /* 0x008fea0003900000 */
[----:B------:R-:W3:Y:S02]  /*10a40*/  @!P2 SYNCS.PHASECHK.TRANS64 P2, [R20+URZ+0x34830], R15 ;  /* 0x0348300f1400a5a7 */ /* 0x000ee4000804007f */
[----:B---3--:R-:W-:Y:S05]  /*10a50*/  @!P2 BRA `(.L_x_5532) ;  /* 0xfffffffc00eca947 */ /* 0x008fea000383ffff */
[----:B------:R-:W-:Y:S05]  /*10a60*/  BRA `(.L_x_5529) ;  /* 0xffffff6400187947 */ /* 0x000fea000383ffff */
.L_x_5536:
[----:B--2---:R-:W-:-:S04]  /*10a70*/  IMAD.U32 R20, RZ, RZ, UR6 ;  /* 0x00000006ff147e24 */ /* 0x004fc8000f8e00ff */
[----:B------:R2:W3:Y:S03]  /*10a80*/  SYNCS.PHASECHK.TRANS64.TRYWAIT P2, [R20+URZ+0x34850], R15 ;  /* 0x0348500f140075a7 */ /* 0x0004e6000804017f */
[----:B---3--:R-:W-:Y:S05]  /*10a90*/  @!P2 NANOSLEEP.SYNCS 0x989680 ;  /* 0x009896800000a95d */ /* 0x008fea0003900000 */
[----:B------:R-:W3:Y:S02]  /*10aa0*/  @!P2 SYNCS.PHASECHK.TRANS64 P2, [R20+URZ+0x34850], R15 ;  /* 0x0348500f1400a5a7 */ /* 0x000ee4000804007f */
[----:B---3--:R-:W-:Y:S05]  /*10ab0*/  @!P2 BRA `(.L_x_5536) ;  /* 0xfffffffc00eca947 */ /* 0x008fea000383ffff */
[----:B------:R-:W-:Y:S05]  /*10ac0*/  BRA `(.L_x_5533) ;  /* 0xffffff8800e07947 */ /* 0x000fea000383ffff */
.L_x_5541:
[----:B--2---:R-:W-:-:S04]  /*10ad0*/  MOV R3, UR7 ;  /* 0x0000000700037c02 */ /* 0x004fc80008000f00 */
[----:B------:R2:W3:Y:S03]  /*10ae0*/  SYNCS.PHASECHK.TRANS64.TRYWAIT P0, [R3+URZ+0x34850], R0 ;  /* 0x03485000030075a7 */ /* 0x0004e6000800017f */
[----:B---3--:R-:W-:Y:S05]  /*10af0*/  @!P0 NANOSLEEP.SYNCS 0x989680 ;  /* 0x009896800000895d */ /* 0x008fea0003900000 */
[----:B------:R-:W3:Y:S02]  /*10b00*/  @!P0 SYNCS.PHASECHK.TRANS64 P0, [R3+URZ+0x34850], R0 ;  /* 0x03485000030085a7 */ /* 0x000ee4000800007f */
[----:B---3--:R-:W-:Y:S05]  /*10b10*/  @!P0 BRA `(.L_x_5541) ;  /* 0xfffffffc00ec8947 */ /* 0x008fea000383ffff */
[----:B------:R-:W-:Y:S05]  /*10b20*/  BRA `(.L_x_5540) ;  /* 0xffffffb800787947 */ /* 0x000fea000383ffff */
.L_x_5551:
        /* <DEDUP_REMOVED lines=11> */
.L_x_5603:
[----:B------:R-:W-:Y:S05]  /*10be0*/  BSYNC B0 ;  /* 0x0000000000007941 */ /* 0x000fea0003800000 */
.L_x_5602:
[----:B------:R-:W-:Y:S05]  /*10bf0*/  BRA `(.L_x_5604) ;  /* 0xffffffd8003c7947 */ /* 0x000fea000383ffff */
.L_x_5552:
[----:B------:R-:W-:Y:S01]  /*10c00*/  BSSY B0, `(.L_x_5605) ;  /* 0x0000006000007945 */ /* 0x000fe20003800000 */
[----:B------:R-:W-:-:S07]  /*10c10*/  IMAD.MOV.U32 R15, RZ, RZ, -0x1 ;  /* 0xffffffffff0f7424 */ /* 0x000fce00078e00ff */
[----:B------:R-:W-:Y:S05]  /*10c20*/  WARPSYNC.COLLECTIVE R15, `(.L_x_5606) ;  /* 0x000000000f0c7348 */ /* 0x000fea0003c00000 */
[----:B------:R-:W-:Y:S02]  /*10c30*/  ELECT P6, UR62, PT ;  /* 0x00000000003e782f */ /* 0x000fe400038c0000 */
[----:B------:R-:W-:Y:S01]  /*10c40*/  MOV R14, UR62 ;  /* 0x0000003e000e7c02 */ /* 0x000fe20008000f00 */
[----:B------:R-:W-:Y:S10]  /*10c50*/  ENDCOLLECTIVE ;  /* 0x000000000000791b */ /* 0x000ff40003800000 */
.L_x_5606:
[----:B------:R-:W-:Y:S05]  /*10c60*/  BSYNC B0 ;  /* 0x0000000000007941 */ /* 0x000fea0003800000 */
.L_x_5605:
[----:B------:R-:W-:Y:S05]  /*10c70*/  BRA `(.L_x_5607) ;  /* 0xffffffd800347947 */ /* 0x000fea000383ffff */
.L_x_5555:
[----:B--2---:R2:W3:Y:S02]  /*10c80*/  SYNCS.PHASECHK.TRANS64.TRYWAIT P1, [R6+URZ+0x34840], R7 ;  /* 0x03484007060075a7 */ /* 0x0044e4000802017f */
[----:B---3--:R-:W-:Y:S05]  /*10c90*/  @!P1 NANOSLEEP.SYNCS 0x989680 ;  /* 0x009896800000995d */ /* 0x008fea0003900000 */
[----:B------:R-:W3:Y:S02]  /*10ca0*/  @!P1 SYNCS.PHASECHK.TRANS64 P1, [R6+URZ+0x34840], R7 ;  /* 0x03484007060095a7 */ /* 0x000ee4000802007f */
[----:B---3--:R-:W-:Y:S05]  /*10cb0*/  @!P1 BRA `(.L_x_5555) ;  /* 0xfffffffc00f09947 */ /* 0x008fea000383ffff */
[----:B------:R-:W-:Y:S05]  /*10cc0*/  BRA `(.L_x_5608) ;  /* 0xffffffd800987947 */ /* 0x000fea000383ffff */
.L_x_5558:
        /* <DEDUP_REMOVED lines=8> */
.L_x_5564:
[----:B-1----:R1:W2:Y:S02]  /*10d50*/  SYNCS.PHASECHK.TRANS64.TRYWAIT P1, [R2+URZ+0x34840], R3 ;  /* 0x03484003020075a7 */ /* 0x0022a4000802017f */
[----:B--2---:R-:W-:Y:S05]  /*10d60*/  @!P1 NANOSLEEP.SYNCS 0x989680 ;  /* 0x009896800000995d */ /* 0x004fea0003900000 */
[----:B------:R-:W2:Y:S02]  /*10d70*/  @!P1 SYNCS.PHASECHK.TRANS64 P1, [R2+URZ+0x34840], R3 ;  /* 0x03484003020095a7 */ /* 0x000ea4000802007f */
[----:B--2---:R-:W-:Y:S05]  /*10d80*/  @!P1 BRA `(.L_x_5564) ;  /* 0xfffffffc00f09947 */ /* 0x004fea000383ffff */
[----:B------:R-:W-:Y:S05]  /*10d90*/  BRA `(.L_x_5610) ;  /* 0xffffffe0003c7947 */ /* 0x000fea000383ffff */
.L_x_5566:
[----:B-1----:R1:W2:Y:S02]  /*10da0*/  SYNCS.PHASECHK.TRANS64.TRYWAIT P1, [R2+URZ+0x60], R3 ;  /* 0x00006003020075a7 */ /* 0x0022a4000802017f */
[----:B--2---:R-:W-:Y:S05]  /*10db0*/  @!P1 NANOSLEEP.SYNCS 0x989680 ;  /* 0x009896800000995d */ /* 0x004fea0003900000 */
[----:B------:R-:W2:Y:S02]  /*10dc0*/  @!P1 SYNCS.PHASECHK.TRANS64 P1, [R2+URZ+0x60], R3 ;  /* 0x00006003020095a7 */ /* 0x000ea4000802007f */
[----:B--2---:R-:W-:Y:S05]  /*10dd0*/  @!P1 BRA `(.L_x_5566) ;  /* 0xfffffffc00f09947 */ /* 0x004fea000383ffff */
[----:B------:R-:W-:Y:S05]  /*10de0*/  BRA `(.L_x_5611) ;  /* 0xffffffe000c87947 */ /* 0x000fea000383ffff */
.L_x_5572:
[----:B--2---:R2:W3:Y:S02]  /*10df0*/  SYNCS.PHASECHK.TRANS64.TRYWAIT P1, [R2+URZ+0x34840], R3 ;  /* 0x03484003020075a7 */ /* 0x0044e4000802017f */
[----:B---3--:R-:W-:Y:S05]  /*10e00*/  @!P1 NANOSLEEP.SYNCS 0x989680 ;  /* 0x009896800000995d */ /* 0x008fea0003900000 */
[----:B------:R-:W3:Y:S02]  /*10e10*/  @!P1 SYNCS.PHASECHK.TRANS64 P1, [R2+URZ+0x34840], R3 ;  /* 0x03484003020095a7 */ /* 0x000ee4000802007f */
[----:B---3--:R-:W-:Y:S05]  /*10e20*/  @!P1 BRA `(.L_x_5572) ;  /* 0xfffffffc00f09947 */ /* 0x008fea000383ffff */
[----:B------:R-:W-:Y:S05]  /*10e30*/  BRA `(.L_x_5612) ;  /* 0xffffffe800047947 */ /* 0x000fea000383ffff */
.L_x_5574:
[----:B-1----:R1:W2:Y:S02]  /*10e40*/  SYNCS.PHASECHK.TRANS64.TRYWAIT P1, [R2+URZ+0x60], R17 ;  /* 0x00006011020075a7 */ /* 0x0022a4000802017f */
[----:B--2---:R-:W-:Y:S05]  /*10e50*/  @!P1 NANOSLEEP.SYNCS 0x989680 ;  /* 0x009896800000995d */ /* 0x004fea0003900000 */
[----:B------:R-:W2:Y:S02]  /*10e60*/  @!P1 SYNCS.PHASECHK.TRANS64 P1, [R2+URZ+0x60], R17 ;  /* 0x00006011020095a7 */ /* 0x000ea4000802007f */
[----:B--2---:R-:W-:Y:S05]  /*10e70*/  @!P1 BRA `(.L_x_5574) ;  /* 0xfffffffc00f09947 */ /* 0x004fea000383ffff */
[----:B------:R-:W-:Y:S05]  /*10e80*/  BRA `(.L_x_5613) ;  /* 0xffffffe800907947 */ /* 0x000fea000383ffff */
.L_x_5579:
[----:B--2---:R2:W3:Y:S02]  /*10e90*/  SYNCS.PHASECHK.TRANS64.TRYWAIT P1, [R2+URZ+0x34840], R3 ;  /* 0x03484003020075a7 */ /* 0x0044e4000802017f */
[----:B---3--:R-:W-:Y:S05]  /*10ea0*/  @!P1 NANOSLEEP.SYNCS 0x989680 ;  /* 0x009896800000995d */ /* 0x008fea0003900000 */
[----:B------:R-:W3:Y:S02]  /*10eb0*/  @!P1 SYNCS.PHASECHK.TRANS64 P1, [R2+URZ+0x34840], R3 ;  /* 0x03484003020095a7 */ /* 0x000ee4000802007f */
[----:B---3--:R-:W-:Y:S05]  /*10ec0*/  @!P1 BRA `(.L_x_5579) ;  /* 0xfffffffc00f09947 */ /* 0x008fea000383ffff */
[----:B------:R-:W-:Y:S05]  /*10ed0*/  BRA `(.L_x_5614) ;  /* 0xffffffec00947947 */ /* 0x000fea000383ffff */
.L_x_5581:
[----:B-1----:R1:W2:Y:S02]  /*10ee0*/  SYNCS.PHASECHK.TRANS64.TRYWAIT P1, [R2+URZ+0x60], R3 ;  /* 0x00006003020075a7 */ /* 0x0022a4000802017f */
[----:B--2---:R-:W-:Y:S05]  /*10ef0*/  @!P1 NANOSLEEP.SYNCS 0x989680 ;  /* 0x009896800000995d */ /* 0x004fea0003900000 */
[----:B------:R-:W2:Y:S02]  /*10f00*/  @!P1 SYNCS.PHASECHK.TRANS64 P1, [R2+URZ+0x60], R3 ;  /* 0x00006003020095a7 */ /* 0x000ea4000802007f */
[----:B--2---:R-:W-:Y:S05]  /*10f10*/  @!P1 BRA `(.L_x_5581) ;  /* 0xfffffffc00f09947 */ /* 0x004fea000383ffff */
[----:B------:R-:W-:Y:S05]  /*10f20*/  BRA `(.L_x_5615) ;  /* 0xfffffff000247947 */ /* 0x000fea000383ffff */
.L_x_5586:
[----:B--2---:R2:W3:Y:S02]  /*10f30*/  SYNCS.PHASECHK.TRANS64.TRYWAIT P0, [R3+URZ+0x34860], R2 ;  /* 0x03486002030075a7 */ /* 0x0044e4000800017f */
[----:B---3--:R-:W-:Y:S05]  /*10f40*/  @!P0 NANOSLEEP.SYNCS 0x989680 ;  /* 0x009896800000895d */ /* 0x008fea0003900000 */
[----:B------:R-:W3:Y:S02]  /*10f50*/  @!P0 SYNCS.PHASECHK.TRANS64 P0, [R3+URZ+0x34860], R2 ;  /* 0x03486002030085a7 */ /* 0x000ee4000800007f */
[----:B---3--:R-:W-:Y:S05]  /*10f60*/  @!P0 BRA `(.L_x_5586) ;  /* 0xfffffffc00f08947 */ /* 0x008fea000383ffff */
[----:B------:R-:W-:Y:S05]  /*10f70*/  BRA `(.L_x_5616) ;  /* 0xfffffff000dc7947 */ /* 0x000fea000383ffff */
.L_x_5590:
[----:B--2---:R2:W3:Y:S02]  /*10f80*/  SYNCS.PHASECHK.TRANS64.TRYWAIT P0, [R0+URZ+0x34820], R3 ;  /* 0x03482003000075a7 */ /* 0x0044e4000800017f */
[----:B---3--:R-:W-:Y:S05]  /*10f90*/  @!P0 NANOSLEEP.SYNCS 0x989680 ;  /* 0x009896800000895d */ /* 0x008fea0003900000 */
[----:B------:R-:W3:Y:S02]  /*10fa0*/  @!P0 SYNCS.PHASECHK.TRANS64 P0, [R0+URZ+0x34820], R3 ;  /* 0x03482003000085a7 */ /* 0x000ee4000800007f */
[----:B---3--:R-:W-:Y:S05]  /*10fb0*/  @!P0 BRA `(.L_x_5590) ;  /* 0xfffffffc00f08947 */ /* 0x008fea000383ffff */
[----:B------:R-:W-:Y:S05]  /*10fc0*/  BRA `(.L_x_5617) ;  /* 0xfffffff400a47947 */ /* 0x000fea000383ffff */
.L_x_5591:
[----:B------:R-:W3:Y:S01]  /*10fd0*/  S2R R2, SR_TID.X ;  /* 0x0000000000027919 */ /* 0x000ee20000002100 */
[----:B------:R-:W-:Y:S01]  /*10fe0*/  BSSY B0, `(.L_x_5618) ;  /* 0x000000a000007945 */ /* 0x000fe20003800000 */
[----:B------:R-:W-:Y:S01]  /*10ff0*/  IMAD.MOV.U32 R12, RZ, RZ, RZ ;  /* 0x000000ffff0c7224 */ /* 0x000fe200078e00ff */
[----:B------:R-:W-:Y:S01]  /*11000*/  MOV R15, 0xffffffff ;  /* 0xffffffff000f7802 */ /* 0x000fe20000000f00 */
[----:B------:R-:W-:Y:S01]  /*11010*/  IMAD.MOV.U32 R11, RZ, RZ, 0x1f ;  /* 0x0000001fff0b7424 */ /* 0x000fe200078e00ff */
[----:B---3--:R-:W-:-:S04]  /*11020*/  SHF.R.U32.HI R2, RZ, 0x5, R2 ;  /* 0x00000005ff027819 */ /* 0x008fc80000011602 */
[----:B------:R-:W-:-:S04]  /*11030*/  LOP3.LUT R2, R2, 0x3, RZ, 0xc0, !PT ;  /* 0x0000000302027812 */ /* 0x000fc800078ec0ff */
[----:B------:R-:W-:-:S07]  /*11040*/  MOV R13, R2 ;  /* 0x00000002000d7202 */ /* 0x000fce0000000f00 */
[----:B-12---:R-:W-:Y:S05]  /*11050*/  WARPSYNC.COLLECTIVE R15, `(.L_x_5619) ;  /* 0x000000000f087348 */ /* 0x006fea0003c00000 */
[----:B------:R3:W4:Y:S02]  /*11060*/  SHFL.IDX P6, R14, R13, R12, R11 ;  /* 0x0000000c0d0e7389 */ /* 0x00072400000c000b */
[----:B-1234-:R-:W-:Y:S01]  /*11070*/  ENDCOLLECTIVE ;  /* 0x000000000000791b */ /* 0x01efe20003800000 */
.L_x_5619:
[----:B------:R-:W-:Y:S05]  /*11080*/  BSYNC B0 ;  /* 0x0000000000007941 */ /* 0x000fea0003800000 */
.L_x_5618:
[----:B------:R-:W-:Y:S05]  /*11090*/  BRA `(.L_x_5620) ;  /* 0xfffffff4008c7947 */ /* 0x000fea000383ffff */
.L_x_5594:
[----:B------:R-:W-:Y:S01]  /*110a0*/  BSSY B1, `(.L_x_5621) ;  /* 0x0000006000017945 */ /* 0x000fe20003800000 */
[----:B------:R-:W-:-:S07]  /*110b0*/  IMAD.MOV.U32 R15, RZ, RZ, -0x1 ;  /* 0xffffffffff0f7424 */ /* 0x000fce00078e00ff */
[----:B-123--:R-:W-:Y:S05]  /*110c0*/  WARPSYNC.COLLECTIVE R15, `(.L_x_5622) ;  /* 0x000000000f0c7348 */ /* 0x00efea0003c00000 */
[----:B------:R-:W-:Y:S02]  /*110d0*/  ELECT P6, UR62, PT ;  /* 0x00000000003e782f */ /* 0x000fe400038c0000 */
[----:B------:R-:W-:Y:S01]  /*110e0*/  MOV R14, UR62 ;  /* 0x0000003e000e7c02 */ /* 0x000fe20008000f00 */
[----:B-123--:R-:W-:Y:S10]  /*110f0*/  ENDCOLLECTIVE ;  /* 0x000000000000791b */ /* 0x00eff40003800000 */
.L_x_5622:
[----:B------:R-:W-:Y:S05]  /*11100*/  BSYNC B1 ;  /* 0x0000000000017941 */ /* 0x000fea0003800000 */
.L_x_5621:
[----:B------:R-:W-:Y:S05]  /*11110*/  BRA `(.L_x_5623) ;  /* 0xfffffff400847947 */ /* 0x000fea000383ffff */
.L_x_5596:
[----:B-1----:R1:W2:Y:S02]  /*11120*/  SYNCS.PHASECHK.TRANS64.TRYWAIT P0, [R6+URZ], R5 ;  /* 0x00000005060075a7 */ /* 0x0022a4000800017f */
[----:B--2---:R-:W-:Y:S05]  /*11130*/  @!P0 NANOSLEEP.SYNCS 0x989680 ;  /* 0x009896800000895d */ /* 0x004fea0003900000 */
[----:B------:R-:W2:Y:S02]  /*11140*/  @!P0 SYNCS.PHASECHK.TRANS64 P0, [R6+URZ], R5 ;  /* 0x00000005060085a7 */ /* 0x000ea4000800007f */
[----:B--2---:R-:W-:Y:S05]  /*11150*/  @!P0 BRA `(.L_x_5596) ;  /* 0xfffffffc00f08947 */ /* 0x004fea000383ffff */
[----:B------:R-:W-:Y:S05]  /*11160*/  BRA `(.L_x_5624) ;  /* 0xfffffff400c07947 */ /* 0x000fea000383ffff */
.L_x_5597:
[----:B--2---:R2:W3:Y:S02]  /*11170*/  SYNCS.PHASECHK.TRANS64.TRYWAIT P0, [R3+URZ], R2 ;  /* 0x00000002030075a7 */ /* 0x0044e4000800017f */
[----:B---3--:R-:W-:Y:S05]  /*11180*/  @!P0 NANOSLEEP.SYNCS 0x989680 ;  /* 0x009896800000895d */ /* 0x008fea0003900000 */
[----:B------:R-:W3:Y:S02]  /*11190*/  @!P0 SYNCS.PHASECHK.TRANS64 P0, [R3+URZ], R2 ;  /* 0x00000002030085a7 */ /* 0x000ee4000800007f */
[----:B---3--:R-:W-:Y:S05]  /*111a0*/  @!P0 BRA `(.L_x_5597) ;  /* 0xfffffffc00f08947 */ /* 0x008fea000383ffff */
[----:B------:R-:W-:Y:S05]  /*111b0*/  BRA `(.L_x_5625) ;  /* 0xfffffff400b47947 */ /* 0x000fea000383ffff */
.L_x_5599:
[----:B--2---:R2:W3:Y:S02]  /*111c0*/  SYNCS.PHASECHK.TRANS64.TRYWAIT P0, [R16+URZ], R5 ;  /* 0x00000005100075a7 */ /* 0x0044e4000800017f */
[----:B---3--:R-:W-:Y:S05]  /*111d0*/  @!P0 NANOSLEEP.SYNCS 0x989680 ;  /* 0x009896800000895d */ /* 0x008fea0003900000 */
[----:B------:R-:W3:Y:S02]  /*111e0*/  @!P0 SYNCS.PHASECHK.TRANS64 P0, [R16+URZ], R5 ;  /* 0x00000005100085a7 */ /* 0x000ee4000800007f */
[----:B---3--:R-:W-:Y:S05]  /*111f0*/  @!P0 BRA `(.L_x_5599) ;  /* 0xfffffffc00f08947 */ /* 0x008fea000383ffff */
[----:B------:R-:W-:Y:S05]  /*11200*/  BRA `(.L_x_5626) ;  /* 0xfffffff400b87947 */ /* 0x000fea000383ffff */
.L_x_5627:
        /* <DEDUP_REMOVED lines=15> */
.L_x_12763:


//--------------------- .text._ZN7cutlass13device_kernelIN5flash11enable_sm90INS1_16FlashAttnFwdSm90INS1_25CollectiveMainloopFwdSm90ILi2EN4cute5tupleIJNS5_1CILi2EEENS7_ILi1EEES9_EEENS6_IJNS7_ILi128EEENS7_ILi176EEESB_EEELi128ENS_10bfloat16_tEfNS_4arch4Sm90ELb0ELb0ELb1ELb0ELb0ELb0ELb0ELb1ELb1ELb0ELb0ELb0EEENS1_21CollectiveEpilogueFwdINS6_IJSB_SB_SC_EEESA_SE_SG_Li256ELb0ELb0ELb0ELb0EEENS1_29StaticPersistentTileSchedulerILb0EEEEEEEEEvNT_6ParamsE --------------------------
	.section	.text._ZN7cutlass13device_kernelIN5flash11enable_sm90INS1_16FlashAttnFwdSm90INS1_25CollectiveMainloopFwdSm90ILi2EN4cute5tupleIJNS5_1CILi2EEENS7_ILi1EEES9_EEENS6_IJNS7_ILi128EEENS7_ILi176EEESB_EEELi128ENS_10bfloat16_tEfNS_4arch4Sm90ELb0ELb0ELb1ELb0ELb0ELb0ELb0ELb1ELb1ELb0ELb0ELb0EEENS1_21CollectiveEpilogueFwdINS6_IJSB_SB_SC_EEESA_SE_SG_Li256ELb0ELb0ELb0ELb0EEENS1_29StaticPersistentTileSchedulerILb0EEEEEEEEEvNT_6ParamsE,"ax",@progbits
	.align	128
.text._ZN7cutlass13device_kernelIN5flash11enable_sm90INS1_16FlashAttnFwdSm90INS1_25CollectiveMainloopFwdSm90ILi2EN4cute5tupleIJNS5_1CILi2EEENS7_ILi1EEES9_EEENS6_IJNS7_ILi128EEENS7_ILi176EEESB_EEELi128ENS_10bfloat16_tEfNS_4arch4Sm90ELb0ELb0ELb1ELb0ELb0ELb0ELb0ELb1ELb1ELb0ELb0ELb0EEENS1_21CollectiveEpilogueFwdINS6_IJSB_SB_SC_EEESA_SE_SG_Li256ELb0ELb0ELb0ELb0EEENS1_29StaticPersistentTileSchedulerILb0EEEEEEEEEvNT_6ParamsE:
        .type           _ZN7cutlass13device_kernelIN5flash11enable_sm90INS1_16FlashAttnFwdSm90INS1_25CollectiveMainloopFwdSm90ILi2EN4cute5tupleIJNS5_1CILi2EEENS7_ILi1EEES9_EEENS6_IJNS7_ILi128EEENS7_ILi176EEESB_EEELi128ENS_10bfloat16_tEfNS_4arch4Sm90ELb0ELb0ELb1ELb0ELb0ELb0ELb0ELb1ELb1ELb0ELb0ELb0EEENS1_21CollectiveEpilogueFwdINS6_IJSB_SB_SC_EEESA_SE_SG_Li256ELb0ELb0ELb0ELb0EEENS1_29StaticPersistentTileSchedulerILb0EEEEEEEEEvNT_6ParamsE,@function
        .size           _ZN7cutlass13device_kernelIN5flash11enable_sm90INS1_16FlashAttnFwdSm90INS1_25CollectiveMainloopFwdSm90ILi2EN4cute5tupleIJNS5_1CILi2EEENS7_ILi1EEES9_EEENS6_IJNS7_ILi128EEENS7_ILi176EEESB_EEELi128ENS_10bfloat16_tEfNS_4arch4Sm90ELb0ELb0ELb1ELb0ELb0ELb0ELb0ELb1ELb1ELb0ELb0ELb0EEENS1_21CollectiveEpilogueFwdINS6_IJSB_SB_SC_EEESA_SE_SG_Li256ELb0ELb0ELb0ELb0EEENS1_29StaticPersistentTileSchedulerILb0EEEEEEEEEvNT_6ParamsE,(.L_x_12764 - _ZN7cutlass13device_kernelIN5flash11enable_sm90INS1_16FlashAttnFwdSm90INS1_25CollectiveMainloopFwdSm90ILi2EN4cute5tupleIJNS5_1CILi2EEENS7_ILi1EEES9_EEENS6_IJNS7_ILi128EEENS7_ILi176EEESB_EEELi128ENS_10bfloat16_tEfNS_4arch4Sm90ELb0ELb0ELb1ELb0ELb0ELb0ELb0ELb1ELb1ELb0ELb0ELb0EEENS1_21CollectiveEpilogueFwdINS6_IJSB_SB_SC_EEESA_SE_SG_Li256ELb0ELb0ELb0ELb0EEENS1_29StaticPersistentTileSchedulerILb0EEEEEEEEEvNT_6ParamsE)
        .other          _ZN7cutlass13device_kernelIN5flash11enable_sm90INS1_16FlashAttnFwdSm90INS1_25CollectiveMainloopFwdSm90ILi2EN4cute5tupleIJNS5_1CILi2EEENS7_ILi1EEES9_EEENS6_IJNS7_ILi128EEENS7_ILi176EEESB_EEELi128ENS_10bfloat16_tEfNS_4arch4Sm90ELb0ELb0ELb1ELb0ELb0ELb0ELb0ELb1ELb1ELb0ELb0ELb0EEENS1_21CollectiveEpilogueFwdINS6_IJSB_SB_SC_EEESA_SE_SG_Li256ELb0ELb0ELb0ELb0EEENS1_29StaticPersistentTileSchedulerILb0EEEEEEEEEvNT_6ParamsE,@"STO_CUDA_ENTRY STV_DEFAULT"
_ZN7cutlass13device_kernelIN5flash11enable_sm90INS1_16FlashAttnFwdSm90INS1_25CollectiveMainloopFwdSm90ILi2EN4cute5tupleIJNS5_1CILi2EEENS7_ILi1EEES9_EEENS6_IJNS7_ILi128EEENS7_ILi176EEESB_EEELi128ENS_10bfloat16_tEfNS_4arch4Sm90ELb0ELb0ELb1ELb0ELb0ELb0ELb0ELb1ELb1ELb0ELb0ELb0EEENS1_21CollectiveEpilogueFwdINS6_IJSB_SB_SC_EEESA_SE_SG_Li256ELb0ELb0ELb0ELb0EEENS1_29StaticPersistentTileSchedulerILb0EEEEEEEEEvNT_6ParamsE:
        /* <DEDUP_REMOVED lines=23> */
.L_x_5629:
[----:B------:R-:W-:Y:S05]  /*0170*/  BSYNC B0 ;  /* 0x0000000000007941 */ /* 0x000fea0003800000 */
.L_x_5628:
        /* <DEDUP_REMOVED lines=11> */
[----:B------:R3:W4:Y:S01]  /*0230*/  SHFL.IDX PT, R12, R3, RZ, 0x1f ;  /* 0x00001fff030c7589 */ /* 0x00072200000e0000 */
[----:B-1----:R-:W-:Y:S01]  /*0240*/  ISETP.NE.AND P1, PT, R2, RZ, PT ;  /* 0x000000ff0200720c */ /* 0x002fe20003f25270 */
[----:B--2---:R-:W-:Y:S02]  /*0250*/  @UP0 ULEA UR8, UR8, UR6, 0x18 ;  /* 0x0000000608080291 */ /* 0x004fe4000f8ec03f */
[----:B------:R-:W-:-:S04]  /*0260*/  @UP0 UIADD3 UR6, -UR7, 0x100000, URZ ;  /* 0x0010000007060890 */ /* 0x000fc8000fffe13f */
[----:B------:R-:W-:Y:S02]  /*0270*/  @UP0 USHF.L.U32 UR7, UR6, 0xb, URZ ;  /* 0x0000000b06070899 */ /* 0x000fe4000800063f */
[----:B------:R-:W-:Y:S01]  /*0280*/  @UP0 USHF.L.U32 UR6, UR6, 0x1, URZ ;  /* 0x0000000106060899 */ /* 0x000fe2000800063f */
[----:B------:R-:W-:Y:S01]  /*0290*/  VOTEU.ANY UP0, P0 ;  /* 0x00000000003f7886 */ /* 0x000fe20000000100 */
[----:B------:R-:W1:Y:S04]  /*02a0*/  FENCE.VIEW.ASYNC.S ;  /* 0x00000000000073c6 */ /* 0x000e680000000000 */
[----:B-1----:R3:W1:Y:S06]  /*02b0*/  @UP0 SYNCS.EXCH.64 URZ, [UR8+0x34800], UR4 ;  /* 0x03480004083f05b2 */ /* 0x00266c0008000100 */
[----:B------:R3:W2:Y:S02]  /*02c0*/  @UP1 SYNCS.EXCH.64 URZ, [UR8+0x34820], UR6 ;  /* 0x03482006083f15b2 */ /* 0x0006a40008000100 */
[----:B---34-:R-:W-:Y:S05]  /*02d0*/  @P1 BRA `(.L_x_5630) ;  /* 0x0000000000481947 */ /* 0x018fea0003800000 */
[----:B------:R-:W3:Y:S01]  /*02e0*/  S2UR UR5, SR_CgaCtaId ;  /* 0x00000000000579c3 */ /* 0x000ee20000008800 */
[----:B------:R-:W-:Y:S01]  /*02f0*/  UMOV UR4, 0x400 ;  /* 0x0000040000047882 */ /* 0x000fe20000000000 */
[----:B------:R-:W-:Y:S01]  /*0300*/  UMOV UR6, 0x1 ;  /* 0x0000000100067882 */ /* 0x000fe20000000000 */
[----:B------:R-:W-:Y:S01]  /*0310*/  UMOV UR9, 0x4 ;  /* 0x0000000400097882 */ /* 0x000fe20000000000 */
[----:B------:R-:W-:-:S04]  /*0320*/  UIADD3 UR6, -UR6, 0x100000, URZ ;  /* 0x0010000006067890 */ /* 0x000fc8000fffe13f */
[----:B------:R-:W-:Y:S02]  /*0330*/  USHF.L.U32 UR7, UR6, 0xb, URZ ;  /* 0x0000000b06077899 */ /* 0x000fe4000800063f */
[----:B------:R-:W-:Y:S01]  /*0340*/  USHF.L.U32 UR6, UR6, 0x1, URZ ;  /* 0x0000000106067899 */ /* 0x000fe2000800063f */
[----:B------:R-:W-:Y:S01]  /*0350*/  ELECT P0, URZ, PT ;  /* 0x00000000003f782f */ /* 0x000fe20003800000 */
[----:B---3--:R-:W-:Y:S02]  /*0360*/  ULEA UR8, UR5, UR4, 0x18 ;  /* 0x0000000405087291 */ /* 0x008fe4000f8ec03f */
[----:B------:R-:W-:-:S04]  /*0370*/  UIADD3 UR4, -UR9, 0x100000, URZ ;  /* 0x0010000009047890 */ /* 0x000fc8000fffe13f */
[----:B------:R-:W-:Y:S02]  /*0380*/  USHF.L.U32 UR5, UR4, 0xb, URZ ;  /* 0x0000000b04057899 */ /* 0x000fe4000800063f */
[----:B------:R-:W-:Y:S01]  /*0390*/  USHF.L.U32 UR4, UR4, 0x1, URZ ;  /* 0x0000000104047899 */ /* 0x000fe2000800063f */
[----:B------:R-:W3:Y:S03]  /*03a0*/  FENCE.VIEW.ASYNC.S ;  /* 0x00000000000073c6 */ /* 0x000ee60000000000 */
[----:B---3--:R3:W4:Y:S08]  /*03b0*/  SYNCS.EXCH.64 URZ, [UR8+0x34830], UR6 ;  /* 0x03483006083f75b2 */ /* 0x0087300008000100 */
[----:B------:R3:W1:Y:S01]  /*03c0*/  SYNCS.EXCH.64 URZ, [UR8+0x34840], UR4 ;  /* 0x03484004083f75b2 */ /* 0x0006620008000100 */
[----:B------:R3:W1:Y:S01]  /*03d0*/  SYNCS.EXCH.64 URZ, [UR8+0x34838], UR6 ;  /* 0x03483806083f75b2 */ /* 0x0006620008000100 */
[----:B------:R3:W1:Y:S01]  /*03e0*/  SYNCS.EXCH.64 URZ, [UR8+0x34848], UR4 ;  /* 0x03484804083f75b2 */ /* 0x0006620008000100 */
[----:B------:R-:W-:Y:S01]  /*03f0*/  NOP ;  /* 0x0000000000007918 */ /* 0x000fe20000000000 */
.L_x_5630:
[----:B---3--:R-:W3:Y:S01]  /*0400*/  S2UR UR4, SR_CTAID.Y ;  /* 0x00000000000479c3 */ /* 0x008ee20000002600 */
[----:B------:R-:W5:Y:S01]  /*0410*/  SHFL.IDX PT, R6, R0, RZ, 0x1f ;  /* 0x00001fff00067589 */ /* 0x000f6200000e0000 */
[----:B------:R-:W-:Y:S01]  /*0420*/  ULDC UR5, c[0x0][0x154] ;  /* 0x0000550000057ab9 */ /* 0x000fe20000000800 */
[----:B------:R-:W-:-:S05]  /*0430*/  NOP ;  /* 0x0000000000007918 */ /* 0x000fca0000000000 */
[----:B------:R-:W4:Y:S08]  /*0440*/  S2UR UR6, SR_CTAID.X ;  /* 0x00000000000679c3 */ /* 0x000f300000002500 */
[----:B------:R-:W2:Y:S01]  /*0450*/  LDC R7, c[0x0][0x148] ;  /* 0x00005200ff077b82 */ /* 0x000ea20000000800 */
[----:B---3--:R-:W-:Y:S02]  /*0460*/  I2FP.F32.U32 R3, UR4 ;  /* 0x0000000400037c45 */ /* 0x008fe40008201000 */
[----:B-----5:R-:W-:-:S03]  /*0470*/  ISETP.NE.AND P0, PT, R6, RZ, PT ;  /* 0x000000ff0600720c */ /* 0x020fc60003f05270 */
[----:B------:R-:W-:Y:S01]  /*0480*/  FMUL R5, R3, UR5 ;  /* 0x0000000503057c20 */ /* 0x000fe20008400000 */
[----:B------:R-:W-:Y:S02]  /*0490*/  SHF.R.S32.HI R3, RZ, 0x1f, R10 ;  /* 0x0000001fff037819 */ /* 0x000fe4000001140a */
[----:B----4-:R-:W-:Y:S02]  /*04a0*/  I2FP.F32.U32 R4, UR6 ;  /* 0x0000000600047c45 */ /* 0x010fe40008201000 */
[----:B------:R-:W-:Y:S01]  /*04b0*/  LEA.HI R3, R3, R10, RZ, 0x7 ;  /* 0x0000000a03037211 */ /* 0x000fe200078f38ff */
[----:B------:R-:W3:Y:S02]  /*04c0*/  F2I.U32.TRUNC.NTZ R5, R5 ;  /* 0x0000000500057305 */ /* 0x000ee4000020f000 */
[----:B---3--:R-:W-:-:S04]  /*04d0*/  IMAD.MOV R8, RZ, RZ, -R5 ;  /* 0x000000ffff087224 */ /* 0x008fc800078e0a05 */
[----:B--2---:R-:W-:Y:S01]  /*04e0*/  IMAD R11, R7, R8, UR4 ;  /* 0x00000004070b7e24 */ /* 0x004fe2000f8e0208 */
[----:B------:R-:W-:Y:S02]  /*04f0*/  ULDC UR4, c[0x0][0x150] ;  /* 0x0000540000047ab9 */ /* 0x000fe40000000800 */
[----:B------:R-:W-:Y:S01]  /*0500*/  FMUL R8, R4, UR4 ;  /* 0x0000000404087c20 */ /* 0x000fe20008400000 */
[----:B------:R-:W-:Y:S06]  /*0510*/  @P0 BRA `(.L_x_5631) ;  /* 0x0000000000480947 */ /* 0x000fec0003800000 */
[----:B------:R-:W2:Y:S01]  /*0520*/  S2UR UR5, SR_CgaCtaId ;  /* 0x00000000000579c3 */ /* 0x000ea20000008800 */
        /* <DEDUP_REMOVED lines=12> */
[----:B--2---:R2:W3:Y:S08]  /*05f0*/  SYNCS.EXCH.64 URZ, [UR8+0x34850], UR4 ;  /* 0x03485004083f75b2 */ /* 0x0044f00008000100 */
[----:B------:R2:W4:Y:S01]  /*0600*/  SYNCS.EXCH.64 URZ, [UR8+0x34860], UR6 ;  /* 0x03486006083f75b2 */ /* 0x0005220008000100 */
[----:B------:R2:W1:Y:S01]  /*0610*/  SYNCS.EXCH.64 URZ, [UR8+0x34858], UR4 ;  /* 0x03485804083f75b2 */ /* 0x0004620008000100 */
[----:B------:R2:W1:Y:S01]  /*0620*/  SYNCS.EXCH.64 URZ, [UR8+0x34868], UR6 ;  /* 0x03486806083f75b2 */ /* 0x0004620008000100 */
[----:B------:R-:W-:Y:S01]  /*0630*/  NOP ;  /* 0x0000000000007918 */ /* 0x000fe20000000000 */
.L_x_5631:
        /* <DEDUP_REMOVED lines=37> */
.L_x_5632:
[----:B------:R-:W5:Y:S01]  /*0890*/  SHFL.IDX PT, R13, R0, RZ, 0x1f ;  /* 0x00001fff000d7589 */ /* 0x000f6200000e0000 */
[----:B--2---:R-:W2:Y:S01]  /*08a0*/  S2UR UR4, SR_CTAID.X ;  /* 0x00000000000479c3 */ /* 0x004ea20000002500 */
[----:B------:R-:W-:Y:S01]  /*08b0*/  LOP3.LUT R9, R9, 0x3ffffffc, RZ, 0xc0, !PT ;  /* 0x3ffffffc09097812 */ /* 0x000fe200078ec0ff */
[----:B------:R-:W-:Y:S01]  /*08c0*/  IMAD.IADD R4, R5, 0x1, -R4 ;  /* 0x0000000105047824 */ /* 0x000fe200078e0a04 */
[----:B------:R-:W-:Y:S01]  /*08d0*/  NOP ;  /* 0x0000000000007918 */ /* 0x000fe20000000000 */
[----:B------:R-:W-:Y:S02]  /*08e0*/  IMAD.IADD R7, R2, 0x1, -R7 ;  /* 0x0000000102077824 */ /* 0x000fe400078e0a07 */
[----:B------:R-:W-:Y:S02]  /*08f0*/  IMAD.IADD R9, R6, 0x1, -R9 ;  /* 0x0000000106097824 */ /* 0x000fe400078e0a09 */
[----:B------:R-:W3:Y:S01]  /*0900*/  LDC R6, c[0x0][0x140] ;  /* 0x00005000ff067b82 */ /* 0x000ee20000000800 */
[----:B------:R-:W-:Y:S01]  /*0910*/  LEA R7, R7, R4, 0x2 ;  /* 0x0000000407077211 */ /* 0x000fe200078e10ff */
[----:B------:R-:W-:-:S02]  /*0920*/  IMAD R9, R9, 0x4, R4 ;  /* 0x0000000409097824 */ /* 0x000fc400078e0204 */
[----:B-1----:R-:W-:Y:S01]  /*0930*/  IMAD.MOV R5, RZ, RZ, -R8 ;  /* 0x000000ffff057224 */ /* 0x002fe200078e0a08 */
[----:B------:R-:W-:Y:S02]  /*0940*/  LEA.HI R2, R7, R7, RZ, 0x1 ;  /* 0x0000000707027211 */ /* 0x000fe400078f08ff */
[----:B------:R-:W-:Y:S02]  /*0950*/  LEA.HI R4, R9, R9, RZ, 0x1 ;  /* 0x0000000909047211 */ /* 0x000fe400078f08ff */
[----:B------:R-:W-:Y:S02]  /*0960*/  LOP3.LUT R2, R2, 0xfffffffe, RZ, 0xc0, !PT ;  /* 0xfffffffe02027812 */ /* 0x000fe400078ec0ff */
[----:B------:R-:W-:-:S03]  /*0970*/  LOP3.LUT R4, R4, 0xfffffffe, RZ, 0xc0, !PT ;  /* 0xfffffffe04047812 */ /* 0x000fc600078ec0ff */
[----:B------:R-:W-:Y:S01]  /*0980*/  IMAD.IADD R2, R7, 0x1, -R2 ;  /* 0x0000000107027824 */ /* 0x000fe200078e0a02 */
[----:B-----5:R-:W-:Y:S01]  /*0990*/  ISETP.NE.AND P0, PT, R13, RZ, PT ;  /* 0x000000ff0d00720c */ /* 0x020fe20003f05270 */
[----:B--2---:R-:W-:Y:S02]  /*09a0*/  IMAD R5, R10, R5, UR4 ;  /* 0x000000040a057e24 */ /* 0x004fe4000f8e0205 */
[----:B------:R-:W-:-:S03]  /*09b0*/  IMAD.IADD R4, R9, 0x1, -R4 ;  /* 0x0000000109047824 */ /* 0x000fc600078e0a04 */
[-C--:B------:R-:W-:Y:S02]  /*09c0*/  ISETP.NE.AND P3, PT, R2, R5.reuse, PT ;  /* 0x000000050200720c */ /* 0x080fe40003f65270 */
[----:B------:R-:W-:-:S05]  /*09d0*/  ISETP.NE.AND P5, PT, R4, R5, PT ;  /* 0x000000050400720c */ /* 0x000fca0003fa5270 */
[----:B------:R-:W-:Y:S08]  /*09e0*/  @P0 BRA `(.L_x_5633) ;  /* 0x0000000000480947 */ /* 0x000ff00003800000 */
        /* <DEDUP_REMOVED lines=18> */
.L_x_5633:
[----:B------:R-:W5:Y:S01]  /*0b10*/  SHFL.IDX PT, R5, R0, RZ, 0x1f ;  /* 0x00001fff00057589 */ /* 0x000f6200000e0000 */
[----:B------:R-:W-:Y:S01]  /*0b20*/  IMAD.SHL.U32 R2, R7, 0x4, RZ ;  /* 0x0000000407027824 */ /* 0x000fe200078e00ff */
[----:B------:R-:W-:Y:S01]  /*0b30*/  MOV R23, 0x1 ;  /* 0x0000000100177802 */ /* 0x000fe20000000f00 */
[----:B------:R-:W-:Y:S01]  /*0b40*/  IMAD.SHL.U32 R4, R9, 0x4, RZ ;  /* 0x0000000409047824 */ /* 0x000fe200078e00ff */
        /* <DEDUP_REMOVED lines=17> */
[----:B---3--:R-:W-:Y:S02]  /*0c60*/  ISETP.EQ.U32.AND P1, PT, R6, 0x1, PT ;  /* 0x000000010600780c */ /* 0x008fe40003f22070 */
[----:B------:R-:W-:Y:S02]  /*0c70*/  ISETP.NE.AND P2, PT, R12, RZ, PT ;  /* 0x000000ff0c00720c */ /* 0x000fe40003f45270 */
        /* <DEDUP_REMOVED lines=17> */
[----:B-1----:R1:W3:Y:S08]  /*0d90*/  SYNCS.EXCH.64 URZ, [UR8+0x348b0], UR4 ;  /* 0x0348b004083f75b2 */ /* 0x0022f00008000100 */
[----:B------:R1:W1:Y:S01]  /*0da0*/  SYNCS.EXCH.64 URZ, [UR8+0x348c0], UR6 ;  /* 0x0348c006083f75b2 */ /* 0x0002620008000100 */
[----:B------:R1:W1:Y:S01]  /*0db0*/  SYNCS.EXCH.64 URZ, [UR8+0x348b8], UR4 ;  /* 0x0348b804083f75b2 */ /* 0x0002620008000100 */
[----:B------:R1:W1:Y:S01]  /*0dc0*/  SYNCS.EXCH.64 URZ, [UR8+0x348c8], UR6 ;  /* 0x0348c806083f75b2 */ /* 0x0002620008000100 */
[----:B------:R-:W-:Y:S01]  /*0dd0*/  NOP ;  /* 0x0000000000007918 */ /* 0x000fe20000000000 */
.L_x_5634:
[----:B------:R-:W-:Y:S01]  /*0de0*/  LOP3.LUT R23, R23, R2, RZ, 0xc0, !PT ;  /* 0x0000000217177212 */ /* 0x000fe200078ec0ff */
[----:B------:R-:W-:Y:S01]  /*0df0*/  NOP ;  /* 0x0000000000007918 */ /* 0x000fe20000000000 */
[----:B------:R-:W-:Y:S01]  /*0e00*/  LOP3.LUT R22, R22, R3, RZ, 0xc0, !PT ;  /* 0x0000000316167212 */ /* 0x000fe200078ec0ff */
[----:B------:R-:W-:Y:S06]  /*0e10*/  @!P1 BRA `(.L_x_5635) ;  /* 0x0000000000089947 */ /* 0x000fec0003800000 */
[----:B-1234-:R-:W-:Y:S01]  /*0e20*/  UCGABAR_ARV ;  /* 0x00000000000079c7 */ /* 0x01efe20008000000 */
[----:B------:R-:W-:Y:S05]  /*0e30*/  BRA `(.L_x_5636) ;  /* 0x0000000000047947 */ /* 0x000fea0003800000 */
.L_x_5635:
[----:B-1234-:R-:W-:Y:S01]  /*0e40*/  NOP ;  /* 0x0000000000007918 */ /* 0x01efe20000000000 */
.L_x_5636:
[----:B------:R-:W-:Y:S05]  /*0e50*/  @!P1 BRA `(.L_x_5637) ;  /* 0x00000000000c9947 */ /* 0x000fea0003800000 */
[----:B------:R-:W-:Y:S01]  /*0e60*/  UCGABAR_WAIT ;  /* 0x0000000000007dc7 */ /* 0x000fe20008000000 */
[----:B------:R-:W-:Y:S01]  /*0e70*/  CCTL.IVALL ;  /* 0x00000000ff00798f */ /* 0x000fe20002000000 */
[----:B------:R-:W-:Y:S05]  /*0e80*/  BRA `(.L_x_5638) ;  /* 0x0000000000047947 */ /* 0x000fea0003800000 */
.L_x_5637:
[----:B------:R-:W-:Y:S06]  /*0e90*/  BAR.SYNC.DEFER_BLOCKING 0x0 ;  /* 0x0000000000007b1d */ /* 0x000fec0000010000 */
.L_x_5638:
[----:B------:R-:W-:-:S05]  /*0ea0*/  IMAD.MOV.U32 R2, RZ, RZ, 0x1 ;  /* 0x00000001ff027424 */ /* 0x000fca00078e00ff */
[----:B------:R-:W-:-:S05]  /*0eb0*/  SEL R2, R2, 0x2, !P2 ;  /* 0x0000000202027807 */ /* 0x000fca0005000000 */
[----:B------:R1:W-:Y:S01]  /*0ec0*/  STL [R1+0x1c], R2 ;  /* 0x00001c0201007387 */ /* 0x0003e20000100800 */
[----:B------:R-:W-:Y:S05]  /*0ed0*/  @!P2 BRA `(.L_x_5639) ;  /* 0x000000cc0054a947 */ /* 0x000fea0003800000 */
.L_x_5640:
[----:B------:R-:W-:-:S08]  /*0ee0*/  NOP ;  /* 0x0000000000007918 */ /* 0x000fd00000000000 */
[----:B------:R-:W2:Y:S02]  /*0ef0*/  USETMAXREG.TRY_ALLOC.CTAPOOL UP0, 0xf0 ;  /* 0x000000f0000079c8 */ /* 0x000ea40008000600 */
[----:B--2---:R-:W-:-:S13]  /*0f00*/  PLOP3.LUT P0, PT, PT, PT, UP0, 0x80, 0x0 ;  /* 0x000000000000781c */ /* 0x004fda0003f0f008 */
[----:B------:R-:W-:Y:S05]  /*0f10*/  @!P0 BRA `(.L_x_5640) ;  /* 0xfffffffc00f08947 */ /* 0x000fea000383ffff */
[----:B-1----:R-:W1:Y:S01]  /*0f20*/  S2R R2, SR_TID.X ;  /* 0x0000000000027919 */ /* 0x002e620000002100 */
[----:B------:R-:W2:Y:S08]  /*0f30*/  S2UR UR7, SR_CTAID.X ;  /* 0x00000000000779c3 */ /* 0x000eb00000002500 */
[----:B------:R-:W-:Y:S06]  /*0f40*/  BAR.ARV 0x8, 0x120 ;  /* 0x0204800000007b1d */ /* 0x000fec0000002000 */
[----:B-1----:R-:W-:-:S04]  /*0f50*/  LOP3.LUT R0, R2, 0xffffff80, RZ, 0xc0, !PT ;  /* 0xffffff8002007812 */ /* 0x002fc800078ec0ff */
[----:B------:R-:W-:Y:S02]  /*0f60*/  ISETP.NE.AND P0, PT, R0, 0x80, PT ;  /* 0x000000800000780c */ /* 0x000fe40003f05270 */
[----:B------:R-:W2:Y:S11]  /*0f70*/  LDC R0, c[0x0][0xda4] ;  /* 0x00036900ff007b82 */ /* 0x000eb60000000800 */
[----:B------:R-:W-:Y:S06]  /*0f80*/  @!P0 BAR.ARV 0x9, 0x100 ;  /* 0x0244000000008b1d */ /* 0x000fec0000002000 */
[----:B--2---:R-:W-:-:S13]  /*0f90*/  ISETP.LE.AND P0, PT, R0, UR7, PT ;  /* 0x0000000700007c0c */ /* 0x004fda000bf03270 */
[----:B------:R-:W-:Y:S05]  /*0fa0*/  @P0 EXIT ;  /* 0x000000000000094d */ /* 0x000fea0003800000 */
[----:B------:R-:W2:Y:S01]  /*0fb0*/  LDL.LU R8, [R1+0x1c] ;  /* 0x00001c0001087983 */ /* 0x000ea20000300800 */
[----:B------:R-:W-:-:S05]  /*0fc0*/  VIADD R0, R2, 0xffffff80 ;  /* 0xffffff8002007836 */ /* 0x000fca0000000000 */
[----:B------:R-:W-:-:S04]  /*0fd0*/  SHF.R.S32.HI R3, RZ, 0x1f, R0 ;  /* 0x0000001fff037819 */ /* 0x000fc80000011400 */
[----:B------:R-:W-:-:S04]  /*0fe0*/  LEA.HI R2, R3, R0, RZ, 0x7 ;  /* 0x0000000003027211 */ /* 0x000fc800078f38ff */
[----:B------:R-:W-:Y:S01]  /*0ff0*/  LOP3.LUT R5, R2, 0xffffff80, RZ, 0xc0, !PT ;  /* 0xffffff8002057812 */ /* 0x000fe200078ec0ff */
[----:B------:R-:W1:Y:S01]  /*1000*/  S2UR UR4, SR_CgaCtaId ;  /* 0x00000000000479c3 */ /* 0x000e620000008800 */
[----:B------:R-:W-:-:S03]  /*1010*/  LEA.HI R6, R3, R0, RZ, 0x4 ;  /* 0x0000000003067211 */ /* 0x000fc600078f20ff */
[----:B------:R-:W-:Y:S01]  /*1020*/  IMAD.IADD R222, R0, 0x1, -R5 ;  /* 0x0000000100de7824 */ /* 0x000fe200078e0a05 */
[----:B------:R-:W-:-:S03]  /*1030*/  LOP3.LUT R7, R6, 0x3fffff0, RZ, 0xc0, !PT ;  /* 0x03fffff006077812 */ /* 0x000fc600078ec0ff */
[----:B------:R-:W3:Y:S01]  /*1040*/  S2UR UR6, SR_SWINHI ;  /* 0x00000000000679c3 */ /* 0x000ee20000002f00 */
        /* <DEDUP_REMOVED lines=16> */
[----:B-1----:R-:W-:Y:S01]  /*1150*/  ULEA UR39, UR4, UR39, 0x18 ;  /* 0x0000002704277291 */ /* 0x002fe2000f8ec03f */
        /* <DEDUP_REMOVED lines=8> */
[----:B---3--:R-:W-:Y:S01]  /*11e0*/  UMOV UR5, UR6 ;  /* 0x0000000600057c82 */ /* 0x008fe20008000000 */
[----:B------:R-:W-:Y:S01]  /*11f0*/  SHF.L.U32 R5, R6, 0x3, RZ ;  /* 0x0000000306057819 */ /* 0x000fe200000006ff */
[----:B------:R-:W-:-:S02]  /*1200*/  IMAD.MOV.U32 R228, RZ, RZ, -0x2 ;  /* 0xfffffffeffe47424 */ /* 0x000fc400078e00ff */
[----:B------:R-:W-:Y:S02]  /*1210*/  IMAD.U32 R16, RZ, RZ, UR4 ;  /* 0x00000004ff107e24 */ /* 0x000fe4000f8e00ff */
[----:B------:R-:W-:Y:S02]  /*1220*/  IMAD.U32 R17, RZ, RZ, UR5 ;  /* 0x00000005ff117e24 */ /* 0x000fe4000f8e00ff */
[----:B------:R-:W-:Y:S02]  /*1230*/  IMAD.IADD R3, R222, 0x1, -R3 ;  /* 0x00000001de037824 */ /* 0x000fe400078e0a03 */
[----:B------:R-:W-:Y:S02]  /*1240*/  IMAD R7, R0, 0x10, R7 ;  /* 0x0000001000077824 */ /* 0x000fe400078e0207 */
[----:B------:R-:W-:Y:S02]  /*1250*/  IMAD.IADD R2, R225, 0x1, -R2 ;  /* 0x00000001e1027824 */ /* 0x000fe400078e0a02 */
[----:B------:R-:W-:-:S02]  /*1260*/  IMAD R228, R3, R228, 0xb0 ;  /* 0x000000b003e47424 */ /* 0x000fc400078e02e4 */
[----:B------:R-:W-:Y:S01]  /*1270*/  IMAD.WIDE R16, R5, 0x2, R16 ;  /* 0x0000000205107825 */ /* 0x000fe200078e0210 */
[----:B------:R-:W-:-:S03]  /*1280*/  UMOV UR61, URZ ;  /* 0x0000003f003d7c82 */ /* 0x000fc60008000000 */
[----:B------:R-:W-:Y:S02]  /*1290*/  IMAD R227, R2, 0x40, R7 ;  /* 0x0000004002e37824 */ /* 0x000fe400078e0207 */
[----:B------:R-:W-:Y:S02]  /*12a0*/  IMAD.U32 R220, RZ, RZ, UR7 ;  /* 0x00000007ffdc7e24 */ /* 0x000fe4000f8e00ff */
[----:B------:R-:W-:Y:S01]  /*12b0*/  IMAD.MOV.U32 R221, RZ, RZ, RZ ;  /* 0x000000ffffdd7224 */ /* 0x000fe200078e00ff */
[----:B------:R-:W-:Y:S01]  /*12c0*/  UMOV UR38, URZ ;  /* 0x0000003f00267c82 */ /* 0x000fe20008000000 */
[----:B--2---:R-:W-:-:S07]  /*12d0*/  LOP3.LUT R18, R8, 0x1, RZ, 0xfc, !PT ;  /* 0x0000000108127812 */ /* 0x004fce00078efcff */
.L_x_5667:
[----:B------:R-:W1:Y:S01]  /*12e0*/  SHFL.IDX PT, R0, R225, RZ, 0x1f ;  /* 0x00001fffe1007589 */ /* 0x000e6200000e0000 */
[----:B------:R-:W2:Y:S01]  /*12f0*/  LDC R113, c[0x0][0x2e0] ;  /* 0x0000b800ff717b82 */ /* 0x000ea20000000800 */
[----:B------:R-:W-:Y:S01]  /*1300*/  ULDC UR4, c[0x0][0xda8] ;  /* 0x00036a0000047ab9 */ /* 0x000fe20000000800 */
[----:B------:R-:W-:Y:S01]  /*1310*/  ULDC.64 UR6, c[0x0][0x3f8] ;  /* 0x0000fe0000067ab9 */ /* 0x000fe20000000a00 */
[----:B------:R-:W-:Y:S01]  /*1320*/  R2UR UR10, R220 ;  /* 0x00000000dc0a72ca */ /* 0x000fe200000e0000 */
[----:B------:R-:W-:Y:S02]  /*1330*/  UISETP.NE.AND UP1, UPT, UR4, 0x1, UPT ;  /* 0x000000010400788c */ /* 0x000fe4000bf25270 */
[----:B------:R-:W-:Y:S01]  /*1340*/  UISETP.NE.U32.AND UP0, UPT, UR6, URZ, UPT ;  /* 0x0000003f0600728c */ /* 0x000fe2000bf05070 */
[----:B------:R-:W-:Y:S02]  /*1350*/  ULDC UR5, c[0x0][0xdb4] ;  /* 0x00036d0000057ab9 */ /* 0x000fe40000000800 */
[----:B------:R-:W-:Y:S01]  /*1360*/  ULDC UR6, c[0x0][0x404] ;  /* 0x0001010000067ab9 */ /* 0x000fe20000000800 */
[----:B------:R-:W-:-:S02]  /*1370*/  UISETP.NE.AND.EX UP0, UPT, UR7, URZ, UPT, UP0 ;  /* 0x0000003f0700728c */ /* 0x000fc4000bf05300 */
[----:B------:R-:W-:Y:S02]  /*1380*/  UIADD3 UR8, UR39, 0x16400, URZ ;  /* 0x0001640027087890 */ /* 0x000fe4000fffe03f */
[----:B------:R-:W-:Y:S02]  /*1390*/  UISETP.NE.AND UP2, UPT, UR5, 0x1, UPT ;  /* 0x000000010500788c */ /* 0x000fe4000bf45270 */
[----:B------:R-:W-:Y:S01]  /*13a0*/  USEL UR6, UR6, 0x1, UP0 ;  /* 0x0000000106067887 */ /* 0x000fe20008000000 */
[----:B------:R-:W-:Y:S01]  /*13b0*/  @UP1 ULDC UR5, c[0x0][0xdac] ;  /* 0x00036b0000051ab9 */ /* 0x000fe20000000800 */
[----:B------:R-:W-:Y:S01]  /*13c0*/  ULOP3.LUT UP0, URZ, UR8, 0x9f, URZ, 0xc0, !UPT ;  /* 0x0000009f083f7892 */ /* 0x000fe2000f80c03f */
[----:B------:R-:W-:Y:S01]  /*13d0*/  UMOV UR11, UR10 ;  /* 0x0000000a000b7c82 */ /* 0x000fe20008000000 */
[----:B-1----:R-:W-:Y:S02]  /*13e0*/  R2UR UR9, R0 ;  /* 0x00000000000972ca */ /* 0x002fe400000e0000 */
[----:B--2---:R-:W-:Y:S01]  /*13f0*/  IMAD R113, R113, UR6, RZ ;  /* 0x0000000671717c24 */ /* 0x004fe2000f8e02ff */
[----:B------:R-:W-:Y:S01]  /*1400*/  @UP1 ULDC UR6, c[0x0][0xdb0] ;  /* 0x00036c0000061ab9 */ /* 0x000fe20000000800 */
[----:B------:R-:W-:-:S03]  /*1410*/  PLOP3.LUT P0, PT, PT, PT, UP0, 0x80, 0x0 ;  /* 0x000000000000781c */ /* 0x000fc60003f0f008 */
[----:B------:R-:W-:-:S05]  /*1420*/  IADD3 R0, R113, 0xaf, RZ ;  /* 0x000000af71007810 */ /* 0x000fca0007ffe0ff */
[----:B------:R-:W-:Y:S01]  /*1430*/  IMAD.HI R0, R0, 0x2e8ba2e9, RZ ;  /* 0x2e8ba2e900007827 */ /* 0x000fe200078e02ff */
[----:B------:R-:W-:-:S03]  /*1440*/  ULEA.HI UR4, UR9, UR9, URZ, 0x1 ;  /* 0x0000000909047291 */ /* 0x000fc6000f8f083f */
[----:B------:R-:W-:Y:S01]  /*1450*/  IMAD.U32 R19, RZ, RZ, UR9 ;  /* 0x00000009ff137e24 */ /* 0x000fe2000f8e00ff */
[----:B------:R-:W-:Y:S01]  /*1460*/  SHF.R.U32.HI R3, RZ, 0x1f, R0 ;  /* 0x0000001fff037819 */ /* 0x000fe20000011600 */
[----:B------:R-:W-:Y:S02]  /*1470*/  ULOP3.LUT UR7, UR4, 0x1e, URZ, 0xc0, !UPT ;  /* 0x0000001e04077892 */ /* 0x000fe4000f8ec03f */
[----:B------:R-:W-:Y:S01]  /*1480*/  UIMAD.WIDE.U32 UR4, UR10, UR5, URZ ;  /* 0x000000050a0472a5 */ /* 0x000fe2000f8e003f */
[----:B------:R-:W-:Y:S01]  /*1490*/  LEA.HI.SX32 R112, R0, R3, 0x1b ;  /* 0x0000000300707211 */ /* 0x000fe200078fdaff */
[----:B------:R-:W-:Y:S02]  /*14a0*/  UIADD3 UR7, UR9, -UR7, URZ ;  /* 0x8000000709077290 */ /* 0x000fe4000fffe03f */
[----:B------:R-:W-:Y:S02]  /*14b0*/  @UP1 USHF.R.U32.HI UR11, URZ, UR6, UR5 ;  /* 0x000000063f0b1299 */ /* 0x000fe40008011605 */
[----:B------:R-:W-:-:S03]  /*14c0*/  ULEA UR7, UR7, UR8, 0xd ;  /* 0x0000000807077291 */ /* 0x000fc6000f8e683f */
[----:B------:R-:W-:Y:S01]  /*14d0*/  @UP2 ULDC.64 UR8, c[0x0][0xdb8] ;  /* 0x00036e0000082ab9 */ /* 0x000fe20000000a00 */
[----:B------:R-:W-:Y:S01]  /*14e0*/  USHF.R.U32.HI UR7, URZ, 0x4, UR7 ;  /* 0x000000043f077899 */ /* 0x000fe20008011607 */
[----:B------:R-:W-:Y:S01]  /*14f0*/  IMAD.U32 R224, RZ, RZ, UR11 ;  /* 0x0000000bffe07e24 */ /* 0x000fe2000f8e00ff */
[----:B------:R-:W-:Y:S02]  /*1500*/  UIMAD.WIDE.U32 UR4, UR11, UR8, URZ ;  /* 0x000000080b0472a5 */ /* 0x000fe4000f8e003f */
[----:B------:R-:W-:Y:S01]  /*1510*/  UMOV UR36, UR11 ;  /* 0x0000000b00247c82 */ /* 0x000fe20008000000 */
[----:B------:R-:W-:Y:S02]  /*1520*/  ULOP3.LUT UR48, UR7, 0x3fff, URZ, 0xc0, !UPT ;  /* 0x00003fff07307892 */ /* 0x000fe4000f8ec03f */
[----:B------:R-:W-:Y:S02]  /*1530*/  @UP2 USHF.R.U32.HI UR36, URZ, UR9, UR5 ;  /* 0x000000093f242299 */ /* 0x000fe40008011605 */
[----:B------:R-:W-:-:S02]  /*1540*/  UMOV UR4, UR10 ;  /* 0x0000000a00047c82 */ /* 0x000fc40008000000 */
[----:B------:R-:W-:Y:S01]  /*1550*/  IMAD.U32 R223, RZ, RZ, UR4 ;  /* 0x00000004ffdf7e24 */ /* 0x000fe2000f8e00ff */
[----:B------:R-:W-:Y:S07]  /*1560*/  @!P0 BRA `(.L_x_5641) ;  /* 0x0000000000408947 */ /* 0x000fee0003800000 */
[----:B------:R-:W-:Y:S01]  /*1570*/  MOV R0, 0x0 ;  /* 0x0000000000007802 */ /* 0x000fe20000000f00 */
[----:B------:R-:W-:Y:S01]  /*1580*/  ULDC.64 UR4, c[0x4][0x1b8] ;  /* 0x01006e0000047ab9 */ /* 0x000fe20000000a00 */
[----:B------:R-:W-:Y:S01]  /*1590*/  ULDC.64 UR6, c[0x4][0xc8] ;  /* 0x0100320000067ab9 */ /* 0x000fe20000000a00 */
[----:B------:R-:W-:Y:S01]  /*15a0*/  IMAD.U32 R4, RZ, RZ, UR4 ;  /* 0x00000004ff047e24 */ /* 0x000fe2000f8e00ff */
[----:B------:R1:W2:Y:S01]  /*15b0*/  LDC.64 R2, c[0x4][R0] ;  /* 0x0100000000027b82 */ /* 0x0002a20000000a00 */
        /* <DEDUP_REMOVED lines=11> */
.L_x_5641:
[----:B------:R-:W-:Y:S02]  /*1670*/  LOP3.LUT R0, R221, 0x1, RZ, 0xc0, !PT ;  /* 0x00000001dd007812 */ /* 0x000fe400078ec0ff */
[----:B------:R-:W-:Y:S02]  /*1680*/  ISETP.NE.AND P0, PT, R18, 0x3, PT ;  /* 0x000000031200780c */ /* 0x000fe40003f05270 */
[----:B------:R-:W-:-:S04]  /*1690*/  SHF.L.U32 R0, R0, 0x1f, RZ ;  /* 0x0000001f00007819 */ /* 0x000fc800000006ff */
[----:B------:R-:W1:Y:S02]  /*16a0*/  SYNCS.PHASECHK.TRANS64.TRYWAIT P1, [UR39+0x34800], R0 ;  /* 0x03480000ff0075a7 */ /* 0x000e640008020167 */
[----:B-1----:R-:W-:Y:S05]  /*16b0*/  @!P1 BRA `(.L_x_5642) ;  /* 0x000000f400c49947 */ /* 0x002fea0003800000 */
.L_x_5732:
[----:B------:R-:W-:Y:S05]  /*16c0*/  @!P0 BRA `(.L_x_5643) ;  /* 0x0000000000048947 */ /* 0x000fea0003800000 */
[----:B------:R-:W-:Y:S01]  /*16d0*/  BPT.TRAP 0x1 ;  /* 0x000000040000795c */ /* 0x000fe20000300000 */
.L_x_5643:
[----:B------:R-:W-:Y:S02]  /*16e0*/  IMAD.U32 R10, RZ, RZ, UR38 ;  /* 0x00000026ff0a7e24 */ /* 0x000fe4000f8e00ff */
[----:B-1----:R-:W-:-:S03]  /*16f0*/  IMAD.U32 R3, RZ, RZ, UR61 ;  /* 0x0000003dff037e24 */ /* 0x002fc6000f8e00ff */
[----:B------:R-:W-:Y:S02]  /*1700*/  LEA R10, R10, UR39, 0x3 ;  /* 0x000000270a0a7c11 */ /* 0x000fe4000f8e18ff */
[----:B------:R-:W-:-:S04]  /*1710*/  SHF.L.U32 R3, R3, 0x1f, RZ ;  /* 0x0000001f03037819 */ /* 0x000fc800000006ff */
[----:B------:R1:W2:Y:S01]  /*1720*/  SYNCS.PHASECHK.TRANS64.TRYWAIT P1, [R10+URZ+0x34830], R3 ;  /* 0x034830030a0075a7 */ /* 0x0002a2000802017f */
[----:B------:R-:W-:Y:S05]  /*1730*/  @!P0 BRA `(.L_x_5644) ;  /* 0x0000000000048947 */ /* 0x000fea0003800000 */
[----:B------:R-:W-:Y:S01]  /*1740*/  BPT.TRAP 0x1 ;  /* 0x000000040000795c */ /* 0x000fe20000300000 */
.L_x_5644:
[----:B--2---:R-:W-:Y:S05]  /*1750*/  @P1 BRA `(.L_x_5645) ;  /* 0x0000000000081947 */ /* 0x004fea0003800000 */
[----:B------:R-:W2:Y:S02]  /*1760*/  SYNCS.PHASECHK.TRANS64.TRYWAIT P1, [R10+URZ+0x34830], R3 ;  /* 0x034830030a0075a7 */ /* 0x000ea4000802017f */
[----:B--2---:R-:W-:Y:S05]  /*1770*/  @!P1 BRA `(.L_x_5646) ;  /* 0x000000f400ac9947 */ /* 0x004fea0003800000 */
.L_x_5645:
[----:B------:R-:W-:Y:S05]  /*1780*/  WARPSYNC.ALL ;  /* 0x0000000000007948 */ /* 0x000fea0003800000 */
[----:B------:R-:W-:Y:S01]  /*1790*/  UIADD3 UR4, UR39, 0x1e400, URZ ;  /* 0x0001e40027047890 */ /* 0x000fe2000fffe03f */
[----:B------:R-:W-:Y:S01]  /*17a0*/  WARPGROUP.ARRIVE ;  /* 0x00000000000079c5 */ /* 0x000fe20000000000 */
[----:B------:R-:W-:Y:S02]  /*17b0*/  ULOP3.LUT UR48, UR48, 0x10000, URZ, 0xfc, !UPT ;  /* 0x0001000030307892 */ /* 0x000fe4000f8efc3f */
[----:B------:R-:W-:Y:S01]  /*17c0*/  USHF.R.U32.HI UR4, URZ, 0x4, UR4 ;  /* 0x000000043f047899 */ /* 0x000fe20008011604 */
[----:B------:R-:W-:Y:S01]  /*17d0*/  UMOV UR41, 0x40000040 ;  /* 0x4000004000297882 */ /* 0x000fe20000000000 */
[----:B------:R-:W-:-:S02]  /*17e0*/  UMOV UR43, 0x40000040 ;  /* 0x40000040002b7882 */ /* 0x000fc40000000000 */
        /* <DEDUP_REMOVED lines=8> */
[----:B------:R-:W-:Y:S02]  /*1870*/  UIMAD UR37, UR38, 0xb00, UR7 ;  /* 0x00000b00262578a4 */ /* 0x000fe4000f8e0207 */
[----:B------:R-:W-:Y:S01]  /*1880*/  IMAD.U32 R0, RZ, RZ, UR7 ;  /* 0x00000007ff007e24 */ /* 0x000fe2000f8e00ff */
[----:B------:R-:W-:Y:S01]  /*1890*/  UMOV UR7, 0x40000040 ;  /* 0x4000004000077882 */ /* 0x000fe20000000000 */
[----:B------:R-:W-:-:S02]  /*18a0*/  UIADD3 UR6, UR37, 0x80, URZ ;  /* 0x0000008025067890 */ /* 0x000fc4000fffe03f */
[----:B------:R-:W-:Y:S02]  /*18b0*/  UIADD3 UR10, UR37, 0x100, URZ ;  /* 0x00000100250a7890 */ /* 0x000fe4000fffe03f */
[----:B------:R-:W-:Y:S01]  /*18c0*/  UMOV UR42, UR37 ;  /* 0x00000025002a7c82 */ /* 0x000fe20008000000 */
[----:B------:R-:W-:Y:S01]  /*18d0*/  UMOV UR9, UR41 ;  /* 0x0000002900097c82 */ /* 0x000fe20008000000 */
[----:B------:R-:W-:Y:S01]  /*18e0*/  HGMMA.64x16x16.F32.BF16 R104, gdesc[UR40], RZ, !UPT, gsb0 ;  /* 0x00200000286879f0 */ /* 0x000fe2000c0018ff */
        /* <DEDUP_REMOVED lines=25> */
[----:B------:R-:W-:Y:S01]  /*1a80*/  UMOV UR43, 0x40000040 ;  /* 0x40000040002b7882 */ /* 0x000fe20000000000 */
[----:B------:R-:W-:Y:S01]  /*1a90*/  UIADD3 UR46, UR37, 0x604, URZ ;  /* 0x00000604252e7890 */ /* 0x000fe2000fffe03f */
[----:B------:R-:W-:Y:S01]  /*1aa0*/  UMOV UR47, 0x40000040 ;  /* 0x40000040002f7882 */ /* 0x000fe20000000000 */
[----:B------:R-:W-:Y:S01]  /*1ab0*/  UIADD3 UR50, UR37, 0x606, URZ ;  /* 0x0000060625327890 */ /* 0x000fe2000fffe03f */
[----:B------:R-:W-:Y:S01]  /*1ac0*/  UMOV UR51, 0x40000040 ;  /* 0x4000004000337882 */ /* 0x000fe20000000000 */
        /* <DEDUP_REMOVED lines=50> */
[----:B------:R-:W-:Y:S02]  /*1df0*/  UMOV UR41, 0x40000040 ;  /* 0x4000004000297882 */ /* 0x000fe40000000000 */
[----:B------:R-:W-:Y:S01]  /*1e00*/  UMOV UR9, UR41 ;  /* 0x0000002900097c82 */ /* 0x000fe20008000000 */
[----:B------:R-:W-:Y:S01]  /*1e10*/  UMOV UR13, UR41 ;  /* 0x00000029000d7c82 */ /* 0x000fe20008000000 */
[----:B------:R-:W-:Y:S01]  /*1e20*/  UMOV UR17, UR41 ;  /* 0x0000002900117c82 */ /* 0x000fe20008000000 */
[----:B------:R-:W-:Y:S01]  /*1e30*/  UMOV UR21, UR41 ;  /* 0x0000002900157c82 */ /* 0x000fe20008000000 */
[----:B------:R-:W-:Y:S01]  /*1e40*/  UMOV UR25, UR41 ;  /* 0x0000002900197c82 */ /* 0x000fe20008000000 */
[----:B------:R-:W-:Y:S01]  /*1e50*/  UMOV UR29, UR41 ;  /* 0x00000029001d7c82 */ /* 0x000fe20008000000 */
[----:B------:R-:W-:Y:S01]  /*1e60*/  UMOV UR33, UR41 ;  /* 0x0000002900217c82 */ /* 0x000fe20008000000 */
[----:B------:R-:W-:Y:S01]  /*1e70*/  IMAD.U32 R7, RZ, RZ, UR41 ;  /* 0x00000029ff077e24 */ /* 0x000fe2000f8e00ff */
[----:B------:R-:W-:-:S02]  /*1e80*/  WARPGROUP.DEPBAR.LE gsb0, 0x0 ;  /* 0x00008000000079c5 */ /* 0x000fc40000010000 */
[----:B------:R-:W-:-:S06]  /*1e90*/  WARPGROUP.ARRIVE ;  /* 0x00000000000079c5 */ /* 0x000fcc0000000000 */
[----:B------:R-:W-:Y:S01]  /*1ea0*/  HGMMA.64x16x16.F32.BF16 R24, gdesc[UR4], RZ, !UPT, gsb0 ;  /* 0x00200000041879f0 */ /* 0x000fe2000c0018ff */
[----:B------:R-:W-:Y:S02]  /*1eb0*/  UIADD3 UR4, UR48, 0x2, URZ ;  /* 0x0000000230047890 */ /* 0x000fe4000fffe03f */
[----:B------:R-:W-:Y:S01]  /*1ec0*/  UIADD3 UR6, UR37, 0x2, URZ ;  /* 0x0000000225067890 */ /* 0x000fe2000fffe03f */
[----:B------:R-:W-:Y:S01]  /*1ed0*/  UMOV UR5, UR41 ;  /* 0x0000002900057c82 */ /* 0x000fe20008000000 */
[----:B------:R-:W-:-:S03]  /*1ee0*/  UMOV UR7, 0x40000040 ;  /* 0x4000004000077882 */ /* 0x000fc60000000000 */
[----:B------:R-:W-:Y:S02]  /*1ef0*/  UMOV UR40, UR4 ;  /* 0x0000000400287c82 */ /* 0x000fe40008000000 */
        /* <DEDUP_REMOVED lines=15> */
[----:B------:R-:W-:Y:S01]  /*1ff0*/  HGMMA.64x16x16.F32.BF16 R104, gdesc[UR40], R104, gsb0 ;  /* 0x00200000286879f0 */ /* 0x000fe20008001868 */
[----:B------:R-:W-:Y:S02]  /*2000*/  UMOV UR43, 0x40000040 ;  /* 0x40000040002b7882 */ /* 0x000fe40000000000 */
[----:B------:R-:W-:Y:S02]  /*2010*/  WARPGROUP.DEPBAR.LE gsb0, 0x0 ;  /* 0x00008000000079c5 */ /* 0x000fe40000010000 */
[----:B------:R-:W-:-:S06]  /*2020*/  WARPGROUP.ARRIVE ;  /* 0x00000000000079c5 */ /* 0x000fcc0000000000 */
[----:B------:R-:W-:Y:S01]  /*2030*/  HGMMA.64x16x16.F32.BF16 R96, gdesc[UR4], R96, gsb0 ;  /* 0x00200000046079f0 */ /* 0x000fe20008001860 */
[----:B------:R-:W-:Y:S02]  /*2040*/  UIADD3 UR4, UR37, 0x202, URZ ;  /* 0x0000020225047890 */ /* 0x000fe4000fffe03f */
[----:B------:R-:W-:Y:S01]  /*2050*/  UIADD3 UR6, UR37, 0x482, URZ ;  /* 0x0000048225067890 */ /* 0x000fe2000fffe03f */
[----:B------:R-:W-:Y:S01]  /*2060*/  UMOV UR5, UR41 ;  /* 0x0000002900057c82 */ /* 0x000fe20008000000 */
[----:B------:R-:W-:-:S03]  /*2070*/  UMOV UR7, 0x40000040 ;  /* 0x4000004000077882 */ /* 0x000fc60000000000 */
[----:B------:R-:W-:Y:S01]  /*2080*/  UMOV UR18, UR4 ;  /* 0x0000000400127c82 */ /* 0x000fe20008000000 */
[----:B------:R-:W-:Y:S01]  /*2090*/  UMOV UR4, UR40 ;  /* 0x0000002800047c82 */ /* 0x000fe20008000000 */
        /* <DEDUP_REMOVED lines=137> */
[----:B-12---:R-:W-:Y:S01]  /*2930*/  IMAD.U32 R3, RZ, RZ, UR41 ;  /* 0x00000029ff037e24 */ /* 0x006fe2000f8e00ff */
        /* <DEDUP_REMOVED lines=20> */
[----:B------:R-:W-:Y:S01]  /*2a80*/  MOV R2, UR40 ;  /* 0x0000002800027c02 */ /* 0x000fe20008000f00 */
        /* <DEDUP_REMOVED lines=94> */
[----:B------:R-:W-:-:S06]  /*3070*/  UMOV UR7, 0x40000040 ;  /* 0x4000004000077882 */ /* 0x000fcc0000000000 */
        /* <DEDUP_REMOVED lines=9> */
[----:B------:R-:W-:Y:S01]  /*3110*/  UMOV UR41, UR9 ;  /* 0x0000000900297c82 */ /* 0x000fe20008000000 */
[----:B------:R-:W-:Y:S01]  /*3120*/  UMOV UR33, UR9 ;  /* 0x0000000900217c82 */ /* 0x000fe20008000000 */
[----:B------:R-:W-:Y:S02]  /*3130*/  WARPGROUP.DEPBAR.LE gsb0, 0x0 ;  /* 0x00008000000079c5 */ /* 0x000fe40000010000 */
[----:B------:R-:W-:-:S06]  /*3140*/  WARPGROUP.ARRIVE ;  /* 0x00000000000079c5 */ /* 0x000fcc0000000000 */
[----:B------:R-:W-:Y:S01]  /*3150*/  HGMMA.64x16x16.F32.BF16 R72, gdesc[UR12], R72, gsb0 ;  /* 0x002000000c4879f0 */ /* 0x000fe20008001848 */
[----:B------:R-:W-:Y:S01]  /*3160*/  UIADD3 UR14, UR37, 0x782, URZ ;  /* 0x00000782250e7890 */ /* 0x000fe2000fffe03f */
[----:B------:R-:W-:Y:S01]  /*3170*/  UMOV UR13, UR9 ;  /* 0x00000009000d7c82 */ /* 0x000fe20008000000 */
[----:B------:R-:W-:Y:S01]  /*3180*/  UMOV UR15, 0x40000040 ;  /* 0x40000040000f7882 */ /* 0x000fe20000000000 */
        /* <DEDUP_REMOVED lines=224> */
.L_x_5647:
[----:B------:R-:W-:Y:S01]  /*3f90*/  ULDC UR6, c[0x0][0x9d8] ;  /* 0x0002760000067ab9 */ /* 0x000fe20000000800 */
[----:B------:R-:W-:Y:S01]  /*3fa0*/  ULDC UR7, c[0x0][0x988] ;  /* 0x0002620000077ab9 */ /* 0x000fe20000000800 */
[----:B------:R-:W-:Y:S01]  /*3fb0*/  FMUL.FTZ R13, R104, UR6 ;  /* 0x00000006680d7c20 */ /* 0x000fe20008410000 */
[----:B------:R-:W-:Y:S01]  /*3fc0*/  FMUL.FTZ R14, R105, UR6 ;  /* 0x00000006690e7c20 */ /* 0x000fe20008410000 */
[----:B------:R-:W-:Y:S01]  /*3fd0*/  FMUL.FTZ R21, R108, UR6 ;  /* 0x000000066c157c20 */ /* 0x000fe20008410000 */
[----:B------:R-:W-:Y:S01]  /*3fe0*/  FMUL.FTZ R104, R109, UR6 ;  /* 0x000000066d687c20 */ /* 0x000fe20008410000 */
[----:B------:R-:W2:Y:S01]  /*3ff0*/  LDL R134, [R1+0x4] ;  /* 0x0000040001867983 */ /* 0x000ea20000100800 */
[----:B------:R-:W-:Y:S01]  /*4000*/  FMUL.FTZ R122, R33, UR6 ;  /* 0x00000006217a7c20 */ /* 0x000fe20008410000 */
[----:B------:R-:W1:Y:S01]  /*4010*/  MUFU.TANH R13, R13 ;  /* 0x0000000d000d7308 */ /* 0x000e620000002400 */
[----:B------:R-:W-:Y:S02]  /*4020*/  IMAD.IADD R33, R228, 0x1, R113 ;  /* 0x00000001e4217824 */ /* 0x000fe400078e0271 */
[----:B------:R-:W-:Y:S01]  /*4030*/  FMUL.FTZ R105, R96, UR6 ;  /* 0x0000000660697c20 */ /* 0x000fe20008410000 */
[----:B------:R-:W-:Y:S01]  /*4040*/  FMUL.FTZ R126, R36, UR6 ;  /* 0x00000006247e7c20 */ /* 0x000fe20008410000 */
[----:B------:R-:W-:Y:S01]  /*4050*/  FMUL.FTZ R11, R106, UR6 ;  /* 0x000000066a0b7c20 */ /* 0x000fe20008410000 */
[----:B------:R-:W-:-:S02]  /*4060*/  IMAD R36, R112, -0xb0, R33 ;  /* 0xffffff5070247824 */ /* 0x000fc400078e0221 */
[----:B------:R-:W-:Y:S01]  /*4070*/  FMUL.FTZ R106, R97, UR6 ;  /* 0x00000006616a7c20 */ /* 0x000fe20008410000 */
[----:B------:R-:W-:Y:S01]  /*4080*/  FMUL.FTZ R12, R107, UR6 ;  /* 0x000000066b0c7c20 */ /* 0x000fe20008410000 */
[----:B------:R-:W3:Y:S01]  /*4090*/  MUFU.TANH R14, R14 ;  /* 0x0000000e000e7308 */ /* 0x000ee20000002400 */
[----:B------:R-:W-:Y:S01]  /*40a0*/  FMUL.FTZ R107, R100, UR6 ;  /* 0x00000006646b7c20 */ /* 0x000fe20008410000 */
[----:B------:R-:W-:Y:S01]  /*40b0*/  ISETP.GT.AND P2, PT, R36, RZ, PT ;  /* 0x000000ff2400720c */ /* 0x000fe20003f44270 */
[----:B------:R-:W-:Y:S01]  /*40c0*/  FMUL.FTZ R128, R24, UR6 ;  /* 0x0000000618807c20 */ /* 0x000fe20008410000 */
[----:B------:R-:W-:Y:S01]  /*40d0*/  ISETP.GT.AND P1, PT, R36, 0x1, PT ;  /* 0x000000012400780c */ /* 0x000fe20003f24270 */
[----:B------:R-:W-:Y:S01]  /*40e0*/  FMUL.FTZ R20, R110, UR6 ;  /* 0x000000066e147c20 */ /* 0x000fe20008410000 */
[----:B------:R-:W-:Y:S01]  /*40f0*/  ISETP.GT.AND P6, PT, R36, 0x8, PT ;  /* 0x000000082400780c */ /* 0x000fe20003fc4270 */
[----:B------:R-:W-:Y:S01]  /*4100*/  FMUL.FTZ R100, R101, UR6 ;  /* 0x0000000665647c20 */ /* 0x000fe20008410000 */
[----:B------:R-:W4:Y:S01]  /*4110*/  MUFU.TANH R21, R21 ;  /* 0x0000001500157308 */ /* 0x000f220000002400 */
[----:B-1----:R-:W-:Y:S01]  /*4120*/  FSEL R24, R13, -INF , P2 ;  /* 0xff8000000d187808 */ /* 0x002fe20001000000 */
[----:B------:R-:W-:Y:S01]  /*4130*/  FMUL.FTZ R15, R111, UR6 ;  /* 0x000000066f0f7c20 */ /* 0x000fe20008410000 */
[----:B------:R-:W-:Y:S01]  /*4140*/  FMUL.FTZ R97, R98, UR6 ;  /* 0x0000000662617c20 */ /* 0x000fe20008410000 */
[----:B------:R-:W-:Y:S01]  /*4150*/  FMUL.FTZ R98, R102, UR6 ;  /* 0x0000000666627c20 */ /* 0x000fe20008410000 */
[----:B------:R-:W-:Y:S01]  /*4160*/  ISETP.GT.AND P5, PT, R36, 0x9, PT ;  /* 0x000000092400780c */ /* 0x000fe20003fa4270 */
[----:B------:R-:W-:Y:S01]  /*4170*/  FMUL.FTZ R102, R88, UR6 ;  /* 0x0000000658667c20 */ /* 0x000fe20008410000 */
[----:B------:R-:W-:Y:S01]  /*4180*/  ISETP.GT.AND P4, PT, R36, 0x10, PT ;  /* 0x000000102400780c */ /* 0x000fe20003f84270 */
[----:B------:R-:W1:Y:S01]  /*4190*/  MUFU.TANH R104, R104 ;  /* 0x0000006800687308 */ /* 0x000e620000002400 */
[----:B---3--:R-:W-:Y:S01]  /*41a0*/  FSEL R109, R14, -INF , P1 ;  /* 0xff8000000e6d7808 */ /* 0x008fe20000800000 */
[----:B------:R-:W-:Y:S01]  /*41b0*/  FMUL.FTZ R101, R89, UR6 ;  /* 0x0000000659657c20 */ /* 0x000fe20008410000 */
[----:B------:R-:W-:Y:S01]  /*41c0*/  FMUL.FTZ R96, R99, UR6 ;  /* 0x0000000663607c20 */ /* 0x000fe20008410000 */
[----:B------:R-:W-:Y:S01]  /*41d0*/  FMUL.FTZ R99, R103, UR6 ;  /* 0x0000000667637c20 */ /* 0x000fe20008410000 */
[----:B------:R-:W-:Y:S01]  /*41e0*/  FMNMX.FTZ R132, R24, R109, !PT ;  /* 0x0000006d18847209 */ /* 0x000fe20007810000 */
[----:B------:R-:W-:Y:S01]  /*41f0*/  FMUL.FTZ R103, R92, UR6 ;  /* 0x000000065c677c20 */ /* 0x000fe20008410000 */
[----:B------:R-:W-:Y:S01]  /*4200*/  ISETP.GT.AND P3, PT, R36, 0x11, PT ;  /* 0x000000112400780c */ /* 0x000fe20003f64270 */
        /* <DEDUP_REMOVED lines=43> */
[----:B------:R-:W-:Y:S01]  /*44c0*/  ISETP.GT.AND P1, PT, R36, 0x19, PT ;  /* 0x000000192400780c */ /* 0x000fe20003f24270 */
[----:B------:R-:W-:Y:S01]  /*44d0*/  FMUL.FTZ R114, R41, UR6 ;  /* 0x0000000629727c20 */ /* 0x000fe20008410000 */
[----:B------:R-:W-:Y:S01]  /*44e0*/  FMUL.FTZ R52, R54, UR6 ;  /* 0x0000000636347c20 */ /* 0x000fe20008410000 */
        /* <DEDUP_REMOVED lines=13> */
[----:B------:R-:W-:Y:S01]  /*45c0*/  ISETP.GT.AND P6, PT, R36, 0x20, PT ;  /* 0x000000202400780c */ /* 0x000fe20003fc4270 */
[----:B------:R-:W-:Y:S01]  /*45d0*/  FMUL.FTZ R68, R69, UR6 ;  /* 0x0000000645447c20 */ /* 0x000fe20008410000 */
[----:B------:R-:W-:Y:S01]  /*45e0*/  FMUL.FTZ R69, R56, UR6 ;  /* 0x0000000638457c20 */ /* 0x000fe20008410000 */
        /* <DEDUP_REMOVED lines=37> */
[----:B------:R-:W-:Y:S01]  /*4840*/  P2R R116, PR, RZ, 0x1 ;  /* 0x00000001ff747803 */ /* 0x000fe20000000000 */
[----:B------:R-:W-:Y:S01]  /*4850*/  FMUL.FTZ R39, R39, UR6 ;  /* 0x0000000627277c20 */ /* 0x000fe20008410000 */
[----:B------:R-:W-:Y:S01]  /*4860*/  FMNMX.FTZ R132, R151, R132, !PT ;  /* 0x0000008497847209 */ /* 0x000fe20007810000 */
[----:B------:R-:W-:Y:S01]  /*4870*/  FMUL.FTZ R26, R26, UR6 ;  /* 0x000000061a1a7c20 */ /* 0x000fe20008410000 */
[----:B------:R-:W-:Y:S01]  /*4880*/  FMUL.FTZ R30, R30, UR6 ;  /* 0x000000061e1e7c20 */ /* 0x000fe20008410000 */
[----:B------:R-:W-:Y:S01]  /*4890*/  MUFU.TANH R98, R98 ;  /* 0x0000006200627308 */ /* 0x000fe20000002400 */
[----:B-1----:R-:W-:-:S02]  /*48a0*/  FSEL R25, R96, -INF , P3 ;  /* 0xff80000060197808 */ /* 0x002fc40001800000 */
[----:B------:R-:W-:-:S05]  /*48b0*/  ISETP.GT.AND P3, PT, R36, 0x29, PT ;  /* 0x000000292400780c */ /* 0x000fca0003f64270 */
[----:B------:R-:W1:Y:S01]  /*48c0*/  MUFU.TANH R92, R92 ;  /* 0x0000005c005c7308 */ /* 0x000e620000002400 */
[----:B---3--:R-:W-:-:S04]  /*48d0*/  FSEL R149, R103, -INF , P4 ;  /* 0xff80000067957808 */ /* 0x008fc80002000000 */
[----:B------:R-:W-:-:S03]  /*48e0*/  FMNMX.FTZ R132, R149, R132, !PT ;  /* 0x0000008495847209 */ /* 0x000fc60007810000 */
[----:B------:R-:W3:Y:S08]  /*48f0*/  MUFU.TANH R99, R99 ;  /* 0x0000006300637308 */ /* 0x000ef00000002400 */
[----:B------:R-:W-:Y:S01]  /*4900*/  MUFU.TANH R94, R94 ;  /* 0x0000005e005e7308 */ /* 0x000fe20000002400 */
[----:B-1----:R-:W-:-:S04]  /*4910*/  FSEL R103, R92, -INF , P3 ;  /* 0xff8000005c677808 */ /* 0x002fc80001800000 */
[----:B------:R-:W-:-:S03]  /*4920*/  FMNMX.FTZ R132, R103, R132, !PT ;  /* 0x0000008467847209 */ /* 0x000fc60007810000 */
[----:B------:R-:W1:Y:S01]  /*4930*/  MUFU.TANH R88, R88 ;  /* 0x0000005800587308 */ /* 0x000e620000002400 */
[----:B---3--:R-:W-:Y:S02]  /*4940*/  FSEL R33, R99, -INF , P1 ;  /* 0xff80000063217808 */ /* 0x008fe40000800000 */
[----:B------:R-:W-:-:S05]  /*4950*/  ISETP.GT.AND P1, PT, R36, 0x31, PT ;  /* 0x000000312400780c */ /* 0x000fca0003f24270 */
[----:B------:R-:W3:Y:S08]  /*4960*/  MUFU.TANH R93, R93 ;  /* 0x0000005d005d7308 */ /* 0x000ef00000002400 */
[----:B------:R-:W4:Y:S01]  /*4970*/  MUFU.TANH R89, R89 ;  /* 0x0000005900597308 */ /* 0x000f220000002400 */
[----:B-1----:R-:W-:Y:S01]  /*4980*/  FSEL R35, R88, -INF , P6 ;  /* 0xff80000058237808 */ /* 0x002fe20003000000 */
[----:B------:R-:W-:Y:S01]  /*4990*/  IMAD.U32 R88, RZ, RZ, UR7 ;  /* 0x00000007ff587e24 */ /* 0x000fe2000f8e00ff */
[----:B------:R-:W-:-:S05]  /*49a0*/  ISETP.GT.AND P6, PT, R36, 0x38, PT ;  /* 0x000000382400780c */ /* 0x000fca0003fc4270 */
[----:B------:R-:W1:Y:S01]  /*49b0*/  MUFU.TANH R95, R95 ;  /* 0x0000005f005f7308 */ /* 0x000e620000002400 */
[----:B---3--:R-:W-:-:S07]  /*49c0*/  FSEL R131, R93, -INF , P1 ;  /* 0xff8000005d837808 */ /* 0x008fce0000800000 */
[----:B------:R-:W3:Y:S01]  /*49d0*/  MUFU.TANH R90, R90 ;  /* 0x0000005a005a7308 */ /* 0x000ee20000002400 */
[----:B----4-:R-:W-:Y:S02]  /*49e0*/  FSEL R37, R89, -INF , P5 ;  /* 0xff80000059257808 */ /* 0x010fe40002800000 */
[----:B------:R-:W-:-:S05]  /*49f0*/  ISETP.GT.AND P5, PT, R36, 0x39, PT ;  /* 0x000000392400780c */ /* 0x000fca0003fa4270 */
[----:B------:R4:W-:Y:S01]  /*4a00*/  MUFU.TANH R185, R29 ;  /* 0x0000001d00b97308 */ /* 0x0009e20000002400 */
[----:B-1----:R-:W-:-:S07]  /*4a10*/  FSEL R145, R95, -INF , P6 ;  /* 0xff8000005f917808 */ /* 0x002fce0003000000 */
[----:B------:R-:W1:Y:S01]  /*4a20*/  MUFU.TANH R84, R84 ;  /* 0x0000005400547308 */ /* 0x000e620000002400 */
[----:B----4-:R-:W-:Y:S02]  /*4a30*/  FSEL R29, R98, -INF , P2 ;  /* 0xff800000621d7808 */ /* 0x010fe40001000000 */
[----:B------:R-:W-:Y:S02]  /*4a40*/  ISETP.GT.AND P2, PT, R36, 0x30, PT ;  /* 0x000000302400780c */ /* 0x000fe40003f44270 */
[----:B---3--:R-:W-:Y:S02]  /*4a50*/  FSEL R41, R90, -INF , P4 ;  /* 0xff8000005a297808 */ /* 0x008fe40002000000 */
[----:B------:R-:W-:Y:S01]  /*4a60*/  FSEL R147, R94, -INF , P2 ;  /* 0xff8000005e937808 */ /* 0x000fe20001000000 */
[----:B------:R-:W3:Y:S01]  /*4a70*/  MUFU.TANH R91, R91 ;  /* 0x0000005b005b7308 */ /* 0x000ee20000002400 */
[----:B------:R-:W-:Y:S02]  /*4a80*/  ISETP.GT.AND P4, PT, R36, 0x40, PT ;  /* 0x000000402400780c */ /* 0x000fe40003f84270 */
[----:B------:R-:W-:-:S04]  /*4a90*/  FMNMX.FTZ R132, R147, R132, !PT ;  /* 0x0000008493847209 */ /* 0x000fc80007810000 */
[----:B------:R-:W-:Y:S01]  /*4aa0*/  FMNMX.FTZ R132, R131, R132, !PT ;  /* 0x0000008483847209 */ /* 0x000fe20007810000 */
        /* <DEDUP_REMOVED lines=161> */
[----:B----4-:R-:W-:Y:S01]  /*54c0*/  FSEL R99, R32, -INF , P1 ;  /* 0xff80000020637808 */ /* 0x010fe20000800000 */
[----:B------:R-:W-:Y:S01]  /*54d0*/  FMUL.FTZ R32, R31, UR6 ;  /* 0x000000061f207c20 */ /* 0x000fe20008410000 */
[----:B------:R-:W-:-:S04]  /*54e0*/  ISETP.GT.AND P1, PT, R36, 0xa9, PT ;  /* 0x000000a92400780c */ /* 0x000fc80003f24270 */
[----:B------:R-:W-:Y:S01]  /*54f0*/  FSEL R185, R185, -INF , P1 ;  /* 0xff800000b9b97808 */ /* 0x000fe20000800000 */
[----:B------:R-:W4:Y:S01]  /*5500*/  MUFU.TANH R20, R39 ;  /* 0x0000002700147308 */ /* 0x000f220000002400 */
[----:B-1----:R-:W-:-:S04]  /*5510*/  FSEL R183, R14, -INF , P2 ;  /* 0xff8000000eb77808 */ /* 0x002fc80001000000 */
[----:B------:R-:W-:-:S03]  /*5520*/  FMNMX.FTZ R132, R183, R132, !PT ;  /* 0x00000084b7847209 */ /* 0x000fc60007810000 */
[----:B------:R-:W1:Y:S01]  /*5530*/  MUFU.TANH R26, R26 ;  /* 0x0000001a001a7308 */ /* 0x000e620000002400 */
[----:B------:R-:W-:-:S05]  /*5540*/  FMNMX.FTZ R132, R185, R132, !PT ;  /* 0x00000084b9847209 */ /* 0x000fca0007810000 */
[----:B------:R-:W5:Y:S02]  /*5550*/  SHFL.BFLY PT, R89, R132, 0x2, 0x1f ;  /* 0x0c401f0084597f89 */ /* 0x000f6400000e0000 */
[----:B------:R-:W-:Y:S08]  /*5560*/  MUFU.TANH R30, R30 ;  /* 0x0000001e001e7308 */ /* 0x000ff00000002400 */
[----:B------:R-:W-:Y:S01]  /*5570*/  MUFU.TANH R32, R32 ;  /* 0x0000002000207308 */ /* 0x000fe20000002400 */
[----:B-----5:R-:W-:-:S05]  /*5580*/  FMNMX.FTZ R28, R132, R89, !PT ;  /* 0x00000059841c7209 */ /* 0x020fca0007810000 */
[----:B------:R-:W5:Y:S02]  /*5590*/  SHFL.BFLY PT, R89, R28, 0x1, 0x1f ;  /* 0x0c201f001c597f89 */ /* 0x000f6400000e0000 */
[----:B-----5:R-:W-:Y:S01]  /*55a0*/  FMNMX.FTZ R89, R28, R89, !PT ;  /* 0x000000591c597209 */ /* 0x020fe20007810000 */
[----:B------:R-:W-:-:S03]  /*55b0*/  FMUL.FTZ R28, R27, UR6 ;  /* 0x000000061b1c7c20 */ /* 0x000fc60008410000 */
[C---:B------:R-:W-:Y:S01]  /*55c0*/  FSETP.NEU.FTZ.AND P0, PT, R89.reuse, -INF , PT ;  /* 0xff8000005900780b */ /* 0x040fe20003f1d000 */
[----:B------:R-:W-:Y:S02]  /*55d0*/  FMUL.FTZ R14, R89, R88 ;  /* 0x00000058590e7220 */ /* 0x000fe40000410000 */
[----:B------:R-:W5:Y:S03]  /*55e0*/  MUFU.TANH R28, R28 ;  /* 0x0000001c001c7308 */ /* 0x000f660000002400 */
[----:B------:R-:W-:Y:S02]  /*55f0*/  FSEL R14, R14, RZ, P0 ;  /* 0x000000ff0e0e7208 */ /* 0x000fe40000000000 */
[----:B------:R-:W-:-:S03]  /*5600*/  ISETP.NE.AND P0, PT, R116, RZ, PT ;  /* 0x000000ff7400720c */ /* 0x000fc60003f05270 */
[--C-:B------:R-:W-:Y:S01]  /*5610*/  FFMA.FTZ R176, R24, R88, -R14.reuse ;  /* 0x0000005818b07223 */ /* 0x100fe2000001080e */
[----:B------:R-:W-:Y:S01]  /*5620*/  FMNMX.FTZ R24, R11, R12, !PT ;  /* 0x0000000c0b187209 */ /* 0x000fe20007810000 */
[-CC-:B------:R-:W-:Y:S01]  /*5630*/  FFMA.FTZ R180, R105, R88.reuse, -R14.reuse ;  /* 0x0000005869b47223 */ /* 0x180fe2000001080e */
[-CC-:B------:R-:W-:Y:S01]  /*5640*/  FFMA.FTZ R105, R121, R88.reuse, -R14.reuse ;  /* 0x0000005879697223 */ /* 0x180fe2000001080e */
[--C-:B------:R-:W-:Y:S01]  /*5650*/  FFMA.FTZ R121, R127, R88, -R14.reuse ;  /* 0x000000587f797223 */ /* 0x100fe2000001080e */
[----:B------:R-:W-:Y:S01]  /*5660*/  FMNMX.FTZ R24, R13, R24, !PT ;  /* 0x000000180d187209 */ /* 0x000fe20007810000 */
[-CC-:B------:R-:W-:Y:S01]  /*5670*/  FFMA.FTZ R27, R109, R88.reuse, -R14.reuse ;  /* 0x000000586d1b7223 */ /* 0x180fe2000001080e */
[----:B---3--:R-:W-:Y:S01]  /*5680*/  FSEL R127, R38, -INF , P6 ;  /* 0xff800000267f7808 */ /* 0x008fe20003000000 */
[--C-:B------:R-:W-:Y:S01]  /*5690*/  FFMA.FTZ R109, R131, R88, -R14.reuse ;  /* 0x00000058836d7223 */ /* 0x100fe2000001080e */
[----:B------:R-:W-:Y:S01]  /*56a0*/  FMNMX.FTZ R24, R15, R24, !PT ;  /* 0x000000180f187209 */ /* 0x000fe20007810000 */
[-CC-:B------:R-:W-:Y:S01]  /*56b0*/  FFMA.FTZ R31, R115, R88.reuse, -R14.reuse ;  /* 0x00000058731f7223 */ /* 0x180fe2000001080e */
[----:B----4-:R-:W-:Y:S01]  /*56c0*/  FSEL R131, R20, -INF , P5 ;  /* 0xff80000014837808 */ /* 0x010fe20002800000 */
[--C-:B------:R-:W-:Y:S01]  /*56d0*/  FFMA.FTZ R115, R133, R88, -R14.reuse ;  /* 0x0000005885737223 */ /* 0x100fe2000001080e */
[----:B------:R-:W-:Y:S01]  /*56e0*/  FMNMX.FTZ R24, R21, R24, !PT ;  /* 0x0000001815187209 */ /* 0x000fe20007810000 */
[-CC-:B------:R-:W-:Y:S01]  /*56f0*/  FFMA.FTZ R196, R139, R88.reuse, -R14.reuse ;  /* 0x000000588bc47223 */ /* 0x180fe2000001080e */
[----:B-1----:R-:W-:Y:S01]  /*5700*/  FSEL R133, R26, -INF , P4 ;  /* 0xff8000001a857808 */ /* 0x002fe20002000000 */
[--C-:B------:R-:W-:Y:S01]  /*5710*/  FFMA.FTZ R194, R141, R88, -R14.reuse ;  /* 0x000000588dc27223 */ /* 0x100fe2000001080e */
[----:B------:R-:W-:Y:S01]  /*5720*/  FMNMX.FTZ R24, R25, R24, !PT ;  /* 0x0000001819187209 */ /* 0x000fe20007810000 */
[-CC-:B------:R-:W-:Y:S01]  /*5730*/  FFMA.FTZ R188, R147, R88.reuse, -R14.reuse ;  /* 0x0000005893bc7223 */ /* 0x180fe2000001080e */
[----:B-----5:R-:W-:Y:S01]  /*5740*/  FSEL R139, R28, -INF , P3 ;  /* 0xff8000001c8b7808 */ /* 0x020fe20001800000 */
[--C-:B------:R-:W-:Y:S01]  /*5750*/  FFMA.FTZ R39, R117, R88, -R14.reuse ;  /* 0x0000005875277223 */ /* 0x100fe2000001080e */
[----:B------:R-:W-:Y:S01]  /*5760*/  FMNMX.FTZ R24, R29, R24, !PT ;  /* 0x000000181d187209 */ /* 0x000fe20007810000 */
[-CC-:B------:R-:W-:Y:S01]  /*5770*/  FFMA.FTZ R117, R91, R88.reuse, -R14.reuse ;  /* 0x000000585b757223 */ /* 0x180fe2000001080e */
[----:B------:R-:W-:Y:S01]  /*5780*/  FSEL R141, R30, -INF , P2 ;  /* 0xff8000001e8d7808 */ /* 0x000fe20001000000 */
[--C-:B------:R-:W-:Y:S01]  /*5790*/  FFMA.FTZ R178, R111, R88, -R14.reuse ;  /* 0x000000586fb27223 */ /* 0x100fe2000001080e */
[----:B------:R-:W-:Y:S01]  /*57a0*/  FMNMX.FTZ R24, R33, R24, !PT ;  /* 0x0000001821187209 */ /* 0x000fe20007810000 */
[----:B------:R-:W-:Y:S01]  /*57b0*/  MUFU.EX2 R176, R176 ;  /* 0x000000b000b07308 */ /* 0x000fe20000000800 */
[----:B------:R-:W-:Y:S01]  /*57c0*/  FSEL R147, R32, -INF , P1 ;  /* 0xff80000020937808 */ /* 0x000fe20000800000 */
        /* <DEDUP_REMOVED lines=8> */
[--C-:B------:R-:W-:Y:S01]  /*5850*/  FFMA.FTZ R107, R151, R88, -R14.reuse ;  /* 0x00000058976b7223 */ /* 0x100fe2000001080e */
[----:B------:R-:W-:Y:S01]  /*5860*/  FMNMX.FTZ R24, R41, R24, !PT ;  /* 0x0000001829187209 */ /* 0x000fe20007810000 */
[-CC-:B------:R-:W-:Y:S01]  /*5870*/  FFMA.FTZ R186, R149, R88.reuse, -R14.reuse ;  /* 0x0000005895ba7223 */ /* 0x180fe2000001080e */
[-CC-:B------:R-:W-:Y:S01]  /*5880*/  FFMA.FTZ R192, R143, R88.reuse, -R14.reuse ;  /* 0x000000588fc07223 */ /* 0x180fe2000001080e */
[--C-:B------:R-:W-:Y:S01]  /*5890*/  FFMA.FTZ R111, R125, R88, -R14.reuse ;  /* 0x000000587d6f7223 */ /* 0x100fe2000001080e */
[----:B------:R-:W-:Y:S01]  /*58a0*/  FMNMX.FTZ R24, R43, R24, !PT ;  /* 0x000000182b187209 */ /* 0x000fe20007810000 */
[----:B------:R-:W3:Y:S01]  /*58b0*/  MUFU.EX2 R178, R178 ;  /* 0x000000b200b27308 */ /* 0x000ee20000000800 */
[-CC-:B------:R-:W-:Y:S01]  /*58c0*/  FFMA.FTZ R198, R137, R88.reuse, -R14.reuse ;  /* 0x0000005889c67223 */ /* 0x180fe2000001080e */
[--C-:B------:R-:W-:Y:S01]  /*58d0*/  FFMA.FTZ R200, R135, R88, -R14.reuse ;  /* 0x0000005887c87223 */ /* 0x100fe2000001080e */
[----:B------:R-:W-:Y:S01]  /*58e0*/  FMNMX.FTZ R24, R45, R24, !PT ;  /* 0x000000182d187209 */ /* 0x000fe20007810000 */
[-CC-:B------:R-:W-:Y:S01]  /*58f0*/  FFMA.FTZ R123, R129, R88.reuse, -R14.reuse ;  /* 0x00000058817b7223 */ /* 0x180fe2000001080e */
[-CC-:B------:R-:W-:Y:S01]  /*5900*/  FFMA.FTZ R103, R103, R88.reuse, -R14.reuse ;  /* 0x0000005867677223 */ /* 0x180fe2000001080e */
[--C-:B------:R-:W-:Y:S01]  /*5910*/  FFMA.FTZ R101, R101, R88, -R14.reuse ;  /* 0x0000005865657223 */ /* 0x100fe2000001080e */
[----:B------:R-:W-:Y:S01]  /*5920*/  FMNMX.FTZ R24, R81, R24, !PT ;  /* 0x0000001851187209 */ /* 0x000fe20007810000 */
[----:B------:R-:W4:Y:S01]  /*5930*/  MUFU.EX2 R31, R31 ;  /* 0x0000001f001f7308 */ /* 0x000f220000000800 */
[-CC-:B------:R-:W-:Y:S01]  /*5940*/  FFMA.FTZ R202, R153, R88.reuse, -R14.reuse ;  /* 0x0000005899ca7223 */ /* 0x180fe2000001080e */
[--C-:B------:R-:W-:Y:S01]  /*5950*/  FFMA.FTZ R125, R159, R88, -R14.reuse ;  /* 0x000000589f7d7223 */ /* 0x100fe2000001080e */
[----:B------:R-:W-:Y:S01]  /*5960*/  FMNMX.FTZ R24, R47, R24, !PT ;  /* 0x000000182f187209 */ /* 0x000fe20007810000 */
[-CC-:B------:R-:W-:Y:S01]  /*5970*/  FFMA.FTZ R204, R157, R88.reuse, -R14.reuse ;  /* 0x000000589dcc7223 */ /* 0x180fe2000001080e */
[-CC-:B------:R-:W-:Y:S01]  /*5980*/  FFMA.FTZ R129, R155, R88.reuse, -R14.reuse ;  /* 0x000000589b817223 */ /* 0x180fe2000001080e */
[--C-:B------:R-:W-:Y:S01]  /*5990*/  FFMA.FTZ R206, R161, R88, -R14.reuse ;  /* 0x00000058a1ce7223 */ /* 0x100fe2000001080e */
[----:B------:R-:W-:Y:S01]  /*59a0*/  FMNMX.FTZ R24, R83, R24, !PT ;  /* 0x0000001853187209 */ /* 0x000fe20007810000 */
[----:B------:R-:W5:Y:S01]  /*59b0*/  MUFU.EX2 R180, R180 ;  /* 0x000000b400b47308 */ /* 0x000f620000000800 */
[-CC-:B------:R-:W-:Y:S01]  /*59c0*/  FFMA.FTZ R135, R163, R88.reuse, -R14.reuse ;  /* 0x00000058a3877223 */ /* 0x180fe2000001080e */
[--C-:B------:R-:W-:Y:S01]  /*59d0*/  FFMA.FTZ R208, R165, R88, -R14.reuse ;  /* 0x00000058a5d07223 */ /* 0x100fe2000001080e */
[----:B------:R-:W-:Y:S01]  /*59e0*/  FMNMX.FTZ R24, R49, R24, !PT ;  /* 0x0000001831187209 */ /* 0x000fe20007810000 */
[-CC-:B------:R-:W-:Y:S01]  /*59f0*/  FFMA.FTZ R137, R167, R88.reuse, -R14.reuse ;  /* 0x00000058a7897223 */ /* 0x180fe2000001080e */
[-CC-:B------:R-:W-:Y:S01]  /*5a00*/  FFMA.FTZ R210, R169, R88.reuse, -R14.reuse ;  /* 0x00000058a9d27223 */ /* 0x180fe2000001080e */
[--C-:B------:R-:W-:Y:S01]  /*5a10*/  FFMA.FTZ R119, R119, R88, -R14.reuse ;  /* 0x0000005877777223 */ /* 0x100fe2000001080e */
[----:B------:R-:W-:Y:S01]  /*5a20*/  FMNMX.FTZ R24, R73, R24, !PT ;  /* 0x0000001849187209 */ /* 0x000fe20007810000 */
[----:B------:R-:W2:Y:S01]  /*5a30*/  MUFU.EX2 R39, R39 ;  /* 0x0000002700277308 */ /* 0x000ea20000000800 */
        /* <DEDUP_REMOVED lines=8> */
[----:B------:R-:W-:Y:S01]  /*5ac0*/  FFMA.FTZ R151, R185, R88, -R14 ;  /* 0x00000058b9977223 */ /* 0x000fe2000001080e */
[----:B------:R-:W-:-:S02]  /*5ad0*/  ISETP.GE.AND P2, PT, R113, 0xb1, PT ;  /* 0x000000b17100780c */ /* 0x000fc40003f46270 */
[----:B------:R-:W-:-:S04]  /*5ae0*/  FMNMX.FTZ R24, R53, R24, !PT ;  /* 0x0000001835187209 */ /* 0x000fc80007810000 */
[----:B------:R-:W-:Y:S01]  /*5af0*/  FMNMX.FTZ R24, R65, R24, !PT ;  /* 0x0000001841187209 */ /* 0x000fe20007810000 */
[----:B------:R-:W2:Y:S03]  /*5b00*/  MUFU.EX2 R105, R105 ;  /* 0x0000006900697308 */ /* 0x000ea60000000800 */
[----:B------:R-:W-:-:S04]  /*5b10*/  FMNMX.FTZ R24, R67, R24, !PT ;  /* 0x0000001843187209 */ /* 0x000fc80007810000 */
[----:B------:R-:W-:Y:S01]  /*5b20*/  FMNMX.FTZ R24, R55, R24, !PT ;  /* 0x0000001837187209 */ /* 0x000fe20007810000 */
[----:B------:R-:W2:Y:S03]  /*5b30*/  MUFU.EX2 R184, R184 ;  /* 0x000000b800b87308 */ /* 0x000ea60000000800 */
        /* <DEDUP_REMOVED lines=29> */
[----:B------:R-:W-:Y:S04]  /*5d10*/  MUFU.EX2 R194, R194 ;  /* 0x000000c200c27308 */ /* 0x000fe80000000800 */
[----:B------:R-:W1:Y:S04]  /*5d20*/  SHFL.BFLY PT, R91, R24, 0x2, 0x1f ;  /* 0x0c401f00185b7f89 */ /* 0x000e6800000e0000 */
        /* <DEDUP_REMOVED lines=9> */
[----:B-1----:R-:W-:-:S04]  /*5dc0*/  FMNMX.FTZ R91, R20, R91, !PT ;  /* 0x0000005b145b7209 */ /* 0x002fc80007810000 */
[C---:B------:R-:W-:Y:S01]  /*5dd0*/  FSETP.NEU.FTZ.AND P1, PT, R91.reuse, -INF , PT ;  /* 0xff8000005b00780b */ /* 0x040fe20003f3d000 */
[----:B------:R-:W-:Y:S02]  /*5de0*/  FMUL.FTZ R38, R91, R88 ;  /* 0x000000585b267220 */ /* 0x000fe40000410000 */
[----:B------:R-:W-:Y:S03]  /*5df0*/  MUFU.EX2 R202, R202 ;  /* 0x000000ca00ca7308 */ /* 0x000fe60000000800 */
[----:B------:R-:W-:Y:S02]  /*5e00*/  FSEL R38, R38, RZ, P1 ;  /* 0x000000ff26267208 */ /* 0x000fe40000800000 */
[----:B------:R-:W-:-:S03]  /*5e10*/  ISETP.NE.AND P1, PT, R23, RZ, PT ;  /* 0x000000ff1700720c */ /* 0x000fc60003f25270 */
[-CC-:B------:R-:W-:Y:S01]  /*5e20*/  FFMA.FTZ R177, R11, R88.reuse, -R38.reuse ;  /* 0x000000580bb17223 */ /* 0x180fe20000010826 */
[----:B------:R-:W-:Y:S01]  /*5e30*/  FADD.FTZ R11, R176, R27 ;  /* 0x0000001bb00b7221 */ /* 0x000fe20000010000 */
[-CC-:B------:R-:W-:Y:S01]  /*5e40*/  FFMA.FTZ R12, R12, R88.reuse, -R38.reuse ;  /* 0x000000580c0c7223 */ /* 0x180fe20000010826 */
[-CC-:B------:R-:W-:Y:S01]  /*5e50*/  FFMA.FTZ R179, R13, R88.reuse, -R38.reuse ;  /* 0x000000580db37223 */ /* 0x180fe20000010826 */
[-CC-:B------:R-:W-:Y:S01]  /*5e60*/  FFMA.FTZ R14, R15, R88.reuse, -R38.reuse ;  /* 0x000000580f0e7223 */ /* 0x180fe20000010826 */
[----:B---3--:R-:W-:Y:S01]  /*5e70*/  FADD.FTZ R42, R178, R11 ;  /* 0x0000000bb22a7221 */ /* 0x008fe20000010000 */
[----:B------:R-:W-:Y:S01]  /*5e80*/  MUFU.EX2 R177, R177 ;  /* 0x000000b100b17308 */ /* 0x000fe20000000800 */
[-CC-:B------:R-:W-:Y:S01]  /*5e90*/  FFMA.FTZ R181, R21, R88.reuse, -R38.reuse ;  /* 0x0000005815b57223 */ /* 0x180fe20000010826 */
[-C--:B------:R-:W-:Y:S01]  /*5ea0*/  FFMA.FTZ R20, R25, R88.reuse, -R38 ;  /* 0x0000005819147223 */ /* 0x080fe20000010826 */
[----:B----4-:R-:W-:Y:S01]  /*5eb0*/  FADD.FTZ R11, R31, R42 ;  /* 0x0000002a1f0b7221 */ /* 0x010fe20000010000 */
[-CC-:B------:R-:W-:Y:S01]  /*5ec0*/  FFMA.FTZ R183, R29, R88.reuse, -R38.reuse ;  /* 0x000000581db77223 */ /* 0x180fe20000010826 */
[-CC-:B------:R-:W-:Y:S01]  /*5ed0*/  FFMA.FTZ R24, R33, R88.reuse, -R38.reuse ;  /* 0x0000005821187223 */ /* 0x180fe20000010826 */
[-CC-:B------:R-:W-:Y:S01]  /*5ee0*/  FFMA.FTZ R185, R35, R88.reuse, -R38.reuse ;  /* 0x0000005823b97223 */ /* 0x180fe20000010826 */
[----:B-----5:R-:W-:Y:S01]  /*5ef0*/  FADD.FTZ R42, R180, R11 ;  /* 0x0000000bb42a7221 */ /* 0x020fe20000010000 */
[----:B------:R-:W1:Y:S01]  /*5f00*/  MUFU.EX2 R12, R12 ;  /* 0x0000000c000c7308 */ /* 0x000e620000000800 */
[-CC-:B------:R-:W-:Y:S01]  /*5f10*/  FFMA.FTZ R26, R37, R88.reuse, -R38.reuse ;  /* 0x00000058251a7223 */ /* 0x180fe20000010826 */
[-C--:B------:R-:W-:Y:S01]  /*5f20*/  FFMA.FTZ R187, R41, R88.reuse, -R38 ;  /* 0x0000005829bb7223 */ /* 0x080fe20000010826 */
[----:B--2---:R-:W-:Y:S01]  /*5f30*/  FADD.FTZ R11, R39, R42 ;  /* 0x0000002a270b7221 */ /* 0x004fe20000010000 */
[-CC-:B------:R-:W-:Y:S01]  /*5f40*/  FFMA.FTZ R28, R43, R88.reuse, -R38.reuse ;  /* 0x000000582b1c7223 */ /* 0x180fe20000010826 */
[-CC-:B------:R-:W-:Y:S01]  /*5f50*/  FFMA.FTZ R189, R45, R88.reuse, -R38.reuse ;  /* 0x000000582dbd7223 */ /* 0x180fe20000010826 */
[-CC-:B------:R-:W-:Y:S01]  /*5f60*/  FFMA.FTZ R30, R81, R88.reuse, -R38.reuse ;  /* 0x00000058511e7223 */ /* 0x180fe20000010826 */
[----:B------:R-:W-:Y:S01]  /*5f70*/  FADD.FTZ R44, R182, R11 ;  /* 0x0000000bb62c7221 */ /* 0x000fe20000010000 */
[----:B------:R-:W2:Y:S01]  /*5f80*/  MUFU.EX2 R179, R179 ;  /* 0x000000b300b37308 */ /* 0x000ea20000000800 */
[-CC-:B------:R-:W-:Y:S01]  /*5f90*/  FFMA.FTZ R191, R47, R88.reuse, -R38.reuse ;  /* 0x000000582fbf7223 */ /* 0x180fe20000010826 */
[-C--:B------:R-:W-:Y:S01]  /*5fa0*/  FFMA.FTZ R32, R83, R88.reuse, -R38 ;  /* 0x0000005853207223 */ /* 0x080fe20000010826 */
[----:B------:R-:W-:Y:S01]  /*5fb0*/  FADD.FTZ R11, R105, R44 ;  /* 0x0000002c690b7221 */ /* 0x000fe20000010000 */
[----:B------:R-:W-:Y:S01]  /*5fc0*/  FFMA.FTZ R193, R49, R88, -R38 ;  /* 0x0000005831c17223 */ /* 0x000fe20000010826 */
[----:B------:R-:W-:-:S02]  /*5fd0*/  @P1 VIADD R10, R10, 0x34840 ;  /* 0x000348400a0a1836 */ /* 0x000fc40000000000 */
[-C--:B------:R-:W-:Y:S01]  /*5fe0*/  FFMA.FTZ R34, R73, R88.reuse, -R38 ;  /* 0x0000005849227223 */ /* 0x080fe20000010826 */
[----:B------:R-:W-:Y:S01]  /*5ff0*/  FADD.FTZ R44, R184, R11 ;  /* 0x0000000bb82c7221 */ /* 0x000fe20000010000 */
[----:B------:R-:W3:Y:S01]  /*6000*/  MUFU.EX2 R14, R14 ;  /* 0x0000000e000e7308 */ /* 0x000ee20000000800 */
[----:B-1----:R-:W-:Y:S01]  /*6010*/  FADD.FTZ R46, R177, R12 ;  /* 0x0000000cb12e7221 */ /* 0x002fe20000010000 */
[----:B------:R-:W-:Y:S01]  /*6020*/  @P1 PRMT R10, R134, 0x654, R10 ;  /* 0x00000654860a1816 */ /* 0x000fe2000000000a */
[----:B------:R-:W-:Y:S01]  /*6030*/  FADD.FTZ R13, R107, R44 ;  /* 0x0000002c6b0d7221 */ /* 0x000fe20000010000 */
[-CC-:B------:R-:W-:Y:S01]  /*6040*/  FFMA.FTZ R195, R51, R88.reuse, -R38.reuse ;  /* 0x0000005833c37223 */ /* 0x180fe20000010826 */
[-C--:B------:R-:W-:Y:S01]  /*6050*/  FFMA.FTZ R36, R75, R88.reuse, -R38 ;  /* 0x000000584b247223 */ /* 0x080fe20000010826 */
[----:B------:R1:W-:Y:S01]  /*6060*/  @P1 SYNCS.ARRIVE.TRANS64.RED.A1T0 RZ, [R10+URZ], RZ ;  /* 0x000000ff0aff19a7 */ /* 0x0003e2000810043f */
[----:B------:R-:W-:Y:S01]  /*6070*/  FADD.FTZ R48, R186, R13 ;  /* 0x0000000dba307221 */ /* 0x000fe20000010000 */
[----:B------:R-:W4:Y:S01]  /*6080*/  MUFU.EX2 R181, R181 ;  /* 0x000000b500b57308 */ /* 0x000f220000000800 */
[----:B--2---:R-:W-:Y:S01]  /*6090*/  FADD.FTZ R11, R179, R46 ;  /* 0x0000002eb30b7221 */ /* 0x004fe20000010000 */
[-C--:B------:R-:W-:Y:S01]  /*60a0*/  FFMA.FTZ R197, R53, R88.reuse, -R38 ;  /* 0x0000005835c57223 */ /* 0x080fe20000010826 */
[----:B------:R-:W-:Y:S01]  /*60b0*/  FADD.FTZ R13, R103, R48 ;  /* 0x00000030670d7221 */ /* 0x000fe20000010000 */
        /* <DEDUP_REMOVED lines=8> */
[-CC-:B------:R-:W-:Y:S01]  /*6140*/  FFMA.FTZ R205, R71, R88.reuse, -R38.reuse ;  /* 0x0000005847cd7223 */ /* 0x180fe20000010826 */
[-CC-:B------:R-:W-:Y:S01]  /*6150*/  FFMA.FTZ R77, R77, R88.reuse, -R38.reuse ;  /* 0x000000584d4d7223 */ /* 0x180fe20000010826 */
[-CC-:B------:R-:W-:Y:S01]  /*6160*/  FFMA.FTZ R79, R79, R88.reuse, -R38.reuse ;  /* 0x000000584f4f7223 */ /* 0x180fe20000010826 */
[-C--:B------:R-:W-:Y:S01]  /*6170*/  FFMA.FTZ R85, R85, R88.reuse, -R38 ;  /* 0x0000005855557223 */ /* 0x080fe20000010826 */
[----:B------:R-:W3:Y:S01]  /*6180*/  MUFU.EX2 R183, R183 ;  /* 0x000000b700b77308 */ /* 0x000ee20000000800 */
[----:B----4-:R-:W-:Y:S01]  /*6190*/  FADD.FTZ R11, R181, R46 ;  /* 0x0000002eb50b7221 */ /* 0x010fe20000010000 */
[----:B------:R-:W-:Y:S01]  /*61a0*/  FADD.FTZ R46, R188, R13 ;  /* 0x0000000dbc2e7221 */ /* 0x000fe20000010000 */
[-CC-:B------:R-:W-:Y:S01]  /*61b0*/  FFMA.FTZ R87, R87, R88.reuse, -R38.reuse ;  /* 0x0000005857577223 */ /* 0x180fe20000010826 */
[-CC-:B------:R-:W-:Y:S01]  /*61c0*/  FFMA.FTZ R93, R93, R88.reuse, -R38.reuse ;  /* 0x000000585d5d7223 */ /* 0x180fe20000010826 */
[-C--:B------:R-:W-:Y:S01]  /*61d0*/  FFMA.FTZ R95, R95, R88.reuse, -R38 ;  /* 0x000000585f5f7223 */ /* 0x080fe20000010826 */
[----:B------:R-:W-:Y:S01]  /*61e0*/  FADD.FTZ R13, R109, R46 ;  /* 0x0000002e6d0d7221 */ /* 0x000fe20000010000 */
[-CC-:B------:R-:W-:Y:S01]  /*61f0*/  FFMA.FTZ R46, R63, R88.reuse, -R38.reuse ;  /* 0x000000583f2e7223 */ /* 0x180fe20000010826 */
[----:B------:R-:W4:Y:S01]  /*6200*/  MUFU.EX2 R24, R24 ;  /* 0x0000001800187308 */ /* 0x000f220000000800 */
[----:B--2---:R-:W-:Y:S01]  /*6210*/  FADD.FTZ R48, R20, R11 ;  /* 0x0000000b14307221 */ /* 0x004fe20000010000 */
[----:B------:R-:W-:Y:S01]  /*6220*/  FADD.FTZ R50, R190, R13 ;  /* 0x0000000dbe327221 */ /* 0x000fe20000010000 */
[-CC-:B------:R-:W-:Y:S01]  /*6230*/  FFMA.FTZ R97, R97, R88.reuse, -R38.reuse ;  /* 0x0000005861617223 */ /* 0x180fe20000010826 */
[-CC-:B------:R-:W-:Y:S01]  /*6240*/  FFMA.FTZ R99, R99, R88.reuse, -R38.reuse ;  /* 0x0000005863637223 */ /* 0x180fe20000010826 */
[-C--:B------:R-:W-:Y:S01]  /*6250*/  FFMA.FTZ R127, R127, R88.reuse, -R38 ;  /* 0x000000587f7f7223 */ /* 0x080fe20000010826 */
[----:B------:R-:W-:Y:S01]  /*6260*/  FADD.FTZ R13, R101, R50 ;  /* 0x00000032650d7221 */ /* 0x000fe20000010000 */
[-C--:B------:R-:W-:Y:S01]  /*6270*/  FFMA.FTZ R131, R131, R88.reuse, -R38 ;  /* 0x0000005883837223 */ /* 0x080fe20000010826 */
[----:B------:R-:W2:Y:S01]  /*6280*/  MUFU.EX2 R185, R185 ;  /* 0x000000b900b97308 */ /* 0x000ea20000000800 */
[----:B---3--:R-:W-:Y:S01]  /*6290*/  FADD.FTZ R11, R183, R48 ;  /* 0x00000030b70b7221 */ /* 0x008fe20000010000 */
[-CC-:B------:R-:W-:Y:S01]  /*62a0*/  FFMA.FTZ R133, R133, R88.reuse, -R38.reuse ;  /* 0x0000005885857223 */ /* 0x180fe20000010826 */
[-CC-:B------:R-:W-:Y:S01]  /*62b0*/  FFMA.FTZ R139, R139, R88.reuse, -R38.reuse ;  /* 0x000000588b8b7223 */ /* 0x180fe20000010826 */
[-CC-:B------:R-:W-:Y:S01]  /*62c0*/  FFMA.FTZ R141, R141, R88.reuse, -R38.reuse ;  /* 0x000000588d8d7223 */ /* 0x180fe20000010826 */
[----:B------:R-:W-:Y:S01]  /*62d0*/  FFMA.FTZ R147, R147, R88, -R38 ;  /* 0x0000005893937223 */ /* 0x000fe20000010826 */
[----:B------:R-:W-:-:S02]  /*62e0*/  F2FP.BF16.F32.PACK_AB R177, R12, R177 ;  /* 0x000000b10cb1723e */ /* 0x000fc400000010ff */
[----:B------:R-:W-:Y:S01]  /*62f0*/  CS2R R82, SRZ ;  /* 0x0000000000527805 */ /* 0x000fe2000001ff00 */
[----:B------:R-:W3:Y:S01]  /*6300*/  MUFU.EX2 R26, R26 ;  /* 0x0000001a001a7308 */ /* 0x000ee20000000800 */
[----:B----4-:R-:W-:Y:S01]  /*6310*/  FADD.FTZ R48, R24, R11 ;  /* 0x0000000b18307221 */ /* 0x010fe20000010000 */
[----:B------:R-:W-:Y:S02]  /*6320*/  F2FP.BF16.F32.PACK_AB R179, R14, R179 ;  /* 0x000000b30eb3723e */ /* 0x000fe400000010ff */
[----:B------:R-:W-:Y:S02]  /*6330*/  CS2R R80, SRZ ;  /* 0x0000000000507805 */ /* 0x000fe4000001ff00 */
[----:B------:R-:W-:Y:S02]  /*6340*/  F2FP.BF16.F32.PACK_AB R176, R27, R176 ;  /* 0x000000b01bb0723e */ /* 0x000fe400000010ff */
[----:B------:R-:W-:Y:S02]  /*6350*/  CS2R R74, SRZ ;  /* 0x00000000004a7805 */ /* 0x000fe4000001ff00 */
[----:B------:R-:W-:-:S02]  /*6360*/  F2FP.BF16.F32.PACK_AB R178, R31, R178 ;  /* 0x000000b21fb2723e */ /* 0x000fc400000010ff */
[----:B------:R-:W-:Y:S01]  /*6370*/  CS2R R72, SRZ ;  /* 0x0000000000487805 */ /* 0x000fe2000001ff00 */
[----:B------:R-:W4:Y:S01]  /*6380*/  MUFU.EX2 R187, R187 ;  /* 0x000000bb00bb7308 */ /* 0x000f220000000800 */
[----:B--2---:R-:W-:Y:S01]  /*6390*/  FADD.FTZ R11, R185, R48 ;  /* 0x00000030b90b7221 */ /* 0x004fe20000010000 */
[----:B------:R-:W-:Y:S01]  /*63a0*/  FADD.FTZ R48, R192, R13 ;  /* 0x0000000dc0307221 */ /* 0x000fe20000010000 */
[----:B------:R-:W-:Y:S02]  /*63b0*/  F2FP.BF16.F32.PACK_AB R180, R39, R180 ;  /* 0x000000b427b4723e */ /* 0x000fe400000010ff */
[----:B------:R-:W-:Y:S02]  /*63c0*/  CS2R R70, SRZ ;  /* 0x0000000000467805 */ /* 0x000fe4000001ff00 */
[----:B------:R-:W-:Y:S01]  /*63d0*/  F2FP.BF16.F32.PACK_AB R183, R24, R183 ;  /* 0x000000b718b7723e */ /* 0x000fe200000010ff */
[----:B------:R-:W-:Y:S01]  /*63e0*/  FADD.FTZ R13, R111, R48 ;  /* 0x000000306f0d7221 */ /* 0x000fe20000010000 */
[----:B------:R-:W-:Y:S01]  /*63f0*/  FFMA.FTZ R48, R69, R88, -R38 ;  /* 0x0000005845307223 */ /* 0x000fe20000010826 */
[----:B------:R-:W2:Y:S01]  /*6400*/  MUFU.EX2 R28, R28 ;  /* 0x0000001c001c7308 */ /* 0x000ea20000000800 */
[----:B---3--:R-:W-:Y:S01]  /*6410*/  FADD.FTZ R50, R26, R11 ;  /* 0x0000000b1a327221 */ /* 0x008fe20000010000 */
[----:B------:R-:W-:Y:S01]  /*6420*/  FADD.FTZ R52, R194, R13 ;  /* 0x0000000dc2347221 */ /* 0x000fe20000010000 */
[----:B------:R-:W-:-:S02]  /*6430*/  F2FP.BF16.F32.PACK_AB R185, R26, R185 ;  /* 0x000000b91ab9723e */ /* 0x000fc400000010ff */
[----:B------:R-:W-:Y:S02]  /*6440*/  CS2R R68, SRZ ;  /* 0x0000000000447805 */ /* 0x000fe4000001ff00 */
[----:B------:R-:W-:Y:S01]  /*6450*/  F2FP.BF16.F32.PACK_AB R182, R105, R182 ;  /* 0x000000b669b6723e */ /* 0x000fe200000010ff */
[----:B------:R-:W-:Y:S01]  /*6460*/  FADD.FTZ R13, R115, R52 ;  /* 0x00000034730d7221 */ /* 0x000fe20000010000 */
[----:B------:R-:W-:Y:S01]  /*6470*/  F2FP.BF16.F32.PACK_AB R184, R107, R184 ;  /* 0x000000b86bb8723e */ /* 0x000fe200000010ff */
[----:B------:R-:W3:Y:S01]  /*6480*/  MUFU.EX2 R189, R189 ;  /* 0x000000bd00bd7308 */ /* 0x000ee20000000800 */
[----:B----4-:R-:W-:Y:S01]  /*6490*/  FADD.FTZ R11, R187, R50 ;  /* 0x00000032bb0b7221 */ /* 0x010fe20000010000 */
[----:B------:R-:W-:Y:S02]  /*64a0*/  F2FP.BF16.F32.PACK_AB R186, R103, R186 ;  /* 0x000000ba67ba723e */ /* 0x000fe400000010ff */
[----:B------:R-:W-:Y:S02]  /*64b0*/  CS2R R66, SRZ ;  /* 0x0000000000427805 */ /* 0x000fe4000001ff00 */
[----:B------:R-:W-:-:S02]  /*64c0*/  F2FP.BF16.F32.PACK_AB R188, R109, R188 ;  /* 0x000000bc6dbc723e */ /* 0x000fc400000010ff */
[----:B------:R-:W-:Y:S02]  /*64d0*/  CS2R R64, SRZ ;  /* 0x0000000000407805 */ /* 0x000fe4000001ff00 */
[----:B------:R-:W-:Y:S02]  /*64e0*/  F2FP.BF16.F32.PACK_AB R190, R101, R190 ;  /* 0x000000be65be723e */ /* 0x000fe400000010ff */
[----:B------:R-:W-:Y:S01]  /*64f0*/  CS2R R62, SRZ ;  /* 0x00000000003e7805 */ /* 0x000fe2000001ff00 */
[----:B------:R-:W1:Y:S01]  /*6500*/  MUFU.EX2 R30, R30 ;  /* 0x0000001e001e7308 */ /* 0x000e620000000800 */
[C---:B--2---:R-:W-:Y:S01]  /*6510*/  FADD.FTZ R50, R28.reuse, R11 ;  /* 0x0000000b1c327221 */ /* 0x044fe20000010000 */
[----:B------:R-:W-:Y:S02]  /*6520*/  F2FP.BF16.F32.PACK_AB R187, R28, R187 ;  /* 0x000000bb1cbb723e */ /* 0x000fe400000010ff */
[----:B------:R-:W-:Y:S02]  /*6530*/  CS2R R28, SRZ ;  /* 0x00000000001c7805 */ /* 0x000fe4000001ff00 */
[----:B------:R-:W-:-:S02]  /*6540*/  F2FP.BF16.F32.PACK_AB R192, R111, R192 ;  /* 0x000000c06fc0723e */ /* 0x000fc400000010ff */
[----:B------:R-:W-:Y:S02]  /*6550*/  CS2R R26, SRZ ;  /* 0x00000000001a7805 */ /* 0x000fe4000001ff00 */
[----:B------:R-:W-:Y:S02]  /*6560*/  F2FP.BF16.F32.PACK_AB R194, R115, R194 ;  /* 0x000000c273c2723e */ /* 0x000fe400000010ff */
[----:B------:R-:W-:Y:S01]  /*6570*/  CS2R R24, SRZ ;  /* 0x0000000000187805 */ /* 0x000fe2000001ff00 */
[----:B------:R-:W2:Y:S01]  /*6580*/  MUFU.EX2 R191, R191 ;  /* 0x000000bf00bf7308 */ /* 0x000ea20000000800 */
[----:B---3--:R-:W-:Y:S01]  /*6590*/  FADD.FTZ R11, R189, R50 ;  /* 0x00000032bd0b7221 */ /* 0x008fe20000010000 */
[----:B------:R-:W-:Y:S01]  /*65a0*/  FADD.FTZ R50, R196, R13 ;  /* 0x0000000dc4327221 */ /* 0x000fe20000010000 */
[C---:B------:R-:W-:Y:S02]  /*65b0*/  F2FP.BF16.F32.PACK_AB R196, R117.reuse, R196 ;  /* 0x000000c475c4723e */ /* 0x040fe400000010ff */
[----:B------:R-:W-:Y:S01]  /*65c0*/  F2FP.BF16.F32.PACK_AB R181, R20, R181 ;  /* 0x000000b514b5723e */ /* 0x000fe200000010ff */
[----:B------:R-:W-:-:S02]  /*65d0*/  FADD.FTZ R13, R117, R50 ;  /* 0x00000032750d7221 */ /* 0x000fc40000010000 */
[----:B------:R-:W3:Y:S01]  /*65e0*/  MUFU.EX2 R32, R32 ;  /* 0x0000002000207308 */ /* 0x000ee20000000800 */
[----:B-1----:R-:W-:Y:S01]  /*65f0*/  FADD.FTZ R10, R30, R11 ;  /* 0x0000000b1e0a7221 */ /* 0x002fe20000010000 */
[----:B------:R-:W-:Y:S01]  /*6600*/  FADD.FTZ R52, R198, R13 ;  /* 0x0000000dc6347221 */ /* 0x000fe20000010000 */
[----:B------:R-:W-:Y:S02]  /*6610*/  F2FP.BF16.F32.PACK_AB R189, R30, R189 ;  /* 0x000000bd1ebd723e */ /* 0x000fe400000010ff */
[----:B------:R-:W-:Y:S02]  /*6620*/  CS2R R30, SRZ ;  /* 0x00000000001e7805 */ /* 0x000fe4000001ff00 */
[C---:B------:R-:W-:Y:S01]  /*6630*/  F2FP.BF16.F32.PACK_AB R198, R121.reuse, R198 ;  /* 0x000000c679c6723e */ /* 0x040fe200000010ff */
[----:B------:R-:W-:Y:S01]  /*6640*/  FADD.FTZ R13, R121, R52 ;  /* 0x00000034790d7221 */ /* 0x000fe20000010000 */
[----:B------:R-:W1:Y:S01]  /*6650*/  MUFU.EX2 R193, R193 ;  /* 0x000000c100c17308 */ /* 0x000e620000000800 */
[----:B--2---:R-:W-:-:S02]  /*6660*/  FADD.FTZ R11, R191, R10 ;  /* 0x0000000abf0b7221 */ /* 0x004fc40000010000 */
[----:B------:R-:W-:Y:S01]  /*6670*/  FADD.FTZ R52, R200, R13 ;  /* 0x0000000dc8347221 */ /* 0x000fe20000010000 */
[----:B------:R-:W-:-:S03]  /*6680*/  F2FP.BF16.F32.PACK_AB R200, R123, R200 ;  /* 0x000000c87bc8723e */ /* 0x000fc600000010ff */
[----:B------:R-:W-:Y:S01]  /*6690*/  FADD.FTZ R13, R123, R52 ;  /* 0x000000347b0d7221 */ /* 0x000fe20000010000 */
[----:B------:R-:W2:Y:S01]  /*66a0*/  MUFU.EX2 R34, R34 ;  /* 0x0000002200227308 */ /* 0x000ea20000000800 */
[----:B---3--:R-:W-:Y:S02]  /*66b0*/  FADD.FTZ R10, R32, R11 ;  /* 0x0000000b200a7221 */ /* 0x008fe40000010000 */
[----:B------:R-:W-:Y:S01]  /*66c0*/  FADD.FTZ R54, R202, R13 ;  /* 0x0000000dca367221 */ /* 0x000fe20000010000 */
[----:B------:R-:W-:Y:S02]  /*66d0*/  F2FP.BF16.F32.PACK_AB R191, R32, R191 ;  /* 0x000000bf20bf723e */ /* 0x000fe400000010ff */
[----:B------:R-:W-:Y:S02]  /*66e0*/  CS2R R32, SRZ ;  /* 0x0000000000207805 */ /* 0x000fe4000001ff00 */
        /* <DEDUP_REMOVED lines=13> */
[----:B--2---:R-:W-:-:S07]  /*67c0*/  FADD.FTZ R11, R197, R10 ;  /* 0x0000000ac50b7221 */ /* 0x004fce0000010000 */
        /* <DEDUP_REMOVED lines=8> */
[----:B------:R-:W-:-:S06]  /*6850*/  F2FP.BF16.F32.PACK_AB R202, R125, R202 ;  /* 0x000000ca7dca723e */ /* 0x000fcc00000010ff */
[----:B------:R-:W2:Y:S01]  /*6860*/  MUFU.EX2 R201, R201 ;  /* 0x000000c900c97308 */ /* 0x000ea20000000800 */
[C---:B---3--:R-:W-:Y:S01]  /*6870*/  FADD.FTZ R10, R42.reuse, R11 ;  /* 0x0000000b2a0a7221 */ /* 0x048fe20000010000 */
[----:B------:R-:W-:Y:S02]  /*6880*/  F2FP.BF16.F32.PACK_AB R199, R42, R199 ;  /* 0x000000c72ac7723e */ /* 0x000fe400000010ff */
[----:B------:R-:W-:-:S04]  /*6890*/  CS2R R42, SRZ ;  /* 0x00000000002a7805 */ /* 0x000fc8000001ff00 */
        /* <DEDUP_REMOVED lines=9> */
[----:B------:R-:W-:Y:S02]  /*6930*/  F2FP.BF16.F32.PACK_AB R201, R44, R201 ;  /* 0x000000c92cc9723e */ /* 0x000fe400000010ff */
[----:B------:R-:W-:-:S04]  /*6940*/  CS2R R44, SRZ ;  /* 0x00000000002c7805 */ /* 0x000fc8000001ff00 */
        /* <DEDUP_REMOVED lines=24> */
[----:B------:R1:W4:Y:S01]  /*6ad0*/  MUFU.EX2 R50, R79 ;  /* 0x0000004f00327308 */ /* 0x0003220000000800 */
[----:B--2---:R-:W-:-:S07]  /*6ae0*/  FADD.FTZ R11, R77, R10 ;  /* 0x0000000a4d0b7221 */ /* 0x004fce0000010000 */
[----:B------:R-:W2:Y:S01]  /*6af0*/  MUFU.EX2 R212, R212 ;  /* 0x000000d400d47308 */ /* 0x000ea20000000800 */
[C---:B---3--:R-:W-:Y:S01]  /*6b00*/  FADD.FTZ R13, R119.reuse, R56 ;  /* 0x00000038770d7221 */ /* 0x048fe20000010000 */
[----:B------:R-:W-:Y:S02]  /*6b10*/  F2FP.BF16.F32.PACK_AB R210, R119, R210 ;  /* 0x000000d277d2723e */ /* 0x000fe400000010ff */
[----:B-1----:R-:W-:-:S04]  /*6b20*/  CS2R R78, SRZ ;  /* 0x00000000004e7805 */ /* 0x002fc8000001ff00 */
[----:B------:R-:W1:Y:S01]  /*6b30*/  MUFU.EX2 R85, R85 ;  /* 0x0000005500557308 */ /* 0x000e620000000800 */
[C---:B----4-:R-:W-:Y:S01]  /*6b40*/  FADD.FTZ R10, R50.reuse, R11 ;  /* 0x0000000b320a7221 */ /* 0x050fe20000010000 */
[----:B------:R-:W-:Y:S02]  /*6b50*/  F2FP.BF16.F32.PACK_AB R207, R50, R77 ;  /* 0x0000004d32cf723e */ /* 0x000fe400000010ff */
[----:B------:R-:W-:Y:S02]  /*6b60*/  CS2R R76, SRZ ;  /* 0x00000000004c7805 */ /* 0x000fe4000001ff00 */
[----:B------:R-:W-:Y:S02]  /*6b70*/  CS2R R50, SRZ ;  /* 0x0000000000327805 */ /* 0x000fe4000001ff00 */
[----:B------:R-:W3:Y:S01]  /*6b80*/  MUFU.EX2 R143, R143 ;  /* 0x0000008f008f7308 */ /* 0x000ee20000000800 */
[----:B--2---:R-:W-:-:S07]  /*6b90*/  FADD.FTZ R56, R212, R13 ;  /* 0x0000000dd4387221 */ /* 0x004fce0000010000 */
[----:B------:R2:W4:Y:S01]  /*6ba0*/  MUFU.EX2 R52, R87 ;  /* 0x0000005700347308 */ /* 0x0005220000000800 */
[----:B-1----:R-:W-:-:S07]  /*6bb0*/  FADD.FTZ R11, R85, R10 ;  /* 0x0000000a550b7221 */ /* 0x002fce0000010000 */
[----:B------:R-:W1:Y:S01]  /*6bc0*/  MUFU.EX2 R214, R214 ;  /* 0x000000d600d67308 */ /* 0x000e620000000800 */
[C---:B---3--:R-:W-:Y:S01]  /*6bd0*/  FADD.FTZ R13, R143.reuse, R56 ;  /* 0x000000388f0d7221 */ /* 0x048fe20000010000 */
[----:B------:R-:W-:Y:S02]  /*6be0*/  F2FP.BF16.F32.PACK_AB R212, R143, R212 ;  /* 0x000000d48fd4723e */ /* 0x000fe400000010ff */
[----:B--2---:R-:W-:-:S04]  /*6bf0*/  CS2R R86, SRZ ;  /* 0x0000000000567805 */ /* 0x004fc8000001ff00 */
[----:B------:R-:W2:Y:S01]  /*6c00*/  MUFU.EX2 R93, R93 ;  /* 0x0000005d005d7308 */ /* 0x000ea20000000800 */
[C---:B----4-:R-:W-:Y:S01]  /*6c10*/  FADD.FTZ R10, R52.reuse, R11 ;  /* 0x0000000b340a7221 */ /* 0x050fe20000010000 */
[----:B------:R-:W-:Y:S02]  /*6c20*/  F2FP.BF16.F32.PACK_AB R209, R52, R85 ;  /* 0x0000005534d1723e */ /* 0x000fe400000010ff */
[----:B------:R-:W-:Y:S02]  /*6c30*/  CS2R R84, SRZ ;  /* 0x0000000000547805 */ /* 0x000fe4000001ff00 */
[----:B------:R-:W-:Y:S02]  /*6c40*/  CS2R R52, SRZ ;  /* 0x0000000000347805 */ /* 0x000fe4000001ff00 */
        /* <DEDUP_REMOVED lines=14> */
[----:B---3--:R-:W-:Y:S01]  /*6d30*/  FADD.FTZ R11, R97, R60 ;  /* 0x0000003c610b7221 */ /* 0x008fe20000010000 */
[----:B------:R-:W-:-:S06]  /*6d40*/  CS2R R60, SRZ ;  /* 0x00000000003c7805 */ /* 0x000fcc000001ff00 */
        /* <DEDUP_REMOVED lines=22> */
[----:B--2---:R-:W-:Y:S01]  /*6eb0*/  FADD.FTZ R11, R141, R14 ;  /* 0x0000000e8d0b7221 */ /* 0x004fe20000010000 */
[C---:B---3--:R-:W-:Y:S01]  /*6ec0*/  FADD.FTZ R10, R151.reuse, R10 ;  /* 0x0000000a970a7221 */ /* 0x048fe20000010000 */
[----:B------:R-:W-:Y:S02]  /*6ed0*/  F2FP.BF16.F32.PACK_AB R218, R151, R218 ;  /* 0x000000da97da723e */ /* 0x000fe400000010ff */
[C---:B-1----:R-:W-:Y:S01]  /*6ee0*/  FADD.FTZ R11, R12.reuse, R11 ;  /* 0x0000000b0c0b7221 */ /* 0x042fe20000010000 */
[----:B------:R-:W-:Y:S01]  /*6ef0*/  F2FP.BF16.F32.PACK_AB R219, R12, R141 ;  /* 0x0000008d0cdb723e */ /* 0x000fe200000010ff */
[----:B------:R-:W-:Y:S06]  /*6f00*/  @!P2 BRA `(.L_x_5648) ;  /* 0x0000005400e4a947 */ /* 0x000fec0003800000 */
[----:B------:R-:W-:Y:S01]  /*6f10*/  VIADD R13, R112, 0xfffffffe ;  /* 0xfffffffe700d7836 */ /* 0x000fe20000000000 */
[----:B------:R-:W-:Y:S01]  /*6f20*/  MOV R12, R89 ;  /* 0x00000059000c7202 */ /* 0x000fe20000000f00 */
[----:B------:R-:W-:Y:S01]  /*6f30*/  IMAD.MOV.U32 R14, RZ, RZ, R91 ;  /* 0x000000ffff0e7224 */ /* 0x000fe200078e005b */
[----:B------:R-:W-:Y:S01]  /*6f40*/  UMOV UR60, UR61 ;  /* 0x0000003d003c7c82 */ /* 0x000fe20008000000 */
[----:B------:R-:W-:Y:S01]  /*6f50*/  IMAD.MOV.U32 R87, RZ, RZ, RZ ;  /* 0x000000ffff577224 */ /* 0x000fe200078e00ff */
[----:B------:R-:W-:Y:S01]  /*6f60*/  UMOV UR37, UR38 ;  /* 0x0000002600257c82 */ /* 0x000fe20008000000 */
[----:B------:R-:W-:-:S05]  /*6f70*/  ULDC UR7, c[0x0][0x9d8] ;  /* 0x0002760000077ab9 */ /* 0x000fca0000000800 */
.L_x_5659:
[----:B------:R-:W-:Y:S01]  /*6f80*/  R2UR UR6, R19 ;  /* 0x00000000130672ca */ /* 0x000fe200000e0000 */
[----:B------:R-:W-:-:S04]  /*6f90*/  UIADD3 UR38, UR37, 0x1, URZ ;  /* 0x0000000125267890 */ /* 0x000fc8000fffe03f */
[----:B------:R-:W-:-:S04]  /*6fa0*/  UISETP.NE.AND UP0, UPT, UR38, 0x2, UPT ;  /* 0x000000022600788c */ /* 0x000fc8000bf05270 */
[----:B------:R-:W-:Y:S02]  /*6fb0*/  USEL UR61, URZ, 0x1, UP0 ;  /* 0x000000013f3d7887 */ /* 0x000fe40008000000 */
[----:B------:R-:W-:Y:S02]  /*6fc0*/  USEL UR38, UR38, URZ, UP0 ;  /* 0x0000003f26267287 */ /* 0x000fe40008000000 */
[----:B------:R-:W-:Y:S01]  /*6fd0*/  ISETP.NE.AND P2, PT, RZ, UR6, PT ;  /* 0x00000006ff007c0c */ /* 0x000fe2000bf45270 */
[----:B------:R-:W-:-:S12]  /*6fe0*/  ULOP3.LUT UR61, UR60, UR61, URZ, 0x3c, !UPT ;  /* 0x0000003d3c3d7292 */ /* 0x000fd8000f8e3c3f */
[----:B------:R-:W-:Y:S05]  /*6ff0*/  @P2 BRA `(.L_x_5649) ;  /* 0x00000000002c2947 */ /* 0x000fea0003800000 */
[----:B------:R-:W-:Y:S05]  /*7000*/  @!P0 BRA `(.L_x_5650) ;  /* 0x0000000000048947 */ /* 0x000fea0003800000 */
[----:B------:R-:W-:Y:S01]  /*7010*/  BPT.TRAP 0x1 ;  /* 0x000000040000795c */ /* 0x000fe20000300000 */
.L_x_5650:
[----:B------:R-:W-:Y:S01]  /*7020*/  ULEA UR6, UR38, UR39, 0x3 ;  /* 0x0000002726067291 */ /* 0x000fe2000f8e183f */
[----:B------:R-:W-:-:S05]  /*7030*/  IMAD.U32 R15, RZ, RZ, UR61 ;  /* 0x0000003dff0f7e24 */ /* 0x000fca000f8e00ff */
[----:B------:R-:W-:-:S04]  /*7040*/  SHF.L.U32 R15, R15, 0x1f, RZ ;  /* 0x0000001f0f0f7819 */ /* 0x000fc800000006ff */
[----:B------:R1:W2:Y:S01]  /*7050*/  SYNCS.PHASECHK.TRANS64.TRYWAIT P1, [UR6+0x34830], R15 ;  /* 0x0348300fff0075a7 */ /* 0x0002a20008020146 */
[----:B------:R-:W-:Y:S05]  /*7060*/  @!P0 BRA `(.L_x_5651) ;  /* 0x0000000000048947 */ /* 0x000fea0003800000 */
[----:B------:R-:W-:Y:S01]  /*7070*/  BPT.TRAP 0x1 ;  /* 0x000000040000795c */ /* 0x000fe20000300000 */
.L_x_5651:
[----:B--2---:R-:W-:Y:S05]  /*7080*/  @P1 BRA `(.L_x_5649) ;  /* 0x0000000000081947 */ /* 0x004fea0003800000 */
[----:B------:R-:W2:Y:S02]  /*7090*/  SYNCS.PHASECHK.TRANS64.TRYWAIT P1, [UR6+0x34830], R15 ;  /* 0x0348300fff0075a7 */ /* 0x000ea40008020146 */
[----:B--2---:R-:W-:Y:S05]  /*70a0*/  @!P1 BRA `(.L_x_5652) ;  /* 0x0000009c00749947 */ /* 0x004fea0003800000 */
.L_x_5649:
        /* <DEDUP_REMOVED lines=623> */
.L_x_5654:
[----:B------:R-:W-:Y:S01]  /*97a0*/  ULEA UR6, UR37, UR39, 0x3 ;  /* 0x0000002725067291 */ /* 0x000fe2000f8e183f */
[----:B------:R-:W-:-:S05]  /*97b0*/  IMAD.U32 R15, RZ, RZ, UR60 ;  /* 0x0000003cff0f7e24 */ /* 0x000fca000f8e00ff */
[----:B------:R-:W-:-:S04]  /*97c0*/  SHF.L.U32 R15, R15, 0x1f, RZ ;  /* 0x0000001f0f0f7819 */ /* 0x000fc800000006ff */
[----:B------:R1:W2:Y:S01]  /*97d0*/  SYNCS.PHASECHK.TRANS64.TRYWAIT P1, [UR6+0x34850], R15 ;  /* 0x0348500fff0075a7 */ /* 0x0002a20008020146 */
[----:B------:R-:W-:Y:S05]  /*97e0*/  @!P0 BRA `(.L_x_5655) ;  /* 0x0000000000048947 */ /* 0x000fea0003800000 */
[----:B------:R-:W-:Y:S01]  /*97f0*/  BPT.TRAP 0x1 ;  /* 0x000000040000795c */ /* 0x000fe20000300000 */
.L_x_5655:
[----:B--2---:R-:W-:Y:S05]  /*9800*/  @P1 BRA `(.L_x_5653) ;  /* 0x0000000000081947 */ /* 0x004fea0003800000 */
[----:B------:R-:W2:Y:S02]  /*9810*/  SYNCS.PHASECHK.TRANS64.TRYWAIT P1, [UR6+0x34850], R15 ;  /* 0x0348500fff0075a7 */ /* 0x000ea40008020146 */
[----:B--2---:R-:W-:Y:S05]  /*9820*/  @!P1 BRA `(.L_x_5656) ;  /* 0x0000007400ac9947 */ /* 0x004fea0003800000 */
.L_x_5653:
[----:B------:R-:W-:Y:S01]  /*9830*/  UIADD3 UR6, UR39, 0x400, URZ ;  /* 0x0000040027067890 */ /* 0x000fe2000fffe03f */
[----:B------:R-:W-:Y:S01]  /*9840*/  WARPGROUP.ARRIVE ;  /* 0x00000000000079c5 */ /* 0x000fe20000000000 */
[----:B------:R-:W-:-:S05]  /*9850*/  UMOV UR11, 0x40000040 ;  /* 0x40000040000b7882 */ /* 0x000fca0000000000 */
[----:B--2---:R-:W2:Y:S01]  /*9860*/  S2R R20, SR_TID.X ;  /* 0x0000000000147919 */ /* 0x004ea20000002100 */
[----:B------:R-:W-:-:S04]  /*9870*/  USHF.R.U32.HI UR6, URZ, 0x4, UR6 ;  /* 0x000000043f067899 */ /* 0x000fc80008011606 */
[----:B------:R-:W-:-:S04]  /*9880*/  ULOP3.LUT UR6, UR6, 0x3fff, URZ, 0xc0, !UPT ;  /* 0x00003fff06067892 */ /* 0x000fc8000f8ec03f */
[----:B------:R-:W-:-:S04]  /*9890*/  ULOP3.LUT UR6, UR6, 0x5800000, URZ, 0xfc, !UPT ;  /* 0x0580000006067892 */ /* 0x000fc8000f8efc3f */
[----:B------:R-:W-:-:S07]  /*98a0*/  UIMAD UR6, UR37, 0xb00, UR6 ;  /* 0x00000b00250678a4 */ /* 0x000fce000f8e0206 */
[----:B------:R-:W-:Y:S02]  /*98b0*/  UMOV UR10, UR6 ;  /* 0x00000006000a7c82 */ /* 0x000fe40008000000 */
[----:B------:R-:W-:Y:S01]  /*98c0*/  HGMMA.64x128x16.F32.BF16 R24, R176, gdesc[UR8].tnspB, R24, gsb0 ;  /* 0x41e00008b0187df0 */ /* 0x000fe20008001818 */
[----:B------:R-:W-:Y:S01]  /*98d0*/  UIADD3 UR10, UR6, 0x80, URZ ;  /* 0x00000080060a7890 */ /* 0x000fe2000fffe03f */
[----:B------:R-:W-:Y:S01]  /*98e0*/  UMOV UR11, 0x40000040 ;  /* 0x40000040000b7882 */ /* 0x000fe20000000000 */
[----:B--2---:R-:W-:-:S04]  /*98f0*/  SHF.R.U32.HI R20, RZ, 0x7, R20 ;  /* 0x00000007ff147819 */ /* 0x004fc80000011614 */
[----:B-1----:R-:W-:Y:S01]  /*9900*/  IADD3 R15, -R20, 0xb, RZ ;  /* 0x0000000b140f7810 */ /* 0x002fe20007ffe1ff */
[----:B------:R-:W-:Y:S02]  /*9910*/  WARPGROUP.DEPBAR.LE gsb0, 0x0 ;  /* 0x00008000000079c5 */ /* 0x000fe40000010000 */
[----:B------:R-:W-:-:S06]  /*9920*/  WARPGROUP.ARRIVE ;  /* 0x00000000000079c5 */ /* 0x000fcc0000000000 */
[----:B------:R-:W-:Y:S01]  /*9930*/  HGMMA.64x128x16.F32.BF16 R24, R180, gdesc[UR8].tnspB, R24, gsb0 ;  /* 0x41e00008b4187df0 */ /* 0x000fe20008001818 */
[----:B------:R-:W-:Y:S01]  /*9940*/  UIADD3 UR10, UR6, 0x100, URZ ;  /* 0x00000100060a7890 */ /* 0x000fe2000fffe03f */
[----:B------:R-:W-:Y:S01]  /*9950*/  UMOV UR11, 0x40000040 ;  /* 0x40000040000b7882 */ /* 0x000fe20000000000 */
[----:B------:R-:W-:Y:S02]  /*9960*/  WARPGROUP.DEPBAR.LE gsb0, 0x0 ;  /* 0x00008000000079c5 */ /* 0x000fe40000010000 */
[----:B------:R-:W-:-:S07]  /*9970*/  WARPGROUP.ARRIVE ;  /* 0x00000000000079c5 */ /* 0x000fce0000000000 */
        /* <DEDUP_REMOVED lines=41> */
[----:B------:R-:W-:Y:S03]  /*9c10*/  HGMMA.64x128x16.F32.BF16 R24, R216, gdesc[UR8].tnspB, R24, gsb0 ;  /* 0x41e00008d8187df0 */ /* 0x000fe60008001818 */
[----:B------:R-:W-:Y:S02]  /*9c20*/  WARPGROUP.DEPBAR.LE gsb0, 0x0 ;  /* 0x00008000000079c5 */ /* 0x000fe40000010000 */
[----:B------:R1:W-:Y:S06]  /*9c30*/  BAR.ARV R15, 0x100 ;  /* 0x0004000f0000751d */ /* 0x0003ec0000002000 */
[----:B------:R-:W-:Y:S05]  /*9c40*/  @!P0 BRA `(.L_x_5657) ;  /* 0x0000000000048947 */ /* 0x000fea0003800000 */
[----:B------:R-:W-:Y:S01]  /*9c50*/  BPT.TRAP 0x1 ;  /* 0x000000040000795c */ /* 0x000fe20000300000 */
.L_x_5657:
[----:B-1----:R-:W-:Y:S01]  /*9c60*/  FMUL.FTZ R15, R168, UR7 ;  /* 0x00000007a80f7c20 */ /* 0x002fe20008410000 */
[----:B------:R-:W-:Y:S01]  /*9c70*/  FMUL.FTZ R21, R170, UR7 ;  /* 0x00000007aa157c20 */ /* 0x000fe20008410000 */
[----:B------:R-:W-:Y:S01]  /*9c80*/  FMUL.FTZ R20, R169, UR7 ;  /* 0x00000007a9147c20 */ /* 0x000fe20008410000 */
[----:B------:R-:W-:Y:S01]  /*9c90*/  FMUL.FTZ R168, R171, UR7 ;  /* 0x00000007aba87c20 */ /* 0x000fe20008410000 */
[----:B------:R-:W-:Y:S01]  /*9ca0*/  FMUL.FTZ R169, R172, UR7 ;  /* 0x00000007aca97c20 */ /* 0x000fe20008410000 */
[----:B------:R-:W2:Y:S01]  /*9cb0*/  LDL R230, [R1+0x4] ;  /* 0x0000040001e67983 */ /* 0x000ea20000100800 */
        /* <DEDUP_REMOVED lines=33> */
[----:B----4-:R-:W-:Y:S01]  /*9ed0*/  FMNMX.FTZ R104, R20, R217, !PT ;  /* 0x000000d914687209 */ /* 0x010fe20007810000 */
        /* <DEDUP_REMOVED lines=69> */
[----:B------:R-:W-:Y:S01]  /*a330*/  ISETP.NE.AND P1, PT, R23, RZ, PT ;  /* 0x000000ff1700720c */ /* 0x000fe20003f25270 */
[----:B------:R-:W3:Y:S01]  /*a340*/  MUFU.TANH R166, R166 ;  /* 0x000000a600a67308 */ /* 0x000ee20000002400 */
[----:B----4-:R-:W-:-:S07]  /*a350*/  FMNMX.FTZ R229, R163, R106, !PT ;  /* 0x0000006aa3e57209 */ /* 0x010fce0007810000 */
[----:B------:R-:W4:Y:S01]  /*a360*/  MUFU.TANH R165, R165 ;  /* 0x000000a500a57308 */ /* 0x000f220000002400 */
[----:B-1----:R-:W-:-:S07]  /*a370*/  FMNMX.FTZ R104, R164, R219, !PT ;  /* 0x000000dba4687209 */ /* 0x002fce0007810000 */
[----:B------:R-:W1:Y:S01]  /*a380*/  MUFU.TANH R167, R167 ;  /* 0x000000a700a77308 */ /* 0x000e620000002400 */
[----:B---3--:R-:W-:-:S07]  /*a390*/  FMNMX.FTZ R106, R166, R229, !PT ;  /* 0x000000e5a66a7209 */ /* 0x008fce0007810000 */
[----:B------:R-:W3:Y:S01]  /*a3a0*/  MUFU.TANH R152, R152 ;  /* 0x0000009800987308 */ /* 0x000ee20000002400 */
[----:B----4-:R-:W-:-:S07]  /*a3b0*/  FMNMX.FTZ R219, R165, R104, !PT ;  /* 0x00000068a5db7209 */ /* 0x010fce0007810000 */
[----:B------:R-:W4:Y:S01]  /*a3c0*/  MUFU.TANH R154, R154 ;  /* 0x0000009a009a7308 */ /* 0x000f220000002400 */
[----:B-1----:R-:W-:-:S07]  /*a3d0*/  FMNMX.FTZ R229, R167, R106, !PT ;  /* 0x0000006aa7e57209 */ /* 0x002fce0007810000 */
[----:B------:R-:W1:Y:S01]  /*a3e0*/  MUFU.TANH R153, R153 ;  /* 0x0000009900997308 */ /* 0x000e620000002400 */
[----:B---3--:R-:W-:Y:S01]  /*a3f0*/  FMNMX.FTZ R104, R152, R219, !PT ;  /* 0x000000db98687209 */ /* 0x008fe20007810000 */
[----:B------:R-:W-:-:S06]  /*a400*/  FMUL.FTZ R219, R96, UR7 ;  /* 0x0000000760db7c20 */ /* 0x000fcc0008410000 */
[----:B------:R-:W3:Y:S01]  /*a410*/  MUFU.TANH R155, R155 ;  /* 0x0000009b009b7308 */ /* 0x000ee20000002400 */
[----:B----4-:R-:W-:-:S07]  /*a420*/  FMNMX.FTZ R96, R154, R229, !PT ;  /* 0x000000e59a607209 */ /* 0x010fce0007810000 */
[----:B------:R-:W4:Y:S01]  /*a430*/  MUFU.TANH R156, R156 ;  /* 0x0000009c009c7308 */ /* 0x000f220000002400 */
[----:B-1----:R-:W-:-:S07]  /*a440*/  FMNMX.FTZ R229, R153, R104, !PT ;  /* 0x0000006899e57209 */ /* 0x002fce0007810000 */
[----:B------:R-:W1:Y:S01]  /*a450*/  MUFU.TANH R157, R157 ;  /* 0x0000009d009d7308 */ /* 0x000e620000002400 */
[----:B---3--:R-:W-:-:S07]  /*a460*/  FMNMX.FTZ R231, R155, R96, !PT ;  /* 0x000000609be77209 */ /* 0x008fce0007810000 */
[----:B------:R-:W3:Y:S01]  /*a470*/  MUFU.TANH R158, R158 ;  /* 0x0000009e009e7308 */ /* 0x000ee20000002400 */
[----:B----4-:R-:W-:Y:S01]  /*a480*/  FMNMX.FTZ R96, R156, R229, !PT ;  /* 0x000000e59c607209 */ /* 0x010fe20007810000 */
[----:B------:R-:W-:-:S06]  /*a490*/  FMUL.FTZ R229, R97, UR7 ;  /* 0x0000000761e57c20 */ /* 0x000fcc0008410000 */
[----:B------:R-:W4:Y:S01]  /*a4a0*/  MUFU.TANH R144, R144 ;  /* 0x0000009000907308 */ /* 0x000f220000002400 */
[----:B-1----:R-:W-:-:S07]  /*a4b0*/  FMNMX.FTZ R97, R157, R96, !PT ;  /* 0x000000609d617209 */ /* 0x002fce0007810000 */
[----:B------:R-:W1:Y:S01]  /*a4c0*/  MUFU.TANH R159, R159 ;  /* 0x0000009f009f7308 */ /* 0x000e620000002400 */
[----:B---3--:R-:W-:Y:S01]  /*a4d0*/  FMNMX.FTZ R104, R158, R231, !PT ;  /* 0x000000e79e687209 */ /* 0x008fe20007810000 */
[----:B------:R-:W-:-:S06]  /*a4e0*/  FMUL.FTZ R231, R100, UR7 ;  /* 0x0000000764e77c20 */ /* 0x000fcc0008410000 */
[----:B------:R-:W3:Y:S01]  /*a4f0*/  MUFU.TANH R145, R145 ;  /* 0x0000009100917308 */ /* 0x000ee20000002400 */
[----:B----4-:R-:W-:Y:S01]  /*a500*/  FMNMX.FTZ R96, R144, R97, !PT ;  /* 0x0000006190607209 */ /* 0x010fe20007810000 */
[----:B------:R-:W-:-:S06]  /*a510*/  FMUL.FTZ R97, R98, UR7 ;  /* 0x0000000762617c20 */ /* 0x000fcc0008410000 */
        /* <DEDUP_REMOVED lines=123> */
[----:B---3--:R-:W-:-:S05]  /*acd0*/  FMNMX.FTZ R92, R116, R89, !PT ;  /* 0x00000059745c7209 */ /* 0x008fca0007810000 */
[----:B------:R-:W3:Y:S01]  /*ace0*/  SHFL.BFLY PT, R89, R92, 0x2, 0x1f ;  /* 0x0c401f005c597f89 */ /* 0x000ee200000e0000 */
[----:B----4-:R-:W-:-:S04]  /*acf0*/  FMNMX.FTZ R88, R90, R91, !PT ;  /* 0x0000005b5a587209 */ /* 0x010fc80007810000 */
[----:B-1----:R-:W-:-:S05]  /*ad00*/  FMNMX.FTZ R93, R95, R88, !PT ;  /* 0x000000585f5d7209 */ /* 0x002fca0007810000 */
[----:B------:R-:W1:Y:S01]  /*ad10*/  SHFL.BFLY PT, R88, R93, 0x2, 0x1f ;  /* 0x0c401f005d587f89 */ /* 0x000e6200000e0000 */
[----:B---3--:R-:W-:-:S05]  /*ad20*/  FMNMX.FTZ R94, R92, R89, !PT ;  /* 0x000000595c5e7209 */ /* 0x008fca0007810000 */
[----:B------:R-:W3:Y:S01]  /*ad30*/  SHFL.BFLY PT, R89, R94, 0x1, 0x1f ;  /* 0x0c201f005e597f89 */ /* 0x000ee200000e0000 */
[----:B-1----:R-:W-:Y:S02]  /*ad40*/  FMNMX.FTZ R96, R93, R88, !PT ;  /* 0x000000585d607209 */ /* 0x002fe40007810000 */
[----:B------:R-:W1:Y:S03]  /*ad50*/  LDC R88, c[0x0][0x988] ;  /* 0x00026200ff587b82 */ /* 0x000e660000000800 */
[----:B------:R-:W4:Y:S01]  /*ad60*/  SHFL.BFLY PT, R91, R96, 0x1, 0x1f ;  /* 0x0c201f00605b7f89 */ /* 0x000f2200000e0000 */
[----:B---3--:R-:W-:-:S05]  /*ad70*/  FMNMX.FTZ R89, R94, R89, !PT ;  /* 0x000000595e597209 */ /* 0x008fca0007810000 */
[C---:B------:R-:W-:Y:S01]  /*ad80*/  FADD.FTZ R12, -R89.reuse, R12 ;  /* 0x0000000c590c7221 */ /* 0x040fe20000010100 */
[----:B-1----:R-:W-:-:S03]  /*ad90*/  FMUL.FTZ R118, R89, R88 ;  /* 0x0000005859767220 */ /* 0x002fc60000410000 */
[-C--:B------:R-:W-:Y:S01]  /*ada0*/  FMUL.FTZ R98, R12, R88.reuse ;  /* 0x000000580c627220 */ /* 0x080fe20000410000 */
[----:B----4-:R-:W-:Y:S01]  /*adb0*/  FMNMX.FTZ R91, R96, R91, !PT ;  /* 0x0000005b605b7209 */ /* 0x010fe20007810000 */
[-CC-:B------:R-:W-:Y:S01]  /*adc0*/  FFMA.FTZ R216, R110, R88.reuse, -R118.reuse ;  /* 0x000000586ed87223 */ /* 0x180fe20000010876 */
[-CC-:B------:R-:W-:Y:S01]  /*add0*/  FFMA.FTZ R176, R15, R88.reuse, -R118.reuse ;  /* 0x000000580fb07223 */ /* 0x180fe20000010876 */
[-CC-:B------:R-:W-:Y:S01]  /*ade0*/  FFMA.FTZ R108, R20, R88.reuse, -R118.reuse ;  /* 0x00000058146c7223 */ /* 0x180fe20000010876 */
[-C--:B------:R-:W-:Y:S01]  /*adf0*/  FFMA.FTZ R15, R112, R88.reuse, -R118 ;  /* 0x00000058700f7223 */ /* 0x080fe20000010876 */
[C---:B------:R-:W-:Y:S01]  /*ae00*/  FADD.FTZ R12, -R91.reuse, R14 ;  /* 0x0000000e5b0c7221 */ /* 0x040fe20000010100 */
[-C--:B------:R-:W-:Y:S01]  /*ae10*/  FMUL.FTZ R110, R91, R88.reuse ;  /* 0x000000585b6e7220 */ /* 0x080fe20000410000 */
[----:B------:R-:W-:Y:S01]  /*ae20*/  MUFU.EX2 R93, R98 ;  /* 0x00000062005d7308 */ /* 0x000fe20000000800 */
[-C--:B------:R-:W-:Y:S01]  /*ae30*/  FFMA.FTZ R178, R169, R88.reuse, -R118 ;  /* 0x00000058a9b27223 */ /* 0x080fe20000010876 */
[-C--:B------:R-:W-:Y:S01]  /*ae40*/  FMUL.FTZ R12, R12, R88.reuse ;  /* 0x000000580c0c7220 */ /* 0x080fe20000410000 */
[-CC-:B------:R-:W-:Y:S01]  /*ae50*/  FFMA.FTZ R21, R21, R88.reuse, -R110.reuse ;  /* 0x0000005815157223 */ /* 0x180fe2000001086e */
[-C--:B------:R-:W-:Y:S01]  /*ae60*/  FFMA.FTZ R112, R168, R88.reuse, -R110 ;  /* 0x00000058a8707223 */ /* 0x080fe2000001086e */
[-C--:B------:R-:W-:Y:S01]  /*ae70*/  FFMA.FTZ R192, R179, R88.reuse, -R118 ;  /* 0x00000058b3c07223 */ /* 0x080fe20000010876 */
[-C--:B------:R-:W-:Y:S01]  /*ae80*/  FFMA.FTZ R179, R171, R88.reuse, -R110 ;  /* 0x00000058abb37223 */ /* 0x080fe2000001086e */
[-CC-:B------:R-:W-:Y:S01]  /*ae90*/  FFMA.FTZ R106, R170, R88.reuse, -R118.reuse ;  /* 0x00000058aa6a7223 */ /* 0x180fe20000010876 */
[----:B------:R-:W1:Y:S01]  /*aea0*/  MUFU.EX2 R176, R176 ;  /* 0x000000b000b07308 */ /* 0x000e620000000800 */
[-C--:B------:R-:W-:Y:S01]  /*aeb0*/  FFMA.FTZ R218, R114, R88.reuse, -R118 ;  /* 0x0000005872da7223 */ /* 0x080fe20000010876 */
[-C--:B------:R-:W-:Y:S01]  /*aec0*/  FFMA.FTZ R114, R172, R88.reuse, -R110 ;  /* 0x00000058ac727223 */ /* 0x080fe2000001086e */
[-CC-:B------:R-:W-:Y:S01]  /*aed0*/  FFMA.FTZ R212, R219, R88.reuse, -R118.reuse ;  /* 0x00000058dbd47223 */ /* 0x180fe20000010876 */
[-CC-:B------:R-:W-:Y:S01]  /*aee0*/  FFMA.FTZ R180, R160, R88.reuse, -R118.reuse ;  /* 0x00000058a0b47223 */ /* 0x180fe20000010876 */
[-C--:B------:R-:W-:Y:S01]  /*aef0*/  FFMA.FTZ R219, R116, R88.reuse, -R118 ;  /* 0x0000005874db7223 */ /* 0x080fe20000010876 */
[-C--:B------:R-:W-:Y:S01]  /*af00*/  FFMA.FTZ R116, R162, R88.reuse, -R110 ;  /* 0x00000058a2747223 */ /* 0x080fe2000001086e */
[-CC-:B------:R-:W-:Y:S01]  /*af10*/  FFMA.FTZ R104, R161, R88.reuse, -R118.reuse ;  /* 0x00000058a1687223 */ /* 0x180fe20000010876 */
[----:B------:R-:W-:Y:S01]  /*af20*/  MUFU.EX2 R12, R12 ;  /* 0x0000000c000c7308 */ /* 0x000fe20000000800 */
[-CC-:B------:R-:W-:Y:S01]  /*af30*/  FFMA.FTZ R102, R165, R88.reuse, -R118.reuse ;  /* 0x00000058a5667223 */ /* 0x180fe20000010876 */
[-C--:B------:R-:W-:Y:S01]  /*af40*/  FFMA.FTZ R165, R201, R88.reuse, -R118 ;  /* 0x00000058c9a57223 */ /* 0x080fe20000010876 */
[-CC-:B------:R-:W-:Y:S01]  /*af50*/  FFMA.FTZ R163, R163, R88.reuse, -R110.reuse ;  /* 0x00000058a3a37223 */ /* 0x180fe2000001086e */
[-C--:B------:R-:W-:Y:S01]  /*af60*/  FFMA.FTZ R201, R121, R88.reuse, -R110 ;  /* 0x0000005879c97223 */ /* 0x080fe2000001086e */
[-CC-:B------:R-:W-:Y:S01]  /*af70*/  FFMA.FTZ R182, R164, R88.reuse, -R118.reuse ;  /* 0x00000058a4b67223 */ /* 0x180fe20000010876 */
[-C--:B------:R-:W-:Y:S01]  /*af80*/  FFMA.FTZ R194, R183, R88.reuse, -R118 ;  /* 0x00000058b7c27223 */ /* 0x080fe20000010876 */
[----:B------:R-:W-:Y:S01]  /*af90*/  FFMA.FTZ R183, R166, R88, -R110 ;  /* 0x00000058a6b77223 */ /* 0x000fe2000001086e */
        /* <DEDUP_REMOVED lines=16> */
[----:B------:R-:W4:Y:S01]  /*b0a0*/  MUFU.EX2 R112, R112 ;  /* 0x0000007000707308 */ /* 0x000f220000000800 */
        /* <DEDUP_REMOVED lines=8> */
[----:B-1----:R-:W-:Y:S01]  /*b130*/  FADD.FTZ R121, R108, R121 ;  /* 0x000000796c797221 */ /* 0x002fe20000010000 */
        /* <DEDUP_REMOVED lines=9> */
[-C--:B------:R-:W-:Y:S01]  /*b1d0*/  FFMA.FTZ R137, R233, R88.reuse, -R118 ;  /* 0x00000058e9897223 */ /* 0x080fe20000010876 */
[----:B----4-:R-:W-:Y:S01]  /*b1e0*/  FADD.FTZ R10, R112, R11 ;  /* 0x0000000b700a7221 */ /* 0x010fe20000010000 */
[-CC-:B------:R-:W-:Y:S01]  /*b1f0*/  FFMA.FTZ R118, R167, R88.reuse, -R110.reuse ;  /* 0x00000058a7767223 */ /* 0x180fe2000001086e */
[-CC-:B------:R-:W-:Y:S01]  /*b200*/  FFMA.FTZ R185, R154, R88.reuse, -R110.reuse ;  /* 0x000000589ab97223 */ /* 0x180fe2000001086e */
[-CC-:B------:R-:W-:Y:S01]  /*b210*/  FFMA.FTZ R120, R155, R88.reuse, -R110.reuse ;  /* 0x000000589b787223 */ /* 0x180fe2000001086e */
[----:B------:R-:W4:Y:S01]  /*b220*/  MUFU.EX2 R106, R106 ;  /* 0x0000006a006a7308 */ /* 0x000f220000000800 */
        /* <DEDUP_REMOVED lines=16> */
[----:B----4-:R-:W-:Y:S01]  /*b330*/  FADD.FTZ R121, R106, R121 ;  /* 0x000000796a797221 */ /* 0x010fe20000010000 */
[-CC-:B------:R-:W-:Y:S01]  /*b340*/  FFMA.FTZ R199, R133, R88.reuse, -R110.reuse ;  /* 0x0000005885c77223 */ /* 0x180fe2000001086e */
[-CC-:B------:R-:W-:Y:S01]  /*b350*/  FFMA.FTZ R134, R135, R88.reuse, -R110.reuse ;  /* 0x0000005887867223 */ /* 0x180fe2000001086e */
[-CC-:B------:R-:W-:Y:S01]  /*b360*/  FFMA.FTZ R136, R123, R88.reuse, -R110.reuse ;  /* 0x000000587b887223 */ /* 0x180fe2000001086e */
        /* <DEDUP_REMOVED lines=18> */
[----:B------:R-:W-:Y:S01]  /*b490*/  FFMA.FTZ R95, R95, R88, -R110 ;  /* 0x000000585f5f7223 */ /* 0x000fe2000001086e */
[----:B------:R-:W1:Y:S01]  /*b4a0*/  MUFU.EX2 R163, R163 ;  /* 0x000000a300a37308 */ /* 0x000e620000000800 */
[----:B----4-:R-:W-:-:S07]  /*b4b0*/  FADD.FTZ R10, R116, R11 ;  /* 0x0000000b740a7221 */ /* 0x010fce0000010000 */
[----:B------:R-:W4:Y:S01]  /*b4c0*/  MUFU.EX2 R182, R182 ;  /* 0x000000b600b67308 */ /* 0x000f220000000800 */
[----:B---3--:R-:W-:-:S07]  /*b4d0*/  FADD.FTZ R121, R104, R121 ;  /* 0x0000007968797221 */ /* 0x008fce0000010000 */
[----:B------:R-:W3:Y:S01]  /*b4e0*/  MUFU.EX2 R183, R183 ;  /* 0x000000b700b77308 */ /* 0x000ee20000000800 */
[----:B-1----:R-:W-:-:S07]  /*b4f0*/  FADD.FTZ R10, R163, R10 ;  /* 0x0000000aa30a7221 */ /* 0x002fce0000010000 */
        /* <DEDUP_REMOVED lines=77> */
[----:B-1----:R-:W-:Y:S01]  /*b9d0*/  FADD.FTZ R97, R169, R148 ;  /* 0x00000094a9617221 */ /* 0x002fe20000010000 */
[----:B------:R-:W-:Y:S01]  /*b9e0*/  FFMA.FTZ R148, R99, R88, -R110 ;  /* 0x0000005863947223 */ /* 0x000fe2000001086e */
[----:B------:R-:W-:-:S05]  /*b9f0*/  IMAD.U32 R99, RZ, RZ, UR38 ;  /* 0x00000026ff637e24 */ /* 0x000fca000f8e00ff */
[----:B------:R-:W1:Y:S01]  /*ba00*/  MUFU.EX2 R203, R203 ;  /* 0x000000cb00cb7308 */ /* 0x000e620000000800 */
[----:B----4-:R-:W-:Y:S01]  /*ba10*/  FADD.FTZ R10, R136, R11 ;  /* 0x0000000b880a7221 */ /* 0x010fe20000010000 */
[----:B------:R-:W-:-:S06]  /*ba20*/  @P1 LEA R99, R99, UR39, 0x3 ;  /* 0x0000002763631c11 */ /* 0x000fcc000f8e18ff */
        /* <DEDUP_REMOVED lines=13> */
[----:B---3--:R-:W-:Y:S01]  /*bb00*/  FADD.FTZ R97, R161, R150 ;  /* 0x00000096a1617221 */ /* 0x008fe20000010000 */
[----:B------:R-:W-:-:S06]  /*bb10*/  FFMA.FTZ R150, R103, R88, -R110 ;  /* 0x0000005867967223 */ /* 0x000fcc000001086e */
        /* <DEDUP_REMOVED lines=15> */
[----:B----4-:R-:W-:Y:S01]  /*bc10*/  FADD.FTZ R97, R153, R152 ;  /* 0x0000009899617221 */ /* 0x010fe20000010000 */
[----:B------:R-:W-:-:S06]  /*bc20*/  FFMA.FTZ R152, R237, R88, -R110 ;  /* 0x00000058ed987223 */ /* 0x000fcc000001086e */
        /* <DEDUP_REMOVED lines=14> */
[----:B------:R-:W-:-:S05]  /*bd10*/  @P1 VIADD R10, R99, 0x34840 ;  /* 0x00034840630a1836 */ /* 0x000fca0000000000 */
[----:B--2---:R-:W-:Y:S01]  /*bd20*/  @P1 PRMT R10, R230, 0x654, R10 ;  /* 0x00000654e60a1816 */ /* 0x004fe2000000000a */
[----:B------:R-:W2:Y:S01]  /*bd30*/  MUFU.EX2 R214, R214 ;  /* 0x000000d600d67308 */ /* 0x000ea20000000800 */
[----:B-1----:R-:W-:Y:S02]  /*bd40*/  FADD.FTZ R97, R145, R154 ;  /* 0x0000009a91617221 */ /* 0x002fe40000010000 */
[----:B------:R1:W-:Y:S05]  /*bd50*/  @P1 SYNCS.ARRIVE.TRANS64.RED.A1T0 RZ, [R10+URZ], RZ ;  /* 0x000000ff0aff19a7 */ /* 0x0003ea000810043f */
[----:B------:R-:W3:Y:S01]  /*bd60*/  MUFU.EX2 R215, R215 ;  /* 0x000000d700d77308 */ /* 0x000ee20000000800 */
[----:B----4-:R-:W-:-:S07]  /*bd70*/  FADD.FTZ R154, R148, R11 ;  /* 0x0000000b949a7221 */ /* 0x010fce0000010000 */
[----:B------:R-:W4:Y:S01]  /*bd80*/  MUFU.EX2 R137, R137 ;  /* 0x0000008900897308 */ /* 0x000f220000000800 */
[----:B--2---:R-:W-:-:S07]  /*bd90*/  FADD.FTZ R110, R214, R97 ;  /* 0x00000061d66e7221 */ /* 0x004fce0000010000 */
[----:B------:R-:W1:Y:S01]  /*bda0*/  MUFU.EX2 R150, R150 ;  /* 0x0000009600967308 */ /* 0x000e620000000800 */
[----:B---3--:R-:W-:-:S07]  /*bdb0*/  FADD.FTZ R11, R215, R154 ;  /* 0x0000009ad70b7221 */ /* 0x008fce0000010000 */
[----:B------:R-:W2:Y:S01]  /*bdc0*/  MUFU.EX2 R216, R216 ;  /* 0x000000d800d87308 */ /* 0x000ea20000000800 */
[----:B----4-:R-:W-:-:S07]  /*bdd0*/  FADD.FTZ R97, R137, R110 ;  /* 0x0000006e89617221 */ /* 0x010fce0000010000 */
        /* <DEDUP_REMOVED lines=14> */
[----:B--2---:R-:W-:-:S03]  /*bec0*/  FADD.FTZ R10, R219, R10 ;  /* 0x0000000adb0a7221 */ /* 0x004fc60000010000 */
[----:B---3--:R-:W-:Y:S01]  /*bed0*/  FADD.FTZ R11, R95, R110 ;  /* 0x0000006e5f0b7221 */ /* 0x008fe20000010000 */
[----:B------:R-:W-:Y:S06]  /*bee0*/  @!P0 BRA `(.L_x_5658) ;  /* 0x0000000000048947 */ /* 0x000fec0003800000 */
[----:B------:R-:W-:Y:S01]  /*bef0*/  BPT.TRAP 0x1 ;  /* 0x000000040000795c */ /* 0x000fe20000300000 */
.L_x_5658:
[----:B------:R-:W2:Y:S01]  /*bf00*/  LDL R99, [R1] ;  /* 0x0000000001637983 */ /* 0x000ea20000100800 */
[----:B------:R-:W-:Y:S01]  /*bf10*/  ISETP.NE.AND P1, PT, R22, RZ, PT ;  /* 0x000000ff1600720c */ /* 0x000fe20003f25270 */
[----:B------:R-:W-:Y:S01]  /*bf20*/  UMOV UR60, UR61 ;  /* 0x0000003d003c7c82 */ /* 0x000fe20008000000 */
[----:B------:R-:W-:Y:S01]  /*bf30*/  MOV R97, UR37 ;  /* 0x0000002500617c02 */ /* 0x000fe20008000f00 */
[----:B------:R-:W-:Y:S01]  /*bf40*/  UMOV UR37, UR38 ;  /* 0x0000002600257c82 */ /* 0x000fe20008000000 */
        /* <DEDUP_REMOVED lines=9> */
[----:B------:R-:W-:Y:S01]  /*bfe0*/  @P1 LEA R97, R97, UR39, 0x3 ;  /* 0x0000002761611c11 */ /* 0x000fe2000f8e18ff */
[-C--:B------:R-:W-:Y:S01]  /*bff0*/  FMUL.FTZ R39, R39, R12.reuse ;  /* 0x0000000c27277220 */ /* 0x080fe20000410000 */
[-C--:B------:R-:W-:Y:S01]  /*c000*/  FMUL.FTZ R42, R42, R12.reuse ;  /* 0x0000000c2a2a7220 */ /* 0x080fe20000410000 */
[-C--:B------:R-:W-:Y:S01]  /*c010*/  FMUL.FTZ R43, R43, R12.reuse ;  /* 0x0000000c2b2b7220 */ /* 0x080fe20000410000 */
[----:B------:R-:W-:Y:S01]  /*c020*/  FMUL.FTZ R46, R46, R12 ;  /* 0x0000000c2e2e7220 */ /* 0x000fe20000410000 */
[----:B------:R-:W-:-:S02]  /*c030*/  @P1 VIADD R97, R97, 0x34860 ;  /* 0x0003486061611836 */ /* 0x000fc40000000000 */
        /* <DEDUP_REMOVED lines=86> */
[----:B------:R-:W-:Y:S01]  /*c5a0*/  IMAD.MOV.U32 R14, RZ, RZ, R91 ;  /* 0x000000ffff0e7224 */ /* 0x000fe200078e005b */
[----:B------:R-:W-:Y:S01]  /*c5b0*/  F2FP.BF16.F32.PACK_AB R210, R149, R210 ;  /* 0x000000d295d2723e */ /* 0x000fe200000010ff */
[----:B------:R-:W-:Y:S01]  /*c5c0*/  IMAD.MOV.U32 R12, RZ, RZ, R89 ;  /* 0x000000ffff0c7224 */ /* 0x000fe200078e0059 */
        /* <DEDUP_REMOVED lines=8> */
[----:B--2---:R-:W-:-:S04]  /*c650*/  @P1 PRMT R97, R99, 0x654, R97 ;  /* 0x0000065463611816 */ /* 0x004fc80000000061 */
[----:B------:R1:W-:Y:S01]  /*c660*/  @P1 SYNCS.ARRIVE.TRANS64.RED.A1T0 RZ, [R97+URZ], RZ ;  /* 0x000000ff61ff19a7 */ /* 0x0003e2000810043f */
[C---:B------:R-:W-:Y:S01]  /*c670*/  ISETP.GT.AND P1, PT, R13.reuse, RZ, PT ;  /* 0x000000ff0d00720c */ /* 0x040fe20003f24270 */
[----:B------:R-:W-:-:S12]  /*c680*/  VIADD R13, R13, 0xffffffff ;  /* 0xffffffff0d0d7836 */ /* 0x000fd80000000000 */
[----:B-1----:R-:W-:Y:S05]  /*c690*/  @P1 BRA `(.L_x_5659) ;  /* 0xffffffa800381947 */ /* 0x002fea000383ffff */
.L_x_5648:
[----:B------:R-:W-:Y:S06]  /*c6a0*/  BAR.ARV 0x8, 0x120 ;  /* 0x0204800000007b1d */ /* 0x000fec0000002000 */
[----:B------:R-:W-:Y:S05]  /*c6b0*/  @!P0 BRA `(.L_x_5660) ;  /* 0x0000000000048947 */ /* 0x000fea0003800000 */
[----:B------:R-:W-:Y:S01]  /*c6c0*/  BPT.TRAP 0x1 ;  /* 0x000000040000795c */ /* 0x000fe20000300000 */
.L_x_5660:
[----:B------:R-:W-:Y:S01]  /*c6d0*/  ULEA UR5, UR38, UR39, 0x3 ;  /* 0x0000002726057291 */ /* 0x000fe2000f8e183f */
[----:B------:R-:W-:-:S05]  /*c6e0*/  IMAD.U32 R0, RZ, RZ, UR61 ;  /* 0x0000003dff007e24 */ /* 0x000fca000f8e00ff */
[----:B------:R-:W-:-:S04]  /*c6f0*/  SHF.L.U32 R0, R0, 0x1f, RZ ;  /* 0x0000001f00007819 */ /* 0x000fc800000006ff */
[----:B------:R1:W2:Y:S01]  /*c700*/  SYNCS.PHASECHK.TRANS64.TRYWAIT P1, [UR5+0x34850], R0 ;  /* 0x03485000ff0075a7 */ /* 0x0002a20008020145 */
[----:B------:R-:W-:Y:S05]  /*c710*/  @!P0 BRA `(.L_x_5661) ;  /* 0x0000000000048947 */ /* 0x000fea0003800000 */
[----:B------:R-:W-:Y:S01]  /*c720*/  BPT.TRAP 0x1 ;  /* 0x000000040000795c */ /* 0x000fe20000300000 */
.L_x_5661:
[----:B--2---:R-:W-:Y:S05]  /*c730*/  @P1 BRA `(.L_x_5662) ;  /* 0x0000000000081947 */ /* 0x004fea0003800000 */
[----:B------:R-:W2:Y:S02]  /*c740*/  SYNCS.PHASECHK.TRANS64.TRYWAIT P1, [UR5+0x34850], R0 ;  /* 0x03485000ff0075a7 */ /* 0x000ea40008020145 */
[----:B--2---:R-:W-:Y:S05]  /*c750*/  @!P1 BRA `(.L_x_5663) ;  /* 0x0000004400f89947 */ /* 0x004fea0003800000 */
.L_x_5662:
[----:B------:R-:W-:Y:S01]  /*c760*/  UIADD3 UR4, UR39, 0x400, URZ ;  /* 0x0000040027047890 */ /* 0x000fe2000fffe03f */
[----:B------:R-:W-:Y:S01]  /*c770*/  WARPGROUP.ARRIVE ;  /* 0x00000000000079c5 */ /* 0x000fe20000000000 */
[----:B------:R-:W-:Y:S01]  /*c780*/  UMOV UR7, 0x40000040 ;  /* 0x4000004000077882 */ /* 0x000fe20000000000 */
[----:B--2---:R-:W2:Y:S01]  /*c790*/  SHFL.BFLY PT, R3, R10, 0x2, 0x1f ;  /* 0x0c401f000a037f89 */ /* 0x004ea200000e0000 */
[----:B------:R-:W-:Y:S01]  /*c7a0*/  USHF.R.U32.HI UR4, URZ, 0x4, UR4 ;  /* 0x000000043f047899 */ /* 0x000fe20008011604 */
[----:B------:R-:W-:Y:S01]  /*c7b0*/  IMAD.MOV.U32 R4, RZ, RZ, RZ ;  /* 0x000000ffff047224 */ /* 0x000fe200078e00ff */
[----:B------:R-:W-:Y:S01]  /*c7c0*/  MOV R7, RZ ;  /* 0x000000ff00077202 */ /* 0x000fe20000000f00 */
[----:B-1----:R-:W1:Y:S01]  /*c7d0*/  SHFL.BFLY PT, R0, R11, 0x2, 0x1f ;  /* 0x0c401f000b007f89 */ /* 0x002e6200000e0000 */
[----:B------:R-:W-:-:S04]  /*c7e0*/  ULOP3.LUT UR4, UR4, 0x3fff, URZ, 0xc0, !UPT ;  /* 0x00003fff04047892 */ /* 0x000fc8000f8ec03f */
[----:B------:R-:W-:-:S04]  /*c7f0*/  ULOP3.LUT UR4, UR4, 0x5800000, URZ, 0xfc, !UPT ;  /* 0x0580000004047892 */ /* 0x000fc8000f8efc3f */
[----:B------:R-:W-:-:S07]  /*c800*/  UIMAD UR4, UR38, 0xb00, UR4 ;  /* 0x00000b00260478a4 */ /* 0x000fce000f8e0204 */
[----:B------:R-:W-:Y:S02]  /*c810*/  UMOV UR6, UR4 ;  /* 0x0000000400067c82 */ /* 0x000fe40008000000 */
[----:B------:R-:W-:Y:S01]  /*c820*/  HGMMA.64x128x16.F32.BF16 R24, R176, gdesc[UR4].tnspB, R24, gsb0 ;  /* 0x41e00004b0187df0 */ /* 0x000fe20008001818 */
[----:B------:R-:W-:Y:S01]  /*c830*/  UIADD3 UR6, UR4, 0x80, URZ ;  /* 0x0000008004067890 */ /* 0x000fe2000fffe03f */
[----:B--2---:R-:W-:Y:S01]  /*c840*/  FADD.FTZ R3, R3, R10 ;  /* 0x0000000a03037221 */ /* 0x004fe20000010000 */
[----:B------:R-:W-:Y:S01]  /*c850*/  UMOV UR7, 0x40000040 ;  /* 0x4000004000077882 */ /* 0x000fe20000000000 */
[----:B-1----:R-:W-:-:S03]  /*c860*/  FADD.FTZ R2, R0, R11 ;  /* 0x0000000b00027221 */ /* 0x002fc60000010000 */
[----:B------:R-:W1:Y:S04]  /*c870*/  SHFL.BFLY PT, R0, R3, 0x1, 0x1f ;  /* 0x0c201f0003007f89 */ /* 0x000e6800000e0000 */
[----:B------:R-:W2:Y:S01]  /*c880*/  SHFL.BFLY PT, R5, R2, 0x1, 0x1f ;  /* 0x0c201f0002057f89 */ /* 0x000ea200000e0000 */
[----:B-1----:R-:W-:Y:S01]  /*c890*/  FADD.FTZ R9, R3, R0 ;  /* 0x0000000003097221 */ /* 0x002fe20000010000 */
[----:B------:R-:W-:Y:S02]  /*c8a0*/  IMAD.MOV.U32 R0, RZ, RZ, -0x800000 ;  /* 0xff800000ff007424 */ /* 0x000fe400078e00ff */
[----:B--2---:R-:W-:Y:S02]  /*c8b0*/  FADD.FTZ R12, R2, R5 ;  /* 0x00000005020c7221 */ /* 0x004fe40000010000 */
[----:B------:R-:W-:Y:S01]  /*c8c0*/  FSETP.NE.FTZ.AND P1, PT, R9, RZ, PT ;  /* 0x000000ff0900720b */ /* 0x000fe20003f35000 */
[----:B------:R-:W-:-:S02]  /*c8d0*/  IMAD.MOV.U32 R2, RZ, RZ, -0x800000 ;  /* 0xff800000ff027424 */ /* 0x000fc400078e00ff */
        /* <DEDUP_REMOVED lines=61> */
[----:B-1-34-:R-:W-:Y:S05]  /*ccb0*/  @!P0 BRA `(.L_x_5664) ;  /* 0x0000000000048947 */ /* 0x01afea0003800000 */
[----:B------:R-:W-:Y:S01]  /*ccc0*/  BPT.TRAP 0x1 ;  /* 0x000000040000795c */ /* 0x000fe20000300000 */
.L_x_5664:
[----:B------:R-:W2:Y:S01]  /*ccd0*/  LDL R9, [R1] ;  /* 0x0000000001097983 */ /* 0x000ea20000100800 */
[----:B------:R-:W-:Y:S01]  /*cce0*/  IADD3 R5, P0, R16, 0x20, RZ ;  /* 0x0000002010057810 */ /* 0x000fe20007f1e0ff */
[-C--:B------:R-:W-:Y:S01]  /*ccf0*/  FMUL.FTZ R8, R26, R7.reuse ;  /* 0x000000071a087220 */ /* 0x080fe20000410000 */
[----:B------:R-:W-:Y:S01]  /*cd00*/  ISETP.NE.AND P3, PT, R22, RZ, PT ;  /* 0x000000ff1600720c */ /* 0x000fe20003f65270 */
[----:B------:R-:W-:Y:S01]  /*cd10*/  IMAD.U32 R3, RZ, RZ, UR5 ;  /* 0x00000005ff037e24 */ /* 0x000fe2000f8e00ff */
[----:B------:R-:W-:Y:S01]  /*cd20*/  LOP3.LUT R26, R5, 0x380, RZ, 0xc0, !PT ;  /* 0x00000380051a7812 */ /* 0x000fe200078ec0ff */
[-C--:B------:R-:W-:Y:S01]  /*cd30*/  FMUL.FTZ R27, R27, R7.reuse ;  /* 0x000000071b1b7220 */ /* 0x080fe20000410000 */
[-C--:B------:R-:W-:Y:S01]  /*cd40*/  FMUL.FTZ R31, R31, R7.reuse ;  /* 0x000000071f1f7220 */ /* 0x080fe20000410000 */
[-C--:B------:R-:W-:Y:S01]  /*cd50*/  FMUL.FTZ R30, R30, R7.reuse ;  /* 0x000000071e1e7220 */ /* 0x080fe20000410000 */
[----:B------:R-:W-:Y:S01]  /*cd60*/  SHF.R.U64 R26, R26, 0x3, RZ ;  /* 0x000000031a1a7819 */ /* 0x000fe200000012ff */
[-C--:B------:R-:W-:Y:S01]  /*cd70*/  FMUL.FTZ R35, R35, R7.reuse ;  /* 0x0000000723237220 */ /* 0x080fe20000410000 */
[-C--:B------:R-:W-:Y:S01]  /*cd80*/  FMUL.FTZ R34, R34, R7.reuse ;  /* 0x0000000722227220 */ /* 0x080fe20000410000 */
[----:B------:R-:W-:Y:S01]  /*cd90*/  FMUL.FTZ R39, R39, R7 ;  /* 0x0000000727277220 */ /* 0x000fe20000410000 */
[----:B------:R-:W-:Y:S01]  /*cda0*/  LOP3.LUT R26, R26, R5, RZ, 0x3c, !PT ;  /* 0x000000051a1a7212 */ /* 0x000fe200078e3cff */
[----:B------:R-:W-:Y:S01]  /*cdb0*/  FMUL.FTZ R38, R38, R7 ;  /* 0x0000000726267220 */ /* 0x000fe20000410000 */
[----:B------:R-:W-:Y:S01]  /*cdc0*/  LOP3.LUT R5, R16, 0x380, RZ, 0xc0, !PT ;  /* 0x0000038010057812 */ /* 0x000fe200078ec0ff */
[----:B------:R-:W-:-:S02]  /*cdd0*/  @P3 VIADD R3, R3, 0x34860 ;  /* 0x0003486003033836 */ /* 0x000fc40000000000 */
[-C--:B------:R-:W-:Y:S01]  /*cde0*/  FMUL.FTZ R43, R43, R7.reuse ;  /* 0x000000072b2b7220 */ /* 0x080fe20000410000 */
[-C--:B------:R-:W-:Y:S01]  /*cdf0*/  FMUL.FTZ R42, R42, R7.reuse ;  /* 0x000000072a2a7220 */ /* 0x080fe20000410000 */
[----:B------:R-:W-:Y:S01]  /*ce00*/  SHF.R.U64 R5, R5, 0x3, RZ ;  /* 0x0000000305057819 */ /* 0x000fe200000012ff */
        /* <DEDUP_REMOVED lines=56> */
[----:B------:R-:W-:Y:S01]  /*d190*/  LOP3.LUT R4, R5, R16, RZ, 0x3c, !PT ;  /* 0x0000001005047212 */ /* 0x000fe200078e3cff */
[--C-:B------:R-:W-:Y:S01]  /*d1a0*/  IMAD.MOV.U32 R5, RZ, RZ, R17.reuse ;  /* 0x000000ffff057224 */ /* 0x100fe200078e0011 */
[----:B------:R-:W-:Y:S01]  /*d1b0*/  LOP3.LUT R14, R15, 0x380, RZ, 0xc0, !PT ;  /* 0x000003800f0e7812 */ /* 0x000fe200078ec0ff */
[----:B------:R-:W-:Y:S01]  /*d1c0*/  UIADD3 UR35, -UR36, URZ, URZ ;  /* 0x0000003f24237290 */ /* 0x000fe2000fffe13f */
[----:B------:R-:W-:Y:S01]  /*d1d0*/  LOP3.LUT R24, R7, 0x380, RZ, 0xc0, !PT ;  /* 0x0000038007187812 */ /* 0x000fe200078ec0ff */
[----:B------:R-:W-:Y:S01]  /*d1e0*/  ULDC UR4, c[0x0][0xdb4] ;  /* 0x00036d0000047ab9 */ /* 0x000fe20000000800 */
[----:B------:R-:W-:Y:S01]  /*d1f0*/  SHF.R.U64 R14, R14, 0x3, RZ ;  /* 0x000000030e0e7819 */ /* 0x000fe200000012ff */
[----:B------:R-:W-:Y:S01]  /*d200*/  ULDC UR5, c[0x0][0xda8] ;  /* 0x00036a0000057ab9 */ /* 0x000fe20000000800 */
[----:B------:R-:W-:Y:S01]  /*d210*/  R2UR UR7, R224 ;  /* 0x00000000e00772ca */ /* 0x000fe200000e0000 */
[----:B------:R-:W-:Y:S01]  /*d220*/  ULDC.64 UR8, c[0x0][0xb70] ;  /* 0x0002dc0000087ab9 */ /* 0x000fe20000000a00 */
[----:B------:R-:W-:Y:S01]  /*d230*/  SHF.R.U64 R24, R24, 0x3, RZ ;  /* 0x0000000318187819 */ /* 0x000fe200000012ff */
[----:B------:R-:W-:Y:S01]  /*d240*/  ULDC.64 UR12, c[0x0][0x208] ;  /* 0x00008200000c7ab9 */ /* 0x000fe20000000a00 */
[----:B------:R-:W-:Y:S01]  /*d250*/  LOP3.LUT R14, R14, R15, RZ, 0x3c, !PT ;  /* 0x0000000f0e0e7212 */ /* 0x000fe200078e3cff */
[----:B------:R-:W-:Y:S01]  /*d260*/  IMAD.X R15, RZ, RZ, R17, P6 ;  /* 0x000000ffff0f7224 */ /* 0x000fe200030e0611 */
[----:B------:R-:W-:-:S02]  /*d270*/  LOP3.LUT R24, R24, R7, RZ, 0x3c, !PT ;  /* 0x0000000718187212 */ /* 0x000fc400078e3cff */
[----:B------:R-:W-:Y:S02]  /*d280*/  R2UR UR6, R223 ;  /* 0x00000000df0672ca */ /* 0x000fe400000e0000 */
[C---:B------:R-:W-:Y:S02]  /*d290*/  IADD3 R21, P2, R16.reuse, 0x60, RZ ;  /* 0x0000006010157810 */ /* 0x040fe40007f5e0ff */
[C---:B------:R-:W-:Y:S01]  /*d2a0*/  IADD3 R11, P4, R16.reuse, 0x4040, RZ ;  /* 0x00004040100b7810 */ /* 0x040fe20007f9e0ff */
[----:B------:R-:W-:Y:S01]  /*d2b0*/  UIMAD UR35, UR4, UR35, UR7 ;  /* 0x00000023042372a4 */ /* 0x000fe2000f8e0207 */
[----:B------:R-:W-:Y:S01]  /*d2c0*/  LOP3.LUT R20, R21, 0x380, RZ, 0xc0, !PT ;  /* 0x0000038015147812 */ /* 0x000fe200078ec0ff */
[----:B------:R-:W-:Y:S01]  /*d2d0*/  UIADD3 UR34, -UR7, URZ, URZ ;  /* 0x0000003f07227290 */ /* 0x000fe2000fffe13f */
[----:B------:R-:W-:Y:S01]  /*d2e0*/  IADD3 R13, P5, R16, 0x4020, RZ ;  /* 0x00004020100d7810 */ /* 0x000fe20007fbe0ff */
[----:B------:R-:W-:Y:S01]  /*d2f0*/  USHF.R.S32.HI UR4, URZ, 0x1f, UR35 ;  /* 0x0000001f3f047899 */ /* 0x000fe20008011423 */
[----:B------:R-:W-:Y:S01]  /*d300*/  SHF.R.U64 R20, R20, 0x3, RZ ;  /* 0x0000000314147819 */ /* 0x000fe200000012ff */
[----:B------:R-:W-:Y:S01]  /*d310*/  USHF.R.S32.HI UR7, URZ, 0x1f, UR36 ;  /* 0x0000001f3f077899 */ /* 0x000fe20008011424 */
[----:B------:R-:W-:Y:S01]  /*d320*/  LOP3.LUT R10, R11, 0x380, RZ, 0xc0, !PT ;  /* 0x000003800b0a7812 */ /* 0x000fe200078ec0ff */
[----:B------:R-:W-:Y:S01]  /*d330*/  UIMAD UR34, UR5, UR34, UR6 ;  /* 0x00000022052272a4 */ /* 0x000fe2000f8e0206 */
[----:B------:R-:W-:Y:S01]  /*d340*/  LOP3.LUT R12, R13, 0x380, RZ, 0xc0, !PT ;  /* 0x000003800d0c7812 */ /* 0x000fe200078ec0ff */
[----:B------:R-:W-:Y:S01]  /*d350*/  UIMAD UR6, UR4, UR8, URZ ;  /* 0x00000008040672a4 */ /* 0x000fe2000f8e023f */
[----:B------:R-:W-:Y:S01]  /*d360*/  LOP3.LUT R20, R20, R21, RZ, 0x3c, !PT ;  /* 0x0000001514147212 */ /* 0x000fe200078e3cff */
[----:B------:R-:W-:Y:S01]  /*d370*/  USHF.L.U32 UR34, UR34, 0x7, URZ ;  /* 0x0000000722227899 */ /* 0x000fe2000800063f */
[----:B------:R-:W-:Y:S01]  /*d380*/  SHF.R.U64 R10, R10, 0x3, RZ ;  /* 0x000000030a0a7819 */ /* 0x000fe200000012ff */
[----:B------:R-:W-:Y:S01]  /*d390*/  UIMAD.WIDE.U32 UR4, UR35, UR8, URZ ;  /* 0x00000008230472a5 */ /* 0x000fe2000f8e003f */
[----:B------:R-:W-:Y:S01]  /*d3a0*/  IMAD.X R21, RZ, RZ, R17, P2 ;  /* 0x000000ffff157224 */ /* 0x000fe200010e0611 */
[----:B------:R-:W-:Y:S01]  /*d3b0*/  UIMAD UR6, UR35, UR9, UR6 ;  /* 0x00000009230672a4 */ /* 0x000fe2000f8e0206 */
[----:B------:R-:W-:-:S02]  /*d3c0*/  SHF.R.U64 R12, R12, 0x3, RZ ;  /* 0x000000030c0c7819 */ /* 0x000fc400000012ff */
[----:B------:R-:W-:Y:S01]  /*d3d0*/  LOP3.LUT R10, R10, R11, RZ, 0x3c, !PT ;  /* 0x0000000b0a0a7212 */ /* 0x000fe200078e3cff */
[----:B------:R-:W-:Y:S01]  /*d3e0*/  UIADD3 UR6, UR5, UR6, URZ ;  /* 0x0000000605067290 */ /* 0x000fe2000fffe03f */
[----:B------:R-:W-:Y:S01]  /*d3f0*/  LOP3.LUT R12, R12, R13, RZ, 0x3c, !PT ;  /* 0x0000000d0c0c7212 */ /* 0x000fe200078e3cff */
[--C-:B------:R-:W-:Y:S01]  /*d400*/  IMAD.X R11, RZ, RZ, R17.reuse, P4 ;  /* 0x000000ffff0b7224 */ /* 0x100fe200020e0611 */
[----:B------:R-:W-:Y:S01]  /*d410*/  F2FP.BF16.F32.PACK_AB R64, R65, R64 ;  /* 0x000000404140723e */ /* 0x000fe200000010ff */
[----:B------:R-:W-:Y:S01]  /*d420*/  IMAD.X R13, RZ, RZ, R17, P5 ;  /* 0x000000ffff0d7224 */ /* 0x000fe200028e0611 */
[----:B------:R-:W-:Y:S02]  /*d430*/  F2FP.BF16.F32.PACK_AB R65, R67, R66 ;  /* 0x000000424341723e */ /* 0x000fe400000010ff */
[----:B------:R-:W-:Y:S02]  /*d440*/  MOV R19, R10 ;  /* 0x0000000a00137202 */ /* 0x000fe40000000f00 */
        /* <DEDUP_REMOVED lines=13> */
[----:B--2---:R-:W-:-:S04]  /*d520*/  @P3 PRMT R3, R9, 0x654, R3 ;  /* 0x0000065409033816 */ /* 0x004fc80000000003 */
[----:B------:R1:W-:Y:S01]  /*d530*/  @P3 SYNCS.ARRIVE.TRANS64.RED.A1T0 RZ, [R3+URZ], RZ ;  /* 0x000000ff03ff39a7 */ /* 0x0003e2000810043f */
[----:B------:R-:W-:Y:S01]  /*d540*/  BAR.SYNC.DEFER_BLOCKING 0x1, 0x100 ;  /* 0x0044000000007b1d */ /* 0x000fe20000010000 */
[----:B------:R-:W-:-:S04]  /*d550*/  IADD3 R9, P3, R16, 0x4060, RZ ;  /* 0x0000406010097810 */ /* 0x000fc80007f7e0ff */
[----:B------:R-:W-:Y:S02]  /*d560*/  LOP3.LUT R7, R9, 0x380, RZ, 0xc0, !PT ;  /* 0x0000038009077812 */ /* 0x000fe400078ec0ff */
[----:B-1----:R-:W-:Y:S02]  /*d570*/  MOV R3, R4 ;  /* 0x0000000400037202 */ /* 0x002fe40000000f00 */
[----:B------:R-:W-:Y:S01]  /*d580*/  F2FP.BF16.F32.PACK_AB R5, R27, R8 ;  /* 0x000000081b05723e */ /* 0x000fe200000010ff */
[----:B------:R-:W-:Y:S01]  /*d590*/  IMAD.X R27, RZ, RZ, R17, P0 ;  /* 0x000000ffff1b7224 */ /* 0x000fe200000e0611 */
[----:B------:R-:W-:Y:S02]  /*d5a0*/  F2FP.BF16.F32.PACK_AB R4, R25, R6 ;  /* 0x000000061904723e */ /* 0x000fe400000010ff */
[----:B------:R-:W-:Y:S02]  /*d5b0*/  IADD3.X R25, RZ, R17, RZ, P1, !PT ;  /* 0x00000011ff197210 */ /* 0x000fe40000ffe4ff */
[----:B------:R-:W-:-:S02]  /*d5c0*/  F2FP.BF16.F32.PACK_AB R6, R29, R28 ;  /* 0x0000001c1d06723e */ /* 0x000fc400000010ff */
[----:B------:R-:W-:Y:S02]  /*d5d0*/  MOV R28, R26 ;  /* 0x0000001a001c7202 */ /* 0x000fe40000000f00 */
[----:B------:R-:W-:Y:S02]  /*d5e0*/  MOV R27, R24 ;  /* 0x00000018001b7202 */ /* 0x000fe40000000f00 */
[----:B------:R-:W-:Y:S02]  /*d5f0*/  MOV R25, R14 ;  /* 0x0000000e00197202 */ /* 0x000fe40000000f00 */
[----:B------:R-:W1:Y:S01]  /*d600*/  LDC.64 R14, c[0x0][0xb78] ;  /* 0x0002de00ff0e7b82 */ /* 0x000e620000000a00 */
[----:B------:R-:W-:Y:S02]  /*d610*/  SHF.R.U64 R8, R7, 0x3, RZ ;  /* 0x0000000307087819 */ /* 0x000fe400000012ff */
[----:B------:R-:W-:Y:S01]  /*d620*/  F2FP.BF16.F32.PACK_AB R7, R31, R30 ;  /* 0x0000001e1f07723e */ /* 0x000fe200000010ff */
[----:B------:R-:W-:Y:S01]  /*d630*/  VIADD R31, R227, UR34 ;  /* 0x00000022e31f7c36 */ /* 0x000fe20008000000 */
[----:B------:R-:W-:Y:S01]  /*d640*/  LOP3.LUT R8, R8, R9, RZ, 0x3c, !PT ;  /* 0x0000000908087212 */ /* 0x000fe200078e3cff */
[----:B------:R-:W-:Y:S01]  /*d650*/  IMAD.X R9, RZ, RZ, R17, P3 ;  /* 0x000000ffff097224 */ /* 0x000fe200018e0611 */
[----:B------:R-:W-:Y:S01]  /*d660*/  MOV R26, R20 ;  /* 0x00000014001a7202 */ /* 0x000fe20000000f00 */
[----:B------:R2:W-:Y:S01]  /*d670*/  STSM.16.M88.4 [R3], R4 ;  /* 0x0000000403007844 */ /* 0x0005e20000000200 */
[----:B------:R-:W-:Y:S01]  /*d680*/  LOP3.LUT P0, RZ, R222, 0x3, RZ, 0xc0, !PT ;  /* 0x00000003deff7812 */ /* 0x000fe2000780c0ff */
[----:B------:R-:W-:Y:S01]  /*d690*/  IMAD.U32 R21, RZ, RZ, UR5 ;  /* 0x00000005ff157e24 */ /* 0x000fe2000f8e00ff */
[----:B------:R-:W-:Y:S01]  /*d6a0*/  MOV R20, UR4 ;  /* 0x0000000400147c02 */ /* 0x000fe20008000f00 */
[----:B------:R-:W-:Y:S01]  /*d6b0*/  IMAD.U32 R21, RZ, RZ, UR6 ;  /* 0x00000006ff157e24 */ /* 0x000fe2000f8e00ff */
[----:B------:R-:W-:Y:S01]  /*d6c0*/  ULDC UR4, c[0x0][0xa88] ;  /* 0x0002a20000047ab9 */ /* 0x000fe20000000800 */
[----:B------:R-:W-:-:S02]  /*d6d0*/  MOV R24, R12 ;  /* 0x0000000c00187202 */ /* 0x000fc40000000f00 */
[----:B------:R-:W-:Y:S02]  /*d6e0*/  F2FP.BF16.F32.PACK_AB R12, R49, R48 ;  /* 0x00000030310c723e */ /* 0x000fe400000010ff */
[----:B------:R-:W-:Y:S02]  /*d6f0*/  F2FP.BF16.F32.PACK_AB R13, R51, R50 ;  /* 0x00000032330d723e */ /* 0x000fe400000010ff */
[----:B------:R-:W-:Y:S02]  /*d700*/  SHF.R.S32.HI R29, RZ, 0x1f, R31 ;  /* 0x0000001fff1d7819 */ /* 0x000fe4000001141f */
[----:B--2---:R-:W-:Y:S01]  /*d710*/  MOV R3, R8 ;  /* 0x0000000800037202 */ /* 0x004fe20000000f00 */
[----:B------:R-:W-:Y:S01]  /*d720*/  VIADD R9, R31, 0x8 ;  /* 0x000000081f097836 */ /* 0x000fe20000000000 */
[----:B------:R-:W-:Y:S01]  /*d730*/  F2FP.BF16.F32.PACK_AB R4, R33, R32 ;  /* 0x000000202104723e */ /* 0x000fe200000010ff */
[C---:B-1----:R-:W-:Y:S01]  /*d740*/  IMAD R8, R14.reuse, UR7, RZ ;  /* 0x000000070e087c24 */ /* 0x042fe2000f8e02ff */
[----:B------:R-:W-:Y:S01]  /*d750*/  F2FP.BF16.F32.PACK_AB R5, R35, R34 ;  /* 0x000000222305723e */ /* 0x000fe200000010ff */
[----:B------:R-:W-:Y:S01]  /*d760*/  IMAD.WIDE.U32 R20, R14, UR36, R20 ;  /* 0x000000240e147c25 */ /* 0x000fe2000f8e0014 */
[----:B------:R-:W-:-:S02]  /*d770*/  F2FP.BF16.F32.PACK_AB R6, R37, R36 ;  /* 0x000000242506723e */ /* 0x000fc400000010ff */
[----:B------:R-:W-:Y:S01]  /*d780*/  F2FP.BF16.F32.PACK_AB R7, R39, R38 ;  /* 0x000000262707723e */ /* 0x000fe200000010ff */
[----:B------:R-:W-:Y:S01]  /*d790*/  IMAD R30, R15, UR36, R8 ;  /* 0x000000240f1e7c24 */ /* 0x000fe2000f8e0208 */
[----:B------:R-:W-:Y:S02]  /*d7a0*/  ISETP.GE.OR P1, PT, R9, UR4, P0 ;  /* 0x0000000409007c0c */ /* 0x000fe40008726670 */
[----:B------:R-:W-:Y:S01]  /*d7b0*/  F2FP.BF16.F32.PACK_AB R8, R41, R40 ;  /* 0x000000282908723e */ /* 0x000fe200000010ff */
[----:B------:R1:W-:Y:S01]  /*d7c0*/  STSM.16.M88.4 [R28], R4 ;  /* 0x000000041c007844 */ /* 0x0003e20000000200 */
[----:B------:R-:W-:Y:S02]  /*d7d0*/  F2FP.BF16.F32.PACK_AB R9, R43, R42 ;  /* 0x0000002a2b09723e */ /* 0x000fe400000010ff */
[----:B------:R-:W-:Y:S02]  /*d7e0*/  F2FP.BF16.F32.PACK_AB R14, R53, R52 ;  /* 0x00000034350e723e */ /* 0x000fe400000010ff */
[----:B------:R-:W-:Y:S01]  /*d7f0*/  F2FP.BF16.F32.PACK_AB R15, R55, R54 ;  /* 0x00000036370f723e */ /* 0x000fe200000010ff */
[----:B------:R-:W-:Y:S01]  /*d800*/  STSM.16.M88.4 [R27], R8 ;  /* 0x000000081b007844 */ /* 0x000fe20000000200 */
[----:B------:R-:W-:-:S02]  /*d810*/  IADD3 R20, P2, R31, R20, RZ ;  /* 0x000000141f147210 */ /* 0x000fc40007f5e0ff */
[----:B------:R-:W-:Y:S01]  /*d820*/  ISETP.GE.OR P0, PT, R31, UR4, P0 ;  /* 0x000000041f007c0c */ /* 0x000fe20008706670 */
[----:B------:R-:W-:Y:S01]  /*d830*/  STSM.16.M88.4 [R26], R12 ;  /* 0x0000000c1a007844 */ /* 0x000fe20000000200 */
[----:B------:R-:W-:Y:S01]  /*d840*/  ULDC.64 UR4, c[0x0][0xb40] ;  /* 0x0002d00000047ab9 */ /* 0x000fe20000000a00 */
[----:B------:R-:W-:Y:S02]  /*d850*/  IADD3.X R29, R29, R21, R30, P2, !PT ;  /* 0x000000151d1d7210 */ /* 0x000fe400017fe41e */
[----:B-1----:R-:W-:Y:S02]  /*d860*/  F2FP.BF16.F32.PACK_AB R4, R57, R56 ;  /* 0x000000383904723e */ /* 0x002fe400000010ff */
[----:B------:R-:W-:Y:S02]  /*d870*/  F2FP.BF16.F32.PACK_AB R5, R59, R58 ;  /* 0x0000003a3b05723e */ /* 0x000fe400000010ff */
[----:B------:R-:W-:Y:S02]  /*d880*/  F2FP.BF16.F32.PACK_AB R6, R61, R60 ;  /* 0x0000003c3d06723e */ /* 0x000fe400000010ff */
[----:B------:R-:W-:-:S05]  /*d890*/  F2FP.BF16.F32.PACK_AB R7, R63, R62 ;  /* 0x0000003e3f07723e */ /* 0x000fca00000010ff */
[----:B------:R1:W-:Y:S04]  /*d8a0*/  STSM.16.M88.4 [R25], R4 ;  /* 0x0000000419007844 */ /* 0x0003e80000000200 */
[----:B------:R-:W-:Y:S04]  /*d8b0*/  STSM.16.M88.4 [R24], R64 ;  /* 0x0000004018007844 */ /* 0x000fe80000000200 */
[----:B------:R-:W-:Y:S04]  /*d8c0*/  STSM.16.M88.4 [R19], R72 ;  /* 0x0000004813007844 */ /* 0x000fe80000000200 */
[----:B------:R-:W-:Y:S01]  /*d8d0*/  STSM.16.M88.4 [R3], R80 ;  /* 0x0000005003007844 */ /* 0x000fe20000000200 */
[----:B------:R-:W-:Y:S01]  /*d8e0*/  @!PT LDS RZ, [RZ] ;  /* 0x00000000fffff984 */ /* 0x000fe20000000800 */
[----:B------:R-:W-:Y:S01]  /*d8f0*/  @!PT LDS RZ, [RZ] ;  /* 0x00000000fffff984 */ /* 0x000fe20000000800 */
[----:B------:R-:W-:Y:S01]  /*d900*/  @!PT LDS RZ, [RZ] ;  /* 0x00000000fffff984 */ /* 0x000fe20000000800 */
[----:B------:R-:W-:Y:S01]  /*d910*/  @!PT LDS RZ, [RZ] ;  /* 0x00000000fffff984 */ /* 0x000fe20000000800 */
[----:B------:R2:W-:Y:S06]  /*d920*/  MEMBAR.ALL.CTA ;  /* 0x0000000000007992 */ /* 0x0005ec0000008000 */
[----:B--2---:R-:W2:Y:S02]  /*d930*/  FENCE.VIEW.ASYNC.S ;  /* 0x00000000000073c6 */ /* 0x004ea40000000000 */
[----:B--2---:R-:W-:Y:S06]  /*d940*/  BAR.ARV 0x1, 0x120 ;  /* 0x0044800000007b1d */ /* 0x004fec0000002000 */
[C---:B-1----:R-:W-:Y:S01]  /*d950*/  LEA R4, P2, R20.reuse, UR4, 0x2 ;  /* 0x0000000414047c11 */ /* 0x042fe2000f8410ff */
[----:B------:R-:W-:Y:S01]  /*d960*/  ULDC UR4, c[0x0][0xc] ;  /* 0x0000030000047ab9 */ /* 0x000fe20000000800 */
[----:B------:R-:W1:Y:S01]  /*d970*/  SHFL.IDX PT, R6, R226, RZ, 0x1f ;  /* 0x00001fffe2067589 */ /* 0x000e6200000e0000 */
[----:B------:R-:W-:Y:S01]  /*d980*/  UIADD3 UR10, UR4, UR10, URZ ;  /* 0x0000000a040a7290 */ /* 0x000fe2000fffe03f */
[----:B------:R-:W-:-:S05]  /*d990*/  LEA.HI.X R5, R20, UR5, R29, 0x2, P2 ;  /* 0x0000000514057c11 */ /* 0x000fca00090f141d */
[----:B------:R2:W-:Y:S01]  /*d9a0*/  @!P0 STG.E desc[UR12][R4.64], R2 ;  /* 0x0000000204008986 */ /* 0x0005e2000c10190c */
[----:B------:R-:W-:-:S03]  /*d9b0*/  IMAD.U32 R220, RZ, RZ, UR10 ;  /* 0x0000000affdc7e24 */ /* 0x000fc6000f8e00ff */
        /* <DEDUP_REMOVED lines=14> */
[----:B------:R-:W-:Y:S01]  /*daa0*/  UMOV UR7, 0x40 ;  /* 0x0000004000077882 */ /* 0x000fe20000000000 */
[----:B------:R-:W-:-:S05]  /*dab0*/  UMOV UR8, 0x1 ;  /* 0x0000000100087882 */ /* 0x000fca0000000000 */
[----:B------:R1:W-:Y:S02]  /*dac0*/  UTMASTG.5D [UR32], [UR4] ;  /* 0x00000020040073b5 */ /* 0x0003e40008020000 */
[----:B-1----:R-:W-:Y:S01]  /*dad0*/  UMOV UR32, UR6 ;  /* 0x0000000600207c82 */ /* 0x002fe20008000000 */
[----:B------:R-:W-:Y:S01]  /*dae0*/  UMOV UR33, UR7 ;  /* 0x0000000700217c82 */ /* 0x000fe20008000000 */
[----:B------:R-:W-:Y:S01]  /*daf0*/  UIADD3 UR6, UR39, 0x34820, URZ ;  /* 0x0003482027067890 */ /* 0x000fe2000fffe03f */
[----:B------:R1:W-:Y:S03]  /*db00*/  UTMASTG.5D [UR32], [UR4] ;  /* 0x00000020040073b5 */ /* 0x0003e60008020000 */
[----:B------:R-:W-:Y:S02]  /*db10*/  UPRMT UR7, URZ, 0x654, UR6 ;  /* 0x000006543f077896 */ /* 0x000fe40008000006 */
[----:B------:R-:W-:Y:S01]  /*db20*/  UPRMT UR6, UR8, 0x654, UR6 ;  /* 0x0000065408067896 */ /* 0x000fe20008000006 */
[----:B------:R0:W-:Y:S01]  /*db30*/  UTMACMDFLUSH ;  /* 0x00000000000079b7 */ /* 0x0001e20000000000 */
[----:B------:R-:W-:-:S05]  /*db40*/  DEPBAR.LE SB0, 0x0 ;  /* 0x000080000000791a */ /* 0x000fca0000000000 */
[----:B------:R-:W-:Y:S02]  /*db50*/  SYNCS.ARRIVE.TRANS64.RED.A1T0 RZ, [UR7], RZ ;  /* 0x000000ffffff79a7 */ /* 0x000fe40008100407 */
[----:B-1----:R-:W-:Y:S03]  /*db60*/  SYNCS.ARRIVE.TRANS64.RED.A1T0 RZ, [UR6], RZ ;  /* 0x000000ffffff79a7 */ /* 0x002fe60008100406 */
.L_x_5666:
[----:B------:R-:W-:Y:S05]  /*db70*/  BSYNC B0 ;  /* 0x0000000000007941 */ /* 0x000fea0003800000 */
.L_x_5665:
[----:B------:R-:W1:Y:S01]  /*db80*/  LDC R0, c[0x0][0xda4] ;  /* 0x00036900ff007b82 */ /* 0x000e620000000800 */
[----:B------:R-:W-:Y:S01]  /*db90*/  R2UR UR5, R220 ;  /* 0x00000000dc0572ca */ /* 0x000fe200000e0000 */
[----:B------:R-:W-:Y:S01]  /*dba0*/  UIADD3 UR38, UR38, 0x1, URZ ;  /* 0x0000000126267890 */ /* 0x000fe2000fffe03f */
[----:B------:R-:W-:-:S03]  /*dbb0*/  VIADD R221, R221, 0x1 ;  /* 0x00000001dddd7836 */ /* 0x000fc60000000000 */
[----:B------:R-:W-:-:S04]  /*dbc0*/  UISETP.NE.AND UP0, UPT, UR38, 0x2, UPT ;  /* 0x000000022600788c */ /* 0x000fc8000bf05270 */
[----:B------:R-:W-:Y:S02]  /*dbd0*/  USEL UR4, URZ, 0x1, UP0 ;  /* 0x000000013f047887 */ /* 0x000fe40008000000 */
[----:B------:R-:W-:Y:S02]  /*dbe0*/  USEL UR38, UR38, URZ, UP0 ;  /* 0x0000003f26267287 */ /* 0x000fe40008000000 */
[----:B------:R-:W-:Y:S01]  /*dbf0*/  ULOP3.LUT UR61, UR61, UR4, URZ, 0x3c, !UPT ;  /* 0x000000043d3d7292 */ /* 0x000fe2000f8e3c3f */
[----:B-1----:R-:W-:-:S13]  /*dc00*/  ISETP.LE.AND P0, PT, R0, UR5, PT ;  /* 0x0000000500007c0c */ /* 0x002fda000bf03270 */
[----:B------:R-:W-:Y:S05]  /*dc10*/  @!P0 BRA `(.L_x_5667) ;  /* 0xffffff3400b08947 */ /* 0x000fea000383ffff */
[----:B------:R-:W-:Y:S05]  /*dc20*/  EXIT ;  /* 0x000000000000794d */ /* 0x000fea0003800000 */
.L_x_5639:
        /* <DEDUP_REMOVED lines=30> */
.L_x_5719:
        /* <DEDUP_REMOVED lines=14> */
[----:B--2---:R-:W-:-:S04]  /*def0*/  @P0 IMAD.HI.U32 R2, R4, R2, RZ ;  /* 0x0000000204020227 */ /* 0x004fc800078e00ff */
[----:B------:R-:W-:Y:S01]  /*df00*/  IMAD.MOV.U32 R6, RZ, RZ, R4 ;  /* 0x000000ffff067224 */ /* 0x000fe200078e0004 */
[----:B----4-:R-:W-:Y:S01]  /*df10*/  @P0 SHF.R.U32.HI R6, RZ, R3, R2 ;  /* 0x00000003ff060219 */ /* 0x010fe20000011602 */
[----:B------:R-:W1:Y:S04]  /*df20*/  LDC R4, c[0x0][0x2e0] ;  /* 0x0000b800ff047b82 */ /* 0x000e680000000800 */
[----:B------:R-:W-:Y:S01]  /*df30*/  IMAD.MOV.U32 R7, RZ, RZ, R6 ;  /* 0x000000ffff077224 */ /* 0x000fe200078e0006 */
[----:B------:R2:W-:Y:S03]  /*df40*/  STL [R1+0x10], R6 ;  /* 0x0000100601007387 */ /* 0x0005e60000100800 */
[----:B------:R-:W4:Y:S01]  /*df50*/  @P1 LDC.64 R2, c[0x0][0xdb8] ;  /* 0x00036e00ff021b82 */ /* 0x000f220000000a00 */
[----:B-1----:R-:W-:-:S02]  /*df60*/  IMAD R9, R4, UR4, RZ ;  /* 0x0000000404097c24 */ /* 0x002fc4000f8e02ff */
[----:B----4-:R-:W-:-:S05]  /*df70*/  @P1 IMAD.HI.U32 R2, R6, R2, RZ ;  /* 0x0000000206021227 */ /* 0x010fca00078e00ff */
[----:B------:R-:W-:Y:S02]  /*df80*/  @P1 SHF.R.U32.HI R7, RZ, R3, R2 ;  /* 0x00000003ff071219 */ /* 0x000fe40000011602 */
[----:B------:R-:W-:-:S03]  /*df90*/  MOV R2, 0x400 ;  /* 0x0000040000027802 */ /* 0x000fc60000000f00 */
[----:B------:R-:W-:Y:S01]  /*dfa0*/  IMAD.MOV R3, RZ, RZ, -R7 ;  /* 0x000000ffff037224 */ /* 0x000fe200078e0a07 */
[----:B---3--:R-:W-:Y:S01]  /*dfb0*/  LEA R8, R5, R2, 0x18 ;  /* 0x0000000205087211 */ /* 0x008fe200078ec0ff */
[----:B------:R2:W-:Y:S01]  /*dfc0*/  STL [R1], R7 ;  /* 0x0000000701007387 */ /* 0x0005e20000100800 */
[----:B------:R-:W-:-:S03]  /*dfd0*/  IADD3 R2, R9, 0xaf, RZ ;  /* 0x000000af09027810 */ /* 0x000fc60007ffe0ff */
[----:B------:R-:W-:Y:S01]  /*dfe0*/  VIADD R4, R8, 0x1e400 ;  /* 0x0001e40008047836 */ /* 0x000fe20000000000 */
[----:B------:R2:W-:Y:S01]  /*dff0*/  STL [R1+0x20], R9 ;  /* 0x0000200901007387 */ /* 0x0005e20000100800 */
[----:B------:R-:W-:-:S03]  /*e000*/  IMAD.HI R2, R2, 0x2e8ba2e9, RZ ;  /* 0x2e8ba2e902027827 */ /* 0x000fc600078e02ff */
[----:B------:R-:W-:Y:S01]  /*e010*/  LOP3.LUT P0, RZ, R4, 0x3ff, RZ, 0xc0, !PT ;  /* 0x000003ff04ff7812 */ /* 0x000fe2000780c0ff */
[----:B------:R-:W-:Y:S01]  /*e020*/  IMAD R4, R0, R3, R6 ;  /* 0x0000000300047224 */ /* 0x000fe200078e0206 */
[----:B------:R-:W-:Y:S01]  /*e030*/  SHF.R.U32.HI R3, RZ, 0x1f, R2 ;  /* 0x0000001fff037819 */ /* 0x000fe20000011602 */
[----:B------:R2:W-:Y:S03]  /*e040*/  STL [R1+0x8], R8 ;  /* 0x0000080801007387 */ /* 0x0005e60000100800 */
[----:B------:R-:W-:Y:S01]  /*e050*/  LEA.HI.SX32 R0, R2, R3, 0x1b ;  /* 0x0000000302007211 */ /* 0x000fe200078fdaff */
[----:B------:R2:W-:Y:S04]  /*e060*/  STL [R1+0x4], R4 ;  /* 0x0000040401007387 */ /* 0x0005e80000100800 */
        /* <DEDUP_REMOVED lines=17> */
[----:B-1----:R-:W-:Y:S05]  /*e180*/  CALL.ABS.NOINC R2 ;  /* 0x0000000002007343 */ /* 0x002fea0003c00000 */
.L_x_5669:
        /* <DEDUP_REMOVED lines=12> */
[----:B------:R-:W-:Y:S01]  /*e250*/  MOV R13, RZ ;  /* 0x000000ff000d7202 */ /* 0x000fe20000000f00 */
[----:B------:R-:W-:Y:S02]  /*e260*/  IMAD.U32 R7, RZ, RZ, UR9 ;  /* 0x00000009ff077e24 */ /* 0x000fe4000f8e00ff */
[----:B------:R-:W-:-:S02]  /*e270*/  IMAD.U32 R10, RZ, RZ, UR4 ;  /* 0x00000004ff0a7e24 */ /* 0x000fc4000f8e00ff */
[----:B------:R-:W-:Y:S02]  /*e280*/  IMAD.U32 R11, RZ, RZ, UR5 ;  /* 0x00000005ff0b7e24 */ /* 0x000fe4000f8e00ff */
[----:B------:R-:W-:Y:S02]  /*e290*/  IMAD.MOV.U32 R8, RZ, RZ, 0x70 ;  /* 0x00000070ff087424 */ /* 0x000fe400078e00ff */
[----:B-1----:R-:W-:-:S07]  /*e2a0*/  IMAD.MOV.U32 R12, RZ, RZ, 0x1 ;  /* 0x00000001ff0c7424 */ /* 0x002fce00078e00ff */
[----:B------:R-:W-:-:S07]  /*e2b0*/  LEPC R20, `(.L_x_5671) ;  /* 0x000000001014794e */ /* 0x000fce0000000000 */
[----:B--2---:R-:W-:Y:S05]  /*e2c0*/  CALL.ABS.NOINC R2 ;  /* 0x0000000002007343 */ /* 0x004fea0003c00000 */
.L_x_5671:
[----:B------:R-:W-:Y:S01]  /*e2d0*/  MOV R2, 0x0 ;  /* 0x0000000000027802 */ /* 0x000fe20000000f00 */
[----:B------:R-:W-:Y:S01]  /*e2e0*/  ULDC.64 UR6, c[0x4][0x1b8] ;  /* 0x01006e0000067ab9 */ /* 0x000fe20000000a00 */
[----:B------:R-:W-:Y:S01]  /*e2f0*/  ULDC.64 UR8, c[0x4][0x1c0] ;  /* 0x0100700000087ab9 */ /* 0x000fe20000000a00 */
[----:B------:R-:W-:Y:S01]  /*e300*/  ULDC.64 UR4, c[0x4][0xc0] ;  /* 0x0100300000047ab9 */ /* 0x000fe20000000a00 */
[----:B------:R-:W-:Y:S01]  /*e310*/  IMAD.U32 R4, RZ, RZ, UR6 ;  /* 0x00000006ff047e24 */ /* 0x000fe2000f8e00ff */
[----:B------:R-:W-:Y:S01]  /*e320*/  MOV R8, 0x70 ;  /* 0x0000007000087802 */ /* 0x000fe20000000f00 */
[----:B------:R-:W1:Y:S01]  /*e330*/  LDC.64 R2, c[0x4][R2] ;  /* 0x0100000002027b82 */ /* 0x000e620000000a00 */
[----:B------:R-:W-:Y:S02]  /*e340*/  IMAD.U32 R5, RZ, RZ, UR7 ;  /* 0x00000007ff057e24 */ /* 0x000fe4000f8e00ff */
[----:B------:R-:W-:Y:S02]  /*e350*/  IMAD.U32 R6, RZ, RZ, UR8 ;  /* 0x00000008ff067e24 */ /* 0x000fe4000f8e00ff */
[----:B------:R-:W-:-:S02]  /*e360*/  IMAD.U32 R7, RZ, RZ, UR9 ;  /* 0x00000009ff077e24 */ /* 0x000fc4000f8e00ff */
[----:B------:R-:W-:Y:S02]  /*e370*/  IMAD.U32 R10, RZ, RZ, UR4 ;  /* 0x00000004ff0a7e24 */ /* 0x000fe4000f8e00ff */
[----:B------:R-:W-:Y:S02]  /*e380*/  IMAD.U32 R11, RZ, RZ, UR5 ;  /* 0x00000005ff0b7e24 */ /* 0x000fe4000f8e00ff */
[----:B------:R-:W-:Y:S02]  /*e390*/  IMAD.MOV.U32 R12, RZ, RZ, 0x1 ;  /* 0x00000001ff0c7424 */ /* 0x000fe400078e00ff */
[----:B------:R-:W-:-:S07]  /*e3a0*/  IMAD.MOV.U32 R13, RZ, RZ, RZ ;  /* 0x000000ffff0d7224 */ /* 0x000fce00078e00ff */
[----:B------:R-:W-:-:S07]  /*e3b0*/  LEPC R20, `(.L_x_5670) ;  /* 0x000000001014794e */ /* 0x000fce0000000000 */
[----:B-1----:R-:W-:Y:S05]  /*e3c0*/  CALL.ABS.NOINC R2 ;  /* 0x0000000002007343 */ /* 0x002fea0003c00000 */
.L_x_5670:
        /* <DEDUP_REMOVED lines=24> */
[----:B------:R-:W-:-:S04]  /*e550*/  IMAD R7, R7, UR4, R4 ;  /* 0x0000000407077c24 */ /* 0x000fc8000f8e0204 */
[----:B------:R-:W-:-:S04]  /*e560*/  IMAD.SHL.U32 R7, R7, 0x80, RZ ;  /* 0x0000008007077824 */ /* 0x000fc800078e00ff */
[----:B------:R-:W-:-:S05]  /*e570*/  VOTEU.ALL UP1, P1 ;  /* 0x00000000003f7886 */ /* 0x000fca0000820000 */
[----:B------:R-:W-:-:S04]  /*e580*/  @!UP1 UIADD3 UR8, UP0, UR36, 0x270, URZ ;  /* 0x0000027024089890 */ /* 0x000fc8000ff1e03f */
[----:B------:R-:W-:-:S03]  /*e590*/  @!UP1 UIADD3.X UR9, URZ, UR37, URZ, UP0, !UPT ;  /* 0x000000253f099290 */ /* 0x000fc600087fe43f */
[----:B-1----:R-:W-:-:S09]  /*e5a0*/  VOTEU.ALL UP0, P1 ;  /* 0x00000000003f7886 */ /* 0x002fd20000800000 */
.L_x_5672:
        /* <DEDUP_REMOVED lines=15> */
.L_x_5673:
        /* <DEDUP_REMOVED lines=20> */
.L_x_5735:
[----:B------:R-:W2:Y:S01]  /*e7e0*/  LDL R8, [R1+0x14] ;  /* 0x0000140001087983 */ /* 0x000ea20000100800 */
[----:B------:R-:W-:Y:S01]  /*e7f0*/  UMOV UR4, 0xffffffff ;  /* 0xffffffff00047882 */ /* 0x000fe20000000000 */
[--C-:B------:R-:W-:Y:S01]  /*e800*/  SHF.R.S32.HI R12, RZ, 0x1f, R6.reuse ;  /* 0x0000001fff0c7819 */ /* 0x100fe20000011406 */
[----:B------:R-:W-:Y:S01]  /*e810*/  IMAD.MOV.U32 R4, RZ, RZ, R6 ;  /* 0x000000ffff047224 */ /* 0x000fe200078e0006 */
[----:B--2---:R-:W-:Y:S01]  /*e820*/  IADD3 R8, R8, -0x1, RZ ;  /* 0xffffffff08087810 */ /* 0x004fe20007ffe0ff */
[----:B------:R-:W-:Y:S06]  /*e830*/  BRA.DIV UR4, `(.L_x_5675) ;  /* 0x0000002a040c7947 */ /* 0x000fec000b800000 */
[----:B------:R-:W-:-:S13]  /*e840*/  ELECT P6, URZ, PT ;  /* 0x00000000003f782f */ /* 0x000fda00038c0000 */
.L_x_5738:
[----:B------:R-:W-:Y:S05]  /*e850*/  @!P6 BRA `(.L_x_5676) ;  /* 0x000000040010e947 */ /* 0x000fea0003800000 */
        /* <DEDUP_REMOVED lines=21> */
.L_x_5677:
[----:B------:R-:W2:Y:S01]  /*e9b0*/  S2R R9, SR_CgaCtaId ;  /* 0x0000000000097919 */ /* 0x000ea20000008800 */
[----:B------:R-:W-:-:S04]  /*e9c0*/  MOV R5, 0x400 ;  /* 0x0000040000057802 */ /* 0x000fc80000000f00 */
[----:B--2---:R-:W-:Y:S02]  /*e9d0*/  LEA R5, R9, R5, 0x18 ;  /* 0x0000000509057211 */ /* 0x004fe400078ec0ff */
[----:B------:R-:W-:-:S03]  /*e9e0*/  SHF.L.U32 R9, R17, 0x1f, RZ ;  /* 0x0000001f11097819 */ /* 0x000fc600000006ff */
[----:B------:R-:W-:-:S04]  /*e9f0*/  IMAD R5, R16, 0x8, R5 ;  /* 0x0000000810057824 */ /* 0x000fc800078e0205 */
[----:B------:R-:W2:Y:S02]  /*ea00*/  SYNCS.PHASECHK.TRANS64.TRYWAIT P1, [R5+URZ+0x34840], R9 ;  /* 0x03484009050075a7 */ /* 0x000ea4000802017f */
[----:B--2---:R-:W-:Y:S05]  /*ea10*/  @!P1 BRA `(.L_x_5678) ;  /* 0x0000002400b49947 */ /* 0x004fea0003800000 */
.L_x_5739:
[----:B------:R-:W3:Y:S01]  /*ea20*/  LDL R10, [R1+0xc] ;  /* 0x00000c00010a7983 */ /* 0x000ee20000100800 */
[----:B------:R-:W4:Y:S02]  /*ea30*/  S2R R11, SR_TID.X ;  /* 0x00000000000b7919 */ /* 0x000f240000002100 */
[----:B----4-:R-:W-:-:S13]  /*ea40*/  LOP3.LUT P1, RZ, R11, 0x7f, RZ, 0xc0, !PT ;  /* 0x0000007f0bff7812 */ /* 0x010fda000782c0ff */
[----:B--2---:R-:W-:-:S04]  /*ea50*/  @!P1 MOV R9, 0xb000 ;  /* 0x0000b00000099802 */ /* 0x004fc80000000f00 */
[----:B------:R3:W-:Y:S02]  /*ea60*/  @!P1 SYNCS.ARRIVE.TRANS64 RZ, [R5+URZ+0x34830], R9 ;  /* 0x0348300905ff99a7 */ /* 0x0007e4000800003f */
[----:B---3--:R-:W-:-:S04]  /*ea70*/  PRMT R9, R10, 0x9910, RZ ;  /* 0x000099100a097816 */ /* 0x008fc800000000ff */
[----:B------:R-:W-:-:S13]  /*ea80*/  ISETP.NE.AND P1, PT, R9, 0x2, PT ;  /* 0x000000020900780c */ /* 0x000fda0003f25270 */
[----:B------:R-:W-:Y:S05]  /*ea90*/  @P1 BRA `(.L_x_5679) ;  /* 0x0000000000041947 */ /* 0x000fea0003800000 */
[----:B------:R-:W-:Y:S01]  /*eaa0*/  BPT.TRAP 0x1 ;  /* 0x000000040000795c */ /* 0x000fe20000300000 */
.L_x_5679:
[----:B------:R-:W-:-:S13]  /*eab0*/  ISETP.NE.AND P1, PT, R19, RZ, PT ;  /* 0x000000ff1300720c */ /* 0x000fda0003f25270 */
[----:B------:R-:W-:Y:S05]  /*eac0*/  @P1 BRA `(.L_x_5680) ;  /* 0x0000000000041947 */ /* 0x000fea0003800000 */
[----:B------:R-:W-:Y:S01]  /*ead0*/  BPT.TRAP 0x1 ;  /* 0x000000040000795c */ /* 0x000fe20000300000 */
.L_x_5680:
        /* <DEDUP_REMOVED lines=12> */
[----:B------:R-:W-:-:S04]  /*eba0*/  UMOV UR15, 0x40 ;  /* 0x00000040000f7882 */ /* 0x000fc80000000000 */
        /* <DEDUP_REMOVED lines=8> */
[----:B------:R-:W-:-:S03]  /*ec30*/  UIADD3 UR14, UR6, 0x23c00, URZ ;  /* 0x00023c00060e7890 */ /* 0x000fc6000fffe03f */
[----:B------:R-:W-:-:S04]  /*ec40*/  UMOV UR6, 0x0 ;  /* 0x0000000000067882 */ /* 0x000fc80000000000 */
[----:B------:R2:W-:Y:S02]  /*ec50*/  UTMALDG.4D.MULTICAST [UR8], [UR4], UR16, desc[UR6] ;  /* 0x00000608040073b4 */ /* 0x0005e40008019810 */
[----:B--2---:R-:W-:Y:S01]  /*ec60*/  UMOV UR8, UR14 ;  /* 0x0000000e00087c82 */ /* 0x004fe20008000000 */
[----:B------:R-:W-:Y:S02]  /*ec70*/  UMOV UR10, UR15 ;  /* 0x0000000f000a7c82 */ /* 0x000fe40008000000 */
[----:B------:R2:W-:Y:S02]  /*ec80*/  UTMALDG.4D.MULTICAST [UR8], [UR4], UR16, desc[UR6] ;  /* 0x00000608040073b4 */ /* 0x0005e40008019810 */
[----:B--2---:R-:W-:Y:S01]  /*ec90*/  NOP ;  /* 0x0000000000007918 */ /* 0x004fe20000000000 */
.L_x_5676:
        /* <DEDUP_REMOVED lines=8> */
[C---:B------:R-:W-:Y:S01]  /*ed20*/  @P1 R2UR UR11, R7.reuse ;  /* 0x00000000070b12ca */ /* 0x040fe200000e0000 */
[----:B------:R-:W-:Y:S01]  /*ed30*/  UIADD3 UR4, UP0, UR36, 0x270, URZ ;  /* 0x0000027024047890 */ /* 0x000fe2000ff1e03f */
[----:B------:R-:W-:-:S03]  /*ed40*/  @P1 R2UR UR19, R7 ;  /* 0x00000000071312ca */ /* 0x000fc600000e0000 */
[----:B------:R-:W-:Y:S01]  /*ed50*/  UIADD3.X UR5, URZ, UR37, URZ, UP0, !UPT ;  /* 0x000000253f057290 */ /* 0x000fe200087fe43f */
[----:B-1----:R-:W-:-:S04]  /*ed60*/  LEA R10, R11, R10, 0x18 ;  /* 0x0000000a0b0a7211 */ /* 0x002fc800078ec0ff */
[----:B------:R-:W-:Y:S01]  /*ed70*/  R2UR UR16, R10 ;  /* 0x000000000a1072ca */ /* 0x000fe200000e0000 */
[----:B------:R-:W-:Y:S01]  /*ed80*/  @P1 IMAD.MOV.U32 R6, RZ, RZ, 0x8000 ;  /* 0x00008000ff061424 */ /* 0x000fe200078e00ff */
[----:B------:R-:W-:Y:S11]  /*ed90*/  BAR.SYNC.DEFER_BLOCKING 0x8, 0x120 ;  /* 0x0204800000007b1d */ /* 0x000ff60000010000 */
        /* <DEDUP_REMOVED lines=14> */
[C---:B---3--:R-:W-:Y:S02]  /*ee80*/  @P1 R2UR UR12, R14.reuse ;  /* 0x000000000e0c12ca */ /* 0x048fe400000e0000 */
[----:B------:R-:W-:Y:S02]  /*ee90*/  @P1 R2UR UR20, R14 ;  /* 0x000000000e1412ca */ /* 0x000fe400000e0000 */
[----:B----4-:R-:W-:-:S04]  /*eea0*/  LOP3.LUT R6, R13, 0x1, RZ, 0xc, !PT ;  /* 0x000000010d067812 */ /* 0x010fc800078e0cff */
[----:B------:R-:W-:-:S05]  /*eeb0*/  SHF.L.U32 R6, R6, 0x1f, RZ ;  /* 0x0000001f06067819 */ /* 0x000fca00000006ff */
[----:B------:R1:W-:Y:S02]  /*eec0*/  UTMALDG.4D [UR8], [UR4], desc[UR6] ;  /* 0x00000608040075b4 */ /* 0x0003e40008019000 */
[----:B------:R1:W-:Y:S01]  /*eed0*/  UTMALDG.4D [UR16], [UR4], desc[UR14] ;  /* 0x00000e10040075b4 */ /* 0x0003e20008019000 */
[----:B------:R-:W2:Y:S01]  /*eee0*/  SYNCS.PHASECHK.TRANS64.TRYWAIT P1, [R10+URZ+0x34820], R6 ;  /* 0x034820060a0075a7 */ /* 0x000ea2000802017f */
[----:B-----5:R-:W-:Y:S01]  /*eef0*/  ISETP.GE.AND P2, PT, R9, 0xb1, PT ;  /* 0x000000b10900780c */ /* 0x020fe20003f46270 */
[----:B-12---:R-:W-:-:S12]  /*ef00*/  @!P1 BRA `(.L_x_5682) ;  /* 0x00000020008c9947 */ /* 0x006fd80003800000 */
.L_x_5740:
[----:B------:R-:W-:Y:S05]  /*ef10*/  BSYNC B0 ;  /* 0x0000000000007941 */ /* 0x000fea0003800000 */
.L_x_5681:
        /* <DEDUP_REMOVED lines=38> */
.L_x_5687:
[----:B-1----:R-:W1:Y:S01]  /*f180*/  S2R R3, SR_CgaCtaId ;  /* 0x0000000000037919 */ /* 0x002e620000008800 */
[----:B------:R-:W-:-:S04]  /*f190*/  MOV R2, 0x400 ;  /* 0x0000040000027802 */ /* 0x000fc80000000f00 */
[----:B-1----:R-:W-:Y:S02]  /*f1a0*/  LEA R2, R3, R2, 0x18 ;  /* 0x0000000203027211 */ /* 0x002fe400078ec0ff */
[----:B------:R-:W-:Y:S02]  /*f1b0*/  SHF.L.U32 R3, R13, 0x1f, RZ ;  /* 0x0000001f0d037819 */ /* 0x000fe400000006ff */
[----:B------:R-:W-:-:S04]  /*f1c0*/  LEA R2, R9, R2, 0x3 ;  /* 0x0000000209027211 */ /* 0x000fc800078e18ff */
[----:B------:R-:W1:Y:S02]  /*f1d0*/  SYNCS.PHASECHK.TRANS64.TRYWAIT P1, [R2+URZ+0x34840], R3 ;  /* 0x03484003020075a7 */ /* 0x000e64000802017f */
[----:B-1----:R-:W-:Y:S05]  /*f1e0*/  @!P1 BRA `(.L_x_5688) ;  /* 0x0000001c00f49947 */ /* 0x002fea0003800000 */
.L_x_5741:
[----:B------:R-:W2:Y:S01]  /*f1f0*/  LDL R10, [R1+0xc] ;  /* 0x00000c00010a7983 */ /* 0x000ea20000100800 */
[----:B------:R-:W3:Y:S02]  /*f200*/  S2R R11, SR_TID.X ;  /* 0x00000000000b7919 */ /* 0x000ee40000002100 */
[----:B---3--:R-:W-:-:S13]  /*f210*/  LOP3.LUT P1, RZ, R11, 0x7f, RZ, 0xc0, !PT ;  /* 0x0000007f0bff7812 */ /* 0x008fda000782c0ff */
[----:B-1----:R-:W-:-:S04]  /*f220*/  @!P1 IMAD.MOV.U32 R3, RZ, RZ, 0xb000 ;  /* 0x0000b000ff039424 */ /* 0x002fc800078e00ff */
[----:B------:R2:W-:Y:S02]  /*f230*/  @!P1 SYNCS.ARRIVE.TRANS64 RZ, [R2+URZ+0x34830], R3 ;  /* 0x0348300302ff99a7 */ /* 0x0005e4000800003f */
[----:B--2---:R-:W-:-:S04]  /*f240*/  PRMT R3, R10, 0x9910, RZ ;  /* 0x000099100a037816 */ /* 0x004fc800000000ff */
[----:B------:R-:W-:-:S13]  /*f250*/  ISETP.NE.AND P2, PT, R3, 0x2, PT ;  /* 0x000000020300780c */ /* 0x000fda0003f45270 */
[----:B------:R-:W-:Y:S05]  /*f260*/  @P2 BRA `(.L_x_5689) ;  /* 0x0000000000042947 */ /* 0x000fea0003800000 */
[----:B------:R-:W-:Y:S01]  /*f270*/  BPT.TRAP 0x1 ;  /* 0x000000040000795c */ /* 0x000fe20000300000 */
.L_x_5689:
[----:B------:R-:W-:-:S13]  /*f280*/  ISETP.NE.AND P1, PT, R19, RZ, PT ;  /* 0x000000ff1300720c */ /* 0x000fda0003f25270 */
[----:B------:R-:W-:Y:S05]  /*f290*/  @P1 BRA `(.L_x_5690) ;  /* 0x0000000000041947 */ /* 0x000fea0003800000 */
[----:B------:R-:W-:Y:S01]  /*f2a0*/  BPT.TRAP 0x1 ;  /* 0x000000040000795c */ /* 0x000fe20000300000 */
.L_x_5690:
        /* <DEDUP_REMOVED lines=14> */
[----:B------:R-:W-:-:S02]  /*f390*/  SHF.L.U32 R3, R17, 0x1f, RZ ;  /* 0x0000001f11037819 */ /* 0x000fc400000006ff */
        /* <DEDUP_REMOVED lines=8> */
[----:B------:R-:W-:-:S05]  /*f420*/  UIADD3 UR15, UR8, 0x23c00, URZ ;  /* 0x00023c00080f7890 */ /* 0x000fca000fffe03f */
[----:B------:R-:W-:Y:S02]  /*f430*/  UMOV UR8, UR14 ;  /* 0x0000000e00087c82 */ /* 0x000fe40008000000 */
[----:B------:R1:W-:Y:S02]  /*f440*/  UTMALDG.4D.MULTICAST [UR8], [UR4], UR17, desc[UR6] ;  /* 0x00000608040073b4 */ /* 0x0003e40008019811 */
[----:B-1----:R-:W-:Y:S01]  /*f450*/  UMOV UR8, UR15 ;  /* 0x0000000f00087c82 */ /* 0x002fe20008000000 */
[----:B------:R-:W-:Y:S02]  /*f460*/  UMOV UR10, UR16 ;  /* 0x00000010000a7c82 */ /* 0x000fe40008000000 */
[----:B------:R1:W-:Y:S01]  /*f470*/  UTMALDG.4D.MULTICAST [UR8], [UR4], UR17, desc[UR6] ;  /* 0x00000608040073b4 */ /* 0x0003e20008019811 */
[----:B------:R-:W2:Y:S02]  /*f480*/  SYNCS.PHASECHK.TRANS64.TRYWAIT P1, [R2+URZ+0x34860], R3 ;  /* 0x03486003020075a7 */ /* 0x000ea4000802017f */
[----:B-12---:R-:W-:Y:S05]  /*f490*/  @!P1 BRA `(.L_x_5691) ;  /* 0x0000001c005c9947 */ /* 0x006fea0003800000 */
.L_x_5742:
[----:B------:R-:W2:Y:S02]  /*f4a0*/  S2R R10, SR_TID.X ;  /* 0x00000000000a7919 */ /* 0x000ea40000002100 */
[----:B--2---:R-:W-:-:S13]  /*f4b0*/  LOP3.LUT P1, RZ, R10, 0x7f, RZ, 0xc0, !PT ;  /* 0x0000007f0aff7812 */ /* 0x004fda000782c0ff */
[----:B-1----:R-:W-:-:S04]  /*f4c0*/  @!P1 IMAD.MOV.U32 R3, RZ, RZ, 0xb000 ;  /* 0x0000b000ff039424 */ /* 0x002fc800078e00ff */
[----:B------:R1:W-:Y:S01]  /*f4d0*/  @!P1 SYNCS.ARRIVE.TRANS64 RZ, [R2+URZ+0x34850], R3 ;  /* 0x0348500302ff99a7 */ /* 0x0003e2000800003f */
[----:B------:R-:W-:Y:S05]  /*f4e0*/  @P2 BRA `(.L_x_5692) ;  /* 0x0000000000042947 */ /* 0x000fea0003800000 */
[----:B------:R-:W-:Y:S01]  /*f4f0*/  BPT.TRAP 0x1 ;  /* 0x000000040000795c */ /* 0x000fe20000300000 */
.L_x_5692:
[----:B------:R-:W-:-:S13]  /*f500*/  ISETP.NE.AND P1, PT, R19, RZ, PT ;  /* 0x000000ff1300720c */ /* 0x000fda0003f25270 */
[----:B------:R-:W-:Y:S05]  /*f510*/  @P1 BRA `(.L_x_5693) ;  /* 0x0000000000041947 */ /* 0x000fea0003800000 */
[----:B------:R-:W-:Y:S01]  /*f520*/  BPT.TRAP 0x1 ;  /* 0x000000040000795c */ /* 0x000fe20000300000 */
.L_x_5693:
        /* <DEDUP_REMOVED lines=19> */
[----:B--2---:R-:W-:-:S05]  /*f660*/  LEA R10, R11, R10, 0x18 ;  /* 0x0000000a0b0a7211 */ /* 0x004fca00078ec0ff */
[----:B------:R-:W-:-:S05]  /*f670*/  IMAD R3, R3, 0x2, R10 ;  /* 0x0000000203037824 */ /* 0x000fca00078e020a */
[----:B------:R-:W-:-:S13]  /*f680*/  R2UR UR14, R3 ;  /* 0x00000000030e72ca */ /* 0x000fda00000e0000 */
[----:B------:R-:W-:Y:S02]  /*f690*/  UIADD3 UR8, UR14, 0x400, URZ ;  /* 0x000004000e087890 */ /* 0x000fe4000fffe03f */
[----:B------:R-:W-:-:S07]  /*f6a0*/  UIADD3 UR14, UR14, 0x5c00, URZ ;  /* 0x00005c000e0e7890 */ /* 0x000fce000fffe03f */
[----:B------:R1:W-:Y:S02]  /*f6b0*/  UTMALDG.4D.MULTICAST [UR8], [UR4], UR16, desc[UR6] ;  /* 0x00000608040073b4 */ /* 0x0003e40008019810 */
[----:B-1----:R-:W-:Y:S01]  /*f6c0*/  UMOV UR8, UR14 ;  /* 0x0000000e00087c82 */ /* 0x002fe20008000000 */
[----:B------:R-:W-:Y:S02]  /*f6d0*/  UMOV UR10, UR15 ;  /* 0x0000000f000a7c82 */ /* 0x000fe40008000000 */
[----:B------:R1:W-:Y:S02]  /*f6e0*/  UTMALDG.4D.MULTICAST [UR8], [UR4], UR16, desc[UR6] ;  /* 0x00000608040073b4 */ /* 0x0003e40008019810 */
[----:B-1----:R-:W-:Y:S01]  /*f6f0*/  NOP ;  /* 0x0000000000007918 */ /* 0x002fe20000000000 */
.L_x_5686:
[----:B------:R-:W-:Y:S05]  /*f700*/  BSYNC B0 ;  /* 0x0000000000007941 */ /* 0x000fea0003800000 */
.L_x_5685:
[----:B------:R-:W2:Y:S01]  /*f710*/  LDL.LU R2, [R1+0x14] ;  /* 0x0000140001027983 */ /* 0x000ea20000300800 */
[----:B------:R-:W-:Y:S02]  /*f720*/  IMAD.MOV.U32 R16, RZ, RZ, R9 ;  /* 0x000000ffff107224 */ /* 0x000fe400078e0009 */
[----:B------:R-:W-:Y:S02]  /*f730*/  IMAD.MOV.U32 R17, RZ, RZ, R13 ;  /* 0x000000ffff117224 */ /* 0x000fe400078e000d */
[----:B--2---:R-:W-:-:S07]  /*f740*/  VIADD R6, R2, 0xfffffffd ;  /* 0xfffffffd02067836 */ /* 0x004fce0000000000 */
.L_x_5684:
[----:B------:R-:W-:Y:S01]  /*f750*/  IMAD.MOV R3, RZ, RZ, -R14 ;  /* 0x000000ffff037224 */ /* 0x000fe200078e0a0e */
[----:B------:R-:W-:Y:S04]  /*f760*/  BSSY B0, `(.L_x_5683) ;  /* 0x00000f1000007945 */ /* 0x000fe80003800000 */
[----:B------:R-:W-:-:S13]  /*f770*/  ISETP.NE.AND P1, PT, R8, R3, PT ;  /* 0x000000030800720c */ /* 0x000fda0003f25270 */
[----:B------:R-:W-:Y:S05]  /*f780*/  @!P1 BRA `(.L_x_5694) ;  /* 0x0000000c00b89947 */ /* 0x000fea0003800000 */
[----:B------:R-:W-:-:S07]  /*f790*/  IMAD.MOV.U32 R8, RZ, RZ, R5 ;  /* 0x000000ffff087224 */ /* 0x000fce00078e0005 */
.L_x_5713:
[----:B------:R-:W-:Y:S01]  /*f7a0*/  VIADD R7, R16, 0x1 ;  /* 0x0000000110077836 */ /* 0x000fe20000000000 */
[----:B------:R-:W-:Y:S04]  /*f7b0*/  BSSY B1, `(.L_x_5695) ;  /* 0x0000073000017945 */ /* 0x000fe80003800000 */
[----:B------:R-:W-:-:S04]  /*f7c0*/  ISETP.NE.AND P1, PT, R7, 0x2, PT ;  /* 0x000000020700780c */ /* 0x000fc80003f25270 */
[----:B-1----:R-:W-:Y:S02]  /*f7d0*/  SEL R10, RZ, 0x1, P1 ;  /* 0x00000001ff0a7807 */ /* 0x002fe40000800000 */
        /* <DEDUP_REMOVED lines=24> */
.L_x_5697:
[----:B------:R-:W2:Y:S01]  /*f960*/  S2R R3, SR_CgaCtaId ;  /* 0x0000000000037919 */ /* 0x000ea20000008800 */
[----:B------:R-:W-:-:S04]  /*f970*/  MOV R2, 0x400 ;  /* 0x0000040000027802 */ /* 0x000fc80000000f00 */
[----:B--2---:R-:W-:Y:S02]  /*f980*/  LEA R2, R3, R2, 0x18 ;  /* 0x0000000203027211 */ /* 0x004fe400078ec0ff */
[----:B------:R-:W-:-:S03]  /*f990*/  SHF.L.U32 R3, R10, 0x1f, RZ ;  /* 0x0000001f0a037819 */ /* 0x000fc600000006ff */
[----:B------:R-:W-:-:S04]  /*f9a0*/  IMAD R2, R7, 0x8, R2 ;  /* 0x0000000807027824 */ /* 0x000fc800078e0202 */
[----:B------:R-:W2:Y:S02]  /*f9b0*/  SYNCS.PHASECHK.TRANS64.TRYWAIT P1, [R2+URZ+0x34840], R3 ;  /* 0x03484003020075a7 */ /* 0x000ea4000802017f */
[----:B--2---:R-:W-:Y:S05]  /*f9c0*/  @!P1 BRA `(.L_x_5698) ;  /* 0x0000001800249947 */ /* 0x004fea0003800000 */
.L_x_5743:
        /* <DEDUP_REMOVED lines=9> */
.L_x_5699:
[----:B------:R-:W-:-:S13]  /*fa60*/  ISETP.NE.AND P1, PT, R19, RZ, PT ;  /* 0x000000ff1300720c */ /* 0x000fda0003f25270 */
[----:B------:R-:W-:Y:S05]  /*fa70*/  @P1 BRA `(.L_x_5700) ;  /* 0x0000000000041947 */ /* 0x000fea0003800000 */
[----:B------:R-:W-:Y:S01]  /*fa80*/  BPT.TRAP 0x1 ;  /* 0x000000040000795c */ /* 0x000fe20000300000 */
.L_x_5700:
        /* <DEDUP_REMOVED lines=31> */
.L_x_5744:
[----:B------:R-:W2:Y:S02]  /*fc80*/  S2R R3, SR_TID.X ;  /* 0x0000000000037919 */ /* 0x000ea40000002100 */
[----:B--2---:R-:W-:-:S13]  /*fc90*/  LOP3.LUT P1, RZ, R3, 0x7f, RZ, 0xc0, !PT ;  /* 0x0000007f03ff7812 */ /* 0x004fda000782c0ff */
[----:B------:R-:W-:-:S04]  /*fca0*/  @!P1 IMAD.MOV.U32 R3, RZ, RZ, 0xb000 ;  /* 0x0000b000ff039424 */ /* 0x000fc800078e00ff */
[----:B------:R2:W-:Y:S01]  /*fcb0*/  @!P1 SYNCS.ARRIVE.TRANS64 RZ, [R2+URZ+0x34850], R3 ;  /* 0x0348500302ff99a7 */ /* 0x0005e2000800003f */
[----:B------:R-:W-:Y:S05]  /*fcc0*/  @P2 BRA `(.L_x_5702) ;  /* 0x0000000000042947 */ /* 0x000fea0003800000 */
[----:B------:R-:W-:Y:S01]  /*fcd0*/  BPT.TRAP 0x1 ;  /* 0x000000040000795c */ /* 0x000fe20000300000 */
.L_x_5702:
[----:B------:R-:W-:-:S13]  /*fce0*/  ISETP.NE.AND P1, PT, R19, RZ, PT ;  /* 0x000000ff1300720c */ /* 0x000fda0003f25270 */
[----:B------:R-:W-:Y:S05]  /*fcf0*/  @P1 BRA `(.L_x_5703) ;  /* 0x0000000000041947 */ /* 0x000fea0003800000 */
[----:B------:R-:W-:Y:S01]  /*fd00*/  BPT.TRAP 0x1 ;  /* 0x000000040000795c */ /* 0x000fe20000300000 */
.L_x_5703:
        /* <DEDUP_REMOVED lines=13> */
[----:B------:R-:W-:-:S02]  /*fde0*/  IMAD.MOV.U32 R18, RZ, RZ, R11 ;  /* 0x000000ffff127224 */ /* 0x000fc400078e000b */
        /* <DEDUP_REMOVED lines=15> */
.L_x_5696:
[----:B------:R-:W-:Y:S05]  /*fee0*/  BSYNC B1 ;  /* 0x0000000000017941 */ /* 0x000fea0003800000 */
.L_x_5695:
        /* <DEDUP_REMOVED lines=28> */
.L_x_5706:
[----:B------:R-:W2:Y:S01]  /*100b0*/  S2R R3, SR_CgaCtaId ;  /* 0x0000000000037919 */ /* 0x000ea20000008800 */
[----:B------:R-:W-:-:S04]  /*100c0*/  MOV R2, 0x400 ;  /* 0x0000040000027802 */ /* 0x000fc80000000f00 */
[----:B--2---:R-:W-:Y:S02]  /*100d0*/  LEA R2, R3, R2, 0x18 ;  /* 0x0000000203027211 */ /* 0x004fe400078ec0ff */
[----:B------:R-:W-:-:S03]  /*100e0*/  SHF.L.U32 R3, R17, 0x1f, RZ ;  /* 0x0000001f11037819 */ /* 0x000fc600000006ff */
[----:B------:R-:W-:-:S04]  /*100f0*/  IMAD R2, R16, 0x8, R2 ;  /* 0x0000000810027824 */ /* 0x000fc800078e0202 */
[----:B------:R-:W2:Y:S02]  /*10100*/  SYNCS.PHASECHK.TRANS64.TRYWAIT P1, [R2+URZ+0x34840], R3 ;  /* 0x03484003020075a7 */ /* 0x000ea4000802017f */
[----:B--2---:R-:W-:Y:S05]  /*10110*/  @!P1 BRA `(.L_x_5707) ;  /* 0x0000001000789947 */ /* 0x004fea0003800000 */
.L_x_5745:
[----:B-1----:R-:W3:Y:S01]  /*10120*/  LDL R9, [R1+0xc] ;  /* 0x00000c0001097983 */ /* 0x002ee20000100800 */
[----:B------:R-:W1:Y:S02]  /*10130*/  S2R R13, SR_TID.X ;  /* 0x00000000000d7919 */ /* 0x000e640000002100 */
[----:B-1----:R-:W-:-:S13]  /*10140*/  LOP3.LUT P1, RZ, R13, 0x7f, RZ, 0xc0, !PT ;  /* 0x0000007f0dff7812 */ /* 0x002fda000782c0ff */
[----:B--2---:R-:W-:-:S04]  /*10150*/  @!P1 MOV R3, 0xb000 ;  /* 0x0000b00000039802 */ /* 0x004fc80000000f00 */
[----:B------:R3:W-:Y:S02]  /*10160*/  @!P1 SYNCS.ARRIVE.TRANS64 RZ, [R2+URZ+0x34830], R3 ;  /* 0x0348300302ff99a7 */ /* 0x0007e4000800003f */
[----:B---3--:R-:W-:-:S04]  /*10170*/  PRMT R3, R9, 0x9910, RZ ;  /* 0x0000991009037816 */ /* 0x008fc800000000ff */
[----:B------:R-:W-:-:S13]  /*10180*/  ISETP.NE.AND P2, PT, R3, 0x2, PT ;  /* 0x000000020300780c */ /* 0x000fda0003f45270 */
[----:B------:R-:W-:Y:S05]  /*10190*/  @P2 BRA `(.L_x_5708) ;  /* 0x0000000000042947 */ /* 0x000fea0003800000 */
[----:B------:R-:W-:Y:S01]  /*101a0*/  BPT.TRAP 0x1 ;  /* 0x000000040000795c */ /* 0x000fe20000300000 */
.L_x_5708:
[----:B------:R-:W-:-:S13]  /*101b0*/  ISETP.NE.AND P1, PT, R19, RZ, PT ;  /* 0x000000ff1300720c */ /* 0x000fda0003f25270 */
[----:B------:R-:W-:Y:S05]  /*101c0*/  @P1 BRA `(.L_x_5709) ;  /* 0x0000000000041947 */ /* 0x000fea0003800000 */
[----:B------:R-:W-:Y:S01]  /*101d0*/  BPT.TRAP 0x1 ;  /* 0x000000040000795c */ /* 0x000fe20000300000 */
.L_x_5709:
        /* <DEDUP_REMOVED lines=31> */
.L_x_5746:
[----:B------:R-:W2:Y:S02]  /*103d0*/  S2R R3, SR_TID.X ;  /* 0x0000000000037919 */ /* 0x000ea40000002100 */
[----:B--2---:R-:W-:-:S13]  /*103e0*/  LOP3.LUT P1, RZ, R3, 0x7f, RZ, 0xc0, !PT ;  /* 0x0000007f03ff7812 */ /* 0x004fda000782c0ff */
[----:B------:R-:W-:-:S04]  /*103f0*/  @!P1 IMAD.MOV.U32 R3, RZ, RZ, 0xb000 ;  /* 0x0000b000ff039424 */ /* 0x000fc800078e00ff */
[----:B------:R2:W-:Y:S01]  /*10400*/  @!P1 SYNCS.ARRIVE.TRANS64 RZ, [R2+URZ+0x34850], R3 ;  /* 0x0348500302ff99a7 */ /* 0x0005e2000800003f */
[----:B------:R-:W-:Y:S05]  /*10410*/  @P2 BRA `(.L_x_5711) ;  /* 0x0000000000042947 */ /* 0x000fea0003800000 */
[----:B------:R-:W-:Y:S01]  /*10420*/  BPT.TRAP 0x1 ;  /* 0x000000040000795c */ /* 0x000fe20000300000 */
.L_x_5711:
[----:B------:R-:W-:-:S13]  /*10430*/  ISETP.NE.AND P1, PT, R19, RZ, PT ;  /* 0x000000ff1300720c */ /* 0x000fda0003f25270 */
[----:B------:R-:W-:Y:S05]  /*10440*/  @P1 BRA `(.L_x_5712) ;  /* 0x0000000000041947 */ /* 0x000fea0003800000 */
[----:B------:R-:W-:Y:S01]  /*10450*/  BPT.TRAP 0x1 ;  /* 0x000000040000795c */ /* 0x000fe20000300000 */
.L_x_5712:
        /* <DEDUP_REMOVED lines=23> */
[----:B------:R-:W-:-:S07]  /*105d0*/  UIADD3 UR14, UR14, 0x5c00, URZ ;  /* 0x00005c000e0e7890 */ /* 0x000fce000fffe03f */
[----:B------:R2:W-:Y:S02]  /*105e0*/  UTMALDG.4D.MULTICAST [UR8], [UR4], UR16, desc[UR6] ;  /* 0x00000608040073b4 */ /* 0x0005e40008019810 */
[----:B--2---:R-:W-:Y:S01]  /*105f0*/  UMOV UR8, UR14 ;  /* 0x0000000e00087c82 */ /* 0x004fe20008000000 */
[----:B------:R-:W-:Y:S02]  /*10600*/  UMOV UR10, UR15 ;  /* 0x0000000f000a7c82 */ /* 0x000fe40008000000 */
[----:B------:R2:W-:Y:S02]  /*10610*/  UTMALDG.4D.MULTICAST [UR8], [UR4], UR16, desc[UR6] ;  /* 0x00000608040073b4 */ /* 0x0005e40008019810 */
[----:B--2---:R-:W-:Y:S01]  /*10620*/  NOP ;  /* 0x0000000000007918 */ /* 0x004fe20000000000 */
.L_x_5705:
[----:B------:R-:W-:Y:S05]  /*10630*/  BSYNC B1 ;  /* 0x0000000000017941 */ /* 0x000fea0003800000 */
.L_x_5704:
[C---:B------:R-:W-:Y:S01]  /*10640*/  ISETP.GT.AND P1, PT, R6.reuse, 0x1, PT ;  /* 0x000000010600780c */ /* 0x040fe20003f24270 */
[----:B------:R-:W-:-:S12]  /*10650*/  VIADD R6, R6, 0xfffffffe ;  /* 0xfffffffe06067836 */ /* 0x000fd80000000000 */
[----:B------:R-:W-:Y:S05]  /*10660*/  @P1 BRA `(.L_x_5713) ;  /* 0xfffffff0004c1947 */ /* 0x000fea000383ffff */
.L_x_5694:
[----:B------:R-:W-:Y:S05]  /*10670*/  BSYNC B0 ;  /* 0x0000000000007941 */ /* 0x000fea0003800000 */
.L_x_5683:
        /* <DEDUP_REMOVED lines=9> */
.L_x_5747:
        /* <DEDUP_REMOVED lines=9> */
.L_x_5717:
[----:B------:R-:W-:-:S13]  /*107a0*/  ISETP.NE.AND P0, PT, R19, RZ, PT ;  /* 0x000000ff1300720c */ /* 0x000fda0003f05270 */
[----:B------:R-:W-:Y:S05]  /*107b0*/  @P0 BRA `(.L_x_5718) ;  /* 0x0000000000040947 */ /* 0x000fea0003800000 */
[----:B------:R-:W-:Y:S01]  /*107c0*/  BPT.TRAP 0x1 ;  /* 0x000000040000795c */ /* 0x000fe20000300000 */
.L_x_5718:
        /* <DEDUP_REMOVED lines=12> */
[----:B------:R-:W-:-:S06]  /*10890*/  UMOV UR15, 0x40 ;  /* 0x00000040000f7882 */ /* 0x000fcc0000000000 */
[----:B------:R-:W-:Y:S02]  /*108a0*/  UIMAD UR11, UR11, 0xb0, UR5 ;  /* 0x000000b00b0b78a4 */ /* 0x000fe4000f8e0205 */
[----:B------:R-:W-:Y:S02]  /*108b0*/  UIADD3 UR9, UR9, 0x34850, URZ ;  /* 0x0003485009097890 */ /* 0x000fe4000fffe03f */
[----:B------:R-:W-:Y:S01]  /*108c0*/  UIADD3.X UR5, URZ, UR37, URZ, UP0, !UPT ;  /* 0x000000253f057290 */ /* 0x000fe200087fe43f */
[----:B-1----:R-:W-:-:S05]  /*108d0*/  LEA R3, R4, R3, 0x18 ;  /* 0x0000000304037211 */ /* 0x002fca00078ec0ff */
[----:B------:R-:W-:-:S05]  /*108e0*/  IMAD R21, R21, 0x2, R3 ;  /* 0x0000000215157824 */ /* 0x000fca00078e0203 */
[----:B------:R-:W-:-:S13]  /*108f0*/  R2UR UR6, R21 ;  /* 0x00000000150672ca */ /* 0x000fda00000e0000 */
[----:B------:R-:W-:Y:S02]  /*10900*/  UIADD3 UR8, UR6, 0x400, URZ ;  /* 0x0000040006087890 */ /* 0x000fe4000fffe03f */
[----:B------:R-:W-:-:S03]  /*10910*/  UIADD3 UR14, UR6, 0x5c00, URZ ;  /* 0x00005c00060e7890 */ /* 0x000fc6000fffe03f */
[----:B------:R-:W-:-:S04]  /*10920*/  UMOV UR6, 0x0 ;  /* 0x0000000000067882 */ /* 0x000fc80000000000 */
[----:B------:R1:W-:Y:S02]  /*10930*/  UTMALDG.4D.MULTICAST [UR8], [UR4], UR16, desc[UR6] ;  /* 0x00000608040073b4 */ /* 0x0003e40008019810 */
[----:B-1----:R-:W-:Y:S01]  /*10940*/  UMOV UR8, UR14 ;  /* 0x0000000e00087c82 */ /* 0x002fe20008000000 */
[----:B------:R-:W-:Y:S02]  /*10950*/  UMOV UR10, UR15 ;  /* 0x0000000f000a7c82 */ /* 0x000fe40008000000 */
[----:B------:R2:W-:Y:S02]  /*10960*/  UTMALDG.4D.MULTICAST [UR8], [UR4], UR16, desc[UR6] ;  /* 0x00000608040073b4 */ /* 0x0005e40008019810 */
[----:B--2---:R-:W-:Y:S01]  /*10970*/  NOP ;  /* 0x0000000000007918 */ /* 0x004fe20000000000 */
.L_x_5715:
[----:B------:R-:W-:Y:S05]  /*10980*/  BSYNC B0 ;  /* 0x0000000000007941 */ /* 0x000fea0003800000 */
.L_x_5714:
[----:B------:R-:W2:Y:S01]  /*10990*/  LDL.LU R0, [R1+0x18] ;  /* 0x0000180001007983 */ /* 0x000ea20000300800 */
[----:B------:R-:W-:-:S03]  /*109a0*/  ULDC UR4, c[0x0][0xda4] ;  /* 0x0003690000047ab9 */ /* 0x000fc60000000800 */
[----:B-1----:R-:W3:Y:S01]  /*109b0*/  LDL.LU R2, [R1+0x24] ;  /* 0x0000240001027983 */ /* 0x002ee20000300800 */
        /* <DEDUP_REMOVED lines=8> */
[----:B-1----:R-:W-:-:S04]  /*10a40*/  SEL R0, RZ, 0x1, P0 ;  /* 0x00000001ff007807 */ /* 0x002fc80000000000 */
[----:B------:R-:W-:-:S05]  /*10a50*/  LOP3.LUT R17, R17, R0, RZ, 0x3c, !PT ;  /* 0x0000000011117212 */ /* 0x000fca00078e3cff */
[----:B--2---:R-:W-:Y:S05]  /*10a60*/  @!P1 BRA `(.L_x_5719) ;  /* 0xffffffd000e89947 */ /* 0x004fea000383ffff */
[----:B------:R-:W-:-:S07]  /*10a70*/  LOP3.LUT R2, R2, 0x1, RZ, 0xc, !PT ;  /* 0x0000000102027812 */ /* 0x000fce00078e0cff */
.L_x_5668:
[----:B------:R-:W1:Y:S01]  /*10a80*/  S2R R3, SR_CgaCtaId ;  /* 0x0000000000037919 */ /* 0x000e620000008800 */
[----:B------:R-:W-:Y:S01]  /*10a90*/  MOV R0, 0x400 ;  /* 0x0000040000007802 */ /* 0x000fe20000000f00 */
[----:B------:R-:W-:Y:S03]  /*10aa0*/  BSSY B0, `(.L_x_5720) ;  /* 0x0000005000007945 */ /* 0x000fe60003800000 */
[----:B-1----:R-:W-:Y:S02]  /*10ab0*/  LEA R0, R3, R0, 0x18 ;  /* 0x0000000003007211 */ /* 0x002fe400078ec0ff */
[----:B------:R-:W-:-:S04]  /*10ac0*/  SHF.L.U32 R3, R2, 0x1f, RZ ;  /* 0x0000001f02037819 */ /* 0x000fc800000006ff */
[----:B------:R-:W1:Y:S02]  /*10ad0*/  SYNCS.PHASECHK.TRANS64.TRYWAIT P0, [R0+URZ+0x34820], R3 ;  /* 0x03482003000075a7 */ /* 0x000e64000800017f */
[----:B-1----:R-:W-:Y:S05]  /*10ae0*/  @!P0 BRA `(.L_x_5721) ;  /* 0x0000000800408947 */ /* 0x002fea0003800000 */
.L_x_5748:
[----:B------:R-:W-:Y:S05]  /*10af0*/  BSYNC B0 ;  /* 0x0000000000007941 */ /* 0x000fea0003800000 */
.L_x_5720:
[----:B------:R-:W-:-:S03]  /*10b00*/  UMOV UR4, 0xffffffff ;  /* 0xffffffff00047882 */ /* 0x000fc60000000000 */
[----:B------:R-:W-:Y:S05]  /*10b10*/  BRA.DIV UR4, `(.L_x_5722) ;  /* 0x0000000a04487947 */ /* 0x000fea000b800000 */
[----:B------:R-:W2:Y:S02]  /*10b20*/  S2R R2, SR_TID.X ;  /* 0x0000000000027919 */ /* 0x000ea40000002100 */
[----:B--2---:R-:W-:-:S04]  /*10b30*/  SHF.R.U32.HI R2, RZ, 0x5, R2 ;  /* 0x00000005ff027819 */ /* 0x004fc80000011602 */
[----:B------:R-:W-:-:S05]  /*10b40*/  LOP3.LUT R2, R2, 0x3, RZ, 0xc0, !PT ;  /* 0x0000000302027812 */ /* 0x000fca00078ec0ff */
[----:B------:R2:W3:Y:S02]  /*10b50*/  SHFL.IDX PT, R14, R2, RZ, 0x1f ;  /* 0x00001fff020e7589 */ /* 0x0004e400000e0000 */
.L_x_5751:
[----:B---3--:R-:W-:Y:S01]  /*10b60*/  ISETP.NE.AND P0, PT, R14, RZ, PT ;  /* 0x000000ff0e00720c */ /* 0x008fe20003f05270 */
[----:B------:R-:W-:-:S12]  /*10b70*/  BSSY B0, `(.L_x_5723) ;  /* 0x0000024000007945 */ /* 0x000fd80003800000 */
[----:B------:R-:W-:Y:S05]  /*10b80*/  @P0 BRA `(.L_x_5724) ;  /* 0x0000000000880947 */ /* 0x000fea0003800000 */
[----:B------:R-:W-:-:S03]  /*10b90*/  UMOV UR4, 0xffffffff ;  /* 0xffffffff00047882 */ /* 0x000fc60000000000 */
[----:B------:R-:W-:Y:S05]  /*10ba0*/  BRA.DIV UR4, `(.L_x_5725) ;  /* 0x0000000a04587947 */ /* 0x000fea000b800000 */
[----:B------:R-:W-:-:S13]  /*10bb0*/  ELECT P6, URZ, PT ;  /* 0x00000000003f782f */ /* 0x000fda00038c0000 */
.L_x_5754:
[----:B------:R-:W-:Y:S05]  /*10bc0*/  @!P6 BRA `(.L_x_5724) ;  /* 0x000000000078e947 */ /* 0x000fea0003800000 */
[----:B--2---:R-:W2:Y:S02]  /*10bd0*/  LDL.LU R2, [R1+0x1c] ;  /* 0x00001c0001027983 */ /* 0x004ea40000300800 */
[----:B--2---:R-:W-:-:S04]  /*10be0*/  LOP3.LUT R2, R2, 0x2, RZ, 0xfc, !PT ;  /* 0x0000000202027812 */ /* 0x004fc800078efcff */
[----:B------:R-:W-:-:S13]  /*10bf0*/  ISETP.NE.AND P2, PT, R2, 0x3, PT ;  /* 0x000000030200780c */ /* 0x000fda0003f45270 */
[----:B------:R-:W-:Y:S05]  /*10c00*/  @!P2 BRA `(.L_x_5726) ;  /* 0x000000000004a947 */ /* 0x000fea0003800000 */
[----:B------:R-:W-:Y:S01]  /*10c10*/  BPT.TRAP 0x1 ;  /* 0x000000040000795c */ /* 0x000fe20000300000 */
.L_x_5726:
        /* <DEDUP_REMOVED lines=12> */
.L_x_5755:
[----:B------:R-:W2:Y:S02]  /*10ce0*/  SYNCS.PHASECHK.TRANS64.TRYWAIT P0, [R3+URZ], R2 ;  /* 0x00000002030075a7 */ /* 0x000ea4000800017f */
[----:B--2---:R-:W-:Y:S05]  /*10cf0*/  @!P0 BRA `(.L_x_5728) ;  /* 0x0000000800388947 */ /* 0x004fea0003800000 */
.L_x_5756:
[----:B------:R-:W-:Y:S05]  /*10d00*/  @!P2 BRA `(.L_x_5729) ;  /* 0x000000000004a947 */ /* 0x000fea0003800000 */
[----:B------:R-:W-:Y:S01]  /*10d10*/  BPT.TRAP 0x1 ;  /* 0x000000040000795c */ /* 0x000fe20000300000 */
.L_x_5729:
[----:B--2---:R-:W-:-:S05]  /*10d20*/  IADD3 R3, R0, 0x34860, RZ ;  /* 0x0003486000037810 */ /* 0x004fca0007ffe0ff */
[----:B------:R-:W-:-:S04]  /*10d30*/  IMAD R16, R16, 0x8, R3 ;  /* 0x0000000810107824 */ /* 0x000fc800078e0203 */
[----:B------:R-:W2:Y:S02]  /*10d40*/  SYNCS.PHASECHK.TRANS64.TRYWAIT P0, [R16+URZ], R5 ;  /* 0x00000005100075a7 */ /* 0x000ea4000800017f */
[----:B--2---:R-:W-:Y:S05]  /*10d50*/  @!P0 BRA `(.L_x_5730) ;  /* 0x0000000800348947 */ /* 0x004fea0003800000 */
.L_x_5757:
[----:B------:R-:W-:-:S07]  /*10d60*/  IMAD R3, R4, 0x8, R3 ;  /* 0x0000000804037824 */ /* 0x000fce00078e0203 */
.L_x_5731:
[----:B---3--:R3:W4:Y:S02]  /*10d70*/  SYNCS.PHASECHK.TRANS64.TRYWAIT P0, [R3+URZ], R2 ;  /* 0x00000002030075a7 */ /* 0x008724000800017f */
[----:B----4-:R-:W-:Y:S05]  /*10d80*/  @!P0 NANOSLEEP.SYNCS 0x989680 ;  /* 0x009896800000895d */ /* 0x010fea0003900000 */
[----:B------:R-:W4:Y:S02]  /*10d90*/  @!P0 SYNCS.PHASECHK.TRANS64 P0, [R3+URZ], R2 ;  /* 0x00000002030085a7 */ /* 0x000f24000800007f */
[----:B----4-:R-:W-:Y:S05]  /*10da0*/  @!P0 BRA `(.L_x_5731) ;  /* 0xfffffffc00f08947 */ /* 0x010fea000383ffff */
.L_x_5724:
[----:B------:R-:W-:Y:S05]  /*10db0*/  BSYNC B0 ;  /* 0x0000000000007941 */ /* 0x000fea0003800000 */
.L_x_5723:
[----:B------:R-:W-:Y:S05]  /*10dc0*/  EXIT ;  /* 0x000000000000794d */ /* 0x000fea0003800000 */
.L_x_5642:
[----:B-1----:R-:W-:-:S04]  /*10dd0*/  IMAD.U32 R3, RZ, RZ, UR39 ;  /* 0x00000027ff037e24 */ /* 0x002fc8000f8e00ff */
[----:B------:R1:W2:Y:S03]  /*10de0*/  SYNCS.PHASECHK.TRANS64.TRYWAIT P1, [R3+URZ+0x34800], R0 ;  /* 0x03480000030075a7 */ /* 0x0002a6000802017f */
[----:B--2---:R-:W-:Y:S05]  /*10df0*/  @!P1 NANOSLEEP.SYNCS 0x989680 ;  /* 0x009896800000995d */ /* 0x004fea0003900000 */
[----:B------:R-:W2:Y:S02]  /*10e00*/  @!P1 SYNCS.PHASECHK.TRANS64 P1, [R3+URZ+0x34800], R0 ;  /* 0x03480000030095a7 */ /* 0x000ea4000802007f */
[----:B--2---:R-:W-:Y:S05]  /*10e10*/  @!P1 BRA `(.L_x_5642) ;  /* 0xfffffffc00ec9947 */ /* 0x004fea000383ffff */
[----:B------:R-:W-:Y:S05]  /*10e20*/  BRA `(.L_x_5732) ;  /* 0xffffff0800247947 */ /* 0x000fea000383ffff */
.L_x_5646:
[----:B--2---:R2:W3:Y:S02]  /*10e30*/  SYNCS.PHASECHK.TRANS64.TRYWAIT P1, [R10+URZ+0x34830], R3 ;  /* 0x034830030a0075a7 */ /* 0x0044e4000802017f */
[----:B---3--:R-:W-:Y:S05]  /*10e40*/  @!P1 NANOSLEEP.SYNCS 0x989680 ;  /* 0x009896800000995d */ /* 0x008fea0003900000 */
[----:B------:R-:W3:Y:S02]  /*10e50*/  @!P1 SYNCS.PHASECHK.TRANS64 P1, [R10+URZ+0x34830], R3 ;  /* 0x034830030a0095a7 */ /* 0x000ee4000802007f */
[----:B---3--:R-:W-:Y:S05]  /*10e60*/  @!P1 BRA `(.L_x_5646) ;  /* 0xfffffffc00f09947 */ /* 0x008fea000383ffff */
[----:B------:R-:W-:Y:S05]  /*10e70*/  BRA `(.L_x_5645) ;  /* 0xffffff0800407947 */ /* 0x000fea000383ffff */
.L_x_5652:
[----:B--2---:R-:W-:-:S04]  /*10e80*/  IMAD.U32 R20, RZ, RZ, UR6 ;  /* 0x00000006ff147e24 */ /* 0x004fc8000f8e00ff */
[----:B------:R2:W3:Y:S03]  /*10e90*/  SYNCS.PHASECHK.TRANS64.TRYWAIT P1, [R20+URZ+0x34830], R15 ;  /* 0x0348300f140075a7 */ /* 0x0004e6000802017f */
[----:B---3--:R-:W-:Y:S05]  /*10ea0*/  @!P1 NANOSLEEP.SYNCS 0x989680 ;  /* 0x009896800000995d */ /* 0x008fea0003900000 */
[----:B------:R-:W3:Y:S02]  /*10eb0*/  @!P1 SYNCS.PHASECHK.TRANS64 P1, [R20+URZ+0x34830], R15 ;  /* 0x0348300f140095a7 */ /* 0x000ee4000802007f */
[----:B---3--:R-:W-:Y:S05]  /*10ec0*/  @!P1 BRA `(.L_x_5652) ;  /* 0xfffffffc00ec9947 */ /* 0x008fea000383ffff */
[----:B------:R-:W-:Y:S05]  /*10ed0*/  BRA `(.L_x_5649) ;  /* 0xffffff6000747947 */ /* 0x000fea000383ffff */
.L_x_5656:
[----:B--2---:R-:W-:-:S04]  /*10ee0*/  IMAD.U32 R20, RZ, RZ, UR6 ;  /* 0x00000006ff147e24 */ /* 0x004fc8000f8e00ff */
[----:B------:R2:W3:Y:S03]  /*10ef0*/  SYNCS.PHASECHK.TRANS64.TRYWAIT P1, [R20+URZ+0x34850], R15 ;  /* 0x0348500f140075a7 */ /* 0x0004e6000802017f */
[----:B---3--:R-:W-:Y:S05]  /*10f00*/  @!P1 NANOSLEEP.SYNCS 0x989680 ;  /* 0x009896800000995d */ /* 0x008fea0003900000 */
[----:B------:R-:W3:Y:S02]  /*10f10*/  @!P1 SYNCS.PHASECHK.TRANS64 P1, [R20+URZ+0x34850], R15 ;  /* 0x0348500f140095a7 */ /* 0x000ee4000802007f */
[----:B---3--:R-:W-:Y:S05]  /*10f20*/  @!P1 BRA `(.L_x_5656) ;  /* 0xfffffffc00ec9947 */ /* 0x008fea000383ffff */
[----:B------:R-:W-:Y:S05]  /*10f30*/  BRA `(.L_x_5653) ;  /* 0xffffff88003c7947 */ /* 0x000fea000383ffff */
.L_x_5663:
[----:B--2---:R-:W-:-:S04]  /*10f40*/  MOV R3, UR5 ;  /* 0x0000000500037c02 */ /* 0x004fc80008000f00 */
[----:B------:R2:W3:Y:S03]  /*10f50*/  SYNCS.PHASECHK.TRANS64.TRYWAIT P1, [R3+URZ+0x34850], R0 ;  /* 0x03485000030075a7 */ /* 0x0004e6000802017f */
[----:B---3--:R-:W-:Y:S05]  /*10f60*/  @!P1 NANOSLEEP.SYNCS 0x989680 ;  /* 0x009896800000995d */ /* 0x008fea0003900000 */
[----:B------:R-:W3:Y:S02]  /*10f70*/  @!P1 SYNCS.PHASECHK.TRANS64 P1, [R3+URZ+0x34850], R0 ;  /* 0x03485000030095a7 */ /* 0x000ee4000802007f */
[----:B---3--:R-:W-:Y:S05]  /*10f80*/  @!P1 BRA `(.L_x_5663) ;  /* 0xfffffffc00ec9947 */ /* 0x008fea000383ffff */
[----:B------:R-:W-:Y:S05]  /*10f90*/  BRA `(.L_x_5662) ;  /* 0xffffffb400f07947 */ /* 0x000fea000383ffff */
.L_x_5674:
        /* <DEDUP_REMOVED lines=11> */
.L_x_5734:
[----:B------:R-:W-:Y:S05]  /*11050*/  BSYNC B0 ;  /* 0x0000000000007941 */ /* 0x000fea0003800000 */
.L_x_5733:
[----:B------:R-:W-:Y:S05]  /*11060*/  BRA `(.L_x_5735) ;  /* 0xffffffd400dc7947 */ /* 0x000fea000383ffff */
.L_x_5675:
[----:B------:R-:W-:Y:S01]  /*11070*/  BSSY B0, `(.L_x_5736) ;  /* 0x0000006000007945 */ /* 0x000fe20003800000 */
[----:B------:R-:W-:-:S07]  /*11080*/  IMAD.MOV.U32 R15, RZ, RZ, -0x1 ;  /* 0xffffffffff0f7424 */ /* 0x000fce00078e00ff */
[----:B------:R-:W-:Y:S05]  /*11090*/  WARPSYNC.COLLECTIVE R15, `(.L_x_5737) ;  /* 0x000000000f0c7348 */ /* 0x000fea0003c00000 */
[----:B------:R-:W-:Y:S02]  /*110a0*/  ELECT P6, UR62, PT ;  /* 0x00000000003e782f */ /* 0x000fe400038c0000 */
[----:B------:R-:W-:Y:S01]  /*110b0*/  MOV R14, UR62 ;  /* 0x0000003e000e7c02 */ /* 0x000fe20008000f00 */
[----:B------:R-:W-:Y:S10]  /*110c0*/  ENDCOLLECTIVE ;  /* 0x000000000000791b */ /* 0x000ff40003800000 */
.L_x_5737:
[----:B------:R-:W-:Y:S05]  /*110d0*/  BSYNC B0 ;  /* 0x0000000000007941 */ /* 0x000fea0003800000 */
.L_x_5736:
[----:B------:R-:W-:Y:S05]  /*110e0*/  BRA `(.L_x_5738) ;  /* 0xffffffd400d87947 */ /* 0x000fea000383ffff */
.L_x_5678:
[----:B--2---:R2:W3:Y:S02]  /*110f0*/  SYNCS.PHASECHK.TRANS64.TRYWAIT P1, [R5+URZ+0x34840], R9 ;  /* 0x03484009050075a7 */ /* 0x0044e4000802017f */
[----:B---3--:R-:W-:Y:S05]  /*11100*/  @!P1 NANOSLEEP.SYNCS 0x989680 ;  /* 0x009896800000995d */ /* 0x008fea0003900000 */
[----:B------:R-:W3:Y:S02]  /*11110*/  @!P1 SYNCS.PHASECHK.TRANS64 P1, [R5+URZ+0x34840], R9 ;  /* 0x03484009050095a7 */ /* 0x000ee4000802007f */
[----:B---3--:R-:W-:Y:S05]  /*11120*/  @!P1 BRA `(.L_x_5678) ;  /* 0xfffffffc00f09947 */ /* 0x008fea000383ffff */
[----:B------:R-:W-:Y:S05]  /*11130*/  BRA `(.L_x_5739) ;  /* 0xffffffd800387947 */ /* 0x000fea000383ffff */
.L_x_5682:
        /* <DEDUP_REMOVED lines=8> */
.L_x_5688:
[----:B-1----:R1:W2:Y:S02]  /*111c0*/  SYNCS.PHASECHK.TRANS64.TRYWAIT P1, [R2+URZ+0x34840], R3 ;  /* 0x03484003020075a7 */ /* 0x0022a4000802017f */
[----:B--2---:R-:W-:Y:S05]  /*111d0*/  @!P1 NANOSLEEP.SYNCS 0x989680 ;  /* 0x009896800000995d */ /* 0x004fea0003900000 */
[----:B------:R-:W2:Y:S02]  /*111e0*/  @!P1 SYNCS.PHASECHK.TRANS64 P1, [R2+URZ+0x34840], R3 ;  /* 0x03484003020095a7 */ /* 0x000ea4000802007f */
[----:B--2---:R-:W-:Y:S05]  /*111f0*/  @!P1 BRA `(.L_x_5688) ;  /* 0xfffffffc00f09947 */ /* 0x004fea000383ffff */
[----:B------:R-:W-:Y:S05]  /*11200*/  BRA `(.L_x_5741) ;  /* 0xffffffdc00f87947 */ /* 0x000fea000383ffff */
.L_x_5691:
[----:B-1----:R1:W2:Y:S02]  /*11210*/  SYNCS.PHASECHK.TRANS64.TRYWAIT P1, [R2+URZ+0x34860], R3 ;  /* 0x03486003020075a7 */ /* 0x0022a4000802017f */
[----:B--2---:R-:W-:Y:S05]  /*11220*/  @!P1 NANOSLEEP.SYNCS 0x989680 ;  /* 0x009896800000995d */ /* 0x004fea0003900000 */
[----:B------:R-:W2:Y:S02]  /*11230*/  @!P1 SYNCS.PHASECHK.TRANS64 P1, [R2+URZ+0x34860], R3 ;  /* 0x03486003020095a7 */ /* 0x000ea4000802007f */
[----:B--2---:R-:W-:Y:S05]  /*11240*/  @!P1 BRA `(.L_x_5691) ;  /* 0xfffffffc00f09947 */ /* 0x004fea000383ffff */
[----:B------:R-:W-:Y:S05]  /*11250*/  BRA `(.L_x_5742) ;  /* 0xffffffe000907947 */ /* 0x000fea000383ffff */
.L_x_5698:
[----:B--2---:R2:W3:Y:S02]  /*11260*/  SYNCS.PHASECHK.TRANS64.TRYWAIT P1, [R2+URZ+0x34840], R3 ;  /* 0x03484003020075a7 */ /* 0x0044e4000802017f */
[----:B---3--:R-:W-:Y:S05]  /*11270*/  @!P1 NANOSLEEP.SYNCS 0x989680 ;  /* 0x009896800000995d */ /* 0x008fea0003900000 */
[----:B------:R-:W3:Y:S02]  /*11280*/  @!P1 SYNCS.PHASECHK.TRANS64 P1, [R2+URZ+0x34840], R3 ;  /* 0x03484003020095a7 */ /* 0x000ee4000802007f */
[----:B---3--:R-:W-:Y:S05]  /*11290*/  @!P1 BRA `(.L_x_5698) ;  /* 0xfffffffc00f09947 */ /* 0x008fea000383ffff */
[----:B------:R-:W-:Y:S05]  /*112a0*/  BRA `(.L_x_5743) ;  /* 0xffffffe400c87947 */ /* 0x000fea000383ffff */
.L_x_5701:
[----:B-1----:R1:W2:Y:S02]  /*112b0*/  SYNCS.PHASECHK.TRANS64.TRYWAIT P1, [R2+URZ+0x34860], R17 ;  /* 0x03486011020075a7 */ /* 0x0022a4000802017f */
[----:B--2---:R-:W-:Y:S05]  /*112c0*/  @!P1 NANOSLEEP.SYNCS 0x989680 ;  /* 0x009896800000995d */ /* 0x004fea0003900000 */
[----:B------:R-:W2:Y:S02]  /*112d0*/  @!P1 SYNCS.PHASECHK.TRANS64 P1, [R2+URZ+0x34860], R17 ;  /* 0x03486011020095a7 */ /* 0x000ea4000802007f */
[----:B--2---:R-:W-:Y:S05]  /*112e0*/  @!P1 BRA `(.L_x_5701) ;  /* 0xfffffffc00f09947 */ /* 0x004fea000383ffff */
[----:B------:R-:W-:Y:S05]  /*112f0*/  BRA `(.L_x_5744) ;  /* 0xffffffe800607947 */ /* 0x000fea000383ffff */
.L_x_5707:
[----:B--2---:R2:W3:Y:S02]  /*11300*/  SYNCS.PHASECHK.TRANS64.TRYWAIT P1, [R2+URZ+0x34840], R3 ;  /* 0x03484003020075a7 */ /* 0x0044e4000802017f */
[----:B---3--:R-:W-:Y:S05]  /*11310*/  @!P1 NANOSLEEP.SYNCS 0x989680 ;  /* 0x009896800000995d */ /* 0x008fea0003900000 */
[----:B------:R-:W3:Y:S02]  /*11320*/  @!P1 SYNCS.PHASECHK.TRANS64 P1, [R2+URZ+0x34840], R3 ;  /* 0x03484003020095a7 */ /* 0x000ee4000802007f */
[----:B---3--:R-:W-:Y:S05]  /*11330*/  @!P1 BRA `(.L_x_5707) ;  /* 0xfffffffc00f09947 */ /* 0x008fea000383ffff */
[----:B------:R-:W-:Y:S05]  /*11340*/  BRA `(.L_x_5745) ;  /* 0xffffffec00747947 */ /* 0x000fea000383ffff */
.L_x_5710:
[----:B-1----:R1:W2:Y:S02]  /*11350*/  SYNCS.PHASECHK.TRANS64.TRYWAIT P1, [R2+URZ+0x34860], R10 ;  /* 0x0348600a020075a7 */ /* 0x0022a4000802017f */
[----:B--2---:R-:W-:Y:S05]  /*11360*/  @!P1 NANOSLEEP.SYNCS 0x989680 ;  /* 0x009896800000995d */ /* 0x004fea0003900000 */
[----:B------:R-:W2:Y:S02]  /*11370*/  @!P1 SYNCS.PHASECHK.TRANS64 P1, [R2+URZ+0x34860], R10 ;  /* 0x0348600a020095a7 */ /* 0x000ea4000802007f */
[----:B--2---:R-:W-:Y:S05]  /*11380*/  @!P1 BRA `(.L_x_5710) ;  /* 0xfffffffc00f09947 */ /* 0x004fea000383ffff */
[----:B------:R-:W-:Y:S05]  /*11390*/  BRA `(.L_x_5746) ;  /* 0xfffffff0000c7947 */ /* 0x000fea000383ffff */
.L_x_5716:
[----:B-1----:R1:W2:Y:S02]  /*113a0*/  SYNCS.PHASECHK.TRANS64.TRYWAIT P0, [R2+URZ+0x34860], R3 ;  /* 0x03486003020075a7 */ /* 0x0022a4000800017f */
[----:B--2---:R-:W-:Y:S05]  /*113b0*/  @!P0 NANOSLEEP.SYNCS 0x989680 ;  /* 0x009896800000895d */ /* 0x004fea0003900000 */
[----:B------:R-:W2:Y:S02]  /*113c0*/  @!P0 SYNCS.PHASECHK.TRANS64 P0, [R2+URZ+0x34860], R3 ;  /* 0x03486003020085a7 */ /* 0x000ea4000800007f */
[----:B--2---:R-:W-:Y:S05]  /*113d0*/  @!P0 BRA `(.L_x_5716) ;  /* 0xfffffffc00f08947 */ /* 0x004fea000383ffff */
[----:B------:R-:W-:Y:S05]  /*113e0*/  BRA `(.L_x_5747) ;  /* 0xfffffff000c87947 */ /* 0x000fea000383ffff */
.L_x_5721:
[----:B-1----:R1:W2:Y:S02]  /*113f0*/  SYNCS.PHASECHK.TRANS64.TRYWAIT P0, [R0+URZ+0x34820], R3 ;  /* 0x03482003000075a7 */ /* 0x0022a4000800017f */
[----:B--2---:R-:W-:Y:S05]  /*11400*/  @!P0 NANOSLEEP.SYNCS 0x989680 ;  /* 0x009896800000895d */ /* 0x004fea0003900000 */
[----:B------:R-:W2:Y:S02]  /*11410*/  @!P0 SYNCS.PHASECHK.TRANS64 P0, [R0+URZ+0x34820], R3 ;  /* 0x03482003000085a7 */ /* 0x000ea4000800007f */
[----:B--2---:R-:W-:Y:S05]  /*11420*/  @!P0 BRA `(.L_x_5721) ;  /* 0xfffffffc00f08947 */ /* 0x004fea000383ffff */
[----:B------:R-:W-:Y:S05]  /*11430*/  BRA `(.L_x_5748) ;  /* 0xfffffff400ac7947 */ /* 0x000fea000383ffff */
.L_x_5722:
[----:B------:R-:W2:Y:S01]  /*11440*/  S2R R2, SR_TID.X ;  /* 0x0000000000027919 */ /* 0x000ea20000002100 */
[----:B------:R-:W-:Y:S01]  /*11450*/  BSSY B0, `(.L_x_5749) ;  /* 0x000000a000007945 */ /* 0x000fe20003800000 */
[----:B------:R-:W-:Y:S02]  /*11460*/  IMAD.MOV.U32 R12, RZ, RZ, RZ ;  /* 0x000000ffff0c7224 */ /* 0x000fe400078e00ff */
[----:B------:R-:W-:Y:S02]  /*11470*/  IMAD.MOV.U32 R11, RZ, RZ, 0x1f ;  /* 0x0000001fff0b7424 */ /* 0x000fe400078e00ff */
[----:B------:R-:W-:Y:S01]  /*11480*/  IMAD.MOV.U32 R15, RZ, RZ, -0x1 ;  /* 0xffffffffff0f7424 */ /* 0x000fe200078e00ff */
[----:B--2---:R-:W-:-:S04]  /*11490*/  SHF.R.U32.HI R2, RZ, 0x5, R2 ;  /* 0x00000005ff027819 */ /* 0x004fc80000011602 */
[----:B------:R-:W-:-:S04]  /*114a0*/  LOP3.LUT R2, R2, 0x3, RZ, 0xc0, !PT ;  /* 0x0000000302027812 */ /* 0x000fc800078ec0ff */
[----:B------:R-:W-:-:S07]  /*114b0*/  MOV R13, R2 ;  /* 0x00000002000d7202 */ /* 0x000fce0000000f00 */
[----:B-1----:R-:W-:Y:S05]  /*114c0*/  WARPSYNC.COLLECTIVE R15, `(.L_x_5750) ;  /* 0x000000000f087348 */ /* 0x002fea0003c00000 */
[----:B------:R2:W3:Y:S02]  /*114d0*/  SHFL.IDX P6, R14, R13, R12, R11 ;  /* 0x0000000c0d0e7389 */ /* 0x0004e400000c000b */
[----:B-123--:R-:W-:Y:S01]  /*114e0*/  ENDCOLLECTIVE ;  /* 0x000000000000791b */ /* 0x00efe20003800000 */
.L_x_5750:
[----:B------:R-:W-:Y:S05]  /*114f0*/  BSYNC B0 ;  /* 0x0000000000007941 */ /* 0x000fea0003800000 */
.L_x_5749:
[----:B------:R-:W-:Y:S05]  /*11500*/  BRA `(.L_x_5751) ;  /* 0xfffffff400947947 */ /* 0x000fea000383ffff */
.L_x_5725:
[----:B------:R-:W-:Y:S01]  /*11510*/  BSSY B1, `(.L_x_5752) ;  /* 0x0000006000017945 */ /* 0x000fe20003800000 */
[----:B------:R-:W-:-:S07]  /*11520*/  IMAD.MOV.U32 R15, RZ, RZ, -0x1 ;  /* 0xffffffffff0f7424 */ /* 0x000fce00078e00ff */
[----:B-12---:R-:W-:Y:S05]  /*11530*/  WARPSYNC.COLLECTIVE R15, `(.L_x_5753) ;  /* 0x000000000f0c7348 */ /* 0x006fea0003c00000 */
[----:B------:R-:W-:Y:S02]  /*11540*/  ELECT P6, UR62, PT ;  /* 0x00000000003e782f */ /* 0x000fe400038c0000 */
[----:B------:R-:W-:Y:S01]  /*11550*/  MOV R14, UR62 ;  /* 0x0000003e000e7c02 */ /* 0x000fe20008000f00 */
[----:B-12---:R-:W-:Y:S10]  /*11560*/  ENDCOLLECTIVE ;  /* 0x000000000000791b */ /* 0x006ff40003800000 */
.L_x_5753:
[----:B------:R-:W-:Y:S05]  /*11570*/  BSYNC B1 ;  /* 0x0000000000017941 */ /* 0x000fea0003800000 */
.L_x_5752:
[----:B------:R-:W-:Y:S05]  /*11580*/  BRA `(.L_x_5754) ;  /* 0xfffffff4008c7947 */ /* 0x000fea000383ffff */
.L_x_5727:
[----:B-1----:R1:W2:Y:S02]  /*11590*/  SYNCS.PHASECHK.TRANS64.TRYWAIT P0, [R6+URZ], R5 ;  /* 0x00000005060075a7 */ /* 0x0022a4000800017f */
[----:B--2---:R-:W-:Y:S05]  /*115a0*/  @!P0 NANOSLEEP.SYNCS 0x989680 ;  /* 0x009896800000895d */ /* 0x004fea0003900000 */
[----:B------:R-:W2:Y:S02]  /*115b0*/  @!P0 SYNCS.PHASECHK.TRANS64 P0, [R6+URZ], R5 ;  /* 0x00000005060085a7 */ /* 0x000ea4000800007f */
[----:B--2---:R-:W-:Y:S05]  /*115c0*/  @!P0 BRA `(.L_x_5727) ;  /* 0xfffffffc00f08947 */ /* 0x004fea000383ffff */
[----:B------:R-:W-:Y:S05]  /*115d0*/  BRA `(.L_x_5755) ;  /* 0xfffffff400c07947 */ /* 0x000fea000383ffff */
.L_x_5728:
[----:B--2---:R2:W3:Y:S02]  /*115e0*/  SYNCS.PHASECHK.TRANS64.TRYWAIT P0, [R3+URZ], R2 ;  /* 0x00000002030075a7 */ /* 0x0044e4000800017f */
[----:B---3--:R-:W-:Y:S05]  /*115f0*/  @!P0 NANOSLEEP.SYNCS 0x989680 ;  /* 0x009896800000895d */ /* 0x008fea0003900000 */
[----:B------:R-:W3:Y:S02]  /*11600*/  @!P0 SYNCS.PHASECHK.TRANS64 P0, [R3+URZ], R2 ;  /* 0x00000002030085a7 */ /* 0x000ee4000800007f */
[----:B---3--:R-:W-:Y:S05]  /*11610*/  @!P0 BRA `(.L_x_5728) ;  /* 0xfffffffc00f08947 */ /* 0x008fea000383ffff */
[----:B------:R-:W-:Y:S05]  /*11620*/  BRA `(.L_x_5756) ;  /* 0xfffffff400b47947 */ /* 0x000fea000383ffff */
.L_x_5730:
[----:B--2---:R2:W3:Y:S02]  /*11630*/  SYNCS.PHASECHK.TRANS64.TRYWAIT P0, [R16+URZ], R5 ;  /* 0x00000005100075a7 */ /* 0x0044e4000800017f */
[----:B---3--:R-:W-:Y:S05]  /*11640*/  @!P0 NANOSLEEP.SYNCS 0x989680 ;  /* 0x009896800000895d */ /* 0x008fea0003900000 */
[----:B------:R-:W3:Y:S02]  /*11650*/  @!P0 SYNCS.PHASECHK.TRANS64 P0, [R16+URZ], R5 ;  /* 0x00000005100085a7 */ /* 0x000ee4000800007f */
[----:B---3--:R-:W-:Y:S05]  /*11660*/  @!P0 BRA `(.L_x_5730) ;  /* 0xfffffffc00f08947 */ /* 0x008fea000383ffff */
[----:B------:R-:W-:Y:S05]  /*11670*/  BRA `(.L_x_5757) ;  /* 0xfffffff400b87947 */ /* 0x000fea000383ffff */
.L_x_5758:
        /* <DEDUP_REMOVED lines=16> */
.L_x_12764:


//--------------------- .text._ZN7cutlass13device_kernelIN5flash11enable_sm90INS1_16FlashAttnFwdSm90INS1_25CollectiveMainloopFwdSm90ILi2EN4cute5tupleIJNS5_1CILi1EEES8_S8_EEENS6_IJNS7_ILi128EEENS7_ILi176EEESA_EEELi128ENS_10bfloat16_tEfNS_4arch4Sm90ELb0ELb0ELb1ELb1ELb0ELb0ELb0ELb1ELb1ELb0ELb0ELb0EEENS1_21CollectiveEpilogueFwdINS6_IJSA_SA_SB_EEES9_SD_SF_Li256ELb1ELb0ELb0ELb0EEENS1_36VarlenDynamicPersistentTileSchedulerILi128ELi176ELi256ELi32ELb0ELb0ELb1ELb0ELb1ELb1EEEEEEEEEvNT_6ParamsE --------------------------
	.section	.text._ZN7cutlass13device_kernelIN5flash11enable_sm90INS1_16FlashAttnFwdSm90INS1_25CollectiveMainloopFwdSm90ILi2EN4cute5tupleIJNS5_1CILi1EEES8_S8_EEENS6_IJNS7_ILi128EEENS7_ILi176EEESA_EEELi128ENS_10bfloat16_tEfNS_4arch4Sm90ELb0ELb0ELb1ELb1ELb0ELb0ELb0ELb1ELb1ELb0ELb0ELb0EEENS1_21CollectiveEpilogueFwdINS6_IJSA_SA_SB_EEES9_SD_SF_Li256ELb1ELb0ELb0ELb0EEENS1_36VarlenDynamicPersistentTileSchedulerILi128ELi176ELi256ELi32ELb0ELb0ELb1ELb0ELb1ELb1EEEEEEEEEvNT_6ParamsE,"ax",@progbits
	.align	128
.text._ZN7cutlass13device_kernelIN5flash11enable_sm90INS1_16FlashAttnFwdSm90INS1_25CollectiveMainloopFwdSm90ILi2EN4cute5tupleIJNS5_1CILi1EEES8_S8_EEENS6_IJNS7_ILi128EEENS7_ILi176EEESA_EEELi128ENS_10bfloat16_tEfNS_4arch4Sm90ELb0ELb0ELb1ELb1ELb0ELb0ELb0ELb1ELb1ELb0ELb0ELb0EEENS1_21CollectiveEpilogueFwdINS6_IJSA_SA_SB_EEES9_SD_SF_Li256ELb1ELb0ELb0ELb0EEENS1_36VarlenDynamicPersistentTileSchedulerILi128ELi176ELi256ELi32ELb0ELb0ELb1ELb0ELb1ELb1EEEEEEEEEvNT_6ParamsE:
        .type           _ZN7cutlass13device_kernelIN5flash11enable_sm90INS1_16FlashAttnFwdSm90INS1_25CollectiveMainloopFwdSm90ILi2EN4cute5tupleIJNS5_1CILi1EEES8_S8_EEENS6_IJNS7_ILi128EEENS7_ILi176EEESA_EEELi128ENS_10bfloat16_tEfNS_4arch4Sm90ELb0ELb0ELb1ELb1ELb0ELb0ELb0ELb1ELb1ELb0ELb0ELb0EEENS1_21CollectiveEpilogueFwdINS6_IJSA_SA_SB_EEES9_SD_SF_Li256ELb1ELb0ELb0ELb0EEENS1_36VarlenDynamicPersistentTileSchedulerILi128ELi176ELi256ELi32ELb0ELb0ELb1ELb0ELb1ELb1EEEEEEEEEvNT_6ParamsE,@function
        .size           _ZN7cutlass13device_kernelIN5flash11enable_sm90INS1_16FlashAttnFwdSm90INS1_25CollectiveMainloopFwdSm90ILi2EN4cute5tupleIJNS5_1CILi1EEES8_S8_EEENS6_IJNS7_ILi128EEENS7_ILi176EEESA_EEELi128ENS_10bfloat16_tEfNS_4arch4Sm90ELb0ELb0ELb1ELb1ELb0ELb0ELb0ELb1ELb1ELb0ELb0ELb0EEENS1_21CollectiveEpilogueFwdINS6_IJSA_SA_SB_EEES9_SD_SF_Li256ELb1ELb0ELb0ELb0EEENS1_36VarlenDynamicPersistentTileSchedulerILi128ELi176ELi256ELi32ELb0ELb0ELb1ELb0ELb1ELb1EEEEEEEEEvNT_6ParamsE,(.L_x_12765 - _ZN7cutlass13device_kernelIN5flash11enable_sm90INS1_16FlashAttnFwdSm90INS1_25CollectiveMainloopFwdSm90ILi2EN4cute5tupleIJNS5_1CILi1EEES8_S8_EEENS6_IJNS7_ILi128EEENS7_ILi176EEESA_EEELi128ENS_10bfloat16_tEfNS_4arch4Sm90ELb0ELb0ELb1ELb1ELb0ELb0ELb0ELb1ELb1ELb0ELb0ELb0EEENS1_21CollectiveEpilogueFwdINS6_IJSA_SA_SB_EEES9_SD_SF_Li256ELb1ELb0ELb0ELb0EEENS1_36VarlenDynamicPersistentTileSchedulerILi128ELi176ELi256ELi32ELb0ELb0ELb1ELb0ELb1ELb1EEEEEEEEEvNT_6ParamsE)
        .other          _ZN7cutlass13device_kernelIN5flash11enable_sm90INS1_16FlashAttnFwdSm90INS1_25CollectiveMainloopFwdSm90ILi2EN4cute5tupleIJNS5_1CILi1EEES8_S8_EEENS6_IJNS7_ILi128EEENS7_ILi176EEESA_EEELi128ENS_10bfloat16_tEfNS_4arch4Sm90ELb0ELb0ELb1ELb1ELb0ELb0ELb0ELb1ELb1ELb0ELb0ELb0EEENS1_21CollectiveEpilogueFwdINS6_IJSA_SA_SB_EEES9_SD_SF_Li256ELb1ELb0ELb0ELb0EEENS1_36VarlenDynamicPersistentTileSchedulerILi128ELi176ELi256ELi32ELb0ELb0ELb1ELb0ELb1ELb1EEEEEEEEEvNT_6ParamsE,@"STO_CUDA_ENTRY STV_DEFAULT"
_ZN7cutlass13device_kernelIN5flash11enable_sm90INS1_16FlashAttnFwdSm90INS1_25CollectiveMainloopFwdSm90ILi2EN4cute5tupleIJNS5_1CILi1EEES8_S8_EEENS6_IJNS7_ILi128EEENS7_ILi176EEESA_EEELi128ENS_10bfloat16_tEfNS_4arch4Sm90ELb0ELb0ELb1ELb1ELb0ELb0ELb0ELb1ELb1ELb0ELb0ELb0EEENS1_21CollectiveEpilogueFwdINS6_IJSA_SA_SB_EEES9_SD_SF_Li256ELb1ELb0ELb0ELb0EEENS1_36VarlenDynamicPersistentTileSchedulerILi128ELi176ELi256ELi32ELb0ELb0ELb1ELb0ELb1ELb1EEEEEEEEEvNT_6ParamsE:
        /* <DEDUP_REMOVED lines=20> */
.L_x_5760:
[----:B------:R-:W-:Y:S05]  /*0140*/  BSYNC B0 ;  /* 0x0000000000007941 */ /* 0x000fea0003800000 */
.L_x_5759:
[----:B------:R-:W-:Y:S01]  /*0150*/  VOTEU.ANY UP0, P0 ;  /* 0x00000000003f7886 */ /* 0x000fe20000000100 */
[----:B------:R-:W0:Y:S01]  /*0160*/  SHFL.IDX PT, R2, R0, RZ, 0x1f ;  /* 0x00001fff00027589 */ /* 0x000e2200000e0000 */
[----:B------:R-:W-:Y:S01]  /*0170*/  UMOV UR4, 0x1 ;  /* 0x0000000100047882 */ /* 0x000fe20000000000 */
[----:B------:R-:W-:Y:S01]  /*0180*/  UMOV UR7, 0x100 ;  /* 0x0000010000077882 */ /* 0x000fe20000000000 */
[----:B------:R-:W-:Y:S01]  /*0190*/  SHF.R.U32.HI R3, RZ, 0x7, R3 ;  /* 0x00000007ff037819 */ /* 0x000fe20000011603 */
[----:B------:R-:W1:Y:S01]  /*01a0*/  @UP0 S2UR UR8, SR_CgaCtaId ;  /* 0x00000000000809c3 */ /* 0x000e620000008800 */
[----:B------:R-:W-:Y:S01]  /*01b0*/  @UP0 UMOV UR6, 0x400 ;  /* 0x0000040000060882 */ /* 0x000fe20000000000 */
[----:B------:R-:W-:-:S04]  /*01c0*/  @UP0 UIADD3 UR4, -UR4, 0x100000, URZ ;  /* 0x0010000004040890 */ /* 0x000fc8000fffe13f */
[----:B------:R-:W-:Y:S02]  /*01d0*/  @UP0 USHF.L.U32 UR5, UR4, 0xb, URZ ;  /* 0x0000000b04050899 */ /* 0x000fe4000800063f */
[----:B------:R-:W-:Y:S01]  /*01e0*/  @UP0 USHF.L.U32 UR4, UR4, 0x1, URZ ;  /* 0x0000000104040899 */ /* 0x000fe2000800063f */
[----:B------:R-:W-:Y:S01]  /*01f0*/  VOTEU.ANY UP1, P0 ;  /* 0x00000000003f7886 */ /* 0x000fe20000020100 */
[----:B0-----:R-:W-:Y:S02]  /*0200*/  ISETP.NE.AND P1, PT, R2, RZ, PT ;  /* 0x000000ff0200720c */ /* 0x001fe40003f25270 */
[----:B------:R0:W2:Y:S01]  /*0210*/  SHFL.IDX PT, R2, R3, RZ, 0x1f ;  /* 0x00001fff03027589 */ /* 0x0000a200000e0000 */
[----:B-1----:R-:W-:Y:S02]  /*0220*/  @UP0 ULEA UR8, UR8, UR6, 0x18 ;  /* 0x0000000608080291 */ /* 0x002fe4000f8ec03f */
[----:B------:R-:W-:-:S04]  /*0230*/  @UP0 UIADD3 UR6, -UR7, 0x100000, URZ ;  /* 0x0010000007060890 */ /* 0x000fc8000fffe13f */
[----:B------:R-:W-:Y:S02]  /*0240*/  @UP0 USHF.L.U32 UR7, UR6, 0xb, URZ ;  /* 0x0000000b06070899 */ /* 0x000fe4000800063f */
[----:B------:R-:W-:Y:S01]  /*0250*/  @UP0 USHF.L.U32 UR6, UR6, 0x1, URZ ;  /* 0x0000000106060899 */ /* 0x000fe2000800063f */
[----:B------:R-:W-:Y:S01]  /*0260*/  VOTEU.ANY UP0, P0 ;  /* 0x00000000003f7886 */ /* 0x000fe20000000100 */
[----:B------:R-:W1:Y:S04]  /*0270*/  FENCE.VIEW.ASYNC.S ;  /* 0x00000000000073c6 */ /* 0x000e680000000000 */
[----:B-1----:R0:W1:Y:S06]  /*0280*/  @UP0 SYNCS.EXCH.64 URZ, [UR8+0x34800], UR4 ;  /* 0x03480004083f05b2 */ /* 0x00206c0008000100 */
[----:B------:R0:W3:Y:S02]  /*0290*/  @UP1 SYNCS.EXCH.64 URZ, [UR8+0x34820], UR6 ;  /* 0x03482006083f15b2 */ /* 0x0000e40008000100 */
[----:B0-----:R-:W-:Y:S05]  /*02a0*/  @P1 BRA `(.L_x_5761) ;  /* 0x0000000000481947 */ /* 0x001fea0003800000 */
[----:B------:R-:W0:Y:S01]  /*02b0*/  S2UR UR5, SR_CgaCtaId ;  /* 0x00000000000579c3 */ /* 0x000e220000008800 */
        /* <DEDUP_REMOVED lines=15> */
[----:B------:R0:W0:Y:S01]  /*03b0*/  SYNCS.EXCH.64 URZ, [UR8+0x34848], UR4 ;  /* 0x03484804083f75b2 */ /* 0x0000220008000100 */
[----:B------:R-:W-:Y:S01]  /*03c0*/  NOP ;  /* 0x0000000000007918 */ /* 0x000fe20000000000 */
.L_x_5761:
[----:B------:R-:W5:Y:S01]  /*03d0*/  SHFL.IDX PT, R3, R0, RZ, 0x1f ;  /* 0x00001fff00037589 */ /* 0x000f6200000e0000 */
[----:B------:R-:W-:Y:S01]  /*03e0*/  NOP ;  /* 0x0000000000007918 */ /* 0x000fe20000000000 */
[----:B-----5:R-:W-:-:S13]  /*03f0*/  ISETP.NE.AND P0, PT, R3, RZ, PT ;  /* 0x000000ff0300720c */ /* 0x020fda0003f05270 */
        /* <DEDUP_REMOVED lines=17> */
[----:B------:R0:W0:Y:S01]  /*0510*/  SYNCS.EXCH.64 URZ, [UR8+0x34868], UR6 ;  /* 0x03486806083f75b2 */ /* 0x0000220008000100 */
[----:B------:R-:W-:Y:S01]  /*0520*/  NOP ;  /* 0x0000000000007918 */ /* 0x000fe20000000000 */
.L_x_5762:
[----:B------:R-:W5:Y:S01]  /*0530*/  SHFL.IDX PT, R3, R0, RZ, 0x1f ;  /* 0x00001fff00037589 */ /* 0x000f6200000e0000 */
[----:B------:R-:W-:Y:S01]  /*0540*/  NOP ;  /* 0x0000000000007918 */ /* 0x000fe20000000000 */
[----:B-----5:R-:W-:-:S13]  /*0550*/  ISETP.NE.AND P0, PT, R3, RZ, PT ;  /* 0x000000ff0300720c */ /* 0x020fda0003f05270 */
        /* <DEDUP_REMOVED lines=13> */
[----:B------:R0:W0:Y:S01]  /*0630*/  SYNCS.EXCH.64 URZ, [UR6+0x34888], UR4 ;  /* 0x03488804063f75b2 */ /* 0x0000220008000100 */
[----:B------:R-:W-:Y:S01]  /*0640*/  NOP ;  /* 0x0000000000007918 */ /* 0x000fe20000000000 */
.L_x_5763:
        /* <DEDUP_REMOVED lines=22> */
.L_x_5764:
        /* <DEDUP_REMOVED lines=22> */
.L_x_5765:
[----:B--2---:R-:W-:Y:S01]  /*0910*/  ISETP.NE.AND P0, PT, R2, RZ, PT ;  /* 0x000000ff0200720c */ /* 0x004fe20003f05270 */
[----:B------:R-:W-:Y:S01]  /*0920*/  IMAD.MOV.U32 R2, RZ, RZ, 0x1 ;  /* 0x00000001ff027424 */ /* 0x000fe200078e00ff */
[----:B------:R-:W-:-:S04]  /*0930*/  NOP ;  /* 0x0000000000007918 */ /* 0x000fc80000000000 */
[----:B------:R-:W-:-:S05]  /*0940*/  SEL R2, R2, 0x2, !P0 ;  /* 0x0000000202027807 */ /* 0x000fca0004000000 */
[----:B------:R2:W-:Y:S01]  /*0950*/  STL [R1+0x30], R2 ;  /* 0x0000300201007387 */ /* 0x0005e20000100800 */
[----:B01-34-:R-:W-:Y:S06]  /*0960*/  BAR.SYNC.DEFER_BLOCKING 0x0 ;  /* 0x0000000000007b1d */ /* 0x01bfec0000010000 */
[----:B------:R-:W-:Y:S05]  /*0970*/  @!P0 BRA `(.L_x_5766) ;  /* 0x000000e800008947 */ /* 0x000fea0003800000 */
.L_x_5767:
[----:B------:R-:W-:-:S08]  /*0980*/  NOP ;  /* 0x0000000000007918 */ /* 0x000fd00000000000 */
[----:B------:R-:W0:Y:S02]  /*0990*/  USETMAXREG.TRY_ALLOC.CTAPOOL UP0, 0xf0 ;  /* 0x000000f0000079c8 */ /* 0x000e240008000600 */
[----:B0-----:R-:W-:-:S13]  /*09a0*/  PLOP3.LUT P0, PT, PT, PT, UP0, 0x80, 0x0 ;  /* 0x000000000000781c */ /* 0x001fda0003f0f008 */
[----:B------:R-:W-:Y:S05]  /*09b0*/  @!P0 BRA `(.L_x_5767) ;  /* 0xfffffffc00f08947 */ /* 0x000fea000383ffff */
[----:B--2---:R-:W0:Y:S01]  /*09c0*/  S2R R2, SR_TID.X ;  /* 0x0000000000027919 */ /* 0x004e220000002100 */
[----:B------:R-:W1:Y:S01]  /*09d0*/  S2UR UR5, SR_CgaCtaId ;  /* 0x00000000000579c3 */ /* 0x000e620000008800 */
[----:B------:R-:W-:-:S07]  /*09e0*/  UMOV UR4, 0x400 ;  /* 0x0000040000047882 */ /* 0x000fce0000000000 */
[----:B------:R-:W-:Y:S06]  /*09f0*/  BAR.ARV 0x8, 0x120 ;  /* 0x0204800000007b1d */ /* 0x000fec0000002000 */
[----:B-1----:R-:W-:Y:S01]  /*0a00*/  ULEA UR4, UR5, UR4, 0x18 ;  /* 0x0000000405047291 */ /* 0x002fe2000f8ec03f */
[----:B0-----:R-:W-:-:S04]  /*0a10*/  LOP3.LUT R0, R2, 0xffffff80, RZ, 0xc0, !PT ;  /* 0xffffff8002007812 */ /* 0x001fc800078ec0ff */
[----:B------:R-:W-:-:S13]  /*0a20*/  ISETP.NE.AND P0, PT, R0, 0x80, PT ;  /* 0x000000800000780c */ /* 0x000fda0003f05270 */
[----:B------:R-:W-:Y:S08]  /*0a30*/  @!P0 BAR.ARV 0x9, 0x100 ;  /* 0x0244000000008b1d */ /* 0x000ff00000002000 */
[----:B------:R-:W-:Y:S06]  /*0a40*/  BAR.SYNC.DEFER_BLOCKING 0x5, 0x120 ;  /* 0x0144800000007b1d */ /* 0x000fec0000010000 */
[----:B------:R-:W0:Y:S01]  /*0a50*/  LDS.128 R48, [UR4+0x348d0] ;  /* 0x0348d004ff307984 */ /* 0x000e220008000c00 */
[----:B------:R-:W-:Y:S01]  /*0a60*/  ULDC UR4, c[0x0][0xc14] ;  /* 0x0003050000047ab9 */ /* 0x000fe20000000800 */
[----:B------:R-:W-:Y:S06]  /*0a70*/  BAR.ARV 0x4, 0x120 ;  /* 0x0104800000007b1d */ /* 0x000fec0000002000 */
[----:B0-----:R-:W-:-:S13]  /*0a80*/  ISETP.GE.AND P0, PT, R51, UR4, PT ;  /* 0x0000000433007c0c */ /* 0x001fda000bf06270 */
[----:B------:R-:W-:Y:S05]  /*0a90*/  @P0 EXIT ;  /* 0x000000000000094d */ /* 0x000fea0003800000 */
[----:B------:R-:W2:Y:S01]  /*0aa0*/  LDL.LU R11, [R1+0x30] ;  /* 0x00003000010b7983 */ /* 0x000ea20000300800 */
[----:B------:R-:W-:-:S05]  /*0ab0*/  VIADD R229, R2, 0xffffff80 ;  /* 0xffffff8002e57836 */ /* 0x000fca0000000000 */
        /* <DEDUP_REMOVED lines=10> */
[CC--:B------:R-:W-:Y:S02]  /*0b60*/  LEA.HI R4, R0.reuse, R229.reuse, RZ, 0x5 ;  /* 0x000000e500047211 */ /* 0x0c0fe400078f28ff */
[----:B------:R-:W-:-:S02]  /*0b70*/  LEA.HI R3, R0, R229, RZ, 0x4 ;  /* 0x000000e500037211 */ /* 0x000fc400078f20ff */
[----:B------:R-:W-:Y:S02]  /*0b80*/  LOP3.LUT R10, R10, 0xfffffff8, RZ, 0xc0, !PT ;  /* 0xfffffff80a0a7812 */ /* 0x000fe400078ec0ff */
[----:B------:R-:W-:Y:S02]  /*0b90*/  LEA.HI R7, R7, R224, RZ, 0x5 ;  /* 0x000000e007077211 */ /* 0x000fe400078f28ff */
[----:B------:R-:W-:Y:S01]  /*0ba0*/  LEA.HI R2, R2, R225, RZ, 0x1 ;  /* 0x000000e102027211 */ /* 0x000fe200078f08ff */
[----:B------:R-:W-:Y:S01]  /*0bb0*/  IMAD.SHL.U32 R5, R4, 0x20, RZ ;  /* 0x0000002004057824 */ /* 0x000fe200078e00ff */
[----:B------:R-:W-:Y:S02]  /*0bc0*/  LOP3.LUT R4, R3, 0x3fffff0, RZ, 0xc0, !PT ;  /* 0x03fffff003047812 */ /* 0x000fe400078ec0ff */
[----:B------:R-:W-:Y:S02]  /*0bd0*/  IADD3 R10, R9, -R10, RZ ;  /* 0x8000000a090a7210 */ /* 0x000fe40007ffe0ff */
[----:B------:R-:W-:-:S02]  /*0be0*/  SHF.R.S32.HI R7, RZ, 0x5, R7 ;  /* 0x00000005ff077819 */ /* 0x000fc40000011407 */
[----:B------:R-:W-:Y:S02]  /*0bf0*/  LOP3.LUT R2, R2, 0x3fffffe, RZ, 0xc0, !PT ;  /* 0x03fffffe02027812 */ /* 0x000fe400078ec0ff */
[----:B------:R-:W-:Y:S01]  /*0c00*/  SHF.R.S32.HI R6, RZ, 0x4, R3 ;  /* 0x00000004ff067819 */ /* 0x000fe20000011403 */
[----:B------:R-:W-:Y:S01]  /*0c10*/  IMAD.IADD R4, R229, 0x1, -R4 ;  /* 0x00000001e5047824 */ /* 0x000fe200078e0a04 */
[----:B------:R-:W-:Y:S01]  /*0c20*/  LOP3.LUT R5, R5, 0xfffffc00, RZ, 0xc0, !PT ;  /* 0xfffffc0005057812 */ /* 0x000fe200078ec0ff */
[----:B------:R-:W-:Y:S01]  /*0c30*/  IMAD R7, R7, 0x10, R10 ;  /* 0x0000001007077824 */ /* 0x000fe200078e020a */
[----:B------:R-:W-:Y:S01]  /*0c40*/  LEA.HI R3, R3, R6, RZ, 0x1 ;  /* 0x0000000603037211 */ /* 0x000fe200078f08ff */
[----:B------:R-:W-:Y:S01]  /*0c50*/  IMAD.IADD R2, R225, 0x1, -R2 ;  /* 0x00000001e1027824 */ /* 0x000fe200078e0a02 */
[----:B------:R-:W-:Y:S01]  /*0c60*/  LEA.HI R0, R0, R229, RZ, 0x3 ;  /* 0x000000e500007211 */ /* 0x000fe200078f18ff */
[----:B------:R-:W-:Y:S01]  /*0c70*/  IMAD R4, R4, 0x40, R5 ;  /* 0x0000004004047824 */ /* 0x000fe200078e0205 */
[----:B------:R-:W-:Y:S01]  /*0c80*/  LOP3.LUT R3, R3, 0x1ffffffe, RZ, 0xc0, !PT ;  /* 0x1ffffffe03037812 */ /* 0x000fe200078ec0ff */
[----:B------:R-:W-:Y:S01]  /*0c90*/  IMAD R227, R2, 0x40, R7 ;  /* 0x0000004002e37824 */ /* 0x000fe200078e0207 */
[----:B------:R-:W-:-:S02]  /*0ca0*/  LOP3.LUT R5, R8, 0x7ffffffc, RZ, 0xc0, !PT ;  /* 0x7ffffffc08057812 */ /* 0x000fc400078ec0ff */
[----:B------:R-:W-:Y:S01]  /*0cb0*/  LOP3.LUT R2, R0, 0x1ffffff8, RZ, 0xc0, !PT ;  /* 0x1ffffff800027812 */ /* 0x000fe200078ec0ff */
[----:B------:R-:W-:Y:S02]  /*0cc0*/  IMAD.IADD R3, R6, 0x1, -R3 ;  /* 0x0000000106037824 */ /* 0x000fe400078e0a03 */
[----:B------:R-:W-:Y:S02]  /*0cd0*/  IMAD.MOV.U32 R226, RZ, RZ, -0x2 ;  /* 0xfffffffeffe27424 */ /* 0x000fe400078e00ff */
[----:B------:R-:W-:Y:S02]  /*0ce0*/  IMAD.IADD R5, R224, 0x1, -R5 ;  /* 0x00000001e0057824 */ /* 0x000fe400078e0a05 */
[----:B------:R-:W-:Y:S01]  /*0cf0*/  IMAD.IADD R17, R229, 0x1, -R2 ;  /* 0x00000001e5117824 */ /* 0x000fe200078e0a02 */
[----:B------:R-:W-:Y:S01]  /*0d00*/  MOV R16, RZ ;  /* 0x000000ff00107202 */ /* 0x000fe20000000f00 */
[----:B------:R-:W-:Y:S01]  /*0d10*/  IMAD R228, R3, 0x8, R4 ;  /* 0x0000000803e47824 */ /* 0x000fe200078e0204 */
[----:B------:R-:W-:Y:S01]  /*0d20*/  SHF.R.S32.HI R18, RZ, 0x3, R0 ;  /* 0x00000003ff127819 */ /* 0x000fe20000011400 */
[----:B------:R-:W-:-:S02]  /*0d30*/  IMAD R226, R5, R226, 0xb0 ;  /* 0x000000b005e27424 */ /* 0x000fc400078e02e2 */
[----:B------:R-:W-:Y:S02]  /*0d40*/  IMAD.MOV.U32 R223, RZ, RZ, RZ ;  /* 0x000000ffffdf7224 */ /* 0x000fe400078e00ff */
[----:B------:R-:W-:Y:S02]  /*0d50*/  IMAD.MOV.U32 R2, RZ, RZ, RZ ;  /* 0x000000ffff027224 */ /* 0x000fe400078e00ff */
[----:B------:R-:W-:Y:S01]  /*0d60*/  IMAD.SHL.U32 R17, R17, 0x8, RZ ;  /* 0x0000000811117824 */ /* 0x000fe200078e00ff */
[----:B--2---:R-:W-:-:S07]  /*0d70*/  LOP3.LUT R22, R11, 0x1, RZ, 0xfc, !PT ;  /* 0x000000010b167812 */ /* 0x004fce00078efcff */
.L_x_5810:
[----:B0---45:R-:W0:Y:S01]  /*0d80*/  LDC.64 R4, c[0x0][0xc60] ;  /* 0x00031800ff047b82 */ /* 0x031e220000000a00 */
[----:B------:R-:W-:Y:S01]  /*0d90*/  ULDC.64 UR8, c[0x0][0x208] ;  /* 0x0000820000087ab9 */ /* 0x000fe20000000a00 */
[----:B------:R-:W-:Y:S01]  /*0da0*/  ULDC.64 UR4, c[0x0][0xa28] ;  /* 0x00028a0000047ab9 */ /* 0x000fe20000000a00 */
[----:B------:R-:W-:Y:S01]  /*0db0*/  IMAD.MOV.U32 R0, RZ, RZ, RZ ;  /* 0x000000ffff007224 */ /* 0x000fe200078e00ff */
[----:B------:R-:W-:Y:S01]  /*0dc0*/  ULDC.64 UR6, c[0x0][0xa20] ;  /* 0x0002880000067ab9 */ /* 0x000fe20000000a00 */
[----:B0-----:R-:W-:-:S05]  /*0dd0*/  IMAD.WIDE R4, R51, 0x4, R4 ;  /* 0x0000000433047825 */ /* 0x001fca00078e0204 */
        /* <DEDUP_REMOVED lines=16> */
[C---:B------:R-:W-:Y:S02]  /*0ee0*/  @P0 LEA R4, P1, R23.reuse, UR6, 0x2 ;  /* 0x0000000617040c11 */ /* 0x040fe4000f8210ff */
[----:B------:R-:W-:Y:S02]  /*0ef0*/  IMAD.U32 R81, RZ, RZ, UR4 ;  /* 0x00000004ff517e24 */ /* 0x000fe4000f8e00ff */
[----:B------:R-:W-:-:S05]  /*0f00*/  @P0 LEA.HI.X R5, R23, UR7, R222, 0x2, P1 ;  /* 0x0000000717050c11 */ /* 0x000fca00088f14de */
[----:B------:R0:W5:Y:S01]  /*0f10*/  @P0 LDG.E R81, desc[UR8][R4.64] ;  /* 0x0000000804510981 */ /* 0x000162000c1e1900 */
[----:B---3--:R-:W-:Y:S05]  /*0f20*/  @P0 BRA `(.L_x_5768) ;  /* 0x0000000000280947 */ /* 0x008fea0003800000 */
        /* <DEDUP_REMOVED lines=10> */
.L_x_5768:
[----:B-----5:R-:W-:Y:S01]  /*0fd0*/  IMAD.IADD R81, R81, 0x1, -R0 ;  /* 0x0000000151517824 */ /* 0x020fe200078e0a00 */
[----:B------:R-:W-:Y:S01]  /*0fe0*/  MOV R220, R50 ;  /* 0x0000003200dc7202 */ /* 0x000fe20000000f00 */
[----:B------:R-:W-:Y:S01]  /*0ff0*/  IMAD.MOV.U32 R221, RZ, RZ, R49 ;  /* 0x000000ffffdd7224 */ /* 0x000fe200078e0031 */
[----:B------:R-:W-:Y:S01]  /*1000*/  PLOP3.LUT P0, PT, PT, PT, PT, 0x80, 0x0 ;  /* 0x000000000000781c */ /* 0x000fe20003f0f070 */
[C---:B------:R-:W-:Y:S01]  /*1010*/  VIADD R0, R81.reuse, 0xaf ;  /* 0x000000af51007836 */ /* 0x040fe20000000000 */
[----:B------:R-:W-:Y:S01]  /*1020*/  ISETP.GE.AND P1, PT, R81, 0x1, PT ;  /* 0x000000015100780c */ /* 0x000fe20003f26270 */
[----:B------:R-:W-:Y:S01]  /*1030*/  IMAD.MOV.U32 R87, RZ, RZ, RZ ;  /* 0x000000ffff577224 */ /* 0x000fe200078e00ff */
[----:B------:R-:W-:Y:S01]  /*1040*/  CS2R R32, SRZ ;  /* 0x0000000000207805 */ /* 0x000fe2000001ff00 */
[----:B------:R-:W-:Y:S01]  /*1050*/  IMAD.HI R0, R0, 0x2e8ba2e9, RZ ;  /* 0x2e8ba2e900007827 */ /* 0x000fe200078e02ff */
[----:B------:R-:W-:Y:S02]  /*1060*/  CS2R R36, SRZ ;  /* 0x0000000000247805 */ /* 0x000fe4000001ff00 */
[----:B------:R-:W-:-:S02]  /*1070*/  CS2R R34, SRZ ;  /* 0x0000000000227805 */ /* 0x000fc4000001ff00 */
[----:B------:R-:W-:Y:S01]  /*1080*/  CS2R R40, SRZ ;  /* 0x0000000000287805 */ /* 0x000fe2000001ff00 */
[----:B------:R-:W-:Y:S01]  /*1090*/  IMAD.MOV.U32 R29, RZ, RZ, RZ ;  /* 0x000000ffff1d7224 */ /* 0x000fe200078e00ff */
[----:B------:R-:W-:Y:S02]  /*10a0*/  SHF.R.U32.HI R3, RZ, 0x1f, R0 ;  /* 0x0000001fff037819 */ /* 0x000fe40000011600 */
[----:B------:R-:W-:Y:S02]  /*10b0*/  CS2R R38, SRZ ;  /* 0x0000000000267805 */ /* 0x000fe4000001ff00 */
[----:B------:R-:W-:Y:S02]  /*10c0*/  CS2R R44, SRZ ;  /* 0x00000000002c7805 */ /* 0x000fe4000001ff00 */
[----:B------:R-:W-:Y:S02]  /*10d0*/  CS2R R42, SRZ ;  /* 0x00000000002a7805 */ /* 0x000fe4000001ff00 */
[----:B------:R-:W-:Y:S01]  /*10e0*/  LEA.HI.SX32 R120, R0, R3, 0x1b ;  /* 0x0000000300787211 */ /* 0x000fe200078fdaff */
        /* <DEDUP_REMOVED lines=23> */
[----:B0-----:R-:W-:Y:S01]  /*1260*/  CS2R R6, SRZ ;  /* 0x0000000000067805 */ /* 0x001fe2000001ff00 */
[----:B------:R-:W-:Y:S01]  /*1270*/  IMAD.MOV.U32 R8, RZ, RZ, RZ ;  /* 0x000000ffff087224 */ /* 0x000fe200078e00ff */
[----:B------:R-:W-:Y:S01]  /*1280*/  CS2R R106, SRZ ;  /* 0x00000000006a7805 */ /* 0x000fe2000001ff00 */
        /* <DEDUP_REMOVED lines=34> */
.L_x_5770:
[----:B------:R-:W0:Y:S01]  /*14b0*/  S2UR UR5, SR_CgaCtaId ;  /* 0x00000000000579c3 */ /* 0x000e220000008800 */
[----:B------:R-:W-:Y:S01]  /*14c0*/  LEA.HI R0, R223, R223, RZ, 0x1 ;  /* 0x000000dfdf007211 */ /* 0x000fe200078f08ff */
[----:B------:R-:W-:Y:S01]  /*14d0*/  UMOV UR4, 0x400 ;  /* 0x0000040000047882 */ /* 0x000fe20000000000 */
[----:B------:R-:W-:Y:S01]  /*14e0*/  BSSY B0, `(.L_x_5771) ;  /* 0x0000009000007945 */ /* 0x000fe20003800000 */
[----:B------:R-:W-:Y:S02]  /*14f0*/  ISETP.NE.AND P0, PT, R22, 0x3, PT ;  /* 0x000000031600780c */ /* 0x000fe40003f05270 */
[----:B------:R-:W-:-:S04]  /*1500*/  LOP3.LUT R0, R0, 0xfffffffe, RZ, 0xc0, !PT ;  /* 0xfffffffe00007812 */ /* 0x000fc800078ec0ff */
[----:B------:R-:W-:-:S04]  /*1510*/  IADD3 R3, R223, -R0, RZ ;  /* 0x80000000df037210 */ /* 0x000fc80007ffe0ff */
[----:B------:R-:W-:Y:S01]  /*1520*/  SHF.L.U32 R3, R3, 0x1f, RZ ;  /* 0x0000001f03037819 */ /* 0x000fe200000006ff */
[----:B0-----:R-:W-:-:S06]  /*1530*/  ULEA UR4, UR5, UR4, 0x18 ;  /* 0x0000000405047291 */ /* 0x001fcc000f8ec03f */
[----:B------:R-:W-:-:S04]  /*1540*/  IMAD.U32 R0, RZ, RZ, UR4 ;  /* 0x00000004ff007e24 */ /* 0x000fc8000f8e00ff */
[----:B------:R-:W0:Y:S02]  /*1550*/  SYNCS.PHASECHK.TRANS64.TRYWAIT P1, [R0+URZ+0x34800], R3 ;  /* 0x03480003000075a7 */ /* 0x000e24000802017f */
[----:B0-----:R-:W-:Y:S05]  /*1560*/  @!P1 BRA `(.L_x_5772) ;  /* 0x0000012400a89947 */ /* 0x001fea0003800000 */
.L_x_5895:
[----:B------:R-:W-:Y:S05]  /*1570*/  BSYNC B0 ;  /* 0x0000000000007941 */ /* 0x000fea0003800000 */
.L_x_5771:
[----:B------:R-:W-:Y:S05]  /*1580*/  @!P0 BRA `(.L_x_5773) ;  /* 0x0000000000048947 */ /* 0x000fea0003800000 */
[----:B------:R-:W-:Y:S01]  /*1590*/  BPT.TRAP 0x1 ;  /* 0x000000040000795c */ /* 0x000fe20000300000 */
.L_x_5773:
[----:B------:R-:W-:Y:S01]  /*15a0*/  IMAD R10, R2, 0x8, R0 ;  /* 0x00000008020a7824 */ /* 0x000fe200078e0200 */
[----:B0-----:R-:W-:-:S04]  /*15b0*/  SHF.L.U32 R3, R16, 0x1f, RZ ;  /* 0x0000001f10037819 */ /* 0x001fc800000006ff */
[----:B------:R0:W1:Y:S01]  /*15c0*/  SYNCS.PHASECHK.TRANS64.TRYWAIT P2, [R10+URZ+0x34830], R3 ;  /* 0x034830030a0075a7 */ /* 0x000062000804017f */
[----:B------:R-:W-:Y:S05]  /*15d0*/  @!P0 BRA `(.L_x_5774) ;  /* 0x0000000000048947 */ /* 0x000fea0003800000 */
[----:B------:R-:W-:Y:S01]  /*15e0*/  BPT.TRAP 0x1 ;  /* 0x000000040000795c */ /* 0x000fe20000300000 */
.L_x_5774:
[----:B------:R-:W2:Y:S01]  /*15f0*/  S2R R4, SR_TID.X ;  /* 0x0000000000047919 */ /* 0x000ea20000002100 */
[----:B------:R-:W-:Y:S01]  /*1600*/  IMAD.MOV.U32 R87, RZ, RZ, RZ ;  /* 0x000000ffff577224 */ /* 0x000fe200078e00ff */
[----:B--2---:R-:W-:Y:S01]  /*1610*/  LOP3.LUT P1, RZ, R4, 0x7f, RZ, 0xc0, !PT ;  /* 0x0000007f04ff7812 */ /* 0x004fe2000782c0ff */
[----:B-1----:R-:W-:-:S12]  /*1620*/  @P2 BRA `(.L_x_5775) ;  /* 0x0000000000082947 */ /* 0x002fd80003800000 */
[----:B------:R-:W1:Y:S02]  /*1630*/  SYNCS.PHASECHK.TRANS64.TRYWAIT P2, [R10+URZ+0x34830], R3 ;  /* 0x034830030a0075a7 */ /* 0x000e64000804017f */
[----:B-1----:R-:W-:Y:S05]  /*1640*/  @!P2 BRA `(.L_x_5776) ;  /* 0x000001240084a947 */ /* 0x002fea0003800000 */
.L_x_5775:
        /* <DEDUP_REMOVED lines=8> */
[----:B------:R-:W-:Y:S01]  /*16d0*/  IMAD.U32 R9, RZ, RZ, UR5 ;  /* 0x00000005ff097e24 */ /* 0x000fe2000f8e00ff */
[----:B------:R-:W-:Y:S01]  /*16e0*/  UMOV UR4, UR25 ;  /* 0x0000001900047c82 */ /* 0x000fe20008000000 */
[----:B------:R-:W-:Y:S01]  /*16f0*/  LOP3.LUT R3, R3, 0x3fff, RZ, 0xc0, !PT ;  /* 0x00003fff03037812 */ /* 0x000fe200078ec0ff */
[----:B------:R-:W-:Y:S01]  /*1700*/  UMOV UR44, UR4 ;  /* 0x00000004002c7c82 */ /* 0x000fe20008000000 */
[----:B------:R-:W-:Y:S01]  /*1710*/  IMAD.U32 R8, RZ, RZ, UR4 ;  /* 0x00000004ff087e24 */ /* 0x000fe2000f8e00ff */
[----:B------:R-:W-:Y:S01]  /*1720*/  UMOV UR8, UR44 ;  /* 0x0000002c00087c82 */ /* 0x000fe20008000000 */
[----:B------:R-:W-:Y:S01]  /*1730*/  LOP3.LUT R3, R3, 0x10000, RZ, 0xfc, !PT ;  /* 0x0001000003037812 */ /* 0x000fe200078efcff */
[----:B------:R-:W-:Y:S01]  /*1740*/  UMOV UR9, UR45 ;  /* 0x0000002d00097c82 */ /* 0x000fe20008000000 */
[----:B------:R-:W-:Y:S01]  /*1750*/  UMOV UR11, 0x40000040 ;  /* 0x40000040000b7882 */ /* 0x000fe20000000000 */
[----:B------:R-:W-:Y:S01]  /*1760*/  UMOV UR12, UR44 ;  /* 0x0000002c000c7c82 */ /* 0x000fe20008000000 */
[----:B------:R-:W-:Y:S01]  /*1770*/  UMOV UR13, UR45 ;  /* 0x0000002d000d7c82 */ /* 0x000fe20008000000 */
[----:B------:R-:W-:Y:S01]  /*1780*/  IMAD R4, R2, 0xb00, R3 ;  /* 0x00000b0002047824 */ /* 0x000fe200078e0203 */
[----:B------:R-:W-:Y:S01]  /*1790*/  UMOV UR15, 0x40000040 ;  /* 0x40000040000f7882 */ /* 0x000fe20000000000 */
[----:B------:R-:W-:Y:S01]  /*17a0*/  UMOV UR32, UR44 ;  /* 0x0000002c00207c82 */ /* 0x000fe20008000000 */
[----:B------:R-:W-:Y:S01]  /*17b0*/  UMOV UR33, UR45 ;  /* 0x0000002d00217c82 */ /* 0x000fe20008000000 */
[----:B------:R-:W-:Y:S01]  /*17c0*/  UMOV UR35, 0x40000040 ;  /* 0x4000004000237882 */ /* 0x000fe20000000000 */
[----:B------:R-:W-:Y:S01]  /*17d0*/  R2UR UR24, R4 ;  /* 0x00000000041872ca */ /* 0x000fe200000e0000 */
[----:B------:R-:W-:Y:S01]  /*17e0*/  UMOV UR28, UR44 ;  /* 0x0000002c001c7c82 */ /* 0x000fe20008000000 */
[----:B------:R-:W-:Y:S01]  /*17f0*/  UMOV UR29, UR45 ;  /* 0x0000002d001d7c82 */ /* 0x000fe20008000000 */
[----:B------:R-:W-:Y:S01]  /*1800*/  UMOV UR31, 0x40000040 ;  /* 0x40000040001f7882 */ /* 0x000fe20000000000 */
        /* <DEDUP_REMOVED lines=10> */
[----:B------:R-:W-:Y:S01]  /*18b0*/  UIADD3 UR10, UR24, 0x100, URZ ;  /* 0x00000100180a7890 */ /* 0x000fe2000fffe03f */
[----:B------:R-:W-:Y:S01]  /*18c0*/  HGMMA.64x16x16.F32.BF16 R112, gdesc[UR4], RZ, !UPT, gsb0 ;  /* 0x00200000047079f0 */ /* 0x000fe2000c0018ff */
[----:B------:R-:W-:Y:S01]  /*18d0*/  UIADD3 UR6, UR24, 0x80, URZ ;  /* 0x0000008018067890 */ /* 0x000fe2000fffe03f */
[----:B------:R-:W-:Y:S01]  /*18e0*/  P2R R122, PR, RZ, 0x1 ;  /* 0x00000001ff7a7803 */ /* 0x000fe20000000000 */
[----:B------:R-:W-:Y:S01]  /*18f0*/  UMOV UR4, UR44 ;  /* 0x0000002c00047c82 */ /* 0x000fe20008000000 */
[----:B------:R-:W-:Y:S01]  /*1900*/  UMOV UR5, UR45 ;  /* 0x0000002d00057c82 */ /* 0x000fe20008000000 */
[----:B------:R-:W-:Y:S01]  /*1910*/  UMOV UR7, 0x40000040 ;  /* 0x4000004000077882 */ /* 0x000fe20000000000 */
[----:B------:R-:W-:Y:S01]  /*1920*/  UIADD3 UR14, UR24, 0x180, URZ ;  /* 0x00000180180e7890 */ /* 0x000fe2000fffe03f */
[----:B------:R-:W-:Y:S01]  /*1930*/  @!P1 VIADD R10, R10, 0x34840 ;  /* 0x000348400a0a9836 */ /* 0x000fe20000000000 */
[----:B------:R-:W-:-:S02]  /*1940*/  UIADD3 UR34, UR24, 0x200, URZ ;  /* 0x0000020018227890 */ /* 0x000fc4000fffe03f */
[----:B------:R-:W-:Y:S02]  /*1950*/  UIADD3 UR30, UR24, 0x280, URZ ;  /* 0x00000280181e7890 */ /* 0x000fe4000fffe03f */
[----:B------:R-:W-:Y:S02]  /*1960*/  UIADD3 UR22, UR24, 0x300, URZ ;  /* 0x0000030018167890 */ /* 0x000fe4000fffe03f */
[----:B------:R-:W-:Y:S02]  /*1970*/  UIADD3 UR18, UR24, 0x380, URZ ;  /* 0x0000038018127890 */ /* 0x000fe4000fffe03f */
[----:B------:R-:W-:Y:S02]  /*1980*/  UIADD3 UR38, UR24, 0x400, URZ ;  /* 0x0000040018267890 */ /* 0x000fe4000fffe03f */
        /* <DEDUP_REMOVED lines=527> */
[----:B------:R-:W-:Y:S08]  /*3a80*/  MUFU.TANH R13, R13 ;  /* 0x0000000d000d7308 */ /* 0x000ff00000002400 */
[----:B------:R-:W1:Y:S08]  /*3a90*/  MUFU.TANH R14, R14 ;  /* 0x0000000e000e7308 */ /* 0x000e700000002400 */
[----:B------:R-:W2:Y:S08]  /*3aa0*/  MUFU.TANH R20, R20 ;  /* 0x0000001400147308 */ /* 0x000eb00000002400 */
[----:B------:R-:W3:Y:S08]  /*3ab0*/  MUFU.TANH R11, R11 ;  /* 0x0000000b000b7308 */ /* 0x000ef00000002400 */
        /* <DEDUP_REMOVED lines=34> */
[----:B------:R-:W-:Y:S01]  /*3ce0*/  FMUL.FTZ R98, R98, UR6 ;  /* 0x0000000662627c20 */ /* 0x000fe20008410000 */
[----:B------:R-:W-:Y:S01]  /*3cf0*/  FMUL.FTZ R102, R102, UR6 ;  /* 0x0000000666667c20 */ /* 0x000fe20008410000 */
[----:B------:R-:W5:Y:S08]  /*3d00*/  MUFU.TANH R105, R105 ;  /* 0x0000006900697308 */ /* 0x000f700000002400 */
        /* <DEDUP_REMOVED lines=9> */
[----:B------:R-:W-:Y:S02]  /*3da0*/  FMUL.FTZ R88, R88, UR6 ;  /* 0x0000000658587c20 */ /* 0x000fe40008410000 */
[----:B------:R-:W5:Y:S01]  /*3db0*/  MUFU.TANH R106, R106 ;  /* 0x0000006a006a7308 */ /* 0x000f620000002400 */
        /* <DEDUP_REMOVED lines=10> */
[----:B------:R-:W5:Y:S08]  /*3e60*/  MUFU.TANH R98, R98 ;  /* 0x0000006200627308 */ /* 0x000f700000002400 */
[----:B------:R-:W5:Y:S08]  /*3e70*/  MUFU.TANH R88, R88 ;  /* 0x0000005800587308 */ /* 0x000f700000002400 */
[----:B------:R-:W5:Y:S08]  /*3e80*/  MUFU.TANH R89, R89 ;  /* 0x0000005900597308 */ /* 0x000f700000002400 */
[----:B------:R-:W5:Y:S01]  /*3e90*/  MUFU.TANH R102, R102 ;  /* 0x0000006600667308 */ /* 0x000f620000002400 */
[----:B------:R-:W-:-:S02]  /*3ea0*/  WARPGROUP.DEPBAR.LE gsb0, 0x0 ;  /* 0x00008000000079c5 */ /* 0x000fc40000010000 */
[----:B------:R-:W-:-:S05]  /*3eb0*/  WARPGROUP.ARRIVE ;  /* 0x00000000000079c5 */ /* 0x000fca0000000000 */
[----:B------:R-:W5:Y:S01]  /*3ec0*/  MUFU.TANH R92, R92 ;  /* 0x0000005c005c7308 */ /* 0x000f620000002400 */
[----:B------:R-:W-:Y:S01]  /*3ed0*/  FMUL.FTZ R72, R72, UR6 ;  /* 0x0000000648487c20 */ /* 0x000fe20008410000 */
[----:B------:R-:W-:Y:S01]  /*3ee0*/  FMUL.FTZ R73, R73, UR6 ;  /* 0x0000000649497c20 */ /* 0x000fe20008410000 */
[----:B------:R-:W-:Y:S01]  /*3ef0*/  FMUL.FTZ R76, R76, UR6 ;  /* 0x000000064c4c7c20 */ /* 0x000fe20008410000 */
[----:B------:R-:W-:Y:S01]  /*3f00*/  FMUL.FTZ R77, R77, UR6 ;  /* 0x000000064d4d7c20 */ /* 0x000fe20008410000 */
[----:B------:R-:W-:Y:S01]  /*3f10*/  HGMMA.64x16x16.F32.BF16 R64, gdesc[UR20], R64, gsb0 ;  /* 0x00200000144079f0 */ /* 0x000fe20008001840 */
[----:B------:R-:W-:Y:S01]  /*3f20*/  UIADD3 UR22, UR24, 0x886, URZ ;  /* 0x0000088618167890 */ /* 0x000fe2000fffe03f */
[----:B------:R-:W-:Y:S01]  /*3f30*/  FMUL.FTZ R74, R74, UR6 ;  /* 0x000000064a4a7c20 */ /* 0x000fe20008410000 */
[----:B------:R-:W-:Y:S01]  /*3f40*/  UMOV UR23, 0x40000040 ;  /* 0x4000004000177882 */ /* 0x000fe20000000000 */
[----:B------:R-:W5:Y:S01]  /*3f50*/  MUFU.TANH R93, R93 ;  /* 0x0000005d005d7308 */ /* 0x000f620000002400 */
[----:B------:R-:W-:Y:S01]  /*3f60*/  FMUL.FTZ R75, R75, UR6 ;  /* 0x000000064b4b7c20 */ /* 0x000fe20008410000 */
[----:B------:R-:W-:Y:S01]  /*3f70*/  FMUL.FTZ R78, R78, UR6 ;  /* 0x000000064e4e7c20 */ /* 0x000fe20008410000 */
[----:B------:R-:W-:-:S05]  /*3f80*/  FMUL.FTZ R79, R79, UR6 ;  /* 0x000000064f4f7c20 */ /* 0x000fca0008410000 */
[----:B------:R-:W5:Y:S08]  /*3f90*/  MUFU.TANH R90, R90 ;  /* 0x0000005a005a7308 */ /* 0x000f700000002400 */
[----:B------:R-:W5:Y:S08]  /*3fa0*/  MUFU.TANH R72, R72 ;  /* 0x0000004800487308 */ /* 0x000f700000002400 */
[----:B------:R-:W5:Y:S08]  /*3fb0*/  MUFU.TANH R73, R73 ;  /* 0x0000004900497308 */ /* 0x000f700000002400 */
        /* <DEDUP_REMOVED lines=17> */
[----:B------:R-:W-:Y:S08]  /*40d0*/  MUFU.TANH R64, R69 ;  /* 0x0000004500407308 */ /* 0x000ff00000002400 */
[----:B------:R-:W-:Y:S08]  /*40e0*/  MUFU.TANH R116, R67 ;  /* 0x0000004300747308 */ /* 0x000ff00000002400 */
[----:B------:R-:W5:Y:S08]  /*40f0*/  MUFU.TANH R77, R77 ;  /* 0x0000004d004d7308 */ /* 0x000f700000002400 */
[----:B------:R-:W5:Y:S08]  /*4100*/  MUFU.TANH R74, R74 ;  /* 0x0000004a004a7308 */ /* 0x000f700000002400 */
[----:B------:R-:W5:Y:S01]  /*4110*/  MUFU.TANH R75, R75 ;  /* 0x0000004b004b7308 */ /* 0x000f620000002400 */
[----:B------:R-:W-:-:S02]  /*4120*/  WARPGROUP.DEPBAR.LE gsb0, 0x0 ;  /* 0x00008000000079c5 */ /* 0x000fc40000010000 */
[----:B------:R-:W-:Y:S01]  /*4130*/  WARPGROUP.ARRIVE ;  /* 0x00000000000079c5 */ /* 0x000fe20000000000 */
[----:B0-----:R-:W-:Y:S01]  /*4140*/  FMUL.FTZ R66, R56, UR6 ;  /* 0x0000000638427c20 */ /* 0x001fe20008410000 */
[----:B------:R-:W-:Y:S01]  /*4150*/  FMUL.FTZ R56, R57, UR6 ;  /* 0x0000000639387c20 */ /* 0x000fe20008410000 */
[----:B------:R-:W-:Y:S01]  /*4160*/  FMUL.FTZ R57, R58, UR6 ;  /* 0x000000063a397c20 */ /* 0x000fe20008410000 */
[----:B------:R-:W-:Y:S01]  /*4170*/  FMUL.FTZ R58, R61, UR6 ;  /* 0x000000063d3a7c20 */ /* 0x000fe20008410000 */
[----:B------:R-:W-:Y:S01]  /*4180*/  IMAD.IADD R61, R226, 0x1, R81 ;  /* 0x00000001e23d7824 */ /* 0x000fe200078e0251 */
        /* <DEDUP_REMOVED lines=8> */
[----:B------:R-:W-:Y:S08]  /*4210*/  MUFU.TANH R128, R63 ;  /* 0x0000003f00807308 */ /* 0x000ff00000002400 */
[----:B------:R1:W-:Y:S08]  /*4220*/  MUFU.TANH R126, R59 ;  /* 0x0000003b007e7308 */ /* 0x0003f00000002400 */
[----:B------:R-:W5:Y:S08]  /*4230*/  MUFU.TANH R141, R65 ;  /* 0x00000041008d7308 */ /* 0x000f700000002400 */
[----:B------:R-:W5:Y:S08]  /*4240*/  MUFU.TANH R78, R78 ;  /* 0x0000004e004e7308 */ /* 0x000f700000002400 */
[----:B------:R-:W5:Y:S08]  /*4250*/  MUFU.TANH R68, R68 ;  /* 0x0000004400447308 */ /* 0x000f700000002400 */
[----:B------:R-:W5:Y:S01]  /*4260*/  MUFU.TANH R79, R79 ;  /* 0x0000004f004f7308 */ /* 0x000f620000002400 */
[----:B------:R-:W-:-:S02]  /*4270*/  WARPGROUP.DEPBAR.LE gsb0, 0x0 ;  /* 0x00008000000079c5 */ /* 0x000fc40000010000 */
[----:B------:R-:W-:Y:S01]  /*4280*/  WARPGROUP.ARRIVE ;  /* 0x00000000000079c5 */ /* 0x000fe20000000000 */
[----:B0-----:R-:W-:Y:S01]  /*4290*/  FMUL.FTZ R57, R48, UR6 ;  /* 0x0000000630397c20 */ /* 0x001fe20008410000 */
[----:B------:R-:W-:Y:S02]  /*42a0*/  IMAD R48, R120, -0xb0, R61 ;  /* 0xffffff5078307824 */ /* 0x000fe400078e023d */
[----:B------:R-:W-:Y:S01]  /*42b0*/  FMUL.FTZ R49, R49, UR6 ;  /* 0x0000000631317c20 */ /* 0x000fe20008410000 */
[----:B------:R-:W-:Y:S01]  /*42c0*/  FMUL.FTZ R51, R51, UR6 ;  /* 0x0000000633337c20 */ /* 0x000fe20008410000 */
[----:B------:R-:W-:Y:S01]  /*42d0*/  FMUL.FTZ R53, R53, UR6 ;  /* 0x0000000635357c20 */ /* 0x000fe20008410000 */
[----:B------:R-:W-:Y:S01]  /*42e0*/  HGMMA.64x16x16.F32.BF16 R40, gdesc[UR20], R40, gsb0 ;  /* 0x00200000142879f0 */ /* 0x000fe20008001828 */
[C---:B------:R-:W-:Y:S01]  /*42f0*/  ISETP.GT.AND P5, PT, R48.reuse, RZ, PT ;  /* 0x000000ff3000720c */ /* 0x040fe20003fa4270 */
[----:B------:R-:W-:Y:S01]  /*4300*/  UIADD3 UR22, UR24, 0xa06, URZ ;  /* 0x00000a0618167890 */ /* 0x000fe2000fffe03f */
[C---:B------:R-:W-:Y:S01]  /*4310*/  ISETP.GT.AND P4, PT, R48.reuse, 0x1, PT ;  /* 0x000000013000780c */ /* 0x040fe20003f84270 */
[----:B------:R-:W-:Y:S01]  /*4320*/  UMOV UR23, 0x40000040 ;  /* 0x4000004000177882 */ /* 0x000fe20000000000 */
[----:B------:R-:W-:Y:S01]  /*4330*/  ISETP.GT.AND P2, PT, R48, 0x8, PT ;  /* 0x000000083000780c */ /* 0x000fe20003f44270 */
[----:B------:R0:W-:Y:S01]  /*4340*/  MUFU.TANH R161, R49 ;  /* 0x0000003100a17308 */ /* 0x0001e20000002400 */
[----:B------:R-:W-:Y:S01]  /*4350*/  FSEL R91, R12, -INF , P5 ;  /* 0xff8000000c5b7808 */ /* 0x000fe20002800000 */
[----:B-1----:R-:W-:Y:S01]  /*4360*/  FMUL.FTZ R59, R55, UR6 ;  /* 0x00000006373b7c20 */ /* 0x002fe20008410000 */
[----:B------:R-:W-:Y:S01]  /*4370*/  FSEL R95, R14, -INF , P2 ;  /* 0xff8000000e5f7808 */ /* 0x000fe20001000000 */
[----:B------:R-:W-:Y:S01]  /*4380*/  FMUL.FTZ R52, R52, UR6 ;  /* 0x0000000634347c20 */ /* 0x000fe20008410000 */
[----:B------:R-:W-:Y:S01]  /*4390*/  ISETP.GT.AND P3, PT, R48, 0x9, PT ;  /* 0x000000093000780c */ /* 0x000fe20003f64270 */
[----:B------:R-:W-:Y:S01]  /*43a0*/  FMUL.FTZ R50, R50, UR6 ;  /* 0x0000000632327c20 */ /* 0x000fe20008410000 */
[----:B------:R-:W-:Y:S01]  /*43b0*/  ISETP.GT.AND P6, PT, R48, 0x10, PT ;  /* 0x000000103000780c */ /* 0x000fe20003fc4270 */
[----:B------:R-:W-:Y:S01]  /*43c0*/  MUFU.TANH R165, R53 ;  /* 0x0000003500a57308 */ /* 0x000fe20000002400 */
[----:B--2---:R-:W-:Y:S01]  /*43d0*/  FSEL R99, R20, -INF , P3 ;  /* 0xff80000014637808 */ /* 0x004fe20001800000 */
[----:B------:R-:W-:Y:S01]  /*43e0*/  FMUL.FTZ R54, R54, UR6 ;  /* 0x0000000636367c20 */ /* 0x000fe20008410000 */
[----:B---3--:R-:W-:-:S02]  /*43f0*/  FSEL R11, R11, -INF , P5 ;  /* 0xff8000000b0b7808 */ /* 0x008fc40002800000 */
[----:B------:R-:W-:Y:S02]  /*4400*/  ISETP.GT.AND P5, PT, R48, 0x11, PT ;  /* 0x000000113000780c */ /* 0x000fe40003fa4270 */
[----:B----4-:R-:W-:Y:S01]  /*4410*/  FSEL R101, R80, -INF , P6 ;  /* 0xff80000050657808 */ /* 0x010fe20003000000 */
[----:B------:R-:W-:Y:S01]  /*4420*/  MUFU.TANH R159, R57 ;  /* 0x00000039009f7308 */ /* 0x000fe20000002400 */
[----:B------:R-:W-:Y:S01]  /*4430*/  FSEL R12, R15, -INF , P4 ;  /* 0xff8000000f0c7808 */ /* 0x000fe20002000000 */
[----:B------:R-:W-:Y:S01]  /*4440*/  IMAD.MOV.U32 R80, RZ, RZ, R87 ;  /* 0x000000ffff507224 */ /* 0x000fe200078e0057 */
[----:B-----5:R-:W-:Y:S02]  /*4450*/  FSEL R103, R82, -INF , P5 ;  /* 0xff80000052677808 */ /* 0x020fe40002800000 */
[----:B------:R-:W-:Y:S02]  /*4460*/  FSEL R15, R83, -INF , P3 ;  /* 0xff800000530f7808 */ /* 0x000fe40001800000 */
[----:B------:R-:W-:Y:S01]  /*4470*/  ISETP.GT.AND P3, PT, R48, 0x20, PT ;  /* 0x000000203000780c */ /* 0x000fe20003f64270 */
[----:B------:R-:W1:Y:S01]  /*4480*/  MUFU.TANH R56, R56 ;  /* 0x0000003800387308 */ /* 0x000e620000002400 */
[----:B------:R-:W-:-:S02]  /*4490*/  MOV R82, R87 ;  /* 0x0000005700527202 */ /* 0x000fc40000000f00 */
[----:B------:R-:W-:-:S05]  /*44a0*/  FSEL R113, R105, -INF , P3 ;  /* 0xff80000069717808 */ /* 0x000fca0001800000 */
[----:B------:R-:W-:Y:S08]  /*44b0*/  MUFU.TANH R60, R60 ;  /* 0x0000003c003c7308 */ /* 0x000ff00000002400 */
[----:B------:R-:W2:Y:S01]  /*44c0*/  MUFU.TANH R62, R62 ;  /* 0x0000003e003e7308 */ /* 0x000ea20000002400 */
[----:B------:R-:W-:Y:S02]  /*44d0*/  WARPGROUP.DEPBAR.LE gsb0, 0x0 ;  /* 0x00008000000079c5 */ /* 0x000fe40000010000 */
        /* <DEDUP_REMOVED lines=24> */
[----:B------:R-:W-:Y:S01]  /*4660*/  MUFU.TANH R167, R61 ;  /* 0x0000003d00a77308 */ /* 0x000fe20000002400 */
[----:B------:R-:W-:Y:S01]  /*4670*/  FMNMX.FTZ R14, R107, R14, !PT ;  /* 0x0000000e6b0e7209 */ /* 0x000fe20007810000 */
[----:B------:R-:W-:Y:S01]  /*4680*/  FMUL.FTZ R46, R46, UR6 ;  /* 0x000000062e2e7c20 */ /* 0x000fe20008410000 */
[----:B------:R-:W-:Y:S01]  /*4690*/  ISETP.GT.AND P6, PT, R48, 0x21, PT ;  /* 0x000000213000780c */ /* 0x000fe20003fc4270 */
[----:B------:R-:W-:Y:S01]  /*46a0*/  IMAD.MOV.U32 R84, RZ, RZ, R87 ;  /* 0x000000ffff547224 */ /* 0x000fe200078e0057 */
[----:B------:R-:W-:-:S02]  /*46b0*/  FMNMX.FTZ R14, R111, R14, !PT ;  /* 0x0000000e6f0e7209 */ /* 0x000fc40007810000 */
[----:B------:R-:W-:Y:S01]  /*46c0*/  FSEL R41, R86, -INF , P5 ;  /* 0xff80000056297808 */ /* 0x000fe20002800000 */
[----:B------:R-:W-:Y:S01]  /*46d0*/  MUFU.TANH R169, R63 ;  /* 0x0000003f00a97308 */ /* 0x000fe20000002400 */
[----:B------:R-:W-:Y:S01]  /*46e0*/  ISETP.GT.AND P5, PT, R48, 0x28, PT ;  /* 0x000000283000780c */ /* 0x000fe20003fa4270 */
[----:B------:R-:W-:Y:S01]  /*46f0*/  IMAD.MOV.U32 R86, RZ, RZ, R87 ;  /* 0x000000ffff567224 */ /* 0x000fe200078e0057 */
[----:B------:R-:W-:Y:S02]  /*4700*/  FSEL R115, R96, -INF , P6 ;  /* 0xff80000060737808 */ /* 0x000fe40003000000 */
[----:B------:R-:W-:Y:S02]  /*4710*/  FMNMX.FTZ R14, R113, R14, !PT ;  /* 0x0000000e710e7209 */ /* 0x000fe40007810000 */
[----:B------:R-:W-:Y:S01]  /*4720*/  FSEL R43, R110, -INF , P4 ;  /* 0xff8000006e2b7808 */ /* 0x000fe20002000000 */
[----:B------:R-:W4:Y:S01]  /*4730*/  MUFU.TANH R66, R66 ;  /* 0x0000004200427308 */ /* 0x000f220000002400 */
[----:B------:R-:W-:-:S02]  /*4740*/  ISETP.GT.AND P4, PT, R48, 0x29, PT ;  /* 0x000000293000780c */ /* 0x000fc40003f84270 */
[----:B------:R-:W-:Y:S02]  /*4750*/  FSEL R117, R100, -INF , P5 ;  /* 0xff80000064757808 */ /* 0x000fe40002800000 */
[----:B------:R-:W-:Y:S02]  /*4760*/  FMNMX.FTZ R14, R115, R14, !PT ;  /* 0x0000000e730e7209 */ /* 0x000fe40007810000 */
[----:B------:R-:W-:Y:S01]  /*4770*/  FSEL R45, R106, -INF , P2 ;  /* 0xff8000006a2d7808 */ /* 0x000fe20001000000 */
[----:B------:R-:W-:Y:S01]  /*4780*/  MUFU.TANH R118, R71 ;  /* 0x0000004700767308 */ /* 0x000fe20000002400 */
[----:B------:R-:W-:Y:S02]  /*4790*/  ISETP.GT.AND P2, PT, R48, 0x30, PT ;  /* 0x000000303000780c */ /* 0x000fe40003f44270 */
[----:B------:R-:W-:Y:S02]  /*47a0*/  FSEL R119, R119, -INF , P4 ;  /* 0xff80000077777808 */ /* 0x000fe40002000000 */
[----:B------:R-:W-:-:S02]  /*47b0*/  FMNMX.FTZ R14, R117, R14, !PT ;  /* 0x0000000e750e7209 */ /* 0x000fc40007810000 */
[----:B------:R-:W-:Y:S01]  /*47c0*/  FSEL R47, R98, -INF , P3 ;  /* 0xff800000622f7808 */ /* 0x000fe20001800000 */
[----:B------:R-:W-:Y:S01]  /*47d0*/  MUFU.TANH R70, R70 ;  /* 0x0000004600467308 */ /* 0x000fe20000002400 */
[----:B------:R-:W-:Y:S02]  /*47e0*/  ISETP.GT.AND P3, PT, R48, 0x31, PT ;  /* 0x000000313000780c */ /* 0x000fe40003f64270 */
[----:B------:R-:W-:Y:S01]  /*47f0*/  FSEL R121, R88, -INF , P2 ;  /* 0xff80000058797808 */ /* 0x000fe20001000000 */
[----:B------:R-:W-:Y:S02]  /*4800*/  WARPGROUP.DEPBAR.LE gsb0, 0x0 ;  /* 0x00008000000079c5 */ /* 0x000fe40000010000 */
[----:B------:R-:W-:Y:S01]  /*4810*/  FMNMX.FTZ R14, R119, R14, !PT ;  /* 0x0000000e770e7209 */ /* 0x000fe20007810000 */
[----:B------:R-:W-:Y:S01]  /*4820*/  FMUL.FTZ R32, R32, UR6 ;  /* 0x0000000620207c20 */ /* 0x000fe20008410000 */
[----:B0-----:R-:W-:Y:S01]  /*4830*/  FSEL R49, R97, -INF , P6 ;  /* 0xff80000061317808 */ /* 0x001fe20003000000 */
[----:B------:R-:W-:Y:S01]  /*4840*/  WARPGROUP.ARRIVE ;  /* 0x00000000000079c5 */ /* 0x000fe20000000000 */
[----:B------:R-:W-:Y:S01]  /*4850*/  ISETP.GT.AND P6, PT, R48, 0x38, PT ;  /* 0x000000383000780c */ /* 0x000fe20003fc4270 */
[----:B------:R0:W5:Y:S01]  /*4860*/  MUFU.TANH R97, R59 ;  /* 0x0000003b00617308 */ /* 0x0001620000002400 */
[----:B------:R-:W-:Y:S01]  /*4870*/  FSEL R123, R89, -INF , P3 ;  /* 0xff800000597b7808 */ /* 0x000fe20001800000 */
[----:B------:R-:W-:Y:S01]  /*4880*/  FMUL.FTZ R36, R36, UR6 ;  /* 0x0000000624247c20 */ /* 0x000fe20008410000 */
[----:B------:R-:W-:Y:S01]  /*4890*/  FMNMX.FTZ R14, R121, R14, !PT ;  /* 0x0000000e790e7209 */ /* 0x000fe20007810000 */
[----:B------:R-:W-:Y:S01]  /*48a0*/  HGMMA.64x16x16.F32.BF16 R24, gdesc[UR20], R24, gsb0 ;  /* 0x00200000141879f0 */ /* 0x000fe20008001818 */
[----:B---3--:R-:W-:Y:S01]  /*48b0*/  FSEL R51, R102, -INF , P5 ;  /* 0xff80000066337808 */ /* 0x008fe20002800000 */
[----:B------:R-:W-:Y:S01]  /*48c0*/  FMUL.FTZ R34, R34, UR6 ;  /* 0x0000000622227c20 */ /* 0x000fe20008410000 */
[----:B------:R-:W-:Y:S01]  /*48d0*/  ISETP.GT.AND P5, PT, R48, 0x39, PT ;  /* 0x000000393000780c */ /* 0x000fe20003fa4270 */
[----:B------:R-:W3:Y:S01]  /*48e0*/  MUFU.TANH R32, R32 ;  /* 0x0000002000207308 */ /* 0x000ee20000002400 */
[----:B------:R-:W-:Y:S01]  /*48f0*/  FSEL R125, R92, -INF , P6 ;  /* 0xff8000005c7d7808 */ /* 0x000fe20003000000 */
[----:B------:R-:W-:Y:S01]  /*4900*/  FMUL.FTZ R38, R38, UR6 ;  /* 0x0000000626267c20 */ /* 0x000fe20008410000 */
[----:B------:R-:W-:Y:S01]  /*4910*/  FMNMX.FTZ R14, R123, R14, !PT ;  /* 0x0000000e7b0e7209 */ /* 0x000fe20007810000 */
[----:B------:R-:W-:Y:S01]  /*4920*/  FMUL.FTZ R39, R39, UR6 ;  /* 0x0000000627277c20 */ /* 0x000fe20008410000 */
[----:B------:R-:W-:Y:S01]  /*4930*/  FSEL R53, R108, -INF , P4 ;  /* 0xff8000006c357808 */ /* 0x000fe20002000000 */
[----:B------:R-:W-:Y:S01]  /*4940*/  IMAD.U32 R88, RZ, RZ, UR7 ;  /* 0x00000007ff587e24 */ /* 0x000fe2000f8e00ff */
[----:B------:R-:W-:Y:S01]  /*4950*/  ISETP.GT.AND P4, PT, R48, 0x40, PT ;  /* 0x000000403000780c */ /* 0x000fe20003f84270 */
[----:B------:R1:W-:Y:S01]  /*4960*/  MUFU.TANH R105, R67 ;  /* 0x0000004300697308 */ /* 0x0003e20000002400 */
[----:B------:R-:W-:-:S02]  /*4970*/  FSEL R127, R93, -INF , P5 ;  /* 0xff8000005d7f7808 */ /* 0x000fc40002800000 */
[----:B------:R-:W-:Y:S02]  /*4980*/  FMNMX.FTZ R14, R125, R14, !PT ;  /* 0x0000000e7d0e7209 */ /* 0x000fe40007810000 */
[----:B------:R-:W-:Y:S02]  /*4990*/  FSEL R55, R90, -INF , P2 ;  /* 0xff8000005a377808 */ /* 0x000fe40001000000 */
[----:B------:R-:W-:Y:S01]  /*49a0*/  ISETP.GT.AND P2, PT, R48, 0x41, PT ;  /* 0x000000413000780c */ /* 0x000fe20003f44270 */
[----:B------:R-:W3:Y:S01]  /*49b0*/  MUFU.TANH R58, R58 ;  /* 0x0000003a003a7308 */ /* 0x000ee20000002400 */
[----:B------:R-:W-:Y:S01]  /*49c0*/  FSEL R129, R72, -INF , P4 ;  /* 0xff80000048817808 */ /* 0x000fe20002000000 */
[----:B------:R-:W-:Y:S01]  /*49d0*/  IMAD.MOV.U32 R72, RZ, RZ, R87 ;  /* 0x000000ffff487224 */ /* 0x000fe200078e0057 */
[----:B------:R-:W-:Y:S02]  /*49e0*/  FMNMX.FTZ R14, R127, R14, !PT ;  /* 0x0000000e7f0e7209 */ /* 0x000fe40007810000 */
[----:B------:R-:W-:-:S02]  /*49f0*/  FSEL R57, R109, -INF , P3 ;  /* 0xff8000006d397808 */ /* 0x000fc40001800000 */
[----:B------:R-:W-:Y:S01]  /*4a00*/  ISETP.GT.AND P3, PT, R48, 0x48, PT ;  /* 0x000000483000780c */ /* 0x000fe20003f64270 */
[----:B------:R2:W-:Y:S01]  /*4a10*/  MUFU.TANH R109, R69 ;  /* 0x00000045006d7308 */ /* 0x0005e20000002400 */
[----:B------:R-:W-:Y:S02]  /*4a20*/  FSEL R131, R73, -INF , P2 ;  /* 0xff80000049837808 */ /* 0x000fe40001000000 */
[----:B------:R-:W-:Y:S02]  /*4a30*/  FMNMX.FTZ R14, R129, R14, !PT ;  /* 0x0000000e810e7209 */ /* 0x000fe40007810000 */
[----:B0-----:R-:W-:Y:S02]  /*4a40*/  FSEL R59, R94, -INF , P6 ;  /* 0xff8000005e3b7808 */ /* 0x001fe40003000000 */
[----:B------:R-:W-:Y:S01]  /*4a50*/  ISETP.GT.AND P6, PT, R48, 0x49, PT ;  /* 0x000000493000780c */ /* 0x000fe20003fc4270 */
[----:B------:R-:W0:Y:S01]  /*4a60*/  MUFU.TANH R52, R52 ;  /* 0x0000003400347308 */ /* 0x000e220000002400 */
[----:B------:R-:W-:Y:S01]  /*4a70*/  FSEL R133, R76, -INF , P3 ;  /* 0xff8000004c857808 */ /* 0x000fe20001800000 */
[----:B------:R-:W-:Y:S01]  /*4a80*/  IMAD.MOV.U32 R76, RZ, RZ, R87 ;  /* 0x000000ffff4c7224 */ /* 0x000fe200078e0057 */
[----:B------:R-:W-:-:S02]  /*4a90*/  FMNMX.FTZ R14, R131, R14, !PT ;  /* 0x0000000e830e7209 */ /* 0x000fc40007810000 */
[----:B------:R-:W-:Y:S02]  /*4aa0*/  FSEL R61, R112, -INF , P5 ;  /* 0xff800000703d7808 */ /* 0x000fe40002800000 */
[----:B------:R-:W-:Y:S01]  /*4ab0*/  ISETP.GT.AND P5, PT, R48, 0x50, PT ;  /* 0x000000503000780c */ /* 0x000fe20003fa4270 */
[----:B------:R-:W0:Y:S01]  /*4ac0*/  MUFU.TANH R50, R50 ;  /* 0x0000003200327308 */ /* 0x000e220000002400 */
[----:B------:R-:W-:Y:S02]  /*4ad0*/  FSEL R135, R77, -INF , P6 ;  /* 0xff8000004d877808 */ /* 0x000fe40003000000 */
[----:B------:R-:W-:Y:S01]  /*4ae0*/  FMNMX.FTZ R20, R133, R14, !PT ;  /* 0x0000000e85147209 */ /* 0x000fe20007810000 */
[----:B------:R-:W-:Y:S01]  /*4af0*/  FMUL.FTZ R14, R33, UR6 ;  /* 0x00000006210e7c20 */ /* 0x000fe20008410000 */
[----:B------:R-:W-:Y:S01]  /*4b00*/  FSEL R63, R74, -INF , P4 ;  /* 0xff8000004a3f7808 */ /* 0x000fe20002000000 */
[----:B------:R-:W-:Y:S01]  /*4b10*/  IMAD.MOV.U32 R74, RZ, RZ, R87 ;  /* 0x000000ffff4a7224 */ /* 0x000fe200078e0057 */
[----:B------:R-:W-:Y:S01]  /*4b20*/  ISETP.GT.AND P4, PT, R48, 0x51, PT ;  /* 0x000000513000780c */ /* 0x000fe20003f84270 */
[----:B------:R-:W0:Y:S01]  /*4b30*/  MUFU.TANH R54, R54 ;  /* 0x0000003600367308 */ /* 0x000e220000002400 */
[----:B------:R-:W-:Y:S01]  /*4b40*/  FSEL R137, R137, -INF , P5 ;  /* 0xff80000089897808 */ /* 0x000fe20002800000 */
[----:B------:R-:W-:-:S02]  /*4b50*/  WARPGROUP.DEPBAR.LE gsb0, 0x0 ;  /* 0x00008000000079c5 */ /* 0x000fc40000010000 */
[----:B------:R-:W-:Y:S01]  /*4b60*/  FMNMX.FTZ R20, R135, R20, !PT ;  /* 0x0000001487147209 */ /* 0x000fe20007810000 */
[----:B------:R-:W-:Y:S01]  /*4b70*/  FMUL.FTZ R24, R24, UR6 ;  /* 0x0000000618187c20 */ /* 0x000fe20008410000 */
[----:B------:R-:W-:Y:S01]  /*4b80*/  FSEL R65, R75, -INF , P2 ;  /* 0xff8000004b417808 */ /* 0x000fe20001000000 */
[----:B------:R-:W-:Y:S01]  /*4b90*/  FMUL.FTZ R28, R28, UR6 ;  /* 0x000000061c1c7c20 */ /* 0x000fe20008410000 */
[----:B------:R-:W-:Y:S01]  /*4ba0*/  ISETP.GT.AND P2, PT, R48, 0x58, PT ;  /* 0x000000583000780c */ /* 0x000fe20003f44270 */
[----:B------:R-:W0:Y:S01]  /*4bb0*/  MUFU.TANH R44, R44 ;  /* 0x0000002c002c7308 */ /* 0x000e220000002400 */
[----:B------:R-:W-:Y:S01]  /*4bc0*/  FSEL R141, R141, -INF , P4 ;  /* 0xff8000008d8d7808 */ /* 0x000fe20002000000 */
[----:B------:R-:W-:Y:S01]  /*4bd0*/  FMUL.FTZ R26, R26, UR6 ;  /* 0x000000061a1a7c20 */ /* 0x000fe20008410000 */
[----:B------:R-:W-:Y:S01]  /*4be0*/  FMNMX.FTZ R20, R137, R20, !PT ;  /* 0x0000001489147209 */ /* 0x000fe20007810000 */
[----:B------:R-:W-:Y:S01]  /*4bf0*/  FMUL.FTZ R30, R30, UR6 ;  /* 0x000000061e1e7c20 */ /* 0x000fe20008410000 */
[----:B------:R-:W-:-:S02]  /*4c00*/  FSEL R71, R114, -INF , P5 ;  /* 0xff80000072477808 */ /* 0x000fc40002800000 */
[----:B------:R-:W-:Y:S01]  /*4c10*/  FSEL R73, R116, -INF , P4 ;  /* 0xff80000074497808 */ /* 0x000fe20002000000 */
[----:B------:R-:W0:Y:S01]  /*4c20*/  MUFU.TANH R130, R130 ;  /* 0x0000008200827308 */ /* 0x000e220000002400 */
[----:B-1----:R-:W-:Y:S01]  /*4c30*/  FSEL R67, R78, -INF , P3 ;  /* 0xff8000004e437808 */ /* 0x002fe20001800000 */
[--C-:B------:R-:W-:Y:S01]  /*4c40*/  IMAD.MOV.U32 R78, RZ, RZ, R87.reuse ;  /* 0x000000ffff4e7224 */ /* 0x100fe200078e0057 */
[C---:B------:R-:W-:Y:S02]  /*4c50*/  ISETP.GT.AND P5, PT, R48.reuse, 0x61, PT ;  /* 0x000000613000780c */ /* 0x040fe40003fa4270 */
[C---:B------:R-:W-:Y:S02]  /*4c60*/  ISETP.GT.AND P4, PT, R48.reuse, 0x68, PT ;  /* 0x000000683000780c */ /* 0x040fe40003f84270 */
[----:B------:R-:W-:Y:S01]  /*4c70*/  ISETP.GT.AND P3, PT, R48, 0x59, PT ;  /* 0x000000593000780c */ /* 0x000fe20003f64270 */
[----:B------:R-:W1:Y:S01]  /*4c80*/  MUFU.TANH R14, R14 ;  /* 0x0000000e000e7308 */ /* 0x000e620000002400 */
[----:B------:R-:W-:Y:S01]  /*4c90*/  FSEL R145, R68, -INF , P2 ;  /* 0xff80000044917808 */ /* 0x000fe20001000000 */
[----:B------:R-:W-:Y:S01]  /*4ca0*/  IMAD.MOV.U32 R68, RZ, RZ, R87 ;  /* 0x000000ffff447224 */ /* 0x000fe200078e0057 */
[----:B------:R-:W-:-:S02]  /*4cb0*/  FMNMX.FTZ R20, R141, R20, !PT ;  /* 0x000000148d147209 */ /* 0x000fc40007810000 */
[----:B--2---:R-:W-:Y:S02]  /*4cc0*/  FSEL R69, R79, -INF , P6 ;  /* 0xff8000004f457808 */ /* 0x004fe40003000000 */
[----:B------:R-:W-:Y:S01]  /*4cd0*/  FSEL R153, R56, -INF , P5 ;  /* 0xff80000038997808 */ /* 0x000fe20002800000 */
[----:B------:R-:W2:Y:S01]  /*4ce0*/  MUFU.TANH R46, R46 ;  /* 0x0000002e002e7308 */ /* 0x000ea20000002400 */
[----:B------:R-:W-:Y:S01]  /*4cf0*/  FSEL R83, R62, -INF , P4 ;  /* 0xff8000003e537808 */ /* 0x000fe20002000000 */
[----:B------:R-:W-:Y:S01]  /*4d00*/  IMAD.MOV.U32 R62, RZ, RZ, R87 ;  /* 0x000000ffff3e7224 */ /* 0x000fe200078e0057 */
[----:B------:R-:W-:Y:S02]  /*4d10*/  FSEL R155, R60, -INF , P4 ;  /* 0xff8000003c9b7808 */ /* 0x000fe40002000000 */
[----:B------:R-:W-:Y:S02]  /*4d20*/  ISETP.GT.AND P6, PT, R48, 0x60, PT ;  /* 0x000000603000780c */ /* 0x000fe40003fc4270 */
[----:B------:R-:W-:Y:S01]  /*4d30*/  FSEL R149, R64, -INF , P3 ;  /* 0xff80000040957808 */ /* 0x000fe20001800000 */
[----:B------:R-:W2:Y:S01]  /*4d40*/  MUFU.TANH R36, R36 ;  /* 0x0000002400247308 */ /* 0x000ea20000002400 */
[----:B------:R-:W-:Y:S01]  /*4d50*/  FMNMX.FTZ R56, R145, R20, !PT ;  /* 0x0000001491387209 */ /* 0x000fe20007810000 */
[----:B------:R-:W-:Y:S01]  /*4d60*/  FMUL.FTZ R20, R35, UR6 ;  /* 0x0000000623147c20 */ /* 0x000fe20008410000 */
[----:B------:R-:W-:-:S02]  /*4d70*/  ISETP.GT.AND P4, PT, R48, 0x79, PT ;  /* 0x000000793000780c */ /* 0x000fc40003f84270 */
[----:B----4-:R-:W-:Y:S01]  /*4d80*/  FSEL R151, R66, -INF , P6 ;  /* 0xff80000042977808 */ /* 0x010fe20003000000 */
[----:B------:R-:W-:Y:S01]  /*4d90*/  IMAD.MOV.U32 R66, RZ, RZ, R87 ;  /* 0x000000ffff427224 */ /* 0x000fe200078e0057 */
[----:B------:R-:W-:Y:S01]  /*4da0*/  FMNMX.FTZ R56, R149, R56, !PT ;  /* 0x0000003895387209 */ /* 0x000fe20007810000 */
[----:B------:R-:W4:Y:S01]  /*4db0*/  MUFU.TANH R132, R132 ;  /* 0x0000008400847308 */ /* 0x000f220000002400 */
[----:B-----5:R-:W-:Y:S02]  /*4dc0*/  FSEL R97, R97, -INF , P4 ;  /* 0xff80000061617808 */ /* 0x020fe40002000000 */
[----:B------:R-:W-:Y:S02]  /*4dd0*/  FSEL R165, R165, -INF , P4 ;  /* 0xff800000a5a57808 */ /* 0x000fe40002000000 */
[----:B------:R-:W-:Y:S02]  /*4de0*/  ISETP.GT.AND P4, PT, R48, 0x90, PT ;  /* 0x000000903000780c */ /* 0x000fe40003f84270 */
[----:B------:R-:W-:Y:S01]  /*4df0*/  FMNMX.FTZ R56, R151, R56, !PT ;  /* 0x0000003897387209 */ /* 0x000fe20007810000 */
[----:B------:R-:W-:Y:S01]  /*4e00*/  MUFU.TANH R34, R34 ;  /* 0x0000002200227308 */ /* 0x000fe20000002400 */
[----:B---3--:R-:W-:-:S02]  /*4e10*/  FSEL R175, R32, -INF , P4 ;  /* 0xff80000020af7808 */ /* 0x008fc40002000000 */
[----:B------:R-:W-:Y:S02]  /*4e20*/  FMNMX.FTZ R32, R11, R12, !PT ;  /* 0x0000000c0b207209 */ /* 0x000fe40007810000 */
[----:B------:R-:W-:Y:S01]  /*4e30*/  FSEL R75, R70, -INF , P2 ;  /* 0xff800000464b7808 */ /* 0x000fe20001000000 */
[----:B------:R-:W-:Y:S01]  /*4e40*/  IMAD.MOV.U32 R70, RZ, RZ, R87 ;  /* 0x000000ffff467224 */ /* 0x000fe200078e0057 */
[----:B------:R-:W-:Y:S01]  /*4e50*/  ISETP.GT.AND P2, PT, R48, 0x69, PT ;  /* 0x000000693000780c */ /* 0x000fe20003f44270 */
[----:B------:R-:W-:Y:S01]  /*4e60*/  MUFU.TANH R24, R24 ;  /* 0x0000001800187308 */ /* 0x000fe20000002400 */
[----:B------:R-:W-:Y:S02]  /*4e70*/  FMNMX.FTZ R56, R153, R56, !PT ;  /* 0x0000003899387209 */ /* 0x000fe40007810000 */
[----:B------:R-:W-:Y:S02]  /*4e80*/  FMNMX.FTZ R32, R13, R32, !PT ;  /* 0x000000200d207209 */ /* 0x000fe40007810000 */
[----:B------:R-:W-:-:S02]  /*4e90*/  FSEL R77, R118, -INF , P3 ;  /* 0xff800000764d7808 */ /* 0x000fc40001800000 */
[----:B------:R-:W-:Y:S01]  /*4ea0*/  ISETP.GT.AND P3, PT, R48, 0x70, PT ;  /* 0x000000703000780c */ /* 0x000fe20003f64270 */
[----:B------:R-:W-:Y:S01]  /*4eb0*/  MUFU.TANH R20, R20 ;  /* 0x0000001400147308 */ /* 0x000fe20000002400 */
[----:B------:R-:W-:Y:S02]  /*4ec0*/  FSEL R157, R58, -INF , P2 ;  /* 0xff8000003a9d7808 */ /* 0x000fe40001000000 */
[----:B------:R-:W-:Y:S02]  /*4ed0*/  FMNMX.FTZ R56, R155, R56, !PT ;  /* 0x000000389b387209 */ /* 0x000fe40007810000 */
[----:B------:R-:W-:Y:S02]  /*4ee0*/  FMNMX.FTZ R32, R15, R32, !PT ;  /* 0x000000200f207209 */ /* 0x000fe40007810000 */
[----:B------:R-:W-:Y:S01]  /*4ef0*/  FSEL R79, R124, -INF , P6 ;  /* 0xff8000007c4f7808 */ /* 0x000fe20003000000 */
[----:B------:R-:W-:Y:S01]  /*4f00*/  MUFU.TANH R38, R38 ;  /* 0x0000002600267308 */ /* 0x000fe20000002400 */
[----:B------:R-:W-:-:S02]  /*4f10*/  ISETP.GT.AND P6, PT, R48, 0x71, PT ;  /* 0x000000713000780c */ /* 0x000fc40003fc4270 */
[----:B------:R-:W-:Y:S02]  /*4f20*/  FSEL R159, R159, -INF , P3 ;  /* 0xff8000009f9f7808 */ /* 0x000fe40001800000 */
[----:B------:R-:W-:Y:S02]  /*4f30*/  FMNMX.FTZ R56, R157, R56, !PT ;  /* 0x000000389d387209 */ /* 0x000fe40007810000 */
[----:B------:R-:W-:Y:S01]  /*4f40*/  FMNMX.FTZ R32, R21, R32, !PT ;  /* 0x0000002015207209 */ /* 0x000fe20007810000 */
[----:B------:R-:W-:Y:S01]  /*4f50*/  MUFU.TANH R28, R28 ;  /* 0x0000001c001c7308 */ /* 0x000fe20000002400 */
[----:B------:R-:W-:Y:S02]  /*4f60*/  FSEL R33, R126, -INF , P5 ;  /* 0xff8000007e217808 */ /* 0x000fe40002800000 */
[----:B------:R-:W-:Y:S02]  /*4f70*/  ISETP.GT.AND P5, PT, R48, 0x78, PT ;  /* 0x000000783000780c */ /* 0x000fe40003fa4270 */
[----:B------:R-:W-:-:S02]  /*4f80*/  FSEL R161, R161, -INF , P6 ;  /* 0xff800000a1a17808 */ /* 0x000fc40003000000 */
[----:B------:R-:W-:Y:S01]  /*4f90*/  FMNMX.FTZ R56, R159, R56, !PT ;  /* 0x000000389f387209 */ /* 0x000fe20007810000 */
[----:B------:R-:W-:Y:S01]  /*4fa0*/  MUFU.TANH R26, R26 ;  /* 0x0000001a001a7308 */ /* 0x000fe20000002400 */
[----:B------:R-:W-:Y:S02]  /*4fb0*/  FMNMX.FTZ R32, R41, R32, !PT ;  /* 0x0000002029207209 */ /* 0x000fe40007810000 */
[----:B0-----:R-:W-:Y:S02]  /*4fc0*/  FSEL R163, R52, -INF , P5 ;  /* 0xff80000034a37808 */ /* 0x001fe40002800000 */
[----:B------:R-:W-:Y:S02]  /*4fd0*/  FMNMX.FTZ R56, R161, R56, !PT ;  /* 0x00000038a1387209 */ /* 0x000fe40007810000 */
[----:B------:R-:W-:Y:S01]  /*4fe0*/  FMNMX.FTZ R32, R43, R32, !PT ;  /* 0x000000202b207209 */ /* 0x000fe20007810000 */
[----:B------:R-:W-:Y:S01]  /*4ff0*/  MUFU.TANH R30, R30 ;  /* 0x0000001e001e7308 */ /* 0x000fe20000002400 */
[----:B------:R-:W-:-:S02]  /*5000*/  FSEL R35, R128, -INF , P2 ;  /* 0xff80000080237808 */ /* 0x000fc40001000000 */
[----:B------:R-:W-:Y:S02]  /*5010*/  ISETP.GT.AND P2, PT, R48, 0x80, PT ;  /* 0x000000803000780c */ /* 0x000fe40003f44270 */
[----:B------:R-:W-:Y:S02]  /*5020*/  FMNMX.FTZ R56, R163, R56, !PT ;  /* 0x00000038a3387209 */ /* 0x000fe40007810000 */
[----:B------:R-:W-:Y:S02]  /*5030*/  FMNMX.FTZ R32, R45, R32, !PT ;  /* 0x000000202d207209 */ /* 0x000fe40007810000 */
[----:B------:R-:W-:Y:S01]  /*5040*/  FSEL R85, R50, -INF , P3 ;  /* 0xff80000032557808 */ /* 0x000fe20001800000 */
[----:B------:R-:W-:Y:S01]  /*5050*/  FMUL.FTZ R50, R37, UR6 ;  /* 0x0000000625327c20 */ /* 0x000fe20008410000 */
[----:B------:R-:W-:Y:S02]  /*5060*/  ISETP.GT.AND P3, PT, R48, 0x81, PT ;  /* 0x000000813000780c */ /* 0x000fe40003f64270 */
[----:B------:R-:W-:-:S02]  /*5070*/  FSEL R167, R167, -INF , P2 ;  /* 0xff800000a7a77808 */ /* 0x000fc40001000000 */
[----:B------:R-:W-:Y:S01]  /*5080*/  FMNMX.FTZ R56, R165, R56, !PT ;  /* 0x00000038a5387209 */ /* 0x000fe20007810000 */
[----:B------:R-:W0:Y:S01]  /*5090*/  MUFU.TANH R50, R50 ;  /* 0x0000003200327308 */ /* 0x000e220000002400 */
[----:B------:R-:W-:Y:S02]  /*50a0*/  FMNMX.FTZ R32, R47, R32, !PT ;  /* 0x000000202f207209 */ /* 0x000fe40007810000 */
[----:B------:R-:W-:Y:S01]  /*50b0*/  FSEL R37, R42, -INF , P6 ;  /* 0xff8000002a257808 */ /* 0x000fe20003000000 */
[----:B------:R-:W-:Y:S01]  /*50c0*/  FMUL.FTZ R42, R25, UR6 ;  /* 0x00000006192a7c20 */ /* 0x000fe20008410000 */
[----:B------:R-:W-:Y:S02]  /*50d0*/  ISETP.GT.AND P6, PT, R48, 0x88, PT ;  /* 0x000000883000780c */ /* 0x000fe40003fc4270 */
[----:B------:R-:W-:Y:S02]  /*50e0*/  FSEL R169, R169, -INF , P3 ;  /* 0xff800000a9a97808 */ /* 0x000fe40001800000 */
[----:B------:R-:W-:Y:S01]  /*50f0*/  FMNMX.FTZ R56, R167, R56, !PT ;  /* 0x00000038a7387209 */ /* 0x000fe20007810000 */
[----:B------:R-:W3:Y:S01]  /*5100*/  MUFU.TANH R42, R42 ;  /* 0x0000002a002a7308 */ /* 0x000ee20000002400 */
[----:B------:R-:W-:-:S02]  /*5110*/  FMNMX.FTZ R32, R49, R32, !PT ;  /* 0x0000002031207209 */ /* 0x000fc40007810000 */
[----:B------:R-:W-:Y:S02]  /*5120*/  FSEL R93, R54, -INF , P5 ;  /* 0xff800000365d7808 */ /* 0x000fe40002800000 */
[----:B------:R-:W-:Y:S02]  /*5130*/  ISETP.GT.AND P5, PT, R48, 0x89, PT ;  /* 0x000000893000780c */ /* 0x000fe40003fa4270 */
[----:B------:R-:W-:Y:S02]  /*5140*/  FSEL R171, R44, -INF , P6 ;  /* 0xff8000002cab7808 */ /* 0x000fe40003000000 */
[----:B------:R-:W-:Y:S02]  /*5150*/  FMNMX.FTZ R56, R169, R56, !PT ;  /* 0x00000038a9387209 */ /* 0x000fe40007810000 */
[----:B------:R-:W-:Y:S02]  /*5160*/  FMNMX.FTZ R32, R51, R32, !PT ;  /* 0x0000002033207209 */ /* 0x000fe40007810000 */
[----:B------:R-:W-:-:S02]  /*5170*/  FSEL R173, R130, -INF , P5 ;  /* 0xff80000082ad7808 */ /* 0x000fc40002800000 */
[----:B------:R-:W-:Y:S02]  /*5180*/  FMNMX.FTZ R56, R171, R56, !PT ;  /* 0x00000038ab387209 */ /* 0x000fe40007810000 */
[----:B------:R-:W-:Y:S02]  /*5190*/  FMNMX.FTZ R32, R53, R32, !PT ;  /* 0x0000002035207209 */ /* 0x000fe40007810000 */
[----:B------:R-:W-:Y:S02]  /*51a0*/  FSEL R109, R109, -INF , P3 ;  /* 0xff8000006d6d7808 */ /* 0x000fe40001800000 */
[----:B------:R-:W-:Y:S02]  /*51b0*/  ISETP.GT.AND P3, PT, R48, 0x91, PT ;  /* 0x000000913000780c */ /* 0x000fe40003f64270 */
[----:B------:R-:W-:Y:S02]  /*51c0*/  FMNMX.FTZ R56, R173, R56, !PT ;  /* 0x00000038ad387209 */ /* 0x000fe40007810000 */
[----:B------:R-:W-:-:S02]  /*51d0*/  FMNMX.FTZ R32, R55, R32, !PT ;  /* 0x0000002037207209 */ /* 0x000fc40007810000 */
[----:B------:R-:W-:Y:S02]  /*51e0*/  FSEL R105, R105, -INF , P2 ;  /* 0xff80000069697808 */ /* 0x000fe40001000000 */
[----:B------:R-:W-:Y:S02]  /*51f0*/  ISETP.GT.AND P2, PT, R48, 0x98, PT ;  /* 0x000000983000780c */ /* 0x000fe40003f44270 */
[----:B-1----:R-:W-:Y:S01]  /*5200*/  FSEL R177, R14, -INF , P3 ;  /* 0xff8000000eb17808 */ /* 0x002fe20001800000 */
[----:B------:R-:W-:Y:S01]  /*5210*/  FMUL.FTZ R14, R29, UR6 ;  /* 0x000000061d0e7c20 */ /* 0x000fe20008410000 */
[----:B------:R-:W-:Y:S02]  /*5220*/  FMNMX.FTZ R56, R175, R56, !PT ;  /* 0x00000038af387209 */ /* 0x000fe40007810000 */
[----:B------:R-:W-:Y:S02]  /*5230*/  FMNMX.FTZ R32, R57, R32, !PT ;  /* 0x0000002039207209 */ /* 0x000fe40007810000 */
[----:B--2---:R-:W-:Y:S01]  /*5240*/  FSEL R25, R46, -INF , P6 ;  /* 0xff8000002e197808 */ /* 0x004fe20003000000 */
[----:B------:R-:W1:Y:S01]  /*5250*/  MUFU.TANH R14, R14 ;  /* 0x0000000e000e7308 */ /* 0x000e620000002400 */
[----:B------:R-:W-:-:S02]  /*5260*/  ISETP.GT.AND P6, PT, R48, 0x99, PT ;  /* 0x000000993000780c */ /* 0x000fc40003fc4270 */
[----:B------:R-:W-:Y:S02]  /*5270*/  FSEL R179, R36, -INF , P2 ;  /* 0xff80000024b37808 */ /* 0x000fe40001000000 */
[----:B------:R-:W-:Y:S02]  /*5280*/  FMNMX.FTZ R56, R177, R56, !PT ;  /* 0x00000038b1387209 */ /* 0x000fe40007810000 */
[----:B------:R-:W-:Y:S02]  /*5290*/  FMNMX.FTZ R32, R59, R32, !PT ;  /* 0x000000203b207209 */ /* 0x000fe40007810000 */
[----:B----4-:R-:W-:Y:S02]  /*52a0*/  FSEL R29, R132, -INF , P5 ;  /* 0xff800000841d7808 */ /* 0x010fe40002800000 */
[----:B------:R-:W-:Y:S02]  /*52b0*/  ISETP.GT.AND P5, PT, R48, 0xa0, PT ;  /* 0x000000a03000780c */ /* 0x000fe40003fa4270 */
[----:B0-----:R-:W-:-:S02]  /*52c0*/  FSEL R181, R50, -INF , P6 ;  /* 0xff80000032b57808 */ /* 0x001fc40003000000 */
[----:B------:R-:W-:Y:S02]  /*52d0*/  FMNMX.FTZ R56, R179, R56, !PT ;  /* 0x00000038b3387209 */ /* 0x000fe40007810000 */
[----:B------:R-:W-:Y:S02]  /*52e0*/  FMNMX.FTZ R32, R61, R32, !PT ;  /* 0x000000203d207209 */ /* 0x000fe40007810000 */
[----:B------:R-:W-:Y:S02]  /*52f0*/  FSEL R139, R34, -INF , P4 ;  /* 0xff800000228b7808 */ /* 0x000fe40002000000 */
[----:B------:R-:W-:Y:S02]  /*5300*/  ISETP.GT.AND P4, PT, R48, 0xa1, PT ;  /* 0x000000a13000780c */ /* 0x000fe40003f84270 */
[----:B------:R-:W-:Y:S02]  /*5310*/  FSEL R183, R24, -INF , P5 ;  /* 0xff80000018b77808 */ /* 0x000fe40002800000 */
[----:B------:R-:W-:-:S02]  /*5320*/  FMNMX.FTZ R56, R181, R56, !PT ;  /* 0x00000038b5387209 */ /* 0x000fc40007810000 */
[----:B------:R-:W-:Y:S02]  /*5330*/  FMNMX.FTZ R32, R63, R32, !PT ;  /* 0x000000203f207209 */ /* 0x000fe40007810000 */
[----:B------:R-:W-:Y:S02]  /*5340*/  FSEL R143, R20, -INF , P3 ;  /* 0xff800000148f7808 */ /* 0x000fe40001800000 */
[----:B------:R-:W-:Y:S01]  /*5350*/  ISETP.GT.AND P3, PT, R48, 0xa8, PT ;  /* 0x000000a83000780c */ /* 0x000fe20003f64270 */
[----:B------:R-:W0:Y:S01]  /*5360*/  MUFU.TANH R20, R39 ;  /* 0x0000002700147308 */ /* 0x000e220000002400 */
[----:B---3--:R-:W-:Y:S02]  /*5370*/  FSEL R185, R42, -INF , P4 ;  /* 0xff8000002ab97808 */ /* 0x008fe40002000000 */
[----:B------:R-:W-:Y:S02]  /*5380*/  FMNMX.FTZ R56, R183, R56, !PT ;  /* 0x00000038b7387209 */ /* 0x000fe40007810000 */
[----:B------:R-:W-:-:S02]  /*5390*/  FMNMX.FTZ R32, R65, R32, !PT ;  /* 0x0000002041207209 */ /* 0x000fc40007810000 */
[----:B------:R-:W-:Y:S02]  /*53a0*/  FSEL R147, R38, -INF , P2 ;  /* 0xff80000026937808 */ /* 0x000fe40001000000 */
[----:B------:R-:W-:Y:S02]  /*53b0*/  ISETP.GT.AND P2, PT, R48, 0xa9, PT ;  /* 0x000000a93000780c */ /* 0x000fe40003f44270 */
[----:B------:R-:W-:Y:S01]  /*53c0*/  FSEL R187, R28, -INF , P3 ;  /* 0xff8000001cbb7808 */ /* 0x000fe20001800000 */
[----:B------:R-:W-:Y:S01]  /*53d0*/  FMUL.FTZ R28, R31, UR6 ;  /* 0x000000061f1c7c20 */ /* 0x000fe20008410000 */
[----:B------:R-:W-:Y:S02]  /*53e0*/  FMNMX.FTZ R56, R185, R56, !PT ;  /* 0x00000038b9387209 */ /* 0x000fe40007810000 */
[----:B------:R-:W-:Y:S02]  /*53f0*/  FMNMX.FTZ R32, R67, R32, !PT ;  /* 0x0000002043207209 */ /* 0x000fe40007810000 */
[----:B-1----:R-:W-:Y:S01]  /*5400*/  FSEL R189, R14, -INF , P2 ;  /* 0xff8000000ebd7808 */ /* 0x002fe20001000000 */
[----:B------:R-:W-:Y:S01]  /*5410*/  MUFU.TANH R28, R28 ;  /* 0x0000001c001c7308 */ /* 0x000fe20000002400 */
[----:B------:R-:W-:-:S02]  /*5420*/  FMNMX.FTZ R56, R187, R56, !PT ;  /* 0x00000038bb387209 */ /* 0x000fc40007810000 */
[----:B------:R-:W-:Y:S02]  /*5430*/  FMNMX.FTZ R32, R69, R32, !PT ;  /* 0x0000002045207209 */ /* 0x000fe40007810000 */
[----:B------:R-:W-:Y:S02]  /*5440*/  FMNMX.FTZ R56, R189, R56, !PT ;  /* 0x00000038bd387209 */ /* 0x000fe40007810000 */
[----:B------:R-:W-:Y:S02]  /*5450*/  FMNMX.FTZ R32, R71, R32, !PT ;  /* 0x0000002047207209 */ /* 0x000fe40007810000 */
[----:B------:R-:W-:Y:S01]  /*5460*/  MOV R64, R87 ;  /* 0x0000005700407202 */ /* 0x000fe20000000f00 */
[----:B------:R-:W1:Y:S01]  /*5470*/  SHFL.BFLY PT, R89, R56, 0x2, 0x1f ;  /* 0x0c401f0038597f89 */ /* 0x000e6200000e0000 */
[----:B------:R-:W-:-:S04]  /*5480*/  FMNMX.FTZ R32, R73, R32, !PT ;  /* 0x0000002049207209 */ /* 0x000fc80007810000 */
[----:B------:R-:W-:-:S04]  /*5490*/  FMNMX.FTZ R32, R75, R32, !PT ;  /* 0x000000204b207209 */ /* 0x000fc80007810000 */
[----:B------:R-:W-:-:S04]  /*54a0*/  FMNMX.FTZ R32, R77, R32, !PT ;  /* 0x000000204d207209 */ /* 0x000fc80007810000 */
[----:B------:R-:W-:-:S04]  /*54b0*/  FMNMX.FTZ R32, R79, R32, !PT ;  /* 0x000000204f207209 */ /* 0x000fc80007810000 */
[----:B------:R-:W-:-:S04]  /*54c0*/  FMNMX.FTZ R32, R33, R32, !PT ;  /* 0x0000002021207209 */ /* 0x000fc80007810000 */
[----:B------:R-:W-:Y:S02]  /*54d0*/  FMNMX.FTZ R32, R83, R32, !PT ;  /* 0x0000002053207209 */ /* 0x000fe40007810000 */
[----:B-1----:R-:W-:Y:S02]  /*54e0*/  FMNMX.FTZ R24, R56, R89, !PT ;  /* 0x0000005938187209 */ /* 0x002fe40007810000 */
[----:B------:R-:W-:-:S03]  /*54f0*/  FMNMX.FTZ R32, R35, R32, !PT ;  /* 0x0000002023207209 */ /* 0x000fc60007810000 */
[----:B------:R-:W1:Y:S01]  /*5500*/  SHFL.BFLY PT, R89, R24, 0x1, 0x1f ;  /* 0x0c201f0018597f89 */ /* 0x000e6200000e0000 */
[----:B------:R-:W-:-:S04]  /*5510*/  FMNMX.FTZ R32, R85, R32, !PT ;  /* 0x0000002055207209 */ /* 0x000fc80007810000 */
[----:B------:R-:W-:-:S04]  /*5520*/  FMNMX.FTZ R32, R37, R32, !PT ;  /* 0x0000002025207209 */ /* 0x000fc80007810000 */
[----:B------:R-:W-:-:S04]  /*5530*/  FMNMX.FTZ R32, R93, R32, !PT ;  /* 0x000000205d207209 */ /* 0x000fc80007810000 */
[----:B------:R-:W-:-:S04]  /*5540*/  FMNMX.FTZ R32, R97, R32, !PT ;  /* 0x0000002061207209 */ /* 0x000fc80007810000 */
[----:B------:R-:W-:-:S04]  /*5550*/  FMNMX.FTZ R32, R105, R32, !PT ;  /* 0x0000002069207209 */ /* 0x000fc80007810000 */
[----:B------:R-:W-:Y:S02]  /*5560*/  FMNMX.FTZ R32, R109, R32, !PT ;  /* 0x000000206d207209 */ /* 0x000fe40007810000 */
[----:B-1----:R-:W-:Y:S01]  /*5570*/  FMNMX.FTZ R89, R24, R89, !PT ;  /* 0x0000005918597209 */ /* 0x002fe20007810000 */
[----:B------:R-:W-:Y:S01]  /*5580*/  FMUL.FTZ R24, R27, UR6 ;  /* 0x000000061b187c20 */ /* 0x000fe20008410000 */
[----:B------:R-:W-:Y:S02]  /*5590*/  FMNMX.FTZ R32, R25, R32, !PT ;  /* 0x0000002019207209 */ /* 0x000fe40007810000 */
[C---:B------:R-:W-:Y:S01]  /*55a0*/  FSETP.NEU.FTZ.AND P0, PT, R89.reuse, -INF , PT ;  /* 0xff8000005900780b */ /* 0x040fe20003f1d000 */
[----:B------:R-:W-:Y:S01]  /*55b0*/  FMUL.FTZ R14, R89, R88 ;  /* 0x00000058590e7220 */ /* 0x000fe20000410000 */
[----:B------:R-:W-:Y:S01]  /*55c0*/  FMNMX.FTZ R32, R29, R32, !PT ;  /* 0x000000201d207209 */ /* 0x000fe20007810000 */
[----:B------:R-:W1:Y:S03]  /*55d0*/  MUFU.TANH R24, R24 ;  /* 0x0000001800187308 */ /* 0x000e660000002400 */
[----:B------:R-:W-:-:S02]  /*55e0*/  FMNMX.FTZ R32, R139, R32, !PT ;  /* 0x000000208b207209 */ /* 0x000fc40007810000 */
[----:B------:R-:W-:Y:S02]  /*55f0*/  FSEL R14, R14, RZ, P0 ;  /* 0x000000ff0e0e7208 */ /* 0x000fe40000000000 */
[----:B------:R-:W-:Y:S02]  /*5600*/  FMNMX.FTZ R32, R143, R32, !PT ;  /* 0x000000208f207209 */ /* 0x000fe40007810000 */
[----:B------:R-:W-:Y:S01]  /*5610*/  ISETP.NE.AND P0, PT, R122, RZ, PT ;  /* 0x000000ff7a00720c */ /* 0x000fe20003f05270 */
[-CC-:B------:R-:W-:Y:S01]  /*5620*/  FFMA.FTZ R190, R125, R88.reuse, -R14.reuse ;  /* 0x000000587dbe7223 */ /* 0x180fe2000001080e */
[----:B0-----:R-:W-:Y:S01]  /*5630*/  FSEL R125, R20, -INF , P6 ;  /* 0xff800000147d7808 */ /* 0x001fe20003000000 */
[--C-:B------:R-:W-:Y:S01]  /*5640*/  FFMA.FTZ R182, R107, R88, -R14.reuse ;  /* 0x000000586bb67223 */ /* 0x100fe2000001080e */
[----:B------:R-:W-:Y:S01]  /*5650*/  FMNMX.FTZ R32, R147, R32, !PT ;  /* 0x0000002093207209 */ /* 0x000fe20007810000 */
[-CC-:B------:R-:W-:Y:S01]  /*5660*/  FFMA.FTZ R107, R127, R88.reuse, -R14.reuse ;  /* 0x000000587f6b7223 */ /* 0x180fe2000001080e */
[----:B------:R-:W-:Y:S01]  /*5670*/  FSEL R127, R26, -INF , P5 ;  /* 0xff8000001a7f7808 */ /* 0x000fe20002800000 */
[--C-:B------:R-:W-:Y:S01]  /*5680*/  FFMA.FTZ R194, R133, R88, -R14.reuse ;  /* 0x0000005885c27223 */ /* 0x100fe2000001080e */
[----:B------:R-:W-:Y:S01]  /*5690*/  FMNMX.FTZ R32, R125, R32, !PT ;  /* 0x000000207d207209 */ /* 0x000fe20007810000 */
[-CC-:B------:R-:W-:Y:S01]  /*56a0*/  FFMA.FTZ R196, R137, R88.reuse, -R14.reuse ;  /* 0x0000005889c47223 */ /* 0x180fe2000001080e */
[----:B-1----:R-:W-:Y:S01]  /*56b0*/  FSEL R133, R24, -INF , P4 ;  /* 0xff80000018857808 */ /* 0x002fe20002000000 */
        /* <DEDUP_REMOVED lines=16> */
[-CC-:B------:R-:W-:Y:S01]  /*57c0*/  FFMA.FTZ R115, R141, R88.reuse, -R14.reuse ;  /* 0x000000588d737223 */ /* 0x180fe2000001080e */
[-CC-:B------:R-:W-:Y:S01]  /*57d0*/  FFMA.FTZ R141, R177, R88.reuse, -R14.reuse ;  /* 0x00000058b18d7223 */ /* 0x180fe2000001080e */
[----:B------:R-:W0:Y:S01]  /*57e0*/  SHFL.BFLY PT, R101, R32, 0x2, 0x1f ;  /* 0x0c401f0020657f89 */ /* 0x000e2200000e0000 */
        /* <DEDUP_REMOVED lines=22> */
[-CC-:B------:R-:W-:Y:S01]  /*5950*/  FFMA.FTZ R131, R169, R88.reuse, -R14.reuse ;  /* 0x00000058a9837223 */ /* 0x180fe2000001080e */
[----:B0-----:R-:W-:Y:S01]  /*5960*/  FMNMX.FTZ R20, R32, R101, !PT ;  /* 0x0000006520147209 */ /* 0x001fe20007810000 */
[-CC-:B------:R-:W-:Y:S01]  /*5970*/  FFMA.FTZ R210, R171, R88.reuse, -R14.reuse ;  /* 0x00000058abd27223 */ /* 0x180fe2000001080e */
[----:B------:R-:W0:Y:S01]  /*5980*/  MUFU.EX2 R180, R180 ;  /* 0x000000b400b47308 */ /* 0x000e220000000800 */
[-CC-:B------:R-:W-:Y:S01]  /*5990*/  FFMA.FTZ R135, R173, R88.reuse, -R14.reuse ;  /* 0x00000058ad877223 */ /* 0x180fe2000001080e */
[-CC-:B------:R-:W-:Y:S01]  /*59a0*/  FFMA.FTZ R212, R175, R88.reuse, -R14.reuse ;  /* 0x00000058afd47223 */ /* 0x180fe2000001080e */
[----:B------:R-:W4:Y:S01]  /*59b0*/  SHFL.BFLY PT, R101, R20, 0x1, 0x1f ;  /* 0x0c201f0014657f89 */ /* 0x000f2200000e0000 */
[-CC-:B------:R-:W-:Y:S01]  /*59c0*/  FFMA.FTZ R145, R181, R88.reuse, -R14.reuse ;  /* 0x00000058b5917223 */ /* 0x180fe2000001080e */
[-CC-:B------:R-:W-:Y:S01]  /*59d0*/  FFMA.FTZ R216, R183, R88.reuse, -R14.reuse ;  /* 0x00000058b7d87223 */ /* 0x180fe2000001080e */
[-CC-:B------:R-:W-:Y:S01]  /*59e0*/  FFMA.FTZ R151, R185, R88.reuse, -R14.reuse ;  /* 0x00000058b9977223 */ /* 0x180fe2000001080e */
[-CC-:B------:R-:W-:Y:S01]  /*59f0*/  FFMA.FTZ R218, R187, R88.reuse, -R14.reuse ;  /* 0x00000058bbda7223 */ /* 0x180fe2000001080e */
[----:B------:R-:W5:Y:S01]  /*5a00*/  MUFU.EX2 R39, R39 ;  /* 0x0000002700277308 */ /* 0x000f620000000800 */
[----:B------:R-:W-:-:S07]  /*5a10*/  FFMA.FTZ R153, R189, R88, -R14 ;  /* 0x00000058bd997223 */ /* 0x000fce000001080e */
[----:B------:R-:W5:Y:S08]  /*5a20*/  MUFU.EX2 R182, R182 ;  /* 0x000000b600b67308 */ /* 0x000f700000000800 */
[----:B------:R-:W5:Y:S01]  /*5a30*/  MUFU.EX2 R91, R91 ;  /* 0x0000005b005b7308 */ /* 0x000f620000000800 */
[----:B----4-:R-:W-:-:S04]  /*5a40*/  FMNMX.FTZ R101, R20, R101, !PT ;  /* 0x0000006514657209 */ /* 0x010fc80007810000 */
[C---:B------:R-:W-:Y:S01]  /*5a50*/  FSETP.NEU.FTZ.AND P2, PT, R101.reuse, -INF , PT ;  /* 0xff8000006500780b */ /* 0x040fe20003f5d000 */
[-C--:B------:R-:W-:Y:S02]  /*5a60*/  FMUL.FTZ R38, R101, R88.reuse ;  /* 0x0000005865267220 */ /* 0x080fe40000410000 */
[----:B------:R-:W4:Y:S03]  /*5a70*/  MUFU.EX2 R184, R184 ;  /* 0x000000b800b87308 */ /* 0x000f260000000800 */
[----:B------:R-:W-:Y:S02]  /*5a80*/  FSEL R38, R38, RZ, P2 ;  /* 0x000000ff26267208 */ /* 0x000fe40001000000 */
[----:B------:R-:W-:Y:S01]  /*5a90*/  ISETP.GE.AND P2, PT, R81, 0xb1, PT ;  /* 0x000000b15100780c */ /* 0x000fe20003f46270 */
[----:B------:R-:W-:Y:S02]  /*5aa0*/  IMAD.MOV.U32 R81, RZ, RZ, R87 ;  /* 0x000000ffff517224 */ /* 0x000fe400078e0057 */
[----:B------:R-:W-:Y:S01]  /*5ab0*/  MUFU.EX2 R95, R95 ;  /* 0x0000005f005f7308 */ /* 0x000fe20000000800 */
[-CC-:B------:R-:W-:Y:S01]  /*5ac0*/  FFMA.FTZ R177, R11, R88.reuse, -R38.reuse ;  /* 0x000000580bb17223 */ /* 0x180fe20000010826 */
[----:B-1----:R-:W-:Y:S01]  /*5ad0*/  FADD.FTZ R11, R176, R27 ;  /* 0x0000001bb00b7221 */ /* 0x002fe20000010000 */
[-CC-:B------:R-:W-:Y:S01]  /*5ae0*/  FFMA.FTZ R12, R12, R88.reuse, -R38.reuse ;  /* 0x000000580c0c7223 */ /* 0x180fe20000010826 */
[-CC-:B------:R-:W-:Y:S01]  /*5af0*/  FFMA.FTZ R179, R13, R88.reuse, -R38.reuse ;  /* 0x000000580db37223 */ /* 0x180fe20000010826 */
[-CC-:B------:R-:W-:Y:S01]  /*5b00*/  FFMA.FTZ R14, R15, R88.reuse, -R38.reuse ;  /* 0x000000580f0e7223 */ /* 0x180fe20000010826 */
[----:B--2---:R-:W-:Y:S01]  /*5b10*/  FADD.FTZ R42, R178, R11 ;  /* 0x0000000bb22a7221 */ /* 0x004fe20000010000 */
[-CC-:B------:R-:W-:Y:S01]  /*5b20*/  FFMA.FTZ R181, R21, R88.reuse, -R38.reuse ;  /* 0x0000005815b57223 */ /* 0x180fe20000010826 */
[----:B------:R-:W-:Y:S01]  /*5b30*/  MUFU.EX2 R177, R177 ;  /* 0x000000b100b17308 */ /* 0x000fe20000000800 */
[-C--:B------:R-:W-:Y:S01]  /*5b40*/  FFMA.FTZ R20, R41, R88.reuse, -R38 ;  /* 0x0000005829147223 */ /* 0x080fe20000010826 */
[----:B---3--:R-:W-:Y:S01]  /*5b50*/  FADD.FTZ R11, R31, R42 ;  /* 0x0000002a1f0b7221 */ /* 0x008fe20000010000 */
[-CC-:B------:R-:W-:Y:S01]  /*5b60*/  FFMA.FTZ R183, R43, R88.reuse, -R38.reuse ;  /* 0x000000582bb77223 */ /* 0x180fe20000010826 */
[-CC-:B------:R-:W-:Y:S01]  /*5b70*/  FFMA.FTZ R24, R45, R88.reuse, -R38.reuse ;  /* 0x000000582d187223 */ /* 0x180fe20000010826 */
[-CC-:B------:R-:W-:Y:S01]  /*5b80*/  FFMA.FTZ R185, R47, R88.reuse, -R38.reuse ;  /* 0x000000582fb97223 */ /* 0x180fe20000010826 */
[----:B0-----:R-:W-:Y:S01]  /*5b90*/  FADD.FTZ R42, R180, R11 ;  /* 0x0000000bb42a7221 */ /* 0x001fe20000010000 */
[-CC-:B------:R-:W-:Y:S01]  /*5ba0*/  FFMA.FTZ R26, R49, R88.reuse, -R38.reuse ;  /* 0x00000058311a7223 */ /* 0x180fe20000010826 */
[----:B------:R-:W0:Y:S01]  /*5bb0*/  MUFU.EX2 R12, R12 ;  /* 0x0000000c000c7308 */ /* 0x000e220000000800 */
[-C--:B------:R-:W-:Y:S01]  /*5bc0*/  FFMA.FTZ R187, R51, R88.reuse, -R38 ;  /* 0x0000005833bb7223 */ /* 0x080fe20000010826 */
[----:B-----5:R-:W-:Y:S01]  /*5bd0*/  FADD.FTZ R11, R39, R42 ;  /* 0x0000002a270b7221 */ /* 0x020fe20000010000 */
[-CC-:B------:R-:W-:Y:S01]  /*5be0*/  FFMA.FTZ R28, R53, R88.reuse, -R38.reuse ;  /* 0x00000058351c7223 */ /* 0x180fe20000010826 */
[-CC-:B------:R-:W-:Y:S01]  /*5bf0*/  FFMA.FTZ R189, R55, R88.reuse, -R38.reuse ;  /* 0x0000005837bd7223 */ /* 0x180fe20000010826 */
[-CC-:B------:R-:W-:Y:S01]  /*5c00*/  FFMA.FTZ R30, R57, R88.reuse, -R38.reuse ;  /* 0x00000058391e7223 */ /* 0x180fe20000010826 */
[----:B------:R-:W-:Y:S01]  /*5c10*/  FADD.FTZ R44, R182, R11 ;  /* 0x0000000bb62c7221 */ /* 0x000fe20000010000 */
[-CC-:B------:R-:W-:Y:S01]  /*5c20*/  FFMA.FTZ R191, R59, R88.reuse, -R38.reuse ;  /* 0x000000583bbf7223 */ /* 0x180fe20000010826 */
[----:B------:R-:W1:Y:S01]  /*5c30*/  MUFU.EX2 R179, R179 ;  /* 0x000000b300b37308 */ /* 0x000e620000000800 */
[-C--:B------:R-:W-:Y:S01]  /*5c40*/  FFMA.FTZ R32, R61, R88.reuse, -R38 ;  /* 0x000000583d207223 */ /* 0x080fe20000010826 */
[----:B------:R-:W-:Y:S01]  /*5c50*/  FADD.FTZ R11, R91, R44 ;  /* 0x0000002c5b0b7221 */ /* 0x000fe20000010000 */
[-CC-:B------:R-:W-:Y:S01]  /*5c60*/  FFMA.FTZ R193, R63, R88.reuse, -R38.reuse ;  /* 0x000000583fc17223 */ /* 0x180fe20000010826 */
[-CC-:B------:R-:W-:Y:S01]  /*5c70*/  FFMA.FTZ R34, R65, R88.reuse, -R38.reuse ;  /* 0x0000005841227223 */ /* 0x180fe20000010826 */
[-CC-:B------:R-:W-:Y:S01]  /*5c80*/  FFMA.FTZ R195, R67, R88.reuse, -R38.reuse ;  /* 0x0000005843c37223 */ /* 0x180fe20000010826 */
[----:B----4-:R-:W-:Y:S01]  /*5c90*/  FADD.FTZ R44, R184, R11 ;  /* 0x0000000bb82c7221 */ /* 0x010fe20000010000 */
[-C--:B------:R-:W-:Y:S01]  /*5ca0*/  FFMA.FTZ R36, R69, R88.reuse, -R38 ;  /* 0x0000005845247223 */ /* 0x080fe20000010826 */
[----:B------:R-:W2:Y:S01]  /*5cb0*/  MUFU.EX2 R186, R186 ;  /* 0x000000ba00ba7308 */ /* 0x000ea20000000800 */
[----:B0-----:R-:W-:Y:S01]  /*5cc0*/  FADD.FTZ R46, R177, R12 ;  /* 0x0000000cb12e7221 */ /* 0x001fe20000010000 */
[----:B------:R-:W-:Y:S01]  /*5cd0*/  FADD.FTZ R13, R95, R44 ;  /* 0x0000002c5f0d7221 */ /* 0x000fe20000010000 */
[-CC-:B------:R-:W-:Y:S01]  /*5ce0*/  FFMA.FTZ R197, R71, R88.reuse, -R38.reuse ;  /* 0x0000005847c57223 */ /* 0x180fe20000010826 */
[-CC-:B------:R-:W-:Y:S01]  /*5cf0*/  FFMA.FTZ R40, R73, R88.reuse, -R38.reuse ;  /* 0x0000005849287223 */ /* 0x180fe20000010826 */
[-CC-:B------:R-:W-:Y:S01]  /*5d00*/  FFMA.FTZ R199, R75, R88.reuse, -R38.reuse ;  /* 0x000000584bc77223 */ /* 0x180fe20000010826 */
[-CC-:B------:R-:W-:Y:S01]  /*5d10*/  FFMA.FTZ R42, R77, R88.reuse, -R38.reuse ;  /* 0x000000584d2a7223 */ /* 0x180fe20000010826 */
[-C--:B------:R-:W-:Y:S01]  /*5d20*/  FFMA.FTZ R201, R79, R88.reuse, -R38 ;  /* 0x000000584fc97223 */ /* 0x080fe20000010826 */
[----:B------:R-:W0:Y:S01]  /*5d30*/  MUFU.EX2 R14, R14 ;  /* 0x0000000e000e7308 */ /* 0x000e220000000800 */
        /* <DEDUP_REMOVED lines=11> */
[-CC-:B------:R-:W-:Y:S01]  /*5df0*/  FFMA.FTZ R25, R25, R88.reuse, -R38.reuse ;  /* 0x0000005819197223 */ /* 0x180fe20000010826 */
[-CC-:B------:R-:W-:Y:S01]  /*5e00*/  FFMA.FTZ R29, R29, R88.reuse, -R38.reuse ;  /* 0x000000581d1d7223 */ /* 0x180fe20000010826 */
[-CC-:B------:R-:W-:Y:S01]  /*5e10*/  FFMA.FTZ R139, R139, R88.reuse, -R38.reuse ;  /* 0x000000588b8b7223 */ /* 0x180fe20000010826 */
[-CC-:B------:R-:W-:Y:S01]  /*5e20*/  FFMA.FTZ R143, R143, R88.reuse, -R38.reuse ;  /* 0x000000588f8f7223 */ /* 0x180fe20000010826 */
[----:B------:R-:W2:Y:S01]  /*5e30*/  MUFU.EX2 R181, R181 ;  /* 0x000000b500b57308 */ /* 0x000ea20000000800 */
[----:B0-----:R-:W-:Y:S01]  /*5e40*/  FADD.FTZ R46, R14, R11 ;  /* 0x0000000b0e2e7221 */ /* 0x001fe20000010000 */
[-CC-:B------:R-:W-:Y:S01]  /*5e50*/  FFMA.FTZ R147, R147, R88.reuse, -R38.reuse ;  /* 0x0000005893937223 */ /* 0x180fe20000010826 */
[-CC-:B------:R-:W-:Y:S01]  /*5e60*/  FFMA.FTZ R125, R125, R88.reuse, -R38.reuse ;  /* 0x000000587d7d7223 */ /* 0x180fe20000010826 */
[-CC-:B------:R-:W-:Y:S01]  /*5e70*/  FFMA.FTZ R127, R127, R88.reuse, -R38.reuse ;  /* 0x000000587f7f7223 */ /* 0x180fe20000010826 */
[-CC-:B------:R-:W-:Y:S01]  /*5e80*/  FFMA.FTZ R133, R133, R88.reuse, -R38.reuse ;  /* 0x0000005885857223 */ /* 0x180fe20000010826 */
[-CC-:B------:R-:W-:Y:S01]  /*5e90*/  FFMA.FTZ R137, R137, R88.reuse, -R38.reuse ;  /* 0x0000005889897223 */ /* 0x180fe20000010826 */
[----:B------:R-:W-:Y:S01]  /*5ea0*/  FFMA.FTZ R149, R149, R88, -R38 ;  /* 0x0000005895957223 */ /* 0x000fe20000010826 */
[----:B------:R-:W0:Y:S01]  /*5eb0*/  MUFU.EX2 R188, R188 ;  /* 0x000000bc00bc7308 */ /* 0x000e220000000800 */
        /* <DEDUP_REMOVED lines=16> */
[----:B0-----:R-:W-:Y:S01]  /*5fc0*/  FADD.FTZ R46, R188, R13 ;  /* 0x0000000dbc2e7221 */ /* 0x001fe20000010000 */
[----:B------:R-:W-:Y:S01]  /*5fd0*/  F2FP.BF16.F32.PACK_AB R184, R95, R184 ;  /* 0x000000b85fb8723e */ /* 0x000fe200000010ff */
[--C-:B------:R-:W-:Y:S01]  /*5fe0*/  IMAD.MOV.U32 R69, RZ, RZ, R87.reuse ;  /* 0x000000ffff457224 */ /* 0x100fe200078e0057 */
[----:B------:R-:W-:Y:S01]  /*5ff0*/  F2FP.BF16.F32.PACK_AB R186, R99, R186 ;  /* 0x000000ba63ba723e */ /* 0x000fe200000010ff */
[--C-:B------:R-:W-:Y:S01]  /*6000*/  IMAD.MOV.U32 R67, RZ, RZ, R87.reuse ;  /* 0x000000ffff437224 */ /* 0x100fe200078e0057 */
[----:B------:R-:W-:Y:S01]  /*6010*/  MOV R73, R87 ;  /* 0x0000005700497202 */ /* 0x000fe20000000f00 */
[----:B------:R-:W-:Y:S01]  /*6020*/  IMAD.MOV.U32 R65, RZ, RZ, R87 ;  /* 0x000000ffff417224 */ /* 0x000fe200078e0057 */
[----:B------:R-:W0:Y:S01]  /*6030*/  MUFU.EX2 R183, R183 ;  /* 0x000000b700b77308 */ /* 0x000e220000000800 */
[C---:B-1----:R-:W-:Y:S01]  /*6040*/  FADD.FTZ R48, R20.reuse, R11 ;  /* 0x0000000b14307221 */ /* 0x042fe20000010000 */
[----:B------:R-:W-:Y:S01]  /*6050*/  F2FP.BF16.F32.PACK_AB R181, R20, R181 ;  /* 0x000000b514b5723e */ /* 0x000fe200000010ff */
[--C-:B------:R-:W-:Y:S01]  /*6060*/  IMAD.MOV.U32 R63, RZ, RZ, R87.reuse ;  /* 0x000000ffff3f7224 */ /* 0x100fe200078e0057 */
[----:B------:R-:W-:Y:S01]  /*6070*/  MOV R55, R87 ;  /* 0x0000005700377202 */ /* 0x000fe20000000f00 */
[----:B------:R-:W-:-:S02]  /*6080*/  IMAD.MOV.U32 R61, RZ, RZ, R87 ;  /* 0x000000ffff3d7224 */ /* 0x000fc400078e0057 */
[--C-:B------:R-:W-:Y:S01]  /*6090*/  IMAD.MOV.U32 R59, RZ, RZ, R87.reuse ;  /* 0x000000ffff3b7224 */ /* 0x100fe200078e0057 */
[----:B------:R-:W1:Y:S01]  /*60a0*/  MUFU.EX2 R190, R190 ;  /* 0x000000be00be7308 */ /* 0x000e620000000800 */
[----:B--2---:R-:W-:Y:S01]  /*60b0*/  FADD.FTZ R13, R103, R46 ;  /* 0x0000002e670d7221 */ /* 0x004fe20000010000 */
[----:B------:R-:W-:Y:S01]  /*60c0*/  FFMA.FTZ R46, R35, R88, -R38 ;  /* 0x00000058232e7223 */ /* 0x000fe20000010826 */
[----:B------:R-:W-:Y:S01]  /*60d0*/  F2FP.BF16.F32.PACK_AB R188, R103, R188 ;  /* 0x000000bc67bc723e */ /* 0x000fe200000010ff */
[--C-:B------:R-:W-:Y:S02]  /*60e0*/  IMAD.MOV.U32 R57, RZ, RZ, R87.reuse ;  /* 0x000000ffff397224 */ /* 0x100fe400078e0057 */
[--C-:B------:R-:W-:Y:S02]  /*60f0*/  IMAD.MOV.U32 R53, RZ, RZ, R87.reuse ;  /* 0x000000ffff357224 */ /* 0x100fe400078e0057 */
[----:B------:R-:W2:Y:S01]  /*6100*/  MUFU.EX2 R24, R24 ;  /* 0x0000001800187308 */ /* 0x000ea20000000800 */
[----:B0-----:R-:W-:Y:S01]  /*6110*/  FADD.FTZ R11, R183, R48 ;  /* 0x00000030b70b7221 */ /* 0x001fe20000010000 */
[----:B------:R-:W-:-:S02]  /*6120*/  IMAD.MOV.U32 R51, RZ, RZ, R87 ;  /* 0x000000ffff337224 */ /* 0x000fc400078e0057 */
[--C-:B------:R-:W-:Y:S02]  /*6130*/  IMAD.MOV.U32 R49, RZ, RZ, R87.reuse ;  /* 0x000000ffff317224 */ /* 0x100fe400078e0057 */
[----:B------:R-:W-:Y:S02]  /*6140*/  IMAD.MOV.U32 R47, RZ, RZ, R87 ;  /* 0x000000ffff2f7224 */ /* 0x000fe400078e0057 */
[----:B------:R-:W0:Y:S01]  /*6150*/  MUFU.EX2 R107, R107 ;  /* 0x0000006b006b7308 */ /* 0x000e220000000800 */
[----:B-1----:R-:W-:Y:S01]  /*6160*/  FADD.FTZ R50, R190, R13 ;  /* 0x0000000dbe327221 */ /* 0x002fe20000010000 */
[--C-:B------:R-:W-:Y:S02]  /*6170*/  IMAD.MOV.U32 R45, RZ, RZ, R87.reuse ;  /* 0x000000ffff2d7224 */ /* 0x100fe400078e0057 */
[--C-:B------:R-:W-:Y:S02]  /*6180*/  IMAD.MOV.U32 R43, RZ, RZ, R87.reuse ;  /* 0x000000ffff2b7224 */ /* 0x100fe400078e0057 */
[----:B------:R-:W-:-:S02]  /*6190*/  IMAD.MOV.U32 R41, RZ, RZ, R87 ;  /* 0x000000ffff297224 */ /* 0x000fc400078e0057 */
[----:B------:R-:W1:Y:S01]  /*61a0*/  MUFU.EX2 R185, R185 ;  /* 0x000000b900b97308 */ /* 0x000e620000000800 */
[C---:B--2---:R-:W-:Y:S01]  /*61b0*/  FADD.FTZ R48, R24.reuse, R11 ;  /* 0x0000000b18307221 */ /* 0x044fe20000010000 */
[----:B------:R-:W-:Y:S01]  /*61c0*/  F2FP.BF16.F32.PACK_AB R183, R24, R183 ;  /* 0x000000b718b7723e */ /* 0x000fe200000010ff */
[--C-:B------:R-:W-:Y:S02]  /*61d0*/  IMAD.MOV.U32 R39, RZ, RZ, R87.reuse ;  /* 0x000000ffff277224 */ /* 0x100fe400078e0057 */
[--C-:B------:R-:W-:Y:S02]  /*61e0*/  IMAD.MOV.U32 R35, RZ, RZ, R87.reuse ;  /* 0x000000ffff237224 */ /* 0x100fe400078e0057 */
[--C-:B------:R-:W-:Y:S01]  /*61f0*/  IMAD.MOV.U32 R33, RZ, RZ, R87.reuse ;  /* 0x000000ffff217224 */ /* 0x100fe200078e0057 */
[----:B------:R-:W2:Y:S01]  /*6200*/  MUFU.EX2 R192, R192 ;  /* 0x000000c000c07308 */ /* 0x000ea20000000800 */
[C---:B0-----:R-:W-:Y:S01]  /*6210*/  FADD.FTZ R13, R107.reuse, R50 ;  /* 0x000000326b0d7221 */ /* 0x041fe20000010000 */
[----:B------:R-:W-:Y:S01]  /*6220*/  F2FP.BF16.F32.PACK_AB R190, R107, R190 ;  /* 0x000000be6bbe723e */ /* 0x000fe200000010ff */
[----:B------:R-:W-:-:S02]  /*6230*/  IMAD.MOV.U32 R31, RZ, RZ, R87 ;  /* 0x000000ffff1f7224 */ /* 0x000fc400078e0057 */
[--C-:B------:R-:W-:Y:S02]  /*6240*/  IMAD.MOV.U32 R27, RZ, RZ, R87.reuse ;  /* 0x000000ffff1b7224 */ /* 0x100fe400078e0057 */
[----:B------:R-:W-:Y:S01]  /*6250*/  IMAD.MOV.U32 R24, RZ, RZ, R87 ;  /* 0x000000ffff187224 */ /* 0x000fe200078e0057 */
        /* <DEDUP_REMOVED lines=10> */
[----:B------:R-:W-:-:S06]  /*6300*/  F2FP.BF16.F32.PACK_AB R192, R111, R192 ;  /* 0x000000c06fc0723e */ /* 0x000fcc00000010ff */
[----:B------:R-:W1:Y:S01]  /*6310*/  MUFU.EX2 R28, R28 ;  /* 0x0000001c001c7308 */ /* 0x000e620000000800 */
[----:B--2---:R-:W-:-:S07]  /*6320*/  FADD.FTZ R13, R187, R48 ;  /* 0x00000030bb0d7221 */ /* 0x004fce0000010000 */
[----:B------:R-:W2:Y:S01]  /*6330*/  MUFU.EX2 R189, R189 ;  /* 0x000000bd00bd7308 */ /* 0x000ea20000000800 */
[----:B0-----:R-:W-:Y:S01]  /*6340*/  FADD.FTZ R50, R194, R11 ;  /* 0x0000000bc2327221 */ /* 0x001fe20000010000 */
[----:B------:R-:W-:-:S04]  /*6350*/  @!P1 PRMT R11, RZ, 0x654, R10 ;  /* 0x00000654ff0b9816 */ /* 0x000fc8000000000a */
[----:B------:R2:W-:Y:S02]  /*6360*/  @!P1 SYNCS.ARRIVE.TRANS64.RED.A1T0 RZ, [R11+URZ], RZ ;  /* 0x000000ff0bff99a7 */ /* 0x0005e4000810043f */
[----:B------:R-:W0:Y:S01]  /*6370*/  MUFU.EX2 R113, R113 ;  /* 0x0000007100717308 */ /* 0x000e220000000800 */
[C---:B-1----:R-:W-:Y:S01]  /*6380*/  FADD.FTZ R48, R28.reuse, R13 ;  /* 0x0000000d1c307221 */ /* 0x042fe20000010000 */
[----:B------:R-:W-:Y:S02]  /*6390*/  F2FP.BF16.F32.PACK_AB R187, R28, R187 ;  /* 0x000000bb1cbb723e */ /* 0x000fe400000010ff */
[----:B------:R-:W-:-:S04]  /*63a0*/  MOV R28, R87 ;  /* 0x00000057001c7202 */ /* 0x000fc80000000f00 */
[----:B------:R-:W1:Y:S01]  /*63b0*/  MUFU.EX2 R30, R30 ;  /* 0x0000001e001e7308 */ /* 0x000e620000000800 */
[----:B--2---:R-:W-:-:S07]  /*63c0*/  FADD.FTZ R11, R189, R48 ;  /* 0x00000030bd0b7221 */ /* 0x004fce0000010000 */
[----:B------:R-:W2:Y:S01]  /*63d0*/  MUFU.EX2 R196, R196 ;  /* 0x000000c400c47308 */ /* 0x000ea20000000800 */
[C---:B0-----:R-:W-:Y:S01]  /*63e0*/  FADD.FTZ R13, R113.reuse, R50 ;  /* 0x00000032710d7221 */ /* 0x041fe20000010000 */
[----:B------:R-:W-:-:S06]  /*63f0*/  F2FP.BF16.F32.PACK_AB R194, R113, R194 ;  /* 0x000000c271c2723e */ /* 0x000fcc00000010ff */
[----:B------:R-:W0:Y:S01]  /*6400*/  MUFU.EX2 R191, R191 ;  /* 0x000000bf00bf7308 */ /* 0x000e220000000800 */
[C---:B-1----:R-:W-:Y:S01]  /*6410*/  FADD.FTZ R48, R30.reuse, R11 ;  /* 0x0000000b1e307221 */ /* 0x042fe20000010000 */
[----:B------:R-:W-:Y:S01]  /*6420*/  F2FP.BF16.F32.PACK_AB R189, R30, R189 ;  /* 0x000000bd1ebd723e */ /* 0x000fe200000010ff */
[----:B------:R-:W-:-:S05]  /*6430*/  IMAD.MOV.U32 R30, RZ, RZ, R87 ;  /* 0x000000ffff1e7224 */ /* 0x000fca00078e0057 */
[----:B------:R-:W1:Y:S01]  /*6440*/  MUFU.EX2 R115, R115 ;  /* 0x0000007300737308 */ /* 0x000e620000000800 */
[----:B--2---:R-:W-:-:S07]  /*6450*/  FADD.FTZ R50, R196, R13 ;  /* 0x0000000dc4327221 */ /* 0x004fce0000010000 */
[----:B------:R-:W2:Y:S01]  /*6460*/  MUFU.EX2 R32, R32 ;  /* 0x0000002000207308 */ /* 0x000ea20000000800 */
[----:B0-----:R-:W-:-:S07]  /*6470*/  FADD.FTZ R11, R191, R48 ;  /* 0x00000030bf0b7221 */ /* 0x001fce0000010000 */
[----:B------:R-:W0:Y:S01]  /*6480*/  MUFU.EX2 R198, R198 ;  /* 0x000000c600c67308 */ /* 0x000e220000000800 */
[C---:B-1----:R-:W-:Y:S01]  /*6490*/  FADD.FTZ R13, R115.reuse, R50 ;  /* 0x00000032730d7221 */ /* 0x042fe20000010000 */
[----:B------:R-:W-:-:S06]  /*64a0*/  F2FP.BF16.F32.PACK_AB R196, R115, R196 ;  /* 0x000000c473c4723e */ /* 0x000fcc00000010ff */
[----:B------:R-:W1:Y:S01]  /*64b0*/  MUFU.EX2 R193, R193 ;  /* 0x000000c100c17308 */ /* 0x000e620000000800 */
[C---:B--2---:R-:W-:Y:S01]  /*64c0*/  FADD.FTZ R50, R32.reuse, R11 ;  /* 0x0000000b20327221 */ /* 0x044fe20000010000 */
[----:B------:R-:W-:Y:S01]  /*64d0*/  F2FP.BF16.F32.PACK_AB R191, R32, R191 ;  /* 0x000000bf20bf723e */ /* 0x000fe200000010ff */
[----:B------:R-:W-:-:S05]  /*64e0*/  IMAD.MOV.U32 R32, RZ, RZ, R87 ;  /* 0x000000ffff207224 */ /* 0x000fca00078e0057 */
[----:B------:R-:W2:Y:S01]  /*64f0*/  MUFU.EX2 R117, R117 ;  /* 0x0000007500757308 */ /* 0x000ea20000000800 */
[----:B0-----:R-:W-:-:S07]  /*6500*/  FADD.FTZ R52, R198, R13 ;  /* 0x0000000dc6347221 */ /* 0x001fce0000010000 */
[----:B------:R-:W0:Y:S01]  /*6510*/  MUFU.EX2 R34, R34 ;  /* 0x0000002200227308 */ /* 0x000e220000000800 */
[----:B-1----:R-:W-:-:S07]  /*6520*/  FADD.FTZ R11, R193, R50 ;  /* 0x00000032c10b7221 */ /* 0x002fce0000010000 */
[----:B------:R-:W1:Y:S01]  /*6530*/  MUFU.EX2 R200, R200 ;  /* 0x000000c800c87308 */ /* 0x000e620000000800 */
[C---:B--2---:R-:W-:Y:S01]  /*6540*/  FADD.FTZ R13, R117.reuse, R52 ;  /* 0x00000034750d7221 */ /* 0x044fe20000010000 */
[----:B------:R-:W-:-:S06]  /*6550*/  F2FP.BF16.F32.PACK_AB R198, R117, R198 ;  /* 0x000000c675c6723e */ /* 0x000fcc00000010ff */
[----:B------:R-:W2:Y:S01]  /*6560*/  MUFU.EX2 R195, R195 ;  /* 0x000000c300c37308 */ /* 0x000ea20000000800 */
[C---:B0-----:R-:W-:Y:S01]  /*6570*/  FADD.FTZ R50, R34.reuse, R11 ;  /* 0x0000000b22327221 */ /* 0x041fe20000010000 */
[----:B------:R-:W-:Y:S01]  /*6580*/  F2FP.BF16.F32.PACK_AB R193, R34, R193 ;  /* 0x000000c122c1723e */ /* 0x000fe200000010ff */
[----:B------:R-:W-:-:S05]  /*6590*/  IMAD.MOV.U32 R34, RZ, RZ, R87 ;  /* 0x000000ffff227224 */ /* 0x000fca00078e0057 */
        /* <DEDUP_REMOVED lines=53> */
[----:B------:R-:W-:Y:S02]  /*68f0*/  F2FP.BF16.F32.PACK_AB R203, R46, R203 ;  /* 0x000000cb2ecb723e */ /* 0x000fe400000010ff */
[----:B------:R-:W-:-:S04]  /*6900*/  MOV R46, R87 ;  /* 0x00000057002e7202 */ /* 0x000fc80000000f00 */
[----:B------:R-:W2:Y:S01]  /*6910*/  MUFU.EX2 R135, R135 ;  /* 0x0000008700877308 */ /* 0x000ea20000000800 */
[----:B0-----:R-:W-:-:S07]  /*6920*/  FADD.FTZ R56, R210, R13 ;  /* 0x0000000dd2387221 */ /* 0x001fce0000010000 */
[----:B------:R0:W3:Y:S01]  /*6930*/  MUFU.EX2 R10, R37 ;  /* 0x00000025000a7308 */ /* 0x0000e20000000800 */
[----:B-1----:R-:W-:-:S07]  /*6940*/  FADD.FTZ R11, R205, R54 ;  /* 0x00000036cd0b7221 */ /* 0x002fce0000010000 */
[----:B------:R-:W1:Y:S01]  /*6950*/  MUFU.EX2 R212, R212 ;  /* 0x000000d400d47308 */ /* 0x000e620000000800 */
[C---:B--2---:R-:W-:Y:S01]  /*6960*/  FADD.FTZ R13, R135.reuse, R56 ;  /* 0x00000038870d7221 */ /* 0x044fe20000010000 */
[----:B------:R-:W-:Y:S02]  /*6970*/  F2FP.BF16.F32.PACK_AB R210, R135, R210 ;  /* 0x000000d287d2723e */ /* 0x000fe400000010ff */
[----:B0-----:R-:W-:-:S04]  /*6980*/  MOV R37, R87 ;  /* 0x0000005700257202 */ /* 0x001fc80000000f00 */
[----:B------:R-:W0:Y:S01]  /*6990*/  MUFU.EX2 R93, R93 ;  /* 0x0000005d005d7308 */ /* 0x000e220000000800 */
[C---:B---3--:R-:W-:Y:S01]  /*69a0*/  FADD.FTZ R54, R10.reuse, R11 ;  /* 0x0000000b0a367221 */ /* 0x048fe20000010000 */
[----:B------:R-:W-:-:S06]  /*69b0*/  F2FP.BF16.F32.PACK_AB R205, R10, R205 ;  /* 0x000000cd0acd723e */ /* 0x000fcc00000010ff */
[----:B------:R-:W2:Y:S01]  /*69c0*/  MUFU.EX2 R141, R141 ;  /* 0x0000008d008d7308 */ /* 0x000ea20000000800 */
[----:B-1----:R-:W-:-:S07]  /*69d0*/  FADD.FTZ R56, R212, R13 ;  /* 0x0000000dd4387221 */ /* 0x002fce0000010000 */
[----:B------:R-:W1:Y:S01]  /*69e0*/  MUFU.EX2 R48, R97 ;  /* 0x0000006100307308 */ /* 0x000e620000000800 */
[----:B0-----:R-:W-:-:S07]  /*69f0*/  FADD.FTZ R11, R93, R54 ;  /* 0x000000365d0b7221 */ /* 0x001fce0000010000 */
[----:B------:R-:W0:Y:S01]  /*6a00*/  MUFU.EX2 R214, R214 ;  /* 0x000000d600d67308 */ /* 0x000e220000000800 */
[C---:B--2---:R-:W-:Y:S01]  /*6a10*/  FADD.FTZ R13, R141.reuse, R56 ;  /* 0x000000388d0d7221 */ /* 0x044fe20000010000 */
[----:B------:R-:W-:-:S06]  /*6a20*/  F2FP.BF16.F32.PACK_AB R212, R141, R212 ;  /* 0x000000d48dd4723e */ /* 0x000fcc00000010ff */
[----:B------:R-:W2:Y:S01]  /*6a30*/  MUFU.EX2 R105, R105 ;  /* 0x0000006900697308 */ /* 0x000ea20000000800 */
[C---:B-1----:R-:W-:Y:S01]  /*6a40*/  FADD.FTZ R56, R48.reuse, R11 ;  /* 0x0000000b30387221 */ /* 0x042fe20000010000 */
[----:B------:R-:W-:Y:S01]  /*6a50*/  F2FP.BF16.F32.PACK_AB R207, R48, R93 ;  /* 0x0000005d30cf723e */ /* 0x000fe200000010ff */
[----:B------:R-:W-:-:S05]  /*6a60*/  IMAD.MOV.U32 R48, RZ, RZ, R87 ;  /* 0x000000ffff307224 */ /* 0x000fca00078e0057 */
        /* <DEDUP_REMOVED lines=12> */
[----:B--2---:R-:W-:-:S07]  /*6b30*/  FADD.FTZ R58, R216, R13 ;  /* 0x0000000dd83a7221 */ /* 0x004fce0000010000 */
[----:B------:R2:W3:Y:S01]  /*6b40*/  MUFU.EX2 R38, R29 ;  /* 0x0000001d00267308 */ /* 0x0004e20000000800 */
[----:B-1----:R-:W-:-:S07]  /*6b50*/  FADD.FTZ R11, R25, R56 ;  /* 0x00000038190b7221 */ /* 0x002fce0000010000 */
[----:B------:R-:W1:Y:S01]  /*6b60*/  MUFU.EX2 R218, R218 ;  /* 0x000000da00da7308 */ /* 0x000e620000000800 */
[C---:B0-----:R-:W-:Y:S01]  /*6b70*/  FADD.FTZ R13, R151.reuse, R58 ;  /* 0x0000003a970d7221 */ /* 0x041fe20000010000 */
[----:B------:R-:W-:Y:S01]  /*6b80*/  F2FP.BF16.F32.PACK_AB R216, R151, R216 ;  /* 0x000000d897d8723e */ /* 0x000fe200000010ff */
[----:B--2---:R-:W-:-:S05]  /*6b90*/  IMAD.MOV.U32 R29, RZ, RZ, R87 ;  /* 0x000000ffff1d7224 */ /* 0x004fca00078e0057 */
[----:B------:R-:W0:Y:S01]  /*6ba0*/  MUFU.EX2 R139, R139 ;  /* 0x0000008b008b7308 */ /* 0x000e220000000800 */
[C---:B---3--:R-:W-:Y:S01]  /*6bb0*/  FADD.FTZ R58, R38.reuse, R11 ;  /* 0x0000000b263a7221 */ /* 0x048fe20000010000 */
[----:B------:R-:W-:Y:S01]  /*6bc0*/  F2FP.BF16.F32.PACK_AB R211, R38, R25 ;  /* 0x0000001926d3723e */ /* 0x000fe200000010ff */
[--C-:B------:R-:W-:Y:S02]  /*6bd0*/  IMAD.MOV.U32 R38, RZ, RZ, R87.reuse ;  /* 0x000000ffff267224 */ /* 0x100fe400078e0057 */
[----:B------:R-:W-:-:S03]  /*6be0*/  IMAD.MOV.U32 R25, RZ, RZ, R87 ;  /* 0x000000ffff197224 */ /* 0x000fc600078e0057 */
[----:B------:R-:W2:Y:S01]  /*6bf0*/  MUFU.EX2 R52, R143 ;  /* 0x0000008f00347308 */ /* 0x000ea20000000800 */
[----:B-1----:R-:W-:-:S07]  /*6c00*/  FADD.FTZ R60, R218, R13 ;  /* 0x0000000dda3c7221 */ /* 0x002fce0000010000 */
[----:B------:R-:W1:Y:S01]  /*6c10*/  MUFU.EX2 R147, R147 ;  /* 0x0000009300937308 */ /* 0x000e620000000800 */
[----:B0-----:R-:W-:Y:S01]  /*6c20*/  FADD.FTZ R13, R139, R58 ;  /* 0x0000003a8b0d7221 */ /* 0x001fe20000010000 */
[----:B------:R-:W-:-:S06]  /*6c30*/  IMAD.MOV.U32 R58, RZ, RZ, R87 ;  /* 0x000000ffff3a7224 */ /* 0x000fcc00078e0057 */
[----:B------:R-:W0:Y:S01]  /*6c40*/  MUFU.EX2 R54, R125 ;  /* 0x0000007d00367308 */ /* 0x000e220000000800 */
[C---:B--2---:R-:W-:Y:S01]  /*6c50*/  FADD.FTZ R12, R52.reuse, R13 ;  /* 0x0000000d340c7221 */ /* 0x044fe20000010000 */
[----:B------:R-:W-:Y:S01]  /*6c60*/  F2FP.BF16.F32.PACK_AB R213, R52, R139 ;  /* 0x0000008b34d5723e */ /* 0x000fe200000010ff */
[----:B------:R-:W-:-:S05]  /*6c70*/  IMAD.MOV.U32 R52, RZ, RZ, R87 ;  /* 0x000000ffff347224 */ /* 0x000fca00078e0057 */
        /* <DEDUP_REMOVED lines=10> */
[----:B------:R-:W-:Y:S01]  /*6d20*/  F2FP.BF16.F32.PACK_AB R217, R56, R127 ;  /* 0x0000007f38d9723e */ /* 0x000fe200000010ff */
[----:B------:R-:W-:-:S05]  /*6d30*/  IMAD.MOV.U32 R56, RZ, RZ, R87 ;  /* 0x000000ffff387224 */ /* 0x000fca00078e0057 */
[----:B------:R-:W1:Y:S01]  /*6d40*/  MUFU.EX2 R12, R149 ;  /* 0x00000095000c7308 */ /* 0x000e620000000800 */
[----:B0-----:R-:W-:Y:S01]  /*6d50*/  FADD.FTZ R13, R137, R10 ;  /* 0x0000000a890d7221 */ /* 0x001fe20000010000 */
[C---:B--2---:R-:W-:Y:S01]  /*6d60*/  FADD.FTZ R11, R153.reuse, R60 ;  /* 0x0000003c990b7221 */ /* 0x044fe20000010000 */
[----:B------:R-:W-:Y:S01]  /*6d70*/  F2FP.BF16.F32.PACK_AB R218, R153, R218 ;  /* 0x000000da99da723e */ /* 0x000fe200000010ff */
[----:B------:R-:W-:Y:S02]  /*6d80*/  IMAD.MOV.U32 R60, RZ, RZ, R87 ;  /* 0x000000ffff3c7224 */ /* 0x000fe400078e0057 */
[C---:B-1----:R-:W-:Y:S01]  /*6d90*/  FADD.FTZ R10, R12.reuse, R13 ;  /* 0x0000000d0c0a7221 */ /* 0x042fe20000010000 */
[----:B------:R-:W-:Y:S01]  /*6da0*/  F2FP.BF16.F32.PACK_AB R219, R12, R137 ;  /* 0x000000890cdb723e */ /* 0x000fe200000010ff */
        /* <DEDUP_REMOVED lines=38> */
[----:B------:R-:W-:-:S06]  /*7010*/  ULDC UR7, c[0x0][0x9d8] ;  /* 0x0002760000077ab9 */ /* 0x000fcc0000000800 */
.L_x_5786:
[----:B------:R-:W-:Y:S01]  /*7020*/  UIADD3 UR6, UR60, 0x1, URZ ;  /* 0x000000013c067890 */ /* 0x000fe2000fffe03f */
[----:B------:R-:W-:-:S03]  /*7030*/  ISETP.NE.AND P3, PT, RZ, UR61, PT ;  /* 0x0000003dff007c0c */ /* 0x000fc6000bf65270 */
[----:B------:R-:W-:-:S04]  /*7040*/  UISETP.NE.AND UP0, UPT, UR6, 0x2, UPT ;  /* 0x000000020600788c */ /* 0x000fc8000bf05270 */
[----:B------:R-:W-:Y:S02]  /*7050*/  USEL UR10, URZ, 0x1, UP0 ;  /* 0x000000013f0a7887 */ /* 0x000fe40008000000 */
[----:B------:R-:W-:-:S04]  /*7060*/  USEL UR6, UR6, URZ, UP0 ;  /* 0x0000003f06067287 */ /* 0x000fc80008000000 */
[----:B------:R-:W-:Y:S02]  /*7070*/  LOP3.LUT R16, R15, UR10, RZ, 0x3c, !PT ;  /* 0x0000000a0f107c12 */ /* 0x000fe4000f8e3cff */
[----:B------:R-:W-:Y:S01]  /*7080*/  MOV R2, UR6 ;  /* 0x0000000600027c02 */ /* 0x000fe20008000f00 */
[----:B------:R-:W-:Y:S06]  /*7090*/  @P3 BRA `(.L_x_5778) ;  /* 0x0000000000343947 */ /* 0x000fec0003800000 */
[----:B------:R-:W-:Y:S05]  /*70a0*/  @!P0 BRA `(.L_x_5779) ;  /* 0x0000000000048947 */ /* 0x000fea0003800000 */
[----:B------:R-:W-:Y:S01]  /*70b0*/  BPT.TRAP 0x1 ;  /* 0x000000040000795c */ /* 0x000fe20000300000 */
.L_x_5779:
[----:B------:R-:W0:Y:S01]  /*70c0*/  S2UR UR10, SR_CgaCtaId ;  /* 0x00000000000a79c3 */ /* 0x000e220000008800 */
[----:B------:R-:W-:Y:S01]  /*70d0*/  UMOV UR6, 0x400 ;  /* 0x0000040000067882 */ /* 0x000fe20000000000 */
[----:B------:R-:W-:Y:S01]  /*70e0*/  SHF.L.U32 R21, R16, 0x1f, RZ ;  /* 0x0000001f10157819 */ /* 0x000fe200000006ff */
[----:B0-----:R-:W-:-:S06]  /*70f0*/  ULEA UR6, UR10, UR6, 0x18 ;  /* 0x000000060a067291 */ /* 0x001fcc000f8ec03f */
[----:B------:R-:W-:-:S04]  /*7100*/  LEA R0, R2, UR6, 0x3 ;  /* 0x0000000602007c11 */ /* 0x000fc8000f8e18ff */
[----:B------:R0:W1:Y:S01]  /*7110*/  SYNCS.PHASECHK.TRANS64.TRYWAIT P2, [R0+URZ+0x34830], R21 ;  /* 0x03483015000075a7 */ /* 0x000062000804017f */
[----:B------:R-:W-:Y:S05]  /*7120*/  @!P0 BRA `(.L_x_5780) ;  /* 0x0000000000048947 */ /* 0x000fea0003800000 */
[----:B------:R-:W-:Y:S01]  /*7130*/  BPT.TRAP 0x1 ;  /* 0x000000040000795c */ /* 0x000fe20000300000 */
.L_x_5780:
[----:B-1----:R-:W-:Y:S05]  /*7140*/  @P2 BRA `(.L_x_5778) ;  /* 0x0000000000082947 */ /* 0x002fea0003800000 */
[----:B------:R-:W1:Y:S02]  /*7150*/  SYNCS.PHASECHK.TRANS64.TRYWAIT P2, [R0+URZ+0x34830], R21 ;  /* 0x03483015000075a7 */ /* 0x000e64000804017f */
[----:B-1----:R-:W-:Y:S05]  /*7160*/  @!P2 BRA `(.L_x_5781) ;  /* 0x000000c800d0a947 */ /* 0x002fea0003800000 */
.L_x_5778:
[----:B------:R-:W2:Y:S01]  /*7170*/  S2R R20, SR_TID.X ;  /* 0x0000000000147919 */ /* 0x000ea20000002100 */
[----:B01----:R-:W-:Y:S01]  /*7180*/  IMAD R0, R2, 0xb00, R3 ;  /* 0x00000b0002007824 */ /* 0x003fe200078e0203 */
        /* <DEDUP_REMOVED lines=13> */
[----:B------:R-:W-:Y:S01]  /*7260*/  UMOV UR56, UR14 ;  /* 0x0000000e00387c82 */ /* 0x000fe20008000000 */
[----:B------:R-:W-:Y:S01]  /*7270*/  UMOV UR24, UR14 ;  /* 0x0000000e00187c82 */ /* 0x000fe20008000000 */
[----:B------:R-:W-:Y:S01]  /*7280*/  UMOV UR57, UR15 ;  /* 0x0000000f00397c82 */ /* 0x000fe20008000000 */
[----:B------:R-:W-:Y:S01]  /*7290*/  UMOV UR25, UR15 ;  /* 0x0000000f00197c82 */ /* 0x000fe20008000000 */
[----:B------:R-:W-:Y:S01]  /*72a0*/  UMOV UR58, UR6 ;  /* 0x00000006003a7c82 */ /* 0x000fe20008000000 */
[----:B------:R-:W-:Y:S01]  /*72b0*/  UIADD3 UR26, UR6, 0x80, URZ ;  /* 0x00000080061a7890 */ /* 0x000fe2000fffe03f */
[----:B------:R-:W-:Y:S01]  /*72c0*/  R2UR UR19, R7 ;  /* 0x00000000071372ca */ /* 0x000fe200000e0000 */
        /* <DEDUP_REMOVED lines=11> */
[----:B------:R-:W-:Y:S01]  /*7380*/  VIADD R0, R20, 0x8 ;  /* 0x0000000814007836 */ /* 0x000fe20000000000 */
        /* <DEDUP_REMOVED lines=578> */
[----:B0-----:R-:W-:Y:S05]  /*97b0*/  @P3 BRA `(.L_x_5782) ;  /* 0x0000000000343947 */ /* 0x001fea0003800000 */
[----:B------:R-:W-:Y:S05]  /*97c0*/  @!P0 BRA `(.L_x_5783) ;  /* 0x0000000000048947 */ /* 0x000fea0003800000 */
[----:B------:R-:W-:Y:S01]  /*97d0*/  BPT.TRAP 0x1 ;  /* 0x000000040000795c */ /* 0x000fe20000300000 */
.L_x_5783:
[----:B------:R-:W0:Y:S01]  /*97e0*/  S2UR UR10, SR_CgaCtaId ;  /* 0x00000000000a79c3 */ /* 0x000e220000008800 */
[----:B------:R-:W-:Y:S01]  /*97f0*/  UMOV UR6, 0x400 ;  /* 0x0000040000067882 */ /* 0x000fe20000000000 */
[----:B------:R-:W-:Y:S01]  /*9800*/  SHF.L.U32 R0, R15, 0x1f, RZ ;  /* 0x0000001f0f007819 */ /* 0x000fe200000006ff */
[----:B0-----:R-:W-:-:S04]  /*9810*/  ULEA UR6, UR10, UR6, 0x18 ;  /* 0x000000060a067291 */ /* 0x001fc8000f8ec03f */
[----:B------:R-:W-:-:S09]  /*9820*/  ULEA UR6, UR60, UR6, 0x3 ;  /* 0x000000063c067291 */ /* 0x000fd2000f8e183f */
[----:B------:R0:W1:Y:S01]  /*9830*/  SYNCS.PHASECHK.TRANS64.TRYWAIT P2, [UR6+0x34850], R0 ;  /* 0x03485000ff0075a7 */ /* 0x0000620008040146 */
[----:B------:R-:W-:Y:S05]  /*9840*/  @!P0 BRA `(.L_x_5784) ;  /* 0x0000000000048947 */ /* 0x000fea0003800000 */
[----:B------:R-:W-:Y:S01]  /*9850*/  BPT.TRAP 0x1 ;  /* 0x000000040000795c */ /* 0x000fe20000300000 */
.L_x_5784:
[----:B-1----:R-:W-:Y:S05]  /*9860*/  @P2 BRA `(.L_x_5782) ;  /* 0x0000000000082947 */ /* 0x002fea0003800000 */
[----:B------:R-:W1:Y:S02]  /*9870*/  SYNCS.PHASECHK.TRANS64.TRYWAIT P2, [UR6+0x34850], R0 ;  /* 0x03485000ff0075a7 */ /* 0x000e640008040146 */
[----:B-1----:R-:W-:Y:S05]  /*9880*/  @!P2 BRA `(.L_x_5785) ;  /* 0x000000a4001ca947 */ /* 0x002fea0003800000 */
.L_x_5782:
[----:B------:R-:W2:Y:S01]  /*9890*/  S2UR UR10, SR_CgaCtaId ;  /* 0x00000000000a79c3 */ /* 0x000ea20000008800 */
[----:B------:R-:W-:Y:S01]  /*98a0*/  UMOV UR6, 0x400 ;  /* 0x0000040000067882 */ /* 0x000fe20000000000 */
[----:B------:R-:W-:Y:S01]  /*98b0*/  WARPGROUP.ARRIVE ;  /* 0x00000000000079c5 */ /* 0x000fe20000000000 */
[----:B------:R-:W-:Y:S01]  /*98c0*/  UMOV UR11, 0x40000040 ;  /* 0x40000040000b7882 */ /* 0x000fe20000000000 */
[----:B-1----:R-:W-:Y:S01]  /*98d0*/  FMUL.FTZ R15, R168, UR7 ;  /* 0x00000007a80f7c20 */ /* 0x002fe20008410000 */
        /* <DEDUP_REMOVED lines=19> */
[----:B--2---:R-:W-:Y:S01]  /*9a10*/  ULEA UR6, UR10, UR6, 0x18 ;  /* 0x000000060a067291 */ /* 0x004fe2000f8ec03f */
[----:B------:R-:W-:Y:S01]  /*9a20*/  FMUL.FTZ R149, R149, UR7 ;  /* 0x0000000795957c20 */ /* 0x000fe20008410000 */
[----:B------:R-:W2:Y:S01]  /*9a30*/  MUFU.TANH R169, R169 ;  /* 0x000000a900a97308 */ /* 0x000ea20000002400 */
[----:B-1----:R-:W-:Y:S01]  /*9a40*/  FMNMX.FTZ R173, R15, R12, !PT ;  /* 0x0000000c0fad7209 */ /* 0x002fe20007810000 */
[----:B------:R-:W-:Y:S01]  /*9a50*/  FMUL.FTZ R136, R136, UR7 ;  /* 0x0000000788887c20 */ /* 0x000fe20008410000 */
[----:B------:R-:W-:Y:S01]  /*9a60*/  FMUL.FTZ R137, R137, UR7 ;  /* 0x0000000789897c20 */ /* 0x000fe20008410000 */
[----:B0-----:R-:W-:-:S02]  /*9a70*/  IMAD.U32 R0, RZ, RZ, UR6 ;  /* 0x00000006ff007e24 */ /* 0x001fc4000f8e00ff */
[----:B------:R-:W-:Y:S01]  /*9a80*/  FMUL.FTZ R140, R140, UR7 ;  /* 0x000000078c8c7c20 */ /* 0x000fe20008410000 */
[----:B------:R-:W-:Y:S01]  /*9a90*/  FMUL.FTZ R172, R175, UR7 ;  /* 0x00000007afac7c20 */ /* 0x000fe20008410000 */
[----:B------:R-:W-:Y:S01]  /*9aa0*/  FMUL.FTZ R141, R141, UR7 ;  /* 0x000000078d8d7c20 */ /* 0x000fe20008410000 */
[----:B------:R-:W0:Y:S01]  /*9ab0*/  MUFU.TANH R170, R170 ;  /* 0x000000aa00aa7308 */ /* 0x000e220000002400 */
[----:B------:R-:W-:Y:S01]  /*9ac0*/  R2UR UR6, R0 ;  /* 0x00000000000672ca */ /* 0x000fe200000e0000 */
[----:B------:R-:W-:Y:S01]  /*9ad0*/  FMUL.FTZ R128, R128, UR7 ;  /* 0x0000000780807c20 */ /* 0x000fe20008410000 */
[----:B---3--:R-:W-:Y:S01]  /*9ae0*/  FMNMX.FTZ R174, R20, R173, !PT ;  /* 0x000000ad14ae7209 */ /* 0x008fe20007810000 */
        /* <DEDUP_REMOVED lines=10> */
[----:B------:R-:W-:Y:S01]  /*9b90*/  UIADD3 UR6, UR6, 0x400, URZ ;  /* 0x0000040006067890 */ /* 0x000fe2000fffe03f */
[----:B------:R-:W-:Y:S01]  /*9ba0*/  FMUL.FTZ R113, R113, UR7 ;  /* 0x0000000771717c20 */ /* 0x000fe20008410000 */
[----:B------:R-:W2:Y:S01]  /*9bb0*/  MUFU.TANH R161, R161 ;  /* 0x000000a100a17308 */ /* 0x000ea20000002400 */
[----:B0-----:R-:W-:Y:S01]  /*9bc0*/  FMNMX.FTZ R173, R170, R173, !PT ;  /* 0x000000adaaad7209 */ /* 0x001fe20007810000 */
[----:B------:R-:W-:Y:S01]  /*9bd0*/  USHF.R.U32.HI UR6, URZ, 0x4, UR6 ;  /* 0x000000043f067899 */ /* 0x000fe20008011606 */
[----:B------:R-:W-:Y:S01]  /*9be0*/  FMUL.FTZ R116, R116, UR7 ;  /* 0x0000000774747c20 */ /* 0x000fe20008410000 */
[----:B------:R-:W-:Y:S01]  /*9bf0*/  FMUL.FTZ R117, R117, UR7 ;  /* 0x0000000775757c20 */ /* 0x000fe20008410000 */
[----:B------:R-:W-:Y:S01]  /*9c00*/  FMUL.FTZ R105, R105, UR7 ;  /* 0x0000000769697c20 */ /* 0x000fe20008410000 */
[----:B------:R-:W-:Y:S01]  /*9c10*/  ULOP3.LUT UR6, UR6, 0x3fff, URZ, 0xc0, !UPT ;  /* 0x00003fff06067892 */ /* 0x000fe2000f8ec03f */
[----:B------:R-:W-:Y:S01]  /*9c20*/  FMUL.FTZ R109, R109, UR7 ;  /* 0x000000076d6d7c20 */ /* 0x000fe20008410000 */
[----:B------:R-:W0:Y:S01]  /*9c30*/  MUFU.TANH R164, R164 ;  /* 0x000000a400a47308 */ /* 0x000e220000002400 */
[----:B-1----:R-:W-:Y:S01]  /*9c40*/  FMNMX.FTZ R174, R160, R173, !PT ;  /* 0x000000ada0ae7209 */ /* 0x002fe20007810000 */
[----:B------:R-:W-:Y:S01]  /*9c50*/  ULOP3.LUT UR6, UR6, 0x5800000, URZ, 0xfc, !UPT ;  /* 0x0580000006067892 */ /* 0x000fe2000f8efc3f */
[----:B------:R-:W-:Y:S01]  /*9c60*/  FMUL.FTZ R97, R97, UR7 ;  /* 0x0000000761617c20 */ /* 0x000fe20008410000 */
[----:B------:R-:W-:Y:S01]  /*9c70*/  FMUL.FTZ R101, R101, UR7 ;  /* 0x0000000765657c20 */ /* 0x000fe20008410000 */
[----:B------:R-:W-:Y:S01]  /*9c80*/  FMUL.FTZ R93, R93, UR7 ;  /* 0x000000075d5d7c20 */ /* 0x000fe20008410000 */
[----:B------:R-:W-:Y:S01]  /*9c90*/  UIMAD UR6, UR60, 0xb00, UR6 ;  /* 0x00000b003c0678a4 */ /* 0x000fe2000f8e0206 */
[----:B------:R-:W-:Y:S01]  /*9ca0*/  FMUL.FTZ R162, R162, UR7 ;  /* 0x00000007a2a27c20 */ /* 0x000fe20008410000 */
[----:B------:R-:W1:Y:S01]  /*9cb0*/  MUFU.TANH R165, R165 ;  /* 0x000000a500a57308 */ /* 0x000e620000002400 */
[----:B--2---:R-:W-:Y:S01]  /*9cc0*/  FMNMX.FTZ R173, R161, R174, !PT ;  /* 0x000000aea1ad7209 */ /* 0x004fe20007810000 */
[----:B------:R-:W-:Y:S01]  /*9cd0*/  FMUL.FTZ R163, R163, UR7 ;  /* 0x00000007a3a37c20 */ /* 0x000fe20008410000 */
[----:B------:R-:W-:Y:S01]  /*9ce0*/  FMUL.FTZ R166, R166, UR7 ;  /* 0x00000007a6a67c20 */ /* 0x000fe20008410000 */
[----:B------:R-:W-:Y:S01]  /*9cf0*/  FMUL.FTZ R167, R167, UR7 ;  /* 0x00000007a7a77c20 */ /* 0x000fe20008410000 */
[----:B------:R-:W-:Y:S01]  /*9d00*/  UMOV UR10, UR6 ;  /* 0x00000006000a7c82 */ /* 0x000fe20008000000 */
[----:B------:R-:W-:Y:S01]  /*9d10*/  FMUL.FTZ R154, R154, UR7 ;  /* 0x000000079a9a7c20 */ /* 0x000fe20008410000 */
[----:B------:R-:W-:Y:S01]  /*9d20*/  HGMMA.64x128x16.F32.BF16 R24, R176, gdesc[UR8].tnspB, R24, gsb0 ;  /* 0x41e00008b0187df0 */ /* 0x000fe20008001818 */
[----:B------:R-:W-:Y:S01]  /*9d30*/  UIADD3 UR10, UR6, 0x80, URZ ;  /* 0x00000080060a7890 */ /* 0x000fe2000fffe03f */
[----:B------:R-:W2:Y:S01]  /*9d40*/  MUFU.TANH R152, R152 ;  /* 0x0000009800987308 */ /* 0x000ea20000002400 */
[----:B------:R-:W-:Y:S01]  /*9d50*/  UMOV UR11, 0x40000040 ;  /* 0x40000040000b7882 */ /* 0x000fe20000000000 */
[----:B0-----:R-:W-:Y:S01]  /*9d60*/  FMNMX.FTZ R174, R164, R173, !PT ;  /* 0x000000ada4ae7209 */ /* 0x001fe20007810000 */
        /* <DEDUP_REMOVED lines=36> */
[----:B------:R-:W1:Y:S01]  /*9fb0*/  S2R R230, SR_TID.X ;  /* 0x0000000000e67919 */ /* 0x000e620000002100 */
[----:B------:R-:W3:Y:S01]  /*9fc0*/  MUFU.TANH R145, R145 ;  /* 0x0000009100917308 */ /* 0x000ee20000002400 */
[----:B--2---:R-:W-:-:S02]  /*9fd0*/  FMNMX.FTZ R173, R157, R174, !PT ;  /* 0x000000ae9dad7209 */ /* 0x004fc40007810000 */
[C---:B------:R-:W-:Y:S01]  /*9fe0*/  ISETP.GT.AND P2, PT, R14.reuse, RZ, PT ;  /* 0x000000ff0e00720c */ /* 0x040fe20003f44270 */
[----:B------:R-:W-:-:S04]  /*9ff0*/  VIADD R14, R14, 0xffffffff ;  /* 0xffffffff0e0e7836 */ /* 0x000fc80000000000 */
[----:B------:R-:W2:Y:S01]  /*a000*/  MUFU.TANH R148, R148 ;  /* 0x0000009400947308 */ /* 0x000ea20000002400 */
[----:B0-----:R-:W-:Y:S01]  /*a010*/  FMNMX.FTZ R174, R144, R173, !PT ;  /* 0x000000ad90ae7209 */ /* 0x001fe20007810000 */
[----:B------:R-:W-:-:S06]  /*a020*/  FMUL.FTZ R173, R118, UR7 ;  /* 0x0000000776ad7c20 */ /* 0x000fcc0008410000 */
[----:B------:R-:W0:Y:S01]  /*a030*/  MUFU.TANH R149, R149 ;  /* 0x0000009500957308 */ /* 0x000e220000002400 */
[----:B---3--:R-:W-:-:S07]  /*a040*/  FMNMX.FTZ R175, R145, R174, !PT ;  /* 0x000000ae91af7209 */ /* 0x008fce0007810000 */
[----:B------:R-:W3:Y:S01]  /*a050*/  MUFU.TANH R136, R136 ;  /* 0x0000008800887308 */ /* 0x000ee20000002400 */
[----:B--2---:R-:W-:Y:S01]  /*a060*/  FMNMX.FTZ R118, R148, R175, !PT ;  /* 0x000000af94767209 */ /* 0x004fe20007810000 */
[----:B------:R-:W-:Y:S01]  /*a070*/  FMUL.FTZ R175, R104, UR7 ;  /* 0x0000000768af7c20 */ /* 0x000fe20008410000 */
[----:B-1----:R-:W-:-:S05]  /*a080*/  SHF.R.U32.HI R230, RZ, 0x7, R230 ;  /* 0x00000007ffe67819 */ /* 0x002fca00000116e6 */
[----:B------:R-:W1:Y:S08]  /*a090*/  MUFU.TANH R137, R137 ;  /* 0x0000008900897308 */ /* 0x000e700000002400 */
[----:B------:R-:W2:Y:S08]  /*a0a0*/  MUFU.TANH R140, R140 ;  /* 0x0000008c008c7308 */ /* 0x000eb00000002400 */
[----:B------:R-:W4:Y:S08]  /*a0b0*/  MUFU.TANH R141, R141 ;  /* 0x0000008d008d7308 */ /* 0x000f300000002400 */
        /* <DEDUP_REMOVED lines=8> */
[----:B0-----:R-:W-:-:S04]  /*a140*/  FMNMX.FTZ R177, R149, R118, !PT ;  /* 0x0000007695b17209 */ /* 0x001fc80007810000 */
[----:B------:R-:W0:Y:S01]  /*a150*/  MUFU.TANH R124, R124 ;  /* 0x0000007c007c7308 */ /* 0x000e220000002400 */
[----:B---3--:R-:W-:Y:S01]  /*a160*/  FMNMX.FTZ R104, R136, R177, !PT ;  /* 0x000000b188687209 */ /* 0x008fe20007810000 */
[----:B------:R-:W-:Y:S01]  /*a170*/  HGMMA.64x128x16.F32.BF16 R24, R180, gdesc[UR8].tnspB, R24, gsb0 ;  /* 0x41e00008b4187df0 */ /* 0x000fe20008001818 */
[----:B------:R-:W-:Y:S01]  /*a180*/  UIADD3 UR10, UR6, 0x100, URZ ;  /* 0x00000100060a7890 */ /* 0x000fe2000fffe03f */
[----:B------:R-:W-:Y:S01]  /*a190*/  UMOV UR11, 0x40000040 ;  /* 0x40000040000b7882 */ /* 0x000fe20000000000 */
[----:B-1----:R-:W-:-:S03]  /*a1a0*/  FMNMX.FTZ R177, R137, R104, !PT ;  /* 0x0000006889b17209 */ /* 0x002fc60007810000 */
[----:B------:R-:W1:Y:S01]  /*a1b0*/  MUFU.TANH R125, R125 ;  /* 0x0000007d007d7308 */ /* 0x000e620000002400 */
[----:B--2---:R-:W-:Y:S01]  /*a1c0*/  FMNMX.FTZ R104, R140, R177, !PT ;  /* 0x000000b18c687209 */ /* 0x004fe20007810000 */
[----:B------:R-:W-:-:S03]  /*a1d0*/  FMUL.FTZ R177, R108, UR7 ;  /* 0x000000076cb17c20 */ /* 0x000fc60008410000 */
[----:B----4-:R-:W-:-:S03]  /*a1e0*/  FMNMX.FTZ R179, R141, R104, !PT ;  /* 0x000000688db37209 */ /* 0x010fc60007810000 */
[----:B------:R-:W2:Y:S01]  /*a1f0*/  MUFU.TANH R112, R112 ;  /* 0x0000007000707308 */ /* 0x000ea20000002400 */
[----:B-----5:R-:W-:-:S04]  /*a200*/  FMNMX.FTZ R104, R128, R179, !PT ;  /* 0x000000b380687209 */ /* 0x020fc80007810000 */
[----:B------:R-:W-:-:S03]  /*a210*/  FMNMX.FTZ R179, R129, R104, !PT ;  /* 0x0000006881b37209 */ /* 0x000fc60007810000 */
[----:B------:R-:W3:Y:S01]  /*a220*/  MUFU.TANH R113, R113 ;  /* 0x0000007100717308 */ /* 0x000ee20000002400 */
[----:B------:R-:W-:Y:S01]  /*a230*/  FMNMX.FTZ R104, R132, R179, !PT ;  /* 0x000000b384687209 */ /* 0x000fe20007810000 */
[----:B------:R-:W-:-:S06]  /*a240*/  FMUL.FTZ R179, R96, UR7 ;  /* 0x0000000760b37c20 */ /* 0x000fcc0008410000 */
        /* <DEDUP_REMOVED lines=17> */
[----:B------:R-:W-:-:S04]  /*a360*/  FMNMX.FTZ R181, R133, R104, !PT ;  /* 0x0000006885b57209 */ /* 0x000fc80007810000 */
[----:B------:R-:W-:Y:S01]  /*a370*/  FMNMX.FTZ R96, R120, R181, !PT ;  /* 0x000000b578607209 */ /* 0x000fe20007810000 */
[----:B------:R-:W-:Y:S01]  /*a380*/  HGMMA.64x128x16.F32.BF16 R24, R184, gdesc[UR8].tnspB, R24, gsb0 ;  /* 0x41e00008b8187df0 */ /* 0x000fe20008001818 */
[----:B------:R-:W-:Y:S01]  /*a390*/  UIADD3 UR10, UR6, 0x180, URZ ;  /* 0x00000180060a7890 */ /* 0x000fe2000fffe03f */
[----:B------:R-:W-:Y:S01]  /*a3a0*/  MUFU.TANH R163, R163 ;  /* 0x000000a300a37308 */ /* 0x000fe20000002400 */
[----:B------:R-:W-:Y:S01]  /*a3b0*/  UMOV UR11, 0x40000040 ;  /* 0x40000040000b7882 */ /* 0x000fe20000000000 */
[----:B------:R-:W-:-:S04]  /*a3c0*/  FMNMX.FTZ R181, R121, R96, !PT ;  /* 0x0000006079b57209 */ /* 0x000fc80007810000 */
[----:B0-----:R-:W-:Y:S01]  /*a3d0*/  FMNMX.FTZ R96, R124, R181, !PT ;  /* 0x000000b57c607209 */ /* 0x001fe20007810000 */
[----:B------:R-:W-:Y:S01]  /*a3e0*/  FMUL.FTZ R181, R100, UR7 ;  /* 0x0000000764b57c20 */ /* 0x000fe20008410000 */
[----:B------:R-:W-:Y:S02]  /*a3f0*/  MUFU.TANH R166, R166 ;  /* 0x000000a600a67308 */ /* 0x000fe40000002400 */
[----:B-1----:R-:W-:-:S04]  /*a400*/  FMNMX.FTZ R183, R125, R96, !PT ;  /* 0x000000607db77209 */ /* 0x002fc80007810000 */
[----:B--2---:R-:W-:Y:S02]  /*a410*/  FMNMX.FTZ R96, R112, R183, !PT ;  /* 0x000000b770607209 */ /* 0x004fe40007810000 */
[----:B------:R-:W0:Y:S02]  /*a420*/  MUFU.TANH R181, R181 ;  /* 0x000000b500b57308 */ /* 0x000e240000002400 */
[----:B---3--:R-:W-:-:S04]  /*a430*/  FMNMX.FTZ R183, R113, R96, !PT ;  /* 0x0000006071b77209 */ /* 0x008fc80007810000 */
[----:B----4-:R-:W-:Y:S01]  /*a440*/  FMNMX.FTZ R96, R116, R183, !PT ;  /* 0x000000b774607209 */ /* 0x010fe20007810000 */
[----:B------:R-:W-:Y:S01]  /*a450*/  FMUL.FTZ R183, R88, UR7 ;  /* 0x0000000758b77c20 */ /* 0x000fe20008410000 */
[----:B------:R-:W-:Y:S01]  /*a460*/  MUFU.TANH R167, R167 ;  /* 0x000000a700a77308 */ /* 0x000fe20000002400 */
[----:B------:R-:W1:Y:S01]  /*a470*/  LDC R88, c[0x0][0x988] ;  /* 0x00026200ff587b82 */ /* 0x000e620000000800 */
[----:B-----5:R-:W-:-:S04]  /*a480*/  FMNMX.FTZ R96, R117, R96, !PT ;  /* 0x0000006075607209 */ /* 0x020fc80007810000 */
[----:B------:R-:W-:Y:S02]  /*a490*/  FMNMX.FTZ R96, R175, R96, !PT ;  /* 0x00000060af607209 */ /* 0x000fe40007810000 */
[----:B------:R-:W2:Y:S02]  /*a4a0*/  MUFU.TANH R183, R183 ;  /* 0x000000b700b77308 */ /* 0x000ea40000002400 */
[----:B------:R-:W-:-:S04]  /*a4b0*/  FMNMX.FTZ R96, R105, R96, !PT ;  /* 0x0000006069607209 */ /* 0x000fc80007810000 */
[----:B------:R-:W-:Y:S02]  /*a4c0*/  FMNMX.FTZ R96, R177, R96, !PT ;  /* 0x00000060b1607209 */ /* 0x000fe40007810000 */
[----:B------:R-:W-:Y:S02]  /*a4d0*/  MUFU.TANH R154, R154 ;  /* 0x0000009a009a7308 */ /* 0x000fe40000002400 */
[----:B------:R-:W-:-:S04]  /*a4e0*/  FMNMX.FTZ R96, R109, R96, !PT ;  /* 0x000000606d607209 */ /* 0x000fc80007810000 */
[----:B------:R-:W-:Y:S02]  /*a4f0*/  FMNMX.FTZ R96, R179, R96, !PT ;  /* 0x00000060b3607209 */ /* 0x000fe40007810000 */
[----:B------:R-:W-:Y:S02]  /*a500*/  MUFU.TANH R155, R155 ;  /* 0x0000009b009b7308 */ /* 0x000fe40000002400 */
[----:B------:R-:W-:-:S04]  /*a510*/  FMNMX.FTZ R96, R97, R96, !PT ;  /* 0x0000006061607209 */ /* 0x000fc80007810000 */
[----:B0-----:R-:W-:Y:S02]  /*a520*/  FMNMX.FTZ R96, R181, R96, !PT ;  /* 0x00000060b5607209 */ /* 0x001fe40007810000 */
[----:B------:R-:W-:Y:S02]  /*a530*/  MUFU.TANH R158, R158 ;  /* 0x0000009e009e7308 */ /* 0x000fe40000002400 */
[----:B------:R-:W-:-:S04]  /*a540*/  FMNMX.FTZ R96, R101, R96, !PT ;  /* 0x0000006065607209 */ /* 0x000fc80007810000 */
[----:B--2---:R-:W-:Y:S02]  /*a550*/  FMNMX.FTZ R96, R183, R96, !PT ;  /* 0x00000060b7607209 */ /* 0x004fe40007810000 */
        /* <DEDUP_REMOVED lines=18> */
[----:B------:R-:W0:Y:S08]  /*a680*/  MUFU.TANH R185, R185 ;  /* 0x000000b900b97308 */ /* 0x000e300000002400 */
[----:B------:R-:W2:Y:S08]  /*a690*/  MUFU.TANH R187, R187 ;  /* 0x000000bb00bb7308 */ /* 0x000eb00000002400 */
[----:B------:R-:W-:Y:S01]  /*a6a0*/  MUFU.TANH R134, R134 ;  /* 0x0000008600867308 */ /* 0x000fe20000002400 */
[----:B0-----:R-:W-:-:S07]  /*a6b0*/  FMNMX.FTZ R96, R185, R96, !PT ;  /* 0x00000060b9607209 */ /* 0x001fce0007810000 */
[----:B------:R-:W-:Y:S01]  /*a6c0*/  MUFU.TANH R135, R135 ;  /* 0x0000008700877308 */ /* 0x000fe20000002400 */
[----:B--2---:R-:W-:-:S04]  /*a6d0*/  FMNMX.FTZ R96, R187, R96, !PT ;  /* 0x00000060bb607209 */ /* 0x004fc80007810000 */
[----:B------:R-:W-:-:S03]  /*a6e0*/  FMNMX.FTZ R96, R93, R96, !PT ;  /* 0x000000605d607209 */ /* 0x000fc60007810000 */
[----:B------:R-:W-:Y:S02]  /*a6f0*/  MUFU.TANH R122, R122 ;  /* 0x0000007a007a7308 */ /* 0x000fe40000002400 */
[----:B------:R-:W0:Y:S06]  /*a700*/  SHFL.BFLY PT, R89, R96, 0x2, 0x1f ;  /* 0x0c401f0060597f89 */ /* 0x000e2c00000e0000 */
[----:B------:R-:W-:Y:S08]  /*a710*/  MUFU.TANH R123, R123 ;  /* 0x0000007b007b7308 */ /* 0x000ff00000002400 */
[----:B------:R-:W-:Y:S08]  /*a720*/  MUFU.TANH R126, R126 ;  /* 0x0000007e007e7308 */ /* 0x000ff00000002400 */
[----:B------:R-:W-:Y:S01]  /*a730*/  MUFU.TANH R127, R127 ;  /* 0x0000007f007f7308 */ /* 0x000fe20000002400 */
[----:B0-----:R-:W-:-:S05]  /*a740*/  FMNMX.FTZ R89, R96, R89, !PT ;  /* 0x0000005960597209 */ /* 0x001fca0007810000 */
[----:B------:R-:W0:Y:S02]  /*a750*/  SHFL.BFLY PT, R92, R89, 0x1, 0x1f ;  /* 0x0c201f00595c7f89 */ /* 0x000e2400000e0000 */
[----:B------:R-:W-:Y:S08]  /*a760*/  MUFU.TANH R114, R114 ;  /* 0x0000007200727308 */ /* 0x000ff00000002400 */
[----:B------:R-:W-:Y:S08]  /*a770*/  MUFU.TANH R115, R115 ;  /* 0x0000007300737308 */ /* 0x000ff00000002400 */
[----:B------:R-:W-:Y:S01]  /*a780*/  MUFU.TANH R173, R173 ;  /* 0x000000ad00ad7308 */ /* 0x000fe20000002400 */
[----:B0-----:R-:W-:-:S07]  /*a790*/  FMNMX.FTZ R89, R89, R92, !PT ;  /* 0x0000005c59597209 */ /* 0x001fce0007810000 */
[----:B------:R-:W-:Y:S01]  /*a7a0*/  MUFU.TANH R119, R119 ;  /* 0x0000007700777308 */ /* 0x000fe20000002400 */
[----:B------:R-:W-:-:S04]  /*a7b0*/  FADD.FTZ R231, -R89, R12 ;  /* 0x0000000c59e77221 */ /* 0x000fc80000010100 */
[-C--:B-1----:R-:W-:Y:S01]  /*a7c0*/  FMUL.FTZ R12, R231, R88.reuse ;  /* 0x00000058e70c7220 */ /* 0x082fe20000410000 */
[-C--:B------:R-:W-:Y:S02]  /*a7d0*/  FMUL.FTZ R231, R89, R88.reuse ;  /* 0x0000005859e77220 */ /* 0x080fe40000410000 */
[----:B------:R-:W-:Y:S02]  /*a7e0*/  MUFU.TANH R107, R107 ;  /* 0x0000006b006b7308 */ /* 0x000fe40000002400 */
[-CC-:B------:R-:W-:Y:S01]  /*a7f0*/  FFMA.FTZ R176, R20, R88.reuse, -R231.reuse ;  /* 0x0000005814b07223 */ /* 0x180fe200000108e7 */
[----:B------:R-:W-:Y:S01]  /*a800*/  FMNMX.FTZ R20, R168, R13, !PT ;  /* 0x0000000da8147209 */ /* 0x000fe20007810000 */
[-CC-:B------:R-:W-:Y:S01]  /*a810*/  FFMA.FTZ R178, R169, R88.reuse, -R231.reuse ;  /* 0x00000058a9b27223 */ /* 0x180fe200000108e7 */
[-CC-:B------:R-:W-:Y:S01]  /*a820*/  FFMA.FTZ R15, R15, R88.reuse, -R231.reuse ;  /* 0x000000580f0f7223 */ /* 0x180fe200000108e7 */
[--C-:B------:R-:W-:Y:S01]  /*a830*/  FFMA.FTZ R169, R170, R88, -R231.reuse ;  /* 0x00000058aaa97223 */ /* 0x100fe200000108e7 */
[----:B------:R-:W-:Y:S01]  /*a840*/  FMNMX.FTZ R20, R21, R20, !PT ;  /* 0x0000001415147209 */ /* 0x000fe20007810000 */
[----:B------:R-:W-:Y:S01]  /*a850*/  MUFU.TANH R111, R111 ;  /* 0x0000006f006f7308 */ /* 0x000fe20000002400 */
[-CC-:B------:R-:W-:Y:S01]  /*a860*/  FFMA.FTZ R180, R160, R88.reuse, -R231.reuse ;  /* 0x00000058a0b47223 */ /* 0x180fe200000108e7 */
[-CC-:B------:R-:W-:Y:S01]  /*a870*/  FFMA.FTZ R182, R164, R88.reuse, -R231.reuse ;  /* 0x00000058a4b67223 */ /* 0x180fe200000108e7 */
[-CC-:B------:R-:W-:Y:S01]  /*a880*/  FFMA.FTZ R184, R152, R88.reuse, -R231.reuse ;  /* 0x0000005898b87223 */ /* 0x180fe200000108e7 */
[-CC-:B------:R-:W-:Y:S01]  /*a890*/  FFMA.FTZ R186, R156, R88.reuse, -R231.reuse ;  /* 0x000000589cba7223 */ /* 0x180fe200000108e7 */
[-CC-:B------:R-:W-:Y:S01]  /*a8a0*/  FFMA.FTZ R145, R145, R88.reuse, -R231.reuse ;  /* 0x0000005891917223 */ /* 0x180fe200000108e7 */
[-CC-:B------:R-:W-:Y:S01]  /*a8b0*/  FFMA.FTZ R149, R149, R88.reuse, -R231.reuse ;  /* 0x0000005895957223 */ /* 0x180fe200000108e7 */
[-CC-:B------:R-:W-:Y:S01]  /*a8c0*/  FFMA.FTZ R137, R137, R88.reuse, -R231.reuse ;  /* 0x0000005889897223 */ /* 0x180fe200000108e7 */
        /* <DEDUP_REMOVED lines=11> */
[----:B------:R-:W-:-:S05]  /*a980*/  FFMA.FTZ R187, R187, R88, -R231 ;  /* 0x00000058bbbb7223 */ /* 0x000fca00000108e7 */
[----:B------:R-:W-:Y:S01]  /*a990*/  MUFU.TANH R91, R91 ;  /* 0x0000005b005b7308 */ /* 0x000fe20000002400 */
[----:B------:R-:W-:Y:S02]  /*a9a0*/  WARPGROUP.DEPBAR.LE gsb0, 0x0 ;  /* 0x00008000000079c5 */ /* 0x000fe40000010000 */
[----:B------:R-:W-:Y:S01]  /*a9b0*/  WARPGROUP.ARRIVE ;  /* 0x00000000000079c5 */ /* 0x000fe20000000000 */
[----:B------:R-:W-:Y:S01]  /*a9c0*/  FMUL.FTZ R189, R106, UR7 ;  /* 0x000000076abd7c20 */ /* 0x000fe20008410000 */
[----:B------:R-:W-:-:S03]  /*a9d0*/  FMUL.FTZ R191, R110, UR7 ;  /* 0x000000076ebf7c20 */ /* 0x000fc60008410000 */
[----:B------:R-:W-:Y:S01]  /*a9e0*/  MUFU.TANH R95, R95 ;  /* 0x0000005f005f7308 */ /* 0x000fe20000002400 */
[-CC-:B------:R-:W-:Y:S01]  /*a9f0*/  FFMA.FTZ R188, R144, R88.reuse, -R231.reuse ;  /* 0x0000005890bc7223 */ /* 0x180fe200000108e7 */
[----:B------:R-:W-:Y:S01]  /*aa00*/  FFMA.FTZ R190, R148, R88, -R231 ;  /* 0x0000005894be7223 */ /* 0x000fe200000108e7 */
[----:B------:R-:W-:Y:S01]  /*aa10*/  HGMMA.64x128x16.F32.BF16 R24, R192, gdesc[UR8].tnspB, R24, gsb0 ;  /* 0x41e00008c0187df0 */ /* 0x000fe20008001818 */
[----:B------:R-:W-:Y:S01]  /*aa20*/  UIADD3 UR10, UR6, 0x280, URZ ;  /* 0x00000280060a7890 */ /* 0x000fe2000fffe03f */
[----:B------:R-:W-:-:S03]  /*aa30*/  UMOV UR11, 0x40000040 ;  /* 0x40000040000b7882 */ /* 0x000fc60000000000 */
[----:B------:R-:W-:Y:S08]  /*aa40*/  MUFU.TANH R189, R189 ;  /* 0x000000bd00bd7308 */ /* 0x000ff00000002400 */
[----:B------:R-:W-:Y:S08]  /*aa50*/  MUFU.TANH R191, R191 ;  /* 0x000000bf00bf7308 */ /* 0x000ff00000002400 */
[----:B------:R-:W-:Y:S08]  /*aa60*/  MUFU.EX2 R12, R12 ;  /* 0x0000000c000c7308 */ /* 0x000ff00000000800 */
[----:B------:R-:W0:Y:S08]  /*aa70*/  MUFU.EX2 R15, R15 ;  /* 0x0000000f000f7308 */ /* 0x000e300000000800 */
[----:B------:R-:W1:Y:S08]  /*aa80*/  MUFU.EX2 R176, R176 ;  /* 0x000000b000b07308 */ /* 0x000e700000000800 */
[----:B------:R-:W-:Y:S01]  /*aa90*/  MUFU.EX2 R178, R178 ;  /* 0x000000b200b27308 */ /* 0x000fe20000000800 */
[----:B0-----:R-:W-:-:S07]  /*aaa0*/  FFMA.FTZ R11, R12, R11, R15 ;  /* 0x0000000b0c0b7223 */ /* 0x001fce000001000f */
[----:B------:R-:W-:Y:S01]  /*aab0*/  MUFU.EX2 R169, R169 ;  /* 0x000000a900a97308 */ /* 0x000fe20000000800 */
[C---:B-1----:R-:W-:Y:S01]  /*aac0*/  FADD.FTZ R11, R176.reuse, R11 ;  /* 0x0000000bb00b7221 */ /* 0x042fe20000010000 */
        /* <DEDUP_REMOVED lines=14> */
[----:B------:R-:W-:Y:S01]  /*abb0*/  FMUL.FTZ R193, R98, UR7 ;  /* 0x0000000762c17c20 */ /* 0x000fe20008410000 */
[----:B------:R-:W-:Y:S01]  /*abc0*/  FMUL.FTZ R195, R102, UR7 ;  /* 0x0000000766c37c20 */ /* 0x000fe20008410000 */
[-CC-:B------:R-:W-:Y:S01]  /*abd0*/  FFMA.FTZ R192, R136, R88.reuse, -R231.reuse ;  /* 0x0000005888c07223 */ /* 0x180fe200000108e7 */
[----:B------:R-:W-:Y:S01]  /*abe0*/  FFMA.FTZ R194, R140, R88, -R231 ;  /* 0x000000588cc27223 */ /* 0x000fe200000108e7 */
[----:B------:R-:W-:Y:S01]  /*abf0*/  MUFU.EX2 R125, R125 ;  /* 0x0000007d007d7308 */ /* 0x000fe20000000800 */
[----:B------:R-:W-:Y:S01]  /*ac00*/  HGMMA.64x128x16.F32.BF16 R24, R196, gdesc[UR8].tnspB, R24, gsb0 ;  /* 0x41e00008c4187df0 */ /* 0x000fe20008001818 */
[----:B------:R-:W-:Y:S01]  /*ac10*/  UIADD3 UR10, UR6, 0x300, URZ ;  /* 0x00000300060a7890 */ /* 0x000fe2000fffe03f */
[----:B------:R-:W-:-:S05]  /*ac20*/  UMOV UR11, 0x40000040 ;  /* 0x40000040000b7882 */ /* 0x000fca0000000000 */
[----:B------:R-:W0:Y:S08]  /*ac30*/  MUFU.TANH R193, R193 ;  /* 0x000000c100c17308 */ /* 0x000e300000002400 */
[----:B------:R-:W1:Y:S08]  /*ac40*/  MUFU.TANH R195, R195 ;  /* 0x000000c300c37308 */ /* 0x000e700000002400 */
        /* <DEDUP_REMOVED lines=11> */
[-CC-:B------:R-:W-:Y:S01]  /*ad00*/  FFMA.FTZ R90, R157, R88.reuse, -R231.reuse ;  /* 0x000000589d5a7223 */ /* 0x180fe200000108e7 */
[----:B------:R-:W-:Y:S01]  /*ad10*/  FMUL.FTZ R199, R94, UR7 ;  /* 0x000000075ec77c20 */ /* 0x000fe20008410000 */
[-CC-:B------:R-:W-:Y:S01]  /*ad20*/  FFMA.FTZ R196, R128, R88.reuse, -R231.reuse ;  /* 0x0000005880c47223 */ /* 0x180fe200000108e7 */
[----:B------:R-:W-:Y:S01]  /*ad30*/  FFMA.FTZ R198, R132, R88, -R231 ;  /* 0x0000005884c67223 */ /* 0x000fe200000108e7 */
[----:B------:R-:W-:Y:S01]  /*ad40*/  HGMMA.64x128x16.F32.BF16 R24, R200, gdesc[UR8].tnspB, R24, gsb0 ;  /* 0x41e00008c8187df0 */ /* 0x000fe20008001818 */
[----:B------:R-:W-:Y:S01]  /*ad50*/  UIADD3 UR10, UR6, 0x380, URZ ;  /* 0x00000380060a7890 */ /* 0x000fe2000fffe03f */
[----:B------:R-:W2:Y:S01]  /*ad60*/  MUFU.TANH R197, R197 ;  /* 0x000000c500c57308 */ /* 0x000ea20000002400 */
[----:B------:R-:W-:-:S07]  /*ad70*/  UMOV UR11, 0x40000040 ;  /* 0x40000040000b7882 */ /* 0x000fce0000000000 */
[----:B------:R-:W3:Y:S08]  /*ad80*/  MUFU.TANH R199, R199 ;  /* 0x000000c700c77308 */ /* 0x000ef00000002400 */
[----:B------:R-:W-:Y:S08]  /*ad90*/  MUFU.EX2 R196, R196 ;  /* 0x000000c400c47308 */ /* 0x000ff00000000800 */
[----:B------:R-:W-:Y:S01]  /*ada0*/  MUFU.EX2 R198, R198 ;  /* 0x000000c600c67308 */ /* 0x000fe20000000800 */
[----:B------:R-:W-:-:S02]  /*adb0*/  WARPGROUP.DEPBAR.LE gsb0, 0x0 ;  /* 0x00008000000079c5 */ /* 0x000fc40000010000 */
[----:B------:R-:W-:Y:S01]  /*adc0*/  WARPGROUP.ARRIVE ;  /* 0x00000000000079c5 */ /* 0x000fe20000000000 */
[-CC-:B------:R-:W-:Y:S01]  /*add0*/  FFMA.FTZ R201, R161, R88.reuse, -R231.reuse ;  /* 0x00000058a1c97223 */ /* 0x180fe200000108e7 */
[-CC-:B------:R-:W-:Y:S01]  /*ade0*/  FFMA.FTZ R161, R165, R88.reuse, -R231.reuse ;  /* 0x00000058a5a17223 */ /* 0x180fe200000108e7 */
[--C-:B------:R-:W-:Y:S01]  /*adf0*/  FFMA.FTZ R165, R153, R88, -R231.reuse ;  /* 0x0000005899a57223 */ /* 0x100fe200000108e7 */
[----:B------:R-:W-:Y:S01]  /*ae00*/  FMNMX.FTZ R153, R171, R20, !PT ;  /* 0x00000014ab997209 */ /* 0x000fe20007810000 */
[-CC-:B------:R-:W-:Y:S01]  /*ae10*/  FFMA.FTZ R200, R120, R88.reuse, -R231.reuse ;  /* 0x0000005878c87223 */ /* 0x180fe200000108e7 */
[----:B------:R-:W-:Y:S01]  /*ae20*/  HGMMA.64x128x16.F32.BF16 R24, R204, gdesc[UR8].tnspB, R24, gsb0 ;  /* 0x41e00008cc187df0 */ /* 0x000fe20008001818 */
[----:B------:R-:W-:Y:S01]  /*ae30*/  UIADD3 UR10, UR6, 0x400, URZ ;  /* 0x00000400060a7890 */ /* 0x000fe2000fffe03f */
[----:B------:R-:W-:Y:S01]  /*ae40*/  FMNMX.FTZ R157, R172, R153, !PT ;  /* 0x00000099ac9d7209 */ /* 0x000fe20007810000 */
[----:B------:R-:W-:Y:S01]  /*ae50*/  UMOV UR11, 0x40000040 ;  /* 0x40000040000b7882 */ /* 0x000fe20000000000 */
[----:B------:R4:W-:Y:S01]  /*ae60*/  MUFU.EX2 R153, R90 ;  /* 0x0000005a00997308 */ /* 0x0009e20000000800 */
[----:B------:R-:W-:Y:S01]  /*ae70*/  FFMA.FTZ R202, R124, R88, -R231 ;  /* 0x000000587cca7223 */ /* 0x000fe200000108e7 */
[----:B------:R-:W-:Y:S01]  /*ae80*/  FMNMX.FTZ R20, R162, R157, !PT ;  /* 0x0000009da2147209 */ /* 0x000fe20007810000 */
[----:B------:R-:W-:Y:S01]  /*ae90*/  @!P1 IMAD R120, R2, 0x8, R0 ;  /* 0x0000000802789824 */ /* 0x000fe200078e0200 */
[----:B------:R-:W-:-:S02]  /*aea0*/  IADD3 R124, -R230, 0xb, RZ ;  /* 0x0000000be67c7810 */ /* 0x000fc40007ffe1ff */
[----:B------:R-:W-:Y:S01]  /*aeb0*/  FMNMX.FTZ R157, R163, R20, !PT ;  /* 0x00000014a39d7209 */ /* 0x000fe20007810000 */
[----:B------:R-:W-:Y:S01]  /*aec0*/  @!P1 VIADD R120, R120, 0x34840 ;  /* 0x0003484078789836 */ /* 0x000fe20000000000 */
[----:B------:R-:W-:Y:S02]  /*aed0*/  MUFU.EX2 R201, R201 ;  /* 0x000000c900c97308 */ /* 0x000fe40000000800 */
[----:B------:R-:W-:Y:S02]  /*aee0*/  FMNMX.FTZ R20, R166, R157, !PT ;  /* 0x0000009da6147209 */ /* 0x000fe40007810000 */
[----:B------:R-:W-:Y:S02]  /*aef0*/  @!P1 PRMT R128, RZ, 0x654, R120 ;  /* 0x00000654ff809816 */ /* 0x000fe40000000078 */
        /* <DEDUP_REMOVED lines=20> */
[----:B------:R-:W-:-:S03]  /*b040*/  FFMA.FTZ R157, R129, R88, -R231 ;  /* 0x00000058819d7223 */ /* 0x000fc600000108e7 */
[----:B------:R-:W-:-:S03]  /*b050*/  FMNMX.FTZ R129, R135, R20, !PT ;  /* 0x0000001487817209 */ /* 0x000fc60007810000 */
[----:B------:R-:W-:Y:S01]  /*b060*/  MUFU.EX2 R157, R157 ;  /* 0x0000009d009d7308 */ /* 0x000fe20000000800 */
        /* <DEDUP_REMOVED lines=15> */
[----:B------:R-:W-:Y:S01]  /*b160*/  FMNMX.FTZ R20, R99, R20, !PT ;  /* 0x0000001463147209 */ /* 0x000fe20007810000 */
[----:B------:R-:W-:Y:S02]  /*b170*/  WARPGROUP.DEPBAR.LE gsb0, 0x0 ;  /* 0x00008000000079c5 */ /* 0x000fe40000010000 */
[----:B------:R-:W-:Y:S01]  /*b180*/  WARPGROUP.ARRIVE ;  /* 0x00000000000079c5 */ /* 0x000fe20000000000 */
[----:B-1----:R-:W-:Y:S01]  /*b190*/  FMNMX.FTZ R20, R195, R20, !PT ;  /* 0x00000014c3147209 */ /* 0x002fe20007810000 */
[-CC-:B------:R-:W-:Y:S01]  /*b1a0*/  FFMA.FTZ R204, R112, R88.reuse, -R231.reuse ;  /* 0x0000005870cc7223 */ /* 0x180fe200000108e7 */
[----:B------:R-:W-:Y:S02]  /*b1b0*/  FFMA.FTZ R206, R116, R88, -R231 ;  /* 0x0000005874ce7223 */ /* 0x000fe400000108e7 */
[----:B------:R-:W-:Y:S01]  /*b1c0*/  FMNMX.FTZ R20, R103, R20, !PT ;  /* 0x0000001467147209 */ /* 0x000fe20007810000 */
[----:B------:R-:W-:Y:S01]  /*b1d0*/  HGMMA.64x128x16.F32.BF16 R24, R208, gdesc[UR8].tnspB, R24, gsb0 ;  /* 0x41e00008d0187df0 */ /* 0x000fe20008001818 */
[----:B------:R-:W-:Y:S01]  /*b1e0*/  UIADD3 UR10, UR6, 0x480, URZ ;  /* 0x00000480060a7890 */ /* 0x000fe2000fffe03f */
[----:B------:R-:W-:Y:S01]  /*b1f0*/  MUFU.EX2 R204, R204 ;  /* 0x000000cc00cc7308 */ /* 0x000fe20000000800 */
[----:B------:R-:W-:Y:S01]  /*b200*/  UMOV UR11, 0x40000040 ;  /* 0x40000040000b7882 */ /* 0x000fe20000000000 */
[----:B------:R-:W-:Y:S01]  /*b210*/  UIADD3 UR6, UR6, 0x500, URZ ;  /* 0x0000050006067890 */ /* 0x000fe2000fffe03f */
[----:B--2---:R-:W-:-:S04]  /*b220*/  FMNMX.FTZ R20, R197, R20, !PT ;  /* 0x00000014c5147209 */ /* 0x004fc80007810000 */
[----:B------:R-:W-:Y:S01]  /*b230*/  FMNMX.FTZ R20, R91, R20, !PT ;  /* 0x000000145b147209 */ /* 0x000fe20007810000 */
[----:B------:R-:W-:Y:S03]  /*b240*/  MUFU.EX2 R206, R206 ;  /* 0x000000ce00ce7308 */ /* 0x000fe60000000800 */
[----:B---3--:R-:W-:-:S04]  /*b250*/  FMNMX.FTZ R20, R199, R20, !PT ;  /* 0x00000014c7147209 */ /* 0x008fc80007810000 */
[----:B----4-:R-:W-:Y:S01]  /*b260*/  FMNMX.FTZ R90, R95, R20, !PT ;  /* 0x000000145f5a7209 */ /* 0x010fe20007810000 */
[----:B------:R-:W-:-:S04]  /*b270*/  FFMA.FTZ R20, R179, R88, -R231 ;  /* 0x00000058b3147223 */ /* 0x000fc800000108e7 */
[----:B------:R-:W0:Y:S02]  /*b280*/  SHFL.BFLY PT, R133, R90, 0x2, 0x1f ;  /* 0x0c401f005a857f89 */ /* 0x000e2400000e0000 */
[----:B------:R-:W1:Y:S01]  /*b290*/  MUFU.EX2 R20, R20 ;  /* 0x0000001400147308 */ /* 0x000e620000000800 */
[----:B0-----:R-:W-:Y:S01]  /*b2a0*/  FMNMX.FTZ R94, R90, R133, !PT ;  /* 0x000000855a5e7209 */ /* 0x001fe20007810000 */
[-CC-:B------:R-:W-:Y:S01]  /*b2b0*/  FFMA.FTZ R133, R101, R88.reuse, -R231.reuse ;  /* 0x0000005865857223 */ /* 0x180fe200000108e7 */
[----:B------:R-:W-:-:S05]  /*b2c0*/  FFMA.FTZ R90, R181, R88, -R231 ;  /* 0x00000058b55a7223 */ /* 0x000fca00000108e7 */
[----:B------:R-:W-:Y:S08]  /*b2d0*/  MUFU.EX2 R133, R133 ;  /* 0x0000008500857308 */ /* 0x000ff00000000800 */
[----:B------:R-:W0:Y:S01]  /*b2e0*/  MUFU.EX2 R90, R90 ;  /* 0x0000005a005a7308 */ /* 0x000e220000000800 */
[----:B------:R-:W-:Y:S02]  /*b2f0*/  WARPGROUP.DEPBAR.LE gsb0, 0x0 ;  /* 0x00008000000079c5 */ /* 0x000fe40000010000 */
[----:B------:R-:W-:Y:S01]  /*b300*/  WARPGROUP.ARRIVE ;  /* 0x00000000000079c5 */ /* 0x000fe20000000000 */
[-CC-:B------:R-:W-:Y:S01]  /*b310*/  FFMA.FTZ R210, R177, R88.reuse, -R231.reuse ;  /* 0x00000058b1d27223 */ /* 0x180fe200000108e7 */
[-CC-:B------:R-:W-:Y:S01]  /*b320*/  FFMA.FTZ R208, R175, R88.reuse, -R231.reuse ;  /* 0x00000058afd07223 */ /* 0x180fe200000108e7 */
[----:B------:R-:W2:Y:S01]  /*b330*/  SHFL.BFLY PT, R177, R94, 0x1, 0x1f ;  /* 0x0c201f005eb17f89 */ /* 0x000ea200000e0000 */
[-CC-:B------:R-:W-:Y:S01]  /*b340*/  FFMA.FTZ R175, R185, R88.reuse, -R231.reuse ;  /* 0x00000058b9af7223 */ /* 0x180fe200000108e7 */
[----:B------:R-:W-:Y:S01]  /*b350*/  FFMA.FTZ R231, R93, R88, -R231 ;  /* 0x000000585de77223 */ /* 0x000fe200000108e7 */
[----:B------:R-:W-:Y:S01]  /*b360*/  HGMMA.64x128x16.F32.BF16 R24, R212, gdesc[UR8].tnspB, R24, gsb0 ;  /* 0x41e00008d4187df0 */ /* 0x000fe20008001818 */
[----:B------:R-:W-:Y:S01]  /*b370*/  UMOV UR10, UR6 ;  /* 0x00000006000a7c82 */ /* 0x000fe20008000000 */
[----:B------:R-:W-:Y:S01]  /*b380*/  UMOV UR11, 0x40000040 ;  /* 0x40000040000b7882 */ /* 0x000fe20000000000 */
[----:B------:R-:W-:Y:S08]  /*b390*/  MUFU.EX2 R208, R208 ;  /* 0x000000d000d07308 */ /* 0x000ff00000000800 */
[----:B------:R-:W-:Y:S08]  /*b3a0*/  MUFU.EX2 R210, R210 ;  /* 0x000000d200d27308 */ /* 0x000ff00000000800 */
[----:B------:R-:W-:Y:S01]  /*b3b0*/  MUFU.EX2 R175, R175 ;  /* 0x000000af00af7308 */ /* 0x000fe20000000800 */
[----:B--2---:R-:W-:-:S05]  /*b3c0*/  FMNMX.FTZ R101, R94, R177, !PT ;  /* 0x000000b15e657209 */ /* 0x004fca0007810000 */
[C---:B------:R-:W-:Y:S01]  /*b3d0*/  FADD.FTZ R93, -R101.reuse, R13 ;  /* 0x0000000d655d7221 */ /* 0x040fe20000010100 */
[-C--:B------:R-:W-:Y:S01]  /*b3e0*/  FMUL.FTZ R181, R101, R88.reuse ;  /* 0x0000005865b57220 */ /* 0x080fe20000410000 */
[----:B------:R2:W-:Y:S02]  /*b3f0*/  MUFU.EX2 R94, R187 ;  /* 0x000000bb005e7308 */ /* 0x0005e40000000800 */
        /* <DEDUP_REMOVED lines=11> */
[----:B------:R-:W-:Y:S01]  /*b4b0*/  FFMA.FTZ R131, R135, R88, -R181 ;  /* 0x0000005887837223 */ /* 0x000fe200000108b5 */
[----:B------:R-:W-:-:S02]  /*b4c0*/  IMAD.U32 R135, RZ, RZ, UR60 ;  /* 0x0000003cff877e24 */ /* 0x000fc4000f8e00ff */
[-CC-:B------:R-:W-:Y:S01]  /*b4d0*/  FFMA.FTZ R185, R154, R88.reuse, -R181.reuse ;  /* 0x000000589ab97223 */ /* 0x180fe200000108b5 */
[----:B------:R-:W-:Y:S01]  /*b4e0*/  MUFU.EX2 R96, R96 ;  /* 0x0000006000607308 */ /* 0x000fe20000000800 */
[-CC-:B------:R-:W-:Y:S01]  /*b4f0*/  FFMA.FTZ R21, R130, R88.reuse, -R181.reuse ;  /* 0x0000005882157223 */ /* 0x180fe200000108b5 */
[-CC-:B------:R-:W-:Y:S01]  /*b500*/  FFMA.FTZ R122, R122, R88.reuse, -R181.reuse ;  /* 0x000000587a7a7223 */ /* 0x180fe200000108b5 */
[----:B------:R-:W-:Y:S02]  /*b510*/  @!P1 IMAD R130, R135, 0x8, R0 ;  /* 0x0000000887829824 */ /* 0x000fe400078e0200 */
[-CC-:B------:R-:W-:Y:S01]  /*b520*/  FFMA.FTZ R110, R155, R88.reuse, -R181.reuse ;  /* 0x000000589b6e7223 */ /* 0x180fe200000108b5 */
[-CC-:B--2---:R-:W-:Y:S01]  /*b530*/  FFMA.FTZ R187, R158, R88.reuse, -R181.reuse ;  /* 0x000000589ebb7223 */ /* 0x184fe200000108b5 */
[-CC-:B------:R-:W-:Y:S01]  /*b540*/  FFMA.FTZ R106, R159, R88.reuse, -R181.reuse ;  /* 0x000000589f6a7223 */ /* 0x180fe200000108b5 */
[-CC-:B------:R-:W-:Y:S01]  /*b550*/  FFMA.FTZ R205, R114, R88.reuse, -R181.reuse ;  /* 0x0000005872cd7223 */ /* 0x180fe200000108b5 */
[----:B------:R-:W-:Y:S01]  /*b560*/  MUFU.EX2 R177, R177 ;  /* 0x000000b100b17308 */ /* 0x000fe20000000800 */
[-CC-:B------:R-:W-:Y:S01]  /*b570*/  FFMA.FTZ R104, R146, R88.reuse, -R181.reuse ;  /* 0x0000005892687223 */ /* 0x180fe200000108b5 */
[-CC-:B------:R-:W-:Y:S01]  /*b580*/  FFMA.FTZ R203, R126, R88.reuse, -R181.reuse ;  /* 0x000000587ecb7223 */ /* 0x180fe200000108b5 */
[----:B------:R-:W-:Y:S01]  /*b590*/  FFMA.FTZ R155, R147, R88, -R181 ;  /* 0x00000058939b7223 */ /* 0x000fe200000108b5 */
[----:B------:R-:W-:-:S02]  /*b5a0*/  @!P1 VIADD R130, R130, 0x34860 ;  /* 0x0003486082829836 */ /* 0x000fc40000000000 */
[-CC-:B------:R-:W-:Y:S01]  /*b5b0*/  FFMA.FTZ R102, R150, R88.reuse, -R181.reuse ;  /* 0x0000005896667223 */ /* 0x180fe200000108b5 */
[-CC-:B------:R-:W-:Y:S01]  /*b5c0*/  FFMA.FTZ R147, R151, R88.reuse, -R181.reuse ;  /* 0x0000005897937223 */ /* 0x180fe200000108b5 */
[-CC-:B------:R-:W-:Y:S01]  /*b5d0*/  FFMA.FTZ R127, R127, R88.reuse, -R181.reuse ;  /* 0x000000587f7f7223 */ /* 0x180fe200000108b5 */
[----:B------:R-:W-:Y:S01]  /*b5e0*/  MUFU.EX2 R179, R179 ;  /* 0x000000b300b37308 */ /* 0x000fe20000000800 */
[----:B------:R-:W-:Y:S01]  /*b5f0*/  @!P1 PRMT R130, RZ, 0x654, R130 ;  /* 0x00000654ff829816 */ /* 0x000fe20000000082 */
        /* <DEDUP_REMOVED lines=11> */
[----:B------:R-:W-:-:S03]  /*b6b0*/  R2UR UR60, R2 ;  /* 0x00000000023c72ca */ /* 0x000fc600000e0000 */
        /* <DEDUP_REMOVED lines=11> */
[----:B-1----:R-:W-:Y:S02]  /*b770*/  F2FP.BF16.F32.PACK_AB R212, R97, R20 ;  /* 0x0000001461d4723e */ /* 0x002fe400000010ff */
[----:B0-----:R-:W-:Y:S02]  /*b780*/  F2FP.BF16.F32.PACK_AB R214, R133, R90 ;  /* 0x0000005a85d6723e */ /* 0x001fe400000010ff */
[----:B------:R-:W0:Y:S01]  /*b790*/  MUFU.EX2 R155, R155 ;  /* 0x0000009b009b7308 */ /* 0x000e220000000800 */
[----:B------:R-:W-:Y:S07]  /*b7a0*/  HGMMA.64x128x16.F32.BF16 R24, R216, gdesc[UR8].tnspB, R24, gsb0 ;  /* 0x41e00008d8187df0 */ /* 0x000fee0008001818 */
[----:B------:R-:W-:Y:S08]  /*b7b0*/  MUFU.EX2 R102, R102 ;  /* 0x0000006600667308 */ /* 0x000ff00000000800 */
[----:B------:R-:W1:Y:S01]  /*b7c0*/  MUFU.EX2 R147, R147 ;  /* 0x0000009300937308 */ /* 0x000e620000000800 */
[----:B0-----:R-:W-:-:S07]  /*b7d0*/  F2FP.BF16.F32.PACK_AB R189, R155, R104 ;  /* 0x000000689bbd723e */ /* 0x001fce00000010ff */
[----:B------:R-:W-:Y:S08]  /*b7e0*/  MUFU.EX2 R100, R100 ;  /* 0x0000006400647308 */ /* 0x000ff00000000800 */
        /* <DEDUP_REMOVED lines=16> */
[----:B------:R1:W-:Y:S06]  /*b8f0*/  BAR.ARV R124, 0x100 ;  /* 0x0004007c0000751d */ /* 0x0003ec0000002000 */
[----:B------:R2:W-:Y:S01]  /*b900*/  @!P1 SYNCS.ARRIVE.TRANS64.RED.A1T0 RZ, [R128+URZ], RZ ;  /* 0x000000ff80ff99a7 */ /* 0x0005e2000810043f */
[----:B------:R-:W-:Y:S01]  /*b910*/  MUFU.EX2 R95, R95 ;  /* 0x0000005f005f7308 */ /* 0x000fe20000000800 */
[----:B-1----:R-:W-:Y:S01]  /*b920*/  FADD.FTZ R124, R178, R11 ;  /* 0x0000000bb27c7221 */ /* 0x002fe20000010000 */
[----:B------:R-:W-:Y:S01]  /*b930*/  FFMA.FTZ R11, R123, R88, -R181 ;  /* 0x000000587b0b7223 */ /* 0x000fe200000108b5 */
[----:B0-----:R-:W-:Y:S01]  /*b940*/  F2FP.BF16.F32.PACK_AB R218, R13, R94 ;  /* 0x0000005e0dda723e */ /* 0x001fe200000010ff */
[-C--:B------:R-:W-:Y:S01]  /*b950*/  FMUL.FTZ R24, R24, R12.reuse ;  /* 0x0000000c18187220 */ /* 0x080fe20000410000 */
[----:B------:R-:W-:Y:S01]  /*b960*/  FADD.FTZ R135, R169, R124 ;  /* 0x0000007ca9877221 */ /* 0x000fe20000010000 */
[----:B------:R-:W-:Y:S01]  /*b970*/  FMUL.FTZ R25, R25, R12 ;  /* 0x0000000c19197220 */ /* 0x000fe20000410000 */
[----:B--2---:R-:W-:Y:S01]  /*b980*/  FFMA.FTZ R128, R93, R10, R96 ;  /* 0x0000000a5d807223 */ /* 0x004fe20000010060 */
[----:B------:R0:W-:Y:S01]  /*b990*/  @!P1 SYNCS.ARRIVE.TRANS64.RED.A1T0 RZ, [R130+URZ], RZ ;  /* 0x000000ff82ff99a7 */ /* 0x0001e2000810043f */
[----:B------:R1:W-:Y:S01]  /*b9a0*/  MUFU.EX2 R10, R122 ;  /* 0x0000007a000a7308 */ /* 0x0003e20000000800 */
[----:B------:R-:W-:Y:S01]  /*b9b0*/  FMUL.FTZ R28, R28, R12 ;  /* 0x0000000c1c1c7220 */ /* 0x000fe20000410000 */
[C---:B------:R-:W-:Y:S01]  /*b9c0*/  FADD.FTZ R128, R177.reuse, R128 ;  /* 0x00000080b1807221 */ /* 0x040fe20000010000 */
[----:B------:R-:W-:Y:S01]  /*b9d0*/  F2FP.BF16.F32.PACK_AB R177, R177, R96 ;  /* 0x00000060b1b1723e */ /* 0x000fe200000010ff */
[-C--:B------:R-:W-:Y:S01]  /*b9e0*/  FMUL.FTZ R29, R29, R12.reuse ;  /* 0x0000000c1d1d7220 */ /* 0x080fe20000410000 */
[----:B------:R-:W-:Y:S01]  /*b9f0*/  FMUL.FTZ R32, R32, R12 ;  /* 0x0000000c20207220 */ /* 0x000fe20000410000 */
[----:B------:R-:W-:Y:S01]  /*ba00*/  FADD.FTZ R123, R179, R128 ;  /* 0x00000080b37b7221 */ /* 0x000fe20000010000 */
[----:B------:R-:W-:Y:S01]  /*ba10*/  F2FP.BF16.F32.PACK_AB R179, R116, R179 ;  /* 0x000000b374b3723e */ /* 0x000fe200000010ff */
[----:B------:R-:W2:Y:S01]  /*ba20*/  MUFU.EX2 R11, R11 ;  /* 0x0000000b000b7308 */ /* 0x000ea20000000800 */
[----:B-1----:R-:W-:Y:S01]  /*ba30*/  FADD.FTZ R122, R180, R135 ;  /* 0x00000087b47a7221 */ /* 0x002fe20000010000 */
[----:B------:R-:W-:Y:S01]  /*ba40*/  FADD.FTZ R123, R116, R123 ;  /* 0x0000007b747b7221 */ /* 0x000fe20000010000 */
[----:B------:R-:W-:Y:S01]  /*ba50*/  F2FP.BF16.F32.PACK_AB R180, R201, R180 ;  /* 0x000000b4c9b4723e */ /* 0x000fe200000010ff */
[-C--:B------:R-:W-:Y:S01]  /*ba60*/  FMUL.FTZ R33, R33, R12.reuse ;  /* 0x0000000c21217220 */ /* 0x080fe20000410000 */
[----:B------:R-:W-:Y:S01]  /*ba70*/  FMUL.FTZ R36, R36, R12 ;  /* 0x0000000c24247220 */ /* 0x000fe20000410000 */
[----:B------:R-:W-:Y:S01]  /*ba80*/  FADD.FTZ R124, R112, R123 ;  /* 0x0000007b707c7221 */ /* 0x000fe20000010000 */
[----:B------:R-:W-:Y:S01]  /*ba90*/  FADD.FTZ R123, R201, R122 ;  /* 0x0000007ac97b7221 */ /* 0x000fe20000010000 */
[----:B------:R-:W-:Y:S01]  /*baa0*/  FFMA.FTZ R122, R115, R88, -R181 ;  /* 0x00000058737a7223 */ /* 0x000fe200000108b5 */
[-C--:B------:R-:W-:Y:S01]  /*bab0*/  FMUL.FTZ R37, R37, R12.reuse ;  /* 0x0000000c25257220 */ /* 0x080fe20000410000 */
[----:B------:R-:W-:Y:S01]  /*bac0*/  FADD.FTZ R124, R163, R124 ;  /* 0x0000007ca37c7221 */ /* 0x000fe20000010000 */
[----:B------:R-:W-:Y:S01]  /*bad0*/  FADD.FTZ R114, R182, R123 ;  /* 0x0000007bb6727221 */ /* 0x000fe20000010000 */
[-C--:B------:R-:W-:Y:S01]  /*bae0*/  FMUL.FTZ R40, R40, R12.reuse ;  /* 0x0000000c28287220 */ /* 0x080fe20000410000 */
[----:B------:R-:W-:Y:S01]  /*baf0*/  FMUL.FTZ R41, R41, R12 ;  /* 0x0000000c29297220 */ /* 0x000fe20000410000 */
[----:B------:R-:W-:Y:S01]  /*bb00*/  FADD.FTZ R115, R183, R124 ;  /* 0x0000007cb7737221 */ /* 0x000fe20000010000 */
[----:B------:R-:W-:Y:S01]  /*bb10*/  FADD.FTZ R123, R161, R114 ;  /* 0x00000072a17b7221 */ /* 0x000fe20000010000 */
[-C--:B------:R-:W-:Y:S01]  /*bb20*/  FFMA.FTZ R124, R119, R88.reuse, -R181 ;  /* 0x00000058777c7223 */ /* 0x080fe200000108b5 */
[----:B------:R1:W3:Y:S01]  /*bb30*/  MUFU.EX2 R114, R127 ;  /* 0x0000007f00727308 */ /* 0x0002e20000000800 */
[----:B------:R-:W-:Y:S01]  /*bb40*/  FADD.FTZ R126, R118, R115 ;  /* 0x00000073767e7221 */ /* 0x000fe20000010000 */
[----:B------:R-:W-:Y:S01]  /*bb50*/  FADD.FTZ R128, R184, R123 ;  /* 0x0000007bb8807221 */ /* 0x000fe20000010000 */
[-CC-:B------:R-:W-:Y:S01]  /*bb60*/  FFMA.FTZ R123, R111, R88.reuse, -R181.reuse ;  /* 0x000000586f7b7223 */ /* 0x180fe200000108b5 */
[-CC-:B------:R-:W-:Y:S01]  /*bb70*/  FFMA.FTZ R119, R99, R88.reuse, -R181.reuse ;  /* 0x0000005863777223 */ /* 0x180fe200000108b5 */
[----:B------:R-:W-:Y:S01]  /*bb80*/  FADD.FTZ R115, R185, R126 ;  /* 0x0000007eb9737221 */ /* 0x000fe20000010000 */
[-C--:B------:R-:W-:Y:S01]  /*bb90*/  FFMA.FTZ R126, R107, R88.reuse, -R181 ;  /* 0x000000586b7e7223 */ /* 0x080fe200000108b5 */
[----:B------:R-:W-:Y:S01]  /*bba0*/  FADD.FTZ R107, R165, R128 ;  /* 0x00000080a56b7221 */ /* 0x000fe20000010000 */
[----:B------:R-:W4:Y:S01]  /*bbb0*/  MUFU.EX2 R122, R122 ;  /* 0x0000007a007a7308 */ /* 0x000f220000000800 */
[C---:B------:R-:W-:Y:S01]  /*bbc0*/  FADD.FTZ R128, R110.reuse, R115 ;  /* 0x000000736e807221 */ /* 0x040fe20000010000 */
[----:B------:R-:W-:Y:S01]  /*bbd0*/  F2FP.BF16.F32.PACK_AB R185, R110, R185 ;  /* 0x000000b96eb9723e */ /* 0x000fe200000010ff */
[----:B0-----:R-:W-:Y:S01]  /*bbe0*/  FADD.FTZ R130, R186, R107 ;  /* 0x0000006bba827221 */ /* 0x001fe20000010000 */
[-C--:B------:R-:W-:Y:S01]  /*bbf0*/  FFMA.FTZ R107, R193, R88.reuse, -R181 ;  /* 0x00000058c16b7223 */ /* 0x080fe200000108b5 */
[----:B------:R-:W-:Y:S01]  /*bc00*/  FADD.FTZ R111, R187, R128 ;  /* 0x00000080bb6f7221 */ /* 0x000fe20000010000 */
[C---:B------:R-:W-:Y:S01]  /*bc10*/  F2FP.BF16.F32.PACK_AB R187, R106.reuse, R187 ;  /* 0x000000bb6abb723e */ /* 0x040fe200000010ff */
[----:B------:R-:W-:Y:S01]  /*bc20*/  FADD.FTZ R115, R153, R130 ;  /* 0x0000008299737221 */ /* 0x000fe20000010000 */
[----:B------:R0:W-:Y:S01]  /*bc30*/  MUFU.EX2 R110, R123 ;  /* 0x0000007b006e7308 */ /* 0x0001e20000000800 */
[----:B-1----:R-:W-:Y:S01]  /*bc40*/  FADD.FTZ R127, R106, R111 ;  /* 0x0000006f6a7f7221 */ /* 0x002fe20000010000 */
[-C--:B------:R-:W-:Y:S01]  /*bc50*/  FFMA.FTZ R111, R195, R88.reuse, -R181 ;  /* 0x00000058c36f7223 */ /* 0x080fe200000108b5 */
[----:B------:R-:W-:Y:S01]  /*bc60*/  FADD.FTZ R128, R188, R115 ;  /* 0x00000073bc807221 */ /* 0x000fe20000010000 */
[----:B------:R-:W-:Y:S01]  /*bc70*/  FFMA.FTZ R115, R197, R88, -R181 ;  /* 0x00000058c5737223 */ /* 0x000fe200000108b5 */
[----:B------:R-:W-:Y:S01]  /*bc80*/  FADD.FTZ R130, R104, R127 ;  /* 0x0000007f68827221 */ /* 0x000fe20000010000 */
[----:B------:R-:W-:Y:S01]  /*bc90*/  F2FP.BF16.F32.PACK_AB R193, R139, R100 ;  /* 0x000000648bc1723e */ /* 0x000fe200000010ff */
[----:B------:R-:W-:Y:S01]  /*bca0*/  FADD.FTZ R99, R145, R128 ;  /* 0x0000008091637221 */ /* 0x000fe20000010000 */
[----:B------:R-:W1:Y:S01]  /*bcb0*/  MUFU.EX2 R124, R124 ;  /* 0x0000007c007c7308 */ /* 0x000e620000000800 */
[----:B------:R-:W-:Y:S01]  /*bcc0*/  FADD.FTZ R127, R155, R130 ;  /* 0x000000829b7f7221 */ /* 0x000fe20000010000 */
[----:B------:R-:W-:Y:S01]  /*bcd0*/  F2FP.BF16.F32.PACK_AB R195, R143, R98 ;  /* 0x000000628fc3723e */ /* 0x000fe200000010ff */
[----:B------:R-:W-:Y:S01]  /*bce0*/  FADD.FTZ R128, R190, R99 ;  /* 0x00000063be807221 */ /* 0x000fe20000010000 */
[-C--:B------:R-:W-:Y:S01]  /*bcf0*/  FFMA.FTZ R99, R91, R88.reuse, -R181 ;  /* 0x000000585b637223 */ /* 0x080fe200000108b5 */
[----:B------:R-:W-:Y:S01]  /*bd00*/  FADD.FTZ R130, R102, R127 ;  /* 0x0000007f66827221 */ /* 0x000fe20000010000 */
[----:B------:R-:W-:Y:S01]  /*bd10*/  FFMA.FTZ R91, R199, R88, -R181 ;  /* 0x00000058c75b7223 */ /* 0x000fe200000108b5 */
[----:B------:R-:W-:Y:S01]  /*bd20*/  FADD.FTZ R127, R149, R128 ;  /* 0x00000080957f7221 */ /* 0x000fe20000010000 */
[----:B------:R-:W-:Y:S01]  /*bd30*/  F2FP.BF16.F32.PACK_AB R181, R163, R112 ;  /* 0x00000070a3b5723e */ /* 0x000fe200000010ff */
[----:B------:R-:W-:Y:S01]  /*bd40*/  FADD.FTZ R135, R147, R130 ;  /* 0x0000008293877221 */ /* 0x000fe20000010000 */
[----:B------:R-:W5:Y:S01]  /*bd50*/  MUFU.EX2 R96, R126 ;  /* 0x0000007e00607308 */ /* 0x000f620000000800 */
[----:B------:R-:W-:Y:S01]  /*bd60*/  FADD.FTZ R128, R192, R127 ;  /* 0x0000007fc0807221 */ /* 0x000fe20000010000 */
[----:B------:R-:W-:Y:S01]  /*bd70*/  F2FP.BF16.F32.PACK_AB R197, R108, R21 ;  /* 0x000000156cc5723e */ /* 0x000fe200000010ff */
[----:B------:R-:W-:Y:S01]  /*bd80*/  FADD.FTZ R130, R100, R135 ;  /* 0x0000008764827221 */ /* 0x000fe20000010000 */
[----:B--2---:R-:W-:Y:S01]  /*bd90*/  F2FP.BF16.F32.PACK_AB R201, R11, R10 ;  /* 0x0000000a0bc9723e */ /* 0x004fe200000010ff */
        /* <DEDUP_REMOVED lines=35> */
[----:B------:R2:W5:Y:S01]  /*bfd0*/  MUFU.EX2 R106, R107 ;  /* 0x0000006b006a7308 */ /* 0x0005620000000800 */
[----:B------:R-:W-:Y:S01]  /*bfe0*/  FADD.FTZ R104, R202, R15 ;  /* 0x0000000fca687221 */ /* 0x000fe20000010000 */
[-C--:B------:R-:W-:Y:S01]  /*bff0*/  FMUL.FTZ R73, R73, R12.reuse ;  /* 0x0000000c49497220 */ /* 0x080fe20000410000 */
[----:B------:R-:W-:Y:S01]  /*c000*/  FADD.FTZ R15, R203, R112 ;  /* 0x00000070cb0f7221 */ /* 0x000fe20000010000 */
[-C--:B------:R-:W-:Y:S01]  /*c010*/  FMUL.FTZ R76, R76, R12.reuse ;  /* 0x0000000c4c4c7220 */ /* 0x080fe20000410000 */
[----:B0-----:R-:W-:Y:S01]  /*c020*/  FADD.FTZ R123, R125, R104 ;  /* 0x000000687d7b7221 */ /* 0x001fe20000010000 */
[-C--:B------:R-:W-:Y:S01]  /*c030*/  FMUL.FTZ R77, R77, R12.reuse ;  /* 0x0000000c4d4d7220 */ /* 0x080fe20000410000 */
[----:B---3--:R-:W-:Y:S01]  /*c040*/  FADD.FTZ R102, R114, R15 ;  /* 0x0000000f72667221 */ /* 0x008fe20000010000 */
[-C--:B------:R-:W-:Y:S01]  /*c050*/  FMUL.FTZ R80, R80, R12.reuse ;  /* 0x0000000c50507220 */ /* 0x080fe20000410000 */
[----:B------:R-:W-:Y:S01]  /*c060*/  FADD.FTZ R100, R204, R123 ;  /* 0x0000007bcc647221 */ /* 0x000fe20000010000 */
[-C--:B------:R-:W-:Y:S01]  /*c070*/  FMUL.FTZ R81, R81, R12.reuse ;  /* 0x0000000c51517220 */ /* 0x080fe20000410000 */
[----:B------:R-:W-:Y:S01]  /*c080*/  FADD.FTZ R15, R205, R102 ;  /* 0x00000066cd0f7221 */ /* 0x000fe20000010000 */
[-C--:B------:R-:W-:Y:S01]  /*c090*/  FMUL.FTZ R84, R84, R12.reuse ;  /* 0x0000000c54547220 */ /* 0x080fe20000410000 */
[----:B--2---:R-:W-:Y:S01]  /*c0a0*/  FADD.FTZ R107, R113, R100 ;  /* 0x00000064716b7221 */ /* 0x004fe20000010000 */
[----:B------:R-:W0:Y:S01]  /*c0b0*/  MUFU.EX2 R102, R111 ;  /* 0x0000006f00667308 */ /* 0x000e220000000800 */
[----:B----4-:R-:W-:Y:S01]  /*c0c0*/  FADD.FTZ R98, R122, R15 ;  /* 0x0000000f7a627221 */ /* 0x010fe20000010000 */
[----:B------:R-:W-:Y:S01]  /*c0d0*/  FMUL.FTZ R85, R85, R12 ;  /* 0x0000000c55557220 */ /* 0x000fe20000410000 */
[----:B------:R-:W-:Y:S01]  /*c0e0*/  FADD.FTZ R100, R206, R107 ;  /* 0x0000006bce647221 */ /* 0x000fe20000010000 */
[----:B------:R-:W-:Y:S01]  /*c0f0*/  F2FP.BF16.F32.PACK_AB R178, R169, R178 ;  /* 0x000000b2a9b2723e */ /* 0x000fe200000010ff */
[----:B------:R-:W-:Y:S01]  /*c100*/  FADD.FTZ R15, R207, R98 ;  /* 0x00000062cf0f7221 */ /* 0x000fe20000010000 */
[----:B------:R-:W-:Y:S01]  /*c110*/  F2FP.BF16.F32.PACK_AB R182, R161, R182 ;  /* 0x000000b6a1b6723e */ /* 0x000fe200000010ff */
[----:B------:R-:W-:Y:S01]  /*c120*/  FADD.FTZ R21, R117, R100 ;  /* 0x0000006475157221 */ /* 0x000fe20000010000 */
[----:B------:R-:W-:Y:S01]  /*c130*/  F2FP.BF16.F32.PACK_AB R183, R118, R183 ;  /* 0x000000b776b7723e */ /* 0x000fe200000010ff */
[----:B-1----:R-:W-:Y:S01]  /*c140*/  FADD.FTZ R98, R124, R15 ;  /* 0x0000000f7c627221 */ /* 0x002fe20000010000 */
[----:B------:R-:W-:Y:S01]  /*c150*/  F2FP.BF16.F32.PACK_AB R184, R165, R184 ;  /* 0x000000b8a5b8723e */ /* 0x000fe200000010ff */
[----:B------:R-:W-:Y:S01]  /*c160*/  FADD.FTZ R100, R208, R21 ;  /* 0x00000015d0647221 */ /* 0x000fe20000010000 */
[----:B------:R-:W-:Y:S01]  /*c170*/  F2FP.BF16.F32.PACK_AB R186, R153, R186 ;  /* 0x000000ba99ba723e */ /* 0x000fe200000010ff */
[----:B------:R-:W-:Y:S01]  /*c180*/  FADD.FTZ R15, R209, R98 ;  /* 0x00000062d10f7221 */ /* 0x000fe20000010000 */
[----:B------:R-:W-:Y:S01]  /*c190*/  F2FP.BF16.F32.PACK_AB R188, R145, R188 ;  /* 0x000000bc91bc723e */ /* 0x000fe200000010ff */
[----:B------:R-:W-:Y:S01]  /*c1a0*/  FADD.FTZ R11, R105, R100 ;  /* 0x00000064690b7221 */ /* 0x000fe20000010000 */
[----:B------:R-:W-:Y:S01]  /*c1b0*/  F2FP.BF16.F32.PACK_AB R190, R149, R190 ;  /* 0x000000be95be723e */ /* 0x000fe200000010ff */
[----:B-----5:R-:W-:Y:S01]  /*c1c0*/  FADD.FTZ R10, R96, R15 ;  /* 0x0000000f600a7221 */ /* 0x020fe20000010000 */
[----:B------:R-:W1:Y:S01]  /*c1d0*/  MUFU.EX2 R100, R115 ;  /* 0x0000007300647308 */ /* 0x000e620000000800 */
[----:B------:R-:W-:Y:S01]  /*c1e0*/  FADD.FTZ R98, R210, R11 ;  /* 0x0000000bd2627221 */ /* 0x000fe20000010000 */
[----:B------:R-:W-:Y:S01]  /*c1f0*/  F2FP.BF16.F32.PACK_AB R192, R137, R192 ;  /* 0x000000c089c0723e */ /* 0x000fe200000010ff */
[----:B------:R-:W-:Y:S01]  /*c200*/  FADD.FTZ R11, R211, R10 ;  /* 0x0000000ad30b7221 */ /* 0x000fe20000010000 */
[----:B------:R-:W-:Y:S01]  /*c210*/  F2FP.BF16.F32.PACK_AB R194, R141, R194 ;  /* 0x000000c28dc2723e */ /* 0x000fe200000010ff */
[----:B------:R-:W-:Y:S01]  /*c220*/  FADD.FTZ R15, R109, R98 ;  /* 0x000000626d0f7221 */ /* 0x000fe20000010000 */
[----:B------:R-:W-:Y:S01]  /*c230*/  F2FP.BF16.F32.PACK_AB R196, R157, R196 ;  /* 0x000000c49dc4723e */ /* 0x000fe200000010ff */
[----:B------:R-:W-:Y:S01]  /*c240*/  FADD.FTZ R11, R110, R11 ;  /* 0x0000000b6e0b7221 */ /* 0x000fe20000010000 */
[----:B------:R-:W2:Y:S01]  /*c250*/  MUFU.EX2 R98, R91 ;  /* 0x0000005b00627308 */ /* 0x000ea20000000800 */
[----:B------:R-:W-:Y:S01]  /*c260*/  FADD.FTZ R10, R20, R15 ;  /* 0x0000000f140a7221 */ /* 0x000fe20000010000 */
[----:B------:R-:W-:Y:S01]  /*c270*/  F2FP.BF16.F32.PACK_AB R198, R129, R198 ;  /* 0x000000c681c6723e */ /* 0x000fe200000010ff */
        /* <DEDUP_REMOVED lines=8> */
[----:B0-----:R-:W-:Y:S01]  /*c300*/  FADD.FTZ R11, R102, R11 ;  /* 0x0000000b660b7221 */ /* 0x001fe20000010000 */
[----:B------:R-:W-:Y:S01]  /*c310*/  F2FP.BF16.F32.PACK_AB R204, R113, R204 ;  /* 0x000000cc71cc723e */ /* 0x000fe200000010ff */
        /* <DEDUP_REMOVED lines=14> */
[----:B--2---:R-:W-:Y:S01]  /*c400*/  FADD.FTZ R15, R98, R11 ;  /* 0x0000000b620f7221 */ /* 0x004fe20000010000 */
[----:B------:R-:W-:Y:S01]  /*c410*/  F2FP.BF16.F32.PACK_AB R213, R119, R106 ;  /* 0x0000006a77d5723e */ /* 0x000fe200000010ff */
[----:B------:R-:W-:Y:S01]  /*c420*/  FADD.FTZ R11, R13, R10 ;  /* 0x0000000a0d0b7221 */ /* 0x000fe20000010000 */
[----:B------:R-:W-:Y:S01]  /*c430*/  F2FP.BF16.F32.PACK_AB R215, R103, R102 ;  /* 0x0000006667d7723e */ /* 0x000fe200000010ff */
[----:B------:R-:W-:Y:S01]  /*c440*/  FADD.FTZ R10, R95, R15 ;  /* 0x0000000f5f0a7221 */ /* 0x000fe20000010000 */
        /* <DEDUP_REMOVED lines=35> */
[----:B------:R-:W-:Y:S01]  /*c680*/  MOV R15, R16 ;  /* 0x00000010000f7202 */ /* 0x000fe20000000f00 */
[----:B------:R-:W-:-:S02]  /*c690*/  IMAD.MOV.U32 R13, RZ, RZ, R101 ;  /* 0x000000ffff0d7224 */ /* 0x000fc400078e0065 */
[----:B------:R-:W-:Y:S01]  /*c6a0*/  IMAD.MOV.U32 R12, RZ, RZ, R89 ;  /* 0x000000ffff0c7224 */ /* 0x000fe200078e0059 */
[----:B------:R-:W-:Y:S06]  /*c6b0*/  @P2 BRA `(.L_x_5786) ;  /* 0xffffffa800582947 */ /* 0x000fec000383ffff */
.L_x_5777:
[----:B------:R-:W-:Y:S06]  /*c6c0*/  BAR.ARV 0x8, 0x120 ;  /* 0x0204800000007b1d */ /* 0x000fec0000002000 */
[----:B------:R-:W-:Y:S05]  /*c6d0*/  @!P0 BRA `(.L_x_5787) ;  /* 0x0000000000048947 */ /* 0x000fea0003800000 */
[----:B------:R-:W-:Y:S01]  /*c6e0*/  BPT.TRAP 0x1 ;  /* 0x000000040000795c */ /* 0x000fe20000300000 */
.L_x_5787:
[----:B------:R-:W-:Y:S01]  /*c6f0*/  IMAD R8, R2, 0x8, R0 ;  /* 0x0000000802087824 */ /* 0x000fe200078e0200 */
[----:B------:R-:W-:-:S04]  /*c700*/  SHF.L.U32 R3, R16, 0x1f, RZ ;  /* 0x0000001f10037819 */ /* 0x000fc800000006ff */
[----:B------:R0:W1:Y:S01]  /*c710*/  SYNCS.PHASECHK.TRANS64.TRYWAIT P2, [R8+URZ+0x34850], R3 ;  /* 0x03485003080075a7 */ /* 0x000062000804017f */
[----:B------:R-:W-:Y:S05]  /*c720*/  @!P0 BRA `(.L_x_5788) ;  /* 0x0000000000048947 */ /* 0x000fea0003800000 */
[----:B------:R-:W-:Y:S01]  /*c730*/  BPT.TRAP 0x1 ;  /* 0x000000040000795c */ /* 0x000fe20000300000 */
.L_x_5788:
[----:B-1----:R-:W-:Y:S05]  /*c740*/  @P2 BRA `(.L_x_5789) ;  /* 0x0000000000082947 */ /* 0x002fea0003800000 */
[----:B------:R-:W1:Y:S02]  /*c750*/  SYNCS.PHASECHK.TRANS64.TRYWAIT P0, [R8+URZ+0x34850], R3 ;  /* 0x03485003080075a7 */ /* 0x000e64000800017f */
[----:B-1----:R-:W-:Y:S05]  /*c760*/  @!P0 BRA `(.L_x_5790) ;  /* 0x00000074007c8947 */ /* 0x002fea0003800000 */
.L_x_5789:
[----:B------:R-:W-:Y:S05]  /*c770*/  WARPSYNC.ALL ;  /* 0x0000000000007948 */ /* 0x000fea0003800000 */
[----:B------:R-:W-:Y:S01]  /*c780*/  VIADD R0, R0, 0x400 ;  /* 0x0000040000007836 */ /* 0x000fe20000000000 */
[----:B------:R-:W-:Y:S01]  /*c790*/  WARPGROUP.ARRIVE ;  /* 0x00000000000079c5 */ /* 0x000fe20000000000 */
[----:B------:R-:W-:Y:S01]  /*c7a0*/  IMAD.MOV.U32 R7, RZ, RZ, 0x40000040 ;  /* 0x40000040ff077424 */ /* 0x000fe200078e00ff */
[----:B01----:R-:W-:Y:S01]  /*c7b0*/  SHFL.BFLY PT, R3, R10, 0x2, 0x1f ;  /* 0x0c401f000a037f89 */ /* 0x003fe200000e0000 */
[----:B------:R-:W-:Y:S01]  /*c7c0*/  IMAD.MOV.U32 R9, RZ, RZ, RZ ;  /* 0x000000ffff097224 */ /* 0x000fe200078e00ff */
[----:B------:R-:W-:Y:S01]  /*c7d0*/  SHF.R.U32.HI R0, RZ, 0x4, R0 ;  /* 0x00000004ff007819 */ /* 0x000fe20000011600 */
[----:B------:R-:W-:-:S03]  /*c7e0*/  VIADD R223, R223, 0x1 ;  /* 0x00000001dfdf7836 */ /* 0x000fc60000000000 */
[----:B------:R-:W-:-:S04]  /*c7f0*/  LOP3.LUT R0, R0, 0x3fff, RZ, 0xc0, !PT ;  /* 0x00003fff00007812 */ /* 0x000fc800078ec0ff */
[----:B------:R-:W-:Y:S02]  /*c800*/  LOP3.LUT R5, R0, 0x5800000, RZ, 0xfc, !PT ;  /* 0x0580000000057812 */ /* 0x000fe400078efcff */
[----:B------:R-:W0:Y:S03]  /*c810*/  SHFL.BFLY PT, R0, R11, 0x2, 0x1f ;  /* 0x0c401f000b007f89 */ /* 0x000e2600000e0000 */
[----:B------:R-:W-:Y:S02]  /*c820*/  IMAD R4, R2, 0xb00, R5 ;  /* 0x00000b0002047824 */ /* 0x000fe400078e0205 */
[----:B------:R-:W-:Y:S02]  /*c830*/  IMAD.MOV.U32 R5, RZ, RZ, 0x40000040 ;  /* 0x40000040ff057424 */ /* 0x000fe400078e00ff */
[C---:B------:R-:W-:Y:S01]  /*c840*/  VIADD R6, R4.reuse, 0x80 ;  /* 0x0000008004067836 */ /* 0x040fe20000000000 */
[----:B------:R-:W-:-:S02]  /*c850*/  R2UR UR6, R4 ;  /* 0x00000000040672ca */ /* 0x000fc400000e0000 */
[----:B------:R-:W-:Y:S01]  /*c860*/  R2UR UR7, R5 ;  /* 0x00000000050772ca */ /* 0x000fe200000e0000 */
[----:B------:R-:W-:-:S12]  /*c870*/  IMAD.MOV.U32 R5, RZ, RZ, 0x40000040 ;  /* 0x40000040ff057424 */ /* 0x000fd800078e00ff */
[----:B------:R-:W-:Y:S01]  /*c880*/  HGMMA.64x128x16.F32.BF16 R24, R176, gdesc[UR4].tnspB, R24, gsb0 ;  /* 0x41e00004b0187df0 */ /* 0x000fe20008001818 */
[----:B------:R-:W-:Y:S01]  /*c890*/  R2UR UR6, R6 ;  /* 0x00000000060672ca */ /* 0x000fe200000e0000 */
[----:B------:R-:W-:Y:S01]  /*c8a0*/  VIADD R6, R4, 0x100 ;  /* 0x0000010004067836 */ /* 0x000fe20000000000 */
[----:B------:R-:W-:Y:S01]  /*c8b0*/  R2UR UR7, R7 ;  /* 0x00000000070772ca */ /* 0x000fe200000e0000 */
[----:B0-----:R-:W-:Y:S01]  /*c8c0*/  FADD.FTZ R0, R0, R11 ;  /* 0x0000000b00007221 */ /* 0x001fe20000010000 */
[----:B------:R-:W-:Y:S01]  /*c8d0*/  MOV R7, 0x40000040 ;  /* 0x4000004000077802 */ /* 0x000fe20000000f00 */
[----:B------:R-:W-:Y:S01]  /*c8e0*/  VIADD R11, R2, 0x1 ;  /* 0x00000001020b7836 */ /* 0x000fe20000000000 */
[----:B------:R-:W-:-:S04]  /*c8f0*/  MOV R2, RZ ;  /* 0x000000ff00027202 */ /* 0x000fc80000000f00 */
[----:B------:R-:W-:Y:S01]  /*c900*/  ISETP.NE.AND P2, PT, R11, 0x2, PT ;  /* 0x000000020b00780c */ /* 0x000fe20003f45270 */
[----:B------:R-:W-:Y:S02]  /*c910*/  WARPGROUP.DEPBAR.LE gsb0, 0x0 ;  /* 0x00008000000079c5 */ /* 0x000fe40000010000 */
[----:B------:R-:W-:-:S06]  /*c920*/  WARPGROUP.ARRIVE ;  /* 0x00000000000079c5 */ /* 0x000fcc0000000000 */
[----:B------:R-:W-:Y:S01]  /*c930*/  HGMMA.64x128x16.F32.BF16 R24, R180, gdesc[UR4].tnspB, R24, gsb0 ;  /* 0x41e00004b4187df0 */ /* 0x000fe20008001818 */
[----:B------:R-:W-:Y:S01]  /*c940*/  R2UR UR6, R6 ;  /* 0x00000000060672ca */ /* 0x000fe200000e0000 */
[----:B------:R-:W-:Y:S01]  /*c950*/  VIADD R6, R4, 0x180 ;  /* 0x0000018004067836 */ /* 0x000fe20000000000 */
[----:B------:R-:W-:Y:S01]  /*c960*/  R2UR UR7, R7 ;  /* 0x00000000070772ca */ /* 0x000fe200000e0000 */
[----:B------:R-:W-:Y:S01]  /*c970*/  IMAD.MOV.U32 R7, RZ, RZ, 0x40000040 ;  /* 0x40000040ff077424 */ /* 0x000fe200078e00ff */
[----:B------:R-:W-:Y:S02]  /*c980*/  WARPGROUP.DEPBAR.LE gsb0, 0x0 ;  /* 0x00008000000079c5 */ /* 0x000fe40000010000 */
[----:B------:R-:W-:-:S09]  /*c990*/  WARPGROUP.ARRIVE ;  /* 0x00000000000079c5 */ /* 0x000fd20000000000 */
        /* <DEDUP_REMOVED lines=22> */
[----:B------:R-:W-:Y:S02]  /*cb00*/  R2UR UR6, R6 ;  /* 0x00000000060672ca */ /* 0x000fe400000e0000 */
[----:B------:R-:W-:Y:S01]  /*cb10*/  R2UR UR7, R7 ;  /* 0x00000000070772ca */ /* 0x000fe200000e0000 */
[----:B------:R-:W-:Y:S01]  /*cb20*/  IMAD.MOV.U32 R7, RZ, RZ, 0x40000040 ;  /* 0x40000040ff077424 */ /* 0x000fe200078e00ff */
[----:B------:R-:W-:Y:S01]  /*cb30*/  IADD3 R6, R4, 0x380, RZ ;  /* 0x0000038004067810 */ /* 0x000fe20007ffe0ff */
[----:B------:R-:W-:Y:S02]  /*cb40*/  WARPGROUP.DEPBAR.LE gsb0, 0x0 ;  /* 0x00008000000079c5 */ /* 0x000fe40000010000 */
[----:B------:R-:W-:-:S08]  /*cb50*/  WARPGROUP.ARRIVE ;  /* 0x00000000000079c5 */ /* 0x000fd00000000000 */
        /* <DEDUP_REMOVED lines=9> */
[C---:B------:R-:W-:Y:S01]  /*cbf0*/  VIADD R6, R4.reuse, 0x480 ;  /* 0x0000048004067836 */ /* 0x040fe20000000000 */
[----:B------:R-:W-:Y:S01]  /*cc00*/  R2UR UR7, R7 ;  /* 0x00000000070772ca */ /* 0x000fe200000e0000 */
[----:B------:R-:W-:Y:S02]  /*cc10*/  IMAD.MOV.U32 R7, RZ, RZ, 0x40000040 ;  /* 0x40000040ff077424 */ /* 0x000fe400078e00ff */
[----:B------:R-:W-:Y:S01]  /*cc20*/  VIADD R4, R4, 0x500 ;  /* 0x0000050004047836 */ /* 0x000fe20000000000 */
[----:B------:R-:W-:Y:S02]  /*cc30*/  WARPGROUP.DEPBAR.LE gsb0, 0x0 ;  /* 0x00008000000079c5 */ /* 0x000fe40000010000 */
[----:B------:R-:W-:-:S07]  /*cc40*/  WARPGROUP.ARRIVE ;  /* 0x00000000000079c5 */ /* 0x000fce0000000000 */
[----:B------:R-:W-:Y:S01]  /*cc50*/  HGMMA.64x128x16.F32.BF16 R24, R208, gdesc[UR4].tnspB, R24, gsb0 ;  /* 0x41e00004d0187df0 */ /* 0x000fe20008001818 */
[----:B------:R-:W-:Y:S02]  /*cc60*/  R2UR UR6, R6 ;  /* 0x00000000060672ca */ /* 0x000fe400000e0000 */
[----:B------:R-:W-:Y:S01]  /*cc70*/  R2UR UR7, R7 ;  /* 0x00000000070772ca */ /* 0x000fe200000e0000 */
[----:B------:R-:W-:-:S05]  /*cc80*/  @!P1 VIADD R7, R8, 0x34860 ;  /* 0x0003486008079836 */ /* 0x000fca0000000000 */
[----:B------:R-:W-:Y:S01]  /*cc90*/  @!P1 PRMT R7, RZ, 0x654, R7 ;  /* 0x00000654ff079816 */ /* 0x000fe20000000007 */
[----:B------:R-:W-:Y:S02]  /*cca0*/  WARPGROUP.DEPBAR.LE gsb0, 0x0 ;  /* 0x00008000000079c5 */ /* 0x000fe40000010000 */
[----:B------:R-:W-:-:S06]  /*ccb0*/  WARPGROUP.ARRIVE ;  /* 0x00000000000079c5 */ /* 0x000fcc0000000000 */
[----:B------:R-:W-:Y:S01]  /*ccc0*/  HGMMA.64x128x16.F32.BF16 R24, R212, gdesc[UR4].tnspB, R24, gsb0 ;  /* 0x41e00004d4187df0 */ /* 0x000fe20008001818 */
        /* <DEDUP_REMOVED lines=10> */
[----:B------:R-:W-:Y:S01]  /*cd70*/  LOP3.LUT R16, R16, R3, RZ, 0x3c, !PT ;  /* 0x0000000310107212 */ /* 0x000fe200078e3cff */
[----:B------:R-:W-:Y:S01]  /*cd80*/  IMAD.MOV.U32 R3, RZ, RZ, -0x800000 ;  /* 0xff800000ff037424 */ /* 0x000fe200078e00ff */
[----:B------:R-:W-:-:S09]  /*cd90*/  FSETP.NE.FTZ.AND P3, PT, R13, RZ, PT ;  /* 0x000000ff0d00720b */ /* 0x000fd20003f75000 */
[----:B------:R-:W0:Y:S01]  /*cda0*/  @P0 MUFU.LG2 R5, R12 ;  /* 0x0000000c00050308 */ /* 0x000e220000000c00 */
[----:B------:R-:W-:-:S03]  /*cdb0*/  @P0 FMUL.FTZ R4, R88, 0.69314718246459960938 ;  /* 0x3f31721858040820 */ /* 0x000fc60000410000 */
[----:B------:R-:W-:-:S04]  /*cdc0*/  @P3 FMUL.FTZ R15, R88, 0.69314718246459960938 ;  /* 0x3f317218580f3820 */ /* 0x000fc80000410000 */
        /* <DEDUP_REMOVED lines=10> */
[----:B------:R-:W-:Y:S03]  /*ce70*/  HGMMA.64x128x16.F32.BF16 R24, R216, gdesc[UR4].tnspB, R24, gsb0 ;  /* 0x41e00004d8187df0 */ /* 0x000fe60008001818 */
[----:B------:R-:W-:Y:S02]  /*ce80*/  WARPGROUP.DEPBAR.LE gsb0, 0x0 ;  /* 0x00008000000079c5 */ /* 0x000fe40000010000 */
        /* <DEDUP_REMOVED lines=65> */
[----:B------:R-:W-:-:S07]  /*d2a0*/  SEL R2, R11, RZ, P2 ;  /* 0x000000ff0b027207 */ /* 0x000fce0001000000 */
.L_x_5769:
        /* <DEDUP_REMOVED lines=11> */
[----:B------:R-:W-:Y:S01]  /*d360*/  F2FP.BF16.F32.PACK_AB R6, R6, R105 ;  /* 0x000000690606723e */ /* 0x000fe200000010ff */
[----:B------:R-:W-:Y:S01]  /*d370*/  ULDC.64 UR6, c[0x0][0x208] ;  /* 0x0000820000067ab9 */ /* 0x000fe20000000a00 */
[----:B------:R-:W-:Y:S02]  /*d380*/  F2FP.BF16.F32.PACK_AB R60, R57, R60 ;  /* 0x0000003c393c723e */ /* 0x000fe400000010ff */
[----:B------:R-:W-:Y:S02]  /*d390*/  F2FP.BF16.F32.PACK_AB R52, R45, R52 ;  /* 0x000000342d34723e */ /* 0x000fe400000010ff */
[----:B------:R-:W-:Y:S02]  /*d3a0*/  F2FP.BF16.F32.PACK_AB R40, R37, R40 ;  /* 0x000000282528723e */ /* 0x000fe400000010ff */
[----:B------:R-:W-:-:S02]  /*d3b0*/  MOV R20, R28 ;  /* 0x0000001c00147202 */ /* 0x000fc40000000f00 */
[----:B--2---:R-:W-:-:S03]  /*d3c0*/  MOV R21, R5 ;  /* 0x0000000500157202 */ /* 0x004fc60000000f00 */
[----:B------:R-:W-:-:S03]  /*d3d0*/  IMAD.WIDE R4, R228, 0x2, R20 ;  /* 0x00000002e4047825 */ /* 0x000fc600078e0214 */
[C---:B------:R-:W-:Y:S02]  /*d3e0*/  LOP3.LUT R9, R4.reuse, 0x380, RZ, 0xc0, !PT ;  /* 0x0000038004097812 */ /* 0x040fe400078ec0ff */
[C---:B------:R-:W-:Y:S02]  /*d3f0*/  IADD3 R63, P6, R4.reuse, 0x20, RZ ;  /* 0x00000020043f7810 */ /* 0x040fe40007fde0ff */
[----:B------:R-:W-:Y:S02]  /*d400*/  SHF.R.U64 R9, R9, 0x3, RZ ;  /* 0x0000000309097819 */ /* 0x000fe400000012ff */
        /* <DEDUP_REMOVED lines=8> */
[----:B------:R-:W-:Y:S01]  /*d490*/  BAR.SYNC.DEFER_BLOCKING 0x1, 0x100 ;  /* 0x0044000000007b1d */ /* 0x000fe20000010000 */
[----:B------:R-:W-:Y:S01]  /*d4a0*/  IADD3 R83, P0, R4, 0x4060, RZ ;  /* 0x0000406004537810 */ /* 0x000fe20007f1e0ff */
[--C-:B------:R-:W-:Y:S01]  /*d4b0*/  IMAD.X R11, RZ, RZ, R5.reuse, P2 ;  /* 0x000000ffff0b7224 */ /* 0x100fe200010e0605 */
[----:B------:R-:W-:Y:S01]  /*d4c0*/  LOP3.LUT R4, R9, R4, RZ, 0x3c, !PT ;  /* 0x0000000409047212 */ /* 0x000fe200078e3cff */
[--C-:B------:R-:W-:Y:S01]  /*d4d0*/  IMAD.X R9, RZ, RZ, R5.reuse, P1 ;  /* 0x000000ffff097224 */ /* 0x100fe200008e0605 */
[----:B------:R-:W-:Y:S01]  /*d4e0*/  IADD3.X R13, RZ, R5, RZ, P3, !PT ;  /* 0x00000005ff0d7210 */ /* 0x000fe20001ffe4ff */
[----:B------:R-:W-:Y:S01]  /*d4f0*/  IMAD.X R31, RZ, RZ, R5, P0 ;  /* 0x000000ffff1f7224 */ /* 0x000fe200000e0605 */
[----:B------:R-:W-:-:S02]  /*d500*/  LOP3.LUT R14, R67, 0x380, RZ, 0xc0, !PT ;  /* 0x00000380430e7812 */ /* 0x000fc400078ec0ff */
[----:B------:R-:W-:Y:S02]  /*d510*/  MOV R62, R4 ;  /* 0x00000004003e7202 */ /* 0x000fe40000000f00 */
[----:B------:R-:W-:Y:S02]  /*d520*/  LOP3.LUT R30, R71, 0x380, RZ, 0xc0, !PT ;  /* 0x00000380471e7812 */ /* 0x000fe400078ec0ff */
[----:B------:R-:W-:Y:S02]  /*d530*/  F2FP.BF16.F32.PACK_AB R5, R10, R107 ;  /* 0x0000006b0a05723e */ /* 0x000fe400000010ff */
[----:B------:R-:W-:Y:S02]  /*d540*/  LOP3.LUT R10, R79, 0x380, RZ, 0xc0, !PT ;  /* 0x000003804f0a7812 */ /* 0x000fe400078ec0ff */
[----:B------:R-:W-:Y:S02]  /*d550*/  SHF.R.U64 R14, R14, 0x3, RZ ;  /* 0x000000030e0e7819 */ /* 0x000fe400000012ff */
[----:B------:R-:W-:-:S02]  /*d560*/  SHF.R.U64 R30, R30, 0x3, RZ ;  /* 0x000000031e1e7819 */ /* 0x000fc400000012ff */
[----:B------:R-:W-:Y:S02]  /*d570*/  SHF.R.U64 R10, R10, 0x3, RZ ;  /* 0x000000030a0a7819 */ /* 0x000fe400000012ff */
[----:B------:R-:W-:Y:S02]  /*d580*/  LOP3.LUT R24, R14, R67, RZ, 0x3c, !PT ;  /* 0x000000430e187212 */ /* 0x000fe400078e3cff */
[----:B------:R-:W-:Y:S02]  /*d590*/  LOP3.LUT R14, R30, R71, RZ, 0x3c, !PT ;  /* 0x000000471e0e7212 */ /* 0x000fe400078e3cff */
[----:B------:R-:W-:Y:S02]  /*d5a0*/  LOP3.LUT R30, R81, 0x380, RZ, 0xc0, !PT ;  /* 0x00000380511e7812 */ /* 0x000fe400078ec0ff */
[----:B------:R-:W-:Y:S02]  /*d5b0*/  LOP3.LUT R10, R10, R79, RZ, 0x3c, !PT ;  /* 0x0000004f0a0a7212 */ /* 0x000fe400078e3cff */
[----:B------:R-:W-:Y:S01]  /*d5c0*/  LOP3.LUT R12, R63, 0x380, RZ, 0xc0, !PT ;  /* 0x000003803f0c7812 */ /* 0x000fe200078ec0ff */
[----:B------:R-:W2:Y:S01]  /*d5d0*/  LDC.64 R78, c[0x0][0xbd8] ;  /* 0x0002f600ff4e7b82 */ /* 0x000ea20000000a00 */
[----:B-1----:R-:W-:-:S02]  /*d5e0*/  LOP3.LUT R48, R75, 0x380, RZ, 0xc0, !PT ;  /* 0x000003804b307812 */ /* 0x002fc400078ec0ff */
[----:B------:R-:W-:Y:S02]  /*d5f0*/  SHF.R.U64 R30, R30, 0x3, RZ ;  /* 0x000000031e1e7819 */ /* 0x000fe400000012ff */
[----:B------:R-:W-:Y:S02]  /*d600*/  SHF.R.U64 R12, R12, 0x3, RZ ;  /* 0x000000030c0c7819 */ /* 0x000fe400000012ff */
[----:B------:R-:W-:Y:S02]  /*d610*/  SHF.R.U64 R48, R48, 0x3, RZ ;  /* 0x0000000330307819 */ /* 0x000fe400000012ff */
[----:B------:R-:W-:Y:S02]  /*d620*/  F2FP.BF16.F32.PACK_AB R4, R106, R109 ;  /* 0x0000006d6a04723e */ /* 0x000fe400000010ff */
[----:B------:R-:W-:Y:S02]  /*d630*/  LOP3.LUT R8, R30, R81, RZ, 0x3c, !PT ;  /* 0x000000511e087212 */ /* 0x000fe400078e3cff */
[----:B------:R-:W-:Y:S01]  /*d640*/  LOP3.LUT R26, R12, R63, RZ, 0x3c, !PT ;  /* 0x0000003f0c1a7212 */ /* 0x000fe200078e3cff */
[----:B------:R1:W-:Y:S01]  /*d650*/  STSM.16.M88.4 [R62], R4 ;  /* 0x000000043e007844 */ /* 0x0003e20000000200 */
[----:B------:R-:W-:-:S02]  /*d660*/  LOP3.LUT R12, R48, R75, RZ, 0x3c, !PT ;  /* 0x0000004b300c7212 */ /* 0x000fc400078e3cff */
[----:B------:R-:W-:Y:S02]  /*d670*/  MOV R67, R10 ;  /* 0x0000000a00437202 */ /* 0x000fe40000000f00 */
[----:B------:R-:W-:Y:S02]  /*d680*/  MOV R66, R8 ;  /* 0x0000000800427202 */ /* 0x000fe40000000f00 */
[----:B------:R-:W-:Y:S02]  /*d690*/  LOP3.LUT R48, R83, 0x380, RZ, 0xc0, !PT ;  /* 0x0000038053307812 */ /* 0x000fe400078ec0ff */
[----:B------:R-:W-:Y:S02]  /*d6a0*/  MOV R74, R26 ;  /* 0x0000001a004a7202 */ /* 0x000fe40000000f00 */
[----:B------:R-:W-:Y:S02]  /*d6b0*/  F2FP.BF16.F32.PACK_AB R8, R103, R104 ;  /* 0x000000686708723e */ /* 0x000fe400000010ff */
[----:B------:R-:W-:-:S02]  /*d6c0*/  F2FP.BF16.F32.PACK_AB R9, R101, R102 ;  /* 0x000000666509723e */ /* 0x000fc400000010ff */
[----:B------:R-:W-:Y:S02]  /*d6d0*/  F2FP.BF16.F32.PACK_AB R10, R99, R100 ;  /* 0x00000064630a723e */ /* 0x000fe400000010ff */
[----:B------:R-:W-:Y:S02]  /*d6e0*/  F2FP.BF16.F32.PACK_AB R11, R84, R85 ;  /* 0x00000055540b723e */ /* 0x000fe400000010ff */
[----:B------:R-:W-:Y:S02]  /*d6f0*/  MOV R71, R24 ;  /* 0x0000001800477202 */ /* 0x000fe40000000f00 */
[----:B-1----:R-:W-:Y:S01]  /*d700*/  F2FP.BF16.F32.PACK_AB R4, R97, R98 ;  /* 0x000000626104723e */ /* 0x002fe200000010ff */
[----:B------:R-:W-:Y:S01]  /*d710*/  STSM.16.M88.4 [R74], R8 ;  /* 0x000000084a007844 */ /* 0x000fe20000000200 */
[----:B------:R-:W-:Y:S02]  /*d720*/  F2FP.BF16.F32.PACK_AB R5, R77, R80 ;  /* 0x000000504d05723e */ /* 0x000fe400000010ff */
[----:B------:R-:W-:-:S02]  /*d730*/  F2FP.BF16.F32.PACK_AB R6, R95, R96 ;  /* 0x000000605f06723e */ /* 0x000fc400000010ff */
[----:B------:R-:W-:Y:S02]  /*d740*/  F2FP.BF16.F32.PACK_AB R7, R73, R76 ;  /* 0x0000004c4907723e */ /* 0x000fe400000010ff */
[----:B------:R-:W-:Y:S02]  /*d750*/  SHF.R.U64 R48, R48, 0x3, RZ ;  /* 0x0000000330307819 */ /* 0x000fe400000012ff */
[----:B------:R-:W-:Y:S01]  /*d760*/  MOV R70, R14 ;  /* 0x0000000e00467202 */ /* 0x000fe20000000f00 */
[----:B------:R1:W-:Y:S01]  /*d770*/  STSM.16.M88.4 [R71], R4 ;  /* 0x0000000447007844 */ /* 0x0003e20000000200 */
[----:B------:R-:W-:Y:S02]  /*d780*/  LOP3.LUT R30, R48, R83, RZ, 0x3c, !PT ;  /* 0x00000053301e7212 */ /* 0x000fe400078e3cff */
[----:B------:R-:W-:Y:S02]  /*d790*/  MOV R48, R12 ;  /* 0x0000000c00307202 */ /* 0x000fe40000000f00 */
[----:B------:R-:W-:-:S02]  /*d7a0*/  F2FP.BF16.F32.PACK_AB R12, R93, R94 ;  /* 0x0000005e5d0c723e */ /* 0x000fc400000010ff */
[----:B------:R-:W-:Y:S02]  /*d7b0*/  F2FP.BF16.F32.PACK_AB R13, R69, R72 ;  /* 0x00000048450d723e */ /* 0x000fe400000010ff */
[----:B------:R-:W-:Y:S02]  /*d7c0*/  F2FP.BF16.F32.PACK_AB R14, R91, R92 ;  /* 0x0000005c5b0e723e */ /* 0x000fe400000010ff */
[----:B------:R-:W-:Y:S02]  /*d7d0*/  F2FP.BF16.F32.PACK_AB R15, R65, R68 ;  /* 0x00000044410f723e */ /* 0x000fe400000010ff */
[----:B------:R-:W-:Y:S02]  /*d7e0*/  F2FP.BF16.F32.PACK_AB R24, R89, R90 ;  /* 0x0000005a5918723e */ /* 0x000fe400000010ff */
[----:B------:R-:W-:Y:S01]  /*d7f0*/  F2FP.BF16.F32.PACK_AB R25, R59, R64 ;  /* 0x000000403b19723e */ /* 0x000fe200000010ff */
[----:B-1----:R-:W-:Y:S01]  /*d800*/  IMAD.SHL.U32 R5, R23, 0x4, RZ ;  /* 0x0000000417057824 */ /* 0x002fe200078e00ff */
[----:B------:R-:W-:Y:S01]  /*d810*/  F2FP.BF16.F32.PACK_AB R26, R61, R88 ;  /* 0x000000583d1a723e */ /* 0x000fe200000010ff */
[----:B------:R-:W-:Y:S01]  /*d820*/  STSM.16.M88.4 [R70], R12 ;  /* 0x0000000c46007844 */ /* 0x000fe20000000200 */
[----:B------:R-:W-:-:S02]  /*d830*/  F2FP.BF16.F32.PACK_AB R27, R55, R58 ;  /* 0x0000003a371b723e */ /* 0x000fc400000010ff */
[----:B------:R-:W-:Y:S02]  /*d840*/  F2FP.BF16.F32.PACK_AB R61, R47, R54 ;  /* 0x000000362f3d723e */ /* 0x000fe400000010ff */
[----:B------:R-:W-:Y:S01]  /*d850*/  F2FP.BF16.F32.PACK_AB R62, R53, R56 ;  /* 0x00000038353e723e */ /* 0x000fe200000010ff */
[----:B------:R1:W-:Y:S01]  /*d860*/  STSM.16.M88.4 [R48], R24 ;  /* 0x0000001830007844 */ /* 0x0003e20000000200 */
[----:B------:R-:W-:Y:S02]  /*d870*/  F2FP.BF16.F32.PACK_AB R63, R43, R46 ;  /* 0x0000002e2b3f723e */ /* 0x000fe400000010ff */
[----:B------:R-:W-:Y:S02]  /*d880*/  SHF.L.U64.HI R8, R23, 0x2, R222 ;  /* 0x0000000217087819 */ /* 0x000fe400000102de */
[----:B--2---:R-:W-:Y:S01]  /*d890*/  IADD3 R6, P1, R5, R78, RZ ;  /* 0x0000004e05067210 */ /* 0x004fe20007f3e0ff */
[----:B------:R2:W-:Y:S01]  /*d8a0*/  STSM.16.M88.4 [R67], R60 ;  /* 0x0000003c43007844 */ /* 0x0005e20000000200 */
[----:B------:R-:W-:-:S02]  /*d8b0*/  F2FP.BF16.F32.PACK_AB R53, R39, R42 ;  /* 0x0000002a2735723e */ /* 0x000fc400000010ff */
[----:B------:R-:W-:Y:S01]  /*d8c0*/  F2FP.BF16.F32.PACK_AB R54, R41, R44 ;  /* 0x0000002c2936723e */ /* 0x000fe200000010ff */
[----:B------:R-:W-:Y:S01]  /*d8d0*/  IMAD.X R7, R8, 0x1, R79, P1 ;  /* 0x0000000108077824 */ /* 0x000fe200008e064f */
[----:B------:R-:W-:Y:S02]  /*d8e0*/  F2FP.BF16.F32.PACK_AB R55, R35, R38 ;  /* 0x000000262337723e */ /* 0x000fe400000010ff */
[----:B------:R-:W-:Y:S01]  /*d8f0*/  MOV R31, R30 ;  /* 0x0000001e001f7202 */ /* 0x000fe20000000f00 */
[----:B------:R-:W-:Y:S01]  /*d900*/  IMAD.MOV.U32 R30, RZ, RZ, RZ ;  /* 0x000000ffff1e7224 */ /* 0x000fe200078e00ff */
[----:B------:R-:W-:Y:S01]  /*d910*/  F2FP.BF16.F32.PACK_AB R41, R33, R34 ;  /* 0x000000222129723e */ /* 0x000fe200000010ff */
[----:B------:R2:W-:Y:S01]  /*d920*/  STSM.16.M88.4 [R66], R52 ;  /* 0x0000003442007844 */ /* 0x0005e20000000200 */
[----:B------:R-:W-:Y:S02]  /*d930*/  F2FP.BF16.F32.PACK_AB R42, R29, R36 ;  /* 0x000000241d2a723e */ /* 0x000fe400000010ff */
[----:B------:R-:W-:-:S02]  /*d940*/  F2FP.BF16.F32.PACK_AB R43, R87, R32 ;  /* 0x00000020572b723e */ /* 0x000fc400000010ff */
[----:B------:R-:W-:Y:S01]  /*d950*/  ISETP.NE.U32.AND P1, PT, RZ, UR4, PT ;  /* 0x00000004ff007c0c */ /* 0x000fe2000bf25070 */
[----:B-1----:R-:W1:Y:S01]  /*d960*/  LDC R48, c[0x0][0xa88] ;  /* 0x0002a200ff307b82 */ /* 0x002e620000000800 */
[----:B------:R-:W-:Y:S01]  /*d970*/  ISETP.NE.U32.AND P0, PT, R78, RZ, PT ;  /* 0x000000ff4e00720c */ /* 0x000fe20003f05070 */
[----:B------:R2:W-:Y:S06]  /*d980*/  STSM.16.M88.4 [R31], R40 ;  /* 0x000000281f007844 */ /* 0x0005ec0000000200 */
[----:B------:R-:W-:Y:S01]  /*d990*/  BAR.SYNC.DEFER_BLOCKING 0x1, 0x100 ;  /* 0x0044000000007b1d */ /* 0x000fe20000010000 */
[----:B------:R-:W-:-:S02]  /*d9a0*/  ISETP.NE.AND.EX P1, PT, RZ, UR5, PT, P1 ;  /* 0x00000005ff007c0c */ /* 0x000fc4000bf25310 */
[----:B------:R-:W-:Y:S01]  /*d9b0*/  ISETP.NE.AND.EX P0, PT, R79, RZ, PT, P0 ;  /* 0x000000ff4f00720c */ /* 0x000fe20003f05300 */
[----:B------:R-:W-:-:S10]  /*d9c0*/  IMAD R9, R18, 0x40, R17 ;  /* 0x0000004012097824 */ /* 0x000fd400078e0211 */
[----:B------:R-:W-:-:S04]  /*d9d0*/  @P1 IADD3 R4, P2, R5, UR4, RZ ;  /* 0x0000000405041c10 */ /* 0x000fc8000ff5e0ff */
[----:B------:R-:W-:Y:S01]  /*d9e0*/  @P1 IADD3.X R5, R8, UR5, RZ, P2, !PT ;  /* 0x0000000508051c10 */ /* 0x000fe200097fe4ff */
[----:B------:R-:W-:Y:S01]  /*d9f0*/  IMAD.WIDE R20, R9, 0x2, R20 ;  /* 0x0000000209147825 */ /* 0x000fe200078e0214 */
[----:B------:R2:W5:Y:S04]  /*da00*/  @P0 LDG.E R30, desc[UR6][R6.64] ;  /* 0x00000006061e0981 */ /* 0x000568000c1e1900 */
[----:B-1----:R2:W5:Y:S01]  /*da10*/  @P1 LDG.E R48, desc[UR6][R4.64] ;  /* 0x0000000604301981 */ /* 0x002562000c1e1900 */
[----:B------:R-:W-:Y:S05]  /*da20*/  @P1 BRA `(.L_x_5793) ;  /* 0x0000000000141947 */ /* 0x000fea0003800000 */
[----:B------:R-:W-:Y:S05]  /*da30*/  @!P0 BRA `(.L_x_5793) ;  /* 0x0000000000108947 */ /* 0x000fea0003800000 */
[----:B------:R-:W-:Y:S02]  /*da40*/  ULDC.64 UR4, c[0x0][0x208] ;  /* 0x0000820000047ab9 */ /* 0x000fe40000000a00 */
[----:B--2---:R-:W2:Y:S04]  /*da50*/  LDG.E R5, desc[UR4][R6.64] ;  /* 0x0000000406057981 */ /* 0x004ea8000c1e1900 */
[----:B-----5:R-:W2:Y:S02]  /*da60*/  LDG.E R48, desc[UR4][R6.64+0x4] ;  /* 0x0000040406307981 */ /* 0x020ea4000c1e1900 */
[----:B--2---:R-:W-:-:S07]  /*da70*/  IMAD.IADD R48, R48, 0x1, -R5 ;  /* 0x0000000130307824 */ /* 0x004fce00078e0a05 */
.L_x_5793:
[----:B------:R-:W-:Y:S01]  /*da80*/  SHF.R.S32.HI R19, RZ, 0x1f, R220 ;  /* 0x0000001fff137819 */ /* 0x000fe200000114dc */
[----:B------:R-:W-:Y:S01]  /*da90*/  ULDC.64 UR4, c[0x0][0xb70] ;  /* 0x0002dc0000047ab9 */ /* 0x000fe20000000a00 */
[--C-:B--2--5:R-:W-:Y:S01]  /*daa0*/  SHF.R.S32.HI R31, RZ, 0x1f, R30.reuse ;  /* 0x0000001fff1f7819 */ /* 0x124fe2000001141e */
[----:B------:R-:W-:Y:S01]  /*dab0*/  IMAD R11, R221, 0x80, R227 ;  /* 0x00000080dd0b7824 */ /* 0x000fe200078e02e3 */
[----:B------:R-:W-:Y:S01]  /*dac0*/  SEL R222, R222, RZ, !P0 ;  /* 0x000000ffdede7207 */ /* 0x000fe20004000000 */
[----:B------:R-:W-:Y:S01]  /*dad0*/  IMAD R5, R19, UR4, RZ ;  /* 0x0000000413057c24 */ /* 0x000fe2000f8e02ff */
[----:B------:R-:W-:Y:S01]  /*dae0*/  SEL R29, R23, RZ, !P0 ;  /* 0x000000ff171d7207 */ /* 0x000fe20004000000 */
[----:B------:R-:W-:Y:S01]  /*daf0*/  ULDC.64 UR6, c[0x0][0x208] ;  /* 0x0000820000067ab9 */ /* 0x000fe20000000a00 */
[----:B------:R-:W-:Y:S01]  /*db00*/  IADD3 R13, P2, R20, 0x2000, RZ ;  /* 0x00002000140d7810 */ /* 0x000fe20007f5e0ff */
[----:B------:R-:W-:Y:S01]  /*db10*/  IMAD R7, R220, UR5, R5 ;  /* 0x00000005dc077c24 */ /* 0x000fe2000f8e0205 */
[----:B------:R-:W-:Y:S01]  /*db20*/  IADD3 R33, P3, R20, 0x1000, RZ ;  /* 0x0000100014217810 */ /* 0x000fe20007f7e0ff */
[----:B------:R-:W-:Y:S01]  /*db30*/  IMAD.WIDE.U32 R4, R220, UR4, R30 ;  /* 0x00000004dc047c25 */ /* 0x000fe2000f8e001e */
[----:B------:R-:W-:Y:S01]  /*db40*/  ULDC.64 UR4, c[0x0][0xb78] ;  /* 0x0002de0000047ab9 */ /* 0x000fe20000000a00 */
[----:B------:R-:W-:-:S02]  /*db50*/  LOP3.LUT R12, R13, 0x380, RZ, 0xc0, !PT ;  /* 0x000003800d0c7812 */ /* 0x000fc400078ec0ff */
[----:B------:R-:W-:Y:S02]  /*db60*/  IADD3 R9, P1, R20, 0x3000, RZ ;  /* 0x0000300014097810 */ /* 0x000fe40007f3e0ff */
[----:B------:R-:W-:Y:S01]  /*db70*/  IADD3 R5, R5, R7, RZ ;  /* 0x0000000705057210 */ /* 0x000fe20007ffe0ff */
[----:B------:R-:W-:Y:S01]  /*db80*/  IMAD R7, R222, UR4, RZ ;  /* 0x00000004de077c24 */ /* 0x000fe2000f8e02ff */
[----:B------:R-:W-:Y:S02]  /*db90*/  LOP3.LUT R32, R33, 0x380, RZ, 0xc0, !PT ;  /* 0x0000038021207812 */ /* 0x000fe400078ec0ff */
[----:B------:R-:W-:Y:S01]  /*dba0*/  SHF.R.U64 R12, R12, 0x3, RZ ;  /* 0x000000030c0c7819 */ /* 0x000fe200000012ff */
[----:B------:R-:W-:Y:S01]  /*dbb0*/  IMAD.WIDE.U32 R4, R29, UR4, R4 ;  /* 0x000000041d047c25 */ /* 0x000fe2000f8e0004 */
[----:B------:R-:W-:Y:S02]  /*dbc0*/  LOP3.LUT R6, R9, 0x380, RZ, 0xc0, !PT ;  /* 0x0000038009067812 */ /* 0x000fe400078ec0ff */
[----:B------:R-:W-:Y:S01]  /*dbd0*/  SHF.R.U64 R32, R32, 0x3, RZ ;  /* 0x0000000320207819 */ /* 0x000fe200000012ff */
[----:B------:R-:W-:Y:S01]  /*dbe0*/  IMAD R10, R29, UR5, R7 ;  /* 0x000000051d0a7c24 */ /* 0x000fe2000f8e0207 */
[----:B------:R-:W-:Y:S01]  /*dbf0*/  SHF.R.S32.HI R7, RZ, 0x1f, R11 ;  /* 0x0000001fff077819 */ /* 0x000fe2000001140b */
[----:B------:R-:W-:Y:S01]  /*dc00*/  ULDC.64 UR4, c[0x0][0xb40] ;  /* 0x0002d00000047ab9 */ /* 0x000fe20000000a00 */
[----:B------:R-:W-:-:S02]  /*dc10*/  IADD3 R8, P0, R11, R4, RZ ;  /* 0x000000040b087210 */ /* 0x000fc40007f1e0ff */
[----:B------:R-:W-:Y:S01]  /*dc20*/  LOP3.LUT R12, R12, R13, RZ, 0x3c, !PT ;  /* 0x0000000d0c0c7212 */ /* 0x000fe200078e3cff */
[----:B------:R-:W-:Y:S01]  /*dc30*/  IMAD.X R13, RZ, RZ, R21, P2 ;  /* 0x000000ffff0d7224 */ /* 0x000fe200010e0615 */
[----:B------:R-:W-:Y:S01]  /*dc40*/  IADD3.X R7, R7, R5, R10, P0, !PT ;  /* 0x0000000507077210 */ /* 0x000fe200007fe40a */
[----:B------:R-:W-:Y:S01]  /*dc50*/  VIADD R5, R11, 0x8 ;  /* 0x000000080b057836 */ /* 0x000fe20000000000 */
[----:B------:R-:W-:Y:S02]  /*dc60*/  LEA R54, P0, R8, UR4, 0x2 ;  /* 0x0000000408367c11 */ /* 0x000fe4000f8010ff */
[----:B------:R-:W-:Y:S02]  /*dc70*/  SHF.R.U64 R6, R6, 0x3, RZ ;  /* 0x0000000306067819 */ /* 0x000fe400000012ff */
[----:B------:R-:W-:Y:S01]  /*dc80*/  LEA.HI.X R55, R8, UR5, R7, 0x2, P0 ;  /* 0x0000000508377c11 */ /* 0x000fe200080f1407 */
[----:B------:R-:W-:Y:S01]  /*dc90*/  ULDC.64 UR4, c[0x0][0xaa0] ;  /* 0x0002a80000047ab9 */ /* 0x000fe20000000a00 */
[----:B------:R-:W-:-:S02]  /*dca0*/  IADD3 R45, P6, R20, 0x4000, RZ ;  /* 0x00004000142d7810 */ /* 0x000fc40007fde0ff */
[C---:B------:R-:W-:Y:S02]  /*dcb0*/  IADD3 R37, P5, R20.reuse, 0x5000, RZ ;  /* 0x0000500014257810 */ /* 0x040fe40007fbe0ff */
[----:B------:R-:W-:Y:S02]  /*dcc0*/  IADD3 R25, P4, R20, 0x6000, RZ ;  /* 0x0000600014197810 */ /* 0x000fe40007f9e0ff */
[----:B------:R-:W-:Y:S02]  /*dcd0*/  LOP3.LUT P0, RZ, R224, 0x3, RZ, 0xc0, !PT ;  /* 0x00000003e0ff7812 */ /* 0x000fe4000780c0ff */
[----:B------:R-:W-:Y:S02]  /*dce0*/  IADD3 R7, P2, R20, 0x7000, RZ ;  /* 0x0000700014077810 */ /* 0x000fe40007f5e0ff */
[----:B------:R-:W-:Y:S01]  /*dcf0*/  LOP3.LUT R32, R32, R33, RZ, 0x3c, !PT ;  /* 0x0000002120207212 */ /* 0x000fe200078e3cff */
[----:B------:R-:W-:Y:S01]  /*dd00*/  IMAD.X R33, RZ, RZ, R21, P3 ;  /* 0x000000ffff217224 */ /* 0x000fe200018e0615 */
[----:B------:R-:W-:-:S02]  /*dd10*/  LOP3.LUT R4, R6, R9, RZ, 0x3c, !PT ;  /* 0x0000000906047212 */ /* 0x000fc400078e3cff */
[----:B------:R-:W-:Y:S02]  /*dd20*/  LOP3.LUT R44, R45, 0x380, RZ, 0xc0, !PT ;  /* 0x000003802d2c7812 */ /* 0x000fe400078ec0ff */
[----:B------:R-:W-:Y:S02]  /*dd30*/  LOP3.LUT R36, R37, 0x380, RZ, 0xc0, !PT ;  /* 0x0000038025247812 */ /* 0x000fe400078ec0ff */
[----:B------:R-:W-:Y:S02]  /*dd40*/  LOP3.LUT R24, R25, 0x380, RZ, 0xc0, !PT ;  /* 0x0000038019187812 */ /* 0x000fe400078ec0ff */
[-C--:B------:R-:W-:Y:S02]  /*dd50*/  ISETP.GE.OR P3, PT, R11, R48.reuse, P0 ;  /* 0x000000300b00720c */ /* 0x080fe40000766670 */
[----:B------:R-:W-:Y:S02]  /*dd60*/  LOP3.LUT R9, R20, 0x380, RZ, 0xc0, !PT ;  /* 0x0000038014097812 */ /* 0x000fe400078ec0ff */
[----:B------:R-:W-:Y:S01]  /*dd70*/  ISETP.GE.OR P0, PT, R5, R48, P0 ;  /* 0x000000300500720c */ /* 0x000fe20000706670 */
[----:B------:R-:W-:Y:S01]  /*dd80*/  IMAD.X R5, RZ, RZ, R21, P1 ;  /* 0x000000ffff057224 */ /* 0x000fe200008e0615 */
[----:B------:R-:W-:-:S02]  /*dd90*/  LOP3.LUT R6, R7, 0x380, RZ, 0xc0, !PT ;  /* 0x0000038007067812 */ /* 0x000fc400078ec0ff */
[----:B------:R-:W-:Y:S02]  /*dda0*/  SHF.R.U64 R44, R44, 0x3, RZ ;  /* 0x000000032c2c7819 */ /* 0x000fe400000012ff */
[----:B------:R-:W-:Y:S02]  /*ddb0*/  SHF.R.U64 R36, R36, 0x3, RZ ;  /* 0x0000000324247819 */ /* 0x000fe400000012ff */
[----:B------:R-:W-:Y:S01]  /*ddc0*/  SHF.R.U64 R24, R24, 0x3, RZ ;  /* 0x0000000318187819 */ /* 0x000fe200000012ff */
[----:B------:R-:W-:Y:S01]  /*ddd0*/  @!P3 STG.E desc[UR6][R54.64], R0 ;  /* 0x000000003600b986 */ /* 0x000fe2000c101906 */
[----:B------:R-:W-:Y:S02]  /*dde0*/  SHF.R.U64 R9, R9, 0x3, RZ ;  /* 0x0000000309097819 */ /* 0x000fe400000012ff */
[----:B------:R-:W-:Y:S01]  /*ddf0*/  SHF.R.U64 R6, R6, 0x3, RZ ;  /* 0x0000000306067819 */ /* 0x000fe200000012ff */
[----:B------:R1:W-:Y:S01]  /*de00*/  @!P0 STG.E desc[UR6][R54.64+0x20], R3 ;  /* 0x0000200336008986 */ /* 0x0003e2000c101906 */
        /* <DEDUP_REMOVED lines=8> */
[----:B------:R-:W-:-:S02]  /*de90*/  IADD3.X R9, RZ, R21, RZ, P2, !PT ;  /* 0x00000015ff097210 */ /* 0x000fc400017fe4ff */
[----:B------:R-:W-:Y:S01]  /*dea0*/  LOP3.LUT R8, R6, R7, RZ, 0x3c, !PT ;  /* 0x0000000706087212 */ /* 0x000fe200078e3cff */
[----:B------:R2:W5:Y:S01]  /*deb0*/  LD.E.128 R40, desc[UR6][R20.64] ;  /* 0x0000000614287980 */ /* 0x000562000c101d00 */
[--C-:B------:R-:W-:Y:S01]  /*dec0*/  SHF.R.S32.HI R53, RZ, 0x1f, R17.reuse ;  /* 0x0000001fff357819 */ /* 0x100fe20000011411 */
[----:B-1----:R-:W-:Y:S02]  /*ded0*/  IMAD R3, R31, UR4, RZ ;  /* 0x000000041f037c24 */ /* 0x002fe4000f8e02ff */
[----:B------:R-:W5:Y:S01]  /*dee0*/  LD.E.128 R12, desc[UR6][R12.64] ;  /* 0x000000060c0c7980 */ /* 0x000f62000c101d00 */
[----:B------:R-:W-:-:S03]  /*def0*/  IMAD.MOV.U32 R52, RZ, RZ, R17 ;  /* 0x000000ffff347224 */ /* 0x000fc600078e0011 */
        /* <DEDUP_REMOVED lines=11> */
[----:B--2---:R-:W-:-:S04]  /*dfb0*/  IMAD.WIDE.U32 R20, R30, UR4, R52 ;  /* 0x000000041e147c25 */ /* 0x004fc8000f8e0034 */
[----:B------:R-:W-:Y:S01]  /*dfc0*/  IMAD R3, R30, UR5, R3 ;  /* 0x000000051e037c24 */ /* 0x000fe2000f8e0203 */
[----:B------:R-:W-:Y:S01]  /*dfd0*/  ULDC.64 UR4, c[0x0][0xae0] ;  /* 0x0002b80000047ab9 */ /* 0x000fe20000000a00 */
[----:B------:R-:W-:Y:S02]  /*dfe0*/  IMAD R48, R221, -0x80, R48 ;  /* 0xffffff80dd307824 */ /* 0x000fe400078e0230 */
[----:B------:R-:W-:Y:S02]  /*dff0*/  IMAD.IADD R21, R21, 0x1, R3 ;  /* 0x0000000115157824 */ /* 0x000fe400078e0203 */
[----:B------:R-:W-:Y:S02]  /*e000*/  IMAD R23, R19, UR4, RZ ;  /* 0x0000000413177c24 */ /* 0x000fe4000f8e02ff */
[C---:B------:R-:W-:Y:S01]  /*e010*/  VIADD R0, R18.reuse, 0x20 ;  /* 0x0000002012007836 */ /* 0x040fe20000000000 */
[----:B------:R-:W-:Y:S01]  /*e020*/  ISETP.GE.AND P2, PT, R18, R48, PT ;  /* 0x000000301200720c */ /* 0x000fe20003f46270 */
[----:B------:R-:W-:-:S02]  /*e030*/  IMAD R23, R220, UR5, R23 ;  /* 0x00000005dc177c24 */ /* 0x000fc4000f8e0217 */
[----:B------:R-:W-:Y:S01]  /*e040*/  IMAD.WIDE.U32 R20, R220, UR4, R20 ;  /* 0x00000004dc147c25 */ /* 0x000fe2000f8e0014 */
[----:B------:R-:W-:Y:S01]  /*e050*/  ULDC.64 UR4, c[0x0][0xae8] ;  /* 0x0002ba0000047ab9 */ /* 0x000fe20000000a00 */
[-C--:B------:R-:W-:Y:S02]  /*e060*/  ISETP.GE.AND P4, PT, R0, R48.reuse, PT ;  /* 0x000000300000720c */ /* 0x080fe40003f86270 */
[----:B------:R-:W-:Y:S02]  /*e070*/  VIADD R3, R18, 0x40 ;  /* 0x0000004012037836 */ /* 0x000fe40000000000 */
[----:B------:R-:W-:Y:S02]  /*e080*/  IMAD R0, R222, UR4, RZ ;  /* 0x00000004de007c24 */ /* 0x000fe4000f8e02ff */
[----:B0-----:R-:W-:Y:S02]  /*e090*/  VIADD R28, R28, 0x34820 ;  /* 0x000348201c1c7836 */ /* 0x001fe40000000000 */
[----:B------:R-:W-:Y:S01]  /*e0a0*/  VIADD R19, R18, 0x60 ;  /* 0x0000006012137836 */ /* 0x000fe20000000000 */
[----:B------:R-:W-:Y:S01]  /*e0b0*/  ISETP.GE.AND P0, PT, R3, R48, PT ;  /* 0x000000300300720c */ /* 0x000fe20003f06270 */
[----:B------:R-:W-:-:S02]  /*e0c0*/  IMAD.IADD R21, R21, 0x1, R23 ;  /* 0x0000000115157824 */ /* 0x000fc400078e0217 */
[----:B------:R-:W-:Y:S01]  /*e0d0*/  IMAD R3, R29, UR5, R0 ;  /* 0x000000051d037c24 */ /* 0x000fe2000f8e0200 */
[----:B------:R-:W-:Y:S02]  /*e0e0*/  PRMT R0, RZ, 0x654, R28 ;  /* 0x00000654ff007816 */ /* 0x000fe4000000001c */
[----:B------:R-:W-:Y:S01]  /*e0f0*/  ISETP.GE.AND P1, PT, R19, R48, PT ;  /* 0x000000301300720c */ /* 0x000fe20003f26270 */
[----:B------:R-:W-:Y:S01]  /*e100*/  IMAD.WIDE.U32 R30, R29, UR4, R20 ;  /* 0x000000041d1e7c25 */ /* 0x000fe2000f8e0014 */
[--C-:B------:R-:W-:Y:S01]  /*e110*/  SHF.R.S32.HI R19, RZ, 0x1f, R18.reuse ;  /* 0x0000001fff137819 */ /* 0x100fe20000011412 */
[----:B-1----:R0:W-:Y:S01]  /*e120*/  SYNCS.ARRIVE.TRANS64.RED.A1T0 RZ, [R0+URZ], RZ ;  /* 0x000000ff00ff79a7 */ /* 0x0021e2000810043f */
[----:B------:R-:W-:Y:S01]  /*e130*/  BSSY B1, `(.L_x_5794) ;  /* 0x0000015000017945 */ /* 0x000fe20003800000 */
[----:B------:R-:W-:Y:S02]  /*e140*/  IMAD.IADD R23, R31, 0x1, R3 ;  /* 0x000000011f177824 */ /* 0x000fe400078e0203 */
[----:B------:R-:W-:Y:S01]  /*e150*/  IMAD.WIDE R28, R221, 0x80, R18 ;  /* 0x00000080dd1c7825 */ /* 0x000fe200078e0212 */
[----:B------:R-:W-:Y:S06]  /*e160*/  @P2 BRA `(.L_x_5795) ;  /* 0x0000000000442947 */ /* 0x000fec0003800000 */
[----:B------:R-:W-:Y:S01]  /*e170*/  ULDC.64 UR4, c[0x0][0xad8] ;  /* 0x0002b60000047ab9 */ /* 0x000fe20000000a00 */
[----:B------:R-:W-:Y:S01]  /*e180*/  IMAD.MOV.U32 R20, RZ, RZ, R30 ;  /* 0x000000ffff147224 */ /* 0x000fe200078e001e */
[----:B0-----:R-:W-:Y:S01]  /*e190*/  IADD3 R0, R17, 0x40, RZ ;  /* 0x0000004011007810 */ /* 0x001fe20007ffe0ff */
[----:B------:R-:W-:Y:S01]  /*e1a0*/  IMAD.MOV.U32 R21, RZ, RZ, R23 ;  /* 0x000000ffff157224 */ /* 0x000fe200078e0017 */
[----:B------:R-:W-:Y:S01]  /*e1b0*/  ULDC.64 UR6, c[0x0][0xa80] ;  /* 0x0002a00000067ab9 */ /* 0x000fe20000000a00 */
[----:B------:R-:W-:Y:S01]  /*e1c0*/  IMAD R3, R29, UR4, RZ ;  /* 0x000000041d037c24 */ /* 0x000fe2000f8e02ff */
[----:B------:R-:W-:Y:S01]  /*e1d0*/  ULDC.64 UR8, c[0x0][0x208] ;  /* 0x0000820000087ab9 */ /* 0x000fe20000000a00 */
[C---:B------:R-:W-:Y:S01]  /*e1e0*/  IMAD.WIDE.U32 R20, R28.reuse, UR4, R20 ;  /* 0x000000041c147c25 */ /* 0x040fe2000f8e0014 */
[----:B------:R-:W-:Y:S02]  /*e1f0*/  ULDC UR4, c[0x0][0xa8c] ;  /* 0x0002a30000047ab9 */ /* 0x000fe40000000800 */
[----:B------:R-:W-:Y:S01]  /*e200*/  ISETP.GE.AND P2, PT, R17, UR4, PT ;  /* 0x0000000411007c0c */ /* 0x000fe2000bf46270 */
[----:B------:R-:W-:Y:S01]  /*e210*/  IMAD R3, R28, UR5, R3 ;  /* 0x000000051c037c24 */ /* 0x000fe2000f8e0203 */
[----:B------:R-:W-:-:S02]  /*e220*/  ISETP.GE.AND P3, PT, R0, UR4, PT ;  /* 0x0000000400007c0c */ /* 0x000fc4000bf66270 */
[----:B------:R-:W-:Y:S01]  /*e230*/  LEA R52, P5, R20, UR6, 0x1 ;  /* 0x0000000614347c11 */ /* 0x000fe2000f8a08ff */
[----:B------:R-:W-:-:S05]  /*e240*/  IMAD.IADD R3, R21, 0x1, R3 ;  /* 0x0000000115037824 */ /* 0x000fca00078e0203 */
[----:B------:R-:W-:-:S05]  /*e250*/  LEA.HI.X R53, R20, UR7, R3, 0x1, P5 ;  /* 0x0000000714357c11 */ /* 0x000fca000a8f0c03 */
[----:B-----5:R1:W-:Y:S04]  /*e260*/  @!P2 STG.E.128 desc[UR8][R52.64], R40 ;  /* 0x000000283400a986 */ /* 0x0203e8000c101d08 */
[----:B------:R1:W-:Y:S02]  /*e270*/  @!P3 STG.E.128 desc[UR8][R52.64+0x80], R44 ;  /* 0x0000802c3400b986 */ /* 0x0003e4000c101d08 */
.L_x_5795:
[----:B------:R-:W-:Y:S05]  /*e280*/  BSYNC B1 ;  /* 0x0000000000017941 */ /* 0x000fea0003800000 */
.L_x_5794:
[----:B------:R-:W-:Y:S04]  /*e290*/  BSSY B1, `(.L_x_5796) ;  /* 0x0000015000017945 */ /* 0x000fe80003800000 */
[----:B------:R-:W-:Y:S05]  /*e2a0*/  @P4 BRA `(.L_x_5797) ;  /* 0x00000000004c4947 */ /* 0x000fea0003800000 */
[----:B------:R-:W-:Y:S01]  /*e2b0*/  IADD3 R3, P2, R28, 0x20, RZ ;  /* 0x000000201c037810 */ /* 0x000fe20007f5e0ff */
[----:B------:R-:W-:Y:S01]  /*e2c0*/  ULDC.64 UR4, c[0x0][0xad8] ;  /* 0x0002b60000047ab9 */ /* 0x000fe20000000a00 */
[----:B------:R-:W-:Y:S01]  /*e2d0*/  IMAD.MOV.U32 R20, RZ, RZ, R30 ;  /* 0x000000ffff147224 */ /* 0x000fe200078e001e */
[----:B------:R-:W-:Y:S01]  /*e2e0*/  ULDC.64 UR6, c[0x0][0xa80] ;  /* 0x0002a00000067ab9 */ /* 0x000fe20000000a00 */
[----:B------:R-:W-:Y:S01]  /*e2f0*/  IMAD.MOV.U32 R21, RZ, RZ, R23 ;  /* 0x000000ffff157224 */ /* 0x000fe200078e0017 */
[----:B------:R-:W-:Y:S01]  /*e300*/  ULDC.64 UR8, c[0x0][0x208] ;  /* 0x0000820000087ab9 */ /* 0x000fe20000000a00 */
[----:B0-----:R-:W-:Y:S02]  /*e310*/  IMAD.X R0, RZ, RZ, R29, P2 ;  /* 0x000000ffff007224 */ /* 0x001fe400010e061d */
[----:B-1---5:R-:W-:Y:S02]  /*e320*/  VIADD R40, R17, 0x40 ;  /* 0x0000004011287836 */ /* 0x022fe40000000000 */
[----:B------:R-:W-:-:S02]  /*e330*/  IMAD R0, R0, UR4, RZ ;  /* 0x0000000400007c24 */ /* 0x000fc4000f8e02ff */
[----:B------:R-:W-:Y:S01]  /*e340*/  IMAD.WIDE.U32 R20, R3, UR4, R20 ;  /* 0x0000000403147c25 */ /* 0x000fe2000f8e0014 */
[----:B------:R-:W-:Y:S02]  /*e350*/  ULDC UR4, c[0x0][0xa8c] ;  /* 0x0002a30000047ab9 */ /* 0x000fe40000000800 */
[----:B------:R-:W-:Y:S01]  /*e360*/  ISETP.GE.AND P3, PT, R17, UR4, PT ;  /* 0x0000000411007c0c */ /* 0x000fe2000bf66270 */
[----:B------:R-:W-:Y:S01]  /*e370*/  IMAD R3, R3, UR5, R0 ;  /* 0x0000000503037c24 */ /* 0x000fe2000f8e0200 */
[----:B------:R-:W-:Y:S02]  /*e380*/  ISETP.GE.AND P4, PT, R40, UR4, PT ;  /* 0x0000000428007c0c */ /* 0x000fe4000bf86270 */
[----:B------:R-:W-:Y:S01]  /*e390*/  LEA R40, P2, R20, UR6, 0x1 ;  /* 0x0000000614287c11 */ /* 0x000fe2000f8408ff */
[----:B------:R-:W-:-:S05]  /*e3a0*/  IMAD.IADD R3, R21, 0x1, R3 ;  /* 0x0000000115037824 */ /* 0x000fca00078e0203 */
[----:B------:R-:W-:-:S05]  /*e3b0*/  LEA.HI.X R41, R20, UR7, R3, 0x1, P2 ;  /* 0x0000000714297c11 */ /* 0x000fca00090f0c03 */
[----:B------:R2:W-:Y:S04]  /*e3c0*/  @!P3 STG.E.128 desc[UR8][R40.64], R32 ;  /* 0x000000202800b986 */ /* 0x0005e8000c101d08 */
[----:B------:R2:W-:Y:S02]  /*e3d0*/  @!P4 STG.E.128 desc[UR8][R40.64+0x80], R36 ;  /* 0x000080242800c986 */ /* 0x0005e4000c101d08 */
.L_x_5797:
[----:B------:R-:W-:Y:S05]  /*e3e0*/  BSYNC B1 ;  /* 0x0000000000017941 */ /* 0x000fea0003800000 */
.L_x_5796:
[----:B------:R-:W-:Y:S04]  /*e3f0*/  BSSY B1, `(.L_x_5798) ;  /* 0x0000015000017945 */ /* 0x000fe80003800000 */
[----:B------:R-:W-:Y:S05]  /*e400*/  @P0 BRA `(.L_x_5799) ;  /* 0x00000000004c0947 */ /* 0x000fea0003800000 */
[----:B------:R-:W-:Y:S01]  /*e410*/  IADD3 R3, P0, R28, 0x40, RZ ;  /* 0x000000401c037810 */ /* 0x000fe20007f1e0ff */
[----:B------:R-:W-:Y:S01]  /*e420*/  ULDC.64 UR4, c[0x0][0xad8] ;  /* 0x0002b60000047ab9 */ /* 0x000fe20000000a00 */
[----:B------:R-:W-:Y:S01]  /*e430*/  IMAD.MOV.U32 R20, RZ, RZ, R30 ;  /* 0x000000ffff147224 */ /* 0x000fe200078e001e */
[----:B------:R-:W-:Y:S01]  /*e440*/  ULDC.64 UR6, c[0x0][0xa80] ;  /* 0x0002a00000067ab9 */ /* 0x000fe20000000a00 */
[----:B0-----:R-:W-:Y:S01]  /*e450*/  IADD3.X R0, RZ, R29, RZ, P0, !PT ;  /* 0x0000001dff007210 */ /* 0x001fe200007fe4ff */
[----:B------:R-:W-:Y:S01]  /*e460*/  IMAD.MOV.U32 R21, RZ, RZ, R23 ;  /* 0x000000ffff157224 */ /* 0x000fe200078e0017 */
[----:B------:R-:W-:Y:S01]  /*e470*/  ULDC.64 UR8, c[0x0][0x208] ;  /* 0x0000820000087ab9 */ /* 0x000fe20000000a00 */
[----:B--2--5:R-:W-:Y:S02]  /*e480*/  VIADD R32, R17, 0x40 ;  /* 0x0000004011207836 */ /* 0x024fe40000000000 */
[----:B------:R-:W-:Y:S02]  /*e490*/  IMAD R0, R0, UR4, RZ ;  /* 0x0000000400007c24 */ /* 0x000fe4000f8e02ff */
[----:B------:R-:W-:Y:S01]  /*e4a0*/  IMAD.WIDE.U32 R20, R3, UR4, R20 ;  /* 0x0000000403147c25 */ /* 0x000fe2000f8e0014 */
[----:B------:R-:W-:-:S02]  /*e4b0*/  ULDC UR4, c[0x0][0xa8c] ;  /* 0x0002a30000047ab9 */ /* 0x000fc40000000800 */
        /* <DEDUP_REMOVED lines=8> */
.L_x_5799:
[----:B------:R-:W-:Y:S05]  /*e540*/  BSYNC B1 ;  /* 0x0000000000017941 */ /* 0x000fea0003800000 */
.L_x_5798:
[----:B------:R-:W-:Y:S05]  /*e550*/  @P1 BRA `(.L_x_5800) ;  /* 0x0000000800f41947 */ /* 0x000fea0003800000 */
[----:B------:R-:W-:Y:S01]  /*e560*/  IADD3 R3, P0, R28, 0x60, RZ ;  /* 0x000000601c037810 */ /* 0x000fe20007f1e0ff */
[----:B------:R-:W-:Y:S01]  /*e570*/  ULDC.64 UR6, c[0x0][0xad8] ;  /* 0x0002b60000067ab9 */ /* 0x000fe20000000a00 */
[----:B---3-5:R-:W-:Y:S01]  /*e580*/  IMAD.MOV.U32 R12, RZ, RZ, R30 ;  /* 0x000000ffff0c7224 */ /* 0x028fe200078e001e */
[C---:B0-----:R-:W-:Y:S01]  /*e590*/  IADD3 R0, R17.reuse, 0x40, RZ ;  /* 0x0000004011007810 */ /* 0x041fe20007ffe0ff */
[----:B------:R-:W-:Y:S01]  /*e5a0*/  IMAD.MOV.U32 R13, RZ, RZ, R23 ;  /* 0x000000ffff0d7224 */ /* 0x000fe200078e0017 */
[----:B------:R-:W-:Y:S01]  /*e5b0*/  ULDC UR4, c[0x0][0xa8c] ;  /* 0x0002a30000047ab9 */ /* 0x000fe20000000800 */
[----:B------:R-:W-:Y:S01]  /*e5c0*/  IMAD.X R28, RZ, RZ, R29, P0 ;  /* 0x000000ffff1c7224 */ /* 0x000fe200000e061d */
[----:B------:R-:W-:Y:S01]  /*e5d0*/  ISETP.GE.AND P1, PT, R17, UR4, PT ;  /* 0x0000000411007c0c */ /* 0x000fe2000bf26270 */
[----:B------:R-:W-:Y:S01]  /*e5e0*/  IMAD.WIDE.U32 R12, R3, UR6, R12 ;  /* 0x00000006030c7c25 */ /* 0x000fe2000f8e000c */
[----:B------:R-:W-:-:S03]  /*e5f0*/  ULDC.64 UR8, c[0x0][0x208] ;  /* 0x0000820000087ab9 */ /* 0x000fc60000000a00 */
[----:B------:R-:W-:-:S04]  /*e600*/  IMAD R28, R28, UR6, RZ ;  /* 0x000000061c1c7c24 */ /* 0x000fc8000f8e02ff */
[----:B------:R-:W-:Y:S01]  /*e610*/  IMAD R3, R3, UR7, R28 ;  /* 0x0000000703037c24 */ /* 0x000fe2000f8e021c */
[----:B------:R-:W-:Y:S02]  /*e620*/  ULDC.64 UR6, c[0x0][0xa80] ;  /* 0x0002a00000067ab9 */ /* 0x000fe40000000a00 */
[----:B------:R-:W-:Y:S01]  /*e630*/  LEA R14, P0, R12, UR6, 0x1 ;  /* 0x000000060c0e7c11 */ /* 0x000fe2000f8008ff */
[----:B------:R-:W-:-:S05]  /*e640*/  IMAD.IADD R3, R13, 0x1, R3 ;  /* 0x000000010d037824 */ /* 0x000fca00078e0203 */
[----:B------:R-:W-:Y:S02]  /*e650*/  LEA.HI.X R15, R12, UR7, R3, 0x1, P0 ;  /* 0x000000070c0f7c11 */ /* 0x000fe400080f0c03 */
[----:B------:R-:W-:-:S03]  /*e660*/  ISETP.GE.AND P0, PT, R0, UR4, PT ;  /* 0x0000000400007c0c */ /* 0x000fc6000bf06270 */
[----:B------:R4:W-:Y:S10]  /*e670*/  @!P1 STG.E.128 desc[UR8][R14.64], R4 ;  /* 0x000000040e009986 */ /* 0x0009f4000c101d08 */
[----:B------:R-:W-:Y:S05]  /*e680*/  @P0 BRA `(.L_x_5800) ;  /* 0x0000000800a80947 */ /* 0x000fea0003800000 */
[----:B------:R-:W-:Y:S02]  /*e690*/  ULDC.64 UR4, c[0x0][0x208] ;  /* 0x0000820000047ab9 */ /* 0x000fe40000000a00 */
[----:B------:R0:W-:Y:S01]  /*e6a0*/  STG.E.128 desc[UR4][R14.64+0x80], R8 ;  /* 0x000080080e007986 */ /* 0x0001e2000c101d04 */
[----:B------:R-:W-:Y:S05]  /*e6b0*/  BRA `(.L_x_5800) ;  /* 0x00000008009c7947 */ /* 0x000fea0003800000 */
.L_x_5792:
[----:B------:R-:W2:Y:S01]  /*e6c0*/  LDC.64 R6, c[0x0][0xbd8] ;  /* 0x0002f600ff067b82 */ /* 0x000ea20000000a00 */
[C---:B------:R-:W-:Y:S01]  /*e6d0*/  IMAD.SHL.U32 R5, R23.reuse, 0x4, RZ ;  /* 0x0000000417057824 */ /* 0x040fe200078e00ff */
[----:B------:R-:W-:Y:S01]  /*e6e0*/  SHF.L.U64.HI R8, R23, 0x2, R222 ;  /* 0x0000000217087819 */ /* 0x000fe200000102de */
[----:B------:R-:W-:Y:S01]  /*e6f0*/  ULDC.64 UR4, c[0x0][0xbe0] ;  /* 0x0002f80000047ab9 */ /* 0x000fe20000000a00 */
[----:B------:R-:W-:Y:S01]  /*e700*/  IMAD.MOV.U32 R3, RZ, RZ, RZ ;  /* 0x000000ffff037224 */ /* 0x000fe200078e00ff */
[----:B------:R-:W-:-:S03]  /*e710*/  ULDC.64 UR6, c[0x0][0x208] ;  /* 0x0000820000067ab9 */ /* 0x000fc60000000a00 */
        /* <DEDUP_REMOVED lines=9> */
[----:B------:R-:W-:Y:S02]  /*e7b0*/  @P1 IADD3.X R5, R8, UR5, RZ, P2, !PT ;  /* 0x0000000508051c10 */ /* 0x000fe400097fe4ff */
[----:B------:R-:W-:-:S03]  /*e7c0*/  ISETP.GE.AND P2, PT, R229, 0x80, PT ;  /* 0x00000080e500780c */ /* 0x000fc60003f46270 */
[----:B---3--:R2:W5:Y:S01]  /*e7d0*/  @P1 LDG.E R0, desc[UR6][R4.64] ;  /* 0x0000000604001981 */ /* 0x008562000c1e1900 */
[----:B------:R-:W-:Y:S09]  /*e7e0*/  @P1 BRA `(.L_x_5801) ;  /* 0x0000000000141947 */ /* 0x000ff20003800000 */
[----:B------:R-:W-:Y:S05]  /*e7f0*/  @!P0 BRA `(.L_x_5801) ;  /* 0x0000000000108947 */ /* 0x000fea0003800000 */
[----:B------:R-:W-:Y:S02]  /*e800*/  ULDC.64 UR4, c[0x0][0x208] ;  /* 0x0000820000047ab9 */ /* 0x000fe40000000a00 */
[----:B--2---:R-:W2:Y:S04]  /*e810*/  LDG.E R5, desc[UR4][R6.64] ;  /* 0x0000000406057981 */ /* 0x004ea8000c1e1900 */
[----:B-----5:R-:W2:Y:S02]  /*e820*/  LDG.E R0, desc[UR4][R6.64+0x4] ;  /* 0x0000040406007981 */ /* 0x020ea4000c1e1900 */
[----:B--2---:R-:W-:-:S07]  /*e830*/  IMAD.IADD R0, R0, 0x1, -R5 ;  /* 0x0000000100007824 */ /* 0x004fce00078e0a05 */
.L_x_5801:
[----:B------:R-:W-:Y:S01]  /*e840*/  BSSY B1, `(.L_x_5802) ;  /* 0x000001e000017945 */ /* 0x000fe20003800000 */
[----:B------:R-:W-:Y:S02]  /*e850*/  SHF.R.S32.HI R9, RZ, 0x1f, R220 ;  /* 0x0000001fff097819 */ /* 0x000fe400000114dc */
[----:B------:R-:W-:Y:S02]  /*e860*/  SHF.R.S32.HI R10, RZ, 0x1f, R17 ;  /* 0x0000001fff0a7819 */ /* 0x000fe40000011411 */
[----:B------:R-:W-:Y:S02]  /*e870*/  SEL R23, R23, RZ, !P0 ;  /* 0x000000ff17177207 */ /* 0x000fe40004000000 */
[----:B------:R-:W-:Y:S02]  /*e880*/  SEL R222, R222, RZ, !P0 ;  /* 0x000000ffdede7207 */ /* 0x000fe40004000000 */
[----:B-----5:R-:W-:Y:S01]  /*e890*/  SHF.R.S32.HI R8, RZ, 0x1f, R3 ;  /* 0x0000001fff087819 */ /* 0x020fe20000011403 */
[----:B------:R-:W-:Y:S06]  /*e8a0*/  @P2 BRA `(.L_x_5803) ;  /* 0x00000000005c2947 */ /* 0x000fec0003800000 */
[----:B--2---:R-:W2:Y:S02]  /*e8b0*/  S2R R4, SR_TID.X ;  /* 0x0000000000047919 */ /* 0x004ea40000002100 */
        /* <DEDUP_REMOVED lines=22> */
.L_x_5803:
[----:B------:R-:W-:Y:S05]  /*ea20*/  BSYNC B1 ;  /* 0x0000000000017941 */ /* 0x000fea0003800000 */
.L_x_5802:
        /* <DEDUP_REMOVED lines=9> */
[----:B------:R-:W-:Y:S02]  /*eac0*/  IMAD.IADD R5, R5, 0x1, R3 ;  /* 0x0000000105057824 */ /* 0x000fe400078e0203 */
[----:B------:R-:W-:Y:S01]  /*ead0*/  IMAD R3, R9, UR4, RZ ;  /* 0x0000000409037c24 */ /* 0x000fe2000f8e02ff */
[C---:B------:R-:W-:Y:S01]  /*eae0*/  ISETP.GE.AND P2, PT, R18.reuse, R7, PT ;  /* 0x000000071200720c */ /* 0x040fe20003f46270 */
[C---:B------:R-:W-:Y:S01]  /*eaf0*/  VIADD R6, R18.reuse, 0x20 ;  /* 0x0000002012067836 */ /* 0x040fe20000000000 */
[----:B------:R-:W-:Y:S01]  /*eb00*/  SHF.R.S32.HI R9, RZ, 0x1f, R18 ;  /* 0x0000001fff097819 */ /* 0x000fe20000011412 */
[----:B------:R-:W-:-:S02]  /*eb10*/  VIADD R0, R18, 0x40 ;  /* 0x0000004012007836 */ /* 0x000fc40000000000 */
[----:B------:R-:W-:Y:S01]  /*eb20*/  IMAD R3, R220, UR5, R3 ;  /* 0x00000005dc037c24 */ /* 0x000fe2000f8e0203 */
[-C--:B------:R-:W-:Y:S01]  /*eb30*/  ISETP.GE.AND P3, PT, R6, R7.reuse, PT ;  /* 0x000000070600720c */ /* 0x080fe20003f66270 */
[----:B------:R-:W-:Y:S01]  /*eb40*/  IMAD.WIDE.U32 R4, R220, UR4, R4 ;  /* 0x00000004dc047c25 */ /* 0x000fe2000f8e0004 */
[----:B------:R-:W-:Y:S01]  /*eb50*/  ULDC.64 UR4, c[0x0][0xae8] ;  /* 0x0002ba0000047ab9 */ /* 0x000fe20000000a00 */
[-C--:B------:R-:W-:Y:S02]  /*eb60*/  ISETP.GE.AND P1, PT, R0, R7.reuse, PT ;  /* 0x000000070000720c */ /* 0x080fe40003f26270 */
[----:B------:R-:W-:Y:S02]  /*eb70*/  VIADD R6, R18, 0x60 ;  /* 0x0000006012067836 */ /* 0x000fe40000000000 */
[----:B------:R-:W-:Y:S02]  /*eb80*/  IMAD.IADD R5, R5, 0x1, R3 ;  /* 0x0000000105057824 */ /* 0x000fe400078e0203 */
[----:B------:R-:W-:Y:S01]  /*eb90*/  IMAD R0, R222, UR4, RZ ;  /* 0x00000004de007c24 */ /* 0x000fe2000f8e02ff */
[----:B------:R-:W-:Y:S01]  /*eba0*/  ISETP.GE.AND P0, PT, R6, R7, PT ;  /* 0x000000070600720c */ /* 0x000fe20003f06270 */
[----:B------:R-:W-:-:S04]  /*ebb0*/  IMAD.WIDE.U32 R6, R23, UR4, R4 ;  /* 0x0000000417067c25 */ /* 0x000fc8000f8e0004 */
[----:B------:R-:W-:Y:S02]  /*ebc0*/  IMAD R3, R23, UR5, R0 ;  /* 0x0000000517037c24 */ /* 0x000fe4000f8e0200 */
[----:B------:R-:W-:-:S03]  /*ebd0*/  IMAD.MOV.U32 R8, RZ, RZ, R18 ;  /* 0x000000ffff087224 */ /* 0x000fc600078e0012 */
[----:B------:R-:W-:Y:S01]  /*ebe0*/  IADD3 R11, R7, R3, RZ ;  /* 0x00000003070b7210 */ /* 0x000fe20007ffe0ff */
[----:B------:R-:W-:Y:S01]  /*ebf0*/  IMAD.WIDE R8, R221, 0x80, R8 ;  /* 0x00000080dd087825 */ /* 0x000fe200078e0208 */
[----:B------:R-:W-:Y:S06]  /*ec00*/  @P2 BRA `(.L_x_5805) ;  /* 0x0000000000442947 */ /* 0x000fec0003800000 */
[----:B------:R-:W-:Y:S01]  /*ec10*/  ULDC.64 UR4, c[0x0][0xad8] ;  /* 0x0002b60000047ab9 */ /* 0x000fe20000000a00 */
[----:B------:R-:W-:Y:S01]  /*ec20*/  IMAD.MOV.U32 R4, RZ, RZ, R6 ;  /* 0x000000ffff047224 */ /* 0x000fe200078e0006 */
[----:B------:R-:W-:Y:S01]  /*ec30*/  ULDC.64 UR6, c[0x0][0xa80] ;  /* 0x0002a00000067ab9 */ /* 0x000fe20000000a00 */
[----:B------:R-:W-:Y:S01]  /*ec40*/  IMAD.MOV.U32 R5, RZ, RZ, R11 ;  /* 0x000000ffff057224 */ /* 0x000fe200078e000b */
[----:B------:R-:W-:Y:S01]  /*ec50*/  ULDC.64 UR8, c[0x0][0x208] ;  /* 0x0000820000087ab9 */ /* 0x000fe20000000a00 */
[----:B------:R-:W-:Y:S02]  /*ec60*/  IMAD R3, R9, UR4, RZ ;  /* 0x0000000409037c24 */ /* 0x000fe4000f8e02ff */
[----:B------:R-:W-:Y:S02]  /*ec70*/  VIADD R0, R17, 0x40 ;  /* 0x0000004011007836 */ /* 0x000fe40000000000 */
        /* <DEDUP_REMOVED lines=8> */
[----:B------:R2:W-:Y:S04]  /*ed00*/  @!P4 STG.E.128 desc[UR8][R12.64], RZ ;  /* 0x000000ff0c00c986 */ /* 0x0005e8000c101d08 */
[----:B------:R2:W-:Y:S02]  /*ed10*/  @!P5 STG.E.128 desc[UR8][R12.64+0x80], RZ ;  /* 0x000080ff0c00d986 */ /* 0x0005e4000c101d08 */
.L_x_5805:
[----:B------:R-:W-:Y:S05]  /*ed20*/  BSYNC B1 ;  /* 0x0000000000017941 */ /* 0x000fea0003800000 */
.L_x_5804:
        /* <DEDUP_REMOVED lines=8> */
[----:B------:R-:W-:Y:S02]  /*edb0*/  IMAD.X R0, RZ, RZ, R9, P2 ;  /* 0x000000ffff007224 */ /* 0x000fe400010e0609 */
[----:B------:R-:W-:Y:S02]  /*edc0*/  VIADD R10, R17, 0x40 ;  /* 0x00000040110a7836 */ /* 0x000fe40000000000 */
[----:B------:R-:W-:-:S02]  /*edd0*/  IMAD R0, R0, UR4, RZ ;  /* 0x0000000400007c24 */ /* 0x000fc4000f8e02ff */
[----:B------:R-:W-:Y:S01]  /*ede0*/  IMAD.WIDE.U32 R4, R3, UR4, R4 ;  /* 0x0000000403047c25 */ /* 0x000fe2000f8e0004 */
[----:B------:R-:W-:Y:S02]  /*edf0*/  ULDC UR4, c[0x0][0xa8c] ;  /* 0x0002a30000047ab9 */ /* 0x000fe40000000800 */
[----:B------:R-:W-:Y:S01]  /*ee00*/  ISETP.GE.AND P3, PT, R17, UR4, PT ;  /* 0x0000000411007c0c */ /* 0x000fe2000bf66270 */
[----:B------:R-:W-:Y:S01]  /*ee10*/  IMAD R3, R3, UR5, R0 ;  /* 0x0000000503037c24 */ /* 0x000fe2000f8e0200 */
[----:B------:R-:W-:Y:S02]  /*ee20*/  ISETP.GE.AND P4, PT, R10, UR4, PT ;  /* 0x000000040a007c0c */ /* 0x000fe4000bf86270 */
[----:B--2---:R-:W-:Y:S02]  /*ee30*/  LEA R12, P2, R4, UR6, 0x1 ;  /* 0x00000006040c7c11 */ /* 0x004fe4000f8408ff */
[----:B------:R-:W-:-:S04]  /*ee40*/  IADD3 R3, R5, R3, RZ ;  /* 0x0000000305037210 */ /* 0x000fc80007ffe0ff */
[----:B------:R-:W-:-:S05]  /*ee50*/  LEA.HI.X R13, R4, UR7, R3, 0x1, P2 ;  /* 0x00000007040d7c11 */ /* 0x000fca00090f0c03 */
[----:B------:R3:W-:Y:S04]  /*ee60*/  @!P3 STG.E.128 desc[UR8][R12.64], RZ ;  /* 0x000000ff0c00b986 */ /* 0x0007e8000c101d08 */
[----:B------:R3:W-:Y:S02]  /*ee70*/  @!P4 STG.E.128 desc[UR8][R12.64+0x80], RZ ;  /* 0x000080ff0c00c986 */ /* 0x0007e4000c101d08 */
.L_x_5807:
[----:B------:R-:W-:Y:S05]  /*ee80*/  BSYNC B1 ;  /* 0x0000000000017941 */ /* 0x000fea0003800000 */
.L_x_5806:
        /* <DEDUP_REMOVED lines=16> */
[----:B--23--:R-:W-:Y:S01]  /*ef90*/  LEA R12, P1, R4, UR6, 0x1 ;  /* 0x00000006040c7c11 */ /* 0x00cfe2000f8208ff */
[----:B------:R-:W-:-:S05]  /*efa0*/  IMAD.IADD R3, R5, 0x1, R3 ;  /* 0x0000000105037824 */ /* 0x000fca00078e0203 */
[----:B------:R-:W-:-:S05]  /*efb0*/  LEA.HI.X R13, R4, UR7, R3, 0x1, P1 ;  /* 0x00000007040d7c11 */ /* 0x000fca00088f0c03 */
[----:B------:R4:W-:Y:S04]  /*efc0*/  @!P2 STG.E.128 desc[UR8][R12.64], RZ ;  /* 0x000000ff0c00a986 */ /* 0x0009e8000c101d08 */
[----:B------:R4:W-:Y:S02]  /*efd0*/  @!P3 STG.E.128 desc[UR8][R12.64+0x80], RZ ;  /* 0x000080ff0c00b986 */ /* 0x0009e4000c101d08 */
.L_x_5809:
[----:B------:R-:W-:Y:S05]  /*efe0*/  BSYNC B1 ;  /* 0x0000000000017941 */ /* 0x000fea0003800000 */
.L_x_5808:
[----:B------:R-:W-:Y:S05]  /*eff0*/  @P0 BRA `(.L_x_5800) ;  /* 0x00000000004c0947 */ /* 0x000fea0003800000 */
[----:B------:R-:W-:Y:S01]  /*f000*/  IADD3 R3, P0, R8, 0x60, RZ ;  /* 0x0000006008037810 */ /* 0x000fe20007f1e0ff */
[----:B------:R-:W-:Y:S01]  /*f010*/  ULDC.64 UR4, c[0x0][0xad8] ;  /* 0x0002b60000047ab9 */ /* 0x000fe20000000a00 */
[----:B------:R-:W-:Y:S01]  /*f020*/  IMAD.MOV.U32 R4, RZ, RZ, R6 ;  /* 0x000000ffff047224 */ /* 0x000fe200078e0006 */
[----:B------:R-:W-:Y:S01]  /*f030*/  IADD3 R0, R17, 0x40, RZ ;  /* 0x0000004011007810 */ /* 0x000fe20007ffe0ff */
[----:B------:R-:W-:Y:S01]  /*f040*/  IMAD.MOV.U32 R5, RZ, RZ, R11 ;  /* 0x000000ffff057224 */ /* 0x000fe200078e000b */
[----:B------:R-:W-:Y:S01]  /*f050*/  ULDC.64 UR6, c[0x0][0xa80] ;  /* 0x0002a00000067ab9 */ /* 0x000fe20000000a00 */
[----:B------:R-:W-:Y:S01]  /*f060*/  IMAD.X R8, RZ, RZ, R9, P0 ;  /* 0x000000ffff087224 */ /* 0x000fe200000e0609 */
[----:B------:R-:W-:Y:S01]  /*f070*/  ULDC.64 UR8, c[0x0][0x208] ;  /* 0x0000820000087ab9 */ /* 0x000fe20000000a00 */
[----:B------:R-:W-:-:S04]  /*f080*/  IMAD.WIDE.U32 R4, R3, UR4, R4 ;  /* 0x0000000403047c25 */ /* 0x000fc8000f8e0004 */
[----:B------:R-:W-:Y:S01]  /*f090*/  IMAD R8, R8, UR4, RZ ;  /* 0x0000000408087c24 */ /* 0x000fe2000f8e02ff */
[----:B------:R-:W-:Y:S01]  /*f0a0*/  ULDC UR4, c[0x0][0xa8c] ;  /* 0x0002a30000047ab9 */ /* 0x000fe20000000800 */
[----:B------:R-:W-:Y:S02]  /*f0b0*/  LEA R6, P0, R4, UR6, 0x1 ;  /* 0x0000000604067c11 */ /* 0x000fe4000f8008ff */
[----:B------:R-:W-:Y:S01]  /*f0c0*/  IMAD R3, R3, UR5, R8 ;  /* 0x0000000503037c24 */ /* 0x000fe2000f8e0208 */
[----:B------:R-:W-:Y:S02]  /*f0d0*/  ISETP.GE.AND P1, PT, R17, UR4, PT ;  /* 0x0000000411007c0c */ /* 0x000fe4000bf26270 */
[----:B------:R-:W-:Y:S01]  /*f0e0*/  ISETP.GE.AND P2, PT, R0, UR4, PT ;  /* 0x0000000400007c0c */ /* 0x000fe2000bf46270 */
[----:B------:R-:W-:-:S05]  /*f0f0*/  IMAD.IADD R3, R5, 0x1, R3 ;  /* 0x0000000105037824 */ /* 0x000fca00078e0203 */
[----:B------:R-:W-:-:S05]  /*f100*/  LEA.HI.X R7, R4, UR7, R3, 0x1, P0 ;  /* 0x0000000704077c11 */ /* 0x000fca00080f0c03 */
[----:B------:R0:W-:Y:S04]  /*f110*/  @!P1 STG.E.128 desc[UR8][R6.64], RZ ;  /* 0x000000ff06009986 */ /* 0x0001e8000c101d08 */
[----:B------:R0:W-:Y:S02]  /*f120*/  @!P2 STG.E.128 desc[UR8][R6.64+0x80], RZ ;  /* 0x000080ff0600a986 */ /* 0x0001e4000c101d08 */
.L_x_5800:
[----:B------:R-:W-:Y:S05]  /*f130*/  BSYNC B0 ;  /* 0x0000000000007941 */ /* 0x000fea0003800000 */
.L_x_5791:
[----:B------:R-:W-:Y:S02]  /*f140*/  ULDC UR4, c[0x0][0xc14] ;  /* 0x0003050000047ab9 */ /* 0x000fe40000000800 */
[----:B-1----:R-:W-:-:S13]  /*f150*/  ISETP.GE.AND P0, PT, R51, UR4, PT ;  /* 0x0000000433007c0c */ /* 0x002fda000bf06270 */
[----:B------:R-:W-:Y:S05]  /*f160*/  @!P0 BRA `(.L_x_5810) ;  /* 0xffffff1c00048947 */ /* 0x000fea000383ffff */
[----:B------:R-:W-:Y:S05]  /*f170*/  EXIT ;  /* 0x000000000000794d */ /* 0x000fea0003800000 */
.L_x_5766:
[----:B------:R-:W-:-:S08]  /*f180*/  NOP ;  /* 0x0000000000007918 */ /* 0x000fd00000000000 */
[----:B--2---:R-:W0:-:S00]  /*f190*/  USETMAXREG.DEALLOC.CTAPOOL 0x18 ;  /* 0x00000018000079c8 */ /* 0x004e0000080e0500 */
        /* <DEDUP_REMOVED lines=60> */
.L_x_5815:
        /* <DEDUP_REMOVED lines=17> */
.L_x_5814:
[----:B------:R-:W-:Y:S05]  /*f670*/  BSYNC B0 ;  /* 0x0000000000007941 */ /* 0x000fea0003800000 */
.L_x_5813:
        /* <DEDUP_REMOVED lines=26> */
.L_x_5811:
        /* <DEDUP_REMOVED lines=12> */
[----:B0-----:R-:W-:Y:S01]  /*f8e0*/  IADD3 R11, RZ, -R3, RZ ;  /* 0x80000003ff0b7210 */ /* 0x001fe20007ffe0ff */
[----:B------:R-:W-:Y:S06]  /*f8f0*/  @!P0 BRA `(.L_x_5816) ;  /* 0x0000000000088947 */ /* 0x000fec0003800000 */
[----:B------:R-:W-:-:S05]  /*f900*/  VIADD R9, R5, 0xffffffff ;  /* 0xffffffff05097836 */ /* 0x000fca0000000000 */
[----:B------:R0:W1:Y:S02]  /*f910*/  SHFL.IDX PT, R16, R2, R9, 0x1f ;  /* 0x00001f0902107589 */ /* 0x00006400000e0000 */
.L_x_5816:
[----:B-1----:R-:W-:Y:S01]  /*f920*/  IMAD R16, R16, UR4, R7 ;  /* 0x0000000410107c24 */ /* 0x002fe2000f8e0207 */
[----:B------:R-:W-:Y:S01]  /*f930*/  IADD3 R19, R5, R19, RZ ;  /* 0x0000001305137210 */ /* 0x000fe20007ffe0ff */
[----:B------:R-:W-:Y:S02]  /*f940*/  IMAD R7, R11, R6, RZ ;  /* 0x000000060b077224 */ /* 0x000fe400078e02ff */
[----:B0-----:R-:W-:Y:S01]  /*f950*/  IMAD.MOV.U32 R2, RZ, RZ, RZ ;  /* 0x000000ffff027224 */ /* 0x001fe200078e00ff */
[----:B------:R-:W-:-:S03]  /*f960*/  IADD3 R17, -R16, UR6, RZ ;  /* 0x0000000610117c10 */ /* 0x000fc6000fffe1ff */
        /* <DEDUP_REMOVED lines=20> */
.L_x_5812:
[----:B------:R-:W-:Y:S02]  /*fab0*/  IMAD.MOV.U32 R17, RZ, RZ, RZ ;  /* 0x000000ffff117224 */ /* 0x000fe400078e00ff */
[----:B------:R-:W-:Y:S02]  /*fac0*/  IMAD.U32 R16, RZ, RZ, UR6 ;  /* 0x00000006ff107e24 */ /* 0x000fe4000f8e00ff */
[----:B------:R-:W-:-:S07]  /*fad0*/  IMAD.MOV.U32 R18, RZ, RZ, RZ ;  /* 0x000000ffff127224 */ /* 0x000fce00078e00ff */
.L_x_5817:
        /* <DEDUP_REMOVED lines=20> */
.L_x_5882:
        /* <DEDUP_REMOVED lines=9> */
[----:B------:R-:W-:Y:S01]  /*fcb0*/  ISETP.NE.AND.EX P0, PT, RZ, UR5, PT, P0 ;  /* 0x00000005ff007c0c */ /* 0x000fe2000bf05300 */
[----:B------:R-:W-:Y:S01]  /*fcc0*/  IMAD.MOV.U32 R6, RZ, RZ, RZ ;  /* 0x000000ffff067224 */ /* 0x000fe200078e00ff */
        /* <DEDUP_REMOVED lines=12> */
[----:B------:R-:W-:Y:S02]  /*fd90*/  ISETP.NE.U32.AND P0, PT, RZ, UR4, PT ;  /* 0x00000004ff007c0c */ /* 0x000fe4000bf05070 */
[C---:B------:R-:W-:Y:S02]  /*fda0*/  SHF.L.U32 R7, R5.reuse, 0x2, RZ ;  /* 0x0000000205077819 */ /* 0x040fe400000006ff */
        /* <DEDUP_REMOVED lines=29> */
.L_x_5819:
[--C-:B-1---5:R-:W-:Y:S01]  /*ff80*/  IMAD.IADD R2, R6, 0x1, -R0.reuse ;  /* 0x0000000106027824 */ /* 0x122fe200078e0a00 */
[----:B------:R-:W-:Y:S01]  /*ff90*/  BSSY B6, `(.L_x_5820) ;  /* 0x00002eb000067945 */ /* 0x000fe20003800000 */
[----:B------:R-:W-:Y:S02]  /*ffa0*/  IMAD.IADD R3, R7, 0x1, R0 ;  /* 0x0000000107037824 */ /* 0x000fe400078e0200 */
[C---:B------:R-:W-:Y:S01]  /*ffb0*/  VIADD R0, R2.reuse, 0xaf ;  /* 0x000000af02007836 */ /* 0x040fe20000000000 */
[----:B------:R-:W-:Y:S01]  /*ffc0*/  STL [R1+0x24], R2 ;  /* 0x0000240201007387 */ /* 0x000fe20000100800 */
[----:B------:R-:W-:Y:S02]  /*ffd0*/  ISETP.GT.AND P0, PT, R2, RZ, PT ;  /* 0x000000ff0200720c */ /* 0x000fe40003f04270 */
        /* <DEDUP_REMOVED lines=24> */
.L_x_5821:
        /* <DEDUP_REMOVED lines=23> */
.L_x_5823:
        /* <DEDUP_REMOVED lines=9> */
[----:B------:R-:W-:Y:S01]  /*10360*/  MOV R4, UR6 ;  /* 0x0000000600047c02 */ /* 0x000fe20008000f00 */
[----:B------:R-:W-:Y:S02]  /*10370*/  IMAD.U32 R5, RZ, RZ, UR7 ;  /* 0x00000007ff057e24 */ /* 0x000fe4000f8e00ff */
[----:B------:R-:W-:Y:S02]  /*10380*/  IMAD.U32 R6, RZ, RZ, UR8 ;  /* 0x00000008ff067e24 */ /* 0x000fe4000f8e00ff */
[----:B------:R-:W-:-:S02]  /*10390*/  IMAD.U32 R7, RZ, RZ, UR9 ;  /* 0x00000009ff077e24 */ /* 0x000fc4000f8e00ff */
[----:B------:R-:W-:Y:S02]  /*103a0*/  IMAD.U32 R10, RZ, RZ, UR4 ;  /* 0x00000004ff0a7e24 */ /* 0x000fe4000f8e00ff */
[----:B------:R-:W-:Y:S02]  /*103b0*/  IMAD.U32 R11, RZ, RZ, UR5 ;  /* 0x00000005ff0b7e24 */ /* 0x000fe4000f8e00ff */
[----:B------:R-:W-:Y:S02]  /*103c0*/  IMAD.MOV.U32 R8, RZ, RZ, 0x70 ;  /* 0x00000070ff087424 */ /* 0x000fe400078e00ff */
[----:B------:R-:W-:Y:S02]  /*103d0*/  IMAD.MOV.U32 R12, RZ, RZ, 0x1 ;  /* 0x00000001ff0c7424 */ /* 0x000fe400078e00ff */
[----:B0-----:R-:W-:-:S07]  /*103e0*/  IMAD.MOV.U32 R13, RZ, RZ, RZ ;  /* 0x000000ffff0d7224 */ /* 0x001fce00078e00ff */
[----:B------:R-:W-:-:S07]  /*103f0*/  LEPC R20, `(.L_x_5825) ;  /* 0x000000001014794e */ /* 0x000fce0000000000 */
[----:B-1----:R-:W-:Y:S05]  /*10400*/  CALL.ABS.NOINC R2 ;  /* 0x0000000002007343 */ /* 0x002fea0003c00000 */
.L_x_5825:
[----:B------:R-:W-:Y:S01]  /*10410*/  MOV R2, 0x0 ;  /* 0x0000000000027802 */ /* 0x000fe20000000f00 */
[----:B------:R-:W-:Y:S01]  /*10420*/  ULDC.64 UR6, c[0x4][0x1b8] ;  /* 0x01006e0000067ab9 */ /* 0x000fe20000000a00 */
[----:B------:R-:W-:Y:S01]  /*10430*/  ULDC.64 UR8, c[0x4][0x1c0] ;  /* 0x0100700000087ab9 */ /* 0x000fe20000000a00 */
[----:B------:R-:W-:Y:S01]  /*10440*/  ULDC.64 UR4, c[0x4][0xc0] ;  /* 0x0100300000047ab9 */ /* 0x000fe20000000a00 */
[----:B------:R-:W-:Y:S01]  /*10450*/  MOV R4, UR6 ;  /* 0x0000000600047c02 */ /* 0x000fe20008000f00 */
[----:B------:R-:W-:Y:S01]  /*10460*/  IMAD.U32 R5, RZ, RZ, UR7 ;  /* 0x00000007ff057e24 */ /* 0x000fe2000f8e00ff */
        /* <DEDUP_REMOVED lines=10> */
.L_x_5824:
        /* <DEDUP_REMOVED lines=20> */
[----:B------:R-:W-:-:S06]  /*10650*/  MOV R0, R8 ;  /* 0x0000000800007202 */ /* 0x000fcc0000000f00 */
        /* <DEDUP_REMOVED lines=11> */
.L_x_5826:
        /* <DEDUP_REMOVED lines=16> */
.L_x_5827:
        /* <DEDUP_REMOVED lines=16> */
.L_x_5898:
[----:B------:R-:W2:Y:S01]  /*10910*/  LDL R7, [R1+0x18] ;  /* 0x0000180001077983 */ /* 0x000ea20000100800 */
[----:B------:R-:W-:Y:S01]  /*10920*/  UMOV UR4, 0xffffffff ;  /* 0xffffffff00047882 */ /* 0x000fe20000000000 */
[----:B------:R-:W-:Y:S01]  /*10930*/  SHF.R.S32.HI R12, RZ, 0x1f, R0 ;  /* 0x0000001fff0c7819 */ /* 0x000fe20000011400 */
[----:B--2---:R-:W-:Y:S01]  /*10940*/  VIADD R7, R7, 0xffffffff ;  /* 0xffffffff07077836 */ /* 0x004fe20000000000 */
[----:B------:R-:W-:Y:S06]  /*10950*/  BRA.DIV UR4, `(.L_x_5829) ;  /* 0x0000003604487947 */ /* 0x000fec000b800000 */
[----:B------:R-:W-:-:S13]  /*10960*/  ELECT P6, URZ, PT ;  /* 0x00000000003f782f */ /* 0x000fda00038c0000 */
.L_x_5901:
        /* <DEDUP_REMOVED lines=25> */
.L_x_5831:
        /* <DEDUP_REMOVED lines=9> */
.L_x_5902:
        /* <DEDUP_REMOVED lines=11> */
.L_x_5833:
        /* <DEDUP_REMOVED lines=21> */
[----:B------:R-:W-:-:S03]  /*10d90*/  UIADD3 UR14, UR6, 0x23c00, URZ ;  /* 0x00023c00060e7890 */ /* 0x000fc6000fffe03f */
[----:B------:R-:W-:-:S04]  /*10da0*/  UMOV UR6, 0x0 ;  /* 0x0000000000067882 */ /* 0x000fc80000000000 */
[----:B------:R0:W-:Y:S02]  /*10db0*/  UTMALDG.4D [UR8], [UR4], desc[UR6] ;  /* 0x00000608040075b4 */ /* 0x0001e40008019000 */
[----:B0-----:R-:W-:Y:S01]  /*10dc0*/  UMOV UR8, UR14 ;  /* 0x0000000e00087c82 */ /* 0x001fe20008000000 */
[----:B------:R-:W-:Y:S02]  /*10dd0*/  UMOV UR10, UR15 ;  /* 0x0000000f000a7c82 */ /* 0x000fe40008000000 */
[----:B------:R0:W-:Y:S02]  /*10de0*/  UTMALDG.4D [UR8], [UR4], desc[UR6] ;  /* 0x00000608040075b4 */ /* 0x0001e40008019000 */
[----:B0-----:R-:W-:Y:S01]  /*10df0*/  NOP ;  /* 0x0000000000007918 */ /* 0x001fe20000000000 */
.L_x_5830:
        /* <DEDUP_REMOVED lines=9> */
[----:B------:R-:W-:Y:S01]  /*10e90*/  @P0 R2UR UR11, R17 ;  /* 0x00000000110b02ca */ /* 0x000fe200000e0000 */
[----:B------:R-:W-:Y:S01]  /*10ea0*/  UIADD3.X UR5, URZ, UR37, URZ, UP0, !UPT ;  /* 0x000000253f057290 */ /* 0x000fe200087fe43f */
[----:B------:R-:W-:Y:S01]  /*10eb0*/  BSSY B0, `(.L_x_5834) ;  /* 0x000001b000007945 */ /* 0x000fe20003800000 */
[----:B------:R-:W-:Y:S01]  /*10ec0*/  UMOV UR7, 0x12f00000 ;  /* 0x12f0000000077882 */ /* 0x000fe20000000000 */
[----:B------:R-:W-:Y:S01]  /*10ed0*/  UMOV UR10, URZ ;  /* 0x0000003f000a7c82 */ /* 0x000fe20008000000 */
[----:B------:R-:W-:Y:S01]  /*10ee0*/  UMOV UR14, 0x0 ;  /* 0x00000000000e7882 */ /* 0x000fe20000000000 */
[----:B------:R-:W-:Y:S01]  /*10ef0*/  UMOV UR15, 0x12f00000 ;  /* 0x12f00000000f7882 */ /* 0x000fe20000000000 */
[----:B------:R-:W-:Y:S01]  /*10f00*/  @P0 IMAD.MOV.U32 R8, RZ, RZ, 0x8000 ;  /* 0x00008000ff080424 */ /* 0x000fe200078e00ff */
[----:B0-----:R-:W-:Y:S01]  /*10f10*/  LEA R9, R10, R9, 0x18 ;  /* 0x000000090a097211 */ /* 0x001fe200078ec0ff */
[----:B------:R-:W-:Y:S03]  /*10f20*/  BAR.SYNC.DEFER_BLOCKING 0x8, 0x120 ;  /* 0x0204800000007b1d */ /* 0x000fe60000010000 */
[----:B------:R-:W-:-:S13]  /*10f30*/  R2UR UR16, R9 ;  /* 0x00000000091072ca */ /* 0x000fda00000e0000 */
[----:B------:R-:W-:Y:S02]  /*10f40*/  UIADD3 UR8, UR16, 0x16400, URZ ;  /* 0x0001640010087890 */ /* 0x000fe4000fffe03f */
[----:B------:R-:W-:Y:S01]  /*10f50*/  UIADD3 UR9, UR16, 0x34800, URZ ;  /* 0x0003480010097890 */ /* 0x000fe2000fffe03f */
[----:B------:R0:W-:Y:S08]  /*10f60*/  @P0 SYNCS.ARRIVE.TRANS64 RZ, [R9+URZ+0x34800], R8 ;  /* 0x0348000809ff09a7 */ /* 0x0001f0000800003f */
        /* <DEDUP_REMOVED lines=15> */
.L_x_5903:
[----:B------:R-:W-:Y:S05]  /*11060*/  BSYNC B0 ;  /* 0x0000000000007941 */ /* 0x000fea0003800000 */
.L_x_5834:
        /* <DEDUP_REMOVED lines=45> */
.L_x_5842:
[----:B0-----:R-:W0:Y:S01]  /*11340*/  S2R R3, SR_CgaCtaId ;  /* 0x0000000000037919 */ /* 0x001e220000008800 */
[----:B------:R-:W-:-:S04]  /*11350*/  MOV R2, 0x400 ;  /* 0x0000040000027802 */ /* 0x000fc80000000f00 */
[----:B0-----:R-:W-:Y:S02]  /*11360*/  LEA R2, R3, R2, 0x18 ;  /* 0x0000000203027211 */ /* 0x001fe400078ec0ff */
[----:B------:R-:W-:-:S03]  /*11370*/  SHF.L.U32 R3, R15, 0x1f, RZ ;  /* 0x0000001f0f037819 */ /* 0x000fc600000006ff */
[----:B------:R-:W-:-:S04]  /*11380*/  IMAD R2, R13, 0x8, R2 ;  /* 0x000000080d027824 */ /* 0x000fc800078e0202 */
[----:B------:R-:W0:Y:S02]  /*11390*/  SYNCS.PHASECHK.TRANS64.TRYWAIT P0, [R2+URZ+0x34840], R3 ;  /* 0x03484003020075a7 */ /* 0x000e24000800017f */
[----:B0-----:R-:W-:Y:S05]  /*113a0*/  @!P0 BRA `(.L_x_5843) ;  /* 0x0000002c00088947 */ /* 0x001fea0003800000 */
.L_x_5904:
        /* <DEDUP_REMOVED lines=11> */
.L_x_5844:
[----:B------:R-:W2:Y:S01]  /*11460*/  LDL R17, [R1+0x4] ;  /* 0x0000040001117983 */ /* 0x000ea20000100800 */
[----:B0-----:R-:W-:-:S03]  /*11470*/  MOV R3, 0x400 ;  /* 0x0000040000037802 */ /* 0x001fc60000000f00 */
[----:B------:R-:W3:Y:S04]  /*11480*/  LDL.LU R10, [R1+0x8] ;  /* 0x00000800010a7983 */ /* 0x000ee80000300800 */
[----:B------:R-:W4:Y:S01]  /*11490*/  LDL R9, [R1] ;  /* 0x0000000001097983 */ /* 0x000f220000100800 */
[----:B------:R-:W0:Y:S01]  /*114a0*/  S2R R11, SR_CgaCtaId ;  /* 0x00000000000b7919 */ /* 0x000e220000008800 */
[----:B------:R-:W-:Y:S02]  /*114b0*/  R2UR UR14, R2 ;  /* 0x00000000020e72ca */ /* 0x000fe400000e0000 */
[----:B------:R-:W-:Y:S01]  /*114c0*/  R2UR UR11, R6 ;  /* 0x00000000060b72ca */ /* 0x000fe200000e0000 */
[----:B------:R-:W-:Y:S01]  /*114d0*/  UIADD3 UR4, UP0, UR36, 0x370, URZ ;  /* 0x0000037024047890 */ /* 0x000fe2000ff1e03f */
[----:B------:R-:W-:-:S02]  /*114e0*/  R2UR UR12, R4 ;  /* 0x00000000040c72ca */ /* 0x000fc400000e0000 */
[----:B-----5:R-:W-:Y:S01]  /*114f0*/  R2UR UR13, R8 ;  /* 0x00000000080d72ca */ /* 0x020fe200000e0000 */
[----:B------:R-:W-:Y:S01]  /*11500*/  UIADD3.X UR5, URZ, UR37, URZ, UP0, !UPT ;  /* 0x000000253f057290 */ /* 0x000fe200087fe43f */
[----:B0-----:R-:W-:-:S05]  /*11510*/  LEA R3, R11, R3, 0x18 ;  /* 0x000000030b037211 */ /* 0x001fca00078ec0ff */
[----:B------:R-:W-:-:S05]  /*11520*/  IMAD R2, R13, 0xb000, R3 ;  /* 0x0000b0000d027824 */ /* 0x000fca00078e0203 */
[----:B------:R-:W-:Y:S01]  /*11530*/  R2UR UR8, R2 ;  /* 0x00000000020872ca */ /* 0x000fe200000e0000 */
[----:B------:R-:W-:Y:S01]  /*11540*/  VIADD R3, R3, 0x34800 ;  /* 0x0003480003037836 */ /* 0x000fe20000000000 */
[----:B------:R-:W-:Y:S01]  /*11550*/  UMOV UR10, URZ ;  /* 0x0000003f000a7c82 */ /* 0x000fe20008000000 */
[----:B------:R-:W-:Y:S01]  /*11560*/  UMOV UR6, 0x0 ;  /* 0x0000000000067882 */ /* 0x000fe20000000000 */
[----:B------:R-:W-:Y:S01]  /*11570*/  UMOV UR7, 0x14f00000 ;  /* 0x14f0000000077882 */ /* 0x000fe20000000000 */
[----:B------:R-:W-:-:S08]  /*11580*/  UMOV UR16, 0x40 ;  /* 0x0000004000107882 */ /* 0x000fd00000000000 */
[----:B------:R-:W-:Y:S01]  /*11590*/  UIADD3 UR15, UR8, 0x23c00, URZ ;  /* 0x00023c00080f7890 */ /* 0x000fe2000fffe03f */
[----:B--2---:R-:W-:-:S13]  /*115a0*/  R2UR UR9, R17 ;  /* 0x00000000110972ca */ /* 0x004fda00000e0000 */
[----:B------:R-:W-:Y:S02]  /*115b0*/  UIMAD UR11, UR11, 0xb0, UR9 ;  /* 0x000000b00b0b78a4 */ /* 0x000fe4000f8e0209 */
[----:B------:R-:W-:Y:S02]  /*115c0*/  UIADD3 UR9, UR14, 0x34830, URZ ;  /* 0x000348300e097890 */ /* 0x000fe4000fffe03f */
[----:B------:R-:W-:Y:S01]  /*115d0*/  UIADD3 UR14, UR8, 0x1e400, URZ ;  /* 0x0001e400080e7890 */ /* 0x000fe2000fffe03f */
[----:B---3--:R-:W-:Y:S01]  /*115e0*/  SHF.L.U32 R2, R10, 0x1f, RZ ;  /* 0x0000001f0a027819 */ /* 0x008fe200000006ff */
[----:B----4-:R-:W-:-:S05]  /*115f0*/  IMAD R3, R9, 0x8, R3 ;  /* 0x0000000809037824 */ /* 0x010fca00078e0203 */
[----:B------:R-:W-:Y:S02]  /*11600*/  UMOV UR8, UR14 ;  /* 0x0000000e00087c82 */ /* 0x000fe40008000000 */
[----:B------:R0:W-:Y:S02]  /*11610*/  UTMALDG.4D [UR8], [UR4], desc[UR6] ;  /* 0x00000608040075b4 */ /* 0x0001e40008019000 */
[----:B0-----:R-:W-:Y:S01]  /*11620*/  UMOV UR8, UR15 ;  /* 0x0000000f00087c82 */ /* 0x001fe20008000000 */
[----:B------:R-:W-:Y:S02]  /*11630*/  UMOV UR10, UR16 ;  /* 0x00000010000a7c82 */ /* 0x000fe40008000000 */
[----:B------:R0:W-:Y:S01]  /*11640*/  UTMALDG.4D [UR8], [UR4], desc[UR6] ;  /* 0x00000608040075b4 */ /* 0x0001e20008019000 */
[----:B------:R-:W1:Y:S02]  /*11650*/  SYNCS.PHASECHK.TRANS64.TRYWAIT P0, [R3+URZ+0x60], R2 ;  /* 0x00006002030075a7 */ /* 0x000e64000800017f */
[----:B01----:R-:W-:Y:S05]  /*11660*/  @!P0 BRA `(.L_x_5845) ;  /* 0x00000028006c8947 */ /* 0x003fea0003800000 */
.L_x_5905:
[----:B------:R-:W-:Y:S05]  /*11670*/  @P1 BRA `(.L_x_5846) ;  /* 0x0000000000301947 */ /* 0x000fea0003800000 */
[----:B------:R-:W1:Y:S01]  /*11680*/  S2R R9, SR_TID.X ;  /* 0x0000000000097919 */ /* 0x000e620000002100 */
[----:B------:R-:W-:Y:S01]  /*11690*/  MOV R10, 0x400 ;  /* 0x00000400000a7802 */ /* 0x000fe20000000f00 */
[----:B------:R-:W2:Y:S01]  /*116a0*/  S2R R11, SR_CgaCtaId ;  /* 0x00000000000b7919 */ /* 0x000ea20000008800 */
[----:B-1----:R-:W-:Y:S02]  /*116b0*/  LOP3.LUT R17, R9, 0x1f, RZ, 0xc0, !PT ;  /* 0x0000001f09117812 */ /* 0x002fe400078ec0ff */
[----:B------:R-:W3:Y:S02]  /*116c0*/  LDL R9, [R1] ;  /* 0x0000000001097983 */ /* 0x000ee40000100800 */
[----:B------:R-:W-:Y:S02]  /*116d0*/  ISETP.NE.AND P0, PT, R17, RZ, PT ;  /* 0x000000ff1100720c */ /* 0x000fe40003f05270 */
[----:B--2---:R-:W-:Y:S02]  /*116e0*/  LEA R10, R11, R10, 0x18 ;  /* 0x0000000a0b0a7211 */ /* 0x004fe400078ec0ff */
[----:B0-----:R-:W-:-:S03]  /*116f0*/  MOV R3, 0xb000 ;  /* 0x0000b00000037802 */ /* 0x001fc60000000f00 */
[----:B---3--:R-:W-:-:S04]  /*11700*/  IMAD R2, R9, 0x8, R10 ;  /* 0x0000000809027824 */ /* 0x008fc800078e020a */
[----:B------:R1:W-:Y:S02]  /*11710*/  SYNCS.ARRIVE.TRANS64 RZ, [R2+URZ+0x34850], R3 ;  /* 0x0348500302ff79a7 */ /* 0x0003e4000800003f */
[----:B------:R-:W-:Y:S05]  /*11720*/  @!P0 BRA `(.L_x_5846) ;  /* 0x0000000000048947 */ /* 0x000fea0003800000 */
[----:B------:R-:W-:Y:S01]  /*11730*/  BPT.TRAP 0x1 ;  /* 0x000000040000795c */ /* 0x000fe20000300000 */
.L_x_5846:
        /* <DEDUP_REMOVED lines=25> */
[----:B------:R-:W-:-:S07]  /*118d0*/  UIADD3 UR14, UR14, 0x5c00, URZ ;  /* 0x00005c000e0e7890 */ /* 0x000fce000fffe03f */
[----:B------:R1:W-:Y:S02]  /*118e0*/  UTMALDG.4D [UR8], [UR4], desc[UR6] ;  /* 0x00000608040075b4 */ /* 0x0003e40008019000 */
[----:B-1----:R-:W-:Y:S01]  /*118f0*/  UMOV UR8, UR14 ;  /* 0x0000000e00087c82 */ /* 0x002fe20008000000 */
[----:B------:R-:W-:Y:S02]  /*11900*/  UMOV UR10, UR15 ;  /* 0x0000000f000a7c82 */ /* 0x000fe40008000000 */
[----:B------:R0:W-:Y:S02]  /*11910*/  UTMALDG.4D [UR8], [UR4], desc[UR6] ;  /* 0x00000608040075b4 */ /* 0x0001e40008019000 */
[----:B0-----:R-:W-:Y:S01]  /*11920*/  NOP ;  /* 0x0000000000007918 */ /* 0x001fe20000000000 */
.L_x_5841:
[----:B------:R-:W-:Y:S05]  /*11930*/  BSYNC B2 ;  /* 0x0000000000027941 */ /* 0x000fea0003800000 */
.L_x_5840:
[----:B------:R-:W2:Y:S04]  /*11940*/  LDL.LU R2, [R1+0x18] ;  /* 0x0000180001027983 */ /* 0x000ea80000300800 */
[----:B------:R0:W-:Y:S04]  /*11950*/  STL [R1], R13 ;  /* 0x0000000d01007387 */ /* 0x0001e80000100800 */
[----:B------:R0:W-:Y:S02]  /*11960*/  STL [R1+0x8], R15 ;  /* 0x0000080f01007387 */ /* 0x0001e40000100800 */
[----:B0-2---:R-:W-:-:S07]  /*11970*/  VIADD R6, R2, 0xfffffffd ;  /* 0xfffffffd02067836 */ /* 0x005fce0000000000 */
.L_x_5839:
[----:B------:R-:W-:Y:S05]  /*11980*/  BSYNC B1 ;  /* 0x0000000000017941 */ /* 0x000fea0003800000 */
.L_x_5838:
[----:B------:R-:W-:-:S05]  /*11990*/  IMAD.MOV R14, RZ, RZ, -R14 ;  /* 0x000000ffff0e7224 */ /* 0x000fca00078e0a0e */
[----:B------:R-:W-:-:S13]  /*119a0*/  ISETP.NE.AND P0, PT, R7, R14, PT ;  /* 0x0000000e0700720c */ /* 0x000fda0003f05270 */
[----:B------:R-:W-:Y:S05]  /*119b0*/  @!P0 BRA `(.L_x_5837) ;  /* 0x0000000c00e08947 */ /* 0x000fea0003800000 */
[----:B------:R-:W-:-:S07]  /*119c0*/  IMAD.MOV.U32 R10, RZ, RZ, R5 ;  /* 0x000000ffff0a7224 */ /* 0x000fce00078e0005 */
.L_x_5861:
        /* <DEDUP_REMOVED lines=33> */
.L_x_5849:
[----:B------:R-:W1:Y:S01]  /*11be0*/  S2R R3, SR_CgaCtaId ;  /* 0x0000000000037919 */ /* 0x000e620000008800 */
[----:B------:R-:W-:-:S04]  /*11bf0*/  MOV R2, 0x400 ;  /* 0x0000040000027802 */ /* 0x000fc80000000f00 */
[----:B-1----:R-:W-:Y:S02]  /*11c00*/  LEA R2, R3, R2, 0x18 ;  /* 0x0000000203027211 */ /* 0x002fe400078ec0ff */
[----:B------:R-:W-:-:S03]  /*11c10*/  SHF.L.U32 R3, R8, 0x1f, RZ ;  /* 0x0000001f08037819 */ /* 0x000fc600000006ff */
[----:B------:R-:W-:-:S04]  /*11c20*/  IMAD R2, R7, 0x8, R2 ;  /* 0x0000000807027824 */ /* 0x000fc800078e0202 */
[----:B------:R-:W1:Y:S02]  /*11c30*/  SYNCS.PHASECHK.TRANS64.TRYWAIT P0, [R2+URZ+0x34840], R3 ;  /* 0x03484003020075a7 */ /* 0x000e64000800017f */
[----:B-1----:R-:W-:Y:S05]  /*11c40*/  @!P0 BRA `(.L_x_5850) ;  /* 0x0000002400088947 */ /* 0x002fea0003800000 */
.L_x_5906:
        /* <DEDUP_REMOVED lines=11> */
.L_x_5851:
[----:B------:R-:W2:Y:S01]  /*11d00*/  LDL R15, [R1+0x4] ;  /* 0x00000400010f7983 */ /* 0x000ea20000100800 */
[----:B------:R-:W-:-:S03]  /*11d10*/  MOV R13, 0x400 ;  /* 0x00000400000d7802 */ /* 0x000fc60000000f00 */
[----:B-1----:R-:W3:Y:S04]  /*11d20*/  LDL.LU R3, [R1+0x8] ;  /* 0x0000080001037983 */ /* 0x002ee80000300800 */
        /* <DEDUP_REMOVED lines=30> */
.L_x_5907:
        /* <DEDUP_REMOVED lines=8> */
.L_x_5853:
        /* <DEDUP_REMOVED lines=23> */
[----:B------:R-:W-:-:S03]  /*12100*/  UIADD3 UR14, UR6, 0x5c00, URZ ;  /* 0x00005c00060e7890 */ /* 0x000fc6000fffe03f */
[----:B------:R-:W-:-:S04]  /*12110*/  UMOV UR6, 0x0 ;  /* 0x0000000000067882 */ /* 0x000fc80000000000 */
[----:B------:R1:W-:Y:S02]  /*12120*/  UTMALDG.4D [UR8], [UR4], desc[UR6] ;  /* 0x00000608040075b4 */ /* 0x0003e40008019000 */
[----:B-1----:R-:W-:Y:S01]  /*12130*/  UMOV UR8, UR14 ;  /* 0x0000000e00087c82 */ /* 0x002fe20008000000 */
[----:B------:R-:W-:Y:S02]  /*12140*/  UMOV UR10, UR15 ;  /* 0x0000000f000a7c82 */ /* 0x000fe40008000000 */
[----:B------:R0:W-:Y:S02]  /*12150*/  UTMALDG.4D [UR8], [UR4], desc[UR6] ;  /* 0x00000608040075b4 */ /* 0x0001e40008019000 */
[----:B0-----:R-:W-:Y:S01]  /*12160*/  NOP ;  /* 0x0000000000007918 */ /* 0x001fe20000000000 */
.L_x_5848:
[----:B------:R-:W-:Y:S05]  /*12170*/  BSYNC B1 ;  /* 0x0000000000017941 */ /* 0x000fea0003800000 */
.L_x_5847:
        /* <DEDUP_REMOVED lines=10> */
[----:B------:R-:W-:Y:S02]  /*12220*/  IADD3 R9, R6, -0x1, RZ ;  /* 0xffffffff06097810 */ /* 0x000fe40007ffe0ff */
        /* <DEDUP_REMOVED lines=21> */
.L_x_5856:
[----:B------:R-:W2:Y:S01]  /*12380*/  S2R R3, SR_CgaCtaId ;  /* 0x0000000000037919 */ /* 0x000ea20000008800 */
[----:B------:R-:W-:-:S04]  /*12390*/  MOV R2, 0x400 ;  /* 0x0000040000027802 */ /* 0x000fc80000000f00 */
[----:B--2---:R-:W-:Y:S02]  /*123a0*/  LEA R2, R3, R2, 0x18 ;  /* 0x0000000203027211 */ /* 0x004fe400078ec0ff */
[----:B------:R-:W-:-:S03]  /*123b0*/  SHF.L.U32 R3, R13, 0x1f, RZ ;  /* 0x0000001f0d037819 */ /* 0x000fc600000006ff */
[----:B------:R-:W-:-:S04]  /*123c0*/  IMAD R2, R14, 0x8, R2 ;  /* 0x000000080e027824 */ /* 0x000fc800078e0202 */
[----:B------:R-:W2:Y:S02]  /*123d0*/  SYNCS.PHASECHK.TRANS64.TRYWAIT P0, [R2+URZ+0x34840], R3 ;  /* 0x03484003020075a7 */ /* 0x000ea4000800017f */
[----:B--2---:R-:W-:Y:S05]  /*123e0*/  @!P0 BRA `(.L_x_5857) ;  /* 0x0000001c00488947 */ /* 0x004fea0003800000 */
.L_x_5908:
        /* <DEDUP_REMOVED lines=11> */
.L_x_5858:
        /* <DEDUP_REMOVED lines=24> */
[----:B------:R-:W-:Y:S01]  /*12620*/  UIADD3 UR15, UR8, 0x23c00, URZ ;  /* 0x00023c00080f7890 */ /* 0x000fe2000fffe03f */
[----:B------:R-:W-:-:S04]  /*12630*/  IMAD R2, R7, 0x8, R2 ;  /* 0x0000000807027824 */ /* 0x000fc800078e0202 */
[----:B------:R-:W-:Y:S02]  /*12640*/  UMOV UR8, UR14 ;  /* 0x0000000e00087c82 */ /* 0x000fe40008000000 */
[----:B------:R0:W-:Y:S02]  /*12650*/  UTMALDG.4D [UR8], [UR4], desc[UR6] ;  /* 0x00000608040075b4 */ /* 0x0001e40008019000 */
[----:B0-----:R-:W-:Y:S01]  /*12660*/  UMOV UR8, UR15 ;  /* 0x0000000f00087c82 */ /* 0x001fe20008000000 */
[----:B------:R-:W-:Y:S02]  /*12670*/  UMOV UR10, UR16 ;  /* 0x00000010000a7c82 */ /* 0x000fe40008000000 */
[----:B------:R0:W-:Y:S01]  /*12680*/  UTMALDG.4D [UR8], [UR4], desc[UR6] ;  /* 0x00000608040075b4 */ /* 0x0001e20008019000 */
[----:B------:R-:W1:Y:S02]  /*12690*/  SYNCS.PHASECHK.TRANS64.TRYWAIT P1, [R2+URZ+0x60], R8 ;  /* 0x00006008020075a7 */ /* 0x000e64000802017f */
[----:B01----:R-:W-:Y:S05]  /*126a0*/  @!P1 BRA `(.L_x_5859) ;  /* 0x0000001800ac9947 */ /* 0x003fea0003800000 */
.L_x_5909:
[----:B------:R-:W-:Y:S05]  /*126b0*/  @P0 BRA `(.L_x_5860) ;  /* 0x00000000001c0947 */ /* 0x000fea0003800000 */
[----:B------:R-:W1:Y:S02]  /*126c0*/  S2R R3, SR_TID.X ;  /* 0x0000000000037919 */ /* 0x000e640000002100 */
[----:B-1----:R-:W-:-:S04]  /*126d0*/  LOP3.LUT R3, R3, 0x1f, RZ, 0xc0, !PT ;  /* 0x0000001f03037812 */ /* 0x002fc800078ec0ff */
[----:B------:R-:W-:Y:S02]  /*126e0*/  ISETP.NE.AND P1, PT, R3, RZ, PT ;  /* 0x000000ff0300720c */ /* 0x000fe40003f25270 */
[----:B------:R-:W-:-:S04]  /*126f0*/  MOV R3, 0xb000 ;  /* 0x0000b00000037802 */ /* 0x000fc80000000f00 */
[----:B------:R1:W-:Y:S07]  /*12700*/  SYNCS.ARRIVE.TRANS64 RZ, [R2+URZ+0x50], R3 ;  /* 0x0000500302ff79a7 */ /* 0x0003ee000800003f */
[----:B------:R-:W-:Y:S05]  /*12710*/  @!P1 BRA `(.L_x_5860) ;  /* 0x0000000000049947 */ /* 0x000fea0003800000 */
[----:B------:R-:W-:Y:S01]  /*12720*/  BPT.TRAP 0x1 ;  /* 0x000000040000795c */ /* 0x000fe20000300000 */
.L_x_5860:
        /* <DEDUP_REMOVED lines=26> */
[----:B------:R-:W-:Y:S02]  /*128d0*/  UMOV UR10, UR15 ;  /* 0x0000000f000a7c82 */ /* 0x000fe40008000000 */
[----:B------:R1:W-:Y:S02]  /*128e0*/  UTMALDG.4D [UR8], [UR4], desc[UR6] ;  /* 0x00000608040075b4 */ /* 0x0003e40008019000 */
[----:B-1----:R-:W-:Y:S01]  /*128f0*/  NOP ;  /* 0x0000000000007918 */ /* 0x002fe20000000000 */
.L_x_5855:
[----:B------:R-:W-:Y:S05]  /*12900*/  BSYNC B1 ;  /* 0x0000000000017941 */ /* 0x000fea0003800000 */
.L_x_5854:
[C---:B------:R-:W-:Y:S01]  /*12910*/  ISETP.GT.AND P0, PT, R6.reuse, 0x1, PT ;  /* 0x000000010600780c */ /* 0x040fe20003f04270 */
[----:B------:R-:W-:-:S12]  /*12920*/  VIADD R6, R6, 0xfffffffe ;  /* 0xfffffffe06067836 */ /* 0x000fd80000000000 */
[----:B------:R-:W-:Y:S05]  /*12930*/  @P0 BRA `(.L_x_5861) ;  /* 0xfffffff000240947 */ /* 0x000fea000383ffff */
.L_x_5837:
[----:B------:R-:W-:Y:S05]  /*12940*/  BSYNC B0 ;  /* 0x0000000000007941 */ /* 0x000fea0003800000 */
.L_x_5836:
        /* <DEDUP_REMOVED lines=18> */
.L_x_5863:
[----:B------:R-:W-:Y:S05]  /*12a70*/  BSYNC B0 ;  /* 0x0000000000007941 */ /* 0x000fea0003800000 */
.L_x_5862:
        /* <DEDUP_REMOVED lines=11> */
.L_x_5910:
        /* <DEDUP_REMOVED lines=11> */
.L_x_5867:
        /* <DEDUP_REMOVED lines=24> */
[----:B-1----:R-:W-:Y:S01]  /*12d60*/  UMOV UR8, UR14 ;  /* 0x0000000e00087c82 */ /* 0x002fe20008000000 */
[----:B------:R-:W-:Y:S02]  /*12d70*/  UMOV UR10, UR15 ;  /* 0x0000000f000a7c82 */ /* 0x000fe40008000000 */
[----:B------:R1:W-:Y:S02]  /*12d80*/  UTMALDG.4D [UR8], [UR4], desc[UR6] ;  /* 0x00000608040075b4 */ /* 0x0003e40008019000 */
[----:B-1----:R-:W-:Y:S01]  /*12d90*/  NOP ;  /* 0x0000000000007918 */ /* 0x002fe20000000000 */
.L_x_5865:
[----:B------:R-:W-:Y:S05]  /*12da0*/  BSYNC B0 ;  /* 0x0000000000007941 */ /* 0x000fea0003800000 */
.L_x_5864:
        /* <DEDUP_REMOVED lines=9> */
.L_x_5822:
[----:B------:R-:W-:Y:S05]  /*12e40*/  BSYNC B6 ;  /* 0x0000000000067941 */ /* 0x000fea0003800000 */
.L_x_5820:
[----:B------:R-:W-:-:S03]  /*12e50*/  UMOV UR4, 0xffffffff ;  /* 0xffffffff00047882 */ /* 0x000fc60000000000 */
[----:B------:R-:W-:Y:S05]  /*12e60*/  BRA.DIV UR4, `(.L_x_5868) ;  /* 0x0000001204e47947 */ /* 0x000fea000b800000 */
[----:B------:R2:W3:Y:S04]  /*12e70*/  SHFL.IDX PT, R4, R16, RZ, 0x1f ;  /* 0x00001fff10047589 */ /* 0x0004e800000e0000 */
[----:B------:R2:W4:Y:S02]  /*12e80*/  SHFL.IDX PT, R5, R16, 0x1, 0x1f ;  /* 0x00201f0010057f89 */ /* 0x00052400000e0000 */
.L_x_5914:
[----:B01----:R-:W0:Y:S01]  /*12e90*/  S2R R0, SR_TID.X ;  /* 0x0000000000007919 */ /* 0x003e220000002100 */
[----:B------:R-:W-:Y:S01]  /*12ea0*/  ULDC UR4, c[0x0][0xc14] ;  /* 0x0003050000047ab9 */ /* 0x000fe20000000800 */
[----:B------:R-:W-:Y:S01]  /*12eb0*/  BSSY B0, `(.L_x_5869) ;  /* 0x000000c000007945 */ /* 0x000fe20003800000 */
[----:B------:R-:W-:Y:S02]  /*12ec0*/  MOV R3, RZ ;  /* 0x000000ff00037202 */ /* 0x000fe40000000f00 */
        /* <DEDUP_REMOVED lines=10> */
.L_x_5870:
[----:B------:R-:W-:Y:S05]  /*12f70*/  BSYNC B0 ;  /* 0x0000000000007941 */ /* 0x000fea0003800000 */
.L_x_5869:
        /* <DEDUP_REMOVED lines=23> */
.L_x_5922:
[----:B------:R-:W-:Y:S02]  /*130f0*/  ULDC UR4, c[0x0][0xc10] ;  /* 0x0003040000047ab9 */ /* 0x000fe40000000800 */
[----:B--2---:R-:W-:-:S04]  /*13100*/  IMAD.U32 R16, RZ, RZ, UR4 ;  /* 0x00000004ff107e24 */ /* 0x004fc8000f8e00ff */
[----:B-1----:R-:W-:-:S04]  /*13110*/  IMAD R6, R14, R16, RZ ;  /* 0x000000100e067224 */ /* 0x002fc800078e02ff */
[----:B----4-:R-:W-:-:S05]  /*13120*/  IMAD.IADD R5, R5, 0x1, R6 ;  /* 0x0000000105057824 */ /* 0x010fca00078e0206 */
[----:B---3--:R-:W-:-:S13]  /*13130*/  ISETP.GT.AND P0, PT, R5, R4, PT ;  /* 0x000000040500720c */ /* 0x008fda0003f04270 */
[----:B------:R-:W-:Y:S05]  /*13140*/  @P0 BRA `(.L_x_5872) ;  /* 0x0000000000b80947 */ /* 0x000fea0003800000 */
[----:B------:R-:W1:Y:S02]  /*13150*/  LDC R0, c[0x0][0xc14] ;  /* 0x00030500ff007b82 */ /* 0x000e640000000800 */
.L_x_5877:
        /* <DEDUP_REMOVED lines=15> */
.L_x_5875:
[----:B------:R-:W-:Y:S05]  /*13250*/  BSYNC B0 ;  /* 0x0000000000007941 */ /* 0x000fea0003800000 */
.L_x_5874:
        /* <DEDUP_REMOVED lines=23> */
.L_x_5930:
[----:B------:R-:W-:Y:S02]  /*133d0*/  ULDC UR4, c[0x0][0xc10] ;  /* 0x0003040000047ab9 */ /* 0x000fe40000000800 */
[----:B------:R-:W-:-:S05]  /*133e0*/  MOV R16, UR4 ;  /* 0x0000000400107c02 */ /* 0x000fca0008000f00 */
[----:B-1----:R-:W-:-:S04]  /*133f0*/  IMAD R6, R14, R16, RZ ;  /* 0x000000100e067224 */ /* 0x002fc800078e02ff */
[----:B------:R-:W-:-:S05]  /*13400*/  IMAD.IADD R5, R6, 0x1, R5 ;  /* 0x0000000106057824 */ /* 0x000fca00078e0205 */
[----:B------:R-:W-:-:S13]  /*13410*/  ISETP.GT.AND P0, PT, R5, R4, PT ;  /* 0x000000040500720c */ /* 0x000fda0003f04270 */
[----:B------:R-:W-:Y:S05]  /*13420*/  @!P0 BRA `(.L_x_5877) ;  /* 0xfffffffc004c8947 */ /* 0x000fea000383ffff */
.L_x_5872:
        /* <DEDUP_REMOVED lines=8> */
.L_x_5934:
[----:B------:R-:W-:Y:S01]  /*134b0*/  ISETP.NE.AND P0, PT, R7, RZ, PT ;  /* 0x000000ff0700720c */ /* 0x000fe20003f05270 */
[----:B------:R-:W-:-:S12]  /*134c0*/  IMAD.MOV.U32 R14, RZ, RZ, RZ ;  /* 0x000000ffff0e7224 */ /* 0x000fd800078e00ff */
[----:B------:R-:W-:Y:S05]  /*134d0*/  @!P0 BRA `(.L_x_5879) ;  /* 0x0000000000108947 */ /* 0x000fea0003800000 */
[----:B------:R-:W-:Y:S01]  /*134e0*/  UMOV UR4, 0xffffffff ;  /* 0xffffffff00047882 */ /* 0x000fe20000000000 */
[----:B------:R-:W-:Y:S02]  /*134f0*/  VIADD R12, R5, 0xffffffff ;  /* 0xffffffff050c7836 */ /* 0x000fe40000000000 */
[----:B------:R-:W-:Y:S05]  /*13500*/  BRA.DIV UR4, `(.L_x_5880) ;  /* 0x0000001604707947 */ /* 0x000fea000b800000 */
[----:B------:R3:W4:Y:S02]  /*13510*/  SHFL.IDX PT, R14, R2, R12, 0x1f ;  /* 0x00001f0c020e7589 */ /* 0x00072400000e0000 */
.L_x_5879:
        /* <DEDUP_REMOVED lines=12> */
[----:B------:R-:W-:Y:S01]  /*135e0*/  IMAD.HI.U32 R3, R3, R11, R2 ;  /* 0x0000000b03037227 */ /* 0x000fe200078e0002 */
[----:B------:R-:W-:-:S04]  /*135f0*/  IADD3 R2, R4, -R16, RZ ;  /* 0x8000001004027210 */ /* 0x000fc80007ffe0ff */
        /* <DEDUP_REMOVED lines=17> */
.L_x_5873:
[----:B------:R-:W-:Y:S01]  /*13710*/  UMOV UR4, URZ ;  /* 0x0000003f00047c82 */ /* 0x000fe20008000000 */
[----:B------:R-:W-:Y:S01]  /*13720*/  UMOV UR5, URZ ;  /* 0x0000003f00057c82 */ /* 0x000fe20008000000 */
[----:B------:R-:W-:Y:S01]  /*13730*/  ULDC UR6, c[0x0][0xc14] ;  /* 0x0003050000067ab9 */ /* 0x000fe20000000800 */
[----:B------:R-:W-:Y:S02]  /*13740*/  IMAD.MOV.U32 R16, RZ, RZ, R4 ;  /* 0x000000ffff107224 */ /* 0x000fe400078e0004 */
[----:B------:R-:W-:Y:S02]  /*13750*/  IMAD.U32 R17, RZ, RZ, UR4 ;  /* 0x00000004ff117e24 */ /* 0x000fe4000f8e00ff */
[----:B------:R-:W-:Y:S02]  /*13760*/  IMAD.U32 R18, RZ, RZ, UR5 ;  /* 0x00000005ff127e24 */ /* 0x000fe4000f8e00ff */
[----:B------:R-:W-:-:S07]  /*13770*/  IMAD.U32 R19, RZ, RZ, UR6 ;  /* 0x00000006ff137e24 */ /* 0x000fce000f8e00ff */
.L_x_5881:
        /* <DEDUP_REMOVED lines=12> */
.L_x_5818:
        /* <DEDUP_REMOVED lines=12> */
.L_x_5937:
[----:B------:R-:W-:Y:S05]  /*13900*/  BSYNC B0 ;  /* 0x0000000000007941 */ /* 0x000fea0003800000 */
.L_x_5883:
[----:B------:R-:W-:-:S03]  /*13910*/  UMOV UR4, 0xffffffff ;  /* 0xffffffff00047882 */ /* 0x000fc60000000000 */
[----:B------:R-:W-:Y:S05]  /*13920*/  BRA.DIV UR4, `(.L_x_5885) ;  /* 0x0000001204a07947 */ /* 0x000fea000b800000 */
[----:B------:R-:W1:Y:S02]  /*13930*/  S2R R2, SR_TID.X ;  /* 0x0000000000027919 */ /* 0x000e640000002100 */
[----:B-1----:R-:W-:-:S04]  /*13940*/  SHF.R.U32.HI R2, RZ, 0x5, R2 ;  /* 0x00000005ff027819 */ /* 0x002fc80000011602 */
[----:B------:R-:W-:-:S05]  /*13950*/  LOP3.LUT R2, R2, 0x3, RZ, 0xc0, !PT ;  /* 0x0000000302027812 */ /* 0x000fca00078ec0ff */
[----:B------:R1:W2:Y:S02]  /*13960*/  SHFL.IDX PT, R14, R2, RZ, 0x1f ;  /* 0x00001fff020e7589 */ /* 0x0002a400000e0000 */
.L_x_5940:
[----:B--2---:R-:W-:Y:S01]  /*13970*/  ISETP.NE.AND P0, PT, R14, RZ, PT ;  /* 0x000000ff0e00720c */ /* 0x004fe20003f05270 */
[----:B------:R-:W-:-:S12]  /*13980*/  BSSY B0, `(.L_x_5886) ;  /* 0x0000027000007945 */ /* 0x000fd80003800000 */
[----:B------:R-:W-:Y:S05]  /*13990*/  @P0 BRA `(.L_x_5887) ;  /* 0x0000000000940947 */ /* 0x000fea0003800000 */
[----:B------:R-:W-:-:S03]  /*139a0*/  UMOV UR4, 0xffffffff ;  /* 0xffffffff00047882 */ /* 0x000fc60000000000 */
[----:B------:R-:W-:Y:S05]  /*139b0*/  BRA.DIV UR4, `(.L_x_5888) ;  /* 0x0000001204b07947 */ /* 0x000fea000b800000 */
[----:B------:R-:W-:-:S13]  /*139c0*/  ELECT P6, URZ, PT ;  /* 0x00000000003f782f */ /* 0x000fda00038c0000 */
.L_x_5943:
[----:B------:R-:W-:Y:S05]  /*139d0*/  @!P6 BRA `(.L_x_5887) ;  /* 0x000000000084e947 */ /* 0x000fea0003800000 */
[----:B-1----:R-:W2:Y:S02]  /*139e0*/  LDL.LU R2, [R1+0x30] ;  /* 0x0000300001027983 */ /* 0x002ea40000300800 */
[----:B--2---:R-:W-:-:S04]  /*139f0*/  LOP3.LUT R2, R2, 0x2, RZ, 0xfc, !PT ;  /* 0x0000000202027812 */ /* 0x004fc800078efcff */
[----:B------:R-:W-:-:S13]  /*13a00*/  ISETP.NE.AND P2, PT, R2, 0x3, PT ;  /* 0x000000030200780c */ /* 0x000fda0003f45270 */
[----:B------:R-:W-:Y:S05]  /*13a10*/  @!P2 BRA `(.L_x_5889) ;  /* 0x000000000004a947 */ /* 0x000fea0003800000 */
[----:B------:R-:W-:Y:S01]  /*13a20*/  BPT.TRAP 0x1 ;  /* 0x000000040000795c */ /* 0x000fe20000300000 */
.L_x_5889:
[----:B0-----:R-:W2:Y:S04]  /*13a30*/  LDL R3, [R1] ;  /* 0x0000000001037983 */ /* 0x001ea80000100800 */
[----:B------:R-:W3:Y:S01]  /*13a40*/  LDL.LU R7, [R1+0x8] ;  /* 0x0000080001077983 */ /* 0x000ee20000300800 */
[----:B------:R-:W-:-:S05]  /*13a50*/  VIADD R2, R0, 0x34840 ;  /* 0x0003484000027836 */ /* 0x000fca0000000000 */
[C---:B--2---:R-:W-:Y:S01]  /*13a60*/  LEA R6, R3.reuse, R2, 0x3 ;  /* 0x0000000203067211 */ /* 0x044fe200078e18ff */
        /* <DEDUP_REMOVED lines=10> */
.L_x_5944:
[----:B------:R-:W1:Y:S02]  /*13b10*/  SYNCS.PHASECHK.TRANS64.TRYWAIT P0, [R7+URZ], R2 ;  /* 0x00000002070075a7 */ /* 0x000e64000800017f */
[----:B-1----:R-:W-:Y:S05]  /*13b20*/  @!P0 BRA `(.L_x_5891) ;  /* 0x0000001000888947 */ /* 0x002fea0003800000 */
.L_x_5945:
[----:B------:R-:W-:Y:S05]  /*13b30*/  @!P2 BRA `(.L_x_5892) ;  /* 0x000000000004a947 */ /* 0x000fea0003800000 */
[----:B------:R-:W-:Y:S01]  /*13b40*/  BPT.TRAP 0x1 ;  /* 0x000000040000795c */ /* 0x000fe20000300000 */
.L_x_5892:
[----:B------:R-:W2:Y:S01]  /*13b50*/  LDL.LU R4, [R1] ;  /* 0x0000000001047983 */ /* 0x000ea20000300800 */
[----:B------:R-:W-:-:S04]  /*13b60*/  VIADD R0, R0, 0x34860 ;  /* 0x0003486000007836 */ /* 0x000fc80000000000 */
[----:B--2---:R-:W-:-:S04]  /*13b70*/  IMAD R4, R4, 0x8, R0 ;  /* 0x0000000804047824 */ /* 0x004fc800078e0200 */
[----:B------:R-:W2:Y:S02]  /*13b80*/  SYNCS.PHASECHK.TRANS64.TRYWAIT P0, [R4+URZ], R5 ;  /* 0x00000005040075a7 */ /* 0x000ea4000800017f */
[----:B--2---:R-:W-:Y:S05]  /*13b90*/  @!P0 BRA `(.L_x_5893) ;  /* 0x0000001000808947 */ /* 0x004fea0003800000 */
.L_x_5946:
[----:B------:R-:W-:-:S07]  /*13ba0*/  IMAD R3, R3, 0x8, R0 ;  /* 0x0000000803037824 */ /* 0x000fce00078e0200 */
.L_x_5894:
[----:B---3--:R3:W4:Y:S02]  /*13bb0*/  SYNCS.PHASECHK.TRANS64.TRYWAIT P0, [R3+URZ], R2 ;  /* 0x00000002030075a7 */ /* 0x008724000800017f */
[----:B----4-:R-:W-:Y:S05]  /*13bc0*/  @!P0 NANOSLEEP.SYNCS 0x989680 ;  /* 0x009896800000895d */ /* 0x010fea0003900000 */
[----:B------:R-:W4:Y:S02]  /*13bd0*/  @!P0 SYNCS.PHASECHK.TRANS64 P0, [R3+URZ], R2 ;  /* 0x00000002030085a7 */ /* 0x000f24000800007f */
[----:B----4-:R-:W-:Y:S05]  /*13be0*/  @!P0 BRA `(.L_x_5894) ;  /* 0xfffffffc00f08947 */ /* 0x010fea000383ffff */
.L_x_5887:
[----:B------:R-:W-:Y:S05]  /*13bf0*/  BSYNC B0 ;  /* 0x0000000000007941 */ /* 0x000fea0003800000 */
.L_x_5886:
[----:B------:R-:W-:Y:S05]  /*13c00*/  EXIT ;  /* 0x000000000000794d */ /* 0x000fea0003800000 */
.L_x_5772:
[----:B0-----:R0:W1:Y:S02]  /*13c10*/  SYNCS.PHASECHK.TRANS64.TRYWAIT P1, [R0+URZ+0x34800], R3 ;  /* 0x03480003000075a7 */ /* 0x001064000802017f */
[----:B-1----:R-:W-:Y:S05]  /*13c20*/  @!P1 NANOSLEEP.SYNCS 0x989680 ;  /* 0x009896800000995d */ /* 0x002fea0003900000 */
[----:B------:R-:W1:Y:S02]  /*13c30*/  @!P1 SYNCS.PHASECHK.TRANS64 P1, [R0+URZ+0x34800], R3 ;  /* 0x03480003000095a7 */ /* 0x000e64000802007f */
[----:B-1----:R-:W-:Y:S05]  /*13c40*/  @!P1 BRA `(.L_x_5772) ;  /* 0xfffffffc00f09947 */ /* 0x002fea000383ffff */
[----:B------:R-:W-:Y:S05]  /*13c50*/  BRA `(.L_x_5895) ;  /* 0xfffffed800447947 */ /* 0x000fea000383ffff */
.L_x_5776:
[----:B-1----:R1:W2:Y:S02]  /*13c60*/  SYNCS.PHASECHK.TRANS64.TRYWAIT P2, [R10+URZ+0x34830], R3 ;  /* 0x034830030a0075a7 */ /* 0x0022a4000804017f */
[----:B--2---:R-:W-:Y:S05]  /*13c70*/  @!P2 NANOSLEEP.SYNCS 0x989680 ;  /* 0x009896800000a95d */ /* 0x004fea0003900000 */
[----:B------:R-:W2:Y:S02]  /*13c80*/  @!P2 SYNCS.PHASECHK.TRANS64 P2, [R10+URZ+0x34830], R3 ;  /* 0x034830030a00a5a7 */ /* 0x000ea4000804007f */
[----:B--2---:R-:W-:Y:S05]  /*13c90*/  @!P2 BRA `(.L_x_5776) ;  /* 0xfffffffc00f0a947 */ /* 0x004fea000383ffff */
[----:B------:R-:W-:Y:S05]  /*13ca0*/  BRA `(.L_x_5775) ;  /* 0xfffffed800687947 */ /* 0x000fea000383ffff */
.L_x_5781:
[----:B-1----:R1:W2:Y:S02]  /*13cb0*/  SYNCS.PHASECHK.TRANS64.TRYWAIT P2, [R0+URZ+0x34830], R21 ;  /* 0x03483015000075a7 */ /* 0x0022a4000804017f */
[----:B--2---:R-:W-:Y:S05]  /*13cc0*/  @!P2 NANOSLEEP.SYNCS 0x989680 ;  /* 0x009896800000a95d */ /* 0x004fea0003900000 */
[----:B------:R-:W2:Y:S02]  /*13cd0*/  @!P2 SYNCS.PHASECHK.TRANS64 P2, [R0+URZ+0x34830], R21 ;  /* 0x034830150000a5a7 */ /* 0x000ea4000804007f */
[----:B--2---:R-:W-:Y:S05]  /*13ce0*/  @!P2 BRA `(.L_x_5781) ;  /* 0xfffffffc00f0a947 */ /* 0x004fea000383ffff */
[----:B------:R-:W-:Y:S05]  /*13cf0*/  BRA `(.L_x_5778) ;  /* 0xffffff34001c7947 */ /* 0x000fea000383ffff */
.L_x_5785:
[----:B-1----:R-:W-:-:S04]  /*13d00*/  IMAD.U32 R15, RZ, RZ, UR6 ;  /* 0x00000006ff0f7e24 */ /* 0x002fc8000f8e00ff */
[----:B------:R1:W2:Y:S03]  /*13d10*/  SYNCS.PHASECHK.TRANS64.TRYWAIT P2, [R15+URZ+0x34850], R0 ;  /* 0x034850000f0075a7 */ /* 0x0002a6000804017f */
[----:B--2---:R-:W-:Y:S05]  /*13d20*/  @!P2 NANOSLEEP.SYNCS 0x989680 ;  /* 0x009896800000a95d */ /* 0x004fea0003900000 */
[----:B------:R-:W2:Y:S02]  /*13d30*/  @!P2 SYNCS.PHASECHK.TRANS64 P2, [R15+URZ+0x34850], R0 ;  /* 0x034850000f00a5a7 */ /* 0x000ea4000804007f */
[----:B--2---:R-:W-:Y:S05]  /*13d40*/  @!P2 BRA `(.L_x_5785) ;  /* 0xfffffffc00eca947 */ /* 0x004fea000383ffff */
[----:B------:R-:W-:Y:S05]  /*13d50*/  BRA `(.L_x_5782) ;  /* 0xffffff5800cc7947 */ /* 0x000fea000383ffff */
.L_x_5790:
[----:B-1----:R1:W2:Y:S02]  /*13d60*/  SYNCS.PHASECHK.TRANS64.TRYWAIT P0, [R8+URZ+0x34850], R3 ;  /* 0x03485003080075a7 */ /* 0x0022a4000800017f */
[----:B--2---:R-:W-:Y:S05]  /*13d70*/  @!P0 NANOSLEEP.SYNCS 0x989680 ;  /* 0x009896800000895d */ /* 0x004fea0003900000 */
[----:B------:R-:W2:Y:S02]  /*13d80*/  @!P0 SYNCS.PHASECHK.TRANS64 P0, [R8+URZ+0x34850], R3 ;  /* 0x03485003080085a7 */ /* 0x000ea4000800007f */
[----:B--2---:R-:W-:Y:S05]  /*13d90*/  @!P0 BRA `(.L_x_5790) ;  /* 0xfffffffc00f08947 */ /* 0x004fea000383ffff */
[----:B------:R-:W-:Y:S05]  /*13da0*/  BRA `(.L_x_5789) ;  /* 0xffffff8800707947 */ /* 0x000fea000383ffff */
.L_x_5828:
        /* <DEDUP_REMOVED lines=11> */
.L_x_5897:
[----:B------:R-:W-:Y:S05]  /*13e60*/  BSYNC B0 ;  /* 0x0000000000007941 */ /* 0x000fea0003800000 */
.L_x_5896:
[----:B------:R-:W-:Y:S05]  /*13e70*/  BRA `(.L_x_5898) ;  /* 0xffffffc800a47947 */ /* 0x000fea000383ffff */
.L_x_5829:
[----:B------:R-:W-:Y:S01]  /*13e80*/  BSSY B0, `(.L_x_5899) ;  /* 0x0000006000007945 */ /* 0x000fe20003800000 */
[----:B------:R-:W-:-:S07]  /*13e90*/  IMAD.MOV.U32 R15, RZ, RZ, -0x1 ;  /* 0xffffffffff0f7424 */ /* 0x000fce00078e00ff */
[----:B------:R-:W-:Y:S05]  /*13ea0*/  WARPSYNC.COLLECTIVE R15, `(.L_x_5900) ;  /* 0x000000000f0c7348 */ /* 0x000fea0003c00000 */
[----:B------:R-:W-:Y:S02]  /*13eb0*/  ELECT P6, UR62, PT ;  /* 0x00000000003e782f */ /* 0x000fe400038c0000 */
[----:B------:R-:W-:Y:S01]  /*13ec0*/  MOV R14, UR62 ;  /* 0x0000003e000e7c02 */ /* 0x000fe20008000f00 */
[----:B------:R-:W-:Y:S10]  /*13ed0*/  ENDCOLLECTIVE ;  /* 0x000000000000791b */ /* 0x000ff40003800000 */
.L_x_5900:
[----:B------:R-:W-:Y:S05]  /*13ee0*/  BSYNC B0 ;  /* 0x0000000000007941 */ /* 0x000fea0003800000 */
.L_x_5899:
[----:B------:R-:W-:Y:S05]  /*13ef0*/  BRA `(.L_x_5901) ;  /* 0xffffffc8009c7947 */ /* 0x000fea000383ffff */
.L_x_5832:
[----:B0-----:R0:W1:Y:S02]  /*13f00*/  SYNCS.PHASECHK.TRANS64.TRYWAIT P0, [R8+URZ+0x34840], R9 ;  /* 0x03484009080075a7 */ /* 0x001064000800017f */
[----:B-1----:R-:W-:Y:S05]  /*13f10*/  @!P0 NANOSLEEP.SYNCS 0x989680 ;  /* 0x009896800000895d */ /* 0x002fea0003900000 */
[----:B------:R-:W1:Y:S02]  /*13f20*/  @!P0 SYNCS.PHASECHK.TRANS64 P0, [R8+URZ+0x34840], R9 ;  /* 0x03484009080085a7 */ /* 0x000e64000800007f */
[----:B-1----:R-:W-:Y:S05]  /*13f30*/  @!P0 BRA `(.L_x_5832) ;  /* 0xfffffffc00f08947 */ /* 0x002fea000383ffff */
[----:B------:R-:W-:Y:S05]  /*13f40*/  BRA `(.L_x_5902) ;  /* 0xffffffcc00107947 */ /* 0x000fea000383ffff */
.L_x_5835:
        /* <DEDUP_REMOVED lines=8> */
.L_x_5843:
[----:B0-----:R0:W1:Y:S02]  /*13fd0*/  SYNCS.PHASECHK.TRANS64.TRYWAIT P0, [R2+URZ+0x34840], R3 ;  /* 0x03484003020075a7 */ /* 0x001064000800017f */
[----:B-1----:R-:W-:Y:S05]  /*13fe0*/  @!P0 NANOSLEEP.SYNCS 0x989680 ;  /* 0x009896800000895d */ /* 0x002fea0003900000 */
[----:B------:R-:W1:Y:S02]  /*13ff0*/  @!P0 SYNCS.PHASECHK.TRANS64 P0, [R2+URZ+0x34840], R3 ;  /* 0x03484003020085a7 */ /* 0x000e64000800007f */
[----:B-1----:R-:W-:Y:S05]  /*14000*/  @!P0 BRA `(.L_x_5843) ;  /* 0xfffffffc00f08947 */ /* 0x002fea000383ffff */
[----:B------:R-:W-:Y:S05]  /*14010*/  BRA `(.L_x_5904) ;  /* 0xffffffd000e47947 */ /* 0x000fea000383ffff */
.L_x_5845:
[----:B0-----:R0:W1:Y:S02]  /*14020*/  SYNCS.PHASECHK.TRANS64.TRYWAIT P0, [R3+URZ+0x60], R2 ;  /* 0x00006002030075a7 */ /* 0x001064000800017f */
[----:B-1----:R-:W-:Y:S05]  /*14030*/  @!P0 NANOSLEEP.SYNCS 0x989680 ;  /* 0x009896800000895d */ /* 0x002fea0003900000 */
[----:B------:R-:W1:Y:S02]  /*14040*/  @!P0 SYNCS.PHASECHK.TRANS64 P0, [R3+URZ+0x60], R2 ;  /* 0x00006002030085a7 */ /* 0x000e64000800007f */
[----:B-1----:R-:W-:Y:S05]  /*14050*/  @!P0 BRA `(.L_x_5845) ;  /* 0xfffffffc00f08947 */ /* 0x002fea000383ffff */
[----:B------:R-:W-:Y:S05]  /*14060*/  BRA `(.L_x_5905) ;  /* 0xffffffd400807947 */ /* 0x000fea000383ffff */
.L_x_5850:
[----:B-1----:R1:W2:Y:S02]  /*14070*/  SYNCS.PHASECHK.TRANS64.TRYWAIT P0, [R2+URZ+0x34840], R3 ;  /* 0x03484003020075a7 */ /* 0x0022a4000800017f */
[----:B--2---:R-:W-:Y:S05]  /*14080*/  @!P0 NANOSLEEP.SYNCS 0x989680 ;  /* 0x009896800000895d */ /* 0x004fea0003900000 */
[----:B------:R-:W2:Y:S02]  /*14090*/  @!P0 SYNCS.PHASECHK.TRANS64 P0, [R2+URZ+0x34840], R3 ;  /* 0x03484003020085a7 */ /* 0x000ea4000800007f */
[----:B--2---:R-:W-:Y:S05]  /*140a0*/  @!P0 BRA `(.L_x_5850) ;  /* 0xfffffffc00f08947 */ /* 0x004fea000383ffff */
[----:B------:R-:W-:Y:S05]  /*140b0*/  BRA `(.L_x_5906) ;  /* 0xffffffd800e47947 */ /* 0x000fea000383ffff */
.L_x_5852:
[----:B0-----:R0:W1:Y:S02]  /*140c0*/  SYNCS.PHASECHK.TRANS64.TRYWAIT P1, [R2+URZ+0x60], R3 ;  /* 0x00006003020075a7 */ /* 0x001064000802017f */
[----:B-1----:R-:W-:Y:S05]  /*140d0*/  @!P1 NANOSLEEP.SYNCS 0x989680 ;  /* 0x009896800000995d */ /* 0x002fea0003900000 */
[----:B------:R-:W1:Y:S02]  /*140e0*/  @!P1 SYNCS.PHASECHK.TRANS64 P1, [R2+URZ+0x60], R3 ;  /* 0x00006003020095a7 */ /* 0x000e64000802007f */
[----:B-1----:R-:W-:Y:S05]  /*140f0*/  @!P1 BRA `(.L_x_5852) ;  /* 0xfffffffc00f09947 */ /* 0x002fea000383ffff */
[----:B------:R-:W-:Y:S05]  /*14100*/  BRA `(.L_x_5907) ;  /* 0xffffffdc00807947 */ /* 0x000fea000383ffff */
.L_x_5857:
[----:B--2---:R2:W3:Y:S02]  /*14110*/  SYNCS.PHASECHK.TRANS64.TRYWAIT P0, [R2+URZ+0x34840], R3 ;  /* 0x03484003020075a7 */ /* 0x0044e4000800017f */
[----:B---3--:R-:W-:Y:S05]  /*14120*/  @!P0 NANOSLEEP.SYNCS 0x989680 ;  /* 0x009896800000895d */ /* 0x008fea0003900000 */
[----:B------:R-:W3:Y:S02]  /*14130*/  @!P0 SYNCS.PHASECHK.TRANS64 P0, [R2+URZ+0x34840], R3 ;  /* 0x03484003020085a7 */ /* 0x000ee4000800007f */
[----:B---3--:R-:W-:Y:S05]  /*14140*/  @!P0 BRA `(.L_x_5857) ;  /* 0xfffffffc00f08947 */ /* 0x008fea000383ffff */
[----:B------:R-:W-:Y:S05]  /*14150*/  BRA `(.L_x_5908) ;  /* 0xffffffe000a47947 */ /* 0x000fea000383ffff */
.L_x_5859:
[----:B0-----:R0:W1:Y:S02]  /*14160*/  SYNCS.PHASECHK.TRANS64.TRYWAIT P1, [R2+URZ+0x60], R8 ;  /* 0x00006008020075a7 */ /* 0x001064000802017f */
[----:B-1----:R-:W-:Y:S05]  /*14170*/  @!P1 NANOSLEEP.SYNCS 0x989680 ;  /* 0x009896800000995d */ /* 0x002fea0003900000 */
[----:B------:R-:W1:Y:S02]  /*14180*/  @!P1 SYNCS.PHASECHK.TRANS64 P1, [R2+URZ+0x60], R8 ;  /* 0x00006008020095a7 */ /* 0x000e64000802007f */
[----:B-1----:R-:W-:Y:S05]  /*14190*/  @!P1 BRA `(.L_x_5859) ;  /* 0xfffffffc00f09947 */ /* 0x002fea000383ffff */
[----:B------:R-:W-:Y:S05]  /*141a0*/  BRA `(.L_x_5909) ;  /* 0xffffffe400407947 */ /* 0x000fea000383ffff */
.L_x_5866:
[----:B-1----:R1:W2:Y:S02]  /*141b0*/  SYNCS.PHASECHK.TRANS64.TRYWAIT P0, [R3+URZ+0x34860], R0 ;  /* 0x03486000030075a7 */ /* 0x0022a4000800017f */
[----:B--2---:R-:W-:Y:S05]  /*141c0*/  @!P0 NANOSLEEP.SYNCS 0x989680 ;  /* 0x009896800000895d */ /* 0x004fea0003900000 */
[----:B------:R-:W2:Y:S02]  /*141d0*/  @!P0 SYNCS.PHASECHK.TRANS64 P0, [R3+URZ+0x34860], R0 ;  /* 0x03486000030085a7 */ /* 0x000ea4000800007f */
[----:B--2---:R-:W-:Y:S05]  /*141e0*/  @!P0 BRA `(.L_x_5866) ;  /* 0xfffffffc00f08947 */ /* 0x004fea000383ffff */
[----:B------:R-:W-:Y:S05]  /*141f0*/  BRA `(.L_x_5910) ;  /* 0xffffffe8004c7947 */ /* 0x000fea000383ffff */
.L_x_5868:
        /* <DEDUP_REMOVED lines=8> */
.L_x_5912:
[----:B------:R-:W-:Y:S05]  /*14280*/  BSYNC B0 ;  /* 0x0000000000007941 */ /* 0x000fea0003800000 */
.L_x_5911:
        /* <DEDUP_REMOVED lines=8> */
.L_x_5913:
[----:B------:R-:W-:Y:S01]  /*14310*/  IMAD.MOV.U32 R5, RZ, RZ, R14 ;  /* 0x000000ffff057224 */ /* 0x000fe200078e000e */
[----:B------:R-:W-:Y:S06]  /*14320*/  BRA `(.L_x_5914) ;  /* 0xffffffe800d87947 */ /* 0x000fec000383ffff */
.L_x_5871:
        /* <DEDUP_REMOVED lines=8> */
.L_x_5916:
[----:B------:R-:W-:Y:S05]  /*143b0*/  BSYNC B0 ;  /* 0x0000000000007941 */ /* 0x000fea0003800000 */
.L_x_5915:
        /* <DEDUP_REMOVED lines=10> */
.L_x_5917:
        /* <DEDUP_REMOVED lines=8> */
.L_x_5918:
        /* <DEDUP_REMOVED lines=8> */
.L_x_5919:
        /* <DEDUP_REMOVED lines=8> */
.L_x_5920:
        /* <DEDUP_REMOVED lines=8> */
.L_x_5921:
[----:B------:R-:W-:Y:S05]  /*14660*/  BRA `(.L_x_5922) ;  /* 0xffffffe800a07947 */ /* 0x000fea000383ffff */
.L_x_5876:
        /* <DEDUP_REMOVED lines=8> */
.L_x_5924:
[----:B------:R-:W-:Y:S05]  /*146f0*/  BSYNC B0 ;  /* 0x0000000000007941 */ /* 0x000fea0003800000 */
.L_x_5923:
[----:B------:R-:W-:Y:S01]  /*14700*/  ISETP.NE.AND P0, PT, R8, RZ, PT ;  /* 0x000000ff0800720c */ /* 0x000fe20003f05270 */
[----:B------:R-:W-:Y:S01]  /*14710*/  IMAD.MOV.U32 R11, RZ, RZ, RZ ;  /* 0x000000ffff0b7224 */ /* 0x000fe200078e00ff */
[----:B------:R-:W-:Y:S01]  /*14720*/  MOV R12, 0x2 ;  /* 0x00000002000c7802 */ /* 0x000fe20000000f00 */
[----:B------:R-:W-:Y:S01]  /*14730*/  IMAD.MOV.U32 R15, RZ, RZ, -0x1 ;  /* 0xffffffffff0f7424 */ /* 0x000fe200078e00ff */
[----:B------:R-:W-:Y:S02]  /*14740*/  SEL R14, R14, RZ, P0 ;  /* 0x000000ff0e0e7207 */ /* 0x000fe40000000000 */
[----:B------:R-:W-:-:S03]  /*14750*/  ISETP.GE.U32.AND P0, PT, R8, 0x2, PT ;  /* 0x000000020800780c */ /* 0x000fc60003f06070 */
[----:B------:R-:W-:-:S10]  /*14760*/  IMAD.IADD R13, R3, 0x1, R14 ;  /* 0x00000001030d7824 */ /* 0x000fd400078e020e */
[----:B------:R-:W-:Y:S05]  /*14770*/  WARPSYNC.COLLECTIVE R15, `(.L_x_5925) ;  /* 0x000000000f087348 */ /* 0x000fea0003c00000 */
[----:B------:R0:W1:Y:S02]  /*14780*/  SHFL.UP P6, R14, R13, R12, R11 ;  /* 0x0400000c0d0e7389 */ /* 0x00006400000c000b */
[----:B01----:R-:W-:Y:S01]  /*14790*/  ENDCOLLECTIVE ;  /* 0x000000000000791b */ /* 0x003fe20003800000 */
.L_x_5925:
        /* <DEDUP_REMOVED lines=8> */
.L_x_5926:
        /* <DEDUP_REMOVED lines=8> */
.L_x_5927:
        /* <DEDUP_REMOVED lines=8> */
.L_x_5928:
        /* <DEDUP_REMOVED lines=8> */
.L_x_5929:
[----:B------:R-:W-:Y:S05]  /*149a0*/  BRA `(.L_x_5930) ;  /* 0xffffffe800887947 */ /* 0x000fea000383ffff */
.L_x_5878:
[----:B------:R-:W-:Y:S01]  /*149b0*/  BSSY B0, `(.L_x_5931) ;  /* 0x0000006000007945 */ /* 0x000fe20003800000 */
[----:B------:R-:W-:Y:S02]  /*149c0*/  PLOP3.LUT P6, PT, P6, PT, PT, 0x8, 0x0 ;  /* 0x000000000000781c */ /* 0x000fe400037ce170 */
[----:B------:R-:W-:-:S11]  /*149d0*/  MOV R15, 0xffffffff ;  /* 0xffffffff000f7802 */ /* 0x000fd60000000f00 */
[----:B0-----:R-:W-:Y:S05]  /*149e0*/  WARPSYNC.COLLECTIVE R15, `(.L_x_5932) ;  /* 0x000000000f087348 */ /* 0x001fea0003c00000 */
[----:B------:R-:W-:Y:S01]  /*149f0*/  VOTE.ANY R14, PT, P6 ;  /* 0x00000000000e7806 */ /* 0x000fe200030e0100 */
[----:B0-----:R-:W-:Y:S06]  /*14a00*/  ENDCOLLECTIVE ;  /* 0x000000000000791b */ /* 0x001fec0003800000 */
.L_x_5932:
[----:B------:R-:W-:Y:S05]  /*14a10*/  BSYNC B0 ;  /* 0x0000000000007941 */ /* 0x000fea0003800000 */
.L_x_5931:
        /* <DEDUP_REMOVED lines=9> */
.L_x_5933:
[----:B------:R-:W-:Y:S01]  /*14ab0*/  IMAD.MOV.U32 R17, RZ, RZ, R14 ;  /* 0x000000ffff117224 */ /* 0x000fe200078e000e */
[----:B------:R-:W-:Y:S06]  /*14ac0*/  BRA `(.L_x_5934) ;  /* 0xffffffe800787947 */ /* 0x000fec000383ffff */
.L_x_5880:
[----:B------:R-:W-:Y:S01]  /*14ad0*/  BSSY B0, `(.L_x_5935) ;  /* 0x0000007000007945 */ /* 0x000fe20003800000 */
[----:B------:R-:W-:Y:S01]  /*14ae0*/  IMAD.MOV.U32 R13, RZ, RZ, R2 ;  /* 0x000000ffff0d7224 */ /* 0x000fe200078e0002 */
[----:B------:R-:W-:Y:S01]  /*14af0*/  MOV R11, 0x1f ;  /* 0x0000001f000b7802 */ /* 0x000fe20000000f00 */
[----:B------:R-:W-:-:S07]  /*14b00*/  IMAD.MOV.U32 R15, RZ, RZ, -0x1 ;  /* 0xffffffffff0f7424 */ /* 0x000fce00078e00ff */
[----:B012---:R-:W-:Y:S05]  /*14b10*/  WARPSYNC.COLLECTIVE R15, `(.L_x_5936) ;  /* 0x000000000f087348 */ /* 0x007fea0003c00000 */
[----:B------:R3:W4:Y:S02]  /*14b20*/  SHFL.IDX P6, R14, R13, R12, R11 ;  /* 0x0000000c0d0e7389 */ /* 0x00072400000c000b */
[----:B01234-:R-:W-:Y:S01]  /*14b30*/  ENDCOLLECTIVE ;  /* 0x000000000000791b */ /* 0x01ffe20003800000 */
.L_x_5936:
[----:B------:R-:W-:Y:S05]  /*14b40*/  BSYNC B0 ;  /* 0x0000000000007941 */ /* 0x000fea0003800000 */
.L_x_5935:
[----:B------:R-:W-:Y:S05]  /*14b50*/  BRA `(.L_x_5879) ;  /* 0xffffffe800707947 */ /* 0x000fea000383ffff */
.L_x_5884:
[----:B0-----:R0:W1:Y:S02]  /*14b60*/  SYNCS.PHASECHK.TRANS64.TRYWAIT P0, [R0+URZ+0x34820], R3 ;  /* 0x03482003000075a7 */ /* 0x001064000800017f */
[----:B-1----:R-:W-:Y:S05]  /*14b70*/  @!P0 NANOSLEEP.SYNCS 0x989680 ;  /* 0x009896800000895d */ /* 0x002fea0003900000 */
[----:B------:R-:W1:Y:S02]  /*14b80*/  @!P0 SYNCS.PHASECHK.TRANS64 P0, [R0+URZ+0x34820], R3 ;  /* 0x03482003000085a7 */ /* 0x000e64000800007f */
[----:B-1----:R-:W-:Y:S05]  /*14b90*/  @!P0 BRA `(.L_x_5884) ;  /* 0xfffffffc00f08947 */ /* 0x002fea000383ffff */
[----:B------:R-:W-:Y:S05]  /*14ba0*/  BRA `(.L_x_5937) ;  /* 0xffffffec00547947 */ /* 0x000fea000383ffff */
.L_x_5885:
        /* <DEDUP_REMOVED lines=11> */
.L_x_5939:
[----:B------:R-:W-:Y:S05]  /*14c60*/  BSYNC B0 ;  /* 0x0000000000007941 */ /* 0x000fea0003800000 */
.L_x_5938:
[----:B------:R-:W-:Y:S05]  /*14c70*/  BRA `(.L_x_5940) ;  /* 0xffffffec003c7947 */ /* 0x000fea000383ffff */
.L_x_5888:
[----:B------:R-:W-:Y:S01]  /*14c80*/  BSSY B1, `(.L_x_5941) ;  /* 0x0000006000017945 */ /* 0x000fe20003800000 */
[----:B------:R-:W-:-:S07]  /*14c90*/  IMAD.MOV.U32 R15, RZ, RZ, -0x1 ;  /* 0xffffffffff0f7424 */ /* 0x000fce00078e00ff */
[----:B01----:R-:W-:Y:S05]  /*14ca0*/  WARPSYNC.COLLECTIVE R15, `(.L_x_5942) ;  /* 0x000000000f0c7348 */ /* 0x003fea0003c00000 */
[----:B------:R-:W-:Y:S02]  /*14cb0*/  ELECT P6, UR62, PT ;  /* 0x00000000003e782f */ /* 0x000fe400038c0000 */
[----:B------:R-:W-:Y:S01]  /*14cc0*/  MOV R14, UR62 ;  /* 0x0000003e000e7c02 */ /* 0x000fe20008000f00 */
[----:B01----:R-:W-:Y:S10]  /*14cd0*/  ENDCOLLECTIVE ;  /* 0x000000000000791b */ /* 0x003ff40003800000 */
.L_x_5942:
[----:B------:R-:W-:Y:S05]  /*14ce0*/  BSYNC B1 ;  /* 0x0000000000017941 */ /* 0x000fea0003800000 */
.L_x_5941:
[----:B------:R-:W-:Y:S05]  /*14cf0*/  BRA `(.L_x_5943) ;  /* 0xffffffec00347947 */ /* 0x000fea000383ffff */
.L_x_5890:
[----:B0-----:R0:W1:Y:S02]  /*14d00*/  SYNCS.PHASECHK.TRANS64.TRYWAIT P0, [R6+URZ], R5 ;  /* 0x00000005060075a7 */ /* 0x001064000800017f */
[----:B-1----:R-:W-:Y:S05]  /*14d10*/  @!P0 NANOSLEEP.SYNCS 0x989680 ;  /* 0x009896800000895d */ /* 0x002fea0003900000 */
[----:B------:R-:W1:Y:S02]  /*14d20*/  @!P0 SYNCS.PHASECHK.TRANS64 P0, [R6+URZ], R5 ;  /* 0x00000005060085a7 */ /* 0x000e64000800007f */
[----:B-1----:R-:W-:Y:S05]  /*14d30*/  @!P0 BRA `(.L_x_5890) ;  /* 0xfffffffc00f08947 */ /* 0x002fea000383ffff */
[----:B------:R-:W-:Y:S05]  /*14d40*/  BRA `(.L_x_5944) ;  /* 0xffffffec00707947 */ /* 0x000fea000383ffff */
.L_x_5891:
[----:B-1----:R1:W2:Y:S02]  /*14d50*/  SYNCS.PHASECHK.TRANS64.TRYWAIT P0, [R7+URZ], R2 ;  /* 0x00000002070075a7 */ /* 0x0022a4000800017f */
[----:B--2---:R-:W-:Y:S05]  /*14d60*/  @!P0 NANOSLEEP.SYNCS 0x989680 ;  /* 0x009896800000895d */ /* 0x004fea0003900000 */
[----:B------:R-:W2:Y:S02]  /*14d70*/  @!P0 SYNCS.PHASECHK.TRANS64 P0, [R7+URZ], R2 ;  /* 0x00000002070085a7 */ /* 0x000ea4000800007f */
[----:B--2---:R-:W-:Y:S05]  /*14d80*/  @!P0 BRA `(.L_x_5891) ;  /* 0xfffffffc00f08947 */ /* 0x004fea000383ffff */
[----:B------:R-:W-:Y:S05]  /*14d90*/  BRA `(.L_x_5945) ;  /* 0xffffffec00647947 */ /* 0x000fea000383ffff */
.L_x_5893:
[----:B--2---:R2:W3:Y:S02]  /*14da0*/  SYNCS.PHASECHK.TRANS64.TRYWAIT P0, [R4+URZ], R5 ;  /* 0x00000005040075a7 */ /* 0x0044e4000800017f */
[----:B---3--:R-:W-:Y:S05]  /*14db0*/  @!P0 NANOSLEEP.SYNCS 0x989680 ;  /* 0x009896800000895d */ /* 0x008fea0003900000 */
[----:B------:R-:W3:Y:S02]  /*14dc0*/  @!P0 SYNCS.PHASECHK.TRANS64 P0, [R4+URZ], R5 ;  /* 0x00000005040085a7 */ /* 0x000ee4000800007f */
[----:B---3--:R-:W-:Y:S05]  /*14dd0*/  @!P0 BRA `(.L_x_5893) ;  /* 0xfffffffc00f08947 */ /* 0x008fea000383ffff */
[----:B------:R-:W-:Y:S05]  /*14de0*/  BRA `(.L_x_5946) ;  /* 0xffffffec006c7947 */ /* 0x000fea000383ffff */
.L_x_5947:
        /* <DEDUP_REMOVED lines=9> */
.L_x_12765:


//--------------------- .text._ZN7cutlass13device_kernelIN5flash11enable_sm90INS1_16FlashAttnFwdSm90INS1_25CollectiveMainloopFwdSm90ILi2EN4cute5tupleIJNS5_1CILi1EEES8_S8_EEENS6_IJNS7_ILi128EEENS7_ILi176EEESA_EEELi128ENS_10bfloat16_tEfNS_4arch4Sm90ELb0ELb0ELb1ELb1ELb0ELb1ELb0ELb1ELb1ELb0ELb0ELb0EEENS1_21CollectiveEpilogueFwdINS6_IJSA_SA_SB_EEES9_SD_SF_Li256ELb1ELb0ELb0ELb0EEENS1_36VarlenDynamicPersistentTileSchedulerILi128ELi176ELi256ELi32ELb0ELb0ELb1ELb0ELb1ELb1EEEEEEEEEvNT_6ParamsE --------------------------
	.section	.text._ZN7cutlass13device_kernelIN5flash11enable_sm90INS1_16FlashAttnFwdSm90INS1_25CollectiveMainloopFwdSm90ILi2EN4cute5tupleIJNS5_1CILi1EEES8_S8_EEENS6_IJNS7_ILi128EEENS7_ILi176EEESA_EEELi128ENS_10bfloat16_tEfNS_4arch4Sm90ELb0ELb0ELb1ELb1ELb0ELb1ELb0ELb1ELb1ELb0ELb0ELb0EEENS1_21CollectiveEpilogueFwdINS6_IJSA_SA_SB_EEES9_SD_SF_Li256ELb1ELb0ELb0ELb0EEENS1_36VarlenDynamicPersistentTileSchedulerILi128ELi176ELi256ELi32ELb0ELb0ELb1ELb0ELb1ELb1EEEEEEEEEvNT_6ParamsE,"ax",@progbits
	.align	128
.text._ZN7cutlass13device_kernelIN5flash11enable_sm90INS1_16FlashAttnFwdSm90INS1_25CollectiveMainloopFwdSm90ILi2EN4cute5tupleIJNS5_1CILi1EEES8_S8_EEENS6_IJNS7_ILi128EEENS7_ILi176EEESA_EEELi128ENS_10bfloat16_tEfNS_4arch4Sm90ELb0ELb0ELb1ELb1ELb0ELb1ELb0ELb1ELb1ELb0ELb0ELb0EEENS1_21CollectiveEpilogueFwdINS6_IJSA_SA_SB_EEES9_SD_SF_Li256ELb1ELb0ELb0ELb0EEENS1_36VarlenDynamicPersistentTileSchedulerILi128ELi176ELi256ELi32ELb0ELb0ELb1ELb0ELb1ELb1EEEEEEEEEvNT_6ParamsE:
        .type           _ZN7cutlass13device_kernelIN5flash11enable_sm90INS1_16FlashAttnFwdSm90INS1_25CollectiveMainloopFwdSm90ILi2EN4cute5tupleIJNS5_1CILi1EEES8_S8_EEENS6_IJNS7_ILi128EEENS7_ILi176EEESA_EEELi128ENS_10bfloat16_tEfNS_4arch4Sm90ELb0ELb0ELb1ELb1ELb0ELb1ELb0ELb1ELb1ELb0ELb0ELb0EEENS1_21CollectiveEpilogueFwdINS6_IJSA_SA_SB_EEES9_SD_SF_Li256ELb1ELb0ELb0ELb0EEENS1_36VarlenDynamicPersistentTileSchedulerILi128ELi176ELi256ELi32ELb0ELb0ELb1ELb0ELb1ELb1EEEEEEEEEvNT_6ParamsE,@function
        .size           _ZN7cutlass13device_kernelIN5flash11enable_sm90INS1_16FlashAttnFwdSm90INS1_25CollectiveMainloopFwdSm90ILi2EN4cute5tupleIJNS5_1CILi1EEES8_S8_EEENS6_IJNS7_ILi128EEENS7_ILi176EEESA_EEELi128ENS_10bfloat16_tEfNS_4arch4Sm90ELb0ELb0ELb1ELb1ELb0ELb1ELb0ELb1ELb1ELb0ELb0ELb0EEENS1_21CollectiveEpilogueFwdINS6_IJSA_SA_SB_EEES9_SD_SF_Li256ELb1ELb0ELb0ELb0EEENS1_36VarlenDynamicPersistentTileSchedulerILi128ELi176ELi256ELi32ELb0ELb0ELb1ELb0ELb1ELb1EEEEEEEEEvNT_6ParamsE,(.L_x_12766 - _ZN7cutlass13device_kernelIN5flash11enable_sm90INS1_16FlashAttnFwdSm90INS1_25CollectiveMainloopFwdSm90ILi2EN4cute5tupleIJNS5_1CILi1EEES8_S8_EEENS6_IJNS7_ILi128EEENS7_ILi176EEESA_EEELi128ENS_10bfloat16_tEfNS_4arch4Sm90ELb0ELb0ELb1ELb1ELb0ELb1ELb0ELb1ELb1ELb0ELb0ELb0EEENS1_21CollectiveEpilogueFwdINS6_IJSA_SA_SB_EEES9_SD_SF_Li256ELb1ELb0ELb0ELb0EEENS1_36VarlenDynamicPersistentTileSchedulerILi128ELi176ELi256ELi32ELb0ELb0ELb1ELb0ELb1ELb1EEEEEEEEEvNT_6ParamsE)
        .other          _ZN7cutlass13device_kernelIN5flash11enable_sm90INS1_16FlashAttnFwdSm90INS1_25CollectiveMainloopFwdSm90ILi2EN4cute5tupleIJNS5_1CILi1EEES8_S8_EEENS6_IJNS7_ILi128EEENS7_ILi176EEESA_EEELi128ENS_10bfloat16_tEfNS_4arch4Sm90ELb0ELb0ELb1ELb1ELb0ELb1ELb0ELb1ELb1ELb0ELb0ELb0EEENS1_21CollectiveEpilogueFwdINS6_IJSA_SA_SB_EEES9_SD_SF_Li256ELb1ELb0ELb0ELb0EEENS1_36VarlenDynamicPersistentTileSchedulerILi128ELi176ELi256ELi32ELb0ELb0ELb1ELb0ELb1ELb1EEEEEEEEEvNT_6ParamsE,@"STO_CUDA_ENTRY STV_DEFAULT"
_ZN7cutlass13device_kernelIN5flash11enable_sm90INS1_16FlashAttnFwdSm90INS1_25CollectiveMainloopFwdSm90ILi2EN4cute5tupleIJNS5_1CILi1EEES8_S8_EEENS6_IJNS7_ILi128EEENS7_ILi176EEESA_EEELi128ENS_10bfloat16_tEfNS_4arch4Sm90ELb0ELb0ELb1ELb1ELb0ELb1ELb0ELb1ELb1ELb0ELb0ELb0EEENS1_21CollectiveEpilogueFwdINS6_IJSA_SA_SB_EEES9_SD_SF_Li256ELb1ELb0ELb0ELb0EEENS1_36VarlenDynamicPersistentTileSchedulerILi128ELi176ELi256ELi32ELb0ELb0ELb1ELb0ELb1ELb1EEEEEEEEEvNT_6ParamsE:
[----:B------:R-:W0:Y:S02]  /*0000*/  LDC R1, c[0x0][0x28] ;  /* 0x00000a00ff017b82 */ /* 0x000e240000000800 */
[----:B0-----:R-:W-:Y:S01]  /*0010*/  VIADD R1, R1, 0xffffff60 ;  /* 0xffffff6001017836 */ /* 0x001fe20000000000 */
[----:B------:R-:W0:Y:S01]  /*0020*/  S2R R3, SR_TID.X ;  /* 0x0000000000037919 */ /* 0x000e220000002100 */
[----:B------:R-:W-:Y:S01]  /*0030*/  ELECT P0, URZ, PT ;  /* 0x00000000003f782f */ /* 0x000fe20003800000 */
[----:B------:R-:W-:Y:S01]  /*0040*/  BSSY B0, `(.L_x_5948) ;  /* 0x0000017000007945 */ /* 0x000fe20003800000 */
[--C-:B0-----:R-:W-:Y:S02]  /*0050*/  SHF.R.U32.HI R0, RZ, 0x5, R3.reuse ;  /* 0x00000005ff007819 */ /* 0x101fe40000011603 */
[----:B------:R-:W-:-:S03]  /*0060*/  SHF.R.U32.HI R4, RZ, 0x7, R3 ;  /* 0x00000007ff047819 */ /* 0x000fc60000011603 */
[----:B------:R-:W0:Y:S02]  /*0070*/  SHFL.IDX PT, R2, R0, RZ, 0x1f ;  /* 0x00001fff00027589 */ /* 0x000e2400000e0000 */
[----:B0-----:R-:W-:-:S13]  /*0080*/  ISETP.EQ.AND P0, PT, R2, RZ, P0 ;  /* 0x000000ff0200720c */ /* 0x001fda0000702270 */
        /* <DEDUP_REMOVED lines=18> */
.L_x_5949:
[----:B------:R-:W-:Y:S05]  /*01b0*/  BSYNC B0 ;  /* 0x0000000000007941 */ /* 0x000fea0003800000 */
.L_x_5948:
        /* <DEDUP_REMOVED lines=41> */
.L_x_5950:
        /* <DEDUP_REMOVED lines=22> */
.L_x_5951:
        /* <DEDUP_REMOVED lines=18> */
.L_x_5952:
        /* <DEDUP_REMOVED lines=22> */
.L_x_5953:
        /* <DEDUP_REMOVED lines=22> */
.L_x_5954:
[----:B------:R-:W-:Y:S01]  /*0990*/  PLOP3.LUT P0, PT, PT, PT, UP0, 0x80, 0x0 ;  /* 0x000000000000781c */ /* 0x000fe20003f0f008 */
[----:B------:R-:W-:Y:S01]  /*09a0*/  UMOV UR60, 0x1 ;  /* 0x00000001003c7882 */ /* 0x000fe20000000000 */
[----:B------:R-:W-:Y:S01]  /*09b0*/  NOP ;  /* 0x0000000000007918 */ /* 0x000fe20000000000 */
[----:B------:R-:W-:Y:S01]  /*09c0*/  USEL UR60, UR60, 0x2, !UP0 ;  /* 0x000000023c3c7887 */ /* 0x000fe2000c000000 */
[----:B------:R-:W-:Y:S01]  /*09d0*/  BSSY B7, `(.L_x_5955) ;  /* 0x00024fe000077945 */ /* 0x000fe20003800000 */
[----:B012-4-:R-:W-:Y:S08]  /*09e0*/  BAR.SYNC.DEFER_BLOCKING 0x0 ;  /* 0x0000000000007b1d */ /* 0x017ff00000010000 */
[----:B------:R-:W-:Y:S05]  /*09f0*/  @!P0 BRA `(.L_x_5956) ;  /* 0x000001f400408947 */ /* 0x000fea0003800000 */
.L_x_5957:
[----:B------:R-:W-:-:S08]  /*0a00*/  NOP ;  /* 0x0000000000007918 */ /* 0x000fd00000000000 */
[----:B------:R-:W0:Y:S02]  /*0a10*/  USETMAXREG.TRY_ALLOC.CTAPOOL UP0, 0xf0 ;  /* 0x000000f0000079c8 */ /* 0x000e240008000600 */
[----:B0-----:R-:W-:-:S13]  /*0a20*/  PLOP3.LUT P0, PT, PT, PT, UP0, 0x80, 0x0 ;  /* 0x000000000000781c */ /* 0x001fda0003f0f008 */
[----:B------:R-:W-:Y:S05]  /*0a30*/  @!P0 BRA `(.L_x_5957) ;  /* 0xfffffffc00f08947 */ /* 0x000fea000383ffff */
[----:B------:R-:W2:Y:S01]  /*0a40*/  LDL.LU R0, [R1] ;  /* 0x0000000001007983 */ /* 0x000ea20000300800 */
[----:B------:R-:W-:Y:S01]  /*0a50*/  SHF.R.U32.HI R2, RZ, 0x7, R3 ;  /* 0x00000007ff027819 */ /* 0x000fe20000011603 */
[----:B------:R-:W0:Y:S01]  /*0a60*/  S2UR UR5, SR_CgaCtaId ;  /* 0x00000000000579c3 */ /* 0x000e220000008800 */
[----:B------:R-:W-:-:S07]  /*0a70*/  UMOV UR4, 0x400 ;  /* 0x0000040000047882 */ /* 0x000fce0000000000 */
[----:B------:R-:W-:Y:S06]  /*0a80*/  BAR.ARV 0x8, 0x120 ;  /* 0x0204800000007b1d */ /* 0x000fec0000002000 */
[----:B------:R-:W-:-:S13]  /*0a90*/  ISETP.NE.AND P0, PT, R2, 0x1, PT ;  /* 0x000000010200780c */ /* 0x000fda0003f05270 */
[----:B------:R-:W-:Y:S06]  /*0aa0*/  @!P0 BAR.ARV 0x9, 0x100 ;  /* 0x0244000000008b1d */ /* 0x000fec0000002000 */
[----:B0-----:R-:W-:Y:S02]  /*0ab0*/  ULEA UR4, UR5, UR4, 0x18 ;  /* 0x0000000405047291 */ /* 0x001fe4000f8ec03f */
[----:B------:R-:W-:Y:S04]  /*0ac0*/  BAR.SYNC.DEFER_BLOCKING 0x5, 0x120 ;  /* 0x0144800000007b1d */ /* 0x000fe80000010000 */
[----:B------:R-:W-:-:S02]  /*0ad0*/  IMAD.U32 R2, RZ, RZ, UR4 ;  /* 0x00000004ff027e24 */ /* 0x000fc4000f8e00ff */
[----:B------:R-:W-:-:S03]  /*0ae0*/  ULDC UR4, c[0x0][0xc14] ;  /* 0x0003050000047ab9 */ /* 0x000fc60000000800 */
[----:B------:R-:W0:Y:S01]  /*0af0*/  LDS.128 R156, [R2+0x348d0] ;  /* 0x0348d000029c7984 */ /* 0x000e220000000c00 */
[----:B------:R-:W-:Y:S06]  /*0b00*/  BAR.ARV 0x4, 0x120 ;  /* 0x0104800000007b1d */ /* 0x000fec0000002000 */
[----:B--2---:R-:W-:-:S04]  /*0b10*/  LOP3.LUT R0, R0, 0xffffffdf, RZ, 0xc0, !PT ;  /* 0xffffffdf00007812 */ /* 0x004fc800078ec0ff */
[----:B------:R-:W-:Y:S02]  /*0b20*/  @P0 LOP3.LUT R0, R0, 0x20, RZ, 0xfc, !PT ;  /* 0x0000002000000812 */ /* 0x000fe400078efcff */
[----:B0-----:R-:W-:-:S03]  /*0b30*/  ISETP.GE.AND P0, PT, R159, UR4, PT ;  /* 0x000000049f007c0c */ /* 0x001fc6000bf06270 */
[----:B------:R0:W-:Y:S10]  /*0b40*/  STL [R1], R0 ;  /* 0x0000000001007387 */ /* 0x0001f40000100800 */
[----:B0-----:R-:W-:Y:S05]  /*0b50*/  @P0 BRA `(.L_x_5958) ;  /* 0x0000024c00940947 */ /* 0x001fea0003800000 */
[----:B------:R-:W-:Y:S01]  /*0b60*/  VIADD R7, R3, 0xffffff80 ;  /* 0xffffff8003077836 */ /* 0x000fe20000000000 */
[----:B------:R-:W-:Y:S01]  /*0b70*/  R2UR UR4, R2 ;  /* 0x00000000020472ca */ /* 0x000fe200000e0000 */
[----:B------:R-:W-:Y:S01]  /*0b80*/  ULOP3.LUT UR5, UR60, 0x1, URZ, 0xfc, !UPT ;  /* 0x000000013c057892 */ /* 0x000fe2000f8efc3f */
[----:B------:R-:W-:Y:S01]  /*0b90*/  IMAD.MOV.U32 R220, RZ, RZ, RZ ;  /* 0x000000ffffdc7224 */ /* 0x000fe200078e00ff */
[----:B------:R-:W-:Y:S02]  /*0ba0*/  CS2R R228, SRZ ;  /* 0x0000000000e47805 */ /* 0x000fe4000001ff00 */
[----:B------:R-:W-:-:S04]  /*0bb0*/  SHF.R.S32.HI R0, RZ, 0x1f, R7 ;  /* 0x0000001fff007819 */ /* 0x000fc80000011407 */
[----:B------:R-:W-:-:S04]  /*0bc0*/  LEA.HI R3, R0, R7, RZ, 0x7 ;  /* 0x0000000700037211 */ /* 0x000fc800078f38ff */
[----:B------:R-:W-:Y:S01]  /*0bd0*/  LOP3.LUT R4, R3, 0xffffff80, RZ, 0xc0, !PT ;  /* 0xffffff8003047812 */ /* 0x000fe200078ec0ff */
[----:B------:R-:W-:Y:S01]  /*0be0*/  UIADD3 UR4, UR4, 0x16400, URZ ;  /* 0x0001640004047890 */ /* 0x000fe2000fffe03f */
        /* <DEDUP_REMOVED lines=8> */
[--C-:B------:R-:W-:Y:S02]  /*0c70*/  SHF.R.S32.HI R6, RZ, 0x2, R5.reuse ;  /* 0x00000002ff067819 */ /* 0x100fe40000011405 */
[----:B------:R-:W-:-:S02]  /*0c80*/  SHF.R.S32.HI R5, RZ, 0x1f, R5 ;  /* 0x0000001fff057819 */ /* 0x000fc40000011405 */
[----:B------:R-:W-:Y:S02]  /*0c90*/  SHF.R.S32.HI R4, RZ, 0x5, R4 ;  /* 0x00000005ff047819 */ /* 0x000fe40000011404 */
[----:B------:R-:W-:-:S04]  /*0ca0*/  LEA.HI R5, R5, R6, RZ, 0x3 ;  /* 0x0000000605057211 */ /* 0x000fc800078f18ff */
[----:B------:R-:W-:-:S05]  /*0cb0*/  LOP3.LUT R5, R5, 0xfffffff8, RZ, 0xc0, !PT ;  /* 0xfffffff805057812 */ /* 0x000fca00078ec0ff */
[----:B------:R-:W-:-:S04]  /*0cc0*/  IMAD.IADD R5, R6, 0x1, -R5 ;  /* 0x0000000106057824 */ /* 0x000fc800078e0a05 */
[----:B------:R-:W-:-:S04]  /*0cd0*/  IMAD R4, R4, 0x10, R5 ;  /* 0x0000001004047824 */ /* 0x000fc800078e0205 */
[----:B------:R-:W-:Y:S02]  /*0ce0*/  IMAD R3, R3, 0x40, R4 ;  /* 0x0000004003037824 */ /* 0x000fe400078e0204 */
[----:B------:R-:W-:-:S03]  /*0cf0*/  IMAD.U32 R4, RZ, RZ, UR5 ;  /* 0x00000005ff047e24 */ /* 0x000fc6000f8e00ff */
[----:B------:R0:W-:Y:S04]  /*0d00*/  STL [R1+0x90], R3 ;  /* 0x0000900301007387 */ /* 0x0001e80000100800 */
[----:B------:R-:W-:Y:S04]  /*0d10*/  STL [R1+0x84], RZ ;  /* 0x000084ff01007387 */ /* 0x000fe80000100800 */
[----:B------:R-:W-:Y:S01]  /*0d20*/  STL [R1+0x4], RZ ;  /* 0x000004ff01007387 */ /* 0x000fe20000100800 */
[CC--:B0-----:R-:W-:Y:S02]  /*0d30*/  LEA.HI R3, R0.reuse, R7.reuse, RZ, 0x6 ;  /* 0x0000000700037211 */ /* 0x0c1fe400078f30ff */
[----:B------:R-:W-:-:S03]  /*0d40*/  LEA.HI R0, R0, R7, RZ, 0x3 ;  /* 0x0000000700007211 */ /* 0x000fc600078f18ff */
[----:B------:R-:W-:Y:S01]  /*0d50*/  IMAD.SHL.U32 R4, R3, 0x8, RZ ;  /* 0x0000000803047824 */ /* 0x000fe200078e00ff */
[----:B------:R-:W-:Y:S02]  /*0d60*/  LOP3.LUT R3, R0, 0xfffffff8, RZ, 0xc0, !PT ;  /* 0xfffffff800037812 */ /* 0x000fe400078ec0ff */
[----:B------:R-:W-:Y:S02]  /*0d70*/  SHF.R.S32.HI R22, RZ, 0x3, R0 ;  /* 0x00000003ff167819 */ /* 0x000fe40000011400 */
[----:B------:R-:W-:Y:S01]  /*0d80*/  LOP3.LUT R14, R4, 0xfffffe00, RZ, 0xc0, !PT ;  /* 0xfffffe00040e7812 */ /* 0x000fe200078ec0ff */
[----:B------:R-:W-:Y:S01]  /*0d90*/  IMAD.U32 R4, RZ, RZ, UR4 ;  /* 0x00000004ff047e24 */ /* 0x000fe2000f8e00ff */
[----:B------:R-:W-:Y:S01]  /*0da0*/  SHF.R.S32.HI R23, RZ, 0x1f, R22 ;  /* 0x0000001fff177819 */ /* 0x000fe20000011416 */
[----:B------:R-:W-:Y:S02]  /*0db0*/  IMAD.IADD R3, R7, 0x1, -R3 ;  /* 0x0000000107037824 */ /* 0x000fe400078e0a03 */
[C---:B------:R-:W-:Y:S01]  /*0dc0*/  IMAD.SHL.U32 R0, R22.reuse, 0x40, RZ ;  /* 0x0000004016007824 */ /* 0x040fe200078e00ff */
[----:B------:R-:W-:Y:S01]  /*0dd0*/  STL [R1+0x8c], R4 ;  /* 0x00008c0401007387 */ /* 0x000fe20000100800 */
[----:B------:R-:W-:-:S02]  /*0de0*/  VIADD R223, R22, 0x20 ;  /* 0x0000002016df7836 */ /* 0x000fc40000000000 */
[----:B------:R-:W-:Y:S01]  /*0df0*/  VIADD R222, R22, 0x40 ;  /* 0x0000004016de7836 */ /* 0x000fe20000000000 */
[----:B------:R0:W-:Y:S01]  /*0e00*/  STL [R1+0x3c], R0 ;  /* 0x00003c0001007387 */ /* 0x0001e20000100800 */
[C---:B------:R-:W-:Y:S01]  /*0e10*/  IMAD.SHL.U32 R16, R3.reuse, 0x8, RZ ;  /* 0x0000000803107824 */ /* 0x040fe200078e00ff */
[--C-:B------:R-:W-:Y:S01]  /*0e20*/  SHF.R.S32.HI R6, RZ, 0x1f, R223.reuse ;  /* 0x0000001fff067819 */ /* 0x100fe200000114df */
[----:B------:R-:W-:Y:S01]  /*0e30*/  IMAD.SHL.U32 R18, R3, 0x4, RZ ;  /* 0x0000000403127824 */ /* 0x000fe200078e00ff */
[----:B------:R-:W-:Y:S01]  /*0e40*/  LOP3.LUT R3, R0, 0x1c0, RZ, 0xc0, !PT ;  /* 0x000001c000037812 */ /* 0x000fe200078ec0ff */
[C---:B------:R-:W-:Y:S01]  /*0e50*/  VIADD R225, R22.reuse, 0x80 ;  /* 0x0000008016e17836 */ /* 0x040fe20000000000 */
[--C-:B------:R-:W-:Y:S01]  /*0e60*/  SHF.R.S32.HI R15, RZ, 0x1f, R222.reuse ;  /* 0x0000001fff0f7819 */ /* 0x100fe200000114de */
[C---:B------:R-:W-:Y:S01]  /*0e70*/  VIADD R224, R22.reuse, 0x60 ;  /* 0x0000006016e07836 */ /* 0x040fe20000000000 */
[----:B------:R-:W-:Y:S01]  /*0e80*/  SHF.R.S32.HI R7, RZ, 0x1f, R222 ;  /* 0x0000001fff077819 */ /* 0x000fe200000114de */
[----:B------:R-:W-:Y:S01]  /*0e90*/  VIADD R226, R22, 0xa0 ;  /* 0x000000a016e27836 */ /* 0x000fe20000000000 */
[----:B0-----:R-:W-:Y:S01]  /*0ea0*/  SHF.R.S32.HI R0, RZ, 0x1f, R223 ;  /* 0x0000001fff007819 */ /* 0x001fe200000114df */
[----:B------:R-:W-:Y:S01]  /*0eb0*/  IMAD.SHL.U32 R4, R223, 0x40, RZ ;  /* 0x00000040df047824 */ /* 0x000fe200078e00ff */
[----:B------:R-:W-:Y:S01]  /*0ec0*/  SHF.R.S32.HI R20, RZ, 0x1f, R224 ;  /* 0x0000001fff147819 */ /* 0x000fe200000114e0 */
[----:B------:R-:W-:Y:S01]  /*0ed0*/  IMAD.SHL.U32 R10, R225, 0x40, RZ ;  /* 0x00000040e10a7824 */ /* 0x000fe200078e00ff */
[----:B------:R-:W-:Y:S01]  /*0ee0*/  LEA.HI R6, R6, R223, RZ, 0x3 ;  /* 0x000000df06067211 */ /* 0x000fe200078f18ff */
[----:B------:R-:W-:Y:S01]  /*0ef0*/  IMAD.SHL.U32 R5, R222, 0x40, RZ ;  /* 0x00000040de057824 */ /* 0x000fe200078e00ff */
[----:B------:R0:W-:Y:S01]  /*0f00*/  STL [R1+0x78], R0 ;  /* 0x0000780001007387 */ /* 0x0001e20000100800 */
[----:B------:R-:W-:Y:S01]  /*0f10*/  IMAD.SHL.U32 R11, R226, 0x40, RZ ;  /* 0x00000040e20b7824 */ /* 0x000fe200078e00ff */
[----:B------:R-:W-:Y:S01]  /*0f20*/  LOP3.LUT R4, R4, 0x1c0, RZ, 0xc0, !PT ;  /* 0x000001c004047812 */ /* 0x000fe200078ec0ff */
[----:B------:R-:W-:Y:S01]  /*0f30*/  IMAD.SHL.U32 R8, R224, 0x40, RZ ;  /* 0x00000040e0087824 */ /* 0x000fe200078e00ff */
[----:B------:R1:W-:Y:S01]  /*0f40*/  STL [R1+0x74], R15 ;  /* 0x0000740f01007387 */ /* 0x0003e20000100800 */
[----:B------:R-:W-:Y:S01]  /*0f50*/  LOP3.LUT R10, R10, 0x1c0, RZ, 0xc0, !PT ;  /* 0x000001c00a0a7812 */ /* 0x000fe200078ec0ff */
[----:B------:R-:W-:Y:S01]  /*0f60*/  IMAD.SHL.U32 R6, R6, 0x40, RZ ;  /* 0x0000004006067824 */ /* 0x000fe200078e00ff */
[----:B------:R-:W-:Y:S01]  /*0f70*/  LOP3.LUT R5, R5, 0x1c0, RZ, 0xc0, !PT ;  /* 0x000001c005057812 */ /* 0x000fe200078ec0ff */
[----:B------:R-:W-:Y:S01]  /*0f80*/  STL [R1+0x70], R20 ;  /* 0x0000701401007387 */ /* 0x000fe20000100800 */
[----:B------:R-:W-:Y:S01]  /*0f90*/  LOP3.LUT R8, R8, 0x1c0, RZ, 0xc0, !PT ;  /* 0x000001c008087812 */ /* 0x000fe200078ec0ff */
[----:B------:R-:W-:Y:S01]  /*0fa0*/  VIADD R221, R18, 0x20 ;  /* 0x0000002012dd7836 */ /* 0x000fe20000000000 */
[----:B0-----:R-:W-:Y:S01]  /*0fb0*/  LOP3.LUT R0, R3, 0x38, R16, 0xf8, !PT ;  /* 0x0000003803007812 */ /* 0x001fe200078ef810 */
[----:B------:R-:W-:Y:S01]  /*0fc0*/  VIADD R227, R16, 0x40 ;  /* 0x0000004010e37836 */ /* 0x000fe20000000000 */
[----:B------:R-:W-:-:S02]  /*0fd0*/  LEA.HI R7, R7, R222, RZ, 0x3 ;  /* 0x000000de07077211 */ /* 0x000fc400078f18ff */
[----:B-1----:R-:W-:Y:S02]  /*0fe0*/  SHF.R.U32.HI R15, RZ, 0x3, R3 ;  /* 0x00000003ff0f7819 */ /* 0x002fe40000011603 */
[----:B------:R-:W-:Y:S01]  /*0ff0*/  LOP3.LUT R3, R11, 0x1c0, RZ, 0xc0, !PT ;  /* 0x000001c00b037812 */ /* 0x000fe200078ec0ff */
[----:B------:R-:W-:Y:S01]  /*1000*/  IMAD.SHL.U32 R7, R7, 0x40, RZ ;  /* 0x0000004007077824 */ /* 0x000fe200078e00ff */
[----:B------:R-:W-:Y:S01]  /*1010*/  LOP3.LUT R0, R14, R0, R15, 0xf6, !PT ;  /* 0x000000000e007212 */ /* 0x000fe200078ef60f */
[----:B------:R-:W-:Y:S01]  /*1020*/  STL [R1+0x64], R15 ;  /* 0x0000640f01007387 */ /* 0x000fe20000100800 */
[----:B------:R-:W-:Y:S02]  /*1030*/  SHF.R.S32.HI R9, RZ, 0x1f, R224 ;  /* 0x0000001fff097819 */ /* 0x000fe400000114e0 */
[----:B------:R-:W-:Y:S01]  /*1040*/  SHF.R.S32.HI R13, RZ, 0x1f, R226 ;  /* 0x0000001fff0d7819 */ /* 0x000fe200000114e2 */
[----:B------:R-:W-:Y:S01]  /*1050*/  STL [R1+0x38], R4 ;  /* 0x0000380401007387 */ /* 0x000fe20000100800 */
[----:B------:R-:W-:-:S02]  /*1060*/  SHF.R.S32.HI R12, RZ, 0x1f, R225 ;  /* 0x0000001fff0c7819 */ /* 0x000fc400000114e1 */
[----:B------:R-:W-:Y:S01]  /*1070*/  LEA.HI R9, R9, R224, RZ, 0x3 ;  /* 0x000000e009097211 */ /* 0x000fe200078f18ff */
[----:B------:R-:W-:Y:S01]  /*1080*/  STL [R1+0x44], R10 ;  /* 0x0000440a01007387 */ /* 0x000fe20000100800 */
[----:B------:R-:W-:Y:S02]  /*1090*/  LEA.HI R13, R13, R226, RZ, 0x3 ;  /* 0x000000e20d0d7211 */ /* 0x000fe400078f18ff */
[----:B------:R-:W-:Y:S01]  /*10a0*/  LEA.HI R12, R12, R225, RZ, 0x3 ;  /* 0x000000e10c0c7211 */ /* 0x000fe200078f18ff */
[----:B------:R-:W-:Y:S01]  /*10b0*/  STL [R1+0x34], R5 ;  /* 0x0000340501007387 */ /* 0x000fe20000100800 */
[----:B------:R-:W-:Y:S01]  /*10c0*/  IMAD.SHL.U32 R9, R9, 0x40, RZ ;  /* 0x0000004009097824 */ /* 0x000fe200078e00ff */
[----:B------:R-:W-:Y:S01]  /*10d0*/  SHF.R.S32.HI R17, RZ, 0x1f, R16 ;  /* 0x0000001fff117819 */ /* 0x000fe20000011410 */
[----:B------:R-:W-:Y:S01]  /*10e0*/  IMAD.SHL.U32 R13, R13, 0x40, RZ ;  /* 0x000000400d0d7824 */ /* 0x000fe200078e00ff */
[----:B------:R0:W-:Y:S01]  /*10f0*/  STL [R1+0x40], R3 ;  /* 0x0000400301007387 */ /* 0x0001e20000100800 */
[----:B------:R-:W-:-:S03]  /*1100*/  IMAD.SHL.U32 R12, R12, 0x40, RZ ;  /* 0x000000400c0c7824 */ /* 0x000fc600078e00ff */
[----:B------:R-:W-:Y:S04]  /*1110*/  STL [R1+0x30], R8 ;  /* 0x0000300801007387 */ /* 0x000fe80000100800 */
[----:B------:R1:W-:Y:S01]  /*1120*/  STL [R1+0x60], R0 ;  /* 0x0000600001007387 */ /* 0x0003e20000100800 */
[----:B0-----:R-:W-:Y:S02]  /*1130*/  SHF.R.U32.HI R3, RZ, 0x3, R4 ;  /* 0x00000003ff037819 */ /* 0x001fe40000011604 */
[----:B------:R-:W-:-:S03]  /*1140*/  SHF.R.U32.HI R4, RZ, 0x3, R8 ;  /* 0x00000003ff047819 */ /* 0x000fc60000011608 */
[----:B------:R0:W-:Y:S01]  /*1150*/  STL [R1+0x5c], R3 ;  /* 0x00005c0301007387 */ /* 0x0001e20000100800 */
[----:B-1----:R-:W-:-:S05]  /*1160*/  SHF.R.U32.HI R0, RZ, 0x3, R5 ;  /* 0x00000003ff007819 */ /* 0x002fca0000011605 */
[----:B------:R1:W-:Y:S01]  /*1170*/  STL [R1+0x58], R0 ;  /* 0x0000580001007387 */ /* 0x0003e20000100800 */
[----:B0-----:R-:W-:-:S03]  /*1180*/  LOP3.LUT R3, R6, 0xfffffe00, RZ, 0xc0, !PT ;  /* 0xfffffe0006037812 */ /* 0x001fc600078ec0ff */
[----:B------:R0:W-:Y:S04]  /*1190*/  STL [R1+0x50], R4 ;  /* 0x0000500401007387 */ /* 0x0001e80000100800 */
[----:B------:R2:W-:Y:S01]  /*11a0*/  STL [R1+0x4c], R3 ;  /* 0x00004c0301007387 */ /* 0x0005e20000100800 */
[----:B-1----:R-:W-:Y:S02]  /*11b0*/  LOP3.LUT R0, R7, 0xfffffe00, RZ, 0xc0, !PT ;  /* 0xfffffe0007007812 */ /* 0x002fe400078ec0ff */
[----:B0-----:R-:W-:-:S03]  /*11c0*/  LOP3.LUT R4, R9, 0xfffffe00, RZ, 0xc0, !PT ;  /* 0xfffffe0009047812 */ /* 0x001fc600078ec0ff */
[----:B------:R0:W-:Y:S01]  /*11d0*/  STL [R1+0x48], R0 ;  /* 0x0000480001007387 */ /* 0x0001e20000100800 */
[----:B--2---:R-:W-:-:S03]  /*11e0*/  LOP3.LUT R3, R12, 0xfffffe00, RZ, 0xc0, !PT ;  /* 0xfffffe000c037812 */ /* 0x004fc600078ec0ff */
[----:B------:R1:W-:Y:S01]  /*11f0*/  STL [R1+0x54], R4 ;  /* 0x0000540401007387 */ /* 0x0003e20000100800 */
[----:B0-----:R-:W-:-:S05]  /*1200*/  LOP3.LUT R0, R13, 0xfffffe00, RZ, 0xc0, !PT ;  /* 0xfffffe000d007812 */ /* 0x001fca00078ec0ff */
[----:B------:R1:W-:Y:S04]  /*1210*/  STL [R1+0x68], R0 ;  /* 0x0000680001007387 */ /* 0x0003e80000100800 */
[----:B------:R1:W-:Y:S02]  /*1220*/  STL [R1+0x6c], R3 ;  /* 0x00006c0301007387 */ /* 0x0003e40000100800 */
.L_x_6176:
[----:B01---5:R-:W0:Y:S01]  /*1230*/  LDC.64 R4, c[0x0][0xc60] ;  /* 0x00031800ff047b82 */ /* 0x023e220000000a00 */
[----:B------:R-:W-:Y:S01]  /*1240*/  ULDC.64 UR4, c[0x0][0x208] ;  /* 0x0000820000047ab9 */ /* 0x000fe20000000a00 */
[----:B0-----:R-:W-:-:S05]  /*1250*/  IMAD.WIDE R4, R159, 0x4, R4 ;  /* 0x000000049f047825 */ /* 0x001fca00078e0204 */
[----:B--2---:R-:W2:Y:S01]  /*1260*/  LDG.E R10, desc[UR4][R4.64] ;  /* 0x00000004040a7981 */ /* 0x004ea2000c1e1900 */
[----:B------:R-:W-:Y:S05]  /*1270*/  YIELD ;  /* 0x0000000000007946 */ /* 0x000fea0003800000 */
[----:B------:R-:W-:Y:S01]  /*1280*/  ULDC.64 UR4, c[0x0][0xa28] ;  /* 0x00028a0000047ab9 */ /* 0x000fe20000000a00 */
[----:B------:R-:W-:Y:S01]  /*1290*/  ULDC.64 UR8, c[0x0][0xa18] ;  /* 0x0002860000087ab9 */ /* 0x000fe20000000a00 */
[----:B------:R-:W-:Y:S01]  /*12a0*/  ISETP.NE.U32.AND P1, PT, RZ, UR4, PT ;  /* 0x00000004ff007c0c */ /* 0x000fe2000bf25070 */
[----:B------:R-:W-:Y:S01]  /*12b0*/  ULDC.64 UR6, c[0x0][0xa08] ;  /* 0x0002820000067ab9 */ /* 0x000fe20000000a00 */
[----:B------:R-:W-:Y:S01]  /*12c0*/  IMAD.MOV.U32 R3, RZ, RZ, RZ ;  /* 0x000000ffff037224 */ /* 0x000fe200078e00ff */
[----:B------:R-:W-:Y:S01]  /*12d0*/  ISETP.NE.U32.AND P0, PT, RZ, UR6, PT ;  /* 0x00000006ff007c0c */ /* 0x000fe2000bf05070 */
[----:B------:R-:W-:Y:S01]  /*12e0*/  ULDC.64 UR10, c[0x0][0x208] ;  /* 0x00008200000a7ab9 */ /* 0x000fe20000000a00 */
[----:B------:R-:W-:Y:S01]  /*12f0*/  ISETP.NE.AND.EX P1, PT, RZ, UR5, PT, P1 ;  /* 0x00000005ff007c0c */ /* 0x000fe2000bf25310 */
[----:B------:R-:W-:Y:S01]  /*1300*/  IMAD.MOV.U32 R29, RZ, RZ, RZ ;  /* 0x000000ffff1d7224 */ /* 0x000fe200078e00ff */
[----:B------:R-:W-:-:S02]  /*1310*/  ISETP.NE.AND.EX P0, PT, RZ, UR7, PT, P0 ;  /* 0x00000007ff007c0c */ /* 0x000fc4000bf05300 */
[----:B--2---:R-:W-:Y:S01]  /*1320*/  SHF.R.S32.HI R0, RZ, 0x1f, R10 ;  /* 0x0000001fff007819 */ /* 0x004fe2000001140a */
[----:B------:R0:W-:Y:S08]  /*1330*/  STL [R1+0x7c], R10 ;  /* 0x00007c0a01007387 */ /* 0x0001f00000100800 */
[C---:B---34-:R-:W-:Y:S01]  /*1340*/  @P1 LEA R6, P2, R10.reuse, UR4, 0x2 ;  /* 0x000000040a061c11 */ /* 0x058fe2000f8410ff */
[C---:B------:R-:W-:Y:S01]  /*1350*/  IMAD.SHL.U32 R28, R10.reuse, 0x4, RZ ;  /* 0x000000040a1c7824 */ /* 0x040fe200078e00ff */
[----:B------:R-:W-:-:S02]  /*1360*/  SHF.L.U64.HI R30, R10, 0x2, R0 ;  /* 0x000000020a1e7819 */ /* 0x000fc40000010200 */
[----:B------:R-:W-:Y:S02]  /*1370*/  @P1 LEA.HI.X R7, R10, UR5, R0, 0x2, P2 ;  /* 0x000000050a071c11 */ /* 0x000fe400090f1400 */
[----:B------:R-:W-:Y:S01]  /*1380*/  ISETP.NE.U32.AND P2, PT, RZ, UR8, PT ;  /* 0x00000008ff007c0c */ /* 0x000fe2000bf45070 */
[----:B------:R-:W-:Y:S01]  /*1390*/  ULDC UR4, c[0x0][0x288] ;  /* 0x0000a20000047ab9 */ /* 0x000fe20000000800 */
[----:B------:R-:W-:Y:S01]  /*13a0*/  IADD3 R8, P3, R28, UR6, RZ ;  /* 0x000000061c087c10 */ /* 0x000fe2000ff7e0ff */
[----:B------:R-:W-:Y:S01]  /*13b0*/  IMAD.U32 R156, RZ, RZ, UR4 ;  /* 0x00000004ff9c7e24 */ /* 0x000fe2000f8e00ff */
[----:B------:R-:W-:Y:S01]  /*13c0*/  ISETP.NE.AND.EX P2, PT, RZ, UR9, PT, P2 ;  /* 0x00000009ff007c0c */ /* 0x000fe2000bf45320 */
[----:B------:R-:W-:Y:S01]  /*13d0*/  ULDC.64 UR4, c[0x0][0x3f8] ;  /* 0x0000fe0000047ab9 */ /* 0x000fe20000000a00 */
[----:B------:R0:W5:Y:S01]  /*13e0*/  @P1 LDG.E R3, desc[UR10][R6.64] ;  /* 0x0000000a06031981 */ /* 0x000162000c1e1900 */
[----:B------:R-:W-:Y:S01]  /*13f0*/  UISETP.NE.U32.AND UP0, UPT, UR4, URZ, UPT ;  /* 0x0000003f0400728c */ /* 0x000fe2000bf05070 */
[----:B------:R-:W-:-:S02]  /*1400*/  IADD3.X R9, R30, UR7, RZ, P3, !PT ;  /* 0x000000071e097c10 */ /* 0x000fc40009ffe4ff */
[----:B------:R-:W-:Y:S01]  /*1410*/  ULDC UR4, c[0x0][0x404] ;  /* 0x0001010000047ab9 */ /* 0x000fe20000000800 */
[----:B------:R-:W-:Y:S02]  /*1420*/  UISETP.NE.AND.EX UP0, UPT, UR5, URZ, UPT, UP0 ;  /* 0x0000003f0500728c */ /* 0x000fe4000bf05300 */
[----:B------:R0:W5:Y:S01]  /*1430*/  @P0 LDG.E R29, desc[UR10][R8.64] ;  /* 0x0000000a081d0981 */ /* 0x000162000c1e1900 */
[----:B------:R-:W-:Y:S01]  /*1440*/  ULDC UR5, c[0x0][0x2e0] ;  /* 0x0000b80000057ab9 */ /* 0x000fe20000000800 */
[----:B------:R-:W-:Y:S02]  /*1450*/  USEL UR4, UR4, 0x1, UP0 ;  /* 0x0000000104047887 */ /* 0x000fe40008000000 */
[----:B------:R-:W-:Y:S02]  /*1460*/  @P2 IADD3 R4, P1, R28, UR8, RZ ;  /* 0x000000081c042c10 */ /* 0x000fe4000ff3e0ff */
[----:B------:R-:W-:Y:S02]  /*1470*/  UIMAD UR4, UR4, UR5, URZ ;  /* 0x00000005040472a4 */ /* 0x000fe4000f8e023f */
[----:B------:R-:W-:Y:S01]  /*1480*/  @P2 IADD3.X R5, R30, UR9, RZ, P1, !PT ;  /* 0x000000091e052c10 */ /* 0x000fe20008ffe4ff */
[----:B------:R-:W-:-:S02]  /*1490*/  ULDC UR5, c[0x0][0x338] ;  /* 0x0000ce0000057ab9 */ /* 0x000fc40000000800 */
[----:B------:R-:W-:Y:S02]  /*14a0*/  IMAD.U32 R25, RZ, RZ, UR5 ;  /* 0x00000005ff197e24 */ /* 0x000fe4000f8e00ff */
[----:B------:R0:W5:Y:S01]  /*14b0*/  @P2 LDG.E R156, desc[UR10][R4.64] ;  /* 0x0000000a049c2981 */ /* 0x000162000c1e1900 */
[----:B------:R-:W-:Y:S02]  /*14c0*/  IMAD.U32 R26, RZ, RZ, UR4 ;  /* 0x00000004ff1a7e24 */ /* 0x000fe4000f8e00ff */
[----:B------:R-:W-:Y:S01]  /*14d0*/  IMAD.MOV.U32 R27, RZ, RZ, R10 ;  /* 0x000000ffff1b7224 */ /* 0x000fe200078e000a */
[----:B------:R-:W-:Y:S06]  /*14e0*/  @P2 BRA `(.L_x_5959) ;  /* 0x0000000000282947 */ /* 0x000fec0003800000 */
        /* <DEDUP_REMOVED lines=10> */
.L_x_5959:
[----:B------:R-:W-:Y:S01]  /*1590*/  ULDC.64 UR4, c[0x0][0xa20] ;  /* 0x0002880000047ab9 */ /* 0x000fe20000000a00 */
[----:B------:R1:W-:Y:S01]  /*15a0*/  STL [R1+0x88], R157 ;  /* 0x0000889d01007387 */ /* 0x0003e20000100800 */
[----:B------:R-:W-:-:S03]  /*15b0*/  ISETP.NE.U32.AND P1, PT, RZ, UR4, PT ;  /* 0x00000004ff007c0c */ /* 0x000fc6000bf25070 */
[----:B------:R1:W-:Y:S01]  /*15c0*/  STL [R1+0x80], R158 ;  /* 0x0000809e01007387 */ /* 0x0003e20000100800 */
[----:B------:R-:W-:-:S13]  /*15d0*/  ISETP.NE.AND.EX P1, PT, RZ, UR5, PT, P1 ;  /* 0x00000005ff007c0c */ /* 0x000fda000bf25310 */
[----:B-1----:R-:W-:Y:S05]  /*15e0*/  @!P1 BRA `(.L_x_5960) ;  /* 0x0000000000149947 */ /* 0x002fea0003800000 */
[----:B0-----:R-:W-:Y:S01]  /*15f0*/  IADD3 R4, P0, R28, UR4, RZ ;  /* 0x000000041c047c10 */ /* 0x001fe2000ff1e0ff */
[----:B------:R-:W-:-:S03]  /*1600*/  ULDC.64 UR6, c[0x0][0x208] ;  /* 0x0000820000067ab9 */ /* 0x000fc60000000a00 */
[----:B------:R-:W-:-:S05]  /*1610*/  IADD3.X R5, R30, UR5, RZ, P0, !PT ;  /* 0x000000051e057c10 */ /* 0x000fca00087fe4ff */
[----:B------:R1:W5:Y:S01]  /*1620*/  LDG.E R26, desc[UR6][R4.64] ;  /* 0x00000006041a7981 */ /* 0x000362000c1e1900 */
[----:B------:R-:W-:Y:S05]  /*1630*/  BRA `(.L_x_5961) ;  /* 0x0000000000147947 */ /* 0x000fea0003800000 */
.L_x_5960:
[----:B------:R-:W-:Y:S05]  /*1640*/  @!P0 BRA `(.L_x_5961) ;  /* 0x0000000000108947 */ /* 0x000fea0003800000 */
[----:B------:R-:W-:Y:S02]  /*1650*/  ULDC.64 UR4, c[0x0][0x208] ;  /* 0x0000820000047ab9 */ /* 0x000fe40000000a00 */
[----:B0-----:R-:W2:Y:S04]  /*1660*/  LDG.E R5, desc[UR4][R8.64] ;  /* 0x0000000408057981 */ /* 0x001ea8000c1e1900 */
[----:B------:R-:W2:Y:S02]  /*1670*/  LDG.E R26, desc[UR4][R8.64+0x4] ;  /* 0x00000404081a7981 */ /* 0x000ea4000c1e1900 */
[----:B--2---:R-:W-:-:S07]  /*1680*/  IMAD.IADD R26, R26, 0x1, -R5 ;  /* 0x000000011a1a7824 */ /* 0x004fce00078e0a05 */
.L_x_5961:
[----:B------:R-:W-:Y:S01]  /*1690*/  ULDC.64 UR4, c[0x0][0xa10] ;  /* 0x0002840000047ab9 */ /* 0x000fe20000000a00 */
[----:B------:R-:W-:Y:S01]  /*16a0*/  ULDC.64 UR6, c[0x0][0x208] ;  /* 0x0000820000067ab9 */ /* 0x000fe20000000a00 */
[----:B------:R-:W-:-:S04]  /*16b0*/  ISETP.NE.U32.AND P0, PT, RZ, UR4, PT ;  /* 0x00000004ff007c0c */ /* 0x000fc8000bf05070 */
[----:B------:R-:W-:Y:S01]  /*16c0*/  ISETP.NE.AND.EX P0, PT, RZ, UR5, PT, P0 ;  /* 0x00000005ff007c0c */ /* 0x000fe2000bf05300 */
[----:B0----5:R-:W-:Y:S01]  /*16d0*/  IMAD.IADD R8, R26, 0x1, -R3 ;  /* 0x000000011a087824 */ /* 0x021fe200078e0a03 */
[----:B------:R-:W-:-:S11]  /*16e0*/  ULDC.64 UR4, c[0x0][0xa30] ;  /* 0x00028c0000047ab9 */ /* 0x000fd60000000a00 */
[----:B-1----:R-:W0:Y:S02]  /*16f0*/  @P0 LDC.64 R4, c[0x0][0xa10] ;  /* 0x00028400ff040b82 */ /* 0x002e240000000a00 */
[----:B0-----:R-:W-:-:S05]  /*1700*/  @P0 IMAD.WIDE R4, R27, 0x4, R4 ;  /* 0x000000041b040825 */ /* 0x001fca00078e0204 */
[----:B------:R-:W2:Y:S04]  /*1710*/  @P0 LDG.E R0, desc[UR6][R4.64] ;  /* 0x0000000604000981 */ /* 0x000ea8000c1e1900 */
[----:B------:R0:W2:Y:S01]  /*1720*/  @P0 LDG.E R9, desc[UR6][R4.64+0x4] ;  /* 0x0000040604090981 */ /* 0x0000a2000c1e1900 */
[----:B------:R-:W-:Y:S01]  /*1730*/  ISETP.NE.U32.AND P1, PT, RZ, UR4, PT ;  /* 0x00000004ff007c0c */ /* 0x000fe2000bf25070 */
[----:B------:R-:W-:-:S03]  /*1740*/  IMAD.MOV.U32 R155, RZ, RZ, R26 ;  /* 0x000000ffff9b7224 */ /* 0x000fc600078e001a */
[----:B------:R-:W-:Y:S01]  /*1750*/  ISETP.NE.AND.EX P1, PT, RZ, UR5, PT, P1 ;  /* 0x00000005ff007c0c */ /* 0x000fe2000bf25310 */
[----:B0-----:R-:W-:-:S05]  /*1760*/  IMAD.MOV R4, RZ, RZ, -R8 ;  /* 0x000000ffff047224 */ /* 0x001fca00078e0a08 */
[----:B------:R-:W-:-:S07]  /*1770*/  VIMNMX R4, RZ, R4, !PT ;  /* 0x00000004ff047248 */ /* 0x000fce0007fe0100 */
[----:B------:R-:W-:-:S04]  /*1780*/  @P1 IADD3 R6, P2, R28, UR4, RZ ;  /* 0x000000041c061c10 */ /* 0x000fc8000ff5e0ff */
[----:B------:R-:W-:-:S05]  /*1790*/  @P1 IADD3.X R7, R30, UR5, RZ, P2, !PT ;  /* 0x000000051e071c10 */ /* 0x000fca00097fe4ff */
        /* <DEDUP_REMOVED lines=16> */
[----:B------:R-:W-:Y:S02]  /*18a0*/  @P0 LEA.HI.SX32 R24, R0, R3, 0x1b ;  /* 0x0000000300180211 */ /* 0x000fe400078fdaff */
[----:B------:R-:W-:Y:S02]  /*18b0*/  PLOP3.LUT P0, PT, PT, PT, PT, 0x80, 0x0 ;  /* 0x000000000000781c */ /* 0x000fe40003f0f070 */
        /* <DEDUP_REMOVED lines=22> */
.L_x_5964:
[----:B------:R-:W-:Y:S05]  /*1a20*/  BSYNC B6 ;  /* 0x0000000000067941 */ /* 0x000fea0003800000 */
.L_x_5963:
        /* <DEDUP_REMOVED lines=20> */
.L_x_5966:
[----:B------:R-:W-:Y:S05]  /*1b70*/  BSYNC B6 ;  /* 0x0000000000067941 */ /* 0x000fea0003800000 */
.L_x_5965:
[----:B------:R-:W2:Y:S01]  /*1b80*/  LDL.LU R21, [R1] ;  /* 0x0000000001157983 */ /* 0x000ea20000300800 */
[----:B------:R-:W-:Y:S01]  /*1b90*/  ULDC.64 UR4, c[0x0][0x9f8] ;  /* 0x00027e0000047ab9 */ /* 0x000fe20000000a00 */
[----:B------:R-:W-:Y:S01]  /*1ba0*/  ULDC.64 UR6, c[0x0][0x208] ;  /* 0x0000820000067ab9 */ /* 0x000fe20000000a00 */
[----:B------:R-:W-:Y:S01]  /*1bb0*/  ISETP.NE.U32.AND P0, PT, RZ, UR4, PT ;  /* 0x00000004ff007c0c */ /* 0x000fe2000bf05070 */
[----:B------:R-:W0:Y:S01]  /*1bc0*/  LDC R11, c[0x0][0x3d4] ;  /* 0x0000f500ff0b7b82 */ /* 0x000e220000000800 */
[----:B------:R-:W3:Y:S02]  /*1bd0*/  LDL R36, [R1+0x34] ;  /* 0x0000340001247983 */ /* 0x000ee40000100800 */
[----:B------:R-:W-:Y:S02]  /*1be0*/  ISETP.NE.AND.EX P0, PT, RZ, UR5, PT, P0 ;  /* 0x00000005ff007c0c */ /* 0x000fe4000bf05300 */
[----:B------:R-:W4:Y:S03]  /*1bf0*/  LDL R37, [R1+0x38] ;  /* 0x0000380001257983 */ /* 0x000f260000100800 */
[----:B------:R-:W1:Y:S01]  /*1c00*/  LDC R0, c[0x0][0x428] ;  /* 0x00010a00ff007b82 */ /* 0x000e620000000800 */
[----:B------:R-:W4:Y:S07]  /*1c10*/  LDL R35, [R1+0x5c] ;  /* 0x00005c0001237983 */ /* 0x000f2e0000100800 */
[----:B------:R-:W-:Y:S01]  /*1c20*/  @P0 IADD3 R4, P1, R28, UR4, RZ ;  /* 0x000000041c040c10 */ /* 0x000fe2000ff3e0ff */
[----:B------:R-:W-:Y:S01]  /*1c30*/  IMAD.IADD R123, R29, 0x1, R26 ;  /* 0x000000011d7b7824 */ /* 0x000fe200078e021a */
[----:B------:R-:W1:Y:S01]  /*1c40*/  S2R R20, SR_TID.X ;  /* 0x0000000000147919 */ /* 0x000e620000002100 */
[----:B------:R-:W1:Y:S01]  /*1c50*/  LDC.64 R96, c[0x0][0x2f0] ;  /* 0x0000bc00ff607b82 */ /* 0x000e620000000a00 */
[----:B------:R-:W-:Y:S01]  /*1c60*/  @P0 IADD3.X R5, R30, UR5, RZ, P1, !PT ;  /* 0x000000051e050c10 */ /* 0x000fe20008ffe4ff */
[----:B------:R-:W-:-:S04]  /*1c70*/  ULDC.64 UR4, c[0x0][0x2f8] ;  /* 0x0000be0000047ab9 */ /* 0x000fc80000000a00 */
[----:B------:R1:W3:Y:S01]  /*1c80*/  @P0 LDG.E R27, desc[UR6][R4.64] ;  /* 0x00000006041b0981 */ /* 0x0002e2000c1e1900 */
[----:B0-----:R-:W-:Y:S01]  /*1c90*/  ISETP.GE.AND P2, PT, R16, R11, PT ;  /* 0x0000000b1000720c */ /* 0x001fe20003f46270 */
[----:B------:R-:W-:Y:S01]  /*1ca0*/  ULDC.64 UR6, c[0x0][0xa08] ;  /* 0x0002820000067ab9 */ /* 0x000fe20000000a00 */
[----:B------:R-:W-:Y:S01]  /*1cb0*/  SHF.R.S32.HI R13, RZ, 0x1f, R123 ;  /* 0x0000001fff0d7819 */ /* 0x000fe2000001147b */
[----:B------:R-:W0:Y:S01]  /*1cc0*/  LDC.64 R106, c[0x0][0x3d8] ;  /* 0x0000f600ff6a7b82 */ /* 0x000e220000000a00 */
[----:B------:R-:W-:Y:S02]  /*1cd0*/  SHF.R.S32.HI R19, RZ, 0x1f, R18 ;  /* 0x0000001fff137819 */ /* 0x000fe40000011412 */
[----:B-1----:R-:W-:-:S05]  /*1ce0*/  ISETP.NE.AND P0, PT, R0, 0x1, PT ;  /* 0x000000010000780c */ /* 0x002fca0003f05270 */
[----:B------:R-:W1:Y:S01]  /*1cf0*/  LDC.64 R112, c[0x0][0x3e8] ;  /* 0x0000fa00ff707b82 */ /* 0x000e620000000a00 */
[----:B------:R-:W-:-:S07]  /*1d00*/  IMAD R6, R13, R96, RZ ;  /* 0x000000600d067224 */ /* 0x000fce00078e02ff */
[----:B------:R-:W1:Y:S01]  /*1d10*/  @P0 LDC R3, c[0x0][0x42c] ;  /* 0x00010b00ff030b82 */ /* 0x000e620000000800 */
[----:B------:R-:W-:Y:S01]  /*1d20*/  IMAD.WIDE.U32 R4, R123, R96, RZ ;  /* 0x000000607b047225 */ /* 0x000fe200078e00ff */
[----:B------:R-:W-:-:S06]  /*1d30*/  SHF.R.U32.HI R20, RZ, 0x7, R20 ;  /* 0x00000007ff147819 */ /* 0x000fcc0000011614 */
[----:B------:R-:W1:Y:S01]  /*1d40*/  @P0 LDC R7, c[0x0][0x430] ;  /* 0x00010c00ff070b82 */ /* 0x000e620000000800 */
[----:B------:R-:W-:Y:S01]  /*1d50*/  ISETP.NE.AND P6, PT, R20, 0x1, PT ;  /* 0x000000011400780c */ /* 0x000fe20003fc5270 */
[----:B0-----:R-:W-:-:S04]  /*1d60*/  IMAD.WIDE.U32 R102, R22, R106, R18 ;  /* 0x0000006a16667225 */ /* 0x001fc800078e0012 */
[----:B-1----:R-:W-:-:S04]  /*1d70*/  @P0 IMAD.HI.U32 R0, R158, R3, RZ ;  /* 0x000000039e000227 */ /* 0x002fc800078e00ff */
[----:B------:R-:W-:Y:S01]  /*1d80*/  IMAD R3, R123, R97, R6 ;  /* 0x000000617b037224 */ /* 0x000fe200078e0206 */
[----:B------:R-:W-:-:S03]  /*1d90*/  @P0 SHF.R.U32.HI R158, RZ, R7, R0 ;  /* 0x00000007ff9e0219 */ /* 0x000fc60000011600 */
[----:B------:R-:W-:Y:S01]  /*1da0*/  IMAD.IADD R5, R5, 0x1, R3 ;  /* 0x0000000105057824 */ /* 0x000fe200078e0203 */
[----:B------:R-:W-:Y:S02]  /*1db0*/  ISETP.NE.U32.AND P0, PT, RZ, UR6, PT ;  /* 0x00000006ff007c0c */ /* 0x000fe4000bf05070 */
[----:B------:R-:W-:Y:S01]  /*1dc0*/  SHF.R.S32.HI R6, RZ, 0x1f, R158 ;  /* 0x0000001fff067819 */ /* 0x000fe2000001149e */
[----:B------:R-:W-:Y:S01]  /*1dd0*/  IMAD.WIDE.U32 R4, R158, UR4, R4 ;  /* 0x000000049e047c25 */ /* 0x000fe2000f8e0004 */
[----:B------:R-:W-:-:S03]  /*1de0*/  ISETP.NE.AND.EX P0, PT, RZ, UR7, PT, P0 ;  /* 0x00000007ff007c0c */ /* 0x000fc6000bf05300 */
[----:B------:R-:W-:-:S04]  /*1df0*/  IMAD R3, R6, UR4, RZ ;  /* 0x0000000406037c24 */ /* 0x000fc8000f8e02ff */
[----:B------:R-:W-:Y:S01]  /*1e00*/  IMAD R3, R158, UR5, R3 ;  /* 0x000000059e037c24 */ /* 0x000fe2000f8e0203 */
[----:B------:R-:W-:-:S03]  /*1e10*/  ULDC.64 UR4, c[0x0][0x300] ;  /* 0x0000c00000047ab9 */ /* 0x000fc60000000a00 */
[----:B------:R-:W-:Y:S01]  /*1e20*/  IMAD.IADD R5, R5, 0x1, R3 ;  /* 0x0000000105057824 */ /* 0x000fe200078e0203 */
[----:B--2---:R-:W-:-:S04]  /*1e30*/  LOP3.LUT R21, R21, 0xfffffffe, RZ, 0xc0, !PT ;  /* 0xfffffffe15157812 */ /* 0x004fc800078ec0ff */
[----:B------:R-:W-:-:S05]  /*1e40*/  @P2 LOP3.LUT R21, R21, 0x1, RZ, 0xfc, !PT ;  /* 0x0000000115152812 */ /* 0x000fca00078efcff */
[----:B------:R0:W-:Y:S04]  /*1e50*/  STL [R1], R21 ;  /* 0x0000001501007387 */ /* 0x0001e80000100800 */
[----:B------:R-:W2:Y:S04]  /*1e60*/  LDL R31, [R1+0x58] ;  /* 0x00005800011f7983 */ /* 0x000ea80000100800 */
[----:B------:R-:W2:Y:S04]  /*1e70*/  LDL R33, [R1+0x48] ;  /* 0x0000480001217983 */ /* 0x000ea80000100800 */
[----:B------:R-:W2:Y:S04]  /*1e80*/  LDL R34, [R1+0x4c] ;  /* 0x00004c0001227983 */ /* 0x000ea80000100800 */
[----:B------:R-:W2:Y:S01]  /*1e90*/  LDL R29, [R1+0x3c] ;  /* 0x00003c00011d7983 */ /* 0x000ea20000100800 */
[----:B---3--:R-:W-:-:S03]  /*1ea0*/  SHF.R.S32.HI R0, RZ, 0x1f, R27 ;  /* 0x0000001fff007819 */ /* 0x008fc6000001141b */
[----:B------:R-:W3:Y:S01]  /*1eb0*/  LDL R26, [R1+0x54] ;  /* 0x00005400011a7983 */ /* 0x000ee20000100800 */
[----:B------:R-:W-:Y:S02]  /*1ec0*/  SEL R9, R27, RZ, !P0 ;  /* 0x000000ff1b097207 */ /* 0x000fe40004000000 */
[----:B------:R-:W-:Y:S01]  /*1ed0*/  SEL R8, R0, RZ, !P0 ;  /* 0x000000ff00087207 */ /* 0x000fe20004000000 */
[----:B------:R-:W3:Y:S02]  /*1ee0*/  LDL R27, [R1+0x44] ;  /* 0x00004400011b7983 */ /* 0x000ee40000100800 */
[----:B------:R-:W-:Y:S02]  /*1ef0*/  IMAD.WIDE.U32 R98, R9, UR4, R4 ;  /* 0x0000000409627c25 */ /* 0x000fe4000f8e0004 */
[----:B0-----:R-:W3:Y:S02]  /*1f00*/  LDL R21, [R1+0x6c] ;  /* 0x00006c0001157983 */ /* 0x001ee40000100800 */
[----:B------:R-:W-:-:S02]  /*1f10*/  IMAD R0, R8, UR4, RZ ;  /* 0x0000000408007c24 */ /* 0x000fc4000f8e02ff */
[----:B------:R-:W3:Y:S02]  /*1f20*/  LDL R14, [R1+0x68] ;  /* 0x00006800010e7983 */ /* 0x000ee40000100800 */
[----:B------:R-:W-:Y:S01]  /*1f30*/  IMAD R15, R9, UR5, R0 ;  /* 0x00000005090f7c24 */ /* 0x000fe2000f8e0200 */
[----:B------:R-:W-:Y:S05]  /*1f40*/  @!P6 WARPSYNC.ALL ;  /* 0x000000000000e948 */ /* 0x000fea0003800000 */
[----:B------:R-:W3:Y:S01]  /*1f50*/  LDL R12, [R1+0x64] ;  /* 0x00006400010c7983 */ /* 0x000ee20000100800 */
[----:B------:R-:W-:Y:S01]  /*1f60*/  ULDC.64 UR4, c[0x0][0x320] ;  /* 0x0000c80000047ab9 */ /* 0x000fe20000000a00 */
[----:B------:R-:W-:-:S02]  /*1f70*/  IMAD R0, R23, R106, RZ ;  /* 0x0000006a17007224 */ /* 0x000fc400078e02ff */
[----:B------:R-:W3:Y:S01]  /*1f80*/  LDL R32, [R1+0x30] ;  /* 0x0000300001207983 */ /* 0x000ee20000100800 */
[----:B------:R-:W-:Y:S02]  /*1f90*/  IMAD R3, R6, UR4, RZ ;  /* 0x0000000406037c24 */ /* 0x000fe4000f8e02ff */
[C---:B------:R-:W-:Y:S01]  /*1fa0*/  IMAD.WIDE.U32 R4, R158.reuse, UR4, R16 ;  /* 0x000000049e047c25 */ /* 0x040fe2000f8e0010 */
[----:B------:R-:W3:Y:S03]  /*1fb0*/  LDL R30, [R1+0x40] ;  /* 0x00004000011e7983 */ /* 0x000ee60000100800 */
[----:B------:R-:W-:Y:S01]  /*1fc0*/  IMAD R3, R158, UR5, R3 ;  /* 0x000000059e037c24 */ /* 0x000fe2000f8e0203 */
[----:B------:R-:W3:Y:S01]  /*1fd0*/  LDL R28, [R1+0x50] ;  /* 0x00005000011c7983 */ /* 0x000ee20000100800 */
[----:B------:R-:W-:Y:S01]  /*1fe0*/  ULDC.64 UR4, c[0x0][0x328] ;  /* 0x0000ca0000047ab9 */ /* 0x000fe20000000a00 */
[----:B------:R-:W-:-:S02]  /*1ff0*/  IMAD R7, R22, R107, R0 ;  /* 0x0000006b16077224 */ /* 0x000fc400078e0200 */
[----:B------:R-:W-:Y:S01]  /*2000*/  IMAD.IADD R101, R5, 0x1, R3 ;  /* 0x0000000105657824 */ /* 0x000fe200078e0203 */
[----:B------:R-:W-:Y:S01]  /*2010*/  SEL R3, R11, RZ, P2 ;  /* 0x000000ff0b037207 */ /* 0x000fe20001000000 */
[----:B------:R-:W-:-:S04]  /*2020*/  IMAD R0, R8, UR4, RZ ;  /* 0x0000000408007c24 */ /* 0x000fc8000f8e02ff */
[----:B------:R-:W-:Y:S02]  /*2030*/  IMAD.IADD R3, R16, 0x1, R3 ;  /* 0x0000000110037824 */ /* 0x000fe400078e0203 */
[----:B------:R-:W-:Y:S02]  /*2040*/  IMAD R41, R9, UR5, R0 ;  /* 0x0000000509297c24 */ /* 0x000fe4000f8e0200 */
[----:B------:R-:W-:Y:S01]  /*2050*/  IMAD.MOV.U32 R100, RZ, RZ, R4 ;  /* 0x000000ffff647224 */ /* 0x000fe200078e0004 */
[----:B------:R-:W-:Y:S01]  /*2060*/  SHF.R.S32.HI R0, RZ, 0x1f, R3 ;  /* 0x0000001fff007819 */ /* 0x000fe20000011403 */
[----:B------:R-:W-:-:S03]  /*2070*/  IMAD.WIDE.U32 R4, R22, R106, R16 ;  /* 0x0000006a16047225 */ /* 0x000fc600078e0010 */
[----:B------:R-:W-:Y:S01]  /*2080*/  LEA.HI R10, R0, R3, RZ, 0x3 ;  /* 0x00000003000a7211 */ /* 0x000fe200078f18ff */
[-C--:B------:R-:W-:Y:S02]  /*2090*/  IMAD R6, R23, R112.reuse, RZ ;  /* 0x0000007017067224 */ /* 0x080fe400078e02ff */
[----:B------:R-:W-:Y:S02]  /*20a0*/  IMAD.IADD R103, R103, 0x1, R7 ;  /* 0x0000000167677824 */ /* 0x000fe400078e0207 */
[----:B------:R-:W-:Y:S02]  /*20b0*/  IMAD.IADD R5, R7, 0x1, R5 ;  /* 0x0000000107057824 */ /* 0x000fe400078e0205 */
[----:B------:R-:W-:-:S04]  /*20c0*/  IMAD.WIDE.U32 R108, R22, R112, R18 ;  /* 0x00000070166c7225 */ /* 0x000fc800078e0012 */
[----:B------:R-:W-:Y:S01]  /*20d0*/  IMAD R7, R22, R113, R6 ;  /* 0x0000007116077224 */ /* 0x000fe200078e0206 */
[----:B------:R-:W-:Y:S01]  /*20e0*/  LOP3.LUT R6, R36, 0x38, R10, 0xf8, !PT ;  /* 0x0000003824067812 */ /* 0x000fe200078ef80a */
[----:B------:R-:W-:-:S04]  /*20f0*/  IMAD.WIDE.U32 R110, R22, R112, R16 ;  /* 0x00000070166e7225 */ /* 0x000fc800078e0010 */
[----:B------:R-:W-:Y:S02]  /*2100*/  IMAD.IADD R109, R109, 0x1, R7 ;  /* 0x000000016d6d7824 */ /* 0x000fe400078e0207 */
[----:B------:R-:W-:Y:S01]  /*2110*/  IMAD.IADD R111, R7, 0x1, R111 ;  /* 0x00000001076f7824 */ /* 0x000fe200078e026f */
[----:B------:R-:W-:-:S04]  /*2120*/  LEA.HI R0, R0, R3, RZ, 0x6 ;  /* 0x0000000300007211 */ /* 0x000fc800078f30ff */
[----:B------:R-:W-:Y:S02]  /*2130*/  SHF.R.S32.HI R3, RZ, 0x6, R0 ;  /* 0x00000006ff037819 */ /* 0x000fe40000011400 */
[----:B----4-:R-:W-:-:S04]  /*2140*/  LOP3.LUT R0, R37, 0x38, R10, 0xf8, !PT ;  /* 0x0000003825007812 */ /* 0x010fc800078ef80a */
[----:B------:R-:W-:Y:S01]  /*2150*/  LOP3.LUT R0, R0, R35, RZ, 0x3c, !PT ;  /* 0x0000002300007212 */ /* 0x000fe200078e3cff */
[----:B------:R-:W-:Y:S01]  /*2160*/  IMAD.WIDE.U32 R100, R9, UR4, R100 ;  /* 0x0000000409647c25 */ /* 0x000fe2000f8e0064 */
[----:B-----5:R-:W-:Y:S01]  /*2170*/  SHF.R.S32.HI R9, RZ, 0x1f, R155 ;  /* 0x0000001fff097819 */ /* 0x020fe2000001149b */
[----:B------:R-:W-:Y:S01]  /*2180*/  ULDC UR4, c[0x0][0x2e4] ;  /* 0x0000b90000047ab9 */ /* 0x000fe20000000800 */
[C---:B------:R-:W-:Y:S01]  /*2190*/  SHF.L.U64.HI R115, R96.reuse, 0x5, R97 ;  /* 0x0000000560737819 */ /* 0x040fe20000010261 */
[----:B------:R-:W-:Y:S01]  /*21a0*/  IMAD.SHL.U32 R114, R96, 0x20, RZ ;  /* 0x0000002060727824 */ /* 0x000fe200078e00ff */
[----:B------:R-:W-:-:S03]  /*21b0*/  IADD3 R122, P0, R22, R123, RZ ;  /* 0x0000007b167a7210 */ /* 0x000fc60007f1e0ff */
[----:B------:R-:W-:-:S03]  /*21c0*/  IMAD.WIDE.U32 R116, R22, R96, R114 ;  /* 0x0000006016747225 */ /* 0x000fc600078e0072 */
[----:B------:R-:W-:Y:S01]  /*21d0*/  IADD3 R127, P1, R114, R116, RZ ;  /* 0x00000074727f7210 */ /* 0x000fe20007f3e0ff */
[----:B------:R-:W-:-:S03]  /*21e0*/  IMAD.X R123, R23, 0x1, R13, P0 ;  /* 0x00000001177b7824 */ /* 0x000fc600000e060d */
[----:B------:R-:W-:Y:S01]  /*21f0*/  IADD3 R130, P0, R127, R114, RZ ;  /* 0x000000727f827210 */ /* 0x000fe20007f1e0ff */
[----:B------:R-:W-:Y:S01]  /*2200*/  IMAD.WIDE.U32 R118, R22, R96, R16 ;  /* 0x0000006016767225 */ /* 0x000fe200078e0010 */
[C-C-:B------:R-:W-:Y:S02]  /*2210*/  SHF.L.U64.HI R144, R96.reuse, 0x6, R97.reuse ;  /* 0x0000000660907819 */ /* 0x140fe40000010261 */
[----:B------:R-:W-:Y:S01]  /*2220*/  SHF.L.U64.HI R139, R96, 0x7, R97 ;  /* 0x00000007608b7819 */ /* 0x000fe20000010261 */
[----:B------:R-:W-:Y:S02]  /*2230*/  IMAD.IADD R15, R99, 0x1, R15 ;  /* 0x00000001630f7824 */ /* 0x000fe400078e020f */
[----:B------:R-:W-:Y:S01]  /*2240*/  IMAD R39, R97, 0xb0, RZ ;  /* 0x000000b061277824 */ /* 0x000fe200078e02ff */
[C---:B------:R-:W-:Y:S01]  /*2250*/  SHF.L.U64.HI R38, R106.reuse, 0x5, R107 ;  /* 0x000000056a267819 */ /* 0x040fe2000001026b */
[----:B------:R-:W-:Y:S01]  /*2260*/  IMAD.WIDE.U32 R104, R155, R106, R4 ;  /* 0x0000006a9b687225 */ /* 0x000fe200078e0004 */
[----:B------:R-:W-:-:S02]  /*2270*/  SHF.L.U64.HI R37, R106, 0x6, R107 ;  /* 0x000000066a257819 */ /* 0x000fc4000001026b */
[----:B------:R-:W-:Y:S01]  /*2280*/  SHF.L.U64.HI R36, R106, 0x7, R107 ;  /* 0x000000076a247819 */ /* 0x000fe2000001026b */
[----:B------:R-:W-:Y:S01]  /*2290*/  IMAD R143, R107, 0xb0, RZ ;  /* 0x000000b06b8f7824 */ /* 0x000fe200078e02ff */
[----:B------:R-:W-:Y:S01]  /*22a0*/  SHF.L.U64.HI R120, R112, 0x7, R113 ;  /* 0x0000000770787819 */ /* 0x000fe20000010271 */
[----:B------:R-:W-:Y:S01]  /*22b0*/  IMAD.SHL.U32 R35, R106, 0x20, RZ ;  /* 0x000000206a237824 */ /* 0x000fe200078e00ff */
[----:B------:R-:W-:Y:S01]  /*22c0*/  IADD3 R13, P2, R98, 0x40, RZ ;  /* 0x00000040620d7810 */ /* 0x000fe20007f5e0ff */
[----:B------:R-:W-:-:S04]  /*22d0*/  IMAD.WIDE.U32 R102, R155, R106, R102 ;  /* 0x0000006a9b667225 */ /* 0x000fc800078e0066 */
[----:B------:R-:W-:Y:S02]  /*22e0*/  IMAD R5, R113, 0xb0, RZ ;  /* 0x000000b071057824 */ /* 0x000fe400078e02ff */
[----:B------:R-:W-:Y:S02]  /*22f0*/  IMAD.SHL.U32 R121, R112, 0x80, RZ ;  /* 0x0000008070797824 */ /* 0x000fe400078e00ff */
[----:B------:R-:W-:-:S04]  /*2300*/  IMAD.WIDE.U32 R108, R155, R112, R108 ;  /* 0x000000709b6c7225 */ /* 0x000fc800078e006c */
[----:B------:R-:W-:-:S04]  /*2310*/  IMAD.WIDE.U32 R110, R155, R112, R110 ;  /* 0x000000709b6e7225 */ /* 0x000fc800078e006e */
[----:B------:R-:W-:Y:S01]  /*2320*/  VIADD R161, R20, 0x8 ;  /* 0x0000000814a17836 */ /* 0x000fe20000000000 */
[----:B------:R-:W-:Y:S01]  /*2330*/  LOP3.LUT R20, R10, 0xfffffff8, RZ, 0xc0, !PT ;  /* 0xfffffff80a147812 */ /* 0x000fe200078ec0ff */
[----:B------:R-:W-:Y:S01]  /*2340*/  IMAD.WIDE.U32 R158, R96, 0xb0, RZ ;  /* 0x000000b0609e7825 */ /* 0x000fe200078e00ff */
[----:B------:R-:W-:Y:S02]  /*2350*/  SHF.R.S32.HI R146, RZ, 0x1f, R225 ;  /* 0x0000001fff927819 */ /* 0x000fe400000114e1 */
[----:B------:R-:W-:Y:S01]  /*2360*/  SHF.R.S32.HI R145, RZ, 0x1f, R226 ;  /* 0x0000001fff917819 */ /* 0x000fe200000114e2 */
[----:B------:R-:W-:Y:S01]  /*2370*/  IMAD.IADD R39, R159, 0x1, R39 ;  /* 0x000000019f277824 */ /* 0x000fe200078e0227 */
[----:B--2---:R-:W-:Y:S02]  /*2380*/  LOP3.LUT R7, R6, R31, RZ, 0x3c, !PT ;  /* 0x0000001f06077212 */ /* 0x004fe400078e3cff */
[----:B------:R-:W0:Y:S01]  /*2390*/  S2R R31, SR_TID.X ;  /* 0x00000000001f7919 */ /* 0x000e220000002100 */
[----:B------:R-:W-:-:S04]  /*23a0*/  IMAD R150, R3, 0x2c00, R33 ;  /* 0x00002c0003967824 */ /* 0x000fc800078e0221 */
[----:B------:R-:W-:Y:S02]  /*23b0*/  IMAD.IADD R150, R150, 0x1, R7 ;  /* 0x0000000196967824 */ /* 0x000fe400078e0207 */
[----:B------:R-:W-:Y:S01]  /*23c0*/  IMAD R151, R3, 0x2c00, R34 ;  /* 0x00002c0003977824 */ /* 0x000fe200078e0222 */
[----:B---3--:R-:W-:Y:S02]  /*23d0*/  SHF.R.U32.HI R138, RZ, 0x3, R27 ;  /* 0x00000003ff8a7819 */ /* 0x008fe4000001161b */
[----:B------:R-:W-:Y:S01]  /*23e0*/  LOP3.LUT R7, R27, 0x38, R10, 0xf8, !PT ;  /* 0x000000381b077812 */ /* 0x000fe200078ef80a */
[----:B0-----:R-:W-:-:S05]  /*23f0*/  VIADD R31, R31, 0xffffff80 ;  /* 0xffffff801f1f7836 */ /* 0x001fca0000000000 */
[----:B------:R-:W-:-:S04]  /*2400*/  SHF.R.S32.HI R27, RZ, 0x1f, R31 ;  /* 0x0000001fff1b7819 */ /* 0x000fc8000001141f */
[----:B------:R-:W-:Y:S01]  /*2410*/  LEA.HI R27, R27, R31, RZ, 0x6 ;  /* 0x0000001f1b1b7211 */ /* 0x000fe200078f30ff */
[----:B------:R-:W-:Y:S01]  /*2420*/  IMAD.IADD R151, R151, 0x1, R0 ;  /* 0x0000000197977824 */ /* 0x000fe200078e0200 */
[----:B------:R-:W-:-:S03]  /*2430*/  LOP3.LUT R0, R10, 0x38, RZ, 0xc0, !PT ;  /* 0x000000380a007812 */ /* 0x000fc600078ec0ff */
[----:B------:R-:W-:Y:S01]  /*2440*/  IMAD.SHL.U32 R27, R27, 0x8, RZ ;  /* 0x000000081b1b7824 */ /* 0x000fe200078e00ff */
[----:B------:R-:W-:-:S04]  /*2450*/  LOP3.LUT R0, R0, 0x1c0, R29, 0xf8, !PT ;  /* 0x000001c000007812 */ /* 0x000fc800078ef81d */
[----:B------:R-:W-:Y:S01]  /*2460*/  LOP3.LUT R27, R27, 0xfffffe00, RZ, 0xc0, !PT ;  /* 0xfffffe001b1b7812 */ /* 0x000fe200078ec0ff */
[C---:B------:R-:W-:Y:S02]  /*2470*/  IMAD R149, R3.reuse, 0x2c00, R26 ;  /* 0x00002c0003957824 */ /* 0x040fe400078e021a */
[C---:B------:R-:W-:Y:S02]  /*2480*/  IMAD R148, R3.reuse, 0x2c00, R21 ;  /* 0x00002c0003947824 */ /* 0x040fe400078e0215 */
[C---:B------:R-:W-:Y:S02]  /*2490*/  IMAD R154, R3.reuse, 0x2c00, R27 ;  /* 0x00002c00039a7824 */ /* 0x040fe400078e021b */
[----:B------:R-:W-:Y:S01]  /*24a0*/  IMAD R147, R3, 0x2c00, R14 ;  /* 0x00002c0003937824 */ /* 0x000fe200078e020e */
[----:B------:R-:W-:Y:S01]  /*24b0*/  LOP3.LUT R3, R0, R12, RZ, 0x3c, !PT ;  /* 0x0000000c00037212 */ /* 0x000fe200078e3cff */
[----:B------:R-:W-:-:S04]  /*24c0*/  IMAD R0, R9, R106, RZ ;  /* 0x0000006a09007224 */ /* 0x000fc800078e02ff */
[----:B------:R-:W-:Y:S02]  /*24d0*/  IMAD R27, R155, R107, R0 ;  /* 0x0000006b9b1b7224 */ /* 0x000fe400078e0200 */
[----:B------:R-:W-:-:S04]  /*24e0*/  IMAD R0, R9, R112, RZ ;  /* 0x0000007009007224 */ /* 0x000fc800078e02ff */
[----:B------:R-:W-:Y:S02]  /*24f0*/  IMAD R21, R155, R113, R0 ;  /* 0x000000719b157224 */ /* 0x000fe400078e0200 */
[----:B------:R-:W-:Y:S02]  /*2500*/  IMAD R0, R23, R96, RZ ;  /* 0x0000006017007224 */ /* 0x000fe400078e02ff */
[----:B------:R-:W-:Y:S02]  /*2510*/  IMAD.IADD R154, R154, 0x1, R3 ;  /* 0x000000019a9a7824 */ /* 0x000fe400078e0203 */
[----:B------:R-:W-:-:S04]  /*2520*/  IMAD R3, R22, R97, R0 ;  /* 0x0000006116037224 */ /* 0x000fc800078e0200 */
[----:B------:R-:W-:-:S04]  /*2530*/  IMAD.IADD R125, R3, 0x1, R117 ;  /* 0x00000001037d7824 */ /* 0x000fc800078e0275 */
[----:B------:R-:W-:-:S04]  /*2540*/  IMAD.X R126, R125, 0x1, R115, P1 ;  /* 0x000000017d7e7824 */ /* 0x000fc800008e0673 */
[--C-:B------:R-:W-:Y:S01]  /*2550*/  IMAD.X R128, R126, 0x1, R115.reuse, P0 ;  /* 0x000000017e807824 */ /* 0x100fe200000e0673 */
[----:B------:R-:W-:Y:S02]  /*2560*/  IADD3 R136, P0, R130, R114, RZ ;  /* 0x0000007282887210 */ /* 0x000fe40007f1e0ff */
[----:B------:R-:W-:Y:S02]  /*2570*/  SHF.R.U32.HI R137, RZ, 0x3, R30 ;  /* 0x00000003ff897819 */ /* 0x000fe4000001161e */
[--C-:B------:R-:W-:Y:S01]  /*2580*/  LOP3.LUT R6, R32, 0x38, R10.reuse, 0xf8, !PT ;  /* 0x0000003820067812 */ /* 0x100fe200078ef80a */
[----:B------:R-:W-:Y:S01]  /*2590*/  IMAD.X R131, R128, 0x1, R115, P0 ;  /* 0x0000000180837824 */ /* 0x000fe200000e0673 */
[----:B------:R-:W-:Y:S01]  /*25a0*/  LOP3.LUT R8, R30, 0x38, R10, 0xf8, !PT ;  /* 0x000000381e087812 */ /* 0x000fe200078ef80a */
[----:B------:R-:W-:Y:S01]  /*25b0*/  IMAD.IADD R124, R119, 0x1, R3 ;  /* 0x00000001777c7824 */ /* 0x000fe200078e0203 */
[----:B------:R-:W-:Y:S01]  /*25c0*/  IADD3 R14, P0, R98, R118, RZ ;  /* 0x00000076620e7210 */ /* 0x000fe20007f1e0ff */
[----:B------:R-:W-:Y:S01]  /*25d0*/  IMAD.SHL.U32 R97, R11, 0x2, RZ ;  /* 0x000000020b617824 */ /* 0x000fe200078e00ff */
[----:B------:R-:W-:Y:S01]  /*25e0*/  LOP3.LUT R6, R6, R28, RZ, 0x3c, !PT ;  /* 0x0000001c06067212 */ /* 0x000fe200078e3cff */
[C---:B------:R-:W-:Y:S01]  /*25f0*/  IMAD.SHL.U32 R34, R106.reuse, 0x40, RZ ;  /* 0x000000406a227824 */ /* 0x040fe200078e00ff */
[----:B------:R-:W-:Y:S01]  /*2600*/  LOP3.LUT R7, R7, R138, RZ, 0x3c, !PT ;  /* 0x0000008a07077212 */ /* 0x000fe200078e3cff */
[----:B------:R-:W-:Y:S01]  /*2610*/  IMAD.SHL.U32 R33, R106, 0x80, RZ ;  /* 0x000000806a217824 */ /* 0x000fe200078e00ff */
[----:B------:R-:W-:Y:S01]  /*2620*/  LOP3.LUT R8, R8, R137, RZ, 0x3c, !PT ;  /* 0x0000008908087212 */ /* 0x000fe200078e3cff */
[C---:B------:R-:W-:Y:S01]  /*2630*/  IMAD.SHL.U32 R30, R112.reuse, 0x20, RZ ;  /* 0x00000020701e7824 */ /* 0x040fe200078e00ff */
[C-C-:B------:R-:W-:Y:S01]  /*2640*/  SHF.L.U64.HI R32, R112.reuse, 0x5, R113.reuse ;  /* 0x0000000570207819 */ /* 0x140fe20000010271 */
[C---:B------:R-:W-:Y:S01]  /*2650*/  IMAD.SHL.U32 R29, R112.reuse, 0x40, RZ ;  /* 0x00000040701d7824 */ /* 0x040fe200078e00ff */
[----:B------:R-:W-:Y:S01]  /*2660*/  SHF.L.U64.HI R31, R112, 0x6, R113 ;  /* 0x00000006701f7819 */ /* 0x000fe20000010271 */
[----:B------:R-:W-:Y:S01]  /*2670*/  IMAD.WIDE.U32 R106, R106, 0xb0, RZ ;  /* 0x000000b06a6a7825 */ /* 0x000fe200078e00ff */
[----:B------:R-:W-:-:S02]  /*2680*/  IADD3 R141, P3, R136, R114, RZ ;  /* 0x00000072888d7210 */ /* 0x000fc40007f7e0ff */
[----:B------:R-:W-:Y:S01]  /*2690*/  IADD3 R11, P4, R14, 0x40, RZ ;  /* 0x000000400e0b7810 */ /* 0x000fe20007f9e0ff */
[----:B------:R-:W-:-:S04]  /*26a0*/  IMAD.WIDE.U32 R112, R112, 0xb0, RZ ;  /* 0x000000b070707825 */ /* 0x000fc800078e00ff */
[----:B------:R-:W-:Y:S01]  /*26b0*/  IMAD.X R12, R124, 0x1, R15, P0 ;  /* 0x000000017c0c7824 */ /* 0x000fe200000e060f */
[----:B------:R-:W-:Y:S01]  /*26c0*/  ISETP.GE.AND P0, PT, R16, UR4, PT ;  /* 0x0000000410007c0c */ /* 0x000fe2000bf06270 */
[----:B------:R-:W-:Y:S01]  /*26d0*/  IMAD.IADD R149, R149, 0x1, R6 ;  /* 0x0000000195957824 */ /* 0x000fe200078e0206 */
[----:B------:R-:W-:Y:S01]  /*26e0*/  ISETP.GE.AND P1, PT, R227, UR4, PT ;  /* 0x00000004e3007c0c */ /* 0x000fe2000bf26270 */
[----:B------:R-:W-:Y:S01]  /*26f0*/  IMAD.IADD R148, R148, 0x1, R7 ;  /* 0x0000000194947824 */ /* 0x000fe200078e0207 */
[----:B------:R-:W-:Y:S01]  /*2700*/  SHF.R.S32.HI R10, RZ, 0x3, R10 ;  /* 0x00000003ff0a7819 */ /* 0x000fe2000001140a */
[----:B------:R-:W-:Y:S01]  /*2710*/  IMAD.IADD R147, R147, 0x1, R8 ;  /* 0x0000000193937824 */ /* 0x000fe200078e0208 */
[----:B------:R-:W-:Y:S01]  /*2720*/  SHF.R.S32.HI R9, RZ, 0x1f, R20 ;  /* 0x0000001fff097819 */ /* 0x000fe20000011414 */
[----:B------:R-:W-:Y:S02]  /*2730*/  IMAD.IADD R28, R103, 0x1, R27 ;  /* 0x00000001671c7824 */ /* 0x000fe400078e021b */
[----:B------:R-:W-:-:S02]  /*2740*/  IMAD.IADD R26, R109, 0x1, R21 ;  /* 0x000000016d1a7824 */ /* 0x000fc400078e0215 */
[----:B------:R-:W-:Y:S02]  /*2750*/  IMAD.IADD R143, R107, 0x1, R143 ;  /* 0x000000016b8f7824 */ /* 0x000fe400078e028f */
[----:B------:R-:W-:Y:S02]  /*2760*/  IMAD.IADD R142, R113, 0x1, R5 ;  /* 0x00000001718e7824 */ /* 0x000fe400078e0205 */
[----:B------:R-:W-:Y:S02]  /*2770*/  IMAD.IADD R27, R27, 0x1, R105 ;  /* 0x000000011b1b7824 */ /* 0x000fe400078e0269 */
[----:B------:R-:W-:Y:S02]  /*2780*/  IMAD.IADD R21, R21, 0x1, R111 ;  /* 0x0000000115157824 */ /* 0x000fe400078e026f */
[----:B------:R-:W-:Y:S02]  /*2790*/  IMAD.X R140, R131, 0x1, R115, P3 ;  /* 0x00000001838c7824 */ /* 0x000fe400018e0673 */
[----:B------:R-:W-:-:S02]  /*27a0*/  IMAD.X R8, RZ, RZ, R15, P2 ;  /* 0x000000ffff087224 */ /* 0x000fc400010e060f */
[----:B------:R-:W-:Y:S02]  /*27b0*/  IMAD.X R7, RZ, RZ, R12, P4 ;  /* 0x000000ffff077224 */ /* 0x000fe400020e060c */
[----:B------:R-:W-:Y:S01]  /*27c0*/  IMAD.IADD R6, R101, 0x1, R41 ;  /* 0x0000000165067824 */ /* 0x000fe200078e0229 */
[----:B------:R-:W-:Y:S06]  /*27d0*/  @!P6 BAR.SYNC.DEFER_BLOCKING 0x9, 0x100 ;  /* 0x024400000000eb1d */ /* 0x000fec0000010000 */
.L_x_6090:
[----:B------:R-:W2:Y:S01]  /*27e0*/  LDL R0, [R1+0x60] ;  /* 0x0000600001007983 */ /* 0x000ea20000100800 */
[----:B------:R-:W0:Y:S03]  /*27f0*/  LDC R80, c[0x0][0x3d4] ;  /* 0x0000f500ff507b82 */ /* 0x000e260000000800 */
[----:B---34-:R-:W3:Y:S01]  /*2800*/  LDL.LU R46, [R1] ;  /* 0x00000000012e7983 */ /* 0x018ee20000300800 */
[----:B------:R-:W-:Y:S01]  /*2810*/  VIADD R24, R24, 0xffffffff ;  /* 0xffffffff18187836 */ /* 0x000fe20000000000 */
[----:B------:R-:W-:Y:S05]  /*2820*/  YIELD ;  /* 0x0000000000007946 */ /* 0x000fea0003800000 */
[----:B------:R-:W-:Y:S01]  /*2830*/  ISETP.GT.AND P3, PT, R24, R129, PT ;  /* 0x000000811800720c */ /* 0x000fe20003f64270 */
[----:B------:R-:W-:Y:S01]  /*2840*/  BSSY B0, `(.L_x_5967) ;  /* 0x0000916000007945 */ /* 0x000fe20003800000 */
[----:B0-----:R-:W-:Y:S01]  /*2850*/  ISETP.GE.AND P2, PT, R80, 0x1, PT ;  /* 0x000000015000780c */ /* 0x001fe20003f46270 */
[----:B--2---:R-:W-:Y:S01]  /*2860*/  IMAD R5, R220, 0x5800, R0 ;  /* 0x00005800dc057824 */ /* 0x004fe200078e0200 */
[----:B---3--:R-:W-:-:S03]  /*2870*/  LOP3.LUT R46, R46, 0xffffffef, RZ, 0xc0, !PT ;  /* 0xffffffef2e2e7812 */ /* 0x008fc600078ec0ff */
[----:B------:R-:W-:-:S06]  /*2880*/  IMAD R5, R5, 0x2, R2 ;  /* 0x0000000205057824 */ /* 0x000fcc00078e0202 */
[----:B------:R-:W-:-:S05]  /*2890*/  @P3 LOP3.LUT R46, R46, 0x10, RZ, 0xfc, !PT ;  /* 0x000000102e2e3812 */ /* 0x000fca00078efcff */
[----:B------:R0:W-:Y:S01]  /*28a0*/  STL [R1], R46 ;  /* 0x0000002e01007387 */ /* 0x0001e20000100800 */
[----:B-1----:R-:W-:Y:S05]  /*28b0*/  @!P2 BRA `(.L_x_5968) ;  /* 0x0000008400eca947 */ /* 0x002fea0003800000 */
[----:B------:R-:W-:Y:S01]  /*28c0*/  ULDC.U8 UR4, c[0x0][0x3f0] ;  /* 0x0000fc0000047ab9 */ /* 0x000fe20000000000 */
[----:B------:R-:W-:Y:S01]  /*28d0*/  SHF.R.S32.HI R3, RZ, 0x1f, R24 ;  /* 0x0000001fff037819 */ /* 0x000fe20000011418 */
[-C--:B------:R-:W-:Y:S01]  /*28e0*/  IMAD R4, R143, R24.reuse, RZ ;  /* 0x000000188f047224 */ /* 0x080fe200078e02ff */
[----:B------:R-:W-:Y:S01]  /*28f0*/  ISETP.NE.AND P2, PT, RZ, UR4, PT ;  /* 0x00000004ff007c0c */ /* 0x000fe2000bf45270 */
[-C--:B------:R-:W-:Y:S02]  /*2900*/  IMAD R0, R39, R24.reuse, RZ ;  /* 0x0000001827007224 */ /* 0x080fe400078e02ff */
[----:B------:R-:W-:Y:S02]  /*2910*/  IMAD R40, R142, R24, RZ ;  /* 0x000000188e287224 */ /* 0x000fe400078e02ff */
[----:B------:R-:W-:Y:S02]  /*2920*/  IMAD R43, R3, R106, R4 ;  /* 0x0000006a032b7224 */ /* 0x000fe400078e0204 */
[----:B------:R-:W-:-:S02]  /*2930*/  IMAD R4, R24, -0xb0, R25 ;  /* 0xffffff5018047824 */ /* 0x000fc400078e0219 */
[C---:B------:R-:W-:Y:S02]  /*2940*/  IMAD R41, R3.reuse, R158, R0 ;  /* 0x0000009e03297224 */ /* 0x040fe400078e0200 */
[----:B------:R-:W-:Y:S01]  /*2950*/  IMAD R45, R3, R112, R40 ;  /* 0x00000070032d7224 */ /* 0x000fe200078e0228 */
[----:B------:R-:W-:Y:S01]  /*2960*/  VIMNMX R4, R4, 0xb0, PT ;  /* 0x000000b004047848 */ /* 0x000fe20003fe0100 */
[----:B------:R-:W-:-:S04]  /*2970*/  IMAD.WIDE.U32 R132, R158, R24, RZ ;  /* 0x000000189e847225 */ /* 0x000fc800078e00ff */
[----:B------:R-:W-:-:S04]  /*2980*/  IMAD.WIDE.U32 R92, R106, R24, RZ ;  /* 0x000000186a5c7225 */ /* 0x000fc800078e00ff */
[----:B------:R-:W-:-:S04]  /*2990*/  IMAD.WIDE.U32 R90, R112, R24, RZ ;  /* 0x00000018705a7225 */ /* 0x000fc800078e00ff */
[----:B------:R-:W-:Y:S02]  /*29a0*/  IMAD.IADD R88, R133, 0x1, R41 ;  /* 0x0000000185587824 */ /* 0x000fe400078e0229 */
        /* <DEDUP_REMOVED lines=9> */
[----:B------:R-:W-:-:S03]  /*2a40*/  CS2R R152, SRZ ;  /* 0x0000000000987805 */ /* 0x000fc6000001ff00 */
[----:B------:R-:W-:Y:S05]  /*2a50*/  @P3 BRA `(.L_x_5971) ;  /* 0x0000000000543947 */ /* 0x000fea0003800000 */
[----:B------:R-:W-:Y:S01]  /*2a60*/  IADD3 R41, P2, R102, R92, RZ ;  /* 0x0000005c66297210 */ /* 0x000fe20007f5e0ff */
[----:B------:R-:W-:Y:S01]  /*2a70*/  ULDC.64 UR4, c[0x0][0x3c8] ;  /* 0x0000f20000047ab9 */ /* 0x000fe20000000a00 */
[----:B------:R-:W-:Y:S02]  /*2a80*/  CS2R R134, SRZ ;  /* 0x0000000000867805 */ /* 0x000fe4000001ff00 */
[----:B------:R-:W-:Y:S01]  /*2a90*/  CS2R R152, SRZ ;  /* 0x0000000000987805 */ /* 0x000fe2000001ff00 */
[----:B------:R-:W-:Y:S01]  /*2aa0*/  ULDC.64 UR6, c[0x0][0x208] ;  /* 0x0000820000067ab9 */ /* 0x000fe20000000a00 */
        /* <DEDUP_REMOVED lines=16> */
.L_x_5971:
[----:B------:R-:W-:Y:S05]  /*2bb0*/  BSYNC B1 ;  /* 0x0000000000017941 */ /* 0x000fea0003800000 */
.L_x_5970:
[----:B------:R-:W-:Y:S01]  /*2bc0*/  ISETP.GE.AND P4, PT, R223, R4, PT ;  /* 0x00000004df00720c */ /* 0x000fe20003f86270 */
[----:B-1---5:R-:W-:Y:S01]  /*2bd0*/  IMAD.MOV.U32 R40, RZ, RZ, R86 ;  /* 0x000000ffff287224 */ /* 0x022fe200078e0056 */
[----:B------:R-:W-:Y:S01]  /*2be0*/  BSSY B1, `(.L_x_5972) ;  /* 0x0000029000017945 */ /* 0x000fe20003800000 */
[----:B------:R-:W-:Y:S01]  /*2bf0*/  IMAD.MOV.U32 R41, RZ, RZ, R87 ;  /* 0x000000ffff297224 */ /* 0x000fe200078e0057 */
[----:B------:R-:W-:Y:S01]  /*2c00*/  CS2R R82, SRZ ;  /* 0x0000000000527805 */ /* 0x000fe2000001ff00 */
        /* <DEDUP_REMOVED lines=15> */
[----:B------:R-:W-:Y:S01]  /*2d00*/  PRMT R194, R43, 0x7610, R194 ;  /* 0x000076102bc27816 */ /* 0x000fe200000000c2 */
[----:B------:R-:W-:Y:S06]  /*2d10*/  @P4 BRA `(.L_x_5973) ;  /* 0x0000000000544947 */ /* 0x000fec0003800000 */
[----:B------:R-:W-:Y:S01]  /*2d20*/  IADD3 R41, P2, P5, R102, R92, R35 ;  /* 0x0000005c66297210 */ /* 0x000fe20007d5e023 */
[----:B------:R-:W-:Y:S01]  /*2d30*/  ULDC.64 UR4, c[0x0][0x3c8] ;  /* 0x0000f20000047ab9 */ /* 0x000fe20000000a00 */
[----:B------:R-:W-:Y:S02]  /*2d40*/  CS2R R82, SRZ ;  /* 0x0000000000527805 */ /* 0x000fe4000001ff00 */
[----:B------:R-:W-:Y:S02]  /*2d50*/  CS2R R84, SRZ ;  /* 0x0000000000547805 */ /* 0x000fe4000001ff00 */
[----:B------:R-:W-:Y:S01]  /*2d60*/  IADD3.X R42, R28, R3, R38, P2, P5 ;  /* 0x000000031c2a7210 */ /* 0x000fe200017ea426 */
[----:B------:R-:W-:Y:S01]  /*2d70*/  ULDC.64 UR6, c[0x0][0x208] ;  /* 0x0000820000067ab9 */ /* 0x000fe20000000a00 */
[----:B------:R-:W-:-:S04]  /*2d80*/  IADD3 R43, P2, P5, R108, R90, R30 ;  /* 0x0000005a6c2b7210 */ /* 0x000fc80007d5e01e */
        /* <DEDUP_REMOVED lines=14> */
.L_x_5973:
[----:B------:R-:W-:Y:S05]  /*2e70*/  BSYNC B1 ;  /* 0x0000000000017941 */ /* 0x000fea0003800000 */
.L_x_5972:
[----:B------:R-:W-:Y:S01]  /*2e80*/  ISETP.GE.AND P2, PT, R222, R4, PT ;  /* 0x00000004de00720c */ /* 0x000fe20003f46270 */
[----:B------:R-:W-:Y:S01]  /*2e90*/  IMAD.MOV.U32 R45, RZ, RZ, R46 ;  /* 0x000000ffff2d7224 */ /* 0x000fe200078e002e */
[----:B------:R-:W-:Y:S01]  /*2ea0*/  BSSY B1, `(.L_x_5974) ;  /* 0x000002f000017945 */ /* 0x000fe20003800000 */
[----:B-1---5:R-:W-:Y:S01]  /*2eb0*/  IMAD.MOV.U32 R40, RZ, RZ, R76 ;  /* 0x000000ffff287224 */ /* 0x022fe200078e004c */
[----:B------:R-:W-:Y:S01]  /*2ec0*/  CS2R R60, SRZ ;  /* 0x00000000003c7805 */ /* 0x000fe2000001ff00 */
[----:B------:R-:W-:Y:S01]  /*2ed0*/  IMAD.MOV.U32 R41, RZ, RZ, R77 ;  /* 0x000000ffff297224 */ /* 0x000fe200078e004d */
[----:B------:R-:W-:Y:S01]  /*2ee0*/  LOP3.LUT R45, R45, 0xfffffffb, RZ, 0xc0, !PT ;  /* 0xfffffffb2d2d7812 */ /* 0x000fe200078ec0ff */
[----:B------:R-:W-:Y:S01]  /*2ef0*/  IMAD.MOV.U32 R42, RZ, RZ, R82 ;  /* 0x000000ffff2a7224 */ /* 0x000fe200078e0052 */
[----:B------:R-:W-:Y:S01]  /*2f00*/  PRMT R202, R40, 0x7610, R202 ;  /* 0x0000761028ca7816 */ /* 0x000fe200000000ca */
[----:B------:R-:W-:Y:S01]  /*2f10*/  IMAD.MOV.U32 R43, RZ, RZ, R83 ;  /* 0x000000ffff2b7224 */ /* 0x000fe200078e0053 */
[----:B------:R-:W-:Y:S01]  /*2f20*/  PRMT R201, R41, 0x7610, R201 ;  /* 0x0000761029c97816 */ /* 0x000fe200000000c9 */
[----:B------:R-:W-:Y:S01]  /*2f30*/  IMAD.MOV.U32 R40, RZ, RZ, R78 ;  /* 0x000000ffff287224 */ /* 0x000fe200078e004e */
[----:B------:R-:W-:Y:S01]  /*2f40*/  PRMT R167, R167, 0x5410, R42 ;  /* 0x00005410a7a77816 */ /* 0x000fe2000000002a */
[----:B------:R-:W-:Y:S01]  /*2f50*/  IMAD.MOV.U32 R41, RZ, RZ, R79 ;  /* 0x000000ffff297224 */ /* 0x000fe200078e004f */
[----:B------:R-:W-:Y:S01]  /*2f60*/  @P2 LOP3.LUT R45, R45, 0x4, RZ, 0xfc, !PT ;  /* 0x000000042d2d2812 */ /* 0x000fe200078efcff */
[----:B------:R-:W-:Y:S01]  /*2f70*/  IMAD.MOV.U32 R42, RZ, RZ, R84 ;  /* 0x000000ffff2a7224 */ /* 0x000fe200078e0054 */
[----:B------:R-:W-:Y:S01]  /*2f80*/  PRMT R203, R43, 0x7610, R203 ;  /* 0x000076102bcb7816 */ /* 0x000fe200000000cb */
[----:B------:R-:W-:Y:S01]  /*2f90*/  IMAD.MOV.U32 R43, RZ, RZ, R85 ;  /* 0x000000ffff2b7224 */ /* 0x000fe200078e0055 */
[----:B------:R-:W-:Y:S01]  /*2fa0*/  PRMT R200, R40, 0x7610, R200 ;  /* 0x0000761028c87816 */ /* 0x000fe200000000c8 */
[----:B------:R1:W-:Y:S01]  /*2fb0*/  STL [R1], R45 ;  /* 0x0000002d01007387 */ /* 0x0003e20000100800 */
[----:B------:R-:W-:-:S02]  /*2fc0*/  PRMT R199, R41, 0x7610, R199 ;  /* 0x0000761029c77816 */ /* 0x000fc400000000c7 */
[----:B------:R-:W-:Y:S02]  /*2fd0*/  CS2R R68, SRZ ;  /* 0x0000000000447805 */ /* 0x000fe4000001ff00 */
[----:B------:R-:W-:Y:S02]  /*2fe0*/  PRMT R168, R168, 0x5410, R42 ;  /* 0x00005410a8a87816 */ /* 0x000fe4000000002a */
[----:B------:R-:W-:Y:S02]  /*2ff0*/  CS2R R72, SRZ ;  /* 0x0000000000487805 */ /* 0x000fe4000001ff00 */
[----:B------:R-:W-:Y:S02]  /*3000*/  PRMT R169, R169, 0x5410, R43 ;  /* 0x00005410a9a97816 */ /* 0x000fe4000000002b */
[----:B------:R-:W-:Y:S02]  /*3010*/  CS2R R70, SRZ ;  /* 0x0000000000467805 */ /* 0x000fe4000001ff00 */
[----:B------:R-:W-:Y:S01]  /*3020*/  CS2R R74, SRZ ;  /* 0x00000000004a7805 */ /* 0x000fe2000001ff00 */
[----:B-1----:R-:W-:Y:S06]  /*3030*/  @P2 BRA `(.L_x_5975) ;  /* 0x0000000000542947 */ /* 0x002fec0003800000 */
        /* <DEDUP_REMOVED lines=21> */
.L_x_5975:
[----:B------:R-:W-:Y:S05]  /*3190*/  BSYNC B1 ;  /* 0x0000000000017941 */ /* 0x000fea0003800000 */
.L_x_5974:
        /* <DEDUP_REMOVED lines=24> */
[----:B------:R-:W-:Y:S01]  /*3320*/  PRMT R169, R43, 0x7610, R169 ;  /* 0x000076102ba97816 */ /* 0x000fe200000000a9 */
[----:B-1----:R-:W-:Y:S06]  /*3330*/  @P2 BRA `(.L_x_5977) ;  /* 0x00000000007c2947 */ /* 0x002fec0003800000 */
[----:B------:R-:W1:Y:S01]  /*3340*/  LDC.64 R40, c[0x0][0x3d8] ;  /* 0x0000f600ff287b82 */ /* 0x000e620000000a00 */
[----:B------:R-:W-:Y:S01]  /*3350*/  IMAD.MOV.U32 R42, RZ, RZ, R92 ;  /* 0x000000ffff2a7224 */ /* 0x000fe200078e005c */
[----:B------:R-:W-:Y:S01]  /*3360*/  ULDC.64 UR4, c[0x0][0x3c8] ;  /* 0x0000f20000047ab9 */ /* 0x000fe20000000a00 */
[----:B------:R-:W-:Y:S01]  /*3370*/  IMAD.MOV.U32 R43, RZ, RZ, R3 ;  /* 0x000000ffff2b7224 */ /* 0x000fe200078e0003 */
[----:B------:R-:W-:Y:S02]  /*3380*/  CS2R R64, SRZ ;  /* 0x0000000000407805 */ /* 0x000fe4000001ff00 */
[----:B------:R-:W-:Y:S01]  /*3390*/  CS2R R66, SRZ ;  /* 0x0000000000427805 */ /* 0x000fe2000001ff00 */
[----:B------:R-:W-:Y:S01]  /*33a0*/  ULDC.64 UR6, c[0x0][0x208] ;  /* 0x0000820000067ab9 */ /* 0x000fe20000000a00 */
[----:B-1----:R-:W-:-:S04]  /*33b0*/  IMAD.WIDE.U32 R42, R40, 0x60, R42 ;  /* 0x00000060282a7825 */ /* 0x002fc800078e002a */
[----:B------:R-:W-:Y:S01]  /*33c0*/  IMAD R41, R41, 0x60, RZ ;  /* 0x0000006029297824 */ /* 0x000fe200078e02ff */
[----:B------:R-:W-:Y:S01]  /*33d0*/  IADD3 R45, P2, R102, R42, RZ ;  /* 0x0000002a662d7210 */ /* 0x000fe20007f5e0ff */
[----:B------:R-:W-:-:S03]  /*33e0*/  IMAD.MOV.U32 R42, RZ, RZ, R90 ;  /* 0x000000ffff2a7224 */ /* 0x000fc600078e005a */
[----:B0-----:R-:W-:Y:S01]  /*33f0*/  IADD3.X R46, R28, R43, R41, P2, !PT ;  /* 0x0000002b1c2e7210 */ /* 0x001fe200017fe429 */
[----:B------:R-:W-:Y:S01]  /*3400*/  IMAD.MOV.U32 R43, RZ, RZ, R0 ;  /* 0x000000ffff2b7224 */ /* 0x000fe200078e0000 */
[----:B------:R-:W0:Y:S02]  /*3410*/  LDC.64 R40, c[0x0][0x3e8] ;  /* 0x0000fa00ff287b82 */ /* 0x000e240000000a00 */
[----:B0-----:R-:W-:-:S04]  /*3420*/  IMAD.WIDE.U32 R42, R40, 0x60, R42 ;  /* 0x00000060282a7825 */ /* 0x001fc800078e002a */
[----:B------:R-:W-:Y:S01]  /*3430*/  IMAD R41, R41, 0x60, RZ ;  /* 0x0000006029297824 */ /* 0x000fe200078e02ff */
[----:B------:R-:W-:-:S04]  /*3440*/  IADD3 R44, P2, R108, R42, RZ ;  /* 0x0000002a6c2c7210 */ /* 0x000fc80007f5e0ff */
[----:B------:R-:W-:Y:S02]  /*3450*/  IADD3.X R43, R26, R43, R41, P2, !PT ;  /* 0x0000002b1a2b7210 */ /* 0x000fe400017fe429 */
        /* <DEDUP_REMOVED lines=13> */
.L_x_5977:
[----:B------:R-:W-:Y:S05]  /*3530*/  BSYNC B1 ;  /* 0x0000000000017941 */ /* 0x000fea0003800000 */
.L_x_5976:
        /* <DEDUP_REMOVED lines=28> */
[----:B0-----:R-:W-:Y:S02]  /*3700*/  CS2R R46, SRZ ;  /* 0x00000000002e7805 */ /* 0x001fe4000001ff00 */
        /* <DEDUP_REMOVED lines=23> */
.L_x_5979:
[----:B------:R-:W-:Y:S05]  /*3880*/  BSYNC B1 ;  /* 0x0000000000017941 */ /* 0x000fea0003800000 */
.L_x_5978:
[----:B------:R-:W-:Y:S01]  /*3890*/  ISETP.GE.AND P5, PT, R226, R4, PT ;  /* 0x00000004e200720c */ /* 0x000fe20003fa6270 */
[----:B------:R-:W-:-:S12]  /*38a0*/  BSSY B1, `(.L_x_5980) ;  /* 0x000001f000017945 */ /* 0x000fd80003800000 */
[----:B------:R-:W-:Y:S05]  /*38b0*/  @P5 BRA `(.L_x_5981) ;  /* 0x0000000000745947 */ /* 0x000fea0003800000 */
[----:B0-----:R-:W0:Y:S01]  /*38c0*/  LDC.64 R40, c[0x0][0x3d8] ;  /* 0x0000f600ff287b82 */ /* 0x001e220000000a00 */
[----:B------:R-:W-:Y:S01]  /*38d0*/  IMAD.MOV.U32 R93, RZ, RZ, R3 ;  /* 0x000000ffff5d7224 */ /* 0x000fe200078e0003 */
[----:B------:R-:W-:Y:S01]  /*38e0*/  ULDC.64 UR4, c[0x0][0x3c8] ;  /* 0x0000f20000047ab9 */ /* 0x000fe20000000a00 */
[----:B------:R-:W-:Y:S01]  /*38f0*/  IMAD.MOV.U32 R91, RZ, RZ, R0 ;  /* 0x000000ffff5b7224 */ /* 0x000fe200078e0000 */
[----:B------:R-:W-:Y:S02]  /*3900*/  CS2R R48, SRZ ;  /* 0x0000000000307805 */ /* 0x000fe4000001ff00 */
[----:B------:R-:W-:Y:S01]  /*3910*/  CS2R R50, SRZ ;  /* 0x0000000000327805 */ /* 0x000fe2000001ff00 */
[----:B------:R-:W-:Y:S01]  /*3920*/  ULDC.64 UR6, c[0x0][0x208] ;  /* 0x0000820000067ab9 */ /* 0x000fe20000000a00 */
[----:B0-----:R-:W-:-:S04]  /*3930*/  IMAD.WIDE.U32 R92, R40, 0xa0, R92 ;  /* 0x000000a0285c7825 */ /* 0x001fc800078e005c */
[----:B------:R-:W-:Y:S01]  /*3940*/  IMAD R41, R41, 0xa0, RZ ;  /* 0x000000a029297824 */ /* 0x000fe200078e02ff */
[----:B------:R-:W-:-:S04]  /*3950*/  IADD3 R3, P2, R102, R92, RZ ;  /* 0x0000005c66037210 */ /* 0x000fc80007f5e0ff */
[----:B------:R-:W-:Y:S02]  /*3960*/  IADD3.X R92, R28, R93, R41, P2, !PT ;  /* 0x0000005d1c5c7210 */ /* 0x000fe400017fe429 */
        /* <DEDUP_REMOVED lines=18> */
.L_x_5981:
[----:B------:R-:W-:Y:S05]  /*3a90*/  BSYNC B1 ;  /* 0x0000000000017941 */ /* 0x000fea0003800000 */
.L_x_5980:
[----:B------:R-:W-:Y:S01]  /*3aa0*/  ULOP3.LUT UR4, UR60, 0x1, URZ, 0xfc, !UPT ;  /* 0x000000013c047892 */ /* 0x000fe2000f8efc3f */
[----:B-----5:R-:W-:Y:S02]  /*3ab0*/  IMAD.MOV.U32 R0, RZ, RZ, R52 ;  /* 0x000000ffff007224 */ /* 0x020fe400078e0034 */
[----:B------:R-:W-:Y:S01]  /*3ac0*/  IMAD.MOV.U32 R3, RZ, RZ, R53 ;  /* 0x000000ffff037224 */ /* 0x000fe200078e0035 */
[----:B------:R-:W-:Y:S01]  /*3ad0*/  UISETP.NE.AND UP0, UPT, UR4, 0x3, UPT ;  /* 0x000000030400788c */ /* 0x000fe2000bf05270 */
        /* <DEDUP_REMOVED lines=9> */
[----:B------:R-:W-:Y:S01]  /*3b70*/  PLOP3.LUT P2, PT, PT, PT, UP0, 0x80, 0x0 ;  /* 0x000000000000781c */ /* 0x000fe20003f4f008 */
        /* <DEDUP_REMOVED lines=23> */
.L_x_5982:
[----:B------:R-:W-:Y:S01]  /*3cf0*/  IMAD R3, R220, 0x8, R2 ;  /* 0x00000008dc037824 */ /* 0x000fe200078e0202 */
[----:B------:R-:W-:Y:S01]  /*3d00*/  SHF.L.U32 R0, R229, 0x1f, RZ ;  /* 0x0000001fe5007819 */ /* 0x000fe200000006ff */
[----:B------:R-:W-:Y:S03]  /*3d10*/  BSSY B1, `(.L_x_5983) ;  /* 0x0000003000017945 */ /* 0x000fe60003800000 */
[----:B------:R-:W0:Y:S02]  /*3d20*/  SYNCS.PHASECHK.TRANS64.TRYWAIT P6, [R3+URZ+0x34890], R0 ;  /* 0x03489000030075a7 */ /* 0x000e2400080c017f */
[----:B0-----:R-:W-:Y:S05]  /*3d30*/  @!P6 BRA `(.L_x_5984) ;  /* 0x0000021c0024e947 */ /* 0x001fea0003800000 */
.L_x_6282:
[----:B------:R-:W-:Y:S05]  /*3d40*/  BSYNC B1 ;  /* 0x0000000000017941 */ /* 0x000fea0003800000 */
.L_x_5983:
[----:B------:R-:W-:Y:S04]  /*3d50*/  BSSY B1, `(.L_x_5985) ;  /* 0x000007a000017945 */ /* 0x000fe80003800000 */
[----:B------:R-:W-:Y:S05]  /*3d60*/  @P3 BRA `(.L_x_5986) ;  /* 0x0000000400e03947 */ /* 0x000fea0003800000 */
[----:B------:R-:W-:Y:S01]  /*3d70*/  IADD3 R185, P3, R118, R132, RZ ;  /* 0x0000008476b97210 */ /* 0x000fe20007f7e0ff */
[----:B------:R-:W-:Y:S04]  /*3d80*/  BSSY B2, `(.L_x_5987) ;  /* 0x000003c000027945 */ /* 0x000fe80003800000 */
[----:B------:R-:W-:Y:S01]  /*3d90*/  IMAD.X R186, R88, 0x1, R124, P3 ;  /* 0x0000000158ba7824 */ /* 0x000fe200018e067c */
[----:B------:R-:W-:Y:S07]  /*3da0*/  @P0 BRA `(.L_x_5988) ;  /* 0x0000000000e40947 */ /* 0x000fee0003800000 */
[----:B------:R1:W2:Y:S01]  /*3db0*/  LDS.128 R40, [R5+0x1e400] ;  /* 0x01e4000005287984 */ /* 0x0002a20000000c00 */
[----:B------:R-:W-:Y:S01]  /*3dc0*/  IADD3 R91, P3, R185, R98, RZ ;  /* 0x00000062b95b7210 */ /* 0x000fe20007f7e0ff */
[----:B------:R-:W-:Y:S04]  /*3dd0*/  BSSY B3, `(.L_x_5989) ;  /* 0x0000031000037945 */ /* 0x000fe80003800000 */
[----:B------:R-:W-:Y:S01]  /*3de0*/  IMAD.X R188, R186, 0x1, R15, P3 ;  /* 0x00000001babc7824 */ /* 0x000fe200018e060f */
[----:B------:R-:W-:-:S13]  /*3df0*/  ISETP.GE.AND P3, PT, R18, R80, PT ;  /* 0x000000501200720c */ /* 0x000fda0003f66270 */
[----:B-1----:R-:W-:Y:S05]  /*3e00*/  @P3 BRA `(.L_x_5990) ;  /* 0x0000000000b43947 */ /* 0x002fea0003800000 */
[----:B------:R-:W-:Y:S02]  /*3e10*/  SHF.R.U64 R152, R152, 0x10, R153 ;  /* 0x0000001098987819 */ /* 0x000fe40000001299 */
[--C-:B------:R-:W-:Y:S01]  /*3e20*/  SHF.R.U64 R90, R134, 0x10, R135.reuse ;  /* 0x00000010865a7819 */ /* 0x100fe20000001287 */
[----:B--2---:R-:W-:Y:S01]  /*3e30*/  IMAD.U32 R134, R41, 0x10000, RZ ;  /* 0x0001000029867824 */ /* 0x004fe200078e00ff */
[----:B------:R-:W-:Y:S02]  /*3e40*/  PRMT R152, R166, 0x5432, R152 ;  /* 0x00005432a6987816 */ /* 0x000fe40000000098 */
[----:B------:R-:W-:Y:S02]  /*3e50*/  PRMT R90, R163, 0x5432, R90 ;  /* 0x00005432a35a7816 */ /* 0x000fe4000000005a */
[----:B------:R-:W-:Y:S02]  /*3e60*/  LOP3.LUT R190, R41, 0xffff0000, RZ, 0xc0, !PT ;  /* 0xffff000029be7812 */ /* 0x000fe400078ec0ff */
[C---:B------:R-:W-:Y:S01]  /*3e70*/  LOP3.LUT R189, R152.reuse, 0xffff0000, RZ, 0xc0, !PT ;  /* 0xffff000098bd7812 */ /* 0x040fe200078ec0ff */
[----:B------:R-:W-:Y:S01]  /*3e80*/  IMAD.U32 R152, R152, 0x10000, RZ ;  /* 0x0001000098987824 */ /* 0x000fe200078e00ff */
[----:B------:R-:W-:-:S02]  /*3e90*/  SHF.R.U32.HI R187, RZ, 0x10, R135 ;  /* 0x00000010ffbb7819 */ /* 0x000fc40000011687 */
[----:B------:R-:W-:Y:S01]  /*3ea0*/  LOP3.LUT R135, R90, 0xffff0000, RZ, 0xc0, !PT ;  /* 0xffff00005a877812 */ /* 0x000fe200078ec0ff */
[----:B------:R-:W-:Y:S01]  /*3eb0*/  FMUL.FTZ R41, R190, R189 ;  /* 0x000000bdbe297220 */ /* 0x000fe20000410000 */
[----:B------:R-:W-:Y:S01]  /*3ec0*/  SHF.R.U32.HI R153, RZ, 0x10, R153 ;  /* 0x00000010ff997819 */ /* 0x000fe20000011699 */
[----:B------:R-:W-:Y:S02]  /*3ed0*/  IMAD.U32 R90, R90, 0x10000, RZ ;  /* 0x000100005a5a7824 */ /* 0x000fe400078e00ff */
[-C--:B------:R-:W-:Y:S01]  /*3ee0*/  FMUL.FTZ R190, R190, R135.reuse ;  /* 0x00000087bebe7220 */ /* 0x080fe20000410000 */
[----:B------:R-:W-:Y:S01]  /*3ef0*/  FFMA.FTZ R135, R134, R135, -R41 ;  /* 0x0000008786877223 */ /* 0x000fe20000010829 */
[----:B------:R-:W-:Y:S01]  /*3f00*/  PRMT R153, R194, 0x5410, R153 ;  /* 0x00005410c2997816 */ /* 0x000fe20000000099 */
[----:B------:R-:W-:Y:S01]  /*3f10*/  IMAD.U32 R194, R43, 0x10000, RZ ;  /* 0x000100002bc27824 */ /* 0x000fe200078e00ff */
[----:B------:R-:W-:Y:S01]  /*3f20*/  PRMT R41, R191, 0x5410, R187 ;  /* 0x00005410bf297816 */ /* 0x000fe200000000bb */
[----:B------:R-:W-:Y:S01]  /*3f30*/  FFMA.FTZ R134, R134, R189, R190 ;  /* 0x000000bd86867223 */ /* 0x000fe200000100be */
[----:B------:R-:W-:Y:S01]  /*3f40*/  LOP3.LUT R190, R42, 0xffff0000, RZ, 0xc0, !PT ;  /* 0xffff00002abe7812 */ /* 0x000fe200078ec0ff */
[C---:B------:R-:W-:Y:S01]  /*3f50*/  IMAD.U32 R187, R153.reuse, 0x10000, RZ ;  /* 0x0001000099bb7824 */ /* 0x040fe200078e00ff */
[----:B------:R-:W-:Y:S01]  /*3f60*/  LOP3.LUT R153, R153, 0xffff0000, RZ, 0xc0, !PT ;  /* 0xffff000099997812 */ /* 0x000fe200078ec0ff */
[C---:B------:R-:W-:Y:S01]  /*3f70*/  IMAD.U32 R189, R41.reuse, 0x10000, RZ ;  /* 0x0001000029bd7824 */ /* 0x040fe200078e00ff */
[----:B------:R-:W-:Y:S01]  /*3f80*/  LOP3.LUT R41, R41, 0xffff0000, RZ, 0xc0, !PT ;  /* 0xffff000029297812 */ /* 0x000fe200078ec0ff */
[----:B------:R-:W-:Y:S01]  /*3f90*/  FMUL.FTZ R191, R190, R187 ;  /* 0x000000bbbebf7220 */ /* 0x000fe20000410000 */
[----:B------:R-:W-:-:S02]  /*3fa0*/  IMAD.U32 R42, R42, 0x10000, RZ ;  /* 0x000100002a2a7824 */ /* 0x000fc400078e00ff */
[----:B------:R-:W-:Y:S01]  /*3fb0*/  FMUL.FTZ R190, R190, R189 ;  /* 0x000000bdbebe7220 */ /* 0x000fe20000410000 */
[----:B------:R-:W-:Y:S01]  /*3fc0*/  F2FP.BF16.F32.PACK_AB R134, R134, R135 ;  /* 0x000000878686723e */ /* 0x000fe200000010ff */
[C---:B------:R-:W-:Y:S02]  /*3fd0*/  FFMA.FTZ R191, R42.reuse, R189, -R191 ;  /* 0x000000bd2abf7223 */ /* 0x040fe400000108bf */
[----:B------:R-:W-:Y:S01]  /*3fe0*/  FFMA.FTZ R190, R42, R187, R190 ;  /* 0x000000bb2abe7223 */ /* 0x000fe200000100be */
[----:B------:R-:W-:-:S05]  /*3ff0*/  LOP3.LUT R42, R43, 0xffff0000, RZ, 0xc0, !PT ;  /* 0xffff00002b2a7812 */ /* 0x000fca00078ec0ff */
[C---:B------:R-:W-:Y:S01]  /*4000*/  FMUL.FTZ R43, R42.reuse, R153 ;  /* 0x000000992a2b7220 */ /* 0x040fe20000410000 */
[----:B------:R-:W-:-:S03]  /*4010*/  FMUL.FTZ R42, R42, R41 ;  /* 0x000000292a2a7220 */ /* 0x000fc60000410000 */
[----:B------:R-:W-:Y:S01]  /*4020*/  FFMA.FTZ R43, R194, R41, -R43 ;  /* 0x00000029c22b7223 */ /* 0x000fe2000001082b */
[----:B------:R-:W-:Y:S01]  /*4030*/  LOP3.LUT R41, R40, 0xffff0000, RZ, 0xc0, !PT ;  /* 0xffff000028297812 */ /* 0x000fe200078ec0ff */
[----:B------:R-:W-:Y:S01]  /*4040*/  FFMA.FTZ R42, R194, R153, R42 ;  /* 0x00000099c22a7223 */ /* 0x000fe2000001002a */
[----:B------:R-:W-:-:S03]  /*4050*/  IMAD.U32 R153, R40, 0x10000, RZ ;  /* 0x0001000028997824 */ /* 0x000fc600078e00ff */
[C---:B------:R-:W-:Y:S01]  /*4060*/  FMUL.FTZ R40, R41.reuse, R152 ;  /* 0x0000009829287220 */ /* 0x040fe20000410000 */
[-C--:B------:R-:W-:Y:S01]  /*4070*/  FMUL.FTZ R41, R41, R90.reuse ;  /* 0x0000005a29297220 */ /* 0x080fe20000410000 */
[----:B------:R-:W-:Y:S02]  /*4080*/  F2FP.BF16.F32.PACK_AB R43, R42, R43 ;  /* 0x0000002b2a2b723e */ /* 0x000fe400000010ff */
[C---:B------:R-:W-:Y:S01]  /*4090*/  FFMA.FTZ R40, R153.reuse, R90, -R40 ;  /* 0x0000005a99287223 */ /* 0x040fe20000010828 */
[----:B------:R-:W-:Y:S01]  /*40a0*/  FFMA.FTZ R41, R153, R152, R41 ;  /* 0x0000009899297223 */ /* 0x000fe20000010029 */
[----:B------:R-:W-:-:S04]  /*40b0*/  F2FP.BF16.F32.PACK_AB R42, R190, R191 ;  /* 0x000000bfbe2a723e */ /* 0x000fc800000010ff */
[----:B------:R-:W-:Y:S01]  /*40c0*/  F2FP.BF16.F32.PACK_AB R40, R41, R40 ;  /* 0x000000282928723e */ /* 0x000fe200000010ff */
[----:B------:R-:W-:-:S07]  /*40d0*/  IMAD.MOV.U32 R41, RZ, RZ, R134 ;  /* 0x000000ffff297224 */ /* 0x000fce00078e0086 */
.L_x_5990:
[----:B------:R-:W-:Y:S05]  /*40e0*/  BSYNC B3 ;  /* 0x0000000000037941 */ /* 0x000fea0003800000 */
.L_x_5989:
[----:B------:R-:W-:Y:S01]  /*40f0*/  ULDC.64 UR4, c[0x0][0x2d8] ;  /* 0x0000b60000047ab9 */ /* 0x000fe20000000a00 */
[----:B------:R-:W-:Y:S01]  /*4100*/  ULDC.64 UR6, c[0x0][0x208] ;  /* 0x0000820000067ab9 */ /* 0x000fe20000000a00 */
[----:B------:R-:W-:-:S04]  /*4110*/  LEA R90, P3, R91, UR4, 0x1 ;  /* 0x000000045b5a7c11 */ /* 0x000fc8000f8608ff */
[----:B------:R-:W-:-:S05]  /*4120*/  LEA.HI.X R91, R91, UR5, R188, 0x1, P3 ;  /* 0x000000055b5b7c11 */ /* 0x000fca00098f0cbc */
[----:B--2---:R1:W-:Y:S04]  /*4130*/  STG.E.128 desc[UR6][R90.64], R40 ;  /* 0x000000285a007986 */ /* 0x0043e8000c101d06 */
.L_x_5988:
[----:B------:R-:W-:Y:S05]  /*4140*/  BSYNC B2 ;  /* 0x0000000000027941 */ /* 0x000fea0003800000 */
.L_x_5987:
[----:B------:R-:W-:Y:S05]  /*4150*/  @P1 BRA `(.L_x_5986) ;  /* 0x0000000000e41947 */ /* 0x000fea0003800000 */
[----:B-1----:R1:W2:Y:S01]  /*4160*/  LDS.128 R40, [R5+0x23c00] ;  /* 0x023c000005287984 */ /* 0x0022a20000000c00 */
[----:B------:R-:W-:Y:S01]  /*4170*/  IADD3 R185, P3, R185, R13, RZ ;  /* 0x0000000db9b97210 */ /* 0x000fe20007f7e0ff */
[----:B------:R-:W-:Y:S04]  /*4180*/  BSSY B2, `(.L_x_5991) ;  /* 0x0000031000027945 */ /* 0x000fe80003800000 */
[----:B------:R-:W-:Y:S01]  /*4190*/  IMAD.X R186, R186, 0x1, R8, P3 ;  /* 0x00000001baba7824 */ /* 0x000fe200018e0608 */
[----:B------:R-:W-:-:S13]  /*41a0*/  ISETP.GE.AND P3, PT, R221, R80, PT ;  /* 0x00000050dd00720c */ /* 0x000fda0003f66270 */
[----:B-1----:R-:W-:Y:S05]  /*41b0*/  @P3 BRA `(.L_x_5992) ;  /* 0x0000000000b43947 */ /* 0x002fea0003800000 */
[----:B------:R-:W-:Y:S02]  /*41c0*/  SHF.R.U64 R90, R94, 0x10, R95 ;  /* 0x000000105e5a7819 */ /* 0x000fe4000000125f */
[--C-:B------:R-:W-:Y:S02]  /*41d0*/  SHF.R.U64 R86, R86, 0x10, R87.reuse ;  /* 0x0000001056567819 */ /* 0x100fe40000001257 */
[----:B------:R-:W-:Y:S02]  /*41e0*/  SHF.R.U32.HI R94, RZ, 0x10, R87 ;  /* 0x00000010ff5e7819 */ /* 0x000fe40000011657 */
[----:B------:R-:W-:Y:S02]  /*41f0*/  PRMT R87, R164, 0x5432, R90 ;  /* 0x00005432a4577816 */ /* 0x000fe4000000005a */
[----:B------:R-:W-:Y:S02]  /*4200*/  PRMT R86, R81, 0x5432, R86 ;  /* 0x0000543251567816 */ /* 0x000fe40000000056 */
[----:B--2---:R-:W-:-:S02]  /*4210*/  LOP3.LUT R135, R41, 0xffff0000, RZ, 0xc0, !PT ;  /* 0xffff000029877812 */ /* 0x004fc400078ec0ff */
[C---:B------:R-:W-:Y:S01]  /*4220*/  LOP3.LUT R90, R87.reuse, 0xffff0000, RZ, 0xc0, !PT ;  /* 0xffff0000575a7812 */ /* 0x040fe200078ec0ff */
[----:B------:R-:W-:Y:S01]  /*4230*/  IMAD.U32 R87, R87, 0x10000, RZ ;  /* 0x0001000057577824 */ /* 0x000fe200078e00ff */
[C---:B------:R-:W-:Y:S01]  /*4240*/  LOP3.LUT R91, R86.reuse, 0xffff0000, RZ, 0xc0, !PT ;  /* 0xffff0000565b7812 */ /* 0x040fe200078ec0ff */
[----:B------:R-:W-:Y:S01]  /*4250*/  IMAD.U32 R86, R86, 0x10000, RZ ;  /* 0x0001000056567824 */ /* 0x000fe200078e00ff */
[----:B------:R-:W-:Y:S01]  /*4260*/  SHF.R.U32.HI R152, RZ, 0x10, R95 ;  /* 0x00000010ff987819 */ /* 0x000fe2000001165f */
[----:B------:R-:W-:Y:S02]  /*4270*/  IMAD.U32 R95, R41, 0x10000, RZ ;  /* 0x00010000295f7824 */ /* 0x000fe400078e00ff */
[-C--:B------:R-:W-:Y:S01]  /*4280*/  FMUL.FTZ R134, R135, R90.reuse ;  /* 0x0000005a87867220 */ /* 0x080fe20000410000 */
[----:B------:R-:W-:Y:S01]  /*4290*/  PRMT R41, R89, 0x5432, R94 ;  /* 0x0000543259297816 */ /* 0x000fe2000000005e */
[-C--:B------:R-:W-:Y:S01]  /*42a0*/  FMUL.FTZ R135, R135, R91.reuse ;  /* 0x0000005b87877220 */ /* 0x080fe20000410000 */
[----:B------:R-:W-:Y:S01]  /*42b0*/  PRMT R94, R165, 0x5432, R152 ;  /* 0x00005432a55e7816 */ /* 0x000fe20000000098 */
[C---:B------:R-:W-:Y:S01]  /*42c0*/  FFMA.FTZ R91, R95.reuse, R91, -R134 ;  /* 0x0000005b5f5b7223 */ /* 0x040fe20000010886 */
[----:B------:R-:W-:Y:S01]  /*42d0*/  LOP3.LUT R134, R42, 0xffff0000, RZ, 0xc0, !PT ;  /* 0xffff00002a867812 */ /* 0x000fe200078ec0ff */
[----:B------:R-:W-:Y:S01]  /*42e0*/  FFMA.FTZ R90, R95, R90, R135 ;  /* 0x0000005a5f5a7223 */ /* 0x000fe20000010087 */
[C---:B------:R-:W-:Y:S01]  /*42f0*/  IMAD.U32 R135, R41.reuse, 0x10000, RZ ;  /* 0x0001000029877824 */ /* 0x040fe200078e00ff */
[----:B------:R-:W-:Y:S01]  /*4300*/  LOP3.LUT R41, R41, 0xffff0000, RZ, 0xc0, !PT ;  /* 0xffff000029297812 */ /* 0x000fe200078ec0ff */
[C---:B------:R-:W-:Y:S01]  /*4310*/  IMAD.U32 R95, R94.reuse, 0x10000, RZ ;  /* 0x000100005e5f7824 */ /* 0x040fe200078e00ff */
[----:B------:R-:W-:Y:S01]  /*4320*/  LOP3.LUT R94, R94, 0xffff0000, RZ, 0xc0, !PT ;  /* 0xffff00005e5e7812 */ /* 0x000fe200078ec0ff */
[----:B------:R-:W-:-:S02]  /*4330*/  IMAD.U32 R42, R42, 0x10000, RZ ;  /* 0x000100002a2a7824 */ /* 0x000fc400078e00ff */
[C---:B------:R-:W-:Y:S01]  /*4340*/  FMUL.FTZ R153, R134.reuse, R95 ;  /* 0x0000005f86997220 */ /* 0x040fe20000410000 */
[----:B------:R-:W-:-:S03]  /*4350*/  FMUL.FTZ R134, R134, R135 ;  /* 0x0000008786867220 */ /* 0x000fc60000410000 */
[C---:B------:R-:W-:Y:S01]  /*4360*/  FFMA.FTZ R153, R42.reuse, R135, -R153 ;  /* 0x000000872a997223 */ /* 0x040fe20000010899 */
[----:B------:R-:W-:Y:S01]  /*4370*/  FFMA.FTZ R134, R42, R95, R134 ;  /* 0x0000005f2a867223 */ /* 0x000fe20000010086 */
[C---:B------:R-:W-:Y:S01]  /*4380*/  LOP3.LUT R42, R43.reuse, 0xffff0000, RZ, 0xc0, !PT ;  /* 0xffff00002b2a7812 */ /* 0x040fe200078ec0ff */
[C---:B------:R-:W-:Y:S01]  /*4390*/  IMAD.U32 R95, R40.reuse, 0x10000, RZ ;  /* 0x00010000285f7824 */ /* 0x040fe200078e00ff */
[----:B------:R-:W-:Y:S01]  /*43a0*/  LOP3.LUT R40, R40, 0xffff0000, RZ, 0xc0, !PT ;  /* 0xffff000028287812 */ /* 0x000fe200078ec0ff */
[----:B------:R-:W-:Y:S01]  /*43b0*/  IMAD.U32 R43, R43, 0x10000, RZ ;  /* 0x000100002b2b7824 */ /* 0x000fe200078e00ff */
[----:B------:R-:W-:Y:S01]  /*43c0*/  F2FP.BF16.F32.PACK_AB R134, R134, R153 ;  /* 0x000000998686723e */ /* 0x000fe200000010ff */
        /* <DEDUP_REMOVED lines=12> */
.L_x_5992:
[----:B------:R-:W-:Y:S05]  /*4490*/  BSYNC B2 ;  /* 0x0000000000027941 */ /* 0x000fea0003800000 */
.L_x_5991:
[----:B------:R-:W-:Y:S01]  /*44a0*/  ULDC.64 UR4, c[0x0][0x2d8] ;  /* 0x0000b60000047ab9 */ /* 0x000fe20000000a00 */
[----:B------:R-:W-:Y:S01]  /*44b0*/  ULDC.64 UR6, c[0x0][0x208] ;  /* 0x0000820000067ab9 */ /* 0x000fe20000000a00 */
[----:B------:R-:W-:-:S04]  /*44c0*/  LEA R86, P3, R185, UR4, 0x1 ;  /* 0x00000004b9567c11 */ /* 0x000fc8000f8608ff */
[----:B------:R-:W-:-:S05]  /*44d0*/  LEA.HI.X R87, R185, UR5, R186, 0x1, P3 ;  /* 0x00000005b9577c11 */ /* 0x000fca00098f0cba */
[----:B--2---:R2:W-:Y:S04]  /*44e0*/  STG.E.128 desc[UR6][R86.64], R40 ;  /* 0x0000002856007986 */ /* 0x0045e8000c101d06 */
.L_x_5986:
[----:B------:R-:W-:Y:S05]  /*44f0*/  BSYNC B1 ;  /* 0x0000000000017941 */ /* 0x000fea0003800000 */
.L_x_5985:
[----:B------:R-:W-:Y:S04]  /*4500*/  BSSY B1, `(.L_x_5993) ;  /* 0x000007a000017945 */ /* 0x000fe80003800000 */
[----:B------:R-:W-:Y:S05]  /*4510*/  @P4 BRA `(.L_x_5994) ;  /* 0x0000000400e04947 */ /* 0x000fea0003800000 */
[----:B--2---:R-:W-:Y:S01]  /*4520*/  IADD3 R86, P3, P4, R116, R132, R16 ;  /* 0x0000008474567210 */ /* 0x004fe20007c7e010 */
[----:B------:R-:W-:Y:S03]  /*4530*/  BSSY B2, `(.L_x_5995) ;  /* 0x000003c000027945 */ /* 0x000fe60003800000 */
[----:B------:R-:W-:Y:S01]  /*4540*/  IADD3.X R87, R125, R88, R17, P3, P4 ;  /* 0x000000587d577210 */ /* 0x000fe20001fe8411 */
[----:B------:R-:W-:Y:S08]  /*4550*/  @P0 BRA `(.L_x_5996) ;  /* 0x0000000000e40947 */ /* 0x000ff00003800000 */
[----:B-1----:R1:W2:Y:S01]  /*4560*/  LDS.128 R40, [R5+0x1f400] ;  /* 0x01f4000005287984 */ /* 0x0022a20000000c00 */
[----:B------:R-:W-:Y:S01]  /*4570*/  IADD3 R90, P3, R86, R98, RZ ;  /* 0x00000062565a7210 */ /* 0x000fe20007f7e0ff */
[----:B------:R-:W-:Y:S04]  /*4580*/  BSSY B3, `(.L_x_5997) ;  /* 0x0000031000037945 */ /* 0x000fe80003800000 */
[----:B------:R-:W-:Y:S01]  /*4590*/  IMAD.X R91, R87, 0x1, R15, P3 ;  /* 0x00000001575b7824 */ /* 0x000fe200018e060f */
[----:B------:R-:W-:-:S13]  /*45a0*/  ISETP.GE.AND P3, PT, R18, R80, PT ;  /* 0x000000501200720c */ /* 0x000fda0003f66270 */
[----:B-1----:R-:W-:Y:S05]  /*45b0*/  @P3 BRA `(.L_x_5998) ;  /* 0x0000000000b43947 */ /* 0x002fea0003800000 */
[----:B------:R-:W-:Y:S01]  /*45c0*/  SHF.R.U64 R84, R84, 0x10, R85 ;  /* 0x0000001054547819 */ /* 0x000fe20000001255 */
[----:B--2---:R-:W-:Y:S01]  /*45d0*/  IMAD.U32 R95, R42, 0x10000, RZ ;  /* 0x000100002a5f7824 */ /* 0x004fe200078e00ff */
[----:B------:R-:W-:Y:S01]  /*45e0*/  SHF.R.U64 R82, R82, 0x10, R83 ;  /* 0x0000001052527819 */ /* 0x000fe20000001253 */
[----:B------:R-:W-:Y:S01]  /*45f0*/  IMAD.U32 R134, R43, 0x10000, RZ ;  /* 0x000100002b867824 */ /* 0x000fe200078e00ff */
[----:B------:R-:W-:Y:S02]  /*4600*/  PRMT R84, R168, 0x5432, R84 ;  /* 0x00005432a8547816 */ /* 0x000fe40000000054 */
[----:B------:R-:W-:Y:S02]  /*4610*/  SHF.R.U32.HI R94, RZ, 0x10, R85 ;  /* 0x00000010ff5e7819 */ /* 0x000fe40000011655 */
[----:B------:R-:W-:Y:S02]  /*4620*/  SHF.R.U32.HI R83, RZ, 0x10, R83 ;  /* 0x00000010ff537819 */ /* 0x000fe40000011653 */
[----:B------:R-:W-:-:S02]  /*4630*/  LOP3.LUT R135, R41, 0xffff0000, RZ, 0xc0, !PT ;  /* 0xffff000029877812 */ /* 0x000fc400078ec0ff */
[C---:B------:R-:W-:Y:S01]  /*4640*/  LOP3.LUT R152, R84.reuse, 0xffff0000, RZ, 0xc0, !PT ;  /* 0xffff000054987812 */ /* 0x040fe200078ec0ff */
[----:B------:R-:W-:Y:S01]  /*4650*/  IMAD.U32 R84, R84, 0x10000, RZ ;  /* 0x0001000054547824 */ /* 0x000fe200078e00ff */
[----:B------:R-:W-:Y:S02]  /*4660*/  PRMT R82, R167, 0x5432, R82 ;  /* 0x00005432a7527816 */ /* 0x000fe40000000052 */
        /* <DEDUP_REMOVED lines=12> */
[----:B------:R-:W-:-:S02]  /*4730*/  IMAD.U32 R41, R40, 0x10000, RZ ;  /* 0x0001000028297824 */ /* 0x000fc400078e00ff */
[----:B------:R-:W-:Y:S01]  /*4740*/  FMUL.FTZ R188, R42, R153 ;  /* 0x000000992abc7220 */ /* 0x000fe20000410000 */
[----:B------:R-:W-:Y:S01]  /*4750*/  LOP3.LUT R40, R40, 0xffff0000, RZ, 0xc0, !PT ;  /* 0xffff000028287812 */ /* 0x000fe200078ec0ff */
[-C--:B------:R-:W-:Y:S01]  /*4760*/  FMUL.FTZ R42, R42, R185.reuse ;  /* 0x000000b92a2a7220 */ /* 0x080fe20000410000 */
[----:B------:R-:W-:Y:S01]  /*4770*/  LOP3.LUT R83, R83, 0xffff0000, RZ, 0xc0, !PT ;  /* 0xffff000053537812 */ /* 0x000fe200078ec0ff */
[----:B------:R-:W-:Y:S02]  /*4780*/  IMAD.U32 R82, R82, 0x10000, RZ ;  /* 0x0001000052527824 */ /* 0x000fe400078e00ff */
[----:B------:R-:W-:Y:S01]  /*4790*/  FFMA.FTZ R188, R95, R185, -R188 ;  /* 0x000000b95fbc7223 */ /* 0x000fe200000108bc */
[----:B------:R-:W-:Y:S01]  /*47a0*/  FFMA.FTZ R135, R43, R152, R135 ;  /* 0x000000982b877223 */ /* 0x000fe20000010087 */
[----:B------:R-:W-:Y:S01]  /*47b0*/  FFMA.FTZ R95, R95, R153, R42 ;  /* 0x000000995f5f7223 */ /* 0x000fe2000001002a */
        /* <DEDUP_REMOVED lines=13> */
.L_x_5998:
[----:B------:R-:W-:Y:S05]  /*4890*/  BSYNC B3 ;  /* 0x0000000000037941 */ /* 0x000fea0003800000 */
.L_x_5997:
[----:B------:R-:W-:Y:S01]  /*48a0*/  ULDC.64 UR4, c[0x0][0x2d8] ;  /* 0x0000b60000047ab9 */ /* 0x000fe20000000a00 */
[----:B------:R-:W-:Y:S01]  /*48b0*/  ULDC.64 UR6, c[0x0][0x208] ;  /* 0x0000820000067ab9 */ /* 0x000fe20000000a00 */
[----:B------:R-:W-:-:S04]  /*48c0*/  LEA R82, P3, R90, UR4, 0x1 ;  /* 0x000000045a527c11 */ /* 0x000fc8000f8608ff */
[----:B------:R-:W-:-:S05]  /*48d0*/  LEA.HI.X R83, R90, UR5, R91, 0x1, P3 ;  /* 0x000000055a537c11 */ /* 0x000fca00098f0c5b */
[----:B--2---:R2:W-:Y:S04]  /*48e0*/  STG.E.128 desc[UR6][R82.64], R40 ;  /* 0x0000002852007986 */ /* 0x0045e8000c101d06 */
.L_x_5996:
[----:B------:R-:W-:Y:S05]  /*48f0*/  BSYNC B2 ;  /* 0x0000000000027941 */ /* 0x000fea0003800000 */
.L_x_5995:
[----:B------:R-:W-:Y:S05]  /*4900*/  @P1 BRA `(.L_x_5994) ;  /* 0x0000000000e41947 */ /* 0x000fea0003800000 */
[----:B-12---:R1:W2:Y:S01]  /*4910*/  LDS.128 R40, [R5+0x24c00] ;  /* 0x024c000005287984 */ /* 0x0062a20000000c00 */
[----:B------:R-:W-:Y:S01]  /*4920*/  IADD3 R86, P3, R86, R13, RZ ;  /* 0x0000000d56567210 */ /* 0x000fe20007f7e0ff */
[----:B------:R-:W-:Y:S04]  /*4930*/  BSSY B2, `(.L_x_5999) ;  /* 0x0000031000027945 */ /* 0x000fe80003800000 */
[----:B------:R-:W-:Y:S01]  /*4940*/  IMAD.X R87, R87, 0x1, R8, P3 ;  /* 0x0000000157577824 */ /* 0x000fe200018e0608 */
[----:B------:R-:W-:-:S13]  /*4950*/  ISETP.GE.AND P3, PT, R221, R80, PT ;  /* 0x00000050dd00720c */ /* 0x000fda0003f66270 */
[----:B-1----:R-:W-:Y:S05]  /*4960*/  @P3 BRA `(.L_x_6000) ;  /* 0x0000000000b43947 */ /* 0x002fea0003800000 */
[--C-:B------:R-:W-:Y:S02]  /*4970*/  SHF.R.U64 R83, R78, 0x10, R79.reuse ;  /* 0x000000104e537819 */ /* 0x100fe4000000124f */
[----:B------:R-:W-:Y:S02]  /*4980*/  SHF.R.U32.HI R78, RZ, 0x10, R79 ;  /* 0x00000010ff4e7819 */ /* 0x000fe4000001164f */
[--C-:B------:R-:W-:Y:S01]  /*4990*/  SHF.R.U64 R85, R76, 0x10, R77.reuse ;  /* 0x000000104c557819 */ /* 0x100fe2000000124d */
        /* <DEDUP_REMOVED lines=17> */
[----:B------:R-:W-:Y:S01]  /*4ab0*/  FMUL.FTZ R94, R79, R90 ;  /* 0x0000005a4f5e7220 */ /* 0x000fe20000410000 */
[----:B------:R-:W-:Y:S01]  /*4ac0*/  LOP3.LUT R199, R199, 0xffff0000, RZ, 0xc0, !PT ;  /* 0xffff0000c7c77812 */ /* 0x000fe200078ec0ff */
[----:B------:R-:W-:Y:S01]  /*4ad0*/  FMUL.FTZ R85, R79, R84 ;  /* 0x000000544f557220 */ /* 0x000fe20000410000 */
[----:B------:R-:W-:Y:S01]  /*4ae0*/  LOP3.LUT R201, R201, 0xffff0000, RZ, 0xc0, !PT ;  /* 0xffff0000c9c97812 */ /* 0x000fe200078ec0ff */
[----:B------:R-:W-:Y:S01]  /*4af0*/  IMAD.U32 R200, R200, 0x10000, RZ ;  /* 0x00010000c8c87824 */ /* 0x000fe200078e00ff */
[----:B------:R-:W-:Y:S01]  /*4b00*/  LOP3.LUT R79, R40, 0xffff0000, RZ, 0xc0, !PT ;  /* 0xffff0000284f7812 */ /* 0x000fe200078ec0ff */
[----:B------:R-:W-:-:S02]  /*4b10*/  IMAD.U32 R202, R202, 0x10000, RZ ;  /* 0x00010000caca7824 */ /* 0x000fc400078e00ff */
[C---:B------:R-:W-:Y:S01]  /*4b20*/  FFMA.FTZ R82, R76.reuse, R82, -R91 ;  /* 0x000000524c527223 */ /* 0x040fe2000001085b */
[----:B------:R-:W-:Y:S01]  /*4b30*/  FFMA.FTZ R77, R76, R78, R77 ;  /* 0x0000004e4c4d7223 */ /* 0x000fe2000001004d */
[C---:B------:R-:W-:Y:S01]  /*4b40*/  FMUL.FTZ R76, R42.reuse, R199 ;  /* 0x000000c72a4c7220 */ /* 0x040fe20000410000 */
[-C--:B------:R-:W-:Y:S01]  /*4b50*/  FMUL.FTZ R78, R42, R201.reuse ;  /* 0x000000c92a4e7220 */ /* 0x080fe20000410000 */
[----:B------:R-:W-:Y:S01]  /*4b60*/  FMUL.FTZ R42, R79, R200 ;  /* 0x000000c84f2a7220 */ /* 0x000fe20000410000 */
[----:B------:R-:W-:Y:S02]  /*4b70*/  IMAD.U32 R43, R43, 0x10000, RZ ;  /* 0x000100002b2b7824 */ /* 0x000fe400078e00ff */
[----:B------:R-:W-:Y:S01]  /*4b80*/  FMUL.FTZ R79, R79, R202 ;  /* 0x000000ca4f4f7220 */ /* 0x000fe20000410000 */
[C---:B------:R-:W-:Y:S01]  /*4b90*/  FFMA.FTZ R40, R83.reuse, R84, -R94 ;  /* 0x0000005453287223 */ /* 0x040fe2000001085e */
[----:B------:R-:W-:Y:S01]  /*4ba0*/  FFMA.FTZ R83, R83, R90, R85 ;  /* 0x0000005a53537223 */ /* 0x000fe20000010055 */
        /* <DEDUP_REMOVED lines=9> */
.L_x_6000:
[----:B------:R-:W-:Y:S05]  /*4c40*/  BSYNC B2 ;  /* 0x0000000000027941 */ /* 0x000fea0003800000 */
.L_x_5999:
[----:B------:R-:W-:Y:S01]  /*4c50*/  ULDC.64 UR4, c[0x0][0x2d8] ;  /* 0x0000b60000047ab9 */ /* 0x000fe20000000a00 */
[----:B------:R-:W-:Y:S01]  /*4c60*/  ULDC.64 UR6, c[0x0][0x208] ;  /* 0x0000820000067ab9 */ /* 0x000fe20000000a00 */
[----:B------:R-:W-:-:S04]  /*4c70*/  LEA R76, P3, R86, UR4, 0x1 ;  /* 0x00000004564c7c11 */ /* 0x000fc8000f8608ff */
[----:B------:R-:W-:-:S05]  /*4c80*/  LEA.HI.X R77, R86, UR5, R87, 0x1, P3 ;  /* 0x00000005564d7c11 */ /* 0x000fca00098f0c57 */
[----:B--2---:R3:W-:Y:S04]  /*4c90*/  STG.E.128 desc[UR6][R76.64], R40 ;  /* 0x000000284c007986 */ /* 0x0047e8000c101d06 */
.L_x_5994:
[----:B------:R-:W-:Y:S05]  /*4ca0*/  BSYNC B1 ;  /* 0x0000000000017941 */ /* 0x000fea0003800000 */
.L_x_5993:
[----:B-1----:R-:W4:Y:S01]  /*4cb0*/  LDL R90, [R1] ;  /* 0x00000000015a7983 */ /* 0x002f220000100800 */
[----:B------:R-:W-:Y:S01]  /*4cc0*/  BSSY B1, `(.L_x_6001) ;  /* 0x000007b000017945 */ /* 0x000fe20003800000 */
[----:B----4-:R-:W-:-:S13]  /*4cd0*/  LOP3.LUT P3, RZ, R90, 0x4, RZ, 0xc0, !PT ;  /* 0x000000045aff7812 */ /* 0x010fda000786c0ff */
[----:B------:R-:W-:Y:S05]  /*4ce0*/  @P3 BRA `(.L_x_6002) ;  /* 0x0000000400e03947 */ /* 0x000fea0003800000 */
[----:B---3--:R-:W-:Y:S01]  /*4cf0*/  IADD3 R77, P3, P4, R127, R132, R16 ;  /* 0x000000847f4d7210 */ /* 0x008fe20007c7e010 */
[----:B------:R-:W-:Y:S03]  /*4d00*/  BSSY B2, `(.L_x_6003) ;  /* 0x000003c000027945 */ /* 0x000fe60003800000 */
[----:B------:R-:W-:Y:S01]  /*4d10*/  IADD3.X R76, R126, R88, R17, P3, P4 ;  /* 0x000000587e4c7210 */ /* 0x000fe20001fe8411 */
[----:B------:R-:W-:Y:S08]  /*4d20*/  @P0 BRA `(.L_x_6004) ;  /* 0x0000000000e40947 */ /* 0x000ff00003800000 */
[----:B--2---:R1:W2:Y:S01]  /*4d30*/  LDS.128 R40, [R5+0x20400] ;  /* 0x0204000005287984 */ /* 0x0042a20000000c00 */
[----:B------:R-:W-:Y:S01]  /*4d40*/  IADD3 R78, P3, R77, R98, RZ ;  /* 0x000000624d4e7210 */ /* 0x000fe20007f7e0ff */
[----:B------:R-:W-:Y:S04]  /*4d50*/  BSSY B3, `(.L_x_6005) ;  /* 0x0000031000037945 */ /* 0x000fe80003800000 */
[----:B------:R-:W-:Y:S01]  /*4d60*/  IMAD.X R79, R76, 0x1, R15, P3 ;  /* 0x000000014c4f7824 */ /* 0x000fe200018e060f */
[----:B------:R-:W-:-:S13]  /*4d70*/  ISETP.GE.AND P3, PT, R18, R80, PT ;  /* 0x000000501200720c */ /* 0x000fda0003f66270 */
[----:B-1----:R-:W-:Y:S05]  /*4d80*/  @P3 BRA `(.L_x_6006) ;  /* 0x0000000000b43947 */ /* 0x002fea0003800000 */
[--C-:B------:R-:W-:Y:S01]  /*4d90*/  SHF.R.U64 R83, R72, 0x10, R73.reuse ;  /* 0x0000001048537819 */ /* 0x100fe20000001249 */
[----:B--2---:R-:W-:Y:S01]  /*4da0*/  IMAD.U32 R72, R42, 0x10000, RZ ;  /* 0x000100002a487824 */ /* 0x004fe200078e00ff */
[----:B------:R-:W-:Y:S02]  /*4db0*/  SHF.R.U32.HI R84, RZ, 0x10, R73 ;  /* 0x00000010ff547819 */ /* 0x000fe40000011649 */
[--C-:B------:R-:W-:Y:S02]  /*4dc0*/  SHF.R.U64 R73, R74, 0x10, R75.reuse ;  /* 0x000000104a497819 */ /* 0x100fe4000000124b */
[----:B------:R-:W-:Y:S01]  /*4dd0*/  SHF.R.U32.HI R82, RZ, 0x10, R75 ;  /* 0x00000010ff527819 */ /* 0x000fe2000001164b */
[----:B------:R-:W-:Y:S01]  /*4de0*/  IMAD.U32 R75, R41, 0x10000, RZ ;  /* 0x00010000294b7824 */ /* 0x000fe200078e00ff */
        /* <DEDUP_REMOVED lines=17> */
[----:B------:R-:W-:Y:S01]  /*4f00*/  FMUL.FTZ R91, R74, R85 ;  /* 0x000000554a5b7220 */ /* 0x000fe20000410000 */
[----:B------:R-:W-:Y:S01]  /*4f10*/  LOP3.LUT R171, R171, 0xffff0000, RZ, 0xc0, !PT ;  /* 0xffff0000abab7812 */ /* 0x000fe200078ec0ff */
[----:B------:R-:W-:Y:S01]  /*4f20*/  FFMA.FTZ R75, R75, R84, R87 ;  /* 0x000000544b4b7223 */ /* 0x000fe20000010057 */
[----:B------:R-:W-:-:S02]  /*4f30*/  IMAD.U32 R170, R170, 0x10000, RZ ;  /* 0x00010000aaaa7824 */ /* 0x000fc400078e00ff */
[----:B------:R-:W-:Y:S01]  /*4f40*/  FMUL.FTZ R87, R74, R83 ;  /* 0x000000534a577220 */ /* 0x000fe20000410000 */
[----:B------:R-:W-:Y:S02]  /*4f50*/  IMAD.U32 R172, R172, 0x10000, RZ ;  /* 0x00010000acac7824 */ /* 0x000fe400078e00ff */
        /* <DEDUP_REMOVED lines=16> */
.L_x_6006:
[----:B------:R-:W-:Y:S05]  /*5060*/  BSYNC B3 ;  /* 0x0000000000037941 */ /* 0x000fea0003800000 */
.L_x_6005:
[----:B------:R-:W-:Y:S01]  /*5070*/  ULDC.64 UR4, c[0x0][0x2d8] ;  /* 0x0000b60000047ab9 */ /* 0x000fe20000000a00 */
[----:B------:R-:W-:Y:S01]  /*5080*/  ULDC.64 UR6, c[0x0][0x208] ;  /* 0x0000820000067ab9 */ /* 0x000fe20000000a00 */
[----:B------:R-:W-:-:S04]  /*5090*/  LEA R72, P3, R78, UR4, 0x1 ;  /* 0x000000044e487c11 */ /* 0x000fc8000f8608ff */
[----:B------:R-:W-:-:S05]  /*50a0*/  LEA.HI.X R73, R78, UR5, R79, 0x1, P3 ;  /* 0x000000054e497c11 */ /* 0x000fca00098f0c4f */
[----:B--2---:R1:W-:Y:S04]  /*50b0*/  STG.E.128 desc[UR6][R72.64], R40 ;  /* 0x0000002848007986 */ /* 0x0043e8000c101d06 */
.L_x_6004:
[----:B------:R-:W-:Y:S05]  /*50c0*/  BSYNC B2 ;  /* 0x0000000000027941 */ /* 0x000fea0003800000 */
.L_x_6003:
[----:B------:R-:W-:Y:S05]  /*50d0*/  @P1 BRA `(.L_x_6002) ;  /* 0x0000000000e41947 */ /* 0x000fea0003800000 */
[----:B-12---:R1:W2:Y:S01]  /*50e0*/  LDS.128 R40, [R5+0x25c00] ;  /* 0x025c000005287984 */ /* 0x0062a20000000c00 */
[----:B------:R-:W-:Y:S01]  /*50f0*/  IADD3 R77, P3, R77, R13, RZ ;  /* 0x0000000d4d4d7210 */ /* 0x000fe20007f7e0ff */
[----:B------:R-:W-:Y:S04]  /*5100*/  BSSY B2, `(.L_x_6007) ;  /* 0x0000031000027945 */ /* 0x000fe80003800000 */
[----:B------:R-:W-:Y:S01]  /*5110*/  IMAD.X R76, R76, 0x1, R8, P3 ;  /* 0x000000014c4c7824 */ /* 0x000fe200018e0608 */
[----:B------:R-:W-:-:S13]  /*5120*/  ISETP.GE.AND P3, PT, R221, R80, PT ;  /* 0x00000050dd00720c */ /* 0x000fda0003f66270 */
        /* <DEDUP_REMOVED lines=17> */
[C---:B------:R-:W-:Y:S01]  /*5240*/  IMAD.U32 R42, R43.reuse, 0x10000, RZ ;  /* 0x000100002b2a7824 */ /* 0x040fe200078e00ff */
[----:B------:R-:W-:Y:S01]  /*5250*/  LOP3.LUT R68, R43, 0xffff0000, RZ, 0xc0, !PT ;  /* 0xffff00002b447812 */ /* 0x000fe200078ec0ff */
[----:B------:R-:W-:Y:S01]  /*5260*/  FMUL.FTZ R78, R69, R74 ;  /* 0x0000004a454e7220 */ /* 0x000fe20000410000 */
[----:B------:R-:W-:-:S02]  /*5270*/  IMAD.U32 R43, R41, 0x10000, RZ ;  /* 0x00010000292b7824 */ /* 0x000fc400078e00ff */
[-C--:B------:R-:W-:Y:S01]  /*5280*/  FMUL.FTZ R69, R69, R72.reuse ;  /* 0x0000004845457220 */ /* 0x080fe20000410000 */
[----:B------:R-:W-:Y:S01]  /*5290*/  FMUL.FTZ R79, R71, R75 ;  /* 0x0000004b474f7220 */ /* 0x000fe20000410000 */
[----:B------:R-:W-:Y:S02]  /*52a0*/  IMAD.U32 R41, R40, 0x10000, RZ ;  /* 0x0001000028297824 */ /* 0x000fe400078e00ff */
[C---:B------:R-:W-:Y:S01]  /*52b0*/  FFMA.FTZ R78, R43.reuse, R72, -R78 ;  /* 0x000000482b4e7223 */ /* 0x040fe2000001084e */
        /* <DEDUP_REMOVED lines=21> */
.L_x_6008:
[----:B------:R-:W-:Y:S05]  /*5410*/  BSYNC B2 ;  /* 0x0000000000027941 */ /* 0x000fea0003800000 */
.L_x_6007:
[----:B------:R-:W-:Y:S01]  /*5420*/  ULDC.64 UR4, c[0x0][0x2d8] ;  /* 0x0000b60000047ab9 */ /* 0x000fe20000000a00 */
[----:B------:R-:W-:Y:S01]  /*5430*/  ULDC.64 UR6, c[0x0][0x208] ;  /* 0x0000820000067ab9 */ /* 0x000fe20000000a00 */
[----:B------:R-:W-:-:S04]  /*5440*/  LEA R68, P3, R77, UR4, 0x1 ;  /* 0x000000044d447c11 */ /* 0x000fc8000f8608ff */
[----:B------:R-:W-:-:S05]  /*5450*/  LEA.HI.X R69, R77, UR5, R76, 0x1, P3 ;  /* 0x000000054d457c11 */ /* 0x000fca00098f0c4c */
[----:B--2---:R4:W-:Y:S04]  /*5460*/  STG.E.128 desc[UR6][R68.64], R40 ;  /* 0x0000002844007986 */ /* 0x0049e8000c101d06 */
.L_x_6002:
[----:B------:R-:W-:Y:S05]  /*5470*/  BSYNC B1 ;  /* 0x0000000000017941 */ /* 0x000fea0003800000 */
.L_x_6001:
[----:B------:R-:W-:Y:S01]  /*5480*/  LOP3.LUT P3, RZ, R90, 0x8, RZ, 0xc0, !PT ;  /* 0x000000085aff7812 */ /* 0x000fe2000786c0ff */
[----:B------:R-:W-:-:S12]  /*5490*/  BSSY B1, `(.L_x_6009) ;  /* 0x000007c000017945 */ /* 0x000fd80003800000 */
[----:B------:R-:W-:Y:S05]  /*54a0*/  @P3 BRA `(.L_x_6010) ;  /* 0x0000000400e83947 */ /* 0x000fea0003800000 */
[----:B----4-:R-:W-:Y:S01]  /*54b0*/  IADD3 R69, P3, P4, R130, R132, R16 ;  /* 0x0000008482457210 */ /* 0x010fe20007c7e010 */
[----:B------:R-:W-:Y:S03]  /*54c0*/  BSSY B2, `(.L_x_6011) ;  /* 0x000003d000027945 */ /* 0x000fe60003800000 */
[----:B------:R-:W-:Y:S01]  /*54d0*/  IADD3.X R68, R128, R88, R17, P3, P4 ;  /* 0x0000005880447210 */ /* 0x000fe20001fe8411 */
[----:B------:R-:W-:Y:S08]  /*54e0*/  @P0 BRA `(.L_x_6012) ;  /* 0x0000000000e80947 */ /* 0x000ff00003800000 */
[----:B-123--:R1:W2:Y:S01]  /*54f0*/  LDS.128 R40, [R5+0x21400] ;  /* 0x0214000005287984 */ /* 0x00e2a20000000c00 */
[----:B------:R-:W-:Y:S01]  /*5500*/  IADD3 R70, P3, R69, R98, RZ ;  /* 0x0000006245467210 */ /* 0x000fe20007f7e0ff */
[----:B------:R-:W-:Y:S04]  /*5510*/  BSSY B3, `(.L_x_6013) ;  /* 0x0000032000037945 */ /* 0x000fe80003800000 */
[----:B------:R-:W-:Y:S01]  /*5520*/  IMAD.X R71, R68, 0x1, R15, P3 ;  /* 0x0000000144477824 */ /* 0x000fe200018e060f */
[----:B------:R-:W-:-:S13]  /*5530*/  ISETP.GE.AND P3, PT, R18, R80, PT ;  /* 0x000000501200720c */ /* 0x000fda0003f66270 */
        /* <DEDUP_REMOVED lines=47> */
.L_x_6014:
[----:B------:R-:W-:Y:S05]  /*5830*/  BSYNC B3 ;  /* 0x0000000000037941 */ /* 0x000fea0003800000 */
.L_x_6013:
[----:B------:R-:W-:Y:S01]  /*5840*/  ULDC.64 UR4, c[0x0][0x2d8] ;  /* 0x0000b60000047ab9 */ /* 0x000fe20000000a00 */
[----:B------:R-:W-:Y:S01]  /*5850*/  ULDC.64 UR6, c[0x0][0x208] ;  /* 0x0000820000067ab9 */ /* 0x000fe20000000a00 */
[----:B------:R-:W-:-:S04]  /*5860*/  LEA R64, P3, R70, UR4, 0x1 ;  /* 0x0000000446407c11 */ /* 0x000fc8000f8608ff */
[----:B------:R-:W-:-:S05]  /*5870*/  LEA.HI.X R65, R70, UR5, R71, 0x1, P3 ;  /* 0x0000000546417c11 */ /* 0x000fca00098f0c47 */
[----:B--2---:R4:W-:Y:S04]  /*5880*/  STG.E.128 desc[UR6][R64.64], R40 ;  /* 0x0000002840007986 */ /* 0x0049e8000c101d06 */
.L_x_6012:
[----:B------:R-:W-:Y:S05]  /*5890*/  BSYNC B2 ;  /* 0x0000000000027941 */ /* 0x000fea0003800000 */
.L_x_6011:
[----:B------:R-:W-:Y:S05]  /*58a0*/  @P1 BRA `(.L_x_6010) ;  /* 0x0000000000e81947 */ /* 0x000fea0003800000 */
[----:B-1234-:R1:W2:Y:S01]  /*58b0*/  LDS.128 R40, [R5+0x26c00] ;  /* 0x026c000005287984 */ /* 0x01e2a20000000c00 */
        /* <DEDUP_REMOVED lines=51> */
.L_x_6016:
[----:B------:R-:W-:Y:S05]  /*5bf0*/  BSYNC B2 ;  /* 0x0000000000027941 */ /* 0x000fea0003800000 */
.L_x_6015:
[----:B------:R-:W-:Y:S01]  /*5c00*/  ULDC.64 UR4, c[0x0][0x2d8] ;  /* 0x0000b60000047ab9 */ /* 0x000fe20000000a00 */
[----:B------:R-:W-:Y:S01]  /*5c10*/  ULDC.64 UR6, c[0x0][0x208] ;  /* 0x0000820000067ab9 */ /* 0x000fe20000000a00 */
[----:B------:R-:W-:-:S04]  /*5c20*/  LEA R60, P3, R69, UR4, 0x1 ;  /* 0x00000004453c7c11 */ /* 0x000fc8000f8608ff */
[----:B------:R-:W-:-:S05]  /*5c30*/  LEA.HI.X R61, R69, UR5, R68, 0x1, P3 ;  /* 0x00000005453d7c11 */ /* 0x000fca00098f0c44 */
[----:B--2---:R1:W-:Y:S04]  /*5c40*/  STG.E.128 desc[UR6][R60.64], R40 ;  /* 0x000000283c007986 */ /* 0x0043e8000c101d06 */
.L_x_6010:
[----:B------:R-:W-:Y:S05]  /*5c50*/  BSYNC B1 ;  /* 0x0000000000017941 */ /* 0x000fea0003800000 */
.L_x_6009:
[----:B------:R-:W-:Y:S01]  /*5c60*/  LOP3.LUT P3, RZ, R90, 0x2, RZ, 0xc0, !PT ;  /* 0x000000025aff7812 */ /* 0x000fe2000786c0ff */
[----:B------:R-:W-:-:S12]  /*5c70*/  BSSY B1, `(.L_x_6017) ;  /* 0x000007c000017945 */ /* 0x000fd80003800000 */
[----:B------:R-:W-:Y:S05]  /*5c80*/  @P3 BRA `(.L_x_6018) ;  /* 0x0000000400e83947 */ /* 0x000fea0003800000 */
[----:B------:R-:W-:Y:S01]  /*5c90*/  IADD3 R66, P3, P4, R136, R132, R16 ;  /* 0x0000008488427210 */ /* 0x000fe20007c7e010 */
[----:B------:R-:W-:Y:S03]  /*5ca0*/  BSSY B2, `(.L_x_6019) ;  /* 0x000003d000027945 */ /* 0x000fe60003800000 */
[----:B----4-:R-:W-:Y:S01]  /*5cb0*/  IADD3.X R68, R131, R88, R17, P3, P4 ;  /* 0x0000005883447210 */ /* 0x010fe20001fe8411 */
        /* <DEDUP_REMOVED lines=53> */
.L_x_6022:
[----:B------:R-:W-:Y:S05]  /*6010*/  BSYNC B3 ;  /* 0x0000000000037941 */ /* 0x000fea0003800000 */
.L_x_6021:
[----:B------:R-:W-:Y:S01]  /*6020*/  ULDC.64 UR4, c[0x0][0x2d8] ;  /* 0x0000b60000047ab9 */ /* 0x000fe20000000a00 */
[----:B------:R-:W-:Y:S01]  /*6030*/  ULDC.64 UR6, c[0x0][0x208] ;  /* 0x0000820000067ab9 */ /* 0x000fe20000000a00 */
[----:B------:R-:W-:-:S04]  /*6040*/  LEA R56, P3, R64, UR4, 0x1 ;  /* 0x0000000440387c11 */ /* 0x000fc8000f8608ff */
[----:B------:R-:W-:-:S05]  /*6050*/  LEA.HI.X R57, R64, UR5, R69, 0x1, P3 ;  /* 0x0000000540397c11 */ /* 0x000fca00098f0c45 */
[----:B--2---:R4:W-:Y:S04]  /*6060*/  STG.E.128 desc[UR6][R56.64], R40 ;  /* 0x0000002838007986 */ /* 0x0049e8000c101d06 */
.L_x_6020:
[----:B------:R-:W-:Y:S05]  /*6070*/  BSYNC B2 ;  /* 0x0000000000027941 */ /* 0x000fea0003800000 */
.L_x_6019:
        /* <DEDUP_REMOVED lines=53> */
.L_x_6024:
[----:B------:R-:W-:Y:S05]  /*63d0*/  BSYNC B2 ;  /* 0x0000000000027941 */ /* 0x000fea0003800000 */
.L_x_6023:
[----:B------:R-:W-:Y:S01]  /*63e0*/  ULDC.64 UR4, c[0x0][0x2d8] ;  /* 0x0000b60000047ab9 */ /* 0x000fe20000000a00 */
[----:B------:R-:W-:Y:S01]  /*63f0*/  ULDC.64 UR6, c[0x0][0x208] ;  /* 0x0000820000067ab9 */ /* 0x000fe20000000a00 */
[----:B------:R-:W-:-:S04]  /*6400*/  LEA R52, P3, R60, UR4, 0x1 ;  /* 0x000000043c347c11 */ /* 0x000fc8000f8608ff */
[----:B------:R-:W-:-:S05]  /*6410*/  LEA.HI.X R53, R60, UR5, R65, 0x1, P3 ;  /* 0x000000053c357c11 */ /* 0x000fca00098f0c41 */
[----:B--2---:R1:W-:Y:S04]  /*6420*/  STG.E.128 desc[UR6][R52.64], R40 ;  /* 0x0000002834007986 */ /* 0x0043e8000c101d06 */
.L_x_6018:
[----:B------:R-:W-:Y:S05]  /*6430*/  BSYNC B1 ;  /* 0x0000000000017941 */ /* 0x000fea0003800000 */
.L_x_6017:
[----:B------:R-:W-:Y:S05]  /*6440*/  @P5 BRA `(.L_x_6025) ;  /* 0x0000005400545947 */ /* 0x000fea0003800000 */
[----:B------:R-:W-:Y:S01]  /*6450*/  IADD3 R132, P3, P4, R141, R132, R16 ;  /* 0x000000848d847210 */ /* 0x000fe20007c7e010 */
[----:B------:R-:W-:Y:S03]  /*6460*/  BSSY B1, `(.L_x_6026) ;  /* 0x000003d000017945 */ /* 0x000fe60003800000 */
[----:B------:R-:W-:Y:S01]  /*6470*/  IADD3.X R88, R140, R88, R17, P3, P4 ;  /* 0x000000588c587210 */ /* 0x000fe20001fe8411 */
[----:B------:R-:W-:Y:S08]  /*6480*/  @P0 BRA `(.L_x_6027) ;  /* 0x0000000000e80947 */ /* 0x000ff00003800000 */
[----:B-1234-:R1:W2:Y:S01]  /*6490*/  LDS.128 R40, [R5+0x23400] ;  /* 0x0234000005287984 */ /* 0x01e2a20000000c00 */
[----:B------:R-:W-:Y:S01]  /*64a0*/  ISETP.GE.AND P4, PT, R18, R80, PT ;  /* 0x000000501200720c */ /* 0x000fe20003f86270 */
[----:B------:R-:W-:Y:S01]  /*64b0*/  BSSY B2, `(.L_x_6028) ;  /* 0x0000031000027945 */ /* 0x000fe20003800000 */
[----:B------:R-:W-:-:S11]  /*64c0*/  IADD3 R56, P3, R132, R98, RZ ;  /* 0x0000006284387210 */ /* 0x000fd60007f7e0ff */
        /* <DEDUP_REMOVED lines=47> */
.L_x_6029:
[----:B------:R-:W-:Y:S05]  /*67c0*/  BSYNC B2 ;  /* 0x0000000000027941 */ /* 0x000fea0003800000 */
.L_x_6028:
[----:B------:R-:W-:Y:S01]  /*67d0*/  ULDC.64 UR4, c[0x0][0x2d8] ;  /* 0x0000b60000047ab9 */ /* 0x000fe20000000a00 */
[----:B------:R-:W-:Y:S01]  /*67e0*/  IMAD.X R49, R88, 0x1, R15, P3 ;  /* 0x0000000158317824 */ /* 0x000fe200018e060f */
[----:B------:R-:W-:Y:S01]  /*67f0*/  LEA R48, P3, R56, UR4, 0x1 ;  /* 0x0000000438307c11 */ /* 0x000fe2000f8608ff */
[----:B------:R-:W-:-:S03]  /*6800*/  ULDC.64 UR6, c[0x0][0x208] ;  /* 0x0000820000067ab9 */ /* 0x000fc60000000a00 */
[----:B------:R-:W-:-:S05]  /*6810*/  LEA.HI.X R49, R56, UR5, R49, 0x1, P3 ;  /* 0x0000000538317c11 */ /* 0x000fca00098f0c31 */
[----:B--2---:R1:W-:Y:S04]  /*6820*/  STG.E.128 desc[UR6][R48.64], R40 ;  /* 0x0000002830007986 */ /* 0x0043e8000c101d06 */
.L_x_6027:
[----:B------:R-:W-:Y:S05]  /*6830*/  BSYNC B1 ;  /* 0x0000000000017941 */ /* 0x000fea0003800000 */
.L_x_6026:
[----:B------:R-:W-:Y:S05]  /*6840*/  @P1 BRA `(.L_x_6025) ;  /* 0x0000005000541947 */ /* 0x000fea0003800000 */
[----:B-1234-:R1:W2:Y:S01]  /*6850*/  LDS.128 R40, [R5+0x28c00] ;  /* 0x028c000005287984 */ /* 0x01e2a20000000c00 */
[----:B------:R-:W-:Y:S01]  /*6860*/  ISETP.GE.AND P4, PT, R221, R80, PT ;  /* 0x00000050dd00720c */ /* 0x000fe20003f86270 */
[----:B------:R-:W-:Y:S01]  /*6870*/  BSSY B1, `(.L_x_6030) ;  /* 0x0000031000017945 */ /* 0x000fe20003800000 */
[----:B------:R-:W-:-:S11]  /*6880*/  IADD3 R52, P3, R132, R13, RZ ;  /* 0x0000000d84347210 */ /* 0x000fd60007f7e0ff */
        /* <DEDUP_REMOVED lines=47> */
.L_x_6031:
[----:B------:R-:W-:Y:S05]  /*6b80*/  BSYNC B1 ;  /* 0x0000000000017941 */ /* 0x000fea0003800000 */
.L_x_6030:
[----:B------:R-:W-:Y:S01]  /*6b90*/  ULDC.64 UR4, c[0x0][0x2d8] ;  /* 0x0000b60000047ab9 */ /* 0x000fe20000000a00 */
[----:B------:R-:W-:Y:S01]  /*6ba0*/  IMAD.X R45, R88, 0x1, R8, P3 ;  /* 0x00000001582d7824 */ /* 0x000fe200018e0608 */
[----:B------:R-:W-:Y:S01]  /*6bb0*/  LEA R44, P3, R52, UR4, 0x1 ;  /* 0x00000004342c7c11 */ /* 0x000fe2000f8608ff */
[----:B------:R-:W-:-:S03]  /*6bc0*/  ULDC.64 UR6, c[0x0][0x208] ;  /* 0x0000820000067ab9 */ /* 0x000fc60000000a00 */
[----:B------:R-:W-:-:S05]  /*6bd0*/  LEA.HI.X R45, R52, UR5, R45, 0x1, P3 ;  /* 0x00000005342d7c11 */ /* 0x000fca00098f0c2d */
[----:B--2---:R1:W-:Y:S01]  /*6be0*/  STG.E.128 desc[UR6][R44.64], R40 ;  /* 0x000000282c007986 */ /* 0x0043e2000c101d06 */
[----:B------:R-:W-:Y:S05]  /*6bf0*/  BRA `(.L_x_6025) ;  /* 0x0000004c00687947 */ /* 0x000fea0003800000 */
.L_x_5969:
[----:B------:R-:W-:Y:S01]  /*6c00*/  ISETP.GE.AND P4, PT, R223, R4, PT ;  /* 0x00000004df00720c */ /* 0x000fe20003f86270 */
[----:B------:R-:W-:-:S03]  /*6c10*/  ULDC.64 UR4, c[0x0][0x208] ;  /* 0x0000820000047ab9 */ /* 0x000fc60000000a00 */
[----:B------:R-:W-:-:S13]  /*6c20*/  ISETP.GE.OR P4, PT, R16, R80, P4 ;  /* 0x000000501000720c */ /* 0x000fda0002786670 */
[----:B0-----:R-:W-:Y:S01]  /*6c30*/  @!P4 IADD3 R46, P2, P3, R104, R92, R35 ;  /* 0x0000005c682ec210 */ /* 0x001fe20007b5e023 */
[----:B------:R-:W0:Y:S03]  /*6c40*/  @!P4 LDC.64 R56, c[0x0][0x3c8] ;  /* 0x0000f200ff38cb82 */ /* 0x000e260000000a00 */
[----:B------:R-:W-:Y:S02]  /*6c50*/  @!P4 IADD3.X R47, R27, R3, R38, P2, P3 ;  /* 0x000000031b2fc210 */ /* 0x000fe400017e6426 */
[----:B------:R-:W-:-:S03]  /*6c60*/  @!P4 IADD3 R44, P2, P3, R110, R90, R30 ;  /* 0x0000005a6e2cc210 */ /* 0x000fc60007b5e01e */
[----:B------:R-:W1:Y:S01]  /*6c70*/  @!P4 LDC.64 R58, c[0x0][0x3e0] ;  /* 0x0000f800ff3acb82 */ /* 0x000e620000000a00 */
[----:B------:R-:W-:Y:S02]  /*6c80*/  @!P4 IADD3.X R45, R21, R0, R32, P2, P3 ;  /* 0x00000000152dc210 */ /* 0x000fe400017e6420 */
[----:B------:R-:W-:-:S04]  /*6c90*/  ISETP.GE.AND P3, PT, R222, R4, PT ;  /* 0x00000004de00720c */ /* 0x000fc80003f66270 */
[----:B------:R-:W-:-:S13]  /*6ca0*/  ISETP.GE.OR P3, PT, R16, R80, P3 ;  /* 0x000000501000720c */ /* 0x000fda0001f66670 */
[----:B------:R-:W-:Y:S01]  /*6cb0*/  @!P3 IADD3 R42, P2, P5, R104, R34, R92 ;  /* 0x00000022682ab210 */ /* 0x000fe20007d5e05c */
[----:B------:R-:W2:Y:S03]  /*6cc0*/  @!P3 LDC.64 R64, c[0x0][0x3c8] ;  /* 0x0000f200ff40bb82 */ /* 0x000ea60000000a00 */
[----:B------:R-:W-:Y:S02]  /*6cd0*/  @!P3 IADD3.X R43, R27, R37, R3, P2, P5 ;  /* 0x000000251b2bb210 */ /* 0x000fe400017ea403 */
[----:B------:R-:W-:-:S03]  /*6ce0*/  @!P3 IADD3 R40, P2, P5, R110, R29, R90 ;  /* 0x0000001d6e28b210 */ /* 0x000fc60007d5e05a */
[----:B------:R-:W3:Y:S01]  /*6cf0*/  @!P3 LDC.64 R66, c[0x0][0x3e0] ;  /* 0x0000f800ff42bb82 */ /* 0x000ee20000000a00 */
[----:B------:R-:W-:Y:S02]  /*6d00*/  @!P3 IADD3.X R41, R21, R31, R0, P2, P5 ;  /* 0x0000001f1529b210 */ /* 0x000fe400017ea400 */
[----:B------:R-:W-:-:S04]  /*6d10*/  ISETP.GE.AND P2, PT, R225, R4, PT ;  /* 0x00000004e100720c */ /* 0x000fc80003f46270 */
[----:B------:R-:W-:-:S13]  /*6d20*/  ISETP.GE.OR P2, PT, R16, R80, P2 ;  /* 0x000000501000720c */ /* 0x000fda0001746670 */
[----:B------:R-:W-:Y:S01]  /*6d30*/  @!P2 IADD3 R70, P5, P6, R104, R33, R92 ;  /* 0x000000216846a210 */ /* 0x000fe20007ebe05c */
[----:B------:R-:W4:Y:S03]  /*6d40*/  @!P2 LDC.64 R72, c[0x0][0x3c8] ;  /* 0x0000f200ff48ab82 */ /* 0x000f260000000a00 */
[----:B------:R-:W-:Y:S02]  /*6d50*/  @!P2 IADD3.X R71, R27, R36, R3, P5, P6 ;  /* 0x000000241b47a210 */ /* 0x000fe40002fec403 */
[----:B------:R-:W-:-:S03]  /*6d60*/  @!P2 IADD3 R68, P5, P6, R110, R121, R90 ;  /* 0x000000796e44a210 */ /* 0x000fc60007ebe05a */
[----:B------:R-:W4:Y:S01]  /*6d70*/  @!P2 LDC.64 R74, c[0x0][0x3e0] ;  /* 0x0000f800ff4aab82 */ /* 0x000f220000000a00 */
[----:B------:R-:W-:Y:S02]  /*6d80*/  @!P2 IADD3.X R69, R21, R120, R0, P5, P6 ;  /* 0x000000781545a210 */ /* 0x000fe40002fec400 */
[----:B------:R-:W-:-:S04]  /*6d90*/  ISETP.GE.AND P5, PT, R22, R4, PT ;  /* 0x000000041600720c */ /* 0x000fc80003fa6270 */
[----:B------:R-:W-:-:S13]  /*6da0*/  ISETP.GE.OR P5, PT, R16, R80, P5 ;  /* 0x000000501000720c */ /* 0x000fda0002fa6670 */
[----:B------:R-:W0:Y:S01]  /*6db0*/  @!P5 LDC.64 R48, c[0x0][0x3c8] ;  /* 0x0000f200ff30db82 */ /* 0x000e220000000a00 */
[----:B------:R-:W-:-:S05]  /*6dc0*/  @!P5 IADD3 R50, P6, R104, R92, RZ ;  /* 0x0000005c6832d210 */ /* 0x000fca0007fde0ff */
[----:B------:R-:W-:Y:S01]  /*6dd0*/  @!P5 IMAD.X R51, R3, 0x1, R27, P6 ;  /* 0x000000010333d824 */ /* 0x000fe200030e061b */
[----:B0-----:R-:W-:-:S04]  /*6de0*/  @!P5 LEA R48, P6, R50, R48, 0x1 ;  /* 0x000000303230d211 */ /* 0x001fc800078c08ff */
[----:B------:R-:W-:Y:S02]  /*6df0*/  @!P5 LEA.HI.X R49, R50, R49, R51, 0x1, P6 ;  /* 0x000000313231d211 */ /* 0x000fe400030f0c33 */
[----:B------:R-:W0:Y:S01]  /*6e00*/  @!P5 LDC.64 R50, c[0x0][0x3e0] ;  /* 0x0000f800ff32db82 */ /* 0x000e220000000a00 */
[----:B------:R-:W-:-:S05]  /*6e10*/  @!P5 IADD3 R52, P6, R110, R90, RZ ;  /* 0x0000005a6e34d210 */ /* 0x000fca0007fde0ff */
[----:B------:R-:W-:Y:S01]  /*6e20*/  @!P5 IMAD.X R53, R0, 0x1, R21, P6 ;  /* 0x000000010035d824 */ /* 0x000fe200030e0615 */
[----:B0-----:R-:W-:-:S04]  /*6e30*/  @!P5 LEA R50, P6, R52, R50, 0x1 ;  /* 0x000000323432d211 */ /* 0x001fc800078c08ff */
[----:B------:R-:W-:Y:S02]  /*6e40*/  @!P5 LEA.HI.X R51, R52, R51, R53, 0x1, P6 ;  /* 0x000000333433d211 */ /* 0x000fe400030f0c35 */
[----:B------:R-:W-:-:S04]  /*6e50*/  @!P4 LEA R56, P6, R46, R56, 0x1 ;  /* 0x000000382e38c211 */ /* 0x000fc800078c08ff */
[----:B------:R-:W-:Y:S02]  /*6e60*/  @!P4 LEA.HI.X R57, R46, R57, R47, 0x1, P6 ;  /* 0x000000392e39c211 */ /* 0x000fe400030f0c2f */
[----:B------:R-:W-:Y:S02]  /*6e70*/  CS2R R46, SRZ ;  /* 0x00000000002e7805 */ /* 0x000fe4000001ff00 */
[----:B-1----:R-:W-:-:S04]  /*6e80*/  @!P4 LEA R58, P6, R44, R58, 0x1 ;  /* 0x0000003a2c3ac211 */ /* 0x002fc800078c08ff */
[----:B------:R-:W-:Y:S02]  /*6e90*/  @!P4 LEA.HI.X R59, R44, R59, R45, 0x1, P6 ;  /* 0x0000003b2c3bc211 */ /* 0x000fe400030f0c2d */
[----:B------:R-:W-:Y:S02]  /*6ea0*/  CS2R R44, SRZ ;  /* 0x00000000002c7805 */ /* 0x000fe4000001ff00 */
[----:B--2---:R-:W-:-:S04]  /*6eb0*/  @!P3 LEA R64, P6, R42, R64, 0x1 ;  /* 0x000000402a40b211 */ /* 0x004fc800078c08ff */
[----:B------:R-:W-:Y:S02]  /*6ec0*/  @!P3 LEA.HI.X R65, R42, R65, R43, 0x1, P6 ;  /* 0x000000412a41b211 */ /* 0x000fe400030f0c2b */
[----:B------:R-:W-:Y:S02]  /*6ed0*/  CS2R R42, SRZ ;  /* 0x00000000002a7805 */ /* 0x000fe4000001ff00 */
[C---:B---3--:R-:W-:Y:S01]  /*6ee0*/  @!P3 LEA R66, P6, R40.reuse, R66, 0x1 ;  /* 0x000000422842b211 */ /* 0x048fe200078c08ff */
[----:B------:R0:W5:Y:S03]  /*6ef0*/  @!P5 LDG.E.128 R44, desc[UR4][R50.64] ;  /* 0x00000004322cd981 */ /* 0x000166000c1e1d00 */
[----:B------:R-:W-:Y:S02]  /*6f00*/  @!P3 LEA.HI.X R67, R40, R67, R41, 0x1, P6 ;  /* 0x000000432843b211 */ /* 0x000fe400030f0c29 */
[----:B------:R-:W-:-:S02]  /*6f10*/  CS2R R40, SRZ ;  /* 0x0000000000287805 */ /* 0x000fc4000001ff00 */
[----:B------:R-:W-:Y:S02]  /*6f20*/  CS2R R54, SRZ ;  /* 0x0000000000367805 */ /* 0x000fe4000001ff00 */
[----:B------:R-:W-:Y:S02]  /*6f30*/  CS2R R52, SRZ ;  /* 0x0000000000347805 */ /* 0x000fe4000001ff00 */
[----:B------:R1:W5:Y:S01]  /*6f40*/  @!P5 LDG.E.128 R40, desc[UR4][R48.64] ;  /* 0x000000043028d981 */ /* 0x000362000c1e1d00 */
[----:B0-----:R-:W-:Y:S02]  /*6f50*/  CS2R R50, SRZ ;  /* 0x0000000000327805 */ /* 0x001fe4000001ff00 */
[----:B------:R-:W-:Y:S02]  /*6f60*/  CS2R R62, SRZ ;  /* 0x00000000003e7805 */ /* 0x000fe4000001ff00 */
[----:B------:R-:W-:Y:S01]  /*6f70*/  CS2R R60, SRZ ;  /* 0x00000000003c7805 */ /* 0x000fe2000001ff00 */
[----:B------:R0:W5:Y:S05]  /*6f80*/  @!P4 LDG.E.128 R52, desc[UR4][R58.64] ;  /* 0x000000043a34c981 */ /* 0x00016a000c1e1d00 */
[----:B------:R-:W5:Y:S01]  /*6f90*/  @!P3 LDG.E.128 R60, desc[UR4][R66.64] ;  /* 0x00000004423cb981 */ /* 0x000f62000c1e1d00 */
[----:B-1----:R-:W-:-:S02]  /*6fa0*/  CS2R R48, SRZ ;  /* 0x0000000000307805 */ /* 0x002fc4000001ff00 */
[----:B0-----:R-:W-:-:S04]  /*6fb0*/  CS2R R58, SRZ ;  /* 0x00000000003a7805 */ /* 0x001fc8000001ff00 */
[----:B------:R0:W5:Y:S02]  /*6fc0*/  @!P4 LDG.E.128 R48, desc[UR4][R56.64] ;  /* 0x000000043830c981 */ /* 0x000164000c1e1d00 */
[----:B0-----:R-:W-:-:S06]  /*6fd0*/  CS2R R56, SRZ ;  /* 0x0000000000387805 */ /* 0x001fcc000001ff00 */
[----:B------:R0:W5:Y:S01]  /*6fe0*/  @!P3 LDG.E.128 R56, desc[UR4][R64.64] ;  /* 0x000000044038b981 */ /* 0x000162000c1e1d00 */
[----:B----4-:R-:W-:-:S04]  /*6ff0*/  @!P2 LEA R72, P3, R70, R72, 0x1 ;  /* 0x000000484648a211 */ /* 0x010fc800078608ff */
[----:B------:R-:W-:Y:S02]  /*7000*/  @!P2 LEA.HI.X R73, R70, R73, R71, 0x1, P3 ;  /* 0x000000494649a211 */ /* 0x000fe400018f0c47 */
[----:B------:R-:W-:-:S04]  /*7010*/  @!P2 LEA R74, P3, R68, R74, 0x1 ;  /* 0x0000004a444aa211 */ /* 0x000fc800078608ff */
[----:B------:R-:W-:Y:S02]  /*7020*/  @!P2 LEA.HI.X R75, R68, R75, R69, 0x1, P3 ;  /* 0x0000004b444ba211 */ /* 0x000fe400018f0c45 */
[----:B------:R-:W-:-:S04]  /*7030*/  ISETP.GE.AND P3, PT, R224, R4, PT ;  /* 0x00000004e000720c */ /* 0x000fc80003f66270 */
[----:B------:R-:W-:Y:S02]  /*7040*/  ISETP.GE.OR P3, PT, R16, R80, P3 ;  /* 0x000000501000720c */ /* 0x000fe40001f66670 */
[----:B------:R-:W-:Y:S02]  /*7050*/  CS2R R66, SRZ ;  /* 0x0000000000427805 */ /* 0x000fe4000001ff00 */
[----:B0-----:R-:W-:Y:S02]  /*7060*/  CS2R R64, SRZ ;  /* 0x0000000000407805 */ /* 0x001fe4000001ff00 */
[----:B------:R-:W-:Y:S02]  /*7070*/  CS2R R70, SRZ ;  /* 0x0000000000467805 */ /* 0x000fe4000001ff00 */
[----:B------:R-:W-:Y:S01]  /*7080*/  CS2R R68, SRZ ;  /* 0x0000000000447805 */ /* 0x000fe2000001ff00 */
[----:B------:R-:W-:Y:S01]  /*7090*/  BSSY B1, `(.L_x_6032) ;  /* 0x0000021000017945 */ /* 0x000fe20003800000 */
[----:B------:R0:W5:Y:S04]  /*70a0*/  @!P2 LDG.E.128 R64, desc[UR4][R72.64] ;  /* 0x000000044840a981 */ /* 0x000168000c1e1d00 */
[----:B------:R1:W5:Y:S01]  /*70b0*/  @!P2 LDG.E.128 R68, desc[UR4][R74.64] ;  /* 0x000000044a44a981 */ /* 0x000362000c1e1d00 */
[----:B------:R-:W-:-:S02]  /*70c0*/  ISETP.GE.AND P2, PT, R226, R4, PT ;  /* 0x00000004e200720c */ /* 0x000fc40003f46270 */
[----:B------:R-:W-:Y:S02]  /*70d0*/  CS2R R78, SRZ ;  /* 0x00000000004e7805 */ /* 0x000fe4000001ff00 */
[----:B------:R-:W-:Y:S02]  /*70e0*/  CS2R R76, SRZ ;  /* 0x00000000004c7805 */ /* 0x000fe4000001ff00 */
[----:B------:R-:W-:Y:S02]  /*70f0*/  ISETP.GE.OR P2, PT, R16, R80, P2 ;  /* 0x000000501000720c */ /* 0x000fe40001746670 */
[----:B0-----:R-:W-:Y:S02]  /*7100*/  CS2R R72, SRZ ;  /* 0x0000000000487805 */ /* 0x001fe4000001ff00 */
[----:B-1----:R-:W-:Y:S01]  /*7110*/  CS2R R74, SRZ ;  /* 0x00000000004a7805 */ /* 0x002fe2000001ff00 */
[----:B------:R-:W-:Y:S08]  /*7120*/  @P3 BRA `(.L_x_6033) ;  /* 0x00000000005c3947 */ /* 0x000ff00003800000 */
[----:B------:R-:W0:Y:S01]  /*7130*/  LDC.64 R76, c[0x0][0x3d8] ;  /* 0x0000f600ff4c7b82 */ /* 0x000e220000000a00 */
[----:B------:R-:W-:Y:S01]  /*7140*/  IMAD.MOV.U32 R74, RZ, RZ, R92 ;  /* 0x000000ffff4a7224 */ /* 0x000fe200078e005c */
[----:B------:R-:W-:Y:S01]  /*7150*/  ULDC.64 UR4, c[0x0][0x3c8] ;  /* 0x0000f20000047ab9 */ /* 0x000fe20000000a00 */
[----:B------:R-:W-:Y:S01]  /*7160*/  IMAD.MOV.U32 R75, RZ, RZ, R3 ;  /* 0x000000ffff4b7224 */ /* 0x000fe200078e0003 */
[----:B------:R-:W-:Y:S01]  /*7170*/  ULDC.64 UR6, c[0x0][0x3e0] ;  /* 0x0000f80000067ab9 */ /* 0x000fe20000000a00 */
[----:B------:R-:W-:Y:S01]  /*7180*/  IMAD.MOV.U32 R78, RZ, RZ, R90 ;  /* 0x000000ffff4e7224 */ /* 0x000fe200078e005a */
[----:B------:R-:W-:Y:S01]  /*7190*/  ULDC.64 UR8, c[0x0][0x208] ;  /* 0x0000820000087ab9 */ /* 0x000fe20000000a00 */
[----:B------:R-:W-:Y:S01]  /*71a0*/  IMAD.MOV.U32 R79, RZ, RZ, R0 ;  /* 0x000000ffff4f7224 */ /* 0x000fe200078e0000 */
[----:B------:R-:W1:Y:S01]  /*71b0*/  LDC.64 R72, c[0x0][0x3e8] ;  /* 0x0000fa00ff487b82 */ /* 0x000e620000000a00 */
[----:B0-----:R-:W-:-:S04]  /*71c0*/  IMAD.WIDE.U32 R74, R76, 0x60, R74 ;  /* 0x000000604c4a7825 */ /* 0x001fc800078e004a */
[----:B------:R-:W-:Y:S01]  /*71d0*/  IMAD R77, R77, 0x60, RZ ;  /* 0x000000604d4d7824 */ /* 0x000fe200078e02ff */
[----:B------:R-:W-:Y:S01]  /*71e0*/  IADD3 R76, P3, R104, R74, RZ ;  /* 0x0000004a684c7210 */ /* 0x000fe20007f7e0ff */
[----:B-1----:R-:W-:-:S03]  /*71f0*/  IMAD.WIDE.U32 R78, R72, 0x60, R78 ;  /* 0x00000060484e7825 */ /* 0x002fc600078e004e */
[----:B------:R-:W-:Y:S01]  /*7200*/  IADD3.X R75, R27, R75, R77, P3, !PT ;  /* 0x0000004b1b4b7210 */ /* 0x000fe20001ffe44d */
[----:B------:R-:W-:Y:S01]  /*7210*/  IMAD R73, R73, 0x60, RZ ;  /* 0x0000006049497824 */ /* 0x000fe200078e02ff */
[----:B------:R-:W-:-:S04]  /*7220*/  IADD3 R74, P3, R110, R78, RZ ;  /* 0x0000004e6e4a7210 */ /* 0x000fc80007f7e0ff */
[----:B------:R-:W-:Y:S02]  /*7230*/  IADD3.X R79, R21, R79, R73, P3, !PT ;  /* 0x0000004f154f7210 */ /* 0x000fe40001ffe449 */
[----:B------:R-:W-:-:S04]  /*7240*/  LEA R72, P3, R76, UR4, 0x1 ;  /* 0x000000044c487c11 */ /* 0x000fc8000f8608ff */
[----:B------:R-:W-:Y:S02]  /*7250*/  LEA.HI.X R73, R76, UR5, R75, 0x1, P3 ;  /* 0x000000054c497c11 */ /* 0x000fe400098f0c4b */
[----:B------:R-:W-:-:S04]  /*7260*/  LEA R76, P3, R74, UR6, 0x1 ;  /* 0x000000064a4c7c11 */ /* 0x000fc8000f8608ff */
[----:B------:R-:W-:Y:S02]  /*7270*/  LEA.HI.X R77, R74, UR7, R79, 0x1, P3 ;  /* 0x000000074a4d7c11 */ /* 0x000fe400098f0c4f */
[----:B------:R-:W5:Y:S04]  /*7280*/  LDG.E.128 R72, desc[UR8][R72.64] ;  /* 0x0000000848487981 */ /* 0x000f68000c1e1d00 */
[----:B------:R-:W5:Y:S03]  /*7290*/  LDG.E.128 R76, desc[UR8][R76.64] ;  /* 0x000000084c4c7981 */ /* 0x000f66000c1e1d00 */
.L_x_6033:
[----:B------:R-:W-:Y:S05]  /*72a0*/  BSYNC B1 ;  /* 0x0000000000017941 */ /* 0x000fea0003800000 */
.L_x_6032:
[----:B------:R-:W-:Y:S01]  /*72b0*/  BSSY B1, `(.L_x_6034) ;  /* 0x000001d000017945 */ /* 0x000fe20003800000 */
[----:B------:R-:W-:Y:S02]  /*72c0*/  ISETP.GE.AND P3, PT, R16, R80, PT ;  /* 0x000000501000720c */ /* 0x000fe40003f66270 */
[----:B------:R-:W-:Y:S02]  /*72d0*/  CS2R R82, SRZ ;  /* 0x0000000000527805 */ /* 0x000fe4000001ff00 */
[----:B------:R-:W-:Y:S02]  /*72e0*/  CS2R R80, SRZ ;  /* 0x0000000000507805 */ /* 0x000fe4000001ff00 */
[----:B------:R-:W-:Y:S01]  /*72f0*/  CS2R R86, SRZ ;  /* 0x0000000000567805 */ /* 0x000fe2000001ff00 */
[----:B-----5:R-:W-:Y:S01]  /*7300*/  IMAD.MOV.U32 R89, RZ, RZ, R74 ;  /* 0x000000ffff597224 */ /* 0x020fe200078e004a */
[----:B------:R-:W-:Y:S01]  /*7310*/  CS2R R84, SRZ ;  /* 0x0000000000547805 */ /* 0x000fe2000001ff00 */
[----:B------:R-:W-:Y:S06]  /*7320*/  @P2 BRA `(.L_x_6035) ;  /* 0x0000000000542947 */ /* 0x000fec0003800000 */
[----:B------:R-:W0:Y:S01]  /*7330*/  LDC.64 R82, c[0x0][0x3d8] ;  /* 0x0000f600ff527b82 */ /* 0x000e220000000a00 */
[----:B------:R-:W-:Y:S01]  /*7340*/  IMAD.MOV.U32 R93, RZ, RZ, R3 ;  /* 0x000000ffff5d7224 */ /* 0x000fe200078e0003 */
[----:B------:R-:W-:Y:S01]  /*7350*/  ULDC.64 UR4, c[0x0][0x3c8] ;  /* 0x0000f20000047ab9 */ /* 0x000fe20000000a00 */
[----:B------:R-:W-:Y:S01]  /*7360*/  IMAD.MOV.U32 R91, RZ, RZ, R0 ;  /* 0x000000ffff5b7224 */ /* 0x000fe200078e0000 */
[----:B------:R-:W-:Y:S01]  /*7370*/  ULDC.64 UR6, c[0x0][0x3e0] ;  /* 0x0000f80000067ab9 */ /* 0x000fe20000000a00 */
[----:B------:R-:W-:-:S03]  /*7380*/  ULDC.64 UR8, c[0x0][0x208] ;  /* 0x0000820000087ab9 */ /* 0x000fc60000000a00 */
        /* <DEDUP_REMOVED lines=12> */
[----:B------:R-:W-:Y:S01]  /*7450*/  LEA.HI.X R85, R0, UR7, R91, 0x1, P2 ;  /* 0x0000000700557c11 */ /* 0x000fe200090f0c5b */
[----:B------:R-:W5:Y:S05]  /*7460*/  LDG.E.128 R80, desc[UR8][R80.64] ;  /* 0x0000000850507981 */ /* 0x000f6a000c1e1d00 */
[----:B------:R-:W5:Y:S03]  /*7470*/  LDG.E.128 R84, desc[UR8][R84.64] ;  /* 0x0000000854547981 */ /* 0x000f66000c1e1d00 */
.L_x_6035:
[----:B------:R-:W-:Y:S05]  /*7480*/  BSYNC B1 ;  /* 0x0000000000017941 */ /* 0x000fea0003800000 */
.L_x_6034:
[----:B------:R-:W-:Y:S01]  /*7490*/  PRMT R179, R89, 0x7610, R179 ;  /* 0x0000761059b37816 */ /* 0x000fe200000000b3 */
[----:B------:R-:W-:Y:S01]  /*74a0*/  IMAD.MOV.U32 R0, RZ, RZ, R75 ;  /* 0x000000ffff007224 */ /* 0x000fe200078e004b */
[----:B------:R-:W-:Y:S01]  /*74b0*/  ULOP3.LUT UR4, UR60, 0x1, URZ, 0xfc, !UPT ;  /* 0x000000013c047892 */ /* 0x000fe2000f8efc3f */
        /* <DEDUP_REMOVED lines=97> */
.L_x_6036:
[----:B------:R-:W-:Y:S01]  /*7ad0*/  IMAD R3, R220, 0x8, R2 ;  /* 0x00000008dc037824 */ /* 0x000fe200078e0202 */
[----:B------:R-:W-:Y:S01]  /*7ae0*/  SHF.L.U32 R0, R229, 0x1f, RZ ;  /* 0x0000001fe5007819 */ /* 0x000fe200000006ff */
[----:B------:R-:W0:Y:S01]  /*7af0*/  LDC R152, c[0x0][0x2e4] ;  /* 0x0000b900ff987b82 */ /* 0x000e220000000800 */
[----:B------:R-:W-:Y:S01]  /*7b00*/  BSSY B1, `(.L_x_6037) ;  /* 0x0000006000017945 */ /* 0x000fe20003800000 */
[----:B------:R-:W-:Y:S01]  /*7b10*/  IMAD.MOV.U32 R133, RZ, RZ, R88 ;  /* 0x000000ffff857224 */ /* 0x000fe200078e0058 */
[----:B------:R-:W1:Y:S05]  /*7b20*/  SYNCS.PHASECHK.TRANS64.TRYWAIT P4, [R3+URZ+0x34890], R0 ;  /* 0x03489000030075a7 */ /* 0x000e6a000808017f */
[----:B------:R-:W2:Y:S01]  /*7b30*/  LDC.64 R134, c[0x0][0x2f0] ;  /* 0x0000bc00ff867b82 */ /* 0x000ea20000000a00 */
[----:B0-----:R-:W-:Y:S01]  /*7b40*/  IMAD.IADD R153, R152, 0x1, -R97 ;  /* 0x0000000198997824 */ /* 0x001fe200078e0a61 */
[----:B-1----:R-:W-:Y:S06]  /*7b50*/  @!P4 BRA `(.L_x_6038) ;  /* 0x000001dc00b0c947 */ /* 0x002fec0003800000 */
.L_x_6283:
[----:B------:R-:W-:Y:S05]  /*7b60*/  BSYNC B1 ;  /* 0x0000000000017941 */ /* 0x000fea0003800000 */
.L_x_6037:
[----:B------:R-:W-:Y:S01]  /*7b70*/  ISETP.GE.OR P4, PT, R22, R4, P0 ;  /* 0x000000041600720c */ /* 0x000fe20000786670 */
[----:B------:R-:W-:-:S12]  /*7b80*/  BSSY B1, `(.L_x_6039) ;  /* 0x0000091000017945 */ /* 0x000fd80003800000 */
[----:B------:R-:W-:Y:S05]  /*7b90*/  @P4 BRA `(.L_x_6040) ;  /* 0x00000008003c4947 */ /* 0x000fea0003800000 */
[----:B------:R-:W3:Y:S04]  /*7ba0*/  LDL R88, [R1] ;  /* 0x0000000001587983 */ /* 0x000ee80000100800 */
[----:B------:R-:W4:Y:S04]  /*7bb0*/  LDL R92, [R1+0x3c] ;  /* 0x00003c00015c7983 */ /* 0x000f280000100800 */
[----:B------:R-:W5:Y:S01]  /*7bc0*/  LDL R90, [R1+0x64] ;  /* 0x00006400015a7983 */ /* 0x000f620000100800 */
[----:B------:R-:W-:Y:S01]  /*7bd0*/  BSSY B2, `(.L_x_6041) ;  /* 0x0000079000027945 */ /* 0x000fe20003800000 */
[----:B------:R-:W1:Y:S02]  /*7be0*/  S2R R93, SR_TID.X ;  /* 0x00000000005d7919 */ /* 0x000e640000002100 */
[----:B-1----:R-:W-:-:S05]  /*7bf0*/  VIADD R93, R93, 0xffffff80 ;  /* 0xffffff805d5d7836 */ /* 0x002fca0000000000 */
[----:B------:R-:W-:-:S04]  /*7c00*/  SHF.R.S32.HI R91, RZ, 0x1f, R93 ;  /* 0x0000001fff5b7819 */ /* 0x000fc8000001145d */
[----:B------:R-:W-:-:S05]  /*7c10*/  LEA.HI R91, R91, R93, RZ, 0x6 ;  /* 0x0000005d5b5b7211 */ /* 0x000fca00078f30ff */
[----:B------:R-:W-:-:S05]  /*7c20*/  IMAD.SHL.U32 R91, R91, 0x8, RZ ;  /* 0x000000085b5b7824 */ /* 0x000fca00078e00ff */
[----:B------:R-:W-:Y:S02]  /*7c30*/  LOP3.LUT R91, R91, 0xfffffe00, RZ, 0xc0, !PT ;  /* 0xfffffe005b5b7812 */ /* 0x000fe400078ec0ff */
[----:B---3--:R-:W-:-:S04]  /*7c40*/  LOP3.LUT P5, RZ, R88, 0x1, RZ, 0xc0, !PT ;  /* 0x0000000158ff7812 */ /* 0x008fc800078ac0ff */
[----:B------:R-:W-:-:S04]  /*7c50*/  SEL R88, R97, R153, !P5 ;  /* 0x0000009961587207 */ /* 0x000fc80006800000 */
[----:B------:R-:W-:-:S04]  /*7c60*/  SHF.R.S32.HI R89, RZ, 0x1f, R88 ;  /* 0x0000001fff597819 */ /* 0x000fc80000011458 */
[----:B------:R-:W-:-:S04]  /*7c70*/  LEA.HI R89, R89, R88, RZ, 0x4 ;  /* 0x0000005859597211 */ /* 0x000fc800078f20ff */
[----:B------:R-:W-:-:S04]  /*7c80*/  LEA.HI.SX32 R88, R89, R10, 0x1c ;  /* 0x0000000a59587211 */ /* 0x000fc800078fe2ff */
[----:B------:R-:W-:Y:S01]  /*7c90*/  SHF.R.S32.HI R89, RZ, 0x1f, R88 ;  /* 0x0000001fff597819 */ /* 0x000fe20000011458 */
[----:B------:R-:W-:-:S03]  /*7ca0*/  IMAD.SHL.U32 R183, R88, 0x8, RZ ;  /* 0x0000000858b77824 */ /* 0x000fc600078e00ff */
[----:B------:R-:W-:Y:S02]  /*7cb0*/  LEA.HI R88, R89, R88, RZ, 0x3 ;  /* 0x0000005859587211 */ /* 0x000fe400078f18ff */
[----:B------:R-:W-:Y:S02]  /*7cc0*/  LOP3.LUT R89, R183, 0x38, RZ, 0xc0, !PT ;  /* 0x00000038b7597812 */ /* 0x000fe400078ec0ff */
[----:B------:R-:W-:Y:S02]  /*7cd0*/  SHF.R.S32.HI R88, RZ, 0x3, R88 ;  /* 0x00000003ff587819 */ /* 0x000fe40000011458 */
[----:B----4-:R-:W-:-:S03]  /*7ce0*/  LOP3.LUT R89, R89, 0x1c0, R92, 0xf8, !PT ;  /* 0x000001c059597812 */ /* 0x010fc600078ef85c */
[----:B------:R-:W-:Y:S01]  /*7cf0*/  IMAD R88, R88, 0x2c00, R91 ;  /* 0x00002c0058587824 */ /* 0x000fe200078e025b */
[----:B-----5:R-:W-:Y:S01]  /*7d00*/  LOP3.LUT R89, R89, R90, RZ, 0x3c, !PT ;  /* 0x0000005a59597212 */ /* 0x020fe200078e3cff */
[----:B------:R-:W-:-:S04]  /*7d10*/  IMAD R91, R220, 0x5800, R154 ;  /* 0x00005800dc5b7824 */ /* 0x000fc800078e029a */
[----:B------:R-:W-:Y:S02]  /*7d20*/  IMAD.IADD R89, R88, 0x1, R89 ;  /* 0x0000000158597824 */ /* 0x000fe400078e0259 */
[----:B------:R-:W-:Y:S02]  /*7d30*/  IMAD R88, R91, 0x2, R2 ;  /* 0x000000025b587824 */ /* 0x000fe400078e0202 */
[----:B------:R-:W-:-:S04]  /*7d40*/  IMAD R89, R220, 0x5800, R89 ;  /* 0x00005800dc597824 */ /* 0x000fc800078e0259 */
[----:B------:R-:W-:Y:S02]  /*7d50*/  IMAD R92, R89, 0x2, R2 ;  /* 0x00000002595c7824 */ /* 0x000fe400078e0202 */
[----:B------:R-:W1:Y:S04]  /*7d60*/  LDS.128 R88, [R88+0x1e400] ;  /* 0x01e4000058587984 */ /* 0x000e680000000c00 */
[----:B------:R-:W3:Y:S01]  /*7d70*/  LDS.128 R92, [R92+0x1e400] ;  /* 0x01e400005c5c7984 */ /* 0x000ee20000000c00 */
[----:B------:R-:W-:Y:S05]  /*7d80*/  @P3 BRA `(.L_x_6042) ;  /* 0x0000000400743947 */ /* 0x000fea0003800000 */
[----:B------:R-:W-:Y:S01]  /*7d90*/  SHF.R.U32.HI R185, RZ, 0x10, R45 ;  /* 0x00000010ffb97819 */ /* 0x000fe2000001162d */
[----:B---3--:R-:W-:Y:S01]  /*7da0*/  IMAD.U32 R188, R93, 0x10000, RZ ;  /* 0x000100005dbc7824 */ /* 0x008fe200078e00ff */
[----:B------:R-:W-:Y:S02]  /*7db0*/  SHF.R.U32.HI R186, RZ, 0x10, R41 ;  /* 0x00000010ffba7819 */ /* 0x000fe40000011629 */
[----:B------:R-:W-:Y:S01]  /*7dc0*/  PRMT R185, R182, 0x5410, R185 ;  /* 0x00005410b6b97816 */ /* 0x000fe200000000b9 */
[C---:B-1----:R-:W-:Y:S01]  /*7dd0*/  IMAD.U32 R182, R89.reuse, 0x10000, RZ ;  /* 0x0001000059b67824 */ /* 0x042fe200078e00ff */
[----:B------:R-:W-:Y:S02]  /*7de0*/  PRMT R186, R172, 0x5432, R186 ;  /* 0x00005432acba7816 */ /* 0x000fe400000000ba */
[----:B------:R-:W-:Y:S01]  /*7df0*/  LOP3.LUT R89, R89, 0xffff0000, RZ, 0xc0, !PT ;  /* 0xffff000059597812 */ /* 0x000fe200078ec0ff */
[----:B------:R-:W-:Y:S01]  /*7e00*/  IMAD.U32 R187, R185, 0x10000, RZ ;  /* 0x00010000b9bb7824 */ /* 0x000fe200078e00ff */
[----:B------:R-:W-:Y:S01]  /*7e10*/  SHF.R.U64 R41, R40, 0x10, R41 ;  /* 0x0000001028297819 */ /* 0x000fe20000001229 */
[----:B------:R-:W-:Y:S01]  /*7e20*/  IMAD.U32 R193, R186, 0x10000, RZ ;  /* 0x00010000bac17824 */ /* 0x000fe200078e00ff */
[----:B------:R-:W-:Y:S01]  /*7e30*/  SHF.R.U32.HI R40, RZ, 0x10, R47 ;  /* 0x00000010ff287819 */ /* 0x000fe2000001162f */
[----:B------:R-:W-:Y:S01]  /*7e40*/  FMUL.FTZ R197, R188, R187 ;  /* 0x000000bbbcc57220 */ /* 0x000fe20000410000 */
[----:B------:R-:W-:Y:S01]  /*7e50*/  SHF.R.U64 R42, R42, 0x10, R43 ;  /* 0x000000102a2a7819 */ /* 0x000fe2000000122b */
[-C--:B------:R-:W-:Y:S01]  /*7e60*/  FMUL.FTZ R188, R188, R193.reuse ;  /* 0x000000c1bcbc7220 */ /* 0x080fe20000410000 */
[----:B------:R-:W-:Y:S01]  /*7e70*/  PRMT R40, R168, 0x5432, R40 ;  /* 0x00005432a8287816 */ /* 0x000fe20000000028 */
[----:B------:R-:W-:Y:S01]  /*7e80*/  FFMA.FTZ R184, R182, R193, -R197 ;  /* 0x000000c1b6b87223 */ /* 0x000fe200000108c5 */
[----:B------:R-:W-:Y:S01]  /*7e90*/  SHF.R.U64 R46, R46, 0x10, R47 ;  /* 0x000000102e2e7819 */ /* 0x000fe2000000122f */
[----:B------:R-:W-:Y:S01]  /*7ea0*/  FFMA.FTZ R182, R182, R187, R188 ;  /* 0x000000bbb6b67223 */ /* 0x000fe200000100bc */
[----:B------:R-:W-:Y:S01]  /*7eb0*/  LOP3.LUT R188, R186, 0xffff0000, RZ, 0xc0, !PT ;  /* 0xffff0000babc7812 */ /* 0x000fe200078ec0ff */
[----:B------:R-:W-:Y:S01]  /*7ec0*/  IMAD.U32 R187, R95, 0x10000, RZ ;  /* 0x000100005fbb7824 */ /* 0x000fe200078e00ff */
[----:B------:R-:W-:-:S02]  /*7ed0*/  LOP3.LUT R186, R185, 0xffff0000, RZ, 0xc0, !PT ;  /* 0xffff0000b9ba7812 */ /* 0x000fc400078ec0ff */
[----:B------:R-:W-:Y:S02]  /*7ee0*/  LOP3.LUT R185, R93, 0xffff0000, RZ, 0xc0, !PT ;  /* 0xffff00005db97812 */ /* 0x000fe400078ec0ff */
[----:B------:R-:W-:Y:S02]  /*7ef0*/  PRMT R46, R167, 0x5432, R46 ;  /* 0x00005432a72e7816 */ /* 0x000fe4000000002e */
[----:B------:R-:W-:Y:S01]  /*7f00*/  PRMT R42, R165, 0x5432, R42 ;  /* 0x00005432a52a7816 */ /* 0x000fe2000000002a */
[C---:B------:R-:W-:Y:S01]  /*7f10*/  FMUL.FTZ R190, R185.reuse, R186 ;  /* 0x000000bab9be7220 */ /* 0x040fe20000410000 */
[----:B------:R-:W-:-:S03]  /*7f20*/  FMUL.FTZ R185, R185, R188 ;  /* 0x000000bcb9b97220 */ /* 0x000fc60000410000 */
[C---:B------:R-:W-:Y:S01]  /*7f30*/  FFMA.FTZ R93, R89.reuse, R188, -R190 ;  /* 0x000000bc595d7223 */ /* 0x040fe200000108be */
[----:B------:R-:W-:Y:S01]  /*7f40*/  FFMA.FTZ R89, R89, R186, R185 ;  /* 0x000000ba59597223 */ /* 0x000fe200000100b9 */
[----:B------:R-:W-:Y:S01]  /*7f50*/  SHF.R.U64 R186, R44, 0x10, R45 ;  /* 0x000000102cba7819 */ /* 0x000fe2000000122d */
[----:B------:R-:W-:Y:S01]  /*7f60*/  IMAD.U32 R188, R40, 0x10000, RZ ;  /* 0x0001000028bc7824 */ /* 0x000fe200078e00ff */
[----:B------:R-:W-:Y:S01]  /*7f70*/  SHF.R.U32.HI R44, RZ, 0x10, R43 ;  /* 0x00000010ff2c7819 */ /* 0x000fe2000001162b */
[----:B------:R-:W-:Y:S01]  /*7f80*/  IMAD.U32 R45, R91, 0x10000, RZ ;  /* 0x000100005b2d7824 */ /* 0x000fe200078e00ff */
[----:B------:R-:W-:Y:S01]  /*7f90*/  F2FP.BF16.F32.PACK_AB R93, R93, R184 ;  /* 0x000000b85d5d723e */ /* 0x000fe200000010ff */
[----:B------:R-:W-:Y:S01]  /*7fa0*/  FMUL.FTZ R192, R187, R188 ;  /* 0x000000bcbbc07220 */ /* 0x000fe20000410000 */
[----:B------:R-:W-:Y:S02]  /*7fb0*/  PRMT R44, R166, 0x5432, R44 ;  /* 0x00005432a62c7816 */ /* 0x000fe4000000002c */
[----:B------:R-:W-:Y:S01]  /*7fc0*/  F2FP.BF16.F32.PACK_AB R182, R89, R182 ;  /* 0x000000b659b6723e */ /* 0x000fe200000010ff */
[----:B------:R-:W-:Y:S01]  /*7fd0*/  IMAD.MOV.U32 R89, RZ, RZ, R93 ;  /* 0x000000ffff597224 */ /* 0x000fe200078e005d */
[C---:B------:R-:W-:Y:S01]  /*7fe0*/  LOP3.LUT R193, R44.reuse, 0xffff0000, RZ, 0xc0, !PT ;  /* 0xffff00002cc17812 */ /* 0x040fe200078ec0ff */
[----:B------:R-:W-:-:S02]  /*7ff0*/  IMAD.U32 R190, R44, 0x10000, RZ ;  /* 0x000100002cbe7824 */ /* 0x000fc400078e00ff */
[----:B------:R-:W-:Y:S02]  /*8000*/  IMAD.MOV.U32 R93, RZ, RZ, R182 ;  /* 0x000000ffff5d7224 */ /* 0x000fe400078e00b6 */
[-C--:B------:R-:W-:Y:S01]  /*8010*/  FMUL.FTZ R187, R187, R190.reuse ;  /* 0x000000bebbbb7220 */ /* 0x080fe20000410000 */
[----:B------:R-:W-:-:S03]  /*8020*/  FFMA.FTZ R185, R45, R190, -R192 ;  /* 0x000000be2db97223 */ /* 0x000fc600000108c0 */
[----:B------:R-:W-:Y:S01]  /*8030*/  FFMA.FTZ R45, R45, R188, R187 ;  /* 0x000000bc2d2d7223 */ /* 0x000fe200000100bb */
[----:B------:R-:W-:Y:S02]  /*8040*/  LOP3.LUT R187, R40, 0xffff0000, RZ, 0xc0, !PT ;  /* 0xffff000028bb7812 */ /* 0x000fe400078ec0ff */
[----:B------:R-:W-:Y:S01]  /*8050*/  LOP3.LUT R188, R95, 0xffff0000, RZ, 0xc0, !PT ;  /* 0xffff00005fbc7812 */ /* 0x000fe200078ec0ff */
[C---:B------:R-:W-:Y:S01]  /*8060*/  IMAD.U32 R95, R88.reuse, 0x10000, RZ ;  /* 0x00010000585f7824 */ /* 0x040fe200078e00ff */
[----:B------:R-:W-:Y:S02]  /*8070*/  LOP3.LUT R40, R91, 0xffff0000, RZ, 0xc0, !PT ;  /* 0xffff00005b287812 */ /* 0x000fe400078ec0ff */
[----:B------:R-:W-:Y:S01]  /*8080*/  LOP3.LUT R88, R88, 0xffff0000, RZ, 0xc0, !PT ;  /* 0xffff000058587812 */ /* 0x000fe200078ec0ff */
[C---:B------:R-:W-:Y:S01]  /*8090*/  FMUL.FTZ R91, R188.reuse, R187 ;  /* 0x000000bbbc5b7220 */ /* 0x040fe20000410000 */
[----:B------:R-:W-:-:S03]  /*80a0*/  FMUL.FTZ R188, R188, R193 ;  /* 0x000000c1bcbc7220 */ /* 0x000fc60000410000 */
[----:B------:R-:W-:Y:S01]  /*80b0*/  FFMA.FTZ R44, R40, R193, -R91 ;  /* 0x000000c1282c7223 */ /* 0x000fe2000001085b */
[----:B------:R-:W-:Y:S01]  /*80c0*/  PRMT R91, R206, 0x5410, R41 ;  /* 0x00005410ce5b7816 */ /* 0x000fe20000000029 */
[----:B------:R-:W-:Y:S01]  /*80d0*/  FFMA.FTZ R40, R40, R187, R188 ;  /* 0x000000bb28287223 */ /* 0x000fe200000100bc */
[----:B------:R-:W-:Y:S01]  /*80e0*/  PRMT R41, R169, 0x5432, R186 ;  /* 0x00005432a9297816 */ /* 0x000fe200000000ba */
[C---:B------:R-:W-:Y:S01]  /*80f0*/  IMAD.U32 R187, R92.reuse, 0x10000, RZ ;  /* 0x000100005cbb7824 */ /* 0x040fe200078e00ff */
[----:B------:R-:W-:Y:S01]  /*8100*/  LOP3.LUT R92, R92, 0xffff0000, RZ, 0xc0, !PT ;  /* 0xffff00005c5c7812 */ /* 0x000fe200078ec0ff */
[----:B------:R-:W-:Y:S01]  /*8110*/  IMAD.U32 R188, R91, 0x10000, RZ ;  /* 0x000100005bbc7824 */ /* 0x000fe200078e00ff */
[C---:B------:R-:W-:Y:S01]  /*8120*/  LOP3.LUT R43, R41.reuse, 0xffff0000, RZ, 0xc0, !PT ;  /* 0xffff0000292b7812 */ /* 0x040fe200078ec0ff */
[----:B------:R-:W-:Y:S01]  /*8130*/  IMAD.U32 R186, R41, 0x10000, RZ ;  /* 0x0001000029ba7824 */ /* 0x000fe200078e00ff */
[----:B------:R-:W-:Y:S02]  /*8140*/  LOP3.LUT R41, R91, 0xffff0000, RZ, 0xc0, !PT ;  /* 0xffff00005b297812 */ /* 0x000fe400078ec0ff */
[----:B------:R-:W-:Y:S01]  /*8150*/  LOP3.LUT R91, R42, 0xffff0000, RZ, 0xc0, !PT ;  /* 0xffff00002a5b7812 */ /* 0x000fe200078ec0ff */
[C---:B------:R-:W-:Y:S01]  /*8160*/  FMUL.FTZ R47, R92.reuse, R43 ;  /* 0x0000002b5c2f7220 */ /* 0x040fe20000410000 */
[C---:B------:R-:W-:Y:S01]  /*8170*/  FMUL.FTZ R190, R187.reuse, R186 ;  /* 0x000000babbbe7220 */ /* 0x040fe20000410000 */
[-C--:B------:R-:W-:Y:S01]  /*8180*/  FMUL.FTZ R92, R92, R41.reuse ;  /* 0x000000295c5c7220 */ /* 0x080fe20000410000 */
[----:B------:R-:W-:Y:S01]  /*8190*/  FMUL.FTZ R187, R187, R188 ;  /* 0x000000bcbbbb7220 */ /* 0x000fe20000410000 */
[----:B------:R-:W-:Y:S01]  /*81a0*/  FFMA.FTZ R41, R88, R41, -R47 ;  /* 0x0000002958297223 */ /* 0x000fe2000001082f */
[----:B------:R-:W-:-:S02]  /*81b0*/  IMAD.U32 R47, R94, 0x10000, RZ ;  /* 0x000100005e2f7824 */ /* 0x000fc400078e00ff */
[----:B------:R-:W-:Y:S01]  /*81c0*/  FFMA.FTZ R88, R88, R43, R92 ;  /* 0x0000002b58587223 */ /* 0x000fe2000001005c */
[C---:B------:R-:W-:Y:S01]  /*81d0*/  FFMA.FTZ R187, R95.reuse, R186, R187 ;  /* 0x000000ba5fbb7223 */ /* 0x040fe200000100bb */
[----:B------:R-:W-:Y:S02]  /*81e0*/  IMAD.U32 R92, R46, 0x10000, RZ ;  /* 0x000100002e5c7824 */ /* 0x000fe400078e00ff */
[----:B------:R-:W-:Y:S01]  /*81f0*/  FFMA.FTZ R190, R95, R188, -R190 ;  /* 0x000000bc5fbe7223 */ /* 0x000fe200000108be */
[----:B------:R-:W-:Y:S01]  /*8200*/  IMAD.U32 R186, R42, 0x10000, RZ ;  /* 0x000100002aba7824 */ /* 0x000fe200078e00ff */
[----:B------:R-:W-:Y:S01]  /*8210*/  LOP3.LUT R94, R94, 0xffff0000, RZ, 0xc0, !PT ;  /* 0xffff00005e5e7812 */ /* 0x000fe200078ec0ff */
[C---:B------:R-:W-:Y:S01]  /*8220*/  FMUL.FTZ R188, R47.reuse, R92 ;  /* 0x0000005c2fbc7220 */ /* 0x040fe20000410000 */
[C---:B------:R-:W-:Y:S02]  /*8230*/  IMAD.U32 R43, R90.reuse, 0x10000, RZ ;  /* 0x000100005a2b7824 */ /* 0x040fe400078e00ff */
[-C--:B------:R-:W-:Y:S01]  /*8240*/  FMUL.FTZ R47, R47, R186.reuse ;  /* 0x000000ba2f2f7220 */ /* 0x080fe20000410000 */
[----:B------:R-:W-:Y:S01]  /*8250*/  LOP3.LUT R90, R90, 0xffff0000, RZ, 0xc0, !PT ;  /* 0xffff00005a5a7812 */ /* 0x000fe200078ec0ff */
[----:B------:R-:W-:-:S02]  /*8260*/  FFMA.FTZ R188, R43, R186, -R188 ;  /* 0x000000ba2bbc7223 */ /* 0x000fc400000108bc */
[----:B------:R-:W-:Y:S01]  /*8270*/  FFMA.FTZ R47, R43, R92, R47 ;  /* 0x0000005c2b2f7223 */ /* 0x000fe2000001002f */
[----:B------:R-:W-:Y:S02]  /*8280*/  LOP3.LUT R43, R46, 0xffff0000, RZ, 0xc0, !PT ;  /* 0xffff00002e2b7812 */ /* 0x000fe400078ec0ff */
[----:B------:R-:W-:Y:S02]  /*8290*/  F2FP.BF16.F32.PACK_AB R92, R41, R190 ;  /* 0x000000be295c723e */ /* 0x000fe400000010ff */
[----:B------:R-:W-:Y:S01]  /*82a0*/  F2FP.BF16.F32.PACK_AB R40, R40, R45 ;  /* 0x0000002d2828723e */ /* 0x000fe200000010ff */
[C---:B------:R-:W-:Y:S01]  /*82b0*/  FMUL.FTZ R95, R94.reuse, R43 ;  /* 0x0000002b5e5f7220 */ /* 0x040fe20000410000 */
[----:B------:R-:W-:Y:S01]  /*82c0*/  FMUL.FTZ R94, R94, R91 ;  /* 0x0000005b5e5e7220 */ /* 0x000fe20000410000 */
[----:B------:R-:W-:Y:S01]  /*82d0*/  F2FP.BF16.F32.PACK_AB R187, R88, R187 ;  /* 0x000000bb58bb723e */ /* 0x000fe200000010ff */
[----:B------:R-:W-:Y:S02]  /*82e0*/  IMAD.MOV.U32 R88, RZ, RZ, R92 ;  /* 0x000000ffff587224 */ /* 0x000fe400078e005c */
[C---:B------:R-:W-:Y:S01]  /*82f0*/  FFMA.FTZ R95, R90.reuse, R91, -R95 ;  /* 0x0000005b5a5f7223 */ /* 0x040fe2000001085f */
[----:B------:R-:W-:Y:S01]  /*8300*/  FFMA.FTZ R94, R90, R43, R94 ;  /* 0x0000002b5a5e7223 */ /* 0x000fe2000001005e */
[----:B------:R-:W-:Y:S01]  /*8310*/  F2FP.BF16.F32.PACK_AB R91, R44, R185 ;  /* 0x000000b92c5b723e */ /* 0x000fe200000010ff */
[----:B------:R-:W-:-:S02]  /*8320*/  IMAD.MOV.U32 R92, RZ, RZ, R187 ;  /* 0x000000ffff5c7224 */ /* 0x000fc400078e00bb */
[----:B------:R-:W-:Y:S01]  /*8330*/  F2FP.BF16.F32.PACK_AB R90, R95, R188 ;  /* 0x000000bc5f5a723e */ /* 0x000fe200000010ff */
[----:B------:R-:W-:Y:S01]  /*8340*/  IMAD.MOV.U32 R95, RZ, RZ, R40 ;  /* 0x000000ffff5f7224 */ /* 0x000fe200078e0028 */
[----:B------:R-:W-:-:S07]  /*8350*/  F2FP.BF16.F32.PACK_AB R94, R94, R47 ;  /* 0x0000002f5e5e723e */ /* 0x000fce00000010ff */
.L_x_6042:
[----:B------:R-:W-:Y:S05]  /*8360*/  BSYNC B2 ;  /* 0x0000000000027941 */ /* 0x000fea0003800000 */
.L_x_6041:
[-C--:B--2---:R-:W-:Y:S01]  /*8370*/  IMAD R42, R23, R134.reuse, RZ ;  /* 0x00000086172a7224 */ /* 0x084fe200078e02ff */
[----:B------:R-:W-:Y:S01]  /*8380*/  ULDC.64 UR4, c[0x0][0x2d8] ;  /* 0x0000b60000047ab9 */ /* 0x000fe20000000a00 */
[----:B------:R-:W-:Y:S01]  /*8390*/  IMAD.WIDE.U32 R40, R22, R134, R132 ;  /* 0x0000008616287225 */ /* 0x000fe200078e0084 */
[----:B------:R-:W-:-:S03]  /*83a0*/  ULDC.64 UR6, c[0x0][0x208] ;  /* 0x0000820000067ab9 */ /* 0x000fc60000000a00 */
[----:B------:R-:W-:-:S04]  /*83b0*/  IMAD R43, R22, R135, R42 ;  /* 0x00000087162b7224 */ /* 0x000fc800078e022a */
[----:B------:R-:W-:Y:S01]  /*83c0*/  IMAD.IADD R44, R43, 0x1, R41 ;  /* 0x000000012b2c7824 */ /* 0x000fe200078e0229 */
[----:B------:R-:W-:-:S04]  /*83d0*/  IADD3 R41, P4, P5, R98, R40, R20 ;  /* 0x0000002862297210 */ /* 0x000fc80007d9e014 */
[----:B------:R-:W-:Y:S02]  /*83e0*/  IADD3.X R42, R15, R44, R9, P4, P5 ;  /* 0x0000002c0f2a7210 */ /* 0x000fe400027ea409 */
[----:B------:R-:W-:-:S13]  /*83f0*/  ISETP.GE.AND P4, PT, R183, R152, PT ;  /* 0x00000098b700720c */ /* 0x000fda0003f86270 */
[--C-:B------:R-:W-:Y:S02]  /*8400*/  @!P4 SHF.R.S32.HI R43, RZ, 0x1f, R183.reuse ;  /* 0x0000001fff2bc819 */ /* 0x100fe400000114b7 */
[----:B------:R-:W-:-:S04]  /*8410*/  @!P4 IADD3 R183, P5, P6, R98, R40, R183 ;  /* 0x0000002862b7c210 */ /* 0x000fc80007ebe0b7 */
[----:B------:R-:W-:Y:S02]  /*8420*/  @!P4 IADD3.X R44, R15, R44, R43, P5, P6 ;  /* 0x0000002c0f2cc210 */ /* 0x000fe40002fec42b */
[----:B------:R-:W-:-:S04]  /*8430*/  LEA R40, P5, R41, UR4, 0x1 ;  /* 0x0000000429287c11 */ /* 0x000fc8000f8a08ff */
[----:B------:R-:W-:Y:S02]  /*8440*/  LEA.HI.X R41, R41, UR5, R42, 0x1, P5 ;  /* 0x0000000529297c11 */ /* 0x000fe4000a8f0c2a */
[----:B------:R-:W-:-:S03]  /*8450*/  @!P4 LEA R42, P5, R183, UR4, 0x1 ;  /* 0x00000004b72acc11 */ /* 0x000fc6000f8a08ff */
[----:B-1----:R1:W-:Y:S01]  /*8460*/  STG.E.128 desc[UR6][R40.64], R88 ;  /* 0x0000005828007986 */ /* 0x0023e2000c101d06 */
[----:B------:R-:W-:-:S05]  /*8470*/  @!P4 LEA.HI.X R43, R183, UR5, R44, 0x1, P5 ;  /* 0x00000005b72bcc11 */ /* 0x000fca000a8f0c2c */
[----:B---3--:R1:W-:Y:S04]  /*8480*/  @!P4 STG.E.128 desc[UR6][R42.64], R92 ;  /* 0x0000005c2a00c986 */ /* 0x0083e8000c101d06 */
.L_x_6040:
[----:B------:R-:W-:Y:S05]  /*8490*/  BSYNC B1 ;  /* 0x0000000000017941 */ /* 0x000fea0003800000 */
.L_x_6039:
[----:B------:R-:W-:Y:S01]  /*84a0*/  ISETP.GE.OR P4, PT, R223, R4, P0 ;  /* 0x00000004df00720c */ /* 0x000fe20000786670 */
[----:B------:R-:W-:-:S12]  /*84b0*/  BSSY B1, `(.L_x_6043) ;  /* 0x000008d000017945 */ /* 0x000fd80003800000 */
[----:B------:R-:W-:Y:S05]  /*84c0*/  @P4 BRA `(.L_x_6044) ;  /* 0x00000008002c4947 */ /* 0x000fea0003800000 */
[----:B-1----:R-:W3:Y:S04]  /*84d0*/  LDL R40, [R1+0x78] ;  /* 0x0000780001287983 */ /* 0x002ee80000100800 */
[----:B------:R-:W4:Y:S04]  /*84e0*/  LDL R41, [R1] ;  /* 0x0000000001297983 */ /* 0x000f280000100800 */
[----:B------:R-:W5:Y:S04]  /*84f0*/  LDL R44, [R1+0x38] ;  /* 0x00003800012c7983 */ /* 0x000f680000100800 */
[----:B------:R-:W5:Y:S04]  /*8500*/  LDL R42, [R1+0x5c] ;  /* 0x00005c00012a7983 */ /* 0x000f680000100800 */
[----:B------:R-:W5:Y:S01]  /*8510*/  LDL R43, [R1+0x4c] ;  /* 0x00004c00012b7983 */ /* 0x000f620000100800 */
[----:B--2---:R-:W-:Y:S01]  /*8520*/  IMAD.WIDE.U32 R88, R223, R134, R132 ;  /* 0x00000086df587225 */ /* 0x004fe200078e0084 */
[----:B------:R-:W-:Y:S02]  /*8530*/  BSSY B2, `(.L_x_6045) ;  /* 0x0000078000027945 */ /* 0x000fe40003800000 */
[----:B------:R-:W-:Y:S01]  /*8540*/  IADD3 R90, P4, P5, R98, R88, R20 ;  /* 0x00000058625a7210 */ /* 0x000fe20007d9e014 */
[----:B---3--:R-:W-:Y:S01]  /*8550*/  IMAD R40, R40, R134, RZ ;  /* 0x0000008628287224 */ /* 0x008fe200078e02ff */
[----:B----4-:R-:W-:-:S03]  /*8560*/  LOP3.LUT P6, RZ, R41, 0x1, RZ, 0xc0, !PT ;  /* 0x0000000129ff7812 */ /* 0x010fc600078cc0ff */
[----:B------:R-:W-:Y:S01]  /*8570*/  IMAD R41, R223, R135, R40 ;  /* 0x00000087df297224 */ /* 0x000fe200078e0228 */
[----:B------:R-:W-:-:S03]  /*8580*/  SEL R40, R97, R153, !P6 ;  /* 0x0000009961287207 */ /* 0x000fc60007000000 */
[----:B------:R-:W-:Y:S01]  /*8590*/  IMAD.IADD R92, R89, 0x1, R41 ;  /* 0x00000001595c7824 */ /* 0x000fe200078e0229 */
[----:B------:R-:W-:-:S04]  /*85a0*/  SHF.R.S32.HI R41, RZ, 0x1f, R40 ;  /* 0x0000001fff297819 */ /* 0x000fc80000011428 */
[----:B------:R-:W-:-:S04]  /*85b0*/  LEA.HI R41, R41, R40, RZ, 0x4 ;  /* 0x0000002829297211 */ /* 0x000fc800078f20ff */
[----:B------:R-:W-:-:S04]  /*85c0*/  LEA.HI.SX32 R93, R41, R10, 0x1c ;  /* 0x0000000a295d7211 */ /* 0x000fc800078fe2ff */
[----:B------:R-:W-:-:S04]  /*85d0*/  SHF.R.S32.HI R40, RZ, 0x1f, R93 ;  /* 0x0000001fff287819 */ /* 0x000fc8000001145d */
[----:B------:R-:W-:Y:S01]  /*85e0*/  LEA.HI R41, R40, R93, RZ, 0x3 ;  /* 0x0000005d28297211 */ /* 0x000fe200078f18ff */
[----:B------:R-:W-:-:S03]  /*85f0*/  IMAD.SHL.U32 R93, R93, 0x8, RZ ;  /* 0x000000085d5d7824 */ /* 0x000fc600078e00ff */
[----:B------:R-:W-:Y:S02]  /*8600*/  SHF.R.S32.HI R41, RZ, 0x3, R41 ;  /* 0x00000003ff297819 */ /* 0x000fe40000011429 */
[----:B-----5:R-:W-:-:S03]  /*8610*/  LOP3.LUT R40, R44, 0x38, R93, 0xf8, !PT ;  /* 0x000000382c287812 */ /* 0x020fc600078ef85d */
[----:B------:R-:W-:Y:S01]  /*8620*/  IMAD R41, R41, 0x2c00, R43 ;  /* 0x00002c0029297824 */ /* 0x000fe200078e022b */
[----:B------:R-:W-:Y:S01]  /*8630*/  LOP3.LUT R40, R40, R42, RZ, 0x3c, !PT ;  /* 0x0000002a28287212 */ /* 0x000fe200078e3cff */
[----:B------:R-:W-:-:S04]  /*8640*/  IMAD R43, R220, 0x5800, R151 ;  /* 0x00005800dc2b7824 */ /* 0x000fc800078e0297 */
[----:B------:R-:W-:-:S04]  /*8650*/  IMAD.IADD R41, R41, 0x1, R40 ;  /* 0x0000000129297824 */ /* 0x000fc800078e0228 */
[----:B------:R-:W-:Y:S02]  /*8660*/  IMAD R41, R220, 0x5800, R41 ;  /* 0x00005800dc297824 */ /* 0x000fe400078e0229 */
[--C-:B------:R-:W-:Y:S02]  /*8670*/  IMAD R40, R43, 0x2, R2.reuse ;  /* 0x000000022b287824 */ /* 0x100fe400078e0202 */
[----:B------:R-:W-:-:S04]  /*8680*/  IMAD R44, R41, 0x2, R2 ;  /* 0x00000002292c7824 */ /* 0x000fc800078e0202 */
[----:B------:R-:W1:Y:S04]  /*8690*/  LDS.128 R40, [R40+0x1e400] ;  /* 0x01e4000028287984 */ /* 0x000e680000000c00 */
[----:B------:R-:W2:Y:S01]  /*86a0*/  LDS.128 R44, [R44+0x1e400] ;  /* 0x01e400002c2c7984 */ /* 0x000ea20000000c00 */
[----:B------:R-:W-:Y:S01]  /*86b0*/  IADD3.X R91, R15, R92, R9, P4, P5 ;  /* 0x0000005c0f5b7210 */ /* 0x000fe200027ea409 */
[----:B------:R-:W-:Y:S06]  /*86c0*/  @P3 BRA `(.L_x_6046) ;  /* 0x0000000400783947 */ /* 0x000fec0003800000 */
[----:B------:R-:W-:Y:S01]  /*86d0*/  SHF.R.U32.HI R94, RZ, 0x10, R53 ;  /* 0x00000010ff5e7819 */ /* 0x000fe20000011635 */
[----:B--2---:R-:W-:Y:S01]  /*86e0*/  IMAD.U32 R184, R45, 0x10000, RZ ;  /* 0x000100002db87824 */ /* 0x004fe200078e00ff */
[----:B------:R-:W-:Y:S01]  /*86f0*/  SHF.R.U32.HI R95, RZ, 0x10, R49 ;  /* 0x00000010ff5f7819 */ /* 0x000fe20000011631 */
[----:B-1----:R-:W-:Y:S01]  /*8700*/  IMAD.U32 R182, R41, 0x10000, RZ ;  /* 0x0001000029b67824 */ /* 0x002fe200078e00ff */
[----:B------:R-:W-:Y:S02]  /*8710*/  PRMT R94, R171, 0x5432, R94 ;  /* 0x00005432ab5e7816 */ /* 0x000fe4000000005e */
[----:B------:R-:W-:Y:S02]  /*8720*/  PRMT R95, R209, 0x5410, R95 ;  /* 0x00005410d15f7816 */ /* 0x000fe4000000005f */
[----:B------:R-:W-:Y:S01]  /*8730*/  LOP3.LUT R45, R45, 0xffff0000, RZ, 0xc0, !PT ;  /* 0xffff00002d2d7812 */ /* 0x000fe200078ec0ff */
[----:B------:R-:W-:Y:S01]  /*8740*/  IMAD.U32 R185, R94, 0x10000, RZ ;  /* 0x000100005eb97824 */ /* 0x000fe200078e00ff */
[C---:B------:R-:W-:Y:S01]  /*8750*/  LOP3.LUT R186, R95.reuse, 0xffff0000, RZ, 0xc0, !PT ;  /* 0xffff00005fba7812 */ /* 0x040fe200078ec0ff */
[----:B------:R-:W-:Y:S01]  /*8760*/  IMAD.U32 R183, R95, 0x10000, RZ ;  /* 0x000100005fb77824 */ /* 0x000fe200078e00ff */
[----:B------:R-:W-:Y:S01]  /*8770*/  LOP3.LUT R41, R41, 0xffff0000, RZ, 0xc0, !PT ;  /* 0xffff000029297812 */ /* 0x000fe200078ec0ff */
[C---:B------:R-:W-:Y:S01]  /*8780*/  FMUL.FTZ R187, R184.reuse, R185 ;  /* 0x000000b9b8bb7220 */ /* 0x040fe20000410000 */
[----:B------:R-:W-:Y:S01]  /*8790*/  SHF.R.U32.HI R95, RZ, 0x10, R51 ;  /* 0x00000010ff5f7819 */ /* 0x000fe20000011633 */
[-C--:B------:R-:W-:Y:S01]  /*87a0*/  FMUL.FTZ R184, R184, R183.reuse ;  /* 0x000000b7b8b87220 */ /* 0x080fe20000410000 */
[----:B------:R-:W-:Y:S01]  /*87b0*/  SHF.R.U64 R49, R48, 0x10, R49 ;  /* 0x0000001030317819 */ /* 0x000fe20000001231 */
[C---:B------:R-:W-:Y:S01]  /*87c0*/  FFMA.FTZ R183, R182.reuse, R183, -R187 ;  /* 0x000000b7b6b77223 */ /* 0x040fe200000108bb */
[----:B------:R-:W-:Y:S01]  /*87d0*/  PRMT R95, R207, 0x5410, R95 ;  /* 0x00005410cf5f7816 */ /* 0x000fe2000000005f */
[----:B------:R-:W-:Y:S01]  /*87e0*/  FFMA.FTZ R182, R182, R185, R184 ;  /* 0x000000b9b6b67223 */ /* 0x000fe200000100b8 */
[----:B------:R-:W-:-:S02]  /*87f0*/  LOP3.LUT R184, R94, 0xffff0000, RZ, 0xc0, !PT ;  /* 0xffff00005eb87812 */ /* 0x000fc400078ec0ff */
[C---:B------:R-:W-:Y:S01]  /*8800*/  LOP3.LUT R48, R95.reuse, 0xffff0000, RZ, 0xc0, !PT ;  /* 0xffff00005f307812 */ /* 0x040fe200078ec0ff */
[----:B------:R-:W-:Y:S01]  /*8810*/  IMAD.U32 R187, R95, 0x10000, RZ ;  /* 0x000100005fbb7824 */ /* 0x000fe200078e00ff */
[----:B------:R-:W-:Y:S01]  /*8820*/  SHF.R.U64 R52, R52, 0x10, R53 ;  /* 0x0000001034347819 */ /* 0x000fe20000001235 */
[C---:B------:R-:W-:Y:S01]  /*8830*/  FMUL.FTZ R94, R45.reuse, R184 ;  /* 0x000000b82d5e7220 */ /* 0x040fe20000410000 */
[-C--:B------:R-:W-:Y:S01]  /*8840*/  FMUL.FTZ R45, R45, R186.reuse ;  /* 0x000000ba2d2d7220 */ /* 0x080fe20000410000 */
[C---:B------:R-:W-:Y:S01]  /*8850*/  IMAD.U32 R53, R44.reuse, 0x10000, RZ ;  /* 0x000100002c357824 */ /* 0x040fe200078e00ff */
[----:B------:R-:W-:Y:S01]  /*8860*/  LOP3.LUT R44, R44, 0xffff0000, RZ, 0xc0, !PT ;  /* 0xffff00002c2c7812 */ /* 0x000fe200078ec0ff */
[C---:B------:R-:W-:Y:S01]  /*8870*/  FFMA.FTZ R94, R41.reuse, R186, -R94 ;  /* 0x000000ba295e7223 */ /* 0x040fe2000001085e */
[----:B------:R-:W-:Y:S01]  /*8880*/  FFMA.FTZ R41, R41, R184, R45 ;  /* 0x000000b829297223 */ /* 0x000fe2000001002d */
[--C-:B------:R-:W-:Y:S01]  /*8890*/  SHF.R.U32.HI R45, RZ, 0x10, R55.reuse ;  /* 0x00000010ff2d7819 */ /* 0x100fe20000011637 */
[----:B------:R-:W-:Y:S01]  /*88a0*/  IMAD.U32 R186, R47, 0x10000, RZ ;  /* 0x000100002fba7824 */ /* 0x000fe200078e00ff */
[----:B------:R-:W-:Y:S01]  /*88b0*/  SHF.R.U64 R54, R54, 0x10, R55 ;  /* 0x0000001036367819 */ /* 0x000fe20000001237 */
[----:B------:R-:W-:Y:S01]  /*88c0*/  IMAD.U32 R184, R43, 0x10000, RZ ;  /* 0x000100002bb87824 */ /* 0x000fe200078e00ff */
[----:B------:R-:W-:-:S02]  /*88d0*/  PRMT R45, R210, 0x5410, R45 ;  /* 0x00005410d22d7816 */ /* 0x000fc4000000002d */
[----:B------:R-:W-:Y:S02]  /*88e0*/  LOP3.LUT R43, R43, 0xffff0000, RZ, 0xc0, !PT ;  /* 0xffff00002b2b7812 */ /* 0x000fe400078ec0ff */
[----:B------:R-:W-:Y:S01]  /*88f0*/  SHF.R.U64 R50, R50, 0x10, R51 ;  /* 0x0000001032327819 */ /* 0x000fe20000001233 */
[----:B------:R-:W-:Y:S01]  /*8900*/  IMAD.U32 R185, R45, 0x10000, RZ ;  /* 0x000100002db97824 */ /* 0x000fe200078e00ff */
[----:B------:R-:W-:Y:S02]  /*8910*/  PRMT R54, R163, 0x5432, R54 ;  /* 0x00005432a3367816 */ /* 0x000fe40000000036 */
[----:B------:R-:W-:Y:S01]  /*8920*/  PRMT R50, R164, 0x5432, R50 ;  /* 0x00005432a4327816 */ /* 0x000fe20000000032 */
[C---:B------:R-:W-:Y:S01]  /*8930*/  FMUL.FTZ R193, R186.reuse, R185 ;  /* 0x000000b9bac17220 */ /* 0x040fe20000410000 */
[----:B------:R-:W-:Y:S01]  /*8940*/  FMUL.FTZ R186, R186, R187 ;  /* 0x000000bbbaba7220 */ /* 0x000fe20000410000 */
[----:B------:R-:W-:Y:S02]  /*8950*/  F2FP.BF16.F32.PACK_AB R94, R94, R183 ;  /* 0x000000b75e5e723e */ /* 0x000fe400000010ff */
[C---:B------:R-:W-:Y:S01]  /*8960*/  FFMA.FTZ R187, R184.reuse, R187, -R193 ;  /* 0x000000bbb8bb7223 */ /* 0x040fe200000108c1 */
[----:B------:R-:W-:Y:S01]  /*8970*/  FFMA.FTZ R186, R184, R185, R186 ;  /* 0x000000b9b8ba7223 */ /* 0x000fe200000100ba */
[----:B------:R-:W-:-:S02]  /*8980*/  LOP3.LUT R184, R45, 0xffff0000, RZ, 0xc0, !PT ;  /* 0xffff00002db87812 */ /* 0x000fc400078ec0ff */
[----:B------:R-:W-:Y:S02]  /*8990*/  LOP3.LUT R45, R47, 0xffff0000, RZ, 0xc0, !PT ;  /* 0xffff00002f2d7812 */ /* 0x000fe400078ec0ff */
[----:B------:R-:W-:Y:S01]  /*89a0*/  PRMT R47, R208, 0x5410, R49 ;  /* 0x00005410d02f7816 */ /* 0x000fe20000000031 */
[C---:B------:R-:W-:Y:S01]  /*89b0*/  IMAD.U32 R49, R40.reuse, 0x10000, RZ ;  /* 0x0001000028317824 */ /* 0x040fe200078e00ff */
[----:B------:R-:W-:Y:S01]  /*89c0*/  LOP3.LUT R40, R40, 0xffff0000, RZ, 0xc0, !PT ;  /* 0xffff000028287812 */ /* 0x000fe200078ec0ff */
[C---:B------:R-:W-:Y:S01]  /*89d0*/  FMUL.FTZ R188, R45.reuse, R184 ;  /* 0x000000b82dbc7220 */ /* 0x040fe20000410000 */
[----:B------:R-:W-:Y:S01]  /*89e0*/  FMUL.FTZ R45, R45, R48 ;  /* 0x000000302d2d7220 */ /* 0x000fe20000410000 */
[----:B------:R-:W-:Y:S01]  /*89f0*/  F2FP.BF16.F32.PACK_AB R182, R41, R182 ;  /* 0x000000b629b6723e */ /* 0x000fe200000010ff */
[----:B------:R-:W-:Y:S02]  /*8a00*/  IMAD.MOV.U32 R41, RZ, RZ, R94 ;  /* 0x000000ffff297224 */ /* 0x000fe400078e005e */
[C---:B------:R-:W-:Y:S01]  /*8a10*/  FFMA.FTZ R48, R43.reuse, R48, -R188 ;  /* 0x000000302b307223 */ /* 0x040fe200000108bc */
[----:B------:R-:W-:Y:S01]  /*8a20*/  FFMA.FTZ R43, R43, R184, R45 ;  /* 0x000000b82b2b7223 */ /* 0x000fe2000001002d */
[----:B------:R-:W-:Y:S01]  /*8a30*/  PRMT R45, R170, 0x5432, R52 ;  /* 0x00005432aa2d7816 */ /* 0x000fe20000000034 */
[----:B------:R-:W-:-:S02]  /*8a40*/  IMAD.U32 R184, R47, 0x10000, RZ ;  /* 0x000100002fb87824 */ /* 0x000fc400078e00ff */
[----:B------:R-:W-:Y:S02]  /*8a50*/  F2FP.BF16.F32.PACK_AB R48, R48, R187 ;  /* 0x000000bb3030723e */ /* 0x000fe400000010ff */
[----:B------:R-:W-:Y:S01]  /*8a60*/  IMAD.U32 R52, R45, 0x10000, RZ ;  /* 0x000100002d347824 */ /* 0x000fe200078e00ff */
[----:B------:R-:W-:Y:S02]  /*8a70*/  F2FP.BF16.F32.PACK_AB R186, R43, R186 ;  /* 0x000000ba2bba723e */ /* 0x000fe400000010ff */
[----:B------:R-:W-:Y:S02]  /*8a80*/  IMAD.MOV.U32 R43, RZ, RZ, R48 ;  /* 0x000000ffff2b7224 */ /* 0x000fe400078e0030 */
[C---:B------:R-:W-:Y:S01]  /*8a90*/  FMUL.FTZ R188, R53.reuse, R52 ;  /* 0x0000003435bc7220 */ /* 0x040fe20000410000 */
[----:B------:R-:W-:-:S03]  /*8aa0*/  FMUL.FTZ R53, R53, R184 ;  /* 0x000000b835357220 */ /* 0x000fc60000410000 */
[C---:B------:R-:W-:Y:S01]  /*8ab0*/  FFMA.FTZ R188, R49.reuse, R184, -R188 ;  /* 0x000000b831bc7223 */ /* 0x040fe200000108bc */
[----:B------:R-:W-:Y:S01]  /*8ac0*/  FFMA.FTZ R53, R49, R52, R53 ;  /* 0x0000003431357223 */ /* 0x000fe20000010035 */
[----:B------:R-:W-:Y:S01]  /*8ad0*/  LOP3.LUT R49, R45, 0xffff0000, RZ, 0xc0, !PT ;  /* 0xffff00002d317812 */ /* 0x000fe200078ec0ff */
[C---:B------:R-:W-:Y:S01]  /*8ae0*/  IMAD.U32 R52, R46.reuse, 0x10000, RZ ;  /* 0x000100002e347824 */ /* 0x040fe200078e00ff */
[----:B------:R-:W-:Y:S02]  /*8af0*/  LOP3.LUT R45, R47, 0xffff0000, RZ, 0xc0, !PT ;  /* 0xffff00002f2d7812 */ /* 0x000fe400078ec0ff */
[----:B------:R-:W-:Y:S01]  /*8b00*/  LOP3.LUT R46, R46, 0xffff0000, RZ, 0xc0, !PT ;  /* 0xffff00002e2e7812 */ /* 0x000fe200078ec0ff */
[C---:B------:R-:W-:Y:S02]  /*8b10*/  FMUL.FTZ R47, R44.reuse, R49 ;  /* 0x000000312c2f7220 */ /* 0x040fe40000410000 */
[-C--:B------:R-:W-:Y:S02]  /*8b20*/  FMUL.FTZ R44, R44, R45.reuse ;  /* 0x0000002d2c2c7220 */ /* 0x080fe40000410000 */
[----:B------:R-:W-:Y:S01]  /*8b30*/  FFMA.FTZ R45, R40, R45, -R47 ;  /* 0x0000002d282d7223 */ /* 0x000fe2000001082f */
[----:B------:R-:W-:-:S02]  /*8b40*/  IMAD.U32 R47, R54, 0x10000, RZ ;  /* 0x00010000362f7824 */ /* 0x000fc400078e00ff */
[----:B------:R-:W-:Y:S01]  /*8b50*/  FFMA.FTZ R40, R40, R49, R44 ;  /* 0x0000003128287223 */ /* 0x000fe2000001002c */
[----:B------:R-:W-:Y:S02]  /*8b60*/  IMAD.U32 R49, R50, 0x10000, RZ ;  /* 0x0001000032317824 */ /* 0x000fe400078e00ff */
[----:B------:R-:W-:Y:S01]  /*8b70*/  FMUL.FTZ R51, R52, R47 ;  /* 0x0000002f34337220 */ /* 0x000fe20000410000 */
[----:B------:R-:W-:Y:S02]  /*8b80*/  IMAD.U32 R44, R42, 0x10000, RZ ;  /* 0x000100002a2c7824 */ /* 0x000fe400078e00ff */
[-C--:B------:R-:W-:Y:S01]  /*8b90*/  FMUL.FTZ R52, R52, R49.reuse ;  /* 0x0000003134347220 */ /* 0x080fe20000410000 */
[----:B------:R-:W-:Y:S01]  /*8ba0*/  LOP3.LUT R42, R42, 0xffff0000, RZ, 0xc0, !PT ;  /* 0xffff00002a2a7812 */ /* 0x000fe200078ec0ff */
[C---:B------:R-:W-:Y:S02]  /*8bb0*/  FFMA.FTZ R51, R44.reuse, R49, -R51 ;  /* 0x000000312c337223 */ /* 0x040fe40000010833 */
[----:B------:R-:W-:Y:S01]  /*8bc0*/  FFMA.FTZ R52, R44, R47, R52 ;  /* 0x0000002f2c347223 */ /* 0x000fe20000010034 */
[----:B------:R-:W-:-:S02]  /*8bd0*/  LOP3.LUT R47, R54, 0xffff0000, RZ, 0xc0, !PT ;  /* 0xffff0000362f7812 */ /* 0x000fc400078ec0ff */
[----:B------:R-:W-:Y:S02]  /*8be0*/  LOP3.LUT R49, R50, 0xffff0000, RZ, 0xc0, !PT ;  /* 0xffff000032317812 */ /* 0x000fe400078ec0ff */
[----:B------:R-:W-:Y:S01]  /*8bf0*/  F2FP.BF16.F32.PACK_AB R45, R45, R188 ;  /* 0x000000bc2d2d723e */ /* 0x000fe200000010ff */
[----:B------:R-:W-:Y:S01]  /*8c00*/  FMUL.FTZ R55, R46, R47 ;  /* 0x0000002f2e377220 */ /* 0x000fe20000410000 */
[----:B------:R-:W-:Y:S01]  /*8c10*/  F2FP.BF16.F32.PACK_AB R53, R40, R53 ;  /* 0x000000352835723e */ /* 0x000fe200000010ff */
[-C--:B------:R-:W-:Y:S02]  /*8c20*/  FMUL.FTZ R46, R46, R49.reuse ;  /* 0x000000312e2e7220 */ /* 0x080fe40000410000 */
[C---:B------:R-:W-:Y:S01]  /*8c30*/  FFMA.FTZ R44, R42.reuse, R49, -R55 ;  /* 0x000000312a2c7223 */ /* 0x040fe20000010837 */
[----:B------:R-:W-:Y:S02]  /*8c40*/  IMAD.MOV.U32 R40, RZ, RZ, R45 ;  /* 0x000000ffff287224 */ /* 0x000fe400078e002d */
[----:B------:R-:W-:Y:S01]  /*8c50*/  FFMA.FTZ R47, R42, R47, R46 ;  /* 0x0000002f2a2f7223 */ /* 0x000fe2000001002e */
[----:B------:R-:W-:Y:S01]  /*8c60*/  IMAD.MOV.U32 R45, RZ, RZ, R182 ;  /* 0x000000ffff2d7224 */ /* 0x000fe200078e00b6 */
[----:B------:R-:W-:Y:S01]  /*8c70*/  F2FP.BF16.F32.PACK_AB R42, R44, R51 ;  /* 0x000000332c2a723e */ /* 0x000fe200000010ff */
[----:B------:R-:W-:-:S02]  /*8c80*/  IMAD.MOV.U32 R44, RZ, RZ, R53 ;  /* 0x000000ffff2c7224 */ /* 0x000fc400078e0035 */
[----:B------:R-:W-:Y:S01]  /*8c90*/  F2FP.BF16.F32.PACK_AB R46, R47, R52 ;  /* 0x000000342f2e723e */ /* 0x000fe200000010ff */
[----:B------:R-:W-:-:S07]  /*8ca0*/  IMAD.MOV.U32 R47, RZ, RZ, R186 ;  /* 0x000000ffff2f7224 */ /* 0x000fce00078e00ba */
.L_x_6046:
[----:B------:R-:W-:Y:S05]  /*8cb0*/  BSYNC B2 ;  /* 0x0000000000027941 */ /* 0x000fea0003800000 */
.L_x_6045:
[----:B------:R-:W-:Y:S01]  /*8cc0*/  ISETP.GE.AND P4, PT, R93, R152, PT ;  /* 0x000000985d00720c */ /* 0x000fe20003f86270 */
[----:B------:R-:W-:Y:S01]  /*8cd0*/  ULDC.64 UR4, c[0x0][0x2d8] ;  /* 0x0000b60000047ab9 */ /* 0x000fe20000000a00 */
[----:B------:R-:W-:-:S11]  /*8ce0*/  ULDC.64 UR6, c[0x0][0x208] ;  /* 0x0000820000067ab9 */ /* 0x000fd60000000a00 */
        /* <DEDUP_REMOVED lines=8> */
[----:B--2---:R3:W-:Y:S04]  /*8d70*/  @!P4 STG.E.128 desc[UR6][R50.64], R44 ;  /* 0x0000002c3200c986 */ /* 0x0047e8000c101d06 */
.L_x_6044:
[----:B------:R-:W-:Y:S05]  /*8d80*/  BSYNC B1 ;  /* 0x0000000000017941 */ /* 0x000fea0003800000 */
.L_x_6043:
[----:B------:R-:W-:Y:S01]  /*8d90*/  ISETP.GE.OR P4, PT, R222, R4, P0 ;  /* 0x00000004de00720c */ /* 0x000fe20000786670 */
[----:B------:R-:W-:-:S12]  /*8da0*/  BSSY B1, `(.L_x_6047) ;  /* 0x000008c000017945 */ /* 0x000fd80003800000 */
[----:B------:R-:W-:Y:S05]  /*8db0*/  @P4 BRA `(.L_x_6048) ;  /* 0x0000000800284947 */ /* 0x000fea0003800000 */
[----:B-1-3--:R-:W3:Y:S04]  /*8dc0*/  LDL R40, [R1+0x74] ;  /* 0x0000740001287983 */ /* 0x00aee80000100800 */
        /* <DEDUP_REMOVED lines=15> */
[----:B------:R-:W-:Y:S01]  /*8ec0*/  SHF.R.S32.HI R40, RZ, 0x1f, R41 ;  /* 0x0000001fff287819 */ /* 0x000fe20000011429 */
[----:B------:R-:W-:-:S03]  /*8ed0*/  IMAD.SHL.U32 R53, R41, 0x8, RZ ;  /* 0x0000000829357824 */ /* 0x000fc600078e00ff */
[----:B------:R-:W-:-:S04]  /*8ee0*/  LEA.HI R40, R40, R41, RZ, 0x3 ;  /* 0x0000002928287211 */ /* 0x000fc800078f18ff */
[----:B------:R-:W-:Y:S02]  /*8ef0*/  SHF.R.S32.HI R41, RZ, 0x3, R40 ;  /* 0x00000003ff297819 */ /* 0x000fe40000011428 */
[----:B-----5:R-:W-:-:S03]  /*8f00*/  LOP3.LUT R40, R44, 0x38, R53, 0xf8, !PT ;  /* 0x000000382c287812 */ /* 0x020fc600078ef835 */
[----:B------:R-:W-:Y:S01]  /*8f10*/  IMAD R41, R41, 0x2c00, R43 ;  /* 0x00002c0029297824 */ /* 0x000fe200078e022b */
[----:B------:R-:W-:-:S05]  /*8f20*/  LOP3.LUT R40, R40, R42, RZ, 0x3c, !PT ;  /* 0x0000002a28287212 */ /* 0x000fca00078e3cff */
[----:B------:R-:W-:Y:S02]  /*8f30*/  IMAD.IADD R43, R41, 0x1, R40 ;  /* 0x00000001292b7824 */ /* 0x000fe400078e0228 */
[C---:B------:R-:W-:Y:S02]  /*8f40*/  IMAD R41, R220.reuse, 0x5800, R150 ;  /* 0x00005800dc297824 */ /* 0x040fe400078e0296 */
[----:B------:R-:W-:Y:S02]  /*8f50*/  IMAD R43, R220, 0x5800, R43 ;  /* 0x00005800dc2b7824 */ /* 0x000fe400078e022b */
[--C-:B------:R-:W-:Y:S02]  /*8f60*/  IMAD R41, R41, 0x2, R2.reuse ;  /* 0x0000000229297824 */ /* 0x100fe400078e0202 */
[----:B------:R-:W-:-:S04]  /*8f70*/  IMAD R44, R43, 0x2, R2 ;  /* 0x000000022b2c7824 */ /* 0x000fc800078e0202 */
[----:B------:R-:W1:Y:S04]  /*8f80*/  LDS.128 R40, [R41+0x1e400] ;  /* 0x01e4000029287984 */ /* 0x000e680000000c00 */
[----:B------:R-:W2:Y:S01]  /*8f90*/  LDS.128 R44, [R44+0x1e400] ;  /* 0x01e400002c2c7984 */ /* 0x000ea20000000c00 */
[----:B------:R-:W-:Y:S01]  /*8fa0*/  IADD3.X R51, R15, R52, R9, P4, P5 ;  /* 0x000000340f337210 */ /* 0x000fe200027ea409 */
[----:B------:R-:W-:Y:S06]  /*8fb0*/  @P3 BRA `(.L_x_6050) ;  /* 0x0000000400743947 */ /* 0x000fec0003800000 */
[--C-:B------:R-:W-:Y:S01]  /*8fc0*/  SHF.R.U64 R55, R56, 0x10, R57.reuse ;  /* 0x0000001038377819 */ /* 0x100fe20000001239 */
[----:B--2---:R-:W-:Y:S01]  /*8fd0*/  IMAD.U32 R88, R45, 0x10000, RZ ;  /* 0x000100002d587824 */ /* 0x004fe200078e00ff */
[----:B------:R-:W-:Y:S01]  /*8fe0*/  SHF.R.U32.HI R56, RZ, 0x10, R57 ;  /* 0x00000010ff387819 */ /* 0x000fe20000011639 */
[----:B-1----:R-:W-:Y:S01]  /*8ff0*/  IMAD.U32 R54, R41, 0x10000, RZ ;  /* 0x0001000029367824 */ /* 0x002fe200078e00ff */
[--C-:B------:R-:W-:Y:S01]  /*9000*/  SHF.R.U64 R57, R58, 0x10, R59.reuse ;  /* 0x000000103a397819 */ /* 0x100fe2000000123b */
[----:B------:R-:W-:Y:S01]  /*9010*/  IMAD.U32 R93, R47, 0x10000, RZ ;  /* 0x000100002f5d7824 */ /* 0x000fe200078e00ff */
[----:B------:R-:W-:Y:S01]  /*9020*/  SHF.R.U32.HI R58, RZ, 0x10, R59 ;  /* 0x00000010ff3a7819 */ /* 0x000fe2000001163b */
[----:B------:R-:W-:Y:S01]  /*9030*/  IMAD.U32 R91, R43, 0x10000, RZ ;  /* 0x000100002b5b7824 */ /* 0x000fe200078e00ff */
[--C-:B------:R-:W-:Y:S01]  /*9040*/  SHF.R.U64 R59, R60, 0x10, R61.reuse ;  /* 0x000000103c3b7819 */ /* 0x100fe2000000123d */
[----:B------:R-:W-:Y:S01]  /*9050*/  IMAD.U32 R90, R42, 0x10000, RZ ;  /* 0x000100002a5a7824 */ /* 0x000fe200078e00ff */
[----:B------:R-:W-:-:S02]  /*9060*/  SHF.R.U32.HI R60, RZ, 0x10, R61 ;  /* 0x00000010ff3c7819 */ /* 0x000fc4000001163d */
[----:B------:R-:W-:Y:S02]  /*9070*/  PRMT R201, R201, 0x5410, R56 ;  /* 0x00005410c9c97816 */ /* 0x000fe40000000038 */
[----:B------:R-:W-:Y:S02]  /*9080*/  PRMT R205, R205, 0x5410, R60 ;  /* 0x00005410cdcd7816 */ /* 0x000fe4000000003c */
[--C-:B------:R-:W-:Y:S02]  /*9090*/  SHF.R.U64 R61, R62, 0x10, R63.reuse ;  /* 0x000000103e3d7819 */ /* 0x100fe4000000123f */
[----:B------:R-:W-:Y:S02]  /*90a0*/  SHF.R.U32.HI R62, RZ, 0x10, R63 ;  /* 0x00000010ff3e7819 */ /* 0x000fe4000001163f */
[----:B------:R-:W-:Y:S01]  /*90b0*/  PRMT R200, R200, 0x5410, R55 ;  /* 0x00005410c8c87816 */ /* 0x000fe20000000037 */
[----:B------:R-:W-:Y:S01]  /*90c0*/  IMAD.U32 R55, R205, 0x10000, RZ ;  /* 0x00010000cd377824 */ /* 0x000fe200078e00ff */
[----:B------:R-:W-:Y:S01]  /*90d0*/  PRMT R198, R198, 0x5410, R57 ;  /* 0x00005410c6c67816 */ /* 0x000fe20000000039 */
[----:B------:R-:W-:Y:S01]  /*90e0*/  IMAD.U32 R57, R201, 0x10000, RZ ;  /* 0x00010000c9397824 */ /* 0x000fe200078e00ff */
[----:B------:R-:W-:Y:S01]  /*90f0*/  LOP3.LUT R89, R45, 0xffff0000, RZ, 0xc0, !PT ;  /* 0xffff00002d597812 */ /* 0x000fe200078ec0ff */
[----:B------:R-:W-:Y:S01]  /*9100*/  IMAD.U32 R45, R44, 0x10000, RZ ;  /* 0x000100002c2d7824 */ /* 0x000fe200078e00ff */
[----:B------:R-:W-:-:S02]  /*9110*/  PRMT R199, R199, 0x5410, R58 ;  /* 0x00005410c7c77816 */ /* 0x000fc4000000003a */
[----:B------:R-:W-:Y:S02]  /*9120*/  LOP3.LUT R60, R205, 0xffff0000, RZ, 0xc0, !PT ;  /* 0xffff0000cd3c7812 */ /* 0x000fe400078ec0ff */
[----:B------:R-:W-:Y:S02]  /*9130*/  LOP3.LUT R58, R201, 0xffff0000, RZ, 0xc0, !PT ;  /* 0xffff0000c93a7812 */ /* 0x000fe400078ec0ff */
[----:B------:R-:W-:Y:S01]  /*9140*/  PRMT R204, R204, 0x5410, R59 ;  /* 0x00005410cccc7816 */ /* 0x000fe2000000003b */
[----:B------:R-:W-:Y:S01]  /*9150*/  FMUL.FTZ R59, R88, R55 ;  /* 0x00000037583b7220 */ /* 0x000fe20000410000 */
[----:B------:R-:W-:Y:S01]  /*9160*/  PRMT R203, R203, 0x5410, R62 ;  /* 0x00005410cbcb7816 */ /* 0x000fe2000000003e */
[----:B------:R-:W-:Y:S01]  /*9170*/  FMUL.FTZ R94, R89, R60 ;  /* 0x0000003c595e7220 */ /* 0x000fe20000410000 */
[----:B------:R-:W-:Y:S01]  /*9180*/  PRMT R202, R202, 0x5410, R61 ;  /* 0x00005410caca7816 */ /* 0x000fe2000000003d */
[-C--:B------:R-:W-:Y:S01]  /*9190*/  FMUL.FTZ R61, R88, R57.reuse ;  /* 0x00000039583d7220 */ /* 0x080fe20000410000 */
[----:B------:R-:W-:Y:S01]  /*91a0*/  LOP3.LUT R63, R41, 0xffff0000, RZ, 0xc0, !PT ;  /* 0xffff0000293f7812 */ /* 0x000fe200078ec0ff */
[----:B------:R-:W-:Y:S01]  /*91b0*/  FMUL.FTZ R182, R89, R58 ;  /* 0x0000003a59b67220 */ /* 0x000fe20000410000 */
[----:B------:R-:W-:Y:S01]  /*91c0*/  FFMA.FTZ R56, R54, R57, -R59 ;  /* 0x0000003936387223 */ /* 0x000fe2000001083b */
[----:B------:R-:W-:-:S02]  /*91d0*/  IMAD.U32 R62, R203, 0x10000, RZ ;  /* 0x00010000cb3e7824 */ /* 0x000fc400078e00ff */
[----:B------:R-:W-:Y:S01]  /*91e0*/  FFMA.FTZ R54, R54, R55, R61 ;  /* 0x0000003736367223 */ /* 0x000fe2000001003d */
[C---:B------:R-:W-:Y:S01]  /*91f0*/  FFMA.FTZ R55, R63.reuse, R58, -R94 ;  /* 0x0000003a3f377223 */ /* 0x040fe2000001085e */
[----:B------:R-:W-:Y:S01]  /*9200*/  FFMA.FTZ R63, R63, R60, R182 ;  /* 0x0000003c3f3f7223 */ /* 0x000fe200000100b6 */
[----:B------:R-:W-:Y:S01]  /*9210*/  LOP3.LUT R47, R47, 0xffff0000, RZ, 0xc0, !PT ;  /* 0xffff00002f2f7812 */ /* 0x000fe200078ec0ff */
[----:B------:R-:W-:Y:S02]  /*9220*/  IMAD.U32 R88, R199, 0x10000, RZ ;  /* 0x00010000c7587824 */ /* 0x000fe400078e00ff */
[----:B------:R-:W-:Y:S01]  /*9230*/  FMUL.FTZ R94, R93, R62 ;  /* 0x0000003e5d5e7220 */ /* 0x000fe20000410000 */
[----:B------:R-:W-:Y:S01]  /*9240*/  LOP3.LUT R58, R203, 0xffff0000, RZ, 0xc0, !PT ;  /* 0xffff0000cb3a7812 */ /* 0x000fe200078ec0ff */
[----:B------:R-:W-:Y:S01]  /*9250*/  IMAD.U32 R41, R40, 0x10000, RZ ;  /* 0x0001000028297824 */ /* 0x000fe200078e00ff */
[----:B------:R-:W-:Y:S01]  /*9260*/  LOP3.LUT R60, R199, 0xffff0000, RZ, 0xc0, !PT ;  /* 0xffff0000c73c7812 */ /* 0x000fe200078ec0ff */
[-C--:B------:R-:W-:Y:S01]  /*9270*/  FFMA.FTZ R57, R91, R88.reuse, -R94 ;  /* 0x000000585b397223 */ /* 0x080fe2000001085e */
[----:B------:R-:W-:Y:S01]  /*9280*/  FMUL.FTZ R93, R93, R88 ;  /* 0x000000585d5d7220 */ /* 0x000fe20000410000 */
[C---:B------:R-:W-:Y:S01]  /*9290*/  FMUL.FTZ R94, R47.reuse, R58 ;  /* 0x0000003a2f5e7220 */ /* 0x040fe20000410000 */
[----:B------:R-:W-:Y:S01]  /*92a0*/  LOP3.LUT R44, R44, 0xffff0000, RZ, 0xc0, !PT ;  /* 0xffff00002c2c7812 */ /* 0x000fe200078ec0ff */
[----:B------:R-:W-:Y:S01]  /*92b0*/  FMUL.FTZ R182, R47, R60 ;  /* 0x0000003c2fb67220 */ /* 0x000fe20000410000 */
[C---:B------:R-:W-:Y:S01]  /*92c0*/  LOP3.LUT R47, R204.reuse, 0xffff0000, RZ, 0xc0, !PT ;  /* 0xffff0000cc2f7812 */ /* 0x040fe200078ec0ff */
[----:B------:R-:W-:Y:S01]  /*92d0*/  FFMA.FTZ R91, R91, R62, R93 ;  /* 0x0000003e5b5b7223 */ /* 0x000fe2000001005d */
[----:B------:R-:W-:Y:S01]  /*92e0*/  LOP3.LUT R43, R43, 0xffff0000, RZ, 0xc0, !PT ;  /* 0xffff00002b2b7812 */ /* 0x000fe200078ec0ff */
[----:B------:R-:W-:Y:S01]  /*92f0*/  IMAD.U32 R62, R204, 0x10000, RZ ;  /* 0x00010000cc3e7824 */ /* 0x000fe200078e00ff */
[C---:B------:R-:W-:Y:S01]  /*9300*/  LOP3.LUT R59, R200.reuse, 0xffff0000, RZ, 0xc0, !PT ;  /* 0xffff0000c83b7812 */ /* 0x040fe200078ec0ff */
[----:B------:R-:W-:Y:S01]  /*9310*/  IMAD.U32 R88, R200, 0x10000, RZ ;  /* 0x00010000c8587824 */ /* 0x000fe200078e00ff */
[----:B------:R-:W-:Y:S01]  /*9320*/  LOP3.LUT R40, R40, 0xffff0000, RZ, 0xc0, !PT ;  /* 0xffff000028287812 */ /* 0x000fe200078ec0ff */
[----:B------:R-:W-:Y:S01]  /*9330*/  FMUL.FTZ R61, R44, R47 ;  /* 0x0000002f2c3d7220 */ /* 0x000fe20000410000 */
[----:B------:R-:W-:Y:S01]  /*9340*/  LOP3.LUT R92, R42, 0xffff0000, RZ, 0xc0, !PT ;  /* 0xffff00002a5c7812 */ /* 0x000fe200078ec0ff */
[----:B------:R-:W-:Y:S01]  /*9350*/  FFMA.FTZ R60, R43, R60, -R94 ;  /* 0x0000003c2b3c7223 */ /* 0x000fe2000001085e */
[----:B------:R-:W-:-:S02]  /*9360*/  IMAD.U32 R42, R46, 0x10000, RZ ;  /* 0x000100002e2a7824 */ /* 0x000fc400078e00ff */
[C---:B------:R-:W-:Y:S01]  /*9370*/  FMUL.FTZ R94, R45.reuse, R62 ;  /* 0x0000003e2d5e7220 */ /* 0x040fe20000410000 */
[-C--:B------:R-:W-:Y:S01]  /*9380*/  FMUL.FTZ R93, R44, R59.reuse ;  /* 0x0000003b2c5d7220 */ /* 0x080fe20000410000 */
[----:B------:R-:W-:Y:S01]  /*9390*/  LOP3.LUT R46, R46, 0xffff0000, RZ, 0xc0, !PT ;  /* 0xffff00002e2e7812 */ /* 0x000fe200078ec0ff */
[----:B------:R-:W-:Y:S01]  /*93a0*/  FMUL.FTZ R45, R45, R88 ;  /* 0x000000582d2d7220 */ /* 0x000fe20000410000 */
[----:B------:R-:W-:Y:S01]  /*93b0*/  FFMA.FTZ R44, R40, R59, -R61 ;  /* 0x0000003b282c7223 */ /* 0x000fe2000001083d */
[C---:B------:R-:W-:Y:S01]  /*93c0*/  LOP3.LUT R89, R202.reuse, 0xffff0000, RZ, 0xc0, !PT ;  /* 0xffff0000ca597812 */ /* 0x040fe200078ec0ff */
[----:B------:R-:W-:Y:S02]  /*93d0*/  IMAD.U32 R61, R202, 0x10000, RZ ;  /* 0x00010000ca3d7824 */ /* 0x000fe400078e00ff */
[----:B------:R-:W-:Y:S01]  /*93e0*/  FFMA.FTZ R58, R43, R58, R182 ;  /* 0x0000003a2b3a7223 */ /* 0x000fe200000100b6 */
[C---:B------:R-:W-:Y:S01]  /*93f0*/  FFMA.FTZ R43, R41.reuse, R88, -R94 ;  /* 0x00000058292b7223 */ /* 0x040fe2000001085e */
[----:B------:R-:W-:Y:S01]  /*9400*/  LOP3.LUT R59, R198, 0xffff0000, RZ, 0xc0, !PT ;  /* 0xffff0000c63b7812 */ /* 0x000fe200078ec0ff */
[----:B------:R-:W-:Y:S01]  /*9410*/  FFMA.FTZ R41, R41, R62, R45 ;  /* 0x0000003e29297223 */ /* 0x000fe2000001002d */
[----:B------:R-:W-:Y:S01]  /*9420*/  FFMA.FTZ R40, R40, R47, R93 ;  /* 0x0000002f28287223 */ /* 0x000fe2000001005d */
[----:B------:R-:W-:-:S02]  /*9430*/  IMAD.U32 R45, R198, 0x10000, RZ ;  /* 0x00010000c62d7824 */ /* 0x000fc400078e00ff */
[----:B------:R-:W-:Y:S01]  /*9440*/  FMUL.FTZ R47, R42, R61 ;  /* 0x0000003d2a2f7220 */ /* 0x000fe20000410000 */
[C---:B------:R-:W-:Y:S01]  /*9450*/  FMUL.FTZ R93, R46.reuse, R89 ;  /* 0x000000592e5d7220 */ /* 0x040fe20000410000 */
[----:B------:R-:W-:Y:S01]  /*9460*/  FMUL.FTZ R62, R46, R59 ;  /* 0x0000003b2e3e7220 */ /* 0x000fe20000410000 */
[-C--:B------:R-:W-:Y:S01]  /*9470*/  FMUL.FTZ R42, R42, R45.reuse ;  /* 0x0000002d2a2a7220 */ /* 0x080fe20000410000 */
[----:B------:R-:W-:Y:S01]  /*9480*/  FFMA.FTZ R47, R90, R45, -R47 ;  /* 0x0000002d5a2f7223 */ /* 0x000fe2000001082f */
[C---:B------:R-:W-:Y:S01]  /*9490*/  FFMA.FTZ R46, R92.reuse, R59, -R93 ;  /* 0x0000003b5c2e7223 */ /* 0x040fe2000001085d */
[----:B------:R-:W-:Y:S01]  /*94a0*/  FFMA.FTZ R89, R92, R89, R62 ;  /* 0x000000595c597223 */ /* 0x000fe2000001003e */
[----:B------:R-:W-:Y:S01]  /*94b0*/  FFMA.FTZ R42, R90, R61, R42 ;  /* 0x0000003d5a2a7223 */ /* 0x000fe2000001002a */
[----:B------:R-:W-:Y:S02]  /*94c0*/  F2FP.BF16.F32.PACK_AB R55, R55, R56 ;  /* 0x000000383737723e */ /* 0x000fe400000010ff */
        /* <DEDUP_REMOVED lines=12> */
.L_x_6050:
[----:B------:R-:W-:Y:S05]  /*9590*/  BSYNC B2 ;  /* 0x0000000000027941 */ /* 0x000fea0003800000 */
.L_x_6049:
        /* <DEDUP_REMOVED lines=12> */
.L_x_6048:
[----:B------:R-:W-:Y:S05]  /*9660*/  BSYNC B1 ;  /* 0x0000000000017941 */ /* 0x000fea0003800000 */
.L_x_6047:
[----:B------:R-:W-:Y:S01]  /*9670*/  ISETP.GE.OR P4, PT, R224, R4, P0 ;  /* 0x00000004e000720c */ /* 0x000fe20000786670 */
[----:B------:R-:W-:-:S12]  /*9680*/  BSSY B1, `(.L_x_6051) ;  /* 0x000008a000017945 */ /* 0x000fd80003800000 */
[----:B------:R-:W-:Y:S05]  /*9690*/  @P4 BRA `(.L_x_6052) ;  /* 0x0000000800204947 */ /* 0x000fea0003800000 */
[----:B-1-34-:R-:W3:Y:S04]  /*96a0*/  LDL R40, [R1+0x70] ;  /* 0x0000700001287983 */ /* 0x01aee80000100800 */
        /* <DEDUP_REMOVED lines=35> */
[--C-:B------:R-:W-:Y:S01]  /*98e0*/  SHF.R.U32.HI R88, RZ, 0x10, R73.reuse ;  /* 0x00000010ff587819 */ /* 0x100fe20000011649 */
[----:B------:R-:W-:Y:S01]  /*98f0*/  IMAD.U32 R61, R47, 0x10000, RZ ;  /* 0x000100002f3d7824 */ /* 0x000fe200078e00ff */
[----:B------:R-:W-:Y:S01]  /*9900*/  SHF.R.U64 R90, R72, 0x10, R73 ;  /* 0x00000010485a7819 */ /* 0x000fe20000001249 */
[----:B------:R-:W-:Y:S01]  /*9910*/  IMAD.U32 R57, R43, 0x10000, RZ ;  /* 0x000100002b397824 */ /* 0x000fe200078e00ff */
[----:B------:R-:W-:Y:S02]  /*9920*/  SHF.R.U64 R72, R74, 0x10, R75 ;  /* 0x000000104a487819 */ /* 0x000fe4000000124b */
[----:B------:R-:W-:-:S02]  /*9930*/  PRMT R196, R196, 0x5410, R77 ;  /* 0x00005410c4c47816 */ /* 0x000fc4000000004d */
[----:B------:R-:W-:Y:S02]  /*9940*/  PRMT R189, R189, 0x5410, R88 ;  /* 0x00005410bdbd7816 */ /* 0x000fe40000000058 */
[--C-:B------:R-:W-:Y:S02]  /*9950*/  SHF.R.U64 R62, R78, 0x10, R79.reuse ;  /* 0x000000104e3e7819 */ /* 0x100fe4000000124f */
[----:B------:R-:W-:Y:S02]  /*9960*/  SHF.R.U32.HI R79, RZ, 0x10, R79 ;  /* 0x00000010ff4f7819 */ /* 0x000fe4000001164f */
[----:B------:R-:W-:Y:S01]  /*9970*/  PRMT R179, R179, 0x5410, R72 ;  /* 0x00005410b3b37816 */ /* 0x000fe20000000048 */
[----:B------:R-:W-:Y:S01]  /*9980*/  IMAD.U32 R72, R196, 0x10000, RZ ;  /* 0x00010000c4487824 */ /* 0x000fe200078e00ff */
[----:B------:R-:W-:Y:S02]  /*9990*/  SHF.R.U32.HI R75, RZ, 0x10, R75 ;  /* 0x00000010ff4b7819 */ /* 0x000fe4000001164b */
[----:B------:R-:W-:Y:S01]  /*99a0*/  PRMT R195, R195, 0x5410, R58 ;  /* 0x00005410c3c37816 */ /* 0x000fe2000000003a */
[----:B------:R-:W-:Y:S01]  /*99b0*/  IMAD.U32 R58, R189, 0x10000, RZ ;  /* 0x00010000bd3a7824 */ /* 0x000fe200078e00ff */
[----:B------:R-:W-:Y:S01]  /*99c0*/  PRMT R191, R191, 0x5410, R62 ;  /* 0x00005410bfbf7816 */ /* 0x000fe2000000003e */
[C---:B------:R-:W-:Y:S01]  /*99d0*/  FMUL.FTZ R62, R63.reuse, R72 ;  /* 0x000000483f3e7220 */ /* 0x040fe20000410000 */
[----:B------:R-:W-:Y:S01]  /*99e0*/  PRMT R194, R194, 0x5410, R79 ;  /* 0x00005410c2c27816 */ /* 0x000fe2000000004f */
[-C--:B------:R-:W-:Y:S01]  /*99f0*/  FMUL.FTZ R76, R63, R58.reuse ;  /* 0x0000003a3f4c7220 */ /* 0x080fe20000410000 */
        /* <DEDUP_REMOVED lines=13> */
[-C--:B------:R-:W-:Y:S01]  /*9ad0*/  FMUL.FTZ R61, R61, R62.reuse ;  /* 0x0000003e3d3d7220 */ /* 0x080fe20000410000 */
[----:B------:R-:W-:Y:S01]  /*9ae0*/  LOP3.LUT R56, R41, 0xffff0000, RZ, 0xc0, !PT ;  /* 0xffff000029387812 */ /* 0x000fe200078ec0ff */
[----:B------:R-:W-:Y:S01]  /*9af0*/  IMAD.U32 R45, R44, 0x10000, RZ ;  /* 0x000100002c2d7824 */ /* 0x000fe200078e00ff */
[----:B------:R-:W-:Y:S01]  /*9b00*/  PRMT R181, R181, 0x5410, R90 ;  /* 0x00005410b5b57816 */ /* 0x000fe2000000005a */
[----:B------:R-:W-:Y:S01]  /*9b10*/  FFMA.FTZ R60, R57, R62, -R60 ;  /* 0x0000003e393c7223 */ /* 0x000fe2000001083c */
[----:B------:R-:W-:Y:S01]  /*9b20*/  LOP3.LUT R55, R43, 0xffff0000, RZ, 0xc0, !PT ;  /* 0xffff00002b377812 */ /* 0x000fe200078ec0ff */
[----:B------:R-:W-:Y:S01]  /*9b30*/  FFMA.FTZ R57, R57, R74, R61 ;  /* 0x0000004a39397223 */ /* 0x000fe2000001003d */
[----:B------:R-:W-:Y:S01]  /*9b40*/  LOP3.LUT R180, R180, 0xffff0000, RZ, 0xc0, !PT ;  /* 0xffff0000b4b47812 */ /* 0x000fe200078ec0ff */
[----:B------:R-:W-:Y:S01]  /*9b50*/  FMUL.FTZ R74, R47, R194 ;  /* 0x000000c22f4a7220 */ /* 0x000fe20000410000 */
[----:B------:R-:W-:-:S02]  /*9b60*/  IMAD.U32 R72, R195, 0x10000, RZ ;  /* 0x00010000c3487824 */ /* 0x000fc400078e00ff */
[C---:B------:R-:W-:Y:S01]  /*9b70*/  FFMA.FTZ R63, R56.reuse, R63, -R75 ;  /* 0x0000003f383f7223 */ /* 0x040fe2000001084b */
[----:B------:R-:W-:Y:S02]  /*9b80*/  IMAD.U32 R62, R181, 0x10000, RZ ;  /* 0x00010000b53e7824 */ /* 0x000fe400078e00ff */
[----:B------:R-:W-:Y:S01]  /*9b90*/  FFMA.FTZ R56, R56, R73, R77 ;  /* 0x0000004938387223 */ /* 0x000fe2000001004d */
[----:B------:R-:W-:Y:S01]  /*9ba0*/  LOP3.LUT R44, R44, 0xffff0000, RZ, 0xc0, !PT ;  /* 0xffff00002c2c7812 */ /* 0x000fe200078ec0ff */
[-C--:B------:R-:W-:Y:S01]  /*9bb0*/  FMUL.FTZ R76, R47, R180.reuse ;  /* 0x000000b42f4c7220 */ /* 0x080fe20000410000 */
[----:B------:R-:W-:Y:S01]  /*9bc0*/  FFMA.FTZ R73, R55, R180, -R74 ;  /* 0x000000b437497223 */ /* 0x000fe2000001084a */
[----:B------:R-:W-:Y:S01]  /*9bd0*/  LOP3.LUT R195, R195, 0xffff0000, RZ, 0xc0, !PT ;  /* 0xffff0000c3c37812 */ /* 0x000fe200078ec0ff */
[----:B------:R-:W-:Y:S01]  /*9be0*/  FMUL.FTZ R74, R45, R72 ;  /* 0x000000482d4a7220 */ /* 0x000fe20000410000 */
[----:B------:R-:W-:Y:S01]  /*9bf0*/  LOP3.LUT R181, R181, 0xffff0000, RZ, 0xc0, !PT ;  /* 0xffff0000b5b57812 */ /* 0x000fe200078ec0ff */
[----:B------:R-:W-:-:S02]  /*9c00*/  IMAD.U32 R41, R40, 0x10000, RZ ;  /* 0x0001000028297824 */ /* 0x000fc400078e00ff */
[----:B------:R-:W-:Y:S01]  /*9c10*/  FMUL.FTZ R45, R45, R62 ;  /* 0x0000003e2d2d7220 */ /* 0x000fe20000410000 */
[----:B------:R-:W-:Y:S01]  /*9c20*/  FFMA.FTZ R76, R55, R194, R76 ;  /* 0x000000c2374c7223 */ /* 0x000fe2000001004c */
[C---:B------:R-:W-:Y:S01]  /*9c30*/  IMAD.U32 R43, R42.reuse, 0x10000, RZ ;  /* 0x000100002a2b7824 */ /* 0x040fe200078e00ff */
[----:B------:R-:W-:Y:S01]  /*9c40*/  LOP3.LUT R54, R42, 0xffff0000, RZ, 0xc0, !PT ;  /* 0xffff00002a367812 */ /* 0x000fe200078ec0ff */
[C---:B------:R-:W-:Y:S01]  /*9c50*/  FMUL.FTZ R47, R44.reuse, R195 ;  /* 0x000000c32c2f7220 */ /* 0x040fe20000410000 */
[-C--:B------:R-:W-:Y:S01]  /*9c60*/  FMUL.FTZ R55, R44, R181.reuse ;  /* 0x000000b52c377220 */ /* 0x080fe20000410000 */
[----:B------:R-:W-:Y:S01]  /*9c70*/  LOP3.LUT R40, R40, 0xffff0000, RZ, 0xc0, !PT ;  /* 0xffff000028287812 */ /* 0x000fe200078ec0ff */
[C---:B------:R-:W-:Y:S02]  /*9c80*/  IMAD.U32 R42, R46.reuse, 0x10000, RZ ;  /* 0x000100002e2a7824 */ /* 0x040fe400078e00ff */
[C---:B------:R-:W-:Y:S01]  /*9c90*/  FFMA.FTZ R74, R41.reuse, R62, -R74 ;  /* 0x0000003e294a7223 */ /* 0x040fe2000001084a */
[----:B------:R-:W-:Y:S01]  /*9ca0*/  FFMA.FTZ R45, R41, R72, R45 ;  /* 0x00000048292d7223 */ /* 0x000fe2000001002d */
[----:B------:R-:W-:Y:S01]  /*9cb0*/  IMAD.U32 R44, R191, 0x10000, RZ ;  /* 0x00010000bf2c7824 */ /* 0x000fe200078e00ff */
[----:B------:R-:W-:Y:S01]  /*9cc0*/  LOP3.LUT R46, R46, 0xffff0000, RZ, 0xc0, !PT ;  /* 0xffff00002e2e7812 */ /* 0x000fe200078ec0ff */
[----:B------:R-:W-:Y:S01]  /*9cd0*/  IMAD.U32 R41, R179, 0x10000, RZ ;  /* 0x00010000b3297824 */ /* 0x000fe200078e00ff */
[----:B------:R-:W-:Y:S01]  /*9ce0*/  LOP3.LUT R191, R191, 0xffff0000, RZ, 0xc0, !PT ;  /* 0xffff0000bfbf7812 */ /* 0x000fe200078ec0ff */
[C---:B------:R-:W-:Y:S01]  /*9cf0*/  FFMA.FTZ R47, R40.reuse, R181, -R47 ;  /* 0x000000b5282f7223 */ /* 0x040fe2000001082f */
        /* <DEDUP_REMOVED lines=21> */
.L_x_6054:
[----:B------:R-:W-:Y:S05]  /*9e50*/  BSYNC B2 ;  /* 0x0000000000027941 */ /* 0x000fea0003800000 */
.L_x_6053:
        /* <DEDUP_REMOVED lines=12> */
.L_x_6052:
[----:B------:R-:W-:Y:S05]  /*9f20*/  BSYNC B1 ;  /* 0x0000000000017941 */ /* 0x000fea0003800000 */
.L_x_6051:
[----:B------:R-:W-:Y:S01]  /*9f30*/  ISETP.GE.OR P4, PT, R225, R4, P0 ;  /* 0x00000004e100720c */ /* 0x000fe20000786670 */
[----:B------:R-:W-:-:S12]  /*9f40*/  BSSY B1, `(.L_x_6055) ;  /* 0x0000086000017945 */ /* 0x000fd80003800000 */
[----:B------:R-:W-:Y:S05]  /*9f50*/  @P4 BRA `(.L_x_6056) ;  /* 0x0000000800104947 */ /* 0x000fea0003800000 */
[----:B-1-34-:R-:W3:Y:S04]  /*9f60*/  LDL R40, [R1] ;  /* 0x0000000001287983 */ /* 0x01aee80000100800 */
[----:B------:R-:W4:Y:S04]  /*9f70*/  LDL R43, [R1+0x44] ;  /* 0x00004400012b7983 */ /* 0x000f280000100800 */
[----:B------:R-:W5:Y:S01]  /*9f80*/  LDL R42, [R1+0x6c] ;  /* 0x00006c00012a7983 */ /* 0x000f620000100800 */
[----:B--2---:R-:W-:Y:S01]  /*9f90*/  IMAD.WIDE.U32 R48, R225, R134, R132 ;  /* 0x00000086e1307225 */ /* 0x004fe200078e0084 */
[----:B------:R-:W-:Y:S02]  /*9fa0*/  BSSY B2, `(.L_x_6057) ;  /* 0x0000073000027945 */ /* 0x000fe40003800000 */
[----:B------:R-:W-:-:S02]  /*9fb0*/  IADD3 R50, P4, P5, R98, R48, R20 ;  /* 0x0000003062327210 */ /* 0x000fc40007d9e014 */
[----:B---3--:R-:W-:Y:S01]  /*9fc0*/  LOP3.LUT P6, RZ, R40, 0x1, RZ, 0xc0, !PT ;  /* 0x0000000128ff7812 */ /* 0x008fe200078cc0ff */
[----:B------:R-:W-:-:S04]  /*9fd0*/  IMAD R40, R146, R134, RZ ;  /* 0x0000008692287224 */ /* 0x000fc800078e02ff */
[----:B------:R-:W-:Y:S01]  /*9fe0*/  IMAD R41, R225, R135, R40 ;  /* 0x00000087e1297224 */ /* 0x000fe200078e0228 */
[----:B------:R-:W-:-:S03]  /*9ff0*/  SEL R40, R97, R153, !P6 ;  /* 0x0000009961287207 */ /* 0x000fc60007000000 */
[----:B------:R-:W-:Y:S01]  /*a000*/  IMAD.IADD R52, R49, 0x1, R41 ;  /* 0x0000000131347824 */ /* 0x000fe200078e0229 */
[----:B------:R-:W-:-:S04]  /*a010*/  SHF.R.S32.HI R41, RZ, 0x1f, R40 ;  /* 0x0000001fff297819 */ /* 0x000fc80000011428 */
[----:B------:R-:W-:Y:S02]  /*a020*/  LEA.HI R41, R41, R40, RZ, 0x4 ;  /* 0x0000002829297211 */ /* 0x000fe400078f20ff */
[----:B------:R-:W-:Y:S02]  /*a030*/  IADD3.X R51, R15, R52, R9, P4, P5 ;  /* 0x000000340f337210 */ /* 0x000fe400027ea409 */
[----:B------:R-:W-:-:S04]  /*a040*/  LEA.HI.SX32 R41, R41, R10, 0x1c ;  /* 0x0000000a29297211 */ /* 0x000fc800078fe2ff */
[----:B------:R-:W-:Y:S01]  /*a050*/  SHF.R.S32.HI R40, RZ, 0x1f, R41 ;  /* 0x0000001fff287819 */ /* 0x000fe20000011429 */
[----:B------:R-:W-:-:S03]  /*a060*/  IMAD.SHL.U32 R53, R41, 0x8, RZ ;  /* 0x0000000829357824 */ /* 0x000fc600078e00ff */
[----:B------:R-:W-:Y:S02]  /*a070*/  LEA.HI R40, R40, R41, RZ, 0x3 ;  /* 0x0000002928287211 */ /* 0x000fe400078f18ff */
[----:B----4-:R-:W-:Y:S02]  /*a080*/  LOP3.LUT R41, R43, 0x38, R53, 0xf8, !PT ;  /* 0x000000382b297812 */ /* 0x010fe400078ef835 */
[----:B------:R-:W-:Y:S02]  /*a090*/  SHF.R.S32.HI R40, RZ, 0x3, R40 ;  /* 0x00000003ff287819 */ /* 0x000fe40000011428 */
[----:B------:R-:W-:-:S03]  /*a0a0*/  LOP3.LUT R41, R41, R138, RZ, 0x3c, !PT ;  /* 0x0000008a29297212 */ /* 0x000fc600078e3cff */
[----:B-----5:R-:W-:-:S04]  /*a0b0*/  IMAD R40, R40, 0x2c00, R42 ;  /* 0x00002c0028287824 */ /* 0x020fc800078e022a */
[----:B------:R-:W-:Y:S02]  /*a0c0*/  IMAD.IADD R43, R40, 0x1, R41 ;  /* 0x00000001282b7824 */ /* 0x000fe400078e0229 */
[C---:B------:R-:W-:Y:S02]  /*a0d0*/  IMAD R41, R220.reuse, 0x5800, R148 ;  /* 0x00005800dc297824 */ /* 0x040fe400078e0294 */
[----:B------:R-:W-:Y:S02]  /*a0e0*/  IMAD R43, R220, 0x5800, R43 ;  /* 0x00005800dc2b7824 */ /* 0x000fe400078e022b */
[--C-:B------:R-:W-:Y:S02]  /*a0f0*/  IMAD R41, R41, 0x2, R2.reuse ;  /* 0x0000000229297824 */ /* 0x100fe400078e0202 */
[----:B------:R-:W-:-:S04]  /*a100*/  IMAD R44, R43, 0x2, R2 ;  /* 0x000000022b2c7824 */ /* 0x000fc800078e0202 */
[----:B------:R-:W1:Y:S04]  /*a110*/  LDS.128 R40, [R41+0x1e400] ;  /* 0x01e4000029287984 */ /* 0x000e680000000c00 */
[----:B------:R-:W2:Y:S01]  /*a120*/  LDS.128 R44, [R44+0x1e400] ;  /* 0x01e400002c2c7984 */ /* 0x000ea20000000c00 */
[----:B------:R-:W-:Y:S05]  /*a130*/  @P3 BRA `(.L_x_6058) ;  /* 0x0000000400643947 */ /* 0x000fea0003800000 */
[----:B------:R-:W-:Y:S01]  /*a140*/  SHF.R.U64 R72, R66, 0x10, R67 ;  /* 0x0000001042487819 */ /* 0x000fe20000001243 */
[----:B--2---:R-:W-:Y:S01]  /*a150*/  IMAD.U32 R60, R45, 0x10000, RZ ;  /* 0x000100002d3c7824 */ /* 0x004fe200078e00ff */
[----:B------:R-:W-:Y:S01]  /*a160*/  SHF.R.U64 R74, R64, 0x10, R65 ;  /* 0x00000010404a7819 */ /* 0x000fe20000001241 */
[----:B------:R-:W-:Y:S01]  /*a170*/  IMAD.U32 R62, R47, 0x10000, RZ ;  /* 0x000100002f3e7824 */ /* 0x000fe200078e00ff */
[----:B------:R-:W-:Y:S01]  /*a180*/  SHF.R.U64 R66, R68, 0x10, R69 ;  /* 0x0000001044427819 */ /* 0x000fe20000001245 */
[----:B-1----:R-:W-:Y:S01]  /*a190*/  IMAD.U32 R57, R41, 0x10000, RZ ;  /* 0x0001000029397824 */ /* 0x002fe200078e00ff */
[----:B------:R-:W-:Y:S01]  /*a1a0*/  SHF.R.U32.HI R65, RZ, 0x10, R65 ;  /* 0x00000010ff417819 */ /* 0x000fe20000011641 */
[----:B------:R-:W-:Y:S01]  /*a1b0*/  IMAD.U32 R59, R43, 0x10000, RZ ;  /* 0x000100002b3b7824 */ /* 0x000fe200078e00ff */
[----:B------:R-:W-:Y:S01]  /*a1c0*/  SHF.R.U32.HI R69, RZ, 0x10, R69 ;  /* 0x00000010ff457819 */ /* 0x000fe20000011645 */
[----:B------:R-:W-:Y:S01]  /*a1d0*/  IMAD.U32 R55, R44, 0x10000, RZ ;  /* 0x000100002c377824 */ /* 0x000fe200078e00ff */
[----:B------:R-:W-:Y:S01]  /*a1e0*/  PRMT R174, R174, 0x5410, R65 ;  /* 0x00005410aeae7816 */ /* 0x000fe20000000041 */
[----:B------:R-:W-:Y:S01]  /*a1f0*/  IMAD.U32 R54, R40, 0x10000, RZ ;  /* 0x0001000028367824 */ /* 0x000fe200078e00ff */
[----:B------:R-:W-:-:S02]  /*a200*/  PRMT R178, R178, 0x5410, R69 ;  /* 0x00005410b2b27816 */ /* 0x000fc40000000045 */
[----:B------:R-:W-:Y:S02]  /*a210*/  SHF.R.U64 R64, R70, 0x10, R71 ;  /* 0x0000001046407819 */ /* 0x000fe40000001247 */
[----:B------:R-:W-:Y:S01]  /*a220*/  LOP3.LUT R61, R45, 0xffff0000, RZ, 0xc0, !PT ;  /* 0xffff00002d3d7812 */ /* 0x000fe200078ec0ff */
[----:B------:R-:W-:Y:S01]  /*a230*/  IMAD.U32 R45, R174, 0x10000, RZ ;  /* 0x00010000ae2d7824 */ /* 0x000fe200078e00ff */
[----:B------:R-:W-:Y:S01]  /*a240*/  LOP3.LUT R63, R47, 0xffff0000, RZ, 0xc0, !PT ;  /* 0xffff00002f3f7812 */ /* 0x000fe200078ec0ff */
[----:B------:R-:W-:Y:S01]  /*a250*/  IMAD.U32 R47, R178, 0x10000, RZ ;  /* 0x00010000b22f7824 */ /* 0x000fe200078e00ff */
[----:B------:R-:W-:Y:S02]  /*a260*/  SHF.R.U32.HI R67, RZ, 0x10, R67 ;  /* 0x00000010ff437819 */ /* 0x000fe40000011643 */
[----:B------:R-:W-:Y:S02]  /*a270*/  SHF.R.U32.HI R71, RZ, 0x10, R71 ;  /* 0x00000010ff477819 */ /* 0x000fe40000011647 */
[----:B------:R-:W-:Y:S01]  /*a280*/  PRMT R171, R171, 0x5410, R66 ;  /* 0x00005410abab7816 */ /* 0x000fe20000000042 */
[C---:B------:R-:W-:Y:S01]  /*a290*/  FMUL.FTZ R66, R60.reuse, R45 ;  /* 0x0000002d3c427220 */ /* 0x040fe20000410000 */
[----:B------:R-:W-:Y:S01]  /*a2a0*/  PRMT R173, R173, 0x5410, R64 ;  /* 0x00005410adad7816 */ /* 0x000fe20000000040 */
[-C--:B------:R-:W-:Y:S01]  /*a2b0*/  FMUL.FTZ R64, R60, R47.reuse ;  /* 0x0000002f3c407220 */ /* 0x080fe20000410000 */
[----:B------:R-:W-:Y:S01]  /*a2c0*/  LOP3.LUT R178, R178, 0xffff0000, RZ, 0xc0, !PT ;  /* 0xffff0000b2b27812 */ /* 0x000fe200078ec0ff */
[C---:B------:R-:W-:Y:S01]  /*a2d0*/  FFMA.FTZ R47, R57.reuse, R47, R66 ;  /* 0x0000002f392f7223 */ /* 0x040fe20000010042 */
[----:B------:R-:W-:Y:S01]  /*a2e0*/  PRMT R176, R176, 0x5410, R67 ;  /* 0x00005410b0b07816 */ /* 0x000fe20000000043 */
[----:B------:R-:W-:Y:S01]  /*a2f0*/  FFMA.FTZ R45, R57, R45, -R64 ;  /* 0x0000002d392d7223 */ /* 0x000fe20000010840 */
[----:B------:R-:W-:Y:S01]  /*a300*/  PRMT R172, R172, 0x5410, R71 ;  /* 0x00005410acac7816 */ /* 0x000fe20000000047 */
[----:B------:R-:W-:Y:S01]  /*a310*/  FMUL.FTZ R65, R61, R178 ;  /* 0x000000b23d417220 */ /* 0x000fe20000410000 */
[----:B------:R-:W-:Y:S01]  /*a320*/  LOP3.LUT R174, R174, 0xffff0000, RZ, 0xc0, !PT ;  /* 0xffff0000aeae7812 */ /* 0x000fe200078ec0ff */
[----:B------:R-:W-:Y:S01]  /*a330*/  IMAD.U32 R57, R176, 0x10000, RZ ;  /* 0x00010000b0397824 */ /* 0x000fe200078e00ff */
[----:B------:R-:W-:Y:S01]  /*a340*/  LOP3.LUT R58, R41, 0xffff0000, RZ, 0xc0, !PT ;  /* 0xffff0000293a7812 */ /* 0x000fe200078ec0ff */
[C---:B------:R-:W-:Y:S01]  /*a350*/  IMAD.U32 R60, R172.reuse, 0x10000, RZ ;  /* 0x00010000ac3c7824 */ /* 0x040fe200078e00ff */
[----:B------:R-:W-:Y:S01]  /*a360*/  LOP3.LUT R172, R172, 0xffff0000, RZ, 0xc0, !PT ;  /* 0xffff0000acac7812 */ /* 0x000fe200078ec0ff */
[-C--:B------:R-:W-:Y:S01]  /*a370*/  FMUL.FTZ R61, R61, R174.reuse ;  /* 0x000000ae3d3d7220 */ /* 0x080fe20000410000 */
[----:B------:R-:W-:Y:S01]  /*a380*/  PRMT R175, R175, 0x5410, R74 ;  /* 0x00005410afaf7816 */ /* 0x000fe2000000004a */
[----:B------:R-:W-:Y:S01]  /*a390*/  FFMA.FTZ R174, R58, R174, -R65 ;  /* 0x000000ae3aae7223 */ /* 0x000fe20000010841 */
[C---:B------:R-:W-:Y:S01]  /*a3a0*/  FMUL.FTZ R64, R62.reuse, R60 ;  /* 0x0000003c3e407220 */ /* 0x040fe20000410000 */
[-C--:B------:R-:W-:Y:S01]  /*a3b0*/  FMUL.FTZ R65, R62, R57.reuse ;  /* 0x000000393e417220 */ /* 0x080fe20000410000 */
        /* <DEDUP_REMOVED lines=8> */
[----:B------:R-:W-:Y:S02]  /*a440*/  IMAD.U32 R57, R175, 0x10000, RZ ;  /* 0x00010000af397824 */ /* 0x000fe400078e00ff */
[----:B------:R-:W-:Y:S01]  /*a450*/  FFMA.FTZ R63, R56, R176, -R59 ;  /* 0x000000b0383f7223 */ /* 0x000fe2000001083b */
[----:B------:R-:W-:Y:S01]  /*a460*/  LOP3.LUT R44, R44, 0xffff0000, RZ, 0xc0, !PT ;  /* 0xffff00002c2c7812 */ /* 0x000fe200078ec0ff */
[----:B------:R-:W-:Y:S01]  /*a470*/  FMUL.FTZ R59, R55, R58 ;  /* 0x0000003a373b7220 */ /* 0x000fe20000410000 */
[----:B------:R-:W-:Y:S01]  /*a480*/  LOP3.LUT R171, R171, 0xffff0000, RZ, 0xc0, !PT ;  /* 0xffff0000abab7812 */ /* 0x000fe200078ec0ff */
[----:B------:R-:W-:Y:S01]  /*a490*/  FMUL.FTZ R55, R55, R57 ;  /* 0x0000003937377220 */ /* 0x000fe20000410000 */
[----:B------:R-:W-:Y:S01]  /*a4a0*/  LOP3.LUT R175, R175, 0xffff0000, RZ, 0xc0, !PT ;  /* 0xffff0000afaf7812 */ /* 0x000fe200078ec0ff */
[----:B------:R-:W-:Y:S01]  /*a4b0*/  FFMA.FTZ R172, R56, R172, R61 ;  /* 0x000000ac38ac7223 */ /* 0x000fe2000001003d */
[----:B------:R-:W-:Y:S01]  /*a4c0*/  PRMT R177, R177, 0x5410, R72 ;  /* 0x00005410b1b17816 */ /* 0x000fe20000000048 */
[----:B------:R-:W-:Y:S01]  /*a4d0*/  IMAD.U32 R41, R42, 0x10000, RZ ;  /* 0x000100002a297824 */ /* 0x000fe200078e00ff */
[----:B------:R-:W-:Y:S01]  /*a4e0*/  LOP3.LUT R40, R40, 0xffff0000, RZ, 0xc0, !PT ;  /* 0xffff000028287812 */ /* 0x000fe200078ec0ff */
[----:B------:R-:W-:Y:S01]  /*a4f0*/  FMUL.FTZ R61, R44, R171 ;  /* 0x000000ab2c3d7220 */ /* 0x000fe20000410000 */
[----:B------:R-:W-:Y:S01]  /*a500*/  LOP3.LUT R43, R42, 0xffff0000, RZ, 0xc0, !PT ;  /* 0xffff00002a2b7812 */ /* 0x000fe200078ec0ff */
[C---:B------:R-:W-:Y:S01]  /*a510*/  FFMA.FTZ R59, R54.reuse, R57, -R59 ;  /* 0x00000039363b7223 */ /* 0x040fe2000001083b */
[----:B------:R-:W-:Y:S01]  /*a520*/  FFMA.FTZ R55, R54, R58, R55 ;  /* 0x0000003a36377223 */ /* 0x000fe20000010037 */
[----:B------:R-:W-:-:S02]  /*a530*/  IMAD.U32 R42, R46, 0x10000, RZ ;  /* 0x000100002e2a7824 */ /* 0x000fc400078e00ff */
        /* <DEDUP_REMOVED lines=24> */
[----:B------:R-:W-:-:S07]  /*a6c0*/  F2FP.BF16.F32.PACK_AB R46, R46, R57 ;  /* 0x000000392e2e723e */ /* 0x000fce00000010ff */
.L_x_6058:
[----:B------:R-:W-:Y:S05]  /*a6d0*/  BSYNC B2 ;  /* 0x0000000000027941 */ /* 0x000fea0003800000 */
.L_x_6057:
        /* <DEDUP_REMOVED lines=12> */
.L_x_6056:
[----:B------:R-:W-:Y:S05]  /*a7a0*/  BSYNC B1 ;  /* 0x0000000000017941 */ /* 0x000fea0003800000 */
.L_x_6055:
[C---:B------:R-:W-:Y:S01]  /*a7b0*/  ISETP.GE.OR P4, PT, R226.reuse, R4, P0 ;  /* 0x00000004e200720c */ /* 0x040fe20000786670 */
[-C--:B-1234-:R-:W-:Y:S02]  /*a7c0*/  IMAD R40, R145, R134.reuse, RZ ;  /* 0x0000008691287224 */ /* 0x09efe400078e02ff */
[----:B------:R-:W-:-:S04]  /*a7d0*/  IMAD.WIDE.U32 R132, R226, R134, R132 ;  /* 0x00000086e2847225 */ /* 0x000fc800078e0084 */
[----:B------:R-:W-:-:S06]  /*a7e0*/  IMAD R135, R226, R135, R40 ;  /* 0x00000087e2877224 */ /* 0x000fcc00078e0228 */
[----:B------:R-:W-:Y:S05]  /*a7f0*/  @P4 BRA `(.L_x_6025) ;  /* 0x0000001000684947 */ /* 0x000fea0003800000 */
[----:B------:R-:W2:Y:S01]  /*a800*/  LDL R41, [R1] ;  /* 0x0000000001297983 */ /* 0x000ea20000100800 */
[----:B------:R-:W1:Y:S03]  /*a810*/  LDC.64 R48, c[0x0][0x2d8] ;  /* 0x0000b600ff307b82 */ /* 0x000e660000000a00 */
[----:B------:R-:W3:Y:S04]  /*a820*/  LDL R43, [R1+0x40] ;  /* 0x00004000012b7983 */ /* 0x000ee80000100800 */
[----:B------:R-:W4:Y:S01]  /*a830*/  LDL R42, [R1+0x68] ;  /* 0x00006800012a7983 */ /* 0x000f220000100800 */
[----:B------:R-:W-:Y:S01]  /*a840*/  IMAD.IADD R52, R133, 0x1, R135 ;  /* 0x0000000185347824 */ /* 0x000fe200078e0287 */
[----:B------:R-:W-:Y:S01]  /*a850*/  IADD3 R40, P4, P5, R98, R132, R20 ;  /* 0x0000008462287210 */ /* 0x000fe20007d9e014 */
[----:B------:R-:W-:Y:S01]  /*a860*/  BSSY B1, `(.L_x_6059) ;  /* 0x0000074000017945 */ /* 0x000fe20003800000 */
[----:B--2---:R-:W-:-:S02]  /*a870*/  LOP3.LUT P6, RZ, R41, 0x1, RZ, 0xc0, !PT ;  /* 0x0000000129ff7812 */ /* 0x004fc400078cc0ff */
[----:B------:R-:W-:Y:S02]  /*a880*/  IADD3.X R41, R15, R52, R9, P4, P5 ;  /* 0x000000340f297210 */ /* 0x000fe400027ea409 */
[C---:B-1----:R-:W-:Y:S02]  /*a890*/  LEA R50, P4, R40.reuse, R48, 0x1 ;  /* 0x0000003028327211 */ /* 0x042fe400078808ff */
[----:B------:R-:W-:Y:S02]  /*a8a0*/  SEL R153, R97, R153, !P6 ;  /* 0x0000009961997207 */ /* 0x000fe40007000000 */
[----:B------:R-:W-:Y:S02]  /*a8b0*/  LEA.HI.X R51, R40, R49, R41, 0x1, P4 ;  /* 0x0000003128337211 */ /* 0x000fe400020f0c29 */
[----:B------:R-:W-:-:S04]  /*a8c0*/  SHF.R.S32.HI R40, RZ, 0x1f, R153 ;  /* 0x0000001fff287819 */ /* 0x000fc80000011499 */
[----:B------:R-:W-:-:S04]  /*a8d0*/  LEA.HI R153, R40, R153, RZ, 0x4 ;  /* 0x0000009928997211 */ /* 0x000fc800078f20ff */
[----:B------:R-:W-:-:S04]  /*a8e0*/  LEA.HI.SX32 R153, R153, R10, 0x1c ;  /* 0x0000000a99997211 */ /* 0x000fc800078fe2ff */
[----:B------:R-:W-:Y:S01]  /*a8f0*/  SHF.R.S32.HI R40, RZ, 0x1f, R153 ;  /* 0x0000001fff287819 */ /* 0x000fe20000011499 */
[----:B------:R-:W-:-:S03]  /*a900*/  IMAD.SHL.U32 R53, R153, 0x8, RZ ;  /* 0x0000000899357824 */ /* 0x000fc600078e00ff */
[----:B------:R-:W-:-:S04]  /*a910*/  LEA.HI R40, R40, R153, RZ, 0x3 ;  /* 0x0000009928287211 */ /* 0x000fc800078f18ff */
[----:B------:R-:W-:Y:S02]  /*a920*/  SHF.R.S32.HI R41, RZ, 0x3, R40 ;  /* 0x00000003ff297819 */ /* 0x000fe40000011428 */
[----:B---3--:R-:W-:-:S03]  /*a930*/  LOP3.LUT R40, R43, 0x38, R53, 0xf8, !PT ;  /* 0x000000382b287812 */ /* 0x008fc600078ef835 */
[----:B----4-:R-:W-:Y:S01]  /*a940*/  IMAD R41, R41, 0x2c00, R42 ;  /* 0x00002c0029297824 */ /* 0x010fe200078e022a */
        /* <DEDUP_REMOVED lines=12> */
[----:B-1----:R-:W-:Y:S01]  /*aa10*/  IMAD.U32 R55, R41, 0x10000, RZ ;  /* 0x0001000029377824 */ /* 0x002fe200078e00ff */
[----:B------:R-:W-:Y:S01]  /*aa20*/  SHF.R.U32.HI R85, RZ, 0x10, R85 ;  /* 0x00000010ff557819 */ /* 0x000fe20000011655 */
[----:B------:R-:W-:Y:S01]  /*aa30*/  IMAD.U32 R60, R47, 0x10000, RZ ;  /* 0x000100002f3c7824 */ /* 0x000fe200078e00ff */
[----:B------:R-:W-:Y:S01]  /*aa40*/  SHF.R.U32.HI R81, RZ, 0x10, R81 ;  /* 0x00000010ff517819 */ /* 0x000fe20000011651 */
[----:B------:R-:W-:Y:S01]  /*aa50*/  IMAD.U32 R54, R40, 0x10000, RZ ;  /* 0x0001000028367824 */ /* 0x000fe200078e00ff */
[----:B------:R-:W-:Y:S02]  /*aa60*/  PRMT R170, R170, 0x5410, R85 ;  /* 0x00005410aaaa7816 */ /* 0x000fe40000000055 */
[----:B------:R-:W-:-:S02]  /*aa70*/  SHF.R.U64 R64, R86, 0x10, R87 ;  /* 0x0000001056407819 */ /* 0x000fc40000001257 */
[----:B------:R-:W-:Y:S01]  /*aa80*/  PRMT R166, R166, 0x5410, R81 ;  /* 0x00005410a6a67816 */ /* 0x000fe20000000051 */
[----:B------:R-:W-:Y:S01]  /*aa90*/  IMAD.U32 R63, R170, 0x10000, RZ ;  /* 0x00010000aa3f7824 */ /* 0x000fe200078e00ff */
[----:B------:R-:W-:Y:S02]  /*aaa0*/  SHF.R.U32.HI R87, RZ, 0x10, R87 ;  /* 0x00000010ff577819 */ /* 0x000fe40000011657 */
[--C-:B------:R-:W-:Y:S02]  /*aab0*/  SHF.R.U64 R66, R82, 0x10, R83.reuse ;  /* 0x0000001052427819 */ /* 0x100fe40000001253 */
[----:B------:R-:W-:Y:S01]  /*aac0*/  PRMT R169, R169, 0x5410, R62 ;  /* 0x00005410a9a97816 */ /* 0x000fe2000000003e */
[----:B------:R-:W-:Y:S01]  /*aad0*/  IMAD.U32 R62, R166, 0x10000, RZ ;  /* 0x00010000a63e7824 */ /* 0x000fe200078e00ff */
[----:B------:R-:W-:Y:S02]  /*aae0*/  SHF.R.U32.HI R83, RZ, 0x10, R83 ;  /* 0x00000010ff537819 */ /* 0x000fe40000011653 */
[----:B------:R-:W-:-:S02]  /*aaf0*/  PRMT R168, R168, 0x5410, R87 ;  /* 0x00005410a8a87816 */ /* 0x000fc40000000057 */
[----:B------:R-:W-:Y:S01]  /*ab00*/  PRMT R167, R167, 0x5410, R64 ;  /* 0x00005410a7a77816 */ /* 0x000fe20000000040 */
[-C--:B------:R-:W-:Y:S01]  /*ab10*/  FMUL.FTZ R64, R58, R63.reuse ;  /* 0x0000003f3a407220 */ /* 0x080fe20000410000 */
[----:B------:R-:W-:Y:S01]  /*ab20*/  PRMT R164, R164, 0x5410, R83 ;  /* 0x00005410a4a47816 */ /* 0x000fe20000000053 */
        /* <DEDUP_REMOVED lines=8> */
[----:B------:R-:W-:Y:S01]  /*abb0*/  LOP3.LUT R166, R166, 0xffff0000, RZ, 0xc0, !PT ;  /* 0xffff0000a6a67812 */ /* 0x000fe200078ec0ff */
[----:B------:R-:W-:-:S02]  /*abc0*/  IMAD.U32 R44, R43, 0x10000, RZ ;  /* 0x000100002b2c7824 */ /* 0x000fc400078e00ff */
[----:B------:R-:W-:Y:S01]  /*abd0*/  FMUL.FTZ R69, R60, R65 ;  /* 0x000000413c457220 */ /* 0x000fe20000410000 */
[----:B------:R-:W-:Y:S01]  /*abe0*/  IMAD.U32 R55, R164, 0x10000, RZ ;  /* 0x00010000a4377824 */ /* 0x000fe200078e00ff */
[----:B------:R-:W-:Y:S01]  /*abf0*/  LOP3.LUT R56, R41, 0xffff0000, RZ, 0xc0, !PT ;  /* 0xffff000029387812 */ /* 0x000fe200078ec0ff */
[----:B------:R-:W-:Y:S01]  /*ac00*/  FMUL.FTZ R67, R59, R170 ;  /* 0x000000aa3b437220 */ /* 0x000fe20000410000 */
[----:B------:R-:W-:Y:S01]  /*ac10*/  PRMT R165, R165, 0x5410, R68 ;  /* 0x00005410a5a57816 */ /* 0x000fe20000000044 */
[----:B------:R-:W-:Y:S01]  /*ac20*/  FMUL.FTZ R59, R59, R166 ;  /* 0x000000a63b3b7220 */ /* 0x000fe20000410000 */
[-C--:B------:R-:W-:Y:S01]  /*ac30*/  FMUL.FTZ R60, R60, R55.reuse ;  /* 0x000000373c3c7220 */ /* 0x080fe20000410000 */
[----:B------:R-:W-:Y:S01]  /*ac40*/  FFMA.FTZ R69, R44, R55, -R69 ;  /* 0x000000372c457223 */ /* 0x000fe20000010845 */
[----:B------:R-:W-:Y:S01]  /*ac50*/  LOP3.LUT R61, R47, 0xffff0000, RZ, 0xc0, !PT ;  /* 0xffff00002f3d7812 */ /* 0x000fe200078ec0ff */
[----:B------:R-:W-:Y:S01]  /*ac60*/  IMAD.U32 R55, R169, 0x10000, RZ ;  /* 0x00010000a9377824 */ /* 0x000fe200078e00ff */
[----:B------:R-:W-:Y:S01]  /*ac70*/  LOP3.LUT R168, R168, 0xffff0000, RZ, 0xc0, !PT ;  /* 0xffff0000a8a87812 */ /* 0x000fe200078ec0ff */
[----:B------:R-:W-:Y:S01]  /*ac80*/  FFMA.FTZ R170, R56, R170, R59 ;  /* 0x000000aa38aa7223 */ /* 0x000fe2000001003b */
[----:B------:R-:W-:Y:S01]  /*ac90*/  LOP3.LUT R164, R164, 0xffff0000, RZ, 0xc0, !PT ;  /* 0xffff0000a4a47812 */ /* 0x000fe200078ec0ff */
[----:B------:R-:W-:Y:S01]  /*aca0*/  FFMA.FTZ R65, R44, R65, R60 ;  /* 0x000000412c417223 */ /* 0x000fe2000001003c */
[----:B------:R-:W-:Y:S01]  /*acb0*/  LOP3.LUT R43, R43, 0xffff0000, RZ, 0xc0, !PT ;  /* 0xffff00002b2b7812 */ /* 0x000fe200078ec0ff */
[----:B------:R-:W-:Y:S01]  /*acc0*/  FFMA.FTZ R67, R56, R166, -R67 ;  /* 0x000000a638437223 */ /* 0x000fe20000010843 */
[----:B------:R-:W-:-:S02]  /*acd0*/  IMAD.U32 R44, R165, 0x10000, RZ ;  /* 0x00010000a52c7824 */ /* 0x000fc400078e00ff */
[-C--:B------:R-:W-:Y:S01]  /*ace0*/  FMUL.FTZ R59, R45, R55.reuse ;  /* 0x000000372d3b7220 */ /* 0x080fe20000410000 */
[----:B------:R-:W-:Y:S01]  /*acf0*/  PRMT R163, R163, 0x5410, R66 ;  /* 0x00005410a3a37816 */ /* 0x000fe20000000042 */
[C---:B------:R-:W-:Y:S01]  /*ad00*/  FMUL.FTZ R56, R61.reuse, R168 ;  /* 0x000000a83d387220 */ /* 0x040fe20000410000 */
[----:B------:R-:W-:Y:S01]  /*ad10*/  FMUL.FTZ R62, R61, R164 ;  /* 0x000000a43d3e7220 */ /* 0x000fe20000410000 */
[----:B------:R-:W-:Y:S01]  /*ad20*/  LOP3.LUT R58, R169, 0xffff0000, RZ, 0xc0, !PT ;  /* 0xffff0000a93a7812 */ /* 0x000fe200078ec0ff */
[-C--:B------:R-:W-:Y:S01]  /*ad30*/  FMUL.FTZ R60, R45, R44.reuse ;  /* 0x0000002c2d3c7220 */ /* 0x080fe20000410000 */
[----:B------:R-:W-:Y:S01]  /*ad40*/  FFMA.FTZ R59, R54, R44, -R59 ;  /* 0x0000002c363b7223 */ /* 0x000fe2000001083b */
[C---:B------:R-:W-:Y:S02]  /*ad50*/  IMAD.U32 R47, R46.reuse, 0x10000, RZ ;  /* 0x000100002e2f7824 */ /* 0x040fe400078e00ff */
[C---:B------:R-:W-:Y:S01]  /*ad60*/  FFMA.FTZ R164, R43.reuse, R164, -R56 ;  /* 0x000000a42ba47223 */ /* 0x040fe20000010838 */
[----:B------:R-:W-:Y:S01]  /*ad70*/  FFMA.FTZ R168, R43, R168, R62 ;  /* 0x000000a82ba87223 */ /* 0x000fe2000001003e */
        /* <DEDUP_REMOVED lines=13> */
[C---:B------:R-:W-:Y:S01]  /*ae50*/  FMUL.FTZ R55, R46.reuse, R167 ;  /* 0x000000a72e377220 */ /* 0x040fe20000410000 */
[-C--:B------:R-:W-:Y:S01]  /*ae60*/  FMUL.FTZ R54, R57, R56.reuse ;  /* 0x0000003839367220 */ /* 0x080fe20000410000 */
        /* <DEDUP_REMOVED lines=19> */
.L_x_6060:
[----:B------:R-:W-:Y:S05]  /*afa0*/  BSYNC B1 ;  /* 0x0000000000017941 */ /* 0x000fea0003800000 */
.L_x_6059:
[----:B------:R-:W-:Y:S01]  /*afb0*/  ISETP.GE.AND P3, PT, R53, R152, PT ;  /* 0x000000983500720c */ /* 0x000fe20003f66270 */
[----:B------:R-:W-:Y:S02]  /*afc0*/  ULDC.64 UR4, c[0x0][0x208] ;  /* 0x0000820000047ab9 */ /* 0x000fe40000000a00 */
[----:B-1----:R1:W-:Y:S10]  /*afd0*/  STG.E.128 desc[UR4][R50.64], R40 ;  /* 0x0000002832007986 */ /* 0x0023f4000c101d04 */
[----:B------:R-:W-:Y:S05]  /*afe0*/  @P3 BRA `(.L_x_6025) ;  /* 0x00000008006c3947 */ /* 0x000fea0003800000 */
[--C-:B-1----:R-:W-:Y:S01]  /*aff0*/  SHF.R.S32.HI R40, RZ, 0x1f, R53.reuse ;  /* 0x0000001fff287819 */ /* 0x102fe20000011435 */
[----:B------:R-:W-:Y:S01]  /*b000*/  ULDC.64 UR4, c[0x0][0x208] ;  /* 0x0000820000047ab9 */ /* 0x000fe20000000a00 */
[----:B------:R-:W-:-:S04]  /*b010*/  IADD3 R53, P3, P4, R98, R132, R53 ;  /* 0x0000008462357210 */ /* 0x000fc80007c7e035 */
[----:B------:R-:W-:Y:S02]  /*b020*/  IADD3.X R52, R15, R52, R40, P3, P4 ;  /* 0x000000340f347210 */ /* 0x000fe40001fe8428 */
[----:B------:R-:W-:-:S04]  /*b030*/  LEA R48, P3, R53, R48, 0x1 ;  /* 0x0000003035307211 */ /* 0x000fc800078608ff */
[----:B------:R-:W-:-:S05]  /*b040*/  LEA.HI.X R49, R53, R49, R52, 0x1, P3 ;  /* 0x0000003135317211 */ /* 0x000fca00018f0c34 */
[----:B--2---:R1:W-:Y:S01]  /*b050*/  STG.E.128 desc[UR4][R48.64], R44 ;  /* 0x0000002c30007986 */ /* 0x0043e2000c101d04 */
[----:B------:R-:W-:Y:S05]  /*b060*/  BRA `(.L_x_6025) ;  /* 0x00000008004c7947 */ /* 0x000fea0003800000 */
.L_x_5968:
[----:B------:R-:W-:-:S04]  /*b070*/  ULOP3.LUT UR4, UR60, 0x1, URZ, 0xfc, !UPT ;  /* 0x000000013c047892 */ /* 0x000fc8000f8efc3f */
[----:B------:R-:W-:-:S06]  /*b080*/  UISETP.NE.AND UP0, UPT, UR4, 0x3, UPT ;  /* 0x000000030400788c */ /* 0x000fcc000bf05270 */
[----:B------:R-:W-:-:S13]  /*b090*/  PLOP3.LUT P2, PT, PT, PT, UP0, 0x80, 0x0 ;  /* 0x000000000000781c */ /* 0x000fda0003f4f008 */
[----:B------:R-:W-:Y:S05]  /*b0a0*/  @!P2 BRA `(.L_x_6061) ;  /* 0x000000000004a947 */ /* 0x000fea0003800000 */
[----:B------:R-:W-:Y:S01]  /*b0b0*/  BPT.TRAP 0x1 ;  /* 0x000000040000795c */ /* 0x000fe20000300000 */
.L_x_6061:
[----:B------:R-:W-:Y:S01]  /*b0c0*/  IMAD R3, R220, 0x8, R2 ;  /* 0x00000008dc037824 */ /* 0x000fe200078e0202 */
[----:B------:R-:W-:Y:S01]  /*b0d0*/  SHF.L.U32 R0, R229, 0x1f, RZ ;  /* 0x0000001fe5007819 */ /* 0x000fe200000006ff */
[----:B------:R-:W-:Y:S01]  /*b0e0*/  IMAD R4, R24, -0xb0, R25 ;  /* 0xffffff5018047824 */ /* 0x000fe200078e0219 */
[----:B------:R-:W-:Y:S01]  /*b0f0*/  BSSY B1, `(.L_x_6062) ;  /* 0x0000006000017945 */ /* 0x000fe20003800000 */
[----:B------:R-:W-:Y:S01]  /*b100*/  SHF.R.S32.HI R41, RZ, 0x1f, R24 ;  /* 0x0000001fff297819 */ /* 0x000fe20000011418 */
[----:B------:R-:W1:Y:S01]  /*b110*/  SYNCS.PHASECHK.TRANS64.TRYWAIT P3, [R3+URZ+0x34890], R0 ;  /* 0x03489000030075a7 */ /* 0x000e62000806017f */
[----:B------:R-:W-:Y:S01]  /*b120*/  IMAD R40, R39, R24, RZ ;  /* 0x0000001827287224 */ /* 0x000fe200078e02ff */
[----:B------:R-:W-:Y:S01]  /*b130*/  VIMNMX R4, R4, 0xb0, PT ;  /* 0x000000b004047848 */ /* 0x000fe20003fe0100 */
[----:B-1----:R-:W-:Y:S06]  /*b140*/  @!P3 BRA `(.L_x_6063) ;  /* 0x000001a80048b947 */ /* 0x002fec0003800000 */
.L_x_6284:
[----:B------:R-:W-:Y:S05]  /*b150*/  BSYNC B1 ;  /* 0x0000000000017941 */ /* 0x000fea0003800000 */
.L_x_6062:
[----:B------:R-:W-:Y:S01]  /*b160*/  ISETP.GE.AND P3, PT, R22, R4, PT ;  /* 0x000000041600720c */ /* 0x000fe20003f66270 */
[----:B------:R-:W-:Y:S01]  /*b170*/  IMAD R41, R41, R158, R40 ;  /* 0x0000009e29297224 */ /* 0x000fe200078e0228 */
[----:B------:R-:W-:Y:S01]  /*b180*/  BSSY B1, `(.L_x_6064) ;  /* 0x0000013000017945 */ /* 0x000fe20003800000 */
[----:B------:R-:W-:-:S04]  /*b190*/  IMAD.WIDE.U32 R48, R158, R24, RZ ;  /* 0x000000189e307225 */ /* 0x000fc800078e00ff */
[----:B------:R-:W-:-:S06]  /*b1a0*/  IMAD.IADD R58, R41, 0x1, R49 ;  /* 0x00000001293a7824 */ /* 0x000fcc00078e0231 */
[----:B------:R-:W-:Y:S05]  /*b1b0*/  @P3 BRA `(.L_x_6065) ;  /* 0x00000000003c3947 */ /* 0x000fea0003800000 */
[----:B------:R-:W2:Y:S01]  /*b1c0*/  @!P0 LDC.64 R50, c[0x0][0x2d8] ;  /* 0x0000b600ff328b82 */ /* 0x000ea20000000a00 */
[----:B------:R-:W3:Y:S01]  /*b1d0*/  @!P0 LDS.128 R40, [R5+0x1e400] ;  /* 0x01e4000005288984 */ /* 0x000ee20000000c00 */
[----:B------:R-:W-:Y:S01]  /*b1e0*/  @!P0 IADD3 R54, P3, R14, R48, RZ ;  /* 0x000000300e368210 */ /* 0x000fe20007f7e0ff */
[----:B------:R-:W-:Y:S02]  /*b1f0*/  ULDC.64 UR4, c[0x0][0x208] ;  /* 0x0000820000047ab9 */ /* 0x000fe40000000a00 */
[----:B0-----:R-:W0:Y:S02]  /*b200*/  @!P1 LDS.128 R44, [R5+0x23c00] ;  /* 0x023c0000052c9984 */ /* 0x001e240000000c00 */
[----:B------:R-:W-:Y:S01]  /*b210*/  @!P0 IMAD.X R55, R58, 0x1, R12, P3 ;  /* 0x000000013a378824 */ /* 0x000fe200018e060c */
[----:B------:R-:W4:Y:S01]  /*b220*/  @!P1 LDC.64 R52, c[0x0][0x2d8] ;  /* 0x0000b600ff349b82 */ /* 0x000f220000000a00 */
[----:B--2---:R-:W-:-:S04]  /*b230*/  @!P0 LEA R50, P3, R54, R50, 0x1 ;  /* 0x0000003236328211 */ /* 0x004fc800078608ff */
[----:B------:R-:W-:Y:S02]  /*b240*/  @!P0 LEA.HI.X R51, R54, R51, R55, 0x1, P3 ;  /* 0x0000003336338211 */ /* 0x000fe400018f0c37 */
[----:B------:R-:W-:-:S05]  /*b250*/  @!P1 IADD3 R54, P3, R11, R48, RZ ;  /* 0x000000300b369210 */ /* 0x000fca0007f7e0ff */
[----:B------:R-:W-:Y:S01]  /*b260*/  @!P1 IMAD.X R55, R58, 0x1, R7, P3 ;  /* 0x000000013a379824 */ /* 0x000fe200018e0607 */
[----:B----4-:R-:W-:-:S04]  /*b270*/  @!P1 LEA R52, P3, R54, R52, 0x1 ;  /* 0x0000003436349211 */ /* 0x010fc800078608ff */
[----:B------:R-:W-:Y:S01]  /*b280*/  @!P1 LEA.HI.X R53, R54, R53, R55, 0x1, P3 ;  /* 0x0000003536359211 */ /* 0x000fe200018f0c37 */
[----:B---3--:R2:W-:Y:S04]  /*b290*/  @!P0 STG.E.128 desc[UR4][R50.64], R40 ;  /* 0x0000002832008986 */ /* 0x0085e8000c101d04 */
[----:B0-----:R2:W-:Y:S04]  /*b2a0*/  @!P1 STG.E.128 desc[UR4][R52.64], R44 ;  /* 0x0000002c34009986 */ /* 0x0015e8000c101d04 */
.L_x_6065:
[----:B------:R-:W-:Y:S05]  /*b2b0*/  BSYNC B1 ;  /* 0x0000000000017941 */ /* 0x000fea0003800000 */
.L_x_6064:
[----:B------:R-:W-:Y:S01]  /*b2c0*/  ISETP.GE.AND P3, PT, R223, R4, PT ;  /* 0x00000004df00720c */ /* 0x000fe20003f66270 */
[----:B------:R-:W-:-:S12]  /*b2d0*/  BSSY B1, `(.L_x_6066) ;  /* 0x0000013000017945 */ /* 0x000fd80003800000 */
[----:B------:R-:W-:Y:S05]  /*b2e0*/  @P3 BRA `(.L_x_6067) ;  /* 0x0000000000443947 */ /* 0x000fea0003800000 */
[----:B--2---:R-:W2:Y:S01]  /*b2f0*/  @!P0 LDC.64 R50, c[0x0][0x2d8] ;  /* 0x0000b600ff328b82 */ /* 0x004ea20000000a00 */
[----:B------:R-:W3:Y:S01]  /*b300*/  @!P0 LDS.128 R40, [R5+0x1f400] ;  /* 0x01f4000005288984 */ /* 0x000ee20000000c00 */
[----:B------:R-:W-:Y:S01]  /*b310*/  IADD3 R56, P3, R114, R48, RZ ;  /* 0x0000003072387210 */ /* 0x000fe20007f7e0ff */
[----:B------:R-:W-:Y:S02]  /*b320*/  ULDC.64 UR4, c[0x0][0x208] ;  /* 0x0000820000047ab9 */ /* 0x000fe40000000a00 */
[----:B0-----:R-:W0:Y:S02]  /*b330*/  @!P1 LDS.128 R44, [R5+0x24c00] ;  /* 0x024c0000052c9984 */ /* 0x001e240000000c00 */
[----:B------:R-:W-:Y:S01]  /*b340*/  IMAD.X R57, R58, 0x1, R115, P3 ;  /* 0x000000013a397824 */ /* 0x000fe200018e0673 */
[----:B------:R-:W4:Y:S01]  /*b350*/  @!P1 LDC.64 R52, c[0x0][0x2d8] ;  /* 0x0000b600ff349b82 */ /* 0x000f220000000a00 */
[----:B------:R-:W-:-:S05]  /*b360*/  @!P0 IADD3 R54, P3, R56, R14, RZ ;  /* 0x0000000e38368210 */ /* 0x000fca0007f7e0ff */
[----:B------:R-:W-:Y:S01]  /*b370*/  @!P0 IMAD.X R55, R57, 0x1, R12, P3 ;  /* 0x0000000139378824 */ /* 0x000fe200018e060c */
        /* <DEDUP_REMOVED lines=8> */
.L_x_6067:
[----:B------:R-:W-:Y:S05]  /*b400*/  BSYNC B1 ;  /* 0x0000000000017941 */ /* 0x000fea0003800000 */
.L_x_6066:
[----:B------:R-:W-:Y:S01]  /*b410*/  ISETP.GE.AND P3, PT, R222, R4, PT ;  /* 0x00000004de00720c */ /* 0x000fe20003f66270 */
[----:B------:R-:W-:-:S12]  /*b420*/  BSSY B1, `(.L_x_6068) ;  /* 0x0000013000017945 */ /* 0x000fd80003800000 */
[----:B------:R-:W-:Y:S05]  /*b430*/  @P3 BRA `(.L_x_6069) ;  /* 0x0000000000443947 */ /* 0x000fea0003800000 */
[----:B--23--:R-:W2:Y:S01]  /*b440*/  @!P0 LDC.64 R50, c[0x0][0x2d8] ;  /* 0x0000b600ff328b82 */ /* 0x00cea20000000a00 */
[----:B------:R-:W3:Y:S01]  /*b450*/  @!P0 LDS.128 R40, [R5+0x20400] ;  /* 0x0204000005288984 */ /* 0x000ee20000000c00 */
[----:B------:R-:W-:Y:S01]  /*b460*/  LEA R56, P3, R96, R48, 0x6 ;  /* 0x0000003060387211 */ /* 0x000fe200078630ff */
        /* <DEDUP_REMOVED lines=14> */
.L_x_6069:
[----:B------:R-:W-:Y:S05]  /*b550*/  BSYNC B1 ;  /* 0x0000000000017941 */ /* 0x000fea0003800000 */
.L_x_6068:
[----:B------:R-:W-:Y:S01]  /*b560*/  ISETP.GE.AND P3, PT, R224, R4, PT ;  /* 0x00000004e000720c */ /* 0x000fe20003f66270 */
[----:B------:R-:W-:-:S12]  /*b570*/  BSSY B1, `(.L_x_6070) ;  /* 0x0000017000017945 */ /* 0x000fd80003800000 */
[----:B------:R-:W-:Y:S05]  /*b580*/  @P3 BRA `(.L_x_6071) ;  /* 0x0000000000543947 */ /* 0x000fea0003800000 */
[----:B------:R-:W5:Y:S01]  /*b590*/  LDC.64 R54, c[0x0][0x2f0] ;  /* 0x0000bc00ff367b82 */ /* 0x000f620000000a00 */
[----:B--234-:R-:W2:Y:S01]  /*b5a0*/  @!P0 LDS.128 R40, [R5+0x21400] ;  /* 0x0214000005288984 */ /* 0x01cea20000000c00 */
[----:B------:R-:W-:Y:S01]  /*b5b0*/  IMAD.MOV.U32 R56, RZ, RZ, R48 ;  /* 0x000000ffff387224 */ /* 0x000fe200078e0030 */
[----:B------:R-:W-:Y:S01]  /*b5c0*/  ULDC.64 UR4, c[0x0][0x208] ;  /* 0x0000820000047ab9 */ /* 0x000fe20000000a00 */
[----:B------:R-:W-:Y:S01]  /*b5d0*/  IMAD.MOV.U32 R57, RZ, RZ, R58 ;  /* 0x000000ffff397224 */ /* 0x000fe200078e003a */
[----:B0-----:R-:W0:Y:S03]  /*b5e0*/  @!P1 LDS.128 R44, [R5+0x26c00] ;  /* 0x026c0000052c9984 */ /* 0x001e260000000c00 */
[----:B------:R-:W3:Y:S08]  /*b5f0*/  @!P0 LDC.64 R50, c[0x0][0x2d8] ;  /* 0x0000b600ff328b82 */ /* 0x000ef00000000a00 */
[----:B------:R-:W4:Y:S01]  /*b600*/  @!P1 LDC.64 R52, c[0x0][0x2d8] ;  /* 0x0000b600ff349b82 */ /* 0x000f220000000a00 */
[----:B-----5:R-:W-:-:S04]  /*b610*/  IMAD.WIDE.U32 R56, R54, 0x60, R56 ;  /* 0x0000006036387825 */ /* 0x020fc800078e0038 */
[----:B------:R-:W-:Y:S01]  /*b620*/  IMAD R55, R55, 0x60, RZ ;  /* 0x0000006037377824 */ /* 0x000fe200078e02ff */
[----:B------:R-:W-:-:S03]  /*b630*/  @!P0 IADD3 R54, P3, R14, R56, RZ ;  /* 0x000000380e368210 */ /* 0x000fc60007f7e0ff */
[----:B------:R-:W-:-:S04]  /*b640*/  IMAD.IADD R57, R57, 0x1, R55 ;  /* 0x0000000139397824 */ /* 0x000fc800078e0237 */
[----:B------:R-:W-:Y:S01]  /*b650*/  @!P0 IMAD.X R55, R57, 0x1, R12, P3 ;  /* 0x0000000139378824 */ /* 0x000fe200018e060c */
[----:B---3--:R-:W-:-:S04]  /*b660*/  @!P0 LEA R50, P3, R54, R50, 0x1 ;  /* 0x0000003236328211 */ /* 0x008fc800078608ff */
[----:B------:R-:W-:Y:S02]  /*b670*/  @!P0 LEA.HI.X R51, R54, R51, R55, 0x1, P3 ;  /* 0x0000003336338211 */ /* 0x000fe400018f0c37 */
[----:B------:R-:W-:-:S03]  /*b680*/  @!P1 IADD3 R56, P3, R11, R56, RZ ;  /* 0x000000380b389210 */ /* 0x000fc60007f7e0ff */
[----:B--2---:R2:W-:Y:S02]  /*b690*/  @!P0 STG.E.128 desc[UR4][R50.64], R40 ;  /* 0x0000002832008986 */ /* 0x0045e4000c101d04 */
[----:B------:R-:W-:Y:S01]  /*b6a0*/  @!P1 IMAD.X R54, R57, 0x1, R7, P3 ;  /* 0x0000000139369824 */ /* 0x000fe200018e0607 */
[----:B----4-:R-:W-:-:S04]  /*b6b0*/  @!P1 LEA R52, P3, R56, R52, 0x1 ;  /* 0x0000003438349211 */ /* 0x010fc800078608ff */
[----:B------:R-:W-:-:S05]  /*b6c0*/  @!P1 LEA.HI.X R53, R56, R53, R54, 0x1, P3 ;  /* 0x0000003538359211 */ /* 0x000fca00018f0c36 */
[----:B0-----:R2:W-:Y:S04]  /*b6d0*/  @!P1 STG.E.128 desc[UR4][R52.64], R44 ;  /* 0x0000002c34009986 */ /* 0x0015e8000c101d04 */
.L_x_6071:
[----:B------:R-:W-:Y:S05]  /*b6e0*/  BSYNC B1 ;  /* 0x0000000000017941 */ /* 0x000fea0003800000 */
.L_x_6070:
[----:B------:R-:W-:Y:S01]  /*b6f0*/  ISETP.GE.AND P3, PT, R225, R4, PT ;  /* 0x00000004e100720c */ /* 0x000fe20003f66270 */
[----:B------:R-:W-:-:S12]  /*b700*/  BSSY B1, `(.L_x_6072) ;  /* 0x0000013000017945 */ /* 0x000fd80003800000 */
[----:B------:R-:W-:Y:S05]  /*b710*/  @P3 BRA `(.L_x_6073) ;  /* 0x0000000000443947 */ /* 0x000fea0003800000 */
[----:B--234-:R-:W2:Y:S01]  /*b720*/  @!P0 LDC.64 R50, c[0x0][0x2d8] ;  /* 0x0000b600ff328b82 */ /* 0x01cea20000000a00 */
        /* <DEDUP_REMOVED lines=16> */
.L_x_6073:
[----:B------:R-:W-:Y:S05]  /*b830*/  BSYNC B1 ;  /* 0x0000000000017941 */ /* 0x000fea0003800000 */
.L_x_6072:
[----:B------:R-:W-:-:S13]  /*b840*/  ISETP.GE.AND P3, PT, R226, R4, PT ;  /* 0x00000004e200720c */ /* 0x000fda0003f66270 */
[----:B------:R-:W-:Y:S05]  /*b850*/  @P3 BRA `(.L_x_6025) ;  /* 0x0000000000503947 */ /* 0x000fea0003800000 */
[----:B------:R-:W5:Y:S01]  /*b860*/  LDC.64 R54, c[0x0][0x2f0] ;  /* 0x0000bc00ff367b82 */ /* 0x000f620000000a00 */
[----:B--234-:R-:W2:Y:S01]  /*b870*/  @!P0 LDS.128 R40, [R5+0x23400] ;  /* 0x0234000005288984 */ /* 0x01cea20000000c00 */
[----:B------:R-:W-:Y:S01]  /*b880*/  IMAD.MOV.U32 R49, RZ, RZ, R58 ;  /* 0x000000ffff317224 */ /* 0x000fe200078e003a */
[----:B------:R-:W-:Y:S02]  /*b890*/  ULDC.64 UR4, c[0x0][0x208] ;  /* 0x0000820000047ab9 */ /* 0x000fe40000000a00 */
[----:B0-----:R-:W0:Y:S03]  /*b8a0*/  @!P1 LDS.128 R44, [R5+0x28c00] ;  /* 0x028c0000052c9984 */ /* 0x001e260000000c00 */
[----:B------:R-:W3:Y:S08]  /*b8b0*/  @!P0 LDC.64 R50, c[0x0][0x2d8] ;  /* 0x0000b600ff328b82 */ /* 0x000ef00000000a00 */
[----:B------:R-:W4:Y:S01]  /*b8c0*/  @!P1 LDC.64 R52, c[0x0][0x2d8] ;  /* 0x0000b600ff349b82 */ /* 0x000f220000000a00 */
[----:B-----5:R-:W-:-:S04]  /*b8d0*/  IMAD.WIDE.U32 R48, R54, 0xa0, R48 ;  /* 0x000000a036307825 */ /* 0x020fc800078e0030 */
[----:B------:R-:W-:-:S04]  /*b8e0*/  IMAD R55, R55, 0xa0, RZ ;  /* 0x000000a037377824 */ /* 0x000fc800078e02ff */
[----:B------:R-:W-:Y:S01]  /*b8f0*/  IMAD.IADD R55, R49, 0x1, R55 ;  /* 0x0000000131377824 */ /* 0x000fe200078e0237 */
[----:B------:R-:W-:-:S05]  /*b900*/  @!P0 IADD3 R49, P3, R14, R48, RZ ;  /* 0x000000300e318210 */ /* 0x000fca0007f7e0ff */
        /* <DEDUP_REMOVED lines=9> */
.L_x_6025:
[----:B------:R-:W-:Y:S05]  /*b9a0*/  BSYNC B0 ;  /* 0x0000000000007941 */ /* 0x000fea0003800000 */
.L_x_5967:
        /* <DEDUP_REMOVED lines=17> */
.L_x_6075:
[----:B------:R-:W-:Y:S05]  /*bac0*/  BSYNC B0 ;  /* 0x0000000000007941 */ /* 0x000fea0003800000 */
.L_x_6074:
[----:B------:R-:W2:Y:S01]  /*bad0*/  SYNCS.PHASECHK.TRANS64.TRYWAIT P2, [R3+URZ+0x348b0], R0 ;  /* 0x0348b000030075a7 */ /* 0x000ea2000804017f */
[----:B------:R-:W-:Y:S01]  /*bae0*/  ULDC UR61, c[0x0][0x2e4] ;  /* 0x0000b900003d7ab9 */ /* 0x000fe20000000800 */
[----:B------:R-:W-:Y:S01]  /*baf0*/  ULDC.64 UR38, c[0x0][0x318] ;  /* 0x0000c60000267ab9 */ /* 0x000fe20000000a00 */
[----:B------:R-:W-:Y:S01]  /*bb00*/  ULDC.64 UR36, c[0x0][0x308] ;  /* 0x0000c20000247ab9 */ /* 0x000fe20000000a00 */
[----:B------:R-:W-:Y:S04]  /*bb10*/  BSSY B0, `(.L_x_6076) ;  /* 0x0000002000007945 */ /* 0x000fe80003800000 */
[----:B--2---:R-:W-:Y:S05]  /*bb20*/  @!P2 BRA `(.L_x_6077) ;  /* 0x0000019c00e4a947 */ /* 0x004fea0003800000 */
.L_x_6285:
[----:B------:R-:W-:Y:S05]  /*bb30*/  BSYNC B0 ;  /* 0x0000000000007941 */ /* 0x000fea0003800000 */
.L_x_6076:
[----:B------:R-:W-:Y:S01]  /*bb40*/  ISETP.GE.AND P2, PT, R22, R4, PT ;  /* 0x000000041600720c */ /* 0x000fe20003f46270 */
[----:B------:R-:W-:Y:S01]  /*bb50*/  BSSY B0, `(.L_x_6078) ;  /* 0x0000012000007945 */ /* 0x000fe20003800000 */
[----:B------:R-:W-:-:S11]  /*bb60*/  IMAD.WIDE R44, R24, 0xb0, R122 ;  /* 0x000000b0182c7825 */ /* 0x000fd600078e027a */
[----:B------:R-:W-:Y:S05]  /*bb70*/  @P2 BRA `(.L_x_6079) ;  /* 0x00000000003c2947 */ /* 0x000fea0003800000 */
[----:B------:R-:W-:Y:S01]  /*bb80*/  IMAD R43, R45, UR38, RZ ;  /* 0x000000262d2b7c24 */ /* 0x000fe2000f8e02ff */
[----:B------:R-:W-:Y:S01]  /*bb90*/  ULDC.64 UR4, c[0x0][0x208] ;  /* 0x0000820000047ab9 */ /* 0x000fe20000000a00 */
[----:B-1----:R-:W-:Y:S02]  /*bba0*/  IMAD.MOV.U32 R40, RZ, RZ, R100 ;  /* 0x000000ffff287224 */ /* 0x002fe400078e0064 */
[----:B------:R-:W-:Y:S02]  /*bbb0*/  IMAD.MOV.U32 R41, RZ, RZ, R6 ;  /* 0x000000ffff297224 */ /* 0x000fe400078e0006 */
[C---:B------:R-:W-:Y:S02]  /*bbc0*/  IMAD R43, R44.reuse, UR39, R43 ;  /* 0x000000272c2b7c24 */ /* 0x040fe4000f8e022b */
[----:B------:R-:W-:-:S04]  /*bbd0*/  IMAD.WIDE.U32 R40, R44, UR38, R40 ;  /* 0x000000262c287c25 */ /* 0x000fc8000f8e0028 */
[----:B------:R-:W-:Y:S01]  /*bbe0*/  IMAD.IADD R41, R41, 0x1, R43 ;  /* 0x0000000129297824 */ /* 0x000fe200078e022b */
[----:B0-----:R-:W-:-:S04]  /*bbf0*/  LEA R46, P2, R40, UR36, 0x1 ;  /* 0x00000024282e7c11 */ /* 0x001fc8000f8408ff */
[----:B------:R-:W-:Y:S02]  /*bc00*/  LEA.HI.X R47, R40, UR37, R41, 0x1, P2 ;  /* 0x00000025282f7c11 */ /* 0x000fe400090f0c29 */
[----:B------:R-:W-:-:S13]  /*bc10*/  ISETP.GE.AND P2, PT, R16, UR61, PT ;  /* 0x0000003d10007c0c */ /* 0x000fda000bf46270 */
[----:B------:R-:W0:Y:S04]  /*bc20*/  @!P2 LDS.128 R40, [R5+0x400] ;  /* 0x000400000528a984 */ /* 0x000e280000000c00 */
[----:B0-----:R-:W-:Y:S01]  /*bc30*/  @!P2 STG.E.128 desc[UR4][R46.64], R40 ;  /* 0x000000282e00a986 */ /* 0x001fe2000c101d04 */
[----:B------:R-:W-:-:S13]  /*bc40*/  ISETP.GE.AND P2, PT, R227, UR61, PT ;  /* 0x0000003de3007c0c */ /* 0x000fda000bf46270 */
[----:B------:R-:W0:Y:S04]  /*bc50*/  @!P2 LDS.128 R40, [R5+0x5c00] ;  /* 0x005c00000528a984 */ /* 0x000e280000000c00 */
[----:B0-----:R3:W-:Y:S02]  /*bc60*/  @!P2 STG.E.128 desc[UR4][R46.64+0x80], R40 ;  /* 0x000080282e00a986 */ /* 0x0017e4000c101d04 */
.L_x_6079:
[----:B------:R-:W-:Y:S05]  /*bc70*/  BSYNC B0 ;  /* 0x0000000000007941 */ /* 0x000fea0003800000 */
.L_x_6078:
[----:B------:R-:W-:Y:S01]  /*bc80*/  ISETP.GE.AND P2, PT, R223, R4, PT ;  /* 0x00000004df00720c */ /* 0x000fe20003f46270 */
[----:B------:R-:W-:-:S12]  /*bc90*/  BSSY B0, `(.L_x_6080) ;  /* 0x0000013000007945 */ /* 0x000fd80003800000 */
[----:B------:R-:W-:Y:S05]  /*bca0*/  @P2 BRA `(.L_x_6081) ;  /* 0x0000000000442947 */ /* 0x000fea0003800000 */
[----:B---3--:R-:W-:Y:S01]  /*bcb0*/  IADD3 R43, P2, R44, 0x20, RZ ;  /* 0x000000202c2b7810 */ /* 0x008fe20007f5e0ff */
[----:B-1----:R-:W-:Y:S01]  /*bcc0*/  IMAD.MOV.U32 R40, RZ, RZ, R100 ;  /* 0x000000ffff287224 */ /* 0x002fe200078e0064 */
[----:B------:R-:W-:Y:S01]  /*bcd0*/  ULDC.64 UR4, c[0x0][0x208] ;  /* 0x0000820000047ab9 */ /* 0x000fe20000000a00 */
[----:B------:R-:W-:Y:S02]  /*bce0*/  IMAD.MOV.U32 R41, RZ, RZ, R6 ;  /* 0x000000ffff297224 */ /* 0x000fe400078e0006 */
[----:B0-2---:R-:W-:Y:S02]  /*bcf0*/  IMAD.X R0, RZ, RZ, R45, P2 ;  /* 0x000000ffff007224 */ /* 0x005fe400010e062d */
[----:B------:R-:W-:-:S04]  /*bd00*/  IMAD.WIDE.U32 R40, R43, UR38, R40 ;  /* 0x000000262b287c25 */ /* 0x000fc8000f8e0028 */
[----:B------:R-:W-:Y:S01]  /*bd10*/  IMAD R0, R0, UR38, RZ ;  /* 0x0000002600007c24 */ /* 0x000fe2000f8e02ff */
[----:B------:R-:W-:-:S03]  /*bd20*/  LEA R46, P2, R40, UR36, 0x1 ;  /* 0x00000024282e7c11 */ /* 0x000fc6000f8408ff */
[----:B------:R-:W-:-:S04]  /*bd30*/  IMAD R43, R43, UR39, R0 ;  /* 0x000000272b2b7c24 */ /* 0x000fc8000f8e0200 */
[----:B------:R-:W-:-:S05]  /*bd40*/  IMAD.IADD R41, R41, 0x1, R43 ;  /* 0x0000000129297824 */ /* 0x000fca00078e022b */
[----:B------:R-:W-:Y:S02]  /*bd50*/  LEA.HI.X R47, R40, UR37, R41, 0x1, P2 ;  /* 0x00000025282f7c11 */ /* 0x000fe400090f0c29 */
[----:B------:R-:W-:-:S13]  /*bd60*/  ISETP.GE.AND P2, PT, R16, UR61, PT ;  /* 0x0000003d10007c0c */ /* 0x000fda000bf46270 */
[----:B------:R-:W0:Y:S04]  /*bd70*/  @!P2 LDS.128 R40, [R5+0x1400] ;  /* 0x001400000528a984 */ /* 0x000e280000000c00 */
[----:B0-----:R-:W-:Y:S01]  /*bd80*/  @!P2 STG.E.128 desc[UR4][R46.64], R40 ;  /* 0x000000282e00a986 */ /* 0x001fe2000c101d04 */
[----:B------:R-:W-:-:S13]  /*bd90*/  ISETP.GE.AND P2, PT, R227, UR61, PT ;  /* 0x0000003de3007c0c */ /* 0x000fda000bf46270 */
[----:B------:R-:W0:Y:S04]  /*bda0*/  @!P2 LDS.128 R40, [R5+0x6c00] ;  /* 0x006c00000528a984 */ /* 0x000e280000000c00 */
[----:B0-----:R4:W-:Y:S02]  /*bdb0*/  @!P2 STG.E.128 desc[UR4][R46.64+0x80], R40 ;  /* 0x000080282e00a986 */ /* 0x0019e4000c101d04 */
.L_x_6081:
[----:B------:R-:W-:Y:S05]  /*bdc0*/  BSYNC B0 ;  /* 0x0000000000007941 */ /* 0x000fea0003800000 */
.L_x_6080:
[----:B------:R-:W-:Y:S01]  /*bdd0*/  ISETP.GE.AND P2, PT, R222, R4, PT ;  /* 0x00000004de00720c */ /* 0x000fe20003f46270 */
[----:B------:R-:W-:-:S12]  /*bde0*/  BSSY B0, `(.L_x_6082) ;  /* 0x0000013000007945 */ /* 0x000fd80003800000 */
[----:B------:R-:W-:Y:S05]  /*bdf0*/  @P2 BRA `(.L_x_6083) ;  /* 0x0000000000442947 */ /* 0x000fea0003800000 */
[----:B---34-:R-:W-:Y:S01]  /*be00*/  IADD3 R43, P2, R44, 0x40, RZ ;  /* 0x000000402c2b7810 */ /* 0x018fe20007f5e0ff */
        /* <DEDUP_REMOVED lines=16> */
.L_x_6083:
[----:B------:R-:W-:Y:S05]  /*bf10*/  BSYNC B0 ;  /* 0x0000000000007941 */ /* 0x000fea0003800000 */
.L_x_6082:
[----:B------:R-:W-:Y:S01]  /*bf20*/  ISETP.GE.AND P2, PT, R224, R4, PT ;  /* 0x00000004e000720c */ /* 0x000fe20003f46270 */
[----:B------:R-:W-:-:S12]  /*bf30*/  BSSY B0, `(.L_x_6084) ;  /* 0x0000013000007945 */ /* 0x000fd80003800000 */
[----:B------:R-:W-:Y:S05]  /*bf40*/  @P2 BRA `(.L_x_6085) ;  /* 0x0000000000442947 */ /* 0x000fea0003800000 */
[----:B0--34-:R-:W-:Y:S01]  /*bf50*/  IADD3 R43, P2, R44, 0x60, RZ ;  /* 0x000000602c2b7810 */ /* 0x019fe20007f5e0ff */
[----:B-1----:R-:W-:Y:S01]  /*bf60*/  IMAD.MOV.U32 R40, RZ, RZ, R100 ;  /* 0x000000ffff287224 */ /* 0x002fe200078e0064 */
[----:B------:R-:W-:Y:S01]  /*bf70*/  ULDC.64 UR4, c[0x0][0x208] ;  /* 0x0000820000047ab9 */ /* 0x000fe20000000a00 */
[----:B------:R-:W-:Y:S02]  /*bf80*/  IMAD.MOV.U32 R41, RZ, RZ, R6 ;  /* 0x000000ffff297224 */ /* 0x000fe400078e0006 */
[----:B--2---:R-:W-:Y:S02]  /*bf90*/  IMAD.X R0, RZ, RZ, R45, P2 ;  /* 0x000000ffff007224 */ /* 0x004fe400010e062d */
        /* <DEDUP_REMOVED lines=12> */
.L_x_6085:
[----:B------:R-:W-:Y:S05]  /*c060*/  BSYNC B0 ;  /* 0x0000000000007941 */ /* 0x000fea0003800000 */
.L_x_6084:
        /* <DEDUP_REMOVED lines=20> */
.L_x_6087:
[----:B------:R-:W-:Y:S05]  /*c1b0*/  BSYNC B0 ;  /* 0x0000000000007941 */ /* 0x000fea0003800000 */
.L_x_6086:
[----:B------:R-:W-:Y:S01]  /*c1c0*/  ISETP.GE.AND P2, PT, R226, R4, PT ;  /* 0x00000004e200720c */ /* 0x000fe20003f46270 */
[----:B------:R-:W-:-:S12]  /*c1d0*/  BSSY B0, `(.L_x_6088) ;  /* 0x0000013000007945 */ /* 0x000fd80003800000 */
[----:B------:R-:W-:Y:S05]  /*c1e0*/  @P2 BRA `(.L_x_6089) ;  /* 0x0000000000442947 */ /* 0x000fea0003800000 */
[----:B0--34-:R-:W-:Y:S01]  /*c1f0*/  IADD3 R43, P2, R44, 0xa0, RZ ;  /* 0x000000a02c2b7810 */ /* 0x019fe20007f5e0ff */
[----:B-1----:R-:W-:Y:S01]  /*c200*/  IMAD.MOV.U32 R40, RZ, RZ, R100 ;  /* 0x000000ffff287224 */ /* 0x002fe200078e0064 */
[----:B------:R-:W-:Y:S01]  /*c210*/  ULDC.64 UR4, c[0x0][0x208] ;  /* 0x0000820000047ab9 */ /* 0x000fe20000000a00 */
[----:B------:R-:W-:Y:S02]  /*c220*/  IMAD.MOV.U32 R41, RZ, RZ, R6 ;  /* 0x000000ffff297224 */ /* 0x000fe400078e0006 */
[----:B------:R-:W-:Y:S02]  /*c230*/  IMAD.X R44, RZ, RZ, R45, P2 ;  /* 0x000000ffff2c7224 */ /* 0x000fe400010e062d */
[----:B------:R-:W-:-:S04]  /*c240*/  IMAD.WIDE.U32 R40, R43, UR38, R40 ;  /* 0x000000262b287c25 */ /* 0x000fc8000f8e0028 */
[----:B------:R-:W-:-:S04]  /*c250*/  IMAD R44, R44, UR38, RZ ;  /* 0x000000262c2c7c24 */ /* 0x000fc8000f8e02ff */
[----:B------:R-:W-:Y:S01]  /*c260*/  IMAD R43, R43, UR39, R44 ;  /* 0x000000272b2b7c24 */ /* 0x000fe2000f8e022c */
[----:B------:R-:W-:-:S03]  /*c270*/  LEA R44, P2, R40, UR36, 0x1 ;  /* 0x00000024282c7c11 */ /* 0x000fc6000f8408ff */
        /* <DEDUP_REMOVED lines=8> */
.L_x_6089:
[----:B------:R-:W-:Y:S05]  /*c300*/  BSYNC B0 ;  /* 0x0000000000007941 */ /* 0x000fea0003800000 */
.L_x_6088:
[----:B0-2---:R-:W2:Y:S01]  /*c310*/  LDL R0, [R1] ;  /* 0x0000000001007983 */ /* 0x005ea20000100800 */
[----:B------:R-:W-:Y:S02]  /*c320*/  VIADD R220, R220, 0x1 ;  /* 0x00000001dcdc7836 */ /* 0x000fe40000000000 */
[----:B------:R-:W-:Y:S01]  /*c330*/  @!P3 VIADD R3, R3, 0x348c0 ;  /* 0x000348c00303b836 */ /* 0x000fe20000000000 */
[----:B------:R-:W-:Y:S01]  /*c340*/  @!PT LDS RZ, [RZ] ;  /* 0x00000000fffff984 */ /* 0x000fe20000000800 */
[----:B------:R-:W-:Y:S01]  /*c350*/  @!PT LDS RZ, [RZ] ;  /* 0x00000000fffff984 */ /* 0x000fe20000000800 */
[----:B------:R-:W-:Y:S01]  /*c360*/  @!PT LDS RZ, [RZ] ;  /* 0x00000000fffff984 */ /* 0x000fe20000000800 */
[----:B------:R-:W-:Y:S01]  /*c370*/  @!PT LDS RZ, [RZ] ;  /* 0x00000000fffff984 */ /* 0x000fe20000000800 */
[----:B------:R0:W-:Y:S06]  /*c380*/  MEMBAR.ALL.CTA ;  /* 0x0000000000007992 */ /* 0x0001ec0000008000 */
[----:B0-----:R-:W0:Y:S02]  /*c390*/  FENCE.VIEW.ASYNC.S ;  /* 0x00000000000073c6 */ /* 0x001e240000000000 */
[----:B0-----:R0:W-:Y:S01]  /*c3a0*/  BAR.SYNC.DEFER_BLOCKING R161, 0x80 ;  /* 0x000200a10000751d */ /* 0x0011e20000010000 */
[----:B------:R-:W-:-:S02]  /*c3b0*/  ISETP.NE.AND P2, PT, R220, 0x2, PT ;  /* 0x00000002dc00780c */ /* 0x000fc40003f45270 */
[----:B------:R-:W-:Y:S02]  /*c3c0*/  @!P3 PRMT R3, RZ, 0x654, R3 ;  /* 0x00000654ff03b816 */ /* 0x000fe40000000003 */
[----:B------:R-:W-:Y:S02]  /*c3d0*/  SEL R220, R220, RZ, P2 ;  /* 0x000000ffdcdc7207 */ /* 0x000fe40001000000 */
[----:B------:R0:W-:Y:S01]  /*c3e0*/  @!P3 SYNCS.ARRIVE.TRANS64.RED.A1T0 RZ, [R3+URZ], RZ ;  /* 0x000000ff03ffb9a7 */ /* 0x0001e2000810043f */
[----:B--2---:R-:W-:Y:S02]  /*c3f0*/  LOP3.LUT P4, RZ, R0, 0x10, RZ, 0xc0, !PT ;  /* 0x0000001000ff7812 */ /* 0x004fe4000788c0ff */
[----:B------:R-:W-:-:S04]  /*c400*/  SEL R0, RZ, 0x1, P2 ;  /* 0x00000001ff007807 */ /* 0x000fc80001000000 */
[----:B------:R-:W-:-:S07]  /*c410*/  LOP3.LUT R229, R229, R0, RZ, 0x3c, !PT ;  /* 0x00000000e5e57212 */ /* 0x000fce00078e3cff */
[----:B0-----:R-:W-:Y:S05]  /*c420*/  @P4 BRA `(.L_x_6090) ;  /* 0xffffff6000ec4947 */ /* 0x001fea000383ffff */
[----:B------:R-:W0:Y:S01]  /*c430*/  S2R R4, SR_TID.X ;  /* 0x0000000000047919 */ /* 0x000e220000002100 */
[----:B------:R-:W-:Y:S02]  /*c440*/  PLOP3.LUT P0, PT, PT, PT, PT, 0x8, 0x0 ;  /* 0x000000000000781c */ /* 0x000fe40003f0e170 */
[----:B0-----:R-:W-:-:S04]  /*c450*/  SHF.R.U32.HI R4, RZ, 0x7, R4 ;  /* 0x00000007ff047819 */ /* 0x001fc80000011604 */
[----:B------:R-:W-:-:S13]  /*c460*/  ISETP.NE.AND P4, PT, R4, 0x1, PT ;  /* 0x000000010400780c */ /* 0x000fda0003f85270 */
[----:B------:R-:W-:Y:S06]  /*c470*/  @!P4 BAR.ARV 0x9, 0x100 ;  /* 0x024400000000cb1d */ /* 0x000fec0000002000 */
.L_x_5962:
[----:B------:R-:W-:Y:S01]  /*c480*/  ISETP.GE.AND P2, PT, R160, 0x1, PT ;  /* 0x00000001a000780c */ /* 0x000fe20003f46270 */
[----:B------:R-:W-:Y:S01]  /*c490*/  IMAD.MOV.U32 R0, RZ, RZ, RZ ;  /* 0x000000ffff007224 */ /* 0x000fe200078e00ff */
[----:B------:R-:W-:Y:S01]  /*c4a0*/  PLOP3.LUT P1, PT, PT, PT, PT, 0x80, 0x0 ;  /* 0x000000000000781c */ /* 0x000fe20003f2f070 */
[----:B------:R-:W-:Y:S01]  /*c4b0*/  IMAD.MOV.U32 R3, RZ, RZ, RZ ;  /* 0x000000ffff037224 */ /* 0x000fe200078e00ff */
[----:B---34-:R-:W-:Y:S01]  /*c4c0*/  CS2R R42, SRZ ;  /* 0x00000000002a7805 */ /* 0x018fe2000001ff00 */
[----:B------:R-:W-:Y:S01]  /*c4d0*/  IMAD.MOV.U32 R87, RZ, RZ, RZ ;  /* 0x000000ffff577224 */ /* 0x000fe200078e00ff */
[----:B------:R-:W-:Y:S01]  /*c4e0*/  CS2R R36, SRZ ;  /* 0x0000000000247805 */ /* 0x000fe2000001ff00 */
[----:B------:R-:W-:Y:S01]  /*c4f0*/  IMAD.MOV.U32 R39, RZ, RZ, RZ ;  /* 0x000000ffff277224 */ /* 0x000fe200078e00ff */
[----:B------:R-:W-:Y:S02]  /*c500*/  CS2R R46, SRZ ;  /* 0x00000000002e7805 */ /* 0x000fe4000001ff00 */
[----:B------:R-:W-:-:S02]  /*c510*/  CS2R R44, SRZ ;  /* 0x00000000002c7805 */ /* 0x000fc4000001ff00 */
[----:B-1----:R-:W-:Y:S02]  /*c520*/  CS2R R40, SRZ ;  /* 0x0000000000287805 */ /* 0x002fe4000001ff00 */
        /* <DEDUP_REMOVED lines=24> */
[----:B------:R-:W-:-:S02]  /*c6b0*/  IMAD.MOV.U32 R102, RZ, RZ, RZ ;  /* 0x000000ffff667224 */ /* 0x000fc400078e00ff */
[----:B------:R-:W-:Y:S02]  /*c6c0*/  IMAD.MOV.U32 R7, RZ, RZ, RZ ;  /* 0x000000ffff077224 */ /* 0x000fe400078e00ff */
[----:B------:R-:W-:Y:S01]  /*c6d0*/  IMAD.MOV.U32 R106, RZ, RZ, RZ ;  /* 0x000000ffff6a7224 */ /* 0x000fe200078e00ff */
[----:B------:R-:W-:Y:S06]  /*c6e0*/  @P0 BRA `(.L_x_6091) ;  /* 0x00000000000c0947 */ /* 0x000fec0003800000 */
[----:B------:R-:W0:Y:S01]  /*c6f0*/  FENCE.VIEW.ASYNC.G ;  /* 0x00000000000073c6 */ /* 0x000e220000000100 */
[----:B------:R-:W-:Y:S05]  /*c700*/  WARPSYNC.ALL ;  /* 0x0000000000007948 */ /* 0x000fea0003800000 */
[----:B0-----:R-:W-:Y:S06]  /*c710*/  BAR.ARV 0xc, 0x120 ;  /* 0x0304800000007b1d */ /* 0x001fec0000002000 */
.L_x_6091:
[----:B------:R-:W-:Y:S02]  /*c720*/  IMAD.MOV.U32 R103, RZ, RZ, RZ ;  /* 0x000000ffff677224 */ /* 0x000fe400078e00ff */
[----:B------:R-:W-:Y:S01]  /*c730*/  IMAD.MOV.U32 R6, RZ, RZ, RZ ;  /* 0x000000ffff067224 */ /* 0x000fe200078e00ff */
[----:B------:R-:W-:Y:S06]  /*c740*/  @!P2 BRA `(.L_x_6092) ;  /* 0x0000011400f4a947 */ /* 0x000fec0003800000 */
[----:B------:R-:W-:-:S03]  /*c750*/  UMOV UR4, 0xffffffff ;  /* 0xffffffff00047882 */ /* 0x000fc60000000000 */
[----:B------:R-:W-:Y:S05]  /*c760*/  BRA.DIV UR4, `(.L_x_6093) ;  /* 0x0000019204e87947 */ /* 0x000fea000b800000 */
[----:B------:R-:W0:Y:S02]  /*c770*/  S2R R3, SR_TID.X ;  /* 0x0000000000037919 */ /* 0x000e240000002100 */
[----:B0-----:R-:W-:-:S05]  /*c780*/  VIADD R3, R3, 0xffffff80 ;  /* 0xffffff8003037836 */ /* 0x001fca0000000000 */
[----:B------:R-:W-:-:S04]  /*c790*/  SHF.R.S32.HI R0, RZ, 0x1f, R3 ;  /* 0x0000001fff007819 */ /* 0x000fc80000011403 */
[----:B------:R-:W-:-:S04]  /*c7a0*/  LEA.HI R0, R0, R3, RZ, 0x7 ;  /* 0x0000000300007211 */ /* 0x000fc800078f38ff */
[----:B------:R-:W-:-:S06]  /*c7b0*/  SHF.R.S32.HI R0, RZ, 0x7, R0 ;  /* 0x00000007ff007819 */ /* 0x000fcc0000011400 */
[----:B------:R-:W0:Y:S04]  /*c7c0*/  SHFL.IDX PT, R0, R0, RZ, 0x1f ;  /* 0x00001fff00007589 */ /* 0x000e2800000e0000 */
[----:B0-----:R0:W-:Y:S02]  /*c7d0*/  STL [R1+0x28], R0 ;  /* 0x0000280001007387 */ /* 0x0011e40000100800 */
.L_x_6288:
[----:B0-----:R-:W2:Y:S04]  /*c7e0*/  LDL R0, [R1+0x8c] ;  /* 0x00008c0001007983 */ /* 0x001ea80000100800 */
[----:B------:R-:W3:Y:S01]  /*c7f0*/  LDL R3, [R1+0x28] ;  /* 0x0000280001037983 */ /* 0x000ee20000100800 */
[----:B--2---:R-:W-:Y:S02]  /*c800*/  R2UR UR4, R0 ;  /* 0x00000000000472ca */ /* 0x004fe400000e0000 */
[----:B---3--:R-:W-:-:S04]  /*c810*/  LEA.HI R0, R3, R3, RZ, 0x1 ;  /* 0x0000000303007211 */ /* 0x008fc800078f08ff */
[----:B------:R-:W-:-:S07]  /*c820*/  LOP3.LUT R0, R0, 0x1e, RZ, 0xc0, !PT ;  /* 0x0000001e00007812 */ /* 0x000fce00078ec0ff */
[----:B------:R-:W-:Y:S01]  /*c830*/  ULOP3.LUT UP0, URZ, UR4, 0x9f, URZ, 0xc0, !UPT ;  /* 0x0000009f043f7892 */ /* 0x000fe2000f80c03f */
[----:B------:R-:W-:-:S05]  /*c840*/  IMAD.IADD R0, R3, 0x1, -R0 ;  /* 0x0000000103007824 */ /* 0x000fca00078e0a00 */
[----:B------:R-:W-:Y:S02]  /*c850*/  PLOP3.LUT P0, PT, PT, PT, UP0, 0x80, 0x0 ;  /* 0x000000000000781c */ /* 0x000fe40003f0f008 */
[----:B------:R-:W-:-:S04]  /*c860*/  LEA R0, R0, UR4, 0xd ;  /* 0x0000000400007c11 */ /* 0x000fc8000f8e68ff */
[----:B------:R-:W-:-:S04]  /*c870*/  SHF.R.U32.HI R0, RZ, 0x4, R0 ;  /* 0x00000004ff007819 */ /* 0x000fc80000011600 */
[----:B------:R-:W-:-:S03]  /*c880*/  LOP3.LUT R32, R0, 0x3fff, RZ, 0xc0, !PT ;  /* 0x00003fff00207812 */ /* 0x000fc600078ec0ff */
[----:B------:R-:W-:Y:S05]  /*c890*/  @!P0 BRA `(.L_x_6094) ;  /* 0x0000000000408947 */ /* 0x000fea0003800000 */
[----:B------:R-:W-:Y:S01]  /*c8a0*/  MOV R0, 0x0 ;  /* 0x0000000000007802 */ /* 0x000fe20000000f00 */
[----:B------:R-:W-:Y:S01]  /*c8b0*/  ULDC.64 UR4, c[0x4][0x1b8] ;  /* 0x01006e0000047ab9 */ /* 0x000fe20000000a00 */
[----:B------:R-:W-:Y:S01]  /*c8c0*/  ULDC.64 UR6, c[0x4][0x1c0] ;  /* 0x0100700000067ab9 */ /* 0x000fe20000000a00 */
[----:B------:R-:W-:Y:S01]  /*c8d0*/  IMAD.U32 R4, RZ, RZ, UR4 ;  /* 0x00000004ff047e24 */ /* 0x000fe2000f8e00ff */
[----:B-1----:R0:W1:Y:S01]  /*c8e0*/  LDC.64 R14, c[0x4][R0] ;  /* 0x01000000000e7b82 */ /* 0x0020620000000a00 */
        /* <DEDUP_REMOVED lines=11> */
.L_x_6094:
        /* <DEDUP_REMOVED lines=8> */
[----:B------:R0:W2:Y:S03]  /*ca20*/  SYNCS.PHASECHK.TRANS64.TRYWAIT P0, [R2+URZ+0x34800], R3 ;  /* 0x03480003020075a7 */ /* 0x0000a6000800017f */
[----:B--2---:R-:W-:Y:S05]  /*ca30*/  @!P0 NANOSLEEP.SYNCS 0x989680 ;  /* 0x009896800000895d */ /* 0x004fea0003900000 */
[----:B------:R-:W2:Y:S01]  /*ca40*/  @!P0 SYNCS.PHASECHK.TRANS64 P0, [R2+URZ+0x34800], R3 ;  /* 0x03480003020085a7 */ /* 0x000ea2000800007f */
[----:B------:R-:W-:Y:S04]  /*ca50*/  BSSY B0, `(.L_x_6096) ;  /* 0x0000006000007945 */ /* 0x000fe80003800000 */
[----:B--2---:R-:W-:Y:S05]  /*ca60*/  @P0 BRA `(.L_x_6097) ;  /* 0x0000000000100947 */ /* 0x004fea0003800000 */
.L_x_6098:
[----:B--2---:R2:W3:Y:S02]  /*ca70*/  SYNCS.PHASECHK.TRANS64.TRYWAIT P0, [R2+URZ+0x34800], R3 ;  /* 0x03480003020075a7 */ /* 0x0044e4000800017f */
[----:B---3--:R-:W-:Y:S05]  /*ca80*/  @!P0 NANOSLEEP.SYNCS 0x989680 ;  /* 0x009896800000895d */ /* 0x008fea0003900000 */
[----:B------:R-:W3:Y:S02]  /*ca90*/  @!P0 SYNCS.PHASECHK.TRANS64 P0, [R2+URZ+0x34800], R3 ;  /* 0x03480003020085a7 */ /* 0x000ee4000800007f */
[----:B---3--:R-:W-:Y:S05]  /*caa0*/  @!P0 BRA `(.L_x_6098) ;  /* 0xfffffffc00f08947 */ /* 0x008fea000383ffff */
.L_x_6097:
[----:B------:R-:W-:Y:S05]  /*cab0*/  BSYNC B0 ;  /* 0x0000000000007941 */ /* 0x000fea0003800000 */
.L_x_6096:
[----:B------:R-:W-:Y:S05]  /*cac0*/  BRA `(.L_x_6099) ;  /* 0x0000003800887947 */ /* 0x000fea0003800000 */
.L_x_6095:
[----:B------:R-:W2:Y:S01]  /*cad0*/  LDL R33, [R1+0x8c] ;  /* 0x00008c0001217983 */ /* 0x000ea20000100800 */
[----:B-----5:R-:W-:Y:S01]  /*cae0*/  SHF.R.S32.HI R0, RZ, 0x1f, R155 ;  /* 0x0000001fff007819 */ /* 0x020fe2000001149b */
[----:B------:R-:W-:Y:S01]  /*caf0*/  ULDC.64 UR4, c[0x0][0x3d8] ;  /* 0x0000f60000047ab9 */ /* 0x000fe20000000a00 */
[----:B------:R-:W-:Y:S01]  /*cb00*/  ULDC.64 UR6, c[0x0][0x3e8] ;  /* 0x0000fa0000067ab9 */ /* 0x000fe20000000a00 */
[----:B------:R-:W-:Y:S01]  /*cb10*/  IMAD.WIDE.U32 R4, R155, UR4, RZ ;  /* 0x000000049b047c25 */ /* 0x000fe2000f8e00ff */
[----:B------:R-:W-:-:S03]  /*cb20*/  SHF.R.S32.HI R10, RZ, 0x1f, R18 ;  /* 0x0000001fff0a7819 */ /* 0x000fc60000011412 */
[C---:B------:R-:W-:Y:S02]  /*cb30*/  IMAD R6, R0.reuse, UR4, RZ ;  /* 0x0000000400067c24 */ /* 0x040fe4000f8e02ff */
[----:B------:R-:W-:Y:S02]  /*cb40*/  IMAD R0, R0, UR6, RZ ;  /* 0x0000000600007c24 */ /* 0x000fe4000f8e02ff */
[C---:B------:R-:W-:Y:S01]  /*cb50*/  IMAD R9, R155.reuse, UR5, R6 ;  /* 0x000000059b097c24 */ /* 0x040fe2000f8e0206 */
[----:B------:R-:W-:Y:S01]  /*cb60*/  ULDC.64 UR4, c[0x0][0x3c8] ;  /* 0x0000f20000047ab9 */ /* 0x000fe20000000a00 */
[----:B------:R-:W-:Y:S01]  /*cb70*/  IMAD R27, R155, UR7, R0 ;  /* 0x000000079b1b7c24 */ /* 0x000fe2000f8e0200 */
[-C--:B------:R-:W-:Y:S01]  /*cb80*/  IADD3 R0, P0, R18, R4.reuse, RZ ;  /* 0x0000000412007210 */ /* 0x080fe20007f1e0ff */
[----:B------:R-:W-:Y:S01]  /*cb90*/  IMAD.IADD R9, R9, 0x1, R5 ;  /* 0x0000000109097824 */ /* 0x000fe200078e0205 */
[----:B------:R-:W-:Y:S01]  /*cba0*/  LEA R24, P1, R4, UR4, 0x1 ;  /* 0x0000000404187c11 */ /* 0x000fe2000f8208ff */
[----:B------:R-:W-:Y:S01]  /*cbb0*/  IMAD.WIDE.U32 R6, R155, UR6, RZ ;  /* 0x000000069b067c25 */ /* 0x000fe2000f8e00ff */
[----:B------:R-:W-:Y:S01]  /*cbc0*/  LEA R28, P2, R0, UR4, 0x1 ;  /* 0x00000004001c7c11 */ /* 0x000fe2000f8408ff */
[----:B------:R-:W-:Y:S01]  /*cbd0*/  ULDC.64 UR6, c[0x0][0x3e0] ;  /* 0x0000f80000067ab9 */ /* 0x000fe20000000a00 */
[--C-:B------:R-:W-:Y:S01]  /*cbe0*/  LEA.HI.X R25, R4, UR5, R9.reuse, 0x1, P1 ;  /* 0x0000000504197c11 */ /* 0x100fe200088f0c09 */
[----:B------:R-:W-:Y:S01]  /*cbf0*/  IMAD.X R3, R10, 0x1, R9, P0 ;  /* 0x000000010a037824 */ /* 0x000fe200000e0609 */
[----:B------:R-:W-:Y:S01]  /*cc00*/  IADD3 R5, P0, R16, R4, RZ ;  /* 0x0000000410057210 */ /* 0x000fe20007f1e0ff */
[----:B------:R-:W-:Y:S01]  /*cc10*/  IMAD.IADD R27, R27, 0x1, R7 ;  /* 0x000000011b1b7824 */ /* 0x000fe200078e0207 */
[----:B------:R-:W-:-:S02]  /*cc20*/  IADD3 R8, P4, R18, R6, RZ ;  /* 0x0000000612087210 */ /* 0x000fc40007f9e0ff */
[----:B------:R-:W-:Y:S01]  /*cc30*/  LEA.HI.X R29, R0, UR5, R3, 0x1, P2 ;  /* 0x00000005001d7c11 */ /* 0x000fe200090f0c03 */
[C---:B------:R-:W-:Y:S01]  /*cc40*/  IMAD.X R4, R17.reuse, 0x1, R9, P0 ;  /* 0x0000000111047824 */ /* 0x040fe200000e0609 */
[----:B------:R-:W-:Y:S01]  /*cc50*/  IADD3 R0, P3, R16, R6, RZ ;  /* 0x0000000610007210 */ /* 0x000fe20007f7e0ff */
[--C-:B------:R-:W-:Y:S01]  /*cc60*/  IMAD.X R7, R10, 0x1, R27.reuse, P4 ;  /* 0x000000010a077824 */ /* 0x100fe200020e061b */
[----:B------:R-:W-:Y:S02]  /*cc70*/  LEA R26, P2, R6, UR6, 0x1 ;  /* 0x00000006061a7c11 */ /* 0x000fe4000f8408ff */
[----:B------:R-:W-:Y:S01]  /*cc80*/  LEA R30, P5, R8, UR6, 0x1 ;  /* 0x00000006081e7c11 */ /* 0x000fe2000f8a08ff */
[----:B------:R-:W-:Y:S01]  /*cc90*/  IMAD.X R3, R17, 0x1, R27, P3 ;  /* 0x0000000111037824 */ /* 0x000fe200018e061b */
[----:B------:R-:W-:Y:S02]  /*cca0*/  LEA R34, P4, R5, UR4, 0x1 ;  /* 0x0000000405227c11 */ /* 0x000fe4000f8808ff */
[----:B------:R-:W-:-:S02]  /*ccb0*/  LEA R36, P0, R0, UR6, 0x1 ;  /* 0x0000000600247c11 */ /* 0x000fc4000f8008ff */
[----:B------:R-:W-:Y:S02]  /*ccc0*/  LEA.HI.X R31, R8, UR7, R7, 0x1, P5 ;  /* 0x00000007081f7c11 */ /* 0x000fe4000a8f0c07 */
[----:B------:R-:W-:Y:S02]  /*ccd0*/  LEA.HI.X R27, R6, UR7, R27, 0x1, P2 ;  /* 0x00000007061b7c11 */ /* 0x000fe400090f0c1b */
[----:B------:R-:W-:Y:S02]  /*cce0*/  LEA.HI.X R35, R5, UR5, R4, 0x1, P4 ;  /* 0x0000000505237c11 */ /* 0x000fe4000a0f0c04 */
        /* <DEDUP_REMOVED lines=21> */
.L_x_6100:
[----:B------:R-:W2:Y:S01]  /*ce40*/  LDL R20, [R1+0x60] ;  /* 0x0000600001147983 */ /* 0x000ea20000100800 */
[----:B------:R-:W-:Y:S01]  /*ce50*/  ULDC.U8 UR4, c[0x0][0x3f0] ;  /* 0x0000fc0000047ab9 */ /* 0x000fe20000000000 */
[----:B------:R-:W-:Y:S01]  /*ce60*/  R2UR UR5, R33 ;  /* 0x00000000210572ca */ /* 0x000fe200000e0000 */
[----:B------:R-:W-:Y:S01]  /*ce70*/  BSSY B0, `(.L_x_6101) ;  /* 0x000035f000007945 */ /* 0x000fe20003800000 */
[----:B------:R-:W-:-:S11]  /*ce80*/  ISETP.NE.AND P0, PT, RZ, UR4, PT ;  /* 0x00000004ff007c0c */ /* 0x000fd6000bf05270 */
[----:B--2---:R-:W-:Y:S02]  /*ce90*/  LEA R0, R20, UR5, 0x1 ;  /* 0x0000000514007c11 */ /* 0x004fe4000f8e08ff */
[----:B------:R-:W-:Y:S05]  /*cea0*/  @!P0 BRA `(.L_x_6102) ;  /* 0x0000001800648947 */ /* 0x000fea0003800000 */
[----:B------:R-:W2:Y:S01]  /*ceb0*/  LDL R20, [R1+0x84] ;  /* 0x0000840001147983 */ /* 0x000ea20000100800 */
[----:B------:R-:W-:Y:S01]  /*cec0*/  IMAD R3, R157, -0x80, R156 ;  /* 0xffffff809d037824 */ /* 0x000fe200078e029c */
[----:B------:R-:W-:Y:S01]  /*ced0*/  BSSY B1, `(.L_x_6103) ;  /* 0x0000018000017945 */ /* 0x000fe20003800000 */
[----:B------:R-:W-:Y:S02]  /*cee0*/  CS2R R6, SRZ ;  /* 0x0000000000067805 */ /* 0x000fe4000001ff00 */
[----:B------:R-:W-:Y:S02]  /*cef0*/  CS2R R8, SRZ ;  /* 0x0000000000087805 */ /* 0x000fe4000001ff00 */
[----:B------:R-:W-:-:S04]  /*cf00*/  VIMNMX R3, R3, 0x80, PT ;  /* 0x0000008003037848 */ /* 0x000fc80003fe0100 */
[----:B------:R-:W-:Y:S02]  /*cf10*/  ISETP.GE.AND P1, PT, R22, R3, PT ;  /* 0x000000031600720c */ /* 0x000fe40003f26270 */
[----:B--2---:R-:W-:-:S04]  /*cf20*/  LEA.HI R4, R20, R20, RZ, 0x1 ;  /* 0x0000001414047211 */ /* 0x004fc800078f08ff */
[----:B------:R-:W-:-:S05]  /*cf30*/  LOP3.LUT R4, R4, 0xfffffffe, RZ, 0xc0, !PT ;  /* 0xfffffffe04047812 */ /* 0x000fca00078ec0ff */
[----:B------:R-:W-:Y:S01]  /*cf40*/  IMAD.IADD R33, R20, 0x1, -R4 ;  /* 0x0000000114217824 */ /* 0x000fe200078e0a04 */
[----:B------:R-:W-:Y:S02]  /*cf50*/  CS2R R4, SRZ ;  /* 0x0000000000047805 */ /* 0x000fe4000001ff00 */
[----:B------:R-:W-:Y:S02]  /*cf60*/  CS2R R20, SRZ ;  /* 0x0000000000147805 */ /* 0x000fe4000001ff00 */
[----:B------:R-:W-:Y:S01]  /*cf70*/  SHF.L.U32 R33, R33, 0x1f, RZ ;  /* 0x0000001f21217819 */ /* 0x000fe200000006ff */
        /* <DEDUP_REMOVED lines=9> */
[----:B------:R0:W5:Y:S04]  /*d010*/  @!P0 LDG.E.64 R8, desc[UR6][R28.64] ;  /* 0x000000061c088981 */ /* 0x000168000c1e1b00 */
[----:B------:R0:W5:Y:S04]  /*d020*/  @!P2 LDG.E.64 R20, desc[UR6][R28.64+0x40] ;  /* 0x000040061c14a981 */ /* 0x000168000c1e1b00 */
[----:B------:R0:W5:Y:S04]  /*d030*/  @!P0 LDG.E.64 R4, desc[UR6][R30.64] ;  /* 0x000000061e048981 */ /* 0x000168000c1e1b00 */
[----:B------:R0:W5:Y:S02]  /*d040*/  @!P2 LDG.E.64 R6, desc[UR6][R30.64+0x40] ;  /* 0x000040061e06a981 */ /* 0x000164000c1e1b00 */
.L_x_6104:
[----:B------:R-:W-:Y:S05]  /*d050*/  BSYNC B1 ;  /* 0x0000000000017941 */ /* 0x000fea0003800000 */
.L_x_6103:
[----:B------:R-:W-:-:S03]  /*d060*/  UMOV UR4, 0xffffffff ;  /* 0xffffffff00047882 */ /* 0x000fc60000000000 */
[----:B------:R-:W-:Y:S05]  /*d070*/  BRA.DIV UR4, `(.L_x_6105) ;  /* 0x0000018a04e47947 */ /* 0x000fea000b800000 */
.L_x_6291:
[----:B------:R-:W-:-:S03]  /*d080*/  UMOV UR4, 0xffffffff ;  /* 0xffffffff00047882 */ /* 0x000fc60000000000 */
[----:B------:R-:W-:Y:S05]  /*d090*/  BRA.DIV UR4, `(.L_x_6106) ;  /* 0x0000018e04047947 */ /* 0x000fea000b800000 */
.L_x_6294:
[----:B------:R-:W-:-:S03]  /*d0a0*/  UMOV UR4, 0xffffffff ;  /* 0xffffffff00047882 */ /* 0x000fc60000000000 */
[----:B------:R-:W-:Y:S05]  /*d0b0*/  BRA.DIV UR4, `(.L_x_6107) ;  /* 0x0000018e04247947 */ /* 0x000fea000b800000 */
.L_x_6297:
[----:B------:R-:W-:-:S03]  /*d0c0*/  UMOV UR4, 0xffffffff ;  /* 0xffffffff00047882 */ /* 0x000fc60000000000 */
[----:B------:R-:W-:Y:S05]  /*d0d0*/  BRA.DIV UR4, `(.L_x_6108) ;  /* 0x0000018e04447947 */ /* 0x000fea000b800000 */
.L_x_6300:
[----:B------:R-:W2:Y:S01]  /*d0e0*/  SYNCS.PHASECHK.TRANS64.TRYWAIT P0, [R2+URZ+0x34800], R33 ;  /* 0x03480021020075a7 */ /* 0x000ea2000800017f */
[----:B-----5:R-:W-:Y:S01]  /*d0f0*/  IMAD.MOV.U32 R12, RZ, RZ, R8 ;  /* 0x000000ffff0c7224 */ /* 0x020fe200078e0008 */
[--C-:B------:R-:W-:Y:S01]  /*d100*/  SHF.R.U64 R24, R8, 0x10, R9.reuse ;  /* 0x0000001008187819 */ /* 0x100fe20000001209 */
[--C-:B------:R-:W-:Y:S01]  /*d110*/  IMAD.MOV.U32 R13, RZ, RZ, R9.reuse ;  /* 0x000000ffff0d7224 */ /* 0x100fe200078e0009 */
[----:B------:R-:W-:Y:S01]  /*d120*/  SHF.R.U32.HI R25, RZ, 0x10, R9 ;  /* 0x00000010ff197819 */ /* 0x000fe20000011609 */
[----:B------:R-:W-:Y:S01]  /*d130*/  IMAD.MOV.U32 R8, RZ, RZ, R20 ;  /* 0x000000ffff087224 */ /* 0x000fe200078e0014 */
[----:B------:R-:W-:Y:S01]  /*d140*/  SHF.R.U64 R20, R20, 0x10, R21 ;  /* 0x0000001014147819 */ /* 0x000fe20000001215 */
[----:B-1----:R-:W-:Y:S01]  /*d150*/  IMAD.MOV.U32 R14, RZ, RZ, R4 ;  /* 0x000000ffff0e7224 */ /* 0x002fe200078e0004 */
[----:B------:R-:W-:Y:S01]  /*d160*/  SHF.R.U64 R4, R4, 0x10, R5 ;  /* 0x0000001004047819 */ /* 0x000fe20000001205 */
[----:B------:R-:W-:Y:S01]  /*d170*/  IMAD.MOV.U32 R10, RZ, RZ, R6 ;  /* 0x000000ffff0a7224 */ /* 0x000fe200078e0006 */
[----:B------:R-:W-:Y:S01]  /*d180*/  SHF.R.U64 R6, R6, 0x10, R7 ;  /* 0x0000001006067819 */ /* 0x000fe20000001207 */
[--C-:B------:R-:W-:Y:S01]  /*d190*/  IMAD.MOV.U32 R9, RZ, RZ, R21.reuse ;  /* 0x000000ffff097224 */ /* 0x100fe200078e0015 */
[----:B------:R-:W-:Y:S01]  /*d1a0*/  SHF.R.U32.HI R21, RZ, 0x10, R21 ;  /* 0x00000010ff157819 */ /* 0x000fe20000011615 */
[--C-:B------:R-:W-:Y:S01]  /*d1b0*/  IMAD.MOV.U32 R15, RZ, RZ, R5.reuse ;  /* 0x000000ffff0f7224 */ /* 0x100fe200078e0005 */
[----:B------:R-:W-:Y:S01]  /*d1c0*/  SHF.R.U32.HI R5, RZ, 0x10, R5 ;  /* 0x00000010ff057819 */ /* 0x000fe20000011605 */
[--C-:B------:R-:W-:Y:S01]  /*d1d0*/  IMAD.MOV.U32 R11, RZ, RZ, R7.reuse ;  /* 0x000000ffff0b7224 */ /* 0x100fe200078e0007 */
[----:B------:R-:W-:Y:S01]  /*d1e0*/  SHF.R.U32.HI R7, RZ, 0x10, R7 ;  /* 0x00000010ff077819 */ /* 0x000fe20000011607 */
[----:B------:R-:W-:Y:S01]  /*d1f0*/  BSSY B1, `(.L_x_6109) ;  /* 0x000000a000017945 */ /* 0x000fe20003800000 */
        /* <DEDUP_REMOVED lines=8> */
[----:B--2---:R-:W-:Y:S06]  /*d280*/  @!P0 BRA `(.L_x_6110) ;  /* 0x0000018c00008947 */ /* 0x004fec0003800000 */
.L_x_6301:
[----:B------:R-:W-:Y:S05]  /*d290*/  BSYNC B1 ;  /* 0x0000000000017941 */ /* 0x000fea0003800000 */
.L_x_6109:
[----:B------:R-:W-:Y:S04]  /*d2a0*/  BSSY B1, `(.L_x_6111) ;  /* 0x0000055000017945 */ /* 0x000fe80003800000 */
[----:B------:R-:W-:Y:S05]  /*d2b0*/  @P1 BRA `(.L_x_6112) ;  /* 0x00000004004c1947 */ /* 0x000fea0003800000 */
[----:B------:R-:W2:Y:S01]  /*d2c0*/  LDC R4, c[0x0][0x3d4] ;  /* 0x0000f500ff047b82 */ /* 0x000ea20000000800 */
[----:B------:R-:W-:Y:S01]  /*d2d0*/  BSSY B2, `(.L_x_6113) ;  /* 0x000002a000027945 */ /* 0x000fe20003800000 */
[-C--:B--2---:R-:W-:Y:S02]  /*d2e0*/  ISETP.GE.AND P0, PT, R18, R4.reuse, PT ;  /* 0x000000041200720c */ /* 0x084fe40003f06270 */
[----:B------:R-:W-:-:S11]  /*d2f0*/  ISETP.GE.AND P1, PT, R221, R4, PT ;  /* 0x00000004dd00720c */ /* 0x000fd60003f26270 */
[----:B------:R-:W-:Y:S05]  /*d300*/  @P0 BRA `(.L_x_6114) ;  /* 0x0000000000980947 */ /* 0x000fea0003800000 */
[----:B------:R-:W2:Y:S01]  /*d310*/  LDS.128 R4, [R0] ;  /* 0x0000000000047984 */ /* 0x000ea20000000c00 */
[C---:B0-----:R-:W-:Y:S01]  /*d320*/  IMAD.U32 R29, R14.reuse, 0x10000, RZ ;  /* 0x000100000e1d7824 */ /* 0x041fe200078e00ff */
[----:B------:R-:W-:Y:S01]  /*d330*/  LOP3.LUT R28, R14, 0xffff0000, RZ, 0xc0, !PT ;  /* 0xffff00000e1c7812 */ /* 0x000fe200078ec0ff */
[C---:B------:R-:W-:Y:S01]  /*d340*/  IMAD.U32 R27, R12.reuse, 0x10000, RZ ;  /* 0x000100000c1b7824 */ /* 0x040fe200078e00ff */
[----:B------:R-:W-:Y:S01]  /*d350*/  LOP3.LUT R26, R12, 0xffff0000, RZ, 0xc0, !PT ;  /* 0xffff00000c1a7812 */ /* 0x000fe200078ec0ff */
[C---:B--2---:R-:W-:Y:S01]  /*d360*/  IMAD.U32 R20, R4.reuse, 0x10000, RZ ;  /* 0x0001000004147824 */ /* 0x044fe200078e00ff */
        /* <DEDUP_REMOVED lines=22> */
[-C--:B-1----:R-:W-:Y:S01]  /*d4d0*/  FMUL.FTZ R33, R7, R4.reuse ;  /* 0x0000000407217220 */ /* 0x082fe20000410000 */
        /* <DEDUP_REMOVED lines=9> */
.L_x_6114:
[----:B------:R-:W-:Y:S05]  /*d570*/  BSYNC B2 ;  /* 0x0000000000027941 */ /* 0x000fea0003800000 */
.L_x_6113:
[----:B------:R-:W-:Y:S05]  /*d580*/  @P1 BRA `(.L_x_6112) ;  /* 0x0000000000981947 */ /* 0x000fea0003800000 */
[----:B--2---:R-:W2:Y:S01]  /*d590*/  LDS.128 R4, [R0+0x4000] ;  /* 0x0040000000047984 */ /* 0x004ea20000000c00 */
        /* <DEDUP_REMOVED lines=37> */
.L_x_6112:
[----:B------:R-:W-:Y:S05]  /*d7f0*/  BSYNC B1 ;  /* 0x0000000000017941 */ /* 0x000fea0003800000 */
.L_x_6111:
[----:B------:R-:W-:Y:S01]  /*d800*/  ISETP.GE.AND P0, PT, R223, R3, PT ;  /* 0x00000003df00720c */ /* 0x000fe20003f06270 */
[----:B------:R-:W-:-:S12]  /*d810*/  BSSY B1, `(.L_x_6115) ;  /* 0x0000055000017945 */ /* 0x000fd80003800000 */
[----:B------:R-:W-:Y:S05]  /*d820*/  @P0 BRA `(.L_x_6116) ;  /* 0x00000004004c0947 */ /* 0x000fea0003800000 */
[----:B--23--:R-:W2:Y:S01]  /*d830*/  LDC R4, c[0x0][0x3d4] ;  /* 0x0000f500ff047b82 */ /* 0x00cea20000000800 */
[----:B------:R-:W-:Y:S01]  /*d840*/  BSSY B2, `(.L_x_6117) ;  /* 0x000002a000027945 */ /* 0x000fe20003800000 */
[-C--:B--2---:R-:W-:Y:S02]  /*d850*/  ISETP.GE.AND P0, PT, R18, R4.reuse, PT ;  /* 0x000000041200720c */ /* 0x084fe40003f06270 */
[----:B------:R-:W-:-:S11]  /*d860*/  ISETP.GE.AND P1, PT, R221, R4, PT ;  /* 0x00000004dd00720c */ /* 0x000fd60003f26270 */
[----:B------:R-:W-:Y:S05]  /*d870*/  @P0 BRA `(.L_x_6118) ;  /* 0x0000000000980947 */ /* 0x000fea0003800000 */
[----:B------:R-:W2:Y:S01]  /*d880*/  LDS.128 R4, [R0+0x1000] ;  /* 0x0010000000047984 */ /* 0x000ea20000000c00 */
[----:B0-----:R-:W-:Y:S01]  /*d890*/  IMAD.U32 R28, R12, 0x10000, RZ ;  /* 0x000100000c1c7824 */ /* 0x001fe200078e00ff */
[C---:B-1----:R-:W-:Y:S01]  /*d8a0*/  LOP3.LUT R33, R14.reuse, 0xffff0000, RZ, 0xc0, !PT ;  /* 0xffff00000e217812 */ /* 0x042fe200078ec0ff */
[----:B------:R-:W-:Y:S01]  /*d8b0*/  IMAD.U32 R30, R14, 0x10000, RZ ;  /* 0x000100000e1e7824 */ /* 0x000fe200078e00ff */
        /* <DEDUP_REMOVED lines=34> */
.L_x_6118:
[----:B------:R-:W-:Y:S05]  /*dae0*/  BSYNC B2 ;  /* 0x0000000000027941 */ /* 0x000fea0003800000 */
.L_x_6117:
[----:B------:R-:W-:Y:S05]  /*daf0*/  @P1 BRA `(.L_x_6116) ;  /* 0x0000000000981947 */ /* 0x000fea0003800000 */
[----:B--2---:R-:W2:Y:S01]  /*db00*/  LDS.128 R4, [R0+0x5000] ;  /* 0x0050000000047984 */ /* 0x004ea20000000c00 */
        /* <DEDUP_REMOVED lines=37> */
.L_x_6116:
[----:B------:R-:W-:Y:S05]  /*dd60*/  BSYNC B1 ;  /* 0x0000000000017941 */ /* 0x000fea0003800000 */
.L_x_6115:
[----:B------:R-:W-:Y:S01]  /*dd70*/  ISETP.GE.AND P0, PT, R222, R3, PT ;  /* 0x00000003de00720c */ /* 0x000fe20003f06270 */
[----:B------:R-:W-:-:S12]  /*dd80*/  BSSY B1, `(.L_x_6119) ;  /* 0x0000055000017945 */ /* 0x000fd80003800000 */
[----:B------:R-:W-:Y:S05]  /*dd90*/  @P0 BRA `(.L_x_6120) ;  /* 0x00000004004c0947 */ /* 0x000fea0003800000 */
[----:B--234-:R-:W2:Y:S01]  /*dda0*/  LDC R4, c[0x0][0x3d4] ;  /* 0x0000f500ff047b82 */ /* 0x01cea20000000800 */
        /* <DEDUP_REMOVED lines=42> */
.L_x_6122:
[----:B------:R-:W-:Y:S05]  /*e050*/  BSYNC B2 ;  /* 0x0000000000027941 */ /* 0x000fea0003800000 */
.L_x_6121:
        /* <DEDUP_REMOVED lines=39> */
.L_x_6120:
[----:B------:R-:W-:Y:S05]  /*e2d0*/  BSYNC B1 ;  /* 0x0000000000017941 */ /* 0x000fea0003800000 */
.L_x_6119:
[----:B------:R-:W-:-:S13]  /*e2e0*/  ISETP.GE.AND P0, PT, R224, R3, PT ;  /* 0x00000003e000720c */ /* 0x000fda0003f06270 */
[----:B------:R-:W-:Y:S05]  /*e2f0*/  @P0 BRA `(.L_x_6123) ;  /* 0x0000002000580947 */ /* 0x000fea0003800000 */
[----:B------:R-:W5:Y:S01]  /*e300*/  LDC R3, c[0x0][0x3d4] ;  /* 0x0000f500ff037b82 */ /* 0x000f620000000800 */
[----:B------:R-:W-:Y:S01]  /*e310*/  BSSY B1, `(.L_x_6124) ;  /* 0x000002a000017945 */ /* 0x000fe20003800000 */
[-C--:B-----5:R-:W-:Y:S02]  /*e320*/  ISETP.GE.AND P0, PT, R18, R3.reuse, PT ;  /* 0x000000031200720c */ /* 0x0a0fe40003f06270 */
[----:B------:R-:W-:-:S11]  /*e330*/  ISETP.GE.AND P1, PT, R221, R3, PT ;  /* 0x00000003dd00720c */ /* 0x000fd60003f26270 */
[----:B------:R-:W-:Y:S05]  /*e340*/  @P0 BRA `(.L_x_6125) ;  /* 0x0000000000980947 */ /* 0x000fea0003800000 */
[----:B0-234-:R-:W0:Y:S01]  /*e350*/  LDS.128 R4, [R0+0x3000] ;  /* 0x0030000000047984 */ /* 0x01de220000000c00 */
        /* <DEDUP_REMOVED lines=18> */
[----:B------:R-:W-:Y:S01]  /*e480*/  LOP3.LUT R6, R6, 0xffff0000, RZ, 0xc0, !PT ;  /* 0xffff000006067812 */ /* 0x000fe200078ec0ff */
[-C--:B------:R-:W-:Y:S01]  /*e490*/  FFMA.FTZ R5, R28, R20.reuse, -R21 ;  /* 0x000000141c057223 */ /* 0x080fe20000010815 */
[----:B------:R-:W-:Y:S01]  /*e4a0*/  LOP3.LUT R26, R13, 0xffff0000, RZ, 0xc0, !PT ;  /* 0xffff00000d1a7812 */ /* 0x000fe200078ec0ff */
[----:B------:R-:W-:Y:S02]  /*e4b0*/  IMAD.U32 R28, R15, 0x10000, RZ ;  /* 0x000100000f1c7824 */ /* 0x000fe400078e00ff */
[----:B------:R-:W-:Y:S01]  /*e4c0*/  FFMA.FTZ R20, R30, R20, R25 ;  /* 0x000000141e147223 */ /* 0x000fe20000010019 */
[----:B------:R-:W-:Y:S02]  /*e4d0*/  IMAD.U32 R24, R13, 0x10000, RZ ;  /* 0x000100000d187824 */ /* 0x000fe400078e00ff */
[-C--:B------:R-:W-:Y:S01]  /*e4e0*/  FMUL.FTZ R21, R34, R7.reuse ;  /* 0x0000000722157220 */ /* 0x080fe20000410000 */
[-C--:B------:R-:W-:Y:S01]  /*e4f0*/  FMUL.FTZ R13, R28, R6.reuse ;  /* 0x000000061c0d7220 */ /* 0x080fe20000410000 */
        /* <DEDUP_REMOVED lines=9> */
[----:B------:R-:W-:-:S05]  /*e590*/  F2FP.BF16.F32.PACK_AB R7, R14, R7 ;  /* 0x000000070e07723e */ /* 0x000fca00000010ff */
[----:B------:R0:W-:Y:S02]  /*e5a0*/  STS.128 [R0+0x3000], R4 ;  /* 0x0030000400007388 */ /* 0x0001e40000000c00 */
.L_x_6125:
[----:B------:R-:W-:Y:S05]  /*e5b0*/  BSYNC B1 ;  /* 0x0000000000017941 */ /* 0x000fea0003800000 */
.L_x_6124:
        /* <DEDUP_REMOVED lines=40> */
.L_x_6102:
[----:B------:R-:W0:Y:S01]  /*e840*/  LDC R3, c[0x0][0x3d4] ;  /* 0x0000f500ff037b82 */ /* 0x000e220000000800 */
[----:B------:R-:W-:Y:S01]  /*e850*/  IMAD R156, R157, -0x80, R156 ;  /* 0xffffff809d9c7824 */ /* 0x000fe200078e029c */
[----:B------:R-:W-:Y:S02]  /*e860*/  CS2R R4, SRZ ;  /* 0x0000000000047805 */ /* 0x000fe4000001ff00 */
[----:B------:R-:W-:Y:S02]  /*e870*/  CS2R R6, SRZ ;  /* 0x0000000000067805 */ /* 0x000fe4000001ff00 */
[----:B------:R-:W-:Y:S02]  /*e880*/  CS2R R28, SRZ ;  /* 0x00000000001c7805 */ /* 0x000fe4000001ff00 */
[----:B------:R-:W-:Y:S02]  /*e890*/  CS2R R30, SRZ ;  /* 0x00000000001e7805 */ /* 0x000fe4000001ff00 */
[----:B------:R-:W-:Y:S01]  /*e8a0*/  VIMNMX R21, R156, 0x80, PT ;  /* 0x000000809c157848 */ /* 0x000fe20003fe0100 */
[----:B------:R-:W-:Y:S01]  /*e8b0*/  ULDC.64 UR4, c[0x0][0x208] ;  /* 0x0000820000047ab9 */ /* 0x000fe20000000a00 */
[----:B0-----:R-:W-:-:S04]  /*e8c0*/  ISETP.GE.AND P0, PT, R16, R3, PT ;  /* 0x000000031000720c */ /* 0x001fc80003f06270 */
[----:B------:R-:W-:-:S13]  /*e8d0*/  ISETP.GE.OR P1, PT, R22, R21, P0 ;  /* 0x000000151600720c */ /* 0x000fda0000726670 */
[----:B------:R0:W5:Y:S04]  /*e8e0*/  @!P1 LDG.E.128 R4, desc[UR4][R34.64] ;  /* 0x0000000422049981 */ /* 0x000168000c1e1d00 */
[----:B------:R0:W5:Y:S01]  /*e8f0*/  @!P1 LDG.E.128 R28, desc[UR4][R36.64] ;  /* 0x00000004241c9981 */ /* 0x000162000c1e1d00 */
[----:B------:R-:W-:-:S03]  /*e900*/  UMOV UR4, 0xffffffff ;  /* 0xffffffff00047882 */ /* 0x000fc60000000000 */
[----:B------:R-:W-:Y:S05]  /*e910*/  BRA.DIV UR4, `(.L_x_6126) ;  /* 0x0000017604707947 */ /* 0x000fea000b800000 */
.L_x_6304:
[----:B------:R-:W2:Y:S01]  /*e920*/  LDL R9, [R1+0x84] ;  /* 0x0000840001097983 */ /* 0x000ea20000100800 */
[----:B------:R-:W-:Y:S01]  /*e930*/  UMOV UR4, 0xffffffff ;  /* 0xffffffff00047882 */ /* 0x000fe20000000000 */
[----:B--2---:R-:W-:Y:S02]  /*e940*/  LEA.HI R8, R9, R9, RZ, 0x1 ;  /* 0x0000000909087211 */ /* 0x004fe400078f08ff */
[----:B------:R-:W-:Y:S05]  /*e950*/  BRA.DIV UR4, `(.L_x_6127) ;  /* 0x0000017604887947 */ /* 0x000fea000b800000 */
.L_x_6307:
[----:B------:R-:W-:Y:S01]  /*e960*/  UMOV UR4, 0xffffffff ;  /* 0xffffffff00047882 */ /* 0x000fe20000000000 */
[----:B------:R-:W-:Y:S02]  /*e970*/  LOP3.LUT R8, R8, 0xfffffffe, RZ, 0xc0, !PT ;  /* 0xfffffffe08087812 */ /* 0x000fe400078ec0ff */
[----:B------:R-:W-:Y:S05]  /*e980*/  BRA.DIV UR4, `(.L_x_6128) ;  /* 0x0000017604a47947 */ /* 0x000fea000b800000 */
.L_x_6310:
[----:B------:R-:W-:Y:S01]  /*e990*/  UMOV UR4, 0xffffffff ;  /* 0xffffffff00047882 */ /* 0x000fe20000000000 */
[----:B------:R-:W-:Y:S02]  /*e9a0*/  IMAD.IADD R8, R9, 0x1, -R8 ;  /* 0x0000000109087824 */ /* 0x000fe400078e0a08 */
[----:B------:R-:W-:Y:S05]  /*e9b0*/  BRA.DIV UR4, `(.L_x_6129) ;  /* 0x0000017604c07947 */ /* 0x000fea000b800000 */
.L_x_6313:
[----:B------:R-:W-:Y:S01]  /*e9c0*/  SHF.L.U32 R9, R8, 0x1f, RZ ;  /* 0x0000001f08097819 */ /* 0x000fe200000006ff */
[----:B------:R-:W2:Y:S01]  /*e9d0*/  S2R R10, SR_TID.X ;  /* 0x00000000000a7919 */ /* 0x000ea20000002100 */
[----:B-----5:R-:W-:Y:S01]  /*e9e0*/  IMAD.MOV.U32 R12, RZ, RZ, R4 ;  /* 0x000000ffff0c7224 */ /* 0x020fe200078e0004 */
[----:B------:R-:W-:Y:S01]  /*e9f0*/  SHF.R.U64 R4, R4, 0x10, R5 ;  /* 0x0000001004047819 */ /* 0x000fe20000001205 */
[----:B------:R-:W3:Y:S01]  /*ea00*/  SYNCS.PHASECHK.TRANS64.TRYWAIT P4, [R2+URZ+0x34800], R9 ;  /* 0x03480009020075a7 */ /* 0x000ee2000808017f */
[----:B-1----:R-:W-:Y:S01]  /*ea10*/  IMAD.MOV.U32 R14, RZ, RZ, R6 ;  /* 0x000000ffff0e7224 */ /* 0x002fe200078e0006 */
[----:B------:R-:W-:Y:S01]  /*ea20*/  SHF.R.U64 R6, R6, 0x10, R7 ;  /* 0x0000001006067819 */ /* 0x000fe20000001207 */
[--C-:B------:R-:W-:Y:S01]  /*ea30*/  IMAD.MOV.U32 R13, RZ, RZ, R5.reuse ;  /* 0x000000ffff0d7224 */ /* 0x100fe200078e0005 */
[----:B------:R-:W-:Y:S01]  /*ea40*/  SHF.R.U32.HI R5, RZ, 0x10, R5 ;  /* 0x00000010ff057819 */ /* 0x000fe20000011605 */
[--C-:B------:R-:W-:Y:S01]  /*ea50*/  IMAD.MOV.U32 R15, RZ, RZ, R7.reuse ;  /* 0x000000ffff0f7224 */ /* 0x100fe200078e0007 */
[----:B------:R-:W-:Y:S01]  /*ea60*/  SHF.R.U32.HI R7, RZ, 0x10, R7 ;  /* 0x00000010ff077819 */ /* 0x000fe20000011607 */
[----:B------:R-:W-:Y:S01]  /*ea70*/  IMAD.MOV.U32 R20, RZ, RZ, R28 ;  /* 0x000000ffff147224 */ /* 0x000fe200078e001c */
[----:B------:R-:W-:Y:S01]  /*ea80*/  PRMT R12, R12, 0x5410, R4 ;  /* 0x000054100c0c7816 */ /* 0x000fe20000000004 */
[----:B------:R-:W-:Y:S01]  /*ea90*/  IMAD.MOV.U32 R24, RZ, RZ, R30 ;  /* 0x000000ffff187224 */ /* 0x000fe200078e001e */
[-C--:B------:R-:W-:Y:S01]  /*eaa0*/  ISETP.GE.OR P1, PT, R22, R21.reuse, P0 ;  /* 0x000000151600720c */ /* 0x080fe20000726670 */
[----:B------:R-:W-:Y:S01]  /*eab0*/  IMAD.MOV.U32 R25, RZ, RZ, R31 ;  /* 0x000000ffff197224 */ /* 0x000fe200078e001f */
[-C--:B------:R-:W-:Y:S01]  /*eac0*/  ISETP.GE.OR P2, PT, R223, R21.reuse, P0 ;  /* 0x00000015df00720c */ /* 0x080fe20000746670 */
[----:B------:R-:W-:Y:S01]  /*ead0*/  BSSY B1, `(.L_x_6130) ;  /* 0x0000014000017945 */ /* 0x000fe20003800000 */
[----:B------:R-:W-:-:S02]  /*eae0*/  ISETP.GE.OR P3, PT, R222, R21, P0 ;  /* 0x00000015de00720c */ /* 0x000fc40000766670 */
[----:B------:R-:W-:Y:S01]  /*eaf0*/  ISETP.GE.OR P0, PT, R224, R21, P0 ;  /* 0x00000015e000720c */ /* 0x000fe20000706670 */
[----:B------:R-:W-:Y:S01]  /*eb00*/  IMAD.MOV.U32 R21, RZ, RZ, R29 ;  /* 0x000000ffff157224 */ /* 0x000fe200078e001d */
[----:B------:R-:W-:Y:S02]  /*eb10*/  PRMT R13, R13, 0x5410, R5 ;  /* 0x000054100d0d7816 */ /* 0x000fe40000000005 */
[----:B------:R-:W-:Y:S02]  /*eb20*/  PRMT R14, R14, 0x5410, R6 ;  /* 0x000054100e0e7816 */ /* 0x000fe40000000006 */
[----:B------:R-:W-:Y:S02]  /*eb30*/  PRMT R15, R15, 0x5410, R7 ;  /* 0x000054100f0f7816 */ /* 0x000fe40000000007 */
[--C-:B------:R-:W-:Y:S02]  /*eb40*/  SHF.R.U64 R5, R28, 0x10, R29.reuse ;  /* 0x000000101c057819 */ /* 0x100fe4000000121d */
[----:B------:R-:W-:-:S02]  /*eb50*/  SHF.R.U32.HI R6, RZ, 0x10, R29 ;  /* 0x00000010ff067819 */ /* 0x000fc4000001161d */
[--C-:B------:R-:W-:Y:S01]  /*eb60*/  SHF.R.U64 R7, R30, 0x10, R31.reuse ;  /* 0x000000101e077819 */ /* 0x100fe2000000121f */
[----:B--2---:R-:W-:Y:S01]  /*eb70*/  VIADD R10, R10, 0xffffff80 ;  /* 0xffffff800a0a7836 */ /* 0x004fe20000000000 */
[----:B------:R-:W-:Y:S02]  /*eb80*/  SHF.R.U32.HI R8, RZ, 0x10, R31 ;  /* 0x00000010ff087819 */ /* 0x000fe4000001161f */
[----:B------:R-:W-:Y:S02]  /*eb90*/  PRMT R20, R20, 0x5410, R5 ;  /* 0x0000541014147816 */ /* 0x000fe40000000005 */
[----:B------:R-:W-:Y:S02]  /*eba0*/  SHF.R.S32.HI R4, RZ, 0x1f, R10 ;  /* 0x0000001fff047819 */ /* 0x000fe4000001140a */
[----:B------:R-:W-:Y:S02]  /*ebb0*/  PRMT R21, R21, 0x5410, R6 ;  /* 0x0000541015157816 */ /* 0x000fe40000000006 */
[----:B------:R-:W-:-:S02]  /*ebc0*/  LEA.HI R4, R4, R10, RZ, 0x3 ;  /* 0x0000000a04047211 */ /* 0x000fc400078f18ff */
[----:B------:R-:W-:Y:S02]  /*ebd0*/  PRMT R24, R24, 0x5410, R7 ;  /* 0x0000541018187816 */ /* 0x000fe40000000007 */
[----:B------:R-:W-:Y:S02]  /*ebe0*/  PRMT R25, R25, 0x5410, R8 ;  /* 0x0000541019197816 */ /* 0x000fe40000000008 */
[----:B------:R-:W-:Y:S01]  /*ebf0*/  LOP3.LUT R4, R4, 0xfffffff8, RZ, 0xc0, !PT ;  /* 0xfffffff804047812 */ /* 0x000fe200078ec0ff */
[----:B---3--:R-:W-:Y:S06]  /*ec00*/  @!P4 BRA `(.L_x_6131) ;  /* 0x000001740054c947 */ /* 0x008fec0003800000 */
.L_x_6314:
[----:B------:R-:W-:Y:S05]  /*ec10*/  BSYNC B1 ;  /* 0x0000000000017941 */ /* 0x000fea0003800000 */
.L_x_6130:
[----:B------:R-:W2:Y:S01]  /*ec20*/  S2R R10, SR_TID.X ;  /* 0x00000000000a7919 */ /* 0x000ea20000002100 */
[----:B------:R-:W-:Y:S01]  /*ec30*/  BSSY B1, `(.L_x_6132) ;  /* 0x0000061000017945 */ /* 0x000fe20003800000 */
[----:B--2---:R-:W-:-:S04]  /*ec40*/  VIADD R10, R10, 0xffffff80 ;  /* 0xffffff800a0a7836 */ /* 0x004fc80000000000 */
[----:B------:R-:W-:Y:S01]  /*ec50*/  IMAD.IADD R26, R10, 0x1, -R4 ;  /* 0x000000010a1a7824 */ /* 0x000fe200078e0a04 */
[----:B------:R-:W-:Y:S06]  /*ec60*/  @P1 BRA `(.L_x_6133) ;  /* 0x0000000400741947 */ /* 0x000fec0003800000 */
[----:B------:R-:W2:Y:S04]  /*ec70*/  LDL R6, [R1+0x3c] ;  /* 0x00003c0001067983 */ /* 0x000ea80000100800 */
[----:B------:R-:W3:Y:S01]  /*ec80*/  LDL R8, [R1+0x64] ;  /* 0x0000640001087983 */ /* 0x000ee20000100800 */
[----:B------:R-:W-:Y:S01]  /*ec90*/  LEA.HI R4, R3, R26, RZ, 0x1d ;  /* 0x0000001a03047211 */ /* 0x000fe200078fe8ff */
[C---:B------:R-:W-:Y:S01]  /*eca0*/  IMAD.U32 R38, R20.reuse, 0x10000, RZ ;  /* 0x0001000014267824 */ /* 0x040fe200078e00ff */
[----:B------:R-:W-:Y:S01]  /*ecb0*/  LOP3.LUT R39, R20, 0xffff0000, RZ, 0xc0, !PT ;  /* 0xffff000014277812 */ /* 0x000fe200078ec0ff */
[----:B0-----:R-:W-:Y:S01]  /*ecc0*/  IMAD.U32 R37, R12, 0x10000, RZ ;  /* 0x000100000c257824 */ /* 0x001fe200078e00ff */
[----:B------:R-:W-:Y:S01]  /*ecd0*/  SHF.R.S32.HI R7, RZ, 0x1f, R4 ;  /* 0x0000001fff077819 */ /* 0x000fe20000011404 */
[----:B------:R-:W-:-:S03]  /*ece0*/  IMAD.SHL.U32 R5, R4, 0x8, RZ ;  /* 0x0000000804057824 */ /* 0x000fc600078e00ff */
[----:B------:R-:W-:Y:S02]  /*ecf0*/  LEA.HI R7, R7, R4, RZ, 0x3 ;  /* 0x0000000407077211 */ /* 0x000fe400078f18ff */
[----:B------:R-:W-:-:S03]  /*ed00*/  LOP3.LUT R5, R5, 0x38, RZ, 0xc0, !PT ;  /* 0x0000003805057812 */ /* 0x000fc600078ec0ff */
[----:B------:R-:W-:-:S05]  /*ed10*/  IMAD.SHL.U32 R7, R7, 0x400, RZ ;  /* 0x0000040007077824 */ /* 0x000fca00078e00ff */
[----:B------:R-:W-:Y:S02]  /*ed20*/  LOP3.LUT R7, R7, 0x7fffe000, RZ, 0xc0, !PT ;  /* 0x7fffe00007077812 */ /* 0x000fe400078ec0ff */
[----:B--2---:R-:W-:Y:S02]  /*ed30*/  LOP3.LUT R5, R5, 0x1c0, R6, 0xf8, !PT ;  /* 0x000001c005057812 */ /* 0x004fe400078ef806 */
[----:B------:R-:W-:Y:S02]  /*ed40*/  SHF.R.S32.HI R6, RZ, 0x1f, R10 ;  /* 0x0000001fff067819 */ /* 0x000fe4000001140a */
[----:B---3--:R-:W-:Y:S02]  /*ed50*/  LOP3.LUT R4, R5, R8, RZ, 0x3c, !PT ;  /* 0x0000000805047212 */ /* 0x008fe400078e3cff */
[----:B------:R-:W-:-:S05]  /*ed60*/  LEA.HI R6, R6, R10, RZ, 0x6 ;  /* 0x0000000a06067211 */ /* 0x000fca00078f30ff */
[----:B------:R-:W-:-:S05]  /*ed70*/  IMAD.SHL.U32 R6, R6, 0x8, RZ ;  /* 0x0000000806067824 */ /* 0x000fca00078e00ff */
[----:B------:R-:W-:-:S04]  /*ed80*/  LOP3.LUT R6, R6, 0xfffffe00, RZ, 0xc0, !PT ;  /* 0xfffffe0006067812 */ /* 0x000fc800078ec0ff */
[----:B-1----:R-:W-:Y:S02]  /*ed90*/  IADD3 R9, R4, R7, R6 ;  /* 0x0000000704097210 */ /* 0x002fe40007ffe006 */
        /* <DEDUP_REMOVED lines=15> */
[CC--:B------:R-:W-:Y:S01]  /*ee90*/  FMUL.FTZ R41, R33.reuse, R38.reuse ;  /* 0x0000002621297220 */ /* 0x0c0fe20000410000 */
[----:B------:R-:W-:Y:S01]  /*eea0*/  FMUL.FTZ R43, R33, R37 ;  /* 0x00000025212b7220 */ /* 0x000fe20000410000 */
        /* <DEDUP_REMOVED lines=9> */
[----:B------:R-:W-:Y:S02]  /*ef40*/  IMAD.U32 R35, R10, 0x10000, RZ ;  /* 0x000100000a237824 */ /* 0x000fe400078e00ff */
[-C--:B------:R-:W-:Y:S01]  /*ef50*/  FMUL.FTZ R42, R34, R28.reuse ;  /* 0x0000001c222a7220 */ /* 0x080fe20000410000 */
[----:B------:R-:W-:Y:S02]  /*ef60*/  IMAD.U32 R8, R24, 0x10000, RZ ;  /* 0x0001000018087824 */ /* 0x000fe400078e00ff */
[----:B------:R-:W-:Y:S01]  /*ef70*/  FFMA.FTZ R34, R4, R39, R47 ;  /* 0x0000002704227223 */ /* 0x000fe2000001002f */
[----:B------:R-:W-:Y:S01]  /*ef80*/  IMAD.U32 R4, R14, 0x10000, RZ ;  /* 0x000100000e047824 */ /* 0x000fe200078e00ff */
[----:B------:R-:W-:Y:S01]  /*ef90*/  LOP3.LUT R10, R10, 0xffff0000, RZ, 0xc0, !PT ;  /* 0xffff00000a0a7812 */ /* 0x000fe200078ec0ff */
[C---:B------:R-:W-:Y:S01]  /*efa0*/  FFMA.FTZ R40, R29.reuse, R28, -R40 ;  /* 0x0000001c1d287223 */ /* 0x040fe20000010828 */
[----:B------:R-:W-:Y:S01]  /*efb0*/  FFMA.FTZ R42, R29, R37, R42 ;  /* 0x000000251d2a7223 */ /* 0x000fe2000001002a */
[----:B------:R-:W-:Y:S01]  /*efc0*/  LOP3.LUT R33, R24, 0xffff0000, RZ, 0xc0, !PT ;  /* 0xffff000018217812 */ /* 0x000fe200078ec0ff */
[C---:B------:R-:W-:Y:S01]  /*efd0*/  FMUL.FTZ R37, R35.reuse, R8 ;  /* 0x0000000823257220 */ /* 0x040fe20000410000 */
[----:B------:R-:W-:Y:S01]  /*efe0*/  LOP3.LUT R29, R14, 0xffff0000, RZ, 0xc0, !PT ;  /* 0xffff00000e1d7812 */ /* 0x000fe200078ec0ff */
[----:B------:R-:W-:Y:S01]  /*eff0*/  FMUL.FTZ R35, R35, R4 ;  /* 0x0000000423237220 */ /* 0x000fe20000410000 */
[----:B------:R-:W-:-:S02]  /*f000*/  IMAD.U32 R36, R11, 0x10000, RZ ;  /* 0x000100000b247824 */ /* 0x000fc400078e00ff */
[----:B------:R-:W-:Y:S01]  /*f010*/  FMUL.FTZ R39, R10, R33 ;  /* 0x000000210a277220 */ /* 0x000fe20000410000 */
[----:B------:R-:W-:Y:S02]  /*f020*/  IMAD.U32 R28, R25, 0x10000, RZ ;  /* 0x00010000191c7824 */ /* 0x000fe400078e00ff */
[----:B------:R-:W-:Y:S01]  /*f030*/  FFMA.FTZ R37, R30, R4, -R37 ;  /* 0x000000041e257223 */ /* 0x000fe20000010825 */
[----:B------:R-:W-:Y:S01]  /*f040*/  FMUL.FTZ R10, R10, R29 ;  /* 0x0000001d0a0a7220 */ /* 0x000fe20000410000 */
[----:B------:R-:W-:Y:S01]  /*f050*/  FFMA.FTZ R35, R30, R8, R35 ;  /* 0x000000081e237223 */ /* 0x000fe20000010023 */
[----:B------:R-:W-:Y:S02]  /*f060*/  IMAD.U32 R4, R15, 0x10000, RZ ;  /* 0x000100000f047824 */ /* 0x000fe400078e00ff */
[----:B------:R-:W-:Y:S01]  /*f070*/  FMUL.FTZ R8, R36, R28 ;  /* 0x0000001c24087220 */ /* 0x000fe20000410000 */
[C---:B------:R-:W-:Y:S01]  /*f080*/  FFMA.FTZ R44, R6.reuse, R33, R10 ;  /* 0x00000021062c7223 */ /* 0x040fe2000001000a */
[----:B------:R-:W-:Y:S01]  /*f090*/  LOP3.LUT R11, R11, 0xffff0000, RZ, 0xc0, !PT ;  /* 0xffff00000b0b7812 */ /* 0x000fe200078ec0ff */
[----:B------:R-:W-:Y:S01]  /*f0a0*/  FFMA.FTZ R30, R6, R29, -R39 ;  /* 0x0000001d061e7223 */ /* 0x000fe20000010827 */
        /* <DEDUP_REMOVED lines=25> */
.L_x_6133:
[----:B------:R-:W-:Y:S05]  /*f240*/  BSYNC B1 ;  /* 0x0000000000017941 */ /* 0x000fea0003800000 */
.L_x_6132:
[----:B------:R-:W-:Y:S04]  /*f250*/  BSSY B1, `(.L_x_6134) ;  /* 0x0000060000017945 */ /* 0x000fe80003800000 */
[----:B------:R-:W-:Y:S05]  /*f260*/  @P2 BRA `(.L_x_6135) ;  /* 0x0000000400782947 */ /* 0x000fea0003800000 */
[----:B--2---:R-:W2:Y:S04]  /*f270*/  LDL R0, [R1+0x8c] ;  /* 0x00008c0001007983 */ /* 0x004ea80000100800 */
[----:B-1----:R-:W3:Y:S04]  /*f280*/  LDL R9, [R1+0x38] ;  /* 0x0000380001097983 */ /* 0x002ee80000100800 */
[----:B------:R-:W4:Y:S04]  /*f290*/  LDL R8, [R1+0x5c] ;  /* 0x00005c0001087983 */ /* 0x000f280000100800 */
[----:B------:R-:W4:Y:S01]  /*f2a0*/  LDL R7, [R1+0x4c] ;  /* 0x00004c0001077983 */ /* 0x000f220000100800 */
[C---:B------:R-:W-:Y:S01]  /*f2b0*/  IMAD.U32 R39, R20.reuse, 0x10000, RZ ;  /* 0x0001000014277824 */ /* 0x040fe200078e00ff */
[----:B------:R-:W-:Y:S01]  /*f2c0*/  LOP3.LUT R44, R20, 0xffff0000, RZ, 0xc0, !PT ;  /* 0xffff0000142c7812 */ /* 0x000fe200078ec0ff */
[C---:B0-----:R-:W-:Y:S01]  /*f2d0*/  IMAD.U32 R37, R12.reuse, 0x10000, RZ ;  /* 0x000100000c257824 */ /* 0x041fe200078e00ff */
[----:B------:R-:W-:Y:S01]  /*f2e0*/  LOP3.LUT R40, R12, 0xffff0000, RZ, 0xc0, !PT ;  /* 0xffff00000c287812 */ /* 0x000fe200078ec0ff */
[C---:B------:R-:W-:Y:S01]  /*f2f0*/  IMAD.U32 R46, R21.reuse, 0x10000, RZ ;  /* 0x00010000152e7824 */ /* 0x040fe200078e00ff */
[----:B------:R-:W-:Y:S01]  /*f300*/  LOP3.LUT R47, R21, 0xffff0000, RZ, 0xc0, !PT ;  /* 0xffff0000152f7812 */ /* 0x000fe200078ec0ff */
[----:B------:R-:W-:Y:S01]  /*f310*/  IMAD.U32 R42, R13, 0x10000, RZ ;  /* 0x000100000d2a7824 */ /* 0x000fe200078e00ff */
[----:B------:R-:W-:Y:S01]  /*f320*/  LOP3.LUT R49, R25, 0xffff0000, RZ, 0xc0, !PT ;  /* 0xffff000019317812 */ /* 0x000fe200078ec0ff */
[----:B------:R-:W-:Y:S01]  /*f330*/  IMAD.U32 R43, R24, 0x10000, RZ ;  /* 0x00010000182b7824 */ /* 0x000fe200078e00ff */
[----:B------:R-:W-:-:S02]  /*f340*/  LOP3.LUT R45, R15, 0xffff0000, RZ, 0xc0, !PT ;  /* 0xffff00000f2d7812 */ /* 0x000fc400078ec0ff */
[----:B--2---:R-:W-:Y:S02]  /*f350*/  R2UR UR4, R0 ;  /* 0x00000000000472ca */ /* 0x004fe400000e0000 */
[----:B------:R-:W-:Y:S02]  /*f360*/  LEA.HI R0, R3, R26, RZ, 0x1d ;  /* 0x0000001a03007211 */ /* 0x000fe400078fe8ff */
[----:B---3--:R-:W-:Y:S02]  /*f370*/  LOP3.LUT R6, R9, 0x38, R16, 0xf8, !PT ;  /* 0x0000003809067812 */ /* 0x008fe400078ef810 */
[----:B------:R-:W-:Y:S01]  /*f380*/  SHF.R.S32.HI R5, RZ, 0x1f, R0 ;  /* 0x0000001fff057819 */ /* 0x000fe20000011400 */
[----:B------:R-:W-:-:S03]  /*f390*/  IMAD.SHL.U32 R4, R0, 0x8, RZ ;  /* 0x0000000800047824 */ /* 0x000fc600078e00ff */
[----:B------:R-:W-:Y:S02]  /*f3a0*/  LEA.HI R5, R5, R0, RZ, 0x3 ;  /* 0x0000000005057211 */ /* 0x000fe400078f18ff */
[----:B------:R-:W-:Y:S02]  /*f3b0*/  LOP3.LUT R0, R9, 0x38, R4, 0xf8, !PT ;  /* 0x0000003809007812 */ /* 0x000fe400078ef804 */
[----:B----4-:R-:W-:Y:S01]  /*f3c0*/  LOP3.LUT R6, R7, R6, R8, 0xf6, !PT ;  /* 0x0000000607067212 */ /* 0x010fe200078ef608 */
[----:B------:R-:W-:Y:S01]  /*f3d0*/  IMAD.SHL.U32 R5, R5, 0x400, RZ ;  /* 0x0000040005057824 */ /* 0x000fe200078e00ff */
[----:B------:R-:W-:Y:S02]  /*f3e0*/  LOP3.LUT R0, R0, R8, RZ, 0x3c, !PT ;  /* 0x0000000800007212 */ /* 0x000fe400078e3cff */
[----:B------:R-:W-:Y:S02]  /*f3f0*/  LEA R48, R6, UR4, 0x1 ;  /* 0x0000000406307c11 */ /* 0x000fe4000f8e08ff */
        /* <DEDUP_REMOVED lines=23> */
[-C--:B------:R-:W-:Y:S01]  /*f570*/  FMUL.FTZ R37, R46, R33.reuse ;  /* 0x000000212e257220 */ /* 0x080fe20000410000 */
[----:B------:R-:W-:Y:S01]  /*f580*/  FMUL.FTZ R27, R40, R8 ;  /* 0x00000008281b7220 */ /* 0x000fe20000410000 */
[----:B------:R-:W-:Y:S01]  /*f590*/  FMUL.FTZ R33, R42, R33 ;  /* 0x000000212a217220 */ /* 0x000fe20000410000 */
[----:B------:R-:W-:Y:S02]  /*f5a0*/  IMAD.U32 R39, R14, 0x10000, RZ ;  /* 0x000100000e277824 */ /* 0x000fe400078e00ff */
[-C--:B------:R-:W-:Y:S01]  /*f5b0*/  FFMA.FTZ R31, R40, R4.reuse, -R31 ;  /* 0x00000004281f7223 */ /* 0x080fe2000001081f */
[----:B------:R-:W-:Y:S01]  /*f5c0*/  FFMA.FTZ R27, R44, R4, R27 ;  /* 0x000000042c1b7223 */ /* 0x000fe2000001001b */
[-C--:B------:R-:W-:Y:S01]  /*f5d0*/  FFMA.FTZ R37, R42, R28.reuse, -R37 ;  /* 0x0000001c2a257223 */ /* 0x080fe20000010825 */
[----:B------:R-:W-:Y:S01]  /*f5e0*/  FFMA.FTZ R33, R46, R28, R33 ;  /* 0x0000001c2e217223 */ /* 0x000fe20000010021 */
[----:B------:R-:W-:Y:S01]  /*f5f0*/  LOP3.LUT R10, R10, 0xffff0000, RZ, 0xc0, !PT ;  /* 0xffff00000a0a7812 */ /* 0x000fe200078ec0ff */
[-C--:B------:R-:W-:Y:S01]  /*f600*/  FMUL.FTZ R4, R43, R34.reuse ;  /* 0x000000222b047220 */ /* 0x080fe20000410000 */
[----:B------:R-:W-:Y:S01]  /*f610*/  LOP3.LUT R28, R14, 0xffff0000, RZ, 0xc0, !PT ;  /* 0xffff00000e1c7812 */ /* 0x000fe200078ec0ff */
[----:B------:R-:W-:Y:S01]  /*f620*/  FMUL.FTZ R34, R39, R34 ;  /* 0x0000002227227220 */ /* 0x000fe20000410000 */
[----:B------:R-:W-:Y:S01]  /*f630*/  LOP3.LUT R40, R24, 0xffff0000, RZ, 0xc0, !PT ;  /* 0xffff000018287812 */ /* 0x000fe200078ec0ff */
        /* <DEDUP_REMOVED lines=8> */
[-C--:B------:R-:W-:Y:S01]  /*f6c0*/  FMUL.FTZ R29, R42, R35.reuse ;  /* 0x000000232a1d7220 */ /* 0x080fe20000410000 */
        /* <DEDUP_REMOVED lines=24> */
.L_x_6135:
[----:B------:R-:W-:Y:S05]  /*f850*/  BSYNC B1 ;  /* 0x0000000000017941 */ /* 0x000fea0003800000 */
.L_x_6134:
[----:B------:R-:W-:Y:S04]  /*f860*/  BSSY B1, `(.L_x_6136) ;  /* 0x0000060000017945 */ /* 0x000fe80003800000 */
[----:B------:R-:W-:Y:S05]  /*f870*/  @P3 BRA `(.L_x_6137) ;  /* 0x0000000400783947 */ /* 0x000fea0003800000 */
[----:B--23--:R-:W2:Y:S04]  /*f880*/  LDL R0, [R1+0x8c] ;  /* 0x00008c0001007983 */ /* 0x00cea80000100800 */
        /* <DEDUP_REMOVED lines=93> */
.L_x_6137:
[----:B------:R-:W-:Y:S05]  /*fe60*/  BSYNC B1 ;  /* 0x0000000000017941 */ /* 0x000fea0003800000 */
.L_x_6136:
[----:B------:R-:W-:Y:S05]  /*fe70*/  @P0 BRA `(.L_x_6123) ;  /* 0x0000000400780947 */ /* 0x000fea0003800000 */
[----:B--234-:R-:W2:Y:S04]  /*fe80*/  LDL R0, [R1+0x8c] ;  /* 0x00008c0001007983 */ /* 0x01cea80000100800 */
[----:B------:R-:W3:Y:S04]  /*fe90*/  LDL R8, [R1+0x30] ;  /* 0x0000300001087983 */ /* 0x000ee80000100800 */
[----:B------:R-:W4:Y:S04]  /*fea0*/  LDL R7, [R1+0x50] ;  /* 0x0000500001077983 */ /* 0x000f280000100800 */
[----:B------:R-:W5:Y:S01]  /*feb0*/  LDL R6, [R1+0x54] ;  /* 0x0000540001067983 */ /* 0x000f620000100800 */
[----:B------:R-:W-:Y:S01]  /*fec0*/  LEA.HI R3, R3, R26, RZ, 0x1d ;  /* 0x0000001a03037211 */ /* 0x000fe200078fe8ff */
[C---:B0-----:R-:W-:Y:S01]  /*fed0*/  IMAD.U32 R36, R20.reuse, 0x10000, RZ ;  /* 0x0001000014247824 */ /* 0x041fe200078e00ff */
[----:B------:R-:W-:Y:S01]  /*fee0*/  LOP3.LUT R38, R20, 0xffff0000, RZ, 0xc0, !PT ;  /* 0xffff000014267812 */ /* 0x000fe200078ec0ff */
[C---:B------:R-:W-:Y:S01]  /*fef0*/  IMAD.U32 R34, R12.reuse, 0x10000, RZ ;  /* 0x000100000c227824 */ /* 0x040fe200078e00ff */
[----:B------:R-:W-:Y:S01]  /*ff00*/  SHF.R.S32.HI R4, RZ, 0x1f, R3 ;  /* 0x0000001fff047819 */ /* 0x000fe20000011403 */
[----:B------:R-:W-:Y:S01]  /*ff10*/  IMAD.U32 R20, R13, 0x10000, RZ ;  /* 0x000100000d147824 */ /* 0x000fe200078e00ff */
[----:B------:R-:W-:Y:S01]  /*ff20*/  LOP3.LUT R12, R12, 0xffff0000, RZ, 0xc0, !PT ;  /* 0xffff00000c0c7812 */ /* 0x000fe200078ec0ff */
[----:B------:R-:W-:Y:S01]  /*ff30*/  IMAD.U32 R43, R24, 0x10000, RZ ;  /* 0x00010000182b7824 */ /* 0x000fe200078e00ff */
[----:B------:R-:W-:-:S02]  /*ff40*/  LEA.HI R4, R4, R3, RZ, 0x3 ;  /* 0x0000000304047211 */ /* 0x000fc400078f18ff */
[----:B------:R-:W-:Y:S02]  /*ff50*/  LOP3.LUT R24, R24, 0xffff0000, RZ, 0xc0, !PT ;  /* 0xffff000018187812 */ /* 0x000fe400078ec0ff */
[----:B------:R-:W-:Y:S01]  /*ff60*/  LOP3.LUT R13, R13, 0xffff0000, RZ, 0xc0, !PT ;  /* 0xffff00000d0d7812 */ /* 0x000fe200078ec0ff */
[----:B------:R-:W-:Y:S01]  /*ff70*/  IMAD.SHL.U32 R4, R4, 0x400, RZ ;  /* 0x0000040004047824 */ /* 0x000fe200078e00ff */
[----:B--2---:R-:W-:Y:S01]  /*ff80*/  R2UR UR4, R0 ;  /* 0x00000000000472ca */ /* 0x004fe200000e0000 */
[----:B------:R-:W-:-:S03]  /*ff90*/  IMAD.SHL.U32 R0, R3, 0x8, RZ ;  /* 0x0000000803007824 */ /* 0x000fc600078e00ff */
[----:B------:R-:W-:Y:S02]  /*ffa0*/  LOP3.LUT R3, R4, 0x7fffe000, RZ, 0xc0, !PT ;  /* 0x7fffe00004037812 */ /* 0x000fe400078ec0ff */
[C---:B---3--:R-:W-:Y:S02]  /*ffb0*/  LOP3.LUT R5, R8.reuse, 0x38, R16, 0xf8, !PT ;  /* 0x0000003808057812 */ /* 0x048fe400078ef810 */
[----:B------:R-:W-:-:S04]  /*ffc0*/  LOP3.LUT R0, R8, 0x38, R0, 0xf8, !PT ;  /* 0x0000003808007812 */ /* 0x000fc800078ef800 */
[----:B----4-:R-:W-:Y:S02]  /*ffd0*/  LOP3.LUT R0, R0, R7, RZ, 0x3c, !PT ;  /* 0x0000000700007212 */ /* 0x010fe400078e3cff */
[----:B-----5:R-:W-:Y:S02]  /*ffe0*/  LOP3.LUT R5, R6, R5, R7, 0xf6, !PT ;  /* 0x0000000506057212 */ /* 0x020fe400078ef607 */
[----:B------:R-:W-:Y:S02]  /*fff0*/  IADD3 R3, R0, R3, R6 ;  /* 0x0000000300037210 */ /* 0x000fe40007ffe006 */
[----:B------:R-:W-:-:S03]  /*10000*/  LEA R40, R5, UR4, 0x1 ;  /* 0x0000000405287c11 */ /* 0x000fc6000f8e08ff */
[----:B------:R-:W-:Y:S02]  /*10010*/  IMAD R3, R3, 0x2, R2 ;  /* 0x0000000203037824 */ /* 0x000fe400078e0202 */
[----:B------:R-:W0:Y:S04]  /*10020*/  LDS.128 R4, [R40] ;  /* 0x0000000028047984 */ /* 0x000e280000000c00 */
[----:B-1----:R-:W1:Y:S01]  /*10030*/  LDS.128 R8, [R3+0x16400] ;  /* 0x0164000003087984 */ /* 0x002e620000000c00 */
        /* <DEDUP_REMOVED lines=10> */
[-C--:B------:R-:W-:Y:S01]  /*100e0*/  FMUL.FTZ R37, R38, R8.reuse ;  /* 0x0000000826257220 */ /* 0x080fe20000410000 */
[----:B------:R-:W-:Y:S01]  /*100f0*/  FMUL.FTZ R39, R12, R8 ;  /* 0x000000080c277220 */ /* 0x000fe20000410000 */
[----:B------:R-:W-:Y:S01]  /*10100*/  FFMA.FTZ R35, R34, R0, -R35 ;  /* 0x0000000022237223 */ /* 0x000fe20000010823 */
[----:B------:R-:W-:-:S02]  /*10110*/  IMAD.U32 R34, R21, 0x10000, RZ ;  /* 0x0001000015227824 */ /* 0x000fc400078e00ff */
[----:B------:R-:W-:Y:S01]  /*10120*/  FFMA.FTZ R29, R36, R0, R29 ;  /* 0x00000000241d7223 */ /* 0x000fe2000001001d */
[----:B------:R-:W-:Y:S02]  /*10130*/  IMAD.U32 R31, R10, 0x10000, RZ ;  /* 0x000100000a1f7824 */ /* 0x000fe400078e00ff */
[-C--:B------:R-:W-:Y:S01]  /*10140*/  FFMA.FTZ R0, R12, R4.reuse, -R37 ;  /* 0x000000040c007223 */ /* 0x080fe20000010825 */
[----:B------:R-:W-:Y:S01]  /*10150*/  FFMA.FTZ R8, R38, R4, R39 ;  /* 0x0000000426087223 */ /* 0x000fe20000010027 */
[-C--:B------:R-:W-:Y:S01]  /*10160*/  FMUL.FTZ R37, R34, R30.reuse ;  /* 0x0000001e22257220 */ /* 0x080fe20000410000 */
[----:B------:R-:W-:Y:S01]  /*10170*/  FMUL.FTZ R41, R20, R30 ;  /* 0x0000001e14297220 */ /* 0x000fe20000410000 */
[----:B------:R-:W-:Y:S02]  /*10180*/  IMAD.U32 R39, R14, 0x10000, RZ ;  /* 0x000100000e277824 */ /* 0x000fe400078e00ff */
[-C--:B------:R-:W-:Y:S01]  /*10190*/  FMUL.FTZ R4, R43, R31.reuse ;  /* 0x0000001f2b047220 */ /* 0x080fe20000410000 */
[----:B------:R-:W-:Y:S01]  /*101a0*/  IMAD.U32 R27, R6, 0x10000, RZ ;  /* 0x00010000061b7824 */ /* 0x000fe200078e00ff */
        /* <DEDUP_REMOVED lines=9> */
[----:B------:R-:W-:Y:S02]  /*10240*/  IMAD.U32 R4, R15, 0x10000, RZ ;  /* 0x000100000f047824 */ /* 0x000fe400078e00ff */
[----:B------:R-:W-:Y:S01]  /*10250*/  FMUL.FTZ R39, R14, R10 ;  /* 0x0000000a0e277220 */ /* 0x000fe20000410000 */
[----:B------:R-:W-:Y:S01]  /*10260*/  LOP3.LUT R6, R6, 0xffff0000, RZ, 0xc0, !PT ;  /* 0xffff000006067812 */ /* 0x000fe200078ec0ff */
[----:B------:R-:W-:Y:S01]  /*10270*/  FFMA.FTZ R10, R43, R27, R12 ;  /* 0x0000001b2b0a7223 */ /* 0x000fe2000001000c */
[----:B------:R-:W-:Y:S01]  /*10280*/  IMAD.U32 R28, R7, 0x10000, RZ ;  /* 0x00010000071c7824 */ /* 0x000fe200078e00ff */
[----:B------:R-:W-:Y:S01]  /*10290*/  LOP3.LUT R11, R11, 0xffff0000, RZ, 0xc0, !PT ;  /* 0xffff00000b0b7812 */ /* 0x000fe200078ec0ff */
        /* <DEDUP_REMOVED lines=28> */
.L_x_6123:
[----:B------:R-:W-:Y:S05]  /*10460*/  BSYNC B0 ;  /* 0x0000000000007941 */ /* 0x000fea0003800000 */
.L_x_6101:
        /* <DEDUP_REMOVED lines=8> */
.L_x_6099:
[----:B------:R-:W-:-:S06]  /*104f0*/  ULOP3.LUT UR4, UR60, 0x1, URZ, 0xfc, !UPT ;  /* 0x000000013c047892 */ /* 0x000fcc000f8efc3f */
[----:B0-234-:R-:W-:-:S05]  /*10500*/  IMAD.U32 R0, RZ, RZ, UR4 ;  /* 0x00000004ff007e24 */ /* 0x01dfca000f8e00ff */
[----:B------:R-:W-:-:S13]  /*10510*/  ISETP.NE.AND P0, PT, R0, 0x3, PT ;  /* 0x000000030000780c */ /* 0x000fda0003f05270 */
[----:B------:R-:W-:Y:S05]  /*10520*/  @!P0 BRA `(.L_x_6138) ;  /* 0x0000000000048947 */ /* 0x000fea0003800000 */
[----:B------:R-:W-:Y:S01]  /*10530*/  BPT.TRAP 0x1 ;  /* 0x000000040000795c */ /* 0x000fe20000300000 */
.L_x_6138:
[----:B------:R-:W2:Y:S01]  /*10540*/  LDL R3, [R1+0x4] ;  /* 0x0000040001037983 */ /* 0x000ea20000100800 */
[----:B------:R-:W-:Y:S01]  /*10550*/  IMAD R0, R228, 0x8, R2 ;  /* 0x00000008e4007824 */ /* 0x000fe200078e0202 */
[----:B--2---:R-:W-:-:S04]  /*10560*/  SHF.L.U32 R3, R3, 0x1f, RZ ;  /* 0x0000001f03037819 */ /* 0x004fc800000006ff */
[----:B------:R0:W2:Y:S01]  /*10570*/  SYNCS.PHASECHK.TRANS64.TRYWAIT P2, [R0+URZ+0x34830], R3 ;  /* 0x03483003000075a7 */ /* 0x0000a2000804017f */
[----:B------:R-:W-:Y:S05]  /*10580*/  @!P0 BRA `(.L_x_6139) ;  /* 0x0000000000048947 */ /* 0x000fea0003800000 */
[----:B------:R-:W-:Y:S01]  /*10590*/  BPT.TRAP 0x1 ;  /* 0x000000040000795c */ /* 0x000fe20000300000 */
.L_x_6139:
[----:B------:R-:W3:Y:S01]  /*105a0*/  S2R R4, SR_TID.X ;  /* 0x0000000000047919 */ /* 0x000ee20000002100 */
[----:B------:R-:W-:Y:S01]  /*105b0*/  IMAD.MOV.U32 R87, RZ, RZ, RZ ;  /* 0x000000ffff577224 */ /* 0x000fe200078e00ff */
[----:B---3--:R-:W-:-:S04]  /*105c0*/  LOP3.LUT R4, R4, 0x7f, RZ, 0xc0, !PT ;  /* 0x0000007f04047812 */ /* 0x008fc800078ec0ff */
[----:B------:R-:W-:Y:S01]  /*105d0*/  ISETP.NE.AND P1, PT, R4, RZ, PT ;  /* 0x000000ff0400720c */ /* 0x000fe20003f25270 */
[----:B--2---:R-:W-:-:S12]  /*105e0*/  @P2 BRA `(.L_x_6140) ;  /* 0x0000000000082947 */ /* 0x004fd80003800000 */
[----:B------:R-:W2:Y:S02]  /*105f0*/  SYNCS.PHASECHK.TRANS64.TRYWAIT P2, [R0+URZ+0x34830], R3 ;  /* 0x03483003000075a7 */ /* 0x000ea4000804017f */
[----:B--2---:R-:W-:Y:S05]  /*10600*/  @!P2 BRA `(.L_x_6141) ;  /* 0x0000015800e8a947 */ /* 0x004fea0003800000 */
.L_x_6140:
[----:B------:R-:W-:Y:S05]  /*10610*/  WARPSYNC.ALL ;  /* 0x0000000000007948 */ /* 0x000fea0003800000 */
[----:B0-2---:R-:W-:Y:S01]  /*10620*/  VIADD R3, R2, 0x1e400 ;  /* 0x0001e40002037836 */ /* 0x005fe20000000000 */
[----:B------:R-:W-:Y:S01]  /*10630*/  R2UR UR56, R32 ;  /* 0x00000000203872ca */ /* 0x000fe200000e0000 */
[----:B------:R-:W-:Y:S01]  /*10640*/  IMAD.MOV.U32 R5, RZ, RZ, 0x40000040 ;  /* 0x40000040ff057424 */ /* 0x000fe200078e00ff */
[----:B------:R-:W-:Y:S01]  /*10650*/  WARPGROUP.ARRIVE ;  /* 0x00000000000079c5 */ /* 0x000fe20000000000 */
[----:B------:R-:W-:Y:S01]  /*10660*/  UMOV UR9, 0x40000040 ;  /* 0x4000004000097882 */ /* 0x000fe20000000000 */
[----:B------:R-:W-:Y:S01]  /*10670*/  SHF.R.U32.HI R3, RZ, 0x4, R3 ;  /* 0x00000004ff037819 */ /* 0x000fe20000011603 */
[----:B------:R-:W-:Y:S01]  /*10680*/  IMAD.MOV.U32 R11, RZ, RZ, 0x40000040 ;  /* 0x40000040ff0b7424 */ /* 0x000fe200078e00ff */
[----:B------:R-:W-:Y:S01]  /*10690*/  R2UR UR11, R5 ;  /* 0x00000000050b72ca */ /* 0x000fe200000e0000 */
[----:B------:R-:W-:Y:S01]  /*106a0*/  IMAD.MOV.U32 R13, RZ, RZ, 0x40000040 ;  /* 0x40000040ff0d7424 */ /* 0x000fe200078e00ff */
[----:B------:R-:W-:Y:S01]  /*106b0*/  LOP3.LUT R3, R3, 0x3fff, RZ, 0xc0, !PT ;  /* 0x00003fff03037812 */ /* 0x000fe200078ec0ff */
[----:B------:R-:W-:Y:S01]  /*106c0*/  IMAD.MOV.U32 R15, RZ, RZ, 0x40000040 ;  /* 0x40000040ff0f7424 */ /* 0x000fe200078e00ff */
[----:B------:R-:W-:Y:S01]  /*106d0*/  R2UR UR15, R11 ;  /* 0x000000000b0f72ca */ /* 0x000fe200000e0000 */
[----:B------:R-:W-:Y:S01]  /*106e0*/  IMAD.U32 R21, RZ, RZ, UR9 ;  /* 0x00000009ff157e24 */ /* 0x000fe2000f8e00ff */
[----:B------:R-:W-:Y:S01]  /*106f0*/  LOP3.LUT R4, R3, 0x10000, RZ, 0xfc, !PT ;  /* 0x0001000003047812 */ /* 0x000fe200078efcff */
[----:B------:R-:W-:Y:S01]  /*10700*/  ULOP3.LUT UR56, UR56, 0x10000, URZ, 0xfc, !UPT ;  /* 0x0001000038387892 */ /* 0x000fe2000f8efc3f */
[----:B------:R-:W-:Y:S01]  /*10710*/  MOV R8, UR37 ;  /* 0x0000002500087c02 */ /* 0x000fe20008000f00 */
[----:B------:R-:W-:Y:S01]  /*10720*/  UMOV UR37, UR9 ;  /* 0x0000000900257c82 */ /* 0x000fe20008000000 */
[----:B-1----:R-:W-:Y:S01]  /*10730*/  MOV R9, UR36 ;  /* 0x0000002400097c02 */ /* 0x002fe20008000f00 */
[----:B------:R0:W-:Y:S01]  /*10740*/  STL [R1+0x2c], R4 ;  /* 0x00002c0401007387 */ /* 0x0001e20000100800 */
[----:B------:R-:W-:Y:S01]  /*10750*/  UMOV UR13, UR37 ;  /* 0x00000025000d7c82 */ /* 0x000fe20008000000 */
[----:B------:R-:W-:Y:S01]  /*10760*/  R2UR UR23, R13 ;  /* 0x000000000d1772ca */ /* 0x000fe200000e0000 */
[----:B------:R-:W-:Y:S01]  /*10770*/  UMOV UR8, UR56 ;  /* 0x0000003800087c82 */ /* 0x000fe20008000000 */
[----:B------:R-:W-:Y:S01]  /*10780*/  UMOV UR21, UR37 ;  /* 0x0000002500157c82 */ /* 0x000fe20008000000 */
[----:B------:R-:W-:Y:S01]  /*10790*/  UMOV UR36, UR8 ;  /* 0x0000000800247c82 */ /* 0x000fe20008000000 */
[----:B------:R-:W-:Y:S01]  /*107a0*/  R2UR UR55, R15 ;  /* 0x000000000f3772ca */ /* 0x000fe200000e0000 */
[----:B------:R-:W-:Y:S01]  /*107b0*/  UMOV UR12, UR36 ;  /* 0x00000024000c7c82 */ /* 0x000fe20008000000 */
[----:B------:R-:W-:Y:S01]  /*107c0*/  UMOV UR20, UR36 ;  /* 0x0000002400147c82 */ /* 0x000fe20008000000 */
[----:B------:R-:W-:Y:S01]  /*107d0*/  UMOV UR52, UR36 ;  /* 0x0000002400347c82 */ /* 0x000fe20008000000 */
[----:B0-----:R-:W-:Y:S01]  /*107e0*/  IMAD R4, R228, 0xb00, R4 ;  /* 0x00000b00e4047824 */ /* 0x001fe200078e0204 */
[----:B------:R-:W-:Y:S01]  /*107f0*/  UMOV UR53, UR37 ;  /* 0x0000002500357c82 */ /* 0x000fe20008000000 */
[----:B------:R-:W-:Y:S01]  /*10800*/  R2UR UR35, R11 ;  /* 0x000000000b2372ca */ /* 0x000fe200000e0000 */
[----:B------:R-:W-:Y:S01]  /*10810*/  UMOV UR32, UR36 ;  /* 0x0000002400207c82 */ /* 0x000fe20008000000 */
[C---:B------:R-:W-:Y:S01]  /*10820*/  VIADD R10, R4.reuse, 0x80 ;  /* 0x00000080040a7836 */ /* 0x040fe20000000000 */
[C---:B------:R-:W-:Y:S01]  /*10830*/  R2UR UR10, R4.reuse ;  /* 0x00000000040a72ca */ /* 0x040fe200000e0000 */
[C---:B------:R-:W-:Y:S01]  /*10840*/  VIADD R12, R4.reuse, 0x100 ;  /* 0x00000100040c7836 */ /* 0x040fe20000000000 */
[----:B------:R-:W-:Y:S01]  /*10850*/  UMOV UR33, UR37 ;  /* 0x0000002500217c82 */ /* 0x000fe20008000000 */
[----:B------:R-:W-:Y:S01]  /*10860*/  VIADD R14, R4, 0x180 ;  /* 0x00000180040e7836 */ /* 0x000fe20000000000 */
[----:B------:R-:W-:Y:S01]  /*10870*/  R2UR UR14, R10 ;  /* 0x000000000a0e72ca */ /* 0x000fe200000e0000 */
[----:B------:R-:W-:Y:S01]  /*10880*/  VIADD R10, R4, 0x200 ;  /* 0x00000200040a7836 */ /* 0x000fe20000000000 */
[----:B------:R-:W-:Y:S01]  /*10890*/  R2UR UR22, R12 ;  /* 0x000000000c1672ca */ /* 0x000fe200000e0000 */
[----:B------:R-:W-:Y:S01]  /*108a0*/  VIADD R12, R4, 0x280 ;  /* 0x00000280040c7836 */ /* 0x000fe20000000000 */
[----:B------:R-:W-:Y:S01]  /*108b0*/  R2UR UR54, R14 ;  /* 0x000000000e3672ca */ /* 0x000fe200000e0000 */
[----:B------:R-:W-:Y:S01]  /*108c0*/  UMOV UR28, UR36 ;  /* 0x00000024001c7c82 */ /* 0x000fe20008000000 */
[----:B------:R-:W-:Y:S01]  /*108d0*/  R2UR UR34, R10 ;  /* 0x000000000a2272ca */ /* 0x000fe200000e0000 */
[----:B------:R-:W-:Y:S01]  /*108e0*/  UMOV UR29, UR37 ;  /* 0x00000025001d7c82 */ /* 0x000fe20008000000 */
[----:B------:R-:W-:Y:S01]  /*108f0*/  R2UR UR30, R12 ;  /* 0x000000000c1e72ca */ /* 0x000fe200000e0000 */
[----:B------:R-:W-:Y:S01]  /*10900*/  HGMMA.64x16x16.F32.BF16 R112, gdesc[UR8], RZ, !UPT, gsb0 ;  /* 0x00200000087079f0 */ /* 0x000fe2000c0018ff */
[----:B------:R-:W-:Y:S01]  /*10910*/  R2UR UR31, R13 ;  /* 0x000000000d1f72ca */ /* 0x000fe200000e0000 */
[C---:B------:R-:W-:Y:S01]  /*10920*/  VIADD R14, R4.reuse, 0x300 ;  /* 0x00000300040e7836 */ /* 0x040fe20000000000 */
[----:B------:R-:W-:Y:S01]  /*10930*/  R2UR UR47, R15 ;  /* 0x000000000f2f72ca */ /* 0x000fe200000e0000 */
[----:B------:R-:W-:Y:S01]  /*10940*/  UMOV UR44, UR36 ;  /* 0x00000024002c7c82 */ /* 0x000fe20008000000 */
[----:B------:R-:W-:Y:S01]  /*10950*/  UMOV UR45, UR37 ;  /* 0x00000025002d7c82 */ /* 0x000fe20008000000 */
[----:B------:R-:W-:Y:S01]  /*10960*/  VIADD R10, R4, 0x380 ;  /* 0x00000380040a7836 */ /* 0x000fe20000000000 */
[----:B------:R-:W-:Y:S01]  /*10970*/  R2UR UR46, R14 ;  /* 0x000000000e2e72ca */ /* 0x000fe200000e0000 */
[----:B------:R-:W-:Y:S01]  /*10980*/  UMOV UR24, UR36 ;  /* 0x0000002400187c82 */ /* 0x000fe20008000000 */
[----:B------:R-:W-:Y:S01]  /*10990*/  R2UR UR27, R11 ;  /* 0x000000000b1b72ca */ /* 0x000fe200000e0000 */
[----:B------:R-:W-:Y:S01]  /*109a0*/  UMOV UR25, UR37 ;  /* 0x0000002500197c82 */ /* 0x000fe20008000000 */
        /* <DEDUP_REMOVED lines=17> */
[----:B------:R-:W-:Y:S01]  /*10ac0*/  IMAD.MOV.U32 R11, RZ, RZ, 0x40000040 ;  /* 0x40000040ff0b7424 */ /* 0x000fe200078e00ff */
[----:B------:R-:W-:Y:S01]  /*10ad0*/  MOV R6, UR39 ;  /* 0x0000002700067c02 */ /* 0x000fe20008000f00 */
[----:B------:R-:W-:Y:S01]  /*10ae0*/  IMAD.U32 R20, RZ, RZ, UR8 ;  /* 0x00000008ff147e24 */ /* 0x000fe2000f8e00ff */
[----:B------:R-:W-:Y:S01]  /*10af0*/  MOV R7, UR38 ;  /* 0x0000002600077c02 */ /* 0x000fe20008000f00 */
[----:B------:R-:W-:Y:S01]  /*10b00*/  UIADD3 UR8, UR56, 0x2, URZ ;  /* 0x0000000238087890 */ /* 0x000fe2000fffe03f */
[----:B------:R-:W-:Y:S01]  /*10b10*/  R2UR UR38, R10 ;  /* 0x000000000a2672ca */ /* 0x000fe200000e0000 */
[----:B------:R-:W-:Y:S01]  /*10b20*/  UMOV UR37, 0x40000040 ;  /* 0x4000004000257882 */ /* 0x000fe20000000000 */
[----:B------:R-:W-:Y:S01]  /*10b30*/  R2UR UR39, R11 ;  /* 0x000000000b2772ca */ /* 0x000fe200000e0000 */
[C---:B------:R-:W-:Y:S01]  /*10b40*/  VIADD R14, R4.reuse, 0x82 ;  /* 0x00000082040e7836 */ /* 0x040fe20000000000 */
[----:B------:R0:W-:Y:S01]  /*10b50*/  STL.64 [R1+0x20], R20 ;  /* 0x0000201401007387 */ /* 0x0001e20000100a00 */
[----:B------:R-:W-:Y:S01]  /*10b60*/  IMAD.MOV.U32 R15, RZ, RZ, 0x40000040 ;  /* 0x40000040ff0f7424 */ /* 0x000fe200078e00ff */
[----:B------:R-:W-:Y:S01]  /*10b70*/  UMOV UR36, UR8 ;  /* 0x0000000800247c82 */ /* 0x000fe20008000000 */
        /* <DEDUP_REMOVED lines=9> */
[----:B------:R-:W1:Y:S01]  /*10c10*/  S2R R122, SR_TID.X ;  /* 0x00000000007a7919 */ /* 0x000e620000002100 */
[----:B------:R-:W-:Y:S01]  /*10c20*/  IMAD.MOV.U32 R13, RZ, RZ, 0x40000040 ;  /* 0x40000040ff0d7424 */ /* 0x000fe200078e00ff */
[----:B------:R-:W-:-:S02]  /*10c30*/  WARPGROUP.DEPBAR.LE gsb0, 0x0 ;  /* 0x00008000000079c5 */ /* 0x000fc40000010000 */
[----:B------:R-:W-:Y:S01]  /*10c40*/  WARPGROUP.ARRIVE ;  /* 0x00000000000079c5 */ /* 0x000fe20000000000 */
[----:B------:R-:W-:Y:S02]  /*10c50*/  VIADD R14, R4, 0x4 ;  /* 0x00000004040e7836 */ /* 0x000fe40000000000 */
[----:B------:R-:W-:Y:S02]  /*10c60*/  IMAD.MOV.U32 R15, RZ, RZ, 0x40000040 ;  /* 0x40000040ff0f7424 */ /* 0x000fe400078e00ff */
[----:B0-----:R-:W-:Y:S01]  /*10c70*/  IMAD.U32 R20, RZ, RZ, UR36 ;  /* 0x00000024ff147e24 */ /* 0x001fe2000f8e00ff */
[----:B------:R-:W-:Y:S01]  /*10c80*/  HGMMA.64x16x16.F32.BF16 R104, gdesc[UR12], RZ, !UPT, gsb0 ;  /* 0x002000000c6879f0 */ /* 0x000fe2000c0018ff */
[----:B------:R-:W-:Y:S01]  /*10c90*/  R2UR UR14, R10 ;  /* 0x000000000a0e72ca */ /* 0x000fe200000e0000 */
[----:B------:R-:W-:Y:S01]  /*10ca0*/  VIADD R10, R4, 0x282 ;  /* 0x00000282040a7836 */ /* 0x000fe20000000000 */
[----:B------:R-:W-:Y:S01]  /*10cb0*/  R2UR UR15, R11 ;  /* 0x000000000b0f72ca */ /* 0x000fe200000e0000 */
[----:B------:R-:W-:-:S02]  /*10cc0*/  IMAD.MOV.U32 R11, RZ, RZ, 0x40000040 ;  /* 0x40000040ff0b7424 */ /* 0x000fc400078e00ff */
[----:B------:R-:W-:Y:S02]  /*10cd0*/  IMAD.U32 R21, RZ, RZ, UR37 ;  /* 0x00000025ff157e24 */ /* 0x000fe4000f8e00ff */
[----:B------:R-:W-:-:S03]  /*10ce0*/  @!P1 VIADD R0, R0, 0x34840 ;  /* 0x0003484000009836 */ /* 0x000fc60000000000 */
[----:B------:R-:W-:Y:S01]  /*10cf0*/  STL.64 [R1+0x18], R20 ;  /* 0x0000181401007387 */ /* 0x000fe20000100a00 */
[----:B-1----:R-:W-:-:S05]  /*10d00*/  VIADD R122, R122, 0xffffff80 ;  /* 0xffffff807a7a7836 */ /* 0x002fca0000000000 */
[----:B------:R-:W-:-:S04]  /*10d10*/  SHF.R.S32.HI R121, RZ, 0x1f, R122 ;  /* 0x0000001fff797819 */ /* 0x000fc8000001147a */
[----:B------:R-:W-:-:S04]  /*10d20*/  LEA.HI R121, R121, R122, RZ, 0x7 ;  /* 0x0000007a79797211 */ /* 0x000fc800078f38ff */
[----:B------:R-:W-:-:S05]  /*10d30*/  LOP3.LUT R121, R121, 0xffffff80, RZ, 0xc0, !PT ;  /* 0xffffff8079797812 */ /* 0x000fca00078ec0ff */
[----:B------:R-:W-:-:S05]  /*10d40*/  IMAD.IADD R121, R122, 0x1, -R121 ;  /* 0x000000017a797824 */ /* 0x000fca00078e0a79 */
[----:B------:R-:W-:-:S04]  /*10d50*/  SHF.R.S32.HI R5, RZ, 0x1f, R121 ;  /* 0x0000001fff057819 */ /* 0x000fc80000011479 */
[----:B------:R-:W-:Y:S01]  /*10d60*/  LEA.HI R5, R5, R121, RZ, 0x2 ;  /* 0x0000007905057211 */ /* 0x000fe200078f10ff */
[----:B------:R-:W-:Y:S02]  /*10d70*/  WARPGROUP.DEPBAR.LE gsb0, 0x0 ;  /* 0x00008000000079c5 */ /* 0x000fe40000010000 */
[----:B------:R-:W-:Y:S01]  /*10d80*/  WARPGROUP.ARRIVE ;  /* 0x00000000000079c5 */ /* 0x000fe20000000000 */
[----:B------:R-:W-:-:S05]  /*10d90*/  LOP3.LUT R5, R5, 0x7ffffffc, RZ, 0xc0, !PT ;  /* 0x7ffffffc05057812 */ /* 0x000fca00078ec0ff */
[----:B------:R-:W-:Y:S01]  /*10da0*/  HGMMA.64x16x16.F32.BF16 R96, gdesc[UR20], RZ, !UPT, gsb0 ;  /* 0x00200000146079f0 */ /* 0x000fe2000c0018ff */
[----:B------:R-:W-:Y:S01]  /*10db0*/  R2UR UR22, R12 ;  /* 0x000000000c1672ca */ /* 0x000fe200000e0000 */
[----:B------:R-:W-:Y:S01]  /*10dc0*/  VIADD R12, R4, 0x302 ;  /* 0x00000302040c7836 */ /* 0x000fe20000000000 */
[----:B------:R-:W-:Y:S01]  /*10dd0*/  R2UR UR23, R13 ;  /* 0x000000000d1772ca */ /* 0x000fe200000e0000 */
[----:B------:R-:W-:Y:S02]  /*10de0*/  IMAD.MOV.U32 R13, RZ, RZ, 0x40000040 ;  /* 0x40000040ff0d7424 */ /* 0x000fe400078e00ff */
[----:B------:R-:W-:Y:S01]  /*10df0*/  IMAD.IADD R5, R121, 0x1, -R5 ;  /* 0x0000000179057824 */ /* 0x000fe200078e0a05 */
[----:B------:R-:W-:Y:S02]  /*10e00*/  WARPGROUP.DEPBAR.LE gsb0, 0x0 ;  /* 0x00008000000079c5 */ /* 0x000fe40000010000 */
[----:B------:R-:W-:-:S06]  /*10e10*/  WARPGROUP.ARRIVE ;  /* 0x00000000000079c5 */ /* 0x000fcc0000000000 */
[----:B------:R-:W-:Y:S01]  /*10e20*/  HGMMA.64x16x16.F32.BF16 R88, gdesc[UR52], RZ, !UPT, gsb0 ;  /* 0x00200000345879f0 */ /* 0x000fe2000c0018ff */
[----:B------:R-:W-:Y:S01]  /*10e30*/  R2UR UR54, R14 ;  /* 0x000000000e3672ca */ /* 0x000fe200000e0000 */
[----:B------:R-:W-:Y:S01]  /*10e40*/  UMOV UR53, 0x40000040 ;  /* 0x4000004000357882 */ /* 0x000fe20000000000 */
[----:B------:R-:W-:Y:S01]  /*10e50*/  R2UR UR55, R15 ;  /* 0x000000000f3772ca */ /* 0x000fe200000e0000 */
[----:B------:R-:W-:Y:S02]  /*10e60*/  WARPGROUP.DEPBAR.LE gsb0, 0x0 ;  /* 0x00008000000079c5 */ /* 0x000fe40000010000 */
[----:B------:R-:W-:-:S06]  /*10e70*/  WARPGROUP.ARRIVE ;  /* 0x00000000000079c5 */ /* 0x000fcc0000000000 */
[----:B------:R-:W-:Y:S01]  /*10e80*/  HGMMA.64x16x16.F32.BF16 R72, gdesc[UR32], RZ, !UPT, gsb0 ;  /* 0x00200000204879f0 */ /* 0x000fe2000c0018ff */
        /* <DEDUP_REMOVED lines=48> */
[----:B------:R-:W-:Y:S01]  /*11190*/  IMAD.U32 R13, RZ, RZ, UR53 ;  /* 0x00000035ff0d7e24 */ /* 0x000fe2000f8e00ff */
        /* <DEDUP_REMOVED lines=28> */
[----:B------:R-:W-:Y:S01]  /*11360*/  IMAD.MOV.U32 R7, RZ, RZ, 0x40000040 ;  /* 0x40000040ff077424 */ /* 0x000fe200078e00ff */
[----:B------:R-:W-:Y:S01]  /*11370*/  R2UR UR36, R9 ;  /* 0x00000000092472ca */ /* 0x000fe200000e0000 */
[----:B------:R-:W-:Y:S01]  /*11380*/  IMAD.MOV.U32 R9, RZ, RZ, 0x40000040 ;  /* 0x40000040ff097424 */ /* 0x000fe200078e00ff */
[----:B------:R-:W-:-:S02]  /*11390*/  WARPGROUP.DEPBAR.LE gsb0, 0x0 ;  /* 0x00008000000079c5 */ /* 0x000fc40000010000 */
        /* <DEDUP_REMOVED lines=9> */
[----:B------:R-:W-:Y:S02]  /*11430*/  UMOV UR49, 0x40000040 ;  /* 0x4000004000317882 */ /* 0x000fe40000000000 */
        /* <DEDUP_REMOVED lines=188> */
[----:B------:R-:W-:Y:S01]  /*12000*/  UMOV UR45, 0x40000040 ;  /* 0x40000040002d7882 */ /* 0x000fe20000000000 */
[----:B------:R-:W-:Y:S02]  /*12010*/  VIADD R6, R4, 0x600 ;  /* 0x0000060004067836 */ /* 0x000fe40000000000 */
[----:B------:R-:W-:Y:S02]  /*12020*/  IMAD.MOV.U32 R7, RZ, RZ, 0x40000040 ;  /* 0x40000040ff077424 */ /* 0x000fe400078e00ff */
[----:B------:R-:W-:Y:S01]  /*12030*/  IMAD.U32 R237, RZ, RZ, UR45 ;  /* 0x0000002dffed7e24 */ /* 0x000fe2000f8e00ff */
        /* <DEDUP_REMOVED lines=16> */
[----:B------:R-:W-:Y:S01]  /*12140*/  IMAD.U32 R236, RZ, RZ, UR44 ;  /* 0x0000002cffec7e24 */ /* 0x000fe2000f8e00ff */
        /* <DEDUP_REMOVED lines=93> */
[----:B------:R-:W-:Y:S02]  /*12720*/  UMOV UR17, UR41 ;  /* 0x0000002900117c82 */ /* 0x000fe40008000000 */
[----:B------:R-:W-:Y:S02]  /*12730*/  WARPGROUP.DEPBAR.LE gsb0, 0x0 ;  /* 0x00008000000079c5 */ /* 0x000fe40000010000 */
        /* <DEDUP_REMOVED lines=10> */
[----:B------:R-:W-:Y:S01]  /*127e0*/  UIADD3 UR4, UR56, 0x402, URZ ;  /* 0x0000040238047890 */ /* 0x000fe2000fffe03f */
[----:B------:R-:W-:Y:S01]  /*127f0*/  R2UR UR6, R6 ;  /* 0x00000000060672ca */ /* 0x000fe200000e0000 */
[----:B------:R-:W-:Y:S01]  /*12800*/  UMOV UR5, UR41 ;  /* 0x0000002900057c82 */ /* 0x000fe20008000000 */
[----:B------:R-:W-:Y:S01]  /*12810*/  R2UR UR7, R7 ;  /* 0x00000000070772ca */ /* 0x000fe200000e0000 */
[----:B------:R-:W-:Y:S02]  /*12820*/  VIADD R6, R4, 0x682 ;  /* 0x0000068204067836 */ /* 0x000fe40000000000 */
[----:B------:R-:W-:Y:S01]  /*12830*/  IMAD.MOV.U32 R7, RZ, RZ, 0x40000040 ;  /* 0x40000040ff077424 */ /* 0x000fe200078e00ff */
[----:B------:R-:W-:Y:S02]  /*12840*/  UMOV UR40, UR4 ;  /* 0x0000000400287c82 */ /* 0x000fe40008000000 */
[----:B------:R-:W-:Y:S01]  /*12850*/  UMOV UR4, UR40 ;  /* 0x0000002800047c82 */ /* 0x000fe20008000000 */
[----:B------:R-:W-:Y:S01]  /*12860*/  R2UR UR18, R6 ;  /* 0x00000000061272ca */ /* 0x000fe200000e0000 */
[----:B------:R-:W-:Y:S01]  /*12870*/  UMOV UR16, UR40 ;  /* 0x0000002800107c82 */ /* 0x000fe20008000000 */
[----:B------:R-:W-:Y:S01]  /*12880*/  R2UR UR19, R7 ;  /* 0x00000000071372ca */ /* 0x000fe200000e0000 */
[----:B------:R-:W-:Y:S01]  /*12890*/  VIADD R6, R4, 0x782 ;  /* 0x0000078204067836 */ /* 0x000fe20000000000 */
[----:B------:R-:W-:Y:S01]  /*128a0*/  UMOV UR20, UR40 ;  /* 0x0000002800147c82 */ /* 0x000fe20008000000 */
[----:B------:R-:W-:Y:S01]  /*128b0*/  IMAD.MOV.U32 R7, RZ, RZ, 0x40000040 ;  /* 0x40000040ff077424 */ /* 0x000fe200078e00ff */
[----:B------:R-:W-:Y:S01]  /*128c0*/  UMOV UR32, UR40 ;  /* 0x0000002800207c82 */ /* 0x000fe20008000000 */
[----:B------:R-:W-:Y:S01]  /*128d0*/  IMAD.U32 R234, RZ, RZ, UR40 ;  /* 0x00000028ffea7e24 */ /* 0x000fe2000f8e00ff */
        /* <DEDUP_REMOVED lines=170> */
[----:B------:R-:W-:Y:S01]  /*13380*/  UIADD3 UR20, UR56, 0x406, URZ ;  /* 0x0000040638147890 */ /* 0x000fe2000fffe03f */
[----:B------:R-:W-:Y:S01]  /*13390*/  R2UR UR23, R9 ;  /* 0x00000000091772ca */ /* 0x000fe200000e0000 */
[----:B------:R-:W-:Y:S01]  /*133a0*/  UMOV UR21, 0x40000040 ;  /* 0x4000004000157882 */ /* 0x000fe20000000000 */
[----:B------:R-:W-:Y:S02]  /*133b0*/  WARPGROUP.DEPBAR.LE gsb0, 0x0 ;  /* 0x00008000000079c5 */ /* 0x000fe40000010000 */
[----:B------:R-:W-:-:S06]  /*133c0*/  WARPGROUP.ARRIVE ;  /* 0x00000000000079c5 */ /* 0x000fcc0000000000 */
[----:B------:R-:W-:Y:S03]  /*133d0*/  HGMMA.64x16x16.F32.BF16 R56, gdesc[UR24], R56, gsb0 ;  /* 0x00200000183879f0 */ /* 0x000fe60008001838 */
        /* <DEDUP_REMOVED lines=24> */
[----:B------:R-:W-:Y:S01]  /*13560*/  WARPGROUP.ARRIVE ;  /* 0x00000000000079c5 */ /* 0x000fe20000000000 */
[----:B------:R-:W-:Y:S01]  /*13570*/  FMUL.FTZ R15, R112, UR6 ;  /* 0x00000006700f7c20 */ /* 0x000fe20008410000 */
[----:B0-----:R-:W-:Y:S01]  /*13580*/  FMUL.FTZ R13, R113, UR6 ;  /* 0x00000006710d7c20 */ /* 0x001fe20008410000 */
[----:B------:R-:W-:Y:S01]  /*13590*/  FMUL.FTZ R12, R117, UR6 ;  /* 0x00000006750c7c20 */ /* 0x000fe20008410000 */
[----:B------:R-:W-:Y:S01]  /*135a0*/  FMUL.FTZ R112, R119, UR6 ;  /* 0x0000000677707c20 */ /* 0x000fe20008410000 */
[----:B------:R-:W-:-:S04]  /*135b0*/  FMUL.FTZ R14, R116, UR6 ;  /* 0x00000006740e7c20 */ /* 0x000fc80008410000 */
[----:B------:R-:W-:Y:S01]  /*135c0*/  HGMMA.64x16x16.F32.BF16 R104, gdesc[UR20], R104, gsb0 ;  /* 0x00200000146879f0 */ /* 0x000fe20008001868 */
[----:B------:R-:W-:Y:S01]  /*135d0*/  R2UR UR22, R6 ;  /* 0x00000000061672ca */ /* 0x000fe200000e0000 */
[----:B------:R-:W-:Y:S01]  /*135e0*/  VIADD R6, R4, 0x706 ;  /* 0x0000070604067836 */ /* 0x000fe20000000000 */
[----:B------:R-:W-:Y:S01]  /*135f0*/  R2UR UR23, R7 ;  /* 0x00000000071772ca */ /* 0x000fe200000e0000 */
[----:B------:R-:W-:Y:S01]  /*13600*/  IMAD.MOV.U32 R7, RZ, RZ, 0x40000040 ;  /* 0x40000040ff077424 */ /* 0x000fe200078e00ff */
[----:B------:R-:W0:Y:S01]  /*13610*/  MUFU.TANH R13, R13 ;  /* 0x0000000d000d7308 */ /* 0x000e220000002400 */
[----:B------:R-:W-:Y:S01]  /*13620*/  FMUL.FTZ R120, R114, UR6 ;  /* 0x0000000672787c20 */ /* 0x000fe20008410000 */
[----:B------:R-:W-:Y:S01]  /*13630*/  FMUL.FTZ R113, R115, UR6 ;  /* 0x0000000673717c20 */ /* 0x000fe20008410000 */
[----:B------:R-:W-:-:S05]  /*13640*/  FMUL.FTZ R114, R118, UR6 ;  /* 0x0000000676727c20 */ /* 0x000fca0008410000 */
[----:B------:R-:W-:Y:S08]  /*13650*/  MUFU.TANH R12, R12 ;  /* 0x0000000c000c7308 */ /* 0x000ff00000002400 */
[----:B------:R-:W1:Y:S08]  /*13660*/  MUFU.TANH R112, R112 ;  /* 0x0000007000707308 */ /* 0x000e700000002400 */
[----:B------:R-:W2:Y:S08]  /*13670*/  MUFU.TANH R15, R15 ;  /* 0x0000000f000f7308 */ /* 0x000eb00000002400 */
        /* <DEDUP_REMOVED lines=10> */
[----:B------:R-:W-:Y:S01]  /*13720*/  R2UR UR22, R6 ;  /* 0x00000000061672ca */ /* 0x000fe200000e0000 */
[----:B------:R-:W-:Y:S01]  /*13730*/  VIADD R6, R4, 0x786 ;  /* 0x0000078604067836 */ /* 0x000fe20000000000 */
[----:B------:R-:W-:Y:S01]  /*13740*/  R2UR UR23, R7 ;  /* 0x00000000071772ca */ /* 0x000fe200000e0000 */
[----:B------:R-:W-:-:S02]  /*13750*/  IMAD.MOV.U32 R7, RZ, RZ, 0x40000040 ;  /* 0x40000040ff077424 */ /* 0x000fc400078e00ff */
[----:B------:R-:W-:Y:S01]  /*13760*/  FMUL.FTZ R106, R106, UR6 ;  /* 0x000000066a6a7c20 */ /* 0x000fe20008410000 */
[----:B------:R-:W3:Y:S01]  /*13770*/  MUFU.TANH R10, R10 ;  /* 0x0000000a000a7308 */ /* 0x000ee20000002400 */
[----:B------:R-:W-:Y:S01]  /*13780*/  FMUL.FTZ R105, R107, UR6 ;  /* 0x000000066b697c20 */ /* 0x000fe20008410000 */
[----:B------:R-:W-:Y:S01]  /*13790*/  FMUL.FTZ R107, R110, UR6 ;  /* 0x000000066e6b7c20 */ /* 0x000fe20008410000 */
[----:B------:R-:W-:-:S05]  /*137a0*/  FMUL.FTZ R104, R111, UR6 ;  /* 0x000000066f687c20 */ /* 0x000fca0008410000 */
[----:B------:R-:W4:Y:S08]  /*137b0*/  MUFU.TANH R20, R20 ;  /* 0x0000001400147308 */ /* 0x000f300000002400 */
[----:B------:R-:W4:Y:S08]  /*137c0*/  MUFU.TANH R114, R114 ;  /* 0x0000007200727308 */ /* 0x000f300000002400 */
[----:B------:R-:W4:Y:S08]  /*137d0*/  MUFU.TANH R11, R11 ;  /* 0x0000000b000b7308 */ /* 0x000f300000002400 */
[----:B------:R-:W4:Y:S08]  /*137e0*/  MUFU.TANH R82, R82 ;  /* 0x0000005200527308 */ /* 0x000f300000002400 */
[----:B------:R-:W4:Y:S01]  /*137f0*/  MUFU.TANH R106, R106 ;  /* 0x0000006a006a7308 */ /* 0x000f220000002400 */
[----:B------:R-:W-:-:S02]  /*13800*/  WARPGROUP.DEPBAR.LE gsb0, 0x0 ;  /* 0x00008000000079c5 */ /* 0x000fc40000010000 */
[----:B------:R-:W-:Y:S01]  /*13810*/  WARPGROUP.ARRIVE ;  /* 0x00000000000079c5 */ /* 0x000fe20000000000 */
[----:B------:R-:W-:Y:S01]  /*13820*/  FMUL.FTZ R9, R97, UR6 ;  /* 0x0000000661097c20 */ /* 0x000fe20008410000 */
[----:B------:R-:W-:Y:S01]  /*13830*/  FMUL.FTZ R97, R98, UR6 ;  /* 0x0000000662617c20 */ /* 0x000fe20008410000 */
[----:B------:R-:W-:Y:S02]  /*13840*/  IMAD.MOV.U32 R98, RZ, RZ, -0x2 ;  /* 0xfffffffeff627424 */ /* 0x000fe400078e00ff */
[----:B------:R-:W-:Y:S01]  /*13850*/  FMUL.FTZ R81, R100, UR6 ;  /* 0x0000000664517c20 */ /* 0x000fe20008410000 */
[----:B------:R-:W-:Y:S01]  /*13860*/  FMUL.FTZ R86, R103, UR6 ;  /* 0x0000000667567c20 */ /* 0x000fe20008410000 */
[----:B------:R-:W-:Y:S01]  /*13870*/  HGMMA.64x16x16.F32.BF16 R88, gdesc[UR20], R88, gsb0 ;  /* 0x00200000145879f0 */ /* 0x000fe20008001858 */
[----:B------:R-:W-:Y:S01]  /*13880*/  R2UR UR22, R6 ;  /* 0x00000000061672ca */ /* 0x000fe200000e0000 */
[----:B------:R-:W-:Y:S01]  /*13890*/  VIADD R6, R4, 0x806 ;  /* 0x0000080604067836 */ /* 0x000fe20000000000 */
[----:B------:R-:W-:Y:S01]  /*138a0*/  R2UR UR23, R7 ;  /* 0x00000000071772ca */ /* 0x000fe200000e0000 */
[----:B------:R-:W-:-:S02]  /*138b0*/  IMAD.MOV.U32 R7, RZ, RZ, 0x40000040 ;  /* 0x40000040ff077424 */ /* 0x000fc400078e00ff */
[----:B------:R-:W-:Y:S01]  /*138c0*/  FMUL.FTZ R21, R96, UR6 ;  /* 0x0000000660157c20 */ /* 0x000fe20008410000 */
[----:B------:R-:W-:Y:S01]  /*138d0*/  IMAD R5, R5, R98, 0xb0 ;  /* 0x000000b005057424 */ /* 0x000fe200078e0262 */
[----:B------:R-:W4:Y:S01]  /*138e0*/  MUFU.TANH R105, R105 ;  /* 0x0000006900697308 */ /* 0x000f220000002400 */
[----:B------:R-:W-:Y:S01]  /*138f0*/  FMUL.FTZ R85, R99, UR6 ;  /* 0x0000000663557c20 */ /* 0x000fe20008410000 */
[----:B------:R-:W-:Y:S01]  /*13900*/  FMUL.FTZ R3, R101, UR6 ;  /* 0x0000000665037c20 */ /* 0x000fe20008410000 */
[----:B------:R-:W-:Y:S02]  /*13910*/  IMAD.IADD R5, R5, 0x1, R160 ;  /* 0x0000000105057824 */ /* 0x000fe400078e02a0 */
[----:B------:R-:W-:-:S03]  /*13920*/  FMUL.FTZ R96, R102, UR6 ;  /* 0x0000000666607c20 */ /* 0x000fc60008410000 */
        /* <DEDUP_REMOVED lines=8> */
[----:B------:R-:W-:-:S03]  /*139b0*/  FMUL.FTZ R83, R88, UR6 ;  /* 0x0000000658537c20 */ /* 0x000fc60008410000 */
[----:B------:R-:W4:Y:S01]  /*139c0*/  MUFU.TANH R97, R97 ;  /* 0x0000006100617308 */ /* 0x000f220000002400 */
[----:B------:R-:W-:Y:S01]  /*139d0*/  FMUL.FTZ R8, R89, UR6 ;  /* 0x0000000659087c20 */ /* 0x000fe20008410000 */
[----:B------:R-:W-:Y:S01]  /*139e0*/  FMUL.FTZ R90, R90, UR6 ;  /* 0x000000065a5a7c20 */ /* 0x000fe20008410000 */
[----:B------:R-:W-:Y:S01]  /*139f0*/  HGMMA.64x16x16.F32.BF16 R72, gdesc[UR20], R72, gsb0 ;  /* 0x00200000144879f0 */ /* 0x000fe20008001848 */
[----:B------:R-:W-:Y:S01]  /*13a00*/  R2UR UR22, R6 ;  /* 0x00000000061672ca */ /* 0x000fe200000e0000 */
[----:B------:R-:W-:Y:S01]  /*13a10*/  VIADD R6, R4, 0x886 ;  /* 0x0000088604067836 */ /* 0x000fe20000000000 */
[----:B------:R-:W-:Y:S01]  /*13a20*/  R2UR UR23, R7 ;  /* 0x00000000071772ca */ /* 0x000fe200000e0000 */
[----:B------:R-:W-:Y:S01]  /*13a30*/  IMAD.MOV.U32 R7, RZ, RZ, 0x40000040 ;  /* 0x40000040ff077424 */ /* 0x000fe200078e00ff */
[----:B------:R-:W4:Y:S01]  /*13a40*/  MUFU.TANH R3, R3 ;  /* 0x0000000300037308 */ /* 0x000f220000002400 */
[----:B------:R-:W-:Y:S01]  /*13a50*/  FMUL.FTZ R84, R93, UR6 ;  /* 0x000000065d547c20 */ /* 0x000fe20008410000 */
[----:B------:R-:W-:Y:S01]  /*13a60*/  FMUL.FTZ R88, R91, UR6 ;  /* 0x000000065b587c20 */ /* 0x000fe20008410000 */
[----:B------:R-:W-:Y:S01]  /*13a70*/  FMUL.FTZ R93, R94, UR6 ;  /* 0x000000065e5d7c20 */ /* 0x000fe20008410000 */
[----:B------:R-:W-:-:S04]  /*13a80*/  FMUL.FTZ R91, R95, UR6 ;  /* 0x000000065f5b7c20 */ /* 0x000fc80008410000 */
[----:B------:R-:W4:Y:S08]  /*13a90*/  MUFU.TANH R85, R85 ;  /* 0x0000005500557308 */ /* 0x000f300000002400 */
[----:B------:R-:W4:Y:S08]  /*13aa0*/  MUFU.TANH R83, R83 ;  /* 0x0000005300537308 */ /* 0x000f300000002400 */
[----:B------:R-:W4:Y:S08]  /*13ab0*/  MUFU.TANH R96, R96 ;  /* 0x0000006000607308 */ /* 0x000f300000002400 */
[----:B------:R-:W4:Y:S08]  /*13ac0*/  MUFU.TANH R8, R8 ;  /* 0x0000000800087308 */ /* 0x000f300000002400 */
[----:B------:R-:W4:Y:S01]  /*13ad0*/  MUFU.TANH R86, R86 ;  /* 0x0000005600567308 */ /* 0x000f220000002400 */
[----:B------:R-:W-:-:S02]  /*13ae0*/  WARPGROUP.DEPBAR.LE gsb0, 0x0 ;  /* 0x00008000000079c5 */ /* 0x000fc40000010000 */
[----:B------:R-:W-:Y:S01]  /*13af0*/  WARPGROUP.ARRIVE ;  /* 0x00000000000079c5 */ /* 0x000fe20000000000 */
[----:B------:R-:W-:-:S04]  /*13b00*/  FMUL.FTZ R92, R75, UR6 ;  /* 0x000000064b5c7c20 */ /* 0x000fc80008410000 */
[----:B------:R-:W4:Y:S01]  /*13b10*/  MUFU.TANH R80, R80 ;  /* 0x0000005000507308 */ /* 0x000f220000002400 */
[----:B------:R-:W-:Y:S01]  /*13b20*/  FMUL.FTZ R89, R72, UR6 ;  /* 0x0000000648597c20 */ /* 0x000fe20008410000 */
        /* <DEDUP_REMOVED lines=43> */
[----:B------:R-:W-:Y:S01]  /*13de0*/  FMUL.FTZ R57, R60, UR6 ;  /* 0x000000063c397c20 */ /* 0x000fe20008410000 */
[----:B------:R-:W-:Y:S01]  /*13df0*/  FMUL.FTZ R60, R63, UR6 ;  /* 0x000000063f3c7c20 */ /* 0x000fe20008410000 */
[----:B------:R-:W4:Y:S01]  /*13e00*/  MUFU.TANH R65, R65 ;  /* 0x0000004100417308 */ /* 0x000f220000002400 */
[----:B------:R-:W-:Y:S01]  /*13e10*/  HGMMA.64x16x16.F32.BF16 R48, gdesc[UR20], R48, gsb0 ;  /* 0x00200000143079f0 */ /* 0x000fe20008001830 */
[----:B------:R-:W-:Y:S01]  /*13e20*/  R2UR UR22, R6 ;  /* 0x00000000061672ca */ /* 0x000fe200000e0000 */
[----:B------:R-:W-:Y:S01]  /*13e30*/  VIADD R6, R4, 0xa06 ;  /* 0x00000a0604067836 */ /* 0x000fe20000000000 */
[----:B------:R-:W-:Y:S01]  /*13e40*/  R2UR UR23, R7 ;  /* 0x00000000071772ca */ /* 0x000fe200000e0000 */
[----:B------:R-:W-:-:S02]  /*13e50*/  IMAD.MOV.U32 R7, RZ, RZ, 0x40000040 ;  /* 0x40000040ff077424 */ /* 0x000fc400078e00ff */
[----:B------:R-:W-:Y:S01]  /*13e60*/  FMUL.FTZ R58, R58, UR6 ;  /* 0x000000063a3a7c20 */ /* 0x000fe20008410000 */
[----:B------:R-:W-:Y:S01]  /*13e70*/  VIADD R4, R4, 0xa86 ;  /* 0x00000a8604047836 */ /* 0x000fe20000000000 */
[----:B------:R-:W-:Y:S01]  /*13e80*/  R2UR UR10, R6 ;  /* 0x00000000060a72ca */ /* 0x000fe200000e0000 */
[----:B------:R-:W-:Y:S01]  /*13e90*/  FMUL.FTZ R6, R61, UR6 ;  /* 0x000000063d067c20 */ /* 0x000fe20008410000 */
[----:B------:R-:W-:Y:S01]  /*13ea0*/  R2UR UR11, R7 ;  /* 0x00000000070b72ca */ /* 0x000fe200000e0000 */
[----:B------:R-:W4:Y:S01]  /*13eb0*/  MUFU.TANH R76, R76 ;  /* 0x0000004c004c7308 */ /* 0x000f220000002400 */
[----:B------:R-:W-:Y:S01]  /*13ec0*/  FMUL.FTZ R71, R59, UR6 ;  /* 0x000000063b477c20 */ /* 0x000fe20008410000 */
[----:B------:R-:W-:-:S06]  /*13ed0*/  FMUL.FTZ R62, R62, UR6 ;  /* 0x000000063e3e7c20 */ /* 0x000fcc0008410000 */
        /* <DEDUP_REMOVED lines=13> */
[----:B------:R-:W-:Y:S01]  /*13fb0*/  R2UR UR22, R4 ;  /* 0x00000000041672ca */ /* 0x000fe200000e0000 */
[----:B------:R-:W-:Y:S01]  /*13fc0*/  FMUL.FTZ R53, R53, UR6 ;  /* 0x0000000635357c20 */ /* 0x000fe20008410000 */
[----:B------:R-:W-:Y:S01]  /*13fd0*/  FMUL.FTZ R48, R48, UR6 ;  /* 0x0000000630307c20 */ /* 0x000fe20008410000 */
[----:B------:R-:W-:Y:S01]  /*13fe0*/  FMUL.FTZ R55, R55, UR6 ;  /* 0x0000000637377c20 */ /* 0x000fe20008410000 */
[----:B------:R-:W-:-:S02]  /*13ff0*/  FMUL.FTZ R59, R52, UR6 ;  /* 0x00000006343b7c20 */ /* 0x000fc40008410000 */
[----:B------:R-:W4:Y:S08]  /*14000*/  MUFU.TANH R70, R70 ;  /* 0x0000004600467308 */ /* 0x000f300000002400 */
[----:B------:R-:W4:Y:S08]  /*14010*/  MUFU.TANH R56, R56 ;  /* 0x0000003800387308 */ /* 0x000f300000002400 */
[----:B------:R-:W4:Y:S08]  /*14020*/  MUFU.TANH R68, R68 ;  /* 0x0000004400447308 */ /* 0x000f300000002400 */
[----:B------:R-:W4:Y:S08]  /*14030*/  MUFU.TANH R57, R57 ;  /* 0x0000003900397308 */ /* 0x000f300000002400 */
[----:B------:R-:W4:Y:S08]  /*14040*/  MUFU.TANH R58, R58 ;  /* 0x0000003a003a7308 */ /* 0x000f300000002400 */
[----:B------:R-:W4:Y:S01]  /*14050*/  MUFU.TANH R6, R6 ;  /* 0x0000000600067308 */ /* 0x000f220000002400 */
[----:B------:R-:W-:-:S02]  /*14060*/  WARPGROUP.DEPBAR.LE gsb0, 0x0 ;  /* 0x00008000000079c5 */ /* 0x000fc40000010000 */
[----:B------:R-:W-:Y:S01]  /*14070*/  WARPGROUP.ARRIVE ;  /* 0x00000000000079c5 */ /* 0x000fe20000000000 */
[----:B0-----:R-:W-:Y:S01]  /*14080*/  FMUL.FTZ R49, R45, UR6 ;  /* 0x000000062d317c20 */ /* 0x001fe20008410000 */
[----:B------:R-:W-:Y:S01]  /*14090*/  FMUL.FTZ R161, R41, UR6 ;  /* 0x0000000629a17c20 */ /* 0x000fe20008410000 */
[----:B------:R-:W-:Y:S01]  /*140a0*/  FMUL.FTZ R99, R47, UR6 ;  /* 0x000000062f637c20 */ /* 0x000fe20008410000 */
[----:B------:R-:W-:Y:S01]  /*140b0*/  FMUL.FTZ R159, R40, UR6 ;  /* 0x00000006289f7c20 */ /* 0x000fe20008410000 */
[----:B------:R-:W-:Y:S01]  /*140c0*/  FMUL.FTZ R61, R42, UR6 ;  /* 0x000000062a3d7c20 */ /* 0x000fe20008410000 */
[----:B------:R-:W-:Y:S01]  /*140d0*/  HGMMA.64x16x16.F32.BF16 R32, gdesc[UR8], R32, gsb0 ;  /* 0x00200000082079f0 */ /* 0x000fe20008001820 */
[----:B------:R0:W-:Y:S01]  /*140e0*/  MUFU.TANH R40, R7 ;  /* 0x0000000700287308 */ /* 0x0001e20000002400 */
[----:B------:R-:W-:Y:S01]  /*140f0*/  FMUL.FTZ R98, R46, UR6 ;  /* 0x000000062e627c20 */ /* 0x000fe20008410000 */
[----:B------:R-:W-:Y:S01]  /*14100*/  FMUL.FTZ R43, R43, UR6 ;  /* 0x000000062b2b7c20 */ /* 0x000fe20008410000 */
[----:B------:R-:W-:-:S05]  /*14110*/  FMUL.FTZ R163, R44, UR6 ;  /* 0x000000062ca37c20 */ /* 0x000fca0008410000 */
[----:B------:R0:W-:Y:S08]  /*14120*/  MUFU.TANH R42, R51 ;  /* 0x00000033002a7308 */ /* 0x0001f00000002400 */
[----:B------:R-:W-:Y:S08]  /*14130*/  MUFU.TANH R165, R49 ;  /* 0x0000003100a57308 */ /* 0x000ff00000002400 */
[----:B------:R-:W-:Y:S08]  /*14140*/  MUFU.TANH R44, R53 ;  /* 0x00000035002c7308 */ /* 0x000ff00000002400 */
[----:B------:R-:W0:Y:S08]  /*14150*/  MUFU.TANH R71, R71 ;  /* 0x0000004700477308 */ /* 0x000e300000002400 */
[----:B------:R-:W0:Y:S08]  /*14160*/  MUFU.TANH R48, R48 ;  /* 0x0000003000307308 */ /* 0x000e300000002400 */
[----:B------:R-:W0:Y:S01]  /*14170*/  MUFU.TANH R62, R62 ;  /* 0x0000003e003e7308 */ /* 0x000e220000002400 */
[----:B------:R-:W-:-:S02]  /*14180*/  WARPGROUP.DEPBAR.LE gsb0, 0x0 ;  /* 0x00008000000079c5 */ /* 0x000fc40000010000 */
[----:B------:R-:W-:Y:S01]  /*14190*/  FMUL.FTZ R100, R32, UR6 ;  /* 0x0000000620647c20 */ /* 0x000fe20008410000 */
[----:B------:R-:W-:Y:S02]  /*141a0*/  IMAD R32, R162, -0xb0, R5 ;  /* 0xffffff50a2207824 */ /* 0x000fe400078e0205 */
[----:B------:R-:W-:Y:S01]  /*141b0*/  FMUL.FTZ R63, R33, UR6 ;  /* 0x00000006213f7c20 */ /* 0x000fe20008410000 */
[----:B------:R-:W-:Y:S02]  /*141c0*/  IMAD.MOV.U32 R5, RZ, RZ, 0x40000040 ;  /* 0x40000040ff057424 */ /* 0x000fe400078e00ff */
[----:B------:R-:W-:Y:S01]  /*141d0*/  FMUL.FTZ R54, R35, UR6 ;  /* 0x0000000623367c20 */ /* 0x000fe20008410000 */
[----:B------:R-:W-:Y:S01]  /*141e0*/  FMUL.FTZ R46, R37, UR6 ;  /* 0x00000006252e7c20 */ /* 0x000fe20008410000 */
[----:B------:R-:W-:Y:S01]  /*141f0*/  ISETP.GT.AND P3, PT, R32, 0x1, PT ;  /* 0x000000012000780c */ /* 0x000fe20003f64270 */
[----:B------:R-:W-:Y:S01]  /*14200*/  FMUL.FTZ R95, R34, UR6 ;  /* 0x00000006225f7c20 */ /* 0x000fe20008410000 */
[C---:B------:R-:W-:Y:S01]  /*14210*/  ISETP.GT.AND P5, PT, R32.reuse, 0x9, PT ;  /* 0x000000092000780c */ /* 0x040fe20003fa4270 */
[----:B------:R-:W-:Y:S01]  /*14220*/  FMUL.FTZ R34, R39, UR6 ;  /* 0x0000000627227c20 */ /* 0x000fe20008410000 */
[----:B------:R-:W-:Y:S01]  /*14230*/  ISETP.GT.AND P2, PT, R32, RZ, PT ;  /* 0x000000ff2000720c */ /* 0x000fe20003f44270 */
[----:B------:R-:W-:Y:S01]  /*14240*/  WARPGROUP.ARRIVE ;  /* 0x00000000000079c5 */ /* 0x000fe20000000000 */
[----:B------:R-:W-:Y:S01]  /*14250*/  FSEL R4, R13, -INF , P3 ;  /* 0xff8000000d047808 */ /* 0x000fe20001800000 */
[----:B------:R-:W-:Y:S01]  /*14260*/  FMUL.FTZ R52, R36, UR6 ;  /* 0x0000000624347c20 */ /* 0x000fe20008410000 */
[----:B-1----:R-:W-:Y:S01]  /*14270*/  FSEL R13, R112, -INF , P5 ;  /* 0xff800000700d7808 */ /* 0x002fe20002800000 */
[----:B------:R-:W1:Y:S01]  /*14280*/  MUFU.TANH R60, R60 ;  /* 0x0000003c003c7308 */ /* 0x000e620000002400 */
[----:B------:R-:W-:Y:S01]  /*14290*/  FSEL R45, R12, -INF , P5 ;  /* 0xff8000000c2d7808 */ /* 0x000fe20002800000 */
[----:B------:R-:W-:Y:S01]  /*142a0*/  FMUL.FTZ R38, R38, UR6 ;  /* 0x0000000626267c20 */ /* 0x000fe20008410000 */
[----:B------:R-:W-:-:S02]  /*142b0*/  ISETP.GT.AND P5, PT, R32, 0x19, PT ;  /* 0x000000192000780c */ /* 0x000fc40003fa4270 */
[----:B------:R-:W-:Y:S02]  /*142c0*/  ISETP.GT.AND P4, PT, R32, 0x8, PT ;  /* 0x000000082000780c */ /* 0x000fe40003f84270 */
[----:B--2---:R-:W-:Y:S01]  /*142d0*/  FSEL R33, R15, -INF , P2 ;  /* 0xff8000000f217808 */ /* 0x004fe20001000000 */
[----:B------:R-:W-:Y:S01]  /*142e0*/  MUFU.TANH R12, R55 ;  /* 0x00000037000c7308 */ /* 0x000fe20000002400 */
[----:B---3--:R-:W-:Y:S02]  /*142f0*/  FSEL R103, R10, -INF , P5 ;  /* 0xff8000000a677808 */ /* 0x008fe40002800000 */
[----:B------:R-:W-:Y:S02]  /*14300*/  FSEL R41, R14, -INF , P4 ;  /* 0xff8000000e297808 */ /* 0x000fe40002000000 */
[----:B------:R-:W-:Y:S02]  /*14310*/  FMNMX.FTZ R10, R33, R4, !PT ;  /* 0x00000004210a7209 */ /* 0x000fe40007810000 */
[----:B------:R-:W-:Y:S01]  /*14320*/  R2UR UR23, R5 ;  /* 0x00000000051772ca */ /* 0x000fe200000e0000 */
[----:B------:R-:W2:Y:S01]  /*14330*/  MUFU.TANH R36, R59 ;  /* 0x0000003b00247308 */ /* 0x000ea20000002400 */
[----:B------:R-:W-:-:S02]  /*14340*/  FSEL R5, R120, -INF , P2 ;  /* 0xff80000078057808 */ /* 0x000fc40001000000 */
[C---:B------:R-:W-:Y:S02]  /*14350*/  ISETP.GT.AND P2, PT, R32.reuse, 0x10, PT ;  /* 0x000000102000780c */ /* 0x040fe40003f44270 */
[----:B------:R-:W-:Y:S02]  /*14360*/  FMNMX.FTZ R10, R41, R10, !PT ;  /* 0x0000000a290a7209 */ /* 0x000fe40007810000 */
[----:B------:R-:W-:Y:S01]  /*14370*/  FSEL R113, R113, -INF , P3 ;  /* 0xff80000071717808 */ /* 0x000fe20001800000 */
[----:B------:R-:W-:Y:S01]  /*14380*/  MUFU.TANH R169, R63 ;  /* 0x0000003f00a97308 */ /* 0x000fe20000002400 */
[----:B------:R-:W-:Y:S02]  /*14390*/  ISETP.GT.AND P3, PT, R32, 0x11, PT ;  /* 0x000000112000780c */ /* 0x000fe40003f64270 */
[----:B----4-:R-:W-:Y:S01]  /*143a0*/  FSEL R47, R20, -INF , P2 ;  /* 0xff800000142f7808 */ /* 0x010fe20001000000 */
[----:B------:R-:W-:Y:S01]  /*143b0*/  HGMMA.64x16x16.F32.BF16 R24, gdesc[UR20], R24, gsb0 ;  /* 0x00200000141879f0 */ /* 0x000fe20008001818 */
[----:B------:R-:W-:-:S02]  /*143c0*/  FMNMX.FTZ R14, R45, R10, !PT ;  /* 0x0000000a2d0e7209 */ /* 0x000fc40007810000 */
[----:B0-----:R-:W-:Y:S01]  /*143d0*/  FSEL R7, R114, -INF , P4 ;  /* 0xff80000072077808 */ /* 0x001fe20002000000 */
[----:B------:R-:W-:Y:S01]  /*143e0*/  MUFU.TANH R10, R61 ;  /* 0x0000003d000a7308 */ /* 0x000fe20000002400 */
[----:B------:R-:W-:Y:S02]  /*143f0*/  ISETP.GT.AND P4, PT, R32, 0x18, PT ;  /* 0x000000182000780c */ /* 0x000fe40003f84270 */
[----:B------:R-:W-:Y:S02]  /*14400*/  FSEL R51, R11, -INF , P3 ;  /* 0xff8000000b337808 */ /* 0x000fe40001800000 */
[----:B------:R-:W-:Y:S02]  /*14410*/  FMNMX.FTZ R14, R47, R14, !PT ;  /* 0x0000000e2f0e7209 */ /* 0x000fe40007810000 */
[----:B------:R-:W-:Y:S01]  /*14420*/  FSEL R101, R82, -INF , P4 ;  /* 0xff80000052657808 */ /* 0x000fe20002000000 */
[----:B------:R-:W0:Y:S01]  /*14430*/  MUFU.TANH R159, R159 ;  /* 0x0000009f009f7308 */ /* 0x000e220000002400 */
[----:B------:R-:W-:Y:S01]  /*14440*/  FMNMX.FTZ R14, R51, R14, !PT ;  /* 0x0000000e330e7209 */ /* 0x000fe20007810000 */
[----:B------:R-:W-:Y:S01]  /*14450*/  IMAD.MOV.U32 R82, RZ, RZ, R87 ;  /* 0x000000ffff527224 */ /* 0x000fe200078e0057 */
[----:B------:R-:W-:-:S02]  /*14460*/  FSEL R15, R106, -INF , P2 ;  /* 0xff8000006a0f7808 */ /* 0x000fc40001000000 */
[C---:B------:R-:W-:Y:S02]  /*14470*/  ISETP.GT.AND P2, PT, R32.reuse, 0x20, PT ;  /* 0x000000202000780c */ /* 0x040fe40003f44270 */
[----:B------:R-:W-:Y:S01]  /*14480*/  FMNMX.FTZ R14, R101, R14, !PT ;  /* 0x0000000e650e7209 */ /* 0x000fe20007810000 */
[----:B------:R-:W3:Y:S01]  /*14490*/  MUFU.TANH R79, R79 ;  /* 0x0000004f004f7308 */ /* 0x000ee20000002400 */
[----:B------:R-:W-:Y:S02]  /*144a0*/  FSEL R105, R105, -INF , P3 ;  /* 0xff80000069697808 */ /* 0x000fe40001800000 */
[----:B------:R-:W-:Y:S02]  /*144b0*/  ISETP.GT.AND P3, PT, R32, 0x21, PT ;  /* 0x000000212000780c */ /* 0x000fe40003f64270 */
[----:B------:R-:W-:Y:S02]  /*144c0*/  FSEL R109, R21, -INF , P2 ;  /* 0xff800000156d7808 */ /* 0x000fe40001000000 */
[----:B------:R-:W-:Y:S01]  /*144d0*/  FMNMX.FTZ R14, R103, R14, !PT ;  /* 0x0000000e670e7209 */ /* 0x000fe20007810000 */
[----:B------:R-:W4:Y:S01]  /*144e0*/  MUFU.TANH R161, R161 ;  /* 0x000000a100a17308 */ /* 0x000f220000002400 */
[----:B------:R-:W-:-:S02]  /*144f0*/  FSEL R107, R107, -INF , P4 ;  /* 0xff8000006b6b7808 */ /* 0x000fc40002000000 */
[----:B------:R-:W-:Y:S02]  /*14500*/  ISETP.GT.AND P4, PT, R32, 0x28, PT ;  /* 0x000000282000780c */ /* 0x000fe40003f84270 */
[----:B------:R-:W-:Y:S02]  /*14510*/  FSEL R111, R9, -INF , P3 ;  /* 0xff800000096f7808 */ /* 0x000fe40001800000 */
[----:B------:R-:W-:Y:S01]  /*14520*/  FMNMX.FTZ R14, R109, R14, !PT ;  /* 0x0000000e6d0e7209 */ /* 0x000fe20007810000 */
[----:B------:R-:W4:Y:S01]  /*14530*/  MUFU.TANH R163, R163 ;  /* 0x000000a300a37308 */ /* 0x000f220000002400 */
[----:B------:R-:W-:Y:S02]  /*14540*/  FSEL R11, R104, -INF , P5 ;  /* 0xff800000680b7808 */ /* 0x000fe40002800000 */
[----:B------:R-:W-:Y:S02]  /*14550*/  ISETP.GT.AND P5, PT, R32, 0x29, PT ;  /* 0x000000292000780c */ /* 0x000fe40003fa4270 */
[----:B------:R-:W-:-:S02]  /*14560*/  FSEL R115, R81, -INF , P4 ;  /* 0xff80000051737808 */ /* 0x000fc40002000000 */
[----:B------:R-:W-:Y:S01]  /*14570*/  FMNMX.FTZ R14, R111, R14, !PT ;  /* 0x0000000e6f0e7209 */ /* 0x000fe20007810000 */
[----:B------:R1:W4:Y:S01]  /*14580*/  MUFU.TANH R81, R43 ;  /* 0x0000002b00517308 */ /* 0x0003220000002400 */
[----:B------:R-:W-:Y:S02]  /*14590*/  FSEL R97, R97, -INF , P2 ;  /* 0xff80000061617808 */ /* 0x000fe40001000000 */
[----:B------:R-:W-:Y:S02]  /*145a0*/  ISETP.GT.AND P2, PT, R32, 0x30, PT ;  /* 0x000000302000780c */ /* 0x000fe40003f44270 */
[----:B------:R-:W-:Y:S02]  /*145b0*/  FSEL R117, R3, -INF , P5 ;  /* 0xff80000003757808 */ /* 0x000fe40002800000 */
[----:B------:R-:W-:Y:S01]  /*145c0*/  FMNMX.FTZ R14, R115, R14, !PT ;  /* 0x0000000e730e7209 */ /* 0x000fe20007810000 */
[----:B------:R-:W4:Y:S01]  /*145d0*/  MUFU.TANH R100, R100 ;  /* 0x0000006400647308 */ /* 0x000f220000002400 */
[----:B------:R-:W-:Y:S01]  /*145e0*/  FSEL R85, R85, -INF , P3 ;  /* 0xff80000055557808 */ /* 0x000fe20001800000 */
[----:B------:R-:W-:-:S02]  /*145f0*/  WARPGROUP.DEPBAR.LE gsb0, 0x0 ;  /* 0x00008000000079c5 */ /* 0x000fc40000010000 */
[----:B------:R-:W-:Y:S01]  /*14600*/  ISETP.GT.AND P3, PT, R32, 0x31, PT ;  /* 0x000000312000780c */ /* 0x000fe20003f64270 */
[----:B------:R-:W-:Y:S01]  /*14610*/  FMUL.FTZ R24, R24, UR6 ;  /* 0x0000000618187c20 */ /* 0x000fe20008410000 */
[----:B------:R-:W-:Y:S01]  /*14620*/  FSEL R119, R83, -INF , P2 ;  /* 0xff80000053777808 */ /* 0x000fe20001000000 */
[----:B------:R-:W-:Y:S01]  /*14630*/  FMUL.FTZ R28, R28, UR6 ;  /* 0x000000061c1c7c20 */ /* 0x000fe20008410000 */
[----:B------:R-:W-:Y:S01]  /*14640*/  FMNMX.FTZ R14, R117, R14, !PT ;  /* 0x0000000e750e7209 */ /* 0x000fe20007810000 */
[----:B------:R-:W4:Y:S01]  /*14650*/  MUFU.TANH R98, R98 ;  /* 0x0000006200627308 */ /* 0x000f220000002400 */
[----:B------:R-:W-:Y:S02]  /*14660*/  FSEL R9, R96, -INF , P4 ;  /* 0xff80000060097808 */ /* 0x000fe40002000000 */
[----:B------:R-:W-:Y:S02]  /*14670*/  ISETP.GT.AND P4, PT, R32, 0x38, PT ;  /* 0x000000382000780c */ /* 0x000fe40003f84270 */
[----:B------:R-:W-:Y:S01]  /*14680*/  FSEL R121, R8, -INF , P3 ;  /* 0xff80000008797808 */ /* 0x000fe20001800000 */
[----:B------:R-:W-:Y:S01]  /*14690*/  FMUL.FTZ R8, R29, UR6 ;  /* 0x000000061d087c20 */ /* 0x000fe20008410000 */
[----:B------:R-:W-:Y:S01]  /*146a0*/  FMNMX.FTZ R14, R119, R14, !PT ;  /* 0x0000000e770e7209 */ /* 0x000fe20007810000 */
[----:B------:R-:W4:Y:S01]  /*146b0*/  MUFU.TANH R83, R99 ;  /* 0x0000006300537308 */ /* 0x000f220000002400 */
[----:B------:R-:W-:Y:S01]  /*146c0*/  FSEL R21, R86, -INF , P5 ;  /* 0xff80000056157808 */ /* 0x000fe20002800000 */
[----:B------:R-:W-:Y:S01]  /*146d0*/  IMAD.MOV.U32 R86, RZ, RZ, R87 ;  /* 0x000000ffff567224 */ /* 0x000fe200078e0057 */
[----:B------:R-:W-:-:S02]  /*146e0*/  ISETP.GT.AND P5, PT, R32, 0x39, PT ;  /* 0x000000392000780c */ /* 0x000fc40003fa4270 */
[----:B------:R-:W-:Y:S01]  /*146f0*/  FSEL R123, R80, -INF , P4 ;  /* 0xff800000507b7808 */ /* 0x000fe20002000000 */
[--C-:B------:R-:W-:Y:S01]  /*14700*/  IMAD.MOV.U32 R80, RZ, RZ, R87.reuse ;  /* 0x000000ffff507224 */ /* 0x100fe200078e0057 */
[----:B------:R-:W-:Y:S01]  /*14710*/  FMNMX.FTZ R14, R121, R14, !PT ;  /* 0x0000000e790e7209 */ /* 0x000fe20007810000 */
[----:B------:R-:W4:Y:S01]  /*14720*/  MUFU.TANH R52, R52 ;  /* 0x0000003400347308 */ /* 0x000f220000002400 */
[----:B------:R-:W-:Y:S01]  /*14730*/  FSEL R3, R90, -INF , P2 ;  /* 0xff8000005a037808 */ /* 0x000fe20001000000 */
[----:B------:R-:W-:Y:S01]  /*14740*/  IMAD.U32 R90, RZ, RZ, UR7 ;  /* 0x00000007ff5a7e24 */ /* 0x000fe2000f8e00ff */
[----:B------:R-:W-:Y:S02]  /*14750*/  ISETP.GT.AND P2, PT, R32, 0x40, PT ;  /* 0x000000402000780c */ /* 0x000fe40003f44270 */
[----:B------:R-:W-:Y:S01]  /*14760*/  FSEL R125, R84, -INF , P5 ;  /* 0xff800000547d7808 */ /* 0x000fe20002800000 */
[----:B------:R-:W-:Y:S01]  /*14770*/  IMAD.MOV.U32 R84, RZ, RZ, R87 ;  /* 0x000000ffff547224 */ /* 0x000fe200078e0057 */
[----:B------:R-:W-:Y:S01]  /*14780*/  FMNMX.FTZ R14, R123, R14, !PT ;  /* 0x0000000e7b0e7209 */ /* 0x000fe20007810000 */
[----:B------:R-:W4:Y:S01]  /*14790*/  MUFU.TANH R95, R95 ;  /* 0x0000005f005f7308 */ /* 0x000f220000002400 */
[----:B------:R-:W-:-:S02]  /*147a0*/  FSEL R35, R88, -INF , P3 ;  /* 0xff80000058237808 */ /* 0x000fc40001800000 */
[C---:B------:R-:W-:Y:S02]  /*147b0*/  ISETP.GT.AND P3, PT, R32.reuse, 0x41, PT ;  /* 0x000000412000780c */ /* 0x040fe40003f64270 */
[----:B------:R-:W-:Y:S02]  /*147c0*/  FSEL R127, R89, -INF , P2 ;  /* 0xff800000597f7808 */ /* 0x000fe40001000000 */
[----:B------:R-:W-:Y:S01]  /*147d0*/  FMNMX.FTZ R14, R125, R14, !PT ;  /* 0x0000000e7d0e7209 */ /* 0x000fe20007810000 */
[----:B------:R-:W4:Y:S01]  /*147e0*/  MUFU.TANH R46, R46 ;  /* 0x0000002e002e7308 */ /* 0x000f220000002400 */
[----:B------:R-:W-:Y:S02]  /*147f0*/  FSEL R93, R93, -INF , P4 ;  /* 0xff8000005d5d7808 */ /* 0x000fe40002000000 */
[----:B------:R-:W-:Y:S02]  /*14800*/  ISETP.GT.AND P4, PT, R32, 0x48, PT ;  /* 0x000000482000780c */ /* 0x000fe40003f84270 */
[----:B------:R-:W-:Y:S01]  /*14810*/  FSEL R129, R72, -INF , P3 ;  /* 0xff80000048817808 */ /* 0x000fe20001800000 */
[----:B------:R-:W-:Y:S01]  /*14820*/  IMAD.MOV.U32 R72, RZ, RZ, R87 ;  /* 0x000000ffff487224 */ /* 0x000fe200078e0057 */
        /* <DEDUP_REMOVED lines=13> */
[----:B-1----:R-:W-:-:S02]  /*14900*/  FSEL R43, R92, -INF , P3 ;  /* 0xff8000005c2b7808 */ /* 0x002fc40001800000 */
[----:B------:R-:W-:Y:S02]  /*14910*/  ISETP.GT.AND P3, PT, R32, 0x51, PT ;  /* 0x000000512000780c */ /* 0x000fe40003f64270 */
[----:B------:R-:W-:Y:S02]  /*14920*/  FSEL R135, R75, -INF , P2 ;  /* 0xff8000004b877808 */ /* 0x000fe40001000000 */
[----:B------:R-:W-:Y:S01]  /*14930*/  FMNMX.FTZ R14, R133, R14, !PT ;  /* 0x0000000e850e7209 */ /* 0x000fe20007810000 */
[----:B------:R-:W-:Y:S01]  /*14940*/  MUFU.TANH R34, R34 ;  /* 0x0000002200227308 */ /* 0x000fe20000002400 */
[----:B------:R-:W-:Y:S01]  /*14950*/  FSEL R49, R78, -INF , P4 ;  /* 0xff8000004e317808 */ /* 0x000fe20002000000 */
[----:B------:R-:W-:Y:S01]  /*14960*/  IMAD.MOV.U32 R78, RZ, RZ, R87 ;  /* 0x000000ffff4e7224 */ /* 0x000fe200078e0057 */
[----:B------:R-:W-:Y:S02]  /*14970*/  ISETP.GT.AND P4, PT, R32, 0x58, PT ;  /* 0x000000582000780c */ /* 0x000fe40003f84270 */
[----:B------:R-:W-:-:S02]  /*14980*/  FSEL R137, R65, -INF , P3 ;  /* 0xff80000041897808 */ /* 0x000fc40001800000 */
[----:B------:R-:W-:Y:S01]  /*14990*/  FMNMX.FTZ R14, R135, R14, !PT ;  /* 0x0000000e870e7209 */ /* 0x000fe20007810000 */
[----:B------:R-:W-:Y:S01]  /*149a0*/  MUFU.TANH R28, R28 ;  /* 0x0000001c001c7308 */ /* 0x000fe20000002400 */
[----:B------:R-:W-:Y:S01]  /*149b0*/  FSEL R53, R76, -INF , P5 ;  /* 0xff8000004c357808 */ /* 0x000fe20002800000 */
[--C-:B------:R-:W-:Y:S01]  /*149c0*/  IMAD.MOV.U32 R76, RZ, RZ, R87.reuse ;  /* 0x000000ffff4c7224 */ /* 0x100fe200078e0057 */
[----:B------:R-:W-:Y:S02]  /*149d0*/  ISETP.GT.AND P5, PT, R32, 0x59, PT ;  /* 0x000000592000780c */ /* 0x000fe40003fa4270 */
[----:B------:R-:W-:Y:S01]  /*149e0*/  FSEL R139, R66, -INF , P4 ;  /* 0xff800000428b7808 */ /* 0x000fe20002000000 */
[----:B------:R-:W-:Y:S01]  /*149f0*/  IMAD.MOV.U32 R66, RZ, RZ, R87 ;  /* 0x000000ffff427224 */ /* 0x000fe200078e0057 */
[----:B------:R-:W-:Y:S01]  /*14a00*/  FMNMX.FTZ R14, R137, R14, !PT ;  /* 0x0000000e890e7209 */ /* 0x000fe20007810000 */
[----:B------:R-:W-:Y:S01]  /*14a10*/  MUFU.TANH R8, R8 ;  /* 0x0000000800087308 */ /* 0x000fe20000002400 */
[----:B------:R-:W-:-:S02]  /*14a20*/  FSEL R77, R77, -INF , P2 ;  /* 0xff8000004d4d7808 */ /* 0x000fc40001000000 */
[----:B------:R-:W-:Y:S02]  /*14a30*/  ISETP.GT.AND P2, PT, R32, 0x60, PT ;  /* 0x000000602000780c */ /* 0x000fe40003f44270 */
[----:B------:R-:W-:Y:S01]  /*14a40*/  FSEL R141, R64, -INF , P5 ;  /* 0xff800000408d7808 */ /* 0x000fe20002800000 */
[----:B------:R-:W-:Y:S01]  /*14a50*/  IMAD.MOV.U32 R64, RZ, RZ, R87 ;  /* 0x000000ffff407224 */ /* 0x000fe200078e0057 */
[----:B------:R-:W-:Y:S02]  /*14a60*/  FMNMX.FTZ R14, R139, R14, !PT ;  /* 0x0000000e8b0e7209 */ /* 0x000fe40007810000 */
[----:B------:R-:W-:Y:S02]  /*14a70*/  FSEL R67, R67, -INF , P3 ;  /* 0xff80000043437808 */ /* 0x000fe40001800000 */
[----:B------:R-:W-:Y:S02]  /*14a80*/  ISETP.GT.AND P3, PT, R32, 0x61, PT ;  /* 0x000000612000780c */ /* 0x000fe40003f64270 */
[----:B------:R-:W-:-:S02]  /*14a90*/  FSEL R143, R69, -INF , P2 ;  /* 0xff800000458f7808 */ /* 0x000fc40001000000 */
[----:B------:R-:W-:Y:S02]  /*14aa0*/  FMNMX.FTZ R14, R141, R14, !PT ;  /* 0x0000000e8d0e7209 */ /* 0x000fe40007810000 */
[----:B------:R-:W-:Y:S01]  /*14ab0*/  FSEL R55, R70, -INF , P4 ;  /* 0xff80000046377808 */ /* 0x000fe20002000000 */
[--C-:B------:R-:W-:Y:S01]  /*14ac0*/  IMAD.MOV.U32 R70, RZ, RZ, R87.reuse ;  /* 0x000000ffff467224 */ /* 0x100fe200078e0057 */
[----:B------:R-:W-:Y:S02]  /*14ad0*/  ISETP.GT.AND P4, PT, R32, 0x68, PT ;  /* 0x000000682000780c */ /* 0x000fe40003f84270 */
[----:B------:R-:W-:Y:S01]  /*14ae0*/  FSEL R145, R56, -INF , P3 ;  /* 0xff80000038917808 */ /* 0x000fe20001800000 */
[--C-:B------:R-:W-:Y:S01]  /*14af0*/  IMAD.MOV.U32 R56, RZ, RZ, R87.reuse ;  /* 0x000000ffff387224 */ /* 0x100fe200078e0057 */
[----:B------:R-:W-:Y:S02]  /*14b00*/  FMNMX.FTZ R14, R143, R14, !PT ;  /* 0x0000000e8f0e7209 */ /* 0x000fe40007810000 */
[----:B------:R-:W-:Y:S01]  /*14b10*/  FSEL R59, R68, -INF , P5 ;  /* 0xff800000443b7808 */ /* 0x000fe20002800000 */
[----:B------:R-:W-:Y:S01]  /*14b20*/  IMAD.MOV.U32 R68, RZ, RZ, R87 ;  /* 0x000000ffff447224 */ /* 0x000fe200078e0057 */
[----:B------:R-:W-:-:S02]  /*14b30*/  ISETP.GT.AND P5, PT, R32, 0x69, PT ;  /* 0x000000692000780c */ /* 0x000fc40003fa4270 */
[----:B------:R-:W-:Y:S02]  /*14b40*/  FSEL R147, R57, -INF , P4 ;  /* 0xff80000039937808 */ /* 0x000fe40002000000 */
[----:B------:R-:W-:Y:S02]  /*14b50*/  FMNMX.FTZ R14, R145, R14, !PT ;  /* 0x0000000e910e7209 */ /* 0x000fe40007810000 */
[----:B------:R-:W-:Y:S01]  /*14b60*/  FSEL R61, R58, -INF , P2 ;  /* 0xff8000003a3d7808 */ /* 0x000fe20001000000 */
[----:B------:R-:W-:Y:S01]  /*14b70*/  IMAD.MOV.U32 R58, RZ, RZ, R87 ;  /* 0x000000ffff3a7224 */ /* 0x000fe200078e0057 */
[----:B------:R-:W-:Y:S02]  /*14b80*/  ISETP.GT.AND P2, PT, R32, 0x70, PT ;  /* 0x000000702000780c */ /* 0x000fe40003f44270 */
[----:B------:R-:W-:Y:S01]  /*14b90*/  FSEL R149, R6, -INF , P5 ;  /* 0xff80000006957808 */ /* 0x000fe20002800000 */
[----:B------:R-:W-:Y:S01]  /*14ba0*/  FMUL.FTZ R6, R25, UR6 ;  /* 0x0000000619067c20 */ /* 0x000fe20008410000 */
[----:B------:R-:W-:-:S02]  /*14bb0*/  FMNMX.FTZ R14, R147, R14, !PT ;  /* 0x0000000e930e7209 */ /* 0x000fc40007810000 */
[----:B------:R-:W-:Y:S02]  /*14bc0*/  FSEL R63, R71, -INF , P3 ;  /* 0xff800000473f7808 */ /* 0x000fe40001800000 */
[----:B------:R-:W-:Y:S01]  /*14bd0*/  ISETP.GT.AND P3, PT, R32, 0x71, PT ;  /* 0x000000712000780c */ /* 0x000fe20003f64270 */
[----:B------:R-:W1:Y:S01]  /*14be0*/  MUFU.TANH R6, R6 ;  /* 0x0000000600067308 */ /* 0x000e620000002400 */
[----:B------:R-:W-:Y:S02]  /*14bf0*/  FSEL R153, R48, -INF , P2 ;  /* 0xff80000030997808 */ /* 0x000fe40001000000 */
        /* <DEDUP_REMOVED lines=9> */
[----:B--2--5:R-:W-:Y:S02]  /*14c90*/  FSEL R155, R36, -INF , P4 ;  /* 0xff800000249b7808 */ /* 0x024fe40002000000 */
[----:B------:R-:W-:-:S02]  /*14ca0*/  FMNMX.FTZ R14, R151, R14, !PT ;  /* 0x0000000e970e7209 */ /* 0x000fc40007810000 */
[----:B------:R-:W-:Y:S02]  /*14cb0*/  FSEL R69, R40, -INF , P2 ;  /* 0xff80000028457808 */ /* 0x000fe40001000000 */
[----:B------:R-:W-:Y:S02]  /*14cc0*/  ISETP.GT.AND P2, PT, R32, 0x80, PT ;  /* 0x000000802000780c */ /* 0x000fe40003f44270 */
[----:B------:R-:W-:Y:S02]  /*14cd0*/  FSEL R157, R44, -INF , P5 ;  /* 0xff8000002c9d7808 */ /* 0x000fe40002800000 */
[----:B------:R-:W-:Y:S02]  /*14ce0*/  FMNMX.FTZ R14, R155, R14, !PT ;  /* 0x0000000e9b0e7209 */ /* 0x000fe40007810000 */
[----:B------:R-:W-:Y:S02]  /*14cf0*/  FSEL R71, R42, -INF , P3 ;  /* 0xff8000002a477808 */ /* 0x000fe40001800000 */
[----:B------:R-:W-:-:S02]  /*14d00*/  ISETP.GT.AND P3, PT, R32, 0x81, PT ;  /* 0x000000812000780c */ /* 0x000fc40003f64270 */
[----:B0-----:R-:W-:Y:S02]  /*14d10*/  FSEL R159, R159, -INF , P2 ;  /* 0xff8000009f9f7808 */ /* 0x001fe40001000000 */
[----:B------:R-:W-:Y:S02]  /*14d20*/  FMNMX.FTZ R14, R157, R14, !PT ;  /* 0x0000000e9d0e7209 */ /* 0x000fe40007810000 */
[----:B---3--:R-:W-:Y:S02]  /*14d30*/  FSEL R73, R79, -INF , P4 ;  /* 0xff8000004f497808 */ /* 0x008fe40002000000 */
[----:B------:R-:W-:Y:S02]  /*14d40*/  ISETP.GT.AND P4, PT, R32, 0x88, PT ;  /* 0x000000882000780c */ /* 0x000fe40003f84270 */
[----:B----4-:R-:W-:Y:S02]  /*14d50*/  FSEL R161, R161, -INF , P3 ;  /* 0xff800000a1a17808 */ /* 0x010fe40001800000 */
[----:B------:R-:W-:-:S02]  /*14d60*/  FMNMX.FTZ R14, R159, R14, !PT ;  /* 0x0000000e9f0e7209 */ /* 0x000fc40007810000 */
[----:B------:R-:W-:Y:S01]  /*14d70*/  FSEL R75, R12, -INF , P5 ;  /* 0xff8000000c4b7808 */ /* 0x000fe20002800000 */
[----:B------:R-:W-:Y:S01]  /*14d80*/  FMUL.FTZ R12, R26, UR6 ;  /* 0x000000061a0c7c20 */ /* 0x000fe20008410000 */
[----:B------:R-:W-:Y:S02]  /*14d90*/  ISETP.GT.AND P5, PT, R32, 0x89, PT ;  /* 0x000000892000780c */ /* 0x000fe40003fa4270 */
[----:B------:R-:W-:Y:S02]  /*14da0*/  FSEL R163, R163, -INF , P4 ;  /* 0xff800000a3a37808 */ /* 0x000fe40002000000 */
[----:B------:R-:W-:Y:S01]  /*14db0*/  FMNMX.FTZ R14, R161, R14, !PT ;  /* 0x0000000ea10e7209 */ /* 0x000fe20007810000 */
[----:B------:R-:W0:Y:S01]  /*14dc0*/  MUFU.TANH R12, R12 ;  /* 0x0000000c000c7308 */ /* 0x000e220000002400 */
[----:B------:R-:W-:Y:S01]  /*14dd0*/  FSEL R79, R10, -INF , P2 ;  /* 0xff8000000a4f7808 */ /* 0x000fe20001000000 */
[----:B------:R-:W-:Y:S01]  /*14de0*/  FMUL.FTZ R10, R31, UR6 ;  /* 0x000000061f0a7c20 */ /* 0x000fe20008410000 */
[----:B------:R-:W-:-:S02]  /*14df0*/  ISETP.GT.AND P2, PT, R32, 0x90, PT ;  /* 0x000000902000780c */ /* 0x000fc40003f44270 */
[----:B------:R-:W-:Y:S02]  /*14e00*/  FSEL R165, R165, -INF , P5 ;  /* 0xff800000a5a57808 */ /* 0x000fe40002800000 */
[----:B------:R-:W-:Y:S01]  /*14e10*/  FMNMX.FTZ R14, R163, R14, !PT ;  /* 0x0000000ea30e7209 */ /* 0x000fe20007810000 */
[----:B------:R-:W-:Y:S01]  /*14e20*/  MUFU.TANH R10, R10 ;  /* 0x0000000a000a7308 */ /* 0x000fe20000002400 */
[----:B------:R-:W-:Y:S02]  /*14e30*/  FSEL R81, R81, -INF , P3 ;  /* 0xff80000051517808 */ /* 0x000fe40001800000 */
[----:B------:R-:W-:Y:S02]  /*14e40*/  ISETP.GT.AND P3, PT, R32, 0x91, PT ;  /* 0x000000912000780c */ /* 0x000fe40003f64270 */
[----:B------:R-:W-:Y:S02]  /*14e50*/  FSEL R167, R100, -INF , P2 ;  /* 0xff80000064a77808 */ /* 0x000fe40001000000 */
[----:B------:R-:W-:-:S02]  /*14e60*/  FMNMX.FTZ R14, R165, R14, !PT ;  /* 0x0000000ea50e7209 */ /* 0x000fc40007810000 */
[----:B------:R-:W-:Y:S02]  /*14e70*/  FSEL R25, R98, -INF , P4 ;  /* 0xff80000062197808 */ /* 0x000fe40002000000 */
[C---:B------:R-:W-:Y:S02]  /*14e80*/  ISETP.GT.AND P4, PT, R32.reuse, 0x98, PT ;  /* 0x000000982000780c */ /* 0x040fe40003f84270 */
[----:B------:R-:W-:Y:S02]  /*14e90*/  FSEL R169, R169, -INF , P3 ;  /* 0xff800000a9a97808 */ /* 0x000fe40001800000 */
[----:B------:R-:W-:Y:S02]  /*14ea0*/  FMNMX.FTZ R14, R167, R14, !PT ;  /* 0x0000000ea70e7209 */ /* 0x000fe40007810000 */
[----:B------:R-:W-:Y:S02]  /*14eb0*/  FSEL R83, R83, -INF , P5 ;  /* 0xff80000053537808 */ /* 0x000fe40002800000 */
[----:B------:R-:W-:-:S02]  /*14ec0*/  ISETP.GT.AND P5, PT, R32, 0x99, PT ;  /* 0x000000992000780c */ /* 0x000fc40003fa4270 */
[----:B------:R-:W-:Y:S02]  /*14ed0*/  FSEL R171, R52, -INF , P4 ;  /* 0xff80000034ab7808 */ /* 0x000fe40002000000 */
[----:B------:R-:W-:Y:S02]  /*14ee0*/  FMNMX.FTZ R14, R169, R14, !PT ;  /* 0x0000000ea90e7209 */ /* 0x000fe40007810000 */
[----:B------:R-:W-:Y:S02]  /*14ef0*/  FSEL R29, R95, -INF , P2 ;  /* 0xff8000005f1d7808 */ /* 0x000fe40001000000 */
[----:B------:R-:W-:Y:S02]  /*14f00*/  ISETP.GT.AND P2, PT, R32, 0xa0, PT ;  /* 0x000000a02000780c */ /* 0x000fe40003f44270 */
[----:B------:R-:W-:Y:S02]  /*14f10*/  FSEL R173, R46, -INF , P5 ;  /* 0xff8000002ead7808 */ /* 0x000fe40002800000 */
[----:B------:R-:W-:-:S02]  /*14f20*/  FMNMX.FTZ R14, R171, R14, !PT ;  /* 0x0000000eab0e7209 */ /* 0x000fc40007810000 */
[----:B------:R-:W-:Y:S01]  /*14f30*/  FSEL R95, R54, -INF , P3 ;  /* 0xff800000365f7808 */ /* 0x000fe20001800000 */
[----:B------:R-:W-:Y:S01]  /*14f40*/  IMAD.MOV.U32 R54, RZ, RZ, R87 ;  /* 0x000000ffff367224 */ /* 0x000fe200078e0057 */
[----:B------:R-:W-:Y:S02]  /*14f50*/  ISETP.GT.AND P3, PT, R32, 0xa1, PT ;  /* 0x000000a12000780c */ /* 0x000fe40003f64270 */
[----:B------:R-:W-:Y:S02]  /*14f60*/  FSEL R175, R24, -INF , P2 ;  /* 0xff80000018af7808 */ /* 0x000fe40001000000 */
[----:B------:R-:W-:Y:S02]  /*14f70*/  FMNMX.FTZ R14, R173, R14, !PT ;  /* 0x0000000ead0e7209 */ /* 0x000fe40007810000 */
[----:B------:R-:W-:Y:S02]  /*14f80*/  FSEL R99, R38, -INF , P4 ;  /* 0xff80000026637808 */ /* 0x000fe40002000000 */
[----:B------:R-:W-:-:S02]  /*14f90*/  ISETP.GT.AND P4, PT, R32, 0xa8, PT ;  /* 0x000000a82000780c */ /* 0x000fc40003f84270 */
[----:B-1----:R-:W-:Y:S02]  /*14fa0*/  FSEL R177, R6, -INF , P3 ;  /* 0xff80000006b17808 */ /* 0x002fe40001800000 */
[----:B------:R-:W-:Y:S02]  /*14fb0*/  FMNMX.FTZ R14, R175, R14, !PT ;  /* 0x0000000eaf0e7209 */ /* 0x000fe40007810000 */
[----:B------:R-:W-:Y:S02]  /*14fc0*/  FSEL R89, R34, -INF , P5 ;  /* 0xff80000022597808 */ /* 0x000fe40002800000 */
[----:B------:R-:W-:Y:S02]  /*14fd0*/  ISETP.GT.AND P5, PT, R32, 0xa9, PT ;  /* 0x000000a92000780c */ /* 0x000fe40003fa4270 */
[----:B------:R-:W-:Y:S02]  /*14fe0*/  FSEL R181, R28, -INF , P4 ;  /* 0xff8000001cb57808 */ /* 0x000fe40002000000 */
[----:B------:R-:W-:-:S02]  /*14ff0*/  FMNMX.FTZ R14, R177, R14, !PT ;  /* 0x0000000eb10e7209 */ /* 0x000fc40007810000 */
[----:B------:R-:W-:Y:S02]  /*15000*/  FSEL R179, R8, -INF , P5 ;  /* 0xff80000008b37808 */ /* 0x000fe40002800000 */
[----:B------:R-:W-:-:S04]  /*15010*/  FMNMX.FTZ R14, R181, R14, !PT ;  /* 0x0000000eb50e7209 */ /* 0x000fc80007810000 */
[----:B------:R-:W-:-:S05]  /*15020*/  FMNMX.FTZ R14, R179, R14, !PT ;  /* 0x0000000eb30e7209 */ /* 0x000fca0007810000 */
[----:B------:R-:W1:Y:S02]  /*15030*/  SHFL.BFLY PT, R91, R14, 0x2, 0x1f ;  /* 0x0c401f000e5b7f89 */ /* 0x000e6400000e0000 */
[----:B-1----:R-:W-:Y:S01]  /*15040*/  FMNMX.FTZ R8, R14, R91, !PT ;  /* 0x0000005b0e087209 */ /* 0x002fe20007810000 */
[----:B------:R-:W-:-:S04]  /*15050*/  FMUL.FTZ R14, R27, UR6 ;  /* 0x000000061b0e7c20 */ /* 0x000fc80008410000 */
[----:B------:R-:W1:Y:S02]  /*15060*/  SHFL.BFLY PT, R91, R8, 0x1, 0x1f ;  /* 0x0c201f00085b7f89 */ /* 0x000e6400000e0000 */
[----:B------:R-:W2:Y:S01]  /*15070*/  MUFU.TANH R14, R14 ;  /* 0x0000000e000e7308 */ /* 0x000ea20000002400 */
[----:B-1----:R-:W-:Y:S01]  /*15080*/  FMNMX.FTZ R91, R8, R91, !PT ;  /* 0x0000005b085b7209 */ /* 0x002fe20007810000 */
[----:B------:R-:W-:-:S03]  /*15090*/  FMUL.FTZ R8, R30, UR6 ;  /* 0x000000061e087c20 */ /* 0x000fc60008410000 */
[C---:B------:R-:W-:Y:S01]  /*150a0*/  FSETP.NEU.FTZ.AND P6, PT, R91.reuse, -INF , PT ;  /* 0xff8000005b00780b */ /* 0x040fe20003fdd000 */
[----:B------:R-:W-:Y:S02]  /*150b0*/  FMUL.FTZ R6, R91, R90 ;  /* 0x0000005a5b067220 */ /* 0x000fe40000410000 */
[----:B------:R-:W1:Y:S03]  /*150c0*/  MUFU.TANH R8, R8 ;  /* 0x0000000800087308 */ /* 0x000e660000002400 */
[----:B------:R-:W-:-:S05]  /*150d0*/  FSEL R6, R6, RZ, P6 ;  /* 0x000000ff06067208 */ /* 0x000fca0003000000 */
[-CC-:B------:R-:W-:Y:S01]  /*150e0*/  FFMA.FTZ R27, R4, R90.reuse, -R6.reuse ;  /* 0x0000005a041b7223 */ /* 0x180fe20000010806 */
[----:B------:R-:W-:Y:S01]  /*150f0*/  FMNMX.FTZ R4, R5, R113, !PT ;  /* 0x0000007105047209 */ /* 0x000fe20007810000 */
[-CC-:B------:R-:W-:Y:S01]  /*15100*/  FFMA.FTZ R182, R101, R90.reuse, -R6.reuse ;  /* 0x0000005a65b67223 */ /* 0x180fe20000010806 */
[-CC-:B------:R-:W-:Y:S01]  /*15110*/  FFMA.FTZ R101, R125, R90.reuse, -R6.reuse ;  /* 0x0000005a7d657223 */ /* 0x180fe20000010806 */
[----:B0-----:R-:W-:Y:S01]  /*15120*/  FSEL R125, R12, -INF , P2 ;  /* 0xff8000000c7d7808 */ /* 0x001fe20001000000 */
[--C-:B------:R-:W-:Y:S01]  /*15130*/  FFMA.FTZ R178, R41, R90, -R6.reuse ;  /* 0x0000005a29b27223 */ /* 0x100fe20000010806 */
[----:B------:R-:W-:Y:S01]  /*15140*/  FMNMX.FTZ R4, R7, R4, !PT ;  /* 0x0000000407047209 */ /* 0x000fe20007810000 */
[-CC-:B------:R-:W-:Y:S01]  /*15150*/  FFMA.FTZ R41, R103, R90.reuse, -R6.reuse ;  /* 0x0000005a67297223 */ /* 0x180fe20000010806 */
[-CC-:B------:R-:W-:Y:S01]  /*15160*/  FFMA.FTZ R103, R129, R90.reuse, -R6.reuse ;  /* 0x0000005a81677223 */ /* 0x180fe20000010806 */
[----:B--2---:R-:W-:Y:S01]  /*15170*/  FSEL R129, R14, -INF , P3 ;  /* 0xff8000000e817808 */ /* 0x004fe20001800000 */
        /* <DEDUP_REMOVED lines=23> */
[----:B------:R-:W0:Y:S01]  /*152f0*/  MUFU.EX2 R176, R176 ;  /* 0x000000b000b07308 */ /* 0x000e220000000800 */
        /* <DEDUP_REMOVED lines=15> */
[----:B------:R-:W2:Y:S01]  /*153f0*/  MUFU.EX2 R31, R31 ;  /* 0x0000001f001f7308 */ /* 0x000ea20000000800 */
[--C-:B------:R-:W-:Y:S01]  /*15400*/  FFMA.FTZ R121, R151, R90, -R6.reuse ;  /* 0x0000005a97797223 */ /* 0x100fe20000010806 */
[----:B------:R-:W-:Y:S01]  /*15410*/  FMNMX.FTZ R4, R35, R4, !PT ;  /* 0x0000000423047209 */ /* 0x000fe20007810000 */
[-CC-:B------:R-:W-:Y:S01]  /*15420*/  FFMA.FTZ R206, R155, R90.reuse, -R6.reuse ;  /* 0x0000005a9bce7223 */ /* 0x180fe20000010806 */
[-CC-:B------:R-:W-:Y:S01]  /*15430*/  FFMA.FTZ R123, R157, R90.reuse, -R6.reuse ;  /* 0x0000005a9d7b7223 */ /* 0x180fe20000010806 */
[--C-:B------:R-:W-:Y:S01]  /*15440*/  FFMA.FTZ R208, R159, R90, -R6.reuse ;  /* 0x0000005a9fd07223 */ /* 0x100fe20000010806 */
[----:B------:R-:W-:Y:S01]  /*15450*/  FMNMX.FTZ R4, R93, R4, !PT ;  /* 0x000000045d047209 */ /* 0x000fe20007810000 */
[-CC-:B------:R-:W-:Y:S01]  /*15460*/  FFMA.FTZ R127, R161, R90.reuse, -R6.reuse ;  /* 0x0000005aa17f7223 */ /* 0x180fe20000010806 */
[----:B------:R-:W3:Y:S01]  /*15470*/  MUFU.EX2 R180, R180 ;  /* 0x000000b400b47308 */ /* 0x000ee20000000800 */
[--C-:B------:R-:W-:Y:S01]  /*15480*/  FFMA.FTZ R210, R163, R90, -R6.reuse ;  /* 0x0000005aa3d27223 */ /* 0x100fe20000010806 */
[----:B------:R-:W-:Y:S01]  /*15490*/  FMNMX.FTZ R4, R37, R4, !PT ;  /* 0x0000000425047209 */ /* 0x000fe20007810000 */
[-CC-:B------:R-:W-:Y:S01]  /*154a0*/  FFMA.FTZ R131, R165, R90.reuse, -R6.reuse ;  /* 0x0000005aa5837223 */ /* 0x180fe20000010806 */
[-CC-:B------:R-:W-:Y:S01]  /*154b0*/  FFMA.FTZ R212, R167, R90.reuse, -R6.reuse ;  /* 0x0000005aa7d47223 */ /* 0x180fe20000010806 */
[--C-:B------:R-:W-:Y:S01]  /*154c0*/  FFMA.FTZ R214, R171, R90, -R6.reuse ;  /* 0x0000005aabd67223 */ /* 0x100fe20000010806 */
[----:B------:R-:W-:Y:S01]  /*154d0*/  FMNMX.FTZ R4, R39, R4, !PT ;  /* 0x0000000427047209 */ /* 0x000fe20007810000 */
[-CC-:B------:R-:W-:Y:S01]  /*154e0*/  FFMA.FTZ R139, R173, R90.reuse, -R6.reuse ;  /* 0x0000005aad8b7223 */ /* 0x180fe20000010806 */
[----:B------:R-:W4:Y:S01]  /*154f0*/  MUFU.EX2 R33, R33 ;  /* 0x0000002100217308 */ /* 0x000f220000000800 */
[--C-:B------:R-:W-:Y:S01]  /*15500*/  FFMA.FTZ R216, R175, R90, -R6.reuse ;  /* 0x0000005aafd87223 */ /* 0x100fe20000010806 */
[----:B------:R-:W-:Y:S01]  /*15510*/  FMNMX.FTZ R4, R43, R4, !PT ;  /* 0x000000042b047209 */ /* 0x000fe20007810000 */
[----:B------:R-:W-:-:S03]  /*15520*/  FFMA.FTZ R218, R181, R90, -R6 ;  /* 0x0000005ab5da7223 */ /* 0x000fc60000010806 */
[----:B------:R-:W-:Y:S02]  /*15530*/  FMNMX.FTZ R4, R49, R4, !PT ;  /* 0x0000000431047209 */ /* 0x000fe40007810000 */
[----:B------:R-:W4:Y:S02]  /*15540*/  MUFU.EX2 R182, R182 ;  /* 0x000000b600b67308 */ /* 0x000f240000000800 */
[----:B------:R-:W-:-:S04]  /*15550*/  FMNMX.FTZ R4, R53, R4, !PT ;  /* 0x0000000435047209 */ /* 0x000fc80007810000 */
[----:B------:R-:W-:Y:S02]  /*15560*/  FMNMX.FTZ R4, R77, R4, !PT ;  /* 0x000000044d047209 */ /* 0x000fe40007810000 */
[----:B------:R-:W4:Y:S02]  /*15570*/  MUFU.EX2 R41, R41 ;  /* 0x0000002900297308 */ /* 0x000f240000000800 */
[----:B------:R-:W-:-:S04]  /*15580*/  FMNMX.FTZ R4, R67, R4, !PT ;  /* 0x0000000443047209 */ /* 0x000fc80007810000 */
[----:B------:R-:W-:Y:S02]  /*15590*/  FMNMX.FTZ R4, R55, R4, !PT ;  /* 0x0000000437047209 */ /* 0x000fe40007810000 */
[----:B------:R-:W4:Y:S02]  /*155a0*/  MUFU.EX2 R184, R184 ;  /* 0x000000b800b87308 */ /* 0x000f240000000800 */
        /* <DEDUP_REMOVED lines=31> */
[----:B------:R-:W0:Y:S01]  /*157a0*/  SHFL.BFLY PT, R137, R4, 0x2, 0x1f ;  /* 0x0c401f0004897f89 */ /* 0x000e2200000e0000 */
[----:B------:R-:W-:Y:S08]  /*157b0*/  MUFU.EX2 R109, R109 ;  /* 0x0000006d006d7308 */ /* 0x000ff00000000800 */
[----:B------:R-:W-:Y:S08]  /*157c0*/  MUFU.EX2 R196, R196 ;  /* 0x000000c400c47308 */ /* 0x000ff00000000800 */
[----:B------:R-:W-:Y:S01]  /*157d0*/  MUFU.EX2 R111, R111 ;  /* 0x0000006f006f7308 */ /* 0x000fe20000000800 */
[----:B0-----:R-:W-:Y:S01]  /*157e0*/  FMNMX.FTZ R8, R4, R137, !PT ;  /* 0x0000008904087209 */ /* 0x001fe20007810000 */
[-CC-:B------:R-:W-:Y:S01]  /*157f0*/  FFMA.FTZ R4, R177, R90.reuse, -R6.reuse ;  /* 0x0000005ab1047223 */ /* 0x180fe20000010806 */
[----:B------:R-:W-:-:S05]  /*15800*/  FFMA.FTZ R137, R169, R90, -R6 ;  /* 0x0000005aa9897223 */ /* 0x000fca0000010806 */
[----:B------:R-:W-:Y:S01]  /*15810*/  MUFU.EX2 R198, R198 ;  /* 0x000000c600c67308 */ /* 0x000fe20000000800 */
[----:B------:R-:W0:Y:S07]  /*15820*/  SHFL.BFLY PT, R141, R8, 0x1, 0x1f ;  /* 0x0c201f00088d7f89 */ /* 0x000e2e00000e0000 */
[----:B------:R-:W-:Y:S08]  /*15830*/  MUFU.EX2 R115, R115 ;  /* 0x0000007300737308 */ /* 0x000ff00000000800 */
[----:B------:R-:W-:Y:S08]  /*15840*/  MUFU.EX2 R200, R200 ;  /* 0x000000c800c87308 */ /* 0x000ff00000000800 */
[----:B------:R-:W-:Y:S01]  /*15850*/  MUFU.EX2 R117, R117 ;  /* 0x0000007500757308 */ /* 0x000fe20000000800 */
[----:B0-----:R-:W-:-:S04]  /*15860*/  FMNMX.FTZ R92, R8, R141, !PT ;  /* 0x0000008d085c7209 */ /* 0x001fc80007810000 */
[C---:B------:R-:W-:Y:S01]  /*15870*/  FSETP.NEU.FTZ.AND P2, PT, R92.reuse, -INF , PT ;  /* 0xff8000005c00780b */ /* 0x040fe20003f5d000 */
[----:B------:R-:W-:Y:S02]  /*15880*/  FMUL.FTZ R26, R92, R90 ;  /* 0x0000005a5c1a7220 */ /* 0x000fe40000410000 */
[----:B------:R-:W-:Y:S03]  /*15890*/  MUFU.EX2 R141, R4 ;  /* 0x00000004008d7308 */ /* 0x000fe60000000800 */
[----:B------:R-:W-:Y:S02]  /*158a0*/  FSEL R26, R26, RZ, P2 ;  /* 0x000000ff1a1a7208 */ /* 0x000fe40001000000 */
[----:B------:R-:W-:-:S03]  /*158b0*/  ISETP.GE.AND P2, PT, R160, 0xb1, PT ;  /* 0x000000b1a000780c */ /* 0x000fc60003f46270 */
[----:B------:R-:W-:Y:S01]  /*158c0*/  MUFU.EX2 R202, R202 ;  /* 0x000000ca00ca7308 */ /* 0x000fe20000000800 */
[-CC-:B------:R-:W-:Y:S01]  /*158d0*/  FFMA.FTZ R189, R3, R90.reuse, -R26.reuse ;  /* 0x0000005a03bd7223 */ /* 0x180fe2000001081a */
[----:B------:R-:W-:Y:S01]  /*158e0*/  FADD.FTZ R3, R176, R27 ;  /* 0x0000001bb0037221 */ /* 0x000fe20000010000 */
[-CC-:B------:R-:W-:Y:S01]  /*158f0*/  FFMA.FTZ R177, R5, R90.reuse, -R26.reuse ;  /* 0x0000005a05b17223 */ /* 0x180fe2000001081a */
[-CC-:B------:R-:W-:Y:S01]  /*15900*/  FFMA.FTZ R113, R113, R90.reuse, -R26.reuse ;  /* 0x0000005a71717223 */ /* 0x180fe2000001081a */
[-CC-:B------:R-:W-:Y:S01]  /*15910*/  FFMA.FTZ R179, R7, R90.reuse, -R26.reuse ;  /* 0x0000005a07b37223 */ /* 0x180fe2000001081a */
[----:B-1----:R-:W-:Y:S01]  /*15920*/  FADD.FTZ R34, R178, R3 ;  /* 0x00000003b2227221 */ /* 0x002fe20000010000 */
[-CC-:B------:R-:W-:Y:S01]  /*15930*/  FFMA.FTZ R6, R13, R90.reuse, -R26.reuse ;  /* 0x0000005a0d067223 */ /* 0x180fe2000001081a */
[----:B------:R-:W-:Y:S01]  /*15940*/  MUFU.EX2 R4, R113 ;  /* 0x0000007100047308 */ /* 0x000fe20000000800 */
[-C--:B------:R-:W-:Y:S01]  /*15950*/  FFMA.FTZ R181, R15, R90.reuse, -R26 ;  /* 0x0000005a0fb57223 */ /* 0x080fe2000001081a */
[----:B--2---:R-:W-:Y:S01]  /*15960*/  FADD.FTZ R3, R31, R34 ;  /* 0x000000221f037221 */ /* 0x004fe20000010000 */
[-CC-:B------:R-:W-:Y:S01]  /*15970*/  FFMA.FTZ R8, R105, R90.reuse, -R26.reuse ;  /* 0x0000005a69087223 */ /* 0x180fe2000001081a */
[-CC-:B------:R-:W-:Y:S01]  /*15980*/  FFMA.FTZ R183, R107, R90.reuse, -R26.reuse ;  /* 0x0000005a6bb77223 */ /* 0x180fe2000001081a */
[-CC-:B------:R-:W-:Y:S01]  /*15990*/  FFMA.FTZ R10, R11, R90.reuse, -R26.reuse ;  /* 0x0000005a0b0a7223 */ /* 0x180fe2000001081a */
[----:B---3--:R-:W-:Y:S01]  /*159a0*/  FADD.FTZ R34, R180, R3 ;  /* 0x00000003b4227221 */ /* 0x008fe20000010000 */
[-CC-:B------:R-:W-:Y:S01]  /*159b0*/  FFMA.FTZ R185, R97, R90.reuse, -R26.reuse ;  /* 0x0000005a61b97223 */ /* 0x180fe2000001081a */
[----:B------:R-:W0:Y:S01]  /*159c0*/  MUFU.EX2 R177, R177 ;  /* 0x000000b100b17308 */ /* 0x000e220000000800 */
[-C--:B------:R-:W-:Y:S01]  /*159d0*/  FFMA.FTZ R12, R85, R90.reuse, -R26 ;  /* 0x0000005a550c7223 */ /* 0x080fe2000001081a */
[----:B----4-:R-:W-:Y:S01]  /*159e0*/  FADD.FTZ R3, R33, R34 ;  /* 0x0000002221037221 */ /* 0x010fe20000010000 */
        /* <DEDUP_REMOVED lines=11> */
[----:B------:R-:W-:Y:S01]  /*15aa0*/  FADD.FTZ R36, R184, R3 ;  /* 0x00000003b8247221 */ /* 0x000fe20000010000 */
[-C--:B------:R-:W-:Y:S01]  /*15ab0*/  FFMA.FTZ R30, R53, R90.reuse, -R26 ;  /* 0x0000005a351e7223 */ /* 0x080fe2000001081a */
[----:B------:R-:W2:Y:S01]  /*15ac0*/  MUFU.EX2 R6, R6 ;  /* 0x0000000600067308 */ /* 0x000ea20000000800 */
[----:B0-----:R-:W-:Y:S01]  /*15ad0*/  FADD.FTZ R38, R177, R4 ;  /* 0x00000004b1267221 */ /* 0x001fe20000010000 */
[----:B------:R-:W-:Y:S01]  /*15ae0*/  FADD.FTZ R5, R45, R36 ;  /* 0x000000242d057221 */ /* 0x000fe20000010000 */
[-CC-:B------:R-:W-:Y:S01]  /*15af0*/  FFMA.FTZ R197, R77, R90.reuse, -R26.reuse ;  /* 0x0000005a4dc57223 */ /* 0x180fe2000001081a */
[-CC-:B------:R-:W-:Y:S01]  /*15b00*/  FFMA.FTZ R32, R67, R90.reuse, -R26.reuse ;  /* 0x0000005a43207223 */ /* 0x180fe2000001081a */
[-CC-:B------:R-:W-:Y:S01]  /*15b10*/  FFMA.FTZ R199, R55, R90.reuse, -R26.reuse ;  /* 0x0000005a37c77223 */ /* 0x180fe2000001081a */
[----:B------:R-:W-:Y:S01]  /*15b20*/  FADD.FTZ R40, R186, R5 ;  /* 0x00000005ba287221 */ /* 0x000fe20000010000 */
[-C--:B------:R-:W-:Y:S01]  /*15b30*/  FFMA.FTZ R34, R59, R90.reuse, -R26 ;  /* 0x0000005a3b227223 */ /* 0x080fe2000001081a */
[----:B------:R-:W0:Y:S01]  /*15b40*/  MUFU.EX2 R181, R181 ;  /* 0x000000b500b57308 */ /* 0x000e220000000800 */
[----:B-1----:R-:W-:Y:S01]  /*15b50*/  FADD.FTZ R3, R179, R38 ;  /* 0x00000026b3037221 */ /* 0x002fe20000010000 */
[----:B------:R-:W-:Y:S01]  /*15b60*/  FADD.FTZ R5, R47, R40 ;  /* 0x000000282f057221 */ /* 0x000fe20000010000 */
        /* <DEDUP_REMOVED lines=15> */
[----:B------:R-:W-:Y:S01]  /*15c60*/  FADD.FTZ R38, R188, R5 ;  /* 0x00000005bc267221 */ /* 0x000fe20000010000 */
[-CC-:B------:R-:W-:Y:S01]  /*15c70*/  FFMA.FTZ R99, R99, R90.reuse, -R26.reuse ;  /* 0x0000005a63637223 */ /* 0x180fe2000001081a */
[-CC-:B------:R-:W-:Y:S01]  /*15c80*/  FFMA.FTZ R89, R89, R90.reuse, -R26.reuse ;  /* 0x0000005a59597223 */ /* 0x180fe2000001081a */
[-C--:B------:R-:W-:Y:S01]  /*15c90*/  FFMA.FTZ R125, R125, R90.reuse, -R26 ;  /* 0x0000005a7d7d7223 */ /* 0x080fe2000001081a */
[----:B------:R-:W-:Y:S01]  /*15ca0*/  FADD.FTZ R5, R51, R38 ;  /* 0x0000002633057221 */ /* 0x000fe20000010000 */
[-CC-:B------:R-:W-:Y:S01]  /*15cb0*/  FFMA.FTZ R38, R57, R90.reuse, -R26.reuse ;  /* 0x0000005a39267223 */ /* 0x180fe2000001081a */
[----:B------:R-:W0:Y:S01]  /*15cc0*/  MUFU.EX2 R10, R10 ;  /* 0x0000000a000a7308 */ /* 0x000e220000000800 */
[----:B-1----:R-:W-:Y:S01]  /*15cd0*/  FADD.FTZ R40, R8, R3 ;  /* 0x0000000308287221 */ /* 0x002fe20000010000 */
[----:B------:R-:W-:Y:S01]  /*15ce0*/  FADD.FTZ R42, R190, R5 ;  /* 0x00000005be2a7221 */ /* 0x000fe20000010000 */
[-CC-:B------:R-:W-:Y:S01]  /*15cf0*/  FFMA.FTZ R129, R129, R90.reuse, -R26.reuse ;  /* 0x0000005a81817223 */ /* 0x180fe2000001081a */
[-CC-:B------:R-:W-:Y:S01]  /*15d00*/  FFMA.FTZ R133, R133, R90.reuse, -R26.reuse ;  /* 0x0000005a85857223 */ /* 0x180fe2000001081a */
[----:B------:R-:W-:Y:S01]  /*15d10*/  FFMA.FTZ R135, R135, R90, -R26 ;  /* 0x0000005a87877223 */ /* 0x000fe2000001081a */
[----:B------:R-:W-:Y:S01]  /*15d20*/  FADD.FTZ R5, R101, R42 ;  /* 0x0000002a65057221 */ /* 0x000fe20000010000 */
[----:B------:R-:W-:Y:S01]  /*15d30*/  F2FP.BF16.F32.PACK_AB R177, R4, R177 ;  /* 0x000000b104b1723e */ /* 0x000fe200000010ff */
[----:B------:R-:W1:Y:S01]  /*15d40*/  MUFU.EX2 R185, R185 ;  /* 0x000000b900b97308 */ /* 0x000e620000000800 */
[----:B--2---:R-:W-:Y:S01]  /*15d50*/  FADD.FTZ R3, R183, R40 ;  /* 0x00000028b7037221 */ /* 0x004fe20000010000 */
[----:B------:R-:W-:Y:S01]  /*15d60*/  FADD.FTZ R42, R192, R5 ;  /* 0x00000005c02a7221 */ /* 0x000fe20000010000 */
[----:B------:R-:W-:Y:S01]  /*15d70*/  F2FP.BF16.F32.PACK_AB R179, R6, R179 ;  /* 0x000000b306b3723e */ /* 0x000fe200000010ff */
[--C-:B------:R-:W-:Y:S01]  /*15d80*/  IMAD.MOV.U32 R85, RZ, RZ, R87.reuse ;  /* 0x000000ffff557224 */ /* 0x100fe200078e0057 */
[----:B------:R-:W-:Y:S01]  /*15d90*/  F2FP.BF16.F32.PACK_AB R176, R27, R176 ;  /* 0x000000b01bb0723e */ /* 0x000fe200000010ff */
[----:B------:R-:W-:Y:S01]  /*15da0*/  IMAD.MOV.U32 R79, RZ, RZ, R87 ;  /* 0x000000ffff4f7224 */ /* 0x000fe200078e0057 */
[----:B------:R-:W-:Y:S01]  /*15db0*/  F2FP.BF16.F32.PACK_AB R178, R31, R178 ;  /* 0x000000b21fb2723e */ /* 0x000fe200000010ff */
[----:B------:R-:W2:Y:S01]  /*15dc0*/  MUFU.EX2 R12, R12 ;  /* 0x0000000c000c7308 */ /* 0x000ea20000000800 */
[----:B0-----:R-:W-:Y:S01]  /*15dd0*/  FADD.FTZ R40, R10, R3 ;  /* 0x000000030a287221 */ /* 0x001fe20000010000 */
[----:B------:R-:W-:Y:S01]  /*15de0*/  F2FP.BF16.F32.PACK_AB R180, R33, R180 ;  /* 0x000000b421b4723e */ /* 0x000fe200000010ff */
[--C-:B------:R-:W-:Y:S01]  /*15df0*/  IMAD.MOV.U32 R77, RZ, RZ, R87.reuse ;  /* 0x000000ffff4d7224 */ /* 0x100fe200078e0057 */
[----:B------:R-:W-:Y:S01]  /*15e00*/  F2FP.BF16.F32.PACK_AB R182, R41, R182 ;  /* 0x000000b629b6723e */ /* 0x000fe200000010ff */
[--C-:B------:R-:W-:Y:S01]  /*15e10*/  IMAD.MOV.U32 R73, RZ, RZ, R87.reuse ;  /* 0x000000ffff497224 */ /* 0x100fe200078e0057 */
[----:B------:R-:W-:Y:S01]  /*15e20*/  F2FP.BF16.F32.PACK_AB R184, R45, R184 ;  /* 0x000000b82db8723e */ /* 0x000fe200000010ff */
[--C-:B------:R-:W-:Y:S01]  /*15e30*/  IMAD.MOV.U32 R69, RZ, RZ, R87.reuse ;  /* 0x000000ffff457224 */ /* 0x100fe200078e0057 */
[----:B------:R-:W0:Y:S01]  /*15e40*/  MUFU.EX2 R187, R187 ;  /* 0x000000bb00bb7308 */ /* 0x000e220000000800 */
        /* <DEDUP_REMOVED lines=9> */
[C---:B------:R-:W-:Y:S01]  /*15ee0*/  FADD.FTZ R3, R103.reuse, R42 ;  /* 0x0000002a67037221 */ /* 0x040fe20000010000 */
[----:B------:R-:W-:Y:S01]  /*15ef0*/  F2FP.BF16.F32.PACK_AB R185, R12, R185 ;  /* 0x000000b90cb9723e */ /* 0x000fe200000010ff */
[----:B------:R-:W-:Y:S01]  /*15f00*/  IMAD.MOV.U32 R61, RZ, RZ, R87 ;  /* 0x000000ffff3d7224 */ /* 0x000fe200078e0057 */
[----:B------:R-:W-:Y:S01]  /*15f10*/  F2FP.BF16.F32.PACK_AB R192, R103, R192 ;  /* 0x000000c067c0723e */ /* 0x000fe200000010ff */
[----:B------:R-:W-:Y:S01]  /*15f20*/  FADD.FTZ R42, R194, R3 ;  /* 0x00000003c22a7221 */ /* 0x000fe20000010000 */
[----:B------:R-:W-:Y:S01]  /*15f30*/  @!P1 PRMT R3, RZ, 0x654, R0 ;  /* 0x00000654ff039816 */ /* 0x000fe20000000000 */
[----:B------:R-:W2:Y:S01]  /*15f40*/  MUFU.EX2 R189, R189 ;  /* 0x000000bd00bd7308 */ /* 0x000ea20000000800 */
[----:B0-----:R-:W-:Y:S01]  /*15f50*/  FADD.FTZ R5, R187, R40 ;  /* 0x00000028bb057221 */ /* 0x001fe20000010000 */
[C---:B------:R-:W-:Y:S01]  /*15f60*/  F2FP.BF16.F32.PACK_AB R194, R109.reuse, R194 ;  /* 0x000000c26dc2723e */ /* 0x040fe200000010ff */
[----:B------:R2:W-:Y:S01]  /*15f70*/  @!P1 SYNCS.ARRIVE.TRANS64.RED.A1T0 RZ, [R3+URZ], RZ ;  /* 0x000000ff03ff99a7 */ /* 0x0005e2000810043f */
[----:B------:R-:W-:Y:S01]  /*15f80*/  F2FP.BF16.F32.PACK_AB R181, R8, R181 ;  /* 0x000000b508b5723e */ /* 0x000fe200000010ff */
[--C-:B------:R-:W-:Y:S01]  /*15f90*/  IMAD.MOV.U32 R59, RZ, RZ, R87.reuse ;  /* 0x000000ffff3b7224 */ /* 0x100fe200078e0057 */
[----:B------:R-:W-:Y:S01]  /*15fa0*/  F2FP.BF16.F32.PACK_AB R183, R10, R183 ;  /* 0x000000b70ab7723e */ /* 0x000fe200000010ff */
[----:B------:R-:W-:Y:S01]  /*15fb0*/  IMAD.MOV.U32 R57, RZ, RZ, R87 ;  /* 0x000000ffff397224 */ /* 0x000fe200078e0057 */
[----:B------:R-:W0:Y:S01]  /*15fc0*/  MUFU.EX2 R20, R20 ;  /* 0x0000001400147308 */ /* 0x000e220000000800 */
[C---:B-1----:R-:W-:Y:S01]  /*15fd0*/  FADD.FTZ R40, R14.reuse, R5 ;  /* 0x000000050e287221 */ /* 0x042fe20000010000 */
[----:B------:R-:W-:Y:S01]  /*15fe0*/  FADD.FTZ R5, R109, R42 ;  /* 0x0000002a6d057221 */ /* 0x000fe20000010000 */
[----:B------:R-:W-:Y:S01]  /*15ff0*/  F2FP.BF16.F32.PACK_AB R187, R14, R187 ;  /* 0x000000bb0ebb723e */ /* 0x000fe200000010ff */
[----:B------:R-:W-:-:S02]  /*16000*/  IMAD.MOV.U32 R55, RZ, RZ, R87 ;  /* 0x000000ffff377224 */ /* 0x000fc400078e0057 */
[----:B------:R-:W-:Y:S01]  /*16010*/  FADD.FTZ R42, R196, R5 ;  /* 0x00000005c42a7221 */ /* 0x000fe20000010000 */
[----:B------:R-:W-:Y:S01]  /*16020*/  F2FP.BF16.F32.PACK_AB R196, R111, R196 ;  /* 0x000000c46fc4723e */ /* 0x000fe200000010ff */
[----:B------:R-:W1:Y:S01]  /*16030*/  MUFU.EX2 R191, R191 ;  /* 0x000000bf00bf7308 */ /* 0x000e620000000800 */
[----:B--2---:R-:W-:Y:S01]  /*16040*/  FADD.FTZ R3, R189, R40 ;  /* 0x00000028bd037221 */ /* 0x004fe20000010000 */
[----:B------:R-:W-:Y:S01]  /*16050*/  FADD.FTZ R5, R111, R42 ;  /* 0x0000002a6f057221 */ /* 0x000fe20000010000 */
[-CC-:B------:R-:W-:Y:S01]  /*16060*/  FFMA.FTZ R40, R75, R90.reuse, -R26.reuse ;  /* 0x0000005a4b287223 */ /* 0x180fe2000001081a */
[----:B------:R-:W-:Y:S01]  /*16070*/  FFMA.FTZ R42, R81, R90, -R26 ;  /* 0x0000005a512a7223 */ /* 0x000fe2000001081a */
[----:B------:R-:W-:Y:S02]  /*16080*/  IMAD.MOV.U32 R81, RZ, RZ, R87 ;  /* 0x000000ffff517224 */ /* 0x000fe400078e0057 */
[----:B------:R-:W-:Y:S01]  /*16090*/  FADD.FTZ R46, R198, R5 ;  /* 0x00000005c62e7221 */ /* 0x000fe20000010000 */
[C---:B------:R-:W-:Y:S01]  /*160a0*/  F2FP.BF16.F32.PACK_AB R198, R115.reuse, R198 ;  /* 0x000000c673c6723e */ /* 0x040fe200000010ff */
[----:B------:R-:W2:Y:S01]  /*160b0*/  MUFU.EX2 R24, R24 ;  /* 0x0000001800187308 */ /* 0x000ea20000000800 */
[C---:B0-----:R-:W-:Y:S01]  /*160c0*/  FADD.FTZ R44, R20.reuse, R3 ;  /* 0x00000003142c7221 */ /* 0x041fe20000010000 */
[----:B------:R-:W-:Y:S01]  /*160d0*/  FADD.FTZ R5, R115, R46 ;  /* 0x0000002e73057221 */ /* 0x000fe20000010000 */
[----:B------:R-:W-:Y:S01]  /*160e0*/  F2FP.BF16.F32.PACK_AB R189, R20, R189 ;  /* 0x000000bd14bd723e */ /* 0x000fe200000010ff */
[----:B------:R-:W-:-:S02]  /*160f0*/  IMAD.MOV.U32 R75, RZ, RZ, R87 ;  /* 0x000000ffff4b7224 */ /* 0x000fc400078e0057 */
[----:B------:R-:W-:Y:S01]  /*16100*/  FADD.FTZ R46, R200, R5 ;  /* 0x00000005c82e7221 */ /* 0x000fe20000010000 */
[----:B------:R-:W-:Y:S01]  /*16110*/  F2FP.BF16.F32.PACK_AB R200, R117, R200 ;  /* 0x000000c875c8723e */ /* 0x000fe200000010ff */
[----:B------:R-:W0:Y:S01]  /*16120*/  MUFU.EX2 R193, R193 ;  /* 0x000000c100c17308 */ /* 0x000e220000000800 */
[----:B-1----:R-:W-:Y:S01]  /*16130*/  FADD.FTZ R3, R191, R44 ;  /* 0x0000002cbf037221 */ /* 0x002fe20000010000 */
[----:B------:R-:W-:Y:S01]  /*16140*/  FADD.FTZ R5, R117, R46 ;  /* 0x0000002e75057221 */ /* 0x000fe20000010000 */
[--C-:B------:R-:W-:Y:S02]  /*16150*/  IMAD.MOV.U32 R53, RZ, RZ, R87.reuse ;  /* 0x000000ffff357224 */ /* 0x100fe400078e0057 */
[----:B------:R-:W-:Y:S02]  /*16160*/  IMAD.MOV.U32 R51, RZ, RZ, R87 ;  /* 0x000000ffff337224 */ /* 0x000fe400078e0057 */
[----:B------:R-:W-:Y:S01]  /*16170*/  FADD.FTZ R46, R202, R5 ;  /* 0x00000005ca2e7221 */ /* 0x000fe20000010000 */
[----:B------:R-:W-:Y:S01]  /*16180*/  IMAD.MOV.U32 R49, RZ, RZ, R87 ;  /* 0x000000ffff317224 */ /* 0x000fe200078e0057 */
[----:B------:R-:W1:Y:S01]  /*16190*/  MUFU.EX2 R28, R28 ;  /* 0x0000001c001c7308 */ /* 0x000e620000000800 */
[C---:B--2---:R-:W-:Y:S01]  /*161a0*/  FADD.FTZ R44, R24.reuse, R3 ;  /* 0x00000003182c7221 */ /* 0x044fe20000010000 */
[----:B------:R-:W-:Y:S01]  /*161b0*/  F2FP.BF16.F32.PACK_AB R191, R24, R191 ;  /* 0x000000bf18bf723e */ /* 0x000fe200000010ff */
[----:B------:R-:W-:-:S02]  /*161c0*/  IMAD.MOV.U32 R47, RZ, RZ, R87 ;  /* 0x000000ffff2f7224 */ /* 0x000fc400078e0057 */
[--C-:B------:R-:W-:Y:S02]  /*161d0*/  IMAD.MOV.U32 R45, RZ, RZ, R87.reuse ;  /* 0x000000ffff2d7224 */ /* 0x100fe400078e0057 */
[--C-:B------:R-:W-:Y:S01]  /*161e0*/  IMAD.MOV.U32 R43, RZ, RZ, R87.reuse ;  /* 0x000000ffff2b7224 */ /* 0x100fe200078e0057 */
[----:B------:R-:W2:Y:S01]  /*161f0*/  MUFU.EX2 R195, R195 ;  /* 0x000000c300c37308 */ /* 0x000ea20000000800 */
[----:B0-----:R-:W-:Y:S01]  /*16200*/  FADD.FTZ R3, R193, R44 ;  /* 0x0000002cc1037221 */ /* 0x001fe20000010000 */
[--C-:B------:R-:W-:Y:S02]  /*16210*/  IMAD.MOV.U32 R41, RZ, RZ, R87.reuse ;  /* 0x000000ffff297224 */ /* 0x100fe400078e0057 */
[--C-:B------:R-:W-:Y:S02]  /*16220*/  IMAD.MOV.U32 R39, RZ, RZ, R87.reuse ;  /* 0x000000ffff277224 */ /* 0x100fe400078e0057 */
[----:B------:R-:W-:Y:S02]  /*16230*/  IMAD.MOV.U32 R37, RZ, RZ, R87 ;  /* 0x000000ffff257224 */ /* 0x000fe400078e0057 */
[----:B------:R-:W0:Y:S01]  /*16240*/  MUFU.EX2 R30, R30 ;  /* 0x0000001e001e7308 */ /* 0x000e220000000800 */
[C---:B-1----:R-:W-:Y:S01]  /*16250*/  FADD.FTZ R44, R28.reuse, R3 ;  /* 0x000000031c2c7221 */ /* 0x042fe20000010000 */
[----:B------:R-:W-:Y:S01]  /*16260*/  F2FP.BF16.F32.PACK_AB R193, R28, R193 ;  /* 0x000000c11cc1723e */ /* 0x000fe200000010ff */
[----:B------:R-:W-:-:S02]  /*16270*/  IMAD.MOV.U32 R35, RZ, RZ, R87 ;  /* 0x000000ffff237224 */ /* 0x000fc400078e0057 */
[--C-:B------:R-:W-:Y:S02]  /*16280*/  IMAD.MOV.U32 R33, RZ, RZ, R87.reuse ;  /* 0x000000ffff217224 */ /* 0x100fe400078e0057 */
[--C-:B------:R-:W-:Y:S01]  /*16290*/  IMAD.MOV.U32 R31, RZ, RZ, R87.reuse ;  /* 0x000000ffff1f7224 */ /* 0x100fe200078e0057 */
[----:B------:R-:W1:Y:S01]  /*162a0*/  MUFU.EX2 R197, R197 ;  /* 0x000000c500c57308 */ /* 0x000e620000000800 */
[----:B--2---:R-:W-:Y:S01]  /*162b0*/  FADD.FTZ R3, R195, R44 ;  /* 0x0000002cc3037221 */ /* 0x004fe20000010000 */
[--C-:B------:R-:W-:Y:S02]  /*162c0*/  IMAD.MOV.U32 R28, RZ, RZ, R87.reuse ;  /* 0x000000ffff1c7224 */ /* 0x100fe400078e0057 */
[--C-:B------:R-:W-:Y:S02]  /*162d0*/  IMAD.MOV.U32 R27, RZ, RZ, R87.reuse ;  /* 0x000000ffff1b7224 */ /* 0x100fe400078e0057 */
[----:B------:R-:W-:Y:S02]  /*162e0*/  IMAD.MOV.U32 R25, RZ, RZ, R87 ;  /* 0x000000ffff197224 */ /* 0x000fe400078e0057 */
[----:B------:R-:W2:Y:S01]  /*162f0*/  MUFU.EX2 R119, R119 ;  /* 0x0000007700777308 */ /* 0x000ea20000000800 */
[C---:B0-----:R-:W-:Y:S01]  /*16300*/  FADD.FTZ R44, R30.reuse, R3 ;  /* 0x000000031e2c7221 */ /* 0x041fe20000010000 */
[----:B------:R-:W-:Y:S01]  /*16310*/  F2FP.BF16.F32.PACK_AB R195, R30, R195 ;  /* 0x000000c31ec3723e */ /* 0x000fe200000010ff */
[----:B------:R-:W-:-:S02]  /*16320*/  IMAD.MOV.U32 R30, RZ, RZ, R87 ;  /* 0x000000ffff1e7224 */ /* 0x000fc400078e0057 */
[----:B------:R-:W-:-:S03]  /*16330*/  IMAD.MOV.U32 R24, RZ, RZ, R87 ;  /* 0x000000ffff187224 */ /* 0x000fc600078e0057 */
        /* <DEDUP_REMOVED lines=44> */
[----:B------:R1:W3:Y:S01]  /*16600*/  MUFU.EX2 R0, R71 ;  /* 0x0000004700007308 */ /* 0x0002e20000000800 */
[----:B--2---:R-:W-:-:S07]  /*16610*/  FADD.FTZ R3, R205, R46 ;  /* 0x0000002ecd037221 */ /* 0x004fce0000010000 */
[----:B------:R-:W2:Y:S01]  /*16620*/  MUFU.EX2 R212, R212 ;  /* 0x000000d400d47308 */ /* 0x000ea20000000800 */
[C---:B0-----:R-:W-:Y:S01]  /*16630*/  FADD.FTZ R5, R131.reuse, R48 ;  /* 0x0000003083057221 */ /* 0x041fe20000010000 */
[----:B------:R-:W-:Y:S01]  /*16640*/  F2FP.BF16.F32.PACK_AB R210, R131, R210 ;  /* 0x000000d283d2723e */ /* 0x000fe200000010ff */
[----:B-1----:R-:W-:-:S05]  /*16650*/  IMAD.MOV.U32 R71, RZ, RZ, R87 ;  /* 0x000000ffff477224 */ /* 0x002fca00078e0057 */
[----:B------:R-:W0:Y:S01]  /*16660*/  MUFU.EX2 R207, R207 ;  /* 0x000000cf00cf7308 */ /* 0x000e220000000800 */
[C---:B---3--:R-:W-:Y:S01]  /*16670*/  FADD.FTZ R46, R0.reuse, R3 ;  /* 0x00000003002e7221 */ /* 0x048fe20000010000 */
[----:B------:R-:W-:-:S06]  /*16680*/  F2FP.BF16.F32.PACK_AB R205, R0, R205 ;  /* 0x000000cd00cd723e */ /* 0x000fcc00000010ff */
        /* <DEDUP_REMOVED lines=22> */
[----:B------:R0:W3:Y:S01]  /*167f0*/  MUFU.EX2 R26, R83 ;  /* 0x00000053001a7308 */ /* 0x0000e20000000800 */
[----:B-1----:R-:W-:Y:S01]  /*16800*/  FADD.FTZ R50, R216, R5 ;  /* 0x00000005d8327221 */ /* 0x002fe20000010000 */
[----:B------:R-:W-:-:S03]  /*16810*/  F2FP.BF16.F32.PACK_AB R216, R141, R216 ;  /* 0x000000d88dd8723e */ /* 0x000fc600000010ff */
[----:B------:R-:W-:-:S03]  /*16820*/  FADD.FTZ R5, R141, R50 ;  /* 0x000000328d057221 */ /* 0x000fc60000010000 */
[----:B------:R-:W1:Y:S01]  /*16830*/  MUFU.EX2 R29, R29 ;  /* 0x0000001d001d7308 */ /* 0x000e620000000800 */
[----:B--2---:R-:W-:Y:S01]  /*16840*/  FADD.FTZ R3, R211, R48 ;  /* 0x00000030d3037221 */ /* 0x004fe20000010000 */
[----:B0-----:R-:W-:-:S06]  /*16850*/  IMAD.MOV.U32 R83, RZ, RZ, R87 ;  /* 0x000000ffff537224 */ /* 0x001fcc00078e0057 */
[----:B------:R-:W0:Y:S01]  /*16860*/  MUFU.EX2 R44, R95 ;  /* 0x0000005f002c7308 */ /* 0x000e220000000800 */
[C---:B---3--:R-:W-:Y:S01]  /*16870*/  FADD.FTZ R50, R26.reuse, R3 ;  /* 0x000000031a327221 */ /* 0x048fe20000010000 */
[----:B------:R-:W-:Y:S01]  /*16880*/  F2FP.BF16.F32.PACK_AB R211, R26, R211 ;  /* 0x000000d31ad3723e */ /* 0x000fe200000010ff */
[----:B------:R-:W-:-:S05]  /*16890*/  IMAD.MOV.U32 R26, RZ, RZ, R87 ;  /* 0x000000ffff1a7224 */ /* 0x000fca00078e0057 */
[----:B------:R-:W2:Y:S01]  /*168a0*/  MUFU.EX2 R99, R99 ;  /* 0x0000006300637308 */ /* 0x000ea20000000800 */
[----:B-1----:R-:W-:Y:S01]  /*168b0*/  FADD.FTZ R3, R29, R50 ;  /* 0x000000321d037221 */ /* 0x002fe20000010000 */
[----:B------:R-:W-:-:S06]  /*168c0*/  IMAD.MOV.U32 R50, RZ, RZ, R87 ;  /* 0x000000ffff327224 */ /* 0x000fcc00078e0057 */
[----:B------:R-:W1:Y:S01]  /*168d0*/  MUFU.EX2 R46, R89 ;  /* 0x00000059002e7308 */ /* 0x000e620000000800 */
[C---:B0-----:R-:W-:Y:S01]  /*168e0*/  FADD.FTZ R4, R44.reuse, R3 ;  /* 0x000000032c047221 */ /* 0x041fe20000010000 */
[----:B------:R-:W-:Y:S01]  /*168f0*/  F2FP.BF16.F32.PACK_AB R213, R44, R29 ;  /* 0x0000001d2cd5723e */ /* 0x000fe200000010ff */
[--C-:B------:R-:W-:Y:S02]  /*16900*/  IMAD.MOV.U32 R44, RZ, RZ, R87.reuse ;  /* 0x000000ffff2c7224 */ /* 0x100fe400078e0057 */
[----:B------:R-:W-:-:S03]  /*16910*/  IMAD.MOV.U32 R29, RZ, RZ, R87 ;  /* 0x000000ffff1d7224 */ /* 0x000fc600078e0057 */
[----:B------:R-:W0:Y:S01]  /*16920*/  MUFU.EX2 R125, R125 ;  /* 0x0000007d007d7308 */ /* 0x000e220000000800 */
[----:B--2---:R-:W-:-:S07]  /*16930*/  FADD.FTZ R3, R99, R4 ;  /* 0x0000000463037221 */ /* 0x004fce0000010000 */
[----:B------:R-:W2:Y:S01]  /*16940*/  MUFU.EX2 R48, R129 ;  /* 0x0000008100307308 */ /* 0x000ea20000000800 */
[C---:B-1----:R-:W-:Y:S01]  /*16950*/  FADD.FTZ R6, R46.reuse, R3 ;  /* 0x000000032e067221 */ /* 0x042fe20000010000 */
[----:B------:R-:W-:Y:S01]  /*16960*/  F2FP.BF16.F32.PACK_AB R215, R46, R99 ;  /* 0x000000632ed7723e */ /* 0x000fe200000010ff */
[----:B------:R-:W-:-:S05]  /*16970*/  IMAD.MOV.U32 R46, RZ, RZ, R87 ;  /* 0x000000ffff2e7224 */ /* 0x000fca00078e0057 */
[----:B------:R-:W1:Y:S01]  /*16980*/  MUFU.EX2 R218, R218 ;  /* 0x000000da00da7308 */ /* 0x000e620000000800 */
[----:B0-----:R-:W-:-:S07]  /*16990*/  FADD.FTZ R3, R125, R6 ;  /* 0x000000067d037221 */ /* 0x001fce0000010000 */
[----:B------:R-:W0:Y:S01]  /*169a0*/  MUFU.EX2 R133, R133 ;  /* 0x0000008500857308 */ /* 0x000e220000000800 */
[C---:B--2---:R-:W-:Y:S01]  /*169b0*/  FADD.FTZ R0, R48.reuse, R3 ;  /* 0x0000000330007221 */ /* 0x044fe20000010000 */
[----:B------:R-:W-:Y:S01]  /*169c0*/  F2FP.BF16.F32.PACK_AB R217, R48, R125 ;  /* 0x0000007d30d9723e */ /* 0x000fe200000010ff */
[----:B------:R-:W-:-:S05]  /*169d0*/  IMAD.MOV.U32 R48, RZ, RZ, R87 ;  /* 0x000000ffff307224 */ /* 0x000fca00078e0057 */
[----:B------:R-:W2:Y:S01]  /*169e0*/  MUFU.EX2 R143, R143 ;  /* 0x0000008f008f7308 */ /* 0x000ea20000000800 */
[----:B-1----:R-:W-:-:S07]  /*169f0*/  FADD.FTZ R52, R218, R5 ;  /* 0x00000005da347221 */ /* 0x002fce0000010000 */
        /* <DEDUP_REMOVED lines=8> */
[----:B------:R0:W5:Y:S01]  /*16a80*/  LDL.LU R4, [R1+0x4] ;  /* 0x0000040001047983 */ /* 0x0001620000300800 */
        /* <DEDUP_REMOVED lines=35> */
[----:B0-----:R-:W-:-:S07]  /*16cc0*/  CS2R R24, SRZ ;  /* 0x0000000000187805 */ /* 0x001fce000001ff00 */
.L_x_6152:
[----:B------:R-:W2:Y:S01]  /*16cd0*/  LDL R6, [R1+0x28] ;  /* 0x0000280001067983 */ /* 0x000ea20000100800 */
[----:B------:R-:W-:Y:S01]  /*16ce0*/  VIADD R228, R5, 0x1 ;  /* 0x0000000105e47836 */ /* 0x000fe20000000000 */
[----:B------:R-:W-:Y:S05]  /*16cf0*/  YIELD ;  /* 0x0000000000007946 */ /* 0x000fea0003800000 */
[----:B------:R-:W-:-:S04]  /*16d00*/  ISETP.NE.AND P3, PT, R228, 0x2, PT ;  /* 0x00000002e400780c */ /* 0x000fc80003f65270 */
[----:B------:R-:W-:Y:S02]  /*16d10*/  SEL R7, RZ, 0x1, P3 ;  /* 0x00000001ff077807 */ /* 0x000fe40001800000 */
[----:B------:R-:W-:Y:S02]  /*16d20*/  SEL R228, R228, RZ, P3 ;  /* 0x000000ffe4e47207 */ /* 0x000fe40001800000 */
[----:B-----5:R-:W-:-:S05]  /*16d30*/  LOP3.LUT R7, R4, R7, RZ, 0x3c, !PT ;  /* 0x0000000704077212 */ /* 0x020fca00078e3cff */
[----:B------:R0:W-:Y:S01]  /*16d40*/  STL [R1+0x4], R7 ;  /* 0x0000040701007387 */ /* 0x0001e20000100800 */
[----:B--2---:R-:W-:-:S13]  /*16d50*/  ISETP.NE.AND P2, PT, R6, RZ, PT ;  /* 0x000000ff0600720c */ /* 0x004fda0003f45270 */
[----:B0-----:R-:W-:Y:S05]  /*16d60*/  @P2 BRA `(.L_x_6143) ;  /* 0x0000000000302947 */ /* 0x001fea0003800000 */
[----:B------:R-:W-:Y:S05]  /*16d70*/  @!P0 BRA `(.L_x_6144) ;  /* 0x0000000000048947 */ /* 0x000fea0003800000 */
[----:B------:R-:W-:Y:S01]  /*16d80*/  BPT.TRAP 0x1 ;  /* 0x000000040000795c */ /* 0x000fe20000300000 */
.L_x_6144:
[----:B------:R-:W-:Y:S01]  /*16d90*/  IMAD R6, R228, 0x8, R2 ;  /* 0x00000008e4067824 */ /* 0x000fe200078e0202 */
[----:B------:R-:W-:-:S04]  /*16da0*/  SHF.L.U32 R7, R7, 0x1f, RZ ;  /* 0x0000001f07077819 */ /* 0x000fc800000006ff */
[----:B------:R0:W1:Y:S01]  /*16db0*/  SYNCS.PHASECHK.TRANS64.TRYWAIT P3, [R6+URZ+0x34830], R7 ;  /* 0x03483007060075a7 */ /* 0x000062000806017f */
[----:B------:R-:W-:Y:S05]  /*16dc0*/  @!P0 BRA `(.L_x_6145) ;  /* 0x0000000000048947 */ /* 0x000fea0003800000 */
[----:B------:R-:W-:Y:S01]  /*16dd0*/  BPT.TRAP 0x1 ;  /* 0x000000040000795c */ /* 0x000fe20000300000 */
.L_x_6145:
[----:B------:R-:W-:Y:S04]  /*16de0*/  BSSY B0, `(.L_x_6143) ;  /* 0x0000004000007945 */ /* 0x000fe80003800000 */
[----:B-1----:R-:W-:Y:S05]  /*16df0*/  @P3 BRA `(.L_x_6146) ;  /* 0x0000000000083947 */ /* 0x002fea0003800000 */
[----:B------:R-:W1:Y:S02]  /*16e00*/  SYNCS.PHASECHK.TRANS64.TRYWAIT P3, [R6+URZ+0x34830], R7 ;  /* 0x03483007060075a7 */ /* 0x000e64000806017f */
[----:B-1----:R-:W-:Y:S05]  /*16e10*/  @!P3 BRA `(.L_x_6147) ;  /* 0x000000f000f8b947 */ /* 0x002fea0003800000 */
.L_x_6146:
[----:B------:R-:W-:Y:S05]  /*16e20*/  BSYNC B0 ;  /* 0x0000000000007941 */ /* 0x000fea0003800000 */
.L_x_6143:
[----:B01----:R-:W2:Y:S04]  /*16e30*/  LDL R6, [R1+0x2c] ;  /* 0x00002c0001067983 */ /* 0x003ea80000100800 */
[----:B------:R-:W3:Y:S01]  /*16e40*/  LDL.64 R20, [R1+0x20] ;  /* 0x0000200001147983 */ /* 0x000ee20000100a00 */
[----:B------:R-:W0:Y:S01]  /*16e50*/  S2R R8, SR_TID.X ;  /* 0x0000000000087919 */ /* 0x000e220000002100 */
[----:B------:R-:W-:Y:S05]  /*16e60*/  WARPSYNC.ALL ;  /* 0x0000000000007948 */ /* 0x000fea0003800000 */
[----:B------:R-:W-:Y:S01]  /*16e70*/  IMAD.MOV.U32 R7, RZ, RZ, 0x40000040 ;  /* 0x40000040ff077424 */ /* 0x000fe200078e00ff */
[----:B0-----:R-:W-:-:S05]  /*16e80*/  SHF.R.U32.HI R8, RZ, 0x7, R8 ;  /* 0x00000007ff087819 */ /* 0x001fca0000011608 */
[----:B------:R-:W-:-:S05]  /*16e90*/  VIADD R11, R8, 0x8 ;  /* 0x00000008080b7836 */ /* 0x000fca0000000000 */
[----:B------:R0:W-:Y:S01]  /*16ea0*/  BAR.SYNC.DEFER_BLOCKING R11, 0x100 ;  /* 0x0004000b0000751d */ /* 0x0001e20000010000 */
[----:B------:R-:W-:-:S05]  /*16eb0*/  R2UR UR55, R7 ;  /* 0x00000000073772ca */ /* 0x000fca00000e0000 */
[----:B------:R-:W-:Y:S01]  /*16ec0*/  WARPGROUP.ARRIVE ;  /* 0x00000000000079c5 */ /* 0x000fe20000000000 */
[----:B------:R-:W-:Y:S02]  /*16ed0*/  IMAD.MOV.U32 R89, RZ, RZ, 0x40000040 ;  /* 0x40000040ff597424 */ /* 0x000fe400078e00ff */
[----:B------:R-:W-:-:S03]  /*16ee0*/  IMAD.MOV.U32 R9, RZ, RZ, 0x40000040 ;  /* 0x40000040ff097424 */ /* 0x000fc600078e00ff */
[----:B------:R-:W-:Y:S02]  /*16ef0*/  R2UR UR59, R89 ;  /* 0x00000000593b72ca */ /* 0x000fe400000e0000 */
[----:B------:R-:W-:-:S11]  /*16f00*/  R2UR UR7, R9 ;  /* 0x00000000090772ca */ /* 0x000fd600000e0000 */
[----:B------:R-:W-:Y:S02]  /*16f10*/  MOV R7, UR59 ;  /* 0x0000003b00077c02 */ /* 0x000fe40008000f00 */
[----:B------:R-:W-:Y:S01]  /*16f20*/  UMOV UR59, UR7 ;  /* 0x00000007003b7c82 */ /* 0x000fe20008000000 */
[C---:B------:R-:W-:Y:S02]  /*16f30*/  R2UR UR7, R9.reuse ;  /* 0x00000000090772ca */ /* 0x040fe400000e0000 */
[C---:B------:R-:W-:Y:S02]  /*16f40*/  R2UR UR19, R9.reuse ;  /* 0x00000000091372ca */ /* 0x040fe400000e0000 */
[C---:B------:R-:W-:Y:S02]  /*16f50*/  R2UR UR31, R9.reuse ;  /* 0x00000000091f72ca */ /* 0x040fe400000e0000 */
[----:B------:R-:W-:Y:S01]  /*16f60*/  R2UR UR43, R9 ;  /* 0x00000000092b72ca */ /* 0x000fe200000e0000 */
[----:B--2---:R-:W-:Y:S01]  /*16f70*/  IMAD R6, R228, 0xb00, R6 ;  /* 0x00000b00e4067824 */ /* 0x004fe200078e0206 */
[----:B---3--:R-:W-:-:S02]  /*16f80*/  R2UR UR22, R20 ;  /* 0x00000000141672ca */ /* 0x008fc400000e0000 */
[----:B------:R-:W-:Y:S02]  /*16f90*/  R2UR UR23, R21 ;  /* 0x00000000151772ca */ /* 0x000fe400000e0000 */
[----:B------:R-:W-:-:S09]  /*16fa0*/  R2UR UR54, R6 ;  /* 0x00000000063672ca */ /* 0x000fd200000e0000 */
[----:B------:R-:W-:Y:S02]  /*16fb0*/  UMOV UR52, UR22 ;  /* 0x0000001600347c82 */ /* 0x000fe40008000000 */
[----:B------:R-:W-:Y:S02]  /*16fc0*/  UMOV UR53, UR23 ;  /* 0x0000001700357c82 */ /* 0x000fe40008000000 */
[----:B------:R-:W-:Y:S01]  /*16fd0*/  HGMMA.64x16x16.F32.BF16 R168, gdesc[UR52], RZ, !UPT, gsb0 ;  /* 0x0020000034a879f0 */ /* 0x000fe2000c0018ff */
[C---:B------:R-:W-:Y:S02]  /*16fe0*/  VIADD R88, R6.reuse, 0x100 ;  /* 0x0000010006587836 */ /* 0x040fe40000000000 */
[----:B------:R-:W-:-:S03]  /*16ff0*/  VIADD R8, R6, 0x80 ;  /* 0x0000008006087836 */ /* 0x000fc60000000000 */
[----:B------:R-:W-:Y:S02]  /*17000*/  R2UR UR58, R88 ;  /* 0x00000000583a72ca */ /* 0x000fe400000e0000 */
[----:B------:R-:W-:Y:S01]  /*17010*/  R2UR UR6, R8 ;  /* 0x00000000080672ca */ /* 0x000fe200000e0000 */
[----:B------:R-:W-:Y:S01]  /*17020*/  UMOV UR56, UR22 ;  /* 0x0000001600387c82 */ /* 0x000fe20008000000 */
[----:B------:R-:W-:-:S09]  /*17030*/  UMOV UR57, UR23 ;  /* 0x0000001700397c82 */ /* 0x000fd20008000000 */
[----:B0-----:R-:W-:Y:S02]  /*17040*/  MOV R11, UR58 ;  /* 0x0000003a000b7c02 */ /* 0x001fe40008000f00 */
[----:B------:R-:W-:Y:S01]  /*17050*/  UMOV UR58, UR6 ;  /* 0x00000006003a7c82 */ /* 0x000fe20008000000 */
[----:B------:R-:W-:Y:S02]  /*17060*/  WARPGROUP.DEPBAR.LE gsb0, 0x0 ;  /* 0x00008000000079c5 */ /* 0x000fe40000010000 */
[----:B------:R-:W-:-:S06]  /*17070*/  WARPGROUP.ARRIVE ;  /* 0x00000000000079c5 */ /* 0x000fcc0000000000 */
[----:B------:R-:W-:Y:S01]  /*17080*/  HGMMA.64x16x16.F32.BF16 R160, gdesc[UR56], RZ, !UPT, gsb0 ;  /* 0x0020000038a079f0 */ /* 0x000fe2000c0018ff */
[----:B------:R-:W-:Y:S02]  /*17090*/  R2UR UR59, R7 ;  /* 0x00000000073b72ca */ /* 0x000fe400000e0000 */
[----:B------:R-:W-:Y:S01]  /*170a0*/  R2UR UR58, R11 ;  /* 0x000000000b3a72ca */ /* 0x000fe200000e0000 */
[----:B------:R-:W-:Y:S01]  /*170b0*/  UMOV UR56, UR22 ;  /* 0x0000001600387c82 */ /* 0x000fe20008000000 */
[----:B------:R-:W-:Y:S01]  /*170c0*/  UMOV UR57, UR23 ;  /* 0x0000001700397c82 */ /* 0x000fe20008000000 */
[----:B------:R-:W-:-:S05]  /*170d0*/  VIADD R8, R6, 0x180 ;  /* 0x0000018006087836 */ /* 0x000fca0000000000 */
[----:B------:R-:W-:Y:S01]  /*170e0*/  R2UR UR6, R8 ;  /* 0x00000000080672ca */ /* 0x000fe200000e0000 */
[----:B------:R-:W-:-:S05]  /*170f0*/  VIADD R8, R6, 0x300 ;  /* 0x0000030006087836 */ /* 0x000fca0000000000 */
[----:B------:R-:W-:Y:S01]  /*17100*/  R2UR UR18, R8 ;  /* 0x00000000081272ca */ /* 0x000fe200000e0000 */
[----:B------:R-:W-:Y:S01]  /*17110*/  VIADD R8, R6, 0x480 ;  /* 0x0000048006087836 */ /* 0x000fe20000000000 */
[----:B------:R-:W-:Y:S02]  /*17120*/  WARPGROUP.DEPBAR.LE gsb0, 0x0 ;  /* 0x00008000000079c5 */ /* 0x000fe40000010000 */
[----:B------:R-:W-:-:S06]  /*17130*/  WARPGROUP.ARRIVE ;  /* 0x00000000000079c5 */ /* 0x000fcc0000000000 */
[----:B------:R-:W-:Y:S01]  /*17140*/  HGMMA.64x16x16.F32.BF16 R152, gdesc[UR56], RZ, !UPT, gsb0 ;  /* 0x00200000389879f0 */ /* 0x000fe2000c0018ff */
[----:B------:R-:W-:Y:S01]  /*17150*/  R2UR UR30, R8 ;  /* 0x00000000081e72ca */ /* 0x000fe200000e0000 */
[----:B------:R-:W-:-:S05]  /*17160*/  VIADD R8, R6, 0x2 ;  /* 0x0000000206087836 */ /* 0x000fca0000000000 */
[----:B------:R-:W-:Y:S01]  /*17170*/  R2UR UR42, R8 ;  /* 0x00000000082a72ca */ /* 0x000fe200000e0000 */
[----:B------:R-:W-:Y:S01]  /*17180*/  VIADD R8, R6, 0x182 ;  /* 0x0000018206087836 */ /* 0x000fe20000000000 */
[----:B------:R-:W-:Y:S01]  /*17190*/  R2UR UR55, R9 ;  /* 0x00000000093772ca */ /* 0x000fe200000e0000 */
[----:B------:R-:W-:-:S03]  /*171a0*/  IMAD.MOV.U32 R9, RZ, RZ, 0x40000040 ;  /* 0x40000040ff097424 */ /* 0x000fc600078e00ff */
[----:B------:R-:W-:Y:S01]  /*171b0*/  R2UR UR54, R8 ;  /* 0x00000000083672ca */ /* 0x000fe200000e0000 */
[----:B------:R-:W-:Y:S01]  /*171c0*/  VIADD R8, R6, 0x282 ;  /* 0x0000028206087836 */ /* 0x000fe20000000000 */
[----:B------:R-:W-:-:S04]  /*171d0*/  R2UR UR59, R9 ;  /* 0x00000000093b72ca */ /* 0x000fc800000e0000 */
[----:B------:R-:W-:Y:S01]  /*171e0*/  R2UR UR58, R8 ;  /* 0x00000000083a72ca */ /* 0x000fe200000e0000 */
[----:B------:R-:W-:Y:S01]  /*171f0*/  UMOV UR56, UR22 ;  /* 0x0000001600387c82 */ /* 0x000fe20008000000 */
[----:B------:R-:W-:-:S07]  /*17200*/  UMOV UR57, UR23 ;  /* 0x0000001700397c82 */ /* 0x000fce0008000000 */
[----:B------:R-:W-:Y:S01]  /*17210*/  MOV R7, UR59 ;  /* 0x0000003b00077c02 */ /* 0x000fe20008000f00 */
[----:B------:R-:W-:-:S03]  /*17220*/  UMOV UR59, UR7 ;  /* 0x00000007003b7c82 */ /* 0x000fc60008000000 */
[----:B------:R-:W-:Y:S01]  /*17230*/  MOV R11, UR58 ;  /* 0x0000003a000b7c02 */ /* 0x000fe20008000f00 */
[----:B------:R-:W-:Y:S01]  /*17240*/  UMOV UR58, UR6 ;  /* 0x00000006003a7c82 */ /* 0x000fe20008000000 */
[----:B------:R-:W-:Y:S02]  /*17250*/  WARPGROUP.DEPBAR.LE gsb0, 0x0 ;  /* 0x00008000000079c5 */ /* 0x000fe40000010000 */
[----:B------:R-:W-:-:S06]  /*17260*/  WARPGROUP.ARRIVE ;  /* 0x00000000000079c5 */ /* 0x000fcc0000000000 */
[----:B------:R-:W-:Y:S01]  /*17270*/  HGMMA.64x16x16.F32.BF16 R144, gdesc[UR56], RZ, !UPT, gsb0 ;  /* 0x00200000389079f0 */ /* 0x000fe2000c0018ff */
        /* <DEDUP_REMOVED lines=8> */
[----:B------:R-:W-:Y:S01]  /*17300*/  HGMMA.64x16x16.F32.BF16 R136, gdesc[UR8], RZ, !UPT, gsb0 ;  /* 0x00200000088879f0 */ /* 0x000fe2000c0018ff */
[----:B------:R-:W-:Y:S01]  /*17310*/  VIADD R88, R6, 0x280 ;  /* 0x0000028006587836 */ /* 0x000fe20000000000 */
[----:B------:R-:W-:-:S04]  /*17320*/  R2UR UR15, R89 ;  /* 0x00000000590f72ca */ /* 0x000fc800000e0000 */
[----:B------:R-:W-:Y:S01]  /*17330*/  R2UR UR14, R88 ;  /* 0x00000000580e72ca */ /* 0x000fe200000e0000 */
[----:B------:R-:W-:Y:S01]  /*17340*/  UMOV UR12, UR22 ;  /* 0x00000016000c7c82 */ /* 0x000fe20008000000 */
[----:B------:R-:W-:Y:S01]  /*17350*/  UMOV UR13, UR23 ;  /* 0x00000017000d7c82 */ /* 0x000fe20008000000 */
[----:B------:R-:W-:Y:S02]  /*17360*/  WARPGROUP.DEPBAR.LE gsb0, 0x0 ;  /* 0x00008000000079c5 */ /* 0x000fe40000010000 */
[----:B------:R-:W-:-:S08]  /*17370*/  WARPGROUP.ARRIVE ;  /* 0x00000000000079c5 */ /* 0x000fd00000000000 */
[----:B------:R-:W-:Y:S01]  /*17380*/  HGMMA.64x16x16.F32.BF16 R128, gdesc[UR12], RZ, !UPT, gsb0 ;  /* 0x002000000c8079f0 */ /* 0x000fe2000c0018ff */
[----:B------:R0:W-:Y:S04]  /*17390*/  STL.64 [R1+0x98], R2 ;  /* 0x0000980201007387 */ /* 0x0001e80000100a00 */
[----:B0-----:R-:W2:Y:S01]  /*173a0*/  LDL.64 R2, [R1+0x18] ;  /* 0x0000180001027983 */ /* 0x001ea20000100a00 */
[----:B------:R-:W-:Y:S01]  /*173b0*/  UMOV UR16, UR22 ;  /* 0x0000001600107c82 */ /* 0x000fe20008000000 */
[----:B------:R-:W-:Y:S01]  /*173c0*/  UMOV UR17, UR23 ;  /* 0x0000001700117c82 */ /* 0x000fe20008000000 */
[----:B------:R-:W-:Y:S02]  /*173d0*/  WARPGROUP.DEPBAR.LE gsb0, 0x0 ;  /* 0x00008000000079c5 */ /* 0x000fe40000010000 */
[----:B------:R-:W-:-:S06]  /*173e0*/  WARPGROUP.ARRIVE ;  /* 0x00000000000079c5 */ /* 0x000fcc0000000000 */
[----:B------:R-:W-:Y:S01]  /*173f0*/  HGMMA.64x16x16.F32.BF16 R120, gdesc[UR16], RZ, !UPT, gsb0 ;  /* 0x00200000107879f0 */ /* 0x000fe2000c0018ff */
[----:B------:R-:W-:Y:S01]  /*17400*/  VIADD R88, R6, 0x380 ;  /* 0x0000038006587836 */ /* 0x000fe20000000000 */
[----:B------:R-:W-:Y:S02]  /*17410*/  MOV R233, UR39 ;  /* 0x0000002700e97c02 */ /* 0x000fe40008000f00 */
[----:B------:R-:W-:Y:S02]  /*17420*/  MOV R232, UR38 ;  /* 0x0000002600e87c02 */ /* 0x000fe40008000f00 */
[----:B------:R-:W-:Y:S02]  /*17430*/  R2UR UR38, R88 ;  /* 0x00000000582672ca */ /* 0x000fe400000e0000 */
[----:B------:R-:W-:Y:S02]  /*17440*/  R2UR UR39, R89 ;  /* 0x00000000592772ca */ /* 0x000fe400000e0000 */
[----:B------:R-:W-:Y:S01]  /*17450*/  MOV R231, UR37 ;  /* 0x0000002500e77c02 */ /* 0x000fe20008000f00 */
[----:B------:R-:W-:Y:S01]  /*17460*/  UMOV UR37, UR23 ;  /* 0x0000001700257c82 */ /* 0x000fe20008000000 */
[----:B------:R-:W-:Y:S01]  /*17470*/  MOV R230, UR36 ;  /* 0x0000002400e67c02 */ /* 0x000fe20008000f00 */
[----:B------:R-:W-:Y:S01]  /*17480*/  UMOV UR36, UR22 ;  /* 0x0000001600247c82 */ /* 0x000fe20008000000 */
[----:B------:R-:W-:-:S02]  /*17490*/  WARPGROUP.DEPBAR.LE gsb0, 0x0 ;  /* 0x00008000000079c5 */ /* 0x000fc40000010000 */
[----:B------:R-:W-:-:S06]  /*174a0*/  WARPGROUP.ARRIVE ;  /* 0x00000000000079c5 */ /* 0x000fcc0000000000 */
        /* <DEDUP_REMOVED lines=11> */
[----:B------:R-:W-:-:S05]  /*17560*/  VIADD R88, R6, 0x500 ;  /* 0x0000050006587836 */ /* 0x000fca0000000000 */
[----:B------:R-:W-:Y:S01]  /*17570*/  R2UR UR34, R88 ;  /* 0x00000000582272ca */ /* 0x000fe200000e0000 */
[----:B------:R-:W-:Y:S01]  /*17580*/  VIADD R88, R6, 0x102 ;  /* 0x0000010206587836 */ /* 0x000fe20000000000 */
[C---:B------:R-:W-:Y:S02]  /*17590*/  R2UR UR35, R89.reuse ;  /* 0x00000000592372ca */ /* 0x040fe400000e0000 */
[----:B------:R-:W-:Y:S01]  /*175a0*/  R2UR UR51, R89 ;  /* 0x00000000593372ca */ /* 0x000fe200000e0000 */
[----:B------:R-:W-:Y:S01]  /*175b0*/  IMAD.MOV.U32 R89, RZ, RZ, 0x40000040 ;  /* 0x40000040ff597424 */ /* 0x000fe200078e00ff */
[----:B------:R-:W-:Y:S01]  /*175c0*/  R2UR UR50, R88 ;  /* 0x00000000583272ca */ /* 0x000fe200000e0000 */
[----:B------:R-:W-:Y:S01]  /*175d0*/  VIADD R88, R6, 0x202 ;  /* 0x0000020206587836 */ /* 0x000fe20000000000 */
[----:B------:R-:W-:Y:S02]  /*175e0*/  WARPGROUP.DEPBAR.LE gsb0, 0x0 ;  /* 0x00008000000079c5 */ /* 0x000fe40000010000 */
[----:B------:R-:W-:-:S06]  /*175f0*/  WARPGROUP.ARRIVE ;  /* 0x00000000000079c5 */ /* 0x000fcc0000000000 */
[----:B------:R-:W-:Y:S01]  /*17600*/  HGMMA.64x16x16.F32.BF16 R96, gdesc[UR28], RZ, !UPT, gsb0 ;  /* 0x002000001c6079f0 */ /* 0x000fe2000c0018ff */
[----:B------:R-:W-:Y:S02]  /*17610*/  MOV R14, UR5 ;  /* 0x00000005000e7c02 */ /* 0x000fe40008000f00 */
[----:B------:R-:W-:Y:S02]  /*17620*/  MOV R13, UR4 ;  /* 0x00000004000d7c02 */ /* 0x000fe40008000f00 */
[----:B------:R-:W-:Y:S01]  /*17630*/  R2UR UR4, R88 ;  /* 0x00000000580472ca */ /* 0x000fe200000e0000 */
[----:B------:R-:W-:Y:S01]  /*17640*/  VIADD R88, R6, 0x302 ;  /* 0x0000030206587836 */ /* 0x000fe20000000000 */
[----:B------:R-:W-:Y:S01]  /*17650*/  R2UR UR5, R89 ;  /* 0x00000000590572ca */ /* 0x000fe200000e0000 */
[----:B------:R-:W-:-:S03]  /*17660*/  IMAD.MOV.U32 R89, RZ, RZ, 0x40000040 ;  /* 0x40000040ff597424 */ /* 0x000fc600078e00ff */
[----:B------:R-:W-:Y:S01]  /*17670*/  R2UR UR6, R88 ;  /* 0x00000000580672ca */ /* 0x000fe200000e0000 */
[C---:B------:R-:W-:Y:S01]  /*17680*/  VIADD R88, R6.reuse, 0x402 ;  /* 0x0000040206587836 */ /* 0x040fe20000000000 */
[----:B------:R-:W-:Y:S01]  /*17690*/  R2UR UR7, R89 ;  /* 0x00000000590772ca */ /* 0x000fe200000e0000 */
[----:B------:R-:W-:Y:S02]  /*176a0*/  IMAD.MOV.U32 R89, RZ, RZ, 0x40000040 ;  /* 0x40000040ff597424 */ /* 0x000fe400078e00ff */
[----:B------:R-:W-:Y:S01]  /*176b0*/  VIADD R90, R6, 0x82 ;  /* 0x00000082065a7836 */ /* 0x000fe20000000000 */
        /* <DEDUP_REMOVED lines=13> */
[----:B------:R-:W-:Y:S02]  /*17790*/  MOV R21, UR21 ;  /* 0x0000001500157c02 */ /* 0x000fe40008000f00 */
[----:B------:R-:W-:Y:S02]  /*177a0*/  MOV R20, UR20 ;  /* 0x0000001400147c02 */ /* 0x000fe40008000f00 */
[----:B--2---:R-:W-:Y:S02]  /*177b0*/  R2UR UR20, R2 ;  /* 0x00000000021472ca */ /* 0x004fe400000e0000 */
[----:B------:R-:W-:Y:S01]  /*177c0*/  R2UR UR21, R3 ;  /* 0x00000000031572ca */ /* 0x000fe200000e0000 */
[----:B------:R-:W-:Y:S01]  /*177d0*/  UMOV UR58, UR4 ;  /* 0x00000004003a7c82 */ /* 0x000fe20008000000 */
[----:B------:R-:W-:Y:S01]  /*177e0*/  UMOV UR59, UR5 ;  /* 0x00000005003b7c82 */ /* 0x000fe20008000000 */
[----:B------:R-:W2:Y:S08]  /*177f0*/  LDL.64 R2, [R1+0x10] ;  /* 0x0000100001027983 */ /* 0x000eb00000100a00 */
[----:B------:R-:W-:-:S02]  /*17800*/  UMOV UR40, UR20 ;  /* 0x0000001400287c82 */ /* 0x000fc40008000000 */
        /* <DEDUP_REMOVED lines=157> */
[----:B------:R-:W-:-:S09]  /*181e0*/  UMOV UR9, UR5 ;  /* 0x0000000500097c82 */ /* 0x000fd20008000000 */
[----:B------:R-:W-:Y:S01]  /*181f0*/  MOV R7, UR10 ;  /* 0x0000000a00077c02 */ /* 0x000fe20008000f00 */
[----:B------:R-:W-:Y:S01]  /*18200*/  UMOV UR10, UR6 ;  /* 0x00000006000a7c82 */ /* 0x000fe20008000000 */
[----:B------:R-:W-:Y:S01]  /*18210*/  MOV R11, UR11 ;  /* 0x0000000b000b7c02 */ /* 0x000fe20008000f00 */
        /* <DEDUP_REMOVED lines=108> */
[----:B------:R-:W-:Y:S02]  /*188e0*/  VIADD R8, R6, 0x580 ;  /* 0x0000058006087836 */ /* 0x000fe40000000000 */
[----:B------:R-:W-:-:S03]  /*188f0*/  IMAD.MOV.U32 R9, RZ, RZ, 0x40000040 ;  /* 0x40000040ff097424 */ /* 0x000fc600078e00ff */
[----:B------:R-:W-:Y:S01]  /*18900*/  R2UR UR58, R8 ;  /* 0x00000000083a72ca */ /* 0x000fe200000e0000 */
[----:B------:R-:W-:Y:S01]  /*18910*/  VIADD R8, R6, 0x600 ;  /* 0x0000060006087836 */ /* 0x000fe20000000000 */
[----:B------:R-:W-:Y:S01]  /*18920*/  R2UR UR59, R9 ;  /* 0x00000000093b72ca */ /* 0x000fe200000e0000 */
[----:B------:R-:W-:-:S03]  /*18930*/  IMAD.MOV.U32 R9, RZ, RZ, 0x40000040 ;  /* 0x40000040ff097424 */ /* 0x000fc600078e00ff */
[----:B------:R-:W-:Y:S01]  /*18940*/  R2UR UR6, R8 ;  /* 0x00000000080672ca */ /* 0x000fe200000e0000 */
[----:B------:R-:W-:Y:S02]  /*18950*/  WARPGROUP.DEPBAR.LE gsb0, 0x0 ;  /* 0x00008000000079c5 */ /* 0x000fe40000010000 */
[----:B------:R-:W-:-:S06]  /*18960*/  WARPGROUP.ARRIVE ;  /* 0x00000000000079c5 */ /* 0x000fcc0000000000 */
[----:B------:R-:W-:Y:S01]  /*18970*/  HGMMA.64x16x16.F32.BF16 R88, gdesc[UR20], R88, gsb0 ;  /* 0x00200000145879f0 */ /* 0x000fe20008001858 */
        /* <DEDUP_REMOVED lines=11> */
[----:B------:R-:W-:Y:S02]  /*18a30*/  R2UR UR4, R236 ;  /* 0x00000000ec0472ca */ /* 0x000fe400000e0000 */
[----:B------:R-:W-:Y:S01]  /*18a40*/  R2UR UR18, R8 ;  /* 0x00000000081272ca */ /* 0x000fe200000e0000 */
[----:B------:R-:W-:Y:S01]  /*18a50*/  VIADD R8, R6, 0x800 ;  /* 0x0000080006087836 */ /* 0x000fe20000000000 */
[----:B------:R-:W-:Y:S01]  /*18a60*/  R2UR UR19, R9 ;  /* 0x00000000091372ca */ /* 0x000fe200000e0000 */
[----:B------:R-:W-:Y:S01]  /*18a70*/  IMAD.MOV.U32 R9, RZ, RZ, 0x40000040 ;  /* 0x40000040ff097424 */ /* 0x000fe200078e00ff */
[----:B------:R-:W-:-:S02]  /*18a80*/  R2UR UR5, R237 ;  /* 0x00000000ed0572ca */ /* 0x000fc400000e0000 */
        /* <DEDUP_REMOVED lines=47> */
[----:B------:R-:W-:Y:S01]  /*18d80*/  MOV R11, UR59 ;  /* 0x0000003b000b7c02 */ /* 0x000fe20008000f00 */
[----:B------:R-:W-:Y:S01]  /*18d90*/  UMOV UR59, UR7 ;  /* 0x00000007003b7c82 */ /* 0x000fe20008000000 */
[----:B------:R-:W-:Y:S01]  /*18da0*/  MOV R7, UR58 ;  /* 0x0000003a00077c02 */ /* 0x000fe20008000f00 */
[----:B------:R-:W-:Y:S02]  /*18db0*/  UMOV UR58, UR6 ;  /* 0x00000006003a7c82 */ /* 0x000fe40008000000 */
        /* <DEDUP_REMOVED lines=239> */
[----:B------:R-:W-:Y:S01]  /*19cb0*/  R2UR UR23, R9 ;  /* 0x00000000091772ca */ /* 0x000fe200000e0000 */
[----:B------:R-:W-:-:S02]  /*19cc0*/  WARPGROUP.DEPBAR.LE gsb0, 0x0 ;  /* 0x00008000000079c5 */ /* 0x000fc40000010000 */
        /* <DEDUP_REMOVED lines=92> */
[----:B------:R-:W-:Y:S02]  /*1a290*/  R2UR UR39, R233 ;  /* 0x00000000e92772ca */ /* 0x000fe400000e0000 */
[----:B------:R-:W-:Y:S02]  /*1a2a0*/  R2UR UR38, R232 ;  /* 0x00000000e82672ca */ /* 0x000fe400000e0000 */
[----:B------:R-:W-:Y:S02]  /*1a2b0*/  R2UR UR37, R231 ;  /* 0x00000000e72572ca */ /* 0x000fe400000e0000 */
[----:B------:R-:W-:Y:S01]  /*1a2c0*/  R2UR UR36, R230 ;  /* 0x00000000e62472ca */ /* 0x000fe200000e0000 */
[----:B------:R-:W-:Y:S02]  /*1a2d0*/  WARPGROUP.DEPBAR.LE gsb0, 0x0 ;  /* 0x00008000000079c5 */ /* 0x000fe40000010000 */
[----:B0-----:R-:W-:-:S12]  /*1a2e0*/  @P2 BRA `(.L_x_6148) ;  /* 0x0000000000282947 */ /* 0x001fd80003800000 */
[----:B------:R-:W-:Y:S05]  /*1a2f0*/  @!P0 BRA `(.L_x_6149) ;  /* 0x0000000000048947 */ /* 0x000fea0003800000 */
[----:B------:R-:W-:Y:S01]  /*1a300*/  BPT.TRAP 0x1 ;  /* 0x000000040000795c */ /* 0x000fe20000300000 */
.L_x_6149:
[----:B------:R-:W-:Y:S01]  /*1a310*/  SHF.L.U32 R4, R4, 0x1f, RZ ;  /* 0x0000001f04047819 */ /* 0x000fe200000006ff */
[----:B-----5:R-:W-:-:S04]  /*1a320*/  IMAD R6, R5, 0x8, R2 ;  /* 0x0000000805067824 */ /* 0x020fc800078e0202 */
[----:B------:R0:W1:Y:S01]  /*1a330*/  SYNCS.PHASECHK.TRANS64.TRYWAIT P2, [R6+URZ+0x34850], R4 ;  /* 0x03485004060075a7 */ /* 0x000062000804017f */
[----:B------:R-:W-:Y:S05]  /*1a340*/  @!P0 BRA `(.L_x_6150) ;  /* 0x0000000000048947 */ /* 0x000fea0003800000 */
[----:B------:R-:W-:Y:S01]  /*1a350*/  BPT.TRAP 0x1 ;  /* 0x000000040000795c */ /* 0x000fe20000300000 */
.L_x_6150:
[----:B-1----:R-:W-:Y:S05]  /*1a360*/  @P2 BRA `(.L_x_6148) ;  /* 0x0000000000082947 */ /* 0x002fea0003800000 */
[----:B------:R-:W1:Y:S02]  /*1a370*/  SYNCS.PHASECHK.TRANS64.TRYWAIT P2, [R6+URZ+0x34850], R4 ;  /* 0x03485004060075a7 */ /* 0x000e64000804017f */
[----:B-1----:R-:W-:Y:S05]  /*1a380*/  @!P2 BRA `(.L_x_6151) ;  /* 0x000000bc00b0a947 */ /* 0x002fea0003800000 */
.L_x_6148:
[----:B01---5:R-:W-:Y:S01]  /*1a390*/  VIADD R4, R2, 0x400 ;  /* 0x0000040002047836 */ /* 0x023fe20000000000 */
[----:B------:R-:W-:Y:S05]  /*1a3a0*/  WARPSYNC.ALL ;  /* 0x0000000000007948 */ /* 0x000fea0003800000 */
[----:B------:R-:W-:Y:S01]  /*1a3b0*/  SHF.R.U32.HI R4, RZ, 0x4, R4 ;  /* 0x00000004ff047819 */ /* 0x000fe20000011604 */
[----:B------:R-:W-:Y:S01]  /*1a3c0*/  IMAD.MOV.U32 R7, RZ, RZ, 0x40000040 ;  /* 0x40000040ff077424 */ /* 0x000fe200078e00ff */
[----:B------:R-:W-:Y:S01]  /*1a3d0*/  WARPGROUP.ARRIVE ;  /* 0x00000000000079c5 */ /* 0x000fe20000000000 */
[----:B------:R-:W-:Y:S01]  /*1a3e0*/  IMAD.MOV.U32 R9, RZ, RZ, 0x40000040 ;  /* 0x40000040ff097424 */ /* 0x000fe200078e00ff */
[----:B------:R-:W-:Y:S01]  /*1a3f0*/  LOP3.LUT R4, R4, 0x3fff, RZ, 0xc0, !PT ;  /* 0x00003fff04047812 */ /* 0x000fe200078ec0ff */
[----:B------:R-:W-:Y:S01]  /*1a400*/  ULDC UR9, c[0x0][0x9d8] ;  /* 0x0002760000097ab9 */ /* 0x000fe20000000800 */
[----:B------:R-:W-:Y:S01]  /*1a410*/  R2UR UR7, R7 ;  /* 0x00000000070772ca */ /* 0x000fe200000e0000 */
        /* <DEDUP_REMOVED lines=24> */
[----:B------:R-:W-:Y:S01]  /*1a5a0*/  HGMMA.64x128x16.F32.BF16 R24, R176, gdesc[UR4].tnspB, R24, gsb0 ;  /* 0x41e00004b0187df0 */ /* 0x000fe20008001818 */
[----:B------:R-:W-:Y:S01]  /*1a5b0*/  R2UR UR6, R8 ;  /* 0x00000000080672ca */ /* 0x000fe200000e0000 */
[----:B------:R-:W-:Y:S01]  /*1a5c0*/  VIADD R8, R6, 0x100 ;  /* 0x0000010006087836 */ /* 0x000fe20000000000 */
[----:B------:R-:W-:Y:S01]  /*1a5d0*/  R2UR UR7, R9 ;  /* 0x00000000090772ca */ /* 0x000fe200000e0000 */
[----:B------:R-:W-:Y:S01]  /*1a5e0*/  IMAD.MOV.U32 R9, RZ, RZ, 0x40000040 ;  /* 0x40000040ff097424 */ /* 0x000fe200078e00ff */
[----:B------:R-:W1:Y:S01]  /*1a5f0*/  MUFU.TANH R11, R11 ;  /* 0x0000000b000b7308 */ /* 0x000e620000002400 */
[----:B------:R-:W-:Y:S01]  /*1a600*/  FMUL.FTZ R148, R148, UR9 ;  /* 0x0000000994947c20 */ /* 0x000fe20008410000 */
[----:B------:R-:W-:Y:S01]  /*1a610*/  FMUL.FTZ R149, R149, UR9 ;  /* 0x0000000995957c20 */ /* 0x000fe20008410000 */
[----:B------:R-:W-:Y:S01]  /*1a620*/  FMUL.FTZ R136, R136, UR9 ;  /* 0x0000000988887c20 */ /* 0x000fe20008410000 */
[----:B0-----:R-:W-:Y:S01]  /*1a630*/  FMNMX.FTZ R167, R4, R3, !PT ;  /* 0x0000000304a77209 */ /* 0x001fe20007810000 */
[----:B------:R-:W-:Y:S01]  /*1a640*/  FMUL.FTZ R137, R137, UR9 ;  /* 0x0000000989897c20 */ /* 0x000fe20008410000 */
[----:B------:R-:W-:Y:S01]  /*1a650*/  FMUL.FTZ R140, R140, UR9 ;  /* 0x000000098c8c7c20 */ /* 0x000fe20008410000 */
[----:B------:R-:W-:Y:S01]  /*1a660*/  FMUL.FTZ R141, R141, UR9 ;  /* 0x000000098d8d7c20 */ /* 0x000fe20008410000 */
[----:B------:R-:W0:Y:S01]  /*1a670*/  MUFU.TANH R13, R13 ;  /* 0x0000000d000d7308 */ /* 0x000e220000002400 */
[----:B------:R-:W-:Y:S01]  /*1a680*/  FMNMX.FTZ R167, R7, R167, !PT ;  /* 0x000000a707a77209 */ /* 0x000fe20007810000 */
        /* <DEDUP_REMOVED lines=33> */
[----:B------:R-:W-:Y:S01]  /*1a8a0*/  ULDC UR8, c[0x0][0x988] ;  /* 0x0002620000087ab9 */ /* 0x000fe20000000800 */
        /* <DEDUP_REMOVED lines=47> */
[----:B------:R-:W1:Y:S01]  /*1aba0*/  S2R R230, SR_TID.X ;  /* 0x0000000000e67919 */ /* 0x000e620000002100 */
[C---:B------:R-:W-:Y:S01]  /*1abb0*/  ISETP.GT.AND P2, PT, R10.reuse, RZ, PT ;  /* 0x000000ff0a00720c */ /* 0x040fe20003f44270 */
[----:B------:R-:W-:-:S03]  /*1abc0*/  VIADD R10, R10, 0xffffffff ;  /* 0xffffffff0a0a7836 */ /* 0x000fc60000000000 */
[----:B------:R-:W3:Y:S01]  /*1abd0*/  MUFU.TANH R148, R148 ;  /* 0x0000009400947308 */ /* 0x000ee20000002400 */
[----:B0-----:R-:W-:-:S07]  /*1abe0*/  FMNMX.FTZ R167, R144, R167, !PT ;  /* 0x000000a790a77209 */ /* 0x001fce0007810000 */
[----:B------:R-:W0:Y:S01]  /*1abf0*/  MUFU.TANH R149, R149 ;  /* 0x0000009500957308 */ /* 0x000e220000002400 */
[----:B--2---:R-:W-:-:S07]  /*1ac00*/  FMNMX.FTZ R167, R145, R167, !PT ;  /* 0x000000a791a77209 */ /* 0x004fce0007810000 */
[----:B------:R-:W2:Y:S01]  /*1ac10*/  MUFU.TANH R136, R136 ;  /* 0x0000008800887308 */ /* 0x000ea20000002400 */
[----:B---3--:R-:W-:-:S07]  /*1ac20*/  FMNMX.FTZ R167, R148, R167, !PT ;  /* 0x000000a794a77209 */ /* 0x008fce0007810000 */
[----:B------:R-:W3:Y:S01]  /*1ac30*/  MUFU.TANH R137, R137 ;  /* 0x0000008900897308 */ /* 0x000ee20000002400 */
[----:B0-----:R-:W-:Y:S02]  /*1ac40*/  FMNMX.FTZ R167, R149, R167, !PT ;  /* 0x000000a795a77209 */ /* 0x001fe40007810000 */
[----:B-1----:R-:W-:-:S05]  /*1ac50*/  SHF.R.U32.HI R230, RZ, 0x7, R230 ;  /* 0x00000007ffe67819 */ /* 0x002fca00000116e6 */
[----:B------:R-:W0:Y:S01]  /*1ac60*/  MUFU.TANH R140, R140 ;  /* 0x0000008c008c7308 */ /* 0x000e220000002400 */
[----:B--2---:R-:W-:-:S07]  /*1ac70*/  FMNMX.FTZ R167, R136, R167, !PT ;  /* 0x000000a788a77209 */ /* 0x004fce0007810000 */
[----:B------:R-:W1:Y:S01]  /*1ac80*/  MUFU.TANH R141, R141 ;  /* 0x0000008d008d7308 */ /* 0x000e620000002400 */
[----:B------:R-:W-:Y:S02]  /*1ac90*/  WARPGROUP.DEPBAR.LE gsb0, 0x0 ;  /* 0x00008000000079c5 */ /* 0x000fe40000010000 */
[----:B------:R-:W-:Y:S01]  /*1aca0*/  WARPGROUP.ARRIVE ;  /* 0x00000000000079c5 */ /* 0x000fe20000000000 */
[----:B---3--:R-:W-:-:S04]  /*1acb0*/  FMNMX.FTZ R167, R137, R167, !PT ;  /* 0x000000a789a77209 */ /* 0x008fc80007810000 */
[----:B------:R-:W2:Y:S01]  /*1acc0*/  MUFU.TANH R128, R128 ;  /* 0x0000008000807308 */ /* 0x000ea20000002400 */
[----:B------:R-:W-:Y:S01]  /*1acd0*/  HGMMA.64x128x16.F32.BF16 R24, R180, gdesc[UR4].tnspB, R24, gsb0 ;  /* 0x41e00004b4187df0 */ /* 0x000fe20008001818 */
[----:B------:R-:W-:Y:S01]  /*1ace0*/  R2UR UR6, R8 ;  /* 0x00000000080672ca */ /* 0x000fe200000e0000 */
[----:B------:R-:W-:Y:S01]  /*1acf0*/  VIADD R8, R6, 0x180 ;  /* 0x0000018006087836 */ /* 0x000fe20000000000 */
[----:B------:R-:W-:Y:S01]  /*1ad00*/  R2UR UR7, R9 ;  /* 0x00000000090772ca */ /* 0x000fe200000e0000 */
[----:B------:R-:W-:Y:S01]  /*1ad10*/  IMAD.MOV.U32 R9, RZ, RZ, 0x40000040 ;  /* 0x40000040ff097424 */ /* 0x000fe200078e00ff */
[----:B0-----:R-:W-:Y:S02]  /*1ad20*/  FMNMX.FTZ R167, R140, R167, !PT ;  /* 0x000000a78ca77209 */ /* 0x001fe40007810000 */
[----:B------:R-:W0:Y:S02]  /*1ad30*/  MUFU.TANH R129, R129 ;  /* 0x0000008100817308 */ /* 0x000e240000002400 */
[----:B-1----:R-:W-:-:S06]  /*1ad40*/  FMNMX.FTZ R167, R141, R167, !PT ;  /* 0x000000a78da77209 */ /* 0x002fcc0007810000 */
        /* <DEDUP_REMOVED lines=26> */
[----:B------:R-:W2:Y:S08]  /*1aef0*/  MUFU.TANH R109, R109 ;  /* 0x0000006d006d7308 */ /* 0x000eb00000002400 */
[----:B------:R-:W3:Y:S08]  /*1af00*/  MUFU.TANH R96, R96 ;  /* 0x0000006000607308 */ /* 0x000ef00000002400 */
[----:B------:R-:W4:Y:S01]  /*1af10*/  MUFU.TANH R97, R97 ;  /* 0x0000006100617308 */ /* 0x000f220000002400 */
[----:B------:R-:W-:-:S02]  /*1af20*/  WARPGROUP.DEPBAR.LE gsb0, 0x0 ;  /* 0x00008000000079c5 */ /* 0x000fc40000010000 */
[----:B------:R-:W-:-:S05]  /*1af30*/  WARPGROUP.ARRIVE ;  /* 0x00000000000079c5 */ /* 0x000fca0000000000 */
[----:B------:R0:W-:Y:S01]  /*1af40*/  MUFU.TANH R167, R88 ;  /* 0x0000005800a77308 */ /* 0x0001e20000002400 */
[----:B------:R-:W-:Y:S01]  /*1af50*/  HGMMA.64x128x16.F32.BF16 R24, R184, gdesc[UR4].tnspB, R24, gsb0 ;  /* 0x41e00004b8187df0 */ /* 0x000fe20008001818 */
[----:B------:R-:W-:Y:S01]  /*1af60*/  R2UR UR6, R8 ;  /* 0x00000000080672ca */ /* 0x000fe200000e0000 */
[----:B------:R-:W-:Y:S01]  /*1af70*/  VIADD R8, R6, 0x200 ;  /* 0x0000020006087836 */ /* 0x000fe20000000000 */
[----:B------:R-:W-:Y:S01]  /*1af80*/  R2UR UR7, R9 ;  /* 0x00000000090772ca */ /* 0x000fe200000e0000 */
[----:B------:R-:W-:Y:S01]  /*1af90*/  IMAD.MOV.U32 R9, RZ, RZ, 0x40000040 ;  /* 0x40000040ff097424 */ /* 0x000fe200078e00ff */
[----:B0-----:R-:W-:Y:S02]  /*1afa0*/  FMNMX.FTZ R88, R105, R168, !PT ;  /* 0x000000a869587209 */ /* 0x001fe40007810000 */
[----:B------:R-:W0:Y:S02]  /*1afb0*/  MUFU.TANH R100, R100 ;  /* 0x0000006400647308 */ /* 0x000e240000002400 */
[----:B-1----:R-:W-:-:S04]  /*1afc0*/  FMNMX.FTZ R88, R108, R88, !PT ;  /* 0x000000586c587209 */ /* 0x002fc80007810000 */
[----:B--2---:R-:W-:Y:S02]  /*1afd0*/  FMNMX.FTZ R88, R109, R88, !PT ;  /* 0x000000586d587209 */ /* 0x004fe40007810000 */
[----:B------:R-:W1:Y:S02]  /*1afe0*/  MUFU.TANH R101, R101 ;  /* 0x0000006500657308 */ /* 0x000e640000002400 */
[----:B---3--:R-:W-:-:S04]  /*1aff0*/  FMNMX.FTZ R88, R96, R88, !PT ;  /* 0x0000005860587209 */ /* 0x008fc80007810000 */
[----:B----4-:R-:W-:Y:S02]  /*1b000*/  FMNMX.FTZ R88, R97, R88, !PT ;  /* 0x0000005861587209 */ /* 0x010fe40007810000 */
[----:B------:R2:W3:Y:S02]  /*1b010*/  MUFU.TANH R168, R89 ;  /* 0x0000005900a87308 */ /* 0x0004e40000002400 */
[----:B0-----:R-:W-:-:S06]  /*1b020*/  FMNMX.FTZ R88, R100, R88, !PT ;  /* 0x0000005864587209 */ /* 0x001fcc0007810000 */
[----:B------:R-:W0:Y:S01]  /*1b030*/  MUFU.TANH R92, R92 ;  /* 0x0000005c005c7308 */ /* 0x000e220000002400 */
[----:B-1----:R-:W-:-:S04]  /*1b040*/  FMNMX.FTZ R88, R101, R88, !PT ;  /* 0x0000005865587209 */ /* 0x002fc80007810000 */
[----:B--2---:R-:W-:Y:S01]  /*1b050*/  FMNMX.FTZ R89, R167, R88, !PT ;  /* 0x00000058a7597209 */ /* 0x004fe20007810000 */
[----:B------:R-:W-:Y:S02]  /*1b060*/  VIADD R88, R6, 0x280 ;  /* 0x0000028006587836 */ /* 0x000fe40000000000 */
[----:B------:R-:W1:Y:S01]  /*1b070*/  MUFU.TANH R93, R93 ;  /* 0x0000005d005d7308 */ /* 0x000e620000002400 */
[----:B---3--:R-:W-:Y:S01]  /*1b080*/  FMNMX.FTZ R169, R168, R89, !PT ;  /* 0x00000059a8a97209 */ /* 0x008fe20007810000 */
[----:B------:R-:W-:-:S06]  /*1b090*/  IMAD.MOV.U32 R89, RZ, RZ, 0x40000040 ;  /* 0x40000040ff597424 */ /* 0x000fcc00078e00ff */
[----:B------:R-:W-:Y:S01]  /*1b0a0*/  MUFU.TANH R14, R14 ;  /* 0x0000000e000e7308 */ /* 0x000fe20000002400 */
[----:B0-----:R-:W-:-:S07]  /*1b0b0*/  FMNMX.FTZ R169, R92, R169, !PT ;  /* 0x000000a95ca97209 */ /* 0x001fce0007810000 */
        /* <DEDUP_REMOVED lines=14> */
[----:B------:R-:W-:Y:S01]  /*1b1a0*/  HGMMA.64x128x16.F32.BF16 R24, R188, gdesc[UR4].tnspB, R24, gsb0 ;  /* 0x41e00004bc187df0 */ /* 0x000fe20008001818 */
[----:B------:R-:W-:Y:S01]  /*1b1b0*/  R2UR UR6, R8 ;  /* 0x00000000080672ca */ /* 0x000fe200000e0000 */
[----:B------:R-:W-:Y:S01]  /*1b1c0*/  FMUL.FTZ R8, R170, UR9 ;  /* 0x00000009aa087c20 */ /* 0x000fe20008410000 */
[----:B------:R-:W-:Y:S01]  /*1b1d0*/  R2UR UR7, R9 ;  /* 0x00000000090772ca */ /* 0x000fe200000e0000 */
[----:B------:R-:W-:Y:S01]  /*1b1e0*/  FMUL.FTZ R170, R91, UR9 ;  /* 0x000000095baa7c20 */ /* 0x000fe20008410000 */
[----:B------:R-:W-:Y:S02]  /*1b1f0*/  FMUL.FTZ R9, R171, UR9 ;  /* 0x00000009ab097c20 */ /* 0x000fe40008410000 */
[----:B------:R-:W-:Y:S08]  /*1b200*/  MUFU.TANH R151, R151 ;  /* 0x0000009700977308 */ /* 0x000ff00000002400 */
[----:B------:R-:W0:Y:S08]  /*1b210*/  MUFU.TANH R8, R8 ;  /* 0x0000000800087308 */ /* 0x000e300000002400 */
        /* <DEDUP_REMOVED lines=19> */
[----:B------:R-:W-:Y:S02]  /*1b350*/  R2UR UR6, R88 ;  /* 0x00000000580672ca */ /* 0x000fe400000e0000 */
[----:B------:R-:W-:-:S04]  /*1b360*/  R2UR UR7, R89 ;  /* 0x00000000590772ca */ /* 0x000fc800000e0000 */
[----:B------:R-:W-:Y:S01]  /*1b370*/  MUFU.TANH R119, R119 ;  /* 0x0000007700777308 */ /* 0x000fe20000002400 */
[----:B-1----:R-:W-:Y:S01]  /*1b380*/  FMNMX.FTZ R88, R93, R169, !PT ;  /* 0x000000a95d587209 */ /* 0x002fe20007810000 */
[----:B------:R-:W-:Y:S01]  /*1b390*/  FMUL.FTZ R169, R90, UR9 ;  /* 0x000000095aa97c20 */ /* 0x000fe20008410000 */
[----:B------:R-:W-:-:S03]  /*1b3a0*/  IMAD.U32 R90, RZ, RZ, UR8 ;  /* 0x00000008ff5a7e24 */ /* 0x000fc6000f8e00ff */
[----:B------:R-:W1:Y:S02]  /*1b3b0*/  SHFL.BFLY PT, R89, R88, 0x2, 0x1f ;  /* 0x0c401f0058597f89 */ /* 0x000e6400000e0000 */
[----:B------:R-:W-:Y:S08]  /*1b3c0*/  MUFU.TANH R106, R106 ;  /* 0x0000006a006a7308 */ /* 0x000ff00000002400 */
[----:B------:R-:W-:Y:S08]  /*1b3d0*/  MUFU.TANH R107, R107 ;  /* 0x0000006b006b7308 */ /* 0x000ff00000002400 */
[----:B------:R-:W-:Y:S01]  /*1b3e0*/  MUFU.TANH R110, R110 ;  /* 0x0000006e006e7308 */ /* 0x000fe20000002400 */
[----:B-1----:R-:W-:-:S07]  /*1b3f0*/  FMNMX.FTZ R89, R88, R89, !PT ;  /* 0x0000005958597209 */ /* 0x002fce0007810000 */
[----:B------:R-:W-:Y:S01]  /*1b400*/  MUFU.TANH R111, R111 ;  /* 0x0000006f006f7308 */ /* 0x000fe20000002400 */
[----:B------:R-:W1:Y:S07]  /*1b410*/  SHFL.BFLY PT, R88, R89, 0x1, 0x1f ;  /* 0x0c201f0059587f89 */ /* 0x000e6e00000e0000 */
[----:B------:R-:W-:Y:S08]  /*1b420*/  MUFU.TANH R98, R98 ;  /* 0x0000006200627308 */ /* 0x000ff00000002400 */
[----:B------:R-:W-:Y:S08]  /*1b430*/  MUFU.TANH R99, R99 ;  /* 0x0000006300637308 */ /* 0x000ff00000002400 */
[----:B------:R-:W-:Y:S01]  /*1b440*/  MUFU.TANH R102, R102 ;  /* 0x0000006600667308 */ /* 0x000fe20000002400 */
[----:B-1----:R-:W-:Y:S01]  /*1b450*/  FMNMX.FTZ R91, R89, R88, !PT ;  /* 0x00000058595b7209 */ /* 0x002fe20007810000 */
[----:B------:R-:W-:-:S02]  /*1b460*/  VIADD R88, R6, 0x300 ;  /* 0x0000030006587836 */ /* 0x000fc40000000000 */
[----:B------:R-:W-:Y:S02]  /*1b470*/  IMAD.MOV.U32 R89, RZ, RZ, 0x40000040 ;  /* 0x40000040ff597424 */ /* 0x000fe400078e00ff */
[CC--:B------:R-:W-:Y:S02]  /*1b480*/  FMUL.FTZ R171, R91.reuse, R90.reuse ;  /* 0x0000005a5bab7220 */ /* 0x0c0fe40000410000 */
[----:B------:R-:W-:Y:S01]  /*1b490*/  MUFU.TANH R103, R103 ;  /* 0x0000006700677308 */ /* 0x000fe20000002400 */
[----:B------:R-:W-:Y:S01]  /*1b4a0*/  FADD.FTZ R3, -R91, R3 ;  /* 0x000000035b037221 */ /* 0x000fe20000010100 */
[-CC-:B------:R-:W-:Y:S01]  /*1b4b0*/  FFMA.FTZ R176, R4, R90.reuse, -R171.reuse ;  /* 0x0000005a04b07223 */ /* 0x180fe200000108ab */
[-CC-:B------:R-:W-:Y:S01]  /*1b4c0*/  FFMA.FTZ R4, R7, R90.reuse, -R171.reuse ;  /* 0x0000005a07047223 */ /* 0x180fe200000108ab */
[--C-:B------:R-:W-:Y:S01]  /*1b4d0*/  FFMA.FTZ R7, R13, R90, -R171.reuse ;  /* 0x0000005a0d077223 */ /* 0x100fe200000108ab */
[----:B0-----:R-:W-:Y:S01]  /*1b4e0*/  FMNMX.FTZ R13, R8, R0, !PT ;  /* 0x00000000080d7209 */ /* 0x001fe20007810000 */
[----:B------:R-:W-:-:S02]  /*1b4f0*/  FFMA.FTZ R188, R144, R90, -R171 ;  /* 0x0000005a90bc7223 */ /* 0x000fc400000108ab */
[----:B------:R-:W-:Y:S01]  /*1b500*/  MUFU.TANH R169, R169 ;  /* 0x000000a900a97308 */ /* 0x000fe20000002400 */
[-CC-:B------:R-:W-:Y:S01]  /*1b510*/  FFMA.FTZ R178, R11, R90.reuse, -R171.reuse ;  /* 0x0000005a0bb27223 */ /* 0x180fe200000108ab */
[----:B--2---:R-:W-:Y:S01]  /*1b520*/  FMNMX.FTZ R13, R9, R13, !PT ;  /* 0x0000000d090d7209 */ /* 0x004fe20007810000 */
[-CC-:B------:R-:W-:Y:S01]  /*1b530*/  FFMA.FTZ R180, R21, R90.reuse, -R171.reuse ;  /* 0x0000005a15b47223 */ /* 0x180fe200000108ab */
[-CC-:B------:R-:W-:Y:S01]  /*1b540*/  FFMA.FTZ R184, R152, R90.reuse, -R171.reuse ;  /* 0x0000005a98b87223 */ /* 0x180fe200000108ab */
[-CC-:B------:R-:W-:Y:S01]  /*1b550*/  FFMA.FTZ R144, R145, R90.reuse, -R171.reuse ;  /* 0x0000005a91907223 */ /* 0x180fe200000108ab */
[----:B------:R-:W-:Y:S01]  /*1b560*/  FMNMX.FTZ R13, R14, R13, !PT ;  /* 0x0000000d0e0d7209 */ /* 0x000fe20007810000 */
        /* <DEDUP_REMOVED lines=11> */
[-C--:B------:R-:W-:Y:S01]  /*1b620*/  FFMA.FTZ R129, R129, R90.reuse, -R171 ;  /* 0x0000005a81817223 */ /* 0x080fe200000108ab */
[----:B------:R-:W-:-:S05]  /*1b630*/  FMUL.FTZ R3, R3, R90 ;  /* 0x0000005a03037220 */ /* 0x000fca0000410000 */
[----:B------:R-:W-:Y:S08]  /*1b640*/  MUFU.TANH R95, R95 ;  /* 0x0000005f005f7308 */ /* 0x000ff00000002400 */
[----:B------:R-:W-:Y:S08]  /*1b650*/  MUFU.EX2 R3, R3 ;  /* 0x0000000300037308 */ /* 0x000ff00000000800 */
[----:B------:R-:W0:Y:S08]  /*1b660*/  MUFU.EX2 R176, R176 ;  /* 0x000000b000b07308 */ /* 0x000e300000000800 */
[----:B------:R-:W1:Y:S08]  /*1b670*/  MUFU.EX2 R4, R4 ;  /* 0x0000000400047308 */ /* 0x000e700000000800 */
[----:B------:R-:W2:Y:S01]  /*1b680*/  MUFU.EX2 R178, R178 ;  /* 0x000000b200b27308 */ /* 0x000ea20000000800 */
[----:B0-----:R-:W-:-:S07]  /*1b690*/  FFMA.FTZ R15, R3, R15, R176 ;  /* 0x0000000f030f7223 */ /* 0x001fce00000100b0 */
[----:B------:R-:W0:Y:S01]  /*1b6a0*/  MUFU.EX2 R7, R7 ;  /* 0x0000000700077308 */ /* 0x000e220000000800 */
[----:B------:R-:W-:Y:S02]  /*1b6b0*/  WARPGROUP.DEPBAR.LE gsb0, 0x0 ;  /* 0x00008000000079c5 */ /* 0x000fe40000010000 */
[----:B------:R-:W-:Y:S01]  /*1b6c0*/  WARPGROUP.ARRIVE ;  /* 0x00000000000079c5 */ /* 0x000fe20000000000 */
[-CC-:B------:R-:W-:Y:S01]  /*1b6d0*/  FFMA.FTZ R192, R136, R90.reuse, -R171.reuse ;  /* 0x0000005a88c07223 */ /* 0x180fe200000108ab */
[-CC-:B------:R-:W-:Y:S01]  /*1b6e0*/  FFMA.FTZ R136, R137, R90.reuse, -R171.reuse ;  /* 0x0000005a89887223 */ /* 0x180fe200000108ab */
[----:B------:R-:W-:Y:S01]  /*1b6f0*/  FFMA.FTZ R194, R140, R90, -R171 ;  /* 0x0000005a8cc27223 */ /* 0x000fe200000108ab */
[----:B-1----:R-:W-:Y:S01]  /*1b700*/  FADD.FTZ R15, R4, R15 ;  /* 0x0000000f040f7221 */ /* 0x002fe20000010000 */
[----:B------:R-:W-:Y:S01]  /*1b710*/  MUFU.EX2 R180, R180 ;  /* 0x000000b400b47308 */ /* 0x000fe20000000800 */
[----:B------:R-:W-:Y:S01]  /*1b720*/  HGMMA.64x128x16.F32.BF16 R24, R196, gdesc[UR4].tnspB, R24, gsb0 ;  /* 0x41e00004c4187df0 */ /* 0x000fe20008001818 */
[----:B------:R-:W-:-:S02]  /*1b730*/  R2UR UR6, R88 ;  /* 0x00000000580672ca */ /* 0x000fc400000e0000 */
[----:B------:R-:W-:Y:S02]  /*1b740*/  R2UR UR7, R89 ;  /* 0x00000000590772ca */ /* 0x000fe400000e0000 */
[----:B------:R-:W-:Y:S02]  /*1b750*/  FMNMX.FTZ R88, R20, R13, !PT ;  /* 0x0000000d14587209 */ /* 0x000fe40007810000 */
[----:B------:R-:W-:Y:S01]  /*1b760*/  MUFU.EX2 R11, R11 ;  /* 0x0000000b000b7308 */ /* 0x000fe20000000800 */
[----:B------:R-:W-:Y:S02]  /*1b770*/  F2FP.BF16.F32.PACK_AB R176, R4, R176 ;  /* 0x000000b004b0723e */ /* 0x000fe400000010ff */
        /* <DEDUP_REMOVED lines=14> */
[----:B------:R-:W-:Y:S01]  /*1b860*/  VIADD R88, R6, 0x380 ;  /* 0x0000038006587836 */ /* 0x000fe20000000000 */
[----:B------:R-:W-:Y:S02]  /*1b870*/  MUFU.EX2 R186, R186 ;  /* 0x000000ba00ba7308 */ /* 0x000fe40000000800 */
[----:B------:R-:W-:-:S04]  /*1b880*/  FMNMX.FTZ R89, R150, R89, !PT ;  /* 0x0000005996597209 */ /* 0x000fc80007810000 */
[----:B------:R-:W-:Y:S01]  /*1b890*/  FMNMX.FTZ R137, R151, R89, !PT ;  /* 0x0000005997897209 */ /* 0x000fe20007810000 */
[----:B------:R-:W-:Y:S01]  /*1b8a0*/  IMAD.MOV.U32 R89, RZ, RZ, 0x40000040 ;  /* 0x40000040ff597424 */ /* 0x000fe200078e00ff */
[----:B------:R-:W-:Y:S02]  /*1b8b0*/  MUFU.EX2 R13, R157 ;  /* 0x0000009d000d7308 */ /* 0x000fe40000000800 */
[----:B------:R-:W-:-:S04]  /*1b8c0*/  FMNMX.FTZ R137, R138, R137, !PT ;  /* 0x000000898a897209 */ /* 0x000fc80007810000 */
[----:B------:R-:W-:Y:S02]  /*1b8d0*/  FMNMX.FTZ R137, R139, R137, !PT ;  /* 0x000000898b897209 */ /* 0x000fe40007810000 */
[----:B------:R-:W-:Y:S02]  /*1b8e0*/  MUFU.EX2 R188, R188 ;  /* 0x000000bc00bc7308 */ /* 0x000fe40000000800 */
[----:B------:R-:W-:-:S06]  /*1b8f0*/  FMNMX.FTZ R137, R142, R137, !PT ;  /* 0x000000898e897209 */ /* 0x000fcc0007810000 */
        /* <DEDUP_REMOVED lines=11> */
[----:B------:R-:W-:-:S03]  /*1b9b0*/  FFMA.FTZ R128, R133, R90, -R171 ;  /* 0x0000005a85807223 */ /* 0x000fc600000108ab */
[----:B------:R-:W-:Y:S01]  /*1b9c0*/  HGMMA.64x128x16.F32.BF16 R24, R200, gdesc[UR4].tnspB, R24, gsb0 ;  /* 0x41e00004c8187df0 */ /* 0x000fe20008001818 */
[----:B------:R-:W-:Y:S01]  /*1b9d0*/  R2UR UR6, R88 ;  /* 0x00000000580672ca */ /* 0x000fe200000e0000 */
[----:B------:R-:W-:Y:S01]  /*1b9e0*/  MUFU.EX2 R196, R196 ;  /* 0x000000c400c47308 */ /* 0x000fe20000000800 */
[----:B------:R-:W-:Y:S02]  /*1b9f0*/  R2UR UR7, R89 ;  /* 0x00000000590772ca */ /* 0x000fe400000e0000 */
[----:B------:R-:W-:-:S04]  /*1ba00*/  FMNMX.FTZ R88, R143, R137, !PT ;  /* 0x000000898f587209 */ /* 0x000fc80007810000 */
[----:B------:R-:W-:Y:S01]  /*1ba10*/  FMNMX.FTZ R88, R130, R88, !PT ;  /* 0x0000005882587209 */ /* 0x000fe20007810000 */
[----:B------:R1:W-:Y:S03]  /*1ba20*/  MUFU.EX2 R137, R141 ;  /* 0x0000008d00897308 */ /* 0x0003e60000000800 */
        /* <DEDUP_REMOVED lines=20> */
[----:B------:R-:W-:-:S03]  /*1bb70*/  VIADD R88, R6, 0x400 ;  /* 0x0000040006587836 */ /* 0x000fc60000000000 */
[----:B------:R-:W-:Y:S01]  /*1bb80*/  FMNMX.FTZ R89, R103, R89, !PT ;  /* 0x0000005967597209 */ /* 0x000fe20007810000 */
[----:B------:R-:W-:Y:S02]  /*1bb90*/  WARPGROUP.DEPBAR.LE gsb0, 0x0 ;  /* 0x00008000000079c5 */ /* 0x000fe40000010000 */
[----:B------:R-:W-:Y:S01]  /*1bba0*/  WARPGROUP.ARRIVE ;  /* 0x00000000000079c5 */ /* 0x000fe20000000000 */
[-CC-:B------:R-:W-:Y:S01]  /*1bbb0*/  FFMA.FTZ R200, R120, R90.reuse, -R171.reuse ;  /* 0x0000005a78c87223 */ /* 0x180fe200000108ab */
[-CC-:B------:R-:W-:Y:S01]  /*1bbc0*/  FFMA.FTZ R120, R121, R90.reuse, -R171.reuse ;  /* 0x0000005a79787223 */ /* 0x180fe200000108ab */
[-CC-:B------:R-:W-:Y:S01]  /*1bbd0*/  FFMA.FTZ R202, R124, R90.reuse, -R171.reuse ;  /* 0x0000005a7cca7223 */ /* 0x180fe200000108ab */
[-CC-:B------:R-:W-:Y:S02]  /*1bbe0*/  FFMA.FTZ R121, R125, R90.reuse, -R171.reuse ;  /* 0x0000005a7d797223 */ /* 0x180fe400000108ab */
[----:B------:R-:W-:Y:S01]  /*1bbf0*/  HGMMA.64x128x16.F32.BF16 R24, R204, gdesc[UR4].tnspB, R24, gsb0 ;  /* 0x41e00004cc187df0 */ /* 0x000fe20008001818 */
[----:B------:R-:W-:Y:S01]  /*1bc00*/  R2UR UR6, R88 ;  /* 0x00000000580672ca */ /* 0x000fe200000e0000 */
[----:B------:R-:W-:Y:S01]  /*1bc10*/  FFMA.FTZ R88, R117, R90, -R171 ;  /* 0x0000005a75587223 */ /* 0x000fe200000108ab */
        /* <DEDUP_REMOVED lines=8> */
[----:B------:R-:W-:Y:S01]  /*1bca0*/  FMNMX.FTZ R113, R169, R89, !PT ;  /* 0x00000059a9717209 */ /* 0x000fe20007810000 */
[----:B------:R-:W-:Y:S01]  /*1bcb0*/  IMAD.MOV.U32 R89, RZ, RZ, 0x40000040 ;  /* 0x40000040ff597424 */ /* 0x000fe200078e00ff */
[----:B------:R-:W-:Y:S01]  /*1bcc0*/  WARPGROUP.ARRIVE ;  /* 0x00000000000079c5 */ /* 0x000fe20000000000 */
[-CC-:B------:R-:W-:Y:S01]  /*1bcd0*/  FFMA.FTZ R206, R116, R90.reuse, -R171.reuse ;  /* 0x0000005a74ce7223 */ /* 0x180fe200000108ab */
[----:B------:R-:W-:Y:S01]  /*1bce0*/  FMNMX.FTZ R113, R170, R113, !PT ;  /* 0x00000071aa717209 */ /* 0x000fe20007810000 */
[----:B------:R-:W-:Y:S01]  /*1bcf0*/  MUFU.EX2 R204, R204 ;  /* 0x000000cc00cc7308 */ /* 0x000fe20000000800 */
[----:B------:R-:W-:Y:S01]  /*1bd00*/  R2UR UR7, R89 ;  /* 0x00000000590772ca */ /* 0x000fe200000e0000 */
[-CC-:B------:R-:W-:Y:S01]  /*1bd10*/  FFMA.FTZ R89, R96, R90.reuse, -R171.reuse ;  /* 0x0000005a60597223 */ /* 0x180fe200000108ab */
[----:B------:R-:W-:Y:S01]  /*1bd20*/  FMNMX.FTZ R113, R94, R113, !PT ;  /* 0x000000715e717209 */ /* 0x000fe20007810000 */
[-CC-:B------:R-:W-:Y:S01]  /*1bd30*/  FFMA.FTZ R96, R97, R90.reuse, -R171.reuse ;  /* 0x0000005a61607223 */ /* 0x180fe200000108ab */
[-CC-:B------:R-:W-:Y:S01]  /*1bd40*/  FFMA.FTZ R97, R100, R90.reuse, -R171.reuse ;  /* 0x0000005a64617223 */ /* 0x180fe200000108ab */
[-CC-:B------:R-:W-:Y:S01]  /*1bd50*/  FFMA.FTZ R100, R101, R90.reuse, -R171.reuse ;  /* 0x0000005a65647223 */ /* 0x180fe200000108ab */
[----:B------:R-:W-:Y:S01]  /*1bd60*/  FMNMX.FTZ R113, R95, R113, !PT ;  /* 0x000000715f717209 */ /* 0x000fe20007810000 */
[--C-:B------:R-:W-:Y:S01]  /*1bd70*/  FFMA.FTZ R101, R167, R90, -R171.reuse ;  /* 0x0000005aa7657223 */ /* 0x100fe200000108ab */
[----:B------:R-:W-:Y:S03]  /*1bd80*/  MUFU.EX2 R112, R112 ;  /* 0x0000007000707308 */ /* 0x000fe60000000800 */
[----:B------:R-:W3:Y:S02]  /*1bd90*/  SHFL.BFLY PT, R116, R113, 0x2, 0x1f ;  /* 0x0c401f0071747f89 */ /* 0x000ee400000e0000 */
[----:B------:R-:W-:Y:S03]  /*1bda0*/  HGMMA.64x128x16.F32.BF16 R24, R208, gdesc[UR4].tnspB, R24, gsb0 ;  /* 0x41e00004d0187df0 */ /* 0x000fe60008001818 */
[----:B------:R-:W-:Y:S08]  /*1bdb0*/  MUFU.EX2 R206, R206 ;  /* 0x000000ce00ce7308 */ /* 0x000ff00000000800 */
[----:B------:R-:W-:Y:S08]  /*1bdc0*/  MUFU.EX2 R89, R89 ;  /* 0x0000005900597308 */ /* 0x000ff00000000800 */
[----:B------:R-:W-:Y:S01]  /*1bdd0*/  MUFU.EX2 R96, R96 ;  /* 0x0000006000607308 */ /* 0x000fe20000000800 */
[----:B---3--:R-:W-:Y:S01]  /*1bde0*/  FMNMX.FTZ R113, R113, R116, !PT ;  /* 0x0000007471717209 */ /* 0x008fe20007810000 */
[----:B------:R-:W-:-:S06]  /*1bdf0*/  FFMA.FTZ R116, R92, R90, -R171 ;  /* 0x0000005a5c747223 */ /* 0x000fcc00000108ab */
[----:B------:R-:W-:Y:S08]  /*1be00*/  MUFU.EX2 R97, R97 ;  /* 0x0000006100617308 */ /* 0x000ff00000000800 */
[----:B------:R-:W-:Y:S08]  /*1be10*/  MUFU.EX2 R100, R100 ;  /* 0x0000006400647308 */ /* 0x000ff00000000800 */
[----:B------:R-:W-:Y:S01]  /*1be20*/  MUFU.EX2 R101, R101 ;  /* 0x0000006500657308 */ /* 0x000fe20000000800 */
[----:B------:R-:W-:-:S02]  /*1be30*/  WARPGROUP.DEPBAR.LE gsb0, 0x0 ;  /* 0x00008000000079c5 */ /* 0x000fc40000010000 */
[-CC-:B------:R-:W-:Y:S01]  /*1be40*/  FFMA.FTZ R208, R104, R90.reuse, -R171.reuse ;  /* 0x0000005a68d07223 */ /* 0x180fe200000108ab */
[-CC-:B------:R-:W-:Y:S01]  /*1be50*/  FFMA.FTZ R104, R105, R90.reuse, -R171.reuse ;  /* 0x0000005a69687223 */ /* 0x180fe200000108ab */
[-CC-:B------:R-:W-:Y:S01]  /*1be60*/  FFMA.FTZ R105, R109, R90.reuse, -R171.reuse ;  /* 0x0000005a6d697223 */ /* 0x180fe200000108ab */
[----:B------:R-:W-:Y:S01]  /*1be70*/  WARPGROUP.ARRIVE ;  /* 0x00000000000079c5 */ /* 0x000fe20000000000 */
[----:B------:R-:W3:Y:S01]  /*1be80*/  SHFL.BFLY PT, R109, R113, 0x1, 0x1f ;  /* 0x0c201f00716d7f89 */ /* 0x000ee200000e0000 */
[-CC-:B------:R-:W-:Y:S01]  /*1be90*/  FFMA.FTZ R210, R108, R90.reuse, -R171.reuse ;  /* 0x0000005a6cd27223 */ /* 0x180fe200000108ab */
[-CC-:B------:R-:W-:Y:S01]  /*1bea0*/  FFMA.FTZ R108, R168, R90.reuse, -R171.reuse ;  /* 0x0000005aa86c7223 */ /* 0x180fe200000108ab */
[----:B------:R-:W-:Y:S01]  /*1beb0*/  FFMA.FTZ R171, R93, R90, -R171 ;  /* 0x0000005a5dab7223 */ /* 0x000fe200000108ab */
[----:B------:R-:W-:Y:S08]  /*1bec0*/  MUFU.EX2 R208, R208 ;  /* 0x000000d000d07308 */ /* 0x000ff00000000800 */
[----:B------:R-:W-:Y:S08]  /*1bed0*/  MUFU.EX2 R104, R104 ;  /* 0x0000006800687308 */ /* 0x000ff00000000800 */
[----:B------:R-:W-:Y:S01]  /*1bee0*/  MUFU.EX2 R210, R210 ;  /* 0x000000d200d27308 */ /* 0x000fe20000000800 */
[----:B---3--:R-:W-:-:S07]  /*1bef0*/  FMNMX.FTZ R92, R113, R109, !PT ;  /* 0x0000006d715c7209 */ /* 0x008fce0007810000 */
[----:B------:R-:W-:Y:S01]  /*1bf00*/  MUFU.EX2 R109, R116 ;  /* 0x00000074006d7308 */ /* 0x000fe20000000800 */
[C---:B------:R-:W-:Y:S01]  /*1bf10*/  FMUL.FTZ R113, R92.reuse, R90 ;  /* 0x0000005a5c717220 */ /* 0x040fe20000410000 */
[----:B------:R-:W-:-:S03]  /*1bf20*/  FADD.FTZ R93, -R92, R0 ;  /* 0x000000005c5d7221 */ /* 0x000fc60000010100 */
[-CC-:B------:R-:W-:Y:S01]  /*1bf30*/  FFMA.FTZ R177, R8, R90.reuse, -R113.reuse ;  /* 0x0000005a08b17223 */ /* 0x180fe20000010871 */
[-CC-:B------:R-:W-:Y:S01]  /*1bf40*/  FFMA.FTZ R117, R9, R90.reuse, -R113.reuse ;  /* 0x0000005a09757223 */ /* 0x180fe20000010871 */
[----:B------:R-:W-:Y:S02]  /*1bf50*/  VIADD R8, R6, 0x480 ;  /* 0x0000048006087836 */ /* 0x000fe40000000000 */
[-C--:B------:R-:W-:Y:S01]  /*1bf60*/  FMUL.FTZ R93, R93, R90.reuse ;  /* 0x0000005a5d5d7220 */ /* 0x080fe20000410000 */
[----:B------:R-:W-:Y:S02]  /*1bf70*/  IMAD.MOV.U32 R9, RZ, RZ, 0x40000040 ;  /* 0x40000040ff097424 */ /* 0x000fe400078e00ff */
[----:B------:R-:W-:Y:S01]  /*1bf80*/  FFMA.FTZ R179, R14, R90, -R113 ;  /* 0x0000005a0eb37223 */ /* 0x000fe20000010871 */
[----:B------:R-:W-:Y:S01]  /*1bf90*/  MUFU.EX2 R177, R177 ;  /* 0x000000b100b17308 */ /* 0x000fe20000000800 */
[----:B------:R-:W-:Y:S01]  /*1bfa0*/  R2UR UR6, R8 ;  /* 0x00000000080672ca */ /* 0x000fe200000e0000 */
[----:B------:R-:W-:Y:S01]  /*1bfb0*/  VIADD R8, R6, 0x500 ;  /* 0x0000050006087836 */ /* 0x000fe20000000000 */
[----:B------:R-:W-:Y:S01]  /*1bfc0*/  R2UR UR7, R9 ;  /* 0x00000000090772ca */ /* 0x000fe200000e0000 */
[----:B------:R-:W-:-:S02]  /*1bfd0*/  IMAD.MOV.U32 R9, RZ, RZ, 0x40000040 ;  /* 0x40000040ff097424 */ /* 0x000fc400078e00ff */
[-CC-:B------:R-:W-:Y:S01]  /*1bfe0*/  FFMA.FTZ R14, R20, R90.reuse, -R113.reuse ;  /* 0x0000005a140e7223 */ /* 0x180fe20000010871 */
[-CC-:B------:R-:W-:Y:S01]  /*1bff0*/  FFMA.FTZ R181, R161, R90.reuse, -R113.reuse ;  /* 0x0000005aa1b57223 */ /* 0x180fe20000010871 */
[-CC-:B------:R-:W-:Y:S01]  /*1c000*/  FFMA.FTZ R20, R162, R90.reuse, -R113.reuse ;  /* 0x0000005aa2147223 */ /* 0x180fe20000010871 */
[----:B------:R-:W3:Y:S01]  /*1c010*/  MUFU.EX2 R93, R93 ;  /* 0x0000005d005d7308 */ /* 0x000ee20000000800 */
[-CC-:B------:R-:W-:Y:S01]  /*1c020*/  FFMA.FTZ R6, R131, R90.reuse, -R113.reuse ;  /* 0x0000005a83067223 */ /* 0x180fe20000010871 */
[-CC-:B------:R-:W-:Y:S01]  /*1c030*/  FFMA.FTZ R183, R165, R90.reuse, -R113.reuse ;  /* 0x0000005aa5b77223 */ /* 0x180fe20000010871 */
[-CC-:B-1----:R-:W-:Y:S01]  /*1c040*/  FFMA.FTZ R141, R166, R90.reuse, -R113.reuse ;  /* 0x0000005aa68d7223 */ /* 0x182fe20000010871 */
[-C--:B------:R-:W-:Y:S01]  /*1c050*/  FFMA.FTZ R201, R122, R90.reuse, -R113 ;  /* 0x0000005a7ac97223 */ /* 0x080fe20000010871 */
[----:B--2---:R-:W-:Y:S01]  /*1c060*/  FADD.FTZ R122, R178, R15 ;  /* 0x0000000fb27a7221 */ /* 0x004fe20000010000 */
[-CC-:B------:R-:W-:Y:S01]  /*1c070*/  FFMA.FTZ R185, R154, R90.reuse, -R113.reuse ;  /* 0x0000005a9ab97223 */ /* 0x180fe20000010871 */
[-CC-:B------:R-:W-:Y:S01]  /*1c080*/  FFMA.FTZ R197, R130, R90.reuse, -R113.reuse ;  /* 0x0000005a82c57223 */ /* 0x180fe20000010871 */
[----:B------:R-:W-:Y:S01]  /*1c090*/  HGMMA.64x128x16.F32.BF16 R24, R212, gdesc[UR4].tnspB, R24, gsb0 ;  /* 0x41e00004d4187df0 */ /* 0x000fe20008001818 */
[----:B------:R-:W-:Y:S01]  /*1c0a0*/  R2UR UR6, R8 ;  /* 0x00000000080672ca */ /* 0x000fe200000e0000 */
[----:B------:R1:W2:Y:S01]  /*1c0b0*/  MUFU.EX2 R116, R117 ;  /* 0x0000007500747308 */ /* 0x0002a20000000800 */
[----:B------:R-:W-:Y:S01]  /*1c0c0*/  R2UR UR7, R9 ;  /* 0x00000000090772ca */ /* 0x000fe200000e0000 */
[----:B------:R-:W-:Y:S01]  /*1c0d0*/  @!P1 IMAD R8, R228, 0x8, R2 ;  /* 0x00000008e4089824 */ /* 0x000fe200078e0202 */
[----:B------:R-:W-:Y:S01]  /*1c0e0*/  IADD3 R9, -R230, 0xb, RZ ;  /* 0x0000000be6097810 */ /* 0x000fe20007ffe1ff */
[----:B0-----:R-:W-:Y:S01]  /*1c0f0*/  FADD.FTZ R15, R7, R122 ;  /* 0x0000007a070f7221 */ /* 0x001fe20000010000 */
[----:B------:R-:W-:Y:S01]  /*1c100*/  FFMA.FTZ R187, R158, R90, -R113 ;  /* 0x0000005a9ebb7223 */ /* 0x000fe20000010871 */
[----:B------:R-:W-:-:S02]  /*1c110*/  @!P1 VIADD R8, R8, 0x34840 ;  /* 0x0003484008089836 */ /* 0x000fc40000000000 */
[----:B---3--:R-:W-:Y:S01]  /*1c120*/  FFMA.FTZ R131, R93, R12, R177 ;  /* 0x0000000c5d837223 */ /* 0x008fe200000100b1 */
[----:B------:R-:W-:Y:S01]  /*1c130*/  MUFU.EX2 R179, R179 ;  /* 0x000000b300b37308 */ /* 0x000fe20000000800 */
[-C--:B-1----:R-:W-:Y:S01]  /*1c140*/  FFMA.FTZ R117, R155, R90.reuse, -R113 ;  /* 0x0000005a9b757223 */ /* 0x082fe20000010871 */
[----:B------:R-:W-:Y:S01]  /*1c150*/  FADD.FTZ R122, R180, R15 ;  /* 0x0000000fb47a7221 */ /* 0x000fe20000010000 */
[----:B------:R-:W-:Y:S01]  /*1c160*/  @!P1 PRMT R130, RZ, 0x654, R8 ;  /* 0x00000654ff829816 */ /* 0x000fe20000000008 */
[-CC-:B------:R-:W-:Y:S01]  /*1c170*/  FFMA.FTZ R124, R159, R90.reuse, -R113.reuse ;  /* 0x0000005a9f7c7223 */ /* 0x180fe20000010871 */
[-CC-:B------:R-:W-:Y:S01]  /*1c180*/  FFMA.FTZ R205, R114, R90.reuse, -R113.reuse ;  /* 0x0000005a72cd7223 */ /* 0x180fe20000010871 */
[-CC-:B------:R-:W-:Y:S01]  /*1c190*/  FFMA.FTZ R189, R146, R90.reuse, -R113.reuse ;  /* 0x0000005a92bd7223 */ /* 0x180fe20000010871 */
[-C--:B------:R-:W-:Y:S01]  /*1c1a0*/  FFMA.FTZ R140, R147, R90.reuse, -R113 ;  /* 0x0000005a938c7223 */ /* 0x080fe20000010871 */
[----:B------:R-:W-:Y:S01]  /*1c1b0*/  MUFU.EX2 R14, R14 ;  /* 0x0000000e000e7308 */ /* 0x000fe20000000800 */
[----:B--2---:R-:W-:Y:S01]  /*1c1c0*/  FADD.FTZ R12, R116, R131 ;  /* 0x00000083740c7221 */ /* 0x004fe20000010000 */
        /* <DEDUP_REMOVED lines=24> */
[----:B------:R-:W-:Y:S01]  /*1c350*/  FFMA.FTZ R95, R95, R90, -R113 ;  /* 0x0000005a5f5f7223 */ /* 0x000fe20000010871 */
[----:B------:R-:W-:-:S02]  /*1c360*/  F2FP.BF16.F32.PACK_AB R178, R7, R178 ;  /* 0x000000b207b2723e */ /* 0x000fc400000010ff */
[----:B------:R-:W-:Y:S02]  /*1c370*/  F2FP.BF16.F32.PACK_AB R180, R11, R180 ;  /* 0x000000b40bb4723e */ /* 0x000fe400000010ff */
[----:B------:R-:W-:Y:S01]  /*1c380*/  F2FP.BF16.F32.PACK_AB R177, R116, R177 ;  /* 0x000000b174b1723e */ /* 0x000fe200000010ff */
        /* <DEDUP_REMOVED lines=14> */
[----:B------:R-:W-:-:S04]  /*1c470*/  F2FP.BF16.F32.PACK_AB R212, R96, R89 ;  /* 0x0000005960d4723e */ /* 0x000fc800000010ff */
[----:B------:R-:W-:Y:S01]  /*1c480*/  MUFU.EX2 R133, R133 ;  /* 0x0000008500857308 */ /* 0x000fe20000000800 */
[----:B------:R-:W-:Y:S01]  /*1c490*/  F2FP.BF16.F32.PACK_AB R214, R100, R97 ;  /* 0x0000006164d6723e */ /* 0x000fe200000010ff */
[----:B------:R-:W-:Y:S06]  /*1c4a0*/  HGMMA.64x128x16.F32.BF16 R24, R216, gdesc[UR4].tnspB, R24, gsb0 ;  /* 0x41e00004d8187df0 */ /* 0x000fec0008001818 */
        /* <DEDUP_REMOVED lines=13> */
[----:B------:R-:W1:Y:S01]  /*1c580*/  MUFU.EX2 R103, R103 ;  /* 0x0000006700677308 */ /* 0x000e620000000800 */
[----:B0-----:R-:W-:-:S07]  /*1c590*/  F2FP.BF16.F32.PACK_AB R213, R99, R98 ;  /* 0x0000006263d5723e */ /* 0x001fce00000010ff */
[----:B------:R-:W-:Y:S08]  /*1c5a0*/  MUFU.EX2 R169, R169 ;  /* 0x000000a900a97308 */ /* 0x000ff00000000800 */
[----:B------:R-:W-:Y:S01]  /*1c5b0*/  MUFU.EX2 R170, R170 ;  /* 0x000000aa00aa7308 */ /* 0x000fe20000000800 */
[----:B-1----:R-:W-:-:S07]  /*1c5c0*/  F2FP.BF16.F32.PACK_AB R215, R103, R102 ;  /* 0x0000006667d7723e */ /* 0x002fce00000010ff */
[----:B------:R-:W-:Y:S08]  /*1c5d0*/  MUFU.EX2 R95, R95 ;  /* 0x0000005f005f7308 */ /* 0x000ff00000000800 */
[----:B------:R-:W-:Y:S01]  /*1c5e0*/  MUFU.EX2 R105, R105 ;  /* 0x0000006900697308 */ /* 0x000fe20000000800 */
[----:B------:R-:W-:Y:S02]  /*1c5f0*/  WARPGROUP.DEPBAR.LE gsb0, 0x0 ;  /* 0x00008000000079c5 */ /* 0x000fe40000010000 */
[----:B------:R0:W-:Y:S06]  /*1c600*/  BAR.ARV R9, 0x100 ;  /* 0x000400090000751d */ /* 0x0001ec0000002000 */
[----:B------:R1:W-:Y:S01]  /*1c610*/  @!P1 SYNCS.ARRIVE.TRANS64.RED.A1T0 RZ, [R130+URZ], RZ ;  /* 0x000000ff82ff99a7 */ /* 0x0003e2000810043f */
[----:B------:R-:W-:Y:S01]  /*1c620*/  MUFU.EX2 R219, R94 ;  /* 0x0000005e00db7308 */ /* 0x000fe20000000800 */
[----:B0-----:R-:W-:Y:S01]  /*1c630*/  FADD.FTZ R9, R179, R12 ;  /* 0x0000000cb3097221 */ /* 0x001fe20000010000 */
[----:B------:R-:W-:Y:S01]  /*1c640*/  F2FP.BF16.F32.PACK_AB R179, R14, R179 ;  /* 0x000000b30eb3723e */ /* 0x000fe200000010ff */
[-C--:B------:R-:W-:Y:S01]  /*1c650*/  FMUL.FTZ R24, R24, R3.reuse ;  /* 0x0000000318187220 */ /* 0x080fe20000410000 */
[----:B------:R-:W-:Y:S01]  /*1c660*/  FMUL.FTZ R25, R25, R3 ;  /* 0x0000000319197220 */ /* 0x000fe20000410000 */
[----:B------:R-:W-:Y:S01]  /*1c670*/  FADD.FTZ R12, R14, R9 ;  /* 0x000000090e0c7221 */ /* 0x000fe20000010000 */
[----:B------:R-:W-:Y:S01]  /*1c680*/  FFMA.FTZ R9, R127, R90, -R113 ;  /* 0x0000005a7f097223 */ /* 0x000fe20000010871 */
[----:B-1----:R-:W-:-:S02]  /*1c690*/  @!P1 IMAD R130, R5, 0x8, R2 ;  /* 0x0000000805829824 */ /* 0x002fc400078e0202 */
[-CC-:B------:R-:W-:Y:S01]  /*1c6a0*/  FFMA.FTZ R5, R123, R90.reuse, -R113.reuse ;  /* 0x0000005a7b057223 */ /* 0x180fe20000010871 */
[----:B------:R-:W-:Y:S01]  /*1c6b0*/  FADD.FTZ R15, R181, R12 ;  /* 0x0000000cb50f7221 */ /* 0x000fe20000010000 */
[----:B------:R-:W-:Y:S01]  /*1c6c0*/  FADD.FTZ R123, R11, R122 ;  /* 0x0000007a0b7b7221 */ /* 0x000fe20000010000 */
[-C--:B------:R-:W-:Y:S01]  /*1c6d0*/  FFMA.FTZ R12, R115, R90.reuse, -R113 ;  /* 0x0000005a730c7223 */ /* 0x080fe20000010871 */
[C---:B------:R-:W-:Y:S01]  /*1c6e0*/  F2FP.BF16.F32.PACK_AB R181, R20.reuse, R181 ;  /* 0x000000b514b5723e */ /* 0x040fe200000010ff */
[----:B------:R-:W-:Y:S01]  /*1c6f0*/  FADD.FTZ R122, R20, R15 ;  /* 0x0000000f147a7221 */ /* 0x000fe20000010000 */
[----:B------:R-:W-:Y:S01]  /*1c700*/  FADD.FTZ R114, R182, R123 ;  /* 0x0000007bb6727221 */ /* 0x000fe20000010000 */
[----:B------:R-:W-:Y:S01]  /*1c710*/  FFMA.FTZ R15, R119, R90, -R113 ;  /* 0x0000005a770f7223 */ /* 0x000fe20000010871 */
[----:B------:R-:W-:Y:S01]  /*1c720*/  MUFU.EX2 R5, R5 ;  /* 0x0000000500057308 */ /* 0x000fe20000000800 */
[----:B------:R-:W-:Y:S01]  /*1c730*/  FADD.FTZ R122, R183, R122 ;  /* 0x0000007ab77a7221 */ /* 0x000fe20000010000 */
[----:B------:R-:W-:Y:S01]  /*1c740*/  FADD.FTZ R115, R21, R114 ;  /* 0x0000007215737221 */ /* 0x000fe20000010000 */
[----:B------:R-:W-:-:S02]  /*1c750*/  @!P1 VIADD R130, R130, 0x34860 ;  /* 0x0003486082829836 */ /* 0x000fc40000000000 */
[-C--:B------:R-:W-:Y:S01]  /*1c760*/  FMUL.FTZ R28, R28, R3.reuse ;  /* 0x000000031c1c7220 */ /* 0x080fe20000410000 */
[----:B------:R-:W-:Y:S01]  /*1c770*/  FADD.FTZ R122, R141, R122 ;  /* 0x0000007a8d7a7221 */ /* 0x000fe20000010000 */
[----:B------:R-:W-:Y:S01]  /*1c780*/  FADD.FTZ R115, R184, R115 ;  /* 0x00000073b8737221 */ /* 0x000fe20000010000 */
[-C--:B------:R-:W-:Y:S01]  /*1c790*/  FMUL.FTZ R29, R29, R3.reuse ;  /* 0x000000031d1d7220 */ /* 0x080fe20000410000 */
[----:B------:R-:W-:Y:S01]  /*1c7a0*/  MUFU.EX2 R9, R9 ;  /* 0x0000000900097308 */ /* 0x000fe20000000800 */
[----:B------:R-:W-:Y:S01]  /*1c7b0*/  FADD.FTZ R122, R185, R122 ;  /* 0x0000007ab97a7221 */ /* 0x000fe20000010000 */
[----:B------:R-:W-:Y:S01]  /*1c7c0*/  FADD.FTZ R115, R152, R115 ;  /* 0x0000007398737221 */ /* 0x000fe20000010000 */
[----:B------:R-:W-:Y:S01]  /*1c7d0*/  @!P1 PRMT R130, RZ, 0x654, R130 ;  /* 0x00000654ff829816 */ /* 0x000fe20000000082 */
[-C--:B------:R-:W-:Y:S01]  /*1c7e0*/  FMUL.FTZ R32, R32, R3.reuse ;  /* 0x0000000320207220 */ /* 0x080fe20000410000 */
[----:B------:R-:W-:Y:S01]  /*1c7f0*/  FADD.FTZ R122, R117, R122 ;  /* 0x0000007a757a7221 */ /* 0x000fe20000010000 */
[----:B------:R-:W-:Y:S01]  /*1c800*/  FADD.FTZ R106, R186, R115 ;  /* 0x00000073ba6a7221 */ /* 0x000fe20000010000 */
[----:B------:R0:W-:Y:S01]  /*1c810*/  @!P1 SYNCS.ARRIVE.TRANS64.RED.A1T0 RZ, [R130+URZ], RZ ;  /* 0x000000ff82ff99a7 */ /* 0x0001e2000810043f */
[----:B------:R-:W-:Y:S01]  /*1c820*/  MUFU.EX2 R12, R12 ;  /* 0x0000000c000c7308 */ /* 0x000fe20000000800 */
[----:B------:R-:W-:Y:S01]  /*1c830*/  FADD.FTZ R115, R187, R122 ;  /* 0x0000007abb737221 */ /* 0x000fe20000010000 */
[----:B------:R-:W-:Y:S01]  /*1c840*/  FADD.FTZ R119, R13, R106 ;  /* 0x0000006a0d777221 */ /* 0x000fe20000010000 */
[-C--:B------:R-:W-:Y:S01]  /*1c850*/  FMUL.FTZ R33, R33, R3.reuse ;  /* 0x0000000321217220 */ /* 0x080fe20000410000 */
[-C--:B------:R-:W-:Y:S01]  /*1c860*/  FMUL.FTZ R36, R36, R3.reuse ;  /* 0x0000000324247220 */ /* 0x080fe20000410000 */
[----:B------:R-:W-:Y:S01]  /*1c870*/  FADD.FTZ R106, R124, R115 ;  /* 0x000000737c6a7221 */ /* 0x000fe20000010000 */
[----:B------:R-:W-:Y:S01]  /*1c880*/  FADD.FTZ R119, R188, R119 ;  /* 0x00000077bc777221 */ /* 0x000fe20000010000 */
[-C--:B------:R-:W-:Y:S01]  /*1c890*/  FMUL.FTZ R37, R37, R3.reuse ;  /* 0x0000000325257220 */ /* 0x080fe20000410000 */
        /* <DEDUP_REMOVED lines=16> */
[----:B------:R-:W1:Y:S01]  /*1c9a0*/  MUFU.EX2 R0, R171 ;  /* 0x000000ab00007308 */ /* 0x000e620000000800 */
[----:B------:R-:W-:Y:S01]  /*1c9b0*/  FADD.FTZ R113, R193, R106 ;  /* 0x0000006ac1717221 */ /* 0x000fe20000010000 */
[----:B------:R-:W-:Y:S01]  /*1c9c0*/  FADD.FTZ R115, R136, R115 ;  /* 0x0000007388737221 */ /* 0x000fe20000010000 */
[-C--:B------:R-:W-:Y:S01]  /*1c9d0*/  FMUL.FTZ R52, R52, R3.reuse ;  /* 0x0000000334347220 */ /* 0x080fe20000410000 */
[-C--:B------:R-:W-:Y:S01]  /*1c9e0*/  FMUL.FTZ R53, R53, R3.reuse ;  /* 0x0000000335357220 */ /* 0x080fe20000410000 */
[----:B------:R-:W-:Y:S01]  /*1c9f0*/  FADD.FTZ R4, R132, R113 ;  /* 0x0000007184047221 */ /* 0x000fe20000010000 */
[----:B------:R-:W-:Y:S01]  /*1ca00*/  FADD.FTZ R106, R194, R115 ;  /* 0x00000073c26a7221 */ /* 0x000fe20000010000 */
[-C--:B------:R-:W-:Y:S01]  /*1ca10*/  FMUL.FTZ R56, R56, R3.reuse ;  /* 0x0000000338387220 */ /* 0x080fe20000410000 */
[-C--:B------:R-:W-:Y:S01]  /*1ca20*/  FMUL.FTZ R57, R57, R3.reuse ;  /* 0x0000000339397220 */ /* 0x080fe20000410000 */
[----:B------:R-:W-:Y:S01]  /*1ca30*/  FADD.FTZ R14, R195, R4 ;  /* 0x00000004c30e7221 */ /* 0x000fe20000010000 */
[----:B------:R-:W-:Y:S01]  /*1ca40*/  FADD.FTZ R7, R137, R106 ;  /* 0x0000006a89077221 */ /* 0x000fe20000010000 */
[----:B------:R-:W2:Y:S01]  /*1ca50*/  MUFU.EX2 R4, R107 ;  /* 0x0000006b00047308 */ /* 0x000ea20000000800 */
[-C--:B------:R-:W-:Y:S01]  /*1ca60*/  FMUL.FTZ R60, R60, R3.reuse ;  /* 0x000000033c3c7220 */ /* 0x080fe20000410000 */
[----:B------:R-:W-:Y:S01]  /*1ca70*/  FADD.FTZ R14, R133, R14 ;  /* 0x0000000e850e7221 */ /* 0x000fe20000010000 */
[----:B------:R-:W-:Y:S01]  /*1ca80*/  FADD.FTZ R20, R196, R7 ;  /* 0x00000007c4147221 */ /* 0x000fe20000010000 */
[-C--:B------:R-:W-:Y:S01]  /*1ca90*/  FMUL.FTZ R61, R61, R3.reuse ;  /* 0x000000033d3d7220 */ /* 0x080fe20000410000 */
[----:B------:R-:W-:Y:S01]  /*1caa0*/  FMUL.FTZ R64, R64, R3 ;  /* 0x0000000340407220 */ /* 0x000fe20000410000 */
[----:B------:R-:W-:Y:S01]  /*1cab0*/  FADD.FTZ R7, R197, R14 ;  /* 0x0000000ec5077221 */ /* 0x000fe20000010000 */
[----:B------:R-:W-:Y:S01]  /*1cac0*/  FADD.FTZ R11, R129, R20 ;  /* 0x00000014810b7221 */ /* 0x000fe20000010000 */
[C---:B------:R-:W-:Y:S01]  /*1cad0*/  F2FP.BF16.F32.PACK_AB R197, R6.reuse, R197 ;  /* 0x000000c506c5723e */ /* 0x040fe200000010ff */
[----:B------:R-:W-:Y:S01]  /*1cae0*/  FMUL.FTZ R65, R65, R3 ;  /* 0x0000000341417220 */ /* 0x000fe20000410000 */
[----:B------:R-:W-:Y:S01]  /*1caf0*/  FADD.FTZ R14, R6, R7 ;  /* 0x00000007060e7221 */ /* 0x000fe20000010000 */
[----:B------:R-:W-:Y:S01]  /*1cb00*/  FADD.FTZ R11, R198, R11 ;  /* 0x0000000bc60b7221 */ /* 0x000fe20000010000 */
[----:B-1----:R-:W-:Y:S01]  /*1cb10*/  F2FP.BF16.F32.PACK_AB R218, R0, R109 ;  /* 0x0000006d00da723e */ /* 0x002fe200000010ff */
[----:B------:R-:W-:Y:S01]  /*1cb20*/  FMUL.FTZ R68, R68, R3 ;  /* 0x0000000344447220 */ /* 0x000fe20000410000 */
[----:B------:R-:W-:Y:S01]  /*1cb30*/  FADD.FTZ R7, R199, R14 ;  /* 0x0000000ec7077221 */ /* 0x000fe20000010000 */
[----:B------:R-:W-:Y:S01]  /*1cb40*/  FADD.FTZ R11, R128, R11 ;  /* 0x0000000b800b7221 */ /* 0x000fe20000010000 */
[----:B------:R-:W1:Y:S01]  /*1cb50*/  MUFU.EX2 R14, R111 ;  /* 0x0000006f000e7308 */ /* 0x000e620000000800 */
[C---:B------:R-:W-:Y:S01]  /*1cb60*/  F2FP.BF16.F32.PACK_AB R199, R8.reuse, R199 ;  /* 0x000000c708c7723e */ /* 0x040fe200000010ff */
[----:B------:R-:W-:Y:S01]  /*1cb70*/  FADD.FTZ R20, R8, R7 ;  /* 0x0000000708147221 */ /* 0x000fe20000010000 */
[----:B------:R-:W-:Y:S01]  /*1cb80*/  FADD.FTZ R11, R200, R11 ;  /* 0x0000000bc80b7221 */ /* 0x000fe20000010000 */
[-C--:B------:R-:W-:Y:S01]  /*1cb90*/  FMUL.FTZ R69, R69, R3.reuse ;  /* 0x0000000345457220 */ /* 0x080fe20000410000 */
[----:B------:R-:W-:Y:S01]  /*1cba0*/  FMUL.FTZ R72, R72, R3 ;  /* 0x0000000348487220 */ /* 0x000fe20000410000 */
[----:B------:R-:W-:Y:S01]  /*1cbb0*/  FADD.FTZ R20, R201, R20 ;  /* 0x00000014c9147221 */ /* 0x000fe20000010000 */
[----:B------:R-:W-:Y:S01]  /*1cbc0*/  FADD.FTZ R11, R120, R11 ;  /* 0x0000000b780b7221 */ /* 0x000fe20000010000 */
[----:B------:R-:W-:Y:S01]  /*1cbd0*/  F2FP.BF16.F32.PACK_AB R201, R5, R201 ;  /* 0x000000c905c9723e */ /* 0x000fe200000010ff */
[-C--:B------:R-:W-:Y:S01]  /*1cbe0*/  FMUL.FTZ R73, R73, R3.reuse ;  /* 0x0000000349497220 */ /* 0x080fe20000410000 */
        /* <DEDUP_REMOVED lines=11> */
[----:B------:R-:W-:Y:S01]  /*1cca0*/  FMUL.FTZ R85, R85, R3 ;  /* 0x0000000355557220 */ /* 0x000fe20000410000 */
        /* <DEDUP_REMOVED lines=17> */
[----:B--2---:R-:W-:Y:S01]  /*1cdc0*/  F2FP.BF16.F32.PACK_AB R209, R4, R209 ;  /* 0x000000d104d1723e */ /* 0x004fe200000010ff */
        /* <DEDUP_REMOVED lines=41> */
[C---:B------:R-:W-:Y:S01]  /*1d060*/  F2FP.BF16.F32.PACK_AB R219, R95.reuse, R219 ;  /* 0x000000db5fdb723e */ /* 0x040fe200000010ff */
[----:B------:R-:W-:Y:S01]  /*1d070*/  FADD.FTZ R12, R95, R4 ;  /* 0x000000045f0c7221 */ /* 0x000fe20000010000 */
[-C--:B------:R-:W-:Y:S01]  /*1d080*/  FMUL.FTZ R26, R26, R93.reuse ;  /* 0x0000005d1a1a7220 */ /* 0x080fe20000410000 */
[----:B------:R0:W5:Y:S01]  /*1d090*/  LDL R4, [R1+0x4] ;  /* 0x0000040001047983 */ /* 0x0001620000100800 */
        /* <DEDUP_REMOVED lines=31> */
[----:B------:R-:W-:-:S02]  /*1d290*/  IMAD.MOV.U32 R5, RZ, RZ, R228 ;  /* 0x000000ffff057224 */ /* 0x000fc400078e00e4 */
[----:B------:R-:W-:Y:S02]  /*1d2a0*/  IMAD.MOV.U32 R0, RZ, RZ, R92 ;  /* 0x000000ffff007224 */ /* 0x000fe400078e005c */
[----:B------:R-:W-:Y:S01]  /*1d2b0*/  IMAD.MOV.U32 R3, RZ, RZ, R91 ;  /* 0x000000ffff037224 */ /* 0x000fe200078e005b */
[----:B0-----:R-:W-:Y:S06]  /*1d2c0*/  @P2 BRA `(.L_x_6152) ;  /* 0xffffff9800802947 */ /* 0x001fec000383ffff */
.L_x_6142:
[----:B------:R-:W-:Y:S05]  /*1d2d0*/  WARPSYNC.ALL ;  /* 0x0000000000007948 */ /* 0x000fea0003800000 */
[----:B------:R-:W-:Y:S06]  /*1d2e0*/  BAR.ARV 0x8, 0x120 ;  /* 0x0204800000007b1d */ /* 0x000fec0000002000 */
[----:B------:R-:W-:Y:S05]  /*1d2f0*/  @!P0 BRA `(.L_x_6153) ;  /* 0x0000000000048947 */ /* 0x000fea0003800000 */
[----:B------:R-:W-:Y:S01]  /*1d300*/  BPT.TRAP 0x1 ;  /* 0x000000040000795c */ /* 0x000fe20000300000 */
.L_x_6153:
[----:B------:R-:W2:Y:S01]  /*1d310*/  LDL R0, [R1+0x4] ;  /* 0x0000040001007983 */ /* 0x000ea20000100800 */
[----:B------:R-:W-:Y:S01]  /*1d320*/  IMAD R9, R228, 0x8, R2 ;  /* 0x00000008e4097824 */ /* 0x000fe200078e0202 */
[----:B--2---:R-:W-:-:S04]  /*1d330*/  SHF.L.U32 R0, R0, 0x1f, RZ ;  /* 0x0000001f00007819 */ /* 0x004fc800000006ff */
[----:B------:R0:W1:Y:S01]  /*1d340*/  SYNCS.PHASECHK.TRANS64.TRYWAIT P2, [R9+URZ+0x34850], R0 ;  /* 0x03485000090075a7 */ /* 0x000062000804017f */
[----:B------:R-:W-:Y:S05]  /*1d350*/  @!P0 BRA `(.L_x_6154) ;  /* 0x0000000000048947 */ /* 0x000fea0003800000 */
[----:B------:R-:W-:Y:S01]  /*1d360*/  BPT.TRAP 0x1 ;  /* 0x000000040000795c */ /* 0x000fe20000300000 */
.L_x_6154:
[----:B------:R-:W-:-:S05]  /*1d370*/  VIADD R2, R2, 0x400 ;  /* 0x0000040002027836 */ /* 0x000fca0000000000 */
[----:B------:R-:W-:-:S04]  /*1d380*/  SHF.R.U32.HI R2, RZ, 0x4, R2 ;  /* 0x00000004ff027819 */ /* 0x000fc80000011602 */
[----:B------:R-:W-:-:S04]  /*1d390*/  LOP3.LUT R2, R2, 0x3fff, RZ, 0xc0, !PT ;  /* 0x00003fff02027812 */ /* 0x000fc800078ec0ff */
[----:B------:R-:W-:Y:S01]  /*1d3a0*/  LOP3.LUT R3, R2, 0x5800000, RZ, 0xfc, !PT ;  /* 0x0580000002037812 */ /* 0x000fe200078efcff */
[----:B-1----:R-:W-:Y:S06]  /*1d3b0*/  @P2 BRA `(.L_x_6155) ;  /* 0x0000000000082947 */ /* 0x002fec0003800000 */
[----:B------:R-:W1:Y:S02]  /*1d3c0*/  SYNCS.PHASECHK.TRANS64.TRYWAIT P0, [R9+URZ+0x34850], R0 ;  /* 0x03485000090075a7 */ /* 0x000e64000800017f */
[----:B-1----:R-:W-:Y:S05]  /*1d3d0*/  @!P0 BRA `(.L_x_6156) ;  /* 0x0000008c00b08947 */ /* 0x002fea0003800000 */
.L_x_6155:
[----:B------:R-:W-:Y:S01]  /*1d3e0*/  IMAD R2, R228, 0xb00, R3 ;  /* 0x00000b00e4027824 */ /* 0x000fe200078e0203 */
[----:B------:R-:W2:Y:S01]  /*1d3f0*/  LDL.LU R7, [R1+0x4] ;  /* 0x0000040001077983 */ /* 0x000ea20000300800 */
[----:B------:R-:W-:Y:S01]  /*1d400*/  IMAD.MOV.U32 R3, RZ, RZ, 0x40000040 ;  /* 0x40000040ff037424 */ /* 0x000fe200078e00ff */
[----:B------:R-:W-:Y:S05]  /*1d410*/  WARPSYNC.ALL ;  /* 0x0000000000007948 */ /* 0x000fea0003800000 */
[C---:B------:R-:W-:Y:S01]  /*1d420*/  R2UR UR6, R2.reuse ;  /* 0x00000000020672ca */ /* 0x040fe200000e0000 */
[----:B------:R-:W-:Y:S01]  /*1d430*/  WARPGROUP.ARRIVE ;  /* 0x00000000000079c5 */ /* 0x000fe20000000000 */
[----:B------:R-:W-:Y:S01]  /*1d440*/  R2UR UR7, R3 ;  /* 0x00000000030772ca */ /* 0x000fe200000e0000 */
[----:B-----5:R-:W-:Y:S01]  /*1d450*/  VIADD R4, R2, 0x80 ;  /* 0x0000008002047836 */ /* 0x020fe20000000000 */
[----:B01----:R-:W0:Y:S01]  /*1d460*/  SHFL.BFLY PT, R0, R15, 0x2, 0x1f ;  /* 0x0c401f000f007f89 */ /* 0x003e2200000e0000 */
[----:B------:R-:W-:-:S02]  /*1d470*/  IMAD.MOV.U32 R5, RZ, RZ, 0x40000040 ;  /* 0x40000040ff057424 */ /* 0x000fc400078e00ff */
[----:B------:R-:W-:Y:S02]  /*1d480*/  IMAD.MOV.U32 R3, RZ, RZ, 0x40000040 ;  /* 0x40000040ff037424 */ /* 0x000fe400078e00ff */
[----:B------:R-:W-:-:S05]  /*1d490*/  VIADD R228, R228, 0x1 ;  /* 0x00000001e4e47836 */ /* 0x000fca0000000000 */
[----:B------:R-:W-:Y:S01]  /*1d4a0*/  ISETP.NE.AND P0, PT, R228, 0x2, PT ;  /* 0x00000002e400780c */ /* 0x000fe20003f05270 */
[----:B------:R-:W-:Y:S01]  /*1d4b0*/  HGMMA.64x128x16.F32.BF16 R24, R176, gdesc[UR4].tnspB, R24, gsb0 ;  /* 0x41e00004b0187df0 */ /* 0x000fe20008001818 */
[----:B------:R-:W-:Y:S01]  /*1d4c0*/  R2UR UR6, R4 ;  /* 0x00000000040672ca */ /* 0x000fe200000e0000 */
[----:B------:R-:W-:Y:S01]  /*1d4d0*/  VIADD R4, R2, 0x100 ;  /* 0x0000010002047836 */ /* 0x000fe20000000000 */
[----:B------:R-:W-:Y:S01]  /*1d4e0*/  R2UR UR7, R5 ;  /* 0x00000000050772ca */ /* 0x000fe200000e0000 */
[----:B------:R-:W-:Y:S02]  /*1d4f0*/  IMAD.MOV.U32 R5, RZ, RZ, 0x40000040 ;  /* 0x40000040ff057424 */ /* 0x000fe400078e00ff */
[----:B0-----:R-:W-:Y:S01]  /*1d500*/  FADD.FTZ R0, R0, R15 ;  /* 0x0000000f00007221 */ /* 0x001fe20000010000 */
[----:B------:R-:W-:Y:S02]  /*1d510*/  WARPGROUP.DEPBAR.LE gsb0, 0x0 ;  /* 0x00008000000079c5 */ /* 0x000fe40000010000 */
[----:B------:R-:W-:-:S07]  /*1d520*/  WARPGROUP.ARRIVE ;  /* 0x00000000000079c5 */ /* 0x000fce0000000000 */
        /* <DEDUP_REMOVED lines=51> */
[----:B------:R-:W-:Y:S01]  /*1d860*/  R2UR UR6, R4 ;  /* 0x00000000040672ca */ /* 0x000fe200000e0000 */
[----:B------:R-:W-:Y:S01]  /*1d870*/  IMAD.MOV.U32 R4, RZ, RZ, RZ ;  /* 0x000000ffff047224 */ /* 0x000fe200078e00ff */
[----:B------:R-:W-:Y:S01]  /*1d880*/  R2UR UR7, R5 ;  /* 0x00000000050772ca */ /* 0x000fe200000e0000 */
[----:B------:R-:W-:Y:S02]  /*1d890*/  WARPGROUP.DEPBAR.LE gsb0, 0x0 ;  /* 0x00008000000079c5 */ /* 0x000fe40000010000 */
[----:B------:R-:W-:-:S10]  /*1d8a0*/  WARPGROUP.ARRIVE ;  /* 0x00000000000079c5 */ /* 0x000fd40000000000 */
[----:B------:R-:W-:Y:S01]  /*1d8b0*/  HGMMA.64x128x16.F32.BF16 R24, R212, gdesc[UR4].tnspB, R24, gsb0 ;  /* 0x41e00004d4187df0 */ /* 0x000fe20008001818 */
[----:B------:R-:W-:Y:S02]  /*1d8c0*/  R2UR UR7, R3 ;  /* 0x00000000030772ca */ /* 0x000fe400000e0000 */
[----:B------:R-:W0:Y:S01]  /*1d8d0*/  SHFL.BFLY PT, R3, R12, 0x2, 0x1f ;  /* 0x0c401f000c037f89 */ /* 0x000e2200000e0000 */
[----:B------:R-:W-:Y:S01]  /*1d8e0*/  R2UR UR6, R2 ;  /* 0x00000000020672ca */ /* 0x000fe200000e0000 */
[----:B0-----:R-:W-:Y:S02]  /*1d8f0*/  FADD.FTZ R2, R3, R12 ;  /* 0x0000000c03027221 */ /* 0x001fe40000010000 */
[----:B------:R-:W0:Y:S04]  /*1d900*/  SHFL.BFLY PT, R3, R0, 0x1, 0x1f ;  /* 0x0c201f0000037f89 */ /* 0x000e2800000e0000 */
[----:B------:R-:W1:Y:S01]  /*1d910*/  SHFL.BFLY PT, R5, R2, 0x1, 0x1f ;  /* 0x0c201f0002057f89 */ /* 0x000e6200000e0000 */
[----:B0-----:R-:W-:Y:S01]  /*1d920*/  FADD.FTZ R10, R0, R3 ;  /* 0x00000003000a7221 */ /* 0x001fe20000010000 */
[----:B------:R-:W-:Y:S01]  /*1d930*/  SEL R0, RZ, 0x1, P0 ;  /* 0x00000001ff007807 */ /* 0x000fe20000000000 */
[----:B-1----:R-:W-:-:S03]  /*1d940*/  FADD.FTZ R11, R2, R5 ;  /* 0x00000005020b7221 */ /* 0x002fc60000010000 */
[----:B------:R-:W-:Y:S02]  /*1d950*/  FSETP.NE.FTZ.AND P2, PT, R10, RZ, PT ;  /* 0x000000ff0a00720b */ /* 0x000fe40003f55000 */
[----:B--2---:R-:W-:Y:S02]  /*1d960*/  LOP3.LUT R7, R7, R0, RZ, 0x3c, !PT ;  /* 0x0000000007077212 */ /* 0x004fe400078e3cff */
[----:B------:R-:W-:-:S09]  /*1d970*/  FSETP.NE.FTZ.AND P3, PT, R11, RZ, PT ;  /* 0x000000ff0b00720b */ /* 0x000fd20003f75000 */
[----:B------:R-:W0:Y:S08]  /*1d980*/  @P2 MUFU.LG2 R5, R10 ;  /* 0x0000000a00052308 */ /* 0x000e300000000c00 */
[----:B------:R1:W-:Y:S01]  /*1d990*/  @P2 MUFU.RCP R4, R10 ;  /* 0x0000000a00042308 */ /* 0x0003e20000001000 */
[----:B------:R-:W-:-:S07]  /*1d9a0*/  IMAD.MOV.U32 R8, RZ, RZ, RZ ;  /* 0x000000ffff087224 */ /* 0x000fce00078e00ff */
[----:B------:R-:W2:Y:S01]  /*1d9b0*/  @P3 MUFU.LG2 R6, R11 ;  /* 0x0000000b00063308 */ /* 0x000ea20000000c00 */
[----:B-1----:R-:W3:Y:S01]  /*1d9c0*/  LDL.LU R10, [R1+0x84] ;  /* 0x00008400010a7983 */ /* 0x002ee20000300800 */
[----:B------:R-:W-:Y:S02]  /*1d9d0*/  WARPGROUP.DEPBAR.LE gsb0, 0x0 ;  /* 0x00008000000079c5 */ /* 0x000fe40000010000 */
[----:B------:R-:W-:-:S06]  /*1d9e0*/  WARPGROUP.ARRIVE ;  /* 0x00000000000079c5 */ /* 0x000fcc0000000000 */
[----:B------:R-:W-:Y:S01]  /*1d9f0*/  HGMMA.64x128x16.F32.BF16 R24, R216, gdesc[UR4].tnspB, R24, gsb0 ;  /* 0x41e00004d8187df0 */ /* 0x000fe20008001818 */
[----:B------:R2:W-:Y:S01]  /*1da00*/  STL [R1+0x4], R7 ;  /* 0x0000040701007387 */ /* 0x0005e20000100800 */
[----:B------:R-:W1:Y:S01]  /*1da10*/  @P3 MUFU.RCP R8, R11 ;  /* 0x0000000b00083308 */ /* 0x000e620000001000 */
[----:B------:R-:W-:Y:S02]  /*1da20*/  @!P1 VIADD R9, R9, 0x34860 ;  /* 0x0003486009099836 */ /* 0x000fe40000000000 */
[C---:B------:R-:W-:Y:S01]  /*1da30*/  @P2 FMUL.FTZ R2, R90.reuse, 0.69314718246459960938 ;  /* 0x3f3172185a022820 */ /* 0x040fe20000410000 */
[----:B------:R-:W-:Y:S01]  /*1da40*/  @P3 FMUL.FTZ R90, R90, 0.69314718246459960938 ;  /* 0x3f3172185a5a3820 */ /* 0x000fe20000410000 */
[----:B0-----:R-:W-:Y:S01]  /*1da50*/  @P2 FMUL.FTZ R5, R5, 0.69314718246459960938 ;  /* 0x3f31721805052820 */ /* 0x001fe20000410000 */
[----:B------:R-:W-:Y:S01]  /*1da60*/  IMAD.MOV.U32 R3, RZ, RZ, -0x800000 ;  /* 0xff800000ff037424 */ /* 0x000fe200078e00ff */
[----:B------:R-:W-:Y:S01]  /*1da70*/  @!P1 PRMT R9, RZ, 0x654, R9 ;  /* 0x00000654ff099816 */ /* 0x000fe20000000009 */
[----:B--2---:R-:W-:Y:S01]  /*1da80*/  @P3 FMUL.FTZ R7, R6, 0.69314718246459960938 ;  /* 0x3f31721806073820 */ /* 0x004fe20000410000 */
[----:B------:R-:W-:-:S02]  /*1da90*/  IMAD.MOV.U32 R0, RZ, RZ, -0x800000 ;  /* 0xff800000ff007424 */ /* 0x000fc400078e00ff */
[----:B------:R-:W-:Y:S01]  /*1daa0*/  @P2 FFMA.FTZ R3, R2, R91, R5 ;  /* 0x0000005b02032223 */ /* 0x000fe20000010005 */
[----:B------:R-:W-:Y:S01]  /*1dab0*/  @P3 FFMA.FTZ R0, R90, R92, R7 ;  /* 0x0000005c5a003223 */ /* 0x000fe20000010007 */
[----:B------:R-:W-:Y:S01]  /*1dac0*/  SEL R228, R228, RZ, P0 ;  /* 0x000000ffe4e47207 */ /* 0x000fe20000000000 */
        /* <DEDUP_REMOVED lines=29> */
[----:B------:R-:W-:Y:S01]  /*1dca0*/  FMUL.FTZ R40, R80, R4 ;  /* 0x0000000450287220 */ /* 0x000fe20000410000 */
        /* <DEDUP_REMOVED lines=18> */
[----:B------:R-:W-:Y:S01]  /*1ddd0*/  PLOP3.LUT P1, PT, PT, PT, PT, 0x8, 0x0 ;  /* 0x000000000000781c */ /* 0x000fe20003f2e170 */
        /* <DEDUP_REMOVED lines=18> */
[----:B---3--:R-:W-:-:S05]  /*1df00*/  VIADD R10, R10, 0x1 ;  /* 0x000000010a0a7836 */ /* 0x008fca0000000000 */
[----:B------:R0:W-:Y:S02]  /*1df10*/  STL [R1+0x84], R10 ;  /* 0x0000840a01007387 */ /* 0x0001e40000100800 */
.L_x_6092:
[----:B------:R-:W2:Y:S01]  /*1df20*/  LDL R82, [R1+0x7c] ;  /* 0x00007c0001527983 */ /* 0x000ea20000100800 */
[----:B------:R-:W-:Y:S05]  /*1df30*/  WARPSYNC.ALL ;  /* 0x0000000000007948 */ /* 0x000fea0003800000 */
[----:B------:R-:W1:Y:S01]  /*1df40*/  S2UR UR5, SR_CgaCtaId ;  /* 0x00000000000579c3 */ /* 0x000e620000008800 */
[----:B------:R-:W-:Y:S01]  /*1df50*/  UMOV UR4, 0x400 ;  /* 0x0000040000047882 */ /* 0x000fe20000000000 */
[----:B------:R-:W-:Y:S01]  /*1df60*/  BSSY B0, `(.L_x_6157) ;  /* 0x00001f5000007945 */ /* 0x000fe20003800000 */
[----:B-1----:R-:W-:-:S06]  /*1df70*/  ULEA UR4, UR5, UR4, 0x18 ;  /* 0x0000000405047291 */ /* 0x002fcc000f8ec03f */
[----:B------:R-:W-:Y:S01]  /*1df80*/  IMAD.U32 R2, RZ, RZ, UR4 ;  /* 0x00000004ff027e24 */ /* 0x000fe2000f8e00ff */
[----:B------:R-:W-:Y:S06]  /*1df90*/  BAR.SYNC.DEFER_BLOCKING 0x5, 0x120 ;  /* 0x0144800000007b1d */ /* 0x000fec0000010000 */
[----:B------:R1:W3:Y:S02]  /*1dfa0*/  LDS.128 R156, [R2+0x348d0] ;  /* 0x0348d000029c7984 */ /* 0x0002e40000000c00 */
[----:B------:R-:W-:Y:S06]  /*1dfb0*/  BAR.ARV 0x4, 0x120 ;  /* 0x0104800000007b1d */ /* 0x000fec0000002000 */
[----:B--2---:R-:W-:Y:S01]  /*1dfc0*/  SHF.R.S32.HI R38, RZ, 0x1f, R82 ;  /* 0x0000001fff267819 */ /* 0x004fe20000011452 */
[----:B------:R-:W-:-:S03]  /*1dfd0*/  IMAD.SHL.U32 R74, R82, 0x4, RZ ;  /* 0x00000004524a7824 */ /* 0x000fc600078e00ff */
[----:B------:R-:W-:Y:S01]  /*1dfe0*/  SHF.L.U64.HI R78, R82, 0x2, R38 ;  /* 0x00000002524e7819 */ /* 0x000fe20000010226 */
[----:B-1-3--:R-:W-:Y:S06]  /*1dff0*/  @P1 BRA `(.L_x_6158) ;  /* 0x0000001400241947 */ /* 0x00afec0003800000 */
[----:B------:R-:W2:Y:S01]  /*1e000*/  LDL R107, [R1+0x3c] ;  /* 0x00003c00016b7983 */ /* 0x000ea20000100800 */
[----:B------:R-:W-:Y:S05]  /*1e010*/  WARPSYNC.ALL ;  /* 0x0000000000007948 */ /* 0x000fea0003800000 */
[----:B------:R-:W1:Y:S01]  /*1e020*/  S2R R86, SR_TID.X ;  /* 0x0000000000567919 */ /* 0x000e620000002100 */
[----:B------:R-:W-:Y:S01]  /*1e030*/  ULDC.64 UR4, c[0x0][0xbd8] ;  /* 0x0002f60000047ab9 */ /* 0x000fe20000000a00 */
[----:B------:R-:W-:Y:S01]  /*1e040*/  F2FP.BF16.F32.PACK_AB R31, R31, R54 ;  /* 0x000000361f1f723e */ /* 0x000fe200000010ff */
[----:B------:R-:W-:Y:S01]  /*1e050*/  ULDC.64 UR6, c[0x0][0x208] ;  /* 0x0000820000067ab9 */ /* 0x000fe20000000a00 */
[----:B------:R-:W3:Y:S01]  /*1e060*/  S2R R5, SR_SWINHI ;  /* 0x0000000000057919 */ /* 0x000ee20000002f00 */
[----:B------:R-:W-:-:S02]  /*1e070*/  F2FP.BF16.F32.PACK_AB R32, R49, R32 ;  /* 0x000000203120723e */ /* 0x000fc400000010ff */
[----:B------:R-:W-:Y:S01]  /*1e080*/  F2FP.BF16.F32.PACK_AB R35, R35, R50 ;  /* 0x000000322323723e */ /* 0x000fe200000010ff */
[----:B-1----:R-:W-:Y:S01]  /*1e090*/  VIADD R86, R86, 0xffffff80 ;  /* 0xffffff8056567836 */ /* 0x002fe20000000000 */
[----:B------:R-:W-:Y:S02]  /*1e0a0*/  MOV R20, R2 ;  /* 0x0000000200147202 */ /* 0x000fe40000000f00 */
[----:B---3--:R-:W-:Y:S02]  /*1e0b0*/  MOV R21, R5 ;  /* 0x0000000500157202 */ /* 0x008fe40000000f00 */
[----:B------:R-:W-:-:S04]  /*1e0c0*/  SHF.R.S32.HI R4, RZ, 0x1f, R86 ;  /* 0x0000001fff047819 */ /* 0x000fc80000011456 */
[CC--:B------:R-:W-:Y:S02]  /*1e0d0*/  LEA.HI R8, R4.reuse, R86.reuse, RZ, 0x4 ;  /* 0x0000005604087211 */ /* 0x0c0fe400078f20ff */
[----:B------:R-:W-:Y:S02]  /*1e0e0*/  LEA.HI R4, R4, R86, RZ, 0x5 ;  /* 0x0000005604047211 */ /* 0x000fe400078f28ff */
[----:B0-----:R-:W-:-:S03]  /*1e0f0*/  SHF.R.S32.HI R9, RZ, 0x4, R8 ;  /* 0x00000004ff097819 */ /* 0x001fc60000011408 */
[----:B------:R-:W-:Y:S01]  /*1e100*/  IMAD.SHL.U32 R10, R4, 0x20, RZ ;  /* 0x00000020040a7824 */ /* 0x000fe200078e00ff */
[C---:B------:R-:W-:Y:S02]  /*1e110*/  LOP3.LUT R4, R8.reuse, 0x3fffff0, RZ, 0xc0, !PT ;  /* 0x03fffff008047812 */ /* 0x040fe400078ec0ff */
[----:B------:R-:W-:Y:S02]  /*1e120*/  LEA.HI R8, R8, R9, RZ, 0x1 ;  /* 0x0000000908087211 */ /* 0x000fe400078f08ff */
[----:B------:R-:W-:Y:S01]  /*1e130*/  LOP3.LUT R11, R10, 0xfffffc00, RZ, 0xc0, !PT ;  /* 0xfffffc000a0b7812 */ /* 0x000fe200078ec0ff */
[----:B------:R-:W-:Y:S01]  /*1e140*/  IMAD.IADD R4, R86, 0x1, -R4 ;  /* 0x0000000156047824 */ /* 0x000fe200078e0a04 */
[----:B------:R-:W-:-:S03]  /*1e150*/  LOP3.LUT R8, R8, 0x1ffffffe, RZ, 0xc0, !PT ;  /* 0x1ffffffe08087812 */ /* 0x000fc600078ec0ff */
[----:B------:R-:W-:Y:S02]  /*1e160*/  IMAD R11, R4, 0x40, R11 ;  /* 0x00000040040b7824 */ /* 0x000fe400078e020b */
[----:B------:R-:W-:-:S04]  /*1e170*/  IMAD.IADD R8, R9, 0x1, -R8 ;  /* 0x0000000109087824 */ /* 0x000fc800078e0a08 */
[----:B------:R-:W-:-:S04]  /*1e180*/  IMAD R5, R8, 0x8, R11 ;  /* 0x0000000808057824 */ /* 0x000fc800078e020b */
[----:B------:R-:W-:Y:S01]  /*1e190*/  IMAD.WIDE R4, R5, 0x2, R20 ;  /* 0x0000000205047825 */ /* 0x000fe200078e0214 */
[----:B------:R-:W-:Y:S02]  /*1e1a0*/  BAR.SYNC.DEFER_BLOCKING 0x1, 0x100 ;  /* 0x0044000000007b1d */ /* 0x000fe40000010000 */
[C---:B------:R-:W-:Y:S02]  /*1e1b0*/  IADD3 R71, P2, R4.reuse, 0x4000, RZ ;  /* 0x0000400004477810 */ /* 0x040fe40007f5e0ff */
[C---:B------:R-:W-:Y:S02]  /*1e1c0*/  LOP3.LUT R29, R4.reuse, 0x380, RZ, 0xc0, !PT ;  /* 0x00000380041d7812 */ /* 0x040fe400078ec0ff */
[C---:B------:R-:W-:Y:S01]  /*1e1d0*/  IADD3 R59, P5, R4.reuse, 0x20, RZ ;  /* 0x00000020043b7810 */ /* 0x040fe20007fbe0ff */
[--C-:B------:R-:W-:Y:S01]  /*1e1e0*/  IMAD.X R15, RZ, RZ, R5.reuse, P2 ;  /* 0x000000ffff0f7224 */ /* 0x100fe200010e0605 */
[C---:B------:R-:W-:Y:S02]  /*1e1f0*/  IADD3 R63, P0, R4.reuse, 0x40, RZ ;  /* 0x00000040043f7810 */ /* 0x040fe40007f1e0ff */
[----:B------:R-:W-:Y:S01]  /*1e200*/  LOP3.LUT R14, R71, 0x380, RZ, 0xc0, !PT ;  /* 0x00000380470e7812 */ /* 0x000fe200078ec0ff */
[--C-:B------:R-:W-:Y:S01]  /*1e210*/  IMAD.X R9, RZ, RZ, R5.reuse, P5 ;  /* 0x000000ffff097224 */ /* 0x100fe200028e0605 */
[C---:B------:R-:W-:Y:S01]  /*1e220*/  IADD3 R67, P1, R4.reuse, 0x60, RZ ;  /* 0x0000006004437810 */ /* 0x040fe20007f3e0ff */
[----:B------:R-:W-:Y:S01]  /*1e230*/  IMAD.X R11, RZ, RZ, R5, P0 ;  /* 0x000000ffff0b7224 */ /* 0x000fe200000e0605 */
[----:B------:R-:W-:-:S02]  /*1e240*/  IADD3 R79, P4, R4, 0x4040, RZ ;  /* 0x00004040044f7810 */ /* 0x000fc40007f9e0ff */
[----:B------:R-:W-:Y:S01]  /*1e250*/  SHF.R.U64 R29, R29, 0x3, RZ ;  /* 0x000000031d1d7819 */ /* 0x000fe200000012ff */
[--C-:B------:R-:W-:Y:S01]  /*1e260*/  IMAD.X R13, RZ, RZ, R5.reuse, P1 ;  /* 0x000000ffff0d7224 */ /* 0x100fe200008e0605 */
[----:B------:R-:W-:Y:S01]  /*1e270*/  LOP3.LUT R8, R59, 0x380, RZ, 0xc0, !PT ;  /* 0x000003803b087812 */ /* 0x000fe200078ec0ff */
[----:B------:R-:W-:Y:S01]  /*1e280*/  IMAD.X R27, RZ, RZ, R5, P4 ;  /* 0x000000ffff1b7224 */ /* 0x000fe200020e0605 */
[----:B------:R-:W-:Y:S02]  /*1e290*/  LOP3.LUT R10, R63, 0x380, RZ, 0xc0, !PT ;  /* 0x000003803f0a7812 */ /* 0x000fe400078ec0ff */
[C---:B------:R-:W-:Y:S02]  /*1e2a0*/  IADD3 R83, P5, R4.reuse, 0x4060, RZ ;  /* 0x0000406004537810 */ /* 0x040fe40007fbe0ff */
[----:B------:R-:W-:Y:S02]  /*1e2b0*/  IADD3 R75, P3, R4, 0x4020, RZ ;  /* 0x00004020044b7810 */ /* 0x000fe40007f7e0ff */
[----:B------:R-:W-:-:S02]  /*1e2c0*/  SHF.R.U64 R14, R14, 0x3, RZ ;  /* 0x000000030e0e7819 */ /* 0x000fc400000012ff */
[----:B------:R-:W-:Y:S01]  /*1e2d0*/  LOP3.LUT R12, R67, 0x380, RZ, 0xc0, !PT ;  /* 0x00000380430c7812 */ /* 0x000fe200078ec0ff */
[--C-:B------:R-:W-:Y:S01]  /*1e2e0*/  IMAD.X R25, RZ, RZ, R5.reuse, P3 ;  /* 0x000000ffff197224 */ /* 0x100fe200018e0605 */
[----:B------:R-:W-:Y:S01]  /*1e2f0*/  LOP3.LUT R4, R29, R4, RZ, 0x3c, !PT ;  /* 0x000000041d047212 */ /* 0x000fe200078e3cff */
[----:B------:R-:W-:Y:S01]  /*1e300*/  IMAD.X R29, RZ, RZ, R5, P5 ;  /* 0x000000ffff1d7224 */ /* 0x000fe200028e0605 */
[----:B------:R-:W-:Y:S02]  /*1e310*/  LOP3.LUT R26, R79, 0x380, RZ, 0xc0, !PT ;  /* 0x000003804f1a7812 */ /* 0x000fe400078ec0ff */
[----:B------:R-:W-:Y:S02]  /*1e320*/  SHF.R.U64 R8, R8, 0x3, RZ ;  /* 0x0000000308087819 */ /* 0x000fe400000012ff */
[----:B------:R-:W-:Y:S02]  /*1e330*/  SHF.R.U64 R10, R10, 0x3, RZ ;  /* 0x000000030a0a7819 */ /* 0x000fe400000012ff */
[----:B------:R-:W-:-:S02]  /*1e340*/  LOP3.LUT R28, R83, 0x380, RZ, 0xc0, !PT ;  /* 0x00000380531c7812 */ /* 0x000fc400078ec0ff */
[----:B------:R-:W-:Y:S02]  /*1e350*/  LOP3.LUT R24, R75, 0x380, RZ, 0xc0, !PT ;  /* 0x000003804b187812 */ /* 0x000fe400078ec0ff */
[----:B------:R-:W-:Y:S02]  /*1e360*/  LOP3.LUT R14, R14, R71, RZ, 0x3c, !PT ;  /* 0x000000470e0e7212 */ /* 0x000fe400078e3cff */
[----:B------:R-:W-:Y:S02]  /*1e370*/  SHF.R.U64 R12, R12, 0x3, RZ ;  /* 0x000000030c0c7819 */ /* 0x000fe400000012ff */
[----:B------:R-:W-:Y:S02]  /*1e380*/  SHF.R.U64 R26, R26, 0x3, RZ ;  /* 0x000000031a1a7819 */ /* 0x000fe400000012ff */
[----:B------:R-:W-:Y:S02]  /*1e390*/  MOV R71, R4 ;  /* 0x0000000400477202 */ /* 0x000fe40000000f00 */
[----:B------:R-:W-:-:S02]  /*1e3a0*/  LOP3.LUT R8, R8, R59, RZ, 0x3c, !PT ;  /* 0x0000003b08087212 */ /* 0x000fc400078e3cff */
[----:B------:R-:W-:Y:S02]  /*1e3b0*/  LOP3.LUT R10, R10, R63, RZ, 0x3c, !PT ;  /* 0x0000003f0a0a7212 */ /* 0x000fe400078e3cff */
[----:B------:R-:W-:Y:S02]  /*1e3c0*/  F2FP.BF16.F32.PACK_AB R4, R103, R6 ;  /* 0x000000066704723e */ /* 0x000fe400000010ff */
[----:B------:R-:W-:Y:S02]  /*1e3d0*/  SHF.R.U64 R28, R28, 0x3, RZ ;  /* 0x000000031c1c7819 */ /* 0x000fe400000012ff */
[----:B------:R-:W-:Y:S02]  /*1e3e0*/  F2FP.BF16.F32.PACK_AB R6, R102, R7 ;  /* 0x000000076606723e */ /* 0x000fe400000010ff */
[----:B------:R-:W-:Y:S02]  /*1e3f0*/  SHF.R.U64 R24, R24, 0x3, RZ ;  /* 0x0000000318187819 */ /* 0x000fe400000012ff */
[----:B------:R-:W-:-:S02]  /*1e400*/  F2FP.BF16.F32.PACK_AB R5, R105, R106 ;  /* 0x0000006a6905723e */ /* 0x000fc400000010ff */
[----:B------:R-:W-:Y:S02]  /*1e410*/  F2FP.BF16.F32.PACK_AB R7, R85, R104 ;  /* 0x000000685507723e */ /* 0x000fe400000010ff */
[----:B------:R-:W-:Y:S02]  /*1e420*/  LOP3.LUT R12, R12, R67, RZ, 0x3c, !PT ;  /* 0x000000430c0c7212 */ /* 0x000fe400078e3cff */
[----:B------:R-:W-:Y:S01]  /*1e430*/  LOP3.LUT R26, R26, R79, RZ, 0x3c, !PT ;  /* 0x0000004f1a1a7212 */ /* 0x000fe200078e3cff */
[----:B------:R0:W-:Y:S01]  /*1e440*/  STSM.16.M88.4 [R71], R4 ;  /* 0x0000000447007844 */ /* 0x0001e20000000200 */
[----:B------:R-:W-:Y:S02]  /*1e450*/  MOV R70, R8 ;  /* 0x0000000800467202 */ /* 0x000fe40000000f00 */
[----:B------:R-:W-:Y:S02]  /*1e460*/  MOV R67, R10 ;  /* 0x0000000a00437202 */ /* 0x000fe40000000f00 */
[----:B------:R-:W-:-:S02]  /*1e470*/  LOP3.LUT R28, R28, R83, RZ, 0x3c, !PT ;  /* 0x000000531c1c7212 */ /* 0x000fc400078e3cff */
[----:B------:R-:W-:Y:S02]  /*1e480*/  F2FP.BF16.F32.PACK_AB R8, R95, R94 ;  /* 0x0000005e5f08723e */ /* 0x000fe400000010ff */
[----:B------:R-:W-:Y:S02]  /*1e490*/  F2FP.BF16.F32.PACK_AB R9, R81, R84 ;  /* 0x000000545109723e */ /* 0x000fe400000010ff */
[----:B------:R-:W-:Y:S02]  /*1e4a0*/  F2FP.BF16.F32.PACK_AB R10, R100, R93 ;  /* 0x0000005d640a723e */ /* 0x000fe400000010ff */
[----:B------:R-:W-:Y:S02]  /*1e4b0*/  F2FP.BF16.F32.PACK_AB R11, R77, R80 ;  /* 0x000000504d0b723e */ /* 0x000fe400000010ff */
[----:B------:R-:W-:Y:S02]  /*1e4c0*/  LOP3.LUT R24, R24, R75, RZ, 0x3c, !PT ;  /* 0x0000004b18187212 */ /* 0x000fe400078e3cff */
[----:B------:R-:W-:Y:S01]  /*1e4d0*/  MOV R59, R26 ;  /* 0x0000001a003b7202 */ /* 0x000fe20000000f00 */
[----:B------:R1:W-:Y:S01]  /*1e4e0*/  STSM.16.M88.4 [R70], R8 ;  /* 0x0000000846007844 */ /* 0x0003e20000000200 */
[----:B0-----:R-:W-:-:S02]  /*1e4f0*/  F2FP.BF16.F32.PACK_AB R4, R101, R92 ;  /* 0x0000005c6504723e */ /* 0x001fc400000010ff */
[----:B------:R-:W-:Y:S02]  /*1e500*/  F2FP.BF16.F32.PACK_AB R5, R73, R76 ;  /* 0x0000004c4905723e */ /* 0x000fe400000010ff */
[----:B------:R-:W-:Y:S02]  /*1e510*/  F2FP.BF16.F32.PACK_AB R6, R98, R91 ;  /* 0x0000005b6206723e */ /* 0x000fe400000010ff */
[----:B------:R-:W-:Y:S02]  /*1e520*/  F2FP.BF16.F32.PACK_AB R7, R69, R72 ;  /* 0x000000484507723e */ /* 0x000fe400000010ff */
[----:B------:R-:W-:Y:S02]  /*1e530*/  F2FP.BF16.F32.PACK_AB R27, R51, R58 ;  /* 0x0000003a331b723e */ /* 0x000fe400000010ff */
[----:B------:R-:W-:Y:S01]  /*1e540*/  MOV R66, R12 ;  /* 0x0000000c00427202 */ /* 0x000fe20000000f00 */
[----:B------:R0:W-:Y:S01]  /*1e550*/  STSM.16.M88.4 [R67], R4 ;  /* 0x0000000443007844 */ /* 0x0001e20000000200 */
[----:B------:R-:W-:-:S02]  /*1e560*/  MOV R63, R14 ;  /* 0x0000000e003f7202 */ /* 0x000fc40000000f00 */
[----:B------:R-:W-:Y:S02]  /*1e570*/  MOV R51, R28 ;  /* 0x0000001c00337202 */ /* 0x000fe40000000f00 */
[----:B------:R-:W-:Y:S02]  /*1e580*/  MOV R62, R24 ;  /* 0x00000018003e7202 */ /* 0x000fe40000000f00 */
[----:B------:R-:W-:Y:S02]  /*1e590*/  F2FP.BF16.F32.PACK_AB R12, R99, R90 ;  /* 0x0000005a630c723e */ /* 0x000fe400000010ff */
[----:B------:R-:W-:Y:S02]  /*1e5a0*/  F2FP.BF16.F32.PACK_AB R13, R65, R68 ;  /* 0x00000044410d723e */ /* 0x000fe400000010ff */
[----:B------:R-:W-:Y:S02]  /*1e5b0*/  F2FP.BF16.F32.PACK_AB R14, R96, R89 ;  /* 0x00000059600e723e */ /* 0x000fe400000010ff */
[----:B------:R-:W-:-:S02]  /*1e5c0*/  F2FP.BF16.F32.PACK_AB R15, R61, R64 ;  /* 0x000000403d0f723e */ /* 0x000fc400000010ff */
[----:B------:R-:W-:Y:S01]  /*1e5d0*/  F2FP.BF16.F32.PACK_AB R29, R30, R47 ;  /* 0x0000002f1e1d723e */ /* 0x000fe200000010ff */
[----:B------:R-:W-:Y:S01]  /*1e5e0*/  IMAD.MOV.U32 R47, RZ, RZ, RZ ;  /* 0x000000ffff2f7224 */ /* 0x000fe200078e00ff */
[----:B------:R-:W-:Y:S01]  /*1e5f0*/  F2FP.BF16.F32.PACK_AB R24, R97, R88 ;  /* 0x000000586118723e */ /* 0x000fe200000010ff */
[----:B------:R2:W-:Y:S01]  /*1e600*/  STSM.16.M88.4 [R66], R12 ;  /* 0x0000000c42007844 */ /* 0x0005e20000000200 */
[----:B------:R-:W-:Y:S02]  /*1e610*/  F2FP.BF16.F32.PACK_AB R25, R55, R60 ;  /* 0x0000003c3719723e */ /* 0x000fe400000010ff */
[----:B------:R-:W-:Y:S02]  /*1e620*/  F2FP.BF16.F32.PACK_AB R26, R57, R56 ;  /* 0x00000038391a723e */ /* 0x000fe400000010ff */
[----:B------:R-:W-:Y:S02]  /*1e630*/  F2FP.BF16.F32.PACK_AB R30, R52, R33 ;  /* 0x00000021341e723e */ /* 0x000fe400000010ff */
[----:B------:R-:W-:Y:S01]  /*1e640*/  ISETP.NE.U32.AND P2, PT, RZ, UR4, PT ;  /* 0x00000004ff007c0c */ /* 0x000fe2000bf45070 */
[----:B------:R-:W-:Y:S01]  /*1e650*/  STSM.16.M88.4 [R63], R24 ;  /* 0x000000183f007844 */ /* 0x000fe20000000200 */
[----:B-1----:R-:W-:-:S02]  /*1e660*/  IADD3 R10, P0, R74, UR4, RZ ;  /* 0x000000044a0a7c10 */ /* 0x002fc4000ff1e0ff */
[----:B------:R-:W-:Y:S02]  /*1e670*/  F2FP.BF16.F32.PACK_AB R28, R53, R44 ;  /* 0x0000002c351c723e */ /* 0x000fe400000010ff */
[----:B------:R-:W-:Y:S02]  /*1e680*/  F2FP.BF16.F32.PACK_AB R33, R34, R43 ;  /* 0x0000002b2221723e */ /* 0x000fe400000010ff */
[----:B------:R-:W-:Y:S01]  /*1e690*/  F2FP.BF16.F32.PACK_AB R34, R48, R41 ;  /* 0x000000293022723e */ /* 0x000fe200000010ff */
[----:B------:R-:W-:Y:S01]  /*1e6a0*/  STSM.16.M88.4 [R62], R28 ;  /* 0x0000001c3e007844 */ /* 0x000fe20000000200 */
[----:B0-----:R-:W-:Y:S02]  /*1e6b0*/  F2FP.BF16.F32.PACK_AB R4, R45, R40 ;  /* 0x000000282d04723e */ /* 0x001fe400000010ff */
[----:B------:R-:W-:Y:S01]  /*1e6c0*/  F2FP.BF16.F32.PACK_AB R5, R39, R46 ;  /* 0x0000002e2705723e */ /* 0x000fe200000010ff */
[----:B------:R-:W-:Y:S01]  /*1e6d0*/  STSM.16.M88.4 [R59], R32 ;  /* 0x000000203b007844 */ /* 0x000fe20000000200 */
[----:B------:R-:W-:-:S02]  /*1e6e0*/  F2FP.BF16.F32.PACK_AB R6, R37, R36 ;  /* 0x000000242506723e */ /* 0x000fc400000010ff */
[----:B------:R-:W-:Y:S02]  /*1e6f0*/  F2FP.BF16.F32.PACK_AB R7, R87, R42 ;  /* 0x0000002a5707723e */ /* 0x000fe400000010ff */
[----:B------:R-:W-:Y:S02]  /*1e700*/  ISETP.NE.AND.EX P2, PT, RZ, UR5, PT, P2 ;  /* 0x00000005ff007c0c */ /* 0x000fe4000bf45320 */
[----:B------:R-:W-:Y:S01]  /*1e710*/  IADD3.X R11, R78, UR5, RZ, P0, !PT ;  /* 0x000000054e0b7c10 */ /* 0x000fe200087fe4ff */
[----:B------:R-:W-:Y:S01]  /*1e720*/  ULDC.64 UR4, c[0x0][0xbe0] ;  /* 0x0002f80000047ab9 */ /* 0x000fe20000000a00 */
        /* <DEDUP_REMOVED lines=8> */
[----:B------:R1:W5:Y:S04]  /*1e7b0*/  @P2 LDG.E R47, desc[UR6][R10.64] ;  /* 0x000000060a2f2981 */ /* 0x000368000c1e1900 */
[----:B------:R1:W5:Y:S01]  /*1e7c0*/  @P0 LDG.E R46, desc[UR6][R8.64] ;  /* 0x00000006082e0981 */ /* 0x000362000c1e1900 */
[----:B--2---:R-:W-:-:S04]  /*1e7d0*/  IMAD.IADD R13, R16, 0x1, R107 ;  /* 0x00000001100d7824 */ /* 0x004fc800078e026b */
[----:B0-----:R-:W-:Y:S01]  /*1e7e0*/  IMAD.WIDE R4, R13, 0x2, R20 ;  /* 0x000000020d047825 */ /* 0x001fe200078e0214 */
[----:B-1----:R-:W-:Y:S06]  /*1e7f0*/  @P0 BRA `(.L_x_6159) ;  /* 0x0000000000140947 */ /* 0x002fec0003800000 */
[----:B------:R-:W-:Y:S05]  /*1e800*/  @!P2 BRA `(.L_x_6159) ;  /* 0x000000000010a947 */ /* 0x000fea0003800000 */
[----:B------:R-:W-:Y:S02]  /*1e810*/  ULDC.64 UR4, c[0x0][0x208] ;  /* 0x0000820000047ab9 */ /* 0x000fe40000000a00 */
[----:B------:R-:W2:Y:S04]  /*1e820*/  LDG.E R7, desc[UR4][R10.64] ;  /* 0x000000040a077981 */ /* 0x000ea8000c1e1900 */
[----:B-----5:R-:W2:Y:S02]  /*1e830*/  LDG.E R46, desc[UR4][R10.64+0x4] ;  /* 0x000004040a2e7981 */ /* 0x020ea4000c1e1900 */
[----:B--2---:R-:W-:-:S07]  /*1e840*/  IMAD.IADD R46, R46, 0x1, -R7 ;  /* 0x000000012e2e7824 */ /* 0x004fce00078e0a07 */
.L_x_6159:
[----:B------:R-:W2:Y:S01]  /*1e850*/  LDL R12, [R1+0x90] ;  /* 0x00009000010c7983 */ /* 0x000ea20000100800 */
[----:B------:R-:W-:-:S03]  /*1e860*/  ULDC.64 UR4, c[0x0][0xb70] ;  /* 0x0002dc0000047ab9 */ /* 0x000fc60000000a00 */
[----:B------:R-:W3:Y:S04]  /*1e870*/  LDL.LU R53, [R1+0x80] ;  /* 0x0000800001357983 */ /* 0x000ee80000300800 */
[----:B------:R-:W2:Y:S01]  /*1e880*/  LDL.LU R52, [R1+0x88] ;  /* 0x0000880001347983 */ /* 0x000ea20000300800 */
[----:B------:R-:W-:Y:S01]  /*1e890*/  IADD3 R9, P0, R4, 0x1000, RZ ;  /* 0x0000100004097810 */ /* 0x000fe20007f1e0ff */
[--C-:B-----5:R-:W-:Y:S01]  /*1e8a0*/  IMAD.MOV.U32 R20, RZ, RZ, R47.reuse ;  /* 0x000000ffff147224 */ /* 0x120fe200078e002f */
[----:B------:R-:W-:Y:S01]  /*1e8b0*/  SHF.R.S32.HI R21, RZ, 0x1f, R47 ;  /* 0x0000001fff157819 */ /* 0x000fe2000001142f */
[----:B------:R-:W-:Y:S01]  /*1e8c0*/  ULDC.64 UR6, c[0x0][0x208] ;  /* 0x0000820000067ab9 */ /* 0x000fe20000000a00 */
[----:B------:R-:W-:Y:S02]  /*1e8d0*/  LOP3.LUT R8, R9, 0x380, RZ, 0xc0, !PT ;  /* 0x0000038009087812 */ /* 0x000fe400078ec0ff */
[----:B------:R-:W-:-:S02]  /*1e8e0*/  SEL R50, R38, RZ, !P2 ;  /* 0x000000ff26327207 */ /* 0x000fc40005000000 */
[----:B------:R-:W-:Y:S02]  /*1e8f0*/  SHF.R.U64 R8, R8, 0x3, RZ ;  /* 0x0000000308087819 */ /* 0x000fe400000012ff */
[----:B------:R-:W-:Y:S02]  /*1e900*/  SEL R51, R82, RZ, !P2 ;  /* 0x000000ff52337207 */ /* 0x000fe40005000000 */
[----:B------:R-:W-:Y:S02]  /*1e910*/  SHF.R.S32.HI R14, RZ, 0x1f, R86 ;  /* 0x0000001fff0e7819 */ /* 0x000fe40000011456 */
[----:B------:R-:W-:Y:S02]  /*1e920*/  LOP3.LUT R8, R8, R9, RZ, 0x3c, !PT ;  /* 0x0000000908087212 */ /* 0x000fe400078e3cff */
[----:B------:R-:W-:Y:S02]  /*1e930*/  LEA.HI R14, R14, R86, RZ, 0x7 ;  /* 0x000000560e0e7211 */ /* 0x000fe400078f38ff */
[----:B------:R-:W-:-:S02]  /*1e940*/  IADD3 R13, P1, R4, 0x2000, RZ ;  /* 0x00002000040d7810 */ /* 0x000fc40007f3e0ff */
[----:B------:R-:W-:Y:S02]  /*1e950*/  LOP3.LUT R14, R14, 0xffffff80, RZ, 0xc0, !PT ;  /* 0xffffff800e0e7812 */ /* 0x000fe400078ec0ff */
[C---:B------:R-:W-:Y:S02]  /*1e960*/  IADD3 R25, P2, R4.reuse, 0x3000, RZ ;  /* 0x0000300004197810 */ /* 0x040fe40007f5e0ff */
[----:B------:R-:W-:Y:S01]  /*1e970*/  IADD3 R29, P3, R4, 0x4000, RZ ;  /* 0x00004000041d7810 */ /* 0x000fe20007f7e0ff */
[----:B------:R-:W-:Y:S01]  /*1e980*/  IMAD.IADD R14, R86, 0x1, -R14 ;  /* 0x00000001560e7824 */ /* 0x000fe200078e0a0e */
[----:B------:R-:W-:Y:S02]  /*1e990*/  LOP3.LUT R24, R25, 0x380, RZ, 0xc0, !PT ;  /* 0x0000038019187812 */ /* 0x000fe400078ec0ff */
[----:B------:R-:W-:Y:S02]  /*1e9a0*/  LOP3.LUT R28, R29, 0x380, RZ, 0xc0, !PT ;  /* 0x000003801d1c7812 */ /* 0x000fe400078ec0ff */
[----:B------:R-:W-:-:S02]  /*1e9b0*/  SHF.R.U64 R24, R24, 0x3, RZ ;  /* 0x0000000318187819 */ /* 0x000fc400000012ff */
[----:B------:R-:W-:Y:S02]  /*1e9c0*/  SHF.R.U64 R28, R28, 0x3, RZ ;  /* 0x000000031c1c7819 */ /* 0x000fe400000012ff */
[----:B------:R-:W-:Y:S01]  /*1e9d0*/  LOP3.LUT R24, R24, R25, RZ, 0x3c, !PT ;  /* 0x0000001918187212 */ /* 0x000fe200078e3cff */
[--C-:B------:R-:W-:Y:S01]  /*1e9e0*/  IMAD.X R25, RZ, RZ, R5.reuse, P2 ;  /* 0x000000ffff197224 */ /* 0x100fe200010e0605 */
[----:B------:R-:W-:Y:S01]  /*1e9f0*/  LOP3.LUT R28, R28, R29, RZ, 0x3c, !PT ;  /* 0x0000001d1c1c7212 */ /* 0x000fe200078e3cff */
[----:B------:R-:W-:Y:S01]  /*1ea00*/  IMAD.X R29, RZ, RZ, R5, P3 ;  /* 0x000000ffff1d7224 */ /* 0x000fe200018e0605 */
[----:B------:R-:W-:Y:S01]  /*1ea10*/  BSSY B1, `(.L_x_6160) ;  /* 0x0000067000017945 */ /* 0x000fe20003800000 */
[----:B---3--:R-:W-:Y:S01]  /*1ea20*/  SHF.R.S32.HI R49, RZ, 0x1f, R53 ;  /* 0x0000001fff317819 */ /* 0x008fe20000011435 */
[----:B------:R-:W-:-:S04]  /*1ea30*/  IMAD.WIDE.U32 R6, R53, UR4, R20 ;  /* 0x0000000435067c25 */ /* 0x000fc8000f8e0014 */
[----:B------:R-:W-:-:S04]  /*1ea40*/  IMAD R10, R49, UR4, RZ ;  /* 0x00000004310a7c24 */ /* 0x000fc8000f8e02ff */
[----:B------:R-:W-:Y:S01]  /*1ea50*/  IMAD R11, R53, UR5, R10 ;  /* 0x00000005350b7c24 */ /* 0x000fe2000f8e020a */
[----:B------:R-:W-:Y:S02]  /*1ea60*/  ULDC.64 UR4, c[0x0][0xb78] ;  /* 0x0002de0000047ab9 */ /* 0x000fe40000000a00 */
[----:B------:R-:W-:Y:S02]  /*1ea70*/  IMAD R9, R50, UR4, RZ ;  /* 0x0000000432097c24 */ /* 0x000fe4000f8e02ff */
[----:B------:R-:W-:Y:S02]  /*1ea80*/  IMAD.IADD R7, R7, 0x1, R11 ;  /* 0x0000000107077824 */ /* 0x000fe400078e020b */
[----:B--2---:R-:W-:Y:S01]  /*1ea90*/  IMAD R11, R52, 0x80, R12 ;  /* 0x00000080340b7824 */ /* 0x004fe200078e020c */
[----:B------:R-:W-:Y:S01]  /*1eaa0*/  LOP3.LUT R12, R13, 0x380, RZ, 0xc0, !PT ;  /* 0x000003800d0c7812 */ /* 0x000fe200078ec0ff */
[----:B------:R-:W-:-:S03]  /*1eab0*/  IMAD.WIDE.U32 R6, R51, UR4, R6 ;  /* 0x0000000433067c25 */ /* 0x000fc6000f8e0006 */
[----:B------:R-:W-:Y:S01]  /*1eac0*/  SHF.R.U64 R12, R12, 0x3, RZ ;  /* 0x000000030c0c7819 */ /* 0x000fe200000012ff */
[----:B------:R-:W-:Y:S01]  /*1ead0*/  IMAD R10, R51, UR5, R9 ;  /* 0x00000005330a7c24 */ /* 0x000fe2000f8e0209 */
[----:B------:R-:W-:Y:S01]  /*1eae0*/  SHF.R.S32.HI R9, RZ, 0x1f, R11 ;  /* 0x0000001fff097819 */ /* 0x000fe2000001140b */
[----:B------:R-:W-:Y:S01]  /*1eaf0*/  ULDC.64 UR4, c[0x0][0xb40] ;  /* 0x0002d00000047ab9 */ /* 0x000fe20000000a00 */
[----:B------:R-:W-:Y:S02]  /*1eb00*/  IADD3 R6, P4, R11, R6, RZ ;  /* 0x000000060b067210 */ /* 0x000fe40007f9e0ff */
[----:B------:R-:W-:Y:S01]  /*1eb10*/  LOP3.LUT R12, R12, R13, RZ, 0x3c, !PT ;  /* 0x0000000d0c0c7212 */ /* 0x000fe200078e3cff */
[----:B------:R-:W-:Y:S01]  /*1eb20*/  IMAD.X R13, RZ, RZ, R5, P1 ;  /* 0x000000ffff0d7224 */ /* 0x000fe200008e0605 */
[----:B------:R-:W-:Y:S01]  /*1eb30*/  IADD3.X R9, R9, R7, R10, P4, !PT ;  /* 0x0000000709097210 */ /* 0x000fe200027fe40a */
[----:B------:R-:W-:Y:S01]  /*1eb40*/  VIADD R7, R11, 0x8 ;  /* 0x000000080b077836 */ /* 0x000fe20000000000 */
[----:B------:R-:W-:-:S02]  /*1eb50*/  LEA R44, P5, R6, UR4, 0x2 ;  /* 0x00000004062c7c11 */ /* 0x000fc4000f8a10ff */
[----:B------:R-:W-:Y:S02]  /*1eb60*/  IADD3 R33, P4, R4, 0x5000, RZ ;  /* 0x0000500004217810 */ /* 0x000fe40007f9e0ff */
[----:B------:R-:W-:Y:S01]  /*1eb70*/  LEA.HI.X R45, R6, UR5, R9, 0x2, P5 ;  /* 0x00000005062d7c11 */ /* 0x000fe2000a8f1409 */
[----:B------:R-:W-:Y:S01]  /*1eb80*/  IMAD.X R9, RZ, RZ, R5, P0 ;  /* 0x000000ffff097224 */ /* 0x000fe200000e0605 */
[----:B------:R-:W-:Y:S01]  /*1eb90*/  LOP3.LUT P0, RZ, R14, 0x3, RZ, 0xc0, !PT ;  /* 0x000000030eff7812 */ /* 0x000fe2000780c0ff */
[----:B------:R-:W-:Y:S01]  /*1eba0*/  ULDC.64 UR4, c[0x0][0xaa0] ;  /* 0x0002a80000047ab9 */ /* 0x000fe20000000a00 */
[C---:B------:R-:W-:Y:S02]  /*1ebb0*/  IADD3 R37, P5, R4.reuse, 0x6000, RZ ;  /* 0x0000600004257810 */ /* 0x040fe40007fbe0ff */
[----:B------:R-:W-:Y:S02]  /*1ebc0*/  ISETP.GE.OR P1, PT, R11, R46, P0 ;  /* 0x0000002e0b00720c */ /* 0x000fe40000726670 */
[----:B------:R-:W-:-:S02]  /*1ebd0*/  LOP3.LUT R6, R4, 0x380, RZ, 0xc0, !PT ;  /* 0x0000038004067812 */ /* 0x000fc400078ec0ff */
[----:B------:R-:W-:Y:S02]  /*1ebe0*/  IADD3 R11, P2, R4, 0x7000, RZ ;  /* 0x00007000040b7810 */ /* 0x000fe40007f5e0ff */
[----:B------:R-:W-:Y:S02]  /*1ebf0*/  ISETP.GE.OR P0, PT, R7, R46, P0 ;  /* 0x0000002e0700720c */ /* 0x000fe40000706670 */
[----:B------:R-:W-:Y:S01]  /*1ec00*/  LOP3.LUT R32, R33, 0x380, RZ, 0xc0, !PT ;  /* 0x0000038021207812 */ /* 0x000fe200078ec0ff */
[----:B------:R-:W-:Y:S01]  /*1ec10*/  IMAD.X R41, RZ, RZ, R5, P2 ;  /* 0x000000ffff297224 */ /* 0x000fe200010e0605 */
[----:B------:R-:W-:Y:S02]  /*1ec20*/  LOP3.LUT R36, R37, 0x380, RZ, 0xc0, !PT ;  /* 0x0000038025247812 */ /* 0x000fe400078ec0ff */
[----:B------:R-:W-:Y:S01]  /*1ec30*/  SHF.R.U64 R7, R6, 0x3, RZ ;  /* 0x0000000306077819 */ /* 0x000fe200000012ff */
[----:B------:R-:W-:Y:S01]  /*1ec40*/  @!P1 STG.E desc[UR6][R44.64], R3 ;  /* 0x000000032c009986 */ /* 0x000fe2000c101906 */
[----:B------:R-:W-:-:S02]  /*1ec50*/  LOP3.LUT R6, R11, 0x380, RZ, 0xc0, !PT ;  /* 0x000003800b067812 */ /* 0x000fc400078ec0ff */
[----:B------:R-:W-:Y:S02]  /*1ec60*/  SHF.R.U64 R32, R32, 0x3, RZ ;  /* 0x0000000320207819 */ /* 0x000fe400000012ff */
[----:B------:R-:W-:Y:S01]  /*1ec70*/  SHF.R.U64 R36, R36, 0x3, RZ ;  /* 0x0000000324247819 */ /* 0x000fe200000012ff */
[----:B------:R0:W-:Y:S01]  /*1ec80*/  @!P0 STG.E desc[UR6][R44.64+0x20], R0 ;  /* 0x000020002c008986 */ /* 0x0001e2000c101906 */
[----:B------:R-:W-:Y:S02]  /*1ec90*/  SHF.R.U64 R6, R6, 0x3, RZ ;  /* 0x0000000306067819 */ /* 0x000fe400000012ff */
[----:B------:R-:W-:Y:S01]  /*1eca0*/  LOP3.LUT R32, R32, R33, RZ, 0x3c, !PT ;  /* 0x0000002120207212 */ /* 0x000fe200078e3cff */
[--C-:B------:R-:W-:Y:S01]  /*1ecb0*/  IMAD.X R33, RZ, RZ, R5.reuse, P4 ;  /* 0x000000ffff217224 */ /* 0x100fe200020e0605 */
[----:B------:R-:W-:Y:S01]  /*1ecc0*/  LOP3.LUT R36, R36, R37, RZ, 0x3c, !PT ;  /* 0x0000002524247212 */ /* 0x000fe200078e3cff */
[----:B------:R-:W-:Y:S01]  /*1ecd0*/  IMAD.X R37, RZ, RZ, R5, P5 ;  /* 0x000000ffff257224 */ /* 0x000fe200028e0605 */
[----:B------:R-:W-:Y:S01]  /*1ece0*/  LOP3.LUT R4, R7, R4, RZ, 0x3c, !PT ;  /* 0x0000000407047212 */ /* 0x000fe200078e3cff */
[----:B------:R-:W5:Y:S01]  /*1ecf0*/  LD.E.128 R12, desc[UR6][R12.64] ;  /* 0x000000060c0c7980 */ /* 0x000f62000c101d00 */
[----:B------:R-:W-:Y:S01]  /*1ed00*/  LOP3.LUT R40, R6, R11, RZ, 0x3c, !PT ;  /* 0x0000000b06287212 */ /* 0x000fe200078e3cff */
[----:B------:R-:W-:-:S02]  /*1ed10*/  IMAD R48, R21, UR4, RZ ;  /* 0x0000000415307c24 */ /* 0x000fc4000f8e02ff */
[----:B------:R-:W5:Y:S01]  /*1ed20*/  LD.E.128 R8, desc[UR6][R8.64] ;  /* 0x0000000608087980 */ /* 0x000f62000c101d00 */
[----:B------:R-:W-:-:S03]  /*1ed30*/  IMAD.MOV.U32 R20, RZ, RZ, R16 ;  /* 0x000000ffff147224 */ /* 0x000fc600078e0010 */
        /* <DEDUP_REMOVED lines=13> */
[----:B------:R-:W-:-:S04]  /*1ee10*/  IMAD.WIDE.U32 R20, R47, UR4, R20 ;  /* 0x000000042f147c25 */ /* 0x000fc8000f8e0014 */
[----:B------:R-:W-:Y:S01]  /*1ee20*/  IMAD R47, R47, UR5, R48 ;  /* 0x000000052f2f7c24 */ /* 0x000fe2000f8e0230 */
[----:B------:R-:W-:Y:S01]  /*1ee30*/  ULDC.64 UR4, c[0x0][0xae0] ;  /* 0x0002b80000047ab9 */ /* 0x000fe20000000a00 */
[----:B0-----:R-:W-:Y:S02]  /*1ee40*/  IMAD R45, R52, -0x80, R46 ;  /* 0xffffff80342d7824 */ /* 0x001fe400078e022e */
[----:B------:R-:W-:Y:S02]  /*1ee50*/  IMAD R0, R49, UR4, RZ ;  /* 0x0000000431007c24 */ /* 0x000fe4000f8e02ff */
[----:B------:R-:W-:Y:S01]  /*1ee60*/  IMAD.IADD R21, R21, 0x1, R47 ;  /* 0x0000000115157824 */ /* 0x000fe200078e022f */
        /* <DEDUP_REMOVED lines=8> */
[C---:B------:R-:W-:Y:S02]  /*1eef0*/  IMAD R3, R51.reuse, UR5, R44 ;  /* 0x0000000533037c24 */ /* 0x040fe4000f8e022c */
[----:B------:R-:W-:Y:S01]  /*1ef00*/  IMAD.WIDE.U32 R46, R51, UR4, R20 ;  /* 0x00000004332e7c25 */ /* 0x000fe2000f8e0014 */
[----:B-1----:R0:W-:Y:S01]  /*1ef10*/  SYNCS.ARRIVE.TRANS64.RED.A1T0 RZ, [R0+URZ], RZ ;  /* 0x000000ff00ff79a7 */ /* 0x0021e2000810043f */
[----:B------:R-:W-:-:S02]  /*1ef20*/  ISETP.GE.AND P0, PT, R223, R45, PT ;  /* 0x0000002ddf00720c */ /* 0x000fc40003f06270 */
[-C--:B------:R-:W-:Y:S01]  /*1ef30*/  ISETP.GE.AND P1, PT, R222, R45.reuse, PT ;  /* 0x0000002dde00720c */ /* 0x080fe20003f26270 */
[----:B------:R-:W-:Y:S01]  /*1ef40*/  IMAD.IADD R51, R47, 0x1, R3 ;  /* 0x000000012f337824 */ /* 0x000fe200078e0203 */
[----:B------:R-:W-:Y:S01]  /*1ef50*/  ISETP.GE.AND P2, PT, R224, R45, PT ;  /* 0x0000002de000720c */ /* 0x000fe20003f46270 */
[----:B------:R-:W-:Y:S01]  /*1ef60*/  IMAD.WIDE R44, R52, 0x80, R22 ;  /* 0x00000080342c7825 */ /* 0x000fe200078e0216 */
[----:B------:R-:W-:Y:S11]  /*1ef70*/  @P3 BRA `(.L_x_6161) ;  /* 0x0000000000403947 */ /* 0x000ff60003800000 */
        /* <DEDUP_REMOVED lines=15> */
[----:B------:R1:W-:Y:S02]  /*1f070*/  @!P4 STG.E.128 desc[UR8][R48.64+0x80], R28 ;  /* 0x0000801c3000c986 */ /* 0x0003e4000c101d08 */
.L_x_6161:
[----:B------:R-:W-:Y:S05]  /*1f080*/  BSYNC B1 ;  /* 0x0000000000017941 */ /* 0x000fea0003800000 */
.L_x_6160:
[----:B------:R-:W-:Y:S04]  /*1f090*/  BSSY B1, `(.L_x_6162) ;  /* 0x0000014000017945 */ /* 0x000fe80003800000 */
[----:B------:R-:W-:Y:S05]  /*1f0a0*/  @P0 BRA `(.L_x_6163) ;  /* 0x0000000000480947 */ /* 0x000fea0003800000 */
[----:B------:R-:W-:Y:S01]  /*1f0b0*/  IADD3 R3, P0, R44, 0x20, RZ ;  /* 0x000000202c037810 */ /* 0x000fe20007f1e0ff */
[----:B------:R-:W-:Y:S01]  /*1f0c0*/  ULDC.64 UR6, c[0x0][0xad8] ;  /* 0x0002b60000067ab9 */ /* 0x000fe20000000a00 */
[----:B-1---5:R-:W-:Y:S01]  /*1f0d0*/  IMAD.MOV.U32 R4, RZ, RZ, R46 ;  /* 0x000000ffff047224 */ /* 0x022fe200078e002e */
[----:B------:R-:W-:Y:S01]  /*1f0e0*/  ULDC UR4, c[0x0][0xa8c] ;  /* 0x0002a30000047ab9 */ /* 0x000fe20000000800 */
[----:B------:R-:W-:Y:S01]  /*1f0f0*/  IMAD.MOV.U32 R5, RZ, RZ, R51 ;  /* 0x000000ffff057224 */ /* 0x000fe200078e0033 */
[----:B------:R-:W-:Y:S01]  /*1f100*/  ISETP.GE.AND P3, PT, R16, UR4, PT ;  /* 0x0000000410007c0c */ /* 0x000fe2000bf66270 */
[----:B0-----:R-:W-:Y:S01]  /*1f110*/  IMAD.X R0, RZ, RZ, R45, P0 ;  /* 0x000000ffff007224 */ /* 0x001fe200000e062d */
        /* <DEDUP_REMOVED lines=8> */
[----:B------:R-:W-:-:S05]  /*1f1a0*/  LEA.HI.X R7, R4, UR7, R3, 0x1, P0 ;  /* 0x0000000704077c11 */ /* 0x000fca00080f0c03 */
[----:B------:R2:W-:Y:S04]  /*1f1b0*/  @!P3 STG.E.128 desc[UR8][R6.64], R8 ;  /* 0x000000080600b986 */ /* 0x0005e8000c101d08 */
[----:B------:R2:W-:Y:S02]  /*1f1c0*/  @!P4 STG.E.128 desc[UR8][R6.64+0x80], R32 ;  /* 0x000080200600c986 */ /* 0x0005e4000c101d08 */
.L_x_6163:
[----:B------:R-:W-:Y:S05]  /*1f1d0*/  BSYNC B1 ;  /* 0x0000000000017941 */ /* 0x000fea0003800000 */
.L_x_6162:
        /* <DEDUP_REMOVED lines=15> */
[----:B--2---:R-:W-:Y:S01]  /*1f2d0*/  LEA R6, P0, R4, UR6, 0x1 ;  /* 0x0000000604067c11 */ /* 0x004fe2000f8008ff */
[----:B------:R-:W-:-:S05]  /*1f2e0*/  IMAD.IADD R3, R5, 0x1, R3 ;  /* 0x0000000105037824 */ /* 0x000fca00078e0203 */
[----:B------:R-:W-:-:S05]  /*1f2f0*/  LEA.HI.X R7, R4, UR7, R3, 0x1, P0 ;  /* 0x0000000704077c11 */ /* 0x000fca00080f0c03 */
[----:B------:R3:W-:Y:S04]  /*1f300*/  @!P1 STG.E.128 desc[UR8][R6.64], R12 ;  /* 0x0000000c06009986 */ /* 0x0007e8000c101d08 */
[----:B------:R3:W-:Y:S02]  /*1f310*/  @!P3 STG.E.128 desc[UR8][R6.64+0x80], R36 ;  /* 0x000080240600b986 */ /* 0x0007e4000c101d08 */
.L_x_6165:
[----:B------:R-:W-:Y:S05]  /*1f320*/  BSYNC B1 ;  /* 0x0000000000017941 */ /* 0x000fea0003800000 */
.L_x_6164:
[----:B------:R-:W-:Y:S05]  /*1f330*/  @P2 BRA `(.L_x_6166) ;  /* 0x0000000800dc2947 */ /* 0x000fea0003800000 */
[----:B------:R-:W-:Y:S01]  /*1f340*/  IADD3 R3, P0, R44, 0x60, RZ ;  /* 0x000000602c037810 */ /* 0x000fe20007f1e0ff */
[----:B------:R-:W-:Y:S01]  /*1f350*/  ULDC.64 UR6, c[0x0][0xad8] ;  /* 0x0002b60000067ab9 */ /* 0x000fe20000000a00 */
[----:B-1---5:R-:W-:Y:S01]  /*1f360*/  IMAD.MOV.U32 R4, RZ, RZ, R46 ;  /* 0x000000ffff047224 */ /* 0x022fe200078e002e */
[----:B------:R-:W-:Y:S01]  /*1f370*/  ULDC UR4, c[0x0][0xa8c] ;  /* 0x0002a30000047ab9 */ /* 0x000fe20000000800 */
[----:B------:R-:W-:Y:S01]  /*1f380*/  IMAD.MOV.U32 R5, RZ, RZ, R51 ;  /* 0x000000ffff057224 */ /* 0x000fe200078e0033 */
[----:B------:R-:W-:Y:S01]  /*1f390*/  ISETP.GE.AND P1, PT, R16, UR4, PT ;  /* 0x0000000410007c0c */ /* 0x000fe2000bf26270 */
[----:B------:R-:W-:Y:S01]  /*1f3a0*/  IMAD.X R44, RZ, RZ, R45, P0 ;  /* 0x000000ffff2c7224 */ /* 0x000fe200000e062d */
[----:B------:R-:W-:Y:S01]  /*1f3b0*/  ULDC.64 UR8, c[0x0][0x208] ;  /* 0x0000820000087ab9 */ /* 0x000fe20000000a00 */
[----:B------:R-:W-:-:S04]  /*1f3c0*/  IMAD.WIDE.U32 R4, R3, UR6, R4 ;  /* 0x0000000603047c25 */ /* 0x000fc8000f8e0004 */
[----:B------:R-:W-:-:S04]  /*1f3d0*/  IMAD R44, R44, UR6, RZ ;  /* 0x000000062c2c7c24 */ /* 0x000fc8000f8e02ff */
[----:B------:R-:W-:Y:S01]  /*1f3e0*/  IMAD R3, R3, UR7, R44 ;  /* 0x0000000703037c24 */ /* 0x000fe2000f8e022c */
[----:B------:R-:W-:Y:S02]  /*1f3f0*/  ULDC.64 UR6, c[0x0][0xa80] ;  /* 0x0002a00000067ab9 */ /* 0x000fe40000000a00 */
[----:B--23--:R-:W-:Y:S01]  /*1f400*/  LEA R6, P0, R4, UR6, 0x1 ;  /* 0x0000000604067c11 */ /* 0x00cfe2000f8008ff */
        /* <DEDUP_REMOVED lines=8> */
.L_x_6158:
[----:B------:R-:W-:Y:S01]  /*1f490*/  ULDC.64 UR4, c[0x0][0xbd8] ;  /* 0x0002f60000047ab9 */ /* 0x000fe20000000a00 */
[----:B------:R-:W1:Y:S01]  /*1f4a0*/  S2R R8, SR_TID.X ;  /* 0x0000000000087919 */ /* 0x000e620000002100 */
[----:B------:R-:W-:Y:S01]  /*1f4b0*/  ISETP.NE.U32.AND P0, PT, RZ, UR4, PT ;  /* 0x00000004ff007c0c */ /* 0x000fe2000bf05070 */
[----:B------:R-:W-:Y:S01]  /*1f4c0*/  IMAD.MOV.U32 R3, RZ, RZ, RZ ;  /* 0x000000ffff037224 */ /* 0x000fe200078e00ff */
[----:B------:R-:W-:Y:S01]  /*1f4d0*/  IADD3 R4, P1, R74, UR4, RZ ;  /* 0x000000044a047c10 */ /* 0x000fe2000ff3e0ff */
[----:B------:R-:W-:Y:S01]  /*1f4e0*/  ULDC.64 UR6, c[0x0][0x208] ;  /* 0x0000820000067ab9 */ /* 0x000fe20000000a00 */
        /* <DEDUP_REMOVED lines=9> */
[----:B------:R-:W-:Y:S01]  /*1f580*/  @P1 IADD3.X R7, R78, UR5, RZ, P2, !PT ;  /* 0x000000054e071c10 */ /* 0x000fe200097fe4ff */
[----:B-1----:R-:W-:-:S04]  /*1f590*/  VIADD R8, R8, 0xffffff80 ;  /* 0xffffff8008087836 */ /* 0x002fc80000000000 */
[----:B------:R2:W5:Y:S01]  /*1f5a0*/  @P1 LDG.E R0, desc[UR6][R6.64] ;  /* 0x0000000606001981 */ /* 0x000562000c1e1900 */
[----:B------:R-:W-:Y:S01]  /*1f5b0*/  ISETP.GE.AND P2, PT, R8, 0x80, PT ;  /* 0x000000800800780c */ /* 0x000fe20003f46270 */
[----:B------:R-:W-:-:S12]  /*1f5c0*/  @P1 BRA `(.L_x_6167) ;  /* 0x0000000000141947 */ /* 0x000fd80003800000 */
[----:B------:R-:W-:Y:S05]  /*1f5d0*/  @!P0 BRA `(.L_x_6167) ;  /* 0x0000000000108947 */ /* 0x000fea0003800000 */
[----:B------:R-:W-:Y:S02]  /*1f5e0*/  ULDC.64 UR4, c[0x0][0x208] ;  /* 0x0000820000047ab9 */ /* 0x000fe40000000a00 */
[----:B--2---:R-:W2:Y:S04]  /*1f5f0*/  LDG.E R7, desc[UR4][R4.64] ;  /* 0x0000000404077981 */ /* 0x004ea8000c1e1900 */
[----:B-----5:R-:W2:Y:S02]  /*1f600*/  LDG.E R0, desc[UR4][R4.64+0x4] ;  /* 0x0000040404007981 */ /* 0x020ea4000c1e1900 */
[----:B--2---:R-:W-:-:S07]  /*1f610*/  IMAD.IADD R0, R0, 0x1, -R7 ;  /* 0x0000000100007824 */ /* 0x004fce00078e0a07 */
.L_x_6167:
[----:B------:R-:W3:Y:S04]  /*1f620*/  LDL R12, [R1+0x80] ;  /* 0x00008000010c7983 */ /* 0x000ee80000100800 */
[----:B0-----:R0:W5:Y:S01]  /*1f630*/  LDL R10, [R1+0x88] ;  /* 0x00008800010a7983 */ /* 0x0011620000100800 */
[----:B------:R-:W-:Y:S01]  /*1f640*/  BSSY B1, `(.L_x_6168) ;  /* 0x000001d000017945 */ /* 0x000fe20003800000 */
[----:B------:R-:W-:Y:S02]  /*1f650*/  SEL R11, R82, RZ, !P0 ;  /* 0x000000ff520b7207 */ /* 0x000fe40004000000 */
[----:B------:R-:W-:Y:S02]  /*1f660*/  SEL R38, R38, RZ, !P0 ;  /* 0x000000ff26267207 */ /* 0x000fe40004000000 */
[----:B-----5:R-:W-:-:S02]  /*1f670*/  SHF.R.S32.HI R8, RZ, 0x1f, R3 ;  /* 0x0000001fff087819 */ /* 0x020fc40000011403 */
[----:B---3--:R-:W-:Y:S01]  /*1f680*/  SHF.R.S32.HI R9, RZ, 0x1f, R12 ;  /* 0x0000001fff097819 */ /* 0x008fe2000001140c */
[----:B0-----:R-:W-:Y:S06]  /*1f690*/  @P2 BRA `(.L_x_6169) ;  /* 0x00000000005c2947 */ /* 0x001fec0003800000 */
[----:B--2---:R-:W0:Y:S02]  /*1f6a0*/  S2R R4, SR_TID.X ;  /* 0x0000000000047919 */ /* 0x004e240000002100 */
[----:B0-----:R-:W-:-:S04]  /*1f6b0*/  IMAD R4, R10, 0x80, R4 ;  /* 0x000000800a047824 */ /* 0x001fc800078e0204 */
        /* <DEDUP_REMOVED lines=21> */
.L_x_6169:
[----:B------:R-:W-:Y:S05]  /*1f810*/  BSYNC B1 ;  /* 0x0000000000017941 */ /* 0x000fea0003800000 */
.L_x_6168:
        /* <DEDUP_REMOVED lines=13> */
[-C--:B------:R-:W-:Y:S01]  /*1f8f0*/  ISETP.GE.AND P2, PT, R223, R7.reuse, PT ;  /* 0x00000007df00720c */ /* 0x080fe20003f46270 */
        /* <DEDUP_REMOVED lines=28> */
[----:B------:R0:W-:Y:S02]  /*1fac0*/  @!P5 STG.E.128 desc[UR8][R12.64+0x80], RZ ;  /* 0x000080ff0c00d986 */ /* 0x0001e4000c101d08 */
.L_x_6171:
[----:B------:R-:W-:Y:S05]  /*1fad0*/  BSYNC B1 ;  /* 0x0000000000017941 */ /* 0x000fea0003800000 */
.L_x_6170:
[----:B------:R-:W-:Y:S04]  /*1fae0*/  BSSY B1, `(.L_x_6172) ;  /* 0x0000014000017945 */ /* 0x000fe80003800000 */
        /* <DEDUP_REMOVED lines=10> */
[----:B------:R-:W-:-:S03]  /*1fb90*/  ULDC.64 UR8, c[0x0][0x208] ;  /* 0x0000820000087ab9 */ /* 0x000fc60000000a00 */
[----:B------:R-:W-:-:S04]  /*1fba0*/  IMAD R0, R0, UR6, RZ ;  /* 0x0000000600007c24 */ /* 0x000fc8000f8e02ff */
[----:B------:R-:W-:Y:S01]  /*1fbb0*/  IMAD R3, R3, UR7, R0 ;  /* 0x0000000703037c24 */ /* 0x000fe2000f8e0200 */
[----:B------:R-:W-:Y:S02]  /*1fbc0*/  ULDC.64 UR6, c[0x0][0xa80] ;  /* 0x0002a00000067ab9 */ /* 0x000fe40000000a00 */
[----:B0-----:R-:W-:Y:S01]  /*1fbd0*/  LEA R12, P2, R4, UR6, 0x1 ;  /* 0x00000006040c7c11 */ /* 0x001fe2000f8408ff */
[----:B------:R-:W-:-:S05]  /*1fbe0*/  IMAD.IADD R3, R5, 0x1, R3 ;  /* 0x0000000105037824 */ /* 0x000fca00078e0203 */
[----:B------:R-:W-:-:S05]  /*1fbf0*/  LEA.HI.X R13, R4, UR7, R3, 0x1, P2 ;  /* 0x00000007040d7c11 */ /* 0x000fca00090f0c03 */
[----:B------:R1:W-:Y:S04]  /*1fc00*/  @!P3 STG.E.128 desc[UR8][R12.64], RZ ;  /* 0x000000ff0c00b986 */ /* 0x0003e8000c101d08 */
[----:B------:R1:W-:Y:S02]  /*1fc10*/  @!P4 STG.E.128 desc[UR8][R12.64+0x80], RZ ;  /* 0x000080ff0c00c986 */ /* 0x0003e4000c101d08 */
.L_x_6173:
[----:B------:R-:W-:Y:S05]  /*1fc20*/  BSYNC B1 ;  /* 0x0000000000017941 */ /* 0x000fea0003800000 */
.L_x_6172:
        /* <DEDUP_REMOVED lines=15> */
[----:B01----:R-:W-:Y:S01]  /*1fd20*/  LEA R12, P0, R4, UR6, 0x1 ;  /* 0x00000006040c7c11 */ /* 0x003fe2000f8008ff */
[----:B------:R-:W-:-:S05]  /*1fd30*/  IMAD.IADD R3, R5, 0x1, R3 ;  /* 0x0000000105037824 */ /* 0x000fca00078e0203 */
[----:B------:R-:W-:-:S05]  /*1fd40*/  LEA.HI.X R13, R4, UR7, R3, 0x1, P0 ;  /* 0x00000007040d7c11 */ /* 0x000fca00080f0c03 */
[----:B------:R2:W-:Y:S04]  /*1fd50*/  @!P2 STG.E.128 desc[UR8][R12.64], RZ ;  /* 0x000000ff0c00a986 */ /* 0x0005e8000c101d08 */
[----:B------:R2:W-:Y:S02]  /*1fd60*/  @!P3 STG.E.128 desc[UR8][R12.64+0x80], RZ ;  /* 0x000080ff0c00b986 */ /* 0x0005e4000c101d08 */
.L_x_6175:
[----:B------:R-:W-:Y:S05]  /*1fd70*/  BSYNC B1 ;  /* 0x0000000000017941 */ /* 0x000fea0003800000 */
.L_x_6174:
        /* <DEDUP_REMOVED lines=17> */
[----:B------:R3:W-:Y:S04]  /*1fe90*/  @!P1 STG.E.128 desc[UR8][R6.64], RZ ;  /* 0x000000ff06009986 */ /* 0x0007e8000c101d08 */
[----:B------:R3:W-:Y:S02]  /*1fea0*/  @!P2 STG.E.128 desc[UR8][R6.64+0x80], RZ ;  /* 0x000080ff0600a986 */ /* 0x0007e4000c101d08 */
.L_x_6166:
[----:B------:R-:W-:Y:S05]  /*1feb0*/  BSYNC B0 ;  /* 0x0000000000007941 */ /* 0x000fea0003800000 */
.L_x_6157:
[----:B------:R-:W-:Y:S02]  /*1fec0*/  ULDC UR4, c[0x0][0xc14] ;  /* 0x0003050000047ab9 */ /* 0x000fe40000000800 */
[----:B------:R-:W-:-:S13]  /*1fed0*/  ISETP.GE.AND P0, PT, R159, UR4, PT ;  /* 0x000000049f007c0c */ /* 0x000fda000bf06270 */
[----:B------:R-:W-:Y:S05]  /*1fee0*/  @!P0 BRA `(.L_x_6176) ;  /* 0xfffffe1000d08947 */ /* 0x000fea000383ffff */
[----:B------:R-:W-:Y:S05]  /*1fef0*/  BRA `(.L_x_5958) ;  /* 0x0000005800ac7947 */ /* 0x000fea0003800000 */
.L_x_5956:
[----:B------:R-:W-:-:S08]  /*1ff00*/  NOP ;  /* 0x0000000000007918 */ /* 0x000fd00000000000 */
[----:B------:R-:W0:-:S00]  /*1ff10*/  USETMAXREG.DEALLOC.CTAPOOL 0x18 ;  /* 0x00000018000079c8 */ /* 0x000e0000080e0500 */
[----:B0-----:R-:W-:-:S06]  /*1ff20*/  LOP3.LUT R0, R0, 0x3, RZ, 0xc0, !PT ;  /* 0x0000000300007812 */ /* 0x001fcc00078ec0ff */
[----:B------:R-:W0:Y:S02]  /*1ff30*/  SHFL.IDX PT, R0, R0, RZ, 0x1f ;  /* 0x00001fff00007589 */ /* 0x000e2400000e0000 */
[----:B0-----:R-:W-:-:S13]  /*1ff40*/  ISETP.NE.AND P0, PT, R0, RZ, PT ;  /* 0x000000ff0000720c */ /* 0x001fda0003f05270 */
[----:B------:R-:W-:Y:S05]  /*1ff50*/  @P0 BRA `(.L_x_5958) ;  /* 0x0000005800940947 */ /* 0x000fea0003800000 */
[----:B------:R-:W2:Y:S01]  /*1ff60*/  LDL.LU R7, [R1] ;  /* 0x0000000001077983 */ /* 0x000ea20000300800 */
        /* <DEDUP_REMOVED lines=43> */
[----:B------:R-:W-:Y:S01]  /*20220*/  STL [R1], R7 ;  /* 0x0000000701007387 */ /* 0x000fe20000100800 */
        /* <DEDUP_REMOVED lines=12> */
.L_x_6181:
        /* <DEDUP_REMOVED lines=17> */
.L_x_6180:
[----:B------:R-:W-:Y:S05]  /*20400*/  BSYNC B0 ;  /* 0x0000000000007941 */ /* 0x000fea0003800000 */
.L_x_6179:
        /* <DEDUP_REMOVED lines=25> */
[----:B------:R-:W-:Y:S02]  /*205a0*/  IMAD.MOV.U32 R2, RZ, RZ, R7 ;  /* 0x000000ffff027224 */ /* 0x000fe400078e0007 */
[----:B------:R-:W-:-:S07]  /*205b0*/  IMAD.MOV.U32 R7, RZ, RZ, R3 ;  /* 0x000000ffff077224 */ /* 0x000fce00078e0003 */
.L_x_6177:
        /* <DEDUP_REMOVED lines=16> */
.L_x_6182:
        /* <DEDUP_REMOVED lines=25> */
.L_x_6178:
[----:B------:R-:W-:Y:S02]  /*20850*/  IMAD.MOV.U32 R17, RZ, RZ, RZ ;  /* 0x000000ffff117224 */ /* 0x000fe400078e00ff */
[----:B------:R-:W-:Y:S02]  /*20860*/  IMAD.U32 R16, RZ, RZ, UR6 ;  /* 0x00000006ff107e24 */ /* 0x000fe4000f8e00ff */
[----:B------:R-:W-:-:S07]  /*20870*/  IMAD.MOV.U32 R18, RZ, RZ, RZ ;  /* 0x000000ffff127224 */ /* 0x000fce00078e00ff */
.L_x_6183:
[----:B------:R-:W2:Y:S01]  /*20880*/  LDL.LU R2, [R1] ;  /* 0x0000000001027983 */ /* 0x000ea20000300800 */
        /* <DEDUP_REMOVED lines=12> */
[----:B------:R0:W-:Y:S04]  /*20950*/  STL [R1], R2 ;  /* 0x0000000201007387 */ /* 0x0001e80000100800 */
[----:B------:R0:W-:Y:S04]  /*20960*/  STL [R1+0x4], RZ ;  /* 0x000004ff01007387 */ /* 0x0001e80000100800 */
        /* <DEDUP_REMOVED lines=14> */
[----:B------:R0:W-:Y:S04]  /*20a50*/  STL [R1+0x4], RZ ;  /* 0x000004ff01007387 */ /* 0x0001e80000100800 */
[----:B------:R0:W-:Y:S01]  /*20a60*/  STL [R1+0xc], R0 ;  /* 0x00000c0001007387 */ /* 0x0001e20000100800 */
[----:B-1----:R-:W-:-:S04]  /*20a70*/  LOP3.LUT R4, R4, 0x7f, RZ, 0xc0, !PT ;  /* 0x0000007f04047812 */ /* 0x002fc800078ec0ff */
[C---:B------:R-:W-:Y:S02]  /*20a80*/  ISETP.NE.AND P2, PT, R4.reuse, RZ, PT ;  /* 0x000000ff0400720c */ /* 0x040fe40003f45270 */
[----:B------:R-:W-:-:S11]  /*20a90*/  ISETP.NE.OR P0, PT, R4, RZ, !P1 ;  /* 0x000000ff0400720c */ /* 0x000fd60004f05670 */
[----:B------:R-:W-:-:S04]  /*20aa0*/  @P2 LOP3.LUT R2, R2, 0x2, RZ, 0xfc, !PT ;  /* 0x0000000202022812 */ /* 0x000fc800078efcff */
[----:B------:R-:W-:-:S05]  /*20ab0*/  @P0 LOP3.LUT R2, R2, 0x40, RZ, 0xfc, !PT ;  /* 0x0000004002020812 */ /* 0x000fca00078efcff */
[----:B------:R0:W-:Y:S02]  /*20ac0*/  STL [R1], R2 ;  /* 0x0000000201007387 */ /* 0x0001e40000100800 */
.L_x_6271:
        /* <DEDUP_REMOVED lines=60> */
.L_x_6185:
[----:B------:R-:W-:Y:S02]  /*20e90*/  ULDC.64 UR4, c[0x0][0x208] ;  /* 0x0000820000047ab9 */ /* 0x000fe40000000a00 */
[----:B--2---:R-:W2:Y:S04]  /*20ea0*/  @P0 LDG.E R2, desc[UR4][R6.64] ;  /* 0x0000000406020981 */ /* 0x004ea8000c1e1900 */
[----:B------:R-:W2:Y:S01]  /*20eb0*/  @P0 LDG.E R3, desc[UR4][R6.64+0x4] ;  /* 0x0000040406030981 */ /* 0x000ea2000c1e1900 */
[----:B-----5:R-:W-:Y:S01]  /*20ec0*/  IMAD.IADD R4, R4, 0x1, -R5 ;  /* 0x0000000104047824 */ /* 0x020fe200078e0a05 */
[----:B------:R-:W-:Y:S01]  /*20ed0*/  BSSY B0, `(.L_x_6186) ;  /* 0x00000e0000007945 */ /* 0x000fe20003800000 */
[----:B------:R-:W-:Y:S01]  /*20ee0*/  PLOP3.LUT P2, PT, PT, PT, PT, 0x80, 0x0 ;  /* 0x000000000000781c */ /* 0x000fe20003f4f070 */
[----:B--2---:R-:W-:-:S04]  /*20ef0*/  @P0 IMAD.IADD R0, R3, 0x1, -R2 ;  /* 0x0000000103000824 */ /* 0x004fc800078e0a02 */
[----:B------:R-:W-:-:S04]  /*20f00*/  IMAD.IADD R8, R4, 0x1, R0 ;  /* 0x0000000104087824 */ /* 0x000fc800078e0200 */
[----:B------:R-:W-:Y:S01]  /*20f10*/  VIADD R2, R8, 0xaf ;  /* 0x000000af08027836 */ /* 0x000fe20000000000 */
[----:B------:R0:W-:Y:S03]  /*20f20*/  STL [R1+0x38], R8 ;  /* 0x0000380801007387 */ /* 0x0001e60000100800 */
        /* <DEDUP_REMOVED lines=32> */
.L_x_6317:
[----:B------:R-:W-:-:S03]  /*21130*/  UMOV UR4, 0xffffffff ;  /* 0xffffffff00047882 */ /* 0x000fc60000000000 */
[----:B------:R-:W-:Y:S05]  /*21140*/  BRA.DIV UR4, `(.L_x_6189) ;  /* 0x00000052049c7947 */ /* 0x000fea000b800000 */
[----:B------:R-:W-:-:S13]  /*21150*/  ELECT P6, URZ, PT ;  /* 0x00000000003f782f */ /* 0x000fda00038c0000 */
.L_x_6320:
        /* <DEDUP_REMOVED lines=12> */
.L_x_6321:
[----:B------:R-:W-:Y:S05]  /*21220*/  BSYNC B1 ;  /* 0x0000000000017941 */ /* 0x000fea0003800000 */
.L_x_6190:
        /* <DEDUP_REMOVED lines=8> */
.L_x_6322:
        /* <DEDUP_REMOVED lines=11> */
.L_x_6195:
[----:B-1----:R-:W2:Y:S01]  /*21360*/  LDL R6, [R1+0x14] ;  /* 0x0000140001067983 */ /* 0x002ea20000100800 */
[----:B------:R-:W-:Y:S01]  /*21370*/  R2UR UR9, R5 ;  /* 0x00000000050972ca */ /* 0x000fe200000e0000 */
[----:B-----5:R-:W-:Y:S01]  /*21380*/  IMAD R7, R4, 0xb0, R8 ;  /* 0x000000b004077824 */ /* 0x020fe200078e0208 */
[----:B------:R-:W-:Y:S01]  /*21390*/  R2UR UR12, R2 ;  /* 0x00000000020c72ca */ /* 0x000fe200000e0000 */
[----:B------:R-:W-:Y:S01]  /*213a0*/  UIADD3 UR4, UP0, UR38, 0x570, URZ ;  /* 0x0000057026047890 */ /* 0x000fe2000ff1e03f */
[----:B------:R-:W-:Y:S01]  /*213b0*/  R2UR UR13, R3 ;  /* 0x00000000030d72ca */ /* 0x000fe200000e0000 */
[----:B------:R-:W-:Y:S01]  /*213c0*/  VIADD R7, R7, 0xffffff50 ;  /* 0xffffff5007077836 */ /* 0x000fe20000000000 */
[----:B------:R-:W-:Y:S01]  /*213d0*/  UMOV UR10, URZ ;  /* 0x0000003f000a7c82 */ /* 0x000fe20008000000 */
        /* <DEDUP_REMOVED lines=9> */
[----:B------:R-:W-:-:S07]  /*21470*/  UIADD3 UR14, UR14, 0x23c00, URZ ;  /* 0x00023c000e0e7890 */ /* 0x000fce000fffe03f */
[----:B------:R1:W-:Y:S02]  /*21480*/  UTMALDG.4D [UR8], [UR4], desc[UR6] ;  /* 0x00000608040075b4 */ /* 0x0003e40008019000 */
[----:B-1----:R-:W-:Y:S01]  /*21490*/  UMOV UR8, UR14 ;  /* 0x0000000e00087c82 */ /* 0x002fe20008000000 */
[----:B------:R-:W-:Y:S02]  /*214a0*/  UMOV UR10, UR15 ;  /* 0x0000000f000a7c82 */ /* 0x000fe40008000000 */
[----:B------:R1:W-:Y:S01]  /*214b0*/  UTMALDG.4D [UR8], [UR4], desc[UR6] ;  /* 0x00000608040075b4 */ /* 0x0003e20008019000 */
[----:B------:R-:W2:Y:S02]  /*214c0*/  SYNCS.PHASECHK.TRANS64.TRYWAIT P0, [R5+URZ+0x348c0], R10 ;  /* 0x0348c00a050075a7 */ /* 0x000ea4000800017f */
[----:B-12---:R-:W-:Y:S05]  /*214d0*/  @!P0 BRA `(.L_x_6196) ;  /* 0x0000005000008947 */ /* 0x006fea0003800000 */
.L_x_6323:
        /* <DEDUP_REMOVED lines=8> */
.L_x_6197:
        /* <DEDUP_REMOVED lines=13> */
[----:B------:R-:W-:-:S07]  /*21630*/  UIADD3 UR14, UR14, 0x5c00, URZ ;  /* 0x00005c000e0e7890 */ /* 0x000fce000fffe03f */
[----:B------:R2:W-:Y:S02]  /*21640*/  UTMALDG.4D [UR8], [UR4], desc[UR6] ;  /* 0x00000608040075b4 */ /* 0x0005e40008019000 */
[----:B--2---:R-:W-:Y:S01]  /*21650*/  UMOV UR8, UR14 ;  /* 0x0000000e00087c82 */ /* 0x004fe20008000000 */
[----:B------:R-:W-:Y:S02]  /*21660*/  UMOV UR10, UR15 ;  /* 0x0000000f000a7c82 */ /* 0x000fe40008000000 */
[----:B------:R2:W-:Y:S02]  /*21670*/  UTMALDG.4D [UR8], [UR4], desc[UR6] ;  /* 0x00000608040075b4 */ /* 0x0005e40008019000 */
[----:B--2---:R-:W-:Y:S01]  /*21680*/  NOP ;  /* 0x0000000000007918 */ /* 0x004fe20000000000 */
.L_x_6193:
[----:B------:R-:W-:Y:S05]  /*21690*/  BSYNC B1 ;  /* 0x0000000000017941 */ /* 0x000fea0003800000 */
.L_x_6192:
        /* <DEDUP_REMOVED lines=16> */
.L_x_6204:
        /* <DEDUP_REMOVED lines=9> */
.L_x_6324:
        /* <DEDUP_REMOVED lines=11> */
.L_x_6201:
        /* <DEDUP_REMOVED lines=22> */
.L_x_6325:
        /* <DEDUP_REMOVED lines=8> */
.L_x_6203:
        /* <DEDUP_REMOVED lines=19> */
.L_x_6199:
[----:B------:R-:W-:Y:S05]  /*21bf0*/  BSYNC B1 ;  /* 0x0000000000017941 */ /* 0x000fea0003800000 */
.L_x_6198:
        /* <DEDUP_REMOVED lines=13> */
.L_x_6187:
[----:B------:R-:W-:Y:S05]  /*21cd0*/  BSYNC B0 ;  /* 0x0000000000007941 */ /* 0x000fea0003800000 */
.L_x_6186:
        /* <DEDUP_REMOVED lines=24> */
.L_x_6206:
        /* <DEDUP_REMOVED lines=18> */
[----:B-----5:R-:W-:Y:S02]  /*21f80*/  IMAD.MOV.U32 R8, RZ, RZ, 0x70 ;  /* 0x00000070ff087424 */ /* 0x020fe400078e00ff */
[----:B------:R-:W-:Y:S02]  /*21f90*/  IMAD.MOV.U32 R12, RZ, RZ, 0x1 ;  /* 0x00000001ff0c7424 */ /* 0x000fe400078e00ff */
[----:B------:R-:W-:-:S07]  /*21fa0*/  IMAD.MOV.U32 R13, RZ, RZ, RZ ;  /* 0x000000ffff0d7224 */ /* 0x000fce00078e00ff */
[----:B------:R-:W-:-:S07]  /*21fb0*/  LEPC R20, `(.L_x_6208) ;  /* 0x000000001014794e */ /* 0x000fce0000000000 */
[----:B-1----:R-:W-:Y:S05]  /*21fc0*/  CALL.ABS.NOINC R2 ;  /* 0x0000000002007343 */ /* 0x002fea0003c00000 */
.L_x_6208:
        /* <DEDUP_REMOVED lines=20> */
.L_x_6210:
        /* <DEDUP_REMOVED lines=16> */
.L_x_6209:
        /* <DEDUP_REMOVED lines=32> */
.L_x_6211:
        /* <DEDUP_REMOVED lines=16> */
.L_x_6212:
        /* <DEDUP_REMOVED lines=16> */
.L_x_6328:
[----:B------:R-:W2:Y:S01]  /*22610*/  LDL R3, [R1+0x28] ;  /* 0x0000280001037983 */ /* 0x000ea20000100800 */
[----:B------:R-:W-:Y:S01]  /*22620*/  UMOV UR4, 0xffffffff ;  /* 0xffffffff00047882 */ /* 0x000fe20000000000 */
[----:B------:R-:W-:Y:S01]  /*22630*/  SHF.R.S32.HI R12, RZ, 0x1f, R0 ;  /* 0x0000001fff0c7819 */ /* 0x000fe20000011400 */
[----:B--2---:R-:W-:Y:S01]  /*22640*/  VIADD R3, R3, 0xffffffff ;  /* 0xffffffff03037836 */ /* 0x004fe20000000000 */
[----:B------:R-:W-:Y:S06]  /*22650*/  BRA.DIV UR4, `(.L_x_6214) ;  /* 0x0000004204107947 */ /* 0x000fec000b800000 */
[----:B------:R-:W-:-:S13]  /*22660*/  ELECT P6, URZ, PT ;  /* 0x00000000003f782f */ /* 0x000fda00038c0000 */
.L_x_6331:
        /* <DEDUP_REMOVED lines=25> */
.L_x_6216:
[----:B------:R-:W2:Y:S01]  /*22800*/  LDL R6, [R1+0x4] ;  /* 0x0000040001067983 */ /* 0x000ea20000100800 */
        /* <DEDUP_REMOVED lines=8> */
.L_x_6332:
        /* <DEDUP_REMOVED lines=11> */
.L_x_6218:
[----:B------:R-:W2:Y:S01]  /*22940*/  LDL R11, [R1+0x4] ;  /* 0x00000400010b7983 */ /* 0x000ea20000100800 */
        /* <DEDUP_REMOVED lines=27> */
.L_x_6215:
[----:B------:R-:W2:Y:S01]  /*22b00*/  LDL.LU R11, [R1+0x34] ;  /* 0x00003400010b7983 */ /* 0x000ea20000300800 */
[----:B------:R-:W-:Y:S01]  /*22b10*/  MOV R7, 0x400 ;  /* 0x0000040000077802 */ /* 0x000fe20000000f00 */
[----:B------:R-:W-:Y:S05]  /*22b20*/  WARPSYNC.ALL ;  /* 0x0000000000007948 */ /* 0x000fea0003800000 */
[----:B------:R-:W0:Y:S01]  /*22b30*/  S2R R10, SR_CgaCtaId ;  /* 0x00000000000a7919 */ /* 0x000e220000008800 */
[----:B------:R-:W-:-:S13]  /*22b40*/  ELECT P0, URZ, PT ;  /* 0x00000000003f782f */ /* 0x000fda0003800000 */
[C---:B------:R-:W-:Y:S01]  /*22b50*/  @P0 R2UR UR13, R2.reuse ;  /* 0x00000000020d02ca */ /* 0x040fe200000e0000 */
[----:B------:R-:W-:Y:S01]  /*22b60*/  UIADD3 UR4, UP0, UR38, 0x270, URZ ;  /* 0x0000027026047890 */ /* 0x000fe2000ff1e03f */
[----:B------:R-:W-:Y:S01]  /*22b70*/  @P0 R2UR UR21, R2 ;  /* 0x00000000021502ca */ /* 0x000fe200000e0000 */
[----:B------:R-:W-:Y:S01]  /*22b80*/  UMOV UR6, 0x0 ;  /* 0x0000000000067882 */ /* 0x000fe20000000000 */
[C---:B------:R-:W-:Y:S01]  /*22b90*/  @P0 R2UR UR12, R18.reuse ;  /* 0x00000000120c02ca */ /* 0x040fe200000e0000 */
[----:B------:R-:W-:Y:S01]  /*22ba0*/  UIADD3.X UR5, URZ, UR39, URZ, UP0, !UPT ;  /* 0x000000273f057290 */ /* 0x000fe200087fe43f */
[C---:B------:R-:W-:Y:S01]  /*22bb0*/  @P0 R2UR UR11, R17.reuse ;  /* 0x00000000110b02ca */ /* 0x040fe200000e0000 */
[----:B------:R-:W-:Y:S01]  /*22bc0*/  UMOV UR7, 0x12f00000 ;  /* 0x12f0000000077882 */ /* 0x000fe20000000000 */
[----:B------:R-:W-:Y:S01]  /*22bd0*/  @P0 R2UR UR20, R18 ;  /* 0x00000000121402ca */ /* 0x000fe200000e0000 */
[----:B------:R-:W-:Y:S01]  /*22be0*/  UMOV UR10, URZ ;  /* 0x0000003f000a7c82 */ /* 0x000fe20008000000 */
[----:B------:R-:W-:Y:S01]  /*22bf0*/  @P0 R2UR UR19, R17 ;  /* 0x00000000111302ca */ /* 0x000fe200000e0000 */
        /* <DEDUP_REMOVED lines=23> */
.L_x_6333:
[----:B------:R-:W-:Y:S05]  /*22d70*/  BSYNC B0 ;  /* 0x0000000000007941 */ /* 0x000fea0003800000 */
.L_x_6219:
        /* <DEDUP_REMOVED lines=14> */
[----:B------:R-:W2:Y:S04]  /*22e60*/  LDL R7, [R1+0x4] ;  /* 0x0000040001077983 */ /* 0x000ea80000100800 */
        /* <DEDUP_REMOVED lines=31> */
.L_x_6227:
[----:B0-----:R-:W0:Y:S01]  /*23060*/  S2R R9, SR_CgaCtaId ;  /* 0x0000000000097919 */ /* 0x001e220000008800 */
[----:B------:R-:W-:-:S04]  /*23070*/  MOV R8, 0x400 ;  /* 0x0000040000087802 */ /* 0x000fc80000000f00 */
[----:B0-----:R-:W-:Y:S02]  /*23080*/  LEA R8, R9, R8, 0x18 ;  /* 0x0000000809087211 */ /* 0x001fe400078ec0ff */
[----:B------:R-:W-:-:S03]  /*23090*/  SHF.L.U32 R9, R14, 0x1f, RZ ;  /* 0x0000001f0e097819 */ /* 0x000fc600000006ff */
[----:B------:R-:W-:-:S04]  /*230a0*/  IMAD R8, R7, 0x8, R8 ;  /* 0x0000000807087824 */ /* 0x000fc800078e0208 */
[----:B------:R-:W0:Y:S02]  /*230b0*/  SYNCS.PHASECHK.TRANS64.TRYWAIT P0, [R8+URZ+0x34840], R9 ;  /* 0x03484009080075a7 */ /* 0x000e24000800017f */
[----:B0-----:R-:W-:Y:S05]  /*230c0*/  @!P0 BRA `(.L_x_6228) ;  /* 0x0000003400c88947 */ /* 0x001fea0003800000 */
.L_x_6334:
        /* <DEDUP_REMOVED lines=11> */
.L_x_6229:
[----:B------:R-:W2:Y:S04]  /*23180*/  LDL R17, [R1+0x8] ;  /* 0x0000080001117983 */ /* 0x000ea80000100800 */
[----:B0-----:R-:W3:Y:S01]  /*23190*/  LDL.LU R9, [R1+0xc] ;  /* 0x00000c0001097983 */ /* 0x001ee20000300800 */
[----:B------:R-:W-:-:S03]  /*231a0*/  MOV R11, 0x400 ;  /* 0x00000400000b7802 */ /* 0x000fc60000000f00 */
[----:B------:R-:W4:Y:S01]  /*231b0*/  LDL R10, [R1+0x4] ;  /* 0x00000400010a7983 */ /* 0x000f220000100800 */
        /* <DEDUP_REMOVED lines=15> */
[----:B------:R-:W-:-:S04]  /*232b0*/  UMOV UR16, 0x40 ;  /* 0x0000004000107882 */ /* 0x000fc80000000000 */
[----:B------:R-:W-:Y:S01]  /*232c0*/  UMOV UR8, UR14 ;  /* 0x0000000e00087c82 */ /* 0x000fe20008000000 */
        /* <DEDUP_REMOVED lines=9> */
[----:B------:R-:W1:Y:S02]  /*23360*/  SYNCS.PHASECHK.TRANS64.TRYWAIT P0, [R8+URZ+0x34860], R9 ;  /* 0x03486009080075a7 */ /* 0x000e64000800017f */
[----:B01----:R-:W-:Y:S05]  /*23370*/  @!P0 BRA `(.L_x_6230) ;  /* 0x0000003400308947 */ /* 0x003fea0003800000 */
.L_x_6335:
        /* <DEDUP_REMOVED lines=10> */
.L_x_6231:
[----:B------:R-:W2:Y:S02]  /*23420*/  LDL R9, [R1] ;  /* 0x0000000001097983 */ /* 0x000ea40000100800 */
[----:B--2---:R-:W-:-:S13]  /*23430*/  LOP3.LUT P0, RZ, R9, 0x40, RZ, 0xc0, !PT ;  /* 0x0000004009ff7812 */ /* 0x004fda000780c0ff */
[----:B------:R-:W-:Y:S05]  /*23440*/  @P0 BRA `(.L_x_6232) ;  /* 0x0000000000040947 */ /* 0x000fea0003800000 */
[----:B------:R-:W-:Y:S01]  /*23450*/  BPT.TRAP 0x1 ;  /* 0x000000040000795c */ /* 0x000fe20000300000 */
.L_x_6232:
[----:B------:R-:W2:Y:S01]  /*23460*/  LDL.LU R17, [R1+0x10] ;  /* 0x0000100001117983 */ /* 0x000ea20000300800 */
[----:B------:R-:W-:-:S03]  /*23470*/  MOV R11, 0x400 ;  /* 0x00000400000b7802 */ /* 0x000fc60000000f00 */
[----:B------:R-:W3:Y:S04]  /*23480*/  LDL.LU R9, [R1+0x4] ;  /* 0x0000040001097983 */ /* 0x000ee80000300800 */
        /* <DEDUP_REMOVED lines=21> */
[----:B------:R-:W-:-:S07]  /*235e0*/  UIADD3 UR14, UR14, 0x5c00, URZ ;  /* 0x00005c000e0e7890 */ /* 0x000fce000fffe03f */
[----:B------:R1:W-:Y:S02]  /*235f0*/  UTMALDG.4D [UR8], [UR4], desc[UR6] ;  /* 0x00000608040075b4 */ /* 0x0003e40008019000 */
[----:B-1----:R-:W-:Y:S01]  /*23600*/  UMOV UR8, UR14 ;  /* 0x0000000e00087c82 */ /* 0x002fe20008000000 */
[----:B------:R-:W-:Y:S02]  /*23610*/  UMOV UR10, UR15 ;  /* 0x0000000f000a7c82 */ /* 0x000fe40008000000 */
[----:B------:R0:W-:Y:S02]  /*23620*/  UTMALDG.4D [UR8], [UR4], desc[UR6] ;  /* 0x00000608040075b4 */ /* 0x0001e40008019000 */
[----:B0-----:R-:W-:Y:S01]  /*23630*/  NOP ;  /* 0x0000000000007918 */ /* 0x001fe20000000000 */
.L_x_6226:
[----:B------:R-:W-:Y:S05]  /*23640*/  BSYNC B2 ;  /* 0x0000000000027941 */ /* 0x000fea0003800000 */
.L_x_6225:
[----:B------:R-:W2:Y:S04]  /*23650*/  LDL.LU R2, [R1+0x28] ;  /* 0x0000280001027983 */ /* 0x000ea80000300800 */
[----:B------:R0:W-:Y:S04]  /*23660*/  STL [R1+0x4], R7 ;  /* 0x0000040701007387 */ /* 0x0001e80000100800 */
[----:B------:R0:W-:Y:S02]  /*23670*/  STL [R1+0xc], R14 ;  /* 0x00000c0e01007387 */ /* 0x0001e40000100800 */
[----:B0-2---:R-:W-:-:S07]  /*23680*/  VIADD R6, R2, 0xfffffffd ;  /* 0xfffffffd02067836 */ /* 0x005fce0000000000 */
.L_x_6224:
[----:B------:R-:W-:Y:S05]  /*23690*/  BSYNC B1 ;  /* 0x0000000000017941 */ /* 0x000fea0003800000 */
.L_x_6223:
[----:B------:R-:W-:-:S05]  /*236a0*/  IMAD.MOV R2, RZ, RZ, -R13 ;  /* 0x000000ffff027224 */ /* 0x000fca00078e0a0d */
[----:B------:R-:W-:-:S13]  /*236b0*/  ISETP.NE.AND P0, PT, R3, R2, PT ;  /* 0x000000020300720c */ /* 0x000fda0003f05270 */
[----:B------:R-:W-:Y:S05]  /*236c0*/  @!P0 BRA `(.L_x_6222) ;  /* 0x0000001000048947 */ /* 0x000fea0003800000 */
[----:B------:R-:W-:-:S07]  /*236d0*/  IMAD.MOV.U32 R10, RZ, RZ, R5 ;  /* 0x000000ffff0a7224 */ /* 0x000fce00078e0005 */
.L_x_6249:
[----:B------:R-:W2:Y:S04]  /*236e0*/  LDL R3, [R1+0x4] ;  /* 0x0000040001037983 */ /* 0x000ea80000100800 */
        /* <DEDUP_REMOVED lines=32> */
.L_x_6235:
[----:B------:R-:W1:Y:S01]  /*238f0*/  S2R R3, SR_CgaCtaId ;  /* 0x0000000000037919 */ /* 0x000e620000008800 */
[----:B------:R-:W-:-:S04]  /*23900*/  MOV R2, 0x400 ;  /* 0x0000040000027802 */ /* 0x000fc80000000f00 */
[----:B-1----:R-:W-:Y:S02]  /*23910*/  LEA R2, R3, R2, 0x18 ;  /* 0x0000000203027211 */ /* 0x002fe400078ec0ff */
[----:B------:R-:W-:-:S03]  /*23920*/  SHF.L.U32 R3, R8, 0x1f, RZ ;  /* 0x0000001f08037819 */ /* 0x000fc600000006ff */
[----:B------:R-:W-:-:S04]  /*23930*/  IMAD R2, R7, 0x8, R2 ;  /* 0x0000000807027824 */ /* 0x000fc800078e0202 */
[----:B------:R-:W1:Y:S02]  /*23940*/  SYNCS.PHASECHK.TRANS64.TRYWAIT P0, [R2+URZ+0x34840], R3 ;  /* 0x03484003020075a7 */ /* 0x000e64000800017f */
[----:B-1----:R-:W-:Y:S05]  /*23950*/  @!P0 BRA `(.L_x_6236) ;  /* 0x0000002c00cc8947 */ /* 0x002fea0003800000 */
.L_x_6336:
        /* <DEDUP_REMOVED lines=11> */
.L_x_6237:
[----:B------:R-:W2:Y:S04]  /*23a10*/  LDL R15, [R1+0x8] ;  /* 0x00000800010f7983 */ /* 0x000ea80000100800 */
[----:B-1----:R-:W3:Y:S01]  /*23a20*/  LDL.LU R3, [R1+0xc] ;  /* 0x00000c0001037983 */ /* 0x002ee20000300800 */
        /* <DEDUP_REMOVED lines=30> */
.L_x_6337:
        /* <DEDUP_REMOVED lines=10> */
.L_x_6239:
[----:B------:R-:W2:Y:S02]  /*23cb0*/  LDL R3, [R1] ;  /* 0x0000000001037983 */ /* 0x000ea40000100800 */
[----:B--2---:R-:W-:-:S13]  /*23cc0*/  LOP3.LUT P0, RZ, R3, 0x40, RZ, 0xc0, !PT ;  /* 0x0000004003ff7812 */ /* 0x004fda000780c0ff */
[----:B------:R-:W-:Y:S05]  /*23cd0*/  @P0 BRA `(.L_x_6240) ;  /* 0x0000000000040947 */ /* 0x000fea0003800000 */
[----:B------:R-:W-:Y:S01]  /*23ce0*/  BPT.TRAP 0x1 ;  /* 0x000000040000795c */ /* 0x000fe20000300000 */
.L_x_6240:
        /* <DEDUP_REMOVED lines=30> */
.L_x_6234:
[----:B------:R-:W-:Y:S05]  /*23ed0*/  BSYNC B1 ;  /* 0x0000000000017941 */ /* 0x000fea0003800000 */
.L_x_6233:
[----:B------:R-:W-:Y:S01]  /*23ee0*/  VIADD R3, R7, 0x1 ;  /* 0x0000000107037836 */ /* 0x000fe20000000000 */
[----:B------:R-:W-:Y:S04]  /*23ef0*/  BSSY B1, `(.L_x_6241) ;  /* 0x000007b000017945 */ /* 0x000fe80003800000 */
[----:B------:R-:W-:-:S04]  /*23f00*/  ISETP.NE.AND P0, PT, R3, 0x2, PT ;  /* 0x000000020300780c */ /* 0x000fc80003f05270 */
[----:B------:R-:W-:Y:S02]  /*23f10*/  SEL R2, RZ, 0x1, P0 ;  /* 0x00000001ff027807 */ /* 0x000fe40000000000 */
[----:B------:R-:W-:Y:S02]  /*23f20*/  SEL R14, R3, RZ, P0 ;  /* 0x000000ff030e7207 */ /* 0x000fe40000000000 */
[----:B------:R-:W-:-:S05]  /*23f30*/  LOP3.LUT R13, R8, R2, RZ, 0x3c, !PT ;  /* 0x00000002080d7212 */ /* 0x000fca00078e3cff */
[----:B------:R0:W-:Y:S04]  /*23f40*/  STL [R1+0xc], R13 ;  /* 0x00000c0d01007387 */ /* 0x0001e80000100800 */
[----:B------:R0:W-:Y:S01]  /*23f50*/  STL [R1+0x4], R14 ;  /* 0x0000040e01007387 */ /* 0x0001e20000100800 */
        /* <DEDUP_REMOVED lines=24> */
.L_x_6243:
[----:B------:R-:W2:Y:S01]  /*240e0*/  S2R R3, SR_CgaCtaId ;  /* 0x0000000000037919 */ /* 0x000ea20000008800 */
[----:B------:R-:W-:-:S04]  /*240f0*/  MOV R2, 0x400 ;  /* 0x0000040000027802 */ /* 0x000fc80000000f00 */
[----:B--2---:R-:W-:Y:S02]  /*24100*/  LEA R2, R3, R2, 0x18 ;  /* 0x0000000203027211 */ /* 0x004fe400078ec0ff */
[----:B------:R-:W-:-:S03]  /*24110*/  SHF.L.U32 R3, R13, 0x1f, RZ ;  /* 0x0000001f0d037819 */ /* 0x000fc600000006ff */
[----:B------:R-:W-:-:S04]  /*24120*/  IMAD R2, R14, 0x8, R2 ;  /* 0x000000080e027824 */ /* 0x000fc800078e0202 */
[----:B------:R-:W2:Y:S02]  /*24130*/  SYNCS.PHASECHK.TRANS64.TRYWAIT P0, [R2+URZ+0x34840], R3 ;  /* 0x03484003020075a7 */ /* 0x000ea4000800017f */
[----:B--2---:R-:W-:Y:S05]  /*24140*/  @!P0 BRA `(.L_x_6244) ;  /* 0x0000002400f88947 */ /* 0x004fea0003800000 */
.L_x_6338:
        /* <DEDUP_REMOVED lines=11> */
.L_x_6245:
[----:B0-----:R-:W3:Y:S04]  /*24200*/  LDL R14, [R1+0x4] ;  /* 0x00000400010e7983 */ /* 0x001ee80000100800 */
        /* <DEDUP_REMOVED lines=12> */
[----:B------:R-:W-:-:S04]  /*242d0*/  SHF.L.U32 R8, R8, 0x1f, RZ ;  /* 0x0000001f08087819 */ /* 0x000fc800000006ff */
        /* <DEDUP_REMOVED lines=9> */
[----:B------:R-:W-:-:S03]  /*24370*/  UIADD3 UR15, UR8, 0x23c00, URZ ;  /* 0x00023c00080f7890 */ /* 0x000fc6000fffe03f */
[----:B------:R-:W-:-:S04]  /*24380*/  UMOV UR8, UR14 ;  /* 0x0000000e00087c82 */ /* 0x000fc80008000000 */
[----:B------:R0:W-:Y:S02]  /*24390*/  UTMALDG.4D [UR8], [UR4], desc[UR6] ;  /* 0x00000608040075b4 */ /* 0x0001e40008019000 */
[----:B0-----:R-:W-:Y:S01]  /*243a0*/  UMOV UR8, UR15 ;  /* 0x0000000f00087c82 */ /* 0x001fe20008000000 */
[----:B------:R-:W-:Y:S02]  /*243b0*/  UMOV UR10, UR16 ;  /* 0x00000010000a7c82 */ /* 0x000fe40008000000 */
[----:B------:R0:W-:Y:S01]  /*243c0*/  UTMALDG.4D [UR8], [UR4], desc[UR6] ;  /* 0x00000608040075b4 */ /* 0x0001e20008019000 */
[----:B------:R-:W1:Y:S02]  /*243d0*/  SYNCS.PHASECHK.TRANS64.TRYWAIT P0, [R2+URZ+0x34860], R8 ;  /* 0x03486008020075a7 */ /* 0x000e64000800017f */
[----:B01----:R-:W-:Y:S05]  /*243e0*/  @!P0 BRA `(.L_x_6246) ;  /* 0x0000002400648947 */ /* 0x003fea0003800000 */
.L_x_6339:
        /* <DEDUP_REMOVED lines=10> */
.L_x_6247:
[----:B------:R-:W2:Y:S02]  /*24490*/  LDL R3, [R1] ;  /* 0x0000000001037983 */ /* 0x000ea40000100800 */
[----:B--2---:R-:W-:-:S13]  /*244a0*/  LOP3.LUT P0, RZ, R3, 0x40, RZ, 0xc0, !PT ;  /* 0x0000004003ff7812 */ /* 0x004fda000780c0ff */
[----:B------:R-:W-:Y:S05]  /*244b0*/  @P0 BRA `(.L_x_6248) ;  /* 0x0000000000040947 */ /* 0x000fea0003800000 */
[----:B------:R-:W-:Y:S01]  /*244c0*/  BPT.TRAP 0x1 ;  /* 0x000000040000795c */ /* 0x000fe20000300000 */
.L_x_6248:
        /* <DEDUP_REMOVED lines=29> */
.L_x_6242:
[----:B------:R-:W-:Y:S05]  /*246a0*/  BSYNC B1 ;  /* 0x0000000000017941 */ /* 0x000fea0003800000 */
.L_x_6241:
[C---:B------:R-:W-:Y:S01]  /*246b0*/  ISETP.GT.AND P0, PT, R6.reuse, 0x1, PT ;  /* 0x000000010600780c */ /* 0x040fe20003f04270 */
[----:B------:R-:W-:-:S12]  /*246c0*/  VIADD R6, R6, 0xfffffffe ;  /* 0xfffffffe06067836 */ /* 0x000fd80000000000 */
[----:B------:R-:W-:Y:S05]  /*246d0*/  @P0 BRA `(.L_x_6249) ;  /* 0xfffffff000000947 */ /* 0x000fea000383ffff */
.L_x_6222:
[----:B------:R-:W-:Y:S05]  /*246e0*/  BSYNC B0 ;  /* 0x0000000000007941 */ /* 0x000fea0003800000 */
.L_x_6221:
        /* <DEDUP_REMOVED lines=18> */
.L_x_6251:
[----:B------:R-:W-:Y:S05]  /*24810*/  BSYNC B0 ;  /* 0x0000000000007941 */ /* 0x000fea0003800000 */
.L_x_6250:
[----:B------:R-:W-:Y:S04]  /*24820*/  BSSY B0, `(.L_x_6252) ;  /* 0x0000035000007945 */ /* 0x000fe80003800000 */
[----:B------:R-:W-:Y:S05]  /*24830*/  @!P6 BRA `(.L_x_6253) ;  /* 0x0000000000cce947 */ /* 0x000fea0003800000 */
[----:B------:R-:W2:Y:S01]  /*24840*/  LDL R2, [R1+0x4] ;  /* 0x0000040001027983 */ /* 0x000ea20000100800 */
        /* <DEDUP_REMOVED lines=8> */
.L_x_6340:
        /* <DEDUP_REMOVED lines=10> */
.L_x_6255:
[----:B------:R-:W2:Y:S02]  /*24970*/  LDL R0, [R1] ;  /* 0x0000000001007983 */ /* 0x000ea40000100800 */
[----:B--2---:R-:W-:-:S13]  /*24980*/  LOP3.LUT P0, RZ, R0, 0x40, RZ, 0xc0, !PT ;  /* 0x0000004000ff7812 */ /* 0x004fda000780c0ff */
[----:B------:R-:W-:Y:S05]  /*24990*/  @P0 BRA `(.L_x_6256) ;  /* 0x0000000000040947 */ /* 0x000fea0003800000 */
[----:B------:R-:W-:Y:S01]  /*249a0*/  BPT.TRAP 0x1 ;  /* 0x000000040000795c */ /* 0x000fe20000300000 */
.L_x_6256:
[----:B------:R-:W2:Y:S01]  /*249b0*/  LDL R0, [R1+0x4] ;  /* 0x0000040001007983 */ /* 0x000ea20000100800 */
        /* <DEDUP_REMOVED lines=27> */
.L_x_6253:
[----:B------:R-:W-:Y:S05]  /*24b70*/  BSYNC B0 ;  /* 0x0000000000007941 */ /* 0x000fea0003800000 */
.L_x_6252:
[----:B------:R-:W2:Y:S04]  /*24b80*/  LDL.LU R0, [R1+0x4] ;  /* 0x0000040001007983 */ /* 0x000ea80000300800 */
[----:B------:R-:W3:Y:S01]  /*24b90*/  LDL.LU R3, [R1+0xc] ;  /* 0x00000c0001037983 */ /* 0x000ee20000300800 */
[----:B--2---:R-:W-:-:S05]  /*24ba0*/  VIADD R0, R0, 0x1 ;  /* 0x0000000100007836 */ /* 0x004fca0000000000 */
[----:B------:R-:W-:-:S04]  /*24bb0*/  ISETP.NE.AND P0, PT, R0, 0x2, PT ;  /* 0x000000020000780c */ /* 0x000fc80003f05270 */
[----:B------:R-:W-:Y:S02]  /*24bc0*/  SEL R2, RZ, 0x1, P0 ;  /* 0x00000001ff027807 */ /* 0x000fe40000000000 */
[----:B------:R-:W-:Y:S02]  /*24bd0*/  SEL R0, R0, RZ, P0 ;  /* 0x000000ff00007207 */ /* 0x000fe40000000000 */
[----:B---3--:R-:W-:-:S05]  /*24be0*/  LOP3.LUT R3, R3, R2, RZ, 0x3c, !PT ;  /* 0x0000000203037212 */ /* 0x008fca00078e3cff */
[----:B------:R1:W-:Y:S04]  /*24bf0*/  STL [R1+0xc], R3 ;  /* 0x00000c0301007387 */ /* 0x0003e80000100800 */
[----:B------:R1:W-:Y:S02]  /*24c00*/  STL [R1+0x4], R0 ;  /* 0x0000040001007387 */ /* 0x0003e40000100800 */
.L_x_6207:
[----:B------:R-:W-:Y:S05]  /*24c10*/  BSYNC B6 ;  /* 0x0000000000067941 */ /* 0x000fea0003800000 */
.L_x_6205:
[----:B------:R-:W-:-:S03]  /*24c20*/  UMOV UR4, 0xffffffff ;  /* 0xffffffff00047882 */ /* 0x000fc60000000000 */
[----:B------:R-:W-:Y:S05]  /*24c30*/  BRA.DIV UR4, `(.L_x_6257) ;  /* 0x0000001e04787947 */ /* 0x000fea000b800000 */
[----:B------:R2:W3:Y:S04]  /*24c40*/  SHFL.IDX PT, R4, R16, RZ, 0x1f ;  /* 0x00001fff10047589 */ /* 0x0004e800000e0000 */
[----:B------:R2:W4:Y:S02]  /*24c50*/  SHFL.IDX PT, R5, R16, 0x1, 0x1f ;  /* 0x00201f0010057f89 */ /* 0x00052400000e0000 */
.L_x_6344:
        /* <DEDUP_REMOVED lines=14> */
.L_x_6259:
[----:B------:R-:W-:Y:S05]  /*24d40*/  BSYNC B0 ;  /* 0x0000000000007941 */ /* 0x000fea0003800000 */
.L_x_6258:
        /* <DEDUP_REMOVED lines=23> */
.L_x_6352:
[----:B------:R-:W-:Y:S02]  /*24ec0*/  ULDC UR4, c[0x0][0xc10] ;  /* 0x0003040000047ab9 */ /* 0x000fe40000000800 */
[----:B--2---:R-:W-:-:S04]  /*24ed0*/  IMAD.U32 R16, RZ, RZ, UR4 ;  /* 0x00000004ff107e24 */ /* 0x004fc8000f8e00ff */
[----:B-1----:R-:W-:-:S04]  /*24ee0*/  IMAD R14, R14, R16, RZ ;  /* 0x000000100e0e7224 */ /* 0x002fc800078e02ff */
[----:B----4-:R-:W-:-:S05]  /*24ef0*/  IMAD.IADD R5, R5, 0x1, R14 ;  /* 0x0000000105057824 */ /* 0x010fca00078e020e */
[----:B---3--:R-:W-:-:S13]  /*24f00*/  ISETP.GT.AND P0, PT, R5, R4, PT ;  /* 0x000000040500720c */ /* 0x008fda0003f04270 */
[----:B------:R-:W-:Y:S05]  /*24f10*/  @P0 BRA `(.L_x_6261) ;  /* 0x0000000000b80947 */ /* 0x000fea0003800000 */
[----:B------:R-:W1:Y:S02]  /*24f20*/  LDC R0, c[0x0][0xc14] ;  /* 0x00030500ff007b82 */ /* 0x000e640000000800 */
.L_x_6266:
        /* <DEDUP_REMOVED lines=15> */
.L_x_6264:
[----:B------:R-:W-:Y:S05]  /*25020*/  BSYNC B0 ;  /* 0x0000000000007941 */ /* 0x000fea0003800000 */
.L_x_6263:
        /* <DEDUP_REMOVED lines=23> */
.L_x_6360:
[----:B------:R-:W-:Y:S02]  /*251a0*/  ULDC UR4, c[0x0][0xc10] ;  /* 0x0003040000047ab9 */ /* 0x000fe40000000800 */
[----:B------:R-:W-:-:S04]  /*251b0*/  IMAD.U32 R16, RZ, RZ, UR4 ;  /* 0x00000004ff107e24 */ /* 0x000fc8000f8e00ff */
[----:B-1----:R-:W-:-:S04]  /*251c0*/  IMAD R14, R14, R16, RZ ;  /* 0x000000100e0e7224 */ /* 0x002fc800078e02ff */
[----:B------:R-:W-:-:S05]  /*251d0*/  IMAD.IADD R5, R14, 0x1, R5 ;  /* 0x000000010e057824 */ /* 0x000fca00078e0205 */
[----:B------:R-:W-:-:S13]  /*251e0*/  ISETP.GT.AND P0, PT, R5, R4, PT ;  /* 0x000000040500720c */ /* 0x000fda0003f04270 */
[----:B------:R-:W-:Y:S05]  /*251f0*/  @!P0 BRA `(.L_x_6266) ;  /* 0xfffffffc004c8947 */ /* 0x000fea000383ffff */
.L_x_6261:
        /* <DEDUP_REMOVED lines=8> */
.L_x_6364:
[----:B------:R-:W-:Y:S01]  /*25280*/  ISETP.NE.AND P0, PT, R6, RZ, PT ;  /* 0x000000ff0600720c */ /* 0x000fe20003f05270 */
[----:B------:R-:W-:-:S12]  /*25290*/  IMAD.MOV.U32 R14, RZ, RZ, RZ ;  /* 0x000000ffff0e7224 */ /* 0x000fd800078e00ff */
[----:B------:R-:W-:Y:S05]  /*252a0*/  @!P0 BRA `(.L_x_6268) ;  /* 0x0000000000108947 */ /* 0x000fea0003800000 */
[----:B------:R-:W-:Y:S01]  /*252b0*/  UMOV UR4, 0xffffffff ;  /* 0xffffffff00047882 */ /* 0x000fe20000000000 */
[----:B------:R-:W-:Y:S02]  /*252c0*/  VIADD R12, R5, 0xffffffff ;  /* 0xffffffff050c7836 */ /* 0x000fe40000000000 */
[----:B------:R-:W-:Y:S05]  /*252d0*/  BRA.DIV UR4, `(.L_x_6269) ;  /* 0x0000002204047947 */ /* 0x000fea000b800000 */
[----:B------:R3:W4:Y:S02]  /*252e0*/  SHFL.IDX PT, R14, R2, R12, 0x1f ;  /* 0x00001f0c020e7589 */ /* 0x00072400000e0000 */
.L_x_6268:
[----:B--2---:R-:W-:Y:S01]  /*252f0*/  IABS R6, R17 ;  /* 0x0000001100067213 */ /* 0x004fe20000000000 */
[----:B----4-:R-:W-:Y:S02]  /*25300*/  IMAD R16, R14, R16, R7 ;  /* 0x000000100e107224 */ /* 0x010fe400078e0207 */
[----:B0--3--:R-:W-:Y:S01]  /*25310*/  IMAD.MOV.U32 R2, RZ, RZ, RZ ;  /* 0x000000ffff027224 */ /* 0x009fe200078e00ff */
[----:B------:R-:W0:Y:S01]  /*25320*/  I2F.RP R7, R6 ;  /* 0x0000000600077306 */ /* 0x000e220000209400 */
[----:B------:R-:W-:-:S07]  /*25330*/  IMAD.IADD R19, R5, 0x1, R19 ;  /* 0x0000000105137824 */ /* 0x000fce00078e0213 */
        /* <DEDUP_REMOVED lines=26> */
.L_x_6262:
[----:B------:R-:W-:Y:S01]  /*254e0*/  UMOV UR4, URZ ;  /* 0x0000003f00047c82 */ /* 0x000fe20008000000 */
[----:B------:R-:W-:Y:S01]  /*254f0*/  UMOV UR5, URZ ;  /* 0x0000003f00057c82 */ /* 0x000fe20008000000 */
[----:B------:R-:W-:Y:S01]  /*25500*/  ULDC UR6, c[0x0][0xc14] ;  /* 0x0003050000067ab9 */ /* 0x000fe20000000800 */
[----:B------:R-:W-:Y:S02]  /*25510*/  IMAD.MOV.U32 R16, RZ, RZ, R4 ;  /* 0x000000ffff107224 */ /* 0x000fe400078e0004 */
[----:B------:R-:W-:Y:S02]  /*25520*/  IMAD.U32 R17, RZ, RZ, UR4 ;  /* 0x00000004ff117e24 */ /* 0x000fe4000f8e00ff */
[----:B------:R-:W-:Y:S02]  /*25530*/  IMAD.U32 R18, RZ, RZ, UR5 ;  /* 0x00000005ff127e24 */ /* 0x000fe4000f8e00ff */
[----:B------:R-:W-:-:S07]  /*25540*/  IMAD.U32 R19, RZ, RZ, UR6 ;  /* 0x00000006ff137e24 */ /* 0x000fce000f8e00ff */
.L_x_6270:
        /* <DEDUP_REMOVED lines=12> */
.L_x_6184:
        /* <DEDUP_REMOVED lines=12> */
.L_x_6367:
[----:B------:R-:W-:Y:S05]  /*256d0*/  BSYNC B0 ;  /* 0x0000000000007941 */ /* 0x000fea0003800000 */
.L_x_6272:
[----:B------:R-:W-:-:S03]  /*256e0*/  UMOV UR4, 0xffffffff ;  /* 0xffffffff00047882 */ /* 0x000fc60000000000 */
[----:B------:R-:W-:Y:S05]  /*256f0*/  BRA.DIV UR4, `(.L_x_6274) ;  /* 0x0000001e04347947 */ /* 0x000fea000b800000 */
[----:B------:R-:W1:Y:S02]  /*25700*/  S2R R2, SR_TID.X ;  /* 0x0000000000027919 */ /* 0x000e640000002100 */
[----:B-1----:R-:W-:-:S04]  /*25710*/  SHF.R.U32.HI R2, RZ, 0x5, R2 ;  /* 0x00000005ff027819 */ /* 0x002fc80000011602 */
[----:B------:R-:W-:-:S05]  /*25720*/  LOP3.LUT R2, R2, 0x3, RZ, 0xc0, !PT ;  /* 0x0000000302027812 */ /* 0x000fca00078ec0ff */
[----:B------:R1:W2:Y:S02]  /*25730*/  SHFL.IDX PT, R14, R2, RZ, 0x1f ;  /* 0x00001fff020e7589 */ /* 0x0002a400000e0000 */
.L_x_6370:
[----:B--2---:R-:W-:-:S13]  /*25740*/  ISETP.NE.AND P0, PT, R14, RZ, PT ;  /* 0x000000ff0e00720c */ /* 0x004fda0003f05270 */
[----:B------:R-:W-:Y:S05]  /*25750*/  @P0 BRA `(.L_x_5958) ;  /* 0x0000000000940947 */ /* 0x000fea0003800000 */
[----:B------:R-:W-:-:S03]  /*25760*/  UMOV UR4, 0xffffffff ;  /* 0xffffffff00047882 */ /* 0x000fc60000000000 */
[----:B------:R-:W-:Y:S05]  /*25770*/  BRA.DIV UR4, `(.L_x_6275) ;  /* 0x0000001e04487947 */ /* 0x000fea000b800000 */
[----:B------:R-:W-:-:S13]  /*25780*/  ELECT P6, URZ, PT ;  /* 0x00000000003f782f */ /* 0x000fda00038c0000 */
.L_x_6373:
[----:B------:R-:W-:Y:S05]  /*25790*/  @!P6 BRA `(.L_x_5958) ;  /* 0x000000000084e947 */ /* 0x000fea0003800000 */
[----:B------:R-:W-:-:S06]  /*257a0*/  ULOP3.LUT UR4, UR60, 0x2, URZ, 0xfc, !UPT ;  /* 0x000000023c047892 */ /* 0x000fcc000f8efc3f */
[----:B-1----:R-:W-:-:S05]  /*257b0*/  IMAD.U32 R2, RZ, RZ, UR4 ;  /* 0x00000004ff027e24 */ /* 0x002fca000f8e00ff */
[----:B------:R-:W-:-:S13]  /*257c0*/  ISETP.NE.AND P2, PT, R2, 0x3, PT ;  /* 0x000000030200780c */ /* 0x000fda0003f45270 */
[----:B------:R-:W-:Y:S05]  /*257d0*/  @!P2 BRA `(.L_x_6276) ;  /* 0x000000000004a947 */ /* 0x000fea0003800000 */
[----:B------:R-:W-:Y:S01]  /*257e0*/  BPT.TRAP 0x1 ;  /* 0x000000040000795c */ /* 0x000fe20000300000 */
.L_x_6276:
[----:B0-----:R-:W2:Y:S04]  /*257f0*/  LDL R3, [R1+0x4] ;  /* 0x0000040001037983 */ /* 0x001ea80000100800 */
        /* <DEDUP_REMOVED lines=13> */
.L_x_6374:
[----:B------:R-:W1:Y:S02]  /*258d0*/  SYNCS.PHASECHK.TRANS64.TRYWAIT P0, [R7+URZ], R2 ;  /* 0x00000002070075a7 */ /* 0x000e64000800017f */
[----:B-1----:R-:W-:Y:S05]  /*258e0*/  @!P0 BRA `(.L_x_6278) ;  /* 0x0000001c00208947 */ /* 0x002fea0003800000 */
.L_x_6375:
[----:B------:R-:W-:Y:S05]  /*258f0*/  @!P2 BRA `(.L_x_6279) ;  /* 0x000000000004a947 */ /* 0x000fea0003800000 */
[----:B------:R-:W-:Y:S01]  /*25900*/  BPT.TRAP 0x1 ;  /* 0x000000040000795c */ /* 0x000fe20000300000 */
.L_x_6279:
[----:B------:R-:W2:Y:S01]  /*25910*/  LDL.LU R4, [R1+0x4] ;  /* 0x0000040001047983 */ /* 0x000ea20000300800 */
[----:B------:R-:W-:-:S04]  /*25920*/  VIADD R0, R0, 0x34860 ;  /* 0x0003486000007836 */ /* 0x000fc80000000000 */
[----:B--2---:R-:W-:-:S04]  /*25930*/  IMAD R4, R4, 0x8, R0 ;  /* 0x0000000804047824 */ /* 0x004fc800078e0200 */
[----:B------:R-:W2:Y:S02]  /*25940*/  SYNCS.PHASECHK.TRANS64.TRYWAIT P0, [R4+URZ], R5 ;  /* 0x00000005040075a7 */ /* 0x000ea4000800017f */
[----:B--2---:R-:W-:Y:S05]  /*25950*/  @!P0 BRA `(.L_x_6280) ;  /* 0x0000001c00188947 */ /* 0x004fea0003800000 */
.L_x_6376:
[----:B------:R-:W-:-:S07]  /*25960*/  IMAD R3, R3, 0x8, R0 ;  /* 0x0000000803037824 */ /* 0x000fce00078e0200 */
.L_x_6281:
[----:B---3--:R3:W4:Y:S02]  /*25970*/  SYNCS.PHASECHK.TRANS64.TRYWAIT P0, [R3+URZ], R2 ;  /* 0x00000002030075a7 */ /* 0x008724000800017f */
[----:B----4-:R-:W-:Y:S05]  /*25980*/  @!P0 NANOSLEEP.SYNCS 0x989680 ;  /* 0x009896800000895d */ /* 0x010fea0003900000 */
[----:B------:R-:W4:Y:S02]  /*25990*/  @!P0 SYNCS.PHASECHK.TRANS64 P0, [R3+URZ], R2 ;  /* 0x00000002030085a7 */ /* 0x000f24000800007f */
[----:B----4-:R-:W-:Y:S05]  /*259a0*/  @!P0 BRA `(.L_x_6281) ;  /* 0xfffffffc00f08947 */ /* 0x010fea000383ffff */
.L_x_5958:
[----:B------:R-:W-:Y:S05]  /*259b0*/  BSYNC B7 ;  /* 0x0000000000077941 */ /* 0x000fea0003800000 */
.L_x_5955:
[----:B------:R-:W-:Y:S05]  /*259c0*/  EXIT ;  /* 0x000000000000794d */ /* 0x000fea0003800000 */
.L_x_5984:
[----:B0-----:R0:W1:Y:S02]  /*259d0*/  SYNCS.PHASECHK.TRANS64.TRYWAIT P6, [R3+URZ+0x34890], R0 ;  /* 0x03489000030075a7 */ /* 0x00106400080c017f */
[----:B-1----:R-:W-:Y:S05]  /*259e0*/  @!P6 NANOSLEEP.SYNCS 0x989680 ;  /* 0x009896800000e95d */ /* 0x002fea0003900000 */
[----:B------:R-:W1:Y:S02]  /*259f0*/  @!P6 SYNCS.PHASECHK.TRANS64 P6, [R3+URZ+0x34890], R0 ;  /* 0x034890000300e5a7 */ /* 0x000e6400080c007f */
[----:B-1----:R-:W-:Y:S05]  /*25a00*/  @!P6 BRA `(.L_x_5984) ;  /* 0xfffffffc00f0e947 */ /* 0x002fea000383ffff */
[----:B------:R-:W-:Y:S05]  /*25a10*/  BRA `(.L_x_6282) ;  /* 0xfffffde000c87947 */ /* 0x000fea000383ffff */
.L_x_6038:
[----:B0-----:R0:W1:Y:S02]  /*25a20*/  SYNCS.PHASECHK.TRANS64.TRYWAIT P4, [R3+URZ+0x34890], R0 ;  /* 0x03489000030075a7 */ /* 0x001064000808017f */
[----:B-1----:R-:W-:Y:S05]  /*25a30*/  @!P4 NANOSLEEP.SYNCS 0x989680 ;  /* 0x009896800000c95d */ /* 0x002fea0003900000 */
[----:B------:R-:W1:Y:S02]  /*25a40*/  @!P4 SYNCS.PHASECHK.TRANS64 P4, [R3+URZ+0x34890], R0 ;  /* 0x034890000300c5a7 */ /* 0x000e64000808007f */
[----:B-1----:R-:W-:Y:S05]  /*25a50*/  @!P4 BRA `(.L_x_6038) ;  /* 0xfffffffc00f0c947 */ /* 0x002fea000383ffff */
[----:B------:R-:W-:Y:S05]  /*25a60*/  BRA `(.L_x_6283) ;  /* 0xfffffe20003c7947 */ /* 0x000fea000383ffff */
.L_x_6063:
[----:B-1----:R1:W2:Y:S02]  /*25a70*/  SYNCS.PHASECHK.TRANS64.TRYWAIT P3, [R3+URZ+0x34890], R0 ;  /* 0x03489000030075a7 */ /* 0x0022a4000806017f */
[----:B--2---:R-:W-:Y:S05]  /*25a80*/  @!P3 NANOSLEEP.SYNCS 0x989680 ;  /* 0x009896800000b95d */ /* 0x004fea0003900000 */
[----:B------:R-:W2:Y:S02]  /*25a90*/  @!P3 SYNCS.PHASECHK.TRANS64 P3, [R3+URZ+0x34890], R0 ;  /* 0x034890000300b5a7 */ /* 0x000ea4000806007f */
[----:B--2---:R-:W-:Y:S05]  /*25aa0*/  @!P3 BRA `(.L_x_6063) ;  /* 0xfffffffc00f0b947 */ /* 0x004fea000383ffff */
[----:B------:R-:W-:Y:S05]  /*25ab0*/  BRA `(.L_x_6284) ;  /* 0xfffffe5400a47947 */ /* 0x000fea000383ffff */
.L_x_6077:
[----:B--2---:R2:W3:Y:S02]  /*25ac0*/  SYNCS.PHASECHK.TRANS64.TRYWAIT P2, [R3+URZ+0x348b0], R0 ;  /* 0x0348b000030075a7 */ /* 0x0044e4000804017f */
[----:B---3--:R-:W-:Y:S05]  /*25ad0*/  @!P2 NANOSLEEP.SYNCS 0x989680 ;  /* 0x009896800000a95d */ /* 0x008fea0003900000 */
[----:B------:R-:W3:Y:S02]  /*25ae0*/  @!P2 SYNCS.PHASECHK.TRANS64 P2, [R3+URZ+0x348b0], R0 ;  /* 0x0348b0000300a5a7 */ /* 0x000ee4000804007f */
[----:B---3--:R-:W-:Y:S05]  /*25af0*/  @!P2 BRA `(.L_x_6077) ;  /* 0xfffffffc00f0a947 */ /* 0x008fea000383ffff */
[----:B------:R-:W-:Y:S05]  /*25b00*/  BRA `(.L_x_6285) ;  /* 0xfffffe6000087947 */ /* 0x000fea000383ffff */
.L_x_6093:
[----:B------:R-:W0:Y:S01]  /*25b10*/  S2R R5, SR_TID.X ;  /* 0x0000000000057919 */ /* 0x000e220000002100 */
[----:B------:R-:W-:Y:S01]  /*25b20*/  BSSY B0, `(.L_x_6286) ;  /* 0x000000c000007945 */ /* 0x000fe20003800000 */
[----:B------:R-:W-:Y:S02]  /*25b30*/  IMAD.MOV.U32 R12, RZ, RZ, RZ ;  /* 0x000000ffff0c7224 */ /* 0x000fe400078e00ff */
[----:B------:R-:W-:Y:S02]  /*25b40*/  IMAD.MOV.U32 R11, RZ, RZ, 0x1f ;  /* 0x0000001fff0b7424 */ /* 0x000fe400078e00ff */
[----:B------:R-:W-:Y:S02]  /*25b50*/  IMAD.MOV.U32 R15, RZ, RZ, -0x1 ;  /* 0xffffffffff0f7424 */ /* 0x000fe400078e00ff */
[----:B0-----:R-:W-:-:S05]  /*25b60*/  VIADD R5, R5, 0xffffff80 ;  /* 0xffffff8005057836 */ /* 0x001fca0000000000 */
[----:B------:R-:W-:-:S04]  /*25b70*/  SHF.R.S32.HI R4, RZ, 0x1f, R5 ;  /* 0x0000001fff047819 */ /* 0x000fc80000011405 */
[----:B------:R-:W-:-:S04]  /*25b80*/  LEA.HI R4, R4, R5, RZ, 0x7 ;  /* 0x0000000504047211 */ /* 0x000fc800078f38ff */
[----:B------:R-:W-:-:S05]  /*25b90*/  SHF.R.S32.HI R4, RZ, 0x7, R4 ;  /* 0x00000007ff047819 */ /* 0x000fca0000011404 */
[----:B------:R-:W-:-:S07]  /*25ba0*/  IMAD.MOV.U32 R13, RZ, RZ, R4 ;  /* 0x000000ffff0d7224 */ /* 0x000fce00078e0004 */
[----:B-----5:R-:W-:Y:S05]  /*25bb0*/  WARPSYNC.COLLECTIVE R15, `(.L_x_6287) ;  /* 0x000000000f087348 */ /* 0x020fea0003c00000 */
[----:B------:R0:W1:Y:S02]  /*25bc0*/  SHFL.IDX P6, R14, R13, R12, R11 ;  /* 0x0000000c0d0e7389 */ /* 0x00006400000c000b */
[----:B01---5:R-:W-:Y:S01]  /*25bd0*/  ENDCOLLECTIVE ;  /* 0x000000000000791b */ /* 0x023fe20003800000 */
.L_x_6287:
[----:B------:R-:W-:Y:S05]  /*25be0*/  BSYNC B0 ;  /* 0x0000000000007941 */ /* 0x000fea0003800000 */
.L_x_6286:
[----:B------:R1:W-:Y:S01]  /*25bf0*/  STL [R1+0x28], R14 ;  /* 0x0000280e01007387 */ /* 0x0003e20000100800 */
[----:B------:R-:W-:Y:S05]  /*25c00*/  BRA `(.L_x_6288) ;  /* 0xfffffe6800f47947 */ /* 0x000fea000383ffff */
.L_x_6105:
[----:B------:R-:W-:Y:S01]  /*25c10*/  BSSY B1, `(.L_x_6289) ;  /* 0x0000008000017945 */ /* 0x000fe20003800000 */
[----:B------:R-:W-:Y:S02]  /*25c20*/  IMAD.MOV.U32 R13, RZ, RZ, R25 ;  /* 0x000000ffff0d7224 */ /* 0x000fe400078e0019 */
[----:B------:R-:W-:Y:S02]  /*25c30*/  IMAD.MOV.U32 R12, RZ, RZ, RZ ;  /* 0x000000ffff0c7224 */ /* 0x000fe400078e00ff */
[----:B------:R-:W-:Y:S02]  /*25c40*/  IMAD.MOV.U32 R11, RZ, RZ, 0x181f ;  /* 0x0000181fff0b7424 */ /* 0x000fe400078e00ff */
[----:B------:R-:W-:-:S07]  /*25c50*/  IMAD.MOV.U32 R15, RZ, RZ, -0x1 ;  /* 0xffffffffff0f7424 */ /* 0x000fce00078e00ff */
[----:B01---5:R-:W-:Y:S05]  /*25c60*/  WARPSYNC.COLLECTIVE R15, `(.L_x_6290) ;  /* 0x000000000f087348 */ /* 0x023fea0003c00000 */
[----:B-1----:R1:W2:Y:S02]  /*25c70*/  SHFL.IDX P6, R14, R13, R12, R11 ;  /* 0x0000000c0d0e7389 */ /* 0x0022a400000c000b */
[----:B012--5:R-:W-:Y:S01]  /*25c80*/  ENDCOLLECTIVE ;  /* 0x000000000000791b */ /* 0x027fe20003800000 */
.L_x_6290:
[----:B------:R-:W-:Y:S05]  /*25c90*/  BSYNC B1 ;  /* 0x0000000000017941 */ /* 0x000fea0003800000 */
.L_x_6289:
[----:B------:R-:W-:Y:S05]  /*25ca0*/  BRA `(.L_x_6291) ;  /* 0xfffffe7000f47947 */ /* 0x000fea000383ffff */
.L_x_6106:
        /* <DEDUP_REMOVED lines=8> */
.L_x_6293:
[----:B------:R-:W-:Y:S05]  /*25d30*/  BSYNC B1 ;  /* 0x0000000000017941 */ /* 0x000fea0003800000 */
.L_x_6292:
[----:B------:R-:W-:Y:S05]  /*25d40*/  BRA `(.L_x_6294) ;  /* 0xfffffe7000d47947 */ /* 0x000fea000383ffff */
.L_x_6107:
        /* <DEDUP_REMOVED lines=8> */
.L_x_6296:
[----:B------:R-:W-:Y:S05]  /*25dd0*/  BSYNC B1 ;  /* 0x0000000000017941 */ /* 0x000fea0003800000 */
.L_x_6295:
[----:B------:R-:W-:Y:S05]  /*25de0*/  BRA `(.L_x_6297) ;  /* 0xfffffe7000b47947 */ /* 0x000fea000383ffff */
.L_x_6108:
        /* <DEDUP_REMOVED lines=8> */
.L_x_6299:
[----:B------:R-:W-:Y:S05]  /*25e70*/  BSYNC B1 ;  /* 0x0000000000017941 */ /* 0x000fea0003800000 */
.L_x_6298:
[----:B------:R-:W-:Y:S05]  /*25e80*/  BRA `(.L_x_6300) ;  /* 0xfffffe7000947947 */ /* 0x000fea000383ffff */
.L_x_6110:
[----:B-1----:R1:W2:Y:S02]  /*25e90*/  SYNCS.PHASECHK.TRANS64.TRYWAIT P0, [R2+URZ+0x34800], R33 ;  /* 0x03480021020075a7 */ /* 0x0022a4000800017f */
[----:B--2---:R-:W-:Y:S05]  /*25ea0*/  @!P0 NANOSLEEP.SYNCS 0x989680 ;  /* 0x009896800000895d */ /* 0x004fea0003900000 */
[----:B------:R-:W2:Y:S02]  /*25eb0*/  @!P0 SYNCS.PHASECHK.TRANS64 P0, [R2+URZ+0x34800], R33 ;  /* 0x03480021020085a7 */ /* 0x000ea4000800007f */
[----:B--2---:R-:W-:Y:S05]  /*25ec0*/  @!P0 BRA `(.L_x_6110) ;  /* 0xfffffffc00f08947 */ /* 0x004fea000383ffff */
[----:B------:R-:W-:Y:S05]  /*25ed0*/  BRA `(.L_x_6301) ;  /* 0xfffffe7000ec7947 */ /* 0x000fea000383ffff */
.L_x_6126:
        /* <DEDUP_REMOVED lines=8> */
.L_x_6303:
[----:B------:R-:W-:Y:S05]  /*25f60*/  BSYNC B1 ;  /* 0x0000000000017941 */ /* 0x000fea0003800000 */
.L_x_6302:
[----:B------:R-:W-:Y:S05]  /*25f70*/  BRA `(.L_x_6304) ;  /* 0xfffffe8800687947 */ /* 0x000fea000383ffff */
.L_x_6127:
        /* <DEDUP_REMOVED lines=8> */
.L_x_6306:
[----:B------:R-:W-:Y:S05]  /*26000*/  BSYNC B1 ;  /* 0x0000000000017941 */ /* 0x000fea0003800000 */
.L_x_6305:
[----:B------:R-:W-:Y:S05]  /*26010*/  BRA `(.L_x_6307) ;  /* 0xfffffe8800507947 */ /* 0x000fea000383ffff */
.L_x_6128:
        /* <DEDUP_REMOVED lines=8> */
.L_x_6309:
[----:B------:R-:W-:Y:S05]  /*260a0*/  BSYNC B1 ;  /* 0x0000000000017941 */ /* 0x000fea0003800000 */
.L_x_6308:
[----:B------:R-:W-:Y:S05]  /*260b0*/  BRA `(.L_x_6310) ;  /* 0xfffffe8800347947 */ /* 0x000fea000383ffff */
.L_x_6129:
        /* <DEDUP_REMOVED lines=8> */
.L_x_6312:
[----:B------:R-:W-:Y:S05]  /*26140*/  BSYNC B1 ;  /* 0x0000000000017941 */ /* 0x000fea0003800000 */
.L_x_6311:
[----:B------:R-:W-:Y:S05]  /*26150*/  BRA `(.L_x_6313) ;  /* 0xfffffe8800187947 */ /* 0x000fea000383ffff */
.L_x_6131:
[----:B-1----:R1:W2:Y:S02]  /*26160*/  SYNCS.PHASECHK.TRANS64.TRYWAIT P4, [R2+URZ+0x34800], R9 ;  /* 0x03480009020075a7 */ /* 0x0022a4000808017f */
[----:B--2---:R-:W-:Y:S05]  /*26170*/  @!P4 NANOSLEEP.SYNCS 0x989680 ;  /* 0x009896800000c95d */ /* 0x004fea0003900000 */
[----:B------:R-:W2:Y:S02]  /*26180*/  @!P4 SYNCS.PHASECHK.TRANS64 P4, [R2+URZ+0x34800], R9 ;  /* 0x034800090200c5a7 */ /* 0x000ea4000808007f */
[----:B--2---:R-:W-:Y:S05]  /*26190*/  @!P4 BRA `(.L_x_6131) ;  /* 0xfffffffc00f0c947 */ /* 0x004fea000383ffff */
[----:B------:R-:W-:Y:S05]  /*261a0*/  BRA `(.L_x_6314) ;  /* 0xfffffe8800987947 */ /* 0x000fea000383ffff */
.L_x_6141:
[----:B--2---:R2:W3:Y:S02]  /*261b0*/  SYNCS.PHASECHK.TRANS64.TRYWAIT P2, [R0+URZ+0x34830], R3 ;  /* 0x03483003000075a7 */ /* 0x0044e4000804017f */
[----:B---3--:R-:W-:Y:S05]  /*261c0*/  @!P2 NANOSLEEP.SYNCS 0x989680 ;  /* 0x009896800000a95d */ /* 0x008fea0003900000 */
[----:B------:R-:W3:Y:S02]  /*261d0*/  @!P2 SYNCS.PHASECHK.TRANS64 P2, [R0+URZ+0x34830], R3 ;  /* 0x034830030000a5a7 */ /* 0x000ee4000804007f */
[----:B---3--:R-:W-:Y:S05]  /*261e0*/  @!P2 BRA `(.L_x_6141) ;  /* 0xfffffffc00f0a947 */ /* 0x008fea000383ffff */
[----:B------:R-:W-:Y:S05]  /*261f0*/  BRA `(.L_x_6140) ;  /* 0xfffffea400047947 */ /* 0x000fea000383ffff */
.L_x_6147:
[----:B-1----:R1:W2:Y:S02]  /*26200*/  SYNCS.PHASECHK.TRANS64.TRYWAIT P3, [R6+URZ+0x34830], R7 ;  /* 0x03483007060075a7 */ /* 0x0022a4000806017f */
[----:B--2---:R-:W-:Y:S05]  /*26210*/  @!P3 NANOSLEEP.SYNCS 0x989680 ;  /* 0x009896800000b95d */ /* 0x004fea0003900000 */
[----:B------:R-:W2:Y:S02]  /*26220*/  @!P3 SYNCS.PHASECHK.TRANS64 P3, [R6+URZ+0x34830], R7 ;  /* 0x034830070600b5a7 */ /* 0x000ea4000806007f */
[----:B--2---:R-:W-:Y:S05]  /*26230*/  @!P3 BRA `(.L_x_6147) ;  /* 0xfffffffc00f0b947 */ /* 0x004fea000383ffff */
[----:B------:R-:W-:Y:S05]  /*26240*/  BRA `(.L_x_6146) ;  /* 0xffffff0800f47947 */ /* 0x000fea000383ffff */
.L_x_6151:
[----:B-1----:R1:W2:Y:S02]  /*26250*/  SYNCS.PHASECHK.TRANS64.TRYWAIT P2, [R6+URZ+0x34850], R4 ;  /* 0x03485004060075a7 */ /* 0x0022a4000804017f */
[----:B--2---:R-:W-:Y:S05]  /*26260*/  @!P2 NANOSLEEP.SYNCS 0x989680 ;  /* 0x009896800000a95d */ /* 0x004fea0003900000 */
[----:B------:R-:W2:Y:S02]  /*26270*/  @!P2 SYNCS.PHASECHK.TRANS64 P2, [R6+URZ+0x34850], R4 ;  /* 0x034850040600a5a7 */ /* 0x000ea4000804007f */
[----:B--2---:R-:W-:Y:S05]  /*26280*/  @!P2 BRA `(.L_x_6151) ;  /* 0xfffffffc00f0a947 */ /* 0x004fea000383ffff */
[----:B------:R-:W-:Y:S05]  /*26290*/  BRA `(.L_x_6148) ;  /* 0xffffff40003c7947 */ /* 0x000fea000383ffff */
.L_x_6156:
[----:B-1----:R1:W2:Y:S02]  /*262a0*/  SYNCS.PHASECHK.TRANS64.TRYWAIT P0, [R9+URZ+0x34850], R0 ;  /* 0x03485000090075a7 */ /* 0x0022a4000800017f */
[----:B--2---:R-:W-:Y:S05]  /*262b0*/  @!P0 NANOSLEEP.SYNCS 0x989680 ;  /* 0x009896800000895d */ /* 0x004fea0003900000 */
[----:B------:R-:W2:Y:S02]  /*262c0*/  @!P0 SYNCS.PHASECHK.TRANS64 P0, [R9+URZ+0x34850], R0 ;  /* 0x03485000090085a7 */ /* 0x000ea4000800007f */
[----:B--2---:R-:W-:Y:S05]  /*262d0*/  @!P0 BRA `(.L_x_6156) ;  /* 0xfffffffc00f08947 */ /* 0x004fea000383ffff */
[----:B------:R-:W-:Y:S05]  /*262e0*/  BRA `(.L_x_6155) ;  /* 0xffffff70003c7947 */ /* 0x000fea000383ffff */
.L_x_6188:
        /* <DEDUP_REMOVED lines=11> */
.L_x_6316:
[----:B------:R-:W-:Y:S05]  /*263a0*/  BSYNC B1 ;  /* 0x0000000000017941 */ /* 0x000fea0003800000 */
.L_x_6315:
[----:B------:R-:W-:Y:S05]  /*263b0*/  BRA `(.L_x_6317) ;  /* 0xffffffac005c7947 */ /* 0x000fea000383ffff */
.L_x_6189:
[----:B------:R-:W-:Y:S01]  /*263c0*/  BSSY B1, `(.L_x_6318) ;  /* 0x0000006000017945 */ /* 0x000fe20003800000 */
[----:B------:R-:W-:-:S07]  /*263d0*/  IMAD.MOV.U32 R15, RZ, RZ, -0x1 ;  /* 0xffffffffff0f7424 */ /* 0x000fce00078e00ff */
[----:B-----5:R-:W-:Y:S05]  /*263e0*/  WARPSYNC.COLLECTIVE R15, `(.L_x_6319) ;  /* 0x000000000f0c7348 */ /* 0x020fea0003c00000 */
[----:B------:R-:W-:Y:S02]  /*263f0*/  ELECT P6, UR62, PT ;  /* 0x00000000003e782f */ /* 0x000fe400038c0000 */
[----:B------:R-:W-:Y:S01]  /*26400*/  MOV R14, UR62 ;  /* 0x0000003e000e7c02 */ /* 0x000fe20008000f00 */
[----:B-----5:R-:W-:Y:S10]  /*26410*/  ENDCOLLECTIVE ;  /* 0x000000000000791b */ /* 0x020ff40003800000 */
.L_x_6319:
[----:B------:R-:W-:Y:S05]  /*26420*/  BSYNC B1 ;  /* 0x0000000000017941 */ /* 0x000fea0003800000 */
.L_x_6318:
[----:B------:R-:W-:Y:S05]  /*26430*/  BRA `(.L_x_6320) ;  /* 0xffffffac00487947 */ /* 0x000fea000383ffff */
.L_x_6191:
[----:B0-----:R0:W1:Y:S02]  /*26440*/  SYNCS.PHASECHK.TRANS64.TRYWAIT P0, [R9+URZ+0x34820], R5 ;  /* 0x03482005090075a7 */ /* 0x001064000800017f */
[----:B-1----:R-:W-:Y:S05]  /*26450*/  @!P0 NANOSLEEP.SYNCS 0x989680 ;  /* 0x009896800000895d */ /* 0x002fea0003900000 */
[----:B------:R-:W1:Y:S02]  /*26460*/  @!P0 SYNCS.PHASECHK.TRANS64 P0, [R9+URZ+0x34820], R5 ;  /* 0x03482005090085a7 */ /* 0x000e64000800007f */
[----:B-1----:R-:W-:Y:S05]  /*26470*/  @!P0 BRA `(.L_x_6191) ;  /* 0xfffffffc00f08947 */ /* 0x002fea000383ffff */
[----:B------:R-:W-:Y:S05]  /*26480*/  BRA `(.L_x_6321) ;  /* 0xffffffac00647947 */ /* 0x000fea000383ffff */
.L_x_6194:
[----:B0-----:R0:W1:Y:S02]  /*26490*/  SYNCS.PHASECHK.TRANS64.TRYWAIT P0, [R5+URZ+0x348a0], R10 ;  /* 0x0348a00a050075a7 */ /* 0x001064000800017f */
[----:B-1----:R-:W-:Y:S05]  /*264a0*/  @!P0 NANOSLEEP.SYNCS 0x989680 ;  /* 0x009896800000895d */ /* 0x002fea0003900000 */
[----:B------:R-:W1:Y:S02]  /*264b0*/  @!P0 SYNCS.PHASECHK.TRANS64 P0, [R5+URZ+0x348a0], R10 ;  /* 0x0348a00a050085a7 */ /* 0x000e64000800007f */
[----:B-1----:R-:W-:Y:S05]  /*264c0*/  @!P0 BRA `(.L_x_6194) ;  /* 0xfffffffc00f08947 */ /* 0x002fea000383ffff */
[----:B------:R-:W-:Y:S05]  /*264d0*/  BRA `(.L_x_6322) ;  /* 0xffffffac00747947 */ /* 0x000fea000383ffff */
.L_x_6196:
[----:B-1----:R1:W2:Y:S02]  /*264e0*/  SYNCS.PHASECHK.TRANS64.TRYWAIT P0, [R5+URZ+0x348c0], R10 ;  /* 0x0348c00a050075a7 */ /* 0x0022a4000800017f */
[----:B--2---:R-:W-:Y:S05]  /*264f0*/  @!P0 NANOSLEEP.SYNCS 0x989680 ;  /* 0x009896800000895d */ /* 0x004fea0003900000 */
[----:B------:R-:W2:Y:S02]  /*26500*/  @!P0 SYNCS.PHASECHK.TRANS64 P0, [R5+URZ+0x348c0], R10 ;  /* 0x0348c00a050085a7 */ /* 0x000ea4000800007f */
[----:B--2---:R-:W-:Y:S05]  /*26510*/  @!P0 BRA `(.L_x_6196) ;  /* 0xfffffffc00f08947 */ /* 0x004fea000383ffff */
[----:B------:R-:W-:Y:S05]  /*26520*/  BRA `(.L_x_6323) ;  /* 0xffffffac00ec7947 */ /* 0x000fea000383ffff */
.L_x_6200:
[----:B0-----:R0:W1:Y:S02]  /*26530*/  SYNCS.PHASECHK.TRANS64.TRYWAIT P0, [R6+URZ+0x348a0], R7 ;  /* 0x0348a007060075a7 */ /* 0x001064000800017f */
[----:B-1----:R-:W-:Y:S05]  /*26540*/  @!P0 NANOSLEEP.SYNCS 0x989680 ;  /* 0x009896800000895d */ /* 0x002fea0003900000 */
[----:B------:R-:W1:Y:S02]  /*26550*/  @!P0 SYNCS.PHASECHK.TRANS64 P0, [R6+URZ+0x348a0], R7 ;  /* 0x0348a007060085a7 */ /* 0x000e64000800007f */
[----:B-1----:R-:W-:Y:S05]  /*26560*/  @!P0 BRA `(.L_x_6200) ;  /* 0xfffffffc00f08947 */ /* 0x002fea000383ffff */
[----:B------:R-:W-:Y:S05]  /*26570*/  BRA `(.L_x_6324) ;  /* 0xffffffb000ac7947 */ /* 0x000fea000383ffff */
.L_x_6202:
[----:B-1----:R1:W2:Y:S02]  /*26580*/  SYNCS.PHASECHK.TRANS64.TRYWAIT P1, [R6+URZ+0x348c0], R7 ;  /* 0x0348c007060075a7 */ /* 0x0022a4000802017f */
[----:B--2---:R-:W-:Y:S05]  /*26590*/  @!P1 NANOSLEEP.SYNCS 0x989680 ;  /* 0x009896800000995d */ /* 0x004fea0003900000 */
[----:B------:R-:W2:Y:S02]  /*265a0*/  @!P1 SYNCS.PHASECHK.TRANS64 P1, [R6+URZ+0x348c0], R7 ;  /* 0x0348c007060095a7 */ /* 0x000ea4000802007f */
[----:B--2---:R-:W-:Y:S05]  /*265b0*/  @!P1 BRA `(.L_x_6202) ;  /* 0xfffffffc00f09947 */ /* 0x004fea000383ffff */
[----:B------:R-:W-:Y:S05]  /*265c0*/  BRA `(.L_x_6325) ;  /* 0xffffffb4001c7947 */ /* 0x000fea000383ffff */
.L_x_6213:
        /* <DEDUP_REMOVED lines=11> */
.L_x_6327:
[----:B------:R-:W-:Y:S05]  /*26680*/  BSYNC B0 ;  /* 0x0000000000007941 */ /* 0x000fea0003800000 */
.L_x_6326:
[----:B------:R-:W-:Y:S05]  /*26690*/  BRA `(.L_x_6328) ;  /* 0xffffffbc00dc7947 */ /* 0x000fea000383ffff */
.L_x_6214:
[----:B------:R-:W-:Y:S01]  /*266a0*/  BSSY B0, `(.L_x_6329) ;  /* 0x0000006000007945 */ /* 0x000fe20003800000 */
[----:B------:R-:W-:-:S07]  /*266b0*/  IMAD.MOV.U32 R15, RZ, RZ, -0x1 ;  /* 0xffffffffff0f7424 */ /* 0x000fce00078e00ff */
[----:B------:R-:W-:Y:S05]  /*266c0*/  WARPSYNC.COLLECTIVE R15, `(.L_x_6330) ;  /* 0x000000000f0c7348 */ /* 0x000fea0003c00000 */
[----:B------:R-:W-:Y:S02]  /*266d0*/  ELECT P6, UR62, PT ;  /* 0x00000000003e782f */ /* 0x000fe400038c0000 */
[----:B------:R-:W-:Y:S01]  /*266e0*/  MOV R14, UR62 ;  /* 0x0000003e000e7c02 */ /* 0x000fe20008000f00 */
[----:B------:R-:W-:Y:S10]  /*266f0*/  ENDCOLLECTIVE ;  /* 0x000000000000791b */ /* 0x000ff40003800000 */
.L_x_6330:
[----:B------:R-:W-:Y:S05]  /*26700*/  BSYNC B0 ;  /* 0x0000000000007941 */ /* 0x000fea0003800000 */
.L_x_6329:
[----:B------:R-:W-:Y:S05]  /*26710*/  BRA `(.L_x_6331) ;  /* 0xffffffbc00d47947 */ /* 0x000fea000383ffff */
.L_x_6217:
[----:B0-----:R0:W1:Y:S02]  /*26720*/  SYNCS.PHASECHK.TRANS64.TRYWAIT P0, [R6+URZ+0x34840], R7 ;  /* 0x03484007060075a7 */ /* 0x001064000800017f */
[----:B-1----:R-:W-:Y:S05]  /*26730*/  @!P0 NANOSLEEP.SYNCS 0x989680 ;  /* 0x009896800000895d */ /* 0x002fea0003900000 */
[----:B------:R-:W1:Y:S02]  /*26740*/  @!P0 SYNCS.PHASECHK.TRANS64 P0, [R6+URZ+0x34840], R7 ;  /* 0x03484007060085a7 */ /* 0x000e64000800007f */
[----:B-1----:R-:W-:Y:S05]  /*26750*/  @!P0 BRA `(.L_x_6217) ;  /* 0xfffffffc00f08947 */ /* 0x002fea000383ffff */
[----:B------:R-:W-:Y:S05]  /*26760*/  BRA `(.L_x_6332) ;  /* 0xffffffc000487947 */ /* 0x000fea000383ffff */
.L_x_6220:
        /* <DEDUP_REMOVED lines=8> */
.L_x_6228:
[----:B0-----:R0:W1:Y:S02]  /*267f0*/  SYNCS.PHASECHK.TRANS64.TRYWAIT P0, [R8+URZ+0x34840], R9 ;  /* 0x03484009080075a7 */ /* 0x001064000800017f */
[----:B-1----:R-:W-:Y:S05]  /*26800*/  @!P0 NANOSLEEP.SYNCS 0x989680 ;  /* 0x009896800000895d */ /* 0x002fea0003900000 */
[----:B------:R-:W1:Y:S02]  /*26810*/  @!P0 SYNCS.PHASECHK.TRANS64 P0, [R8+URZ+0x34840], R9 ;  /* 0x03484009080085a7 */ /* 0x000e64000800007f */
[----:B-1----:R-:W-:Y:S05]  /*26820*/  @!P0 BRA `(.L_x_6228) ;  /* 0xfffffffc00f08947 */ /* 0x002fea000383ffff */
[----:B------:R-:W-:Y:S05]  /*26830*/  BRA `(.L_x_6334) ;  /* 0xffffffc800247947 */ /* 0x000fea000383ffff */
.L_x_6230:
[----:B0-----:R0:W1:Y:S02]  /*26840*/  SYNCS.PHASECHK.TRANS64.TRYWAIT P0, [R8+URZ+0x34860], R9 ;  /* 0x03486009080075a7 */ /* 0x001064000800017f */
[----:B-1----:R-:W-:Y:S05]  /*26850*/  @!P0 NANOSLEEP.SYNCS 0x989680 ;  /* 0x009896800000895d */ /* 0x002fea0003900000 */
[----:B------:R-:W1:Y:S02]  /*26860*/  @!P0 SYNCS.PHASECHK.TRANS64 P0, [R8+URZ+0x34860], R9 ;  /* 0x03486009080085a7 */ /* 0x000e64000800007f */
[----:B-1----:R-:W-:Y:S05]  /*26870*/  @!P0 BRA `(.L_x_6230) ;  /* 0xfffffffc00f08947 */ /* 0x002fea000383ffff */
[----:B------:R-:W-:Y:S05]  /*26880*/  BRA `(.L_x_6335) ;  /* 0xffffffc800bc7947 */ /* 0x000fea000383ffff */
.L_x_6236:
[----:B-1----:R1:W2:Y:S02]  /*26890*/  SYNCS.PHASECHK.TRANS64.TRYWAIT P0, [R2+URZ+0x34840], R3 ;  /* 0x03484003020075a7 */ /* 0x0022a4000800017f */
[----:B--2---:R-:W-:Y:S05]  /*268a0*/  @!P0 NANOSLEEP.SYNCS 0x989680 ;  /* 0x009896800000895d */ /* 0x004fea0003900000 */
[----:B------:R-:W2:Y:S02]  /*268b0*/  @!P0 SYNCS.PHASECHK.TRANS64 P0, [R2+URZ+0x34840], R3 ;  /* 0x03484003020085a7 */ /* 0x000ea4000800007f */
[----:B--2---:R-:W-:Y:S05]  /*268c0*/  @!P0 BRA `(.L_x_6236) ;  /* 0xfffffffc00f08947 */ /* 0x004fea000383ffff */
[----:B------:R-:W-:Y:S05]  /*268d0*/  BRA `(.L_x_6336) ;  /* 0xffffffd000207947 */ /* 0x000fea000383ffff */
.L_x_6238:
[----:B0-----:R0:W1:Y:S02]  /*268e0*/  SYNCS.PHASECHK.TRANS64.TRYWAIT P0, [R2+URZ+0x34860], R3 ;  /* 0x03486003020075a7 */ /* 0x001064000800017f */
[----:B-1----:R-:W-:Y:S05]  /*268f0*/  @!P0 NANOSLEEP.SYNCS 0x989680 ;  /* 0x009896800000895d */ /* 0x002fea0003900000 */
[----:B------:R-:W1:Y:S02]  /*26900*/  @!P0 SYNCS.PHASECHK.TRANS64 P0, [R2+URZ+0x34860], R3 ;  /* 0x03486003020085a7 */ /* 0x000e64000800007f */
[----:B-1----:R-:W-:Y:S05]  /*26910*/  @!P0 BRA `(.L_x_6238) ;  /* 0xfffffffc00f08947 */ /* 0x002fea000383ffff */
[----:B------:R-:W-:Y:S05]  /*26920*/  BRA `(.L_x_6337) ;  /* 0xffffffd000b87947 */ /* 0x000fea000383ffff */
.L_x_6244:
[----:B--2---:R2:W3:Y:S02]  /*26930*/  SYNCS.PHASECHK.TRANS64.TRYWAIT P0, [R2+URZ+0x34840], R3 ;  /* 0x03484003020075a7 */ /* 0x0044e4000800017f */
[----:B---3--:R-:W-:Y:S05]  /*26940*/  @!P0 NANOSLEEP.SYNCS 0x989680 ;  /* 0x009896800000895d */ /* 0x008fea0003900000 */
[----:B------:R-:W3:Y:S02]  /*26950*/  @!P0 SYNCS.PHASECHK.TRANS64 P0, [R2+URZ+0x34840], R3 ;  /* 0x03484003020085a7 */ /* 0x000ee4000800007f */
[----:B---3--:R-:W-:Y:S05]  /*26960*/  @!P0 BRA `(.L_x_6244) ;  /* 0xfffffffc00f08947 */ /* 0x008fea000383ffff */
[----:B------:R-:W-:Y:S05]  /*26970*/  BRA `(.L_x_6338) ;  /* 0xffffffd400f47947 */ /* 0x000fea000383ffff */
.L_x_6246:
[----:B0-----:R0:W1:Y:S02]  /*26980*/  SYNCS.PHASECHK.TRANS64.TRYWAIT P0, [R2+URZ+0x34860], R8 ;  /* 0x03486008020075a7 */ /* 0x001064000800017f */
[----:B-1----:R-:W-:Y:S05]  /*26990*/  @!P0 NANOSLEEP.SYNCS 0x989680 ;  /* 0x009896800000895d */ /* 0x002fea0003900000 */
[----:B------:R-:W1:Y:S02]  /*269a0*/  @!P0 SYNCS.PHASECHK.TRANS64 P0, [R2+URZ+0x34860], R8 ;  /* 0x03486008020085a7 */ /* 0x000e64000800007f */
[----:B-1----:R-:W-:Y:S05]  /*269b0*/  @!P0 BRA `(.L_x_6246) ;  /* 0xfffffffc00f08947 */ /* 0x002fea000383ffff */
[----:B------:R-:W-:Y:S05]  /*269c0*/  BRA `(.L_x_6339) ;  /* 0xffffffd800887947 */ /* 0x000fea000383ffff */
.L_x_6254:
[----:B-1----:R1:W2:Y:S02]  /*269d0*/  SYNCS.PHASECHK.TRANS64.TRYWAIT P0, [R3+URZ+0x34860], R0 ;  /* 0x03486000030075a7 */ /* 0x0022a4000800017f */
[----:B--2---:R-:W-:Y:S05]  /*269e0*/  @!P0 NANOSLEEP.SYNCS 0x989680 ;  /* 0x009896800000895d */ /* 0x004fea0003900000 */
[----:B------:R-:W2:Y:S02]  /*269f0*/  @!P0 SYNCS.PHASECHK.TRANS64 P0, [R3+URZ+0x34860], R0 ;  /* 0x03486000030085a7 */ /* 0x000ea4000800007f */
[----:B--2---:R-:W-:Y:S05]  /*26a00*/  @!P0 BRA `(.L_x_6254) ;  /* 0xfffffffc00f08947 */ /* 0x004fea000383ffff */
[----:B------:R-:W-:Y:S05]  /*26a10*/  BRA `(.L_x_6340) ;  /* 0xffffffdc00ac7947 */ /* 0x000fea000383ffff */
.L_x_6257:
        /* <DEDUP_REMOVED lines=8> */
.L_x_6342:
[----:B------:R-:W-:Y:S05]  /*26aa0*/  BSYNC B0 ;  /* 0x0000000000007941 */ /* 0x000fea0003800000 */
.L_x_6341:
        /* <DEDUP_REMOVED lines=8> */
.L_x_6343:
[----:B------:R-:W-:Y:S01]  /*26b30*/  IMAD.MOV.U32 R5, RZ, RZ, R14 ;  /* 0x000000ffff057224 */ /* 0x000fe200078e000e */
[----:B------:R-:W-:Y:S06]  /*26b40*/  BRA `(.L_x_6344) ;  /* 0xffffffe000447947 */ /* 0x000fec000383ffff */
.L_x_6260:
        /* <DEDUP_REMOVED lines=8> */
.L_x_6346:
[----:B------:R-:W-:Y:S05]  /*26bd0*/  BSYNC B0 ;  /* 0x0000000000007941 */ /* 0x000fea0003800000 */
.L_x_6345:
        /* <DEDUP_REMOVED lines=10> */
.L_x_6347:
        /* <DEDUP_REMOVED lines=8> */
.L_x_6348:
        /* <DEDUP_REMOVED lines=8> */
.L_x_6349:
        /* <DEDUP_REMOVED lines=8> */
.L_x_6350:
        /* <DEDUP_REMOVED lines=8> */
.L_x_6351:
[----:B------:R-:W-:Y:S05]  /*26e80*/  BRA `(.L_x_6352) ;  /* 0xffffffe0000c7947 */ /* 0x000fea000383ffff */
.L_x_6265:
        /* <DEDUP_REMOVED lines=8> */
.L_x_6354:
[----:B------:R-:W-:Y:S05]  /*26f10*/  BSYNC B0 ;  /* 0x0000000000007941 */ /* 0x000fea0003800000 */
.L_x_6353:
        /* <DEDUP_REMOVED lines=10> */
.L_x_6355:
        /* <DEDUP_REMOVED lines=8> */
.L_x_6356:
        /* <DEDUP_REMOVED lines=8> */
.L_x_6357:
        /* <DEDUP_REMOVED lines=8> */
.L_x_6358:
        /* <DEDUP_REMOVED lines=8> */
.L_x_6359:
[----:B------:R-:W-:Y:S05]  /*271c0*/  BRA `(.L_x_6360) ;  /* 0xffffffdc00f47947 */ /* 0x000fea000383ffff */
.L_x_6267:
[----:B------:R-:W-:Y:S01]  /*271d0*/  BSSY B0, `(.L_x_6361) ;  /* 0x0000006000007945 */ /* 0x000fe20003800000 */
[----:B------:R-:W-:Y:S01]  /*271e0*/  PLOP3.LUT P6, PT, P6, PT, PT, 0x8, 0x0 ;  /* 0x000000000000781c */ /* 0x000fe200037ce170 */
[----:B------:R-:W-:-:S12]  /*271f0*/  IMAD.MOV.U32 R15, RZ, RZ, -0x1 ;  /* 0xffffffffff0f7424 */ /* 0x000fd800078e00ff */
[----:B0-----:R-:W-:Y:S05]  /*27200*/  WARPSYNC.COLLECTIVE R15, `(.L_x_6362) ;  /* 0x000000000f087348 */ /* 0x001fea0003c00000 */
[----:B------:R-:W-:Y:S01]  /*27210*/  VOTE.ANY R14, PT, P6 ;  /* 0x00000000000e7806 */ /* 0x000fe200030e0100 */
[----:B0-----:R-:W-:Y:S06]  /*27220*/  ENDCOLLECTIVE ;  /* 0x000000000000791b */ /* 0x001fec0003800000 */
.L_x_6362:
[----:B------:R-:W-:Y:S05]  /*27230*/  BSYNC B0 ;  /* 0x0000000000007941 */ /* 0x000fea0003800000 */
.L_x_6361:
        /* <DEDUP_REMOVED lines=9> */
.L_x_6363:
[----:B------:R-:W-:Y:S01]  /*272d0*/  IMAD.MOV.U32 R17, RZ, RZ, R14 ;  /* 0x000000ffff117224 */ /* 0x000fe200078e000e */
[----:B------:R-:W-:Y:S06]  /*272e0*/  BRA `(.L_x_6364) ;  /* 0xffffffdc00e47947 */ /* 0x000fec000383ffff */
.L_x_6269:
[----:B------:R-:W-:Y:S01]  /*272f0*/  BSSY B0, `(.L_x_6365) ;  /* 0x0000007000007945 */ /* 0x000fe20003800000 */
[----:B------:R-:W-:Y:S02]  /*27300*/  IMAD.MOV.U32 R13, RZ, RZ, R2 ;  /* 0x000000ffff0d7224 */ /* 0x000fe400078e0002 */
[----:B------:R-:W-:Y:S02]  /*27310*/  IMAD.MOV.U32 R11, RZ, RZ, 0x1f ;  /* 0x0000001fff0b7424 */ /* 0x000fe400078e00ff */
[----:B------:R-:W-:-:S07]  /*27320*/  IMAD.MOV.U32 R15, RZ, RZ, -0x1 ;  /* 0xffffffffff0f7424 */ /* 0x000fce00078e00ff */
[----:B012---:R-:W-:Y:S05]  /*27330*/  WARPSYNC.COLLECTIVE R15, `(.L_x_6366) ;  /* 0x000000000f087348 */ /* 0x007fea0003c00000 */
[----:B------:R3:W4:Y:S02]  /*27340*/  SHFL.IDX P6, R14, R13, R12, R11 ;  /* 0x0000000c0d0e7389 */ /* 0x00072400000c000b */
[----:B01234-:R-:W-:Y:S01]  /*27350*/  ENDCOLLECTIVE ;  /* 0x000000000000791b */ /* 0x01ffe20003800000 */
.L_x_6366:
[----:B------:R-:W-:Y:S05]  /*27360*/  BSYNC B0 ;  /* 0x0000000000007941 */ /* 0x000fea0003800000 */
.L_x_6365:
[----:B------:R-:W-:Y:S05]  /*27370*/  BRA `(.L_x_6268) ;  /* 0xffffffdc00dc7947 */ /* 0x000fea000383ffff */
.L_x_6273:
[----:B0-----:R0:W1:Y:S02]  /*27380*/  SYNCS.PHASECHK.TRANS64.TRYWAIT P0, [R0+URZ+0x34820], R3 ;  /* 0x03482003000075a7 */ /* 0x001064000800017f */
[----:B-1----:R-:W-:Y:S05]  /*27390*/  @!P0 NANOSLEEP.SYNCS 0x989680 ;  /* 0x009896800000895d */ /* 0x002fea0003900000 */
[----:B------:R-:W1:Y:S02]  /*273a0*/  @!P0 SYNCS.PHASECHK.TRANS64 P0, [R0+URZ+0x34820], R3 ;  /* 0x03482003000085a7 */ /* 0x000e64000800007f */
[----:B-1----:R-:W-:Y:S05]  /*273b0*/  @!P0 BRA `(.L_x_6273) ;  /* 0xfffffffc00f08947 */ /* 0x002fea000383ffff */
[----:B------:R-:W-:Y:S05]  /*273c0*/  BRA `(.L_x_6367) ;  /* 0xffffffe000c07947 */ /* 0x000fea000383ffff */
.L_x_6274:
        /* <DEDUP_REMOVED lines=11> */
.L_x_6369:
[----:B------:R-:W-:Y:S05]  /*27480*/  BSYNC B0 ;  /* 0x0000000000007941 */ /* 0x000fea0003800000 */
.L_x_6368:
[----:B------:R-:W-:Y:S05]  /*27490*/  BRA `(.L_x_6370) ;  /* 0xffffffe000a87947 */ /* 0x000fea000383ffff */
.L_x_6275:
[----:B------:R-:W-:Y:S01]  /*274a0*/  BSSY B0, `(.L_x_6371) ;  /* 0x0000006000007945 */ /* 0x000fe20003800000 */
[----:B------:R-:W-:-:S07]  /*274b0*/  IMAD.MOV.U32 R15, RZ, RZ, -0x1 ;  /* 0xffffffffff0f7424 */ /* 0x000fce00078e00ff */
[----:B01----:R-:W-:Y:S05]  /*274c0*/  WARPSYNC.COLLECTIVE R15, `(.L_x_6372) ;  /* 0x000000000f0c7348 */ /* 0x003fea0003c00000 */
[----:B------:R-:W-:Y:S02]  /*274d0*/  ELECT P6, UR62, PT ;  /* 0x00000000003e782f */ /* 0x000fe400038c0000 */
[----:B------:R-:W-:Y:S01]  /*274e0*/  MOV R14, UR62 ;  /* 0x0000003e000e7c02 */ /* 0x000fe20008000f00 */
[----:B01----:R-:W-:Y:S10]  /*274f0*/  ENDCOLLECTIVE ;  /* 0x000000000000791b */ /* 0x003ff40003800000 */
.L_x_6372:
[----:B------:R-:W-:Y:S05]  /*27500*/  BSYNC B0 ;  /* 0x0000000000007941 */ /* 0x000fea0003800000 */
.L_x_6371:
[----:B------:R-:W-:Y:S05]  /*27510*/  BRA `(.L_x_6373) ;  /* 0xffffffe0009c7947 */ /* 0x000fea000383ffff */
.L_x_6277:
[----:B0-----:R0:W1:Y:S02]  /*27520*/  SYNCS.PHASECHK.TRANS64.TRYWAIT P0, [R6+URZ], R5 ;  /* 0x00000005060075a7 */ /* 0x001064000800017f */
[----:B-1----:R-:W-:Y:S05]  /*27530*/  @!P0 NANOSLEEP.SYNCS 0x989680 ;  /* 0x009896800000895d */ /* 0x002fea0003900000 */
[----:B------:R-:W1:Y:S02]  /*27540*/  @!P0 SYNCS.PHASECHK.TRANS64 P0, [R6+URZ], R5 ;  /* 0x00000005060085a7 */ /* 0x000e64000800007f */
[----:B-1----:R-:W-:Y:S05]  /*27550*/  @!P0 BRA `(.L_x_6277) ;  /* 0xfffffffc00f08947 */ /* 0x002fea000383ffff */
[----:B------:R-:W-:Y:S05]  /*27560*/  BRA `(.L_x_6374) ;  /* 0xffffffe000d87947 */ /* 0x000fea000383ffff */
.L_x_6278:
[----:B-1----:R1:W2:Y:S02]  /*27570*/  SYNCS.PHASECHK.TRANS64.TRYWAIT P0, [R7+URZ], R2 ;  /* 0x00000002070075a7 */ /* 0x0022a4000800017f */
[----:B--2---:R-:W-:Y:S05]  /*27580*/  @!P0 NANOSLEEP.SYNCS 0x989680 ;  /* 0x009896800000895d */ /* 0x004fea0003900000 */
[----:B------:R-:W2:Y:S02]  /*27590*/  @!P0 SYNCS.PHASECHK.TRANS64 P0, [R7+URZ], R2 ;  /* 0x00000002070085a7 */ /* 0x000ea4000800007f */
[----:B--2---:R-:W-:Y:S05]  /*275a0*/  @!P0 BRA `(.L_x_6278) ;  /* 0xfffffffc00f08947 */ /* 0x004fea000383ffff */
[----:B------:R-:W-:Y:S05]  /*275b0*/  BRA `(.L_x_6375) ;  /* 0xffffffe000cc7947 */ /* 0x000fea000383ffff */
.L_x_6280:
[----:B--2---:R2:W3:Y:S02]  /*275c0*/  SYNCS.PHASECHK.TRANS64.TRYWAIT P0, [R4+URZ], R5 ;  /* 0x00000005040075a7 */ /* 0x0044e4000800017f */
[----:B---3--:R-:W-:Y:S05]  /*275d0*/  @!P0 NANOSLEEP.SYNCS 0x989680 ;  /* 0x009896800000895d */ /* 0x008fea0003900000 */
[----:B------:R-:W3:Y:S02]  /*275e0*/  @!P0 SYNCS.PHASECHK.TRANS64 P0, [R4+URZ], R5 ;  /* 0x00000005040085a7 */ /* 0x000ee4000800007f */
[----:B---3--:R-:W-:Y:S05]  /*275f0*/  @!P0 BRA `(.L_x_6280) ;  /* 0xfffffffc00f08947 */ /* 0x008fea000383ffff */
[----:B------:R-:W-:Y:S05]  /*27600*/  BRA `(.L_x_6376) ;  /* 0xffffffe000d47947 */ /* 0x000fea000383ffff */
.L_x_6377:
        /* <DEDUP_REMOVED lines=15> */
.L_x_12766:


//--------------------- .text._ZN7cutlass13device_kernelIN5flash11enable_sm90INS1_16FlashAttnFwdSm90INS1_25CollectiveMainloopFwdSm90ILi2EN4cute5tupleIJNS5_1CILi1EEES8_S8_EEENS6_IJNS7_ILi128EEESA_SA_EEELi128ENS_10bfloat16_tEfNS_4arch4Sm90ELb0ELb1ELb1ELb0ELb0ELb0ELb0ELb1ELb1ELb0ELb0ELb0EEENS1_21CollectiveEpilogueFwdISB_S9_SC_SE_Li256ELb0ELb0ELb0ELb0EEENS1_30DynamicPersistentTileSchedulerILi256ELi32ELb0ELb0ELb1EEEEEEEEEvNT_6ParamsE --------------------------
	.section	.text._ZN7cutlass13device_kernelIN5flash11enable_sm90INS1_16FlashAttnFwdSm90INS1_25CollectiveMainloopFwdSm90ILi2EN4cute5tupleIJNS5_1CILi1EEES8_S8_EEENS6_IJNS7_ILi128EEESA_SA_EEELi128ENS_10bfloat16_tEfNS_4arch4Sm90ELb0ELb1ELb1ELb0ELb0ELb0ELb0ELb1ELb1ELb0ELb0ELb0EEENS1_21CollectiveEpilogueFwdISB_S9_SC_SE_Li256ELb0ELb0ELb0ELb0EEENS1_30DynamicPersistentTileSchedulerILi256ELi32ELb0ELb0ELb1EEEEEEEEEvNT_6ParamsE,"ax",@progbits
	.align	128
.text._ZN7cutlass13device_kernelIN5flash11enable_sm90INS1_16FlashAttnFwdSm90INS1_25CollectiveMainloopFwdSm90ILi2EN4cute5tupleIJNS5_1CILi1EEES8_S8_EEENS6_IJNS7_ILi128EEESA_SA_EEELi128ENS_10bfloat16_tEfNS_4arch4Sm90ELb0ELb1ELb1ELb0ELb0ELb0ELb0ELb1ELb1ELb0ELb0ELb0EEENS1_21CollectiveEpilogueFwdISB_S9_SC_SE_Li256ELb0ELb0ELb0ELb0EEENS1_30DynamicPersistentTileSchedulerILi256ELi32ELb0ELb0ELb1EEEEEEEEEvNT_6ParamsE:
        .type           _ZN7cutlass13device_kernelIN5flash11enable_sm90INS1_16FlashAttnFwdSm90INS1_25CollectiveMainloopFwdSm90ILi2EN4cute5tupleIJNS5_1CILi1EEES8_S8_EEENS6_IJNS7_ILi128EEESA_SA_EEELi128ENS_10bfloat16_tEfNS_4arch4Sm90ELb0ELb1ELb1ELb0ELb0ELb0ELb0ELb1ELb1ELb0ELb0ELb0EEENS1_21CollectiveEpilogueFwdISB_S9_SC_SE_Li256ELb0ELb0ELb0ELb0EEENS1_30DynamicPersistentTileSchedulerILi256ELi32ELb0ELb0ELb1EEEEEEEEEvNT_6ParamsE,@function
        .size           _ZN7cutlass13device_kernelIN5flash11enable_sm90INS1_16FlashAttnFwdSm90INS1_25CollectiveMainloopFwdSm90ILi2EN4cute5tupleIJNS5_1CILi1EEES8_S8_EEENS6_IJNS7_ILi128EEESA_SA_EEELi128ENS_10bfloat16_tEfNS_4arch4Sm90ELb0ELb1ELb1ELb0ELb0ELb0ELb0ELb1ELb1ELb0ELb0ELb0EEENS1_21CollectiveEpilogueFwdISB_S9_SC_SE_Li256ELb0ELb0ELb0ELb0EEENS1_30DynamicPersistentTileSchedulerILi256ELi32ELb0ELb0ELb1EEEEEEEEEvNT_6ParamsE,(.L_x_12767 - _ZN7cutlass13device_kernelIN5flash11enable_sm90INS1_16FlashAttnFwdSm90INS1_25CollectiveMainloopFwdSm90ILi2EN4cute5tupleIJNS5_1CILi1EEES8_S8_EEENS6_IJNS7_ILi128EEESA_SA_EEELi128ENS_10bfloat16_tEfNS_4arch4Sm90ELb0ELb1ELb1ELb0ELb0ELb0ELb0ELb1ELb1ELb0ELb0ELb0EEENS1_21CollectiveEpilogueFwdISB_S9_SC_SE_Li256ELb0ELb0ELb0ELb0EEENS1_30DynamicPersistentTileSchedulerILi256ELi32ELb0ELb0ELb1EEEEEEEEEvNT_6ParamsE)
        .other          _ZN7cutlass13device_kernelIN5flash11enable_sm90INS1_16FlashAttnFwdSm90INS1_25CollectiveMainloopFwdSm90ILi2EN4cute5tupleIJNS5_1CILi1EEES8_S8_EEENS6_IJNS7_ILi128EEESA_SA_EEELi128ENS_10bfloat16_tEfNS_4arch4Sm90ELb0ELb1ELb1ELb0ELb0ELb0ELb0ELb1ELb1ELb0ELb0ELb0EEENS1_21CollectiveEpilogueFwdISB_S9_SC_SE_Li256ELb0ELb0ELb0ELb0EEENS1_30DynamicPersistentTileSchedulerILi256ELi32ELb0ELb0ELb1EEEEEEEEEvNT_6ParamsE,@"STO_CUDA_ENTRY STV_DEFAULT"
_ZN7cutlass13device_kernelIN5flash11enable_sm90INS1_16FlashAttnFwdSm90INS1_25CollectiveMainloopFwdSm90ILi2EN4cute5tupleIJNS5_1CILi1EEES8_S8_EEENS6_IJNS7_ILi128EEESA_SA_EEELi128ENS_10bfloat16_tEfNS_4arch4Sm90ELb0ELb1ELb1ELb0ELb0ELb0ELb0ELb1ELb1ELb0ELb0ELb0EEENS1_21CollectiveEpilogueFwdISB_S9_SC_SE_Li256ELb0ELb0ELb0ELb0EEENS1_30DynamicPersistentTileSchedulerILi256ELi32ELb0ELb0ELb1EEEEEEEEEvNT_6ParamsE:
[----:B------:R-:W1:Y:S01]  /*0000*/  LDC R1, c[0x0][0x28] ;  /* 0x00000a00ff017b82 */ /* 0x000e620000000800 */
[----:B------:R-:W2:Y:S01]  /*0010*/  S2R R3, SR_TID.X ;  /* 0x0000000000037919 */ /* 0x000ea20000002100 */
[----:B------:R-:W-:Y:S01]  /*0020*/  ELECT P0, URZ, PT ;  /* 0x00000000003f782f */ /* 0x000fe20003800000 */
[----:B------:R-:W-:Y:S01]  /*0030*/  BSSY B0, `(.L_x_6378) ;  /* 0x0000014000007945 */ /* 0x000fe20003800000 */
[--C-:B--2---:R-:W-:Y:S02]  /*0040*/  SHF.R.U32.HI R0, RZ, 0x5, R3.reuse ;  /* 0x00000005ff007819 */ /* 0x104fe40000011603 */
[----:B------:R-:W-:-:S03]  /*0050*/  SHF.R.U32.HI R17, RZ, 0x7, R3 ;  /* 0x00000007ff117819 */ /* 0x000fc60000011603 */
[----:B------:R-:W2:Y:S02]  /*0060*/  SHFL.IDX PT, R2, R0, RZ, 0x1f ;  /* 0x00001fff00027589 */ /* 0x000ea400000e0000 */
[----:B--2---:R-:W-:-:S13]  /*0070*/  ISETP.EQ.AND P0, PT, R2, RZ, P0 ;  /* 0x000000ff0200720c */ /* 0x004fda0000702270 */
[----:B-1----:R-:W-:Y:S05]  /*0080*/  @!P0 BRA `(.L_x_6379) ;  /* 0x0000000000388947 */ /* 0x002fea0003800000 */
        /* <DEDUP_REMOVED lines=14> */
.L_x_6379:
[----:B------:R-:W-:Y:S05]  /*0170*/  BSYNC B0 ;  /* 0x0000000000007941 */ /* 0x000fea0003800000 */
.L_x_6378:
        /* <DEDUP_REMOVED lines=37> */
.L_x_6380:
        /* <DEDUP_REMOVED lines=22> */
.L_x_6381:
        /* <DEDUP_REMOVED lines=18> */
.L_x_6382:
        /* <DEDUP_REMOVED lines=22> */
.L_x_6383:
        /* <DEDUP_REMOVED lines=22> */
.L_x_6384:
[----:B------:R-:W-:Y:S01]  /*0910*/  PLOP3.LUT P0, PT, PT, PT, UP0, 0x80, 0x0 ;  /* 0x000000000000781c */ /* 0x000fe20003f0f008 */
[----:B------:R-:W-:Y:S01]  /*0920*/  UMOV UR38, 0x1 ;  /* 0x0000000100267882 */ /* 0x000fe20000000000 */
[----:B------:R-:W-:Y:S01]  /*0930*/  NOP ;  /* 0x0000000000007918 */ /* 0x000fe20000000000 */
[----:B------:R-:W-:Y:S01]  /*0940*/  USEL UR38, UR38, 0x2, !UP0 ;  /* 0x0000000226267887 */ /* 0x000fe2000c000000 */
[----:B------:R-:W-:Y:S01]  /*0950*/  ULDC.64 UR50, c[0x0][0x208] ;  /* 0x0000820000327ab9 */ /* 0x000fe20000000a00 */
[----:B-123--:R-:W-:Y:S08]  /*0960*/  BAR.SYNC.DEFER_BLOCKING 0x0 ;  /* 0x0000000000007b1d */ /* 0x00eff00000010000 */
[----:B------:R-:W-:Y:S05]  /*0970*/  @!P0 BRA `(.L_x_6385) ;  /* 0x000000fc00e88947 */ /* 0x000fea0003800000 */
.L_x_6386:
[----:B------:R-:W-:-:S08]  /*0980*/  NOP ;  /* 0x0000000000007918 */ /* 0x000fd00000000000 */
[----:B------:R-:W1:Y:S02]  /*0990*/  USETMAXREG.TRY_ALLOC.CTAPOOL UP0, 0xf0 ;  /* 0x000000f0000079c8 */ /* 0x000e640008000600 */
[----:B-1----:R-:W-:-:S13]  /*09a0*/  PLOP3.LUT P0, PT, PT, PT, UP0, 0x80, 0x0 ;  /* 0x000000000000781c */ /* 0x002fda0003f0f008 */
[----:B------:R-:W-:Y:S05]  /*09b0*/  @!P0 BRA `(.L_x_6386) ;  /* 0xfffffffc00f08947 */ /* 0x000fea000383ffff */
[----:B------:R-:W1:Y:S01]  /*09c0*/  S2R R2, SR_TID.X ;  /* 0x0000000000027919 */ /* 0x000e620000002100 */
[----:B------:R-:W2:Y:S08]  /*09d0*/  S2UR UR7, SR_CTAID.X ;  /* 0x00000000000779c3 */ /* 0x000eb00000002500 */
[----:B------:R-:W-:Y:S08]  /*09e0*/  BAR.ARV 0x4, 0x120 ;  /* 0x0104800000007b1d */ /* 0x000ff00000002000 */
[----:B------:R-:W-:Y:S06]  /*09f0*/  BAR.ARV 0x8, 0x120 ;  /* 0x0204800000007b1d */ /* 0x000fec0000002000 */
[----:B-1----:R-:W-:-:S04]  /*0a00*/  LOP3.LUT R0, R2, 0xffffff80, RZ, 0xc0, !PT ;  /* 0xffffff8002007812 */ /* 0x002fc800078ec0ff */
[----:B------:R-:W-:Y:S02]  /*0a10*/  ISETP.NE.AND P0, PT, R0, 0x80, PT ;  /* 0x000000800000780c */ /* 0x000fe40003f05270 */
[----:B------:R-:W2:Y:S11]  /*0a20*/  LDC R0, c[0x0][0xda8] ;  /* 0x00036a00ff007b82 */ /* 0x000eb60000000800 */
[----:B------:R-:W-:Y:S06]  /*0a30*/  @!P0 BAR.ARV 0x9, 0x100 ;  /* 0x0244000000008b1d */ /* 0x000fec0000002000 */
[----:B--2---:R-:W-:-:S13]  /*0a40*/  ISETP.LE.AND P0, PT, R0, UR7, PT ;  /* 0x0000000700007c0c */ /* 0x004fda000bf03270 */
[----:B------:R-:W-:Y:S05]  /*0a50*/  @P0 EXIT ;  /* 0x000000000000094d */ /* 0x000fea0003800000 */
[----:B------:R-:W-:Y:S01]  /*0a60*/  VIADD R190, R2, 0xffffff80 ;  /* 0xffffff8002be7836 */ /* 0x000fe20000000000 */
[----:B------:R-:W1:Y:S01]  /*0a70*/  S2UR UR4, SR_CgaCtaId ;  /* 0x00000000000479c3 */ /* 0x000e620000008800 */
[----:B------:R-:W-:Y:S01]  /*0a80*/  UMOV UR39, 0x400 ;  /* 0x0000040000277882 */ /* 0x000fe20000000000 */
[----:B------:R-:W-:Y:S02]  /*0a90*/  ULOP3.LUT UR47, UR38, 0x1, URZ, 0xfc, !UPT ;  /* 0x00000001262f7892 */ /* 0x000fe4000f8efc3f */
[----:B------:R-:W-:Y:S01]  /*0aa0*/  SHF.R.S32.HI R3, RZ, 0x1f, R190 ;  /* 0x0000001fff037819 */ /* 0x000fe200000114be */
[----:B------:R-:W-:Y:S01]  /*0ab0*/  ULDC.64 UR54, c[0x0][0x198] ;  /* 0x0000660000367ab9 */ /* 0x000fe20000000a00 */
[----:B------:R-:W-:Y:S01]  /*0ac0*/  UMOV UR46, URZ ;  /* 0x0000003f002e7c82 */ /* 0x000fe20008000000 */
[----:B------:R-:W-:Y:S01]  /*0ad0*/  UMOV UR36, URZ ;  /* 0x0000003f00247c82 */ /* 0x000fe20008000000 */
[CC--:B------:R-:W-:Y:S01]  /*0ae0*/  LEA.HI R0, R3.reuse, R190.reuse, RZ, 0x4 ;  /* 0x000000be03007211 */ /* 0x0c0fe200078f20ff */
[----:B------:R-:W2:Y:S01]  /*0af0*/  S2UR UR6, SR_SWINHI ;  /* 0x00000000000679c3 */ /* 0x000ea20000002f00 */
[----:B------:R-:W-:Y:S01]  /*0b00*/  LEA.HI R5, R3, R190, RZ, 0x7 ;  /* 0x000000be03057211 */ /* 0x000fe200078f38ff */
[----:B------:R-:W-:Y:S01]  /*0b10*/  UMOV UR37, URZ ;  /* 0x0000003f00257c82 */ /* 0x000fe20008000000 */
[----:B------:R-:W-:-:S02]  /*0b20*/  SHF.R.S32.HI R7, RZ, 0x4, R0 ;  /* 0x00000004ff077819 */ /* 0x000fc40000011400 */
[----:B------:R-:W-:Y:S02]  /*0b30*/  LOP3.LUT R9, R5, 0xffffff80, RZ, 0xc0, !PT ;  /* 0xffffff8005097812 */ /* 0x000fe400078ec0ff */
[----:B------:R-:W-:Y:S02]  /*0b40*/  LEA.HI R2, R0, R7, RZ, 0x1 ;  /* 0x0000000700027211 */ /* 0x000fe400078f08ff */
[----:B------:R-:W-:Y:S01]  /*0b50*/  LEA.HI R189, R3, R190, RZ, 0x5 ;  /* 0x000000be03bd7211 */ /* 0x000fe200078f28ff */
[----:B------:R-:W-:Y:S01]  /*0b60*/  IMAD.IADD R186, R190, 0x1, -R9 ;  /* 0x00000001beba7824 */ /* 0x000fe200078e0a09 */
[----:B------:R-:W-:Y:S02]  /*0b70*/  LOP3.LUT R2, R2, 0x1ffffffe, RZ, 0xc0, !PT ;  /* 0x1ffffffe02027812 */ /* 0x000fe400078ec0ff */
[----:B------:R-:W-:Y:S02]  /*0b80*/  SHF.R.S32.HI R189, RZ, 0x5, R189 ;  /* 0x00000005ffbd7819 */ /* 0x000fe400000114bd */
[----:B------:R-:W-:Y:S01]  /*0b90*/  SHF.R.S32.HI R9, RZ, 0x1f, R186 ;  /* 0x0000001fff097819 */ /* 0x000fe200000114ba */
[----:B------:R-:W-:Y:S01]  /*0ba0*/  IMAD.IADD R2, R7, 0x1, -R2 ;  /* 0x0000000107027824 */ /* 0x000fe200078e0a02 */
[----:B------:R-:W-:Y:S01]  /*0bb0*/  LOP3.LUT R7, R0, 0x3fffff0, RZ, 0xc0, !PT ;  /* 0x03fffff000077812 */ /* 0x000fe200078ec0ff */
[----:B-1----:R-:W-:Y:S01]  /*0bc0*/  ULEA UR39, UR4, UR39, 0x18 ;  /* 0x0000002704277291 */ /* 0x002fe2000f8ec03f */
[----:B------:R-:W-:-:S02]  /*0bd0*/  LEA.HI R4, R9, R186, RZ, 0x2 ;  /* 0x000000ba09047211 */ /* 0x000fc400078f10ff */
[----:B------:R-:W-:Y:S01]  /*0be0*/  SHF.R.S32.HI R188, RZ, 0x7, R5 ;  /* 0x00000007ffbc7819 */ /* 0x000fe20000011405 */
[----:B------:R-:W-:Y:S01]  /*0bf0*/  IMAD.IADD R0, R190, 0x1, -R7 ;  /* 0x00000001be007824 */ /* 0x000fe200078e0a07 */
[--C-:B------:R-:W-:Y:S02]  /*0c00*/  SHF.R.S32.HI R6, RZ, 0x2, R4.reuse ;  /* 0x00000002ff067819 */ /* 0x100fe40000011404 */
[----:B------:R-:W-:Y:S01]  /*0c10*/  SHF.R.S32.HI R7, RZ, 0x1f, R4 ;  /* 0x0000001fff077819 */ /* 0x000fe20000011404 */
[----:B------:R-:W-:Y:S01]  /*0c20*/  IMAD R11, R189, 0x10, R0 ;  /* 0x00000010bd0b7824 */ /* 0x000fe200078e0200 */
[----:B------:R-:W-:Y:S01]  /*0c30*/  LEA.HI R9, R9, R186, RZ, 0x5 ;  /* 0x000000ba09097211 */ /* 0x000fe200078f28ff */
[----:B------:R-:W-:Y:S01]  /*0c40*/  UMOV UR4, UR39 ;  /* 0x0000002700047c82 */ /* 0x000fe20008000000 */
[----:B--2---:R-:W-:Y:S01]  /*0c50*/  UMOV UR5, UR6 ;  /* 0x0000000600057c82 */ /* 0x004fe20008000000 */
[----:B------:R-:W-:Y:S01]  /*0c60*/  LEA.HI R7, R7, R6, RZ, 0x3 ;  /* 0x0000000607077211 */ /* 0x000fe200078f18ff */
[----:B------:R-:W-:Y:S01]  /*0c70*/  IMAD R2, R11, 0x8, R2 ;  /* 0x000000080b027824 */ /* 0x000fe200078e0202 */
[----:B------:R-:W-:Y:S01]  /*0c80*/  LEA.HI R5, R5, R188, RZ, 0x1 ;  /* 0x000000bc05057211 */ /* 0x000fe200078f08ff */
[----:B------:R-:W-:Y:S01]  /*0c90*/  IMAD.U32 R18, RZ, RZ, UR4 ;  /* 0x00000004ff127e24 */ /* 0x000fe2000f8e00ff */
[----:B------:R-:W-:Y:S01]  /*0ca0*/  LOP3.LUT R7, R7, 0xfffffff8, RZ, 0xc0, !PT ;  /* 0xfffffff807077812 */ /* 0x000fe200078ec0ff */
[----:B------:R-:W-:Y:S01]  /*0cb0*/  IMAD.U32 R19, RZ, RZ, UR5 ;  /* 0x00000005ff137e24 */ /* 0x000fe2000f8e00ff */
[----:B------:R-:W-:Y:S01]  /*0cc0*/  SHF.R.S32.HI R9, RZ, 0x5, R9 ;  /* 0x00000005ff097819 */ /* 0x000fe20000011409 */
[----:B------:R-:W-:Y:S01]  /*0cd0*/  UMOV UR4, UR7 ;  /* 0x0000000700047c82 */ /* 0x000fe20008000000 */
[----:B------:R-:W-:Y:S01]  /*0ce0*/  LEA.HI R3, R3, R190, RZ, 0x3 ;  /* 0x000000be03037211 */ /* 0x000fe200078f18ff */
[----:B------:R-:W-:Y:S01]  /*0cf0*/  IMAD.IADD R6, R6, 0x1, -R7 ;  /* 0x0000000106067824 */ /* 0x000fe200078e0a07 */
[----:B------:R-:W-:Y:S01]  /*0d00*/  LOP3.LUT R7, R5, 0x3fffffe, RZ, 0xc0, !PT ;  /* 0x03fffffe05077812 */ /* 0x000fe200078ec0ff */
[----:B------:R-:W-:Y:S01]  /*0d10*/  IMAD.SHL.U32 R5, R2, 0x8, RZ ;  /* 0x0000000802057824 */ /* 0x000fe200078e00ff */
[----:B------:R-:W-:Y:S01]  /*0d20*/  SHF.R.S32.HI R184, RZ, 0x3, R3 ;  /* 0x00000003ffb87819 */ /* 0x000fe20000011403 */
[----:B------:R-:W-:-:S02]  /*0d30*/  IMAD R6, R9, 0x10, R6 ;  /* 0x0000001009067824 */ /* 0x000fc400078e0206 */
[----:B------:R-:W-:Y:S02]  /*0d40*/  IMAD.IADD R7, R188, 0x1, -R7 ;  /* 0x00000001bc077824 */ /* 0x000fe400078e0a07 */
[----:B------:R-:W-:Y:S01]  /*0d50*/  IMAD.WIDE R18, R5, 0x2, R18 ;  /* 0x0000000205127825 */ /* 0x000fe200078e0212 */
[----:B------:R-:W-:-:S03]  /*0d60*/  LOP3.LUT R5, R3, 0x1ffffff8, RZ, 0xc0, !PT ;  /* 0x1ffffff803057812 */ /* 0x000fc600078ec0ff */
[----:B------:R-:W-:Y:S01]  /*0d70*/  IMAD R187, R7, 0x40, R6 ;  /* 0x0000004007bb7824 */ /* 0x000fe200078e0206 */
[----:B------:R-:W-:Y:S01]  /*0d80*/  LOP3.LUT R7, R4, 0x7ffffffc, RZ, 0xc0, !PT ;  /* 0x7ffffffc04077812 */ /* 0x000fe200078ec0ff */
[----:B------:R-:W-:-:S04]  /*0d90*/  IMAD.IADD R5, R190, 0x1, -R5 ;  /* 0x00000001be057824 */ /* 0x000fc800078e0a05 */
[----:B------:R-:W-:Y:S02]  /*0da0*/  IMAD.SHL.U32 R22, R5, 0x8, RZ ;  /* 0x0000000805167824 */ /* 0x000fe400078e00ff */
[----:B------:R-:W-:-:S07]  /*0db0*/  IMAD.IADD R16, R186, 0x1, -R7 ;  /* 0x00000001ba107824 */ /* 0x000fce00078e0a07 */
.L_x_6479:
        /* <DEDUP_REMOVED lines=20> */
.L_x_6387:
[----:B------:R-:W-:Y:S01]  /*0f00*/  ULDC UR6, c[0x0][0xdc4] ;  /* 0x0003710000067ab9 */ /* 0x000fe20000000800 */
[----:B------:R-:W-:Y:S01]  /*0f10*/  UMOV UR48, UR7 ;  /* 0x0000000700307c82 */ /* 0x000fe20008000000 */
[----:B------:R-:W-:-:S11]  /*0f20*/  UISETP.NE.AND UP0, UPT, UR6, 0x1, UPT ;  /* 0x000000010600788c */ /* 0x000fd6000bf05270 */
[----:B------:R-:W-:Y:S02]  /*0f30*/  @UP0 ULDC.64 UR10, c[0x0][0xdc8] ;  /* 0x00037200000a0ab9 */ /* 0x000fe40000000a00 */
[----:B------:R-:W-:-:S04]  /*0f40*/  UIMAD.WIDE.U32 UR4, UR7, UR10, URZ ;  /* 0x0000000a070472a5 */ /* 0x000fc8000f8e003f */
[----:B------:R-:W-:-:S04]  /*0f50*/  @UP0 USHF.R.U32.HI UR48, URZ, UR11, UR5 ;  /* 0x0000000b3f300299 */ /* 0x000fc80008011605 */
[----:B------:R-:W-:-:S12]  /*0f60*/  UIMAD UR4, UR48, UR6, URZ ;  /* 0x00000006300472a4 */ /* 0x000fd8000f8e023f */
.L_x_6388:
[----:B------:R-:W-:Y:S01]  /*0f70*/  UIADD3 UR6, UR7, -UR4, URZ ;  /* 0x8000000407067290 */ /* 0x000fe2000fffe03f */
[----:B------:R-:W-:Y:S01]  /*0f80*/  ULDC UR43, c[0x0][0xdb8] ;  /* 0x00036e00002b7ab9 */ /* 0x000fe20000000800 */
[----:B------:R-:W-:Y:S02]  /*0f90*/  ULOP3.LUT UR7, URZ, UR48, URZ, 0x33, !UPT ;  /* 0x000000303f077292 */ /* 0x000fe4000f8e333f */
[----:B------:R-:W-:Y:S01]  /*0fa0*/  UISETP.NE.AND UP1, UPT, UR43, 0x1, UPT ;  /* 0x000000012b00788c */ /* 0x000fe2000bf25270 */
[----:B------:R-:W-:Y:S01]  /*0fb0*/  ULDC.64 UR12, c[0x0][0x3f8] ;  /* 0x0000fe00000c7ab9 */ /* 0x000fe20000000a00 */
[----:B------:R-:W-:Y:S01]  /*0fc0*/  ULDC UR42, c[0x0][0xdac] ;  /* 0x00036b00002a7ab9 */ /* 0x000fe20000000800 */
[----:B------:R-:W-:Y:S02]  /*0fd0*/  UISETP.NE.U32.AND UP0, UPT, UR12, URZ, UPT ;  /* 0x0000003f0c00728c */ /* 0x000fe4000bf05070 */
[----:B------:R-:W-:Y:S01]  /*0fe0*/  UIADD3 UR42, UR7, UR42, URZ ;  /* 0x0000002a072a7290 */ /* 0x000fe2000fffe03f */
[----:B------:R-:W-:Y:S01]  /*0ff0*/  ULDC.64 UR4, c[0x0][0x9e0] ;  /* 0x0002780000047ab9 */ /* 0x000fe20000000a00 */
[----:B------:R-:W-:Y:S01]  /*1000*/  ULDC UR11, c[0x0][0xdc4] ;  /* 0x00037100000b7ab9 */ /* 0x000fe20000000800 */
[----:B------:R-:W-:-:S02]  /*1010*/  UISETP.NE.AND.EX UP0, UPT, UR13, URZ, UPT, UP0 ;  /* 0x0000003f0d00728c */ /* 0x000fc4000bf05300 */
[----:B------:R-:W-:Y:S02]  /*1020*/  UISETP.GE.AND UP2, UPT, UR5, 0x1, UPT ;  /* 0x000000010500788c */ /* 0x000fe4000bf46270 */
[----:B------:R-:W-:Y:S01]  /*1030*/  USHF.L.U32 UR42, UR42, 0x7, URZ ;  /* 0x000000072a2a7899 */ /* 0x000fe2000800063f */
[----:B------:R-:W-:Y:S01]  /*1040*/  ULDC UR45, c[0x0][0x404] ;  /* 0x00010100002d7ab9 */ /* 0x000fe20000000800 */
[----:B------:R-:W-:Y:S01]  /*1050*/  ULDC UR9, c[0x0][0x288] ;  /* 0x0000a20000097ab9 */ /* 0x000fe20000000800 */
[----:B------:R-:W-:Y:S01]  /*1060*/  UIMAD UR8, UR8, UR11, UR6 ;  /* 0x0000000b080872a4 */ /* 0x000fe2000f8e0206 */
[----:B------:R-:W-:Y:S01]  /*1070*/  PLOP3.LUT P1, PT, PT, PT, UP2, 0x80, 0x0 ;  /* 0x000000000000781c */ /* 0x000fe20003f2f028 */
[----:B------:R-:W-:Y:S01]  /*1080*/  USEL UR45, UR45, 0x1, UP0 ;  /* 0x000000012d2d7887 */ /* 0x000fe20008000000 */
[----:B------:R-:W-:Y:S01]  /*1090*/  @UP1 ULDC UR6, c[0x0][0xdbc] ;  /* 0x00036f0000061ab9 */ /* 0x000fe20000000800 */
[----:B------:R-:W-:Y:S01]  /*10a0*/  UIADD3 UR53, UR42, 0x80, -UR9 ;  /* 0x000000802a357890 */ /* 0x000fe2000fffe809 */
[----:B------:R-:W-:Y:S01]  /*10b0*/  ULDC UR10, c[0x0][0x2e0] ;  /* 0x0000b800000a7ab9 */ /* 0x000fe20000000800 */
[----:B------:R-:W-:Y:S01]  /*10c0*/  UIMAD.WIDE.U32 UR6, UR8, UR6, URZ ;  /* 0x00000006080672a5 */ /* 0x000fe2000f8e003f */
[----:B------:R-:W-:Y:S01]  /*10d0*/  @UP1 ULDC UR11, c[0x0][0xdc0] ;  /* 0x00037000000b1ab9 */ /* 0x000fe20000000800 */
[----:B------:R-:W-:Y:S01]  /*10e0*/  UIMAD UR53, UR45, UR10, UR53 ;  /* 0x0000000a2d3572a4 */ /* 0x000fe2000f8e0235 */
[----:B------:R-:W-:Y:S01]  /*10f0*/  UMOV UR44, UR8 ;  /* 0x00000008002c7c82 */ /* 0x000fe20008000000 */
[----:B------:R-:W-:-:S02]  /*1100*/  @UP1 USHF.R.U32.HI UR44, URZ, UR11, UR7 ;  /* 0x0000000b3f2c1299 */ /* 0x000fc40008011607 */
[----:B------:R-:W-:Y:S02]  /*1110*/  UIADD3 UR4, UR53, UR4, URZ ;  /* 0x0000000435047290 */ /* 0x000fe4000fffe03f */
        /* <DEDUP_REMOVED lines=14> */
.L_x_6390:
[----:B------:R-:W-:-:S11]  /*1200*/  UISETP.NE.AND UP0, UPT, UR5, 0x1, UPT ;  /* 0x000000010500788c */ /* 0x000fd6000bf05270 */
[----:B------:R-:W-:Y:S02]  /*1210*/  @UP0 ULDC.64 UR12, c[0x0][0x9e8] ;  /* 0x00027a00000c0ab9 */ /* 0x000fe40000000a00 */
[----:B------:R-:W-:-:S04]  /*1220*/  UIMAD.WIDE.U32 UR6, UR4, UR12, URZ ;  /* 0x0000000c040672a5 */ /* 0x000fc8000f8e003f */
[----:B------:R-:W-:-:S12]  /*1230*/  @UP0 USHF.R.U32.HI UR4, URZ, UR13, UR7 ;  /* 0x0000000d3f040299 */ /* 0x000fd80008011607 */
.L_x_6391:
[----:B------:R-:W-:-:S06]  /*1240*/  UIMAD UR4, UR4, UR5, UR5 ;  /* 0x00000005040472a4 */ /* 0x000fcc000f8e0205 */
[----:B------:R-:W-:-:S07]  /*1250*/  VIMNMX R0, R0, UR4, PT ;  /* 0x0000000400007c48 */ /* 0x000fce000bfe0100 */
.L_x_6389:
[----:B------:R-:W-:Y:S01]  /*1260*/  UIMAD UR4, UR45, UR10, 0x7f ;  /* 0x0000007f2d0474a4 */ /* 0x000fe2000f8e020a */
[----:B------:R-:W-:Y:S01]  /*1270*/  VIADD R0, R0, 0x7f ;  /* 0x0000007f00007836 */ /* 0x000fe20000000000 */
[----:B------:R-:W-:Y:S02]  /*1280*/  UIADD3 UR7, UR42, -UR9, URZ ;  /* 0x800000092a077290 */ /* 0x000fe4000fffe03f */
[----:B------:R-:W-:Y:S02]  /*1290*/  USHF.R.S32.HI UR6, URZ, 0x1f, UR4 ;  /* 0x0000001f3f067899 */ /* 0x000fe40008011404 */
        /* <DEDUP_REMOVED lines=21> */
.L_x_6393:
[----:B------:R-:W-:-:S11]  /*13f0*/  UISETP.NE.AND UP0, UPT, UR5, 0x1, UPT ;  /* 0x000000010500788c */ /* 0x000fd6000bf05270 */
[----:B------:R-:W-:Y:S02]  /*1400*/  @UP0 ULDC.64 UR10, c[0x0][0x9e8] ;  /* 0x00027a00000a0ab9 */ /* 0x000fe40000000a00 */
[----:B------:R-:W-:-:S04]  /*1410*/  UIMAD.WIDE.U32 UR6, UR4, UR10, URZ ;  /* 0x0000000a040672a5 */ /* 0x000fc8000f8e003f */
[----:B------:R-:W-:-:S12]  /*1420*/  @UP0 USHF.R.U32.HI UR4, URZ, UR11, UR7 ;  /* 0x0000000b3f040299 */ /* 0x000fd80008011607 */
.L_x_6394:
[----:B------:R-:W-:-:S04]  /*1430*/  UIMAD UR4, UR4, UR5, URZ ;  /* 0x00000005040472a4 */ /* 0x000fc8000f8e023f */
[----:B------:R-:W-:-:S04]  /*1440*/  UISETP.LT.AND UP0, UPT, UR8, UR4, UPT ;  /* 0x000000040800728c */ /* 0x000fc8000bf01270 */
[----:B------:R-:W-:-:S12]  /*1450*/  USEL UR8, UR8, UR4, !UP0 ;  /* 0x0000000408087287 */ /* 0x000fd8000c000000 */
.L_x_6392:
        /* <DEDUP_REMOVED lines=39> */
[----:B------:R-:W-:Y:S01]  /*16d0*/  CS2R R90, SRZ ;  /* 0x00000000005a7805 */ /* 0x000fe2000001ff00 */
[----:B------:R-:W-:Y:S02]  /*16e0*/  IMAD.MOV.U32 R89, RZ, RZ, RZ ;  /* 0x000000ffff597224 */ /* 0x000fe400078e00ff */
        /* <DEDUP_REMOVED lines=30> */
.L_x_6396:
[----:B------:R-:W-:Y:S01]  /*18d0*/  ULEA.HI UR4, UR46, UR46, URZ, 0x1 ;  /* 0x0000002e2e047291 */ /* 0x000fe2000f8f083f */
[----:B------:R-:W-:-:S03]  /*18e0*/  IMAD.U32 R2, RZ, RZ, UR47 ;  /* 0x0000002fff027e24 */ /* 0x000fc6000f8e00ff */
[----:B------:R-:W-:Y:S02]  /*18f0*/  ULOP3.LUT UR4, UR4, 0xfffffffe, URZ, 0xc0, !UPT ;  /* 0xfffffffe04047892 */ /* 0x000fe4000f8ec03f */
[----:B------:R-:W-:Y:S02]  /*1900*/  ISETP.NE.AND P0, PT, R2, 0x3, PT ;  /* 0x000000030200780c */ /* 0x000fe40003f05270 */
[----:B------:R-:W-:-:S06]  /*1910*/  UIADD3 UR4, UR46, -UR4, URZ ;  /* 0x800000042e047290 */ /* 0x000fcc000fffe03f */
[----:B------:R-:W-:-:S05]  /*1920*/  IMAD.U32 R0, RZ, RZ, UR4 ;  /* 0x00000004ff007e24 */ /* 0x000fca000f8e00ff */
[----:B------:R-:W-:-:S04]  /*1930*/  SHF.L.U32 R0, R0, 0x1f, RZ ;  /* 0x0000001f00007819 */ /* 0x000fc800000006ff */
[----:B------:R-:W1:Y:S02]  /*1940*/  SYNCS.PHASECHK.TRANS64.TRYWAIT P1, [UR39+0x28800], R0 ;  /* 0x02880000ff0075a7 */ /* 0x000e640008020167 */
[----:B-1----:R-:W-:Y:S05]  /*1950*/  @!P1 BRA `(.L_x_6397) ;  /* 0x0000012000609947 */ /* 0x002fea0003800000 */
.L_x_6544:
[----:B------:R-:W-:Y:S05]  /*1960*/  @!P0 BRA `(.L_x_6398) ;  /* 0x0000000000048947 */ /* 0x000fea0003800000 */
[----:B------:R-:W-:Y:S01]  /*1970*/  BPT.TRAP 0x1 ;  /* 0x000000040000795c */ /* 0x000fe20000300000 */
.L_x_6398:
[----:B------:R-:W-:Y:S02]  /*1980*/  IMAD.U32 R89, RZ, RZ, UR37 ;  /* 0x00000025ff597e24 */ /* 0x000fe4000f8e00ff */
[----:B-1----:R-:W-:-:S03]  /*1990*/  IMAD.U32 R0, RZ, RZ, UR36 ;  /* 0x00000024ff007e24 */ /* 0x002fc6000f8e00ff */
[----:B------:R-:W-:Y:S02]  /*19a0*/  LEA R89, R89, UR39, 0x3 ;  /* 0x0000002759597c11 */ /* 0x000fe4000f8e18ff */
[----:B------:R-:W-:-:S04]  /*19b0*/  SHF.L.U32 R0, R0, 0x1f, RZ ;  /* 0x0000001f00007819 */ /* 0x000fc800000006ff */
[----:B------:R1:W2:Y:S01]  /*19c0*/  SYNCS.PHASECHK.TRANS64.TRYWAIT P2, [R89+URZ+0x28830], R0 ;  /* 0x02883000590075a7 */ /* 0x0002a2000804017f */
[----:B------:R-:W-:Y:S05]  /*19d0*/  @!P0 BRA `(.L_x_6399) ;  /* 0x0000000000048947 */ /* 0x000fea0003800000 */
[----:B------:R-:W-:Y:S01]  /*19e0*/  BPT.TRAP 0x1 ;  /* 0x000000040000795c */ /* 0x000fe20000300000 */
.L_x_6399:
[----:B------:R-:W3:Y:S02]  /*19f0*/  S2R R2, SR_TID.X ;  /* 0x0000000000027919 */ /* 0x000ee40000002100 */
[----:B---3--:R-:W-:Y:S01]  /*1a00*/  LOP3.LUT P1, RZ, R2, 0x7f, RZ, 0xc0, !PT ;  /* 0x0000007f02ff7812 */ /* 0x008fe2000782c0ff */
[----:B--2---:R-:W-:-:S12]  /*1a10*/  @P2 BRA `(.L_x_6400) ;  /* 0x0000000000082947 */ /* 0x004fd80003800000 */
[----:B------:R-:W2:Y:S02]  /*1a20*/  SYNCS.PHASECHK.TRANS64.TRYWAIT P2, [R89+URZ+0x28830], R0 ;  /* 0x02883000590075a7 */ /* 0x000ea4000804017f */
[----:B--2---:R-:W-:Y:S05]  /*1a30*/  @!P2 BRA `(.L_x_6401) ;  /* 0x000001200040a947 */ /* 0x004fea0003800000 */
.L_x_6400:
[----:B------:R-:W-:Y:S05]  /*1a40*/  WARPSYNC.ALL ;  /* 0x0000000000007948 */ /* 0x000fea0003800000 */
[----:B------:R-:W-:Y:S01]  /*1a50*/  UIADD3 UR4, UR39, 0x18400, URZ ;  /* 0x0001840027047890 */ /* 0x000fe2000fffe03f */
[----:B------:R-:W-:Y:S01]  /*1a60*/  WARPGROUP.ARRIVE ;  /* 0x00000000000079c5 */ /* 0x000fe20000000000 */
[----:B------:R-:W-:Y:S01]  /*1a70*/  ULOP3.LUT UR32, UR52, 0x10000, URZ, 0xfc, !UPT ;  /* 0x0001000034207892 */ /* 0x000fe2000f8efc3f */
[----:B------:R-:W3:Y:S01]  /*1a80*/  LDC R5, c[0x0][0x2e0] ;  /* 0x0000b800ff057b82 */ /* 0x000ee20000000800 */
[----:B------:R-:W-:Y:S01]  /*1a90*/  USHF.R.U32.HI UR4, URZ, 0x4, UR4 ;  /* 0x000000043f047899 */ /* 0x000fe20008011604 */
[----:B------:R-:W-:Y:S01]  /*1aa0*/  UMOV UR33, 0x40000040 ;  /* 0x4000004000217882 */ /* 0x000fe20000000000 */
[----:B------:R-:W-:-:S02]  /*1ab0*/  UMOV UR35, 0x40000040 ;  /* 0x4000004000237882 */ /* 0x000fc40000000000 */
[----:B------:R-:W-:Y:S01]  /*1ac0*/  ULOP3.LUT UR4, UR4, 0x3fff, URZ, 0xc0, !UPT ;  /* 0x00003fff04047892 */ /* 0x000fe2000f8ec03f */
[----:B------:R-:W-:Y:S01]  /*1ad0*/  UMOV UR5, 0x40000040 ;  /* 0x4000004000057882 */ /* 0x000fe20000000000 */
[----:B------:R-:W-:Y:S02]  /*1ae0*/  UMOV UR7, 0x40000040 ;  /* 0x4000004000077882 */ /* 0x000fe40000000000 */
[----:B------:R-:W-:Y:S01]  /*1af0*/  ULOP3.LUT UR49, UR4, 0x10000, URZ, 0xfc, !UPT ;  /* 0x0001000004317892 */ /* 0x000fe2000f8efc3f */
[----:B------:R-:W4:Y:S01]  /*1b00*/  LDC.64 R10, c[0x0][0x9e0] ;  /* 0x00027800ff0a7b82 */ /* 0x000f220000000a00 */
[----:B------:R-:W-:Y:S02]  /*1b10*/  UIADD3 UR4, UR32, 0x2, URZ ;  /* 0x0000000220047890 */ /* 0x000fe4000fffe03f */
[----:B------:R-:W-:Y:S02]  /*1b20*/  ULEA UR34, UR37, UR49, 0xb ;  /* 0x0000003125227291 */ /* 0x000fe4000f8e583f */
[----:B------:R-:W-:-:S02]  /*1b30*/  UIADD3 UR8, UR32, 0x4, URZ ;  /* 0x0000000420087890 */ /* 0x000fc4000fffe03f */
[----:B------:R-:W-:Y:S02]  /*1b40*/  UIADD3 UR6, UR34, 0x2, URZ ;  /* 0x0000000222067890 */ /* 0x000fe4000fffe03f */
[----:B------:R-:W-:Y:S01]  /*1b50*/  UIADD3 UR10, UR34, 0x4, URZ ;  /* 0x00000004220a7890 */ /* 0x000fe2000fffe03f */
[----:B------:R-:W-:Y:S02]  /*1b60*/  UMOV UR9, 0x40000040 ;  /* 0x4000004000097882 */ /* 0x000fe40000000000 */
[----:B------:R-:W-:Y:S01]  /*1b70*/  HGMMA.64x128x16.F32.BF16 R24, gdesc[UR32], RZ, !UPT, gsb0 ;  /* 0x01e00000201879f0 */ /* 0x000fe2000c0018ff */
        /* <DEDUP_REMOVED lines=10> */
[----:B----4-:R-:W-:Y:S01]  /*1c20*/  ISETP.GE.AND P2, PT, R11, 0x1, PT ;  /* 0x000000010b00780c */ /* 0x010fe20003f46270 */
        /* <DEDUP_REMOVED lines=13> */
[----:B------:R-:W-:Y:S01]  /*1d00*/  HGMMA.64x128x16.F32.BF16 R24, gdesc[UR4], R24, gsb0 ;  /* 0x01e00000041879f0 */ /* 0x000fe20008001818 */
[----:B------:R-:W-:Y:S02]  /*1d10*/  ULDC.64 UR6, c[0x0][0x9d8] ;  /* 0x0002760000067ab9 */ /* 0x000fe40000000a00 */
[----:B------:R-:W-:Y:S01]  /*1d20*/  ULOP3.LUT UR52, URZ, UR7, URZ, 0x33, !UPT ;  /* 0x000000073f347292 */ /* 0x000fe2000f8e333f */
[----:B------:R-:W-:Y:S02]  /*1d30*/  WARPGROUP.DEPBAR.LE gsb0, 0x0 ;  /* 0x00008000000079c5 */ /* 0x000fe40000010000 */
[----:B------:R-:W-:-:S06]  /*1d40*/  WARPGROUP.ARRIVE ;  /* 0x00000000000079c5 */ /* 0x000fcc0000000000 */
[----:B------:R-:W-:Y:S03]  /*1d50*/  HGMMA.64x128x16.F32.BF16 R24, gdesc[UR8], R24, gsb0 ;  /* 0x01e00000081879f0 */ /* 0x000fe60008001818 */
[----:B------:R-:W-:Y:S02]  /*1d60*/  WARPGROUP.DEPBAR.LE gsb0, 0x0 ;  /* 0x00008000000079c5 */ /* 0x000fe40000010000 */
[----:B------:R-:W-:-:S07]  /*1d70*/  WARPGROUP.ARRIVE ;  /* 0x00000000000079c5 */ /* 0x000fce0000000000 */
        /* <DEDUP_REMOVED lines=14> */
[----:B------:R-:W-:Y:S01]  /*1e60*/  FMUL.FTZ R4, R45, UR6 ;  /* 0x000000062d047c20 */ /* 0x000fe20008410000 */
[----:B-12---:R-:W-:Y:S01]  /*1e70*/  FMUL.FTZ R0, R41, UR6 ;  /* 0x0000000629007c20 */ /* 0x006fe20008410000 */
        /* <DEDUP_REMOVED lines=11> */
[----:B-1----:R-:W-:Y:S01]  /*1f30*/  FMUL.FTZ R4, R53, UR6 ;  /* 0x0000000635047c20 */ /* 0x002fe20008410000 */
[----:B------:R-:W-:Y:S01]  /*1f40*/  FMUL.FTZ R7, R27, UR6 ;  /* 0x000000061b077c20 */ /* 0x000fe20008410000 */
[----:B------:R-:W-:Y:S01]  /*1f50*/  FMUL.FTZ R51, R55, UR6 ;  /* 0x0000000637337c20 */ /* 0x000fe20008410000 */
[----:B------:R-:W-:Y:S01]  /*1f60*/  FMUL.FTZ R21, R35, UR6 ;  /* 0x0000000623157c20 */ /* 0x000fe20008410000 */
[----:B------:R-:W-:Y:S01]  /*1f70*/  FMUL.FTZ R27, R39, UR6 ;  /* 0x00000006271b7c20 */ /* 0x000fe20008410000 */
[----:B------:R-:W-:Y:S01]  /*1f80*/  FMUL.FTZ R55, R59, UR6 ;  /* 0x000000063b377c20 */ /* 0x000fe20008410000 */
[----:B------:R-:W-:Y:S01]  /*1f90*/  FMUL.FTZ R2, R24, UR6 ;  /* 0x0000000618027c20 */ /* 0x000fe20008410000 */
[----:B------:R1:W2:Y:S01]  /*1fa0*/  MUFU.TANH R102, R4 ;  /* 0x0000000400667308 */ /* 0x0002a20000002400 */
[----:B----4-:R-:W-:Y:S01]  /*1fb0*/  FMUL.FTZ R0, R49, UR6 ;  /* 0x0000000631007c20 */ /* 0x010fe20008410000 */
        /* <DEDUP_REMOVED lines=15> */
[----:B----4-:R-:W-:-:S02]  /*20b0*/  IMAD.MOV.U32 R37, RZ, RZ, -0x80 ;  /* 0xffffff80ff257424 */ /* 0x010fc400078e00ff */
[----:B------:R-:W-:Y:S01]  /*20c0*/  FMUL.FTZ R52, R52, UR6 ;  /* 0x0000000634347c20 */ /* 0x000fe20008410000 */
[----:B------:R-:W-:Y:S01]  /*20d0*/  FMUL.FTZ R49, R54, UR6 ;  /* 0x0000000636317c20 */ /* 0x000fe20008410000 */
[----:B------:R-:W-:Y:S01]  /*20e0*/  FMUL.FTZ R56, R56, UR6 ;  /* 0x0000000638387c20 */ /* 0x000fe20008410000 */
[----:B------:R-:W-:Y:S01]  /*20f0*/  FMUL.FTZ R53, R58, UR6 ;  /* 0x000000063a357c20 */ /* 0x000fe20008410000 */
[----:B------:R-:W-:Y:S01]  /*2100*/  FMUL.FTZ R60, R60, UR6 ;  /* 0x000000063c3c7c20 */ /* 0x000fe20008410000 */
[----:B------:R-:W-:Y:S01]  /*2110*/  FMUL.FTZ R59, R62, UR6 ;  /* 0x000000063e3b7c20 */ /* 0x000fe20008410000 */
[----:B------:R4:W2:Y:S01]  /*2120*/  MUFU.TANH R12, R29 ;  /* 0x0000001d000c7308 */ /* 0x0008a20000002400 */
[----:B-1----:R-:W1:Y:S01]  /*2130*/  LDC R4, c[0x0][0x288] ;  /* 0x0000a200ff047b82 */ /* 0x002e620000000800 */
[----:B------:R-:W-:Y:S01]  /*2140*/  FMUL.FTZ R64, R64, UR6 ;  /* 0x0000000640407c20 */ /* 0x000fe20008410000 */
[----:B------:R-:W-:Y:S01]  /*2150*/  FMUL.FTZ R68, R68, UR6 ;  /* 0x0000000644447c20 */ /* 0x000fe20008410000 */
[----:B------:R-:W-:Y:S01]  /*2160*/  FMUL.FTZ R67, R70, UR6 ;  /* 0x0000000646437c20 */ /* 0x000fe20008410000 */
[----:B------:R-:W-:Y:S01]  /*2170*/  FMUL.FTZ R72, R72, UR6 ;  /* 0x0000000648487c20 */ /* 0x000fe20008410000 */
[----:B------:R-:W-:Y:S01]  /*2180*/  FMUL.FTZ R74, R74, UR6 ;  /* 0x000000064a4a7c20 */ /* 0x000fe20008410000 */
[----:B------:R-:W-:Y:S01]  /*2190*/  FMUL.FTZ R75, R75, UR6 ;  /* 0x000000064b4b7c20 */ /* 0x000fe20008410000 */
[----:B------:R5:W1:Y:S01]  /*21a0*/  MUFU.TANH R106, R0 ;  /* 0x00000000006a7308 */ /* 0x000a620000002400 */
[----:B----4-:R-:W-:Y:S01]  /*21b0*/  FMUL.FTZ R29, R42, UR6 ;  /* 0x000000062a1d7c20 */ /* 0x010fe20008410000 */
[----:B------:R-:W-:-:S02]  /*21c0*/  IMAD R42, R88, R37, 0x80 ;  /* 0x00000080582a7424 */ /* 0x000fc400078e0225 */
[----:B------:R-:W-:Y:S01]  /*21d0*/  FMUL.FTZ R76, R76, UR6 ;  /* 0x000000064c4c7c20 */ /* 0x000fe20008410000 */
[----:B------:R-:W-:Y:S01]  /*21e0*/  FMUL.FTZ R79, R79, UR6 ;  /* 0x000000064f4f7c20 */ /* 0x000fe20008410000 */
[----:B------:R-:W-:Y:S01]  /*21f0*/  FMUL.FTZ R80, R80, UR6 ;  /* 0x0000000650507c20 */ /* 0x000fe20008410000 */
[----:B------:R-:W-:Y:S01]  /*2200*/  FMUL.FTZ R81, R81, UR6 ;  /* 0x0000000651517c20 */ /* 0x000fe20008410000 */
[----:B------:R-:W-:Y:S01]  /*2210*/  FMUL.FTZ R35, R82, UR6 ;  /* 0x0000000652237c20 */ /* 0x000fe20008410000 */
[----:B------:R3:W4:Y:S01]  /*2220*/  MUFU.TANH R98, R57 ;  /* 0x0000003900627308 */ /* 0x0007220000002400 */
[----:B-----5:R-:W-:Y:S01]  /*2230*/  FMUL.FTZ R0, R61, UR6 ;  /* 0x000000063d007c20 */ /* 0x020fe20008410000 */
[----:B------:R-:W-:Y:S01]  /*2240*/  FMUL.FTZ R61, R63, UR6 ;  /* 0x000000063f3d7c20 */ /* 0x000fe20008410000 */
[----:B------:R-:W-:Y:S01]  /*2250*/  FMUL.FTZ R63, R66, UR6 ;  /* 0x00000006423f7c20 */ /* 0x000fe20008410000 */
[----:B------:R-:W-:Y:S01]  /*2260*/  FMUL.FTZ R85, R85, UR6 ;  /* 0x0000000655557c20 */ /* 0x000fe20008410000 */
[----:B------:R-:W-:Y:S01]  /*2270*/  FMUL.FTZ R37, R86, UR6 ;  /* 0x0000000656257c20 */ /* 0x000fe20008410000 */
[----:B------:R-:W-:Y:S01]  /*2280*/  FMUL.FTZ R39, R87, UR6 ;  /* 0x0000000657277c20 */ /* 0x000fe20008410000 */
[----:B------:R-:W-:Y:S01]  /*2290*/  FMUL.FTZ R78, R78, UR6 ;  /* 0x000000064e4e7c20 */ /* 0x000fe20008410000 */
[----:B------:R5:W1:Y:S01]  /*22a0*/  MUFU.TANH R94, R0 ;  /* 0x00000000005e7308 */ /* 0x000a620000002400 */
[----:B---3--:R-:W-:-:S02]  /*22b0*/  IMAD R57, R5, UR45, R42 ;  /* 0x0000002d05397c24 */ /* 0x008fc4000f8e022a */
[----:B------:R-:W-:Y:S01]  /*22c0*/  FMUL.FTZ R84, R84, UR6 ;  /* 0x0000000654547c20 */ /* 0x000fe20008410000 */
[----:B------:R-:W-:Y:S01]  /*22d0*/  FMUL.FTZ R77, R77, UR6 ;  /* 0x000000064d4d7c20 */ /* 0x000fe20008410000 */
[----:B------:R-:W-:-:S03]  /*22e0*/  FMUL.FTZ R73, R73, UR6 ;  /* 0x0000000649497c20 */ /* 0x000fc60008410000 */
[----:B------:R3:W2:Y:S01]  /*22f0*/  MUFU.TANH R8, R25 ;  /* 0x0000001900087308 */ /* 0x0006a20000002400 */
[----:B-----5:R-:W-:Y:S01]  /*2300*/  FMUL.FTZ R0, R69, UR6 ;  /* 0x0000000645007c20 */ /* 0x020fe20008410000 */
[----:B------:R-:W-:Y:S01]  /*2310*/  FMUL.FTZ R69, R71, UR6 ;  /* 0x0000000647457c20 */ /* 0x000fe20008410000 */
[----:B-1----:R-:W-:-:S05]  /*2320*/  IADD3 R71, R57, 0x1, -R4 ;  /* 0x0000000139477810 */ /* 0x002fca0007ffe804 */
[----:B------:R1:W2:Y:S01]  /*2330*/  MUFU.TANH R124, R33 ;  /* 0x00000021007c7308 */ /* 0x0002a20000002400 */
[----:B---3--:R-:W-:Y:S01]  /*2340*/  FMUL.FTZ R25, R38, UR6 ;  /* 0x0000000626197c20 */ /* 0x008fe20008410000 */
[----:B------:R-:W-:Y:S01]  /*2350*/  IMAD R71, R16, -0x2, R71 ;  /* 0xfffffffe10477824 */ /* 0x000fe200078e0247 */
[----:B------:R-:W-:-:S05]  /*2360*/  LEA R38, R88, 0xffffff80, 0x7 ;  /* 0xffffff8058267811 */ /* 0x000fca00078e38ff */
[----:B------:R3:W2:Y:S01]  /*2370*/  MUFU.TANH R14, R0 ;  /* 0x00000000000e7308 */ /* 0x0006a20000002400 */
[----:B-1----:R-:W-:-:S07]  /*2380*/  FMUL.FTZ R33, R83, UR6 ;  /* 0x0000000653217c20 */ /* 0x002fce0008410000 */
[----:B------:R-:W1:Y:S01]  /*2390*/  MUFU.TANH R2, R2 ;  /* 0x0000000200027308 */ /* 0x000e620000002400 */
[----:B---3--:R-:W-:-:S05]  /*23a0*/  @!P1 VIADD R0, R89, 0x28840 ;  /* 0x0002884059009836 */ /* 0x008fca0000000000 */
[----:B------:R-:W-:Y:S02]  /*23b0*/  @!P1 PRMT R0, RZ, 0x654, R0 ;  /* 0x00000654ff009816 */ /* 0x000fe40000000000 */
[----:B------:R-:W3:Y:S02]  /*23c0*/  MUFU.TANH R3, R3 ;  /* 0x0000000300037308 */ /* 0x000ee40000002400 */
[----:B------:R5:W-:Y:S06]  /*23d0*/  @!P1 SYNCS.ARRIVE.TRANS64.RED.A1T0 RZ, [R0+URZ], RZ ;  /* 0x000000ff00ff99a7 */ /* 0x000bec000810043f */
[----:B------:R-:W1:Y:S01]  /*23e0*/  MUFU.TANH R7, R7 ;  /* 0x0000000700077308 */ /* 0x000e620000002400 */
[----:B-----5:R-:W-:-:S07]  /*23f0*/  VIADD R0, R187, UR42 ;  /* 0x0000002abb007c36 */ /* 0x020fce0008000000 */
        /* <DEDUP_REMOVED lines=49> */
[----:B-----5:R-:W-:-:S02]  /*2710*/  VIADD R77, R71, UR52 ;  /* 0x00000034474d7c36 */ /* 0x020fc40008000000 */
[----:B------:R-:W-:Y:S02]  /*2720*/  IMAD.IADD R71, R71, 0x1, R10 ;  /* 0x0000000147477824 */ /* 0x000fe400078e020a */
[----:B------:R-:W-:Y:S02]  /*2730*/  IMAD.IADD R30, R77, 0x1, R0 ;  /* 0x000000014d1e7824 */ /* 0x000fe400078e0200 */
[----:B----4-:R-:W-:-:S05]  /*2740*/  IMAD R73, R16, -0x2, R57 ;  /* 0xfffffffe10497824 */ /* 0x010fca00078e0239 */
[----:B------:R-:W-:Y:S01]  /*2750*/  VIADDMNMX R26, R0, R71, R73, PT ;  /* 0x00000047001a7246 */ /* 0x000fe20003800149 */
[----:B--23--:R-:W-:Y:S06]  /*2760*/  @!P2 BRA `(.L_x_6402) ;  /* 0x000000000054a947 */ /* 0x00cfec0003800000 */
[----:B------:R-:W-:Y:S01]  /*2770*/  IMAD R57, R5, UR45, R0 ;  /* 0x0000002d05397c24 */ /* 0x000fe2000f8e0200 */
[----:B------:R-:W-:Y:S03]  /*2780*/  BSSY B0, `(.L_x_6403) ;  /* 0x000000f000007945 */ /* 0x000fe60003800000 */
[----:B------:R-:W-:-:S05]  /*2790*/  IMAD.IADD R57, R57, 0x1, -R4 ;  /* 0x0000000139397824 */ /* 0x000fca00078e0a04 */
        /* <DEDUP_REMOVED lines=9> */
.L_x_6404:
[----:B------:R-:W-:-:S13]  /*2830*/  ISETP.NE.AND P3, PT, R11, 0x1, PT ;  /* 0x000000010b00780c */ /* 0x000fda0003f65270 */
[----:B------:R-:W2:Y:S02]  /*2840*/  @P3 LDC.64 R82, c[0x0][0x9e8] ;  /* 0x00027a00ff523b82 */ /* 0x000ea40000000a00 */
[----:B--2---:R-:W-:-:S05]  /*2850*/  @P3 IMAD.HI.U32 R6, R57, R82, RZ ;  /* 0x0000005239063227 */ /* 0x004fca00078e00ff */
[----:B------:R-:W-:-:S07]  /*2860*/  @P3 SHF.R.U32.HI R57, RZ, R83, R6 ;  /* 0x00000053ff393219 */ /* 0x000fce0000011606 */
.L_x_6405:
[----:B------:R-:W-:Y:S05]  /*2870*/  BSYNC B0 ;  /* 0x0000000000007941 */ /* 0x000fea0003800000 */
.L_x_6403:
[----:B------:R-:W-:-:S04]  /*2880*/  IMAD R57, R57, R11, -R38 ;  /* 0x0000000b39397224 */ /* 0x000fc800078e0a26 */
[----:B------:R-:W-:-:S05]  /*2890*/  IMAD R57, R16, -0x2, R57 ;  /* 0xfffffffe10397824 */ /* 0x000fca00078e0239 */
[----:B------:R-:W-:Y:S02]  /*28a0*/  VIMNMX R30, R30, R57, !PT ;  /* 0x000000391e1e7248 */ /* 0x000fe40007fe0100 */
[----:B------:R-:W-:-:S07]  /*28b0*/  VIADDMNMX R26, R57, R11, R26, PT ;  /* 0x0000000b391a7246 */ /* 0x000fce000380011a */
.L_x_6402:
[C---:B------:R-:W-:Y:S02]  /*28c0*/  ISETP.GE.AND P4, PT, R42.reuse, 0x9, PT ;  /* 0x000000092a00780c */ /* 0x040fe40003f86270 */
[----:B------:R-:W-:Y:S02]  /*28d0*/  ISETP.GE.AND P3, PT, R42, 0x2, PT ;  /* 0x000000022a00780c */ /* 0x000fe40003f66270 */
[----:B------:R-:W-:Y:S02]  /*28e0*/  P2R R46, PR, RZ, 0x10 ;  /* 0x00000010ff2e7803 */ /* 0x000fe40000000000 */
[C---:B------:R-:W-:Y:S02]  /*28f0*/  ISETP.GT.AND P4, PT, R30.reuse, 0x8, !P4 ;  /* 0x000000081e00780c */ /* 0x040fe40006784270 */
[----:B------:R-:W-:Y:S02]  /*2900*/  ISETP.GT.AND P5, PT, R30, 0x1, !P3 ;  /* 0x000000011e00780c */ /* 0x000fe40005fa4270 */
[----:B------:R-:W-:-:S02]  /*2910*/  ISETP.LT.OR P4, PT, R26, 0x9, P4 ;  /* 0x000000091a00780c */ /* 0x000fc40002781670 */
[----:B------:R-:W-:Y:S02]  /*2920*/  ISETP.GE.AND P6, PT, R42, 0xa, PT ;  /* 0x0000000a2a00780c */ /* 0x000fe40003fc6270 */
[----:B-1----:R-:W-:Y:S02]  /*2930*/  FSEL R182, R28, -INF , !P4 ;  /* 0xff8000001cb67808 */ /* 0x002fe40006000000 */
[----:B------:R-:W-:Y:S02]  /*2940*/  ISETP.LT.OR P5, PT, R26, 0x2, P5 ;  /* 0x000000021a00780c */ /* 0x000fe40002fa1670 */
[----:B------:R-:W-:Y:S02]  /*2950*/  ISETP.GT.AND P4, PT, R30, 0x9, !P6 ;  /* 0x000000091e00780c */ /* 0x000fe40007784270 */
[----:B------:R-:W-:Y:S02]  /*2960*/  FSEL R128, R8, -INF , !P5 ;  /* 0xff80000008807808 */ /* 0x000fe40006800000 */
        /* <DEDUP_REMOVED lines=126> */
[----:B------:R-:W-:-:S02]  /*3150*/  P2R R50, PR, RZ, 0x40 ;  /* 0x00000040ff327803 */ /* 0x000fc40000000000 */
        /* <DEDUP_REMOVED lines=15> */
[----:B------:R-:W-:-:S03]  /*3250*/  ISETP.GE.AND P6, PT, R42, 0x7a, PT ;  /* 0x0000007a2a00780c */ /* 0x000fc60003fc6270 */
[----:B------:R-:W-:Y:S01]  /*3260*/  IMAD.IADD R57, R77, 0x1, R2 ;  /* 0x000000014d397824 */ /* 0x000fe200078e0202 */
[----:B------:R-:W-:Y:S02]  /*3270*/  P2R R117, PR, RZ, 0x40 ;  /* 0x00000040ff757803 */ /* 0x000fe40000000000 */
[----:B------:R-:W-:Y:S02]  /*3280*/  ISETP.GT.AND P6, PT, R30, 0x79, !P6 ;  /* 0x000000791e00780c */ /* 0x000fe400077c4270 */
[----:B------:R-:W-:Y:S02]  /*3290*/  VIADDMNMX R110, R2, R71, R73, PT ;  /* 0x00000047026e7246 */ /* 0x000fe40003800149 */
[----:B------:R-:W-:-:S04]  /*32a0*/  ISETP.LT.OR P6, PT, R26, 0x7a, P6 ;  /* 0x0000007a1a00780c */ /* 0x000fc800037c1670 */
[----:B------:R-:W-:Y:S01]  /*32b0*/  FSEL R26, R85, -INF , !P6 ;  /* 0xff800000551a7808 */ /* 0x000fe20007000000 */
[----:B------:R-:W-:Y:S08]  /*32c0*/  @!P2 BRA `(.L_x_6406) ;  /* 0x000000000054a947 */ /* 0x000ff00003800000 */
[----:B------:R-:W-:Y:S01]  /*32d0*/  IMAD R71, R5, UR45, R2 ;  /* 0x0000002d05477c24 */ /* 0x000fe2000f8e0202 */
[----:B------:R-:W-:Y:S03]  /*32e0*/  BSSY B0, `(.L_x_6407) ;  /* 0x000000f000007945 */ /* 0x000fe60003800000 */
[----:B------:R-:W-:-:S05]  /*32f0*/  IMAD.IADD R71, R71, 0x1, -R4 ;  /* 0x0000000147477824 */ /* 0x000fca00078e0a04 */
        /* <DEDUP_REMOVED lines=9> */
.L_x_6408:
[----:B------:R-:W-:-:S13]  /*3390*/  ISETP.NE.AND P6, PT, R11, 0x1, PT ;  /* 0x000000010b00780c */ /* 0x000fda0003fc5270 */
[----:B------:R-:W1:Y:S02]  /*33a0*/  @P6 LDC.64 R72, c[0x0][0x9e8] ;  /* 0x00027a00ff486b82 */ /* 0x000e640000000a00 */
[----:B-1----:R-:W-:-:S05]  /*33b0*/  @P6 IMAD.HI.U32 R30, R71, R72, RZ ;  /* 0x00000048471e6227 */ /* 0x002fca00078e00ff */
[----:B------:R-:W-:-:S07]  /*33c0*/  @P6 SHF.R.U32.HI R71, RZ, R73, R30 ;  /* 0x00000049ff476219 */ /* 0x000fce000001161e */
.L_x_6409:
[----:B------:R-:W-:Y:S05]  /*33d0*/  BSYNC B0 ;  /* 0x0000000000007941 */ /* 0x000fea0003800000 */
.L_x_6407:
[----:B------:R-:W-:-:S04]  /*33e0*/  IMAD R71, R71, R11, -R38 ;  /* 0x0000000b47477224 */ /* 0x000fc800078e0a26 */
[----:B------:R-:W-:-:S05]  /*33f0*/  IMAD R30, R16, -0x2, R71 ;  /* 0xfffffffe101e7824 */ /* 0x000fca00078e0247 */
[----:B------:R-:W-:Y:S02]  /*3400*/  VIMNMX R57, R57, R30, !PT ;  /* 0x0000001e39397248 */ /* 0x000fe40007fe0100 */
[----:B------:R-:W-:-:S07]  /*3410*/  VIADDMNMX R110, R30, R11, R110, PT ;  /* 0x0000000b1e6e7246 */ /* 0x000fce000380016e */
.L_x_6406:
[----:B------:R-:W-:Y:S01]  /*3420*/  ISETP.GT.AND P3, PT, R57, 0x1, !P3 ;  /* 0x000000013900780c */ /* 0x000fe20005f64270 */
[----:B------:R-:W-:Y:S01]  /*3430*/  ULDC UR6, c[0x0][0x988] ;  /* 0x0002620000067ab9 */ /* 0x000fe20000000800 */
[----:B------:R-:W-:Y:S01]  /*3440*/  ISETP.NE.AND P6, PT, R32, RZ, PT ;  /* 0x000000ff2000720c */ /* 0x000fe20003fc5270 */
[----:B------:R-:W-:Y:S01]  /*3450*/  IMAD R5, R5, UR45, -R4 ;  /* 0x0000002d05057c24 */ /* 0x000fe2000f8e0a04 */
[----:B------:R-:W-:Y:S02]  /*3460*/  ISETP.LT.OR P3, PT, R110, 0x2, P3 ;  /* 0x000000026e00780c */ /* 0x000fe40001f61670 */
[----:B------:R-:W-:Y:S02]  /*3470*/  ISETP.GT.AND P4, PT, R57, 0x71, !P4 ;  /* 0x000000713900780c */ /* 0x000fe40006784270 */
[----:B------:R-:W-:Y:S02]  /*3480*/  FSEL R30, R7, -INF , !P3 ;  /* 0xff800000071e7808 */ /* 0x000fe40005800000 */
[----:B------:R-:W-:-:S02]  /*3490*/  ISETP.NE.AND P3, PT, R46, RZ, PT ;  /* 0x000000ff2e00720c */ /* 0x000fc40003f65270 */
[----:B------:R-:W-:Y:S02]  /*34a0*/  FMNMX.FTZ R7, R180, R128, !PT ;  /* 0x00000080b4077209 */ /* 0x000fe40007810000 */
[----:B------:R-:W-:Y:S02]  /*34b0*/  ISETP.GT.AND P3, PT, R57, 0x8, !P3 ;  /* 0x000000083900780c */ /* 0x000fe40005f64270 */
[----:B------:R-:W-:Y:S02]  /*34c0*/  FMNMX.FTZ R7, R182, R7, !PT ;  /* 0x00000007b6077209 */ /* 0x000fe40007810000 */
[----:B------:R-:W-:Y:S02]  /*34d0*/  ISETP.LT.OR P3, PT, R110, 0x9, P3 ;  /* 0x000000096e00780c */ /* 0x000fe40001f61670 */
[----:B------:R-:W-:Y:S02]  /*34e0*/  FMNMX.FTZ R7, R130, R7, !PT ;  /* 0x0000000782077209 */ /* 0x000fe40007810000 */
[----:B------:R-:W-:Y:S01]  /*34f0*/  FSEL R32, R9, -INF , !P3 ;  /* 0xff80000009207808 */ /* 0x000fe20005800000 */
[----:B------:R-:W-:Y:S01]  /*3500*/  IMAD.U32 R9, RZ, RZ, UR6 ;  /* 0x00000006ff097e24 */ /* 0x000fe2000f8e00ff */
        /* <DEDUP_REMOVED lines=15> */
[----:B------:R-:W-:Y:S02]  /*3600*/  ISETP.NE.AND P6, PT, R40, RZ, PT ;  /* 0x000000ff2800720c */ /* 0x000fe40003fc5270 */
        /* <DEDUP_REMOVED lines=54> */
[C---:B------:R-:W-:Y:S02]  /*3970*/  ISETP.GT.AND P5, PT, R57.reuse, 0x78, !P5 ;  /* 0x000000783900780c */ /* 0x040fe40006fa4270 */
[----:B------:R-:W-:Y:S02]  /*3980*/  ISETP.GT.AND P3, PT, R57, 0x31, !P3 ;  /* 0x000000313900780c */ /* 0x000fe40005f64270 */
[C---:B------:R-:W-:Y:S02]  /*3990*/  ISETP.LT.OR P4, PT, R110.reuse, 0x72, P4 ;  /* 0x000000726e00780c */ /* 0x040fe40002781670 */
[----:B------:R-:W-:-:S02]  /*39a0*/  ISETP.LT.OR P3, PT, R110, 0x32, P3 ;  /* 0x000000326e00780c */ /* 0x000fc40001f61670 */
[----:B------:R-:W-:Y:S02]  /*39b0*/  ISETP.LT.OR P5, PT, R110, 0x79, P5 ;  /* 0x000000796e00780c */ /* 0x000fe40002fa1670 */
[----:B------:R-:W-:Y:S02]  /*39c0*/  FSEL R54, R47, -INF , !P3 ;  /* 0xff8000002f367808 */ /* 0x000fe40005800000 */
[----:B------:R-:W-:-:S04]  /*39d0*/  ISETP.NE.AND P3, PT, R89, RZ, PT ;  /* 0x000000ff5900720c */ /* 0x000fc80003f65270 */
[----:B------:R-:W-:-:S04]  /*39e0*/  ISETP.GT.AND P3, PT, R57, 0x38, !P3 ;  /* 0x000000383900780c */ /* 0x000fc80005f64270 */
[----:B------:R-:W-:Y:S02]  /*39f0*/  ISETP.LT.OR P3, PT, R110, 0x39, P3 ;  /* 0x000000396e00780c */ /* 0x000fe40001f61670 */
[----:B-1----:R-:W-:Y:S02]  /*3a00*/  FMNMX.FTZ R126, R13, R126, !PT ;  /* 0x0000007e0d7e7209 */ /* 0x002fe40007810000 */
[----:B------:R-:W-:Y:S02]  /*3a10*/  FSEL R56, R49, -INF , !P3 ;  /* 0xff80000031387808 */ /* 0x000fe40005800000 */
[----:B------:R-:W-:Y:S01]  /*3a20*/  ISETP.NE.AND P3, PT, R93, RZ, PT ;  /* 0x000000ff5d00720c */ /* 0x000fe20003f65270 */
[----:B------:R-:W1:Y:S03]  /*3a30*/  SHFL.BFLY PT, R7, R126, 0x1, 0x1f ;  /* 0x0c201f007e077f89 */ /* 0x000e6600000e0000 */
[----:B------:R-:W-:-:S04]  /*3a40*/  ISETP.GT.AND P3, PT, R57, 0x39, !P3 ;  /* 0x000000393900780c */ /* 0x000fc80005f64270 */
[----:B------:R-:W-:-:S04]  /*3a50*/  ISETP.LT.OR P3, PT, R110, 0x3a, P3 ;  /* 0x0000003a6e00780c */ /* 0x000fc80001f61670 */
[----:B------:R-:W-:Y:S02]  /*3a60*/  FSEL R58, R51, -INF , !P3 ;  /* 0xff800000333a7808 */ /* 0x000fe40005800000 */
[----:B------:R-:W-:Y:S02]  /*3a70*/  ISETP.GT.AND P3, PT, R57, 0x40, !P6 ;  /* 0x000000403900780c */ /* 0x000fe40007764270 */
[----:B------:R-:W-:Y:S02]  /*3a80*/  ISETP.NE.AND P6, PT, R60, RZ, PT ;  /* 0x000000ff3c00720c */ /* 0x000fe40003fc5270 */
[----:B------:R-:W-:-:S04]  /*3a90*/  ISETP.LT.OR P3, PT, R110, 0x41, P3 ;  /* 0x000000416e00780c */ /* 0x000fc80001f61670 */
[----:B------:R-:W-:Y:S02]  /*3aa0*/  FSEL R60, R53, -INF , !P3 ;  /* 0xff800000353c7808 */ /* 0x000fe40005800000 */
[----:B------:R-:W-:Y:S02]  /*3ab0*/  ISETP.NE.AND P3, PT, R95, RZ, PT ;  /* 0x000000ff5f00720c */ /* 0x000fe40003f65270 */
[----:B-1----:R-:W-:Y:S02]  /*3ac0*/  FMNMX.FTZ R7, R126, R7, !PT ;  /* 0x000000077e077209 */ /* 0x002fe40007810000 */
[----:B------:R-:W-:-:S03]  /*3ad0*/  ISETP.GT.AND P3, PT, R57, 0x41, !P3 ;  /* 0x000000413900780c */ /* 0x000fc60005f64270 */
[----:B------:R-:W-:Y:S01]  /*3ae0*/  FMUL.FTZ R15, R7, R9 ;  /* 0x00000009070f7220 */ /* 0x000fe20000410000 */
        /* <DEDUP_REMOVED lines=42> */
[----:B------:R-:W-:-:S04]  /*3d90*/  FSETP.NEU.FTZ.AND P3, PT, R7, -INF , PT ;  /* 0xff8000000700780b */ /* 0x000fc80003f7d000 */
[----:B------:R-:W-:Y:S02]  /*3da0*/  FSEL R45, R15, RZ, P3 ;  /* 0x000000ff0f2d7208 */ /* 0x000fe40001800000 */
[----:B------:R-:W-:Y:S02]  /*3db0*/  ISETP.GT.AND P3, PT, R57, RZ, !P6 ;  /* 0x000000ff3900720c */ /* 0x000fe40007764270 */
[----:B------:R-:W-:Y:S01]  /*3dc0*/  ISETP.NE.AND P6, PT, R117, RZ, PT ;  /* 0x000000ff7500720c */ /* 0x000fe20003fc5270 */
[-CC-:B------:R-:W-:Y:S01]  /*3dd0*/  FFMA.FTZ R102, R102, R9.reuse, -R45.reuse ;  /* 0x0000000966667223 */ /* 0x180fe2000001082d */
[----:B------:R-:W-:Y:S01]  /*3de0*/  ISETP.LT.OR P3, PT, R110, 0x1, P3 ;  /* 0x000000016e00780c */ /* 0x000fe20001f61670 */
[-CC-:B------:R-:W-:Y:S01]  /*3df0*/  FFMA.FTZ R164, R100, R9.reuse, -R45.reuse ;  /* 0x0000000964a47223 */ /* 0x180fe2000001082d */
[----:B------:R-:W-:Y:S01]  /*3e00*/  ISETP.GT.AND P6, PT, R57, 0x79, !P6 ;  /* 0x000000793900780c */ /* 0x000fe200077c4270 */
[-CC-:B------:R-:W-:Y:S01]  /*3e10*/  FFMA.FTZ R170, R104, R9.reuse, -R45.reuse ;  /* 0x0000000968aa7223 */ /* 0x180fe2000001082d */
[----:B------:R-:W-:Y:S01]  /*3e20*/  FSEL R41, R3, -INF , !P3 ;  /* 0xff80000003297808 */ /* 0x000fe20005800000 */
[-CC-:B------:R-:W-:Y:S01]  /*3e30*/  FFMA.FTZ R180, R180, R9.reuse, -R45.reuse ;  /* 0x00000009b4b47223 */ /* 0x180fe2000001082d */
[----:B------:R-:W-:Y:S01]  /*3e40*/  ISETP.NE.AND P3, PT, R115, RZ, PT ;  /* 0x000000ff7300720c */ /* 0x000fe20003f65270 */
[-CC-:B------:R-:W-:Y:S01]  /*3e50*/  FFMA.FTZ R3, R128, R9.reuse, -R45.reuse ;  /* 0x0000000980037223 */ /* 0x180fe2000001082d */
        /* <DEDUP_REMOVED lines=13> */
[----:B------:R-:W1:Y:S01]  /*3f30*/  MUFU.EX2 R3, R3 ;  /* 0x0000000300037308 */ /* 0x000e620000000800 */
[----:B------:R-:W-:Y:S01]  /*3f40*/  ISETP.LT.OR P6, PT, R110, 0x7a, P6 ;  /* 0x0000007a6e00780c */ /* 0x000fe200037c1670 */
[--C-:B------:R-:W-:Y:S01]  /*3f50*/  FFMA.FTZ R176, R176, R9, -R45.reuse ;  /* 0x00000009b0b07223 */ /* 0x100fe2000001082d */
[----:B------:R-:W-:Y:S01]  /*3f60*/  FMNMX.FTZ R21, R38, R21, !PT ;  /* 0x0000001526157209 */ /* 0x000fe20007810000 */
[-CC-:B------:R-:W-:Y:S01]  /*3f70*/  FFMA.FTZ R124, R124, R9.reuse, -R45.reuse ;  /* 0x000000097c7c7223 */ /* 0x180fe2000001082d */
[----:B------:R-:W-:Y:S01]  /*3f80*/  FSEL R104, R39, -INF , !P6 ;  /* 0xff80000027687808 */ /* 0x000fe20007000000 */
        /* <DEDUP_REMOVED lines=28> */
[----:B------:R-:W4:Y:S01]  /*4150*/  MUFU.EX2 R176, R176 ;  /* 0x000000b000b07308 */ /* 0x000f220000000800 */
[----:B------:R-:W-:Y:S01]  /*4160*/  FMNMX.FTZ R27, R54, R27, !PT ;  /* 0x0000001b361b7209 */ /* 0x000fe20007810000 */
[----:B-1----:R-:W-:Y:S01]  /*4170*/  FADD.FTZ R53, R180, R3 ;  /* 0x00000003b4357221 */ /* 0x002fe20000010000 */
[----:B------:R-:W-:-:S02]  /*4180*/  F2FP.BF16.F32.PACK_AB R180, R3, R180 ;  /* 0x000000b403b4723e */ /* 0x000fc400000010ff */
[----:B------:R-:W-:-:S03]  /*4190*/  FMNMX.FTZ R27, R56, R27, !PT ;  /* 0x0000001b381b7209 */ /* 0x000fc60007810000 */
[----:B------:R-:W1:Y:S01]  /*41a0*/  MUFU.EX2 R15, R124 ;  /* 0x0000007c000f7308 */ /* 0x000e620000000800 */
[----:B------:R-:W-:-:S04]  /*41b0*/  FMNMX.FTZ R27, R58, R27, !PT ;  /* 0x0000001b3a1b7209 */ /* 0x000fc80007810000 */
[----:B------:R-:W-:-:S03]  /*41c0*/  FMNMX.FTZ R29, R60, R27, !PT ;  /* 0x0000001b3c1d7209 */ /* 0x000fc60007810000 */
[----:B------:R-:W5:Y:S01]  /*41d0*/  MUFU.EX2 R178, R178 ;  /* 0x000000b200b27308 */ /* 0x000f620000000800 */
[----:B------:R-:W-:-:S04]  /*41e0*/  FMNMX.FTZ R29, R62, R29, !PT ;  /* 0x0000001d3e1d7209 */ /* 0x000fc80007810000 */
[----:B------:R-:W-:-:S03]  /*41f0*/  FMNMX.FTZ R29, R64, R29, !PT ;  /* 0x0000001d401d7209 */ /* 0x000fc60007810000 */
[----:B------:R2:W-:Y:S01]  /*4200*/  MUFU.EX2 R49, R20 ;  /* 0x0000001400317308 */ /* 0x0005e20000000800 */
[----:B------:R-:W-:-:S04]  /*4210*/  FMNMX.FTZ R29, R66, R29, !PT ;  /* 0x0000001d421d7209 */ /* 0x000fc80007810000 */
[----:B------:R-:W-:-:S03]  /*4220*/  FMNMX.FTZ R31, R68, R29, !PT ;  /* 0x0000001d441f7209 */ /* 0x000fc60007810000 */
[----:B------:R-:W5:Y:S01]  /*4230*/  MUFU.EX2 R21, R120 ;  /* 0x0000007800157308 */ /* 0x000f620000000800 */
[----:B------:R-:W-:Y:S01]  /*4240*/  FMNMX.FTZ R31, R70, R31, !PT ;  /* 0x0000001f461f7209 */ /* 0x000fe20007810000 */
[----:B--2---:R-:W-:Y:S01]  /*4250*/  FADD.FTZ R20, R182, R53 ;  /* 0x00000035b6147221 */ /* 0x004fe20000010000 */
[C---:B---3--:R-:W-:Y:S02]  /*4260*/  F2FP.BF16.F32.PACK_AB R182, R13.reuse, R182 ;  /* 0x000000b60db6723e */ /* 0x048fe400000010ff */
[----:B------:R-:W-:Y:S01]  /*4270*/  FMNMX.FTZ R31, R82, R31, !PT ;  /* 0x0000001f521f7209 */ /* 0x000fe20007810000 */
[----:B------:R-:W-:Y:S02]  /*4280*/  FADD.FTZ R53, R13, R20 ;  /* 0x000000140d357221 */ /* 0x000fe40000010000 */
[----:B------:R-:W2:Y:S01]  /*4290*/  MUFU.EX2 R172, R172 ;  /* 0x000000ac00ac7308 */ /* 0x000ea20000000800 */
[----:B------:R-:W-:Y:S01]  /*42a0*/  FMNMX.FTZ R31, R78, R31, !PT ;  /* 0x0000001f4e1f7209 */ /* 0x000fe20007810000 */
[----:B----4-:R-:W-:Y:S01]  /*42b0*/  FADD.FTZ R20, R176, R53 ;  /* 0x00000035b0147221 */ /* 0x010fe20000010000 */
[----:B-1----:R-:W-:-:S02]  /*42c0*/  F2FP.BF16.F32.PACK_AB R176, R15, R176 ;  /* 0x000000b00fb0723e */ /* 0x002fc400000010ff */
[----:B------:R-:W-:Y:S01]  /*42d0*/  FMNMX.FTZ R43, R76, R31, !PT ;  /* 0x0000001f4c2b7209 */ /* 0x000fe20007810000 */
[----:B------:R-:W-:Y:S02]  /*42e0*/  FADD.FTZ R53, R15, R20 ;  /* 0x000000140f357221 */ /* 0x000fe40000010000 */
[----:B------:R1:W-:Y:S01]  /*42f0*/  MUFU.EX2 R31, R102 ;  /* 0x00000066001f7308 */ /* 0x0003e20000000800 */
[----:B------:R-:W-:Y:S01]  /*4300*/  FMNMX.FTZ R43, R74, R43, !PT ;  /* 0x0000002b4a2b7209 */ /* 0x000fe20007810000 */
[----:B-----5:R-:W-:Y:S01]  /*4310*/  FADD.FTZ R20, R178, R53 ;  /* 0x00000035b2147221 */ /* 0x020fe20000010000 */
[C---:B------:R-:W-:Y:S02]  /*4320*/  F2FP.BF16.F32.PACK_AB R178, R21.reuse, R178 ;  /* 0x000000b215b2723e */ /* 0x040fe400000010ff */
[----:B------:R-:W-:Y:S01]  /*4330*/  FMNMX.FTZ R43, R80, R43, !PT ;  /* 0x0000002b502b7209 */ /* 0x000fe20007810000 */
[----:B------:R-:W-:Y:S02]  /*4340*/  FADD.FTZ R55, R21, R20 ;  /* 0x0000001415377221 */ /* 0x000fe40000010000 */
[----:B------:R-:W3:Y:S01]  /*4350*/  MUFU.EX2 R25, R116 ;  /* 0x0000007400197308 */ /* 0x000ee20000000800 */
[----:B------:R-:W-:-:S02]  /*4360*/  FMNMX.FTZ R43, R72, R43, !PT ;  /* 0x0000002b482b7209 */ /* 0x000fc40007810000 */
[----:B-1----:R-:W-:Y:S01]  /*4370*/  FSEL R102, R33, -INF , !P4 ;  /* 0xff80000021667808 */ /* 0x002fe20006000000 */
[----:B------:R-:W-:Y:S01]  /*4380*/  FFMA.FTZ R33, R98, R9, -R45 ;  /* 0x0000000962217223 */ /* 0x000fe2000001082d */
[----:B------:R-:W-:Y:S02]  /*4390*/  FMNMX.FTZ R43, R100, R43, !PT ;  /* 0x0000002b642b7209 */ /* 0x000fe40007810000 */
[----:B------:R-:W-:Y:S01]  /*43a0*/  FSEL R98, R37, -INF , !P5 ;  /* 0xff80000025627808 */ /* 0x000fe20006800000 */
[----:B------:R-:W1:Y:S01]  /*43b0*/  MUFU.EX2 R174, R174 ;  /* 0x000000ae00ae7308 */ /* 0x000e620000000800 */
[----:B------:R-:W-:-:S04]  /*43c0*/  FMNMX.FTZ R43, R102, R43, !PT ;  /* 0x0000002b662b7209 */ /* 0x000fc80007810000 */
[----:B------:R-:W-:-:S03]  /*43d0*/  FMNMX.FTZ R43, R98, R43, !PT ;  /* 0x0000002b622b7209 */ /* 0x000fc60007810000 */
[----:B------:R-:W4:Y:S01]  /*43e0*/  MUFU.EX2 R27, R112 ;  /* 0x00000070001b7308 */ /* 0x000f220000000800 */
[----:B------:R-:W-:-:S05]  /*43f0*/  FMNMX.FTZ R43, R104, R43, !PT ;  /* 0x0000002b682b7209 */ /* 0x000fca0007810000 */
[----:B------:R-:W5:Y:S02]  /*4400*/  SHFL.BFLY PT, R94, R43, 0x2, 0x1f ;  /* 0x0c401f002b5e7f89 */ /* 0x000f6400000e0000 */
[----:B------:R-:W4:Y:S08]  /*4410*/  MUFU.EX2 R168, R168 ;  /* 0x000000a800a87308 */ /* 0x000f300000000800 */
[----:B------:R-:W4:Y:S08]  /*4420*/  MUFU.EX2 R29, R106 ;  /* 0x0000006a001d7308 */ /* 0x000f300000000800 */
[----:B------:R-:W-:Y:S01]  /*4430*/  MUFU.EX2 R170, R170 ;  /* 0x000000aa00aa7308 */ /* 0x000fe20000000800 */
[----:B-----5:R-:W-:-:S07]  /*4440*/  FMNMX.FTZ R94, R43, R94, !PT ;  /* 0x0000005e2b5e7209 */ /* 0x020fce0007810000 */
[----:B------:R5:W-:Y:S01]  /*4450*/  MUFU.EX2 R43, R24 ;  /* 0x00000018002b7308 */ /* 0x000be20000000800 */
[----:B------:R-:W2:Y:S07]  /*4460*/  SHFL.BFLY PT, R37, R94, 0x1, 0x1f ;  /* 0x0c201f005e257f89 */ /* 0x000eae00000e0000 */
[----:B------:R-:W-:Y:S08]  /*4470*/  MUFU.EX2 R164, R164 ;  /* 0x000000a400a47308 */ /* 0x000ff00000000800 */
[----:B------:R-:W-:Y:S08]  /*4480*/  MUFU.EX2 R33, R33 ;  /* 0x0000002100217308 */ /* 0x000ff00000000800 */
[----:B------:R-:W-:Y:S01]  /*4490*/  MUFU.EX2 R166, R166 ;  /* 0x000000a600a67308 */ /* 0x000fe20000000800 */
[----:B--2---:R-:W-:-:S04]  /*44a0*/  FMNMX.FTZ R8, R94, R37, !PT ;  /* 0x000000255e087209 */ /* 0x004fc80007810000 */
[C---:B------:R-:W-:Y:S01]  /*44b0*/  FSETP.NEU.FTZ.AND P3, PT, R8.reuse, -INF , PT ;  /* 0xff8000000800780b */ /* 0x040fe20003f7d000 */
[----:B-----5:R-:W-:Y:S02]  /*44c0*/  FMUL.FTZ R24, R8, R9 ;  /* 0x0000000908187220 */ /* 0x020fe40000410000 */
[----:B------:R-:W-:Y:S03]  /*44d0*/  MUFU.EX2 R35, R35 ;  /* 0x0000002300237308 */ /* 0x000fe60000000800 */
[----:B------:R-:W-:Y:S01]  /*44e0*/  FSEL R45, R24, RZ, P3 ;  /* 0x000000ff182d7208 */ /* 0x000fe20001800000 */
[----:B------:R-:W-:Y:S01]  /*44f0*/  FADD.FTZ R24, R172, R55 ;  /* 0x00000037ac187221 */ /* 0x000fe20000010000 */
[----:B---3--:R-:W-:-:S03]  /*4500*/  F2FP.BF16.F32.PACK_AB R172, R25, R172 ;  /* 0x000000ac19ac723e */ /* 0x008fc600000010ff */
        /* <DEDUP_REMOVED lines=13> */
[----:B------:R-:W-:Y:S01]  /*45e0*/  FADD.FTZ R55, R25, R24 ;  /* 0x0000001819377221 */ /* 0x000fe20000010000 */
[-CC-:B------:R-:W-:Y:S01]  /*45f0*/  FFMA.FTZ R50, R50, R9.reuse, -R45.reuse ;  /* 0x0000000932327223 */ /* 0x180fe2000001082d */
[-C--:B------:R-:W-:Y:S01]  /*4600*/  FFMA.FTZ R52, R52, R9.reuse, -R45 ;  /* 0x0000000934347223 */ /* 0x080fe2000001082d */
[----:B------:R-:W2:Y:S01]  /*4610*/  MUFU.EX2 R30, R30 ;  /* 0x0000001e001e7308 */ /* 0x000ea20000000800 */
[----:B-1----:R-:W-:Y:S01]  /*4620*/  FADD.FTZ R24, R174, R55 ;  /* 0x00000037ae187221 */ /* 0x002fe20000010000 */
[-CC-:B------:R-:W-:Y:S01]  /*4630*/  FFMA.FTZ R54, R54, R9.reuse, -R45.reuse ;  /* 0x0000000936367223 */ /* 0x180fe2000001082d */
[-CC-:B------:R-:W-:Y:S01]  /*4640*/  FFMA.FTZ R56, R56, R9.reuse, -R45.reuse ;  /* 0x0000000938387223 */ /* 0x180fe2000001082d */
[-CC-:B------:R-:W-:Y:S01]  /*4650*/  FFMA.FTZ R58, R58, R9.reuse, -R45.reuse ;  /* 0x000000093a3a7223 */ /* 0x180fe2000001082d */
[----:B----4-:R-:W-:Y:S01]  /*4660*/  FADD.FTZ R55, R27, R24 ;  /* 0x000000181b377221 */ /* 0x010fe20000010000 */
[-CC-:B------:R-:W-:Y:S01]  /*4670*/  FFMA.FTZ R60, R60, R9.reuse, -R45.reuse ;  /* 0x000000093c3c7223 */ /* 0x180fe2000001082d */
[-C--:B------:R-:W-:Y:S01]  /*4680*/  FFMA.FTZ R62, R62, R9.reuse, -R45 ;  /* 0x000000093e3e7223 */ /* 0x080fe2000001082d */
[----:B------:R-:W1:Y:S01]  /*4690*/  MUFU.EX2 R32, R32 ;  /* 0x0000002000207308 */ /* 0x000e620000000800 */
[----:B------:R-:W-:Y:S01]  /*46a0*/  FADD.FTZ R24, R168, R55 ;  /* 0x00000037a8187221 */ /* 0x000fe20000010000 */
[-CC-:B------:R-:W-:Y:S01]  /*46b0*/  FFMA.FTZ R64, R64, R9.reuse, -R45.reuse ;  /* 0x0000000940407223 */ /* 0x180fe2000001082d */
[-CC-:B------:R-:W-:Y:S01]  /*46c0*/  FFMA.FTZ R66, R66, R9.reuse, -R45.reuse ;  /* 0x0000000942427223 */ /* 0x180fe2000001082d */
[-CC-:B------:R-:W-:Y:S01]  /*46d0*/  FFMA.FTZ R68, R68, R9.reuse, -R45.reuse ;  /* 0x0000000944447223 */ /* 0x180fe2000001082d */
[----:B------:R-:W-:Y:S01]  /*46e0*/  FADD.FTZ R55, R29, R24 ;  /* 0x000000181d377221 */ /* 0x000fe20000010000 */
[-CC-:B------:R-:W-:Y:S01]  /*46f0*/  FFMA.FTZ R70, R70, R9.reuse, -R45.reuse ;  /* 0x0000000946467223 */ /* 0x180fe2000001082d */
[-C--:B------:R-:W-:Y:S01]  /*4700*/  FFMA.FTZ R82, R82, R9.reuse, -R45 ;  /* 0x0000000952527223 */ /* 0x080fe2000001082d */
[----:B------:R-:W3:Y:S01]  /*4710*/  MUFU.EX2 R183, R34 ;  /* 0x0000002200b77308 */ /* 0x000ee20000000800 */
[----:B--2---:R-:W-:Y:S01]  /*4720*/  FADD.FTZ R53, R41, R30 ;  /* 0x0000001e29357221 */ /* 0x004fe20000010000 */
[----:B------:R-:W-:Y:S01]  /*4730*/  FADD.FTZ R24, R170, R55 ;  /* 0x00000037aa187221 */ /* 0x000fe20000010000 */
[-CC-:B------:R-:W-:Y:S01]  /*4740*/  FFMA.FTZ R78, R78, R9.reuse, -R45.reuse ;  /* 0x000000094e4e7223 */ /* 0x180fe2000001082d */
[-CC-:B------:R-:W-:Y:S01]  /*4750*/  FFMA.FTZ R76, R76, R9.reuse, -R45.reuse ;  /* 0x000000094c4c7223 */ /* 0x180fe2000001082d */
[-CC-:B------:R-:W-:Y:S01]  /*4760*/  FFMA.FTZ R74, R74, R9.reuse, -R45.reuse ;  /* 0x000000094a4a7223 */ /* 0x180fe2000001082d */
[----:B------:R-:W-:Y:S01]  /*4770*/  FADD.FTZ R55, R31, R24 ;  /* 0x000000181f377221 */ /* 0x000fe20000010000 */
[-C--:B------:R-:W-:Y:S01]  /*4780*/  FFMA.FTZ R80, R80, R9.reuse, -R45 ;  /* 0x0000000950507223 */ /* 0x080fe2000001082d */
[----:B------:R-:W2:Y:S01]  /*4790*/  MUFU.EX2 R36, R36 ;  /* 0x0000002400247308 */ /* 0x000ea20000000800 */
[----:B-1----:R-:W-:Y:S01]  /*47a0*/  FADD.FTZ R20, R32, R53 ;  /* 0x0000003520147221 */ /* 0x002fe20000010000 */
[-CC-:B------:R-:W-:Y:S01]  /*47b0*/  FFMA.FTZ R72, R72, R9.reuse, -R45.reuse ;  /* 0x0000000948487223 */ /* 0x180fe2000001082d */
[-CC-:B------:R-:W-:Y:S01]  /*47c0*/  FFMA.FTZ R100, R100, R9.reuse, -R45.reuse ;  /* 0x0000000964647223 */ /* 0x180fe2000001082d */
[-CC-:B------:R-:W-:Y:S01]  /*47d0*/  FFMA.FTZ R102, R102, R9.reuse, -R45.reuse ;  /* 0x0000000966667223 */ /* 0x180fe2000001082d */
[-CC-:B------:R-:W-:Y:S01]  /*47e0*/  FFMA.FTZ R98, R98, R9.reuse, -R45.reuse ;  /* 0x0000000962627223 */ /* 0x180fe2000001082d */
[----:B------:R-:W-:Y:S01]  /*47f0*/  FFMA.FTZ R45, R104, R9, -R45 ;  /* 0x00000009682d7223 */ /* 0x000fe2000001082d */
[----:B------:R-:W-:Y:S01]  /*4800*/  F2FP.BF16.F32.PACK_AB R174, R27, R174 ;  /* 0x000000ae1bae723e */ /* 0x000fe200000010ff */
[----:B------:R-:W1:Y:S01]  /*4810*/  MUFU.EX2 R177, R38 ;  /* 0x0000002600b17308 */ /* 0x000e620000000800 */
[----:B---3--:R-:W-:Y:S01]  /*4820*/  FADD.FTZ R53, R183, R20 ;  /* 0x00000014b7357221 */ /* 0x008fe20000010000 */
[----:B------:R-:W-:-:S02]  /*4830*/  F2FP.BF16.F32.PACK_AB R168, R29, R168 ;  /* 0x000000a81da8723e */ /* 0x000fc400000010ff */
[----:B------:R-:W-:Y:S02]  /*4840*/  F2FP.BF16.F32.PACK_AB R170, R31, R170 ;  /* 0x000000aa1faa723e */ /* 0x000fe400000010ff */
[----:B------:R-:W-:Y:S02]  /*4850*/  F2FP.BF16.F32.PACK_AB R181, R30, R41 ;  /* 0x000000291eb5723e */ /* 0x000fe400000010ff */
[----:B------:R-:W3:Y:S01]  /*4860*/  MUFU.EX2 R40, R40 ;  /* 0x0000002800287308 */ /* 0x000ee20000000800 */
[----:B--2---:R-:W-:Y:S01]  /*4870*/  FADD.FTZ R20, R36, R53 ;  /* 0x0000003524147221 */ /* 0x004fe20000010000 */
[----:B------:R-:W-:-:S06]  /*4880*/  F2FP.BF16.F32.PACK_AB R183, R183, R32 ;  /* 0x00000020b7b7723e */ /* 0x000fcc00000010ff */
[----:B------:R-:W2:Y:S01]  /*4890*/  MUFU.EX2 R179, R42 ;  /* 0x0000002a00b37308 */ /* 0x000ea20000000800 */
[C---:B-1----:R-:W-:Y:S01]  /*48a0*/  FADD.FTZ R53, R177.reuse, R20 ;  /* 0x00000014b1357221 */ /* 0x042fe20000010000 */
[----:B------:R-:W-:-:S06]  /*48b0*/  F2FP.BF16.F32.PACK_AB R177, R177, R36 ;  /* 0x00000024b1b1723e */ /* 0x000fcc00000010ff */
        /* <DEDUP_REMOVED lines=8> */
[----:B---3--:R-:W-:Y:S01]  /*4940*/  FADD.FTZ R53, R173, R20 ;  /* 0x00000014ad357221 */ /* 0x008fe20000010000 */
[----:B------:R-:W-:Y:S01]  /*4950*/  FADD.FTZ R20, R164, R55 ;  /* 0x00000037a4147221 */ /* 0x000fe20000010000 */
[----:B------:R-:W-:Y:S02]  /*4960*/  F2FP.BF16.F32.PACK_AB R164, R33, R164 ;  /* 0x000000a421a4723e */ /* 0x000fe400000010ff */
[----:B------:R-:W-:Y:S01]  /*4970*/  F2FP.BF16.F32.PACK_AB R173, R173, R44 ;  /* 0x0000002cadad723e */ /* 0x000fe200000010ff */
[----:B------:R-:W-:Y:S02]  /*4980*/  FADD.FTZ R55, R33, R20 ;  /* 0x0000001421377221 */ /* 0x000fe40000010000 */
[----:B------:R-:W3:Y:S01]  /*4990*/  MUFU.EX2 R52, R52 ;  /* 0x0000003400347308 */ /* 0x000ee20000000800 */
[----:B--2---:R-:W-:Y:S01]  /*49a0*/  FADD.FTZ R4, R48, R53 ;  /* 0x0000003530047221 */ /* 0x004fe20000010000 */
[----:B------:R-:W-:Y:S01]  /*49b0*/  FADD.FTZ R20, R166, R55 ;  /* 0x00000037a6147221 */ /* 0x000fe20000010000 */
[----:B------:R-:W-:-:S03]  /*49c0*/  F2FP.BF16.F32.PACK_AB R166, R35, R166 ;  /* 0x000000a623a6723e */ /* 0x000fc600000010ff */
[----:B------:R-:W-:Y:S02]  /*49d0*/  FADD.FTZ R55, R35, R20 ;  /* 0x0000001423377221 */ /* 0x000fe40000010000 */
[----:B------:R-:W2:Y:S01]  /*49e0*/  MUFU.EX2 R169, R54 ;  /* 0x0000003600a97308 */ /* 0x000ea20000000800 */
[C---:B-1----:R-:W-:Y:S01]  /*49f0*/  FADD.FTZ R53, R175.reuse, R4 ;  /* 0x00000004af357221 */ /* 0x042fe20000010000 */
[----:B------:R-:W-:Y:S01]  /*4a00*/  FADD.FTZ R20, R92, R55 ;  /* 0x000000375c147221 */ /* 0x000fe20000010000 */
[----:B------:R-:W-:-:S05]  /*4a10*/  F2FP.BF16.F32.PACK_AB R175, R175, R48 ;  /* 0x00000030afaf723e */ /* 0x000fca00000010ff */
        /* <DEDUP_REMOVED lines=19> */
[----:B--2---:R-:W-:-:S07]  /*4b50*/  FADD.FTZ R20, R86, R55 ;  /* 0x0000003756147221 */ /* 0x004fce0000010000 */
[----:B------:R-:W2:Y:S01]  /*4b60*/  MUFU.EX2 R167, R66 ;  /* 0x0000004200a77308 */ /* 0x000ea20000000800 */
[----:B-1----:R-:W-:-:S07]  /*4b70*/  FADD.FTZ R4, R64, R3 ;  /* 0x0000000340047221 */ /* 0x002fce0000010000 */
[----:B------:R-:W1:Y:S01]  /*4b80*/  MUFU.EX2 R28, R28 ;  /* 0x0000001c001c7308 */ /* 0x000e620000000800 */
[C---:B---3--:R-:W-:Y:S01]  /*4b90*/  FADD.FTZ R13, R47.reuse, R20 ;  /* 0x000000142f0d7221 */ /* 0x048fe20000010000 */
[----:B------:R-:W-:-:S06]  /*4ba0*/  F2FP.BF16.F32.PACK_AB R162, R47, R86 ;  /* 0x000000562fa2723e */ /* 0x000fcc00000010ff */
[----:B------:R-:W3:Y:S01]  /*4bb0*/  MUFU.EX2 R68, R68 ;  /* 0x0000004400447308 */ /* 0x000ee20000000800 */
[C---:B--2---:R-:W-:Y:S01]  /*4bc0*/  FADD.FTZ R3, R167.reuse, R4 ;  /* 0x00000004a7037221 */ /* 0x044fe20000010000 */
[----:B------:R-:W-:-:S06]  /*4bd0*/  F2FP.BF16.F32.PACK_AB R167, R167, R64 ;  /* 0x00000040a7a7723e */ /* 0x000fcc00000010ff */
[----:B------:R-:W2:Y:S01]  /*4be0*/  MUFU.EX2 R161, R70 ;  /* 0x0000004600a17308 */ /* 0x000ea20000000800 */
[----:B-1----:R-:W-:Y:S01]  /*4bf0*/  FADD.FTZ R20, R28, R13 ;  /* 0x0000000d1c147221 */ /* 0x002fe20000010000 */
[----:B------:R-:W-:-:S03]  /*4c00*/  F2FP.BF16.F32.PACK_AB R156, R43, R28 ;  /* 0x0000001c2b9c723e */ /* 0x000fc600000010ff */
[----:B------:R-:W-:-:S03]  /*4c10*/  FADD.FTZ R13, R43, R20 ;  /* 0x000000142b0d7221 */ /* 0x000fc60000010000 */
[----:B------:R-:W1:Y:S01]  /*4c20*/  MUFU.EX2 R12, R12 ;  /* 0x0000000c000c7308 */ /* 0x000e620000000800 */
[----:B---3--:R-:W-:-:S07]  /*4c30*/  FADD.FTZ R4, R68, R3 ;  /* 0x0000000344047221 */ /* 0x008fce0000010000 */
        /* <DEDUP_REMOVED lines=15> */
[----:B---3--:R-:W-:-:S07]  /*4d30*/  FADD.FTZ R4, R76, R3 ;  /* 0x000000034c047221 */ /* 0x008fce0000010000 */
[----:B------:R-:W3:Y:S01]  /*4d40*/  MUFU.EX2 R6, R6 ;  /* 0x0000000600067308 */ /* 0x000ee20000000800 */
[C---:B--2---:R-:W-:Y:S01]  /*4d50*/  FADD.FTZ R13, R14.reuse, R13 ;  /* 0x0000000d0e0d7221 */ /* 0x044fe20000010000 */
[----:B------:R-:W-:-:S06]  /*4d60*/  F2FP.BF16.F32.PACK_AB R152, R14, R51 ;  /* 0x000000330e98723e */ /* 0x000fcc00000010ff */
[----:B------:R-:W2:Y:S01]  /*4d70*/  MUFU.EX2 R37, R26 ;  /* 0x0000001a00257308 */ /* 0x000ea20000000800 */
[C---:B-1----:R-:W-:Y:S01]  /*4d80*/  FADD.FTZ R3, R157.reuse, R4 ;  /* 0x000000049d037221 */ /* 0x042fe20000010000 */
[----:B------:R-:W-:-:S06]  /*4d90*/  F2FP.BF16.F32.PACK_AB R157, R157, R76 ;  /* 0x0000004c9d9d723e */ /* 0x000fcc00000010ff */
[----:B------:R-:W1:Y:S01]  /*4da0*/  MUFU.EX2 R80, R80 ;  /* 0x0000005000507308 */ /* 0x000e620000000800 */
[----:B---3--:R-:W-:Y:S01]  /*4db0*/  FADD.FTZ R12, R6, R13 ;  /* 0x0000000d060c7221 */ /* 0x008fe20000010000 */
[----:B------:R-:W-:-:S04]  /*4dc0*/  VIADD R13, R5, UR42 ;  /* 0x0000002a050d7c36 */ /* 0x000fc80008000000 */
[----:B------:R-:W-:Y:S02]  /*4dd0*/  IMAD.IADD R10, R13, 0x1, R10 ;  /* 0x000000010d0a7824 */ /* 0x000fe400078e020a */
[----:B------:R-:W3:Y:S01]  /*4de0*/  MUFU.EX2 R159, R72 ;  /* 0x00000048009f7308 */ /* 0x000ee20000000800 */
[C---:B--2---:R-:W-:Y:S01]  /*4df0*/  F2FP.BF16.F32.PACK_AB R154, R37.reuse, R6 ;  /* 0x00000006259a723e */ /* 0x044fe200000010ff */
[----:B------:R-:W-:-:S06]  /*4e00*/  FADD.FTZ R4, R37, R12 ;  /* 0x0000000c25047221 */ /* 0x000fcc0000010000 */
        /* <DEDUP_REMOVED lines=9> */
[----:B------:R-:W-:-:S03]  /*4ea0*/  F2FP.BF16.F32.PACK_AB R153, R153, R100 ;  /* 0x000000649999723e */ /* 0x000fc600000010ff */
[----:B---3--:R-:W-:-:S04]  /*4eb0*/  FADD.FTZ R6, R98, R3 ;  /* 0x0000000362067221 */ /* 0x008fc80000010000 */
[C---:B--2---:R-:W-:Y:S01]  /*4ec0*/  FADD.FTZ R3, R45.reuse, R6 ;  /* 0x000000062d037221 */ /* 0x044fe20000010000 */
[----:B------:R-:W-:Y:S01]  /*4ed0*/  F2FP.BF16.F32.PACK_AB R155, R45, R98 ;  /* 0x000000622d9b723e */ /* 0x000fe200000010ff */
[----:B------:R-:W-:Y:S01]  /*4ee0*/  VIADD R6, R88, 0xfffffffe ;  /* 0xfffffffe58067836 */ /* 0x000fe20000000000 */
        /* <DEDUP_REMOVED lines=11> */
.L_x_6411:
[----:B------:R-:W-:-:S13]  /*4fa0*/  ISETP.NE.AND P3, PT, R11, 0x1, PT ;  /* 0x000000010b00780c */ /* 0x000fda0003f65270 */
[----:B------:R-:W1:Y:S02]  /*4fb0*/  @P3 LDC.64 R14, c[0x0][0x9e8] ;  /* 0x00027a00ff0e3b82 */ /* 0x000e640000000a00 */
[----:B-1----:R-:W-:-:S05]  /*4fc0*/  @P3 IMAD.HI.U32 R14, R12, R14, RZ ;  /* 0x0000000e0c0e3227 */ /* 0x002fca00078e00ff */
[----:B------:R-:W-:-:S07]  /*4fd0*/  @P3 SHF.R.U32.HI R12, RZ, R15, R14 ;  /* 0x0000000fff0c3219 */ /* 0x000fce000001160e */
.L_x_6412:
[----:B------:R-:W-:-:S05]  /*4fe0*/  IMAD R11, R12, R11, R11 ;  /* 0x0000000b0c0b7224 */ /* 0x000fca00078e020b */
[----:B------:R-:W-:-:S07]  /*4ff0*/  VIMNMX R10, R10, R11, PT ;  /* 0x0000000b0a0a7248 */ /* 0x000fce0003fe0100 */
.L_x_6410:
[----:B------:R-:W-:Y:S02]  /*5000*/  SHF.R.S32.HI R11, RZ, 0x1f, R10 ;  /* 0x0000001fff0b7819 */ /* 0x000fe4000001140a */
[----:B------:R-:W-:Y:S02]  /*5010*/  CS2R R150, SRZ ;  /* 0x0000000000967805 */ /* 0x000fe4000001ff00 */
[----:B------:R-:W-:Y:S02]  /*5020*/  CS2R R148, SRZ ;  /* 0x0000000000947805 */ /* 0x000fe4000001ff00 */
[----:B------:R-:W-:Y:S02]  /*5030*/  CS2R R146, SRZ ;  /* 0x0000000000927805 */ /* 0x000fe4000001ff00 */
[----:B------:R-:W-:Y:S02]  /*5040*/  LEA.HI R11, R11, R10, RZ, 0x7 ;  /* 0x0000000a0b0b7211 */ /* 0x000fe400078f38ff */
[----:B------:R-:W-:-:S02]  /*5050*/  CS2R R144, SRZ ;  /* 0x0000000000907805 */ /* 0x000fc4000001ff00 */
[----:B------:R-:W-:Y:S02]  /*5060*/  CS2R R142, SRZ ;  /* 0x00000000008e7805 */ /* 0x000fe4000001ff00 */
[----:B------:R-:W-:Y:S02]  /*5070*/  CS2R R140, SRZ ;  /* 0x00000000008c7805 */ /* 0x000fe4000001ff00 */
[----:B------:R-:W-:Y:S02]  /*5080*/  SHF.R.S32.HI R11, RZ, 0x7, R11 ;  /* 0x00000007ff0b7819 */ /* 0x000fe4000001140b */
[----:B------:R-:W-:Y:S02]  /*5090*/  CS2R R138, SRZ ;  /* 0x00000000008a7805 */ /* 0x000fe4000001ff00 */
[----:B------:R-:W-:Y:S02]  /*50a0*/  CS2R R136, SRZ ;  /* 0x0000000000887805 */ /* 0x000fe4000001ff00 */
[----:B------:R-:W-:-:S02]  /*50b0*/  CS2R R134, SRZ ;  /* 0x0000000000867805 */ /* 0x000fc4000001ff00 */
[----:B------:R-:W-:Y:S02]  /*50c0*/  VIMNMX R11, R11, UR40, !PT ;  /* 0x000000280b0b7c48 */ /* 0x000fe4000ffe0100 */
[----:B------:R-:W-:Y:S02]  /*50d0*/  CS2R R132, SRZ ;  /* 0x0000000000847805 */ /* 0x000fe4000001ff00 */
[----:B------:R-:W-:Y:S02]  /*50e0*/  CS2R R130, SRZ ;  /* 0x0000000000827805 */ /* 0x000fe4000001ff00 */
[----:B------:R-:W-:Y:S02]  /*50f0*/  CS2R R128, SRZ ;  /* 0x0000000000807805 */ /* 0x000fe4000001ff00 */
[----:B------:R-:W-:Y:S02]  /*5100*/  ISETP.GE.AND P3, PT, R6, R11, PT ;  /* 0x0000000b0600720c */ /* 0x000fe40003f66270 */
        /* <DEDUP_REMOVED lines=20> */
[----:B------:R-:W-:Y:S06]  /*5250*/  @!P3 BRA `(.L_x_6413) ;  /* 0x000000380014b947 */ /* 0x000fec0003800000 */
[----:B------:R-:W-:Y:S01]  /*5260*/  IMAD.IADD R10, R0, 0x1, R5 ;  /* 0x00000001000a7824 */ /* 0x000fe200078e0205 */
[----:B------:R-:W-:Y:S01]  /*5270*/  ULDC UR56, c[0x0][0x9e4] ;  /* 0x0002790000387ab9 */ /* 0x000fe20000000800 */
[----:B------:R-:W-:Y:S01]  /*5280*/  IMAD.MOV.U32 R151, RZ, RZ, RZ ;  /* 0x000000ffff977224 */ /* 0x000fe200078e00ff */
[----:B------:R-:W-:Y:S01]  /*5290*/  ULDC UR58, c[0x0][0x288] ;  /* 0x0000a200003a7ab9 */ /* 0x000fe20000000800 */
[----:B------:R-:W-:Y:S01]  /*52a0*/  ULDC UR59, c[0x0][0x9d8] ;  /* 0x00027600003b7ab9 */ /* 0x000fe20000000800 */
[----:B------:R-:W-:-:S05]  /*52b0*/  ULDC UR57, c[0x0][0x9e0] ;  /* 0x0002780000397ab9 */ /* 0x000fca0000000800 */
.L_x_6430:
[----:B------:R-:W-:Y:S01]  /*52c0*/  UIADD3 UR61, UR37, 0x1, URZ ;  /* 0x00000001253d7890 */ /* 0x000fe2000fffe03f */
[----:B------:R-:W-:-:S03]  /*52d0*/  ISETP.NE.AND P4, PT, RZ, UR41, PT ;  /* 0x00000029ff007c0c */ /* 0x000fc6000bf85270 */
[----:B------:R-:W-:-:S04]  /*52e0*/  UISETP.NE.AND UP0, UPT, UR61, 0x2, UPT ;  /* 0x000000023d00788c */ /* 0x000fc8000bf05270 */
[----:B------:R-:W-:Y:S02]  /*52f0*/  USEL UR60, URZ, 0x1, UP0 ;  /* 0x000000013f3c7887 */ /* 0x000fe40008000000 */
[----:B------:R-:W-:Y:S02]  /*5300*/  USEL UR61, UR61, URZ, UP0 ;  /* 0x0000003f3d3d7287 */ /* 0x000fe40008000000 */
[----:B------:R-:W-:Y:S02]  /*5310*/  ULOP3.LUT UR60, UR36, UR60, URZ, 0x3c, !UPT ;  /* 0x0000003c243c7292 */ /* 0x000fe4000f8e3c3f */
[----:B------:R-:W-:Y:S10]  /*5320*/  @P4 BRA `(.L_x_6414) ;  /* 0x00000000002c4947 */ /* 0x000ff40003800000 */
[----:B------:R-:W-:Y:S05]  /*5330*/  @!P0 BRA `(.L_x_6415) ;  /* 0x0000000000048947 */ /* 0x000fea0003800000 */
[----:B------:R-:W-:Y:S01]  /*5340*/  BPT.TRAP 0x1 ;  /* 0x000000040000795c */ /* 0x000fe20000300000 */
.L_x_6415:
[----:B------:R-:W-:Y:S01]  /*5350*/  ULEA UR6, UR61, UR39, 0x3 ;  /* 0x000000273d067291 */ /* 0x000fe2000f8e183f */
[----:B------:R-:W-:-:S05]  /*5360*/  IMAD.U32 R9, RZ, RZ, UR60 ;  /* 0x0000003cff097e24 */ /* 0x000fca000f8e00ff */
[----:B------:R-:W-:-:S04]  /*5370*/  SHF.L.U32 R9, R9, 0x1f, RZ ;  /* 0x0000001f09097819 */ /* 0x000fc800000006ff */
[----:B------:R1:W2:Y:S01]  /*5380*/  SYNCS.PHASECHK.TRANS64.TRYWAIT P3, [UR6+0x28830], R9 ;  /* 0x02883009ff0075a7 */ /* 0x0002a20008060146 */
[----:B------:R-:W-:Y:S05]  /*5390*/  @!P0 BRA `(.L_x_6416) ;  /* 0x0000000000048947 */ /* 0x000fea0003800000 */
[----:B------:R-:W-:Y:S01]  /*53a0*/  BPT.TRAP 0x1 ;  /* 0x000000040000795c */ /* 0x000fe20000300000 */
.L_x_6416:
[----:B--2---:R-:W-:Y:S05]  /*53b0*/  @P3 BRA `(.L_x_6414) ;  /* 0x0000000000083947 */ /* 0x004fea0003800000 */
[----:B------:R-:W2:Y:S02]  /*53c0*/  SYNCS.PHASECHK.TRANS64.TRYWAIT P3, [UR6+0x28830], R9 ;  /* 0x02883009ff0075a7 */ /* 0x000ea40008060146 */
[----:B--2---:R-:W-:Y:S05]  /*53d0*/  @!P3 BRA `(.L_x_6417) ;  /* 0x000000e400ecb947 */ /* 0x004fea0003800000 */
.L_x_6414:
[----:B-12---:R-:W-:Y:S01]  /*53e0*/  VIADD R9, R17, 0x8 ;  /* 0x0000000811097836 */ /* 0x006fe20000000000 */
[----:B------:R-:W-:Y:S01]  /*53f0*/  ULEA UR34, UR61, UR49, 0xb ;  /* 0x000000313d227291 */ /* 0x000fe2000f8e583f */
[----:B------:R-:W-:Y:S01]  /*5400*/  UMOV UR35, 0x40000040 ;  /* 0x4000004000237882 */ /* 0x000fe20000000000 */
[----:B------:R-:W-:Y:S02]  /*5410*/  UMOV UR7, 0x40000040 ;  /* 0x4000004000077882 */ /* 0x000fe40000000000 */
[----:B------:R1:W-:Y:S01]  /*5420*/  BAR.SYNC.DEFER_BLOCKING R9, 0x100 ;  /* 0x000400090000751d */ /* 0x0003e20000010000 */
[----:B------:R-:W-:Y:S02]  /*5430*/  UIADD3 UR6, UR34, 0x2, URZ ;  /* 0x0000000222067890 */ /* 0x000fe4000fffe03f */
[----:B------:R-:W-:Y:S02]  /*5440*/  UIADD3 UR10, UR34, 0x4, URZ ;  /* 0x00000004220a7890 */ /* 0x000fe4000fffe03f */
[----:B------:R-:W-:Y:S01]  /*5450*/  UIADD3 UR14, UR34, 0x6, URZ ;  /* 0x00000006220e7890 */ /* 0x000fe2000fffe03f */
[----:B------:R-:W-:Y:S01]  /*5460*/  UMOV UR11, 0x40000040 ;  /* 0x40000040000b7882 */ /* 0x000fe20000000000 */
[----:B------:R-:W-:Y:S01]  /*5470*/  UMOV UR15, 0x40000040 ;  /* 0x40000040000f7882 */ /* 0x000fe20000000000 */
[----:B------:R-:W-:Y:S01]  /*5480*/  UIADD3 UR18, UR34, 0x400, URZ ;  /* 0x0000040022127890 */ /* 0x000fe2000fffe03f */
[----:B------:R-:W-:Y:S01]  /*5490*/  UMOV UR19, 0x40000040 ;  /* 0x4000004000137882 */ /* 0x000fe20000000000 */
[----:B------:R-:W-:Y:S01]  /*54a0*/  UIADD3 UR22, UR34, 0x402, URZ ;  /* 0x0000040222167890 */ /* 0x000fe2000fffe03f */
[----:B------:R-:W-:Y:S01]  /*54b0*/  UMOV UR23, 0x40000040 ;  /* 0x4000004000177882 */ /* 0x000fe20000000000 */
[----:B------:R-:W-:Y:S01]  /*54c0*/  UIADD3 UR26, UR34, 0x404, URZ ;  /* 0x00000404221a7890 */ /* 0x000fe2000fffe03f */
[----:B------:R-:W-:Y:S01]  /*54d0*/  UMOV UR27, 0x40000040 ;  /* 0x40000040001b7882 */ /* 0x000fe20000000000 */
[----:B------:R-:W-:Y:S01]  /*54e0*/  UIADD3 UR30, UR34, 0x406, URZ ;  /* 0x00000406221e7890 */ /* 0x000fe2000fffe03f */
[----:B------:R-:W-:Y:S01]  /*54f0*/  UMOV UR31, 0x40000040 ;  /* 0x40000040001f7882 */ /* 0x000fe20000000000 */
[----:B------:R-:W-:-:S06]  /*5500*/  WARPGROUP.ARRIVE ;  /* 0x00000000000079c5 */ /* 0x000fcc0000000000 */
[----:B------:R-:W-:Y:S03]  /*5510*/  HGMMA.64x128x16.F32.BF16 R24, gdesc[UR32], RZ, !UPT, gsb0 ;  /* 0x01e00000201879f0 */ /* 0x000fe6000c0018ff */
        /* <DEDUP_REMOVED lines=22> */
[----:B-1----:R-:W-:Y:S05]  /*5680*/  @P4 BRA `(.L_x_6418) ;  /* 0x00000000002c4947 */ /* 0x002fea0003800000 */
[----:B------:R-:W-:Y:S05]  /*5690*/  @!P0 BRA `(.L_x_6419) ;  /* 0x0000000000048947 */ /* 0x000fea0003800000 */
[----:B------:R-:W-:Y:S01]  /*56a0*/  BPT.TRAP 0x1 ;  /* 0x000000040000795c */ /* 0x000fe20000300000 */
.L_x_6419:
[----:B------:R-:W-:Y:S01]  /*56b0*/  ULEA UR6, UR37, UR39, 0x3 ;  /* 0x0000002725067291 */ /* 0x000fe2000f8e183f */
[----:B------:R-:W-:-:S05]  /*56c0*/  IMAD.U32 R9, RZ, RZ, UR36 ;  /* 0x00000024ff097e24 */ /* 0x000fca000f8e00ff */
[----:B------:R-:W-:-:S04]  /*56d0*/  SHF.L.U32 R9, R9, 0x1f, RZ ;  /* 0x0000001f09097819 */ /* 0x000fc800000006ff */
[----:B------:R1:W2:Y:S01]  /*56e0*/  SYNCS.PHASECHK.TRANS64.TRYWAIT P3, [UR6+0x28850], R9 ;  /* 0x02885009ff0075a7 */ /* 0x0002a20008060146 */
[----:B------:R-:W-:Y:S05]  /*56f0*/  @!P0 BRA `(.L_x_6420) ;  /* 0x0000000000048947 */ /* 0x000fea0003800000 */
[----:B------:R-:W-:Y:S01]  /*5700*/  BPT.TRAP 0x1 ;  /* 0x000000040000795c */ /* 0x000fe20000300000 */
.L_x_6420:
[----:B--2---:R-:W-:Y:S05]  /*5710*/  @P3 BRA `(.L_x_6418) ;  /* 0x0000000000083947 */ /* 0x004fea0003800000 */
[----:B------:R-:W2:Y:S02]  /*5720*/  SYNCS.PHASECHK.TRANS64.TRYWAIT P3, [UR6+0x28850], R9 ;  /* 0x02885009ff0075a7 */ /* 0x000ea40008060146 */
[----:B--2---:R-:W-:Y:S05]  /*5730*/  @!P3 BRA `(.L_x_6421) ;  /* 0x000000e4002cb947 */ /* 0x004fea0003800000 */
.L_x_6418:
        /* <DEDUP_REMOVED lines=9> */
[----:B--2---:R-:W-:Y:S01]  /*57d0*/  FMUL.FTZ R12, R26, UR59 ;  /* 0x0000003b1a0c7c20 */ /* 0x004fe20008410000 */
[----:B------:R-:W-:Y:S01]  /*57e0*/  FMUL.FTZ R13, R27, UR59 ;  /* 0x0000003b1b0d7c20 */ /* 0x000fe20008410000 */
[----:B------:R-:W-:Y:S01]  /*57f0*/  FMUL.FTZ R21, R34, UR59 ;  /* 0x0000003b22157c20 */ /* 0x000fe20008410000 */
[----:B------:R-:W-:Y:S01]  /*5800*/  ULOP3.LUT UR6, UR6, 0x4000000, URZ, 0xfc, !UPT ;  /* 0x0400000006067892 */ /* 0x000fe2000f8efc3f */
[----:B------:R-:W-:Y:S01]  /*5810*/  FMUL.FTZ R20, R35, UR59 ;  /* 0x0000003b23147c20 */ /* 0x000fe20008410000 */
[----:B-1----:R-:W-:Y:S01]  /*5820*/  FMUL.FTZ R9, R24, UR59 ;  /* 0x0000003b18097c20 */ /* 0x002fe20008410000 */
[----:B------:R-:W-:Y:S01]  /*5830*/  FMUL.FTZ R15, R31, UR59 ;  /* 0x0000003b1f0f7c20 */ /* 0x000fe20008410000 */
[----:B------:R-:W-:Y:S01]  /*5840*/  ULEA UR10, UR37, UR6, 0xb ;  /* 0x00000006250a7291 */ /* 0x000fe2000f8e583f */
        /* <DEDUP_REMOVED lines=29> */
[----:B------:R-:W1:Y:S08]  /*5a20*/  MUFU.TANH R9, R9 ;  /* 0x0000000900097308 */ /* 0x000e700000002400 */
[----:B------:R-:W2:Y:S08]  /*5a30*/  MUFU.TANH R12, R12 ;  /* 0x0000000c000c7308 */ /* 0x000eb00000002400 */
[----:B------:R-:W3:Y:S08]  /*5a40*/  MUFU.TANH R13, R13 ;  /* 0x0000000d000d7308 */ /* 0x000ef00000002400 */
        /* <DEDUP_REMOVED lines=14> */
[----:B------:R-:W-:-:S05]  /*5b30*/  WARPGROUP.ARRIVE ;  /* 0x00000000000079c5 */ /* 0x000fca0000000000 */
[----:B------:R-:W1:Y:S01]  /*5b40*/  MUFU.TANH R54, R54 ;  /* 0x0000003600367308 */ /* 0x000e620000002400 */
[----:B------:R-:W-:Y:S01]  /*5b50*/  HGMMA.64x128x16.F32.BF16 R88, R176, gdesc[UR4].tnspB, R88, gsb0 ;  /* 0x41e00004b0587df0 */ /* 0x000fe20008001858 */
[----:B------:R-:W-:Y:S01]  /*5b60*/  UIADD3 UR6, UR10, 0x100, URZ ;  /* 0x000001000a067890 */ /* 0x000fe2000fffe03f */
[----:B------:R-:W-:-:S05]  /*5b70*/  UMOV UR7, 0x40000040 ;  /* 0x4000004000077882 */ /* 0x000fca0000000000 */
        /* <DEDUP_REMOVED lines=26> */
[----:B------:R-:W-:Y:S01]  /*5d20*/  WARPGROUP.ARRIVE ;  /* 0x00000000000079c5 */ /* 0x000fe20000000000 */
[----:B------:R-:W-:Y:S01]  /*5d30*/  FMUL.FTZ R169, R48, UR59 ;  /* 0x0000003b30a97c20 */ /* 0x000fe20008410000 */
[----:B------:R-:W-:Y:S01]  /*5d40*/  FMUL.FTZ R48, R83, UR59 ;  /* 0x0000003b53307c20 */ /* 0x000fe20008410000 */
[----:B------:R-:W-:Y:S02]  /*5d50*/  IMAD.SHL.U32 R83, R6, 0x80, RZ ;  /* 0x0000008006537824 */ /* 0x000fe400078e00ff */
[----:B------:R-:W-:Y:S01]  /*5d60*/  FMUL.FTZ R168, R33, UR59 ;  /* 0x0000003b21a87c20 */ /* 0x000fe20008410000 */
[----:B------:R-:W-:Y:S01]  /*5d70*/  FMUL.FTZ R33, R46, UR59 ;  /* 0x0000003b2e217c20 */ /* 0x000fe20008410000 */
[----:B------:R-:W-:Y:S01]  /*5d80*/  HGMMA.64x128x16.F32.BF16 R88, R164, gdesc[UR4].tnspB, R88, gsb0 ;  /* 0x41e00004a4587df0 */ /* 0x000fe20008001858 */
[----:B------:R-:W-:Y:S01]  /*5d90*/  UIADD3 UR6, UR10, 0x280, URZ ;  /* 0x000002800a067890 */ /* 0x000fe2000fffe03f */
[----:B------:R-:W-:Y:S01]  /*5da0*/  IADD3 R60, -R83, 0x1, RZ ;  /* 0x00000001533c7810 */ /* 0x000fe20007ffe1ff */
[----:B------:R-:W-:Y:S01]  /*5db0*/  UMOV UR7, 0x40000040 ;  /* 0x4000004000077882 */ /* 0x000fe20000000000 */
        /* <DEDUP_REMOVED lines=10> */
[----:B------:R1:W1:Y:S01]  /*5e60*/  MUFU.TANH R79, R84 ;  /* 0x00000054004f7308 */ /* 0x0002620000002400 */
[----:B------:R-:W-:-:S02]  /*5e70*/  WARPGROUP.DEPBAR.LE gsb0, 0x0 ;  /* 0x00008000000079c5 */ /* 0x000fc40000010000 */
[----:B------:R-:W-:Y:S01]  /*5e80*/  WARPGROUP.ARRIVE ;  /* 0x00000000000079c5 */ /* 0x000fe20000000000 */
[----:B------:R-:W-:Y:S01]  /*5e90*/  FMUL.FTZ R166, R29, UR59 ;  /* 0x0000003b1da67c20 */ /* 0x000fe20008410000 */
[----:B------:R-:W-:Y:S01]  /*5ea0*/  FMUL.FTZ R29, R55, UR59 ;  /* 0x0000003b371d7c20 */ /* 0x000fe20008410000 */
[----:B------:R-:W-:Y:S01]  /*5eb0*/  FMUL.FTZ R55, R57, UR59 ;  /* 0x0000003b39377c20 */ /* 0x000fe20008410000 */
[----:B------:R-:W-:Y:S01]  /*5ec0*/  FMUL.FTZ R57, R61, UR59 ;  /* 0x0000003b3d397c20 */ /* 0x000fe20008410000 */
[----:B------:R-:W-:Y:S01]  /*5ed0*/  FMUL.FTZ R165, R28, UR59 ;  /* 0x0000003b1ca57c20 */ /* 0x000fe20008410000 */
[----:B------:R-:W-:Y:S01]  /*5ee0*/  HGMMA.64x128x16.F32.BF16 R88, R160, gdesc[UR4].tnspB, R88, gsb0 ;  /* 0x41e00004a0587df0 */ /* 0x000fe20008001858 */
[----:B------:R-:W-:Y:S01]  /*5ef0*/  UIADD3 UR6, UR10, 0x300, URZ ;  /* 0x000003000a067890 */ /* 0x000fe2000fffe03f */
[----:B------:R-:W5:Y:S01]  /*5f00*/  LDC R61, c[0x0][0x2e0] ;  /* 0x0000b800ff3d7b82 */ /* 0x000f620000000800 */
[----:B------:R-:W-:Y:S01]  /*5f10*/  UMOV UR7, 0x40000040 ;  /* 0x4000004000077882 */ /* 0x000fe20000000000 */
[----:B------:R-:W-:Y:S01]  /*5f20*/  FMUL.FTZ R28, R51, UR59 ;  /* 0x0000003b331c7c20 */ /* 0x000fe20008410000 */
[----:B------:R-:W-:-:S02]  /*5f30*/  IMAD.U32 R51, RZ, RZ, UR61 ;  /* 0x0000003dff337e24 */ /* 0x000fc4000f8e00ff */
[----:B------:R-:W-:Y:S01]  /*5f40*/  FMUL.FTZ R167, R32, UR59 ;  /* 0x0000003b20a77c20 */ /* 0x000fe20008410000 */
[----:B------:R-:W-:Y:S01]  /*5f50*/  FMUL.FTZ R164, R25, UR59 ;  /* 0x0000003b19a47c20 */ /* 0x000fe20008410000 */
[----:B------:R-:W-:Y:S01]  /*5f60*/  FMUL.FTZ R32, R42, UR59 ;  /* 0x0000003b2a207c20 */ /* 0x000fe20008410000 */
[----:B------:R-:W-:Y:S01]  /*5f70*/  FMUL.FTZ R25, R43, UR59 ;  /* 0x0000003b2b197c20 */ /* 0x000fe20008410000 */
[----:B------:R-:W-:Y:S01]  /*5f80*/  @!P1 LEA R51, R51, UR39, 0x3 ;  /* 0x0000002733339c11 */ /* 0x000fe2000f8e18ff */
[----:B------:R-:W-:Y:S01]  /*5f90*/  FMUL.FTZ R42, R66, UR59 ;  /* 0x0000003b422a7c20 */ /* 0x000fe20008410000 */
[----:B------:R-:W-:Y:S01]  /*5fa0*/  FMUL.FTZ R43, R70, UR59 ;  /* 0x0000003b462b7c20 */ /* 0x000fe20008410000 */
[----:B------:R-:W-:Y:S01]  /*5fb0*/  FMUL.FTZ R66, R72, UR59 ;  /* 0x0000003b48427c20 */ /* 0x000fe20008410000 */
[----:B------:R-:W1:Y:S01]  /*5fc0*/  MUFU.TANH R164, R164 ;  /* 0x000000a400a47308 */ /* 0x000e620000002400 */
[----:B------:R-:W-:-:S05]  /*5fd0*/  @!P1 VIADD R51, R51, 0x28840 ;  /* 0x0002884033339836 */ /* 0x000fca0000000000 */
[----:B------:R-:W-:Y:S02]  /*5fe0*/  @!P1 PRMT R51, RZ, 0x654, R51 ;  /* 0x00000654ff339816 */ /* 0x000fe40000000033 */
[----:B------:R-:W1:Y:S01]  /*5ff0*/  MUFU.TANH R165, R165 ;  /* 0x000000a500a57308 */ /* 0x000e620000002400 */
[----:B-----5:R-:W-:Y:S01]  /*6000*/  IMAD R61, R61, UR45, R60 ;  /* 0x0000002d3d3d7c24 */ /* 0x020fe2000f8e023c */
[----:B------:R-:W-:-:S06]  /*6010*/  IADD3 R60, -R17, 0xb, RZ ;  /* 0x0000000b113c7810 */ /* 0x000fcc0007ffe1ff */
[----:B------:R-:W1:Y:S01]  /*6020*/  MUFU.TANH R166, R166 ;  /* 0x000000a600a67308 */ /* 0x000e620000002400 */
[----:B------:R-:W-:-:S04]  /*6030*/  VIADD R61, R61, -UR58 ;  /* 0x8000003a3d3d7c36 */ /* 0x000fc80008000000 */
[----:B------:R-:W-:-:S03]  /*6040*/  IMAD R61, R16, -0x2, R61 ;  /* 0xfffffffe103d7824 */ /* 0x000fc600078e023d */
        /* <DEDUP_REMOVED lines=19> */
[----:B------:R-:W-:Y:S01]  /*6180*/  FMUL.FTZ R41, R71, UR59 ;  /* 0x0000003b47297c20 */ /* 0x000fe20008410000 */
[----:B------:R-:W-:Y:S01]  /*6190*/  UMOV UR7, 0x40000040 ;  /* 0x4000004000077882 */ /* 0x000fe20000000000 */
        /* <DEDUP_REMOVED lines=12> */
[----:B------:R-:W-:-:S02]  /*6260*/  WARPGROUP.DEPBAR.LE gsb0, 0x0 ;  /* 0x00008000000079c5 */ /* 0x000fc40000010000 */
[----:B------:R-:W-:-:S06]  /*6270*/  WARPGROUP.ARRIVE ;  /* 0x00000000000079c5 */ /* 0x000fcc0000000000 */
[----:B------:R-:W-:Y:S03]  /*6280*/  HGMMA.64x128x16.F32.BF16 R88, R152, gdesc[UR4].tnspB, R88, gsb0 ;  /* 0x41e0000498587df0 */ /* 0x000fe60008001858 */
[----:B------:R-:W-:Y:S02]  /*6290*/  WARPGROUP.DEPBAR.LE gsb0, 0x0 ;  /* 0x00008000000079c5 */ /* 0x000fe40000010000 */
[----:B------:R1:W-:Y:S06]  /*62a0*/  BAR.ARV R60, 0x100 ;  /* 0x0004003c0000751d */ /* 0x0003ec0000002000 */
[----:B------:R5:W-:Y:S01]  /*62b0*/  @!P1 SYNCS.ARRIVE.TRANS64.RED.A1T0 RZ, [R51+URZ], RZ ;  /* 0x000000ff33ff99a7 */ /* 0x000be2000810043f */
[----:B------:R-:W-:-:S04]  /*62c0*/  VIADD R153, R61, UR52 ;  /* 0x000000343d997c36 */ /* 0x000fc80008000000 */
[----:B------:R-:W-:Y:S02]  /*62d0*/  IMAD.IADD R67, R0, 0x1, R153 ;  /* 0x0000000100437824 */ /* 0x000fe400078e0299 */
[----:B-----5:R-:W-:Y:S01]  /*62e0*/  FMUL.FTZ R51, R87, UR59 ;  /* 0x0000003b57337c20 */ /* 0x020fe20008410000 */
[----:B------:R-:W-:-:S04]  /*62f0*/  VIADD R87, R61, UR57 ;  /* 0x000000393d577c36 */ /* 0x000fc80008000000 */
[----:B------:R-:W-:Y:S01]  /*6300*/  IMAD.IADD R65, R0, 0x1, R87 ;  /* 0x0000000100417824 */ /* 0x000fe200078e0257 */
        /* <DEDUP_REMOVED lines=13> */
.L_x_6424:
[----:B------:R-:W-:-:S05]  /*63e0*/  IMAD.U32 R68, RZ, RZ, UR56 ;  /* 0x00000038ff447e24 */ /* 0x000fca000f8e00ff */
[----:B------:R-:W-:-:S13]  /*63f0*/  ISETP.NE.AND P3, PT, R68, 0x1, PT ;  /* 0x000000014400780c */ /* 0x000fda0003f65270 */
[----:B-1----:R-:W1:Y:S01]  /*6400*/  @P3 LDC.64 R60, c[0x0][0x9e8] ;  /* 0x00027a00ff3c3b82 */ /* 0x002e620000000a00 */
[----:B------:R-:W-:-:S04]  /*6410*/  @P3 IMAD.IADD R69, R0, 0x1, R5 ;  /* 0x0000000100453824 */ /* 0x000fc800078e0205 */
[----:B-1----:R-:W-:-:S04]  /*6420*/  @P3 IMAD.HI.U32 R64, R69, R60, RZ ;  /* 0x0000003c45403227 */ /* 0x002fc800078e00ff */
[----:B------:R-:W-:Y:S01]  /*6430*/  IMAD.MOV.U32 R60, RZ, RZ, R10 ;  /* 0x000000ffff3c7224 */ /* 0x000fe200078e000a */
[----:B------:R-:W-:-:S07]  /*6440*/  @P3 SHF.R.U32.HI R60, RZ, R61, R64 ;  /* 0x0000003dff3c3219 */ /* 0x000fce0000011640 */
.L_x_6425:
[----:B------:R-:W-:Y:S05]  /*6450*/  BSYNC B0 ;  /* 0x0000000000007941 */ /* 0x000fea0003800000 */
.L_x_6423:
[----:B------:R-:W-:-:S04]  /*6460*/  IMAD R61, R60, R68, -R83 ;  /* 0x000000443c3d7224 */ /* 0x000fc800078e0a53 */
[----:B------:R-:W-:-:S05]  /*6470*/  IMAD R60, R16, -0x2, R61 ;  /* 0xfffffffe103c7824 */ /* 0x000fca00078e023d */
[----:B------:R-:W-:Y:S02]  /*6480*/  VIADDMNMX R65, R60, R68, R65, PT ;  /* 0x000000443c417246 */ /* 0x000fe40003800141 */
[----:B------:R-:W-:-:S07]  /*6490*/  VIMNMX R67, R67, R60, !PT ;  /* 0x0000003c43437248 */ /* 0x000fce0007fe0100 */
.L_x_6422:
[----:B------:R-:W-:-:S04]  /*64a0*/  ISETP.GT.AND P3, PT, R6, -0x1, PT ;  /* 0xffffffff0600780c */ /* 0x000fc80003f64270 */
[C---:B------:R-:W-:Y:S02]  /*64b0*/  ISETP.GT.AND P5, PT, R67.reuse, RZ, P3 ;  /* 0x000000ff4300720c */ /* 0x040fe40001fa4270 */
[----:B------:R-:W-:Y:S02]  /*64c0*/  ISETP.GT.AND P6, PT, R67, 0x1, P3 ;  /* 0x000000014300780c */ /* 0x000fe40001fc4270 */
[C---:B------:R-:W-:Y:S02]  /*64d0*/  ISETP.LT.OR P5, PT, R65.reuse, 0x1, P5 ;  /* 0x000000014100780c */ /* 0x040fe40002fa1670 */
[----:B------:R-:W-:Y:S02]  /*64e0*/  ISETP.LT.OR P6, PT, R65, 0x2, P6 ;  /* 0x000000024100780c */ /* 0x000fe400037c1670 */
[----:B-1----:R-:W-:Y:S02]  /*64f0*/  FSEL R182, R9, -INF , !P5 ;  /* 0xff80000009b67808 */ /* 0x002fe40006800000 */
        /* <DEDUP_REMOVED lines=44> */
[----:B------:R-:W-:Y:S01]  /*67c0*/  FSEL R84, R53, -INF , !P5 ;  /* 0xff80000035547808 */ /* 0x000fe20006800000 */
[----:B------:R-:W-:Y:S01]  /*67d0*/  IMAD.IADD R53, R2, 0x1, R87 ;  /* 0x0000000102357824 */ /* 0x000fe200078e0257 */
[----:B------:R-:W-:Y:S02]  /*67e0*/  FSEL R82, R54, -INF , !P6 ;  /* 0xff80000036527808 */ /* 0x000fe40007000000 */
[C---:B------:R-:W-:Y:S02]  /*67f0*/  ISETP.GT.AND P4, PT, R67.reuse, 0x41, P3 ;  /* 0x000000414300780c */ /* 0x040fe40001f84270 */
[C---:B------:R-:W-:Y:S02]  /*6800*/  ISETP.GT.AND P5, PT, R67.reuse, 0x48, P3 ;  /* 0x000000484300780c */ /* 0x040fe40001fa4270 */
[----:B------:R-:W-:-:S02]  /*6810*/  ISETP.GT.AND P6, PT, R67, 0x49, P3 ;  /* 0x000000494300780c */ /* 0x000fc40001fc4270 */
[C---:B------:R-:W-:Y:S02]  /*6820*/  ISETP.LT.OR P4, PT, R65.reuse, 0x42, P4 ;  /* 0x000000424100780c */ /* 0x040fe40002781670 */
[C---:B------:R-:W-:Y:S02]  /*6830*/  ISETP.LT.OR P5, PT, R65.reuse, 0x49, P5 ;  /* 0x000000494100780c */ /* 0x040fe40002fa1670 */
[----:B------:R-:W-:Y:S02]  /*6840*/  ISETP.LT.OR P6, PT, R65, 0x4a, P6 ;  /* 0x0000004a4100780c */ /* 0x000fe400037c1670 */
[----:B------:R-:W-:Y:S01]  /*6850*/  FSEL R80, R55, -INF , !P4 ;  /* 0xff80000037507808 */ /* 0x000fe20006000000 */
[----:B------:R-:W-:Y:S01]  /*6860*/  IMAD.IADD R55, R2, 0x1, R153 ;  /* 0x0000000102377824 */ /* 0x000fe200078e0299 */
        /* <DEDUP_REMOVED lines=51> */
.L_x_6428:
[----:B------:R-:W-:-:S05]  /*6ba0*/  IMAD.U32 R158, RZ, RZ, UR56 ;  /* 0x00000038ff9e7e24 */ /* 0x000fca000f8e00ff */
[----:B------:R-:W-:-:S13]  /*6bb0*/  ISETP.NE.AND P4, PT, R158, 0x1, PT ;  /* 0x000000019e00780c */ /* 0x000fda0003f85270 */
[----:B------:R-:W1:Y:S02]  /*6bc0*/  @P4 LDC.64 R34, c[0x0][0x9e8] ;  /* 0x00027a00ff224b82 */ /* 0x000e640000000a00 */
[----:B-1----:R-:W-:-:S05]  /*6bd0*/  @P4 IMAD.HI.U32 R34, R9, R34, RZ ;  /* 0x0000002209224227 */ /* 0x002fca00078e00ff */
[----:B------:R-:W-:-:S07]  /*6be0*/  @P4 SHF.R.U32.HI R9, RZ, R35, R34 ;  /* 0x00000023ff094219 */ /* 0x000fce0000011622 */
.L_x_6429:
[----:B------:R-:W-:Y:S05]  /*6bf0*/  BSYNC B0 ;  /* 0x0000000000007941 */ /* 0x000fea0003800000 */
.L_x_6427:
[----:B------:R-:W-:-:S04]  /*6c00*/  IMAD R9, R9, R158, -R83 ;  /* 0x0000009e09097224 */ /* 0x000fc800078e0a53 */
[----:B------:R-:W-:-:S05]  /*6c10*/  IMAD R34, R16, -0x2, R9 ;  /* 0xfffffffe10227824 */ /* 0x000fca00078e0209 */
[----:B------:R-:W-:Y:S02]  /*6c20*/  VIADDMNMX R53, R34, R158, R53, PT ;  /* 0x0000009e22357246 */ /* 0x000fe40003800135 */
[----:B------:R-:W-:-:S07]  /*6c30*/  VIMNMX R55, R55, R34, !PT ;  /* 0x0000002237377248 */ /* 0x000fce0007fe0100 */
.L_x_6426:
[----:B------:R-:W-:Y:S01]  /*6c40*/  FMNMX.FTZ R9, R182, R7, !PT ;  /* 0x00000007b6097209 */ /* 0x000fe20007810000 */
[----:B------:R-:W-:Y:S01]  /*6c50*/  UMOV UR36, UR60 ;  /* 0x0000003c00247c82 */ /* 0x000fe20008000000 */
[----:B------:R-:W-:Y:S02]  /*6c60*/  ISETP.GT.AND P5, PT, R55, 0x8, P3 ;  /* 0x000000083700780c */ /* 0x000fe40001fa4270 */
[----:B------:R-:W-:Y:S02]  /*6c70*/  FMNMX.FTZ R9, R180, R9, !PT ;  /* 0x00000009b4097209 */ /* 0x000fe40007810000 */
[----:B------:R-:W-:Y:S02]  /*6c80*/  ISETP.LT.OR P5, PT, R53, 0x9, P5 ;  /* 0x000000093500780c */ /* 0x000fe40002fa1670 */
[----:B------:R-:W-:Y:S02]  /*6c90*/  FMNMX.FTZ R9, R174, R9, !PT ;  /* 0x00000009ae097209 */ /* 0x000fe40007810000 */
[----:B------:R-:W-:-:S02]  /*6ca0*/  FSEL R158, R14, -INF , !P5 ;  /* 0xff8000000e9e7808 */ /* 0x000fc40006800000 */
[----:B------:R-:W-:Y:S02]  /*6cb0*/  FMNMX.FTZ R9, R196, R9, !PT ;  /* 0x00000009c4097209 */ /* 0x000fe40007810000 */
[C---:B------:R-:W-:Y:S02]  /*6cc0*/  ISETP.GT.AND P5, PT, R55.reuse, 0x11, P3 ;  /* 0x000000113700780c */ /* 0x040fe40001fa4270 */
[----:B------:R-:W-:Y:S02]  /*6cd0*/  FMNMX.FTZ R9, R176, R9, !PT ;  /* 0x00000009b0097209 */ /* 0x000fe40007810000 */
[----:B------:R-:W-:Y:S02]  /*6ce0*/  ISETP.GT.AND P4, PT, R55, 0x9, P3 ;  /* 0x000000093700780c */ /* 0x000fe40001f84270 */
[----:B------:R-:W-:Y:S02]  /*6cf0*/  FMNMX.FTZ R9, R194, R9, !PT ;  /* 0x00000009c2097209 */ /* 0x000fe40007810000 */
[----:B------:R-:W-:-:S02]  /*6d00*/  ISETP.LT.OR P5, PT, R53, 0x12, P5 ;  /* 0x000000123500780c */ /* 0x000fc40002fa1670 */
[----:B------:R-:W-:Y:S02]  /*6d10*/  FMNMX.FTZ R9, R178, R9, !PT ;  /* 0x00000009b2097209 */ /* 0x000fe40007810000 */
[----:B------:R-:W-:Y:S02]  /*6d20*/  ISETP.LT.OR P4, PT, R53, 0xa, P4 ;  /* 0x0000000a3500780c */ /* 0x000fe40002781670 */
[----:B------:R-:W-:Y:S02]  /*6d30*/  FMNMX.FTZ R9, R192, R9, !PT ;  /* 0x00000009c0097209 */ /* 0x000fe40007810000 */
[----:B------:R-:W-:Y:S02]  /*6d40*/  FSEL R20, R20, -INF , !P5 ;  /* 0xff80000014147808 */ /* 0x000fe40006800000 */
[----:B------:R-:W-:Y:S02]  /*6d50*/  FMNMX.FTZ R9, R172, R9, !PT ;  /* 0x00000009ac097209 */ /* 0x000fe40007810000 */
[----:B------:R-:W-:-:S02]  /*6d60*/  ISETP.GT.AND P5, PT, R55, 0x19, P3 ;  /* 0x000000193700780c */ /* 0x000fc40001fa4270 */
[----:B------:R-:W-:Y:S02]  /*6d70*/  FMNMX.FTZ R9, R156, R9, !PT ;  /* 0x000000099c097209 */ /* 0x000fe40007810000 */
[----:B------:R-:W-:Y:S02]  /*6d80*/  ISETP.GT.AND P6, PT, R55, 0x1, P3 ;  /* 0x000000013700780c */ /* 0x000fe40001fc4270 */
[----:B------:R-:W-:Y:S02]  /*6d90*/  FMNMX.FTZ R9, R162, R9, !PT ;  /* 0x00000009a2097209 */ /* 0x000fe40007810000 */
[----:B------:R-:W-:Y:S02]  /*6da0*/  FSEL R160, R15, -INF , !P4 ;  /* 0xff8000000fa07808 */ /* 0x000fe40006000000 */
[----:B------:R-:W-:Y:S02]  /*6db0*/  FMNMX.FTZ R9, R154, R9, !PT ;  /* 0x000000099a097209 */ /* 0x000fe40007810000 */
[----:B------:R-:W-:-:S02]  /*6dc0*/  ISETP.GT.AND P4, PT, R55, 0x18, P3 ;  /* 0x000000183700780c */ /* 0x000fc40001f84270 */
[----:B------:R-:W-:Y:S02]  /*6dd0*/  FMNMX.FTZ R9, R152, R9, !PT ;  /* 0x0000000998097209 */ /* 0x000fe40007810000 */
[C---:B------:R-:W-:Y:S02]  /*6de0*/  ISETP.LT.OR P5, PT, R53.reuse, 0x1a, P5 ;  /* 0x0000001a3500780c */ /* 0x040fe40002fa1670 */
[----:B------:R-:W-:Y:S02]  /*6df0*/  FMNMX.FTZ R9, R170, R9, !PT ;  /* 0x00000009aa097209 */ /* 0x000fe40007810000 */
[C---:B------:R-:W-:Y:S02]  /*6e00*/  ISETP.LT.OR P6, PT, R53.reuse, 0x2, P6 ;  /* 0x000000023500780c */ /* 0x040fe400037c1670 */
[----:B------:R-:W-:Y:S02]  /*6e10*/  FMNMX.FTZ R9, R86, R9, !PT ;  /* 0x0000000956097209 */ /* 0x000fe40007810000 */
[----:B------:R-:W-:-:S02]  /*6e20*/  ISETP.LT.OR P4, PT, R53, 0x19, P4 ;  /* 0x000000193500780c */ /* 0x000fc40002781670 */
[----:B------:R-:W-:Y:S02]  /*6e30*/  FMNMX.FTZ R9, R84, R9, !PT ;  /* 0x0000000954097209 */ /* 0x000fe40007810000 */
[----:B------:R-:W-:Y:S02]  /*6e40*/  FSEL R26, R26, -INF , !P5 ;  /* 0xff8000001a1a7808 */ /* 0x000fe40006800000 */
        /* <DEDUP_REMOVED lines=21> */
[----:B------:R-:W-:-:S02]  /*6fa0*/  ISETP.GT.AND P5, PT, R55, RZ, P3 ;  /* 0x000000ff3700720c */ /* 0x000fc40001fa4270 */
[----:B------:R-:W-:Y:S02]  /*6fb0*/  FMNMX.FTZ R9, R60, R9, !PT ;  /* 0x000000093c097209 */ /* 0x000fe40007810000 */
[----:B------:R-:W-:Y:S02]  /*6fc0*/  FSEL R32, R32, -INF , !P4 ;  /* 0xff80000020207808 */ /* 0x000fe40006000000 */
[----:B------:R-:W-:Y:S02]  /*6fd0*/  FMNMX.FTZ R9, R56, R9, !PT ;  /* 0x0000000938097209 */ /* 0x000fe40007810000 */
[----:B------:R-:W-:Y:S02]  /*6fe0*/  ISETP.GT.AND P4, PT, R55, 0x28, P3 ;  /* 0x000000283700780c */ /* 0x000fe40001f84270 */
[----:B------:R-:W-:Y:S02]  /*6ff0*/  FMNMX.FTZ R9, R58, R9, !PT ;  /* 0x000000093a097209 */ /* 0x000fe40007810000 */
[----:B------:R-:W-:-:S02]  /*7000*/  ISETP.LT.OR P5, PT, R53, 0x1, P5 ;  /* 0x000000013500780c */ /* 0x000fc40002fa1670 */
[----:B------:R-:W-:Y:S02]  /*7010*/  FMNMX.FTZ R9, R54, R9, !PT ;  /* 0x0000000936097209 */ /* 0x000fe40007810000 */
[----:B------:R-:W-:Y:S02]  /*7020*/  ISETP.LT.OR P4, PT, R53, 0x29, P4 ;  /* 0x000000293500780c */ /* 0x000fe40002781670 */
[----:B------:R-:W-:Y:S02]  /*7030*/  FMNMX.FTZ R35, R52, R9, !PT ;  /* 0x0000000934237209 */ /* 0x000fe40007810000 */
[----:B------:R-:W1:Y:S01]  /*7040*/  LDC R9, c[0x0][0x988] ;  /* 0x00026200ff097b82 */ /* 0x000e620000000800 */
[----:B------:R-:W-:Y:S02]  /*7050*/  FSEL R27, R12, -INF , !P5 ;  /* 0xff8000000c1b7808 */ /* 0x000fe40006800000 */
[----:B------:R-:W2:Y:S01]  /*7060*/  SHFL.BFLY PT, R34, R35, 0x2, 0x1f ;  /* 0x0c401f0023227f89 */ /* 0x000ea200000e0000 */
        /* <DEDUP_REMOVED lines=12> */
[----:B--2---:R-:W-:-:S02]  /*7130*/  FMNMX.FTZ R57, R35, R34, !PT ;  /* 0x0000002223397209 */ /* 0x004fc40007810000 */
[----:B------:R-:W-:Y:S02]  /*7140*/  FMNMX.FTZ R25, R166, R25, !PT ;  /* 0x00000019a6197209 */ /* 0x000fe40007810000 */
[----:B------:R-:W-:Y:S01]  /*7150*/  ISETP.GT.AND P5, PT, R55, 0x40, P3 ;  /* 0x000000403700780c */ /* 0x000fe20001fa4270 */
[----:B------:R-:W2:Y:S03]  /*7160*/  SHFL.BFLY PT, R34, R57, 0x1, 0x1f ;  /* 0x0c201f0039227f89 */ /* 0x000ea600000e0000 */
[----:B------:R-:W-:Y:S02]  /*7170*/  ISETP.LT.OR P5, PT, R53, 0x41, P5 ;  /* 0x000000413500780c */ /* 0x000fe40002fa1670 */
[----:B--2---:R-:W-:-:S04]  /*7180*/  FMNMX.FTZ R34, R57, R34, !PT ;  /* 0x0000002239227209 */ /* 0x004fc80007810000 */
[C---:B------:R-:W-:Y:S01]  /*7190*/  FSETP.NEU.FTZ.AND P6, PT, R34.reuse, -INF , PT ;  /* 0xff8000002200780b */ /* 0x040fe20003fdd000 */
[----:B-1----:R-:W-:-:S05]  /*71a0*/  FMUL.FTZ R35, R34, R9 ;  /* 0x0000000922237220 */ /* 0x002fca0000410000 */
[----:B------:R-:W-:-:S05]  /*71b0*/  FSEL R35, R35, RZ, P6 ;  /* 0x000000ff23237208 */ /* 0x000fca0003000000 */
[-CC-:B------:R-:W-:Y:S01]  /*71c0*/  FFMA.FTZ R13, R182, R9.reuse, -R35.reuse ;  /* 0x00000009b60d7223 */ /* 0x180fe20000010823 */
[-CC-:B------:R-:W-:Y:S01]  /*71d0*/  FFMA.FTZ R182, R174, R9.reuse, -R35.reuse ;  /* 0x00000009aeb67223 */ /* 0x180fe20000010823 */
[----:B------:R-:W-:Y:S01]  /*71e0*/  FSEL R174, R33, -INF , !P4 ;  /* 0xff80000021ae7808 */ /* 0x000fe20006000000 */
[-CC-:B------:R-:W-:Y:S01]  /*71f0*/  FFMA.FTZ R31, R194, R9.reuse, -R35.reuse ;  /* 0x00000009c21f7223 */ /* 0x180fe20000010823 */
[----:B------:R-:W-:Y:S01]  /*7200*/  ISETP.GT.AND P4, PT, R55, 0x29, P3 ;  /* 0x000000293700780c */ /* 0x000fe20001f84270 */
[-CC-:B------:R-:W-:Y:S01]  /*7210*/  FFMA.FTZ R15, R196, R9.reuse, -R35.reuse ;  /* 0x00000009c40f7223 */ /* 0x180fe20000010823 */
[-CC-:B------:R-:W-:Y:S01]  /*7220*/  FFMA.FTZ R162, R162, R9.reuse, -R35.reuse ;  /* 0x00000009a2a27223 */ /* 0x180fe20000010823 */
[----:B------:R1:W-:Y:S01]  /*7230*/  MUFU.EX2 R21, R31 ;  /* 0x0000001f00157308 */ /* 0x0003e20000000800 */
[----:B------:R-:W-:Y:S01]  /*7240*/  ISETP.LT.OR P4, PT, R53, 0x2a, P4 ;  /* 0x0000002a3500780c */ /* 0x000fe20002781670 */
[-CC-:B------:R-:W-:Y:S01]  /*7250*/  FFMA.FTZ R84, R84, R9.reuse, -R35.reuse ;  /* 0x0000000954547223 */ /* 0x180fe20000010823 */
[-CC-:B------:R-:W-:Y:S01]  /*7260*/  FFMA.FTZ R180, R180, R9.reuse, -R35.reuse ;  /* 0x00000009b4b47223 */ /* 0x180fe20000010823 */
[-CC-:B------:R-:W-:Y:S01]  /*7270*/  FFMA.FTZ R176, R176, R9.reuse, -R35.reuse ;  /* 0x00000009b0b07223 */ /* 0x180fe20000010823 */
[----:B------:R-:W-:Y:S01]  /*7280*/  FSEL R24, R24, -INF , !P4 ;  /* 0xff80000018187808 */ /* 0x000fe20006000000 */
[-CC-:B------:R-:W-:Y:S01]  /*7290*/  FFMA.FTZ R178, R178, R9.reuse, -R35.reuse ;  /* 0x00000009b2b27223 */ /* 0x180fe20000010823 */
[----:B------:R-:W-:Y:S01]  /*72a0*/  ISETP.GT.AND P4, PT, R55, 0x31, P3 ;  /* 0x000000313700780c */ /* 0x000fe20001f84270 */
[----:B------:R-:W-:Y:S01]  /*72b0*/  MUFU.EX2 R13, R13 ;  /* 0x0000000d000d7308 */ /* 0x000fe20000000800 */
[-CC-:B-1----:R-:W-:Y:S01]  /*72c0*/  FFMA.FTZ R31, R192, R9.reuse, -R35.reuse ;  /* 0x00000009c01f7223 */ /* 0x182fe20000010823 */
[----:B------:R-:W-:Y:S01]  /*72d0*/  FSEL R192, R39, -INF , !P5 ;  /* 0xff80000027c07808 */ /* 0x000fe20006800000 */
[-CC-:B------:R-:W-:Y:S01]  /*72e0*/  FFMA.FTZ R39, R152, R9.reuse, -R35.reuse ;  /* 0x0000000998277223 */ /* 0x180fe20000010823 */
[----:B------:R-:W-:Y:S01]  /*72f0*/  ISETP.LT.OR P4, PT, R53, 0x32, P4 ;  /* 0x000000323500780c */ /* 0x000fe20002781670 */
[-CC-:B------:R-:W-:Y:S01]  /*7300*/  FFMA.FTZ R172, R172, R9.reuse, -R35.reuse ;  /* 0x00000009acac7223 */ /* 0x180fe20000010823 */
[C---:B------:R-:W-:Y:S01]  /*7310*/  ISETP.GT.AND P5, PT, R55.reuse, 0x48, P3 ;  /* 0x000000483700780c */ /* 0x040fe20001fa4270 */
[-CC-:B------:R-:W-:Y:S01]  /*7320*/  FFMA.FTZ R64, R64, R9.reuse, -R35.reuse ;  /* 0x0000000940407223 */ /* 0x180fe20000010823 */
[----:B------:R-:W-:Y:S01]  /*7330*/  FSEL R28, R28, -INF , !P4 ;  /* 0xff8000001c1c7808 */ /* 0x000fe20006000000 */
[----:B------:R-:W-:Y:S01]  /*7340*/  MUFU.EX2 R180, R180 ;  /* 0x000000b400b47308 */ /* 0x000fe20000000800 */
[----:B------:R-:W-:Y:S01]  /*7350*/  ISETP.GT.AND P4, PT, R55, 0x39, P3 ;  /* 0x000000393700780c */ /* 0x000fe20001f84270 */
[-CC-:B------:R-:W-:Y:S01]  /*7360*/  FFMA.FTZ R60, R60, R9.reuse, -R35.reuse ;  /* 0x000000093c3c7223 */ /* 0x180fe20000010823 */
[C---:B------:R-:W-:Y:S01]  /*7370*/  ISETP.LT.OR P5, PT, R53.reuse, 0x49, P5 ;  /* 0x000000493500780c */ /* 0x040fe20002fa1670 */
[----:B------:R-:W-:Y:S01]  /*7380*/  FFMA.FTZ R52, R52, R9, -R35 ;  /* 0x0000000934347223 */ /* 0x000fe20000010823 */
[----:B------:R-:W-:-:S02]  /*7390*/  ISETP.LT.OR P4, PT, R53, 0x3a, P4 ;  /* 0x0000003a3500780c */ /* 0x000fc40002781670 */
[----:B------:R-:W-:Y:S01]  /*73a0*/  FSEL R38, R38, -INF , !P5 ;  /* 0xff80000026267808 */ /* 0x000fe20006800000 */
[----:B------:R-:W-:Y:S01]  /*73b0*/  MUFU.EX2 R182, R182 ;  /* 0x000000b600b67308 */ /* 0x000fe20000000800 */
[----:B------:R-:W-:Y:S02]  /*73c0*/  FSEL R194, R29, -INF , !P4 ;  /* 0xff8000001dc27808 */ /* 0x000fe40006000000 */
[----:B------:R-:W-:Y:S02]  /*73d0*/  FMNMX.FTZ R29, R26, R25, !PT ;  /* 0x000000191a1d7209 */ /* 0x000fe40007810000 */
[----:B------:R-:W-:Y:S02]  /*73e0*/  ISETP.GT.AND P4, PT, R55, 0x41, P3 ;  /* 0x000000413700780c */ /* 0x000fe40001f84270 */
[----:B------:R-:W-:Y:S01]  /*73f0*/  FMNMX.FTZ R29, R32, R29, !PT ;  /* 0x0000001d201d7209 */ /* 0x000fe20007810000 */
[----:B------:R1:W-:Y:S01]  /*7400*/  MUFU.EX2 R25, R31 ;  /* 0x0000001f00197308 */ /* 0x0003e20000000800 */
[----:B------:R-:W-:-:S02]  /*7410*/  ISETP.LT.OR P4, PT, R53, 0x42, P4 ;  /* 0x000000423500780c */ /* 0x000fc40002781670 */
[----:B------:R-:W-:Y:S02]  /*7420*/  FMNMX.FTZ R29, R168, R29, !PT ;  /* 0x0000001da81d7209 */ /* 0x000fe40007810000 */
[----:B------:R-:W-:Y:S01]  /*7430*/  FSEL R196, R37, -INF , !P4 ;  /* 0xff80000025c47808 */ /* 0x000fe20006000000 */
[----:B------:R-:W-:Y:S01]  /*7440*/  FFMA.FTZ R37, R156, R9, -R35 ;  /* 0x000000099c257223 */ /* 0x000fe20000010823 */
[----:B------:R-:W-:Y:S01]  /*7450*/  FMNMX.FTZ R29, R174, R29, !PT ;  /* 0x0000001dae1d7209 */ /* 0x000fe20007810000 */
[----:B------:R-:W-:Y:S01]  /*7460*/  MUFU.EX2 R15, R15 ;  /* 0x0000000f000f7308 */ /* 0x000fe20000000800 */
[C---:B------:R-:W-:Y:S02]  /*7470*/  ISETP.GT.AND P4, PT, R55.reuse, 0x49, P3 ;  /* 0x000000493700780c */ /* 0x040fe40001f84270 */
[----:B-1----:R-:W-:Y:S02]  /*7480*/  FMNMX.FTZ R31, R24, R29, !PT ;  /* 0x0000001d181f7209 */ /* 0x002fe40007810000 */
[----:B------:R-:W-:-:S02]  /*7490*/  ISETP.GT.AND P5, PT, R55, 0x50, P3 ;  /* 0x000000503700780c */ /* 0x000fc40001fa4270 */
[----:B------:R-:W-:Y:S01]  /*74a0*/  FMNMX.FTZ R31, R12, R31, !PT ;  /* 0x0000001f0c1f7209 */ /* 0x000fe20007810000 */
[----:B------:R1:W-:Y:S01]  /*74b0*/  MUFU.EX2 R29, R37 ;  /* 0x00000025001d7308 */ /* 0x0003e20000000800 */
[C---:B------:R-:W-:Y:S02]  /*74c0*/  ISETP.LT.OR P4, PT, R53.reuse, 0x4a, P4 ;  /* 0x0000004a3500780c */ /* 0x040fe40002781670 */
[----:B------:R-:W-:Y:S02]  /*74d0*/  FMNMX.FTZ R33, R28, R31, !PT ;  /* 0x0000001f1c217209 */ /* 0x000fe40007810000 */
[----:B------:R-:W-:Y:S02]  /*74e0*/  ISETP.LT.OR P5, PT, R53, 0x51, P5 ;  /* 0x000000513500780c */ /* 0x000fe40002fa1670 */
[----:B------:R-:W-:Y:S01]  /*74f0*/  FMNMX.FTZ R33, R30, R33, !PT ;  /* 0x000000211e217209 */ /* 0x000fe20007810000 */
[----:B------:R2:W-:Y:S01]  /*7500*/  MUFU.EX2 R31, R162 ;  /* 0x000000a2001f7308 */ /* 0x0005e20000000800 */
[----:B------:R-:W-:Y:S01]  /*7510*/  FSEL R156, R36, -INF , !P4 ;  /* 0xff800000249c7808 */ /* 0x000fe20006000000 */
[----:B------:R-:W-:Y:S01]  /*7520*/  FFMA.FTZ R36, R154, R9, -R35 ;  /* 0x000000099a247223 */ /* 0x000fe20000010823 */
[----:B------:R-:W-:-:S02]  /*7530*/  FMNMX.FTZ R33, R194, R33, !PT ;  /* 0x00000021c2217209 */ /* 0x000fc40007810000 */
[C---:B------:R-:W-:Y:S02]  /*7540*/  ISETP.GT.AND P4, PT, R55.reuse, 0x51, P3 ;  /* 0x000000513700780c */ /* 0x040fe40001f84270 */
[----:B------:R-:W-:Y:S01]  /*7550*/  FMNMX.FTZ R33, R192, R33, !PT ;  /* 0x00000021c0217209 */ /* 0x000fe20007810000 */
[----:B------:R-:W-:Y:S01]  /*7560*/  MUFU.EX2 R176, R176 ;  /* 0x000000b000b07308 */ /* 0x000fe20000000800 */
[----:B------:R-:W-:Y:S02]  /*7570*/  FSEL R42, R42, -INF , !P5 ;  /* 0xff8000002a2a7808 */ /* 0x000fe40006800000 */
[----:B-1----:R-:W-:Y:S02]  /*7580*/  FMNMX.FTZ R37, R196, R33, !PT ;  /* 0x00000021c4257209 */ /* 0x002fe40007810000 */
[----:B------:R-:W-:Y:S02]  /*7590*/  ISETP.GT.AND P5, PT, R55, 0x58, P3 ;  /* 0x000000583700780c */ /* 0x000fe40001fa4270 */
[----:B------:R-:W-:Y:S01]  /*75a0*/  ISETP.LT.OR P4, PT, R53, 0x52, P4 ;  /* 0x000000523500780c */ /* 0x000fe20002781670 */
[----:B------:R1:W-:Y:S01]  /*75b0*/  MUFU.EX2 R33, R39 ;  /* 0x0000002700217308 */ /* 0x0003e20000000800 */
[----:B------:R-:W-:-:S02]  /*75c0*/  FMNMX.FTZ R37, R38, R37, !PT ;  /* 0x0000002526257209 */ /* 0x000fc40007810000 */
[----:B------:R-:W-:Y:S02]  /*75d0*/  ISETP.LT.OR P5, PT, R53, 0x59, P5 ;  /* 0x000000593500780c */ /* 0x000fe40002fa1670 */
[----:B------:R-:W-:Y:S02]  /*75e0*/  FSEL R40, R40, -INF , !P4 ;  /* 0xff80000028287808 */ /* 0x000fe40006000000 */
[----:B------:R-:W-:Y:S01]  /*75f0*/  FMNMX.FTZ R37, R156, R37, !PT ;  /* 0x000000259c257209 */ /* 0x000fe20007810000 */
[----:B------:R-:W-:Y:S01]  /*7600*/  MUFU.EX2 R178, R178 ;  /* 0x000000b200b27308 */ /* 0x000fe20000000800 */
[----:B------:R-:W-:Y:S02]  /*7610*/  ISETP.GT.AND P4, PT, R55, 0x59, P3 ;  /* 0x000000593700780c */ /* 0x000fe40001f84270 */
[----:B------:R-:W-:Y:S01]  /*7620*/  FSEL R154, R43, -INF , !P5 ;  /* 0xff8000002b9a7808 */ /* 0x000fe20006800000 */
[----:B------:R-:W-:Y:S01]  /*7630*/  FFMA.FTZ R43, R82, R9, -R35 ;  /* 0x00000009522b7223 */ /* 0x000fe20000010823 */
[----:B------:R-:W-:-:S02]  /*7640*/  FMNMX.FTZ R37, R42, R37, !PT ;  /* 0x000000252a257209 */ /* 0x000fc40007810000 */
[----:B------:R-:W-:Y:S01]  /*7650*/  ISETP.GT.AND P5, PT, R55, 0x60, P3 ;  /* 0x000000603700780c */ /* 0x000fe20001fa4270 */
[----:B------:R-:W-:Y:S01]  /*7660*/  MUFU.EX2 R172, R172 ;  /* 0x000000ac00ac7308 */ /* 0x000fe20000000800 */
[C---:B------:R-:W-:Y:S02]  /*7670*/  ISETP.LT.OR P4, PT, R53.reuse, 0x5a, P4 ;  /* 0x0000005a3500780c */ /* 0x040fe40002781670 */
[----:B------:R-:W-:Y:S02]  /*7680*/  FMNMX.FTZ R37, R40, R37, !PT ;  /* 0x0000002528257209 */ /* 0x000fe40007810000 */
[----:B------:R-:W-:Y:S02]  /*7690*/  ISETP.LT.OR P5, PT, R53, 0x61, P5 ;  /* 0x000000613500780c */ /* 0x000fe40002fa1670 */
[----:B------:R-:W-:Y:S01]  /*76a0*/  FSEL R152, R41, -INF , !P4 ;  /* 0xff80000029987808 */ /* 0x000fe20006000000 */
[-CC-:B------:R-:W-:Y:S01]  /*76b0*/  FFMA.FTZ R41, R170, R9.reuse, -R35.reuse ;  /* 0x00000009aa297223 */ /* 0x180fe20000010823 */
[----:B------:R-:W-:Y:S01]  /*76c0*/  ISETP.GT.AND P4, PT, R55, 0x61, P3 ;  /* 0x000000613700780c */ /* 0x000fe20001f84270 */
[----:B------:R-:W-:Y:S01]  /*76d0*/  FFMA.FTZ R170, R86, R9, -R35 ;  /* 0x0000000956aa7223 */ /* 0x000fe20000010823 */
[----:B------:R-:W-:Y:S01]  /*76e0*/  FMNMX.FTZ R37, R154, R37, !PT ;  /* 0x000000259a257209 */ /* 0x000fe20007810000 */
[----:B------:R-:W-:Y:S01]  /*76f0*/  MUFU.EX2 R36, R36 ;  /* 0x0000002400247308 */ /* 0x000fe20000000800 */
[----:B--2---:R-:W-:-:S02]  /*7700*/  FSEL R162, R44, -INF , !P5 ;  /* 0xff8000002ca27808 */ /* 0x004fc40006800000 */
[----:B------:R-:W-:Y:S02]  /*7710*/  ISETP.GT.AND P5, PT, R55, 0x68, P3 ;  /* 0x000000683700780c */ /* 0x000fe40001fa4270 */
[C---:B------:R-:W-:Y:S02]  /*7720*/  ISETP.LT.OR P4, PT, R53.reuse, 0x62, P4 ;  /* 0x000000623500780c */ /* 0x040fe40002781670 */
[----:B-1----:R-:W-:Y:S01]  /*7730*/  FMNMX.FTZ R39, R152, R37, !PT ;  /* 0x0000002598277209 */ /* 0x002fe20007810000 */
[----:B------:R1:W-:Y:S01]  /*7740*/  MUFU.EX2 R44, R41 ;  /* 0x00000029002c7308 */ /* 0x0003e20000000800 */
[----:B------:R-:W-:Y:S02]  /*7750*/  ISETP.LT.OR P5, PT, R53, 0x69, P5 ;  /* 0x000000693500780c */ /* 0x000fe40002fa1670 */
[----:B------:R-:W-:Y:S01]  /*7760*/  FSEL R86, R45, -INF , !P4 ;  /* 0xff8000002d567808 */ /* 0x000fe20006000000 */
[----:B------:R-:W-:Y:S01]  /*7770*/  FFMA.FTZ R45, R80, R9, -R35 ;  /* 0x00000009502d7223 */ /* 0x000fe20000010823 */
[----:B------:R-:W-:-:S02]  /*7780*/  ISETP.GT.AND P4, PT, R55, 0x69, P3 ;  /* 0x000000693700780c */ /* 0x000fc40001f84270 */
[----:B------:R-:W-:Y:S01]  /*7790*/  FMNMX.FTZ R39, R162, R39, !PT ;  /* 0x00000027a2277209 */ /* 0x000fe20007810000 */
[----:B------:R2:W-:Y:S01]  /*77a0*/  MUFU.EX2 R37, R84 ;  /* 0x0000005400257308 */ /* 0x0005e20000000800 */
[----:B------:R-:W-:Y:S01]  /*77b0*/  FSEL R198, R47, -INF , !P5 ;  /* 0xff8000002fc67808 */ /* 0x000fe20006800000 */
[----:B------:R-:W-:Y:S01]  /*77c0*/  FFMA.FTZ R47, R78, R9, -R35 ;  /* 0x000000094e2f7223 */ /* 0x000fe20000010823 */
[----:B------:R-:W-:Y:S02]  /*77d0*/  ISETP.GT.AND P5, PT, R55, 0x70, P3 ;  /* 0x000000703700780c */ /* 0x000fe40001fa4270 */
[C---:B------:R-:W-:Y:S02]  /*77e0*/  ISETP.LT.OR P4, PT, R53.reuse, 0x6a, P4 ;  /* 0x0000006a3500780c */ /* 0x040fe40002781670 */
[----:B-1----:R-:W-:Y:S01]  /*77f0*/  FMNMX.FTZ R41, R86, R39, !PT ;  /* 0x0000002756297209 */ /* 0x002fe20007810000 */
[----:B------:R-:W-:Y:S01]  /*7800*/  MUFU.EX2 R170, R170 ;  /* 0x000000aa00aa7308 */ /* 0x000fe20000000800 */
[----:B------:R-:W-:-:S02]  /*7810*/  ISETP.LT.OR P5, PT, R53, 0x71, P5 ;  /* 0x000000713500780c */ /* 0x000fc40002fa1670 */
[----:B------:R-:W-:Y:S02]  /*7820*/  FSEL R46, R46, -INF , !P4 ;  /* 0xff8000002e2e7808 */ /* 0x000fe40006000000 */
[----:B------:R-:W-:Y:S02]  /*7830*/  ISETP.GT.AND P4, PT, R55, 0x71, P3 ;  /* 0x000000713700780c */ /* 0x000fe40001f84270 */
[----:B------:R-:W-:Y:S01]  /*7840*/  FMNMX.FTZ R41, R198, R41, !PT ;  /* 0x00000029c6297209 */ /* 0x000fe20007810000 */
[----:B------:R1:W-:Y:S01]  /*7850*/  MUFU.EX2 R39, R43 ;  /* 0x0000002b00277308 */ /* 0x0003e20000000800 */
[----:B------:R-:W-:Y:S02]  /*7860*/  FSEL R82, R49, -INF , !P5 ;  /* 0xff80000031527808 */ /* 0x000fe40006800000 */
[----:B------:R-:W-:Y:S02]  /*7870*/  ISETP.GT.AND P5, PT, R55, 0x78, P3 ;  /* 0x000000783700780c */ /* 0x000fe40001fa4270 */
[----:B------:R-:W-:-:S02]  /*7880*/  ISETP.LT.OR P4, PT, R53, 0x72, P4 ;  /* 0x000000723500780c */ /* 0x000fc40002781670 */
[----:B------:R-:W-:Y:S01]  /*7890*/  FMNMX.FTZ R41, R46, R41, !PT ;  /* 0x000000292e297209 */ /* 0x000fe20007810000 */
[----:B------:R-:W-:Y:S01]  /*78a0*/  MUFU.EX2 R64, R64 ;  /* 0x0000004000407308 */ /* 0x000fe20000000800 */
[----:B------:R-:W-:Y:S01]  /*78b0*/  ISETP.GT.AND P3, PT, R55, 0x79, P3 ;  /* 0x000000793700780c */ /* 0x000fe20001f64270 */
[----:B------:R-:W-:Y:S01]  /*78c0*/  FFMA.FTZ R55, R54, R9, -R35 ;  /* 0x0000000936377223 */ /* 0x000fe20000010823 */
[C---:B------:R-:W-:Y:S02]  /*78d0*/  ISETP.LT.OR P5, PT, R53.reuse, 0x79, P5 ;  /* 0x000000793500780c */ /* 0x040fe40002fa1670 */
[----:B------:R-:W-:Y:S02]  /*78e0*/  FSEL R80, R48, -INF , !P4 ;  /* 0xff80000030507808 */ /* 0x000fe40006000000 */
[----:B------:R-:W-:Y:S01]  /*78f0*/  FMNMX.FTZ R41, R82, R41, !PT ;  /* 0x0000002952297209 */ /* 0x000fe20007810000 */
[----:B------:R3:W-:Y:S01]  /*7900*/  MUFU.EX2 R48, R45 ;  /* 0x0000002d00307308 */ /* 0x0007e20000000800 */
[----:B------:R-:W-:-:S02]  /*7910*/  ISETP.LT.OR P3, PT, R53, 0x7a, P3 ;  /* 0x0000007a3500780c */ /* 0x000fc40001f61670 */
[----:B--2---:R-:W-:Y:S01]  /*7920*/  FSEL R84, R50, -INF , !P5 ;  /* 0xff80000032547808 */ /* 0x004fe20006800000 */
[--C-:B------:R-:W-:Y:S01]  /*7930*/  FFMA.FTZ R50, R72, R9, -R35.reuse ;  /* 0x0000000948327223 */ /* 0x100fe20000010823 */
[----:B-1----:R-:W-:Y:S02]  /*7940*/  FMNMX.FTZ R43, R80, R41, !PT ;  /* 0x00000029502b7209 */ /* 0x002fe40007810000 */
[----:B------:R-:W-:Y:S01]  /*7950*/  FSEL R78, R51, -INF , !P3 ;  /* 0xff800000334e7808 */ /* 0x000fe20005800000 */
[--C-:B------:R-:W-:Y:S01]  /*7960*/  FFMA.FTZ R51, R56, R9, -R35.reuse ;  /* 0x0000000938337223 */ /* 0x100fe20000010823 */
[----:B------:R-:W-:Y:S01]  /*7970*/  FMNMX.FTZ R43, R84, R43, !PT ;  /* 0x0000002b542b7209 */ /* 0x000fe20007810000 */
[--C-:B------:R-:W-:Y:S01]  /*7980*/  FFMA.FTZ R56, R58, R9, -R35.reuse ;  /* 0x000000093a387223 */ /* 0x100fe20000010823 */
[----:B------:R-:W-:Y:S01]  /*7990*/  FSEL R58, R34, RZ, P6 ;  /* 0x000000ff223a7208 */ /* 0x000fe20003000000 */
[----:B------:R1:W-:Y:S01]  /*79a0*/  MUFU.EX2 R41, R47 ;  /* 0x0000002f00297308 */ /* 0x0003e20000000800 */
[----:B------:R-:W-:Y:S01]  /*79b0*/  FMNMX.FTZ R49, R78, R43, !PT ;  /* 0x0000002b4e317209 */ /* 0x000fe20007810000 */
[-CC-:B------:R-:W-:Y:S01]  /*79c0*/  FFMA.FTZ R43, R68, R9.reuse, -R35.reuse ;  /* 0x00000009442b7223 */ /* 0x180fe20000010823 */
[-C--:B---3--:R-:W-:Y:S01]  /*79d0*/  FFMA.FTZ R45, R70, R9.reuse, -R35 ;  /* 0x00000009462d7223 */ /* 0x088fe20000010823 */
[----:B------:R-:W-:Y:S01]  /*79e0*/  FADD.FTZ R58, -R58, R7 ;  /* 0x000000073a3a7221 */ /* 0x000fe20000010100 */
[-CC-:B------:R-:W-:Y:S01]  /*79f0*/  FFMA.FTZ R68, R76, R9.reuse, -R35.reuse ;  /* 0x000000094c447223 */ /* 0x180fe20000010823 */
[----:B------:R-:W2:Y:S01]  /*7a00*/  SHFL.BFLY PT, R72, R49, 0x2, 0x1f ;  /* 0x0c401f0031487f89 */ /* 0x000ea200000e0000 */
[-CC-:B------:R-:W-:Y:S01]  /*7a10*/  FFMA.FTZ R70, R74, R9.reuse, -R35.reuse ;  /* 0x000000094a467223 */ /* 0x180fe20000010823 */
[-C--:B------:R-:W-:Y:S01]  /*7a20*/  FMUL.FTZ R58, R58, R9.reuse ;  /* 0x000000093a3a7220 */ /* 0x080fe20000410000 */
[-CC-:B-1----:R-:W-:Y:S01]  /*7a30*/  FFMA.FTZ R47, R66, R9.reuse, -R35.reuse ;  /* 0x00000009422f7223 */ /* 0x182fe20000010823 */
[----:B------:R-:W-:Y:S08]  /*7a40*/  MUFU.EX2 R50, R50 ;  /* 0x0000003200327308 */ /* 0x000ff00000000800 */
[----:B------:R-:W1:Y:S08]  /*7a50*/  MUFU.EX2 R58, R58 ;  /* 0x0000003a003a7308 */ /* 0x000e700000000800 */
[----:B------:R-:W-:Y:S01]  /*7a60*/  MUFU.EX2 R43, R43 ;  /* 0x0000002b002b7308 */ /* 0x000fe20000000800 */
[----:B--2---:R-:W-:Y:S01]  /*7a70*/  FMNMX.FTZ R72, R49, R72, !PT ;  /* 0x0000004831487209 */ /* 0x004fe20007810000 */
[----:B------:R-:W-:-:S06]  /*7a80*/  FFMA.FTZ R49, R62, R9, -R35 ;  /* 0x000000093e317223 */ /* 0x000fcc0000010823 */
[----:B------:R-:W-:Y:S01]  /*7a90*/  MUFU.EX2 R68, R68 ;  /* 0x0000004400447308 */ /* 0x000fe20000000800 */
[----:B------:R-:W2:Y:S01]  /*7aa0*/  SHFL.BFLY PT, R53, R72, 0x1, 0x1f ;  /* 0x0c201f0048357f89 */ /* 0x000ea200000e0000 */
[----:B-1----:R-:W-:Y:S01]  /*7ab0*/  FFMA.FTZ R7, R58, R4, R13 ;  /* 0x000000043a077223 */ /* 0x002fe2000001000d */
[-C--:B------:R-:W-:Y:S01]  /*7ac0*/  FMUL.FTZ R88, R88, R58.reuse ;  /* 0x0000003a58587220 */ /* 0x080fe20000410000 */
[-C--:B------:R-:W-:Y:S01]  /*7ad0*/  FMUL.FTZ R89, R89, R58.reuse ;  /* 0x0000003a59597220 */ /* 0x080fe20000410000 */
[-C--:B------:R-:W-:Y:S01]  /*7ae0*/  FMUL.FTZ R92, R92, R58.reuse ;  /* 0x0000003a5c5c7220 */ /* 0x080fe20000410000 */
[C---:B------:R-:W-:Y:S01]  /*7af0*/  FADD.FTZ R7, R180.reuse, R7 ;  /* 0x00000007b4077221 */ /* 0x040fe20000010000 */
[----:B------:R-:W-:Y:S01]  /*7b00*/  F2FP.BF16.F32.PACK_AB R180, R180, R13 ;  /* 0x0000000db4b4723e */ /* 0x000fe200000010ff */
[----:B------:R-:W-:Y:S01]  /*7b10*/  MUFU.EX2 R45, R45 ;  /* 0x0000002d002d7308 */ /* 0x000fe20000000800 */
[----:B------:R-:W-:Y:S01]  /*7b20*/  FMUL.FTZ R93, R93, R58 ;  /* 0x0000003a5d5d7220 */ /* 0x000fe20000410000 */
[----:B------:R-:W-:Y:S01]  /*7b30*/  FADD.FTZ R4, R182, R7 ;  /* 0x00000007b6047221 */ /* 0x000fe20000010000 */
[----:B------:R-:W-:Y:S01]  /*7b40*/  F2FP.BF16.F32.PACK_AB R182, R15, R182 ;  /* 0x000000b60fb6723e */ /* 0x000fe200000010ff */
[-C--:B------:R-:W-:Y:S01]  /*7b50*/  FMUL.FTZ R96, R96, R58.reuse ;  /* 0x0000003a60607220 */ /* 0x080fe20000410000 */
[-C--:B------:R-:W-:Y:S01]  /*7b60*/  FMUL.FTZ R97, R97, R58.reuse ;  /* 0x0000003a61617220 */ /* 0x080fe20000410000 */
[----:B------:R-:W-:Y:S01]  /*7b70*/  FADD.FTZ R7, R15, R4 ;  /* 0x000000040f077221 */ /* 0x000fe20000010000 */
[-C--:B------:R-:W-:Y:S01]  /*7b80*/  FMUL.FTZ R100, R100, R58.reuse ;  /* 0x0000003a64647220 */ /* 0x080fe20000410000 */
[----:B------:R-:W-:Y:S01]  /*7b90*/  MUFU.EX2 R70, R70 ;  /* 0x0000004600467308 */ /* 0x000fe20000000800 */
[----:B------:R-:W-:Y:S01]  /*7ba0*/  FMUL.FTZ R101, R101, R58 ;  /* 0x0000003a65657220 */ /* 0x000fe20000410000 */
[----:B------:R-:W-:Y:S01]  /*7bb0*/  FADD.FTZ R4, R176, R7 ;  /* 0x00000007b0047221 */ /* 0x000fe20000010000 */
[----:B------:R-:W-:Y:S01]  /*7bc0*/  F2FP.BF16.F32.PACK_AB R176, R21, R176 ;  /* 0x000000b015b0723e */ /* 0x000fe200000010ff */
[-C--:B------:R-:W-:Y:S01]  /*7bd0*/  FMUL.FTZ R104, R104, R58.reuse ;  /* 0x0000003a68687220 */ /* 0x080fe20000410000 */
[-C--:B------:R-:W-:Y:S01]  /*7be0*/  FMUL.FTZ R105, R105, R58.reuse ;  /* 0x0000003a69697220 */ /* 0x080fe20000410000 */
[----:B------:R-:W-:Y:S01]  /*7bf0*/  FADD.FTZ R7, R21, R4 ;  /* 0x0000000415077221 */ /* 0x000fe20000010000 */
[----:B------:R-:W-:Y:S01]  /*7c00*/  FMUL.FTZ R108, R108, R58 ;  /* 0x0000003a6c6c7220 */ /* 0x000fe20000410000 */
[----:B------:R-:W-:Y:S01]  /*7c10*/  MUFU.EX2 R47, R47 ;  /* 0x0000002f002f7308 */ /* 0x000fe20000000800 */
[----:B--2---:R-:W-:Y:S01]  /*7c20*/  FMNMX.FTZ R54, R72, R53, !PT ;  /* 0x0000003548367209 */ /* 0x004fe20007810000 */
[----:B------:R-:W-:Y:S01]  /*7c30*/  FADD.FTZ R4, R178, R7 ;  /* 0x00000007b2047221 */ /* 0x000fe20000010000 */
[----:B------:R-:W-:Y:S01]  /*7c40*/  F2FP.BF16.F32.PACK_AB R178, R25, R178 ;  /* 0x000000b219b2723e */ /* 0x000fe200000010ff */
[-C--:B------:R-:W-:Y:S01]  /*7c50*/  FMUL.FTZ R109, R109, R58.reuse ;  /* 0x0000003a6d6d7220 */ /* 0x080fe20000410000 */
[C---:B------:R-:W-:Y:S01]  /*7c60*/  FSETP.NEU.FTZ.AND P3, PT, R54.reuse, -INF , PT ;  /* 0xff8000003600780b */ /* 0x040fe20003f7d000 */
[----:B------:R-:W-:Y:S01]  /*7c70*/  FADD.FTZ R7, R25, R4 ;  /* 0x0000000419077221 */ /* 0x000fe20000010000 */
[-C--:B------:R-:W-:Y:S01]  /*7c80*/  FMUL.FTZ R35, R54, R9.reuse ;  /* 0x0000000936237220 */ /* 0x080fe20000410000 */
[----:B------:R1:W-:Y:S01]  /*7c90*/  MUFU.EX2 R53, R55 ;  /* 0x0000003700357308 */ /* 0x0003e20000000800 */
[----:B------:R-:W-:Y:S01]  /*7ca0*/  FMUL.FTZ R112, R112, R58 ;  /* 0x0000003a70707220 */ /* 0x000fe20000410000 */
[----:B------:R-:W-:Y:S01]  /*7cb0*/  FADD.FTZ R4, R172, R7 ;  /* 0x00000007ac047221 */ /* 0x000fe20000010000 */
[----:B------:R-:W-:Y:S01]  /*7cc0*/  IMAD.U32 R7, RZ, RZ, UR37 ;  /* 0x00000025ff077e24 */ /* 0x000fe2000f8e00ff */
[----:B------:R-:W-:Y:S01]  /*7cd0*/  FSEL R35, R35, RZ, P3 ;  /* 0x000000ff23237208 */ /* 0x000fe20001800000 */
[----:B------:R-:W-:Y:S01]  /*7ce0*/  UMOV UR37, UR61 ;  /* 0x0000003d00257c82 */ /* 0x000fe20008000000 */
[C---:B------:R-:W-:Y:S01]  /*7cf0*/  FADD.FTZ R4, R29.reuse, R4 ;  /* 0x000000041d047221 */ /* 0x040fe20000010000 */
[----:B------:R-:W-:Y:S01]  /*7d00*/  F2FP.BF16.F32.PACK_AB R172, R29, R172 ;  /* 0x000000ac1dac723e */ /* 0x000fe200000010ff */
[----:B------:R-:W-:Y:S01]  /*7d10*/  MUFU.EX2 R49, R49 ;  /* 0x0000003100317308 */ /* 0x000fe20000000800 */
[-CC-:B------:R-:W-:Y:S01]  /*7d20*/  FFMA.FTZ R62, R27, R9.reuse, -R35.reuse ;  /* 0x000000091b3e7223 */ /* 0x180fe20000010823 */
[-CC-:B------:R-:W-:Y:S01]  /*7d30*/  FFMA.FTZ R171, R30, R9.reuse, -R35.reuse ;  /* 0x000000091eab7223 */ /* 0x180fe20000010823 */
[----:B------:R-:W-:Y:S01]  /*7d40*/  FADD.FTZ R27, R31, R4 ;  /* 0x000000041f1b7221 */ /* 0x000fe20000010000 */
[----:B------:R-:W-:Y:S01]  /*7d50*/  @!P1 LEA R30, R7, UR39, 0x3 ;  /* 0x00000027071e9c11 */ /* 0x000fe2000f8e18ff */
[-CC-:B------:R-:W-:Y:S01]  /*7d60*/  FFMA.FTZ R169, R12, R9.reuse, -R35.reuse ;  /* 0x000000090ca97223 */ /* 0x180fe20000010823 */
[----:B------:R-:W-:Y:S01]  /*7d70*/  FSEL R7, R54, RZ, P3 ;  /* 0x000000ff36077208 */ /* 0x000fe20001800000 */
[----:B------:R-:W-:Y:S01]  /*7d80*/  FFMA.FTZ R12, R28, R9, -R35 ;  /* 0x000000091c0c7223 */ /* 0x000fe20000010823 */
[----:B------:R-:W-:Y:S01]  /*7d90*/  FADD.FTZ R28, R36, R27 ;  /* 0x0000001b241c7221 */ /* 0x000fe20000010000 */
[----:B------:R-:W-:-:S02]  /*7da0*/  @!P1 VIADD R27, R30, 0x28860 ;  /* 0x000288601e1b9836 */ /* 0x000fc40000000000 */
[-C--:B------:R-:W-:Y:S01]  /*7db0*/  FFMA.FTZ R181, R164, R9.reuse, -R35 ;  /* 0x00000009a4b57223 */ /* 0x080fe20000010823 */
[----:B------:R-:W-:Y:S01]  /*7dc0*/  FADD.FTZ R4, -R7, R8 ;  /* 0x0000000807047221 */ /* 0x000fe20000010100 */
[----:B------:R-:W-:Y:S01]  /*7dd0*/  FADD.FTZ R7, R33, R28 ;  /* 0x0000001c21077221 */ /* 0x000fe20000010000 */
[----:B------:R-:W-:Y:S01]  /*7de0*/  MUFU.EX2 R62, R62 ;  /* 0x0000003e003e7308 */ /* 0x000fe20000000800 */
[----:B------:R-:W-:Y:S01]  /*7df0*/  @!P1 PRMT R28, RZ, 0x654, R27 ;  /* 0x00000654ff1c9816 */ /* 0x000fe2000000001b */
[-C--:B------:R-:W-:Y:S01]  /*7e00*/  FMUL.FTZ R4, R4, R9.reuse ;  /* 0x0000000904047220 */ /* 0x080fe20000410000 */
[----:B------:R-:W-:Y:S01]  /*7e10*/  FADD.FTZ R27, R44, R7 ;  /* 0x000000072c1b7221 */ /* 0x000fe20000010000 */
[-CC-:B------:R-:W-:Y:S01]  /*7e20*/  FFMA.FTZ R183, R158, R9.reuse, -R35.reuse ;  /* 0x000000099eb77223 */ /* 0x180fe20000010823 */
[-CC-:B------:R-:W-:Y:S01]  /*7e30*/  FFMA.FTZ R66, R160, R9.reuse, -R35.reuse ;  /* 0x00000009a0427223 */ /* 0x180fe20000010823 */
[-C--:B------:R-:W-:Y:S01]  /*7e40*/  FFMA.FTZ R177, R14, R9.reuse, -R35 ;  /* 0x000000090eb17223 */ /* 0x080fe20000010823 */
[----:B------:R-:W-:Y:S01]  /*7e50*/  FADD.FTZ R30, R170, R27 ;  /* 0x0000001baa1e7221 */ /* 0x000fe20000010000 */
[----:B------:R2:W3:Y:S01]  /*7e60*/  MUFU.EX2 R7, R4 ;  /* 0x0000000400077308 */ /* 0x0004e20000000800 */
[-CC-:B------:R-:W-:Y:S01]  /*7e70*/  FFMA.FTZ R14, R20, R9.reuse, -R35.reuse ;  /* 0x00000009140e7223 */ /* 0x180fe20000010823 */
[-CC-:B------:R-:W-:Y:S01]  /*7e80*/  FFMA.FTZ R179, R166, R9.reuse, -R35.reuse ;  /* 0x00000009a6b37223 */ /* 0x180fe20000010823 */
[----:B------:R-:W-:Y:S01]  /*7e90*/  FADD.FTZ R30, R37, R30 ;  /* 0x0000001e251e7221 */ /* 0x000fe20000010000 */
[-CC-:B------:R-:W-:Y:S01]  /*7ea0*/  FFMA.FTZ R20, R26, R9.reuse, -R35.reuse ;  /* 0x000000091a147223 */ /* 0x180fe20000010823 */
[-CC-:B------:R-:W-:Y:S01]  /*7eb0*/  FFMA.FTZ R173, R32, R9.reuse, -R35.reuse ;  /* 0x0000000920ad7223 */ /* 0x180fe20000010823 */
[-CC-:B------:R-:W-:Y:S01]  /*7ec0*/  FFMA.FTZ R26, R168, R9.reuse, -R35.reuse ;  /* 0x00000009a81a7223 */ /* 0x180fe20000010823 */
[----:B-1----:R-:W-:Y:S01]  /*7ed0*/  FADD.FTZ R55, R39, R30 ;  /* 0x0000001e27377221 */ /* 0x002fe20000010000 */
[----:B------:R-:W1:Y:S01]  /*7ee0*/  MUFU.EX2 R181, R181 ;  /* 0x000000b500b57308 */ /* 0x000e620000000800 */
[-CC-:B------:R-:W-:Y:S01]  /*7ef0*/  FFMA.FTZ R175, R174, R9.reuse, -R35.reuse ;  /* 0x00000009aeaf7223 */ /* 0x180fe20000010823 */
[-C--:B------:R-:W-:Y:S01]  /*7f00*/  FFMA.FTZ R24, R24, R9.reuse, -R35 ;  /* 0x0000000918187223 */ /* 0x080fe20000010823 */
[----:B--2---:R-:W-:Y:S01]  /*7f10*/  FADD.FTZ R4, R48, R55 ;  /* 0x0000003730047221 */ /* 0x004fe20000010000 */
[-CC-:B------:R-:W-:Y:S01]  /*7f20*/  FFMA.FTZ R194, R194, R9.reuse, -R35.reuse ;  /* 0x00000009c2c27223 */ /* 0x180fe20000010823 */
[--C-:B------:R-:W-:Y:S01]  /*7f30*/  FFMA.FTZ R165, R192, R9, -R35.reuse ;  /* 0x00000009c0a57223 */ /* 0x100fe20000010823 */
[----:B------:R2:W-:Y:S01]  /*7f40*/  @!P1 SYNCS.ARRIVE.TRANS64.RED.A1T0 RZ, [R28+URZ], RZ ;  /* 0x000000ff1cff99a7 */ /* 0x0005e2000810043f */
[----:B------:R-:W-:Y:S01]  /*7f50*/  FADD.FTZ R55, R41, R4 ;  /* 0x0000000429377221 */ /* 0x000fe20000010000 */
[----:B------:R-:W4:Y:S01]  /*7f60*/  MUFU.EX2 R183, R183 ;  /* 0x000000b700b77308 */ /* 0x000f220000000800 */
[----:B---3--:R-:W-:Y:S01]  /*7f70*/  FFMA.FTZ R4, R7, R3, R62 ;  /* 0x0000000307047223 */ /* 0x008fe2000001003e */
[-C--:B------:R-:W-:Y:S01]  /*7f80*/  FFMA.FTZ R38, R38, R9.reuse, -R35 ;  /* 0x0000000926267223 */ /* 0x080fe20000010823 */
[----:B------:R-:W-:Y:S01]  /*7f90*/  FADD.FTZ R32, R50, R55 ;  /* 0x0000003732207221 */ /* 0x000fe20000010000 */
[-CC-:B------:R-:W-:Y:S01]  /*7fa0*/  FFMA.FTZ R156, R156, R9.reuse, -R35.reuse ;  /* 0x000000099c9c7223 */ /* 0x180fe20000010823 */
[-CC-:B------:R-:W-:Y:S01]  /*7fb0*/  FFMA.FTZ R42, R42, R9.reuse, -R35.reuse ;  /* 0x000000092a2a7223 */ /* 0x180fe20000010823 */
[-CC-:B--2---:R-:W-:Y:S01]  /*7fc0*/  FFMA.FTZ R28, R196, R9.reuse, -R35.reuse ;  /* 0x00000009c41c7223 */ /* 0x184fe20000010823 */
[----:B------:R-:W-:Y:S01]  /*7fd0*/  FADD.FTZ R55, R43, R32 ;  /* 0x000000202b377221 */ /* 0x000fe20000010000 */
[----:B------:R-:W2:Y:S01]  /*7fe0*/  MUFU.EX2 R66, R66 ;  /* 0x0000004200427308 */ /* 0x000ea20000000800 */
[----:B-1----:R-:W-:Y:S01]  /*7ff0*/  FADD.FTZ R4, R181, R4 ;  /* 0x00000004b5047221 */ /* 0x002fe20000010000 */
[-C--:B------:R-:W-:Y:S01]  /*8000*/  FFMA.FTZ R40, R40, R9.reuse, -R35 ;  /* 0x0000000928287223 */ /* 0x080fe20000010823 */
[----:B------:R-:W-:Y:S01]  /*8010*/  FADD.FTZ R32, R68, R55 ;  /* 0x0000003744207221 */ /* 0x000fe20000010000 */
[-CC-:B------:R-:W-:Y:S01]  /*8020*/  FFMA.FTZ R154, R154, R9.reuse, -R35.reuse ;  /* 0x000000099a9a7223 */ /* 0x180fe20000010823 */
[--C-:B------:R-:W-:Y:S01]  /*8030*/  FFMA.FTZ R27, R152, R9, -R35.reuse ;  /* 0x00000009981b7223 */ /* 0x100fe20000010823 */
[----:B------:R-:W-:Y:S01]  /*8040*/  F2FP.BF16.F32.PACK_AB R174, R36, R31 ;  /* 0x0000001f24ae723e */ /* 0x000fe200000010ff */
[----:B------:R-:W-:Y:S01]  /*8050*/  FADD.FTZ R13, R45, R32 ;  /* 0x000000202d0d7221 */ /* 0x000fe20000010000 */
[----:B------:R-:W1:Y:S01]  /*8060*/  MUFU.EX2 R177, R177 ;  /* 0x000000b100b17308 */ /* 0x000e620000000800 */
[----:B----4-:R-:W-:Y:S01]  /*8070*/  FADD.FTZ R3, R183, R4 ;  /* 0x00000004b7037221 */ /* 0x010fe20000010000 */
[-C--:B------:R-:W-:Y:S01]  /*8080*/  FFMA.FTZ R30, R162, R9.reuse, -R35 ;  /* 0x00000009a21e7223 */ /* 0x080fe20000010823 */
[----:B------:R-:W-:Y:S01]  /*8090*/  FADD.FTZ R32, R70, R13 ;  /* 0x0000000d46207221 */ /* 0x000fe20000010000 */
[-CC-:B------:R-:W-:Y:S01]  /*80a0*/  FFMA.FTZ R86, R86, R9.reuse, -R35.reuse ;  /* 0x0000000956567223 */ /* 0x180fe20000010823 */
[-CC-:B------:R-:W-:Y:S01]  /*80b0*/  FFMA.FTZ R198, R198, R9.reuse, -R35.reuse ;  /* 0x00000009c6c67223 */ /* 0x180fe20000010823 */
[-C--:B------:R-:W-:Y:S01]  /*80c0*/  FFMA.FTZ R46, R46, R9.reuse, -R35 ;  /* 0x000000092e2e7223 */ /* 0x080fe20000010823 */
[----:B------:R-:W-:Y:S01]  /*80d0*/  FADD.FTZ R13, R47, R32 ;  /* 0x000000202f0d7221 */ /* 0x000fe20000010000 */
[----:B------:R-:W3:Y:S01]  /*80e0*/  MUFU.EX2 R14, R14 ;  /* 0x0000000e000e7308 */ /* 0x000ee20000000800 */
[----:B--2---:R-:W-:Y:S01]  /*80f0*/  FADD.FTZ R4, R66, R3 ;  /* 0x0000000342047221 */ /* 0x004fe20000010000 */
[-C--:B------:R-:W-:Y:S01]  /*8100*/  FFMA.FTZ R82, R82, R9.reuse, -R35 ;  /* 0x0000000952527223 */ /* 0x080fe20000010823 */
[----:B------:R-:W-:Y:S01]  /*8110*/  FADD.FTZ R32, R64, R13 ;  /* 0x0000000d40207221 */ /* 0x000fe20000010000 */
[-CC-:B------:R-:W-:Y:S01]  /*8120*/  FFMA.FTZ R80, R80, R9.reuse, -R35.reuse ;  /* 0x0000000950507223 */ /* 0x180fe20000010823 */
[-CC-:B------:R-:W-:Y:S01]  /*8130*/  FFMA.FTZ R84, R84, R9.reuse, -R35.reuse ;  /* 0x0000000954547223 */ /* 0x180fe20000010823 */
[----:B------:R-:W-:Y:S01]  /*8140*/  FFMA.FTZ R35, R78, R9, -R35 ;  /* 0x000000094e237223 */ /* 0x000fe20000010823 */
[----:B------:R-:W-:Y:S01]  /*8150*/  FADD.FTZ R13, R49, R32 ;  /* 0x00000020310d7221 */ /* 0x000fe20000010000 */
[----:B------:R-:W2:Y:S01]  /*8160*/  MUFU.EX2 R179, R179 ;  /* 0x000000b300b37308 */ /* 0x000ea20000000800 */
[----:B-1----:R-:W-:Y:S01]  /*8170*/  FADD.FTZ R3, R177, R4 ;  /* 0x00000004b1037221 */ /* 0x002fe20000010000 */
[----:B------:R-:W-:Y:S01]  /*8180*/  ISETP.GT.AND P3, PT, R6, R11, PT ;  /* 0x0000000b0600720c */ /* 0x000fe20003f64270 */
[-C--:B------:R-:W-:Y:S01]  /*8190*/  FMUL.FTZ R90, R90, R7.reuse ;  /* 0x000000075a5a7220 */ /* 0x080fe20000410000 */
[-C--:B------:R-:W-:Y:S01]  /*81a0*/  FMUL.FTZ R91, R91, R7.reuse ;  /* 0x000000075b5b7220 */ /* 0x080fe20000410000 */
[-C--:B------:R-:W-:Y:S01]  /*81b0*/  FMUL.FTZ R94, R94, R7.reuse ;  /* 0x000000075e5e7220 */ /* 0x080fe20000410000 */
[-C--:B------:R-:W-:Y:S01]  /*81c0*/  FMUL.FTZ R95, R95, R7.reuse ;  /* 0x000000075f5f7220 */ /* 0x080fe20000410000 */
[-C--:B------:R-:W-:Y:S01]  /*81d0*/  FMUL.FTZ R98, R98, R7.reuse ;  /* 0x0000000762627220 */ /* 0x080fe20000410000 */
[----:B------:R-:W1:Y:S01]  /*81e0*/  MUFU.EX2 R20, R20 ;  /* 0x0000001400147308 */ /* 0x000e620000000800 */
[----:B---3--:R-:W-:Y:S01]  /*81f0*/  FADD.FTZ R4, R14, R3 ;  /* 0x000000030e047221 */ /* 0x008fe20000010000 */
[-C--:B------:R-:W-:Y:S01]  /*8200*/  FMUL.FTZ R99, R99, R7.reuse ;  /* 0x0000000763637220 */ /* 0x080fe20000410000 */
[-C--:B------:R-:W-:Y:S01]  /*8210*/  FMUL.FTZ R102, R102, R7.reuse ;  /* 0x0000000766667220 */ /* 0x080fe20000410000 */
[-C--:B------:R-:W-:Y:S01]  /*8220*/  FMUL.FTZ R103, R103, R7.reuse ;  /* 0x0000000767677220 */ /* 0x080fe20000410000 */
[-C--:B------:R-:W-:Y:S01]  /*8230*/  FMUL.FTZ R106, R106, R7.reuse ;  /* 0x000000076a6a7220 */ /* 0x080fe20000410000 */
[-C--:B------:R-:W-:Y:S01]  /*8240*/  FMUL.FTZ R107, R107, R7.reuse ;  /* 0x000000076b6b7220 */ /* 0x080fe20000410000 */
[-C--:B------:R-:W-:Y:S01]  /*8250*/  FMUL.FTZ R110, R110, R7.reuse ;  /* 0x000000076e6e7220 */ /* 0x080fe20000410000 */
[----:B------:R-:W3:Y:S01]  /*8260*/  MUFU.EX2 R173, R173 ;  /* 0x000000ad00ad7308 */ /* 0x000ee20000000800 */
[----:B--2---:R-:W-:Y:S01]  /*8270*/  FADD.FTZ R3, R179, R4 ;  /* 0x00000004b3037221 */ /* 0x004fe20000010000 */
[-C--:B------:R-:W-:Y:S01]  /*8280*/  FMUL.FTZ R111, R111, R7.reuse ;  /* 0x000000076f6f7220 */ /* 0x080fe20000410000 */
[-C--:B------:R-:W-:Y:S01]  /*8290*/  FMUL.FTZ R114, R114, R7.reuse ;  /* 0x0000000772727220 */ /* 0x080fe20000410000 */
[-C--:B------:R-:W-:Y:S01]  /*82a0*/  FMUL.FTZ R115, R115, R7.reuse ;  /* 0x0000000773737220 */ /* 0x080fe20000410000 */
[-C--:B------:R-:W-:Y:S01]  /*82b0*/  FMUL.FTZ R118, R118, R7.reuse ;  /* 0x0000000776767220 */ /* 0x080fe20000410000 */
[-C--:B------:R-:W-:Y:S01]  /*82c0*/  FMUL.FTZ R119, R119, R7.reuse ;  /* 0x0000000777777220 */ /* 0x080fe20000410000 */
[-C--:B------:R-:W-:Y:S01]  /*82d0*/  FMUL.FTZ R122, R122, R7.reuse ;  /* 0x000000077a7a7220 */ /* 0x080fe20000410000 */
[----:B------:R-:W2:Y:S01]  /*82e0*/  MUFU.EX2 R26, R26 ;  /* 0x0000001a001a7308 */ /* 0x000ea20000000800 */
[----:B-1----:R-:W-:Y:S01]  /*82f0*/  FADD.FTZ R4, R20, R3 ;  /* 0x0000000314047221 */ /* 0x002fe20000010000 */
[-C--:B------:R-:W-:Y:S01]  /*8300*/  FMUL.FTZ R123, R123, R7.reuse ;  /* 0x000000077b7b7220 */ /* 0x080fe20000410000 */
        /* <DEDUP_REMOVED lines=17> */
[----:B------:R-:W-:Y:S01]  /*8420*/  FMUL.FTZ R151, R151, R7 ;  /* 0x0000000797977220 */ /* 0x000fe20000410000 */
[----:B------:R-:W-:Y:S01]  /*8430*/  F2FP.BF16.F32.PACK_AB R168, R44, R33 ;  /* 0x000000212ca8723e */ /* 0x000fe200000010ff */
[----:B------:R-:W-:Y:S01]  /*8440*/  FMUL.FTZ R113, R113, R58 ;  /* 0x0000003a71717220 */ /* 0x000fe20000410000 */
[----:B------:R-:W-:Y:S01]  /*8450*/  F2FP.BF16.F32.PACK_AB R170, R37, R170 ;  /* 0x000000aa25aa723e */ /* 0x000fe200000010ff */
[----:B------:R-:W2:Y:S01]  /*8460*/  MUFU.EX2 R51, R51 ;  /* 0x0000003300337308 */ /* 0x000ea20000000800 */
[----:B-1----:R-:W-:Y:S01]  /*8470*/  FADD.FTZ R32, R60, R13 ;  /* 0x0000000d3c207221 */ /* 0x002fe20000010000 */
[----:B------:R-:W-:Y:S01]  /*8480*/  F2FP.BF16.F32.PACK_AB R164, R48, R39 ;  /* 0x0000002730a4723e */ /* 0x000fe200000010ff */
[-C--:B------:R-:W-:Y:S01]  /*8490*/  FMUL.FTZ R116, R116, R58.reuse ;  /* 0x0000003a74747220 */ /* 0x080fe20000410000 */
[----:B------:R-:W-:Y:S01]  /*84a0*/  F2FP.BF16.F32.PACK_AB R166, R50, R41 ;  /* 0x0000002932a6723e */ /* 0x000fe200000010ff */
[-C--:B------:R-:W-:Y:S01]  /*84b0*/  FMUL.FTZ R117, R117, R58.reuse ;  /* 0x0000003a75757220 */ /* 0x080fe20000410000 */
[----:B------:R-:W-:Y:S01]  /*84c0*/  F2FP.BF16.F32.PACK_AB R160, R68, R43 ;  /* 0x0000002b44a0723e */ /* 0x000fe200000010ff */
[-C--:B------:R-:W-:Y:S01]  /*84d0*/  FMUL.FTZ R120, R120, R58.reuse ;  /* 0x0000003a78787220 */ /* 0x080fe20000410000 */
[----:B------:R-:W1:Y:S01]  /*84e0*/  MUFU.EX2 R24, R24 ;  /* 0x0000001800187308 */ /* 0x000e620000000800 */
[----:B---3--:R-:W-:Y:S01]  /*84f0*/  FADD.FTZ R3, R175, R4 ;  /* 0x00000004af037221 */ /* 0x008fe20000010000 */
[----:B------:R-:W-:Y:S01]  /*8500*/  F2FP.BF16.F32.PACK_AB R162, R70, R45 ;  /* 0x0000002d46a2723e */ /* 0x000fe200000010ff */
[-C--:B------:R-:W-:Y:S01]  /*8510*/  FMUL.FTZ R121, R121, R58.reuse ;  /* 0x0000003a79797220 */ /* 0x080fe20000410000 */
[----:B------:R-:W-:Y:S01]  /*8520*/  F2FP.BF16.F32.PACK_AB R158, R60, R49 ;  /* 0x000000313c9e723e */ /* 0x000fe200000010ff */
        /* <DEDUP_REMOVED lines=17> */
[----:B------:R-:W-:Y:S01]  /*8640*/  FMUL.FTZ R149, R149, R58 ;  /* 0x0000003a95957220 */ /* 0x000fe20000410000 */
[----:B------:R-:W-:Y:S01]  /*8650*/  F2FP.BF16.F32.PACK_AB R181, R181, R62 ;  /* 0x0000003eb5b5723e */ /* 0x000fe200000010ff */
[----:B------:R-:W1:Y:S01]  /*8660*/  MUFU.EX2 R12, R12 ;  /* 0x0000000c000c7308 */ /* 0x000e620000000800 */
[C---:B---3--:R-:W-:Y:S01]  /*8670*/  FADD.FTZ R32, R56.reuse, R13 ;  /* 0x0000000d38207221 */ /* 0x048fe20000010000 */
[----:B------:R-:W-:Y:S01]  /*8680*/  F2FP.BF16.F32.PACK_AB R152, R56, R51 ;  /* 0x000000333898723e */ /* 0x000fe200000010ff */
[----:B------:R-:W-:Y:S01]  /*8690*/  VIADD R6, R6, 0xffffffff ;  /* 0xffffffff06067836 */ /* 0x000fe20000000000 */
[----:B------:R-:W-:Y:S01]  /*86a0*/  F2FP.BF16.F32.PACK_AB R183, R66, R183 ;  /* 0x000000b742b7723e */ /* 0x000fe200000010ff */
[----:B------:R-:W-:Y:S01]  /*86b0*/  FADD.FTZ R13, R53, R32 ;  /* 0x00000020350d7221 */ /* 0x000fe20000010000 */
[----:B------:R-:W-:Y:S01]  /*86c0*/  F2FP.BF16.F32.PACK_AB R177, R14, R177 ;  /* 0x000000b10eb1723e */ /* 0x000fe200000010ff */
[----:B------:R-:W-:Y:S01]  /*86d0*/  IMAD.MOV.U32 R7, RZ, RZ, R34 ;  /* 0x000000ffff077224 */ /* 0x000fe200078e0022 */
[----:B------:R-:W3:Y:S01]  /*86e0*/  MUFU.EX2 R171, R171 ;  /* 0x000000ab00ab7308 */ /* 0x000ee20000000800 */
[----:B--2---:R-:W-:Y:S01]  /*86f0*/  FADD.FTZ R3, R169, R4 ;  /* 0x00000004a9037221 */ /* 0x004fe20000010000 */
[----:B------:R-:W-:-:S02]  /*8700*/  F2FP.BF16.F32.PACK_AB R179, R20, R179 ;  /* 0x000000b314b3723e */ /* 0x000fc400000010ff */
[----:B------:R-:W-:Y:S02]  /*8710*/  F2FP.BF16.F32.PACK_AB R173, R26, R173 ;  /* 0x000000ad1aad723e */ /* 0x000fe400000010ff */
[----:B------:R-:W-:Y:S02]  /*8720*/  F2FP.BF16.F32.PACK_AB R175, R24, R175 ;  /* 0x000000af18af723e */ /* 0x000fe400000010ff */
[----:B------:R-:W2:Y:S01]  /*8730*/  MUFU.EX2 R8, R194 ;  /* 0x000000c200087308 */ /* 0x000ea20000000800 */
[C---:B-1----:R-:W-:Y:S01]  /*8740*/  FADD.FTZ R32, R12.reuse, R3 ;  /* 0x000000030c207221 */ /* 0x042fe20000010000 */
[----:B------:R-:W-:-:S06]  /*8750*/  F2FP.BF16.F32.PACK_AB R169, R12, R169 ;  /* 0x000000a90ca9723e */ /* 0x000fcc00000010ff */
[----:B------:R-:W1:Y:S01]  /*8760*/  MUFU.EX2 R165, R165 ;  /* 0x000000a500a57308 */ /* 0x000e620000000800 */
[----:B---3--:R-:W-:-:S07]  /*8770*/  FADD.FTZ R3, R171, R32 ;  /* 0x00000020ab037221 */ /* 0x008fce0000010000 */
[----:B------:R-:W3:Y:S01]  /*8780*/  MUFU.EX2 R28, R28 ;  /* 0x0000001c001c7308 */ /* 0x000ee20000000800 */
[C---:B--2---:R-:W-:Y:S01]  /*8790*/  FADD.FTZ R32, R8.reuse, R3 ;  /* 0x0000000308207221 */ /* 0x044fe20000010000 */
[----:B------:R-:W-:Y:S01]  /*87a0*/  F2FP.BF16.F32.PACK_AB R171, R8, R171 ;  /* 0x000000ab08ab723e */ /* 0x000fe200000010ff */
[----:B------:R-:W-:-:S05]  /*87b0*/  IMAD.MOV.U32 R8, RZ, RZ, R54 ;  /* 0x000000ffff087224 */ /* 0x000fca00078e0036 */
[----:B------:R-:W2:Y:S01]  /*87c0*/  MUFU.EX2 R38, R38 ;  /* 0x0000002600267308 */ /* 0x000ea20000000800 */
[----:B-1----:R-:W-:-:S07]  /*87d0*/  FADD.FTZ R3, R165, R32 ;  /* 0x00000020a5037221 */ /* 0x002fce0000010000 */
[----:B------:R1:W4:Y:S01]  /*87e0*/  MUFU.EX2 R167, R156 ;  /* 0x0000009c00a77308 */ /* 0x0003220000000800 */
[C---:B---3--:R-:W-:Y:S01]  /*87f0*/  FADD.FTZ R3, R28.reuse, R3 ;  /* 0x000000031c037221 */ /* 0x048fe20000010000 */
[----:B------:R-:W-:-:S06]  /*8800*/  F2FP.BF16.F32.PACK_AB R165, R28, R165 ;  /* 0x000000a51ca5723e */ /* 0x000fcc00000010ff */
[----:B------:R-:W3:Y:S01]  /*8810*/  MUFU.EX2 R42, R42 ;  /* 0x0000002a002a7308 */ /* 0x000ee20000000800 */
[----:B--2---:R-:W-:Y:S01]  /*8820*/  FADD.FTZ R3, R38, R3 ;  /* 0x0000000326037221 */ /* 0x004fe20000010000 */
[----:B-1----:R-:W-:-:S06]  /*8830*/  F2FP.BF16.F32.PACK_AB R156, R64, R47 ;  /* 0x0000002f409c723e */ /* 0x002fcc00000010ff */
[----:B------:R-:W1:Y:S01]  /*8840*/  MUFU.EX2 R40, R40 ;  /* 0x0000002800287308 */ /* 0x000e620000000800 */
[C---:B----4-:R-:W-:Y:S01]  /*8850*/  FADD.FTZ R3, R167.reuse, R3 ;  /* 0x00000003a7037221 */ /* 0x050fe20000010000 */
        /* <DEDUP_REMOVED lines=27> */
[----:B-1----:R-:W-:Y:S01]  /*8a10*/  FADD.FTZ R3, R84, R3 ;  /* 0x0000000354037221 */ /* 0x002fe20000010000 */
[C---:B--2---:R-:W-:Y:S01]  /*8a20*/  FADD.FTZ R4, R52.reuse, R13 ;  /* 0x0000000d34047221 */ /* 0x044fe20000010000 */
[----:B------:R-:W-:Y:S02]  /*8a30*/  F2FP.BF16.F32.PACK_AB R154, R52, R53 ;  /* 0x00000035349a723e */ /* 0x000fe400000010ff */
[C---:B---3--:R-:W-:Y:S01]  /*8a40*/  FADD.FTZ R3, R35.reuse, R3 ;  /* 0x0000000323037221 */ /* 0x048fe20000010000 */
[----:B------:R-:W-:Y:S01]  /*8a50*/  F2FP.BF16.F32.PACK_AB R155, R35, R84 ;  /* 0x00000054239b723e */ /* 0x000fe200000010ff */
[----:B------:R-:W-:Y:S06]  /*8a60*/  @P3 BRA `(.L_x_6430) ;  /* 0xffffffc800143947 */ /* 0x000fec000383ffff */
[----:B------:R-:W-:Y:S01]  /*8a70*/  IMAD.MOV.U32 R8, RZ, RZ, R54 ;  /* 0x000000ffff087224 */ /* 0x000fe200078e0036 */
[----:B------:R-:W-:Y:S01]  /*8a80*/  UMOV UR37, UR61 ;  /* 0x0000003d00257c82 */ /* 0x000fe20008000000 */
[----:B------:R-:W-:Y:S01]  /*8a90*/  IMAD.MOV.U32 R7, RZ, RZ, R34 ;  /* 0x000000ffff077224 */ /* 0x000fe200078e0022 */
[----:B------:R-:W-:-:S06]  /*8aa0*/  UMOV UR36, UR60 ;  /* 0x0000003c00247c82 */ /* 0x000fcc0008000000 */
.L_x_6413:
        /* <DEDUP_REMOVED lines=16> */
.L_x_6432:
[----:B------:R-:W-:-:S11]  /*8bb0*/  UISETP.NE.AND UP0, UPT, UR15, 0x1, UPT ;  /* 0x000000010f00788c */ /* 0x000fd6000bf05270 */
[----:B------:R-:W-:Y:S02]  /*8bc0*/  @UP0 ULDC.64 UR6, c[0x0][0x9e8] ;  /* 0x00027a0000060ab9 */ /* 0x000fe40000000a00 */
[----:B------:R-:W-:-:S04]  /*8bd0*/  UIMAD.WIDE.U32 UR10, UR53, UR6, URZ ;  /* 0x00000006350a72a5 */ /* 0x000fc8000f8e003f */
[----:B------:R-:W-:-:S12]  /*8be0*/  @UP0 USHF.R.U32.HI UR53, URZ, UR7, UR11 ;  /* 0x000000073f350299 */ /* 0x000fd8000801160b */
.L_x_6433:
[----:B------:R-:W-:-:S04]  /*8bf0*/  UIMAD UR53, UR53, UR15, URZ ;  /* 0x0000000f353572a4 */ /* 0x000fc8000f8e023f */
[----:B------:R-:W-:-:S04]  /*8c00*/  UISETP.LT.AND UP0, UPT, UR14, UR53, UPT ;  /* 0x000000350e00728c */ /* 0x000fc8000bf01270 */
[----:B------:R-:W-:-:S12]  /*8c10*/  USEL UR14, UR14, UR53, !UP0 ;  /* 0x000000350e0e7287 */ /* 0x000fd8000c000000 */
.L_x_6431:
        /* <DEDUP_REMOVED lines=13> */
.L_x_6443:
        /* <DEDUP_REMOVED lines=9> */
.L_x_6436:
[----:B------:R-:W-:Y:S01]  /*8d80*/  ULEA UR6, UR37, UR39, 0x3 ;  /* 0x0000002725067291 */ /* 0x000fe2000f8e183f */
[----:B------:R-:W-:-:S05]  /*8d90*/  IMAD.U32 R7, RZ, RZ, UR36 ;  /* 0x00000024ff077e24 */ /* 0x000fca000f8e00ff */
[----:B------:R-:W-:-:S04]  /*8da0*/  SHF.L.U32 R7, R7, 0x1f, RZ ;  /* 0x0000001f07077819 */ /* 0x000fc800000006ff */
[----:B------:R1:W2:Y:S01]  /*8db0*/  SYNCS.PHASECHK.TRANS64.TRYWAIT P2, [UR6+0x28830], R7 ;  /* 0x02883007ff0075a7 */ /* 0x0002a20008040146 */
[----:B------:R-:W-:Y:S05]  /*8dc0*/  @!P0 BRA `(.L_x_6437) ;  /* 0x0000000000048947 */ /* 0x000fea0003800000 */
[----:B------:R-:W-:Y:S01]  /*8dd0*/  BPT.TRAP 0x1 ;  /* 0x000000040000795c */ /* 0x000fe20000300000 */
.L_x_6437:
[----:B--2---:R-:W-:Y:S05]  /*8de0*/  @P2 BRA `(.L_x_6435) ;  /* 0x0000000000082947 */ /* 0x004fea0003800000 */
[----:B------:R-:W2:Y:S02]  /*8df0*/  SYNCS.PHASECHK.TRANS64.TRYWAIT P2, [UR6+0x28830], R7 ;  /* 0x02883007ff0075a7 */ /* 0x000ea40008040146 */
[----:B--2---:R-:W-:Y:S05]  /*8e00*/  @!P2 BRA `(.L_x_6438) ;  /* 0x000000ac0090a947 */ /* 0x004fea0003800000 */
.L_x_6435:
        /* <DEDUP_REMOVED lines=45> */
.L_x_6440:
[----:B------:R-:W-:Y:S01]  /*90e0*/  ULEA UR6, UR57, UR39, 0x3 ;  /* 0x0000002739067291 */ /* 0x000fe2000f8e183f */
[----:B------:R-:W-:-:S05]  /*90f0*/  IMAD.U32 R7, RZ, RZ, UR58 ;  /* 0x0000003aff077e24 */ /* 0x000fca000f8e00ff */
[----:B------:R-:W-:-:S04]  /*9100*/  SHF.L.U32 R7, R7, 0x1f, RZ ;  /* 0x0000001f07077819 */ /* 0x000fc800000006ff */
[----:B------:R1:W2:Y:S01]  /*9110*/  SYNCS.PHASECHK.TRANS64.TRYWAIT P2, [UR6+0x28850], R7 ;  /* 0x02885007ff0075a7 */ /* 0x0002a20008040146 */
[----:B------:R-:W-:Y:S05]  /*9120*/  @!P0 BRA `(.L_x_6441) ;  /* 0x0000000000048947 */ /* 0x000fea0003800000 */
[----:B------:R-:W-:Y:S01]  /*9130*/  BPT.TRAP 0x1 ;  /* 0x000000040000795c */ /* 0x000fe20000300000 */
.L_x_6441:
[----:B--2---:R-:W-:Y:S05]  /*9140*/  @P2 BRA `(.L_x_6439) ;  /* 0x0000000000082947 */ /* 0x004fea0003800000 */
[----:B------:R-:W2:Y:S02]  /*9150*/  SYNCS.PHASECHK.TRANS64.TRYWAIT P2, [UR6+0x28850], R7 ;  /* 0x02885007ff0075a7 */ /* 0x000ea40008040146 */
[----:B--2---:R-:W-:Y:S05]  /*9160*/  @!P2 BRA `(.L_x_6442) ;  /* 0x000000a800d0a947 */ /* 0x004fea0003800000 */
.L_x_6439:
[----:B------:R-:W-:Y:S01]  /*9170*/  UIADD3 UR6, UR39, 0x400, URZ ;  /* 0x0000040027067890 */ /* 0x000fe2000fffe03f */
[----:B------:R-:W-:Y:S01]  /*9180*/  WARPGROUP.ARRIVE ;  /* 0x00000000000079c5 */ /* 0x000fe20000000000 */
[----:B------:R-:W-:Y:S01]  /*9190*/  UMOV UR7, 0x40000040 ;  /* 0x4000004000077882 */ /* 0x000fe20000000000 */
[----:B--2---:R-:W-:Y:S01]  /*91a0*/  FMUL.FTZ R8, R24, UR53 ;  /* 0x0000003518087c20 */ /* 0x004fe20008410000 */
        /* <DEDUP_REMOVED lines=12> */
[----:B------:R-:W-:Y:S01]  /*9270*/  ULEA UR10, UR57, UR6, 0xb ;  /* 0x00000006390a7291 */ /* 0x000fe2000f8e583f */
        /* <DEDUP_REMOVED lines=56> */
[----:B------:R-:W1:Y:S01]  /*9600*/  LDC R9, c[0x0][0x988] ;  /* 0x00026200ff097b82 */ /* 0x000e620000000800 */
[----:B------:R-:W-:Y:S01]  /*9610*/  FMUL.FTZ R86, R86, UR53 ;  /* 0x0000003556567c20 */ /* 0x000fe20008410000 */
[----:B------:R-:W-:Y:S01]  /*9620*/  MUFU.TANH R198, R198 ;  /* 0x000000c600c67308 */ /* 0x000fe20000002400 */
[C---:B------:R-:W-:Y:S01]  /*9630*/  ISETP.GT.AND P2, PT, R6.reuse, UR56, PT ;  /* 0x0000003806007c0c */ /* 0x040fe2000bf44270 */
[----:B------:R-:W-:Y:S01]  /*9640*/  UMOV UR58, UR36 ;  /* 0x00000024003a7c82 */ /* 0x000fe20008000000 */
[----:B------:R-:W-:-:S05]  /*9650*/  VIADD R6, R6, 0xffffffff ;  /* 0xffffffff06067836 */ /* 0x000fca0000000000 */
[----:B------:R-:W-:Y:S08]  /*9660*/  MUFU.TANH R200, R200 ;  /* 0x000000c800c87308 */ /* 0x000ff00000002400 */
[----:B------:R-:W-:Y:S08]  /*9670*/  MUFU.TANH R202, R202 ;  /* 0x000000ca00ca7308 */ /* 0x000ff00000002400 */
[----:B------:R-:W-:Y:S08]  /*9680*/  MUFU.TANH R204, R204 ;  /* 0x000000cc00cc7308 */ /* 0x000ff00000002400 */
[----:B------:R-:W-:Y:S08]  /*9690*/  MUFU.TANH R206, R206 ;  /* 0x000000ce00ce7308 */ /* 0x000ff00000002400 */
[----:B------:R-:W-:Y:S08]  /*96a0*/  MUFU.TANH R208, R208 ;  /* 0x000000d000d07308 */ /* 0x000ff00000002400 */
[----:B------:R-:W-:Y:S08]  /*96b0*/  MUFU.TANH R210, R210 ;  /* 0x000000d200d27308 */ /* 0x000ff00000002400 */
[----:B------:R-:W-:Y:S08]  /*96c0*/  MUFU.TANH R212, R212 ;  /* 0x000000d400d47308 */ /* 0x000ff00000002400 */
[----:B------:R-:W2:Y:S08]  /*96d0*/  MUFU.TANH R14, R14 ;  /* 0x0000000e000e7308 */ /* 0x000eb00000002400 */
[----:B------:R-:W-:Y:S08]  /*96e0*/  MUFU.TANH R214, R214 ;  /* 0x000000d600d67308 */ /* 0x000ff00000002400 */
[----:B------:R-:W3:Y:S01]  /*96f0*/  MUFU.TANH R20, R20 ;  /* 0x0000001400147308 */ /* 0x000ee20000002400 */
[----:B--2---:R-:W-:-:S07]  /*9700*/  FMNMX.FTZ R25, R14, R11, !PT ;  /* 0x0000000b0e197209 */ /* 0x004fce0007810000 */
[----:B------:R-:W2:Y:S01]  /*9710*/  MUFU.TANH R26, R26 ;  /* 0x0000001a001a7308 */ /* 0x000ea20000002400 */
[----:B------:R-:W-:Y:S02]  /*9720*/  WARPGROUP.DEPBAR.LE gsb0, 0x0 ;  /* 0x00008000000079c5 */ /* 0x000fe40000010000 */
[----:B------:R-:W-:Y:S01]  /*9730*/  WARPGROUP.ARRIVE ;  /* 0x00000000000079c5 */ /* 0x000fe20000000000 */
[----:B------:R-:W-:-:S04]  /*9740*/  FMUL.FTZ R180, R33, UR53 ;  /* 0x0000003521b47c20 */ /* 0x000fc80008410000 */
[----:B------:R-:W4:Y:S01]  /*9750*/  MUFU.TANH R30, R30 ;  /* 0x0000001e001e7308 */ /* 0x000f220000002400 */
[----:B------:R-:W-:Y:S01]  /*9760*/  FMUL.FTZ R182, R35, UR53 ;  /* 0x0000003523b67c20 */ /* 0x000fe20008410000 */
[----:B---3--:R-:W-:Y:S01]  /*9770*/  FMNMX.FTZ R25, R20, R25, !PT ;  /* 0x0000001914197209 */ /* 0x008fe20007810000 */
[----:B------:R-:W-:Y:S01]  /*9780*/  HGMMA.64x128x16.F32.BF16 R88, R176, gdesc[UR4].tnspB, R88, gsb0 ;  /* 0x41e00004b0587df0 */ /* 0x000fe20008001858 */
[----:B------:R-:W-:Y:S01]  /*9790*/  UIADD3 UR6, UR10, 0x100, URZ ;  /* 0x000001000a067890 */ /* 0x000fe2000fffe03f */
[----:B------:R-:W-:-:S03]  /*97a0*/  UMOV UR7, 0x40000040 ;  /* 0x4000004000077882 */ /* 0x000fc60000000000 */
[----:B------:R-:W3:Y:S01]  /*97b0*/  MUFU.TANH R180, R180 ;  /* 0x000000b400b47308 */ /* 0x000ee20000002400 */
[----:B--2---:R-:W-:-:S07]  /*97c0*/  FMNMX.FTZ R25, R26, R25, !PT ;  /* 0x000000191a197209 */ /* 0x004fce0007810000 */
[----:B------:R-:W-:Y:S01]  /*97d0*/  MUFU.TANH R216, R216 ;  /* 0x000000d800d87308 */ /* 0x000fe20000002400 */
[----:B----4-:R-:W-:-:S07]  /*97e0*/  FMNMX.FTZ R25, R30, R25, !PT ;  /* 0x000000191e197209 */ /* 0x010fce0007810000 */
[----:B------:R-:W2:Y:S01]  /*97f0*/  MUFU.TANH R34, R34 ;  /* 0x0000002200227308 */ /* 0x000ea20000002400 */
[----:B---3--:R-:W-:-:S04]  /*9800*/  FMNMX.FTZ R7, R180, R7, !PT ;  /* 0x00000007b4077209 */ /* 0x008fc80007810000 */
[----:B------:R-:W-:-:S03]  /*9810*/  FMNMX.FTZ R7, R194, R7, !PT ;  /* 0x00000007c2077209 */ /* 0x000fc60007810000 */
[----:B------:R-:W-:Y:S01]  /*9820*/  MUFU.TANH R218, R218 ;  /* 0x000000da00da7308 */ /* 0x000fe20000002400 */
[----:B------:R-:W-:-:S04]  /*9830*/  FMNMX.FTZ R7, R192, R7, !PT ;  /* 0x00000007c0077209 */ /* 0x000fc80007810000 */
[----:B------:R-:W-:-:S03]  /*9840*/  FMNMX.FTZ R7, R196, R7, !PT ;  /* 0x00000007c4077209 */ /* 0x000fc60007810000 */
[----:B------:R-:W3:Y:S01]  /*9850*/  MUFU.TANH R182, R182 ;  /* 0x000000b600b67308 */ /* 0x000ee20000002400 */
[----:B------:R-:W-:Y:S02]  /*9860*/  FMNMX.FTZ R7, R198, R7, !PT ;  /* 0x00000007c6077209 */ /* 0x000fe40007810000 */
[----:B--2---:R-:W-:Y:S02]  /*9870*/  FMNMX.FTZ R25, R34, R25, !PT ;  /* 0x0000001922197209 */ /* 0x004fe40007810000 */
[----:B------:R-:W-:-:S03]  /*9880*/  FMNMX.FTZ R7, R200, R7, !PT ;  /* 0x00000007c8077209 */ /* 0x000fc60007810000 */
[----:B------:R-:W-:Y:S08]  /*9890*/  MUFU.TANH R220, R220 ;  /* 0x000000dc00dc7308 */ /* 0x000ff00000002400 */
[----:B------:R-:W2:Y:S01]  /*98a0*/  MUFU.TANH R36, R36 ;  /* 0x0000002400247308 */ /* 0x000ea20000002400 */
[----:B---3--:R-:W-:-:S07]  /*98b0*/  FMNMX.FTZ R29, R182, R25, !PT ;  /* 0x00000019b61d7209 */ /* 0x008fce0007810000 */
        /* <DEDUP_REMOVED lines=15> */
[----:B------:R-:W-:Y:S01]  /*99b0*/  MUFU.TANH R230, R230 ;  /* 0x000000e600e67308 */ /* 0x000fe20000002400 */
[----:B------:R-:W-:Y:S02]  /*99c0*/  WARPGROUP.DEPBAR.LE gsb0, 0x0 ;  /* 0x00008000000079c5 */ /* 0x000fe40000010000 */
[----:B------:R-:W-:Y:S01]  /*99d0*/  WARPGROUP.ARRIVE ;  /* 0x00000000000079c5 */ /* 0x000fe20000000000 */
[----:B------:R-:W-:Y:S01]  /*99e0*/  FMUL.FTZ R176, R45, UR53 ;  /* 0x000000352db07c20 */ /* 0x000fe20008410000 */
[----:B------:R-:W-:Y:S01]  /*99f0*/  FMUL.FTZ R178, R48, UR53 ;  /* 0x0000003530b27c20 */ /* 0x000fe20008410000 */
[----:B------:R-:W-:Y:S01]  /*9a00*/  FMUL.FTZ R48, R50, UR53 ;  /* 0x0000003532307c20 */ /* 0x000fe20008410000 */
[----:B------:R-:W-:Y:S01]  /*9a10*/  FMUL.FTZ R50, R51, UR53 ;  /* 0x0000003533327c20 */ /* 0x000fe20008410000 */
[----:B------:R-:W-:Y:S01]  /*9a20*/  MUFU.TANH R84, R84 ;  /* 0x0000005400547308 */ /* 0x000fe20000002400 */
[----:B------:R-:W-:Y:S01]  /*9a30*/  HGMMA.64x128x16.F32.BF16 R88, R172, gdesc[UR4].tnspB, R88, gsb0 ;  /* 0x41e00004ac587df0 */ /* 0x000fe20008001858 */
[----:B------:R-:W-:Y:S01]  /*9a40*/  UIADD3 UR6, UR10, 0x180, URZ ;  /* 0x000001800a067890 */ /* 0x000fe2000fffe03f */
[----:B---3--:R-:W-:Y:S01]  /*9a50*/  FMNMX.FTZ R31, R46, R31, !PT ;  /* 0x0000001f2e1f7209 */ /* 0x008fe20007810000 */
[----:B------:R-:W-:-:S04]  /*9a60*/  UMOV UR7, 0x40000040 ;  /* 0x4000004000077882 */ /* 0x000fc80000000000 */
[----:B------:R-:W2:Y:S08]  /*9a70*/  MUFU.TANH R176, R176 ;  /* 0x000000b000b07308 */ /* 0x000eb00000002400 */
[----:B------:R-:W3:Y:S08]  /*9a80*/  MUFU.TANH R178, R178 ;  /* 0x000000b200b27308 */ /* 0x000ef00000002400 */
[----:B------:R-:W4:Y:S01]  /*9a90*/  MUFU.TANH R48, R48 ;  /* 0x0000003000307308 */ /* 0x000f220000002400 */
[----:B--2---:R-:W-:-:S07]  /*9aa0*/  FMNMX.FTZ R7, R176, R7, !PT ;  /* 0x00000007b0077209 */ /* 0x004fce0007810000 */
[----:B------:R-:W2:Y:S01]  /*9ab0*/  MUFU.TANH R50, R50 ;  /* 0x0000003200327308 */ /* 0x000ea20000002400 */
[----:B---3--:R-:W-:-:S04]  /*9ac0*/  FMNMX.FTZ R7, R178, R7, !PT ;  /* 0x00000007b2077209 */ /* 0x008fc80007810000 */
[----:B------:R-:W-:-:S03]  /*9ad0*/  FMNMX.FTZ R7, R202, R7, !PT ;  /* 0x00000007ca077209 */ /* 0x000fc60007810000 */
[----:B------:R-:W3:Y:S01]  /*9ae0*/  MUFU.TANH R52, R52 ;  /* 0x0000003400347308 */ /* 0x000ee20000002400 */
[----:B------:R-:W-:Y:S02]  /*9af0*/  FMNMX.FTZ R7, R204, R7, !PT ;  /* 0x00000007cc077209 */ /* 0x000fe40007810000 */
[----:B----4-:R-:W-:Y:S02]  /*9b00*/  FMNMX.FTZ R31, R48, R31, !PT ;  /* 0x0000001f301f7209 */ /* 0x010fe40007810000 */
[----:B------:R-:W-:-:S03]  /*9b10*/  FMNMX.FTZ R7, R206, R7, !PT ;  /* 0x00000007ce077209 */ /* 0x000fc60007810000 */
[----:B------:R-:W4:Y:S01]  /*9b20*/  MUFU.TANH R54, R54 ;  /* 0x0000003600367308 */ /* 0x000f220000002400 */
[----:B------:R-:W-:Y:S02]  /*9b30*/  FMNMX.FTZ R7, R208, R7, !PT ;  /* 0x00000007d0077209 */ /* 0x000fe40007810000 */
[----:B--2---:R-:W-:Y:S02]  /*9b40*/  FMNMX.FTZ R33, R50, R31, !PT ;  /* 0x0000001f32217209 */ /* 0x004fe40007810000 */
[----:B------:R-:W-:-:S03]  /*9b50*/  FMNMX.FTZ R7, R210, R7, !PT ;  /* 0x00000007d2077209 */ /* 0x000fc60007810000 */
[----:B------:R-:W2:Y:S01]  /*9b60*/  MUFU.TANH R56, R56 ;  /* 0x0000003800387308 */ /* 0x000ea20000002400 */
[----:B------:R-:W-:Y:S02]  /*9b70*/  FMNMX.FTZ R7, R212, R7, !PT ;  /* 0x00000007d4077209 */ /* 0x000fe40007810000 */
[----:B---3--:R-:W-:Y:S02]  /*9b80*/  FMNMX.FTZ R33, R52, R33, !PT ;  /* 0x0000002134217209 */ /* 0x008fe40007810000 */
[----:B------:R-:W-:-:S03]  /*9b90*/  FMNMX.FTZ R7, R214, R7, !PT ;  /* 0x00000007d6077209 */ /* 0x000fc60007810000 */
[----:B------:R-:W3:Y:S01]  /*9ba0*/  MUFU.TANH R58, R58 ;  /* 0x0000003a003a7308 */ /* 0x000ee20000002400 */
[----:B----4-:R-:W-:-:S07]  /*9bb0*/  FMNMX.FTZ R33, R54, R33, !PT ;  /* 0x0000002136217209 */ /* 0x010fce0007810000 */
[----:B------:R-:W4:Y:S01]  /*9bc0*/  MUFU.TANH R60, R60 ;  /* 0x0000003c003c7308 */ /* 0x000f220000002400 */
[----:B--2---:R-:W-:-:S07]  /*9bd0*/  FMNMX.FTZ R33, R56, R33, !PT ;  /* 0x0000002138217209 */ /* 0x004fce0007810000 */
[----:B------:R-:W2:Y:S01]  /*9be0*/  MUFU.TANH R62, R62 ;  /* 0x0000003e003e7308 */ /* 0x000ea20000002400 */
[----:B---3--:R-:W-:-:S07]  /*9bf0*/  FMNMX.FTZ R37, R58, R33, !PT ;  /* 0x000000213a257209 */ /* 0x008fce0007810000 */
[----:B------:R-:W-:Y:S01]  /*9c00*/  MUFU.TANH R68, R68 ;  /* 0x0000004400447308 */ /* 0x000fe20000002400 */
[----:B----4-:R-:W-:-:S07]  /*9c10*/  FMNMX.FTZ R37, R60, R37, !PT ;  /* 0x000000253c257209 */ /* 0x010fce0007810000 */
[----:B------:R-:W-:Y:S01]  /*9c20*/  MUFU.TANH R70, R70 ;  /* 0x0000004600467308 */ /* 0x000fe20000002400 */
[----:B--2---:R-:W-:-:S07]  /*9c30*/  FMNMX.FTZ R37, R62, R37, !PT ;  /* 0x000000253e257209 */ /* 0x004fce0007810000 */
        /* <DEDUP_REMOVED lines=10> */
[----:B------:R-:W-:Y:S01]  /*9ce0*/  HGMMA.64x128x16.F32.BF16 R88, R168, gdesc[UR4].tnspB, R88, gsb0 ;  /* 0x41e00004a8587df0 */ /* 0x000fe20008001858 */
[----:B------:R-:W-:Y:S01]  /*9cf0*/  UIADD3 UR6, UR10, 0x200, URZ ;  /* 0x000002000a067890 */ /* 0x000fe2000fffe03f */
[----:B------:R-:W2:Y:S01]  /*9d00*/  MUFU.TANH R172, R172 ;  /* 0x000000ac00ac7308 */ /* 0x000ea20000002400 */
[----:B------:R-:W-:-:S07]  /*9d10*/  UMOV UR7, 0x40000040 ;  /* 0x4000004000077882 */ /* 0x000fce0000000000 */
[----:B------:R-:W3:Y:S08]  /*9d20*/  MUFU.TANH R174, R174 ;  /* 0x000000ae00ae7308 */ /* 0x000ef00000002400 */
[----:B------:R-:W4:Y:S01]  /*9d30*/  MUFU.TANH R64, R64 ;  /* 0x0000004000407308 */ /* 0x000f220000002400 */
[----:B--2---:R-:W-:-:S07]  /*9d40*/  FMNMX.FTZ R7, R172, R7, !PT ;  /* 0x00000007ac077209 */ /* 0x004fce0007810000 */
[----:B------:R-:W2:Y:S01]  /*9d50*/  MUFU.TANH R66, R66 ;  /* 0x0000004200427308 */ /* 0x000ea20000002400 */
[----:B---3--:R-:W-:-:S04]  /*9d60*/  FMNMX.FTZ R7, R174, R7, !PT ;  /* 0x00000007ae077209 */ /* 0x008fc80007810000 */
[----:B------:R-:W-:-:S04]  /*9d70*/  FMNMX.FTZ R7, R216, R7, !PT ;  /* 0x00000007d8077209 */ /* 0x000fc80007810000 */
[----:B------:R-:W-:Y:S02]  /*9d80*/  FMNMX.FTZ R7, R218, R7, !PT ;  /* 0x00000007da077209 */ /* 0x000fe40007810000 */
[----:B----4-:R-:W-:Y:S02]  /*9d90*/  FMNMX.FTZ R37, R64, R37, !PT ;  /* 0x0000002540257209 */ /* 0x010fe40007810000 */
[----:B------:R-:W-:-:S04]  /*9da0*/  FMNMX.FTZ R7, R220, R7, !PT ;  /* 0x00000007dc077209 */ /* 0x000fc80007810000 */
[----:B------:R-:W-:Y:S02]  /*9db0*/  FMNMX.FTZ R7, R222, R7, !PT ;  /* 0x00000007de077209 */ /* 0x000fe40007810000 */
[----:B--2---:R-:W-:Y:S02]  /*9dc0*/  FMNMX.FTZ R39, R66, R37, !PT ;  /* 0x0000002542277209 */ /* 0x004fe40007810000 */
        /* <DEDUP_REMOVED lines=8> */
[----:B------:R-:W-:-:S04]  /*9e50*/  FMNMX.FTZ R7, R230, R7, !PT ;  /* 0x00000007e6077209 */ /* 0x000fc80007810000 */
[----:B------:R-:W-:-:S05]  /*9e60*/  FMNMX.FTZ R7, R84, R7, !PT ;  /* 0x0000000754077209 */ /* 0x000fca0007810000 */
[----:B------:R-:W2:Y:S02]  /*9e70*/  SHFL.BFLY PT, R76, R7, 0x2, 0x1f ;  /* 0x0c401f00074c7f89 */ /* 0x000ea400000e0000 */
[----:B--2---:R-:W-:Y:S01]  /*9e80*/  FMNMX.FTZ R13, R7, R76, !PT ;  /* 0x0000004c070d7209 */ /* 0x004fe20007810000 */
[----:B------:R-:W-:Y:S01]  /*9e90*/  FMUL.FTZ R76, R78, UR53 ;  /* 0x000000354e4c7c20 */ /* 0x000fe20008410000 */
[----:B------:R-:W-:-:S03]  /*9ea0*/  FMUL.FTZ R78, R79, UR53 ;  /* 0x000000354f4e7c20 */ /* 0x000fc60008410000 */
[----:B------:R-:W2:Y:S02]  /*9eb0*/  SHFL.BFLY PT, R232, R13, 0x1, 0x1f ;  /* 0x0c201f000de87f89 */ /* 0x000ea400000e0000 */
[----:B------:R-:W3:Y:S08]  /*9ec0*/  MUFU.TANH R76, R76 ;  /* 0x0000004c004c7308 */ /* 0x000ef00000002400 */
[----:B------:R-:W4:Y:S01]  /*9ed0*/  MUFU.TANH R78, R78 ;  /* 0x0000004e004e7308 */ /* 0x000f220000002400 */
[----:B---3--:R-:W-:-:S02]  /*9ee0*/  FMNMX.FTZ R41, R76, R41, !PT ;  /* 0x000000294c297209 */ /* 0x008fc40007810000 */
[----:B--2---:R-:W-:Y:S02]  /*9ef0*/  FMNMX.FTZ R7, R13, R232, !PT ;  /* 0x000000e80d077209 */ /* 0x004fe40007810000 */
[----:B----4-:R-:W-:-:S03]  /*9f00*/  FMNMX.FTZ R41, R78, R41, !PT ;  /* 0x000000294e297209 */ /* 0x010fc60007810000 */
[C---:B------:R-:W-:Y:S01]  /*9f10*/  FADD.FTZ R10, -R7.reuse, R10 ;  /* 0x0000000a070a7221 */ /* 0x040fe20000010100 */
[----:B-1----:R-:W-:Y:S01]  /*9f20*/  FMUL.FTZ R35, R7, R9 ;  /* 0x0000000907237220 */ /* 0x002fe20000410000 */
[----:B------:R-:W-:Y:S02]  /*9f30*/  FMNMX.FTZ R41, R82, R41, !PT ;  /* 0x0000002952297209 */ /* 0x000fe40007810000 */
[-C--:B------:R-:W-:Y:S01]  /*9f40*/  FMUL.FTZ R13, R10, R9.reuse ;  /* 0x000000090a0d7220 */ /* 0x080fe20000410000 */
[-CC-:B------:R-:W-:Y:S01]  /*9f50*/  FFMA.FTZ R10, R8, R9.reuse, -R35.reuse ;  /* 0x00000009080a7223 */ /* 0x180fe20000010823 */
[-CC-:B------:R-:W-:Y:S01]  /*9f60*/  FFMA.FTZ R194, R194, R9.reuse, -R35.reuse ;  /* 0x00000009c2c27223 */ /* 0x180fe20000010823 */
[-CC-:B------:R-:W-:Y:S01]  /*9f70*/  FFMA.FTZ R196, R196, R9.reuse, -R35.reuse ;  /* 0x00000009c4c47223 */ /* 0x180fe20000010823 */
[-CC-:B------:R-:W-:Y:S01]  /*9f80*/  FFMA.FTZ R200, R200, R9.reuse, -R35.reuse ;  /* 0x00000009c8c87223 */ /* 0x180fe20000010823 */
[-CC-:B------:R-:W-:Y:S01]  /*9f90*/  FFMA.FTZ R15, R12, R9.reuse, -R35.reuse ;  /* 0x000000090c0f7223 */ /* 0x180fe20000010823 */
[-CC-:B------:R-:W-:Y:S01]  /*9fa0*/  FFMA.FTZ R12, R24, R9.reuse, -R35.reuse ;  /* 0x00000009180c7223 */ /* 0x180fe20000010823 */
[----:B------:R-:W-:Y:S01]  /*9fb0*/  FFMA.FTZ R21, R28, R9, -R35 ;  /* 0x000000091c157223 */ /* 0x000fe20000010823 */
[----:B------:R-:W-:-:S02]  /*9fc0*/  WARPGROUP.DEPBAR.LE gsb0, 0x0 ;  /* 0x00008000000079c5 */ /* 0x000fc40000010000 */
[----:B------:R-:W-:Y:S01]  /*9fd0*/  WARPGROUP.ARRIVE ;  /* 0x00000000000079c5 */ /* 0x000fe20000000000 */
[----:B------:R-:W-:Y:S01]  /*9fe0*/  FMUL.FTZ R168, R83, UR53 ;  /* 0x0000003553a87c20 */ /* 0x000fe20008410000 */
[----:B------:R-:W-:Y:S01]  /*9ff0*/  FMUL.FTZ R170, R87, UR53 ;  /* 0x0000003557aa7c20 */ /* 0x000fe20008410000 */
[-CC-:B------:R-:W-:Y:S01]  /*a000*/  FFMA.FTZ R24, R32, R9.reuse, -R35.reuse ;  /* 0x0000000920187223 */ /* 0x180fe20000010823 */
[----:B------:R1:W-:Y:S01]  /*a010*/  MUFU.EX2 R25, R194 ;  /* 0x000000c200197308 */ /* 0x0003e20000000800 */
[-CC-:B------:R-:W-:Y:S01]  /*a020*/  FFMA.FTZ R28, R192, R9.reuse, -R35.reuse ;  /* 0x00000009c01c7223 */ /* 0x180fe20000010823 */
[----:B------:R-:W-:Y:S01]  /*a030*/  HGMMA.64x128x16.F32.BF16 R88, R164, gdesc[UR4].tnspB, R88, gsb0 ;  /* 0x41e00004a4587df0 */ /* 0x000fe20008001858 */
[----:B------:R-:W-:Y:S01]  /*a040*/  UIADD3 UR6, UR10, 0x280, URZ ;  /* 0x000002800a067890 */ /* 0x000fe2000fffe03f */
[-CC-:B------:R-:W-:Y:S01]  /*a050*/  FFMA.FTZ R32, R198, R9.reuse, -R35.reuse ;  /* 0x00000009c6207223 */ /* 0x180fe20000010823 */
[----:B------:R-:W-:Y:S01]  /*a060*/  UMOV UR7, 0x40000040 ;  /* 0x4000004000077882 */ /* 0x000fe20000000000 */
[-CC-:B------:R-:W-:Y:S01]  /*a070*/  FFMA.FTZ R51, R80, R9.reuse, -R35.reuse ;  /* 0x0000000950337223 */ /* 0x180fe20000010823 */
[-CC-:B------:R-:W-:Y:S01]  /*a080*/  FFMA.FTZ R27, R180, R9.reuse, -R35.reuse ;  /* 0x00000009b41b7223 */ /* 0x180fe20000010823 */
[----:B------:R-:W2:Y:S01]  /*a090*/  MUFU.TANH R168, R168 ;  /* 0x000000a800a87308 */ /* 0x000ea20000002400 */
[-CC-:B------:R-:W-:Y:S01]  /*a0a0*/  FFMA.FTZ R178, R178, R9.reuse, -R35.reuse ;  /* 0x00000009b2b27223 */ /* 0x180fe20000010823 */
[-CC-:B------:R-:W-:Y:S01]  /*a0b0*/  FFMA.FTZ R204, R204, R9.reuse, -R35.reuse ;  /* 0x00000009cccc7223 */ /* 0x180fe20000010823 */
[-CC-:B------:R-:W-:Y:S01]  /*a0c0*/  FFMA.FTZ R208, R208, R9.reuse, -R35.reuse ;  /* 0x00000009d0d07223 */ /* 0x180fe20000010823 */
[-CC-:B------:R-:W-:Y:S01]  /*a0d0*/  FFMA.FTZ R212, R212, R9.reuse, -R35.reuse ;  /* 0x00000009d4d47223 */ /* 0x180fe20000010823 */
[-CC-:B------:R-:W-:Y:S01]  /*a0e0*/  FFMA.FTZ R192, R214, R9.reuse, -R35.reuse ;  /* 0x00000009d6c07223 */ /* 0x180fe20000010823 */
[-CC-:B-1----:R-:W-:Y:S01]  /*a0f0*/  FFMA.FTZ R194, R174, R9.reuse, -R35.reuse ;  /* 0x00000009aec27223 */ /* 0x182fe20000010823 */
[-CC-:B------:R-:W-:Y:S01]  /*a100*/  FFMA.FTZ R45, R216, R9.reuse, -R35.reuse ;  /* 0x00000009d82d7223 */ /* 0x180fe20000010823 */
[----:B------:R-:W1:Y:S01]  /*a110*/  MUFU.TANH R170, R170 ;  /* 0x000000aa00aa7308 */ /* 0x000e620000002400 */
[-CC-:B------:R-:W-:Y:S01]  /*a120*/  FFMA.FTZ R47, R220, R9.reuse, -R35.reuse ;  /* 0x00000009dc2f7223 */ /* 0x180fe20000010823 */
[-CC-:B------:R-:W-:Y:S01]  /*a130*/  FFMA.FTZ R198, R222, R9.reuse, -R35.reuse ;  /* 0x00000009dec67223 */ /* 0x180fe20000010823 */
[-CC-:B------:R-:W-:Y:S01]  /*a140*/  FFMA.FTZ R80, R228, R9.reuse, -R35.reuse ;  /* 0x00000009e4507223 */ /* 0x180fe20000010823 */
[-CC-:B------:R-:W-:Y:S01]  /*a150*/  FFMA.FTZ R230, R230, R9.reuse, -R35.reuse ;  /* 0x00000009e6e67223 */ /* 0x180fe20000010823 */
[----:B------:R-:W-:-:S03]  /*a160*/  FFMA.FTZ R84, R84, R9, -R35 ;  /* 0x0000000954547223 */ /* 0x000fc60000010823 */
[----:B------:R3:W-:Y:S01]  /*a170*/  MUFU.EX2 R29, R196 ;  /* 0x000000c4001d7308 */ /* 0x0007e20000000800 */
[----:B--2---:R-:W-:-:S04]  /*a180*/  FMNMX.FTZ R43, R168, R41, !PT ;  /* 0x00000029a82b7209 */ /* 0x004fc80007810000 */
[----:B------:R-:W-:-:S03]  /*a190*/  FMNMX.FTZ R43, R86, R43, !PT ;  /* 0x0000002b562b7209 */ /* 0x000fc60007810000 */
[----:B------:R2:W-:Y:S01]  /*a1a0*/  MUFU.EX2 R31, R200 ;  /* 0x000000c8001f7308 */ /* 0x0005e20000000800 */
[----:B-1----:R-:W-:Y:S01]  /*a1b0*/  FMNMX.FTZ R8, R170, R43, !PT ;  /* 0x0000002baa087209 */ /* 0x002fe20007810000 */
[-CC-:B------:R-:W-:Y:S01]  /*a1c0*/  FFMA.FTZ R43, R172, R9.reuse, -R35.reuse ;  /* 0x00000009ac2b7223 */ /* 0x180fe20000010823 */
[----:B---3--:R-:W-:-:S03]  /*a1d0*/  FFMA.FTZ R196, R218, R9, -R35 ;  /* 0x00000009dac47223 */ /* 0x008fc60000010823 */
[----:B------:R-:W1:Y:S02]  /*a1e0*/  SHFL.BFLY PT, R49, R8, 0x2, 0x1f ;  /* 0x0c401f0008317f89 */ /* 0x000e6400000e0000 */
[----:B------:R-:W-:Y:S01]  /*a1f0*/  MUFU.EX2 R13, R13 ;  /* 0x0000000d000d7308 */ /* 0x000fe20000000800 */
[----:B--2---:R-:W-:-:S07]  /*a200*/  FFMA.FTZ R200, R226, R9, -R35 ;  /* 0x00000009e2c87223 */ /* 0x004fce0000010823 */
[----:B------:R-:W2:Y:S08]  /*a210*/  MUFU.EX2 R10, R10 ;  /* 0x0000000a000a7308 */ /* 0x000eb00000000800 */
[----:B------:R-:W3:Y:S01]  /*a220*/  MUFU.EX2 R15, R15 ;  /* 0x0000000f000f7308 */ /* 0x000ee20000000800 */
[----:B-1----:R-:W-:Y:S01]  /*a230*/  FMNMX.FTZ R53, R8, R49, !PT ;  /* 0x0000003108357209 */ /* 0x002fe20007810000 */
[----:B------:R-:W-:-:S06]  /*a240*/  FFMA.FTZ R49, R224, R9, -R35 ;  /* 0x00000009e0317223 */ /* 0x000fcc0000010823 */
[----:B------:R-:W-:Y:S01]  /*a250*/  MUFU.EX2 R12, R12 ;  /* 0x0000000c000c7308 */ /* 0x000fe20000000800 */
[----:B--2---:R-:W-:Y:S01]  /*a260*/  FFMA.FTZ R4, R13, R4, R10 ;  /* 0x000000040d047223 */ /* 0x004fe2000001000a */
[----:B------:R-:W1:Y:S06]  /*a270*/  SHFL.BFLY PT, R8, R53, 0x1, 0x1f ;  /* 0x0c201f0035087f89 */ /* 0x000e6c00000e0000 */
[----:B------:R-:W-:Y:S01]  /*a280*/  MUFU.EX2 R21, R21 ;  /* 0x0000001500157308 */ /* 0x000fe20000000800 */
[----:B---3--:R-:W-:-:S07]  /*a290*/  F2FP.BF16.F32.PACK_AB R180, R15, R10 ;  /* 0x0000000a0fb4723e */ /* 0x008fce00000010ff */
[----:B------:R-:W-:Y:S08]  /*a2a0*/  MUFU.EX2 R24, R24 ;  /* 0x0000001800187308 */ /* 0x000ff00000000800 */
[----:B------:R-:W-:Y:S01]  /*a2b0*/  MUFU.EX2 R27, R27 ;  /* 0x0000001b001b7308 */ /* 0x000fe20000000800 */
[----:B-1----:R-:W-:-:S07]  /*a2c0*/  FMNMX.FTZ R8, R53, R8, !PT ;  /* 0x0000000835087209 */ /* 0x002fce0007810000 */
[----:B------:R-:W1:Y:S08]  /*a2d0*/  MUFU.EX2 R28, R28 ;  /* 0x0000001c001c7308 */ /* 0x000e700000000800 */
[----:B------:R-:W2:Y:S08]  /*a2e0*/  MUFU.EX2 R32, R32 ;  /* 0x0000002000207308 */ /* 0x000eb00000000800 */
[----:B------:R1:W-:Y:S08]  /*a2f0*/  MUFU.EX2 R33, R178 ;  /* 0x000000b200217308 */ /* 0x0003f00000000800 */
[----:B------:R-:W-:Y:S01]  /*a300*/  MUFU.EX2 R37, R204 ;  /* 0x000000cc00257308 */ /* 0x000fe20000000800 */
[----:B-1----:R-:W-:-:S02]  /*a310*/  F2FP.BF16.F32.PACK_AB R178, R28, R25 ;  /* 0x000000191cb2723e */ /* 0x002fc400000010ff */
[----:B--2---:R-:W-:-:S05]  /*a320*/  F2FP.BF16.F32.PACK_AB R172, R32, R29 ;  /* 0x0000001d20ac723e */ /* 0x004fca00000010ff */
[----:B------:R-:W-:Y:S08]  /*a330*/  MUFU.EX2 R39, R208 ;  /* 0x000000d000277308 */ /* 0x000ff00000000800 */
[----:B------:R-:W-:Y:S01]  /*a340*/  MUFU.EX2 R41, R212 ;  /* 0x000000d400297308 */ /* 0x000fe20000000800 */
[----:B------:R-:W-:Y:S02]  /*a350*/  WARPGROUP.DEPBAR.LE gsb0, 0x0 ;  /* 0x00008000000079c5 */ /* 0x000fe40000010000 */
[----:B------:R-:W-:Y:S01]  /*a360*/  WARPGROUP.ARRIVE ;  /* 0x00000000000079c5 */ /* 0x000fe20000000000 */
[-CC-:B------:R-:W-:Y:S01]  /*a370*/  FFMA.FTZ R164, R176, R9.reuse, -R35.reuse ;  /* 0x00000009b0a47223 */ /* 0x180fe20000010823 */
[----:B------:R-:W-:-:S03]  /*a380*/  FFMA.FTZ R166, R202, R9, -R35 ;  /* 0x00000009caa67223 */ /* 0x000fc60000010823 */
[----:B------:R-:W-:Y:S01]  /*a390*/  MUFU.EX2 R192, R192 ;  /* 0x000000c000c07308 */ /* 0x000fe20000000800 */
[----:B------:R-:W-:Y:S01]  /*a3a0*/  F2FP.BF16.F32.PACK_AB R176, R27, R24 ;  /* 0x000000181bb0723e */ /* 0x000fe200000010ff */
[----:B------:R-:W-:Y:S01]  /*a3b0*/  HGMMA.64x128x16.F32.BF16 R88, R160, gdesc[UR4].tnspB, R88, gsb0 ;  /* 0x41e00004a0587df0 */ /* 0x000fe20008001858 */
[----:B------:R-:W-:Y:S01]  /*a3c0*/  UIADD3 UR6, UR10, 0x300, URZ ;  /* 0x000003000a067890 */ /* 0x000fe2000fffe03f */
[----:B------:R-:W-:-:S04]  /*a3d0*/  UMOV UR7, 0x40000040 ;  /* 0x4000004000077882 */ /* 0x000fc80000000000 */
[----:B------:R-:W1:Y:S08]  /*a3e0*/  MUFU.EX2 R164, R164 ;  /* 0x000000a400a47308 */ /* 0x000e700000000800 */
        /* <DEDUP_REMOVED lines=12> */
[----:B------:R-:W-:Y:S08]  /*a4b0*/  MUFU.EX2 R53, R230 ;  /* 0x000000e600357308 */ /* 0x000ff00000000800 */
[----:B------:R-:W-:Y:S01]  /*a4c0*/  MUFU.EX2 R84, R84 ;  /* 0x0000005400547308 */ /* 0x000fe20000000800 */
[----:B------:R-:W-:-:S02]  /*a4d0*/  WARPGROUP.DEPBAR.LE gsb0, 0x0 ;  /* 0x00008000000079c5 */ /* 0x000fc40000010000 */
[----:B------:R-:W-:Y:S01]  /*a4e0*/  WARPGROUP.ARRIVE ;  /* 0x00000000000079c5 */ /* 0x000fe20000000000 */
[-CC-:B------:R-:W-:Y:S01]  /*a4f0*/  FFMA.FTZ R160, R206, R9.reuse, -R35.reuse ;  /* 0x00000009cea07223 */ /* 0x180fe20000010823 */
[----:B------:R-:W-:Y:S01]  /*a500*/  FFMA.FTZ R162, R210, R9, -R35 ;  /* 0x00000009d2a27223 */ /* 0x000fe20000010823 */
[----:B------:R-:W-:-:S03]  /*a510*/  IMAD.U32 R35, RZ, RZ, UR37 ;  /* 0x00000025ff237e24 */ /* 0x000fc6000f8e00ff */
[----:B------:R-:W-:Y:S01]  /*a520*/  HGMMA.64x128x16.F32.BF16 R88, R156, gdesc[UR4].tnspB, R88, gsb0 ;  /* 0x41e000049c587df0 */ /* 0x000fe20008001858 */
[----:B------:R-:W-:Y:S01]  /*a530*/  UIADD3 UR6, UR10, 0x380, URZ ;  /* 0x000003800a067890 */ /* 0x000fe2000fffe03f */
[----:B------:R-:W-:Y:S01]  /*a540*/  @!P1 LEA R35, R35, UR39, 0x3 ;  /* 0x0000002723239c11 */ /* 0x000fe2000f8e18ff */
[----:B------:R-:W-:Y:S01]  /*a550*/  UMOV UR7, 0x40000040 ;  /* 0x4000004000077882 */ /* 0x000fe20000000000 */
[----:B------:R-:W-:Y:S03]  /*a560*/  MUFU.EX2 R160, R160 ;  /* 0x000000a000a07308 */ /* 0x000fe60000000800 */
[----:B------:R-:W-:-:S05]  /*a570*/  @!P1 VIADD R35, R35, 0x28840 ;  /* 0x0002884023239836 */ /* 0x000fca0000000000 */
[----:B------:R-:W-:Y:S01]  /*a580*/  @!P1 PRMT R35, RZ, 0x654, R35 ;  /* 0x00000654ff239816 */ /* 0x000fe20000000023 */
[----:B------:R-:W-:Y:S01]  /*a590*/  MUFU.EX2 R162, R162 ;  /* 0x000000a200a27308 */ /* 0x000fe20000000800 */
[----:B------:R-:W-:Y:S02]  /*a5a0*/  WARPGROUP.DEPBAR.LE gsb0, 0x0 ;  /* 0x00008000000079c5 */ /* 0x000fe40000010000 */
[----:B------:R-:W-:Y:S01]  /*a5b0*/  WARPGROUP.ARRIVE ;  /* 0x00000000000079c5 */ /* 0x000fe20000000000 */
[C---:B------:R-:W-:Y:S01]  /*a5c0*/  FADD.FTZ R156, -R8.reuse, R11 ;  /* 0x0000000b089c7221 */ /* 0x040fe20000010100 */
[----:B------:R-:W-:Y:S01]  /*a5d0*/  FMUL.FTZ R11, R8, R9 ;  /* 0x00000009080b7220 */ /* 0x000fe20000410000 */
[----:B-1----:R-:W-:Y:S02]  /*a5e0*/  F2FP.BF16.F32.PACK_AB R158, R200, R49 ;  /* 0x00000031c89e723e */ /* 0x002fe400000010ff */
[-C--:B------:R-:W-:Y:S01]  /*a5f0*/  FMUL.FTZ R156, R156, R9.reuse ;  /* 0x000000099c9c7220 */ /* 0x080fe20000410000 */
[----:B------:R-:W-:Y:S01]  /*a600*/  HGMMA.64x128x16.F32.BF16 R88, R152, gdesc[UR4].tnspB, R88, gsb0 ;  /* 0x41e0000498587df0 */ /* 0x000fe20008001858 */
[-CC-:B------:R-:W-:Y:S01]  /*a610*/  FFMA.FTZ R181, R14, R9.reuse, -R11.reuse ;  /* 0x000000090eb57223 */ /* 0x180fe2000001080b */
[-CC-:B------:R-:W-:Y:S01]  /*a620*/  FFMA.FTZ R14, R20, R9.reuse, -R11.reuse ;  /* 0x00000009140e7223 */ /* 0x180fe2000001080b */
[----:B------:R1:W-:Y:S01]  /*a630*/  MUFU.EX2 R202, R156 ;  /* 0x0000009c00ca7308 */ /* 0x0003e20000000800 */
[-CC-:B------:R-:W-:Y:S01]  /*a640*/  FFMA.FTZ R183, R26, R9.reuse, -R11.reuse ;  /* 0x000000091ab77223 */ /* 0x180fe2000001080b */
[-CC-:B------:R-:W-:Y:S01]  /*a650*/  FFMA.FTZ R20, R30, R9.reuse, -R11.reuse ;  /* 0x000000091e147223 */ /* 0x180fe2000001080b */
[-CC-:B------:R-:W-:Y:S01]  /*a660*/  FFMA.FTZ R177, R34, R9.reuse, -R11.reuse ;  /* 0x0000000922b17223 */ /* 0x180fe2000001080b */
[-CC-:B------:R-:W-:Y:S01]  /*a670*/  FFMA.FTZ R175, R44, R9.reuse, -R11.reuse ;  /* 0x000000092caf7223 */ /* 0x180fe2000001080b */
[----:B------:R-:W-:Y:S01]  /*a680*/  IADD3 R44, -R17, 0xb, RZ ;  /* 0x0000000b112c7810 */ /* 0x000fe20007ffe1ff */
[-CC-:B------:R-:W-:Y:S01]  /*a690*/  FFMA.FTZ R179, R36, R9.reuse, -R11.reuse ;  /* 0x0000000924b37223 */ /* 0x180fe2000001080b */
[-CC-:B------:R-:W-:Y:S01]  /*a6a0*/  FFMA.FTZ R26, R42, R9.reuse, -R11.reuse ;  /* 0x000000092a1a7223 */ /* 0x180fe2000001080b */
[----:B------:R-:W2:Y:S01]  /*a6b0*/  MUFU.EX2 R181, R181 ;  /* 0x000000b500b57308 */ /* 0x000ea20000000800 */
[-CC-:B-1----:R-:W-:Y:S01]  /*a6c0*/  FFMA.FTZ R156, R182, R9.reuse, -R11.reuse ;  /* 0x00000009b69c7223 */ /* 0x182fe2000001080b */
        /* <DEDUP_REMOVED lines=11> */
[----:B------:R-:W-:Y:S01]  /*a780*/  F2FP.BF16.F32.PACK_AB R182, R21, R12 ;  /* 0x0000000c15b6723e */ /* 0x000fe200000010ff */
[-CC-:B------:R-:W-:Y:S01]  /*a790*/  FFMA.FTZ R64, R64, R9.reuse, -R11.reuse ;  /* 0x0000000940407223 */ /* 0x180fe2000001080b */
[----:B------:R-:W-:Y:S01]  /*a7a0*/  FFMA.FTZ R66, R66, R9, -R11 ;  /* 0x0000000942427223 */ /* 0x000fe2000001080b */
[----:B------:R-:W3:Y:S01]  /*a7b0*/  MUFU.EX2 R183, R183 ;  /* 0x000000b700b77308 */ /* 0x000ee20000000800 */
[----:B--2---:R-:W-:Y:S01]  /*a7c0*/  FFMA.FTZ R3, R202, R3, R181 ;  /* 0x00000003ca037223 */ /* 0x004fe200000100b5 */
        /* <DEDUP_REMOVED lines=9> */
[----:B------:R-:W-:Y:S01]  /*a860*/  FFMA.FTZ R86, R86, R9, -R11 ;  /* 0x0000000956567223 */ /* 0x000fe2000001080b */
[----:B------:R-:W-:Y:S01]  /*a870*/  IMAD.U32 R46, RZ, RZ, UR57 ;  /* 0x00000039ff2e7e24 */ /* 0x000fe2000f8e00ff */
[----:B------:R-:W-:Y:S01]  /*a880*/  UMOV UR57, UR37 ;  /* 0x0000002500397c82 */ /* 0x000fe20008000000 */
[----:B------:R-:W-:-:S02]  /*a890*/  F2FP.BF16.F32.PACK_AB R181, R14, R181 ;  /* 0x000000b50eb5723e */ /* 0x000fc400000010ff */
[----:B------:R-:W1:Y:S01]  /*a8a0*/  MUFU.EX2 R177, R177 ;  /* 0x000000b100b17308 */ /* 0x000e620000000800 */
[----:B---3--:R-:W-:Y:S01]  /*a8b0*/  FADD.FTZ R3, R183, R42 ;  /* 0x0000002ab7037221 */ /* 0x008fe20000010000 */
[----:B------:R-:W-:-:S05]  /*a8c0*/  @!P1 LEA R46, R46, UR39, 0x3 ;  /* 0x000000272e2e9c11 */ /* 0x000fca000f8e18ff */
[----:B------:R-:W-:Y:S01]  /*a8d0*/  @!P1 VIADD R46, R46, 0x28860 ;  /* 0x000288602e2e9836 */ /* 0x000fe20000000000 */
[----:B------:R-:W3:Y:S01]  /*a8e0*/  MUFU.EX2 R156, R156 ;  /* 0x0000009c009c7308 */ /* 0x000ee20000000800 */
[C---:B--2---:R-:W-:Y:S01]  /*a8f0*/  FADD.FTZ R42, R20.reuse, R3 ;  /* 0x00000003142a7221 */ /* 0x044fe20000010000 */
[----:B------:R-:W-:Y:S02]  /*a900*/  F2FP.BF16.F32.PACK_AB R183, R20, R183 ;  /* 0x000000b714b7723e */ /* 0x000fe400000010ff */
[----:B------:R-:W-:-:S04]  /*a910*/  @!P1 PRMT R46, RZ, 0x654, R46 ;  /* 0x00000654ff2e9816 */ /* 0x000fc8000000002e */
[----:B------:R-:W2:Y:S01]  /*a920*/  MUFU.EX2 R179, R179 ;  /* 0x000000b300b37308 */ /* 0x000ea20000000800 */
[----:B-1----:R-:W-:-:S07]  /*a930*/  FADD.FTZ R3, R177, R42 ;  /* 0x0000002ab1037221 */ /* 0x002fce0000010000 */
[----:B------:R-:W1:Y:S01]  /*a940*/  MUFU.EX2 R38, R38 ;  /* 0x0000002600267308 */ /* 0x000e620000000800 */
[C---:B---3--:R-:W-:Y:S01]  /*a950*/  FADD.FTZ R42, R156.reuse, R3 ;  /* 0x000000039c2a7221 */ /* 0x048fe20000010000 */
[----:B------:R-:W-:Y:S02]  /*a960*/  F2FP.BF16.F32.PACK_AB R177, R156, R177 ;  /* 0x000000b19cb1723e */ /* 0x000fe400000010ff */
[----:B------:R-:W-:-:S04]  /*a970*/  F2FP.BF16.F32.PACK_AB R156, R198, R47 ;  /* 0x0000002fc69c723e */ /* 0x000fc800000010ff */
[----:B------:R-:W3:Y:S08]  /*a980*/  MUFU.EX2 R173, R173 ;  /* 0x000000ad00ad7308 */ /* 0x000ef00000000800 */
[----:B------:R-:W4:Y:S08]  /*a990*/  MUFU.EX2 R26, R26 ;  /* 0x0000001a001a7308 */ /* 0x000f300000000800 */
        /* <DEDUP_REMOVED lines=8> */
[----:B------:R2:W-:Y:S06]  /*aa20*/  BAR.ARV R44, 0x100 ;  /* 0x0004002c0000751d */ /* 0x0005ec0000002000 */
[----:B------:R1:W-:Y:S01]  /*aa30*/  @!P1 SYNCS.ARRIVE.TRANS64.RED.A1T0 RZ, [R35+URZ], RZ ;  /* 0x000000ff23ff99a7 */ /* 0x0003e2000810043f */
[----:B------:R-:W5:Y:S01]  /*aa40*/  MUFU.EX2 R40, R40 ;  /* 0x0000002800287308 */ /* 0x000f620000000800 */
[----:B------:R-:W-:Y:S01]  /*aa50*/  F2FP.BF16.F32.PACK_AB R152, R80, R51 ;  /* 0x000000335098723e */ /* 0x000fe200000010ff */
[----:B------:R-:W-:Y:S01]  /*aa60*/  FMUL.FTZ R88, R88, R13 ;  /* 0x0000000d58587220 */ /* 0x000fe20000410000 */
[----:B------:R-:W-:Y:S01]  /*aa70*/  F2FP.BF16.F32.PACK_AB R154, R84, R53 ;  /* 0x00000035549a723e */ /* 0x000fe200000010ff */
[-C--:B------:R-:W-:Y:S01]  /*aa80*/  FMUL.FTZ R89, R89, R13.reuse ;  /* 0x0000000d59597220 */ /* 0x080fe20000410000 */
[-C--:B------:R-:W-:Y:S01]  /*aa90*/  FMUL.FTZ R92, R92, R13.reuse ;  /* 0x0000000d5c5c7220 */ /* 0x080fe20000410000 */
[----:B------:R-:W-:Y:S01]  /*aaa0*/  FMUL.FTZ R93, R93, R13 ;  /* 0x0000000d5d5d7220 */ /* 0x000fe20000410000 */
[----:B-1----:R-:W-:Y:S01]  /*aab0*/  FADD.FTZ R35, R15, R4 ;  /* 0x000000040f237221 */ /* 0x002fe20000010000 */
[----:B------:R-:W-:Y:S01]  /*aac0*/  FFMA.FTZ R4, R62, R9, -R11 ;  /* 0x000000093e047223 */ /* 0x000fe2000001080b */
[----:B------:R-:W1:Y:S01]  /*aad0*/  MUFU.EX2 R167, R167 ;  /* 0x000000a700a77308 */ /* 0x000e620000000800 */
[----:B------:R1:W-:Y:S01]  /*aae0*/  @!P1 SYNCS.ARRIVE.TRANS64.RED.A1T0 RZ, [R46+URZ], RZ ;  /* 0x000000ff2eff99a7 */ /* 0x0003e2000810043f */
[----:B--2---:R-:W-:Y:S01]  /*aaf0*/  FADD.FTZ R44, R12, R35 ;  /* 0x000000230c2c7221 */ /* 0x004fe20000010000 */
[-C--:B------:R-:W-:Y:S01]  /*ab00*/  FMUL.FTZ R96, R96, R13.reuse ;  /* 0x0000000d60607220 */ /* 0x080fe20000410000 */
[-C--:B------:R-:W-:Y:S01]  /*ab10*/  FMUL.FTZ R97, R97, R13.reuse ;  /* 0x0000000d61617220 */ /* 0x080fe20000410000 */
[-C--:B------:R-:W-:Y:S01]  /*ab20*/  FMUL.FTZ R100, R100, R13.reuse ;  /* 0x0000000d64647220 */ /* 0x080fe20000410000 */
[----:B------:R-:W-:Y:S01]  /*ab30*/  FADD.FTZ R35, R21, R44 ;  /* 0x0000002c15237221 */ /* 0x000fe20000010000 */
[-C--:B------:R-:W-:Y:S01]  /*ab40*/  FMUL.FTZ R101, R101, R13.reuse ;  /* 0x0000000d65657220 */ /* 0x080fe20000410000 */
[----:B------:R-:W2:Y:S01]  /*ab50*/  MUFU.EX2 R4, R4 ;  /* 0x0000000400047308 */ /* 0x000ea20000000800 */
[----:B------:R-:W-:Y:S01]  /*ab60*/  FMUL.FTZ R104, R104, R13 ;  /* 0x0000000d68687220 */ /* 0x000fe20000410000 */
[----:B------:R-:W-:Y:S01]  /*ab70*/  FADD.FTZ R44, R24, R35 ;  /* 0x00000023182c7221 */ /* 0x000fe20000010000 */
[----:B------:R-:W-:Y:S01]  /*ab80*/  FADD.FTZ R35, R179, R42 ;  /* 0x0000002ab3237221 */ /* 0x000fe20000010000 */
[----:B------:R-:W-:Y:S01]  /*ab90*/  F2FP.BF16.F32.PACK_AB R179, R38, R179 ;  /* 0x000000b326b3723e */ /* 0x000fe200000010ff */
[-C--:B------:R-:W-:Y:S01]  /*aba0*/  FMUL.FTZ R105, R105, R13.reuse ;  /* 0x0000000d69697220 */ /* 0x080fe20000410000 */
[----:B------:R-:W-:Y:S01]  /*abb0*/  FADD.FTZ R44, R27, R44 ;  /* 0x0000002c1b2c7221 */ /* 0x000fe20000010000 */
[-C--:B------:R-:W-:Y:S01]  /*abc0*/  FMUL.FTZ R108, R108, R13.reuse ;  /* 0x0000000d6c6c7220 */ /* 0x080fe20000410000 */
[----:B------:R-:W2:Y:S01]  /*abd0*/  MUFU.EX2 R64, R64 ;  /* 0x0000004000407308 */ /* 0x000ea20000000800 */
[-C--:B------:R-:W-:Y:S01]  /*abe0*/  FMUL.FTZ R109, R109, R13.reuse ;  /* 0x0000000d6d6d7220 */ /* 0x080fe20000410000 */
[----:B------:R-:W-:Y:S01]  /*abf0*/  FADD.FTZ R3, R25, R44 ;  /* 0x0000002c19037221 */ /* 0x000fe20000010000 */
[----:B------:R-:W-:Y:S01]  /*ac00*/  FADD.FTZ R44, R38, R35 ;  /* 0x00000023262c7221 */ /* 0x000fe20000010000 */
[-C--:B------:R-:W-:Y:S01]  /*ac10*/  FMUL.FTZ R112, R112, R13.reuse ;  /* 0x0000000d70707220 */ /* 0x080fe20000410000 */
[----:B------:R-:W-:Y:S01]  /*ac20*/  FMUL.FTZ R113, R113, R13 ;  /* 0x0000000d71717220 */ /* 0x000fe20000410000 */
[----:B------:R-:W-:Y:S01]  /*ac30*/  FADD.FTZ R42, R28, R3 ;  /* 0x000000031c2a7221 */ /* 0x000fe20000010000 */
[----:B---3--:R-:W-:Y:S01]  /*ac40*/  FADD.FTZ R35, R173, R44 ;  /* 0x0000002cad237221 */ /* 0x008fe20000010000 */
[----:B------:R-:W3:Y:S01]  /*ac50*/  MUFU.EX2 R66, R66 ;  /* 0x0000004200427308 */ /* 0x000ee20000000800 */
[C---:B----4-:R-:W-:Y:S01]  /*ac60*/  F2FP.BF16.F32.PACK_AB R173, R26.reuse, R173 ;  /* 0x000000ad1aad723e */ /* 0x050fe200000010ff */
[----:B------:R-:W-:Y:S01]  /*ac70*/  FADD.FTZ R3, R29, R42 ;  /* 0x0000002a1d037221 */ /* 0x000fe20000010000 */
[----:B------:R-:W-:Y:S01]  /*ac80*/  FADD.FTZ R44, R26, R35 ;  /* 0x000000231a2c7221 */ /* 0x000fe20000010000 */
[-C--:B------:R-:W-:Y:S01]  /*ac90*/  FMUL.FTZ R116, R116, R13.reuse ;  /* 0x0000000d74747220 */ /* 0x080fe20000410000 */
[----:B------:R-:W-:Y:S01]  /*aca0*/  FMUL.FTZ R117, R117, R13 ;  /* 0x0000000d75757220 */ /* 0x000fe20000410000 */
[----:B------:R-:W-:Y:S01]  /*acb0*/  FADD.FTZ R42, R32, R3 ;  /* 0x00000003202a7221 */ /* 0x000fe20000010000 */
[----:B-----5:R-:W-:Y:S01]  /*acc0*/  FADD.FTZ R55, R175, R44 ;  /* 0x0000002caf377221 */ /* 0x020fe20000010000 */
[----:B------:R-:W4:Y:S01]  /*acd0*/  MUFU.EX2 R68, R68 ;  /* 0x0000004400447308 */ /* 0x000f220000000800 */
[-C--:B------:R-:W-:Y:S01]  /*ace0*/  FFMA.FTZ R3, R168, R9.reuse, -R11 ;  /* 0x00000009a8037223 */ /* 0x080fe2000001080b */
[----:B------:R-:W-:Y:S01]  /*acf0*/  FADD.FTZ R35, R31, R42 ;  /* 0x0000002a1f237221 */ /* 0x000fe20000010000 */
[----:B------:R-:W-:Y:S01]  /*ad00*/  FADD.FTZ R44, R30, R55 ;  /* 0x000000371e2c7221 */ /* 0x000fe20000010000 */
[----:B------:R-:W-:Y:S01]  /*ad10*/  FFMA.FTZ R11, R170, R9, -R11 ;  /* 0x00000009aa0b7223 */ /* 0x000fe2000001080b */
[----:B------:R-:W-:Y:S01]  /*ad20*/  F2FP.BF16.F32.PACK_AB R168, R166, R33 ;  /* 0x00000021a6a8723e */ /* 0x000fe200000010ff */
[----:B------:R-:W-:Y:S01]  /*ad30*/  FADD.FTZ R42, R164, R35 ;  /* 0x00000023a42a7221 */ /* 0x000fe20000010000 */
[----:B------:R-:W-:Y:S01]  /*ad40*/  FADD.FTZ R15, R169, R44 ;  /* 0x0000002ca90f7221 */ /* 0x000fe20000010000 */
[----:B------:R-:W5:Y:S01]  /*ad50*/  MUFU.EX2 R70, R70 ;  /* 0x0000004600467308 */ /* 0x000f620000000800 */
[----:B------:R-:W-:Y:S01]  /*ad60*/  F2FP.BF16.F32.PACK_AB R170, R160, R37 ;  /* 0x00000025a0aa723e */ /* 0x000fe200000010ff */
[----:B------:R-:W-:Y:S01]  /*ad70*/  FADD.FTZ R35, R33, R42 ;  /* 0x0000002a21237221 */ /* 0x000fe20000010000 */
[----:B------:R-:W-:Y:S01]  /*ad80*/  FADD.FTZ R12, R34, R15 ;  /* 0x0000000f220c7221 */ /* 0x000fe20000010000 */
[----:B------:R-:W-:Y:S01]  /*ad90*/  F2FP.BF16.F32.PACK_AB R164, R162, R39 ;  /* 0x00000027a2a4723e */ /* 0x000fe200000010ff */
[----:B------:R-:W-:Y:S01]  /*ada0*/  FMUL.FTZ R120, R120, R13 ;  /* 0x0000000d78787220 */ /* 0x000fe20000410000 */
        /* <DEDUP_REMOVED lines=13> */
[C---:B------:R-:W-:Y:S01]  /*ae80*/  FADD.FTZ R12, R40.reuse, R21 ;  /* 0x00000015280c7221 */ /* 0x040fe20000010000 */
[----:B------:R-:W-:Y:S01]  /*ae90*/  F2FP.BF16.F32.PACK_AB R165, R40, R165 ;  /* 0x000000a528a5723e */ /* 0x000fe200000010ff */
[----:B------:R-:W-:Y:S01]  /*aea0*/  FMUL.FTZ R124, R124, R13 ;  /* 0x0000000d7c7c7220 */ /* 0x000fe20000410000 */
[----:B------:R-:W-:Y:S01]  /*aeb0*/  FADD.FTZ R10, R162, R15 ;  /* 0x0000000fa20a7221 */ /* 0x000fe20000010000 */
[----:B-1----:R-:W-:Y:S01]  /*aec0*/  FADD.FTZ R21, R167, R12 ;  /* 0x0000000ca7157221 */ /* 0x002fe20000010000 */
[----:B------:R-:W-:Y:S01]  /*aed0*/  MUFU.EX2 R76, R76 ;  /* 0x0000004c004c7308 */ /* 0x000fe20000000800 */
[C---:B--2---:R-:W-:Y:S01]  /*aee0*/  F2FP.BF16.F32.PACK_AB R167, R4.reuse, R167 ;  /* 0x000000a704a7723e */ /* 0x044fe200000010ff */
[----:B------:R-:W-:Y:S01]  /*aef0*/  FADD.FTZ R15, R41, R10 ;  /* 0x0000000a290f7221 */ /* 0x000fe20000010000 */
[----:B------:R-:W-:Y:S01]  /*af00*/  FADD.FTZ R21, R4, R21 ;  /* 0x0000001504157221 */ /* 0x000fe20000010000 */
[C---:B------:R-:W-:Y:S01]  /*af10*/  F2FP.BF16.F32.PACK_AB R166, R192.reuse, R41 ;  /* 0x00000029c0a6723e */ /* 0x040fe200000010ff */
[----:B------:R-:W-:Y:S01]  /*af20*/  FMUL.FTZ R125, R125, R13 ;  /* 0x0000000d7d7d7220 */ /* 0x000fe20000410000 */
[----:B------:R-:W-:Y:S01]  /*af30*/  FADD.FTZ R10, R192, R15 ;  /* 0x0000000fc00a7221 */ /* 0x000fe20000010000 */
[----:B------:R-:W-:Y:S01]  /*af40*/  FADD.FTZ R21, R64, R21 ;  /* 0x0000001540157221 */ /* 0x000fe20000010000 */
[----:B------:R-:W1:Y:S01]  /*af50*/  MUFU.EX2 R78, R78 ;  /* 0x0000004e004e7308 */ /* 0x000e620000000800 */
[----:B------:R-:W-:Y:S01]  /*af60*/  F2FP.BF16.F32.PACK_AB R160, R194, R43 ;  /* 0x0000002bc2a0723e */ /* 0x000fe200000010ff */
[----:B------:R-:W-:Y:S01]  /*af70*/  FADD.FTZ R15, R43, R10 ;  /* 0x0000000a2b0f7221 */ /* 0x000fe20000010000 */
[C---:B---3--:R-:W-:Y:S01]  /*af80*/  FADD.FTZ R21, R66.reuse, R21 ;  /* 0x0000001542157221 */ /* 0x048fe20000010000 */
[----:B------:R-:W-:Y:S01]  /*af90*/  F2FP.BF16.F32.PACK_AB R161, R66, R64 ;  /* 0x0000004042a1723e */ /* 0x000fe200000010ff */
[----:B------:R-:W-:Y:S01]  /*afa0*/  FMUL.FTZ R128, R128, R13 ;  /* 0x0000000d80807220 */ /* 0x000fe20000410000 */
[----:B------:R-:W-:Y:S01]  /*afb0*/  FADD.FTZ R10, R194, R15 ;  /* 0x0000000fc20a7221 */ /* 0x000fe20000010000 */
[----:B----4-:R-:W-:Y:S01]  /*afc0*/  FADD.FTZ R21, R68, R21 ;  /* 0x0000001544157221 */ /* 0x010fe20000010000 */
[----:B------:R-:W2:Y:S01]  /*afd0*/  MUFU.EX2 R82, R82 ;  /* 0x0000005200527308 */ /* 0x000ea20000000800 */
[----:B------:R-:W-:Y:S01]  /*afe0*/  F2FP.BF16.F32.PACK_AB R162, R196, R45 ;  /* 0x0000002dc4a2723e */ /* 0x000fe200000010ff */
[----:B------:R-:W-:Y:S01]  /*aff0*/  FADD.FTZ R15, R45, R10 ;  /* 0x0000000a2d0f7221 */ /* 0x000fe20000010000 */
[C---:B-----5:R-:W-:Y:S01]  /*b000*/  FADD.FTZ R21, R70.reuse, R21 ;  /* 0x0000001546157221 */ /* 0x060fe20000010000 */
[----:B------:R-:W-:Y:S01]  /*b010*/  F2FP.BF16.F32.PACK_AB R163, R70, R68 ;  /* 0x0000004446a3723e */ /* 0x000fe200000010ff */
[-C--:B------:R-:W-:Y:S01]  /*b020*/  FMUL.FTZ R129, R129, R13.reuse ;  /* 0x0000000d81817220 */ /* 0x080fe20000410000 */
[----:B------:R-:W-:Y:S01]  /*b030*/  FADD.FTZ R10, R196, R15 ;  /* 0x0000000fc40a7221 */ /* 0x000fe20000010000 */
[----:B------:R-:W-:Y:S01]  /*b040*/  FADD.FTZ R21, R72, R21 ;  /* 0x0000001548157221 */ /* 0x000fe20000010000 */
[----:B------:R3:W4:Y:S01]  /*b050*/  MUFU.EX2 R153, R3 ;  /* 0x0000000300997308 */ /* 0x0007220000000800 */
[C---:B------:R-:W-:Y:S01]  /*b060*/  F2FP.BF16.F32.PACK_AB R157, R74.reuse, R72 ;  /* 0x000000484a9d723e */ /* 0x040fe200000010ff */
[----:B------:R-:W-:Y:S01]  /*b070*/  FADD.FTZ R15, R47, R10 ;  /* 0x0000000a2f0f7221 */ /* 0x000fe20000010000 */
[----:B------:R-:W-:Y:S01]  /*b080*/  FADD.FTZ R21, R74, R21 ;  /* 0x000000154a157221 */ /* 0x000fe20000010000 */
[----:B-1----:R-:W-:Y:S01]  /*b090*/  F2FP.BF16.F32.PACK_AB R159, R78, R76 ;  /* 0x0000004c4e9f723e */ /* 0x002fe200000010ff */
[-C--:B------:R-:W-:Y:S01]  /*b0a0*/  FMUL.FTZ R132, R132, R13.reuse ;  /* 0x0000000d84847220 */ /* 0x080fe20000410000 */
[----:B------:R-:W-:Y:S01]  /*b0b0*/  FADD.FTZ R4, R198, R15 ;  /* 0x0000000fc6047221 */ /* 0x000fe20000010000 */
[----:B------:R-:W-:Y:S01]  /*b0c0*/  FADD.FTZ R21, R76, R21 ;  /* 0x000000154c157221 */ /* 0x000fe20000010000 */
[----:B------:R-:W1:Y:S01]  /*b0d0*/  MUFU.EX2 R86, R86 ;  /* 0x0000005600567308 */ /* 0x000e620000000800 */
[-C--:B------:R-:W-:Y:S01]  /*b0e0*/  FMUL.FTZ R133, R133, R13.reuse ;  /* 0x0000000d85857220 */ /* 0x080fe20000410000 */
[----:B---3--:R-:W-:Y:S01]  /*b0f0*/  FADD.FTZ R3, R49, R4 ;  /* 0x0000000431037221 */ /* 0x008fe20000010000 */
[----:B------:R-:W-:Y:S01]  /*b100*/  FADD.FTZ R21, R78, R21 ;  /* 0x000000154e157221 */ /* 0x000fe20000010000 */
[-C--:B------:R-:W-:Y:S01]  /*b110*/  FMUL.FTZ R136, R136, R13.reuse ;  /* 0x0000000d88887220 */ /* 0x080fe20000410000 */
[-C--:B------:R-:W-:Y:S01]  /*b120*/  FMUL.FTZ R137, R137, R13.reuse ;  /* 0x0000000d89897220 */ /* 0x080fe20000410000 */
[----:B------:R-:W-:Y:S01]  /*b130*/  FADD.FTZ R4, R200, R3 ;  /* 0x00000003c8047221 */ /* 0x000fe20000010000 */
[----:B--2---:R-:W-:Y:S01]  /*b140*/  FADD.FTZ R21, R82, R21 ;  /* 0x0000001552157221 */ /* 0x004fe20000010000 */
[----:B------:R-:W2:Y:S01]  /*b150*/  MUFU.EX2 R11, R11 ;  /* 0x0000000b000b7308 */ /* 0x000ea20000000800 */
[-C--:B------:R-:W-:Y:S01]  /*b160*/  FMUL.FTZ R140, R140, R13.reuse ;  /* 0x0000000d8c8c7220 */ /* 0x080fe20000410000 */
[----:B------:R-:W-:Y:S01]  /*b170*/  FADD.FTZ R3, R51, R4 ;  /* 0x0000000433037221 */ /* 0x000fe20000010000 */
[C---:B----4-:R-:W-:Y:S01]  /*b180*/  FADD.FTZ R21, R153.reuse, R21 ;  /* 0x0000001599157221 */ /* 0x050fe20000010000 */
[----:B------:R-:W-:Y:S01]  /*b190*/  F2FP.BF16.F32.PACK_AB R153, R153, R82 ;  /* 0x000000529999723e */ /* 0x000fe200000010ff */
[-C--:B------:R-:W-:Y:S01]  /*b1a0*/  FMUL.FTZ R141, R141, R13.reuse ;  /* 0x0000000d8d8d7220 */ /* 0x080fe20000410000 */
[----:B------:R-:W-:Y:S01]  /*b1b0*/  FADD.FTZ R4, R80, R3 ;  /* 0x0000000350047221 */ /* 0x000fe20000010000 */
[-C--:B------:R-:W-:Y:S01]  /*b1c0*/  FMUL.FTZ R144, R144, R13.reuse ;  /* 0x0000000d90907220 */ /* 0x080fe20000410000 */
[-C--:B------:R-:W-:Y:S01]  /*b1d0*/  FMUL.FTZ R145, R145, R13.reuse ;  /* 0x0000000d91917220 */ /* 0x080fe20000410000 */
[----:B-1----:R-:W-:Y:S01]  /*b1e0*/  FADD.FTZ R21, R86, R21 ;  /* 0x0000001556157221 */ /* 0x002fe20000010000 */
[----:B------:R-:W-:Y:S01]  /*b1f0*/  FADD.FTZ R3, R53, R4 ;  /* 0x0000000435037221 */ /* 0x000fe20000010000 */
[-C--:B------:R-:W-:Y:S01]  /*b200*/  FMUL.FTZ R148, R148, R13.reuse ;  /* 0x0000000d94947220 */ /* 0x080fe20000410000 */
[----:B------:R-:W-:Y:S01]  /*b210*/  FMUL.FTZ R149, R149, R13 ;  /* 0x0000000d95957220 */ /* 0x000fe20000410000 */
[-C--:B------:R-:W-:Y:S01]  /*b220*/  FMUL.FTZ R90, R90, R202.reuse ;  /* 0x000000ca5a5a7220 */ /* 0x080fe20000410000 */
[----:B------:R-:W-:Y:S01]  /*b230*/  FADD.FTZ R4, R84, R3 ;  /* 0x0000000354047221 */ /* 0x000fe20000010000 */
[-C--:B------:R-:W-:Y:S01]  /*b240*/  FMUL.FTZ R91, R91, R202.reuse ;  /* 0x000000ca5b5b7220 */ /* 0x080fe20000410000 */
[----:B------:R-:W-:Y:S01]  /*b250*/  FMUL.FTZ R94, R94, R202 ;  /* 0x000000ca5e5e7220 */ /* 0x000fe20000410000 */
[C---:B--2---:R-:W-:Y:S01]  /*b260*/  FADD.FTZ R3, R11.reuse, R21 ;  /* 0x000000150b037221 */ /* 0x044fe20000010000 */
        /* <DEDUP_REMOVED lines=31> */
[----:B------:R-:W-:Y:S01]  /*b460*/  IMAD.MOV.U32 R10, RZ, RZ, R7 ;  /* 0x000000ffff0a7224 */ /* 0x000fe200078e0007 */
[----:B------:R-:W-:Y:S06]  /*b470*/  @P2 BRA `(.L_x_6443) ;  /* 0xffffffd8001c2947 */ /* 0x000fec000383ffff */
.L_x_6434:
        /* <DEDUP_REMOVED lines=11> */
.L_x_6461:
        /* <DEDUP_REMOVED lines=9> */
.L_x_6446:
[----:B------:R-:W-:Y:S01]  /*b5c0*/  ULEA UR6, UR37, UR39, 0x3 ;  /* 0x0000002725067291 */ /* 0x000fe2000f8e183f */
[----:B------:R-:W-:-:S05]  /*b5d0*/  IMAD.U32 R7, RZ, RZ, UR36 ;  /* 0x00000024ff077e24 */ /* 0x000fca000f8e00ff */
[----:B------:R-:W-:-:S04]  /*b5e0*/  SHF.L.U32 R7, R7, 0x1f, RZ ;  /* 0x0000001f07077819 */ /* 0x000fc800000006ff */
[----:B------:R1:W2:Y:S01]  /*b5f0*/  SYNCS.PHASECHK.TRANS64.TRYWAIT P2, [UR6+0x28830], R7 ;  /* 0x02883007ff0075a7 */ /* 0x0002a20008040146 */
[----:B------:R-:W-:Y:S05]  /*b600*/  @!P0 BRA `(.L_x_6447) ;  /* 0x0000000000048947 */ /* 0x000fea0003800000 */
[----:B------:R-:W-:Y:S01]  /*b610*/  BPT.TRAP 0x1 ;  /* 0x000000040000795c */ /* 0x000fe20000300000 */
.L_x_6447:
[----:B--2---:R-:W-:Y:S05]  /*b620*/  @P2 BRA `(.L_x_6445) ;  /* 0x0000000000082947 */ /* 0x004fea0003800000 */
[----:B------:R-:W2:Y:S02]  /*b630*/  SYNCS.PHASECHK.TRANS64.TRYWAIT P2, [UR6+0x28830], R7 ;  /* 0x02883007ff0075a7 */ /* 0x000ea40008040146 */
[----:B--2---:R-:W-:Y:S05]  /*b640*/  @!P2 BRA `(.L_x_6448) ;  /* 0x0000008400b0a947 */ /* 0x004fea0003800000 */
.L_x_6445:
        /* <DEDUP_REMOVED lines=45> */
.L_x_6450:
[----:B------:R-:W-:Y:S01]  /*b920*/  ULEA UR6, UR59, UR39, 0x3 ;  /* 0x000000273b067291 */ /* 0x000fe2000f8e183f */
[----:B------:R-:W-:-:S05]  /*b930*/  IMAD.U32 R7, RZ, RZ, UR60 ;  /* 0x0000003cff077e24 */ /* 0x000fca000f8e00ff */
[----:B------:R-:W-:-:S04]  /*b940*/  SHF.L.U32 R7, R7, 0x1f, RZ ;  /* 0x0000001f07077819 */ /* 0x000fc800000006ff */
[----:B------:R1:W2:Y:S01]  /*b950*/  SYNCS.PHASECHK.TRANS64.TRYWAIT P2, [UR6+0x28850], R7 ;  /* 0x02885007ff0075a7 */ /* 0x0002a20008040146 */
[----:B------:R-:W-:Y:S05]  /*b960*/  @!P0 BRA `(.L_x_6451) ;  /* 0x0000000000048947 */ /* 0x000fea0003800000 */
[----:B------:R-:W-:Y:S01]  /*b970*/  BPT.TRAP 0x1 ;  /* 0x000000040000795c */ /* 0x000fe20000300000 */
.L_x_6451:
[----:B--2---:R-:W-:Y:S05]  /*b980*/  @P2 BRA `(.L_x_6449) ;  /* 0x0000000000082947 */ /* 0x004fea0003800000 */
[----:B------:R-:W2:Y:S02]  /*b990*/  SYNCS.PHASECHK.TRANS64.TRYWAIT P2, [UR6+0x28850], R7 ;  /* 0x02885007ff0075a7 */ /* 0x000ea40008040146 */
[----:B--2---:R-:W-:Y:S05]  /*b9a0*/  @!P2 BRA `(.L_x_6452) ;  /* 0x0000008000f0a947 */ /* 0x004fea0003800000 */
.L_x_6449:
        /* <DEDUP_REMOVED lines=10> */
[----:B------:R-:W-:-:S02]  /*ba50*/  IMAD.U32 R60, RZ, RZ, UR37 ;  /* 0x00000025ff3c7e24 */ /* 0x000fc4000f8e00ff */
[----:B------:R-:W-:Y:S01]  /*ba60*/  FMUL.FTZ R15, R30, UR58 ;  /* 0x0000003a1e0f7c20 */ /* 0x000fe20008410000 */
[----:B------:R-:W-:Y:S01]  /*ba70*/  ULOP3.LUT UR6, UR6, 0x4000000, URZ, 0xfc, !UPT ;  /* 0x0400000006067892 */ /* 0x000fe2000f8efc3f */
[----:B------:R-:W-:Y:S01]  /*ba80*/  FMUL.FTZ R30, R54, UR58 ;  /* 0x0000003a361e7c20 */ /* 0x000fe20008410000 */
[----:B------:R-:W-:Y:S01]  /*ba90*/  FMUL.FTZ R21, R34, UR58 ;  /* 0x0000003a22157c20 */ /* 0x000fe20008410000 */
[----:B------:R-:W-:Y:S01]  /*baa0*/  @!P1 LEA R60, R60, UR39, 0x3 ;  /* 0x000000273c3c9c11 */ /* 0x000fe2000f8e18ff */
[----:B------:R-:W-:Y:S01]  /*bab0*/  ULEA UR10, UR59, UR6, 0xb ;  /* 0x000000063b0a7291 */ /* 0x000fe2000f8e583f */
[----:B--2---:R-:W-:Y:S01]  /*bac0*/  FMUL.FTZ R8, R26, UR58 ;  /* 0x0000003a1a087c20 */ /* 0x004fe20008410000 */
[----:B------:R-:W-:Y:S01]  /*bad0*/  FMUL.FTZ R34, R59, UR58 ;  /* 0x0000003a3b227c20 */ /* 0x000fe20008410000 */
[----:B------:R-:W-:Y:S01]  /*bae0*/  FMUL.FTZ R26, R51, UR58 ;  /* 0x0000003a331a7c20 */ /* 0x000fe20008410000 */
[----:B------:R-:W-:Y:S01]  /*baf0*/  FMUL.FTZ R59, R64, UR58 ;  /* 0x0000003a403b7c20 */ /* 0x000fe20008410000 */
[----:B-1----:R-:W-:Y:S01]  /*bb00*/  FMUL.FTZ R7, R24, UR58 ;  /* 0x0000003a18077c20 */ /* 0x002fe20008410000 */
        /* <DEDUP_REMOVED lines=75> */
[----:B------:R-:W1:Y:S01]  /*bfc0*/  MUFU.TANH R53, R53 ;  /* 0x0000003500357308 */ /* 0x000e620000002400 */
[----:B------:R-:W-:Y:S02]  /*bfd0*/  WARPGROUP.DEPBAR.LE gsb0, 0x0 ;  /* 0x00008000000079c5 */ /* 0x000fe40000010000 */
[----:B------:R-:W-:-:S06]  /*bfe0*/  WARPGROUP.ARRIVE ;  /* 0x00000000000079c5 */ /* 0x000fcc0000000000 */
[----:B------:R-:W-:Y:S01]  /*bff0*/  HGMMA.64x128x16.F32.BF16 R88, R168, gdesc[UR4].tnspB, R88, gsb0 ;  /* 0x41e00004a8587df0 */ /* 0x000fe20008001858 */
[----:B------:R-:W-:Y:S01]  /*c000*/  UIADD3 UR6, UR10, 0x200, URZ ;  /* 0x000002000a067890 */ /* 0x000fe2000fffe03f */
[----:B------:R-:W-:Y:S01]  /*c010*/  UMOV UR7, 0x40000040 ;  /* 0x4000004000077882 */ /* 0x000fe20000000000 */
[----:B------:R-:W-:Y:S02]  /*c020*/  WARPGROUP.DEPBAR.LE gsb0, 0x0 ;  /* 0x00008000000079c5 */ /* 0x000fe40000010000 */
[----:B------:R-:W-:Y:S01]  /*c030*/  WARPGROUP.ARRIVE ;  /* 0x00000000000079c5 */ /* 0x000fe20000000000 */
[----:B------:R-:W-:Y:S01]  /*c040*/  FMUL.FTZ R168, R36, UR58 ;  /* 0x0000003a24a87c20 */ /* 0x000fe20008410000 */
[----:B------:R-:W-:Y:S02]  /*c050*/  FMUL.FTZ R36, R71, UR58 ;  /* 0x0000003a47247c20 */ /* 0x000fe40008410000 */
[----:B------:R1:W1:Y:S03]  /*c060*/  MUFU.TANH R71, R76 ;  /* 0x0000004c00477308 */ /* 0x0002660000002400 */
[----:B------:R-:W-:Y:S01]  /*c070*/  HGMMA.64x128x16.F32.BF16 R88, R164, gdesc[UR4].tnspB, R88, gsb0 ;  /* 0x41e00004a4587df0 */ /* 0x000fe20008001858 */
[----:B------:R-:W-:Y:S01]  /*c080*/  UIADD3 UR6, UR10, 0x280, URZ ;  /* 0x000002800a067890 */ /* 0x000fe2000fffe03f */
[----:B------:R-:W-:-:S03]  /*c090*/  UMOV UR7, 0x40000040 ;  /* 0x4000004000077882 */ /* 0x000fc60000000000 */
        /* <DEDUP_REMOVED lines=14> */
[----:B------:R-:W-:Y:S01]  /*c180*/  FMUL.FTZ R46, R79, UR58 ;  /* 0x0000003a4f2e7c20 */ /* 0x000fe20008410000 */
[----:B------:R-:W-:-:S02]  /*c190*/  IMAD.SHL.U32 R79, R6, 0x80, RZ ;  /* 0x00000080064f7824 */ /* 0x000fc400078e00ff */
[----:B------:R-:W-:Y:S01]  /*c1a0*/  FMUL.FTZ R164, R28, UR58 ;  /* 0x0000003a1ca47c20 */ /* 0x000fe20008410000 */
[----:B------:R-:W-:Y:S01]  /*c1b0*/  FMUL.FTZ R28, R39, UR58 ;  /* 0x0000003a271c7c20 */ /* 0x000fe20008410000 */
[----:B------:R-:W-:Y:S01]  /*c1c0*/  FMUL.FTZ R39, R58, UR58 ;  /* 0x0000003a3a277c20 */ /* 0x000fe20008410000 */
[----:B------:R-:W-:Y:S01]  /*c1d0*/  FMUL.FTZ R58, R61, UR58 ;  /* 0x0000003a3d3a7c20 */ /* 0x000fe20008410000 */
[----:B------:R-:W-:Y:S01]  /*c1e0*/  IADD3 R54, -R79, 0x1, RZ ;  /* 0x000000014f367810 */ /* 0x000fe20007ffe1ff */
[----:B------:R-:W-:Y:S02]  /*c1f0*/  @!P1 VIADD R61, R60, 0x28840 ;  /* 0x000288403c3d9836 */ /* 0x000fe40000000000 */
[----:B------:R-:W-:Y:S01]  /*c200*/  FMUL.FTZ R166, R32, UR58 ;  /* 0x0000003a20a67c20 */ /* 0x000fe20008410000 */
[----:B------:R-:W-:Y:S01]  /*c210*/  FMUL.FTZ R32, R42, UR58 ;  /* 0x0000003a2a207c20 */ /* 0x000fe20008410000 */
[----:B------:R-:W-:Y:S01]  /*c220*/  FMUL.FTZ R42, R66, UR58 ;  /* 0x0000003a422a7c20 */ /* 0x000fe20008410000 */
[----:B------:R-:W1:Y:S01]  /*c230*/  MUFU.TANH R164, R164 ;  /* 0x000000a400a47308 */ /* 0x000e620000002400 */
[----:B------:R-:W-:-:S07]  /*c240*/  @!P1 PRMT R61, RZ, 0x654, R61 ;  /* 0x00000654ff3d9816 */ /* 0x000fce000000003d */
[----:B------:R1:W1:Y:S01]  /*c250*/  MUFU.TANH R66, R73 ;  /* 0x0000004900427308 */ /* 0x0002620000002400 */
[----:B-----5:R-:W-:Y:S02]  /*c260*/  IMAD R60, R65, UR45, R54 ;  /* 0x0000002d413c7c24 */ /* 0x020fe4000f8e0236 */
[----:B------:R-:W-:-:S05]  /*c270*/  FMUL.FTZ R54, R87, UR58 ;  /* 0x0000003a57367c20 */ /* 0x000fca0008410000 */
        /* <DEDUP_REMOVED lines=36> */
[----:B------:R-:W1:Y:S01]  /*c4c0*/  MUFU.TANH R54, R54 ;  /* 0x0000003600367308 */ /* 0x000e620000002400 */
[----:B------:R-:W-:-:S02]  /*c4d0*/  WARPGROUP.DEPBAR.LE gsb0, 0x0 ;  /* 0x00008000000079c5 */ /* 0x000fc40000010000 */
[----:B------:R-:W-:-:S06]  /*c4e0*/  WARPGROUP.ARRIVE ;  /* 0x00000000000079c5 */ /* 0x000fcc0000000000 */
[----:B------:R-:W-:Y:S03]  /*c4f0*/  HGMMA.64x128x16.F32.BF16 R88, R152, gdesc[UR4].tnspB, R88, gsb0 ;  /* 0x41e0000498587df0 */ /* 0x000fe60008001858 */
[----:B------:R-:W-:Y:S02]  /*c500*/  WARPGROUP.DEPBAR.LE gsb0, 0x0 ;  /* 0x00008000000079c5 */ /* 0x000fe40000010000 */
[----:B------:R1:W-:Y:S06]  /*c510*/  BAR.ARV R69, 0x100 ;  /* 0x000400450000751d */ /* 0x0003ec0000002000 */
[----:B------:R5:W-:Y:S02]  /*c520*/  @!P1 SYNCS.ARRIVE.TRANS64.RED.A1T0 RZ, [R61+URZ], RZ ;  /* 0x000000ff3dff99a7 */ /* 0x000be4000810043f */
[----:B-----5:R-:W-:-:S04]  /*c530*/  VIADD R61, R60, -UR57 ;  /* 0x800000393c3d7c36 */ /* 0x020fc80008000000 */
[----:B------:R-:W-:-:S04]  /*c540*/  IMAD R61, R16, -0x2, R61 ;  /* 0xfffffffe103d7824 */ /* 0x000fc800078e023d */
[C---:B------:R-:W-:Y:S02]  /*c550*/  VIADD R83, R61.reuse, UR56 ;  /* 0x000000383d537c36 */ /* 0x040fe40008000000 */
[----:B------:R-:W-:Y:S02]  /*c560*/  VIADD R87, R61, UR52 ;  /* 0x000000343d577c36 */ /* 0x000fe40008000000 */
[C---:B------:R-:W-:Y:S02]  /*c570*/  IMAD.IADD R65, R0.reuse, 0x1, R83 ;  /* 0x0000000100417824 */ /* 0x040fe400078e0253 */
[----:B------:R-:W-:Y:S01]  /*c580*/  IMAD.IADD R67, R0, 0x1, R87 ;  /* 0x0000000100437824 */ /* 0x000fe200078e0257 */
[----:B-1234-:R-:W-:Y:S06]  /*c590*/  @!P6 BRA `(.L_x_6453) ;  /* 0x00000000005ce947 */ /* 0x01efec0003800000 */
        /* <DEDUP_REMOVED lines=11> */
.L_x_6455:
[----:B------:R-:W-:-:S05]  /*c650*/  IMAD.U32 R70, RZ, RZ, UR53 ;  /* 0x00000035ff467e24 */ /* 0x000fca000f8e00ff */
[----:B------:R-:W-:-:S13]  /*c660*/  ISETP.NE.AND P2, PT, R70, 0x1, PT ;  /* 0x000000014600780c */ /* 0x000fda0003f45270 */
[----:B------:R-:W1:Y:S01]  /*c670*/  @P2 LDC.64 R60, c[0x0][0x9e8] ;  /* 0x00027a00ff3c2b82 */ /* 0x000e620000000a00 */
[----:B------:R-:W-:-:S04]  /*c680*/  @P2 IMAD.IADD R69, R0, 0x1, R5 ;  /* 0x0000000100452824 */ /* 0x000fc800078e0205 */
[----:B-1----:R-:W-:-:S04]  /*c690*/  @P2 IMAD.HI.U32 R72, R69, R60, RZ ;  /* 0x0000003c45482227 */ /* 0x002fc800078e00ff */
[----:B------:R-:W-:Y:S01]  /*c6a0*/  IMAD.MOV.U32 R60, RZ, RZ, R10 ;  /* 0x000000ffff3c7224 */ /* 0x000fe200078e000a */
[----:B------:R-:W-:-:S07]  /*c6b0*/  @P2 SHF.R.U32.HI R60, RZ, R61, R72 ;  /* 0x0000003dff3c2219 */ /* 0x000fce0000011648 */
.L_x_6456:
[----:B------:R-:W-:Y:S05]  /*c6c0*/  BSYNC B0 ;  /* 0x0000000000007941 */ /* 0x000fea0003800000 */
.L_x_6454:
[----:B------:R-:W-:-:S04]  /*c6d0*/  IMAD R61, R60, R70, -R79 ;  /* 0x000000463c3d7224 */ /* 0x000fc800078e0a4f */
[----:B------:R-:W-:-:S05]  /*c6e0*/  IMAD R60, R16, -0x2, R61 ;  /* 0xfffffffe103c7824 */ /* 0x000fca00078e023d */
[----:B------:R-:W-:Y:S02]  /*c6f0*/  VIADDMNMX R65, R60, R70, R65, PT ;  /* 0x000000463c417246 */ /* 0x000fe40003800141 */
[----:B------:R-:W-:-:S07]  /*c700*/  VIMNMX R67, R67, R60, !PT ;  /* 0x0000003c43437248 */ /* 0x000fce0007fe0100 */
.L_x_6453:
[----:B------:R-:W-:-:S04]  /*c710*/  ISETP.GT.AND P2, PT, R6, -0x1, PT ;  /* 0xffffffff0600780c */ /* 0x000fc80003f44270 */
[C---:B------:R-:W-:Y:S02]  /*c720*/  ISETP.GT.AND P4, PT, R67.reuse, RZ, P2 ;  /* 0x000000ff4300720c */ /* 0x040fe40001784270 */
[----:B------:R-:W-:Y:S02]  /*c730*/  ISETP.GT.AND P5, PT, R67, 0x1, P2 ;  /* 0x000000014300780c */ /* 0x000fe400017a4270 */
[C---:B------:R-:W-:Y:S02]  /*c740*/  ISETP.LT.OR P4, PT, R65.reuse, 0x1, P4 ;  /* 0x000000014100780c */ /* 0x040fe40002781670 */
[----:B------:R-:W-:Y:S02]  /*c750*/  ISETP.LT.OR P5, PT, R65, 0x2, P5 ;  /* 0x000000024100780c */ /* 0x000fe40002fa1670 */
        /* <DEDUP_REMOVED lines=38> */
[----:B------:R-:W-:Y:S01]  /*c9c0*/  IMAD.IADD R49, R2, 0x1, R83 ;  /* 0x0000000102317824 */ /* 0x000fe200078e0253 */
[----:B------:R-:W-:-:S02]  /*c9d0*/  ISETP.GT.AND P3, PT, R67, 0x38, P2 ;  /* 0x000000384300780c */ /* 0x000fc40001764270 */
[C---:B------:R-:W-:Y:S02]  /*c9e0*/  ISETP.GT.AND P4, PT, R67.reuse, 0x39, P2 ;  /* 0x000000394300780c */ /* 0x040fe40001784270 */
[----:B------:R-:W-:Y:S02]  /*c9f0*/  ISETP.GT.AND P5, PT, R67, 0x40, P2 ;  /* 0x000000404300780c */ /* 0x000fe400017a4270 */
[C---:B------:R-:W-:Y:S02]  /*ca00*/  ISETP.LT.OR P3, PT, R65.reuse, 0x39, P3 ;  /* 0x000000394100780c */ /* 0x040fe40001f61670 */
[C---:B------:R-:W-:Y:S02]  /*ca10*/  ISETP.LT.OR P4, PT, R65.reuse, 0x3a, P4 ;  /* 0x0000003a4100780c */ /* 0x040fe40002781670 */
[----:B------:R-:W-:Y:S02]  /*ca20*/  ISETP.LT.OR P5, PT, R65, 0x41, P5 ;  /* 0x000000414100780c */ /* 0x000fe40002fa1670 */
[----:B------:R-:W-:Y:S01]  /*ca30*/  FSEL R152, R51, -INF , !P3 ;  /* 0xff80000033987808 */ /* 0x000fe20005800000 */
[----:B------:R-:W-:Y:S01]  /*ca40*/  IMAD.IADD R51, R2, 0x1, R87 ;  /* 0x0000000102337824 */ /* 0x000fe200078e0257 */
[----:B------:R-:W-:-:S02]  /*ca50*/  FSEL R86, R52, -INF , !P4 ;  /* 0xff80000034567808 */ /* 0x000fc40006000000 */
[----:B------:R-:W-:Y:S02]  /*ca60*/  FSEL R84, R55, -INF , !P5 ;  /* 0xff80000037547808 */ /* 0x000fe40006800000 */
[C---:B------:R-:W-:Y:S02]  /*ca70*/  ISETP.GT.AND P3, PT, R67.reuse, 0x41, P2 ;  /* 0x000000414300780c */ /* 0x040fe40001764270 */
[C---:B------:R-:W-:Y:S02]  /*ca80*/  ISETP.GT.AND P4, PT, R67.reuse, 0x48, P2 ;  /* 0x000000484300780c */ /* 0x040fe40001784270 */
[----:B------:R-:W-:Y:S02]  /*ca90*/  ISETP.GT.AND P5, PT, R67, 0x49, P2 ;  /* 0x000000494300780c */ /* 0x000fe400017a4270 */
        /* <DEDUP_REMOVED lines=11> */
[----:B------:R-:W-:Y:S02]  /*cb50*/  ISETP.LT.OR P5, PT, R65, 0x59, P5 ;  /* 0x000000594100780c */ /* 0x000fe40002fa1670 */
[----:B------:R-:W-:Y:S02]  /*cb60*/  FSEL R70, R59, -INF , !P3 ;  /* 0xff8000003b467808 */ /* 0x000fe40005800000 */
        /* <DEDUP_REMOVED lines=42> */
.L_x_6459:
[----:B------:R-:W-:-:S05]  /*ce10*/  IMAD.U32 R160, RZ, RZ, UR53 ;  /* 0x00000035ffa07e24 */ /* 0x000fca000f8e00ff */
[----:B------:R-:W-:-:S13]  /*ce20*/  ISETP.NE.AND P3, PT, R160, 0x1, PT ;  /* 0x00000001a000780c */ /* 0x000fda0003f65270 */
[----:B------:R-:W1:Y:S02]  /*ce30*/  @P3 LDC.64 R40, c[0x0][0x9e8] ;  /* 0x00027a00ff283b82 */ /* 0x000e640000000a00 */
[----:B-1----:R-:W-:-:S05]  /*ce40*/  @P3 IMAD.HI.U32 R40, R7, R40, RZ ;  /* 0x0000002807283227 */ /* 0x002fca00078e00ff */
[----:B------:R-:W-:-:S07]  /*ce50*/  @P3 SHF.R.U32.HI R7, RZ, R41, R40 ;  /* 0x00000029ff073219 */ /* 0x000fce0000011628 */
.L_x_6460:
[----:B------:R-:W-:Y:S05]  /*ce60*/  BSYNC B0 ;  /* 0x0000000000007941 */ /* 0x000fea0003800000 */
.L_x_6458:
[----:B------:R-:W-:-:S04]  /*ce70*/  IMAD R7, R7, R160, -R79 ;  /* 0x000000a007077224 */ /* 0x000fc800078e0a4f */
[----:B------:R-:W-:-:S05]  /*ce80*/  IMAD R40, R16, -0x2, R7 ;  /* 0xfffffffe10287824 */ /* 0x000fca00078e0207 */
[----:B------:R-:W-:Y:S02]  /*ce90*/  VIADDMNMX R49, R40, R160, R49, PT ;  /* 0x000000a028317246 */ /* 0x000fe40003800131 */
[----:B------:R-:W-:-:S07]  /*cea0*/  VIMNMX R51, R51, R40, !PT ;  /* 0x0000002833337248 */ /* 0x000fce0007fe0100 */
.L_x_6457:
[----:B------:R-:W-:Y:S01]  /*ceb0*/  FMNMX.FTZ R7, R180, R11, !PT ;  /* 0x0000000bb4077209 */ /* 0x000fe20007810000 */
[----:B------:R-:W1:Y:S01]  /*cec0*/  LDC R9, c[0x0][0x988] ;  /* 0x00026200ff097b82 */ /* 0x000e620000000800 */
[----:B------:R-:W-:Y:S01]  /*ced0*/  ISETP.GT.AND P4, PT, R51, 0x8, P2 ;  /* 0x000000083300780c */ /* 0x000fe20001784270 */
[----:B------:R-:W-:Y:S01]  /*cee0*/  UMOV UR60, UR36 ;  /* 0x00000024003c7c82 */ /* 0x000fe20008000000 */
[----:B------:R-:W-:Y:S02]  /*cef0*/  FMNMX.FTZ R7, R170, R7, !PT ;  /* 0x00000007aa077209 */ /* 0x000fe40007810000 */
[----:B------:R-:W-:Y:S02]  /*cf00*/  ISETP.LT.OR P4, PT, R49, 0x9, P4 ;  /* 0x000000093100780c */ /* 0x000fe40002781670 */
[----:B------:R-:W-:Y:S02]  /*cf10*/  FMNMX.FTZ R7, R172, R7, !PT ;  /* 0x00000007ac077209 */ /* 0x000fe40007810000 */
[----:B------:R-:W-:-:S02]  /*cf20*/  ISETP.GT.AND P5, PT, R51, 0x1, P2 ;  /* 0x000000013300780c */ /* 0x000fc400017a4270 */
[----:B------:R-:W-:Y:S02]  /*cf30*/  FMNMX.FTZ R7, R192, R7, !PT ;  /* 0x00000007c0077209 */ /* 0x000fe40007810000 */
[----:B------:R-:W-:Y:S02]  /*cf40*/  ISETP.LT.OR P5, PT, R49, 0x2, P5 ;  /* 0x000000023100780c */ /* 0x000fe40002fa1670 */
[----:B------:R-:W-:Y:S02]  /*cf50*/  FMNMX.FTZ R7, R176, R7, !PT ;  /* 0x00000007b0077209 */ /* 0x000fe40007810000 */
[----:B------:R-:W-:Y:S02]  /*cf60*/  ISETP.GT.AND P3, PT, R51, 0x9, P2 ;  /* 0x000000093300780c */ /* 0x000fe40001764270 */
[----:B------:R-:W-:Y:S02]  /*cf70*/  FMNMX.FTZ R7, R196, R7, !PT ;  /* 0x00000007c4077209 */ /* 0x000fe40007810000 */
[----:B------:R-:W-:-:S02]  /*cf80*/  FSEL R164, R13, -INF , !P5 ;  /* 0xff8000000da47808 */ /* 0x000fc40006800000 */
[----:B------:R-:W-:Y:S02]  /*cf90*/  FMNMX.FTZ R7, R178, R7, !PT ;  /* 0x00000007b2077209 */ /* 0x000fe40007810000 */
[----:B------:R-:W-:Y:S02]  /*cfa0*/  ISETP.GT.AND P5, PT, R51, 0x10, P2 ;  /* 0x000000103300780c */ /* 0x000fe400017a4270 */
[----:B------:R-:W-:Y:S02]  /*cfb0*/  FMNMX.FTZ R7, R194, R7, !PT ;  /* 0x00000007c2077209 */ /* 0x000fe40007810000 */
[C---:B------:R-:W-:Y:S02]  /*cfc0*/  ISETP.LT.OR P3, PT, R49.reuse, 0xa, P3 ;  /* 0x0000000a3100780c */ /* 0x040fe40001f61670 */
[----:B------:R-:W-:Y:S02]  /*cfd0*/  FMNMX.FTZ R7, R174, R7, !PT ;  /* 0x00000007ae077209 */ /* 0x000fe40007810000 */
[----:B------:R-:W-:-:S02]  /*cfe0*/  ISETP.LT.OR P5, PT, R49, 0x11, P5 ;  /* 0x000000113100780c */ /* 0x000fc40002fa1670 */
        /* <DEDUP_REMOVED lines=23> */
[----:B------:R-:W2:Y:S02]  /*d160*/  SHFL.BFLY PT, R7, R40, 0x2, 0x1f ;  /* 0x0c401f0028077f89 */ /* 0x000ea400000e0000 */
[----:B--2---:R-:W-:Y:S02]  /*d170*/  FMNMX.FTZ R41, R40, R7, !PT ;  /* 0x0000000728297209 */ /* 0x004fe40007810000 */
[----:B------:R-:W-:Y:S02]  /*d180*/  FSEL R40, R15, -INF , !P4 ;  /* 0xff8000000f287808 */ /* 0x000fe40006000000 */
[----:B------:R-:W-:Y:S01]  /*d190*/  ISETP.GT.AND P4, PT, R51, 0x11, P2 ;  /* 0x000000113300780c */ /* 0x000fe20001784270 */
[----:B------:R-:W2:Y:S03]  /*d1a0*/  SHFL.BFLY PT, R160, R41, 0x1, 0x1f ;  /* 0x0c201f0029a07f89 */ /* 0x000ea600000e0000 */
[----:B------:R-:W-:-:S04]  /*d1b0*/  ISETP.LT.OR P4, PT, R49, 0x12, P4 ;  /* 0x000000123100780c */ /* 0x000fc80002781670 */
[----:B------:R-:W-:Y:S02]  /*d1c0*/  FSEL R20, R20, -INF , !P4 ;  /* 0xff80000014147808 */ /* 0x000fe40006000000 */
[----:B------:R-:W-:-:S04]  /*d1d0*/  ISETP.GT.AND P4, PT, R51, 0x19, P2 ;  /* 0x000000193300780c */ /* 0x000fc80001784270 */
[----:B------:R-:W-:-:S04]  /*d1e0*/  ISETP.LT.OR P4, PT, R49, 0x1a, P4 ;  /* 0x0000001a3100780c */ /* 0x000fc80002781670 */
[----:B------:R-:W-:Y:S02]  /*d1f0*/  FSEL R28, R28, -INF , !P4 ;  /* 0xff8000001c1c7808 */ /* 0x000fe40006000000 */
[----:B------:R-:W-:-:S04]  /*d200*/  ISETP.GT.AND P4, PT, R51, 0x21, P2 ;  /* 0x000000213300780c */ /* 0x000fc80001784270 */
[----:B------:R-:W-:Y:S02]  /*d210*/  ISETP.LT.OR P4, PT, R49, 0x22, P4 ;  /* 0x000000223100780c */ /* 0x000fe40002781670 */
[----:B--2---:R-:W-:Y:S02]  /*d220*/  FMNMX.FTZ R7, R41, R160, !PT ;  /* 0x000000a029077209 */ /* 0x004fe40007810000 */
[----:B------:R-:W-:Y:S02]  /*d230*/  FSEL R160, R14, -INF , !P3 ;  /* 0xff8000000ea07808 */ /* 0x000fe40005800000 */
[----:B------:R-:W-:Y:S01]  /*d240*/  FSEL R14, R21, -INF , !P5 ;  /* 0xff800000150e7808 */ /* 0x000fe20006800000 */
[C---:B-1----:R-:W-:Y:S01]  /*d250*/  FMUL.FTZ R41, R7.reuse, R9 ;  /* 0x0000000907297220 */ /* 0x042fe20000410000 */
[----:B------:R-:W-:Y:S02]  /*d260*/  FSETP.NEU.FTZ.AND P5, PT, R7, -INF , PT ;  /* 0xff8000000700780b */ /* 0x000fe40003fbd000 */
[----:B------:R-:W-:-:S02]  /*d270*/  ISETP.GT.AND P3, PT, R51, 0x18, P2 ;  /* 0x000000183300780c */ /* 0x000fc40001764270 */
[----:B------:R-:W-:Y:S02]  /*d280*/  FSEL R41, R41, RZ, P5 ;  /* 0x000000ff29297208 */ /* 0x000fe40002800000 */
[----:B------:R-:W-:-:S03]  /*d290*/  ISETP.LT.OR P3, PT, R49, 0x19, P3 ;  /* 0x000000193100780c */ /* 0x000fc60001f61670 */
[-CC-:B------:R-:W-:Y:S01]  /*d2a0*/  FFMA.FTZ R13, R180, R9.reuse, -R41.reuse ;  /* 0x00000009b40d7223 */ /* 0x180fe20000010829 */
[-CC-:B------:R-:W-:Y:S01]  /*d2b0*/  FFMA.FTZ R180, R170, R9.reuse, -R41.reuse ;  /* 0x00000009aab47223 */ /* 0x180fe20000010829 */
[----:B------:R-:W-:Y:S01]  /*d2c0*/  FSEL R170, R27, -INF , !P4 ;  /* 0xff8000001baa7808 */ /* 0x000fe20006000000 */
[-CC-:B------:R-:W-:Y:S01]  /*d2d0*/  FFMA.FTZ R182, R172, R9.reuse, -R41.reuse ;  /* 0x00000009acb67223 */ /* 0x180fe20000010829 */
[----:B------:R-:W-:Y:S01]  /*d2e0*/  ISETP.GT.AND P4, PT, R51, RZ, P2 ;  /* 0x000000ff3300720c */ /* 0x000fe20001784270 */
[-CC-:B------:R-:W-:Y:S01]  /*d2f0*/  FFMA.FTZ R15, R192, R9.reuse, -R41.reuse ;  /* 0x00000009c00f7223 */ /* 0x180fe20000010829 */
[----:B------:R-:W-:Y:S01]  /*d300*/  FSEL R168, R29, -INF , !P3 ;  /* 0xff8000001da87808 */ /* 0x000fe20005800000 */
[-CC-:B------:R-:W-:Y:S01]  /*d310*/  FFMA.FTZ R84, R84, R9.reuse, -R41.reuse ;  /* 0x0000000954547223 */ /* 0x180fe20000010829 */
[----:B------:R-:W-:Y:S01]  /*d320*/  ISETP.LT.OR P4, PT, R49, 0x1, P4 ;  /* 0x000000013100780c */ /* 0x000fe20002781670 */
[-CC-:B------:R-:W-:Y:S01]  /*d330*/  FFMA.FTZ R55, R56, R9.reuse, -R41.reuse ;  /* 0x0000000938377223 */ /* 0x180fe20000010829 */
[----:B------:R-:W-:Y:S01]  /*d340*/  ISETP.GT.AND P3, PT, R51, 0x20, P2 ;  /* 0x000000203300780c */ /* 0x000fe20001764270 */
[----:B------:R-:W-:Y:S01]  /*d350*/  MUFU.EX2 R13, R13 ;  /* 0x0000000d000d7308 */ /* 0x000fe20000000800 */
[----:B------:R-:W-:Y:S01]  /*d360*/  FSEL R29, R8, -INF , !P4 ;  /* 0xff800000081d7808 */ /* 0x000fe20006000000 */
[-CC-:B------:R-:W-:Y:S01]  /*d370*/  FFMA.FTZ R8, R196, R9.reuse, -R41.reuse ;  /* 0x00000009c4087223 */ /* 0x180fe20000010829 */
[----:B------:R-:W-:Y:S01]  /*d380*/  ISETP.LT.OR P3, PT, R49, 0x21, P3 ;  /* 0x000000213100780c */ /* 0x000fe20001f61670 */
[-CC-:B------:R-:W-:Y:S01]  /*d390*/  FFMA.FTZ R176, R176, R9.reuse, -R41.reuse ;  /* 0x00000009b0b07223 */ /* 0x180fe20000010829 */
[----:B------:R-:W-:Y:S01]  /*d3a0*/  FMNMX.FTZ R21, R29, R12, !PT ;  /* 0x0000000c1d157209 */ /* 0x000fe20007810000 */
[--C-:B------:R-:W-:Y:S01]  /*d3b0*/  FFMA.FTZ R178, R178, R9, -R41.reuse ;  /* 0x00000009b2b27223 */ /* 0x100fe20000010829 */
[----:B------:R-:W-:Y:S01]  /*d3c0*/  FSEL R32, R32, -INF , !P3 ;  /* 0xff80000020207808 */ /* 0x000fe20005800000 */
[----:B------:R-:W-:Y:S01]  /*d3d0*/  MUFU.EX2 R180, R180 ;  /* 0x000000b400b47308 */ /* 0x000fe20000000800 */
[----:B------:R-:W-:Y:S01]  /*d3e0*/  FMNMX.FTZ R21, R164, R21, !PT ;  /* 0x00000015a4157209 */ /* 0x000fe20007810000 */
[-CC-:B------:R-:W-:Y:S01]  /*d3f0*/  FFMA.FTZ R86, R86, R9.reuse, -R41.reuse ;  /* 0x0000000956567223 */ /* 0x180fe20000010829 */
[----:B------:R-:W-:Y:S01]  /*d400*/  ISETP.GT.AND P3, PT, R51, 0x28, P2 ;  /* 0x000000283300780c */ /* 0x000fe20001764270 */
[--C-:B------:R-:W-:Y:S01]  /*d410*/  FFMA.FTZ R66, R66, R9, -R41.reuse ;  /* 0x0000000942427223 */ /* 0x100fe20000010829 */
[----:B------:R-:W-:Y:S01]  /*d420*/  FMNMX.FTZ R21, R40, R21, !PT ;  /* 0x0000001528157209 */ /* 0x000fe20007810000 */
[--C-:B------:R-:W-:Y:S01]  /*d430*/  FFMA.FTZ R62, R62, R9, -R41.reuse ;  /* 0x000000093e3e7223 */ /* 0x100fe20000010829 */
[----:B------:R-:W-:Y:S01]  /*d440*/  ISETP.LT.OR P3, PT, R49, 0x29, P3 ;  /* 0x000000293100780c */ /* 0x000fe20001f61670 */
[----:B------:R-:W-:Y:S01]  /*d450*/  MUFU.EX2 R182, R182 ;  /* 0x000000b600b67308 */ /* 0x000fe20000000800 */
[----:B------:R-:W-:Y:S01]  /*d460*/  FMNMX.FTZ R27, R160, R21, !PT ;  /* 0x00000015a01b7209 */ /* 0x000fe20007810000 */
[----:B------:R-:W-:Y:S01]  /*d470*/  FFMA.FTZ R52, R52, R9, -R41 ;  /* 0x0000000934347223 */ /* 0x000fe20000010829 */
[----:B------:R-:W-:-:S02]  /*d480*/  FSEL R172, R33, -INF , !P3 ;  /* 0xff80000021ac7808 */ /* 0x000fc40005800000 */
[----:B------:R-:W-:Y:S02]  /*d490*/  FMNMX.FTZ R27, R14, R27, !PT ;  /* 0x0000001b0e1b7209 */ /* 0x000fe40007810000 */
[C---:B------:R-:W-:Y:S01]  /*d4a0*/  ISETP.GT.AND P3, PT, R51.reuse, 0x29, P2 ;  /* 0x000000293300780c */ /* 0x040fe20001764270 */
[----:B------:R1:W-:Y:S01]  /*d4b0*/  MUFU.EX2 R21, R8 ;  /* 0x0000000800157308 */ /* 0x0003e20000000800 */
[----:B------:R-:W-:Y:S02]  /*d4c0*/  FMNMX.FTZ R27, R20, R27, !PT ;  /* 0x0000001b141b7209 */ /* 0x000fe40007810000 */
[----:B------:R-:W-:Y:S02]  /*d4d0*/  ISETP.GT.AND P4, PT, R51, 0x30, P2 ;  /* 0x000000303300780c */ /* 0x000fe40001784270 */
[----:B------:R-:W-:Y:S02]  /*d4e0*/  FMNMX.FTZ R27, R168, R27, !PT ;  /* 0x0000001ba81b7209 */ /* 0x000fe40007810000 */
[C---:B------:R-:W-:Y:S01]  /*d4f0*/  ISETP.LT.OR P3, PT, R49.reuse, 0x2a, P3 ;  /* 0x0000002a3100780c */ /* 0x040fe20001f61670 */
[----:B------:R-:W-:Y:S01]  /*d500*/  MUFU.EX2 R15, R15 ;  /* 0x0000000f000f7308 */ /* 0x000fe20000000800 */
[----:B------:R-:W-:Y:S01]  /*d510*/  FMNMX.FTZ R27, R28, R27, !PT ;  /* 0x0000001b1c1b7209 */ /* 0x000fe20007810000 */
[----:B-1----:R-:W-:Y:S01]  /*d520*/  FFMA.FTZ R8, R174, R9, -R41 ;  /* 0x00000009ae087223 */ /* 0x002fe20000010829 */
[----:B------:R-:W-:-:S02]  /*d530*/  ISETP.LT.OR P4, PT, R49, 0x31, P4 ;  /* 0x000000313100780c */ /* 0x000fc40002781670 */
[----:B------:R-:W-:Y:S02]  /*d540*/  FSEL R24, R24, -INF , !P3 ;  /* 0xff80000018187808 */ /* 0x000fe40005800000 */
[----:B------:R-:W-:Y:S01]  /*d550*/  ISETP.GT.AND P3, PT, R51, 0x31, P2 ;  /* 0x000000313300780c */ /* 0x000fe20001764270 */
[----:B------:R-:W-:Y:S01]  /*d560*/  MUFU.EX2 R176, R176 ;  /* 0x000000b000b07308 */ /* 0x000fe20000000800 */
[----:B------:R-:W-:Y:S02]  /*d570*/  FMNMX.FTZ R27, R32, R27, !PT ;  /* 0x0000001b201b7209 */ /* 0x000fe40007810000 */
[----:B------:R-:W-:Y:S02]  /*d580*/  FSEL R192, R31, -INF , !P4 ;  /* 0xff8000001fc07808 */ /* 0x000fe40006000000 */
[----:B------:R-:W-:Y:S02]  /*d590*/  ISETP.GT.AND P4, PT, R51, 0x38, P2 ;  /* 0x000000383300780c */ /* 0x000fe40001784270 */
[----:B------:R-:W-:Y:S01]  /*d5a0*/  ISETP.LT.OR P3, PT, R49, 0x32, P3 ;  /* 0x000000323100780c */ /* 0x000fe20001f61670 */
[----:B------:R-:W-:Y:S01]  /*d5b0*/  MUFU.EX2 R178, R178 ;  /* 0x000000b200b27308 */ /* 0x000fe20000000800 */
[----:B------:R-:W-:-:S02]  /*d5c0*/  FMNMX.FTZ R31, R170, R27, !PT ;  /* 0x0000001baa1f7209 */ /* 0x000fc40007810000 */
[----:B------:R-:W-:Y:S02]  /*d5d0*/  ISETP.LT.OR P4, PT, R49, 0x39, P4 ;  /* 0x000000393100780c */ /* 0x000fe40002781670 */
[----:B------:R-:W-:Y:S02]  /*d5e0*/  FSEL R26, R26, -INF , !P3 ;  /* 0xff8000001a1a7808 */ /* 0x000fe40005800000 */
[----:B------:R-:W-:Y:S01]  /*d5f0*/  FMNMX.FTZ R31, R172, R31, !PT ;  /* 0x0000001fac1f7209 */ /* 0x000fe20007810000 */
[----:B------:R1:W-:Y:S01]  /*d600*/  MUFU.EX2 R27, R8 ;  /* 0x00000008001b7308 */ /* 0x0003e20000000800 */
[----:B------:R-:W-:Y:S02]  /*d610*/  ISETP.GT.AND P3, PT, R51, 0x39, P2 ;  /* 0x000000393300780c */ /* 0x000fe40001764270 */
[----:B------:R-:W-:Y:S02]  /*d620*/  FSEL R30, R30, -INF , !P4 ;  /* 0xff8000001e1e7808 */ /* 0x000fe40006000000 */
[----:B------:R-:W-:-:S02]  /*d630*/  FMNMX.FTZ R31, R24, R31, !PT ;  /* 0x0000001f181f7209 */ /* 0x000fc40007810000 */
[----:B------:R-:W-:Y:S01]  /*d640*/  ISETP.GT.AND P4, PT, R51, 0x40, P2 ;  /* 0x000000403300780c */ /* 0x000fe20001784270 */
[----:B------:R-:W-:Y:S01]  /*d650*/  MUFU.EX2 R86, R86 ;  /* 0x0000005600567308 */ /* 0x000fe20000000800 */
[C---:B------:R-:W-:Y:S01]  /*d660*/  ISETP.LT.OR P3, PT, R49.reuse, 0x3a, P3 ;  /* 0x0000003a3100780c */ /* 0x040fe20001f61670 */
[--C-:B-1----:R-:W-:Y:S01]  /*d670*/  FFMA.FTZ R8, R158, R9, -R41.reuse ;  /* 0x000000099e087223 */ /* 0x102fe20000010829 */
[----:B------:R-:W-:Y:S02]  /*d680*/  FMNMX.FTZ R31, R192, R31, !PT ;  /* 0x0000001fc01f7209 */ /* 0x000fe40007810000 */
[----:B------:R-:W-:Y:S02]  /*d690*/  ISETP.LT.OR P4, PT, R49, 0x41, P4 ;  /* 0x000000413100780c */ /* 0x000fe40002781670 */
[----:B------:R-:W-:Y:S01]  /*d6a0*/  FSEL R196, R25, -INF , !P3 ;  /* 0xff80000019c47808 */ /* 0x000fe20005800000 */
[----:B------:R-:W-:Y:S01]  /*d6b0*/  FFMA.FTZ R25, R194, R9, -R41 ;  /* 0x00000009c2197223 */ /* 0x000fe20000010829 */
[----:B------:R-:W-:Y:S01]  /*d6c0*/  ISETP.GT.AND P3, PT, R51, 0x41, P2 ;  /* 0x000000413300780c */ /* 0x000fe20001764270 */
[----:B------:R-:W-:Y:S01]  /*d6d0*/  MUFU.EX2 R66, R66 ;  /* 0x0000004200427308 */ /* 0x000fe20000000800 */
[----:B------:R-:W-:-:S02]  /*d6e0*/  FMNMX.FTZ R33, R26, R31, !PT ;  /* 0x0000001f1a217209 */ /* 0x000fc40007810000 */
[----:B------:R-:W-:Y:S02]  /*d6f0*/  FSEL R194, R39, -INF , !P4 ;  /* 0xff80000027c27808 */ /* 0x000fe40006000000 */
[----:B------:R-:W-:Y:S02]  /*d700*/  ISETP.GT.AND P4, PT, R51, 0x48, P2 ;  /* 0x000000483300780c */ /* 0x000fe40001784270 */
[C---:B------:R-:W-:Y:S01]  /*d710*/  ISETP.LT.OR P3, PT, R49.reuse, 0x42, P3 ;  /* 0x000000423100780c */ /* 0x040fe20001f61670 */
[----:B------:R1:W-:Y:S01]  /*d720*/  MUFU.EX2 R31, R8 ;  /* 0x00000008001f7308 */ /* 0x0003e20000000800 */
[----:B------:R-:W-:Y:S02]  /*d730*/  FMNMX.FTZ R33, R30, R33, !PT ;  /* 0x000000211e217209 */ /* 0x000fe40007810000 */
[----:B------:R-:W-:Y:S02]  /*d740*/  ISETP.LT.OR P4, PT, R49, 0x49, P4 ;  /* 0x000000493100780c */ /* 0x000fe40002781670 */
[----:B------:R-:W-:Y:S01]  /*d750*/  FSEL R174, R34, -INF , !P3 ;  /* 0xff80000022ae7808 */ /* 0x000fe20005800000 */
[--C-:B------:R-:W-:Y:S01]  /*d760*/  FFMA.FTZ R34, R166, R9, -R41.reuse ;  /* 0x00000009a6227223 */ /* 0x100fe20000010829 */
[----:B------:R-:W-:Y:S01]  /*d770*/  ISETP.GT.AND P3, PT, R51, 0x49, P2 ;  /* 0x000000493300780c */ /* 0x000fe20001764270 */
[----:B------:R-:W-:Y:S01]  /*d780*/  MUFU.EX2 R25, R25 ;  /* 0x0000001900197308 */ /* 0x000fe20000000800 */
[----:B------:R-:W-:Y:S01]  /*d790*/  FMNMX.FTZ R33, R196, R33, !PT ;  /* 0x00000021c4217209 */ /* 0x000fe20007810000 */
[----:B-1----:R-:W-:Y:S01]  /*d7a0*/  FFMA.FTZ R8, R156, R9, -R41 ;  /* 0x000000099c087223 */ /* 0x002fe20000010829 */
[----:B------:R-:W-:-:S02]  /*d7b0*/  FSEL R38, R38, -INF , !P4 ;  /* 0xff80000026267808 */ /* 0x000fc40006000000 */
[----:B------:R-:W-:Y:S02]  /*d7c0*/  ISETP.GT.AND P4, PT, R51, 0x50, P2 ;  /* 0x000000503300780c */ /* 0x000fe40001784270 */
[C---:B------:R-:W-:Y:S01]  /*d7d0*/  ISETP.LT.OR P3, PT, R49.reuse, 0x4a, P3 ;  /* 0x0000004a3100780c */ /* 0x040fe20001f61670 */
[----:B------:R-:W-:Y:S01]  /*d7e0*/  MUFU.EX2 R34, R34 ;  /* 0x0000002200227308 */ /* 0x000fe20000000800 */
[----:B------:R-:W-:Y:S02]  /*d7f0*/  FMNMX.FTZ R33, R194, R33, !PT ;  /* 0x00000021c2217209 */ /* 0x000fe40007810000 */
[----:B------:R-:W-:Y:S02]  /*d800*/  ISETP.LT.OR P4, PT, R49, 0x51, P4 ;  /* 0x000000513100780c */ /* 0x000fe40002781670 */
[----:B------:R-:W-:Y:S02]  /*d810*/  FSEL R166, R35, -INF , !P3 ;  /* 0xff80000023a67808 */ /* 0x000fe40005800000 */
[----:B------:R-:W-:Y:S01]  /*d820*/  ISETP.GT.AND P3, PT, R51, 0x51, P2 ;  /* 0x000000513300780c */ /* 0x000fe20001764270 */
[----:B------:R-:W-:Y:S01]  /*d830*/  MUFU.EX2 R62, R62 ;  /* 0x0000003e003e7308 */ /* 0x000fe20000000800 */
[----:B------:R-:W-:-:S02]  /*d840*/  FMNMX.FTZ R35, R174, R33, !PT ;  /* 0x00000021ae237209 */ /* 0x000fc40007810000 */
[----:B------:R-:W-:Y:S01]  /*d850*/  FSEL R158, R42, -INF , !P4 ;  /* 0xff8000002a9e7808 */ /* 0x000fe20006000000 */
[----:B------:R-:W-:Y:S01]  /*d860*/  FFMA.FTZ R42, R162, R9, -R41 ;  /* 0x00000009a22a7223 */ /* 0x000fe20000010829 */
[----:B------:R-:W-:Y:S02]  /*d870*/  ISETP.GT.AND P4, PT, R51, 0x58, P2 ;  /* 0x000000583300780c */ /* 0x000fe40001784270 */
[C---:B------:R-:W-:Y:S01]  /*d880*/  ISETP.LT.OR P3, PT, R49.reuse, 0x52, P3 ;  /* 0x000000523100780c */ /* 0x040fe20001f61670 */
[----:B------:R1:W-:Y:S01]  /*d890*/  MUFU.EX2 R33, R8 ;  /* 0x0000000800217308 */ /* 0x0003e20000000800 */
[----:B------:R-:W-:Y:S02]  /*d8a0*/  FMNMX.FTZ R35, R38, R35, !PT ;  /* 0x0000002326237209 */ /* 0x000fe40007810000 */
[----:B------:R-:W-:Y:S02]  /*d8b0*/  ISETP.LT.OR P4, PT, R49, 0x59, P4 ;  /* 0x000000593100780c */ /* 0x000fe40002781670 */
[----:B------:R-:W-:-:S02]  /*d8c0*/  FSEL R162, R37, -INF , !P3 ;  /* 0xff80000025a27808 */ /* 0x000fc40005800000 */
[----:B------:R-:W-:Y:S01]  /*d8d0*/  FMNMX.FTZ R35, R166, R35, !PT ;  /* 0x00000023a6237209 */ /* 0x000fe20007810000 */
[----:B------:R-:W-:Y:S01]  /*d8e0*/  MUFU.EX2 R42, R42 ;  /* 0x0000002a002a7308 */ /* 0x000fe20000000800 */
[----:B------:R-:W-:Y:S01]  /*d8f0*/  ISETP.GT.AND P3, PT, R51, 0x59, P2 ;  /* 0x000000593300780c */ /* 0x000fe20001764270 */
[----:B-1----:R-:W-:Y:S01]  /*d900*/  FFMA.FTZ R8, R152, R9, -R41 ;  /* 0x0000000998087223 */ /* 0x002fe20000010829 */
[----:B------:R-:W-:Y:S02]  /*d910*/  FSEL R198, R43, -INF , !P4 ;  /* 0xff8000002bc67808 */ /* 0x000fe40006000000 */
[----:B------:R-:W-:Y:S02]  /*d920*/  FMNMX.FTZ R35, R158, R35, !PT ;  /* 0x000000239e237209 */ /* 0x000fe40007810000 */
[----:B------:R-:W-:Y:S01]  /*d930*/  ISETP.GT.AND P4, PT, R51, 0x60, P2 ;  /* 0x000000603300780c */ /* 0x000fe20001784270 */
[----:B------:R-:W-:Y:S01]  /*d940*/  MUFU.EX2 R52, R52 ;  /* 0x0000003400347308 */ /* 0x000fe20000000800 */
[----:B------:R-:W-:-:S02]  /*d950*/  ISETP.LT.OR P3, PT, R49, 0x5a, P3 ;  /* 0x0000005a3100780c */ /* 0x000fc40001f61670 */
[----:B------:R-:W-:Y:S02]  /*d960*/  FMNMX.FTZ R37, R162, R35, !PT ;  /* 0x00000023a2257209 */ /* 0x000fe40007810000 */
[----:B------:R-:W-:Y:S02]  /*d970*/  ISETP.LT.OR P4, PT, R49, 0x61, P4 ;  /* 0x000000613100780c */ /* 0x000fe40002781670 */
[----:B------:R-:W-:Y:S01]  /*d980*/  FSEL R156, R36, -INF , !P3 ;  /* 0xff800000249c7808 */ /* 0x000fe20005800000 */
[----:B------:R-:W-:Y:S01]  /*d990*/  FFMA.FTZ R36, R154, R9, -R41 ;  /* 0x000000099a247223 */ /* 0x000fe20000010829 */
[----:B------:R-:W-:Y:S01]  /*d9a0*/  ISETP.GT.AND P3, PT, R51, 0x61, P2 ;  /* 0x000000613300780c */ /* 0x000fe20001764270 */
[----:B------:R-:W-:Y:S01]  /*d9b0*/  MUFU.EX2 R35, R8 ;  /* 0x0000000800237308 */ /* 0x000fe20000000800 */
[----:B------:R-:W-:Y:S02]  /*d9c0*/  FMNMX.FTZ R37, R198, R37, !PT ;  /* 0x00000025c6257209 */ /* 0x000fe40007810000 */
[----:B------:R-:W-:-:S02]  /*d9d0*/  FSEL R44, R44, -INF , !P4 ;  /* 0xff8000002c2c7808 */ /* 0x000fc40006000000 */
[----:B------:R-:W-:Y:S02]  /*d9e0*/  ISETP.GT.AND P4, PT, R51, 0x68, P2 ;  /* 0x000000683300780c */ /* 0x000fe40001784270 */
[C---:B------:R-:W-:Y:S01]  /*d9f0*/  ISETP.LT.OR P3, PT, R49.reuse, 0x62, P3 ;  /* 0x000000623100780c */ /* 0x040fe20001f61670 */
[----:B------:R-:W-:Y:S01]  /*da00*/  MUFU.EX2 R36, R36 ;  /* 0x0000002400247308 */ /* 0x000fe20000000800 */
[----:B------:R-:W-:Y:S02]  /*da10*/  FMNMX.FTZ R37, R156, R37, !PT ;  /* 0x000000259c257209 */ /* 0x000fe40007810000 */
[----:B------:R-:W-:Y:S02]  /*da20*/  ISETP.LT.OR P4, PT, R49, 0x69, P4 ;  /* 0x000000693100780c */ /* 0x000fe40002781670 */
[----:B------:R-:W-:Y:S01]  /*da30*/  FSEL R152, R45, -INF , !P3 ;  /* 0xff8000002d987808 */ /* 0x000fe20005800000 */
[----:B------:R-:W-:Y:S01]  /*da40*/  FFMA.FTZ R45, R82, R9, -R41 ;  /* 0x00000009522d7223 */ /* 0x000fe20000010829 */
[----:B------:R-:W-:-:S02]  /*da50*/  ISETP.GT.AND P3, PT, R51, 0x69, P2 ;  /* 0x000000693300780c */ /* 0x000fc40001764270 */
[----:B------:R-:W-:Y:S02]  /*da60*/  FMNMX.FTZ R37, R44, R37, !PT ;  /* 0x000000252c257209 */ /* 0x000fe40007810000 */
[----:B------:R-:W-:Y:S01]  /*da70*/  FSEL R154, R47, -INF , !P4 ;  /* 0xff8000002f9a7808 */ /* 0x000fe20006000000 */
[----:B------:R-:W-:Y:S01]  /*da80*/  FFMA.FTZ R47, R80, R9, -R41 ;  /* 0x00000009502f7223 */ /* 0x000fe20000010829 */
[----:B------:R-:W-:Y:S02]  /*da90*/  ISETP.GT.AND P4, PT, R51, 0x70, P2 ;  /* 0x000000703300780c */ /* 0x000fe40001784270 */
[C---:B------:R-:W-:Y:S02]  /*daa0*/  ISETP.LT.OR P3, PT, R49.reuse, 0x6a, P3 ;  /* 0x0000006a3100780c */ /* 0x040fe40001f61670 */
[----:B------:R-:W-:Y:S02]  /*dab0*/  FMNMX.FTZ R39, R152, R37, !PT ;  /* 0x0000002598277209 */ /* 0x000fe40007810000 */
[----:B------:R-:W-:Y:S01]  /*dac0*/  ISETP.LT.OR P4, PT, R49, 0x71, P4 ;  /* 0x000000713100780c */ /* 0x000fe20002781670 */
[----:B------:R1:W-:Y:S01]  /*dad0*/  MUFU.EX2 R37, R84 ;  /* 0x0000005400257308 */ /* 0x0003e20000000800 */
[----:B------:R-:W-:-:S02]  /*dae0*/  FSEL R46, R46, -INF , !P3 ;  /* 0xff8000002e2e7808 */ /* 0x000fc40005800000 */
[C---:B------:R-:W-:Y:S02]  /*daf0*/  ISETP.GT.AND P3, PT, R51.reuse, 0x71, P2 ;  /* 0x000000713300780c */ /* 0x040fe40001764270 */
[----:B------:R-:W-:Y:S02]  /*db00*/  FMNMX.FTZ R39, R154, R39, !PT ;  /* 0x000000279a277209 */ /* 0x000fe40007810000 */
[----:B------:R-:W-:Y:S02]  /*db10*/  FSEL R50, R50, -INF , !P4 ;  /* 0xff80000032327808 */ /* 0x000fe40006000000 */
[----:B------:R-:W-:Y:S02]  /*db20*/  ISETP.GT.AND P4, PT, R51, 0x78, P2 ;  /* 0x000000783300780c */ /* 0x000fe40001784270 */
[----:B------:R-:W-:Y:S02]  /*db30*/  ISETP.LT.OR P3, PT, R49, 0x72, P3 ;  /* 0x000000723100780c */ /* 0x000fe40001f61670 */
[----:B------:R-:W-:-:S02]  /*db40*/  FMNMX.FTZ R39, R46, R39, !PT ;  /* 0x000000272e277209 */ /* 0x000fc40007810000 */
[----:B------:R-:W-:Y:S01]  /*db50*/  ISETP.GT.AND P2, PT, R51, 0x79, P2 ;  /* 0x000000793300780c */ /* 0x000fe20001744270 */
[-CC-:B------:R-:W-:Y:S01]  /*db60*/  FFMA.FTZ R51, R58, R9.reuse, -R41.reuse ;  /* 0x000000093a337223 */ /* 0x180fe20000010829 */
[C---:B------:R-:W-:Y:S01]  /*db70*/  ISETP.LT.OR P4, PT, R49.reuse, 0x79, P4 ;  /* 0x000000793100780c */ /* 0x040fe20002781670 */
[----:B------:R-:W-:Y:S01]  /*db80*/  FFMA.FTZ R58, R60, R9, -R41 ;  /* 0x000000093c3a7223 */ /* 0x000fe20000010829 */
[----:B------:R-:W-:Y:S02]  /*db90*/  FSEL R82, R48, -INF , !P3 ;  /* 0xff80000030527808 */ /* 0x000fe40005800000 */
[----:B------:R-:W-:Y:S01]  /*dba0*/  FMNMX.FTZ R39, R50, R39, !PT ;  /* 0x0000002732277209 */ /* 0x000fe20007810000 */
[----:B------:R2:W-:Y:S01]  /*dbb0*/  MUFU.EX2 R48, R45 ;  /* 0x0000002d00307308 */ /* 0x0005e20000000800 */
[----:B------:R-:W-:Y:S02]  /*dbc0*/  ISETP.LT.OR P2, PT, R49, 0x7a, P2 ;  /* 0x0000007a3100780c */ /* 0x000fe40001741670 */
[----:B-1----:R-:W-:-:S02]  /*dbd0*/  FSEL R84, R53, -INF , !P4 ;  /* 0xff80000035547808 */ /* 0x002fc40006000000 */
[----:B------:R-:W-:Y:S02]  /*dbe0*/  FMNMX.FTZ R43, R82, R39, !PT ;  /* 0x00000027522b7209 */ /* 0x000fe40007810000 */
[----:B------:R-:W-:Y:S01]  /*dbf0*/  FSEL R80, R54, -INF , !P2 ;  /* 0xff80000036507808 */ /* 0x000fe20005000000 */
[----:B------:R1:W-:Y:S01]  /*dc00*/  MUFU.EX2 R39, R47 ;  /* 0x0000002f00277308 */ /* 0x0003e20000000800 */
[----:B------:R-:W-:Y:S01]  /*dc10*/  FMNMX.FTZ R43, R84, R43, !PT ;  /* 0x0000002b542b7209 */ /* 0x000fe20007810000 */
[-CC-:B--2---:R-:W-:Y:S01]  /*dc20*/  FFMA.FTZ R45, R72, R9.reuse, -R41.reuse ;  /* 0x00000009482d7223 */ /* 0x184fe20000010829 */
[----:B------:R-:W-:Y:S01]  /*dc30*/  FSEL R60, R7, RZ, P5 ;  /* 0x000000ff073c7208 */ /* 0x000fe20002800000 */
[--C-:B------:R-:W-:Y:S01]  /*dc40*/  FFMA.FTZ R54, R74, R9, -R41.reuse ;  /* 0x000000094a367223 */ /* 0x100fe20000010829 */
[----:B------:R-:W-:Y:S01]  /*dc50*/  FMNMX.FTZ R8, R80, R43, !PT ;  /* 0x0000002b50087209 */ /* 0x000fe20007810000 */
[-CC-:B------:R-:W-:Y:S01]  /*dc60*/  FFMA.FTZ R43, R70, R9.reuse, -R41.reuse ;  /* 0x00000009462b7223 */ /* 0x180fe20000010829 */
[-C--:B------:R-:W-:Y:S01]  /*dc70*/  FFMA.FTZ R70, R78, R9.reuse, -R41 ;  /* 0x000000094e467223 */ /* 0x080fe20000010829 */
[----:B------:R-:W-:Y:S01]  /*dc80*/  FADD.FTZ R60, -R60, R11 ;  /* 0x0000000b3c3c7221 */ /* 0x000fe20000010100 */
[-CC-:B------:R-:W-:Y:S01]  /*dc90*/  FFMA.FTZ R72, R76, R9.reuse, -R41.reuse ;  /* 0x000000094c487223 */ /* 0x180fe20000010829 */
[----:B------:R-:W2:Y:S01]  /*dca0*/  SHFL.BFLY PT, R49, R8, 0x2, 0x1f ;  /* 0x0c401f0008317f89 */ /* 0x000ea200000e0000 */
[-CC-:B-1----:R-:W-:Y:S01]  /*dcb0*/  FFMA.FTZ R47, R68, R9.reuse, -R41.reuse ;  /* 0x00000009442f7223 */ /* 0x182fe20000010829 */
[----:B------:R-:W-:Y:S01]  /*dcc0*/  FMUL.FTZ R56, R60, R9 ;  /* 0x000000093c387220 */ /* 0x000fe20000410000 */
[----:B------:R-:W-:Y:S08]  /*dcd0*/  MUFU.EX2 R54, R54 ;  /* 0x0000003600367308 */ /* 0x000ff00000000800 */
[----:B------:R-:W1:Y:S08]  /*dce0*/  MUFU.EX2 R56, R56 ;  /* 0x0000003800387308 */ /* 0x000e700000000800 */
[----:B------:R-:W-:Y:S01]  /*dcf0*/  MUFU.EX2 R43, R43 ;  /* 0x0000002b002b7308 */ /* 0x000fe20000000800 */
[----:B--2---:R-:W-:Y:S01]  /*dd00*/  FMNMX.FTZ R53, R8, R49, !PT ;  /* 0x0000003108357209 */ /* 0x004fe20007810000 */
[----:B------:R-:W-:-:S06]  /*dd10*/  FFMA.FTZ R49, R64, R9, -R41 ;  /* 0x0000000940317223 */ /* 0x000fcc0000010829 */
[----:B------:R-:W-:Y:S01]  /*dd20*/  MUFU.EX2 R70, R70 ;  /* 0x0000004600467308 */ /* 0x000fe20000000800 */
[-C--:B-1----:R-:W-:Y:S01]  /*dd30*/  FMUL.FTZ R88, R88, R56.reuse ;  /* 0x0000003858587220 */ /* 0x082fe20000410000 */
[----:B------:R-:W1:Y:S01]  /*dd40*/  SHFL.BFLY PT, R8, R53, 0x1, 0x1f ;  /* 0x0c201f0035087f89 */ /* 0x000e6200000e0000 */
[-C--:B------:R-:W-:Y:S01]  /*dd50*/  FMUL.FTZ R89, R89, R56.reuse ;  /* 0x0000003859597220 */ /* 0x080fe20000410000 */
[-C--:B------:R-:W-:Y:S01]  /*dd60*/  FMUL.FTZ R92, R92, R56.reuse ;  /* 0x000000385c5c7220 */ /* 0x080fe20000410000 */
[-C--:B------:R-:W-:Y:S01]  /*dd70*/  FMUL.FTZ R93, R93, R56.reuse ;  /* 0x000000385d5d7220 */ /* 0x080fe20000410000 */
[-C--:B------:R-:W-:Y:S01]  /*dd80*/  FMUL.FTZ R96, R96, R56.reuse ;  /* 0x0000003860607220 */ /* 0x080fe20000410000 */
[-C--:B------:R-:W-:Y:S01]  /*dd90*/  FMUL.FTZ R97, R97, R56.reuse ;  /* 0x0000003861617220 */ /* 0x080fe20000410000 */
[----:B------:R-:W-:Y:S01]  /*dda0*/  MUFU.EX2 R45, R45 ;  /* 0x0000002d002d7308 */ /* 0x000fe20000000800 */
[-C--:B------:R-:W-:Y:S01]  /*ddb0*/  FMUL.FTZ R100, R100, R56.reuse ;  /* 0x0000003864647220 */ /* 0x080fe20000410000 */
[-C--:B------:R-:W-:Y:S01]  /*ddc0*/  FMUL.FTZ R101, R101, R56.reuse ;  /* 0x0000003865657220 */ /* 0x080fe20000410000 */
        /* <DEDUP_REMOVED lines=14> */
[----:B------:R-:W-:Y:S01]  /*deb0*/  FMUL.FTZ R128, R128, R56 ;  /* 0x0000003880807220 */ /* 0x000fe20000410000 */
[----:B-1----:R-:W-:Y:S01]  /*dec0*/  FMNMX.FTZ R8, R53, R8, !PT ;  /* 0x0000000835087209 */ /* 0x002fe20007810000 */
[-C--:B------:R-:W-:Y:S01]  /*ded0*/  FMUL.FTZ R129, R129, R56.reuse ;  /* 0x0000003881817220 */ /* 0x080fe20000410000 */
[-C--:B------:R-:W-:Y:S01]  /*dee0*/  FMUL.FTZ R132, R132, R56.reuse ;  /* 0x0000003884847220 */ /* 0x080fe20000410000 */
[-C--:B------:R-:W-:Y:S01]  /*def0*/  FMUL.FTZ R133, R133, R56.reuse ;  /* 0x0000003885857220 */ /* 0x080fe20000410000 */
[C---:B------:R-:W-:Y:S01]  /*df00*/  FSETP.NEU.FTZ.AND P2, PT, R8.reuse, -INF , PT ;  /* 0xff8000000800780b */ /* 0x040fe20003f5d000 */
[-C--:B------:R-:W-:Y:S01]  /*df10*/  FMUL.FTZ R11, R8, R9.reuse ;  /* 0x00000009080b7220 */ /* 0x080fe20000410000 */
[----:B------:R1:W-:Y:S01]  /*df20*/  MUFU.EX2 R53, R55 ;  /* 0x0000003700357308 */ /* 0x0003e20000000800 */
[-C--:B------:R-:W-:Y:S01]  /*df30*/  FMUL.FTZ R136, R136, R56.reuse ;  /* 0x0000003888887220 */ /* 0x080fe20000410000 */
[-C--:B------:R-:W-:Y:S01]  /*df40*/  FMUL.FTZ R137, R137, R56.reuse ;  /* 0x0000003889897220 */ /* 0x080fe20000410000 */
[----:B------:R-:W-:Y:S01]  /*df50*/  FMUL.FTZ R140, R140, R56 ;  /* 0x000000388c8c7220 */ /* 0x000fe20000410000 */
[----:B------:R-:W-:Y:S01]  /*df60*/  FSEL R41, R11, RZ, P2 ;  /* 0x000000ff0b297208 */ /* 0x000fe20001000000 */
[----:B------:R-:W-:Y:S01]  /*df70*/  FFMA.FTZ R11, R56, R4, R13 ;  /* 0x00000004380b7223 */ /* 0x000fe2000001000d */
[-C--:B------:R-:W-:Y:S01]  /*df80*/  FMUL.FTZ R141, R141, R56.reuse ;  /* 0x000000388d8d7220 */ /* 0x080fe20000410000 */
[----:B------:R-:W-:Y:S01]  /*df90*/  FMUL.FTZ R144, R144, R56 ;  /* 0x0000003890907220 */ /* 0x000fe20000410000 */
[----:B------:R-:W-:Y:S01]  /*dfa0*/  MUFU.EX2 R49, R49 ;  /* 0x0000003100317308 */ /* 0x000fe20000000800 */
[----:B------:R-:W-:Y:S01]  /*dfb0*/  FADD.FTZ R11, R180, R11 ;  /* 0x0000000bb40b7221 */ /* 0x000fe20000010000 */
[----:B------:R-:W-:Y:S01]  /*dfc0*/  FFMA.FTZ R173, R32, R9, -R41 ;  /* 0x0000000920ad7223 */ /* 0x000fe20000010829 */
[----:B------:R-:W-:-:S02]  /*dfd0*/  IMAD.U32 R32, RZ, RZ, UR59 ;  /* 0x0000003bff207e24 */ /* 0x000fc4000f8e00ff */
[-C--:B------:R-:W-:Y:S01]  /*dfe0*/  FFMA.FTZ R60, R29, R9.reuse, -R41 ;  /* 0x000000091d3c7223 */ /* 0x080fe20000010829 */
[----:B------:R-:W-:Y:S01]  /*dff0*/  FADD.FTZ R4, R182, R11 ;  /* 0x0000000bb6047221 */ /* 0x000fe20000010000 */
[-CC-:B------:R-:W-:Y:S01]  /*e000*/  FFMA.FTZ R171, R30, R9.reuse, -R41.reuse ;  /* 0x000000091eab7223 */ /* 0x180fe20000010829 */
[-CC-:B------:R-:W-:Y:S01]  /*e010*/  FFMA.FTZ R181, R164, R9.reuse, -R41.reuse ;  /* 0x00000009a4b57223 */ /* 0x180fe20000010829 */
[----:B------:R-:W-:Y:S01]  /*e020*/  @!P1 LEA R32, R32, UR39, 0x3 ;  /* 0x0000002720209c11 */ /* 0x000fe2000f8e18ff */
[----:B------:R-:W-:Y:S01]  /*e030*/  FADD.FTZ R11, R15, R4 ;  /* 0x000000040f0b7221 */ /* 0x000fe20000010000 */
[----:B------:R-:W-:Y:S01]  /*e040*/  MUFU.EX2 R60, R60 ;  /* 0x0000003c003c7308 */ /* 0x000fe20000000800 */
[-CC-:B------:R-:W-:Y:S01]  /*e050*/  FFMA.FTZ R183, R40, R9.reuse, -R41.reuse ;  /* 0x0000000928b77223 */ /* 0x180fe20000010829 */
[-C--:B------:R-:W-:Y:S01]  /*e060*/  FFMA.FTZ R40, R160, R9.reuse, -R41 ;  /* 0x00000009a0287223 */ /* 0x080fe20000010829 */
[----:B------:R-:W-:Y:S01]  /*e070*/  FADD.FTZ R4, R176, R11 ;  /* 0x0000000bb0047221 */ /* 0x000fe20000010000 */
[-CC-:B------:R-:W-:Y:S01]  /*e080*/  FFMA.FTZ R177, R14, R9.reuse, -R41.reuse ;  /* 0x000000090eb17223 */ /* 0x180fe20000010829 */
[-CC-:B------:R-:W-:Y:S01]  /*e090*/  FFMA.FTZ R14, R20, R9.reuse, -R41.reuse ;  /* 0x00000009140e7223 */ /* 0x180fe20000010829 */
[-CC-:B------:R-:W-:Y:S01]  /*e0a0*/  FFMA.FTZ R179, R168, R9.reuse, -R41.reuse ;  /* 0x00000009a8b37223 */ /* 0x180fe20000010829 */
[----:B------:R-:W-:Y:S01]  /*e0b0*/  FADD.FTZ R11, R21, R4 ;  /* 0x00000004150b7221 */ /* 0x000fe20000010000 */
[----:B------:R-:W-:Y:S01]  /*e0c0*/  MUFU.EX2 R181, R181 ;  /* 0x000000b500b57308 */ /* 0x000fe20000000800 */
[-CC-:B------:R-:W-:Y:S01]  /*e0d0*/  FFMA.FTZ R20, R28, R9.reuse, -R41.reuse ;  /* 0x000000091c147223 */ /* 0x180fe20000010829 */
[-C--:B------:R-:W-:Y:S01]  /*e0e0*/  FFMA.FTZ R28, R170, R9.reuse, -R41 ;  /* 0x00000009aa1c7223 */ /* 0x080fe20000010829 */
[----:B------:R-:W-:Y:S01]  /*e0f0*/  FADD.FTZ R4, R178, R11 ;  /* 0x0000000bb2047221 */ /* 0x000fe20000010000 */
[-CC-:B------:R-:W-:Y:S01]  /*e100*/  FFMA.FTZ R175, R172, R9.reuse, -R41.reuse ;  /* 0x00000009acaf7223 */ /* 0x180fe20000010829 */
[--C-:B------:R-:W-:Y:S01]  /*e110*/  FFMA.FTZ R38, R38, R9, -R41.reuse ;  /* 0x0000000926267223 */ /* 0x100fe20000010829 */
[----:B------:R-:W-:Y:S01]  /*e120*/  F2FP.BF16.F32.PACK_AB R180, R180, R13 ;  /* 0x0000000db4b4723e */ /* 0x000fe200000010ff */
[----:B------:R-:W-:Y:S01]  /*e130*/  FADD.FTZ R4, R25, R4 ;  /* 0x0000000419047221 */ /* 0x000fe20000010000 */
[----:B------:R-:W-:Y:S01]  /*e140*/  MUFU.EX2 R183, R183 ;  /* 0x000000b700b77308 */ /* 0x000fe20000000800 */
[-CC-:B------:R-:W-:Y:S01]  /*e150*/  FFMA.FTZ R24, R24, R9.reuse, -R41.reuse ;  /* 0x0000000918187223 */ /* 0x180fe20000010829 */
[-CC-:B------:R-:W-:Y:S01]  /*e160*/  FFMA.FTZ R169, R192, R9.reuse, -R41.reuse ;  /* 0x00000009c0a97223 */ /* 0x180fe20000010829 */
[----:B------:R-:W-:Y:S01]  /*e170*/  FADD.FTZ R11, R27, R4 ;  /* 0x000000041b0b7221 */ /* 0x000fe20000010000 */
[--C-:B------:R-:W-:Y:S01]  /*e180*/  FFMA.FTZ R26, R26, R9, -R41.reuse ;  /* 0x000000091a1a7223 */ /* 0x100fe20000010829 */
[----:B------:R-:W-:Y:S01]  /*e190*/  F2FP.BF16.F32.PACK_AB R172, R34, R27 ;  /* 0x0000001b22ac723e */ /* 0x000fe200000010ff */
[-C--:B------:R-:W-:Y:S01]  /*e1a0*/  FFMA.FTZ R196, R196, R9.reuse, -R41 ;  /* 0x00000009c4c47223 */ /* 0x080fe20000010829 */
[----:B------:R-:W-:Y:S01]  /*e1b0*/  FADD.FTZ R4, R34, R11 ;  /* 0x0000000b22047221 */ /* 0x000fe20000010000 */
[----:B------:R-:W-:Y:S01]  /*e1c0*/  FSEL R11, R8, RZ, P2 ;  /* 0x000000ff080b7208 */ /* 0x000fe20001000000 */
[----:B------:R-:W-:Y:S01]  /*e1d0*/  MUFU.EX2 R40, R40 ;  /* 0x0000002800287308 */ /* 0x000fe20000000800 */
[-CC-:B------:R-:W-:Y:S01]  /*e1e0*/  FFMA.FTZ R165, R194, R9.reuse, -R41.reuse ;  /* 0x00000009c2a57223 */ /* 0x180fe20000010829 */
[----:B------:R-:W-:Y:S01]  /*e1f0*/  FADD.FTZ R29, R31, R4 ;  /* 0x000000041f1d7221 */ /* 0x000fe20000010000 */
[-CC-:B------:R-:W-:Y:S01]  /*e200*/  FFMA.FTZ R166, R166, R9.reuse, -R41.reuse ;  /* 0x00000009a6a67223 */ /* 0x180fe20000010829 */
[----:B------:R-:W-:Y:S01]  /*e210*/  FADD.FTZ R4, -R11, R12 ;  /* 0x0000000c0b047221 */ /* 0x000fe20000010100 */
[----:B------:R-:W-:Y:S01]  /*e220*/  FFMA.FTZ R158, R158, R9, -R41 ;  /* 0x000000099e9e7223 */ /* 0x000fe20000010829 */
[----:B------:R-:W-:Y:S01]  /*e230*/  FADD.FTZ R30, R42, R29 ;  /* 0x0000001d2a1e7221 */ /* 0x000fe20000010000 */
[----:B------:R-:W-:-:S02]  /*e240*/  @!P1 VIADD R29, R32, 0x28860 ;  /* 0x00028860201d9836 */ /* 0x000fc40000000000 */
[-C--:B------:R-:W-:Y:S01]  /*e250*/  FMUL.FTZ R4, R4, R9.reuse ;  /* 0x0000000904047220 */ /* 0x080fe20000410000 */
[----:B------:R-:W-:Y:S01]  /*e260*/  MUFU.EX2 R177, R177 ;  /* 0x000000b100b17308 */ /* 0x000fe20000000800 */
[----:B------:R-:W-:Y:S01]  /*e270*/  FADD.FTZ R11, R33, R30 ;  /* 0x0000001e210b7221 */ /* 0x000fe20000010000 */
[-C--:B------:R-:W-:Y:S01]  /*e280*/  FFMA.FTZ R162, R162, R9.reuse, -R41 ;  /* 0x00000009a2a27223 */ /* 0x080fe20000010829 */
[----:B------:R-:W-:Y:S01]  /*e290*/  @!P1 PRMT R29, RZ, 0x654, R29 ;  /* 0x00000654ff1d9816 */ /* 0x000fe2000000001d */
[-C--:B------:R-:W-:Y:S01]  /*e2a0*/  FFMA.FTZ R198, R198, R9.reuse, -R41 ;  /* 0x00000009c6c67223 */ /* 0x080fe20000010829 */
[----:B------:R-:W-:Y:S01]  /*e2b0*/  FADD.FTZ R30, R36, R11 ;  /* 0x0000000b241e7221 */ /* 0x000fe20000010000 */
[-CC-:B------:R-:W-:Y:S01]  /*e2c0*/  FFMA.FTZ R44, R44, R9.reuse, -R41.reuse ;  /* 0x000000092c2c7223 */ /* 0x180fe20000010829 */
[----:B------:R2:W-:Y:S01]  /*e2d0*/  @!P1 SYNCS.ARRIVE.TRANS64.RED.A1T0 RZ, [R29+URZ], RZ ;  /* 0x000000ff1dff99a7 */ /* 0x0005e2000810043f */
[----:B------:R-:W3:Y:S01]  /*e2e0*/  MUFU.EX2 R11, R4 ;  /* 0x00000004000b7308 */ /* 0x000ee20000000800 */
[-CC-:B------:R-:W-:Y:S01]  /*e2f0*/  FFMA.FTZ R46, R46, R9.reuse, -R41.reuse ;  /* 0x000000092e2e7223 */ /* 0x180fe20000010829 */
[-CC-:B------:R-:W-:Y:S01]  /*e300*/  FFMA.FTZ R50, R50, R9.reuse, -R41.reuse ;  /* 0x0000000932327223 */ /* 0x180fe20000010829 */
[-CC-:B------:R-:W-:Y:S01]  /*e310*/  FFMA.FTZ R82, R82, R9.reuse, -R41.reuse ;  /* 0x0000000952527223 */ /* 0x180fe20000010829 */
[-CC-:B------:R-:W-:Y:S01]  /*e320*/  FFMA.FTZ R84, R84, R9.reuse, -R41.reuse ;  /* 0x0000000954547223 */ /* 0x180fe20000010829 */
[----:B------:R-:W-:Y:S01]  /*e330*/  ISETP.GT.AND P2, PT, R6, UR40, PT ;  /* 0x0000002806007c0c */ /* 0x000fe2000bf44270 */
[----:B------:R-:W-:Y:S01]  /*e340*/  UMOV UR59, UR37 ;  /* 0x00000025003b7c82 */ /* 0x000fe20008000000 */
[----:B--2---:R-:W-:Y:S01]  /*e350*/  FADD.FTZ R29, R35, R30 ;  /* 0x0000001e231d7221 */ /* 0x004fe20000010000 */
[----:B------:R-:W2:Y:S01]  /*e360*/  MUFU.EX2 R14, R14 ;  /* 0x0000000e000e7308 */ /* 0x000ea20000000800 */
[-C--:B------:R-:W-:Y:S01]  /*e370*/  FFMA.FTZ R30, R174, R9.reuse, -R41 ;  /* 0x00000009ae1e7223 */ /* 0x080fe20000010829 */
[----:B------:R-:W-:Y:S01]  /*e380*/  F2FP.BF16.F32.PACK_AB R182, R15, R182 ;  /* 0x000000b60fb6723e */ /* 0x000fe200000010ff */
[----:B------:R-:W-:Y:S01]  /*e390*/  FADD.FTZ R32, R86, R29 ;  /* 0x0000001d56207221 */ /* 0x000fe20000010000 */
[-CC-:B------:R-:W-:Y:S01]  /*e3a0*/  FFMA.FTZ R29, R156, R9.reuse, -R41.reuse ;  /* 0x000000099c1d7223 */ /* 0x180fe20000010829 */
[----:B------:R-:W-:Y:S01]  /*e3b0*/  F2FP.BF16.F32.PACK_AB R176, R21, R176 ;  /* 0x000000b015b0723e */ /* 0x000fe200000010ff */
[----:B------:R-:W-:Y:S01]  /*e3c0*/  FMUL.FTZ R145, R145, R56 ;  /* 0x0000003891917220 */ /* 0x000fe20000410000 */
[----:B-1----:R-:W-:Y:S01]  /*e3d0*/  FADD.FTZ R55, R37, R32 ;  /* 0x0000002025377221 */ /* 0x002fe20000010000 */
[----:B------:R-:W1:Y:S01]  /*e3e0*/  MUFU.EX2 R179, R179 ;  /* 0x000000b300b37308 */ /* 0x000e620000000800 */
[----:B------:R-:W-:Y:S01]  /*e3f0*/  FFMA.FTZ R32, R152, R9, -R41 ;  /* 0x0000000998207223 */ /* 0x000fe20000010829 */
[----:B---3--:R-:W-:Y:S01]  /*e400*/  FMUL.FTZ R90, R90, R11 ;  /* 0x0000000b5a5a7220 */ /* 0x008fe20000410000 */
[----:B------:R-:W-:Y:S01]  /*e410*/  FADD.FTZ R4, R48, R55 ;  /* 0x0000003730047221 */ /* 0x000fe20000010000 */
[-CC-:B------:R-:W-:Y:S01]  /*e420*/  FFMA.FTZ R55, R154, R9.reuse, -R41.reuse ;  /* 0x000000099a377223 */ /* 0x180fe20000010829 */
[----:B------:R-:W-:Y:S01]  /*e430*/  FFMA.FTZ R41, R80, R9, -R41 ;  /* 0x0000000950297223 */ /* 0x000fe20000010829 */
[----:B------:R-:W-:Y:S01]  /*e440*/  FMUL.FTZ R91, R91, R11 ;  /* 0x0000000b5b5b7220 */ /* 0x000fe20000410000 */
[----:B------:R-:W-:Y:S01]  /*e450*/  FADD.FTZ R57, R39, R4 ;  /* 0x0000000427397221 */ /* 0x000fe20000010000 */
[----:B------:R-:W-:Y:S01]  /*e460*/  FFMA.FTZ R4, R11, R3, R60 ;  /* 0x000000030b047223 */ /* 0x000fe2000001003c */
[----:B------:R-:W3:Y:S01]  /*e470*/  MUFU.EX2 R20, R20 ;  /* 0x0000001400147308 */ /* 0x000ee20000000800 */
[-C--:B------:R-:W-:Y:S01]  /*e480*/  FMUL.FTZ R94, R94, R11.reuse ;  /* 0x0000000b5e5e7220 */ /* 0x080fe20000410000 */
[----:B------:R-:W-:Y:S01]  /*e490*/  FADD.FTZ R64, R54, R57 ;  /* 0x0000003936407221 */ /* 0x000fe20000010000 */
[----:B------:R-:W-:Y:S01]  /*e4a0*/  FADD.FTZ R4, R181, R4 ;  /* 0x00000004b5047221 */ /* 0x000fe20000010000 */
[-C--:B------:R-:W-:Y:S01]  /*e4b0*/  FMUL.FTZ R95, R95, R11.reuse ;  /* 0x0000000b5f5f7220 */ /* 0x080fe20000410000 */
[-C--:B------:R-:W-:Y:S01]  /*e4c0*/  FMUL.FTZ R98, R98, R11.reuse ;  /* 0x0000000b62627220 */ /* 0x080fe20000410000 */
[----:B------:R-:W-:Y:S01]  /*e4d0*/  FADD.FTZ R57, R43, R64 ;  /* 0x000000402b397221 */ /* 0x000fe20000010000 */
[----:B------:R-:W-:Y:S01]  /*e4e0*/  FADD.FTZ R3, R183, R4 ;  /* 0x00000004b7037221 */ /* 0x000fe20000010000 */
[----:B------:R-:W4:Y:S01]  /*e4f0*/  MUFU.EX2 R173, R173 ;  /* 0x000000ad00ad7308 */ /* 0x000f220000000800 */
[-C--:B------:R-:W-:Y:S01]  /*e500*/  FMUL.FTZ R99, R99, R11.reuse ;  /* 0x0000000b63637220 */ /* 0x080fe20000410000 */
[----:B------:R-:W-:Y:S01]  /*e510*/  FADD.FTZ R64, R70, R57 ;  /* 0x0000003946407221 */ /* 0x000fe20000010000 */
[----:B------:R-:W-:Y:S01]  /*e520*/  FADD.FTZ R4, R40, R3 ;  /* 0x0000000328047221 */ /* 0x000fe20000010000 */
[-C--:B------:R-:W-:Y:S01]  /*e530*/  FMUL.FTZ R102, R102, R11.reuse ;  /* 0x0000000b66667220 */ /* 0x080fe20000410000 */
[-C--:B------:R-:W-:Y:S01]  /*e540*/  FMUL.FTZ R103, R103, R11.reuse ;  /* 0x0000000b67677220 */ /* 0x080fe20000410000 */
[----:B------:R-:W-:Y:S01]  /*e550*/  FADD.FTZ R13, R45, R64 ;  /* 0x000000402d0d7221 */ /* 0x000fe20000010000 */
[----:B------:R-:W-:Y:S01]  /*e560*/  FADD.FTZ R3, R177, R4 ;  /* 0x00000004b1037221 */ /* 0x000fe20000010000 */
[----:B------:R-:W5:Y:S01]  /*e570*/  MUFU.EX2 R28, R28 ;  /* 0x0000001c001c7308 */ /* 0x000f620000000800 */
[-C--:B------:R-:W-:Y:S01]  /*e580*/  FMUL.FTZ R106, R106, R11.reuse ;  /* 0x0000000b6a6a7220 */ /* 0x080fe20000410000 */
[-C--:B------:R-:W-:Y:S01]  /*e590*/  FMUL.FTZ R107, R107, R11.reuse ;  /* 0x0000000b6b6b7220 */ /* 0x080fe20000410000 */
[----:B--2---:R-:W-:Y:S01]  /*e5a0*/  FADD.FTZ R4, R14, R3 ;  /* 0x000000030e047221 */ /* 0x004fe20000010000 */
[-C--:B------:R-:W-:Y:S01]  /*e5b0*/  FMUL.FTZ R110, R110, R11.reuse ;  /* 0x0000000b6e6e7220 */ /* 0x080fe20000410000 */
[-C--:B------:R-:W-:Y:S01]  /*e5c0*/  FMUL.FTZ R111, R111, R11.reuse ;  /* 0x0000000b6f6f7220 */ /* 0x080fe20000410000 */
[-C--:B------:R-:W-:Y:S01]  /*e5d0*/  FMUL.FTZ R114, R114, R11.reuse ;  /* 0x0000000b72727220 */ /* 0x080fe20000410000 */
[----:B-1----:R-:W-:Y:S01]  /*e5e0*/  FADD.FTZ R3, R179, R4 ;  /* 0x00000004b3037221 */ /* 0x002fe20000010000 */
[----:B------:R1:W-:Y:S01]  /*e5f0*/  MUFU.EX2 R68, R38 ;  /* 0x0000002600447308 */ /* 0x0003e20000000800 */
[-C--:B------:R-:W-:Y:S01]  /*e600*/  FMUL.FTZ R115, R115, R11.reuse ;  /* 0x0000000b73737220 */ /* 0x080fe20000410000 */
[-C--:B------:R-:W-:Y:S01]  /*e610*/  FMUL.FTZ R118, R118, R11.reuse ;  /* 0x0000000b76767220 */ /* 0x080fe20000410000 */
[----:B---3--:R-:W-:Y:S01]  /*e620*/  FADD.FTZ R4, R20, R3 ;  /* 0x0000000314047221 */ /* 0x008fe20000010000 */
[-C--:B------:R-:W-:Y:S01]  /*e630*/  FMUL.FTZ R119, R119, R11.reuse ;  /* 0x0000000b77777220 */ /* 0x080fe20000410000 */
[-C--:B------:R-:W-:Y:S01]  /*e640*/  FMUL.FTZ R122, R122, R11.reuse ;  /* 0x0000000b7a7a7220 */ /* 0x080fe20000410000 */
[-C--:B------:R-:W-:Y:S01]  /*e650*/  FMUL.FTZ R123, R123, R11.reuse ;  /* 0x0000000b7b7b7220 */ /* 0x080fe20000410000 */
[----:B----4-:R-:W-:Y:S01]  /*e660*/  FADD.FTZ R3, R173, R4 ;  /* 0x00000004ad037221 */ /* 0x010fe20000010000 */
[----:B------:R-:W2:Y:S01]  /*e670*/  MUFU.EX2 R175, R175 ;  /* 0x000000af00af7308 */ /* 0x000ea20000000800 */
[----:B-1----:R-:W-:Y:S01]  /*e680*/  FADD.FTZ R38, R72, R13 ;  /* 0x0000000d48267221 */ /* 0x002fe20000010000 */
[-C--:B------:R-:W-:Y:S01]  /*e690*/  FMUL.FTZ R126, R126, R11.reuse ;  /* 0x0000000b7e7e7220 */ /* 0x080fe20000410000 */
[----:B-----5:R-:W-:Y:S01]  /*e6a0*/  FADD.FTZ R4, R28, R3 ;  /* 0x000000031c047221 */ /* 0x020fe20000010000 */
[-C--:B------:R-:W-:Y:S01]  /*e6b0*/  FMUL.FTZ R127, R127, R11.reuse ;  /* 0x0000000b7f7f7220 */ /* 0x080fe20000410000 */
[----:B------:R-:W-:Y:S01]  /*e6c0*/  FADD.FTZ R13, R47, R38 ;  /* 0x000000262f0d7221 */ /* 0x000fe20000010000 */
[-C--:B------:R-:W-:Y:S01]  /*e6d0*/  FMUL.FTZ R130, R130, R11.reuse ;  /* 0x0000000b82827220 */ /* 0x080fe20000410000 */
[-C--:B------:R-:W-:Y:S01]  /*e6e0*/  FMUL.FTZ R131, R131, R11.reuse ;  /* 0x0000000b83837220 */ /* 0x080fe20000410000 */
[----:B------:R-:W1:Y:S01]  /*e6f0*/  MUFU.EX2 R51, R51 ;  /* 0x0000003300337308 */ /* 0x000e620000000800 */
[----:B------:R-:W-:Y:S01]  /*e700*/  FADD.FTZ R34, R66, R13 ;  /* 0x0000000d42227221 */ /* 0x000fe20000010000 */
[-C--:B------:R-:W-:Y:S01]  /*e710*/  FMUL.FTZ R134, R134, R11.reuse ;  /* 0x0000000b86867220 */ /* 0x080fe20000410000 */
[-C--:B------:R-:W-:Y:S01]  /*e720*/  FMUL.FTZ R135, R135, R11.reuse ;  /* 0x0000000b87877220 */ /* 0x080fe20000410000 */
[-C--:B------:R-:W-:Y:S01]  /*e730*/  FMUL.FTZ R138, R138, R11.reuse ;  /* 0x0000000b8a8a7220 */ /* 0x080fe20000410000 */
[----:B------:R-:W-:Y:S01]  /*e740*/  FADD.FTZ R13, R49, R34 ;  /* 0x00000022310d7221 */ /* 0x000fe20000010000 */
[-C--:B------:R-:W-:Y:S01]  /*e750*/  FMUL.FTZ R139, R139, R11.reuse ;  /* 0x0000000b8b8b7220 */ /* 0x080fe20000410000 */
[-C--:B------:R-:W-:Y:S01]  /*e760*/  FMUL.FTZ R142, R142, R11.reuse ;  /* 0x0000000b8e8e7220 */ /* 0x080fe20000410000 */
[----:B------:R-:W3:Y:S01]  /*e770*/  MUFU.EX2 R24, R24 ;  /* 0x0000001800187308 */ /* 0x000ee20000000800 */
[----:B------:R-:W-:Y:S01]  /*e780*/  FADD.FTZ R34, R62, R13 ;  /* 0x0000000d3e227221 */ /* 0x000fe20000010000 */
[----:B--2---:R-:W-:Y:S01]  /*e790*/  FADD.FTZ R3, R175, R4 ;  /* 0x00000004af037221 */ /* 0x004fe20000010000 */
[-C--:B------:R-:W-:Y:S01]  /*e7a0*/  FMUL.FTZ R143, R143, R11.reuse ;  /* 0x0000000b8f8f7220 */ /* 0x080fe20000410000 */
[-C--:B------:R-:W-:Y:S01]  /*e7b0*/  FMUL.FTZ R146, R146, R11.reuse ;  /* 0x0000000b92927220 */ /* 0x080fe20000410000 */
[-C--:B------:R-:W-:Y:S01]  /*e7c0*/  FMUL.FTZ R147, R147, R11.reuse ;  /* 0x0000000b93937220 */ /* 0x080fe20000410000 */
[-C--:B------:R-:W-:Y:S01]  /*e7d0*/  FMUL.FTZ R150, R150, R11.reuse ;  /* 0x0000000b96967220 */ /* 0x080fe20000410000 */
[----:B------:R-:W-:Y:S01]  /*e7e0*/  FMUL.FTZ R151, R151, R11 ;  /* 0x0000000b97977220 */ /* 0x000fe20000410000 */
[----:B------:R-:W2:Y:S01]  /*e7f0*/  MUFU.EX2 R58, R58 ;  /* 0x0000003a003a7308 */ /* 0x000ea20000000800 */
[----:B-1----:R-:W-:Y:S01]  /*e800*/  FADD.FTZ R13, R51, R34 ;  /* 0x00000022330d7221 */ /* 0x002fe20000010000 */
[----:B------:R-:W-:Y:S01]  /*e810*/  F2FP.BF16.F32.PACK_AB R178, R25, R178 ;  /* 0x000000b219b2723e */ /* 0x000fe200000010ff */
[-C--:B------:R-:W-:Y:S01]  /*e820*/  FMUL.FTZ R148, R148, R56.reuse ;  /* 0x0000003894947220 */ /* 0x080fe20000410000 */
[----:B------:R-:W-:Y:S01]  /*e830*/  F2FP.BF16.F32.PACK_AB R174, R42, R31 ;  /* 0x0000001f2aae723e */ /* 0x000fe200000010ff */
[----:B------:R-:W-:Y:S01]  /*e840*/  FMUL.FTZ R149, R149, R56 ;  /* 0x0000003895957220 */ /* 0x000fe20000410000 */
[----:B------:R-:W-:Y:S01]  /*e850*/  F2FP.BF16.F32.PACK_AB R168, R36, R33 ;  /* 0x0000002124a8723e */ /* 0x000fe200000010ff */
[----:B------:R-:W-:Y:S01]  /*e860*/  VIADD R6, R6, 0xffffffff ;  /* 0xffffffff06067836 */ /* 0x000fe20000000000 */
[----:B------:R-:W1:Y:S01]  /*e870*/  MUFU.EX2 R169, R169 ;  /* 0x000000a900a97308 */ /* 0x000e620000000800 */
[----:B---3--:R-:W-:Y:S01]  /*e880*/  FADD.FTZ R4, R24, R3 ;  /* 0x0000000318047221 */ /* 0x008fe20000010000 */
[----:B------:R-:W-:Y:S01]  /*e890*/  F2FP.BF16.F32.PACK_AB R170, R86, R35 ;  /* 0x0000002356aa723e */ /* 0x000fe200000010ff */
[----:B------:R-:W-:Y:S01]  /*e8a0*/  IMAD.MOV.U32 R11, RZ, RZ, R7 ;  /* 0x000000ffff0b7224 */ /* 0x000fe200078e0007 */
[----:B------:R-:W-:-:S02]  /*e8b0*/  F2FP.BF16.F32.PACK_AB R164, R48, R37 ;  /* 0x0000002530a4723e */ /* 0x000fc400000010ff */
[----:B------:R-:W-:Y:S02]  /*e8c0*/  F2FP.BF16.F32.PACK_AB R160, R70, R43 ;  /* 0x0000002b46a0723e */ /* 0x000fe400000010ff */
[----:B------:R-:W3:Y:S01]  /*e8d0*/  MUFU.EX2 R26, R26 ;  /* 0x0000001a001a7308 */ /* 0x000ee20000000800 */
[----:B--2---:R-:W-:Y:S01]  /*e8e0*/  FADD.FTZ R34, R58, R13 ;  /* 0x0000000d3a227221 */ /* 0x004fe20000010000 */
[----:B------:R-:W-:Y:S02]  /*e8f0*/  F2FP.BF16.F32.PACK_AB R156, R66, R47 ;  /* 0x0000002f429c723e */ /* 0x000fe400000010ff */
[----:B------:R-:W-:Y:S01]  /*e900*/  F2FP.BF16.F32.PACK_AB R152, R58, R51 ;  /* 0x000000333a98723e */ /* 0x000fe200000010ff */
[----:B------:R-:W-:Y:S01]  /*e910*/  FADD.FTZ R13, R53, R34 ;  /* 0x00000022350d7221 */ /* 0x000fe20000010000 */
[C---:B------:R-:W-:Y:S02]  /*e920*/  F2FP.BF16.F32.PACK_AB R154, R52.reuse, R53 ;  /* 0x00000035349a723e */ /* 0x040fe400000010ff */
[----:B------:R-:W2:Y:S01]  /*e930*/  MUFU.EX2 R171, R171 ;  /* 0x000000ab00ab7308 */ /* 0x000ea20000000800 */
[----:B-1----:R-:W-:Y:S01]  /*e940*/  FADD.FTZ R3, R169, R4 ;  /* 0x00000004a9037221 */ /* 0x002fe20000010000 */
[----:B------:R-:W-:Y:S01]  /*e950*/  FADD.FTZ R4, R52, R13 ;  /* 0x0000000d34047221 */ /* 0x000fe20000010000 */
[----:B------:R-:W-:-:S02]  /*e960*/  F2FP.BF16.F32.PACK_AB R181, R181, R60 ;  /* 0x0000003cb5b5723e */ /* 0x000fc400000010ff */
[----:B------:R-:W-:Y:S02]  /*e970*/  F2FP.BF16.F32.PACK_AB R183, R40, R183 ;  /* 0x000000b728b7723e */ /* 0x000fe400000010ff */
[----:B------:R-:W-:Y:S01]  /*e980*/  F2FP.BF16.F32.PACK_AB R177, R14, R177 ;  /* 0x000000b10eb1723e */ /* 0x000fe200000010ff */
[----:B------:R-:W1:Y:S01]  /*e990*/  MUFU.EX2 R12, R196 ;  /* 0x000000c4000c7308 */ /* 0x000e620000000800 */
[----:B---3--:R-:W-:Y:S01]  /*e9a0*/  FADD.FTZ R34, R26, R3 ;  /* 0x000000031a227221 */ /* 0x008fe20000010000 */
[----:B------:R-:W-:Y:S02]  /*e9b0*/  F2FP.BF16.F32.PACK_AB R179, R20, R179 ;  /* 0x000000b314b3723e */ /* 0x000fe400000010ff */
[----:B------:R-:W-:Y:S02]  /*e9c0*/  F2FP.BF16.F32.PACK_AB R173, R28, R173 ;  /* 0x000000ad1cad723e */ /* 0x000fe400000010ff */
[----:B------:R-:W-:Y:S02]  /*e9d0*/  F2FP.BF16.F32.PACK_AB R175, R24, R175 ;  /* 0x000000af18af723e */ /* 0x000fe400000010ff */
[----:B------:R-:W3:Y:S01]  /*e9e0*/  MUFU.EX2 R165, R165 ;  /* 0x000000a500a57308 */ /* 0x000ee20000000800 */
[----:B--2---:R-:W-:Y:S01]  /*e9f0*/  FADD.FTZ R3, R171, R34 ;  /* 0x00000022ab037221 */ /* 0x004fe20000010000 */
[----:B------:R-:W-:-:S06]  /*ea00*/  F2FP.BF16.F32.PACK_AB R169, R26, R169 ;  /* 0x000000a91aa9723e */ /* 0x000fcc00000010ff */
[----:B------:R-:W2:Y:S01]  /*ea10*/  MUFU.EX2 R30, R30 ;  /* 0x0000001e001e7308 */ /* 0x000ea20000000800 */
[C---:B-1----:R-:W-:Y:S01]  /*ea20*/  FADD.FTZ R34, R12.reuse, R3 ;  /* 0x000000030c227221 */ /* 0x042fe20000010000 */
[----:B------:R-:W-:Y:S01]  /*ea30*/  F2FP.BF16.F32.PACK_AB R171, R12, R171 ;  /* 0x000000ab0cab723e */ /* 0x000fe200000010ff */
[----:B------:R-:W-:-:S05]  /*ea40*/  IMAD.MOV.U32 R12, RZ, RZ, R8 ;  /* 0x000000ffff0c7224 */ /* 0x000fca00078e0008 */
[----:B------:R1:W4:Y:S01]  /*ea50*/  MUFU.EX2 R167, R166 ;  /* 0x000000a600a77308 */ /* 0x0003220000000800 */
[----:B---3--:R-:W-:-:S07]  /*ea60*/  FADD.FTZ R3, R165, R34 ;  /* 0x00000022a5037221 */ /* 0x008fce0000010000 */
[----:B------:R3:W5:Y:S01]  /*ea70*/  MUFU.EX2 R64, R158 ;  /* 0x0000009e00407308 */ /* 0x0007620000000800 */
[----:B--2---:R-:W-:Y:S01]  /*ea80*/  FADD.FTZ R3, R30, R3 ;  /* 0x000000031e037221 */ /* 0x004fe20000010000 */
[----:B-1----:R-:W-:Y:S02]  /*ea90*/  F2FP.BF16.F32.PACK_AB R166, R54, R39 ;  /* 0x0000002736a6723e */ /* 0x002fe400000010ff */
[----:B------:R-:W-:Y:S01]  /*eaa0*/  F2FP.BF16.F32.PACK_AB R165, R30, R165 ;  /* 0x000000a51ea5723e */ /* 0x000fe200000010ff */
[----:B------:R-:W-:-:S03]  /*eab0*/  FADD.FTZ R3, R68, R3 ;  /* 0x0000000344037221 */ /* 0x000fc60000010000 */
[----:B------:R1:W2:Y:S01]  /*eac0*/  MUFU.EX2 R161, R162 ;  /* 0x000000a200a17308 */ /* 0x0002a20000000800 */
[C---:B----4-:R-:W-:Y:S01]  /*ead0*/  FADD.FTZ R3, R167.reuse, R3 ;  /* 0x00000003a7037221 */ /* 0x050fe20000010000 */
[----:B---3--:R-:W-:Y:S02]  /*eae0*/  F2FP.BF16.F32.PACK_AB R158, R62, R49 ;  /* 0x000000313e9e723e */ /* 0x008fe400000010ff */
[----:B------:R-:W-:-:S04]  /*eaf0*/  F2FP.BF16.F32.PACK_AB R167, R167, R68 ;  /* 0x00000044a7a7723e */ /* 0x000fc800000010ff */
[----:B------:R-:W3:Y:S01]  /*eb00*/  MUFU.EX2 R198, R198 ;  /* 0x000000c600c67308 */ /* 0x000ee20000000800 */
[----:B-----5:R-:W-:Y:S01]  /*eb10*/  FADD.FTZ R3, R64, R3 ;  /* 0x0000000340037221 */ /* 0x020fe20000010000 */
[----:B-1----:R-:W-:-:S06]  /*eb20*/  F2FP.BF16.F32.PACK_AB R162, R72, R45 ;  /* 0x0000002d48a2723e */ /* 0x002fcc00000010ff */
        /* <DEDUP_REMOVED lines=22> */
[----:B------:R-:W-:-:S03]  /*ec90*/  F2FP.BF16.F32.PACK_AB R153, R82, R50 ;  /* 0x000000325299723e */ /* 0x000fc600000010ff */
[----:B--2---:R-:W-:-:S04]  /*eca0*/  FADD.FTZ R3, R84, R3 ;  /* 0x0000000354037221 */ /* 0x004fc80000010000 */
[C---:B---3--:R-:W-:Y:S01]  /*ecb0*/  FADD.FTZ R3, R41.reuse, R3 ;  /* 0x0000000329037221 */ /* 0x048fe20000010000 */
[----:B------:R-:W-:Y:S01]  /*ecc0*/  F2FP.BF16.F32.PACK_AB R155, R41, R84 ;  /* 0x00000054299b723e */ /* 0x000fe200000010ff */
[----:B------:R-:W-:Y:S06]  /*ecd0*/  @P2 BRA `(.L_x_6461) ;  /* 0xffffffc800142947 */ /* 0x000fec000383ffff */
.L_x_6444:
[----:B------:R-:W-:Y:S06]  /*ece0*/  BAR.ARV 0x8, 0x120 ;  /* 0x0204800000007b1d */ /* 0x000fec0000002000 */
[----:B------:R-:W-:Y:S05]  /*ecf0*/  @!P0 BRA `(.L_x_6462) ;  /* 0x0000000000048947 */ /* 0x000fea0003800000 */
[----:B------:R-:W-:Y:S01]  /*ed00*/  BPT.TRAP 0x1 ;  /* 0x000000040000795c */ /* 0x000fe20000300000 */
.L_x_6462:
[----:B------:R-:W-:Y:S01]  /*ed10*/  ULEA UR5, UR37, UR39, 0x3 ;  /* 0x0000002725057291 */ /* 0x000fe2000f8e183f */
[----:B------:R-:W-:-:S05]  /*ed20*/  IMAD.U32 R0, RZ, RZ, UR36 ;  /* 0x00000024ff007e24 */ /* 0x000fca000f8e00ff */
[----:B------:R-:W-:-:S04]  /*ed30*/  SHF.L.U32 R0, R0, 0x1f, RZ ;  /* 0x0000001f00007819 */ /* 0x000fc800000006ff */
[----:B------:R1:W2:Y:S01]  /*ed40*/  SYNCS.PHASECHK.TRANS64.TRYWAIT P2, [UR5+0x28850], R0 ;  /* 0x02885000ff0075a7 */ /* 0x0002a20008040145 */
[----:B------:R-:W-:Y:S05]  /*ed50*/  @!P0 BRA `(.L_x_6463) ;  /* 0x0000000000048947 */ /* 0x000fea0003800000 */
[----:B------:R-:W-:Y:S01]  /*ed60*/  BPT.TRAP 0x1 ;  /* 0x000000040000795c */ /* 0x000fe20000300000 */
.L_x_6463:
[----:B--2---:R-:W-:Y:S05]  /*ed70*/  @P2 BRA `(.L_x_6464) ;  /* 0x0000000000082947 */ /* 0x004fea0003800000 */
[----:B------:R-:W2:Y:S02]  /*ed80*/  SYNCS.PHASECHK.TRANS64.TRYWAIT P0, [UR5+0x28850], R0 ;  /* 0x02885000ff0075a7 */ /* 0x000ea40008000145 */
[----:B--2---:R-:W-:Y:S05]  /*ed90*/  @!P0 BRA `(.L_x_6465) ;  /* 0x00000050000c8947 */ /* 0x004fea0003800000 */
.L_x_6464:
[----:B------:R-:W-:Y:S01]  /*eda0*/  UIADD3 UR39, UR39, 0x400, URZ ;  /* 0x0000040027277890 */ /* 0x000fe2000fffe03f */
[----:B------:R-:W-:Y:S01]  /*edb0*/  WARPGROUP.ARRIVE ;  /* 0x00000000000079c5 */ /* 0x000fe20000000000 */
[----:B------:R-:W-:Y:S01]  /*edc0*/  UMOV UR7, 0x40000040 ;  /* 0x4000004000077882 */ /* 0x000fe20000000000 */
[----:B--2---:R-:W2:Y:S01]  /*edd0*/  SHFL.BFLY PT, R5, R4, 0x2, 0x1f ;  /* 0x0c401f0004057f89 */ /* 0x004ea200000e0000 */
[----:B------:R-:W-:Y:S01]  /*ede0*/  USHF.R.U32.HI UR39, URZ, 0x4, UR39 ;  /* 0x000000043f277899 */ /* 0x000fe20008011627 */
[----:B------:R-:W-:Y:S01]  /*edf0*/  IMAD.U32 R15, RZ, RZ, UR5 ;  /* 0x00000005ff0f7e24 */ /* 0x000fe2000f8e00ff */
[----:B------:R-:W-:Y:S01]  /*ee00*/  UIADD3 UR46, UR46, 0x1, URZ ;  /* 0x000000012e2e7890 */ /* 0x000fe2000fffe03f */
[----:B-1----:R-:W1:Y:S01]  /*ee10*/  SHFL.BFLY PT, R0, R3, 0x2, 0x1f ;  /* 0x0c401f0003007f89 */ /* 0x002e6200000e0000 */
[----:B------:R-:W-:-:S04]  /*ee20*/  ULOP3.LUT UR39, UR39, 0x3fff, URZ, 0xc0, !UPT ;  /* 0x00003fff27277892 */ /* 0x000fc8000f8ec03f */
[----:B------:R-:W-:-:S04]  /*ee30*/  ULOP3.LUT UR4, UR39, 0x4000000, URZ, 0xfc, !UPT ;  /* 0x0400000027047892 */ /* 0x000fc8000f8efc3f */
[----:B------:R-:W-:Y:S02]  /*ee40*/  ULEA UR4, UR37, UR4, 0xb ;  /* 0x0000000425047291 */ /* 0x000fe4000f8e583f */
[----:B------:R-:W-:-:S04]  /*ee50*/  UIADD3 UR37, UR37, 0x1, URZ ;  /* 0x0000000125257890 */ /* 0x000fc8000fffe03f */
[----:B------:R-:W-:Y:S01]  /*ee60*/  UISETP.NE.AND UP0, UPT, UR37, 0x2, UPT ;  /* 0x000000022500788c */ /* 0x000fe2000bf05270 */
[----:B------:R-:W-:Y:S02]  /*ee70*/  UMOV UR6, UR4 ;  /* 0x0000000400067c82 */ /* 0x000fe40008000000 */
[----:B------:R-:W-:Y:S01]  /*ee80*/  HGMMA.64x128x16.F32.BF16 R88, R180, gdesc[UR4].tnspB, R88, gsb0 ;  /* 0x41e00004b4587df0 */ /* 0x000fe20008001858 */
[----:B------:R-:W-:Y:S01]  /*ee90*/  UIADD3 UR6, UR4, 0x80, URZ ;  /* 0x0000008004067890 */ /* 0x000fe2000fffe03f */
[----:B--2---:R-:W-:Y:S01]  /*eea0*/  FADD.FTZ R5, R5, R4 ;  /* 0x0000000405057221 */ /* 0x004fe20000010000 */
[----:B------:R-:W-:Y:S01]  /*eeb0*/  UMOV UR7, 0x40000040 ;  /* 0x4000004000077882 */ /* 0x000fe20000000000 */
[----:B------:R-:W-:Y:S02]  /*eec0*/  IMAD.MOV.U32 R4, RZ, RZ, RZ ;  /* 0x000000ffff047224 */ /* 0x000fe400078e00ff */
[----:B-1----:R-:W-:Y:S01]  /*eed0*/  FADD.FTZ R2, R0, R3 ;  /* 0x0000000300027221 */ /* 0x002fe20000010000 */
[----:B------:R-:W-:Y:S01]  /*eee0*/  USEL UR37, UR37, URZ, UP0 ;  /* 0x0000003f25257287 */ /* 0x000fe20008000000 */
[----:B------:R-:W1:Y:S04]  /*eef0*/  SHFL.BFLY PT, R0, R5, 0x1, 0x1f ;  /* 0x0c201f0005007f89 */ /* 0x000e6800000e0000 */
[----:B------:R-:W2:Y:S01]  /*ef00*/  SHFL.BFLY PT, R11, R2, 0x1, 0x1f ;  /* 0x0c201f00020b7f89 */ /* 0x000ea200000e0000 */
[----:B-1----:R-:W-:Y:S01]  /*ef10*/  FADD.FTZ R13, R5, R0 ;  /* 0x00000000050d7221 */ /* 0x002fe20000010000 */
[----:B------:R-:W-:-:S02]  /*ef20*/  IMAD.MOV.U32 R0, RZ, RZ, -0x800000 ;  /* 0xff800000ff007424 */ /* 0x000fc400078e00ff */
[----:B--2---:R-:W-:Y:S02]  /*ef30*/  FADD.FTZ R14, R2, R11 ;  /* 0x0000000b020e7221 */ /* 0x004fe40000010000 */
[----:B------:R-:W-:Y:S01]  /*ef40*/  FSETP.NE.FTZ.AND P0, PT, R13, RZ, PT ;  /* 0x000000ff0d00720b */ /* 0x000fe20003f15000 */
[----:B------:R-:W-:Y:S02]  /*ef50*/  IMAD.MOV.U32 R11, RZ, RZ, RZ ;  /* 0x000000ffff0b7224 */ /* 0x000fe400078e00ff */
[----:B------:R-:W-:Y:S01]  /*ef60*/  IMAD.MOV.U32 R2, RZ, RZ, -0x800000 ;  /* 0xff800000ff027424 */ /* 0x000fe200078e00ff */
[----:B------:R-:W-:-:S09]  /*ef70*/  FSETP.NE.FTZ.AND P2, PT, R14, RZ, PT ;  /* 0x000000ff0e00720b */ /* 0x000fd20003f55000 */
[C---:B------:R-:W-:Y:S01]  /*ef80*/  @P0 FMUL.FTZ R6, R9.reuse, 0.69314718246459960938 ;  /* 0x3f31721809060820 */ /* 0x040fe20000410000 */
[----:B------:R-:W1:Y:S03]  /*ef90*/  @P0 MUFU.LG2 R10, R13 ;  /* 0x0000000d000a0308 */ /* 0x000e660000000c00 */
[----:B------:R-:W-:Y:S01]  /*efa0*/  @P2 FMUL.FTZ R20, R9, 0.69314718246459960938 ;  /* 0x3f31721809142820 */ /* 0x000fe20000410000 */
[----:B------:R-:W-:-:S04]  /*efb0*/  @!P1 VIADD R9, R15, 0x28860 ;  /* 0x000288600f099836 */ /* 0x000fc80000000000 */
[----:B------:R-:W2:Y:S01]  /*efc0*/  @P2 MUFU.LG2 R12, R14 ;  /* 0x0000000e000c2308 */ /* 0x000ea20000000c00 */
[----:B------:R-:W-:-:S07]  /*efd0*/  @!P1 PRMT R9, RZ, 0x654, R9 ;  /* 0x00000654ff099816 */ /* 0x000fce0000000009 */
[----:B------:R-:W3:Y:S01]  /*efe0*/  @P0 MUFU.RCP R4, R13 ;  /* 0x0000000d00040308 */ /* 0x000ee20000001000 */
[----:B-1----:R-:W-:-:S04]  /*eff0*/  @P0 FMUL.FTZ R3, R10, 0.69314718246459960938 ;  /* 0x3f3172180a030820 */ /* 0x002fc80000410000 */
[----:B------:R-:W-:Y:S01]  /*f000*/  @P0 FFMA.FTZ R2, R6, R7, R3 ;  /* 0x0000000706020223 */ /* 0x000fe20000010003 */
[----:B------:R-:W-:Y:S02]  /*f010*/  PLOP3.LUT P0, PT, PT, PT, PT, 0x8, 0x0 ;  /* 0x000000000000781c */ /* 0x000fe40003f0e170 */
[----:B------:R-:W1:Y:S01]  /*f020*/  @P2 MUFU.RCP R11, R14 ;  /* 0x0000000e000b2308 */ /* 0x000e620000001000 */
        /* <DEDUP_REMOVED lines=33> */
[----:B------:R-:W-:-:S04]  /*f240*/  USEL UR4, URZ, 0x1, UP0 ;  /* 0x000000013f047887 */ /* 0x000fc80008000000 */
[----:B------:R-:W-:Y:S01]  /*f250*/  ULOP3.LUT UR36, UR36, UR4, URZ, 0x3c, !UPT ;  /* 0x0000000424247292 */ /* 0x000fe2000f8e3c3f */
[----:B------:R-:W-:Y:S02]  /*f260*/  WARPGROUP.DEPBAR.LE gsb0, 0x0 ;  /* 0x00008000000079c5 */ /* 0x000fe40000010000 */
[----:B------:R-:W-:-:S06]  /*f270*/  WARPGROUP.ARRIVE ;  /* 0x00000000000079c5 */ /* 0x000fcc0000000000 */
[----:B------:R-:W-:Y:S03]  /*f280*/  HGMMA.64x128x16.F32.BF16 R88, R152, gdesc[UR4].tnspB, R88, gsb0 ;  /* 0x41e0000498587df0 */ /* 0x000fe60008001858 */
[----:B------:R-:W-:Y:S02]  /*f290*/  WARPGROUP.DEPBAR.LE gsb0, 0x0 ;  /* 0x00008000000079c5 */ /* 0x000fe40000010000 */
[----:B------:R2:W-:Y:S01]  /*f2a0*/  @!P1 SYNCS.ARRIVE.TRANS64.RED.A1T0 RZ, [R9+URZ], RZ ;  /* 0x000000ff09ff99a7 */ /* 0x0005e2000810043f */
[-C--:B---3--:R-:W-:Y:S01]  /*f2b0*/  FMUL.FTZ R8, R88, R4.reuse ;  /* 0x0000000458087220 */ /* 0x088fe20000410000 */
        /* <DEDUP_REMOVED lines=63> */
.L_x_6395:
        /* <DEDUP_REMOVED lines=11> */
[----:B------:R-:W-:Y:S01]  /*f760*/  BAR.SYNC.DEFER_BLOCKING 0x1, 0x100 ;  /* 0x0044000000007b1d */ /* 0x000fe20000010000 */
[----:B------:R-:W-:Y:S01]  /*f770*/  LOP3.LUT R26, R27, 0x380, RZ, 0xc0, !PT ;  /* 0x000003801b1a7812 */ /* 0x000fe200078ec0ff */
[----:B------:R-:W-:Y:S01]  /*f780*/  VIADD R4, R31, 0x8 ;  /* 0x000000081f047836 */ /* 0x000fe20000000000 */
[C---:B------:R-:W-:Y:S01]  /*f790*/  IADD3 R15, P4, R18.reuse, 0x4000, RZ ;  /* 0x00004000120f7810 */ /* 0x040fe20007f9e0ff */
[----:B------:R-:W-:Y:S01]  /*f7a0*/  USHF.R.S32.HI UR5, URZ, 0x1f, UR43 ;  /* 0x0000001f3f057899 */ /* 0x000fe2000801142b */
[----:B------:R-:W-:-:S03]  /*f7b0*/  LOP3.LUT R5, R18, 0x380, RZ, 0xc0, !PT ;  /* 0x0000038012057812 */ /* 0x000fc600078ec0ff */
[----:B------:R-:W1:Y:S01]  /*f7c0*/  LDC.64 R32, c[0x0][0xb78] ;  /* 0x0002de00ff207b82 */ /* 0x000e620000000a00 */
[----:B------:R-:W-:Y:S01]  /*f7d0*/  SHF.R.U64 R26, R26, 0x3, RZ ;  /* 0x000000031a1a7819 */ /* 0x000fe200000012ff */
[----:B------:R-:W-:Y:S01]  /*f7e0*/  ULDC UR10, c[0x0][0xa88] ;  /* 0x0002a200000a7ab9 */ /* 0x000fe20000000800 */
[----:B------:R-:W-:Y:S01]  /*f7f0*/  LOP3.LUT R24, R25, 0x380, RZ, 0xc0, !PT ;  /* 0x0000038019187812 */ /* 0x000fe200078ec0ff */
[----:B------:R-:W-:Y:S01]  /*f800*/  ULDC.64 UR8, c[0x0][0xb70] ;  /* 0x0002dc0000087ab9 */ /* 0x000fe20000000a00 */
[----:B------:R-:W-:Y:S01]  /*f810*/  LOP3.LUT P0, RZ, R186, 0x3, RZ, 0xc0, !PT ;  /* 0x00000003baff7812 */ /* 0x000fe2000780c0ff */
[----:B------:R-:W-:Y:S01]  /*f820*/  UIMAD UR5, UR5, UR8, URZ ;  /* 0x00000008050572a4 */ /* 0x000fe2000f8e023f */
[----:B------:R-:W-:Y:S01]  /*f830*/  LOP3.LUT R14, R15, 0x380, RZ, 0xc0, !PT ;  /* 0x000003800f0e7812 */ /* 0x000fe200078ec0ff */
[----:B------:R-:W-:Y:S01]  /*f840*/  UIMAD.WIDE.U32 UR6, UR43, UR8, URZ ;  /* 0x000000082b0672a5 */ /* 0x000fe2000f8e003f */
[----:B------:R-:W-:Y:S01]  /*f850*/  SHF.R.U64 R5, R5, 0x3, RZ ;  /* 0x0000000305057819 */ /* 0x000fe200000012ff */
[----:B------:R-:W-:Y:S01]  /*f860*/  UIMAD UR5, UR43, UR9, UR5 ;  /* 0x000000092b0572a4 */ /* 0x000fe2000f8e0205 */
[----:B------:R-:W-:Y:S01]  /*f870*/  LOP3.LUT R26, R26, R27, RZ, 0x3c, !PT ;  /* 0x0000001b1a1a7212 */ /* 0x000fe200078e3cff */
[----:B------:R-:W-:Y:S01]  /*f880*/  IMAD.X R27, RZ, RZ, R19, P2 ;  /* 0x000000ffff1b7224 */ /* 0x000fe200010e0613 */
[----:B------:R-:W-:Y:S01]  /*f890*/  SHF.R.U64 R24, R24, 0x3, RZ ;  /* 0x0000000318187819 */ /* 0x000fe200000012ff */
[----:B------:R-:W-:Y:S01]  /*f8a0*/  USHF.R.S32.HI UR8, URZ, 0x1f, UR44 ;  /* 0x0000001f3f087899 */ /* 0x000fe2000801142c */
[----:B------:R-:W-:Y:S01]  /*f8b0*/  IADD3 R11, P2, R18, 0x4040, RZ ;  /* 0x00004040120b7810 */ /* 0x000fe20007f5e0ff */
[----:B------:R-:W-:Y:S01]  /*f8c0*/  UIADD3 UR5, UR7, UR5, URZ ;  /* 0x0000000507057290 */ /* 0x000fe2000fffe03f */
[----:B------:R-:W-:-:S02]  /*f8d0*/  ISETP.GE.OR P1, PT, R4, UR10, P0 ;  /* 0x0000000a04007c0c */ /* 0x000fc40008726670 */
[----:B------:R-:W-:Y:S02]  /*f8e0*/  SHF.R.U64 R14, R14, 0x3, RZ ;  /* 0x000000030e0e7819 */ /* 0x000fe400000012ff */
[----:B------:R-:W-:Y:S02]  /*f8f0*/  IADD3 R21, P5, R18, 0x60, RZ ;  /* 0x0000006012157810 */ /* 0x000fe40007fbe0ff */
[----:B------:R-:W-:Y:S01]  /*f900*/  LOP3.LUT R4, R5, R18, RZ, 0x3c, !PT ;  /* 0x0000001205047212 */ /* 0x000fe200078e3cff */
[--C-:B------:R-:W-:Y:S01]  /*f910*/  IMAD.MOV.U32 R5, RZ, RZ, R19.reuse ;  /* 0x000000ffff057224 */ /* 0x100fe200078e0013 */
[----:B------:R-:W-:Y:S01]  /*f920*/  LOP3.LUT R24, R24, R25, RZ, 0x3c, !PT ;  /* 0x0000001918187212 */ /* 0x000fe200078e3cff */
[----:B------:R-:W-:Y:S01]  /*f930*/  IMAD.X R25, RZ, RZ, R19, P6 ;  /* 0x000000ffff197224 */ /* 0x000fe200030e0613 */
[----:B------:R-:W-:Y:S02]  /*f940*/  LOP3.LUT R10, R11, 0x380, RZ, 0xc0, !PT ;  /* 0x000003800b0a7812 */ /* 0x000fe400078ec0ff */
[----:B------:R-:W-:-:S02]  /*f950*/  LOP3.LUT R14, R14, R15, RZ, 0x3c, !PT ;  /* 0x0000000f0e0e7212 */ /* 0x000fc400078e3cff */
[----:B------:R-:W-:Y:S02]  /*f960*/  LOP3.LUT R20, R21, 0x380, RZ, 0xc0, !PT ;  /* 0x0000038015147812 */ /* 0x000fe400078ec0ff */
[C---:B------:R-:W-:Y:S02]  /*f970*/  IADD3 R13, P3, R18.reuse, 0x4020, RZ ;  /* 0x00004020120d7810 */ /* 0x040fe40007f7e0ff */
[----:B------:R-:W-:Y:S02]  /*f980*/  IADD3 R15, P6, R18, 0x4060, RZ ;  /* 0x00004060120f7810 */ /* 0x000fe40007fde0ff */
[----:B------:R-:W-:Y:S02]  /*f990*/  MOV R9, R4 ;  /* 0x0000000400097202 */ /* 0x000fe40000000f00 */
[----:B------:R-:W-:Y:S02]  /*f9a0*/  SHF.R.U64 R10, R10, 0x3, RZ ;  /* 0x000000030a0a7819 */ /* 0x000fe400000012ff */
[----:B------:R-:W-:-:S02]  /*f9b0*/  F2FP.BF16.F32.PACK_AB R4, R89, R8 ;  /* 0x000000085904723e */ /* 0x000fc400000010ff */
[----:B------:R-:W-:Y:S02]  /*f9c0*/  SHF.R.U64 R20, R20, 0x3, RZ ;  /* 0x0000000314147819 */ /* 0x000fe400000012ff */
[----:B------:R-:W-:Y:S02]  /*f9d0*/  LOP3.LUT R12, R13, 0x380, RZ, 0xc0, !PT ;  /* 0x000003800d0c7812 */ /* 0x000fe400078ec0ff */
[----:B------:R-:W-:Y:S02]  /*f9e0*/  LOP3.LUT R8, R15, 0x380, RZ, 0xc0, !PT ;  /* 0x000003800f087812 */ /* 0x000fe400078ec0ff */
[----:B------:R-:W-:Y:S02]  /*f9f0*/  F2FP.BF16.F32.PACK_AB R5, R91, R90 ;  /* 0x0000005a5b05723e */ /* 0x000fe400000010ff */
[----:B------:R-:W-:Y:S02]  /*fa00*/  F2FP.BF16.F32.PACK_AB R6, R6, R3 ;  /* 0x000000030606723e */ /* 0x000fe400000010ff */
[----:B------:R-:W-:-:S02]  /*fa10*/  F2FP.BF16.F32.PACK_AB R7, R7, R94 ;  /* 0x0000005e0707723e */ /* 0x000fc400000010ff */
[----:B------:R-:W-:Y:S01]  /*fa20*/  LOP3.LUT R10, R10, R11, RZ, 0x3c, !PT ;  /* 0x0000000b0a0a7212 */ /* 0x000fe200078e3cff */
[--C-:B------:R-:W-:Y:S01]  /*fa30*/  IMAD.X R11, RZ, RZ, R19.reuse, P2 ;  /* 0x000000ffff0b7224 */ /* 0x100fe200010e0613 */
[----:B------:R-:W-:Y:S01]  /*fa40*/  LOP3.LUT R20, R20, R21, RZ, 0x3c, !PT ;  /* 0x0000001514147212 */ /* 0x000fe200078e3cff */
[--C-:B------:R-:W-:Y:S01]  /*fa50*/  IMAD.X R21, RZ, RZ, R19.reuse, P5 ;  /* 0x000000ffff157224 */ /* 0x100fe200028e0613 */
[----:B------:R-:W-:Y:S01]  /*fa60*/  SHF.R.U64 R12, R12, 0x3, RZ ;  /* 0x000000030c0c7819 */ /* 0x000fe200000012ff */
[----:B------:R2:W-:Y:S01]  /*fa70*/  STSM.16.M88.4 [R9], R4 ;  /* 0x0000000409007844 */ /* 0x0005e20000000200 */
[----:B------:R-:W-:Y:S02]  /*fa80*/  SHF.R.U64 R8, R8, 0x3, RZ ;  /* 0x0000000308087819 */ /* 0x000fe400000012ff */
[----:B------:R-:W-:Y:S02]  /*fa90*/  MOV R28, R24 ;  /* 0x00000018001c7202 */ /* 0x000fe40000000f00 */
[----:B------:R-:W-:Y:S01]  /*faa0*/  LOP3.LUT R12, R12, R13, RZ, 0x3c, !PT ;  /* 0x0000000d0c0c7212 */ /* 0x000fe200078e3cff */
[--C-:B------:R-:W-:Y:S01]  /*fab0*/  IMAD.X R13, RZ, RZ, R19.reuse, P3 ;  /* 0x000000ffff0d7224 */ /* 0x100fe200018e0613 */
[----:B------:R-:W-:Y:S01]  /*fac0*/  LOP3.LUT R8, R8, R15, RZ, 0x3c, !PT ;  /* 0x0000000f08087212 */ /* 0x000fe200078e3cff */
[----:B------:R-:W-:Y:S01]  /*fad0*/  IMAD.X R15, RZ, RZ, R19, P4 ;  /* 0x000000ffff0f7224 */ /* 0x000fe200020e0613 */
[----:B------:R-:W-:Y:S01]  /*fae0*/  MOV R24, R10 ;  /* 0x0000000a00187202 */ /* 0x000fe20000000f00 */
[----:B-1----:R-:W-:Y:S01]  /*faf0*/  IMAD R10, R32, UR8, RZ ;  /* 0x00000008200a7c24 */ /* 0x002fe2000f8e02ff */
[----:B------:R-:W-:-:S02]  /*fb00*/  MOV R29, R26 ;  /* 0x0000001a001d7202 */ /* 0x000fc40000000f00 */
[----:B------:R-:W-:Y:S01]  /*fb10*/  MOV R27, R20 ;  /* 0x00000014001b7202 */ /* 0x000fe20000000f00 */
[----:B------:R-:W-:Y:S01]  /*fb20*/  IMAD.U32 R21, RZ, RZ, UR7 ;  /* 0x00000007ff157e24 */ /* 0x000fe2000f8e00ff */
[----:B------:R-:W-:Y:S01]  /*fb30*/  MOV R26, R14 ;  /* 0x0000000e001a7202 */ /* 0x000fe20000000f00 */
[----:B--2---:R-:W-:Y:S01]  /*fb40*/  IMAD.X R9, RZ, RZ, R19, P6 ;  /* 0x000000ffff097224 */ /* 0x004fe200030e0613 */
[----:B------:R-:W-:Y:S01]  /*fb50*/  F2FP.BF16.F32.PACK_AB R4, R97, R96 ;  /* 0x000000606104723e */ /* 0x000fe200000010ff */
[----:B------:R-:W-:Y:S01]  /*fb60*/  IMAD.U32 R20, RZ, RZ, UR6 ;  /* 0x00000006ff147e24 */ /* 0x000fe2000f8e00ff */
[----:B------:R-:W-:Y:S01]  /*fb70*/  F2FP.BF16.F32.PACK_AB R5, R99, R98 ;  /* 0x000000626305723e */ /* 0x000fe200000010ff */
[----:B------:R-:W-:Y:S01]  /*fb80*/  IMAD.U32 R21, RZ, RZ, UR5 ;  /* 0x00000005ff157e24 */ /* 0x000fe2000f8e00ff */
[----:B------:R-:W-:Y:S01]  /*fb90*/  F2FP.BF16.F32.PACK_AB R6, R101, R100 ;  /* 0x000000646506723e */ /* 0x000fe200000010ff */
[----:B------:R-:W-:Y:S01]  /*fba0*/  IMAD R30, R33, UR44, R10 ;  /* 0x0000002c211e7c24 */ /* 0x000fe2000f8e020a */
[----:B------:R-:W-:Y:S01]  /*fbb0*/  F2FP.BF16.F32.PACK_AB R7, R103, R102 ;  /* 0x000000666707723e */ /* 0x000fe200000010ff */
[----:B------:R-:W-:Y:S01]  /*fbc0*/  IMAD.WIDE.U32 R20, R32, UR44, R20 ;  /* 0x0000002c20147c25 */ /* 0x000fe2000f8e0014 */
[----:B------:R-:W-:Y:S01]  /*fbd0*/  MOV R3, R8 ;  /* 0x0000000800037202 */ /* 0x000fe20000000f00 */
[----:B------:R-:W-:Y:S01]  /*fbe0*/  ULDC.64 UR6, c[0x0][0xb40] ;  /* 0x0002d00000067ab9 */ /* 0x000fe20000000a00 */
[----:B------:R-:W-:Y:S01]  /*fbf0*/  MOV R25, R12 ;  /* 0x0000000c00197202 */ /* 0x000fe20000000f00 */
[----:B------:R1:W-:Y:S01]  /*fc00*/  STSM.16.M88.4 [R29], R4 ;  /* 0x000000041d007844 */ /* 0x0003e20000000200 */
        /* <DEDUP_REMOVED lines=68> */
.L_x_6469:
[----:B------:R-:W-:Y:S05]  /*10050*/  BSYNC B0 ;  /* 0x0000000000007941 */ /* 0x000fea0003800000 */
.L_x_6468:
[----:B------:R-:W-:Y:S05]  /*10060*/  BRA `(.L_x_6467) ;  /* 0x00000008001c7947 */ /* 0x000fea0003800000 */
.L_x_6466:
        /* <DEDUP_REMOVED lines=10> */
[----:B------:R-:W-:Y:S01]  /*10110*/  IMAD.U32 R2, RZ, RZ, UR42 ;  /* 0x0000002aff027e24 */ /* 0x000fe2000f8e00ff */
[----:B------:R-:W-:-:S04]  /*10120*/  ULDC UR5, c[0x0][0xa88] ;  /* 0x0002a20000057ab9 */ /* 0x000fc80000000800 */
        /* <DEDUP_REMOVED lines=19> */
.L_x_6471:
[----:B------:R-:W-:Y:S05]  /*10260*/  BSYNC B0 ;  /* 0x0000000000007941 */ /* 0x000fea0003800000 */
.L_x_6470:
[----:B------:R-:W-:Y:S01]  /*10270*/  ULDC UR5, c[0x0][0xa88] ;  /* 0x0002a20000057ab9 */ /* 0x000fe20000000800 */
[C---:B--2---:R-:W-:Y:S01]  /*10280*/  IMAD R0, R6.reuse, UR6, RZ ;  /* 0x0000000606007c24 */ /* 0x044fe2000f8e02ff */
[----:B------:R-:W-:Y:S01]  /*10290*/  UIADD3 UR42, -UR42, UR5, URZ ;  /* 0x000000052a2a7290 */ /* 0x000fe2000fffe13f */
[----:B----4-:R-:W-:Y:S01]  /*102a0*/  IMAD.WIDE.U32 R2, R6, UR43, R22 ;  /* 0x0000002b06027c25 */ /* 0x010fe2000f8e0016 */
[----:B------:R-:W-:Y:S01]  /*102b0*/  ULOP3.LUT UR48, URZ, UR48, URZ, 0x33, !UPT ;  /* 0x000000303f307292 */ /* 0x000fe2000f8e333f */
[----:B------:R-:W-:Y:S01]  /*102c0*/  SHF.R.S32.HI R185, RZ, 0x1f, R184 ;  /* 0x0000001fffb97819 */ /* 0x000fe200000114b8 */
[----:B------:R-:W-:Y:S01]  /*102d0*/  BSSY B0, `(.L_x_6472) ;  /* 0x0000021000007945 */ /* 0x000fe20003800000 */
[----:B------:R-:W-:Y:S01]  /*102e0*/  IMAD R5, R7, UR43, R0 ;  /* 0x0000002b07057c24 */ /* 0x000fe2000f8e0200 */
[C---:B------:R-:W-:Y:S01]  /*102f0*/  ISETP.GE.AND P2, PT, R184.reuse, UR42, PT ;  /* 0x0000002ab8007c0c */ /* 0x040fe2000bf46270 */
[C---:B------:R-:W-:Y:S02]  /*10300*/  VIADD R0, R184.reuse, 0x40 ;  /* 0x00000040b8007836 */ /* 0x040fe40000000000 */
[----:B------:R-:W-:-:S02]  /*10310*/  VIADD R4, R184, 0x20 ;  /* 0x00000020b8047836 */ /* 0x000fc40000000000 */
        /* <DEDUP_REMOVED lines=15> */
[----:B------:R-:W-:Y:S01]  /*10410*/  IMAD R9, R5, UR6, RZ ;  /* 0x0000000605097c24 */ /* 0x000fe2000f8e02ff */
[----:B------:R-:W-:Y:S01]  /*10420*/  ISETP.GE.AND P2, PT, R22, UR5, PT ;  /* 0x0000000516007c0c */ /* 0x000fe2000bf46270 */
[----:B------:R-:W-:Y:S01]  /*10430*/  IMAD.MOV.U32 R2, RZ, RZ, R6 ;  /* 0x000000ffff027224 */ /* 0x000fe200078e0006 */
[----:B------:R-:W-:Y:S01]  /*10440*/  ISETP.GE.AND P3, PT, R0, UR5, PT ;  /* 0x0000000500007c0c */ /* 0x000fe2000bf66270 */
[----:B------:R-:W-:Y:S02]  /*10450*/  IMAD.MOV.U32 R3, RZ, RZ, R11 ;  /* 0x000000ffff037224 */ /* 0x000fe400078e000b */
[C---:B------:R-:W-:Y:S02]  /*10460*/  IMAD R9, R4.reuse, UR7, R9 ;  /* 0x0000000704097c24 */ /* 0x040fe4000f8e0209 */
[----:B------:R-:W-:Y:S01]  /*10470*/  IMAD.WIDE.U32 R2, R4, UR6, R2 ;  /* 0x0000000604027c25 */ /* 0x000fe2000f8e0002 */
[----:B------:R-:W-:-:S03]  /*10480*/  ULDC.64 UR6, c[0x0][0xa80] ;  /* 0x0002a00000067ab9 */ /* 0x000fc60000000a00 */
[----:B------:R-:W-:Y:S01]  /*10490*/  IMAD.IADD R3, R3, 0x1, R9 ;  /* 0x0000000103037824 */ /* 0x000fe200078e0209 */
[----:B------:R-:W-:-:S04]  /*104a0*/  LEA R8, P5, R2, UR6, 0x1 ;  /* 0x0000000602087c11 */ /* 0x000fc8000f8a08ff */
[----:B------:R-:W-:-:S05]  /*104b0*/  LEA.HI.X R9, R2, UR7, R3, 0x1, P5 ;  /* 0x0000000702097c11 */ /* 0x000fca000a8f0c03 */
[----:B------:R1:W-:Y:S04]  /*104c0*/  @!P2 STG.E.128 desc[UR50][R8.64], RZ ;  /* 0x000000ff0800a986 */ /* 0x0003e8000c101d32 */
[----:B------:R1:W-:Y:S02]  /*104d0*/  @!P3 STG.E.128 desc[UR50][R8.64+0x80], RZ ;  /* 0x000080ff0800b986 */ /* 0x0003e4000c101d32 */
.L_x_6473:
[----:B------:R-:W-:Y:S05]  /*104e0*/  BSYNC B0 ;  /* 0x0000000000007941 */ /* 0x000fea0003800000 */
.L_x_6472:
[----:B------:R-:W-:Y:S04]  /*104f0*/  BSSY B0, `(.L_x_6474) ;  /* 0x0000014000007945 */ /* 0x000fe80003800000 */
[----:B------:R-:W-:Y:S05]  /*10500*/  @P4 BRA `(.L_x_6475) ;  /* 0x0000000000484947 */ /* 0x000fea0003800000 */
[----:B-1----:R-:W-:Y:S01]  /*10510*/  IADD3 R9, P2, R4, 0x20, RZ ;  /* 0x0000002004097810 */ /* 0x002fe20007f5e0ff */
[----:B------:R-:W-:Y:S01]  /*10520*/  ULDC.64 UR6, c[0x0][0xad8] ;  /* 0x0002b60000067ab9 */ /* 0x000fe20000000a00 */
[----:B------:R-:W-:Y:S01]  /*10530*/  IMAD.MOV.U32 R2, RZ, RZ, R6 ;  /* 0x000000ffff027224 */ /* 0x000fe200078e0006 */
[----:B------:R-:W-:Y:S01]  /*10540*/  ULDC UR5, c[0x0][0xa8c] ;  /* 0x0002a30000057ab9 */ /* 0x000fe20000000800 */
[----:B------:R-:W-:Y:S01]  /*10550*/  IMAD.MOV.U32 R3, RZ, RZ, R11 ;  /* 0x000000ffff037224 */ /* 0x000fe200078e000b */
[C---:B------:R-:W-:Y:S01]  /*10560*/  ISETP.GE.AND P3, PT, R22.reuse, UR5, PT ;  /* 0x0000000516007c0c */ /* 0x040fe2000bf66270 */
[----:B------:R-:W-:Y:S02]  /*10570*/  IMAD.X R0, RZ, RZ, R5, P2 ;  /* 0x000000ffff007224 */ /* 0x000fe400010e0605 */
[----:B------:R-:W-:Y:S02]  /*10580*/  VIADD R8, R22, 0x40 ;  /* 0x0000004016087836 */ /* 0x000fe40000000000 */
        /* <DEDUP_REMOVED lines=9> */
[----:B------:R2:W-:Y:S02]  /*10620*/  @!P4 STG.E.128 desc[UR50][R8.64+0x80], RZ ;  /* 0x000080ff0800c986 */ /* 0x0005e4000c101d32 */
.L_x_6475:
[----:B------:R-:W-:Y:S05]  /*10630*/  BSYNC B0 ;  /* 0x0000000000007941 */ /* 0x000fea0003800000 */
.L_x_6474:
[----:B------:R-:W-:Y:S04]  /*10640*/  BSSY B0, `(.L_x_6476) ;  /* 0x0000014000007945 */ /* 0x000fe80003800000 */
[----:B------:R-:W-:Y:S05]  /*10650*/  @P0 BRA `(.L_x_6477) ;  /* 0x0000000000480947 */ /* 0x000fea0003800000 */
[----:B-12---:R-:W-:Y:S01]  /*10660*/  IADD3 R9, P0, R4, 0x40, RZ ;  /* 0x0000004004097810 */ /* 0x006fe20007f1e0ff */
        /* <DEDUP_REMOVED lines=17> */
.L_x_6477:
[----:B------:R-:W-:Y:S05]  /*10780*/  BSYNC B0 ;  /* 0x0000000000007941 */ /* 0x000fea0003800000 */
.L_x_6476:
[----:B------:R-:W-:Y:S04]  /*10790*/  BSSY B0, `(.L_x_6467) ;  /* 0x0000014000007945 */ /* 0x000fe80003800000 */
[----:B------:R-:W-:Y:S05]  /*107a0*/  @P1 BRA `(.L_x_6478) ;  /* 0x0000000000481947 */ /* 0x000fea0003800000 */
[----:B------:R-:W-:Y:S01]  /*107b0*/  IADD3 R7, P0, R4, 0x60, RZ ;  /* 0x0000006004077810 */ /* 0x000fe20007f1e0ff */
        /* <DEDUP_REMOVED lines=17> */
.L_x_6478:
[----:B------:R-:W-:Y:S05]  /*108d0*/  BSYNC B0 ;  /* 0x0000000000007941 */ /* 0x000fea0003800000 */
.L_x_6467:
[----:B------:R-:W5:Y:S02]  /*108e0*/  LDC R0, c[0x0][0xda8] ;  /* 0x00036a00ff007b82 */ /* 0x000f640000000800 */
[----:B-----5:R-:W-:-:S13]  /*108f0*/  ISETP.LE.AND P0, PT, R0, UR4, PT ;  /* 0x0000000400007c0c */ /* 0x020fda000bf03270 */
[----:B------:R-:W-:Y:S05]  /*10900*/  @!P0 BRA `(.L_x_6479) ;  /* 0xffffff04002c8947 */ /* 0x000fea000383ffff */
[----:B------:R-:W-:Y:S05]  /*10910*/  EXIT ;  /* 0x000000000000794d */ /* 0x000fea0003800000 */
.L_x_6385:
[----:B------:R-:W-:-:S08]  /*10920*/  NOP ;  /* 0x0000000000007918 */ /* 0x000fd00000000000 */
[----:B------:R-:W1:-:S00]  /*10930*/  USETMAXREG.DEALLOC.CTAPOOL 0x18 ;  /* 0x00000018000079c8 */ /* 0x000e4000080e0500 */
        /* <DEDUP_REMOVED lines=17> */
.L_x_6534:
        /* <DEDUP_REMOVED lines=21> */
.L_x_6481:
[----:B------:R-:W-:Y:S01]  /*10ba0*/  ULDC UR9, c[0x0][0xdc4] ;  /* 0x0003710000097ab9 */ /* 0x000fe20000000800 */
[----:B------:R-:W-:Y:S01]  /*10bb0*/  UMOV UR7, UR8 ;  /* 0x0000000800077c82 */ /* 0x000fe20008000000 */
[----:B------:R-:W-:-:S11]  /*10bc0*/  UISETP.NE.AND UP0, UPT, UR9, 0x1, UPT ;  /* 0x000000010900788c */ /* 0x000fd6000bf05270 */
[----:B------:R-:W-:Y:S02]  /*10bd0*/  @UP0 ULDC.64 UR10, c[0x0][0xdc8] ;  /* 0x00037200000a0ab9 */ /* 0x000fe40000000a00 */
[----:B------:R-:W-:-:S04]  /*10be0*/  UIMAD.WIDE.U32 UR4, UR8, UR10, URZ ;  /* 0x0000000a080472a5 */ /* 0x000fc8000f8e003f */
[----:B------:R-:W-:-:S04]  /*10bf0*/  @UP0 USHF.R.U32.HI UR7, URZ, UR11, UR5 ;  /* 0x0000000b3f070299 */ /* 0x000fc80008011605 */
[----:B------:R-:W-:-:S12]  /*10c00*/  UIMAD UR4, UR7, UR9, URZ ;  /* 0x00000009070472a4 */ /* 0x000fd8000f8e023f */
.L_x_6482:
        /* <DEDUP_REMOVED lines=40> */
.L_x_6484:
[----:B------:R-:W-:-:S11]  /*10e90*/  UISETP.NE.AND UP0, UPT, UR5, 0x1, UPT ;  /* 0x000000010500788c */ /* 0x000fd6000bf05270 */
[----:B------:R-:W-:Y:S02]  /*10ea0*/  @UP0 ULDC.64 UR14, c[0x0][0x9e8] ;  /* 0x00027a00000e0ab9 */ /* 0x000fe40000000a00 */
[----:B------:R-:W-:-:S04]  /*10eb0*/  UIMAD.WIDE.U32 UR6, UR8, UR14, URZ ;  /* 0x0000000e080672a5 */ /* 0x000fc8000f8e003f */
[----:B------:R-:W-:-:S12]  /*10ec0*/  @UP0 USHF.R.U32.HI UR8, URZ, UR15, UR7 ;  /* 0x0000000f3f080299 */ /* 0x000fd80008011607 */
.L_x_6485:
[----:B------:R-:W-:-:S04]  /*10ed0*/  UIMAD UR8, UR8, UR5, UR5 ;  /* 0x00000005080872a4 */ /* 0x000fc8000f8e0205 */
[----:B------:R-:W-:-:S04]  /*10ee0*/  UISETP.LT.AND UP0, UPT, UR4, UR8, UPT ;  /* 0x000000080400728c */ /* 0x000fc8000bf01270 */
[----:B------:R-:W-:-:S12]  /*10ef0*/  USEL UR4, UR4, UR8, UP0 ;  /* 0x0000000804047287 */ /* 0x000fd80008000000 */
.L_x_6483:
        /* <DEDUP_REMOVED lines=25> */
.L_x_6487:
[----:B------:R-:W-:-:S11]  /*11090*/  UISETP.NE.AND UP0, UPT, UR5, 0x1, UPT ;  /* 0x000000010500788c */ /* 0x000fd6000bf05270 */
[----:B------:R-:W-:Y:S02]  /*110a0*/  @UP0 ULDC.64 UR10, c[0x0][0x9e8] ;  /* 0x00027a00000a0ab9 */ /* 0x000fe40000000a00 */
[----:B------:R-:W-:-:S04]  /*110b0*/  UIMAD.WIDE.U32 UR6, UR4, UR10, URZ ;  /* 0x0000000a040672a5 */ /* 0x000fc8000f8e003f */
[----:B------:R-:W-:-:S12]  /*110c0*/  @UP0 USHF.R.U32.HI UR4, URZ, UR11, UR7 ;  /* 0x0000000b3f040299 */ /* 0x000fd80008011607 */
.L_x_6488:
[----:B------:R-:W-:-:S04]  /*110d0*/  UIMAD UR4, UR4, UR5, URZ ;  /* 0x00000005040472a4 */ /* 0x000fc8000f8e023f */
[----:B------:R-:W-:-:S04]  /*110e0*/  UISETP.LT.AND UP0, UPT, UR8, UR4, UPT ;  /* 0x000000040800728c */ /* 0x000fc8000bf01270 */
[----:B------:R-:W-:-:S12]  /*110f0*/  USEL UR8, UR8, UR4, !UP0 ;  /* 0x0000000408087287 */ /* 0x000fd8000c000000 */
.L_x_6486:
        /* <DEDUP_REMOVED lines=27> */
.L_x_6490:
        /* <DEDUP_REMOVED lines=23> */
.L_x_6492:
        /* <DEDUP_REMOVED lines=20> */
.L_x_6494:
        /* <DEDUP_REMOVED lines=15> */
.L_x_6493:
        /* <DEDUP_REMOVED lines=20> */
[----:B------:R-:W-:-:S07]  /*11790*/  UMOV UR6, 0xffffffff ;  /* 0xffffffff00067882 */ /* 0x000fce0000000000 */
        /* <DEDUP_REMOVED lines=10> */
[----:B-1----:R-:W-:-:S03]  /*11840*/  ISETP.NE.U32.AND P0, PT, R2, RZ, PT ;  /* 0x000000ff0200720c */ /* 0x002fc60003f05070 */
[----:B------:R-:W-:Y:S01]  /*11850*/  VIADD R5, R5, 0xffffffff ;  /* 0xffffffff05057836 */ /* 0x000fe20000000000 */
[----:B------:R-:W-:-:S04]  /*11860*/  ISETP.NE.AND.EX P0, PT, R3, RZ, PT, P0 ;  /* 0x000000ff0300720c */ /* 0x000fc80003f05300 */
[----:B----4-:R-:W-:Y:S01]  /*11870*/  SEL R6, R0, RZ, !P0 ;  /* 0x000000ff00067207 */ /* 0x010fe20004000000 */
[----:B--2---:R-:W-:Y:S08]  /*11880*/  BRA.DIV UR6, `(.L_x_6495) ;  /* 0x0000002606687947 */ /* 0x004ff0000b800000 */
.L_x_6546:
[----:B------:R-:W-:Y:S01]  /*11890*/  UMOV UR4, 0xffffffff ;  /* 0xffffffff00047882 */ /* 0x000fe20000000000 */
[----:B------:R-:W-:Y:S02]  /*118a0*/  SHF.R.S32.HI R18, RZ, 0x1f, R0 ;  /* 0x0000001fff127819 */ /* 0x000fe40000011400 */
[----:B------:R-:W-:Y:S05]  /*118b0*/  BRA.DIV UR4, `(.L_x_6496) ;  /* 0x0000002604887947 */ /* 0x000fea000b800000 */
[----:B------:R-:W-:-:S13]  /*118c0*/  ELECT P6, URZ, PT ;  /* 0x00000000003f782f */ /* 0x000fda00038c0000 */
.L_x_6549:
        /* <DEDUP_REMOVED lines=21> */
.L_x_6498:
[----:B------:R-:W2:Y:S01]  /*11a20*/  S2R R7, SR_TID.X ;  /* 0x0000000000077919 */ /* 0x000ea20000002100 */
[----:B-1----:R-:W-:Y:S02]  /*11a30*/  LEA R8, R16, UR39, 0x3 ;  /* 0x0000002710087c11 */ /* 0x002fe4000f8e18ff */
[----:B--2---:R-:W-:Y:S02]  /*11a40*/  LOP3.LUT R9, R7, 0x7f, RZ, 0xc0, !PT ;  /* 0x0000007f07097812 */ /* 0x004fe400078ec0ff */
[----:B------:R-:W-:Y:S02]  /*11a50*/  SHF.L.U32 R7, R17, 0x1f, RZ ;  /* 0x0000001f11077819 */ /* 0x000fe400000006ff */
[----:B------:R-:W-:Y:S02]  /*11a60*/  ISETP.NE.AND P3, PT, R9, RZ, PT ;  /* 0x000000ff0900720c */ /* 0x000fe40003f65270 */
[----:B------:R-:W1:Y:S02]  /*11a70*/  SYNCS.PHASECHK.TRANS64.TRYWAIT P2, [R8+URZ+0x28840], R7 ;  /* 0x02884007080075a7 */ /* 0x000e64000804017f */
[----:B-1----:R-:W-:Y:S09]  /*11a80*/  @!P2 BRA `(.L_x_6499) ;  /* 0x000000240034a947 */ /* 0x002ff20003800000 */
.L_x_6550:
        /* <DEDUP_REMOVED lines=8> */
.L_x_6500:
        /* <DEDUP_REMOVED lines=9> */
[----:B------:R-:W-:-:S04]  /*11ba0*/  UMOV UR15, 0x40 ;  /* 0x00000040000f7882 */ /* 0x000fc80000000000 */
[----:B------:R-:W-:Y:S02]  /*11bb0*/  ULEA UR6, UR6, UR39, 0xf ;  /* 0x0000002706067291 */ /* 0x000fe4000f8e783f */
[----:B------:R-:W-:Y:S02]  /*11bc0*/  UIADD3 UR9, UR9, 0x28830, URZ ;  /* 0x0002883009097890 */ /* 0x000fe4000fffe03f */
[----:B------:R-:W-:Y:S02]  /*11bd0*/  USHF.L.U32 UR11, UR11, 0x7, URZ ;  /* 0x000000070b0b7899 */ /* 0x000fe4000800063f */
        /* <DEDUP_REMOVED lines=8> */
.L_x_6497:
        /* <DEDUP_REMOVED lines=12> */
[----:B------:R-:W-:Y:S01]  /*11d20*/  UIADD3 UR16, UR39, 0x14400, URZ ;  /* 0x0001440027107890 */ /* 0x000fe2000fffe03f */
[----:B------:R-:W-:Y:S01]  /*11d30*/  UMOV UR11, UR41 ;  /* 0x00000029000b7c82 */ /* 0x000fe20008000000 */
[----:B------:R-:W-:Y:S01]  /*11d40*/  UMOV UR12, UR42 ;  /* 0x0000002a000c7c82 */ /* 0x000fe20008000000 */
[----:B------:R-:W-:Y:S01]  /*11d50*/  UMOV UR13, UR43 ;  /* 0x0000002b000d7c82 */ /* 0x000fe20008000000 */
[----:B------:R1:W-:Y:S01]  /*11d60*/  @P2 SYNCS.ARRIVE.TRANS64 RZ, [UR39+0x28800], R7 ;  /* 0x02880007ffff29a7 */ /* 0x0003e20008000027 */
[----:B------:R-:W-:Y:S01]  /*11d70*/  UMOV UR14, 0x0 ;  /* 0x00000000000e7882 */ /* 0x000fe20000000000 */
[----:B------:R-:W-:Y:S01]  /*11d80*/  UMOV UR15, 0x12f00000 ;  /* 0x12f00000000f7882 */ /* 0x000fe20000000000 */
[----:B------:R-:W-:Y:S01]  /*11d90*/  UMOV UR10, URZ ;  /* 0x0000003f000a7c82 */ /* 0x000fe20008000000 */
[----:B------:R-:W-:Y:S01]  /*11da0*/  UMOV UR19, UR41 ;  /* 0x0000002900137c82 */ /* 0x000fe20008000000 */
[----:B------:R-:W-:Y:S01]  /*11db0*/  UMOV UR20, UR42 ;  /* 0x0000002a00147c82 */ /* 0x000fe20008000000 */
[----:B------:R-:W-:Y:S01]  /*11dc0*/  UMOV UR21, UR43 ;  /* 0x0000002b00157c82 */ /* 0x000fe20008000000 */
[----:B------:R-:W-:Y:S01]  /*11dd0*/  UMOV UR18, 0x40 ;  /* 0x0000004000127882 */ /* 0x000fe20000000000 */
[----:B-1----:R-:W-:Y:S01]  /*11de0*/  IMAD.U32 R7, RZ, RZ, UR4 ;  /* 0x00000004ff077e24 */ /* 0x002fe2000f8e00ff */
[----:B------:R-:W-:Y:S01]  /*11df0*/  UMOV UR17, UR9 ;  /* 0x0000000900117c82 */ /* 0x000fe20008000000 */
[----:B------:R1:W-:Y:S03]  /*11e00*/  UTMALDG.4D [UR8], [UR6], desc[UR14] ;  /* 0x00000e08060075b4 */ /* 0x0003e60008019000 */
[----:B------:R-:W-:Y:S01]  /*11e10*/  SHF.L.U32 R7, R7, 0x1f, RZ ;  /* 0x0000001f07077819 */ /* 0x000fe200000006ff */
[----:B------:R1:W-:Y:S03]  /*11e20*/  UTMALDG.4D [UR16], [UR6], desc[UR14] ;  /* 0x00000e10060075b4 */ /* 0x0003e60008019000 */
[----:B------:R-:W2:Y:S02]  /*11e30*/  SYNCS.PHASECHK.TRANS64.TRYWAIT P2, [UR39+0x28820], R7 ;  /* 0x02882007ff0075a7 */ /* 0x000ea40008040167 */
[----:B-12---:R-:W-:Y:S05]  /*11e40*/  @!P2 BRA `(.L_x_6501) ;  /* 0x000000200058a947 */ /* 0x006fea0003800000 */
.L_x_6551:
        /* <DEDUP_REMOVED lines=23> */
[----:B------:R-:W-:Y:S02]  /*11fc0*/  ULDC.64 UR4, c[0x0][0x408] ;  /* 0x0001020000047ab9 */ /* 0x000fe40000000a00 */
        /* <DEDUP_REMOVED lines=9> */
[----:B------:R-:W-:-:S03]  /*12060*/  SHF.R.S32.HI R9, RZ, 0x1f, R8 ;  /* 0x0000001fff097819 */ /* 0x000fc60000011408 */
[----:B------:R-:W-:-:S04]  /*12070*/  IMAD.WIDE.U32 R8, R0, UR4, R8 ;  /* 0x0000000400087c25 */ /* 0x000fc8000f8e0008 */
[----:B------:R-:W-:Y:S01]  /*12080*/  IMAD.IADD R13, R13, 0x1, R9 ;  /* 0x000000010d0d7824 */ /* 0x000fe200078e0209 */
[----:B------:R-:W-:-:S04]  /*12090*/  LEA R2, P2, R8, R2, 0x2 ;  /* 0x0000000208027211 */ /* 0x000fc800078410ff */
[----:B------:R-:W-:-:S05]  /*120a0*/  LEA.HI.X R3, R8, R3, R13, 0x2, P2 ;  /* 0x0000000308037211 */ /* 0x000fca00010f140d */
[----:B------:R1:W5:Y:S04]  /*120b0*/  LDG.E R8, desc[UR50][R2.64] ;  /* 0x0000003202087981 */ /* 0x000368000c1e1900 */
.L_x_6506:
[----:B-1----:R-:W1:Y:S01]  /*120c0*/  S2R R2, SR_TID.X ;  /* 0x0000000000027919 */ /* 0x002e620000002100 */
[----:B------:R-:W-:Y:S02]  /*120d0*/  LEA R3, R10, UR39, 0x3 ;  /* 0x000000270a037c11 */ /* 0x000fe4000f8e18ff */
[----:B-1----:R-:W-:Y:S02]  /*120e0*/  LOP3.LUT R9, R2, 0x7f, RZ, 0xc0, !PT ;  /* 0x0000007f02097812 */ /* 0x002fe400078ec0ff */
[----:B------:R-:W-:Y:S02]  /*120f0*/  SHF.L.U32 R2, R12, 0x1f, RZ ;  /* 0x0000001f0c027819 */ /* 0x000fe400000006ff */
[----:B------:R-:W-:Y:S02]  /*12100*/  ISETP.NE.AND P2, PT, R9, RZ, PT ;  /* 0x000000ff0900720c */ /* 0x000fe40003f45270 */
[----:B------:R-:W1:Y:S02]  /*12110*/  SYNCS.PHASECHK.TRANS64.TRYWAIT P3, [R3+URZ+0x28840], R2 ;  /* 0x02884002030075a7 */ /* 0x000e64000806017f */
[----:B-1----:R-:W-:Y:S09]  /*12120*/  @!P3 BRA `(.L_x_6507) ;  /* 0x0000001c00b8b947 */ /* 0x002ff20003800000 */
.L_x_6552:
        /* <DEDUP_REMOVED lines=8> */
.L_x_6508:
        /* <DEDUP_REMOVED lines=12> */
[----:B-1----:R-:W-:Y:S01]  /*12270*/  SHF.L.U32 R3, R17, 0x1f, RZ ;  /* 0x0000001f11037819 */ /* 0x002fe200000006ff */
[----:B------:R-:W-:Y:S01]  /*12280*/  ULEA UR8, UR8, UR39, 0xf ;  /* 0x0000002708087291 */ /* 0x000fe2000f8e783f */
[----:B------:R-:W-:Y:S01]  /*12290*/  LEA R2, R16, UR17, 0x3 ;  /* 0x0000001110027c11 */ /* 0x000fe2000f8e18ff */
[----:B------:R-:W-:-:S02]  /*122a0*/  UIADD3 UR9, UR9, 0x28830, URZ ;  /* 0x0002883009097890 */ /* 0x000fc4000fffe03f */
[----:B------:R-:W-:Y:S02]  /*122b0*/  USHF.L.U32 UR11, UR11, 0x7, URZ ;  /* 0x000000070b0b7899 */ /* 0x000fe4000800063f */
        /* <DEDUP_REMOVED lines=9> */
.L_x_6553:
        /* <DEDUP_REMOVED lines=9> */
.L_x_6510:
        /* <DEDUP_REMOVED lines=12> */
[----:B------:R-:W-:Y:S02]  /*124a0*/  ULEA UR14, UR9, UR39, 0xf ;  /* 0x00000027090e7291 */ /* 0x000fe4000f8e783f */
[----:B------:R-:W-:Y:S02]  /*124b0*/  ULEA UR9, UR9, UR39, 0x3 ;  /* 0x0000002709097291 */ /* 0x000fe4000f8e183f */
[----:B------:R-:W-:Y:S02]  /*124c0*/  USHF.L.U32 UR11, UR11, 0x7, URZ ;  /* 0x000000070b0b7899 */ /* 0x000fe4000800063f */
        /* <DEDUP_REMOVED lines=8> */
.L_x_6505:
[----:B------:R-:W-:Y:S05]  /*12550*/  BSYNC B0 ;  /* 0x0000000000007941 */ /* 0x000fea0003800000 */
.L_x_6504:
[----:B------:R-:W-:Y:S01]  /*12560*/  UIADD3 UR4, UR45, -0x3, URZ ;  /* 0xfffffffd2d047890 */ /* 0x000fe2000fffe03f */
[----:B------:R-:W-:Y:S02]  /*12570*/  IMAD.MOV.U32 R16, RZ, RZ, R10 ;  /* 0x000000ffff107224 */ /* 0x000fe400078e000a */
[----:B------:R-:W-:-:S03]  /*12580*/  IMAD.MOV.U32 R17, RZ, RZ, R12 ;  /* 0x000000ffff117224 */ /* 0x000fc600078e000c */
[----:B------:R-:W-:-:S07]  /*12590*/  IMAD.U32 R7, RZ, RZ, UR4 ;  /* 0x00000004ff077e24 */ /* 0x000fce000f8e00ff */
.L_x_6503:
[----:B------:R-:W-:Y:S01]  /*125a0*/  ULOP3.LUT UR4, URZ, UR45, URZ, 0x33, !UPT ;  /* 0x0000002d3f047292 */ /* 0x000fe2000f8e333f */
[----:B------:R-:W-:Y:S01]  /*125b0*/  VIADD R11, R11, 0xfffffffe ;  /* 0xfffffffe0b0b7836 */ /* 0x000fe20000000000 */
[----:B------:R-:W-:Y:S04]  /*125c0*/  BSSY B0, `(.L_x_6502) ;  /* 0x00000cf000007945 */ /* 0x000fe80003800000 */
[----:B------:R-:W-:-:S13]  /*125d0*/  ISETP.NE.AND P2, PT, R11, UR4, PT ;  /* 0x000000040b007c0c */ /* 0x000fda000bf45270 */
[----:B------:R-:W-:Y:S05]  /*125e0*/  @!P2 BRA `(.L_x_6511) ;  /* 0x0000000c0030a947 */ /* 0x000fea0003800000 */
[----:B------:R-:W-:-:S07]  /*125f0*/  IMAD.MOV.U32 R8, RZ, RZ, R6 ;  /* 0x000000ffff087224 */ /* 0x000fce00078e0006 */
.L_x_6526:
        /* <DEDUP_REMOVED lines=27> */
.L_x_6514:
[----:B------:R-:W1:Y:S01]  /*127b0*/  S2R R2, SR_TID.X ;  /* 0x0000000000027919 */ /* 0x000e620000002100 */
[----:B------:R-:W-:Y:S02]  /*127c0*/  LEA R3, R10, UR39, 0x3 ;  /* 0x000000270a037c11 */ /* 0x000fe4000f8e18ff */
[----:B-1----:R-:W-:Y:S02]  /*127d0*/  LOP3.LUT R9, R2, 0x7f, RZ, 0xc0, !PT ;  /* 0x0000007f02097812 */ /* 0x002fe400078ec0ff */
[----:B------:R-:W-:Y:S02]  /*127e0*/  SHF.L.U32 R2, R11, 0x1f, RZ ;  /* 0x0000001f0b027819 */ /* 0x000fe400000006ff */
[----:B------:R-:W-:Y:S02]  /*127f0*/  ISETP.NE.AND P2, PT, R9, RZ, PT ;  /* 0x000000ff0900720c */ /* 0x000fe40003f45270 */
[----:B------:R-:W1:Y:S02]  /*12800*/  SYNCS.PHASECHK.TRANS64.TRYWAIT P3, [R3+URZ+0x28840], R2 ;  /* 0x02884002030075a7 */ /* 0x000e64000806017f */
[----:B-1----:R-:W-:Y:S09]  /*12810*/  @!P3 BRA `(.L_x_6515) ;  /* 0x000000180024b947 */ /* 0x002ff20003800000 */
.L_x_6554:
        /* <DEDUP_REMOVED lines=8> */
.L_x_6516:
        /* <DEDUP_REMOVED lines=12> */
[----:B------:R-:W-:Y:S01]  /*12960*/  SHF.L.U32 R17, R17, 0x1f, RZ ;  /* 0x0000001f11117819 */ /* 0x000fe200000006ff */
[----:B------:R-:W-:Y:S01]  /*12970*/  ULEA UR8, UR8, UR39, 0xf ;  /* 0x0000002708087291 */ /* 0x000fe2000f8e783f */
[----:B-1----:R-:W-:Y:S01]  /*12980*/  LEA R2, R16, UR17, 0x3 ;  /* 0x0000001110027c11 */ /* 0x002fe2000f8e18ff */
        /* <DEDUP_REMOVED lines=11> */
.L_x_6555:
        /* <DEDUP_REMOVED lines=8> */
.L_x_6518:
        /* <DEDUP_REMOVED lines=11> */
[----:B------:R-:W-:Y:S01]  /*12b70*/  IMAD.MOV.U32 R6, RZ, RZ, R8 ;  /* 0x000000ffff067224 */ /* 0x000fe200078e0008 */
[----:B------:R-:W-:Y:S02]  /*12b80*/  ULEA UR6, UR6, UR39, 0xf ;  /* 0x0000002706067291 */ /* 0x000fe4000f8e783f */
[----:B------:R-:W-:Y:S02]  /*12b90*/  USHF.L.U32 UR11, UR11, 0x7, URZ ;  /* 0x000000070b0b7899 */ /* 0x000fe4000800063f */
[----:B------:R-:W-:Y:S02]  /*12ba0*/  UIADD3 UR9, UR9, 0x50, URZ ;  /* 0x0000005009097890 */ /* 0x000fe4000fffe03f */
        /* <DEDUP_REMOVED lines=8> */
.L_x_6513:
[----:B------:R-:W-:Y:S05]  /*12c30*/  BSYNC B1 ;  /* 0x0000000000017941 */ /* 0x000fea0003800000 */
.L_x_6512:
        /* <DEDUP_REMOVED lines=27> */
.L_x_6521:
[----:B------:R-:W-:Y:S02]  /*12df0*/  LEA R2, R16, UR39, 0x3 ;  /* 0x0000002710027c11 */ /* 0x000fe4000f8e18ff */
[----:B------:R-:W-:-:S04]  /*12e00*/  SHF.L.U32 R3, R17, 0x1f, RZ ;  /* 0x0000001f11037819 */ /* 0x000fc800000006ff */
[----:B------:R-:W2:Y:S02]  /*12e10*/  SYNCS.PHASECHK.TRANS64.TRYWAIT P2, [R2+URZ+0x28840], R3 ;  /* 0x02884003020075a7 */ /* 0x000ea4000804017f */
[----:B--2---:R-:W-:Y:S05]  /*12e20*/  @!P2 BRA `(.L_x_6522) ;  /* 0x0000001000c8a947 */ /* 0x004fea0003800000 */
.L_x_6556:
        /* <DEDUP_REMOVED lines=11> */
.L_x_6523:
        /* <DEDUP_REMOVED lines=12> */
[----:B--2---:R-:W-:Y:S01]  /*12fa0*/  LEA R2, R10, UR17, 0x3 ;  /* 0x000000110a027c11 */ /* 0x004fe2000f8e18ff */
[----:B------:R-:W-:-:S02]  /*12fb0*/  ULEA UR8, UR9, UR39, 0xf ;  /* 0x0000002709087291 */ /* 0x000fc4000f8e783f */
[----:B------:R-:W-:Y:S02]  /*12fc0*/  ULEA UR9, UR9, UR17, 0x3 ;  /* 0x0000001109097291 */ /* 0x000fe4000f8e183f */
[----:B------:R-:W-:Y:S02]  /*12fd0*/  USHF.L.U32 UR11, UR11, 0x7, URZ ;  /* 0x000000070b0b7899 */ /* 0x000fe4000800063f */
[----:B------:R-:W-:Y:S02]  /*12fe0*/  UIADD3 UR14, UR8, 0x18400, URZ ;  /* 0x00018400080e7890 */ /* 0x000fe4000fffe03f */
[----:B------:R-:W-:Y:S02]  /*12ff0*/  UIADD3 UR9, UR9, 0x30, URZ ;  /* 0x0000003009097890 */ /* 0x000fe4000fffe03f */
[----:B------:R-:W-:-:S03]  /*13000*/  UIADD3 UR15, UR8, 0x1c400, URZ ;  /* 0x0001c400080f7890 */ /* 0x000fc6000fffe03f */
[----:B------:R-:W-:-:S04]  /*13010*/  UMOV UR8, UR14 ;  /* 0x0000000e00087c82 */ /* 0x000fc80008000000 */
[----:B------:R1:W-:Y:S02]  /*13020*/  UTMALDG.4D [UR8], [UR4], desc[UR6] ;  /* 0x00000608040075b4 */ /* 0x0003e40008019000 */
[----:B-1----:R-:W-:Y:S01]  /*13030*/  UMOV UR8, UR15 ;  /* 0x0000000f00087c82 */ /* 0x002fe20008000000 */
[----:B------:R-:W-:Y:S02]  /*13040*/  UMOV UR10, UR16 ;  /* 0x00000010000a7c82 */ /* 0x000fe40008000000 */
[----:B------:R1:W-:Y:S01]  /*13050*/  UTMALDG.4D [UR8], [UR4], desc[UR6] ;  /* 0x00000608040075b4 */ /* 0x0003e20008019000 */
[----:B------:R-:W2:Y:S02]  /*13060*/  SYNCS.PHASECHK.TRANS64.TRYWAIT P2, [R2+URZ+0x60], R11 ;  /* 0x0000600b020075a7 */ /* 0x000ea4000804017f */
[----:B-12---:R-:W-:Y:S05]  /*13070*/  @!P2 BRA `(.L_x_6524) ;  /* 0x000000100048a947 */ /* 0x006fea0003800000 */
.L_x_6557:
        /* <DEDUP_REMOVED lines=8> */
.L_x_6525:
        /* <DEDUP_REMOVED lines=23> */
.L_x_6520:
[----:B------:R-:W-:Y:S05]  /*13270*/  BSYNC B1 ;  /* 0x0000000000017941 */ /* 0x000fea0003800000 */
.L_x_6519:
[----:B------:R-:W-:Y:S01]  /*13280*/  ISETP.GT.AND P2, PT, R12, UR44, PT ;  /* 0x0000002c0c007c0c */ /* 0x000fe2000bf44270 */
[----:B------:R-:W-:-:S12]  /*13290*/  VIADD R7, R7, 0xfffffffe ;  /* 0xfffffffe07077836 */ /* 0x000fd80000000000 */
[----:B------:R-:W-:Y:S05]  /*132a0*/  @P2 BRA `(.L_x_6526) ;  /* 0xfffffff000d42947 */ /* 0x000fea000383ffff */
.L_x_6511:
[----:B------:R-:W-:Y:S05]  /*132b0*/  BSYNC B0 ;  /* 0x0000000000007941 */ /* 0x000fea0003800000 */
.L_x_6502:
        /* <DEDUP_REMOVED lines=14> */
.L_x_6528:
[----:B------:R-:W-:Y:S05]  /*133a0*/  BSYNC B0 ;  /* 0x0000000000007941 */ /* 0x000fea0003800000 */
.L_x_6527:
        /* <DEDUP_REMOVED lines=9> */
.L_x_6558:
        /* <DEDUP_REMOVED lines=8> */
.L_x_6532:
        /* <DEDUP_REMOVED lines=9> */
[----:B------:R-:W-:-:S04]  /*13550*/  UMOV UR15, 0x40 ;  /* 0x00000040000f7882 */ /* 0x000fc80000000000 */
        /* <DEDUP_REMOVED lines=11> */
.L_x_6530:
[----:B------:R-:W-:Y:S05]  /*13610*/  BSYNC B0 ;  /* 0x0000000000007941 */ /* 0x000fea0003800000 */
.L_x_6529:
[----:B------:R-:W-:Y:S02]  /*13620*/  VIADD R16, R16, 0x1 ;  /* 0x0000000110107836 */ /* 0x000fe40000000000 */
[----:B------:R-:W-:-:S03]  /*13630*/  IMAD.MOV.U32 R13, RZ, RZ, R19 ;  /* 0x000000ffff0d7224 */ /* 0x000fc600078e0013 */
[----:B------:R-:W-:-:S04]  /*13640*/  ISETP.NE.AND P0, PT, R16, 0x2, PT ;  /* 0x000000021000780c */ /* 0x000fc80003f05270 */
[----:B-1----:R-:W-:Y:S02]  /*13650*/  SEL R0, RZ, 0x1, P0 ;  /* 0x00000001ff007807 */ /* 0x002fe40000000000 */
[----:B------:R-:W-:Y:S02]  /*13660*/  SEL R16, R16, RZ, P0 ;  /* 0x000000ff10107207 */ /* 0x000fe40000000000 */
[----:B------:R-:W-:-:S07]  /*13670*/  LOP3.LUT R17, R17, R0, RZ, 0x3c, !PT ;  /* 0x0000000011117212 */ /* 0x000fce00078e3cff */
.L_x_6491:
[----:B------:R-:W-:Y:S05]  /*13680*/  BSYNC B6 ;  /* 0x0000000000067941 */ /* 0x000fea0003800000 */
.L_x_6489:
[----:B------:R-:W-:-:S03]  /*13690*/  UMOV UR4, 0xffffffff ;  /* 0xffffffff00047882 */ /* 0x000fc60000000000 */
[----:B------:R-:W-:Y:S05]  /*136a0*/  BRA.DIV UR4, `(.L_x_6533) ;  /* 0x0000000a04e47947 */ /* 0x000fea000b800000 */
[----:B------:R1:W2:Y:S02]  /*136b0*/  SHFL.IDX PT, R14, R13, RZ, 0x1f ;  /* 0x00001fff0d0e7589 */ /* 0x0002a400000e0000 */
.L_x_6561:
        /* <DEDUP_REMOVED lines=14> */
.L_x_6480:
        /* <DEDUP_REMOVED lines=11> */
.L_x_6562:
        /* <DEDUP_REMOVED lines=9> */
[----:B------:R-:W-:-:S06]  /*138e0*/  ULOP3.LUT UR4, UR38, 0x2, URZ, 0xfc, !UPT ;  /* 0x0000000226047892 */ /* 0x000fcc000f8efc3f */
[----:B------:R-:W-:-:S05]  /*138f0*/  IMAD.U32 R0, RZ, RZ, UR4 ;  /* 0x00000004ff007e24 */ /* 0x000fca000f8e00ff */
[----:B------:R-:W-:-:S13]  /*13900*/  ISETP.NE.AND P2, PT, R0, 0x3, PT ;  /* 0x000000030000780c */ /* 0x000fda0003f45270 */
[----:B------:R-:W-:Y:S05]  /*13910*/  @!P2 BRA `(.L_x_6538) ;  /* 0x000000000004a947 */ /* 0x000fea0003800000 */
[----:B------:R-:W-:Y:S01]  /*13920*/  BPT.TRAP 0x1 ;  /* 0x000000040000795c */ /* 0x000fe20000300000 */
.L_x_6538:
        /* <DEDUP_REMOVED lines=12> */
.L_x_6563:
[----:B------:R-:W3:Y:S02]  /*139f0*/  SYNCS.PHASECHK.TRANS64.TRYWAIT P0, [R3+URZ], R0 ;  /* 0x00000000030075a7 */ /* 0x000ee4000800017f */
[----:B---3--:R-:W-:Y:S05]  /*13a00*/  @!P0 BRA `(.L_x_6540) ;  /* 0x0000000800588947 */ /* 0x008fea0003800000 */
.L_x_6564:
[----:B------:R-:W-:Y:S05]  /*13a10*/  @!P2 BRA `(.L_x_6541) ;  /* 0x000000000004a947 */ /* 0x000fea0003800000 */
[----:B------:R-:W-:Y:S01]  /*13a20*/  BPT.TRAP 0x1 ;  /* 0x000000040000795c */ /* 0x000fe20000300000 */
.L_x_6541:
[----:B---3--:R-:W-:-:S04]  /*13a30*/  VIADD R3, R7, 0x28860 ;  /* 0x0002886007037836 */ /* 0x008fc80000000000 */
[----:B--2---:R-:W-:-:S04]  /*13a40*/  IMAD R5, R16, 0x8, R3 ;  /* 0x0000000810057824 */ /* 0x004fc800078e0203 */
[----:B------:R-:W2:Y:S02]  /*13a50*/  SYNCS.PHASECHK.TRANS64.TRYWAIT P0, [R5+URZ], R4 ;  /* 0x00000004050075a7 */ /* 0x000ea4000800017f */
[----:B--2---:R-:W-:Y:S05]  /*13a60*/  @!P0 BRA `(.L_x_6542) ;  /* 0x0000000800548947 */ /* 0x004fea0003800000 */
.L_x_6565:
[----:B------:R-:W-:-:S07]  /*13a70*/  IMAD R3, R2, 0x8, R3 ;  /* 0x0000000802037824 */ /* 0x000fce00078e0203 */
.L_x_6543:
[----:B---3--:R3:W4:Y:S02]  /*13a80*/  SYNCS.PHASECHK.TRANS64.TRYWAIT P0, [R3+URZ], R0 ;  /* 0x00000000030075a7 */ /* 0x008724000800017f */
[----:B----4-:R-:W-:Y:S05]  /*13a90*/  @!P0 NANOSLEEP.SYNCS 0x989680 ;  /* 0x009896800000895d */ /* 0x010fea0003900000 */
[----:B------:R-:W4:Y:S02]  /*13aa0*/  @!P0 SYNCS.PHASECHK.TRANS64 P0, [R3+URZ], R0 ;  /* 0x00000000030085a7 */ /* 0x000f24000800007f */
[----:B----4-:R-:W-:Y:S05]  /*13ab0*/  @!P0 BRA `(.L_x_6543) ;  /* 0xfffffffc00f08947 */ /* 0x010fea000383ffff */
.L_x_6537:
[----:B------:R-:W-:Y:S05]  /*13ac0*/  BSYNC B0 ;  /* 0x0000000000007941 */ /* 0x000fea0003800000 */
.L_x_6536:
[----:B------:R-:W-:Y:S05]  /*13ad0*/  EXIT ;  /* 0x000000000000794d */ /* 0x000fea0003800000 */
.L_x_6397:
[----:B-1----:R-:W-:-:S04]  /*13ae0*/  IMAD.U32 R3, RZ, RZ, UR39 ;  /* 0x00000027ff037e24 */ /* 0x002fc8000f8e00ff */
[----:B------:R1:W2:Y:S03]  /*13af0*/  SYNCS.PHASECHK.TRANS64.TRYWAIT P1, [R3+URZ+0x28800], R0 ;  /* 0x02880000030075a7 */ /* 0x0002a6000802017f */
[----:B--2---:R-:W-:Y:S05]  /*13b00*/  @!P1 NANOSLEEP.SYNCS 0x989680 ;  /* 0x009896800000995d */ /* 0x004fea0003900000 */
[----:B------:R-:W2:Y:S02]  /*13b10*/  @!P1 SYNCS.PHASECHK.TRANS64 P1, [R3+URZ+0x28800], R0 ;  /* 0x02880000030095a7 */ /* 0x000ea4000802007f */
[----:B--2---:R-:W-:Y:S05]  /*13b20*/  @!P1 BRA `(.L_x_6397) ;  /* 0xfffffffc00ec9947 */ /* 0x004fea000383ffff */
[----:B------:R-:W-:Y:S05]  /*13b30*/  BRA `(.L_x_6544) ;  /* 0xfffffedc00887947 */ /* 0x000fea000383ffff */
.L_x_6401:
[----:B--2---:R2:W3:Y:S02]  /*13b40*/  SYNCS.PHASECHK.TRANS64.TRYWAIT P2, [R89+URZ+0x28830], R0 ;  /* 0x02883000590075a7 */ /* 0x0044e4000804017f */
[----:B---3--:R-:W-:Y:S05]  /*13b50*/  @!P2 NANOSLEEP.SYNCS 0x989680 ;  /* 0x009896800000a95d */ /* 0x008fea0003900000 */
[----:B------:R-:W3:Y:S02]  /*13b60*/  @!P2 SYNCS.PHASECHK.TRANS64 P2, [R89+URZ+0x28830], R0 ;  /* 0x028830005900a5a7 */ /* 0x000ee4000804007f */
[----:B---3--:R-:W-:Y:S05]  /*13b70*/  @!P2 BRA `(.L_x_6401) ;  /* 0xfffffffc00f0a947 */ /* 0x008fea000383ffff */
[----:B------:R-:W-:Y:S05]  /*13b80*/  BRA `(.L_x_6400) ;  /* 0xfffffedc00ac7947 */ /* 0x000fea000383ffff */
.L_x_6417:
[----:B--2---:R-:W-:-:S04]  /*13b90*/  IMAD.U32 R12, RZ, RZ, UR6 ;  /* 0x00000006ff0c7e24 */ /* 0x004fc8000f8e00ff */
[----:B------:R2:W3:Y:S03]  /*13ba0*/  SYNCS.PHASECHK.TRANS64.TRYWAIT P3, [R12+URZ+0x28830], R9 ;  /* 0x028830090c0075a7 */ /* 0x0004e6000806017f */
[----:B---3--:R-:W-:Y:S05]  /*13bb0*/  @!P3 NANOSLEEP.SYNCS 0x989680 ;  /* 0x009896800000b95d */ /* 0x008fea0003900000 */
[----:B------:R-:W3:Y:S02]  /*13bc0*/  @!P3 SYNCS.PHASECHK.TRANS64 P3, [R12+URZ+0x28830], R9 ;  /* 0x028830090c00b5a7 */ /* 0x000ee4000806007f */
[----:B---3--:R-:W-:Y:S05]  /*13bd0*/  @!P3 BRA `(.L_x_6417) ;  /* 0xfffffffc00ecb947 */ /* 0x008fea000383ffff */
[----:B------:R-:W-:Y:S05]  /*13be0*/  BRA `(.L_x_6414) ;  /* 0xffffff1400fc7947 */ /* 0x000fea000383ffff */
.L_x_6421:
[----:B--2---:R-:W-:-:S04]  /*13bf0*/  IMAD.U32 R12, RZ, RZ, UR6 ;  /* 0x00000006ff0c7e24 */ /* 0x004fc8000f8e00ff */
[----:B------:R2:W3:Y:S03]  /*13c00*/  SYNCS.PHASECHK.TRANS64.TRYWAIT P3, [R12+URZ+0x28850], R9 ;  /* 0x028850090c0075a7 */ /* 0x0004e6000806017f */
[----:B---3--:R-:W-:Y:S05]  /*13c10*/  @!P3 NANOSLEEP.SYNCS 0x989680 ;  /* 0x009896800000b95d */ /* 0x008fea0003900000 */
[----:B------:R-:W3:Y:S02]  /*13c20*/  @!P3 SYNCS.PHASECHK.TRANS64 P3, [R12+URZ+0x28850], R9 ;  /* 0x028850090c00b5a7 */ /* 0x000ee4000806007f */
[----:B---3--:R-:W-:Y:S05]  /*13c30*/  @!P3 BRA `(.L_x_6421) ;  /* 0xfffffffc00ecb947 */ /* 0x008fea000383ffff */
[----:B------:R-:W-:Y:S05]  /*13c40*/  BRA `(.L_x_6418) ;  /* 0xffffff1800bc7947 */ /* 0x000fea000383ffff */
.L_x_6438:
[----:B--2---:R-:W-:-:S04]  /*13c50*/  IMAD.U32 R8, RZ, RZ, UR6 ;  /* 0x00000006ff087e24 */ /* 0x004fc8000f8e00ff */
[----:B------:R2:W3:Y:S03]  /*13c60*/  SYNCS.PHASECHK.TRANS64.TRYWAIT P2, [R8+URZ+0x28830], R7 ;  /* 0x02883007080075a7 */ /* 0x0004e6000804017f */
[----:B---3--:R-:W-:Y:S05]  /*13c70*/  @!P2 NANOSLEEP.SYNCS 0x989680 ;  /* 0x009896800000a95d */ /* 0x008fea0003900000 */
[----:B------:R-:W3:Y:S02]  /*13c80*/  @!P2 SYNCS.PHASECHK.TRANS64 P2, [R8+URZ+0x28830], R7 ;  /* 0x028830070800a5a7 */ /* 0x000ee4000804007f */
[----:B---3--:R-:W-:Y:S05]  /*13c90*/  @!P2 BRA `(.L_x_6438) ;  /* 0xfffffffc00eca947 */ /* 0x008fea000383ffff */
[----:B------:R-:W-:Y:S05]  /*13ca0*/  BRA `(.L_x_6435) ;  /* 0xffffff5000587947 */ /* 0x000fea000383ffff */
.L_x_6442:
[----:B--2---:R-:W-:-:S04]  /*13cb0*/  IMAD.U32 R8, RZ, RZ, UR6 ;  /* 0x00000006ff087e24 */ /* 0x004fc8000f8e00ff */
[----:B------:R2:W3:Y:S03]  /*13cc0*/  SYNCS.PHASECHK.TRANS64.TRYWAIT P2, [R8+URZ+0x28850], R7 ;  /* 0x02885007080075a7 */ /* 0x0004e6000804017f */
[----:B---3--:R-:W-:Y:S05]  /*13cd0*/  @!P2 NANOSLEEP.SYNCS 0x989680 ;  /* 0x009896800000a95d */ /* 0x008fea0003900000 */
[----:B------:R-:W3:Y:S02]  /*13ce0*/  @!P2 SYNCS.PHASECHK.TRANS64 P2, [R8+URZ+0x28850], R7 ;  /* 0x028850070800a5a7 */ /* 0x000ee4000804007f */
[----:B---3--:R-:W-:Y:S05]  /*13cf0*/  @!P2 BRA `(.L_x_6442) ;  /* 0xfffffffc00eca947 */ /* 0x008fea000383ffff */
[----:B------:R-:W-:Y:S05]  /*13d00*/  BRA `(.L_x_6439) ;  /* 0xffffff5400187947 */ /* 0x000fea000383ffff */
.L_x_6448:
[----:B--2---:R-:W-:-:S04]  /*13d10*/  IMAD.U32 R8, RZ, RZ, UR6 ;  /* 0x00000006ff087e24 */ /* 0x004fc8000f8e00ff */
[----:B------:R2:W3:Y:S03]  /*13d20*/  SYNCS.PHASECHK.TRANS64.TRYWAIT P2, [R8+URZ+0x28830], R7 ;  /* 0x02883007080075a7 */ /* 0x0004e6000804017f */
[----:B---3--:R-:W-:Y:S05]  /*13d30*/  @!P2 NANOSLEEP.SYNCS 0x989680 ;  /* 0x009896800000a95d */ /* 0x008fea0003900000 */
[----:B------:R-:W3:Y:S02]  /*13d40*/  @!P2 SYNCS.PHASECHK.TRANS64 P2, [R8+URZ+0x28830], R7 ;  /* 0x028830070800a5a7 */ /* 0x000ee4000804007f */
[----:B---3--:R-:W-:Y:S05]  /*13d50*/  @!P2 BRA `(.L_x_6448) ;  /* 0xfffffffc00eca947 */ /* 0x008fea000383ffff */
[----:B------:R-:W-:Y:S05]  /*13d60*/  BRA `(.L_x_6445) ;  /* 0xffffff7800387947 */ /* 0x000fea000383ffff */
.L_x_6452:
[----:B--2---:R-:W-:-:S04]  /*13d70*/  IMAD.U32 R8, RZ, RZ, UR6 ;  /* 0x00000006ff087e24 */ /* 0x004fc8000f8e00ff */
[----:B------:R2:W3:Y:S03]  /*13d80*/  SYNCS.PHASECHK.TRANS64.TRYWAIT P2, [R8+URZ+0x28850], R7 ;  /* 0x02885007080075a7 */ /* 0x0004e6000804017f */
[----:B---3--:R-:W-:Y:S05]  /*13d90*/  @!P2 NANOSLEEP.SYNCS 0x989680 ;  /* 0x009896800000a95d */ /* 0x008fea0003900000 */
[----:B------:R-:W3:Y:S02]  /*13da0*/  @!P2 SYNCS.PHASECHK.TRANS64 P2, [R8+URZ+0x28850], R7 ;  /* 0x028850070800a5a7 */ /* 0x000ee4000804007f */
[----:B---3--:R-:W-:Y:S05]  /*13db0*/  @!P2 BRA `(.L_x_6452) ;  /* 0xfffffffc00eca947 */ /* 0x008fea000383ffff */
[----:B------:R-:W-:Y:S05]  /*13dc0*/  BRA `(.L_x_6449) ;  /* 0xffffff7800f87947 */ /* 0x000fea000383ffff */
.L_x_6465:
[----:B--2---:R-:W-:-:S04]  /*13dd0*/  IMAD.U32 R5, RZ, RZ, UR5 ;  /* 0x00000005ff057e24 */ /* 0x004fc8000f8e00ff */
[----:B------:R2:W3:Y:S03]  /*13de0*/  SYNCS.PHASECHK.TRANS64.TRYWAIT P0, [R5+URZ+0x28850], R0 ;  /* 0x02885000050075a7 */ /* 0x0004e6000800017f */
[----:B---3--:R-:W-:Y:S05]  /*13df0*/  @!P0 NANOSLEEP.SYNCS 0x989680 ;  /* 0x009896800000895d */ /* 0x008fea0003900000 */
[----:B------:R-:W3:Y:S02]  /*13e00*/  @!P0 SYNCS.PHASECHK.TRANS64 P0, [R5+URZ+0x28850], R0 ;  /* 0x02885000050085a7 */ /* 0x000ee4000800007f */
[----:B---3--:R-:W-:Y:S05]  /*13e10*/  @!P0 BRA `(.L_x_6465) ;  /* 0xfffffffc00ec8947 */ /* 0x008fea000383ffff */
[----:B------:R-:W-:Y:S05]  /*13e20*/  BRA `(.L_x_6464) ;  /* 0xffffffac00dc7947 */ /* 0x000fea000383ffff */
.L_x_6495:
        /* <DEDUP_REMOVED lines=10> */
.L_x_6545:
[----:B------:R-:W-:Y:S05]  /*13ed0*/  BRA `(.L_x_6546) ;  /* 0xffffffd8006c7947 */ /* 0x000fea000383ffff */
.L_x_6496:
[----:B------:R-:W-:Y:S01]  /*13ee0*/  BSSY B0, `(.L_x_6547) ;  /* 0x0000006000007945 */ /* 0x000fe20003800000 */
[----:B------:R-:W-:-:S07]  /*13ef0*/  IMAD.MOV.U32 R15, RZ, RZ, -0x1 ;  /* 0xffffffffff0f7424 */ /* 0x000fce00078e00ff */
[----:B------:R-:W-:Y:S05]  /*13f00*/  WARPSYNC.COLLECTIVE R15, `(.L_x_6548) ;  /* 0x000000000f0c7348 */ /* 0x000fea0003c00000 */
[----:B------:R-:W-:Y:S02]  /*13f10*/  ELECT P6, UR62, PT ;  /* 0x00000000003e782f */ /* 0x000fe400038c0000 */
[----:B------:R-:W-:Y:S01]  /*13f20*/  MOV R14, UR62 ;  /* 0x0000003e000e7c02 */ /* 0x000fe20008000f00 */
[----:B------:R-:W-:Y:S10]  /*13f30*/  ENDCOLLECTIVE ;  /* 0x000000000000791b */ /* 0x000ff40003800000 */
.L_x_6548:
[----:B------:R-:W-:Y:S05]  /*13f40*/  BSYNC B0 ;  /* 0x0000000000007941 */ /* 0x000fea0003800000 */
.L_x_6547:
[----:B------:R-:W-:Y:S05]  /*13f50*/  BRA `(.L_x_6549) ;  /* 0xffffffd8005c7947 */ /* 0x000fea000383ffff */
.L_x_6499:
[----:B-1----:R1:W2:Y:S02]  /*13f60*/  SYNCS.PHASECHK.TRANS64.TRYWAIT P2, [R8+URZ+0x28840], R7 ;  /* 0x02884007080075a7 */ /* 0x0022a4000804017f */
[----:B--2---:R-:W-:Y:S05]  /*13f70*/  @!P2 NANOSLEEP.SYNCS 0x989680 ;  /* 0x009896800000a95d */ /* 0x004fea0003900000 */
[----:B------:R-:W2:Y:S02]  /*13f80*/  @!P2 SYNCS.PHASECHK.TRANS64 P2, [R8+URZ+0x28840], R7 ;  /* 0x028840070800a5a7 */ /* 0x000ea4000804007f */
[----:B--2---:R-:W-:Y:S05]  /*13f90*/  @!P2 BRA `(.L_x_6499) ;  /* 0xfffffffc00f0a947 */ /* 0x004fea000383ffff */
[----:B------:R-:W-:Y:S05]  /*13fa0*/  BRA `(.L_x_6550) ;  /* 0xffffffd800b87947 */ /* 0x000fea000383ffff */
.L_x_6501:
[----:B-1----:R-:W-:-:S04]  /*13fb0*/  IMAD.U32 R8, RZ, RZ, UR39 ;  /* 0x00000027ff087e24 */ /* 0x002fc8000f8e00ff */
[----:B------:R1:W2:Y:S03]  /*13fc0*/  SYNCS.PHASECHK.TRANS64.TRYWAIT P2, [R8+URZ+0x28820], R7 ;  /* 0x02882007080075a7 */ /* 0x0002a6000804017f */
[----:B--2---:R-:W-:Y:S05]  /*13fd0*/  @!P2 NANOSLEEP.SYNCS 0x989680 ;  /* 0x009896800000a95d */ /* 0x004fea0003900000 */
[----:B------:R-:W2:Y:S02]  /*13fe0*/  @!P2 SYNCS.PHASECHK.TRANS64 P2, [R8+URZ+0x28820], R7 ;  /* 0x028820070800a5a7 */ /* 0x000ea4000804007f */
[----:B--2---:R-:W-:Y:S05]  /*13ff0*/  @!P2 BRA `(.L_x_6501) ;  /* 0xfffffffc00eca947 */ /* 0x004fea000383ffff */
[----:B------:R-:W-:Y:S05]  /*14000*/  BRA `(.L_x_6551) ;  /* 0xffffffdc00907947 */ /* 0x000fea000383ffff */
.L_x_6507:
[----:B-1----:R1:W2:Y:S02]  /*14010*/  SYNCS.PHASECHK.TRANS64.TRYWAIT P3, [R3+URZ+0x28840], R2 ;  /* 0x02884002030075a7 */ /* 0x0022a4000806017f */
[----:B--2---:R-:W-:Y:S05]  /*14020*/  @!P3 NANOSLEEP.SYNCS 0x989680 ;  /* 0x009896800000b95d */ /* 0x004fea0003900000 */
[----:B------:R-:W2:Y:S02]  /*14030*/  @!P3 SYNCS.PHASECHK.TRANS64 P3, [R3+URZ+0x28840], R2 ;  /* 0x028840020300b5a7 */ /* 0x000ea4000806007f */
[----:B--2---:R-:W-:Y:S05]  /*14040*/  @!P3 BRA `(.L_x_6507) ;  /* 0xfffffffc00f0b947 */ /* 0x004fea000383ffff */
[----:B------:R-:W-:Y:S05]  /*14050*/  BRA `(.L_x_6552) ;  /* 0xffffffe000347947 */ /* 0x000fea000383ffff */
.L_x_6509:
[----:B-1----:R1:W2:Y:S02]  /*14060*/  SYNCS.PHASECHK.TRANS64.TRYWAIT P3, [R2+URZ+0x60], R3 ;  /* 0x00006003020075a7 */ /* 0x0022a4000806017f */
[----:B--2---:R-:W-:Y:S05]  /*14070*/  @!P3 NANOSLEEP.SYNCS 0x989680 ;  /* 0x009896800000b95d */ /* 0x004fea0003900000 */
[----:B------:R-:W2:Y:S02]  /*14080*/  @!P3 SYNCS.PHASECHK.TRANS64 P3, [R2+URZ+0x60], R3 ;  /* 0x000060030200b5a7 */ /* 0x000ea4000806007f */
[----:B--2---:R-:W-:Y:S05]  /*14090*/  @!P3 BRA `(.L_x_6509) ;  /* 0xfffffffc00f0b947 */ /* 0x004fea000383ffff */
[----:B------:R-:W-:Y:S05]  /*140a0*/  BRA `(.L_x_6553) ;  /* 0xffffffe000a87947 */ /* 0x000fea000383ffff */
.L_x_6515:
[----:B-1----:R1:W2:Y:S02]  /*140b0*/  SYNCS.PHASECHK.TRANS64.TRYWAIT P3, [R3+URZ+0x28840], R2 ;  /* 0x02884002030075a7 */ /* 0x0022a4000806017f */
[----:B--2---:R-:W-:Y:S05]  /*140c0*/  @!P3 NANOSLEEP.SYNCS 0x989680 ;  /* 0x009896800000b95d */ /* 0x004fea0003900000 */
[----:B------:R-:W2:Y:S02]  /*140d0*/  @!P3 SYNCS.PHASECHK.TRANS64 P3, [R3+URZ+0x28840], R2 ;  /* 0x028840020300b5a7 */ /* 0x000ea4000806007f */
[----:B--2---:R-:W-:Y:S05]  /*140e0*/  @!P3 BRA `(.L_x_6515) ;  /* 0xfffffffc00f0b947 */ /* 0x004fea000383ffff */
[----:B------:R-:W-:Y:S05]  /*140f0*/  BRA `(.L_x_6554) ;  /* 0xffffffe400c87947 */ /* 0x000fea000383ffff */
.L_x_6517:
[----:B-1----:R1:W2:Y:S02]  /*14100*/  SYNCS.PHASECHK.TRANS64.TRYWAIT P3, [R2+URZ+0x60], R17 ;  /* 0x00006011020075a7 */ /* 0x0022a4000806017f */
[----:B--2---:R-:W-:Y:S05]  /*14110*/  @!P3 NANOSLEEP.SYNCS 0x989680 ;  /* 0x009896800000b95d */ /* 0x004fea0003900000 */
[----:B------:R-:W2:Y:S02]  /*14120*/  @!P3 SYNCS.PHASECHK.TRANS64 P3, [R2+URZ+0x60], R17 ;  /* 0x000060110200b5a7 */ /* 0x000ea4000806007f */
[----:B--2---:R-:W-:Y:S05]  /*14130*/  @!P3 BRA `(.L_x_6517) ;  /* 0xfffffffc00f0b947 */ /* 0x004fea000383ffff */
[----:B------:R-:W-:Y:S05]  /*14140*/  BRA `(.L_x_6555) ;  /* 0xffffffe8003c7947 */ /* 0x000fea000383ffff */
.L_x_6522:
[----:B--2---:R2:W3:Y:S02]  /*14150*/  SYNCS.PHASECHK.TRANS64.TRYWAIT P2, [R2+URZ+0x28840], R3 ;  /* 0x02884003020075a7 */ /* 0x0044e4000804017f */
[----:B---3--:R-:W-:Y:S05]  /*14160*/  @!P2 NANOSLEEP.SYNCS 0x989680 ;  /* 0x009896800000a95d */ /* 0x008fea0003900000 */
[----:B------:R-:W3:Y:S02]  /*14170*/  @!P2 SYNCS.PHASECHK.TRANS64 P2, [R2+URZ+0x28840], R3 ;  /* 0x028840030200a5a7 */ /* 0x000ee4000804007f */
[----:B---3--:R-:W-:Y:S05]  /*14180*/  @!P2 BRA `(.L_x_6522) ;  /* 0xfffffffc00f0a947 */ /* 0x008fea000383ffff */
[----:B------:R-:W-:Y:S05]  /*14190*/  BRA `(.L_x_6556) ;  /* 0xffffffec00247947 */ /* 0x000fea000383ffff */
.L_x_6524:
[----:B-1----:R1:W2:Y:S02]  /*141a0*/  SYNCS.PHASECHK.TRANS64.TRYWAIT P2, [R2+URZ+0x60], R11 ;  /* 0x0000600b020075a7 */ /* 0x0022a4000804017f */
[----:B--2---:R-:W-:Y:S05]  /*141b0*/  @!P2 NANOSLEEP.SYNCS 0x989680 ;  /* 0x009896800000a95d */ /* 0x004fea0003900000 */
[----:B------:R-:W2:Y:S02]  /*141c0*/  @!P2 SYNCS.PHASECHK.TRANS64 P2, [R2+URZ+0x60], R11 ;  /* 0x0000600b0200a5a7 */ /* 0x000ea4000804007f */
[----:B--2---:R-:W-:Y:S05]  /*141d0*/  @!P2 BRA `(.L_x_6524) ;  /* 0xfffffffc00f0a947 */ /* 0x004fea000383ffff */
[----:B------:R-:W-:Y:S05]  /*141e0*/  BRA `(.L_x_6557) ;  /* 0xffffffec00a47947 */ /* 0x000fea000383ffff */
.L_x_6531:
[----:B-1----:R1:W2:Y:S02]  /*141f0*/  SYNCS.PHASECHK.TRANS64.TRYWAIT P0, [R3+URZ+0x28860], R0 ;  /* 0x02886000030075a7 */ /* 0x0022a4000800017f */
[----:B--2---:R-:W-:Y:S05]  /*14200*/  @!P0 NANOSLEEP.SYNCS 0x989680 ;  /* 0x009896800000895d */ /* 0x004fea0003900000 */
[----:B------:R-:W2:Y:S02]  /*14210*/  @!P0 SYNCS.PHASECHK.TRANS64 P0, [R3+URZ+0x28860], R0 ;  /* 0x02886000030085a7 */ /* 0x000ea4000800007f */
[----:B--2---:R-:W-:Y:S05]  /*14220*/  @!P0 BRA `(.L_x_6531) ;  /* 0xfffffffc00f08947 */ /* 0x004fea000383ffff */
[----:B------:R-:W-:Y:S05]  /*14230*/  BRA `(.L_x_6558) ;  /* 0xfffffff000807947 */ /* 0x000fea000383ffff */
.L_x_6533:
[----:B------:R-:W-:Y:S01]  /*14240*/  BSSY B0, `(.L_x_6559) ;  /* 0x0000007000007945 */ /* 0x000fe20003800000 */
[----:B------:R-:W-:Y:S02]  /*14250*/  IMAD.MOV.U32 R12, RZ, RZ, RZ ;  /* 0x000000ffff0c7224 */ /* 0x000fe400078e00ff */
[----:B------:R-:W-:Y:S02]  /*14260*/  IMAD.MOV.U32 R11, RZ, RZ, 0x1f ;  /* 0x0000001fff0b7424 */ /* 0x000fe400078e00ff */
[----:B------:R-:W-:-:S07]  /*14270*/  IMAD.MOV.U32 R15, RZ, RZ, -0x1 ;  /* 0xffffffffff0f7424 */ /* 0x000fce00078e00ff */
[----:B------:R-:W-:Y:S05]  /*14280*/  WARPSYNC.COLLECTIVE R15, `(.L_x_6560) ;  /* 0x000000000f087348 */ /* 0x000fea0003c00000 */
[----:B------:R1:W2:Y:S02]  /*14290*/  SHFL.IDX P6, R14, R13, R12, R11 ;  /* 0x0000000c0d0e7389 */ /* 0x0002a400000c000b */
[----:B-12---:R-:W-:Y:S01]  /*142a0*/  ENDCOLLECTIVE ;  /* 0x000000000000791b */ /* 0x006fe20003800000 */
.L_x_6560:
[----:B------:R-:W-:Y:S05]  /*142b0*/  BSYNC B0 ;  /* 0x0000000000007941 */ /* 0x000fea0003800000 */
.L_x_6559:
[----:B------:R-:W-:Y:S05]  /*142c0*/  BRA `(.L_x_6561) ;  /* 0xfffffff000fc7947 */ /* 0x000fea000383ffff */
.L_x_6535:
[----:B--2---:R2:W3:Y:S02]  /*142d0*/  SYNCS.PHASECHK.TRANS64.TRYWAIT P0, [R7+URZ+0x28820], R0 ;  /* 0x02882000070075a7 */ /* 0x0044e4000800017f */
[----:B---3--:R-:W-:Y:S05]  /*142e0*/  @!P0 NANOSLEEP.SYNCS 0x989680 ;  /* 0x009896800000895d */ /* 0x008fea0003900000 */
[----:B------:R-:W3:Y:S02]  /*142f0*/  @!P0 SYNCS.PHASECHK.TRANS64 P0, [R7+URZ+0x28820], R0 ;  /* 0x02882000070085a7 */ /* 0x000ee4000800007f */
[----:B---3--:R-:W-:Y:S05]  /*14300*/  @!P0 BRA `(.L_x_6535) ;  /* 0xfffffffc00f08947 */ /* 0x008fea000383ffff */
[----:B------:R-:W-:Y:S05]  /*14310*/  BRA `(.L_x_6562) ;  /* 0xfffffff4004c7947 */ /* 0x000fea000383ffff */
.L_x_6539:
[----:B--2---:R2:W3:Y:S02]  /*14320*/  SYNCS.PHASECHK.TRANS64.TRYWAIT P0, [R5+URZ], R4 ;  /* 0x00000004050075a7 */ /* 0x0044e4000800017f */
[----:B---3--:R-:W-:Y:S05]  /*14330*/  @!P0 NANOSLEEP.SYNCS 0x989680 ;  /* 0x009896800000895d */ /* 0x008fea0003900000 */
[----:B------:R-:W3:Y:S02]  /*14340*/  @!P0 SYNCS.PHASECHK.TRANS64 P0, [R5+URZ], R4 ;  /* 0x00000004050085a7 */ /* 0x000ee4000800007f */
[----:B---3--:R-:W-:Y:S05]  /*14350*/  @!P0 BRA `(.L_x_6539) ;  /* 0xfffffffc00f08947 */ /* 0x008fea000383ffff */
[----:B------:R-:W-:Y:S05]  /*14360*/  BRA `(.L_x_6563) ;  /* 0xfffffff400a07947 */ /* 0x000fea000383ffff */
.L_x_6540:
[----:B---3--:R3:W4:Y:S02]  /*14370*/  SYNCS.PHASECHK.TRANS64.TRYWAIT P0, [R3+URZ], R0 ;  /* 0x00000000030075a7 */ /* 0x008724000800017f */
[----:B----4-:R-:W-:Y:S05]  /*14380*/  @!P0 NANOSLEEP.SYNCS 0x989680 ;  /* 0x009896800000895d */ /* 0x010fea0003900000 */
[----:B------:R-:W4:Y:S02]  /*14390*/  @!P0 SYNCS.PHASECHK.TRANS64 P0, [R3+URZ], R0 ;  /* 0x00000000030085a7 */ /* 0x000f24000800007f */
[----:B----4-:R-:W-:Y:S05]  /*143a0*/  @!P0 BRA `(.L_x_6540) ;  /* 0xfffffffc00f08947 */ /* 0x010fea000383ffff */
[----:B------:R-:W-:Y:S05]  /*143b0*/  BRA `(.L_x_6564) ;  /* 0xfffffff400947947 */ /* 0x000fea000383ffff */
.L_x_6542:
[----:B--2---:R2:W3:Y:S02]  /*143c0*/  SYNCS.PHASECHK.TRANS64.TRYWAIT P0, [R5+URZ], R4 ;  /* 0x00000004050075a7 */ /* 0x0044e4000800017f */
[----:B---3--:R-:W-:Y:S05]  /*143d0*/  @!P0 NANOSLEEP.SYNCS 0x989680 ;  /* 0x009896800000895d */ /* 0x008fea0003900000 */
[----:B------:R-:W3:Y:S02]  /*143e0*/  @!P0 SYNCS.PHASECHK.TRANS64 P0, [R5+URZ], R4 ;  /* 0x00000004050085a7 */ /* 0x000ee4000800007f */
[----:B---3--:R-:W-:Y:S05]  /*143f0*/  @!P0 BRA `(.L_x_6542) ;  /* 0xfffffffc00f08947 */ /* 0x008fea000383ffff */
[----:B------:R-:W-:Y:S05]  /*14400*/  BRA `(.L_x_6565) ;  /* 0xfffffff400987947 */ /* 0x000fea000383ffff */
.L_x_6566:
        /* <DEDUP_REMOVED lines=15> */
.L_x_12767:


//--------------------- .text._ZN7cutlass13device_kernelIN5flash11enable_sm90INS1_16FlashAttnFwdSm90INS1_25CollectiveMainloopFwdSm90ILi2EN4cute5tupleIJNS5_1CILi1EEES8_S8_EEENS6_IJNS7_ILi128EEESA_SA_EEELi128ENS_10bfloat16_tEfNS_4arch4Sm90ELb0ELb1ELb1ELb1ELb0ELb0ELb0ELb1ELb1ELb0ELb0ELb0EEENS1_21CollectiveEpilogueFwdISB_S9_SC_SE_Li256ELb1ELb0ELb0ELb0EEENS1_36VarlenDynamicPersistentTileSchedulerILi128ELi128ELi256ELi32ELb0ELb0ELb1ELb1ELb0ELb1EEEEEEEEEvNT_6ParamsE --------------------------
	.section	.text._ZN7cutlass13device_kernelIN5flash11enable_sm90INS1_16FlashAttnFwdSm90INS1_25CollectiveMainloopFwdSm90ILi2EN4cute5tupleIJNS5_1CILi1EEES8_S8_EEENS6_IJNS7_ILi128EEESA_SA_EEELi128ENS_10bfloat16_tEfNS_4arch4Sm90ELb0ELb1ELb1ELb1ELb0ELb0ELb0ELb1ELb1ELb0ELb0ELb0EEENS1_21CollectiveEpilogueFwdISB_S9_SC_SE_Li256ELb1ELb0ELb0ELb0EEENS1_36VarlenDynamicPersistentTileSchedulerILi128ELi128ELi256ELi32ELb0ELb0ELb1ELb1ELb0ELb1EEEEEEEEEvNT_6ParamsE,"ax",@progbits
	.align	128
.text._ZN7cutlass13device_kernelIN5flash11enable_sm90INS1_16FlashAttnFwdSm90INS1_25CollectiveMainloopFwdSm90ILi2EN4cute5tupleIJNS5_1CILi1EEES8_S8_EEENS6_IJNS7_ILi128EEESA_SA_EEELi128ENS_10bfloat16_tEfNS_4arch4Sm90ELb0ELb1ELb1ELb1ELb0ELb0ELb0ELb1ELb1ELb0ELb0ELb0EEENS1_21CollectiveEpilogueFwdISB_S9_SC_SE_Li256ELb1ELb0ELb0ELb0EEENS1_36VarlenDynamicPersistentTileSchedulerILi128ELi128ELi256ELi32ELb0ELb0ELb1ELb1ELb0ELb1EEEEEEEEEvNT_6ParamsE:
        .type           _ZN7cutlass13device_kernelIN5flash11enable_sm90INS1_16FlashAttnFwdSm90INS1_25CollectiveMainloopFwdSm90ILi2EN4cute5tupleIJNS5_1CILi1EEES8_S8_EEENS6_IJNS7_ILi128EEESA_SA_EEELi128ENS_10bfloat16_tEfNS_4arch4Sm90ELb0ELb1ELb1ELb1ELb0ELb0ELb0ELb1ELb1ELb0ELb0ELb0EEENS1_21CollectiveEpilogueFwdISB_S9_SC_SE_Li256ELb1ELb0ELb0ELb0EEENS1_36VarlenDynamicPersistentTileSchedulerILi128ELi128ELi256ELi32ELb0ELb0ELb1ELb1ELb0ELb1EEEEEEEEEvNT_6ParamsE,@function
        .size           _ZN7cutlass13device_kernelIN5flash11enable_sm90INS1_16FlashAttnFwdSm90INS1_25CollectiveMainloopFwdSm90ILi2EN4cute5tupleIJNS5_1CILi1EEES8_S8_EEENS6_IJNS7_ILi128EEESA_SA_EEELi128ENS_10bfloat16_tEfNS_4arch4Sm90ELb0ELb1ELb1ELb1ELb0ELb0ELb0ELb1ELb1ELb0ELb0ELb0EEENS1_21CollectiveEpilogueFwdISB_S9_SC_SE_Li256ELb1ELb0ELb0ELb0EEENS1_36VarlenDynamicPersistentTileSchedulerILi128ELi128ELi256ELi32ELb0ELb0ELb1ELb1ELb0ELb1EEEEEEEEEvNT_6ParamsE,(.L_x_12768 - _ZN7cutlass13device_kernelIN5flash11enable_sm90INS1_16FlashAttnFwdSm90INS1_25CollectiveMainloopFwdSm90ILi2EN4cute5tupleIJNS5_1CILi1EEES8_S8_EEENS6_IJNS7_ILi128EEESA_SA_EEELi128ENS_10bfloat16_tEfNS_4arch4Sm90ELb0ELb1ELb1ELb1ELb0ELb0ELb0ELb1ELb1ELb0ELb0ELb0EEENS1_21CollectiveEpilogueFwdISB_S9_SC_SE_Li256ELb1ELb0ELb0ELb0EEENS1_36VarlenDynamicPersistentTileSchedulerILi128ELi128ELi256ELi32ELb0ELb0ELb1ELb1ELb0ELb1EEEEEEEEEvNT_6ParamsE)
        .other          _ZN7cutlass13device_kernelIN5flash11enable_sm90INS1_16FlashAttnFwdSm90INS1_25CollectiveMainloopFwdSm90ILi2EN4cute5tupleIJNS5_1CILi1EEES8_S8_EEENS6_IJNS7_ILi128EEESA_SA_EEELi128ENS_10bfloat16_tEfNS_4arch4Sm90ELb0ELb1ELb1ELb1ELb0ELb0ELb0ELb1ELb1ELb0ELb0ELb0EEENS1_21CollectiveEpilogueFwdISB_S9_SC_SE_Li256ELb1ELb0ELb0ELb0EEENS1_36VarlenDynamicPersistentTileSchedulerILi128ELi128ELi256ELi32ELb0ELb0ELb1ELb1ELb0ELb1EEEEEEEEEvNT_6ParamsE,@"STO_CUDA_ENTRY STV_DEFAULT"
_ZN7cutlass13device_kernelIN5flash11enable_sm90INS1_16FlashAttnFwdSm90INS1_25CollectiveMainloopFwdSm90ILi2EN4cute5tupleIJNS5_1CILi1EEES8_S8_EEENS6_IJNS7_ILi128EEESA_SA_EEELi128ENS_10bfloat16_tEfNS_4arch4Sm90ELb0ELb1ELb1ELb1ELb0ELb0ELb0ELb1ELb1ELb0ELb0ELb0EEENS1_21CollectiveEpilogueFwdISB_S9_SC_SE_Li256ELb1ELb0ELb0ELb0EEENS1_36VarlenDynamicPersistentTileSchedulerILi128ELi128ELi256ELi32ELb0ELb0ELb1ELb1ELb0ELb1EEEEEEEEEvNT_6ParamsE:
        /* <DEDUP_REMOVED lines=21> */
.L_x_6568:
[----:B------:R-:W-:Y:S05]  /*0150*/  BSYNC B0 ;  /* 0x0000000000007941 */ /* 0x000fea0003800000 */
.L_x_6567:
        /* <DEDUP_REMOVED lines=41> */
.L_x_6569:
        /* <DEDUP_REMOVED lines=22> */
.L_x_6570:
        /* <DEDUP_REMOVED lines=18> */
.L_x_6571:
        /* <DEDUP_REMOVED lines=22> */
.L_x_6572:
        /* <DEDUP_REMOVED lines=22> */
.L_x_6573:
[----:B------:R-:W-:Y:S01]  /*0930*/  PLOP3.LUT P0, PT, PT, PT, UP0, 0x80, 0x0 ;  /* 0x000000000000781c */ /* 0x000fe20003f0f008 */
[----:B------:R-:W-:Y:S01]  /*0940*/  UMOV UR36, 0x1 ;  /* 0x0000000100247882 */ /* 0x000fe20000000000 */
[----:B------:R-:W-:Y:S01]  /*0950*/  NOP ;  /* 0x0000000000007918 */ /* 0x000fe20000000000 */
[----:B------:R-:W-:Y:S01]  /*0960*/  USEL UR36, UR36, 0x2, !UP0 ;  /* 0x0000000224247887 */ /* 0x000fe2000c000000 */
[----:B------:R-:W-:Y:S01]  /*0970*/  ULDC.64 UR48, c[0x0][0x208] ;  /* 0x0000820000307ab9 */ /* 0x000fe20000000a00 */
[----:B012-4-:R-:W-:Y:S08]  /*0980*/  BAR.SYNC.DEFER_BLOCKING 0x0 ;  /* 0x0000000000007b1d */ /* 0x017ff00000010000 */
[----:B------:R-:W-:Y:S05]  /*0990*/  @!P0 BRA `(.L_x_6574) ;  /* 0x0000010c00ac8947 */ /* 0x000fea0003800000 */
.L_x_6575:
[----:B------:R-:W-:-:S08]  /*09a0*/  NOP ;  /* 0x0000000000007918 */ /* 0x000fd00000000000 */
[----:B------:R-:W0:Y:S02]  /*09b0*/  USETMAXREG.TRY_ALLOC.CTAPOOL UP0, 0xf0 ;  /* 0x000000f0000079c8 */ /* 0x000e240008000600 */
[----:B0-----:R-:W-:-:S13]  /*09c0*/  PLOP3.LUT P0, PT, PT, PT, UP0, 0x80, 0x0 ;  /* 0x000000000000781c */ /* 0x001fda0003f0f008 */
[----:B------:R-:W-:Y:S05]  /*09d0*/  @!P0 BRA `(.L_x_6575) ;  /* 0xfffffffc00f08947 */ /* 0x000fea000383ffff */
[----:B------:R-:W0:Y:S01]  /*09e0*/  S2R R2, SR_TID.X ;  /* 0x0000000000027919 */ /* 0x000e220000002100 */
        /* <DEDUP_REMOVED lines=13> */
[----:B------:R-:W-:Y:S01]  /*0ac0*/  VIADD R193, R2, 0xffffff80 ;  /* 0xffffff8002c17836 */ /* 0x000fe20000000000 */
[----:B------:R-:W-:Y:S01]  /*0ad0*/  R2UR UR6, R186 ;  /* 0x00000000ba0672ca */ /* 0x000fe200000e0000 */
[----:B------:R-:W-:Y:S01]  /*0ae0*/  ULOP3.LUT UR45, UR36, 0x1, URZ, 0xfc, !UPT ;  /* 0x00000001242d7892 */ /* 0x000fe2000f8efc3f */
[----:B------:R-:W-:Y:S01]  /*0af0*/  R2UR UR5, R187 ;  /* 0x00000000bb0572ca */ /* 0x000fe200000e0000 */
[----:B------:R-:W-:Y:S01]  /*0b00*/  UMOV UR44, URZ ;  /* 0x0000003f002c7c82 */ /* 0x000fe20008000000 */
[----:B------:R-:W-:Y:S01]  /*0b10*/  SHF.R.S32.HI R0, RZ, 0x1f, R193 ;  /* 0x0000001fff007819 */ /* 0x000fe200000114c1 */
[----:B------:R-:W-:Y:S01]  /*0b20*/  UMOV UR43, URZ ;  /* 0x0000003f002b7c82 */ /* 0x000fe20008000000 */
[----:B------:R-:W-:Y:S02]  /*0b30*/  UMOV UR42, URZ ;  /* 0x0000003f002a7c82 */ /* 0x000fe40008000000 */
[CC--:B------:R-:W-:Y:S02]  /*0b40*/  LEA.HI R2, R0.reuse, R193.reuse, RZ, 0x7 ;  /* 0x000000c100027211 */ /* 0x0c0fe400078f38ff */
[----:B------:R-:W-:-:S02]  /*0b50*/  LEA.HI R3, R0, R193, RZ, 0x4 ;  /* 0x000000c100037211 */ /* 0x000fc400078f20ff */
        /* <DEDUP_REMOVED lines=19> */
[----:B------:R-:W-:Y:S01]  /*0c90*/  SHF.R.S32.HI R6, RZ, 0x4, R3 ;  /* 0x00000004ff067819 */ /* 0x000fe20000011403 */
[----:B------:R-:W-:Y:S01]  /*0ca0*/  IMAD.SHL.U32 R5, R4, 0x20, RZ ;  /* 0x0000002004057824 */ /* 0x000fe200078e00ff */
[C---:B------:R-:W-:Y:S01]  /*0cb0*/  LOP3.LUT R4, R3.reuse, 0x3fffff0, RZ, 0xc0, !PT ;  /* 0x03fffff003047812 */ /* 0x040fe200078ec0ff */
[----:B------:R-:W-:Y:S01]  /*0cc0*/  IMAD R9, R8, 0x10, R9 ;  /* 0x0000001008097824 */ /* 0x000fe200078e0209 */
[----:B------:R-:W-:-:S02]  /*0cd0*/  LEA.HI R3, R3, R6, RZ, 0x1 ;  /* 0x0000000603037211 */ /* 0x000fc400078f08ff */
[----:B------:R-:W-:Y:S01]  /*0ce0*/  LOP3.LUT R5, R5, 0xfffffc00, RZ, 0xc0, !PT ;  /* 0xfffffc0005057812 */ /* 0x000fe200078ec0ff */
[----:B------:R-:W-:Y:S01]  /*0cf0*/  IMAD.IADD R4, R193, 0x1, -R4 ;  /* 0x00000001c1047824 */ /* 0x000fe200078e0a04 */
[----:B------:R-:W-:Y:S01]  /*0d00*/  LOP3.LUT R3, R3, 0x1ffffffe, RZ, 0xc0, !PT ;  /* 0x1ffffffe03037812 */ /* 0x000fe200078ec0ff */
[----:B------:R-:W-:Y:S01]  /*0d10*/  IMAD R190, R190, 0x40, R9 ;  /* 0x00000040bebe7824 */ /* 0x000fe200078e0209 */
[----:B------:R-:W-:Y:S01]  /*0d20*/  LOP3.LUT R2, R0, 0x1ffffff8, RZ, 0xc0, !PT ;  /* 0x1ffffff800027812 */ /* 0x000fe200078ec0ff */
[----:B------:R-:W-:Y:S01]  /*0d30*/  IMAD R4, R4, 0x40, R5 ;  /* 0x0000004004047824 */ /* 0x000fe200078e0205 */
[----:B------:R-:W-:Y:S01]  /*0d40*/  SHF.R.S32.HI R22, RZ, 0x3, R0 ;  /* 0x00000003ff167819 */ /* 0x000fe20000011400 */
[----:B------:R-:W-:Y:S02]  /*0d50*/  IMAD.IADD R3, R6, 0x1, -R3 ;  /* 0x0000000106037824 */ /* 0x000fe400078e0a03 */
[----:B------:R-:W-:Y:S02]  /*0d60*/  IMAD.IADD R2, R193, 0x1, -R2 ;  /* 0x00000001c1027824 */ /* 0x000fe400078e0a02 */
[----:B------:R-:W-:-:S02]  /*0d70*/  IMAD R192, R3, 0x8, R4 ;  /* 0x0000000803c07824 */ /* 0x000fc400078e0204 */
[----:B------:R-:W-:-:S07]  /*0d80*/  IMAD.SHL.U32 R19, R2, 0x8, RZ ;  /* 0x0000000802137824 */ /* 0x000fce00078e00ff */
.L_x_6675:
[----:B------:R-:W-:Y:S01]  /*0d90*/  ULDC.64 UR8, c[0x0][0xa28] ;  /* 0x00028a0000087ab9 */ /* 0x000fe20000000a00 */
[----:B0-----:R-:W0:Y:S01]  /*0da0*/  LDC R18, c[0x0][0x288] ;  /* 0x0000a200ff127b82 */ /* 0x001e220000000800 */
[----:B------:R-:W-:Y:S01]  /*0db0*/  UISETP.NE.U32.AND UP0, UPT, UR8, URZ, UPT ;  /* 0x0000003f0800728c */ /* 0x000fe2000bf05070 */
[----:B----45:R-:W-:-:S03]  /*0dc0*/  IMAD.MOV.U32 R6, RZ, RZ, RZ ;  /* 0x000000ffff067224 */ /* 0x030fc600078e00ff */
[----:B------:R-:W-:-:S03]  /*0dd0*/  UISETP.NE.AND.EX UP0, UPT, UR9, URZ, UPT, UP0 ;  /* 0x0000003f0900728c */ /* 0x000fc6000bf05300 */
[----:B------:R-:W-:Y:S01]  /*0de0*/  ULDC.64 UR8, c[0x0][0xa18] ;  /* 0x0002860000087ab9 */ /* 0x000fe20000000a00 */
[----:B-12---:R-:W1:Y:S01]  /*0df0*/  LDC.64 R8, c[0x0][0x3f8] ;  /* 0x0000fe00ff087b82 */ /* 0x006e620000000a00 */
        /* <DEDUP_REMOVED lines=8> */
[----:B------:R-:W-:Y:S01]  /*0e80*/  IMAD.U32 R2, RZ, RZ, UR8 ;  /* 0x00000008ff027e24 */ /* 0x000fe2000f8e00ff */
[----:B---3--:R-:W3:Y:S01]  /*0e90*/  LDC R17, c[0x0][0x2e0] ;  /* 0x0000b800ff117b82 */ /* 0x008ee20000000800 */
[----:B------:R-:W-:Y:S01]  /*0ea0*/  IMAD.U32 R3, RZ, RZ, UR9 ;  /* 0x00000009ff037e24 */ /* 0x000fe2000f8e00ff */
[----:B------:R-:W-:-:S04]  /*0eb0*/  @UP1 UIMAD.WIDE UR8, UR5, 0x4, UR10 ;  /* 0x00000004050818a5 */ /* 0x000fc8000f8e020a */
[----:B------:R4:W5:Y:S02]  /*0ec0*/  @P0 LDG.E R6, desc[UR48][R2.64] ;  /* 0x0000003002060981 */ /* 0x000964000c1e1900 */
[----:B------:R-:W-:Y:S02]  /*0ed0*/  IMAD.U32 R4, RZ, RZ, UR8 ;  /* 0x00000008ff047e24 */ /* 0x000fe4000f8e00ff */
[----:B------:R-:W-:Y:S01]  /*0ee0*/  IMAD.U32 R5, RZ, RZ, UR9 ;  /* 0x00000009ff057e24 */ /* 0x000fe2000f8e00ff */
[----:B------:R-:W-:-:S04]  /*0ef0*/  ULDC.64 UR8, c[0x0][0xa20] ;  /* 0x0002880000087ab9 */ /* 0x000fc80000000a00 */
[----:B0-----:R4:W5:Y:S01]  /*0f00*/  @P2 LDG.E R18, desc[UR48][R4.64] ;  /* 0x0000003004122981 */ /* 0x001962000c1e1900 */
[----:B-1----:R-:W-:Y:S01]  /*0f10*/  ISETP.NE.U32.AND P0, PT, R8, RZ, PT ;  /* 0x000000ff0800720c */ /* 0x002fe20003f05070 */
[----:B------:R-:W-:Y:S01]  /*0f20*/  UMOV UR37, UR6 ;  /* 0x0000000600257c82 */ /* 0x000fe20008000000 */
[----:B------:R-:W-:Y:S02]  /*0f30*/  ISETP.NE.U32.AND P1, PT, RZ, UR8, PT ;  /* 0x00000008ff007c0c */ /* 0x000fe4000bf25070 */
[----:B------:R-:W-:Y:S02]  /*0f40*/  ISETP.NE.AND.EX P0, PT, R9, RZ, PT, P0 ;  /* 0x000000ff0900720c */ /* 0x000fe40003f05300 */
[----:B------:R-:W-:Y:S02]  /*0f50*/  ISETP.NE.AND.EX P1, PT, RZ, UR9, PT, P1 ;  /* 0x00000009ff007c0c */ /* 0x000fe4000bf25310 */
[----:B--2---:R-:W-:Y:S01]  /*0f60*/  SEL R0, R0, 0x1, P0 ;  /* 0x0000000100007807 */ /* 0x004fe20000000000 */
[----:B----4-:R-:W-:Y:S10]  /*0f70*/  @P2 BRA `(.L_x_6576) ;  /* 0x00000000002c2947 */ /* 0x010ff40003800000 */
[----:B------:R-:W-:Y:S02]  /*0f80*/  ULDC.64 UR6, c[0x0][0xa00] ;  /* 0x0002800000067ab9 */ /* 0x000fe40000000a00 */
[----:B------:R-:W-:-:S04]  /*0f90*/  ISETP.NE.U32.AND P0, PT, RZ, UR6, PT ;  /* 0x00000006ff007c0c */ /* 0x000fc8000bf05070 */
[----:B------:R-:W-:-:S13]  /*0fa0*/  ISETP.NE.AND.EX P0, PT, RZ, UR7, PT, P0 ;  /* 0x00000007ff007c0c */ /* 0x000fda000bf05300 */
[----:B------:R-:W-:Y:S05]  /*0fb0*/  @!P0 BRA `(.L_x_6576) ;  /* 0x00000000001c8947 */ /* 0x000fea0003800000 */
[----:B------:R-:W-:Y:S02]  /*0fc0*/  ULDC.64 UR6, c[0x0][0xa00] ;  /* 0x0002800000067ab9 */ /* 0x000fe40000000a00 */
[----:B------:R-:W-:-:S06]  /*0fd0*/  UIMAD.WIDE UR6, UR5, 0x4, UR6 ;  /* 0x00000004050678a5 */ /* 0x000fcc000f8e0206 */
[----:B------:R-:W-:Y:S02]  /*0fe0*/  IMAD.U32 R2, RZ, RZ, UR6 ;  /* 0x00000006ff027e24 */ /* 0x000fe4000f8e00ff */
[----:B------:R-:W-:-:S05]  /*0ff0*/  IMAD.U32 R3, RZ, RZ, UR7 ;  /* 0x00000007ff037e24 */ /* 0x000fca000f8e00ff */
[----:B-----5:R-:W2:Y:S04]  /*1000*/  LDG.E R18, desc[UR48][R2.64] ;  /* 0x0000003002127981 */ /* 0x020ea8000c1e1900 */
[----:B------:R-:W2:Y:S02]  /*1010*/  LDG.E R5, desc[UR48][R2.64+0x4] ;  /* 0x0000043002057981 */ /* 0x000ea4000c1e1900 */
[----:B--2---:R-:W-:-:S07]  /*1020*/  IMAD.IADD R18, R5, 0x1, -R18 ;  /* 0x0000000105127824 */ /* 0x004fce00078e0a12 */
.L_x_6576:
[----:B------:R-:W-:Y:S01]  /*1030*/  UMOV UR38, UR5 ;  /* 0x0000000500267c82 */ /* 0x000fe20008000000 */
[----:B---3--:R-:W-:Y:S02]  /*1040*/  IMAD R17, R0, R17, RZ ;  /* 0x0000001100117224 */ /* 0x008fe400078e02ff */
[----:B------:R-:W-:Y:S01]  /*1050*/  IMAD.MOV.U32 R188, RZ, RZ, R185 ;  /* 0x000000ffffbc7224 */ /* 0x000fe200078e00b9 */
[----:B------:R-:W-:Y:S06]  /*1060*/  @!P1 BRA `(.L_x_6577) ;  /* 0x0000000000189947 */ /* 0x000fec0003800000 */
[----:B------:R-:W-:Y:S02]  /*1070*/  ULDC.64 UR6, c[0x0][0xa20] ;  /* 0x0002880000067ab9 */ /* 0x000fe40000000a00 */
[----:B------:R-:W-:-:S06]  /*1080*/  UIMAD.WIDE UR4, UR5, 0x4, UR6 ;  /* 0x00000004050478a5 */ /* 0x000fcc000f8e0206 */
[----:B------:R-:W-:Y:S02]  /*1090*/  IMAD.U32 R2, RZ, RZ, UR4 ;  /* 0x00000004ff027e24 */ /* 0x000fe4000f8e00ff */
[----:B------:R-:W-:-:S05]  /*10a0*/  IMAD.U32 R3, RZ, RZ, UR5 ;  /* 0x00000005ff037e24 */ /* 0x000fca000f8e00ff */
[----:B------:R0:W5:Y:S01]  /*10b0*/  LDG.E R17, desc[UR48][R2.64] ;  /* 0x0000003002117981 */ /* 0x000162000c1e1900 */
[----:B------:R-:W-:Y:S05]  /*10c0*/  BRA `(.L_x_6578) ;  /* 0x00000000002c7947 */ /* 0x000fea0003800000 */
.L_x_6577:
        /* <DEDUP_REMOVED lines=8> */
[----:B------:R-:W2:Y:S04]  /*1150*/  LDG.E R17, desc[UR48][R2.64] ;  /* 0x0000003002117981 */ /* 0x000ea8000c1e1900 */
[----:B------:R-:W2:Y:S02]  /*1160*/  LDG.E R0, desc[UR48][R2.64+0x4] ;  /* 0x0000043002007981 */ /* 0x000ea4000c1e1900 */
[----:B--2---:R-:W-:-:S07]  /*1170*/  IMAD.IADD R17, R0, 0x1, -R17 ;  /* 0x0000000100117824 */ /* 0x004fce00078e0a11 */
.L_x_6578:
        /* <DEDUP_REMOVED lines=17> */
.L_x_6580:
[----:B------:R-:W-:-:S13]  /*1290*/  ISETP.NE.AND P0, PT, R9, 0x1, PT ;  /* 0x000000010900780c */ /* 0x000fda0003f05270 */
[----:B------:R-:W0:Y:S02]  /*12a0*/  @P0 LDC.64 R4, c[0x0][0x9e8] ;  /* 0x00027a00ff040b82 */ /* 0x000e240000000a00 */
[----:B0-----:R-:W-:-:S05]  /*12b0*/  @P0 IMAD.HI.U32 R4, R2, R4, RZ ;  /* 0x0000000402040227 */ /* 0x001fca00078e00ff */
[----:B------:R-:W-:-:S07]  /*12c0*/  @P0 SHF.R.U32.HI R2, RZ, R5, R4 ;  /* 0x00000005ff020219 */ /* 0x000fce0000011604 */
.L_x_6581:
[----:B------:R-:W-:-:S05]  /*12d0*/  IMAD R3, R2, R9, R9 ;  /* 0x0000000902037224 */ /* 0x000fca00078e0209 */
[----:B------:R-:W-:-:S07]  /*12e0*/  VIMNMX R0, R0, R3, PT ;  /* 0x0000000300007248 */ /* 0x000fce0003fe0100 */
.L_x_6579:
        /* <DEDUP_REMOVED lines=24> */
.L_x_6583:
[----:B------:R-:W-:-:S13]  /*1470*/  ISETP.NE.AND P0, PT, R9, 0x1, PT ;  /* 0x000000010900780c */ /* 0x000fda0003f05270 */
[----:B------:R-:W0:Y:S02]  /*1480*/  @P0 LDC.64 R2, c[0x0][0x9e8] ;  /* 0x00027a00ff020b82 */ /* 0x000e240000000a00 */
[----:B0-----:R-:W-:-:S05]  /*1490*/  @P0 IMAD.HI.U32 R0, R4, R2, RZ ;  /* 0x0000000204000227 */ /* 0x001fca00078e00ff */
[----:B------:R-:W-:-:S07]  /*14a0*/  @P0 SHF.R.U32.HI R4, RZ, R3, R0 ;  /* 0x00000003ff040219 */ /* 0x000fce0000011600 */
.L_x_6584:
[----:B------:R-:W-:-:S05]  /*14b0*/  IMAD R4, R4, R9, RZ ;  /* 0x0000000904047224 */ /* 0x000fca00078e02ff */
[----:B------:R-:W-:-:S13]  /*14c0*/  R2UR UR5, R4 ;  /* 0x00000000040572ca */ /* 0x000fda00000e0000 */
[----:B------:R-:W-:-:S04]  /*14d0*/  UISETP.LT.AND UP0, UPT, UR4, UR5, UPT ;  /* 0x000000050400728c */ /* 0x000fc8000bf01270 */
[----:B------:R-:W-:-:S12]  /*14e0*/  USEL UR4, UR4, UR5, !UP0 ;  /* 0x0000000504047287 */ /* 0x000fd8000c000000 */
.L_x_6582:
[----:B------:R-:W-:Y:S01]  /*14f0*/  USHF.R.S32.HI UR5, URZ, 0x1f, UR4 ;  /* 0x0000001f3f057899 */ /* 0x000fe20008011404 */
[----:B------:R-:W-:Y:S01]  /*1500*/  PLOP3.LUT P0, PT, PT, PT, PT, 0x80, 0x0 ;  /* 0x000000000000781c */ /* 0x000fe20003f0f070 */
[----:B------:R-:W-:Y:S01]  /*1510*/  IMAD.MOV.U32 R0, RZ, RZ, RZ ;  /* 0x000000ffff007224 */ /* 0x000fe200078e00ff */
[----:B------:R-:W-:Y:S01]  /*1520*/  CS2R R150, SRZ ;  /* 0x0000000000967805 */ /* 0x000fe2000001ff00 */
[----:B------:R-:W-:Y:S01]  /*1530*/  ULEA.HI UR5, UR5, UR4, URZ, 0x7 ;  /* 0x0000000405057291 */ /* 0x000fe2000f8f383f */
[----:B------:R-:W-:Y:S01]  /*1540*/  IMAD.MOV.U32 R2, RZ, RZ, RZ ;  /* 0x000000ffff027224 */ /* 0x000fe200078e00ff */
        /* <DEDUP_REMOVED lines=69> */
.L_x_6586:
[----:B------:R-:W-:Y:S01]  /*19a0*/  ULEA.HI UR4, UR44, UR44, URZ, 0x1 ;  /* 0x0000002c2c047291 */ /* 0x000fe2000f8f083f */
[----:B------:R-:W-:-:S03]  /*19b0*/  IMAD.U32 R2, RZ, RZ, UR45 ;  /* 0x0000002dff027e24 */ /* 0x000fc6000f8e00ff */
[----:B------:R-:W-:Y:S02]  /*19c0*/  ULOP3.LUT UR4, UR4, 0xfffffffe, URZ, 0xc0, !UPT ;  /* 0xfffffffe04047892 */ /* 0x000fe4000f8ec03f */
[----:B------:R-:W-:Y:S02]  /*19d0*/  ISETP.NE.AND P0, PT, R2, 0x3, PT ;  /* 0x000000030200780c */ /* 0x000fe40003f05270 */
[----:B------:R-:W-:-:S06]  /*19e0*/  UIADD3 UR4, UR44, -UR4, URZ ;  /* 0x800000042c047290 */ /* 0x000fcc000fffe03f */
[----:B------:R-:W-:-:S05]  /*19f0*/  IMAD.U32 R0, RZ, RZ, UR4 ;  /* 0x00000004ff007e24 */ /* 0x000fca000f8e00ff */
[----:B------:R-:W-:-:S04]  /*1a00*/  SHF.L.U32 R0, R0, 0x1f, RZ ;  /* 0x0000001f00007819 */ /* 0x000fc800000006ff */
[----:B------:R-:W0:Y:S02]  /*1a10*/  SYNCS.PHASECHK.TRANS64.TRYWAIT P1, [UR41+0x28800], R0 ;  /* 0x02880000ff0075a7 */ /* 0x000e240008020169 */
[----:B0-----:R-:W-:Y:S05]  /*1a20*/  @!P1 BRA `(.L_x_6587) ;  /* 0x0000014c00e89947 */ /* 0x001fea0003800000 */
.L_x_6770:
[----:B------:R-:W-:Y:S05]  /*1a30*/  @!P0 BRA `(.L_x_6588) ;  /* 0x0000000000048947 */ /* 0x000fea0003800000 */
[----:B------:R-:W-:Y:S01]  /*1a40*/  BPT.TRAP 0x1 ;  /* 0x000000040000795c */ /* 0x000fe20000300000 */
.L_x_6588:
[----:B------:R-:W-:Y:S02]  /*1a50*/  IMAD.U32 R7, RZ, RZ, UR42 ;  /* 0x0000002aff077e24 */ /* 0x000fe4000f8e00ff */
[----:B0-----:R-:W-:-:S03]  /*1a60*/  IMAD.U32 R0, RZ, RZ, UR43 ;  /* 0x0000002bff007e24 */ /* 0x001fc6000f8e00ff */
[----:B------:R-:W-:Y:S02]  /*1a70*/  LEA R7, R7, UR41, 0x3 ;  /* 0x0000002907077c11 */ /* 0x000fe4000f8e18ff */
[----:B------:R-:W-:-:S04]  /*1a80*/  SHF.L.U32 R0, R0, 0x1f, RZ ;  /* 0x0000001f00007819 */ /* 0x000fc800000006ff */
[----:B------:R0:W1:Y:S01]  /*1a90*/  SYNCS.PHASECHK.TRANS64.TRYWAIT P2, [R7+URZ+0x28830], R0 ;  /* 0x02883000070075a7 */ /* 0x000062000804017f */
[----:B------:R-:W-:Y:S05]  /*1aa0*/  @!P0 BRA `(.L_x_6589) ;  /* 0x0000000000048947 */ /* 0x000fea0003800000 */
[----:B------:R-:W-:Y:S01]  /*1ab0*/  BPT.TRAP 0x1 ;  /* 0x000000040000795c */ /* 0x000fe20000300000 */
.L_x_6589:
[----:B------:R-:W2:Y:S02]  /*1ac0*/  S2R R2, SR_TID.X ;  /* 0x0000000000027919 */ /* 0x000ea40000002100 */
[----:B--2---:R-:W-:Y:S01]  /*1ad0*/  LOP3.LUT P1, RZ, R2, 0x7f, RZ, 0xc0, !PT ;  /* 0x0000007f02ff7812 */ /* 0x004fe2000782c0ff */
[----:B-1----:R-:W-:-:S12]  /*1ae0*/  @P2 BRA `(.L_x_6590) ;  /* 0x0000000000082947 */ /* 0x002fd80003800000 */
[----:B------:R-:W1:Y:S02]  /*1af0*/  SYNCS.PHASECHK.TRANS64.TRYWAIT P2, [R7+URZ+0x28830], R0 ;  /* 0x02883000070075a7 */ /* 0x000e64000804017f */
[----:B-1----:R-:W-:Y:S05]  /*1b00*/  @!P2 BRA `(.L_x_6591) ;  /* 0x0000014c00c8a947 */ /* 0x002fea0003800000 */
.L_x_6590:
[----:B------:R-:W-:Y:S05]  /*1b10*/  WARPSYNC.ALL ;  /* 0x0000000000007948 */ /* 0x000fea0003800000 */
[----:B------:R-:W-:Y:S01]  /*1b20*/  UIADD3 UR4, UR41, 0x18400, URZ ;  /* 0x0001840029047890 */ /* 0x000fe2000fffe03f */
[----:B------:R-:W-:Y:S01]  /*1b30*/  WARPGROUP.ARRIVE ;  /* 0x00000000000079c5 */ /* 0x000fe20000000000 */
[----:B------:R-:W-:Y:S01]  /*1b40*/  ULOP3.LUT UR32, UR47, 0x10000, URZ, 0xfc, !UPT ;  /* 0x000100002f207892 */ /* 0x000fe2000f8efc3f */
[----:B------:R-:W-:Y:S01]  /*1b50*/  IMAD.MOV.U32 R5, RZ, RZ, -0x80 ;  /* 0xffffff80ff057424 */ /* 0x000fe200078e00ff */
[----:B------:R-:W-:Y:S01]  /*1b60*/  USHF.R.U32.HI UR4, URZ, 0x4, UR4 ;  /* 0x000000043f047899 */ /* 0x000fe20008011604 */
[----:B01----:R-:W-:Y:S01]  /*1b70*/  @!P1 VIADD R0, R7, 0x28840 ;  /* 0x0002884007009836 */ /* 0x003fe20000000000 */
[----:B------:R-:W-:Y:S01]  /*1b80*/  UMOV UR33, 0x40000040 ;  /* 0x4000004000217882 */ /* 0x000fe20000000000 */
[----:B------:R-:W-:Y:S01]  /*1b90*/  UMOV UR35, 0x40000040 ;  /* 0x4000004000237882 */ /* 0x000fe20000000000 */
[----:B------:R-:W-:Y:S01]  /*1ba0*/  ULOP3.LUT UR4, UR4, 0x3fff, URZ, 0xc0, !UPT ;  /* 0x00003fff04047892 */ /* 0x000fe2000f8ec03f */
[----:B------:R-:W-:Y:S01]  /*1bb0*/  IMAD R112, R88, R5, 0x80 ;  /* 0x0000008058707424 */ /* 0x000fe200078e0205 */
[----:B------:R-:W-:Y:S01]  /*1bc0*/  UMOV UR5, 0x40000040 ;  /* 0x4000004000057882 */ /* 0x000fe20000000000 */
[----:B------:R-:W-:Y:S01]  /*1bd0*/  UMOV UR7, 0x40000040 ;  /* 0x4000004000077882 */ /* 0x000fe20000000000 */
[----:B------:R-:W-:Y:S01]  /*1be0*/  ULOP3.LUT UR46, UR4, 0x10000, URZ, 0xfc, !UPT ;  /* 0x00010000042e7892 */ /* 0x000fe2000f8efc3f */
[----:B------:R-:W-:Y:S01]  /*1bf0*/  IMAD.IADD R5, R17, 0x1, R112 ;  /* 0x0000000111057824 */ /* 0x000fe200078e0270 */
[----:B------:R-:W-:Y:S01]  /*1c00*/  UIADD3 UR4, UR32, 0x2, URZ ;  /* 0x0000000220047890 */ /* 0x000fe2000fffe03f */
[----:B------:R-:W-:Y:S01]  /*1c10*/  @!P1 PRMT R0, RZ, 0x654, R0 ;  /* 0x00000654ff009816 */ /* 0x000fe20000000000 */
[----:B------:R-:W-:-:S02]  /*1c20*/  ULEA UR34, UR42, UR46, 0xb ;  /* 0x0000002e2a227291 */ /* 0x000fc4000f8e583f */
[----:B------:R-:W-:Y:S01]  /*1c30*/  UIADD3 UR8, UR32, 0x4, URZ ;  /* 0x0000000420087890 */ /* 0x000fe2000fffe03f */
[----:B------:R-:W-:Y:S01]  /*1c40*/  IADD3 R7, -R18, 0x1, R5 ;  /* 0x0000000112077810 */ /* 0x000fe20007ffe105 */
[----:B------:R-:W-:Y:S02]  /*1c50*/  UIADD3 UR6, UR34, 0x2, URZ ;  /* 0x0000000222067890 */ /* 0x000fe4000fffe03f */
[----:B------:R-:W-:Y:S01]  /*1c60*/  UIADD3 UR10, UR34, 0x4, URZ ;  /* 0x00000004220a7890 */ /* 0x000fe2000fffe03f */
[----:B------:R-:W-:Y:S02]  /*1c70*/  UMOV UR9, 0x40000040 ;  /* 0x4000004000097882 */ /* 0x000fe40000000000 */
[----:B------:R-:W-:Y:S01]  /*1c80*/  HGMMA.64x128x16.F32.BF16 R24, gdesc[UR32], RZ, !UPT, gsb0 ;  /* 0x01e00000201879f0 */ /* 0x000fe2000c0018ff */
[----:B------:R-:W-:Y:S01]  /*1c90*/  UMOV UR11, 0x40000040 ;  /* 0x40000040000b7882 */ /* 0x000fe20000000000 */
        /* <DEDUP_REMOVED lines=25> */
[----:B------:R-:W-:Y:S01]  /*1e30*/  UISETP.GE.AND UP0, UPT, UR7, 0x1, UPT ;  /* 0x000000010700788c */ /* 0x000fe2000bf06270 */
[----:B------:R-:W-:-:S05]  /*1e40*/  VIADD R114, R7, UR6 ;  /* 0x0000000607727c36 */ /* 0x000fca0008000000 */
[----:B------:R-:W-:Y:S01]  /*1e50*/  PLOP3.LUT P2, PT, PT, PT, UP0, 0x40, 0x0 ;  /* 0x000000000000781c */ /* 0x000fe20003f4e808 */
        /* <DEDUP_REMOVED lines=51> */
[----:B------:R0:W3:Y:S01]  /*2190*/  MUFU.TANH R11, R32 ;  /* 0x00000020000b7308 */ /* 0x0000e20000002400 */
        /* <DEDUP_REMOVED lines=22> */
[----:B----4-:R-:W-:Y:S01]  /*2300*/  FMUL.FTZ R33, R82, UR10 ;  /* 0x0000000a52217c20 */ /* 0x010fe20008410000 */
        /* <DEDUP_REMOVED lines=10> */
[----:B------:R-:W-:Y:S01]  /*23b0*/  FMUL.FTZ R77, R77, UR10 ;  /* 0x0000000a4d4d7c20 */ /* 0x000fe20008410000 */
[----:B------:R-:W-:Y:S01]  /*23c0*/  FMUL.FTZ R78, R78, UR10 ;  /* 0x0000000a4e4e7c20 */ /* 0x000fe20008410000 */
[----:B------:R-:W-:Y:S01]  /*23d0*/  FMUL.FTZ R80, R80, UR10 ;  /* 0x0000000a50507c20 */ /* 0x000fe20008410000 */
[----:B------:R-:W-:Y:S01]  /*23e0*/  FMUL.FTZ R84, R84, UR10 ;  /* 0x0000000a54547c20 */ /* 0x000fe20008410000 */
[----:B------:R4:W-:Y:S02]  /*23f0*/  @!P1 SYNCS.ARRIVE.TRANS64.RED.A1T0 RZ, [R0+URZ], RZ ;  /* 0x000000ff00ff99a7 */ /* 0x0009e4000810043f */
[----:B------:R5:W1:Y:S01]  /*2400*/  MUFU.TANH R106, R44 ;  /* 0x0000002c006a7308 */ /* 0x000a620000002400 */
[----:B0-----:R-:W-:Y:S01]  /*2410*/  FMUL.FTZ R40, R51, UR10 ;  /* 0x0000000a33287c20 */ /* 0x001fe20008410000 */
[----:B------:R-:W-:Y:S01]  /*2420*/  LEA R51, R88, 0xffffff80, 0x7 ;  /* 0xffffff8058337811 */ /* 0x000fe200078e38ff */
[----:B----4-:R-:W-:-:S05]  /*2430*/  IMAD R0, R185, 0x80, R190 ;  /* 0x00000080b9007824 */ /* 0x010fca00078e02be */
[----:B------:R0:W4:Y:S01]  /*2440*/  MUFU.TANH R102, R48 ;  /* 0x0000003000667308 */ /* 0x0001220000002400 */
[----:B-----5:R-:W-:Y:S01]  /*2450*/  FMUL.FTZ R44, R55, UR10 ;  /* 0x0000000a372c7c20 */ /* 0x020fe20008410000 */
[----:B------:R-:W-:-:S05]  /*2460*/  IMAD R55, R16, -0x2, R5 ;  /* 0xfffffffe10377824 */ /* 0x000fca00078e0205 */
[----:B------:R-:W-:Y:S01]  /*2470*/  VIADDMNMX R5, R0, R114, R55, PT ;  /* 0x0000007200057246 */ /* 0x000fe20003800137 */
[----:B------:R1:W1:Y:S01]  /*2480*/  MUFU.TANH R43, R70 ;  /* 0x00000046002b7308 */ /* 0x0002620000002400 */
[----:B0-----:R-:W-:Y:S01]  /*2490*/  FMUL.FTZ R48, R59, UR10 ;  /* 0x0000000a3b307c20 */ /* 0x001fe20008410000 */
[----:B------:R-:W-:-:S04]  /*24a0*/  VIADD R59, R7, UR47 ;  /* 0x0000002f073b7c36 */ /* 0x000fc80008000000 */
        /* <DEDUP_REMOVED lines=43> */
[----:B------:R0:W0:Y:S08]  /*2760*/  MUFU.TANH R27, R76 ;  /* 0x0000004c001b7308 */ /* 0x0000300000002400 */
[----:B------:R0:W0:Y:S08]  /*2770*/  MUFU.TANH R70, R77 ;  /* 0x0000004d00467308 */ /* 0x0000300000002400 */
[----:B------:R0:W0:Y:S08]  /*2780*/  MUFU.TANH R62, R78 ;  /* 0x0000004e003e7308 */ /* 0x0000300000002400 */
[----:B------:R-:W0:Y:S08]  /*2790*/  MUFU.TANH R29, R29 ;  /* 0x0000001d001d7308 */ /* 0x000e300000002400 */
[----:B------:R0:W0:Y:S08]  /*27a0*/  MUFU.TANH R39, R80 ;  /* 0x0000005000277308 */ /* 0x0000300000002400 */
[----:B------:R-:W0:Y:S08]  /*27b0*/  MUFU.TANH R81, R81 ;  /* 0x0000005100517308 */ /* 0x000e300000002400 */
[----:B------:R-:W0:Y:S08]  /*27c0*/  MUFU.TANH R33, R33 ;  /* 0x0000002100217308 */ /* 0x000e300000002400 */
[----:B------:R-:W0:Y:S08]  /*27d0*/  MUFU.TANH R31, R31 ;  /* 0x0000001f001f7308 */ /* 0x000e300000002400 */
[----:B------:R0:W0:Y:S08]  /*27e0*/  MUFU.TANH R47, R84 ;  /* 0x00000054002f7308 */ /* 0x0000300000002400 */
[----:B------:R-:W0:Y:S08]  /*27f0*/  MUFU.TANH R85, R85 ;  /* 0x0000005500557308 */ /* 0x000e300000002400 */
[----:B------:R-:W0:Y:S08]  /*2800*/  MUFU.TANH R35, R35 ;  /* 0x0000002300237308 */ /* 0x000e300000002400 */
[----:B------:R-:W0:Y:S01]  /*2810*/  MUFU.TANH R37, R37 ;  /* 0x0000002500257308 */ /* 0x000e220000002400 */
[----:B-1234-:R-:W-:Y:S05]  /*2820*/  @P2 BRA `(.L_x_6592) ;  /* 0x0000000000582947 */ /* 0x01efea0003800000 */
        /* <DEDUP_REMOVED lines=12> */
.L_x_6594:
[----:B------:R-:W-:-:S06]  /*28f0*/  UISETP.NE.AND UP1, UPT, UR7, 0x1, UPT ;  /* 0x000000010700788c */ /* 0x000fcc000bf25270 */
[----:B------:R-:W-:-:S05]  /*2900*/  PLOP3.LUT P2, PT, PT, PT, UP1, 0x80, 0x0 ;  /* 0x000000000000781c */ /* 0x000fca0003f4f018 */
[----:B------:R-:W-:-:S08]  /*2910*/  @UP1 ULDC.64 UR10, c[0x0][0x9e8] ;  /* 0x00027a00000a1ab9 */ /* 0x000fd00000000a00 */
[----:B------:R-:W-:-:S05]  /*2920*/  @P2 IMAD.HI.U32 R9, R4, UR10, RZ ;  /* 0x0000000a04092c27 */ /* 0x000fca000f8e00ff */
[----:B------:R-:W-:-:S07]  /*2930*/  @P2 SHF.R.U32.HI R4, RZ, UR11, R9 ;  /* 0x0000000bff042c19 */ /* 0x000fce0008011609 */
.L_x_6595:
[----:B------:R-:W-:Y:S05]  /*2940*/  BSYNC B0 ;  /* 0x0000000000007941 */ /* 0x000fea0003800000 */
.L_x_6593:
[----:B------:R-:W-:-:S04]  /*2950*/  IMAD R9, R4, UR7, -R51 ;  /* 0x0000000704097c24 */ /* 0x000fc8000f8e0a33 */
[----:B------:R-:W-:-:S05]  /*2960*/  IMAD R4, R16, -0x2, R9 ;  /* 0xfffffffe10047824 */ /* 0x000fca00078e0209 */
[----:B------:R-:W-:Y:S02]  /*2970*/  VIMNMX R7, R7, R4, !PT ;  /* 0x0000000407077248 */ /* 0x000fe40007fe0100 */
[----:B------:R-:W-:-:S07]  /*2980*/  VIADDMNMX R5, R4, UR7, R5, PT ;  /* 0x0000000704057c46 */ /* 0x000fce000b800105 */
.L_x_6592:
[C---:B------:R-:W-:Y:S02]  /*2990*/  ISETP.GE.AND P2, PT, R112.reuse, 0x2, PT ;  /* 0x000000027000780c */ /* 0x040fe40003f46270 */
[C---:B------:R-:W-:Y:S02]  /*29a0*/  ISETP.GE.AND P5, PT, R112.reuse, 0xa, PT ;  /* 0x0000000a7000780c */ /* 0x040fe40003fa6270 */
[----:B------:R-:W-:Y:S02]  /*29b0*/  ISETP.GT.AND P3, PT, R7, 0x1, !P2 ;  /* 0x000000010700780c */ /* 0x000fe40005764270 */
[----:B------:R-:W-:Y:S02]  /*29c0*/  ISETP.GE.AND P4, PT, R112, 0x9, PT ;  /* 0x000000097000780c */ /* 0x000fe40003f86270 */
[----:B------:R-:W-:Y:S02]  /*29d0*/  ISETP.LT.OR P3, PT, R5, 0x2, P3 ;  /* 0x000000020500780c */ /* 0x000fe40001f61670 */
[----:B0-----:R-:W-:-:S02]  /*29e0*/  P2R R63, PR, RZ, 0x10 ;  /* 0x00000010ff3f7803 */ /* 0x001fc40000000000 */
[----:B------:R-:W-:Y:S02]  /*29f0*/  FSEL R116, R25, -INF , !P3 ;  /* 0xff80000019747808 */ /* 0x000fe40005800000 */
[----:B------:R-:W-:Y:S02]  /*2a00*/  ISETP.GT.AND P3, PT, R7, 0x9, !P5 ;  /* 0x000000090700780c */ /* 0x000fe40006f64270 */
[----:B------:R-:W-:Y:S02]  /*2a10*/  P2R R25, PR, RZ, 0x20 ;  /* 0x00000020ff197803 */ /* 0x000fe40000000000 */
[----:B------:R-:W-:Y:S02]  /*2a20*/  ISETP.LT.OR P3, PT, R5, 0xa, P3 ;  /* 0x0000000a0500780c */ /* 0x000fe40001f61670 */
[----:B------:R-:W-:Y:S02]  /*2a30*/  ISETP.GT.AND P4, PT, R7, 0x8, !P4 ;  /* 0x000000080700780c */ /* 0x000fe40006784270 */
        /* <DEDUP_REMOVED lines=124> */
[----:B------:R-:W-:Y:S02]  /*3200*/  IADD3 R27, R59, 0x8, R0 ;  /* 0x000000083b1b7810 */ /* 0x000fe40007ffe000 */
[----:B------:R-:W-:-:S04]  /*3210*/  ISETP.GT.AND P4, PT, R7, 0x70, !P3 ;  /* 0x000000700700780c */ /* 0x000fc80005f84270 */
[----:B------:R-:W-:-:S04]  /*3220*/  ISETP.LT.OR P4, PT, R5, 0x71, P4 ;  /* 0x000000710500780c */ /* 0x000fc80002781670 */
[----:B------:R-:W-:Y:S01]  /*3230*/  FSEL R68, R39, -INF , !P4 ;  /* 0xff80000027447808 */ /* 0x000fe20006000000 */
[----:B------:R-:W-:Y:S01]  /*3240*/  VIADD R39, R0, 0x8 ;  /* 0x0000000800277836 */ /* 0x000fe20000000000 */
[----:B------:R-:W-:-:S04]  /*3250*/  ISETP.GE.AND P4, PT, R112, 0x72, PT ;  /* 0x000000727000780c */ /* 0x000fc80003f86270 */
[----:B------:R-:W-:Y:S02]  /*3260*/  ISETP.GT.AND P5, PT, R7, 0x71, !P4 ;  /* 0x000000710700780c */ /* 0x000fe400067a4270 */
[----:B------:R-:W-:Y:S02]  /*3270*/  VIADDMNMX R39, R39, R114, R55, PT ;  /* 0x0000007227277246 */ /* 0x000fe40003800137 */
        /* <DEDUP_REMOVED lines=32> */
.L_x_6598:
[----:B------:R-:W-:-:S06]  /*3480*/  UISETP.NE.AND UP1, UPT, UR7, 0x1, UPT ;  /* 0x000000010700788c */ /* 0x000fcc000bf25270 */
[----:B------:R-:W-:-:S05]  /*3490*/  PLOP3.LUT P6, PT, PT, PT, UP1, 0x80, 0x0 ;  /* 0x000000000000781c */ /* 0x000fca0003fcf018 */
[----:B------:R-:W-:-:S08]  /*34a0*/  @UP1 ULDC.64 UR10, c[0x0][0x9e8] ;  /* 0x00027a00000a1ab9 */ /* 0x000fd00000000a00 */
[----:B------:R-:W-:Y:S01]  /*34b0*/  @P6 IMAD.HI.U32 R5, R3, UR10, RZ ;  /* 0x0000000a03056c27 */ /* 0x000fe2000f8e00ff */
[----:B------:R-:W-:-:S13]  /*34c0*/  PLOP3.LUT P6, PT, PT, PT, UP1, 0x80, 0x0 ;  /* 0x000000000000781c */ /* 0x000fda0003fcf018 */
[----:B------:R-:W-:-:S07]  /*34d0*/  @P6 SHF.R.U32.HI R3, RZ, UR11, R5 ;  /* 0x0000000bff036c19 */ /* 0x000fce0008011605 */
.L_x_6599:
[----:B------:R-:W-:Y:S05]  /*34e0*/  BSYNC B0 ;  /* 0x0000000000007941 */ /* 0x000fea0003800000 */
.L_x_6597:
[----:B------:R-:W-:-:S04]  /*34f0*/  IMAD R3, R3, UR7, -R51 ;  /* 0x0000000703037c24 */ /* 0x000fc8000f8e0a33 */
[----:B------:R-:W-:-:S05]  /*3500*/  IMAD R52, R16, -0x2, R3 ;  /* 0xfffffffe10347824 */ /* 0x000fca00078e0203 */
[----:B------:R-:W-:Y:S02]  /*3510*/  VIMNMX R27, R27, R52, !PT ;  /* 0x000000341b1b7248 */ /* 0x000fe40007fe0100 */
[----:B------:R-:W-:-:S07]  /*3520*/  VIADDMNMX R39, R52, UR7, R39, PT ;  /* 0x0000000734277c46 */ /* 0x000fce000b800127 */
.L_x_6596:
[----:B------:R-:W-:Y:S01]  /*3530*/  ISETP.GT.AND P2, PT, R27, 0x1, !P2 ;  /* 0x000000011b00780c */ /* 0x000fe20005744270 */
[----:B------:R-:W-:Y:S01]  /*3540*/  ULDC UR10, c[0x0][0x988] ;  /* 0x00026200000a7ab9 */ /* 0x000fe20000000800 */
[----:B------:R-:W-:Y:S01]  /*3550*/  ISETP.NE.AND P6, PT, R77, RZ, PT ;  /* 0x000000ff4d00720c */ /* 0x000fe20003fc5270 */
[----:B------:R-:W-:Y:S01]  /*3560*/  IMAD.U32 R7, RZ, RZ, UR10 ;  /* 0x0000000aff077e24 */ /* 0x000fe2000f8e00ff */
        /* <DEDUP_REMOVED lines=76> */
[----:B------:R-:W-:Y:S01]  /*3a30*/  ISETP.GT.AND P3, PT, R27, 0x70, !P3 ;  /* 0x000000701b00780c */ /* 0x000fe20005f64270 */
[----:B------:R-:W0:Y:S01]  /*3a40*/  SHFL.BFLY PT, R112, R3, 0x2, 0x1f ;  /* 0x0c401f0003707f89 */ /* 0x000e2200000e0000 */
[----:B------:R-:W-:Y:S02]  /*3a50*/  FSEL R38, R38, -INF , !P2 ;  /* 0xff80000026267808 */ /* 0x000fe40005000000 */
[----:B------:R-:W-:Y:S02]  /*3a60*/  ISETP.NE.AND P2, PT, R87, RZ, PT ;  /* 0x000000ff5700720c */ /* 0x000fe40003f45270 */
[C---:B------:R-:W-:Y:S02]  /*3a70*/  ISETP.GT.AND P4, PT, R27.reuse, 0x71, !P4 ;  /* 0x000000711b00780c */ /* 0x040fe40006784270 */
[----:B------:R-:W-:Y:S02]  /*3a80*/  ISETP.GT.AND P2, PT, R27, 0x31, !P2 ;  /* 0x000000311b00780c */ /* 0x000fe40005744270 */
[----:B------:R-:W-:-:S02]  /*3a90*/  ISETP.LT.OR P3, PT, R39, 0x71, P3 ;  /* 0x000000712700780c */ /* 0x000fc40001f61670 */
[----:B------:R-:W-:Y:S02]  /*3aa0*/  ISETP.LT.OR P2, PT, R39, 0x32, P2 ;  /* 0x000000322700780c */ /* 0x000fe40001741670 */
[----:B------:R-:W-:Y:S02]  /*3ab0*/  ISETP.GT.AND P5, PT, R27, 0x78, !P5 ;  /* 0x000000781b00780c */ /* 0x000fe40006fa4270 */
[----:B------:R-:W-:Y:S02]  /*3ac0*/  FSEL R40, R40, -INF , !P2 ;  /* 0xff80000028287808 */ /* 0x000fe40005000000 */
[----:B------:R-:W-:Y:S02]  /*3ad0*/  ISETP.NE.AND P2, PT, R49, RZ, PT ;  /* 0x000000ff3100720c */ /* 0x000fe40003f45270 */
[----:B------:R-:W-:Y:S02]  /*3ae0*/  ISETP.LT.OR P4, PT, R39, 0x72, P4 ;  /* 0x000000722700780c */ /* 0x000fe40002781670 */
[----:B------:R-:W-:-:S02]  /*3af0*/  ISETP.GT.AND P2, PT, R27, 0x38, !P2 ;  /* 0x000000381b00780c */ /* 0x000fc40005744270 */
[C---:B------:R-:W-:Y:S02]  /*3b00*/  ISETP.LT.OR P5, PT, R39.reuse, 0x79, P5 ;  /* 0x000000792700780c */ /* 0x040fe40002fa1670 */
[----:B------:R-:W-:Y:S02]  /*3b10*/  ISETP.LT.OR P2, PT, R39, 0x39, P2 ;  /* 0x000000392700780c */ /* 0x000fe40001741670 */
[----:B0-----:R-:W-:Y:S02]  /*3b20*/  FMNMX.FTZ R112, R3, R112, !PT ;  /* 0x0000007003707209 */ /* 0x001fe40007810000 */
[----:B------:R-:W-:Y:S02]  /*3b30*/  FSEL R42, R42, -INF , !P2 ;  /* 0xff8000002a2a7808 */ /* 0x000fe40005000000 */
[----:B------:R-:W-:Y:S01]  /*3b40*/  ISETP.GT.AND P2, PT, R27, 0x39, !P6 ;  /* 0x000000391b00780c */ /* 0x000fe20007744270 */
[----:B------:R-:W0:Y:S01]  /*3b50*/  SHFL.BFLY PT, R5, R112, 0x1, 0x1f ;  /* 0x0c201f0070057f89 */ /* 0x000e2200000e0000 */
[----:B------:R-:W-:-:S02]  /*3b60*/  ISETP.NE.AND P6, PT, R73, RZ, PT ;  /* 0x000000ff4900720c */ /* 0x000fc40003fc5270 */
[----:B------:R-:W-:-:S04]  /*3b70*/  ISETP.LT.OR P2, PT, R39, 0x3a, P2 ;  /* 0x0000003a2700780c */ /* 0x000fc80001741670 */
[----:B------:R-:W-:Y:S02]  /*3b80*/  FSEL R44, R44, -INF , !P2 ;  /* 0xff8000002c2c7808 */ /* 0x000fe40005000000 */
[----:B------:R-:W-:-:S04]  /*3b90*/  ISETP.NE.AND P2, PT, R53, RZ, PT ;  /* 0x000000ff3500720c */ /* 0x000fc80003f45270 */
[----:B------:R-:W-:-:S04]  /*3ba0*/  ISETP.GT.AND P2, PT, R27, 0x40, !P2 ;  /* 0x000000401b00780c */ /* 0x000fc80005744270 */
[----:B------:R-:W-:-:S04]  /*3bb0*/  ISETP.LT.OR P2, PT, R39, 0x41, P2 ;  /* 0x000000412700780c */ /* 0x000fc80001741670 */
[----:B------:R-:W-:Y:S02]  /*3bc0*/  FSEL R46, R46, -INF , !P2 ;  /* 0xff8000002e2e7808 */ /* 0x000fe40005000000 */
[----:B------:R-:W-:Y:S02]  /*3bd0*/  ISETP.NE.AND P2, PT, R56, RZ, PT ;  /* 0x000000ff3800720c */ /* 0x000fe40003f45270 */
[----:B0-----:R-:W-:Y:S02]  /*3be0*/  FMNMX.FTZ R5, R112, R5, !PT ;  /* 0x0000000570057209 */ /* 0x001fe40007810000 */
        /* <DEDUP_REMOVED lines=36> */
[----:B------:R-:W-:Y:S01]  /*3e30*/  ISETP.NE.AND P6, PT, R9, RZ, PT ;  /* 0x000000ff0900720c */ /* 0x000fe20003fc5270 */
[----:B------:R-:W-:Y:S01]  /*3e40*/  FMUL.FTZ R9, R5, R7 ;  /* 0x0000000705097220 */ /* 0x000fe20000410000 */
        /* <DEDUP_REMOVED lines=9> */
[-CC-:B------:R-:W-:Y:S01]  /*3ee0*/  FFMA.FTZ R45, R96, R7.reuse, -R43.reuse ;  /* 0x00000007602d7223 */ /* 0x180fe2000001082b */
        /* <DEDUP_REMOVED lines=10> */
[--C-:B------:R-:W-:Y:S01]  /*3f90*/  FFMA.FTZ R182, R182, R7, -R43.reuse ;  /* 0x00000007b6b67223 */ /* 0x100fe2000001082b */
[----:B------:R-:W-:Y:S01]  /*3fa0*/  ISETP.LT.OR P2, PT, R39, 0x6a, P2 ;  /* 0x0000006a2700780c */ /* 0x000fe20001741670 */
[----:B------:R-:W-:Y:S01]  /*3fb0*/  MUFU.EX2 R180, R180 ;  /* 0x000000b400b47308 */ /* 0x000fe20000000800 */
[----:B------:R-:W-:Y:S01]  /*3fc0*/  FMNMX.FTZ R11, R14, R11, !PT ;  /* 0x0000000b0e0b7209 */ /* 0x000fe20007810000 */
[-CC-:B------:R-:W-:Y:S01]  /*3fd0*/  FFMA.FTZ R9, R118, R7.reuse, -R43.reuse ;  /* 0x0000000776097223 */ /* 0x180fe2000001082b */
[----:B------:R-:W-:Y:S01]  /*3fe0*/  FSEL R96, R29, -INF , !P2 ;  /* 0xff8000001d607808 */ /* 0x000fe20005000000 */
[--C-:B------:R-:W-:Y:S01]  /*3ff0*/  FFMA.FTZ R29, R92, R7, -R43.reuse ;  /* 0x000000075c1d7223 */ /* 0x100fe2000001082b */
[----:B------:R-:W-:Y:S01]  /*4000*/  FMNMX.FTZ R13, R20, R11, !PT ;  /* 0x0000000b140d7209 */ /* 0x000fe20007810000 */
[--C-:B------:R-:W-:Y:S01]  /*4010*/  FFMA.FTZ R176, R176, R7, -R43.reuse ;  /* 0x00000007b0b07223 */ /* 0x100fe2000001082b */
[----:B------:R-:W-:Y:S01]  /*4020*/  FSEL R94, R33, -INF , !P3 ;  /* 0xff800000215e7808 */ /* 0x000fe20005800000 */
[----:B------:R0:W-:Y:S01]  /*4030*/  MUFU.EX2 R11, R21 ;  /* 0x00000015000b7308 */ /* 0x0001e20000000800 */
[----:B------:R-:W-:Y:S01]  /*4040*/  FMNMX.FTZ R13, R24, R13, !PT ;  /* 0x0000000d180d7209 */ /* 0x000fe20007810000 */
[-CC-:B------:R-:W-:Y:S01]  /*4050*/  FFMA.FTZ R33, R86, R7.reuse, -R43.reuse ;  /* 0x0000000756217223 */ /* 0x180fe2000001082b */
[----:B------:R-:W-:Y:S01]  /*4060*/  ISETP.GT.AND P6, PT, R27, 0x79, !P6 ;  /* 0x000000791b00780c */ /* 0x000fe200077c4270 */
[--C-:B------:R-:W-:Y:S01]  /*4070*/  FFMA.FTZ R178, R178, R7, -R43.reuse ;  /* 0x00000007b2b27223 */ /* 0x100fe2000001082b */
[----:B------:R-:W-:Y:S01]  /*4080*/  FMNMX.FTZ R13, R26, R13, !PT ;  /* 0x0000000d1a0d7209 */ /* 0x000fe20007810000 */
[--C-:B------:R-:W-:Y:S01]  /*4090*/  FFMA.FTZ R8, R8, R7, -R43.reuse ;  /* 0x0000000708087223 */ /* 0x100fe2000001082b */
[----:B------:R-:W-:Y:S01]  /*40a0*/  FSEL R98, R31, -INF , !P4 ;  /* 0xff8000001f627808 */ /* 0x000fe20006000000 */
[----:B------:R-:W1:Y:S01]  /*40b0*/  MUFU.EX2 R3, R3 ;  /* 0x0000000300037308 */ /* 0x000e620000000800 */
[----:B------:R-:W-:Y:S01]  /*40c0*/  FMNMX.FTZ R13, R28, R13, !PT ;  /* 0x0000000d1c0d7209 */ /* 0x000fe20007810000 */
[-CC-:B------:R-:W-:Y:S01]  /*40d0*/  FFMA.FTZ R172, R110, R7.reuse, -R43.reuse ;  /* 0x000000076eac7223 */ /* 0x180fe2000001082b */
[----:B------:R-:W-:Y:S01]  /*40e0*/  ISETP.LT.OR P6, PT, R39, 0x7a, P6 ;  /* 0x0000007a2700780c */ /* 0x000fe200037c1670 */
[--C-:B------:R-:W-:Y:S01]  /*40f0*/  FFMA.FTZ R108, R108, R7, -R43.reuse ;  /* 0x000000076c6c7223 */ /* 0x100fe2000001082b */
[----:B------:R-:W-:Y:S01]  /*4100*/  FMNMX.FTZ R15, R30, R13, !PT ;  /* 0x0000000d1e0f7209 */ /* 0x000fe20007810000 */
[--C-:B------:R-:W-:Y:S01]  /*4110*/  FFMA.FTZ R174, R106, R7, -R43.reuse ;  /* 0x000000076aae7223 */ /* 0x100fe2000001082b */
[----:B------:R-:W-:Y:S01]  /*4120*/  FSEL R92, R35, -INF , !P5 ;  /* 0xff800000235c7808 */ /* 0x000fe20006800000 */
        /* <DEDUP_REMOVED lines=13> */
[----:B0-----:R-:W-:Y:S01]  /*4200*/  FMNMX.FTZ R21, R38, R15, !PT ;  /* 0x0000000f26157209 */ /* 0x001fe20007810000 */
[-CC-:B------:R-:W-:Y:S01]  /*4210*/  FFMA.FTZ R74, R74, R7.reuse, -R43.reuse ;  /* 0x000000074a4a7223 */ /* 0x180fe2000001082b */
[--C-:B------:R-:W-:Y:S01]  /*4220*/  FFMA.FTZ R72, R72, R7, -R43.reuse ;  /* 0x0000000748487223 */ /* 0x100fe2000001082b */
[----:B------:R-:W-:Y:S01]  /*4230*/  MUFU.EX2 R182, R182 ;  /* 0x000000b600b67308 */ /* 0x000fe20000000800 */
[----:B------:R-:W-:Y:S01]  /*4240*/  FMNMX.FTZ R21, R40, R21, !PT ;  /* 0x0000001528157209 */ /* 0x000fe20007810000 */
[-CC-:B------:R-:W-:Y:S01]  /*4250*/  FFMA.FTZ R70, R70, R7.reuse, -R43.reuse ;  /* 0x0000000746467223 */ /* 0x180fe2000001082b */
[-CC-:B------:R-:W-:Y:S01]  /*4260*/  FFMA.FTZ R68, R68, R7.reuse, -R43.reuse ;  /* 0x0000000744447223 */ /* 0x180fe2000001082b */
[----:B------:R-:W-:Y:S01]  /*4270*/  FFMA.FTZ R4, R4, R7, -R43 ;  /* 0x0000000704047223 */ /* 0x000fe2000001082b */
[----:B------:R-:W-:Y:S01]  /*4280*/  FMNMX.FTZ R21, R42, R21, !PT ;  /* 0x000000152a157209 */ /* 0x000fe20007810000 */
[----:B-1----:R-:W-:Y:S01]  /*4290*/  FADD.FTZ R47, R180, R3 ;  /* 0x00000003b42f7221 */ /* 0x002fe20000010000 */
[----:B------:R-:W-:Y:S01]  /*42a0*/  F2FP.BF16.F32.PACK_AB R180, R3, R180 ;  /* 0x000000b403b4723e */ /* 0x000fe200000010ff */
[----:B------:R0:W-:Y:S01]  /*42b0*/  MUFU.EX2 R27, R45 ;  /* 0x0000002d001b7308 */ /* 0x0001e20000000800 */
[----:B------:R-:W-:-:S04]  /*42c0*/  FMNMX.FTZ R21, R44, R21, !PT ;  /* 0x000000152c157209 */ /* 0x000fc80007810000 */
[----:B--2---:R-:W-:-:S03]  /*42d0*/  FMNMX.FTZ R25, R46, R21, !PT ;  /* 0x000000152e197209 */ /* 0x004fc60007810000 */
[----:B------:R-:W-:Y:S01]  /*42e0*/  MUFU.EX2 R9, R9 ;  /* 0x0000000900097308 */ /* 0x000fe20000000800 */
[----:B------:R-:W-:Y:S01]  /*42f0*/  FMNMX.FTZ R25, R48, R25, !PT ;  /* 0x0000001930197209 */ /* 0x000fe20007810000 */
[----:B0-----:R-:W-:-:S03]  /*4300*/  FFMA.FTZ R45, R6, R7, -R43 ;  /* 0x00000007062d7223 */ /* 0x001fc6000001082b */
[----:B------:R-:W-:-:S03]  /*4310*/  FMNMX.FTZ R25, R50, R25, !PT ;  /* 0x0000001932197209 */ /* 0x000fc60007810000 */
[----:B------:R-:W-:Y:S01]  /*4320*/  MUFU.EX2 R176, R176 ;  /* 0x000000b000b07308 */ /* 0x000fe20000000800 */
[----:B------:R-:W-:-:S04]  /*4330*/  FMNMX.FTZ R25, R58, R25, !PT ;  /* 0x000000193a197209 */ /* 0x000fc80007810000 */
[----:B------:R-:W-:-:S03]  /*4340*/  FMNMX.FTZ R41, R66, R25, !PT ;  /* 0x0000001942297209 */ /* 0x000fc60007810000 */
[----:B------:R0:W-:Y:S01]  /*4350*/  MUFU.EX2 R25, R100 ;  /* 0x0000006400197308 */ /* 0x0001e20000000800 */
[----:B------:R-:W-:-:S04]  /*4360*/  FMNMX.FTZ R41, R60, R41, !PT ;  /* 0x000000293c297209 */ /* 0x000fc80007810000 */
[----:B------:R-:W-:-:S03]  /*4370*/  FMNMX.FTZ R41, R56, R41, !PT ;  /* 0x0000002938297209 */ /* 0x000fc60007810000 */
[----:B------:R-:W-:Y:S01]  /*4380*/  MUFU.EX2 R178, R178 ;  /* 0x000000b200b27308 */ /* 0x000fe20000000800 */
[----:B------:R-:W-:Y:S02]  /*4390*/  FMNMX.FTZ R41, R64, R41, !PT ;  /* 0x0000002940297209 */ /* 0x000fe40007810000 */
[----:B0-----:R-:W-:Y:S02]  /*43a0*/  FSEL R100, R37, -INF , !P6 ;  /* 0xff80000025647808 */ /* 0x001fe40007000000 */
        /* <DEDUP_REMOVED lines=19> */
[----:B------:R-:W1:Y:S08]  /*44e0*/  MUFU.EX2 R33, R33 ;  /* 0x0000002100217308 */ /* 0x000e700000000800 */
[----:B------:R-:W-:Y:S08]  /*44f0*/  MUFU.EX2 R84, R84 ;  /* 0x0000005400547308 */ /* 0x000ff00000000800 */
[----:B------:R-:W-:Y:S01]  /*4500*/  MUFU.EX2 R35, R82 ;  /* 0x0000005200237308 */ /* 0x000fe20000000800 */
[----:B-1----:R-:W-:-:S02]  /*4510*/  F2FP.BF16.F32.PACK_AB R166, R33, R90 ;  /* 0x0000005a21a6723e */ /* 0x002fc400000010ff */
[----:B0-----:R-:W-:-:S04]  /*4520*/  FMNMX.FTZ R6, R86, R29, !PT ;  /* 0x0000001d56067209 */ /* 0x001fc80007810000 */
[C---:B------:R-:W-:Y:S01]  /*4530*/  FSETP.NEU.FTZ.AND P2, PT, R6.reuse, -INF , PT ;  /* 0xff8000000600780b */ /* 0x040fe20003f5d000 */
[-C--:B------:R-:W-:Y:S01]  /*4540*/  FMUL.FTZ R29, R6, R7.reuse ;  /* 0x00000007061d7220 */ /* 0x080fe20000410000 */
[----:B------:R-:W-:Y:S04]  /*4550*/  MUFU.EX2 R80, R80 ;  /* 0x0000005000507308 */ /* 0x000fe80000000800 */
[----:B------:R-:W-:Y:S02]  /*4560*/  FSEL R43, R29, RZ, P2 ;  /* 0x000000ff1d2b7208 */ /* 0x000fe40001000000 */
[----:B------:R-:W-:Y:S02]  /*4570*/  PLOP3.LUT P2, PT, PT, PT, UP0, 0x40, 0x0 ;  /* 0x000000000000781c */ /* 0x000fe40003f4e808 */
        /* <DEDUP_REMOVED lines=8> */
[----:B------:R-:W-:Y:S01]  /*4600*/  MUFU.EX2 R2, R2 ;  /* 0x0000000200027308 */ /* 0x000fe20000000800 */
        /* <DEDUP_REMOVED lines=21> */
[-C--:B------:R-:W-:Y:S01]  /*4760*/  FFMA.FTZ R66, R66, R7.reuse, -R43 ;  /* 0x0000000742427223 */ /* 0x080fe2000001082b */
[----:B------:R-:W-:Y:S01]  /*4770*/  F2FP.BF16.F32.PACK_AB R182, R9, R182 ;  /* 0x000000b609b6723e */ /* 0x000fe200000010ff */
[----:B------:R-:W2:Y:S01]  /*4780*/  MUFU.EX2 R183, R14 ;  /* 0x0000000e00b77308 */ /* 0x000ea20000000800 */
[----:B------:R-:W-:Y:S01]  /*4790*/  FADD.FTZ R8, R172, R47 ;  /* 0x0000002fac087221 */ /* 0x000fe20000010000 */
[----:B0-----:R-:W-:Y:S01]  /*47a0*/  FADD.FTZ R47, R2, R181 ;  /* 0x000000b5022f7221 */ /* 0x001fe20000010000 */
[-CC-:B------:R-:W-:Y:S01]  /*47b0*/  FFMA.FTZ R60, R60, R7.reuse, -R43.reuse ;  /* 0x000000073c3c7223 */ /* 0x180fe2000001082b */
[-CC-:B------:R-:W-:Y:S01]  /*47c0*/  FFMA.FTZ R56, R56, R7.reuse, -R43.reuse ;  /* 0x0000000738387223 */ /* 0x180fe2000001082b */
[----:B------:R-:W-:Y:S01]  /*47d0*/  FADD.FTZ R49, R15, R8 ;  /* 0x000000080f317221 */ /* 0x000fe20000010000 */
[-CC-:B------:R-:W-:Y:S01]  /*47e0*/  FFMA.FTZ R64, R64, R7.reuse, -R43.reuse ;  /* 0x0000000740407223 */ /* 0x180fe2000001082b */
[-C--:B------:R-:W-:Y:S01]  /*47f0*/  FFMA.FTZ R54, R54, R7.reuse, -R43 ;  /* 0x0000000736367223 */ /* 0x080fe2000001082b */
[----:B------:R-:W0:Y:S01]  /*4800*/  MUFU.EX2 R20, R20 ;  /* 0x0000001400147308 */ /* 0x000e220000000800 */
[----:B-1----:R-:W-:Y:S01]  /*4810*/  FADD.FTZ R8, R12, R47 ;  /* 0x0000002f0c087221 */ /* 0x002fe20000010000 */
[----:B------:R-:W-:Y:S01]  /*4820*/  FADD.FTZ R10, R174, R49 ;  /* 0x00000031ae0a7221 */ /* 0x000fe20000010000 */
[-CC-:B------:R-:W-:Y:S01]  /*4830*/  FFMA.FTZ R52, R52, R7.reuse, -R43.reuse ;  /* 0x0000000734347223 */ /* 0x180fe2000001082b */
[-CC-:B------:R-:W-:Y:S01]  /*4840*/  FFMA.FTZ R62, R62, R7.reuse, -R43.reuse ;  /* 0x000000073e3e7223 */ /* 0x180fe2000001082b */
[-CC-:B------:R-:W-:Y:S01]  /*4850*/  FFMA.FTZ R96, R96, R7.reuse, -R43.reuse ;  /* 0x0000000760607223 */ /* 0x180fe2000001082b */
[----:B------:R-:W-:Y:S01]  /*4860*/  FADD.FTZ R49, R21, R10 ;  /* 0x0000000a15317221 */ /* 0x000fe20000010000 */
[-C--:B------:R-:W-:Y:S01]  /*4870*/  FFMA.FTZ R94, R94, R7.reuse, -R43 ;  /* 0x000000075e5e7223 */ /* 0x080fe2000001082b */
[----:B------:R-:W1:Y:S01]  /*4880*/  MUFU.EX2 R177, R24 ;  /* 0x0000001800b17308 */ /* 0x000e620000000800 */
[----:B--2---:R-:W-:Y:S01]  /*4890*/  FADD.FTZ R47, R183, R8 ;  /* 0x00000008b72f7221 */ /* 0x004fe20000010000 */
[----:B------:R-:W-:Y:S01]  /*48a0*/  FADD.FTZ R10, R168, R49 ;  /* 0x00000031a80a7221 */ /* 0x000fe20000010000 */
[-CC-:B------:R-:W-:Y:S01]  /*48b0*/  FFMA.FTZ R98, R98, R7.reuse, -R43.reuse ;  /* 0x0000000762627223 */ /* 0x180fe2000001082b */
[----:B------:R-:W-:Y:S01]  /*48c0*/  F2FP.BF16.F32.PACK_AB R181, R181, R2 ;  /* 0x00000002b5b5723e */ /* 0x000fe200000010ff */
[-C--:B------:R-:W-:Y:S01]  /*48d0*/  FFMA.FTZ R92, R92, R7.reuse, -R43 ;  /* 0x000000075c5c7223 */ /* 0x080fe2000001082b */
[----:B------:R-:W-:Y:S01]  /*48e0*/  FADD.FTZ R49, R25, R10 ;  /* 0x0000000a19317221 */ /* 0x000fe20000010000 */
[----:B------:R-:W-:Y:S01]  /*48f0*/  F2FP.BF16.F32.PACK_AB R176, R11, R176 ;  /* 0x000000b00bb0723e */ /* 0x000fe200000010ff */
[----:B------:R-:W2:Y:S01]  /*4900*/  MUFU.EX2 R26, R26 ;  /* 0x0000001a001a7308 */ /* 0x000ea20000000800 */
[----:B0-----:R-:W-:Y:S01]  /*4910*/  FADD.FTZ R8, R20, R47 ;  /* 0x0000002f14087221 */ /* 0x001fe20000010000 */
[----:B------:R-:W-:Y:S01]  /*4920*/  FADD.FTZ R10, R170, R49 ;  /* 0x00000031aa0a7221 */ /* 0x000fe20000010000 */
[----:B------:R-:W-:Y:S01]  /*4930*/  FFMA.FTZ R43, R100, R7, -R43 ;  /* 0x00000007642b7223 */ /* 0x000fe2000001082b */
[----:B------:R-:W-:-:S02]  /*4940*/  F2FP.BF16.F32.PACK_AB R178, R13, R178 ;  /* 0x000000b20db2723e */ /* 0x000fc400000010ff */
[----:B------:R-:W-:Y:S01]  /*4950*/  FADD.FTZ R49, R27, R10 ;  /* 0x0000000a1b317221 */ /* 0x000fe20000010000 */
[----:B------:R-:W-:Y:S01]  /*4960*/  F2FP.BF16.F32.PACK_AB R172, R15, R172 ;  /* 0x000000ac0fac723e */ /* 0x000fe200000010ff */
[----:B------:R-:W0:Y:S01]  /*4970*/  MUFU.EX2 R179, R28 ;  /* 0x0000001c00b37308 */ /* 0x000e220000000800 */
[----:B-1----:R-:W-:Y:S01]  /*4980*/  FADD.FTZ R47, R177, R8 ;  /* 0x00000008b12f7221 */ /* 0x002fe20000010000 */
[----:B------:R-:W-:Y:S01]  /*4990*/  FADD.FTZ R10, R164, R49 ;  /* 0x00000031a40a7221 */ /* 0x000fe20000010000 */
[----:B------:R-:W-:Y:S02]  /*49a0*/  F2FP.BF16.F32.PACK_AB R174, R21, R174 ;  /* 0x000000ae15ae723e */ /* 0x000fe400000010ff */
[----:B------:R-:W-:Y:S01]  /*49b0*/  F2FP.BF16.F32.PACK_AB R168, R25, R168 ;  /* 0x000000a819a8723e */ /* 0x000fe200000010ff */
[----:B------:R-:W-:Y:S01]  /*49c0*/  FADD.FTZ R49, R31, R10 ;  /* 0x0000000a1f317221 */ /* 0x000fe20000010000 */
[----:B------:R-:W-:Y:S01]  /*49d0*/  F2FP.BF16.F32.PACK_AB R170, R27, R170 ;  /* 0x000000aa1baa723e */ /* 0x000fe200000010ff */
[----:B------:R-:W1:Y:S01]  /*49e0*/  MUFU.EX2 R30, R30 ;  /* 0x0000001e001e7308 */ /* 0x000e620000000800 */
[----:B--2---:R-:W-:Y:S01]  /*49f0*/  FADD.FTZ R8, R26, R47 ;  /* 0x0000002f1a087221 */ /* 0x004fe20000010000 */
[----:B------:R-:W-:Y:S01]  /*4a00*/  FADD.FTZ R10, R90, R49 ;  /* 0x000000315a0a7221 */ /* 0x000fe20000010000 */
[----:B------:R-:W-:-:S02]  /*4a10*/  F2FP.BF16.F32.PACK_AB R164, R31, R164 ;  /* 0x000000a41fa4723e */ /* 0x000fc400000010ff */
[----:B------:R-:W-:Y:S01]  /*4a20*/  F2FP.BF16.F32.PACK_AB R160, R35, R84 ;  /* 0x0000005423a0723e */ /* 0x000fe200000010ff */
[----:B------:R-:W-:Y:S01]  /*4a30*/  FADD.FTZ R49, R33, R10 ;  /* 0x0000000a21317221 */ /* 0x000fe20000010000 */
[----:B------:R-:W-:Y:S01]  /*4a40*/  F2FP.BF16.F32.PACK_AB R183, R183, R12 ;  /* 0x0000000cb7b7723e */ /* 0x000fe200000010ff */
[----:B------:R-:W2:Y:S01]  /*4a50*/  MUFU.EX2 R173, R32 ;  /* 0x0000002000ad7308 */ /* 0x000ea20000000800 */
[----:B0-----:R-:W-:Y:S01]  /*4a60*/  FADD.FTZ R47, R179, R8 ;  /* 0x00000008b32f7221 */ /* 0x001fe20000010000 */
[----:B------:R-:W-:Y:S01]  /*4a70*/  FADD.FTZ R10, R84, R49 ;  /* 0x00000031540a7221 */ /* 0x000fe20000010000 */
[----:B------:R-:W-:Y:S02]  /*4a80*/  F2FP.BF16.F32.PACK_AB R177, R177, R20 ;  /* 0x00000014b1b1723e */ /* 0x000fe400000010ff */
[----:B------:R-:W-:Y:S01]  /*4a90*/  F2FP.BF16.F32.PACK_AB R179, R179, R26 ;  /* 0x0000001ab3b3723e */ /* 0x000fe200000010ff */
[----:B------:R-:W-:Y:S02]  /*4aa0*/  FADD.FTZ R49, R35, R10 ;  /* 0x0000000a23317221 */ /* 0x000fe40000010000 */
[----:B------:R-:W0:Y:S01]  /*4ab0*/  MUFU.EX2 R34, R34 ;  /* 0x0000002200227308 */ /* 0x000e220000000800 */
[----:B-1----:R-:W-:Y:S01]  /*4ac0*/  FADD.FTZ R8, R30, R47 ;  /* 0x0000002f1e087221 */ /* 0x002fe20000010000 */
[----:B------:R-:W-:-:S06]  /*4ad0*/  FADD.FTZ R10, R80, R49 ;  /* 0x00000031500a7221 */ /* 0x000fcc0000010000 */
        /* <DEDUP_REMOVED lines=40> */
[----:B------:R-:W-:-:S06]  /*4d60*/  F2FP.BF16.F32.PACK_AB R158, R41, R72 ;  /* 0x00000048299e723e */ /* 0x000fcc00000010ff */
        /* <DEDUP_REMOVED lines=13> */
[----:B--2---:R-:W-:Y:S01]  /*4e40*/  FADD.FTZ R10, R4, R9 ;  /* 0x00000009040a7221 */ /* 0x004fe20000010000 */
[C---:B------:R-:W-:Y:S01]  /*4e50*/  F2FP.BF16.F32.PACK_AB R154, R29.reuse, R4 ;  /* 0x000000041d9a723e */ /* 0x040fe200000010ff */
[----:B------:R-:W-:Y:S02]  /*4e60*/  VIADD R4, R88, 0xfffffffe ;  /* 0xfffffffe58047836 */ /* 0x000fe40000000000 */
[----:B------:R-:W-:-:S03]  /*4e70*/  FADD.FTZ R3, R29, R10 ;  /* 0x0000000a1d037221 */ /* 0x000fc60000010000 */
[----:B------:R-:W2:Y:S01]  /*4e80*/  MUFU.EX2 R157, R52 ;  /* 0x00000034009d7308 */ /* 0x000ea20000000800 */
[C---:B0-----:R-:W-:Y:S01]  /*4e90*/  FADD.FTZ R9, R163.reuse, R8 ;  /* 0x00000008a3097221 */ /* 0x041fe20000010000 */
[----:B------:R-:W-:-:S06]  /*4ea0*/  F2FP.BF16.F32.PACK_AB R163, R163, R56 ;  /* 0x00000038a3a3723e */ /* 0x000fcc00000010ff */
[----:B------:R-:W0:Y:S01]  /*4eb0*/  MUFU.EX2 R62, R62 ;  /* 0x0000003e003e7308 */ /* 0x000e220000000800 */
[----:B-1----:R-:W-:Y:S01]  /*4ec0*/  FADD.FTZ R2, R54, R9 ;  /* 0x0000000936027221 */ /* 0x002fe20000010000 */
[----:B------:R-:W-:-:S04]  /*4ed0*/  IMAD.IADD R9, R17, 0x1, -R18 ;  /* 0x0000000111097824 */ /* 0x000fc800078e0a12 */
[----:B------:R-:W-:Y:S02]  /*4ee0*/  IMAD R8, R185, 0x80, R9 ;  /* 0x00000080b9087824 */ /* 0x000fe400078e0209 */
[----:B------:R-:W1:Y:S01]  /*4ef0*/  MUFU.EX2 R159, R96 ;  /* 0x00000060009f7308 */ /* 0x000e620000000800 */
[C---:B--2---:R-:W-:Y:S01]  /*4f00*/  FADD.FTZ R11, R157.reuse, R2 ;  /* 0x000000029d0b7221 */ /* 0x044fe20000010000 */
[----:B------:R-:W-:Y:S02]  /*4f10*/  F2FP.BF16.F32.PACK_AB R157, R157, R54 ;  /* 0x000000369d9d723e */ /* 0x000fe400000010ff */
[----:B------:R-:W-:-:S04]  /*4f20*/  R2UR UR10, R8 ;  /* 0x00000000080a72ca */ /* 0x000fc800000e0000 */
[----:B------:R-:W2:Y:S01]  /*4f30*/  MUFU.EX2 R94, R94 ;  /* 0x0000005e005e7308 */ /* 0x000ea20000000800 */
[----:B0-----:R-:W-:-:S07]  /*4f40*/  FADD.FTZ R2, R62, R11 ;  /* 0x0000000b3e027221 */ /* 0x001fce0000010000 */
[----:B------:R-:W0:Y:S01]  /*4f50*/  MUFU.EX2 R153, R98 ;  /* 0x0000006200997308 */ /* 0x000e220000000800 */
[C---:B-1----:R-:W-:Y:S01]  /*4f60*/  FADD.FTZ R11, R159.reuse, R2 ;  /* 0x000000029f0b7221 */ /* 0x042fe20000010000 */
[----:B------:R-:W-:Y:S01]  /*4f70*/  UIADD3 UR6, UR10, UR6, URZ ;  /* 0x000000060a067290 */ /* 0x000fe2000fffe03f */
[----:B------:R-:W-:-:S05]  /*4f80*/  F2FP.BF16.F32.PACK_AB R159, R159, R62 ;  /* 0x0000003e9f9f723e */ /* 0x000fca00000010ff */
[----:B------:R-:W1:Y:S01]  /*4f90*/  MUFU.EX2 R92, R92 ;  /* 0x0000005c005c7308 */ /* 0x000e620000000800 */
[----:B--2---:R-:W-:-:S07]  /*4fa0*/  FADD.FTZ R2, R94, R11 ;  /* 0x0000000b5e027221 */ /* 0x004fce0000010000 */
[----:B------:R-:W2:Y:S01]  /*4fb0*/  MUFU.EX2 R43, R43 ;  /* 0x0000002b002b7308 */ /* 0x000ea20000000800 */
[C---:B0-----:R-:W-:Y:S01]  /*4fc0*/  FADD.FTZ R11, R153.reuse, R2 ;  /* 0x00000002990b7221 */ /* 0x041fe20000010000 */
[----:B------:R-:W-:-:S03]  /*4fd0*/  F2FP.BF16.F32.PACK_AB R153, R153, R94 ;  /* 0x0000005e9999723e */ /* 0x000fc600000010ff */
[----:B-1----:R-:W-:-:S04]  /*4fe0*/  FADD.FTZ R2, R92, R11 ;  /* 0x0000000b5c027221 */ /* 0x002fc80000010000 */
        /* <DEDUP_REMOVED lines=14> */
.L_x_6601:
[----:B------:R-:W-:-:S11]  /*50d0*/  UISETP.NE.AND UP1, UPT, UR7, 0x1, UPT ;  /* 0x000000010700788c */ /* 0x000fd6000bf25270 */
[----:B------:R-:W-:Y:S02]  /*50e0*/  @UP1 ULDC.64 UR18, c[0x0][0x9e8] ;  /* 0x00027a0000121ab9 */ /* 0x000fe40000000a00 */
[----:B------:R-:W-:-:S04]  /*50f0*/  UIMAD.WIDE.U32 UR10, UR14, UR18, URZ ;  /* 0x000000120e0a72a5 */ /* 0x000fc8000f8e003f */
[----:B------:R-:W-:-:S12]  /*5100*/  @UP1 USHF.R.U32.HI UR14, URZ, UR19, UR11 ;  /* 0x000000133f0e1299 */ /* 0x000fd8000801160b */
.L_x_6602:
[----:B------:R-:W-:-:S04]  /*5110*/  UIMAD UR7, UR14, UR7, UR7 ;  /* 0x000000070e0772a4 */ /* 0x000fc8000f8e0207 */
[----:B------:R-:W-:-:S04]  /*5120*/  UISETP.LT.AND UP1, UPT, UR6, UR7, UPT ;  /* 0x000000070600728c */ /* 0x000fc8000bf21270 */
[----:B------:R-:W-:-:S12]  /*5130*/  USEL UR6, UR6, UR7, UP1 ;  /* 0x0000000706067287 */ /* 0x000fd80008800000 */
.L_x_6600:
[----:B------:R-:W-:Y:S01]  /*5140*/  USHF.R.S32.HI UR7, URZ, 0x1f, UR6 ;  /* 0x0000001f3f077899 */ /* 0x000fe20008011406 */
[----:B------:R-:W-:Y:S02]  /*5150*/  CS2R R150, SRZ ;  /* 0x0000000000967805 */ /* 0x000fe4000001ff00 */
[----:B------:R-:W-:Y:S02]  /*5160*/  CS2R R148, SRZ ;  /* 0x0000000000947805 */ /* 0x000fe4000001ff00 */
        /* <DEDUP_REMOVED lines=38> */
[----:B------:R-:W-:Y:S01]  /*53d0*/  IMAD.MOV.U32 R151, RZ, RZ, RZ ;  /* 0x000000ffff977224 */ /* 0x000fe200078e00ff */
[----:B------:R-:W-:Y:S01]  /*53e0*/  ULDC UR52, c[0x0][0x9d8] ;  /* 0x0002760000347ab9 */ /* 0x000fe20000000800 */
[----:B------:R-:W-:Y:S01]  /*53f0*/  VIADD R13, R15, 0x8 ;  /* 0x000000080f0d7836 */ /* 0x000fe20000000000 */
[----:B------:R-:W-:-:S04]  /*5400*/  ULDC UR51, c[0x0][0x9e0] ;  /* 0x0002780000337ab9 */ /* 0x000fc80000000800 */
[----:B------:R-:W-:-:S07]  /*5410*/  LOP3.LUT R11, RZ, R13, RZ, 0x33, !PT ;  /* 0x0000000dff0b7212 */ /* 0x000fce00078e33ff */
.L_x_6620:
        /* <DEDUP_REMOVED lines=9> */
.L_x_6605:
[----:B------:R-:W-:Y:S01]  /*54b0*/  ULEA UR6, UR54, UR41, 0x3 ;  /* 0x0000002936067291 */ /* 0x000fe2000f8e183f */
[----:B------:R-:W-:-:S05]  /*54c0*/  IMAD.U32 R7, RZ, RZ, UR53 ;  /* 0x00000035ff077e24 */ /* 0x000fca000f8e00ff */
[----:B------:R-:W-:-:S04]  /*54d0*/  SHF.L.U32 R7, R7, 0x1f, RZ ;  /* 0x0000001f07077819 */ /* 0x000fc800000006ff */
[----:B------:R0:W1:Y:S01]  /*54e0*/  SYNCS.PHASECHK.TRANS64.TRYWAIT P2, [UR6+0x28830], R7 ;  /* 0x02883007ff0075a7 */ /* 0x0000620008040146 */
[----:B------:R-:W-:Y:S05]  /*54f0*/  @!P0 BRA `(.L_x_6606) ;  /* 0x0000000000048947 */ /* 0x000fea0003800000 */
[----:B------:R-:W-:Y:S01]  /*5500*/  BPT.TRAP 0x1 ;  /* 0x000000040000795c */ /* 0x000fe20000300000 */
.L_x_6606:
[----:B-1----:R-:W-:Y:S05]  /*5510*/  @P2 BRA `(.L_x_6604) ;  /* 0x0000000000082947 */ /* 0x002fea0003800000 */
[----:B------:R-:W1:Y:S02]  /*5520*/  SYNCS.PHASECHK.TRANS64.TRYWAIT P2, [UR6+0x28830], R7 ;  /* 0x02883007ff0075a7 */ /* 0x000e640008040146 */
[----:B-1----:R-:W-:Y:S05]  /*5530*/  @!P2 BRA `(.L_x_6607) ;  /* 0x000001140050a947 */ /* 0x002fea0003800000 */
.L_x_6604:
[----:B-1----:R-:W1:Y:S01]  /*5540*/  S2R R8, SR_TID.X ;  /* 0x0000000000087919 */ /* 0x002e620000002100 */
[----:B------:R-:W-:Y:S01]  /*5550*/  ULEA UR34, UR54, UR46, 0xb ;  /* 0x0000002e36227291 */ /* 0x000fe2000f8e583f */
[----:B------:R-:W-:Y:S01]  /*5560*/  UMOV UR35, 0x40000040 ;  /* 0x4000004000237882 */ /* 0x000fe20000000000 */
[----:B------:R-:W-:Y:S02]  /*5570*/  UMOV UR7, 0x40000040 ;  /* 0x4000004000077882 */ /* 0x000fe40000000000 */
[----:B------:R-:W-:Y:S02]  /*5580*/  UIADD3 UR6, UR34, 0x2, URZ ;  /* 0x0000000222067890 */ /* 0x000fe4000fffe03f */
        /* <DEDUP_REMOVED lines=12> */
[----:B-1----:R-:W-:-:S05]  /*5650*/  SHF.R.U32.HI R8, RZ, 0x7, R8 ;  /* 0x00000007ff087819 */ /* 0x002fca0000011608 */
[----:B0-----:R-:W-:-:S05]  /*5660*/  VIADD R7, R8, 0x8 ;  /* 0x0000000808077836 */ /* 0x001fca0000000000 */
[----:B------:R0:W-:Y:S06]  /*5670*/  BAR.SYNC.DEFER_BLOCKING R7, 0x100 ;  /* 0x000400070000751d */ /* 0x0001ec0000010000 */
        /* <DEDUP_REMOVED lines=24> */
[----:B0-----:R-:W-:Y:S05]  /*5800*/  @P3 BRA `(.L_x_6608) ;  /* 0x00000000002c3947 */ /* 0x001fea0003800000 */
[----:B------:R-:W-:Y:S05]  /*5810*/  @!P0 BRA `(.L_x_6609) ;  /* 0x0000000000048947 */ /* 0x000fea0003800000 */
[----:B------:R-:W-:Y:S01]  /*5820*/  BPT.TRAP 0x1 ;  /* 0x000000040000795c */ /* 0x000fe20000300000 */
.L_x_6609:
[----:B------:R-:W-:Y:S01]  /*5830*/  ULEA UR6, UR42, UR41, 0x3 ;  /* 0x000000292a067291 */ /* 0x000fe2000f8e183f */
[----:B------:R-:W-:-:S05]  /*5840*/  IMAD.U32 R7, RZ, RZ, UR43 ;  /* 0x0000002bff077e24 */ /* 0x000fca000f8e00ff */
[----:B------:R-:W-:-:S04]  /*5850*/  SHF.L.U32 R7, R7, 0x1f, RZ ;  /* 0x0000001f07077819 */ /* 0x000fc800000006ff */
[----:B------:R0:W1:Y:S01]  /*5860*/  SYNCS.PHASECHK.TRANS64.TRYWAIT P2, [UR6+0x28850], R7 ;  /* 0x02885007ff0075a7 */ /* 0x0000620008040146 */
[----:B------:R-:W-:Y:S05]  /*5870*/  @!P0 BRA `(.L_x_6610) ;  /* 0x0000000000048947 */ /* 0x000fea0003800000 */
[----:B------:R-:W-:Y:S01]  /*5880*/  BPT.TRAP 0x1 ;  /* 0x000000040000795c */ /* 0x000fe20000300000 */
.L_x_6610:
[----:B-1----:R-:W-:Y:S05]  /*5890*/  @P2 BRA `(.L_x_6608) ;  /* 0x0000000000082947 */ /* 0x002fea0003800000 */
[----:B------:R-:W1:Y:S02]  /*58a0*/  SYNCS.PHASECHK.TRANS64.TRYWAIT P2, [UR6+0x28850], R7 ;  /* 0x02885007ff0075a7 */ /* 0x000e640008040146 */
[----:B-1----:R-:W-:Y:S05]  /*58b0*/  @!P2 BRA `(.L_x_6611) ;  /* 0x000001100088a947 */ /* 0x002fea0003800000 */
.L_x_6608:
[----:B------:R-:W-:Y:S01]  /*58c0*/  UIADD3 UR6, UR41, 0x400, URZ ;  /* 0x0000040029067890 */ /* 0x000fe2000fffe03f */
[----:B------:R-:W-:Y:S01]  /*58d0*/  WARPGROUP.ARRIVE ;  /* 0x00000000000079c5 */ /* 0x000fe20000000000 */
[----:B------:R-:W-:-:S05]  /*58e0*/  UMOV UR7, 0x40000040 ;  /* 0x4000004000077882 */ /* 0x000fca0000000000 */
[----:B------:R-:W2:Y:S01]  /*58f0*/  S2R R184, SR_TID.X ;  /* 0x0000000000b87919 */ /* 0x000ea20000002100 */
[----:B------:R-:W-:Y:S01]  /*5900*/  USHF.R.U32.HI UR6, URZ, 0x4, UR6 ;  /* 0x000000043f067899 */ /* 0x000fe20008011606 */
[----:B------:R-:W-:Y:S01]  /*5910*/  FMUL.FTZ R20, R34, UR52 ;  /* 0x0000003422147c20 */ /* 0x000fe20008410000 */
[----:B------:R-:W-:Y:S01]  /*5920*/  FMUL.FTZ R34, R36, UR52 ;  /* 0x0000003424227c20 */ /* 0x000fe20008410000 */
[----:B------:R-:W-:Y:S01]  /*5930*/  FMUL.FTZ R36, R58, UR52 ;  /* 0x000000343a247c20 */ /* 0x000fe20008410000 */
[----:B------:R-:W-:Y:S01]  /*5940*/  ULOP3.LUT UR6, UR6, 0x3fff, URZ, 0xc0, !UPT ;  /* 0x00003fff06067892 */ /* 0x000fe2000f8ec03f */
[----:B------:R-:W-:Y:S01]  /*5950*/  FMUL.FTZ R14, R31, UR52 ;  /* 0x000000341f0e7c20 */ /* 0x000fe20008410000 */
[----:B01----:R-:W-:Y:S01]  /*5960*/  FMUL.FTZ R7, R24, UR52 ;  /* 0x0000003418077c20 */ /* 0x003fe20008410000 */
[----:B------:R-:W-:Y:S01]  /*5970*/  FMUL.FTZ R31, R54, UR52 ;  /* 0x00000034361f7c20 */ /* 0x000fe20008410000 */
[----:B------:R-:W-:Y:S01]  /*5980*/  ULOP3.LUT UR6, UR6, 0x4000000, URZ, 0xfc, !UPT ;  /* 0x0400000006067892 */ /* 0x000fe2000f8efc3f */
[----:B------:R-:W-:Y:S01]  /*5990*/  FMUL.FTZ R8, R26, UR52 ;  /* 0x000000341a087c20 */ /* 0x000fe20008410000 */
[----:B------:R-:W-:Y:S01]  /*59a0*/  FMUL.FTZ R10, R27, UR52 ;  /* 0x000000341b0a7c20 */ /* 0x000fe20008410000 */
        /* <DEDUP_REMOVED lines=20> */
[----:B--2---:R-:W-:Y:S01]  /*5af0*/  SHF.R.U32.HI R184, RZ, 0x7, R184 ;  /* 0x00000007ffb87819 */ /* 0x004fe200000116b8 */
        /* <DEDUP_REMOVED lines=12> */
[----:B------:R-:W-:Y:S01]  /*5bc0*/  PLOP3.LUT P2, PT, PT, PT, UP0, 0x40, 0x0 ;  /* 0x000000000000781c */ /* 0x000fe20003f4e808 */
[----:B------:R-:W0:Y:S08]  /*5bd0*/  MUFU.TANH R7, R7 ;  /* 0x0000000700077308 */ /* 0x000e300000002400 */
[----:B------:R-:W1:Y:S08]  /*5be0*/  MUFU.TANH R8, R8 ;  /* 0x0000000800087308 */ /* 0x000e700000002400 */
        /* <DEDUP_REMOVED lines=16> */
[----:B------:R-:W-:Y:S01]  /*5cf0*/  HGMMA.64x128x16.F32.BF16 R88, R176, gdesc[UR4].tnspB, R88, gsb0 ;  /* 0x41e00004b0587df0 */ /* 0x000fe20008001858 */
        /* <DEDUP_REMOVED lines=32> */
[----:B------:R-:W-:-:S02]  /*5f00*/  FMUL.FTZ R170, R49, UR52 ;  /* 0x0000003431aa7c20 */ /* 0x000fc40008410000 */
[----:B------:R-:W-:Y:S01]  /*5f10*/  HGMMA.64x128x16.F32.BF16 R88, R164, gdesc[UR4].tnspB, R88, gsb0 ;  /* 0x41e00004a4587df0 */ /* 0x000fe20008001858 */
[----:B------:R-:W-:Y:S01]  /*5f20*/  UIADD3 UR6, UR10, 0x280, URZ ;  /* 0x000002800a067890 */ /* 0x000fe2000fffe03f */
[----:B------:R-:W-:Y:S01]  /*5f30*/  FMUL.FTZ R57, R61, UR52 ;  /* 0x000000343d397c20 */ /* 0x000fe20008410000 */
[----:B------:R-:W-:Y:S01]  /*5f40*/  UMOV UR7, 0x40000040 ;  /* 0x4000004000077882 */ /* 0x000fe20000000000 */
        /* <DEDUP_REMOVED lines=16> */
[----:B------:R-:W-:Y:S02]  /*6050*/  IMAD.U32 R51, RZ, RZ, UR54 ;  /* 0x00000036ff337e24 */ /* 0x000fe4000f8e00ff */
[----:B------:R-:W-:Y:S01]  /*6060*/  FMUL.FTZ R164, R25, UR52 ;  /* 0x0000003419a47c20 */ /* 0x000fe20008410000 */
[----:B------:R-:W-:Y:S01]  /*6070*/  FMUL.FTZ R165, R28, UR52 ;  /* 0x000000341ca57c20 */ /* 0x000fe20008410000 */
[----:B------:R-:W-:Y:S01]  /*6080*/  HGMMA.64x128x16.F32.BF16 R88, R160, gdesc[UR4].tnspB, R88, gsb0 ;  /* 0x41e00004a0587df0 */ /* 0x000fe20008001858 */
[----:B------:R-:W-:Y:S01]  /*6090*/  UIADD3 UR6, UR10, 0x300, URZ ;  /* 0x000003000a067890 */ /* 0x000fe2000fffe03f */
[----:B------:R-:W-:Y:S01]  /*60a0*/  @!P1 LEA R51, R51, UR41, 0x3 ;  /* 0x0000002933339c11 */ /* 0x000fe2000f8e18ff */
[----:B------:R-:W-:Y:S01]  /*60b0*/  UMOV UR7, 0x40000040 ;  /* 0x4000004000077882 */ /* 0x000fe20000000000 */
[----:B------:R-:W-:Y:S01]  /*60c0*/  FMUL.FTZ R167, R32, UR52 ;  /* 0x0000003420a77c20 */ /* 0x000fe20008410000 */
[----:B------:R-:W-:Y:S01]  /*60d0*/  FMUL.FTZ R25, R38, UR52 ;  /* 0x0000003426197c20 */ /* 0x000fe20008410000 */
[----:B------:R-:W-:Y:S01]  /*60e0*/  FMUL.FTZ R28, R42, UR52 ;  /* 0x000000342a1c7c20 */ /* 0x000fe20008410000 */
[----:B------:R-:W-:-:S02]  /*60f0*/  @!P1 VIADD R51, R51, 0x28840 ;  /* 0x0002884033339836 */ /* 0x000fc40000000000 */
[----:B------:R-:W-:Y:S01]  /*6100*/  FMUL.FTZ R32, R46, UR52 ;  /* 0x000000342e207c20 */ /* 0x000fe20008410000 */
[----:B------:R-:W-:Y:S01]  /*6110*/  FMUL.FTZ R38, R63, UR52 ;  /* 0x000000343f267c20 */ /* 0x000fe20008410000 */
[----:B------:R-:W-:Y:S01]  /*6120*/  FMUL.FTZ R63, R69, UR52 ;  /* 0x00000034453f7c20 */ /* 0x000fe20008410000 */
[----:B------:R-:W-:Y:S01]  /*6130*/  FMUL.FTZ R42, R71, UR52 ;  /* 0x00000034472a7c20 */ /* 0x000fe20008410000 */
[----:B------:R-:W-:Y:S01]  /*6140*/  @!P1 PRMT R51, RZ, 0x654, R51 ;  /* 0x00000654ff339816 */ /* 0x000fe20000000033 */
        /* <DEDUP_REMOVED lines=14> */
[----:B------:R0:W0:Y:S01]  /*6230*/  MUFU.TANH R79, R84 ;  /* 0x00000054004f7308 */ /* 0x0000220000002400 */
        /* <DEDUP_REMOVED lines=22> */
[----:B------:R0:W0:Y:S01]  /*63a0*/  MUFU.TANH R75, R80 ;  /* 0x00000050004b7308 */ /* 0x0000220000002400 */
[----:B------:R-:W-:-:S02]  /*63b0*/  WARPGROUP.DEPBAR.LE gsb0, 0x0 ;  /* 0x00008000000079c5 */ /* 0x000fc40000010000 */
[----:B------:R-:W-:Y:S01]  /*63c0*/  WARPGROUP.ARRIVE ;  /* 0x00000000000079c5 */ /* 0x000fe20000000000 */
[----:B------:R-:W-:-:S05]  /*63d0*/  IMAD.SHL.U32 R158, R4, 0x80, RZ ;  /* 0x00000080049e7824 */ /* 0x000fca00078e00ff */
[----:B------:R-:W-:Y:S01]  /*63e0*/  HGMMA.64x128x16.F32.BF16 R88, R152, gdesc[UR4].tnspB, R88, gsb0 ;  /* 0x41e0000498587df0 */ /* 0x000fe20008001858 */
[----:B------:R-:W-:-:S05]  /*63f0*/  IADD3 R59, R17, 0x1, -R158 ;  /* 0x00000001113b7810 */ /* 0x000fca0007ffe89e */
[----:B------:R-:W-:-:S04]  /*6400*/  IMAD.IADD R59, R59, 0x1, -R18 ;  /* 0x000000013b3b7824 */ /* 0x000fc800078e0a12 */
[----:B------:R-:W-:-:S04]  /*6410*/  IMAD R59, R16, -0x2, R59 ;  /* 0xfffffffe103b7824 */ /* 0x000fc800078e023b */
[----:B------:R-:W-:-:S04]  /*6420*/  VIADD R83, R59, UR51 ;  /* 0x000000333b537c36 */ /* 0x000fc80008000000 */
[----:B------:R-:W-:Y:S01]  /*6430*/  IMAD.IADD R65, R0, 0x1, R83 ;  /* 0x0000000100417824 */ /* 0x000fe200078e0253 */
[----:B------:R-:W-:Y:S02]  /*6440*/  WARPGROUP.DEPBAR.LE gsb0, 0x0 ;  /* 0x00008000000079c5 */ /* 0x000fe40000010000 */
[----:B------:R0:W-:Y:S06]  /*6450*/  BAR.ARV R58, 0x100 ;  /* 0x0004003a0000751d */ /* 0x0001ec0000002000 */
[----:B------:R5:W-:Y:S02]  /*6460*/  @!P1 SYNCS.ARRIVE.TRANS64.RED.A1T0 RZ, [R51+URZ], RZ ;  /* 0x000000ff33ff99a7 */ /* 0x000be4000810043f */
[----:B-----5:R-:W-:Y:S01]  /*6470*/  FMUL.FTZ R51, R87, UR52 ;  /* 0x0000003457337c20 */ /* 0x020fe20008410000 */
[----:B------:R-:W-:-:S04]  /*6480*/  VIADD R87, R59, UR47 ;  /* 0x0000002f3b577c36 */ /* 0x000fc80008000000 */
[----:B------:R-:W-:Y:S01]  /*6490*/  IMAD.IADD R67, R0, 0x1, R87 ;  /* 0x0000000100437824 */ /* 0x000fe200078e0257 */
        /* <DEDUP_REMOVED lines=14> */
.L_x_6614:
[----:B------:R-:W-:-:S05]  /*6580*/  IMAD.U32 R153, RZ, RZ, UR50 ;  /* 0x00000032ff997e24 */ /* 0x000fca000f8e00ff */
[----:B------:R-:W-:-:S13]  /*6590*/  ISETP.NE.AND P2, PT, R153, 0x1, PT ;  /* 0x000000019900780c */ /* 0x000fda0003f45270 */
[----:B0-----:R-:W0:Y:S02]  /*65a0*/  @P2 LDC.64 R58, c[0x0][0x9e8] ;  /* 0x00027a00ff3a2b82 */ /* 0x001e240000000a00 */
[----:B0-----:R-:W-:-:S04]  /*65b0*/  @P2 IMAD.HI.U32 R64, R15, R58, RZ ;  /* 0x0000003a0f402227 */ /* 0x001fc800078e00ff */
[----:B------:R-:W-:Y:S01]  /*65c0*/  IMAD.MOV.U32 R58, RZ, RZ, R15 ;  /* 0x000000ffff3a7224 */ /* 0x000fe200078e000f */
[----:B------:R-:W-:-:S07]  /*65d0*/  @P2 SHF.R.U32.HI R58, RZ, R59, R64 ;  /* 0x0000003bff3a2219 */ /* 0x000fce0000011640 */
.L_x_6615:
[----:B------:R-:W-:Y:S05]  /*65e0*/  BSYNC B0 ;  /* 0x0000000000007941 */ /* 0x000fea0003800000 */
.L_x_6613:
[----:B------:R-:W-:-:S04]  /*65f0*/  IMAD R59, R58, R153, -R158 ;  /* 0x000000993a3b7224 */ /* 0x000fc800078e0a9e */
[----:B------:R-:W-:-:S05]  /*6600*/  IMAD R58, R16, -0x2, R59 ;  /* 0xfffffffe103a7824 */ /* 0x000fca00078e023b */
[----:B------:R-:W-:Y:S02]  /*6610*/  VIADDMNMX R65, R58, R153, R65, PT ;  /* 0x000000993a417246 */ /* 0x000fe40003800141 */
[----:B------:R-:W-:-:S07]  /*6620*/  VIMNMX R67, R67, R58, !PT ;  /* 0x0000003a43437248 */ /* 0x000fce0007fe0100 */
.L_x_6612:
[----:B------:R-:W-:-:S04]  /*6630*/  ISETP.GT.AND P2, PT, R4, -0x1, PT ;  /* 0xffffffff0400780c */ /* 0x000fc80003f44270 */
[C---:B------:R-:W-:Y:S02]  /*6640*/  ISETP.GT.AND P5, PT, R67.reuse, RZ, P2 ;  /* 0x000000ff4300720c */ /* 0x040fe400017a4270 */
[----:B------:R-:W-:Y:S02]  /*6650*/  ISETP.GT.AND P4, PT, R67, 0x1, P2 ;  /* 0x000000014300780c */ /* 0x000fe40001784270 */
[----:B------:R-:W-:Y:S02]  /*6660*/  ISETP.LT.OR P5, PT, R65, 0x1, P5 ;  /* 0x000000014100780c */ /* 0x000fe40002fa1670 */
[----:B------:R-:W-:Y:S02]  /*6670*/  ISETP.GT.AND P6, PT, R67, 0x8, P2 ;  /* 0x000000084300780c */ /* 0x000fe400017c4270 */
[----:B0-----:R-:W-:Y:S02]  /*6680*/  FSEL R156, R7, -INF , !P5 ;  /* 0xff800000079c7808 */ /* 0x001fe40006800000 */
[----:B------:R-:W-:-:S02]  /*6690*/  ISETP.GT.AND P5, PT, R67, 0x10, P2 ;  /* 0x000000104300780c */ /* 0x000fc400017a4270 */
[----:B------:R-:W-:Y:S02]  /*66a0*/  ISETP.GT.AND P3, PT, R67, 0x9, P2 ;  /* 0x000000094300780c */ /* 0x000fe40001764270 */
[C---:B------:R-:W-:Y:S02]  /*66b0*/  ISETP.LT.OR P5, PT, R65.reuse, 0x11, P5 ;  /* 0x000000114100780c */ /* 0x040fe40002fa1670 */
[----:B------:R-:W-:Y:S02]  /*66c0*/  ISETP.LT.OR P4, PT, R65, 0x2, P4 ;  /* 0x000000024100780c */ /* 0x000fe40002781670 */
[----:B------:R-:W-:Y:S02]  /*66d0*/  FSEL R176, R167, -INF , !P5 ;  /* 0xff800000a7b07808 */ /* 0x000fe40006800000 */
[----:B------:R-:W-:Y:S02]  /*66e0*/  ISETP.GT.AND P5, PT, R67, 0x20, P2 ;  /* 0x000000204300780c */ /* 0x000fe400017a4270 */
[----:B------:R-:W-:-:S02]  /*66f0*/  ISETP.LT.OR P6, PT, R65, 0x9, P6 ;  /* 0x000000094100780c */ /* 0x000fc400037c1670 */
[C---:B------:R-:W-:Y:S02]  /*6700*/  ISETP.LT.OR P3, PT, R65.reuse, 0xa, P3 ;  /* 0x0000000a4100780c */ /* 0x040fe40001f61670 */
[----:B------:R-:W-:Y:S02]  /*6710*/  ISETP.LT.OR P5, PT, R65, 0x21, P5 ;  /* 0x000000214100780c */ /* 0x000fe40002fa1670 */
[----:B------:R-:W-:Y:S02]  /*6720*/  FSEL R182, R164, -INF , !P4 ;  /* 0xff800000a4b67808 */ /* 0x000fe40006000000 */
[----:B------:R-:W-:Y:S02]  /*6730*/  ISETP.GT.AND P4, PT, R67, 0x11, P2 ;  /* 0x000000114300780c */ /* 0x000fe40001784270 */
[----:B------:R-:W-:Y:S02]  /*6740*/  FSEL R164, R165, -INF , !P6 ;  /* 0xff800000a5a47808 */ /* 0x000fe40007000000 */
[----:B------:R-:W-:-:S02]  /*6750*/  FSEL R178, R166, -INF , !P3 ;  /* 0xff800000a6b27808 */ /* 0x000fc40005800000 */
        /* <DEDUP_REMOVED lines=76> */
[--C-:B------:R-:W-:Y:S02]  /*6c20*/  IADD3 R53, R83, 0x8, R0.reuse ;  /* 0x0000000853357810 */ /* 0x100fe40007ffe000 */
[----:B------:R-:W-:-:S02]  /*6c30*/  IADD3 R55, R87, 0x8, R0 ;  /* 0x0000000857377810 */ /* 0x000fc40007ffe000 */
[----:B------:R-:W-:Y:S02]  /*6c40*/  FSEL R56, R81, -INF , !P4 ;  /* 0xff80000051387808 */ /* 0x000fe40006000000 */
[----:B------:R-:W-:Y:S02]  /*6c50*/  FSEL R54, R79, -INF , !P6 ;  /* 0xff8000004f367808 */ /* 0x000fe40007000000 */
[----:B------:R-:W-:Y:S01]  /*6c60*/  FSEL R52, R85, -INF , !P3 ;  /* 0xff80000055347808 */ /* 0x000fe20005800000 */
[----:B------:R-:W-:Y:S06]  /*6c70*/  @P5 BRA `(.L_x_6616) ;  /* 0x0000000000585947 */ /* 0x000fec0003800000 */
[----:B------:R-:W-:Y:S01]  /*6c80*/  ISETP.GT.AND P3, PT, R13, -0x1, PT ;  /* 0xffffffff0d00780c */ /* 0x000fe20003f64270 */
[----:B------:R-:W-:-:S12]  /*6c90*/  BSSY B0, `(.L_x_6617) ;  /* 0x0000010000007945 */ /* 0x000fd80003800000 */
[----:B------:R-:W-:Y:S05]  /*6ca0*/  @P3 BRA `(.L_x_6618) ;  /* 0x0000000000203947 */ /* 0x000fea0003800000 */
[----:B------:R-:W-:Y:S02]  /*6cb0*/  IMAD.U32 R57, RZ, RZ, UR50 ;  /* 0x00000032ff397e24 */ /* 0x000fe4000f8e00ff */
[----:B------:R-:W-:-:S03]  /*6cc0*/  IMAD.MOV.U32 R7, RZ, RZ, R11 ;  /* 0x000000ffff077224 */ /* 0x000fc600078e000b */
[----:B------:R-:W-:-:S13]  /*6cd0*/  ISETP.NE.AND P3, PT, R57, 0x1, PT ;  /* 0x000000013900780c */ /* 0x000fda0003f65270 */
[----:B------:R-:W0:Y:S02]  /*6ce0*/  @P3 LDC.64 R34, c[0x0][0x9e8] ;  /* 0x00027a00ff223b82 */ /* 0x000e240000000a00 */
[----:B0-----:R-:W-:-:S05]  /*6cf0*/  @P3 IMAD.HI.U32 R34, R11, R34, RZ ;  /* 0x000000220b223227 */ /* 0x001fca00078e00ff */
[----:B------:R-:W-:-:S04]  /*6d00*/  @P3 SHF.R.U32.HI R7, RZ, R35, R34 ;  /* 0x00000023ff073219 */ /* 0x000fc80000011622 */
[----:B------:R-:W-:Y:S01]  /*6d10*/  LOP3.LUT R7, RZ, R7, RZ, 0x33, !PT ;  /* 0x00000007ff077212 */ /* 0x000fe200078e33ff */
[----:B------:R-:W-:Y:S06]  /*6d20*/  BRA `(.L_x_6619) ;  /* 0x0000000000187947 */ /* 0x000fec0003800000 */
.L_x_6618:
[----:B------:R-:W-:Y:S02]  /*6d30*/  IMAD.U32 R57, RZ, RZ, UR50 ;  /* 0x00000032ff397e24 */ /* 0x000fe4000f8e00ff */
[----:B------:R-:W-:-:S03]  /*6d40*/  IMAD.MOV.U32 R7, RZ, RZ, R13 ;  /* 0x000000ffff077224 */ /* 0x000fc600078e000d */
[----:B------:R-:W-:-:S13]  /*6d50*/  ISETP.NE.AND P3, PT, R57, 0x1, PT ;  /* 0x000000013900780c */ /* 0x000fda0003f65270 */
[----:B------:R-:W0:Y:S02]  /*6d60*/  @P3 LDC.64 R34, c[0x0][0x9e8] ;  /* 0x00027a00ff223b82 */ /* 0x000e240000000a00 */
[----:B0-----:R-:W-:-:S05]  /*6d70*/  @P3 IMAD.HI.U32 R34, R13, R34, RZ ;  /* 0x000000220d223227 */ /* 0x001fca00078e00ff */
[----:B------:R-:W-:-:S07]  /*6d80*/  @P3 SHF.R.U32.HI R7, RZ, R35, R34 ;  /* 0x00000023ff073219 */ /* 0x000fce0000011622 */
.L_x_6619:
[----:B------:R-:W-:Y:S05]  /*6d90*/  BSYNC B0 ;  /* 0x0000000000007941 */ /* 0x000fea0003800000 */
.L_x_6617:
[----:B------:R-:W-:-:S04]  /*6da0*/  IMAD R7, R7, R57, -R158 ;  /* 0x0000003907077224 */ /* 0x000fc800078e0a9e */
[----:B------:R-:W-:-:S05]  /*6db0*/  IMAD R34, R16, -0x2, R7 ;  /* 0xfffffffe10227824 */ /* 0x000fca00078e0207 */
[----:B------:R-:W-:Y:S02]  /*6dc0*/  VIADDMNMX R53, R34, R57, R53, PT ;  /* 0x0000003922357246 */ /* 0x000fe40003800135 */
[----:B------:R-:W-:-:S07]  /*6dd0*/  VIMNMX R55, R55, R34, !PT ;  /* 0x0000002237377248 */ /* 0x000fce0007fe0100 */
.L_x_6616:
        /* <DEDUP_REMOVED lines=10> */
[C---:B------:R-:W-:Y:S02]  /*6e80*/  ISETP.GT.AND P6, PT, R55.reuse, 0x8, P2 ;  /* 0x000000083700780c */ /* 0x040fe400017c4270 */
        /* <DEDUP_REMOVED lines=25> */
[----:B------:R-:W-:-:S02]  /*7020*/  ISETP.GT.AND P4, PT, R55, RZ, P2 ;  /* 0x000000ff3700720c */ /* 0x000fc40001784270 */
[----:B------:R-:W-:Y:S02]  /*7030*/  FMNMX.FTZ R7, R78, R7, !PT ;  /* 0x000000074e077209 */ /* 0x000fe40007810000 */
[----:B------:R-:W-:Y:S02]  /*7040*/  ISETP.LT.OR P4, PT, R53, 0x1, P4 ;  /* 0x000000013500780c */ /* 0x000fe40002781670 */
        /* <DEDUP_REMOVED lines=25> */
[----:B------:R-:W0:Y:S01]  /*71e0*/  LDC R7, c[0x0][0x988] ;  /* 0x00026200ff077b82 */ /* 0x000e220000000800 */
[----:B------:R-:W-:Y:S02]  /*71f0*/  ISETP.GT.AND P5, PT, R55, 0x39, P2 ;  /* 0x000000393700780c */ /* 0x000fe400017a4270 */
[----:B------:R-:W1:Y:S02]  /*7200*/  SHFL.BFLY PT, R34, R35, 0x2, 0x1f ;  /* 0x0c401f0023227f89 */ /* 0x000e6400000e0000 */
[----:B------:R-:W-:-:S04]  /*7210*/  ISETP.LT.OR P5, PT, R53, 0x3a, P5 ;  /* 0x0000003a3500780c */ /* 0x000fc80002fa1670 */
[----:B------:R-:W-:Y:S02]  /*7220*/  FSEL R184, R33, -INF , !P5 ;  /* 0xff80000021b87808 */ /* 0x000fe40006800000 */
[----:B------:R-:W-:-:S04]  /*7230*/  ISETP.GT.AND P5, PT, R55, 0x48, P2 ;  /* 0x000000483700780c */ /* 0x000fc800017a4270 */
[----:B------:R-:W-:Y:S02]  /*7240*/  ISETP.LT.OR P5, PT, R53, 0x49, P5 ;  /* 0x000000493500780c */ /* 0x000fe40002fa1670 */
[----:B-1----:R-:W-:-:S05]  /*7250*/  FMNMX.FTZ R57, R35, R34, !PT ;  /* 0x0000002223397209 */ /* 0x002fca0007810000 */
[----:B------:R-:W1:Y:S02]  /*7260*/  SHFL.BFLY PT, R34, R57, 0x1, 0x1f ;  /* 0x0c201f0039227f89 */ /* 0x000e6400000e0000 */
[----:B-1----:R-:W-:Y:S02]  /*7270*/  FMNMX.FTZ R34, R57, R34, !PT ;  /* 0x0000002239227209 */ /* 0x002fe40007810000 */
[----:B------:R-:W-:Y:S02]  /*7280*/  FSEL R57, R8, -INF , !P4 ;  /* 0xff80000008397808 */ /* 0x000fe40006000000 */
[C---:B------:R-:W-:Y:S01]  /*7290*/  FSETP.NEU.FTZ.AND P6, PT, R34.reuse, -INF , PT ;  /* 0xff8000002200780b */ /* 0x040fe20003fdd000 */
[----:B0-----:R-:W-:-:S05]  /*72a0*/  FMUL.FTZ R35, R34, R7 ;  /* 0x0000000722237220 */ /* 0x001fca0000410000 */
[----:B------:R-:W-:-:S05]  /*72b0*/  FSEL R35, R35, RZ, P6 ;  /* 0x000000ff23237208 */ /* 0x000fca0003000000 */
[-CC-:B------:R-:W-:Y:S01]  /*72c0*/  FFMA.FTZ R180, R156, R7.reuse, -R35.reuse ;  /* 0x000000079cb47223 */ /* 0x180fe20000010823 */
[----:B------:R-:W-:Y:S01]  /*72d0*/  FSEL R156, R25, -INF , !P3 ;  /* 0xff800000199c7808 */ /* 0x000fe20005800000 */
[-CC-:B------:R-:W-:Y:S01]  /*72e0*/  FFMA.FTZ R21, R182, R7.reuse, -R35.reuse ;  /* 0x00000007b6157223 */ /* 0x180fe20000010823 */
[----:B------:R-:W-:Y:S01]  /*72f0*/  ISETP.GT.AND P3, PT, R55, 0x21, P2 ;  /* 0x000000213700780c */ /* 0x000fe20001764270 */
[-CC-:B------:R-:W-:Y:S01]  /*7300*/  FFMA.FTZ R182, R164, R7.reuse, -R35.reuse ;  /* 0x00000007a4b67223 */ /* 0x180fe20000010823 */
[-CC-:B------:R-:W-:Y:S01]  /*7310*/  FFMA.FTZ R61, R174, R7.reuse, -R35.reuse ;  /* 0x00000007ae3d7223 */ /* 0x180fe20000010823 */
[-CC-:B------:R-:W-:Y:S01]  /*7320*/  FFMA.FTZ R25, R178, R7.reuse, -R35.reuse ;  /* 0x00000007b2197223 */ /* 0x180fe20000010823 */
[----:B------:R-:W-:Y:S01]  /*7330*/  ISETP.LT.OR P3, PT, R53, 0x22, P3 ;  /* 0x000000223500780c */ /* 0x000fe20001f61670 */
[-CC-:B------:R-:W-:Y:S01]  /*7340*/  FFMA.FTZ R178, R172, R7.reuse, -R35.reuse ;  /* 0x00000007acb27223 */ /* 0x180fe20000010823 */
[-CC-:B------:R-:W-:Y:S01]  /*7350*/  FFMA.FTZ R172, R166, R7.reuse, -R35.reuse ;  /* 0x00000007a6ac7223 */ /* 0x180fe20000010823 */
[-CC-:B------:R-:W-:Y:S01]  /*7360*/  FFMA.FTZ R33, R162, R7.reuse, -R35.reuse ;  /* 0x00000007a2217223 */ /* 0x180fe20000010823 */
        /* <DEDUP_REMOVED lines=11> */
[-CC-:B------:R-:W-:Y:S01]  /*7420*/  FFMA.FTZ R56, R56, R7.reuse, -R35.reuse ;  /* 0x0000000738387223 */ /* 0x180fe20000010823 */
[----:B------:R-:W-:Y:S01]  /*7430*/  ISETP.GT.AND P3, PT, R55, 0x31, P2 ;  /* 0x000000313700780c */ /* 0x000fe20001764270 */
[----:B------:R-:W-:Y:S01]  /*7440*/  FFMA.FTZ R52, R52, R7, -R35 ;  /* 0x0000000734347223 */ /* 0x000fe20000010823 */
[----:B------:R-:W-:-:S02]  /*7450*/  FMNMX.FTZ R59, R14, R27, !PT ;  /* 0x0000001b0e3b7209 */ /* 0x000fc40007810000 */
[----:B------:R-:W-:Y:S01]  /*7460*/  FSEL R26, R26, -INF , !P4 ;  /* 0xff8000001a1a7808 */ /* 0x000fe20006000000 */
[----:B------:R-:W-:Y:S01]  /*7470*/  MUFU.EX2 R182, R182 ;  /* 0x000000b600b67308 */ /* 0x000fe20000000800 */
[----:B------:R-:W-:Y:S02]  /*7480*/  FMNMX.FTZ R59, R20, R59, !PT ;  /* 0x0000003b143b7209 */ /* 0x000fe40007810000 */
[----:B------:R-:W-:Y:S02]  /*7490*/  ISETP.GT.AND P4, PT, R55, 0x38, P2 ;  /* 0x000000383700780c */ /* 0x000fe40001784270 */
[----:B------:R-:W-:Y:S02]  /*74a0*/  FMNMX.FTZ R59, R158, R59, !PT ;  /* 0x0000003b9e3b7209 */ /* 0x000fe40007810000 */
[----:B------:R-:W-:Y:S01]  /*74b0*/  ISETP.LT.OR P3, PT, R53, 0x32, P3 ;  /* 0x000000323500780c */ /* 0x000fe20001f61670 */
[----:B------:R-:W-:Y:S01]  /*74c0*/  MUFU.EX2 R25, R25 ;  /* 0x0000001900197308 */ /* 0x000fe20000000800 */
[----:B------:R-:W-:-:S02]  /*74d0*/  FMNMX.FTZ R59, R156, R59, !PT ;  /* 0x0000003b9c3b7209 */ /* 0x000fc40007810000 */
[----:B------:R-:W-:Y:S01]  /*74e0*/  FSEL R8, R29, -INF , !P3 ;  /* 0xff8000001d087808 */ /* 0x000fe20005800000 */
[----:B------:R-:W-:Y:S01]  /*74f0*/  FFMA.FTZ R29, R168, R7, -R35 ;  /* 0x00000007a81d7223 */ /* 0x000fe20000010823 */
[----:B------:R-:W-:Y:S02]  /*7500*/  FMNMX.FTZ R59, R24, R59, !PT ;  /* 0x0000003b183b7209 */ /* 0x000fe40007810000 */
[----:B------:R-:W-:Y:S01]  /*7510*/  ISETP.LT.OR P4, PT, R53, 0x39, P4 ;  /* 0x000000393500780c */ /* 0x000fe20002781670 */
[----:B------:R-:W-:Y:S01]  /*7520*/  MUFU.EX2 R176, R176 ;  /* 0x000000b000b07308 */ /* 0x000fe20000000800 */
[----:B------:R-:W-:Y:S02]  /*7530*/  FMNMX.FTZ R59, R28, R59, !PT ;  /* 0x0000003b1c3b7209 */ /* 0x000fe40007810000 */
[----:B------:R-:W-:Y:S02]  /*7540*/  ISETP.GT.AND P3, PT, R55, 0x40, P2 ;  /* 0x000000403700780c */ /* 0x000fe40001764270 */
[----:B------:R-:W-:-:S02]  /*7550*/  FMNMX.FTZ R59, R164, R59, !PT ;  /* 0x0000003ba43b7209 */ /* 0x000fc40007810000 */
[----:B------:R-:W-:Y:S01]  /*7560*/  FSEL R174, R31, -INF , !P4 ;  /* 0xff8000001fae7808 */ /* 0x000fe20006000000 */
[----:B------:R-:W-:Y:S01]  /*7570*/  FFMA.FTZ R31, R160, R7, -R35 ;  /* 0x00000007a01f7223 */ /* 0x000fe20000010823 */
[----:B------:R-:W-:Y:S01]  /*7580*/  FMNMX.FTZ R59, R32, R59, !PT ;  /* 0x0000003b203b7209 */ /* 0x000fe20007810000 */
[----:B------:R-:W-:Y:S01]  /*7590*/  MUFU.EX2 R27, R61 ;  /* 0x0000003d001b7308 */ /* 0x000fe20000000800 */
[----:B------:R-:W-:Y:S02]  /*75a0*/  ISETP.GT.AND P4, PT, R55, 0x41, P2 ;  /* 0x000000413700780c */ /* 0x000fe40001784270 */
[----:B------:R-:W-:Y:S02]  /*75b0*/  FMNMX.FTZ R59, R26, R59, !PT ;  /* 0x0000003b1a3b7209 */ /* 0x000fe40007810000 */
[C---:B------:R-:W-:Y:S02]  /*75c0*/  ISETP.LT.OR P3, PT, R53.reuse, 0x41, P3 ;  /* 0x000000413500780c */ /* 0x040fe40001f61670 */
[----:B------:R-:W-:Y:S01]  /*75d0*/  FMNMX.FTZ R59, R30, R59, !PT ;  /* 0x0000003b1e3b7209 */ /* 0x000fe20007810000 */
[----:B------:R-:W-:Y:S01]  /*75e0*/  MUFU.EX2 R178, R178 ;  /* 0x000000b200b27308 */ /* 0x000fe20000000800 */
[----:B------:R-:W-:-:S02]  /*75f0*/  ISETP.LT.OR P4, PT, R53, 0x42, P4 ;  /* 0x000000423500780c */ /* 0x000fc40002781670 */
[----:B------:R-:W-:Y:S02]  /*7600*/  FMNMX.FTZ R59, R8, R59, !PT ;  /* 0x0000003b083b7209 */ /* 0x000fe40007810000 */
[----:B------:R-:W-:Y:S02]  /*7610*/  FSEL R36, R36, -INF , !P3 ;  /* 0xff80000024247808 */ /* 0x000fe40005800000 */
[----:B------:R-:W-:Y:S01]  /*7620*/  FMNMX.FTZ R59, R174, R59, !PT ;  /* 0x0000003bae3b7209 */ /* 0x000fe20007810000 */
[----:B------:R-:W-:Y:S01]  /*7630*/  MUFU.EX2 R29, R29 ;  /* 0x0000001d001d7308 */ /* 0x000fe20000000800 */
[----:B------:R-:W-:Y:S02]  /*7640*/  ISETP.GT.AND P3, PT, R55, 0x49, P2 ;  /* 0x000000493700780c */ /* 0x000fe40001764270 */
[----:B------:R-:W-:Y:S02]  /*7650*/  FMNMX.FTZ R59, R184, R59, !PT ;  /* 0x0000003bb83b7209 */ /* 0x000fe40007810000 */
[----:B------:R-:W-:Y:S01]  /*7660*/  FSEL R166, R37, -INF , !P4 ;  /* 0xff80000025a67808 */ /* 0x000fe20006000000 */
[----:B------:R-:W-:Y:S01]  /*7670*/  FFMA.FTZ R37, R152, R7, -R35 ;  /* 0x0000000798257223 */ /* 0x000fe20000010823 */
[----:B------:R-:W-:Y:S01]  /*7680*/  FMNMX.FTZ R59, R36, R59, !PT ;  /* 0x0000003b243b7209 */ /* 0x000fe20007810000 */
[----:B------:R-:W-:Y:S01]  /*7690*/  MUFU.EX2 R172, R172 ;  /* 0x000000ac00ac7308 */ /* 0x000fe20000000800 */
[----:B------:R-:W-:-:S02]  /*76a0*/  ISETP.GT.AND P4, PT, R55, 0x50, P2 ;  /* 0x000000503700780c */ /* 0x000fc40001784270 */
[----:B------:R-:W-:Y:S02]  /*76b0*/  ISETP.LT.OR P3, PT, R53, 0x4a, P3 ;  /* 0x0000004a3500780c */ /* 0x000fe40001f61670 */
[----:B------:R-:W-:Y:S01]  /*76c0*/  FSEL R160, R39, -INF , !P5 ;  /* 0xff80000027a07808 */ /* 0x000fe20006800000 */
[--C-:B------:R-:W-:Y:S01]  /*76d0*/  FFMA.FTZ R39, R84, R7, -R35.reuse ;  /* 0x0000000754277223 */ /* 0x100fe20000010823 */
[----:B------:R-:W-:Y:S01]  /*76e0*/  FMNMX.FTZ R59, R166, R59, !PT ;  /* 0x0000003ba63b7209 */ /* 0x000fe20007810000 */
[----:B------:R-:W-:Y:S01]  /*76f0*/  MUFU.EX2 R31, R31 ;  /* 0x0000001f001f7308 */ /* 0x000fe20000000800 */
[----:B------:R-:W-:Y:S02]  /*7700*/  ISETP.GT.AND P5, PT, R55, 0x51, P2 ;  /* 0x000000513700780c */ /* 0x000fe400017a4270 */
[----:B------:R-:W-:Y:S01]  /*7710*/  FSEL R168, R38, -INF , !P3 ;  /* 0xff80000026a87808 */ /* 0x000fe20005800000 */
[----:B------:R-:W-:Y:S01]  /*7720*/  FFMA.FTZ R38, R154, R7, -R35 ;  /* 0x000000079a267223 */ /* 0x000fe20000010823 */
[----:B------:R-:W-:-:S02]  /*7730*/  ISETP.LT.OR P4, PT, R53, 0x51, P4 ;  /* 0x000000513500780c */ /* 0x000fc40002781670 */
[----:B------:R-:W-:Y:S01]  /*7740*/  FMNMX.FTZ R59, R160, R59, !PT ;  /* 0x0000003ba03b7209 */ /* 0x000fe20007810000 */
[----:B------:R-:W-:Y:S01]  /*7750*/  MUFU.EX2 R33, R33 ;  /* 0x0000002100217308 */ /* 0x000fe20000000800 */
[----:B------:R-:W-:Y:S02]  /*7760*/  ISETP.GT.AND P3, PT, R55, 0x58, P2 ;  /* 0x000000583700780c */ /* 0x000fe40001764270 */
[----:B------:R-:W-:Y:S02]  /*7770*/  ISETP.LT.OR P5, PT, R53, 0x52, P5 ;  /* 0x000000523500780c */ /* 0x000fe40002fa1670 */
[----:B------:R-:W-:Y:S02]  /*7780*/  FSEL R40, R40, -INF , !P4 ;  /* 0xff80000028287808 */ /* 0x000fe40006000000 */
[----:B------:R-:W-:Y:S01]  /*7790*/  FMNMX.FTZ R59, R168, R59, !PT ;  /* 0x0000003ba83b7209 */ /* 0x000fe20007810000 */
[----:B------:R-:W-:Y:S01]  /*77a0*/  MUFU.EX2 R38, R38 ;  /* 0x0000002600267308 */ /* 0x000fe20000000800 */
[----:B------:R-:W-:-:S02]  /*77b0*/  ISETP.GT.AND P4, PT, R55, 0x59, P2 ;  /* 0x000000593700780c */ /* 0x000fc40001784270 */
[----:B------:R-:W-:Y:S01]  /*77c0*/  FSEL R154, R41, -INF , !P5 ;  /* 0xff800000299a7808 */ /* 0x000fe20006800000 */
[--C-:B------:R-:W-:Y:S01]  /*77d0*/  FFMA.FTZ R41, R82, R7, -R35.reuse ;  /* 0x0000000752297223 */ /* 0x100fe20000010823 */
[----:B------:R-:W-:Y:S02]  /*77e0*/  ISETP.LT.OR P3, PT, R53, 0x59, P3 ;  /* 0x000000593500780c */ /* 0x000fe40001f61670 */
[----:B------:R-:W-:Y:S01]  /*77f0*/  FMNMX.FTZ R59, R40, R59, !PT ;  /* 0x0000003b283b7209 */ /* 0x000fe20007810000 */
[----:B------:R-:W-:Y:S01]  /*7800*/  MUFU.EX2 R37, R37 ;  /* 0x0000002500257308 */ /* 0x000fe20000000800 */
[----:B------:R-:W-:Y:S02]  /*7810*/  ISETP.GT.AND P5, PT, R55, 0x60, P2 ;  /* 0x000000603700780c */ /* 0x000fe400017a4270 */
[----:B------:R-:W-:Y:S02]  /*7820*/  ISETP.LT.OR P4, PT, R53, 0x5a, P4 ;  /* 0x0000005a3500780c */ /* 0x000fe40002781670 */
[----:B------:R-:W-:Y:S01]  /*7830*/  FSEL R152, R43, -INF , !P3 ;  /* 0xff8000002b987808 */ /* 0x000fe20005800000 */
[----:B------:R-:W-:Y:S01]  /*7840*/  FFMA.FTZ R43, R78, R7, -R35 ;  /* 0x000000074e2b7223 */ /* 0x000fe20000010823 */
[----:B------:R-:W-:Y:S01]  /*7850*/  FMNMX.FTZ R59, R154, R59, !PT ;  /* 0x0000003b9a3b7209 */ /* 0x000fe20007810000 */
[----:B------:R-:W-:Y:S01]  /*7860*/  MUFU.EX2 R39, R39 ;  /* 0x0000002700277308 */ /* 0x000fe20000000800 */
[----:B------:R-:W-:-:S02]  /*7870*/  ISETP.GT.AND P3, PT, R55, 0x61, P2 ;  /* 0x000000613700780c */ /* 0x000fc40001764270 */
[----:B------:R-:W-:Y:S01]  /*7880*/  FSEL R162, R42, -INF , !P4 ;  /* 0xff8000002aa27808 */ /* 0x000fe20006000000 */
[-CC-:B------:R-:W-:Y:S01]  /*7890*/  FFMA.FTZ R42, R170, R7.reuse, -R35.reuse ;  /* 0x00000007aa2a7223 */ /* 0x180fe20000010823 */
[----:B------:R-:W-:Y:S01]  /*78a0*/  ISETP.LT.OR P5, PT, R53, 0x61, P5 ;  /* 0x000000613500780c */ /* 0x000fe20002fa1670 */
[----:B------:R-:W-:Y:S01]  /*78b0*/  FFMA.FTZ R170, R86, R7, -R35 ;  /* 0x0000000756aa7223 */ /* 0x000fe20000010823 */
[----:B------:R-:W-:Y:S01]  /*78c0*/  FMNMX.FTZ R59, R152, R59, !PT ;  /* 0x0000003b983b7209 */ /* 0x000fe20007810000 */
[----:B------:R-:W-:Y:S01]  /*78d0*/  MUFU.EX2 R41, R41 ;  /* 0x0000002900297308 */ /* 0x000fe20000000800 */
[----:B------:R-:W-:Y:S02]  /*78e0*/  ISETP.GT.AND P4, PT, R55, 0x68, P2 ;  /* 0x000000683700780c */ /* 0x000fe40001784270 */
[----:B------:R-:W-:Y:S02]  /*78f0*/  ISETP.LT.OR P3, PT, R53, 0x62, P3 ;  /* 0x000000623500780c */ /* 0x000fe40001f61670 */
[----:B------:R-:W-:-:S02]  /*7900*/  FSEL R44, R44, -INF , !P5 ;  /* 0xff8000002c2c7808 */ /* 0x000fc40006800000 */
[----:B------:R-:W-:Y:S01]  /*7910*/  FMNMX.FTZ R59, R162, R59, !PT ;  /* 0x0000003ba23b7209 */ /* 0x000fe20007810000 */
[----:B------:R-:W-:Y:S01]  /*7920*/  MUFU.EX2 R42, R42 ;  /* 0x0000002a002a7308 */ /* 0x000fe20000000800 */
[----:B------:R-:W-:Y:S02]  /*7930*/  ISETP.GT.AND P5, PT, R55, 0x69, P2 ;  /* 0x000000693700780c */ /* 0x000fe400017a4270 */
[----:B------:R-:W-:Y:S01]  /*7940*/  FSEL R86, R45, -INF , !P3 ;  /* 0xff8000002d567808 */ /* 0x000fe20005800000 */
[-CC-:B------:R-:W-:Y:S01]  /*7950*/  FFMA.FTZ R45, R68, R7.reuse, -R35.reuse ;  /* 0x00000007442d7223 */ /* 0x180fe20000010823 */
[----:B------:R-:W-:Y:S01]  /*7960*/  ISETP.LT.OR P4, PT, R53, 0x69, P4 ;  /* 0x000000693500780c */ /* 0x000fe20002781670 */
[----:B------:R-:W-:Y:S01]  /*7970*/  FFMA.FTZ R68, R76, R7, -R35 ;  /* 0x000000074c447223 */ /* 0x000fe20000010823 */
[----:B------:R-:W-:Y:S01]  /*7980*/  FMNMX.FTZ R59, R44, R59, !PT ;  /* 0x0000003b2c3b7209 */ /* 0x000fe20007810000 */
[----:B------:R-:W-:Y:S01]  /*7990*/  MUFU.EX2 R170, R170 ;  /* 0x000000aa00aa7308 */ /* 0x000fe20000000800 */
[----:B------:R-:W-:-:S02]  /*79a0*/  ISETP.GT.AND P3, PT, R55, 0x70, P2 ;  /* 0x000000703700780c */ /* 0x000fc40001764270 */
[----:B------:R-:W-:Y:S02]  /*79b0*/  ISETP.LT.OR P5, PT, R53, 0x6a, P5 ;  /* 0x0000006a3500780c */ /* 0x000fe40002fa1670 */
[----:B------:R-:W-:Y:S01]  /*79c0*/  FSEL R84, R49, -INF , !P4 ;  /* 0xff80000031547808 */ /* 0x000fe20006000000 */
[----:B------:R-:W-:Y:S01]  /*79d0*/  FFMA.FTZ R49, R66, R7, -R35 ;  /* 0x0000000742317223 */ /* 0x000fe20000010823 */
[----:B------:R-:W-:Y:S01]  /*79e0*/  FMNMX.FTZ R59, R86, R59, !PT ;  /* 0x0000003b563b7209 */ /* 0x000fe20007810000 */
[----:B------:R-:W-:Y:S01]  /*79f0*/  MUFU.EX2 R43, R43 ;  /* 0x0000002b002b7308 */ /* 0x000fe20000000800 */
[----:B------:R-:W-:Y:S02]  /*7a00*/  ISETP.GT.AND P4, PT, R55, 0x71, P2 ;  /* 0x000000713700780c */ /* 0x000fe40001784270 */
[----:B------:R-:W-:Y:S02]  /*7a10*/  FSEL R46, R46, -INF , !P5 ;  /* 0xff8000002e2e7808 */ /* 0x000fe40006800000 */
[----:B------:R-:W-:-:S02]  /*7a20*/  ISETP.LT.OR P3, PT, R53, 0x71, P3 ;  /* 0x000000713500780c */ /* 0x000fc40001f61670 */
        /* <DEDUP_REMOVED lines=13> */
[-CC-:B------:R-:W-:Y:S01]  /*7b00*/  FFMA.FTZ R70, R74, R7.reuse, -R35.reuse ;  /* 0x000000074a467223 */ /* 0x180fe20000010823 */
[----:B------:R-:W-:Y:S01]  /*7b10*/  ISETP.LT.OR P2, PT, R53, 0x7a, P2 ;  /* 0x0000007a3500780c */ /* 0x000fe20001741670 */
[-CC-:B------:R-:W-:Y:S01]  /*7b20*/  FFMA.FTZ R53, R62, R7.reuse, -R35.reuse ;  /* 0x000000073e357223 */ /* 0x180fe20000010823 */
[----:B------:R-:W-:Y:S01]  /*7b30*/  FSEL R186, R50, -INF , !P5 ;  /* 0xff80000032ba7808 */ /* 0x000fe20006800000 */
[--C-:B------:R-:W-:Y:S01]  /*7b40*/  FFMA.FTZ R50, R72, R7, -R35.reuse ;  /* 0x0000000748327223 */ /* 0x100fe20000010823 */
[----:B------:R-:W-:Y:S01]  /*7b50*/  FMNMX.FTZ R59, R80, R59, !PT ;  /* 0x0000003b503b7209 */ /* 0x000fe20007810000 */
[----:B------:R-:W-:Y:S01]  /*7b60*/  MUFU.EX2 R48, R48 ;  /* 0x0000003000307308 */ /* 0x000fe20000000800 */
[----:B------:R-:W-:Y:S01]  /*7b70*/  FSEL R78, R51, -INF , !P2 ;  /* 0xff800000334e7808 */ /* 0x000fe20005000000 */
[----:B------:R-:W-:Y:S01]  /*7b80*/  FFMA.FTZ R51, R60, R7, -R35 ;  /* 0x000000073c337223 */ /* 0x000fe20000010823 */
[----:B------:R-:W-:-:S02]  /*7b90*/  FMNMX.FTZ R59, R186, R59, !PT ;  /* 0x0000003bba3b7209 */ /* 0x000fc40007810000 */
[----:B------:R-:W-:Y:S02]  /*7ba0*/  FSEL R60, R34, RZ, P6 ;  /* 0x000000ff223c7208 */ /* 0x000fe40003000000 */
[----:B------:R-:W-:Y:S01]  /*7bb0*/  FMNMX.FTZ R59, R78, R59, !PT ;  /* 0x0000003b4e3b7209 */ /* 0x000fe20007810000 */
[----:B------:R-:W-:Y:S02]  /*7bc0*/  MUFU.EX2 R50, R50 ;  /* 0x0000003200327308 */ /* 0x000fe40000000800 */
[----:B------:R-:W-:Y:S02]  /*7bd0*/  FADD.FTZ R60, -R60, R5 ;  /* 0x000000053c3c7221 */ /* 0x000fe40000010100 */
[----:B------:R-:W0:Y:S02]  /*7be0*/  SHFL.BFLY PT, R72, R59, 0x2, 0x1f ;  /* 0x0c401f003b487f89 */ /* 0x000e2400000e0000 */
[-C--:B------:R-:W-:Y:S02]  /*7bf0*/  FMUL.FTZ R5, R60, R7.reuse ;  /* 0x000000073c057220 */ /* 0x080fe40000410000 */
[----:B------:R-:W-:Y:S08]  /*7c00*/  MUFU.EX2 R47, R47 ;  /* 0x0000002f002f7308 */ /* 0x000ff00000000800 */
[----:B------:R-:W1:Y:S08]  /*7c10*/  MUFU.EX2 R5, R5 ;  /* 0x0000000500057308 */ /* 0x000e700000000800 */
[----:B------:R-:W-:Y:S01]  /*7c20*/  MUFU.EX2 R70, R70 ;  /* 0x0000004600467308 */ /* 0x000fe20000000800 */
[----:B0-----:R-:W-:Y:S01]  /*7c30*/  FMNMX.FTZ R72, R59, R72, !PT ;  /* 0x000000483b487209 */ /* 0x001fe20007810000 */
[----:B------:R-:W-:-:S06]  /*7c40*/  FFMA.FTZ R59, R54, R7, -R35 ;  /* 0x00000007363b7223 */ /* 0x000fcc0000010823 */
[----:B------:R-:W-:Y:S01]  /*7c50*/  MUFU.EX2 R49, R49 ;  /* 0x0000003100317308 */ /* 0x000fe20000000800 */
[----:B------:R-:W0:Y:S01]  /*7c60*/  SHFL.BFLY PT, R55, R72, 0x1, 0x1f ;  /* 0x0c201f0048377f89 */ /* 0x000e2200000e0000 */
[-C--:B-1----:R-:W-:Y:S01]  /*7c70*/  FMUL.FTZ R88, R88, R5.reuse ;  /* 0x0000000558587220 */ /* 0x082fe20000410000 */
        /* <DEDUP_REMOVED lines=20> */
[----:B------:R-:W-:Y:S01]  /*7dc0*/  FMUL.FTZ R125, R125, R5 ;  /* 0x000000057d7d7220 */ /* 0x000fe20000410000 */
[----:B------:R-:W-:Y:S01]  /*7dd0*/  MUFU.EX2 R58, R58 ;  /* 0x0000003a003a7308 */ /* 0x000fe20000000800 */
[----:B0-----:R-:W-:Y:S01]  /*7de0*/  FMNMX.FTZ R54, R72, R55, !PT ;  /* 0x0000003748367209 */ /* 0x001fe20007810000 */
[-C--:B------:R-:W-:Y:S01]  /*7df0*/  FMUL.FTZ R128, R128, R5.reuse ;  /* 0x0000000580807220 */ /* 0x080fe20000410000 */
[-C--:B------:R-:W-:Y:S01]  /*7e00*/  FMUL.FTZ R129, R129, R5.reuse ;  /* 0x0000000581817220 */ /* 0x080fe20000410000 */
[----:B------:R-:W-:Y:S01]  /*7e10*/  FMUL.FTZ R132, R132, R5 ;  /* 0x0000000584847220 */ /* 0x000fe20000410000 */
[C---:B------:R-:W-:Y:S01]  /*7e20*/  FSETP.NEU.FTZ.AND P2, PT, R54.reuse, -INF , PT ;  /* 0xff8000003600780b */ /* 0x040fe20003f5d000 */
[----:B------:R-:W-:Y:S01]  /*7e30*/  FMUL.FTZ R35, R54, R7 ;  /* 0x0000000736237220 */ /* 0x000fe20000410000 */
[-C--:B------:R-:W-:Y:S01]  /*7e40*/  FMUL.FTZ R133, R133, R5.reuse ;  /* 0x0000000585857220 */ /* 0x080fe20000410000 */
[----:B------:R-:W-:Y:S01]  /*7e50*/  MUFU.EX2 R53, R53 ;  /* 0x0000003500357308 */ /* 0x000fe20000000800 */
[-C--:B------:R-:W-:Y:S01]  /*7e60*/  FMUL.FTZ R136, R136, R5.reuse ;  /* 0x0000000588887220 */ /* 0x080fe20000410000 */
[-C--:B------:R-:W-:Y:S01]  /*7e70*/  FMUL.FTZ R137, R137, R5.reuse ;  /* 0x0000000589897220 */ /* 0x080fe20000410000 */
[----:B------:R-:W-:Y:S01]  /*7e80*/  FSEL R35, R35, RZ, P2 ;  /* 0x000000ff23237208 */ /* 0x000fe20001000000 */
[-C--:B------:R-:W-:Y:S01]  /*7e90*/  FMUL.FTZ R140, R140, R5.reuse ;  /* 0x000000058c8c7220 */ /* 0x080fe20000410000 */
[-C--:B------:R-:W-:Y:S01]  /*7ea0*/  FMUL.FTZ R141, R141, R5.reuse ;  /* 0x000000058d8d7220 */ /* 0x080fe20000410000 */
[-C--:B------:R-:W-:Y:S01]  /*7eb0*/  FMUL.FTZ R144, R144, R5.reuse ;  /* 0x0000000590907220 */ /* 0x080fe20000410000 */
[----:B------:R-:W-:Y:S01]  /*7ec0*/  FMUL.FTZ R145, R145, R5 ;  /* 0x0000000591917220 */ /* 0x000fe20000410000 */
[--C-:B------:R-:W-:Y:S01]  /*7ed0*/  FFMA.FTZ R173, R28, R7, -R35.reuse ;  /* 0x000000071cad7223 */ /* 0x100fe20000010823 */
[----:B------:R-:W-:Y:S01]  /*7ee0*/  FFMA.FTZ R28, R5, R3, R180 ;  /* 0x00000003051c7223 */ /* 0x000fe200000100b4 */
[----:B------:R-:W-:Y:S01]  /*7ef0*/  FFMA.FTZ R175, R32, R7, -R35 ;  /* 0x0000000720af7223 */ /* 0x000fe20000010823 */
[----:B------:R-:W-:-:S02]  /*7f00*/  IMAD.U32 R32, RZ, RZ, UR42 ;  /* 0x0000002aff207e24 */ /* 0x000fc4000f8e00ff */
[-CC-:B------:R-:W-:Y:S01]  /*7f10*/  FFMA.FTZ R181, R57, R7.reuse, -R35.reuse ;  /* 0x0000000739b57223 */ /* 0x180fe20000010823 */
[----:B------:R-:W-:Y:S01]  /*7f20*/  FADD.FTZ R3, R21, R28 ;  /* 0x0000001c15037221 */ /* 0x000fe20000010000 */
[-CC-:B------:R-:W-:Y:S01]  /*7f30*/  FFMA.FTZ R169, R30, R7.reuse, -R35.reuse ;  /* 0x000000071ea97223 */ /* 0x180fe20000010823 */
[-C--:B------:R-:W-:Y:S01]  /*7f40*/  FFMA.FTZ R10, R10, R7.reuse, -R35 ;  /* 0x000000070a0a7223 */ /* 0x080fe20000010823 */
[----:B------:R-:W-:Y:S01]  /*7f50*/  @!P1 LEA R32, R32, UR41, 0x3 ;  /* 0x0000002920209c11 */ /* 0x000fe2000f8e18ff */
[----:B------:R-:W-:Y:S01]  /*7f60*/  FADD.FTZ R28, R182, R3 ;  /* 0x00000003b61c7221 */ /* 0x000fe20000010000 */
[----:B------:R-:W-:Y:S01]  /*7f70*/  MUFU.EX2 R181, R181 ;  /* 0x000000b500b57308 */ /* 0x000fe20000000800 */
[-CC-:B------:R-:W-:Y:S01]  /*7f80*/  FFMA.FTZ R183, R12, R7.reuse, -R35.reuse ;  /* 0x000000070cb77223 */ /* 0x180fe20000010823 */
[----:B------:R-:W-:Y:S01]  /*7f90*/  FFMA.FTZ R12, R14, R7, -R35 ;  /* 0x000000070e0c7223 */ /* 0x000fe20000010823 */
[----:B------:R-:W-:Y:S01]  /*7fa0*/  FADD.FTZ R3, R25, R28 ;  /* 0x0000001c19037221 */ /* 0x000fe20000010000 */
[----:B------:R-:W-:-:S02]  /*7fb0*/  @!P1 VIADD R32, R32, 0x28860 ;  /* 0x0002886020209836 */ /* 0x000fc40000000000 */
[-CC-:B------:R-:W-:Y:S01]  /*7fc0*/  FFMA.FTZ R177, R20, R7.reuse, -R35.reuse ;  /* 0x0000000714b17223 */ /* 0x180fe20000010823 */
[-C--:B------:R-:W-:Y:S01]  /*7fd0*/  FFMA.FTZ R14, R158, R7.reuse, -R35 ;  /* 0x000000079e0e7223 */ /* 0x080fe20000010823 */
[----:B------:R-:W-:Y:S01]  /*7fe0*/  FADD.FTZ R28, R176, R3 ;  /* 0x00000003b01c7221 */ /* 0x000fe20000010000 */
[----:B------:R-:W-:Y:S01]  /*7ff0*/  MUFU.EX2 R10, R10 ;  /* 0x0000000a000a7308 */ /* 0x000fe20000000800 */
[----:B------:R-:W-:Y:S01]  /*8000*/  @!P1 PRMT R32, RZ, 0x654, R32 ;  /* 0x00000654ff209816 */ /* 0x000fe20000000020 */
[-CC-:B------:R-:W-:Y:S01]  /*8010*/  FFMA.FTZ R165, R36, R7.reuse, -R35.reuse ;  /* 0x0000000724a57223 */ /* 0x180fe20000010823 */
[----:B------:R-:W-:Y:S01]  /*8020*/  FADD.FTZ R3, R27, R28 ;  /* 0x0000001c1b037221 */ /* 0x000fe20000010000 */
[-CC-:B------:R-:W-:Y:S01]  /*8030*/  FFMA.FTZ R179, R156, R7.reuse, -R35.reuse ;  /* 0x000000079cb37223 */ /* 0x180fe20000010823 */
[----:B------:R0:W-:Y:S01]  /*8040*/  @!P1 SYNCS.ARRIVE.TRANS64.RED.A1T0 RZ, [R32+URZ], RZ ;  /* 0x000000ff20ff99a7 */ /* 0x0001e2000810043f */
[-C--:B------:R-:W-:Y:S01]  /*8050*/  FFMA.FTZ R20, R24, R7.reuse, -R35 ;  /* 0x0000000718147223 */ /* 0x080fe20000010823 */
[----:B------:R-:W-:Y:S01]  /*8060*/  FADD.FTZ R28, R178, R3 ;  /* 0x00000003b21c7221 */ /* 0x000fe20000010000 */
[----:B------:R-:W-:Y:S01]  /*8070*/  MUFU.EX2 R183, R183 ;  /* 0x000000b700b77308 */ /* 0x000fe20000000800 */
[-CC-:B------:R-:W-:Y:S01]  /*8080*/  FFMA.FTZ R24, R164, R7.reuse, -R35.reuse ;  /* 0x00000007a4187223 */ /* 0x180fe20000010823 */
[----:B------:R-:W-:Y:S01]  /*8090*/  F2FP.BF16.F32.PACK_AB R180, R21, R180 ;  /* 0x000000b415b4723e */ /* 0x000fe200000010ff */
[----:B------:R-:W-:Y:S01]  /*80a0*/  FADD.FTZ R3, R29, R28 ;  /* 0x0000001c1d037221 */ /* 0x000fe20000010000 */
[-CC-:B------:R-:W-:Y:S01]  /*80b0*/  FFMA.FTZ R26, R26, R7.reuse, -R35.reuse ;  /* 0x000000071a1a7223 */ /* 0x180fe20000010823 */
[-CC-:B------:R-:W-:Y:S01]  /*80c0*/  FFMA.FTZ R8, R8, R7.reuse, -R35.reuse ;  /* 0x0000000708087223 */ /* 0x180fe20000010823 */
        /* <DEDUP_REMOVED lines=8> */
[-CC-:B------:R-:W-:Y:S01]  /*8150*/  FFMA.FTZ R40, R40, R7.reuse, -R35.reuse ;  /* 0x0000000728287223 */ /* 0x180fe20000010823 */
[----:B------:R-:W-:Y:S01]  /*8160*/  FADD.FTZ R57, R33, R28 ;  /* 0x0000001c21397221 */ /* 0x000fe20000010000 */
[-C--:B------:R-:W-:Y:S01]  /*8170*/  FFMA.FTZ R28, R184, R7.reuse, -R35 ;  /* 0x00000007b81c7223 */ /* 0x080fe20000010823 */
[-C--:B------:R-:W-:Y:S01]  /*8180*/  FMUL.FTZ R6, R6, R7.reuse ;  /* 0x0000000706067220 */ /* 0x080fe20000410000 */
[----:B------:R-:W-:Y:S01]  /*8190*/  MUFU.EX2 R177, R177 ;  /* 0x000000b100b17308 */ /* 0x000fe20000000800 */
[----:B------:R-:W-:Y:S01]  /*81a0*/  FADD.FTZ R30, R38, R57 ;  /* 0x00000039261e7221 */ /* 0x000fe20000010000 */
[-CC-:B------:R-:W-:Y:S01]  /*81b0*/  FFMA.FTZ R154, R154, R7.reuse, -R35.reuse ;  /* 0x000000079a9a7223 */ /* 0x180fe20000010823 */
[----:B------:R-:W-:Y:S01]  /*81c0*/  F2FP.BF16.F32.PACK_AB R182, R25, R182 ;  /* 0x000000b619b6723e */ /* 0x000fe200000010ff */
        /* <DEDUP_REMOVED lines=8> */
[-C--:B------:R-:W-:Y:S01]  /*8250*/  FFMA.FTZ R46, R46, R7.reuse, -R35 ;  /* 0x000000072e2e7223 */ /* 0x080fe20000010823 */
[----:B0-----:R-:W-:Y:S01]  /*8260*/  FADD.FTZ R32, R170, R3 ;  /* 0x00000003aa207221 */ /* 0x001fe20000010000 */
[-CC-:B------:R-:W-:Y:S01]  /*8270*/  FFMA.FTZ R82, R82, R7.reuse, -R35.reuse ;  /* 0x0000000752527223 */ /* 0x180fe20000010823 */
[-CC-:B------:R-:W-:Y:S01]  /*8280*/  FFMA.FTZ R80, R80, R7.reuse, -R35.reuse ;  /* 0x0000000750507223 */ /* 0x180fe20000010823 */
[----:B------:R-:W0:Y:S01]  /*8290*/  MUFU.EX2 R14, R14 ;  /* 0x0000000e000e7308 */ /* 0x000e220000000800 */
[----:B------:R-:W-:Y:S01]  /*82a0*/  FADD.FTZ R32, R39, R32 ;  /* 0x0000002027207221 */ /* 0x000fe20000010000 */
[-CC-:B------:R-:W-:Y:S01]  /*82b0*/  FFMA.FTZ R186, R186, R7.reuse, -R35.reuse ;  /* 0x00000007baba7223 */ /* 0x180fe20000010823 */
[----:B------:R-:W-:Y:S01]  /*82c0*/  ISETP.GT.AND P2, PT, R4, UR55, PT ;  /* 0x0000003704007c0c */ /* 0x000fe2000bf44270 */
[----:B------:R-:W-:Y:S01]  /*82d0*/  UMOV UR42, UR54 ;  /* 0x00000036002a7c82 */ /* 0x000fe20008000000 */
[----:B------:R-:W-:Y:S01]  /*82e0*/  FADD.FTZ R3, R41, R32 ;  /* 0x0000002029037221 */ /* 0x000fe20000010000 */
[-CC-:B------:R-:W-:Y:S01]  /*82f0*/  FFMA.FTZ R32, R162, R7.reuse, -R35.reuse ;  /* 0x00000007a2207223 */ /* 0x180fe20000010823 */
[----:B------:R-:W-:Y:S01]  /*8300*/  FFMA.FTZ R35, R78, R7, -R35 ;  /* 0x000000074e237223 */ /* 0x000fe20000010823 */
[----:B------:R-:W2:Y:S01]  /*8310*/  MUFU.EX2 R179, R179 ;  /* 0x000000b300b37308 */ /* 0x000ea20000000800 */
[----:B------:R-:W-:Y:S01]  /*8320*/  FADD.FTZ R36, R48, R3 ;  /* 0x0000000330247221 */ /* 0x000fe20000010000 */
[----:B-1----:R-:W-:Y:S01]  /*8330*/  FFMA.FTZ R3, R6, R2, R181 ;  /* 0x0000000206037223 */ /* 0x002fe200000100b5 */
[-C--:B------:R-:W-:Y:S01]  /*8340*/  FMUL.FTZ R148, R148, R5.reuse ;  /* 0x0000000594947220 */ /* 0x080fe20000410000 */
[----:B------:R-:W-:Y:S01]  /*8350*/  FMUL.FTZ R149, R149, R5 ;  /* 0x0000000595957220 */ /* 0x000fe20000410000 */
        /* <DEDUP_REMOVED lines=11> */
[----:B------:R-:W3:Y:S01]  /*8410*/  MUFU.EX2 R173, R173 ;  /* 0x000000ad00ad7308 */ /* 0x000ee20000000800 */
[----:B------:R-:W-:Y:S01]  /*8420*/  FADD.FTZ R36, R68, R57 ;  /* 0x0000003944247221 */ /* 0x000fe20000010000 */
[----:B------:R-:W-:Y:S01]  /*8430*/  FADD.FTZ R3, R177, R2 ;  /* 0x00000002b1037221 */ /* 0x000fe20000010000 */
[-C--:B------:R-:W-:Y:S01]  /*8440*/  FMUL.FTZ R98, R98, R6.reuse ;  /* 0x0000000662627220 */ /* 0x080fe20000410000 */
[-C--:B------:R-:W-:Y:S01]  /*8450*/  FMUL.FTZ R99, R99, R6.reuse ;  /* 0x0000000663637220 */ /* 0x080fe20000410000 */
[----:B------:R-:W-:Y:S01]  /*8460*/  FADD.FTZ R21, R47, R36 ;  /* 0x000000242f157221 */ /* 0x000fe20000010000 */
[----:B0-----:R-:W-:Y:S01]  /*8470*/  FADD.FTZ R2, R14, R3 ;  /* 0x000000030e027221 */ /* 0x001fe20000010000 */
[-C--:B------:R-:W-:Y:S01]  /*8480*/  FMUL.FTZ R102, R102, R6.reuse ;  /* 0x0000000666667220 */ /* 0x080fe20000410000 */
[----:B------:R-:W0:Y:S01]  /*8490*/  MUFU.EX2 R24, R24 ;  /* 0x0000001800187308 */ /* 0x000e220000000800 */
[----:B------:R-:W-:Y:S01]  /*84a0*/  FADD.FTZ R36, R70, R21 ;  /* 0x0000001546247221 */ /* 0x000fe20000010000 */
[----:B--2---:R-:W-:Y:S01]  /*84b0*/  FADD.FTZ R3, R179, R2 ;  /* 0x00000002b3037221 */ /* 0x004fe20000010000 */
[-C--:B------:R-:W-:Y:S01]  /*84c0*/  FMUL.FTZ R103, R103, R6.reuse ;  /* 0x0000000667677220 */ /* 0x080fe20000410000 */
[-C--:B------:R-:W-:Y:S01]  /*84d0*/  FMUL.FTZ R106, R106, R6.reuse ;  /* 0x000000066a6a7220 */ /* 0x080fe20000410000 */
[----:B------:R-:W-:Y:S01]  /*84e0*/  FADD.FTZ R21, R49, R36 ;  /* 0x0000002431157221 */ /* 0x000fe20000010000 */
[----:B-1----:R-:W-:Y:S01]  /*84f0*/  FADD.FTZ R2, R20, R3 ;  /* 0x0000000314027221 */ /* 0x002fe20000010000 */
[-C--:B------:R-:W-:Y:S01]  /*8500*/  FMUL.FTZ R107, R107, R6.reuse ;  /* 0x000000066b6b7220 */ /* 0x080fe20000410000 */
[----:B------:R-:W1:Y:S01]  /*8510*/  MUFU.EX2 R175, R175 ;  /* 0x000000af00af7308 */ /* 0x000e620000000800 */
[----:B------:R-:W-:Y:S01]  /*8520*/  FADD.FTZ R36, R64, R21 ;  /* 0x0000001540247221 */ /* 0x000fe20000010000 */
[----:B---3--:R-:W-:Y:S01]  /*8530*/  FADD.FTZ R3, R173, R2 ;  /* 0x00000002ad037221 */ /* 0x008fe20000010000 */
[-C--:B------:R-:W-:Y:S01]  /*8540*/  FMUL.FTZ R110, R110, R6.reuse ;  /* 0x000000066e6e7220 */ /* 0x080fe20000410000 */
[-C--:B------:R-:W-:Y:S01]  /*8550*/  FMUL.FTZ R111, R111, R6.reuse ;  /* 0x000000066f6f7220 */ /* 0x080fe20000410000 */
[----:B------:R-:W-:Y:S01]  /*8560*/  FADD.FTZ R21, R51, R36 ;  /* 0x0000002433157221 */ /* 0x000fe20000010000 */
[-C--:B------:R-:W-:Y:S01]  /*8570*/  FMUL.FTZ R114, R114, R6.reuse ;  /* 0x0000000672727220 */ /* 0x080fe20000410000 */
[-C--:B------:R-:W-:Y:S01]  /*8580*/  FMUL.FTZ R115, R115, R6.reuse ;  /* 0x0000000673737220 */ /* 0x080fe20000410000 */
[----:B------:R-:W2:Y:S01]  /*8590*/  MUFU.EX2 R26, R26 ;  /* 0x0000001a001a7308 */ /* 0x000ea20000000800 */
[----:B0-----:R-:W-:Y:S01]  /*85a0*/  FADD.FTZ R2, R24, R3 ;  /* 0x0000000318027221 */ /* 0x001fe20000010000 */
[----:B------:R-:W-:Y:S01]  /*85b0*/  FADD.FTZ R36, R58, R21 ;  /* 0x000000153a247221 */ /* 0x000fe20000010000 */
[-C--:B------:R-:W-:Y:S01]  /*85c0*/  FMUL.FTZ R118, R118, R6.reuse ;  /* 0x0000000676767220 */ /* 0x080fe20000410000 */
[-C--:B------:R-:W-:Y:S01]  /*85d0*/  FMUL.FTZ R119, R119, R6.reuse ;  /* 0x0000000677777220 */ /* 0x080fe20000410000 */
[-C--:B------:R-:W-:Y:S01]  /*85e0*/  FMUL.FTZ R122, R122, R6.reuse ;  /* 0x000000067a7a7220 */ /* 0x080fe20000410000 */
[----:B------:R-:W-:Y:S01]  /*85f0*/  FADD.FTZ R21, R53, R36 ;  /* 0x0000002435157221 */ /* 0x000fe20000010000 */
[-C--:B------:R-:W-:Y:S01]  /*8600*/  FMUL.FTZ R123, R123, R6.reuse ;  /* 0x000000067b7b7220 */ /* 0x080fe20000410000 */
[----:B------:R-:W0:Y:S01]  /*8610*/  MUFU.EX2 R56, R56 ;  /* 0x0000003800387308 */ /* 0x000e220000000800 */
        /* <DEDUP_REMOVED lines=16> */
[----:B0-----:R-:W-:Y:S01]  /*8720*/  FADD.FTZ R36, R56, R21 ;  /* 0x0000001538247221 */ /* 0x001fe20000010000 */
[-C--:B------:R-:W-:Y:S01]  /*8730*/  FMUL.FTZ R150, R150, R6.reuse ;  /* 0x0000000696967220 */ /* 0x080fe20000410000 */
[----:B------:R-:W-:Y:S01]  /*8740*/  FMUL.FTZ R151, R151, R6 ;  /* 0x0000000697977220 */ /* 0x000fe20000410000 */
[----:B------:R-:W-:Y:S01]  /*8750*/  F2FP.BF16.F32.PACK_AB R176, R27, R176 ;  /* 0x000000b01bb0723e */ /* 0x000fe200000010ff */
[----:B------:R-:W-:Y:S01]  /*8760*/  VIADD R4, R4, 0xffffffff ;  /* 0xffffffff04047836 */ /* 0x000fe20000000000 */
[----:B------:R-:W-:Y:S01]  /*8770*/  F2FP.BF16.F32.PACK_AB R178, R29, R178 ;  /* 0x000000b21db2723e */ /* 0x000fe200000010ff */
[----:B------:R-:W-:Y:S01]  /*8780*/  IMAD.MOV.U32 R5, RZ, RZ, R34 ;  /* 0x000000ffff057224 */ /* 0x000fe200078e0022 */
[----:B------:R-:W0:Y:S01]  /*8790*/  MUFU.EX2 R171, R171 ;  /* 0x000000ab00ab7308 */ /* 0x000e220000000800 */
[----:B-1----:R-:W-:Y:S01]  /*87a0*/  FADD.FTZ R21, R169, R2 ;  /* 0x00000002a9157221 */ /* 0x002fe20000010000 */
[----:B------:R-:W-:Y:S01]  /*87b0*/  F2FP.BF16.F32.PACK_AB R172, R31, R172 ;  /* 0x000000ac1fac723e */ /* 0x000fe200000010ff */
[----:B------:R-:W-:Y:S01]  /*87c0*/  IMAD.MOV.U32 R6, RZ, RZ, R54 ;  /* 0x000000ffff067224 */ /* 0x000fe200078e0036 */
[----:B------:R-:W-:-:S02]  /*87d0*/  F2FP.BF16.F32.PACK_AB R174, R38, R33 ;  /* 0x0000002126ae723e */ /* 0x000fc400000010ff */
[----:B------:R-:W-:Y:S02]  /*87e0*/  F2FP.BF16.F32.PACK_AB R170, R39, R170 ;  /* 0x000000aa27aa723e */ /* 0x000fe400000010ff */
[----:B------:R-:W1:Y:S01]  /*87f0*/  MUFU.EX2 R28, R28 ;  /* 0x0000001c001c7308 */ /* 0x000e620000000800 */
[----:B--2---:R-:W-:Y:S01]  /*8800*/  FADD.FTZ R2, R8, R21 ;  /* 0x0000001508027221 */ /* 0x004fe20000010000 */
[----:B------:R-:W-:Y:S02]  /*8810*/  F2FP.BF16.F32.PACK_AB R164, R48, R41 ;  /* 0x0000002930a4723e */ /* 0x000fe400000010ff */
[----:B------:R-:W-:Y:S02]  /*8820*/  F2FP.BF16.F32.PACK_AB R166, R50, R43 ;  /* 0x0000002b32a6723e */ /* 0x000fe400000010ff */
[----:B------:R-:W-:Y:S02]  /*8830*/  F2FP.BF16.F32.PACK_AB R160, R68, R45 ;  /* 0x0000002d44a0723e */ /* 0x000fe400000010ff */
[----:B------:R-:W2:Y:S01]  /*8840*/  MUFU.EX2 R165, R165 ;  /* 0x000000a500a57308 */ /* 0x000ea20000000800 */
[----:B0-----:R-:W-:Y:S01]  /*8850*/  FADD.FTZ R21, R171, R2 ;  /* 0x00000002ab157221 */ /* 0x001fe20000010000 */
[----:B------:R-:W-:-:S02]  /*8860*/  F2FP.BF16.F32.PACK_AB R162, R70, R47 ;  /* 0x0000002f46a2723e */ /* 0x000fc400000010ff */
[----:B------:R-:W-:Y:S02]  /*8870*/  F2FP.BF16.F32.PACK_AB R156, R64, R49 ;  /* 0x00000031409c723e */ /* 0x000fe400000010ff */
[----:B------:R-:W-:Y:S02]  /*8880*/  F2FP.BF16.F32.PACK_AB R158, R58, R51 ;  /* 0x000000333a9e723e */ /* 0x000fe400000010ff */
[----:B------:R-:W0:Y:S01]  /*8890*/  MUFU.EX2 R30, R30 ;  /* 0x0000001e001e7308 */ /* 0x000e220000000800 */
[----:B-1----:R-:W-:Y:S01]  /*88a0*/  FADD.FTZ R2, R28, R21 ;  /* 0x000000151c027221 */ /* 0x002fe20000010000 */
[----:B------:R-:W-:Y:S02]  /*88b0*/  F2FP.BF16.F32.PACK_AB R181, R10, R181 ;  /* 0x000000b50ab5723e */ /* 0x000fe400000010ff */
[----:B------:R-:W-:Y:S02]  /*88c0*/  F2FP.BF16.F32.PACK_AB R183, R12, R183 ;  /* 0x000000b70cb7723e */ /* 0x000fe400000010ff */
[----:B------:R-:W-:-:S02]  /*88d0*/  F2FP.BF16.F32.PACK_AB R177, R14, R177 ;  /* 0x000000b10eb1723e */ /* 0x000fc400000010ff */
[----:B------:R-:W1:Y:S01]  /*88e0*/  MUFU.EX2 R167, R167 ;  /* 0x000000a700a77308 */ /* 0x000e620000000800 */
[----:B--2---:R-:W-:Y:S01]  /*88f0*/  FADD.FTZ R21, R165, R2 ;  /* 0x00000002a5157221 */ /* 0x004fe20000010000 */
[----:B------:R-:W-:Y:S02]  /*8900*/  F2FP.BF16.F32.PACK_AB R179, R20, R179 ;  /* 0x000000b314b3723e */ /* 0x000fe400000010ff */
[----:B------:R-:W-:Y:S02]  /*8910*/  F2FP.BF16.F32.PACK_AB R173, R24, R173 ;  /* 0x000000ad18ad723e */ /* 0x000fe400000010ff */
[----:B------:R-:W-:Y:S02]  /*8920*/  F2FP.BF16.F32.PACK_AB R175, R26, R175 ;  /* 0x000000af1aaf723e */ /* 0x000fe400000010ff */
[----:B------:R2:W3:Y:S01]  /*8930*/  MUFU.EX2 R57, R168 ;  /* 0x000000a800397308 */ /* 0x0004e20000000800 */
[----:B0-----:R-:W-:Y:S01]  /*8940*/  FADD.FTZ R2, R30, R21 ;  /* 0x000000151e027221 */ /* 0x001fe20000010000 */
[----:B------:R-:W-:-:S02]  /*8950*/  F2FP.BF16.F32.PACK_AB R169, R8, R169 ;  /* 0x000000a908a9723e */ /* 0x000fc400000010ff */
[----:B------:R-:W-:Y:S02]  /*8960*/  F2FP.BF16.F32.PACK_AB R171, R28, R171 ;  /* 0x000000ab1cab723e */ /* 0x000fe400000010ff */
[----:B------:R-:W-:Y:S02]  /*8970*/  F2FP.BF16.F32.PACK_AB R165, R30, R165 ;  /* 0x000000a51ea5723e */ /* 0x000fe400000010ff */
[----:B------:R-:W0:Y:S01]  /*8980*/  MUFU.EX2 R161, R40 ;  /* 0x0000002800a17308 */ /* 0x000e220000000800 */
[----:B-1----:R-:W-:Y:S01]  /*8990*/  FADD.FTZ R2, R167, R2 ;  /* 0x00000002a7027221 */ /* 0x002fe20000010000 */
[----:B--2---:R-:W-:-:S06]  /*89a0*/  F2FP.BF16.F32.PACK_AB R168, R42, R37 ;  /* 0x000000252aa8723e */ /* 0x004fcc00000010ff */
[----:B------:R-:W1:Y:S01]  /*89b0*/  MUFU.EX2 R25, R154 ;  /* 0x0000009a00197308 */ /* 0x000e620000000800 */
[C---:B---3--:R-:W-:Y:S01]  /*89c0*/  FADD.FTZ R2, R57.reuse, R2 ;  /* 0x0000000239027221 */ /* 0x048fe20000010000 */
[----:B------:R-:W-:-:S06]  /*89d0*/  F2FP.BF16.F32.PACK_AB R167, R57, R167 ;  /* 0x000000a739a7723e */ /* 0x000fcc00000010ff */
[----:B------:R2:W3:Y:S01]  /*89e0*/  MUFU.EX2 R163, R152 ;  /* 0x0000009800a37308 */ /* 0x0004e20000000800 */
[----:B0-----:R-:W-:-:S07]  /*89f0*/  FADD.FTZ R2, R161, R2 ;  /* 0x00000002a1027221 */ /* 0x001fce0000010000 */
[----:B------:R-:W0:Y:S01]  /*8a00*/  MUFU.EX2 R32, R32 ;  /* 0x0000002000207308 */ /* 0x000e220000000800 */
[C---:B-1----:R-:W-:Y:S01]  /*8a10*/  FADD.FTZ R2, R25.reuse, R2 ;  /* 0x0000000219027221 */ /* 0x042fe20000010000 */
[----:B--2---:R-:W-:Y:S02]  /*8a20*/  F2FP.BF16.F32.PACK_AB R152, R56, R53 ;  /* 0x000000353898723e */ /* 0x004fe400000010ff */
[----:B------:R-:W-:-:S04]  /*8a30*/  F2FP.BF16.F32.PACK_AB R161, R25, R161 ;  /* 0x000000a119a1723e */ /* 0x000fc800000010ff */
[----:B------:R-:W1:Y:S01]  /*8a40*/  MUFU.EX2 R157, R44 ;  /* 0x0000002c009d7308 */ /* 0x000e620000000800 */
[----:B---3--:R-:W-:-:S07]  /*8a50*/  FADD.FTZ R2, R163, R2 ;  /* 0x00000002a3027221 */ /* 0x008fce0000010000 */
        /* <DEDUP_REMOVED lines=21> */
[----:B--2---:R-:W-:Y:S01]  /*8bb0*/  FADD.FTZ R2, R155, R2 ;  /* 0x000000029b027221 */ /* 0x004fe20000010000 */
[C---:B0-----:R-:W-:Y:S01]  /*8bc0*/  FADD.FTZ R3, R52.reuse, R3 ;  /* 0x0000000334037221 */ /* 0x041fe20000010000 */
[----:B------:R-:W-:Y:S02]  /*8bd0*/  F2FP.BF16.F32.PACK_AB R154, R52, R55 ;  /* 0x00000037349a723e */ /* 0x000fe400000010ff */
[C---:B-1----:R-:W-:Y:S01]  /*8be0*/  FADD.FTZ R2, R35.reuse, R2 ;  /* 0x0000000223027221 */ /* 0x042fe20000010000 */
[----:B------:R-:W-:Y:S01]  /*8bf0*/  F2FP.BF16.F32.PACK_AB R155, R35, R155 ;  /* 0x0000009b239b723e */ /* 0x000fe200000010ff */
[----:B------:R-:W-:Y:S06]  /*8c00*/  @P2 BRA `(.L_x_6620) ;  /* 0xffffffc800042947 */ /* 0x000fec000383ffff */
[----:B------:R-:W-:Y:S01]  /*8c10*/  IMAD.MOV.U32 R6, RZ, RZ, R54 ;  /* 0x000000ffff067224 */ /* 0x000fe200078e0036 */
[----:B------:R-:W-:Y:S01]  /*8c20*/  UMOV UR42, UR54 ;  /* 0x00000036002a7c82 */ /* 0x000fe20008000000 */
[----:B------:R-:W-:Y:S01]  /*8c30*/  IMAD.MOV.U32 R5, RZ, RZ, R34 ;  /* 0x000000ffff057224 */ /* 0x000fe200078e0022 */
[----:B------:R-:W-:-:S06]  /*8c40*/  UMOV UR43, UR53 ;  /* 0x00000035002b7c82 */ /* 0x000fcc0008000000 */
.L_x_6603:
        /* <DEDUP_REMOVED lines=19> */
.L_x_6622:
[----:B------:R-:W-:-:S11]  /*8d80*/  UISETP.NE.AND UP0, UPT, UR14, 0x1, UPT ;  /* 0x000000010e00788c */ /* 0x000fd6000bf05270 */
[----:B------:R-:W-:Y:S02]  /*8d90*/  @UP0 ULDC.64 UR18, c[0x0][0x9e8] ;  /* 0x00027a0000120ab9 */ /* 0x000fe40000000a00 */
[----:B------:R-:W-:-:S04]  /*8da0*/  UIMAD.WIDE.U32 UR6, UR10, UR18, URZ ;  /* 0x000000120a0672a5 */ /* 0x000fc8000f8e003f */
[----:B------:R-:W-:-:S12]  /*8db0*/  @UP0 USHF.R.U32.HI UR10, URZ, UR19, UR7 ;  /* 0x000000133f0a0299 */ /* 0x000fd80008011607 */
.L_x_6623:
[----:B------:R-:W-:-:S04]  /*8dc0*/  UIMAD UR10, UR10, UR14, URZ ;  /* 0x0000000e0a0a72a4 */ /* 0x000fc8000f8e023f */
[----:B------:R-:W-:-:S04]  /*8dd0*/  UISETP.LT.AND UP0, UPT, UR11, UR10, UPT ;  /* 0x0000000a0b00728c */ /* 0x000fc8000bf01270 */
[----:B------:R-:W-:-:S12]  /*8de0*/  USEL UR11, UR11, UR10, !UP0 ;  /* 0x0000000a0b0b7287 */ /* 0x000fd8000c000000 */
.L_x_6621:
        /* <DEDUP_REMOVED lines=13> */
.L_x_6633:
        /* <DEDUP_REMOVED lines=9> */
.L_x_6626:
[----:B------:R-:W-:Y:S01]  /*8f50*/  ULEA UR6, UR42, UR41, 0x3 ;  /* 0x000000292a067291 */ /* 0x000fe2000f8e183f */
[----:B------:R-:W-:-:S05]  /*8f60*/  IMAD.U32 R5, RZ, RZ, UR43 ;  /* 0x0000002bff057e24 */ /* 0x000fca000f8e00ff */
[----:B------:R-:W-:-:S04]  /*8f70*/  SHF.L.U32 R5, R5, 0x1f, RZ ;  /* 0x0000001f05057819 */ /* 0x000fc800000006ff */
[----:B------:R0:W1:Y:S01]  /*8f80*/  SYNCS.PHASECHK.TRANS64.TRYWAIT P2, [UR6+0x28830], R5 ;  /* 0x02883005ff0075a7 */ /* 0x0000620008040146 */
[----:B------:R-:W-:Y:S05]  /*8f90*/  @!P0 BRA `(.L_x_6627) ;  /* 0x0000000000048947 */ /* 0x000fea0003800000 */
[----:B------:R-:W-:Y:S01]  /*8fa0*/  BPT.TRAP 0x1 ;  /* 0x000000040000795c */ /* 0x000fe20000300000 */
.L_x_6627:
[----:B-1----:R-:W-:Y:S05]  /*8fb0*/  @P2 BRA `(.L_x_6625) ;  /* 0x0000000000082947 */ /* 0x002fea0003800000 */
[----:B------:R-:W1:Y:S02]  /*8fc0*/  SYNCS.PHASECHK.TRANS64.TRYWAIT P2, [UR6+0x28830], R5 ;  /* 0x02883005ff0075a7 */ /* 0x000e640008040146 */
[----:B-1----:R-:W-:Y:S05]  /*8fd0*/  @!P2 BRA `(.L_x_6628) ;  /* 0x000000d800d8a947 */ /* 0x002fea0003800000 */
.L_x_6625:
        /* <DEDUP_REMOVED lines=47> */
.L_x_6630:
[----:B------:R-:W-:Y:S01]  /*92d0*/  ULEA UR6, UR52, UR41, 0x3 ;  /* 0x0000002934067291 */ /* 0x000fe2000f8e183f */
[----:B------:R-:W-:-:S05]  /*92e0*/  IMAD.U32 R5, RZ, RZ, UR53 ;  /* 0x00000035ff057e24 */ /* 0x000fca000f8e00ff */
[----:B------:R-:W-:-:S04]  /*92f0*/  SHF.L.U32 R5, R5, 0x1f, RZ ;  /* 0x0000001f05057819 */ /* 0x000fc800000006ff */
[----:B------:R0:W1:Y:S01]  /*9300*/  SYNCS.PHASECHK.TRANS64.TRYWAIT P2, [UR6+0x28850], R5 ;  /* 0x02885005ff0075a7 */ /* 0x0000620008040146 */
[----:B------:R-:W-:Y:S05]  /*9310*/  @!P0 BRA `(.L_x_6631) ;  /* 0x0000000000048947 */ /* 0x000fea0003800000 */
[----:B------:R-:W-:Y:S01]  /*9320*/  BPT.TRAP 0x1 ;  /* 0x000000040000795c */ /* 0x000fe20000300000 */
.L_x_6631:
[----:B-1----:R-:W-:Y:S05]  /*9330*/  @P2 BRA `(.L_x_6629) ;  /* 0x0000000000082947 */ /* 0x002fea0003800000 */
[----:B------:R-:W1:Y:S02]  /*9340*/  SYNCS.PHASECHK.TRANS64.TRYWAIT P2, [UR6+0x28850], R5 ;  /* 0x02885005ff0075a7 */ /* 0x000e640008040146 */
[----:B-1----:R-:W-:Y:S05]  /*9350*/  @!P2 BRA `(.L_x_6632) ;  /* 0x000000d80010a947 */ /* 0x002fea0003800000 */
.L_x_6629:
[----:B------:R-:W-:Y:S01]  /*9360*/  UIADD3 UR6, UR41, 0x400, URZ ;  /* 0x0000040029067890 */ /* 0x000fe2000fffe03f */
[----:B------:R-:W-:Y:S01]  /*9370*/  WARPGROUP.ARRIVE ;  /* 0x00000000000079c5 */ /* 0x000fe20000000000 */
[----:B------:R-:W-:Y:S01]  /*9380*/  UMOV UR7, 0x40000040 ;  /* 0x4000004000077882 */ /* 0x000fe20000000000 */
[----:B-1----:R-:W-:Y:S01]  /*9390*/  FMUL.FTZ R6, R24, UR50 ;  /* 0x0000003218067c20 */ /* 0x002fe20008410000 */
[----:B------:R-:W-:Y:S01]  /*93a0*/  USHF.R.U32.HI UR6, URZ, 0x4, UR6 ;  /* 0x000000043f067899 */ /* 0x000fe20008011606 */
[----:B------:R-:W-:Y:S01]  /*93b0*/  FMUL.FTZ R10, R25, UR50 ;  /* 0x00000032190a7c20 */ /* 0x000fe20008410000 */
[----:B------:R-:W-:Y:S01]  /*93c0*/  FMUL.FTZ R20, R28, UR50 ;  /* 0x000000321c147c20 */ /* 0x000fe20008410000 */
[----:B------:R-:W-:Y:S01]  /*93d0*/  FMUL.FTZ R12, R26, UR50 ;  /* 0x000000321a0c7c20 */ /* 0x000fe20008410000 */
[----:B------:R-:W-:Y:S01]  /*93e0*/  ULOP3.LUT UR6, UR6, 0x3fff, URZ, 0xc0, !UPT ;  /* 0x00003fff06067892 */ /* 0x000fe2000f8ec03f */
[----:B------:R-:W0:Y:S01]  /*93f0*/  MUFU.TANH R6, R6 ;  /* 0x0000000600067308 */ /* 0x000e220000002400 */
[----:B------:R-:W-:Y:S01]  /*9400*/  FMUL.FTZ R26, R29, UR50 ;  /* 0x000000321d1a7c20 */ /* 0x000fe20008410000 */
[----:B------:R-:W-:Y:S01]  /*9410*/  FMUL.FTZ R24, R30, UR50 ;  /* 0x000000321e187c20 */ /* 0x000fe20008410000 */
[----:B------:R-:W-:Y:S01]  /*9420*/  ULOP3.LUT UR6, UR6, 0x4000000, URZ, 0xfc, !UPT ;  /* 0x0400000006067892 */ /* 0x000fe2000f8efc3f */
[----:B------:R-:W-:Y:S01]  /*9430*/  FMUL.FTZ R30, R32, UR50 ;  /* 0x00000032201e7c20 */ /* 0x000fe20008410000 */
[----:B------:R-:W-:Y:S01]  /*9440*/  FMUL.FTZ R184, R37, UR50 ;  /* 0x0000003225b87c20 */ /* 0x000fe20008410000 */
[----:B------:R-:W-:Y:S01]  /*9450*/  FMUL.FTZ R186, R40, UR50 ;  /* 0x0000003228ba7c20 */ /* 0x000fe20008410000 */
[----:B------:R-:W-:Y:S01]  /*9460*/  ULEA UR10, UR52, UR6, 0xb ;  /* 0x00000006340a7291 */ /* 0x000fe2000f8e583f */
        /* <DEDUP_REMOVED lines=17> */
[----:B-1----:R-:W-:Y:S01]  /*9580*/  FMNMX.FTZ R5, R10, R5, !PT ;  /* 0x000000050a057209 */ /* 0x002fe20007810000 */
        /* <DEDUP_REMOVED lines=17> */
[----:B0-----:R-:W-:Y:S01]  /*96a0*/  FMNMX.FTZ R5, R26, R5, !PT ;  /* 0x000000051a057209 */ /* 0x001fe20007810000 */
        /* <DEDUP_REMOVED lines=19> */
[----:B------:R-:W0:Y:S01]  /*97e0*/  LDC R7, c[0x0][0x988] ;  /* 0x00026200ff077b82 */ /* 0x000e220000000800 */
[----:B------:R-:W-:Y:S01]  /*97f0*/  FMUL.FTZ R86, R86, UR50 ;  /* 0x0000003256567c20 */ /* 0x000fe20008410000 */
[----:B------:R-:W1:Y:S01]  /*9800*/  S2R R185, SR_TID.X ;  /* 0x0000000000b97919 */ /* 0x000e620000002100 */
[----:B------:R-:W-:Y:S01]  /*9810*/  MUFU.TANH R196, R196 ;  /* 0x000000c400c47308 */ /* 0x000fe20000002400 */
[C---:B------:R-:W-:Y:S01]  /*9820*/  ISETP.GT.AND P2, PT, R4.reuse, UR51, PT ;  /* 0x0000003304007c0c */ /* 0x040fe2000bf44270 */
[----:B------:R-:W-:Y:S01]  /*9830*/  UMOV UR53, UR43 ;  /* 0x0000002b00357c82 */ /* 0x000fe20008000000 */
[----:B------:R-:W-:-:S05]  /*9840*/  VIADD R4, R4, 0xffffffff ;  /* 0xffffffff04047836 */ /* 0x000fca0000000000 */
[----:B------:R-:W-:Y:S08]  /*9850*/  MUFU.TANH R198, R198 ;  /* 0x000000c600c67308 */ /* 0x000ff00000002400 */
[----:B------:R-:W-:Y:S08]  /*9860*/  MUFU.TANH R200, R200 ;  /* 0x000000c800c87308 */ /* 0x000ff00000002400 */
[----:B------:R-:W-:Y:S01]  /*9870*/  MUFU.TANH R202, R202 ;  /* 0x000000ca00ca7308 */ /* 0x000fe20000002400 */
[----:B-1----:R-:W-:-:S07]  /*9880*/  SHF.R.U32.HI R185, RZ, 0x7, R185 ;  /* 0x00000007ffb97819 */ /* 0x002fce00000116b9 */
[----:B------:R-:W-:Y:S08]  /*9890*/  MUFU.TANH R204, R204 ;  /* 0x000000cc00cc7308 */ /* 0x000ff00000002400 */
[----:B------:R-:W-:Y:S08]  /*98a0*/  MUFU.TANH R206, R206 ;  /* 0x000000ce00ce7308 */ /* 0x000ff00000002400 */
[----:B------:R-:W1:Y:S08]  /*98b0*/  MUFU.TANH R12, R12 ;  /* 0x0000000c000c7308 */ /* 0x000e700000002400 */
[----:B------:R-:W-:Y:S08]  /*98c0*/  MUFU.TANH R208, R208 ;  /* 0x000000d000d07308 */ /* 0x000ff00000002400 */
[----:B------:R-:W2:Y:S01]  /*98d0*/  MUFU.TANH R14, R14 ;  /* 0x0000000e000e7308 */ /* 0x000ea20000002400 */
[----:B-1----:R-:W-:-:S07]  /*98e0*/  FMNMX.FTZ R15, R12, R9, !PT ;  /* 0x000000090c0f7209 */ /* 0x002fce0007810000 */
[----:B------:R-:W-:Y:S08]  /*98f0*/  MUFU.TANH R210, R210 ;  /* 0x000000d200d27308 */ /* 0x000ff00000002400 */
[----:B------:R-:W1:Y:S01]  /*9900*/  MUFU.TANH R24, R24 ;  /* 0x0000001800187308 */ /* 0x000e620000002400 */
[----:B--2---:R-:W-:-:S07]  /*9910*/  FMNMX.FTZ R21, R14, R15, !PT ;  /* 0x0000000f0e157209 */ /* 0x004fce0007810000 */
[----:B------:R-:W2:Y:S01]  /*9920*/  MUFU.TANH R28, R28 ;  /* 0x0000001c001c7308 */ /* 0x000ea20000002400 */
[----:B------:R-:W-:Y:S02]  /*9930*/  WARPGROUP.DEPBAR.LE gsb0, 0x0 ;  /* 0x00008000000079c5 */ /* 0x000fe40000010000 */
[----:B------:R-:W-:Y:S01]  /*9940*/  WARPGROUP.ARRIVE ;  /* 0x00000000000079c5 */ /* 0x000fe20000000000 */
[----:B------:R-:W-:Y:S01]  /*9950*/  FMUL.FTZ R180, R33, UR50 ;  /* 0x0000003221b47c20 */ /* 0x000fe20008410000 */
[----:B------:R-:W-:-:S03]  /*9960*/  FMUL.FTZ R182, R36, UR50 ;  /* 0x0000003224b67c20 */ /* 0x000fc60008410000 */
[----:B------:R-:W3:Y:S01]  /*9970*/  MUFU.TANH R32, R32 ;  /* 0x0000002000207308 */ /* 0x000ee20000002400 */
[----:B------:R-:W-:Y:S01]  /*9980*/  FMUL.FTZ R36, R38, UR50 ;  /* 0x0000003226247c20 */ /* 0x000fe20008410000 */
[----:B------:R-:W-:Y:S01]  /*9990*/  FMUL.FTZ R38, R39, UR50 ;  /* 0x0000003227267c20 */ /* 0x000fe20008410000 */
[----:B------:R-:W-:Y:S01]  /*99a0*/  HGMMA.64x128x16.F32.BF16 R88, R176, gdesc[UR4].tnspB, R88, gsb0 ;  /* 0x41e00004b0587df0 */ /* 0x000fe20008001858 */
[----:B------:R-:W-:Y:S01]  /*99b0*/  UIADD3 UR6, UR10, 0x100, URZ ;  /* 0x000001000a067890 */ /* 0x000fe2000fffe03f */
[----:B-1----:R-:W-:Y:S01]  /*99c0*/  FMNMX.FTZ R21, R24, R21, !PT ;  /* 0x0000001518157209 */ /* 0x002fe20007810000 */
[----:B------:R-:W-:Y:S02]  /*99d0*/  UMOV UR7, 0x40000040 ;  /* 0x4000004000077882 */ /* 0x000fe40000000000 */
[----:B------:R-:W1:Y:S01]  /*99e0*/  MUFU.TANH R180, R180 ;  /* 0x000000b400b47308 */ /* 0x000e620000002400 */
[----:B--2---:R-:W-:-:S07]  /*99f0*/  FMNMX.FTZ R21, R28, R21, !PT ;  /* 0x000000151c157209 */ /* 0x004fce0007810000 */
[----:B------:R-:W2:Y:S01]  /*9a00*/  MUFU.TANH R182, R182 ;  /* 0x000000b600b67308 */ /* 0x000ea20000002400 */
[----:B---3--:R-:W-:-:S07]  /*9a10*/  FMNMX.FTZ R21, R32, R21, !PT ;  /* 0x0000001520157209 */ /* 0x008fce0007810000 */
[----:B------:R-:W-:Y:S01]  /*9a20*/  MUFU.TANH R212, R212 ;  /* 0x000000d400d47308 */ /* 0x000fe20000002400 */
[----:B-1----:R-:W-:-:S07]  /*9a30*/  FMNMX.FTZ R5, R180, R5, !PT ;  /* 0x00000005b4057209 */ /* 0x002fce0007810000 */
[----:B------:R-:W1:Y:S01]  /*9a40*/  MUFU.TANH R34, R34 ;  /* 0x0000002200227308 */ /* 0x000e620000002400 */
[----:B--2---:R-:W-:-:S04]  /*9a50*/  FMNMX.FTZ R5, R182, R5, !PT ;  /* 0x00000005b6057209 */ /* 0x004fc80007810000 */
[----:B------:R-:W-:-:S03]  /*9a60*/  FMNMX.FTZ R5, R184, R5, !PT ;  /* 0x00000005b8057209 */ /* 0x000fc60007810000 */
[----:B------:R-:W-:Y:S01]  /*9a70*/  MUFU.TANH R214, R214 ;  /* 0x000000d600d67308 */ /* 0x000fe20000002400 */
[----:B------:R-:W-:-:S04]  /*9a80*/  FMNMX.FTZ R5, R186, R5, !PT ;  /* 0x00000005ba057209 */ /* 0x000fc80007810000 */
[----:B------:R-:W-:-:S03]  /*9a90*/  FMNMX.FTZ R5, R194, R5, !PT ;  /* 0x00000005c2057209 */ /* 0x000fc60007810000 */
[----:B------:R-:W2:Y:S01]  /*9aa0*/  MUFU.TANH R36, R36 ;  /* 0x0000002400247308 */ /* 0x000ea20000002400 */
[----:B------:R-:W-:Y:S02]  /*9ab0*/  FMNMX.FTZ R5, R196, R5, !PT ;  /* 0x00000005c4057209 */ /* 0x000fe40007810000 */
[----:B-1----:R-:W-:-:S05]  /*9ac0*/  FMNMX.FTZ R25, R34, R21, !PT ;  /* 0x0000001522197209 */ /* 0x002fca0007810000 */
[----:B------:R-:W-:Y:S08]  /*9ad0*/  MUFU.TANH R216, R216 ;  /* 0x000000d800d87308 */ /* 0x000ff00000002400 */
[----:B------:R-:W1:Y:S01]  /*9ae0*/  MUFU.TANH R38, R38 ;  /* 0x0000002600267308 */ /* 0x000e620000002400 */
[----:B--2---:R-:W-:-:S07]  /*9af0*/  FMNMX.FTZ R25, R36, R25, !PT ;  /* 0x0000001924197209 */ /* 0x004fce0007810000 */
        /* <DEDUP_REMOVED lines=23> */
[----:B-1----:R-:W-:Y:S01]  /*9c70*/  FMNMX.FTZ R27, R46, R27, !PT ;  /* 0x0000001b2e1b7209 */ /* 0x002fe20007810000 */
[----:B------:R-:W-:-:S04]  /*9c80*/  UMOV UR7, 0x40000040 ;  /* 0x4000004000077882 */ /* 0x000fc80000000000 */
[----:B------:R-:W1:Y:S08]  /*9c90*/  MUFU.TANH R176, R176 ;  /* 0x000000b000b07308 */ /* 0x000e700000002400 */
[----:B------:R-:W2:Y:S08]  /*9ca0*/  MUFU.TANH R178, R178 ;  /* 0x000000b200b27308 */ /* 0x000eb00000002400 */
[----:B------:R-:W3:Y:S01]  /*9cb0*/  MUFU.TANH R48, R48 ;  /* 0x0000003000307308 */ /* 0x000ee20000002400 */
[----:B-1----:R-:W-:-:S07]  /*9cc0*/  FMNMX.FTZ R5, R176, R5, !PT ;  /* 0x00000005b0057209 */ /* 0x002fce0007810000 */
[----:B------:R-:W1:Y:S01]  /*9cd0*/  MUFU.TANH R50, R50 ;  /* 0x0000003200327308 */ /* 0x000e620000002400 */
[----:B--2---:R-:W-:-:S04]  /*9ce0*/  FMNMX.FTZ R5, R178, R5, !PT ;  /* 0x00000005b2057209 */ /* 0x004fc80007810000 */
[----:B------:R-:W-:-:S03]  /*9cf0*/  FMNMX.FTZ R5, R198, R5, !PT ;  /* 0x00000005c6057209 */ /* 0x000fc60007810000 */
[----:B------:R-:W2:Y:S01]  /*9d00*/  MUFU.TANH R52, R52 ;  /* 0x0000003400347308 */ /* 0x000ea20000002400 */
[----:B------:R-:W-:Y:S02]  /*9d10*/  FMNMX.FTZ R5, R200, R5, !PT ;  /* 0x00000005c8057209 */ /* 0x000fe40007810000 */
[----:B---3--:R-:W-:Y:S02]  /*9d20*/  FMNMX.FTZ R27, R48, R27, !PT ;  /* 0x0000001b301b7209 */ /* 0x008fe40007810000 */
[----:B------:R-:W-:-:S03]  /*9d30*/  FMNMX.FTZ R5, R202, R5, !PT ;  /* 0x00000005ca057209 */ /* 0x000fc60007810000 */
[----:B------:R-:W3:Y:S01]  /*9d40*/  MUFU.TANH R54, R54 ;  /* 0x0000003600367308 */ /* 0x000ee20000002400 */
[----:B------:R-:W-:Y:S02]  /*9d50*/  FMNMX.FTZ R5, R204, R5, !PT ;  /* 0x00000005cc057209 */ /* 0x000fe40007810000 */
[----:B-1----:R-:W-:Y:S02]  /*9d60*/  FMNMX.FTZ R29, R50, R27, !PT ;  /* 0x0000001b321d7209 */ /* 0x002fe40007810000 */
[----:B------:R-:W-:-:S03]  /*9d70*/  FMNMX.FTZ R5, R206, R5, !PT ;  /* 0x00000005ce057209 */ /* 0x000fc60007810000 */
[----:B------:R-:W1:Y:S01]  /*9d80*/  MUFU.TANH R56, R56 ;  /* 0x0000003800387308 */ /* 0x000e620000002400 */
[----:B------:R-:W-:Y:S02]  /*9d90*/  FMNMX.FTZ R5, R208, R5, !PT ;  /* 0x00000005d0057209 */ /* 0x000fe40007810000 */
[----:B--2---:R-:W-:Y:S02]  /*9da0*/  FMNMX.FTZ R29, R52, R29, !PT ;  /* 0x0000001d341d7209 */ /* 0x004fe40007810000 */
[----:B------:R-:W-:-:S03]  /*9db0*/  FMNMX.FTZ R5, R210, R5, !PT ;  /* 0x00000005d2057209 */ /* 0x000fc60007810000 */
[----:B------:R-:W2:Y:S01]  /*9dc0*/  MUFU.TANH R58, R58 ;  /* 0x0000003a003a7308 */ /* 0x000ea20000002400 */
[----:B---3--:R-:W-:-:S07]  /*9dd0*/  FMNMX.FTZ R29, R54, R29, !PT ;  /* 0x0000001d361d7209 */ /* 0x008fce0007810000 */
[----:B------:R-:W3:Y:S01]  /*9de0*/  MUFU.TANH R60, R60 ;  /* 0x0000003c003c7308 */ /* 0x000ee20000002400 */
[----:B-1----:R-:W-:-:S07]  /*9df0*/  FMNMX.FTZ R29, R56, R29, !PT ;  /* 0x0000001d381d7209 */ /* 0x002fce0007810000 */
[----:B------:R-:W1:Y:S01]  /*9e00*/  MUFU.TANH R62, R62 ;  /* 0x0000003e003e7308 */ /* 0x000e620000002400 */
[----:B--2---:R-:W-:-:S07]  /*9e10*/  FMNMX.FTZ R33, R58, R29, !PT ;  /* 0x0000001d3a217209 */ /* 0x004fce0007810000 */
[----:B------:R-:W-:Y:S01]  /*9e20*/  MUFU.TANH R68, R68 ;  /* 0x0000004400447308 */ /* 0x000fe20000002400 */
[----:B---3--:R-:W-:-:S07]  /*9e30*/  FMNMX.FTZ R33, R60, R33, !PT ;  /* 0x000000213c217209 */ /* 0x008fce0007810000 */
        /* <DEDUP_REMOVED lines=15> */
[----:B------:R-:W1:Y:S01]  /*9f30*/  MUFU.TANH R172, R172 ;  /* 0x000000ac00ac7308 */ /* 0x000e620000002400 */
[----:B------:R-:W-:-:S07]  /*9f40*/  UMOV UR7, 0x40000040 ;  /* 0x4000004000077882 */ /* 0x000fce0000000000 */
[----:B------:R-:W2:Y:S08]  /*9f50*/  MUFU.TANH R174, R174 ;  /* 0x000000ae00ae7308 */ /* 0x000eb00000002400 */
[----:B------:R-:W3:Y:S01]  /*9f60*/  MUFU.TANH R64, R64 ;  /* 0x0000004000407308 */ /* 0x000ee20000002400 */
[----:B-1----:R-:W-:-:S07]  /*9f70*/  FMNMX.FTZ R5, R172, R5, !PT ;  /* 0x00000005ac057209 */ /* 0x002fce0007810000 */
[----:B------:R-:W1:Y:S01]  /*9f80*/  MUFU.TANH R66, R66 ;  /* 0x0000004200427308 */ /* 0x000e620000002400 */
[----:B--2---:R-:W-:-:S04]  /*9f90*/  FMNMX.FTZ R5, R174, R5, !PT ;  /* 0x00000005ae057209 */ /* 0x004fc80007810000 */
[----:B------:R-:W-:-:S04]  /*9fa0*/  FMNMX.FTZ R5, R212, R5, !PT ;  /* 0x00000005d4057209 */ /* 0x000fc80007810000 */
[----:B------:R-:W-:Y:S02]  /*9fb0*/  FMNMX.FTZ R5, R214, R5, !PT ;  /* 0x00000005d6057209 */ /* 0x000fe40007810000 */
[----:B---3--:R-:W-:Y:S02]  /*9fc0*/  FMNMX.FTZ R33, R64, R33, !PT ;  /* 0x0000002140217209 */ /* 0x008fe40007810000 */
[----:B------:R-:W-:-:S04]  /*9fd0*/  FMNMX.FTZ R5, R216, R5, !PT ;  /* 0x00000005d8057209 */ /* 0x000fc80007810000 */
[----:B------:R-:W-:Y:S02]  /*9fe0*/  FMNMX.FTZ R5, R218, R5, !PT ;  /* 0x00000005da057209 */ /* 0x000fe40007810000 */
[----:B-1----:R-:W-:Y:S02]  /*9ff0*/  FMNMX.FTZ R35, R66, R33, !PT ;  /* 0x0000002142237209 */ /* 0x002fe40007810000 */
        /* <DEDUP_REMOVED lines=10> */
[----:B------:R-:W-:-:S05]  /*a0a0*/  FMNMX.FTZ R5, R224, R5, !PT ;  /* 0x00000005e0057209 */ /* 0x000fca0007810000 */
[----:B------:R-:W1:Y:S02]  /*a0b0*/  SHFL.BFLY PT, R84, R5, 0x2, 0x1f ;  /* 0x0c401f0005547f89 */ /* 0x000e6400000e0000 */
[----:B-1----:R-:W-:Y:S01]  /*a0c0*/  FMNMX.FTZ R11, R5, R84, !PT ;  /* 0x00000054050b7209 */ /* 0x002fe20007810000 */
[----:B------:R-:W-:-:S04]  /*a0d0*/  FMUL.FTZ R84, R79, UR50 ;  /* 0x000000324f547c20 */ /* 0x000fc80008410000 */
[----:B------:R-:W1:Y:S02]  /*a0e0*/  SHFL.BFLY PT, R228, R11, 0x1, 0x1f ;  /* 0x0c201f000be47f89 */ /* 0x000e6400000e0000 */
[----:B------:R-:W2:Y:S02]  /*a0f0*/  MUFU.TANH R84, R84 ;  /* 0x0000005400547308 */ /* 0x000ea40000002400 */
[----:B--2---:R-:W-:-:S04]  /*a100*/  FMNMX.FTZ R37, R84, R37, !PT ;  /* 0x0000002554257209 */ /* 0x004fc80007810000 */
[----:B------:R-:W-:Y:S02]  /*a110*/  FMNMX.FTZ R37, R82, R37, !PT ;  /* 0x0000002552257209 */ /* 0x000fe40007810000 */
[----:B-1----:R-:W-:-:S05]  /*a120*/  FMNMX.FTZ R5, R11, R228, !PT ;  /* 0x000000e40b057209 */ /* 0x002fca0007810000 */
[C---:B0-----:R-:W-:Y:S01]  /*a130*/  FMUL.FTZ R31, R5.reuse, R7 ;  /* 0x00000007051f7220 */ /* 0x041fe20000410000 */
[----:B------:R-:W-:-:S03]  /*a140*/  FADD.FTZ R8, -R5, R8 ;  /* 0x0000000805087221 */ /* 0x000fc60000010100 */
[-CC-:B------:R-:W-:Y:S01]  /*a150*/  FFMA.FTZ R11, R6, R7.reuse, -R31.reuse ;  /* 0x00000007060b7223 */ /* 0x180fe2000001081f */
[-CC-:B------:R-:W-:Y:S01]  /*a160*/  FFMA.FTZ R30, R30, R7.reuse, -R31.reuse ;  /* 0x000000071e1e7223 */ /* 0x180fe2000001081f */
[-CC-:B------:R-:W-:Y:S01]  /*a170*/  FFMA.FTZ R184, R184, R7.reuse, -R31.reuse ;  /* 0x00000007b8b87223 */ /* 0x180fe2000001081f */
[-CC-:B------:R-:W-:Y:S01]  /*a180*/  FFMA.FTZ R186, R186, R7.reuse, -R31.reuse ;  /* 0x00000007baba7223 */ /* 0x180fe2000001081f */
[-CC-:B------:R-:W-:Y:S01]  /*a190*/  FFMA.FTZ R196, R196, R7.reuse, -R31.reuse ;  /* 0x00000007c4c47223 */ /* 0x180fe2000001081f */
[-CC-:B------:R-:W-:Y:S01]  /*a1a0*/  FFMA.FTZ R200, R200, R7.reuse, -R31.reuse ;  /* 0x00000007c8c87223 */ /* 0x180fe2000001081f */
[----:B------:R-:W-:Y:S01]  /*a1b0*/  MUFU.EX2 R15, R30 ;  /* 0x0000001e000f7308 */ /* 0x000fe20000000800 */
[----:B------:R-:W-:Y:S02]  /*a1c0*/  WARPGROUP.DEPBAR.LE gsb0, 0x0 ;  /* 0x00008000000079c5 */ /* 0x000fe40000010000 */
[----:B------:R-:W-:Y:S01]  /*a1d0*/  WARPGROUP.ARRIVE ;  /* 0x00000000000079c5 */ /* 0x000fe20000000000 */
[----:B------:R-:W-:Y:S01]  /*a1e0*/  FMUL.FTZ R168, R83, UR50 ;  /* 0x0000003253a87c20 */ /* 0x000fe20008410000 */
[----:B------:R-:W-:Y:S01]  /*a1f0*/  FMUL.FTZ R170, R87, UR50 ;  /* 0x0000003257aa7c20 */ /* 0x000fe20008410000 */
[-CC-:B------:R-:W-:Y:S01]  /*a200*/  FFMA.FTZ R13, R20, R7.reuse, -R31.reuse ;  /* 0x00000007140d7223 */ /* 0x180fe2000001081f */
[-CC-:B------:R-:W-:Y:S01]  /*a210*/  FFMA.FTZ R20, R26, R7.reuse, -R31.reuse ;  /* 0x000000071a147223 */ /* 0x180fe2000001081f */
[----:B------:R0:W-:Y:S01]  /*a220*/  MUFU.EX2 R30, R184 ;  /* 0x000000b8001e7308 */ /* 0x0001e20000000800 */
[----:B------:R-:W-:Y:S01]  /*a230*/  HGMMA.64x128x16.F32.BF16 R88, R164, gdesc[UR4].tnspB, R88, gsb0 ;  /* 0x41e00004a4587df0 */ /* 0x000fe20008001858 */
[----:B------:R-:W-:Y:S01]  /*a240*/  UIADD3 UR6, UR10, 0x280, URZ ;  /* 0x000002800a067890 */ /* 0x000fe2000fffe03f */
[-CC-:B------:R-:W-:Y:S01]  /*a250*/  FFMA.FTZ R47, R80, R7.reuse, -R31.reuse ;  /* 0x00000007502f7223 */ /* 0x180fe2000001081f */
[----:B------:R-:W-:Y:S01]  /*a260*/  UMOV UR7, 0x40000040 ;  /* 0x4000004000077882 */ /* 0x000fe20000000000 */
[-CC-:B------:R-:W-:Y:S01]  /*a270*/  FFMA.FTZ R10, R10, R7.reuse, -R31.reuse ;  /* 0x000000070a0a7223 */ /* 0x180fe2000001081f */
[-CC-:B------:R-:W-:Y:S01]  /*a280*/  FFMA.FTZ R26, R180, R7.reuse, -R31.reuse ;  /* 0x00000007b41a7223 */ /* 0x180fe2000001081f */
[-CC-:B------:R-:W-:Y:S01]  /*a290*/  FFMA.FTZ R182, R182, R7.reuse, -R31.reuse ;  /* 0x00000007b6b67223 */ /* 0x180fe2000001081f */
[----:B------:R-:W1:Y:S01]  /*a2a0*/  MUFU.TANH R168, R168 ;  /* 0x000000a800a87308 */ /* 0x000e620000002400 */
[-CC-:B0-----:R-:W-:Y:S01]  /*a2b0*/  FFMA.FTZ R184, R198, R7.reuse, -R31.reuse ;  /* 0x00000007c6b87223 */ /* 0x181fe2000001081f */
[-CC-:B------:R-:W-:Y:S01]  /*a2c0*/  FFMA.FTZ R178, R178, R7.reuse, -R31.reuse ;  /* 0x00000007b2b27223 */ /* 0x180fe2000001081f */
[-CC-:B------:R-:W-:Y:S01]  /*a2d0*/  FFMA.FTZ R204, R204, R7.reuse, -R31.reuse ;  /* 0x00000007cccc7223 */ /* 0x180fe2000001081f */
[-CC-:B------:R-:W-:Y:S01]  /*a2e0*/  FFMA.FTZ R208, R208, R7.reuse, -R31.reuse ;  /* 0x00000007d0d07223 */ /* 0x180fe2000001081f */
[-CC-:B------:R-:W-:Y:S01]  /*a2f0*/  FFMA.FTZ R41, R212, R7.reuse, -R31.reuse ;  /* 0x00000007d4297223 */ /* 0x180fe2000001081f */
[-CC-:B------:R-:W-:Y:S01]  /*a300*/  FFMA.FTZ R43, R216, R7.reuse, -R31.reuse ;  /* 0x00000007d82b7223 */ /* 0x180fe2000001081f */
[-CC-:B------:R-:W-:Y:S01]  /*a310*/  FFMA.FTZ R198, R218, R7.reuse, -R31.reuse ;  /* 0x00000007dac67223 */ /* 0x180fe2000001081f */
[----:B------:R-:W0:Y:S01]  /*a320*/  MUFU.TANH R170, R170 ;  /* 0x000000aa00aa7308 */ /* 0x000e220000002400 */
[-CC-:B------:R-:W-:Y:S01]  /*a330*/  FFMA.FTZ R80, R222, R7.reuse, -R31.reuse ;  /* 0x00000007de507223 */ /* 0x180fe2000001081f */
[-C--:B------:R-:W-:Y:S01]  /*a340*/  FFMA.FTZ R226, R226, R7.reuse, -R31 ;  /* 0x00000007e2e27223 */ /* 0x080fe2000001081f */
[----:B------:R-:W-:-:S05]  /*a350*/  FMUL.FTZ R8, R8, R7 ;  /* 0x0000000708087220 */ /* 0x000fca0000410000 */
[----:B------:R2:W-:Y:S01]  /*a360*/  MUFU.EX2 R25, R186 ;  /* 0x000000ba00197308 */ /* 0x0005e20000000800 */
[----:B-1----:R-:W-:-:S04]  /*a370*/  FMNMX.FTZ R39, R168, R37, !PT ;  /* 0x00000025a8277209 */ /* 0x002fc80007810000 */
[----:B------:R-:W-:-:S03]  /*a380*/  FMNMX.FTZ R39, R86, R39, !PT ;  /* 0x0000002756277209 */ /* 0x000fc60007810000 */
[----:B------:R1:W-:Y:S01]  /*a390*/  MUFU.EX2 R27, R196 ;  /* 0x000000c4001b7308 */ /* 0x0003e20000000800 */
[----:B0-----:R-:W-:Y:S01]  /*a3a0*/  FMNMX.FTZ R6, R170, R39, !PT ;  /* 0x00000027aa067209 */ /* 0x001fe20007810000 */
[-CC-:B--2---:R-:W-:Y:S01]  /*a3b0*/  FFMA.FTZ R186, R210, R7.reuse, -R31.reuse ;  /* 0x00000007d2ba7223 */ /* 0x184fe2000001081f */
[----:B------:R-:W-:-:S03]  /*a3c0*/  FFMA.FTZ R39, R172, R7, -R31 ;  /* 0x00000007ac277223 */ /* 0x000fc6000001081f */
[----:B------:R-:W0:Y:S02]  /*a3d0*/  SHFL.BFLY PT, R45, R6, 0x2, 0x1f ;  /* 0x0c401f00062d7f89 */ /* 0x000e2400000e0000 */
[----:B------:R2:W-:Y:S01]  /*a3e0*/  MUFU.EX2 R33, R200 ;  /* 0x000000c800217308 */ /* 0x0005e20000000800 */
[----:B-1----:R-:W-:-:S07]  /*a3f0*/  FFMA.FTZ R196, R214, R7, -R31 ;  /* 0x00000007d6c47223 */ /* 0x002fce000001081f */
[----:B------:R-:W-:Y:S01]  /*a400*/  MUFU.EX2 R8, R8 ;  /* 0x0000000800087308 */ /* 0x000fe20000000800 */
[----:B--2---:R-:W-:-:S07]  /*a410*/  FFMA.FTZ R200, R224, R7, -R31 ;  /* 0x00000007e0c87223 */ /* 0x004fce000001081f */
[----:B------:R-:W1:Y:S01]  /*a420*/  MUFU.EX2 R11, R11 ;  /* 0x0000000b000b7308 */ /* 0x000e620000000800 */
[----:B0-----:R-:W-:Y:S01]  /*a430*/  FMNMX.FTZ R49, R6, R45, !PT ;  /* 0x0000002d06317209 */ /* 0x001fe20007810000 */
[-CC-:B------:R-:W-:Y:S01]  /*a440*/  FFMA.FTZ R45, R76, R7.reuse, -R31.reuse ;  /* 0x000000074c2d7223 */ /* 0x180fe2000001081f */
[----:B------:R-:W-:-:S05]  /*a450*/  FFMA.FTZ R76, R220, R7, -R31 ;  /* 0x00000007dc4c7223 */ /* 0x000fca000001081f */
[----:B------:R-:W0:Y:S01]  /*a460*/  MUFU.EX2 R10, R10 ;  /* 0x0000000a000a7308 */ /* 0x000e220000000800 */
[----:B------:R-:W2:Y:S07]  /*a470*/  SHFL.BFLY PT, R6, R49, 0x1, 0x1f ;  /* 0x0c201f0031067f89 */ /* 0x000eae00000e0000 */
[----:B------:R-:W-:Y:S01]  /*a480*/  MUFU.EX2 R13, R13 ;  /* 0x0000000d000d7308 */ /* 0x000fe20000000800 */
[----:B-1----:R-:W-:-:S07]  /*a490*/  FFMA.FTZ R3, R8, R3, R11 ;  /* 0x0000000308037223 */ /* 0x002fce000001000b */
[----:B------:R-:W1:Y:S01]  /*a4a0*/  MUFU.EX2 R20, R20 ;  /* 0x0000001400147308 */ /* 0x000e620000000800 */
[----:B0-----:R-:W-:-:S07]  /*a4b0*/  F2FP.BF16.F32.PACK_AB R180, R10, R11 ;  /* 0x0000000b0ab4723e */ /* 0x001fce00000010ff */
[----:B------:R-:W-:Y:S01]  /*a4c0*/  MUFU.EX2 R26, R26 ;  /* 0x0000001a001a7308 */ /* 0x000fe20000000800 */
[----:B--2---:R-:W-:-:S07]  /*a4d0*/  FMNMX.FTZ R6, R49, R6, !PT ;  /* 0x0000000631067209 */ /* 0x004fce0007810000 */
[----:B------:R1:W0:Y:S08]  /*a4e0*/  MUFU.EX2 R21, R182 ;  /* 0x000000b600157308 */ /* 0x0002300000000800 */
[----:B------:R0:W-:Y:S01]  /*a4f0*/  MUFU.EX2 R29, R178 ;  /* 0x000000b2001d7308 */ /* 0x0001e20000000800 */
[----:B-1----:R-:W-:-:S07]  /*a500*/  F2FP.BF16.F32.PACK_AB R182, R20, R13 ;  /* 0x0000000d14b6723e */ /* 0x002fce00000010ff */
[----:B------:R-:W-:Y:S01]  /*a510*/  MUFU.EX2 R184, R184 ;  /* 0x000000b800b87308 */ /* 0x000fe20000000800 */
[----:B0-----:R-:W-:-:S07]  /*a520*/  F2FP.BF16.F32.PACK_AB R178, R30, R21 ;  /* 0x000000151eb2723e */ /* 0x001fce00000010ff */
[----:B------:R-:W-:Y:S08]  /*a530*/  MUFU.EX2 R35, R204 ;  /* 0x000000cc00237308 */ /* 0x000ff00000000800 */
[----:B------:R-:W-:Y:S08]  /*a540*/  MUFU.EX2 R37, R208 ;  /* 0x000000d000257308 */ /* 0x000ff00000000800 */
[----:B------:R-:W-:Y:S01]  /*a550*/  MUFU.EX2 R186, R186 ;  /* 0x000000ba00ba7308 */ /* 0x000fe20000000800 */
[----:B------:R-:W-:-:S02]  /*a560*/  WARPGROUP.DEPBAR.LE gsb0, 0x0 ;  /* 0x00008000000079c5 */ /* 0x000fc40000010000 */
[----:B------:R-:W-:Y:S01]  /*a570*/  WARPGROUP.ARRIVE ;  /* 0x00000000000079c5 */ /* 0x000fe20000000000 */
[-CC-:B------:R-:W-:Y:S01]  /*a580*/  FFMA.FTZ R164, R194, R7.reuse, -R31.reuse ;  /* 0x00000007c2a47223 */ /* 0x180fe2000001081f */
[-CC-:B------:R-:W-:Y:S01]  /*a590*/  FFMA.FTZ R166, R176, R7.reuse, -R31.reuse ;  /* 0x00000007b0a67223 */ /* 0x180fe2000001081f */
[----:B------:R-:W-:Y:S02]  /*a5a0*/  FFMA.FTZ R194, R174, R7, -R31 ;  /* 0x00000007aec27223 */ /* 0x000fe4000001081f */
[----:B------:R-:W-:Y:S01]  /*a5b0*/  MUFU.EX2 R39, R39 ;  /* 0x0000002700277308 */ /* 0x000fe20000000800 */
[----:B------:R-:W-:Y:S01]  /*a5c0*/  F2FP.BF16.F32.PACK_AB R176, R26, R15 ;  /* 0x0000000f1ab0723e */ /* 0x000fe200000010ff */
[----:B------:R-:W-:Y:S01]  /*a5d0*/  HGMMA.64x128x16.F32.BF16 R88, R160, gdesc[UR4].tnspB, R88, gsb0 ;  /* 0x41e00004a0587df0 */ /* 0x000fe20008001858 */
[----:B------:R-:W-:Y:S01]  /*a5e0*/  UIADD3 UR6, UR10, 0x300, URZ ;  /* 0x000003000a067890 */ /* 0x000fe2000fffe03f */
[----:B------:R-:W-:-:S04]  /*a5f0*/  UMOV UR7, 0x40000040 ;  /* 0x4000004000077882 */ /* 0x000fc80000000000 */
[----:B------:R-:W0:Y:S08]  /*a600*/  MUFU.EX2 R164, R164 ;  /* 0x000000a400a47308 */ /* 0x000e300000000800 */
[----:B------:R-:W1:Y:S08]  /*a610*/  MUFU.EX2 R166, R166 ;  /* 0x000000a600a67308 */ /* 0x000e700000000800 */
[----:B------:R-:W-:Y:S01]  /*a620*/  MUFU.EX2 R194, R194 ;  /* 0x000000c200c27308 */ /* 0x000fe20000000800 */
[----:B0-----:R-:W-:-:S07]  /*a630*/  F2FP.BF16.F32.PACK_AB R172, R164, R25 ;  /* 0x00000019a4ac723e */ /* 0x001fce00000010ff */
[----:B------:R-:W-:Y:S01]  /*a640*/  MUFU.EX2 R41, R41 ;  /* 0x0000002900297308 */ /* 0x000fe20000000800 */
[----:B-1----:R-:W-:-:S07]  /*a650*/  F2FP.BF16.F32.PACK_AB R174, R166, R27 ;  /* 0x0000001ba6ae723e */ /* 0x002fce00000010ff */
[----:B------:R-:W-:Y:S08]  /*a660*/  MUFU.EX2 R196, R196 ;  /* 0x000000c400c47308 */ /* 0x000ff00000000800 */
[----:B------:R-:W-:Y:S08]  /*a670*/  MUFU.EX2 R43, R43 ;  /* 0x0000002b002b7308 */ /* 0x000ff00000000800 */
[----:B------:R-:W-:Y:S08]  /*a680*/  MUFU.EX2 R198, R198 ;  /* 0x000000c600c67308 */ /* 0x000ff00000000800 */
[----:B------:R-:W-:Y:S08]  /*a690*/  MUFU.EX2 R45, R45 ;  /* 0x0000002d002d7308 */ /* 0x000ff00000000800 */
[----:B------:R-:W0:Y:S08]  /*a6a0*/  MUFU.EX2 R76, R76 ;  /* 0x0000004c004c7308 */ /* 0x000e300000000800 */
[----:B------:R-:W-:Y:S08]  /*a6b0*/  MUFU.EX2 R47, R47 ;  /* 0x0000002f002f7308 */ /* 0x000ff00000000800 */
[----:B------:R-:W-:Y:S08]  /*a6c0*/  MUFU.EX2 R80, R80 ;  /* 0x0000005000507308 */ /* 0x000ff00000000800 */
[----:B------:R-:W-:Y:S08]  /*a6d0*/  MUFU.EX2 R49, R226 ;  /* 0x000000e200317308 */ /* 0x000ff00000000800 */
[----:B------:R-:W-:Y:S01]  /*a6e0*/  MUFU.EX2 R200, R200 ;  /* 0x000000c800c87308 */ /* 0x000fe20000000800 */
[----:B------:R-:W-:-:S02]  /*a6f0*/  WARPGROUP.DEPBAR.LE gsb0, 0x0 ;  /* 0x00008000000079c5 */ /* 0x000fc40000010000 */
[----:B------:R-:W-:Y:S01]  /*a700*/  WARPGROUP.ARRIVE ;  /* 0x00000000000079c5 */ /* 0x000fe20000000000 */
[-CC-:B------:R-:W-:Y:S01]  /*a710*/  FFMA.FTZ R160, R202, R7.reuse, -R31.reuse ;  /* 0x00000007caa07223 */ /* 0x180fe2000001081f */
[-C--:B------:R-:W-:Y:S01]  /*a720*/  FFMA.FTZ R162, R206, R7.reuse, -R31 ;  /* 0x00000007cea27223 */ /* 0x080fe2000001081f */
[----:B------:R-:W-:-:S03]  /*a730*/  FMUL.FTZ R31, R6, R7 ;  /* 0x00000007061f7220 */ /* 0x000fc60000410000 */
[----:B------:R-:W-:Y:S01]  /*a740*/  HGMMA.64x128x16.F32.BF16 R88, R156, gdesc[UR4].tnspB, R88, gsb0 ;  /* 0x41e000049c587df0 */ /* 0x000fe20008001858 */
[----:B------:R-:W-:Y:S01]  /*a750*/  UIADD3 UR6, UR10, 0x380, URZ ;  /* 0x000003800a067890 */ /* 0x000fe2000fffe03f */
[-CC-:B------:R-:W-:Y:S01]  /*a760*/  FFMA.FTZ R12, R12, R7.reuse, -R31.reuse ;  /* 0x000000070c0c7223 */ /* 0x180fe2000001081f */
[----:B------:R-:W-:Y:S01]  /*a770*/  UMOV UR7, 0x40000040 ;  /* 0x4000004000077882 */ /* 0x000fe20000000000 */
[-CC-:B------:R-:W-:Y:S01]  /*a780*/  FFMA.FTZ R181, R14, R7.reuse, -R31.reuse ;  /* 0x000000070eb57223 */ /* 0x180fe2000001081f */
[-CC-:B------:R-:W-:Y:S01]  /*a790*/  FFMA.FTZ R179, R36, R7.reuse, -R31.reuse ;  /* 0x0000000724b37223 */ /* 0x180fe2000001081f */
[-CC-:B------:R-:W-:Y:S01]  /*a7a0*/  FFMA.FTZ R36, R38, R7.reuse, -R31.reuse ;  /* 0x0000000726247223 */ /* 0x180fe2000001081f */
[----:B------:R-:W-:Y:S01]  /*a7b0*/  IMAD.U32 R38, RZ, RZ, UR42 ;  /* 0x0000002aff267e24 */ /* 0x000fe2000f8e00ff */
[----:B------:R-:W-:Y:S01]  /*a7c0*/  MUFU.EX2 R12, R12 ;  /* 0x0000000c000c7308 */ /* 0x000fe20000000800 */
[-CC-:B------:R-:W-:Y:S01]  /*a7d0*/  FFMA.FTZ R183, R24, R7.reuse, -R31.reuse ;  /* 0x0000000718b77223 */ /* 0x180fe2000001081f */
[-CC-:B------:R-:W-:Y:S01]  /*a7e0*/  FFMA.FTZ R177, R32, R7.reuse, -R31.reuse ;  /* 0x0000000720b17223 */ /* 0x180fe2000001081f */
[-CC-:B------:R-:W-:Y:S01]  /*a7f0*/  FFMA.FTZ R32, R42, R7.reuse, -R31.reuse ;  /* 0x000000072a207223 */ /* 0x180fe2000001081f */
[----:B------:R-:W-:Y:S01]  /*a800*/  @!P1 LEA R38, R38, UR41, 0x3 ;  /* 0x0000002926269c11 */ /* 0x000fe2000f8e18ff */
[-CC-:B------:R-:W-:Y:S01]  /*a810*/  FFMA.FTZ R34, R34, R7.reuse, -R31.reuse ;  /* 0x0000000722227223 */ /* 0x180fe2000001081f */
[----:B------:R-:W-:Y:S01]  /*a820*/  IADD3 R42, -R185, 0xb, RZ ;  /* 0x0000000bb92a7810 */ /* 0x000fe20007ffe1ff */
[----:B------:R-:W-:Y:S01]  /*a830*/  FFMA.FTZ R173, R40, R7, -R31 ;  /* 0x0000000728ad7223 */ /* 0x000fe2000001081f */
[----:B------:R-:W-:Y:S01]  /*a840*/  MUFU.EX2 R181, R181 ;  /* 0x000000b500b57308 */ /* 0x000fe20000000800 */
[----:B------:R-:W-:-:S02]  /*a850*/  @!P1 VIADD R38, R38, 0x28840 ;  /* 0x0002884026269836 */ /* 0x000fc40000000000 */
[-CC-:B------:R-:W-:Y:S01]  /*a860*/  FFMA.FTZ R175, R44, R7.reuse, -R31.reuse ;  /* 0x000000072caf7223 */ /* 0x180fe2000001081f */
[-CC-:B------:R-:W-:Y:S01]  /*a870*/  FFMA.FTZ R24, R46, R7.reuse, -R31.reuse ;  /* 0x000000072e187223 */ /* 0x180fe2000001081f */
[----:B------:R-:W-:Y:S02]  /*a880*/  IMAD.U32 R44, RZ, RZ, UR52 ;  /* 0x00000034ff2c7e24 */ /* 0x000fe4000f8e00ff */
[-CC-:B------:R-:W-:Y:S01]  /*a890*/  FFMA.FTZ R169, R48, R7.reuse, -R31.reuse ;  /* 0x0000000730a97223 */ /* 0x180fe2000001081f */
[----:B------:R-:W-:Y:S01]  /*a8a0*/  @!P1 PRMT R40, RZ, 0x654, R38 ;  /* 0x00000654ff289816 */ /* 0x000fe20000000026 */
[-CC-:B------:R-:W-:Y:S01]  /*a8b0*/  FFMA.FTZ R171, R52, R7.reuse, -R31.reuse ;  /* 0x0000000734ab7223 */ /* 0x180fe2000001081f */
[----:B------:R-:W-:Y:S01]  /*a8c0*/  MUFU.EX2 R183, R183 ;  /* 0x000000b700b77308 */ /* 0x000fe20000000800 */
[----:B------:R-:W-:Y:S01]  /*a8d0*/  @!P1 LEA R44, R44, UR41, 0x3 ;  /* 0x000000292c2c9c11 */ /* 0x000fe2000f8e18ff */
        /* <DEDUP_REMOVED lines=17> */
[----:B------:R-:W-:-:S05]  /*a9f0*/  UMOV UR52, UR42 ;  /* 0x0000002a00347c82 */ /* 0x000fca0008000000 */
        /* <DEDUP_REMOVED lines=14> */
[----:B------:R-:W-:-:S04]  /*aae0*/  FADD.FTZ R156, -R6, R9 ;  /* 0x00000009069c7221 */ /* 0x000fc80000010100 */
[----:B------:R-:W-:Y:S01]  /*aaf0*/  MUFU.EX2 R38, R38 ;  /* 0x0000002600267308 */ /* 0x000fe20000000800 */
[----:B0-----:R-:W-:Y:S01]  /*ab00*/  F2FP.BF16.F32.PACK_AB R158, R76, R45 ;  /* 0x0000002d4c9e723e */ /* 0x001fe200000010ff */
[-C--:B------:R-:W-:Y:S01]  /*ab10*/  FMUL.FTZ R9, R156, R7.reuse ;  /* 0x000000079c097220 */ /* 0x080fe20000410000 */
[----:B------:R-:W-:Y:S01]  /*ab20*/  HGMMA.64x128x16.F32.BF16 R88, R152, gdesc[UR4].tnspB, R88, gsb0 ;  /* 0x41e0000498587df0 */ /* 0x000fe20008001858 */
[-CC-:B------:R-:W-:Y:S01]  /*ab30*/  FFMA.FTZ R156, R28, R7.reuse, -R31.reuse ;  /* 0x000000071c9c7223 */ /* 0x180fe2000001081f */
[----:B------:R-:W-:-:S03]  /*ab40*/  FFMA.FTZ R28, R50, R7, -R31 ;  /* 0x00000007321c7223 */ /* 0x000fc6000001081f */
[----:B------:R-:W-:Y:S08]  /*ab50*/  MUFU.EX2 R167, R167 ;  /* 0x000000a700a77308 */ /* 0x000ff00000000800 */
[----:B------:R-:W0:Y:S08]  /*ab60*/  MUFU.EX2 R9, R9 ;  /* 0x0000000900097308 */ /* 0x000e300000000800 */
[----:B------:R-:W1:Y:S08]  /*ab70*/  MUFU.EX2 R156, R156 ;  /* 0x0000009c009c7308 */ /* 0x000e700000000800 */
[----:B------:R-:W2:Y:S01]  /*ab80*/  MUFU.EX2 R28, R28 ;  /* 0x0000001c001c7308 */ /* 0x000ea20000000800 */
[----:B0-----:R-:W-:-:S04]  /*ab90*/  FFMA.FTZ R2, R9, R2, R12 ;  /* 0x0000000209027223 */ /* 0x001fc8000001000c */
[C---:B------:R-:W-:Y:S01]  /*aba0*/  FADD.FTZ R2, R181.reuse, R2 ;  /* 0x00000002b5027221 */ /* 0x040fe20000010000 */
[----:B------:R-:W-:Y:S02]  /*abb0*/  F2FP.BF16.F32.PACK_AB R181, R181, R12 ;  /* 0x0000000cb5b5723e */ /* 0x000fe400000010ff */
[----:B------:R-:W0:Y:S01]  /*abc0*/  MUFU.EX2 R62, R62 ;  /* 0x0000003e003e7308 */ /* 0x000e220000000800 */
[----:B------:R-:W-:Y:S01]  /*abd0*/  FADD.FTZ R51, R183, R2 ;  /* 0x00000002b7337221 */ /* 0x000fe20000010000 */
[----:B-1----:R-:W-:-:S06]  /*abe0*/  F2FP.BF16.F32.PACK_AB R183, R156, R183 ;  /* 0x000000b79cb7723e */ /* 0x002fcc00000010ff */
[----:B------:R-:W1:Y:S08]  /*abf0*/  MUFU.EX2 R161, R64 ;  /* 0x0000004000a17308 */ /* 0x000e700000000800 */
[----:B------:R-:W3:Y:S08]  /*ac00*/  MUFU.EX2 R66, R66 ;  /* 0x0000004200427308 */ /* 0x000ef00000000800 */
[----:B------:R-:W4:Y:S08]  /*ac10*/  MUFU.EX2 R163, R68 ;  /* 0x0000004400a37308 */ /* 0x000f300000000800 */
        /* <DEDUP_REMOVED lines=9> */
[----:B--2---:R-:W-:Y:S02]  /*acb0*/  @!P1 VIADD R42, R44, 0x28860 ;  /* 0x000288602c2a9836 */ /* 0x004fe40000000000 */
[-C--:B------:R-:W-:Y:S01]  /*acc0*/  FMUL.FTZ R88, R88, R8.reuse ;  /* 0x0000000858587220 */ /* 0x080fe20000410000 */
[-C--:B------:R-:W-:Y:S01]  /*acd0*/  FMUL.FTZ R89, R89, R8.reuse ;  /* 0x0000000859597220 */ /* 0x080fe20000410000 */
[-C--:B------:R-:W-:Y:S01]  /*ace0*/  FMUL.FTZ R92, R92, R8.reuse ;  /* 0x000000085c5c7220 */ /* 0x080fe20000410000 */
[-C--:B------:R-:W-:Y:S01]  /*acf0*/  FMUL.FTZ R93, R93, R8.reuse ;  /* 0x000000085d5d7220 */ /* 0x080fe20000410000 */
[----:B------:R-:W-:Y:S01]  /*ad00*/  @!P1 PRMT R42, RZ, 0x654, R42 ;  /* 0x00000654ff2a9816 */ /* 0x000fe2000000002a */
[----:B0-----:R-:W-:Y:S01]  /*ad10*/  FADD.FTZ R40, R10, R3 ;  /* 0x000000030a287221 */ /* 0x001fe20000010000 */
[----:B------:R-:W-:Y:S01]  /*ad20*/  MUFU.EX2 R155, R86 ;  /* 0x00000056009b7308 */ /* 0x000fe20000000800 */
[-C--:B------:R-:W-:Y:S01]  /*ad30*/  FMUL.FTZ R96, R96, R8.reuse ;  /* 0x0000000860607220 */ /* 0x080fe20000410000 */
[----:B------:R0:W-:Y:S01]  /*ad40*/  @!P1 SYNCS.ARRIVE.TRANS64.RED.A1T0 RZ, [R42+URZ], RZ ;  /* 0x000000ff2aff99a7 */ /* 0x0001e2000810043f */
        /* <DEDUP_REMOVED lines=30> */
[----:B------:R-:W-:Y:S01]  /*af30*/  F2FP.BF16.F32.PACK_AB R164, R162, R35 ;  /* 0x00000023a2a4723e */ /* 0x000fe200000010ff */
[-C--:B------:R-:W-:Y:S01]  /*af40*/  FMUL.FTZ R125, R125, R8.reuse ;  /* 0x000000087d7d7220 */ /* 0x080fe20000410000 */
[----:B------:R-:W-:Y:S01]  /*af50*/  FADD.FTZ R3, R27, R2 ;  /* 0x000000021b037221 */ /* 0x000fe20000010000 */
[----:B0-----:R-:W-:Y:S01]  /*af60*/  FADD.FTZ R42, R24, R51 ;  /* 0x00000033182a7221 */ /* 0x001fe20000010000 */
[-CC-:B------:R-:W-:Y:S01]  /*af70*/  FFMA.FTZ R2, R168, R7.reuse, -R31.reuse ;  /* 0x00000007a8027223 */ /* 0x180fe2000001081f */
[----:B------:R-:W-:Y:S01]  /*af80*/  FFMA.FTZ R31, R170, R7, -R31 ;  /* 0x00000007aa1f7223 */ /* 0x000fe2000001081f */
[----:B------:R-:W-:Y:S01]  /*af90*/  FADD.FTZ R40, R166, R3 ;  /* 0x00000003a6287221 */ /* 0x000fe20000010000 */
[----:B------:R-:W-:Y:S01]  /*afa0*/  FADD.FTZ R11, R169, R42 ;  /* 0x0000002aa90b7221 */ /* 0x000fe20000010000 */
[----:B------:R-:W-:Y:S01]  /*afb0*/  F2FP.BF16.F32.PACK_AB R170, R160, R33 ;  /* 0x00000021a0aa723e */ /* 0x000fe200000010ff */
[-C--:B------:R-:W-:Y:S01]  /*afc0*/  FMUL.FTZ R128, R128, R8.reuse ;  /* 0x0000000880807220 */ /* 0x080fe20000410000 */
[----:B------:R-:W-:Y:S01]  /*afd0*/  FADD.FTZ R3, R29, R40 ;  /* 0x000000281d037221 */ /* 0x000fe20000010000 */
[----:B------:R-:W-:Y:S01]  /*afe0*/  FADD.FTZ R20, R28, R11 ;  /* 0x0000000b1c147221 */ /* 0x000fe20000010000 */
[----:B------:R-:W-:Y:S01]  /*aff0*/  MUFU.EX2 R31, R31 ;  /* 0x0000001f001f7308 */ /* 0x000fe20000000800 */
        /* <DEDUP_REMOVED lines=16> */
[----:B------:R0:W2:Y:S01]  /*b100*/  MUFU.EX2 R11, R2 ;  /* 0x00000002000b7308 */ /* 0x0000a20000000800 */
[----:B------:R-:W-:Y:S01]  /*b110*/  FADD.FTZ R10, R162, R3 ;  /* 0x00000003a20a7221 */ /* 0x000fe20000010000 */
[----:B------:R-:W-:Y:S01]  /*b120*/  FADD.FTZ R12, R167, R12 ;  /* 0x0000000ca70c7221 */ /* 0x000fe20000010000 */
[-C--:B------:R-:W-:Y:S01]  /*b130*/  FMUL.FTZ R145, R145, R8.reuse ;  /* 0x0000000891917220 */ /* 0x080fe20000410000 */
[-C--:B------:R-:W-:Y:S01]  /*b140*/  FMUL.FTZ R148, R148, R8.reuse ;  /* 0x0000000894947220 */ /* 0x080fe20000410000 */
[----:B------:R-:W-:Y:S01]  /*b150*/  FADD.FTZ R3, R37, R10 ;  /* 0x0000000a25037221 */ /* 0x000fe20000010000 */
[----:B------:R-:W-:Y:S01]  /*b160*/  FADD.FTZ R12, R62, R12 ;  /* 0x0000000c3e0c7221 */ /* 0x000fe20000010000 */
[----:B------:R-:W-:Y:S01]  /*b170*/  FMUL.FTZ R149, R149, R8 ;  /* 0x0000000895957220 */ /* 0x000fe20000410000 */
[-C--:B------:R-:W-:Y:S01]  /*b180*/  FMUL.FTZ R90, R90, R9.reuse ;  /* 0x000000095a5a7220 */ /* 0x080fe20000410000 */
[----:B------:R-:W-:Y:S01]  /*b190*/  FADD.FTZ R10, R186, R3 ;  /* 0x00000003ba0a7221 */ /* 0x000fe20000010000 */
[----:B-1----:R-:W-:Y:S01]  /*b1a0*/  FADD.FTZ R12, R161, R12 ;  /* 0x0000000ca10c7221 */ /* 0x002fe20000010000 */
[-C--:B------:R-:W-:Y:S01]  /*b1b0*/  FMUL.FTZ R91, R91, R9.reuse ;  /* 0x000000095b5b7220 */ /* 0x080fe20000410000 */
[-C--:B------:R-:W-:Y:S01]  /*b1c0*/  FMUL.FTZ R94, R94, R9.reuse ;  /* 0x000000095e5e7220 */ /* 0x080fe20000410000 */
[----:B------:R-:W-:Y:S01]  /*b1d0*/  FADD.FTZ R3, R39, R10 ;  /* 0x0000000a27037221 */ /* 0x000fe20000010000 */
[----:B---3--:R-:W-:Y:S01]  /*b1e0*/  FADD.FTZ R12, R66, R12 ;  /* 0x0000000c420c7221 */ /* 0x008fe20000010000 */
[-C--:B------:R-:W-:Y:S01]  /*b1f0*/  FMUL.FTZ R95, R95, R9.reuse ;  /* 0x000000095f5f7220 */ /* 0x080fe20000410000 */
[-C--:B------:R-:W-:Y:S01]  /*b200*/  FMUL.FTZ R98, R98, R9.reuse ;  /* 0x0000000962627220 */ /* 0x080fe20000410000 */
[----:B------:R-:W-:Y:S01]  /*b210*/  FADD.FTZ R10, R194, R3 ;  /* 0x00000003c20a7221 */ /* 0x000fe20000010000 */
[----:B----4-:R-:W-:Y:S01]  /*b220*/  FADD.FTZ R12, R163, R12 ;  /* 0x0000000ca30c7221 */ /* 0x010fe20000010000 */
[-C--:B------:R-:W-:Y:S01]  /*b230*/  FMUL.FTZ R99, R99, R9.reuse ;  /* 0x0000000963637220 */ /* 0x080fe20000410000 */
[-C--:B------:R-:W-:Y:S01]  /*b240*/  FMUL.FTZ R102, R102, R9.reuse ;  /* 0x0000000966667220 */ /* 0x080fe20000410000 */
[----:B------:R-:W-:Y:S01]  /*b250*/  FADD.FTZ R3, R41, R10 ;  /* 0x0000000a29037221 */ /* 0x000fe20000010000 */
[----:B-----5:R-:W-:Y:S01]  /*b260*/  FADD.FTZ R12, R70, R12 ;  /* 0x0000000c460c7221 */ /* 0x020fe20000010000 */
        /* <DEDUP_REMOVED lines=18> */
[----:B0-----:R-:W-:Y:S01]  /*b390*/  FADD.FTZ R2, R76, R3 ;  /* 0x000000034c027221 */ /* 0x001fe20000010000 */
[----:B------:R-:W-:Y:S01]  /*b3a0*/  FADD.FTZ R12, R153, R12 ;  /* 0x0000000c990c7221 */ /* 0x000fe20000010000 */
[-C--:B------:R-:W-:Y:S01]  /*b3b0*/  FMUL.FTZ R123, R123, R9.reuse ;  /* 0x000000097b7b7220 */ /* 0x080fe20000410000 */
[-C--:B------:R-:W-:Y:S01]  /*b3c0*/  FMUL.FTZ R126, R126, R9.reuse ;  /* 0x000000097e7e7220 */ /* 0x080fe20000410000 */
[----:B------:R-:W-:Y:S01]  /*b3d0*/  FADD.FTZ R3, R47, R2 ;  /* 0x000000022f037221 */ /* 0x000fe20000010000 */
[----:B--2---:R-:W-:Y:S01]  /*b3e0*/  FADD.FTZ R12, R11, R12 ;  /* 0x0000000c0b0c7221 */ /* 0x004fe20000010000 */
[-C--:B------:R-:W-:Y:S01]  /*b3f0*/  FMUL.FTZ R127, R127, R9.reuse ;  /* 0x000000097f7f7220 */ /* 0x080fe20000410000 */
[-C--:B------:R-:W-:Y:S01]  /*b400*/  FMUL.FTZ R130, R130, R9.reuse ;  /* 0x0000000982827220 */ /* 0x080fe20000410000 */
[----:B------:R-:W-:Y:S01]  /*b410*/  FADD.FTZ R2, R80, R3 ;  /* 0x0000000350027221 */ /* 0x000fe20000010000 */
[----:B------:R-:W-:Y:S01]  /*b420*/  FADD.FTZ R12, R155, R12 ;  /* 0x0000000c9b0c7221 */ /* 0x000fe20000010000 */
[-C--:B------:R-:W-:Y:S01]  /*b430*/  FMUL.FTZ R131, R131, R9.reuse ;  /* 0x0000000983837220 */ /* 0x080fe20000410000 */
[-C--:B------:R-:W-:Y:S01]  /*b440*/  FMUL.FTZ R134, R134, R9.reuse ;  /* 0x0000000986867220 */ /* 0x080fe20000410000 */
[----:B------:R-:W-:Y:S01]  /*b450*/  FADD.FTZ R3, R49, R2 ;  /* 0x0000000231037221 */ /* 0x000fe20000010000 */
        /* <DEDUP_REMOVED lines=10> */
[----:B------:R-:W-:Y:S01]  /*b500*/  FADD.FTZ R3, R200, R3 ;  /* 0x00000003c8037221 */ /* 0x000fe20000010000 */
[----:B------:R-:W-:Y:S01]  /*b510*/  F2FP.BF16.F32.PACK_AB R179, R36, R179 ;  /* 0x000000b324b3723e */ /* 0x000fe200000010ff */
[----:B------:R-:W-:Y:S01]  /*b520*/  FADD.FTZ R2, R31, R12 ;  /* 0x0000000c1f027221 */ /* 0x000fe20000010000 */
        /* <DEDUP_REMOVED lines=20> */
[----:B------:R-:W-:Y:S01]  /*b670*/  F2FP.BF16.F32.PACK_AB R155, R31, R155 ;  /* 0x0000009b1f9b723e */ /* 0x000fe200000010ff */
[----:B------:R-:W-:Y:S06]  /*b680*/  @P2 BRA `(.L_x_6633) ;  /* 0xffffffd8000c2947 */ /* 0x000fec000383ffff */
.L_x_6624:
        /* <DEDUP_REMOVED lines=13> */
.L_x_6651:
        /* <DEDUP_REMOVED lines=9> */
.L_x_6636:
[----:B------:R-:W-:Y:S01]  /*b7f0*/  ULEA UR6, UR42, UR41, 0x3 ;  /* 0x000000292a067291 */ /* 0x000fe2000f8e183f */
[----:B------:R-:W-:-:S05]  /*b800*/  IMAD.U32 R5, RZ, RZ, UR43 ;  /* 0x0000002bff057e24 */ /* 0x000fca000f8e00ff */
[----:B------:R-:W-:-:S04]  /*b810*/  SHF.L.U32 R5, R5, 0x1f, RZ ;  /* 0x0000001f05057819 */ /* 0x000fc800000006ff */
[----:B------:R0:W1:Y:S01]  /*b820*/  SYNCS.PHASECHK.TRANS64.TRYWAIT P2, [UR6+0x28830], R5 ;  /* 0x02883005ff0075a7 */ /* 0x0000620008040146 */
[----:B------:R-:W-:Y:S05]  /*b830*/  @!P0 BRA `(.L_x_6637) ;  /* 0x0000000000048947 */ /* 0x000fea0003800000 */
[----:B------:R-:W-:Y:S01]  /*b840*/  BPT.TRAP 0x1 ;  /* 0x000000040000795c */ /* 0x000fe20000300000 */
.L_x_6637:
[----:B-1----:R-:W-:Y:S05]  /*b850*/  @P2 BRA `(.L_x_6635) ;  /* 0x0000000000082947 */ /* 0x002fea0003800000 */
[----:B------:R-:W1:Y:S02]  /*b860*/  SYNCS.PHASECHK.TRANS64.TRYWAIT P2, [UR6+0x28830], R5 ;  /* 0x02883005ff0075a7 */ /* 0x000e640008040146 */
[----:B-1----:R-:W-:Y:S05]  /*b870*/  @!P2 BRA `(.L_x_6638) ;  /* 0x000000b000e0a947 */ /* 0x002fea0003800000 */
.L_x_6635:
        /* <DEDUP_REMOVED lines=47> */
.L_x_6640:
[----:B------:R-:W-:Y:S01]  /*bb70*/  ULEA UR6, UR53, UR41, 0x3 ;  /* 0x0000002935067291 */ /* 0x000fe2000f8e183f */
[----:B------:R-:W-:-:S05]  /*bb80*/  IMAD.U32 R5, RZ, RZ, UR54 ;  /* 0x00000036ff057e24 */ /* 0x000fca000f8e00ff */
[----:B------:R-:W-:-:S04]  /*bb90*/  SHF.L.U32 R5, R5, 0x1f, RZ ;  /* 0x0000001f05057819 */ /* 0x000fc800000006ff */
[----:B------:R0:W1:Y:S01]  /*bba0*/  SYNCS.PHASECHK.TRANS64.TRYWAIT P2, [UR6+0x28850], R5 ;  /* 0x02885005ff0075a7 */ /* 0x0000620008040146 */
[----:B------:R-:W-:Y:S05]  /*bbb0*/  @!P0 BRA `(.L_x_6641) ;  /* 0x0000000000048947 */ /* 0x000fea0003800000 */
[----:B------:R-:W-:Y:S01]  /*bbc0*/  BPT.TRAP 0x1 ;  /* 0x000000040000795c */ /* 0x000fe20000300000 */
.L_x_6641:
[----:B-1----:R-:W-:Y:S05]  /*bbd0*/  @P2 BRA `(.L_x_6639) ;  /* 0x0000000000082947 */ /* 0x002fea0003800000 */
[----:B------:R-:W1:Y:S02]  /*bbe0*/  SYNCS.PHASECHK.TRANS64.TRYWAIT P2, [UR6+0x28850], R5 ;  /* 0x02885005ff0075a7 */ /* 0x000e640008040146 */
[----:B-1----:R-:W-:Y:S05]  /*bbf0*/  @!P2 BRA `(.L_x_6642) ;  /* 0x000000b00018a947 */ /* 0x002fea0003800000 */
.L_x_6639:
        /* <DEDUP_REMOVED lines=18> */
[----:B01----:R-:W-:Y:S01]  /*bd20*/  FMUL.FTZ R5, R24, UR52 ;  /* 0x0000003418057c20 */ /* 0x003fe20008410000 */
        /* <DEDUP_REMOVED lines=92> */
[----:B------:R-:W-:Y:S01]  /*c2f0*/  WARPGROUP.ARRIVE ;  /* 0x00000000000079c5 */ /* 0x000fe20000000000 */
[----:B------:R-:W-:Y:S01]  /*c300*/  FMUL.FTZ R168, R48, UR52 ;  /* 0x0000003430a87c20 */ /* 0x000fe20008410000 */
[----:B------:R-:W-:-:S05]  /*c310*/  FMUL.FTZ R48, R83, UR52 ;  /* 0x0000003453307c20 */ /* 0x000fca0008410000 */
[----:B------:R-:W-:Y:S01]  /*c320*/  HGMMA.64x128x16.F32.BF16 R88, R164, gdesc[UR4].tnspB, R88, gsb0 ;  /* 0x41e00004a4587df0 */ /* 0x000fe20008001858 */
        /* <DEDUP_REMOVED lines=16> */
[----:B------:R-:W-:Y:S01]  /*c430*/  IADD3 R58, -R184, 0xb, RZ ;  /* 0x0000000bb83a7810 */ /* 0x000fe20007ffe1ff */
[----:B------:R-:W-:Y:S01]  /*c440*/  FMUL.FTZ R166, R44, UR52 ;  /* 0x000000342ca67c20 */ /* 0x000fe20008410000 */
[----:B------:R-:W-:-:S02]  /*c450*/  @!P1 VIADD R54, R54, 0x28840 ;  /* 0x0002884036369836 */ /* 0x000fc40000000000 */
[----:B------:R-:W-:Y:S01]  /*c460*/  FMUL.FTZ R167, R45, UR52 ;  /* 0x000000342da77c20 */ /* 0x000fe20008410000 */
[----:B------:R-:W-:Y:S01]  /*c470*/  FMUL.FTZ R44, R75, UR52 ;  /* 0x000000344b2c7c20 */ /* 0x000fe20008410000 */
[----:B------:R-:W-:Y:S01]  /*c480*/  FMUL.FTZ R45, R79, UR52 ;  /* 0x000000344f2d7c20 */ /* 0x000fe20008410000 */
[----:B------:R-:W0:Y:S01]  /*c490*/  MUFU.TANH R164, R164 ;  /* 0x000000a400a47308 */ /* 0x000e220000002400 */
[----:B------:R-:W-:-:S07]  /*c4a0*/  @!P1 PRMT R54, RZ, 0x654, R54 ;  /* 0x00000654ff369816 */ /* 0x000fce0000000036 */
        /* <DEDUP_REMOVED lines=64> */
.L_x_6645:
[----:B------:R-:W-:-:S05]  /*c8b0*/  IMAD.U32 R153, RZ, RZ, UR50 ;  /* 0x00000032ff997e24 */ /* 0x000fca000f8e00ff */
[----:B------:R-:W-:-:S13]  /*c8c0*/  ISETP.NE.AND P2, PT, R153, 0x1, PT ;  /* 0x000000019900780c */ /* 0x000fda0003f45270 */
[----:B0-----:R-:W0:Y:S02]  /*c8d0*/  @P2 LDC.64 R58, c[0x0][0x9e8] ;  /* 0x00027a00ff3a2b82 */ /* 0x001e240000000a00 */
[----:B0-----:R-:W-:-:S04]  /*c8e0*/  @P2 IMAD.HI.U32 R66, R11, R58, RZ ;  /* 0x0000003a0b422227 */ /* 0x001fc800078e00ff */
[----:B------:R-:W-:Y:S01]  /*c8f0*/  IMAD.MOV.U32 R58, RZ, RZ, R11 ;  /* 0x000000ffff3a7224 */ /* 0x000fe200078e000b */
[----:B------:R-:W-:-:S07]  /*c900*/  @P2 SHF.R.U32.HI R58, RZ, R59, R66 ;  /* 0x0000003bff3a2219 */ /* 0x000fce0000011642 */
.L_x_6646:
[----:B------:R-:W-:Y:S05]  /*c910*/  BSYNC B0 ;  /* 0x0000000000007941 */ /* 0x000fea0003800000 */
.L_x_6644:
[----:B------:R-:W-:-:S04]  /*c920*/  IMAD R59, R58, R153, -R158 ;  /* 0x000000993a3b7224 */ /* 0x000fc800078e0a9e */
[----:B------:R-:W-:-:S05]  /*c930*/  IMAD R58, R16, -0x2, R59 ;  /* 0xfffffffe103a7824 */ /* 0x000fca00078e023b */
[----:B------:R-:W-:Y:S02]  /*c940*/  VIADDMNMX R65, R58, R153, R65, PT ;  /* 0x000000993a417246 */ /* 0x000fe40003800141 */
[----:B------:R-:W-:-:S07]  /*c950*/  VIMNMX R67, R67, R58, !PT ;  /* 0x0000003a43437248 */ /* 0x000fce0007fe0100 */
.L_x_6643:
[----:B------:R-:W-:-:S04]  /*c960*/  ISETP.GT.AND P2, PT, R4, -0x1, PT ;  /* 0xffffffff0400780c */ /* 0x000fc80003f44270 */
[C---:B------:R-:W-:Y:S02]  /*c970*/  ISETP.GT.AND P4, PT, R67.reuse, RZ, P2 ;  /* 0x000000ff4300720c */ /* 0x040fe40001784270 */
[----:B------:R-:W-:Y:S02]  /*c980*/  ISETP.GT.AND P5, PT, R67, 0x1, P2 ;  /* 0x000000014300780c */ /* 0x000fe400017a4270 */
[C---:B------:R-:W-:Y:S02]  /*c990*/  ISETP.LT.OR P4, PT, R65.reuse, 0x1, P4 ;  /* 0x000000014100780c */ /* 0x040fe40002781670 */
[----:B------:R-:W-:Y:S02]  /*c9a0*/  ISETP.LT.OR P5, PT, R65, 0x2, P5 ;  /* 0x000000024100780c */ /* 0x000fe40002fa1670 */
[----:B0-----:R-:W-:Y:S02]  /*c9b0*/  FSEL R180, R5, -INF , !P4 ;  /* 0xff80000005b47808 */ /* 0x001fe40006000000 */
        /* <DEDUP_REMOVED lines=105> */
.L_x_6649:
[----:B------:R-:W-:Y:S02]  /*d050*/  IMAD.U32 R7, RZ, RZ, UR50 ;  /* 0x00000032ff077e24 */ /* 0x000fe4000f8e00ff */
[----:B------:R-:W-:-:S03]  /*d060*/  IMAD.MOV.U32 R5, RZ, RZ, R13 ;  /* 0x000000ffff057224 */ /* 0x000fc600078e000d */
[----:B------:R-:W-:-:S13]  /*d070*/  ISETP.NE.AND P3, PT, R7, 0x1, PT ;  /* 0x000000010700780c */ /* 0x000fda0003f65270 */
[----:B------:R-:W0:Y:S02]  /*d080*/  @P3 LDC.64 R30, c[0x0][0x9e8] ;  /* 0x00027a00ff1e3b82 */ /* 0x000e240000000a00 */
[----:B0-----:R-:W-:-:S05]  /*d090*/  @P3 IMAD.HI.U32 R30, R13, R30, RZ ;  /* 0x0000001e0d1e3227 */ /* 0x001fca00078e00ff */
[----:B------:R-:W-:-:S07]  /*d0a0*/  @P3 SHF.R.U32.HI R5, RZ, R31, R30 ;  /* 0x0000001fff053219 */ /* 0x000fce000001161e */
.L_x_6650:
[----:B------:R-:W-:Y:S05]  /*d0b0*/  BSYNC B0 ;  /* 0x0000000000007941 */ /* 0x000fea0003800000 */
.L_x_6648:
[----:B------:R-:W-:-:S04]  /*d0c0*/  IMAD R5, R5, R7, -R158 ;  /* 0x0000000705057224 */ /* 0x000fc800078e0a9e */
[----:B------:R-:W-:-:S05]  /*d0d0*/  IMAD R30, R16, -0x2, R5 ;  /* 0xfffffffe101e7824 */ /* 0x000fca00078e0205 */
[----:B------:R-:W-:Y:S02]  /*d0e0*/  VIADDMNMX R49, R30, R7, R49, PT ;  /* 0x000000071e317246 */ /* 0x000fe40003800131 */
[----:B------:R-:W-:-:S07]  /*d0f0*/  VIMNMX R51, R51, R30, !PT ;  /* 0x0000001e33337248 */ /* 0x000fce0007fe0100 */
.L_x_6647:
[----:B------:R-:W-:Y:S01]  /*d100*/  FMNMX.FTZ R5, R180, R8, !PT ;  /* 0x00000008b4057209 */ /* 0x000fe20007810000 */
[----:B------:R-:W0:Y:S01]  /*d110*/  LDC R7, c[0x0][0x988] ;  /* 0x00026200ff077b82 */ /* 0x000e220000000800 */
        /* <DEDUP_REMOVED lines=67> */
[----:B------:R-:W-:Y:S01]  /*d550*/  ISETP.GT.AND P4, PT, R51, RZ, P2 ;  /* 0x000000ff3300720c */ /* 0x000fe20001784270 */
[----:B0-----:R-:W-:Y:S01]  /*d560*/  FMUL.FTZ R31, R5, R7 ;  /* 0x00000007051f7220 */ /* 0x001fe20000410000 */
[----:B------:R-:W-:Y:S02]  /*d570*/  FSEL R158, R12, -INF , !P5 ;  /* 0xff8000000c9e7808 */ /* 0x000fe40006800000 */
[----:B------:R-:W-:-:S02]  /*d580*/  ISETP.LT.OR P4, PT, R49, 0x1, P4 ;  /* 0x000000013100780c */ /* 0x000fc40002781670 */
[----:B------:R-:W-:Y:S02]  /*d590*/  ISETP.GT.AND P5, PT, R51, 0x10, P2 ;  /* 0x000000103300780c */ /* 0x000fe400017a4270 */
[----:B------:R-:W-:Y:S02]  /*d5a0*/  FSEL R33, R6, -INF , !P4 ;  /* 0xff80000006217808 */ /* 0x000fe40006000000 */
[----:B------:R-:W-:Y:S02]  /*d5b0*/  ISETP.LT.OR P5, PT, R49, 0x11, P5 ;  /* 0x000000113100780c */ /* 0x000fe40002fa1670 */
[----:B------:R-:W-:Y:S02]  /*d5c0*/  FMNMX.FTZ R27, R33, R10, !PT ;  /* 0x0000000a211b7209 */ /* 0x000fe40007810000 */
[----:B------:R-:W-:Y:S02]  /*d5d0*/  ISETP.GT.AND P4, PT, R51, 0x30, P2 ;  /* 0x000000303300780c */ /* 0x000fe40001784270 */
[----:B------:R-:W-:-:S02]  /*d5e0*/  FMNMX.FTZ R27, R158, R27, !PT ;  /* 0x0000001b9e1b7209 */ /* 0x000fc40007810000 */
[----:B------:R-:W-:Y:S02]  /*d5f0*/  FSEL R12, R21, -INF , !P5 ;  /* 0xff800000150c7808 */ /* 0x000fe40006800000 */
[----:B------:R-:W-:Y:S02]  /*d600*/  FMNMX.FTZ R27, R30, R27, !PT ;  /* 0x0000001b1e1b7209 */ /* 0x000fe40007810000 */
[----:B------:R-:W-:Y:S02]  /*d610*/  ISETP.LT.OR P4, PT, R49, 0x31, P4 ;  /* 0x000000313100780c */ /* 0x000fe40002781670 */
[----:B------:R-:W-:Y:S02]  /*d620*/  FMNMX.FTZ R27, R14, R27, !PT ;  /* 0x0000001b0e1b7209 */ /* 0x000fe40007810000 */
[----:B------:R-:W-:Y:S02]  /*d630*/  FSETP.NEU.FTZ.AND P5, PT, R5, -INF , PT ;  /* 0xff8000000500780b */ /* 0x000fe40003fbd000 */
[----:B------:R-:W-:-:S02]  /*d640*/  FMNMX.FTZ R27, R12, R27, !PT ;  /* 0x0000001b0c1b7209 */ /* 0x000fc40007810000 */
[----:B------:R-:W-:Y:S02]  /*d650*/  FSEL R32, R32, -INF , !P4 ;  /* 0xff80000020207808 */ /* 0x000fe40006000000 */
[----:B------:R-:W-:Y:S02]  /*d660*/  ISETP.GT.AND P4, PT, R51, 0x38, P2 ;  /* 0x000000383300780c */ /* 0x000fe40001784270 */
[----:B------:R-:W-:Y:S02]  /*d670*/  FMNMX.FTZ R27, R20, R27, !PT ;  /* 0x0000001b141b7209 */ /* 0x000fe40007810000 */
[----:B------:R-:W-:Y:S02]  /*d680*/  FSEL R31, R31, RZ, P5 ;  /* 0x000000ff1f1f7208 */ /* 0x000fe40002800000 */
[----:B------:R-:W-:Y:S02]  /*d690*/  ISETP.LT.OR P4, PT, R49, 0x39, P4 ;  /* 0x000000393100780c */ /* 0x000fe40002781670 */
        /* <DEDUP_REMOVED lines=9> */
[----:B------:R0:W-:Y:S01]  /*d730*/  MUFU.EX2 R25, R6 ;  /* 0x0000000600197308 */ /* 0x0001e20000000800 */
[----:B------:R-:W-:Y:S01]  /*d740*/  ISETP.GT.AND P3, PT, R51, 0x39, P2 ;  /* 0x000000393300780c */ /* 0x000fe20001764270 */
[--C-:B------:R-:W-:Y:S01]  /*d750*/  FFMA.FTZ R84, R84, R7, -R31.reuse ;  /* 0x0000000754547223 */ /* 0x100fe2000001081f */
[----:B------:R-:W-:Y:S01]  /*d760*/  FMNMX.FTZ R29, R26, R29, !PT ;  /* 0x0000001d1a1d7209 */ /* 0x000fe20007810000 */
[-CC-:B------:R-:W-:Y:S01]  /*d770*/  FFMA.FTZ R59, R56, R7.reuse, -R31.reuse ;  /* 0x00000007383b7223 */ /* 0x180fe2000001081f */
[----:B------:R-:W-:Y:S01]  /*d780*/  ISETP.LT.OR P3, PT, R49, 0x3a, P3 ;  /* 0x0000003a3100780c */ /* 0x000fe20001f61670 */
[--C-:B------:R-:W-:Y:S01]  /*d790*/  FFMA.FTZ R180, R180, R7, -R31.reuse ;  /* 0x00000007b4b47223 */ /* 0x100fe2000001081f */
[----:B------:R-:W-:Y:S01]  /*d7a0*/  FMNMX.FTZ R29, R34, R29, !PT ;  /* 0x0000001d221d7209 */ /* 0x000fe20007810000 */
[-CC-:B------:R-:W-:Y:S01]  /*d7b0*/  FFMA.FTZ R182, R182, R7.reuse, -R31.reuse ;  /* 0x00000007b6b67223 */ /* 0x180fe2000001081f */
[----:B------:R-:W-:Y:S01]  /*d7c0*/  FSEL R186, R35, -INF , !P3 ;  /* 0xff80000023ba7808 */ /* 0x000fe20005800000 */
[-CC-:B0-----:R-:W-:Y:S01]  /*d7d0*/  FFMA.FTZ R6, R172, R7.reuse, -R31.reuse ;  /* 0x00000007ac067223 */ /* 0x181fe2000001081f */
[C---:B------:R-:W-:Y:S01]  /*d7e0*/  ISETP.GT.AND P3, PT, R51.reuse, 0x41, P2 ;  /* 0x000000413300780c */ /* 0x040fe20001764270 */
[--C-:B------:R-:W-:Y:S01]  /*d7f0*/  FFMA.FTZ R172, R170, R7, -R31.reuse ;  /* 0x00000007aaac7223 */ /* 0x100fe2000001081f */
[----:B------:R-:W-:Y:S01]  /*d800*/  FMNMX.FTZ R35, R24, R29, !PT ;  /* 0x0000001d18237209 */ /* 0x000fe20007810000 */
[----:B------:R0:W-:Y:S01]  /*d810*/  MUFU.EX2 R27, R6 ;  /* 0x00000006001b7308 */ /* 0x0001e20000000800 */
[----:B------:R-:W-:Y:S01]  /*d820*/  ISETP.GT.AND P4, PT, R51, 0x40, P2 ;  /* 0x000000403300780c */ /* 0x000fe20001784270 */
[-CC-:B------:R-:W-:Y:S01]  /*d830*/  FFMA.FTZ R176, R176, R7.reuse, -R31.reuse ;  /* 0x00000007b0b07223 */ /* 0x180fe2000001081f */
[C---:B------:R-:W-:Y:S01]  /*d840*/  ISETP.LT.OR P3, PT, R49.reuse, 0x42, P3 ;  /* 0x000000423100780c */ /* 0x040fe20001f61670 */
[--C-:B------:R-:W-:Y:S01]  /*d850*/  FFMA.FTZ R178, R178, R7, -R31.reuse ;  /* 0x00000007b2b27223 */ /* 0x100fe2000001081f */
[----:B------:R-:W-:Y:S01]  /*d860*/  FMNMX.FTZ R35, R32, R35, !PT ;  /* 0x0000002320237209 */ /* 0x000fe20007810000 */
[-CC-:B------:R-:W-:Y:S01]  /*d870*/  FFMA.FTZ R168, R168, R7.reuse, -R31.reuse ;  /* 0x00000007a8a87223 */ /* 0x180fe2000001081f */
[----:B------:R-:W-:Y:S01]  /*d880*/  ISETP.LT.OR P4, PT, R49, 0x41, P4 ;  /* 0x000000413100780c */ /* 0x000fe20002781670 */
[-CC-:B------:R-:W-:Y:S01]  /*d890*/  FFMA.FTZ R66, R66, R7.reuse, -R31.reuse ;  /* 0x0000000742427223 */ /* 0x180fe2000001081f */
[----:B------:R-:W-:Y:S01]  /*d8a0*/  FSEL R170, R37, -INF , !P3 ;  /* 0xff80000025aa7808 */ /* 0x000fe20005800000 */
[--C-:B0-----:R-:W-:Y:S01]  /*d8b0*/  FFMA.FTZ R6, R160, R7, -R31.reuse ;  /* 0x00000007a0067223 */ /* 0x101fe2000001081f */
[----:B------:R-:W-:Y:S01]  /*d8c0*/  FMNMX.FTZ R37, R174, R35, !PT ;  /* 0x00000023ae257209 */ /* 0x000fe20007810000 */
[----:B------:R-:W-:Y:S01]  /*d8d0*/  FFMA.FTZ R62, R62, R7, -R31 ;  /* 0x000000073e3e7223 */ /* 0x000fe2000001081f */
[----:B------:R-:W-:Y:S01]  /*d8e0*/  FSEL R38, R38, -INF , !P4 ;  /* 0xff80000026267808 */ /* 0x000fe20006000000 */
[----:B------:R-:W-:Y:S01]  /*d8f0*/  MUFU.EX2 R35, R166 ;  /* 0x000000a600237308 */ /* 0x000fe20000000800 */
[----:B------:R-:W-:-:S02]  /*d900*/  ISETP.GT.AND P4, PT, R51, 0x48, P2 ;  /* 0x000000483300780c */ /* 0x000fc40001784270 */
[----:B------:R-:W-:Y:S02]  /*d910*/  FMNMX.FTZ R37, R184, R37, !PT ;  /* 0x00000025b8257209 */ /* 0x000fe40007810000 */
[----:B------:R-:W-:Y:S02]  /*d920*/  ISETP.GT.AND P3, PT, R51, 0x49, P2 ;  /* 0x000000493300780c */ /* 0x000fe40001764270 */
[C---:B------:R-:W-:Y:S01]  /*d930*/  ISETP.LT.OR P4, PT, R49.reuse, 0x49, P4 ;  /* 0x000000493100780c */ /* 0x040fe20002781670 */
[----:B------:R0:W-:Y:S01]  /*d940*/  MUFU.EX2 R29, R6 ;  /* 0x00000006001d7308 */ /* 0x0001e20000000800 */
[----:B------:R-:W-:Y:S02]  /*d950*/  FMNMX.FTZ R37, R186, R37, !PT ;  /* 0x00000025ba257209 */ /* 0x000fe40007810000 */
[----:B------:R-:W-:Y:S02]  /*d960*/  ISETP.LT.OR P3, PT, R49, 0x4a, P3 ;  /* 0x0000004a3100780c */ /* 0x000fe40001f61670 */
[----:B------:R-:W-:-:S02]  /*d970*/  FSEL R194, R39, -INF , !P4 ;  /* 0xff80000027c27808 */ /* 0x000fc40006000000 */
[C---:B------:R-:W-:Y:S01]  /*d980*/  ISETP.GT.AND P4, PT, R51.reuse, 0x50, P2 ;  /* 0x000000503300780c */ /* 0x040fe20001784270 */
[----:B------:R-:W-:Y:S01]  /*d990*/  MUFU.EX2 R180, R180 ;  /* 0x000000b400b47308 */ /* 0x000fe20000000800 */
[----:B------:R-:W-:Y:S01]  /*d9a0*/  FMNMX.FTZ R37, R38, R37, !PT ;  /* 0x0000002526257209 */ /* 0x000fe20007810000 */
[-CC-:B0-----:R-:W-:Y:S01]  /*d9b0*/  FFMA.FTZ R6, R154, R7.reuse, -R31.reuse ;  /* 0x000000079a067223 */ /* 0x181fe2000001081f */
[----:B------:R-:W-:Y:S01]  /*d9c0*/  FSEL R160, R36, -INF , !P3 ;  /* 0xff80000024a07808 */ /* 0x000fe20005800000 */
[----:B------:R-:W-:Y:S01]  /*d9d0*/  FFMA.FTZ R36, R156, R7, -R31 ;  /* 0x000000079c247223 */ /* 0x000fe2000001081f */
[----:B------:R-:W-:Y:S02]  /*d9e0*/  ISETP.GT.AND P3, PT, R51, 0x51, P2 ;  /* 0x000000513300780c */ /* 0x000fe40001764270 */
[----:B------:R-:W-:Y:S01]  /*d9f0*/  ISETP.LT.OR P4, PT, R49, 0x51, P4 ;  /* 0x000000513100780c */ /* 0x000fe20002781670 */
[----:B------:R-:W-:Y:S01]  /*da00*/  MUFU.EX2 R15, R15 ;  /* 0x0000000f000f7308 */ /* 0x000fe20000000800 */
[----:B------:R-:W-:-:S02]  /*da10*/  FMNMX.FTZ R37, R170, R37, !PT ;  /* 0x00000025aa257209 */ /* 0x000fc40007810000 */
[----:B------:R-:W-:Y:S02]  /*da20*/  ISETP.LT.OR P3, PT, R49, 0x52, P3 ;  /* 0x000000523100780c */ /* 0x000fe40001f61670 */
[----:B------:R-:W-:Y:S02]  /*da30*/  FSEL R42, R42, -INF , !P4 ;  /* 0xff8000002a2a7808 */ /* 0x000fe40006000000 */
[C---:B------:R-:W-:Y:S01]  /*da40*/  ISETP.GT.AND P4, PT, R51.reuse, 0x58, P2 ;  /* 0x000000583300780c */ /* 0x040fe20001784270 */
[----:B------:R-:W-:Y:S01]  /*da50*/  MUFU.EX2 R182, R182 ;  /* 0x000000b600b67308 */ /* 0x000fe20000000800 */
[----:B------:R-:W-:Y:S02]  /*da60*/  FMNMX.FTZ R37, R194, R37, !PT ;  /* 0x00000025c2257209 */ /* 0x000fe40007810000 */
[----:B------:R-:W-:Y:S02]  /*da70*/  FSEL R40, R40, -INF , !P3 ;  /* 0xff80000028287808 */ /* 0x000fe40005800000 */
[----:B------:R-:W-:-:S02]  /*da80*/  ISETP.GT.AND P3, PT, R51, 0x59, P2 ;  /* 0x000000593300780c */ /* 0x000fc40001764270 */
[C---:B------:R-:W-:Y:S01]  /*da90*/  ISETP.LT.OR P4, PT, R49.reuse, 0x59, P4 ;  /* 0x000000593100780c */ /* 0x040fe20002781670 */
[----:B------:R-:W-:Y:S01]  /*daa0*/  MUFU.EX2 R21, R21 ;  /* 0x0000001500157308 */ /* 0x000fe20000000800 */
[----:B------:R-:W-:Y:S02]  /*dab0*/  FMNMX.FTZ R39, R160, R37, !PT ;  /* 0x00000025a0277209 */ /* 0x000fe40007810000 */
[----:B------:R-:W-:Y:S02]  /*dac0*/  ISETP.LT.OR P3, PT, R49, 0x5a, P3 ;  /* 0x0000005a3100780c */ /* 0x000fe40001f61670 */
[----:B------:R-:W-:Y:S01]  /*dad0*/  FSEL R156, R43, -INF , !P4 ;  /* 0xff8000002b9c7808 */ /* 0x000fe20006000000 */
[----:B------:R-:W-:Y:S01]  /*dae0*/  FFMA.FTZ R43, R152, R7, -R31 ;  /* 0x00000007982b7223 */ /* 0x000fe2000001081f */
[----:B------:R-:W-:Y:S01]  /*daf0*/  FMNMX.FTZ R39, R42, R39, !PT ;  /* 0x000000272a277209 */ /* 0x000fe20007810000 */
[----:B------:R-:W-:Y:S01]  /*db00*/  MUFU.EX2 R37, R6 ;  /* 0x0000000600257308 */ /* 0x000fe20000000800 */
[----:B------:R-:W-:-:S02]  /*db10*/  ISETP.GT.AND P4, PT, R51, 0x60, P2 ;  /* 0x000000603300780c */ /* 0x000fc40001784270 */
[----:B------:R-:W-:Y:S02]  /*db20*/  FSEL R166, R41, -INF , !P3 ;  /* 0xff80000029a67808 */ /* 0x000fe40005800000 */
[----:B------:R-:W-:Y:S02]  /*db30*/  FMNMX.FTZ R41, R40, R39, !PT ;  /* 0x0000002728297209 */ /* 0x000fe40007810000 */
[----:B------:R-:W-:Y:S01]  /*db40*/  ISETP.LT.OR P4, PT, R49, 0x61, P4 ;  /* 0x000000613100780c */ /* 0x000fe20002781670 */
[----:B------:R0:W-:Y:S01]  /*db50*/  MUFU.EX2 R39, R43 ;  /* 0x0000002b00277308 */ /* 0x0001e20000000800 */
[----:B------:R-:W-:Y:S02]  /*db60*/  ISETP.GT.AND P3, PT, R51, 0x61, P2 ;  /* 0x000000613300780c */ /* 0x000fe40001764270 */
[----:B------:R-:W-:Y:S02]  /*db70*/  FMNMX.FTZ R41, R156, R41, !PT ;  /* 0x000000299c297209 */ /* 0x000fe40007810000 */
[----:B------:R-:W-:-:S02]  /*db80*/  FSEL R46, R46, -INF , !P4 ;  /* 0xff8000002e2e7808 */ /* 0x000fc40006000000 */
[----:B------:R-:W-:Y:S01]  /*db90*/  ISETP.GT.AND P4, PT, R51, 0x68, P2 ;  /* 0x000000683300780c */ /* 0x000fe20001784270 */
[----:B------:R-:W-:Y:S01]  /*dba0*/  MUFU.EX2 R176, R176 ;  /* 0x000000b000b07308 */ /* 0x000fe20000000800 */
[C---:B------:R-:W-:Y:S02]  /*dbb0*/  ISETP.LT.OR P3, PT, R49.reuse, 0x62, P3 ;  /* 0x000000623100780c */ /* 0x040fe40001f61670 */
[----:B------:R-:W-:Y:S02]  /*dbc0*/  FMNMX.FTZ R41, R166, R41, !PT ;  /* 0x00000029a6297209 */ /* 0x000fe40007810000 */
[----:B------:R-:W-:Y:S02]  /*dbd0*/  ISETP.LT.OR P4, PT, R49, 0x69, P4 ;  /* 0x000000693100780c */ /* 0x000fe40002781670 */
[----:B------:R-:W-:Y:S01]  /*dbe0*/  FSEL R152, R44, -INF , !P3 ;  /* 0xff8000002c987808 */ /* 0x000fe20005800000 */
[----:B------:R-:W-:Y:S01]  /*dbf0*/  FFMA.FTZ R44, R86, R7, -R31 ;  /* 0x00000007562c7223 */ /* 0x000fe2000001081f */
[----:B------:R-:W-:Y:S01]  /*dc00*/  ISETP.GT.AND P3, PT, R51, 0x69, P2 ;  /* 0x000000693300780c */ /* 0x000fe20001764270 */
[----:B------:R-:W-:Y:S01]  /*dc10*/  MUFU.EX2 R178, R178 ;  /* 0x000000b200b27308 */ /* 0x000fe20000000800 */
[----:B------:R-:W-:-:S02]  /*dc20*/  FMNMX.FTZ R41, R46, R41, !PT ;  /* 0x000000292e297209 */ /* 0x000fc40007810000 */
[----:B------:R-:W-:Y:S01]  /*dc30*/  FSEL R154, R47, -INF , !P4 ;  /* 0xff8000002f9a7808 */ /* 0x000fe20006000000 */
[----:B------:R-:W-:Y:S01]  /*dc40*/  FFMA.FTZ R47, R82, R7, -R31 ;  /* 0x00000007522f7223 */ /* 0x000fe2000001081f */
[----:B------:R-:W-:Y:S02]  /*dc50*/  ISETP.GT.AND P4, PT, R51, 0x70, P2 ;  /* 0x000000703300780c */ /* 0x000fe40001784270 */
[C---:B------:R-:W-:Y:S01]  /*dc60*/  ISETP.LT.OR P3, PT, R49.reuse, 0x6a, P3 ;  /* 0x0000006a3100780c */ /* 0x040fe20001f61670 */
[----:B------:R-:W-:Y:S01]  /*dc70*/  MUFU.EX2 R172, R172 ;  /* 0x000000ac00ac7308 */ /* 0x000fe20000000800 */
[----:B0-----:R-:W-:Y:S02]  /*dc80*/  FMNMX.FTZ R43, R152, R41, !PT ;  /* 0x00000029982b7209 */ /* 0x001fe40007810000 */
[----:B------:R-:W-:Y:S02]  /*dc90*/  ISETP.LT.OR P4, PT, R49, 0x71, P4 ;  /* 0x000000713100780c */ /* 0x000fe40002781670 */
[----:B------:R-:W-:-:S02]  /*dca0*/  FSEL R86, R45, -INF , !P3 ;  /* 0xff8000002d567808 */ /* 0x000fc40005800000 */
[C---:B------:R-:W-:Y:S01]  /*dcb0*/  ISETP.GT.AND P3, PT, R51.reuse, 0x71, P2 ;  /* 0x000000713300780c */ /* 0x040fe20001764270 */
[----:B------:R0:W-:Y:S01]  /*dcc0*/  MUFU.EX2 R41, R84 ;  /* 0x0000005400297308 */ /* 0x0001e20000000800 */
[----:B------:R-:W-:Y:S02]  /*dcd0*/  FMNMX.FTZ R43, R154, R43, !PT ;  /* 0x0000002b9a2b7209 */ /* 0x000fe40007810000 */
[----:B------:R-:W-:Y:S02]  /*dce0*/  FSEL R50, R50, -INF , !P4 ;  /* 0xff80000032327808 */ /* 0x000fe40006000000 */
[----:B------:R-:W-:Y:S02]  /*dcf0*/  ISETP.GT.AND P4, PT, R51, 0x78, P2 ;  /* 0x000000783300780c */ /* 0x000fe40001784270 */
[----:B------:R-:W-:Y:S01]  /*dd00*/  ISETP.LT.OR P3, PT, R49, 0x72, P3 ;  /* 0x000000723100780c */ /* 0x000fe20001f61670 */
[----:B------:R-:W-:Y:S01]  /*dd10*/  MUFU.EX2 R36, R36 ;  /* 0x0000002400247308 */ /* 0x000fe20000000800 */
[----:B------:R-:W-:-:S02]  /*dd20*/  FMNMX.FTZ R43, R86, R43, !PT ;  /* 0x0000002b562b7209 */ /* 0x000fc40007810000 */
[----:B------:R-:W-:Y:S02]  /*dd30*/  ISETP.GT.AND P2, PT, R51, 0x79, P2 ;  /* 0x000000793300780c */ /* 0x000fe40001744270 */
[C---:B------:R-:W-:Y:S02]  /*dd40*/  ISETP.LT.OR P4, PT, R49.reuse, 0x79, P4 ;  /* 0x000000793100780c */ /* 0x040fe40002781670 */
[----:B------:R-:W-:Y:S01]  /*dd50*/  FSEL R82, R48, -INF , !P3 ;  /* 0xff80000030527808 */ /* 0x000fe20005800000 */
[----:B------:R-:W-:Y:S01]  /*dd60*/  MUFU.EX2 R168, R168 ;  /* 0x000000a800a87308 */ /* 0x000fe20000000800 */
[----:B------:R-:W-:Y:S02]  /*dd70*/  FMNMX.FTZ R43, R50, R43, !PT ;  /* 0x0000002b322b7209 */ /* 0x000fe40007810000 */
[----:B------:R-:W-:Y:S01]  /*dd80*/  ISETP.LT.OR P2, PT, R49, 0x7a, P2 ;  /* 0x0000007a3100780c */ /* 0x000fe20001741670 */
[-CC-:B------:R-:W-:Y:S01]  /*dd90*/  FFMA.FTZ R49, R80, R7.reuse, -R31.reuse ;  /* 0x0000000750317223 */ /* 0x180fe2000001081f */
[----:B0-----:R-:W-:Y:S01]  /*dda0*/  FSEL R84, R53, -INF , !P4 ;  /* 0xff80000035547808 */ /* 0x001fe20006000000 */
[--C-:B------:R-:W-:Y:S01]  /*ddb0*/  FFMA.FTZ R53, R58, R7, -R31.reuse ;  /* 0x000000073a357223 */ /* 0x100fe2000001081f */
[----:B------:R-:W-:Y:S01]  /*ddc0*/  FMNMX.FTZ R45, R82, R43, !PT ;  /* 0x0000002b522d7209 */ /* 0x000fe20007810000 */
[----:B------:R0:W-:Y:S01]  /*ddd0*/  MUFU.EX2 R48, R47 ;  /* 0x0000002f00307308 */ /* 0x0001e20000000800 */
[----:B------:R-:W-:Y:S01]  /*dde0*/  FSEL R80, R54, -INF , !P2 ;  /* 0xff80000036507808 */ /* 0x000fe20005000000 */
[--C-:B------:R-:W-:Y:S01]  /*ddf0*/  FFMA.FTZ R54, R74, R7, -R31.reuse ;  /* 0x000000074a367223 */ /* 0x100fe2000001081f */
[----:B------:R-:W-:Y:S01]  /*de00*/  FMNMX.FTZ R45, R84, R45, !PT ;  /* 0x0000002d542d7209 */ /* 0x000fe20007810000 */
[----:B------:R-:W-:Y:S01]  /*de10*/  FFMA.FTZ R58, R60, R7, -R31 ;  /* 0x000000073c3a7223 */ /* 0x000fe2000001081f */
[----:B------:R-:W-:-:S02]  /*de20*/  FSEL R57, R5, RZ, P5 ;  /* 0x000000ff05397208 */ /* 0x000fc40002800000 */
[----:B------:R-:W-:Y:S01]  /*de30*/  FMNMX.FTZ R6, R80, R45, !PT ;  /* 0x0000002d50067209 */ /* 0x000fe20007810000 */
[----:B------:R1:W-:Y:S01]  /*de40*/  MUFU.EX2 R43, R49 ;  /* 0x00000031002b7308 */ /* 0x0003e20000000800 */
[-CC-:B------:R-:W-:Y:S01]  /*de50*/  FFMA.FTZ R45, R70, R7.reuse, -R31.reuse ;  /* 0x00000007462d7223 */ /* 0x180fe2000001081f */
[----:B------:R-:W-:Y:S01]  /*de60*/  FADD.FTZ R56, -R57, R8 ;  /* 0x0000000839387221 */ /* 0x000fe20000010100 */
[-CC-:B0-----:R-:W-:Y:S01]  /*de70*/  FFMA.FTZ R47, R72, R7.reuse, -R31.reuse ;  /* 0x00000007482f7223 */ /* 0x181fe2000001081f */
[----:B------:R-:W0:Y:S01]  /*de80*/  SHFL.BFLY PT, R51, R6, 0x2, 0x1f ;  /* 0x0c401f0006337f89 */ /* 0x000e2200000e0000 */
[-CC-:B------:R-:W-:Y:S01]  /*de90*/  FFMA.FTZ R70, R78, R7.reuse, -R31.reuse ;  /* 0x000000074e467223 */ /* 0x180fe2000001081f */
[-CC-:B------:R-:W-:Y:S01]  /*dea0*/  FFMA.FTZ R72, R76, R7.reuse, -R31.reuse ;  /* 0x000000074c487223 */ /* 0x180fe2000001081f */
[-CC-:B------:R-:W-:Y:S01]  /*deb0*/  FFMA.FTZ R8, R52, R7.reuse, -R31.reuse ;  /* 0x0000000734087223 */ /* 0x180fe2000001081f */
[----:B------:R-:W-:Y:S01]  /*dec0*/  MUFU.EX2 R44, R44 ;  /* 0x0000002c002c7308 */ /* 0x000fe20000000800 */
[----:B-1----:R-:W-:-:S07]  /*ded0*/  FFMA.FTZ R49, R68, R7, -R31 ;  /* 0x0000000744317223 */ /* 0x002fce000001081f */
[----:B------:R-:W-:Y:S08]  /*dee0*/  MUFU.EX2 R54, R54 ;  /* 0x0000003600367308 */ /* 0x000ff00000000800 */
[----:B------:R-:W-:Y:S01]  /*def0*/  MUFU.EX2 R45, R45 ;  /* 0x0000002d002d7308 */ /* 0x000fe20000000800 */
[----:B0-----:R-:W-:Y:S01]  /*df00*/  FMNMX.FTZ R55, R6, R51, !PT ;  /* 0x0000003306377209 */ /* 0x001fe20007810000 */
[-C--:B------:R-:W-:Y:S01]  /*df10*/  FFMA.FTZ R51, R64, R7.reuse, -R31 ;  /* 0x0000000740337223 */ /* 0x080fe2000001081f */
[----:B------:R-:W-:-:S05]  /*df20*/  FMUL.FTZ R31, R56, R7 ;  /* 0x00000007381f7220 */ /* 0x000fca0000410000 */
[----:B------:R-:W-:Y:S01]  /*df30*/  MUFU.EX2 R70, R70 ;  /* 0x0000004600467308 */ /* 0x000fe20000000800 */
[----:B------:R-:W0:Y:S07]  /*df40*/  SHFL.BFLY PT, R6, R55, 0x1, 0x1f ;  /* 0x0c201f0037067f89 */ /* 0x000e2e00000e0000 */
[----:B------:R-:W1:Y:S08]  /*df50*/  MUFU.EX2 R31, R31 ;  /* 0x0000001f001f7308 */ /* 0x000e700000000800 */
[----:B------:R-:W-:Y:S08]  /*df60*/  MUFU.EX2 R47, R47 ;  /* 0x0000002f002f7308 */ /* 0x000ff00000000800 */
[----:B------:R-:W-:Y:S01]  /*df70*/  MUFU.EX2 R72, R72 ;  /* 0x0000004800487308 */ /* 0x000fe20000000800 */
[----:B0-----:R-:W-:Y:S01]  /*df80*/  FMNMX.FTZ R6, R55, R6, !PT ;  /* 0x0000000637067209 */ /* 0x001fe20007810000 */
[-C--:B-1----:R-:W-:Y:S01]  /*df90*/  FMUL.FTZ R88, R88, R31.reuse ;  /* 0x0000001f58587220 */ /* 0x082fe20000410000 */
[-C--:B------:R-:W-:Y:S01]  /*dfa0*/  FMUL.FTZ R89, R89, R31.reuse ;  /* 0x0000001f59597220 */ /* 0x080fe20000410000 */
[----:B------:R-:W-:Y:S01]  /*dfb0*/  FMUL.FTZ R92, R92, R31 ;  /* 0x0000001f5c5c7220 */ /* 0x000fe20000410000 */
[C---:B------:R-:W-:Y:S01]  /*dfc0*/  FSETP.NEU.FTZ.AND P2, PT, R6.reuse, -INF , PT ;  /* 0xff8000000600780b */ /* 0x040fe20003f5d000 */
[----:B------:R-:W-:Y:S01]  /*dfd0*/  FMUL.FTZ R52, R6, R7 ;  /* 0x0000000706347220 */ /* 0x000fe20000410000 */
[-C--:B------:R-:W-:Y:S01]  /*dfe0*/  FMUL.FTZ R93, R93, R31.reuse ;  /* 0x0000001f5d5d7220 */ /* 0x080fe20000410000 */
[----:B------:R0:W-:Y:S01]  /*dff0*/  MUFU.EX2 R55, R59 ;  /* 0x0000003b00377308 */ /* 0x0001e20000000800 */
        /* <DEDUP_REMOVED lines=9> */
[-CC-:B------:R-:W-:Y:S01]  /*e090*/  FFMA.FTZ R183, R30, R7.reuse, -R57.reuse ;  /* 0x000000071eb77223 */ /* 0x180fe20000010839 */
[-CC-:B------:R-:W-:Y:S01]  /*e0a0*/  FFMA.FTZ R181, R33, R7.reuse, -R57.reuse ;  /* 0x0000000721b57223 */ /* 0x180fe20000010839 */
[----:B------:R-:W-:Y:S01]  /*e0b0*/  FFMA.FTZ R175, R34, R7, -R57 ;  /* 0x0000000722af7223 */ /* 0x000fe20000010839 */
[----:B------:R-:W-:Y:S01]  /*e0c0*/  FADD.FTZ R3, R15, R28 ;  /* 0x0000001c0f037221 */ /* 0x000fe20000010000 */
[----:B------:R-:W-:-:S02]  /*e0d0*/  IMAD.U32 R34, RZ, RZ, UR53 ;  /* 0x00000035ff227e24 */ /* 0x000fc4000f8e00ff */
[-CC-:B------:R-:W-:Y:S01]  /*e0e0*/  FFMA.FTZ R169, R32, R7.reuse, -R57.reuse ;  /* 0x0000000720a97223 */ /* 0x180fe20000010839 */
[-C--:B------:R-:W-:Y:S01]  /*e0f0*/  FFMA.FTZ R52, R158, R7.reuse, -R57 ;  /* 0x000000079e347223 */ /* 0x080fe20000010839 */
[----:B------:R-:W-:Y:S01]  /*e100*/  FADD.FTZ R28, R182, R3 ;  /* 0x00000003b61c7221 */ /* 0x000fe20000010000 */
[----:B------:R-:W-:Y:S01]  /*e110*/  MUFU.EX2 R181, R181 ;  /* 0x000000b500b57308 */ /* 0x000fe20000000800 */
[----:B------:R-:W-:Y:S01]  /*e120*/  @!P1 LEA R34, R34, UR41, 0x3 ;  /* 0x0000002922229c11 */ /* 0x000fe2000f8e18ff */
[-CC-:B------:R-:W-:Y:S01]  /*e130*/  FFMA.FTZ R14, R14, R7.reuse, -R57.reuse ;  /* 0x000000070e0e7223 */ /* 0x180fe20000010839 */
[----:B------:R-:W-:Y:S01]  /*e140*/  FADD.FTZ R3, R21, R28 ;  /* 0x0000001c15037221 */ /* 0x000fe20000010000 */
[-CC-:B------:R-:W-:Y:S01]  /*e150*/  FFMA.FTZ R177, R12, R7.reuse, -R57.reuse ;  /* 0x000000070cb17223 */ /* 0x180fe20000010839 */
[-C--:B------:R-:W-:Y:S01]  /*e160*/  FFMA.FTZ R12, R20, R7.reuse, -R57 ;  /* 0x00000007140c7223 */ /* 0x080fe20000010839 */
[----:B------:R-:W-:Y:S02]  /*e170*/  @!P1 VIADD R34, R34, 0x28860 ;  /* 0x0002886022229836 */ /* 0x000fe40000000000 */
[----:B------:R-:W-:Y:S01]  /*e180*/  FADD.FTZ R28, R176, R3 ;  /* 0x00000003b01c7221 */ /* 0x000fe20000010000 */
[----:B------:R-:W-:Y:S01]  /*e190*/  MUFU.EX2 R52, R52 ;  /* 0x0000003400347308 */ /* 0x000fe20000000800 */
[-CC-:B------:R-:W-:Y:S01]  /*e1a0*/  FFMA.FTZ R20, R162, R7.reuse, -R57.reuse ;  /* 0x00000007a2147223 */ /* 0x180fe20000010839 */
[-CC-:B------:R-:W-:Y:S01]  /*e1b0*/  FFMA.FTZ R173, R164, R7.reuse, -R57.reuse ;  /* 0x00000007a4ad7223 */ /* 0x180fe20000010839 */
[----:B------:R-:W-:Y:S01]  /*e1c0*/  FADD.FTZ R3, R25, R28 ;  /* 0x0000001c19037221 */ /* 0x000fe20000010000 */
[----:B------:R-:W-:Y:S01]  /*e1d0*/  @!P1 PRMT R34, RZ, 0x654, R34 ;  /* 0x00000654ff229816 */ /* 0x000fe20000000022 */
[-C--:B------:R-:W-:Y:S01]  /*e1e0*/  FFMA.FTZ R26, R26, R7.reuse, -R57 ;  /* 0x000000071a1a7223 */ /* 0x080fe20000010839 */
[----:B------:R-:W-:Y:S01]  /*e1f0*/  F2FP.BF16.F32.PACK_AB R180, R15, R180 ;  /* 0x000000b40fb4723e */ /* 0x000fe200000010ff */
[----:B------:R-:W-:Y:S01]  /*e200*/  FADD.FTZ R30, R178, R3 ;  /* 0x00000003b21e7221 */ /* 0x000fe20000010000 */
[----:B------:R1:W-:Y:S01]  /*e210*/  @!P1 SYNCS.ARRIVE.TRANS64.RED.A1T0 RZ, [R34+URZ], RZ ;  /* 0x000000ff22ff99a7 */ /* 0x0003e2000810043f */
[----:B------:R-:W-:Y:S01]  /*e220*/  MUFU.EX2 R183, R183 ;  /* 0x000000b700b77308 */ /* 0x000fe20000000800 */
[-CC-:B------:R-:W-:Y:S01]  /*e230*/  FFMA.FTZ R24, R24, R7.reuse, -R57.reuse ;  /* 0x0000000718187223 */ /* 0x180fe20000010839 */
        /* <DEDUP_REMOVED lines=22> */
[-CC-:B------:R-:W-:Y:S01]  /*e3a0*/  FFMA.FTZ R86, R86, R7.reuse, -R57.reuse ;  /* 0x0000000756567223 */ /* 0x180fe20000010839 */
[----:B------:R-:W2:Y:S01]  /*e3b0*/  MUFU.EX2 R10, R10 ;  /* 0x0000000a000a7308 */ /* 0x000ea20000000800 */
[----:B------:R-:W-:Y:S01]  /*e3c0*/  FADD.FTZ R32, R37, R32 ;  /* 0x0000002025207221 */ /* 0x000fe20000010000 */
[-CC-:B------:R-:W-:Y:S01]  /*e3d0*/  FFMA.FTZ R50, R50, R7.reuse, -R57.reuse ;  /* 0x0000000732327223 */ /* 0x180fe20000010839 */
[-CC-:B------:R-:W-:Y:S01]  /*e3e0*/  FFMA.FTZ R82, R82, R7.reuse, -R57.reuse ;  /* 0x0000000752527223 */ /* 0x180fe20000010839 */
[----:B------:R-:W-:Y:S01]  /*e3f0*/  F2FP.BF16.F32.PACK_AB R182, R21, R182 ;  /* 0x000000b615b6723e */ /* 0x000fe200000010ff */
[----:B------:R-:W-:Y:S01]  /*e400*/  FADD.FTZ R3, R39, R32 ;  /* 0x0000002027037221 */ /* 0x000fe20000010000 */
[----:B------:R-:W-:Y:S01]  /*e410*/  FFMA.FTZ R32, R170, R7, -R57 ;  /* 0x00000007aa207223 */ /* 0x000fe20000010839 */
[C---:B------:R-:W-:Y:S01]  /*e420*/  F2FP.BF16.F32.PACK_AB R170, R44.reuse, R39 ;  /* 0x000000272caa723e */ /* 0x040fe200000010ff */
[----:B------:R-:W3:Y:S01]  /*e430*/  MUFU.EX2 R12, R12 ;  /* 0x0000000c000c7308 */ /* 0x000ee20000000800 */
[----:B-1----:R-:W-:Y:S01]  /*e440*/  FADD.FTZ R34, R44, R3 ;  /* 0x000000032c227221 */ /* 0x002fe20000010000 */
[-CC-:B------:R-:W-:Y:S01]  /*e450*/  FFMA.FTZ R3, R156, R7.reuse, -R57.reuse ;  /* 0x000000079c037223 */ /* 0x180fe20000010839 */
[--C-:B------:R-:W-:Y:S01]  /*e460*/  FFMA.FTZ R84, R84, R7, -R57.reuse ;  /* 0x0000000754547223 */ /* 0x100fe20000010839 */
[----:B------:R-:W-:Y:S01]  /*e470*/  F2FP.BF16.F32.PACK_AB R174, R36, R35 ;  /* 0x0000002324ae723e */ /* 0x000fe200000010ff */
[----:B0-----:R-:W-:Y:S01]  /*e480*/  FADD.FTZ R59, R41, R34 ;  /* 0x00000022293b7221 */ /* 0x001fe20000010000 */
[-CC-:B------:R-:W-:Y:S01]  /*e490*/  FFMA.FTZ R34, R152, R7.reuse, -R57.reuse ;  /* 0x0000000798227223 */ /* 0x180fe20000010839 */
[----:B------:R-:W-:Y:S01]  /*e4a0*/  FFMA.FTZ R57, R80, R7, -R57 ;  /* 0x0000000750397223 */ /* 0x000fe20000010839 */
[----:B------:R-:W0:Y:S01]  /*e4b0*/  MUFU.EX2 R179, R179 ;  /* 0x000000b300b37308 */ /* 0x000e220000000800 */
[----:B------:R-:W-:Y:S01]  /*e4c0*/  FADD.FTZ R56, R48, R59 ;  /* 0x0000003b30387221 */ /* 0x000fe20000010000 */
[----:B--2---:R-:W-:Y:S01]  /*e4d0*/  FFMA.FTZ R59, R10, R2, R181 ;  /* 0x000000020a3b7223 */ /* 0x004fe200000100b5 */
[----:B------:R-:W-:Y:S01]  /*e4e0*/  ISETP.GT.AND P2, PT, R4, UR39, PT ;  /* 0x0000002704007c0c */ /* 0x000fe2000bf44270 */
[----:B------:R-:W-:Y:S01]  /*e4f0*/  UMOV UR53, UR42 ;  /* 0x0000002a00357c82 */ /* 0x000fe20008000000 */
        /* <DEDUP_REMOVED lines=11> */
[----:B------:R-:W2:Y:S01]  /*e5b0*/  MUFU.EX2 R173, R173 ;  /* 0x000000ad00ad7308 */ /* 0x000ea20000000800 */
[----:B------:R-:W-:Y:S01]  /*e5c0*/  FADD.FTZ R56, R70, R61 ;  /* 0x0000003d46387221 */ /* 0x000fe20000010000 */
[----:B------:R-:W-:Y:S01]  /*e5d0*/  FADD.FTZ R15, R177, R2 ;  /* 0x00000002b10f7221 */ /* 0x000fe20000010000 */
[-C--:B------:R-:W-:Y:S01]  /*e5e0*/  FMUL.FTZ R98, R98, R10.reuse ;  /* 0x0000000a62627220 */ /* 0x080fe20000410000 */
[-C--:B------:R-:W-:Y:S01]  /*e5f0*/  FMUL.FTZ R99, R99, R10.reuse ;  /* 0x0000000a63637220 */ /* 0x080fe20000410000 */
[----:B------:R-:W-:Y:S01]  /*e600*/  FADD.FTZ R59, R47, R56 ;  /* 0x000000382f3b7221 */ /* 0x000fe20000010000 */
[----:B---3--:R-:W-:Y:S01]  /*e610*/  FADD.FTZ R2, R12, R15 ;  /* 0x0000000f0c027221 */ /* 0x008fe20000010000 */
[-C--:B------:R-:W-:Y:S01]  /*e620*/  FMUL.FTZ R102, R102, R10.reuse ;  /* 0x0000000a66667220 */ /* 0x080fe20000410000 */
[----:B------:R-:W3:Y:S01]  /*e630*/  MUFU.EX2 R26, R26 ;  /* 0x0000001a001a7308 */ /* 0x000ee20000000800 */
[----:B------:R-:W-:Y:S01]  /*e640*/  FADD.FTZ R56, R72, R59 ;  /* 0x0000003b48387221 */ /* 0x000fe20000010000 */
[----:B0-----:R-:W-:Y:S01]  /*e650*/  FADD.FTZ R15, R179, R2 ;  /* 0x00000002b30f7221 */ /* 0x001fe20000010000 */
[-C--:B------:R-:W-:Y:S01]  /*e660*/  FMUL.FTZ R103, R103, R10.reuse ;  /* 0x0000000a67677220 */ /* 0x080fe20000410000 */
[-C--:B------:R-:W-:Y:S01]  /*e670*/  FMUL.FTZ R106, R106, R10.reuse ;  /* 0x0000000a6a6a7220 */ /* 0x080fe20000410000 */
[-C--:B------:R-:W-:Y:S01]  /*e680*/  FMUL.FTZ R107, R107, R10.reuse ;  /* 0x0000000a6b6b7220 */ /* 0x080fe20000410000 */
[----:B-1----:R-:W-:Y:S01]  /*e690*/  FADD.FTZ R2, R20, R15 ;  /* 0x0000000f14027221 */ /* 0x002fe20000010000 */
[-C--:B------:R-:W-:Y:S01]  /*e6a0*/  FMUL.FTZ R110, R110, R10.reuse ;  /* 0x0000000a6e6e7220 */ /* 0x080fe20000410000 */
[----:B------:R-:W0:Y:S01]  /*e6b0*/  MUFU.EX2 R175, R175 ;  /* 0x000000af00af7308 */ /* 0x000e220000000800 */
[-C--:B------:R-:W-:Y:S01]  /*e6c0*/  FMUL.FTZ R111, R111, R10.reuse ;  /* 0x0000000a6f6f7220 */ /* 0x080fe20000410000 */
[----:B--2---:R-:W-:Y:S01]  /*e6d0*/  FADD.FTZ R15, R173, R2 ;  /* 0x00000002ad0f7221 */ /* 0x004fe20000010000 */
        /* <DEDUP_REMOVED lines=16> */
[-C--:B------:R-:W-:Y:S01]  /*e7e0*/  FMUL.FTZ R138, R138, R10.reuse ;  /* 0x0000000a8a8a7220 */ /* 0x080fe20000410000 */
[-C--:B------:R-:W-:Y:S01]  /*e7f0*/  FMUL.FTZ R139, R139, R10.reuse ;  /* 0x0000000a8b8b7220 */ /* 0x080fe20000410000 */
[-C--:B------:R-:W-:Y:S01]  /*e800*/  FMUL.FTZ R142, R142, R10.reuse ;  /* 0x0000000a8e8e7220 */ /* 0x080fe20000410000 */
[-C--:B------:R-:W-:Y:S01]  /*e810*/  FMUL.FTZ R143, R143, R10.reuse ;  /* 0x0000000a8f8f7220 */ /* 0x080fe20000410000 */
[-C--:B------:R-:W-:Y:S01]  /*e820*/  FMUL.FTZ R146, R146, R10.reuse ;  /* 0x0000000a92927220 */ /* 0x080fe20000410000 */
[----:B------:R-:W0:Y:S01]  /*e830*/  MUFU.EX2 R28, R28 ;  /* 0x0000001c001c7308 */ /* 0x000e220000000800 */
[----:B-1----:R-:W-:Y:S01]  /*e840*/  FADD.FTZ R2, R24, R15 ;  /* 0x0000000f18027221 */ /* 0x002fe20000010000 */
[-C--:B------:R-:W-:Y:S01]  /*e850*/  FMUL.FTZ R147, R147, R10.reuse ;  /* 0x0000000a93937220 */ /* 0x080fe20000410000 */
[-C--:B------:R-:W-:Y:S01]  /*e860*/  FMUL.FTZ R150, R150, R10.reuse ;  /* 0x0000000a96967220 */ /* 0x080fe20000410000 */
[----:B------:R-:W-:Y:S01]  /*e870*/  FMUL.FTZ R151, R151, R10 ;  /* 0x0000000a97977220 */ /* 0x000fe20000410000 */
[----:B------:R-:W-:Y:S01]  /*e880*/  F2FP.BF16.F32.PACK_AB R176, R25, R176 ;  /* 0x000000b019b0723e */ /* 0x000fe200000010ff */
[-C--:B------:R-:W-:Y:S01]  /*e890*/  FMUL.FTZ R108, R108, R31.reuse ;  /* 0x0000001f6c6c7220 */ /* 0x080fe20000410000 */
[----:B------:R-:W-:Y:S01]  /*e8a0*/  F2FP.BF16.F32.PACK_AB R178, R27, R178 ;  /* 0x000000b21bb2723e */ /* 0x000fe200000010ff */
[----:B------:R-:W1:Y:S01]  /*e8b0*/  MUFU.EX2 R171, R171 ;  /* 0x000000ab00ab7308 */ /* 0x000e620000000800 */
[----:B--2---:R-:W-:Y:S01]  /*e8c0*/  FADD.FTZ R15, R169, R2 ;  /* 0x00000002a90f7221 */ /* 0x004fe20000010000 */
[----:B------:R-:W-:Y:S01]  /*e8d0*/  F2FP.BF16.F32.PACK_AB R172, R29, R172 ;  /* 0x000000ac1dac723e */ /* 0x000fe200000010ff */
[-C--:B------:R-:W-:Y:S01]  /*e8e0*/  FMUL.FTZ R109, R109, R31.reuse ;  /* 0x0000001f6d6d7220 */ /* 0x080fe20000410000 */
[----:B------:R-:W-:Y:S01]  /*e8f0*/  F2FP.BF16.F32.PACK_AB R168, R37, R168 ;  /* 0x000000a825a8723e */ /* 0x000fe200000010ff */
[----:B------:R-:W-:Y:S01]  /*e900*/  FMUL.FTZ R112, R112, R31 ;  /* 0x0000001f70707220 */ /* 0x000fe20000410000 */
[----:B------:R-:W-:Y:S01]  /*e910*/  F2FP.BF16.F32.PACK_AB R164, R48, R41 ;  /* 0x0000002930a4723e */ /* 0x000fe200000010ff */
[----:B------:R-:W-:Y:S01]  /*e920*/  FMUL.FTZ R113, R113, R31 ;  /* 0x0000001f71717220 */ /* 0x000fe20000410000 */
[----:B------:R-:W2:Y:S01]  /*e930*/  MUFU.EX2 R30, R30 ;  /* 0x0000001e001e7308 */ /* 0x000ea20000000800 */
[----:B0-----:R-:W-:Y:S01]  /*e940*/  FADD.FTZ R2, R28, R15 ;  /* 0x0000000f1c027221 */ /* 0x001fe20000010000 */
[----:B------:R-:W-:Y:S01]  /*e950*/  F2FP.BF16.F32.PACK_AB R166, R54, R43 ;  /* 0x0000002b36a6723e */ /* 0x000fe200000010ff */
[----:B------:R-:W-:Y:S01]  /*e960*/  FMUL.FTZ R116, R116, R31 ;  /* 0x0000001f74747220 */ /* 0x000fe20000410000 */
[----:B------:R-:W-:Y:S01]  /*e970*/  F2FP.BF16.F32.PACK_AB R162, R72, R47 ;  /* 0x0000002f48a2723e */ /* 0x000fe200000010ff */
[-C--:B------:R-:W-:Y:S01]  /*e980*/  FMUL.FTZ R117, R117, R31.reuse ;  /* 0x0000001f75757220 */ /* 0x080fe20000410000 */
[-C--:B------:R-:W-:Y:S01]  /*e990*/  FMUL.FTZ R120, R120, R31.reuse ;  /* 0x0000001f78787220 */ /* 0x080fe20000410000 */
        /* <DEDUP_REMOVED lines=25> */
[----:B------:R0:W3:Y:S01]  /*eb30*/  MUFU.EX2 R167, R160 ;  /* 0x000000a000a77308 */ /* 0x0000e20000000800 */
[----:B-1----:R-:W-:Y:S01]  /*eb40*/  FADD.FTZ R15, R32, R15 ;  /* 0x0000000f200f7221 */ /* 0x002fe20000010000 */
[----:B------:R-:W-:-:S02]  /*eb50*/  F2FP.BF16.F32.PACK_AB R177, R12, R177 ;  /* 0x000000b10cb1723e */ /* 0x000fc400000010ff */
[----:B------:R-:W-:Y:S02]  /*eb60*/  F2FP.BF16.F32.PACK_AB R179, R20, R179 ;  /* 0x000000b314b3723e */ /* 0x000fe400000010ff */
[----:B------:R-:W-:Y:S02]  /*eb70*/  F2FP.BF16.F32.PACK_AB R173, R26, R173 ;  /* 0x000000ad1aad723e */ /* 0x000fe400000010ff */
[----:B------:R-:W1:Y:S01]  /*eb80*/  MUFU.EX2 R42, R42 ;  /* 0x0000002a002a7308 */ /* 0x000e620000000800 */
[----:B--2---:R-:W-:Y:S01]  /*eb90*/  FADD.FTZ R15, R194, R15 ;  /* 0x0000000fc20f7221 */ /* 0x004fe20000010000 */
[----:B0-----:R-:W-:Y:S02]  /*eba0*/  F2FP.BF16.F32.PACK_AB R160, R70, R45 ;  /* 0x0000002d46a0723e */ /* 0x001fe400000010ff */
[----:B------:R-:W-:Y:S02]  /*ebb0*/  F2FP.BF16.F32.PACK_AB R175, R24, R175 ;  /* 0x000000af18af723e */ /* 0x000fe400000010ff */
[----:B------:R-:W-:-:S02]  /*ebc0*/  F2FP.BF16.F32.PACK_AB R169, R28, R169 ;  /* 0x000000a91ca9723e */ /* 0x000fc400000010ff */
[----:B------:R-:W0:Y:S01]  /*ebd0*/  MUFU.EX2 R40, R40 ;  /* 0x0000002800287308 */ /* 0x000e220000000800 */
[C---:B---3--:R-:W-:Y:S01]  /*ebe0*/  FADD.FTZ R15, R167.reuse, R15 ;  /* 0x0000000fa70f7221 */ /* 0x048fe20000010000 */
[----:B------:R-:W-:Y:S02]  /*ebf0*/  F2FP.BF16.F32.PACK_AB R171, R30, R171 ;  /* 0x000000ab1eab723e */ /* 0x000fe400000010ff */
[----:B------:R-:W-:Y:S02]  /*ec00*/  F2FP.BF16.F32.PACK_AB R165, R32, R165 ;  /* 0x000000a520a5723e */ /* 0x000fe400000010ff */
[----:B------:R-:W-:Y:S02]  /*ec10*/  F2FP.BF16.F32.PACK_AB R167, R167, R194 ;  /* 0x000000c2a7a7723e */ /* 0x000fe400000010ff */
        /* <DEDUP_REMOVED lines=19> */
[----:B------:R-:W-:-:S06]  /*ed50*/  F2FP.BF16.F32.PACK_AB R157, R34, R46 ;  /* 0x0000002e229d723e */ /* 0x000fcc00000010ff */
[----:B------:R-:W0:Y:S01]  /*ed60*/  MUFU.EX2 R62, R62 ;  /* 0x0000003e003e7308 */ /* 0x000e220000000800 */
[----:B--2---:R-:W-:-:S07]  /*ed70*/  FADD.FTZ R21, R51, R36 ;  /* 0x0000002433157221 */ /* 0x004fce0000010000 */
[----:B------:R-:W2:Y:S01]  /*ed80*/  MUFU.EX2 R86, R86 ;  /* 0x0000005600567308 */ /* 0x000ea20000000800 */
[----:B-1----:R-:W-:-:S07]  /*ed90*/  FADD.FTZ R15, R38, R15 ;  /* 0x0000000f260f7221 */ /* 0x002fce0000010000 */
[----:B------:R-:W1:Y:S01]  /*eda0*/  MUFU.EX2 R53, R53 ;  /* 0x0000003500357308 */ /* 0x000e620000000800 */
[C---:B0-----:R-:W-:Y:S01]  /*edb0*/  FADD.FTZ R36, R62.reuse, R21 ;  /* 0x000000153e247221 */ /* 0x041fe20000010000 */
[----:B------:R-:W-:-:S06]  /*edc0*/  F2FP.BF16.F32.PACK_AB R158, R62, R51 ;  /* 0x000000333e9e723e */ /* 0x000fcc00000010ff */
[----:B------:R-:W0:Y:S01]  /*edd0*/  MUFU.EX2 R50, R50 ;  /* 0x0000003200327308 */ /* 0x000e220000000800 */
[C---:B--2---:R-:W-:Y:S01]  /*ede0*/  FADD.FTZ R15, R86.reuse, R15 ;  /* 0x0000000f560f7221 */ /* 0x044fe20000010000 */
[----:B------:R-:W-:-:S06]  /*edf0*/  F2FP.BF16.F32.PACK_AB R159, R86, R38 ;  /* 0x00000026569f723e */ /* 0x000fcc00000010ff */
[----:B------:R-:W2:Y:S01]  /*ee00*/  MUFU.EX2 R58, R58 ;  /* 0x0000003a003a7308 */ /* 0x000ea20000000800 */
[----:B-1----:R-:W-:-:S07]  /*ee10*/  FADD.FTZ R21, R53, R36 ;  /* 0x0000002435157221 */ /* 0x002fce0000010000 */
[----:B------:R-:W1:Y:S01]  /*ee20*/  MUFU.EX2 R82, R82 ;  /* 0x0000005200527308 */ /* 0x000e620000000800 */
[----:B0-----:R-:W-:-:S07]  /*ee30*/  FADD.FTZ R15, R50, R15 ;  /* 0x0000000f320f7221 */ /* 0x001fce0000010000 */
[----:B------:R-:W0:Y:S01]  /*ee40*/  MUFU.EX2 R84, R84 ;  /* 0x0000005400547308 */ /* 0x000e220000000800 */
[C---:B--2---:R-:W-:Y:S01]  /*ee50*/  FADD.FTZ R36, R58.reuse, R21 ;  /* 0x000000153a247221 */ /* 0x044fe20000010000 */
[----:B------:R-:W-:-:S03]  /*ee60*/  F2FP.BF16.F32.PACK_AB R152, R58, R53 ;  /* 0x000000353a98723e */ /* 0x000fc600000010ff */
[----:B------:R-:W-:-:S03]  /*ee70*/  FADD.FTZ R21, R55, R36 ;  /* 0x0000002437157221 */ /* 0x000fc60000010000 */
[----:B------:R-:W2:Y:S01]  /*ee80*/  MUFU.EX2 R8, R8 ;  /* 0x0000000800087308 */ /* 0x000ea20000000800 */
[C---:B-1----:R-:W-:Y:S01]  /*ee90*/  FADD.FTZ R15, R82.reuse, R15 ;  /* 0x0000000f520f7221 */ /* 0x042fe20000010000 */
[----:B------:R-:W-:-:S06]  /*eea0*/  F2FP.BF16.F32.PACK_AB R153, R82, R50 ;  /* 0x000000325299723e */ /* 0x000fcc00000010ff */
[----:B------:R-:W1:Y:S01]  /*eeb0*/  MUFU.EX2 R57, R57 ;  /* 0x0000003900397308 */ /* 0x000e620000000800 */
[----:B0-----:R-:W-:Y:S01]  /*eec0*/  FADD.FTZ R15, R84, R15 ;  /* 0x0000000f540f7221 */ /* 0x001fe20000010000 */
[C---:B--2---:R-:W-:Y:S01]  /*eed0*/  FADD.FTZ R3, R8.reuse, R21 ;  /* 0x0000001508037221 */ /* 0x044fe20000010000 */
[----:B------:R-:W-:Y:S01]  /*eee0*/  F2FP.BF16.F32.PACK_AB R154, R8, R55 ;  /* 0x00000037089a723e */ /* 0x000fe200000010ff */
[----:B------:R-:W-:Y:S02]  /*eef0*/  IMAD.MOV.U32 R8, RZ, RZ, R5 ;  /* 0x000000ffff087224 */ /* 0x000fe400078e0005 */
[C---:B-1----:R-:W-:Y:S01]  /*ef00*/  FADD.FTZ R2, R57.reuse, R15 ;  /* 0x0000000f39027221 */ /* 0x042fe20000010000 */
[----:B------:R-:W-:Y:S01]  /*ef10*/  F2FP.BF16.F32.PACK_AB R155, R57, R84 ;  /* 0x00000054399b723e */ /* 0x000fe200000010ff */
[----:B------:R-:W-:Y:S06]  /*ef20*/  @P2 BRA `(.L_x_6651) ;  /* 0xffffffc8000c2947 */ /* 0x000fec000383ffff */
.L_x_6634:
[----:B------:R-:W-:Y:S06]  /*ef30*/  BAR.ARV 0x8, 0x120 ;  /* 0x0204800000007b1d */ /* 0x000fec0000002000 */
[----:B------:R-:W-:Y:S05]  /*ef40*/  @!P0 BRA `(.L_x_6652) ;  /* 0x0000000000048947 */ /* 0x000fea0003800000 */
[----:B------:R-:W-:Y:S01]  /*ef50*/  BPT.TRAP 0x1 ;  /* 0x000000040000795c */ /* 0x000fe20000300000 */
.L_x_6652:
[----:B------:R-:W-:Y:S01]  /*ef60*/  ULEA UR5, UR42, UR41, 0x3 ;  /* 0x000000292a057291 */ /* 0x000fe2000f8e183f */
[----:B------:R-:W-:-:S05]  /*ef70*/  IMAD.U32 R0, RZ, RZ, UR43 ;  /* 0x0000002bff007e24 */ /* 0x000fca000f8e00ff */
[----:B------:R-:W-:-:S04]  /*ef80*/  SHF.L.U32 R0, R0, 0x1f, RZ ;  /* 0x0000001f00007819 */ /* 0x000fc800000006ff */
[----:B------:R0:W1:Y:S01]  /*ef90*/  SYNCS.PHASECHK.TRANS64.TRYWAIT P2, [UR5+0x28850], R0 ;  /* 0x02885000ff0075a7 */ /* 0x0000620008040145 */
[----:B------:R-:W-:Y:S05]  /*efa0*/  @!P0 BRA `(.L_x_6653) ;  /* 0x0000000000048947 */ /* 0x000fea0003800000 */
[----:B------:R-:W-:Y:S01]  /*efb0*/  BPT.TRAP 0x1 ;  /* 0x000000040000795c */ /* 0x000fe20000300000 */
.L_x_6653:
[----:B-1----:R-:W-:Y:S05]  /*efc0*/  @P2 BRA `(.L_x_6654) ;  /* 0x0000000000082947 */ /* 0x002fea0003800000 */
[----:B------:R-:W1:Y:S02]  /*efd0*/  SYNCS.PHASECHK.TRANS64.TRYWAIT P0, [UR5+0x28850], R0 ;  /* 0x02885000ff0075a7 */ /* 0x000e640008000145 */
[----:B-1----:R-:W-:Y:S05]  /*efe0*/  @!P0 BRA `(.L_x_6655) ;  /* 0x0000007c00348947 */ /* 0x002fea0003800000 */
.L_x_6654:
[----:B------:R-:W-:Y:S01]  /*eff0*/  UIADD3 UR41, UR41, 0x400, URZ ;  /* 0x0000040029297890 */ /* 0x000fe2000fffe03f */
[----:B------:R-:W-:Y:S01]  /*f000*/  WARPGROUP.ARRIVE ;  /* 0x00000000000079c5 */ /* 0x000fe20000000000 */
[----:B------:R-:W-:Y:S01]  /*f010*/  UMOV UR7, 0x40000040 ;  /* 0x4000004000077882 */ /* 0x000fe20000000000 */
[----:B01----:R-:W0:Y:S01]  /*f020*/  SHFL.BFLY PT, R0, R3, 0x2, 0x1f ;  /* 0x0c401f0003007f89 */ /* 0x003e2200000e0000 */
[----:B------:R-:W-:Y:S01]  /*f030*/  USHF.R.U32.HI UR41, URZ, 0x4, UR41 ;  /* 0x000000043f297899 */ /* 0x000fe20008011629 */
[----:B------:R-:W-:Y:S01]  /*f040*/  IMAD.U32 R15, RZ, RZ, UR5 ;  /* 0x00000005ff0f7e24 */ /* 0x000fe2000f8e00ff */
[----:B------:R-:W-:Y:S01]  /*f050*/  UIADD3 UR44, UR44, 0x1, URZ ;  /* 0x000000012c2c7890 */ /* 0x000fe2000fffe03f */
[----:B------:R-:W1:Y:S01]  /*f060*/  SHFL.BFLY PT, R9, R2, 0x2, 0x1f ;  /* 0x0c401f0002097f89 */ /* 0x000e6200000e0000 */
        /* <DEDUP_REMOVED lines=8> */
[----:B0-----:R-:W-:Y:S01]  /*f0f0*/  FADD.FTZ R0, R0, R3 ;  /* 0x0000000300007221 */ /* 0x001fe20000010000 */
[----:B------:R-:W-:Y:S01]  /*f100*/  UMOV UR7, 0x40000040 ;  /* 0x4000004000077882 */ /* 0x000fe20000000000 */
[----:B------:R-:W-:Y:S02]  /*f110*/  IMAD.MOV.U32 R3, RZ, RZ, RZ ;  /* 0x000000ffff037224 */ /* 0x000fe400078e00ff */
[----:B-1----:R-:W-:Y:S01]  /*f120*/  FADD.FTZ R4, R9, R2 ;  /* 0x0000000209047221 */ /* 0x002fe20000010000 */
[----:B------:R-:W-:Y:S01]  /*f130*/  IMAD.MOV.U32 R2, RZ, RZ, -0x800000 ;  /* 0xff800000ff027424 */ /* 0x000fe200078e00ff */
[----:B------:R-:W0:Y:S01]  /*f140*/  SHFL.BFLY PT, R9, R0, 0x1, 0x1f ;  /* 0x0c201f0000097f89 */ /* 0x000e2200000e0000 */
[----:B------:R-:W-:-:S03]  /*f150*/  USEL UR42, UR42, URZ, UP0 ;  /* 0x0000003f2a2a7287 */ /* 0x000fc60008000000 */
[----:B------:R-:W1:Y:S01]  /*f160*/  SHFL.BFLY PT, R11, R4, 0x1, 0x1f ;  /* 0x0c201f00040b7f89 */ /* 0x000e6200000e0000 */
[----:B0-----:R-:W-:Y:S01]  /*f170*/  FADD.FTZ R12, R0, R9 ;  /* 0x00000009000c7221 */ /* 0x001fe20000010000 */
[----:B------:R-:W-:Y:S02]  /*f180*/  IMAD.MOV.U32 R9, RZ, RZ, RZ ;  /* 0x000000ffff097224 */ /* 0x000fe400078e00ff */
[----:B------:R-:W-:Y:S02]  /*f190*/  IMAD.MOV.U32 R0, RZ, RZ, -0x800000 ;  /* 0xff800000ff007424 */ /* 0x000fe400078e00ff */
[----:B-1----:R-:W-:Y:S01]  /*f1a0*/  FADD.FTZ R13, R4, R11 ;  /* 0x0000000b040d7221 */ /* 0x002fe20000010000 */
[----:B------:R-:W-:-:S04]  /*f1b0*/  FSETP.NE.FTZ.AND P0, PT, R12, RZ, PT ;  /* 0x000000ff0c00720b */ /* 0x000fc80003f15000 */
        /* <DEDUP_REMOVED lines=8> */
[----:B------:R-:W-:Y:S01]  /*f240*/  @P0 FFMA.FTZ R2, R4, R5, R7 ;  /* 0x0000000504020223 */ /* 0x000fe20000010007 */
[----:B------:R-:W-:Y:S02]  /*f250*/  PLOP3.LUT P0, PT, PT, PT, PT, 0x8, 0x0 ;  /* 0x000000000000781c */ /* 0x000fe40003f0e170 */
[----:B------:R-:W-:Y:S01]  /*f260*/  @!P1 PRMT R4, RZ, 0x654, R8 ;  /* 0x00000654ff049816 */ /* 0x000fe20000000008 */
[----:B------:R-:W0:Y:S01]  /*f270*/  @P2 MUFU.RCP R9, R13 ;  /* 0x0000000d00092308 */ /* 0x000e220000001000 */
[----:B-1----:R-:W-:-:S04]  /*f280*/  @P2 FMUL.FTZ R11, R10, 0.69314718246459960938 ;  /* 0x3f3172180a0b2820 */ /* 0x002fc80000410000 */
        /* <DEDUP_REMOVED lines=103> */
.L_x_6585:
        /* <DEDUP_REMOVED lines=15> */
[----:B------:R-:W-:Y:S02]  /*f9f0*/  F2FP.BF16.F32.PACK_AB R120, R121, R120 ;  /* 0x000000787978723e */ /* 0x000fe400000010ff */
[----:B------:R-:W-:Y:S01]  /*fa00*/  F2FP.BF16.F32.PACK_AB R121, R123, R122 ;  /* 0x0000007a7b79723e */ /* 0x000fe200000010ff */
[----:B------:R-:W-:Y:S01]  /*fa10*/  UISETP.NE.AND.EX UP0, UPT, UR9, URZ, UPT, UP0 ;  /* 0x0000003f0900728c */ /* 0x000fe2000bf05300 */
[----:B------:R-:W-:Y:S02]  /*fa20*/  F2FP.BF16.F32.PACK_AB R128, R129, R128 ;  /* 0x000000808180723e */ /* 0x000fe400000010ff */
[----:B------:R-:W-:Y:S01]  /*fa30*/  F2FP.BF16.F32.PACK_AB R122, R125, R124 ;  /* 0x0000007c7d7a723e */ /* 0x000fe200000010ff */
[----:B------:R-:W-:Y:S01]  /*fa40*/  ULDC.64 UR8, c[0x0][0xbd8] ;  /* 0x0002f60000087ab9 */ /* 0x000fe20000000a00 */
[----:B------:R-:W-:Y:S01]  /*fa50*/  F2FP.BF16.F32.PACK_AB R123, R127, R126 ;  /* 0x0000007e7f7b723e */ /* 0x000fe200000010ff */
[----:B------:R-:W-:Y:S01]  /*fa60*/  UIMAD.WIDE UR8, UR38, 0x4, UR8 ;  /* 0x00000004260878a5 */ /* 0x000fe2000f8e0208 */
        /* <DEDUP_REMOVED lines=9> */
[----:B------:R-:W-:Y:S02]  /*fb00*/  MOV R20, R3 ;  /* 0x0000000300147202 */ /* 0x000fe40000000f00 */
[----:B0-----:R-:W-:Y:S02]  /*fb10*/  MOV R21, R4 ;  /* 0x0000000400157202 */ /* 0x001fe40000000f00 */
[----:B------:R-:W-:Y:S02]  /*fb20*/  F2FP.BF16.F32.PACK_AB R146, R149, R148 ;  /* 0x000000949592723e */ /* 0x000fe400000010ff */
[----:B------:R-:W-:Y:S01]  /*fb30*/  F2FP.BF16.F32.PACK_AB R147, R151, R150 ;  /* 0x000000969793723e */ /* 0x000fe200000010ff */
[----:B------:R-:W-:-:S03]  /*fb40*/  IMAD.WIDE R4, R192, 0x2, R20 ;  /* 0x00000002c0047825 */ /* 0x000fc600078e0214 */
[C---:B------:R-:W-:Y:S02]  /*fb50*/  LOP3.LUT R9, R4.reuse, 0x380, RZ, 0xc0, !PT ;  /* 0x0000038004097812 */ /* 0x040fe400078ec0ff */
[C---:B------:R-:W-:Y:S02]  /*fb60*/  IADD3 R17, P6, R4.reuse, 0x20, RZ ;  /* 0x0000002004117810 */ /* 0x040fe40007fde0ff */
[C---:B------:R-:W-:Y:S02]  /*fb70*/  IADD3 R33, P5, R4.reuse, 0x40, RZ ;  /* 0x0000004004217810 */ /* 0x040fe40007fbe0ff */
[----:B------:R-:W-:Y:S01]  /*fb80*/  SHF.R.U64 R9, R9, 0x3, RZ ;  /* 0x0000000309097819 */ /* 0x000fe200000012ff */
[--C-:B------:R-:W-:Y:S01]  /*fb90*/  IMAD.X R29, RZ, RZ, R5.reuse, P6 ;  /* 0x000000ffff1d7224 */ /* 0x100fe200030e0605 */
[----:B------:R-:W-:Y:S01]  /*fba0*/  IADD3 R37, P3, R4, 0x4000, RZ ;  /* 0x0000400004257810 */ /* 0x000fe20007f7e0ff */
[----:B------:R-:W-:Y:S01]  /*fbb0*/  IMAD.X R27, RZ, RZ, R5, P5 ;  /* 0x000000ffff1b7224 */ /* 0x000fe200028e0605 */
[----:B------:R-:W-:-:S02]  /*fbc0*/  LOP3.LUT R10, R17, 0x380, RZ, 0xc0, !PT ;  /* 0x00000380110a7812 */ /* 0x000fc400078ec0ff */
[C---:B------:R-:W-:Y:S01]  /*fbd0*/  IADD3 R35, P4, R4.reuse, 0x60, RZ ;  /* 0x0000006004237810 */ /* 0x040fe20007f9e0ff */
[--C-:B------:R-:W-:Y:S01]  /*fbe0*/  IMAD.X R13, RZ, RZ, R5.reuse, P3 ;  /* 0x000000ffff0d7224 */ /* 0x100fe200018e0605 */
[C---:B------:R-:W-:Y:S02]  /*fbf0*/  IADD3 R39, P2, R4.reuse, 0x4020, RZ ;  /* 0x0000402004277810 */ /* 0x040fe40007f5e0ff */
[C---:B------:R-:W-:Y:S01]  /*fc00*/  IADD3 R24, P1, R4.reuse, 0x4040, RZ ;  /* 0x0000404004187810 */ /* 0x040fe20007f3e0ff */
[--C-:B------:R-:W-:Y:S01]  /*fc10*/  IMAD.X R15, RZ, RZ, R5.reuse, P4 ;  /* 0x000000ffff0f7224 */ /* 0x100fe200020e0605 */
[----:B------:R-:W-:Y:S01]  /*fc20*/  BAR.SYNC.DEFER_BLOCKING 0x1, 0x100 ;  /* 0x0044000000007b1d */ /* 0x000fe20000010000 */
        /* <DEDUP_REMOVED lines=8> */
[----:B------:R-:W-:Y:S02]  /*fcb0*/  SHF.R.U64 R12, R12, 0x3, RZ ;  /* 0x000000030c0c7819 */ /* 0x000fe400000012ff */
[----:B------:R-:W-:Y:S02]  /*fcc0*/  MOV R30, R4 ;  /* 0x00000004001e7202 */ /* 0x000fe40000000f00 */
[----:B------:R-:W-:Y:S02]  /*fcd0*/  SHF.R.U64 R18, R18, 0x3, RZ ;  /* 0x0000000312127819 */ /* 0x000fe400000012ff */
[----:B------:R-:W-:Y:S02]  /*fce0*/  F2FP.BF16.F32.PACK_AB R4, R89, R8 ;  /* 0x000000085904723e */ /* 0x000fe400000010ff */
[----:B------:R-:W-:-:S02]  /*fcf0*/  LOP3.LUT R28, R10, R17, RZ, 0x3c, !PT ;  /* 0x000000110a1c7212 */ /* 0x000fc400078e3cff */
[----:B------:R-:W-:Y:S02]  /*fd00*/  LOP3.LUT R8, R39, 0x380, RZ, 0xc0, !PT ;  /* 0x0000038027087812 */ /* 0x000fe400078ec0ff */
[----:B------:R-:W-:Y:S02]  /*fd10*/  LOP3.LUT R17, R24, 0x380, RZ, 0xc0, !PT ;  /* 0x0000038018117812 */ /* 0x000fe400078ec0ff */
[----:B------:R-:W-:Y:S02]  /*fd20*/  LOP3.LUT R26, R12, R33, RZ, 0x3c, !PT ;  /* 0x000000210c1a7212 */ /* 0x000fe400078e3cff */
[----:B------:R-:W-:Y:S02]  /*fd30*/  LOP3.LUT R14, R35, 0x380, RZ, 0xc0, !PT ;  /* 0x00000380230e7812 */ /* 0x000fe400078ec0ff */
[----:B------:R-:W-:Y:S02]  /*fd40*/  LOP3.LUT R12, R18, R37, RZ, 0x3c, !PT ;  /* 0x00000025120c7212 */ /* 0x000fe400078e3cff */
[----:B------:R-:W-:-:S02]  /*fd50*/  LOP3.LUT R18, R41, 0x380, RZ, 0xc0, !PT ;  /* 0x0000038029127812 */ /* 0x000fc400078ec0ff */
[----:B------:R-:W-:Y:S02]  /*fd60*/  SHF.R.U64 R8, R8, 0x3, RZ ;  /* 0x0000000308087819 */ /* 0x000fe400000012ff */
[----:B------:R-:W-:Y:S02]  /*fd70*/  SHF.R.U64 R17, R17, 0x3, RZ ;  /* 0x0000000311117819 */ /* 0x000fe400000012ff */
[----:B------:R-:W-:Y:S02]  /*fd80*/  SHF.R.U64 R14, R14, 0x3, RZ ;  /* 0x000000030e0e7819 */ /* 0x000fe400000012ff */
[----:B------:R-:W-:Y:S02]  /*fd90*/  SHF.R.U64 R18, R18, 0x3, RZ ;  /* 0x0000000312127819 */ /* 0x000fe400000012ff */
[----:B------:R-:W-:Y:S02]  /*fda0*/  LOP3.LUT R10, R8, R39, RZ, 0x3c, !PT ;  /* 0x00000027080a7212 */ /* 0x000fe400078e3cff */
[----:B------:R-:W-:-:S02]  /*fdb0*/  F2FP.BF16.F32.PACK_AB R5, R91, R90 ;  /* 0x0000005a5b05723e */ /* 0x000fc400000010ff */
[----:B------:R-:W-:Y:S02]  /*fdc0*/  LOP3.LUT R8, R17, R24, RZ, 0x3c, !PT ;  /* 0x0000001811087212 */ /* 0x000fe400078e3cff */
[----:B------:R-:W-:Y:S01]  /*fdd0*/  LOP3.LUT R14, R14, R35, RZ, 0x3c, !PT ;  /* 0x000000230e0e7212 */ /* 0x000fe200078e3cff */
[----:B------:R0:W-:Y:S01]  /*fde0*/  STSM.16.M88.4 [R30], R4 ;  /* 0x000000041e007844 */ /* 0x0001e20000000200 */
[----:B------:R-:W-:Y:S02]  /*fdf0*/  MOV R29, R28 ;  /* 0x0000001c001d7202 */ /* 0x000fe40000000f00 */
[----:B------:R-:W-:Y:S02]  /*fe00*/  LOP3.LUT R24, R18, R41, RZ, 0x3c, !PT ;  /* 0x0000002912187212 */ /* 0x000fe400078e3cff */
[----:B------:R-:W-:Y:S02]  /*fe10*/  MOV R28, R26 ;  /* 0x0000001a001c7202 */ /* 0x000fe40000000f00 */
[----:B------:R-:W-:-:S02]  /*fe20*/  MOV R26, R10 ;  /* 0x0000000a001a7202 */ /* 0x000fc40000000f00 */
[----:B------:R-:W-:Y:S02]  /*fe30*/  MOV R18, R8 ;  /* 0x0000000800127202 */ /* 0x000fe40000000f00 */
[----:B------:R-:W-:Y:S02]  /*fe40*/  F2FP.BF16.F32.PACK_AB R8, R97, R96 ;  /* 0x000000606108723e */ /* 0x000fe400000010ff */
[----:B------:R-:W-:Y:S02]  /*fe50*/  F2FP.BF16.F32.PACK_AB R9, R99, R98 ;  /* 0x000000626309723e */ /* 0x000fe400000010ff */
[----:B------:R-:W-:Y:S02]  /*fe60*/  F2FP.BF16.F32.PACK_AB R10, R101, R100 ;  /* 0x00000064650a723e */ /* 0x000fe400000010ff */
[----:B------:R-:W-:Y:S02]  /*fe70*/  F2FP.BF16.F32.PACK_AB R11, R103, R102 ;  /* 0x00000066670b723e */ /* 0x000fe400000010ff */
[----:B------:R-:W-:-:S02]  /*fe80*/  MOV R17, R14 ;  /* 0x0000000e00117202 */ /* 0x000fc40000000f00 */
[----:B------:R-:W-:Y:S01]  /*fe90*/  MOV R27, R12 ;  /* 0x0000000c001b7202 */ /* 0x000fe20000000f00 */
[----:B------:R-:W-:Y:S01]  /*fea0*/  STSM.16.M88.4 [R29], R8 ;  /* 0x000000081d007844 */ /* 0x000fe20000000200 */
[----:B0-----:R-:W-:Y:S02]  /*feb0*/  F2FP.BF16.F32.PACK_AB R4, R105, R104 ;  /* 0x000000686904723e */ /* 0x001fe400000010ff */
[----:B------:R-:W-:Y:S02]  /*fec0*/  F2FP.BF16.F32.PACK_AB R5, R107, R106 ;  /* 0x0000006a6b05723e */ /* 0x000fe400000010ff */
[----:B------:R-:W-:Y:S02]  /*fed0*/  F2FP.BF16.F32.PACK_AB R6, R109, R108 ;  /* 0x0000006c6d06723e */ /* 0x000fe400000010ff */
[----:B------:R-:W-:Y:S02]  /*fee0*/  F2FP.BF16.F32.PACK_AB R7, R111, R110 ;  /* 0x0000006e6f07723e */ /* 0x000fe400000010ff */
[----:B------:R-:W-:-:S02]  /*fef0*/  F2FP.BF16.F32.PACK_AB R12, R113, R112 ;  /* 0x00000070710c723e */ /* 0x000fc400000010ff */
[----:B------:R-:W-:Y:S01]  /*ff00*/  F2FP.BF16.F32.PACK_AB R13, R115, R114 ;  /* 0x00000072730d723e */ /* 0x000fe200000010ff */
[----:B------:R0:W-:Y:S01]  /*ff10*/  STSM.16.M88.4 [R28], R4 ;  /* 0x000000041c007844 */ /* 0x0001e20000000200 */
[----:B------:R-:W-:Y:S02]  /*ff20*/  F2FP.BF16.F32.PACK_AB R14, R117, R116 ;  /* 0x00000074750e723e */ /* 0x000fe400000010ff */
[----:B------:R-:W-:Y:S02]  /*ff30*/  F2FP.BF16.F32.PACK_AB R15, R119, R118 ;  /* 0x00000076770f723e */ /* 0x000fe400000010ff */
[----:B------:R-:W-:Y:S02]  /*ff40*/  MOV R24, R24 ;  /* 0x0000001800187202 */ /* 0x000fe40000000f00 */
[----:B------:R-:W-:Y:S01]  /*ff50*/  PLOP3.LUT P0, PT, PT, PT, UP0, 0x80, 0x0 ;  /* 0x000000000000781c */ /* 0x000fe20003f0f008 */
[----:B------:R1:W-:Y:S04]  /*ff60*/  STSM.16.M88.4 [R17], R12 ;  /* 0x0000000c11007844 */ /* 0x0003e80000000200 */
[----:B------:R2:W-:Y:S04]  /*ff70*/  STSM.16.M88.4 [R27], R120 ;  /* 0x000000781b007844 */ /* 0x0005e80000000200 */
[----:B------:R2:W-:Y:S01]  /*ff80*/  STSM.16.M88.4 [R26], R128 ;  /* 0x000000801a007844 */ /* 0x0005e20000000200 */
[----:B0-----:R-:W-:-:S02]  /*ff90*/  IMAD.U32 R4, RZ, RZ, UR8 ;  /* 0x00000008ff047e24 */ /* 0x001fc4000f8e00ff */
[----:B------:R-:W-:Y:S01]  /*ffa0*/  IMAD.U32 R5, RZ, RZ, UR9 ;  /* 0x00000009ff057e24 */ /* 0x000fe2000f8e00ff */
[----:B------:R2:W-:Y:S01]  /*ffb0*/  STSM.16.M88.4 [R18], R136 ;  /* 0x0000008812007844 */ /* 0x0005e20000000200 */
[----:B------:R-:W-:-:S03]  /*ffc0*/  ULDC.64 UR8, c[0x0][0xbe0] ;  /* 0x0002f80000087ab9 */ /* 0x000fc60000000a00 */
[----:B------:R2:W-:Y:S01]  /*ffd0*/  STSM.16.M88.4 [R24], R144 ;  /* 0x0000009018007844 */ /* 0x0005e20000000200 */
[----:B------:R-:W-:Y:S06]  /*ffe0*/  BAR.SYNC.DEFER_BLOCKING 0x1, 0x100 ;  /* 0x0044000000007b1d */ /* 0x000fec0000010000 */
[----:B------:R-:W3:Y:S01]  /*fff0*/  @P0 LDG.E R6, desc[UR48][R4.64] ;  /* 0x0000003004060981 */ /* 0x000ee2000c1e1900 */
[----:B------:R-:W-:Y:S01]  /*10000*/  UISETP.NE.U32.AND UP1, UPT, UR8, URZ, UPT ;  /* 0x0000003f0800728c */ /* 0x000fe2000bf25070 */
[----:B-1----:R-:W0:Y:S01]  /*10010*/  LDC R17, c[0x0][0xa88] ;  /* 0x0002a200ff117b82 */ /* 0x002e220000000800 */
[----:B------:R-:W-:Y:S01]  /*10020*/  IMAD R7, R22, 0x40, R19 ;  /* 0x0000004016077824 */ /* 0x000fe200078e0213 */
[----:B------:R-:W-:Y:S01]  /*10030*/  UMOV UR4, URZ ;  /* 0x0000003f00047c82 */ /* 0x000fe20008000000 */
[----:B------:R-:W-:-:S02]  /*10040*/  UISETP.NE.AND.EX UP1, UPT, UR9, URZ, UPT, UP1 ;  /* 0x0000003f0900728c */ /* 0x000fc4000bf25310 */
[----:B------:R-:W-:-:S04]  /*10050*/  IMAD.WIDE R20, R7, 0x2, R20 ;  /* 0x0000000207147825 */ /* 0x000fc800078e0214 */
[----:B------:R-:W-:Y:S02]  /*10060*/  PLOP3.LUT P2, PT, PT, PT, UP1, 0x80, 0x0 ;  /* 0x000000000000781c */ /* 0x000fe40003f4f018 */
[----:B------:R-:W-:-:S03]  /*10070*/  IADD3 R29, P1, R20, 0x1000, RZ ;  /* 0x00001000141d7810 */ /* 0x000fc60007f3e0ff */
[----:B------:R-:W-:Y:S02]  /*10080*/  @UP1 ULDC.64 UR8, c[0x0][0xbe0] ;  /* 0x0002f80000081ab9 */ /* 0x000fe40000000a00 */
[----:B------:R-:W-:-:S06]  /*10090*/  @UP1 UIMAD.WIDE UR8, UR38, 0x4, UR8 ;  /* 0x00000004260818a5 */ /* 0x000fcc000f8e0208 */
[----:B------:R-:W-:Y:S01]  /*100a0*/  IMAD.U32 R7, RZ, RZ, UR9 ;  /* 0x00000009ff077e24 */ /* 0x000fe2000f8e00ff */
[----:B---3--:R-:W-:Y:S01]  /*100b0*/  @P0 R2UR UR4, R6 ;  /* 0x00000000060402ca */ /* 0x008fe200000e0000 */
[----:B------:R-:W-:-:S05]  /*100c0*/  IMAD.U32 R6, RZ, RZ, UR8 ;  /* 0x00000008ff067e24 */ /* 0x000fca000f8e00ff */
[----:B0-----:R2:W5:Y:S01]  /*100d0*/  @P2 LDG.E R17, desc[UR48][R6.64] ;  /* 0x0000003006112981 */ /* 0x001562000c1e1900 */
[----:B------:R-:W-:Y:S08]  /*100e0*/  @P2 BRA `(.L_x_6658) ;  /* 0x0000000000102947 */ /* 0x000ff00003800000 */
[----:B------:R-:W-:Y:S05]  /*100f0*/  @!P0 BRA `(.L_x_6658) ;  /* 0x00000000000c8947 */ /* 0x000fea0003800000 */
[----:B--2---:R-:W2:Y:S04]  /*10100*/  LDG.E R6, desc[UR48][R4.64] ;  /* 0x0000003004067981 */ /* 0x004ea8000c1e1900 */
[----:B-----5:R-:W2:Y:S02]  /*10110*/  LDG.E R17, desc[UR48][R4.64+0x4] ;  /* 0x0000043004117981 */ /* 0x020ea4000c1e1900 */
[----:B--2---:R-:W-:-:S07]  /*10120*/  IMAD.IADD R17, R17, 0x1, -R6 ;  /* 0x0000000111117824 */ /* 0x004fce00078e0a06 */
.L_x_6658:
[----:B------:R-:W-:Y:S01]  /*10130*/  USHF.R.S32.HI UR14, URZ, 0x1f, UR37 ;  /* 0x0000001f3f0e7899 */ /* 0x000fe20008011425 */
[----:B------:R-:W-:Y:S01]  /*10140*/  IMAD R8, R188, 0x80, R190 ;  /* 0x00000080bc087824 */ /* 0x000fe200078e02be */
[----:B------:R-:W-:Y:S01]  /*10150*/  ULDC.64 UR12, c[0x0][0xb70] ;  /* 0x0002dc00000c7ab9 */ /* 0x000fe20000000a00 */
[----:B------:R-:W-:Y:S01]  /*10160*/  USHF.R.S32.HI UR11, URZ, 0x1f, UR4 ;  /* 0x0000001f3f0b7899 */ /* 0x000fe20008011404 */
[C---:B------:R-:W-:Y:S01]  /*10170*/  IADD3 R13, P2, R20.reuse, 0x2000, RZ ;  /* 0x00002000140d7810 */ /* 0x040fe20007f5e0ff */
[----:B------:R-:W-:Y:S01]  /*10180*/  UIMAD UR7, UR14, UR12, URZ ;  /* 0x0000000c0e0772a4 */ /* 0x000fe2000f8e023f */
[----:B------:R-:W-:Y:S01]  /*10190*/  SHF.R.S32.HI R5, RZ, 0x1f, R8 ;  /* 0x0000001fff057819 */ /* 0x000fe20000011408 */
[----:B------:R-:W-:Y:S01]  /*101a0*/  UMOV UR10, UR4 ;  /* 0x00000004000a7c82 */ /* 0x000fe20008000000 */
[----:B------:R-:W-:Y:S01]  /*101b0*/  USEL UR15, UR38, URZ, !UP0 ;  /* 0x0000003f260f7287 */ /* 0x000fe2000c000000 */
[----:B--2---:R-:W-:Y:S01]  /*101c0*/  IADD3 R7, P6, R20, 0x3000, RZ ;  /* 0x0000300014077810 */ /* 0x004fe20007fde0ff */
[----:B------:R-:W-:Y:S01]  /*101d0*/  UIMAD.WIDE.U32 UR8, UR37, UR12, UR10 ;  /* 0x0000000c250872a5 */ /* 0x000fe2000f8e000a */
[----:B------:R-:W-:Y:S01]  /*101e0*/  LOP3.LUT R28, R29, 0x380, RZ, 0xc0, !PT ;  /* 0x000003801d1c7812 */ /* 0x000fe200078ec0ff */
[----:B------:R-:W-:Y:S01]  /*101f0*/  UIMAD UR10, UR37, UR13, UR7 ;  /* 0x0000000d250a72a4 */ /* 0x000fe2000f8e0207 */
[----:B------:R-:W-:Y:S01]  /*10200*/  LOP3.LUT R12, R13, 0x380, RZ, 0xc0, !PT ;  /* 0x000003800d0c7812 */ /* 0x000fe200078ec0ff */
[----:B------:R-:W-:Y:S01]  /*10210*/  USHF.R.S32.HI UR7, URZ, 0x1f, UR38 ;  /* 0x0000001f3f077899 */ /* 0x000fe20008011426 */
[----:B------:R-:W-:Y:S01]  /*10220*/  LOP3.LUT R4, R7, 0x380, RZ, 0xc0, !PT ;  /* 0x0000038007047812 */ /* 0x000fe200078ec0ff */
[----:B------:R-:W-:Y:S01]  /*10230*/  ULDC.64 UR12, c[0x0][0xb78] ;  /* 0x0002de00000c7ab9 */ /* 0x000fe20000000a00 */
[----:B------:R-:W-:Y:S01]  /*10240*/  UIADD3 UR9, UR9, UR10, URZ ;  /* 0x0000000a09097290 */ /* 0x000fe2000fffe03f */
[----:B------:R-:W-:Y:S01]  /*10250*/  SHF.R.U64 R28, R28, 0x3, RZ ;  /* 0x000000031c1c7819 */ /* 0x000fe200000012ff */
[----:B------:R-:W-:Y:S01]  /*10260*/  USEL UR16, UR7, URZ, !UP0 ;  /* 0x0000003f07107287 */ /* 0x000fe2000c000000 */
[----:B------:R-:W-:Y:S01]  /*10270*/  SHF.R.U64 R12, R12, 0x3, RZ ;  /* 0x000000030c0c7819 */ /* 0x000fe200000012ff */
[----:B------:R-:W-:Y:S01]  /*10280*/  UIMAD.WIDE.U32 UR8, UR15, UR12, UR8 ;  /* 0x0000000c0f0872a5 */ /* 0x000fe2000f8e0008 */
[----:B------:R-:W-:Y:S01]  /*10290*/  SHF.R.U64 R4, R4, 0x3, RZ ;  /* 0x0000000304047819 */ /* 0x000fe200000012ff */
[----:B------:R-:W-:Y:S01]  /*102a0*/  UIMAD UR7, UR16, UR12, URZ ;  /* 0x0000000c100772a4 */ /* 0x000fe2000f8e023f */
[----:B------:R-:W-:Y:S01]  /*102b0*/  LOP3.LUT R28, R28, R29, RZ, 0x3c, !PT ;  /* 0x0000001d1c1c7212 */ /* 0x000fe200078e3cff */
[--C-:B------:R-:W-:Y:S01]  /*102c0*/  IMAD.X R29, RZ, RZ, R21.reuse, P1 ;  /* 0x000000ffff1d7224 */ /* 0x100fe200008e0615 */
[----:B------:R-:W-:Y:S01]  /*102d0*/  LOP3.LUT R12, R12, R13, RZ, 0x3c, !PT ;  /* 0x0000000d0c0c7212 */ /* 0x000fe200078e3cff */
[----:B------:R-:W-:Y:S01]  /*102e0*/  UIMAD UR7, UR15, UR13, UR7 ;  /* 0x0000000d0f0772a4 */ /* 0x000fe2000f8e0207 */
[----:B------:R-:W-:Y:S01]  /*102f0*/  IADD3 R6, P0, R8, UR8, RZ ;  /* 0x0000000808067c10 */ /* 0x000fe2000ff1e0ff */
[----:B------:R-:W-:Y:S01]  /*10300*/  IMAD.X R13, RZ, RZ, R21, P2 ;  /* 0x000000ffff0d7224 */ /* 0x000fe200010e0615 */
[----:B------:R-:W-:-:S02]  /*10310*/  IADD3 R37, P5, R20, 0x4000, RZ ;  /* 0x0000400014257810 */ /* 0x000fc40007fbe0ff */
[----:B------:R-:W-:Y:S01]  /*10320*/  LOP3.LUT R4, R4, R7, RZ, 0x3c, !PT ;  /* 0x0000000704047212 */ /* 0x000fe200078e3cff */
[----:B------:R-:W-:Y:S01]  /*10330*/  IMAD.U32 R10, RZ, RZ, UR7 ;  /* 0x00000007ff0a7e24 */ /* 0x000fe2000f8e00ff */
[C---:B------:R-:W-:Y:S02]  /*10340*/  IADD3 R41, P4, R20.reuse, 0x5000, RZ ;  /* 0x0000500014297810 */ /* 0x040fe40007f9e0ff */
[C---:B------:R-:W-:Y:S02]  /*10350*/  IADD3 R25, P3, R20.reuse, 0x6000, RZ ;  /* 0x0000600014197810 */ /* 0x040fe40007f7e0ff */
[----:B------:R-:W-:Y:S01]  /*10360*/  IADD3.X R5, R5, UR9, R10, P0, !PT ;  /* 0x0000000905057c10 */ /* 0x000fe200087fe40a */
[----:B------:R-:W-:Y:S01]  /*10370*/  ULDC.64 UR8, c[0x0][0xb40] ;  /* 0x0002d00000087ab9 */ /* 0x000fe20000000a00 */
[----:B------:R-:W-:Y:S02]  /*10380*/  IADD3 R7, P2, R20, 0x7000, RZ ;  /* 0x0000700014077810 */ /* 0x000fe40007f5e0ff */
[----:B------:R-:W-:-:S02]  /*10390*/  LEA R46, P0, R6, UR8, 0x2 ;  /* 0x00000008062e7c11 */ /* 0x000fc4000f8010ff */
[----:B------:R-:W-:Y:S02]  /*103a0*/  LOP3.LUT R9, R20, 0x380, RZ, 0xc0, !PT ;  /* 0x0000038014097812 */ /* 0x000fe400078ec0ff */
[----:B------:R-:W-:Y:S01]  /*103b0*/  LEA.HI.X R47, R6, UR9, R5, 0x2, P0 ;  /* 0x00000009062f7c11 */ /* 0x000fe200080f1405 */
[C---:B------:R-:W-:Y:S01]  /*103c0*/  VIADD R6, R8.reuse, 0x8 ;  /* 0x0000000808067836 */ /* 0x040fe20000000000 */
[----:B------:R-:W-:Y:S01]  /*103d0*/  LOP3.LUT P0, RZ, R189, 0x3, RZ, 0xc0, !PT ;  /* 0x00000003bdff7812 */ /* 0x000fe2000780c0ff */
[----:B------:R-:W-:Y:S01]  /*103e0*/  IMAD.X R5, RZ, RZ, R21, P6 ;  /* 0x000000ffff057224 */ /* 0x000fe200030e0615 */
[----:B------:R-:W-:Y:S01]  /*103f0*/  LOP3.LUT R36, R37, 0x380, RZ, 0xc0, !PT ;  /* 0x0000038025247812 */ /* 0x000fe200078ec0ff */
[----:B------:R-:W-:Y:S01]  /*10400*/  ULDC.64 UR8, c[0x0][0xaa0] ;  /* 0x0002a80000087ab9 */ /* 0x000fe20000000a00 */
[-C--:B-----5:R-:W-:Y:S02]  /*10410*/  ISETP.GE.OR P1, PT, R8, R17.reuse, P0 ;  /* 0x000000110800720c */ /* 0x0a0fe40000726670 */
[----:B------:R-:W-:-:S02]  /*10420*/  ISETP.GE.OR P0, PT, R6, R17, P0 ;  /* 0x000000110600720c */ /* 0x000fc40000706670 */
[----:B------:R-:W-:Y:S02]  /*10430*/  LOP3.LUT R40, R41, 0x380, RZ, 0xc0, !PT ;  /* 0x0000038029287812 */ /* 0x000fe400078ec0ff */
[----:B------:R-:W-:Y:S02]  /*10440*/  LOP3.LUT R24, R25, 0x380, RZ, 0xc0, !PT ;  /* 0x0000038019187812 */ /* 0x000fe400078ec0ff */
[----:B------:R-:W-:Y:S02]  /*10450*/  LOP3.LUT R6, R7, 0x380, RZ, 0xc0, !PT ;  /* 0x0000038007067812 */ /* 0x000fe400078ec0ff */
[----:B------:R-:W-:Y:S02]  /*10460*/  SHF.R.U64 R9, R9, 0x3, RZ ;  /* 0x0000000309097819 */ /* 0x000fe400000012ff */
[----:B------:R-:W-:Y:S01]  /*10470*/  SHF.R.U64 R36, R36, 0x3, RZ ;  /* 0x0000000324247819 */ /* 0x000fe200000012ff */
[----:B------:R-:W-:Y:S01]  /*10480*/  @!P1 STG.E desc[UR48][R46.64], R2 ;  /* 0x000000022e009986 */ /* 0x000fe2000c101930 */
[----:B------:R-:W-:-:S02]  /*10490*/  SHF.R.U64 R40, R40, 0x3, RZ ;  /* 0x0000000328287819 */ /* 0x000fc400000012ff */
[----:B------:R-:W-:Y:S01]  /*104a0*/  SHF.R.U64 R24, R24, 0x3, RZ ;  /* 0x0000000318187819 */ /* 0x000fe200000012ff */
[----:B------:R0:W-:Y:S01]  /*104b0*/  @!P0 STG.E desc[UR48][R46.64+0x20], R0 ;  /* 0x000020002e008986 */ /* 0x0001e2000c101930 */
        /* <DEDUP_REMOVED lines=10> */
[----:B------:R-:W-:Y:S01]  /*10560*/  UIMAD UR7, UR11, UR8, URZ ;  /* 0x000000080b0772a4 */ /* 0x000fe2000f8e023f */
[----:B------:R1:W5:Y:S01]  /*10570*/  LD.E.128 R32, desc[UR48][R20.64] ;  /* 0x0000003014207980 */ /* 0x000362000c101d00 */
[--C-:B------:R-:W-:Y:S01]  /*10580*/  SHF.R.S32.HI R45, RZ, 0x1f, R19.reuse ;  /* 0x0000001fff2d7819 */ /* 0x100fe20000011413 */
[----:B------:R-:W-:Y:S01]  /*10590*/  IMAD.MOV.U32 R44, RZ, RZ, R19 ;  /* 0x000000ffff2c7224 */ /* 0x000fe200078e0013 */
[----:B------:R-:W-:Y:S01]  /*105a0*/  UIMAD UR7, UR4, UR9, UR7 ;  /* 0x00000009040772a4 */ /* 0x000fe2000f8e0207 */
[----:B------:R-:W5:Y:S04]  /*105b0*/  LD.E.128 R28, desc[UR48][R28.64] ;  /* 0x000000301c1c7980 */ /* 0x000f68000c101d00 */
[----:B------:R-:W5:Y:S01]  /*105c0*/  LD.E.128 R12, desc[UR48][R12.64] ;  /* 0x000000300c0c7980 */ /* 0x000f62000c101d00 */
[----:B-1----:R-:W-:Y:S01]  /*105d0*/  IMAD.U32 R21, RZ, RZ, UR8 ;  /* 0x00000008ff157e24 */ /* 0x002fe2000f8e00ff */
[----:B------:R-:W-:-:S02]  /*105e0*/  ULDC.64 UR8, c[0x0][0xae0] ;  /* 0x0002b80000087ab9 */ /* 0x000fc40000000a00 */
[----:B------:R-:W5:Y:S01]  /*105f0*/  LD.E.128 R4, desc[UR48][R4.64] ;  /* 0x0000003004047980 */ /* 0x000f62000c101d00 */
[----:B------:R-:W-:-:S03]  /*10600*/  IMAD.WIDE.U32 R20, R21, UR4, R44 ;  /* 0x0000000415147c25 */ /* 0x000fc6000f8e002c */
[----:B------:R-:W5:Y:S04]  /*10610*/  LD.E.128 R36, desc[UR48][R36.64] ;  /* 0x0000003024247980 */ /* 0x000f68000c101d00 */
[----:B------:R-:W5:Y:S04]  /*10620*/  LD.E.128 R40, desc[UR48][R40.64] ;  /* 0x0000003028287980 */ /* 0x000f68000c101d00 */
[----:B------:R-:W5:Y:S04]  /*10630*/  LD.E.128 R24, desc[UR48][R24.64] ;  /* 0x0000003018187980 */ /* 0x000f68000c101d00 */
[----:B------:R-:W5:Y:S01]  /*10640*/  LD.E.128 R8, desc[UR48][R8.64] ;  /* 0x0000003008087980 */ /* 0x000f62000c101d00 */
[----:B------:R-:W-:Y:S01]  /*10650*/  UIMAD UR4, UR14, UR8, URZ ;  /* 0x000000080e0472a4 */ /* 0x000fe2000f8e023f */
[----:B------:R-:W-:Y:S01]  /*10660*/  VIADD R21, R21, UR7 ;  /* 0x0000000715157c36 */ /* 0x000fe20008000000 */
[----:B------:R-:W-:Y:S01]  /*10670*/  BSSY B1, `(.L_x_6659) ;  /* 0x000002f000017945 */ /* 0x000fe20003800000 */
[----:B------:R-:W-:Y:S01]  /*10680*/  @!PT LDS RZ, [RZ] ;  /* 0x00000000fffff984 */ /* 0x000fe20000000800 */
[----:B------:R-:W-:Y:S01]  /*10690*/  @!PT LDS RZ, [RZ] ;  /* 0x00000000fffff984 */ /* 0x000fe20000000800 */
[----:B------:R-:W-:Y:S01]  /*106a0*/  @!PT LDS RZ, [RZ] ;  /* 0x00000000fffff984 */ /* 0x000fe20000000800 */
[----:B------:R-:W-:Y:S01]  /*106b0*/  @!PT LDS RZ, [RZ] ;  /* 0x00000000fffff984 */ /* 0x000fe20000000800 */
[----:B------:R1:W-:Y:S06]  /*106c0*/  MEMBAR.ALL.CTA ;  /* 0x0000000000007992 */ /* 0x0003ec0000008000 */
[----:B-1----:R-:W1:Y:S01]  /*106d0*/  FENCE.VIEW.ASYNC.S ;  /* 0x00000000000073c6 */ /* 0x002e620000000000 */
[----:B------:R-:W-:Y:S01]  /*106e0*/  IMAD.U32 R23, RZ, RZ, UR8 ;  /* 0x00000008ff177e24 */ /* 0x000fe2000f8e00ff */
[----:B------:R-:W-:Y:S01]  /*106f0*/  UIMAD UR4, UR37, UR9, UR4 ;  /* 0x00000009250472a4 */ /* 0x000fe2000f8e0204 */
[----:B------:R-:W-:-:S02]  /*10700*/  IMAD R17, R188, -0x80, R17 ;  /* 0xffffff80bc117824 */ /* 0x000fc400078e0211 */
[----:B------:R-:W-:Y:S01]  /*10710*/  IMAD.WIDE.U32 R20, R23, UR37, R20 ;  /* 0x0000002517147c25 */ /* 0x000fe2000f8e0014 */
[----:B------:R-:W-:Y:S01]  /*10720*/  ULDC.64 UR8, c[0x0][0xae8] ;  /* 0x0002ba0000087ab9 */ /* 0x000fe20000000a00 */
[----:B------:R-:W-:Y:S02]  /*10730*/  SHF.R.S32.HI R23, RZ, 0x1f, R22 ;  /* 0x0000001fff177819 */ /* 0x000fe40000011416 */
[CC--:B------:R-:W-:Y:S01]  /*10740*/  ISETP.GE.AND P2, PT, R22.reuse, R17.reuse, PT ;  /* 0x000000111600720c */ /* 0x0c0fe20003f46270 */
[----:B------:R-:W-:Y:S01]  /*10750*/  VIADD R21, R21, UR4 ;  /* 0x0000000415157c36 */ /* 0x000fe20008000000 */
[----:B------:R-:W-:Y:S01]  /*10760*/  UIMAD UR4, UR16, UR8, URZ ;  /* 0x00000008100472a4 */ /* 0x000fe2000f8e023f */
[----:B------:R-:W-:Y:S02]  /*10770*/  VIADD R3, R3, 0x28820 ;  /* 0x0002882003037836 */ /* 0x000fe40000000000 */
[C---:B0-----:R-:W-:Y:S01]  /*10780*/  VIADD R0, R22.reuse, 0x20 ;  /* 0x0000002016007836 */ /* 0x041fe20000000000 */
[----:B------:R-:W-:Y:S01]  /*10790*/  UIMAD UR4, UR15, UR9, UR4 ;  /* 0x000000090f0472a4 */ /* 0x000fe2000f8e0204 */
[----:B------:R-:W-:Y:S01]  /*107a0*/  IMAD.U32 R45, RZ, RZ, UR8 ;  /* 0x00000008ff2d7e24 */ /* 0x000fe2000f8e00ff */
[----:B------:R-:W-:Y:S01]  /*107b0*/  PRMT R3, RZ, 0x654, R3 ;  /* 0x00000654ff037816 */ /* 0x000fe20000000003 */
[----:B------:R-:W-:Y:S01]  /*107c0*/  VIADD R2, R22, 0x60 ;  /* 0x0000006016027836 */ /* 0x000fe20000000000 */
[----:B------:R-:W-:Y:S01]  /*107d0*/  ISETP.GE.AND P4, PT, R0, R17, PT ;  /* 0x000000110000720c */ /* 0x000fe20003f86270 */
[----:B------:R-:W-:-:S03]  /*107e0*/  IMAD.WIDE.U32 R44, R45, UR15, R20 ;  /* 0x0000000f2d2c7c25 */ /* 0x000fc6000f8e0014 */
[-C--:B------:R-:W-:Y:S01]  /*107f0*/  ISETP.GE.AND P1, PT, R2, R17.reuse, PT ;  /* 0x000000110200720c */ /* 0x080fe20003f26270 */
[----:B------:R-:W-:Y:S01]  /*10800*/  VIADD R0, R22, 0x40 ;  /* 0x0000004016007836 */ /* 0x000fe20000000000 */
[----:B-1----:R0:W-:Y:S01]  /*10810*/  SYNCS.ARRIVE.TRANS64.RED.A1T0 RZ, [R3+URZ], RZ ;  /* 0x000000ff03ff79a7 */ /* 0x0021e2000810043f */
[----:B------:R-:W-:Y:S02]  /*10820*/  VIADD R49, R45, UR4 ;  /* 0x000000042d317c36 */ /* 0x000fe40008000000 */
[----:B------:R-:W-:Y:S01]  /*10830*/  IMAD.WIDE R20, R188, 0x80, R22 ;  /* 0x00000080bc147825 */ /* 0x000fe200078e0216 */
[----:B------:R-:W-:Y:S01]  /*10840*/  ISETP.GE.AND P0, PT, R0, R17, PT ;  /* 0x000000110000720c */ /* 0x000fe20003f06270 */
[----:B------:R-:W-:-:S12]  /*10850*/  @P2 BRA `(.L_x_6660) ;  /* 0x0000000000402947 */ /* 0x000fd80003800000 */
[----:B------:R-:W-:Y:S01]  /*10860*/  ULDC.64 UR8, c[0x0][0xad8] ;  /* 0x0002b60000087ab9 */ /* 0x000fe20000000a00 */
[----:B------:R-:W-:Y:S01]  /*10870*/  VIADD R0, R19, 0x40 ;  /* 0x0000004013007836 */ /* 0x000fe20000000000 */
[----:B------:R-:W-:Y:S01]  /*10880*/  ULDC UR4, c[0x0][0xa8c] ;  /* 0x0002a30000047ab9 */ /* 0x000fe20000000800 */
[----:B------:R-:W-:Y:S01]  /*10890*/  IMAD R17, R21, UR8, RZ ;  /* 0x0000000815117c24 */ /* 0x000fe2000f8e02ff */
[----:B------:R-:W-:Y:S01]  /*108a0*/  ISETP.GE.AND P2, PT, R19, UR4, PT ;  /* 0x0000000413007c0c */ /* 0x000fe2000bf46270 */
[----:B------:R-:W-:Y:S01]  /*108b0*/  IMAD.MOV.U32 R2, RZ, RZ, R44 ;  /* 0x000000ffff027224 */ /* 0x000fe200078e002c */
[----:B------:R-:W-:Y:S01]  /*108c0*/  ISETP.GE.AND P3, PT, R0, UR4, PT ;  /* 0x0000000400007c0c */ /* 0x000fe2000bf66270 */
[----:B0-----:R-:W-:Y:S02]  /*108d0*/  IMAD.MOV.U32 R3, RZ, RZ, R49 ;  /* 0x000000ffff037224 */ /* 0x001fe400078e0031 */
[C---:B------:R-:W-:Y:S02]  /*108e0*/  IMAD R17, R20.reuse, UR9, R17 ;  /* 0x0000000914117c24 */ /* 0x040fe4000f8e0211 */
[----:B------:R-:W-:Y:S01]  /*108f0*/  IMAD.WIDE.U32 R2, R20, UR8, R2 ;  /* 0x0000000814027c25 */ /* 0x000fe2000f8e0002 */
[----:B------:R-:W-:-:S03]  /*10900*/  ULDC.64 UR8, c[0x0][0xa80] ;  /* 0x0002a00000087ab9 */ /* 0x000fc60000000a00 */
[----:B------:R-:W-:Y:S01]  /*10910*/  IMAD.IADD R3, R3, 0x1, R17 ;  /* 0x0000000103037824 */ /* 0x000fe200078e0211 */
[----:B------:R-:W-:-:S04]  /*10920*/  LEA R46, P5, R2, UR8, 0x1 ;  /* 0x00000008022e7c11 */ /* 0x000fc8000f8a08ff */
[----:B------:R-:W-:-:S05]  /*10930*/  LEA.HI.X R47, R2, UR9, R3, 0x1, P5 ;  /* 0x00000009022f7c11 */ /* 0x000fca000a8f0c03 */
[----:B-----5:R1:W-:Y:S04]  /*10940*/  @!P2 STG.E.128 desc[UR48][R46.64], R32 ;  /* 0x000000202e00a986 */ /* 0x0203e8000c101d30 */
[----:B------:R1:W-:Y:S02]  /*10950*/  @!P3 STG.E.128 desc[UR48][R46.64+0x80], R36 ;  /* 0x000080242e00b986 */ /* 0x0003e4000c101d30 */
.L_x_6660:
[----:B------:R-:W-:Y:S05]  /*10960*/  BSYNC B1 ;  /* 0x0000000000017941 */ /* 0x000fea0003800000 */
.L_x_6659:
[----:B------:R-:W-:Y:S04]  /*10970*/  BSSY B1, `(.L_x_6661) ;  /* 0x0000014000017945 */ /* 0x000fe80003800000 */
[----:B------:R-:W-:Y:S05]  /*10980*/  @P4 BRA `(.L_x_6662) ;  /* 0x0000000000484947 */ /* 0x000fea0003800000 */
[----:B------:R-:W-:Y:S01]  /*10990*/  IADD3 R17, P2, R20, 0x20, RZ ;  /* 0x0000002014117810 */ /* 0x000fe20007f5e0ff */
[----:B------:R-:W-:Y:S01]  /*109a0*/  ULDC.64 UR8, c[0x0][0xad8] ;  /* 0x0002b60000087ab9 */ /* 0x000fe20000000a00 */
[----:B------:R-:W-:Y:S01]  /*109b0*/  IMAD.MOV.U32 R2, RZ, RZ, R44 ;  /* 0x000000ffff027224 */ /* 0x000fe200078e002c */
[----:B------:R-:W-:Y:S01]  /*109c0*/  ULDC UR4, c[0x0][0xa8c] ;  /* 0x0002a30000047ab9 */ /* 0x000fe20000000800 */
[----:B0-----:R-:W-:Y:S01]  /*109d0*/  IMAD.MOV.U32 R3, RZ, RZ, R49 ;  /* 0x000000ffff037224 */ /* 0x001fe200078e0031 */
        /* <DEDUP_REMOVED lines=8> */
[----:B-1---5:R-:W-:Y:S01]  /*10a60*/  LEA R32, P2, R2, UR8, 0x1 ;  /* 0x0000000802207c11 */ /* 0x022fe2000f8408ff */
[----:B------:R-:W-:-:S05]  /*10a70*/  IMAD.IADD R3, R3, 0x1, R17 ;  /* 0x0000000103037824 */ /* 0x000fca00078e0211 */
[----:B------:R-:W-:-:S05]  /*10a80*/  LEA.HI.X R33, R2, UR9, R3, 0x1, P2 ;  /* 0x0000000902217c11 */ /* 0x000fca00090f0c03 */
[----:B------:R2:W-:Y:S04]  /*10a90*/  @!P3 STG.E.128 desc[UR48][R32.64], R28 ;  /* 0x0000001c2000b986 */ /* 0x0005e8000c101d30 */
[----:B------:R2:W-:Y:S02]  /*10aa0*/  @!P4 STG.E.128 desc[UR48][R32.64+0x80], R40 ;  /* 0x000080282000c986 */ /* 0x0005e4000c101d30 */
.L_x_6662:
[----:B------:R-:W-:Y:S05]  /*10ab0*/  BSYNC B1 ;  /* 0x0000000000017941 */ /* 0x000fea0003800000 */
.L_x_6661:
        /* <DEDUP_REMOVED lines=15> */
[----:B--2--5:R-:W-:Y:S01]  /*10bb0*/  LEA R28, P0, R2, UR8, 0x1 ;  /* 0x00000008021c7c11 */ /* 0x024fe2000f8008ff */
[----:B------:R-:W-:-:S05]  /*10bc0*/  IMAD.IADD R3, R3, 0x1, R17 ;  /* 0x0000000103037824 */ /* 0x000fca00078e0211 */
[----:B------:R-:W-:-:S05]  /*10bd0*/  LEA.HI.X R29, R2, UR9, R3, 0x1, P0 ;  /* 0x00000009021d7c11 */ /* 0x000fca00080f0c03 */
[----:B------:R3:W-:Y:S04]  /*10be0*/  @!P2 STG.E.128 desc[UR48][R28.64], R12 ;  /* 0x0000000c1c00a986 */ /* 0x0007e8000c101d30 */
[----:B------:R3:W-:Y:S02]  /*10bf0*/  @!P3 STG.E.128 desc[UR48][R28.64+0x80], R24 ;  /* 0x000080181c00b986 */ /* 0x0007e4000c101d30 */
.L_x_6664:
[----:B------:R-:W-:Y:S05]  /*10c00*/  BSYNC B1 ;  /* 0x0000000000017941 */ /* 0x000fea0003800000 */
.L_x_6663:
[----:B------:R-:W-:Y:S05]  /*10c10*/  @P1 BRA `(.L_x_6665) ;  /* 0x0000000800f41947 */ /* 0x000fea0003800000 */
[----:B---3-5:R-:W-:Y:S01]  /*10c20*/  IADD3 R13, P0, R20, 0x60, RZ ;  /* 0x00000060140d7810 */ /* 0x028fe20007f1e0ff */
[----:B------:R-:W-:Y:S01]  /*10c30*/  ULDC.64 UR8, c[0x0][0xad8] ;  /* 0x0002b60000087ab9 */ /* 0x000fe20000000a00 */
[----:B------:R-:W-:Y:S01]  /*10c40*/  IMAD.MOV.U32 R2, RZ, RZ, R44 ;  /* 0x000000ffff027224 */ /* 0x000fe200078e002c */
[----:B------:R-:W-:Y:S01]  /*10c50*/  ULDC UR4, c[0x0][0xa8c] ;  /* 0x0002a30000047ab9 */ /* 0x000fe20000000800 */
[----:B0-----:R-:W-:Y:S01]  /*10c60*/  IMAD.MOV.U32 R3, RZ, RZ, R49 ;  /* 0x000000ffff037224 */ /* 0x001fe200078e0031 */
[----:B------:R-:W-:Y:S01]  /*10c70*/  ISETP.GE.AND P1, PT, R19, UR4, PT ;  /* 0x0000000413007c0c */ /* 0x000fe2000bf26270 */
[----:B------:R-:W-:Y:S02]  /*10c80*/  IMAD.X R20, RZ, RZ, R21, P0 ;  /* 0x000000ffff147224 */ /* 0x000fe400000e0615 */
[----:B------:R-:W-:-:S04]  /*10c90*/  IMAD.WIDE.U32 R2, R13, UR8, R2 ;  /* 0x000000080d027c25 */ /* 0x000fc8000f8e0002 */
[----:B------:R-:W-:Y:S02]  /*10ca0*/  IMAD R20, R20, UR8, RZ ;  /* 0x0000000814147c24 */ /* 0x000fe4000f8e02ff */
[----:B------:R-:W-:Y:S02]  /*10cb0*/  VIADD R0, R19, 0x40 ;  /* 0x0000004013007836 */ /* 0x000fe40000000000 */
        /* <DEDUP_REMOVED lines=8> */
[----:B------:R0:W-:Y:S01]  /*10d40*/  STG.E.128 desc[UR48][R12.64+0x80], R8 ;  /* 0x000080080c007986 */ /* 0x0001e2000c101d30 */
[----:B------:R-:W-:Y:S05]  /*10d50*/  BRA `(.L_x_6665) ;  /* 0x0000000800a47947 */ /* 0x000fea0003800000 */
.L_x_6657:
[----:B------:R-:W-:Y:S01]  /*10d60*/  ULDC.64 UR8, c[0x0][0xbd8] ;  /* 0x0002f60000087ab9 */ /* 0x000fe20000000a00 */
[----:B------:R-:W-:Y:S01]  /*10d70*/  IMAD.MOV.U32 R9, RZ, RZ, RZ ;  /* 0x000000ffff097224 */ /* 0x000fe200078e00ff */
[----:B------:R-:W-:-:S04]  /*10d80*/  UISETP.NE.U32.AND UP0, UPT, UR8, URZ, UPT ;  /* 0x0000003f0800728c */ /* 0x000fc8000bf05070 */
[----:B------:R-:W-:-:S03]  /*10d90*/  UISETP.NE.AND.EX UP0, UPT, UR9, URZ, UPT, UP0 ;  /* 0x0000003f0900728c */ /* 0x000fc6000bf05300 */
[----:B------:R-:W-:Y:S02]  /*10da0*/  ULDC.64 UR8, c[0x0][0xbd8] ;  /* 0x0002f60000087ab9 */ /* 0x000fe40000000a00 */
        /* <DEDUP_REMOVED lines=13> */
[----:B------:R-:W-:-:S05]  /*10e80*/  IMAD.U32 R5, RZ, RZ, UR9 ;  /* 0x00000009ff057e24 */ /* 0x000fca000f8e00ff */
[----:B0-----:R1:W5:Y:S01]  /*10e90*/  @P2 LDG.E R7, desc[UR48][R4.64] ;  /* 0x0000003004072981 */ /* 0x001362000c1e1900 */
[----:B------:R-:W-:Y:S01]  /*10ea0*/  USHF.R.S32.HI UR8, URZ, 0x1f, UR37 ;  /* 0x0000001f3f087899 */ /* 0x000fe20008011425 */
[----:B------:R-:W-:Y:S01]  /*10eb0*/  ISETP.GT.AND P0, PT, R193, 0x7f, PT ;  /* 0x0000007fc100780c */ /* 0x000fe20003f04270 */
[----:B------:R-:W-:-:S12]  /*10ec0*/  @P2 BRA `(.L_x_6666) ;  /* 0x0000000000102947 */ /* 0x000fd80003800000 */
[----:B------:R-:W-:Y:S05]  /*10ed0*/  @!P1 BRA `(.L_x_6666) ;  /* 0x00000000000c9947 */ /* 0x000fea0003800000 */
[----:B------:R-:W2:Y:S04]  /*10ee0*/  LDG.E R0, desc[UR48][R2.64] ;  /* 0x0000003002007981 */ /* 0x000ea8000c1e1900 */
[----:B-----5:R-:W2:Y:S02]  /*10ef0*/  LDG.E R7, desc[UR48][R2.64+0x4] ;  /* 0x0000043002077981 */ /* 0x020ea4000c1e1900 */
[----:B--2---:R-:W-:-:S07]  /*10f00*/  IMAD.IADD R7, R7, 0x1, -R0 ;  /* 0x0000000107077824 */ /* 0x004fce00078e0a00 */
.L_x_6666:
[----:B------:R-:W-:Y:S01]  /*10f10*/  USHF.R.S32.HI UR4, URZ, 0x1f, UR38 ;  /* 0x0000001f3f047899 */ /* 0x000fe20008011426 */
[----:B------:R-:W-:Y:S01]  /*10f20*/  BSSY B1, `(.L_x_6667) ;  /* 0x000001e000017945 */ /* 0x000fe20003800000 */
[----:B------:R-:W-:Y:S01]  /*10f30*/  USEL UR10, UR38, URZ, !UP0 ;  /* 0x0000003f260a7287 */ /* 0x000fe2000c000000 */
[----:B------:R-:W-:Y:S01]  /*10f40*/  SHF.R.S32.HI R8, RZ, 0x1f, R19 ;  /* 0x0000001fff087819 */ /* 0x000fe20000011413 */
[----:B------:R-:W-:Y:S01]  /*10f50*/  USEL UR9, UR4, URZ, !UP0 ;  /* 0x0000003f04097287 */ /* 0x000fe2000c000000 */
[----:B-----5:R-:W-:Y:S01]  /*10f60*/  SHF.R.S32.HI R6, RZ, 0x1f, R9 ;  /* 0x0000001fff067819 */ /* 0x020fe20000011409 */
[----:B------:R-:W-:Y:S10]  /*10f70*/  @P0 BRA `(.L_x_6668) ;  /* 0x0000000000600947 */ /* 0x000ff40003800000 */
[----:B------:R-:W0:Y:S02]  /*10f80*/  S2R R0, SR_TID.X ;  /* 0x0000000000007919 */ /* 0x000e240000002100 */
[----:B0-----:R-:W-:-:S04]  /*10f90*/  IMAD R0, R188, 0x80, R0 ;  /* 0x00000080bc007824 */ /* 0x001fc800078e0200 */
[----:B------:R-:W-:-:S05]  /*10fa0*/  VIADD R0, R0, 0xffffff80 ;  /* 0xffffff8000007836 */ /* 0x000fca0000000000 */
[----:B------:R-:W-:-:S13]  /*10fb0*/  ISETP.GE.AND P0, PT, R0, R7, PT ;  /* 0x000000070000720c */ /* 0x000fda0003f06270 */
[----:B------:R-:W-:Y:S05]  /*10fc0*/  @P0 BRA `(.L_x_6668) ;  /* 0x00000000004c0947 */ /* 0x000fea0003800000 */
[C---:B-1----:R-:W-:Y:S01]  /*10fd0*/  IADD3 R2, P0, R0.reuse, R9, RZ ;  /* 0x0000000900027210 */ /* 0x042fe20007f1e0ff */
[----:B------:R-:W-:Y:S02]  /*10fe0*/  ULDC.64 UR12, c[0x0][0xb70] ;  /* 0x0002dc00000c7ab9 */ /* 0x000fe40000000a00 */
[----:B------:R-:W-:Y:S01]  /*10ff0*/  UIMAD UR4, UR8, UR12, URZ ;  /* 0x0000000c080472a4 */ /* 0x000fe2000f8e023f */
[----:B------:R-:W-:Y:S01]  /*11000*/  LEA.HI.X.SX32 R3, R0, R6, 0x1, P0 ;  /* 0x0000000600037211 */ /* 0x000fe200000f0eff */
[----:B------:R-:W-:Y:S02]  /*11010*/  IMAD.U32 R5, RZ, RZ, UR12 ;  /* 0x0000000cff057e24 */ /* 0x000fe4000f8e00ff */
[----:B------:R-:W-:Y:S02]  /*11020*/  UIMAD UR4, UR37, UR13, UR4 ;  /* 0x0000000d250472a4 */ /* 0x000fe4000f8e0204 */
[----:B------:R-:W-:Y:S01]  /*11030*/  IMAD.WIDE.U32 R2, R5, UR37, R2 ;  /* 0x0000002505027c25 */ /* 0x000fe2000f8e0002 */
[----:B------:R-:W-:-:S02]  /*11040*/  ULDC.64 UR12, c[0x0][0xb78] ;  /* 0x0002de00000c7ab9 */ /* 0x000fc40000000a00 */
        /* <DEDUP_REMOVED lines=11> */
.L_x_6668:
[----:B------:R-:W-:Y:S05]  /*11100*/  BSYNC B1 ;  /* 0x0000000000017941 */ /* 0x000fea0003800000 */
.L_x_6667:
        /* <DEDUP_REMOVED lines=33> */
[----:B------:R-:W-:Y:S01]  /*11320*/  VIADD R0, R19, 0x40 ;  /* 0x0000004013007836 */ /* 0x000fe20000000000 */
        /* <DEDUP_REMOVED lines=14> */
.L_x_6670:
[----:B------:R-:W-:Y:S05]  /*11410*/  BSYNC B1 ;  /* 0x0000000000017941 */ /* 0x000fea0003800000 */
.L_x_6669:
[----:B------:R-:W-:Y:S04]  /*11420*/  BSSY B1, `(.L_x_6671) ;  /* 0x0000014000017945 */ /* 0x000fe80003800000 */
[----:B------:R-:W-:Y:S05]  /*11430*/  @P3 BRA `(.L_x_6672) ;  /* 0x0000000000483947 */ /* 0x000fea0003800000 */
[----:B0-----:R-:W-:Y:S01]  /*11440*/  IADD3 R9, P2, R6, 0x20, RZ ;  /* 0x0000002006097810 */ /* 0x001fe20007f5e0ff */
        /* <DEDUP_REMOVED lines=17> */
.L_x_6672:
[----:B------:R-:W-:Y:S05]  /*11560*/  BSYNC B1 ;  /* 0x0000000000017941 */ /* 0x000fea0003800000 */
.L_x_6671:
[----:B------:R-:W-:Y:S04]  /*11570*/  BSSY B1, `(.L_x_6673) ;  /* 0x0000014000017945 */ /* 0x000fe80003800000 */
[----:B------:R-:W-:Y:S05]  /*11580*/  @P1 BRA `(.L_x_6674) ;  /* 0x0000000000481947 */ /* 0x000fea0003800000 */
[----:B01----:R-:W-:Y:S01]  /*11590*/  IADD3 R9, P1, R6, 0x40, RZ ;  /* 0x0000004006097810 */ /* 0x003fe20007f3e0ff */
        /* <DEDUP_REMOVED lines=17> */
.L_x_6674:
[----:B------:R-:W-:Y:S05]  /*116b0*/  BSYNC B1 ;  /* 0x0000000000017941 */ /* 0x000fea0003800000 */
.L_x_6673:
        /* <DEDUP_REMOVED lines=19> */
.L_x_6665:
[----:B------:R-:W-:Y:S05]  /*117f0*/  BSYNC B0 ;  /* 0x0000000000007941 */ /* 0x000fea0003800000 */
.L_x_6656:
[----:B------:R-:W-:Y:S02]  /*11800*/  ULDC UR4, c[0x0][0xc14] ;  /* 0x0003050000047ab9 */ /* 0x000fe40000000800 */
[----:B------:R-:W-:-:S06]  /*11810*/  UISETP.GE.AND UP0, UPT, UR5, UR4, UPT ;  /* 0x000000040500728c */ /* 0x000fcc000bf06270 */
[----:B------:R-:W-:-:S13]  /*11820*/  PLOP3.LUT P0, PT, PT, PT, UP0, 0x80, 0x0 ;  /* 0x000000000000781c */ /* 0x000fda0003f0f008 */
[----:B------:R-:W-:Y:S05]  /*11830*/  @!P0 BRA `(.L_x_6675) ;  /* 0xfffffef400548947 */ /* 0x000fea000383ffff */
[----:B------:R-:W-:Y:S05]  /*11840*/  EXIT ;  /* 0x000000000000794d */ /* 0x000fea0003800000 */
.L_x_6574:
[----:B------:R-:W-:-:S08]  /*11850*/  NOP ;  /* 0x0000000000007918 */ /* 0x000fd00000000000 */
[----:B------:R-:W0:-:S00]  /*11860*/  USETMAXREG.DEALLOC.CTAPOOL 0x18 ;  /* 0x00000018000079c8 */ /* 0x000e0000080e0500 */
        /* <DEDUP_REMOVED lines=35> */
[----:B0-----:R-:W-:Y:S01]  /*11aa0*/  SEL R3, R6, RZ, P0 ;  /* 0x000000ff06037207 */ /* 0x001fe20000000000 */
[----:B------:R-:W-:Y:S01]  /*11ab0*/  IMAD.MOV.U32 R6, RZ, RZ, RZ ;  /* 0x000000ffff067224 */ /* 0x000fe200078e00ff */
[----:B------:R-:W-:-:S03]  /*11ac0*/  ISETP.GE.U32.AND P0, PT, R7, 0x8, PT ;  /* 0x000000080700780c */ /* 0x000fc60003f06070 */
[----:B------:R-:W-:-:S05]  /*11ad0*/  IMAD.IADD R3, R4, 0x1, R3 ;  /* 0x0000000104037824 */ /* 0x000fca00078e0203 */
        /* <DEDUP_REMOVED lines=20> */
.L_x_6680:
        /* <DEDUP_REMOVED lines=15> */
.L_x_6679:
[----:B------:R-:W-:Y:S05]  /*11d10*/  BSYNC B0 ;  /* 0x0000000000007941 */ /* 0x000fea0003800000 */
.L_x_6678:
        /* <DEDUP_REMOVED lines=25> */
.L_x_6676:
        /* <DEDUP_REMOVED lines=20> */
.L_x_6681:
        /* <DEDUP_REMOVED lines=25> */
[----:B------:R-:W-:-:S04]  /*12180*/  VIADDMNMX R10, R3, UR4, R10, PT ;  /* 0x00000004030a7c46 */ /* 0x000fc8000b80010a */
[-C--:B------:R-:W-:Y:S02]  /*12190*/  IABS R7, R10.reuse ;  /* 0x0000000a00077213 */ /* 0x080fe40000000000 */
[----:B------:R-:W-:Y:S02]  /*121a0*/  IABS R6, R10 ;  /* 0x0000000a00067213 */ /* 0x000fe40000000000 */
[----:B------:R-:W1:Y:S03]  /*121b0*/  I2F.RP R8, R7 ;  /* 0x0000000700087306 */ /* 0x000e660000209400 */
[----:B------:R-:W-:-:S05]  /*121c0*/  IMAD.MOV R6, RZ, RZ, -R6 ;  /* 0x000000ffff067224 */ /* 0x000fca00078e0a06 */
[----:B-1----:R-:W1:Y:S02]  /*121d0*/  MUFU.RCP R8, R8 ;  /* 0x0000000800087308 */ /* 0x002e640000001000 */
[----:B-1----:R-:W-:-:S06]  /*121e0*/  VIADD R3, R8, 0xffffffe ;  /* 0x0ffffffe08037836 */ /* 0x002fcc0000000000 */
[----:B------:R-:W1:Y:S02]  /*121f0*/  F2I.FTZ.U32.TRUNC.NTZ R3, R3 ;  /* 0x0000000300037305 */ /* 0x000e64000021f000 */
[----:B-1----:R-:W-:-:S04]  /*12200*/  IMAD.MOV R2, RZ, RZ, -R3 ;  /* 0x000000ffff027224 */ /* 0x002fc800078e0a03 */
[----:B------:R-:W-:Y:S02]  /*12210*/  IMAD R9, R2, R7, RZ ;  /* 0x0000000702097224 */ /* 0x000fe400078e02ff */
[----:B------:R-:W-:-:S04]  /*12220*/  IMAD.MOV.U32 R2, RZ, RZ, RZ ;  /* 0x000000ffff027224 */ /* 0x000fc800078e00ff */
[----:B------:R-:W-:Y:S01]  /*12230*/  IMAD.HI.U32 R2, R3, R9, R2 ;  /* 0x0000000903027227 */ /* 0x000fe200078e0002 */
[----:B------:R-:W-:Y:S02]  /*12240*/  IABS R9, R5 ;  /* 0x0000000500097213 */ /* 0x000fe40000000000 */
[C---:B------:R-:W-:Y:S01]  /*12250*/  LOP3.LUT R3, R5.reuse, R10, RZ, 0x3c, !PT ;  /* 0x0000000a05037212 */ /* 0x040fe200078e3cff */
[----:B------:R-:W-:Y:S02]  /*12260*/  IMAD.IADD R5, R5, 0x1, R4 ;  /* 0x0000000105057824 */ /* 0x000fe400078e0204 */
        /* <DEDUP_REMOVED lines=16> */
.L_x_6677:
[----:B------:R-:W-:Y:S02]  /*12370*/  IMAD.MOV.U32 R17, RZ, RZ, RZ ;  /* 0x000000ffff117224 */ /* 0x000fe400078e00ff */
[----:B------:R-:W-:Y:S02]  /*12380*/  IMAD.U32 R16, RZ, RZ, UR6 ;  /* 0x00000006ff107e24 */ /* 0x000fe4000f8e00ff */
[----:B------:R-:W-:-:S07]  /*12390*/  IMAD.MOV.U32 R18, RZ, RZ, RZ ;  /* 0x000000ffff127224 */ /* 0x000fce00078e00ff */
.L_x_6682:
        /* <DEDUP_REMOVED lines=20> */
.L_x_6757:
[----:B------:R-:W-:Y:S05]  /*124e0*/  YIELD ;  /* 0x0000000000007946 */ /* 0x000fea0003800000 */
[----:B------:R-:W-:Y:S01]  /*124f0*/  ULDC.64 UR4, c[0x0][0xa28] ;  /* 0x00028a0000047ab9 */ /* 0x000fe20000000a00 */
[----:B------:R-:W-:Y:S01]  /*12500*/  IMAD.MOV.U32 R4, RZ, RZ, RZ ;  /* 0x000000ffff047224 */ /* 0x000fe200078e00ff */
[----:B------:R-:W-:Y:S01]  /*12510*/  ISETP.NE.U32.AND P0, PT, RZ, UR4, PT ;  /* 0x00000004ff007c0c */ /* 0x000fe2000bf05070 */
[----:B-1----:R-:W-:Y:S01]  /*12520*/  IMAD.MOV.U32 R0, RZ, RZ, RZ ;  /* 0x000000ffff007224 */ /* 0x002fe200078e00ff */
[----:B------:R-:W-:Y:S02]  /*12530*/  ULDC.64 UR6, c[0x0][0xa08] ;  /* 0x0002820000067ab9 */ /* 0x000fe40000000a00 */
[----:B------:R-:W-:Y:S01]  /*12540*/  ISETP.NE.AND.EX P0, PT, RZ, UR5, PT, P0 ;  /* 0x00000005ff007c0c */ /* 0x000fe2000bf05300 */
[----:B------:R-:W-:-:S12]  /*12550*/  ULDC.64 UR4, c[0x0][0xa00] ;  /* 0x0002800000047ab9 */ /* 0x000fd80000000a00 */
        /* <DEDUP_REMOVED lines=16> */
[----:B------:R-:W-:-:S05]  /*12660*/  ULDC.64 UR4, c[0x0][0x3f8] ;  /* 0x0000fe0000047ab9 */ /* 0x000fca0000000a00 */
[----:B------:R1:W5:Y:S01]  /*12670*/  @P1 LDG.E R0, desc[UR48][R6.64] ;  /* 0x0000003006001981 */ /* 0x000362000c1e1900 */
[----:B------:R-:W-:Y:S01]  /*12680*/  UISETP.NE.U32.AND UP0, UPT, UR4, URZ, UPT ;  /* 0x0000003f0400728c */ /* 0x000fe2000bf05070 */
[----:B------:R-:W-:Y:S02]  /*12690*/  ISETP.NE.U32.AND P0, PT, RZ, UR6, PT ;  /* 0x00000006ff007c0c */ /* 0x000fe4000bf05070 */
[----:B------:R-:W-:Y:S01]  /*126a0*/  ULDC UR4, c[0x0][0x404] ;  /* 0x0001010000047ab9 */ /* 0x000fe20000000800 */
[----:B------:R-:W-:Y:S01]  /*126b0*/  UISETP.NE.AND.EX UP0, UPT, UR5, URZ, UPT, UP0 ;  /* 0x0000003f0500728c */ /* 0x000fe2000bf05300 */
[----:B------:R-:W-:Y:S02]  /*126c0*/  ISETP.NE.AND.EX P0, PT, RZ, UR7, PT, P0 ;  /* 0x00000007ff007c0c */ /* 0x000fe4000bf05300 */
[----:B------:R-:W-:Y:S01]  /*126d0*/  ULDC UR5, c[0x0][0x2e0] ;  /* 0x0000b80000057ab9 */ /* 0x000fe20000000800 */
[----:B------:R-:W-:-:S04]  /*126e0*/  USEL UR4, UR4, 0x1, UP0 ;  /* 0x0000000104047887 */ /* 0x000fc80008000000 */
[----:B------:R-:W-:-:S06]  /*126f0*/  UIMAD UR4, UR4, UR5, URZ ;  /* 0x00000005040472a4 */ /* 0x000fcc000f8e023f */
[----:B------:R-:W-:Y:S01]  /*12700*/  IMAD.U32 R5, RZ, RZ, UR4 ;  /* 0x00000004ff057e24 */ /* 0x000fe2000f8e00ff */
[----:B-1----:R-:W-:Y:S06]  /*12710*/  @P1 BRA `(.L_x_6684) ;  /* 0x0000000000101947 */ /* 0x002fec0003800000 */
[----:B------:R-:W-:Y:S05]  /*12720*/  @!P2 BRA `(.L_x_6684) ;  /* 0x00000000000ca947 */ /* 0x000fea0003800000 */
[----:B------:R-:W2:Y:S04]  /*12730*/  LDG.E R7, desc[UR48][R2.64] ;  /* 0x0000003002077981 */ /* 0x000ea8000c1e1900 */
[----:B-----5:R-:W2:Y:S02]  /*12740*/  LDG.E R0, desc[UR48][R2.64+0x4] ;  /* 0x0000043002007981 */ /* 0x020ea4000c1e1900 */
[----:B--2---:R-:W-:-:S07]  /*12750*/  IMAD.IADD R0, R0, 0x1, -R7 ;  /* 0x0000000100007824 */ /* 0x004fce00078e0a07 */
.L_x_6684:
[----:B------:R-:W1:Y:S01]  /*12760*/  LDC.64 R2, c[0x0][0xa08] ;  /* 0x00028200ff027b82 */ /* 0x000e620000000a00 */
[----:B------:R-:W-:Y:S01]  /*12770*/  IMAD.MOV.U32 R7, RZ, RZ, RZ ;  /* 0x000000ffff077224 */ /* 0x000fe200078e00ff */
[----:B------:R-:W-:Y:S01]  /*12780*/  ULDC.64 UR4, c[0x0][0xa20] ;  /* 0x0002880000047ab9 */ /* 0x000fe20000000a00 */
[----:B-1----:R-:W-:-:S05]  /*12790*/  IMAD.WIDE R2, R19, 0x4, R2 ;  /* 0x0000000413027825 */ /* 0x002fca00078e0202 */
[----:B------:R-:W2:Y:S01]  /*127a0*/  @P0 LDG.E R7, desc[UR48][R2.64] ;  /* 0x0000003002070981 */ /* 0x000ea2000c1e1900 */
[----:B------:R-:W-:-:S04]  /*127b0*/  ISETP.NE.U32.AND P1, PT, RZ, UR4, PT ;  /* 0x00000004ff007c0c */ /* 0x000fc8000bf25070 */
[----:B------:R-:W-:Y:S01]  /*127c0*/  ISETP.NE.AND.EX P1, PT, RZ, UR5, PT, P1 ;  /* 0x00000005ff007c0c */ /* 0x000fe2000bf25310 */
[----:B--2--5:R-:W-:-:S05]  /*127d0*/  IMAD.IADD R6, R7, 0x1, R4 ;  /* 0x0000000107067824 */ /* 0x024fca00078e0204 */
[----:B------:R1:W-:Y:S07]  /*127e0*/  STL [R1+0x4], R6 ;  /* 0x0000040601007387 */ /* 0x0003ee0000100800 */
[----:B------:R-:W-:Y:S05]  /*127f0*/  @!P1 BRA `(.L_x_6685) ;  /* 0x0000000000109947 */ /* 0x000fea0003800000 */
[----:B------:R-:W2:Y:S02]  /*12800*/  LDC.64 R2, c[0x0][0xa20] ;  /* 0x00028800ff027b82 */ /* 0x000ea40000000a00 */
[----:B--2---:R-:W-:-:S05]  /*12810*/  IMAD.WIDE R2, R19, 0x4, R2 ;  /* 0x0000000413027825 */ /* 0x004fca00078e0202 */
[----:B------:R2:W5:Y:S01]  /*12820*/  LDG.E R5, desc[UR48][R2.64] ;  /* 0x0000003002057981 */ /* 0x000562000c1e1900 */
[----:B------:R-:W-:Y:S05]  /*12830*/  BRA `(.L_x_6686) ;  /* 0x0000000000107947 */ /* 0x000fea0003800000 */
.L_x_6685:
[----:B------:R-:W-:Y:S05]  /*12840*/  @!P0 BRA `(.L_x_6686) ;  /* 0x00000000000c8947 */ /* 0x000fea0003800000 */
[----:B-1----:R-:W2:Y:S04]  /*12850*/  LDG.E R6, desc[UR48][R2.64] ;  /* 0x0000003002067981 */ /* 0x002ea8000c1e1900 */
[----:B------:R-:W2:Y:S02]  /*12860*/  LDG.E R5, desc[UR48][R2.64+0x4] ;  /* 0x0000043002057981 */ /* 0x000ea4000c1e1900 */
[----:B--2---:R-:W-:-:S07]  /*12870*/  IMAD.IADD R5, R5, 0x1, -R6 ;  /* 0x0000000105057824 */ /* 0x004fce00078e0a06 */
.L_x_6686:
        /* <DEDUP_REMOVED lines=18> */
.L_x_6689:
[----:B------:R-:W-:-:S13]  /*129a0*/  ISETP.NE.AND P1, PT, R3, 0x1, PT ;  /* 0x000000010300780c */ /* 0x000fda0003f25270 */
[----:B------:R-:W1:Y:S02]  /*129b0*/  @P1 LDC.64 R4, c[0x0][0x9e8] ;  /* 0x00027a00ff041b82 */ /* 0x000e640000000a00 */
[----:B-1----:R-:W-:-:S05]  /*129c0*/  @P1 IMAD.HI.U32 R4, R6, R4, RZ ;  /* 0x0000000406041227 */ /* 0x002fca00078e00ff */
[----:B------:R-:W-:-:S07]  /*129d0*/  @P1 SHF.R.U32.HI R6, RZ, R5, R4 ;  /* 0x00000005ff061219 */ /* 0x000fce0000011604 */
.L_x_6690:
[----:B------:R-:W-:Y:S05]  /*129e0*/  BSYNC B0 ;  /* 0x0000000000007941 */ /* 0x000fea0003800000 */
.L_x_6688:
[----:B------:R-:W-:-:S05]  /*129f0*/  IMAD R5, R6, R3, R3 ;  /* 0x0000000306057224 */ /* 0x000fca00078e0203 */
[----:B------:R-:W-:-:S07]  /*12a00*/  VIMNMX R2, R2, R5, PT ;  /* 0x0000000502027248 */ /* 0x000fce0003fe0100 */
.L_x_6687:
[----:B------:R-:W-:Y:S01]  /*12a10*/  VIADD R2, R2, 0x7f ;  /* 0x0000007f02027836 */ /* 0x000fe20000000000 */
[----:B------:R-:W-:Y:S01]  /*12a20*/  ULDC UR4, c[0x0][0x9dc] ;  /* 0x0002770000047ab9 */ /* 0x000fe20000000800 */
[----:B------:R-:W-:-:S03]  /*12a30*/  IMAD R0, R17, 0x80, -R0 ;  /* 0x0000008011007824 */ /* 0x000fc600078e0a00 */
[----:B------:R-:W-:-:S04]  /*12a40*/  SHF.R.S32.HI R5, RZ, 0x1f, R2 ;  /* 0x0000001fff057819 */ /* 0x000fc80000011402 */
[----:B------:R-:W-:Y:S01]  /*12a50*/  LEA.HI R4, R5, R2, RZ, 0x7 ;  /* 0x0000000205047211 */ /* 0x000fe200078f38ff */
[C---:B------:R-:W-:Y:S02]  /*12a60*/  VIADD R2, R7.reuse, 0x7f ;  /* 0x0000007f07027836 */ /* 0x040fe40000000000 */
[----:B------:R-:W-:Y:S01]  /*12a70*/  IMAD.IADD R7, R7, 0x1, R0 ;  /* 0x0000000107077824 */ /* 0x000fe200078e0200 */
[----:B------:R-:W-:Y:S02]  /*12a80*/  SHF.R.S32.HI R4, RZ, 0x7, R4 ;  /* 0x00000007ff047819 */ /* 0x000fe40000011404 */
[----:B------:R-:W-:Y:S01]  /*12a90*/  SHF.R.S32.HI R5, RZ, 0x1f, R2 ;  /* 0x0000001fff057819 */ /* 0x000fe20000011402 */
[----:B------:R-:W-:-:S03]  /*12aa0*/  VIADD R0, R7, -UR4 ;  /* 0x8000000407007c36 */ /* 0x000fc60008000000 */
[----:B------:R-:W-:-:S04]  /*12ab0*/  LEA.HI R5, R5, R2, RZ, 0x7 ;  /* 0x0000000205057211 */ /* 0x000fc800078f38ff */
[----:B------:R-:W-:-:S04]  /*12ac0*/  SHF.R.S32.HI R5, RZ, 0x7, R5 ;  /* 0x00000007ff057819 */ /* 0x000fc80000011405 */
        /* <DEDUP_REMOVED lines=13> */
.L_x_6693:
[----:B------:R-:W-:-:S13]  /*12ba0*/  ISETP.NE.AND P0, PT, R3, 0x1, PT ;  /* 0x000000010300780c */ /* 0x000fda0003f05270 */
[----:B------:R-:W2:Y:S02]  /*12bb0*/  @P0 LDC.64 R4, c[0x0][0x9e8] ;  /* 0x00027a00ff040b82 */ /* 0x000ea40000000a00 */
[----:B--2---:R-:W-:-:S05]  /*12bc0*/  @P0 IMAD.HI.U32 R4, R7, R4, RZ ;  /* 0x0000000407040227 */ /* 0x004fca00078e00ff */
[----:B------:R-:W-:-:S07]  /*12bd0*/  @P0 SHF.R.U32.HI R7, RZ, R5, R4 ;  /* 0x00000005ff070219 */ /* 0x000fce0000011604 */
.L_x_6694:
[----:B------:R-:W-:Y:S05]  /*12be0*/  BSYNC B0 ;  /* 0x0000000000007941 */ /* 0x000fea0003800000 */
.L_x_6692:
[----:B------:R-:W-:-:S05]  /*12bf0*/  IMAD R3, R7, R3, RZ ;  /* 0x0000000307037224 */ /* 0x000fca00078e02ff */
[----:B------:R-:W-:-:S07]  /*12c00*/  VIMNMX R0, R0, R3, !PT ;  /* 0x0000000300007248 */ /* 0x000fce0007fe0100 */
.L_x_6691:
        /* <DEDUP_REMOVED lines=15> */
[----:B------:R-:W2:Y:S08]  /*12d00*/  FLO.U32 R0, UR4 ;  /* 0x0000000400007d00 */ /* 0x000eb000080e0000 */
        /* <DEDUP_REMOVED lines=9> */
.L_x_6696:
        /* <DEDUP_REMOVED lines=17> */
[----:B------:R-:W-:Y:S02]  /*12eb0*/  IMAD.U32 R11, RZ, RZ, UR5 ;  /* 0x00000005ff0b7e24 */ /* 0x000fe4000f8e00ff */
[----:B------:R-:W-:Y:S02]  /*12ec0*/  IMAD.MOV.U32 R8, RZ, RZ, 0x70 ;  /* 0x00000070ff087424 */ /* 0x000fe400078e00ff */
[----:B------:R-:W-:Y:S02]  /*12ed0*/  IMAD.MOV.U32 R12, RZ, RZ, 0x1 ;  /* 0x00000001ff0c7424 */ /* 0x000fe400078e00ff */
[----:B0-----:R-:W-:-:S07]  /*12ee0*/  IMAD.MOV.U32 R13, RZ, RZ, RZ ;  /* 0x000000ffff0d7224 */ /* 0x001fce00078e00ff */
[----:B------:R-:W-:-:S07]  /*12ef0*/  LEPC R20, `(.L_x_6698) ;  /* 0x000000001014794e */ /* 0x000fce0000000000 */
[----:B--2---:R-:W-:Y:S05]  /*12f00*/  CALL.ABS.NOINC R2 ;  /* 0x0000000002007343 */ /* 0x004fea0003c00000 */
.L_x_6698:
        /* <DEDUP_REMOVED lines=14> */
[----:B------:R-:W-:Y:S02]  /*12ff0*/  IMAD.U32 R11, RZ, RZ, UR5 ;  /* 0x00000005ff0b7e24 */ /* 0x000fe4000f8e00ff */
[----:B------:R-:W-:Y:S02]  /*13000*/  IMAD.MOV.U32 R8, RZ, RZ, 0x70 ;  /* 0x00000070ff087424 */ /* 0x000fe400078e00ff */
[----:B------:R-:W-:Y:S02]  /*13010*/  IMAD.MOV.U32 R12, RZ, RZ, 0x1 ;  /* 0x00000001ff0c7424 */ /* 0x000fe400078e00ff */
[----:B0-2---:R-:W-:-:S07]  /*13020*/  IMAD.MOV.U32 R13, RZ, RZ, RZ ;  /* 0x000000ffff0d7224 */ /* 0x005fce00078e00ff */
[----:B------:R-:W-:-:S07]  /*13030*/  LEPC R20, `(.L_x_6700) ;  /* 0x000000001014794e */ /* 0x000fce0000000000 */
[----:B---3--:R-:W-:Y:S05]  /*13040*/  CALL.ABS.NOINC R2 ;  /* 0x0000000002007343 */ /* 0x008fea0003c00000 */
.L_x_6700:
        /* <DEDUP_REMOVED lines=16> */
.L_x_6699:
[----:B-1----:R-:W2:Y:S01]  /*13150*/  LDL.LU R6, [R1+0x1c] ;  /* 0x00001c0001067983 */ /* 0x002ea20000300800 */
[----:B------:R-:W1:Y:S01]  /*13160*/  LDC R0, c[0x0][0x428] ;  /* 0x00010a00ff007b82 */ /* 0x000e620000000800 */
[----:B------:R-:W-:Y:S01]  /*13170*/  IMAD.MOV.U32 R4, RZ, RZ, R18 ;  /* 0x000000ffff047224 */ /* 0x000fe200078e0012 */
[----:B------:R-:W-:Y:S01]  /*13180*/  ULDC.64 UR4, c[0x0][0x9f8] ;  /* 0x00027e0000047ab9 */ /* 0x000fe20000000a00 */
[----:B------:R-:W3:Y:S01]  /*13190*/  S2R R7, SR_TID.X ;  /* 0x0000000000077919 */ /* 0x000ee20000002100 */
        /* <DEDUP_REMOVED lines=23> */
.L_x_6701:
        /* <DEDUP_REMOVED lines=16> */
.L_x_6702:
        /* <DEDUP_REMOVED lines=18> */
.L_x_6773:
[----:B------:R-:W-:Y:S01]  /*13530*/  UMOV UR4, 0xffffffff ;  /* 0xffffffff00047882 */ /* 0x000fe20000000000 */
[----:B------:R-:W-:Y:S02]  /*13540*/  SHF.R.S32.HI R17, RZ, 0x1f, R0 ;  /* 0x0000001fff117819 */ /* 0x000fe40000011400 */
[----:B------:R-:W-:Y:S05]  /*13550*/  BRA.DIV UR4, `(.L_x_6704) ;  /* 0x0000003a04247947 */ /* 0x000fea000b800000 */
[----:B------:R-:W-:-:S13]  /*13560*/  ELECT P6, URZ, PT ;  /* 0x00000000003f782f */ /* 0x000fda00038c0000 */
.L_x_6776:
[----:B------:R-:W-:Y:S05]  /*13570*/  @!P6 BRA `(.L_x_6705) ;  /* 0x000000040010e947 */ /* 0x000fea0003800000 */
[----:B------:R-:W-:-:S04]  /*13580*/  ISETP.NE.U32.AND P0, PT, R2, RZ, PT ;  /* 0x000000ff0200720c */ /* 0x000fc80003f05070 */
[----:B------:R-:W-:-:S13]  /*13590*/  ISETP.NE.AND.EX P0, PT, R3, RZ, PT, P0 ;  /* 0x000000ff0300720c */ /* 0x000fda0003f05300 */
[----:B------:R-:W-:Y:S05]  /*135a0*/  @!P0 BRA `(.L_x_6706) ;  /* 0x0000000000488947 */ /* 0x000fea0003800000 */
[----:B------:R-:W1:Y:S01]  /*135b0*/  LDC R12, c[0x0][0x41c] ;  /* 0x00010700ff0c7b82 */ /* 0x000e620000000800 */
[----:B------:R-:W-:Y:S01]  /*135c0*/  IMAD.MOV.U32 R6, RZ, RZ, R5 ;  /* 0x000000ffff067224 */ /* 0x000fe200078e0005 */
        /* <DEDUP_REMOVED lines=16> */
.L_x_6706:
        /* <DEDUP_REMOVED lines=9> */
.L_x_6777:
        /* <DEDUP_REMOVED lines=11> */
.L_x_6708:
        /* <DEDUP_REMOVED lines=20> */
[----:B------:R-:W-:-:S03]  /*13950*/  UIADD3 UR14, UR6, 0x1c400, URZ ;  /* 0x0001c400060e7890 */ /* 0x000fc6000fffe03f */
[----:B------:R-:W-:-:S04]  /*13960*/  UMOV UR6, 0x0 ;  /* 0x0000000000067882 */ /* 0x000fc80000000000 */
[----:B------:R0:W-:Y:S02]  /*13970*/  UTMALDG.4D [UR8], [UR4], desc[UR6] ;  /* 0x00000608040075b4 */ /* 0x0001e40008019000 */
[----:B0-----:R-:W-:Y:S01]  /*13980*/  UMOV UR8, UR14 ;  /* 0x0000000e00087c82 */ /* 0x001fe20008000000 */
[----:B------:R-:W-:Y:S02]  /*13990*/  UMOV UR10, UR15 ;  /* 0x0000000f000a7c82 */ /* 0x000fe40008000000 */
[----:B------:R1:W-:Y:S02]  /*139a0*/  UTMALDG.4D [UR8], [UR4], desc[UR6] ;  /* 0x00000608040075b4 */ /* 0x0003e40008019000 */
[----:B-1----:R-:W-:Y:S01]  /*139b0*/  NOP ;  /* 0x0000000000007918 */ /* 0x002fe20000000000 */
.L_x_6705:
        /* <DEDUP_REMOVED lines=37> */
[----:B------:R-:W2:Y:S02]  /*13c10*/  SYNCS.PHASECHK.TRANS64.TRYWAIT P0, [R10+URZ+0x28820], R7 ;  /* 0x028820070a0075a7 */ /* 0x000ea4000800017f */
[----:B-12---:R-:W-:Y:S05]  /*13c20*/  @!P0 BRA `(.L_x_6710) ;  /* 0x0000003000a48947 */ /* 0x006fea0003800000 */
.L_x_6778:
[----:B------:R-:W-:Y:S05]  /*13c30*/  BSYNC B0 ;  /* 0x0000000000007941 */ /* 0x000fea0003800000 */
.L_x_6709:
        /* <DEDUP_REMOVED lines=44> */
.L_x_6717:
[----:B0-----:R-:W0:Y:S01]  /*13f00*/  S2R R3, SR_CgaCtaId ;  /* 0x0000000000037919 */ /* 0x001e220000008800 */
[----:B------:R-:W-:-:S04]  /*13f10*/  MOV R2, 0x400 ;  /* 0x0000040000027802 */ /* 0x000fc80000000f00 */
[----:B0-----:R-:W-:Y:S02]  /*13f20*/  LEA R2, R3, R2, 0x18 ;  /* 0x0000000203027211 */ /* 0x001fe400078ec0ff */
[----:B------:R-:W-:-:S03]  /*13f30*/  SHF.L.U32 R3, R14, 0x1f, RZ ;  /* 0x0000001f0e037819 */ /* 0x000fc600000006ff */
[----:B------:R-:W-:-:S04]  /*13f40*/  IMAD R2, R12, 0x8, R2 ;  /* 0x000000080c027824 */ /* 0x000fc800078e0202 */
[----:B------:R-:W0:Y:S02]  /*13f50*/  SYNCS.PHASECHK.TRANS64.TRYWAIT P0, [R2+URZ+0x28840], R3 ;  /* 0x02884003020075a7 */ /* 0x000e24000800017f */
[----:B0-----:R-:W-:Y:S05]  /*13f60*/  @!P0 BRA `(.L_x_6718) ;  /* 0x0000002c00f48947 */ /* 0x001fea0003800000 */
.L_x_6779:
        /* <DEDUP_REMOVED lines=11> */
.L_x_6719:
        /* <DEDUP_REMOVED lines=21> */
[----:B------:R-:W-:Y:S02]  /*14170*/  ULEA UR11, UR11, UR9, 0x7 ;  /* 0x000000090b0b7291 */ /* 0x000fe4000f8e383f */
        /* <DEDUP_REMOVED lines=11> */
.L_x_6780:
        /* <DEDUP_REMOVED lines=13> */
.L_x_6721:
        /* <DEDUP_REMOVED lines=22> */
[----:B------:R-:W-:Y:S02]  /*14460*/  ULEA UR11, UR11, UR5, 0x7 ;  /* 0x000000050b0b7291 */ /* 0x000fe4000f8e383f */
[----:B------:R-:W-:Y:S02]  /*14470*/  UIADD3.X UR5, URZ, UR39, URZ, UP0, !UPT ;  /* 0x000000273f057290 */ /* 0x000fe400087fe43f */
[----:B------:R-:W-:Y:S02]  /*14480*/  UIADD3 UR8, UR14, 0x400, URZ ;  /* 0x000004000e087890 */ /* 0x000fe4000fffe03f */
[----:B------:R-:W-:-:S07]  /*14490*/  UIADD3 UR14, UR14, 0x4400, URZ ;  /* 0x000044000e0e7890 */ /* 0x000fce000fffe03f */
[----:B------:R0:W-:Y:S02]  /*144a0*/  UTMALDG.4D [UR8], [UR4], desc[UR6] ;  /* 0x00000608040075b4 */ /* 0x0001e40008019000 */
[----:B0-----:R-:W-:Y:S01]  /*144b0*/  UMOV UR8, UR14 ;  /* 0x0000000e00087c82 */ /* 0x001fe20008000000 */
[----:B------:R-:W-:Y:S02]  /*144c0*/  UMOV UR10, UR15 ;  /* 0x0000000f000a7c82 */ /* 0x000fe40008000000 */
[----:B------:R0:W-:Y:S02]  /*144d0*/  UTMALDG.4D [UR8], [UR4], desc[UR6] ;  /* 0x00000608040075b4 */ /* 0x0001e40008019000 */
[----:B0-----:R-:W-:Y:S01]  /*144e0*/  NOP ;  /* 0x0000000000007918 */ /* 0x001fe20000000000 */
.L_x_6716:
[----:B------:R-:W-:Y:S05]  /*144f0*/  BSYNC B2 ;  /* 0x0000000000027941 */ /* 0x000fea0003800000 */
.L_x_6715:
[----:B------:R-:W2:Y:S04]  /*14500*/  LDL R2, [R1+0x14] ;  /* 0x0000140001027983 */ /* 0x000ea80000100800 */
[----:B------:R0:W-:Y:S04]  /*14510*/  STL [R1], R12 ;  /* 0x0000000c01007387 */ /* 0x0001e80000100800 */
[----:B------:R0:W-:Y:S02]  /*14520*/  STL [R1+0x8], R14 ;  /* 0x0000080e01007387 */ /* 0x0001e40000100800 */
[----:B0-2---:R-:W-:-:S07]  /*14530*/  VIADD R7, R2, 0xfffffffd ;  /* 0xfffffffd02077836 */ /* 0x005fce0000000000 */
.L_x_6714:
[----:B------:R-:W-:Y:S05]  /*14540*/  BSYNC B1 ;  /* 0x0000000000017941 */ /* 0x000fea0003800000 */
.L_x_6713:
[----:B------:R-:W2:Y:S01]  /*14550*/  LDL.LU R2, [R1+0x14] ;  /* 0x0000140001027983 */ /* 0x000ea20000300800 */
[----:B------:R-:W-:Y:S01]  /*14560*/  VIADD R13, R13, 0xfffffffe ;  /* 0xfffffffe0d0d7836 */ /* 0x000fe20000000000 */
[----:B--2---:R-:W-:-:S04]  /*14570*/  LOP3.LUT R2, RZ, R2, RZ, 0x33, !PT ;  /* 0x00000002ff027212 */ /* 0x004fc800078e33ff */
[----:B------:R-:W-:-:S13]  /*14580*/  ISETP.NE.AND P0, PT, R13, R2, PT ;  /* 0x000000020d00720c */ /* 0x000fda0003f05270 */
[----:B------:R-:W-:Y:S05]  /*14590*/  @!P0 BRA `(.L_x_6712) ;  /* 0x0000000c00d88947 */ /* 0x000fea0003800000 */
[----:B------:R-:W-:-:S07]  /*145a0*/  IMAD.MOV.U32 R10, RZ, RZ, R6 ;  /* 0x000000ffff0a7224 */ /* 0x000fce00078e0006 */
.L_x_6736:
        /* <DEDUP_REMOVED lines=32> */
.L_x_6724:
[----:B------:R-:W1:Y:S01]  /*147b0*/  S2R R3, SR_CgaCtaId ;  /* 0x0000000000037919 */ /* 0x000e620000008800 */
[----:B------:R-:W-:-:S04]  /*147c0*/  MOV R2, 0x400 ;  /* 0x0000040000027802 */ /* 0x000fc80000000f00 */
[----:B-1----:R-:W-:Y:S02]  /*147d0*/  LEA R2, R3, R2, 0x18 ;  /* 0x0000000203027211 */ /* 0x002fe400078ec0ff */
[----:B------:R-:W-:-:S03]  /*147e0*/  SHF.L.U32 R3, R9, 0x1f, RZ ;  /* 0x0000001f09037819 */ /* 0x000fc600000006ff */
[----:B------:R-:W-:-:S04]  /*147f0*/  IMAD R2, R8, 0x8, R2 ;  /* 0x0000000808027824 */ /* 0x000fc800078e0202 */
[----:B------:R-:W1:Y:S02]  /*14800*/  SYNCS.PHASECHK.TRANS64.TRYWAIT P0, [R2+URZ+0x28840], R3 ;  /* 0x02884003020075a7 */ /* 0x000e64000800017f */
[----:B-1----:R-:W-:Y:S05]  /*14810*/  @!P0 BRA `(.L_x_6725) ;  /* 0x0000002400f08947 */ /* 0x002fea0003800000 */
.L_x_6781:
        /* <DEDUP_REMOVED lines=11> */
.L_x_6726:
        /* <DEDUP_REMOVED lines=33> */
.L_x_6782:
        /* <DEDUP_REMOVED lines=8> */
.L_x_6728:
        /* <DEDUP_REMOVED lines=29> */
.L_x_6723:
[----:B------:R-:W-:Y:S05]  /*14d30*/  BSYNC B1 ;  /* 0x0000000000017941 */ /* 0x000fea0003800000 */
.L_x_6722:
        /* <DEDUP_REMOVED lines=32> */
.L_x_6731:
[----:B------:R-:W2:Y:S01]  /*14f40*/  S2R R3, SR_CgaCtaId ;  /* 0x0000000000037919 */ /* 0x000ea20000008800 */
[----:B------:R-:W-:-:S04]  /*14f50*/  MOV R2, 0x400 ;  /* 0x0000040000027802 */ /* 0x000fc80000000f00 */
[----:B--2---:R-:W-:Y:S02]  /*14f60*/  LEA R2, R3, R2, 0x18 ;  /* 0x0000000203027211 */ /* 0x004fe400078ec0ff */
[----:B------:R-:W-:-:S03]  /*14f70*/  SHF.L.U32 R3, R14, 0x1f, RZ ;  /* 0x0000001f0e037819 */ /* 0x000fc600000006ff */
[----:B------:R-:W-:-:S04]  /*14f80*/  IMAD R2, R15, 0x8, R2 ;  /* 0x000000080f027824 */ /* 0x000fc800078e0202 */
[----:B------:R-:W2:Y:S02]  /*14f90*/  SYNCS.PHASECHK.TRANS64.TRYWAIT P0, [R2+URZ+0x28840], R3 ;  /* 0x02884003020075a7 */ /* 0x000ea4000800017f */
[----:B--2---:R-:W-:Y:S05]  /*14fa0*/  @!P0 BRA `(.L_x_6732) ;  /* 0x0000002000348947 */ /* 0x004fea0003800000 */
.L_x_6783:
        /* <DEDUP_REMOVED lines=11> */
.L_x_6733:
        /* <DEDUP_REMOVED lines=33> */
.L_x_6784:
        /* <DEDUP_REMOVED lines=8> */
.L_x_6735:
        /* <DEDUP_REMOVED lines=18> */
[----:B------:R-:W-:Y:S02]  /*15410*/  IMAD.MOV.U32 R5, RZ, RZ, R12 ;  /* 0x000000ffff057224 */ /* 0x000fe400078e000c */
[----:B------:R-:W-:Y:S01]  /*15420*/  IMAD.MOV.U32 R6, RZ, RZ, R10 ;  /* 0x000000ffff067224 */ /* 0x000fe200078e000a */
[----:B--2---:R-:W-:-:S13]  /*15430*/  R2UR UR5, R3 ;  /* 0x00000000030572ca */ /* 0x004fda00000e0000 */
[----:B------:R-:W-:Y:S02]  /*15440*/  ULEA UR11, UR11, UR5, 0x7 ;  /* 0x000000050b0b7291 */ /* 0x000fe4000f8e383f */
[----:B------:R-:W-:-:S09]  /*15450*/  UIADD3.X UR5, URZ, UR39, URZ, UP0, !UPT ;  /* 0x000000273f057290 */ /* 0x000fd200087fe43f */
[----:B------:R0:W-:Y:S02]  /*15460*/  UTMALDG.4D [UR8], [UR4], desc[UR6] ;  /* 0x00000608040075b4 */ /* 0x0001e40008019000 */
[----:B0-----:R-:W-:Y:S01]  /*15470*/  UMOV UR8, UR14 ;  /* 0x0000000e00087c82 */ /* 0x001fe20008000000 */
[----:B------:R-:W-:Y:S02]  /*15480*/  UMOV UR10, UR15 ;  /* 0x0000000f000a7c82 */ /* 0x000fe40008000000 */
[----:B------:R1:W-:Y:S02]  /*15490*/  UTMALDG.4D [UR8], [UR4], desc[UR6] ;  /* 0x00000608040075b4 */ /* 0x0003e40008019000 */
[----:B-1----:R-:W-:Y:S01]  /*154a0*/  NOP ;  /* 0x0000000000007918 */ /* 0x002fe20000000000 */
.L_x_6730:
[----:B------:R-:W-:Y:S05]  /*154b0*/  BSYNC B1 ;  /* 0x0000000000017941 */ /* 0x000fea0003800000 */
.L_x_6729:
[----:B------:R-:W2:Y:S01]  /*154c0*/  LDL R2, [R1+0x10] ;  /* 0x0000100001027983 */ /* 0x000ea20000100800 */
[----:B------:R-:W-:Y:S01]  /*154d0*/  VIADD R7, R7, 0xfffffffe ;  /* 0xfffffffe07077836 */ /* 0x000fe20000000000 */
[----:B--2---:R-:W-:-:S13]  /*154e0*/  ISETP.GT.AND P0, PT, R13, R2, PT ;  /* 0x000000020d00720c */ /* 0x004fda0003f04270 */
[----:B------:R-:W-:Y:S05]  /*154f0*/  @P0 BRA `(.L_x_6736) ;  /* 0xfffffff0002c0947 */ /* 0x000fea000383ffff */
.L_x_6712:
[----:B------:R-:W-:Y:S05]  /*15500*/  BSYNC B0 ;  /* 0x0000000000007941 */ /* 0x000fea0003800000 */
.L_x_6711:
        /* <DEDUP_REMOVED lines=17> */
.L_x_6738:
[----:B------:R-:W-:Y:S05]  /*15620*/  BSYNC B0 ;  /* 0x0000000000007941 */ /* 0x000fea0003800000 */
.L_x_6737:
        /* <DEDUP_REMOVED lines=11> */
.L_x_6785:
        /* <DEDUP_REMOVED lines=11> */
.L_x_6742:
        /* <DEDUP_REMOVED lines=20> */
[----:B------:R-:W-:-:S03]  /*158d0*/  UIADD3 UR14, UR6, 0x4400, URZ ;  /* 0x00004400060e7890 */ /* 0x000fc6000fffe03f */
[----:B------:R-:W-:-:S04]  /*158e0*/  UMOV UR6, 0x0 ;  /* 0x0000000000067882 */ /* 0x000fc80000000000 */
[----:B------:R1:W-:Y:S02]  /*158f0*/  UTMALDG.4D [UR8], [UR4], desc[UR6] ;  /* 0x00000608040075b4 */ /* 0x0003e40008019000 */
[----:B-1----:R-:W-:Y:S01]  /*15900*/  UMOV UR8, UR14 ;  /* 0x0000000e00087c82 */ /* 0x002fe20008000000 */
[----:B------:R-:W-:Y:S02]  /*15910*/  UMOV UR10, UR15 ;  /* 0x0000000f000a7c82 */ /* 0x000fe40008000000 */
[----:B------:R1:W-:Y:S02]  /*15920*/  UTMALDG.4D [UR8], [UR4], desc[UR6] ;  /* 0x00000608040075b4 */ /* 0x0003e40008019000 */
[----:B-1----:R-:W-:Y:S01]  /*15930*/  NOP ;  /* 0x0000000000007918 */ /* 0x002fe20000000000 */
.L_x_6740:
[----:B------:R-:W-:Y:S05]  /*15940*/  BSYNC B0 ;  /* 0x0000000000007941 */ /* 0x000fea0003800000 */
.L_x_6739:
        /* <DEDUP_REMOVED lines=9> */
.L_x_6697:
[----:B------:R-:W-:Y:S05]  /*159e0*/  BSYNC B6 ;  /* 0x0000000000067941 */ /* 0x000fea0003800000 */
.L_x_6695:
[----:B------:R-:W-:-:S03]  /*159f0*/  UMOV UR4, 0xffffffff ;  /* 0xffffffff00047882 */ /* 0x000fc60000000000 */
[----:B------:R-:W-:Y:S05]  /*15a00*/  BRA.DIV UR4, `(.L_x_6743) ;  /* 0x0000001604d87947 */ /* 0x000fea000b800000 */
[----:B------:R2:W3:Y:S04]  /*15a10*/  SHFL.IDX PT, R4, R16, RZ, 0x1f ;  /* 0x00001fff10047589 */ /* 0x0004e800000e0000 */
[----:B------:R2:W4:Y:S02]  /*15a20*/  SHFL.IDX PT, R7, R16, 0x1, 0x1f ;  /* 0x00201f0010077f89 */ /* 0x00052400000e0000 */
.L_x_6789:
        /* <DEDUP_REMOVED lines=10> */
[----:B------:R-:W1:Y:S02]  /*15ad0*/  LDC.64 R2, c[0x0][0xc58] ;  /* 0x00031600ff027b82 */ /* 0x000e640000000a00 */
[----:B-1----:R-:W-:-:S05]  /*15ae0*/  IMAD.WIDE R2, R5, 0x4, R2 ;  /* 0x0000000405027825 */ /* 0x002fca00078e0202 */
[----:B------:R1:W5:Y:S02]  /*15af0*/  LDG.E R17, desc[UR48][R2.64] ;  /* 0x0000003002117981 */ /* 0x000364000c1e1900 */
.L_x_6745:
[----:B------:R-:W-:Y:S05]  /*15b00*/  BSYNC B0 ;  /* 0x0000000000007941 */ /* 0x000fea0003800000 */
.L_x_6744:
        /* <DEDUP_REMOVED lines=23> */
.L_x_6797:
[----:B------:R-:W-:Y:S02]  /*15c80*/  ULDC UR4, c[0x0][0xc10] ;  /* 0x0003040000047ab9 */ /* 0x000fe40000000800 */
[----:B------:R-:W-:-:S04]  /*15c90*/  IMAD.U32 R5, RZ, RZ, UR4 ;  /* 0x00000004ff057e24 */ /* 0x000fc8000f8e00ff */
[----:B-1----:R-:W-:-:S04]  /*15ca0*/  IMAD R14, R14, R5, RZ ;  /* 0x000000050e0e7224 */ /* 0x002fc800078e02ff */
[----:B----4-:R-:W-:-:S05]  /*15cb0*/  IMAD.IADD R7, R7, 0x1, R14 ;  /* 0x0000000107077824 */ /* 0x010fca00078e020e */
[----:B---3--:R-:W-:-:S13]  /*15cc0*/  ISETP.GT.AND P0, PT, R7, R4, PT ;  /* 0x000000040700720c */ /* 0x008fda0003f04270 */
[----:B------:R-:W-:Y:S05]  /*15cd0*/  @P0 BRA `(.L_x_6747) ;  /* 0x0000000000b40947 */ /* 0x000fea0003800000 */
[----:B------:R-:W1:Y:S02]  /*15ce0*/  LDC R0, c[0x0][0xc14] ;  /* 0x00030500ff007b82 */ /* 0x000e640000000800 */
.L_x_6752:
        /* <DEDUP_REMOVED lines=14> */
.L_x_6750:
[----:B------:R-:W-:Y:S05]  /*15dd0*/  BSYNC B0 ;  /* 0x0000000000007941 */ /* 0x000fea0003800000 */
.L_x_6749:
        /* <DEDUP_REMOVED lines=23> */
.L_x_6805:
[----:B------:R-:W-:Y:S02]  /*15f50*/  ULDC UR4, c[0x0][0xc10] ;  /* 0x0003040000047ab9 */ /* 0x000fe40000000800 */
[----:B------:R-:W-:-:S04]  /*15f60*/  IMAD.U32 R5, RZ, RZ, UR4 ;  /* 0x00000004ff057e24 */ /* 0x000fc8000f8e00ff */
[----:B-1----:R-:W-:-:S04]  /*15f70*/  IMAD R14, R14, R5, RZ ;  /* 0x000000050e0e7224 */ /* 0x002fc800078e02ff */
[----:B------:R-:W-:-:S05]  /*15f80*/  IMAD.IADD R7, R14, 0x1, R7 ;  /* 0x000000010e077824 */ /* 0x000fca00078e0207 */
[----:B------:R-:W-:-:S13]  /*15f90*/  ISETP.GT.AND P0, PT, R7, R4, PT ;  /* 0x000000040700720c */ /* 0x000fda0003f04270 */
[----:B------:R-:W-:Y:S05]  /*15fa0*/  @!P0 BRA `(.L_x_6752) ;  /* 0xfffffffc00508947 */ /* 0x000fea000383ffff */
.L_x_6747:
[----:B--2---:R-:W-:Y:S01]  /*15fb0*/  IMAD.IADD R16, R7, 0x1, -R14 ;  /* 0x0000000107107824 */ /* 0x004fe200078e0a0e */
[----:B------:R-:W-:-:S03]  /*15fc0*/  UMOV UR4, 0xffffffff ;  /* 0xffffffff00047882 */ /* 0x000fc60000000000 */
[----:B------:R-:W-:-:S05]  /*15fd0*/  IMAD R3, R2, R5, R16 ;  /* 0x0000000502037224 */ /* 0x000fca00078e0210 */
[----:B------:R-:W-:Y:S01]  /*15fe0*/  ISETP.GT.AND P6, PT, R3, R4, PT ;  /* 0x000000040300720c */ /* 0x000fe20003fc4270 */
[----:B------:R-:W-:-:S12]  /*15ff0*/  BRA.DIV UR4, `(.L_x_6753) ;  /* 0x0000001a04487947 */ /* 0x000fd8000b800000 */
[----:B------:R-:W-:-:S04]  /*16000*/  VOTE.ANY R3, PT, !P6 ;  /* 0x0000000000037806 */ /* 0x000fc800070e0100 */
[----:B------:R-:W1:Y:S02]  /*16010*/  POPC R6, R3 ;  /* 0x0000000300067309 */ /* 0x000e640000000000 */
[----:B-1----:R1:W2:Y:S02]  /*16020*/  SHFL.IDX PT, R17, R17, R6, 0x1f ;  /* 0x00001f0611117589 */ /* 0x0022a400000e0000 */
.L_x_6809:
[----:B------:R-:W-:Y:S01]  /*16030*/  ISETP.NE.AND P0, PT, R3, RZ, PT ;  /* 0x000000ff0300720c */ /* 0x000fe20003f05270 */
[----:B------:R-:W-:-:S12]  /*16040*/  IMAD.MOV.U32 R7, RZ, RZ, RZ ;  /* 0x000000ffff077224 */ /* 0x000fd800078e00ff */
[----:B------:R-:W-:Y:S05]  /*16050*/  @!P0 BRA `(.L_x_6754) ;  /* 0x0000000000108947 */ /* 0x000fea0003800000 */
[----:B------:R-:W-:Y:S01]  /*16060*/  UMOV UR4, 0xffffffff ;  /* 0xffffffff00047882 */ /* 0x000fe20000000000 */
[----:B------:R-:W-:Y:S02]  /*16070*/  VIADD R12, R6, 0xffffffff ;  /* 0xffffffff060c7836 */ /* 0x000fe40000000000 */
[----:B------:R-:W-:Y:S05]  /*16080*/  BRA.DIV UR4, `(.L_x_6755) ;  /* 0x0000001a046c7947 */ /* 0x000fea000b800000 */
[----:B------:R3:W4:Y:S02]  /*16090*/  SHFL.IDX PT, R7, R2, R12, 0x1f ;  /* 0x00001f0c02077589 */ /* 0x00072400000e0000 */
.L_x_6754:
[----:B0--3--:R-:W0:Y:S01]  /*160a0*/  LDC.64 R2, c[0x0][0xc68] ;  /* 0x00031a00ff027b82 */ /* 0x009e220000000a00 */
[----:B------:R-:W-:-:S04]  /*160b0*/  IMAD.IADD R19, R6, 0x1, R19 ;  /* 0x0000000106137824 */ /* 0x000fc800078e0213 */
        /* <DEDUP_REMOVED lines=65> */
.L_x_6748:
[----:B------:R-:W-:Y:S01]  /*164d0*/  UMOV UR4, URZ ;  /* 0x0000003f00047c82 */ /* 0x000fe20008000000 */
[----:B------:R-:W-:Y:S01]  /*164e0*/  UMOV UR5, URZ ;  /* 0x0000003f00057c82 */ /* 0x000fe20008000000 */
[----:B------:R-:W-:Y:S01]  /*164f0*/  ULDC UR6, c[0x0][0xc14] ;  /* 0x0003050000067ab9 */ /* 0x000fe20000000800 */
[----:B--2---:R-:W-:Y:S02]  /*16500*/  IMAD.MOV.U32 R16, RZ, RZ, R4 ;  /* 0x000000ffff107224 */ /* 0x004fe400078e0004 */
[----:B------:R-:W-:Y:S02]  /*16510*/  IMAD.U32 R17, RZ, RZ, UR4 ;  /* 0x00000004ff117e24 */ /* 0x000fe4000f8e00ff */
[----:B------:R-:W-:Y:S02]  /*16520*/  IMAD.U32 R18, RZ, RZ, UR5 ;  /* 0x00000005ff127e24 */ /* 0x000fe4000f8e00ff */
[----:B------:R-:W-:-:S07]  /*16530*/  IMAD.U32 R19, RZ, RZ, UR6 ;  /* 0x00000006ff137e24 */ /* 0x000fce000f8e00ff */
.L_x_6756:
        /* <DEDUP_REMOVED lines=12> */
.L_x_6683:
        /* <DEDUP_REMOVED lines=12> */
.L_x_6812:
[----:B------:R-:W-:Y:S05]  /*166c0*/  BSYNC B0 ;  /* 0x0000000000007941 */ /* 0x000fea0003800000 */
.L_x_6758:
[----:B------:R-:W-:-:S03]  /*166d0*/  UMOV UR4, 0xffffffff ;  /* 0xffffffff00047882 */ /* 0x000fc60000000000 */
[----:B------:R-:W-:Y:S05]  /*166e0*/  BRA.DIV UR4, `(.L_x_6760) ;  /* 0x0000001604107947 */ /* 0x000fea000b800000 */
[----:B------:R-:W2:Y:S02]  /*166f0*/  S2R R2, SR_TID.X ;  /* 0x0000000000027919 */ /* 0x000ea40000002100 */
[----:B--2---:R-:W-:-:S04]  /*16700*/  SHF.R.U32.HI R2, RZ, 0x5, R2 ;  /* 0x00000005ff027819 */ /* 0x004fc80000011602 */
[----:B------:R-:W-:-:S05]  /*16710*/  LOP3.LUT R2, R2, 0x3, RZ, 0xc0, !PT ;  /* 0x0000000302027812 */ /* 0x000fca00078ec0ff */
[----:B------:R2:W3:Y:S02]  /*16720*/  SHFL.IDX PT, R14, R2, RZ, 0x1f ;  /* 0x00001fff020e7589 */ /* 0x0004e400000e0000 */
.L_x_6815:
[----:B---3--:R-:W-:Y:S01]  /*16730*/  ISETP.NE.AND P0, PT, R14, RZ, PT ;  /* 0x000000ff0e00720c */ /* 0x008fe20003f05270 */
[----:B------:R-:W-:-:S12]  /*16740*/  BSSY B0, `(.L_x_6761) ;  /* 0x0000027000007945 */ /* 0x000fd80003800000 */
[----:B------:R-:W-:Y:S05]  /*16750*/  @P0 BRA `(.L_x_6762) ;  /* 0x0000000000940947 */ /* 0x000fea0003800000 */
[----:B------:R-:W-:-:S03]  /*16760*/  UMOV UR4, 0xffffffff ;  /* 0xffffffff00047882 */ /* 0x000fc60000000000 */
[----:B------:R-:W-:Y:S05]  /*16770*/  BRA.DIV UR4, `(.L_x_6763) ;  /* 0x0000001604207947 */ /* 0x000fea000b800000 */
[----:B------:R-:W-:-:S13]  /*16780*/  ELECT P6, URZ, PT ;  /* 0x00000000003f782f */ /* 0x000fda00038c0000 */
.L_x_6818:
[----:B------:R-:W-:Y:S05]  /*16790*/  @!P6 BRA `(.L_x_6762) ;  /* 0x000000000084e947 */ /* 0x000fea0003800000 */
[----:B------:R-:W-:-:S06]  /*167a0*/  ULOP3.LUT UR4, UR36, 0x2, URZ, 0xfc, !UPT ;  /* 0x0000000224047892 */ /* 0x000fcc000f8efc3f */
[----:B--2---:R-:W-:-:S05]  /*167b0*/  IMAD.U32 R2, RZ, RZ, UR4 ;  /* 0x00000004ff027e24 */ /* 0x004fca000f8e00ff */
[----:B------:R-:W-:-:S13]  /*167c0*/  ISETP.NE.AND P2, PT, R2, 0x3, PT ;  /* 0x000000030200780c */ /* 0x000fda0003f45270 */
[----:B------:R-:W-:Y:S05]  /*167d0*/  @!P2 BRA `(.L_x_6764) ;  /* 0x000000000004a947 */ /* 0x000fea0003800000 */
[----:B------:R-:W-:Y:S01]  /*167e0*/  BPT.TRAP 0x1 ;  /* 0x000000040000795c */ /* 0x000fe20000300000 */
.L_x_6764:
        /* <DEDUP_REMOVED lines=14> */
.L_x_6819:
[----:B------:R-:W2:Y:S02]  /*168d0*/  SYNCS.PHASECHK.TRANS64.TRYWAIT P0, [R7+URZ], R2 ;  /* 0x00000002070075a7 */ /* 0x000ea4000800017f */
[----:B--2---:R-:W-:Y:S05]  /*168e0*/  @!P0 BRA `(.L_x_6766) ;  /* 0x0000001000f88947 */ /* 0x004fea0003800000 */
.L_x_6820:
[----:B------:R-:W-:Y:S05]  /*168f0*/  @!P2 BRA `(.L_x_6767) ;  /* 0x000000000004a947 */ /* 0x000fea0003800000 */
[----:B------:R-:W-:Y:S01]  /*16900*/  BPT.TRAP 0x1 ;  /* 0x000000040000795c */ /* 0x000fe20000300000 */
.L_x_6767:
[----:B------:R-:W3:Y:S01]  /*16910*/  LDL.LU R4, [R1] ;  /* 0x0000000001047983 */ /* 0x000ee20000300800 */
[----:B------:R-:W-:-:S04]  /*16920*/  VIADD R0, R0, 0x28860 ;  /* 0x0002886000007836 */ /* 0x000fc80000000000 */
[----:B---3--:R-:W-:-:S04]  /*16930*/  IMAD R4, R4, 0x8, R0 ;  /* 0x0000000804047824 */ /* 0x008fc800078e0200 */
[----:B------:R-:W3:Y:S02]  /*16940*/  SYNCS.PHASECHK.TRANS64.TRYWAIT P0, [R4+URZ], R5 ;  /* 0x00000005040075a7 */ /* 0x000ee4000800017f */
[----:B---3--:R-:W-:Y:S05]  /*16950*/  @!P0 BRA `(.L_x_6768) ;  /* 0x0000001000f08947 */ /* 0x008fea0003800000 */
.L_x_6821:
[----:B------:R-:W-:-:S07]  /*16960*/  IMAD R3, R3, 0x8, R0 ;  /* 0x0000000803037824 */ /* 0x000fce00078e0200 */
.L_x_6769:
[----:B----4-:R4:W0:Y:S02]  /*16970*/  SYNCS.PHASECHK.TRANS64.TRYWAIT P0, [R3+URZ], R2 ;  /* 0x00000002030075a7 */ /* 0x010824000800017f */
[----:B0-----:R-:W-:Y:S05]  /*16980*/  @!P0 NANOSLEEP.SYNCS 0x989680 ;  /* 0x009896800000895d */ /* 0x001fea0003900000 */
[----:B------:R-:W0:Y:S02]  /*16990*/  @!P0 SYNCS.PHASECHK.TRANS64 P0, [R3+URZ], R2 ;  /* 0x00000002030085a7 */ /* 0x000e24000800007f */
[----:B0-----:R-:W-:Y:S05]  /*169a0*/  @!P0 BRA `(.L_x_6769) ;  /* 0xfffffffc00f08947 */ /* 0x001fea000383ffff */
.L_x_6762:
[----:B------:R-:W-:Y:S05]  /*169b0*/  BSYNC B0 ;  /* 0x0000000000007941 */ /* 0x000fea0003800000 */
.L_x_6761:
[----:B------:R-:W-:Y:S05]  /*169c0*/  EXIT ;  /* 0x000000000000794d */ /* 0x000fea0003800000 */
.L_x_6587:
[----:B0-----:R-:W-:-:S04]  /*169d0*/  IMAD.U32 R3, RZ, RZ, UR41 ;  /* 0x00000029ff037e24 */ /* 0x001fc8000f8e00ff */
[----:B------:R0:W1:Y:S03]  /*169e0*/  SYNCS.PHASECHK.TRANS64.TRYWAIT P1, [R3+URZ+0x28800], R0 ;  /* 0x02880000030075a7 */ /* 0x000066000802017f */
[----:B-1----:R-:W-:Y:S05]  /*169f0*/  @!P1 NANOSLEEP.SYNCS 0x989680 ;  /* 0x009896800000995d */ /* 0x002fea0003900000 */
[----:B------:R-:W1:Y:S02]  /*16a00*/  @!P1 SYNCS.PHASECHK.TRANS64 P1, [R3+URZ+0x28800], R0 ;  /* 0x02880000030095a7 */ /* 0x000e64000802007f */
[----:B-1----:R-:W-:Y:S05]  /*16a10*/  @!P1 BRA `(.L_x_6587) ;  /* 0xfffffffc00ec9947 */ /* 0x002fea000383ffff */
[----:B------:R-:W-:Y:S05]  /*16a20*/  BRA `(.L_x_6770) ;  /* 0xfffffeb000007947 */ /* 0x000fea000383ffff */
.L_x_6591:
[----:B-1----:R1:W2:Y:S02]  /*16a30*/  SYNCS.PHASECHK.TRANS64.TRYWAIT P2, [R7+URZ+0x28830], R0 ;  /* 0x02883000070075a7 */ /* 0x0022a4000804017f */
[----:B--2---:R-:W-:Y:S05]  /*16a40*/  @!P2 NANOSLEEP.SYNCS 0x989680 ;  /* 0x009896800000a95d */ /* 0x004fea0003900000 */
[----:B------:R-:W2:Y:S02]  /*16a50*/  @!P2 SYNCS.PHASECHK.TRANS64 P2, [R7+URZ+0x28830], R0 ;  /* 0x028830000700a5a7 */ /* 0x000ea4000804007f */
[----:B--2---:R-:W-:Y:S05]  /*16a60*/  @!P2 BRA `(.L_x_6591) ;  /* 0xfffffffc00f0a947 */ /* 0x004fea000383ffff */
[----:B------:R-:W-:Y:S05]  /*16a70*/  BRA `(.L_x_6590) ;  /* 0xfffffeb000247947 */ /* 0x000fea000383ffff */
.L_x_6607:
[----:B-1----:R-:W-:-:S04]  /*16a80*/  IMAD.U32 R8, RZ, RZ, UR6 ;  /* 0x00000006ff087e24 */ /* 0x002fc8000f8e00ff */
[----:B------:R1:W2:Y:S03]  /*16a90*/  SYNCS.PHASECHK.TRANS64.TRYWAIT P2, [R8+URZ+0x28830], R7 ;  /* 0x02883007080075a7 */ /* 0x0002a6000804017f */
[----:B--2---:R-:W-:Y:S05]  /*16aa0*/  @!P2 NANOSLEEP.SYNCS 0x989680 ;  /* 0x009896800000a95d */ /* 0x004fea0003900000 */
[----:B------:R-:W2:Y:S02]  /*16ab0*/  @!P2 SYNCS.PHASECHK.TRANS64 P2, [R8+URZ+0x28830], R7 ;  /* 0x028830070800a5a7 */ /* 0x000ea4000804007f */
[----:B--2---:R-:W-:Y:S05]  /*16ac0*/  @!P2 BRA `(.L_x_6607) ;  /* 0xfffffffc00eca947 */ /* 0x004fea000383ffff */
[----:B------:R-:W-:Y:S05]  /*16ad0*/  BRA `(.L_x_6604) ;  /* 0xfffffee800987947 */ /* 0x000fea000383ffff */
.L_x_6611:
[----:B-1----:R-:W-:-:S04]  /*16ae0*/  IMAD.U32 R8, RZ, RZ, UR6 ;  /* 0x00000006ff087e24 */ /* 0x002fc8000f8e00ff */
[----:B------:R1:W2:Y:S03]  /*16af0*/  SYNCS.PHASECHK.TRANS64.TRYWAIT P2, [R8+URZ+0x28850], R7 ;  /* 0x02885007080075a7 */ /* 0x0002a6000804017f */
[----:B--2---:R-:W-:Y:S05]  /*16b00*/  @!P2 NANOSLEEP.SYNCS 0x989680 ;  /* 0x009896800000a95d */ /* 0x004fea0003900000 */
[----:B------:R-:W2:Y:S02]  /*16b10*/  @!P2 SYNCS.PHASECHK.TRANS64 P2, [R8+URZ+0x28850], R7 ;  /* 0x028850070800a5a7 */ /* 0x000ea4000804007f */
[----:B--2---:R-:W-:Y:S05]  /*16b20*/  @!P2 BRA `(.L_x_6611) ;  /* 0xfffffffc00eca947 */ /* 0x004fea000383ffff */
[----:B------:R-:W-:Y:S05]  /*16b30*/  BRA `(.L_x_6608) ;  /* 0xfffffeec00607947 */ /* 0x000fea000383ffff */
.L_x_6628:
[----:B-1----:R-:W-:-:S04]  /*16b40*/  IMAD.U32 R6, RZ, RZ, UR6 ;  /* 0x00000006ff067e24 */ /* 0x002fc8000f8e00ff */
[----:B------:R1:W2:Y:S03]  /*16b50*/  SYNCS.PHASECHK.TRANS64.TRYWAIT P2, [R6+URZ+0x28830], R5 ;  /* 0x02883005060075a7 */ /* 0x0002a6000804017f */
[----:B--2---:R-:W-:Y:S05]  /*16b60*/  @!P2 NANOSLEEP.SYNCS 0x989680 ;  /* 0x009896800000a95d */ /* 0x004fea0003900000 */
[----:B------:R-:W2:Y:S02]  /*16b70*/  @!P2 SYNCS.PHASECHK.TRANS64 P2, [R6+URZ+0x28830], R5 ;  /* 0x028830050600a5a7 */ /* 0x000ea4000804007f */
[----:B--2---:R-:W-:Y:S05]  /*16b80*/  @!P2 BRA `(.L_x_6628) ;  /* 0xfffffffc00eca947 */ /* 0x004fea000383ffff */
[----:B------:R-:W-:Y:S05]  /*16b90*/  BRA `(.L_x_6625) ;  /* 0xffffff2400107947 */ /* 0x000fea000383ffff */
.L_x_6632:
[----:B-1----:R-:W-:-:S04]  /*16ba0*/  IMAD.U32 R6, RZ, RZ, UR6 ;  /* 0x00000006ff067e24 */ /* 0x002fc8000f8e00ff */
[----:B------:R1:W2:Y:S03]  /*16bb0*/  SYNCS.PHASECHK.TRANS64.TRYWAIT P2, [R6+URZ+0x28850], R5 ;  /* 0x02885005060075a7 */ /* 0x0002a6000804017f */
[----:B--2---:R-:W-:Y:S05]  /*16bc0*/  @!P2 NANOSLEEP.SYNCS 0x989680 ;  /* 0x009896800000a95d */ /* 0x004fea0003900000 */
[----:B------:R-:W2:Y:S02]  /*16bd0*/  @!P2 SYNCS.PHASECHK.TRANS64 P2, [R6+URZ+0x28850], R5 ;  /* 0x028850050600a5a7 */ /* 0x000ea4000804007f */
[----:B--2---:R-:W-:Y:S05]  /*16be0*/  @!P2 BRA `(.L_x_6632) ;  /* 0xfffffffc00eca947 */ /* 0x004fea000383ffff */
[----:B------:R-:W-:Y:S05]  /*16bf0*/  BRA `(.L_x_6629) ;  /* 0xffffff2400d87947 */ /* 0x000fea000383ffff */
.L_x_6638:
[----:B-1----:R-:W-:-:S04]  /*16c00*/  IMAD.U32 R6, RZ, RZ, UR6 ;  /* 0x00000006ff067e24 */ /* 0x002fc8000f8e00ff */
[----:B------:R1:W2:Y:S03]  /*16c10*/  SYNCS.PHASECHK.TRANS64.TRYWAIT P2, [R6+URZ+0x28830], R5 ;  /* 0x02883005060075a7 */ /* 0x0002a6000804017f */
[----:B--2---:R-:W-:Y:S05]  /*16c20*/  @!P2 NANOSLEEP.SYNCS 0x989680 ;  /* 0x009896800000a95d */ /* 0x004fea0003900000 */
[----:B------:R-:W2:Y:S02]  /*16c30*/  @!P2 SYNCS.PHASECHK.TRANS64 P2, [R6+URZ+0x28830], R5 ;  /* 0x028830050600a5a7 */ /* 0x000ea4000804007f */
[----:B--2---:R-:W-:Y:S05]  /*16c40*/  @!P2 BRA `(.L_x_6638) ;  /* 0xfffffffc00eca947 */ /* 0x004fea000383ffff */
[----:B------:R-:W-:Y:S05]  /*16c50*/  BRA `(.L_x_6635) ;  /* 0xffffff4c00087947 */ /* 0x000fea000383ffff */
.L_x_6642:
[----:B-1----:R-:W-:-:S04]  /*16c60*/  IMAD.U32 R6, RZ, RZ, UR6 ;  /* 0x00000006ff067e24 */ /* 0x002fc8000f8e00ff */
[----:B------:R1:W2:Y:S03]  /*16c70*/  SYNCS.PHASECHK.TRANS64.TRYWAIT P2, [R6+URZ+0x28850], R5 ;  /* 0x02885005060075a7 */ /* 0x0002a6000804017f */
[----:B--2---:R-:W-:Y:S05]  /*16c80*/  @!P2 NANOSLEEP.SYNCS 0x989680 ;  /* 0x009896800000a95d */ /* 0x004fea0003900000 */
[----:B------:R-:W2:Y:S02]  /*16c90*/  @!P2 SYNCS.PHASECHK.TRANS64 P2, [R6+URZ+0x28850], R5 ;  /* 0x028850050600a5a7 */ /* 0x000ea4000804007f */
[----:B--2---:R-:W-:Y:S05]  /*16ca0*/  @!P2 BRA `(.L_x_6642) ;  /* 0xfffffffc00eca947 */ /* 0x004fea000383ffff */
[----:B------:R-:W-:Y:S05]  /*16cb0*/  BRA `(.L_x_6639) ;  /* 0xffffff4c00d07947 */ /* 0x000fea000383ffff */
.L_x_6655:
[----:B-1----:R-:W-:-:S04]  /*16cc0*/  IMAD.U32 R9, RZ, RZ, UR5 ;  /* 0x00000005ff097e24 */ /* 0x002fc8000f8e00ff */
[----:B------:R1:W2:Y:S03]  /*16cd0*/  SYNCS.PHASECHK.TRANS64.TRYWAIT P0, [R9+URZ+0x28850], R0 ;  /* 0x02885000090075a7 */ /* 0x0002a6000800017f */
[----:B--2---:R-:W-:Y:S05]  /*16ce0*/  @!P0 NANOSLEEP.SYNCS 0x989680 ;  /* 0x009896800000895d */ /* 0x004fea0003900000 */
[----:B------:R-:W2:Y:S02]  /*16cf0*/  @!P0 SYNCS.PHASECHK.TRANS64 P0, [R9+URZ+0x28850], R0 ;  /* 0x02885000090085a7 */ /* 0x000ea4000800007f */
[----:B--2---:R-:W-:Y:S05]  /*16d00*/  @!P0 BRA `(.L_x_6655) ;  /* 0xfffffffc00ec8947 */ /* 0x004fea000383ffff */
[----:B------:R-:W-:Y:S05]  /*16d10*/  BRA `(.L_x_6654) ;  /* 0xffffff8000b47947 */ /* 0x000fea000383ffff */
.L_x_6703:
        /* <DEDUP_REMOVED lines=11> */
.L_x_6772:
[----:B------:R-:W-:Y:S05]  /*16dd0*/  BSYNC B0 ;  /* 0x0000000000007941 */ /* 0x000fea0003800000 */
.L_x_6771:
[----:B------:R-:W-:Y:S05]  /*16de0*/  BRA `(.L_x_6773) ;  /* 0xffffffc400d07947 */ /* 0x000fea000383ffff */
.L_x_6704:
[----:B------:R-:W-:Y:S01]  /*16df0*/  BSSY B0, `(.L_x_6774) ;  /* 0x0000006000007945 */ /* 0x000fe20003800000 */
[----:B------:R-:W-:-:S07]  /*16e00*/  IMAD.MOV.U32 R15, RZ, RZ, -0x1 ;  /* 0xffffffffff0f7424 */ /* 0x000fce00078e00ff */
[----:B0-----:R-:W-:Y:S05]  /*16e10*/  WARPSYNC.COLLECTIVE R15, `(.L_x_6775) ;  /* 0x000000000f0c7348 */ /* 0x001fea0003c00000 */
[----:B------:R-:W-:Y:S02]  /*16e20*/  ELECT P6, UR62, PT ;  /* 0x00000000003e782f */ /* 0x000fe400038c0000 */
[----:B------:R-:W-:Y:S01]  /*16e30*/  MOV R14, UR62 ;  /* 0x0000003e000e7c02 */ /* 0x000fe20008000f00 */
[----:B0-----:R-:W-:Y:S10]  /*16e40*/  ENDCOLLECTIVE ;  /* 0x000000000000791b */ /* 0x001ff40003800000 */
.L_x_6775:
[----:B------:R-:W-:Y:S05]  /*16e50*/  BSYNC B0 ;  /* 0x0000000000007941 */ /* 0x000fea0003800000 */
.L_x_6774:
[----:B------:R-:W-:Y:S05]  /*16e60*/  BRA `(.L_x_6776) ;  /* 0xffffffc400c07947 */ /* 0x000fea000383ffff */
.L_x_6707:
[----:B-1----:R1:W2:Y:S02]  /*16e70*/  SYNCS.PHASECHK.TRANS64.TRYWAIT P0, [R9+URZ+0x28840], R10 ;  /* 0x0288400a090075a7 */ /* 0x0022a4000800017f */
[----:B--2---:R-:W-:Y:S05]  /*16e80*/  @!P0 NANOSLEEP.SYNCS 0x989680 ;  /* 0x009896800000895d */ /* 0x004fea0003900000 */
[----:B------:R-:W2:Y:S02]  /*16e90*/  @!P0 SYNCS.PHASECHK.TRANS64 P0, [R9+URZ+0x28840], R10 ;  /* 0x0288400a090085a7 */ /* 0x000ea4000800007f */
[----:B--2---:R-:W-:Y:S05]  /*16ea0*/  @!P0 BRA `(.L_x_6707) ;  /* 0xfffffffc00f08947 */ /* 0x004fea000383ffff */
[----:B------:R-:W-:Y:S05]  /*16eb0*/  BRA `(.L_x_6777) ;  /* 0xffffffc800287947 */ /* 0x000fea000383ffff */
.L_x_6710:
        /* <DEDUP_REMOVED lines=8> */
.L_x_6718:
[----:B0-----:R0:W1:Y:S02]  /*16f40*/  SYNCS.PHASECHK.TRANS64.TRYWAIT P0, [R2+URZ+0x28840], R3 ;  /* 0x02884003020075a7 */ /* 0x001064000800017f */
[----:B-1----:R-:W-:Y:S05]  /*16f50*/  @!P0 NANOSLEEP.SYNCS 0x989680 ;  /* 0x009896800000895d */ /* 0x002fea0003900000 */
[----:B------:R-:W1:Y:S02]  /*16f60*/  @!P0 SYNCS.PHASECHK.TRANS64 P0, [R2+URZ+0x28840], R3 ;  /* 0x02884003020085a7 */ /* 0x000e64000800007f */
[----:B-1----:R-:W-:Y:S05]  /*16f70*/  @!P0 BRA `(.L_x_6718) ;  /* 0xfffffffc00f08947 */ /* 0x002fea000383ffff */
[----:B------:R-:W-:Y:S05]  /*16f80*/  BRA `(.L_x_6779) ;  /* 0xffffffcc00f87947 */ /* 0x000fea000383ffff */
.L_x_6720:
[----:B0-----:R0:W1:Y:S02]  /*16f90*/  SYNCS.PHASECHK.TRANS64.TRYWAIT P0, [R3+URZ+0x60], R2 ;  /* 0x00006002030075a7 */ /* 0x001064000800017f */
[----:B-1----:R-:W-:Y:S05]  /*16fa0*/  @!P0 NANOSLEEP.SYNCS 0x989680 ;  /* 0x009896800000895d */ /* 0x002fea0003900000 */
[----:B------:R-:W1:Y:S02]  /*16fb0*/  @!P0 SYNCS.PHASECHK.TRANS64 P0, [R3+URZ+0x60], R2 ;  /* 0x00006002030085a7 */ /* 0x000e64000800007f */
[----:B-1----:R-:W-:Y:S05]  /*16fc0*/  @!P0 BRA `(.L_x_6720) ;  /* 0xfffffffc00f08947 */ /* 0x002fea000383ffff */
[----:B------:R-:W-:Y:S05]  /*16fd0*/  BRA `(.L_x_6780) ;  /* 0xffffffd000947947 */ /* 0x000fea000383ffff */
.L_x_6725:
[----:B-1----:R1:W2:Y:S02]  /*16fe0*/  SYNCS.PHASECHK.TRANS64.TRYWAIT P0, [R2+URZ+0x28840], R3 ;  /* 0x02884003020075a7 */ /* 0x0022a4000800017f */
[----:B--2---:R-:W-:Y:S05]  /*16ff0*/  @!P0 NANOSLEEP.SYNCS 0x989680 ;  /* 0x009896800000895d */ /* 0x004fea0003900000 */
[----:B------:R-:W2:Y:S02]  /*17000*/  @!P0 SYNCS.PHASECHK.TRANS64 P0, [R2+URZ+0x28840], R3 ;  /* 0x02884003020085a7 */ /* 0x000ea4000800007f */
[----:B--2---:R-:W-:Y:S05]  /*17010*/  @!P0 BRA `(.L_x_6725) ;  /* 0xfffffffc00f08947 */ /* 0x004fea000383ffff */
[----:B------:R-:W-:Y:S05]  /*17020*/  BRA `(.L_x_6781) ;  /* 0xffffffd400fc7947 */ /* 0x000fea000383ffff */
.L_x_6727:
[----:B0-----:R0:W1:Y:S02]  /*17030*/  SYNCS.PHASECHK.TRANS64.TRYWAIT P1, [R2+URZ+0x60], R3 ;  /* 0x00006003020075a7 */ /* 0x001064000802017f */
[----:B-1----:R-:W-:Y:S05]  /*17040*/  @!P1 NANOSLEEP.SYNCS 0x989680 ;  /* 0x009896800000995d */ /* 0x002fea0003900000 */
[----:B------:R-:W1:Y:S02]  /*17050*/  @!P1 SYNCS.PHASECHK.TRANS64 P1, [R2+URZ+0x60], R3 ;  /* 0x00006003020095a7 */ /* 0x000e64000802007f */
[----:B-1----:R-:W-:Y:S05]  /*17060*/  @!P1 BRA `(.L_x_6727) ;  /* 0xfffffffc00f09947 */ /* 0x002fea000383ffff */
[----:B------:R-:W-:Y:S05]  /*17070*/  BRA `(.L_x_6782) ;  /* 0xffffffd800987947 */ /* 0x000fea000383ffff */
.L_x_6732:
[----:B--2---:R2:W3:Y:S02]  /*17080*/  SYNCS.PHASECHK.TRANS64.TRYWAIT P0, [R2+URZ+0x28840], R3 ;  /* 0x02884003020075a7 */ /* 0x0044e4000800017f */
[----:B---3--:R-:W-:Y:S05]  /*17090*/  @!P0 NANOSLEEP.SYNCS 0x989680 ;  /* 0x009896800000895d */ /* 0x008fea0003900000 */
[----:B------:R-:W3:Y:S02]  /*170a0*/  @!P0 SYNCS.PHASECHK.TRANS64 P0, [R2+URZ+0x28840], R3 ;  /* 0x02884003020085a7 */ /* 0x000ee4000800007f */
[----:B---3--:R-:W-:Y:S05]  /*170b0*/  @!P0 BRA `(.L_x_6732) ;  /* 0xfffffffc00f08947 */ /* 0x008fea000383ffff */
[----:B------:R-:W-:Y:S05]  /*170c0*/  BRA `(.L_x_6783) ;  /* 0xffffffdc00b87947 */ /* 0x000fea000383ffff */
.L_x_6734:
[----:B0-----:R0:W1:Y:S02]  /*170d0*/  SYNCS.PHASECHK.TRANS64.TRYWAIT P1, [R2+URZ+0x60], R9 ;  /* 0x00006009020075a7 */ /* 0x001064000802017f */
[----:B-1----:R-:W-:Y:S05]  /*170e0*/  @!P1 NANOSLEEP.SYNCS 0x989680 ;  /* 0x009896800000995d */ /* 0x002fea0003900000 */
[----:B------:R-:W1:Y:S02]  /*170f0*/  @!P1 SYNCS.PHASECHK.TRANS64 P1, [R2+URZ+0x60], R9 ;  /* 0x00006009020095a7 */ /* 0x000e64000802007f */
[----:B-1----:R-:W-:Y:S05]  /*17100*/  @!P1 BRA `(.L_x_6734) ;  /* 0xfffffffc00f09947 */ /* 0x002fea000383ffff */
[----:B------:R-:W-:Y:S05]  /*17110*/  BRA `(.L_x_6784) ;  /* 0xffffffe000547947 */ /* 0x000fea000383ffff */
.L_x_6741:
[----:B-1----:R1:W2:Y:S02]  /*17120*/  SYNCS.PHASECHK.TRANS64.TRYWAIT P0, [R3+URZ+0x28860], R0 ;  /* 0x02886000030075a7 */ /* 0x0022a4000800017f */
[----:B--2---:R-:W-:Y:S05]  /*17130*/  @!P0 NANOSLEEP.SYNCS 0x989680 ;  /* 0x009896800000895d */ /* 0x004fea0003900000 */
[----:B------:R-:W2:Y:S02]  /*17140*/  @!P0 SYNCS.PHASECHK.TRANS64 P0, [R3+URZ+0x28860], R0 ;  /* 0x02886000030085a7 */ /* 0x000ea4000800007f */
[----:B--2---:R-:W-:Y:S05]  /*17150*/  @!P0 BRA `(.L_x_6741) ;  /* 0xfffffffc00f08947 */ /* 0x004fea000383ffff */
[----:B------:R-:W-:Y:S05]  /*17160*/  BRA `(.L_x_6785) ;  /* 0xffffffe4005c7947 */ /* 0x000fea000383ffff */
.L_x_6743:
        /* <DEDUP_REMOVED lines=8> */
.L_x_6787:
[----:B------:R-:W-:Y:S05]  /*171f0*/  BSYNC B0 ;  /* 0x0000000000007941 */ /* 0x000fea0003800000 */
.L_x_6786:
        /* <DEDUP_REMOVED lines=8> */
.L_x_6788:
[----:B------:R-:W-:Y:S01]  /*17280*/  IMAD.MOV.U32 R7, RZ, RZ, R14 ;  /* 0x000000ffff077224 */ /* 0x000fe200078e000e */
[----:B------:R-:W-:Y:S06]  /*17290*/  BRA `(.L_x_6789) ;  /* 0xffffffe400e47947 */ /* 0x000fec000383ffff */
.L_x_6746:
        /* <DEDUP_REMOVED lines=8> */
.L_x_6791:
[----:B------:R-:W-:Y:S05]  /*17320*/  BSYNC B0 ;  /* 0x0000000000007941 */ /* 0x000fea0003800000 */
.L_x_6790:
        /* <DEDUP_REMOVED lines=10> */
.L_x_6792:
        /* <DEDUP_REMOVED lines=8> */
.L_x_6793:
        /* <DEDUP_REMOVED lines=8> */
.L_x_6794:
        /* <DEDUP_REMOVED lines=8> */
.L_x_6795:
        /* <DEDUP_REMOVED lines=8> */
.L_x_6796:
[----:B------:R-:W-:Y:S05]  /*175d0*/  BRA `(.L_x_6797) ;  /* 0xffffffe400a87947 */ /* 0x000fea000383ffff */
.L_x_6751:
[----:B------:R-:W-:Y:S01]  /*175e0*/  BSSY B0, `(.L_x_6798) ;  /* 0x0000008000007945 */ /* 0x000fe20003800000 */
[----:B-----5:R-:W-:Y:S02]  /*175f0*/  IMAD.MOV.U32 R13, RZ, RZ, R17 ;  /* 0x000000ffff0d7224 */ /* 0x020fe400078e0011 */
[----:B------:R-:W-:Y:S02]  /*17600*/  IMAD.MOV.U32 R12, RZ, RZ, 0x1 ;  /* 0x00000001ff0c7424 */ /* 0x000fe400078e00ff */
[----:B------:R-:W-:Y:S02]  /*17610*/  IMAD.MOV.U32 R11, RZ, RZ, RZ ;  /* 0x000000ffff0b7224 */ /* 0x000fe400078e00ff */
[----:B------:R-:W-:-:S07]  /*17620*/  IMAD.MOV.U32 R15, RZ, RZ, -0x1 ;  /* 0xffffffffff0f7424 */ /* 0x000fce00078e00ff */
[----:B0-2---:R-:W-:Y:S05]  /*17630*/  WARPSYNC.COLLECTIVE R15, `(.L_x_6799) ;  /* 0x000000000f087348 */ /* 0x005fea0003c00000 */
[----:B------:R1:W3:Y:S02]  /*17640*/  SHFL.UP P6, R14, R13, R12, R11 ;  /* 0x0400000c0d0e7389 */ /* 0x0002e400000c000b */
[----:B0123--:R-:W-:Y:S01]  /*17650*/  ENDCOLLECTIVE ;  /* 0x000000000000791b */ /* 0x00ffe20003800000 */
.L_x_6799:
[----:B------:R-:W-:Y:S05]  /*17660*/  BSYNC B0 ;  /* 0x0000000000007941 */ /* 0x000fea0003800000 */
.L_x_6798:
        /* <DEDUP_REMOVED lines=10> */
.L_x_6800:
        /* <DEDUP_REMOVED lines=8> */
.L_x_6801:
        /* <DEDUP_REMOVED lines=8> */
.L_x_6802:
        /* <DEDUP_REMOVED lines=8> */
.L_x_6803:
        /* <DEDUP_REMOVED lines=8> */
.L_x_6804:
[----:B------:R-:W-:Y:S05]  /*17910*/  BRA `(.L_x_6805) ;  /* 0xffffffe4008c7947 */ /* 0x000fea000383ffff */
.L_x_6753:
[----:B------:R-:W-:Y:S01]  /*17920*/  BSSY B0, `(.L_x_6806) ;  /* 0x0000006000007945 */ /* 0x000fe20003800000 */
[----:B------:R-:W-:Y:S01]  /*17930*/  PLOP3.LUT P6, PT, P6, PT, PT, 0x8, 0x0 ;  /* 0x000000000000781c */ /* 0x000fe200037ce170 */
[----:B------:R-:W-:-:S12]  /*17940*/  IMAD.MOV.U32 R15, RZ, RZ, -0x1 ;  /* 0xffffffffff0f7424 */ /* 0x000fd800078e00ff */
[----:B0-----:R-:W-:Y:S05]  /*17950*/  WARPSYNC.COLLECTIVE R15, `(.L_x_6807) ;  /* 0x000000000f087348 */ /* 0x001fea0003c00000 */
[----:B------:R-:W-:Y:S01]  /*17960*/  VOTE.ANY R14, PT, P6 ;  /* 0x00000000000e7806 */ /* 0x000fe200030e0100 */
[----:B0-----:R-:W-:Y:S06]  /*17970*/  ENDCOLLECTIVE ;  /* 0x000000000000791b */ /* 0x001fec0003800000 */
.L_x_6807:
[----:B------:R-:W-:Y:S05]  /*17980*/  BSYNC B0 ;  /* 0x0000000000007941 */ /* 0x000fea0003800000 */
.L_x_6806:
        /* <DEDUP_REMOVED lines=9> */
.L_x_6808:
[----:B------:R-:W-:Y:S01]  /*17a20*/  IMAD.MOV.U32 R17, RZ, RZ, R14 ;  /* 0x000000ffff117224 */ /* 0x000fe200078e000e */
[----:B------:R-:W-:Y:S06]  /*17a30*/  BRA `(.L_x_6809) ;  /* 0xffffffe4007c7947 */ /* 0x000fec000383ffff */
.L_x_6755:
[----:B------:R-:W-:Y:S01]  /*17a40*/  BSSY B0, `(.L_x_6810) ;  /* 0x0000007000007945 */ /* 0x000fe20003800000 */
[----:B------:R-:W-:Y:S02]  /*17a50*/  IMAD.MOV.U32 R13, RZ, RZ, R2 ;  /* 0x000000ffff0d7224 */ /* 0x000fe400078e0002 */
[----:B------:R-:W-:Y:S02]  /*17a60*/  IMAD.MOV.U32 R11, RZ, RZ, 0x1f ;  /* 0x0000001fff0b7424 */ /* 0x000fe400078e00ff */
[----:B------:R-:W-:-:S07]  /*17a70*/  IMAD.MOV.U32 R15, RZ, RZ, -0x1 ;  /* 0xffffffffff0f7424 */ /* 0x000fce00078e00ff */
[----:B012---:R-:W-:Y:S05]  /*17a80*/  WARPSYNC.COLLECTIVE R15, `(.L_x_6811) ;  /* 0x000000000f087348 */ /* 0x007fea0003c00000 */
[----:B------:R3:W4:Y:S02]  /*17a90*/  SHFL.IDX P6, R14, R13, R12, R11 ;  /* 0x0000000c0d0e7389 */ /* 0x00072400000c000b */
[----:B01234-:R-:W-:Y:S01]  /*17aa0*/  ENDCOLLECTIVE ;  /* 0x000000000000791b */ /* 0x01ffe20003800000 */
.L_x_6811:
[----:B------:R-:W-:Y:S05]  /*17ab0*/  BSYNC B0 ;  /* 0x0000000000007941 */ /* 0x000fea0003800000 */
.L_x_6810:
[----:B------:R-:W-:Y:S01]  /*17ac0*/  IMAD.MOV.U32 R7, RZ, RZ, R14 ;  /* 0x000000ffff077224 */ /* 0x000fe200078e000e */
[----:B------:R-:W-:Y:S06]  /*17ad0*/  BRA `(.L_x_6754) ;  /* 0xffffffe400707947 */ /* 0x000fec000383ffff */
.L_x_6759:
[----:B-1----:R1:W2:Y:S02]  /*17ae0*/  SYNCS.PHASECHK.TRANS64.TRYWAIT P0, [R0+URZ+0x28820], R3 ;  /* 0x02882003000075a7 */ /* 0x0022a4000800017f */
[----:B--2---:R-:W-:Y:S05]  /*17af0*/  @!P0 NANOSLEEP.SYNCS 0x989680 ;  /* 0x009896800000895d */ /* 0x004fea0003900000 */
[----:B------:R-:W2:Y:S02]  /*17b00*/  @!P0 SYNCS.PHASECHK.TRANS64 P0, [R0+URZ+0x28820], R3 ;  /* 0x02882003000085a7 */ /* 0x000ea4000800007f */
[----:B--2---:R-:W-:Y:S05]  /*17b10*/  @!P0 BRA `(.L_x_6759) ;  /* 0xfffffffc00f08947 */ /* 0x004fea000383ffff */
[----:B------:R-:W-:Y:S05]  /*17b20*/  BRA `(.L_x_6812) ;  /* 0xffffffe800e47947 */ /* 0x000fea000383ffff */
.L_x_6760:
        /* <DEDUP_REMOVED lines=11> */
.L_x_6814:
[----:B------:R-:W-:Y:S05]  /*17be0*/  BSYNC B0 ;  /* 0x0000000000007941 */ /* 0x000fea0003800000 */
.L_x_6813:
[----:B------:R-:W-:Y:S05]  /*17bf0*/  BRA `(.L_x_6815) ;  /* 0xffffffe800cc7947 */ /* 0x000fea000383ffff */
.L_x_6763:
[----:B------:R-:W-:Y:S01]  /*17c00*/  BSSY B1, `(.L_x_6816) ;  /* 0x0000006000017945 */ /* 0x000fe20003800000 */
[----:B------:R-:W-:-:S07]  /*17c10*/  IMAD.MOV.U32 R15, RZ, RZ, -0x1 ;  /* 0xffffffffff0f7424 */ /* 0x000fce00078e00ff */
[----:B012---:R-:W-:Y:S05]  /*17c20*/  WARPSYNC.COLLECTIVE R15, `(.L_x_6817) ;  /* 0x000000000f0c7348 */ /* 0x007fea0003c00000 */
[----:B------:R-:W-:Y:S02]  /*17c30*/  ELECT P6, UR62, PT ;  /* 0x00000000003e782f */ /* 0x000fe400038c0000 */
[----:B------:R-:W-:Y:S01]  /*17c40*/  MOV R14, UR62 ;  /* 0x0000003e000e7c02 */ /* 0x000fe20008000f00 */
[----:B012---:R-:W-:Y:S10]  /*17c50*/  ENDCOLLECTIVE ;  /* 0x000000000000791b */ /* 0x007ff40003800000 */
.L_x_6817:
[----:B------:R-:W-:Y:S05]  /*17c60*/  BSYNC B1 ;  /* 0x0000000000017941 */ /* 0x000fea0003800000 */
.L_x_6816:
[----:B------:R-:W-:Y:S05]  /*17c70*/  BRA `(.L_x_6818) ;  /* 0xffffffe800c47947 */ /* 0x000fea000383ffff */
.L_x_6765:
[----:B-1----:R1:W2:Y:S02]  /*17c80*/  SYNCS.PHASECHK.TRANS64.TRYWAIT P0, [R6+URZ], R5 ;  /* 0x00000005060075a7 */ /* 0x0022a4000800017f */
[----:B--2---:R-:W-:Y:S05]  /*17c90*/  @!P0 NANOSLEEP.SYNCS 0x989680 ;  /* 0x009896800000895d */ /* 0x004fea0003900000 */
[----:B------:R-:W2:Y:S02]  /*17ca0*/  @!P0 SYNCS.PHASECHK.TRANS64 P0, [R6+URZ], R5 ;  /* 0x00000005060085a7 */ /* 0x000ea4000800007f */
[----:B--2---:R-:W-:Y:S05]  /*17cb0*/  @!P0 BRA `(.L_x_6765) ;  /* 0xfffffffc00f08947 */ /* 0x004fea000383ffff */
[----:B------:R-:W-:Y:S05]  /*17cc0*/  BRA `(.L_x_6819) ;  /* 0xffffffec00007947 */ /* 0x000fea000383ffff */
.L_x_6766:
[----:B--2---:R2:W3:Y:S02]  /*17cd0*/  SYNCS.PHASECHK.TRANS64.TRYWAIT P0, [R7+URZ], R2 ;  /* 0x00000002070075a7 */ /* 0x0044e4000800017f */
[----:B---3--:R-:W-:Y:S05]  /*17ce0*/  @!P0 NANOSLEEP.SYNCS 0x989680 ;  /* 0x009896800000895d */ /* 0x008fea0003900000 */
[----:B------:R-:W3:Y:S02]  /*17cf0*/  @!P0 SYNCS.PHASECHK.TRANS64 P0, [R7+URZ], R2 ;  /* 0x00000002070085a7 */ /* 0x000ee4000800007f */
[----:B---3--:R-:W-:Y:S05]  /*17d00*/  @!P0 BRA `(.L_x_6766) ;  /* 0xfffffffc00f08947 */ /* 0x008fea000383ffff */
[----:B------:R-:W-:Y:S05]  /*17d10*/  BRA `(.L_x_6820) ;  /* 0xffffffe800f47947 */ /* 0x000fea000383ffff */
.L_x_6768:
[----:B---3--:R3:W4:Y:S02]  /*17d20*/  SYNCS.PHASECHK.TRANS64.TRYWAIT P0, [R4+URZ], R5 ;  /* 0x00000005040075a7 */ /* 0x008724000800017f */
[----:B----4-:R-:W-:Y:S05]  /*17d30*/  @!P0 NANOSLEEP.SYNCS 0x989680 ;  /* 0x009896800000895d */ /* 0x010fea0003900000 */
[----:B------:R-:W4:Y:S02]  /*17d40*/  @!P0 SYNCS.PHASECHK.TRANS64 P0, [R4+URZ], R5 ;  /* 0x00000005040085a7 */ /* 0x000f24000800007f */
[----:B----4-:R-:W-:Y:S05]  /*17d50*/  @!P0 BRA `(.L_x_6768) ;  /* 0xfffffffc00f08947 */ /* 0x010fea000383ffff */
[----:B------:R-:W-:Y:S05]  /*17d60*/  BRA `(.L_x_6821) ;  /* 0xffffffe800fc7947 */ /* 0x000fea000383ffff */
.L_x_6822:
        /* <DEDUP_REMOVED lines=9> */
.L_x_12768:


//--------------------- .text._ZN7cutlass13device_kernelIN5flash11enable_sm90INS1_16FlashAttnFwdSm90INS1_25CollectiveMainloopFwdSm90ILi2EN4cute5tupleIJNS5_1CILi1EEES8_S8_EEENS6_IJNS7_ILi128EEESA_SA_EEELi128ENS_10bfloat16_tEfNS_4arch4Sm90ELb0ELb1ELb1ELb1ELb0ELb1ELb0ELb1ELb1ELb0ELb0ELb0EEENS1_21CollectiveEpilogueFwdISB_S9_SC_SE_Li256ELb1ELb0ELb0ELb0EEENS1_36VarlenDynamicPersistentTileSchedulerILi128ELi128ELi256ELi32ELb0ELb0ELb1ELb1ELb0ELb1EEEEEEEEEvNT_6ParamsE --------------------------
	.section	.text._ZN7cutlass13device_kernelIN5flash11enable_sm90INS1_16FlashAttnFwdSm90INS1_25CollectiveMainloopFwdSm90ILi2EN4cute5tupleIJNS5_1CILi1EEES8_S8_EEENS6_IJNS7_ILi128EEESA_SA_EEELi128ENS_10bfloat16_tEfNS_4arch4Sm90ELb0ELb1ELb1ELb1ELb0ELb1ELb0ELb1ELb1ELb0ELb0ELb0EEENS1_21CollectiveEpilogueFwdISB_S9_SC_SE_Li256ELb1ELb0ELb0ELb0EEENS1_36VarlenDynamicPersistentTileSchedulerILi128ELi128ELi256ELi32ELb0ELb0ELb1ELb1ELb0ELb1EEEEEEEEEvNT_6ParamsE,"ax",@progbits
	.align	128
.text._ZN7cutlass13device_kernelIN5flash11enable_sm90INS1_16FlashAttnFwdSm90INS1_25CollectiveMainloopFwdSm90ILi2EN4cute5tupleIJNS5_1CILi1EEES8_S8_EEENS6_IJNS7_ILi128EEESA_SA_EEELi128ENS_10bfloat16_tEfNS_4arch4Sm90ELb0ELb1ELb1ELb1ELb0ELb1ELb0ELb1ELb1ELb0ELb0ELb0EEENS1_21CollectiveEpilogueFwdISB_S9_SC_SE_Li256ELb1ELb0ELb0ELb0EEENS1_36VarlenDynamicPersistentTileSchedulerILi128ELi128ELi256ELi32ELb0ELb0ELb1ELb1ELb0ELb1EEEEEEEEEvNT_6ParamsE:
        .type           _ZN7cutlass13device_kernelIN5flash11enable_sm90INS1_16FlashAttnFwdSm90INS1_25CollectiveMainloopFwdSm90ILi2EN4cute5tupleIJNS5_1CILi1EEES8_S8_EEENS6_IJNS7_ILi128EEESA_SA_EEELi128ENS_10bfloat16_tEfNS_4arch4Sm90ELb0ELb1ELb1ELb1ELb0ELb1ELb0ELb1ELb1ELb0ELb0ELb0EEENS1_21CollectiveEpilogueFwdISB_S9_SC_SE_Li256ELb1ELb0ELb0ELb0EEENS1_36VarlenDynamicPersistentTileSchedulerILi128ELi128ELi256ELi32ELb0ELb0ELb1ELb1ELb0ELb1EEEEEEEEEvNT_6ParamsE,@function
        .size           _ZN7cutlass13device_kernelIN5flash11enable_sm90INS1_16FlashAttnFwdSm90INS1_25CollectiveMainloopFwdSm90ILi2EN4cute5tupleIJNS5_1CILi1EEES8_S8_EEENS6_IJNS7_ILi128EEESA_SA_EEELi128ENS_10bfloat16_tEfNS_4arch4Sm90ELb0ELb1ELb1ELb1ELb0ELb1ELb0ELb1ELb1ELb0ELb0ELb0EEENS1_21CollectiveEpilogueFwdISB_S9_SC_SE_Li256ELb1ELb0ELb0ELb0EEENS1_36VarlenDynamicPersistentTileSchedulerILi128ELi128ELi256ELi32ELb0ELb0ELb1ELb1ELb0ELb1EEEEEEEEEvNT_6ParamsE,(.L_x_12769 - _ZN7cutlass13device_kernelIN5flash11enable_sm90INS1_16FlashAttnFwdSm90INS1_25CollectiveMainloopFwdSm90ILi2EN4cute5tupleIJNS5_1CILi1EEES8_S8_EEENS6_IJNS7_ILi128EEESA_SA_EEELi128ENS_10bfloat16_tEfNS_4arch4Sm90ELb0ELb1ELb1ELb1ELb0ELb1ELb0ELb1ELb1ELb0ELb0ELb0EEENS1_21CollectiveEpilogueFwdISB_S9_SC_SE_Li256ELb1ELb0ELb0ELb0EEENS1_36VarlenDynamicPersistentTileSchedulerILi128ELi128ELi256ELi32ELb0ELb0ELb1ELb1ELb0ELb1EEEEEEEEEvNT_6ParamsE)
        .other          _ZN7cutlass13device_kernelIN5flash11enable_sm90INS1_16FlashAttnFwdSm90INS1_25CollectiveMainloopFwdSm90ILi2EN4cute5tupleIJNS5_1CILi1EEES8_S8_EEENS6_IJNS7_ILi128EEESA_SA_EEELi128ENS_10bfloat16_tEfNS_4arch4Sm90ELb0ELb1ELb1ELb1ELb0ELb1ELb0ELb1ELb1ELb0ELb0ELb0EEENS1_21CollectiveEpilogueFwdISB_S9_SC_SE_Li256ELb1ELb0ELb0ELb0EEENS1_36VarlenDynamicPersistentTileSchedulerILi128ELi128ELi256ELi32ELb0ELb0ELb1ELb1ELb0ELb1EEEEEEEEEvNT_6ParamsE,@"STO_CUDA_ENTRY STV_DEFAULT"
_ZN7cutlass13device_kernelIN5flash11enable_sm90INS1_16FlashAttnFwdSm90INS1_25CollectiveMainloopFwdSm90ILi2EN4cute5tupleIJNS5_1CILi1EEES8_S8_EEENS6_IJNS7_ILi128EEESA_SA_EEELi128ENS_10bfloat16_tEfNS_4arch4Sm90ELb0ELb1ELb1ELb1ELb0ELb1ELb0ELb1ELb1ELb0ELb0ELb0EEENS1_21CollectiveEpilogueFwdISB_S9_SC_SE_Li256ELb1ELb0ELb0ELb0EEENS1_36VarlenDynamicPersistentTileSchedulerILi128ELi128ELi256ELi32ELb0ELb0ELb1ELb1ELb0ELb1EEEEEEEEEvNT_6ParamsE:
        /* <DEDUP_REMOVED lines=27> */
.L_x_6824:
[----:B------:R-:W-:Y:S05]  /*01b0*/  BSYNC B0 ;  /* 0x0000000000007941 */ /* 0x000fea0003800000 */
.L_x_6823:
        /* <DEDUP_REMOVED lines=41> */
.L_x_6825:
        /* <DEDUP_REMOVED lines=22> */
.L_x_6826:
        /* <DEDUP_REMOVED lines=18> */
.L_x_6827:
        /* <DEDUP_REMOVED lines=22> */
.L_x_6828:
        /* <DEDUP_REMOVED lines=22> */
.L_x_6829:
[----:B------:R-:W-:Y:S01]  /*0990*/  PLOP3.LUT P0, PT, PT, PT, UP0, 0x80, 0x0 ;  /* 0x000000000000781c */ /* 0x000fe20003f0f008 */
[----:B------:R-:W-:Y:S01]  /*09a0*/  UMOV UR36, 0x1 ;  /* 0x0000000100247882 */ /* 0x000fe20000000000 */
[----:B------:R-:W-:Y:S01]  /*09b0*/  NOP ;  /* 0x0000000000007918 */ /* 0x000fe20000000000 */
[----:B------:R-:W-:Y:S01]  /*09c0*/  USEL UR36, UR36, 0x2, !UP0 ;  /* 0x0000000224247887 */ /* 0x000fe2000c000000 */
[----:B------:R-:W-:Y:S01]  /*09d0*/  BSSY B7, `(.L_x_6830) ;  /* 0x000249d000077945 */ /* 0x000fe20003800000 */
[----:B------:R-:W-:Y:S01]  /*09e0*/  ULDC.64 UR56, c[0x0][0x208] ;  /* 0x0000820000387ab9 */ /* 0x000fe20000000a00 */
[----:B012-4-:R-:W-:Y:S07]  /*09f0*/  BAR.SYNC.DEFER_BLOCKING 0x0 ;  /* 0x0000000000007b1d */ /* 0x017fee0000010000 */
[----:B------:R-:W-:Y:S05]  /*0a00*/  @!P0 BRA `(.L_x_6831) ;  /* 0x000001e400488947 */ /* 0x000fea0003800000 */
.L_x_6832:
[----:B------:R-:W-:-:S08]  /*0a10*/  NOP ;  /* 0x0000000000007918 */ /* 0x000fd00000000000 */
[----:B------:R-:W0:Y:S02]  /*0a20*/  USETMAXREG.TRY_ALLOC.CTAPOOL UP0, 0xf0 ;  /* 0x000000f0000079c8 */ /* 0x000e240008000600 */
[----:B0-----:R-:W-:-:S13]  /*0a30*/  PLOP3.LUT P0, PT, PT, PT, UP0, 0x80, 0x0 ;  /* 0x000000000000781c */ /* 0x001fda0003f0f008 */
[----:B------:R-:W-:Y:S05]  /*0a40*/  @!P0 BRA `(.L_x_6832) ;  /* 0xfffffffc00f08947 */ /* 0x000fea000383ffff */
[----:B------:R-:W-:Y:S01]  /*0a50*/  SHF.R.U32.HI R0, RZ, 0x7, R3 ;  /* 0x00000007ff007819 */ /* 0x000fe20000011603 */
[----:B------:R-:W0:Y:S08]  /*0a60*/  S2UR UR5, SR_CgaCtaId ;  /* 0x00000000000579c3 */ /* 0x000e300000008800 */
[----:B------:R-:W-:Y:S06]  /*0a70*/  BAR.ARV 0x8, 0x120 ;  /* 0x0204800000007b1d */ /* 0x000fec0000002000 */
[----:B------:R-:W-:Y:S01]  /*0a80*/  ISETP.NE.AND P0, PT, R0, 0x1, PT ;  /* 0x000000010000780c */ /* 0x000fe20003f05270 */
[----:B------:R-:W-:-:S12]  /*0a90*/  UMOV UR4, 0x400 ;  /* 0x0000040000047882 */ /* 0x000fd80000000000 */
[----:B------:R-:W-:Y:S06]  /*0aa0*/  @!P0 BAR.ARV 0x9, 0x100 ;  /* 0x0244000000008b1d */ /* 0x000fec0000002000 */
[----:B0-----:R-:W-:Y:S02]  /*0ab0*/  ULEA UR4, UR5, UR4, 0x18 ;  /* 0x0000000405047291 */ /* 0x001fe4000f8ec03f */
[----:B------:R-:W-:Y:S04]  /*0ac0*/  BAR.SYNC.DEFER_BLOCKING 0x5, 0x120 ;  /* 0x0144800000007b1d */ /* 0x000fe80000010000 */
[----:B------:R-:W-:-:S02]  /*0ad0*/  IMAD.U32 R2, RZ, RZ, UR4 ;  /* 0x00000004ff027e24 */ /* 0x000fc4000f8e00ff */
[----:B------:R-:W-:-:S03]  /*0ae0*/  ULDC UR4, c[0x0][0xc14] ;  /* 0x0003050000047ab9 */ /* 0x000fc60000000800 */
[----:B------:R-:W0:Y:S01]  /*0af0*/  LDS.128 R196, [R2+0x288d0] ;  /* 0x0288d00002c47984 */ /* 0x000e220000000c00 */
[----:B------:R-:W-:Y:S06]  /*0b00*/  BAR.ARV 0x4, 0x120 ;  /* 0x0104800000007b1d */ /* 0x000fec0000002000 */
[----:B0-----:R-:W-:-:S13]  /*0b10*/  ISETP.GE.AND P0, PT, R199, UR4, PT ;  /* 0x00000004c7007c0c */ /* 0x001fda000bf06270 */
[----:B------:R-:W-:Y:S05]  /*0b20*/  @P0 BRA `(.L_x_6833) ;  /* 0x00000248001c0947 */ /* 0x000fea0003800000 */
[----:B------:R-:W-:Y:S01]  /*0b30*/  VIADD R229, R3, 0xffffff80 ;  /* 0xffffff8003e57836 */ /* 0x000fe20000000000 */
[----:B------:R-:W-:Y:S01]  /*0b40*/  R2UR UR38, R2 ;  /* 0x00000000022672ca */ /* 0x000fe200000e0000 */
[----:B------:R-:W-:Y:S01]  /*0b50*/  IMAD.MOV.U32 R221, RZ, RZ, RZ ;  /* 0x000000ffffdd7224 */ /* 0x000fe200078e00ff */
[----:B------:R-:W-:Y:S01]  /*0b60*/  CS2R R184, SRZ ;  /* 0x0000000000b87805 */ /* 0x000fe2000001ff00 */
[----:B------:R-:W-:Y:S01]  /*0b70*/  IMAD.MOV.U32 R194, RZ, RZ, RZ ;  /* 0x000000ffffc27224 */ /* 0x000fe200078e00ff */
[----:B------:R-:W-:Y:S01]  /*0b80*/  SHF.R.S32.HI R0, RZ, 0x1f, R229 ;  /* 0x0000001fff007819 */ /* 0x000fe200000114e5 */
[----:B------:R-:W-:Y:S01]  /*0b90*/  IMAD.MOV.U32 R186, RZ, RZ, RZ ;  /* 0x000000ffffba7224 */ /* 0x000fe200078e00ff */
[----:B------:R-:W-:Y:S02]  /*0ba0*/  ULOP3.LUT UR39, UR36, 0x1, URZ, 0xfc, !UPT ;  /* 0x0000000124277892 */ /* 0x000fe4000f8efc3f */
[CC--:B------:R-:W-:Y:S02]  /*0bb0*/  LEA.HI R4, R0.reuse, R229.reuse, RZ, 0x7 ;  /* 0x000000e500047211 */ /* 0x0c0fe400078f38ff */
[----:B------:R-:W-:-:S02]  /*0bc0*/  LEA.HI R5, R0, R229, RZ, 0x5 ;  /* 0x000000e500057211 */ /* 0x000fc400078f28ff */
[C---:B------:R-:W-:Y:S01]  /*0bd0*/  LOP3.LUT R6, R4.reuse, 0xffffff80, RZ, 0xc0, !PT ;  /* 0xffffff8004067812 */ /* 0x040fe200078ec0ff */
[----:B------:R-:W-:Y:S01]  /*0be0*/  UIADD3 UR38, UR38, 0x10400, URZ ;  /* 0x0001040026267890 */ /* 0x000fe2000fffe03f */
[----:B------:R-:W-:Y:S01]  /*0bf0*/  SHF.R.S32.HI R227, RZ, 0x7, R4 ;  /* 0x00000007ffe37819 */ /* 0x000fe20000011404 */
[----:B------:R-:W-:Y:S02]  /*0c00*/  IMAD.SHL.U32 R5, R5, 0x20, RZ ;  /* 0x0000002005057824 */ /* 0x000fe400078e00ff */
[----:B------:R-:W-:Y:S01]  /*0c10*/  IMAD.IADD R223, R229, 0x1, -R6 ;  /* 0x00000001e5df7824 */ /* 0x000fe200078e0a06 */
[----:B------:R-:W-:Y:S02]  /*0c20*/  LEA.HI R4, R4, R227, RZ, 0x1 ;  /* 0x000000e304047211 */ /* 0x000fe400078f08ff */
[----:B------:R-:W-:Y:S02]  /*0c30*/  LOP3.LUT R5, R5, 0xfffffc00, RZ, 0xc0, !PT ;  /* 0xfffffc0005057812 */ /* 0x000fe400078ec0ff */
[----:B------:R-:W-:-:S02]  /*0c40*/  SHF.R.S32.HI R10, RZ, 0x1f, R223 ;  /* 0x0000001fff0a7819 */ /* 0x000fc400000114df */
[----:B------:R-:W-:Y:S02]  /*0c50*/  LOP3.LUT R4, R4, 0x3fffffe, RZ, 0xc0, !PT ;  /* 0x03fffffe04047812 */ /* 0x000fe400078ec0ff */
[CC--:B------:R-:W-:Y:S02]  /*0c60*/  LEA.HI R7, R10.reuse, R223.reuse, RZ, 0x2 ;  /* 0x000000df0a077211 */ /* 0x0c0fe400078f10ff */
[----:B------:R-:W-:Y:S01]  /*0c70*/  LEA.HI R10, R10, R223, RZ, 0x5 ;  /* 0x000000df0a0a7211 */ /* 0x000fe200078f28ff */
[----:B------:R-:W-:Y:S01]  /*0c80*/  IMAD.IADD R4, R227, 0x1, -R4 ;  /* 0x00000001e3047824 */ /* 0x000fe200078e0a04 */
[--C-:B------:R-:W-:Y:S02]  /*0c90*/  SHF.R.S32.HI R6, RZ, 0x2, R7.reuse ;  /* 0x00000002ff067819 */ /* 0x100fe40000011407 */
[----:B------:R-:W-:Y:S02]  /*0ca0*/  SHF.R.S32.HI R3, RZ, 0x1f, R7 ;  /* 0x0000001fff037819 */ /* 0x000fe40000011407 */
[----:B------:R-:W-:-:S02]  /*0cb0*/  SHF.R.S32.HI R10, RZ, 0x5, R10 ;  /* 0x00000005ff0a7819 */ /* 0x000fc4000001140a */
[----:B------:R-:W-:Y:S02]  /*0cc0*/  LEA.HI R8, R3, R6, RZ, 0x3 ;  /* 0x0000000603087211 */ /* 0x000fe400078f18ff */
[----:B------:R-:W-:Y:S02]  /*0cd0*/  LEA.HI R3, R0, R229, RZ, 0x4 ;  /* 0x000000e500037211 */ /* 0x000fe400078f20ff */
[----:B------:R-:W-:Y:S02]  /*0ce0*/  LOP3.LUT R9, R8, 0xfffffff8, RZ, 0xc0, !PT ;  /* 0xfffffff808097812 */ /* 0x000fe400078ec0ff */
[----:B------:R-:W-:-:S03]  /*0cf0*/  SHF.R.S32.HI R8, RZ, 0x4, R3 ;  /* 0x00000004ff087819 */ /* 0x000fc60000011403 */
[----:B------:R-:W-:Y:S01]  /*0d00*/  IMAD.IADD R9, R6, 0x1, -R9 ;  /* 0x0000000106097824 */ /* 0x000fe200078e0a09 */
[C---:B------:R-:W-:Y:S02]  /*0d10*/  LOP3.LUT R6, R3.reuse, 0x3fffff0, RZ, 0xc0, !PT ;  /* 0x03fffff003067812 */ /* 0x040fe400078ec0ff */
[----:B------:R-:W-:Y:S01]  /*0d20*/  LEA.HI R3, R3, R8, RZ, 0x1 ;  /* 0x0000000803037211 */ /* 0x000fe200078f08ff */
[----:B------:R-:W-:Y:S02]  /*0d30*/  IMAD R9, R10, 0x10, R9 ;  /* 0x000000100a097824 */ /* 0x000fe400078e0209 */
[----:B------:R-:W-:Y:S01]  /*0d40*/  IMAD.IADD R6, R229, 0x1, -R6 ;  /* 0x00000001e5067824 */ /* 0x000fe200078e0a06 */
[----:B------:R-:W-:Y:S01]  /*0d50*/  LOP3.LUT R3, R3, 0x1ffffffe, RZ, 0xc0, !PT ;  /* 0x1ffffffe03037812 */ /* 0x000fe200078ec0ff */
[----:B------:R-:W-:Y:S02]  /*0d60*/  IMAD R204, R4, 0x40, R9 ;  /* 0x0000004004cc7824 */ /* 0x000fe400078e0209 */
[----:B------:R-:W-:-:S02]  /*0d70*/  IMAD R6, R6, 0x40, R5 ;  /* 0x0000004006067824 */ /* 0x000fc400078e0205 */
[----:B------:R-:W-:-:S04]  /*0d80*/  IMAD.IADD R3, R8, 0x1, -R3 ;  /* 0x0000000108037824 */ /* 0x000fc800078e0a03 */
[----:B------:R-:W-:Y:S01]  /*0d90*/  IMAD R228, R3, 0x8, R6 ;  /* 0x0000000803e47824 */ /* 0x000fe200078e0206 */
[CC--:B------:R-:W-:Y:S02]  /*0da0*/  LEA.HI R3, R0.reuse, R229.reuse, RZ, 0x6 ;  /* 0x000000e500037211 */ /* 0x0c0fe400078f30ff */
[----:B------:R-:W-:-:S03]  /*0db0*/  LEA.HI R0, R0, R229, RZ, 0x3 ;  /* 0x000000e500007211 */ /* 0x000fc600078f18ff */
[----:B------:R-:W-:Y:S01]  /*0dc0*/  IMAD.SHL.U32 R3, R3, 0x8, RZ ;  /* 0x0000000803037824 */ /* 0x000fe200078e00ff */
[----:B------:R-:W-:Y:S02]  /*0dd0*/  SHF.R.S32.HI R18, RZ, 0x3, R0 ;  /* 0x00000003ff127819 */ /* 0x000fe40000011400 */
[----:B------:R-:W-:Y:S02]  /*0de0*/  LOP3.LUT R4, R0, 0xfffffff8, RZ, 0xc0, !PT ;  /* 0xfffffff800047812 */ /* 0x000fe400078ec0ff */
[----:B------:R-:W-:Y:S01]  /*0df0*/  LOP3.LUT R212, R3, 0xfffffe00, RZ, 0xc0, !PT ;  /* 0xfffffe0003d47812 */ /* 0x000fe200078ec0ff */
[C---:B------:R-:W-:Y:S01]  /*0e00*/  VIADD R189, R18.reuse, 0x20 ;  /* 0x0000002012bd7836 */ /* 0x040fe20000000000 */
[----:B------:R-:W-:Y:S01]  /*0e10*/  SHF.R.S32.HI R19, RZ, 0x1f, R18 ;  /* 0x0000001fff137819 */ /* 0x000fe20000011412 */
[C---:B------:R-:W-:Y:S02]  /*0e20*/  VIADD R188, R18.reuse, 0x40 ;  /* 0x0000004012bc7836 */ /* 0x040fe40000000000 */
[C---:B------:R-:W-:Y:S01]  /*0e30*/  VIADD R190, R18.reuse, 0x60 ;  /* 0x0000006012be7836 */ /* 0x040fe20000000000 */
[----:B------:R-:W-:Y:S01]  /*0e40*/  SHF.R.S32.HI R0, RZ, 0x1f, R189 ;  /* 0x0000001fff007819 */ /* 0x000fe200000114bd */
[----:B------:R-:W-:Y:S01]  /*0e50*/  IMAD.IADD R219, R229, 0x1, -R4 ;  /* 0x00000001e5db7824 */ /* 0x000fe200078e0a04 */
[----:B------:R-:W-:Y:S01]  /*0e60*/  SHF.R.S32.HI R5, RZ, 0x1f, R188 ;  /* 0x0000001fff057819 */ /* 0x000fe200000114bc */
[----:B------:R-:W-:Y:S01]  /*0e70*/  IMAD.SHL.U32 R203, R18, 0x40, RZ ;  /* 0x0000004012cb7824 */ /* 0x000fe200078e00ff */
[----:B------:R-:W-:Y:S01]  /*0e80*/  SHF.R.S32.HI R9, RZ, 0x1f, R190 ;  /* 0x0000001fff097819 */ /* 0x000fe200000114be */
[----:B------:R-:W-:Y:S01]  /*0e90*/  IMAD.SHL.U32 R202, R189, 0x40, RZ ;  /* 0x00000040bdca7824 */ /* 0x000fe200078e00ff */
[----:B------:R-:W-:Y:S01]  /*0ea0*/  LEA.HI R0, R0, R189, RZ, 0x3 ;  /* 0x000000bd00007211 */ /* 0x000fe200078f18ff */
[----:B------:R-:W-:Y:S01]  /*0eb0*/  IMAD.SHL.U32 R201, R188, 0x40, RZ ;  /* 0x00000040bcc97824 */ /* 0x000fe200078e00ff */
[----:B------:R-:W-:Y:S01]  /*0ec0*/  LEA.HI R5, R5, R188, RZ, 0x3 ;  /* 0x000000bc05057211 */ /* 0x000fe200078f18ff */
[----:B------:R-:W-:Y:S01]  /*0ed0*/  IMAD.SHL.U32 R200, R190, 0x40, RZ ;  /* 0x00000040bec87824 */ /* 0x000fe200078e00ff */
[----:B------:R-:W-:Y:S01]  /*0ee0*/  LEA.HI R9, R9, R190, RZ, 0x3 ;  /* 0x000000be09097211 */ /* 0x000fe200078f18ff */
[----:B------:R-:W-:Y:S01]  /*0ef0*/  IMAD.SHL.U32 R16, R219, 0x8, RZ ;  /* 0x00000008db107824 */ /* 0x000fe200078e00ff */
[----:B------:R-:W-:Y:S01]  /*0f00*/  LOP3.LUT R3, R203, 0x1c0, RZ, 0xc0, !PT ;  /* 0x000001c0cb037812 */ /* 0x000fe200078ec0ff */
[----:B------:R-:W-:Y:S01]  /*0f10*/  IMAD.SHL.U32 R0, R0, 0x40, RZ ;  /* 0x0000004000007824 */ /* 0x000fe200078e00ff */
[----:B------:R-:W-:Y:S01]  /*0f20*/  LOP3.LUT R202, R202, 0x1c0, RZ, 0xc0, !PT ;  /* 0x000001c0caca7812 */ /* 0x000fe200078ec0ff */
[----:B------:R-:W-:Y:S01]  /*0f30*/  IMAD.SHL.U32 R5, R5, 0x40, RZ ;  /* 0x0000004005057824 */ /* 0x000fe200078e00ff */
[----:B------:R-:W-:Y:S01]  /*0f40*/  LOP3.LUT R201, R201, 0x1c0, RZ, 0xc0, !PT ;  /* 0x000001c0c9c97812 */ /* 0x000fe200078ec0ff */
[----:B------:R-:W-:Y:S01]  /*0f50*/  IMAD.SHL.U32 R9, R9, 0x40, RZ ;  /* 0x0000004009097824 */ /* 0x000fe200078e00ff */
[----:B------:R-:W-:Y:S01]  /*0f60*/  LOP3.LUT R200, R200, 0x1c0, RZ, 0xc0, !PT ;  /* 0x000001c0c8c87812 */ /* 0x000fe200078ec0ff */
[----:B------:R-:W-:Y:S01]  /*0f70*/  IMAD.SHL.U32 R22, R219, 0x4, RZ ;  /* 0x00000004db167824 */ /* 0x000fe200078e00ff */
[----:B------:R-:W-:Y:S01]  /*0f80*/  SHF.R.U32.HI R211, RZ, 0x3, R3 ;  /* 0x00000003ffd37819 */ /* 0x000fe20000011603 */
[----:B------:R-:W-:Y:S01]  /*0f90*/  VIADD R195, R16, 0x40 ;  /* 0x0000004010c37836 */ /* 0x000fe20000000000 */
[----:B------:R-:W-:Y:S01]  /*0fa0*/  LOP3.LUT R214, R3, 0x38, R16, 0xf8, !PT ;  /* 0x0000003803d67812 */ /* 0x000fe200078ef810 */
[----:B------:R-:W-:Y:S01]  /*0fb0*/  VIADD R187, R22, 0x20 ;  /* 0x0000002016bb7836 */ /* 0x000fe20000000000 */
[----:B------:R-:W-:-:S02]  /*0fc0*/  LOP3.LUT R4, R7, 0x7ffffffc, RZ, 0xc0, !PT ;  /* 0x7ffffffc07047812 */ /* 0x000fc400078ec0ff */
[----:B------:R-:W-:Y:S02]  /*0fd0*/  SHF.R.U32.HI R209, RZ, 0x3, R202 ;  /* 0x00000003ffd17819 */ /* 0x000fe400000116ca */
[----:B------:R-:W-:Y:S01]  /*0fe0*/  LOP3.LUT R3, R202, 0x38, R16, 0xf8, !PT ;  /* 0x00000038ca037812 */ /* 0x000fe200078ef810 */
[----:B------:R-:W-:Y:S01]  /*0ff0*/  IMAD.IADD R191, R223, 0x1, -R4 ;  /* 0x00000001dfbf7824 */ /* 0x000fe200078e0a04 */
[----:B------:R-:W-:Y:S02]  /*1000*/  SHF.R.U32.HI R207, RZ, 0x3, R201 ;  /* 0x00000003ffcf7819 */ /* 0x000fe400000116c9 */
[----:B------:R-:W-:Y:S02]  /*1010*/  LOP3.LUT R6, R201, 0x38, R16, 0xf8, !PT ;  /* 0x00000038c9067812 */ /* 0x000fe400078ef810 */
[----:B------:R-:W-:Y:S02]  /*1020*/  SHF.R.U32.HI R205, RZ, 0x3, R200 ;  /* 0x00000003ffcd7819 */ /* 0x000fe400000116c8 */
[----:B------:R-:W-:-:S02]  /*1030*/  LOP3.LUT R7, R200, 0x38, R16, 0xf8, !PT ;  /* 0x00000038c8077812 */ /* 0x000fc400078ef810 */
[----:B------:R-:W-:Y:S02]  /*1040*/  LOP3.LUT R210, R0, 0xfffffe00, RZ, 0xc0, !PT ;  /* 0xfffffe0000d27812 */ /* 0x000fe400078ec0ff */
[----:B------:R-:W-:Y:S02]  /*1050*/  LOP3.LUT R208, R5, 0xfffffe00, RZ, 0xc0, !PT ;  /* 0xfffffe0005d07812 */ /* 0x000fe400078ec0ff */
[----:B------:R-:W-:Y:S02]  /*1060*/  LOP3.LUT R206, R9, 0xfffffe00, RZ, 0xc0, !PT ;  /* 0xfffffe0009ce7812 */ /* 0x000fe400078ec0ff */
[----:B------:R-:W-:Y:S02]  /*1070*/  LOP3.LUT R214, R212, R214, R211, 0xf6, !PT ;  /* 0x000000d6d4d67212 */ /* 0x000fe400078ef6d3 */
[----:B------:R-:W-:Y:S02]  /*1080*/  LOP3.LUT R3, R210, R3, R209, 0xf6, !PT ;  /* 0x00000003d2037212 */ /* 0x000fe400078ef6d1 */
[----:B------:R-:W-:-:S02]  /*1090*/  LOP3.LUT R6, R208, R6, R207, 0xf6, !PT ;  /* 0x00000006d0067212 */ /* 0x000fc400078ef6cf */
[----:B------:R-:W-:Y:S02]  /*10a0*/  LOP3.LUT R7, R206, R7, R205, 0xf6, !PT ;  /* 0x00000007ce077212 */ /* 0x000fe400078ef6cd */
[----:B------:R-:W-:Y:S02]  /*10b0*/  SHF.R.S32.HI R217, RZ, 0x1f, R189 ;  /* 0x0000001fffd97819 */ /* 0x000fe400000114bd */
[----:B------:R-:W-:Y:S02]  /*10c0*/  SHF.R.S32.HI R216, RZ, 0x1f, R188 ;  /* 0x0000001fffd87819 */ /* 0x000fe400000114bc */
[----:B------:R-:W-:Y:S02]  /*10d0*/  SHF.R.S32.HI R215, RZ, 0x1f, R190 ;  /* 0x0000001fffd77819 */ /* 0x000fe400000114be */
[----:B------:R-:W-:Y:S02]  /*10e0*/  SHF.R.S32.HI R17, RZ, 0x1f, R16 ;  /* 0x0000001fff117819 */ /* 0x000fe40000011410 */
[----:B------:R-:W-:-:S02]  /*10f0*/  LEA R213, R214, UR38, 0x1 ;  /* 0x00000026d6d57c11 */ /* 0x000fc4000f8e08ff */
[----:B------:R-:W-:Y:S02]  /*1100*/  LEA R226, R3, UR38, 0x1 ;  /* 0x0000002603e27c11 */ /* 0x000fe4000f8e08ff */
[----:B------:R-:W-:Y:S02]  /*1110*/  LEA R225, R6, UR38, 0x1 ;  /* 0x0000002606e17c11 */ /* 0x000fe4000f8e08ff */
[----:B------:R-:W-:-:S07]  /*1120*/  LEA R224, R7, UR38, 0x1 ;  /* 0x0000002607e07c11 */ /* 0x000fce000f8e08ff */
.L_x_7113:
[----:B------:R-:W-:Y:S05]  /*1130*/  YIELD ;  /* 0x0000000000007946 */ /* 0x000fea0003800000 */
[----:B------:R-:W-:Y:S01]  /*1140*/  ULDC.64 UR4, c[0x0][0xa28] ;  /* 0x00028a0000047ab9 */ /* 0x000fe20000000a00 */
[----:B0-2345:R-:W0:Y:S01]  /*1150*/  LDC.64 R6, c[0x0][0xa08] ;  /* 0x00028200ff067b82 */ /* 0x03de220000000a00 */
[----:B------:R-:W-:Y:S01]  /*1160*/  ISETP.NE.U32.AND P1, PT, RZ, UR4, PT ;  /* 0x00000004ff007c0c */ /* 0x000fe2000bf25070 */
[----:B------:R-:W-:Y:S02]  /*1170*/  IMAD.MOV.U32 R0, RZ, RZ, RZ ;  /* 0x000000ffff007224 */ /* 0x000fe400078e00ff */
[----:B------:R-:W-:Y:S01]  /*1180*/  IMAD.MOV.U32 R28, RZ, RZ, RZ ;  /* 0x000000ffff1c7224 */ /* 0x000fe200078e00ff */
[----:B------:R-:W-:Y:S01]  /*1190*/  ISETP.NE.AND.EX P1, PT, RZ, UR5, PT, P1 ;  /* 0x00000005ff007c0c */ /* 0x000fe2000bf25310 */
[----:B------:R-:W-:-:S02]  /*11a0*/  ULDC.64 UR4, c[0x0][0xa18] ;  /* 0x0002860000047ab9 */ /* 0x000fc40000000a00 */
[----:B------:R-:W-:-:S04]  /*11b0*/  ISETP.NE.U32.AND P2, PT, RZ, UR4, PT ;  /* 0x00000004ff007c0c */ /* 0x000fc8000bf45070 */
[----:B------:R-:W-:Y:S01]  /*11c0*/  ISETP.NE.AND.EX P2, PT, RZ, UR5, PT, P2 ;  /* 0x00000005ff007c0c */ /* 0x000fe2000bf45320 */
[----:B------:R-:W-:Y:S02]  /*11d0*/  ULDC.64 UR4, c[0x0][0xa08] ;  /* 0x0002820000047ab9 */ /* 0x000fe40000000a00 */
[----:B------:R-:W-:-:S03]  /*11e0*/  ISETP.NE.U32.AND P0, PT, RZ, UR4, PT ;  /* 0x00000004ff007c0c */ /* 0x000fc6000bf05070 */
[----:B------:R-:W1:Y:S01]  /*11f0*/  @P1 LDC.64 R4, c[0x0][0xa28] ;  /* 0x00028a00ff041b82 */ /* 0x000e620000000a00 */
[----:B------:R-:W-:Y:S01]  /*1200*/  ISETP.NE.AND.EX P0, PT, RZ, UR5, PT, P0 ;  /* 0x00000005ff007c0c */ /* 0x000fe2000bf05300 */
[----:B0-----:R-:W-:-:S06]  /*1210*/  IMAD.WIDE R10, R199, 0x4, R6 ;  /* 0x00000004c70a7825 */ /* 0x001fcc00078e0206 */
[----:B------:R-:W0:Y:S01]  /*1220*/  @P2 LDC.64 R8, c[0x0][0xa18] ;  /* 0x00028600ff082b82 */ /* 0x000e220000000a00 */
[----:B------:R-:W-:Y:S02]  /*1230*/  ULDC UR4, c[0x0][0x288] ;  /* 0x0000a20000047ab9 */ /* 0x000fe40000000800 */
[----:B------:R-:W-:Y:S01]  /*1240*/  IMAD.U32 R193, RZ, RZ, UR4 ;  /* 0x00000004ffc17e24 */ /* 0x000fe2000f8e00ff */
[----:B------:R-:W-:Y:S02]  /*1250*/  ULDC.64 UR4, c[0x0][0x3f8] ;  /* 0x0000fe0000047ab9 */ /* 0x000fe40000000a00 */
[----:B------:R2:W5:Y:S01]  /*1260*/  @P0 LDG.E R28, desc[UR56][R10.64] ;  /* 0x000000380a1c0981 */ /* 0x000562000c1e1900 */
[----:B-1----:R-:W-:-:S05]  /*1270*/  @P1 IMAD.WIDE R4, R199, 0x4, R4 ;  /* 0x00000004c7041825 */ /* 0x002fca00078e0204 */
[----:B------:R2:W5:Y:S01]  /*1280*/  @P1 LDG.E R0, desc[UR56][R4.64] ;  /* 0x0000003804001981 */ /* 0x000562000c1e1900 */
[----:B0-----:R-:W-:-:S05]  /*1290*/  @P2 IMAD.WIDE R6, R199, 0x4, R8 ;  /* 0x00000004c7062825 */ /* 0x001fca00078e0208 */
[----:B------:R2:W5:Y:S01]  /*12a0*/  @P2 LDG.E R193, desc[UR56][R6.64] ;  /* 0x0000003806c12981 */ /* 0x000562000c1e1900 */
[----:B------:R-:W-:-:S03]  /*12b0*/  UISETP.NE.U32.AND UP0, UPT, UR4, URZ, UPT ;  /* 0x0000003f0400728c */ /* 0x000fc6000bf05070 */
[----:B------:R-:W-:Y:S01]  /*12c0*/  ULDC UR4, c[0x0][0x404] ;  /* 0x0001010000047ab9 */ /* 0x000fe20000000800 */
[----:B------:R-:W-:-:S03]  /*12d0*/  UISETP.NE.AND.EX UP0, UPT, UR5, URZ, UPT, UP0 ;  /* 0x0000003f0500728c */ /* 0x000fc6000bf05300 */
[----:B------:R-:W-:Y:S01]  /*12e0*/  ULDC UR5, c[0x0][0x2e0] ;  /* 0x0000b80000057ab9 */ /* 0x000fe20000000800 */
[----:B------:R-:W-:-:S04]  /*12f0*/  USEL UR4, UR4, 0x1, UP0 ;  /* 0x0000000104047887 */ /* 0x000fc80008000000 */
[----:B------:R-:W-:-:S03]  /*1300*/  UIMAD UR4, UR4, UR5, URZ ;  /* 0x00000005040472a4 */ /* 0x000fc6000f8e023f */
[----:B------:R-:W-:Y:S02]  /*1310*/  ULDC UR5, c[0x0][0x338] ;  /* 0x0000ce0000057ab9 */ /* 0x000fe40000000800 */
[----:B------:R-:W-:Y:S02]  /*1320*/  IMAD.U32 R24, RZ, RZ, UR5 ;  /* 0x00000005ff187e24 */ /* 0x000fe4000f8e00ff */
[----:B------:R-:W-:Y:S01]  /*1330*/  IMAD.U32 R27, RZ, RZ, UR4 ;  /* 0x00000004ff1b7e24 */ /* 0x000fe2000f8e00ff */
[----:B--2---:R-:W-:Y:S06]  /*1340*/  @P2 BRA `(.L_x_6834) ;  /* 0x0000000000242947 */ /* 0x004fec0003800000 */
        /* <DEDUP_REMOVED lines=9> */
.L_x_6834:
[----:B------:R-:W-:Y:S01]  /*13e0*/  ULDC.64 UR4, c[0x0][0xa20] ;  /* 0x0002880000047ab9 */ /* 0x000fe20000000a00 */
[----:B------:R-:W-:Y:S01]  /*13f0*/  IMAD.MOV.U32 R222, RZ, RZ, R197 ;  /* 0x000000ffffde7224 */ /* 0x000fe200078e00c5 */
[----:B------:R-:W-:Y:S01]  /*1400*/  ISETP.NE.U32.AND P1, PT, RZ, UR4, PT ;  /* 0x00000004ff007c0c */ /* 0x000fe2000bf25070 */
[----:B------:R-:W-:Y:S02]  /*1410*/  IMAD.MOV.U32 R218, RZ, RZ, R198 ;  /* 0x000000ffffda7224 */ /* 0x000fe400078e00c6 */
[----:B------:R-:W-:Y:S01]  /*1420*/  IMAD.MOV.U32 R220, RZ, RZ, R199 ;  /* 0x000000ffffdc7224 */ /* 0x000fe200078e00c7 */
[----:B------:R-:W-:-:S13]  /*1430*/  ISETP.NE.AND.EX P1, PT, RZ, UR5, PT, P1 ;  /* 0x00000005ff007c0c */ /* 0x000fda000bf25310 */
[----:B------:R-:W-:Y:S05]  /*1440*/  @!P1 BRA `(.L_x_6835) ;  /* 0x0000000000109947 */ /* 0x000fea0003800000 */
[----:B------:R-:W0:Y:S02]  /*1450*/  LDC.64 R4, c[0x0][0xa20] ;  /* 0x00028800ff047b82 */ /* 0x000e240000000a00 */
[----:B0-----:R-:W-:-:S05]  /*1460*/  IMAD.WIDE R4, R199, 0x4, R4 ;  /* 0x00000004c7047825 */ /* 0x001fca00078e0204 */
[----:B------:R0:W5:Y:S01]  /*1470*/  LDG.E R27, desc[UR56][R4.64] ;  /* 0x00000038041b7981 */ /* 0x000162000c1e1900 */
[----:B------:R-:W-:Y:S05]  /*1480*/  BRA `(.L_x_6836) ;  /* 0x0000000000107947 */ /* 0x000fea0003800000 */
.L_x_6835:
[----:B------:R-:W-:Y:S05]  /*1490*/  @!P0 BRA `(.L_x_6836) ;  /* 0x00000000000c8947 */ /* 0x000fea0003800000 */
[----:B------:R-:W2:Y:S04]  /*14a0*/  LDG.E R4, desc[UR56][R10.64] ;  /* 0x000000380a047981 */ /* 0x000ea8000c1e1900 */
[----:B------:R-:W2:Y:S02]  /*14b0*/  LDG.E R27, desc[UR56][R10.64+0x4] ;  /* 0x000004380a1b7981 */ /* 0x000ea4000c1e1900 */
[----:B--2---:R-:W-:-:S07]  /*14c0*/  IMAD.IADD R27, R27, 0x1, -R4 ;  /* 0x000000011b1b7824 */ /* 0x004fce00078e0a04 */
.L_x_6836:
[----:B------:R-:W-:Y:S01]  /*14d0*/  ULDC.64 UR4, c[0x0][0xa10] ;  /* 0x0002840000047ab9 */ /* 0x000fe20000000a00 */
[----:B------:R-:W1:Y:S01]  /*14e0*/  LDC.64 R10, c[0x0][0x9e0] ;  /* 0x00027800ff0a7b82 */ /* 0x000e620000000a00 */
[----:B------:R-:W-:-:S04]  /*14f0*/  ISETP.NE.U32.AND P0, PT, RZ, UR4, PT ;  /* 0x00000004ff007c0c */ /* 0x000fc8000bf05070 */
        /* <DEDUP_REMOVED lines=35> */
.L_x_6839:
[----:B------:R-:W-:-:S13]  /*1730*/  ISETP.NE.AND P0, PT, R11, 0x1, PT ;  /* 0x000000010b00780c */ /* 0x000fda0003f05270 */
[----:B------:R-:W0:Y:S02]  /*1740*/  @P0 LDC.64 R4, c[0x0][0x9e8] ;  /* 0x00027a00ff040b82 */ /* 0x000e240000000a00 */
[----:B0-----:R-:W-:-:S05]  /*1750*/  @P0 IMAD.HI.U32 R4, R3, R4, RZ ;  /* 0x0000000403040227 */ /* 0x001fca00078e00ff */
[----:B------:R-:W-:-:S07]  /*1760*/  @P0 SHF.R.U32.HI R3, RZ, R5, R4 ;  /* 0x00000005ff030219 */ /* 0x000fce0000011604 */
.L_x_6840:
[----:B------:R-:W-:Y:S05]  /*1770*/  BSYNC B0 ;  /* 0x0000000000007941 */ /* 0x000fea0003800000 */
.L_x_6838:
[----:B------:R-:W-:-:S05]  /*1780*/  IMAD R3, R3, R11, R11 ;  /* 0x0000000b03037224 */ /* 0x000fca00078e020b */
[----:B------:R-:W-:-:S07]  /*1790*/  VIMNMX R0, R0, R3, PT ;  /* 0x0000000300007248 */ /* 0x000fce0003fe0100 */
.L_x_6837:
        /* <DEDUP_REMOVED lines=15> */
.L_x_6843:
[----:B------:R-:W-:Y:S01]  /*1890*/  ISETP.NE.AND P0, PT, R11, 0x1, PT ;  /* 0x000000010b00780c */ /* 0x000fe20003f05270 */
[----:B------:R-:W-:-:S12]  /*18a0*/  IMAD.MOV.U32 R4, RZ, RZ, R118 ;  /* 0x000000ffff047224 */ /* 0x000fd800078e0076 */
[----:B------:R-:W0:Y:S02]  /*18b0*/  @P0 LDC.64 R6, c[0x0][0x9e8] ;  /* 0x00027a00ff060b82 */ /* 0x000e240000000a00 */
[----:B0-----:R-:W-:-:S05]  /*18c0*/  @P0 IMAD.HI.U32 R6, R118, R6, RZ ;  /* 0x0000000676060227 */ /* 0x001fca00078e00ff */
[----:B------:R-:W-:-:S07]  /*18d0*/  @P0 SHF.R.U32.HI R4, RZ, R7, R6 ;  /* 0x00000007ff040219 */ /* 0x000fce0000011606 */
.L_x_6844:
[----:B------:R-:W-:Y:S05]  /*18e0*/  BSYNC B0 ;  /* 0x0000000000007941 */ /* 0x000fea0003800000 */
.L_x_6842:
[----:B------:R-:W-:-:S05]  /*18f0*/  IMAD R4, R4, R11, RZ ;  /* 0x0000000b04047224 */ /* 0x000fca00078e02ff */
[----:B------:R-:W-:-:S07]  /*1900*/  VIMNMX R3, R3, R4, !PT ;  /* 0x0000000403037248 */ /* 0x000fce0007fe0100 */
.L_x_6841:
        /* <DEDUP_REMOVED lines=43> */
.L_x_6847:
[----:B------:R-:W-:Y:S05]  /*1bc0*/  BSYNC B6 ;  /* 0x0000000000067941 */ /* 0x000fea0003800000 */
.L_x_6846:
        /* <DEDUP_REMOVED lines=20> */
.L_x_6849:
[----:B------:R-:W-:Y:S05]  /*1d10*/  BSYNC B6 ;  /* 0x0000000000067941 */ /* 0x000fea0003800000 */
.L_x_6848:
[----:B------:R-:W-:Y:S01]  /*1d20*/  ULDC.64 UR4, c[0x0][0x9f8] ;  /* 0x00027e0000047ab9 */ /* 0x000fe20000000a00 */
[----:B------:R-:W0:Y:S01]  /*1d30*/  LDC R0, c[0x0][0x428] ;  /* 0x00010a00ff007b82 */ /* 0x000e220000000800 */
[----:B------:R-:W-:-:S07]  /*1d40*/  ISETP.NE.U32.AND P0, PT, RZ, UR4, PT ;  /* 0x00000004ff007c0c */ /* 0x000fce000bf05070 */
[----:B------:R-:W1:Y:S01]  /*1d50*/  LDC.64 R38, c[0x0][0x2f0] ;  /* 0x0000bc00ff267b82 */ /* 0x000e620000000a00 */
[----:B------:R-:W-:Y:S01]  /*1d60*/  ISETP.NE.AND.EX P0, PT, RZ, UR5, PT, P0 ;  /* 0x00000005ff007c0c */ /* 0x000fe2000bf05300 */
[----:B------:R-:W2:Y:S01]  /*1d70*/  S2R R30, SR_TID.X ;  /* 0x00000000001e7919 */ /* 0x000ea20000002100 */
[----:B------:R-:W-:Y:S01]  /*1d80*/  IMAD.IADD R43, R28, 0x1, R27 ;  /* 0x000000011c2b7824 */ /* 0x000fe200078e021b */
[----:B------:R-:W-:Y:S01]  /*1d90*/  ULDC.64 UR6, c[0x0][0xa08] ;  /* 0x0002820000067ab9 */ /* 0x000fe20000000a00 */
[----:B------:R-:W-:-:S03]  /*1da0*/  ULDC.64 UR4, c[0x0][0x2f8] ;  /* 0x0000be0000047ab9 */ /* 0x000fc60000000a00 */
[----:B------:R-:W3:Y:S08]  /*1db0*/  LDC.64 R32, c[0x0][0x3d8] ;  /* 0x0000f600ff207b82 */ /* 0x000ef00000000a00 */
[----:B------:R-:W4:Y:S08]  /*1dc0*/  @P0 LDC.64 R4, c[0x0][0x9f8] ;  /* 0x00027e00ff040b82 */ /* 0x000f300000000a00 */
[----:B------:R-:W1:Y:S01]  /*1dd0*/  LDC R27, c[0x0][0x3d4] ;  /* 0x0000f500ff1b7b82 */ /* 0x000e620000000800 */
[----:B----4-:R-:W-:-:S05]  /*1de0*/  @P0 IMAD.WIDE R4, R199, 0x4, R4 ;  /* 0x00000004c7040825 */ /* 0x010fca00078e0204 */
[----:B------:R4:W4:Y:S01]  /*1df0*/  @P0 LDG.E R199, desc[UR56][R4.64] ;  /* 0x0000003804c70981 */ /* 0x000922000c1e1900 */
[----:B0-----:R-:W-:Y:S01]  /*1e00*/  ISETP.NE.AND P0, PT, R0, 0x1, PT ;  /* 0x000000010000780c */ /* 0x001fe20003f05270 */
[----:B---3--:R-:W-:Y:S01]  /*1e10*/  IMAD.WIDE.U32 R10, R18, R32, R16 ;  /* 0x00000020120a7225 */ /* 0x008fe200078e0010 */
[----:B------:R-:W-:Y:S02]  /*1e20*/  SHF.R.S32.HI R35, RZ, 0x1f, R43 ;  /* 0x0000001fff237819 */ /* 0x000fe4000001142b */
[----:B--2---:R-:W-:Y:S01]  /*1e30*/  SHF.R.U32.HI R30, RZ, 0x7, R30 ;  /* 0x00000007ff1e7819 */ /* 0x004fe2000001161e */
[----:B-1----:R-:W-:Y:S01]  /*1e40*/  IMAD.SHL.U32 R90, R38, 0x20, RZ ;  /* 0x00000020265a7824 */ /* 0x002fe200078e00ff */
[----:B------:R-:W-:Y:S01]  /*1e50*/  ISETP.GE.AND P1, PT, R16, R27, PT ;  /* 0x0000001b1000720c */ /* 0x000fe20003f26270 */
[-C--:B------:R-:W-:Y:S01]  /*1e60*/  IMAD R6, R35, R38.reuse, RZ ;  /* 0x0000002623067224 */ /* 0x080fe200078e02ff */
[----:B------:R-:W-:Y:S01]  /*1e70*/  ISETP.NE.AND P6, PT, R30, 0x1, PT ;  /* 0x000000011e00780c */ /* 0x000fe20003fc5270 */
[----:B----4-:R-:W-:Y:S01]  /*1e80*/  IMAD.WIDE.U32 R4, R43, R38, RZ ;  /* 0x000000262b047225 */ /* 0x010fe200078e00ff */
[----:B------:R-:W-:-:S02]  /*1e90*/  SHF.R.S32.HI R23, RZ, 0x1f, R22 ;  /* 0x0000001fff177819 */ /* 0x000fc40000011416 */
[----:B------:R-:W-:Y:S01]  /*1ea0*/  SHF.L.U64.HI R91, R38, 0x5, R39 ;  /* 0x00000005265b7819 */ /* 0x000fe20000010227 */
[----:B------:R-:W0:Y:S01]  /*1eb0*/  @P0 LDC R3, c[0x0][0x42c] ;  /* 0x00010b00ff030b82 */ /* 0x000e220000000800 */
[-C--:B------:R-:W-:Y:S01]  /*1ec0*/  IMAD.WIDE.U32 R40, R18, R38.reuse, R16 ;  /* 0x0000002612287225 */ /* 0x080fe200078e0010 */
[C-C-:B------:R-:W-:Y:S02]  /*1ed0*/  SHF.L.U64.HI R15, R32.reuse, 0x5, R33.reuse ;  /* 0x00000005200f7819 */ /* 0x140fe40000010221 */
[----:B------:R-:W-:Y:S01]  /*1ee0*/  SHF.L.U64.HI R110, R32, 0x7, R33 ;  /* 0x00000007206e7819 */ /* 0x000fe20000010221 */
[----:B------:R-:W-:Y:S01]  /*1ef0*/  IMAD.WIDE.U32 R88, R18, R38, R90 ;  /* 0x0000002612587225 */ /* 0x000fe200078e005a */
[----:B------:R-:W-:Y:S02]  /*1f00*/  SHF.L.U64.HI R105, R38, 0x6, R39 ;  /* 0x0000000626697819 */ /* 0x000fe40000010227 */
[----:B------:R-:W1:Y:S01]  /*1f10*/  @P0 LDC R7, c[0x0][0x430] ;  /* 0x00010c00ff070b82 */ /* 0x000e620000000800 */
[----:B------:R-:W-:-:S02]  /*1f20*/  VIADD R125, R30, 0x8 ;  /* 0x000000081e7d7836 */ /* 0x000fc40000000000 */
[----:B------:R-:W-:Y:S02]  /*1f30*/  IMAD.SHL.U32 R116, R27, 0x2, RZ ;  /* 0x000000021b747824 */ /* 0x000fe400078e00ff */
[----:B------:R-:W-:Y:S02]  /*1f40*/  IMAD.SHL.U32 R128, R38, 0x80, RZ ;  /* 0x0000008026807824 */ /* 0x000fe400078e00ff */
[----:B0-----:R-:W-:-:S04]  /*1f50*/  @P0 IMAD.HI.U32 R0, R198, R3, RZ ;  /* 0x00000003c6000227 */ /* 0x001fc800078e00ff */
[----:B------:R-:W-:Y:S01]  /*1f60*/  IMAD R3, R43, R39, R6 ;  /* 0x000000272b037224 */ /* 0x000fe200078e0206 */
[----:B-1----:R-:W-:-:S03]  /*1f70*/  @P0 SHF.R.U32.HI R198, RZ, R7, R0 ;  /* 0x00000007ffc60219 */ /* 0x002fc60000011600 */
[----:B------:R-:W-:Y:S01]  /*1f80*/  IMAD.IADD R5, R5, 0x1, R3 ;  /* 0x0000000105057824 */ /* 0x000fe200078e0203 */
[----:B------:R-:W-:Y:S01]  /*1f90*/  ISETP.NE.U32.AND P0, PT, RZ, UR6, PT ;  /* 0x00000006ff007c0c */ /* 0x000fe2000bf05070 */
[----:B------:R-:W0:Y:S01]  /*1fa0*/  LDC.64 R6, c[0x0][0x3e8] ;  /* 0x0000fa00ff067b82 */ /* 0x000e220000000a00 */
[----:B------:R-:W-:Y:S01]  /*1fb0*/  SHF.R.S32.HI R8, RZ, 0x1f, R198 ;  /* 0x0000001fff087819 */ /* 0x000fe200000114c6 */
[----:B------:R-:W-:Y:S01]  /*1fc0*/  IMAD.WIDE.U32 R4, R198, UR4, R4 ;  /* 0x00000004c6047c25 */ /* 0x000fe2000f8e0004 */
[----:B------:R-:W-:-:S03]  /*1fd0*/  ISETP.NE.AND.EX P0, PT, RZ, UR7, PT, P0 ;  /* 0x00000007ff007c0c */ /* 0x000fc6000bf05300 */
[----:B------:R-:W-:-:S04]  /*1fe0*/  IMAD R3, R8, UR4, RZ ;  /* 0x0000000408037c24 */ /* 0x000fc8000f8e02ff */
[----:B------:R-:W-:Y:S01]  /*1ff0*/  IMAD R3, R198, UR5, R3 ;  /* 0x00000005c6037c24 */ /* 0x000fe2000f8e0203 */
[----:B------:R-:W-:-:S03]  /*2000*/  ULDC.64 UR4, c[0x0][0x300] ;  /* 0x0000c00000047ab9 */ /* 0x000fc60000000a00 */
[----:B------:R-:W-:Y:S02]  /*2010*/  IMAD.IADD R5, R5, 0x1, R3 ;  /* 0x0000000105057824 */ /* 0x000fe400078e0203 */
[----:B0-----:R-:W-:Y:S01]  /*2020*/  IMAD R12, R19, R6, RZ ;  /* 0x00000006130c7224 */ /* 0x001fe200078e02ff */
[----:B------:R-:W-:-:S03]  /*2030*/  SHF.L.U64.HI R109, R6, 0x7, R7 ;  /* 0x00000007066d7819 */ /* 0x000fc60000010207 */
[----:B------:R-:W-:Y:S01]  /*2040*/  IMAD R85, R18, R7, R12 ;  /* 0x0000000712557224 */ /* 0x000fe200078e020c */
[----:B------:R-:W-:Y:S02]  /*2050*/  SHF.R.S32.HI R0, RZ, 0x1f, R199 ;  /* 0x0000001fff007819 */ /* 0x000fe400000114c7 */
[----:B------:R-:W-:Y:S02]  /*2060*/  SEL R97, R199, RZ, !P0 ;  /* 0x000000ffc7617207 */ /* 0x000fe40004000000 */
[----:B------:R-:W-:Y:S02]  /*2070*/  SEL R9, R0, RZ, !P0 ;  /* 0x000000ff00097207 */ /* 0x000fe40004000000 */
[----:B------:R-:W-:Y:S01]  /*2080*/  IADD3 R42, P0, R18, R43, RZ ;  /* 0x0000002b122a7210 */ /* 0x000fe20007f1e0ff */
[----:B------:R-:W-:-:S04]  /*2090*/  IMAD.WIDE.U32 R98, R97, UR4, R4 ;  /* 0x0000000461627c25 */ /* 0x000fc8000f8e0004 */
[----:B------:R-:W-:Y:S02]  /*20a0*/  IMAD R0, R9, UR4, RZ ;  /* 0x0000000409007c24 */ /* 0x000fe4000f8e02ff */
[----:B------:R-:W-:Y:S02]  /*20b0*/  IMAD.X R43, R19, 0x1, R35, P0 ;  /* 0x00000001132b7824 */ /* 0x000fe400000e0623 */
[----:B------:R-:W-:Y:S01]  /*20c0*/  IMAD R31, R97, UR5, R0 ;  /* 0x00000005611f7c24 */ /* 0x000fe2000f8e0200 */
[----:B------:R-:W-:Y:S05]  /*20d0*/  @!P6 WARPSYNC.ALL ;  /* 0x000000000000e948 */ /* 0x000fea0003800000 */
[----:B------:R-:W-:Y:S01]  /*20e0*/  ULDC.64 UR4, c[0x0][0x320] ;  /* 0x0000c80000047ab9 */ /* 0x000fe20000000a00 */
[----:B------:R-:W-:-:S02]  /*20f0*/  IMAD R0, R19, R32, RZ ;  /* 0x0000002013007224 */ /* 0x000fc400078e02ff */
[----:B------:R-:W-:Y:S02]  /*2100*/  IMAD R3, R8, UR4, RZ ;  /* 0x0000000408037c24 */ /* 0x000fe4000f8e02ff */
[----:B------:R-:W-:-:S04]  /*2110*/  IMAD.WIDE.U32 R4, R198, UR4, R16 ;  /* 0x00000004c6047c25 */ /* 0x000fc8000f8e0010 */
[----:B------:R-:W-:Y:S01]  /*2120*/  IMAD R3, R198, UR5, R3 ;  /* 0x00000005c6037c24 */ /* 0x000fe2000f8e0203 */
[----:B------:R-:W-:Y:S01]  /*2130*/  ULDC.64 UR4, c[0x0][0x328] ;  /* 0x0000ca0000047ab9 */ /* 0x000fe20000000a00 */
[C---:B------:R-:W-:Y:S01]  /*2140*/  IMAD R13, R18.reuse, R33, R0 ;  /* 0x00000021120d7224 */ /* 0x040fe200078e0200 */
[----:B------:R-:W-:Y:S01]  /*2150*/  P2R R0, PR, RZ, 0x2 ;  /* 0x00000002ff007803 */ /* 0x000fe20000000000 */
[----:B------:R-:W-:Y:S02]  /*2160*/  IMAD.IADD R5, R5, 0x1, R3 ;  /* 0x0000000105057824 */ /* 0x000fe400078e0203 */
[----:B------:R-:W-:Y:S02]  /*2170*/  IMAD R3, R9, UR4, RZ ;  /* 0x0000000409037c24 */ /* 0x000fe4000f8e02ff */
[----:B------:R-:W-:-:S04]  /*2180*/  IMAD.WIDE.U32 R8, R18, R6, R22 ;  /* 0x0000000612087225 */ /* 0x000fc800078e0016 */
[----:B------:R-:W-:Y:S01]  /*2190*/  IMAD R47, R97, UR5, R3 ;  /* 0x00000005612f7c24 */ /* 0x000fe2000f8e0203 */
[----:B------:R-:W-:Y:S01]  /*21a0*/  SEL R3, R27, RZ, P1 ;  /* 0x000000ff1b037207 */ /* 0x000fe20000800000 */
[----:B------:R-:W-:Y:S01]  /*21b0*/  IMAD.WIDE.U32 R96, R97, UR4, R4 ;  /* 0x0000000461607c25 */ /* 0x000fe2000f8e0004 */
[----:B------:R-:W-:Y:S02]  /*21c0*/  ULDC UR4, c[0x0][0x2e4] ;  /* 0x0000b90000047ab9 */ /* 0x000fe40000000800 */
[C---:B------:R-:W-:Y:S01]  /*21d0*/  ISETP.GE.AND P2, PT, R16.reuse, UR4, PT ;  /* 0x0000000410007c0c */ /* 0x040fe2000bf46270 */
[----:B------:R-:W-:Y:S02]  /*21e0*/  IMAD.IADD R3, R16, 0x1, R3 ;  /* 0x0000000110037824 */ /* 0x000fe400078e0203 */
[----:B------:R-:W-:Y:S02]  /*21f0*/  IMAD.MOV.U32 R86, RZ, RZ, R8 ;  /* 0x000000ffff567224 */ /* 0x000fe400078e0008 */
[----:B------:R-:W-:Y:S01]  /*2200*/  IMAD.WIDE.U32 R4, R18, R32, R22 ;  /* 0x0000002012047225 */ /* 0x000fe200078e0016 */
[----:B------:R-:W-:-:S03]  /*2210*/  SHF.R.S32.HI R14, RZ, 0x1f, R3 ;  /* 0x0000001fff0e7819 */ /* 0x000fc60000011403 */
[----:B------:R-:W-:Y:S01]  /*2220*/  IMAD.IADD R5, R5, 0x1, R13 ;  /* 0x0000000105057824 */ /* 0x000fe200078e020d */
[CC--:B------:R-:W-:Y:S01]  /*2230*/  LEA.HI R8, R14.reuse, R3.reuse, RZ, 0x6 ;  /* 0x000000030e087211 */ /* 0x0c0fe200078f30ff */
[----:B------:R-:W-:Y:S01]  /*2240*/  IMAD.IADD R11, R13, 0x1, R11 ;  /* 0x000000010d0b7824 */ /* 0x000fe200078e020b */
[----:B------:R-:W-:Y:S01]  /*2250*/  LEA.HI R37, R14, R3, RZ, 0x3 ;  /* 0x000000030e257211 */ /* 0x000fe200078f18ff */
[----:B------:R-:W-:-:S03]  /*2260*/  IMAD.WIDE.U32 R12, R18, R6, R16 ;  /* 0x00000006120c7225 */ /* 0x000fc600078e0010 */
[--C-:B------:R-:W-:Y:S01]  /*2270*/  LOP3.LUT R14, R201, 0x38, R37.reuse, 0xf8, !PT ;  /* 0x00000038c90e7812 */ /* 0x100fe200078ef825 */
[----:B------:R-:W-:Y:S01]  /*2280*/  IMAD.SHL.U32 R3, R8, 0x80, RZ ;  /* 0x0000008008037824 */ /* 0x000fe200078e00ff */
[----:B------:R-:W-:Y:S01]  /*2290*/  LOP3.LUT R8, R37, 0x38, RZ, 0xc0, !PT ;  /* 0x0000003825087812 */ /* 0x000fe200078ec0ff */
[----:B------:R-:W-:Y:S01]  /*22a0*/  IMAD.MOV.U32 R84, RZ, RZ, R12 ;  /* 0x000000ffff547224 */ /* 0x000fe200078e000c */
[----:B------:R-:W-:Y:S01]  /*22b0*/  LOP3.LUT R12, R202, 0x38, R37, 0xf8, !PT ;  /* 0x00000038ca0c7812 */ /* 0x000fe200078ef825 */
[----:B------:R-:W-:Y:S01]  /*22c0*/  IMAD.IADD R87, R9, 0x1, R85 ;  /* 0x0000000109577824 */ /* 0x000fe200078e0255 */
[----:B------:R-:W-:Y:S01]  /*22d0*/  LOP3.LUT R20, R200, 0x38, R37, 0xf8, !PT ;  /* 0x00000038c8147812 */ /* 0x000fe200078ef825 */
[-C--:B-----5:R-:W-:Y:S01]  /*22e0*/  IMAD.WIDE.U32 R94, R117, R32.reuse, R4 ;  /* 0x00000020755e7225 */ /* 0x0a0fe200078e0004 */
[----:B------:R-:W-:Y:S02]  /*22f0*/  LOP3.LUT R8, R8, 0x1c0, R203, 0xf8, !PT ;  /* 0x000001c008087812 */ /* 0x000fe400078ef8cb */
[----:B------:R-:W-:Y:S01]  /*2300*/  LOP3.LUT R3, R3, 0xffffe000, RZ, 0xc0, !PT ;  /* 0xffffe00003037812 */ /* 0x000fe200078ec0ff */
[----:B------:R-:W-:Y:S01]  /*2310*/  IMAD.IADD R30, R99, 0x1, R31 ;  /* 0x00000001631e7824 */ /* 0x000fe200078e021f */
[----:B------:R-:W-:Y:S01]  /*2320*/  LOP3.LUT R12, R12, R209, RZ, 0x3c, !PT ;  /* 0x000000d10c0c7212 */ /* 0x000fe200078e3cff */
[----:B------:R-:W-:Y:S01]  /*2330*/  IMAD.IADD R85, R85, 0x1, R13 ;  /* 0x0000000155557824 */ /* 0x000fe200078e020d */
[----:B------:R-:W-:Y:S01]  /*2340*/  LOP3.LUT R14, R14, R207, RZ, 0x3c, !PT ;  /* 0x000000cf0e0e7212 */ /* 0x000fe200078e3cff */
[----:B------:R-:W-:Y:S01]  /*2350*/  IMAD.WIDE.U32 R92, R117, R32, R10 ;  /* 0x00000020755c7225 */ /* 0x000fe200078e000a */
[----:B------:R-:W-:-:S02]  /*2360*/  LOP3.LUT R20, R20, R205, RZ, 0x3c, !PT ;  /* 0x000000cd14147212 */ /* 0x000fc400078e3cff */
[----:B------:R-:W-:Y:S01]  /*2370*/  LOP3.LUT R8, R8, R211, RZ, 0x3c, !PT ;  /* 0x000000d308087212 */ /* 0x000fe200078e3cff */
[C---:B------:R-:W-:Y:S01]  /*2380*/  IMAD.SHL.U32 R13, R32.reuse, 0x20, RZ ;  /* 0x00000020200d7824 */ /* 0x040fe200078e00ff */
[----:B------:R-:W-:Y:S01]  /*2390*/  SHF.R.S32.HI R9, RZ, 0x1f, R117 ;  /* 0x0000001fff097819 */ /* 0x000fe20000011475 */
[----:B------:R-:W-:Y:S01]  /*23a0*/  IMAD.SHL.U32 R11, R32, 0x80, RZ ;  /* 0x00000080200b7824 */ /* 0x000fe200078e00ff */
[-C--:B------:R-:W-:Y:S01]  /*23b0*/  IADD3 R114, R12, R3.reuse, R210 ;  /* 0x000000030c727210 */ /* 0x080fe20007ffe0d2 */
[----:B------:R-:W-:Y:S01]  /*23c0*/  IMAD.SHL.U32 R12, R32, 0x40, RZ ;  /* 0x00000040200c7824 */ /* 0x000fe200078e00ff */
[-C--:B------:R-:W-:Y:S01]  /*23d0*/  IADD3 R113, R14, R3.reuse, R208 ;  /* 0x000000030e717210 */ /* 0x080fe20007ffe0d0 */
[C---:B------:R-:W-:Y:S01]  /*23e0*/  IMAD R4, R9.reuse, R6, RZ ;  /* 0x0000000609047224 */ /* 0x040fe200078e02ff */
[-C--:B------:R-:W-:Y:S01]  /*23f0*/  IADD3 R111, R20, R3.reuse, R206 ;  /* 0x00000003146f7210 */ /* 0x080fe20007ffe0ce */
[----:B------:R-:W-:Y:S01]  /*2400*/  IMAD R28, R9, R32, RZ ;  /* 0x00000020091c7224 */ /* 0x000fe200078e02ff */
[----:B------:R-:W-:Y:S01]  /*2410*/  IADD3 R115, R8, R3, R212 ;  /* 0x0000000308737210 */ /* 0x000fe20007ffe0d4 */
[----:B------:R-:W-:Y:S01]  /*2420*/  IMAD R3, R19, R38, RZ ;  /* 0x0000002613037224 */ /* 0x000fe200078e02ff */
[----:B------:R-:W-:Y:S01]  /*2430*/  IADD3 R31, P0, R98, R40, RZ ;  /* 0x00000028621f7210 */ /* 0x000fe20007f1e0ff */
[C---:B------:R-:W-:Y:S01]  /*2440*/  IMAD R45, R117.reuse, R7, R4 ;  /* 0x00000007752d7224 */ /* 0x040fe200078e0204 */
[----:B------:R-:W-:Y:S01]  /*2450*/  IADD3 R4, P1, R90, R88, RZ ;  /* 0x000000585a047210 */ /* 0x000fe20007f3e0ff */
[----:B------:R-:W-:Y:S01]  /*2460*/  IMAD R21, R18, R39, R3 ;  /* 0x0000002712157224 */ /* 0x000fe200078e0203 */
[----:B------:R-:W-:Y:S01]  /*2470*/  SHF.L.U64.HI R14, R32, 0x6, R33 ;  /* 0x00000006200e7819 */ /* 0x000fe20000010221 */
[----:B------:R-:W-:Y:S01]  /*2480*/  IMAD R29, R117, R33, R28 ;  /* 0x00000021751d7224 */ /* 0x000fe200078e021c */
[----:B------:R-:W-:Y:S01]  /*2490*/  IADD3 R33, P3, R98, 0x40, RZ ;  /* 0x0000004062217810 */ /* 0x000fe20007f7e0ff */
[----:B------:R-:W-:Y:S01]  /*24a0*/  IMAD.IADD R5, R21, 0x1, R89 ;  /* 0x0000000115057824 */ /* 0x000fe200078e0259 */
[----:B------:R-:W-:Y:S01]  /*24b0*/  LOP3.LUT R32, R37, 0xfffffff8, RZ, 0xc0, !PT ;  /* 0xfffffff825207812 */ /* 0x000fe200078ec0ff */
[----:B------:R-:W-:Y:S01]  /*24c0*/  IMAD.IADD R21, R41, 0x1, R21 ;  /* 0x0000000129157824 */ /* 0x000fe200078e0215 */
[----:B------:R-:W-:Y:S01]  /*24d0*/  SHF.L.U64.HI R10, R6, 0x5, R7 ;  /* 0x00000005060a7819 */ /* 0x000fe20000010207 */
[----:B------:R-:W-:Y:S01]  /*24e0*/  IMAD.X R20, R5, 0x1, R91, P1 ;  /* 0x0000000105147824 */ /* 0x000fe200008e065b */
[----:B------:R-:W-:Y:S01]  /*24f0*/  IADD3 R107, P1, R4, R90, RZ ;  /* 0x0000005a046b7210 */ /* 0x000fe20007f3e0ff */
[----:B------:R-:W-:Y:S01]  /*2500*/  IMAD.X R34, R21, 0x1, R30, P0 ;  /* 0x0000000115227824 */ /* 0x000fe200000e061e */
[----:B------:R-:W-:Y:S01]  /*2510*/  IADD3 R35, P0, R31, 0x40, RZ ;  /* 0x000000401f237810 */ /* 0x000fe20007f1e0ff */
[----:B------:R-:W-:Y:S01]  /*2520*/  IMAD.WIDE.U32 R86, R117, R6, R86 ;  /* 0x0000000675567225 */ /* 0x000fe200078e0056 */
[----:B------:R-:W-:-:S02]  /*2530*/  SHF.L.U64.HI R9, R6, 0x6, R7 ;  /* 0x0000000606097819 */ /* 0x000fc40000010207 */
[----:B------:R-:W-:Y:S01]  /*2540*/  SHF.L.U64.HI R3, R38, 0x7, R39 ;  /* 0x0000000726037819 */ /* 0x000fe20000010227 */
[----:B------:R-:W-:Y:S01]  /*2550*/  IMAD.WIDE.U32 R84, R117, R6, R84 ;  /* 0x0000000675547225 */ /* 0x000fe200078e0054 */
[----:B------:R-:W-:Y:S02]  /*2560*/  SHF.R.S32.HI R37, RZ, 0x3, R37 ;  /* 0x00000003ff257819 */ /* 0x000fe40000011425 */
[----:B------:R-:W-:Y:S01]  /*2570*/  SHF.R.S32.HI R39, RZ, 0x1f, R32 ;  /* 0x0000001fff277819 */ /* 0x000fe20000011420 */
[C---:B------:R-:W-:Y:S02]  /*2580*/  IMAD.SHL.U32 R8, R6.reuse, 0x20, RZ ;  /* 0x0000002006087824 */ /* 0x040fe400078e00ff */
[----:B------:R-:W-:Y:S02]  /*2590*/  IMAD.SHL.U32 R7, R6, 0x40, RZ ;  /* 0x0000004006077824 */ /* 0x000fe400078e00ff */
[----:B------:R-:W-:Y:S01]  /*25a0*/  IMAD.X R106, R20, 0x1, R91, P1 ;  /* 0x00000001146a7824 */ /* 0x000fe200008e065b */
[----:B------:R-:W-:Y:S01]  /*25b0*/  ISETP.GE.AND P1, PT, R195, UR4, PT ;  /* 0x00000004c3007c0c */ /* 0x000fe2000bf26270 */
[----:B------:R-:W-:-:S02]  /*25c0*/  IMAD.IADD R27, R95, 0x1, R29 ;  /* 0x000000015f1b7824 */ /* 0x000fc400078e021d */
[----:B------:R-:W-:Y:S02]  /*25d0*/  IMAD.IADD R28, R29, 0x1, R93 ;  /* 0x000000011d1c7824 */ /* 0x000fe400078e025d */
[----:B------:R-:W-:Y:S02]  /*25e0*/  IMAD.SHL.U32 R6, R6, 0x80, RZ ;  /* 0x0000008006067824 */ /* 0x000fe400078e00ff */
[----:B------:R-:W-:Y:S02]  /*25f0*/  IMAD.IADD R29, R87, 0x1, R45 ;  /* 0x00000001571d7824 */ /* 0x000fe400078e022d */
[----:B------:R-:W-:Y:S02]  /*2600*/  IMAD.IADD R36, R45, 0x1, R85 ;  /* 0x000000012d247824 */ /* 0x000fe400078e0255 */
[----:B------:R-:W-:Y:S02]  /*2610*/  IMAD.X R100, RZ, RZ, R30, P3 ;  /* 0x000000ffff647224 */ /* 0x000fe400018e061e */
[----:B------:R-:W-:-:S02]  /*2620*/  IMAD.X R101, RZ, RZ, R34, P0 ;  /* 0x000000ffff657224 */ /* 0x000fc400000e0622 */
[----:B------:R-:W-:Y:S01]  /*2630*/  IMAD.IADD R102, R97, 0x1, R47 ;  /* 0x0000000161667824 */ /* 0x000fe200078e022f */
[----:B------:R-:W-:Y:S06]  /*2640*/  @!P6 BAR.SYNC.DEFER_BLOCKING 0x9, 0x100 ;  /* 0x024400000000eb1d */ /* 0x000fec0000010000 */
.L_x_6935:
[----:B0-----:R-:W0:Y:S01]  /*2650*/  LDC R123, c[0x0][0x3d4] ;  /* 0x0000f500ff7b7b82 */ /* 0x001e220000000800 */
[----:B------:R-:W-:Y:S01]  /*2660*/  VIADD R26, R26, 0xffffffff ;  /* 0xffffffff1a1a7836 */ /* 0x000fe20000000000 */
[----:B------:R-:W-:Y:S05]  /*2670*/  YIELD ;  /* 0x0000000000007946 */ /* 0x000fea0003800000 */
[----:B------:R-:W-:Y:S01]  /*2680*/  IMAD R45, R185, 0x4000, R214 ;  /* 0x00004000b92d7824 */ /* 0x000fe200078e02d6 */
[----:B------:R-:W-:Y:S01]  /*2690*/  ISETP.GT.AND P3, PT, R26, R25, PT ;  /* 0x000000191a00720c */ /* 0x000fe20003f64270 */
[----:B------:R-:W-:Y:S02]  /*26a0*/  BSSY B0, `(.L_x_6850) ;  /* 0x00005e7000007945 */ /* 0x000fe40003800000 */
[----:B------:R-:W-:Y:S01]  /*26b0*/  IMAD R108, R45, 0x2, R2 ;  /* 0x000000022d6c7824 */ /* 0x000fe200078e0202 */
[----:B------:R-:W-:-:S02]  /*26c0*/  P2R R104, PR, RZ, 0x8 ;  /* 0x00000008ff687803 */ /* 0x000fc40000000000 */
[----:B0-----:R-:W-:-:S13]  /*26d0*/  ISETP.GE.AND P0, PT, R123, 0x1, PT ;  /* 0x000000017b00780c */ /* 0x001fda0003f06270 */
[----:B------:R-:W-:Y:S05]  /*26e0*/  @!P0 BRA `(.L_x_6851) ;  /* 0x0000005800088947 */ /* 0x000fea0003800000 */
[----:B------:R-:W-:Y:S01]  /*26f0*/  ULDC.U8 UR4, c[0x0][0x3f0] ;  /* 0x0000fc0000047ab9 */ /* 0x000fe20000000000 */
[----:B------:R-:W-:Y:S01]  /*2700*/  SHF.R.S32.HI R45, RZ, 0x1f, R26 ;  /* 0x0000001fff2d7819 */ /* 0x000fe2000001141a */
[-C--:B------:R-:W-:Y:S01]  /*2710*/  IMAD R44, R3, R26.reuse, RZ ;  /* 0x0000001a032c7224 */ /* 0x080fe200078e02ff */
[----:B------:R-:W-:Y:S01]  /*2720*/  ISETP.NE.AND P0, PT, RZ, UR4, PT ;  /* 0x00000004ff007c0c */ /* 0x000fe2000bf05270 */
[-C--:B------:R-:W-:Y:S02]  /*2730*/  IMAD R46, R110, R26.reuse, RZ ;  /* 0x0000001a6e2e7224 */ /* 0x080fe400078e02ff */
[----:B------:R-:W-:Y:S02]  /*2740*/  IMAD R48, R109, R26, RZ ;  /* 0x0000001a6d307224 */ /* 0x000fe400078e02ff */
[----:B------:R-:W-:Y:S02]  /*2750*/  IMAD R112, R26, -0x80, R24 ;  /* 0xffffff801a707824 */ /* 0x000fe400078e0218 */
[----:B------:R-:W-:-:S02]  /*2760*/  IMAD R47, R45, R128, R44 ;  /* 0x000000802d2f7224 */ /* 0x000fc400078e022c */
[C---:B------:R-:W-:Y:S01]  /*2770*/  IMAD R49, R45.reuse, R11, R46 ;  /* 0x0000000b2d317224 */ /* 0x040fe200078e022e */
[----:B------:R-:W-:Y:S01]  /*2780*/  VIMNMX R112, R112, 0x80, PT ;  /* 0x0000008070707848 */ /* 0x000fe20003fe0100 */
[----:B------:R-:W-:Y:S02]  /*2790*/  IMAD R103, R45, R6, R48 ;  /* 0x000000062d677224 */ /* 0x000fe400078e0230 */
        /* <DEDUP_REMOVED lines=35> */
.L_x_6854:
[----:B------:R-:W-:Y:S05]  /*29d0*/  BSYNC B1 ;  /* 0x0000000000017941 */ /* 0x000fea0003800000 */
.L_x_6853:
[----:B------:R-:W-:Y:S01]  /*29e0*/  ISETP.GE.AND P4, PT, R189, R112, PT ;  /* 0x00000070bd00720c */ /* 0x000fe20003f86270 */
[----:B0----5:R-:W-:Y:S01]  /*29f0*/  IMAD.MOV.U32 R44, RZ, RZ, R72 ;  /* 0x000000ffff2c7224 */ /* 0x021fe200078e0048 */
        /* <DEDUP_REMOVED lines=24> */
[----:B------:R-:W-:Y:S02]  /*2b80*/  IADD3.X R46, R27, R124, R15, P0, P5 ;  /* 0x0000007c1b2e7210 */ /* 0x000fe400007ea40f */
        /* <DEDUP_REMOVED lines=15> */
.L_x_6856:
[----:B------:R-:W-:Y:S05]  /*2c80*/  BSYNC B1 ;  /* 0x0000000000017941 */ /* 0x000fea0003800000 */
.L_x_6855:
        /* <DEDUP_REMOVED lines=26> */
[----:B------:R-:W-:Y:S01]  /*2e30*/  P2R R148, PR, RZ, 0x1 ;  /* 0x00000001ff947803 */ /* 0x000fe20000000000 */
        /* <DEDUP_REMOVED lines=21> */
.L_x_6858:
[----:B------:R-:W-:Y:S05]  /*2f90*/  BSYNC B1 ;  /* 0x0000000000017941 */ /* 0x000fea0003800000 */
.L_x_6857:
        /* <DEDUP_REMOVED lines=31> */
.L_x_6860:
[----:B------:R-:W-:Y:S05]  /*3190*/  BSYNC B1 ;  /* 0x0000000000017941 */ /* 0x000fea0003800000 */
.L_x_6859:
[----:B01---5:R-:W-:Y:S01]  /*31a0*/  IMAD.MOV.U32 R44, RZ, RZ, R56 ;  /* 0x000000ffff2c7224 */ /* 0x023fe200078e0038 */
[----:B------:R-:W-:Y:S01]  /*31b0*/  UISETP.NE.AND UP0, UPT, UR39, 0x3, UPT ;  /* 0x000000032700788c */ /* 0x000fe2000bf05270 */
        /* <DEDUP_REMOVED lines=34> */
.L_x_6861:
[----:B------:R-:W-:Y:S01]  /*33e0*/  IMAD R103, R185, 0x8, R2 ;  /* 0x00000008b9677824 */ /* 0x000fe200078e0202 */
[----:B------:R-:W-:Y:S01]  /*33f0*/  SHF.L.U32 R124, R194, 0x1f, RZ ;  /* 0x0000001fc27c7819 */ /* 0x000fe200000006ff */
[----:B------:R-:W-:Y:S03]  /*3400*/  BSSY B1, `(.L_x_6862) ;  /* 0x0000003000017945 */ /* 0x000fe60003800000 */
[----:B------:R-:W0:Y:S02]  /*3410*/  SYNCS.PHASECHK.TRANS64.TRYWAIT P6, [R103+URZ+0x28890], R124 ;  /* 0x0288907c670075a7 */ /* 0x000e2400080c017f */
[----:B0-----:R-:W-:Y:S05]  /*3420*/  @!P6 BRA `(.L_x_6863) ;  /* 0x0000021c00e4e947 */ /* 0x001fea0003800000 */
.L_x_7237:
[----:B------:R-:W-:Y:S05]  /*3430*/  BSYNC B1 ;  /* 0x0000000000017941 */ /* 0x000fea0003800000 */
.L_x_6862:
        /* <DEDUP_REMOVED lines=15> */
[----:B------:R-:W-:Y:S01]  /*3530*/  SHF.R.U32.HI R163, RZ, 0x10, R81 ;  /* 0x00000010ffa37819 */ /* 0x000fe20000011651 */
[----:B------:R-:W-:Y:S01]  /*3540*/  IMAD.U32 R81, R47, 0x10000, RZ ;  /* 0x000100002f517824 */ /* 0x000fe200078e00ff */
        /* <DEDUP_REMOVED lines=16> */
[C---:B------:R-:W-:Y:S01]  /*3650*/  IMAD.U32 R45, R44.reuse, 0x10000, RZ ;  /* 0x000100002c2d7824 */ /* 0x040fe200078e00ff */
[----:B------:R-:W-:Y:S01]  /*3660*/  LOP3.LUT R44, R44, 0xffff0000, RZ, 0xc0, !PT ;  /* 0xffff00002c2c7812 */ /* 0x000fe200078ec0ff */
[----:B------:R-:W-:Y:S01]  /*3670*/  FMUL.FTZ R169, R80, R165 ;  /* 0x000000a550a97220 */ /* 0x000fe20000410000 */
[----:B------:R-:W-:Y:S01]  /*3680*/  FFMA.FTZ R162, R46, R162, R47 ;  /* 0x000000a22ea27223 */ /* 0x000fe2000001002f */
[----:B------:R-:W-:Y:S01]  /*3690*/  LOP3.LUT R163, R163, 0xffff0000, RZ, 0xc0, !PT ;  /* 0xffff0000a3a37812 */ /* 0x000fe200078ec0ff */
[----:B------:R-:W-:Y:S01]  /*36a0*/  FMUL.FTZ R47, R80, R157 ;  /* 0x0000009d502f7220 */ /* 0x000fe20000410000 */
[----:B------:R-:W-:Y:S01]  /*36b0*/  LOP3.LUT R160, R160, 0xffff0000, RZ, 0xc0, !PT ;  /* 0xffff0000a0a07812 */ /* 0x000fe200078ec0ff */
[----:B------:R-:W-:Y:S02]  /*36c0*/  IMAD.U32 R161, R161, 0x10000, RZ ;  /* 0x00010000a1a17824 */ /* 0x000fe400078e00ff */
[----:B------:R-:W-:Y:S01]  /*36d0*/  FFMA.FTZ R167, R46, R83, -R167 ;  /* 0x000000532ea77223 */ /* 0x000fe200000108a7 */
[----:B------:R-:W-:Y:S01]  /*36e0*/  FFMA.FTZ R169, R76, R157, -R169 ;  /* 0x0000009d4ca97223 */ /* 0x000fe200000108a9 */
[----:B------:R-:W-:Y:S01]  /*36f0*/  FMUL.FTZ R46, R44, R159 ;  /* 0x0000009f2c2e7220 */ /* 0x000fe20000410000 */
[----:B------:R-:W-:Y:S01]  /*3700*/  FFMA.FTZ R76, R76, R165, R47 ;  /* 0x000000a54c4c7223 */ /* 0x000fe2000001002f */
        /* <DEDUP_REMOVED lines=13> */
.L_x_6869:
[----:B------:R-:W-:Y:S05]  /*37e0*/  BSYNC B3 ;  /* 0x0000000000037941 */ /* 0x000fea0003800000 */
.L_x_6868:
[----:B------:R-:W-:Y:S02]  /*37f0*/  ULDC.64 UR4, c[0x0][0x2d8] ;  /* 0x0000b60000047ab9 */ /* 0x000fe40000000a00 */
[----:B------:R-:W-:-:S04]  /*3800*/  LEA R76, P3, R77, UR4, 0x1 ;  /* 0x000000044d4c7c11 */ /* 0x000fc8000f8608ff */
[----:B------:R-:W-:-:S05]  /*3810*/  LEA.HI.X R77, R77, UR5, R158, 0x1, P3 ;  /* 0x000000054d4d7c11 */ /* 0x000fca00098f0c9e */
[----:B--2---:R1:W-:Y:S04]  /*3820*/  STG.E.128 desc[UR56][R76.64], R44 ;  /* 0x0000002c4c007986 */ /* 0x0043e8000c101d38 */
.L_x_6867:
[----:B------:R-:W-:Y:S05]  /*3830*/  BSYNC B2 ;  /* 0x0000000000027941 */ /* 0x000fea0003800000 */
.L_x_6866:
[----:B------:R-:W-:Y:S05]  /*3840*/  @P1 BRA `(.L_x_6865) ;  /* 0x0000000000e41947 */ /* 0x000fea0003800000 */
[----:B-1----:R1:W2:Y:S01]  /*3850*/  LDS.128 R44, [R108+0x1c400] ;  /* 0x01c400006c2c7984 */ /* 0x0022a20000000c00 */
        /* <DEDUP_REMOVED lines=51> */
.L_x_6871:
[----:B------:R-:W-:Y:S05]  /*3b90*/  BSYNC B2 ;  /* 0x0000000000027941 */ /* 0x000fea0003800000 */
.L_x_6870:
[----:B------:R-:W-:Y:S02]  /*3ba0*/  ULDC.64 UR4, c[0x0][0x2d8] ;  /* 0x0000b60000047ab9 */ /* 0x000fe40000000a00 */
[----:B------:R-:W-:-:S04]  /*3bb0*/  LEA R72, P3, R156, UR4, 0x1 ;  /* 0x000000049c487c11 */ /* 0x000fc8000f8608ff */
[----:B------:R-:W-:-:S05]  /*3bc0*/  LEA.HI.X R73, R156, UR5, R155, 0x1, P3 ;  /* 0x000000059c497c11 */ /* 0x000fca00098f0c9b */
[----:B--2---:R2:W-:Y:S04]  /*3bd0*/  STG.E.128 desc[UR56][R72.64], R44 ;  /* 0x0000002c48007986 */ /* 0x0045e8000c101d38 */
.L_x_6865:
[----:B------:R-:W-:Y:S05]  /*3be0*/  BSYNC B1 ;  /* 0x0000000000017941 */ /* 0x000fea0003800000 */
.L_x_6864:
[----:B------:R-:W-:Y:S04]  /*3bf0*/  BSSY B1, `(.L_x_6872) ;  /* 0x000007a000017945 */ /* 0x000fe80003800000 */
[----:B------:R-:W-:Y:S05]  /*3c00*/  @P4 BRA `(.L_x_6873) ;  /* 0x0000000400e04947 */ /* 0x000fea0003800000 */
[----:B------:R-:W-:Y:S01]  /*3c10*/  IADD3 R80, P3, P4, R88, R120, R16 ;  /* 0x0000007858507210 */ /* 0x000fe20007c7e010 */
[----:B------:R-:W-:Y:S03]  /*3c20*/  BSSY B2, `(.L_x_6874) ;  /* 0x000003c000027945 */ /* 0x000fe60003800000 */
[----:B------:R-:W-:Y:S01]  /*3c30*/  IADD3.X R143, R5, R122, R17, P3, P4 ;  /* 0x0000007a058f7210 */ /* 0x000fe20001fe8411 */
[----:B------:R-:W-:Y:S08]  /*3c40*/  @P2 BRA `(.L_x_6875) ;  /* 0x0000000000e42947 */ /* 0x000ff00003800000 */
[----:B-12---:R1:W2:Y:S01]  /*3c50*/  LDS.128 R44, [R108+0x19400] ;  /* 0x019400006c2c7984 */ /* 0x0062a20000000c00 */
        /* <DEDUP_REMOVED lines=51> */
.L_x_6877:
[----:B------:R-:W-:Y:S05]  /*3f90*/  BSYNC B3 ;  /* 0x0000000000037941 */ /* 0x000fea0003800000 */
.L_x_6876:
[----:B------:R-:W-:Y:S02]  /*3fa0*/  ULDC.64 UR4, c[0x0][0x2d8] ;  /* 0x0000b60000047ab9 */ /* 0x000fe40000000a00 */
[----:B------:R-:W-:-:S04]  /*3fb0*/  LEA R68, P3, R76, UR4, 0x1 ;  /* 0x000000044c447c11 */ /* 0x000fc8000f8608ff */
[----:B------:R-:W-:-:S05]  /*3fc0*/  LEA.HI.X R69, R76, UR5, R83, 0x1, P3 ;  /* 0x000000054c457c11 */ /* 0x000fca00098f0c53 */
[----:B--2---:R3:W-:Y:S04]  /*3fd0*/  STG.E.128 desc[UR56][R68.64], R44 ;  /* 0x0000002c44007986 */ /* 0x0047e8000c101d38 */
.L_x_6875:
[----:B------:R-:W-:Y:S05]  /*3fe0*/  BSYNC B2 ;  /* 0x0000000000027941 */ /* 0x000fea0003800000 */
.L_x_6874:
[----:B------:R-:W-:Y:S05]  /*3ff0*/  @P1 BRA `(.L_x_6873) ;  /* 0x0000000000e41947 */ /* 0x000fea0003800000 */
        /* <DEDUP_REMOVED lines=52> */
.L_x_6879:
[----:B------:R-:W-:Y:S05]  /*4340*/  BSYNC B2 ;  /* 0x0000000000027941 */ /* 0x000fea0003800000 */
.L_x_6878:
[----:B------:R-:W-:Y:S02]  /*4350*/  ULDC.64 UR4, c[0x0][0x2d8] ;  /* 0x0000b60000047ab9 */ /* 0x000fe40000000a00 */
[----:B------:R-:W-:-:S04]  /*4360*/  LEA R64, P3, R72, UR4, 0x1 ;  /* 0x0000000448407c11 */ /* 0x000fc8000f8608ff */
[----:B------:R-:W-:-:S05]  /*4370*/  LEA.HI.X R65, R72, UR5, R77, 0x1, P3 ;  /* 0x0000000548417c11 */ /* 0x000fca00098f0c4d */
[----:B--2---:R4:W-:Y:S04]  /*4380*/  STG.E.128 desc[UR56][R64.64], R44 ;  /* 0x0000002c40007986 */ /* 0x0049e8000c101d38 */
.L_x_6873:
[----:B------:R-:W-:Y:S05]  /*4390*/  BSYNC B1 ;  /* 0x0000000000017941 */ /* 0x000fea0003800000 */
.L_x_6872:
[----:B------:R-:W-:Y:S01]  /*43a0*/  ISETP.NE.AND P3, PT, R148, RZ, PT ;  /* 0x000000ff9400720c */ /* 0x000fe20003f65270 */
[----:B------:R-:W-:-:S12]  /*43b0*/  BSSY B1, `(.L_x_6880) ;  /* 0x000007a000017945 */ /* 0x000fd80003800000 */
[----:B------:R-:W-:Y:S05]  /*43c0*/  @P3 BRA `(.L_x_6881) ;  /* 0x0000000400e03947 */ /* 0x000fea0003800000 */
[----:B------:R-:W-:Y:S01]  /*43d0*/  IADD3 R70, P3, P4, R4, R120, R16 ;  /* 0x0000007804467210 */ /* 0x000fe20007c7e010 */
[----:B------:R-:W-:Y:S03]  /*43e0*/  BSSY B2, `(.L_x_6882) ;  /* 0x000003c000027945 */ /* 0x000fe60003800000 */
[----:B------:R-:W-:Y:S01]  /*43f0*/  IADD3.X R75, R20, R122, R17, P3, P4 ;  /* 0x0000007a144b7210 */ /* 0x000fe20001fe8411 */
[----:B------:R-:W-:Y:S08]  /*4400*/  @P2 BRA `(.L_x_6883) ;  /* 0x0000000000e42947 */ /* 0x000ff00003800000 */
[----:B-1234-:R1:W2:Y:S01]  /*4410*/  LDS.128 R44, [R108+0x1a400] ;  /* 0x01a400006c2c7984 */ /* 0x01e2a20000000c00 */
        /* <DEDUP_REMOVED lines=51> */
.L_x_6885:
[----:B------:R-:W-:Y:S05]  /*4750*/  BSYNC B3 ;  /* 0x0000000000037941 */ /* 0x000fea0003800000 */
.L_x_6884:
[----:B------:R-:W-:Y:S02]  /*4760*/  ULDC.64 UR4, c[0x0][0x2d8] ;  /* 0x0000b60000047ab9 */ /* 0x000fe40000000a00 */
[----:B------:R-:W-:-:S04]  /*4770*/  LEA R60, P3, R68, UR4, 0x1 ;  /* 0x00000004443c7c11 */ /* 0x000fc8000f8608ff */
[----:B------:R-:W-:-:S05]  /*4780*/  LEA.HI.X R61, R68, UR5, R73, 0x1, P3 ;  /* 0x00000005443d7c11 */ /* 0x000fca00098f0c49 */
[----:B--2---:R1:W-:Y:S04]  /*4790*/  STG.E.128 desc[UR56][R60.64], R44 ;  /* 0x0000002c3c007986 */ /* 0x0043e8000c101d38 */
.L_x_6883:
[----:B------:R-:W-:Y:S05]  /*47a0*/  BSYNC B2 ;  /* 0x0000000000027941 */ /* 0x000fea0003800000 */
.L_x_6882:
[----:B------:R-:W-:Y:S05]  /*47b0*/  @P1 BRA `(.L_x_6881) ;  /* 0x0000000000e41947 */ /* 0x000fea0003800000 */
        /* <DEDUP_REMOVED lines=52> */
.L_x_6887:
[----:B------:R-:W-:Y:S05]  /*4b00*/  BSYNC B2 ;  /* 0x0000000000027941 */ /* 0x000fea0003800000 */
.L_x_6886:
[----:B------:R-:W-:Y:S02]  /*4b10*/  ULDC.64 UR4, c[0x0][0x2d8] ;  /* 0x0000b60000047ab9 */ /* 0x000fe40000000a00 */
[----:B------:R-:W-:-:S04]  /*4b20*/  LEA R56, P3, R64, UR4, 0x1 ;  /* 0x0000000440387c11 */ /* 0x000fc8000f8608ff */
[----:B------:R-:W-:-:S05]  /*4b30*/  LEA.HI.X R57, R64, UR5, R69, 0x1, P3 ;  /* 0x0000000540397c11 */ /* 0x000fca00098f0c45 */
[----:B--2---:R1:W-:Y:S04]  /*4b40*/  STG.E.128 desc[UR56][R56.64], R44 ;  /* 0x0000002c38007986 */ /* 0x0043e8000c101d38 */
.L_x_6881:
[----:B------:R-:W-:Y:S05]  /*4b50*/  BSYNC B1 ;  /* 0x0000000000017941 */ /* 0x000fea0003800000 */
.L_x_6880:
[----:B------:R-:W-:Y:S05]  /*4b60*/  @P5 BRA `(.L_x_6888) ;  /* 0x0000003800685947 */ /* 0x000fea0003800000 */
[----:B------:R-:W-:Y:S01]  /*4b70*/  IADD3 R120, P3, P4, R107, R120, R16 ;  /* 0x000000786b787210 */ /* 0x000fe20007c7e010 */
[----:B------:R-:W-:Y:S03]  /*4b80*/  BSSY B1, `(.L_x_6889) ;  /* 0x000003c000017945 */ /* 0x000fe60003800000 */
[----:B-1----:R-:W-:Y:S01]  /*4b90*/  IADD3.X R57, R106, R122, R17, P3, P4 ;  /* 0x0000007a6a397210 */ /* 0x002fe20001fe8411 */
[----:B------:R-:W-:Y:S08]  /*4ba0*/  @P2 BRA `(.L_x_6890) ;  /* 0x0000000000e42947 */ /* 0x000ff00003800000 */
[----:B--234-:R1:W2:Y:S01]  /*4bb0*/  LDS.128 R44, [R108+0x1b400] ;  /* 0x01b400006c2c7984 */ /* 0x01c2a20000000c00 */
[----:B------:R-:W-:Y:S01]  /*4bc0*/  ISETP.GE.AND P4, PT, R22, R123, PT ;  /* 0x0000007b1600720c */ /* 0x000fe20003f86270 */
[----:B------:R-:W-:Y:S01]  /*4bd0*/  BSSY B2, `(.L_x_6891) ;  /* 0x0000031000027945 */ /* 0x000fe20003800000 */
[----:B------:R-:W-:-:S11]  /*4be0*/  IADD3 R63, P3, R120, R98, RZ ;  /* 0x00000062783f7210 */ /* 0x000fd60007f7e0ff */
        /* <DEDUP_REMOVED lines=20> */
[----:B------:R-:W-:Y:S01]  /*4d30*/  FMUL.FTZ R61, R47, R59 ;  /* 0x0000003b2f3d7220 */ /* 0x000fe20000410000 */
[----:B------:R-:W-:-:S02]  /*4d40*/  IMAD.U32 R46, R45, 0x10000, RZ ;  /* 0x000100002d2e7824 */ /* 0x000fc400078e00ff */
[----:B------:R-:W-:Y:S01]  /*4d50*/  FMUL.FTZ R62, R47, R56 ;  /* 0x000000382f3e7220 */ /* 0x000fe20000410000 */
[----:B------:R-:W-:Y:S01]  /*4d60*/  LOP3.LUT R141, R141, 0xffff0000, RZ, 0xc0, !PT ;  /* 0xffff00008d8d7812 */ /* 0x000fe200078ec0ff */
[C---:B------:R-:W-:Y:S01]  /*4d70*/  FMUL.FTZ R47, R53.reuse, R60 ;  /* 0x0000003c352f7220 */ /* 0x040fe20000410000 */
[-C--:B------:R-:W-:Y:S01]  /*4d80*/  FMUL.FTZ R53, R53, R58.reuse ;  /* 0x0000003a35357220 */ /* 0x080fe20000410000 */
[----:B------:R-:W-:Y:S01]  /*4d90*/  LOP3.LUT R139, R139, 0xffff0000, RZ, 0xc0, !PT ;  /* 0xffff00008b8b7812 */ /* 0x000fe200078ec0ff */
[C---:B------:R-:W-:Y:S01]  /*4da0*/  IMAD.U32 R45, R44.reuse, 0x10000, RZ ;  /* 0x000100002c2d7824 */ /* 0x040fe200078e00ff */
[----:B------:R-:W-:Y:S01]  /*4db0*/  LOP3.LUT R44, R44, 0xffff0000, RZ, 0xc0, !PT ;  /* 0xffff00002c2c7812 */ /* 0x000fe200078ec0ff */
[----:B------:R-:W-:Y:S01]  /*4dc0*/  FFMA.FTZ R62, R46, R59, R62 ;  /* 0x0000003b2e3e7223 */ /* 0x000fe2000001003e */
[C---:B------:R-:W-:Y:S01]  /*4dd0*/  FFMA.FTZ R58, R52.reuse, R58, -R47 ;  /* 0x0000003a343a7223 */ /* 0x040fe2000001082f */
[----:B------:R-:W-:Y:S01]  /*4de0*/  FFMA.FTZ R53, R52, R60, R53 ;  /* 0x0000003c34357223 */ /* 0x000fe20000010035 */
[C---:B------:R-:W-:Y:S01]  /*4df0*/  FMUL.FTZ R59, R55.reuse, R141 ;  /* 0x0000008d373b7220 */ /* 0x040fe20000410000 */
[-C--:B------:R-:W-:Y:S01]  /*4e00*/  FMUL.FTZ R52, R55, R139.reuse ;  /* 0x0000008b37347220 */ /* 0x080fe20000410000 */
[----:B------:R-:W-:Y:S01]  /*4e10*/  FFMA.FTZ R61, R46, R56, -R61 ;  /* 0x000000382e3d7223 */ /* 0x000fe2000001083d */
        /* <DEDUP_REMOVED lines=12> */
.L_x_6892:
[----:B------:R-:W-:Y:S05]  /*4ee0*/  BSYNC B2 ;  /* 0x0000000000027941 */ /* 0x000fea0003800000 */
.L_x_6891:
[----:B------:R-:W-:Y:S01]  /*4ef0*/  ULDC.64 UR4, c[0x0][0x2d8] ;  /* 0x0000b60000047ab9 */ /* 0x000fe20000000a00 */
[----:B------:R-:W-:Y:S01]  /*4f00*/  IMAD.X R54, R57, 0x1, R30, P3 ;  /* 0x0000000139367824 */ /* 0x000fe200018e061e */
[----:B------:R-:W-:-:S04]  /*4f10*/  LEA R52, P3, R63, UR4, 0x1 ;  /* 0x000000043f347c11 */ /* 0x000fc8000f8608ff */
[----:B------:R-:W-:-:S05]  /*4f20*/  LEA.HI.X R53, R63, UR5, R54, 0x1, P3 ;  /* 0x000000053f357c11 */ /* 0x000fca00098f0c36 */
[----:B--2---:R1:W-:Y:S04]  /*4f30*/  STG.E.128 desc[UR56][R52.64], R44 ;  /* 0x0000002c34007986 */ /* 0x0043e8000c101d38 */
.L_x_6890:
[----:B------:R-:W-:Y:S05]  /*4f40*/  BSYNC B1 ;  /* 0x0000000000017941 */ /* 0x000fea0003800000 */
.L_x_6889:
[----:B------:R-:W-:Y:S05]  /*4f50*/  @P1 BRA `(.L_x_6888) ;  /* 0x00000034006c1947 */ /* 0x000fea0003800000 */
        /* <DEDUP_REMOVED lines=51> */
.L_x_6894:
[----:B------:R-:W-:Y:S05]  /*5290*/  BSYNC B1 ;  /* 0x0000000000017941 */ /* 0x000fea0003800000 */
.L_x_6893:
[----:B------:R-:W-:Y:S01]  /*52a0*/  ULDC.64 UR4, c[0x0][0x2d8] ;  /* 0x0000b60000047ab9 */ /* 0x000fe20000000a00 */
[----:B------:R-:W-:Y:S01]  /*52b0*/  IMAD.X R57, R57, 0x1, R100, P3 ;  /* 0x0000000139397824 */ /* 0x000fe200018e0664 */
[----:B------:R-:W-:-:S04]  /*52c0*/  LEA R48, P3, R56, UR4, 0x1 ;  /* 0x0000000438307c11 */ /* 0x000fc8000f8608ff */
[----:B------:R-:W-:-:S05]  /*52d0*/  LEA.HI.X R49, R56, UR5, R57, 0x1, P3 ;  /* 0x0000000538317c11 */ /* 0x000fca00098f0c39 */
[----:B--2---:R1:W-:Y:S01]  /*52e0*/  STG.E.128 desc[UR56][R48.64], R44 ;  /* 0x0000002c30007986 */ /* 0x0043e2000c101d38 */
[----:B------:R-:W-:Y:S05]  /*52f0*/  BRA `(.L_x_6888) ;  /* 0x0000003000847947 */ /* 0x000fea0003800000 */
.L_x_6852:
[----:B------:R-:W-:Y:S02]  /*5300*/  ISETP.GE.AND P3, PT, R189, R112, PT ;  /* 0x00000070bd00720c */ /* 0x000fe40003f66270 */
[----:B------:R-:W-:Y:S02]  /*5310*/  CS2R R50, SRZ ;  /* 0x0000000000327805 */ /* 0x000fe4000001ff00 */
[----:B------:R-:W-:-:S13]  /*5320*/  ISETP.GE.OR P3, PT, R16, R123, P3 ;  /* 0x0000007b1000720c */ /* 0x000fda0001f66670 */
[----:B------:R-:W-:Y:S01]  /*5330*/  @!P3 IADD3 R46, P0, P4, R92, R78, R13 ;  /* 0x0000004e5c2eb210 */ /* 0x000fe20007c1e00d */
        /* <DEDUP_REMOVED lines=15> */
[----:B------:R-:W4:Y:S01]  /*5430*/  @!P4 LDC.64 R52, c[0x0][0x3c8] ;  /* 0x0000f200ff34cb82 */ /* 0x000f220000000a00 */
[----:B------:R-:W-:-:S05]  /*5440*/  @!P4 IADD3 R48, P5, R92, R78, RZ ;  /* 0x0000004e5c30c210 */ /* 0x000fca0007fbe0ff */
[----:B------:R-:W-:Y:S02]  /*5450*/  @!P4 IMAD.X R49, R124, 0x1, R28, P5 ;  /* 0x000000017c31c824 */ /* 0x000fe400028e061c */
[----:B------:R-:W0:Y:S01]  /*5460*/  @!P4 LDC.64 R54, c[0x0][0x3e0] ;  /* 0x0000f800ff36cb82 */ /* 0x000e220000000a00 */
[----:B----4-:R-:W-:-:S04]  /*5470*/  @!P4 LEA R52, P5, R48, R52, 0x1 ;  /* 0x000000343034c211 */ /* 0x010fc800078a08ff */
[----:B------:R-:W-:Y:S02]  /*5480*/  @!P4 LEA.HI.X R53, R48, R53, R49, 0x1, P5 ;  /* 0x000000353035c211 */ /* 0x000fe400028f0c31 */
[----:B------:R-:W-:-:S05]  /*5490*/  @!P4 IADD3 R48, P5, R84, R76, RZ ;  /* 0x0000004c5430c210 */ /* 0x000fca0007fbe0ff */
[----:B------:R-:W-:Y:S01]  /*54a0*/  @!P4 IMAD.X R49, R103, 0x1, R36, P5 ;  /* 0x000000016731c824 */ /* 0x000fe200028e0624 */
[----:B0-----:R-:W-:-:S04]  /*54b0*/  @!P4 LEA R54, P5, R48, R54, 0x1 ;  /* 0x000000363036c211 */ /* 0x001fc800078a08ff */
[----:B------:R-:W-:Y:S02]  /*54c0*/  @!P4 LEA.HI.X R55, R48, R55, R49, 0x1, P5 ;  /* 0x000000373037c211 */ /* 0x000fe400028f0c31 */
[----:B------:R-:W-:Y:S02]  /*54d0*/  CS2R R48, SRZ ;  /* 0x0000000000307805 */ /* 0x000fe4000001ff00 */
[----:B------:R-:W-:-:S04]  /*54e0*/  @!P3 LEA R60, P5, R46, R60, 0x1 ;  /* 0x0000003c2e3cb211 */ /* 0x000fc800078a08ff */
[----:B------:R-:W-:Y:S02]  /*54f0*/  @!P3 LEA.HI.X R61, R46, R61, R47, 0x1, P5 ;  /* 0x0000003d2e3db211 */ /* 0x000fe400028f0c2f */
[----:B------:R-:W-:Y:S02]  /*5500*/  CS2R R46, SRZ ;  /* 0x00000000002e7805 */ /* 0x000fe4000001ff00 */
[C---:B-1----:R-:W-:Y:S01]  /*5510*/  @!P3 LEA R62, P5, R44.reuse, R62, 0x1 ;  /* 0x0000003e2c3eb211 */ /* 0x042fe200078a08ff */
[----:B------:R0:W5:Y:S03]  /*5520*/  @!P4 LDG.E.128 R48, desc[UR56][R54.64] ;  /* 0x000000383630c981 */ /* 0x000166000c1e1d00 */
[----:B------:R-:W-:Y:S02]  /*5530*/  @!P3 LEA.HI.X R63, R44, R63, R45, 0x1, P5 ;  /* 0x0000003f2c3fb211 */ /* 0x000fe400028f0c2d */
[----:B------:R-:W-:-:S02]  /*5540*/  CS2R R44, SRZ ;  /* 0x00000000002c7805 */ /* 0x000fc4000001ff00 */
[----:B------:R-:W-:Y:S02]  /*5550*/  CS2R R58, SRZ ;  /* 0x00000000003a7805 */ /* 0x000fe4000001ff00 */
[----:B------:R-:W-:Y:S02]  /*5560*/  CS2R R56, SRZ ;  /* 0x0000000000387805 */ /* 0x000fe4000001ff00 */
[----:B------:R1:W5:Y:S01]  /*5570*/  @!P4 LDG.E.128 R44, desc[UR56][R52.64] ;  /* 0x00000038342cc981 */ /* 0x000362000c1e1d00 */
[----:B0-----:R-:W-:-:S03]  /*5580*/  CS2R R54, SRZ ;  /* 0x0000000000367805 */ /* 0x001fc6000001ff00 */
[----:B------:R0:W5:Y:S01]  /*5590*/  @!P3 LDG.E.128 R56, desc[UR56][R62.64] ;  /* 0x000000383e38b981 */ /* 0x000162000c1e1d00 */
[----:B-1----:R-:W-:-:S06]  /*55a0*/  CS2R R52, SRZ ;  /* 0x0000000000347805 */ /* 0x002fcc000001ff00 */
[----:B------:R1:W5:Y:S01]  /*55b0*/  @!P3 LDG.E.128 R52, desc[UR56][R60.64] ;  /* 0x000000383c34b981 */ /* 0x000362000c1e1d00 */
[----:B--2---:R-:W-:-:S04]  /*55c0*/  @!P0 LEA R68, P3, R66, R68, 0x1 ;  /* 0x0000004442448211 */ /* 0x004fc800078608ff */
[----:B------:R-:W-:Y:S02]  /*55d0*/  @!P0 LEA.HI.X R69, R66, R69, R67, 0x1, P3 ;  /* 0x0000004542458211 */ /* 0x000fe400018f0c43 */
[C---:B---3--:R-:W-:Y:S02]  /*55e0*/  @!P0 LEA R70, P3, R64.reuse, R70, 0x1 ;  /* 0x0000004640468211 */ /* 0x048fe400078608ff */
[----:B0-----:R-:W-:Y:S02]  /*55f0*/  CS2R R62, SRZ ;  /* 0x00000000003e7805 */ /* 0x001fe4000001ff00 */
[----:B------:R-:W-:Y:S02]  /*5600*/  CS2R R66, SRZ ;  /* 0x0000000000427805 */ /* 0x000fe4000001ff00 */
[----:B-1----:R-:W-:Y:S02]  /*5610*/  CS2R R60, SRZ ;  /* 0x00000000003c7805 */ /* 0x002fe4000001ff00 */
[----:B------:R-:W-:-:S02]  /*5620*/  @!P0 LEA.HI.X R71, R64, R71, R65, 0x1, P3 ;  /* 0x0000004740478211 */ /* 0x000fc400018f0c41 */
[----:B------:R-:W-:Y:S02]  /*5630*/  CS2R R64, SRZ ;  /* 0x0000000000407805 */ /* 0x000fe4000001ff00 */
[----:B------:R0:W5:Y:S04]  /*5640*/  @!P0 LDG.E.128 R60, desc[UR56][R68.64] ;  /* 0x00000038443c8981 */ /* 0x000168000c1e1d00 */
[----:B------:R1:W5:Y:S01]  /*5650*/  @!P0 LDG.E.128 R64, desc[UR56][R70.64] ;  /* 0x0000003846408981 */ /* 0x000362000c1e1d00 */
[----:B------:R-:W-:-:S04]  /*5660*/  ISETP.GE.AND P0, PT, R190, R112, PT ;  /* 0x00000070be00720c */ /* 0x000fc80003f06270 */
[CC--:B------:R-:W-:Y:S01]  /*5670*/  ISETP.GE.OR P0, PT, R16.reuse, R123.reuse, P0 ;  /* 0x0000007b1000720c */ /* 0x0c0fe20000706670 */
[----:B------:R-:W-:Y:S01]  /*5680*/  BSSY B1, `(.L_x_6895) ;  /* 0x000001c000017945 */ /* 0x000fe20003800000 */
[----:B------:R-:W-:Y:S02]  /*5690*/  ISETP.GE.AND P3, PT, R16, R123, PT ;  /* 0x0000007b1000720c */ /* 0x000fe40003f66270 */
[----:B0-----:R-:W-:Y:S02]  /*56a0*/  CS2R R68, SRZ ;  /* 0x0000000000447805 */ /* 0x001fe4000001ff00 */
[----:B------:R-:W-:Y:S02]  /*56b0*/  CS2R R74, SRZ ;  /* 0x00000000004a7805 */ /* 0x000fe4000001ff00 */
[----:B-1----:R-:W-:Y:S02]  /*56c0*/  CS2R R70, SRZ ;  /* 0x0000000000467805 */ /* 0x002fe4000001ff00 */
[----:B------:R-:W-:-:S03]  /*56d0*/  CS2R R72, SRZ ;  /* 0x0000000000487805 */ /* 0x000fc6000001ff00 */
[----:B------:R-:W-:Y:S05]  /*56e0*/  @P0 BRA `(.L_x_6896) ;  /* 0x0000000000540947 */ /* 0x000fea0003800000 */
[----:B------:R-:W0:Y:S01]  /*56f0*/  LDC.64 R68, c[0x0][0x3d8] ;  /* 0x0000f600ff447b82 */ /* 0x000e220000000a00 */
[----:B------:R-:W-:Y:S01]  /*5700*/  IMAD.MOV.U32 R72, RZ, RZ, R78 ;  /* 0x000000ffff487224 */ /* 0x000fe200078e004e */
[----:B------:R-:W-:Y:S01]  /*5710*/  ULDC.64 UR4, c[0x0][0x3c8] ;  /* 0x0000f20000047ab9 */ /* 0x000fe20000000a00 */
[----:B------:R-:W-:Y:S01]  /*5720*/  IMAD.MOV.U32 R73, RZ, RZ, R124 ;  /* 0x000000ffff497224 */ /* 0x000fe200078e007c */
[----:B------:R-:W-:Y:S01]  /*5730*/  ULDC.64 UR6, c[0x0][0x3e0] ;  /* 0x0000f80000067ab9 */ /* 0x000fe20000000a00 */
[----:B------:R-:W-:-:S03]  /*5740*/  IMAD.MOV.U32 R77, RZ, RZ, R103 ;  /* 0x000000ffff4d7224 */ /* 0x000fc600078e0067 */
        /* <DEDUP_REMOVED lines=15> */
.L_x_6896:
[----:B------:R-:W-:Y:S05]  /*5840*/  BSYNC B1 ;  /* 0x0000000000017941 */ /* 0x000fea0003800000 */
.L_x_6895:
[----:B-----5:R-:W-:Y:S01]  /*5850*/  IMAD.MOV.U32 R76, RZ, RZ, R70 ;  /* 0x000000ffff4c7224 */ /* 0x020fe200078e0046 */
        /* <DEDUP_REMOVED lines=67> */
.L_x_6897:
[----:B------:R-:W-:Y:S01]  /*5c90*/  IMAD R103, R185, 0x8, R2 ;  /* 0x00000008b9677824 */ /* 0x000fe200078e0202 */
[----:B------:R-:W-:Y:S01]  /*5ca0*/  SHF.L.U32 R124, R194, 0x1f, RZ ;  /* 0x0000001fc27c7819 */ /* 0x000fe200000006ff */
[----:B------:R-:W0:Y:S01]  /*5cb0*/  LDC R131, c[0x0][0x2e4] ;  /* 0x0000b900ff837b82 */ /* 0x000e220000000800 */
[----:B------:R-:W-:Y:S01]  /*5cc0*/  IMAD.MOV.U32 R121, RZ, RZ, R122 ;  /* 0x000000ffff797224 */ /* 0x000fe200078e007a */
[----:B------:R-:W-:Y:S01]  /*5cd0*/  BSSY B1, `(.L_x_6898) ;  /* 0x0000005000017945 */ /* 0x000fe20003800000 */
[----:B------:R-:W1:Y:S05]  /*5ce0*/  SYNCS.PHASECHK.TRANS64.TRYWAIT P4, [R103+URZ+0x28890], R124 ;  /* 0x0288907c670075a7 */ /* 0x000e6a000808017f */
[----:B------:R-:W2:Y:S01]  /*5cf0*/  LDC.64 R122, c[0x0][0x2f0] ;  /* 0x0000bc00ff7a7b82 */ /* 0x000ea20000000a00 */
[----:B0-----:R-:W-:Y:S01]  /*5d00*/  IMAD.IADD R133, R131, 0x1, -R116 ;  /* 0x0000000183857824 */ /* 0x001fe200078e0a74 */
[----:B-1----:R-:W-:Y:S06]  /*5d10*/  @!P4 BRA `(.L_x_6899) ;  /* 0x000001f400bcc947 */ /* 0x002fec0003800000 */
.L_x_7238:
[----:B------:R-:W-:Y:S05]  /*5d20*/  BSYNC B1 ;  /* 0x0000000000017941 */ /* 0x000fea0003800000 */
.L_x_6898:
[----:B------:R-:W-:Y:S01]  /*5d30*/  ISETP.GE.OR P4, PT, R18, R112, P2 ;  /* 0x000000701200720c */ /* 0x000fe20001786670 */
[----:B------:R-:W-:-:S12]  /*5d40*/  BSSY B1, `(.L_x_6900) ;  /* 0x0000087000017945 */ /* 0x000fd80003800000 */
[----:B------:R-:W-:Y:S05]  /*5d50*/  @P4 BRA `(.L_x_6901) ;  /* 0x0000000800144947 */ /* 0x000fea0003800000 */
[-C--:B--2---:R-:W-:Y:S01]  /*5d60*/  IMAD R76, R19, R122.reuse, RZ ;  /* 0x0000007a134c7224 */ /* 0x084fe200078e02ff */
[----:B------:R-:W-:Y:S01]  /*5d70*/  ISETP.NE.AND P6, PT, R0, RZ, PT ;  /* 0x000000ff0000720c */ /* 0x000fe20003fc5270 */
[C---:B------:R-:W-:Y:S01]  /*5d80*/  IMAD.WIDE.U32 R126, R18.reuse, R122, R120 ;  /* 0x0000007a127e7225 */ /* 0x040fe200078e0078 */
[----:B------:R-:W-:Y:S03]  /*5d90*/  BSSY B2, `(.L_x_6902) ;  /* 0x0000076000027945 */ /* 0x000fe60003800000 */
[----:B------:R-:W-:Y:S01]  /*5da0*/  IMAD R159, R18, R123, R76 ;  /* 0x0000007b129f7224 */ /* 0x000fe200078e024c */
[----:B------:R-:W-:Y:S02]  /*5db0*/  SEL R76, R116, R133, !P6 ;  /* 0x00000085744c7207 */ /* 0x000fe40007000000 */
[----:B------:R-:W-:Y:S01]  /*5dc0*/  IADD3 R156, P4, P5, R98, R126, R32 ;  /* 0x0000007e629c7210 */ /* 0x000fe20007d9e020 */
        /* <DEDUP_REMOVED lines=8> */
[----:B------:R-:W-:-:S03]  /*5e50*/  LOP3.LUT R76, R161, 0x38, RZ, 0xc0, !PT ;  /* 0x00000038a14c7812 */ /* 0x000fc600078ec0ff */
[----:B------:R-:W-:Y:S01]  /*5e60*/  IMAD.SHL.U32 R77, R77, 0x400, RZ ;  /* 0x000004004d4d7824 */ /* 0x000fe200078e00ff */
[----:B------:R-:W-:-:S04]  /*5e70*/  LOP3.LUT R76, R76, 0x1c0, R203, 0xf8, !PT ;  /* 0x000001c04c4c7812 */ /* 0x000fc800078ef8cb */
[----:B------:R-:W-:Y:S02]  /*5e80*/  LOP3.LUT R77, R77, 0x7fffe000, RZ, 0xc0, !PT ;  /* 0x7fffe0004d4d7812 */ /* 0x000fe400078ec0ff */
[----:B------:R-:W-:-:S04]  /*5e90*/  LOP3.LUT R76, R76, R211, RZ, 0x3c, !PT ;  /* 0x000000d34c4c7212 */ /* 0x000fc800078e3cff */
[----:B------:R-:W-:Y:S01]  /*5ea0*/  IADD3 R76, R76, R77, R212 ;  /* 0x0000004d4c4c7210 */ /* 0x000fe20007ffe0d4 */
[----:B------:R-:W-:-:S04]  /*5eb0*/  IMAD R77, R185, 0x4000, R115 ;  /* 0x00004000b94d7824 */ /* 0x000fc800078e0273 */
[----:B------:R-:W-:Y:S02]  /*5ec0*/  IMAD R79, R185, 0x4000, R76 ;  /* 0x00004000b94f7824 */ /* 0x000fe400078e024c */
[--C-:B------:R-:W-:Y:S02]  /*5ed0*/  IMAD R77, R77, 0x2, R2.reuse ;  /* 0x000000024d4d7824 */ /* 0x100fe400078e0202 */
[----:B------:R-:W-:-:S04]  /*5ee0*/  IMAD R80, R79, 0x2, R2 ;  /* 0x000000024f507824 */ /* 0x000fc800078e0202 */
[----:B------:R-:W1:Y:S04]  /*5ef0*/  LDS.128 R76, [R77+0x18400] ;  /* 0x018400004d4c7984 */ /* 0x000e680000000c00 */
[----:B------:R-:W2:Y:S01]  /*5f00*/  LDS.128 R80, [R80+0x18400] ;  /* 0x0184000050507984 */ /* 0x000ea20000000c00 */
[----:B------:R-:W-:Y:S05]  /*5f10*/  @P3 BRA `(.L_x_6903) ;  /* 0x0000000400743947 */ /* 0x000fea0003800000 */
[----:B------:R-:W-:Y:S01]  /*5f20*/  SHF.R.U32.HI R173, RZ, 0x10, R49 ;  /* 0x00000010ffad7819 */ /* 0x000fe20000011631 */
[----:B--2---:R-:W-:Y:S01]  /*5f30*/  IMAD.U32 R167, R83, 0x10000, RZ ;  /* 0x0001000053a77824 */ /* 0x004fe200078e00ff */
[----:B------:R-:W-:Y:S01]  /*5f40*/  SHF.R.U32.HI R177, RZ, 0x10, R45 ;  /* 0x00000010ffb17819 */ /* 0x000fe2000001162d */
[----:B------:R-:W-:Y:S01]  /*5f50*/  IMAD.U32 R172, R81, 0x10000, RZ ;  /* 0x0001000051ac7824 */ /* 0x000fe200078e00ff */
[----:B------:R-:W-:Y:S01]  /*5f60*/  PRMT R164, R164, 0x5410, R173 ;  /* 0x00005410a4a47816 */ /* 0x000fe200000000ad */
[----:B-1----:R-:W-:Y:S01]  /*5f70*/  IMAD.U32 R166, R77, 0x10000, RZ ;  /* 0x000100004da67824 */ /* 0x002fe200078e00ff */
[----:B------:R-:W-:Y:S02]  /*5f80*/  SHF.R.U64 R170, R48, 0x10, R49 ;  /* 0x0000001030aa7819 */ /* 0x000fe40000001231 */
[----:B------:R-:W-:Y:S02]  /*5f90*/  SHF.R.U32.HI R171, RZ, 0x10, R51 ;  /* 0x00000010ffab7819 */ /* 0x000fe40000011633 */
[----:B------:R-:W-:-:S02]  /*5fa0*/  PRMT R168, R168, 0x5410, R177 ;  /* 0x00005410a8a87816 */ /* 0x000fc400000000b1 */
[----:B------:R-:W-:Y:S01]  /*5fb0*/  SHF.R.U64 R169, R50, 0x10, R51 ;  /* 0x0000001032a97819 */ /* 0x000fe20000001233 */
[----:B------:R-:W-:Y:S01]  /*5fc0*/  IMAD.U32 R51, R79, 0x10000, RZ ;  /* 0x000100004f337824 */ /* 0x000fe200078e00ff */
[----:B------:R-:W-:Y:S01]  /*5fd0*/  LOP3.LUT R49, R83, 0xffff0000, RZ, 0xc0, !PT ;  /* 0xffff000053317812 */ /* 0x000fe200078ec0ff */
[----:B------:R-:W-:Y:S01]  /*5fe0*/  IMAD.U32 R83, R164, 0x10000, RZ ;  /* 0x00010000a4537824 */ /* 0x000fe200078e00ff */
[----:B------:R-:W-:Y:S02]  /*5ff0*/  SHF.R.U32.HI R175, RZ, 0x10, R47 ;  /* 0x00000010ffaf7819 */ /* 0x000fe4000001162f */
[----:B------:R-:W-:Y:S01]  /*6000*/  LOP3.LUT R48, R79, 0xffff0000, RZ, 0xc0, !PT ;  /* 0xffff00004f307812 */ /* 0x000fe200078ec0ff */
[----:B------:R-:W-:Y:S01]  /*6010*/  IMAD.U32 R79, R168, 0x10000, RZ ;  /* 0x00010000a84f7824 */ /* 0x000fe200078e00ff */
[----:B------:R-:W-:Y:S01]  /*6020*/  PRMT R171, R158, 0x5410, R171 ;  /* 0x000054109eab7816 */ /* 0x000fe200000000ab */
[----:B------:R-:W-:Y:S01]  /*6030*/  FMUL.FTZ R173, R172, R83 ;  /* 0x00000053acad7220 */ /* 0x000fe20000410000 */
[----:B------:R-:W-:-:S02]  /*6040*/  PRMT R160, R160, 0x5410, R169 ;  /* 0x00005410a0a07816 */ /* 0x000fc400000000a9 */
[----:B------:R-:W-:Y:S02]  /*6050*/  LOP3.LUT R81, R81, 0xffff0000, RZ, 0xc0, !PT ;  /* 0xffff000051517812 */ /* 0x000fe400078ec0ff */
[----:B------:R-:W-:Y:S02]  /*6060*/  LOP3.LUT R169, R164, 0xffff0000, RZ, 0xc0, !PT ;  /* 0xffff0000a4a97812 */ /* 0x000fe400078ec0ff */
[----:B------:R-:W-:Y:S01]  /*6070*/  PRMT R162, R162, 0x5410, R175 ;  /* 0x00005410a2a27816 */ /* 0x000fe200000000af */
[-C--:B------:R-:W-:Y:S01]  /*6080*/  FMUL.FTZ R175, R172, R79.reuse ;  /* 0x0000004facaf7220 */ /* 0x080fe20000410000 */
[----:B------:R-:W-:Y:S01]  /*6090*/  LOP3.LUT R158, R168, 0xffff0000, RZ, 0xc0, !PT ;  /* 0xffff0000a89e7812 */ /* 0x000fe200078ec0ff */
[----:B------:R-:W-:Y:S01]  /*60a0*/  IMAD.U32 R168, R171, 0x10000, RZ ;  /* 0x00010000aba87824 */ /* 0x000fe200078e00ff */
[----:B------:R-:W-:Y:S01]  /*60b0*/  SHF.R.U64 R179, R44, 0x10, R45 ;  /* 0x000000102cb37819 */ /* 0x000fe2000000122d */
[----:B------:R-:W-:Y:S01]  /*60c0*/  FFMA.FTZ R79, R166, R79, -R173 ;  /* 0x0000004fa64f7223 */ /* 0x000fe200000108ad */
[----:B------:R-:W-:Y:S01]  /*60d0*/  LOP3.LUT R50, R77, 0xffff0000, RZ, 0xc0, !PT ;  /* 0xffff00004d327812 */ /* 0x000fe200078ec0ff */
[----:B------:R-:W-:Y:S01]  /*60e0*/  FMUL.FTZ R173, R81, R169 ;  /* 0x000000a951ad7220 */ /* 0x000fe20000410000 */
[----:B------:R-:W-:Y:S01]  /*60f0*/  PRMT R163, R163, 0x5410, R170 ;  /* 0x00005410a3a37816 */ /* 0x000fe200000000aa */
[----:B------:R-:W-:-:S02]  /*6100*/  IMAD.U32 R164, R162, 0x10000, RZ ;  /* 0x00010000a2a47824 */ /* 0x000fc400078e00ff */
[----:B------:R-:W-:Y:S01]  /*6110*/  FMUL.FTZ R81, R81, R158 ;  /* 0x0000009e51517220 */ /* 0x000fe20000410000 */
[----:B------:R-:W-:Y:S01]  /*6120*/  FMUL.FTZ R170, R167, R168 ;  /* 0x000000a8a7aa7220 */ /* 0x000fe20000410000 */
[----:B------:R-:W-:Y:S01]  /*6130*/  PRMT R77, R130, 0x5432, R179 ;  /* 0x00005432824d7816 */ /* 0x000fe200000000b3 */
[C---:B------:R-:W-:Y:S01]  /*6140*/  FFMA.FTZ R158, R50.reuse, R158, -R173 ;  /* 0x0000009e329e7223 */ /* 0x040fe200000108ad */
[----:B------:R-:W-:Y:S01]  /*6150*/  LOP3.LUT R171, R171, 0xffff0000, RZ, 0xc0, !PT ;  /* 0xffff0000abab7812 */ /* 0x000fe200078ec0ff */
[-C--:B------:R-:W-:Y:S01]  /*6160*/  FMUL.FTZ R167, R167, R164.reuse ;  /* 0x000000a4a7a77220 */ /* 0x080fe20000410000 */
[----:B------:R-:W-:Y:S01]  /*6170*/  FFMA.FTZ R81, R50, R169, R81 ;  /* 0x000000a932517223 */ /* 0x000fe20000010051 */
[----:B------:R-:W-:Y:S01]  /*6180*/  LOP3.LUT R162, R162, 0xffff0000, RZ, 0xc0, !PT ;  /* 0xffff0000a2a27812 */ /* 0x000fe200078ec0ff */
[----:B------:R-:W-:Y:S01]  /*6190*/  FFMA.FTZ R50, R51, R164, -R170 ;  /* 0x000000a433327223 */ /* 0x000fe200000108aa */
[----:B------:R-:W-:Y:S02]  /*61a0*/  IMAD.U32 R45, R80, 0x10000, RZ ;  /* 0x00010000502d7824 */ /* 0x000fe400078e00ff */
[----:B------:R-:W-:Y:S01]  /*61b0*/  FFMA.FTZ R166, R166, R83, R175 ;  /* 0x00000053a6a67223 */ /* 0x000fe200000100af */
[----:B------:R-:W-:Y:S01]  /*61c0*/  IMAD.U32 R164, R163, 0x10000, RZ ;  /* 0x00010000a3a47824 */ /* 0x000fe200078e00ff */
[----:B------:R-:W-:Y:S01]  /*61d0*/  SHF.R.U64 R174, R46, 0x10, R47 ;  /* 0x000000102eae7819 */ /* 0x000fe2000000122f */
[----:B------:R-:W-:-:S02]  /*61e0*/  IMAD.U32 R83, R77, 0x10000, RZ ;  /* 0x000100004d537824 */ /* 0x000fc400078e00ff */
[----:B------:R-:W-:Y:S01]  /*61f0*/  FFMA.FTZ R51, R51, R168, R167 ;  /* 0x000000a833337223 */ /* 0x000fe200000100a7 */
[C---:B------:R-:W-:Y:S01]  /*6200*/  FMUL.FTZ R167, R49.reuse, R171 ;  /* 0x000000ab31a77220 */ /* 0x040fe20000410000 */
[----:B------:R-:W-:Y:S01]  /*6210*/  FMUL.FTZ R169, R49, R162 ;  /* 0x000000a231a97220 */ /* 0x000fe20000410000 */
[----:B------:R-:W-:Y:S01]  /*6220*/  LOP3.LUT R80, R80, 0xffff0000, RZ, 0xc0, !PT ;  /* 0xffff000050507812 */ /* 0x000fe200078ec0ff */
[----:B------:R-:W-:Y:S01]  /*6230*/  FMUL.FTZ R49, R45, R164 ;  /* 0x000000a42d317220 */ /* 0x000fe20000410000 */
[----:B------:R-:W-:Y:S01]  /*6240*/  LOP3.LUT R163, R163, 0xffff0000, RZ, 0xc0, !PT ;  /* 0xffff0000a3a37812 */ /* 0x000fe200078ec0ff */
[----:B------:R-:W-:Y:S01]  /*6250*/  IMAD.U32 R44, R76, 0x10000, RZ ;  /* 0x000100004c2c7824 */ /* 0x000fe200078e00ff */
[----:B------:R-:W-:Y:S01]  /*6260*/  LOP3.LUT R77, R77, 0xffff0000, RZ, 0xc0, !PT ;  /* 0xffff00004d4d7812 */ /* 0x000fe200078ec0ff */
[----:B------:R-:W-:Y:S01]  /*6270*/  FMUL.FTZ R45, R45, R83 ;  /* 0x000000532d2d7220 */ /* 0x000fe20000410000 */
[----:B------:R-:W-:Y:S01]  /*6280*/  PRMT R165, R165, 0x5410, R174 ;  /* 0x00005410a5a57816 */ /* 0x000fe200000000ae */
[----:B------:R-:W-:Y:S01]  /*6290*/  FFMA.FTZ R173, R48, R162, -R167 ;  /* 0x000000a230ad7223 */ /* 0x000fe200000108a7 */
[----:B------:R-:W-:Y:S01]  /*62a0*/  LOP3.LUT R76, R76, 0xffff0000, RZ, 0xc0, !PT ;  /* 0xffff00004c4c7812 */ /* 0x000fe200078ec0ff */
[----:B------:R-:W-:Y:S01]  /*62b0*/  FFMA.FTZ R162, R48, R171, R169 ;  /* 0x000000ab30a27223 */ /* 0x000fe200000100a9 */
[----:B------:R-:W-:-:S02]  /*62c0*/  IMAD.U32 R47, R82, 0x10000, RZ ;  /* 0x00010000522f7824 */ /* 0x000fc400078e00ff */
[----:B------:R-:W-:Y:S01]  /*62d0*/  FMUL.FTZ R167, R80, R163 ;  /* 0x000000a350a77220 */ /* 0x000fe20000410000 */
[C---:B------:R-:W-:Y:S01]  /*62e0*/  FFMA.FTZ R83, R44.reuse, R83, -R49 ;  /* 0x000000532c537223 */ /* 0x040fe20000010831 */
[----:B------:R-:W-:Y:S01]  /*62f0*/  FFMA.FTZ R164, R44, R164, R45 ;  /* 0x000000a42ca47223 */ /* 0x000fe2000001002d */
[-C--:B------:R-:W-:Y:S01]  /*6300*/  FMUL.FTZ R169, R80, R77.reuse ;  /* 0x0000004d50a97220 */ /* 0x080fe20000410000 */
[----:B------:R-:W-:Y:S01]  /*6310*/  LOP3.LUT R82, R82, 0xffff0000, RZ, 0xc0, !PT ;  /* 0xffff000052527812 */ /* 0x000fe200078ec0ff */
[C---:B------:R-:W-:Y:S01]  /*6320*/  IMAD.U32 R45, R160.reuse, 0x10000, RZ ;  /* 0x00010000a02d7824 */ /* 0x040fe200078e00ff */
[----:B------:R-:W-:Y:S01]  /*6330*/  LOP3.LUT R49, R160, 0xffff0000, RZ, 0xc0, !PT ;  /* 0xffff0000a0317812 */ /* 0x000fe200078ec0ff */
[C---:B------:R-:W-:Y:S02]  /*6340*/  IMAD.U32 R44, R165.reuse, 0x10000, RZ ;  /* 0x00010000a52c7824 */ /* 0x040fe400078e00ff */
[----:B------:R-:W-:Y:S01]  /*6350*/  FFMA.FTZ R48, R76, R77, -R167 ;  /* 0x0000004d4c307223 */ /* 0x000fe200000108a7 */
[----:B------:R-:W-:Y:S01]  /*6360*/  IMAD.U32 R46, R78, 0x10000, RZ ;  /* 0x000100004e2e7824 */ /* 0x000fe200078e00ff */
[----:B------:R-:W-:Y:S01]  /*6370*/  LOP3.LUT R165, R165, 0xffff0000, RZ, 0xc0, !PT ;  /* 0xffff0000a5a57812 */ /* 0x000fe200078ec0ff */
        /* <DEDUP_REMOVED lines=23> */
.L_x_6903:
[----:B------:R-:W-:Y:S05]  /*64f0*/  BSYNC B2 ;  /* 0x0000000000027941 */ /* 0x000fea0003800000 */
.L_x_6902:
[----:B------:R-:W-:Y:S01]  /*6500*/  ISETP.GE.AND P4, PT, R161, R131, PT ;  /* 0x00000083a100720c */ /* 0x000fe20003f86270 */
[----:B------:R-:W-:-:S12]  /*6510*/  ULDC.64 UR4, c[0x0][0x2d8] ;  /* 0x0000b60000047ab9 */ /* 0x000fd80000000a00 */
        /* <DEDUP_REMOVED lines=9> */
.L_x_6901:
[----:B------:R-:W-:Y:S05]  /*65b0*/  BSYNC B1 ;  /* 0x0000000000017941 */ /* 0x000fea0003800000 */
.L_x_6900:
[----:B------:R-:W-:Y:S01]  /*65c0*/  ISETP.GE.OR P4, PT, R189, R112, P2 ;  /* 0x00000070bd00720c */ /* 0x000fe20001786670 */
[----:B------:R-:W-:-:S12]  /*65d0*/  BSSY B1, `(.L_x_6904) ;  /* 0x0000087000017945 */ /* 0x000fd80003800000 */
[----:B------:R-:W-:Y:S05]  /*65e0*/  @P4 BRA `(.L_x_6905) ;  /* 0x0000000800144947 */ /* 0x000fea0003800000 */
[-C--:B-12---:R-:W-:Y:S01]  /*65f0*/  IMAD R44, R217, R122.reuse, RZ ;  /* 0x0000007ad92c7224 */ /* 0x086fe200078e02ff */
        /* <DEDUP_REMOVED lines=14> */
[----:B------:R-:W-:-:S03]  /*66e0*/  LOP3.LUT R44, R202, 0x38, R83, 0xf8, !PT ;  /* 0x00000038ca2c7812 */ /* 0x000fc600078ef853 */
[----:B------:R-:W-:Y:S01]  /*66f0*/  IMAD.SHL.U32 R46, R45, 0x400, RZ ;  /* 0x000004002d2e7824 */ /* 0x000fe200078e00ff */
[----:B------:R-:W-:-:S04]  /*6700*/  LOP3.LUT R45, R44, R209, RZ, 0x3c, !PT ;  /* 0x000000d12c2d7212 */ /* 0x000fc800078e3cff */
[----:B------:R-:W-:-:S04]  /*6710*/  LOP3.LUT R44, R46, 0x7fffe000, RZ, 0xc0, !PT ;  /* 0x7fffe0002e2c7812 */ /* 0x000fc800078ec0ff */
        /* <DEDUP_REMOVED lines=10> */
[----:B------:R-:W-:Y:S02]  /*67c0*/  SHF.R.U32.HI R126, RZ, 0x10, R57 ;  /* 0x00000010ff7e7819 */ /* 0x000fe40000011639 */
[----:B------:R-:W-:Y:S02]  /*67d0*/  PRMT R151, R151, 0x5410, R160 ;  /* 0x0000541097977816 */ /* 0x000fe400000000a0 */
[----:B------:R-:W-:Y:S02]  /*67e0*/  PRMT R155, R155, 0x5410, R126 ;  /* 0x000054109b9b7816 */ /* 0x000fe4000000007e */
[--C-:B------:R-:W-:Y:S01]  /*67f0*/  SHF.R.U64 R127, R58, 0x10, R59.reuse ;  /* 0x000000103a7f7819 */ /* 0x100fe2000000123b */
[----:B------:R-:W-:Y:S01]  /*6800*/  IMAD.U32 R58, R49, 0x10000, RZ ;  /* 0x00010000313a7824 */ /* 0x000fe200078e00ff */
[----:B------:R-:W-:-:S02]  /*6810*/  SHF.R.U32.HI R156, RZ, 0x10, R59 ;  /* 0x00000010ff9c7819 */ /* 0x000fc4000001163b */
[----:B------:R-:W-:Y:S01]  /*6820*/  LOP3.LUT R59, R49, 0xffff0000, RZ, 0xc0, !PT ;  /* 0xffff0000313b7812 */ /* 0x000fe200078ec0ff */
[----:B------:R-:W-:Y:S01]  /*6830*/  IMAD.U32 R49, R151, 0x10000, RZ ;  /* 0x0001000097317824 */ /* 0x000fe200078e00ff */
[----:B------:R-:W-:Y:S01]  /*6840*/  LOP3.LUT R82, R51, 0xffff0000, RZ, 0xc0, !PT ;  /* 0xffff000033527812 */ /* 0x000fe200078ec0ff */
[----:B------:R-:W-:Y:S01]  /*6850*/  IMAD.U32 R51, R155, 0x10000, RZ ;  /* 0x000100009b337824 */ /* 0x000fe200078e00ff */
[--C-:B------:R-:W-:Y:S02]  /*6860*/  SHF.R.U32.HI R158, RZ, 0x10, R55.reuse ;  /* 0x00000010ff9e7819 */ /* 0x100fe40000011637 */
[----:B------:R-:W-:Y:S01]  /*6870*/  SHF.R.U64 R159, R54, 0x10, R55 ;  /* 0x00000010369f7819 */ /* 0x000fe20000001237 */
[----:B-1----:R-:W-:Y:S01]  /*6880*/  IMAD.U32 R55, R45, 0x10000, RZ ;  /* 0x000100002d377824 */ /* 0x002fe200078e00ff */
[----:B------:R-:W-:Y:S01]  /*6890*/  PRMT R153, R153, 0x5410, R156 ;  /* 0x0000541099997816 */ /* 0x000fe2000000009c */
[C---:B------:R-:W-:Y:S01]  /*68a0*/  FMUL.FTZ R126, R58.reuse, R51 ;  /* 0x000000333a7e7220 */ /* 0x040fe20000410000 */
[----:B------:R-:W-:Y:S01]  /*68b0*/  LOP3.LUT R155, R155, 0xffff0000, RZ, 0xc0, !PT ;  /* 0xffff00009b9b7812 */ /* 0x000fe200078ec0ff */
[-C--:B------:R-:W-:Y:S01]  /*68c0*/  FMUL.FTZ R156, R58, R49.reuse ;  /* 0x000000313a9c7220 */ /* 0x080fe20000410000 */
[----:B------:R-:W-:Y:S01]  /*68d0*/  PRMT R149, R149, 0x5410, R158 ;  /* 0x0000541095957816 */ /* 0x000fe2000000009e */
[C---:B------:R-:W-:Y:S01]  /*68e0*/  FFMA.FTZ R49, R55.reuse, R49, -R126 ;  /* 0x0000003137317223 */ /* 0x040fe2000001087e */
[----:B------:R-:W-:Y:S01]  /*68f0*/  SHF.R.U64 R157, R56, 0x10, R57 ;  /* 0x00000010389d7819 */ /* 0x000fe20000001239 */
[----:B------:R-:W-:Y:S01]  /*6900*/  FFMA.FTZ R51, R55, R51, R156 ;  /* 0x0000003337337223 */ /* 0x000fe2000001009c */
[----:B------:R-:W-:Y:S01]  /*6910*/  LOP3.LUT R56, R45, 0xffff0000, RZ, 0xc0, !PT ;  /* 0xffff00002d387812 */ /* 0x000fe200078ec0ff */
[----:B------:R-:W-:Y:S01]  /*6920*/  IMAD.U32 R58, R153, 0x10000, RZ ;  /* 0x00010000993a7824 */ /* 0x000fe200078e00ff */
[----:B------:R-:W-:Y:S01]  /*6930*/  PRMT R152, R152, 0x5410, R127 ;  /* 0x0000541098987816 */ /* 0x000fe2000000007f */
[----:B------:R-:W-:Y:S01]  /*6940*/  FMUL.FTZ R127, R59, R155 ;  /* 0x0000009b3b7f7220 */ /* 0x000fe20000410000 */
[----:B------:R-:W-:Y:S01]  /*6950*/  LOP3.LUT R151, R151, 0xffff0000, RZ, 0xc0, !PT ;  /* 0xffff000097977812 */ /* 0x000fe200078ec0ff */
[----:B------:R-:W-:Y:S01]  /*6960*/  IMAD.U32 R55, R149, 0x10000, RZ ;  /* 0x0001000095377824 */ /* 0x000fe200078e00ff */
[----:B------:R-:W-:Y:S01]  /*6970*/  SHF.R.U64 R161, R52, 0x10, R53 ;  /* 0x0000001034a17819 */ /* 0x000fe20000001235 */
[----:B------:R-:W-:-:S02]  /*6980*/  IMAD.U32 R57, R47, 0x10000, RZ ;  /* 0x000100002f397824 */ /* 0x000fc400078e00ff */
[-C--:B------:R-:W-:Y:S01]  /*6990*/  FMUL.FTZ R156, R80, R58.reuse ;  /* 0x0000003a509c7220 */ /* 0x080fe20000410000 */
[----:B------:R-:W-:Y:S01]  /*69a0*/  FFMA.FTZ R126, R56, R151, -R127 ;  /* 0x00000097387e7223 */ /* 0x000fe2000001087f */
[----:B------:R-:W-:Y:S01]  /*69b0*/  LOP3.LUT R153, R153, 0xffff0000, RZ, 0xc0, !PT ;  /* 0xffff000099997812 */ /* 0x000fe200078ec0ff */
[----:B------:R-:W-:Y:S01]  /*69c0*/  FMUL.FTZ R127, R80, R55 ;  /* 0x00000037507f7220 */ /* 0x000fe20000410000 */
[----:B------:R-:W-:Y:S01]  /*69d0*/  PRMT R154, R154, 0x5410, R157 ;  /* 0x000054109a9a7816 */ /* 0x000fe2000000009d */
[----:B------:R-:W-:Y:S01]  /*69e0*/  FMUL.FTZ R59, R59, R151 ;  /* 0x000000973b3b7220 */ /* 0x000fe20000410000 */
[----:B------:R-:W-:Y:S01]  /*69f0*/  LOP3.LUT R54, R47, 0xffff0000, RZ, 0xc0, !PT ;  /* 0xffff00002f367812 */ /* 0x000fe200078ec0ff */
[C---:B------:R-:W-:Y:S01]  /*6a00*/  FFMA.FTZ R156, R57.reuse, R55, -R156 ;  /* 0x00000037399c7223 */ /* 0x040fe2000001089c */
[----:B------:R-:W-:Y:S01]  /*6a10*/  PRMT R150, R150, 0x5410, R161 ;  /* 0x0000541096967816 */ /* 0x000fe200000000a1 */
[----:B------:R-:W-:Y:S01]  /*6a20*/  FFMA.FTZ R58, R57, R58, R127 ;  /* 0x0000003a393a7223 */ /* 0x000fe2000001007f */
[----:B------:R-:W-:Y:S01]  /*6a30*/  LOP3.LUT R149, R149, 0xffff0000, RZ, 0xc0, !PT ;  /* 0xffff000095957812 */ /* 0x000fe200078ec0ff */
[----:B------:R-:W-:Y:S01]  /*6a40*/  FFMA.FTZ R80, R56, R155, R59 ;  /* 0x0000009b38507223 */ /* 0x000fe2000001003b */
[----:B------:R-:W-:Y:S01]  /*6a50*/  FMUL.FTZ R57, R82, R153 ;  /* 0x0000009952397220 */ /* 0x000fe20000410000 */
[C---:B------:R-:W-:Y:S01]  /*6a60*/  IMAD.U32 R53, R48.reuse, 0x10000, RZ ;  /* 0x0001000030357824 */ /* 0x040fe200078e00ff */
[----:B------:R-:W-:Y:S01]  /*6a70*/  LOP3.LUT R48, R48, 0xffff0000, RZ, 0xc0, !PT ;  /* 0xffff000030307812 */ /* 0x000fe200078ec0ff */
[----:B------:R-:W-:-:S02]  /*6a80*/  IMAD.U32 R56, R154, 0x10000, RZ ;  /* 0x000100009a387824 */ /* 0x000fc400078e00ff */
[----:B------:R-:W-:Y:S01]  /*6a90*/  FFMA.FTZ R151, R54, R149, -R57 ;  /* 0x0000009536977223 */ /* 0x000fe20000010839 */
[----:B------:R-:W-:Y:S01]  /*6aa0*/  IMAD.U32 R55, R150, 0x10000, RZ ;  /* 0x0001000096377824 */ /* 0x000fe200078e00ff */
[----:B------:R-:W-:Y:S01]  /*6ab0*/  LOP3.LUT R59, R154, 0xffff0000, RZ, 0xc0, !PT ;  /* 0xffff00009a3b7812 */ /* 0x000fe200078ec0ff */
[----:B------:R-:W-:Y:S01]  /*6ac0*/  IMAD.U32 R52, R44, 0x10000, RZ ;  /* 0x000100002c347824 */ /* 0x000fe200078e00ff */
[----:B------:R-:W-:Y:S01]  /*6ad0*/  LOP3.LUT R57, R150, 0xffff0000, RZ, 0xc0, !PT ;  /* 0xffff000096397812 */ /* 0x000fe200078ec0ff */
[C---:B------:R-:W-:Y:S01]  /*6ae0*/  FMUL.FTZ R127, R53.reuse, R56 ;  /* 0x00000038357f7220 */ /* 0x040fe20000410000 */
[----:B------:R-:W-:Y:S01]  /*6af0*/  PRMT R148, R148, 0x5410, R159 ;  /* 0x0000541094947816 */ /* 0x000fe2000000009f */
[----:B------:R-:W-:Y:S01]  /*6b00*/  FMUL.FTZ R53, R53, R55 ;  /* 0x0000003735357220 */ /* 0x000fe20000410000 */
[----:B------:R-:W-:Y:S01]  /*6b10*/  FMUL.FTZ R155, R82, R149 ;  /* 0x00000095529b7220 */ /* 0x000fe20000410000 */
[----:B------:R-:W-:Y:S01]  /*6b20*/  FFMA.FTZ R127, R52, R55, -R127 ;  /* 0x00000037347f7223 */ /* 0x000fe2000001087f */
[----:B------:R-:W-:Y:S01]  /*6b30*/  LOP3.LUT R44, R44, 0xffff0000, RZ, 0xc0, !PT ;  /* 0xffff00002c2c7812 */ /* 0x000fe200078ec0ff */
[C---:B------:R-:W-:Y:S01]  /*6b40*/  IMAD.U32 R45, R46.reuse, 0x10000, RZ ;  /* 0x000100002e2d7824 */ /* 0x040fe200078e00ff */
[----:B------:R-:W-:Y:S01]  /*6b50*/  LOP3.LUT R47, R46, 0xffff0000, RZ, 0xc0, !PT ;  /* 0xffff00002e2f7812 */ /* 0x000fe200078ec0ff */
[C---:B------:R-:W-:Y:S01]  /*6b60*/  FMUL.FTZ R149, R48.reuse, R59 ;  /* 0x0000003b30957220 */ /* 0x040fe20000410000 */
[----:B------:R-:W-:Y:S01]  /*6b70*/  FMUL.FTZ R55, R48, R57 ;  /* 0x0000003930377220 */ /* 0x000fe20000410000 */
[C---:B------:R-:W-:Y:S01]  /*6b80*/  IMAD.U32 R46, R50.reuse, 0x10000, RZ ;  /* 0x00010000322e7824 */ /* 0x040fe200078e00ff */
[----:B------:R-:W-:Y:S01]  /*6b90*/  LOP3.LUT R50, R50, 0xffff0000, RZ, 0xc0, !PT ;  /* 0xffff000032327812 */ /* 0x000fe200078ec0ff */
[----:B------:R-:W-:-:S02]  /*6ba0*/  IMAD.U32 R48, R148, 0x10000, RZ ;  /* 0x0001000094307824 */ /* 0x000fc400078e00ff */
[----:B------:R-:W-:Y:S01]  /*6bb0*/  FFMA.FTZ R53, R52, R56, R53 ;  /* 0x0000003834357223 */ /* 0x000fe20000010035 */
[----:B------:R-:W-:Y:S01]  /*6bc0*/  LOP3.LUT R148, R148, 0xffff0000, RZ, 0xc0, !PT ;  /* 0xffff000094947812 */ /* 0x000fe200078ec0ff */
[----:B------:R-:W-:Y:S02]  /*6bd0*/  IMAD.U32 R52, R152, 0x10000, RZ ;  /* 0x0001000098347824 */ /* 0x000fe400078e00ff */
[----:B------:R-:W-:Y:S01]  /*6be0*/  FFMA.FTZ R155, R54, R153, R155 ;  /* 0x00000099369b7223 */ /* 0x000fe2000001009b */
[----:B------:R-:W-:Y:S01]  /*6bf0*/  LOP3.LUT R152, R152, 0xffff0000, RZ, 0xc0, !PT ;  /* 0xffff000098987812 */ /* 0x000fe200078ec0ff */
[C---:B------:R-:W-:Y:S01]  /*6c00*/  FFMA.FTZ R54, R44.reuse, R57, -R149 ;  /* 0x000000392c367223 */ /* 0x040fe20000010895 */
[----:B------:R-:W-:Y:S01]  /*6c10*/  FFMA.FTZ R44, R44, R59, R55 ;  /* 0x0000003b2c2c7223 */ /* 0x000fe20000010037 */
[----:B------:R-:W-:Y:S01]  /*6c20*/  FMUL.FTZ R55, R46, R48 ;  /* 0x000000302e377220 */ /* 0x000fe20000410000 */
[----:B------:R-:W-:Y:S01]  /*6c30*/  FMUL.FTZ R57, R50, R148 ;  /* 0x0000009432397220 */ /* 0x000fe20000410000 */
[----:B------:R-:W-:Y:S01]  /*6c40*/  FMUL.FTZ R56, R46, R52 ;  /* 0x000000342e387220 */ /* 0x000fe20000410000 */
[----:B------:R-:W-:Y:S01]  /*6c50*/  FMUL.FTZ R46, R50, R152 ;  /* 0x00000098322e7220 */ /* 0x000fe20000410000 */
[----:B------:R-:W-:Y:S01]  /*6c60*/  FFMA.FTZ R55, R45, R52, R55 ;  /* 0x000000342d377223 */ /* 0x000fe20000010037 */
[----:B------:R-:W-:Y:S01]  /*6c70*/  FFMA.FTZ R152, R47, R152, R57 ;  /* 0x000000982f987223 */ /* 0x000fe20000010039 */
[----:B------:R-:W-:Y:S01]  /*6c80*/  FFMA.FTZ R56, R45, R48, -R56 ;  /* 0x000000302d387223 */ /* 0x000fe20000010838 */
[----:B------:R-:W-:Y:S01]  /*6c90*/  FFMA.FTZ R45, R47, R148, -R46 ;  /* 0x000000942f2d7223 */ /* 0x000fe2000001082e */
        /* <DEDUP_REMOVED lines=14> */
.L_x_6907:
[----:B------:R-:W-:Y:S05]  /*6d80*/  BSYNC B2 ;  /* 0x0000000000027941 */ /* 0x000fea0003800000 */
.L_x_6906:
        /* <DEDUP_REMOVED lines=11> */
.L_x_6905:
[----:B------:R-:W-:Y:S05]  /*6e40*/  BSYNC B1 ;  /* 0x0000000000017941 */ /* 0x000fea0003800000 */
.L_x_6904:
[----:B------:R-:W-:Y:S01]  /*6e50*/  ISETP.GE.OR P4, PT, R188, R112, P2 ;  /* 0x00000070bc00720c */ /* 0x000fe20001786670 */
[----:B------:R-:W-:-:S12]  /*6e60*/  BSSY B1, `(.L_x_6908) ;  /* 0x0000083000017945 */ /* 0x000fd80003800000 */
[----:B------:R-:W-:Y:S05]  /*6e70*/  @P4 BRA `(.L_x_6909) ;  /* 0x0000000800044947 */ /* 0x000fea0003800000 */
[-C--:B-123--:R-:W-:Y:S01]  /*6e80*/  IMAD R44, R216, R122.reuse, RZ ;  /* 0x0000007ad82c7224 */ /* 0x08efe200078e02ff */
        /* <DEDUP_REMOVED lines=27> */
[----:B-1----:R-:W-:Y:S01]  /*7040*/  IMAD.U32 R59, R45, 0x10000, RZ ;  /* 0x000100002d3b7824 */ /* 0x002fe200078e00ff */
[----:B------:R-:W-:Y:S01]  /*7050*/  SHF.R.U32.HI R76, RZ, 0x10, R65 ;  /* 0x00000010ff4c7819 */ /* 0x000fe20000011641 */
[----:B------:R-:W-:Y:S01]  /*7060*/  IMAD.U32 R58, R44, 0x10000, RZ ;  /* 0x000100002c3a7824 */ /* 0x000fe200078e00ff */
[----:B------:R-:W-:Y:S02]  /*7070*/  PRMT R143, R143, 0x5410, R82 ;  /* 0x000054108f8f7816 */ /* 0x000fe40000000052 */
[----:B------:R-:W-:Y:S02]  /*7080*/  PRMT R147, R147, 0x5410, R76 ;  /* 0x0000541093937816 */ /* 0x000fe4000000004c */
[--C-:B------:R-:W-:Y:S02]  /*7090*/  SHF.R.U64 R81, R62, 0x10, R63.reuse ;  /* 0x000000103e517819 */ /* 0x100fe4000000123f */
[----:B------:R-:W-:Y:S01]  /*70a0*/  SHF.R.U32.HI R78, RZ, 0x10, R63 ;  /* 0x00000010ff4e7819 */ /* 0x000fe2000001163f */
[----:B--2---:R-:W-:Y:S01]  /*70b0*/  IMAD.U32 R63, R49, 0x10000, RZ ;  /* 0x00010000313f7824 */ /* 0x004fe200078e00ff */
[--C-:B------:R-:W-:Y:S01]  /*70c0*/  SHF.R.U64 R77, R66, 0x10, R67.reuse ;  /* 0x00000010424d7819 */ /* 0x100fe20000001243 */
[----:B------:R-:W-:Y:S01]  /*70d0*/  IMAD.U32 R76, R147, 0x10000, RZ ;  /* 0x00010000934c7824 */ /* 0x000fe200078e00ff */
[----:B------:R-:W-:Y:S01]  /*70e0*/  SHF.R.U32.HI R80, RZ, 0x10, R67 ;  /* 0x00000010ff507819 */ /* 0x000fe20000011643 */
[----:B------:R-:W-:Y:S01]  /*70f0*/  IMAD.U32 R66, R143, 0x10000, RZ ;  /* 0x000100008f427824 */ /* 0x000fe200078e00ff */
[----:B------:R-:W-:Y:S01]  /*7100*/  PRMT R141, R141, 0x5410, R78 ;  /* 0x000054108d8d7816 */ /* 0x000fe2000000004e */
[----:B------:R-:W-:Y:S01]  /*7110*/  FMUL.FTZ R78, R63, R76 ;  /* 0x0000004c3f4e7220 */ /* 0x000fe20000410000 */
[----:B------:R-:W-:Y:S01]  /*7120*/  PRMT R145, R145, 0x5410, R80 ;  /* 0x0000541091917816 */ /* 0x000fe20000000050 */
[-C--:B------:R-:W-:Y:S01]  /*7130*/  FMUL.FTZ R80, R63, R66.reuse ;  /* 0x000000423f507220 */ /* 0x080fe20000410000 */
[----:B------:R-:W-:Y:S01]  /*7140*/  SHF.R.U64 R79, R64, 0x10, R65 ;  /* 0x00000010404f7819 */ /* 0x000fe20000001241 */
[----:B------:R-:W-:Y:S01]  /*7150*/  FFMA.FTZ R78, R59, R66, -R78 ;  /* 0x000000423b4e7223 */ /* 0x000fe2000001084e */
[----:B------:R-:W-:Y:S01]  /*7160*/  LOP3.LUT R64, R49, 0xffff0000, RZ, 0xc0, !PT ;  /* 0xffff000031407812 */ /* 0x000fe200078ec0ff */
[----:B------:R-:W-:Y:S01]  /*7170*/  FFMA.FTZ R80, R59, R76, R80 ;  /* 0x0000004c3b507223 */ /* 0x000fe20000010050 */
[----:B------:R-:W-:Y:S01]  /*7180*/  LOP3.LUT R147, R147, 0xffff0000, RZ, 0xc0, !PT ;  /* 0xffff000093937812 */ /* 0x000fe200078ec0ff */
[----:B------:R-:W-:Y:S01]  /*7190*/  IMAD.U32 R65, R51, 0x10000, RZ ;  /* 0x0001000033417824 */ /* 0x000fe200078e00ff */
[----:B------:R-:W-:Y:S01]  /*71a0*/  LOP3.LUT R143, R143, 0xffff0000, RZ, 0xc0, !PT ;  /* 0xffff00008f8f7812 */ /* 0x000fe200078ec0ff */
[----:B------:R-:W-:Y:S01]  /*71b0*/  IMAD.U32 R59, R141, 0x10000, RZ ;  /* 0x000100008d3b7824 */ /* 0x000fe200078e00ff */
[----:B------:R-:W-:Y:S01]  /*71c0*/  SHF.R.U64 R83, R60, 0x10, R61 ;  /* 0x000000103c537819 */ /* 0x000fe2000000123d */
[----:B------:R-:W-:Y:S01]  /*71d0*/  IMAD.U32 R63, R145, 0x10000, RZ ;  /* 0x00010000913f7824 */ /* 0x000fe200078e00ff */
[----:B------:R-:W-:Y:S01]  /*71e0*/  LOP3.LUT R60, R45, 0xffff0000, RZ, 0xc0, !PT ;  /* 0xffff00002d3c7812 */ /* 0x000fe200078ec0ff */
[----:B------:R-:W-:Y:S01]  /*71f0*/  IMAD.U32 R61, R48, 0x10000, RZ ;  /* 0x00010000303d7824 */ /* 0x000fe200078e00ff */
[----:B------:R-:W-:Y:S01]  /*7200*/  PRMT R144, R144, 0x5410, R77 ;  /* 0x0000541090907816 */ /* 0x000fe2000000004d */
[----:B------:R-:W-:Y:S01]  /*7210*/  FMUL.FTZ R67, R64, R147 ;  /* 0x0000009340437220 */ /* 0x000fe20000410000 */
[----:B------:R-:W-:Y:S01]  /*7220*/  LOP3.LUT R62, R48, 0xffff0000, RZ, 0xc0, !PT ;  /* 0xffff0000303e7812 */ /* 0x000fe200078ec0ff */
[----:B------:R-:W-:Y:S01]  /*7230*/  FMUL.FTZ R77, R64, R143 ;  /* 0x0000008f404d7220 */ /* 0x000fe20000410000 */
[----:B------:R-:W-:Y:S01]  /*7240*/  IMAD.U32 R48, R47, 0x10000, RZ ;  /* 0x000100002f307824 */ /* 0x000fe200078e00ff */
[----:B------:R-:W-:Y:S01]  /*7250*/  LOP3.LUT R51, R51, 0xffff0000, RZ, 0xc0, !PT ;  /* 0xffff000033337812 */ /* 0x000fe200078ec0ff */
[C---:B------:R-:W-:Y:S01]  /*7260*/  FMUL.FTZ R66, R65.reuse, R59 ;  /* 0x0000003b41427220 */ /* 0x040fe20000410000 */
[----:B------:R-:W-:Y:S01]  /*7270*/  PRMT R146, R146, 0x5410, R79 ;  /* 0x0000541092927816 */ /* 0x000fe2000000004f */
[----:B------:R-:W-:Y:S01]  /*7280*/  FMUL.FTZ R79, R65, R63 ;  /* 0x0000003f414f7220 */ /* 0x000fe20000410000 */
[----:B------:R-:W-:Y:S01]  /*7290*/  LOP3.LUT R64, R145, 0xffff0000, RZ, 0xc0, !PT ;  /* 0xffff000091407812 */ /* 0x000fe200078ec0ff */
[----:B------:R-:W-:Y:S01]  /*72a0*/  FFMA.FTZ R67, R60, R143, -R67 ;  /* 0x0000008f3c437223 */ /* 0x000fe20000010843 */
[----:B------:R-:W-:Y:S01]  /*72b0*/  PRMT R142, R142, 0x5410, R83 ;  /* 0x000054108e8e7816 */ /* 0x000fe20000000053 */
[----:B------:R-:W-:Y:S01]  /*72c0*/  FFMA.FTZ R77, R60, R147, R77 ;  /* 0x000000933c4d7223 */ /* 0x000fe2000001004d */
[----:B------:R-:W-:Y:S01]  /*72d0*/  LOP3.LUT R49, R47, 0xffff0000, RZ, 0xc0, !PT ;  /* 0xffff00002f317812 */ /* 0x000fe200078ec0ff */
[C---:B------:R-:W-:Y:S01]  /*72e0*/  FFMA.FTZ R65, R48.reuse, R63, R66 ;  /* 0x0000003f30417223 */ /* 0x040fe20000010042 */
[----:B------:R-:W-:Y:S01]  /*72f0*/  LOP3.LUT R60, R141, 0xffff0000, RZ, 0xc0, !PT ;  /* 0xffff00008d3c7812 */ /* 0x000fe200078ec0ff */
[----:B------:R-:W-:Y:S01]  /*7300*/  FFMA.FTZ R79, R48, R59, -R79 ;  /* 0x0000003b304f7223 */ /* 0x000fe2000001084f */
[----:B------:R-:W-:Y:S01]  /*7310*/  FMUL.FTZ R66, R51, R64 ;  /* 0x0000004033427220 */ /* 0x000fe20000410000 */
[----:B------:R-:W-:Y:S01]  /*7320*/  IMAD.U32 R48, R142, 0x10000, RZ ;  /* 0x000100008e307824 */ /* 0x000fe200078e00ff */
[----:B------:R-:W-:Y:S01]  /*7330*/  PRMT R140, R140, 0x5410, R81 ;  /* 0x000054108c8c7816 */ /* 0x000fe20000000051 */
[----:B------:R-:W-:-:S02]  /*7340*/  IMAD.U32 R59, R146, 0x10000, RZ ;  /* 0x00010000923b7824 */ /* 0x000fc400078e00ff */
[-C--:B------:R-:W-:Y:S01]  /*7350*/  FMUL.FTZ R82, R51, R60.reuse ;  /* 0x0000003c33527220 */ /* 0x080fe20000410000 */
[----:B------:R-:W-:Y:S01]  /*7360*/  FFMA.FTZ R76, R49, R60, -R66 ;  /* 0x0000003c314c7223 */ /* 0x000fe20000010842 */
[CC--:B------:R-:W-:Y:S01]  /*7370*/  FMUL.FTZ R66, R61.reuse, R48.reuse ;  /* 0x000000303d427220 */ /* 0x0c0fe20000410000 */
[-C--:B------:R-:W-:Y:S01]  /*7380*/  FMUL.FTZ R51, R61, R59.reuse ;  /* 0x0000003b3d337220 */ /* 0x080fe20000410000 */
[----:B------:R-:W-:Y:S01]  /*7390*/  LOP3.LUT R146, R146, 0xffff0000, RZ, 0xc0, !PT ;  /* 0xffff000092927812 */ /* 0x000fe200078ec0ff */
[----:B------:R-:W-:Y:S02]  /*73a0*/  IMAD.U32 R47, R50, 0x10000, RZ ;  /* 0x00010000322f7824 */ /* 0x000fe400078e00ff */
[C---:B------:R-:W-:Y:S01]  /*73b0*/  FFMA.FTZ R66, R58.reuse, R59, R66 ;  /* 0x0000003b3a427223 */ /* 0x040fe20000010042 */
[----:B------:R-:W-:Y:S01]  /*73c0*/  FFMA.FTZ R60, R58, R48, -R51 ;  /* 0x000000303a3c7223 */ /* 0x000fe20000010833 */
        /* <DEDUP_REMOVED lines=8> */
[----:B------:R-:W-:Y:S01]  /*7450*/  LOP3.LUT R49, R140, 0xffff0000, RZ, 0xc0, !PT ;  /* 0xffff00008c317812 */ /* 0x000fe200078ec0ff */
[C---:B------:R-:W-:Y:S01]  /*7460*/  IMAD.U32 R44, R46.reuse, 0x10000, RZ ;  /* 0x000100002e2c7824 */ /* 0x040fe200078e00ff */
[----:B------:R-:W-:Y:S01]  /*7470*/  LOP3.LUT R46, R46, 0xffff0000, RZ, 0xc0, !PT ;  /* 0xffff00002e2e7812 */ /* 0x000fe200078ec0ff */
[C---:B------:R-:W-:Y:S01]  /*7480*/  FMUL.FTZ R63, R47.reuse, R51 ;  /* 0x000000332f3f7220 */ /* 0x040fe20000410000 */
[----:B------:R-:W-:Y:S01]  /*7490*/  FMUL.FTZ R58, R47, R48 ;  /* 0x000000302f3a7220 */ /* 0x000fe20000410000 */
[-C--:B------:R-:W-:Y:S01]  /*74a0*/  FMUL.FTZ R62, R62, R142.reuse ;  /* 0x0000008e3e3e7220 */ /* 0x080fe20000410000 */
[C---:B------:R-:W-:Y:S01]  /*74b0*/  FFMA.FTZ R61, R45.reuse, R142, -R64 ;  /* 0x0000008e2d3d7223 */ /* 0x040fe20000010840 */
        /* <DEDUP_REMOVED lines=17> */
.L_x_6911:
[----:B------:R-:W-:Y:S05]  /*75d0*/  BSYNC B2 ;  /* 0x0000000000027941 */ /* 0x000fea0003800000 */
.L_x_6910:
        /* <DEDUP_REMOVED lines=11> */
.L_x_6909:
[----:B------:R-:W-:Y:S05]  /*7690*/  BSYNC B1 ;  /* 0x0000000000017941 */ /* 0x000fea0003800000 */
.L_x_6908:
[C---:B------:R-:W-:Y:S01]  /*76a0*/  ISETP.GE.OR P4, PT, R190.reuse, R112, P2 ;  /* 0x00000070be00720c */ /* 0x040fe20001786670 */
[-C--:B-1234-:R-:W-:Y:S02]  /*76b0*/  IMAD R44, R215, R122.reuse, RZ ;  /* 0x0000007ad72c7224 */ /* 0x09efe400078e02ff */
[----:B------:R-:W-:-:S04]  /*76c0*/  IMAD.WIDE.U32 R120, R190, R122, R120 ;  /* 0x0000007abe787225 */ /* 0x000fc800078e0078 */
[----:B------:R-:W-:-:S06]  /*76d0*/  IMAD R57, R190, R123, R44 ;  /* 0x0000007bbe397224 */ /* 0x000fcc00078e022c */
[----:B------:R-:W-:Y:S05]  /*76e0*/  @P4 BRA `(.L_x_6888) ;  /* 0x0000000c00884947 */ /* 0x000fea0003800000 */
[----:B------:R-:W1:Y:S01]  /*76f0*/  LDC.64 R52, c[0x0][0x2d8] ;  /* 0x0000b600ff347b82 */ /* 0x000e620000000a00 */
[----:B------:R-:W-:Y:S01]  /*7700*/  IMAD.IADD R57, R121, 0x1, R57 ;  /* 0x0000000179397824 */ /* 0x000fe200078e0239 */
[----:B------:R-:W-:Y:S01]  /*7710*/  IADD3 R44, P4, P5, R98, R120, R32 ;  /* 0x00000078622c7210 */ /* 0x000fe20007d9e020 */
[----:B------:R-:W-:Y:S01]  /*7720*/  BSSY B1, `(.L_x_6912) ;  /* 0x0000074000017945 */ /* 0x000fe20003800000 */
[----:B------:R-:W-:Y:S02]  /*7730*/  ISETP.NE.AND P6, PT, R0, RZ, PT ;  /* 0x000000ff0000720c */ /* 0x000fe40003fc5270 */
[----:B------:R-:W-:Y:S02]  /*7740*/  IADD3.X R45, R30, R57, R39, P4, P5 ;  /* 0x000000391e2d7210 */ /* 0x000fe400027ea427 */
[----:B------:R-:W-:Y:S02]  /*7750*/  SEL R133, R116, R133, !P6 ;  /* 0x0000008574857207 */ /* 0x000fe40007000000 */
[----:B-1----:R-:W-:-:S04]  /*7760*/  LEA R54, P4, R44, R52, 0x1 ;  /* 0x000000342c367211 */ /* 0x002fc800078808ff */
[----:B------:R-:W-:Y:S02]  /*7770*/  LEA.HI.X R55, R44, R53, R45, 0x1, P4 ;  /* 0x000000352c377211 */ /* 0x000fe400020f0c2d */
[----:B------:R-:W-:-:S04]  /*7780*/  SHF.R.S32.HI R44, RZ, 0x1f, R133 ;  /* 0x0000001fff2c7819 */ /* 0x000fc80000011485 */
[----:B------:R-:W-:-:S04]  /*7790*/  LEA.HI R44, R44, R133, RZ, 0x4 ;  /* 0x000000852c2c7211 */ /* 0x000fc800078f20ff */
        /* <DEDUP_REMOVED lines=30> */
[----:B------:R-:W-:Y:S02]  /*7980*/  SHF.R.U32.HI R75, RZ, 0x10, R75 ;  /* 0x00000010ff4b7819 */ /* 0x000fe4000001164b */
[----:B------:R-:W-:Y:S01]  /*7990*/  PRMT R132, R132, 0x5410, R67 ;  /* 0x0000541084847816 */ /* 0x000fe20000000043 */
[----:B------:R-:W-:Y:S01]  /*79a0*/  IMAD.U32 R67, R136, 0x10000, RZ ;  /* 0x0001000088437824 */ /* 0x000fe200078e00ff */
[----:B------:R-:W-:Y:S01]  /*79b0*/  PRMT R138, R138, 0x5410, R71 ;  /* 0x000054108a8a7816 */ /* 0x000fe20000000047 */
[----:B------:R-:W-:Y:S01]  /*79c0*/  FMUL.FTZ R71, R62, R69 ;  /* 0x000000453e477220 */ /* 0x000fe20000410000 */
[----:B------:R-:W-:Y:S01]  /*79d0*/  PRMT R134, R134, 0x5410, R75 ;  /* 0x0000541086867816 */ /* 0x000fe2000000004b */
[-C--:B------:R-:W-:Y:S01]  /*79e0*/  FMUL.FTZ R73, R62, R67.reuse ;  /* 0x000000433e497220 */ /* 0x080fe20000410000 */
[----:B------:R-:W-:Y:S01]  /*79f0*/  LOP3.LUT R63, R49, 0xffff0000, RZ, 0xc0, !PT ;  /* 0xffff0000313f7812 */ /* 0x000fe200078ec0ff */
[----:B------:R-:W-:Y:S01]  /*7a00*/  FFMA.FTZ R62, R56, R67, -R71 ;  /* 0x00000043383e7223 */ /* 0x000fe20000010847 */
[----:B------:R-:W-:Y:S01]  /*7a10*/  LOP3.LUT R130, R130, 0xffff0000, RZ, 0xc0, !PT ;  /* 0xffff000082827812 */ /* 0x000fe200078ec0ff */
[----:B------:R-:W-:Y:S01]  /*7a20*/  IMAD.U32 R71, R134, 0x10000, RZ ;  /* 0x0001000086477824 */ /* 0x000fe200078e00ff */
[----:B------:R-:W-:Y:S01]  /*7a30*/  LOP3.LUT R136, R136, 0xffff0000, RZ, 0xc0, !PT ;  /* 0xffff000088887812 */ /* 0x000fe200078ec0ff */
[----:B------:R-:W-:-:S02]  /*7a40*/  IMAD.U32 R67, R138, 0x10000, RZ ;  /* 0x000100008a437824 */ /* 0x000fc400078e00ff */
[----:B------:R-:W-:Y:S01]  /*7a50*/  FFMA.FTZ R73, R56, R69, R73 ;  /* 0x0000004538497223 */ /* 0x000fe20000010049 */
[----:B------:R-:W-:Y:S01]  /*7a60*/  LOP3.LUT R58, R45, 0xffff0000, RZ, 0xc0, !PT ;  /* 0xffff00002d3a7812 */ /* 0x000fe200078ec0ff */
[----:B------:R-:W-:Y:S01]  /*7a70*/  FMUL.FTZ R75, R63, R130 ;  /* 0x000000823f4b7220 */ /* 0x000fe20000410000 */
[----:B------:R-:W-:Y:S01]  /*7a80*/  LOP3.LUT R61, R48, 0xffff0000, RZ, 0xc0, !PT ;  /* 0xffff0000303d7812 */ /* 0x000fe200078ec0ff */
[C---:B------:R-:W-:Y:S01]  /*7a90*/  FMUL.FTZ R69, R64.reuse, R71 ;  /* 0x0000004740457220 */ /* 0x040fe20000410000 */
[----:B------:R-:W-:Y:S01]  /*7aa0*/  IMAD.U32 R48, R47, 0x10000, RZ ;  /* 0x000100002f307824 */ /* 0x000fe200078e00ff */
[----:B------:R-:W-:Y:S01]  /*7ab0*/  LOP3.LUT R65, R51, 0xffff0000, RZ, 0xc0, !PT ;  /* 0xffff000033417812 */ /* 0x000fe200078ec0ff */
        /* <DEDUP_REMOVED lines=8> */
[C---:B------:R-:W-:Y:S01]  /*7b40*/  FFMA.FTZ R69, R48.reuse, R67, -R69 ;  /* 0x0000004330457223 */ /* 0x040fe20000010845 */
[----:B------:R-:W-:Y:S01]  /*7b50*/  FFMA.FTZ R64, R48, R71, R64 ;  /* 0x0000004730407223 */ /* 0x000fe20000010040 */
[----:B------:R-:W-:Y:S01]  /*7b60*/  FMUL.FTZ R58, R65, R134 ;  /* 0x00000086413a7220 */ /* 0x000fe20000410000 */
[----:B------:R-:W-:Y:S01]  /*7b70*/  IMAD.U32 R48, R137, 0x10000, RZ ;  /* 0x0001000089307824 */ /* 0x000fe200078e00ff */
[----:B------:R-:W-:Y:S01]  /*7b80*/  PRMT R135, R135, 0x5410, R66 ;  /* 0x0000541087877816 */ /* 0x000fe20000000042 */
[----:B------:R-:W-:-:S02]  /*7b90*/  IMAD.U32 R56, R132, 0x10000, RZ ;  /* 0x0001000084387824 */ /* 0x000fc400078e00ff */
[-C--:B------:R-:W-:Y:S01]  /*7ba0*/  FMUL.FTZ R66, R65, R138.reuse ;  /* 0x0000008a41427220 */ /* 0x080fe20000410000 */
[----:B------:R-:W-:Y:S02]  /*7bb0*/  IMAD.U32 R45, R44, 0x10000, RZ ;  /* 0x000100002c2d7824 */ /* 0x000fe400078e00ff */
[----:B------:R-:W-:Y:S01]  /*7bc0*/  FFMA.FTZ R138, R49, R138, -R58 ;  /* 0x0000008a318a7223 */ /* 0x000fe2000001083a */
[C---:B------:R-:W-:Y:S01]  /*7bd0*/  FMUL.FTZ R63, R60.reuse, R48 ;  /* 0x000000303c3f7220 */ /* 0x040fe20000410000 */
[----:B------:R-:W-:Y:S01]  /*7be0*/  PRMT R139, R139, 0x5410, R68 ;  /* 0x000054108b8b7816 */ /* 0x000fe20000000044 */
[-C--:B------:R-:W-:Y:S01]  /*7bf0*/  FMUL.FTZ R58, R60, R56.reuse ;  /* 0x000000383c3a7220 */ /* 0x080fe20000410000 */
[----:B------:R-:W-:Y:S01]  /*7c00*/  LOP3.LUT R132, R132, 0xffff0000, RZ, 0xc0, !PT ;  /* 0xffff000084847812 */ /* 0x000fe200078ec0ff */
[C---:B------:R-:W-:Y:S01]  /*7c10*/  FFMA.FTZ R63, R45.reuse, R56, R63 ;  /* 0x000000382d3f7223 */ /* 0x040fe2000001003f */
[----:B------:R-:W-:Y:S02]  /*7c20*/  IMAD.U32 R51, R50, 0x10000, RZ ;  /* 0x0001000032337824 */ /* 0x000fe400078e00ff */
[----:B------:R-:W-:Y:S01]  /*7c30*/  FFMA.FTZ R58, R45, R48, -R58 ;  /* 0x000000302d3a7223 */ /* 0x000fe2000001083a */
        /* <DEDUP_REMOVED lines=8> */
[C---:B------:R-:W-:Y:S01]  /*7cc0*/  IMAD.U32 R47, R46.reuse, 0x10000, RZ ;  /* 0x000100002e2f7824 */ /* 0x040fe200078e00ff */
[----:B------:R-:W-:Y:S01]  /*7cd0*/  LOP3.LUT R139, R139, 0xffff0000, RZ, 0xc0, !PT ;  /* 0xffff00008b8b7812 */ /* 0x000fe200078ec0ff */
[-C--:B------:R-:W-:Y:S01]  /*7ce0*/  FMUL.FTZ R61, R61, R137.reuse ;  /* 0x000000893d3d7220 */ /* 0x080fe20000410000 */
[----:B------:R-:W-:Y:S01]  /*7cf0*/  LOP3.LUT R46, R46, 0xffff0000, RZ, 0xc0, !PT ;  /* 0xffff00002e2e7812 */ /* 0x000fe200078ec0ff */
[----:B------:R-:W-:Y:S01]  /*7d00*/  FFMA.FTZ R49, R44, R137, -R49 ;  /* 0x000000892c317223 */ /* 0x000fe20000010831 */
[C---:B------:R-:W-:Y:S01]  /*7d10*/  FMUL.FTZ R60, R51.reuse, R56 ;  /* 0x00000038333c7220 */ /* 0x040fe20000410000 */
[C---:B------:R-:W-:Y:S01]  /*7d20*/  FMUL.FTZ R45, R50.reuse, R135 ;  /* 0x00000087322d7220 */ /* 0x040fe20000410000 */
[----:B------:R-:W-:Y:S01]  /*7d30*/  FMUL.FTZ R51, R51, R48 ;  /* 0x0000003033337220 */ /* 0x000fe20000410000 */
[-C--:B------:R-:W-:Y:S01]  /*7d40*/  FMUL.FTZ R50, R50, R139.reuse ;  /* 0x0000008b32327220 */ /* 0x080fe20000410000 */
        /* <DEDUP_REMOVED lines=17> */
.L_x_6913:
[----:B------:R-:W-:Y:S05]  /*7e60*/  BSYNC B1 ;  /* 0x0000000000017941 */ /* 0x000fea0003800000 */
.L_x_6912:
[----:B-1----:R1:W-:Y:S01]  /*7e70*/  STG.E.128 desc[UR56][R54.64], R44 ;  /* 0x0000002c36007986 */ /* 0x0023e2000c101d38 */
[----:B------:R-:W-:-:S13]  /*7e80*/  ISETP.GE.AND P3, PT, R59, R131, PT ;  /* 0x000000833b00720c */ /* 0x000fda0003f66270 */
[----:B------:R-:W-:Y:S05]  /*7e90*/  @P3 BRA `(.L_x_6888) ;  /* 0x00000004009c3947 */ /* 0x000fea0003800000 */
[--C-:B-1----:R-:W-:Y:S02]  /*7ea0*/  SHF.R.S32.HI R44, RZ, 0x1f, R59.reuse ;  /* 0x0000001fff2c7819 */ /* 0x102fe4000001143b */
[----:B------:R-:W-:-:S04]  /*7eb0*/  IADD3 R59, P3, P4, R98, R120, R59 ;  /* 0x00000078623b7210 */ /* 0x000fc80007c7e03b */
[----:B------:R-:W-:Y:S02]  /*7ec0*/  IADD3.X R44, R30, R57, R44, P3, P4 ;  /* 0x000000391e2c7210 */ /* 0x000fe40001fe842c */
[----:B------:R-:W-:-:S04]  /*7ed0*/  LEA R52, P3, R59, R52, 0x1 ;  /* 0x000000343b347211 */ /* 0x000fc800078608ff */
[----:B------:R-:W-:-:S05]  /*7ee0*/  LEA.HI.X R53, R59, R53, R44, 0x1, P3 ;  /* 0x000000353b357211 */ /* 0x000fca00018f0c2c */
[----:B--2---:R1:W-:Y:S01]  /*7ef0*/  STG.E.128 desc[UR56][R52.64], R48 ;  /* 0x0000003034007986 */ /* 0x0043e2000c101d38 */
[----:B------:R-:W-:Y:S05]  /*7f00*/  BRA `(.L_x_6888) ;  /* 0x0000000400807947 */ /* 0x000fea0003800000 */
.L_x_6851:
[----:B------:R-:W-:-:S06]  /*7f10*/  UISETP.NE.AND UP0, UPT, UR39, 0x3, UPT ;  /* 0x000000032700788c */ /* 0x000fcc000bf05270 */
[----:B------:R-:W-:-:S13]  /*7f20*/  PLOP3.LUT P0, PT, PT, PT, UP0, 0x80, 0x0 ;  /* 0x000000000000781c */ /* 0x000fda0003f0f008 */
[----:B------:R-:W-:Y:S05]  /*7f30*/  @!P0 BRA `(.L_x_6914) ;  /* 0x0000000000048947 */ /* 0x000fea0003800000 */
[----:B------:R-:W-:Y:S01]  /*7f40*/  BPT.TRAP 0x1 ;  /* 0x000000040000795c */ /* 0x000fe20000300000 */
.L_x_6914:
[----:B------:R-:W-:Y:S01]  /*7f50*/  IMAD R103, R185, 0x8, R2 ;  /* 0x00000008b9677824 */ /* 0x000fe200078e0202 */
[----:B------:R-:W-:Y:S01]  /*7f60*/  SHF.L.U32 R124, R194, 0x1f, RZ ;  /* 0x0000001fc27c7819 */ /* 0x000fe200000006ff */
[----:B------:R-:W-:Y:S01]  /*7f70*/  IMAD R112, R26, -0x80, R24 ;  /* 0xffffff801a707824 */ /* 0x000fe200078e0218 */
[----:B------:R-:W-:Y:S01]  /*7f80*/  BSSY B1, `(.L_x_6915) ;  /* 0x0000006000017945 */ /* 0x000fe20003800000 */
[----:B------:R-:W-:Y:S01]  /*7f90*/  SHF.R.S32.HI R45, RZ, 0x1f, R26 ;  /* 0x0000001fff2d7819 */ /* 0x000fe2000001141a */
[----:B------:R-:W0:Y:S01]  /*7fa0*/  SYNCS.PHASECHK.TRANS64.TRYWAIT P3, [R103+URZ+0x28890], R124 ;  /* 0x0288907c670075a7 */ /* 0x000e22000806017f */
[----:B------:R-:W-:Y:S01]  /*7fb0*/  IMAD R44, R3, R26, RZ ;  /* 0x0000001a032c7224 */ /* 0x000fe200078e02ff */
[----:B------:R-:W-:Y:S01]  /*7fc0*/  VIMNMX R112, R112, 0x80, PT ;  /* 0x0000008070707848 */ /* 0x000fe20003fe0100 */
[----:B0-----:R-:W-:Y:S06]  /*7fd0*/  @!P3 BRA `(.L_x_6916) ;  /* 0x000001d40020b947 */ /* 0x001fec0003800000 */
.L_x_7239:
[----:B------:R-:W-:Y:S05]  /*7fe0*/  BSYNC B1 ;  /* 0x0000000000017941 */ /* 0x000fea0003800000 */
.L_x_6915:
[----:B------:R-:W-:Y:S01]  /*7ff0*/  ISETP.GE.AND P3, PT, R18, R112, PT ;  /* 0x000000701200720c */ /* 0x000fe20003f66270 */
[----:B------:R-:W-:Y:S01]  /*8000*/  IMAD R45, R45, R128, R44 ;  /* 0x000000802d2d7224 */ /* 0x000fe200078e022c */
[----:B------:R-:W-:Y:S01]  /*8010*/  BSSY B1, `(.L_x_6917) ;  /* 0x0000012000017945 */ /* 0x000fe20003800000 */
[----:B------:R-:W-:-:S04]  /*8020*/  IMAD.WIDE.U32 R52, R128, R26, RZ ;  /* 0x0000001a80347225 */ /* 0x000fc800078e00ff */
[----:B------:R-:W-:-:S06]  /*8030*/  IMAD.IADD R61, R45, 0x1, R53 ;  /* 0x000000012d3d7824 */ /* 0x000fcc00078e0235 */
[----:B------:R-:W-:Y:S05]  /*8040*/  @P3 BRA `(.L_x_6918) ;  /* 0x0000000000383947 */ /* 0x000fea0003800000 */
[----:B------:R-:W1:Y:S01]  /*8050*/  @!P2 LDC.64 R54, c[0x0][0x2d8] ;  /* 0x0000b600ff36ab82 */ /* 0x000e620000000a00 */
[----:B------:R-:W2:Y:S01]  /*8060*/  @!P2 LDS.128 R44, [R108+0x18400] ;  /* 0x018400006c2ca984 */ /* 0x000ea20000000c00 */
[----:B------:R-:W-:-:S03]  /*8070*/  @!P2 IADD3 R58, P3, R31, R52, RZ ;  /* 0x000000341f3aa210 */ /* 0x000fc60007f7e0ff */
[----:B------:R-:W3:Y:S02]  /*8080*/  @!P1 LDS.128 R48, [R108+0x1c400] ;  /* 0x01c400006c309984 */ /* 0x000ee40000000c00 */
[----:B------:R-:W-:Y:S01]  /*8090*/  @!P2 IMAD.X R59, R61, 0x1, R34, P3 ;  /* 0x000000013d3ba824 */ /* 0x000fe200018e0622 */
[----:B------:R-:W4:Y:S01]  /*80a0*/  @!P1 LDC.64 R56, c[0x0][0x2d8] ;  /* 0x0000b600ff389b82 */ /* 0x000f220000000a00 */
[----:B-1----:R-:W-:-:S04]  /*80b0*/  @!P2 LEA R54, P3, R58, R54, 0x1 ;  /* 0x000000363a36a211 */ /* 0x002fc800078608ff */
[----:B------:R-:W-:Y:S02]  /*80c0*/  @!P2 LEA.HI.X R55, R58, R55, R59, 0x1, P3 ;  /* 0x000000373a37a211 */ /* 0x000fe400018f0c3b */
[----:B------:R-:W-:-:S05]  /*80d0*/  @!P1 IADD3 R58, P3, R35, R52, RZ ;  /* 0x00000034233a9210 */ /* 0x000fca0007f7e0ff */
[----:B------:R-:W-:Y:S01]  /*80e0*/  @!P1 IMAD.X R59, R61, 0x1, R101, P3 ;  /* 0x000000013d3b9824 */ /* 0x000fe200018e0665 */
[----:B----4-:R-:W-:-:S04]  /*80f0*/  @!P1 LEA R56, P3, R58, R56, 0x1 ;  /* 0x000000383a389211 */ /* 0x010fc800078608ff */
[----:B------:R-:W-:Y:S01]  /*8100*/  @!P1 LEA.HI.X R57, R58, R57, R59, 0x1, P3 ;  /* 0x000000393a399211 */ /* 0x000fe200018f0c3b */
[----:B--2---:R1:W-:Y:S04]  /*8110*/  @!P2 STG.E.128 desc[UR56][R54.64], R44 ;  /* 0x0000002c3600a986 */ /* 0x0043e8000c101d38 */
[----:B---3--:R1:W-:Y:S04]  /*8120*/  @!P1 STG.E.128 desc[UR56][R56.64], R48 ;  /* 0x0000003038009986 */ /* 0x0083e8000c101d38 */
.L_x_6918:
[----:B------:R-:W-:Y:S05]  /*8130*/  BSYNC B1 ;  /* 0x0000000000017941 */ /* 0x000fea0003800000 */
.L_x_6917:
[----:B------:R-:W-:Y:S01]  /*8140*/  ISETP.GE.AND P3, PT, R189, R112, PT ;  /* 0x00000070bd00720c */ /* 0x000fe20003f66270 */
[----:B------:R-:W-:-:S12]  /*8150*/  BSSY B1, `(.L_x_6919) ;  /* 0x0000012000017945 */ /* 0x000fd80003800000 */
[----:B------:R-:W-:Y:S05]  /*8160*/  @P3 BRA `(.L_x_6920) ;  /* 0x0000000000403947 */ /* 0x000fea0003800000 */
[----:B-1----:R-:W1:Y:S01]  /*8170*/  @!P2 LDC.64 R54, c[0x0][0x2d8] ;  /* 0x0000b600ff36ab82 */ /* 0x002e620000000a00 */
[----:B------:R-:W2:Y:S01]  /*8180*/  @!P2 LDS.128 R44, [R108+0x19400] ;  /* 0x019400006c2ca984 */ /* 0x000ea20000000c00 */
[----:B------:R-:W-:-:S03]  /*8190*/  IADD3 R60, P3, R90, R52, RZ ;  /* 0x000000345a3c7210 */ /* 0x000fc60007f7e0ff */
[----:B------:R-:W3:Y:S02]  /*81a0*/  @!P1 LDS.128 R48, [R108+0x1d400] ;  /* 0x01d400006c309984 */ /* 0x000ee40000000c00 */
[----:B------:R-:W-:Y:S01]  /*81b0*/  IMAD.X R62, R61, 0x1, R91, P3 ;  /* 0x000000013d3e7824 */ /* 0x000fe200018e065b */
[----:B------:R-:W4:Y:S01]  /*81c0*/  @!P1 LDC.64 R56, c[0x0][0x2d8] ;  /* 0x0000b600ff389b82 */ /* 0x000f220000000a00 */
[----:B------:R-:W-:-:S05]  /*81d0*/  @!P2 IADD3 R58, P3, R60, R31, RZ ;  /* 0x0000001f3c3aa210 */ /* 0x000fca0007f7e0ff */
[----:B------:R-:W-:Y:S01]  /*81e0*/  @!P2 IMAD.X R59, R62, 0x1, R34, P3 ;  /* 0x000000013e3ba824 */ /* 0x000fe200018e0622 */
        /* <DEDUP_REMOVED lines=8> */
.L_x_6920:
[----:B------:R-:W-:Y:S05]  /*8270*/  BSYNC B1 ;  /* 0x0000000000017941 */ /* 0x000fea0003800000 */
.L_x_6919:
[----:B------:R-:W-:Y:S01]  /*8280*/  ISETP.GE.AND P3, PT, R188, R112, PT ;  /* 0x00000070bc00720c */ /* 0x000fe20003f66270 */
[----:B------:R-:W-:-:S12]  /*8290*/  BSSY B1, `(.L_x_6921) ;  /* 0x0000012000017945 */ /* 0x000fd80003800000 */
[----:B------:R-:W-:Y:S05]  /*82a0*/  @P3 BRA `(.L_x_6922) ;  /* 0x0000000000403947 */ /* 0x000fea0003800000 */
[----:B-12---:R-:W1:Y:S01]  /*82b0*/  @!P2 LDC.64 R54, c[0x0][0x2d8] ;  /* 0x0000b600ff36ab82 */ /* 0x006e620000000a00 */
[----:B------:R-:W2:Y:S01]  /*82c0*/  @!P2 LDS.128 R44, [R108+0x1a400] ;  /* 0x01a400006c2ca984 */ /* 0x000ea20000000c00 */
[----:B------:R-:W-:-:S03]  /*82d0*/  LEA R60, P3, R38, R52, 0x6 ;  /* 0x00000034263c7211 */ /* 0x000fc600078630ff */
        /* <DEDUP_REMOVED lines=13> */
.L_x_6922:
[----:B------:R-:W-:Y:S05]  /*83b0*/  BSYNC B1 ;  /* 0x0000000000017941 */ /* 0x000fea0003800000 */
.L_x_6921:
[----:B------:R-:W-:-:S13]  /*83c0*/  ISETP.GE.AND P3, PT, R190, R112, PT ;  /* 0x00000070be00720c */ /* 0x000fda0003f66270 */
[----:B------:R-:W-:Y:S05]  /*83d0*/  @P3 BRA `(.L_x_6888) ;  /* 0x00000000004c3947 */ /* 0x000fea0003800000 */
[----:B------:R-:W3:Y:S01]  /*83e0*/  LDC.64 R58, c[0x0][0x2f0] ;  /* 0x0000bc00ff3a7b82 */ /* 0x000ee20000000a00 */
[----:B-12-4-:R-:W1:Y:S01]  /*83f0*/  @!P2 LDS.128 R44, [R108+0x1b400] ;  /* 0x01b400006c2ca984 */ /* 0x016e620000000c00 */
[----:B------:R-:W-:-:S03]  /*8400*/  IMAD.MOV.U32 R53, RZ, RZ, R61 ;  /* 0x000000ffff357224 */ /* 0x000fc600078e003d */
[----:B------:R-:W2:Y:S03]  /*8410*/  @!P1 LDS.128 R48, [R108+0x1f400] ;  /* 0x01f400006c309984 */ /* 0x000ea60000000c00 */
[----:B------:R-:W4:Y:S08]  /*8420*/  @!P2 LDC.64 R54, c[0x0][0x2d8] ;  /* 0x0000b600ff36ab82 */ /* 0x000f300000000a00 */
[----:B------:R-:W5:Y:S01]  /*8430*/  @!P1 LDC.64 R56, c[0x0][0x2d8] ;  /* 0x0000b600ff389b82 */ /* 0x000f620000000a00 */
[----:B---3--:R-:W-:-:S04]  /*8440*/  IMAD.WIDE.U32 R52, R58, 0x60, R52 ;  /* 0x000000603a347825 */ /* 0x008fc800078e0034 */
[----:B------:R-:W-:-:S04]  /*8450*/  IMAD R59, R59, 0x60, RZ ;  /* 0x000000603b3b7824 */ /* 0x000fc800078e02ff */
[----:B------:R-:W-:Y:S01]  /*8460*/  IMAD.IADD R59, R53, 0x1, R59 ;  /* 0x00000001353b7824 */ /* 0x000fe200078e023b */
[----:B------:R-:W-:-:S05]  /*8470*/  @!P2 IADD3 R53, P3, R31, R52, RZ ;  /* 0x000000341f35a210 */ /* 0x000fca0007f7e0ff */
[----:B------:R-:W-:Y:S01]  /*8480*/  @!P2 IMAD.X R58, R59, 0x1, R34, P3 ;  /* 0x000000013b3aa824 */ /* 0x000fe200018e0622 */
[----:B----4-:R-:W-:-:S04]  /*8490*/  @!P2 LEA R54, P3, R53, R54, 0x1 ;  /* 0x000000363536a211 */ /* 0x010fc800078608ff */
[----:B------:R-:W-:Y:S02]  /*84a0*/  @!P2 LEA.HI.X R55, R53, R55, R58, 0x1, P3 ;  /* 0x000000373537a211 */ /* 0x000fe400018f0c3a */
[----:B------:R-:W-:-:S03]  /*84b0*/  @!P1 IADD3 R52, P3, R35, R52, RZ ;  /* 0x0000003423349210 */ /* 0x000fc60007f7e0ff */
[----:B-1----:R1:W-:Y:S02]  /*84c0*/  @!P2 STG.E.128 desc[UR56][R54.64], R44 ;  /* 0x0000002c3600a986 */ /* 0x0023e4000c101d38 */
[----:B------:R-:W-:Y:S01]  /*84d0*/  @!P1 IMAD.X R53, R59, 0x1, R101, P3 ;  /* 0x000000013b359824 */ /* 0x000fe200018e0665 */
[----:B-----5:R-:W-:-:S04]  /*84e0*/  @!P1 LEA R56, P3, R52, R56, 0x1 ;  /* 0x0000003834389211 */ /* 0x020fc800078608ff */
[----:B------:R-:W-:-:S05]  /*84f0*/  @!P1 LEA.HI.X R57, R52, R57, R53, 0x1, P3 ;  /* 0x0000003934399211 */ /* 0x000fca00018f0c35 */
[----:B--2---:R1:W-:Y:S04]  /*8500*/  @!P1 STG.E.128 desc[UR56][R56.64], R48 ;  /* 0x0000003038009986 */ /* 0x0043e8000c101d38 */
.L_x_6888:
[----:B------:R-:W-:Y:S05]  /*8510*/  BSYNC B0 ;  /* 0x0000000000007941 */ /* 0x000fea0003800000 */
.L_x_6850:
        /* <DEDUP_REMOVED lines=17> */
.L_x_6924:
[----:B------:R-:W-:Y:S05]  /*8630*/  BSYNC B0 ;  /* 0x0000000000007941 */ /* 0x000fea0003800000 */
.L_x_6923:
[----:B------:R-:W2:Y:S01]  /*8640*/  SYNCS.PHASECHK.TRANS64.TRYWAIT P0, [R103+URZ+0x288b0], R124 ;  /* 0x0288b07c670075a7 */ /* 0x000ea2000800017f */
[----:B------:R-:W-:Y:S01]  /*8650*/  ULDC UR37, c[0x0][0x2e4] ;  /* 0x0000b90000257ab9 */ /* 0x000fe20000000800 */
[----:B------:R-:W-:Y:S01]  /*8660*/  ULDC.64 UR40, c[0x0][0x318] ;  /* 0x0000c60000287ab9 */ /* 0x000fe20000000a00 */
[----:B------:R-:W-:Y:S01]  /*8670*/  ULDC.64 UR42, c[0x0][0x308] ;  /* 0x0000c200002a7ab9 */ /* 0x000fe20000000a00 */
[----:B------:R-:W-:Y:S04]  /*8680*/  BSSY B0, `(.L_x_6925) ;  /* 0x0000002000007945 */ /* 0x000fe80003800000 */
[----:B--2---:R-:W-:Y:S05]  /*8690*/  @!P0 BRA `(.L_x_6926) ;  /* 0x000001cc00848947 */ /* 0x004fea0003800000 */
.L_x_7240:
[----:B------:R-:W-:Y:S05]  /*86a0*/  BSYNC B0 ;  /* 0x0000000000007941 */ /* 0x000fea0003800000 */
.L_x_6925:
[----:B------:R-:W-:Y:S01]  /*86b0*/  ISETP.GE.AND P0, PT, R18, R112, PT ;  /* 0x000000701200720c */ /* 0x000fe20003f06270 */
[----:B------:R-:W-:Y:S01]  /*86c0*/  BSSY B0, `(.L_x_6927) ;  /* 0x0000011000007945 */ /* 0x000fe20003800000 */
[----:B------:R-:W-:-:S11]  /*86d0*/  IMAD.WIDE R48, R26, 0x80, R42 ;  /* 0x000000801a307825 */ /* 0x000fd600078e022a */
[----:B------:R-:W-:Y:S05]  /*86e0*/  @P0 BRA `(.L_x_6928) ;  /* 0x0000000000380947 */ /* 0x000fea0003800000 */
[----:B------:R-:W-:Y:S02]  /*86f0*/  IMAD R47, R49, UR40, RZ ;  /* 0x00000028312f7c24 */ /* 0x000fe4000f8e02ff */
[----:B-1----:R-:W-:Y:S02]  /*8700*/  IMAD.MOV.U32 R44, RZ, RZ, R96 ;  /* 0x000000ffff2c7224 */ /* 0x002fe400078e0060 */
[----:B------:R-:W-:Y:S02]  /*8710*/  IMAD.MOV.U32 R45, RZ, RZ, R102 ;  /* 0x000000ffff2d7224 */ /* 0x000fe400078e0066 */
[C---:B------:R-:W-:Y:S02]  /*8720*/  IMAD R47, R48.reuse, UR41, R47 ;  /* 0x00000029302f7c24 */ /* 0x040fe4000f8e022f */
[----:B------:R-:W-:-:S04]  /*8730*/  IMAD.WIDE.U32 R44, R48, UR40, R44 ;  /* 0x00000028302c7c25 */ /* 0x000fc8000f8e002c */
[----:B------:R-:W-:Y:S01]  /*8740*/  IMAD.IADD R45, R45, 0x1, R47 ;  /* 0x000000012d2d7824 */ /* 0x000fe200078e022f */
[----:B------:R-:W-:-:S04]  /*8750*/  LEA R50, P0, R44, UR42, 0x1 ;  /* 0x0000002a2c327c11 */ /* 0x000fc8000f8008ff */
[----:B------:R-:W-:Y:S02]  /*8760*/  LEA.HI.X R51, R44, UR43, R45, 0x1, P0 ;  /* 0x0000002b2c337c11 */ /* 0x000fe400080f0c2d */
[----:B------:R-:W-:-:S13]  /*8770*/  ISETP.GE.AND P0, PT, R16, UR37, PT ;  /* 0x0000002510007c0c */ /* 0x000fda000bf06270 */
[----:B------:R-:W1:Y:S04]  /*8780*/  @!P0 LDS.128 R44, [R108+0x400] ;  /* 0x000400006c2c8984 */ /* 0x000e680000000c00 */
[----:B-1----:R-:W-:Y:S01]  /*8790*/  @!P0 STG.E.128 desc[UR56][R50.64], R44 ;  /* 0x0000002c32008986 */ /* 0x002fe2000c101d38 */
[----:B------:R-:W-:-:S13]  /*87a0*/  ISETP.GE.AND P0, PT, R195, UR37, PT ;  /* 0x00000025c3007c0c */ /* 0x000fda000bf06270 */
[----:B------:R-:W1:Y:S04]  /*87b0*/  @!P0 LDS.128 R44, [R108+0x4400] ;  /* 0x004400006c2c8984 */ /* 0x000e680000000c00 */
[----:B-1----:R3:W-:Y:S02]  /*87c0*/  @!P0 STG.E.128 desc[UR56][R50.64+0x80], R44 ;  /* 0x0000802c32008986 */ /* 0x0027e4000c101d38 */
.L_x_6928:
[----:B------:R-:W-:Y:S05]  /*87d0*/  BSYNC B0 ;  /* 0x0000000000007941 */ /* 0x000fea0003800000 */
.L_x_6927:
[----:B------:R-:W-:Y:S01]  /*87e0*/  ISETP.GE.AND P0, PT, R189, R112, PT ;  /* 0x00000070bd00720c */ /* 0x000fe20003f06270 */
[----:B------:R-:W-:-:S12]  /*87f0*/  BSSY B0, `(.L_x_6929) ;  /* 0x0000012000007945 */ /* 0x000fd80003800000 */
[----:B------:R-:W-:Y:S05]  /*8800*/  @P0 BRA `(.L_x_6930) ;  /* 0x0000000000400947 */ /* 0x000fea0003800000 */
[----:B---3--:R-:W-:Y:S01]  /*8810*/  IADD3 R47, P0, R48, 0x20, RZ ;  /* 0x00000020302f7810 */ /* 0x008fe20007f1e0ff */
[----:B------:R-:W-:-:S04]  /*8820*/  IMAD.MOV.U32 R45, RZ, RZ, R102 ;  /* 0x000000ffff2d7224 */ /* 0x000fc800078e0066 */
[----:B-1----:R-:W-:-:S04]  /*8830*/  IMAD.X R44, RZ, RZ, R49, P0 ;  /* 0x000000ffff2c7224 */ /* 0x002fc800000e0631 */
[----:B------:R-:W-:Y:S02]  /*8840*/  IMAD R46, R44, UR40, RZ ;  /* 0x000000282c2e7c24 */ /* 0x000fe4000f8e02ff */
[----:B------:R-:W-:-:S04]  /*8850*/  IMAD.MOV.U32 R44, RZ, RZ, R96 ;  /* 0x000000ffff2c7224 */ /* 0x000fc800078e0060 */
[----:B------:R-:W-:-:S04]  /*8860*/  IMAD.WIDE.U32 R44, R47, UR40, R44 ;  /* 0x000000282f2c7c25 */ /* 0x000fc8000f8e002c */
[----:B------:R-:W-:Y:S01]  /*8870*/  IMAD R47, R47, UR41, R46 ;  /* 0x000000292f2f7c24 */ /* 0x000fe2000f8e022e */
[----:B------:R-:W-:-:S03]  /*8880*/  LEA R50, P0, R44, UR42, 0x1 ;  /* 0x0000002a2c327c11 */ /* 0x000fc6000f8008ff */
[----:B------:R-:W-:-:S05]  /*8890*/  IMAD.IADD R45, R45, 0x1, R47 ;  /* 0x000000012d2d7824 */ /* 0x000fca00078e022f */
[----:B------:R-:W-:Y:S02]  /*88a0*/  LEA.HI.X R51, R44, UR43, R45, 0x1, P0 ;  /* 0x0000002b2c337c11 */ /* 0x000fe400080f0c2d */
[----:B------:R-:W-:-:S13]  /*88b0*/  ISETP.GE.AND P0, PT, R16, UR37, PT ;  /* 0x0000002510007c0c */ /* 0x000fda000bf06270 */
[----:B------:R-:W1:Y:S04]  /*88c0*/  @!P0 LDS.128 R44, [R108+0x1400] ;  /* 0x001400006c2c8984 */ /* 0x000e680000000c00 */
[----:B-1----:R-:W-:Y:S01]  /*88d0*/  @!P0 STG.E.128 desc[UR56][R50.64], R44 ;  /* 0x0000002c32008986 */ /* 0x002fe2000c101d38 */
[----:B------:R-:W-:-:S13]  /*88e0*/  ISETP.GE.AND P0, PT, R195, UR37, PT ;  /* 0x00000025c3007c0c */ /* 0x000fda000bf06270 */
[----:B------:R-:W1:Y:S04]  /*88f0*/  @!P0 LDS.128 R44, [R108+0x5400] ;  /* 0x005400006c2c8984 */ /* 0x000e680000000c00 */
[----:B-1----:R4:W-:Y:S02]  /*8900*/  @!P0 STG.E.128 desc[UR56][R50.64+0x80], R44 ;  /* 0x0000802c32008986 */ /* 0x0029e4000c101d38 */
.L_x_6930:
[----:B------:R-:W-:Y:S05]  /*8910*/  BSYNC B0 ;  /* 0x0000000000007941 */ /* 0x000fea0003800000 */
.L_x_6929:
[----:B------:R-:W-:Y:S01]  /*8920*/  ISETP.GE.AND P0, PT, R188, R112, PT ;  /* 0x00000070bc00720c */ /* 0x000fe20003f06270 */
[----:B------:R-:W-:-:S12]  /*8930*/  BSSY B0, `(.L_x_6931) ;  /* 0x0000012000007945 */ /* 0x000fd80003800000 */
[----:B------:R-:W-:Y:S05]  /*8940*/  @P0 BRA `(.L_x_6932) ;  /* 0x0000000000400947 */ /* 0x000fea0003800000 */
[----:B---34-:R-:W-:Y:S01]  /*8950*/  IADD3 R47, P0, R48, 0x40, RZ ;  /* 0x00000040302f7810 */ /* 0x018fe20007f1e0ff */
        /* <DEDUP_REMOVED lines=15> */
.L_x_6932:
[----:B------:R-:W-:Y:S05]  /*8a50*/  BSYNC B0 ;  /* 0x0000000000007941 */ /* 0x000fea0003800000 */
.L_x_6931:
[----:B------:R-:W-:Y:S01]  /*8a60*/  ISETP.GE.AND P0, PT, R190, R112, PT ;  /* 0x00000070be00720c */ /* 0x000fe20003f06270 */
[----:B------:R-:W-:-:S12]  /*8a70*/  BSSY B0, `(.L_x_6933) ;  /* 0x0000012000007945 */ /* 0x000fd80003800000 */
[----:B------:R-:W-:Y:S05]  /*8a80*/  @P0 BRA `(.L_x_6934) ;  /* 0x0000000000400947 */ /* 0x000fea0003800000 */
[----:B-1-34-:R-:W-:Y:S01]  /*8a90*/  IADD3 R47, P0, R48, 0x60, RZ ;  /* 0x00000060302f7810 */ /* 0x01afe20007f1e0ff */
[----:B------:R-:W-:Y:S02]  /*8aa0*/  IMAD.MOV.U32 R44, RZ, RZ, R96 ;  /* 0x000000ffff2c7224 */ /* 0x000fe400078e0060 */
        /* <DEDUP_REMOVED lines=14> */
.L_x_6934:
[----:B------:R-:W-:Y:S05]  /*8b90*/  BSYNC B0 ;  /* 0x0000000000007941 */ /* 0x000fea0003800000 */
.L_x_6933:
[----:B------:R-:W-:Y:S01]  /*8ba0*/  @!PT LDS RZ, [RZ] ;  /* 0x00000000fffff984 */ /* 0x000fe20000000800 */
[----:B------:R-:W-:Y:S01]  /*8bb0*/  @!PT LDS RZ, [RZ] ;  /* 0x00000000fffff984 */ /* 0x000fe20000000800 */
[----:B------:R-:W-:Y:S01]  /*8bc0*/  @!PT LDS RZ, [RZ] ;  /* 0x00000000fffff984 */ /* 0x000fe20000000800 */
[----:B------:R-:W-:Y:S01]  /*8bd0*/  @!PT LDS RZ, [RZ] ;  /* 0x00000000fffff984 */ /* 0x000fe20000000800 */
[----:B------:R5:W-:Y:S06]  /*8be0*/  MEMBAR.ALL.CTA ;  /* 0x0000000000007992 */ /* 0x000bec0000008000 */
[----:B-----5:R-:W5:Y:S02]  /*8bf0*/  FENCE.VIEW.ASYNC.S ;  /* 0x00000000000073c6 */ /* 0x020f640000000000 */
[----:B-----5:R1:W-:Y:S01]  /*8c00*/  BAR.SYNC.DEFER_BLOCKING R125, 0x80 ;  /* 0x0002007d0000751d */ /* 0x0203e20000010000 */
[----:B------:R-:W-:Y:S01]  /*8c10*/  ISETP.NE.AND P4, PT, R104, RZ, PT ;  /* 0x000000ff6800720c */ /* 0x000fe20003f85270 */
[----:B------:R-:W-:-:S02]  /*8c20*/  VIADD R185, R185, 0x1 ;  /* 0x00000001b9b97836 */ /* 0x000fc40000000000 */
[----:B0-2---:R-:W-:-:S03]  /*8c30*/  @!P3 VIADD R103, R103, 0x288c0 ;  /* 0x000288c06767b836 */ /* 0x005fc60000000000 */
[C---:B------:R-:W-:Y:S02]  /*8c40*/  ISETP.NE.AND P0, PT, R185.reuse, 0x2, PT ;  /* 0x00000002b900780c */ /* 0x040fe40003f05270 */
[----:B------:R-:W-:Y:S02]  /*8c50*/  @!P3 PRMT R103, RZ, 0x654, R103 ;  /* 0x00000654ff67b816 */ /* 0x000fe40000000067 */
[----:B-1-34-:R-:W-:Y:S02]  /*8c60*/  SEL R45, RZ, 0x1, P0 ;  /* 0x00000001ff2d7807 */ /* 0x01afe40000000000 */
[----:B------:R-:W-:Y:S02]  /*8c70*/  SEL R185, R185, RZ, P0 ;  /* 0x000000ffb9b97207 */ /* 0x000fe40000000000 */
[----:B------:R-:W-:Y:S01]  /*8c80*/  LOP3.LUT R194, R194, R45, RZ, 0x3c, !PT ;  /* 0x0000002dc2c27212 */ /* 0x000fe200078e3cff */
[----:B------:R0:W-:Y:S01]  /*8c90*/  @!P3 SYNCS.ARRIVE.TRANS64.RED.A1T0 RZ, [R103+URZ], RZ ;  /* 0x000000ff67ffb9a7 */ /* 0x0001e2000810043f */
[----:B------:R-:W-:Y:S05]  /*8ca0*/  @P4 BRA `(.L_x_6935) ;  /* 0xffffff9800684947 */ /* 0x000fea000383ffff */
[----:B------:R-:W1:Y:S01]  /*8cb0*/  S2R R44, SR_TID.X ;  /* 0x00000000002c7919 */ /* 0x000e620000002100 */
[----:B------:R-:W-:Y:S02]  /*8cc0*/  PLOP3.LUT P0, PT, PT, PT, PT, 0x8, 0x0 ;  /* 0x000000000000781c */ /* 0x000fe40003f0e170 */
[----:B-1----:R-:W-:-:S04]  /*8cd0*/  SHF.R.U32.HI R44, RZ, 0x7, R44 ;  /* 0x00000007ff2c7819 */ /* 0x002fc8000001162c */
[----:B------:R-:W-:-:S13]  /*8ce0*/  ISETP.NE.AND P4, PT, R44, 0x1, PT ;  /* 0x000000012c00780c */ /* 0x000fda0003f85270 */
[----:B------:R-:W-:Y:S06]  /*8cf0*/  @!P4 BAR.ARV 0x9, 0x100 ;  /* 0x024400000000cb1d */ /* 0x000fec0000002000 */
.L_x_6845:
[----:B------:R-:W1:Y:S02]  /*8d00*/  LDC.64 R6, c[0x0][0x9e0] ;  /* 0x00027800ff067b82 */ /* 0x000e640000000a00 */
[----:B-1----:R-:W-:Y:S01]  /*8d10*/  ISETP.GE.AND P1, PT, R7, 0x1, PT ;  /* 0x000000010700780c */ /* 0x002fe20003f26270 */
[----:B------:R-:W-:-:S12]  /*8d20*/  @P0 BRA `(.L_x_6936) ;  /* 0x00000000000c0947 */ /* 0x000fd80003800000 */
[----:B------:R-:W1:Y:S01]  /*8d30*/  FENCE.VIEW.ASYNC.G ;  /* 0x00000000000073c6 */ /* 0x000e620000000100 */
[----:B------:R-:W-:Y:S05]  /*8d40*/  WARPSYNC.ALL ;  /* 0x0000000000007948 */ /* 0x000fea0003800000 */
[----:B-1----:R-:W-:Y:S06]  /*8d50*/  BAR.ARV 0xc, 0x120 ;  /* 0x0304800000007b1d */ /* 0x002fec0000002000 */
.L_x_6936:
        /* <DEDUP_REMOVED lines=13> */
.L_x_6939:
[----:B------:R-:W-:-:S13]  /*8e30*/  ISETP.NE.AND P0, PT, R7, 0x1, PT ;  /* 0x000000010700780c */ /* 0x000fda0003f05270 */
[----:B------:R-:W1:Y:S02]  /*8e40*/  @P0 LDC.64 R4, c[0x0][0x9e8] ;  /* 0x00027a00ff040b82 */ /* 0x000e640000000a00 */
[----:B-1----:R-:W-:-:S05]  /*8e50*/  @P0 IMAD.HI.U32 R4, R3, R4, RZ ;  /* 0x0000000403040227 */ /* 0x002fca00078e00ff */
[----:B------:R-:W-:-:S07]  /*8e60*/  @P0 SHF.R.U32.HI R3, RZ, R5, R4 ;  /* 0x00000005ff030219 */ /* 0x000fce0000011604 */
.L_x_6940:
[----:B------:R-:W-:Y:S05]  /*8e70*/  BSYNC B0 ;  /* 0x0000000000007941 */ /* 0x000fea0003800000 */
.L_x_6938:
[----:B------:R-:W-:-:S05]  /*8e80*/  IMAD R3, R3, R7, R7 ;  /* 0x0000000703037224 */ /* 0x000fca00078e0207 */
[----:B------:R-:W-:-:S07]  /*8e90*/  VIMNMX R0, R0, R3, PT ;  /* 0x0000000300007248 */ /* 0x000fce0003fe0100 */
.L_x_6937:
[----:B------:R-:W-:Y:S01]  /*8ea0*/  VIADD R0, R0, 0x7f ;  /* 0x0000007f00007836 */ /* 0x000fe20000000000 */
[----:B------:R-:W-:-:S04]  /*8eb0*/  ULDC UR4, c[0x0][0x9dc] ;  /* 0x0002770000047ab9 */ /* 0x000fc80000000800 */
[----:B------:R-:W-:-:S04]  /*8ec0*/  SHF.R.S32.HI R3, RZ, 0x1f, R0 ;  /* 0x0000001fff037819 */ /* 0x000fc80000011400 */
[----:B------:R-:W-:-:S04]  /*8ed0*/  LEA.HI R3, R3, R0, RZ, 0x7 ;  /* 0x0000000003037211 */ /* 0x000fc800078f38ff */
[----:B------:R-:W-:Y:S01]  /*8ee0*/  SHF.R.S32.HI R0, RZ, 0x7, R3 ;  /* 0x00000007ff007819 */ /* 0x000fe20000011403 */
[----:B------:R-:W-:-:S03]  /*8ef0*/  VIADD R3, R118, -UR4 ;  /* 0x8000000476037c36 */ /* 0x000fc60008000000 */
[----:B------:R-:W-:Y:S01]  /*8f00*/  VIMNMX R129, R129, R0, PT ;  /* 0x0000000081817248 */ /* 0x000fe20003fe0100 */
        /* <DEDUP_REMOVED lines=11> */
.L_x_6943:
[----:B------:R-:W-:-:S13]  /*8fc0*/  ISETP.NE.AND P0, PT, R7, 0x1, PT ;  /* 0x000000010700780c */ /* 0x000fda0003f05270 */
[----:B------:R-:W1:Y:S02]  /*8fd0*/  @P0 LDC.64 R4, c[0x0][0x9e8] ;  /* 0x00027a00ff040b82 */ /* 0x000e640000000a00 */
[----:B-1----:R-:W-:-:S05]  /*8fe0*/  @P0 IMAD.HI.U32 R4, R118, R4, RZ ;  /* 0x0000000476040227 */ /* 0x002fca00078e00ff */
[----:B------:R-:W-:-:S07]  /*8ff0*/  @P0 SHF.R.U32.HI R118, RZ, R5, R4 ;  /* 0x00000005ff760219 */ /* 0x000fce0000011604 */
.L_x_6944:
[----:B------:R-:W-:Y:S05]  /*9000*/  BSYNC B0 ;  /* 0x0000000000007941 */ /* 0x000fea0003800000 */
.L_x_6942:
[----:B------:R-:W-:-:S05]  /*9010*/  IMAD R118, R118, R7, RZ ;  /* 0x0000000776767224 */ /* 0x000fca00078e02ff */
[----:B------:R-:W-:-:S07]  /*9020*/  VIMNMX R3, R3, R118, !PT ;  /* 0x0000007603037248 */ /* 0x000fce0007fe0100 */
.L_x_6941:
[----:B------:R-:W-:Y:S01]  /*9030*/  SHF.R.S32.HI R4, RZ, 0x1f, R3 ;  /* 0x0000001fff047819 */ /* 0x000fe20000011403 */
[----:B------:R-:W-:Y:S01]  /*9040*/  IMAD.MOV.U32 R0, RZ, RZ, RZ ;  /* 0x000000ffff007224 */ /* 0x000fe200078e00ff */
[----:B------:R-:W-:Y:S02]  /*9050*/  PLOP3.LUT P0, PT, PT, PT, PT, 0x80, 0x0 ;  /* 0x000000000000781c */ /* 0x000fe40003f0f070 */
[----:B------:R-:W-:Y:S02]  /*9060*/  CS2R R150, SRZ ;  /* 0x0000000000967805 */ /* 0x000fe4000001ff00 */
[----:B------:R-:W-:Y:S01]  /*9070*/  LEA.HI R4, R4, R3, RZ, 0x7 ;  /* 0x0000000304047211 */ /* 0x000fe200078f38ff */
[----:B------:R-:W-:Y:S01]  /*9080*/  IMAD.MOV.U32 R3, RZ, RZ, RZ ;  /* 0x000000ffff037224 */ /* 0x000fe200078e00ff */
[----:B------:R-:W-:Y:S02]  /*9090*/  CS2R R148, SRZ ;  /* 0x0000000000947805 */ /* 0x000fe4000001ff00 */
[----:B------:R-:W-:-:S02]  /*90a0*/  CS2R R146, SRZ ;  /* 0x0000000000927805 */ /* 0x000fc4000001ff00 */
[----:B------:R-:W-:Y:S02]  /*90b0*/  SHF.R.S32.HI R4, RZ, 0x7, R4 ;  /* 0x00000007ff047819 */ /* 0x000fe40000011404 */
[----:B------:R-:W-:Y:S02]  /*90c0*/  CS2R R144, SRZ ;  /* 0x0000000000907805 */ /* 0x000fe4000001ff00 */
[----:B------:R-:W-:Y:S01]  /*90d0*/  CS2R R34, SRZ ;  /* 0x0000000000227805 */ /* 0x000fe2000001ff00 */
[----:B------:R-:W-:Y:S01]  /*90e0*/  IMAD.MOV.U32 R142, RZ, RZ, RZ ;  /* 0x000000ffff8e7224 */ /* 0x000fe200078e00ff */
[----:B------:R-:W-:Y:S01]  /*90f0*/  VIMNMX R198, RZ, R4, !PT ;  /* 0x00000004ffc67248 */ /* 0x000fe20007fe0100 */
[----:B------:R-:W-:Y:S01]  /*9100*/  IMAD.MOV.U32 R141, RZ, RZ, RZ ;  /* 0x000000ffff8d7224 */ /* 0x000fe200078e00ff */
[----:B------:R-:W-:Y:S01]  /*9110*/  CS2R R138, SRZ ;  /* 0x00000000008a7805 */ /* 0x000fe2000001ff00 */
[----:B------:R-:W-:Y:S01]  /*9120*/  IMAD.MOV.U32 R137, RZ, RZ, RZ ;  /* 0x000000ffff897224 */ /* 0x000fe200078e00ff */
[----:B------:R-:W-:-:S02]  /*9130*/  ISETP.GT.AND P1, PT, R129, R198, PT ;  /* 0x000000c68100720c */ /* 0x000fc40003f24270 */
[----:B------:R-:W-:Y:S02]  /*9140*/  CS2R R32, SRZ ;  /* 0x0000000000207805 */ /* 0x000fe4000001ff00 */
[----:B------:R-:W-:Y:S01]  /*9150*/  CS2R R134, SRZ ;  /* 0x0000000000867805 */ /* 0x000fe2000001ff00 */
[----:B------:R-:W-:Y:S01]  /*9160*/  IMAD.MOV.U32 R133, RZ, RZ, RZ ;  /* 0x000000ffff857224 */ /* 0x000fe200078e00ff */
[----:B------:R-:W-:Y:S02]  /*9170*/  CS2R R30, SRZ ;  /* 0x00000000001e7805 */ /* 0x000fe4000001ff00 */
[----:B------:R-:W-:Y:S01]  /*9180*/  CS2R R130, SRZ ;  /* 0x0000000000827805 */ /* 0x000fe2000001ff00 */
[----:B------:R-:W-:Y:S01]  /*9190*/  IMAD.MOV.U32 R128, RZ, RZ, RZ ;  /* 0x000000ffff807224 */ /* 0x000fe200078e00ff */
        /* <DEDUP_REMOVED lines=12> */
[----:B0-----:R-:W-:Y:S02]  /*9260*/  CS2R R102, SRZ ;  /* 0x0000000000667805 */ /* 0x001fe4000001ff00 */
[----:B------:R-:W-:Y:S02]  /*9270*/  CS2R R100, SRZ ;  /* 0x0000000000647805 */ /* 0x000fe4000001ff00 */
[----:B------:R-:W-:-:S02]  /*9280*/  CS2R R98, SRZ ;  /* 0x0000000000627805 */ /* 0x000fc4000001ff00 */
[----:B------:R-:W-:Y:S02]  /*9290*/  CS2R R96, SRZ ;  /* 0x0000000000607805 */ /* 0x000fe4000001ff00 */
[----:B------:R-:W-:Y:S01]  /*92a0*/  CS2R R6, SRZ ;  /* 0x0000000000067805 */ /* 0x000fe2000001ff00 */
[----:B------:R-:W-:Y:S01]  /*92b0*/  IMAD.MOV.U32 R94, RZ, RZ, RZ ;  /* 0x000000ffff5e7224 */ /* 0x000fe200078e00ff */
[----:B------:R-:W-:Y:S01]  /*92c0*/  CS2R R90, SRZ ;  /* 0x00000000005a7805 */ /* 0x000fe2000001ff00 */
[----:B------:R-:W-:Y:S01]  /*92d0*/  IMAD.MOV.U32 R37, RZ, RZ, RZ ;  /* 0x000000ffff257224 */ /* 0x000fe200078e00ff */
[----:B------:R-:W-:Y:S01]  /*92e0*/  CS2R R88, SRZ ;  /* 0x0000000000587805 */ /* 0x000fe2000001ff00 */
[----:B------:R-:W-:Y:S06]  /*92f0*/  @!P1 BRA `(.L_x_6945) ;  /* 0x0000013c00c89947 */ /* 0x000fec0003800000 */
[----:B------:R-:W-:-:S03]  /*9300*/  UMOV UR4, 0xffffffff ;  /* 0xffffffff00047882 */ /* 0x000fc60000000000 */
[----:B------:R-:W-:Y:S05]  /*9310*/  BRA.DIV UR4, `(.L_x_6946) ;  /* 0x000001c204787947 */ /* 0x000fea000b800000 */
[----:B------:R0:W1:Y:S02]  /*9320*/  SHFL.IDX PT, R196, R227, RZ, 0x1f ;  /* 0x00001fffe3c47589 */ /* 0x00006400000e0000 */
.L_x_7243:
[----:B-1----:R-:W-:-:S04]  /*9330*/  LEA.HI R0, R196, R196, RZ, 0x1 ;  /* 0x000000c4c4007211 */ /* 0x002fc800078f08ff */
[----:B------:R-:W-:Y:S01]  /*9340*/  LOP3.LUT R3, R0, 0x1e, RZ, 0xc0, !PT ;  /* 0x0000001e00037812 */ /* 0x000fe200078ec0ff */
[----:B------:R-:W-:-:S04]  /*9350*/  IMAD.U32 R0, RZ, RZ, UR38 ;  /* 0x00000026ff007e24 */ /* 0x000fc8000f8e00ff */
[----:B------:R-:W-:Y:S01]  /*9360*/  IMAD.IADD R3, R196, 0x1, -R3 ;  /* 0x00000001c4037824 */ /* 0x000fe200078e0a03 */
[----:B------:R-:W-:-:S04]  /*9370*/  LOP3.LUT P0, RZ, R0, 0x3ff, RZ, 0xc0, !PT ;  /* 0x000003ff00ff7812 */ /* 0x000fc8000780c0ff */
[----:B------:R-:W-:Y:S02]  /*9380*/  LEA R3, R3, UR38, 0xd ;  /* 0x0000002603037c11 */ /* 0x000fe4000f8e68ff */
[----:B------:R-:W-:Y:S02]  /*9390*/  P2R R24, PR, RZ, 0x1 ;  /* 0x00000001ff187803 */ /* 0x000fe40000000000 */
[----:B------:R-:W-:-:S04]  /*93a0*/  SHF.R.U32.HI R3, RZ, 0x4, R3 ;  /* 0x00000004ff037819 */ /* 0x000fc80000011603 */
[----:B------:R-:W-:Y:S01]  /*93b0*/  LOP3.LUT R52, R3, 0x3fff, RZ, 0xc0, !PT ;  /* 0x00003fff03347812 */ /* 0x000fe200078ec0ff */
[----:B------:R-:W-:Y:S06]  /*93c0*/  @!P0 BRA `(.L_x_6947) ;  /* 0x0000000000408947 */ /* 0x000fec0003800000 */
        /* <DEDUP_REMOVED lines=15> */
[----:B0-2--5:R-:W-:Y:S05]  /*94c0*/  CALL.ABS.NOINC R14 ;  /* 0x000000000e007343 */ /* 0x025fea0003c00000 */
.L_x_6947:
[----:B------:R-:W-:Y:S02]  /*94d0*/  ULDC UR4, c[0x0][0x3d4] ;  /* 0x0000f50000047ab9 */ /* 0x000fe40000000800 */
[----:B------:R-:W-:-:S13]  /*94e0*/  ISETP.LT.AND P0, PT, RZ, UR4, PT ;  /* 0x00000004ff007c0c */ /* 0x000fda000bf01270 */
[----:B------:R-:W-:Y:S05]  /*94f0*/  @P0 BRA `(.L_x_6948) ;  /* 0x00000000003c0947 */ /* 0x000fea0003800000 */
[----:B------:R-:W-:-:S04]  /*9500*/  LEA.HI R0, R221, R221, RZ, 0x1 ;  /* 0x000000dddd007211 */ /* 0x000fc800078f08ff */
        /* <DEDUP_REMOVED lines=8> */
.L_x_6951:
[----:B--2---:R2:W3:Y:S02]  /*9590*/  SYNCS.PHASECHK.TRANS64.TRYWAIT P0, [R2+URZ+0x28800], R3 ;  /* 0x02880003020075a7 */ /* 0x0044e4000800017f */
[----:B---3--:R-:W-:Y:S05]  /*95a0*/  @!P0 NANOSLEEP.SYNCS 0x989680 ;  /* 0x009896800000895d */ /* 0x008fea0003900000 */
[----:B------:R-:W3:Y:S02]  /*95b0*/  @!P0 SYNCS.PHASECHK.TRANS64 P0, [R2+URZ+0x28800], R3 ;  /* 0x02880003020085a7 */ /* 0x000ee4000800007f */
[----:B---3--:R-:W-:Y:S05]  /*95c0*/  @!P0 BRA `(.L_x_6951) ;  /* 0xfffffffc00f08947 */ /* 0x008fea000383ffff */
.L_x_6950:
[----:B------:R-:W-:Y:S05]  /*95d0*/  BSYNC B0 ;  /* 0x0000000000007941 */ /* 0x000fea0003800000 */
.L_x_6949:
[----:B------:R-:W-:Y:S05]  /*95e0*/  BRA `(.L_x_6952) ;  /* 0x0000005400787947 */ /* 0x000fea0003800000 */
.L_x_6948:
[----:B------:R-:W1:Y:S01]  /*95f0*/  LDC.64 R12, c[0x0][0x3d8] ;  /* 0x0000f600ff0c7b82 */ /* 0x000e620000000a00 */
[----:B-----5:R-:W-:Y:S01]  /*9600*/  SHF.R.S32.HI R3, RZ, 0x1f, R117 ;  /* 0x0000001fff037819 */ /* 0x020fe20000011475 */
[----:B------:R-:W-:Y:S01]  /*9610*/  IMAD.MOV.U32 R6, RZ, RZ, R16 ;  /* 0x000000ffff067224 */ /* 0x000fe200078e0010 */
[----:B------:R-:W-:Y:S01]  /*9620*/  ISETP.NE.AND P4, PT, R24, RZ, PT ;  /* 0x000000ff1800720c */ /* 0x000fe20003f85270 */
[----:B------:R-:W-:Y:S01]  /*9630*/  IMAD.MOV.U32 R7, RZ, RZ, R17 ;  /* 0x000000ffff077224 */ /* 0x000fe200078e0011 */
[--C-:B------:R-:W-:Y:S01]  /*9640*/  SHF.R.S32.HI R5, RZ, 0x1f, R22.reuse ;  /* 0x0000001fff057819 */ /* 0x100fe20000011416 */
[----:B------:R-:W-:Y:S02]  /*9650*/  IMAD.MOV.U32 R4, RZ, RZ, R22 ;  /* 0x000000ffff047224 */ /* 0x000fe400078e0016 */
[----:B------:R-:W2:Y:S01]  /*9660*/  LDC.64 R14, c[0x0][0x3e8] ;  /* 0x0000fa00ff0e7b82 */ /* 0x000ea20000000a00 */
[-C--:B-1----:R-:W-:Y:S01]  /*9670*/  IMAD R0, R3, R12.reuse, RZ ;  /* 0x0000000c03007224 */ /* 0x082fe200078e02ff */
[----:B------:R-:W-:Y:S01]  /*9680*/  SHF.L.U64.HI R30, R12, 0x5, R13 ;  /* 0x000000050c1e7819 */ /* 0x000fe2000001020d */
[----:B------:R-:W-:-:S04]  /*9690*/  IMAD.WIDE.U32 R8, R18, R12, R6 ;  /* 0x0000000c12087225 */ /* 0x000fc800078e0006 */
[----:B------:R-:W-:Y:S02]  /*96a0*/  IMAD R21, R19, R12, RZ ;  /* 0x0000000c13157224 */ /* 0x000fe400078e02ff */
[-C--:B--2---:R-:W-:Y:S01]  /*96b0*/  IMAD R20, R3, R14.reuse, RZ ;  /* 0x0000000e03147224 */ /* 0x084fe200078e02ff */
[----:B------:R-:W-:Y:S01]  /*96c0*/  SHF.L.U64.HI R28, R14, 0x5, R15 ;  /* 0x000000050e1c7819 */ /* 0x000fe2000001020f */
[----:B------:R-:W-:-:S04]  /*96d0*/  IMAD.WIDE.U32 R10, R18, R14, R6 ;  /* 0x0000000e120a7225 */ /* 0x000fc800078e0006 */
[----:B------:R-:W-:-:S04]  /*96e0*/  IMAD.WIDE.U32 R6, R18, R12, R4 ;  /* 0x0000000c12067225 */ /* 0x000fc800078e0004 */
[----:B------:R-:W-:-:S04]  /*96f0*/  IMAD.WIDE.U32 R54, R117, R12, RZ ;  /* 0x0000000c75367225 */ /* 0x000fc800078e00ff */
[----:B------:R-:W-:Y:S01]  /*9700*/  IMAD R3, R19, R14, RZ ;  /* 0x0000000e13037224 */ /* 0x000fe200078e02ff */
[-C--:B------:R-:W-:Y:S01]  /*9710*/  IADD3 R27, P2, R8, R54.reuse, RZ ;  /* 0x00000036081b7210 */ /* 0x080fe20007f5e0ff */
[C---:B------:R-:W-:Y:S01]  /*9720*/  IMAD R59, R117.reuse, R13, R0 ;  /* 0x0000000d753b7224 */ /* 0x040fe200078e0200 */
[----:B------:R-:W-:Y:S01]  /*9730*/  IADD3 R63, P0, R6, R54, RZ ;  /* 0x00000036063f7210 */ /* 0x000fe20007f1e0ff */
[C---:B------:R-:W-:Y:S02]  /*9740*/  IMAD R53, R117.reuse, R15, R20 ;  /* 0x0000000f75357224 */ /* 0x040fe400078e0214 */
[----:B------:R-:W-:-:S04]  /*9750*/  IMAD.WIDE.U32 R56, R117, R14, RZ ;  /* 0x0000000e75387225 */ /* 0x000fc800078e00ff */
[----:B------:R-:W-:Y:S01]  /*9760*/  IMAD.WIDE.U32 R4, R18, R14, R4 ;  /* 0x0000000e12047225 */ /* 0x000fe200078e0004 */
[----:B------:R-:W-:-:S03]  /*9770*/  IADD3 R33, P3, R10, R56, RZ ;  /* 0x000000380a217210 */ /* 0x000fc60007f7e0ff */
[----:B------:R-:W-:Y:S01]  /*9780*/  IMAD R21, R18, R13, R21 ;  /* 0x0000000d12157224 */ /* 0x000fe200078e0215 */
[----:B------:R-:W-:Y:S01]  /*9790*/  IADD3 R61, P1, R4, R56, RZ ;  /* 0x00000038043d7210 */ /* 0x000fe20007f3e0ff */
[----:B------:R-:W-:Y:S02]  /*97a0*/  IMAD R3, R18, R15, R3 ;  /* 0x0000000f12037224 */ /* 0x000fe400078e0203 */
[----:B------:R-:W-:Y:S02]  /*97b0*/  IMAD.IADD R59, R59, 0x1, R55 ;  /* 0x000000013b3b7824 */ /* 0x000fe400078e0237 */
[----:B------:R-:W-:Y:S02]  /*97c0*/  IMAD.IADD R53, R53, 0x1, R57 ;  /* 0x0000000135357824 */ /* 0x000fe400078e0239 */
[----:B------:R-:W-:Y:S01]  /*97d0*/  IMAD.SHL.U32 R29, R12, 0x20, RZ ;  /* 0x000000200c1d7824 */ /* 0x000fe200078e00ff */
[C---:B------:R-:W-:Y:S01]  /*97e0*/  IADD3.X R65, R59.reuse, R7, R21, P0, !PT ;  /* 0x000000073b417210 */ /* 0x040fe200007fe415 */
[----:B------:R-:W-:Y:S01]  /*97f0*/  IMAD.SHL.U32 R24, R14, 0x20, RZ ;  /* 0x000000200e187824 */ /* 0x000fe200078e00ff */
[----:B------:R-:W-:-:S02]  /*9800*/  IADD3.X R31, R59, R21, R9, P2, !PT ;  /* 0x000000153b1f7210 */ /* 0x000fc400017fe409 */
[C---:B------:R-:W-:Y:S02]  /*9810*/  IADD3.X R77, R53.reuse, R5, R3, P1, !PT ;  /* 0x00000005354d7210 */ /* 0x040fe40000ffe403 */
[----:B------:R-:W-:Y:S01]  /*9820*/  IADD3.X R35, R53, R3, R11, P3, !PT ;  /* 0x0000000335237210 */ /* 0x000fe20001ffe40b */
        /* <DEDUP_REMOVED lines=16> */
[----:B0-2---:R-:W-:Y:S05]  /*9930*/  CALL.ABS.NOINC R14 ;  /* 0x000000000e007343 */ /* 0x005fea0003c00000 */
.L_x_6953:
[----:B------:R-:W1:Y:S01]  /*9940*/  LDC.64 R12, c[0x0][0x3d8] ;  /* 0x0000f600ff0c7b82 */ /* 0x000e620000000a00 */
[----:B------:R-:W-:Y:S01]  /*9950*/  SHF.R.S32.HI R3, RZ, 0x1f, R197 ;  /* 0x0000001fff037819 */ /* 0x000fe200000114c5 */
[----:B------:R-:W-:Y:S01]  /*9960*/  ULDC.U8 UR4, c[0x0][0x3f0] ;  /* 0x0000fc0000047ab9 */ /* 0x000fe20000000000 */
[----:B------:R-:W-:Y:S01]  /*9970*/  BSSY B0, `(.L_x_6954) ;  /* 0x000051d000007945 */ /* 0x000fe20003800000 */
[----:B------:R-:W-:-:S04]  /*9980*/  ISETP.NE.AND P0, PT, RZ, UR4, PT ;  /* 0x00000004ff007c0c */ /* 0x000fc8000bf05270 */
[----:B------:R-:W2:Y:S01]  /*9990*/  LDC.64 R10, c[0x0][0x3e8] ;  /* 0x0000fa00ff0a7b82 */ /* 0x000ea20000000a00 */
[-C--:B-1----:R-:W-:Y:S02]  /*99a0*/  IMAD R0, R3, R12.reuse, RZ ;  /* 0x0000000c03007224 */ /* 0x082fe400078e02ff */
[----:B------:R-:W-:-:S04]  /*99b0*/  IMAD.WIDE.U32 R4, R197, R12, RZ ;  /* 0x0000000cc5047225 */ /* 0x000fc800078e00ff */
[-C--:B--2---:R-:W-:Y:S02]  /*99c0*/  IMAD R6, R3, R10.reuse, RZ ;  /* 0x0000000a03067224 */ /* 0x084fe400078e02ff */
[C---:B------:R-:W-:Y:S02]  /*99d0*/  IMAD R3, R197.reuse, R13, R0 ;  /* 0x0000000dc5037224 */ /* 0x040fe400078e0200 */
[----:B------:R-:W-:-:S04]  /*99e0*/  IMAD.WIDE.U32 R8, R197, R10, RZ ;  /* 0x0000000ac5087225 */ /* 0x000fc800078e00ff */
[----:B------:R-:W-:Y:S02]  /*99f0*/  IMAD R7, R197, R11, R6 ;  /* 0x0000000bc5077224 */ /* 0x000fe400078e0206 */
        /* <DEDUP_REMOVED lines=9> */
[----:B------:R-:W1:Y:S01]  /*9a90*/  LDC R0, c[0x0][0x428] ;  /* 0x00010a00ff007b82 */ /* 0x000e620000000800 */
[-C--:B------:R-:W-:Y:S01]  /*9aa0*/  ISETP.GE.AND P0, PT, R18, R73.reuse, PT ;  /* 0x000000491200720c */ /* 0x080fe20003f06270 */
[----:B------:R-:W-:Y:S01]  /*9ab0*/  BSSY B1, `(.L_x_6956) ;  /* 0x0000023000017945 */ /* 0x000fe20003800000 */
[----:B------:R-:W-:Y:S02]  /*9ac0*/  ISETP.GE.AND P1, PT, R189, R73, PT ;  /* 0x00000049bd00720c */ /* 0x000fe40003f26270 */
        /* <DEDUP_REMOVED lines=8> */
[----:B-1----:R-:W-:-:S13]  /*9b50*/  ISETP.NE.AND P4, PT, R0, 0x1, PT ;  /* 0x000000010000780c */ /* 0x002fda0003f85270 */
[----:B------:R-:W1:Y:S08]  /*9b60*/  @P4 LDC R20, c[0x0][0x42c] ;  /* 0x00010b00ff144b82 */ /* 0x000e700000000800 */
[----:B------:R-:W2:Y:S01]  /*9b70*/  @P4 LDC R21, c[0x0][0x430] ;  /* 0x00010c00ff154b82 */ /* 0x000ea20000000800 */
[----:B------:R-:W-:Y:S05]  /*9b80*/  @P0 BRA `(.L_x_6957) ;  /* 0x0000000000540947 */ /* 0x000fea0003800000 */
[----:B------:R-:W-:Y:S01]  /*9b90*/  IADD3 R3, P2, R6, R63, RZ ;  /* 0x0000003f06037210 */ /* 0x000fe20007f5e0ff */
[----:B------:R-:W-:Y:S01]  /*9ba0*/  ULDC.64 UR4, c[0x0][0x3c8] ;  /* 0x0000f20000047ab9 */ /* 0x000fe20000000a00 */
[----:B------:R-:W-:Y:S01]  /*9bb0*/  ULDC.64 UR6, c[0x0][0x3e0] ;  /* 0x0000f80000067ab9 */ /* 0x000fe20000000a00 */
[----:B------:R-:W-:Y:S02]  /*9bc0*/  CS2R R48, SRZ ;  /* 0x0000000000307805 */ /* 0x000fe4000001ff00 */
[----:B------:R-:W-:Y:S01]  /*9bd0*/  LEA R8, P3, R3, UR4, 0x1 ;  /* 0x0000000403087c11 */ /* 0x000fe2000f8608ff */
[----:B------:R-:W-:Y:S01]  /*9be0*/  IMAD.X R14, R7, 0x1, R65, P2 ;  /* 0x00000001070e7824 */ /* 0x000fe200010e0641 */
[----:B------:R-:W-:Y:S01]  /*9bf0*/  ULDC UR4, c[0x0][0x3d4] ;  /* 0x0000f50000047ab9 */ /* 0x000fe20000000800 */
[----:B------:R-:W-:Y:S02]  /*9c00*/  IADD3 R0, P2, R4, R61, RZ ;  /* 0x0000003d04007210 */ /* 0x000fe40007f5e0ff */
[----:B------:R-:W-:-:S02]  /*9c10*/  CS2R R46, SRZ ;  /* 0x00000000002e7805 */ /* 0x000fc4000001ff00 */
[----:B------:R-:W-:Y:S02]  /*9c20*/  ISETP.GE.AND P5, PT, R22, UR4, PT ;  /* 0x0000000416007c0c */ /* 0x000fe4000bfa6270 */
[----:B------:R-:W-:Y:S02]  /*9c30*/  CS2R R50, SRZ ;  /* 0x0000000000327805 */ /* 0x000fe4000001ff00 */
[----:B------:R-:W-:Y:S01]  /*9c40*/  LEA.HI.X R9, R3, UR5, R14, 0x1, P3 ;  /* 0x0000000503097c11 */ /* 0x000fe200098f0c0e */
[----:B------:R-:W-:Y:S01]  /*9c50*/  IMAD.X R3, R5, 0x1, R77, P2 ;  /* 0x0000000105037824 */ /* 0x000fe200010e064d */
[----:B------:R-:W-:Y:S02]  /*9c60*/  ISETP.GE.AND P3, PT, R187, UR4, PT ;  /* 0x00000004bb007c0c */ /* 0x000fe4000bf66270 */
[----:B------:R-:W-:Y:S02]  /*9c70*/  CS2R R44, SRZ ;  /* 0x00000000002c7805 */ /* 0x000fe4000001ff00 */
[----:B------:R-:W-:-:S04]  /*9c80*/  LEA R14, P2, R0, UR6, 0x1 ;  /* 0x00000006000e7c11 */ /* 0x000fc8000f8408ff */
[----:B------:R-:W-:Y:S01]  /*9c90*/  LEA.HI.X R15, R0, UR7, R3, 0x1, P2 ;  /* 0x00000007000f7c11 */ /* 0x000fe200090f0c03 */
[----:B------:R3:W5:Y:S04]  /*9ca0*/  @!P5 LDG.E.64 R48, desc[UR56][R8.64] ;  /* 0x000000380830d981 */ /* 0x000768000c1e1b00 */
[----:B------:R3:W5:Y:S04]  /*9cb0*/  @!P3 LDG.E.64 R46, desc[UR56][R8.64+0x40] ;  /* 0x00004038082eb981 */ /* 0x000768000c1e1b00 */
[----:B------:R3:W5:Y:S04]  /*9cc0*/  @!P5 LDG.E.64 R50, desc[UR56][R14.64] ;  /* 0x000000380e32d981 */ /* 0x000768000c1e1b00 */
[----:B------:R3:W5:Y:S02]  /*9cd0*/  @!P3 LDG.E.64 R44, desc[UR56][R14.64+0x40] ;  /* 0x000040380e2cb981 */ /* 0x000764000c1e1b00 */
.L_x_6957:
[----:B------:R-:W-:Y:S05]  /*9ce0*/  BSYNC B1 ;  /* 0x0000000000017941 */ /* 0x000fea0003800000 */
.L_x_6956:
[----:B------:R-:W-:Y:S04]  /*9cf0*/  BSSY B1, `(.L_x_6958) ;  /* 0x0000017000017945 */ /* 0x000fe80003800000 */
[----:B------:R-:W-:Y:S05]  /*9d00*/  @P1 BRA `(.L_x_6959) ;  /* 0x0000000000541947 */ /* 0x000fea0003800000 */
[----:B---3--:R-:W-:Y:S01]  /*9d10*/  IADD3 R9, P2, P3, R63, R29, R6 ;  /* 0x0000001d3f097210 */ /* 0x008fe20007b5e006 */
[----:B------:R-:W-:Y:S01]  /*9d20*/  ULDC.64 UR6, c[0x0][0x3c8] ;  /* 0x0000f20000067ab9 */ /* 0x000fe20000000a00 */
[----:B------:R-:W-:Y:S01]  /*9d30*/  ULDC UR4, c[0x0][0x3d4] ;  /* 0x0000f50000047ab9 */ /* 0x000fe20000000800 */
[----:B------:R-:W-:Y:S01]  /*9d40*/  ULDC.64 UR8, c[0x0][0x3e0] ;  /* 0x0000f80000087ab9 */ /* 0x000fe20000000a00 */
[----:B------:R-:W-:Y:S02]  /*9d50*/  IADD3.X R14, R65, R30, R7, P2, P3 ;  /* 0x0000001e410e7210 */ /* 0x000fe400017e6407 */
[----:B------:R-:W-:Y:S02]  /*9d60*/  CS2R R40, SRZ ;  /* 0x0000000000287805 */ /* 0x000fe4000001ff00 */
[----:B------:R-:W-:Y:S02]  /*9d70*/  IADD3 R0, P3, P5, R61, R24, R4 ;  /* 0x000000183d007210 */ /* 0x000fe40007d7e004 */
[----:B------:R-:W-:-:S02]  /*9d80*/  CS2R R38, SRZ ;  /* 0x0000000000267805 */ /* 0x000fc4000001ff00 */
[----:B------:R-:W-:Y:S02]  /*9d90*/  LEA R8, P2, R9, UR6, 0x1 ;  /* 0x0000000609087c11 */ /* 0x000fe4000f8408ff */
[----:B------:R-:W-:Y:S02]  /*9da0*/  CS2R R42, SRZ ;  /* 0x00000000002a7805 */ /* 0x000fe4000001ff00 */
[----:B------:R-:W-:Y:S02]  /*9db0*/  IADD3.X R3, R77, R28, R5, P3, P5 ;  /* 0x0000001c4d037210 */ /* 0x000fe40001fea405 */
[----:B------:R-:W-:Y:S02]  /*9dc0*/  CS2R R36, SRZ ;  /* 0x0000000000247805 */ /* 0x000fe4000001ff00 */
[----:B------:R-:W-:Y:S02]  /*9dd0*/  ISETP.GE.AND P5, PT, R22, UR4, PT ;  /* 0x0000000416007c0c */ /* 0x000fe4000bfa6270 */
[----:B------:R-:W-:-:S02]  /*9de0*/  ISETP.GE.AND P3, PT, R187, UR4, PT ;  /* 0x00000004bb007c0c */ /* 0x000fc4000bf66270 */
[----:B------:R-:W-:Y:S02]  /*9df0*/  LEA.HI.X R9, R9, UR7, R14, 0x1, P2 ;  /* 0x0000000709097c11 */ /* 0x000fe400090f0c0e */
[----:B------:R-:W-:-:S04]  /*9e00*/  LEA R14, P2, R0, UR8, 0x1 ;  /* 0x00000008000e7c11 */ /* 0x000fc8000f8408ff */
[----:B------:R-:W-:-:S03]  /*9e10*/  LEA.HI.X R15, R0, UR9, R3, 0x1, P2 ;  /* 0x00000009000f7c11 */ /* 0x000fc600090f0c03 */
[----:B------:R4:W5:Y:S04]  /*9e20*/  @!P5 LDG.E.64 R40, desc[UR56][R8.64] ;  /* 0x000000380828d981 */ /* 0x000968000c1e1b00 */
[----:B------:R4:W5:Y:S04]  /*9e30*/  @!P3 LDG.E.64 R38, desc[UR56][R8.64+0x40] ;  /* 0x000040380826b981 */ /* 0x000968000c1e1b00 */
[----:B------:R4:W5:Y:S04]  /*9e40*/  @!P5 LDG.E.64 R42, desc[UR56][R14.64] ;  /* 0x000000380e2ad981 */ /* 0x000968000c1e1b00 */
[----:B------:R4:W5:Y:S02]  /*9e50*/  @!P3 LDG.E.64 R36, desc[UR56][R14.64+0x40] ;  /* 0x000040380e24b981 */ /* 0x000964000c1e1b00 */
.L_x_6959:
[----:B------:R-:W-:Y:S05]  /*9e60*/  BSYNC B1 ;  /* 0x0000000000017941 */ /* 0x000fea0003800000 */
.L_x_6958:
[----:B-----5:R-:W-:Y:S01]  /*9e70*/  IMAD.MOV.U32 R3, RZ, RZ, R50 ;  /* 0x000000ffff037224 */ /* 0x020fe200078e0032 */
[-C--:B------:R-:W-:Y:S01]  /*9e80*/  ISETP.GE.AND P2, PT, R188, R73.reuse, PT ;  /* 0x00000049bc00720c */ /* 0x080fe20003f46270 */
[----:B------:R-:W-:Y:S01]  /*9e90*/  IMAD R0, R197, 0x80, R18 ;  /* 0x00000080c5007824 */ /* 0x000fe200078e0212 */
[----:B------:R-:W-:Y:S01]  /*9ea0*/  BSSY B1, `(.L_x_6960) ;  /* 0x0000048000017945 */ /* 0x000fe20003800000 */
[----:B---34-:R-:W-:Y:S01]  /*9eb0*/  IMAD.MOV.U32 R9, RZ, RZ, R53 ;  /* 0x000000ffff097224 */ /* 0x018fe200078e0035 */
[----:B------:R-:W-:Y:S01]  /*9ec0*/  PRMT R53, R53, 0x5410, R3 ;  /* 0x0000541035357816 */ /* 0x000fe20000000003 */
[----:B------:R-:W-:Y:S01]  /*9ed0*/  IMAD.MOV.U32 R14, RZ, RZ, R51 ;  /* 0x000000ffff0e7224 */ /* 0x000fe200078e0033 */
[----:B------:R-:W-:Y:S01]  /*9ee0*/  ISETP.GE.AND P3, PT, R190, R73, PT ;  /* 0x00000049be00720c */ /* 0x000fe20003f66270 */
[----:B------:R-:W-:Y:S01]  /*9ef0*/  IMAD R3, R219, 0x20, R0 ;  /* 0x00000020db037824 */ /* 0x000fe200078e0200 */
[----:B------:R-:W-:Y:S01]  /*9f00*/  CS2R R26, SRZ ;  /* 0x00000000001a7805 */ /* 0x000fe2000001ff00 */
[----:B------:R-:W-:Y:S01]  /*9f10*/  IMAD.MOV.U32 R0, RZ, RZ, R44 ;  /* 0x000000ffff007224 */ /* 0x000fe200078e002c */
[----:B------:R-:W-:Y:S01]  /*9f20*/  PRMT R78, R14, 0x7610, R78 ;  /* 0x000076100e4e7816 */ /* 0x000fe2000000004e */
[----:B------:R-:W-:Y:S01]  /*9f30*/  IMAD.MOV.U32 R15, RZ, RZ, R45 ;  /* 0x000000ffff0f7224 */ /* 0x000fe200078e002d */
[----:B------:R-:W-:Y:S01]  /*9f40*/  CS2R R34, SRZ ;  /* 0x0000000000227805 */ /* 0x000fe2000001ff00 */
[----:B------:R-:W-:Y:S01]  /*9f50*/  IMAD.MOV.U32 R14, RZ, RZ, R48 ;  /* 0x000000ffff0e7224 */ /* 0x000fe200078e0030 */
[----:B------:R-:W-:Y:S01]  /*9f60*/  PRMT R68, R0, 0x7610, R68 ;  /* 0x0000761000447816 */ /* 0x000fe20000000044 */
[----:B-1----:R-:W-:Y:S01]  /*9f70*/  @P4 IMAD.HI.U32 R0, R3, R20, RZ ;  /* 0x0000001403004227 */ /* 0x002fe200078e00ff */
[----:B------:R-:W-:-:S02]  /*9f80*/  PRMT R67, R15, 0x7610, R67 ;  /* 0x000076100f437816 */ /* 0x000fc40000000043 */
[----:B------:R-:W-:Y:S02]  /*9f90*/  CS2R R30, SRZ ;  /* 0x00000000001e7805 */ /* 0x000fe4000001ff00 */
[----:B------:R-:W-:Y:S01]  /*9fa0*/  PRMT R79, R14, 0x7610, R79 ;  /* 0x000076100e4f7816 */ /* 0x000fe2000000004f */
[----:B------:R-:W-:Y:S01]  /*9fb0*/  IMAD.MOV.U32 R20, RZ, RZ, R47 ;  /* 0x000000ffff147224 */ /* 0x000fe200078e002f */
[----:B--2---:R-:W-:Y:S01]  /*9fc0*/  @P4 SHF.R.U32.HI R3, RZ, R21, R0 ;  /* 0x00000015ff034219 */ /* 0x004fe20000011600 */
[----:B------:R-:W-:Y:S01]  /*9fd0*/  IMAD.MOV.U32 R15, RZ, RZ, R46 ;  /* 0x000000ffff0f7224 */ /* 0x000fe200078e002e */
[----:B------:R-:W-:Y:S01]  /*9fe0*/  CS2R R32, SRZ ;  /* 0x0000000000207805 */ /* 0x000fe2000001ff00 */
        /* <DEDUP_REMOVED lines=10> */
[--C-:B------:R-:W-:Y:S01]  /*a090*/  IMAD.MOV.U32 R8, RZ, RZ, R56.reuse ;  /* 0x000000ffff087224 */ /* 0x100fe200078e0038 */
[----:B------:R-:W-:Y:S01]  /*a0a0*/  PRMT R56, R0, 0x7610, R56 ;  /* 0x0000761000387816 */ /* 0x000fe20000000038 */
[----:B------:R-:W-:Y:S01]  /*a0b0*/  IMAD.MOV.U32 R21, RZ, RZ, R37 ;  /* 0x000000ffff157224 */ /* 0x000fe200078e0025 */
[----:B------:R-:W-:Y:S01]  /*a0c0*/  PRMT R55, R14, 0x7610, R55 ;  /* 0x000076100e377816 */ /* 0x000fe20000000037 */
[C---:B------:R-:W-:Y:S01]  /*a0d0*/  IMAD R20, R15.reuse, R10, RZ ;  /* 0x0000000a0f147224 */ /* 0x040fe200078e02ff */
[----:B------:R-:W-:Y:S01]  /*a0e0*/  CS2R R24, SRZ ;  /* 0x0000000000187805 */ /* 0x000fe2000001ff00 */
[-C--:B------:R-:W-:Y:S01]  /*a0f0*/  IMAD R0, R15, R12.reuse, RZ ;  /* 0x0000000c0f007224 */ /* 0x080fe200078e02ff */
[----:B------:R-:W-:Y:S01]  /*a100*/  PRMT R54, R21, 0x7610, R54 ;  /* 0x0000761015367816 */ /* 0x000fe20000000036 */
[----:B------:R-:W-:Y:S01]  /*a110*/  IMAD.WIDE.U32 R14, R3, R12, R58 ;  /* 0x0000000c030e7225 */ /* 0x000fe200078e003a */
[----:B------:R-:W-:-:S03]  /*a120*/  CS2R R28, SRZ ;  /* 0x00000000001c7805 */ /* 0x000fc6000001ff00 */
[----:B------:R-:W-:Y:S01]  /*a130*/  IMAD.WIDE.U32 R58, R3, R10, R8 ;  /* 0x0000000a033a7225 */ /* 0x000fe200078e0008 */
[----:B------:R-:W-:-:S03]  /*a140*/  CS2R R8, SRZ ;  /* 0x0000000000087805 */ /* 0x000fc6000001ff00 */
[C---:B------:R-:W-:Y:S01]  /*a150*/  IMAD R71, R3.reuse, R11, R20 ;  /* 0x0000000b03477224 */ /* 0x040fe200078e0214 */
[----:B------:R-:W-:Y:S01]  /*a160*/  CS2R R20, SRZ ;  /* 0x0000000000147805 */ /* 0x000fe2000001ff00 */
[----:B------:R-:W-:Y:S01]  /*a170*/  IMAD R57, R3, R13, R0 ;  /* 0x0000000d03397224 */ /* 0x000fe200078e0200 */
[----:B------:R-:W-:Y:S06]  /*a180*/  @P2 BRA `(.L_x_6961) ;  /* 0x0000000000642947 */ /* 0x000fec0003800000 */
[----:B------:R-:W-:Y:S01]  /*a190*/  LEA R28, P4, R12, R6, 0x6 ;  /* 0x000000060c1c7211 */ /* 0x000fe200078830ff */
[----:B------:R-:W-:Y:S01]  /*a1a0*/  ULDC.64 UR4, c[0x0][0x3c8] ;  /* 0x0000f20000047ab9 */ /* 0x000fe20000000a00 */
[----:B------:R-:W-:Y:S01]  /*a1b0*/  ULDC.64 UR6, c[0x0][0x3e0] ;  /* 0x0000f80000067ab9 */ /* 0x000fe20000000a00 */
[----:B------:R-:W-:Y:S02]  /*a1c0*/  CS2R R32, SRZ ;  /* 0x0000000000207805 */ /* 0x000fe4000001ff00 */
[----:B------:R-:W-:Y:S02]  /*a1d0*/  IADD3 R28, P5, R28, R63, RZ ;  /* 0x0000003f1c1c7210 */ /* 0x000fe40007fbe0ff */
[----:B------:R-:W-:Y:S02]  /*a1e0*/  CS2R R34, SRZ ;  /* 0x0000000000227805 */ /* 0x000fe4000001ff00 */
[----:B------:R-:W-:Y:S02]  /*a1f0*/  LEA.HI.X R30, R12, R7, R13, 0x6, P4 ;  /* 0x000000070c1e7211 */ /* 0x000fe400020f340d */
[----:B------:R-:W-:-:S03]  /*a200*/  LEA R0, P4, R10, R4, 0x6 ;  /* 0x000000040a007211 */ /* 0x000fc600078830ff */
[----:B------:R-:W-:Y:S01]  /*a210*/  IMAD.X R29, R30, 0x1, R65, P5 ;  /* 0x000000011e1d7824 */ /* 0x000fe200028e0641 */
[----:B------:R-:W-:Y:S02]  /*a220*/  IADD3 R0, P5, R0, R61, RZ ;  /* 0x0000003d00007210 */ /* 0x000fe40007fbe0ff */
[----:B------:R-:W-:Y:S02]  /*a230*/  CS2R R30, SRZ ;  /* 0x00000000001e7805 */ /* 0x000fe4000001ff00 */
[----:B------:R-:W-:Y:S02]  /*a240*/  LEA.HI.X R3, R10, R5, R11, 0x6, P4 ;  /* 0x000000050a037211 */ /* 0x000fe400020f340b */
[----:B------:R-:W-:Y:S01]  /*a250*/  LEA R72, P4, R28, UR4, 0x1 ;  /* 0x000000041c487c11 */ /* 0x000fe2000f8808ff */
[----:B------:R-:W-:Y:S02]  /*a260*/  ULDC UR4, c[0x0][0x3d4] ;  /* 0x0000f50000047ab9 */ /* 0x000fe40000000800 */
[----:B------:R-:W-:Y:S01]  /*a270*/  IMAD.X R3, R3, 0x1, R77, P5 ;  /* 0x0000000103037824 */ /* 0x000fe200028e064d */
[----:B------:R-:W-:-:S02]  /*a280*/  LEA R74, P5, R0, UR6, 0x1 ;  /* 0x00000006004a7c11 */ /* 0x000fc4000f8a08ff */
[----:B------:R-:W-:Y:S02]  /*a290*/  LEA.HI.X R73, R28, UR5, R29, 0x1, P4 ;  /* 0x000000051c497c11 */ /* 0x000fe4000a0f0c1d */
[----:B------:R-:W-:Y:S02]  /*a2a0*/  CS2R R28, SRZ ;  /* 0x00000000001c7805 */ /* 0x000fe4000001ff00 */
[----:B------:R-:W-:Y:S02]  /*a2b0*/  LEA.HI.X R75, R0, UR7, R3, 0x1, P5 ;  /* 0x00000007004b7c11 */ /* 0x000fe4000a8f0c03 */
[----:B------:R-:W-:Y:S02]  /*a2c0*/  ISETP.GE.AND P4, PT, R22, UR4, PT ;  /* 0x0000000416007c0c */ /* 0x000fe4000bf86270 */
[----:B------:R-:W-:-:S11]  /*a2d0*/  ISETP.GE.AND P5, PT, R187, UR4, PT ;  /* 0x00000004bb007c0c */ /* 0x000fd6000bfa6270 */
[----:B------:R1:W5:Y:S04]  /*a2e0*/  @!P4 LDG.E.64 R32, desc[UR56][R72.64] ;  /* 0x000000384820c981 */ /* 0x000368000c1e1b00 */
[----:B------:R1:W5:Y:S04]  /*a2f0*/  @!P5 LDG.E.64 R28, desc[UR56][R72.64+0x40] ;  /* 0x00004038481cd981 */ /* 0x000368000c1e1b00 */
[----:B------:R1:W5:Y:S04]  /*a300*/  @!P4 LDG.E.64 R34, desc[UR56][R74.64] ;  /* 0x000000384a22c981 */ /* 0x000368000c1e1b00 */
[----:B------:R1:W5:Y:S02]  /*a310*/  @!P5 LDG.E.64 R30, desc[UR56][R74.64+0x40] ;  /* 0x000040384a1ed981 */ /* 0x000364000c1e1b00 */
.L_x_6961:
[----:B------:R-:W-:Y:S05]  /*a320*/  BSYNC B1 ;  /* 0x0000000000017941 */ /* 0x000fea0003800000 */
.L_x_6960:
        /* <DEDUP_REMOVED lines=14> */
[----:B------:R-:W-:Y:S02]  /*a410*/  IADD3.X R0, R77, R0, R5, P5, !PT ;  /* 0x000000004d007210 */ /* 0x000fe40002ffe405 */
[----:B------:R-:W-:Y:S01]  /*a420*/  LEA R4, P4, R63, UR4, 0x1 ;  /* 0x000000043f047c11 */ /* 0x000fe2000f8808ff */
[----:B------:R-:W-:Y:S01]  /*a430*/  ULDC UR4, c[0x0][0x3d4] ;  /* 0x0000f50000047ab9 */ /* 0x000fe20000000800 */
[----:B------:R-:W-:Y:S02]  /*a440*/  LEA R6, P5, R61, UR6, 0x1 ;  /* 0x000000063d067c11 */ /* 0x000fe4000f8a08ff */
[----:B------:R-:W-:Y:S02]  /*a450*/  LEA.HI.X R5, R63, UR5, R8, 0x1, P4 ;  /* 0x000000053f057c11 */ /* 0x000fe4000a0f0c08 */
[----:B------:R-:W-:-:S02]  /*a460*/  CS2R R8, SRZ ;  /* 0x0000000000087805 */ /* 0x000fc4000001ff00 */
[----:B------:R-:W-:Y:S02]  /*a470*/  LEA.HI.X R7, R61, UR7, R0, 0x1, P5 ;  /* 0x000000073d077c11 */ /* 0x000fe4000a8f0c00 */
[----:B------:R-:W-:Y:S02]  /*a480*/  ISETP.GE.AND P4, PT, R22, UR4, PT ;  /* 0x0000000416007c0c */ /* 0x000fe4000bf86270 */
[----:B------:R-:W-:-:S11]  /*a490*/  ISETP.GE.AND P5, PT, R187, UR4, PT ;  /* 0x00000004bb007c0c */ /* 0x000fd6000bfa6270 */
[----:B------:R2:W5:Y:S04]  /*a4a0*/  @!P4 LDG.E.64 R24, desc[UR56][R4.64] ;  /* 0x000000380418c981 */ /* 0x000568000c1e1b00 */
[----:B------:R2:W5:Y:S04]  /*a4b0*/  @!P5 LDG.E.64 R8, desc[UR56][R4.64+0x40] ;  /* 0x000040380408d981 */ /* 0x000568000c1e1b00 */
[----:B------:R2:W5:Y:S04]  /*a4c0*/  @!P4 LDG.E.64 R26, desc[UR56][R6.64] ;  /* 0x00000038061ac981 */ /* 0x000568000c1e1b00 */
[----:B------:R2:W5:Y:S02]  /*a4d0*/  @!P5 LDG.E.64 R20, desc[UR56][R6.64+0x40] ;  /* 0x000040380614d981 */ /* 0x000564000c1e1b00 */
.L_x_6963:
[----:B------:R-:W-:Y:S05]  /*a4e0*/  BSYNC B1 ;  /* 0x0000000000017941 */ /* 0x000fea0003800000 */
.L_x_6962:
[----:B------:R-:W-:Y:S01]  /*a4f0*/  ULDC.64 UR4, c[0x0][0x3c8] ;  /* 0x0000f20000047ab9 */ /* 0x000fe20000000a00 */
[----:B------:R-:W-:Y:S01]  /*a500*/  ULDC.64 UR6, c[0x0][0x3e0] ;  /* 0x0000f80000067ab9 */ /* 0x000fe20000000a00 */
[----:B--2---:R-:W-:Y:S01]  /*a510*/  IMAD.IADD R5, R15, 0x1, R57 ;  /* 0x000000010f057824 */ /* 0x004fe200078e0239 */
[----:B------:R-:W-:Y:S01]  /*a520*/  LEA R4, P4, R14, UR4, 0x1 ;  /* 0x000000040e047c11 */ /* 0x000fe2000f8808ff */
[----:B------:R-:W-:Y:S01]  /*a530*/  IMAD.IADD R3, R59, 0x1, R71 ;  /* 0x000000013b037824 */ /* 0x000fe200078e0247 */
[----:B------:R-:W-:Y:S01]  /*a540*/  LEA R0, P5, R58, UR6, 0x1 ;  /* 0x000000063a007c11 */ /* 0x000fe2000f8a08ff */
[----:B------:R-:W-:Y:S01]  /*a550*/  IMAD.MOV.U32 R6, RZ, RZ, R40 ;  /* 0x000000ffff067224 */ /* 0x000fe200078e0028 */
[----:B------:R-:W-:Y:S01]  /*a560*/  UMOV UR4, 0xffffffff ;  /* 0xffffffff00047882 */ /* 0x000fe20000000000 */
[----:B------:R-:W-:Y:S01]  /*a570*/  IMAD.MOV.U32 R7, RZ, RZ, R41 ;  /* 0x000000ffff077224 */ /* 0x000fe200078e0029 */
[----:B------:R-:W-:Y:S02]  /*a580*/  LEA.HI.X R5, R14, UR5, R5, 0x1, P4 ;  /* 0x000000050e057c11 */ /* 0x000fe4000a0f0c05 */
[----:B------:R-:W-:-:S02]  /*a590*/  LEA.HI.X R3, R58, UR7, R3, 0x1, P5 ;  /* 0x000000073a037c11 */ /* 0x000fc4000a8f0c03 */
[----:B------:R-:W-:Y:S02]  /*a5a0*/  PRMT R71, R6, 0x7610, R71 ;  /* 0x0000761006477816 */ /* 0x000fe40000000047 */
[----:B-1----:R-:W-:Y:S02]  /*a5b0*/  PRMT R72, R7, 0x7610, R72 ;  /* 0x0000761007487816 */ /* 0x002fe40000000048 */
[----:B------:R-:W-:Y:S01]  /*a5c0*/  LEA.HI R6, R221, R221, RZ, 0x1 ;  /* 0x000000dddd067211 */ /* 0x000fe200078f08ff */
[----:B------:R-:W-:Y:S06]  /*a5d0*/  BRA.DIV UR4, `(.L_x_6964) ;  /* 0x000001ae04f47947 */ /* 0x000fec000b800000 */
.L_x_7246:
[----:B------:R-:W-:-:S03]  /*a5e0*/  UMOV UR4, 0xffffffff ;  /* 0xffffffff00047882 */ /* 0x000fc60000000000 */
[----:B------:R-:W-:Y:S05]  /*a5f0*/  BRA.DIV UR4, `(.L_x_6965) ;  /* 0x000001b204147947 */ /* 0x000fea000b800000 */
.L_x_7249:
[----:B------:R-:W-:-:S03]  /*a600*/  UMOV UR4, 0xffffffff ;  /* 0xffffffff00047882 */ /* 0x000fc60000000000 */
[----:B------:R-:W-:Y:S05]  /*a610*/  BRA.DIV UR4, `(.L_x_6966) ;  /* 0x000001b204347947 */ /* 0x000fea000b800000 */
.L_x_7252:
[----:B------:R-:W-:-:S03]  /*a620*/  UMOV UR4, 0xffffffff ;  /* 0xffffffff00047882 */ /* 0x000fc60000000000 */
[----:B------:R-:W-:Y:S05]  /*a630*/  BRA.DIV UR4, `(.L_x_6967) ;  /* 0x000001b204547947 */ /* 0x000fea000b800000 */
.L_x_7255:
[----:B------:R-:W-:-:S03]  /*a640*/  UMOV UR4, 0xffffffff ;  /* 0xffffffff00047882 */ /* 0x000fc60000000000 */
[----:B------:R-:W-:Y:S05]  /*a650*/  BRA.DIV UR4, `(.L_x_6968) ;  /* 0x000001b204747947 */ /* 0x000fea000b800000 */
.L_x_7258:
[----:B------:R-:W-:-:S03]  /*a660*/  UMOV UR4, 0xffffffff ;  /* 0xffffffff00047882 */ /* 0x000fc60000000000 */
[----:B------:R-:W-:Y:S05]  /*a670*/  BRA.DIV UR4, `(.L_x_6969) ;  /* 0x000001b204947947 */ /* 0x000fea000b800000 */
.L_x_7261:
[----:B------:R-:W-:-:S03]  /*a680*/  UMOV UR4, 0xffffffff ;  /* 0xffffffff00047882 */ /* 0x000fc60000000000 */
[----:B------:R-:W-:Y:S05]  /*a690*/  BRA.DIV UR4, `(.L_x_6970) ;  /* 0x000001b204b47947 */ /* 0x000fea000b800000 */
.L_x_7264:
[----:B------:R-:W-:-:S03]  /*a6a0*/  UMOV UR4, 0xffffffff ;  /* 0xffffffff00047882 */ /* 0x000fc60000000000 */
[----:B------:R-:W-:Y:S05]  /*a6b0*/  BRA.DIV UR4, `(.L_x_6971) ;  /* 0x000001b204d47947 */ /* 0x000fea000b800000 */
.L_x_7267:
[----:B------:R-:W-:-:S03]  /*a6c0*/  UMOV UR4, 0xffffffff ;  /* 0xffffffff00047882 */ /* 0x000fc60000000000 */
[----:B------:R-:W-:Y:S05]  /*a6d0*/  BRA.DIV UR4, `(.L_x_6972) ;  /* 0x000001b204f47947 */ /* 0x000fea000b800000 */
.L_x_7270:
[----:B------:R-:W-:-:S03]  /*a6e0*/  UMOV UR4, 0xffffffff ;  /* 0xffffffff00047882 */ /* 0x000fc60000000000 */
[----:B------:R-:W-:Y:S05]  /*a6f0*/  BRA.DIV UR4, `(.L_x_6973) ;  /* 0x000001b604147947 */ /* 0x000fea000b800000 */
.L_x_7273:
[----:B------:R-:W-:-:S03]  /*a700*/  UMOV UR4, 0xffffffff ;  /* 0xffffffff00047882 */ /* 0x000fc60000000000 */
[----:B------:R-:W-:Y:S05]  /*a710*/  BRA.DIV UR4, `(.L_x_6974) ;  /* 0x000001b604347947 */ /* 0x000fea000b800000 */
.L_x_7276:
[----:B------:R-:W-:-:S03]  /*a720*/  UMOV UR4, 0xffffffff ;  /* 0xffffffff00047882 */ /* 0x000fc60000000000 */
[----:B------:R-:W-:Y:S05]  /*a730*/  BRA.DIV UR4, `(.L_x_6975) ;  /* 0x000001b604547947 */ /* 0x000fea000b800000 */
.L_x_7279:
[----:B------:R-:W-:-:S03]  /*a740*/  UMOV UR4, 0xffffffff ;  /* 0xffffffff00047882 */ /* 0x000fc60000000000 */
[----:B------:R-:W-:Y:S05]  /*a750*/  BRA.DIV UR4, `(.L_x_6976) ;  /* 0x000001b604747947 */ /* 0x000fea000b800000 */
.L_x_7282:
[----:B------:R-:W-:Y:S01]  /*a760*/  UMOV UR4, 0xffffffff ;  /* 0xffffffff00047882 */ /* 0x000fe20000000000 */
[----:B------:R-:W-:Y:S02]  /*a770*/  LOP3.LUT R6, R6, 0xfffffffe, RZ, 0xc0, !PT ;  /* 0xfffffffe06067812 */ /* 0x000fe400078ec0ff */
[----:B------:R-:W-:Y:S05]  /*a780*/  BRA.DIV UR4, `(.L_x_6977) ;  /* 0x000001b604907947 */ /* 0x000fea000b800000 */
.L_x_7285:
[----:B------:R-:W-:Y:S01]  /*a790*/  UMOV UR4, 0xffffffff ;  /* 0xffffffff00047882 */ /* 0x000fe20000000000 */
[----:B------:R-:W-:Y:S02]  /*a7a0*/  IMAD.IADD R5, R221, 0x1, -R6 ;  /* 0x00000001dd057824 */ /* 0x000fe400078e0a06 */
[----:B------:R-:W-:Y:S05]  /*a7b0*/  BRA.DIV UR4, `(.L_x_6978) ;  /* 0x000001b604ac7947 */ /* 0x000fea000b800000 */
.L_x_7288:
[----:B------:R-:W-:Y:S01]  /*a7c0*/  UMOV UR4, 0xffffffff ;  /* 0xffffffff00047882 */ /* 0x000fe20000000000 */
[----:B------:R-:W-:Y:S02]  /*a7d0*/  SHF.L.U32 R5, R5, 0x1f, RZ ;  /* 0x0000001f05057819 */ /* 0x000fe400000006ff */
[----:B------:R-:W-:Y:S05]  /*a7e0*/  BRA.DIV UR4, `(.L_x_6979) ;  /* 0x000001b604c87947 */ /* 0x000fea000b800000 */
.L_x_7291:
[----:B------:R-:W1:Y:S01]  /*a7f0*/  SYNCS.PHASECHK.TRANS64.TRYWAIT P4, [R2+URZ+0x28800], R5 ;  /* 0x02880005020075a7 */ /* 0x000e62000808017f */
[----:B-----5:R-:W-:Y:S01]  /*a800*/  IMAD.MOV.U32 R4, RZ, RZ, R34 ;  /* 0x000000ffff047224 */ /* 0x020fe200078e0022 */
        /* <DEDUP_REMOVED lines=32> */
[----:B-1----:R-:W-:Y:S06]  /*aa10*/  @!P4 BRA `(.L_x_6981) ;  /* 0x000001b40064c947 */ /* 0x002fec0003800000 */
.L_x_7292:
[----:B------:R-:W-:Y:S05]  /*aa20*/  BSYNC B1 ;  /* 0x0000000000017941 */ /* 0x000fea0003800000 */
.L_x_6980:
[----:B------:R-:W-:Y:S01]  /*aa30*/  BSSY B1, `(.L_x_6982) ;  /* 0x0000067000017945 */ /* 0x000fe20003800000 */
[----:B------:R-:W-:Y:S02]  /*aa40*/  PRMT R10, R4, 0x7610, R10 ;  /* 0x00007610040a7816 */ /* 0x000fe4000000000a */
[----:B------:R-:W-:Y:S01]  /*aa50*/  PRMT R11, R6, 0x7610, R11 ;  /* 0x00007610060b7816 */ /* 0x000fe2000000000b */
[----:B------:R-:W-:Y:S06]  /*aa60*/  @P0 BRA `(.L_x_6983) ;  /* 0x00000004008c0947 */ /* 0x000fec0003800000 */
[----:B------:R-:W2:Y:S01]  /*aa70*/  LDC R4, c[0x0][0x3d4] ;  /* 0x0000f500ff047b82 */ /* 0x000ea20000000800 */
[----:B------:R-:W-:Y:S01]  /*aa80*/  BSSY B2, `(.L_x_6984) ;  /* 0x0000032000027945 */ /* 0x000fe20003800000 */
[-C--:B--2---:R-:W-:Y:S02]  /*aa90*/  ISETP.GE.AND P0, PT, R22, R4.reuse, PT ;  /* 0x000000041600720c */ /* 0x084fe40003f06270 */
[----:B------:R-:W-:-:S11]  /*aaa0*/  ISETP.GE.AND P4, PT, R187, R4, PT ;  /* 0x00000004bb00720c */ /* 0x000fd60003f86270 */
[----:B------:R-:W-:Y:S05]  /*aab0*/  @P0 BRA `(.L_x_6985) ;  /* 0x0000000000b80947 */ /* 0x000fea0003800000 */
[----:B-1----:R-:W1:Y:S01]  /*aac0*/  LDS.128 R4, [R213] ;  /* 0x00000000d5047984 */ /* 0x002e620000000c00 */
[----:B------:R-:W-:Y:S02]  /*aad0*/  SHF.R.U32.HI R77, RZ, 0x10, R51 ;  /* 0x00000010ff4d7819 */ /* 0x000fe40000011633 */
[----:B------:R-:W-:Y:S02]  /*aae0*/  SHF.R.U32.HI R74, RZ, 0x10, R49 ;  /* 0x00000010ff4a7819 */ /* 0x000fe40000011631 */
[----:B------:R-:W-:Y:S02]  /*aaf0*/  PRMT R77, R78, 0x5410, R77 ;  /* 0x000054104e4d7816 */ /* 0x000fe4000000004d */
[----:B------:R-:W-:Y:S02]  /*ab00*/  PRMT R74, R54, 0x5432, R74 ;  /* 0x00005432364a7816 */ /* 0x000fe4000000004a */
[----:B------:R-:W-:Y:S01]  /*ab10*/  SHF.R.U64 R73, R48, 0x10, R49 ;  /* 0x0000001030497819 */ /* 0x000fe20000001231 */
[----:B------:R-:W-:Y:S01]  /*ab20*/  IMAD.U32 R78, R77, 0x10000, RZ ;  /* 0x000100004d4e7824 */ /* 0x000fe200078e00ff */
[----:B------:R-:W-:Y:S01]  /*ab30*/  SHF.R.U64 R76, R50, 0x10, R51 ;  /* 0x00000010324c7819 */ /* 0x000fe20000001233 */
[----:B------:R-:W-:Y:S01]  /*ab40*/  IMAD.U32 R75, R74, 0x10000, RZ ;  /* 0x000100004a4b7824 */ /* 0x000fe200078e00ff */
[----:B------:R-:W-:-:S02]  /*ab50*/  PRMT R73, R79, 0x5410, R73 ;  /* 0x000054104f497816 */ /* 0x000fc40000000049 */
[----:B------:R-:W-:Y:S02]  /*ab60*/  LOP3.LUT R77, R77, 0xffff0000, RZ, 0xc0, !PT ;  /* 0xffff00004d4d7812 */ /* 0x000fe400078ec0ff */
[----:B------:R-:W-:Y:S02]  /*ab70*/  LOP3.LUT R74, R74, 0xffff0000, RZ, 0xc0, !PT ;  /* 0xffff00004a4a7812 */ /* 0x000fe400078ec0ff */
[----:B------:R-:W-:Y:S02]  /*ab80*/  PRMT R76, R53, 0x5432, R76 ;  /* 0x00005432354c7816 */ /* 0x000fe4000000004c */
[C---:B-1----:R-:W-:Y:S01]  /*ab90*/  LOP3.LUT R49, R6.reuse, 0xffff0000, RZ, 0xc0, !PT ;  /* 0xffff000006317812 */ /* 0x042fe200078ec0ff */
        /* <DEDUP_REMOVED lines=8> */
[----:B------:R-:W-:Y:S01]  /*ac20*/  FMUL.FTZ R75, R51, R74 ;  /* 0x0000004a334b7220 */ /* 0x000fe20000410000 */
[----:B------:R-:W-:Y:S02]  /*ac30*/  IMAD.U32 R7, R5, 0x10000, RZ ;  /* 0x0001000005077824 */ /* 0x000fe400078e00ff */
        /* <DEDUP_REMOVED lines=22> */
.L_x_6985:
[----:B------:R-:W-:Y:S05]  /*ada0*/  BSYNC B2 ;  /* 0x0000000000027941 */ /* 0x000fea0003800000 */
.L_x_6984:
[----:B------:R-:W-:Y:S05]  /*adb0*/  @P4 BRA `(.L_x_6983) ;  /* 0x0000000000b84947 */ /* 0x000fea0003800000 */
[----:B-12---:R-:W1:Y:S01]  /*adc0*/  LDS.128 R4, [R213+0x4000] ;  /* 0x00400000d5047984 */ /* 0x006e620000000c00 */
        /* <DEDUP_REMOVED lines=12> */
[C---:B-1----:R-:W-:Y:S01]  /*ae90*/  LOP3.LUT R45, R6.reuse, 0xffff0000, RZ, 0xc0, !PT ;  /* 0xffff0000062d7812 */ /* 0x042fe200078ec0ff */
        /* <DEDUP_REMOVED lines=32> */
.L_x_6983:
[----:B------:R-:W-:Y:S05]  /*b0a0*/  BSYNC B1 ;  /* 0x0000000000017941 */ /* 0x000fea0003800000 */
.L_x_6982:
[----:B------:R-:W-:Y:S04]  /*b0b0*/  BSSY B1, `(.L_x_6986) ;  /* 0x0000065000017945 */ /* 0x000fe80003800000 */
[----:B------:R-:W-:Y:S05]  /*b0c0*/  @P1 BRA `(.L_x_6987) ;  /* 0x00000004008c1947 */ /* 0x000fea0003800000 */
[----:B--23--:R-:W2:Y:S01]  /*b0d0*/  LDC R4, c[0x0][0x3d4] ;  /* 0x0000f500ff047b82 */ /* 0x00cea20000000800 */
[----:B------:R-:W-:Y:S01]  /*b0e0*/  BSSY B2, `(.L_x_6988) ;  /* 0x0000032000027945 */ /* 0x000fe20003800000 */
[-C--:B--2---:R-:W-:Y:S02]  /*b0f0*/  ISETP.GE.AND P0, PT, R22, R4.reuse, PT ;  /* 0x000000041600720c */ /* 0x084fe40003f06270 */
[----:B------:R-:W-:-:S11]  /*b100*/  ISETP.GE.AND P1, PT, R187, R4, PT ;  /* 0x00000004bb00720c */ /* 0x000fd60003f26270 */
[----:B------:R-:W-:Y:S05]  /*b110*/  @P0 BRA `(.L_x_6989) ;  /* 0x0000000000b80947 */ /* 0x000fea0003800000 */
[----:B-1----:R-:W1:Y:S01]  /*b120*/  LDS.128 R4, [R213+0x1000] ;  /* 0x00100000d5047984 */ /* 0x002e620000000c00 */
        /* <DEDUP_REMOVED lines=45> */
.L_x_6989:
[----:B------:R-:W-:Y:S05]  /*b400*/  BSYNC B2 ;  /* 0x0000000000027941 */ /* 0x000fea0003800000 */
.L_x_6988:
[----:B------:R-:W-:Y:S05]  /*b410*/  @P1 BRA `(.L_x_6987) ;  /* 0x0000000000b81947 */ /* 0x000fea0003800000 */
[----:B-12---:R-:W1:Y:S01]  /*b420*/  LDS.128 R4, [R213+0x5000] ;  /* 0x00500000d5047984 */ /* 0x006e620000000c00 */
        /* <DEDUP_REMOVED lines=45> */
.L_x_6987:
[----:B------:R-:W-:Y:S05]  /*b700*/  BSYNC B1 ;  /* 0x0000000000017941 */ /* 0x000fea0003800000 */
.L_x_6986:
[----:B------:R-:W-:Y:S04]  /*b710*/  BSSY B1, `(.L_x_6990) ;  /* 0x0000065000017945 */ /* 0x000fe80003800000 */
[----:B------:R-:W-:Y:S05]  /*b720*/  @P2 BRA `(.L_x_6991) ;  /* 0x00000004008c2947 */ /* 0x000fea0003800000 */
[----:B--234-:R-:W2:Y:S01]  /*b730*/  LDC R4, c[0x0][0x3d4] ;  /* 0x0000f500ff047b82 */ /* 0x01cea20000000800 */
[----:B------:R-:W-:Y:S01]  /*b740*/  BSSY B2, `(.L_x_6992) ;  /* 0x0000032000027945 */ /* 0x000fe20003800000 */
[-C--:B--2---:R-:W-:Y:S02]  /*b750*/  ISETP.GE.AND P0, PT, R22, R4.reuse, PT ;  /* 0x000000041600720c */ /* 0x084fe40003f06270 */
[----:B------:R-:W-:-:S11]  /*b760*/  ISETP.GE.AND P1, PT, R187, R4, PT ;  /* 0x00000004bb00720c */ /* 0x000fd60003f26270 */
[----:B------:R-:W-:Y:S05]  /*b770*/  @P0 BRA `(.L_x_6993) ;  /* 0x0000000000b80947 */ /* 0x000fea0003800000 */
[----:B-1----:R-:W1:Y:S01]  /*b780*/  LDS.128 R4, [R213+0x2000] ;  /* 0x00200000d5047984 */ /* 0x002e620000000c00 */
        /* <DEDUP_REMOVED lines=45> */
.L_x_6993:
[----:B------:R-:W-:Y:S05]  /*ba60*/  BSYNC B2 ;  /* 0x0000000000027941 */ /* 0x000fea0003800000 */
.L_x_6992:
        /* <DEDUP_REMOVED lines=47> */
.L_x_6991:
[----:B------:R-:W-:Y:S05]  /*bd60*/  BSYNC B1 ;  /* 0x0000000000017941 */ /* 0x000fea0003800000 */
.L_x_6990:
[----:B------:R-:W-:Y:S05]  /*bd70*/  @P3 BRA `(.L_x_6994) ;  /* 0x0000002c00703947 */ /* 0x000fea0003800000 */
[----:B-1234-:R-:W1:Y:S01]  /*bd80*/  LDC R4, c[0x0][0x3d4] ;  /* 0x0000f500ff047b82 */ /* 0x01ee620000000800 */
[----:B------:R-:W-:Y:S01]  /*bd90*/  BSSY B1, `(.L_x_6995) ;  /* 0x0000032000017945 */ /* 0x000fe20003800000 */
[-C--:B-1----:R-:W-:Y:S02]  /*bda0*/  ISETP.GE.AND P0, PT, R22, R4.reuse, PT ;  /* 0x000000041600720c */ /* 0x082fe40003f06270 */
[----:B------:R-:W-:-:S11]  /*bdb0*/  ISETP.GE.AND P1, PT, R187, R4, PT ;  /* 0x00000004bb00720c */ /* 0x000fd60003f26270 */
[----:B------:R-:W-:Y:S05]  /*bdc0*/  @P0 BRA `(.L_x_6996) ;  /* 0x0000000000b80947 */ /* 0x000fea0003800000 */
[----:B------:R-:W1:Y:S01]  /*bdd0*/  LDS.128 R4, [R213+0x3000] ;  /* 0x00300000d5047984 */ /* 0x000e620000000c00 */
[----:B------:R-:W-:Y:S02]  /*bde0*/  SHF.R.U32.HI R28, RZ, 0x10, R27 ;  /* 0x00000010ff1c7819 */ /* 0x000fe4000001161b */
[--C-:B------:R-:W-:Y:S02]  /*bdf0*/  SHF.R.U32.HI R30, RZ, 0x10, R25.reuse ;  /* 0x00000010ff1e7819 */ /* 0x100fe40000011619 */
[----:B------:R-:W-:Y:S02]  /*be00*/  SHF.R.U64 R31, R24, 0x10, R25 ;  /* 0x00000010181f7819 */ /* 0x000fe40000001219 */
[----:B------:R-:W-:Y:S02]  /*be10*/  SHF.R.U64 R29, R26, 0x10, R27 ;  /* 0x000000101a1d7819 */ /* 0x000fe4000000121b */
        /* <DEDUP_REMOVED lines=8> */
[C---:B-1----:R-:W-:Y:S01]  /*bea0*/  LOP3.LUT R13, R6.reuse, 0xffff0000, RZ, 0xc0, !PT ;  /* 0xffff0000060d7812 */ /* 0x042fe200078ec0ff */
[----:B------:R-:W-:Y:S01]  /*beb0*/  IMAD.U32 R12, R6, 0x10000, RZ ;  /* 0x00010000060c7824 */ /* 0x000fe200078e00ff */
[C---:B------:R-:W-:Y:S01]  /*bec0*/  LOP3.LUT R15, R7.reuse, 0xffff0000, RZ, 0xc0, !PT ;  /* 0xffff0000070f7812 */ /* 0x040fe200078ec0ff */
[----:B------:R-:W-:-:S02]  /*bed0*/  IMAD.U32 R14, R7, 0x10000, RZ ;  /* 0x00010000070e7824 */ /* 0x000fc400078e00ff */
[CC--:B------:R-:W-:Y:S01]  /*bee0*/  FMUL.FTZ R31, R13.reuse, R29.reuse ;  /* 0x0000001d0d1f7220 */ /* 0x0c0fe20000410000 */
[----:B------:R-:W-:Y:S01]  /*bef0*/  FMUL.FTZ R30, R13, R26 ;  /* 0x0000001a0d1e7220 */ /* 0x000fe20000410000 */
[----:B------:R-:W-:Y:S01]  /*bf00*/  FMUL.FTZ R13, R15, R28 ;  /* 0x0000001c0f0d7220 */ /* 0x000fe20000410000 */
[----:B------:R-:W-:Y:S02]  /*bf10*/  IMAD.U32 R6, R4, 0x10000, RZ ;  /* 0x0001000004067824 */ /* 0x000fe400078e00ff */
        /* <DEDUP_REMOVED lines=25> */
.L_x_6996:
[----:B------:R-:W-:Y:S05]  /*c0b0*/  BSYNC B1 ;  /* 0x0000000000017941 */ /* 0x000fea0003800000 */
.L_x_6995:
[----:B------:R-:W-:Y:S05]  /*c0c0*/  @P1 BRA `(.L_x_6994) ;  /* 0x00000028009c1947 */ /* 0x000fea0003800000 */
[----:B-1----:R-:W1:Y:S01]  /*c0d0*/  LDS.128 R4, [R213+0x7000] ;  /* 0x00700000d5047984 */ /* 0x002e620000000c00 */
        /* <DEDUP_REMOVED lines=9> */
[----:B------:R-:W-:-:S02]  /*c170*/  LOP3.LUT R20, R12, 0xffff0000, RZ, 0xc0, !PT ;  /* 0xffff00000c147812 */ /* 0x000fc400078ec0ff */
[----:B------:R-:W-:Y:S02]  /*c180*/  PRMT R14, R0, 0x5410, R9 ;  /* 0x00005410000e7816 */ /* 0x000fe40000000009 */
[----:B------:R-:W-:Y:S01]  /*c190*/  LOP3.LUT R12, R11, 0xffff0000, RZ, 0xc0, !PT ;  /* 0xffff00000b0c7812 */ /* 0x000fe200078ec0ff */
[C---:B-1----:R-:W-:Y:S01]  /*c1a0*/  IMAD.U32 R8, R6.reuse, 0x10000, RZ ;  /* 0x0001000006087824 */ /* 0x042fe200078e00ff */
        /* <DEDUP_REMOVED lines=33> */
.L_x_6955:
[----:B------:R-:W1:Y:S01]  /*c3c0*/  LDC R21, c[0x0][0x3d4] ;  /* 0x0000f500ff157b82 */ /* 0x000e620000000800 */
[-C--:B------:R-:W-:Y:S01]  /*c3d0*/  ISETP.GE.AND P0, PT, R189, R73.reuse, PT ;  /* 0x00000049bd00720c */ /* 0x080fe20003f06270 */
[----:B------:R-:W-:Y:S01]  /*c3e0*/  ULDC.64 UR4, c[0x0][0x3c8] ;  /* 0x0000f20000047ab9 */ /* 0x000fe20000000a00 */
[-C--:B------:R-:W-:Y:S01]  /*c3f0*/  ISETP.GE.AND P1, PT, R188, R73.reuse, PT ;  /* 0x00000049bc00720c */ /* 0x080fe20003f26270 */
[----:B------:R-:W-:Y:S01]  /*c400*/  ULDC.64 UR6, c[0x0][0x3e0] ;  /* 0x0000f80000067ab9 */ /* 0x000fe20000000a00 */
[-C--:B------:R-:W-:Y:S02]  /*c410*/  ISETP.GE.AND P2, PT, R190, R73.reuse, PT ;  /* 0x00000049be00720c */ /* 0x080fe40003f46270 */
[----:B------:R-:W-:Y:S02]  /*c420*/  ISETP.GE.AND P3, PT, R18, R73, PT ;  /* 0x000000491200720c */ /* 0x000fe40003f66270 */
[CC--:B-1----:R-:W-:Y:S02]  /*c430*/  ISETP.GE.OR P0, PT, R16.reuse, R21.reuse, P0 ;  /* 0x000000151000720c */ /* 0x0c2fe40000706670 */
[----:B------:R-:W-:-:S02]  /*c440*/  ISETP.GE.OR P1, PT, R16, R21, P1 ;  /* 0x000000151000720c */ /* 0x000fc40000f26670 */
[CC--:B------:R-:W-:Y:S02]  /*c450*/  ISETP.GE.OR P2, PT, R16.reuse, R21.reuse, P2 ;  /* 0x000000151000720c */ /* 0x0c0fe40001746670 */
[----:B------:R-:W-:-:S07]  /*c460*/  ISETP.GE.OR P3, PT, R16, R21, P3 ;  /* 0x000000151000720c */ /* 0x000fce0001f66670 */
[--C-:B------:R-:W-:Y:S01]  /*c470*/  @!P0 IADD3 R29, P4, P5, R27, R29, R6.reuse ;  /* 0x0000001d1b1d8210 */ /* 0x100fe20007d9e006 */
[----:B------:R-:W1:Y:S03]  /*c480*/  @!P0 LDC.64 R62, c[0x0][0x3e0] ;  /* 0x0000f800ff3e8b82 */ /* 0x000e660000000a00 */
[--C-:B------:R-:W-:Y:S01]  /*c490*/  @!P0 IADD3.X R30, R31, R30, R7.reuse, P4, P5 ;  /* 0x0000001e1f1e8210 */ /* 0x100fe200027ea407 */
[C---:B------:R-:W-:Y:S01]  /*c4a0*/  @!P2 IMAD.WIDE.U32 R8, R12.reuse, 0x60, R6 ;  /* 0x000000600c08a825 */ /* 0x040fe200078e0006 */
[----:B------:R-:W-:-:S03]  /*c4b0*/  @!P1 LEA R0, P4, R12, R6, 0x6 ;  /* 0x000000060c009211 */ /* 0x000fc600078830ff */
[----:B------:R-:W2:Y:S01]  /*c4c0*/  @!P1 LDC.64 R66, c[0x0][0x3e0] ;  /* 0x0000f800ff429b82 */ /* 0x000ea20000000a00 */
[----:B------:R-:W-:Y:S01]  /*c4d0*/  @!P1 IADD3 R25, P5, R0, R27, RZ ;  /* 0x0000001b00199210 */ /* 0x000fe20007fbe0ff */
[----:B------:R-:W-:Y:S01]  /*c4e0*/  @!P2 IMAD R0, R13, 0x60, RZ ;  /* 0x000000600d00a824 */ /* 0x000fe200078e02ff */
[----:B------:R-:W-:Y:S02]  /*c4f0*/  @!P1 LEA.HI.X R26, R12, R7, R13, 0x6, P4 ;  /* 0x000000070c1a9211 */ /* 0x000fe400020f340d */
[----:B------:R-:W-:-:S03]  /*c500*/  @!P3 IADD3 R3, P4, R6, R27, RZ ;  /* 0x0000001b0603b210 */ /* 0x000fc60007f9e0ff */
[--C-:B------:R-:W-:Y:S01]  /*c510*/  @!P1 IMAD.X R26, R26, 0x1, R31.reuse, P5 ;  /* 0x000000011a1a9824 */ /* 0x100fe200028e061f */
[----:B------:R-:W-:Y:S01]  /*c520*/  @!P2 IADD3 R6, P5, R27, R8, RZ ;  /* 0x000000081b06a210 */ /* 0x000fe20007fbe0ff */
[----:B------:R-:W-:Y:S01]  /*c530*/  @!P3 IMAD.X R14, R7, 0x1, R31, P4 ;  /* 0x00000001070eb824 */ /* 0x000fe200020e061f */
[----:B------:R-:W3:Y:S02]  /*c540*/  @!P2 LDC.64 R70, c[0x0][0x3e0] ;  /* 0x0000f800ff46ab82 */ /* 0x000ee40000000a00 */
[----:B------:R-:W-:Y:S01]  /*c550*/  @!P2 IADD3.X R7, R31, R0, R9, P5, !PT ;  /* 0x000000001f07a210 */ /* 0x000fe20002ffe409 */
[----:B------:R-:W-:Y:S01]  /*c560*/  @!P2 IMAD R31, R11, 0x60, RZ ;  /* 0x000000600b1fa824 */ /* 0x000fe200078e02ff */
[----:B------:R-:W-:-:S04]  /*c570*/  @!P0 IADD3 R27, P4, P5, R33, R24, R4 ;  /* 0x00000018211b8210 */ /* 0x000fc80007d9e004 */
[----:B------:R-:W-:Y:S01]  /*c580*/  @!P0 IADD3.X R28, R35, R28, R5, P4, P5 ;  /* 0x0000001c231c8210 */ /* 0x000fe200027ea405 */
[----:B------:R-:W4:Y:S01]  /*c590*/  @!P0 LDC.64 R60, c[0x0][0x3c8] ;  /* 0x0000f200ff3c8b82 */ /* 0x000f220000000a00 */
[----:B------:R-:W-:Y:S02]  /*c5a0*/  @!P3 IADD3 R15, P4, R4, R33, RZ ;  /* 0x00000021040fb210 */ /* 0x000fe40007f9e0ff */
[----:B------:R-:W-:-:S03]  /*c5b0*/  @!P1 LEA R20, P5, R10, R4, 0x6 ;  /* 0x000000040a149211 */ /* 0x000fc600078a30ff */
[----:B------:R-:W-:Y:S01]  /*c5c0*/  @!P3 IMAD.X R32, R5, 0x1, R35, P4 ;  /* 0x000000010520b824 */ /* 0x000fe200020e0623 */
[C---:B------:R-:W-:Y:S01]  /*c5d0*/  @!P3 LEA R8, P4, R3.reuse, UR4, 0x1 ;  /* 0x000000040308bc11 */ /* 0x040fe2000f8808ff */
[----:B------:R-:W0:Y:S01]  /*c5e0*/  @!P1 LDC.64 R64, c[0x0][0x3c8] ;  /* 0x0000f200ff409b82 */ /* 0x000e220000000a00 */
[C---:B------:R-:W-:Y:S01]  /*c5f0*/  @!P1 LEA.HI.X R24, R10.reuse, R5, R11, 0x6, P5 ;  /* 0x000000050a189211 */ /* 0x040fe200028f340b */
[----:B------:R-:W-:Y:S01]  /*c600*/  @!P2 IMAD.WIDE.U32 R4, R10, 0x60, R4 ;  /* 0x000000600a04a825 */ /* 0x000fe200078e0004 */
[----:B------:R-:W-:Y:S02]  /*c610*/  @!P3 LEA.HI.X R9, R3, UR5, R14, 0x1, P4 ;  /* 0x000000050309bc11 */ /* 0x000fe4000a0f0c0e */
[C---:B------:R-:W-:Y:S02]  /*c620*/  @!P3 LEA R14, P4, R15.reuse, UR6, 0x1 ;  /* 0x000000060f0ebc11 */ /* 0x040fe4000f8808ff */
[----:B------:R-:W-:Y:S01]  /*c630*/  @!P1 IADD3 R20, P5, R20, R33, RZ ;  /* 0x0000002114149210 */ /* 0x000fe20007fbe0ff */
[----:B------:R-:W0:Y:S01]  /*c640*/  @!P2 LDC.64 R68, c[0x0][0x3c8] ;  /* 0x0000f200ff44ab82 */ /* 0x000e220000000a00 */
[----:B------:R-:W-:-:S02]  /*c650*/  @!P3 LEA.HI.X R15, R15, UR7, R32, 0x1, P4 ;  /* 0x000000070f0fbc11 */ /* 0x000fc4000a0f0c20 */
[----:B-1----:R-:W-:Y:S01]  /*c660*/  @!P0 LEA R62, P4, R27, R62, 0x1 ;  /* 0x0000003e1b3e8211 */ /* 0x002fe200078808ff */
[----:B------:R-:W-:Y:S01]  /*c670*/  @!P1 IMAD.X R24, R24, 0x1, R35, P5 ;  /* 0x0000000118189824 */ /* 0x000fe200028e0623 */
[----:B------:R-:W-:Y:S02]  /*c680*/  @!P2 IADD3 R0, P5, R33, R4, RZ ;  /* 0x000000042100a210 */ /* 0x000fe40007fbe0ff */
[----:B------:R-:W-:Y:S02]  /*c690*/  @!P0 LEA.HI.X R63, R27, R63, R28, 0x1, P4 ;  /* 0x0000003f1b3f8211 */ /* 0x000fe400020f0c1c */
[C---:B--2---:R-:W-:Y:S02]  /*c6a0*/  @!P1 LEA R66, P4, R20.reuse, R66, 0x1 ;  /* 0x0000004214429211 */ /* 0x044fe400078808ff */
[----:B------:R-:W-:Y:S02]  /*c6b0*/  @!P2 IADD3.X R3, R35, R31, R5, P5, !PT ;  /* 0x0000001f2303a210 */ /* 0x000fe40002ffe405 */
[----:B------:R-:W-:-:S02]  /*c6c0*/  @!P1 LEA.HI.X R67, R20, R67, R24, 0x1, P4 ;  /* 0x0000004314439211 */ /* 0x000fc400020f0c18 */
[----:B------:R-:W-:Y:S02]  /*c6d0*/  CS2R R32, SRZ ;  /* 0x0000000000207805 */ /* 0x000fe4000001ff00 */
[C---:B---3--:R-:W-:Y:S02]  /*c6e0*/  @!P2 LEA R70, P4, R0.reuse, R70, 0x1 ;  /* 0x000000460046a211 */ /* 0x048fe400078808ff */
[----:B------:R-:W-:Y:S02]  /*c6f0*/  CS2R R34, SRZ ;  /* 0x0000000000227805 */ /* 0x000fe4000001ff00 */
[----:B----4-:R-:W-:Y:S02]  /*c700*/  @!P0 LEA R60, P5, R29, R60, 0x1 ;  /* 0x0000003c1d3c8211 */ /* 0x010fe400078a08ff */
[----:B------:R-:W-:Y:S02]  /*c710*/  CS2R R4, SRZ ;  /* 0x0000000000047805 */ /* 0x000fe4000001ff00 */
[----:B------:R-:W-:-:S02]  /*c720*/  @!P2 LEA.HI.X R71, R0, R71, R3, 0x1, P4 ;  /* 0x000000470047a211 */ /* 0x000fc400020f0c03 */
[----:B------:R-:W1:Y:S01]  /*c730*/  LDC R0, c[0x0][0x428] ;  /* 0x00010a00ff007b82 */ /* 0x000e620000000800 */
[----:B------:R-:W-:Y:S02]  /*c740*/  @!P0 LEA.HI.X R61, R29, R61, R30, 0x1, P5 ;  /* 0x0000003d1d3d8211 */ /* 0x000fe400028f0c1e */
[----:B------:R-:W-:Y:S02]  /*c750*/  CS2R R28, SRZ ;  /* 0x00000000001c7805 */ /* 0x000fe4000001ff00 */
[----:B------:R-:W-:Y:S02]  /*c760*/  CS2R R30, SRZ ;  /* 0x00000000001e7805 */ /* 0x000fe4000001ff00 */
[C---:B0-----:R-:W-:Y:S01]  /*c770*/  @!P1 LEA R64, P5, R25.reuse, R64, 0x1 ;  /* 0x0000004019409211 */ /* 0x041fe200078a08ff */
[----:B------:R-:W5:Y:S03]  /*c780*/  @!P0 LDG.E.128 R32, desc[UR56][R62.64] ;  /* 0x000000383e208981 */ /* 0x000f66000c1e1d00 */
[----:B------:R-:W-:Y:S01]  /*c790*/  @!P1 LEA.HI.X R65, R25, R65, R26, 0x1, P5 ;  /* 0x0000004119419211 */ /* 0x000fe200028f0c1a */
[----:B------:R-:W5:Y:S01]  /*c7a0*/  @!P0 LDG.E.128 R28, desc[UR56][R60.64] ;  /* 0x000000383c1c8981 */ /* 0x000f62000c1e1d00 */
[----:B------:R-:W-:-:S02]  /*c7b0*/  @!P2 LEA R68, P5, R6, R68, 0x1 ;  /* 0x000000440644a211 */ /* 0x000fc400078a08ff */
[----:B------:R-:W-:Y:S02]  /*c7c0*/  CS2R R24, SRZ ;  /* 0x0000000000187805 */ /* 0x000fe4000001ff00 */
[----:B------:R-:W-:Y:S02]  /*c7d0*/  CS2R R26, SRZ ;  /* 0x00000000001a7805 */ /* 0x000fe4000001ff00 */
[----:B------:R-:W-:Y:S02]  /*c7e0*/  @!P2 LEA.HI.X R69, R6, R69, R7, 0x1, P5 ;  /* 0x000000450645a211 */ /* 0x000fe400028f0c07 */
[----:B------:R-:W-:Y:S01]  /*c7f0*/  CS2R R6, SRZ ;  /* 0x0000000000067805 */ /* 0x000fe2000001ff00 */
[----:B------:R-:W-:Y:S01]  /*c800*/  IMAD.MOV.U32 R58, RZ, RZ, R54 ;  /* 0x000000ffff3a7224 */ /* 0x000fe200078e0036 */
[----:B------:R-:W5:Y:S04]  /*c810*/  @!P3 LDG.E.128 R24, desc[UR56][R14.64] ;  /* 0x000000380e18b981 */ /* 0x000f68000c1e1d00 */
[----:B------:R0:W5:Y:S01]  /*c820*/  @!P3 LDG.E.128 R4, desc[UR56][R8.64] ;  /* 0x000000380804b981 */ /* 0x000162000c1e1d00 */
[----:B-1----:R-:W-:-:S13]  /*c830*/  ISETP.NE.AND P0, PT, R0, 0x1, PT ;  /* 0x000000010000780c */ /* 0x002fda0003f05270 */
[----:B0-----:R-:W0:Y:S08]  /*c840*/  @P0 LDC R8, c[0x0][0x42c] ;  /* 0x00010b00ff080b82 */ /* 0x001e300000000800 */
[----:B------:R-:W1:Y:S01]  /*c850*/  @P0 LDC R9, c[0x0][0x430] ;  /* 0x00010c00ff090b82 */ /* 0x000e620000000800 */
[----:B------:R-:W-:-:S04]  /*c860*/  IMAD R0, R197, 0x80, R18 ;  /* 0x00000080c5007824 */ /* 0x000fc800078e0212 */
[----:B------:R-:W-:-:S04]  /*c870*/  IMAD R3, R219, 0x20, R0 ;  /* 0x00000020db037824 */ /* 0x000fc800078e0200 */
[----:B0-----:R-:W-:-:S05]  /*c880*/  @P0 IMAD.HI.U32 R0, R3, R8, RZ ;  /* 0x0000000803000227 */ /* 0x001fca00078e00ff */
[----:B-1----:R-:W-:-:S04]  /*c890*/  @P0 SHF.R.U32.HI R3, RZ, R9, R0 ;  /* 0x00000009ff030219 */ /* 0x002fc80000011600 */
[----:B------:R-:W-:Y:S01]  /*c8a0*/  SHF.R.S32.HI R9, RZ, 0x1f, R3 ;  /* 0x0000001fff097819 */ /* 0x000fe20000011403 */
[----:B------:R-:W-:-:S04]  /*c8b0*/  IMAD.MOV.U32 R57, RZ, RZ, R53 ;  /* 0x000000ffff397224 */ /* 0x000fc800078e0035 */
[C---:B------:R-:W-:Y:S02]  /*c8c0*/  IMAD R0, R9.reuse, R12, RZ ;  /* 0x0000000c09007224 */ /* 0x040fe400078e02ff */
[----:B------:R-:W-:Y:S02]  /*c8d0*/  IMAD R8, R9, R10, RZ ;  /* 0x0000000a09087224 */ /* 0x000fe400078e02ff */
[----:B------:R-:W-:-:S04]  /*c8e0*/  IMAD.WIDE.U32 R14, R3, R12, R58 ;  /* 0x0000000c030e7225 */ /* 0x000fc800078e003a */
[C---:B------:R-:W-:Y:S02]  /*c8f0*/  IMAD R9, R3.reuse, R13, R0 ;  /* 0x0000000d03097224 */ /* 0x040fe400078e0200 */
[----:B------:R-:W-:-:S04]  /*c900*/  IMAD.WIDE.U32 R12, R3, R10, R56 ;  /* 0x0000000a030c7225 */ /* 0x000fc800078e0038 */
[----:B------:R-:W-:Y:S01]  /*c910*/  IMAD R3, R3, R11, R8 ;  /* 0x0000000b03037224 */ /* 0x000fe200078e0208 */
[----:B------:R-:W-:Y:S01]  /*c920*/  LEA R8, P4, R14, UR4, 0x1 ;  /* 0x000000040e087c11 */ /* 0x000fe2000f8808ff */
[----:B------:R-:W-:Y:S01]  /*c930*/  IMAD.IADD R9, R15, 0x1, R9 ;  /* 0x000000010f097824 */ /* 0x000fe200078e0209 */
        /* <DEDUP_REMOVED lines=8> */
[----:B------:R-:W-:Y:S01]  /*c9c0*/  LEA.HI.X R9, R14, UR5, R9, 0x1, P4 ;  /* 0x000000050e097c11 */ /* 0x000fe2000a0f0c09 */
[----:B------:R-:W-:Y:S01]  /*c9d0*/  IMAD.IADD R3, R13, 0x1, R3 ;  /* 0x000000010d037824 */ /* 0x000fe200078e0203 */
[----:B------:R-:W-:Y:S01]  /*c9e0*/  LEA R0, P4, R12, UR6, 0x1 ;  /* 0x000000060c007c11 */ /* 0x000fe2000f8808ff */
[----:B------:R-:W-:Y:S01]  /*c9f0*/  UMOV UR4, 0xffffffff ;  /* 0xffffffff00047882 */ /* 0x000fe20000000000 */
[----:B------:R-:W-:Y:S01]  /*ca00*/  ISETP.GE.AND P0, PT, R16, R21, PT ;  /* 0x000000151000720c */ /* 0x000fe20003f06270 */
[----:B------:R0:W5:Y:S01]  /*ca10*/  @!P1 LDG.E.128 R36, desc[UR56][R64.64] ;  /* 0x0000003840249981 */ /* 0x000162000c1e1d00 */
[----:B------:R-:W-:-:S02]  /*ca20*/  LEA.HI.X R3, R12, UR7, R3, 0x1, P4 ;  /* 0x000000070c037c11 */ /* 0x000fc4000a0f0c03 */
[-C--:B------:R-:W-:Y:S01]  /*ca30*/  ISETP.GE.OR P3, PT, R188, R73.reuse, P0 ;  /* 0x00000049bc00720c */ /* 0x080fe20000766670 */
[----:B------:R0:W5:Y:S01]  /*ca40*/  @!P1 LDG.E.128 R40, desc[UR56][R66.64] ;  /* 0x0000003842289981 */ /* 0x000162000c1e1d00 */
[----:B------:R-:W-:-:S03]  /*ca50*/  ISETP.GE.OR P1, PT, R18, R73, P0 ;  /* 0x000000491200720c */ /* 0x000fc60000726670 */
[----:B------:R0:W5:Y:S04]  /*ca60*/  @!P2 LDG.E.128 R44, desc[UR56][R68.64] ;  /* 0x00000038442ca981 */ /* 0x000168000c1e1d00 */
[----:B------:R0:W5:Y:S01]  /*ca70*/  @!P2 LDG.E.128 R48, desc[UR56][R70.64] ;  /* 0x000000384630a981 */ /* 0x000162000c1e1d00 */
[-C--:B------:R-:W-:Y:S02]  /*ca80*/  ISETP.GE.OR P2, PT, R189, R73.reuse, P0 ;  /* 0x00000049bd00720c */ /* 0x080fe40000746670 */
[----:B------:R-:W-:Y:S01]  /*ca90*/  ISETP.GE.OR P0, PT, R190, R73, P0 ;  /* 0x00000049be00720c */ /* 0x000fe20000706670 */
[----:B------:R-:W-:-:S12]  /*caa0*/  BRA.DIV UR4, `(.L_x_6997) ;  /* 0x0000019604547947 */ /* 0x000fd8000b800000 */
.L_x_7295:
[----:B------:R-:W-:-:S03]  /*cab0*/  UMOV UR4, 0xffffffff ;  /* 0xffffffff00047882 */ /* 0x000fc60000000000 */
[----:B------:R-:W-:Y:S05]  /*cac0*/  BRA.DIV UR4, `(.L_x_6998) ;  /* 0x0000019604747947 */ /* 0x000fea000b800000 */
.L_x_7298:
[----:B------:R-:W-:-:S03]  /*cad0*/  UMOV UR4, 0xffffffff ;  /* 0xffffffff00047882 */ /* 0x000fc60000000000 */
[----:B------:R-:W-:Y:S05]  /*cae0*/  BRA.DIV UR4, `(.L_x_6999) ;  /* 0x0000019604947947 */ /* 0x000fea000b800000 */
.L_x_7301:
[----:B------:R-:W-:-:S03]  /*caf0*/  UMOV UR4, 0xffffffff ;  /* 0xffffffff00047882 */ /* 0x000fc60000000000 */
[----:B------:R-:W-:Y:S05]  /*cb00*/  BRA.DIV UR4, `(.L_x_7000) ;  /* 0x0000019604b47947 */ /* 0x000fea000b800000 */
.L_x_7304:
[----:B------:R-:W-:-:S03]  /*cb10*/  UMOV UR4, 0xffffffff ;  /* 0xffffffff00047882 */ /* 0x000fc60000000000 */
[----:B------:R-:W-:Y:S05]  /*cb20*/  BRA.DIV UR4, `(.L_x_7001) ;  /* 0x0000019604d47947 */ /* 0x000fea000b800000 */
.L_x_7307:
[----:B------:R-:W-:-:S03]  /*cb30*/  UMOV UR4, 0xffffffff ;  /* 0xffffffff00047882 */ /* 0x000fc60000000000 */
[----:B------:R-:W-:Y:S05]  /*cb40*/  BRA.DIV UR4, `(.L_x_7002) ;  /* 0x0000019604f47947 */ /* 0x000fea000b800000 */
.L_x_7310:
[----:B------:R-:W-:-:S03]  /*cb50*/  UMOV UR4, 0xffffffff ;  /* 0xffffffff00047882 */ /* 0x000fc60000000000 */
[----:B------:R-:W-:Y:S05]  /*cb60*/  BRA.DIV UR4, `(.L_x_7003) ;  /* 0x0000019a04147947 */ /* 0x000fea000b800000 */
.L_x_7313:
[----:B------:R-:W-:-:S03]  /*cb70*/  UMOV UR4, 0xffffffff ;  /* 0xffffffff00047882 */ /* 0x000fc60000000000 */
[----:B------:R-:W-:Y:S05]  /*cb80*/  BRA.DIV UR4, `(.L_x_7004) ;  /* 0x0000019a04347947 */ /* 0x000fea000b800000 */
.L_x_7316:
[----:B------:R-:W-:-:S03]  /*cb90*/  UMOV UR4, 0xffffffff ;  /* 0xffffffff00047882 */ /* 0x000fc60000000000 */
[----:B------:R-:W-:Y:S05]  /*cba0*/  BRA.DIV UR4, `(.L_x_7005) ;  /* 0x0000019a04547947 */ /* 0x000fea000b800000 */
.L_x_7319:
[----:B------:R-:W-:-:S03]  /*cbb0*/  UMOV UR4, 0xffffffff ;  /* 0xffffffff00047882 */ /* 0x000fc60000000000 */
[----:B------:R-:W-:Y:S05]  /*cbc0*/  BRA.DIV UR4, `(.L_x_7006) ;  /* 0x0000019a04747947 */ /* 0x000fea000b800000 */
.L_x_7322:
[----:B------:R-:W-:-:S03]  /*cbd0*/  UMOV UR4, 0xffffffff ;  /* 0xffffffff00047882 */ /* 0x000fc60000000000 */
[----:B------:R-:W-:Y:S05]  /*cbe0*/  BRA.DIV UR4, `(.L_x_7007) ;  /* 0x0000019a04947947 */ /* 0x000fea000b800000 */
.L_x_7325:
[----:B------:R-:W-:-:S03]  /*cbf0*/  UMOV UR4, 0xffffffff ;  /* 0xffffffff00047882 */ /* 0x000fc60000000000 */
[----:B------:R-:W-:Y:S05]  /*cc00*/  BRA.DIV UR4, `(.L_x_7008) ;  /* 0x0000019a04b47947 */ /* 0x000fea000b800000 */
.L_x_7328:
[----:B------:R-:W-:-:S03]  /*cc10*/  UMOV UR4, 0xffffffff ;  /* 0xffffffff00047882 */ /* 0x000fc60000000000 */
[----:B------:R-:W-:Y:S05]  /*cc20*/  BRA.DIV UR4, `(.L_x_7009) ;  /* 0x0000019a04d47947 */ /* 0x000fea000b800000 */
.L_x_7331:
[----:B------:R-:W-:-:S03]  /*cc30*/  UMOV UR4, 0xffffffff ;  /* 0xffffffff00047882 */ /* 0x000fc60000000000 */
[----:B------:R-:W-:Y:S05]  /*cc40*/  BRA.DIV UR4, `(.L_x_7010) ;  /* 0x0000019a04f47947 */ /* 0x000fea000b800000 */
.L_x_7334:
[----:B------:R-:W-:-:S03]  /*cc50*/  UMOV UR4, 0xffffffff ;  /* 0xffffffff00047882 */ /* 0x000fc60000000000 */
[----:B------:R-:W-:Y:S05]  /*cc60*/  BRA.DIV UR4, `(.L_x_7011) ;  /* 0x0000019e04147947 */ /* 0x000fea000b800000 */
.L_x_7337:
[----:B------:R-:W-:-:S03]  /*cc70*/  UMOV UR4, 0xffffffff ;  /* 0xffffffff00047882 */ /* 0x000fc60000000000 */
[----:B------:R-:W-:Y:S05]  /*cc80*/  BRA.DIV UR4, `(.L_x_7012) ;  /* 0x0000019e04347947 */ /* 0x000fea000b800000 */
.L_x_7340:
        /* <DEDUP_REMOVED lines=12> */
[----:B------:R-:W-:Y:S01]  /*cd50*/  LEA.HI R0, R221, R221, RZ, 0x1 ;  /* 0x000000dddd007211 */ /* 0x000fe200078f08ff */
[----:B------:R-:W-:Y:S01]  /*cd60*/  IMAD.MOV.U32 R10, RZ, RZ, R31 ;  /* 0x000000ffff0a7224 */ /* 0x000fe200078e001f */
[----:B------:R-:W-:Y:S01]  /*cd70*/  PRMT R76, R9, 0x7610, R76 ;  /* 0x00007610094c7816 */ /* 0x000fe2000000004c */
[----:B------:R-:W-:Y:S01]  /*cd80*/  IMAD.MOV.U32 R9, RZ, RZ, R30 ;  /* 0x000000ffff097224 */ /* 0x000fe200078e001e */
[----:B------:R-:W-:-:S02]  /*cd90*/  LOP3.LUT R0, R0, 0xfffffffe, RZ, 0xc0, !PT ;  /* 0xfffffffe00007812 */ /* 0x000fc400078ec0ff */
[----:B------:R-:W-:Y:S01]  /*cda0*/  PRMT R55, R55, 0x5410, R8 ;  /* 0x0000541037377816 */ /* 0x000fe20000000008 */
[----:B------:R-:W-:Y:S01]  /*cdb0*/  IMAD.MOV.U32 R8, RZ, RZ, R26 ;  /* 0x000000ffff087224 */ /* 0x000fe200078e001a */
[----:B0-----:R-:W-:Y:S01]  /*cdc0*/  PRMT R70, R9, 0x7610, R70 ;  /* 0x0000761009467816 */ /* 0x001fe20000000046 */
[----:B------:R-:W-:Y:S01]  /*cdd0*/  IMAD.IADD R0, R221, 0x1, -R0 ;  /* 0x00000001dd007824 */ /* 0x000fe200078e0a00 */
        /* <DEDUP_REMOVED lines=8> */
[----:B------:R-:W0:Y:S01]  /*ce60*/  SYNCS.PHASECHK.TRANS64.TRYWAIT P4, [R2+URZ+0x28800], R9 ;  /* 0x02880009020075a7 */ /* 0x000e22000808017f */
        /* <DEDUP_REMOVED lines=38> */
[----:B0-----:R-:W-:Y:S06]  /*d0d0*/  @!P4 BRA `(.L_x_7014) ;  /* 0x000001980048c947 */ /* 0x001fec0003800000 */
.L_x_7341:
[----:B------:R-:W-:Y:S05]  /*d0e0*/  BSYNC B1 ;  /* 0x0000000000017941 */ /* 0x000fea0003800000 */
.L_x_7013:
[----:B------:R-:W-:Y:S04]  /*d0f0*/  BSSY B1, `(.L_x_7015) ;  /* 0x0000069000017945 */ /* 0x000fe80003800000 */
        /* <DEDUP_REMOVED lines=11> */
[----:B------:R-:W-:Y:S02]  /*d1b0*/  SHF.R.U32.HI R82, RZ, 0x10, R25 ;  /* 0x00000010ff527819 */ /* 0x000fe40000011619 */
[----:B------:R-:W-:Y:S02]  /*d1c0*/  LOP3.LUT R10, R10, R211, RZ, 0x3c, !PT ;  /* 0x000000d30a0a7212 */ /* 0x000fe400078e3cff */
[----:B------:R-:W-:Y:S02]  /*d1d0*/  LOP3.LUT R11, R11, 0x7fffe000, RZ, 0xc0, !PT ;  /* 0x7fffe0000b0b7812 */ /* 0x000fe400078ec0ff */
[----:B------:R-:W-:-:S02]  /*d1e0*/  PRMT R80, R20, 0x5432, R80 ;  /* 0x0000543214507816 */ /* 0x000fc40000000050 */
[----:B------:R-:W-:Y:S02]  /*d1f0*/  IADD3 R13, R10, R11, R212 ;  /* 0x0000000b0a0d7210 */ /* 0x000fe40007ffe0d4 */
[----:B------:R-:W0:Y:S01]  /*d200*/  LDS.128 R8, [R213] ;  /* 0x00000000d5087984 */ /* 0x000e220000000c00 */
[--C-:B------:R-:W-:Y:S02]  /*d210*/  SHF.R.U64 R78, R6, 0x10, R7.reuse ;  /* 0x00000010064e7819 */ /* 0x100fe40000001207 */
[----:B------:R-:W-:Y:S01]  /*d220*/  IMAD R74, R13, 0x2, R2 ;  /* 0x000000020d4a7824 */ /* 0x000fe200078e0202 */
[----:B------:R-:W-:Y:S02]  /*d230*/  SHF.R.U32.HI R79, RZ, 0x10, R7 ;  /* 0x00000010ff4f7819 */ /* 0x000fe40000011607 */
[----:B------:R-:W-:Y:S02]  /*d240*/  SHF.R.U32.HI R85, RZ, 0x10, R27 ;  /* 0x00000010ff557819 */ /* 0x000fe4000001161b */
[----:B------:R-:W1:Y:S01]  /*d250*/  LDS.128 R12, [R74+0x10400] ;  /* 0x010400004a0c7984 */ /* 0x000e620000000c00 */
[----:B------:R-:W-:Y:S01]  /*d260*/  PRMT R75, R81, 0x5410, R75 ;  /* 0x00005410514b7816 */ /* 0x000fe2000000004b */
[----:B------:R-:W-:Y:S01]  /*d270*/  IMAD.U32 R81, R80, 0x10000, RZ ;  /* 0x0001000050517824 */ /* 0x000fe200078e00ff */
[----:B------:R-:W-:-:S02]  /*d280*/  PRMT R82, R53, 0x5432, R82 ;  /* 0x0000543235527816 */ /* 0x000fc40000000052 */
[----:B------:R-:W-:Y:S01]  /*d290*/  PRMT R85, R76, 0x5410, R85 ;  /* 0x000054104c557816 */ /* 0x000fe20000000055 */
[----:B------:R-:W-:Y:S01]  /*d2a0*/  IMAD.U32 R76, R75, 0x10000, RZ ;  /* 0x000100004b4c7824 */ /* 0x000fe200078e00ff */
[----:B------:R-:W-:Y:S01]  /*d2b0*/  PRMT R77, R83, 0x5410, R77 ;  /* 0x00005410534d7816 */ /* 0x000fe2000000004d */
[----:B------:R-:W-:Y:S01]  /*d2c0*/  IMAD.U32 R83, R82, 0x10000, RZ ;  /* 0x0001000052537824 */ /* 0x000fe200078e00ff */
[----:B------:R-:W-:Y:S02]  /*d2d0*/  PRMT R79, R86, 0x5410, R79 ;  /* 0x00005410564f7816 */ /* 0x000fe4000000004f */
[----:B------:R-:W-:Y:S02]  /*d2e0*/  SHF.R.U64 R84, R26, 0x10, R27 ;  /* 0x000000101a547819 */ /* 0x000fe4000000121b */
[----:B------:R-:W-:Y:S02]  /*d2f0*/  LOP3.LUT R80, R80, 0xffff0000, RZ, 0xc0, !PT ;  /* 0xffff000050507812 */ /* 0x000fe400078ec0ff */
[----:B------:R-:W-:-:S02]  /*d300*/  LOP3.LUT R75, R75, 0xffff0000, RZ, 0xc0, !PT ;  /* 0xffff00004b4b7812 */ /* 0x000fc400078ec0ff */
[----:B------:R-:W-:Y:S02]  /*d310*/  PRMT R84, R54, 0x5432, R84 ;  /* 0x0000543236547816 */ /* 0x000fe40000000054 */
[----:B------:R-:W-:Y:S02]  /*d320*/  PRMT R78, R55, 0x5432, R78 ;  /* 0x00005432374e7816 */ /* 0x000fe4000000004e */
        /* <DEDUP_REMOVED lines=30> */
[----:B------:R-:W-:Y:S01]  /*d510*/  FFMA.FTZ R81, R24, R76, R81 ;  /* 0x0000004c18517223 */ /* 0x000fe20000010051 */
[-C--:B------:R-:W-:Y:S01]  /*d520*/  FMUL.FTZ R24, R12, R75.reuse ;  /* 0x0000004b0c187220 */ /* 0x080fe20000410000 */
[----:B------:R-:W-:Y:S01]  /*d530*/  LOP3.LUT R77, R77, 0xffff0000, RZ, 0xc0, !PT ;  /* 0xffff00004d4d7812 */ /* 0x000fe200078ec0ff */
[----:B------:R-:W-:Y:S02]  /*d540*/  IMAD.U32 R6, R84, 0x10000, RZ ;  /* 0x0001000054067824 */ /* 0x000fe400078e00ff */
[C---:B------:R-:W-:Y:S01]  /*d550*/  FFMA.FTZ R12, R5.reuse, R75, -R4 ;  /* 0x0000004b050c7223 */ /* 0x040fe20000010804 */
[----:B------:R-:W-:Y:S02]  /*d560*/  IMAD.U32 R4, R78, 0x10000, RZ ;  /* 0x000100004e047824 */ /* 0x000fe400078e00ff */
[----:B------:R-:W-:Y:S01]  /*d570*/  FFMA.FTZ R24, R5, R80, R24 ;  /* 0x0000005005187223 */ /* 0x000fe20000010018 */
[----:B------:R-:W-:Y:S01]  /*d580*/  LOP3.LUT R14, R14, 0xffff0000, RZ, 0xc0, !PT ;  /* 0xffff00000e0e7812 */ /* 0x000fe200078ec0ff */
[C---:B------:R-:W-:Y:S01]  /*d590*/  FMUL.FTZ R11, R13.reuse, R82 ;  /* 0x000000520d0b7220 */ /* 0x040fe20000410000 */
[----:B------:R-:W-:Y:S01]  /*d5a0*/  FMUL.FTZ R80, R26, R6 ;  /* 0x000000061a507220 */ /* 0x000fe20000410000 */
[----:B------:R-:W-:Y:S01]  /*d5b0*/  LOP3.LUT R84, R84, 0xffff0000, RZ, 0xc0, !PT ;  /* 0xffff000054547812 */ /* 0x000fe200078ec0ff */
[----:B------:R-:W-:Y:S01]  /*d5c0*/  FMUL.FTZ R13, R13, R77 ;  /* 0x0000004d0d0d7220 */ /* 0x000fe20000410000 */
[----:B------:R-:W-:Y:S01]  /*d5d0*/  LOP3.LUT R15, R15, 0xffff0000, RZ, 0xc0, !PT ;  /* 0xffff00000f0f7812 */ /* 0x000fe200078ec0ff */
        /* <DEDUP_REMOVED lines=10> */
[----:B------:R-:W-:Y:S01]  /*d680*/  FMUL.FTZ R6, R15, R79 ;  /* 0x0000004f0f067220 */ /* 0x000fe20000410000 */
[----:B------:R-:W-:Y:S01]  /*d690*/  FFMA.FTZ R76, R8, R77, -R11 ;  /* 0x0000004d084c7223 */ /* 0x000fe2000001080b */
        /* <DEDUP_REMOVED lines=14> */
.L_x_7016:
[----:B------:R-:W-:Y:S05]  /*d780*/  BSYNC B1 ;  /* 0x0000000000017941 */ /* 0x000fea0003800000 */
.L_x_7015:
[----:B------:R-:W-:Y:S04]  /*d790*/  BSSY B1, `(.L_x_7017) ;  /* 0x0000068000017945 */ /* 0x000fe80003800000 */
[----:B------:R-:W-:Y:S05]  /*d7a0*/  @P2 BRA `(.L_x_7018) ;  /* 0x0000000400982947 */ /* 0x000fea0003800000 */
[----:B-1----:R-:W-:Y:S02]  /*d7b0*/  LEA.HI R4, R21, R219, RZ, 0x1d ;  /* 0x000000db15047211 */ /* 0x002fe400078fe8ff */
        /* <DEDUP_REMOVED lines=9> */
[--C-:B------:R-:W-:Y:S02]  /*d850*/  SHF.R.U64 R13, R30, 0x10, R31.reuse ;  /* 0x000000101e0d7819 */ /* 0x100fe4000000121f */
[----:B------:R-:W-:Y:S02]  /*d860*/  LOP3.LUT R7, R7, 0x7fffe000, RZ, 0xc0, !PT ;  /* 0x7fffe00007077812 */ /* 0x000fe400078ec0ff */
[----:B------:R-:W-:Y:S02]  /*d870*/  SHF.R.U32.HI R30, RZ, 0x10, R31 ;  /* 0x00000010ff1e7819 */ /* 0x000fe4000001161f */
[----:B0-----:R-:W-:-:S02]  /*d880*/  IADD3 R9, R5, R7, R210 ;  /* 0x0000000705097210 */ /* 0x001fc40007ffe0d2 */
[----:B------:R-:W0:Y:S01]  /*d890*/  LDS.128 R4, [R226] ;  /* 0x00000000e2047984 */ /* 0x000e220000000c00 */
[----:B------:R-:W-:Y:S02]  /*d8a0*/  PRMT R73, R73, 0x5410, R26 ;  /* 0x0000541049497816 */ /* 0x000fe4000000001a */
[----:B------:R-:W-:Y:S01]  /*d8b0*/  IMAD R12, R9, 0x2, R2 ;  /* 0x00000002090c7824 */ /* 0x000fe200078e0202 */
[----:B------:R-:W-:Y:S02]  /*d8c0*/  PRMT R69, R69, 0x5410, R24 ;  /* 0x0000541045457816 */ /* 0x000fe40000000018 */
[----:B------:R-:W-:Y:S02]  /*d8d0*/  SHF.R.U32.HI R29, RZ, 0x10, R29 ;  /* 0x00000010ff1d7819 */ /* 0x000fe4000001161d */
[----:B------:R-:W1:Y:S01]  /*d8e0*/  LDS.128 R8, [R12+0x10400] ;  /* 0x010400000c087984 */ /* 0x000e620000000c00 */
[----:B------:R-:W-:Y:S01]  /*d8f0*/  SHF.R.U64 R14, R34, 0x10, R35 ;  /* 0x00000010220e7819 */ /* 0x000fe20000001223 */
[----:B------:R-:W-:Y:S01]  /*d900*/  IMAD.U32 R32, R69, 0x10000, RZ ;  /* 0x0001000045207824 */ /* 0x000fe200078e00ff */
[----:B------:R-:W-:-:S02]  /*d910*/  PRMT R68, R68, 0x5410, R33 ;  /* 0x0000541044447816 */ /* 0x000fc40000000021 */
[----:B------:R-:W-:Y:S02]  /*d920*/  SHF.R.U32.HI R35, RZ, 0x10, R35 ;  /* 0x00000010ff237819 */ /* 0x000fe40000011623 */
[----:B------:R-:W-:Y:S01]  /*d930*/  PRMT R71, R71, 0x5410, R30 ;  /* 0x0000541047477816 */ /* 0x000fe2000000001e */
[----:B------:R-:W-:Y:S01]  /*d940*/  IMAD.U32 R30, R73, 0x10000, RZ ;  /* 0x00010000491e7824 */ /* 0x000fe200078e00ff */
[----:B------:R-:W-:Y:S01]  /*d950*/  PRMT R72, R72, 0x5410, R29 ;  /* 0x0000541048487816 */ /* 0x000fe2000000001d */
[----:B------:R-:W-:Y:S01]  /*d960*/  IMAD.U32 R29, R68, 0x10000, RZ ;  /* 0x00010000441d7824 */ /* 0x000fe200078e00ff */
[----:B------:R-:W-:Y:S02]  /*d970*/  PRMT R66, R66, 0x5410, R35 ;  /* 0x0000541042427816 */ /* 0x000fe40000000023 */
[----:B------:R-:W-:Y:S02]  /*d980*/  PRMT R70, R70, 0x5410, R13 ;  /* 0x0000541046467816 */ /* 0x000fe4000000000d */
[----:B------:R-:W-:Y:S01]  /*d990*/  PRMT R67, R67, 0x5410, R14 ;  /* 0x0000541043437816 */ /* 0x000fe2000000000e */
[----:B------:R-:W-:Y:S01]  /*d9a0*/  IMAD.U32 R31, R66, 0x10000, RZ ;  /* 0x00010000421f7824 */ /* 0x000fe200078e00ff */
[----:B------:R-:W-:-:S02]  /*d9b0*/  LOP3.LUT R69, R69, 0xffff0000, RZ, 0xc0, !PT ;  /* 0xffff000045457812 */ /* 0x000fc400078ec0ff */
        /* <DEDUP_REMOVED lines=36> */
[C---:B------:R-:W-:Y:S01]  /*dc00*/  FMUL.FTZ R24, R9.reuse, R68 ;  /* 0x0000004409187220 */ /* 0x040fe20000410000 */
[----:B------:R-:W-:Y:S01]  /*dc10*/  FFMA.FTZ R25, R4, R69, R25 ;  /* 0x0000004504197223 */ /* 0x000fe20000010019 */
[----:B------:R-:W-:Y:S02]  /*dc20*/  IMAD.U32 R8, R70, 0x10000, RZ ;  /* 0x0001000046087824 */ /* 0x000fe400078e00ff */
[----:B------:R-:W-:Y:S01]  /*dc30*/  FMUL.FTZ R9, R9, R72 ;  /* 0x0000004809097220 */ /* 0x000fe20000410000 */
[----:B------:R-:W-:Y:S01]  /*dc40*/  FMUL.FTZ R4, R27, R14 ;  /* 0x0000000e1b047220 */ /* 0x000fe20000410000 */
[----:B------:R-:W-:Y:S01]  /*dc50*/  LOP3.LUT R10, R10, 0xffff0000, RZ, 0xc0, !PT ;  /* 0xffff00000a0a7812 */ /* 0x000fe200078ec0ff */
[----:B------:R-:W-:Y:S01]  /*dc60*/  FFMA.FTZ R24, R5, R72, -R24 ;  /* 0x0000004805187223 */ /* 0x000fe20000010818 */
[----:B------:R-:W-:Y:S01]  /*dc70*/  LOP3.LUT R11, R11, 0xffff0000, RZ, 0xc0, !PT ;  /* 0xffff00000b0b7812 */ /* 0x000fe200078ec0ff */
[----:B------:R-:W-:Y:S01]  /*dc80*/  FFMA.FTZ R68, R5, R68, R9 ;  /* 0x0000004405447223 */ /* 0x000fe20000010009 */
[-C--:B------:R-:W-:Y:S01]  /*dc90*/  FFMA.FTZ R26, R15, R8.reuse, -R4 ;  /* 0x000000080f1a7223 */ /* 0x080fe20000010804 */
[----:B------:R-:W-:Y:S01]  /*dca0*/  LOP3.LUT R67, R67, 0xffff0000, RZ, 0xc0, !PT ;  /* 0xffff000043437812 */ /* 0x000fe200078ec0ff */
[----:B------:R-:W-:Y:S01]  /*dcb0*/  FMUL.FTZ R28, R27, R8 ;  /* 0x000000081b1c7220 */ /* 0x000fe20000410000 */
[----:B------:R-:W-:Y:S01]  /*dcc0*/  LOP3.LUT R5, R70, 0xffff0000, RZ, 0xc0, !PT ;  /* 0xffff000046057812 */ /* 0x000fe200078ec0ff */
[----:B------:R-:W-:Y:S01]  /*dcd0*/  FMUL.FTZ R8, R11, R66 ;  /* 0x000000420b087220 */ /* 0x000fe20000410000 */
[----:B------:R-:W-:Y:S01]  /*dce0*/  LOP3.LUT R4, R71, 0xffff0000, RZ, 0xc0, !PT ;  /* 0xffff000047047812 */ /* 0x000fe200078ec0ff */
[----:B------:R-:W-:Y:S01]  /*dcf0*/  FFMA.FTZ R28, R15, R14, R28 ;  /* 0x0000000e0f1c7223 */ /* 0x000fe2000001001c */
[C---:B------:R-:W-:Y:S01]  /*dd00*/  FMUL.FTZ R9, R10.reuse, R67 ;  /* 0x000000430a097220 */ /* 0x040fe20000410000 */
        /* <DEDUP_REMOVED lines=16> */
.L_x_7018:
[----:B------:R-:W-:Y:S05]  /*de10*/  BSYNC B1 ;  /* 0x0000000000017941 */ /* 0x000fea0003800000 */
.L_x_7017:
[----:B------:R-:W-:Y:S04]  /*de20*/  BSSY B1, `(.L_x_7019) ;  /* 0x0000068000017945 */ /* 0x000fe80003800000 */
[----:B------:R-:W-:Y:S05]  /*de30*/  @P3 BRA `(.L_x_7020) ;  /* 0x0000000400983947 */ /* 0x000fea0003800000 */
[----:B-12---:R-:W-:Y:S02]  /*de40*/  LEA.HI R4, R21, R219, RZ, 0x1d ;  /* 0x000000db15047211 */ /* 0x006fe400078fe8ff */
        /* <DEDUP_REMOVED lines=15> */
[----:B------:R-:W-:Y:S01]  /*df40*/  SHF.R.U64 R13, R42, 0x10, R43 ;  /* 0x000000102a0d7819 */ /* 0x000fe2000000122b */
[----:B------:R-:W-:Y:S01]  /*df50*/  IMAD.U32 R32, R62, 0x10000, RZ ;  /* 0x000100003e207824 */ /* 0x000fe200078e00ff */
[----:B------:R-:W-:Y:S01]  /*df60*/  SHF.R.U32.HI R40, RZ, 0x10, R41 ;  /* 0x00000010ff287819 */ /* 0x000fe20000011629 */
[----:B------:R-:W-:Y:S01]  /*df70*/  IMAD R12, R9, 0x2, R2 ;  /* 0x00000002090c7824 */ /* 0x000fe200078e0202 */
[----:B------:R-:W-:Y:S02]  /*df80*/  SHF.R.U32.HI R42, RZ, 0x10, R43 ;  /* 0x00000010ff2a7819 */ /* 0x000fe4000001162b */
[----:B------:R-:W-:Y:S02]  /*df90*/  SHF.R.U32.HI R36, RZ, 0x10, R37 ;  /* 0x00000010ff247819 */ /* 0x000fe40000011625 */
[----:B------:R-:W1:Y:S01]  /*dfa0*/  LDS.128 R8, [R12+0x10400] ;  /* 0x010400000c087984 */ /* 0x000e620000000c00 */
[----:B------:R-:W-:-:S02]  /*dfb0*/  PRMT R60, R60, 0x5410, R25 ;  /* 0x000054103c3c7816 */ /* 0x000fc40000000019 */
[----:B------:R-:W-:Y:S02]  /*dfc0*/  SHF.R.U32.HI R38, RZ, 0x10, R39 ;  /* 0x00000010ff267819 */ /* 0x000fe40000011627 */
        /* <DEDUP_REMOVED lines=77> */
.L_x_7020:
[----:B------:R-:W-:Y:S05]  /*e4a0*/  BSYNC B1 ;  /* 0x0000000000017941 */ /* 0x000fea0003800000 */
.L_x_7019:
[----:B--23--:R-:W-:Y:S02]  /*e4b0*/  PRMT R12, R12, 0x5410, R0 ;  /* 0x000054100c0c7816 */ /* 0x00cfe40000000000 */
[----:B------:R-:W-:Y:S01]  /*e4c0*/  PRMT R14, R14, 0x5410, R3 ;  /* 0x000054100e0e7816 */ /* 0x000fe20000000003 */
[----:B------:R-:W-:Y:S06]  /*e4d0*/  @P0 BRA `(.L_x_6994) ;  /* 0x0000000400980947 */ /* 0x000fec0003800000 */
[----:B------:R-:W-:Y:S01]  /*e4e0*/  LEA.HI R21, R21, R219, RZ, 0x1d ;  /* 0x000000db15157211 */ /* 0x000fe200078fe8ff */
[----:B-1----:R-:W1:Y:S01]  /*e4f0*/  LDS.128 R4, [R224] ;  /* 0x00000000e0047984 */ /* 0x002e620000000c00 */
        /* <DEDUP_REMOVED lines=13> */
[----:B------:R-:W-:-:S02]  /*e5d0*/  IADD3 R3, R3, R21, R206 ;  /* 0x0000001503037210 */ /* 0x000fc40007ffe0ce */
[----:B------:R-:W-:Y:S01]  /*e5e0*/  SHF.R.U32.HI R44, RZ, 0x10, R45 ;  /* 0x00000010ff2c7819 */ /* 0x000fe2000001162d */
[----:B------:R-:W-:Y:S01]  /*e5f0*/  IMAD.U32 R27, R56, 0x10000, RZ ;  /* 0x00010000381b7824 */ /* 0x000fe200078e00ff */
[----:B------:R-:W-:Y:S01]  /*e600*/  SHF.R.U32.HI R48, RZ, 0x10, R49 ;  /* 0x00000010ff307819 */ /* 0x000fe20000011631 */
[----:B------:R-:W-:Y:S01]  /*e610*/  IMAD R3, R3, 0x2, R2 ;  /* 0x0000000203037824 */ /* 0x000fe200078e0202 */
[----:B------:R-:W-:Y:S02]  /*e620*/  PRMT R54, R54, 0x5410, R15 ;  /* 0x0000541036367816 */ /* 0x000fe4000000000f */
[----:B------:R-:W-:Y:S02]  /*e630*/  SHF.R.U32.HI R30, RZ, 0x10, R51 ;  /* 0x00000010ff1e7819 */ /* 0x000fe40000011633 */
[----:B0-----:R-:W0:Y:S01]  /*e640*/  LDS.128 R8, [R3+0x10400] ;  /* 0x0104000003087984 */ /* 0x001e220000000c00 */
[----:B------:R-:W-:Y:S02]  /*e650*/  PRMT R53, R53, 0x5410, R44 ;  /* 0x0000541035357816 */ /* 0x000fe4000000002c */
[----:B------:R-:W-:-:S02]  /*e660*/  PRMT R57, R57, 0x5410, R48 ;  /* 0x0000541039397816 */ /* 0x000fc40000000030 */
[----:B------:R-:W-:Y:S02]  /*e670*/  SHF.R.U32.HI R46, RZ, 0x10, R47 ;  /* 0x00000010ff2e7819 */ /* 0x000fe4000001162f */
[----:B------:R-:W-:Y:S01]  /*e680*/  SHF.R.U64 R28, R50, 0x10, R51 ;  /* 0x00000010321c7819 */ /* 0x000fe20000001233 */
[----:B------:R-:W-:Y:S01]  /*e690*/  IMAD.U32 R29, R57, 0x10000, RZ ;  /* 0x00010000391d7824 */ /* 0x000fe200078e00ff */
[----:B------:R-:W-:Y:S01]  /*e6a0*/  PRMT R30, R14, 0x5432, R30 ;  /* 0x000054320e1e7816 */ /* 0x000fe2000000001e */
[----:B-1----:R-:W-:Y:S01]  /*e6b0*/  IMAD.U32 R0, R4, 0x10000, RZ ;  /* 0x0001000004007824 */ /* 0x002fe200078e00ff */
[----:B------:R-:W-:Y:S01]  /*e6c0*/  PRMT R55, R55, 0x5410, R46 ;  /* 0x0000541037377816 */ /* 0x000fe2000000002e */
[----:B------:R-:W-:Y:S01]  /*e6d0*/  IMAD.U32 R14, R7, 0x10000, RZ ;  /* 0x00010000070e7824 */ /* 0x000fe200078e00ff */
[----:B------:R-:W-:Y:S01]  /*e6e0*/  PRMT R28, R12, 0x5432, R28 ;  /* 0x000054320c1c7816 */ /* 0x000fe2000000001c */
[----:B------:R-:W-:Y:S01]  /*e6f0*/  IMAD.U32 R12, R5, 0x10000, RZ ;  /* 0x00010000050c7824 */ /* 0x000fe200078e00ff */
[----:B------:R-:W-:Y:S01]  /*e700*/  LOP3.LUT R25, R25, 0xffff0000, RZ, 0xc0, !PT ;  /* 0xffff000019197812 */ /* 0x000fe200078ec0ff */
        /* <DEDUP_REMOVED lines=19> */
[----:B------:R-:W-:Y:S01]  /*e840*/  FFMA.FTZ R35, R12, R15, -R35 ;  /* 0x0000000f0c237223 */ /* 0x000fe20000010823 */
        /* <DEDUP_REMOVED lines=8> */
[----:B------:R-:W-:Y:S01]  /*e8d0*/  FMUL.FTZ R24, R9, R12 ;  /* 0x0000000c09187220 */ /* 0x000fe20000410000 */
[C---:B------:R-:W-:Y:S01]  /*e8e0*/  FMUL.FTZ R29, R8.reuse, R25 ;  /* 0x00000019081d7220 */ /* 0x040fe20000410000 */
[----:B------:R-:W-:Y:S01]  /*e8f0*/  FMUL.FTZ R27, R8, R15 ;  /* 0x0000000f081b7220 */ /* 0x000fe20000410000 */
[----:B------:R-:W-:-:S02]  /*e900*/  IMAD.U32 R21, R10, 0x10000, RZ ;  /* 0x000100000a157824 */ /* 0x000fc400078e00ff */
[----:B------:R-:W-:Y:S01]  /*e910*/  FMUL.FTZ R9, R9, R0 ;  /* 0x0000000009097220 */ /* 0x000fe20000410000 */
[----:B------:R-:W-:Y:S02]  /*e920*/  IMAD.U32 R14, R28, 0x10000, RZ ;  /* 0x000100001c0e7824 */ /* 0x000fe400078e00ff */
[----:B------:R-:W-:Y:S01]  /*e930*/  FFMA.FTZ R27, R4, R25, -R27 ;  /* 0x00000019041b7223 */ /* 0x000fe2000001081b */
[----:B------:R-:W-:Y:S02]  /*e940*/  IMAD.U32 R8, R54, 0x10000, RZ ;  /* 0x0001000036087824 */ /* 0x000fe400078e00ff */
[----:B------:R-:W-:Y:S01]  /*e950*/  FFMA.FTZ R20, R4, R15, R29 ;  /* 0x0000000f04147223 */ /* 0x000fe2000001001d */
[----:B------:R-:W-:Y:S01]  /*e960*/  FFMA.FTZ R12, R5, R12, R9 ;  /* 0x0000000c050c7223 */ /* 0x000fe20000010009 */
[----:B------:R-:W-:Y:S01]  /*e970*/  LOP3.LUT R10, R10, 0xffff0000, RZ, 0xc0, !PT ;  /* 0xffff00000a0a7812 */ /* 0x000fe200078ec0ff */
[----:B------:R-:W-:Y:S01]  /*e980*/  FMUL.FTZ R4, R21, R14 ;  /* 0x0000000e15047220 */ /* 0x000fe20000410000 */
        /* <DEDUP_REMOVED lines=27> */
.L_x_6994:
[----:B------:R-:W-:Y:S05]  /*eb40*/  BSYNC B0 ;  /* 0x0000000000007941 */ /* 0x000fea0003800000 */
.L_x_6954:
        /* <DEDUP_REMOVED lines=8> */
.L_x_6952:
[----:B------:R-:W-:-:S05]  /*ebd0*/  IMAD.U32 R0, RZ, RZ, UR39 ;  /* 0x00000027ff007e24 */ /* 0x000fca000f8e00ff */
[----:B------:R-:W-:-:S13]  /*ebe0*/  ISETP.NE.AND P0, PT, R0, 0x3, PT ;  /* 0x000000030000780c */ /* 0x000fda0003f05270 */
[----:B------:R-:W-:Y:S05]  /*ebf0*/  @!P0 BRA `(.L_x_7021) ;  /* 0x0000000000048947 */ /* 0x000fea0003800000 */
[----:B------:R-:W-:Y:S01]  /*ec00*/  BPT.TRAP 0x1 ;  /* 0x000000040000795c */ /* 0x000fe20000300000 */
.L_x_7021:
[----:B-12---:R-:W-:Y:S01]  /*ec10*/  IMAD R8, R184, 0x8, R2 ;  /* 0x00000008b8087824 */ /* 0x006fe200078e0202 */
[----:B------:R-:W-:-:S04]  /*ec20*/  SHF.L.U32 R3, R186, 0x1f, RZ ;  /* 0x0000001fba037819 */ /* 0x000fc800000006ff */
[----:B------:R1:W2:Y:S01]  /*ec30*/  SYNCS.PHASECHK.TRANS64.TRYWAIT P2, [R8+URZ+0x28830], R3 ;  /* 0x02883003080075a7 */ /* 0x0002a2000804017f */
[----:B------:R-:W-:Y:S05]  /*ec40*/  @!P0 BRA `(.L_x_7022) ;  /* 0x0000000000048947 */ /* 0x000fea0003800000 */
[----:B------:R-:W-:Y:S01]  /*ec50*/  BPT.TRAP 0x1 ;  /* 0x000000040000795c */ /* 0x000fe20000300000 */
.L_x_7022:
[----:B------:R-:W0:Y:S02]  /*ec60*/  S2R R0, SR_TID.X ;  /* 0x0000000000007919 */ /* 0x000e240000002100 */
[----:B0-----:R-:W-:-:S04]  /*ec70*/  LOP3.LUT R0, R0, 0x7f, RZ, 0xc0, !PT ;  /* 0x0000007f00007812 */ /* 0x001fc800078ec0ff */
[----:B------:R-:W-:Y:S01]  /*ec80*/  ISETP.NE.AND P1, PT, R0, RZ, PT ;  /* 0x000000ff0000720c */ /* 0x000fe20003f25270 */
[----:B--2---:R-:W-:-:S12]  /*ec90*/  @P2 BRA `(.L_x_7023) ;  /* 0x0000000000082947 */ /* 0x004fd80003800000 */
[----:B------:R-:W0:Y:S02]  /*eca0*/  SYNCS.PHASECHK.TRANS64.TRYWAIT P2, [R8+URZ+0x28830], R3 ;  /* 0x02883003080075a7 */ /* 0x000e24000804017f */
[----:B0-----:R-:W-:Y:S05]  /*ecb0*/  @!P2 BRA `(.L_x_7024) ;  /* 0x0000017c0064a947 */ /* 0x001fea0003800000 */
.L_x_7023:
[----:B------:R-:W-:Y:S05]  /*ecc0*/  WARPSYNC.ALL ;  /* 0x0000000000007948 */ /* 0x000fea0003800000 */
[----:B------:R-:W-:Y:S01]  /*ecd0*/  VIADD R0, R2, 0x18400 ;  /* 0x0001840002007836 */ /* 0x000fe20000000000 */
[----:B------:R-:W-:Y:S01]  /*ece0*/  R2UR UR32, R52 ;  /* 0x00000000342072ca */ /* 0x000fe200000e0000 */
[----:B---34-:R-:W-:Y:S01]  /*ecf0*/  IMAD.MOV.U32 R7, RZ, RZ, 0x40000040 ;  /* 0x40000040ff077424 */ /* 0x018fe200078e00ff */
[----:B------:R-:W-:Y:S01]  /*ed00*/  WARPGROUP.ARRIVE ;  /* 0x00000000000079c5 */ /* 0x000fe20000000000 */
[----:B------:R-:W-:Y:S01]  /*ed10*/  UMOV UR33, 0x40000040 ;  /* 0x4000004000217882 */ /* 0x000fe20000000000 */
[----:B------:R-:W-:Y:S01]  /*ed20*/  SHF.R.U32.HI R0, RZ, 0x4, R0 ;  /* 0x00000004ff007819 */ /* 0x000fe20000011600 */
[----:B------:R-:W-:Y:S01]  /*ed30*/  IMAD.MOV.U32 R11, RZ, RZ, 0x40000040 ;  /* 0x40000040ff0b7424 */ /* 0x000fe200078e00ff */
[----:B------:R-:W-:Y:S01]  /*ed40*/  R2UR UR35, R7 ;  /* 0x00000000072372ca */ /* 0x000fe200000e0000 */
[----:B------:R-:W-:Y:S01]  /*ed50*/  UMOV UR5, 0x40000040 ;  /* 0x4000004000057882 */ /* 0x000fe20000000000 */
[----:B------:R-:W-:Y:S01]  /*ed60*/  LOP3.LUT R0, R0, 0x3fff, RZ, 0xc0, !PT ;  /* 0x00003fff00007812 */ /* 0x000fe200078ec0ff */
[----:B------:R-:W-:Y:S01]  /*ed70*/  UMOV UR9, 0x40000040 ;  /* 0x4000004000097882 */ /* 0x000fe20000000000 */
[----:B------:R-:W-:Y:S01]  /*ed80*/  R2UR UR7, R11 ;  /* 0x000000000b0772ca */ /* 0x000fe200000e0000 */
[----:B------:R-:W-:Y:S01]  /*ed90*/  IMAD.MOV.U32 R11, RZ, RZ, 0x40000040 ;  /* 0x40000040ff0b7424 */ /* 0x000fe200078e00ff */
[----:B------:R-:W-:Y:S01]  /*eda0*/  LOP3.LUT R5, R0, 0x10000, RZ, 0xfc, !PT ;  /* 0x0001000000057812 */ /* 0x000fe200078efcff */
[----:B------:R-:W-:Y:S01]  /*edb0*/  ULOP3.LUT UR32, UR32, 0x10000, URZ, 0xfc, !UPT ;  /* 0x0001000020207892 */ /* 0x000fe2000f8efc3f */
[----:B------:R-:W-:Y:S01]  /*edc0*/  IMAD.MOV.U32 R7, RZ, RZ, 0x40000040 ;  /* 0x40000040ff077424 */ /* 0x000fe200078e00ff */
[----:B------:R-:W-:Y:S01]  /*edd0*/  UMOV UR13, 0x40000040 ;  /* 0x40000040000d7882 */ /* 0x000fe20000000000 */
[----:B------:R-:W-:Y:S01]  /*ede0*/  R2UR UR11, R11 ;  /* 0x000000000b0b72ca */ /* 0x000fe200000e0000 */
[----:B------:R-:W-:Y:S01]  /*edf0*/  IMAD R6, R184, 0x800, R5 ;  /* 0x00000800b8067824 */ /* 0x000fe200078e0205 */
[----:B------:R-:W-:Y:S01]  /*ee00*/  UIADD3 UR4, UR32, 0x2, URZ ;  /* 0x0000000220047890 */ /* 0x000fe2000fffe03f */
[----:B------:R-:W-:Y:S01]  /*ee10*/  IMAD.MOV.U32 R11, RZ, RZ, 0x40000040 ;  /* 0x40000040ff0b7424 */ /* 0x000fe200078e00ff */
[----:B------:R-:W-:Y:S01]  /*ee20*/  UIADD3 UR8, UR32, 0x4, URZ ;  /* 0x0000000420087890 */ /* 0x000fe2000fffe03f */
[C---:B------:R-:W-:Y:S01]  /*ee30*/  VIADD R10, R6.reuse, 0x2 ;  /* 0x00000002060a7836 */ /* 0x040fe20000000000 */
[----:B------:R-:W-:Y:S01]  /*ee40*/  R2UR UR34, R6 ;  /* 0x00000000062272ca */ /* 0x000fe200000e0000 */
[----:B------:R-:W-:Y:S01]  /*ee50*/  UIADD3 UR12, UR32, 0x6, URZ ;  /* 0x00000006200c7890 */ /* 0x000fe2000fffe03f */
[----:B------:R-:W-:Y:S01]  /*ee60*/  R2UR UR15, R11 ;  /* 0x000000000b0f72ca */ /* 0x000fe200000e0000 */
[----:B------:R-:W-:Y:S01]  /*ee70*/  IMAD.MOV.U32 R11, RZ, RZ, 0x40000040 ;  /* 0x40000040ff0b7424 */ /* 0x000fe200078e00ff */
[----:B------:R-:W-:Y:S01]  /*ee80*/  R2UR UR6, R10 ;  /* 0x000000000a0672ca */ /* 0x000fe200000e0000 */
[----:B------:R-:W-:Y:S01]  /*ee90*/  VIADD R10, R6, 0x4 ;  /* 0x00000004060a7836 */ /* 0x000fe20000000000 */
[----:B------:R-:W-:Y:S01]  /*eea0*/  UIADD3 UR16, UR32, 0x400, URZ ;  /* 0x0000040020107890 */ /* 0x000fe2000fffe03f */
[----:B------:R-:W-:Y:S01]  /*eeb0*/  R2UR UR31, R7 ;  /* 0x00000000071f72ca */ /* 0x000fe200000e0000 */
[----:B------:R-:W-:Y:S01]  /*eec0*/  UMOV UR17, 0x40000040 ;  /* 0x4000004000117882 */ /* 0x000fe20000000000 */
[----:B------:R-:W-:Y:S01]  /*eed0*/  R2UR UR19, R11 ;  /* 0x000000000b1372ca */ /* 0x000fe200000e0000 */
[----:B------:R-:W-:Y:S01]  /*eee0*/  IMAD.MOV.U32 R11, RZ, RZ, 0x40000040 ;  /* 0x40000040ff0b7424 */ /* 0x000fe200078e00ff */
[----:B------:R-:W-:Y:S01]  /*eef0*/  R2UR UR10, R10 ;  /* 0x000000000a0a72ca */ /* 0x000fe200000e0000 */
[----:B------:R-:W-:Y:S01]  /*ef00*/  VIADD R10, R6, 0x6 ;  /* 0x00000006060a7836 */ /* 0x000fe20000000000 */
[----:B------:R-:W-:Y:S01]  /*ef10*/  HGMMA.64x128x16.F32.BF16 R24, gdesc[UR32], RZ, !UPT, gsb0 ;  /* 0x01e00000201879f0 */ /* 0x000fe2000c0018ff */
[----:B------:R-:W-:Y:S01]  /*ef20*/  UIADD3 UR20, UR32, 0x402, URZ ;  /* 0x0000040220147890 */ /* 0x000fe2000fffe03f */
[----:B------:R-:W-:Y:S01]  /*ef30*/  R2UR UR23, R11 ;  /* 0x000000000b1772ca */ /* 0x000fe200000e0000 */
[----:B------:R-:W-:Y:S01]  /*ef40*/  UMOV UR21, 0x40000040 ;  /* 0x4000004000157882 */ /* 0x000fe20000000000 */
[----:B------:R-:W-:Y:S01]  /*ef50*/  R2UR UR14, R10 ;  /* 0x000000000a0e72ca */ /* 0x000fe200000e0000 */
[----:B------:R-:W-:Y:S01]  /*ef60*/  VIADD R10, R6, 0x400 ;  /* 0x00000400060a7836 */ /* 0x000fe20000000000 */
[----:B------:R-:W-:Y:S01]  /*ef70*/  UIADD3 UR24, UR32, 0x404, URZ ;  /* 0x0000040420187890 */ /* 0x000fe2000fffe03f */
[----:B------:R-:W-:Y:S01]  /*ef80*/  IMAD.MOV.U32 R11, RZ, RZ, 0x40000040 ;  /* 0x40000040ff0b7424 */ /* 0x000fe200078e00ff */
[----:B------:R-:W-:Y:S01]  /*ef90*/  UMOV UR25, 0x40000040 ;  /* 0x4000004000197882 */ /* 0x000fe20000000000 */
[----:B------:R-:W-:Y:S01]  /*efa0*/  UIADD3 UR28, UR32, 0x406, URZ ;  /* 0x00000406201c7890 */ /* 0x000fe2000fffe03f */
[----:B------:R-:W-:Y:S01]  /*efb0*/  R2UR UR18, R10 ;  /* 0x000000000a1272ca */ /* 0x000fe200000e0000 */
[----:B------:R-:W-:Y:S01]  /*efc0*/  VIADD R10, R6, 0x402 ;  /* 0x00000402060a7836 */ /* 0x000fe20000000000 */
[----:B------:R-:W-:Y:S01]  /*efd0*/  R2UR UR27, R11 ;  /* 0x000000000b1b72ca */ /* 0x000fe200000e0000 */
[----:B------:R-:W-:Y:S01]  /*efe0*/  UMOV UR29, 0x40000040 ;  /* 0x40000040001d7882 */ /* 0x000fe20000000000 */
[----:B------:R-:W-:Y:S01]  /*eff0*/  ULDC.64 UR54, c[0x0][0x9d8] ;  /* 0x0002760000367ab9 */ /* 0x000fe20000000a00 */
[----:B------:R-:W-:Y:S01]  /*f000*/  IMAD.MOV.U32 R12, RZ, RZ, -0x80 ;  /* 0xffffff80ff0c7424 */ /* 0x000fe200078e00ff */
[----:B------:R-:W-:Y:S01]  /*f010*/  R2UR UR22, R10 ;  /* 0x000000000a1672ca */ /* 0x000fe200000e0000 */
[C---:B------:R-:W-:Y:S01]  /*f020*/  VIADD R10, R6.reuse, 0x404 ;  /* 0x00000404060a7836 */ /* 0x040fe20000000000 */
[----:B------:R-:W-:Y:S01]  /*f030*/  ULOP3.LUT UR55, URZ, UR55, URZ, 0x33, !UPT ;  /* 0x000000373f377292 */ /* 0x000fe2000f8e333f */
[----:B------:R-:W-:-:S02]  /*f040*/  VIADD R6, R6, 0x406 ;  /* 0x0000040606067836 */ /* 0x000fc40000000000 */
[----:B01----:R-:W-:Y:S01]  /*f050*/  @!P1 VIADD R8, R8, 0x28840 ;  /* 0x0002884008089836 */ /* 0x003fe20000000000 */
[----:B------:R-:W-:Y:S02]  /*f060*/  R2UR UR26, R10 ;  /* 0x000000000a1a72ca */ /* 0x000fe400000e0000 */
[----:B------:R-:W-:Y:S02]  /*f070*/  R2UR UR30, R6 ;  /* 0x00000000061e72ca */ /* 0x000fe400000e0000 */
[----:B------:R-:W0:Y:S01]  /*f080*/  LDC.64 R6, c[0x0][0x9e0] ;  /* 0x00027800ff067b82 */ /* 0x000e220000000a00 */
[----:B------:R-:W-:Y:S02]  /*f090*/  @!P1 PRMT R8, RZ, 0x654, R8 ;  /* 0x00000654ff089816 */ /* 0x000fe40000000008 */
[----:B0-----:R-:W-:Y:S01]  /*f0a0*/  ISETP.GE.AND P2, PT, R7, 0x1, PT ;  /* 0x000000010700780c */ /* 0x001fe20003f46270 */
        /* <DEDUP_REMOVED lines=28> */
[----:B------:R-:W-:-:S02]  /*f270*/  IMAD R79, R129, R12, 0x80 ;  /* 0x00000080814f7424 */ /* 0x000fc400078e020c */
        /* <DEDUP_REMOVED lines=26> */
[----:B------:R-:W-:-:S02]  /*f420*/  IMAD.IADD R42, R192, 0x1, R79 ;  /* 0x00000001c02a7824 */ /* 0x000fc400078e024f */
        /* <DEDUP_REMOVED lines=34> */
[----:B------:R0:W-:Y:S01]  /*f650*/  @!P1 SYNCS.ARRIVE.TRANS64.RED.A1T0 RZ, [R8+URZ], RZ ;  /* 0x000000ff08ff99a7 */ /* 0x0001e2000810043f */
[----:B------:R-:W2:Y:S01]  /*f660*/  MUFU.TANH R4, R4 ;  /* 0x0000000400047308 */ /* 0x000ea20000002400 */
[----:B------:R-:W-:Y:S01]  /*f670*/  IMAD R12, R197, 0x80, R204 ;  /* 0x00000080c50c7824 */ /* 0x000fe200078e02cc */
[----:B------:R-:W-:Y:S01]  /*f680*/  LEA R82, R129, 0xffffff80, 0x7 ;  /* 0xffffff8081527811 */ /* 0x000fe200078e38ff */
[--C-:B------:R-:W-:Y:S01]  /*f690*/  IMAD R83, R191, -0x2, R42.reuse ;  /* 0xfffffffebf537824 */ /* 0x100fe200078e022a */
[----:B0-----:R-:W-:-:S04]  /*f6a0*/  IADD3 R8, -R193, 0x1, R42 ;  /* 0x00000001c1087810 */ /* 0x001fc80007ffe12a */
[----:B------:R-:W0:Y:S01]  /*f6b0*/  MUFU.TANH R9, R9 ;  /* 0x0000000900097308 */ /* 0x000e220000002400 */
[----:B------:R-:W-:-:S07]  /*f6c0*/  IMAD R43, R191, -0x2, R8 ;  /* 0xfffffffebf2b7824 */ /* 0x000fce00078e0208 */
[----:B------:R-:W4:Y:S01]  /*f6d0*/  MUFU.TANH R0, R0 ;  /* 0x0000000000007308 */ /* 0x000f220000002400 */
[C---:B------:R-:W-:Y:S02]  /*f6e0*/  IMAD.IADD R86, R43.reuse, 0x1, R6 ;  /* 0x000000012b567824 */ /* 0x040fe400078e0206 */
[----:B------:R-:W-:-:S03]  /*f6f0*/  VIADD R87, R43, UR55 ;  /* 0x000000372b577c36 */ /* 0x000fc60008000000 */
[----:B------:R-:W-:Y:S01]  /*f700*/  VIADDMNMX R8, R12, R86, R83, PT ;  /* 0x000000560c087246 */ /* 0x000fe20003800153 */
[----:B------:R-:W-:Y:S01]  /*f710*/  IMAD.IADD R58, R87, 0x1, R12 ;  /* 0x00000001573a7824 */ /* 0x000fe200078e020c */
        /* <DEDUP_REMOVED lines=39> */
[----:B------:R0:W0:Y:S08]  /*f990*/  MUFU.TANH R95, R68 ;  /* 0x00000044005f7308 */ /* 0x0000300000002400 */
        /* <DEDUP_REMOVED lines=31> */
.L_x_7027:
[----:B------:R-:W-:-:S13]  /*fb90*/  ISETP.NE.AND P3, PT, R7, 0x1, PT ;  /* 0x000000010700780c */ /* 0x000fda0003f65270 */
[----:B------:R-:W1:Y:S02]  /*fba0*/  @P3 LDC.64 R42, c[0x0][0x9e8] ;  /* 0x00027a00ff2a3b82 */ /* 0x000e640000000a00 */
[----:B-1----:R-:W-:-:S05]  /*fbb0*/  @P3 IMAD.HI.U32 R42, R50, R42, RZ ;  /* 0x0000002a322a3227 */ /* 0x002fca00078e00ff */
[----:B------:R-:W-:-:S07]  /*fbc0*/  @P3 SHF.R.U32.HI R50, RZ, R43, R42 ;  /* 0x0000002bff323219 */ /* 0x000fce000001162a */
.L_x_7028:
[----:B------:R-:W-:Y:S05]  /*fbd0*/  BSYNC B0 ;  /* 0x0000000000007941 */ /* 0x000fea0003800000 */
.L_x_7026:
[----:B------:R-:W-:-:S04]  /*fbe0*/  IMAD R50, R50, R7, -R82 ;  /* 0x0000000732327224 */ /* 0x000fc800078e0a52 */
[----:B------:R-:W-:-:S05]  /*fbf0*/  IMAD R43, R191, -0x2, R50 ;  /* 0xfffffffebf2b7824 */ /* 0x000fca00078e0232 */
[----:B------:R-:W-:Y:S02]  /*fc00*/  VIMNMX R58, R58, R43, !PT ;  /* 0x0000002b3a3a7248 */ /* 0x000fe40007fe0100 */
[----:B------:R-:W-:-:S07]  /*fc10*/  VIADDMNMX R8, R43, R7, R8, PT ;  /* 0x000000072b087246 */ /* 0x000fce0003800108 */
.L_x_7025:
[C---:B------:R-:W-:Y:S02]  /*fc20*/  ISETP.GE.AND P3, PT, R79.reuse, 0x2, PT ;  /* 0x000000024f00780c */ /* 0x040fe40003f66270 */
[----:B------:R-:W-:Y:S02]  /*fc30*/  ISETP.GE.AND P5, PT, R79, 0x9, PT ;  /* 0x000000094f00780c */ /* 0x000fe40003fa6270 */
[----:B------:R-:W-:Y:S02]  /*fc40*/  ISETP.GT.AND P4, PT, R58, 0x1, !P3 ;  /* 0x000000013a00780c */ /* 0x000fe40005f84270 */
[----:B------:R-:W-:Y:S02]  /*fc50*/  P2R R100, PR, RZ, 0x20 ;  /* 0x00000020ff647803 */ /* 0x000fe40000000000 */
[----:B------:R-:W-:-:S04]  /*fc60*/  ISETP.LT.OR P4, PT, R8, 0x2, P4 ;  /* 0x000000020800780c */ /* 0x000fc80002781670 */
[----:B0-----:R-:W-:Y:S02]  /*fc70*/  FSEL R73, R9, -INF , !P4 ;  /* 0xff80000009497808 */ /* 0x001fe40006000000 */
[----:B------:R-:W-:Y:S02]  /*fc80*/  ISETP.GT.AND P4, PT, R58, 0x8, !P5 ;  /* 0x000000083a00780c */ /* 0x000fe40006f84270 */
[----:B------:R-:W-:Y:S02]  /*fc90*/  ISETP.GE.AND P5, PT, R79, 0xa, PT ;  /* 0x0000000a4f00780c */ /* 0x000fe40003fa6270 */
[----:B------:R-:W-:Y:S02]  /*fca0*/  ISETP.LT.OR P4, PT, R8, 0x9, P4 ;  /* 0x000000090800780c */ /* 0x000fe40002781670 */
[----:B------:R-:W-:Y:S02]  /*fcb0*/  P2R R101, PR, RZ, 0x20 ;  /* 0x00000020ff657803 */ /* 0x000fe40000000000 */
[----:B------:R-:W-:-:S02]  /*fcc0*/  FSEL R88, R88, -INF , !P4 ;  /* 0xff80000058587808 */ /* 0x000fc40006000000 */
[----:B------:R-:W-:Y:S02]  /*fcd0*/  ISETP.GT.AND P4, PT, R58, 0x9, !P5 ;  /* 0x000000093a00780c */ /* 0x000fe40006f84270 */
[----:B------:R-:W-:Y:S02]  /*fce0*/  ISETP.GE.AND P5, PT, R79, 0x11, PT ;  /* 0x000000114f00780c */ /* 0x000fe40003fa6270 */
[----:B------:R-:W-:Y:S02]  /*fcf0*/  ISETP.LT.OR P4, PT, R8, 0xa, P4 ;  /* 0x0000000a0800780c */ /* 0x000fe40002781670 */
[----:B------:R-:W-:Y:S02]  /*fd00*/  P2R R102, PR, RZ, 0x20 ;  /* 0x00000020ff667803 */ /* 0x000fe40000000000 */
[----:B------:R-:W-:Y:S02]  /*fd10*/  FSEL R75, R29, -INF , !P4 ;  /* 0xff8000001d4b7808 */ /* 0x000fe40006000000 */
[----:B------:R-:W-:-:S02]  /*fd20*/  ISETP.GT.AND P4, PT, R58, 0x10, !P5 ;  /* 0x000000103a00780c */ /* 0x000fc40006f84270 */
[C---:B------:R-:W-:Y:S02]  /*fd30*/  ISETP.GE.AND P5, PT, R79.reuse, 0x12, PT ;  /* 0x000000124f00780c */ /* 0x040fe40003fa6270 */
[----:B------:R-:W-:Y:S02]  /*fd40*/  ISETP.LT.OR P4, PT, R8, 0x11, P4 ;  /* 0x000000110800780c */ /* 0x000fe40002781670 */
[----:B------:R-:W-:Y:S02]  /*fd50*/  P2R R103, PR, RZ, 0x20 ;  /* 0x00000020ff677803 */ /* 0x000fe40000000000 */
[----:B------:R-:W-:Y:S02]  /*fd60*/  FSEL R76, R32, -INF , !P4 ;  /* 0xff800000204c7808 */ /* 0x000fe40006000000 */
[----:B------:R-:W-:Y:S02]  /*fd70*/  ISETP.GT.AND P4, PT, R58, 0x11, !P5 ;  /* 0x000000113a00780c */ /* 0x000fe40006f84270 */
[----:B------:R-:W-:-:S02]  /*fd80*/  ISETP.GE.AND P5, PT, R79, 0x19, PT ;  /* 0x000000194f00780c */ /* 0x000fc40003fa6270 */
[----:B------:R-:W-:Y:S02]  /*fd90*/  ISETP.LT.OR P4, PT, R8, 0x12, P4 ;  /* 0x000000120800780c */ /* 0x000fe40002781670 */
[----:B------:R-:W-:Y:S02]  /*fda0*/  P2R R104, PR, RZ, 0x20 ;  /* 0x00000020ff687803 */ /* 0x000fe40000000000 */
[----:B------:R-:W-:Y:S02]  /*fdb0*/  FSEL R74, R33, -INF , !P4 ;  /* 0xff800000214a7808 */ /* 0x000fe40006000000 */
[----:B------:R-:W-:Y:S02]  /*fdc0*/  ISETP.GT.AND P4, PT, R58, 0x18, !P5 ;  /* 0x000000183a00780c */ /* 0x000fe40006f84270 */
[----:B------:R-:W-:Y:S02]  /*fdd0*/  ISETP.GE.AND P5, PT, R79, 0x1a, PT ;  /* 0x0000001a4f00780c */ /* 0x000fe40003fa6270 */
[----:B------:R-:W-:-:S02]  /*fde0*/  ISETP.LT.OR P4, PT, R8, 0x19, P4 ;  /* 0x000000190800780c */ /* 0x000fc40002781670 */
[----:B------:R-:W-:Y:S02]  /*fdf0*/  P2R R105, PR, RZ, 0x20 ;  /* 0x00000020ff697803 */ /* 0x000fe40000000000 */
[----:B------:R-:W-:Y:S02]  /*fe00*/  FSEL R89, R89, -INF , !P4 ;  /* 0xff80000059597808 */ /* 0x000fe40006000000 */
[----:B------:R-:W-:Y:S02]  /*fe10*/  ISETP.GT.AND P4, PT, R58, 0x19, !P5 ;  /* 0x000000193a00780c */ /* 0x000fe40006f84270 */
[----:B------:R-:W-:Y:S02]  /*fe20*/  ISETP.GE.AND P5, PT, R79, 0x21, PT ;  /* 0x000000214f00780c */ /* 0x000fe40003fa6270 */
[----:B------:R-:W-:-:S04]  /*fe30*/  ISETP.LT.OR P4, PT, R8, 0x1a, P4 ;  /* 0x0000001a0800780c */ /* 0x000fc80002781670 */
        /* <DEDUP_REMOVED lines=104> */
[----:B------:R-:W-:Y:S02]  /*104c0*/  IADD3 R64, R87, 0x8, R12 ;  /* 0x0000000857407810 */ /* 0x000fe40007ffe00c */
        /* <DEDUP_REMOVED lines=16> */
[----:B------:R-:W-:Y:S01]  /*105d0*/  ISETP.GT.AND P6, PT, R58, 0x79, !P6 ;  /* 0x000000793a00780c */ /* 0x000fe200077c4270 */
[----:B------:R-:W-:-:S03]  /*105e0*/  VIADD R58, R12, 0x8 ;  /* 0x000000080c3a7836 */ /* 0x000fc60000000000 */
[----:B------:R-:W-:Y:S02]  /*105f0*/  ISETP.LT.OR P6, PT, R8, 0x7a, P6 ;  /* 0x0000007a0800780c */ /* 0x000fe400037c1670 */
[----:B------:R-:W-:Y:S02]  /*10600*/  VIADDMNMX R58, R58, R86, R83, PT ;  /* 0x000000563a3a7246 */ /* 0x000fe40003800153 */
[----:B------:R-:W-:Y:S01]  /*10610*/  FSEL R4, R85, -INF , !P6 ;  /* 0xff80000055047808 */ /* 0x000fe20007000000 */
[----:B------:R-:W-:Y:S08]  /*10620*/  @!P2 BRA `(.L_x_7029) ;  /* 0x000000000054a947 */ /* 0x000ff00003800000 */
        /* <DEDUP_REMOVED lines=12> */
.L_x_7031:
[----:B------:R-:W-:-:S13]  /*106f0*/  ISETP.NE.AND P6, PT, R7, 0x1, PT ;  /* 0x000000010700780c */ /* 0x000fda0003fc5270 */
[----:B------:R-:W0:Y:S02]  /*10700*/  @P6 LDC.64 R8, c[0x0][0x9e8] ;  /* 0x00027a00ff086b82 */ /* 0x000e240000000a00 */
[----:B0-----:R-:W-:-:S05]  /*10710*/  @P6 IMAD.HI.U32 R8, R77, R8, RZ ;  /* 0x000000084d086227 */ /* 0x001fca00078e00ff */
[----:B------:R-:W-:-:S07]  /*10720*/  @P6 SHF.R.U32.HI R77, RZ, R9, R8 ;  /* 0x00000009ff4d6219 */ /* 0x000fce0000011608 */
.L_x_7032:
[----:B------:R-:W-:Y:S05]  /*10730*/  BSYNC B0 ;  /* 0x0000000000007941 */ /* 0x000fea0003800000 */
.L_x_7030:
[----:B------:R-:W-:-:S04]  /*10740*/  IMAD R8, R77, R7, -R82 ;  /* 0x000000074d087224 */ /* 0x000fc800078e0a52 */
[----:B------:R-:W-:-:S05]  /*10750*/  IMAD R9, R191, -0x2, R8 ;  /* 0xfffffffebf097824 */ /* 0x000fca00078e0208 */
[----:B------:R-:W-:Y:S02]  /*10760*/  VIMNMX R64, R64, R9, !PT ;  /* 0x0000000940407248 */ /* 0x000fe40007fe0100 */
[----:B------:R-:W-:-:S07]  /*10770*/  VIADDMNMX R58, R9, R7, R58, PT ;  /* 0x00000007093a7246 */ /* 0x000fce000380013a */
.L_x_7029:
[----:B------:R-:W-:Y:S01]  /*10780*/  ISETP.GT.AND P3, PT, R64, 0x1, !P3 ;  /* 0x000000014000780c */ /* 0x000fe20005f64270 */
[----:B------:R-:W-:Y:S01]  /*10790*/  ULDC UR44, c[0x0][0x988] ;  /* 0x00026200002c7ab9 */ /* 0x000fe20000000800 */
[----:B------:R-:W-:Y:S02]  /*107a0*/  ISETP.NE.AND P6, PT, R104, RZ, PT ;  /* 0x000000ff6800720c */ /* 0x000fe40003fc5270 */
[----:B------:R-:W-:Y:S02]  /*107b0*/  ISETP.LT.OR P3, PT, R58, 0x2, P3 ;  /* 0x000000023a00780c */ /* 0x000fe40001f61670 */
[----:B------:R-:W-:Y:S02]  /*107c0*/  ISETP.GT.AND P4, PT, R64, 0x71, !P4 ;  /* 0x000000714000780c */ /* 0x000fe40006784270 */
[----:B------:R-:W-:Y:S02]  /*107d0*/  FSEL R9, R3, -INF , !P3 ;  /* 0xff80000003097808 */ /* 0x000fe40005800000 */
[----:B------:R-:W-:-:S02]  /*107e0*/  ISETP.NE.AND P3, PT, R100, RZ, PT ;  /* 0x000000ff6400720c */ /* 0x000fc40003f65270 */
[C---:B------:R-:W-:Y:S02]  /*107f0*/  ISETP.GT.AND P5, PT, R64.reuse, 0x78, !P5 ;  /* 0x000000784000780c */ /* 0x040fe40006fa4270 */
[----:B------:R-:W-:Y:S02]  /*10800*/  ISETP.GT.AND P3, PT, R64, 0x8, !P3 ;  /* 0x000000084000780c */ /* 0x000fe40005f64270 */
[C---:B------:R-:W-:Y:S02]  /*10810*/  ISETP.LT.OR P4, PT, R58.reuse, 0x72, P4 ;  /* 0x000000723a00780c */ /* 0x040fe40002781670 */
[C---:B------:R-:W-:Y:S02]  /*10820*/  ISETP.LT.OR P3, PT, R58.reuse, 0x9, P3 ;  /* 0x000000093a00780c */ /* 0x040fe40001f61670 */
[----:B------:R-:W-:Y:S02]  /*10830*/  ISETP.LT.OR P5, PT, R58, 0x79, P5 ;  /* 0x000000793a00780c */ /* 0x000fe40002fa1670 */
[----:B------:R-:W-:-:S02]  /*10840*/  FSEL R3, R10, -INF , !P3 ;  /* 0xff8000000a037808 */ /* 0x000fc40005800000 */
[----:B------:R-:W-:Y:S02]  /*10850*/  ISETP.NE.AND P3, PT, R101, RZ, PT ;  /* 0x000000ff6500720c */ /* 0x000fe40003f65270 */
[----:B------:R-:W-:Y:S02]  /*10860*/  FSEL R38, R38, -INF , !P4 ;  /* 0xff80000026267808 */ /* 0x000fe40006000000 */
[----:B------:R-:W-:-:S04]  /*10870*/  ISETP.GT.AND P3, PT, R64, 0x9, !P3 ;  /* 0x000000094000780c */ /* 0x000fc80005f64270 */
[----:B------:R-:W-:-:S04]  /*10880*/  ISETP.LT.OR P3, PT, R58, 0xa, P3 ;  /* 0x0000000a3a00780c */ /* 0x000fc80001f61670 */
        /* <DEDUP_REMOVED lines=77> */
[----:B------:R-:W0:Y:S03]  /*10d60*/  SHFL.BFLY PT, R11, R10, 0x2, 0x1f ;  /* 0x0c401f000a0b7f89 */ /* 0x000e2600000e0000 */
[----:B------:R-:W-:-:S04]  /*10d70*/  ISETP.GT.AND P3, PT, R64, 0x39, !P3 ;  /* 0x000000394000780c */ /* 0x000fc80005f64270 */
[----:B------:R-:W-:-:S04]  /*10d80*/  ISETP.LT.OR P3, PT, R58, 0x3a, P3 ;  /* 0x0000003a3a00780c */ /* 0x000fc80001f61670 */
[----:B------:R-:W-:Y:S02]  /*10d90*/  FSEL R31, R31, -INF , !P3 ;  /* 0xff8000001f1f7808 */ /* 0x000fe40005800000 */
[----:B------:R-:W-:-:S04]  /*10da0*/  ISETP.NE.AND P3, PT, R112, RZ, PT ;  /* 0x000000ff7000720c */ /* 0x000fc80003f65270 */
[----:B------:R-:W-:-:S04]  /*10db0*/  ISETP.GT.AND P3, PT, R64, 0x40, !P3 ;  /* 0x000000404000780c */ /* 0x000fc80005f64270 */
[----:B------:R-:W-:Y:S02]  /*10dc0*/  ISETP.LT.OR P3, PT, R58, 0x41, P3 ;  /* 0x000000413a00780c */ /* 0x000fe40001f61670 */
[----:B0-----:R-:W-:Y:S02]  /*10dd0*/  FMNMX.FTZ R77, R10, R11, !PT ;  /* 0x0000000b0a4d7209 */ /* 0x001fe40007810000 */
        /* <DEDUP_REMOVED lines=47> */
[----:B------:R-:W0:Y:S01]  /*110d0*/  SHFL.BFLY PT, R80, R77, 0x1, 0x1f ;  /* 0x0c201f004d507f89 */ /* 0x000e2200000e0000 */
[----:B------:R-:W-:-:S04]  /*110e0*/  ISETP.LT.OR P3, PT, R58, 0x71, P3 ;  /* 0x000000713a00780c */ /* 0x000fc80001f61670 */
[----:B------:R-:W-:Y:S02]  /*110f0*/  FSEL R63, R63, -INF , !P3 ;  /* 0xff8000003f3f7808 */ /* 0x000fe40005800000 */
[----:B0-----:R-:W-:-:S04]  /*11100*/  FMNMX.FTZ R11, R77, R80, !PT ;  /* 0x000000504d0b7209 */ /* 0x001fc80007810000 */
[C---:B------:R-:W-:Y:S01]  /*11110*/  FSETP.NEU.FTZ.AND P3, PT, R11.reuse, -INF , PT ;  /* 0xff8000000b00780b */ /* 0x040fe20003f7d000 */
[----:B------:R-:W-:-:S05]  /*11120*/  FMUL.FTZ R79, R11, UR44 ;  /* 0x0000002c0b4f7c20 */ /* 0x000fca0008410000 */
[----:B------:R-:W-:Y:S02]  /*11130*/  FSEL R82, R79, RZ, P3 ;  /* 0x000000ff4f527208 */ /* 0x000fe40001800000 */
[----:B------:R-:W-:Y:S02]  /*11140*/  ISETP.GT.AND P3, PT, R64, RZ, !P6 ;  /* 0x000000ff4000720c */ /* 0x000fe40007764270 */
[----:B------:R-:W-:Y:S01]  /*11150*/  ISETP.NE.AND P6, PT, R81, RZ, PT ;  /* 0x000000ff5100720c */ /* 0x000fe20003fc5270 */
[--C-:B------:R-:W-:Y:S01]  /*11160*/  FFMA.FTZ R172, R71, UR44, -R82.reuse ;  /* 0x0000002c47ac7c23 */ /* 0x100fe20008010852 */
[----:B------:R-:W-:Y:S01]  /*11170*/  ISETP.LT.OR P3, PT, R58, 0x1, P3 ;  /* 0x000000013a00780c */ /* 0x000fe20001f61670 */
[--C-:B------:R-:W-:Y:S01]  /*11180*/  FFMA.FTZ R174, R69, UR44, -R82.reuse ;  /* 0x0000002c45ae7c23 */ /* 0x100fe20008010852 */
[--C-:B------:R-:W-:Y:S01]  /*11190*/  FFMA.FTZ R170, R65, UR44, -R82.reuse ;  /* 0x0000002c41aa7c23 */ /* 0x100fe20008010852 */
[--C-:B------:R-:W-:Y:S01]  /*111a0*/  FFMA.FTZ R164, R52, UR44, -R82.reuse ;  /* 0x0000002c34a47c23 */ /* 0x100fe20008010852 */
[----:B------:R-:W-:Y:S01]  /*111b0*/  FSEL R80, R0, -INF , !P3 ;  /* 0xff80000000507808 */ /* 0x000fe20005800000 */
[--C-:B------:R-:W-:Y:S01]  /*111c0*/  FFMA.FTZ R52, R51, UR44, -R82.reuse ;  /* 0x0000002c33347c23 */ /* 0x100fe20008010852 */
        /* <DEDUP_REMOVED lines=12> */
[--C-:B------:R-:W-:Y:S01]  /*11290*/  FFMA.FTZ R152, R33, UR44, -R82.reuse ;  /* 0x0000002c21987c23 */ /* 0x100fe20008010852 */
[--C-:B------:R-:W-:Y:S01]  /*112a0*/  FFMA.FTZ R33, R32, UR44, -R82.reuse ;  /* 0x0000002c20217c23 */ /* 0x100fe20008010852 */
[----:B------:R-:W-:Y:S01]  /*112b0*/  FMNMX.FTZ R79, R13, R0, !PT ;  /* 0x000000000d4f7209 */ /* 0x000fe20007810000 */
[--C-:B------:R-:W-:Y:S01]  /*112c0*/  FFMA.FTZ R176, R76, UR44, -R82.reuse ;  /* 0x0000002c4cb07c23 */ /* 0x100fe20008010852 */
[--C-:B------:R-:W-:Y:S01]  /*112d0*/  FFMA.FTZ R77, R74, UR44, -R82.reuse ;  /* 0x0000002c4a4d7c23 */ /* 0x100fe20008010852 */
[----:B------:R-:W0:Y:S01]  /*112e0*/  MUFU.EX2 R73, R73 ;  /* 0x0000004900497308 */ /* 0x000e220000000800 */
[----:B------:R-:W-:Y:S01]  /*112f0*/  FMNMX.FTZ R0, R14, R79, !PT ;  /* 0x0000004f0e007209 */ /* 0x000fe20007810000 */
        /* <DEDUP_REMOVED lines=14> */
[----:B------:R-:W2:Y:S01]  /*113e0*/  MUFU.EX2 R75, R75 ;  /* 0x0000004b004b7308 */ /* 0x000ea20000000800 */
        /* <DEDUP_REMOVED lines=8> */
[----:B------:R-:W-:Y:S01]  /*11470*/  FMNMX.FTZ R0, R26, R71, !PT ;  /* 0x000000471a007209 */ /* 0x000fe20007810000 */
[--C-:B------:R-:W-:Y:S01]  /*11480*/  FFMA.FTZ R71, R70, UR44, -R82.reuse ;  /* 0x0000002c46477c23 */ /* 0x100fe20008010852 */
[--C-:B------:R-:W-:Y:S01]  /*11490*/  FFMA.FTZ R43, R43, UR44, -R82.reuse ;  /* 0x0000002c2b2b7c23 */ /* 0x100fe20008010852 */
[----:B------:R-:W-:Y:S01]  /*114a0*/  FFMA.FTZ R41, R41, UR44, -R82 ;  /* 0x0000002c29297c23 */ /* 0x000fe20008010852 */
[----:B------:R-:W-:-:S03]  /*114b0*/  FMNMX.FTZ R81, R27, R0, !PT ;  /* 0x000000001b517209 */ /* 0x000fc60007810000 */
[----:B------:R-:W4:Y:S01]  /*114c0*/  MUFU.EX2 R77, R77 ;  /* 0x0000004d004d7308 */ /* 0x000f220000000800 */
[----:B------:R-:W-:-:S04]  /*114d0*/  FMNMX.FTZ R81, R28, R81, !PT ;  /* 0x000000511c517209 */ /* 0x000fc80007810000 */
        /* <DEDUP_REMOVED lines=16> */
[----:B------:R-:W-:Y:S01]  /*115e0*/  MUFU.EX2 R69, R68 ;  /* 0x0000004400457308 */ /* 0x000fe20000000800 */
[----:B------:R-:W-:-:S04]  /*115f0*/  FMNMX.FTZ R0, R60, R65, !PT ;  /* 0x000000413c007209 */ /* 0x000fc80007810000 */
[----:B------:R-:W-:-:S03]  /*11600*/  FMNMX.FTZ R65, R61, R0, !PT ;  /* 0x000000003d417209 */ /* 0x000fc60007810000 */
[----:B------:R-:W-:Y:S01]  /*11610*/  MUFU.EX2 R168, R168 ;  /* 0x000000a800a87308 */ /* 0x000fe20000000800 */
[----:B------:R-:W-:-:S04]  /*11620*/  FMNMX.FTZ R0, R62, R65, !PT ;  /* 0x000000413e007209 */ /* 0x000fc80007810000 */
[----:B------:R-:W-:Y:S02]  /*11630*/  FMNMX.FTZ R51, R63, R0, !PT ;  /* 0x000000003f337209 */ /* 0x000fe40007810000 */
[----:B------:R-:W-:Y:S01]  /*11640*/  FSEL R0, R39, -INF , !P5 ;  /* 0xff80000027007808 */ /* 0x000fe20006800000 */
        /* <DEDUP_REMOVED lines=15> */
[----:B0-----:R-:W-:-:S04]  /*11740*/  FMNMX.FTZ R10, R44, R51, !PT ;  /* 0x000000332c0a7209 */ /* 0x001fc80007810000 */
[C---:B------:R-:W-:Y:S01]  /*11750*/  FSETP.NEU.FTZ.AND P3, PT, R10.reuse, -INF , PT ;  /* 0xff8000000a00780b */ /* 0x040fe20003f7d000 */
[----:B------:R-:W-:Y:S02]  /*11760*/  FMUL.FTZ R32, R10, UR44 ;  /* 0x0000002c0a207c20 */ /* 0x000fe40008410000 */
[----:B------:R-:W-:Y:S03]  /*11770*/  MUFU.EX2 R162, R162 ;  /* 0x000000a200a27308 */ /* 0x000fe60000000800 */
[----:B------:R-:W-:-:S05]  /*11780*/  FSEL R51, R32, RZ, P3 ;  /* 0x000000ff20337208 */ /* 0x000fca0001800000 */
[----:B------:R-:W-:Y:S01]  /*11790*/  MUFU.EX2 R45, R45 ;  /* 0x0000002d002d7308 */ /* 0x000fe20000000800 */
[----:B------:R-:W-:Y:S01]  /*117a0*/  FFMA.FTZ R183, R3, UR44, -R51 ;  /* 0x0000002c03b77c23 */ /* 0x000fe20008010833 */
[----:B------:R-:W-:Y:S01]  /*117b0*/  FADD.FTZ R3, R180, R73 ;  /* 0x00000049b4037221 */ /* 0x000fe20000010000 */
[--C-:B------:R-:W-:Y:S01]  /*117c0*/  FFMA.FTZ R181, R80, UR44, -R51.reuse ;  /* 0x0000002c50b57c23 */ /* 0x100fe20008010833 */
[--C-:B------:R-:W-:Y:S01]  /*117d0*/  FFMA.FTZ R32, R9, UR44, -R51.reuse ;  /* 0x0000002c09207c23 */ /* 0x100fe20008010833 */
[----:B------:R-:W-:Y:S01]  /*117e0*/  FFMA.FTZ R8, R8, UR44, -R51 ;  /* 0x0000002c08087c23 */ /* 0x000fe20008010833 */
[----:B-1----:R-:W-:Y:S01]  /*117f0*/  FADD.FTZ R4, R182, R3 ;  /* 0x00000003b6047221 */ /* 0x002fe20000010000 */
[--C-:B------:R-:W-:Y:S01]  /*11800*/  FFMA.FTZ R177, R13, UR44, -R51.reuse ;  /* 0x0000002c0db17c23 */ /* 0x100fe20008010833 */
[----:B------:R-:W-:Y:S01]  /*11810*/  MUFU.EX2 R183, R183 ;  /* 0x000000b700b77308 */ /* 0x000fe20000000800 */
[--C-:B------:R-:W-:Y:S01]  /*11820*/  FFMA.FTZ R14, R14, UR44, -R51.reuse ;  /* 0x0000002c0e0e7c23 */ /* 0x100fe20008010833 */
[----:B--2---:R-:W-:Y:S01]  /*11830*/  FADD.FTZ R3, R75, R4 ;  /* 0x000000044b037221 */ /* 0x004fe20000010000 */
[--C-:B------:R-:W-:Y:S01]  /*11840*/  FFMA.FTZ R179, R15, UR44, -R51.reuse ;  /* 0x0000002c0fb37c23 */ /* 0x100fe20008010833 */
[--C-:B------:R-:W-:Y:S01]  /*11850*/  FFMA.FTZ R20, R20, UR44, -R51.reuse ;  /* 0x0000002c14147c23 */ /* 0x100fe20008010833 */
[----:B------:R-:W-:Y:S01]  /*11860*/  FFMA.FTZ R173, R21, UR44, -R51 ;  /* 0x0000002c15ad7c23 */ /* 0x000fe20008010833 */
[----:B---3--:R-:W-:Y:S01]  /*11870*/  FADD.FTZ R4, R176, R3 ;  /* 0x00000003b0047221 */ /* 0x008fe20000010000 */
[--C-:B------:R-:W-:Y:S01]  /*11880*/  FFMA.FTZ R24, R24, UR44, -R51.reuse ;  /* 0x0000002c18187c23 */ /* 0x100fe20008010833 */
[----:B------:R-:W-:Y:S01]  /*11890*/  MUFU.EX2 R181, R181 ;  /* 0x000000b500b57308 */ /* 0x000fe20000000800 */
[--C-:B------:R-:W-:Y:S01]  /*118a0*/  FFMA.FTZ R175, R25, UR44, -R51.reuse ;  /* 0x0000002c19af7c23 */ /* 0x100fe20008010833 */
[----:B----4-:R-:W-:Y:S01]  /*118b0*/  FADD.FTZ R3, R77, R4 ;  /* 0x000000044d037221 */ /* 0x010fe20000010000 */
[--C-:B------:R-:W-:Y:S01]  /*118c0*/  FFMA.FTZ R26, R26, UR44, -R51.reuse ;  /* 0x0000002c1a1a7c23 */ /* 0x100fe20008010833 */
[--C-:B------:R-:W-:Y:S01]  /*118d0*/  FFMA.FTZ R169, R27, UR44, -R51.reuse ;  /* 0x0000002c1ba97c23 */ /* 0x100fe20008010833 */
[----:B------:R-:W-:Y:S01]  /*118e0*/  FFMA.FTZ R28, R28, UR44, -R51 ;  /* 0x0000002c1c1c7c23 */ /* 0x000fe20008010833 */
[----:B------:R-:W-:Y:S01]  /*118f0*/  FADD.FTZ R4, R178, R3 ;  /* 0x00000003b2047221 */ /* 0x000fe20000010000 */
[--C-:B------:R-:W-:Y:S01]  /*11900*/  FFMA.FTZ R171, R30, UR44, -R51.reuse ;  /* 0x0000002c1eab7c23 */ /* 0x100fe20008010833 */
[----:B------:R-:W0:Y:S01]  /*11910*/  MUFU.EX2 R32, R32 ;  /* 0x0000002000207308 */ /* 0x000e220000000800 */
[--C-:B------:R-:W-:Y:S01]  /*11920*/  FFMA.FTZ R30, R31, UR44, -R51.reuse ;  /* 0x0000002c1f1e7c23 */ /* 0x100fe20008010833 */
[----:B------:R-:W-:Y:S01]  /*11930*/  FADD.FTZ R3, R79, R4 ;  /* 0x000000044f037221 */ /* 0x000fe20000010000 */
[--C-:B------:R-:W-:Y:S01]  /*11940*/  FFMA.FTZ R34, R34, UR44, -R51.reuse ;  /* 0x0000002c22227c23 */ /* 0x100fe20008010833 */
[--C-:B------:R-:W-:Y:S01]  /*11950*/  FFMA.FTZ R35, R35, UR44, -R51.reuse ;  /* 0x0000002c23237c23 */ /* 0x100fe20008010833 */
[----:B------:R-:W-:Y:S01]  /*11960*/  FFMA.FTZ R36, R36, UR44, -R51 ;  /* 0x0000002c24247c23 */ /* 0x000fe20008010833 */
[----:B------:R-:W-:Y:S01]  /*11970*/  FADD.FTZ R42, R172, R3 ;  /* 0x00000003ac2a7221 */ /* 0x000fe20000010000 */
[--C-:B------:R-:W-:Y:S01]  /*11980*/  FFMA.FTZ R37, R37, UR44, -R51.reuse ;  /* 0x0000002c25257c23 */ /* 0x100fe20008010833 */
[----:B------:R-:W1:Y:S01]  /*11990*/  MUFU.EX2 R8, R8 ;  /* 0x0000000800087308 */ /* 0x000e620000000800 */
        /* <DEDUP_REMOVED lines=8> */
[----:B0-----:R-:W-:Y:S01]  /*11a20*/  FADD.FTZ R4, R181, R32 ;  /* 0x00000020b5047221 */ /* 0x001fe20000010000 */
[----:B------:R-:W-:Y:S01]  /*11a30*/  FADD.FTZ R9, R69, R42 ;  /* 0x0000002a45097221 */ /* 0x000fe20000010000 */
[--C-:B------:R-:W-:Y:S01]  /*11a40*/  FFMA.FTZ R60, R60, UR44, -R51.reuse ;  /* 0x0000002c3c3c7c23 */ /* 0x100fe20008010833 */
[----:B------:R-:W-:Y:S01]  /*11a50*/  FFMA.FTZ R61, R61, UR44, -R51 ;  /* 0x0000002c3d3d7c23 */ /* 0x000fe20008010833 */
[----:B------:R-:W-:Y:S01]  /*11a60*/  FADD.FTZ R3, R183, R4 ;  /* 0x00000004b7037221 */ /* 0x000fe20000010000 */
[----:B------:R-:W-:Y:S01]  /*11a70*/  FADD.FTZ R42, R168, R9 ;  /* 0x00000009a82a7221 */ /* 0x000fe20000010000 */
[----:B------:R-:W-:Y:S01]  /*11a80*/  FFMA.FTZ R62, R62, UR44, -R51 ;  /* 0x0000002c3e3e7c23 */ /* 0x000fe20008010833 */
[----:B------:R-:W0:Y:S01]  /*11a90*/  MUFU.EX2 R14, R14 ;  /* 0x0000000e000e7308 */ /* 0x000e220000000800 */
[----:B-1----:R-:W-:Y:S01]  /*11aa0*/  FADD.FTZ R4, R8, R3 ;  /* 0x0000000308047221 */ /* 0x002fe20000010000 */
[----:B------:R-:W-:Y:S01]  /*11ab0*/  FADD.FTZ R9, R67, R42 ;  /* 0x0000002a43097221 */ /* 0x000fe20000010000 */
[--C-:B------:R-:W-:Y:S01]  /*11ac0*/  FFMA.FTZ R63, R63, UR44, -R51.reuse ;  /* 0x0000002c3f3f7c23 */ /* 0x100fe20008010833 */
[--C-:B------:R-:W-:Y:S01]  /*11ad0*/  FFMA.FTZ R38, R38, UR44, -R51.reuse ;  /* 0x0000002c26267c23 */ /* 0x100fe20008010833 */
[----:B------:R-:W-:Y:S01]  /*11ae0*/  FFMA.FTZ R0, R0, UR44, -R51 ;  /* 0x0000002c00007c23 */ /* 0x000fe20008010833 */
[----:B------:R-:W-:Y:S01]  /*11af0*/  FADD.FTZ R42, R170, R9 ;  /* 0x00000009aa2a7221 */ /* 0x000fe20000010000 */
[----:B------:R-:W-:Y:S01]  /*11b00*/  FFMA.FTZ R40, R40, UR44, -R51 ;  /* 0x0000002c28287c23 */ /* 0x000fe20008010833 */
[----:B------:R-:W1:Y:S01]  /*11b10*/  MUFU.EX2 R179, R179 ;  /* 0x000000b300b37308 */ /* 0x000e620000000800 */
[----:B--2---:R-:W-:Y:S01]  /*11b20*/  FADD.FTZ R3, R177, R4 ;  /* 0x00000004b1037221 */ /* 0x004fe20000010000 */
[----:B------:R-:W-:Y:S01]  /*11b30*/  FADD.FTZ R9, R59, R42 ;  /* 0x0000002a3b097221 */ /* 0x000fe20000010000 */
[----:B------:R-:W-:Y:S01]  /*11b40*/  F2FP.BF16.F32.PACK_AB R183, R8, R183 ;  /* 0x000000b708b7723e */ /* 0x000fe200000010ff */
[----:B------:R-:W-:Y:S01]  /*11b50*/  IMAD.IADD R13, R192, 0x1, -R193 ;  /* 0x00000001c00d7824 */ /* 0x000fe200078e0ac1 */
[----:B------:R-:W-:Y:S01]  /*11b60*/  F2FP.BF16.F32.PACK_AB R180, R73, R180 ;  /* 0x000000b449b4723e */ /* 0x000fe200000010ff */
[----:B------:R-:W-:Y:S01]  /*11b70*/  FADD.FTZ R42, R164, R9 ;  /* 0x00000009a42a7221 */ /* 0x000fe20000010000 */
[----:B------:R-:W-:Y:S01]  /*11b80*/  F2FP.BF16.F32.PACK_AB R182, R75, R182 ;  /* 0x000000b64bb6723e */ /* 0x000fe200000010ff */
[----:B------:R-:W2:Y:S01]  /*11b90*/  MUFU.EX2 R20, R20 ;  /* 0x0000001400147308 */ /* 0x000ea20000000800 */
[----:B0-----:R-:W-:Y:S01]  /*11ba0*/  FADD.FTZ R4, R14, R3 ;  /* 0x000000030e047221 */ /* 0x001fe20000010000 */
[----:B------:R-:W-:Y:S01]  /*11bb0*/  FADD.FTZ R9, R39, R42 ;  /* 0x0000002a27097221 */ /* 0x000fe20000010000 */
[----:B------:R-:W-:-:S02]  /*11bc0*/  F2FP.BF16.F32.PACK_AB R176, R77, R176 ;  /* 0x000000b04db0723e */ /* 0x000fc400000010ff */
[----:B------:R-:W-:Y:S01]  /*11bd0*/  F2FP.BF16.F32.PACK_AB R178, R79, R178 ;  /* 0x000000b24fb2723e */ /* 0x000fe200000010ff */
        /* <DEDUP_REMOVED lines=18> */
[C---:B------:R-:W-:Y:S01]  /*11d00*/  FADD.FTZ R9, R45.reuse, R42 ;  /* 0x0000002a2d097221 */ /* 0x040fe20000010000 */
[----:B------:R-:W-:Y:S02]  /*11d10*/  F2FP.BF16.F32.PACK_AB R162, R45, R162 ;  /* 0x000000a22da2723e */ /* 0x000fe400000010ff */
[----:B------:R-:W-:Y:S02]  /*11d20*/  F2FP.BF16.F32.PACK_AB R181, R32, R181 ;  /* 0x000000b520b5723e */ /* 0x000fe400000010ff */
[----:B------:R-:W-:Y:S01]  /*11d30*/  F2FP.BF16.F32.PACK_AB R177, R14, R177 ;  /* 0x000000b10eb1723e */ /* 0x000fe200000010ff */
[----:B------:R-:W0:Y:S01]  /*11d40*/  MUFU.EX2 R26, R26 ;  /* 0x0000001a001a7308 */ /* 0x000e220000000800 */
[----:B-1----:R-:W-:Y:S01]  /*11d50*/  FADD.FTZ R4, R24, R3 ;  /* 0x0000000318047221 */ /* 0x002fe20000010000 */
[----:B------:R-:W-:-:S02]  /*11d60*/  F2FP.BF16.F32.PACK_AB R179, R20, R179 ;  /* 0x000000b314b3723e */ /* 0x000fc400000010ff */
[----:B------:R-:W-:-:S04]  /*11d70*/  F2FP.BF16.F32.PACK_AB R173, R24, R173 ;  /* 0x000000ad18ad723e */ /* 0x000fc800000010ff */
        /* <DEDUP_REMOVED lines=51> */
[----:B-1----:R-:W-:Y:S01]  /*120b0*/  FADD.FTZ R42, R154, R9 ;  /* 0x000000099a2a7221 */ /* 0x002fe20000010000 */
[----:B------:R-:W-:-:S04]  /*120c0*/  IMAD R9, R197, 0x80, R13 ;  /* 0x00000080c5097824 */ /* 0x000fc800078e020d */
[----:B------:R-:W-:Y:S02]  /*120d0*/  IMAD.IADD R6, R9, 0x1, R6 ;  /* 0x0000000109067824 */ /* 0x000fe400078e0206 */
        /* <DEDUP_REMOVED lines=13> */
[----:B------:R2:W0:Y:S01]  /*121b0*/  MUFU.EX2 R155, R0 ;  /* 0x00000000009b7308 */ /* 0x0004220000000800 */
[----:B-1----:R-:W-:-:S07]  /*121c0*/  FADD.FTZ R3, R63, R8 ;  /* 0x000000083f037221 */ /* 0x002fce0000010000 */
[----:B------:R-:W1:Y:S01]  /*121d0*/  MUFU.EX2 R40, R40 ;  /* 0x0000002800287308 */ /* 0x000e620000000800 */
[C---:B--2---:R-:W-:Y:S01]  /*121e0*/  FADD.FTZ R0, R38.reuse, R3 ;  /* 0x0000000326007221 */ /* 0x044fe20000010000 */
[----:B------:R-:W-:-:S03]  /*121f0*/  F2FP.BF16.F32.PACK_AB R153, R38, R63 ;  /* 0x0000003f2699723e */ /* 0x000fc600000010ff */
[----:B0-----:R-:W-:-:S04]  /*12200*/  FADD.FTZ R3, R155, R0 ;  /* 0x000000009b037221 */ /* 0x001fc80000010000 */
[C---:B-1----:R-:W-:Y:S01]  /*12210*/  FADD.FTZ R0, R40.reuse, R3 ;  /* 0x0000000328007221 */ /* 0x042fe20000010000 */
[----:B------:R-:W-:Y:S01]  /*12220*/  F2FP.BF16.F32.PACK_AB R155, R40, R155 ;  /* 0x0000009b289b723e */ /* 0x000fe200000010ff */
[----:B------:R-:W-:Y:S01]  /*12230*/  VIADD R3, R129, 0xfffffffe ;  /* 0xfffffffe81037836 */ /* 0x000fe20000000000 */
        /* <DEDUP_REMOVED lines=12> */
.L_x_7035:
[----:B------:R-:W-:-:S13]  /*12300*/  ISETP.NE.AND P3, PT, R7, 0x1, PT ;  /* 0x000000010700780c */ /* 0x000fda0003f65270 */
[----:B------:R-:W0:Y:S02]  /*12310*/  @P3 LDC.64 R14, c[0x0][0x9e8] ;  /* 0x00027a00ff0e3b82 */ /* 0x000e240000000a00 */
[----:B0-----:R-:W-:-:S05]  /*12320*/  @P3 IMAD.HI.U32 R14, R8, R14, RZ ;  /* 0x0000000e080e3227 */ /* 0x001fca00078e00ff */
[----:B------:R-:W-:-:S07]  /*12330*/  @P3 SHF.R.U32.HI R8, RZ, R15, R14 ;  /* 0x0000000fff083219 */ /* 0x000fce000001160e */
.L_x_7036:
[----:B------:R-:W-:Y:S05]  /*12340*/  BSYNC B0 ;  /* 0x0000000000007941 */ /* 0x000fea0003800000 */
.L_x_7034:
[----:B------:R-:W-:-:S05]  /*12350*/  IMAD R7, R8, R7, R7 ;  /* 0x0000000708077224 */ /* 0x000fca00078e0207 */
[----:B------:R-:W-:-:S07]  /*12360*/  VIMNMX R6, R6, R7, PT ;  /* 0x0000000706067248 */ /* 0x000fce0003fe0100 */
.L_x_7033:
[----:B------:R-:W-:Y:S01]  /*12370*/  SHF.R.S32.HI R7, RZ, 0x1f, R6 ;  /* 0x0000001fff077819 */ /* 0x000fe20000011406 */
[----:B------:R-:W-:Y:S01]  /*12380*/  ULDC UR49, c[0x0][0x9e4] ;  /* 0x0002790000317ab9 */ /* 0x000fe20000000800 */
[----:B------:R-:W-:Y:S01]  /*12390*/  ULDC UR46, c[0x0][0x9e4] ;  /* 0x00027900002e7ab9 */ /* 0x000fe20000000800 */
[----:B------:R-:W-:Y:S01]  /*123a0*/  ULDC UR45, c[0x0][0x988] ;  /* 0x00026200002d7ab9 */ /* 0x000fe20000000800 */
[----:B------:R-:W-:Y:S01]  /*123b0*/  LEA.HI R7, R7, R6, RZ, 0x7 ;  /* 0x0000000607077211 */ /* 0x000fe200078f38ff */
[----:B------:R-:W-:Y:S01]  /*123c0*/  ULDC UR48, c[0x0][0x988] ;  /* 0x0002620000307ab9 */ /* 0x000fe20000000800 */
[----:B------:R-:W-:Y:S01]  /*123d0*/  ULDC UR47, c[0x0][0x988] ;  /* 0x00026200002f7ab9 */ /* 0x000fe20000000800 */
[----:B------:R-:W-:Y:S01]  /*123e0*/  ULDC UR54, c[0x0][0x9d8] ;  /* 0x0002760000367ab9 */ /* 0x000fe20000000800 */
[----:B------:R-:W-:Y:S01]  /*123f0*/  SHF.R.S32.HI R7, RZ, 0x7, R7 ;  /* 0x00000007ff077819 */ /* 0x000fe20000011407 */
[----:B------:R-:W-:Y:S01]  /*12400*/  ULDC UR52, c[0x0][0x9d8] ;  /* 0x0002760000347ab9 */ /* 0x000fe20000000800 */
[----:B------:R-:W-:Y:S01]  /*12410*/  ULDC UR51, c[0x0][0x9d8] ;  /* 0x0002760000337ab9 */ /* 0x000fe20000000800 */
[----:B------:R-:W-:Y:S01]  /*12420*/  ULDC UR53, c[0x0][0x9e0] ;  /* 0x0002780000357ab9 */ /* 0x000fe20000000800 */
[----:B------:R-:W-:Y:S01]  /*12430*/  VIMNMX R14, R198, R7, !PT ;  /* 0x00000007c60e7248 */ /* 0x000fe20007fe0100 */
[----:B------:R-:W-:Y:S01]  /*12440*/  ULDC UR50, c[0x0][0x9e0] ;  /* 0x0002780000327ab9 */ /* 0x000fe20000000800 */
[----:B------:R-:W-:-:S02]  /*12450*/  CS2R R150, SRZ ;  /* 0x0000000000967805 */ /* 0x000fc4000001ff00 */
[----:B------:R-:W-:Y:S02]  /*12460*/  CS2R R148, SRZ ;  /* 0x0000000000947805 */ /* 0x000fe4000001ff00 */
        /* <DEDUP_REMOVED lines=16> */
[----:B-----5:R-:W-:-:S02]  /*12570*/  CS2R R116, SRZ ;  /* 0x0000000000747805 */ /* 0x020fc4000001ff00 */
        /* <DEDUP_REMOVED lines=15> */
[----:B------:R-:W-:Y:S02]  /*12670*/  IMAD.IADD R15, R12, 0x1, R13 ;  /* 0x000000010c0f7824 */ /* 0x000fe400078e020d */
[----:B------:R-:W-:Y:S02]  /*12680*/  IMAD.MOV.U32 R151, RZ, RZ, RZ ;  /* 0x000000ffff977224 */ /* 0x000fe400078e00ff */
[----:B------:R-:W-:-:S07]  /*12690*/  VIADD R20, R15, 0x8 ;  /* 0x000000080f147836 */ /* 0x000fce0000000000 */
.L_x_7055:
[----:B------:R-:W-:Y:S01]  /*126a0*/  ISETP.NE.AND P3, PT, R196, RZ, PT ;  /* 0x000000ffc400720c */ /* 0x000fe20003f65270 */
[----:B------:R-:W-:Y:S01]  /*126b0*/  VIADD R21, R184, 0x1 ;  /* 0x00000001b8157836 */ /* 0x000fe20000000000 */
[----:B------:R-:W-:Y:S05]  /*126c0*/  YIELD ;  /* 0x0000000000007946 */ /* 0x000fea0003800000 */
[----:B------:R-:W-:-:S04]  /*126d0*/  ISETP.NE.AND P4, PT, R21, 0x2, PT ;  /* 0x000000021500780c */ /* 0x000fc80003f85270 */
[----:B------:R-:W-:Y:S02]  /*126e0*/  SEL R199, RZ, 0x1, P4 ;  /* 0x00000001ffc77807 */ /* 0x000fe40002000000 */
[----:B------:R-:W-:Y:S02]  /*126f0*/  SEL R21, R21, RZ, P4 ;  /* 0x000000ff15157207 */ /* 0x000fe40002000000 */
[----:B------:R-:W-:Y:S01]  /*12700*/  LOP3.LUT R199, R186, R199, RZ, 0x3c, !PT ;  /* 0x000000c7bac77212 */ /* 0x000fe200078e3cff */
[----:B------:R-:W-:Y:S06]  /*12710*/  @P3 BRA `(.L_x_7038) ;  /* 0x0000000000303947 */ /* 0x000fec0003800000 */
[----:B------:R-:W-:Y:S05]  /*12720*/  @!P0 BRA `(.L_x_7039) ;  /* 0x0000000000048947 */ /* 0x000fea0003800000 */
[----:B------:R-:W-:Y:S01]  /*12730*/  BPT.TRAP 0x1 ;  /* 0x000000040000795c */ /* 0x000fe20000300000 */
.L_x_7039:
[----:B------:R-:W-:Y:S01]  /*12740*/  IMAD R7, R21, 0x8, R2 ;  /* 0x0000000815077824 */ /* 0x000fe200078e0202 */
[----:B------:R-:W-:-:S04]  /*12750*/  SHF.L.U32 R6, R199, 0x1f, RZ ;  /* 0x0000001fc7067819 */ /* 0x000fc800000006ff */
[----:B------:R0:W1:Y:S01]  /*12760*/  SYNCS.PHASECHK.TRANS64.TRYWAIT P4, [R7+URZ+0x28830], R6 ;  /* 0x02883006070075a7 */ /* 0x000062000808017f */
[----:B------:R-:W-:Y:S05]  /*12770*/  @!P0 BRA `(.L_x_7040) ;  /* 0x0000000000048947 */ /* 0x000fea0003800000 */
[----:B------:R-:W-:Y:S01]  /*12780*/  BPT.TRAP 0x1 ;  /* 0x000000040000795c */ /* 0x000fe20000300000 */
.L_x_7040:
[----:B------:R-:W-:Y:S04]  /*12790*/  BSSY B0, `(.L_x_7038) ;  /* 0x0000004000007945 */ /* 0x000fe80003800000 */
[----:B-1----:R-:W-:Y:S05]  /*127a0*/  @P4 BRA `(.L_x_7041) ;  /* 0x0000000000084947 */ /* 0x002fea0003800000 */
[----:B------:R-:W1:Y:S02]  /*127b0*/  SYNCS.PHASECHK.TRANS64.TRYWAIT P4, [R7+URZ+0x28830], R6 ;  /* 0x02883006070075a7 */ /* 0x000e64000808017f */
[----:B-1----:R-:W-:Y:S05]  /*127c0*/  @!P4 BRA `(.L_x_7042) ;  /* 0x0000014000b4c947 */ /* 0x002fea0003800000 */
.L_x_7041:
[----:B------:R-:W-:Y:S05]  /*127d0*/  BSYNC B0 ;  /* 0x0000000000007941 */ /* 0x000fea0003800000 */
.L_x_7038:
[----:B------:R-:W2:Y:S01]  /*127e0*/  S2R R8, SR_TID.X ;  /* 0x0000000000087919 */ /* 0x000ea20000002100 */
[----:B01----:R-:W-:Y:S01]  /*127f0*/  IMAD.MOV.U32 R7, RZ, RZ, 0x40000040 ;  /* 0x40000040ff077424 */ /* 0x003fe200078e00ff */
[----:B------:R-:W-:Y:S05]  /*12800*/  WARPSYNC.ALL ;  /* 0x0000000000007948 */ /* 0x000fea0003800000 */
[----:B------:R-:W-:Y:S01]  /*12810*/  R2UR UR35, R7 ;  /* 0x00000000072372ca */ /* 0x000fe200000e0000 */
[----:B------:R-:W-:Y:S02]  /*12820*/  IMAD R6, R21, 0x800, R5 ;  /* 0x0000080015067824 */ /* 0x000fe400078e0205 */
[----:B------:R-:W-:-:S03]  /*12830*/  IMAD.MOV.U32 R9, RZ, RZ, 0x40000040 ;  /* 0x40000040ff097424 */ /* 0x000fc600078e00ff */
[----:B------:R-:W-:Y:S02]  /*12840*/  R2UR UR34, R6 ;  /* 0x00000000062272ca */ /* 0x000fe400000e0000 */
[----:B------:R-:W-:Y:S01]  /*12850*/  R2UR UR7, R9 ;  /* 0x00000000090772ca */ /* 0x000fe200000e0000 */
[----:B------:R-:W-:-:S05]  /*12860*/  IMAD.MOV.U32 R9, RZ, RZ, 0x40000040 ;  /* 0x40000040ff097424 */ /* 0x000fca00078e00ff */
[----:B------:R-:W-:Y:S01]  /*12870*/  R2UR UR11, R9 ;  /* 0x00000000090b72ca */ /* 0x000fe200000e0000 */
[----:B------:R-:W-:-:S05]  /*12880*/  IMAD.MOV.U32 R9, RZ, RZ, 0x40000040 ;  /* 0x40000040ff097424 */ /* 0x000fca00078e00ff */
[----:B------:R-:W-:Y:S01]  /*12890*/  R2UR UR15, R9 ;  /* 0x00000000090f72ca */ /* 0x000fe200000e0000 */
[----:B------:R-:W-:Y:S01]  /*128a0*/  IMAD.MOV.U32 R9, RZ, RZ, 0x40000040 ;  /* 0x40000040ff097424 */ /* 0x000fe200078e00ff */
[----:B--2---:R-:W-:-:S04]  /*128b0*/  SHF.R.U32.HI R8, RZ, 0x7, R8 ;  /* 0x00000007ff087819 */ /* 0x004fc80000011608 */
[----:B------:R-:W-:Y:S01]  /*128c0*/  R2UR UR19, R9 ;  /* 0x00000000091372ca */ /* 0x000fe200000e0000 */
[----:B------:R-:W-:Y:S02]  /*128d0*/  IMAD.MOV.U32 R9, RZ, RZ, 0x40000040 ;  /* 0x40000040ff097424 */ /* 0x000fe400078e00ff */
[----:B------:R-:W-:Y:S02]  /*128e0*/  VIADD R7, R8, 0x8 ;  /* 0x0000000808077836 */ /* 0x000fe40000000000 */
[----:B------:R-:W-:Y:S01]  /*128f0*/  VIADD R8, R6, 0x2 ;  /* 0x0000000206087836 */ /* 0x000fe20000000000 */
[----:B------:R-:W-:Y:S01]  /*12900*/  R2UR UR23, R9 ;  /* 0x00000000091772ca */ /* 0x000fe200000e0000 */
[----:B------:R-:W-:Y:S01]  /*12910*/  IMAD.MOV.U32 R9, RZ, RZ, 0x40000040 ;  /* 0x40000040ff097424 */ /* 0x000fe200078e00ff */
[----:B------:R0:W-:Y:S02]  /*12920*/  BAR.SYNC.DEFER_BLOCKING R7, 0x100 ;  /* 0x000400070000751d */ /* 0x0001e40000010000 */
[----:B------:R-:W-:Y:S01]  /*12930*/  R2UR UR6, R8 ;  /* 0x00000000080672ca */ /* 0x000fe200000e0000 */
[----:B------:R-:W-:Y:S01]  /*12940*/  VIADD R8, R6, 0x4 ;  /* 0x0000000406087836 */ /* 0x000fe20000000000 */
[----:B------:R-:W-:-:S04]  /*12950*/  R2UR UR27, R9 ;  /* 0x00000000091b72ca */ /* 0x000fc800000e0000 */
[----:B------:R-:W-:Y:S01]  /*12960*/  R2UR UR10, R8 ;  /* 0x00000000080a72ca */ /* 0x000fe200000e0000 */
[----:B------:R-:W-:Y:S02]  /*12970*/  VIADD R8, R6, 0x6 ;  /* 0x0000000606087836 */ /* 0x000fe40000000000 */
[----:B0-----:R-:W-:-:S03]  /*12980*/  IMAD.MOV.U32 R7, RZ, RZ, 0x40000040 ;  /* 0x40000040ff077424 */ /* 0x001fc600078e00ff */
[----:B------:R-:W-:Y:S01]  /*12990*/  R2UR UR14, R8 ;  /* 0x00000000080e72ca */ /* 0x000fe200000e0000 */
[----:B------:R-:W-:Y:S01]  /*129a0*/  VIADD R8, R6, 0x400 ;  /* 0x0000040006087836 */ /* 0x000fe20000000000 */
[----:B------:R-:W-:-:S04]  /*129b0*/  R2UR UR31, R7 ;  /* 0x00000000071f72ca */ /* 0x000fc800000e0000 */
[----:B------:R-:W-:Y:S01]  /*129c0*/  R2UR UR18, R8 ;  /* 0x00000000081272ca */ /* 0x000fe200000e0000 */
[----:B------:R-:W-:Y:S01]  /*129d0*/  VIADD R8, R6, 0x402 ;  /* 0x0000040206087836 */ /* 0x000fe20000000000 */
[----:B------:R-:W-:-:S04]  /*129e0*/  WARPGROUP.ARRIVE ;  /* 0x00000000000079c5 */ /* 0x000fc80000000000 */
[----:B------:R-:W-:Y:S01]  /*129f0*/  R2UR UR22, R8 ;  /* 0x00000000081672ca */ /* 0x000fe200000e0000 */
[C---:B------:R-:W-:Y:S02]  /*12a00*/  VIADD R8, R6.reuse, 0x404 ;  /* 0x0000040406087836 */ /* 0x040fe40000000000 */
[----:B------:R-:W-:Y:S01]  /*12a10*/  VIADD R6, R6, 0x406 ;  /* 0x0000040606067836 */ /* 0x000fe20000000000 */
[----:B------:R-:W-:Y:S02]  /*12a20*/  HGMMA.64x128x16.F32.BF16 R24, gdesc[UR32], RZ, !UPT, gsb0 ;  /* 0x01e00000201879f0 */ /* 0x000fe4000c0018ff */
[----:B------:R-:W-:Y:S02]  /*12a30*/  R2UR UR26, R8 ;  /* 0x00000000081a72ca */ /* 0x000fe400000e0000 */
[----:B------:R-:W-:Y:S01]  /*12a40*/  R2UR UR30, R6 ;  /* 0x00000000061e72ca */ /* 0x000fe200000e0000 */
        /* <DEDUP_REMOVED lines=22> */
[----:B------:R-:W-:Y:S05]  /*12bb0*/  @P3 BRA `(.L_x_7043) ;  /* 0x0000000000283947 */ /* 0x000fea0003800000 */
[----:B------:R-:W-:Y:S05]  /*12bc0*/  @!P0 BRA `(.L_x_7044) ;  /* 0x0000000000048947 */ /* 0x000fea0003800000 */
[----:B------:R-:W-:Y:S01]  /*12bd0*/  BPT.TRAP 0x1 ;  /* 0x000000040000795c */ /* 0x000fe20000300000 */
.L_x_7044:
[----:B------:R-:W-:Y:S01]  /*12be0*/  SHF.L.U32 R6, R186, 0x1f, RZ ;  /* 0x0000001fba067819 */ /* 0x000fe200000006ff */
[----:B------:R-:W-:-:S04]  /*12bf0*/  IMAD R7, R184, 0x8, R2 ;  /* 0x00000008b8077824 */ /* 0x000fc800078e0202 */
[----:B------:R0:W1:Y:S01]  /*12c00*/  SYNCS.PHASECHK.TRANS64.TRYWAIT P3, [R7+URZ+0x28850], R6 ;  /* 0x02885006070075a7 */ /* 0x000062000806017f */
[----:B------:R-:W-:Y:S05]  /*12c10*/  @!P0 BRA `(.L_x_7045) ;  /* 0x0000000000048947 */ /* 0x000fea0003800000 */
[----:B------:R-:W-:Y:S01]  /*12c20*/  BPT.TRAP 0x1 ;  /* 0x000000040000795c */ /* 0x000fe20000300000 */
.L_x_7045:
[----:B-1----:R-:W-:Y:S05]  /*12c30*/  @P3 BRA `(.L_x_7043) ;  /* 0x0000000000083947 */ /* 0x002fea0003800000 */
[----:B------:R-:W1:Y:S02]  /*12c40*/  SYNCS.PHASECHK.TRANS64.TRYWAIT P3, [R7+URZ+0x28850], R6 ;  /* 0x02885006070075a7 */ /* 0x000e64000806017f */
[----:B-1----:R-:W-:Y:S05]  /*12c50*/  @!P3 BRA `(.L_x_7046) ;  /* 0x0000013c00a4b947 */ /* 0x002fea0003800000 */
.L_x_7043:
[----:B01----:R-:W-:Y:S01]  /*12c60*/  VIADD R6, R2, 0x400 ;  /* 0x0000040002067836 */ /* 0x003fe20000000000 */
[----:B------:R-:W-:Y:S05]  /*12c70*/  WARPSYNC.ALL ;  /* 0x0000000000007948 */ /* 0x000fea0003800000 */
[----:B------:R-:W-:Y:S01]  /*12c80*/  SHF.R.U32.HI R6, RZ, 0x4, R6 ;  /* 0x00000004ff067819 */ /* 0x000fe20000011606 */
[----:B------:R-:W-:Y:S01]  /*12c90*/  WARPGROUP.ARRIVE ;  /* 0x00000000000079c5 */ /* 0x000fe20000000000 */
[----:B------:R-:W-:-:S05]  /*12ca0*/  IMAD.MOV.U32 R9, RZ, RZ, 0x40000040 ;  /* 0x40000040ff097424 */ /* 0x000fca00078e00ff */
[----:B------:R-:W0:Y:S01]  /*12cb0*/  S2R R186, SR_TID.X ;  /* 0x0000000000ba7919 */ /* 0x000e220000002100 */
[----:B------:R-:W-:Y:S01]  /*12cc0*/  LOP3.LUT R6, R6, 0x3fff, RZ, 0xc0, !PT ;  /* 0x00003fff06067812 */ /* 0x000fe200078ec0ff */
[----:B------:R-:W-:Y:S01]  /*12cd0*/  FMUL.FTZ R28, R28, UR54 ;  /* 0x000000361c1c7c20 */ /* 0x000fe20008410000 */
        /* <DEDUP_REMOVED lines=14> */
[----:B------:R-:W-:Y:S01]  /*12dc0*/  R2UR UR7, R7 ;  /* 0x00000000070772ca */ /* 0x000fe200000e0000 */
[----:B------:R-:W-:Y:S02]  /*12dd0*/  IMAD.MOV.U32 R7, RZ, RZ, 0x40000040 ;  /* 0x40000040ff077424 */ /* 0x000fe400078e00ff */
[----:B------:R-:W-:Y:S01]  /*12de0*/  FMUL.FTZ R77, R77, UR54 ;  /* 0x000000364d4d7c20 */ /* 0x000fe20008410000 */
[----:B------:R-:W-:Y:S01]  /*12df0*/  FMUL.FTZ R81, R81, UR54 ;  /* 0x0000003651517c20 */ /* 0x000fe20008410000 */
[----:B------:R-:W1:Y:S08]  /*12e00*/  MUFU.TANH R28, R28 ;  /* 0x0000001c001c7308 */ /* 0x000e700000002400 */
[----:B------:R-:W2:Y:S01]  /*12e10*/  MUFU.TANH R29, R29 ;  /* 0x0000001d001d7308 */ /* 0x000ea20000002400 */
[----:B------:R-:W-:Y:S01]  /*12e20*/  HGMMA.64x128x16.F32.BF16 R88, R180, gdesc[UR4].tnspB, R88, gsb0 ;  /* 0x41e00004b4587df0 */ /* 0x000fe20008001858 */
[----:B------:R-:W-:Y:S01]  /*12e30*/  R2UR UR6, R8 ;  /* 0x00000000080672ca */ /* 0x000fe200000e0000 */
[----:B------:R-:W-:Y:S01]  /*12e40*/  VIADD R8, R6, 0x100 ;  /* 0x0000010006087836 */ /* 0x000fe20000000000 */
[----:B------:R-:W-:Y:S01]  /*12e50*/  R2UR UR7, R9 ;  /* 0x00000000090772ca */ /* 0x000fe200000e0000 */
[----:B------:R-:W-:Y:S01]  /*12e60*/  IMAD.MOV.U32 R9, RZ, RZ, 0x40000040 ;  /* 0x40000040ff097424 */ /* 0x000fe200078e00ff */
[----:B0-----:R-:W-:-:S02]  /*12e70*/  SHF.R.U32.HI R186, RZ, 0x7, R186 ;  /* 0x00000007ffba7819 */ /* 0x001fc400000116ba */
[----:B------:R-:W0:Y:S08]  /*12e80*/  MUFU.TANH R32, R32 ;  /* 0x0000002000207308 */ /* 0x000e300000002400 */
        /* <DEDUP_REMOVED lines=106> */
[----:B------:R-:W-:Y:S02]  /*13530*/  R2UR UR6, R6 ;  /* 0x00000000060672ca */ /* 0x000fe400000e0000 */
[----:B------:R-:W-:Y:S01]  /*13540*/  R2UR UR7, R7 ;  /* 0x00000000070772ca */ /* 0x000fe200000e0000 */
[----:B------:R-:W-:Y:S01]  /*13550*/  @!P1 IMAD R7, R21, 0x8, R2 ;  /* 0x0000000815079824 */ /* 0x000fe200078e0202 */
[----:B------:R-:W-:Y:S02]  /*13560*/  IADD3 R6, -R186, 0xb, RZ ;  /* 0x0000000bba067810 */ /* 0x000fe40007ffe1ff */
[----:B------:R-:W0:Y:S01]  /*13570*/  MUFU.TANH R42, R42 ;  /* 0x0000002a002a7308 */ /* 0x000e220000002400 */
[----:B------:R-:W-:-:S05]  /*13580*/  @!P1 VIADD R7, R7, 0x28840 ;  /* 0x0002884007079836 */ /* 0x000fca0000000000 */
[----:B------:R-:W-:Y:S02]  /*13590*/  @!P1 PRMT R7, RZ, 0x654, R7 ;  /* 0x00000654ff079816 */ /* 0x000fe40000000007 */
        /* <DEDUP_REMOVED lines=22> */
[----:B------:R-:W0:Y:S01]  /*13700*/  MUFU.TANH R64, R64 ;  /* 0x0000004000407308 */ /* 0x000e220000002400 */
[----:B------:R-:W-:Y:S07]  /*13710*/  HGMMA.64x128x16.F32.BF16 R88, R152, gdesc[UR4].tnspB, R88, gsb0 ;  /* 0x41e0000498587df0 */ /* 0x000fee0008001858 */
        /* <DEDUP_REMOVED lines=18> */
[----:B------:R-:W-:Y:S02]  /*13840*/  IMAD.SHL.U32 R153, R3, 0x80, RZ ;  /* 0x0000008003997824 */ /* 0x000fe400078e00ff */
[----:B------:R-:W-:Y:S01]  /*13850*/  FMUL.FTZ R152, R76, UR54 ;  /* 0x000000364c987c20 */ /* 0x000fe20008410000 */
[----:B------:R-:W-:Y:S02]  /*13860*/  FMUL.FTZ R154, R84, UR54 ;  /* 0x00000036549a7c20 */ /* 0x000fe40008410000 */
[----:B------:R-:W0:Y:S01]  /*13870*/  MUFU.TANH R75, R75 ;  /* 0x0000004b004b7308 */ /* 0x000e220000002400 */
[----:B------:R0:W-:Y:S06]  /*13880*/  BAR.ARV R6, 0x100 ;  /* 0x000400060000751d */ /* 0x0001ec0000002000 */
[----:B------:R-:W-:Y:S01]  /*13890*/  IADD3 R76, R192, 0x1, -R153 ;  /* 0x00000001c04c7810 */ /* 0x000fe20007ffe899 */
[----:B------:R-:W0:Y:S01]  /*138a0*/  MUFU.TANH R152, R152 ;  /* 0x0000009800987308 */ /* 0x000e220000002400 */
[----:B------:R0:W-:Y:S03]  /*138b0*/  @!P1 SYNCS.ARRIVE.TRANS64.RED.A1T0 RZ, [R7+URZ], RZ ;  /* 0x000000ff07ff99a7 */ /* 0x0001e6000810043f */
[----:B------:R-:W-:-:S04]  /*138c0*/  IMAD.IADD R76, R76, 0x1, -R193 ;  /* 0x000000014c4c7824 */ /* 0x000fc800078e0ac1 */
[----:B------:R-:W0:Y:S01]  /*138d0*/  MUFU.TANH R154, R154 ;  /* 0x0000009a009a7308 */ /* 0x000e220000002400 */
[----:B------:R-:W-:-:S04]  /*138e0*/  IMAD R76, R191, -0x2, R76 ;  /* 0xfffffffebf4c7824 */ /* 0x000fc800078e024c */
[C---:B------:R-:W-:Y:S02]  /*138f0*/  VIADD R85, R76.reuse, UR53 ;  /* 0x000000354c557c36 */ /* 0x040fe40008000000 */
[----:B------:R-:W-:Y:S02]  /*13900*/  VIADD R87, R76, UR55 ;  /* 0x000000374c577c36 */ /* 0x000fe40008000000 */
[C---:B------:R-:W-:Y:S02]  /*13910*/  IMAD.IADD R84, R12.reuse, 0x1, R85 ;  /* 0x000000010c547824 */ /* 0x040fe400078e0255 */
[----:B------:R-:W-:Y:S01]  /*13920*/  IMAD.IADD R86, R12, 0x1, R87 ;  /* 0x000000010c567824 */ /* 0x000fe200078e0257 */
[----:B-1234-:R-:W-:Y:S06]  /*13930*/  @!P2 BRA `(.L_x_7047) ;  /* 0x00000000005ca947 */ /* 0x01efec0003800000 */
        /* <DEDUP_REMOVED lines=12> */
.L_x_7049:
[----:B------:R-:W-:-:S05]  /*13a00*/  IMAD.U32 R78, RZ, RZ, UR49 ;  /* 0x00000031ff4e7e24 */ /* 0x000fca000f8e00ff */
[----:B------:R-:W-:-:S13]  /*13a10*/  ISETP.NE.AND P3, PT, R78, 0x1, PT ;  /* 0x000000014e00780c */ /* 0x000fda0003f65270 */
[----:B0-----:R-:W0:Y:S02]  /*13a20*/  @P3 LDC.64 R6, c[0x0][0x9e8] ;  /* 0x00027a00ff063b82 */ /* 0x001e240000000a00 */
[----:B0-----:R-:W-:-:S04]  /*13a30*/  @P3 IMAD.HI.U32 R76, R83, R6, RZ ;  /* 0x00000006534c3227 */ /* 0x001fc800078e00ff */
[----:B------:R-:W-:Y:S01]  /*13a40*/  IMAD.MOV.U32 R6, RZ, RZ, R83 ;  /* 0x000000ffff067224 */ /* 0x000fe200078e0053 */
[----:B------:R-:W-:-:S07]  /*13a50*/  @P3 SHF.R.U32.HI R6, RZ, R7, R76 ;  /* 0x00000007ff063219 */ /* 0x000fce000001164c */
.L_x_7050:
[----:B------:R-:W-:Y:S05]  /*13a60*/  BSYNC B0 ;  /* 0x0000000000007941 */ /* 0x000fea0003800000 */
.L_x_7048:
[----:B------:R-:W-:-:S04]  /*13a70*/  IMAD R6, R6, R78, -R153 ;  /* 0x0000004e06067224 */ /* 0x000fc800078e0a99 */
[----:B------:R-:W-:-:S05]  /*13a80*/  IMAD R7, R191, -0x2, R6 ;  /* 0xfffffffebf077824 */ /* 0x000fca00078e0206 */
[----:B------:R-:W-:Y:S02]  /*13a90*/  VIADDMNMX R84, R7, R78, R84, PT ;  /* 0x0000004e07547246 */ /* 0x000fe40003800154 */
[----:B------:R-:W-:-:S07]  /*13aa0*/  VIMNMX R86, R86, R7, !PT ;  /* 0x0000000756567248 */ /* 0x000fce0007fe0100 */
.L_x_7047:
[----:B------:R-:W-:Y:S02]  /*13ab0*/  ISETP.GT.AND P3, PT, R3, -0x1, PT ;  /* 0xffffffff0300780c */ /* 0x000fe40003f64270 */
[----:B------:R-:W-:Y:S02]  /*13ac0*/  IADD3 R85, R85, 0x8, R12 ;  /* 0x0000000855557810 */ /* 0x000fe40007ffe00c */
[C---:B------:R-:W-:Y:S02]  /*13ad0*/  ISETP.GT.AND P5, PT, R86.reuse, RZ, P3 ;  /* 0x000000ff5600720c */ /* 0x040fe40001fa4270 */
[----:B------:R-:W-:Y:S02]  /*13ae0*/  ISETP.GT.AND P4, PT, R86, 0x1, P3 ;  /* 0x000000015600780c */ /* 0x000fe40001f84270 */
[C---:B------:R-:W-:Y:S02]  /*13af0*/  ISETP.LT.OR P5, PT, R84.reuse, 0x1, P5 ;  /* 0x000000015400780c */ /* 0x040fe40002fa1670 */
[----:B------:R-:W-:-:S02]  /*13b00*/  ISETP.LT.OR P4, PT, R84, 0x2, P4 ;  /* 0x000000025400780c */ /* 0x000fc40002781670 */
[----:B0-----:R-:W-:Y:S02]  /*13b10*/  FSEL R164, R164, -INF , !P5 ;  /* 0xff800000a4a47808 */ /* 0x001fe40006800000 */
[----:B------:R-:W-:Y:S02]  /*13b20*/  FSEL R165, R165, -INF , !P4 ;  /* 0xff800000a5a57808 */ /* 0x000fe40006000000 */
[C---:B------:R-:W-:Y:S02]  /*13b30*/  ISETP.GT.AND P5, PT, R86.reuse, 0x8, P3 ;  /* 0x000000085600780c */ /* 0x040fe40001fa4270 */
[----:B------:R-:W-:Y:S02]  /*13b40*/  ISETP.GT.AND P4, PT, R86, 0x9, P3 ;  /* 0x000000095600780c */ /* 0x000fe40001f84270 */
[C---:B------:R-:W-:Y:S02]  /*13b50*/  ISETP.LT.OR P5, PT, R84.reuse, 0x9, P5 ;  /* 0x000000095400780c */ /* 0x040fe40002fa1670 */
[----:B------:R-:W-:-:S02]  /*13b60*/  ISETP.LT.OR P4, PT, R84, 0xa, P4 ;  /* 0x0000000a5400780c */ /* 0x000fc40002781670 */
[----:B------:R-:W-:Y:S02]  /*13b70*/  FSEL R28, R28, -INF , !P5 ;  /* 0xff8000001c1c7808 */ /* 0x000fe40006800000 */
        /* <DEDUP_REMOVED lines=83> */
[----:B------:R-:W-:Y:S02]  /*140b0*/  IADD3 R84, R87, 0x8, R12 ;  /* 0x0000000857547810 */ /* 0x000fe40007ffe00c */
[----:B------:R-:W-:Y:S02]  /*140c0*/  FSEL R77, R154, -INF , !P5 ;  /* 0xff8000009a4d7808 */ /* 0x000fe40006800000 */
[----:B------:R-:W-:Y:S01]  /*140d0*/  FSEL R80, R80, -INF , !P4 ;  /* 0xff80000050507808 */ /* 0x000fe20006000000 */
[----:B------:R-:W-:Y:S06]  /*140e0*/  @!P2 BRA `(.L_x_7051) ;  /* 0x00000000005ca947 */ /* 0x000fec0003800000 */
        /* <DEDUP_REMOVED lines=12> */
.L_x_7053:
[----:B------:R-:W-:-:S05]  /*141b0*/  IMAD.U32 R152, RZ, RZ, UR49 ;  /* 0x00000031ff987e24 */ /* 0x000fca000f8e00ff */
[----:B------:R-:W-:-:S13]  /*141c0*/  ISETP.NE.AND P4, PT, R152, 0x1, PT ;  /* 0x000000019800780c */ /* 0x000fda0003f85270 */
[----:B------:R-:W0:Y:S02]  /*141d0*/  @P4 LDC.64 R6, c[0x0][0x9e8] ;  /* 0x00027a00ff064b82 */ /* 0x000e240000000a00 */
[----:B0-----:R-:W-:-:S04]  /*141e0*/  @P4 IMAD.HI.U32 R86, R20, R6, RZ ;  /* 0x0000000614564227 */ /* 0x001fc800078e00ff */
[----:B------:R-:W-:Y:S01]  /*141f0*/  IMAD.MOV.U32 R6, RZ, RZ, R20 ;  /* 0x000000ffff067224 */ /* 0x000fe200078e0014 */
[----:B------:R-:W-:-:S07]  /*14200*/  @P4 SHF.R.U32.HI R6, RZ, R7, R86 ;  /* 0x00000007ff064219 */ /* 0x000fce0000011656 */
.L_x_7054:
[----:B------:R-:W-:Y:S05]  /*14210*/  BSYNC B0 ;  /* 0x0000000000007941 */ /* 0x000fea0003800000 */
.L_x_7052:
[----:B------:R-:W-:-:S04]  /*14220*/  IMAD R6, R6, R152, -R153 ;  /* 0x0000009806067224 */ /* 0x000fc800078e0a99 */
[----:B------:R-:W-:-:S05]  /*14230*/  IMAD R6, R191, -0x2, R6 ;  /* 0xfffffffebf067824 */ /* 0x000fca00078e0206 */
[----:B------:R-:W-:Y:S02]  /*14240*/  VIADDMNMX R85, R6, R152, R85, PT ;  /* 0x0000009806557246 */ /* 0x000fe40003800155 */
[----:B------:R-:W-:-:S07]  /*14250*/  VIMNMX R84, R84, R6, !PT ;  /* 0x0000000654547248 */ /* 0x000fce0007fe0100 */
.L_x_7051:
[----:B------:R-:W-:Y:S01]  /*14260*/  ISETP.GT.AND P5, PT, R84, 0x8, P3 ;  /* 0x000000085400780c */ /* 0x000fe20001fa4270 */
[----:B------:R-:W-:Y:S01]  /*14270*/  UMOV UR44, UR48 ;  /* 0x00000030002c7c82 */ /* 0x000fe20008000000 */
[----:B------:R-:W-:Y:S01]  /*14280*/  FMNMX.FTZ R6, R164, R11, !PT ;  /* 0x0000000ba4067209 */ /* 0x000fe20007810000 */
[----:B------:R-:W-:Y:S01]  /*14290*/  IMAD.MOV.U32 R186, RZ, RZ, R199 ;  /* 0x000000ffffba7224 */ /* 0x000fe200078e00c7 */
[----:B------:R-:W-:Y:S02]  /*142a0*/  ISETP.LT.OR P5, PT, R85, 0x9, P5 ;  /* 0x000000095500780c */ /* 0x000fe40002fa1670 */
[----:B------:R-:W-:Y:S02]  /*142b0*/  FMNMX.FTZ R7, R165, R6, !PT ;  /* 0x00000006a5077209 */ /* 0x000fe40007810000 */
[----:B------:R-:W-:Y:S02]  /*142c0*/  FSEL R26, R26, -INF , !P5 ;  /* 0xff8000001a1a7808 */ /* 0x000fe40006800000 */
[----:B------:R-:W-:-:S02]  /*142d0*/  ISETP.GT.AND P5, PT, R84, 0x10, P3 ;  /* 0x000000105400780c */ /* 0x000fc40001fa4270 */
[----:B------:R-:W-:Y:S02]  /*142e0*/  FMNMX.FTZ R6, R28, R7, !PT ;  /* 0x000000071c067209 */ /* 0x000fe40007810000 */
[----:B------:R-:W-:Y:S02]  /*142f0*/  ISETP.LT.OR P5, PT, R85, 0x11, P5 ;  /* 0x000000115500780c */ /* 0x000fe40002fa1670 */
[----:B------:R-:W-:Y:S02]  /*14300*/  FMNMX.FTZ R7, R29, R6, !PT ;  /* 0x000000061d077209 */ /* 0x000fe40007810000 */
[----:B------:R-:W-:Y:S02]  /*14310*/  FSEL R30, R30, -INF , !P5 ;  /* 0xff8000001e1e7808 */ /* 0x000fe40006800000 */
[----:B------:R-:W-:Y:S02]  /*14320*/  ISETP.GT.AND P5, PT, R84, 0x18, P3 ;  /* 0x000000185400780c */ /* 0x000fe40001fa4270 */
[----:B------:R-:W-:-:S02]  /*14330*/  FMNMX.FTZ R6, R32, R7, !PT ;  /* 0x0000000720067209 */ /* 0x000fc40007810000 */
[----:B------:R-:W-:Y:S02]  /*14340*/  ISETP.LT.OR P5, PT, R85, 0x19, P5 ;  /* 0x000000195500780c */ /* 0x000fe40002fa1670 */
[----:B------:R-:W-:Y:S02]  /*14350*/  FMNMX.FTZ R7, R33, R6, !PT ;  /* 0x0000000621077209 */ /* 0x000fe40007810000 */
[----:B------:R-:W-:Y:S02]  /*14360*/  FSEL R36, R36, -INF , !P5 ;  /* 0xff80000024247808 */ /* 0x000fe40006800000 */
[----:B------:R-:W-:Y:S02]  /*14370*/  ISETP.GT.AND P5, PT, R84, 0x20, P3 ;  /* 0x000000205400780c */ /* 0x000fe40001fa4270 */
[----:B------:R-:W-:Y:S02]  /*14380*/  FMNMX.FTZ R6, R34, R7, !PT ;  /* 0x0000000722067209 */ /* 0x000fe40007810000 */
[----:B------:R-:W-:-:S02]  /*14390*/  ISETP.LT.OR P5, PT, R85, 0x21, P5 ;  /* 0x000000215500780c */ /* 0x000fc40002fa1670 */
[----:B------:R-:W-:Y:S02]  /*143a0*/  FMNMX.FTZ R7, R35, R6, !PT ;  /* 0x0000000623077209 */ /* 0x000fe40007810000 */
[----:B------:R-:W-:Y:S02]  /*143b0*/  FSEL R38, R38, -INF , !P5 ;  /* 0xff80000026267808 */ /* 0x000fe40006800000 */
[----:B------:R-:W-:Y:S02]  /*143c0*/  ISETP.GT.AND P5, PT, R84, 0x28, P3 ;  /* 0x000000285400780c */ /* 0x000fe40001fa4270 */
[----:B------:R-:W-:Y:S02]  /*143d0*/  FMNMX.FTZ R6, R40, R7, !PT ;  /* 0x0000000728067209 */ /* 0x000fe40007810000 */
[----:B------:R-:W-:Y:S02]  /*143e0*/  ISETP.LT.OR P5, PT, R85, 0x29, P5 ;  /* 0x000000295500780c */ /* 0x000fe40002fa1670 */
[----:B------:R-:W-:-:S02]  /*143f0*/  FMNMX.FTZ R7, R41, R6, !PT ;  /* 0x0000000629077209 */ /* 0x000fc40007810000 */
[----:B------:R-:W-:Y:S02]  /*14400*/  FSEL R42, R42, -INF , !P5 ;  /* 0xff8000002a2a7808 */ /* 0x000fe40006800000 */
[----:B------:R-:W-:Y:S02]  /*14410*/  ISETP.GT.AND P5, PT, R84, 0x30, P3 ;  /* 0x000000305400780c */ /* 0x000fe40001fa4270 */
[----:B------:R-:W-:Y:S02]  /*14420*/  FMNMX.FTZ R6, R44, R7, !PT ;  /* 0x000000072c067209 */ /* 0x000fe40007810000 */
[----:B------:R-:W-:Y:S02]  /*14430*/  ISETP.LT.OR P5, PT, R85, 0x31, P5 ;  /* 0x000000315500780c */ /* 0x000fe40002fa1670 */
[----:B------:R-:W-:Y:S02]  /*14440*/  FMNMX.FTZ R7, R45, R6, !PT ;  /* 0x000000062d077209 */ /* 0x000fe40007810000 */
[----:B------:R-:W-:-:S02]  /*14450*/  FSEL R46, R46, -INF , !P5 ;  /* 0xff8000002e2e7808 */ /* 0x000fc40006800000 */
[----:B------:R-:W-:Y:S02]  /*14460*/  ISETP.GT.AND P5, PT, R84, 0x38, P3 ;  /* 0x000000385400780c */ /* 0x000fe40001fa4270 */
[----:B------:R-:W-:Y:S02]  /*14470*/  FMNMX.FTZ R6, R48, R7, !PT ;  /* 0x0000000730067209 */ /* 0x000fe40007810000 */
        /* <DEDUP_REMOVED lines=14> */
[----:B------:R-:W-:Y:S02]  /*14560*/  ISETP.GT.AND P5, PT, R84, 0x48, P3 ;  /* 0x000000485400780c */ /* 0x000fe40001fa4270 */
[----:B------:R-:W-:-:S02]  /*14570*/  FMNMX.FTZ R7, R60, R7, !PT ;  /* 0x000000073c077209 */ /* 0x000fc40007810000 */
[C---:B------:R-:W-:Y:S02]  /*14580*/  ISETP.LT.OR P5, PT, R85.reuse, 0x49, P5 ;  /* 0x000000495500780c */ /* 0x040fe40002fa1670 */
[----:B------:R-:W-:Y:S02]  /*14590*/  ISETP.GT.AND P4, PT, R84, 0x1, P3 ;  /* 0x000000015400780c */ /* 0x000fe40001f84270 */
[----:B------:R-:W-:Y:S02]  /*145a0*/  FMNMX.FTZ R7, R62, R7, !PT ;  /* 0x000000073e077209 */ /* 0x000fe40007810000 */
[----:B------:R-:W-:Y:S02]  /*145b0*/  FSEL R56, R56, -INF , !P5 ;  /* 0xff80000038387808 */ /* 0x000fe40006800000 */
[----:B------:R-:W-:Y:S02]  /*145c0*/  ISETP.GT.AND P5, PT, R84, RZ, P3 ;  /* 0x000000ff5400720c */ /* 0x000fe40001fa4270 */
[----:B------:R-:W-:-:S02]  /*145d0*/  ISETP.LT.OR P4, PT, R85, 0x2, P4 ;  /* 0x000000025500780c */ /* 0x000fc40002781670 */
[----:B------:R-:W-:Y:S02]  /*145e0*/  FMNMX.FTZ R7, R64, R7, !PT ;  /* 0x0000000740077209 */ /* 0x000fe40007810000 */
[----:B------:R-:W-:Y:S02]  /*145f0*/  ISETP.LT.OR P5, PT, R85, 0x1, P5 ;  /* 0x000000015500780c */ /* 0x000fe40002fa1670 */
[----:B------:R-:W-:Y:S02]  /*14600*/  FSEL R25, R25, -INF , !P4 ;  /* 0xff80000019197808 */ /* 0x000fe40006000000 */
[----:B------:R-:W-:Y:S02]  /*14610*/  FMNMX.FTZ R6, R66, R7, !PT ;  /* 0x0000000742067209 */ /* 0x000fe40007810000 */
[----:B------:R-:W-:Y:S02]  /*14620*/  ISETP.GT.AND P4, PT, R84, 0x9, P3 ;  /* 0x000000095400780c */ /* 0x000fe40001f84270 */
[----:B------:R-:W-:-:S02]  /*14630*/  FSEL R153, R24, -INF , !P5 ;  /* 0xff80000018997808 */ /* 0x000fc40006800000 */
[----:B------:R-:W-:Y:S02]  /*14640*/  FMNMX.FTZ R7, R67, R6, !PT ;  /* 0x0000000643077209 */ /* 0x000fe40007810000 */
[----:B------:R-:W-:Y:S02]  /*14650*/  ISETP.LT.OR P4, PT, R85, 0xa, P4 ;  /* 0x0000000a5500780c */ /* 0x000fe40002781670 */
[----:B------:R-:W-:Y:S02]  /*14660*/  FMNMX.FTZ R24, R153, R10, !PT ;  /* 0x0000000a99187209 */ /* 0x000fe40007810000 */
[----:B------:R-:W-:Y:S02]  /*14670*/  FMNMX.FTZ R6, R76, R7, !PT ;  /* 0x000000074c067209 */ /* 0x000fe40007810000 */
[----:B------:R-:W-:Y:S02]  /*14680*/  FSEL R27, R27, -INF , !P4 ;  /* 0xff8000001b1b7808 */ /* 0x000fe40006000000 */
[----:B------:R-:W-:-:S02]  /*14690*/  ISETP.GT.AND P4, PT, R84, 0x11, P3 ;  /* 0x000000115400780c */ /* 0x000fc40001f84270 */
[----:B------:R-:W-:Y:S02]  /*146a0*/  FMNMX.FTZ R155, R25, R24, !PT ;  /* 0x00000018199b7209 */ /* 0x000fe40007810000 */
[----:B------:R-:W-:Y:S02]  /*146b0*/  FMNMX.FTZ R7, R83, R6, !PT ;  /* 0x0000000653077209 */ /* 0x000fe40007810000 */
[----:B------:R-:W-:Y:S02]  /*146c0*/  ISETP.LT.OR P4, PT, R85, 0x12, P4 ;  /* 0x000000125500780c */ /* 0x000fe40002781670 */
[----:B------:R-:W-:Y:S02]  /*146d0*/  FMNMX.FTZ R24, R26, R155, !PT ;  /* 0x0000009b1a187209 */ /* 0x000fe40007810000 */
[----:B------:R-:W-:Y:S02]  /*146e0*/  ISETP.GT.AND P5, PT, R84, 0x49, P3 ;  /* 0x000000495400780c */ /* 0x000fe40001fa4270 */
[----:B------:R-:W-:-:S02]  /*146f0*/  FMNMX.FTZ R7, R82, R7, !PT ;  /* 0x0000000752077209 */ /* 0x000fc40007810000 */
[----:B------:R-:W-:Y:S02]  /*14700*/  FSEL R31, R31, -INF , !P4 ;  /* 0xff8000001f1f7808 */ /* 0x000fe40006000000 */
[----:B------:R-:W-:Y:S02]  /*14710*/  ISETP.GT.AND P4, PT, R84, 0x19, P3 ;  /* 0x000000195400780c */ /* 0x000fe40001f84270 */
[----:B------:R-:W-:Y:S02]  /*14720*/  FMNMX.FTZ R155, R27, R24, !PT ;  /* 0x000000181b9b7209 */ /* 0x000fe40007810000 */
[C---:B------:R-:W-:Y:S02]  /*14730*/  ISETP.LT.OR P5, PT, R85.reuse, 0x4a, P5 ;  /* 0x0000004a5500780c */ /* 0x040fe40002fa1670 */
[----:B------:R-:W-:Y:S02]  /*14740*/  FMNMX.FTZ R6, R78, R7, !PT ;  /* 0x000000074e067209 */ /* 0x000fe40007810000 */
[----:B------:R-:W-:-:S02]  /*14750*/  ISETP.LT.OR P4, PT, R85, 0x1a, P4 ;  /* 0x0000001a5500780c */ /* 0x000fc40002781670 */
[----:B------:R-:W-:Y:S02]  /*14760*/  FMNMX.FTZ R24, R30, R155, !PT ;  /* 0x0000009b1e187209 */ /* 0x000fe40007810000 */
[----:B------:R-:W-:Y:S02]  /*14770*/  FSEL R57, R57, -INF , !P5 ;  /* 0xff80000039397808 */ /* 0x000fe40006800000 */
[----:B------:R-:W-:Y:S02]  /*14780*/  FMNMX.FTZ R6, R79, R6, !PT ;  /* 0x000000064f067209 */ /* 0x000fe40007810000 */
[----:B------:R-:W-:Y:S02]  /*14790*/  ISETP.GT.AND P5, PT, R84, 0x50, P3 ;  /* 0x000000505400780c */ /* 0x000fe40001fa4270 */
[----:B------:R-:W-:Y:S02]  /*147a0*/  FSEL R37, R37, -INF , !P4 ;  /* 0xff80000025257808 */ /* 0x000fe40006000000 */
[----:B------:R-:W-:-:S02]  /*147b0*/  FMNMX.FTZ R155, R31, R24, !PT ;  /* 0x000000181f9b7209 */ /* 0x000fc40007810000 */
[----:B------:R-:W-:Y:S02]  /*147c0*/  ISETP.GT.AND P4, PT, R84, 0x21, P3 ;  /* 0x000000215400780c */ /* 0x000fe40001f84270 */
[----:B------:R-:W-:Y:S02]  /*147d0*/  FMNMX.FTZ R6, R81, R6, !PT ;  /* 0x0000000651067209 */ /* 0x000fe40007810000 */
[C---:B------:R-:W-:Y:S02]  /*147e0*/  ISETP.LT.OR P5, PT, R85.reuse, 0x51, P5 ;  /* 0x000000515500780c */ /* 0x040fe40002fa1670 */
[----:B------:R-:W-:Y:S02]  /*147f0*/  FMNMX.FTZ R24, R36, R155, !PT ;  /* 0x0000009b24187209 */ /* 0x000fe40007810000 */
[----:B------:R-:W-:Y:S02]  /*14800*/  ISETP.LT.OR P4, PT, R85, 0x22, P4 ;  /* 0x000000225500780c */ /* 0x000fe40002781670 */
[----:B------:R-:W-:-:S02]  /*14810*/  FMNMX.FTZ R7, R77, R6, !PT ;  /* 0x000000064d077209 */ /* 0x000fc40007810000 */
[----:B------:R-:W-:Y:S02]  /*14820*/  FSEL R59, R59, -INF , !P5 ;  /* 0xff8000003b3b7808 */ /* 0x000fe40006800000 */
[----:B------:R-:W-:Y:S02]  /*14830*/  ISETP.GT.AND P5, PT, R84, 0x51, P3 ;  /* 0x000000515400780c */ /* 0x000fe40001fa4270 */
[----:B------:R-:W-:Y:S02]  /*14840*/  FMNMX.FTZ R155, R37, R24, !PT ;  /* 0x00000018259b7209 */ /* 0x000fe40007810000 */
[----:B------:R-:W-:Y:S02]  /*14850*/  FSEL R39, R39, -INF , !P4 ;  /* 0xff80000027277808 */ /* 0x000fe40006000000 */
[----:B------:R-:W-:Y:S02]  /*14860*/  FMNMX.FTZ R7, R80, R7, !PT ;  /* 0x0000000750077209 */ /* 0x000fe40007810000 */
[----:B------:R-:W-:-:S02]  /*14870*/  ISETP.GT.AND P4, PT, R84, 0x29, P3 ;  /* 0x000000295400780c */ /* 0x000fc40001f84270 */
[C---:B------:R-:W-:Y:S01]  /*14880*/  ISETP.LT.OR P5, PT, R85.reuse, 0x52, P5 ;  /* 0x000000525500780c */ /* 0x040fe20002fa1670 */
[----:B------:R-:W0:Y:S01]  /*14890*/  SHFL.BFLY PT, R6, R7, 0x2, 0x1f ;  /* 0x0c401f0007067f89 */ /* 0x000e2200000e0000 */
[----:B------:R-:W-:Y:S02]  /*148a0*/  FMNMX.FTZ R24, R38, R155, !PT ;  /* 0x0000009b26187209 */ /* 0x000fe40007810000 */
[----:B------:R-:W-:Y:S02]  /*148b0*/  ISETP.LT.OR P4, PT, R85, 0x2a, P4 ;  /* 0x0000002a5500780c */ /* 0x000fe40002781670 */
[----:B------:R-:W-:Y:S02]  /*148c0*/  FSEL R61, R61, -INF , !P5 ;  /* 0xff8000003d3d7808 */ /* 0x000fe40006800000 */
[----:B------:R-:W-:Y:S02]  /*148d0*/  ISETP.GT.AND P5, PT, R84, 0x58, P3 ;  /* 0x000000585400780c */ /* 0x000fe40001fa4270 */
[----:B------:R-:W-:-:S02]  /*148e0*/  FMNMX.FTZ R155, R39, R24, !PT ;  /* 0x00000018279b7209 */ /* 0x000fc40007810000 */
[----:B------:R-:W-:Y:S02]  /*148f0*/  FSEL R43, R43, -INF , !P4 ;  /* 0xff8000002b2b7808 */ /* 0x000fe40006000000 */
[----:B------:R-:W-:Y:S02]  /*14900*/  ISETP.GT.AND P4, PT, R84, 0x31, P3 ;  /* 0x000000315400780c */ /* 0x000fe40001f84270 */
[C---:B------:R-:W-:Y:S02]  /*14910*/  ISETP.LT.OR P5, PT, R85.reuse, 0x59, P5 ;  /* 0x000000595500780c */ /* 0x040fe40002fa1670 */
[----:B------:R-:W-:Y:S02]  /*14920*/  FMNMX.FTZ R24, R42, R155, !PT ;  /* 0x0000009b2a187209 */ /* 0x000fe40007810000 */
[----:B------:R-:W-:Y:S02]  /*14930*/  ISETP.LT.OR P4, PT, R85, 0x32, P4 ;  /* 0x000000325500780c */ /* 0x000fe40002781670 */
[----:B------:R-:W-:-:S02]  /*14940*/  FSEL R63, R63, -INF , !P5 ;  /* 0xff8000003f3f7808 */ /* 0x000fc40006800000 */
[----:B------:R-:W-:Y:S02]  /*14950*/  FMNMX.FTZ R155, R43, R24, !PT ;  /* 0x000000182b9b7209 */ /* 0x000fe40007810000 */
[C---:B------:R-:W-:Y:S02]  /*14960*/  ISETP.GT.AND P5, PT, R84.reuse, 0x59, P3 ;  /* 0x000000595400780c */ /* 0x040fe40001fa4270 */
[----:B------:R-:W-:Y:S02]  /*14970*/  FSEL R47, R47, -INF , !P4 ;  /* 0xff8000002f2f7808 */ /* 0x000fe40006000000 */
[----:B------:R-:W-:Y:S02]  /*14980*/  ISETP.GT.AND P4, PT, R84, 0x39, P3 ;  /* 0x000000395400780c */ /* 0x000fe40001f84270 */
[----:B------:R-:W-:Y:S02]  /*14990*/  FMNMX.FTZ R24, R46, R155, !PT ;  /* 0x0000009b2e187209 */ /* 0x000fe40007810000 */
[----:B------:R-:W-:-:S02]  /*149a0*/  ISETP.LT.OR P5, PT, R85, 0x5a, P5 ;  /* 0x0000005a5500780c */ /* 0x000fc40002fa1670 */
[----:B------:R-:W-:Y:S02]  /*149b0*/  ISETP.LT.OR P4, PT, R85, 0x3a, P4 ;  /* 0x0000003a5500780c */ /* 0x000fe40002781670 */
[----:B------:R-:W-:Y:S02]  /*149c0*/  FMNMX.FTZ R155, R47, R24, !PT ;  /* 0x000000182f9b7209 */ /* 0x000fe40007810000 */
[----:B------:R-:W-:Y:S02]  /*149d0*/  FSEL R65, R65, -INF , !P5 ;  /* 0xff80000041417808 */ /* 0x000fe40006800000 */
[----:B------:R-:W-:Y:S02]  /*149e0*/  ISETP.GT.AND P5, PT, R84, 0x60, P3 ;  /* 0x000000605400780c */ /* 0x000fe40001fa4270 */
[----:B------:R-:W-:Y:S02]  /*149f0*/  FSEL R9, R9, -INF , !P4 ;  /* 0xff80000009097808 */ /* 0x000fe40006000000 */
[----:B------:R-:W-:-:S02]  /*14a00*/  FMNMX.FTZ R24, R8, R155, !PT ;  /* 0x0000009b08187209 */ /* 0x000fc40007810000 */
[----:B------:R-:W-:Y:S02]  /*14a10*/  ISETP.LT.OR P5, PT, R85, 0x61, P5 ;  /* 0x000000615500780c */ /* 0x000fe40002fa1670 */
[----:B0-----:R-:W-:Y:S02]  /*14a20*/  FMNMX.FTZ R6, R7, R6, !PT ;  /* 0x0000000607067209 */ /* 0x001fe40007810000 */
[----:B------:R-:W-:Y:S02]  /*14a30*/  FMNMX.FTZ R155, R9, R24, !PT ;  /* 0x00000018099b7209 */ /* 0x000fe40007810000 */
[----:B------:R-:W-:Y:S01]  /*14a40*/  FSEL R68, R68, -INF , !P5 ;  /* 0xff80000044447808 */ /* 0x000fe20006800000 */
[----:B------:R-:W0:Y:S01]  /*14a50*/  SHFL.BFLY PT, R7, R6, 0x1, 0x1f ;  /* 0x0c201f0006077f89 */ /* 0x000e2200000e0000 */
        /* <DEDUP_REMOVED lines=14> */
[----:B0-----:R-:W-:Y:S02]  /*14b40*/  FMNMX.FTZ R6, R6, R7, !PT ;  /* 0x0000000706067209 */ /* 0x001fe40007810000 */
[----:B------:R-:W-:Y:S02]  /*14b50*/  FMNMX.FTZ R24, R63, R24, !PT ;  /* 0x000000183f187209 */ /* 0x000fe40007810000 */
[----:B------:R-:W-:Y:S01]  /*14b60*/  FSEL R71, R71, -INF , !P5 ;  /* 0xff80000047477808 */ /* 0x000fe20006800000 */
[----:B------:R-:W-:Y:S01]  /*14b70*/  FMUL.FTZ R7, R6, UR44 ;  /* 0x0000002c06077c20 */ /* 0x000fe20008410000 */
[----:B------:R-:W-:Y:S02]  /*14b80*/  ISETP.GT.AND P5, PT, R84, 0x70, P3 ;  /* 0x000000705400780c */ /* 0x000fe40001fa4270 */
[----:B------:R-:W-:Y:S02]  /*14b90*/  FMNMX.FTZ R155, R65, R24, !PT ;  /* 0x00000018419b7209 */ /* 0x000fe40007810000 */
[----:B------:R-:W-:-:S02]  /*14ba0*/  FSETP.NEU.FTZ.AND P4, PT, R6, -INF , PT ;  /* 0xff8000000600780b */ /* 0x000fc40003f9d000 */
[----:B------:R-:W-:Y:S02]  /*14bb0*/  ISETP.LT.OR P5, PT, R85, 0x71, P5 ;  /* 0x000000715500780c */ /* 0x000fe40002fa1670 */
[----:B------:R-:W-:Y:S02]  /*14bc0*/  FMNMX.FTZ R24, R68, R155, !PT ;  /* 0x0000009b44187209 */ /* 0x000fe40007810000 */
[----:B------:R-:W-:Y:S02]  /*14bd0*/  FSEL R7, R7, RZ, P4 ;  /* 0x000000ff07077208 */ /* 0x000fe40002000000 */
[----:B------:R-:W-:Y:S02]  /*14be0*/  FSEL R72, R72, -INF , !P5 ;  /* 0xff80000048487808 */ /* 0x000fe40006800000 */
        /* <DEDUP_REMOVED lines=10> */
[C---:B------:R-:W-:Y:S01]  /*14c90*/  ISETP.GT.AND P5, PT, R84.reuse, 0x78, P3 ;  /* 0x000000785400780c */ /* 0x040fe20001fa4270 */
[--C-:B------:R-:W-:Y:S01]  /*14ca0*/  FFMA.FTZ R180, R165, UR44, -R7.reuse ;  /* 0x0000002ca5b47c23 */ /* 0x100fe20008010807 */
[----:B------:R-:W-:Y:S01]  /*14cb0*/  FMNMX.FTZ R73, R71, R28, !PT ;  /* 0x0000001c47497209 */ /* 0x000fe20007810000 */
        /* <DEDUP_REMOVED lines=23> */
[--C-:B------:R-:W-:Y:S01]  /*14e30*/  FFMA.FTZ R55, R55, UR44, -R7.reuse ;  /* 0x0000002c37377c23 */ /* 0x100fe20008010807 */
[----:B------:R-:W0:Y:S01]  /*14e40*/  SHFL.BFLY PT, R28, R85, 0x2, 0x1f ;  /* 0x0c401f00551c7f89 */ /* 0x000e2200000e0000 */
[--C-:B------:R-:W-:Y:S01]  /*14e50*/  FFMA.FTZ R166, R58, UR44, -R7.reuse ;  /* 0x0000002c3aa67c23 */ /* 0x100fe20008010807 */
        /* <DEDUP_REMOVED lines=11> */
[----:B------:R-:W-:Y:S08]  /*14f10*/  MUFU.EX2 R87, R87 ;  /* 0x0000005700577308 */ /* 0x000ff00000000800 */
[----:B------:R-:W-:Y:S01]  /*14f20*/  MUFU.EX2 R180, R180 ;  /* 0x000000b400b47308 */ /* 0x000fe20000000800 */
[----:B0-----:R-:W-:Y:S01]  /*14f30*/  FMNMX.FTZ R28, R85, R28, !PT ;  /* 0x0000001c551c7209 */ /* 0x001fe20007810000 */
[----:B------:R-:W-:-:S04]  /*14f40*/  FFMA.FTZ R85, R78, UR44, -R7 ;  /* 0x0000002c4e557c23 */ /* 0x000fc80008010807 */
        /* <DEDUP_REMOVED lines=8> */
[----:B------:R-:W-:-:S06]  /*14fd0*/  FMUL.FTZ R44, R7, UR44 ;  /* 0x0000002c072c7c20 */ /* 0x000fcc0008410000 */
[----:B------:R-:W0:Y:S01]  /*14fe0*/  MUFU.EX2 R28, R28 ;  /* 0x0000001c001c7308 */ /* 0x000e220000000800 */
[----:B------:R-:W-:-:S05]  /*14ff0*/  FSEL R44, R44, RZ, P3 ;  /* 0x000000ff2c2c7208 */ /* 0x000fca0001800000 */
[--C-:B------:R-:W-:Y:S01]  /*15000*/  FFMA.FTZ R32, R25, UR44, -R44.reuse ;  /* 0x0000002c19207c23 */ /* 0x100fe2000801082c */
[----:B------:R-:W-:Y:S01]  /*15010*/  FFMA.FTZ R171, R8, UR44, -R44 ;  /* 0x0000002c08ab7c23 */ /* 0x000fe2000801082c */
[----:B------:R-:W1:Y:S01]  /*15020*/  MUFU.EX2 R178, R178 ;  /* 0x000000b200b27308 */ /* 0x000e620000000800 */
[----:B------:R-:W-:Y:S02]  /*15030*/  @!P1 IMAD R8, R184, 0x8, R2 ;  /* 0x00000008b8089824 */ /* 0x000fe400078e0202 */
[--C-:B------:R-:W-:Y:S01]  /*15040*/  FFMA.FTZ R183, R26, UR44, -R44.reuse ;  /* 0x0000002c1ab77c23 */ /* 0x100fe2000801082c */
[--C-:B------:R-:W-:Y:S01]  /*15050*/  FFMA.FTZ R26, R27, UR44, -R44.reuse ;  /* 0x0000002c1b1a7c23 */ /* 0x100fe2000801082c */
[--C-:B------:R-:W-:Y:S01]  /*15060*/  FFMA.FTZ R181, R153, UR44, -R44.reuse ;  /* 0x0000002c99b57c23 */ /* 0x100fe2000801082c */
[----:B------:R-:W-:Y:S02]  /*15070*/  @!P1 VIADD R8, R8, 0x28860 ;  /* 0x0002886008089836 */ /* 0x000fe40000000000 */
[--C-:B------:R-:W-:Y:S01]  /*15080*/  FFMA.FTZ R9, R9, UR44, -R44.reuse ;  /* 0x0000002c09097c23 */ /* 0x100fe2000801082c */
[--C-:B------:R-:W-:Y:S01]  /*15090*/  FFMA.FTZ R177, R30, UR44, -R44.reuse ;  /* 0x0000002c1eb17c23 */ /* 0x100fe2000801082c */
[----:B------:R-:W2:Y:S01]  /*150a0*/  MUFU.EX2 R35, R35 ;  /* 0x0000002300237308 */ /* 0x000ea20000000800 */
[----:B0-----:R-:W-:Y:S01]  /*150b0*/  FFMA.FTZ R25, R28, R4, R87 ;  /* 0x000000041c197223 */ /* 0x001fe20000010057 */
[--C-:B------:R-:W-:Y:S01]  /*150c0*/  FFMA.FTZ R30, R31, UR44, -R44.reuse ;  /* 0x0000002c1f1e7c23 */ /* 0x100fe2000801082c */
[--C-:B------:R-:W-:Y:S01]  /*150d0*/  FFMA.FTZ R179, R36, UR44, -R44.reuse ;  /* 0x0000002c24b37c23 */ /* 0x100fe2000801082c */
[--C-:B------:R-:W-:Y:S01]  /*150e0*/  FFMA.FTZ R36, R37, UR44, -R44.reuse ;  /* 0x0000002c25247c23 */ /* 0x100fe2000801082c */
[----:B------:R-:W-:Y:S01]  /*150f0*/  FADD.FTZ R25, R180, R25 ;  /* 0x00000019b4197221 */ /* 0x000fe20000010000 */
[--C-:B------:R-:W-:Y:S01]  /*15100*/  FFMA.FTZ R173, R38, UR44, -R44.reuse ;  /* 0x0000002c26ad7c23 */ /* 0x100fe2000801082c */
[--C-:B------:R-:W-:Y:S01]  /*15110*/  FFMA.FTZ R38, R39, UR44, -R44.reuse ;  /* 0x0000002c27267c23 */ /* 0x100fe2000801082c */
[----:B------:R-:W0:Y:S01]  /*15120*/  MUFU.EX2 R172, R172 ;  /* 0x000000ac00ac7308 */ /* 0x000e220000000800 */
        /* <DEDUP_REMOVED lines=13> */
[--C-:B------:R-:W-:Y:S01]  /*15200*/  FFMA.FTZ R161, R59, UR44, -R44.reuse ;  /* 0x0000002c3ba17c23 */ /* 0x100fe2000801082c */
[--C-:B------:R-:W-:Y:S01]  /*15210*/  FFMA.FTZ R61, R61, UR44, -R44.reuse ;  /* 0x0000002c3d3d7c23 */ /* 0x100fe2000801082c */
[----:B------:R-:W4:Y:S01]  /*15220*/  MUFU.EX2 R174, R174 ;  /* 0x000000ae00ae7308 */ /* 0x000f220000000800 */
[----:B-1----:R-:W-:Y:S01]  /*15230*/  FADD.FTZ R4, R178, R25 ;  /* 0x00000019b2047221 */ /* 0x002fe20000010000 */
[--C-:B------:R-:W-:Y:S01]  /*15240*/  FFMA.FTZ R63, R63, UR44, -R44.reuse ;  /* 0x0000002c3f3f7c23 */ /* 0x100fe2000801082c */
[--C-:B------:R-:W-:Y:S01]  /*15250*/  FFMA.FTZ R65, R65, UR44, -R44.reuse ;  /* 0x0000002c41417c23 */ /* 0x100fe2000801082c */
[----:B------:R-:W-:Y:S01]  /*15260*/  FFMA.FTZ R68, R68, UR44, -R44 ;  /* 0x0000002c44447c23 */ /* 0x000fe2000801082c */
[----:B--2---:R-:W-:Y:S01]  /*15270*/  FADD.FTZ R25, R35, R4 ;  /* 0x0000000423197221 */ /* 0x004fe20000010000 */
[--C-:B------:R-:W-:Y:S01]  /*15280*/  FFMA.FTZ R69, R69, UR44, -R44.reuse ;  /* 0x0000002c45457c23 */ /* 0x100fe2000801082c */
[--C-:B------:R-:W-:Y:S01]  /*15290*/  FFMA.FTZ R70, R70, UR44, -R44.reuse ;  /* 0x0000002c46467c23 */ /* 0x100fe2000801082c */
[----:B------:R-:W1:Y:S01]  /*152a0*/  MUFU.EX2 R45, R45 ;  /* 0x0000002d002d7308 */ /* 0x000e620000000800 */
[----:B0-----:R-:W-:Y:S01]  /*152b0*/  FADD.FTZ R4, R172, R25 ;  /* 0x00000019ac047221 */ /* 0x001fe20000010000 */
[--C-:B------:R-:W-:Y:S01]  /*152c0*/  FFMA.FTZ R71, R71, UR44, -R44.reuse ;  /* 0x0000002c47477c23 */ /* 0x100fe2000801082c */
[--C-:B------:R-:W-:Y:S01]  /*152d0*/  FFMA.FTZ R72, R72, UR44, -R44.reuse ;  /* 0x0000002c48487c23 */ /* 0x100fe2000801082c */
[----:B------:R-:W-:Y:S01]  /*152e0*/  FFMA.FTZ R24, R24, UR44, -R44 ;  /* 0x0000002c18187c23 */ /* 0x000fe2000801082c */
[----:B---3--:R-:W-:Y:S01]  /*152f0*/  FADD.FTZ R25, R41, R4 ;  /* 0x0000000429197221 */ /* 0x008fe20000010000 */
[--C-:B------:R-:W-:Y:S01]  /*15300*/  FFMA.FTZ R74, R74, UR44, -R44.reuse ;  /* 0x0000002c4a4a7c23 */ /* 0x100fe2000801082c */
[----:B------:R-:W-:Y:S01]  /*15310*/  FFMA.FTZ R34, R34, UR44, -R44 ;  /* 0x0000002c22227c23 */ /* 0x000fe2000801082c */
[----:B------:R-:W0:Y:S01]  /*15320*/  MUFU.EX2 R168, R168 ;  /* 0x000000a800a87308 */ /* 0x000e220000000800 */
[----:B----4-:R-:W-:Y:S01]  /*15330*/  FADD.FTZ R4, R174, R25 ;  /* 0x00000019ae047221 */ /* 0x010fe20000010000 */
[----:B------:R-:W-:Y:S01]  /*15340*/  FSEL R25, R7, RZ, P3 ;  /* 0x000000ff07197208 */ /* 0x000fe20001800000 */
[----:B------:R-:W-:Y:S01]  /*15350*/  FMUL.FTZ R88, R88, R28 ;  /* 0x0000001c58587220 */ /* 0x000fe20000410000 */
[----:B------:R-:W-:Y:S01]  /*15360*/  ISETP.GT.AND P3, PT, R3, R14, PT ;  /* 0x0000000e0300720c */ /* 0x000fe20003f64270 */
[----:B------:R-:W-:Y:S01]  /*15370*/  FMUL.FTZ R89, R89, R28 ;  /* 0x0000001c59597220 */ /* 0x000fe20000410000 */
[----:B------:R-:W-:Y:S01]  /*15380*/  F2FP.BF16.F32.PACK_AB R180, R180, R87 ;  /* 0x00000057b4b4723e */ /* 0x000fe200000010ff */
[----:B------:R-:W-:Y:S01]  /*15390*/  FADD.FTZ R25, -R25, R10 ;  /* 0x0000000a19197221 */ /* 0x000fe20000010100 */
[----:B------:R-:W2:Y:S01]  /*153a0*/  MUFU.EX2 R49, R49 ;  /* 0x0000003100317308 */ /* 0x000ea20000000800 */
[----:B-1----:R-:W-:Y:S01]  /*153b0*/  FADD.FTZ R27, R45, R4 ;  /* 0x000000042d1b7221 */ /* 0x002fe20000010000 */
[----:B------:R-:W-:Y:S01]  /*153c0*/  F2FP.BF16.F32.PACK_AB R182, R29, R182 ;  /* 0x000000b61db6723e */ /* 0x000fe200000010ff */
[----:B------:R-:W-:Y:S01]  /*153d0*/  FMUL.FTZ R92, R92, R28 ;  /* 0x0000001c5c5c7220 */ /* 0x000fe20000410000 */
[----:B------:R-:W-:Y:S01]  /*153e0*/  F2FP.BF16.F32.PACK_AB R176, R33, R176 ;  /* 0x000000b021b0723e */ /* 0x000fe200000010ff */
[----:B------:R-:W-:Y:S01]  /*153f0*/  FMUL.FTZ R93, R93, R28 ;  /* 0x0000001c5d5d7220 */ /* 0x000fe20000410000 */
[----:B------:R-:W-:Y:S01]  /*15400*/  F2FP.BF16.F32.PACK_AB R178, R35, R178 ;  /* 0x000000b223b2723e */ /* 0x000fe200000010ff */
[----:B------:R-:W-:Y:S01]  /*15410*/  FMUL.FTZ R96, R96, R28 ;  /* 0x0000001c60607220 */ /* 0x000fe20000410000 */
[----:B------:R-:W1:Y:S01]  /*15420*/  MUFU.EX2 R170, R170 ;  /* 0x000000aa00aa7308 */ /* 0x000e620000000800 */
[----:B0-----:R-:W-:Y:S01]  /*15430*/  FADD.FTZ R4, R168, R27 ;  /* 0x0000001ba8047221 */ /* 0x001fe20000010000 */
[----:B------:R-:W-:Y:S01]  /*15440*/  @!P1 PRMT R27, RZ, 0x654, R8 ;  /* 0x00000654ff1b9816 */ /* 0x000fe20000000008 */
[----:B------:R-:W-:Y:S01]  /*15450*/  FMUL.FTZ R8, R25, UR44 ;  /* 0x0000002c19087c20 */ /* 0x000fe20008410000 */
[----:B------:R-:W-:Y:S01]  /*15460*/  F2FP.BF16.F32.PACK_AB R172, R41, R172 ;  /* 0x000000ac29ac723e */ /* 0x000fe200000010ff */
[----:B------:R-:W-:Y:S01]  /*15470*/  FMUL.FTZ R97, R97, R28 ;  /* 0x0000001c61617220 */ /* 0x000fe20000410000 */
[----:B------:R0:W-:Y:S01]  /*15480*/  @!P1 SYNCS.ARRIVE.TRANS64.RED.A1T0 RZ, [R27+URZ], RZ ;  /* 0x000000ff1bff99a7 */ /* 0x0001e2000810043f */
[----:B------:R-:W-:Y:S01]  /*15490*/  F2FP.BF16.F32.PACK_AB R174, R45, R174 ;  /* 0x000000ae2dae723e */ /* 0x000fe200000010ff */
[----:B------:R-:W3:Y:S01]  /*154a0*/  MUFU.EX2 R51, R51 ;  /* 0x0000003300337308 */ /* 0x000ee20000000800 */
[C---:B--2---:R-:W-:Y:S01]  /*154b0*/  FADD.FTZ R25, R49.reuse, R4 ;  /* 0x0000000431197221 */ /* 0x044fe20000010000 */
[----:B------:R-:W-:Y:S01]  /*154c0*/  F2FP.BF16.F32.PACK_AB R168, R49, R168 ;  /* 0x000000a831a8723e */ /* 0x000fe200000010ff */
[-C--:B------:R-:W-:Y:S01]  /*154d0*/  FMUL.FTZ R100, R100, R28.reuse ;  /* 0x0000001c64647220 */ /* 0x080fe20000410000 */
[-C--:B------:R-:W-:Y:S01]  /*154e0*/  FMUL.FTZ R101, R101, R28.reuse ;  /* 0x0000001c65657220 */ /* 0x080fe20000410000 */
[-C--:B------:R-:W-:Y:S01]  /*154f0*/  FMUL.FTZ R104, R104, R28.reuse ;  /* 0x0000001c68687220 */ /* 0x080fe20000410000 */
[-C--:B------:R-:W-:Y:S01]  /*15500*/  FMUL.FTZ R105, R105, R28.reuse ;  /* 0x0000001c69697220 */ /* 0x080fe20000410000 */
[-C--:B------:R-:W-:Y:S01]  /*15510*/  FMUL.FTZ R108, R108, R28.reuse ;  /* 0x0000001c6c6c7220 */ /* 0x080fe20000410000 */
[----:B------:R-:W-:Y:S01]  /*15520*/  MUFU.EX2 R164, R164 ;  /* 0x000000a400a47308 */ /* 0x000fe20000000800 */
[----:B-1----:R-:W-:Y:S01]  /*15530*/  FADD.FTZ R4, R170, R25 ;  /* 0x00000019aa047221 */ /* 0x002fe20000010000 */
[-C--:B------:R-:W-:Y:S01]  /*15540*/  FMUL.FTZ R109, R109, R28.reuse ;  /* 0x0000001c6d6d7220 */ /* 0x080fe20000410000 */
[-C--:B------:R-:W-:Y:S01]  /*15550*/  FMUL.FTZ R112, R112, R28.reuse ;  /* 0x0000001c70707220 */ /* 0x080fe20000410000 */
[-C--:B------:R-:W-:Y:S01]  /*15560*/  FMUL.FTZ R113, R113, R28.reuse ;  /* 0x0000001c71717220 */ /* 0x080fe20000410000 */
[-C--:B------:R-:W-:Y:S01]  /*15570*/  FMUL.FTZ R116, R116, R28.reuse ;  /* 0x0000001c74747220 */ /* 0x080fe20000410000 */
[-C--:B------:R-:W-:Y:S01]  /*15580*/  FMUL.FTZ R117, R117, R28.reuse ;  /* 0x0000001c75757220 */ /* 0x080fe20000410000 */
[----:B------:R-:W-:Y:S01]  /*15590*/  FMUL.FTZ R120, R120, R28 ;  /* 0x0000001c78787220 */ /* 0x000fe20000410000 */
[----:B------:R-:W-:Y:S01]  /*155a0*/  MUFU.EX2 R55, R55 ;  /* 0x0000003700377308 */ /* 0x000fe20000000800 */
[----:B---3--:R-:W-:Y:S01]  /*155b0*/  F2FP.BF16.F32.PACK_AB R170, R51, R170 ;  /* 0x000000aa33aa723e */ /* 0x008fe200000010ff */
        /* <DEDUP_REMOVED lines=16> */
[----:B------:R-:W-:Y:S01]  /*156c0*/  FMUL.FTZ R149, R149, R28 ;  /* 0x0000001c95957220 */ /* 0x000fe20000410000 */
[----:B------:R-:W-:-:S02]  /*156d0*/  VIADD R3, R3, 0xffffffff ;  /* 0xffffffff03037836 */ /* 0x000fc40000000000 */
[----:B------:R-:W-:-:S03]  /*156e0*/  IMAD.MOV.U32 R184, RZ, RZ, R21 ;  /* 0x000000ffffb87224 */ /* 0x000fc600078e0015 */
[----:B------:R-:W1:Y:S08]  /*156f0*/  MUFU.EX2 R8, R8 ;  /* 0x0000000800087308 */ /* 0x000e700000000800 */
[----:B------:R-:W2:Y:S08]  /*15700*/  MUFU.EX2 R73, R60 ;  /* 0x0000003c00497308 */ /* 0x000eb00000000800 */
[----:B------:R3:W-:Y:S01]  /*15710*/  MUFU.EX2 R10, R9 ;  /* 0x00000009000a7308 */ /* 0x0007e20000000800 */
[-C--:B-1----:R-:W-:Y:S01]  /*15720*/  FMUL.FTZ R90, R90, R8.reuse ;  /* 0x000000085a5a7220 */ /* 0x082fe20000410000 */
        /* <DEDUP_REMOVED lines=10> */
[----:B------:R-:W-:Y:S01]  /*157d0*/  FMUL.FTZ R107, R107, R8 ;  /* 0x000000086b6b7220 */ /* 0x000fe20000410000 */
[----:B------:R-:W-:Y:S01]  /*157e0*/  FADD.FTZ R4, R164, R9 ;  /* 0x00000009a4047221 */ /* 0x000fe20000010000 */
[C---:B------:R-:W-:Y:S01]  /*157f0*/  F2FP.BF16.F32.PACK_AB R164, R55.reuse, R164 ;  /* 0x000000a437a4723e */ /* 0x040fe200000010ff */
[-C--:B------:R-:W-:Y:S01]  /*15800*/  FMUL.FTZ R110, R110, R8.reuse ;  /* 0x000000086e6e7220 */ /* 0x080fe20000410000 */
[----:B------:R-:W3:Y:S01]  /*15810*/  MUFU.EX2 R160, R160 ;  /* 0x000000a000a07308 */ /* 0x000ee20000000800 */
[----:B------:R-:W-:Y:S01]  /*15820*/  FADD.FTZ R9, R55, R4 ;  /* 0x0000000437097221 */ /* 0x000fe20000010000 */
[-C--:B------:R-:W-:Y:S01]  /*15830*/  FMUL.FTZ R111, R111, R8.reuse ;  /* 0x000000086f6f7220 */ /* 0x080fe20000410000 */
[-C--:B------:R-:W-:Y:S01]  /*15840*/  FMUL.FTZ R114, R114, R8.reuse ;  /* 0x0000000872727220 */ /* 0x080fe20000410000 */
[----:B------:R-:W-:Y:S01]  /*15850*/  FMUL.FTZ R115, R115, R8 ;  /* 0x0000000873737220 */ /* 0x000fe20000410000 */
[----:B------:R-:W-:Y:S01]  /*15860*/  FADD.FTZ R4, R166, R9 ;  /* 0x00000009a6047221 */ /* 0x000fe20000010000 */
[----:B------:R-:W-:Y:S01]  /*15870*/  FFMA.FTZ R9, R8, R0, R181 ;  /* 0x0000000008097223 */ /* 0x000fe200000100b5 */
[C---:B--2---:R-:W-:Y:S01]  /*15880*/  F2FP.BF16.F32.PACK_AB R166, R73.reuse, R166 ;  /* 0x000000a649a6723e */ /* 0x044fe200000010ff */
[----:B------:R-:W2:Y:S01]  /*15890*/  MUFU.EX2 R183, R183 ;  /* 0x000000b700b77308 */ /* 0x000ea20000000800 */
[----:B------:R-:W-:Y:S01]  /*158a0*/  FADD.FTZ R25, R73, R4 ;  /* 0x0000000449197221 */ /* 0x000fe20000010000 */
[C---:B-1----:R-:W-:Y:S01]  /*158b0*/  FADD.FTZ R0, R32.reuse, R9 ;  /* 0x0000000920007221 */ /* 0x042fe20000010000 */
[----:B------:R-:W-:Y:S01]  /*158c0*/  F2FP.BF16.F32.PACK_AB R181, R32, R181 ;  /* 0x000000b520b5723e */ /* 0x000fe200000010ff */
        /* <DEDUP_REMOVED lines=19> */
[----:B------:R-:W-:Y:S01]  /*15a00*/  FMUL.FTZ R147, R147, R8 ;  /* 0x0000000893937220 */ /* 0x000fe20000410000 */
[----:B------:R-:W2:Y:S01]  /*15a10*/  MUFU.EX2 R162, R162 ;  /* 0x000000a200a27308 */ /* 0x000ea20000000800 */
[C---:B-1----:R-:W-:Y:S01]  /*15a20*/  FADD.FTZ R25, R75.reuse, R4 ;  /* 0x000000044b197221 */ /* 0x042fe20000010000 */
[----:B------:R-:W-:Y:S01]  /*15a30*/  F2FP.BF16.F32.PACK_AB R160, R75, R160 ;  /* 0x000000a04ba0723e */ /* 0x000fe200000010ff */
[-C--:B------:R-:W-:Y:S01]  /*15a40*/  FMUL.FTZ R150, R150, R8.reuse ;  /* 0x0000000896967220 */ /* 0x080fe20000410000 */
[----:B------:R-:W-:-:S04]  /*15a50*/  FMUL.FTZ R151, R151, R8 ;  /* 0x0000000897977220 */ /* 0x000fc80000410000 */
        /* <DEDUP_REMOVED lines=49> */
[----:B------:R-:W-:Y:S01]  /*15d70*/  F2FP.BF16.F32.PACK_AB R154, R11, R154 ;  /* 0x0000009a0b9a723e */ /* 0x000fe200000010ff */
[----:B------:R-:W-:-:S05]  /*15d80*/  IMAD.MOV.U32 R11, RZ, RZ, R6 ;  /* 0x000000ffff0b7224 */ /* 0x000fca00078e0006 */
[----:B------:R-:W2:Y:S01]  /*15d90*/  MUFU.EX2 R165, R165 ;  /* 0x000000a500a57308 */ /* 0x000ea20000000800 */
[C---:B-1----:R-:W-:Y:S01]  /*15da0*/  FADD.FTZ R48, R42.reuse, R9 ;  /* 0x000000092a307221 */ /* 0x042fe20000010000 */
[----:B------:R-:W-:-:S06]  /*15db0*/  F2FP.BF16.F32.PACK_AB R169, R42, R169 ;  /* 0x000000a92aa9723e */ /* 0x000fcc00000010ff */
[----:B------:R-:W1:Y:S01]  /*15dc0*/  MUFU.EX2 R46, R46 ;  /* 0x0000002e002e7308 */ /* 0x000e620000000800 */
[----:B---3--:R-:W-:Y:S01]  /*15dd0*/  FADD.FTZ R9, R171, R48 ;  /* 0x00000030ab097221 */ /* 0x008fe20000010000 */
[----:B------:R-:W-:-:S03]  /*15de0*/  F2FP.BF16.F32.PACK_AB R171, R10, R171 ;  /* 0x000000ab0aab723e */ /* 0x000fc600000010ff */
[----:B------:R-:W-:Y:S01]  /*15df0*/  FADD.FTZ R48, R10, R9 ;  /* 0x000000090a307221 */ /* 0x000fe20000010000 */
[----:B------:R-:W-:Y:S02]  /*15e00*/  IMAD.MOV.U32 R10, RZ, RZ, R7 ;  /* 0x000000ffff0a7224 */ /* 0x000fe400078e0007 */
[----:B------:R-:W3:Y:S01]  /*15e10*/  MUFU.EX2 R167, R167 ;  /* 0x000000a700a77308 */ /* 0x000ee20000000800 */
[----:B--2---:R-:W-:-:S07]  /*15e20*/  FADD.FTZ R9, R165, R48 ;  /* 0x00000030a5097221 */ /* 0x004fce0000010000 */
        /* <DEDUP_REMOVED lines=36> */
[----:B0-----:R-:W-:Y:S06]  /*16070*/  @P3 BRA `(.L_x_7055) ;  /* 0xffffffc400883947 */ /* 0x001fec000383ffff */
[----:B------:R-:W-:Y:S02]  /*16080*/  IMAD.MOV.U32 R10, RZ, RZ, R7 ;  /* 0x000000ffff0a7224 */ /* 0x000fe400078e0007 */
[----:B------:R-:W-:Y:S02]  /*16090*/  IMAD.MOV.U32 R11, RZ, RZ, R6 ;  /* 0x000000ffff0b7224 */ /* 0x000fe400078e0006 */
[----:B------:R-:W-:Y:S02]  /*160a0*/  IMAD.MOV.U32 R184, RZ, RZ, R21 ;  /* 0x000000ffffb87224 */ /* 0x000fe400078e0015 */
[----:B------:R-:W-:-:S07]  /*160b0*/  IMAD.MOV.U32 R186, RZ, RZ, R199 ;  /* 0x000000ffffba7224 */ /* 0x000fce00078e00c7 */
.L_x_7037:
[----:B------:R-:W0:Y:S01]  /*160c0*/  LDC R13, c[0x0][0x9e4] ;  /* 0x00027900ff0d7b82 */ /* 0x000e220000000800 */
[----:B------:R-:W-:Y:S01]  /*160d0*/  IADD3 R6, R192, 0x80, -R193 ;  /* 0x00000080c0067810 */ /* 0x000fe20007ffe8c1 */
[----:B------:R-:W-:-:S04]  /*160e0*/  ULDC UR6, c[0x0][0x9dc] ;  /* 0x0002770000067ab9 */ /* 0x000fc80000000800 */
[----:B------:R-:W-:-:S04]  /*160f0*/  IMAD R6, R197, 0x80, R6 ;  /* 0x00000080c5067824 */ /* 0x000fc800078e0206 */
[----:B------:R-:W-:Y:S01]  /*16100*/  VIADD R7, R6, -UR6 ;  /* 0x8000000606077c36 */ /* 0x000fe20008000000 */
[----:B0-----:R-:W-:-:S13]  /*16110*/  ISETP.GE.AND P5, PT, R13, 0x1, PT ;  /* 0x000000010d00780c */ /* 0x001fda0003fa6270 */
        /* <DEDUP_REMOVED lines=11> */
.L_x_7058:
[----:B------:R-:W-:-:S13]  /*161d0*/  ISETP.NE.AND P2, PT, R13, 0x1, PT ;  /* 0x000000010d00780c */ /* 0x000fda0003f45270 */
[----:B------:R-:W0:Y:S02]  /*161e0*/  @P2 LDC.64 R8, c[0x0][0x9e8] ;  /* 0x00027a00ff082b82 */ /* 0x000e240000000a00 */
[----:B0-----:R-:W-:-:S05]  /*161f0*/  @P2 IMAD.HI.U32 R8, R6, R8, RZ ;  /* 0x0000000806082227 */ /* 0x001fca00078e00ff */
[----:B------:R-:W-:-:S07]  /*16200*/  @P2 SHF.R.U32.HI R6, RZ, R9, R8 ;  /* 0x00000009ff062219 */ /* 0x000fce0000011608 */
.L_x_7059:
[----:B------:R-:W-:Y:S05]  /*16210*/  BSYNC B0 ;  /* 0x0000000000007941 */ /* 0x000fea0003800000 */
.L_x_7057:
[----:B------:R-:W-:-:S05]  /*16220*/  IMAD R6, R6, R13, RZ ;  /* 0x0000000d06067224 */ /* 0x000fca00078e02ff */
[----:B------:R-:W-:-:S07]  /*16230*/  VIMNMX R7, R7, R6, !PT ;  /* 0x0000000607077248 */ /* 0x000fce0007fe0100 */
.L_x_7056:
[----:B------:R-:W-:-:S05]  /*16240*/  VIADD R7, R7, 0x7f ;  /* 0x0000007f07077836 */ /* 0x000fca0000000000 */
[----:B------:R-:W-:-:S04]  /*16250*/  SHF.R.S32.HI R6, RZ, 0x1f, R7 ;  /* 0x0000001fff067819 */ /* 0x000fc80000011407 */
[----:B------:R-:W-:-:S04]  /*16260*/  LEA.HI R6, R6, R7, RZ, 0x7 ;  /* 0x0000000706067211 */ /* 0x000fc800078f38ff */
[----:B------:R-:W-:-:S04]  /*16270*/  SHF.R.S32.HI R7, RZ, 0x7, R6 ;  /* 0x00000007ff077819 */ /* 0x000fc80000011406 */
[----:B------:R-:W-:-:S04]  /*16280*/  VIMNMX R14, R198, R7, !PT ;  /* 0x00000007c60e7248 */ /* 0x000fc80007fe0100 */
[----:B------:R-:W-:-:S13]  /*16290*/  ISETP.GE.AND P2, PT, R3, R14, PT ;  /* 0x0000000e0300720c */ /* 0x000fda0003f46270 */
[----:B------:R-:W-:Y:S05]  /*162a0*/  @!P2 BRA `(.L_x_7060) ;  /* 0x000000280084a947 */ /* 0x000fea0003800000 */
[----:B------:R-:W-:Y:S02]  /*162b0*/  IMAD.MOV.U32 R13, RZ, RZ, R10 ;  /* 0x000000ffff0d7224 */ /* 0x000fe400078e000a */
[----:B------:R-:W-:Y:S02]  /*162c0*/  IMAD.MOV.U32 R12, RZ, RZ, R11 ;  /* 0x000000ffff0c7224 */ /* 0x000fe400078e000b */
[----:B------:R-:W-:Y:S02]  /*162d0*/  IMAD.MOV.U32 R20, RZ, RZ, R186 ;  /* 0x000000ffff147224 */ /* 0x000fe400078e00ba */
[----:B------:R-:W-:-:S07]  /*162e0*/  IMAD.MOV.U32 R15, RZ, RZ, R184 ;  /* 0x000000ffff0f7224 */ /* 0x000fce00078e00b8 */
.L_x_7070:
        /* <DEDUP_REMOVED lines=10> */
.L_x_7062:
[----:B------:R-:W-:Y:S01]  /*16390*/  IMAD R6, R184, 0x8, R2 ;  /* 0x00000008b8067824 */ /* 0x000fe200078e0202 */
[----:B------:R-:W-:-:S04]  /*163a0*/  SHF.L.U32 R7, R186, 0x1f, RZ ;  /* 0x0000001fba077819 */ /* 0x000fc800000006ff */
[----:B------:R0:W1:Y:S01]  /*163b0*/  SYNCS.PHASECHK.TRANS64.TRYWAIT P3, [R6+URZ+0x28830], R7 ;  /* 0x02883007060075a7 */ /* 0x000062000806017f */
[----:B------:R-:W-:Y:S05]  /*163c0*/  @!P0 BRA `(.L_x_7063) ;  /* 0x0000000000048947 */ /* 0x000fea0003800000 */
[----:B------:R-:W-:Y:S01]  /*163d0*/  BPT.TRAP 0x1 ;  /* 0x000000040000795c */ /* 0x000fe20000300000 */
.L_x_7063:
[----:B------:R-:W-:Y:S04]  /*163e0*/  BSSY B0, `(.L_x_7061) ;  /* 0x0000004000007945 */ /* 0x000fe80003800000 */
[----:B-1----:R-:W-:Y:S05]  /*163f0*/  @P3 BRA `(.L_x_7064) ;  /* 0x0000000000083947 */ /* 0x002fea0003800000 */
[----:B------:R-:W1:Y:S02]  /*16400*/  SYNCS.PHASECHK.TRANS64.TRYWAIT P3, [R6+URZ+0x28830], R7 ;  /* 0x02883007060075a7 */ /* 0x000e64000806017f */
[----:B-1----:R-:W-:Y:S05]  /*16410*/  @!P3 BRA `(.L_x_7065) ;  /* 0x0000010400c8b947 */ /* 0x002fea0003800000 */
.L_x_7064:
[----:B------:R-:W-:Y:S05]  /*16420*/  BSYNC B0 ;  /* 0x0000000000007941 */ /* 0x000fea0003800000 */
.L_x_7061:
        /* <DEDUP_REMOVED lines=64> */
.L_x_7067:
[----:B------:R-:W-:Y:S01]  /*16830*/  SHF.L.U32 R6, R20, 0x1f, RZ ;  /* 0x0000001f14067819 */ /* 0x000fe200000006ff */
[----:B------:R-:W-:-:S04]  /*16840*/  IMAD R7, R15, 0x8, R2 ;  /* 0x000000080f077824 */ /* 0x000fc800078e0202 */
[----:B------:R0:W1:Y:S01]  /*16850*/  SYNCS.PHASECHK.TRANS64.TRYWAIT P2, [R7+URZ+0x28850], R6 ;  /* 0x02885006070075a7 */ /* 0x000062000804017f */
[----:B------:R-:W-:Y:S05]  /*16860*/  @!P0 BRA `(.L_x_7068) ;  /* 0x0000000000048947 */ /* 0x000fea0003800000 */
[----:B------:R-:W-:Y:S01]  /*16870*/  BPT.TRAP 0x1 ;  /* 0x000000040000795c */ /* 0x000fe20000300000 */
.L_x_7068:
[----:B-1----:R-:W-:Y:S05]  /*16880*/  @P2 BRA `(.L_x_7066) ;  /* 0x0000000000082947 */ /* 0x002fea0003800000 */
[----:B------:R-:W1:Y:S02]  /*16890*/  SYNCS.PHASECHK.TRANS64.TRYWAIT P2, [R7+URZ+0x28850], R6 ;  /* 0x02885006070075a7 */ /* 0x000e64000804017f */
[----:B-1----:R-:W-:Y:S05]  /*168a0*/  @!P2 BRA `(.L_x_7069) ;  /* 0x0000010000b8a947 */ /* 0x002fea0003800000 */
.L_x_7066:
[----:B01----:R-:W-:Y:S01]  /*168b0*/  VIADD R6, R2, 0x400 ;  /* 0x0000040002067836 */ /* 0x003fe20000000000 */
[----:B------:R-:W-:Y:S05]  /*168c0*/  WARPSYNC.ALL ;  /* 0x0000000000007948 */ /* 0x000fea0003800000 */
[----:B------:R-:W-:-:S04]  /*168d0*/  SHF.R.U32.HI R6, RZ, 0x4, R6 ;  /* 0x00000004ff067819 */ /* 0x000fc80000011606 */
[----:B------:R-:W-:-:S04]  /*168e0*/  LOP3.LUT R6, R6, 0x3fff, RZ, 0xc0, !PT ;  /* 0x00003fff06067812 */ /* 0x000fc800078ec0ff */
[----:B------:R-:W-:-:S05]  /*168f0*/  LOP3.LUT R6, R6, 0x4000000, RZ, 0xfc, !PT ;  /* 0x0400000006067812 */ /* 0x000fca00078efcff */
[----:B------:R-:W-:Y:S01]  /*16900*/  IMAD R6, R15, 0x800, R6 ;  /* 0x000008000f067824 */ /* 0x000fe200078e0206 */
[----:B------:R-:W-:Y:S01]  /*16910*/  WARPGROUP.ARRIVE ;  /* 0x00000000000079c5 */ /* 0x000fe20000000000 */
[----:B------:R-:W-:Y:S02]  /*16920*/  IMAD.MOV.U32 R7, RZ, RZ, 0x40000040 ;  /* 0x40000040ff077424 */ /* 0x000fe400078e00ff */
[----:B------:R-:W-:Y:S01]  /*16930*/  FMUL.FTZ R21, R24, UR52 ;  /* 0x0000003418157c20 */ /* 0x000fe20008410000 */
[C---:B------:R-:W-:Y:S01]  /*16940*/  VIADD R8, R6.reuse, 0x80 ;  /* 0x0000008006087836 */ /* 0x040fe20000000000 */
[----:B------:R-:W-:Y:S01]  /*16950*/  R2UR UR6, R6 ;  /* 0x00000000060672ca */ /* 0x000fe200000e0000 */
[----:B------:R-:W-:Y:S01]  /*16960*/  IMAD.MOV.U32 R9, RZ, RZ, 0x40000040 ;  /* 0x40000040ff097424 */ /* 0x000fe200078e00ff */
[----:B------:R-:W-:Y:S01]  /*16970*/  R2UR UR7, R7 ;  /* 0x00000000070772ca */ /* 0x000fe200000e0000 */
        /* <DEDUP_REMOVED lines=12> */
[----:B------:R-:W-:Y:S01]  /*16a40*/  HGMMA.64x128x16.F32.BF16 R88, R180, gdesc[UR4].tnspB, R88, gsb0 ;  /* 0x41e00004b4587df0 */ /* 0x000fe20008001858 */
[----:B------:R-:W-:Y:S01]  /*16a50*/  R2UR UR6, R8 ;  /* 0x00000000080672ca */ /* 0x000fe200000e0000 */
[----:B------:R-:W-:Y:S01]  /*16a60*/  FMUL.FTZ R47, R49, UR52 ;  /* 0x00000034312f7c20 */ /* 0x000fe20008410000 */
[----:B------:R-:W-:Y:S01]  /*16a70*/  R2UR UR7, R9 ;  /* 0x00000000090772ca */ /* 0x000fe200000e0000 */
[----:B------:R-:W-:Y:S01]  /*16a80*/  FMUL.FTZ R30, R33, UR52 ;  /* 0x00000034211e7c20 */ /* 0x000fe20008410000 */
[----:B------:R-:W2:Y:S01]  /*16a90*/  MUFU.TANH R10, R10 ;  /* 0x0000000a000a7308 */ /* 0x000ea20000002400 */
[----:B------:R-:W-:Y:S01]  /*16aa0*/  FMUL.FTZ R49, R55, UR52 ;  /* 0x0000003437317c20 */ /* 0x000fe20008410000 */
[----:B------:R-:W-:Y:S01]  /*16ab0*/  FMUL.FTZ R55, R57, UR52 ;  /* 0x0000003439377c20 */ /* 0x000fe20008410000 */
[----:B------:R-:W-:Y:S01]  /*16ac0*/  FMUL.FTZ R57, R60, UR52 ;  /* 0x000000343c397c20 */ /* 0x000fe20008410000 */
[----:B0-----:R-:W-:Y:S01]  /*16ad0*/  FMNMX.FTZ R60, R21, R12, !PT ;  /* 0x0000000c153c7209 */ /* 0x001fe20007810000 */
[----:B------:R-:W-:-:S02]  /*16ae0*/  VIADD R8, R6, 0x100 ;  /* 0x0000010006087836 */ /* 0x000fc40000000000 */
[----:B------:R-:W-:Y:S01]  /*16af0*/  FMUL.FTZ R32, R36, UR52 ;  /* 0x0000003424207c20 */ /* 0x000fe20008410000 */
[----:B------:R-:W-:Y:S01]  /*16b00*/  IMAD.MOV.U32 R9, RZ, RZ, 0x40000040 ;  /* 0x40000040ff097424 */ /* 0x000fe200078e00ff */
        /* <DEDUP_REMOVED lines=46> */
[----:B------:R-:W-:Y:S01]  /*16df0*/  UMOV UR44, UR47 ;  /* 0x0000002f002c7c82 */ /* 0x000fe20008000000 */
        /* <DEDUP_REMOVED lines=16> */
[----:B------:R-:W3:Y:S01]  /*16f00*/  S2R R199, SR_TID.X ;  /* 0x0000000000c77919 */ /* 0x000ee20000002100 */
[----:B------:R-:W4:Y:S01]  /*16f10*/  MUFU.TANH R42, R42 ;  /* 0x0000002a002a7308 */ /* 0x000f220000002400 */
[C---:B------:R-:W-:Y:S01]  /*16f20*/  ISETP.GT.AND P2, PT, R3.reuse, R14, PT ;  /* 0x0000000e0300720c */ /* 0x040fe20003f44270 */
[----:B------:R-:W-:-:S06]  /*16f30*/  VIADD R3, R3, 0xffffffff ;  /* 0xffffffff03037836 */ /* 0x000fcc0000000000 */
[----:B------:R-:W5:Y:S08]  /*16f40*/  MUFU.TANH R46, R46 ;  /* 0x0000002e002e7308 */ /* 0x000f700000002400 */
[----:B------:R-:W5:Y:S08]  /*16f50*/  MUFU.TANH R47, R47 ;  /* 0x0000002f002f7308 */ /* 0x000f700000002400 */
[----:B------:R-:W5:Y:S01]  /*16f60*/  MUFU.TANH R50, R50 ;  /* 0x0000003200327308 */ /* 0x000f620000002400 */
[----:B---3--:R-:W-:-:S07]  /*16f70*/  SHF.R.U32.HI R199, RZ, 0x7, R199 ;  /* 0x00000007ffc77819 */ /* 0x008fce00000116c7 */
[----:B------:R-:W3:Y:S08]  /*16f80*/  MUFU.TANH R51, R51 ;  /* 0x0000003300337308 */ /* 0x000ef00000002400 */
[----:B------:R-:W3:Y:S08]  /*16f90*/  MUFU.TANH R54, R54 ;  /* 0x0000003600367308 */ /* 0x000ef00000002400 */
[----:B------:R-:W3:Y:S08]  /*16fa0*/  MUFU.TANH R55, R55 ;  /* 0x0000003700377308 */ /* 0x000ef00000002400 */
[----:B------:R-:W3:Y:S08]  /*16fb0*/  MUFU.TANH R57, R57 ;  /* 0x0000003900397308 */ /* 0x000ef00000002400 */
[----:B------:R-:W3:Y:S01]  /*16fc0*/  MUFU.TANH R58, R58 ;  /* 0x0000003a003a7308 */ /* 0x000ee20000002400 */
[----:B------:R-:W-:-:S02]  /*16fd0*/  WARPGROUP.DEPBAR.LE gsb0, 0x0 ;  /* 0x00008000000079c5 */ /* 0x000fc40000010000 */
[----:B------:R-:W-:-:S05]  /*16fe0*/  WARPGROUP.ARRIVE ;  /* 0x00000000000079c5 */ /* 0x000fca0000000000 */
[----:B------:R-:W3:Y:S01]  /*16ff0*/  MUFU.TANH R59, R59 ;  /* 0x0000003b003b7308 */ /* 0x000ee20000002400 */
[----:B------:R-:W-:Y:S01]  /*17000*/  HGMMA.64x128x16.F32.BF16 R88, R176, gdesc[UR4].tnspB, R88, gsb0 ;  /* 0x41e00004b0587df0 */ /* 0x000fe20008001858 */
[----:B------:R-:W-:Y:S02]  /*17010*/  R2UR UR6, R8 ;  /* 0x00000000080672ca */ /* 0x000fe400000e0000 */
[----:B------:R-:W-:Y:S02]  /*17020*/  R2UR UR7, R9 ;  /* 0x00000000090772ca */ /* 0x000fe400000e0000 */
[----:B--2---:R-:W-:Y:S02]  /*17030*/  FMNMX.FTZ R8, R38, R11, !PT ;  /* 0x0000000b26087209 */ /* 0x004fe40007810000 */
[----:B------:R-:W2:Y:S02]  /*17040*/  MUFU.TANH R60, R60 ;  /* 0x0000003c003c7308 */ /* 0x000ea40000002400 */
[----:B0-----:R-:W-:-:S04]  /*17050*/  FMNMX.FTZ R8, R39, R8, !PT ;  /* 0x0000000827087209 */ /* 0x001fc80007810000 */
[----:B-1----:R-:W-:Y:S02]  /*17060*/  FMNMX.FTZ R9, R41, R8, !PT ;  /* 0x0000000829097209 */ /* 0x002fe40007810000 */
[----:B------:R-:W0:Y:S02]  /*17070*/  MUFU.TANH R61, R61 ;  /* 0x0000003d003d7308 */ /* 0x000e240000002400 */
[----:B----4-:R-:W-:-:S04]  /*17080*/  FMNMX.FTZ R9, R42, R9, !PT ;  /* 0x000000092a097209 */ /* 0x010fc80007810000 */
[----:B-----5:R-:W-:Y:S02]  /*17090*/  FMNMX.FTZ R8, R46, R9, !PT ;  /* 0x000000092e087209 */ /* 0x020fe40007810000 */
[----:B------:R-:W1:Y:S02]  /*170a0*/  MUFU.TANH R62, R62 ;  /* 0x0000003e003e7308 */ /* 0x000e640000002400 */
[----:B------:R-:W-:-:S04]  /*170b0*/  FMNMX.FTZ R9, R47, R8, !PT ;  /* 0x000000082f097209 */ /* 0x000fc80007810000 */
[----:B------:R-:W-:Y:S02]  /*170c0*/  FMNMX.FTZ R8, R50, R9, !PT ;  /* 0x0000000932087209 */ /* 0x000fe40007810000 */
[----:B------:R-:W4:Y:S02]  /*170d0*/  MUFU.TANH R64, R64 ;  /* 0x0000004000407308 */ /* 0x000f240000002400 */
[----:B---3--:R-:W-:-:S04]  /*170e0*/  FMNMX.FTZ R9, R51, R8, !PT ;  /* 0x0000000833097209 */ /* 0x008fc80007810000 */
[----:B------:R-:W-:Y:S02]  /*170f0*/  FMNMX.FTZ R8, R54, R9, !PT ;  /* 0x0000000936087209 */ /* 0x000fe40007810000 */
[----:B------:R-:W3:Y:S02]  /*17100*/  MUFU.TANH R65, R65 ;  /* 0x0000004100417308 */ /* 0x000ee40000002400 */
[----:B------:R-:W-:-:S04]  /*17110*/  FMNMX.FTZ R8, R55, R8, !PT ;  /* 0x0000000837087209 */ /* 0x000fc80007810000 */
[----:B------:R-:W-:Y:S02]  /*17120*/  FMNMX.FTZ R9, R57, R8, !PT ;  /* 0x0000000839097209 */ /* 0x000fe40007810000 */
[----:B------:R-:W5:Y:S02]  /*17130*/  MUFU.TANH R68, R68 ;  /* 0x0000004400447308 */ /* 0x000f640000002400 */
[----:B------:R-:W-:-:S04]  /*17140*/  FMNMX.FTZ R8, R58, R9, !PT ;  /* 0x000000093a087209 */ /* 0x000fc80007810000 */
[----:B------:R-:W-:Y:S02]  /*17150*/  FMNMX.FTZ R9, R59, R8, !PT ;  /* 0x000000083b097209 */ /* 0x000fe40007810000 */
[----:B------:R-:W5:Y:S02]  /*17160*/  MUFU.TANH R72, R72 ;  /* 0x0000004800487308 */ /* 0x000f640000002400 */
[----:B--2---:R-:W-:-:S04]  /*17170*/  FMNMX.FTZ R8, R60, R9, !PT ;  /* 0x000000093c087209 */ /* 0x004fc80007810000 */
[----:B0-----:R-:W-:Y:S02]  /*17180*/  FMNMX.FTZ R9, R61, R8, !PT ;  /* 0x000000083d097209 */ /* 0x001fe40007810000 */
[----:B------:R-:W0:Y:S02]  /*17190*/  MUFU.TANH R76, R76 ;  /* 0x0000004c004c7308 */ /* 0x000e240000002400 */
[----:B-1----:R-:W-:-:S04]  /*171a0*/  FMNMX.FTZ R9, R62, R9, !PT ;  /* 0x000000093e097209 */ /* 0x002fc80007810000 */
[----:B----4-:R-:W-:Y:S02]  /*171b0*/  FMNMX.FTZ R8, R64, R9, !PT ;  /* 0x0000000940087209 */ /* 0x010fe40007810000 */
[----:B------:R-:W1:Y:S02]  /*171c0*/  MUFU.TANH R69, R69 ;  /* 0x0000004500457308 */ /* 0x000e640000002400 */
[----:B---3--:R-:W-:Y:S01]  /*171d0*/  FMNMX.FTZ R9, R65, R8, !PT ;  /* 0x0000000841097209 */ /* 0x008fe20007810000 */
[----:B------:R-:W-:-:S03]  /*171e0*/  VIADD R8, R6, 0x180 ;  /* 0x0000018006087836 */ /* 0x000fc60000000000 */
[----:B-----5:R-:W-:Y:S01]  /*171f0*/  FMNMX.FTZ R11, R68, R9, !PT ;  /* 0x00000009440b7209 */ /* 0x020fe20007810000 */
[----:B------:R-:W-:Y:S01]  /*17200*/  IMAD.MOV.U32 R9, RZ, RZ, 0x40000040 ;  /* 0x40000040ff097424 */ /* 0x000fe200078e00ff */
[----:B------:R-:W2:Y:S02]  /*17210*/  MUFU.TANH R77, R77 ;  /* 0x0000004d004d7308 */ /* 0x000ea40000002400 */
[----:B------:R-:W-:-:S06]  /*17220*/  FMNMX.FTZ R11, R72, R11, !PT ;  /* 0x0000000b480b7209 */ /* 0x000fcc0007810000 */
[----:B------:R-:W3:Y:S08]  /*17230*/  MUFU.TANH R73, R73 ;  /* 0x0000004900497308 */ /* 0x000ef00000002400 */
[----:B------:R-:W4:Y:S08]  /*17240*/  MUFU.TANH R20, R20 ;  /* 0x0000001400147308 */ /* 0x000f300000002400 */
[----:B------:R-:W5:Y:S08]  /*17250*/  MUFU.TANH R24, R24 ;  /* 0x0000001800187308 */ /* 0x000f700000002400 */
[----:B------:R-:W5:Y:S08]  /*17260*/  MUFU.TANH R25, R25 ;  /* 0x0000001900197308 */ /* 0x000f700000002400 */
[----:B------:R-:W5:Y:S08]  /*17270*/  MUFU.TANH R27, R27 ;  /* 0x0000001b001b7308 */ /* 0x000f700000002400 */
[----:B------:R-:W5:Y:S08]  /*17280*/  MUFU.TANH R29, R29 ;  /* 0x0000001d001d7308 */ /* 0x000f700000002400 */
[----:B------:R-:W5:Y:S01]  /*17290*/  MUFU.TANH R31, R31 ;  /* 0x0000001f001f7308 */ /* 0x000f620000002400 */
[----:B------:R-:W-:-:S02]  /*172a0*/  WARPGROUP.DEPBAR.LE gsb0, 0x0 ;  /* 0x00008000000079c5 */ /* 0x000fc40000010000 */
[----:B------:R-:W-:-:S05]  /*172b0*/  WARPGROUP.ARRIVE ;  /* 0x00000000000079c5 */ /* 0x000fca0000000000 */
[----:B------:R-:W5:Y:S01]  /*172c0*/  MUFU.TANH R33, R33 ;  /* 0x0000002100217308 */ /* 0x000f620000002400 */
[----:B------:R-:W-:Y:S01]  /*172d0*/  HGMMA.64x128x16.F32.BF16 R88, R172, gdesc[UR4].tnspB, R88, gsb0 ;  /* 0x41e00004ac587df0 */ /* 0x000fe20008001858 */
[----:B------:R-:W-:Y:S02]  /*172e0*/  R2UR UR6, R8 ;  /* 0x00000000080672ca */ /* 0x000fe400000e0000 */
[----:B------:R-:W-:-:S04]  /*172f0*/  R2UR UR7, R9 ;  /* 0x00000000090772ca */ /* 0x000fc800000e0000 */
[----:B------:R-:W5:Y:S01]  /*17300*/  MUFU.TANH R35, R35 ;  /* 0x0000002300237308 */ /* 0x000f620000002400 */
[----:B0-----:R-:W-:-:S04]  /*17310*/  FMNMX.FTZ R8, R76, R11, !PT ;  /* 0x0000000b4c087209 */ /* 0x001fc80007810000 */
[----:B-1----:R-:W-:-:S03]  /*17320*/  FMNMX.FTZ R8, R69, R8, !PT ;  /* 0x0000000845087209 */ /* 0x002fc60007810000 */
[----:B------:R-:W0:Y:S01]  /*17330*/  MUFU.TANH R36, R36 ;  /* 0x0000002400247308 */ /* 0x000e220000002400 */
[----:B--2---:R-:W-:-:S04]  /*17340*/  FMNMX.FTZ R8, R77, R8, !PT ;  /* 0x000000084d087209 */ /* 0x004fc80007810000 */
[----:B---3--:R-:W-:-:S03]  /*17350*/  FMNMX.FTZ R8, R73, R8, !PT ;  /* 0x0000000849087209 */ /* 0x008fc60007810000 */
[----:B------:R-:W1:Y:S02]  /*17360*/  MUFU.TANH R37, R37 ;  /* 0x0000002500257308 */ /* 0x000e640000002400 */
[----:B------:R-:W2:Y:S06]  /*17370*/  SHFL.BFLY PT, R9, R8, 0x2, 0x1f ;  /* 0x0c401f0008097f89 */ /* 0x000eac00000e0000 */
[----:B------:R-:W3:Y:S08]  /*17380*/  MUFU.TANH R40, R40 ;  /* 0x0000002800287308 */ /* 0x000ef00000002400 */
[----:B------:R-:W3:Y:S08]  /*17390*/  MUFU.TANH R43, R43 ;  /* 0x0000002b002b7308 */ /* 0x000ef00000002400 */
[----:B------:R-:W3:Y:S01]  /*173a0*/  MUFU.TANH R44, R44 ;  /* 0x0000002c002c7308 */ /* 0x000ee20000002400 */
[----:B--2---:R-:W-:-:S05]  /*173b0*/  FMNMX.FTZ R9, R8, R9, !PT ;  /* 0x0000000908097209 */ /* 0x004fca0007810000 */
[----:B------:R-:W2:Y:S02]  /*173c0*/  SHFL.BFLY PT, R8, R9, 0x1, 0x1f ;  /* 0x0c201f0009087f89 */ /* 0x000ea400000e0000 */
[----:B------:R-:W3:Y:S08]  /*173d0*/  MUFU.TANH R45, R45 ;  /* 0x0000002d002d7308 */ /* 0x000ef00000002400 */
[----:B------:R-:W3:Y:S08]  /*173e0*/  MUFU.TANH R48, R48 ;  /* 0x0000003000307308 */ /* 0x000ef00000002400 */
[----:B------:R-:W3:Y:S01]  /*173f0*/  MUFU.TANH R49, R49 ;  /* 0x0000003100317308 */ /* 0x000ee20000002400 */
[----:B--2---:R-:W-:Y:S01]  /*17400*/  FMNMX.FTZ R11, R9, R8, !PT ;  /* 0x00000008090b7209 */ /* 0x004fe20007810000 */
[----:B------:R-:W-:-:S06]  /*17410*/  IMAD.MOV.U32 R9, RZ, RZ, 0x40000040 ;  /* 0x40000040ff097424 */ /* 0x000fcc00078e00ff */
[----:B------:R-:W2:Y:S01]  /*17420*/  MUFU.TANH R52, R52 ;  /* 0x0000003400347308 */ /* 0x000ea20000002400 */
[C---:B------:R-:W-:Y:S01]  /*17430*/  FADD.FTZ R8, -R11.reuse, R12 ;  /* 0x0000000c0b087221 */ /* 0x040fe20000010100 */
[----:B------:R-:W-:-:S03]  /*17440*/  FMUL.FTZ R85, R11, UR44 ;  /* 0x0000002c0b557c20 */ /* 0x000fc60008410000 */
[----:B------:R-:W-:Y:S01]  /*17450*/  FMUL.FTZ R67, R8, UR44 ;  /* 0x0000002c08437c20 */ /* 0x000fe20008410000 */
[----:B------:R-:W-:Y:S02]  /*17460*/  VIADD R8, R6, 0x200 ;  /* 0x0000020006087836 */ /* 0x000fe40000000000 */
[--C-:B------:R-:W-:Y:S01]  /*17470*/  FFMA.FTZ R180, R21, UR44, -R85.reuse ;  /* 0x0000002c15b47c23 */ /* 0x100fe20008010855 */
[--C-:B------:R-:W-:Y:S01]  /*17480*/  FFMA.FTZ R21, R7, UR44, -R85.reuse ;  /* 0x0000002c07157c23 */ /* 0x100fe20008010855 */
[----:B----4-:R-:W-:Y:S01]  /*17490*/  FMNMX.FTZ R7, R20, R13, !PT ;  /* 0x0000000d14077209 */ /* 0x010fe20007810000 */
[----:B------:R-:W4:Y:S01]  /*174a0*/  MUFU.TANH R53, R53 ;  /* 0x0000003500357308 */ /* 0x000f220000002400 */
[--C-:B------:R-:W-:Y:S01]  /*174b0*/  FFMA.FTZ R182, R10, UR44, -R85.reuse ;  /* 0x0000002c0ab67c23 */ /* 0x100fe20008010855 */
[--C-:B------:R-:W-:Y:S01]  /*174c0*/  FFMA.FTZ R87, R26, UR44, -R85.reuse ;  /* 0x0000002c1a577c23 */ /* 0x100fe20008010855 */
[--C-:B------:R-:W-:Y:S01]  /*174d0*/  FFMA.FTZ R176, R28, UR44, -R85.reuse ;  /* 0x0000002c1cb07c23 */ /* 0x100fe20008010855 */
[--C-:B------:R-:W-:Y:S01]  /*174e0*/  FFMA.FTZ R178, R32, UR44, -R85.reuse ;  /* 0x0000002c20b27c23 */ /* 0x100fe20008010855 */
[--C-:B------:R-:W-:Y:S01]  /*174f0*/  FFMA.FTZ R12, R64, UR44, -R85.reuse ;  /* 0x0000002c400c7c23 */ /* 0x100fe20008010855 */
[--C-:B------:R-:W-:Y:S01]  /*17500*/  FFMA.FTZ R26, R68, UR44, -R85.reuse ;  /* 0x0000002c441a7c23 */ /* 0x100fe20008010855 */
[--C-:B------:R-:W-:Y:S01]  /*17510*/  FFMA.FTZ R28, R76, UR44, -R85.reuse ;  /* 0x0000002c4c1c7c23 */ /* 0x100fe20008010855 */
[----:B------:R-:W4:Y:S01]  /*17520*/  MUFU.TANH R56, R56 ;  /* 0x0000003800387308 */ /* 0x000f220000002400 */
[----:B------:R-:W-:-:S07]  /*17530*/  FFMA.FTZ R69, R69, UR44, -R85 ;  /* 0x0000002c45457c23 */ /* 0x000fce0008010855 */
[----:B------:R-:W4:Y:S08]  /*17540*/  MUFU.TANH R63, R63 ;  /* 0x0000003f003f7308 */ /* 0x000f300000002400 */
[----:B------:R-:W4:Y:S08]  /*17550*/  MUFU.TANH R66, R66 ;  /* 0x0000004200427308 */ /* 0x000f300000002400 */
[----:B------:R-:W4:Y:S08]  /*17560*/  MUFU.TANH R80, R80 ;  /* 0x0000005000507308 */ /* 0x000f300000002400 */
[----:B------:R-:W-:Y:S08]  /*17570*/  MUFU.TANH R70, R70 ;  /* 0x0000004600467308 */ /* 0x000ff00000002400 */
[----:B------:R-:W-:Y:S01]  /*17580*/  MUFU.TANH R71, R71 ;  /* 0x0000004700477308 */ /* 0x000fe20000002400 */
[----:B------:R-:W-:-:S02]  /*17590*/  WARPGROUP.DEPBAR.LE gsb0, 0x0 ;  /* 0x00008000000079c5 */ /* 0x000fc40000010000 */
[----:B------:R-:W-:-:S05]  /*175a0*/  WARPGROUP.ARRIVE ;  /* 0x00000000000079c5 */ /* 0x000fca0000000000 */
[----:B------:R-:W-:Y:S01]  /*175b0*/  MUFU.TANH R74, R74 ;  /* 0x0000004a004a7308 */ /* 0x000fe20000002400 */
[--C-:B------:R-:W-:Y:S01]  /*175c0*/  FFMA.FTZ R172, R38, UR44, -R85.reuse ;  /* 0x0000002c26ac7c23 */ /* 0x100fe20008010855 */
[--C-:B------:R-:W-:Y:S01]  /*175d0*/  FFMA.FTZ R174, R41, UR44, -R85.reuse ;  /* 0x0000002c29ae7c23 */ /* 0x100fe20008010855 */
[--C-:B------:R-:W-:Y:S01]  /*175e0*/  FFMA.FTZ R41, R47, UR44, -R85.reuse ;  /* 0x0000002c2f297c23 */ /* 0x100fe20008010855 */
[--C-:B------:R-:W-:Y:S01]  /*175f0*/  FFMA.FTZ R47, R51, UR44, -R85.reuse ;  /* 0x0000002c332f7c23 */ /* 0x100fe20008010855 */
[----:B------:R-:W-:Y:S01]  /*17600*/  HGMMA.64x128x16.F32.BF16 R88, R168, gdesc[UR4].tnspB, R88, gsb0 ;  /* 0x41e00004a8587df0 */ /* 0x000fe20008001858 */
[----:B------:R-:W-:Y:S01]  /*17610*/  R2UR UR6, R8 ;  /* 0x00000000080672ca */ /* 0x000fe200000e0000 */
[--C-:B------:R-:W-:Y:S01]  /*17620*/  FFMA.FTZ R51, R55, UR44, -R85.reuse ;  /* 0x0000002c37337c23 */ /* 0x100fe20008010855 */
[----:B------:R-:W-:Y:S01]  /*17630*/  R2UR UR7, R9 ;  /* 0x00000000090772ca */ /* 0x000fe200000e0000 */
[----:B------:R-:W-:Y:S01]  /*17640*/  IMAD.MOV.U32 R9, RZ, RZ, 0x40000040 ;  /* 0x40000040ff097424 */ /* 0x000fe200078e00ff */
[----:B-----5:R-:W-:Y:S01]  /*17650*/  FMNMX.FTZ R8, R24, R7, !PT ;  /* 0x0000000718087209 */ /* 0x020fe20007810000 */
[----:B------:R-:W-:Y:S01]  /*17660*/  MUFU.TANH R75, R75 ;  /* 0x0000004b004b7308 */ /* 0x000fe20000002400 */
[----:B------:R-:W-:-:S02]  /*17670*/  FFMA.FTZ R55, R58, UR44, -R85 ;  /* 0x0000002c3a377c23 */ /* 0x000fc40008010855 */
[----:B------:R-:W-:-:S04]  /*17680*/  FMNMX.FTZ R8, R25, R8, !PT ;  /* 0x0000000819087209 */ /* 0x000fc80007810000 */
[----:B------:R-:W-:Y:S01]  /*17690*/  FMNMX.FTZ R8, R27, R8, !PT ;  /* 0x000000081b087209 */ /* 0x000fe20007810000 */
[----:B------:R-:W-:Y:S03]  /*176a0*/  MUFU.TANH R78, R78 ;  /* 0x0000004e004e7308 */ /* 0x000fe60000002400 */
[----:B------:R-:W-:-:S04]  /*176b0*/  FMNMX.FTZ R8, R29, R8, !PT ;  /* 0x000000081d087209 */ /* 0x000fc80007810000 */
[----:B------:R-:W-:Y:S01]  /*176c0*/  FMNMX.FTZ R8, R31, R8, !PT ;  /* 0x000000081f087209 */ /* 0x000fe20007810000 */
[----:B------:R-:W-:Y:S03]  /*176d0*/  MUFU.TANH R79, R79 ;  /* 0x0000004f004f7308 */ /* 0x000fe60000002400 */
[----:B------:R-:W-:-:S04]  /*176e0*/  FMNMX.FTZ R8, R33, R8, !PT ;  /* 0x0000000821087209 */ /* 0x000fc80007810000 */
[----:B------:R-:W-:Y:S01]  /*176f0*/  FMNMX.FTZ R7, R35, R8, !PT ;  /* 0x0000000823077209 */ /* 0x000fe20007810000 */
[----:B------:R-:W-:Y:S03]  /*17700*/  MUFU.TANH R81, R81 ;  /* 0x0000005100517308 */ /* 0x000fe60000002400 */
[----:B0-----:R-:W-:-:S04]  /*17710*/  FMNMX.FTZ R8, R36, R7, !PT ;  /* 0x0000000724087209 */ /* 0x001fc80007810000 */
[----:B-1----:R-:W-:Y:S01]  /*17720*/  FMNMX.FTZ R7, R37, R8, !PT ;  /* 0x0000000825077209 */ /* 0x002fe20007810000 */
[----:B------:R-:W-:Y:S03]  /*17730*/  MUFU.TANH R82, R82 ;  /* 0x0000005200527308 */ /* 0x000fe60000002400 */
[----:B---3--:R-:W-:-:S04]  /*17740*/  FMNMX.FTZ R8, R40, R7, !PT ;  /* 0x0000000728087209 */ /* 0x008fc80007810000 */
[----:B------:R-:W-:Y:S01]  /*17750*/  FMNMX.FTZ R7, R43, R8, !PT ;  /* 0x000000082b077209 */ /* 0x000fe20007810000 */
[----:B------:R-:W-:Y:S03]  /*17760*/  MUFU.TANH R83, R83 ;  /* 0x0000005300537308 */ /* 0x000fe60000002400 */
[----:B------:R-:W-:-:S04]  /*17770*/  FMNMX.FTZ R8, R44, R7, !PT ;  /* 0x000000072c087209 */ /* 0x000fc80007810000 */
[----:B------:R-:W-:Y:S01]  /*17780*/  FMNMX.FTZ R7, R45, R8, !PT ;  /* 0x000000082d077209 */ /* 0x000fe20007810000 */
[----:B------:R-:W-:Y:S03]  /*17790*/  MUFU.TANH R84, R84 ;  /* 0x0000005400547308 */ /* 0x000fe60000002400 */
[----:B------:R-:W-:-:S04]  /*177a0*/  FMNMX.FTZ R8, R48, R7, !PT ;  /* 0x0000000730087209 */ /* 0x000fc80007810000 */
[----:B------:R-:W-:Y:S01]  /*177b0*/  FMNMX.FTZ R7, R49, R8, !PT ;  /* 0x0000000831077209 */ /* 0x000fe20007810000 */
[----:B------:R-:W-:Y:S03]  /*177c0*/  MUFU.EX2 R67, R67 ;  /* 0x0000004300437308 */ /* 0x000fe60000000800 */
[----:B--2---:R-:W-:-:S04]  /*177d0*/  FMNMX.FTZ R8, R52, R7, !PT ;  /* 0x0000000734087209 */ /* 0x004fc80007810000 */
[----:B----4-:R-:W-:Y:S01]  /*177e0*/  FMNMX.FTZ R7, R53, R8, !PT ;  /* 0x0000000835077209 */ /* 0x010fe20007810000 */
[----:B------:R-:W-:Y:S01]  /*177f0*/  VIADD R8, R6, 0x280 ;  /* 0x0000028006087836 */ /* 0x000fe20000000000 */
[----:B------:R-:W0:Y:S02]  /*17800*/  MUFU.EX2 R180, R180 ;  /* 0x000000b400b47308 */ /* 0x000e240000000800 */
[----:B------:R-:W-:-:S04]  /*17810*/  FMNMX.FTZ R10, R56, R7, !PT ;  /* 0x00000007380a7209 */ /* 0x000fc80007810000 */
[----:B------:R-:W-:Y:S02]  /*17820*/  FMNMX.FTZ R7, R63, R10, !PT ;  /* 0x0000000a3f077209 */ /* 0x000fe40007810000 */
[----:B------:R-:W1:Y:S02]  /*17830*/  MUFU.EX2 R21, R21 ;  /* 0x0000001500157308 */ /* 0x000e640000000800 */
[----:B------:R-:W-:-:S04]  /*17840*/  FMNMX.FTZ R7, R66, R7, !PT ;  /* 0x0000000742077209 */ /* 0x000fc80007810000 */
[----:B------:R-:W-:Y:S02]  /*17850*/  FMNMX.FTZ R7, R80, R7, !PT ;  /* 0x0000000750077209 */ /* 0x000fe40007810000 */
[----:B------:R-:W2:Y:S01]  /*17860*/  MUFU.EX2 R182, R182 ;  /* 0x000000b600b67308 */ /* 0x000ea20000000800 */
[----:B0-----:R-:W-:-:S07]  /*17870*/  FFMA.FTZ R4, R67, R4, R180 ;  /* 0x0000000443047223 */ /* 0x001fce00000100b4 */
[----:B------:R-:W-:Y:S01]  /*17880*/  MUFU.EX2 R87, R87 ;  /* 0x0000005700577308 */ /* 0x000fe20000000800 */
[----:B-1----:R-:W-:-:S07]  /*17890*/  F2FP.BF16.F32.PACK_AB R180, R21, R180 ;  /* 0x000000b415b4723e */ /* 0x002fce00000010ff */
        /* <DEDUP_REMOVED lines=11> */
[----:B------:R-:W-:Y:S01]  /*17950*/  MUFU.EX2 R47, R47 ;  /* 0x0000002f002f7308 */ /* 0x000fe20000000800 */
[----:B------:R-:W-:Y:S01]  /*17960*/  HGMMA.64x128x16.F32.BF16 R88, R164, gdesc[UR4].tnspB, R88, gsb0 ;  /* 0x41e00004a4587df0 */ /* 0x000fe20008001858 */
[----:B------:R-:W-:Y:S02]  /*17970*/  R2UR UR6, R8 ;  /* 0x00000000080672ca */ /* 0x000fe400000e0000 */
[----:B------:R-:W-:Y:S01]  /*17980*/  R2UR UR7, R9 ;  /* 0x00000000090772ca */ /* 0x000fe200000e0000 */
[----:B------:R-:W-:Y:S01]  /*17990*/  IMAD.MOV.U32 R9, RZ, RZ, 0x40000040 ;  /* 0x40000040ff097424 */ /* 0x000fe200078e00ff */
        /* <DEDUP_REMOVED lines=20> */
[----:B------:R-:W-:-:S06]  /*17ae0*/  VIADD R8, R6, 0x300 ;  /* 0x0000030006087836 */ /* 0x000fcc0000000000 */
[----:B------:R-:W-:Y:S01]  /*17af0*/  MUFU.EX2 R28, R28 ;  /* 0x0000001c001c7308 */ /* 0x000fe20000000800 */
[----:B------:R-:W-:Y:S01]  /*17b00*/  VIADD R6, R6, 0x380 ;  /* 0x0000038006067836 */ /* 0x000fe20000000000 */
[----:B------:R-:W0:Y:S06]  /*17b10*/  SHFL.BFLY PT, R7, R10, 0x1, 0x1f ;  /* 0x0c201f000a077f89 */ /* 0x000e2c00000e0000 */
[----:B------:R-:W-:Y:S01]  /*17b20*/  MUFU.EX2 R69, R69 ;  /* 0x0000004500457308 */ /* 0x000fe20000000800 */
[----:B0-----:R-:W-:-:S05]  /*17b30*/  FMNMX.FTZ R10, R10, R7, !PT ;  /* 0x000000070a0a7209 */ /* 0x001fca0007810000 */
[----:B------:R-:W-:-:S04]  /*17b40*/  FADD.FTZ R7, -R10, R13 ;  /* 0x0000000d0a077221 */ /* 0x000fc80000010100 */
[----:B------:R-:W-:-:S04]  /*17b50*/  FMUL.FTZ R7, R7, UR44 ;  /* 0x0000002c07077c20 */ /* 0x000fc80008410000 */
[----:B------:R0:W-:Y:S02]  /*17b60*/  MUFU.EX2 R13, R7 ;  /* 0x00000007000d7308 */ /* 0x0001e40000000800 */
[----:B0-----:R-:W-:Y:S01]  /*17b70*/  IMAD.MOV.U32 R7, RZ, RZ, 0x40000040 ;  /* 0x40000040ff077424 */ /* 0x001fe200078e00ff */
[----:B------:R-:W-:Y:S02]  /*17b80*/  WARPGROUP.DEPBAR.LE gsb0, 0x0 ;  /* 0x00008000000079c5 */ /* 0x000fe40000010000 */
[----:B------:R-:W-:Y:S01]  /*17b90*/  WARPGROUP.ARRIVE ;  /* 0x00000000000079c5 */ /* 0x000fe20000000000 */
[--C-:B------:R-:W-:Y:S01]  /*17ba0*/  FFMA.FTZ R165, R30, UR44, -R85.reuse ;  /* 0x0000002c1ea57c23 */ /* 0x100fe20008010855 */
[----:B------:R-:W-:Y:S01]  /*17bb0*/  FMUL.FTZ R30, R10, UR44 ;  /* 0x0000002c0a1e7c20 */ /* 0x000fe20008410000 */
[--C-:B------:R-:W-:Y:S01]  /*17bc0*/  FFMA.FTZ R167, R34, UR44, -R85.reuse ;  /* 0x0000002c22a77c23 */ /* 0x100fe20008010855 */
[--C-:B------:R-:W-:Y:S01]  /*17bd0*/  FFMA.FTZ R164, R54, UR44, -R85.reuse ;  /* 0x0000002c36a47c23 */ /* 0x100fe20008010855 */
[----:B------:R-:W-:Y:S01]  /*17be0*/  FFMA.FTZ R166, R57, UR44, -R85 ;  /* 0x0000002c39a67c23 */ /* 0x000fe20008010855 */
[----:B------:R-:W-:Y:S01]  /*17bf0*/  HGMMA.64x128x16.F32.BF16 R88, R160, gdesc[UR4].tnspB, R88, gsb0 ;  /* 0x41e00004a0587df0 */ /* 0x000fe20008001858 */
[----:B------:R-:W-:Y:S01]  /*17c00*/  R2UR UR6, R8 ;  /* 0x00000000080672ca */ /* 0x000fe200000e0000 */
[--C-:B------:R-:W-:Y:S01]  /*17c10*/  FFMA.FTZ R20, R20, UR44, -R30.reuse ;  /* 0x0000002c14147c23 */ /* 0x100fe2000801081e */
[----:B------:R-:W-:Y:S01]  /*17c20*/  R2UR UR7, R9 ;  /* 0x00000000090772ca */ /* 0x000fe200000e0000 */
[--C-:B------:R-:W-:Y:S01]  /*17c30*/  FFMA.FTZ R181, R24, UR44, -R30.reuse ;  /* 0x0000002c18b57c23 */ /* 0x100fe2000801081e */
[--C-:B------:R-:W-:Y:S01]  /*17c40*/  FFMA.FTZ R183, R25, UR44, -R30.reuse ;  /* 0x0000002c19b77c23 */ /* 0x100fe2000801081e */
[--C-:B------:R-:W-:Y:S01]  /*17c50*/  FFMA.FTZ R24, R27, UR44, -R30.reuse ;  /* 0x0000002c1b187c23 */ /* 0x100fe2000801081e */
[----:B------:R-:W-:Y:S01]  /*17c60*/  FFMA.FTZ R177, R29, UR44, -R30 ;  /* 0x0000002c1db17c23 */ /* 0x000fe2000801081e */
[----:B------:R-:W0:Y:S01]  /*17c70*/  MUFU.EX2 R20, R20 ;  /* 0x0000001400147308 */ /* 0x000e220000000800 */
[----:B------:R-:W-:-:S02]  /*17c80*/  @!P1 IMAD R27, R184, 0x8, R2 ;  /* 0x00000008b81b9824 */ /* 0x000fc400078e0202 */
[--C-:B------:R-:W-:Y:S01]  /*17c90*/  FFMA.FTZ R32, R31, UR44, -R30.reuse ;  /* 0x0000002c1f207c23 */ /* 0x100fe2000801081e */
[--C-:B------:R-:W-:Y:S01]  /*17ca0*/  FFMA.FTZ R25, R44, UR44, -R30.reuse ;  /* 0x0000002c2c197c23 */ /* 0x100fe2000801081e */
[----:B------:R-:W-:Y:S01]  /*17cb0*/  FFMA.FTZ R179, R33, UR44, -R30 ;  /* 0x0000002c21b37c23 */ /* 0x000fe2000801081e */
[----:B------:R-:W-:Y:S01]  /*17cc0*/  @!P1 VIADD R27, R27, 0x28840 ;  /* 0x000288401b1b9836 */ /* 0x000fe20000000000 */
[----:B------:R-:W-:Y:S01]  /*17cd0*/  IADD3 R31, -R199, 0xb, RZ ;  /* 0x0000000bc71f7810 */ /* 0x000fe20007ffe1ff */
[----:B------:R-:W-:Y:S01]  /*17ce0*/  @!P1 IMAD R29, R15, 0x8, R2 ;  /* 0x000000080f1d9824 */ /* 0x000fe200078e0202 */
[----:B------:R-:W1:Y:S01]  /*17cf0*/  MUFU.EX2 R181, R181 ;  /* 0x000000b500b57308 */ /* 0x000e620000000800 */
[----:B------:R-:W-:Y:S01]  /*17d00*/  FADD.FTZ R15, R21, R4 ;  /* 0x00000004150f7221 */ /* 0x000fe20000010000 */
[----:B------:R-:W-:Y:S01]  /*17d10*/  @!P1 PRMT R27, RZ, 0x654, R27 ;  /* 0x00000654ff1b9816 */ /* 0x000fe2000000001b */
[----:B------:R-:W-:Y:S01]  /*17d20*/  FFMA.FTZ R34, R35, UR44, -R30 ;  /* 0x0000002c23227c23 */ /* 0x000fe2000801081e */
[----:B------:R-:W-:-:S02]  /*17d30*/  @!P1 VIADD R29, R29, 0x28860 ;  /* 0x000288601d1d9836 */ /* 0x000fc40000000000 */
[----:B--2---:R-:W-:Y:S01]  /*17d40*/  FADD.FTZ R4, R182, R15 ;  /* 0x0000000fb6047221 */ /* 0x004fe20000010000 */
[--C-:B------:R-:W-:Y:S01]  /*17d50*/  FFMA.FTZ R173, R36, UR44, -R30.reuse ;  /* 0x0000002c24ad7c23 */ /* 0x100fe2000801081e */
[----:B------:R-:W-:Y:S01]  /*17d60*/  FFMA.FTZ R36, R37, UR44, -R30 ;  /* 0x0000002c25247c23 */ /* 0x000fe2000801081e */
[----:B------:R-:W-:Y:S01]  /*17d70*/  MUFU.EX2 R183, R183 ;  /* 0x000000b700b77308 */ /* 0x000fe20000000800 */
[----:B0-----:R-:W-:Y:S01]  /*17d80*/  FFMA.FTZ R44, R13, R0, R20 ;  /* 0x000000000d2c7223 */ /* 0x001fe20000010014 */
[--C-:B------:R-:W-:Y:S01]  /*17d90*/  FFMA.FTZ R175, R40, UR44, -R30.reuse ;  /* 0x0000002c28af7c23 */ /* 0x100fe2000801081e */
[--C-:B------:R-:W-:Y:S01]  /*17da0*/  FFMA.FTZ R38, R43, UR44, -R30.reuse ;  /* 0x0000002c2b267c23 */ /* 0x100fe2000801081e */
[--C-:B------:R-:W-:Y:S01]  /*17db0*/  FFMA.FTZ R171, R48, UR44, -R30.reuse ;  /* 0x0000002c30ab7c23 */ /* 0x100fe2000801081e */
[--C-:B------:R-:W-:Y:S01]  /*17dc0*/  FFMA.FTZ R40, R45, UR44, -R30.reuse ;  /* 0x0000002c2d287c23 */ /* 0x100fe2000801081e */
[--C-:B------:R-:W-:Y:S01]  /*17dd0*/  FFMA.FTZ R42, R53, UR44, -R30.reuse ;  /* 0x0000002c352a7c23 */ /* 0x100fe2000801081e */
[----:B------:R-:W-:Y:S01]  /*17de0*/  FFMA.FTZ R56, R56, UR44, -R30 ;  /* 0x0000002c38387c23 */ /* 0x000fe2000801081e */
[----:B------:R-:W-:Y:S01]  /*17df0*/  MUFU.EX2 R24, R24 ;  /* 0x0000001800187308 */ /* 0x000fe20000000800 */
[----:B-1----:R-:W-:Y:S01]  /*17e00*/  FADD.FTZ R44, R181, R44 ;  /* 0x0000002cb52c7221 */ /* 0x002fe20000010000 */
[--C-:B------:R-:W-:Y:S01]  /*17e10*/  FFMA.FTZ R15, R63, UR44, -R30.reuse ;  /* 0x0000002c3f0f7c23 */ /* 0x100fe2000801081e */
[----:B------:R-:W-:Y:S01]  /*17e20*/  F2FP.BF16.F32.PACK_AB R181, R181, R20 ;  /* 0x00000014b5b5723e */ /* 0x000fe200000010ff */
        /* <DEDUP_REMOVED lines=9> */
[----:B------:R-:W-:Y:S01]  /*17ec0*/  FFMA.FTZ R9, R73, UR44, -R85 ;  /* 0x0000002c49097c23 */ /* 0x000fe20008010855 */
[----:B------:R-:W-:-:S02]  /*17ed0*/  F2FP.BF16.F32.PACK_AB R182, R87, R182 ;  /* 0x000000b657b6723e */ /* 0x000fc400000010ff */
        /* <DEDUP_REMOVED lines=13> */
[----:B------:R-:W-:-:S05]  /*17fb0*/  WARPGROUP.ARRIVE ;  /* 0x00000000000079c5 */ /* 0x000fca0000000000 */
[----:B------:R-:W-:Y:S01]  /*17fc0*/  MUFU.EX2 R164, R164 ;  /* 0x000000a400a47308 */ /* 0x000fe20000000800 */
        /* <DEDUP_REMOVED lines=8> */
[----:B------:R-:W-:Y:S01]  /*18050*/  FFMA.FTZ R7, R52, UR44, -R30 ;  /* 0x0000002c34077c23 */ /* 0x000fe2000801081e */
[----:B------:R-:W-:Y:S01]  /*18060*/  MUFU.EX2 R42, R42 ;  /* 0x0000002a002a7308 */ /* 0x000fe20000000800 */
[--C-:B------:R-:W-:Y:S01]  /*18070*/  FFMA.FTZ R61, R62, UR44, -R85.reuse ;  /* 0x0000002c3e3d7c23 */ /* 0x100fe20008010855 */
[--C-:B------:R-:W-:Y:S01]  /*18080*/  FFMA.FTZ R59, R65, UR44, -R85.reuse ;  /* 0x0000002c413b7c23 */ /* 0x100fe20008010855 */
[----:B------:R-:W-:-:S05]  /*18090*/  FFMA.FTZ R65, R72, UR44, -R85 ;  /* 0x0000002c48417c23 */ /* 0x000fca0008010855 */
        /* <DEDUP_REMOVED lines=13> */
[----:B------:R-:W1:Y:S08]  /*18170*/  MUFU.EX2 R65, R65 ;  /* 0x0000004100417308 */ /* 0x000e700000000800 */
[----:B------:R-:W2:Y:S08]  /*18180*/  MUFU.EX2 R79, R79 ;  /* 0x0000004f004f7308 */ /* 0x000eb00000000800 */
[----:B------:R-:W-:Y:S08]  /*18190*/  MUFU.EX2 R82, R82 ;  /* 0x0000005200527308 */ /* 0x000ff00000000800 */
[----:B------:R-:W-:Y:S01]  /*181a0*/  MUFU.EX2 R8, R8 ;  /* 0x0000000800087308 */ /* 0x000fe20000000800 */
[----:B------:R-:W-:-:S02]  /*181b0*/  WARPGROUP.DEPBAR.LE gsb0, 0x0 ;  /* 0x00008000000079c5 */ /* 0x000fc40000010000 */
[----:B------:R-:W-:Y:S01]  /*181c0*/  WARPGROUP.ARRIVE ;  /* 0x00000000000079c5 */ /* 0x000fe20000000000 */
[----:B------:R-:W-:Y:S01]  /*181d0*/  FFMA.FTZ R157, R74, UR44, -R30 ;  /* 0x0000002c4a9d7c23 */ /* 0x000fe2000801081e */
[----:B0-----:R-:W-:Y:S02]  /*181e0*/  F2FP.BF16.F32.PACK_AB R156, R59, R12 ;  /* 0x0000000c3b9c723e */ /* 0x001fe400000010ff */
[----:B-1----:R-:W-:Y:S01]  /*181f0*/  F2FP.BF16.F32.PACK_AB R158, R65, R26 ;  /* 0x0000001a419e723e */ /* 0x002fe200000010ff */
[----:B------:R-:W-:Y:S01]  /*18200*/  MUFU.EX2 R9, R9 ;  /* 0x0000000900097308 */ /* 0x000fe20000000800 */
[----:B------:R-:W-:Y:S01]  /*18210*/  HGMMA.64x128x16.F32.BF16 R88, R152, gdesc[UR4].tnspB, R88, gsb0 ;  /* 0x41e0000498587df0 */ /* 0x000fe20008001858 */
[----:B--2---:R-:W-:-:S06]  /*18220*/  F2FP.BF16.F32.PACK_AB R159, R79, R78 ;  /* 0x0000004e4f9f723e */ /* 0x004fcc00000010ff */
[----:B------:R-:W-:Y:S01]  /*18230*/  MUFU.EX2 R157, R157 ;  /* 0x0000009d009d7308 */ /* 0x000fe20000000800 */
[----:B------:R-:W-:Y:S02]  /*18240*/  WARPGROUP.DEPBAR.LE gsb0, 0x0 ;  /* 0x00008000000079c5 */ /* 0x000fe40000010000 */
[----:B------:R0:W-:Y:S06]  /*18250*/  BAR.ARV R31, 0x100 ;  /* 0x0004001f0000751d */ /* 0x0001ec0000002000 */
[----:B------:R1:W-:Y:S01]  /*18260*/  @!P1 SYNCS.ARRIVE.TRANS64.RED.A1T0 RZ, [R27+URZ], RZ ;  /* 0x000000ff1bff99a7 */ /* 0x0003e2000810043f */
[-C--:B------:R-:W-:Y:S01]  /*18270*/  FMUL.FTZ R90, R90, R13.reuse ;  /* 0x0000000d5a5a7220 */ /* 0x080fe20000410000 */
[----:B0-----:R-:W-:Y:S01]  /*18280*/  @!P1 PRMT R31, RZ, 0x654, R29 ;  /* 0x00000654ff1f9816 */ /* 0x001fe2000000001d */
[----:B------:R-:W-:Y:S01]  /*18290*/  FADD.FTZ R29, R87, R4 ;  /* 0x00000004571d7221 */ /* 0x000fe20000010000 */
[-C--:B------:R-:W-:Y:S01]  /*182a0*/  FMUL.FTZ R91, R91, R13.reuse ;  /* 0x0000000d5b5b7220 */ /* 0x080fe20000410000 */
[-C--:B------:R-:W-:Y:S01]  /*182b0*/  FMUL.FTZ R94, R94, R13.reuse ;  /* 0x0000000d5e5e7220 */ /* 0x080fe20000410000 */
[-C--:B------:R-:W-:Y:S01]  /*182c0*/  FMUL.FTZ R95, R95, R13.reuse ;  /* 0x0000000d5f5f7220 */ /* 0x080fe20000410000 */
[----:B------:R-:W-:Y:S01]  /*182d0*/  FMUL.FTZ R98, R98, R13 ;  /* 0x0000000d62627220 */ /* 0x000fe20000410000 */
[----:B-1----:R-:W-:Y:S01]  /*182e0*/  FADD.FTZ R27, R183, R44 ;  /* 0x0000002cb71b7221 */ /* 0x002fe20000010000 */
[----:B------:R-:W-:Y:S01]  /*182f0*/  FADD.FTZ R44, R176, R29 ;  /* 0x0000001db02c7221 */ /* 0x000fe20000010000 */
[C---:B------:R-:W-:Y:S01]  /*18300*/  F2FP.BF16.F32.PACK_AB R183, R24.reuse, R183 ;  /* 0x000000b718b7723e */ /* 0x040fe200000010ff */
[----:B------:R0:W-:Y:S01]  /*18310*/  @!P1 SYNCS.ARRIVE.TRANS64.RED.A1T0 RZ, [R31+URZ], RZ ;  /* 0x000000ff1fff99a7 */ /* 0x0001e2000810043f */
[----:B------:R-:W-:Y:S01]  /*18320*/  FADD.FTZ R4, R24, R27 ;  /* 0x0000001b18047221 */ /* 0x000fe20000010000 */
[----:B------:R-:W-:Y:S01]  /*18330*/  FADD.FTZ R29, R165, R44 ;  /* 0x0000002ca51d7221 */ /* 0x000fe20000010000 */
[----:B------:R-:W-:Y:S01]  /*18340*/  FFMA.FTZ R44, R71, UR44, -R30 ;  /* 0x0000002c472c7c23 */ /* 0x000fe2000801081e */
[----:B------:R-:W-:Y:S01]  /*18350*/  F2FP.BF16.F32.PACK_AB R176, R165, R176 ;  /* 0x000000b0a5b0723e */ /* 0x000fe200000010ff */
[----:B------:R-:W-:Y:S01]  /*18360*/  FADD.FTZ R27, R177, R4 ;  /* 0x00000004b11b7221 */ /* 0x000fe20000010000 */
[----:B------:R-:W-:Y:S01]  /*18370*/  FADD.FTZ R48, R178, R29 ;  /* 0x0000001db2307221 */ /* 0x000fe20000010000 */
[----:B------:R-:W-:Y:S01]  /*18380*/  FFMA.FTZ R4, R80, UR44, -R30 ;  /* 0x0000002c50047c23 */ /* 0x000fe2000801081e */
[C---:B------:R-:W-:Y:S01]  /*18390*/  F2FP.BF16.F32.PACK_AB R177, R32.reuse, R177 ;  /* 0x000000b120b1723e */ /* 0x040fe200000010ff */
[----:B------:R-:W-:Y:S01]  /*183a0*/  FADD.FTZ R46, R32, R27 ;  /* 0x0000001b202e7221 */ /* 0x000fe20000010000 */
[----:B------:R-:W-:Y:S01]  /*183b0*/  FADD.FTZ R29, R167, R48 ;  /* 0x00000030a71d7221 */ /* 0x000fe20000010000 */
[----:B------:R-:W-:Y:S01]  /*183c0*/  MUFU.EX2 R44, R44 ;  /* 0x0000002c002c7308 */ /* 0x000fe20000000800 */
[----:B------:R-:W-:Y:S01]  /*183d0*/  F2FP.BF16.F32.PACK_AB R165, R42, R7 ;  /* 0x000000072aa5723e */ /* 0x000fe200000010ff */
[----:B------:R-:W-:Y:S01]  /*183e0*/  FADD.FTZ R27, R179, R46 ;  /* 0x0000002eb31b7221 */ /* 0x000fe20000010000 */
[----:B------:R-:W-:Y:S01]  /*183f0*/  FADD.FTZ R48, R172, R29 ;  /* 0x0000001dac307221 */ /* 0x000fe20000010000 */
[C---:B------:R-:W-:Y:S01]  /*18400*/  F2FP.BF16.F32.PACK_AB R172, R169.reuse, R172 ;  /* 0x000000aca9ac723e */ /* 0x040fe200000010ff */
[----:B------:R-:W-:Y:S01]  /*18410*/  FFMA.FTZ R30, R84, UR44, -R30 ;  /* 0x0000002c541e7c23 */ /* 0x000fe2000801081e */
[----:B------:R-:W-:Y:S01]  /*18420*/  FADD.FTZ R46, R34, R27 ;  /* 0x0000001b222e7221 */ /* 0x000fe20000010000 */
[----:B------:R-:W-:Y:S01]  /*18430*/  FADD.FTZ R29, R169, R48 ;  /* 0x00000030a91d7221 */ /* 0x000fe20000010000 */
[----:B------:R-:W1:Y:S01]  /*18440*/  MUFU.EX2 R4, R4 ;  /* 0x0000000400047308 */ /* 0x000e620000000800 */
[----:B------:R-:W-:Y:S01]  /*18450*/  F2FP.BF16.F32.PACK_AB R169, R40, R25 ;  /* 0x0000001928a9723e */ /* 0x000fe200000010ff */
[----:B------:R-:W-:Y:S01]  /*18460*/  FADD.FTZ R27, R173, R46 ;  /* 0x0000002ead1b7221 */ /* 0x000fe20000010000 */
[----:B------:R-:W-:Y:S01]  /*18470*/  FADD.FTZ R48, R174, R29 ;  /* 0x0000001dae307221 */ /* 0x000fe20000010000 */
[----:B------:R-:W-:Y:S01]  /*18480*/  F2FP.BF16.F32.PACK_AB R179, R34, R179 ;  /* 0x000000b322b3723e */ /* 0x000fe200000010ff */
[-C--:B------:R-:W-:Y:S01]  /*18490*/  FMUL.FTZ R99, R99, R13.reuse ;  /* 0x0000000d63637220 */ /* 0x080fe20000410000 */
[----:B------:R-:W-:Y:S01]  /*184a0*/  FADD.FTZ R46, R36, R27 ;  /* 0x0000001b242e7221 */ /* 0x000fe20000010000 */
[----:B------:R-:W-:Y:S01]  /*184b0*/  FADD.FTZ R29, R39, R48 ;  /* 0x00000030271d7221 */ /* 0x000fe20000010000 */
[----:B------:R-:W-:Y:S01]  /*184c0*/  MUFU.EX2 R34, R81 ;  /* 0x0000005100227308 */ /* 0x000fe20000000800 */
        /* <DEDUP_REMOVED lines=15> */
[----:B------:R-:W-:Y:S01]  /*185c0*/  FMUL.FTZ R110, R110, R13 ;  /* 0x0000000d6e6e7220 */ /* 0x000fe20000410000 */
[----:B------:R-:W2:Y:S01]  /*185d0*/  MUFU.EX2 R20, R75 ;  /* 0x0000004b00147308 */ /* 0x000ea20000000800 */
[----:B------:R-:W-:Y:S01]  /*185e0*/  FADD.FTZ R21, R171, R46 ;  /* 0x0000002eab157221 */ /* 0x000fe20000010000 */
[----:B------:R-:W-:Y:S01]  /*185f0*/  FADD.FTZ R32, R164, R27 ;  /* 0x0000001ba4207221 */ /* 0x000fe20000010000 */
[C---:B------:R-:W-:Y:S01]  /*18600*/  F2FP.BF16.F32.PACK_AB R171, R6.reuse, R171 ;  /* 0x000000ab06ab723e */ /* 0x040fe200000010ff */
        /* <DEDUP_REMOVED lines=22> */
[----:B------:R-:W-:Y:S01]  /*18770*/  FADD.FTZ R25, R57, R24 ;  /* 0x0000001839197221 */ /* 0x000fe20000010000 */
[C---:B-1----:R-:W-:Y:S01]  /*18780*/  F2FP.BF16.F32.PACK_AB R161, R4.reuse, R161 ;  /* 0x000000a104a1723e */ /* 0x042fe200000010ff */
        /* <DEDUP_REMOVED lines=15> */
[----:B------:R-:W1:Y:S01]  /*18880*/  MUFU.EX2 R6, R83 ;  /* 0x0000005300067308 */ /* 0x000e620000000800 */
[C---:B--2---:R-:W-:Y:S01]  /*18890*/  F2FP.BF16.F32.PACK_AB R157, R20.reuse, R157 ;  /* 0x0000009d149d723e */ /* 0x044fe200000010ff */
        /* <DEDUP_REMOVED lines=19> */
[-C--:B------:R-:W-:Y:S01]  /*189d0*/  FMUL.FTZ R93, R93, R67.reuse ;  /* 0x000000435d5d7220 */ /* 0x080fe20000410000 */
[----:B-1----:R-:W-:Y:S01]  /*189e0*/  FADD.FTZ R7, R6, R7 ;  /* 0x0000000706077221 */ /* 0x002fe20000010000 */
        /* <DEDUP_REMOVED lines=42> */
[----:B------:R-:W-:Y:S02]  /*18c90*/  IMAD.MOV.U32 R13, RZ, RZ, R10 ;  /* 0x000000ffff0d7224 */ /* 0x000fe400078e000a */
[----:B------:R-:W-:Y:S01]  /*18ca0*/  IMAD.MOV.U32 R12, RZ, RZ, R11 ;  /* 0x000000ffff0c7224 */ /* 0x000fe200078e000b */
[----:B0-----:R-:W-:Y:S06]  /*18cb0*/  @P2 BRA `(.L_x_7070) ;  /* 0xffffffd4008c2947 */ /* 0x001fec000383ffff */
.L_x_7060:
[----:B------:R-:W-:-:S13]  /*18cc0*/  ISETP.GE.AND P2, PT, R3, R198, PT ;  /* 0x000000c60300720c */ /* 0x000fda0003f46270 */
[----:B------:R-:W-:Y:S05]  /*18cd0*/  @!P2 BRA `(.L_x_7071) ;  /* 0x00000038009ca947 */ /* 0x000fea0003800000 */
[----:B------:R-:W-:Y:S02]  /*18ce0*/  IMAD R15, R197, 0x80, R204 ;  /* 0x00000080c50f7824 */ /* 0x000fe400078e02cc */
[----:B------:R-:W-:Y:S02]  /*18cf0*/  IMAD.MOV.U32 R12, RZ, RZ, R10 ;  /* 0x000000ffff0c7224 */ /* 0x000fe400078e000a */
[----:B------:R-:W-:Y:S02]  /*18d00*/  VIADD R15, R15, 0x8 ;  /* 0x000000080f0f7836 */ /* 0x000fe40000000000 */
[----:B------:R-:W-:Y:S02]  /*18d10*/  IMAD.MOV.U32 R13, RZ, RZ, R11 ;  /* 0x000000ffff0d7224 */ /* 0x000fe400078e000b */
[----:B------:R-:W-:Y:S01]  /*18d20*/  IMAD.MOV.U32 R20, RZ, RZ, R186 ;  /* 0x000000ffff147224 */ /* 0x000fe200078e00ba */
[----:B------:R-:W-:Y:S01]  /*18d30*/  IADD3 R15, R15, R192, -R193 ;  /* 0x000000c00f0f7210 */ /* 0x000fe20007ffe8c1 */
[----:B------:R-:W-:-:S07]  /*18d40*/  IMAD.MOV.U32 R14, RZ, RZ, R184 ;  /* 0x000000ffff0e7224 */ /* 0x000fce00078e00b8 */
.L_x_7089:
        /* <DEDUP_REMOVED lines=10> */
.L_x_7073:
[----:B------:R-:W-:Y:S01]  /*18df0*/  IMAD R6, R184, 0x8, R2 ;  /* 0x00000008b8067824 */ /* 0x000fe200078e0202 */
[----:B------:R-:W-:-:S04]  /*18e00*/  SHF.L.U32 R7, R186, 0x1f, RZ ;  /* 0x0000001fba077819 */ /* 0x000fc800000006ff */
[----:B------:R0:W1:Y:S01]  /*18e10*/  SYNCS.PHASECHK.TRANS64.TRYWAIT P3, [R6+URZ+0x28830], R7 ;  /* 0x02883007060075a7 */ /* 0x000062000806017f */
[----:B------:R-:W-:Y:S05]  /*18e20*/  @!P0 BRA `(.L_x_7074) ;  /* 0x0000000000048947 */ /* 0x000fea0003800000 */
[----:B------:R-:W-:Y:S01]  /*18e30*/  BPT.TRAP 0x1 ;  /* 0x000000040000795c */ /* 0x000fe20000300000 */
.L_x_7074:
[----:B------:R-:W-:Y:S04]  /*18e40*/  BSSY B0, `(.L_x_7072) ;  /* 0x0000004000007945 */ /* 0x000fe80003800000 */
[----:B-1----:R-:W-:Y:S05]  /*18e50*/  @P3 BRA `(.L_x_7075) ;  /* 0x0000000000083947 */ /* 0x002fea0003800000 */
[----:B------:R-:W1:Y:S02]  /*18e60*/  SYNCS.PHASECHK.TRANS64.TRYWAIT P3, [R6+URZ+0x28830], R7 ;  /* 0x02883007060075a7 */ /* 0x000e64000806017f */
[----:B-1----:R-:W-:Y:S05]  /*18e70*/  @!P3 BRA `(.L_x_7076) ;  /* 0x000000dc0058b947 */ /* 0x002fea0003800000 */
.L_x_7075:
[----:B------:R-:W-:Y:S05]  /*18e80*/  BSYNC B0 ;  /* 0x0000000000007941 */ /* 0x000fea0003800000 */
.L_x_7072:
        /* <DEDUP_REMOVED lines=64> */
.L_x_7078:
[----:B------:R-:W-:Y:S01]  /*19290*/  SHF.L.U32 R6, R20, 0x1f, RZ ;  /* 0x0000001f14067819 */ /* 0x000fe200000006ff */
[----:B------:R-:W-:-:S04]  /*192a0*/  IMAD R7, R14, 0x8, R2 ;  /* 0x000000080e077824 */ /* 0x000fc800078e0202 */
[----:B------:R0:W1:Y:S01]  /*192b0*/  SYNCS.PHASECHK.TRANS64.TRYWAIT P2, [R7+URZ+0x28850], R6 ;  /* 0x02885006070075a7 */ /* 0x000062000804017f */
[----:B------:R-:W-:Y:S05]  /*192c0*/  @!P0 BRA `(.L_x_7079) ;  /* 0x0000000000048947 */ /* 0x000fea0003800000 */
[----:B------:R-:W-:Y:S01]  /*192d0*/  BPT.TRAP 0x1 ;  /* 0x000000040000795c */ /* 0x000fe20000300000 */
.L_x_7079:
[----:B-1----:R-:W-:Y:S05]  /*192e0*/  @P2 BRA `(.L_x_7077) ;  /* 0x0000000000082947 */ /* 0x002fea0003800000 */
[----:B------:R-:W1:Y:S02]  /*192f0*/  SYNCS.PHASECHK.TRANS64.TRYWAIT P2, [R7+URZ+0x28850], R6 ;  /* 0x02885006070075a7 */ /* 0x000e64000804017f */
[----:B-1----:R-:W-:Y:S05]  /*19300*/  @!P2 BRA `(.L_x_7080) ;  /* 0x000000d80048a947 */ /* 0x002fea0003800000 */
.L_x_7077:
        /* <DEDUP_REMOVED lines=39> */
[----:B------:R-:W-:-:S02]  /*19580*/  IMAD.MOV.U32 R9, RZ, RZ, 0x40000040 ;  /* 0x40000040ff097424 */ /* 0x000fc400078e00ff */
        /* <DEDUP_REMOVED lines=26> */
[----:B0-----:R-:W-:Y:S01]  /*19730*/  SHF.R.U32.HI R199, RZ, 0x7, R199 ;  /* 0x00000007ffc77819 */ /* 0x001fe200000116c7 */
[----:B------:R-:W0:Y:S01]  /*19740*/  MUFU.TANH R20, R20 ;  /* 0x0000001400147308 */ /* 0x000e220000002400 */
[----:B------:R-:W-:-:S07]  /*19750*/  IMAD R82, R197, 0x80, R204 ;  /* 0x00000080c5527824 */ /* 0x000fce00078e02cc */
        /* <DEDUP_REMOVED lines=17> */
[----:B------:R-:W-:Y:S01]  /*19870*/  R2UR UR6, R8 ;  /* 0x00000000080672ca */ /* 0x000fe200000e0000 */
[----:B------:R-:W-:Y:S01]  /*19880*/  VIADD R8, R6, 0x180 ;  /* 0x0000018006087836 */ /* 0x000fe20000000000 */
[----:B------:R-:W-:Y:S01]  /*19890*/  R2UR UR7, R9 ;  /* 0x00000000090772ca */ /* 0x000fe200000e0000 */
[----:B------:R-:W-:-:S03]  /*198a0*/  IMAD.MOV.U32 R9, RZ, RZ, 0x40000040 ;  /* 0x40000040ff097424 */ /* 0x000fc600078e00ff */
        /* <DEDUP_REMOVED lines=81> */
[----:B------:R-:W-:Y:S02]  /*19dc0*/  R2UR UR6, R6 ;  /* 0x00000000060672ca */ /* 0x000fe400000e0000 */
[----:B------:R-:W-:Y:S01]  /*19dd0*/  R2UR UR7, R7 ;  /* 0x00000000070772ca */ /* 0x000fe200000e0000 */
[----:B------:R-:W-:Y:S01]  /*19de0*/  @!P1 IMAD R7, R184, 0x8, R2 ;  /* 0x00000008b8079824 */ /* 0x000fe200078e0202 */
[----:B------:R-:W-:-:S03]  /*19df0*/  IADD3 R6, R192, 0x1, -R81 ;  /* 0x00000001c0067810 */ /* 0x000fc60007ffe851 */
[----:B------:R-:W-:Y:S01]  /*19e00*/  @!P1 VIADD R77, R7, 0x28840 ;  /* 0x00028840074d9836 */ /* 0x000fe20000000000 */
[----:B------:R-:W-:Y:S01]  /*19e10*/  IADD3 R7, -R199, 0xb, RZ ;  /* 0x0000000bc7077810 */ /* 0x000fe20007ffe1ff */
[----:B------:R-:W-:-:S03]  /*19e20*/  IMAD.IADD R6, R6, 0x1, -R193 ;  /* 0x0000000106067824 */ /* 0x000fc600078e0ac1 */
[----:B------:R-:W-:Y:S01]  /*19e30*/  @!P1 PRMT R77, RZ, 0x654, R77 ;  /* 0x00000654ff4d9816 */ /* 0x000fe2000000004d */
[----:B------:R-:W-:-:S04]  /*19e40*/  IMAD R6, R191, -0x2, R6 ;  /* 0xfffffffebf067824 */ /* 0x000fc800078e0206 */
[----:B------:R-:W-:-:S04]  /*19e50*/  VIADD R83, R6, UR55 ;  /* 0x0000003706537c36 */ /* 0x000fc80008000000 */
[----:B------:R-:W-:Y:S01]  /*19e60*/  IMAD.IADD R84, R82, 0x1, R83 ;  /* 0x0000000152547824 */ /* 0x000fe200078e0253 */
        /* <DEDUP_REMOVED lines=8> */
[----:B------:R-:W-:Y:S01]  /*19ef0*/  FMUL.FTZ R65, R79, UR51 ;  /* 0x000000334f417c20 */ /* 0x000fe20008410000 */
[----:B------:R-:W-:Y:S01]  /*19f00*/  FMUL.FTZ R68, R86, UR51 ;  /* 0x0000003356447c20 */ /* 0x000fe20008410000 */
[----:B------:R-:W-:Y:S01]  /*19f10*/  FMUL.FTZ R69, R87, UR51 ;  /* 0x0000003357457c20 */ /* 0x000fe20008410000 */
[----:B------:R-:W0:Y:S01]  /*19f20*/  MUFU.TANH R157, R157 ;  /* 0x0000009d009d7308 */ /* 0x000e220000002400 */
[----:B------:R-:W-:-:S04]  /*19f30*/  VIADD R79, R6, UR50 ;  /* 0x00000032064f7c36 */ /* 0x000fc80008000000 */
[----:B------:R-:W-:-:S03]  /*19f40*/  IMAD.IADD R78, R82, 0x1, R79 ;  /* 0x00000001524e7824 */ /* 0x000fc600078e024f */
        /* <DEDUP_REMOVED lines=8> */
[----:B------:R0:W-:Y:S06]  /*19fd0*/  BAR.ARV R7, 0x100 ;  /* 0x000400070000751d */ /* 0x0001ec0000002000 */
[----:B------:R0:W-:Y:S01]  /*19fe0*/  @!P1 SYNCS.ARRIVE.TRANS64.RED.A1T0 RZ, [R77+URZ], RZ ;  /* 0x000000ff4dff99a7 */ /* 0x0001e2000810043f */
[----:B-1234-:R-:W-:Y:S05]  /*19ff0*/  @!P5 BRA `(.L_x_7081) ;  /* 0x00000000005cd947 */ /* 0x01efea0003800000 */
[----:B0-----:R-:W-:Y:S01]  /*1a000*/  IADD3 R77, R82, R192, -R193 ;  /* 0x000000c0524d7210 */ /* 0x001fe20007ffe8c1 */
[----:B------:R-:W-:Y:S03]  /*1a010*/  BSSY B0, `(.L_x_7082) ;  /* 0x0000011000007945 */ /* 0x000fe60003800000 */
[----:B------:R-:W-:-:S13]  /*1a020*/  ISETP.GT.AND P2, PT, R77, -0x1, PT ;  /* 0xffffffff4d00780c */ /* 0x000fda0003f44270 */
[----:B------:R-:W-:Y:S05]  /*1a030*/  @P2 BRA `(.L_x_7083) ;  /* 0x0000000000202947 */ /* 0x000fea0003800000 */
[----:B------:R-:W-:Y:S01]  /*1a040*/  IMAD.U32 R86, RZ, RZ, UR46 ;  /* 0x0000002eff567e24 */ /* 0x000fe2000f8e00ff */
[----:B------:R-:W-:-:S04]  /*1a050*/  LOP3.LUT R77, RZ, R77, RZ, 0x33, !PT ;  /* 0x0000004dff4d7212 */ /* 0x000fc800078e33ff */
[----:B------:R-:W-:-:S13]  /*1a060*/  ISETP.NE.AND P2, PT, R86, 0x1, PT ;  /* 0x000000015600780c */ /* 0x000fda0003f45270 */
[----:B------:R-:W0:Y:S02]  /*1a070*/  @P2 LDC.64 R6, c[0x0][0x9e8] ;  /* 0x00027a00ff062b82 */ /* 0x000e240000000a00 */
[----:B0-----:R-:W-:-:S05]  /*1a080*/  @P2 IMAD.HI.U32 R6, R77, R6, RZ ;  /* 0x000000064d062227 */ /* 0x001fca00078e00ff */
[----:B------:R-:W-:-:S04]  /*1a090*/  @P2 SHF.R.U32.HI R77, RZ, R7, R6 ;  /* 0x00000007ff4d2219 */ /* 0x000fc80000011606 */
[----:B------:R-:W-:Y:S01]  /*1a0a0*/  LOP3.LUT R77, RZ, R77, RZ, 0x33, !PT ;  /* 0x0000004dff4d7212 */ /* 0x000fe200078e33ff */
[----:B------:R-:W-:Y:S06]  /*1a0b0*/  BRA `(.L_x_7084) ;  /* 0x0000000000187947 */ /* 0x000fec0003800000 */
.L_x_7083:
[----:B------:R-:W-:Y:S01]  /*1a0c0*/  IMAD.U32 R86, RZ, RZ, UR46 ;  /* 0x0000002eff567e24 */ /* 0x000fe2000f8e00ff */
[----:B------:R-:W-:-:S04]  /*1a0d0*/  IADD3 R77, R82, R192, -R193 ;  /* 0x000000c0524d7210 */ /* 0x000fc80007ffe8c1 */
[----:B------:R-:W-:-:S13]  /*1a0e0*/  ISETP.NE.AND P2, PT, R86, 0x1, PT ;  /* 0x000000015600780c */ /* 0x000fda0003f45270 */
[----:B------:R-:W0:Y:S02]  /*1a0f0*/  @P2 LDC.64 R6, c[0x0][0x9e8] ;  /* 0x00027a00ff062b82 */ /* 0x000e240000000a00 */
[----:B0-----:R-:W-:-:S05]  /*1a100*/  @P2 IMAD.HI.U32 R6, R77, R6, RZ ;  /* 0x000000064d062227 */ /* 0x001fca00078e00ff */
[----:B------:R-:W-:-:S07]  /*1a110*/  @P2 SHF.R.U32.HI R77, RZ, R7, R6 ;  /* 0x00000007ff4d2219 */ /* 0x000fce0000011606 */
.L_x_7084:
[----:B------:R-:W-:Y:S05]  /*1a120*/  BSYNC B0 ;  /* 0x0000000000007941 */ /* 0x000fea0003800000 */
.L_x_7082:
[----:B------:R-:W-:-:S04]  /*1a130*/  IMAD R6, R77, R86, -R81 ;  /* 0x000000564d067224 */ /* 0x000fc800078e0a51 */
[----:B------:R-:W-:-:S05]  /*1a140*/  IMAD R7, R191, -0x2, R6 ;  /* 0xfffffffebf077824 */ /* 0x000fca00078e0206 */
[----:B------:R-:W-:Y:S02]  /*1a150*/  VIADDMNMX R78, R7, R86, R78, PT ;  /* 0x00000056074e7246 */ /* 0x000fe4000380014e */
[----:B------:R-:W-:-:S07]  /*1a160*/  VIMNMX R84, R84, R7, !PT ;  /* 0x0000000754547248 */ /* 0x000fce0007fe0100 */
.L_x_7081:
[----:B------:R-:W-:Y:S02]  /*1a170*/  ISETP.GT.AND P2, PT, R3, -0x1, PT ;  /* 0xffffffff0300780c */ /* 0x000fe40003f44270 */
[----:B------:R-:W-:Y:S02]  /*1a180*/  IADD3 R79, R79, 0x8, R82 ;  /* 0x000000084f4f7810 */ /* 0x000fe40007ffe052 */
[C---:B------:R-:W-:Y:S02]  /*1a190*/  ISETP.GT.AND P4, PT, R84.reuse, RZ, P2 ;  /* 0x000000ff5400720c */ /* 0x040fe40001784270 */
[----:B------:R-:W-:Y:S02]  /*1a1a0*/  ISETP.GT.AND P3, PT, R84, 0x1, P2 ;  /* 0x000000015400780c */ /* 0x000fe40001764270 */
[C---:B------:R-:W-:Y:S02]  /*1a1b0*/  ISETP.LT.OR P4, PT, R78.reuse, 0x1, P4 ;  /* 0x000000014e00780c */ /* 0x040fe40002781670 */
[----:B------:R-:W-:-:S02]  /*1a1c0*/  ISETP.LT.OR P3, PT, R78, 0x2, P3 ;  /* 0x000000024e00780c */ /* 0x000fc40001f61670 */
[----:B0-----:R-:W-:Y:S02]  /*1a1d0*/  FSEL R20, R20, -INF , !P4 ;  /* 0xff80000014147808 */ /* 0x001fe40006000000 */
[C---:B------:R-:W-:Y:S02]  /*1a1e0*/  ISETP.GT.AND P4, PT, R84.reuse, 0x8, P2 ;  /* 0x000000085400780c */ /* 0x040fe40001784270 */
[----:B------:R-:W-:Y:S02]  /*1a1f0*/  FSEL R21, R21, -INF , !P3 ;  /* 0xff80000015157808 */ /* 0x000fe40005800000 */
[----:B------:R-:W-:Y:S02]  /*1a200*/  ISETP.GT.AND P3, PT, R84, 0x9, P2 ;  /* 0x000000095400780c */ /* 0x000fe40001764270 */
[C---:B------:R-:W-:Y:S02]  /*1a210*/  ISETP.LT.OR P4, PT, R78.reuse, 0x9, P4 ;  /* 0x000000094e00780c */ /* 0x040fe40002781670 */
[----:B------:R-:W-:-:S02]  /*1a220*/  ISETP.LT.OR P3, PT, R78, 0xa, P3 ;  /* 0x0000000a4e00780c */ /* 0x000fc40001f61670 */
[----:B------:R-:W-:Y:S02]  /*1a230*/  FSEL R26, R26, -INF , !P4 ;  /* 0xff8000001a1a7808 */ /* 0x000fe40006000000 */
        /* <DEDUP_REMOVED lines=12> */
[----:B------:R-:W-:Y:S02]  /*1a300*/  ISETP.GT.AND P4, PT, R84, 0x20, P2 ;  /* 0x000000205400780c */ /* 0x000fe40001784270 */
        /* <DEDUP_REMOVED lines=71> */
[----:B------:R-:W-:Y:S02]  /*1a780*/  IADD3 R78, R83, 0x8, R82 ;  /* 0x00000008534e7810 */ /* 0x000fe40007ffe052 */
        /* <DEDUP_REMOVED lines=15> */
.L_x_7087:
[----:B------:R-:W-:-:S05]  /*1a880*/  IMAD.U32 R84, RZ, RZ, UR46 ;  /* 0x0000002eff547e24 */ /* 0x000fca000f8e00ff */
[----:B------:R-:W-:-:S13]  /*1a890*/  ISETP.NE.AND P3, PT, R84, 0x1, PT ;  /* 0x000000015400780c */ /* 0x000fda0003f65270 */
[----:B------:R-:W0:Y:S02]  /*1a8a0*/  @P3 LDC.64 R6, c[0x0][0x9e8] ;  /* 0x00027a00ff063b82 */ /* 0x000e240000000a00 */
[----:B0-----:R-:W-:-:S04]  /*1a8b0*/  @P3 IMAD.HI.U32 R80, R15, R6, RZ ;  /* 0x000000060f503227 */ /* 0x001fc800078e00ff */
[----:B------:R-:W-:Y:S01]  /*1a8c0*/  IMAD.MOV.U32 R6, RZ, RZ, R15 ;  /* 0x000000ffff067224 */ /* 0x000fe200078e000f */
[----:B------:R-:W-:-:S07]  /*1a8d0*/  @P3 SHF.R.U32.HI R6, RZ, R7, R80 ;  /* 0x00000007ff063219 */ /* 0x000fce0000011650 */
.L_x_7088:
[----:B------:R-:W-:Y:S05]  /*1a8e0*/  BSYNC B0 ;  /* 0x0000000000007941 */ /* 0x000fea0003800000 */
.L_x_7086:
[----:B------:R-:W-:-:S04]  /*1a8f0*/  IMAD R6, R6, R84, -R81 ;  /* 0x0000005406067224 */ /* 0x000fc800078e0a51 */
[----:B------:R-:W-:-:S05]  /*1a900*/  IMAD R6, R191, -0x2, R6 ;  /* 0xfffffffebf067824 */ /* 0x000fca00078e0206 */
[----:B------:R-:W-:Y:S02]  /*1a910*/  VIADDMNMX R79, R6, R84, R79, PT ;  /* 0x00000054064f7246 */ /* 0x000fe4000380014f */
[----:B------:R-:W-:-:S07]  /*1a920*/  VIMNMX R78, R78, R6, !PT ;  /* 0x000000064e4e7248 */ /* 0x000fce0007fe0100 */
.L_x_7085:
        /* <DEDUP_REMOVED lines=65> */
[C---:B------:R-:W-:Y:S01]  /*1ad40*/  ISETP.LT.OR P4, PT, R79.reuse, 0x49, P4 ;  /* 0x000000494f00780c */ /* 0x040fe20002781670 */
[----:B------:R-:W0:Y:S01]  /*1ad50*/  SHFL.BFLY PT, R80, R7, 0x2, 0x1f ;  /* 0x0c401f0007507f89 */ /* 0x000e2200000e0000 */
[----:B------:R-:W-:-:S02]  /*1ad60*/  ISETP.LT.OR P3, PT, R79, 0xa, P3 ;  /* 0x0000000a4f00780c */ /* 0x000fc40001f61670 */
[----:B------:R-:W-:Y:S02]  /*1ad70*/  FSEL R53, R53, -INF , !P4 ;  /* 0xff80000035357808 */ /* 0x000fe40006000000 */
[----:B------:R-:W-:Y:S02]  /*1ad80*/  FSEL R25, R25, -INF , !P3 ;  /* 0xff80000019197808 */ /* 0x000fe40005800000 */
[C---:B------:R-:W-:Y:S02]  /*1ad90*/  ISETP.GT.AND P3, PT, R78.reuse, 0x11, P2 ;  /* 0x000000114e00780c */ /* 0x040fe40001764270 */
[----:B------:R-:W-:Y:S02]  /*1ada0*/  ISETP.GT.AND P4, PT, R78, RZ, P2 ;  /* 0x000000ff4e00720c */ /* 0x000fe40001784270 */
[C---:B------:R-:W-:Y:S02]  /*1adb0*/  ISETP.LT.OR P3, PT, R79.reuse, 0x12, P3 ;  /* 0x000000124f00780c */ /* 0x040fe40001f61670 */
[----:B------:R-:W-:-:S02]  /*1adc0*/  ISETP.LT.OR P4, PT, R79, 0x1, P4 ;  /* 0x000000014f00780c */ /* 0x000fc40002781670 */
[----:B------:R-:W-:Y:S02]  /*1add0*/  FSEL R29, R29, -INF , !P3 ;  /* 0xff8000001d1d7808 */ /* 0x000fe40005800000 */
[----:B------:R-:W-:Y:S02]  /*1ade0*/  ISETP.GT.AND P3, PT, R78, 0x19, P2 ;  /* 0x000000194e00780c */ /* 0x000fe40001764270 */
[----:B------:R-:W-:Y:S02]  /*1adf0*/  FSEL R83, R10, -INF , !P4 ;  /* 0xff8000000a537808 */ /* 0x000fe40006000000 */
[----:B------:R-:W-:Y:S02]  /*1ae00*/  ISETP.LT.OR P3, PT, R79, 0x1a, P3 ;  /* 0x0000001a4f00780c */ /* 0x000fe40001f61670 */
[----:B------:R-:W-:Y:S02]  /*1ae10*/  ISETP.GT.AND P4, PT, R78, 0x49, P2 ;  /* 0x000000494e00780c */ /* 0x000fe40001784270 */
[----:B------:R-:W-:-:S02]  /*1ae20*/  FSEL R35, R35, -INF , !P3 ;  /* 0xff80000023237808 */ /* 0x000fc40005800000 */
[C---:B------:R-:W-:Y:S02]  /*1ae30*/  ISETP.GT.AND P3, PT, R78.reuse, 0x21, P2 ;  /* 0x000000214e00780c */ /* 0x040fe40001764270 */
[----:B0-----:R-:W-:Y:S02]  /*1ae40*/  FMNMX.FTZ R80, R7, R80, !PT ;  /* 0x0000005007507209 */ /* 0x001fe40007810000 */
[C---:B------:R-:W-:Y:S02]  /*1ae50*/  ISETP.LT.OR P3, PT, R79.reuse, 0x22, P3 ;  /* 0x000000224f00780c */ /* 0x040fe40001f61670 */
[----:B------:R-:W-:Y:S01]  /*1ae60*/  ISETP.LT.OR P4, PT, R79, 0x4a, P4 ;  /* 0x0000004a4f00780c */ /* 0x000fe20002781670 */
[----:B------:R-:W0:Y:S01]  /*1ae70*/  SHFL.BFLY PT, R11, R80, 0x1, 0x1f ;  /* 0x0c201f00500b7f89 */ /* 0x000e2200000e0000 */
[----:B------:R-:W-:Y:S02]  /*1ae80*/  FSEL R37, R37, -INF , !P3 ;  /* 0xff80000025257808 */ /* 0x000fe40005800000 */
[----:B------:R-:W-:-:S02]  /*1ae90*/  ISETP.GT.AND P3, PT, R78, 0x29, P2 ;  /* 0x000000294e00780c */ /* 0x000fc40001764270 */
[----:B------:R-:W-:Y:S02]  /*1aea0*/  FSEL R55, R55, -INF , !P4 ;  /* 0xff80000037377808 */ /* 0x000fe40006000000 */
[----:B------:R-:W-:Y:S02]  /*1aeb0*/  ISETP.LT.OR P3, PT, R79, 0x2a, P3 ;  /* 0x0000002a4f00780c */ /* 0x000fe40001f61670 */
[C---:B------:R-:W-:Y:S02]  /*1aec0*/  ISETP.GT.AND P4, PT, R78.reuse, 0x50, P2 ;  /* 0x000000504e00780c */ /* 0x040fe40001784270 */
[----:B------:R-:W-:Y:S02]  /*1aed0*/  FSEL R41, R41, -INF , !P3 ;  /* 0xff80000029297808 */ /* 0x000fe40005800000 */
[----:B------:R-:W-:Y:S02]  /*1aee0*/  ISETP.GT.AND P3, PT, R78, 0x31, P2 ;  /* 0x000000314e00780c */ /* 0x000fe40001764270 */
[----:B------:R-:W-:-:S02]  /*1aef0*/  ISETP.LT.OR P4, PT, R79, 0x51, P4 ;  /* 0x000000514f00780c */ /* 0x000fc40002781670 */
[----:B------:R-:W-:Y:S02]  /*1af00*/  ISETP.LT.OR P3, PT, R79, 0x32, P3 ;  /* 0x000000324f00780c */ /* 0x000fe40001f61670 */
[----:B------:R-:W-:Y:S02]  /*1af10*/  FSEL R57, R57, -INF , !P4 ;  /* 0xff80000039397808 */ /* 0x000fe40006000000 */
[----:B------:R-:W-:Y:S02]  /*1af20*/  FSEL R45, R45, -INF , !P3 ;  /* 0xff8000002d2d7808 */ /* 0x000fe40005800000 */
[----:B------:R-:W-:Y:S02]  /*1af30*/  ISETP.GT.AND P3, PT, R78, 0x39, P2 ;  /* 0x000000394e00780c */ /* 0x000fe40001764270 */
[----:B0-----:R-:W-:Y:S02]  /*1af40*/  FMNMX.FTZ R11, R80, R11, !PT ;  /* 0x0000000b500b7209 */ /* 0x001fe40007810000 */
[----:B------:R-:W-:-:S02]  /*1af50*/  ISETP.LT.OR P3, PT, R79, 0x3a, P3 ;  /* 0x0000003a4f00780c */ /* 0x000fc40001f61670 */
[----:B------:R-:W-:Y:S01]  /*1af60*/  ISETP.GT.AND P4, PT, R78, 0x51, P2 ;  /* 0x000000514e00780c */ /* 0x000fe20001784270 */
[C---:B------:R-:W-:Y:S01]  /*1af70*/  FMUL.FTZ R7, R11.reuse, UR44 ;  /* 0x0000002c0b077c20 */ /* 0x040fe20008410000 */
[----:B------:R-:W-:Y:S02]  /*1af80*/  FSEL R8, R8, -INF , !P3 ;  /* 0xff80000008087808 */ /* 0x000fe40005800000 */
[----:B------:R-:W-:Y:S02]  /*1af90*/  FSETP.NEU.FTZ.AND P3, PT, R11, -INF , PT ;  /* 0xff8000000b00780b */ /* 0x000fe40003f7d000 */
[----:B------:R-:W-:Y:S02]  /*1afa0*/  ISETP.LT.OR P4, PT, R79, 0x52, P4 ;  /* 0x000000524f00780c */ /* 0x000fe40002781670 */
[----:B------:R-:W-:Y:S02]  /*1afb0*/  FSEL R7, R7, RZ, P3 ;  /* 0x000000ff07077208 */ /* 0x000fe40001800000 */
[----:B------:R-:W-:-:S02]  /*1afc0*/  FSEL R59, R59, -INF , !P4 ;  /* 0xff8000003b3b7808 */ /* 0x000fc40006000000 */
[----:B------:R-:W-:Y:S01]  /*1afd0*/  ISETP.GT.AND P4, PT, R78, 0x58, P2 ;  /* 0x000000584e00780c */ /* 0x000fe20001784270 */
        /* <DEDUP_REMOVED lines=8> */
[----:B------:R-:W-:Y:S01]  /*1b060*/  ISETP.LT.OR P4, PT, R79, 0x59, P4 ;  /* 0x000000594f00780c */ /* 0x000fe20002781670 */
[----:B------:R0:W-:Y:S01]  /*1b070*/  MUFU.EX2 R27, R20 ;  /* 0x00000014001b7308 */ /* 0x0001e20000000800 */
[----:B------:R-:W-:Y:S01]  /*1b080*/  FMNMX.FTZ R10, R24, R31, !PT ;  /* 0x0000001f180a7209 */ /* 0x000fe20007810000 */
[--C-:B------:R-:W-:Y:S01]  /*1b090*/  FFMA.FTZ R176, R30, UR44, -R7.reuse ;  /* 0x0000002c1eb07c23 */ /* 0x100fe20008010807 */
[----:B------:R-:W-:Y:S01]  /*1b0a0*/  FSEL R60, R60, -INF , !P4 ;  /* 0xff8000003c3c7808 */ /* 0x000fe20006000000 */
[--C-:B------:R-:W-:Y:S01]  /*1b0b0*/  FFMA.FTZ R172, R38, UR44, -R7.reuse ;  /* 0x0000002c26ac7c23 */ /* 0x100fe20008010807 */
[----:B------:R-:W-:Y:S01]  /*1b0c0*/  FMNMX.FTZ R31, R25, R10, !PT ;  /* 0x0000000a191f7209 */ /* 0x000fe20007810000 */
[--C-:B------:R-:W-:Y:S01]  /*1b0d0*/  FFMA.FTZ R182, R26, UR44, -R7.reuse ;  /* 0x0000002c1ab67c23 */ /* 0x100fe20008010807 */
[----:B------:R-:W-:Y:S01]  /*1b0e0*/  ISETP.GT.AND P4, PT, R78, 0x59, P2 ;  /* 0x000000594e00780c */ /* 0x000fe20001784270 */
[----:B------:R-:W-:Y:S01]  /*1b0f0*/  MUFU.EX2 R81, R81 ;  /* 0x0000005100517308 */ /* 0x000fe20000000800 */
        /* <DEDUP_REMOVED lines=10> */
[----:B------:R-:W-:Y:S01]  /*1b1a0*/  ISETP.GT.AND P4, PT, R78, 0x60, P2 ;  /* 0x000000604e00780c */ /* 0x000fe20001784270 */
[--C-:B------:R-:W-:Y:S01]  /*1b1b0*/  FFMA.FTZ R170, R49, UR44, -R7.reuse ;  /* 0x0000002c31aa7c23 */ /* 0x100fe20008010807 */
[----:B------:R-:W-:Y:S01]  /*1b1c0*/  FMNMX.FTZ R33, R35, R10, !PT ;  /* 0x0000000a23217209 */ /* 0x000fe20007810000 */
[--C-:B------:R-:W-:Y:S01]  /*1b1d0*/  FFMA.FTZ R49, R50, UR44, -R7.reuse ;  /* 0x0000002c32317c23 */ /* 0x100fe20008010807 */
[----:B------:R-:W-:Y:S01]  /*1b1e0*/  ISETP.LT.OR P4, PT, R79, 0x61, P4 ;  /* 0x000000614f00780c */ /* 0x000fe20002781670 */
[----:B------:R-:W-:Y:S01]  /*1b1f0*/  MUFU.EX2 R182, R182 ;  /* 0x000000b600b67308 */ /* 0x000fe20000000800 */
        /* <DEDUP_REMOVED lines=25> */
[----:B------:R-:W-:Y:S01]  /*1b390*/  FFMA.FTZ R154, R71, UR44, -R7 ;  /* 0x0000002c479a7c23 */ /* 0x000fe20008010807 */
[----:B------:R-:W-:-:S02]  /*1b3a0*/  FSEL R64, R64, -INF , !P4 ;  /* 0xff80000040407808 */ /* 0x000fc40006000000 */
[----:B------:R-:W-:Y:S02]  /*1b3b0*/  FMNMX.FTZ R10, R8, R43, !PT ;  /* 0x0000002b080a7209 */ /* 0x000fe40007810000 */
[----:B------:R-:W-:Y:S01]  /*1b3c0*/  ISETP.GT.AND P4, PT, R78, 0x69, P2 ;  /* 0x000000694e00780c */ /* 0x000fe20001784270 */
[----:B------:R-:W-:Y:S01]  /*1b3d0*/  MUFU.EX2 R31, R31 ;  /* 0x0000001f001f7308 */ /* 0x000fe20000000800 */
[----:B------:R-:W-:Y:S02]  /*1b3e0*/  FMNMX.FTZ R43, R51, R10, !PT ;  /* 0x0000000a332b7209 */ /* 0x000fe40007810000 */
[----:B------:R-:W-:Y:S02]  /*1b3f0*/  ISETP.LT.OR P4, PT, R79, 0x6a, P4 ;  /* 0x0000006a4f00780c */ /* 0x000fe40002781670 */
[----:B------:R-:W-:Y:S02]  /*1b400*/  FMNMX.FTZ R10, R52, R43, !PT ;  /* 0x0000002b340a7209 */ /* 0x000fe40007810000 */
[----:B0-----:R-:W-:Y:S01]  /*1b410*/  FSEL R20, R65, -INF , !P4 ;  /* 0xff80000041147808 */ /* 0x001fe20006000000 */
[----:B------:R-:W-:Y:S01]  /*1b420*/  MUFU.EX2 R172, R172 ;  /* 0x000000ac00ac7308 */ /* 0x000fe20000000800 */
[----:B------:R-:W-:-:S02]  /*1b430*/  FMNMX.FTZ R10, R53, R10, !PT ;  /* 0x0000000a350a7209 */ /* 0x000fc40007810000 */
[----:B------:R-:W-:Y:S02]  /*1b440*/  ISETP.GT.AND P4, PT, R78, 0x70, P2 ;  /* 0x000000704e00780c */ /* 0x000fe40001784270 */
[----:B------:R-:W-:Y:S02]  /*1b450*/  FMNMX.FTZ R10, R55, R10, !PT ;  /* 0x0000000a370a7209 */ /* 0x000fe40007810000 */
[----:B------:R-:W-:Y:S01]  /*1b460*/  ISETP.LT.OR P4, PT, R79, 0x71, P4 ;  /* 0x000000714f00780c */ /* 0x000fe20002781670 */
[----:B------:R-:W-:Y:S01]  /*1b470*/  MUFU.EX2 R33, R33 ;  /* 0x0000002100217308 */ /* 0x000fe20000000800 */
[----:B------:R-:W-:Y:S02]  /*1b480*/  FMNMX.FTZ R10, R57, R10, !PT ;  /* 0x0000000a390a7209 */ /* 0x000fe40007810000 */
[----:B------:R-:W-:Y:S02]  /*1b490*/  FSEL R66, R66, -INF , !P4 ;  /* 0xff80000042427808 */ /* 0x000fe40006000000 */
[----:B------:R-:W-:-:S02]  /*1b4a0*/  FMNMX.FTZ R85, R59, R10, !PT ;  /* 0x0000000a3b557209 */ /* 0x000fc40007810000 */
[----:B------:R-:W-:Y:S01]  /*1b4b0*/  ISETP.GT.AND P4, PT, R78, 0x71, P2 ;  /* 0x000000714e00780c */ /* 0x000fe20001784270 */
[----:B------:R-:W-:Y:S01]  /*1b4c0*/  MUFU.EX2 R174, R174 ;  /* 0x000000ae00ae7308 */ /* 0x000fe20000000800 */
[----:B------:R-:W-:Y:S02]  /*1b4d0*/  FMNMX.FTZ R10, R60, R85, !PT ;  /* 0x000000553c0a7209 */ /* 0x000fe40007810000 */
[----:B------:R-:W-:Y:S02]  /*1b4e0*/  ISETP.LT.OR P4, PT, R79, 0x72, P4 ;  /* 0x000000724f00780c */ /* 0x000fe40002781670 */
[----:B------:R-:W-:Y:S02]  /*1b4f0*/  FMNMX.FTZ R9, R61, R10, !PT ;  /* 0x0000000a3d097209 */ /* 0x000fe40007810000 */
[----:B------:R-:W-:Y:S01]  /*1b500*/  FSEL R30, R67, -INF , !P4 ;  /* 0xff800000431e7808 */ /* 0x000fe20006000000 */
[----:B------:R-:W-:Y:S01]  /*1b510*/  MUFU.EX2 R39, R39 ;  /* 0x0000002700277308 */ /* 0x000fe20000000800 */
[----:B------:R-:W-:Y:S01]  /*1b520*/  FMNMX.FTZ R10, R62, R9, !PT ;  /* 0x000000093e0a7209 */ /* 0x000fe20007810000 */
[----:B------:R-:W-:Y:S01]  /*1b530*/  FFMA.FTZ R9, R54, UR44, -R7 ;  /* 0x0000002c36097c23 */ /* 0x000fe20008010807 */
[----:B------:R-:W-:-:S02]  /*1b540*/  ISETP.GT.AND P4, PT, R78, 0x78, P2 ;  /* 0x000000784e00780c */ /* 0x000fc40001784270 */
[----:B------:R-:W-:Y:S02]  /*1b550*/  FMNMX.FTZ R65, R63, R10, !PT ;  /* 0x0000000a3f417209 */ /* 0x000fe40007810000 */
[----:B------:R-:W-:Y:S01]  /*1b560*/  ISETP.GT.AND P2, PT, R78, 0x79, P2 ;  /* 0x000000794e00780c */ /* 0x000fe20001744270 */
[----:B------:R-:W-:Y:S01]  /*1b570*/  MUFU.EX2 R168, R168 ;  /* 0x000000a800a87308 */ /* 0x000fe20000000800 */
[----:B------:R-:W-:Y:S02]  /*1b580*/  FMNMX.FTZ R65, R64, R65, !PT ;  /* 0x0000004140417209 */ /* 0x000fe40007810000 */
[C---:B------:R-:W-:Y:S02]  /*1b590*/  ISETP.LT.OR P4, PT, R79.reuse, 0x79, P4 ;  /* 0x000000794f00780c */ /* 0x040fe40002781670 */
[----:B------:R-:W-:Y:S02]  /*1b5a0*/  FMNMX.FTZ R65, R20, R65, !PT ;  /* 0x0000004114417209 */ /* 0x000fe40007810000 */
[----:B------:R-:W-:Y:S01]  /*1b5b0*/  ISETP.LT.OR P2, PT, R79, 0x7a, P2 ;  /* 0x0000007a4f00780c */ /* 0x000fe20001741670 */
[----:B------:R-:W-:Y:S01]  /*1b5c0*/  MUFU.EX2 R43, R48 ;  /* 0x00000030002b7308 */ /* 0x000fe20000000800 */
[----:B------:R-:W-:-:S02]  /*1b5d0*/  FMNMX.FTZ R65, R66, R65, !PT ;  /* 0x0000004142417209 */ /* 0x000fc40007810000 */
[----:B------:R-:W-:Y:S02]  /*1b5e0*/  FSEL R68, R68, -INF , !P4 ;  /* 0xff80000044447808 */ /* 0x000fe40006000000 */
[----:B------:R-:W-:Y:S02]  /*1b5f0*/  FMNMX.FTZ R67, R30, R65, !PT ;  /* 0x000000411e437209 */ /* 0x000fe40007810000 */
[----:B------:R-:W-:Y:S01]  /*1b600*/  FSEL R38, R69, -INF , !P2 ;  /* 0xff80000045267808 */ /* 0x000fe20005000000 */
[----:B------:R-:W-:Y:S01]  /*1b610*/  MUFU.EX2 R170, R170 ;  /* 0x000000aa00aa7308 */ /* 0x000fe20000000800 */
        /* <DEDUP_REMOVED lines=8> */
[----:B------:R-:W-:Y:S01]  /*1b6a0*/  MUFU.EX2 R49, R49 ;  /* 0x0000003100317308 */ /* 0x000fe20000000800 */
[----:B------:R-:W0:Y:S07]  /*1b6b0*/  SHFL.BFLY PT, R79, R10, 0x2, 0x1f ;  /* 0x0c401f000a4f7f89 */ /* 0x000e2e00000e0000 */
[----:B------:R-:W-:Y:S08]  /*1b6c0*/  MUFU.EX2 R164, R164 ;  /* 0x000000a400a47308 */ /* 0x000ff00000000800 */
[----:B------:R-:W-:Y:S08]  /*1b6d0*/  MUFU.EX2 R9, R9 ;  /* 0x0000000900097308 */ /* 0x000ff00000000800 */
[----:B------:R-:W-:Y:S01]  /*1b6e0*/  MUFU.EX2 R166, R166 ;  /* 0x000000a600a67308 */ /* 0x000fe20000000800 */
[----:B0-----:R-:W-:Y:S01]  /*1b6f0*/  FMNMX.FTZ R26, R10, R79, !PT ;  /* 0x0000004f0a1a7209 */ /* 0x001fe20007810000 */
[--C-:B------:R-:W-:Y:S01]  /*1b700*/  FFMA.FTZ R79, R72, UR44, -R7.reuse ;  /* 0x0000002c484f7c23 */ /* 0x100fe20008010807 */
[----:B------:R-:W-:-:S03]  /*1b710*/  FFMA.FTZ R7, R74, UR44, -R7 ;  /* 0x0000002c4a077c23 */ /* 0x000fc60008010807 */
        /* <DEDUP_REMOVED lines=12> */
[--C-:B------:R-:W-:Y:S01]  /*1b7e0*/  FFMA.FTZ R24, R25, UR44, -R13.reuse ;  /* 0x0000002c19187c23 */ /* 0x100fe2000801080d */
[--C-:B------:R-:W-:Y:S01]  /*1b7f0*/  FFMA.FTZ R34, R6, UR44, -R13.reuse ;  /* 0x0000002c06227c23 */ /* 0x100fe2000801080d */
[----:B------:R-:W-:Y:S02]  /*1b800*/  @!P1 IMAD R6, R14, 0x8, R2 ;  /* 0x000000080e069824 */ /* 0x000fe400078e0202 */
[--C-:B------:R-:W-:Y:S01]  /*1b810*/  FFMA.FTZ R177, R28, UR44, -R13.reuse ;  /* 0x0000002c1cb17c23 */ /* 0x100fe2000801080d */
[--C-:B------:R-:W-:Y:S01]  /*1b820*/  FFMA.FTZ R28, R29, UR44, -R13.reuse ;  /* 0x0000002c1d1c7c23 */ /* 0x100fe2000801080d */
[--C-:B------:R-:W-:Y:S01]  /*1b830*/  FFMA.FTZ R181, R83, UR44, -R13.reuse ;  /* 0x0000002c53b57c23 */ /* 0x100fe2000801080d */
[----:B------:R-:W-:Y:S01]  /*1b840*/  @!P1 VIADD R6, R6, 0x28860 ;  /* 0x0002886006069836 */ /* 0x000fe20000000000 */
[----:B------:R-:W-:Y:S01]  /*1b850*/  MUFU.EX2 R34, R34 ;  /* 0x0000002200227308 */ /* 0x000fe20000000800 */
[--C-:B------:R-:W-:Y:S01]  /*1b860*/  FFMA.FTZ R179, R32, UR44, -R13.reuse ;  /* 0x0000002c20b37c23 */ /* 0x100fe2000801080d */
[----:B------:R-:W-:Y:S01]  /*1b870*/  FFMA.FTZ R32, R35, UR44, -R13 ;  /* 0x0000002c23207c23 */ /* 0x000fe2000801080d */
[----:B0-----:R-:W-:Y:S01]  /*1b880*/  FFMA.FTZ R25, R26, R4, R81 ;  /* 0x000000041a197223 */ /* 0x001fe20000010051 */
[--C-:B------:R-:W-:Y:S01]  /*1b890*/  FFMA.FTZ R173, R36, UR44, -R13.reuse ;  /* 0x0000002c24ad7c23 */ /* 0x100fe2000801080d */
[--C-:B------:R-:W-:Y:S01]  /*1b8a0*/  FFMA.FTZ R175, R40, UR44, -R13.reuse ;  /* 0x0000002c28af7c23 */ /* 0x100fe2000801080d */
[----:B------:R-:W-:Y:S01]  /*1b8b0*/  FFMA.FTZ R36, R37, UR44, -R13 ;  /* 0x0000002c25247c23 */ /* 0x000fe2000801080d */
[----:B------:R-:W-:Y:S01]  /*1b8c0*/  FADD.FTZ R25, R180, R25 ;  /* 0x00000019b4197221 */ /* 0x000fe20000010000 */
        /* <DEDUP_REMOVED lines=29> */
[----:B------:R-:W-:Y:S01]  /*1baa0*/  FFMA.FTZ R68, R68, UR44, -R13 ;  /* 0x0000002c44447c23 */ /* 0x000fe2000801080d */
[----:B------:R-:W-:Y:S01]  /*1bab0*/  F2FP.BF16.F32.PACK_AB R182, R21, R182 ;  /* 0x000000b615b6723e */ /* 0x000fe200000010ff */
[----:B------:R-:W-:Y:S01]  /*1bac0*/  FADD.FTZ R25, R33, R4 ;  /* 0x0000000421197221 */ /* 0x000fe20000010000 */
[----:B------:R-:W-:Y:S01]  /*1bad0*/  MUFU.EX2 R69, R69 ;  /* 0x0000004500457308 */ /* 0x000fe20000000800 */
[----:B------:R-:W-:Y:S01]  /*1bae0*/  F2FP.BF16.F32.PACK_AB R180, R180, R81 ;  /* 0x00000051b4b4723e */ /* 0x000fe200000010ff */
[-C--:B------:R-:W-:Y:S01]  /*1baf0*/  FMUL.FTZ R88, R88, R26.reuse ;  /* 0x0000001a58587220 */ /* 0x080fe20000410000 */
[----:B------:R-:W-:Y:S01]  /*1bb00*/  FADD.FTZ R4, R174, R25 ;  /* 0x00000019ae047221 */ /* 0x000fe20000010000 */
[----:B------:R-:W-:Y:S01]  /*1bb10*/  FSEL R25, R10, RZ, P2 ;  /* 0x000000ff0a197208 */ /* 0x000fe20001000000 */
[----:B------:R-:W-:Y:S01]  /*1bb20*/  FMUL.FTZ R89, R89, R26 ;  /* 0x0000001a59597220 */ /* 0x000fe20000410000 */
[----:B------:R-:W-:Y:S01]  /*1bb30*/  ISETP.GT.AND P2, PT, R3, R198, PT ;  /* 0x000000c60300720c */ /* 0x000fe20003f44270 */
[----:B------:R-:W-:Y:S01]  /*1bb40*/  FADD.FTZ R29, R39, R4 ;  /* 0x00000004271d7221 */ /* 0x000fe20000010000 */
[----:B------:R-:W-:Y:S01]  /*1bb50*/  MUFU.EX2 R28, R28 ;  /* 0x0000001c001c7308 */ /* 0x000fe20000000800 */
[----:B------:R-:W-:Y:S01]  /*1bb60*/  FADD.FTZ R25, -R25, R12 ;  /* 0x0000000c19197221 */ /* 0x000fe20000010100 */
[----:B------:R-:W-:Y:S01]  /*1bb70*/  @!P1 PRMT R12, RZ, 0x654, R6 ;  /* 0x00000654ff0c9816 */ /* 0x000fe20000000006 */
[----:B------:R-:W-:Y:S01]  /*1bb80*/  FADD.FTZ R4, R168, R29 ;  /* 0x0000001da8047221 */ /* 0x000fe20000010000 */
[----:B------:R-:W-:Y:S01]  /*1bb90*/  F2FP.BF16.F32.PACK_AB R176, R27, R176 ;  /* 0x000000b01bb0723e */ /* 0x000fe200000010ff */
[----:B------:R-:W-:Y:S01]  /*1bba0*/  FMUL.FTZ R6, R25, UR44 ;  /* 0x0000002c19067c20 */ /* 0x000fe20008410000 */
[----:B------:R0:W-:Y:S01]  /*1bbb0*/  @!P1 SYNCS.ARRIVE.TRANS64.RED.A1T0 RZ, [R12+URZ], RZ ;  /* 0x000000ff0cff99a7 */ /* 0x0001e2000810043f */
[----:B------:R-:W-:Y:S01]  /*1bbc0*/  FADD.FTZ R25, R43, R4 ;  /* 0x000000042b197221 */ /* 0x000fe20000010000 */
[----:B------:R-:W-:Y:S01]  /*1bbd0*/  MUFU.EX2 R156, R156 ;  /* 0x0000009c009c7308 */ /* 0x000fe20000000800 */
[----:B------:R-:W-:Y:S01]  /*1bbe0*/  F2FP.BF16.F32.PACK_AB R178, R31, R178 ;  /* 0x000000b21fb2723e */ /* 0x000fe200000010ff */
[----:B------:R-:W-:Y:S01]  /*1bbf0*/  FMUL.FTZ R92, R92, R26 ;  /* 0x0000001a5c5c7220 */ /* 0x000fe20000410000 */
[----:B------:R-:W-:Y:S01]  /*1bc00*/  FADD.FTZ R4, R170, R25 ;  /* 0x00000019aa047221 */ /* 0x000fe20000010000 */
[----:B------:R-:W-:Y:S01]  /*1bc10*/  F2FP.BF16.F32.PACK_AB R172, R33, R172 ;  /* 0x000000ac21ac723e */ /* 0x000fe200000010ff */
[----:B------:R-:W-:Y:S01]  /*1bc20*/  FMUL.FTZ R93, R93, R26 ;  /* 0x0000001a5d5d7220 */ /* 0x000fe20000410000 */
[--C-:B0-----:R-:W-:Y:S01]  /*1bc30*/  FFMA.FTZ R12, R52, UR44, -R13.reuse ;  /* 0x0000002c340c7c23 */ /* 0x101fe2000801080d */
[----:B------:R-:W-:Y:S01]  /*1bc40*/  FADD.FTZ R25, R49, R4 ;  /* 0x0000000431197221 */ /* 0x000fe20000010000 */
[----:B------:R-:W0:Y:S01]  /*1bc50*/  MUFU.EX2 R6, R6 ;  /* 0x0000000600067308 */ /* 0x000e220000000800 */
[----:B------:R-:W-:Y:S01]  /*1bc60*/  FFMA.FTZ R13, R38, UR44, -R13 ;  /* 0x0000002c260d7c23 */ /* 0x000fe2000801080d */
[----:B------:R-:W-:Y:S01]  /*1bc70*/  F2FP.BF16.F32.PACK_AB R174, R39, R174 ;  /* 0x000000ae27ae723e */ /* 0x000fe200000010ff */
[----:B------:R-:W-:Y:S01]  /*1bc80*/  FADD.FTZ R4, R164, R25 ;  /* 0x00000019a4047221 */ /* 0x000fe20000010000 */
[----:B------:R-:W-:Y:S01]  /*1bc90*/  F2FP.BF16.F32.PACK_AB R164, R9, R164 ;  /* 0x000000a409a4723e */ /* 0x000fe200000010ff */
[----:B------:R-:W-:Y:S01]  /*1bca0*/  FMUL.FTZ R96, R96, R26 ;  /* 0x0000001a60607220 */ /* 0x000fe20000410000 */
[----:B------:R-:W-:Y:S01]  /*1bcb0*/  F2FP.BF16.F32.PACK_AB R168, R43, R168 ;  /* 0x000000a82ba8723e */ /* 0x000fe200000010ff */
[----:B------:R-:W-:Y:S01]  /*1bcc0*/  FADD.FTZ R25, R9, R4 ;  /* 0x0000000409197221 */ /* 0x000fe20000010000 */
[----:B------:R-:W-:Y:S01]  /*1bcd0*/  MUFU.EX2 R179, R179 ;  /* 0x000000b300b37308 */ /* 0x000fe20000000800 */
[----:B------:R-:W-:Y:S01]  /*1bce0*/  F2FP.BF16.F32.PACK_AB R170, R49, R170 ;  /* 0x000000aa31aa723e */ /* 0x000fe200000010ff */
[----:B------:R-:W-:Y:S01]  /*1bcf0*/  FMUL.FTZ R97, R97, R26 ;  /* 0x0000001a61617220 */ /* 0x000fe20000410000 */
[----:B------:R-:W-:Y:S01]  /*1bd00*/  FADD.FTZ R4, R166, R25 ;  /* 0x00000019a6047221 */ /* 0x000fe20000010000 */
[----:B------:R-:W-:Y:S01]  /*1bd10*/  F2FP.BF16.F32.PACK_AB R166, R65, R166 ;  /* 0x000000a641a6723e */ /* 0x000fe200000010ff */
[-C--:B------:R-:W-:Y:S01]  /*1bd20*/  FMUL.FTZ R100, R100, R26.reuse ;  /* 0x0000001a64647220 */ /* 0x080fe20000410000 */
[----:B------:R-:W-:Y:S01]  /*1bd30*/  FMUL.FTZ R101, R101, R26 ;  /* 0x0000001a65657220 */ /* 0x000fe20000410000 */
[----:B------:R-:W-:Y:S01]  /*1bd40*/  FADD.FTZ R29, R65, R4 ;  /* 0x00000004411d7221 */ /* 0x000fe20000010000 */
[----:B------:R-:W1:Y:S01]  /*1bd50*/  MUFU.EX2 R77, R77 ;  /* 0x0000004d004d7308 */ /* 0x000e620000000800 */
[----:B0-----:R-:W-:Y:S01]  /*1bd60*/  FFMA.FTZ R25, R6, R0, R181 ;  /* 0x0000000006197223 */ /* 0x001fe200000100b5 */
[----:B------:R-:W-:Y:S01]  /*1bd70*/  FMUL.FTZ R104, R104, R26 ;  /* 0x0000001a68687220 */ /* 0x000fe20000410000 */
[----:B------:R-:W-:Y:S01]  /*1bd80*/  FADD.FTZ R4, R160, R29 ;  /* 0x0000001da0047221 */ /* 0x000fe20000010000 */
[----:B------:R-:W-:Y:S01]  /*1bd90*/  F2FP.BF16.F32.PACK_AB R160, R67, R160 ;  /* 0x000000a043a0723e */ /* 0x000fe200000010ff */
[----:B------:R-:W-:Y:S01]  /*1bda0*/  FADD.FTZ R0, R34, R25 ;  /* 0x0000001922007221 */ /* 0x000fe20000010000 */
[-C--:B------:R-:W-:Y:S01]  /*1bdb0*/  FMUL.FTZ R105, R105, R26.reuse ;  /* 0x0000001a69697220 */ /* 0x080fe20000410000 */
[----:B------:R-:W-:Y:S01]  /*1bdc0*/  FADD.FTZ R29, R67, R4 ;  /* 0x00000004431d7221 */ /* 0x000fe20000010000 */
[----:B------:R-:W0:Y:S01]  /*1bdd0*/  MUFU.EX2 R32, R32 ;  /* 0x0000002000207308 */ /* 0x000e220000000800 */
[----:B------:R-:W-:Y:S01]  /*1bde0*/  FADD.FTZ R25, R183, R0 ;  /* 0x00000000b7197221 */ /* 0x000fe20000010000 */
[----:B------:R-:W-:Y:S01]  /*1bdf0*/  FMUL.FTZ R108, R108, R26 ;  /* 0x0000001a6c6c7220 */ /* 0x000fe20000410000 */
[----:B------:R-:W-:Y:S01]  /*1be00*/  FADD.FTZ R38, R162, R29 ;  /* 0x0000001da2267221 */ /* 0x000fe20000010000 */
[----:B------:R-:W-:Y:S01]  /*1be10*/  F2FP.BF16.F32.PACK_AB R162, R69, R162 ;  /* 0x000000a245a2723e */ /* 0x000fe200000010ff */
[----:B------:R-:W-:Y:S01]  /*1be20*/  FADD.FTZ R4, R24, R25 ;  /* 0x0000001918047221 */ /* 0x000fe20000010000 */
[-C--:B------:R-:W-:Y:S01]  /*1be30*/  FMUL.FTZ R109, R109, R26.reuse ;  /* 0x0000001a6d6d7220 */ /* 0x080fe20000410000 */
[----:B------:R-:W-:Y:S01]  /*1be40*/  FADD.FTZ R25, R69, R38 ;  /* 0x0000002645197221 */ /* 0x000fe20000010000 */
[----:B------:R-:W2:Y:S01]  /*1be50*/  MUFU.EX2 R158, R158 ;  /* 0x0000009e009e7308 */ /* 0x000ea20000000800 */
[----:B------:R-:W-:Y:S01]  /*1be60*/  FADD.FTZ R21, R177, R4 ;  /* 0x00000004b1157221 */ /* 0x000fe20000010000 */
[----:B------:R-:W-:Y:S01]  /*1be70*/  FMUL.FTZ R112, R112, R26 ;  /* 0x0000001a70707220 */ /* 0x000fe20000410000 */
[----:B------:R-:W-:Y:S01]  /*1be80*/  FADD.FTZ R38, R156, R25 ;  /* 0x000000199c267221 */ /* 0x000fe20000010000 */
[----:B-1----:R-:W-:Y:S01]  /*1be90*/  F2FP.BF16.F32.PACK_AB R156, R77, R156 ;  /* 0x0000009c4d9c723e */ /* 0x002fe200000010ff */
[----:B------:R-:W-:Y:S01]  /*1bea0*/  FADD.FTZ R4, R28, R21 ;  /* 0x000000151c047221 */ /* 0x000fe20000010000 */
[-C--:B------:R-:W-:Y:S01]  /*1beb0*/  FMUL.FTZ R113, R113, R26.reuse ;  /* 0x0000001a71717220 */ /* 0x080fe20000410000 */
[----:B------:R-:W-:Y:S01]  /*1bec0*/  FADD.FTZ R25, R77, R38 ;  /* 0x000000264d197221 */ /* 0x000fe20000010000 */
[----:B------:R-:W1:Y:S01]  /*1bed0*/  MUFU.EX2 R173, R173 ;  /* 0x000000ad00ad7308 */ /* 0x000e620000000800 */
[----:B------:R-:W-:Y:S01]  /*1bee0*/  FADD.FTZ R21, R179, R4 ;  /* 0x00000004b3157221 */ /* 0x000fe20000010000 */
[-C--:B------:R-:W-:Y:S01]  /*1bef0*/  FMUL.FTZ R116, R116, R26.reuse ;  /* 0x0000001a74747220 */ /* 0x080fe20000410000 */
[-C--:B------:R-:W-:Y:S01]  /*1bf00*/  FMUL.FTZ R117, R117, R26.reuse ;  /* 0x0000001a75757220 */ /* 0x080fe20000410000 */
[-C--:B------:R-:W-:Y:S01]  /*1bf10*/  FMUL.FTZ R120, R120, R26.reuse ;  /* 0x0000001a78787220 */ /* 0x080fe20000410000 */
[----:B0-----:R-:W-:Y:S01]  /*1bf20*/  FADD.FTZ R4, R32, R21 ;  /* 0x0000001520047221 */ /* 0x001fe20000010000 */
[-C--:B------:R-:W-:Y:S01]  /*1bf30*/  FMUL.FTZ R121, R121, R26.reuse ;  /* 0x0000001a79797220 */ /* 0x080fe20000410000 */
[-C--:B------:R-:W-:Y:S01]  /*1bf40*/  FMUL.FTZ R124, R124, R26.reuse ;  /* 0x0000001a7c7c7220 */ /* 0x080fe20000410000 */
[----:B------:R-:W0:Y:S01]  /*1bf50*/  MUFU.EX2 R79, R79 ;  /* 0x0000004f004f7308 */ /* 0x000e220000000800 */
        /* <DEDUP_REMOVED lines=14> */
[----:B------:R-:W-:Y:S01]  /*1c040*/  FMUL.FTZ R148, R148, R26 ;  /* 0x0000001a94947220 */ /* 0x000fe20000410000 */
[----:B------:R-:W1:Y:S01]  /*1c050*/  MUFU.EX2 R152, R152 ;  /* 0x0000009800987308 */ /* 0x000e620000000800 */
[C---:B0-----:R-:W-:Y:S01]  /*1c060*/  FADD.FTZ R21, R79.reuse, R38 ;  /* 0x000000264f157221 */ /* 0x041fe20000010000 */
[----:B------:R-:W-:Y:S01]  /*1c070*/  F2FP.BF16.F32.PACK_AB R158, R79, R158 ;  /* 0x0000009e4f9e723e */ /* 0x000fe200000010ff */
[----:B------:R-:W-:Y:S01]  /*1c080*/  FMUL.FTZ R149, R149, R26 ;  /* 0x0000001a95957220 */ /* 0x000fe20000410000 */
[----:B------:R-:W-:Y:S01]  /*1c090*/  F2FP.BF16.F32.PACK_AB R181, R34, R181 ;  /* 0x000000b522b5723e */ /* 0x000fe200000010ff */
[----:B------:R-:W-:Y:S01]  /*1c0a0*/  VIADD R3, R3, 0xffffffff ;  /* 0xffffffff03037836 */ /* 0x000fe20000000000 */
[----:B------:R-:W-:Y:S01]  /*1c0b0*/  F2FP.BF16.F32.PACK_AB R183, R24, R183 ;  /* 0x000000b718b7723e */ /* 0x000fe200000010ff */
[-C--:B------:R-:W-:Y:S01]  /*1c0c0*/  FMUL.FTZ R90, R90, R6.reuse ;  /* 0x000000065a5a7220 */ /* 0x080fe20000410000 */
[----:B------:R-:W0:Y:S01]  /*1c0d0*/  MUFU.EX2 R175, R175 ;  /* 0x000000af00af7308 */ /* 0x000e220000000800 */
[----:B--2---:R-:W-:Y:S01]  /*1c0e0*/  FADD.FTZ R4, R36, R9 ;  /* 0x0000000924047221 */ /* 0x004fe20000010000 */
[----:B------:R-:W-:Y:S01]  /*1c0f0*/  F2FP.BF16.F32.PACK_AB R177, R28, R177 ;  /* 0x000000b11cb1723e */ /* 0x000fe200000010ff */
[-C--:B------:R-:W-:Y:S01]  /*1c100*/  FMUL.FTZ R91, R91, R6.reuse ;  /* 0x000000065b5b7220 */ /* 0x080fe20000410000 */
[----:B------:R-:W-:Y:S01]  /*1c110*/  F2FP.BF16.F32.PACK_AB R179, R32, R179 ;  /* 0x000000b320b3723e */ /* 0x000fe200000010ff */
[-C--:B------:R-:W-:Y:S01]  /*1c120*/  FMUL.FTZ R94, R94, R6.reuse ;  /* 0x000000065e5e7220 */ /* 0x080fe20000410000 */
[----:B------:R-:W-:Y:S01]  /*1c130*/  F2FP.BF16.F32.PACK_AB R173, R36, R173 ;  /* 0x000000ad24ad723e */ /* 0x000fe200000010ff */
        /* <DEDUP_REMOVED lines=10> */
[----:B0-----:R-:W-:Y:S01]  /*1c1e0*/  FADD.FTZ R9, R175, R4 ;  /* 0x00000004af097221 */ /* 0x001fe20000010000 */
[-C--:B------:R-:W-:Y:S01]  /*1c1f0*/  FMUL.FTZ R110, R110, R6.reuse ;  /* 0x000000066e6e7220 */ /* 0x080fe20000410000 */
[-C--:B------:R-:W-:Y:S01]  /*1c200*/  FMUL.FTZ R111, R111, R6.reuse ;  /* 0x000000066f6f7220 */ /* 0x080fe20000410000 */
[-C--:B------:R-:W-:Y:S01]  /*1c210*/  FMUL.FTZ R114, R114, R6.reuse ;  /* 0x0000000672727220 */ /* 0x080fe20000410000 */
[-C--:B------:R-:W-:Y:S01]  /*1c220*/  FMUL.FTZ R115, R115, R6.reuse ;  /* 0x0000000673737220 */ /* 0x080fe20000410000 */
[-C--:B------:R-:W-:Y:S01]  /*1c230*/  FMUL.FTZ R118, R118, R6.reuse ;  /* 0x0000000676767220 */ /* 0x080fe20000410000 */
[----:B------:R-:W-:Y:S01]  /*1c240*/  FMUL.FTZ R119, R119, R6 ;  /* 0x0000000677777220 */ /* 0x000fe20000410000 */
[----:B------:R-:W0:Y:S01]  /*1c250*/  MUFU.EX2 R154, R154 ;  /* 0x0000009a009a7308 */ /* 0x000e220000000800 */
[C---:B--2---:R-:W-:Y:S01]  /*1c260*/  FADD.FTZ R21, R73.reuse, R38 ;  /* 0x0000002649157221 */ /* 0x044fe20000010000 */
[----:B------:R-:W-:Y:S01]  /*1c270*/  F2FP.BF16.F32.PACK_AB R152, R73, R152 ;  /* 0x000000984998723e */ /* 0x000fe200000010ff */
[-C--:B------:R-:W-:Y:S01]  /*1c280*/  FMUL.FTZ R122, R122, R6.reuse ;  /* 0x000000067a7a7220 */ /* 0x080fe20000410000 */
[-C--:B------:R-:W-:Y:S01]  /*1c290*/  FMUL.FTZ R123, R123, R6.reuse ;  /* 0x000000067b7b7220 */ /* 0x080fe20000410000 */
[-C--:B------:R-:W-:Y:S01]  /*1c2a0*/  FMUL.FTZ R126, R126, R6.reuse ;  /* 0x000000067e7e7220 */ /* 0x080fe20000410000 */
[-C--:B------:R-:W-:Y:S01]  /*1c2b0*/  FMUL.FTZ R127, R127, R6.reuse ;  /* 0x000000067f7f7220 */ /* 0x080fe20000410000 */
[-C--:B------:R-:W-:Y:S01]  /*1c2c0*/  FMUL.FTZ R130, R130, R6.reuse ;  /* 0x0000000682827220 */ /* 0x080fe20000410000 */
[----:B------:R-:W2:Y:S01]  /*1c2d0*/  MUFU.EX2 R169, R169 ;  /* 0x000000a900a97308 */ /* 0x000ea20000000800 */
[C---:B-1----:R-:W-:Y:S01]  /*1c2e0*/  FADD.FTZ R4, R40.reuse, R9 ;  /* 0x0000000928047221 */ /* 0x042fe20000010000 */
[----:B------:R-:W-:Y:S01]  /*1c2f0*/  F2FP.BF16.F32.PACK_AB R175, R40, R175 ;  /* 0x000000af28af723e */ /* 0x000fe200000010ff */
        /* <DEDUP_REMOVED lines=67> */
[----:B------:R-:W-:Y:S01]  /*1c730*/  IMAD.MOV.U32 R13, RZ, RZ, R11 ;  /* 0x000000ffff0d7224 */ /* 0x000fe200078e000b */
[----:B------:R-:W-:Y:S06]  /*1c740*/  @P2 BRA `(.L_x_7089) ;  /* 0xffffffc400802947 */ /* 0x000fec000383ffff */
.L_x_7071:
[----:B------:R-:W-:Y:S05]  /*1c750*/  WARPSYNC.ALL ;  /* 0x0000000000007948 */ /* 0x000fea0003800000 */
[----:B------:R-:W-:Y:S06]  /*1c760*/  BAR.ARV 0x8, 0x120 ;  /* 0x0204800000007b1d */ /* 0x000fec0000002000 */
[----:B------:R-:W-:Y:S05]  /*1c770*/  @!P0 BRA `(.L_x_7090) ;  /* 0x0000000000048947 */ /* 0x000fea0003800000 */
[----:B------:R-:W-:Y:S01]  /*1c780*/  BPT.TRAP 0x1 ;  /* 0x000000040000795c */ /* 0x000fe20000300000 */
.L_x_7090:
[----:B------:R-:W-:Y:S01]  /*1c790*/  IMAD R8, R184, 0x8, R2 ;  /* 0x00000008b8087824 */ /* 0x000fe200078e0202 */
[----:B------:R-:W-:-:S04]  /*1c7a0*/  SHF.L.U32 R3, R186, 0x1f, RZ ;  /* 0x0000001fba037819 */ /* 0x000fc800000006ff */
[----:B------:R0:W1:Y:S01]  /*1c7b0*/  SYNCS.PHASECHK.TRANS64.TRYWAIT P2, [R8+URZ+0x28850], R3 ;  /* 0x02885003080075a7 */ /* 0x000062000804017f */
[----:B------:R-:W-:Y:S05]  /*1c7c0*/  @!P0 BRA `(.L_x_7091) ;  /* 0x0000000000048947 */ /* 0x000fea0003800000 */
[----:B------:R-:W-:Y:S01]  /*1c7d0*/  BPT.TRAP 0x1 ;  /* 0x000000040000795c */ /* 0x000fe20000300000 */
.L_x_7091:
[----:B------:R-:W-:-:S05]  /*1c7e0*/  VIADD R2, R2, 0x400 ;  /* 0x0000040002027836 */ /* 0x000fca0000000000 */
[----:B------:R-:W-:-:S04]  /*1c7f0*/  SHF.R.U32.HI R2, RZ, 0x4, R2 ;  /* 0x00000004ff027819 */ /* 0x000fc80000011602 */
[----:B------:R-:W-:-:S04]  /*1c800*/  LOP3.LUT R2, R2, 0x3fff, RZ, 0xc0, !PT ;  /* 0x00003fff02027812 */ /* 0x000fc800078ec0ff */
[----:B------:R-:W-:Y:S01]  /*1c810*/  LOP3.LUT R5, R2, 0x4000000, RZ, 0xfc, !PT ;  /* 0x0400000002057812 */ /* 0x000fe200078efcff */
[----:B-1----:R-:W-:Y:S06]  /*1c820*/  @P2 BRA `(.L_x_7092) ;  /* 0x0000000000082947 */ /* 0x002fec0003800000 */
[----:B------:R-:W1:Y:S02]  /*1c830*/  SYNCS.PHASECHK.TRANS64.TRYWAIT P0, [R8+URZ+0x28850], R3 ;  /* 0x02885003080075a7 */ /* 0x000e64000800017f */
[----:B-1----:R-:W-:Y:S05]  /*1c840*/  @!P0 BRA `(.L_x_7093) ;  /* 0x000000a4000c8947 */ /* 0x002fea0003800000 */
.L_x_7092:
[----:B------:R-:W-:Y:S01]  /*1c850*/  IMAD R2, R184, 0x800, R5 ;  /* 0x00000800b8027824 */ /* 0x000fe200078e0205 */
[----:B------:R-:W-:Y:S05]  /*1c860*/  WARPSYNC.ALL ;  /* 0x0000000000007948 */ /* 0x000fea0003800000 */
[----:B01----:R-:W-:Y:S01]  /*1c870*/  IMAD.MOV.U32 R3, RZ, RZ, 0x40000040 ;  /* 0x40000040ff037424 */ /* 0x003fe200078e00ff */
[C---:B------:R-:W-:Y:S01]  /*1c880*/  R2UR UR6, R2.reuse ;  /* 0x00000000020672ca */ /* 0x040fe200000e0000 */
[----:B------:R-:W-:Y:S01]  /*1c890*/  WARPGROUP.ARRIVE ;  /* 0x00000000000079c5 */ /* 0x000fe20000000000 */
[----:B------:R-:W-:Y:S01]  /*1c8a0*/  VIADD R6, R2, 0x80 ;  /* 0x0000008002067836 */ /* 0x000fe20000000000 */
[----:B------:R-:W0:Y:S01]  /*1c8b0*/  SHFL.BFLY PT, R5, R0, 0x2, 0x1f ;  /* 0x0c401f0000057f89 */ /* 0x000e2200000e0000 */
[----:B------:R-:W-:Y:S01]  /*1c8c0*/  R2UR UR7, R3 ;  /* 0x00000000030772ca */ /* 0x000fe200000e0000 */
[----:B------:R-:W-:-:S02]  /*1c8d0*/  IMAD.MOV.U32 R7, RZ, RZ, 0x40000040 ;  /* 0x40000040ff077424 */ /* 0x000fc400078e00ff */
[----:B------:R-:W-:Y:S02]  /*1c8e0*/  IMAD.MOV.U32 R3, RZ, RZ, 0x40000040 ;  /* 0x40000040ff037424 */ /* 0x000fe400078e00ff */
[----:B------:R-:W-:Y:S02]  /*1c8f0*/  @!P1 VIADD R9, R8, 0x28860 ;  /* 0x0002886008099836 */ /* 0x000fe40000000000 */
[----:B------:R-:W-:Y:S02]  /*1c900*/  IMAD.MOV.U32 R8, RZ, RZ, RZ ;  /* 0x000000ffff087224 */ /* 0x000fe400078e00ff */
[----:B------:R-:W-:Y:S01]  /*1c910*/  VIADD R184, R184, 0x1 ;  /* 0x00000001b8b87836 */ /* 0x000fe20000000000 */
[----:B------:R-:W-:Y:S01]  /*1c920*/  @!P1 PRMT R9, RZ, 0x654, R9 ;  /* 0x00000654ff099816 */ /* 0x000fe20000000009 */
[----:B------:R-:W-:Y:S02]  /*1c930*/  IMAD.U32 R14, RZ, RZ, UR44 ;  /* 0x0000002cff0e7e24 */ /* 0x000fe4000f8e00ff */
[----:B------:R-:W-:Y:S01]  /*1c940*/  HGMMA.64x128x16.F32.BF16 R88, R180, gdesc[UR4].tnspB, R88, gsb0 ;  /* 0x41e00004b4587df0 */ /* 0x000fe20008001858 */
[----:B------:R-:W-:Y:S01]  /*1c950*/  R2UR UR6, R6 ;  /* 0x00000000060672ca */ /* 0x000fe200000e0000 */
[----:B------:R-:W-:Y:S01]  /*1c960*/  VIADD R6, R2, 0x100 ;  /* 0x0000010002067836 */ /* 0x000fe20000000000 */
[----:B------:R-:W-:Y:S01]  /*1c970*/  R2UR UR7, R7 ;  /* 0x00000000070772ca */ /* 0x000fe200000e0000 */
[----:B------:R-:W-:Y:S01]  /*1c980*/  IMAD.MOV.U32 R7, RZ, RZ, 0x40000040 ;  /* 0x40000040ff077424 */ /* 0x000fe200078e00ff */
[----:B------:R-:W-:Y:S01]  /*1c990*/  ISETP.NE.AND P2, PT, R184, 0x2, PT ;  /* 0x00000002b800780c */ /* 0x000fe20003f45270 */
[----:B------:R-:W-:-:S03]  /*1c9a0*/  VIADD R221, R221, 0x1 ;  /* 0x00000001dddd7836 */ /* 0x000fc60000000000 */
[----:B------:R-:W-:Y:S01]  /*1c9b0*/  SEL R184, R184, RZ, P2 ;  /* 0x000000ffb8b87207 */ /* 0x000fe20001000000 */
[----:B0-----:R-:W-:Y:S01]  /*1c9c0*/  FADD.FTZ R5, R5, R0 ;  /* 0x0000000005057221 */ /* 0x001fe20000010000 */
[----:B------:R-:W-:Y:S01]  /*1c9d0*/  IMAD.MOV.U32 R0, RZ, RZ, -0x800000 ;  /* 0xff800000ff007424 */ /* 0x000fe200078e00ff */
        /* <DEDUP_REMOVED lines=34> */
[----:B------:R-:W0:Y:S02]  /*1cc00*/  SHFL.BFLY PT, R6, R5, 0x1, 0x1f ;  /* 0x0c201f0005067f89 */ /* 0x000e2400000e0000 */
[----:B0-----:R-:W-:-:S05]  /*1cc10*/  FADD.FTZ R13, R5, R6 ;  /* 0x00000006050d7221 */ /* 0x001fca0000010000 */
[----:B------:R-:W-:-:S13]  /*1cc20*/  FSETP.NE.FTZ.AND P3, PT, R13, RZ, PT ;  /* 0x000000ff0d00720b */ /* 0x000fda0003f75000 */
[----:B------:R-:W0:Y:S01]  /*1cc30*/  @P3 MUFU.LG2 R7, R13 ;  /* 0x0000000d00073308 */ /* 0x000e220000000c00 */
[----:B------:R-:W-:-:S07]  /*1cc40*/  @P3 FMUL.FTZ R14, R14, 0.69314718246459960938 ;  /* 0x3f3172180e0e3820 */ /* 0x000fce0000410000 */
[----:B------:R-:W-:Y:S01]  /*1cc50*/  @P3 MUFU.RCP R8, R13 ;  /* 0x0000000d00083308 */ /* 0x000fe20000001000 */
[----:B0-----:R-:W-:-:S04]  /*1cc60*/  @P3 FMUL.FTZ R7, R7, 0.69314718246459960938 ;  /* 0x3f31721807073820 */ /* 0x001fc80000410000 */
[----:B------:R-:W-:Y:S01]  /*1cc70*/  @P3 FFMA.FTZ R0, R14, R10, R7 ;  /* 0x0000000a0e003223 */ /* 0x000fe20000010007 */
[----:B------:R-:W-:Y:S02]  /*1cc80*/  WARPGROUP.DEPBAR.LE gsb0, 0x0 ;  /* 0x00008000000079c5 */ /* 0x000fe40000010000 */
[----:B------:R-:W-:-:S06]  /*1cc90*/  WARPGROUP.ARRIVE ;  /* 0x00000000000079c5 */ /* 0x000fcc0000000000 */
[----:B------:R-:W-:Y:S01]  /*1cca0*/  HGMMA.64x128x16.F32.BF16 R88, R156, gdesc[UR4].tnspB, R88, gsb0 ;  /* 0x41e000049c587df0 */ /* 0x000fe20008001858 */
[----:B------:R-:W-:Y:S02]  /*1ccb0*/  R2UR UR6, R2 ;  /* 0x00000000020672ca */ /* 0x000fe400000e0000 */
[----:B------:R-:W-:Y:S02]  /*1ccc0*/  R2UR UR7, R3 ;  /* 0x00000000030772ca */ /* 0x000fe400000e0000 */
[----:B------:R-:W0:Y:S02]  /*1ccd0*/  SHFL.BFLY PT, R3, R4, 0x2, 0x1f ;  /* 0x0c401f0004037f89 */ /* 0x000e2400000e0000 */
[----:B0-----:R-:W-:Y:S01]  /*1cce0*/  FADD.FTZ R3, R3, R4 ;  /* 0x0000000403037221 */ /* 0x001fe20000010000 */
[----:B------:R-:W-:-:S04]  /*1ccf0*/  IMAD.U32 R4, RZ, RZ, UR44 ;  /* 0x0000002cff047e24 */ /* 0x000fc8000f8e00ff */
[----:B------:R-:W0:Y:S02]  /*1cd00*/  SHFL.BFLY PT, R2, R3, 0x1, 0x1f ;  /* 0x0c201f0003027f89 */ /* 0x000e2400000e0000 */
[----:B0-----:R-:W-:Y:S01]  /*1cd10*/  FADD.FTZ R12, R3, R2 ;  /* 0x00000002030c7221 */ /* 0x001fe20000010000 */
[----:B------:R-:W-:Y:S01]  /*1cd20*/  IMAD.MOV.U32 R2, RZ, RZ, RZ ;  /* 0x000000ffff027224 */ /* 0x000fe200078e00ff */
[----:B------:R-:W-:-:S03]  /*1cd30*/  SEL R3, RZ, 0x1, P2 ;  /* 0x00000001ff037807 */ /* 0x000fc60001000000 */
[----:B------:R-:W-:Y:S02]  /*1cd40*/  FSETP.NE.FTZ.AND P0, PT, R12, RZ, PT ;  /* 0x000000ff0c00720b */ /* 0x000fe40003f15000 */
[----:B------:R-:W-:Y:S01]  /*1cd50*/  LOP3.LUT R186, R186, R3, RZ, 0x3c, !PT ;  /* 0x00000003baba7212 */ /* 0x000fe200078e3cff */
[----:B------:R-:W-:-:S10]  /*1cd60*/  IMAD.MOV.U32 R3, RZ, RZ, -0x800000 ;  /* 0xff800000ff037424 */ /* 0x000fd400078e00ff */
[----:B------:R-:W0:Y:S01]  /*1cd70*/  @P0 MUFU.LG2 R6, R12 ;  /* 0x0000000c00060308 */ /* 0x000e220000000c00 */
[----:B------:R-:W-:-:S07]  /*1cd80*/  @P0 FMUL.FTZ R4, R4, 0.69314718246459960938 ;  /* 0x3f31721804040820 */ /* 0x000fce0000410000 */
[----:B------:R-:W1:Y:S01]  /*1cd90*/  @P0 MUFU.RCP R2, R12 ;  /* 0x0000000c00020308 */ /* 0x000e620000001000 */
[----:B0-----:R-:W-:-:S04]  /*1cda0*/  @P0 FMUL.FTZ R5, R6, 0.69314718246459960938 ;  /* 0x3f31721806050820 */ /* 0x001fc80000410000 */
[----:B------:R-:W-:Y:S01]  /*1cdb0*/  @P0 FFMA.FTZ R3, R4, R11, R5 ;  /* 0x0000000b04030223 */ /* 0x000fe20000010005 */
[----:B------:R-:W-:Y:S01]  /*1cdc0*/  PLOP3.LUT P0, PT, PT, PT, PT, 0x8, 0x0 ;  /* 0x000000000000781c */ /* 0x000fe20003f0e170 */
[----:B------:R-:W-:Y:S02]  /*1cdd0*/  WARPGROUP.DEPBAR.LE gsb0, 0x0 ;  /* 0x00008000000079c5 */ /* 0x000fe40000010000 */
[----:B------:R-:W-:-:S06]  /*1cde0*/  WARPGROUP.ARRIVE ;  /* 0x00000000000079c5 */ /* 0x000fcc0000000000 */
[----:B------:R-:W-:Y:S03]  /*1cdf0*/  HGMMA.64x128x16.F32.BF16 R88, R152, gdesc[UR4].tnspB, R88, gsb0 ;  /* 0x41e0000498587df0 */ /* 0x000fe60008001858 */
        /* <DEDUP_REMOVED lines=66> */
.L_x_6945:
[----:B------:R-:W-:Y:S05]  /*1d220*/  WARPSYNC.ALL ;  /* 0x0000000000007948 */ /* 0x000fea0003800000 */
        /* <DEDUP_REMOVED lines=9> */
[----:B------:R-:W2:Y:S01]  /*1d2c0*/  S2R R5, SR_SWINHI ;  /* 0x0000000000057919 */ /* 0x000ea20000002f00 */
[----:B------:R-:W-:Y:S05]  /*1d2d0*/  WARPSYNC.ALL ;  /* 0x0000000000007948 */ /* 0x000fea0003800000 */
[----:B------:R-:W-:Y:S01]  /*1d2e0*/  BAR.SYNC.DEFER_BLOCKING 0x1, 0x100 ;  /* 0x0044000000007b1d */ /* 0x000fe20000010000 */
[----:B------:R-:W-:Y:S02]  /*1d2f0*/  F2FP.BF16.F32.PACK_AB R6, R6, R37 ;  /* 0x000000250606723e */ /* 0x000fe400000010ff */
[----:B------:R-:W-:Y:S02]  /*1d300*/  F2FP.BF16.F32.PACK_AB R7, R7, R94 ;  /* 0x0000005e0707723e */ /* 0x000fe400000010ff */
[----:B------:R-:W-:Y:S01]  /*1d310*/  F2FP.BF16.F32.PACK_AB R30, R133, R30 ;  /* 0x0000001e851e723e */ /* 0x000fe200000010ff */
[----:B------:R-:W-:Y:S01]  /*1d320*/  ULDC.64 UR4, c[0x0][0xbd8] ;  /* 0x0002f60000047ab9 */ /* 0x000fe20000000a00 */
[----:B------:R-:W-:-:S02]  /*1d330*/  F2FP.BF16.F32.PACK_AB R32, R137, R32 ;  /* 0x000000208920723e */ /* 0x000fc400000010ff */
[----:B------:R-:W-:Y:S02]  /*1d340*/  F2FP.BF16.F32.PACK_AB R34, R141, R34 ;  /* 0x000000228d22723e */ /* 0x000fe400000010ff */
[----:B------:R-:W-:Y:S02]  /*1d350*/  F2FP.BF16.F32.PACK_AB R35, R35, R142 ;  /* 0x0000008e2323723e */ /* 0x000fe400000010ff */
[----:B------:R-:W-:Y:S02]  /*1d360*/  MOV R20, R2 ;  /* 0x0000000200147202 */ /* 0x000fe40000000f00 */
[----:B--2---:R-:W-:-:S03]  /*1d370*/  MOV R21, R5 ;  /* 0x0000000500157202 */ /* 0x004fc60000000f00 */
[----:B------:R-:W-:-:S03]  /*1d380*/  IMAD.WIDE R4, R228, 0x2, R20 ;  /* 0x00000002e4047825 */ /* 0x000fc600078e0214 */
[C---:B------:R-:W-:Y:S02]  /*1d390*/  IADD3 R45, P2, R4.reuse, 0x4000, RZ ;  /* 0x00004000042d7810 */ /* 0x040fe40007f5e0ff */
[C---:B------:R-:W-:Y:S02]  /*1d3a0*/  IADD3 R39, P5, R4.reuse, 0x20, RZ ;  /* 0x0000002004277810 */ /* 0x040fe40007fbe0ff */
[C---:B------:R-:W-:Y:S01]  /*1d3b0*/  LOP3.LUT R29, R4.reuse, 0x380, RZ, 0xc0, !PT ;  /* 0x00000380041d7812 */ /* 0x040fe200078ec0ff */
[--C-:B------:R-:W-:Y:S01]  /*1d3c0*/  IMAD.X R15, RZ, RZ, R5.reuse, P2 ;  /* 0x000000ffff0f7224 */ /* 0x100fe200010e0605 */
[C---:B------:R-:W-:Y:S01]  /*1d3d0*/  IADD3 R41, P0, R4.reuse, 0x40, RZ ;  /* 0x0000004004297810 */ /* 0x040fe20007f1e0ff */
[--C-:B------:R-:W-:Y:S01]  /*1d3e0*/  IMAD.X R9, RZ, RZ, R5.reuse, P5 ;  /* 0x000000ffff097224 */ /* 0x100fe200028e0605 */
[----:B------:R-:W-:Y:S02]  /*1d3f0*/  ISETP.NE.U32.AND P2, PT, RZ, UR4, PT ;  /* 0x00000004ff007c0c */ /* 0x000fe4000bf45070 */
[----:B------:R-:W-:Y:S01]  /*1d400*/  IADD3 R43, P1, R4, 0x60, RZ ;  /* 0x00000060042b7810 */ /* 0x000fe20007f3e0ff */
[----:B------:R-:W-:Y:S01]  /*1d410*/  IMAD.X R11, RZ, RZ, R5, P0 ;  /* 0x000000ffff0b7224 */ /* 0x000fe200000e0605 */
[----:B------:R-:W-:-:S02]  /*1d420*/  SHF.R.U64 R29, R29, 0x3, RZ ;  /* 0x000000031d1d7819 */ /* 0x000fc400000012ff */
[C---:B------:R-:W-:Y:S01]  /*1d430*/  IADD3 R47, P3, R4.reuse, 0x4020, RZ ;  /* 0x00004020042f7810 */ /* 0x040fe20007f7e0ff */
[--C-:B------:R-:W-:Y:S01]  /*1d440*/  IMAD.X R13, RZ, RZ, R5.reuse, P1 ;  /* 0x000000ffff0d7224 */ /* 0x100fe200008e0605 */
[C---:B------:R-:W-:Y:S02]  /*1d450*/  IADD3 R49, P4, R4.reuse, 0x4040, RZ ;  /* 0x0000404004317810 */ /* 0x040fe40007f9e0ff */
[----:B------:R-:W-:Y:S01]  /*1d460*/  IADD3 R51, P5, R4, 0x4060, RZ ;  /* 0x0000406004337810 */ /* 0x000fe20007fbe0ff */
[--C-:B------:R-:W-:Y:S01]  /*1d470*/  IMAD.X R25, RZ, RZ, R5.reuse, P3 ;  /* 0x000000ffff197224 */ /* 0x100fe200018e0605 */
[----:B------:R-:W-:Y:S01]  /*1d480*/  LOP3.LUT R8, R39, 0x380, RZ, 0xc0, !PT ;  /* 0x0000038027087812 */ /* 0x000fe200078ec0ff */
[----:B------:R-:W-:Y:S01]  /*1d490*/  IMAD.X R27, RZ, RZ, R5, P4 ;  /* 0x000000ffff1b7224 */ /* 0x000fe200020e0605 */
[----:B------:R-:W-:Y:S02]  /*1d4a0*/  LOP3.LUT R10, R41, 0x380, RZ, 0xc0, !PT ;  /* 0x00000380290a7812 */ /* 0x000fe400078ec0ff */
[----:B------:R-:W-:Y:S01]  /*1d4b0*/  ISETP.NE.AND.EX P2, PT, RZ, UR5, PT, P2 ;  /* 0x00000005ff007c0c */ /* 0x000fe2000bf45320 */
[----:B------:R-:W-:Y:S01]  /*1d4c0*/  ULDC.64 UR4, c[0x0][0xbe0] ;  /* 0x0002f80000047ab9 */ /* 0x000fe20000000a00 */
[----:B------:R-:W-:-:S02]  /*1d4d0*/  LOP3.LUT R12, R43, 0x380, RZ, 0xc0, !PT ;  /* 0x000003802b0c7812 */ /* 0x000fc400078ec0ff */
[----:B------:R-:W-:Y:S01]  /*1d4e0*/  LOP3.LUT R4, R29, R4, RZ, 0x3c, !PT ;  /* 0x000000041d047212 */ /* 0x000fe200078e3cff */
[----:B------:R-:W-:Y:S01]  /*1d4f0*/  IMAD.X R29, RZ, RZ, R5, P5 ;  /* 0x000000ffff1d7224 */ /* 0x000fe200028e0605 */
[----:B------:R-:W-:Y:S02]  /*1d500*/  LOP3.LUT R14, R45, 0x380, RZ, 0xc0, !PT ;  /* 0x000003802d0e7812 */ /* 0x000fe400078ec0ff */
[----:B------:R-:W-:Y:S02]  /*1d510*/  SHF.R.U64 R8, R8, 0x3, RZ ;  /* 0x0000000308087819 */ /* 0x000fe400000012ff */
[----:B------:R-:W-:Y:S02]  /*1d520*/  SHF.R.U64 R10, R10, 0x3, RZ ;  /* 0x000000030a0a7819 */ /* 0x000fe400000012ff */
[----:B------:R-:W-:Y:S02]  /*1d530*/  LOP3.LUT R24, R47, 0x380, RZ, 0xc0, !PT ;  /* 0x000003802f187812 */ /* 0x000fe400078ec0ff */
[----:B------:R-:W-:-:S02]  /*1d540*/  LOP3.LUT R26, R49, 0x380, RZ, 0xc0, !PT ;  /* 0x00000380311a7812 */ /* 0x000fc400078ec0ff */
[----:B------:R-:W-:Y:S02]  /*1d550*/  LOP3.LUT R28, R51, 0x380, RZ, 0xc0, !PT ;  /* 0x00000380331c7812 */ /* 0x000fe400078ec0ff */
[----:B------:R-:W-:Y:S02]  /*1d560*/  ISETP.NE.U32.AND P0, PT, RZ, UR4, PT ;  /* 0x00000004ff007c0c */ /* 0x000fe4000bf05070 */
[----:B------:R-:W-:Y:S02]  /*1d570*/  SHF.R.U64 R12, R12, 0x3, RZ ;  /* 0x000000030c0c7819 */ /* 0x000fe400000012ff */
[----:B------:R-:W-:Y:S02]  /*1d580*/  SHF.R.U64 R14, R14, 0x3, RZ ;  /* 0x000000030e0e7819 */ /* 0x000fe400000012ff */
[----:B------:R-:W-:Y:S02]  /*1d590*/  MOV R36, R4 ;  /* 0x0000000400247202 */ /* 0x000fe40000000f00 */
[----:B------:R-:W-:-:S02]  /*1d5a0*/  LOP3.LUT R8, R8, R39, RZ, 0x3c, !PT ;  /* 0x0000002708087212 */ /* 0x000fc400078e3cff */
[----:B------:R-:W-:Y:S02]  /*1d5b0*/  LOP3.LUT R10, R10, R41, RZ, 0x3c, !PT ;  /* 0x000000290a0a7212 */ /* 0x000fe400078e3cff */
[----:B------:R-:W-:Y:S02]  /*1d5c0*/  SHF.R.U64 R24, R24, 0x3, RZ ;  /* 0x0000000318187819 */ /* 0x000fe400000012ff */
[----:B------:R-:W-:Y:S02]  /*1d5d0*/  SHF.R.U64 R26, R26, 0x3, RZ ;  /* 0x000000031a1a7819 */ /* 0x000fe400000012ff */
[----:B------:R-:W-:Y:S02]  /*1d5e0*/  SHF.R.U64 R28, R28, 0x3, RZ ;  /* 0x000000031c1c7819 */ /* 0x000fe400000012ff */
[----:B------:R-:W-:Y:S02]  /*1d5f0*/  F2FP.BF16.F32.PACK_AB R4, R89, R88 ;  /* 0x000000585904723e */ /* 0x000fe400000010ff */
[----:B------:R-:W-:-:S02]  /*1d600*/  F2FP.BF16.F32.PACK_AB R5, R91, R90 ;  /* 0x0000005a5b05723e */ /* 0x000fc400000010ff */
[----:B------:R-:W-:Y:S02]  /*1d610*/  ISETP.NE.AND.EX P0, PT, RZ, UR5, PT, P0 ;  /* 0x00000005ff007c0c */ /* 0x000fe4000bf05300 */
[----:B------:R-:W-:Y:S01]  /*1d620*/  LOP3.LUT R12, R12, R43, RZ, 0x3c, !PT ;  /* 0x0000002b0c0c7212 */ /* 0x000fe200078e3cff */
[----:B------:R2:W-:Y:S01]  /*1d630*/  STSM.16.M88.4 [R36], R4 ;  /* 0x0000000424007844 */ /* 0x0005e20000000200 */
[----:B------:R-:W-:Y:S02]  /*1d640*/  LOP3.LUT R14, R14, R45, RZ, 0x3c, !PT ;  /* 0x0000002d0e0e7212 */ /* 0x000fe400078e3cff */
[----:B------:R-:W-:Y:S02]  /*1d650*/  LOP3.LUT R24, R24, R47, RZ, 0x3c, !PT ;  /* 0x0000002f18187212 */ /* 0x000fe400078e3cff */
[----:B------:R-:W-:Y:S02]  /*1d660*/  LOP3.LUT R26, R26, R49, RZ, 0x3c, !PT ;  /* 0x000000311a1a7212 */ /* 0x000fe400078e3cff */
[----:B------:R-:W-:-:S02]  /*1d670*/  LOP3.LUT R28, R28, R51, RZ, 0x3c, !PT ;  /* 0x000000331c1c7212 */ /* 0x000fc400078e3cff */
[----:B------:R-:W-:Y:S02]  /*1d680*/  MOV R44, R8 ;  /* 0x00000008002c7202 */ /* 0x000fe40000000f00 */
[----:B------:R-:W-:Y:S02]  /*1d690*/  MOV R43, R10 ;  /* 0x0000000a002b7202 */ /* 0x000fe40000000f00 */
[----:B------:R-:W-:Y:S02]  /*1d6a0*/  F2FP.BF16.F32.PACK_AB R8, R97, R96 ;  /* 0x000000606108723e */ /* 0x000fe400000010ff */
[----:B------:R-:W-:Y:S01]  /*1d6b0*/  F2FP.BF16.F32.PACK_AB R9, R99, R98 ;  /* 0x000000626309723e */ /* 0x000fe200000010ff */
[----:B--2---:R-:W2:Y:S01]  /*1d6c0*/  LDC.64 R36, c[0x0][0xbd8] ;  /* 0x0002f600ff247b82 */ /* 0x004ea20000000a00 */
[----:B------:R-:W-:Y:S02]  /*1d6d0*/  F2FP.BF16.F32.PACK_AB R10, R101, R100 ;  /* 0x00000064650a723e */ /* 0x000fe400000010ff */
[----:B------:R-:W-:-:S02]  /*1d6e0*/  F2FP.BF16.F32.PACK_AB R11, R103, R102 ;  /* 0x00000066670b723e */ /* 0x000fc400000010ff */
[----:B------:R-:W-:Y:S02]  /*1d6f0*/  F2FP.BF16.F32.PACK_AB R4, R105, R104 ;  /* 0x000000686904723e */ /* 0x000fe400000010ff */
        /* <DEDUP_REMOVED lines=8> */
[----:B------:R-:W-:Y:S02]  /*1d780*/  MOV R39, R26 ;  /* 0x0000001a00277202 */ /* 0x000fe40000000f00 */
[----:B------:R-:W-:Y:S02]  /*1d790*/  MOV R38, R28 ;  /* 0x0000001c00267202 */ /* 0x000fe40000000f00 */
[----:B------:R-:W-:Y:S01]  /*1d7a0*/  F2FP.BF16.F32.PACK_AB R12, R113, R112 ;  /* 0x00000070710c723e */ /* 0x000fe200000010ff */
[----:B---3--:R-:W3:Y:S01]  /*1d7b0*/  @P0 LDC.64 R8, c[0x0][0xbe0] ;  /* 0x0002f800ff080b82 */ /* 0x008ee20000000a00 */
[----:B------:R-:W-:Y:S01]  /*1d7c0*/  F2FP.BF16.F32.PACK_AB R13, R115, R114 ;  /* 0x00000072730d723e */ /* 0x000fe200000010ff */
[----:B------:R-:W-:Y:S01]  /*1d7d0*/  ULDC UR4, c[0x0][0xa88] ;  /* 0x0002a20000047ab9 */ /* 0x000fe20000000800 */
[----:B------:R-:W-:Y:S01]  /*1d7e0*/  F2FP.BF16.F32.PACK_AB R14, R33, R116 ;  /* 0x00000074210e723e */ /* 0x000fe200000010ff */
[----:B------:R-:W-:Y:S01]  /*1d7f0*/  IMAD.MOV.U32 R44, RZ, RZ, RZ ;  /* 0x000000ffff2c7224 */ /* 0x000fe200078e00ff */
[----:B------:R-:W-:Y:S01]  /*1d800*/  F2FP.BF16.F32.PACK_AB R15, R119, R118 ;  /* 0x00000076770f723e */ /* 0x000fe200000010ff */
[----:B--2---:R-:W-:Y:S01]  /*1d810*/  IMAD.WIDE R36, R220, 0x4, R36 ;  /* 0x00000004dc247825 */ /* 0x004fe200078e0224 */
[----:B------:R-:W-:-:S02]  /*1d820*/  F2FP.BF16.F32.PACK_AB R24, R121, R120 ;  /* 0x000000787918723e */ /* 0x000fc400000010ff */
[----:B------:R-:W-:Y:S01]  /*1d830*/  F2FP.BF16.F32.PACK_AB R25, R123, R122 ;  /* 0x0000007a7b19723e */ /* 0x000fe200000010ff */
[----:B------:R2:W-:Y:S01]  /*1d840*/  STSM.16.M88.4 [R42], R12 ;  /* 0x0000000c2a007844 */ /* 0x0005e20000000200 */
[----:B------:R-:W-:Y:S02]  /*1d850*/  F2FP.BF16.F32.PACK_AB R26, R125, R124 ;  /* 0x0000007c7d1a723e */ /* 0x000fe400000010ff */
[----:B------:R-:W-:Y:S02]  /*1d860*/  F2FP.BF16.F32.PACK_AB R27, R127, R126 ;  /* 0x0000007e7f1b723e */ /* 0x000fe400000010ff */
[----:B------:R-:W-:Y:S02]  /*1d870*/  F2FP.BF16.F32.PACK_AB R28, R31, R128 ;  /* 0x000000801f1c723e */ /* 0x000fe400000010ff */
[----:B------:R-:W-:Y:S01]  /*1d880*/  F2FP.BF16.F32.PACK_AB R29, R131, R130 ;  /* 0x00000082831d723e */ /* 0x000fe200000010ff */
[----:B------:R2:W-:Y:S01]  /*1d890*/  STSM.16.M88.4 [R41], R24 ;  /* 0x0000001829007844 */ /* 0x0005e20000000200 */
[----:B------:R-:W-:-:S02]  /*1d8a0*/  F2FP.BF16.F32.PACK_AB R31, R135, R134 ;  /* 0x00000086871f723e */ /* 0x000fc400000010ff */
[----:B------:R-:W-:Y:S02]  /*1d8b0*/  F2FP.BF16.F32.PACK_AB R33, R139, R138 ;  /* 0x0000008a8b21723e */ /* 0x000fe400000010ff */
[----:B----4-:R-:W-:Y:S01]  /*1d8c0*/  F2FP.BF16.F32.PACK_AB R4, R145, R144 ;  /* 0x000000909104723e */ /* 0x010fe200000010ff */
[----:B------:R2:W-:Y:S01]  /*1d8d0*/  STSM.16.M88.4 [R40], R28 ;  /* 0x0000001c28007844 */ /* 0x0005e20000000200 */
[----:B------:R-:W-:Y:S02]  /*1d8e0*/  F2FP.BF16.F32.PACK_AB R5, R147, R146 ;  /* 0x000000929305723e */ /* 0x000fe400000010ff */
[----:B------:R-:W-:Y:S01]  /*1d8f0*/  F2FP.BF16.F32.PACK_AB R6, R149, R148 ;  /* 0x000000949506723e */ /* 0x000fe200000010ff */
[----:B------:R2:W-:Y:S01]  /*1d900*/  STSM.16.M88.4 [R39], R32 ;  /* 0x0000002027007844 */ /* 0x0005e20000000200 */
[----:B------:R-:W-:-:S05]  /*1d910*/  F2FP.BF16.F32.PACK_AB R7, R151, R150 ;  /* 0x000000969707723e */ /* 0x000fca00000010ff */
[----:B------:R2:W-:Y:S01]  /*1d920*/  STSM.16.M88.4 [R38], R4 ;  /* 0x0000000426007844 */ /* 0x0005e20000000200 */
[----:B------:R-:W-:Y:S01]  /*1d930*/  BAR.SYNC.DEFER_BLOCKING 0x1, 0x100 ;  /* 0x0044000000007b1d */ /* 0x000fe20000010000 */
[----:B------:R-:W-:Y:S02]  /*1d940*/  IMAD.U32 R49, RZ, RZ, UR4 ;  /* 0x00000004ff317e24 */ /* 0x000fe4000f8e00ff */
[----:B---3--:R-:W-:-:S03]  /*1d950*/  @P0 IMAD.WIDE R8, R220, 0x4, R8 ;  /* 0x00000004dc080825 */ /* 0x008fc600078e0208 */
[----:B------:R2:W5:Y:S01]  /*1d960*/  @P2 LDG.E R44, desc[UR56][R36.64] ;  /* 0x00000038242c2981 */ /* 0x000562000c1e1900 */
[----:B------:R-:W-:-:S03]  /*1d970*/  IMAD.IADD R11, R16, 0x1, R203 ;  /* 0x00000001100b7824 */ /* 0x000fc600078e02cb */
[----:B------:R2:W5:Y:S01]  /*1d980*/  @P0 LDG.E R49, desc[UR56][R8.64] ;  /* 0x0000003808310981 */ /* 0x000562000c1e1900 */
[----:B------:R-:W-:Y:S01]  /*1d990*/  IMAD.WIDE R20, R11, 0x2, R20 ;  /* 0x000000020b147825 */ /* 0x000fe200078e0214 */
[----:B------:R-:W-:Y:S06]  /*1d9a0*/  @P0 BRA `(.L_x_7096) ;  /* 0x0000000000100947 */ /* 0x000fec0003800000 */
[----:B------:R-:W-:Y:S05]  /*1d9b0*/  @!P2 BRA `(.L_x_7096) ;  /* 0x00000000000ca947 */ /* 0x000fea0003800000 */
[----:B--2---:R-:W2:Y:S04]  /*1d9c0*/  LDG.E R4, desc[UR56][R36.64] ;  /* 0x0000003824047981 */ /* 0x004ea8000c1e1900 */
[----:B-----5:R-:W2:Y:S02]  /*1d9d0*/  LDG.E R49, desc[UR56][R36.64+0x4] ;  /* 0x0000043824317981 */ /* 0x020ea4000c1e1900 */
[----:B--2---:R-:W-:-:S07]  /*1d9e0*/  IMAD.IADD R49, R49, 0x1, -R4 ;  /* 0x0000000131317824 */ /* 0x004fce00078e0a04 */
.L_x_7096:
[----:B------:R-:W-:Y:S01]  /*1d9f0*/  SHF.R.S32.HI R48, RZ, 0x1f, R218 ;  /* 0x0000001fff307819 */ /* 0x000fe200000114da */
[----:B------:R-:W-:Y:S01]  /*1da00*/  ULDC.64 UR4, c[0x0][0xb70] ;  /* 0x0002dc0000047ab9 */ /* 0x000fe20000000a00 */
[----:B-----5:R-:W-:Y:S01]  /*1da10*/  SHF.R.S32.HI R45, RZ, 0x1f, R44 ;  /* 0x0000001fff2d7819 */ /* 0x020fe2000001142c */
[----:B------:R-:W-:Y:S01]  /*1da20*/  IMAD R10, R222, 0x80, R204 ;  /* 0x00000080de0a7824 */ /* 0x000fe200078e02cc */
[----:B--2---:R-:W-:Y:S01]  /*1da30*/  SHF.R.S32.HI R6, RZ, 0x1f, R220 ;  /* 0x0000001fff067819 */ /* 0x004fe200000114dc */
[----:B------:R-:W-:Y:S01]  /*1da40*/  IMAD R7, R48, UR4, RZ ;  /* 0x0000000430077c24 */ /* 0x000fe2000f8e02ff */
[----:B------:R-:W-:Y:S01]  /*1da50*/  SEL R51, R220, RZ, !P2 ;  /* 0x000000ffdc337207 */ /* 0x000fe20005000000 */
[----:B------:R-:W-:Y:S01]  /*1da60*/  IMAD.WIDE.U32 R4, R218, UR4, R44 ;  /* 0x00000004da047c25 */ /* 0x000fe2000f8e002c */
[----:B------:R-:W-:Y:S02]  /*1da70*/  SEL R50, R6, RZ, !P2 ;  /* 0x000000ff06327207 */ /* 0x000fe40005000000 */
[----:B------:R-:W-:Y:S01]  /*1da80*/  IADD3 R9, P0, R20, 0x1000, RZ ;  /* 0x0000100014097810 */ /* 0x000fe20007f1e0ff */
[----:B------:R-:W-:Y:S01]  /*1da90*/  IMAD R7, R218, UR5, R7 ;  /* 0x00000005da077c24 */ /* 0x000fe2000f8e0207 */
[----:B------:R-:W-:Y:S01]  /*1daa0*/  ULDC.64 UR4, c[0x0][0xb78] ;  /* 0x0002de0000047ab9 */ /* 0x000fe20000000a00 */
[----:B------:R-:W-:Y:S01]  /*1dab0*/  IADD3 R25, P2, R20, 0x3000, RZ ;  /* 0x0000300014197810 */ /* 0x000fe20007f5e0ff */
[----:B------:R-:W-:Y:S01]  /*1dac0*/  IMAD R6, R50, UR4, RZ ;  /* 0x0000000432067c24 */ /* 0x000fe2000f8e02ff */
[----:B------:R-:W-:Y:S01]  /*1dad0*/  LOP3.LUT R8, R9, 0x380, RZ, 0xc0, !PT ;  /* 0x0000038009087812 */ /* 0x000fe200078ec0ff */
[----:B------:R-:W-:Y:S01]  /*1dae0*/  IMAD.IADD R5, R5, 0x1, R7 ;  /* 0x0000000105057824 */ /* 0x000fe200078e0207 */
[----:B------:R-:W-:Y:S01]  /*1daf0*/  IADD3 R13, P1, R20, 0x2000, RZ ;  /* 0x00002000140d7810 */ /* 0x000fe20007f3e0ff */
[C---:B------:R-:W-:Y:S01]  /*1db00*/  IMAD R6, R51.reuse, UR5, R6 ;  /* 0x0000000533067c24 */ /* 0x040fe2000f8e0206 */
[----:B------:R-:W-:Y:S01]  /*1db10*/  SHF.R.S32.HI R7, RZ, 0x1f, R10 ;  /* 0x0000001fff077819 */ /* 0x000fe2000001140a */
[----:B------:R-:W-:Y:S01]  /*1db20*/  IMAD.WIDE.U32 R4, R51, UR4, R4 ;  /* 0x0000000433047c25 */ /* 0x000fe2000f8e0004 */
[----:B------:R-:W-:Y:S01]  /*1db30*/  LOP3.LUT R24, R25, 0x380, RZ, 0xc0, !PT ;  /* 0x0000038019187812 */ /* 0x000fe200078ec0ff */
[----:B------:R-:W-:Y:S01]  /*1db40*/  ULDC.64 UR4, c[0x0][0xb40] ;  /* 0x0002d00000047ab9 */ /* 0x000fe20000000a00 */
[----:B------:R-:W-:-:S02]  /*1db50*/  SHF.R.U64 R8, R8, 0x3, RZ ;  /* 0x0000000308087819 */ /* 0x000fc400000012ff */
[----:B------:R-:W-:Y:S02]  /*1db60*/  IADD3 R4, P3, R10, R4, RZ ;  /* 0x000000040a047210 */ /* 0x000fe40007f7e0ff */
[----:B------:R-:W-:Y:S02]  /*1db70*/  LOP3.LUT R12, R13, 0x380, RZ, 0xc0, !PT ;  /* 0x000003800d0c7812 */ /* 0x000fe400078ec0ff */
[----:B------:R-:W-:Y:S02]  /*1db80*/  IADD3.X R7, R7, R5, R6, P3, !PT ;  /* 0x0000000507077210 */ /* 0x000fe40001ffe406 */
[----:B------:R-:W-:Y:S02]  /*1db90*/  LEA R46, P3, R4, UR4, 0x2 ;  /* 0x00000004042e7c11 */ /* 0x000fe4000f8610ff */
[----:B------:R-:W-:Y:S02]  /*1dba0*/  SHF.R.U64 R24, R24, 0x3, RZ ;  /* 0x0000000318187819 */ /* 0x000fe400000012ff */
[----:B------:R-:W-:Y:S01]  /*1dbb0*/  LOP3.LUT R8, R8, R9, RZ, 0x3c, !PT ;  /* 0x0000000908087212 */ /* 0x000fe200078e3cff */
[----:B------:R-:W-:Y:S01]  /*1dbc0*/  IMAD.X R9, RZ, RZ, R21, P0 ;  /* 0x000000ffff097224 */ /* 0x000fe200000e0615 */
[----:B------:R-:W-:-:S02]  /*1dbd0*/  SHF.R.U64 R12, R12, 0x3, RZ ;  /* 0x000000030c0c7819 */ /* 0x000fc400000012ff */
[----:B------:R-:W-:Y:S01]  /*1dbe0*/  LEA.HI.X R47, R4, UR5, R7, 0x2, P3 ;  /* 0x00000005042f7c11 */ /* 0x000fe200098f1407 */
[----:B------:R-:W-:Y:S01]  /*1dbf0*/  VIADD R4, R10, 0x8 ;  /* 0x000000080a047836 */ /* 0x000fe20000000000 */
[----:B------:R-:W-:Y:S01]  /*1dc00*/  LOP3.LUT R24, R24, R25, RZ, 0x3c, !PT ;  /* 0x0000001918187212 */ /* 0x000fe200078e3cff */
[----:B------:R-:W-:Y:S01]  /*1dc10*/  IMAD.X R25, RZ, RZ, R21, P2 ;  /* 0x000000ffff197224 */ /* 0x000fe200010e0615 */
[----:B------:R-:W-:Y:S01]  /*1dc20*/  LOP3.LUT P0, RZ, R223, 0x3, RZ, 0xc0, !PT ;  /* 0x00000003dfff7812 */ /* 0x000fe2000780c0ff */
[----:B------:R-:W-:Y:S01]  /*1dc30*/  ULDC.64 UR4, c[0x0][0xaa0] ;  /* 0x0002a80000047ab9 */ /* 0x000fe20000000a00 */
[C---:B------:R-:W-:Y:S02]  /*1dc40*/  IADD3 R29, P5, R20.reuse, 0x4000, RZ ;  /* 0x00004000141d7810 */ /* 0x040fe40007fbe0ff */
[C---:B------:R-:W-:Y:S02]  /*1dc50*/  IADD3 R33, P4, R20.reuse, 0x5000, RZ ;  /* 0x0000500014217810 */ /* 0x040fe40007f9e0ff */
[----:B------:R-:W-:-:S02]  /*1dc60*/  IADD3 R37, P3, R20, 0x6000, RZ ;  /* 0x0000600014257810 */ /* 0x000fc40007f7e0ff */
[----:B------:R-:W-:Y:S01]  /*1dc70*/  LOP3.LUT R12, R12, R13, RZ, 0x3c, !PT ;  /* 0x0000000d0c0c7212 */ /* 0x000fe200078e3cff */
[--C-:B------:R-:W-:Y:S01]  /*1dc80*/  IMAD.X R13, RZ, RZ, R21.reuse, P1 ;  /* 0x000000ffff0d7224 */ /* 0x100fe200008e0615 */
[----:B------:R-:W-:Y:S02]  /*1dc90*/  IADD3 R5, P2, R20, 0x7000, RZ ;  /* 0x0000700014057810 */ /* 0x000fe40007f5e0ff */
[----:B------:R-:W-:Y:S02]  /*1dca0*/  ISETP.GE.OR P1, PT, R10, R49, P0 ;  /* 0x000000310a00720c */ /* 0x000fe40000726670 */
[----:B------:R-:W-:Y:S01]  /*1dcb0*/  LOP3.LUT R28, R29, 0x380, RZ, 0xc0, !PT ;  /* 0x000003801d1c7812 */ /* 0x000fe200078ec0ff */
[----:B------:R-:W-:Y:S01]  /*1dcc0*/  IMAD.X R41, RZ, RZ, R21, P2 ;  /* 0x000000ffff297224 */ /* 0x000fe200010e0615 */
[----:B------:R-:W-:Y:S02]  /*1dcd0*/  LOP3.LUT R32, R33, 0x380, RZ, 0xc0, !PT ;  /* 0x0000038021207812 */ /* 0x000fe400078ec0ff */
[----:B------:R-:W-:-:S02]  /*1dce0*/  LOP3.LUT R36, R37, 0x380, RZ, 0xc0, !PT ;  /* 0x0000038025247812 */ /* 0x000fc400078ec0ff */
[----:B------:R-:W-:Y:S02]  /*1dcf0*/  ISETP.GE.OR P0, PT, R4, R49, P0 ;  /* 0x000000310400720c */ /* 0x000fe40000706670 */
[----:B------:R-:W-:Y:S02]  /*1dd00*/  LOP3.LUT R4, R5, 0x380, RZ, 0xc0, !PT ;  /* 0x0000038005047812 */ /* 0x000fe400078ec0ff */
[----:B------:R-:W-:Y:S01]  /*1dd10*/  LOP3.LUT R7, R20, 0x380, RZ, 0xc0, !PT ;  /* 0x0000038014077812 */ /* 0x000fe200078ec0ff */
[----:B------:R2:W-:Y:S01]  /*1dd20*/  @!P1 STG.E desc[UR56][R46.64], R3 ;  /* 0x000000032e009986 */ /* 0x0005e2000c101938 */
[----:B------:R-:W-:Y:S02]  /*1dd30*/  SHF.R.U64 R28, R28, 0x3, RZ ;  /* 0x000000031c1c7819 */ /* 0x000fe400000012ff */
[----:B------:R-:W-:Y:S02]  /*1dd40*/  SHF.R.U64 R32, R32, 0x3, RZ ;  /* 0x0000000320207819 */ /* 0x000fe400000012ff */
        /* <DEDUP_REMOVED lines=12> */
[----:B------:R-:W-:-:S03]  /*1de10*/  LOP3.LUT R20, R7, R20, RZ, 0x3c, !PT ;  /* 0x0000001407147212 */ /* 0x000fc600078e3cff */
[----:B------:R-:W5:Y:S01]  /*1de20*/  LD.E.128 R12, desc[UR56][R12.64] ;  /* 0x000000380c0c7980 */ /* 0x000f62000c101d00 */
[----:B--2---:R-:W-:-:S03]  /*1de30*/  IMAD R3, R45, UR4, RZ ;  /* 0x000000042d037c24 */ /* 0x004fc6000f8e02ff */
[----:B------:R2:W5:Y:S04]  /*1de40*/  LD.E.128 R4, desc[UR56][R20.64] ;  /* 0x0000003814047980 */ /* 0x000568000c101d00 */
[----:B------:R-:W5:Y:S04]  /*1de50*/  LD.E.128 R24, desc[UR56][R24.64] ;  /* 0x0000003818187980 */ /* 0x000f68000c101d00 */
[----:B------:R-:W5:Y:S04]  /*1de60*/  LD.E.128 R28, desc[UR56][R28.64] ;  /* 0x000000381c1c7980 */ /* 0x000f68000c101d00 */
[----:B------:R-:W5:Y:S01]  /*1de70*/  LD.E.128 R32, desc[UR56][R32.64] ;  /* 0x0000003820207980 */ /* 0x000f62000c101d00 */
[----:B--2---:R-:W-:-:S03]  /*1de80*/  IMAD.MOV.U32 R20, RZ, RZ, R16 ;  /* 0x000000ffff147224 */ /* 0x004fc600078e0010 */
[----:B------:R-:W5:Y:S01]  /*1de90*/  LD.E.128 R36, desc[UR56][R36.64] ;  /* 0x0000003824247980 */ /* 0x000f62000c101d00 */
[----:B------:R-:W-:-:S03]  /*1dea0*/  IMAD.MOV.U32 R21, RZ, RZ, R17 ;  /* 0x000000ffff157224 */ /* 0x000fc600078e0011 */
[----:B------:R-:W5:Y:S01]  /*1deb0*/  LD.E.128 R40, desc[UR56][R40.64] ;  /* 0x0000003828287980 */ /* 0x000f62000c101d00 */
        /* <DEDUP_REMOVED lines=9> */
[----:B------:R-:W-:Y:S02]  /*1df50*/  IMAD R49, R222, -0x80, R49 ;  /* 0xffffff80de317824 */ /* 0x000fe400078e0231 */
[----:B------:R-:W-:Y:S02]  /*1df60*/  IMAD.IADD R21, R21, 0x1, R3 ;  /* 0x0000000115157824 */ /* 0x000fe400078e0203 */
[----:B------:R-:W-:Y:S01]  /*1df70*/  IMAD R3, R48, UR4, RZ ;  /* 0x0000000430037c24 */ /* 0x000fe2000f8e02ff */
[----:B------:R-:W-:Y:S01]  /*1df80*/  ISETP.GE.AND P3, PT, R18, R49, PT ;  /* 0x000000311200720c */ /* 0x000fe20003f66270 */
[----:B------:R-:W-:-:S04]  /*1df90*/  IMAD.WIDE.U32 R20, R218, UR4, R20 ;  /* 0x00000004da147c25 */ /* 0x000fc8000f8e0014 */
[----:B------:R-:W-:Y:S01]  /*1dfa0*/  IMAD R3, R218, UR5, R3 ;  /* 0x00000005da037c24 */ /* 0x000fe2000f8e0203 */
[----:B------:R-:W-:Y:S01]  /*1dfb0*/  ULDC.64 UR4, c[0x0][0xae8] ;  /* 0x0002ba0000047ab9 */ /* 0x000fe20000000a00 */
[----:B---3--:R-:W-:Y:S02]  /*1dfc0*/  VIADD R0, R2, 0x28820 ;  /* 0x0002882002007836 */ /* 0x008fe40000000000 */
[----:B------:R-:W-:Y:S02]  /*1dfd0*/  IMAD R44, R50, UR4, RZ ;  /* 0x00000004322c7c24 */ /* 0x000fe4000f8e02ff */
[----:B------:R-:W-:Y:S01]  /*1dfe0*/  IMAD.IADD R21, R21, 0x1, R3 ;  /* 0x0000000115157824 */ /* 0x000fe200078e0203 */
[----:B------:R-:W-:Y:S01]  /*1dff0*/  PRMT R0, RZ, 0x654, R0 ;  /* 0x00000654ff007816 */ /* 0x000fe20000000000 */
[C---:B------:R-:W-:Y:S01]  /*1e000*/  IMAD R3, R51.reuse, UR5, R44 ;  /* 0x0000000533037c24 */ /* 0x040fe2000f8e022c */
[----:B------:R-:W-:Y:S01]  /*1e010*/  BSSY B1, `(.L_x_7097) ;  /* 0x0000018000017945 */ /* 0x000fe20003800000 */
[----:B------:R-:W-:Y:S01]  /*1e020*/  IMAD.WIDE.U32 R46, R51, UR4, R20 ;  /* 0x00000004332e7c25 */ /* 0x000fe2000f8e0014 */
[----:B--2---:R2:W-:Y:S01]  /*1e030*/  SYNCS.ARRIVE.TRANS64.RED.A1T0 RZ, [R0+URZ], RZ ;  /* 0x000000ff00ff79a7 */ /* 0x0045e2000810043f */
[----:B------:R-:W-:-:S02]  /*1e040*/  ISETP.GE.AND P0, PT, R189, R49, PT ;  /* 0x00000031bd00720c */ /* 0x000fc40003f06270 */
[-C--:B------:R-:W-:Y:S01]  /*1e050*/  ISETP.GE.AND P1, PT, R188, R49.reuse, PT ;  /* 0x00000031bc00720c */ /* 0x080fe20003f26270 */
[----:B------:R-:W-:Y:S01]  /*1e060*/  IMAD.WIDE R44, R222, 0x80, R18 ;  /* 0x00000080de2c7825 */ /* 0x000fe200078e0212 */
[----:B------:R-:W-:-:S03]  /*1e070*/  ISETP.GE.AND P2, PT, R190, R49, PT ;  /* 0x00000031be00720c */ /* 0x000fc60003f46270 */
[----:B------:R-:W-:Y:S01]  /*1e080*/  IMAD.IADD R51, R47, 0x1, R3 ;  /* 0x000000012f337824 */ /* 0x000fe200078e0203 */
[----:B--2---:R-:W-:Y:S09]  /*1e090*/  @P3 BRA `(.L_x_7098) ;  /* 0x00000000003c3947 */ /* 0x004ff20003800000 */
[----:B------:R-:W-:Y:S01]  /*1e0a0*/  ULDC.64 UR6, c[0x0][0xad8] ;  /* 0x0002b60000067ab9 */ /* 0x000fe20000000a00 */
[----:B------:R-:W-:Y:S01]  /*1e0b0*/  IMAD.MOV.U32 R20, RZ, RZ, R46 ;  /* 0x000000ffff147224 */ /* 0x000fe200078e002e */
[----:B------:R-:W-:Y:S01]  /*1e0c0*/  ULDC UR4, c[0x0][0xa8c] ;  /* 0x0002a30000047ab9 */ /* 0x000fe20000000800 */
[----:B------:R-:W-:Y:S01]  /*1e0d0*/  IMAD R3, R45, UR6, RZ ;  /* 0x000000062d037c24 */ /* 0x000fe2000f8e02ff */
[----:B------:R-:W-:Y:S01]  /*1e0e0*/  ISETP.GE.AND P3, PT, R16, UR4, PT ;  /* 0x0000000410007c0c */ /* 0x000fe2000bf66270 */
[----:B------:R-:W-:Y:S01]  /*1e0f0*/  IMAD.MOV.U32 R21, RZ, RZ, R51 ;  /* 0x000000ffff157224 */ /* 0x000fe200078e0033 */
[----:B------:R-:W-:Y:S01]  /*1e100*/  ISETP.GE.AND P4, PT, R195, UR4, PT ;  /* 0x00000004c3007c0c */ /* 0x000fe2000bf86270 */
        /* <DEDUP_REMOVED lines=8> */
.L_x_7098:
[----:B------:R-:W-:Y:S05]  /*1e190*/  BSYNC B1 ;  /* 0x0000000000017941 */ /* 0x000fea0003800000 */
.L_x_7097:
[----:B------:R-:W-:Y:S04]  /*1e1a0*/  BSSY B1, `(.L_x_7099) ;  /* 0x0000013000017945 */ /* 0x000fe80003800000 */
[----:B------:R-:W-:Y:S05]  /*1e1b0*/  @P0 BRA `(.L_x_7100) ;  /* 0x0000000000440947 */ /* 0x000fea0003800000 */
[----:B------:R-:W-:Y:S01]  /*1e1c0*/  IADD3 R3, P0, R44, 0x20, RZ ;  /* 0x000000202c037810 */ /* 0x000fe20007f1e0ff */
[----:B------:R-:W-:Y:S01]  /*1e1d0*/  ULDC.64 UR6, c[0x0][0xad8] ;  /* 0x0002b60000067ab9 */ /* 0x000fe20000000a00 */
[----:B--2--5:R-:W-:Y:S01]  /*1e1e0*/  IMAD.MOV.U32 R4, RZ, RZ, R46 ;  /* 0x000000ffff047224 */ /* 0x024fe200078e002e */
[----:B------:R-:W-:Y:S01]  /*1e1f0*/  ULDC UR4, c[0x0][0xa8c] ;  /* 0x0002a30000047ab9 */ /* 0x000fe20000000800 */
[----:B------:R-:W-:Y:S01]  /*1e200*/  IMAD.MOV.U32 R5, RZ, RZ, R51 ;  /* 0x000000ffff057224 */ /* 0x000fe200078e0033 */
[----:B------:R-:W-:Y:S01]  /*1e210*/  ISETP.GE.AND P3, PT, R16, UR4, PT ;  /* 0x0000000410007c0c */ /* 0x000fe2000bf66270 */
[----:B------:R-:W-:Y:S01]  /*1e220*/  IMAD.X R0, RZ, RZ, R45, P0 ;  /* 0x000000ffff007224 */ /* 0x000fe200000e062d */
[----:B------:R-:W-:Y:S01]  /*1e230*/  ISETP.GE.AND P4, PT, R195, UR4, PT ;  /* 0x00000004c3007c0c */ /* 0x000fe2000bf86270 */
[----:B------:R-:W-:-:S04]  /*1e240*/  IMAD.WIDE.U32 R4, R3, UR6, R4 ;  /* 0x0000000603047c25 */ /* 0x000fc8000f8e0004 */
        /* <DEDUP_REMOVED lines=8> */
.L_x_7100:
[----:B------:R-:W-:Y:S05]  /*1e2d0*/  BSYNC B1 ;  /* 0x0000000000017941 */ /* 0x000fea0003800000 */
.L_x_7099:
        /* <DEDUP_REMOVED lines=14> */
[----:B---3--:R-:W-:Y:S01]  /*1e3c0*/  LEA R6, P0, R4, UR6, 0x1 ;  /* 0x0000000604067c11 */ /* 0x008fe2000f8008ff */
[----:B------:R-:W-:-:S05]  /*1e3d0*/  IMAD.IADD R3, R5, 0x1, R3 ;  /* 0x0000000105037824 */ /* 0x000fca00078e0203 */
[----:B------:R-:W-:-:S05]  /*1e3e0*/  LEA.HI.X R7, R4, UR7, R3, 0x1, P0 ;  /* 0x0000000704077c11 */ /* 0x000fca00080f0c03 */
[----:B------:R4:W-:Y:S04]  /*1e3f0*/  @!P1 STG.E.128 desc[UR56][R6.64], R12 ;  /* 0x0000000c06009986 */ /* 0x0009e8000c101d38 */
[----:B------:R4:W-:Y:S02]  /*1e400*/  @!P3 STG.E.128 desc[UR56][R6.64+0x80], R36 ;  /* 0x000080240600b986 */ /* 0x0009e4000c101d38 */
.L_x_7102:
[----:B------:R-:W-:Y:S05]  /*1e410*/  BSYNC B1 ;  /* 0x0000000000017941 */ /* 0x000fea0003800000 */
.L_x_7101:
[----:B------:R-:W-:Y:S05]  /*1e420*/  @P2 BRA `(.L_x_7103) ;  /* 0x0000000800ac2947 */ /* 0x000fea0003800000 */
[----:B------:R-:W-:Y:S01]  /*1e430*/  IADD3 R3, P0, R44, 0x60, RZ ;  /* 0x000000602c037810 */ /* 0x000fe20007f1e0ff */
[----:B------:R-:W-:Y:S01]  /*1e440*/  ULDC.64 UR6, c[0x0][0xad8] ;  /* 0x0002b60000067ab9 */ /* 0x000fe20000000a00 */
[----:B--2--5:R-:W-:Y:S01]  /*1e450*/  IMAD.MOV.U32 R4, RZ, RZ, R46 ;  /* 0x000000ffff047224 */ /* 0x024fe200078e002e */
[----:B------:R-:W-:Y:S01]  /*1e460*/  ULDC UR4, c[0x0][0xa8c] ;  /* 0x0002a30000047ab9 */ /* 0x000fe20000000800 */
[----:B------:R-:W-:Y:S01]  /*1e470*/  IMAD.MOV.U32 R5, RZ, RZ, R51 ;  /* 0x000000ffff057224 */ /* 0x000fe200078e0033 */
[----:B------:R-:W-:Y:S01]  /*1e480*/  ISETP.GE.AND P1, PT, R16, UR4, PT ;  /* 0x0000000410007c0c */ /* 0x000fe2000bf26270 */
[----:B------:R-:W-:Y:S02]  /*1e490*/  IMAD.X R44, RZ, RZ, R45, P0 ;  /* 0x000000ffff2c7224 */ /* 0x000fe400000e062d */
[----:B------:R-:W-:-:S04]  /*1e4a0*/  IMAD.WIDE.U32 R4, R3, UR6, R4 ;  /* 0x0000000603047c25 */ /* 0x000fc8000f8e0004 */
[----:B------:R-:W-:-:S04]  /*1e4b0*/  IMAD R44, R44, UR6, RZ ;  /* 0x000000062c2c7c24 */ /* 0x000fc8000f8e02ff */
[----:B------:R-:W-:Y:S01]  /*1e4c0*/  IMAD R3, R3, UR7, R44 ;  /* 0x0000000703037c24 */ /* 0x000fe2000f8e022c */
[----:B------:R-:W-:Y:S02]  /*1e4d0*/  ULDC.64 UR6, c[0x0][0xa80] ;  /* 0x0002a00000067ab9 */ /* 0x000fe40000000a00 */
[----:B---34-:R-:W-:Y:S01]  /*1e4e0*/  LEA R6, P0, R4, UR6, 0x1 ;  /* 0x0000000604067c11 */ /* 0x018fe2000f8008ff */
[----:B------:R-:W-:-:S05]  /*1e4f0*/  IMAD.IADD R3, R5, 0x1, R3 ;  /* 0x0000000105037824 */ /* 0x000fca00078e0203 */
[----:B------:R-:W-:Y:S02]  /*1e500*/  LEA.HI.X R7, R4, UR7, R3, 0x1, P0 ;  /* 0x0000000704077c11 */ /* 0x000fe400080f0c03 */
[----:B------:R-:W-:-:S03]  /*1e510*/  ISETP.GE.AND P0, PT, R195, UR4, PT ;  /* 0x00000004c3007c0c */ /* 0x000fc6000bf06270 */
[----:B------:R2:W-:Y:S10]  /*1e520*/  @!P1 STG.E.128 desc[UR56][R6.64], R24 ;  /* 0x0000001806009986 */ /* 0x0005f4000c101d38 */
[----:B------:R-:W-:Y:S05]  /*1e530*/  @P0 BRA `(.L_x_7103) ;  /* 0x0000000800680947 */ /* 0x000fea0003800000 */
[----:B------:R3:W-:Y:S01]  /*1e540*/  STG.E.128 desc[UR56][R6.64+0x80], R40 ;  /* 0x0000802806007986 */ /* 0x0007e2000c101d38 */
[----:B------:R-:W-:Y:S05]  /*1e550*/  BRA `(.L_x_7103) ;  /* 0x0000000800607947 */ /* 0x000fea0003800000 */
.L_x_7095:
[----:B------:R-:W-:Y:S01]  /*1e560*/  ULDC.64 UR4, c[0x0][0xbd8] ;  /* 0x0002f60000047ab9 */ /* 0x000fe20000000a00 */
[----:B------:R-:W2:Y:S01]  /*1e570*/  LDC.64 R4, c[0x0][0xbd8] ;  /* 0x0002f600ff047b82 */ /* 0x000ea20000000a00 */
[----:B------:R-:W-:Y:S01]  /*1e580*/  ISETP.NE.U32.AND P0, PT, RZ, UR4, PT ;  /* 0x00000004ff007c0c */ /* 0x000fe2000bf05070 */
[----:B------:R-:W-:-:S03]  /*1e590*/  IMAD.MOV.U32 R9, RZ, RZ, RZ ;  /* 0x000000ffff097224 */ /* 0x000fc600078e00ff */
[----:B------:R-:W-:Y:S01]  /*1e5a0*/  ISETP.NE.AND.EX P0, PT, RZ, UR5, PT, P0 ;  /* 0x00000005ff007c0c */ /* 0x000fe2000bf05300 */
[----:B------:R-:W-:Y:S02]  /*1e5b0*/  ULDC.64 UR4, c[0x0][0xbe0] ;  /* 0x0002f80000047ab9 */ /* 0x000fe40000000a00 */
[----:B------:R-:W-:-:S04]  /*1e5c0*/  ISETP.NE.U32.AND P1, PT, RZ, UR4, PT ;  /* 0x00000004ff007c0c */ /* 0x000fc8000bf25070 */
[----:B------:R-:W-:Y:S01]  /*1e5d0*/  ISETP.NE.AND.EX P1, PT, RZ, UR5, PT, P1 ;  /* 0x00000005ff007c0c */ /* 0x000fe2000bf25310 */
[----:B--2---:R-:W-:-:S12]  /*1e5e0*/  IMAD.WIDE R4, R220, 0x4, R4 ;  /* 0x00000004dc047825 */ /* 0x004fd800078e0204 */
[----:B------:R-:W2:Y:S01]  /*1e5f0*/  @P1 LDC.64 R6, c[0x0][0xbe0] ;  /* 0x0002f800ff061b82 */ /* 0x000ea20000000a00 */
[----:B------:R-:W-:Y:S02]  /*1e600*/  ULDC UR4, c[0x0][0xa88] ;  /* 0x0002a20000047ab9 */ /* 0x000fe40000000800 */
[----:B------:R-:W-:Y:S01]  /*1e610*/  IMAD.U32 R3, RZ, RZ, UR4 ;  /* 0x00000004ff037e24 */ /* 0x000fe2000f8e00ff */
[----:B------:R3:W5:Y:S01]  /*1e620*/  @P0 LDG.E R9, desc[UR56][R4.64] ;  /* 0x0000003804090981 */ /* 0x000762000c1e1900 */
[----:B--2---:R-:W-:-:S05]  /*1e630*/  @P1 IMAD.WIDE R6, R220, 0x4, R6 ;  /* 0x00000004dc061825 */ /* 0x004fca00078e0206 */
[----:B------:R3:W5:Y:S01]  /*1e640*/  @P1 LDG.E R3, desc[UR56][R6.64] ;  /* 0x0000003806031981 */ /* 0x000762000c1e1900 */
[----:B------:R-:W-:Y:S02]  /*1e650*/  ISETP.GT.AND P2, PT, R229, 0x7f, PT ;  /* 0x0000007fe500780c */ /* 0x000fe40003f44270 */
[----:B------:R-:W-:Y:S01]  /*1e660*/  SHF.R.S32.HI R8, RZ, 0x1f, R220 ;  /* 0x0000001fff087819 */ /* 0x000fe200000114dc */
[----:B------:R-:W-:Y:S10]  /*1e670*/  @P1 BRA `(.L_x_7104) ;  /* 0x0000000000101947 */ /* 0x000ff40003800000 */
[----:B------:R-:W-:Y:S05]  /*1e680*/  @!P0 BRA `(.L_x_7104) ;  /* 0x00000000000c8947 */ /* 0x000fea0003800000 */
[----:B------:R-:W2:Y:S04]  /*1e690*/  LDG.E R0, desc[UR56][R4.64] ;  /* 0x0000003804007981 */ /* 0x000ea8000c1e1900 */
[----:B-----5:R-:W2:Y:S02]  /*1e6a0*/  LDG.E R3, desc[UR56][R4.64+0x4] ;  /* 0x0000043804037981 */ /* 0x020ea4000c1e1900 */
[----:B--2---:R-:W-:-:S07]  /*1e6b0*/  IMAD.IADD R3, R3, 0x1, -R0 ;  /* 0x0000000103037824 */ /* 0x004fce00078e0a00 */
.L_x_7104:
[----:B------:R-:W-:Y:S01]  /*1e6c0*/  BSSY B1, `(.L_x_7105) ;  /* 0x000001c000017945 */ /* 0x000fe20003800000 */
[----:B------:R-:W-:Y:S02]  /*1e6d0*/  SEL R12, R8, RZ, !P0 ;  /* 0x000000ff080c7207 */ /* 0x000fe40004000000 */
[----:B------:R-:W-:Y:S02]  /*1e6e0*/  SHF.R.S32.HI R10, RZ, 0x1f, R218 ;  /* 0x0000001fff0a7819 */ /* 0x000fe400000114da */
[----:B------:R-:W-:Y:S02]  /*1e6f0*/  SEL R11, R220, RZ, !P0 ;  /* 0x000000ffdc0b7207 */ /* 0x000fe40004000000 */
[----:B-----5:R-:W-:Y:S01]  /*1e700*/  SHF.R.S32.HI R8, RZ, 0x1f, R9 ;  /* 0x0000001fff087819 */ /* 0x020fe20000011409 */
[----:B------:R-:W-:Y:S06]  /*1e710*/  @P2 BRA `(.L_x_7106) ;  /* 0x0000000000582947 */ /* 0x000fec0003800000 */
[----:B---3--:R-:W2:Y:S02]  /*1e720*/  S2R R5, SR_TID.X ;  /* 0x0000000000057919 */ /* 0x008ea40000002100 */
        /* <DEDUP_REMOVED lines=21> */
.L_x_7106:
[----:B------:R-:W-:Y:S05]  /*1e880*/  BSYNC B1 ;  /* 0x0000000000017941 */ /* 0x000fea0003800000 */
.L_x_7105:
[----:B------:R-:W-:Y:S01]  /*1e890*/  ULDC.64 UR4, c[0x0][0xaa0] ;  /* 0x0002a80000047ab9 */ /* 0x000fe20000000a00 */
[----:B---3--:R-:W-:Y:S01]  /*1e8a0*/  IMAD.MOV.U32 R4, RZ, RZ, R16 ;  /* 0x000000ffff047224 */ /* 0x008fe200078e0010 */
[----:B------:R-:W-:Y:S01]  /*1e8b0*/  BSSY B1, `(.L_x_7107) ;  /* 0x0000028000017945 */ /* 0x000fe20003800000 */
[----:B--2---:R-:W-:Y:S02]  /*1e8c0*/  IMAD.MOV.U32 R5, RZ, RZ, R17 ;  /* 0x000000ffff057224 */ /* 0x004fe400078e0011 */
        /* <DEDUP_REMOVED lines=38> */
.L_x_7108:
[----:B------:R-:W-:Y:S05]  /*1eb30*/  BSYNC B1 ;  /* 0x0000000000017941 */ /* 0x000fea0003800000 */
.L_x_7107:
        /* <DEDUP_REMOVED lines=14> */
[----:B--2---:R-:W-:Y:S01]  /*1ec20*/  LEA R12, P2, R4, UR6, 0x1 ;  /* 0x00000006040c7c11 */ /* 0x004fe2000f8408ff */
[----:B------:R-:W-:-:S05]  /*1ec30*/  IMAD.IADD R3, R5, 0x1, R3 ;  /* 0x0000000105037824 */ /* 0x000fca00078e0203 */
[----:B------:R-:W-:-:S05]  /*1ec40*/  LEA.HI.X R13, R4, UR7, R3, 0x1, P2 ;  /* 0x00000007040d7c11 */ /* 0x000fca00090f0c03 */
[----:B------:R3:W-:Y:S04]  /*1ec50*/  @!P3 STG.E.128 desc[UR56][R12.64], RZ ;  /* 0x000000ff0c00b986 */ /* 0x0007e8000c101d38 */
[----:B------:R3:W-:Y:S02]  /*1ec60*/  @!P4 STG.E.128 desc[UR56][R12.64+0x80], RZ ;  /* 0x000080ff0c00c986 */ /* 0x0007e4000c101d38 */
.L_x_7110:
[----:B------:R-:W-:Y:S05]  /*1ec70*/  BSYNC B1 ;  /* 0x0000000000017941 */ /* 0x000fea0003800000 */
.L_x_7109:
        /* <DEDUP_REMOVED lines=14> */
[----:B--23--:R-:W-:Y:S01]  /*1ed60*/  LEA R12, P0, R4, UR6, 0x1 ;  /* 0x00000006040c7c11 */ /* 0x00cfe2000f8008ff */
[----:B------:R-:W-:-:S05]  /*1ed70*/  IMAD.IADD R3, R5, 0x1, R3 ;  /* 0x0000000105037824 */ /* 0x000fca00078e0203 */
[----:B------:R-:W-:-:S05]  /*1ed80*/  LEA.HI.X R13, R4, UR7, R3, 0x1, P0 ;  /* 0x00000007040d7c11 */ /* 0x000fca00080f0c03 */
[----:B------:R4:W-:Y:S04]  /*1ed90*/  @!P2 STG.E.128 desc[UR56][R12.64], RZ ;  /* 0x000000ff0c00a986 */ /* 0x0009e8000c101d38 */
[----:B------:R4:W-:Y:S02]  /*1eda0*/  @!P3 STG.E.128 desc[UR56][R12.64+0x80], RZ ;  /* 0x000080ff0c00b986 */ /* 0x0009e4000c101d38 */
.L_x_7112:
[----:B------:R-:W-:Y:S05]  /*1edb0*/  BSYNC B1 ;  /* 0x0000000000017941 */ /* 0x000fea0003800000 */
.L_x_7111:
        /* <DEDUP_REMOVED lines=18> */
.L_x_7103:
[----:B------:R-:W-:Y:S05]  /*1eee0*/  BSYNC B0 ;  /* 0x0000000000007941 */ /* 0x000fea0003800000 */
.L_x_7094:
[----:B------:R-:W-:Y:S02]  /*1eef0*/  ULDC UR4, c[0x0][0xc14] ;  /* 0x0003050000047ab9 */ /* 0x000fe40000000800 */
[----:B-1----:R-:W-:-:S13]  /*1ef00*/  ISETP.GE.AND P0, PT, R199, UR4, PT ;  /* 0x00000004c7007c0c */ /* 0x002fda000bf06270 */
[----:B------:R-:W-:Y:S05]  /*1ef10*/  @!P0 BRA `(.L_x_7113) ;  /* 0xfffffe2000848947 */ /* 0x000fea000383ffff */
[----:B------:R-:W-:Y:S05]  /*1ef20*/  BRA `(.L_x_6833) ;  /* 0x00000064001c7947 */ /* 0x000fea0003800000 */
.L_x_6831:
        /* <DEDUP_REMOVED lines=61> */
.L_x_7118:
        /* <DEDUP_REMOVED lines=16> */
.L_x_7117:
[----:B------:R-:W-:Y:S05]  /*1f400*/  BSYNC B0 ;  /* 0x0000000000007941 */ /* 0x000fea0003800000 */
.L_x_7116:
        /* <DEDUP_REMOVED lines=25> */
.L_x_7114:
        /* <DEDUP_REMOVED lines=20> */
.L_x_7119:
[----:B-12---:R-:W-:Y:S02]  /*1f6e0*/  IMAD.MOV R0, RZ, RZ, -R3 ;  /* 0x000000ffff007224 */ /* 0x006fe400078e0a03 */
[----:B---3--:R-:W-:Y:S02]  /*1f6f0*/  IMAD R16, R16, UR4, R5 ;  /* 0x0000000410107c24 */ /* 0x008fe4000f8e0205 */
[----:B------:R-:W-:Y:S01]  /*1f700*/  IMAD R5, R0, R9, RZ ;  /* 0x0000000900057224 */ /* 0x000fe200078e02ff */
[----:B------:R-:W-:Y:S01]  /*1f710*/  IABS R0, R6 ;  /* 0x0000000600007213 */ /* 0x000fe20000000000 */
[----:B------:R-:W-:-:S04]  /*1f720*/  IMAD.MOV.U32 R2, RZ, RZ, RZ ;  /* 0x000000ffff027224 */ /* 0x000fc800078e00ff */
[----:B------:R-:W-:Y:S01]  /*1f730*/  IMAD.HI.U32 R2, R3, R5, R2 ;  /* 0x0000000503027227 */ /* 0x000fe200078e0002 */
[----:B------:R-:W-:-:S03]  /*1f740*/  IADD3 R5, -R16, UR6, RZ ;  /* 0x0000000610057c10 */ /* 0x000fc6000fffe1ff */
[----:B------:R-:W-:Y:S01]  /*1f750*/  IMAD.MOV R0, RZ, RZ, -R0 ;  /* 0x000000ffff007224 */ /* 0x000fe200078e0a00 */
        /* <DEDUP_REMOVED lines=48> */
.L_x_7115:
[----:B------:R-:W-:Y:S02]  /*1fa60*/  IMAD.MOV.U32 R17, RZ, RZ, RZ ;  /* 0x000000ffff117224 */ /* 0x000fe400078e00ff */
[----:B------:R-:W-:Y:S02]  /*1fa70*/  IMAD.U32 R16, RZ, RZ, UR6 ;  /* 0x00000006ff107e24 */ /* 0x000fe4000f8e00ff */
[----:B------:R-:W-:-:S07]  /*1fa80*/  IMAD.MOV.U32 R18, RZ, RZ, RZ ;  /* 0x000000ffff127224 */ /* 0x000fce00078e00ff */
.L_x_7120:
        /* <DEDUP_REMOVED lines=18> */
[----:B------:R-:W2:Y:S01]  /*1fbb0*/  S2R R4, SR_TID.X ;  /* 0x0000000000047919 */ /* 0x000ea20000002100 */
[----:B------:R-:W-:Y:S01]  /*1fbc0*/  ISETP.NE.AND P1, PT, R5, RZ, PT ;  /* 0x000000ff0500720c */ /* 0x000fe20003f25270 */
[----:B-1----:R-:W-:Y:S01]  /*1fbd0*/  IMAD.MOV.U32 R0, RZ, RZ, 0x1 ;  /* 0x00000001ff007424 */ /* 0x002fe200078e00ff */
        /* <DEDUP_REMOVED lines=10> */
[----:B--2---:R-:W-:-:S04]  /*1fc80*/  LOP3.LUT R4, R4, 0x7f, RZ, 0xc0, !PT ;  /* 0x0000007f04047812 */ /* 0x004fc800078ec0ff */
[C---:B------:R-:W-:Y:S02]  /*1fc90*/  ISETP.NE.AND P2, PT, R4.reuse, RZ, PT ;  /* 0x000000ff0400720c */ /* 0x040fe40003f45270 */
[----:B------:R-:W-:-:S11]  /*1fca0*/  ISETP.NE.OR P0, PT, R4, RZ, !P1 ;  /* 0x000000ff0400720c */ /* 0x000fd60004f05670 */
[----:B------:R-:W-:-:S04]  /*1fcb0*/  @P2 LOP3.LUT R2, R2, 0x2, RZ, 0xfc, !PT ;  /* 0x0000000202022812 */ /* 0x000fc800078efcff */
[----:B------:R-:W-:-:S05]  /*1fcc0*/  @P0 LOP3.LUT R2, R2, 0x40, RZ, 0xfc, !PT ;  /* 0x0000004002020812 */ /* 0x000fca00078efcff */
[----:B------:R1:W-:Y:S02]  /*1fcd0*/  STL [R1+0x14], R2 ;  /* 0x0000140201007387 */ /* 0x0003e40000100800 */
.L_x_7226:
[----:B------:R-:W-:Y:S05]  /*1fce0*/  YIELD ;  /* 0x0000000000007946 */ /* 0x000fea0003800000 */
[----:B------:R-:W-:Y:S01]  /*1fcf0*/  ULDC.64 UR4, c[0x0][0xa28] ;  /* 0x00028a0000047ab9 */ /* 0x000fe20000000a00 */
[----:B------:R-:W-:Y:S01]  /*1fd00*/  IMAD.MOV.U32 R8, RZ, RZ, RZ ;  /* 0x000000ffff087224 */ /* 0x000fe200078e00ff */
[----:B------:R-:W-:Y:S01]  /*1fd10*/  ISETP.NE.U32.AND P0, PT, RZ, UR4, PT ;  /* 0x00000004ff007c0c */ /* 0x000fe2000bf05070 */
[----:B-1----:R-:W-:Y:S01]  /*1fd20*/  IMAD.MOV.U32 R0, RZ, RZ, RZ ;  /* 0x000000ffff007224 */ /* 0x002fe200078e00ff */
[----:B------:R-:W-:Y:S01]  /*1fd30*/  ULDC.64 UR8, c[0x0][0xa08] ;  /* 0x0002820000087ab9 */ /* 0x000fe20000000a00 */
[----:B------:R-:W-:Y:S01]  /*1fd40*/  ULDC.64 UR10, c[0x0][0xa10] ;  /* 0x00028400000a7ab9 */ /* 0x000fe20000000a00 */
[----:B------:R-:W-:Y:S01]  /*1fd50*/  ISETP.NE.AND.EX P0, PT, RZ, UR5, PT, P0 ;  /* 0x00000005ff007c0c */ /* 0x000fe2000bf05300 */
[----:B------:R-:W-:-:S12]  /*1fd60*/  ULDC.64 UR4, c[0x0][0xa00] ;  /* 0x0002800000047ab9 */ /* 0x000fd80000000a00 */
[----:B--2---:R-:W1:Y:S02]  /*1fd70*/  @P0 LDC.64 R2, c[0x0][0xa28] ;  /* 0x00028a00ff020b82 */ /* 0x004e640000000a00 */
[----:B-1----:R-:W-:-:S05]  /*1fd80*/  @P0 IMAD.WIDE R2, R19, 0x4, R2 ;  /* 0x0000000413020825 */ /* 0x002fca00078e0202 */
[----:B------:R1:W5:Y:S01]  /*1fd90*/  @P0 LDG.E R8, desc[UR56][R2.64] ;  /* 0x0000003802080981 */ /* 0x000362000c1e1900 */
[----:B------:R-:W-:-:S04]  /*1fda0*/  ISETP.NE.U32.AND P0, PT, RZ, UR4, PT ;  /* 0x00000004ff007c0c */ /* 0x000fc8000bf05070 */
        /* <DEDUP_REMOVED lines=9> */
[----:B------:R-:W-:Y:S01]  /*1fe40*/  ISETP.NE.U32.AND P2, PT, RZ, UR8, PT ;  /* 0x00000008ff007c0c */ /* 0x000fe2000bf45070 */
[----:B------:R-:W-:-:S03]  /*1fe50*/  ULDC UR6, c[0x0][0x338] ;  /* 0x0000ce0000067ab9 */ /* 0x000fc60000000800 */
[----:B------:R-:W-:Y:S02]  /*1fe60*/  ISETP.NE.AND.EX P3, PT, RZ, UR9, PT, P2 ;  /* 0x00000009ff007c0c */ /* 0x000fe4000bf65320 */
[----:B------:R-:W-:Y:S01]  /*1fe70*/  ISETP.NE.U32.AND P2, PT, RZ, UR10, PT ;  /* 0x0000000aff007c0c */ /* 0x000fe2000bf45070 */
[----:B------:R-:W-:-:S03]  /*1fe80*/  IMAD.U32 R10, RZ, RZ, UR6 ;  /* 0x00000006ff0a7e24 */ /* 0x000fc6000f8e00ff */
        /* <DEDUP_REMOVED lines=12> */
[----:B-1----:R-:W-:Y:S01]  /*1ff50*/  IMAD.U32 R5, RZ, RZ, UR4 ;  /* 0x00000004ff057e24 */ /* 0x002fe2000f8e00ff */
[----:B------:R-:W-:Y:S06]  /*1ff60*/  @P1 BRA `(.L_x_7122) ;  /* 0x0000000000101947 */ /* 0x000fec0003800000 */
[----:B------:R-:W-:Y:S05]  /*1ff70*/  @!P0 BRA `(.L_x_7122) ;  /* 0x00000000000c8947 */ /* 0x000fea0003800000 */
[----:B------:R-:W2:Y:S04]  /*1ff80*/  LDG.E R7, desc[UR56][R2.64] ;  /* 0x0000003802077981 */ /* 0x000ea8000c1e1900 */
[----:B-----5:R-:W2:Y:S02]  /*1ff90*/  LDG.E R0, desc[UR56][R2.64+0x4] ;  /* 0x0000043802007981 */ /* 0x020ea4000c1e1900 */
[----:B--2---:R-:W-:-:S07]  /*1ffa0*/  IMAD.IADD R0, R0, 0x1, -R7 ;  /* 0x0000000100007824 */ /* 0x004fce00078e0a07 */
.L_x_7122:
        /* <DEDUP_REMOVED lines=9> */
[----:B------:R-:W-:-:S04]  /*20040*/  ISETP.NE.U32.AND P0, PT, RZ, UR4, PT ;  /* 0x00000004ff007c0c */ /* 0x000fc8000bf05070 */
[----:B------:R-:W-:Y:S01]  /*20050*/  ISETP.NE.AND.EX P0, PT, RZ, UR5, PT, P0 ;  /* 0x00000005ff007c0c */ /* 0x000fe2000bf05300 */
[----:B---3-5:R-:W-:-:S05]  /*20060*/  IMAD.IADD R9, R9, 0x1, R8 ;  /* 0x0000000109097824 */ /* 0x028fca00078e0208 */
[----:B------:R1:W-:Y:S07]  /*20070*/  STL [R1+0x4], R9 ;  /* 0x0000040901007387 */ /* 0x0003ee0000100800 */
[----:B------:R-:W-:Y:S05]  /*20080*/  @!P0 BRA `(.L_x_7123) ;  /* 0x0000000000108947 */ /* 0x000fea0003800000 */
[----:B------:R-:W2:Y:S02]  /*20090*/  LDC.64 R6, c[0x0][0xa20] ;  /* 0x00028800ff067b82 */ /* 0x000ea40000000a00 */
[----:B--2---:R-:W-:-:S05]  /*200a0*/  IMAD.WIDE R6, R19, 0x4, R6 ;  /* 0x0000000413067825 */ /* 0x004fca00078e0206 */
[----:B------:R2:W5:Y:S01]  /*200b0*/  LDG.E R5, desc[UR56][R6.64] ;  /* 0x0000003806057981 */ /* 0x000562000c1e1900 */
[----:B------:R-:W-:Y:S05]  /*200c0*/  BRA `(.L_x_7124) ;  /* 0x0000000000107947 */ /* 0x000fea0003800000 */
.L_x_7123:
[----:B------:R-:W-:Y:S05]  /*200d0*/  @!P3 BRA `(.L_x_7124) ;  /* 0x00000000000cb947 */ /* 0x000fea0003800000 */
[----:B------:R-:W2:Y:S04]  /*200e0*/  LDG.E R5, desc[UR56][R6.64] ;  /* 0x0000003806057981 */ /* 0x000ea8000c1e1900 */
[----:B------:R-:W2:Y:S02]  /*200f0*/  LDG.E R6, desc[UR56][R6.64+0x4] ;  /* 0x0000043806067981 */ /* 0x000ea4000c1e1900 */
[----:B--2---:R-:W-:-:S07]  /*20100*/  IMAD.IADD R5, R6, 0x1, -R5 ;  /* 0x0000000106057824 */ /* 0x004fce00078e0a05 */
.L_x_7124:
        /* <DEDUP_REMOVED lines=26> */
.L_x_7127:
[----:B------:R-:W-:-:S13]  /*202b0*/  ISETP.NE.AND P0, PT, R3, 0x1, PT ;  /* 0x000000010300780c */ /* 0x000fda0003f05270 */
[----:B------:R-:W1:Y:S02]  /*202c0*/  @P0 LDC.64 R6, c[0x0][0x9e8] ;  /* 0x00027a00ff060b82 */ /* 0x000e640000000a00 */
[----:B-1----:R-:W-:-:S05]  /*202d0*/  @P0 IMAD.HI.U32 R6, R9, R6, RZ ;  /* 0x0000000609060227 */ /* 0x002fca00078e00ff */
[----:B------:R-:W-:-:S07]  /*202e0*/  @P0 SHF.R.U32.HI R9, RZ, R7, R6 ;  /* 0x00000007ff090219 */ /* 0x000fce0000011606 */
.L_x_7128:
[----:B------:R-:W-:Y:S05]  /*202f0*/  BSYNC B0 ;  /* 0x0000000000007941 */ /* 0x000fea0003800000 */
.L_x_7126:
[----:B------:R-:W-:-:S05]  /*20300*/  IMAD R9, R9, R3, R3 ;  /* 0x0000000309097224 */ /* 0x000fca00078e0203 */
[----:B------:R-:W-:-:S07]  /*20310*/  VIMNMX R2, R2, R9, PT ;  /* 0x0000000902027248 */ /* 0x000fce0003fe0100 */
.L_x_7125:
        /* <DEDUP_REMOVED lines=15> */
.L_x_7131:
[----:B------:R-:W-:Y:S01]  /*20410*/  ISETP.NE.AND P0, PT, R3, 0x1, PT ;  /* 0x000000010300780c */ /* 0x000fe20003f05270 */
[----:B------:R-:W-:-:S12]  /*20420*/  IMAD.MOV.U32 R9, RZ, RZ, R0 ;  /* 0x000000ffff097224 */ /* 0x000fd800078e0000 */
[----:B------:R-:W1:Y:S02]  /*20430*/  @P0 LDC.64 R6, c[0x0][0x9e8] ;  /* 0x00027a00ff060b82 */ /* 0x000e640000000a00 */
[----:B-1----:R-:W-:-:S05]  /*20440*/  @P0 IMAD.HI.U32 R6, R0, R6, RZ ;  /* 0x0000000600060227 */ /* 0x002fca00078e00ff */
[----:B------:R-:W-:-:S07]  /*20450*/  @P0 SHF.R.U32.HI R9, RZ, R7, R6 ;  /* 0x00000007ff090219 */ /* 0x000fce0000011606 */
.L_x_7132:
[----:B------:R-:W-:Y:S05]  /*20460*/  BSYNC B0 ;  /* 0x0000000000007941 */ /* 0x000fea0003800000 */
.L_x_7130:
[----:B------:R-:W-:-:S05]  /*20470*/  IMAD R3, R9, R3, RZ ;  /* 0x0000000309037224 */ /* 0x000fca00078e02ff */
[----:B------:R-:W-:-:S07]  /*20480*/  VIMNMX R5, R5, R3, !PT ;  /* 0x0000000305057248 */ /* 0x000fce0007fe0100 */
.L_x_7129:
        /* <DEDUP_REMOVED lines=34> */
.L_x_7344:
[----:B------:R-:W-:-:S03]  /*206b0*/  UMOV UR4, 0xffffffff ;  /* 0xffffffff00047882 */ /* 0x000fc60000000000 */
[----:B------:R-:W-:Y:S05]  /*206c0*/  BRA.DIV UR4, `(.L_x_7136) ;  /* 0x0000006604b47947 */ /* 0x000fea000b800000 */
[----:B------:R-:W-:-:S13]  /*206d0*/  ELECT P6, URZ, PT ;  /* 0x00000000003f782f */ /* 0x000fda00038c0000 */
.L_x_7347:
        /* <DEDUP_REMOVED lines=12> */
.L_x_7348:
[----:B------:R-:W-:Y:S05]  /*207a0*/  BSYNC B1 ;  /* 0x0000000000017941 */ /* 0x000fea0003800000 */
.L_x_7137:
        /* <DEDUP_REMOVED lines=8> */
.L_x_7349:
        /* <DEDUP_REMOVED lines=11> */
.L_x_7142:
        /* <DEDUP_REMOVED lines=8> */
[----:B------:R-:W-:-:S06]  /*20960*/  UMOV UR15, 0x40 ;  /* 0x00000040000f7882 */ /* 0x000fcc0000000000 */
[----:B------:R-:W-:Y:S01]  /*20970*/  UIADD3 UR9, UR9, 0x28890, URZ ;  /* 0x0002889009097890 */ /* 0x000fe2000fffe03f */
[----:B--2---:R-:W-:-:S05]  /*20980*/  IMAD R8, R8, 0x8000, R11 ;  /* 0x0000800008087824 */ /* 0x004fca00078e020b */
[----:B------:R-:W-:Y:S01]  /*20990*/  R2UR UR6, R8 ;  /* 0x00000000080672ca */ /* 0x000fe200000e0000 */
[----:B------:R-:W-:-:S04]  /*209a0*/  IMAD R8, R6, 0x80, R4 ;  /* 0x0000008006087824 */ /* 0x000fc800078e0204 */
[----:B------:R-:W-:-:S05]  /*209b0*/  VIADD R8, R8, 0xffffff80 ;  /* 0xffffff8008087836 */ /* 0x000fca0000000000 */
[----:B------:R-:W-:-:S03]  /*209c0*/  R2UR UR11, R8 ;  /* 0x00000000080b72ca */ /* 0x000fc600000e0000 */
[----:B------:R-:W-:Y:S02]  /*209d0*/  UIADD3 UR8, UR6, 0x18400, URZ ;  /* 0x0001840006087890 */ /* 0x000fe4000fffe03f */
[----:B------:R-:W-:-:S03]  /*209e0*/  UIADD3 UR14, UR6, 0x1c400, URZ ;  /* 0x0001c400060e7890 */ /* 0x000fc6000fffe03f */
[----:B------:R-:W-:-:S05]  /*209f0*/  UMOV UR6, 0x0 ;  /* 0x0000000000067882 */ /* 0x000fca0000000000 */
[----:B------:R1:W-:Y:S02]  /*20a00*/  UTMALDG.4D [UR8], [UR4], desc[UR6] ;  /* 0x00000608040075b4 */ /* 0x0003e40008019000 */
[----:B-1----:R-:W-:Y:S01]  /*20a10*/  UMOV UR8, UR14 ;  /* 0x0000000e00087c82 */ /* 0x002fe20008000000 */
[----:B------:R-:W-:Y:S02]  /*20a20*/  UMOV UR10, UR15 ;  /* 0x0000000f000a7c82 */ /* 0x000fe40008000000 */
[----:B------:R1:W-:Y:S01]  /*20a30*/  UTMALDG.4D [UR8], [UR4], desc[UR6] ;  /* 0x00000608040075b4 */ /* 0x0003e20008019000 */
[----:B------:R-:W2:Y:S02]  /*20a40*/  SYNCS.PHASECHK.TRANS64.TRYWAIT P0, [R7+URZ+0x288c0], R9 ;  /* 0x0288c009070075a7 */ /* 0x000ea4000800017f */
[----:B-12---:R-:W-:Y:S05]  /*20a50*/  @!P0 BRA `(.L_x_7143) ;  /* 0x0000006400188947 */ /* 0x006fea0003800000 */
.L_x_7350:
        /* <DEDUP_REMOVED lines=10> */
.L_x_7144:
        /* <DEDUP_REMOVED lines=11> */
[----:B------:R-:W-:-:S04]  /*20bb0*/  UIADD3 UR9, UR9, 0x288b0, URZ ;  /* 0x000288b009097890 */ /* 0x000fc8000fffe03f */
        /* <DEDUP_REMOVED lines=8> */
.L_x_7140:
[----:B------:R-:W-:Y:S05]  /*20c40*/  BSYNC B1 ;  /* 0x0000000000017941 */ /* 0x000fea0003800000 */
.L_x_7139:
        /* <DEDUP_REMOVED lines=13> */
.L_x_7151:
        /* <DEDUP_REMOVED lines=9> */
.L_x_7351:
        /* <DEDUP_REMOVED lines=11> */
.L_x_7148:
[----:B-1----:R-:W2:Y:S01]  /*20e60*/  LDL R9, [R1+0xc] ;  /* 0x00000c0001097983 */ /* 0x002ea20000100800 */
[----:B------:R-:W-:Y:S01]  /*20e70*/  R2UR UR9, R7 ;  /* 0x00000000070972ca */ /* 0x000fe200000e0000 */
[----:B------:R-:W-:Y:S01]  /*20e80*/  IMAD R10, R6, 0x80, R4 ;  /* 0x00000080060a7824 */ /* 0x000fe200078e0204 */
        /* <DEDUP_REMOVED lines=8> */
[----:B------:R-:W-:-:S03]  /*20f10*/  UMOV UR15, 0x40 ;  /* 0x00000040000f7882 */ /* 0x000fc60000000000 */
        /* <DEDUP_REMOVED lines=11> */
.L_x_7352:
        /* <DEDUP_REMOVED lines=8> */
.L_x_7150:
        /* <DEDUP_REMOVED lines=19> */
.L_x_7146:
[----:B------:R-:W-:Y:S05]  /*21180*/  BSYNC B1 ;  /* 0x0000000000017941 */ /* 0x000fea0003800000 */
.L_x_7145:
        /* <DEDUP_REMOVED lines=12> */
.L_x_7134:
[----:B------:R-:W-:Y:S05]  /*21250*/  BSYNC B0 ;  /* 0x0000000000007941 */ /* 0x000fea0003800000 */
.L_x_7133:
        /* <DEDUP_REMOVED lines=17> */
.L_x_7154:
[----:B------:R-:W-:-:S13]  /*21370*/  ISETP.NE.AND P0, PT, R3, 0x1, PT ;  /* 0x000000010300780c */ /* 0x000fda0003f05270 */
[----:B------:R-:W3:Y:S02]  /*21380*/  @P0 LDC.64 R4, c[0x0][0x9e8] ;  /* 0x00027a00ff040b82 */ /* 0x000ee40000000a00 */
[----:B---3--:R-:W-:-:S05]  /*21390*/  @P0 IMAD.HI.U32 R4, R6, R4, RZ ;  /* 0x0000000406040227 */ /* 0x008fca00078e00ff */
[----:B------:R-:W-:-:S07]  /*213a0*/  @P0 SHF.R.U32.HI R6, RZ, R5, R4 ;  /* 0x00000005ff060219 */ /* 0x000fce0000011604 */
.L_x_7155:
[----:B------:R-:W-:Y:S05]  /*213b0*/  BSYNC B0 ;  /* 0x0000000000007941 */ /* 0x000fea0003800000 */
.L_x_7153:
[----:B------:R-:W-:-:S05]  /*213c0*/  IMAD R5, R6, R3, R3 ;  /* 0x0000000306057224 */ /* 0x000fca00078e0203 */
[----:B------:R-:W-:-:S07]  /*213d0*/  VIMNMX R2, R2, R5, PT ;  /* 0x0000000502027248 */ /* 0x000fce0003fe0100 */
.L_x_7152:
        /* <DEDUP_REMOVED lines=13> */
[----:B-12---:R-:W-:-:S11]  /*214b0*/  LOP3.LUT R7, RZ, R0, RZ, 0x33, !PT ;  /* 0x00000000ff077212 */ /* 0x006fd600078e33ff */
[----:B------:R-:W1:Y:S02]  /*214c0*/  @P0 LDC.64 R4, c[0x0][0x9e8] ;  /* 0x00027a00ff040b82 */ /* 0x000e640000000a00 */
[----:B-1----:R-:W-:-:S05]  /*214d0*/  @P0 IMAD.HI.U32 R4, R7, R4, RZ ;  /* 0x0000000407040227 */ /* 0x002fca00078e00ff */
[----:B------:R-:W-:-:S04]  /*214e0*/  @P0 SHF.R.U32.HI R7, RZ, R5, R4 ;  /* 0x00000005ff070219 */ /* 0x000fc80000011604 */
[----:B------:R-:W-:Y:S01]  /*214f0*/  LOP3.LUT R0, RZ, R7, RZ, 0x33, !PT ;  /* 0x00000007ff007212 */ /* 0x000fe200078e33ff */
[----:B------:R-:W-:Y:S06]  /*21500*/  BRA `(.L_x_7159) ;  /* 0x0000000000107947 */ /* 0x000fec0003800000 */
.L_x_7158:
[----:B------:R-:W-:-:S13]  /*21510*/  ISETP.NE.AND P0, PT, R3, 0x1, PT ;  /* 0x000000010300780c */ /* 0x000fda0003f05270 */
[----:B------:R-:W4:Y:S02]  /*21520*/  @P0 LDC.64 R4, c[0x0][0x9e8] ;  /* 0x00027a00ff040b82 */ /* 0x000f240000000a00 */
[----:B----4-:R-:W-:-:S05]  /*21530*/  @P0 IMAD.HI.U32 R4, R0, R4, RZ ;  /* 0x0000000400040227 */ /* 0x010fca00078e00ff */
[----:B------:R-:W-:-:S07]  /*21540*/  @P0 SHF.R.U32.HI R0, RZ, R5, R4 ;  /* 0x00000005ff000219 */ /* 0x000fce0000011604 */
.L_x_7159:
[----:B------:R-:W-:Y:S05]  /*21550*/  BSYNC B0 ;  /* 0x0000000000007941 */ /* 0x000fea0003800000 */
.L_x_7157:
[----:B------:R-:W-:-:S05]  /*21560*/  IMAD R3, R0, R3, RZ ;  /* 0x0000000300037224 */ /* 0x000fca00078e02ff */
[----:B------:R-:W-:-:S07]  /*21570*/  VIMNMX R2, R2, R3, !PT ;  /* 0x0000000302027248 */ /* 0x000fce0007fe0100 */
.L_x_7156:
        /* <DEDUP_REMOVED lines=25> */
.L_x_7161:
        /* <DEDUP_REMOVED lines=23> */
.L_x_7163:
        /* <DEDUP_REMOVED lines=20> */
.L_x_7165:
        /* <DEDUP_REMOVED lines=16> */
.L_x_7164:
[----:B------:R-:W4:Y:S01]  /*21ac0*/  LDL.LU R4, [R1+0x28] ;  /* 0x0000280001047983 */ /* 0x000f220000300800 */
[----:B------:R-:W0:Y:S01]  /*21ad0*/  LDC R0, c[0x0][0x428] ;  /* 0x00010a00ff007b82 */ /* 0x000e220000000800 */
[----:B------:R-:W-:Y:S01]  /*21ae0*/  ULDC.64 UR4, c[0x0][0x9f8] ;  /* 0x00027e0000047ab9 */ /* 0x000fe20000000a00 */
[----:B------:R-:W-:Y:S01]  /*21af0*/  IMAD.MOV.U32 R5, RZ, RZ, R19 ;  /* 0x000000ffff057224 */ /* 0x000fe200078e0013 */
        /* <DEDUP_REMOVED lines=24> */
.L_x_7166:
        /* <DEDUP_REMOVED lines=16> */
.L_x_7167:
        /* <DEDUP_REMOVED lines=18> */
.L_x_7355:
[----:B------:R-:W-:Y:S01]  /*21ea0*/  UMOV UR4, 0xffffffff ;  /* 0xffffffff00047882 */ /* 0x000fe20000000000 */
[----:B------:R-:W-:Y:S02]  /*21eb0*/  SHF.R.S32.HI R17, RZ, 0x1f, R5 ;  /* 0x0000001fff117819 */ /* 0x000fe40000011405 */
[----:B------:R-:W-:Y:S05]  /*21ec0*/  BRA.DIV UR4, `(.L_x_7169) ;  /* 0x00000052046c7947 */ /* 0x000fea000b800000 */
[----:B------:R-:W-:-:S13]  /*21ed0*/  ELECT P6, URZ, PT ;  /* 0x00000000003f782f */ /* 0x000fda00038c0000 */
.L_x_7358:
        /* <DEDUP_REMOVED lines=21> */
.L_x_7171:
        /* <DEDUP_REMOVED lines=9> */
.L_x_7359:
        /* <DEDUP_REMOVED lines=11> */
.L_x_7173:
        /* <DEDUP_REMOVED lines=27> */
.L_x_7170:
        /* <DEDUP_REMOVED lines=39> */
.L_x_7360:
[----:B------:R-:W-:Y:S05]  /*22590*/  BSYNC B0 ;  /* 0x0000000000007941 */ /* 0x000fea0003800000 */
.L_x_7174:
        /* <DEDUP_REMOVED lines=44> */
.L_x_7182:
[----:B0-----:R-:W0:Y:S01]  /*22860*/  S2R R8, SR_CgaCtaId ;  /* 0x0000000000087919 */ /* 0x001e220000008800 */
[----:B------:R-:W-:-:S04]  /*22870*/  MOV R3, 0x400 ;  /* 0x0000040000037802 */ /* 0x000fc80000000f00 */
[----:B0-----:R-:W-:Y:S02]  /*22880*/  LEA R3, R8, R3, 0x18 ;  /* 0x0000000308037211 */ /* 0x001fe400078ec0ff */
[----:B------:R-:W-:-:S03]  /*22890*/  SHF.L.U32 R8, R14, 0x1f, RZ ;  /* 0x0000001f0e087819 */ /* 0x000fc600000006ff */
[----:B------:R-:W-:-:S04]  /*228a0*/  IMAD R3, R12, 0x8, R3 ;  /* 0x000000080c037824 */ /* 0x000fc800078e0203 */
[----:B------:R-:W0:Y:S02]  /*228b0*/  SYNCS.PHASECHK.TRANS64.TRYWAIT P0, [R3+URZ+0x28840], R8 ;  /* 0x02884008030075a7 */ /* 0x000e24000800017f */
[----:B0-----:R-:W-:Y:S05]  /*228c0*/  @!P0 BRA `(.L_x_7183) ;  /* 0x0000004800408947 */ /* 0x001fea0003800000 */
.L_x_7361:
        /* <DEDUP_REMOVED lines=11> */
.L_x_7184:
        /* <DEDUP_REMOVED lines=32> */
.L_x_7362:
        /* <DEDUP_REMOVED lines=10> */
.L_x_7186:
[----:B------:R-:W2:Y:S02]  /*22c20*/  LDL R8, [R1+0x14] ;  /* 0x0000140001087983 */ /* 0x000ea40000100800 */
[----:B--2---:R-:W-:-:S13]  /*22c30*/  LOP3.LUT P0, RZ, R8, 0x40, RZ, 0xc0, !PT ;  /* 0x0000004008ff7812 */ /* 0x004fda000780c0ff */
[----:B------:R-:W-:Y:S05]  /*22c40*/  @P0 BRA `(.L_x_7187) ;  /* 0x0000000000040947 */ /* 0x000fea0003800000 */
[----:B------:R-:W-:Y:S01]  /*22c50*/  BPT.TRAP 0x1 ;  /* 0x000000040000795c */ /* 0x000fe20000300000 */
.L_x_7187:
        /* <DEDUP_REMOVED lines=22> */
[----:B------:R-:W-:-:S07]  /*22dc0*/  UIADD3 UR14, UR14, 0x4400, URZ ;  /* 0x000044000e0e7890 */ /* 0x000fce000fffe03f */
[----:B------:R0:W-:Y:S01]  /*22dd0*/  UTMALDG.4D [UR8], [UR4], desc[UR6] ;  /* 0x00000608040075b4 */ /* 0x0001e20008019000 */
[----:B------:R-:W-:Y:S01]  /*22de0*/  IMAD.MOV.U32 R4, RZ, RZ, R7 ;  /* 0x000000ffff047224 */ /* 0x000fe200078e0007 */
[----:B0-----:R-:W-:Y:S01]  /*22df0*/  UMOV UR8, UR14 ;  /* 0x0000000e00087c82 */ /* 0x001fe20008000000 */
[----:B------:R-:W-:Y:S02]  /*22e00*/  UMOV UR10, UR15 ;  /* 0x0000000f000a7c82 */ /* 0x000fe40008000000 */
[----:B------:R0:W-:Y:S02]  /*22e10*/  UTMALDG.4D [UR8], [UR4], desc[UR6] ;  /* 0x00000608040075b4 */ /* 0x0001e40008019000 */
[----:B0-----:R-:W-:Y:S01]  /*22e20*/  NOP ;  /* 0x0000000000007918 */ /* 0x001fe20000000000 */
.L_x_7181:
[----:B------:R-:W-:Y:S05]  /*22e30*/  BSYNC B2 ;  /* 0x0000000000027941 */ /* 0x000fea0003800000 */
.L_x_7180:
[----:B------:R-:W2:Y:S04]  /*22e40*/  LDL R2, [R1+0x20] ;  /* 0x0000200001027983 */ /* 0x000ea80000100800 */
[----:B------:R0:W-:Y:S04]  /*22e50*/  STL [R1+0x8], R14 ;  /* 0x0000080e01007387 */ /* 0x0001e80000100800 */
[----:B------:R0:W-:Y:S02]  /*22e60*/  STL [R1], R12 ;  /* 0x0000000c01007387 */ /* 0x0001e40000100800 */
[----:B0-2---:R-:W-:-:S07]  /*22e70*/  VIADD R7, R2, 0xfffffffd ;  /* 0xfffffffd02077836 */ /* 0x005fce0000000000 */
.L_x_7179:
[----:B------:R-:W-:Y:S05]  /*22e80*/  BSYNC B1 ;  /* 0x0000000000017941 */ /* 0x000fea0003800000 */
.L_x_7178:
[----:B------:R-:W2:Y:S01]  /*22e90*/  LDL.LU R2, [R1+0x20] ;  /* 0x0000200001027983 */ /* 0x000ea20000300800 */
[----:B------:R-:W-:Y:S01]  /*22ea0*/  VIADD R13, R13, 0xfffffffe ;  /* 0xfffffffe0d0d7836 */ /* 0x000fe20000000000 */
[----:B--2---:R-:W-:-:S04]  /*22eb0*/  LOP3.LUT R2, RZ, R2, RZ, 0x33, !PT ;  /* 0x00000002ff027212 */ /* 0x004fc800078e33ff */
[----:B------:R-:W-:-:S13]  /*22ec0*/  ISETP.NE.AND P0, PT, R13, R2, PT ;  /* 0x000000020d00720c */ /* 0x000fda0003f05270 */
[----:B------:R-:W-:Y:S05]  /*22ed0*/  @!P0 BRA `(.L_x_7177) ;  /* 0x0000000c00fc8947 */ /* 0x000fea0003800000 */
[----:B------:R-:W-:-:S07]  /*22ee0*/  IMAD.MOV.U32 R13, RZ, RZ, R6 ;  /* 0x000000ffff0d7224 */ /* 0x000fce00078e0006 */
.L_x_7204:
        /* <DEDUP_REMOVED lines=32> */
.L_x_7190:
[----:B------:R-:W1:Y:S01]  /*230f0*/  S2R R3, SR_CgaCtaId ;  /* 0x0000000000037919 */ /* 0x000e620000008800 */
[----:B------:R-:W-:-:S04]  /*23100*/  MOV R2, 0x400 ;  /* 0x0000040000027802 */ /* 0x000fc80000000f00 */
[----:B-1----:R-:W-:Y:S02]  /*23110*/  LEA R2, R3, R2, 0x18 ;  /* 0x0000000203027211 */ /* 0x002fe400078ec0ff */
[----:B------:R-:W-:-:S03]  /*23120*/  SHF.L.U32 R3, R9, 0x1f, RZ ;  /* 0x0000001f09037819 */ /* 0x000fc600000006ff */
[----:B------:R-:W-:-:S04]  /*23130*/  IMAD R2, R8, 0x8, R2 ;  /* 0x0000000808027824 */ /* 0x000fc800078e0202 */
[----:B------:R-:W1:Y:S02]  /*23140*/  SYNCS.PHASECHK.TRANS64.TRYWAIT P0, [R2+URZ+0x28840], R3 ;  /* 0x02884003020075a7 */ /* 0x000e64000800017f */
[----:B-1----:R-:W-:Y:S05]  /*23150*/  @!P0 BRA `(.L_x_7191) ;  /* 0x0000004000448947 */ /* 0x002fea0003800000 */
.L_x_7363:
        /* <DEDUP_REMOVED lines=11> */
.L_x_7192:
        /* <DEDUP_REMOVED lines=32> */
.L_x_7364:
        /* <DEDUP_REMOVED lines=10> */
.L_x_7194:
[----:B------:R-:W2:Y:S02]  /*234b0*/  LDL R3, [R1+0x14] ;  /* 0x0000140001037983 */ /* 0x000ea40000100800 */
[----:B--2---:R-:W-:-:S13]  /*234c0*/  LOP3.LUT P0, RZ, R3, 0x40, RZ, 0xc0, !PT ;  /* 0x0000004003ff7812 */ /* 0x004fda000780c0ff */
[----:B------:R-:W-:Y:S05]  /*234d0*/  @P0 BRA `(.L_x_7195) ;  /* 0x0000000000040947 */ /* 0x000fea0003800000 */
[----:B------:R-:W-:Y:S01]  /*234e0*/  BPT.TRAP 0x1 ;  /* 0x000000040000795c */ /* 0x000fe20000300000 */
.L_x_7195:
        /* <DEDUP_REMOVED lines=29> */
.L_x_7189:
[----:B------:R-:W-:Y:S05]  /*236c0*/  BSYNC B1 ;  /* 0x0000000000017941 */ /* 0x000fea0003800000 */
.L_x_7188:
        /* <DEDUP_REMOVED lines=32> */
.L_x_7198:
[----:B------:R-:W2:Y:S01]  /*238d0*/  S2R R3, SR_CgaCtaId ;  /* 0x0000000000037919 */ /* 0x000ea20000008800 */
[----:B------:R-:W-:-:S04]  /*238e0*/  MOV R2, 0x400 ;  /* 0x0000040000027802 */ /* 0x000fc80000000f00 */
[----:B--2---:R-:W-:Y:S02]  /*238f0*/  LEA R2, R3, R2, 0x18 ;  /* 0x0000000203027211 */ /* 0x004fe400078ec0ff */
[----:B------:R-:W-:-:S03]  /*23900*/  SHF.L.U32 R3, R14, 0x1f, RZ ;  /* 0x0000001f0e037819 */ /* 0x000fc600000006ff */
[----:B------:R-:W-:-:S04]  /*23910*/  IMAD R2, R15, 0x8, R2 ;  /* 0x000000080f027824 */ /* 0x000fc800078e0202 */
[----:B------:R-:W2:Y:S02]  /*23920*/  SYNCS.PHASECHK.TRANS64.TRYWAIT P0, [R2+URZ+0x28840], R3 ;  /* 0x02884003020075a7 */ /* 0x000ea4000800017f */
[----:B--2---:R-:W-:Y:S05]  /*23930*/  @!P0 BRA `(.L_x_7199) ;  /* 0x0000003800748947 */ /* 0x004fea0003800000 */
.L_x_7365:
        /* <DEDUP_REMOVED lines=11> */
.L_x_7200:
        /* <DEDUP_REMOVED lines=31> */
.L_x_7366:
        /* <DEDUP_REMOVED lines=10> */
.L_x_7202:
[----:B------:R-:W2:Y:S02]  /*23c80*/  LDL R3, [R1+0x14] ;  /* 0x0000140001037983 */ /* 0x000ea40000100800 */
[----:B--2---:R-:W-:-:S13]  /*23c90*/  LOP3.LUT P0, RZ, R3, 0x40, RZ, 0xc0, !PT ;  /* 0x0000004003ff7812 */ /* 0x004fda000780c0ff */
[----:B------:R-:W-:Y:S05]  /*23ca0*/  @P0 BRA `(.L_x_7203) ;  /* 0x0000000000040947 */ /* 0x000fea0003800000 */
[----:B------:R-:W-:Y:S01]  /*23cb0*/  BPT.TRAP 0x1 ;  /* 0x000000040000795c */ /* 0x000fe20000300000 */
.L_x_7203:
        /* <DEDUP_REMOVED lines=28> */
.L_x_7197:
[----:B------:R-:W-:Y:S05]  /*23e80*/  BSYNC B1 ;  /* 0x0000000000017941 */ /* 0x000fea0003800000 */
.L_x_7196:
[----:B------:R-:W2:Y:S01]  /*23e90*/  LDL R2, [R1+0x18] ;  /* 0x0000180001027983 */ /* 0x000ea20000100800 */
[----:B------:R-:W-:Y:S01]  /*23ea0*/  VIADD R7, R7, 0xfffffffe ;  /* 0xfffffffe07077836 */ /* 0x000fe20000000000 */
[----:B--2---:R-:W-:-:S13]  /*23eb0*/  ISETP.GT.AND P0, PT, R11, R2, PT ;  /* 0x000000020b00720c */ /* 0x004fda0003f04270 */
[----:B------:R-:W-:Y:S05]  /*23ec0*/  @P0 BRA `(.L_x_7204) ;  /* 0xfffffff000080947 */ /* 0x000fea000383ffff */
.L_x_7177:
[----:B------:R-:W-:Y:S05]  /*23ed0*/  BSYNC B0 ;  /* 0x0000000000007941 */ /* 0x000fea0003800000 */
.L_x_7176:
        /* <DEDUP_REMOVED lines=17> */
.L_x_7206:
[----:B------:R-:W-:Y:S05]  /*23ff0*/  BSYNC B0 ;  /* 0x0000000000007941 */ /* 0x000fea0003800000 */
.L_x_7205:
        /* <DEDUP_REMOVED lines=11> */
.L_x_7367:
        /* <DEDUP_REMOVED lines=10> */
.L_x_7210:
[----:B------:R-:W2:Y:S02]  /*24150*/  LDL R2, [R1+0x14] ;  /* 0x0000140001027983 */ /* 0x000ea40000100800 */
[----:B--2---:R-:W-:-:S13]  /*24160*/  LOP3.LUT P0, RZ, R2, 0x40, RZ, 0xc0, !PT ;  /* 0x0000004002ff7812 */ /* 0x004fda000780c0ff */
[----:B------:R-:W-:Y:S05]  /*24170*/  @P0 BRA `(.L_x_7211) ;  /* 0x0000000000040947 */ /* 0x000fea0003800000 */
[----:B------:R-:W-:Y:S01]  /*24180*/  BPT.TRAP 0x1 ;  /* 0x000000040000795c */ /* 0x000fe20000300000 */
.L_x_7211:
        /* <DEDUP_REMOVED lines=27> */
.L_x_7208:
[----:B------:R-:W-:Y:S05]  /*24340*/  BSYNC B0 ;  /* 0x0000000000007941 */ /* 0x000fea0003800000 */
.L_x_7207:
        /* <DEDUP_REMOVED lines=9> */
.L_x_7162:
[----:B------:R-:W-:Y:S05]  /*243e0*/  BSYNC B6 ;  /* 0x0000000000067941 */ /* 0x000fea0003800000 */
.L_x_7160:
[----:B------:R-:W-:-:S03]  /*243f0*/  UMOV UR4, 0xffffffff ;  /* 0xffffffff00047882 */ /* 0x000fc60000000000 */
[----:B------:R-:W-:Y:S05]  /*24400*/  BRA.DIV UR4, `(.L_x_7212) ;  /* 0x0000002e04fc7947 */ /* 0x000fea000b800000 */
[----:B------:R4:W0:Y:S04]  /*24410*/  SHFL.IDX PT, R4, R16, RZ, 0x1f ;  /* 0x00001fff10047589 */ /* 0x00082800000e0000 */
[----:B------:R-:W0:Y:S02]  /*24420*/  SHFL.IDX PT, R16, R16, 0x1, 0x1f ;  /* 0x00201f0010107f89 */ /* 0x000e2400000e0000 */
.L_x_7371:
[----:B-12---:R-:W1:Y:S01]  /*24430*/  S2R R7, SR_TID.X ;  /* 0x0000000000077919 */ /* 0x006e620000002100 */
[----:B------:R-:W-:Y:S01]  /*24440*/  ULDC UR4, c[0x0][0xc14] ;  /* 0x0003050000047ab9 */ /* 0x000fe20000000800 */
[----:B------:R-:W-:Y:S01]  /*24450*/  BSSY B0, `(.L_x_7213) ;  /* 0x000000b000007945 */ /* 0x000fe20003800000 */
[----:B------:R-:W-:Y:S02]  /*24460*/  IMAD.U32 R0, RZ, RZ, UR4 ;  /* 0x00000004ff007e24 */ /* 0x000fe4000f8e00ff */
[----:B------:R-:W-:Y:S01]  /*24470*/  IMAD.MOV.U32 R17, RZ, RZ, RZ ;  /* 0x000000ffff117224 */ /* 0x000fe200078e00ff */
[----:B-1----:R-:W-:-:S04]  /*24480*/  LOP3.LUT R7, R7, 0x1f, RZ, 0xc0, !PT ;  /* 0x0000001f07077812 */ /* 0x002fc800078ec0ff */
[C---:B------:R-:W-:Y:S01]  /*24490*/  ISETP.NE.AND P0, PT, R7.reuse, 0x1f, PT ;  /* 0x0000001f0700780c */ /* 0x040fe20003f05270 */
[----:B------:R-:W-:-:S05]  /*244a0*/  IMAD.IADD R5, R7, 0x1, R19 ;  /* 0x0000000107057824 */ /* 0x000fca00078e0213 */
[----:B------:R-:W-:-:S13]  /*244b0*/  ISETP.GE.OR P0, PT, R5, R0, !P0 ;  /* 0x000000000500720c */ /* 0x000fda0004706670 */
[----:B------:R-:W-:Y:S05]  /*244c0*/  @P0 BRA `(.L_x_7214) ;  /* 0x00000000000c0947 */ /* 0x000fea0003800000 */
[----:B------:R-:W1:Y:S02]  /*244d0*/  LDC.64 R2, c[0x0][0xc58] ;  /* 0x00031600ff027b82 */ /* 0x000e640000000a00 */
[----:B-1----:R-:W-:-:S05]  /*244e0*/  IMAD.WIDE R2, R5, 0x4, R2 ;  /* 0x0000000405027825 */ /* 0x002fca00078e0202 */
[----:B------:R1:W5:Y:S02]  /*244f0*/  LDG.E R17, desc[UR56][R2.64] ;  /* 0x0000003802117981 */ /* 0x000364000c1e1900 */
.L_x_7214:
[----:B------:R-:W-:Y:S05]  /*24500*/  BSYNC B0 ;  /* 0x0000000000007941 */ /* 0x000fea0003800000 */
.L_x_7213:
        /* <DEDUP_REMOVED lines=23> */
.L_x_7379:
[----:B------:R-:W-:Y:S02]  /*24680*/  ULDC UR4, c[0x0][0xc10] ;  /* 0x0003040000047ab9 */ /* 0x000fe40000000800 */
[----:B------:R-:W-:-:S04]  /*24690*/  IMAD.U32 R5, RZ, RZ, UR4 ;  /* 0x00000004ff057e24 */ /* 0x000fc8000f8e00ff */
[----:B-1----:R-:W-:-:S04]  /*246a0*/  IMAD R3, R14, R5, RZ ;  /* 0x000000050e037224 */ /* 0x002fc800078e02ff */
[----:B----4-:R-:W-:-:S05]  /*246b0*/  IMAD.IADD R16, R16, 0x1, R3 ;  /* 0x0000000110107824 */ /* 0x010fca00078e0203 */
[----:B------:R-:W-:-:S13]  /*246c0*/  ISETP.GT.AND P0, PT, R16, R4, PT ;  /* 0x000000041000720c */ /* 0x000fda0003f04270 */
[----:B------:R-:W-:Y:S05]  /*246d0*/  @P0 BRA `(.L_x_7216) ;  /* 0x0000000000b40947 */ /* 0x000fea0003800000 */
[----:B------:R-:W1:Y:S02]  /*246e0*/  LDC R0, c[0x0][0xc14] ;  /* 0x00030500ff007b82 */ /* 0x000e640000000800 */
.L_x_7221:
        /* <DEDUP_REMOVED lines=14> */
.L_x_7219:
[----:B------:R-:W-:Y:S05]  /*247d0*/  BSYNC B0 ;  /* 0x0000000000007941 */ /* 0x000fea0003800000 */
.L_x_7218:
        /* <DEDUP_REMOVED lines=23> */
.L_x_7387:
[----:B------:R-:W-:Y:S02]  /*24950*/  ULDC UR4, c[0x0][0xc10] ;  /* 0x0003040000047ab9 */ /* 0x000fe40000000800 */
[----:B------:R-:W-:-:S04]  /*24960*/  IMAD.U32 R5, RZ, RZ, UR4 ;  /* 0x00000004ff057e24 */ /* 0x000fc8000f8e00ff */
[----:B-1----:R-:W-:-:S04]  /*24970*/  IMAD R3, R14, R5, RZ ;  /* 0x000000050e037224 */ /* 0x002fc800078e02ff */
[----:B------:R-:W-:-:S05]  /*24980*/  IMAD.IADD R16, R3, 0x1, R16 ;  /* 0x0000000103107824 */ /* 0x000fca00078e0210 */
[----:B------:R-:W-:-:S13]  /*24990*/  ISETP.GT.AND P0, PT, R16, R4, PT ;  /* 0x000000041000720c */ /* 0x000fda0003f04270 */
[----:B------:R-:W-:Y:S05]  /*249a0*/  @!P0 BRA `(.L_x_7221) ;  /* 0xfffffffc00508947 */ /* 0x000fea000383ffff */
.L_x_7216:
        /* <DEDUP_REMOVED lines=8> */
.L_x_7391:
[----:B------:R-:W-:Y:S01]  /*24a30*/  ISETP.NE.AND P0, PT, R3, RZ, PT ;  /* 0x000000ff0300720c */ /* 0x000fe20003f05270 */
[----:B------:R-:W-:-:S12]  /*24a40*/  IMAD.MOV.U32 R7, RZ, RZ, RZ ;  /* 0x000000ffff077224 */ /* 0x000fd800078e00ff */
[----:B------:R-:W-:Y:S05]  /*24a50*/  @!P0 BRA `(.L_x_7223) ;  /* 0x0000000000108947 */ /* 0x000fea0003800000 */
[----:B------:R-:W-:Y:S01]  /*24a60*/  UMOV UR4, 0xffffffff ;  /* 0xffffffff00047882 */ /* 0x000fe20000000000 */
[----:B------:R-:W-:Y:S02]  /*24a70*/  VIADD R12, R6, 0xffffffff ;  /* 0xffffffff060c7836 */ /* 0x000fe40000000000 */
[----:B------:R-:W-:Y:S05]  /*24a80*/  BRA.DIV UR4, `(.L_x_7224) ;  /* 0x0000003204907947 */ /* 0x000fea000b800000 */
[----:B------:R3:W4:Y:S02]  /*24a90*/  SHFL.IDX PT, R7, R2, R12, 0x1f ;  /* 0x00001f0c02077589 */ /* 0x00072400000e0000 */
.L_x_7223:
[----:B0--3--:R-:W0:Y:S01]  /*24aa0*/  LDC.64 R2, c[0x0][0xc68] ;  /* 0x00031a00ff027b82 */ /* 0x009e220000000a00 */
[----:B------:R-:W-:-:S04]  /*24ab0*/  IMAD.IADD R19, R6, 0x1, R19 ;  /* 0x0000000106137824 */ /* 0x000fc800078e0213 */
[----:B0-----:R-:W-:-:S05]  /*24ac0*/  IMAD.WIDE R2, R19, 0x4, R2 ;  /* 0x0000000413027825 */ /* 0x001fca00078e0202 */
[----:B------:R-:W1:Y:S01]  /*24ad0*/  LDG.E R9, desc[UR56][R2.64] ;  /* 0x0000003802097981 */ /* 0x000e62000c1e1900 */
[----:B----4-:R-:W-:-:S04]  /*24ae0*/  IMAD R16, R7, R5, R16 ;  /* 0x0000000507107224 */ /* 0x010fc800078e0210 */
[----:B------:R-:W-:Y:S02]  /*24af0*/  IMAD.IADD R7, R4, 0x1, -R16 ;  /* 0x0000000104077824 */ /* 0x000fe400078e0a10 */
        /* <DEDUP_REMOVED lines=44> */
[----:B------:R-:W-:Y:S01]  /*24dc0*/  IMAD R8, R2, R8, R3 ;  /* 0x0000000802087224 */ /* 0x000fe200078e0203 */
[----:B------:R-:W-:-:S04]  /*24dd0*/  LOP3.LUT R3, R6, R9, RZ, 0x3c, !PT ;  /* 0x0000000906037212 */ /* 0x000fc800078e3cff */
[----:B------:R-:W-:-:S13]  /*24de0*/  ISETP.GT.U32.AND P0, PT, R5, R8, PT ;  /* 0x000000080500720c */ /* 0x000fda0003f04070 */
[----:B------:R-:W-:Y:S02]  /*24df0*/  @!P0 IMAD.IADD R8, R8, 0x1, -R5 ;  /* 0x0000000108088824 */ /* 0x000fe400078e0a05 */
[----:B------:R-:W-:-:S03]  /*24e00*/  @!P0 VIADD R2, R2, 0x1 ;  /* 0x0000000102028836 */ /* 0x000fc60000000000 */
[----:B------:R-:W-:-:S13]  /*24e10*/  ISETP.GE.U32.AND P0, PT, R8, R5, PT ;  /* 0x000000050800720c */ /* 0x000fda0003f06070 */
[----:B------:R-:W-:Y:S01]  /*24e20*/  @P0 VIADD R2, R2, 0x1 ;  /* 0x0000000102020836 */ /* 0x000fe20000000000 */
[----:B------:R-:W-:Y:S01]  /*24e30*/  ISETP.GE.AND P0, PT, R3, RZ, PT ;  /* 0x000000ff0300720c */ /* 0x000fe20003f06270 */
[----:B------:R-:W-:-:S12]  /*24e40*/  IMAD.IADD R3, R6, 0x1, R4 ;  /* 0x0000000106037824 */ /* 0x000fd800078e0204 */
        /* <DEDUP_REMOVED lines=8> */
.L_x_7217:
[----:B------:R-:W-:Y:S01]  /*24ed0*/  UMOV UR4, URZ ;  /* 0x0000003f00047c82 */ /* 0x000fe20008000000 */
[----:B------:R-:W-:Y:S01]  /*24ee0*/  UMOV UR5, URZ ;  /* 0x0000003f00057c82 */ /* 0x000fe20008000000 */
[----:B------:R-:W-:Y:S01]  /*24ef0*/  ULDC UR6, c[0x0][0xc14] ;  /* 0x0003050000067ab9 */ /* 0x000fe20000000800 */
[----:B------:R-:W-:Y:S02]  /*24f00*/  IMAD.MOV.U32 R16, RZ, RZ, R4 ;  /* 0x000000ffff107224 */ /* 0x000fe400078e0004 */
[----:B------:R-:W-:Y:S02]  /*24f10*/  IMAD.U32 R17, RZ, RZ, UR4 ;  /* 0x00000004ff117e24 */ /* 0x000fe4000f8e00ff */
[----:B------:R-:W-:Y:S02]  /*24f20*/  IMAD.U32 R18, RZ, RZ, UR5 ;  /* 0x00000005ff127e24 */ /* 0x000fe4000f8e00ff */
[----:B------:R-:W-:-:S07]  /*24f30*/  IMAD.U32 R19, RZ, RZ, UR6 ;  /* 0x00000006ff137e24 */ /* 0x000fce000f8e00ff */
.L_x_7225:
        /* <DEDUP_REMOVED lines=12> */
.L_x_7121:
        /* <DEDUP_REMOVED lines=12> */
.L_x_7394:
[----:B------:R-:W-:Y:S05]  /*250c0*/  BSYNC B0 ;  /* 0x0000000000007941 */ /* 0x000fea0003800000 */
.L_x_7227:
[----:B------:R-:W-:-:S03]  /*250d0*/  UMOV UR4, 0xffffffff ;  /* 0xffffffff00047882 */ /* 0x000fc60000000000 */
[----:B------:R-:W-:Y:S05]  /*250e0*/  BRA.DIV UR4, `(.L_x_7229) ;  /* 0x0000002e04347947 */ /* 0x000fea000b800000 */
[----:B------:R-:W2:Y:S02]  /*250f0*/  S2R R2, SR_TID.X ;  /* 0x0000000000027919 */ /* 0x000ea40000002100 */
[----:B--2---:R-:W-:-:S04]  /*25100*/  SHF.R.U32.HI R2, RZ, 0x5, R2 ;  /* 0x00000005ff027819 */ /* 0x004fc80000011602 */
[----:B------:R-:W-:-:S05]  /*25110*/  LOP3.LUT R2, R2, 0x3, RZ, 0xc0, !PT ;  /* 0x0000000302027812 */ /* 0x000fca00078ec0ff */
[----:B------:R2:W3:Y:S02]  /*25120*/  SHFL.IDX PT, R14, R2, RZ, 0x1f ;  /* 0x00001fff020e7589 */ /* 0x0004e400000e0000 */
.L_x_7397:
[----:B---3--:R-:W-:-:S13]  /*25130*/  ISETP.NE.AND P0, PT, R14, RZ, PT ;  /* 0x000000ff0e00720c */ /* 0x008fda0003f05270 */
[----:B------:R-:W-:Y:S05]  /*25140*/  @P0 BRA `(.L_x_6833) ;  /* 0x0000000000940947 */ /* 0x000fea0003800000 */
[----:B------:R-:W-:-:S03]  /*25150*/  UMOV UR4, 0xffffffff ;  /* 0xffffffff00047882 */ /* 0x000fc60000000000 */
[----:B------:R-:W-:Y:S05]  /*25160*/  BRA.DIV UR4, `(.L_x_7230) ;  /* 0x0000002e04487947 */ /* 0x000fea000b800000 */
[----:B------:R-:W-:-:S13]  /*25170*/  ELECT P6, URZ, PT ;  /* 0x00000000003f782f */ /* 0x000fda00038c0000 */
.L_x_7400:
[----:B------:R-:W-:Y:S05]  /*25180*/  @!P6 BRA `(.L_x_6833) ;  /* 0x000000000084e947 */ /* 0x000fea0003800000 */
[----:B------:R-:W-:-:S06]  /*25190*/  ULOP3.LUT UR4, UR36, 0x2, URZ, 0xfc, !UPT ;  /* 0x0000000224047892 */ /* 0x000fcc000f8efc3f */
[----:B--2---:R-:W-:-:S05]  /*251a0*/  IMAD.U32 R2, RZ, RZ, UR4 ;  /* 0x00000004ff027e24 */ /* 0x004fca000f8e00ff */
[----:B------:R-:W-:-:S13]  /*251b0*/  ISETP.NE.AND P2, PT, R2, 0x3, PT ;  /* 0x000000030200780c */ /* 0x000fda0003f45270 */
[----:B------:R-:W-:Y:S05]  /*251c0*/  @!P2 BRA `(.L_x_7231) ;  /* 0x000000000004a947 */ /* 0x000fea0003800000 */
[----:B------:R-:W-:Y:S01]  /*251d0*/  BPT.TRAP 0x1 ;  /* 0x000000040000795c */ /* 0x000fe20000300000 */
.L_x_7231:
        /* <DEDUP_REMOVED lines=14> */
.L_x_7401:
[----:B------:R-:W2:Y:S02]  /*252c0*/  SYNCS.PHASECHK.TRANS64.TRYWAIT P0, [R7+URZ], R2 ;  /* 0x00000002070075a7 */ /* 0x000ea4000800017f */
[----:B--2---:R-:W-:Y:S05]  /*252d0*/  @!P0 BRA `(.L_x_7233) ;  /* 0x0000002c00208947 */ /* 0x004fea0003800000 */
.L_x_7402:
[----:B------:R-:W-:Y:S05]  /*252e0*/  @!P2 BRA `(.L_x_7234) ;  /* 0x000000000004a947 */ /* 0x000fea0003800000 */
[----:B------:R-:W-:Y:S01]  /*252f0*/  BPT.TRAP 0x1 ;  /* 0x000000040000795c */ /* 0x000fe20000300000 */
.L_x_7234:
[----:B------:R-:W3:Y:S01]  /*25300*/  LDL.LU R4, [R1] ;  /* 0x0000000001047983 */ /* 0x000ee20000300800 */
[----:B------:R-:W-:-:S04]  /*25310*/  VIADD R0, R0, 0x28860 ;  /* 0x0002886000007836 */ /* 0x000fc80000000000 */
[----:B---3--:R-:W-:-:S04]  /*25320*/  IMAD R4, R4, 0x8, R0 ;  /* 0x0000000804047824 */ /* 0x008fc800078e0200 */
[----:B------:R-:W3:Y:S02]  /*25330*/  SYNCS.PHASECHK.TRANS64.TRYWAIT P0, [R4+URZ], R5 ;  /* 0x00000005040075a7 */ /* 0x000ee4000800017f */
[----:B---3--:R-:W-:Y:S05]  /*25340*/  @!P0 BRA `(.L_x_7235) ;  /* 0x0000002c00188947 */ /* 0x008fea0003800000 */
.L_x_7403:
[----:B------:R-:W-:-:S07]  /*25350*/  IMAD R3, R3, 0x8, R0 ;  /* 0x0000000803037824 */ /* 0x000fce00078e0200 */
.L_x_7236:
[----:B----4-:R4:W0:Y:S02]  /*25360*/  SYNCS.PHASECHK.TRANS64.TRYWAIT P0, [R3+URZ], R2 ;  /* 0x00000002030075a7 */ /* 0x010824000800017f */
[----:B0-----:R-:W-:Y:S05]  /*25370*/  @!P0 NANOSLEEP.SYNCS 0x989680 ;  /* 0x009896800000895d */ /* 0x001fea0003900000 */
[----:B------:R-:W0:Y:S02]  /*25380*/  @!P0 SYNCS.PHASECHK.TRANS64 P0, [R3+URZ], R2 ;  /* 0x00000002030085a7 */ /* 0x000e24000800007f */
[----:B0-----:R-:W-:Y:S05]  /*25390*/  @!P0 BRA `(.L_x_7236) ;  /* 0xfffffffc00f08947 */ /* 0x001fea000383ffff */
.L_x_6833:
[----:B------:R-:W-:Y:S05]  /*253a0*/  BSYNC B7 ;  /* 0x0000000000077941 */ /* 0x000fea0003800000 */
.L_x_6830:
[----:B------:R-:W-:Y:S05]  /*253b0*/  EXIT ;  /* 0x000000000000794d */ /* 0x000fea0003800000 */
.L_x_6863:
[----:B0-----:R0:W1:Y:S02]  /*253c0*/  SYNCS.PHASECHK.TRANS64.TRYWAIT P6, [R103+URZ+0x28890], R124 ;  /* 0x0288907c670075a7 */ /* 0x00106400080c017f */
[----:B-1----:R-:W-:Y:S05]  /*253d0*/  @!P6 NANOSLEEP.SYNCS 0x989680 ;  /* 0x009896800000e95d */ /* 0x002fea0003900000 */
[----:B------:R-:W1:Y:S02]  /*253e0*/  @!P6 SYNCS.PHASECHK.TRANS64 P6, [R103+URZ+0x28890], R124 ;  /* 0x0288907c6700e5a7 */ /* 0x000e6400080c007f */
[----:B-1----:R-:W-:Y:S05]  /*253f0*/  @!P6 BRA `(.L_x_6863) ;  /* 0xfffffffc00f0e947 */ /* 0x002fea000383ffff */
[----:B------:R-:W-:Y:S05]  /*25400*/  BRA `(.L_x_7237) ;  /* 0xfffffde000087947 */ /* 0x000fea000383ffff */
.L_x_6899:
[----:B0-----:R0:W1:Y:S02]  /*25410*/  SYNCS.PHASECHK.TRANS64.TRYWAIT P4, [R103+URZ+0x28890], R124 ;  /* 0x0288907c670075a7 */ /* 0x001064000808017f */
[----:B-1----:R-:W-:Y:S05]  /*25420*/  @!P4 NANOSLEEP.SYNCS 0x989680 ;  /* 0x009896800000c95d */ /* 0x002fea0003900000 */
[----:B------:R-:W1:Y:S02]  /*25430*/  @!P4 SYNCS.PHASECHK.TRANS64 P4, [R103+URZ+0x28890], R124 ;  /* 0x0288907c6700c5a7 */ /* 0x000e64000808007f */
[----:B-1----:R-:W-:Y:S05]  /*25440*/  @!P4 BRA `(.L_x_6899) ;  /* 0xfffffffc00f0c947 */ /* 0x002fea000383ffff */
[----:B------:R-:W-:Y:S05]  /*25450*/  BRA `(.L_x_7238) ;  /* 0xfffffe0800307947 */ /* 0x000fea000383ffff */
.L_x_6916:
[----:B0-----:R0:W1:Y:S02]  /*25460*/  SYNCS.PHASECHK.TRANS64.TRYWAIT P3, [R103+URZ+0x28890], R124 ;  /* 0x0288907c670075a7 */ /* 0x001064000806017f */
[----:B-1----:R-:W-:Y:S05]  /*25470*/  @!P3 NANOSLEEP.SYNCS 0x989680 ;  /* 0x009896800000b95d */ /* 0x002fea0003900000 */
[----:B------:R-:W1:Y:S02]  /*25480*/  @!P3 SYNCS.PHASECHK.TRANS64 P3, [R103+URZ+0x28890], R124 ;  /* 0x0288907c6700b5a7 */ /* 0x000e64000806007f */
[----:B-1----:R-:W-:Y:S05]  /*25490*/  @!P3 BRA `(.L_x_6916) ;  /* 0xfffffffc00f0b947 */ /* 0x002fea000383ffff */
[----:B------:R-:W-:Y:S05]  /*254a0*/  BRA `(.L_x_7239) ;  /* 0xfffffe2800cc7947 */ /* 0x000fea000383ffff */
.L_x_6926:
[----:B--2---:R2:W3:Y:S02]  /*254b0*/  SYNCS.PHASECHK.TRANS64.TRYWAIT P0, [R103+URZ+0x288b0], R124 ;  /* 0x0288b07c670075a7 */ /* 0x0044e4000800017f */
[----:B---3--:R-:W-:Y:S05]  /*254c0*/  @!P0 NANOSLEEP.SYNCS 0x989680 ;  /* 0x009896800000895d */ /* 0x008fea0003900000 */
[----:B------:R-:W3:Y:S02]  /*254d0*/  @!P0 SYNCS.PHASECHK.TRANS64 P0, [R103+URZ+0x288b0], R124 ;  /* 0x0288b07c670085a7 */ /* 0x000ee4000800007f */
[----:B---3--:R-:W-:Y:S05]  /*254e0*/  @!P0 BRA `(.L_x_6926) ;  /* 0xfffffffc00f08947 */ /* 0x008fea000383ffff */
[----:B------:R-:W-:Y:S05]  /*254f0*/  BRA `(.L_x_7240) ;  /* 0xfffffe3000687947 */ /* 0x000fea000383ffff */
.L_x_6946:
        /* <DEDUP_REMOVED lines=8> */
.L_x_7242:
[----:B------:R-:W-:Y:S05]  /*25580*/  BSYNC B0 ;  /* 0x0000000000007941 */ /* 0x000fea0003800000 */
.L_x_7241:
[----:B------:R-:W-:Y:S01]  /*25590*/  IMAD.MOV.U32 R196, RZ, RZ, R14 ;  /* 0x000000ffffc47224 */ /* 0x000fe200078e000e */
[----:B------:R-:W-:Y:S06]  /*255a0*/  BRA `(.L_x_7243) ;  /* 0xfffffe3c00607947 */ /* 0x000fec000383ffff */
.L_x_6964:
[----:B------:R-:W-:Y:S01]  /*255b0*/  BSSY B1, `(.L_x_7244) ;  /* 0x0000008000017945 */ /* 0x000fe20003800000 */
[----:B------:R-:W-:Y:S02]  /*255c0*/  IMAD.MOV.U32 R13, RZ, RZ, R5 ;  /* 0x000000ffff0d7224 */ /* 0x000fe400078e0005 */
[----:B------:R-:W-:Y:S02]  /*255d0*/  IMAD.MOV.U32 R12, RZ, RZ, RZ ;  /* 0x000000ffff0c7224 */ /* 0x000fe400078e00ff */
[----:B------:R-:W-:Y:S02]  /*255e0*/  IMAD.MOV.U32 R11, RZ, RZ, 0x181f ;  /* 0x0000181fff0b7424 */ /* 0x000fe400078e00ff */
[----:B------:R-:W-:-:S07]  /*255f0*/  IMAD.MOV.U32 R15, RZ, RZ, -0x1 ;  /* 0xffffffffff0f7424 */ /* 0x000fce00078e00ff */
[----:B0----5:R-:W-:Y:S05]  /*25600*/  WARPSYNC.COLLECTIVE R15, `(.L_x_7245) ;  /* 0x000000000f087348 */ /* 0x021fea0003c00000 */
[----:B------:R1:W2:Y:S02]  /*25610*/  SHFL.IDX P6, R14, R13, R12, R11 ;  /* 0x0000000c0d0e7389 */ /* 0x0002a400000c000b */
[----:B012--5:R-:W-:Y:S01]  /*25620*/  ENDCOLLECTIVE ;  /* 0x000000000000791b */ /* 0x027fe20003800000 */
.L_x_7245:
[----:B------:R-:W-:Y:S05]  /*25630*/  BSYNC B1 ;  /* 0x0000000000017941 */ /* 0x000fea0003800000 */
.L_x_7244:
[----:B------:R-:W-:Y:S05]  /*25640*/  BRA `(.L_x_7246) ;  /* 0xfffffe4c00e47947 */ /* 0x000fea000383ffff */
.L_x_6965:
        /* <DEDUP_REMOVED lines=8> */
.L_x_7248:
[----:B------:R-:W-:Y:S05]  /*256d0*/  BSYNC B1 ;  /* 0x0000000000017941 */ /* 0x000fea0003800000 */
.L_x_7247:
[----:B------:R-:W-:Y:S05]  /*256e0*/  BRA `(.L_x_7249) ;  /* 0xfffffe4c00c47947 */ /* 0x000fea000383ffff */
.L_x_6966:
        /* <DEDUP_REMOVED lines=8> */
.L_x_7251:
[----:B------:R-:W-:Y:S05]  /*25770*/  BSYNC B1 ;  /* 0x0000000000017941 */ /* 0x000fea0003800000 */
.L_x_7250:
[----:B------:R-:W-:Y:S05]  /*25780*/  BRA `(.L_x_7252) ;  /* 0xfffffe4c00a47947 */ /* 0x000fea000383ffff */
.L_x_6967:
        /* <DEDUP_REMOVED lines=8> */
.L_x_7254:
[----:B------:R-:W-:Y:S05]  /*25810*/  BSYNC B1 ;  /* 0x0000000000017941 */ /* 0x000fea0003800000 */
.L_x_7253:
[----:B------:R-:W-:Y:S05]  /*25820*/  BRA `(.L_x_7255) ;  /* 0xfffffe4c00847947 */ /* 0x000fea000383ffff */
.L_x_6968:
[----:B------:R-:W-:Y:S01]  /*25830*/  BSSY B1, `(.L_x_7256) ;  /* 0x0000008000017945 */ /* 0x000fe20003800000 */
[----:B------:R-:W-:Y:S02]  /*25840*/  IMAD.MOV.U32 R13, RZ, RZ, R5 ;  /* 0x000000ffff0d7224 */ /* 0x000fe400078e0005 */
[----:B------:R-:W-:Y:S02]  /*25850*/  IMAD.MOV.U32 R12, RZ, RZ, 0x1 ;  /* 0x00000001ff0c7424 */ /* 0x000fe400078e00ff */
[----:B------:R-:W-:Y:S02]  /*25860*/  IMAD.MOV.U32 R11, RZ, RZ, 0x181f ;  /* 0x0000181fff0b7424 */ /* 0x000fe400078e00ff */
[----:B------:R-:W-:-:S07]  /*25870*/  IMAD.MOV.U32 R15, RZ, RZ, -0x1 ;  /* 0xffffffffff0f7424 */ /* 0x000fce00078e00ff */
[----:B0----5:R-:W-:Y:S05]  /*25880*/  WARPSYNC.COLLECTIVE R15, `(.L_x_7257) ;  /* 0x000000000f087348 */ /* 0x021fea0003c00000 */
[----:B------:R1:W2:Y:S02]  /*25890*/  SHFL.IDX P6, R14, R13, R12, R11 ;  /* 0x0000000c0d0e7389 */ /* 0x0002a400000c000b */
[----:B012--5:R-:W-:Y:S01]  /*258a0*/  ENDCOLLECTIVE ;  /* 0x000000000000791b */ /* 0x027fe20003800000 */
.L_x_7257:
[----:B------:R-:W-:Y:S05]  /*258b0*/  BSYNC B1 ;  /* 0x0000000000017941 */ /* 0x000fea0003800000 */
.L_x_7256:
[----:B------:R-:W-:Y:S05]  /*258c0*/  BRA `(.L_x_7258) ;  /* 0xfffffe4c00647947 */ /* 0x000fea000383ffff */
.L_x_6969:
        /* <DEDUP_REMOVED lines=8> */
.L_x_7260:
[----:B------:R-:W-:Y:S05]  /*25950*/  BSYNC B1 ;  /* 0x0000000000017941 */ /* 0x000fea0003800000 */
.L_x_7259:
[----:B------:R-:W-:Y:S05]  /*25960*/  BRA `(.L_x_7261) ;  /* 0xfffffe4c00447947 */ /* 0x000fea000383ffff */
.L_x_6970:
        /* <DEDUP_REMOVED lines=8> */
.L_x_7263:
[----:B------:R-:W-:Y:S05]  /*259f0*/  BSYNC B1 ;  /* 0x0000000000017941 */ /* 0x000fea0003800000 */
.L_x_7262:
[----:B------:R-:W-:Y:S05]  /*25a00*/  BRA `(.L_x_7264) ;  /* 0xfffffe4c00247947 */ /* 0x000fea000383ffff */
.L_x_6971:
        /* <DEDUP_REMOVED lines=8> */
.L_x_7266:
[----:B------:R-:W-:Y:S05]  /*25a90*/  BSYNC B1 ;  /* 0x0000000000017941 */ /* 0x000fea0003800000 */
.L_x_7265:
[----:B------:R-:W-:Y:S05]  /*25aa0*/  BRA `(.L_x_7267) ;  /* 0xfffffe4c00047947 */ /* 0x000fea000383ffff */
.L_x_6972:
        /* <DEDUP_REMOVED lines=8> */
.L_x_7269:
[----:B------:R-:W-:Y:S05]  /*25b30*/  BSYNC B1 ;  /* 0x0000000000017941 */ /* 0x000fea0003800000 */
.L_x_7268:
[----:B------:R-:W-:Y:S05]  /*25b40*/  BRA `(.L_x_7270) ;  /* 0xfffffe4800e47947 */ /* 0x000fea000383ffff */
.L_x_6973:
        /* <DEDUP_REMOVED lines=8> */
.L_x_7272:
[----:B------:R-:W-:Y:S05]  /*25bd0*/  BSYNC B1 ;  /* 0x0000000000017941 */ /* 0x000fea0003800000 */
.L_x_7271:
[----:B------:R-:W-:Y:S05]  /*25be0*/  BRA `(.L_x_7273) ;  /* 0xfffffe4800c47947 */ /* 0x000fea000383ffff */
.L_x_6974:
        /* <DEDUP_REMOVED lines=8> */
.L_x_7275:
[----:B------:R-:W-:Y:S05]  /*25c70*/  BSYNC B1 ;  /* 0x0000000000017941 */ /* 0x000fea0003800000 */
.L_x_7274:
[----:B------:R-:W-:Y:S05]  /*25c80*/  BRA `(.L_x_7276) ;  /* 0xfffffe4800a47947 */ /* 0x000fea000383ffff */
.L_x_6975:
        /* <DEDUP_REMOVED lines=8> */
.L_x_7278:
[----:B------:R-:W-:Y:S05]  /*25d10*/  BSYNC B1 ;  /* 0x0000000000017941 */ /* 0x000fea0003800000 */
.L_x_7277:
[----:B------:R-:W-:Y:S05]  /*25d20*/  BRA `(.L_x_7279) ;  /* 0xfffffe4800847947 */ /* 0x000fea000383ffff */
.L_x_6976:
        /* <DEDUP_REMOVED lines=8> */
.L_x_7281:
[----:B------:R-:W-:Y:S05]  /*25db0*/  BSYNC B1 ;  /* 0x0000000000017941 */ /* 0x000fea0003800000 */
.L_x_7280:
[----:B------:R-:W-:Y:S05]  /*25dc0*/  BRA `(.L_x_7282) ;  /* 0xfffffe4800647947 */ /* 0x000fea000383ffff */
.L_x_6977:
        /* <DEDUP_REMOVED lines=8> */
.L_x_7284:
[----:B------:R-:W-:Y:S05]  /*25e50*/  BSYNC B1 ;  /* 0x0000000000017941 */ /* 0x000fea0003800000 */
.L_x_7283:
[----:B------:R-:W-:Y:S05]  /*25e60*/  BRA `(.L_x_7285) ;  /* 0xfffffe4800487947 */ /* 0x000fea000383ffff */
.L_x_6978:
        /* <DEDUP_REMOVED lines=8> */
.L_x_7287:
[----:B------:R-:W-:Y:S05]  /*25ef0*/  BSYNC B1 ;  /* 0x0000000000017941 */ /* 0x000fea0003800000 */
.L_x_7286:
[----:B------:R-:W-:Y:S05]  /*25f00*/  BRA `(.L_x_7288) ;  /* 0xfffffe48002c7947 */ /* 0x000fea000383ffff */
.L_x_6979:
        /* <DEDUP_REMOVED lines=8> */
.L_x_7290:
[----:B------:R-:W-:Y:S05]  /*25f90*/  BSYNC B1 ;  /* 0x0000000000017941 */ /* 0x000fea0003800000 */
.L_x_7289:
[----:B------:R-:W-:Y:S05]  /*25fa0*/  BRA `(.L_x_7291) ;  /* 0xfffffe4800107947 */ /* 0x000fea000383ffff */
.L_x_6981:
[----:B-1----:R1:W2:Y:S02]  /*25fb0*/  SYNCS.PHASECHK.TRANS64.TRYWAIT P4, [R2+URZ+0x28800], R5 ;  /* 0x02880005020075a7 */ /* 0x0022a4000808017f */
[----:B--2---:R-:W-:Y:S05]  /*25fc0*/  @!P4 NANOSLEEP.SYNCS 0x989680 ;  /* 0x009896800000c95d */ /* 0x004fea0003900000 */
[----:B------:R-:W2:Y:S02]  /*25fd0*/  @!P4 SYNCS.PHASECHK.TRANS64 P4, [R2+URZ+0x28800], R5 ;  /* 0x028800050200c5a7 */ /* 0x000ea4000808007f */
[----:B--2---:R-:W-:Y:S05]  /*25fe0*/  @!P4 BRA `(.L_x_6981) ;  /* 0xfffffffc00f0c947 */ /* 0x004fea000383ffff */
[----:B------:R-:W-:Y:S05]  /*25ff0*/  BRA `(.L_x_7292) ;  /* 0xfffffe4800887947 */ /* 0x000fea000383ffff */
.L_x_6997:
        /* <DEDUP_REMOVED lines=8> */
.L_x_7294:
[----:B------:R-:W-:Y:S05]  /*26080*/  BSYNC B1 ;  /* 0x0000000000017941 */ /* 0x000fea0003800000 */
.L_x_7293:
[----:B------:R-:W-:Y:S05]  /*26090*/  BRA `(.L_x_7295) ;  /* 0xfffffe6800847947 */ /* 0x000fea000383ffff */
.L_x_6998:
        /* <DEDUP_REMOVED lines=8> */
.L_x_7297:
[----:B------:R-:W-:Y:S05]  /*26120*/  BSYNC B1 ;  /* 0x0000000000017941 */ /* 0x000fea0003800000 */
.L_x_7296:
[----:B------:R-:W-:Y:S05]  /*26130*/  BRA `(.L_x_7298) ;  /* 0xfffffe6800647947 */ /* 0x000fea000383ffff */
.L_x_6999:
        /* <DEDUP_REMOVED lines=8> */
.L_x_7300:
[----:B------:R-:W-:Y:S05]  /*261c0*/  BSYNC B1 ;  /* 0x0000000000017941 */ /* 0x000fea0003800000 */
.L_x_7299:
[----:B------:R-:W-:Y:S05]  /*261d0*/  BRA `(.L_x_7301) ;  /* 0xfffffe6800447947 */ /* 0x000fea000383ffff */
.L_x_7000:
        /* <DEDUP_REMOVED lines=8> */
.L_x_7303:
[----:B------:R-:W-:Y:S05]  /*26260*/  BSYNC B1 ;  /* 0x0000000000017941 */ /* 0x000fea0003800000 */
.L_x_7302:
[----:B------:R-:W-:Y:S05]  /*26270*/  BRA `(.L_x_7304) ;  /* 0xfffffe6800247947 */ /* 0x000fea000383ffff */
.L_x_7001:
        /* <DEDUP_REMOVED lines=8> */
.L_x_7306:
[----:B------:R-:W-:Y:S05]  /*26300*/  BSYNC B1 ;  /* 0x0000000000017941 */ /* 0x000fea0003800000 */
.L_x_7305:
[----:B------:R-:W-:Y:S05]  /*26310*/  BRA `(.L_x_7307) ;  /* 0xfffffe6800047947 */ /* 0x000fea000383ffff */
.L_x_7002:
        /* <DEDUP_REMOVED lines=8> */
.L_x_7309:
[----:B------:R-:W-:Y:S05]  /*263a0*/  BSYNC B1 ;  /* 0x0000000000017941 */ /* 0x000fea0003800000 */
.L_x_7308:
[----:B------:R-:W-:Y:S05]  /*263b0*/  BRA `(.L_x_7310) ;  /* 0xfffffe6400e47947 */ /* 0x000fea000383ffff */
.L_x_7003:
        /* <DEDUP_REMOVED lines=8> */
.L_x_7312:
[----:B------:R-:W-:Y:S05]  /*26440*/  BSYNC B1 ;  /* 0x0000000000017941 */ /* 0x000fea0003800000 */
.L_x_7311:
[----:B------:R-:W-:Y:S05]  /*26450*/  BRA `(.L_x_7313) ;  /* 0xfffffe6400c47947 */ /* 0x000fea000383ffff */
.L_x_7004:
        /* <DEDUP_REMOVED lines=8> */
.L_x_7315:
[----:B------:R-:W-:Y:S05]  /*264e0*/  BSYNC B1 ;  /* 0x0000000000017941 */ /* 0x000fea0003800000 */
.L_x_7314:
[----:B------:R-:W-:Y:S05]  /*264f0*/  BRA `(.L_x_7316) ;  /* 0xfffffe6400a47947 */ /* 0x000fea000383ffff */
.L_x_7005:
        /* <DEDUP_REMOVED lines=8> */
.L_x_7318:
[----:B------:R-:W-:Y:S05]  /*26580*/  BSYNC B1 ;  /* 0x0000000000017941 */ /* 0x000fea0003800000 */
.L_x_7317:
[----:B------:R-:W-:Y:S05]  /*26590*/  BRA `(.L_x_7319) ;  /* 0xfffffe6400847947 */ /* 0x000fea000383ffff */
.L_x_7006:
        /* <DEDUP_REMOVED lines=8> */
.L_x_7321:
[----:B------:R-:W-:Y:S05]  /*26620*/  BSYNC B1 ;  /* 0x0000000000017941 */ /* 0x000fea0003800000 */
.L_x_7320:
[----:B------:R-:W-:Y:S05]  /*26630*/  BRA `(.L_x_7322) ;  /* 0xfffffe6400647947 */ /* 0x000fea000383ffff */
.L_x_7007:
        /* <DEDUP_REMOVED lines=8> */
.L_x_7324:
[----:B------:R-:W-:Y:S05]  /*266c0*/  BSYNC B1 ;  /* 0x0000000000017941 */ /* 0x000fea0003800000 */
.L_x_7323:
[----:B------:R-:W-:Y:S05]  /*266d0*/  BRA `(.L_x_7325) ;  /* 0xfffffe6400447947 */ /* 0x000fea000383ffff */
.L_x_7008:
        /* <DEDUP_REMOVED lines=8> */
.L_x_7327:
[----:B------:R-:W-:Y:S05]  /*26760*/  BSYNC B1 ;  /* 0x0000000000017941 */ /* 0x000fea0003800000 */
.L_x_7326:
[----:B------:R-:W-:Y:S05]  /*26770*/  BRA `(.L_x_7328) ;  /* 0xfffffe6400247947 */ /* 0x000fea000383ffff */
.L_x_7009:
        /* <DEDUP_REMOVED lines=8> */
.L_x_7330:
[----:B------:R-:W-:Y:S05]  /*26800*/  BSYNC B1 ;  /* 0x0000000000017941 */ /* 0x000fea0003800000 */
.L_x_7329:
[----:B------:R-:W-:Y:S05]  /*26810*/  BRA `(.L_x_7331) ;  /* 0xfffffe6400047947 */ /* 0x000fea000383ffff */
.L_x_7010:
        /* <DEDUP_REMOVED lines=8> */
.L_x_7333:
[----:B------:R-:W-:Y:S05]  /*268a0*/  BSYNC B1 ;  /* 0x0000000000017941 */ /* 0x000fea0003800000 */
.L_x_7332:
[----:B------:R-:W-:Y:S05]  /*268b0*/  BRA `(.L_x_7334) ;  /* 0xfffffe6000e47947 */ /* 0x000fea000383ffff */
.L_x_7011:
        /* <DEDUP_REMOVED lines=8> */
.L_x_7336:
[----:B------:R-:W-:Y:S05]  /*26940*/  BSYNC B1 ;  /* 0x0000000000017941 */ /* 0x000fea0003800000 */
.L_x_7335:
[----:B------:R-:W-:Y:S05]  /*26950*/  BRA `(.L_x_7337) ;  /* 0xfffffe6000c47947 */ /* 0x000fea000383ffff */
.L_x_7012:
        /* <DEDUP_REMOVED lines=8> */
.L_x_7339:
[----:B------:R-:W-:Y:S05]  /*269e0*/  BSYNC B1 ;  /* 0x0000000000017941 */ /* 0x000fea0003800000 */
.L_x_7338:
[----:B------:R-:W-:Y:S05]  /*269f0*/  BRA `(.L_x_7340) ;  /* 0xfffffe6000a47947 */ /* 0x000fea000383ffff */
.L_x_7014:
[----:B0-----:R0:W1:Y:S02]  /*26a00*/  SYNCS.PHASECHK.TRANS64.TRYWAIT P4, [R2+URZ+0x28800], R9 ;  /* 0x02880009020075a7 */ /* 0x001064000808017f */
[----:B-1----:R-:W-:Y:S05]  /*26a10*/  @!P4 NANOSLEEP.SYNCS 0x989680 ;  /* 0x009896800000c95d */ /* 0x002fea0003900000 */
[----:B------:R-:W1:Y:S02]  /*26a20*/  @!P4 SYNCS.PHASECHK.TRANS64 P4, [R2+URZ+0x28800], R9 ;  /* 0x028800090200c5a7 */ /* 0x000e64000808007f */
[----:B-1----:R-:W-:Y:S05]  /*26a30*/  @!P4 BRA `(.L_x_7014) ;  /* 0xfffffffc00f0c947 */ /* 0x002fea000383ffff */
[----:B------:R-:W-:Y:S05]  /*26a40*/  BRA `(.L_x_7341) ;  /* 0xfffffe6400a47947 */ /* 0x000fea000383ffff */
.L_x_7024:
[----:B0-----:R0:W2:Y:S02]  /*26a50*/  SYNCS.PHASECHK.TRANS64.TRYWAIT P2, [R8+URZ+0x28830], R3 ;  /* 0x02883003080075a7 */ /* 0x0010a4000804017f */
[----:B--2---:R-:W-:Y:S05]  /*26a60*/  @!P2 NANOSLEEP.SYNCS 0x989680 ;  /* 0x009896800000a95d */ /* 0x004fea0003900000 */
[----:B------:R-:W2:Y:S02]  /*26a70*/  @!P2 SYNCS.PHASECHK.TRANS64 P2, [R8+URZ+0x28830], R3 ;  /* 0x028830030800a5a7 */ /* 0x000ea4000804007f */
[----:B--2---:R-:W-:Y:S05]  /*26a80*/  @!P2 BRA `(.L_x_7024) ;  /* 0xfffffffc00f0a947 */ /* 0x004fea000383ffff */
[----:B------:R-:W-:Y:S05]  /*26a90*/  BRA `(.L_x_7023) ;  /* 0xfffffe8000887947 */ /* 0x000fea000383ffff */
.L_x_7042:
[----:B-1----:R1:W2:Y:S02]  /*26aa0*/  SYNCS.PHASECHK.TRANS64.TRYWAIT P4, [R7+URZ+0x28830], R6 ;  /* 0x02883006070075a7 */ /* 0x0022a4000808017f */
[----:B--2---:R-:W-:Y:S05]  /*26ab0*/  @!P4 NANOSLEEP.SYNCS 0x989680 ;  /* 0x009896800000c95d */ /* 0x004fea0003900000 */
[----:B------:R-:W2:Y:S02]  /*26ac0*/  @!P4 SYNCS.PHASECHK.TRANS64 P4, [R7+URZ+0x28830], R6 ;  /* 0x028830060700c5a7 */ /* 0x000ea4000808007f */
[----:B--2---:R-:W-:Y:S05]  /*26ad0*/  @!P4 BRA `(.L_x_7042) ;  /* 0xfffffffc00f0c947 */ /* 0x004fea000383ffff */
[----:B------:R-:W-:Y:S05]  /*26ae0*/  BRA `(.L_x_7041) ;  /* 0xfffffebc00387947 */ /* 0x000fea000383ffff */
.L_x_7046:
[----:B-1----:R1:W2:Y:S02]  /*26af0*/  SYNCS.PHASECHK.TRANS64.TRYWAIT P3, [R7+URZ+0x28850], R6 ;  /* 0x02885006070075a7 */ /* 0x0022a4000806017f */
[----:B--2---:R-:W-:Y:S05]  /*26b00*/  @!P3 NANOSLEEP.SYNCS 0x989680 ;  /* 0x009896800000b95d */ /* 0x004fea0003900000 */
[----:B------:R-:W2:Y:S02]  /*26b10*/  @!P3 SYNCS.PHASECHK.TRANS64 P3, [R7+URZ+0x28850], R6 ;  /* 0x028850060700b5a7 */ /* 0x000ea4000806007f */
[----:B--2---:R-:W-:Y:S05]  /*26b20*/  @!P3 BRA `(.L_x_7046) ;  /* 0xfffffffc00f0b947 */ /* 0x004fea000383ffff */
[----:B------:R-:W-:Y:S05]  /*26b30*/  BRA `(.L_x_7043) ;  /* 0xfffffec000487947 */ /* 0x000fea000383ffff */
.L_x_7065:
[----:B-1----:R1:W2:Y:S02]  /*26b40*/  SYNCS.PHASECHK.TRANS64.TRYWAIT P3, [R6+URZ+0x28830], R7 ;  /* 0x02883007060075a7 */ /* 0x0022a4000806017f */
[----:B--2---:R-:W-:Y:S05]  /*26b50*/  @!P3 NANOSLEEP.SYNCS 0x989680 ;  /* 0x009896800000b95d */ /* 0x004fea0003900000 */
[----:B------:R-:W2:Y:S02]  /*26b60*/  @!P3 SYNCS.PHASECHK.TRANS64 P3, [R6+URZ+0x28830], R7 ;  /* 0x028830070600b5a7 */ /* 0x000ea4000806007f */
[----:B--2---:R-:W-:Y:S05]  /*26b70*/  @!P3 BRA `(.L_x_7065) ;  /* 0xfffffffc00f0b947 */ /* 0x004fea000383ffff */
[----:B------:R-:W-:Y:S05]  /*26b80*/  BRA `(.L_x_7064) ;  /* 0xfffffef800247947 */ /* 0x000fea000383ffff */
.L_x_7069:
[----:B-1----:R1:W2:Y:S02]  /*26b90*/  SYNCS.PHASECHK.TRANS64.TRYWAIT P2, [R7+URZ+0x28850], R6 ;  /* 0x02885006070075a7 */ /* 0x0022a4000804017f */
[----:B--2---:R-:W-:Y:S05]  /*26ba0*/  @!P2 NANOSLEEP.SYNCS 0x989680 ;  /* 0x009896800000a95d */ /* 0x004fea0003900000 */
[----:B------:R-:W2:Y:S02]  /*26bb0*/  @!P2 SYNCS.PHASECHK.TRANS64 P2, [R7+URZ+0x28850], R6 ;  /* 0x028850060700a5a7 */ /* 0x000ea4000804007f */
[----:B--2---:R-:W-:Y:S05]  /*26bc0*/  @!P2 BRA `(.L_x_7069) ;  /* 0xfffffffc00f0a947 */ /* 0x004fea000383ffff */
[----:B------:R-:W-:Y:S05]  /*26bd0*/  BRA `(.L_x_7066) ;  /* 0xfffffefc00347947 */ /* 0x000fea000383ffff */
.L_x_7076:
[----:B-1----:R1:W2:Y:S02]  /*26be0*/  SYNCS.PHASECHK.TRANS64.TRYWAIT P3, [R6+URZ+0x28830], R7 ;  /* 0x02883007060075a7 */ /* 0x0022a4000806017f */
[----:B--2---:R-:W-:Y:S05]  /*26bf0*/  @!P3 NANOSLEEP.SYNCS 0x989680 ;  /* 0x009896800000b95d */ /* 0x004fea0003900000 */
[----:B------:R-:W2:Y:S02]  /*26c00*/  @!P3 SYNCS.PHASECHK.TRANS64 P3, [R6+URZ+0x28830], R7 ;  /* 0x028830070600b5a7 */ /* 0x000ea4000806007f */
[----:B--2---:R-:W-:Y:S05]  /*26c10*/  @!P3 BRA `(.L_x_7076) ;  /* 0xfffffffc00f0b947 */ /* 0x004fea000383ffff */
[----:B------:R-:W-:Y:S05]  /*26c20*/  BRA `(.L_x_7075) ;  /* 0xffffff2000947947 */ /* 0x000fea000383ffff */
.L_x_7080:
[----:B-1----:R1:W2:Y:S02]  /*26c30*/  SYNCS.PHASECHK.TRANS64.TRYWAIT P2, [R7+URZ+0x28850], R6 ;  /* 0x02885006070075a7 */ /* 0x0022a4000804017f */
[----:B--2---:R-:W-:Y:S05]  /*26c40*/  @!P2 NANOSLEEP.SYNCS 0x989680 ;  /* 0x009896800000a95d */ /* 0x004fea0003900000 */
[----:B------:R-:W2:Y:S02]  /*26c50*/  @!P2 SYNCS.PHASECHK.TRANS64 P2, [R7+URZ+0x28850], R6 ;  /* 0x028850060700a5a7 */ /* 0x000ea4000804007f */
[----:B--2---:R-:W-:Y:S05]  /*26c60*/  @!P2 BRA `(.L_x_7080) ;  /* 0xfffffffc00f0a947 */ /* 0x004fea000383ffff */
[----:B------:R-:W-:Y:S05]  /*26c70*/  BRA `(.L_x_7077) ;  /* 0xffffff2400a47947 */ /* 0x000fea000383ffff */
.L_x_7093:
[----:B-1----:R1:W2:Y:S02]  /*26c80*/  SYNCS.PHASECHK.TRANS64.TRYWAIT P0, [R8+URZ+0x28850], R3 ;  /* 0x02885003080075a7 */ /* 0x0022a4000800017f */
[----:B--2---:R-:W-:Y:S05]  /*26c90*/  @!P0 NANOSLEEP.SYNCS 0x989680 ;  /* 0x009896800000895d */ /* 0x004fea0003900000 */
[----:B------:R-:W2:Y:S02]  /*26ca0*/  @!P0 SYNCS.PHASECHK.TRANS64 P0, [R8+URZ+0x28850], R3 ;  /* 0x02885003080085a7 */ /* 0x000ea4000800007f */
[----:B--2---:R-:W-:Y:S05]  /*26cb0*/  @!P0 BRA `(.L_x_7093) ;  /* 0xfffffffc00f08947 */ /* 0x004fea000383ffff */
[----:B------:R-:W-:Y:S05]  /*26cc0*/  BRA `(.L_x_7092) ;  /* 0xffffff5800e07947 */ /* 0x000fea000383ffff */
.L_x_7135:
        /* <DEDUP_REMOVED lines=11> */
.L_x_7343:
[----:B------:R-:W-:Y:S05]  /*26d80*/  BSYNC B1 ;  /* 0x0000000000017941 */ /* 0x000fea0003800000 */
.L_x_7342:
[----:B------:R-:W-:Y:S05]  /*26d90*/  BRA `(.L_x_7344) ;  /* 0xffffff9800447947 */ /* 0x000fea000383ffff */
.L_x_7136:
[----:B------:R-:W-:Y:S01]  /*26da0*/  BSSY B1, `(.L_x_7345) ;  /* 0x0000006000017945 */ /* 0x000fe20003800000 */
[----:B------:R-:W-:-:S07]  /*26db0*/  IMAD.MOV.U32 R15, RZ, RZ, -0x1 ;  /* 0xffffffffff0f7424 */ /* 0x000fce00078e00ff */
[----:B0-----:R-:W-:Y:S05]  /*26dc0*/  WARPSYNC.COLLECTIVE R15, `(.L_x_7346) ;  /* 0x000000000f0c7348 */ /* 0x001fea0003c00000 */
[----:B------:R-:W-:Y:S02]  /*26dd0*/  ELECT P6, UR62, PT ;  /* 0x00000000003e782f */ /* 0x000fe400038c0000 */
[----:B------:R-:W-:Y:S01]  /*26de0*/  MOV R14, UR62 ;  /* 0x0000003e000e7c02 */ /* 0x000fe20008000f00 */
[----:B0-----:R-:W-:Y:S10]  /*26df0*/  ENDCOLLECTIVE ;  /* 0x000000000000791b */ /* 0x001ff40003800000 */
.L_x_7346:
[----:B------:R-:W-:Y:S05]  /*26e00*/  BSYNC B1 ;  /* 0x0000000000017941 */ /* 0x000fea0003800000 */
.L_x_7345:
[----:B------:R-:W-:Y:S05]  /*26e10*/  BRA `(.L_x_7347) ;  /* 0xffffff9800307947 */ /* 0x000fea000383ffff */
.L_x_7138:
[----:B0-----:R0:W1:Y:S02]  /*26e20*/  SYNCS.PHASECHK.TRANS64.TRYWAIT P0, [R11+URZ+0x28820], R7 ;  /* 0x028820070b0075a7 */ /* 0x001064000800017f */
[----:B-1----:R-:W-:Y:S05]  /*26e30*/  @!P0 NANOSLEEP.SYNCS 0x989680 ;  /* 0x009896800000895d */ /* 0x002fea0003900000 */
[----:B------:R-:W1:Y:S02]  /*26e40*/  @!P0 SYNCS.PHASECHK.TRANS64 P0, [R11+URZ+0x28820], R7 ;  /* 0x028820070b0085a7 */ /* 0x000e64000800007f */
[----:B-1----:R-:W-:Y:S05]  /*26e50*/  @!P0 BRA `(.L_x_7138) ;  /* 0xfffffffc00f08947 */ /* 0x002fea000383ffff */
[----:B------:R-:W-:Y:S05]  /*26e60*/  BRA `(.L_x_7348) ;  /* 0xffffff98004c7947 */ /* 0x000fea000383ffff */
.L_x_7141:
[----:B0-----:R0:W1:Y:S02]  /*26e70*/  SYNCS.PHASECHK.TRANS64.TRYWAIT P0, [R7+URZ+0x288a0], R9 ;  /* 0x0288a009070075a7 */ /* 0x001064000800017f */
[----:B-1----:R-:W-:Y:S05]  /*26e80*/  @!P0 NANOSLEEP.SYNCS 0x989680 ;  /* 0x009896800000895d */ /* 0x002fea0003900000 */
[----:B------:R-:W1:Y:S02]  /*26e90*/  @!P0 SYNCS.PHASECHK.TRANS64 P0, [R7+URZ+0x288a0], R9 ;  /* 0x0288a009070085a7 */ /* 0x000e64000800007f */
[----:B-1----:R-:W-:Y:S05]  /*26ea0*/  @!P0 BRA `(.L_x_7141) ;  /* 0xfffffffc00f08947 */ /* 0x002fea000383ffff */
[----:B------:R-:W-:Y:S05]  /*26eb0*/  BRA `(.L_x_7349) ;  /* 0xffffff98005c7947 */ /* 0x000fea000383ffff */
.L_x_7143:
[----:B-1----:R1:W2:Y:S02]  /*26ec0*/  SYNCS.PHASECHK.TRANS64.TRYWAIT P0, [R7+URZ+0x288c0], R9 ;  /* 0x0288c009070075a7 */ /* 0x0022a4000800017f */
[----:B--2---:R-:W-:Y:S05]  /*26ed0*/  @!P0 NANOSLEEP.SYNCS 0x989680 ;  /* 0x009896800000895d */ /* 0x004fea0003900000 */
[----:B------:R-:W2:Y:S02]  /*26ee0*/  @!P0 SYNCS.PHASECHK.TRANS64 P0, [R7+URZ+0x288c0], R9 ;  /* 0x0288c009070085a7 */ /* 0x000ea4000800007f */
[----:B--2---:R-:W-:Y:S05]  /*26ef0*/  @!P0 BRA `(.L_x_7143) ;  /* 0xfffffffc00f08947 */ /* 0x004fea000383ffff */
[----:B------:R-:W-:Y:S05]  /*26f00*/  BRA `(.L_x_7350) ;  /* 0xffffff9800d47947 */ /* 0x000fea000383ffff */
.L_x_7147:
[----:B0-----:R0:W1:Y:S02]  /*26f10*/  SYNCS.PHASECHK.TRANS64.TRYWAIT P0, [R7+URZ+0x288a0], R8 ;  /* 0x0288a008070075a7 */ /* 0x001064000800017f */
[----:B-1----:R-:W-:Y:S05]  /*26f20*/  @!P0 NANOSLEEP.SYNCS 0x989680 ;  /* 0x009896800000895d */ /* 0x002fea0003900000 */
[----:B------:R-:W1:Y:S02]  /*26f30*/  @!P0 SYNCS.PHASECHK.TRANS64 P0, [R7+URZ+0x288a0], R8 ;  /* 0x0288a008070085a7 */ /* 0x000e64000800007f */
[----:B-1----:R-:W-:Y:S05]  /*26f40*/  @!P0 BRA `(.L_x_7147) ;  /* 0xfffffffc00f08947 */ /* 0x002fea000383ffff */
[----:B------:R-:W-:Y:S05]  /*26f50*/  BRA `(.L_x_7351) ;  /* 0xffffff9c00947947 */ /* 0x000fea000383ffff */
.L_x_7149:
[----:B-1----:R1:W2:Y:S02]  /*26f60*/  SYNCS.PHASECHK.TRANS64.TRYWAIT P1, [R7+URZ+0x288c0], R8 ;  /* 0x0288c008070075a7 */ /* 0x0022a4000802017f */
[----:B--2---:R-:W-:Y:S05]  /*26f70*/  @!P1 NANOSLEEP.SYNCS 0x989680 ;  /* 0x009896800000995d */ /* 0x004fea0003900000 */
[----:B------:R-:W2:Y:S02]  /*26f80*/  @!P1 SYNCS.PHASECHK.TRANS64 P1, [R7+URZ+0x288c0], R8 ;  /* 0x0288c008070095a7 */ /* 0x000ea4000802007f */
[----:B--2---:R-:W-:Y:S05]  /*26f90*/  @!P1 BRA `(.L_x_7149) ;  /* 0xfffffffc00f09947 */ /* 0x004fea000383ffff */
[----:B------:R-:W-:Y:S05]  /*26fa0*/  BRA `(.L_x_7352) ;  /* 0xffffffa000087947 */ /* 0x000fea000383ffff */
.L_x_7168:
        /* <DEDUP_REMOVED lines=11> */
.L_x_7354:
[----:B------:R-:W-:Y:S05]  /*27060*/  BSYNC B0 ;  /* 0x0000000000007941 */ /* 0x000fea0003800000 */
.L_x_7353:
[----:B------:R-:W-:Y:S05]  /*27070*/  BRA `(.L_x_7355) ;  /* 0xffffffac00887947 */ /* 0x000fea000383ffff */
.L_x_7169:
[----:B------:R-:W-:Y:S01]  /*27080*/  BSSY B0, `(.L_x_7356) ;  /* 0x0000006000007945 */ /* 0x000fe20003800000 */
[----:B------:R-:W-:-:S07]  /*27090*/  IMAD.MOV.U32 R15, RZ, RZ, -0x1 ;  /* 0xffffffffff0f7424 */ /* 0x000fce00078e00ff */
[----:B------:R-:W-:Y:S05]  /*270a0*/  WARPSYNC.COLLECTIVE R15, `(.L_x_7357) ;  /* 0x000000000f0c7348 */ /* 0x000fea0003c00000 */
[----:B------:R-:W-:Y:S02]  /*270b0*/  ELECT P6, UR62, PT ;  /* 0x00000000003e782f */ /* 0x000fe400038c0000 */
[----:B------:R-:W-:Y:S01]  /*270c0*/  MOV R14, UR62 ;  /* 0x0000003e000e7c02 */ /* 0x000fe20008000f00 */
[----:B------:R-:W-:Y:S10]  /*270d0*/  ENDCOLLECTIVE ;  /* 0x000000000000791b */ /* 0x000ff40003800000 */
.L_x_7357:
[----:B------:R-:W-:Y:S05]  /*270e0*/  BSYNC B0 ;  /* 0x0000000000007941 */ /* 0x000fea0003800000 */
.L_x_7356:
[----:B------:R-:W-:Y:S05]  /*270f0*/  BRA `(.L_x_7358) ;  /* 0xffffffac00787947 */ /* 0x000fea000383ffff */
.L_x_7172:
[----:B0-----:R0:W1:Y:S02]  /*27100*/  SYNCS.PHASECHK.TRANS64.TRYWAIT P0, [R7+URZ+0x28840], R10 ;  /* 0x0288400a070075a7 */ /* 0x001064000800017f */
[----:B-1----:R-:W-:Y:S05]  /*27110*/  @!P0 NANOSLEEP.SYNCS 0x989680 ;  /* 0x009896800000895d */ /* 0x002fea0003900000 */
[----:B------:R-:W1:Y:S02]  /*27120*/  @!P0 SYNCS.PHASECHK.TRANS64 P0, [R7+URZ+0x28840], R10 ;  /* 0x0288400a070085a7 */ /* 0x000e64000800007f */
[----:B-1----:R-:W-:Y:S05]  /*27130*/  @!P0 BRA `(.L_x_7172) ;  /* 0xfffffffc00f08947 */ /* 0x002fea000383ffff */
[----:B------:R-:W-:Y:S05]  /*27140*/  BRA `(.L_x_7359) ;  /* 0xffffffac00dc7947 */ /* 0x000fea000383ffff */
.L_x_7175:
        /* <DEDUP_REMOVED lines=8> */
.L_x_7183:
[----:B0-----:R0:W1:Y:S02]  /*271d0*/  SYNCS.PHASECHK.TRANS64.TRYWAIT P0, [R3+URZ+0x28840], R8 ;  /* 0x02884008030075a7 */ /* 0x001064000800017f */
[----:B-1----:R-:W-:Y:S05]  /*271e0*/  @!P0 NANOSLEEP.SYNCS 0x989680 ;  /* 0x009896800000895d */ /* 0x002fea0003900000 */
[----:B------:R-:W1:Y:S02]  /*271f0*/  @!P0 SYNCS.PHASECHK.TRANS64 P0, [R3+URZ+0x28840], R8 ;  /* 0x02884008030085a7 */ /* 0x000e64000800007f */
[----:B-1----:R-:W-:Y:S05]  /*27200*/  @!P0 BRA `(.L_x_7183) ;  /* 0xfffffffc00f08947 */ /* 0x002fea000383ffff */
[----:B------:R-:W-:Y:S05]  /*27210*/  BRA `(.L_x_7361) ;  /* 0xffffffb400ac7947 */ /* 0x000fea000383ffff */
.L_x_7185:
[----:B0-----:R0:W1:Y:S02]  /*27220*/  SYNCS.PHASECHK.TRANS64.TRYWAIT P0, [R3+URZ+0x28860], R8 ;  /* 0x02886008030075a7 */ /* 0x001064000800017f */
[----:B-1----:R-:W-:Y:S05]  /*27230*/  @!P0 NANOSLEEP.SYNCS 0x989680 ;  /* 0x009896800000895d */ /* 0x002fea0003900000 */
[----:B------:R-:W1:Y:S02]  /*27240*/  @!P0 SYNCS.PHASECHK.TRANS64 P0, [R3+URZ+0x28860], R8 ;  /* 0x02886008030085a7 */ /* 0x000e64000800007f */
[----:B-1----:R-:W-:Y:S05]  /*27250*/  @!P0 BRA `(.L_x_7185) ;  /* 0xfffffffc00f08947 */ /* 0x002fea000383ffff */
[----:B------:R-:W-:Y:S05]  /*27260*/  BRA `(.L_x_7362) ;  /* 0xffffffb800447947 */ /* 0x000fea000383ffff */
.L_x_7191:
[----:B-1----:R1:W2:Y:S02]  /*27270*/  SYNCS.PHASECHK.TRANS64.TRYWAIT P0, [R2+URZ+0x28840], R3 ;  /* 0x02884003020075a7 */ /* 0x0022a4000800017f */
[----:B--2---:R-:W-:Y:S05]  /*27280*/  @!P0 NANOSLEEP.SYNCS 0x989680 ;  /* 0x009896800000895d */ /* 0x004fea0003900000 */
[----:B------:R-:W2:Y:S02]  /*27290*/  @!P0 SYNCS.PHASECHK.TRANS64 P0, [R2+URZ+0x28840], R3 ;  /* 0x02884003020085a7 */ /* 0x000ea4000800007f */
[----:B--2---:R-:W-:Y:S05]  /*272a0*/  @!P0 BRA `(.L_x_7191) ;  /* 0xfffffffc00f08947 */ /* 0x004fea000383ffff */
[----:B------:R-:W-:Y:S05]  /*272b0*/  BRA `(.L_x_7363) ;  /* 0xffffffbc00a87947 */ /* 0x000fea000383ffff */
.L_x_7193:
[----:B0-----:R0:W1:Y:S02]  /*272c0*/  SYNCS.PHASECHK.TRANS64.TRYWAIT P0, [R2+URZ+0x28860], R3 ;  /* 0x02886003020075a7 */ /* 0x001064000800017f */
[----:B-1----:R-:W-:Y:S05]  /*272d0*/  @!P0 NANOSLEEP.SYNCS 0x989680 ;  /* 0x009896800000895d */ /* 0x002fea0003900000 */
[----:B------:R-:W1:Y:S02]  /*272e0*/  @!P0 SYNCS.PHASECHK.TRANS64 P0, [R2+URZ+0x28860], R3 ;  /* 0x02886003020085a7 */ /* 0x000e64000800007f */
[----:B-1----:R-:W-:Y:S05]  /*272f0*/  @!P0 BRA `(.L_x_7193) ;  /* 0xfffffffc00f08947 */ /* 0x002fea000383ffff */
[----:B------:R-:W-:Y:S05]  /*27300*/  BRA `(.L_x_7364) ;  /* 0xffffffc000407947 */ /* 0x000fea000383ffff */
.L_x_7199:
[----:B--2---:R2:W3:Y:S02]  /*27310*/  SYNCS.PHASECHK.TRANS64.TRYWAIT P0, [R2+URZ+0x28840], R3 ;  /* 0x02884003020075a7 */ /* 0x0044e4000800017f */
[----:B---3--:R-:W-:Y:S05]  /*27320*/  @!P0 NANOSLEEP.SYNCS 0x989680 ;  /* 0x009896800000895d */ /* 0x008fea0003900000 */
[----:B------:R-:W3:Y:S02]  /*27330*/  @!P0 SYNCS.PHASECHK.TRANS64 P0, [R2+URZ+0x28840], R3 ;  /* 0x02884003020085a7 */ /* 0x000ee4000800007f */
[----:B---3--:R-:W-:Y:S05]  /*27340*/  @!P0 BRA `(.L_x_7199) ;  /* 0xfffffffc00f08947 */ /* 0x008fea000383ffff */
[----:B------:R-:W-:Y:S05]  /*27350*/  BRA `(.L_x_7365) ;  /* 0xffffffc400787947 */ /* 0x000fea000383ffff */
.L_x_7201:
[----:B0-----:R0:W1:Y:S02]  /*27360*/  SYNCS.PHASECHK.TRANS64.TRYWAIT P0, [R2+URZ+0x28860], R9 ;  /* 0x02886009020075a7 */ /* 0x001064000800017f */
[----:B-1----:R-:W-:Y:S05]  /*27370*/  @!P0 NANOSLEEP.SYNCS 0x989680 ;  /* 0x009896800000895d */ /* 0x002fea0003900000 */
[----:B------:R-:W1:Y:S02]  /*27380*/  @!P0 SYNCS.PHASECHK.TRANS64 P0, [R2+URZ+0x28860], R9 ;  /* 0x02886009020085a7 */ /* 0x000e64000800007f */
[----:B-1----:R-:W-:Y:S05]  /*27390*/  @!P0 BRA `(.L_x_7201) ;  /* 0xfffffffc00f08947 */ /* 0x002fea000383ffff */
[----:B------:R-:W-:Y:S05]  /*273a0*/  BRA `(.L_x_7366) ;  /* 0xffffffc8000c7947 */ /* 0x000fea000383ffff */
.L_x_7209:
[----:B-1----:R1:W2:Y:S02]  /*273b0*/  SYNCS.PHASECHK.TRANS64.TRYWAIT P0, [R3+URZ+0x28860], R2 ;  /* 0x02886002030075a7 */ /* 0x0022a4000800017f */
[----:B--2---:R-:W-:Y:S05]  /*273c0*/  @!P0 NANOSLEEP.SYNCS 0x989680 ;  /* 0x009896800000895d */ /* 0x004fea0003900000 */
[----:B------:R-:W2:Y:S02]  /*273d0*/  @!P0 SYNCS.PHASECHK.TRANS64 P0, [R3+URZ+0x28860], R2 ;  /* 0x02886002030085a7 */ /* 0x000ea4000800007f */
[----:B--2---:R-:W-:Y:S05]  /*273e0*/  @!P0 BRA `(.L_x_7209) ;  /* 0xfffffffc00f08947 */ /* 0x004fea000383ffff */
[----:B------:R-:W-:Y:S05]  /*273f0*/  BRA `(.L_x_7367) ;  /* 0xffffffcc002c7947 */ /* 0x000fea000383ffff */
.L_x_7212:
[----:B------:R-:W-:Y:S01]  /*27400*/  BSSY B0, `(.L_x_7368) ;  /* 0x0000008000007945 */ /* 0x000fe20003800000 */
[----:B------:R-:W-:Y:S02]  /*27410*/  IMAD.MOV.U32 R13, RZ, RZ, R16 ;  /* 0x000000ffff0d7224 */ /* 0x000fe400078e0010 */
[----:B------:R-:W-:Y:S02]  /*27420*/  IMAD.MOV.U32 R12, RZ, RZ, RZ ;  /* 0x000000ffff0c7224 */ /* 0x000fe400078e00ff */
[----:B0-----:R-:W-:Y:S02]  /*27430*/  IMAD.MOV.U32 R11, RZ, RZ, 0x1f ;  /* 0x0000001fff0b7424 */ /* 0x001fe400078e00ff */
[----:B------:R-:W-:-:S07]  /*27440*/  IMAD.MOV.U32 R15, RZ, RZ, -0x1 ;  /* 0xffffffffff0f7424 */ /* 0x000fce00078e00ff */
[----:B-123--:R-:W-:Y:S05]  /*27450*/  WARPSYNC.COLLECTIVE R15, `(.L_x_7369) ;  /* 0x000000000f087348 */ /* 0x00efea0003c00000 */
[----:B------:R0:W4:Y:S02]  /*27460*/  SHFL.IDX P6, R14, R13, R12, R11 ;  /* 0x0000000c0d0e7389 */ /* 0x00012400000c000b */
[----:B01234-:R-:W-:Y:S01]  /*27470*/  ENDCOLLECTIVE ;  /* 0x000000000000791b */ /* 0x01ffe20003800000 */
.L_x_7369:
[----:B------:R-:W-:Y:S05]  /*27480*/  BSYNC B0 ;  /* 0x0000000000007941 */ /* 0x000fea0003800000 */
.L_x_7368:
        /* <DEDUP_REMOVED lines=8> */
.L_x_7370:
[----:B------:R-:W-:Y:S01]  /*27510*/  IMAD.MOV.U32 R16, RZ, RZ, R14 ;  /* 0x000000ffff107224 */ /* 0x000fe200078e000e */
[----:B------:R-:W-:Y:S06]  /*27520*/  BRA `(.L_x_7371) ;  /* 0xffffffcc00c07947 */ /* 0x000fec000383ffff */
.L_x_7215:
[----:B------:R-:W-:Y:S01]  /*27530*/  BSSY B0, `(.L_x_7372) ;  /* 0x0000008000007945 */ /* 0x000fe20003800000 */
[----:B-----5:R-:W-:Y:S02]  /*27540*/  IMAD.MOV.U32 R13, RZ, RZ, R17 ;  /* 0x000000ffff0d7224 */ /* 0x020fe400078e0011 */
[----:B------:R-:W-:Y:S02]  /*27550*/  IMAD.MOV.U32 R12, RZ, RZ, 0x1 ;  /* 0x00000001ff0c7424 */ /* 0x000fe400078e00ff */
[----:B0-----:R-:W-:Y:S02]  /*27560*/  IMAD.MOV.U32 R11, RZ, RZ, RZ ;  /* 0x000000ffff0b7224 */ /* 0x001fe400078e00ff */
[----:B------:R-:W-:-:S07]  /*27570*/  IMAD.MOV.U32 R15, RZ, RZ, -0x1 ;  /* 0xffffffffff0f7424 */ /* 0x000fce00078e00ff */
[----:B-1-34-:R-:W-:Y:S05]  /*27580*/  WARPSYNC.COLLECTIVE R15, `(.L_x_7373) ;  /* 0x000000000f087348 */ /* 0x01afea0003c00000 */
[----:B------:R0:W2:Y:S02]  /*27590*/  SHFL.UP P6, R14, R13, R12, R11 ;  /* 0x0400000c0d0e7389 */ /* 0x0000a400000c000b */
[----:B01234-:R-:W-:Y:S01]  /*275a0*/  ENDCOLLECTIVE ;  /* 0x000000000000791b */ /* 0x01ffe20003800000 */
.L_x_7373:
[----:B------:R-:W-:Y:S05]  /*275b0*/  BSYNC B0 ;  /* 0x0000000000007941 */ /* 0x000fea0003800000 */
.L_x_7372:
        /* <DEDUP_REMOVED lines=10> */
.L_x_7374:
        /* <DEDUP_REMOVED lines=8> */
.L_x_7375:
        /* <DEDUP_REMOVED lines=8> */
.L_x_7376:
        /* <DEDUP_REMOVED lines=8> */
.L_x_7377:
        /* <DEDUP_REMOVED lines=8> */
.L_x_7378:
[----:B------:R-:W-:Y:S05]  /*27860*/  BRA `(.L_x_7379) ;  /* 0xffffffcc00847947 */ /* 0x000fea000383ffff */
.L_x_7220:
        /* <DEDUP_REMOVED lines=8> */
.L_x_7381:
[----:B------:R-:W-:Y:S05]  /*278f0*/  BSYNC B0 ;  /* 0x0000000000007941 */ /* 0x000fea0003800000 */
.L_x_7380:
        /* <DEDUP_REMOVED lines=10> */
.L_x_7382:
        /* <DEDUP_REMOVED lines=8> */
.L_x_7383:
        /* <DEDUP_REMOVED lines=8> */
.L_x_7384:
        /* <DEDUP_REMOVED lines=8> */
.L_x_7385:
        /* <DEDUP_REMOVED lines=8> */
.L_x_7386:
[----:B------:R-:W-:Y:S05]  /*27ba0*/  BRA `(.L_x_7387) ;  /* 0xffffffcc00687947 */ /* 0x000fea000383ffff */
.L_x_7222:
[----:B------:R-:W-:Y:S01]  /*27bb0*/  BSSY B0, `(.L_x_7388) ;  /* 0x0000006000007945 */ /* 0x000fe20003800000 */
[----:B------:R-:W-:Y:S01]  /*27bc0*/  PLOP3.LUT P6, PT, P6, PT, PT, 0x8, 0x0 ;  /* 0x000000000000781c */ /* 0x000fe200037ce170 */
[----:B------:R-:W-:-:S12]  /*27bd0*/  IMAD.MOV.U32 R15, RZ, RZ, -0x1 ;  /* 0xffffffffff0f7424 */ /* 0x000fd800078e00ff */
[----:B0-----:R-:W-:Y:S05]  /*27be0*/  WARPSYNC.COLLECTIVE R15, `(.L_x_7389) ;  /* 0x000000000f087348 */ /* 0x001fea0003c00000 */
[----:B------:R-:W-:Y:S01]  /*27bf0*/  VOTE.ANY R14, PT, P6 ;  /* 0x00000000000e7806 */ /* 0x000fe200030e0100 */
[----:B0-----:R-:W-:Y:S06]  /*27c00*/  ENDCOLLECTIVE ;  /* 0x000000000000791b */ /* 0x001fec0003800000 */
.L_x_7389:
[----:B------:R-:W-:Y:S05]  /*27c10*/  BSYNC B0 ;  /* 0x0000000000007941 */ /* 0x000fea0003800000 */
.L_x_7388:
        /* <DEDUP_REMOVED lines=9> */
.L_x_7390:
[----:B------:R-:W-:Y:S01]  /*27cb0*/  IMAD.MOV.U32 R17, RZ, RZ, R14 ;  /* 0x000000ffff117224 */ /* 0x000fe200078e000e */
[----:B------:R-:W-:Y:S06]  /*27cc0*/  BRA `(.L_x_7391) ;  /* 0xffffffcc00587947 */ /* 0x000fec000383ffff */
.L_x_7224:
[----:B------:R-:W-:Y:S01]  /*27cd0*/  BSSY B0, `(.L_x_7392) ;  /* 0x0000007000007945 */ /* 0x000fe20003800000 */
[----:B------:R-:W-:Y:S02]  /*27ce0*/  IMAD.MOV.U32 R13, RZ, RZ, R2 ;  /* 0x000000ffff0d7224 */ /* 0x000fe400078e0002 */
[----:B------:R-:W-:Y:S02]  /*27cf0*/  IMAD.MOV.U32 R11, RZ, RZ, 0x1f ;  /* 0x0000001fff0b7424 */ /* 0x000fe400078e00ff */
[----:B------:R-:W-:-:S07]  /*27d00*/  IMAD.MOV.U32 R15, RZ, RZ, -0x1 ;  /* 0xffffffffff0f7424 */ /* 0x000fce00078e00ff */
[----:B012---:R-:W-:Y:S05]  /*27d10*/  WARPSYNC.COLLECTIVE R15, `(.L_x_7393) ;  /* 0x000000000f087348 */ /* 0x007fea0003c00000 */
[----:B------:R3:W4:Y:S02]  /*27d20*/  SHFL.IDX P6, R14, R13, R12, R11 ;  /* 0x0000000c0d0e7389 */ /* 0x00072400000c000b */
[----:B01234-:R-:W-:Y:S01]  /*27d30*/  ENDCOLLECTIVE ;  /* 0x000000000000791b */ /* 0x01ffe20003800000 */
.L_x_7393:
[----:B------:R-:W-:Y:S05]  /*27d40*/  BSYNC B0 ;  /* 0x0000000000007941 */ /* 0x000fea0003800000 */
.L_x_7392:
[----:B------:R-:W-:Y:S01]  /*27d50*/  IMAD.MOV.U32 R7, RZ, RZ, R14 ;  /* 0x000000ffff077224 */ /* 0x000fe200078e000e */
[----:B------:R-:W-:Y:S06]  /*27d60*/  BRA `(.L_x_7223) ;  /* 0xffffffcc004c7947 */ /* 0x000fec000383ffff */
.L_x_7228:
[----:B-1----:R1:W2:Y:S02]  /*27d70*/  SYNCS.PHASECHK.TRANS64.TRYWAIT P0, [R0+URZ+0x28820], R3 ;  /* 0x02882003000075a7 */ /* 0x0022a4000800017f */
[----:B--2---:R-:W-:Y:S05]  /*27d80*/  @!P0 NANOSLEEP.SYNCS 0x989680 ;  /* 0x009896800000895d */ /* 0x004fea0003900000 */
[----:B------:R-:W2:Y:S02]  /*27d90*/  @!P0 SYNCS.PHASECHK.TRANS64 P0, [R0+URZ+0x28820], R3 ;  /* 0x02882003000085a7 */ /* 0x000ea4000800007f */
[----:B--2---:R-:W-:Y:S05]  /*27da0*/  @!P0 BRA `(.L_x_7228) ;  /* 0xfffffffc00f08947 */ /* 0x004fea000383ffff */
[----:B------:R-:W-:Y:S05]  /*27db0*/  BRA `(.L_x_7394) ;  /* 0xffffffd000c07947 */ /* 0x000fea000383ffff */
.L_x_7229:
        /* <DEDUP_REMOVED lines=11> */
.L_x_7396:
[----:B------:R-:W-:Y:S05]  /*27e70*/  BSYNC B0 ;  /* 0x0000000000007941 */ /* 0x000fea0003800000 */
.L_x_7395:
[----:B------:R-:W-:Y:S05]  /*27e80*/  BRA `(.L_x_7397) ;  /* 0xffffffd000a87947 */ /* 0x000fea000383ffff */
.L_x_7230:
[----:B------:R-:W-:Y:S01]  /*27e90*/  BSSY B0, `(.L_x_7398) ;  /* 0x0000006000007945 */ /* 0x000fe20003800000 */
[----:B------:R-:W-:-:S07]  /*27ea0*/  IMAD.MOV.U32 R15, RZ, RZ, -0x1 ;  /* 0xffffffffff0f7424 */ /* 0x000fce00078e00ff */
[----:B012---:R-:W-:Y:S05]  /*27eb0*/  WARPSYNC.COLLECTIVE R15, `(.L_x_7399) ;  /* 0x000000000f0c7348 */ /* 0x007fea0003c00000 */
[----:B------:R-:W-:Y:S02]  /*27ec0*/  ELECT P6, UR62, PT ;  /* 0x00000000003e782f */ /* 0x000fe400038c0000 */
[----:B------:R-:W-:Y:S01]  /*27ed0*/  MOV R14, UR62 ;  /* 0x0000003e000e7c02 */ /* 0x000fe20008000f00 */
[----:B012---:R-:W-:Y:S10]  /*27ee0*/  ENDCOLLECTIVE ;  /* 0x000000000000791b */ /* 0x007ff40003800000 */
.L_x_7399:
[----:B------:R-:W-:Y:S05]  /*27ef0*/  BSYNC B0 ;  /* 0x0000000000007941 */ /* 0x000fea0003800000 */
.L_x_7398:
[----:B------:R-:W-:Y:S05]  /*27f00*/  BRA `(.L_x_7400) ;  /* 0xffffffd0009c7947 */ /* 0x000fea000383ffff */
.L_x_7232:
[----:B-1----:R1:W2:Y:S02]  /*27f10*/  SYNCS.PHASECHK.TRANS64.TRYWAIT P0, [R6+URZ], R5 ;  /* 0x00000005060075a7 */ /* 0x0022a4000800017f */
[----:B--2---:R-:W-:Y:S05]  /*27f20*/  @!P0 NANOSLEEP.SYNCS 0x989680 ;  /* 0x009896800000895d */ /* 0x004fea0003900000 */
[----:B------:R-:W2:Y:S02]  /*27f30*/  @!P0 SYNCS.PHASECHK.TRANS64 P0, [R6+URZ], R5 ;  /* 0x00000005060085a7 */ /* 0x000ea4000800007f */
[----:B--2---:R-:W-:Y:S05]  /*27f40*/  @!P0 BRA `(.L_x_7232) ;  /* 0xfffffffc00f08947 */ /* 0x004fea000383ffff */
[----:B------:R-:W-:Y:S05]  /*27f50*/  BRA `(.L_x_7401) ;  /* 0xffffffd000d87947 */ /* 0x000fea000383ffff */
.L_x_7233:
[----:B--2---:R2:W3:Y:S02]  /*27f60*/  SYNCS.PHASECHK.TRANS64.TRYWAIT P0, [R7+URZ], R2 ;  /* 0x00000002070075a7 */ /* 0x0044e4000800017f */
[----:B---3--:R-:W-:Y:S05]  /*27f70*/  @!P0 NANOSLEEP.SYNCS 0x989680 ;  /* 0x009896800000895d */ /* 0x008fea0003900000 */
[----:B------:R-:W3:Y:S02]  /*27f80*/  @!P0 SYNCS.PHASECHK.TRANS64 P0, [R7+URZ], R2 ;  /* 0x00000002070085a7 */ /* 0x000ee4000800007f */
[----:B---3--:R-:W-:Y:S05]  /*27f90*/  @!P0 BRA `(.L_x_7233) ;  /* 0xfffffffc00f08947 */ /* 0x008fea000383ffff */
[----:B------:R-:W-:Y:S05]  /*27fa0*/  BRA `(.L_x_7402) ;  /* 0xffffffd000cc7947 */ /* 0x000fea000383ffff */
.L_x_7235:
[----:B---3--:R3:W4:Y:S02]  /*27fb0*/  SYNCS.PHASECHK.TRANS64.TRYWAIT P0, [R4+URZ], R5 ;  /* 0x00000005040075a7 */ /* 0x008724000800017f */
[----:B----4-:R-:W-:Y:S05]  /*27fc0*/  @!P0 NANOSLEEP.SYNCS 0x989680 ;  /* 0x009896800000895d */ /* 0x010fea0003900000 */
[----:B------:R-:W4:Y:S02]  /*27fd0*/  @!P0 SYNCS.PHASECHK.TRANS64 P0, [R4+URZ], R5 ;  /* 0x00000005040085a7 */ /* 0x000f24000800007f */
[----:B----4-:R-:W-:Y:S05]  /*27fe0*/  @!P0 BRA `(.L_x_7235) ;  /* 0xfffffffc00f08947 */ /* 0x010fea000383ffff */
[----:B------:R-:W-:Y:S05]  /*27ff0*/  BRA `(.L_x_7403) ;  /* 0xffffffd000d47947 */ /* 0x000fea000383ffff */
.L_x_7404:
        /* <DEDUP_REMOVED lines=16> */
.L_x_12769:


//--------------------- .text._ZN7cutlass13device_kernelIN5flash11enable_sm90INS1_16FlashAttnFwdSm90INS1_25CollectiveMainloopFwdSm90ILi2EN4cute5tupleIJNS5_1CILi1EEES8_S8_EEENS6_IJNS7_ILi128EEESA_SA_EEELi128ENS_10bfloat16_tEfNS_4arch4Sm90ELb1ELb0ELb1ELb0ELb0ELb0ELb0ELb1ELb1ELb0ELb0ELb0EEENS1_21CollectiveEpilogueFwdISB_S9_SC_SE_Li256ELb0ELb0ELb0ELb0EEENS1_30DynamicPersistentTileSchedulerILi256ELi32ELb0ELb0ELb1EEEEEEEEEvNT_6ParamsE --------------------------
	.section	.text._ZN7cutlass13device_kernelIN5flash11enable_sm90INS1_16FlashAttnFwdSm90INS1_25CollectiveMainloopFwdSm90ILi2EN4cute5tupleIJNS5_1CILi1EEES8_S8_EEENS6_IJNS7_ILi128EEESA_SA_EEELi128ENS_10bfloat16_tEfNS_4arch4Sm90ELb1ELb0ELb1ELb0ELb0ELb0ELb0ELb1ELb1ELb0ELb0ELb0EEENS1_21CollectiveEpilogueFwdISB_S9_SC_SE_Li256ELb0ELb0ELb0ELb0EEENS1_30DynamicPersistentTileSchedulerILi256ELi32ELb0ELb0ELb1EEEEEEEEEvNT_6ParamsE,"ax",@progbits
	.align	128
.text._ZN7cutlass13device_kernelIN5flash11enable_sm90INS1_16FlashAttnFwdSm90INS1_25CollectiveMainloopFwdSm90ILi2EN4cute5tupleIJNS5_1CILi1EEES8_S8_EEENS6_IJNS7_ILi128EEESA_SA_EEELi128ENS_10bfloat16_tEfNS_4arch4Sm90ELb1ELb0ELb1ELb0ELb0ELb0ELb0ELb1ELb1ELb0ELb0ELb0EEENS1_21CollectiveEpilogueFwdISB_S9_SC_SE_Li256ELb0ELb0ELb0ELb0EEENS1_30DynamicPersistentTileSchedulerILi256ELi32ELb0ELb0ELb1EEEEEEEEEvNT_6ParamsE:
        .type           _ZN7cutlass13device_kernelIN5flash11enable_sm90INS1_16FlashAttnFwdSm90INS1_25CollectiveMainloopFwdSm90ILi2EN4cute5tupleIJNS5_1CILi1EEES8_S8_EEENS6_IJNS7_ILi128EEESA_SA_EEELi128ENS_10bfloat16_tEfNS_4arch4Sm90ELb1ELb0ELb1ELb0ELb0ELb0ELb0ELb1ELb1ELb0ELb0ELb0EEENS1_21CollectiveEpilogueFwdISB_S9_SC_SE_Li256ELb0ELb0ELb0ELb0EEENS1_30DynamicPersistentTileSchedulerILi256ELi32ELb0ELb0ELb1EEEEEEEEEvNT_6ParamsE,@function
        .size           _ZN7cutlass13device_kernelIN5flash11enable_sm90INS1_16FlashAttnFwdSm90INS1_25CollectiveMainloopFwdSm90ILi2EN4cute5tupleIJNS5_1CILi1EEES8_S8_EEENS6_IJNS7_ILi128EEESA_SA_EEELi128ENS_10bfloat16_tEfNS_4arch4Sm90ELb1ELb0ELb1ELb0ELb0ELb0ELb0ELb1ELb1ELb0ELb0ELb0EEENS1_21CollectiveEpilogueFwdISB_S9_SC_SE_Li256ELb0ELb0ELb0ELb0EEENS1_30DynamicPersistentTileSchedulerILi256ELi32ELb0ELb0ELb1EEEEEEEEEvNT_6ParamsE,(.L_x_12770 - _ZN7cutlass13device_kernelIN5flash11enable_sm90INS1_16FlashAttnFwdSm90INS1_25CollectiveMainloopFwdSm90ILi2EN4cute5tupleIJNS5_1CILi1EEES8_S8_EEENS6_IJNS7_ILi128EEESA_SA_EEELi128ENS_10bfloat16_tEfNS_4arch4Sm90ELb1ELb0ELb1ELb0ELb0ELb0ELb0ELb1ELb1ELb0ELb0ELb0EEENS1_21CollectiveEpilogueFwdISB_S9_SC_SE_Li256ELb0ELb0ELb0ELb0EEENS1_30DynamicPersistentTileSchedulerILi256ELi32ELb0ELb0ELb1EEEEEEEEEvNT_6ParamsE)
        .other          _ZN7cutlass13device_kernelIN5flash11enable_sm90INS1_16FlashAttnFwdSm90INS1_25CollectiveMainloopFwdSm90ILi2EN4cute5tupleIJNS5_1CILi1EEES8_S8_EEENS6_IJNS7_ILi128EEESA_SA_EEELi128ENS_10bfloat16_tEfNS_4arch4Sm90ELb1ELb0ELb1ELb0ELb0ELb0ELb0ELb1ELb1ELb0ELb0ELb0EEENS1_21CollectiveEpilogueFwdISB_S9_SC_SE_Li256ELb0ELb0ELb0ELb0EEENS1_30DynamicPersistentTileSchedulerILi256ELi32ELb0ELb0ELb1EEEEEEEEEvNT_6ParamsE,@"STO_CUDA_ENTRY STV_DEFAULT"
_ZN7cutlass13device_kernelIN5flash11enable_sm90INS1_16FlashAttnFwdSm90INS1_25CollectiveMainloopFwdSm90ILi2EN4cute5tupleIJNS5_1CILi1EEES8_S8_EEENS6_IJNS7_ILi128EEESA_SA_EEELi128ENS_10bfloat16_tEfNS_4arch4Sm90ELb1ELb0ELb1ELb0ELb0ELb0ELb0ELb1ELb1ELb0ELb0ELb0EEENS1_21CollectiveEpilogueFwdISB_S9_SC_SE_Li256ELb0ELb0ELb0ELb0EEENS1_30DynamicPersistentTileSchedulerILi256ELi32ELb0ELb0ELb1EEEEEEEEEvNT_6ParamsE:
        /* <DEDUP_REMOVED lines=23> */
.L_x_7406:
[----:B------:R-:W-:Y:S05]  /*0170*/  BSYNC B0 ;  /* 0x0000000000007941 */ /* 0x000fea0003800000 */
.L_x_7405:
        /* <DEDUP_REMOVED lines=37> */
.L_x_7407:
        /* <DEDUP_REMOVED lines=22> */
.L_x_7408:
        /* <DEDUP_REMOVED lines=18> */
.L_x_7409:
        /* <DEDUP_REMOVED lines=22> */
.L_x_7410:
        /* <DEDUP_REMOVED lines=22> */
.L_x_7411:
[----:B------:R-:W-:Y:S01]  /*0910*/  PLOP3.LUT P0, PT, PT, PT, UP0, 0x80, 0x0 ;  /* 0x000000000000781c */ /* 0x000fe20003f0f008 */
[----:B------:R-:W-:Y:S01]  /*0920*/  UMOV UR59, 0x1 ;  /* 0x00000001003b7882 */ /* 0x000fe20000000000 */
[----:B------:R-:W-:Y:S01]  /*0930*/  NOP ;  /* 0x0000000000007918 */ /* 0x000fe20000000000 */
[----:B------:R-:W-:Y:S01]  /*0940*/  USEL UR59, UR59, 0x2, !UP0 ;  /* 0x000000023b3b7887 */ /* 0x000fe2000c000000 */
[----:B------:R-:W-:Y:S01]  /*0950*/  ULDC.64 UR52, c[0x0][0x208] ;  /* 0x0000820000347ab9 */ /* 0x000fe20000000a00 */
[----:B-123--:R-:W-:Y:S08]  /*0960*/  BAR.SYNC.DEFER_BLOCKING 0x0 ;  /* 0x0000000000007b1d */ /* 0x00eff00000010000 */
[----:B------:R-:W-:Y:S05]  /*0970*/  @!P0 BRA `(.L_x_7412) ;  /* 0x000000b000788947 */ /* 0x000fea0003800000 */
.L_x_7413:
        /* <DEDUP_REMOVED lines=42> */
[----:B------:R-:W-:Y:S01]  /*0c20*/  UMOV UR4, UR38 ;  /* 0x0000002600047c82 */ /* 0x000fe20008000000 */
[----:B--2---:R-:W-:Y:S01]  /*0c30*/  UMOV UR5, UR6 ;  /* 0x0000000600057c82 */ /* 0x004fe20008000000 */
[----:B------:R-:W-:Y:S01]  /*0c40*/  LEA R8, R188, R3, 0x4 ;  /* 0x00000003bc087211 */ /* 0x000fe200078e20ff */
[----:B------:R-:W-:Y:S01]  /*0c50*/  IMAD.U32 R16, RZ, RZ, UR4 ;  /* 0x00000004ff107e24 */ /* 0x000fe2000f8e00ff */
[----:B------:R-:W-:Y:S01]  /*0c60*/  LEA.HI R2, R2, R187, RZ, 0x1 ;  /* 0x000000bb02027211 */ /* 0x000fe200078f08ff */
[----:B------:R-:W-:Y:S01]  /*0c70*/  IMAD.U32 R17, RZ, RZ, UR5 ;  /* 0x00000005ff117e24 */ /* 0x000fe2000f8e00ff */
[----:B------:R-:W-:Y:S01]  /*0c80*/  LEA.HI R9, R9, R4, RZ, 0x3 ;  /* 0x0000000409097211 */ /* 0x000fe200078f18ff */
[----:B------:R-:W-:Y:S01]  /*0c90*/  IMAD R3, R8, 0x8, R5 ;  /* 0x0000000808037824 */ /* 0x000fe200078e0205 */
[----:B------:R-:W-:Y:S01]  /*0ca0*/  LOP3.LUT R2, R2, 0x3fffffe, RZ, 0xc0, !PT ;  /* 0x03fffffe02027812 */ /* 0x000fe200078ec0ff */
[----:B------:R-:W-:Y:S01]  /*0cb0*/  UMOV UR4, UR7 ;  /* 0x0000000700047c82 */ /* 0x000fe20008000000 */
[----:B------:R-:W-:-:S02]  /*0cc0*/  LEA.HI R0, R0, R189, RZ, 0x3 ;  /* 0x000000bd00007211 */ /* 0x000fc400078f18ff */
[----:B------:R-:W-:Y:S01]  /*0cd0*/  LOP3.LUT R9, R9, 0xfffffff8, RZ, 0xc0, !PT ;  /* 0xfffffff809097812 */ /* 0x000fe200078ec0ff */
[----:B------:R-:W-:Y:S01]  /*0ce0*/  IMAD.IADD R22, R187, 0x1, -R2 ;  /* 0x00000001bb167824 */ /* 0x000fe200078e0a02 */
[----:B------:R-:W-:Y:S02]  /*0cf0*/  LEA.HI R7, R7, R186, RZ, 0x5 ;  /* 0x000000ba07077211 */ /* 0x000fe400078f28ff */
[----:B------:R-:W-:Y:S01]  /*0d00*/  SHF.L.U32 R3, R3, 0x3, RZ ;  /* 0x0000000303037819 */ /* 0x000fe200000006ff */
[----:B------:R-:W-:Y:S01]  /*0d10*/  IMAD.IADD R4, R4, 0x1, -R9 ;  /* 0x0000000104047824 */ /* 0x000fe200078e0a09 */
[----:B------:R-:W-:Y:S02]  /*0d20*/  LOP3.LUT R2, R0, 0x1ffffff8, RZ, 0xc0, !PT ;  /* 0x1ffffff800027812 */ /* 0x000fe400078ec0ff */
[----:B------:R-:W-:Y:S01]  /*0d30*/  SHF.R.S32.HI R7, RZ, 0x5, R7 ;  /* 0x00000005ff077819 */ /* 0x000fe20000011407 */
[----:B------:R-:W-:Y:S01]  /*0d40*/  IMAD.WIDE R16, R3, 0x2, R16 ;  /* 0x0000000203107825 */ /* 0x000fe200078e0210 */
[----:B------:R-:W-:-:S02]  /*0d50*/  LOP3.LUT R3, R6, 0x7ffffffc, RZ, 0xc0, !PT ;  /* 0x7ffffffc06037812 */ /* 0x000fc400078ec0ff */
[----:B------:R-:W-:Y:S01]  /*0d60*/  SHF.R.S32.HI R184, RZ, 0x3, R0 ;  /* 0x00000003ffb87819 */ /* 0x000fe20000011400 */
[----:B------:R-:W-:Y:S02]  /*0d70*/  IMAD.IADD R2, R189, 0x1, -R2 ;  /* 0x00000001bd027824 */ /* 0x000fe400078e0a02 */
[----:B------:R-:W-:-:S03]  /*0d80*/  IMAD R7, R7, 0x10, R4 ;  /* 0x0000001007077824 */ /* 0x000fc600078e0204 */
[----:B------:R-:W-:Y:S01]  /*0d90*/  SHF.L.U32 R18, R2, 0x3, RZ ;  /* 0x0000000302127819 */ /* 0x000fe200000006ff */
[----:B------:R-:W-:Y:S02]  /*0da0*/  IMAD R22, R22, 0x40, R7 ;  /* 0x0000004016167824 */ /* 0x000fe400078e0207 */
[----:B------:R-:W-:-:S07]  /*0db0*/  IMAD.IADD R2, R186, 0x1, -R3 ;  /* 0x00000001ba027824 */ /* 0x000fce00078e0a03 */
.L_x_7460:
        /* <DEDUP_REMOVED lines=20> */
.L_x_7414:
[----:B------:R-:W-:Y:S01]  /*0f00*/  ULDC UR6, c[0x0][0xdc4] ;  /* 0x0003710000067ab9 */ /* 0x000fe20000000800 */
[----:B------:R-:W-:Y:S01]  /*0f10*/  UMOV UR47, UR7 ;  /* 0x00000007002f7c82 */ /* 0x000fe20008000000 */
[----:B------:R-:W-:-:S11]  /*0f20*/  UISETP.NE.AND UP0, UPT, UR6, 0x1, UPT ;  /* 0x000000010600788c */ /* 0x000fd6000bf05270 */
[----:B------:R-:W-:Y:S02]  /*0f30*/  @UP0 ULDC.64 UR10, c[0x0][0xdc8] ;  /* 0x00037200000a0ab9 */ /* 0x000fe40000000a00 */
[----:B------:R-:W-:-:S04]  /*0f40*/  UIMAD.WIDE.U32 UR4, UR7, UR10, URZ ;  /* 0x0000000a070472a5 */ /* 0x000fc8000f8e003f */
[----:B------:R-:W-:-:S04]  /*0f50*/  @UP0 USHF.R.U32.HI UR47, URZ, UR11, UR5 ;  /* 0x0000000b3f2f0299 */ /* 0x000fc80008011605 */
[----:B------:R-:W-:-:S12]  /*0f60*/  UIMAD UR4, UR47, UR6, URZ ;  /* 0x000000062f0472a4 */ /* 0x000fd8000f8e023f */
.L_x_7415:
[----:B------:R-:W-:Y:S01]  /*0f70*/  ULOP3.LUT UR5, URZ, UR47, URZ, 0x33, !UPT ;  /* 0x0000002f3f057292 */ /* 0x000fe2000f8e333f */
[----:B------:R-:W-:Y:S01]  /*0f80*/  PLOP3.LUT P0, PT, PT, PT, PT, 0x80, 0x0 ;  /* 0x000000000000781c */ /* 0x000fe20003f0f070 */
[----:B------:R-:W-:Y:S01]  /*0f90*/  ULDC.64 UR10, c[0x0][0x3f8] ;  /* 0x0000fe00000a7ab9 */ /* 0x000fe20000000a00 */
[----:B------:R-:W-:Y:S01]  /*0fa0*/  ULDC UR6, c[0x0][0xdac] ;  /* 0x00036b0000067ab9 */ /* 0x000fe20000000800 */
[----:B------:R-:W-:Y:S01]  /*0fb0*/  UISETP.NE.U32.AND UP0, UPT, UR10, URZ, UPT ;  /* 0x0000003f0a00728c */ /* 0x000fe2000bf05070 */
[----:B------:R-:W-:Y:S01]  /*0fc0*/  IMAD.MOV.U32 R0, RZ, RZ, RZ ;  /* 0x000000ffff007224 */ /* 0x000fe200078e00ff */
[----:B------:R-:W-:Y:S01]  /*0fd0*/  UIADD3 UR5, UR5, UR6, URZ ;  /* 0x0000000605057290 */ /* 0x000fe2000fffe03f */
[----:B------:R-:W-:Y:S01]  /*0fe0*/  IMAD.MOV.U32 R3, RZ, RZ, RZ ;  /* 0x000000ffff037224 */ /* 0x000fe200078e00ff */
[----:B------:R-:W-:Y:S01]  /*0ff0*/  UISETP.NE.AND.EX UP0, UPT, UR11, URZ, UPT, UP0 ;  /* 0x0000003f0b00728c */ /* 0x000fe2000bf05300 */
[----:B------:R-:W-:Y:S01]  /*1000*/  IMAD.MOV.U32 R151, RZ, RZ, RZ ;  /* 0x000000ffff977224 */ /* 0x000fe200078e00ff */
[----:B------:R-:W-:Y:S01]  /*1010*/  USHF.L.U32 UR42, UR5, 0x7, URZ ;  /* 0x00000007052a7899 */ /* 0x000fe2000800063f */
[----:B------:R-:W-:Y:S01]  /*1020*/  CS2R R28, SRZ ;  /* 0x00000000001c7805 */ /* 0x000fe2000001ff00 */
[----:B------:R-:W-:Y:S01]  /*1030*/  ULDC UR40, c[0x0][0x404] ;  /* 0x0001010000287ab9 */ /* 0x000fe20000000800 */
[----:B------:R-:W-:Y:S01]  /*1040*/  ULDC UR9, c[0x0][0x288] ;  /* 0x0000a20000097ab9 */ /* 0x000fe20000000800 */
[----:B------:R-:W-:Y:S01]  /*1050*/  UIADD3 UR4, UR7, -UR4, URZ ;  /* 0x8000000407047290 */ /* 0x000fe2000fffe03f */
[----:B------:R-:W-:Y:S01]  /*1060*/  CS2R R30, SRZ ;  /* 0x00000000001e7805 */ /* 0x000fe2000001ff00 */
[----:B------:R-:W-:Y:S01]  /*1070*/  USEL UR40, UR40, 0x1, UP0 ;  /* 0x0000000128287887 */ /* 0x000fe20008000000 */
[----:B------:R-:W-:Y:S01]  /*1080*/  CS2R R32, SRZ ;  /* 0x0000000000207805 */ /* 0x000fe2000001ff00 */
[----:B------:R-:W-:Y:S01]  /*1090*/  UIADD3 UR5, UR42, 0xff, -UR9 ;  /* 0x000000ff2a057890 */ /* 0x000fe2000fffe809 */
[----:B------:R-:W-:Y:S01]  /*10a0*/  CS2R R34, SRZ ;  /* 0x0000000000227805 */ /* 0x000fe2000001ff00 */
[----:B------:R-:W-:Y:S01]  /*10b0*/  ULDC UR10, c[0x0][0xdc4] ;  /* 0x00037100000a7ab9 */ /* 0x000fe20000000800 */
[----:B------:R-:W-:Y:S01]  /*10c0*/  ULDC UR7, c[0x0][0x2e0] ;  /* 0x0000b80000077ab9 */ /* 0x000fe20000000800 */
[----:B------:R-:W-:Y:S01]  /*10d0*/  UIMAD UR10, UR8, UR10, UR4 ;  /* 0x0000000a080a72a4 */ /* 0x000fe2000f8e0204 */
[----:B------:R-:W-:Y:S01]  /*10e0*/  CS2R R36, SRZ ;  /* 0x0000000000247805 */ /* 0x000fe2000001ff00 */
[----:B------:R-:W-:Y:S01]  /*10f0*/  UIMAD UR4, UR40, UR7, 0x7f ;  /* 0x0000007f280474a4 */ /* 0x000fe2000f8e0207 */
[----:B------:R-:W-:Y:S01]  /*1100*/  CS2R R38, SRZ ;  /* 0x0000000000267805 */ /* 0x000fe2000001ff00 */
[----:B------:R-:W-:Y:S01]  /*1110*/  UIMAD UR6, UR40, UR7, UR5 ;  /* 0x00000007280672a4 */ /* 0x000fe2000f8e0205 */
[----:B------:R-:W-:Y:S01]  /*1120*/  CS2R R40, SRZ ;  /* 0x0000000000287805 */ /* 0x000fe2000001ff00 */
[----:B------:R-:W-:Y:S01]  /*1130*/  USHF.R.S32.HI UR5, URZ, 0x1f, UR4 ;  /* 0x0000001f3f057899 */ /* 0x000fe20008011404 */
[----:B------:R-:W-:Y:S01]  /*1140*/  CS2R R42, SRZ ;  /* 0x00000000002a7805 */ /* 0x000fe2000001ff00 */
[----:B------:R-:W-:Y:S01]  /*1150*/  USHF.R.S32.HI UR7, URZ, 0x1f, UR6 ;  /* 0x0000001f3f077899 */ /* 0x000fe20008011406 */
[----:B------:R-:W-:Y:S01]  /*1160*/  CS2R R44, SRZ ;  /* 0x00000000002c7805 */ /* 0x000fe2000001ff00 */
[----:B------:R-:W-:Y:S01]  /*1170*/  ULEA.HI UR5, UR5, UR4, URZ, 0x7 ;  /* 0x0000000405057291 */ /* 0x000fe2000f8f383f */
[----:B------:R-:W-:Y:S01]  /*1180*/  CS2R R46, SRZ ;  /* 0x00000000002e7805 */ /* 0x000fe2000001ff00 */
[----:B------:R-:W-:Y:S01]  /*1190*/  ULEA.HI UR7, UR7, UR6, URZ, 0x7 ;  /* 0x0000000607077291 */ /* 0x000fe2000f8f383f */
[----:B------:R-:W-:Y:S01]  /*11a0*/  CS2R R48, SRZ ;  /* 0x0000000000307805 */ /* 0x000fe2000001ff00 */
[----:B------:R-:W-:Y:S01]  /*11b0*/  USHF.R.S32.HI UR41, URZ, 0x7, UR5 ;  /* 0x000000073f297899 */ /* 0x000fe20008011405 */
[----:B------:R-:W-:Y:S01]  /*11c0*/  CS2R R50, SRZ ;  /* 0x0000000000327805 */ /* 0x000fe2000001ff00 */
[----:B------:R-:W-:Y:S01]  /*11d0*/  USHF.R.S32.HI UR7, URZ, 0x7, UR7 ;  /* 0x000000073f077899 */ /* 0x000fe20008011407 */
[----:B------:R-:W-:Y:S01]  /*11e0*/  CS2R R52, SRZ ;  /* 0x0000000000347805 */ /* 0x000fe2000001ff00 */
[----:B------:R-:W-:Y:S01]  /*11f0*/  ULDC UR43, c[0x0][0xdb8] ;  /* 0x00036e00002b7ab9 */ /* 0x000fe20000000800 */
[----:B------:R-:W-:Y:S01]  /*1200*/  UMOV UR44, UR10 ;  /* 0x0000000a002c7c82 */ /* 0x000fe20008000000 */
[----:B------:R-:W-:Y:S01]  /*1210*/  UISETP.LT.AND UP0, UPT, UR41, UR7, UPT ;  /* 0x000000072900728c */ /* 0x000fe2000bf01270 */
[----:B------:R-:W-:Y:S01]  /*1220*/  CS2R R54, SRZ ;  /* 0x0000000000367805 */ /* 0x000fe2000001ff00 */
[----:B------:R-:W-:Y:S01]  /*1230*/  UISETP.NE.AND UP1, UPT, UR43, 0x1, UPT ;  /* 0x000000012b00788c */ /* 0x000fe2000bf25270 */
[----:B------:R-:W-:Y:S01]  /*1240*/  CS2R R56, SRZ ;  /* 0x0000000000387805 */ /* 0x000fe2000001ff00 */
[----:B------:R-:W-:Y:S01]  /*1250*/  USEL UR41, UR41, UR7, UP0 ;  /* 0x0000000729297287 */ /* 0x000fe20008000000 */
[----:B------:R-:W-:-:S02]  /*1260*/  CS2R R58, SRZ ;  /* 0x00000000003a7805 */ /* 0x000fc4000001ff00 */
[----:B------:R-:W-:Y:S02]  /*1270*/  CS2R R60, SRZ ;  /* 0x00000000003c7805 */ /* 0x000fe4000001ff00 */
[----:B------:R-:W-:Y:S01]  /*1280*/  CS2R R62, SRZ ;  /* 0x00000000003e7805 */ /* 0x000fe2000001ff00 */
[----:B------:R-:W-:Y:S01]  /*1290*/  UISETP.GE.AND UP0, UPT, UR41, 0x1, UPT ;  /* 0x000000012900788c */ /* 0x000fe2000bf06270 */
[----:B------:R-:W-:Y:S02]  /*12a0*/  CS2R R64, SRZ ;  /* 0x0000000000407805 */ /* 0x000fe4000001ff00 */
[----:B------:R-:W-:Y:S02]  /*12b0*/  CS2R R66, SRZ ;  /* 0x0000000000427805 */ /* 0x000fe4000001ff00 */
[----:B------:R-:W-:Y:S02]  /*12c0*/  CS2R R68, SRZ ;  /* 0x0000000000447805 */ /* 0x000fe4000001ff00 */
[----:B------:R-:W-:Y:S01]  /*12d0*/  CS2R R70, SRZ ;  /* 0x0000000000467805 */ /* 0x000fe2000001ff00 */
[----:B------:R-:W-:Y:S01]  /*12e0*/  @UP1 ULDC UR8, c[0x0][0xdbc] ;  /* 0x00036f0000081ab9 */ /* 0x000fe20000000800 */
[----:B------:R-:W-:Y:S01]  /*12f0*/  PLOP3.LUT P1, PT, PT, PT, UP0, 0x80, 0x0 ;  /* 0x000000000000781c */ /* 0x000fe20003f2f008 */
[----:B------:R-:W-:Y:S01]  /*1300*/  UIMAD.WIDE.U32 UR4, UR10, UR8, URZ ;  /* 0x000000080a0472a5 */ /* 0x000fe2000f8e003f */
[----:B------:R-:W-:Y:S01]  /*1310*/  CS2R R72, SRZ ;  /* 0x0000000000487805 */ /* 0x000fe2000001ff00 */
[----:B------:R-:W-:Y:S01]  /*1320*/  @UP1 ULDC UR6, c[0x0][0xdc0] ;  /* 0x0003700000061ab9 */ /* 0x000fe20000000800 */
[----:B------:R-:W-:Y:S01]  /*1330*/  CS2R R74, SRZ ;  /* 0x00000000004a7805 */ /* 0x000fe2000001ff00 */
[----:B------:R-:W-:Y:S01]  /*1340*/  @UP1 USHF.R.U32.HI UR44, URZ, UR6, UR5 ;  /* 0x000000063f2c1299 */ /* 0x000fe20008011605 */
[----:B------:R-:W-:-:S02]  /*1350*/  CS2R R76, SRZ ;  /* 0x00000000004c7805 */ /* 0x000fc4000001ff00 */
[----:B------:R-:W-:Y:S02]  /*1360*/  CS2R R8, SRZ ;  /* 0x0000000000087805 */ /* 0x000fe4000001ff00 */
[----:B------:R-:W-:Y:S01]  /*1370*/  CS2R R78, SRZ ;  /* 0x00000000004e7805 */ /* 0x000fe2000001ff00 */
[----:B------:R-:W-:Y:S01]  /*1380*/  UIADD3 UR4, -UR44, URZ, URZ ;  /* 0x0000003f2c047290 */ /* 0x000fe2000fffe13f */
[----:B------:R-:W-:Y:S01]  /*1390*/  MOV R80, RZ ;  /* 0x000000ff00507202 */ /* 0x000fe20000000f00 */
[----:B------:R-:W-:Y:S01]  /*13a0*/  IMAD.MOV.U32 R82, RZ, RZ, RZ ;  /* 0x000000ffff527224 */ /* 0x000fe200078e00ff */
[----:B------:R-:W-:Y:S01]  /*13b0*/  CS2R R6, SRZ ;  /* 0x0000000000067805 */ /* 0x000fe2000001ff00 */
[----:B------:R-:W-:Y:S01]  /*13c0*/  UIMAD UR43, UR43, UR4, UR10 ;  /* 0x000000042b2b72a4 */ /* 0x000fe2000f8e020a */
[----:B------:R-:W-:Y:S02]  /*13d0*/  CS2R R10, SRZ ;  /* 0x00000000000a7805 */ /* 0x000fe4000001ff00 */
[----:B------:R-:W-:Y:S01]  /*13e0*/  CS2R R12, SRZ ;  /* 0x00000000000c7805 */ /* 0x000fe2000001ff00 */
[----:B------:R-:W-:Y:S01]  /*13f0*/  IMAD.MOV.U32 R15, RZ, RZ, RZ ;  /* 0x000000ffff0f7224 */ /* 0x000fe200078e00ff */
[----:B------:R-:W-:Y:S07]  /*1400*/  @!P1 BRA `(.L_x_7416) ;  /* 0x0000009400389947 */ /* 0x000fee0003800000 */
        /* <DEDUP_REMOVED lines=28> */
.L_x_7417:
[----:B------:R-:W-:Y:S01]  /*15d0*/  ULEA.HI UR4, UR57, UR57, URZ, 0x1 ;  /* 0x0000003939047291 */ /* 0x000fe2000f8f083f */
[----:B------:R-:W-:-:S03]  /*15e0*/  MOV R3, UR58 ;  /* 0x0000003a00037c02 */ /* 0x000fc60008000f00 */
[----:B------:R-:W-:Y:S01]  /*15f0*/  ULOP3.LUT UR4, UR4, 0xfffffffe, URZ, 0xc0, !UPT ;  /* 0xfffffffe04047892 */ /* 0x000fe2000f8ec03f */
[----:B------:R-:W-:-:S03]  /*1600*/  ISETP.NE.AND P0, PT, R3, 0x3, PT ;  /* 0x000000030300780c */ /* 0x000fc60003f05270 */
[----:B------:R-:W-:-:S06]  /*1610*/  UIADD3 UR4, UR57, -UR4, URZ ;  /* 0x8000000439047290 */ /* 0x000fcc000fffe03f */
[----:B------:R-:W-:-:S05]  /*1620*/  IMAD.U32 R0, RZ, RZ, UR4 ;  /* 0x00000004ff007e24 */ /* 0x000fca000f8e00ff */
[----:B------:R-:W-:-:S04]  /*1630*/  SHF.L.U32 R0, R0, 0x1f, RZ ;  /* 0x0000001f00007819 */ /* 0x000fc800000006ff */
[----:B------:R-:W1:Y:S02]  /*1640*/  SYNCS.PHASECHK.TRANS64.TRYWAIT P1, [UR38+0x28800], R0 ;  /* 0x02880000ff0075a7 */ /* 0x000e640008020166 */
[----:B-1----:R-:W-:Y:S05]  /*1650*/  @!P1 BRA `(.L_x_7418) ;  /* 0x000000d000909947 */ /* 0x002fea0003800000 */
.L_x_7519:
[----:B------:R-:W-:Y:S05]  /*1660*/  @!P0 BRA `(.L_x_7419) ;  /* 0x0000000000048947 */ /* 0x000fea0003800000 */
[----:B------:R-:W-:Y:S01]  /*1670*/  BPT.TRAP 0x1 ;  /* 0x000000040000795c */ /* 0x000fe20000300000 */
.L_x_7419:
[----:B-1----:R-:W-:Y:S02]  /*1680*/  IMAD.U32 R0, RZ, RZ, UR37 ;  /* 0x00000025ff007e24 */ /* 0x002fe4000f8e00ff */
[----:B------:R-:W-:-:S03]  /*1690*/  IMAD.U32 R3, RZ, RZ, UR36 ;  /* 0x00000024ff037e24 */ /* 0x000fc6000f8e00ff */
[----:B------:R-:W-:Y:S02]  /*16a0*/  LEA R0, R0, UR38, 0x3 ;  /* 0x0000002600007c11 */ /* 0x000fe4000f8e18ff */
[----:B------:R-:W-:-:S04]  /*16b0*/  SHF.L.U32 R3, R3, 0x1f, RZ ;  /* 0x0000001f03037819 */ /* 0x000fc800000006ff */
[----:B------:R1:W2:Y:S01]  /*16c0*/  SYNCS.PHASECHK.TRANS64.TRYWAIT P2, [R0+URZ+0x28830], R3 ;  /* 0x02883003000075a7 */ /* 0x0002a2000804017f */
[----:B------:R-:W-:Y:S05]  /*16d0*/  @!P0 BRA `(.L_x_7420) ;  /* 0x0000000000048947 */ /* 0x000fea0003800000 */
[----:B------:R-:W-:Y:S01]  /*16e0*/  BPT.TRAP 0x1 ;  /* 0x000000040000795c */ /* 0x000fe20000300000 */
.L_x_7420:
[----:B------:R-:W3:Y:S01]  /*16f0*/  S2R R4, SR_TID.X ;  /* 0x0000000000047919 */ /* 0x000ee20000002100 */
[----:B------:R-:W-:Y:S01]  /*1700*/  IMAD.MOV.U32 R151, RZ, RZ, RZ ;  /* 0x000000ffff977224 */ /* 0x000fe200078e00ff */
[----:B---3--:R-:W-:Y:S01]  /*1710*/  LOP3.LUT P1, RZ, R4, 0x7f, RZ, 0xc0, !PT ;  /* 0x0000007f04ff7812 */ /* 0x008fe2000782c0ff */
[----:B--2---:R-:W-:-:S12]  /*1720*/  @P2 BRA `(.L_x_7421) ;  /* 0x0000000000082947 */ /* 0x004fd80003800000 */
[----:B------:R-:W2:Y:S02]  /*1730*/  SYNCS.PHASECHK.TRANS64.TRYWAIT P2, [R0+URZ+0x28830], R3 ;  /* 0x02883003000075a7 */ /* 0x000ea4000804017f */
[----:B--2---:R-:W-:Y:S05]  /*1740*/  @!P2 BRA `(.L_x_7422) ;  /* 0x000000d0006ca947 */ /* 0x004fea0003800000 */
.L_x_7421:
[----:B------:R-:W-:Y:S05]  /*1750*/  WARPSYNC.ALL ;  /* 0x0000000000007948 */ /* 0x000fea0003800000 */
[----:B------:R-:W-:Y:S01]  /*1760*/  UIADD3 UR4, UR38, 0x18400, URZ ;  /* 0x0001840026047890 */ /* 0x000fe2000fffe03f */
[----:B------:R-:W-:Y:S01]  /*1770*/  WARPGROUP.ARRIVE ;  /* 0x00000000000079c5 */ /* 0x000fe20000000000 */
[----:B------:R-:W-:Y:S01]  /*1780*/  ULOP3.LUT UR48, UR48, 0x10000, URZ, 0xfc, !UPT ;  /* 0x0001000030307892 */ /* 0x000fe2000f8efc3f */
[----:B-12---:R-:W-:Y:S01]  /*1790*/  @!P1 IADD3 R0, R0, 0x28840, RZ ;  /* 0x0002884000009810 */ /* 0x006fe20007ffe0ff */
[----:B------:R-:W-:Y:S01]  /*17a0*/  USHF.R.U32.HI UR4, URZ, 0x4, UR4 ;  /* 0x000000043f047899 */ /* 0x000fe20008011604 */
[--C-:B------:R-:W-:Y:S01]  /*17b0*/  IMAD.MOV.U32 R150, RZ, RZ, R151.reuse ;  /* 0x000000ffff967224 */ /* 0x100fe200078e0097 */
[----:B------:R-:W-:Y:S01]  /*17c0*/  UMOV UR49, 0x40000040 ;  /* 0x4000004000317882 */ /* 0x000fe20000000000 */
[----:B------:R-:W-:Y:S01]  /*17d0*/  UMOV UR51, 0x40000040 ;  /* 0x4000004000337882 */ /* 0x000fe20000000000 */
[----:B------:R-:W-:Y:S01]  /*17e0*/  ULOP3.LUT UR4, UR4, 0x3fff, URZ, 0xc0, !UPT ;  /* 0x00003fff04047892 */ /* 0x000fe2000f8ec03f */
[----:B------:R-:W-:Y:S01]  /*17f0*/  @!P1 PRMT R0, RZ, 0x654, R0 ;  /* 0x00000654ff009816 */ /* 0x000fe20000000000 */
[----:B------:R-:W-:Y:S01]  /*1800*/  UIADD3 UR8, UR48, 0x2, URZ ;  /* 0x0000000230087890 */ /* 0x000fe2000fffe03f */
[--C-:B------:R-:W-:Y:S01]  /*1810*/  IMAD.MOV.U32 R149, RZ, RZ, R151.reuse ;  /* 0x000000ffff957224 */ /* 0x100fe200078e0097 */
[----:B------:R-:W-:Y:S01]  /*1820*/  ULOP3.LUT UR39, UR4, 0x10000, URZ, 0xfc, !UPT ;  /* 0x0001000004277892 */ /* 0x000fe2000f8efc3f */
[--C-:B------:R-:W-:Y:S01]  /*1830*/  IMAD.MOV.U32 R148, RZ, RZ, R151.reuse ;  /* 0x000000ffff947224 */ /* 0x100fe200078e0097 */
[----:B------:R-:W-:Y:S01]  /*1840*/  UMOV UR9, 0x40000040 ;  /* 0x4000004000097882 */ /* 0x000fe20000000000 */
[----:B------:R-:W-:Y:S01]  /*1850*/  UMOV UR11, 0x40000040 ;  /* 0x40000040000b7882 */ /* 0x000fe20000000000 */
[----:B------:R-:W-:Y:S01]  /*1860*/  ULEA UR50, UR37, UR39, 0xb ;  /* 0x0000002725327291 */ /* 0x000fe2000f8e583f */
[-C--:B------:R-:W-:Y:S01]  /*1870*/  MOV R147, R151.reuse ;  /* 0x0000009700937202 */ /* 0x080fe20000000f00 */
[----:B------:R-:W-:Y:S01]  /*1880*/  UIADD3 UR12, UR48, 0x4, URZ ;  /* 0x00000004300c7890 */ /* 0x000fe2000fffe03f */
[--C-:B------:R-:W-:Y:S01]  /*1890*/  IMAD.MOV.U32 R146, RZ, RZ, R151.reuse ;  /* 0x000000ffff927224 */ /* 0x100fe200078e0097 */
[----:B------:R-:W-:Y:S01]  /*18a0*/  UIADD3 UR10, UR50, 0x2, URZ ;  /* 0x00000002320a7890 */ /* 0x000fe2000fffe03f */
[--C-:B------:R-:W-:Y:S01]  /*18b0*/  IMAD.MOV.U32 R145, RZ, RZ, R151.reuse ;  /* 0x000000ffff917224 */ /* 0x100fe200078e0097 */
[----:B------:R-:W-:Y:S01]  /*18c0*/  UIADD3 UR14, UR50, 0x4, URZ ;  /* 0x00000004320e7890 */ /* 0x000fe2000fffe03f */
[--C-:B------:R-:W-:Y:S01]  /*18d0*/  IMAD.MOV.U32 R144, RZ, RZ, R151.reuse ;  /* 0x000000ffff907224 */ /* 0x100fe200078e0097 */
[----:B------:R-:W-:Y:S01]  /*18e0*/  UMOV UR13, 0x40000040 ;  /* 0x40000040000d7882 */ /* 0x000fe20000000000 */
[----:B------:R-:W-:Y:S01]  /*18f0*/  HGMMA.64x128x16.F32.BF16 R24, gdesc[UR48], RZ, !UPT, gsb0 ;  /* 0x01e00000301879f0 */ /* 0x000fe2000c0018ff */
[----:B------:R-:W-:Y:S01]  /*1900*/  UMOV UR15, 0x40000040 ;  /* 0x40000040000f7882 */ /* 0x000fe20000000000 */
[----:B------:R-:W-:Y:S01]  /*1910*/  UIADD3 UR16, UR48, 0x6, URZ ;  /* 0x0000000630107890 */ /* 0x000fe2000fffe03f */
[-C--:B------:R-:W-:Y:S01]  /*1920*/  MOV R143, R151.reuse ;  /* 0x00000097008f7202 */ /* 0x080fe20000000f00 */
[----:B------:R-:W-:Y:S01]  /*1930*/  UIADD3 UR18, UR50, 0x6, URZ ;  /* 0x0000000632127890 */ /* 0x000fe2000fffe03f */
[--C-:B------:R-:W-:Y:S01]  /*1940*/  IMAD.MOV.U32 R142, RZ, RZ, R151.reuse ;  /* 0x000000ffff8e7224 */ /* 0x100fe200078e0097 */
[----:B------:R-:W-:Y:S01]  /*1950*/  UMOV UR17, 0x40000040 ;  /* 0x4000004000117882 */ /* 0x000fe20000000000 */
[----:B------:R-:W-:Y:S01]  /*1960*/  UMOV UR19, 0x40000040 ;  /* 0x4000004000137882 */ /* 0x000fe20000000000 */
[----:B------:R-:W-:Y:S01]  /*1970*/  UIADD3 UR20, UR48, 0x400, URZ ;  /* 0x0000040030147890 */ /* 0x000fe2000fffe03f */
[--C-:B------:R-:W-:Y:S01]  /*1980*/  IMAD.MOV.U32 R141, RZ, RZ, R151.reuse ;  /* 0x000000ffff8d7224 */ /* 0x100fe200078e0097 */
[----:B------:R-:W-:Y:S01]  /*1990*/  UIADD3 UR22, UR50, 0x400, URZ ;  /* 0x0000040032167890 */ /* 0x000fe2000fffe03f */
[--C-:B------:R-:W-:Y:S01]  /*19a0*/  IMAD.MOV.U32 R140, RZ, RZ, R151.reuse ;  /* 0x000000ffff8c7224 */ /* 0x100fe200078e0097 */
[----:B------:R-:W-:Y:S01]  /*19b0*/  UMOV UR21, 0x40000040 ;  /* 0x4000004000157882 */ /* 0x000fe20000000000 */
        /* <DEDUP_REMOVED lines=19> */
[----:B------:R-:W-:Y:S01]  /*1af0*/  UMOV UR4, 0xffffff80 ;  /* 0xffffff8000047882 */ /* 0x000fe20000000000 */
[----:B------:R-:W-:Y:S01]  /*1b00*/  ULDC UR5, c[0x0][0x2e0] ;  /* 0x0000b80000057ab9 */ /* 0x000fe20000000800 */
[----:B------:R-:W-:Y:S01]  /*1b10*/  UIMAD UR4, UR41, UR4, 0x80 ;  /* 0x00000080290474a4 */ /* 0x000fe2000f8e0204 */
[--C-:B------:R-:W-:Y:S01]  /*1b20*/  IMAD.MOV.U32 R133, RZ, RZ, R151.reuse ;  /* 0x000000ffff857224 */ /* 0x100fe200078e0097 */
[----:B------:R-:W-:Y:S01]  /*1b30*/  ULDC UR7, c[0x0][0x288] ;  /* 0x0000a20000077ab9 */ /* 0x000fe20000000800 */
[--C-:B------:R-:W-:Y:S01]  /*1b40*/  IMAD.MOV.U32 R132, RZ, RZ, R151.reuse ;  /* 0x000000ffff847224 */ /* 0x100fe200078e0097 */
[----:B------:R-:W-:Y:S01]  /*1b50*/  UIMAD UR4, UR40, UR5, UR4 ;  /* 0x00000005280472a4 */ /* 0x000fe2000f8e0204 */
[-C--:B------:R-:W-:Y:S01]  /*1b60*/  MOV R131, R151.reuse ;  /* 0x0000009700837202 */ /* 0x080fe20000000f00 */
[----:B------:R-:W-:Y:S01]  /*1b70*/  UIMAD UR40, UR40, UR5, -UR7 ;  /* 0x00000005282872a4 */ /* 0x000fe2000f8e0a07 */
[--C-:B------:R-:W-:Y:S01]  /*1b80*/  IMAD.MOV.U32 R130, RZ, RZ, R151.reuse ;  /* 0x000000ffff827224 */ /* 0x100fe200078e0097 */
[----:B------:R-:W-:Y:S01]  /*1b90*/  UIADD3 UR6, UR4, 0x1, -UR7 ;  /* 0x0000000104067890 */ /* 0x000fe2000fffe807 */
[--C-:B------:R-:W-:Y:S01]  /*1ba0*/  IMAD.MOV.U32 R129, RZ, RZ, R151.reuse ;  /* 0x000000ffff817224 */ /* 0x100fe200078e0097 */
[----:B------:R-:W-:Y:S01]  /*1bb0*/  UIADD3 UR40, UR42, UR40, URZ ;  /* 0x000000282a287290 */ /* 0x000fe2000fffe03f */
[----:B------:R-:W-:Y:S01]  /*1bc0*/  IMAD.U32 R9, RZ, RZ, UR4 ;  /* 0x00000004ff097e24 */ /* 0x000fe2000f8e00ff */
[----:B------:R-:W-:Y:S01]  /*1bd0*/  ULDC UR4, c[0x0][0x988] ;  /* 0x0002620000047ab9 */ /* 0x000fe20000000800 */
[--C-:B------:R-:W-:Y:S01]  /*1be0*/  IMAD.MOV.U32 R128, RZ, RZ, R151.reuse ;  /* 0x000000ffff807224 */ /* 0x100fe200078e0097 */
[----:B------:R-:W-:Y:S01]  /*1bf0*/  MOV R89, UR6 ;  /* 0x0000000600597c02 */ /* 0x000fe20008000f00 */
[----:B------:R-:W-:Y:S01]  /*1c00*/  UIADD3 UR6, UR41, -0x2, URZ ;  /* 0xfffffffe29067890 */ /* 0x000fe2000fffe03f */
[-C--:B------:R-:W-:Y:S01]  /*1c10*/  MOV R127, R151.reuse ;  /* 0x00000097007f7202 */ /* 0x080fe20000000f00 */
[----:B------:R-:W-:Y:S01]  /*1c20*/  IMAD.MOV.U32 R126, RZ, RZ, R151 ;  /* 0x000000ffff7e7224 */ /* 0x000fe200078e0097 */
[-C--:B------:R-:W-:Y:S01]  /*1c30*/  MOV R123, R151.reuse ;  /* 0x00000097007b7202 */ /* 0x080fe20000000f00 */
[----:B------:R-:W-:Y:S01]  /*1c40*/  IMAD R89, R2, -0x2, R89 ;  /* 0xfffffffe02597824 */ /* 0x000fe200078e0259 */
        /* <DEDUP_REMOVED lines=27> */
[----:B------:R-:W-:Y:S01]  /*1e00*/  HGMMA.64x128x16.F32.BF16 R24, gdesc[UR8], R24, gsb0 ;  /* 0x01e00000081879f0 */ /* 0x000fe20008001818 */
[----:B------:R-:W-:Y:S02]  /*1e10*/  ULDC UR10, c[0x0][0x9d8] ;  /* 0x00027600000a7ab9 */ /* 0x000fe40000000800 */
        /* <DEDUP_REMOVED lines=23> */
[----:B------:R-:W-:Y:S02]  /*1f90*/  VIADD R40, R22, UR42 ;  /* 0x0000002a16287c36 */ /* 0x000fe40008000000 */
[----:B------:R-:W-:Y:S01]  /*1fa0*/  FMUL.FTZ R10, R36, UR10 ;  /* 0x0000000a240a7c20 */ /* 0x000fe20008410000 */
[----:B------:R-:W1:Y:S01]  /*1fb0*/  MUFU.TANH R26, R26 ;  /* 0x0000001a001a7308 */ /* 0x000e620000002400 */
[----:B------:R-:W-:Y:S01]  /*1fc0*/  FMUL.FTZ R31, R31, UR10 ;  /* 0x0000000a1f1f7c20 */ /* 0x000fe20008410000 */
[----:B------:R-:W-:Y:S01]  /*1fd0*/  IMAD R36, R2, -0x2, R9 ;  /* 0xfffffffe02247824 */ /* 0x000fe200078e0209 */
[----:B------:R-:W-:Y:S01]  /*1fe0*/  IADD3 R9, R89, 0x8, R40 ;  /* 0x0000000859097810 */ /* 0x000fe20007ffe028 */
[----:B------:R-:W-:Y:S01]  /*1ff0*/  FMUL.FTZ R34, R34, UR10 ;  /* 0x0000000a22227c20 */ /* 0x000fe20008410000 */
[----:B------:R-:W-:Y:S01]  /*2000*/  FMUL.FTZ R35, R35, UR10 ;  /* 0x0000000a23237c20 */ /* 0x000fe20008410000 */
[----:B------:R-:W-:Y:S01]  /*2010*/  FMUL.FTZ R38, R38, UR10 ;  /* 0x0000000a26267c20 */ /* 0x000fe20008410000 */
[----:B------:R-:W-:Y:S01]  /*2020*/  VIMNMX R9, R36, R9, PT ;  /* 0x0000000924097248 */ /* 0x000fe20003fe0100 */
[----:B------:R-:W2:Y:S01]  /*2030*/  MUFU.TANH R27, R27 ;  /* 0x0000001b001b7308 */ /* 0x000ea20000002400 */
[----:B------:R-:W-:Y:S01]  /*2040*/  FMUL.FTZ R39, R39, UR10 ;  /* 0x0000000a27277c20 */ /* 0x000fe20008410000 */
[----:B------:R-:W-:Y:S01]  /*2050*/  FMUL.FTZ R42, R42, UR10 ;  /* 0x0000000a2a2a7c20 */ /* 0x000fe20008410000 */
[----:B------:R-:W-:Y:S01]  /*2060*/  ISETP.GT.AND P2, PT, R9, RZ, PT ;  /* 0x000000ff0900720c */ /* 0x000fe20003f44270 */
[----:B------:R-:W-:Y:S01]  /*2070*/  FMUL.FTZ R43, R43, UR10 ;  /* 0x0000000a2b2b7c20 */ /* 0x000fe20008410000 */
[C---:B------:R-:W-:Y:S01]  /*2080*/  ISETP.GT.AND P3, PT, R9.reuse, 0x1, PT ;  /* 0x000000010900780c */ /* 0x040fe20003f64270 */
[----:B------:R-:W-:Y:S01]  /*2090*/  FMUL.FTZ R46, R46, UR10 ;  /* 0x0000000a2e2e7c20 */ /* 0x000fe20008410000 */
[----:B------:R-:W-:Y:S01]  /*20a0*/  ISETP.GT.AND P4, PT, R9, 0x8, PT ;  /* 0x000000080900780c */ /* 0x000fe20003f84270 */
[----:B------:R-:W3:Y:S01]  /*20b0*/  MUFU.TANH R30, R30 ;  /* 0x0000001e001e7308 */ /* 0x000ee20000002400 */
        /* <DEDUP_REMOVED lines=8> */
[----:B--2---:R-:W-:Y:S01]  /*2140*/  FSEL R26, R27, -INF , P3 ;  /* 0xff8000001b1a7808 */ /* 0x004fe20001800000 */
[----:B------:R-:W-:Y:S01]  /*2150*/  FMUL.FTZ R20, R45, UR10 ;  /* 0x0000000a2d147c20 */ /* 0x000fe20008410000 */
[----:B------:R-:W-:Y:S01]  /*2160*/  ISETP.GT.AND P3, PT, R9, 0x10, PT ;  /* 0x000000100900780c */ /* 0x000fe20003f64270 */
[----:B------:R-:W-:Y:S01]  /*2170*/  FMUL.FTZ R54, R54, UR10 ;  /* 0x0000000a36367c20 */ /* 0x000fe20008410000 */
[----:B------:R-:W-:Y:S01]  /*2180*/  FMNMX.FTZ R4, R91, R26, !PT ;  /* 0x0000001a5b047209 */ /* 0x000fe20007810000 */
[----:B------:R-:W-:Y:S01]  /*2190*/  FMUL.FTZ R55, R55, UR10 ;  /* 0x0000000a37377c20 */ /* 0x000fe20008410000 */
[----:B------:R-:W-:Y:S01]  /*21a0*/  FMUL.FTZ R15, R41, UR10 ;  /* 0x0000000a290f7c20 */ /* 0x000fe20008410000 */
[----:B------:R-:W2:Y:S01]  /*21b0*/  MUFU.TANH R34, R34 ;  /* 0x0000002200227308 */ /* 0x000ea20000002400 */
        /* <DEDUP_REMOVED lines=8> */
[----:B-1----:R-:W-:Y:S01]  /*2240*/  FSEL R95, R31, -INF , P2 ;  /* 0xff8000001f5f7808 */ /* 0x002fe20001000000 */
[----:B------:R-:W-:Y:S01]  /*2250*/  FMUL.FTZ R66, R66, UR10 ;  /* 0x0000000a42427c20 */ /* 0x000fe20008410000 */
[----:B------:R-:W-:Y:S01]  /*2260*/  ISETP.GT.AND P2, PT, R9, 0x11, PT ;  /* 0x000000110900780c */ /* 0x000fe20003f44270 */
[----:B------:R-:W-:Y:S01]  /*2270*/  FMUL.FTZ R67, R67, UR10 ;  /* 0x0000000a43437c20 */ /* 0x000fe20008410000 */
[----:B------:R-:W-:Y:S01]  /*2280*/  FMNMX.FTZ R4, R95, R4, !PT ;  /* 0x000000045f047209 */ /* 0x000fe20007810000 */
        /* <DEDUP_REMOVED lines=13> */
[----:B------:R-:W-:Y:S01]  /*2360*/  ISETP.GT.AND P2, PT, R9, 0x19, PT ;  /* 0x000000190900780c */ /* 0x000fe20003f44270 */
        /* <DEDUP_REMOVED lines=19> */
[----:B------:R-:W-:Y:S01]  /*24a0*/  VIADDMNMX R36, R40, R89, R36, PT ;  /* 0x0000005928247246 */ /* 0x000fe20003800124 */
[----:B------:R-:W2:Y:S01]  /*24b0*/  MUFU.TANH R46, R46 ;  /* 0x0000002e002e7308 */ /* 0x000ea20000002400 */
[----:B---3--:R-:W-:Y:S01]  /*24c0*/  FSEL R105, R42, -INF , P3 ;  /* 0xff8000002a697808 */ /* 0x008fe20001800000 */
[----:B------:R-:W-:Y:S01]  /*24d0*/  FMUL.FTZ R14, R44, UR10 ;  /* 0x0000000a2c0e7c20 */ /* 0x000fe20008410000 */
[----:B------:R-:W-:Y:S01]  /*24e0*/  ISETP.GT.AND P3, PT, R9, 0x28, PT ;  /* 0x000000280900780c */ /* 0x000fe20003f64270 */
[----:B------:R-:W-:Y:S01]  /*24f0*/  FMUL.FTZ R21, R48, UR10 ;  /* 0x0000000a30157c20 */ /* 0x000fe20008410000 */
[----:B------:R-:W-:Y:S01]  /*2500*/  FMNMX.FTZ R4, R105, R4, !PT ;  /* 0x0000000469047209 */ /* 0x000fe20007810000 */
[----:B------:R-:W-:Y:S01]  /*2510*/  FMUL.FTZ R24, R52, UR10 ;  /* 0x0000000a34187c20 */ /* 0x000fe20008410000 */
[----:B------:R-:W-:Y:S01]  /*2520*/  ISETP.GT.AND P4, PT, R36, 0x8, PT ;  /* 0x000000082400780c */ /* 0x000fe20003f84270 */
        /* <DEDUP_REMOVED lines=30> */
[----:B------:R1:W-:Y:S02]  /*2710*/  @!P1 SYNCS.ARRIVE.TRANS64.RED.A1T0 RZ, [R0+URZ], RZ ;  /* 0x000000ff00ff99a7 */ /* 0x0003e4000810043f */
        /* <DEDUP_REMOVED lines=8> */
[----:B------:R-:W3:Y:S01]  /*27a0*/  MUFU.TANH R59, R59 ;  /* 0x0000003b003b7308 */ /* 0x000ee20000002400 */
[----:B----4-:R-:W-:Y:S02]  /*27b0*/  FSEL R39, R55, -INF , P2 ;  /* 0xff80000037277808 */ /* 0x010fe40001000000 */
[----:B------:R-:W-:Y:S02]  /*27c0*/  ISETP.GT.AND P2, PT, R9, 0x41, PT ;  /* 0x000000410900780c */ /* 0x000fe40003f44270 */
[----:B------:R-:W-:-:S03]  /*27d0*/  FMNMX.FTZ R4, R39, R4, !PT ;  /* 0x0000000427047209 */ /* 0x000fc60007810000 */
[----:B------:R-:W4:Y:S01]  /*27e0*/  MUFU.TANH R62, R62 ;  /* 0x0000003e003e7308 */ /* 0x000f220000002400 */
        /* <DEDUP_REMOVED lines=50> */
[----:B------:R-:W-:Y:S01]  /*2b10*/  FMNMX.FTZ R30, R63, R4, !PT ;  /* 0x000000043f1e7209 */ /* 0x000fe20007810000 */
[----:B------:R-:W-:Y:S02]  /*2b20*/  FMUL.FTZ R4, R61, UR10 ;  /* 0x0000000a3d047c20 */ /* 0x000fe40008410000 */
[----:B------:R-:W2:Y:S01]  /*2b30*/  MUFU.TANH R71, R87 ;  /* 0x0000005700477308 */ /* 0x000ea20000002400 */
[----:B---3--:R-:W-:Y:S02]  /*2b40*/  FSEL R67, R67, -INF , P2 ;  /* 0xff80000043437808 */ /* 0x008fe40001000000 */
[----:B------:R-:W-:-:S02]  /*2b50*/  ISETP.GT.AND P2, PT, R9, 0x79, PT ;  /* 0x000000790900780c */ /* 0x000fc40003f44270 */
[----:B------:R-:W-:-:S03]  /*2b60*/  FMNMX.FTZ R34, R67, R30, !PT ;  /* 0x0000001e43227209 */ /* 0x000fc60007810000 */
[----:B------:R-:W-:Y:S01]  /*2b70*/  MUFU.TANH R30, R4 ;  /* 0x00000004001e7308 */ /* 0x000fe20000002400 */
[----:B----4-:R-:W-:Y:S02]  /*2b80*/  FSEL R61, R86, -INF , P3 ;  /* 0xff800000563d7808 */ /* 0x010fe40001800000 */
[----:B------:R-:W-:Y:S02]  /*2b90*/  ISETP.GT.AND P3, PT, R36, 0x1, PT ;  /* 0x000000012400780c */ /* 0x000fe40003f64270 */
[----:B------:R-:W-:-:S03]  /*2ba0*/  FMNMX.FTZ R34, R61, R34, !PT ;  /* 0x000000223d227209 */ /* 0x000fc60007810000 */
[----:B------:R-:W-:Y:S01]  /*2bb0*/  MUFU.TANH R3, R3 ;  /* 0x0000000300037308 */ /* 0x000fe20000002400 */
[----:B--2---:R-:W-:-:S04]  /*2bc0*/  FSEL R71, R71, -INF , P2 ;  /* 0xff80000047477808 */ /* 0x004fc80001000000 */
[----:B------:R-:W-:-:S03]  /*2bd0*/  FMNMX.FTZ R34, R71, R34, !PT ;  /* 0x0000002247227209 */ /* 0x000fc60007810000 */
[----:B------:R-:W2:Y:S02]  /*2be0*/  MUFU.TANH R5, R5 ;  /* 0x0000000500057308 */ /* 0x000ea40000002400 */
[----:B------:R-:W3:Y:S06]  /*2bf0*/  SHFL.BFLY PT, R9, R34, 0x2, 0x1f ;  /* 0x0c401f0022097f89 */ /* 0x000eec00000e0000 */
[----:B------:R-:W4:Y:S08]  /*2c00*/  MUFU.TANH R6, R6 ;  /* 0x0000000600067308 */ /* 0x000f300000002400 */
[----:B------:R-:W-:Y:S01]  /*2c10*/  MUFU.TANH R7, R7 ;  /* 0x0000000700077308 */ /* 0x000fe20000002400 */
[----:B--2---:R-:W-:-:S02]  /*2c20*/  FSEL R5, R5, -INF , P3 ;  /* 0xff80000005057808 */ /* 0x004fc40001800000 */
[----:B------:R-:W-:-:S05]  /*2c30*/  ISETP.GT.AND P3, PT, R36, 0x10, PT ;  /* 0x000000102400780c */ /* 0x000fca0003f64270 */
[----:B------:R-:W2:Y:S01]  /*2c40*/  MUFU.TANH R8, R8 ;  /* 0x0000000800087308 */ /* 0x000ea20000002400 */
[----:B----4-:R-:W-:Y:S02]  /*2c50*/  FSEL R75, R6, -INF , P4 ;  /* 0xff800000064b7808 */ /* 0x010fe40002000000 */
[----:B---3--:R-:W-:-:S05]  /*2c60*/  FMNMX.FTZ R4, R34, R9, !PT ;  /* 0x0000000922047209 */ /* 0x008fca0007810000 */
[----:B------:R-:W3:Y:S01]  /*2c70*/  SHFL.BFLY PT, R9, R4, 0x1, 0x1f ;  /* 0x0c201f0004097f89 */ /* 0x000ee200000e0000 */
[----:B------:R-:W-:Y:S08]  /*2c80*/  MUFU.TANH R11, R11 ;  /* 0x0000000b000b7308 */ /* 0x000ff00000002400 */
[----:B------:R-:W4:Y:S01]  /*2c90*/  MUFU.TANH R10, R10 ;  /* 0x0000000a000a7308 */ /* 0x000f220000002400 */
[----:B--2---:R-:W-:-:S02]  /*2ca0*/  FSEL R83, R8, -INF , P3 ;  /* 0xff80000008537808 */ /* 0x004fc40001800000 */
[----:B------:R-:W-:-:S05]  /*2cb0*/  ISETP.GT.AND P3, PT, R36, 0x18, PT ;  /* 0x000000182400780c */ /* 0x000fca0003f64270 */
[----:B------:R-:W2:Y:S01]  /*2cc0*/  MUFU.TANH R12, R12 ;  /* 0x0000000c000c7308 */ /* 0x000ea20000002400 */
[----:B---3--:R-:W-:Y:S01]  /*2cd0*/  FMNMX.FTZ R9, R4, R9, !PT ;  /* 0x0000000904097209 */ /* 0x008fe20007810000 */
[----:B------:R-:W-:-:S06]  /*2ce0*/  IMAD.U32 R4, RZ, RZ, UR4 ;  /* 0x00000004ff047e24 */ /* 0x000fcc000f8e00ff */
[----:B------:R-:W3:Y:S01]  /*2cf0*/  MUFU.TANH R13, R13 ;  /* 0x0000000d000d7308 */ /* 0x000ee20000002400 */
[----:B----4-:R-:W-:Y:S01]  /*2d00*/  FSEL R87, R10, -INF , P3 ;  /* 0xff8000000a577808 */ /* 0x010fe20001800000 */
[----:B------:R-:W-:Y:S01]  /*2d10*/  USHF.R.S32.HI UR4, URZ, 0x1f, UR40 ;  /* 0x0000001f3f047899 */ /* 0x000fe20008011428 */
[C---:B------:R-:W-:Y:S01]  /*2d20*/  FMUL.FTZ R34, R9.reuse, R4 ;  /* 0x0000000409227220 */ /* 0x040fe20000410000 */
[----:B------:R-:W-:Y:S02]  /*2d30*/  FSETP.NEU.FTZ.AND P2, PT, R9, -INF , PT ;  /* 0xff8000000900780b */ /* 0x000fe40003f5d000 */
[----:B------:R-:W-:Y:S01]  /*2d40*/  ISETP.GT.AND P3, PT, R36, 0x20, PT ;  /* 0x000000202400780c */ /* 0x000fe20003f64270 */
[----:B------:R-:W-:Y:S01]  /*2d50*/  ULEA.HI UR4, UR4, UR40, URZ, 0x7 ;  /* 0x0000002804047291 */ /* 0x000fe2000f8f383f */
[----:B------:R-:W-:Y:S01]  /*2d60*/  FSEL R38, R34, RZ, P2 ;  /* 0x000000ff22267208 */ /* 0x000fe20001000000 */
[----:B------:R-:W4:Y:S01]  /*2d70*/  MUFU.TANH R15, R15 ;  /* 0x0000000f000f7308 */ /* 0x000f220000002400 */
[----:B------:R-:W-:Y:S01]  /*2d80*/  ISETP.GT.AND P2, PT, R36, RZ, PT ;  /* 0x000000ff2400720c */ /* 0x000fe20003f44270 */
[----:B------:R-:W-:-:S02]  /*2d90*/  USHF.R.S32.HI UR4, URZ, 0x7, UR4 ;  /* 0x000000073f047899 */ /* 0x000fc40008011404 */
[-CC-:B------:R-:W-:Y:S01]  /*2da0*/  FFMA.FTZ R181, R91, R4.reuse, -R38.reuse ;  /* 0x000000045bb57223 */ /* 0x180fe20000010826 */
[----:B------:R-:W-:Y:S01]  /*2db0*/  FSEL R3, R3, -INF , P2 ;  /* 0xff80000003037808 */ /* 0x000fe20001000000 */
[-CC-:B------:R-:W-:Y:S01]  /*2dc0*/  FFMA.FTZ R183, R93, R4.reuse, -R38.reuse ;  /* 0x000000045db77223 */ /* 0x180fe20000010826 */
[C---:B------:R-:W-:Y:S01]  /*2dd0*/  ISETP.GT.AND P2, PT, R36.reuse, 0x9, PT ;  /* 0x000000092400780c */ /* 0x040fe20003f44270 */
[----:B------:R-:W5:Y:S01]  /*2de0*/  MUFU.TANH R14, R14 ;  /* 0x0000000e000e7308 */ /* 0x000f620000002400 */
[----:B------:R-:W-:Y:S01]  /*2df0*/  FMNMX.FTZ R34, R3, R5, !PT ;  /* 0x0000000503227209 */ /* 0x000fe20007810000 */
[-CC-:B------:R-:W-:Y:S01]  /*2e00*/  FFMA.FTZ R6, R95, R4.reuse, -R38.reuse ;  /* 0x000000045f067223 */ /* 0x180fe20000010826 */
[----:B------:R-:W-:Y:S01]  /*2e10*/  FSEL R79, R7, -INF , P2 ;  /* 0xff800000074f7808 */ /* 0x000fe20001000000 */
[--C-:B------:R-:W-:Y:S01]  /*2e20*/  FFMA.FTZ R177, R97, R4, -R38.reuse ;  /* 0x0000000461b17223 */ /* 0x100fe20000010826 */
[----:B------:R-:W-:Y:S01]  /*2e30*/  FMNMX.FTZ R34, R75, R34, !PT ;  /* 0x000000224b227209 */ /* 0x000fe20007810000 */
[--C-:B------:R-:W-:Y:S01]  /*2e40*/  FFMA.FTZ R8, R99, R4, -R38.reuse ;  /* 0x0000000463087223 */ /* 0x100fe20000010826 */
[C---:B------:R-:W-:Y:S01]  /*2e50*/  ISETP.GT.AND P2, PT, R36.reuse, 0x11, PT ;  /* 0x000000112400780c */ /* 0x040fe20003f44270 */
[----:B------:R-:W1:Y:S01]  /*2e60*/  MUFU.TANH R20, R20 ;  /* 0x0000001400147308 */ /* 0x000e620000002400 */
[----:B------:R-:W-:Y:S01]  /*2e70*/  FMNMX.FTZ R34, R79, R34, !PT ;  /* 0x000000224f227209 */ /* 0x000fe20007810000 */
[-CC-:B------:R-:W-:Y:S01]  /*2e80*/  FFMA.FTZ R179, R101, R4.reuse, -R38.reuse ;  /* 0x0000000465b37223 */ /* 0x180fe20000010826 */
[----:B------:R-:W-:Y:S01]  /*2e90*/  FSEL R11, R11, -INF , P2 ;  /* 0xff8000000b0b7808 */ /* 0x000fe20001000000 */
[--C-:B------:R-:W-:Y:S01]  /*2ea0*/  FFMA.FTZ R10, R103, R4, -R38.reuse ;  /* 0x00000004670a7223 */ /* 0x100fe20000010826 */
[----:B------:R-:W-:Y:S01]  /*2eb0*/  FMNMX.FTZ R34, R83, R34, !PT ;  /* 0x0000002253227209 */ /* 0x000fe20007810000 */
[--C-:B------:R-:W-:Y:S01]  /*2ec0*/  FFMA.FTZ R173, R105, R4, -R38.reuse ;  /* 0x0000000469ad7223 */ /* 0x100fe20000010826 */
[----:B------:R-:W-:Y:S01]  /*2ed0*/  ISETP.GT.AND P2, PT, R36, 0x19, PT ;  /* 0x000000192400780c */ /* 0x000fe20003f44270 */
[----:B------:R-:W1:Y:S01]  /*2ee0*/  MUFU.TANH R21, R21 ;  /* 0x0000001500157308 */ /* 0x000e620000002400 */
[----:B------:R-:W-:Y:S01]  /*2ef0*/  FMNMX.FTZ R34, R11, R34, !PT ;  /* 0x000000220b227209 */ /* 0x000fe20007810000 */
[-CC-:B------:R-:W-:Y:S01]  /*2f00*/  FFMA.FTZ R169, R49, R4.reuse, -R38.reuse ;  /* 0x0000000431a97223 */ /* 0x180fe20000010826 */
[----:B--2---:R-:W-:Y:S01]  /*2f10*/  FSEL R89, R12, -INF , P2 ;  /* 0xff8000000c597808 */ /* 0x004fe20001000000 */
[--C-:B------:R-:W-:Y:S01]  /*2f20*/  FFMA.FTZ R171, R41, R4, -R38.reuse ;  /* 0x0000000429ab7223 */ /* 0x100fe20000010826 */
[----:B------:R-:W-:Y:S01]  /*2f30*/  FMNMX.FTZ R34, R87, R34, !PT ;  /* 0x0000002257227209 */ /* 0x000fe20007810000 */
[-CC-:B------:R-:W-:Y:S01]  /*2f40*/  FFMA.FTZ R153, R33, R4.reuse, -R38.reuse ;  /* 0x0000000421997223 */ /* 0x180fe20000010826 */
[----:B------:R-:W-:Y:S01]  /*2f50*/  ISETP.GT.AND P2, PT, R36, 0x21, PT ;  /* 0x000000212400780c */ /* 0x000fe20003f44270 */
[----:B------:R-:W2:Y:S01]  /*2f60*/  MUFU.TANH R25, R25 ;  /* 0x0000001900197308 */ /* 0x000ea20000002400 */
[----:B---3--:R-:W-:Y:S01]  /*2f70*/  FSEL R13, R13, -INF , P3 ;  /* 0xff8000000d0d7808 */ /* 0x008fe20001800000 */
[--C-:B------:R-:W-:Y:S01]  /*2f80*/  FFMA.FTZ R27, R27, R4, -R38.reuse ;  /* 0x000000041b1b7223 */ /* 0x100fe20000010826 */
[----:B------:R-:W-:Y:S01]  /*2f90*/  FMNMX.FTZ R34, R89, R34, !PT ;  /* 0x0000002259227209 */ /* 0x000fe20007810000 */
[-CC-:B------:R-:W-:Y:S01]  /*2fa0*/  FFMA.FTZ R26, R26, R4.reuse, -R38.reuse ;  /* 0x000000041a1a7223 */ /* 0x180fe20000010826 */
[C---:B------:R-:W-:Y:S01]  /*2fb0*/  ISETP.GT.AND P3, PT, R36.reuse, 0x28, PT ;  /* 0x000000282400780c */ /* 0x040fe20003f64270 */
[--C-:B------:R-:W-:Y:S01]  /*2fc0*/  FFMA.FTZ R12, R107, R4, -R38.reuse ;  /* 0x000000046b0c7223 */ /* 0x100fe20000010826 */
[----:B----4-:R-:W-:Y:S01]  /*2fd0*/  FSEL R15, R15, -INF , P2 ;  /* 0xff8000000f0f7808 */ /* 0x010fe20001000000 */
[----:B------:R-:W3:Y:S01]  /*2fe0*/  MUFU.TANH R24, R24 ;  /* 0x0000001800187308 */ /* 0x000ee20000002400 */
[----:B------:R-:W-:Y:S01]  /*2ff0*/  FMNMX.FTZ R34, R13, R34, !PT ;  /* 0x000000220d227209 */ /* 0x000fe20007810000 */
[-CC-:B------:R-:W-:Y:S01]  /*3000*/  FFMA.FTZ R175, R109, R4.reuse, -R38.reuse ;  /* 0x000000046daf7223 */ /* 0x180fe20000010826 */
[----:B------:R-:W-:Y:S01]  /*3010*/  ISETP.GT.AND P2, PT, R36, 0x29, PT ;  /* 0x000000292400780c */ /* 0x000fe20003f44270 */
[-CC-:B------:R-:W-:Y:S01]  /*3020*/  FFMA.FTZ R31, R31, R4.reuse, -R38.reuse ;  /* 0x000000041f1f7223 */ /* 0x180fe20000010826 */
[----:B-----5:R-:W-:Y:S01]  /*3030*/  FSEL R91, R14, -INF , P3 ;  /* 0xff8000000e5b7808 */ /* 0x020fe20001800000 */
[--C-:B------:R-:W-:Y:S01]  /*3040*/  FFMA.FTZ R14, R111, R4, -R38.reuse ;  /* 0x000000046f0e7223 */ /* 0x100fe20000010826 */
[----:B------:R-:W-:Y:S01]  /*3050*/  FMNMX.FTZ R34, R15, R34, !PT ;  /* 0x000000220f227209 */ /* 0x000fe20007810000 */
[----:B------:R-:W4:Y:S01]  /*3060*/  MUFU.TANH R28, R28 ;  /* 0x0000001c001c7308 */ /* 0x000f220000002400 */
[----:B------:R-:W-:Y:S01]  /*3070*/  ISETP.GT.AND P3, PT, R36, 0x30, PT ;  /* 0x000000302400780c */ /* 0x000fe20003f64270 */
[-CC-:B------:R-:W-:Y:S01]  /*3080*/  FFMA.FTZ R35, R35, R4.reuse, -R38.reuse ;  /* 0x0000000423237223 */ /* 0x180fe20000010826 */
[----:B-1----:R-:W-:Y:S01]  /*3090*/  FSEL R93, R20, -INF , P2 ;  /* 0xff800000145d7808 */ /* 0x002fe20001000000 */
[--C-:B------:R-:W-:Y:S01]  /*30a0*/  FFMA.FTZ R20, R45, R4, -R38.reuse ;  /* 0x000000042d147223 */ /* 0x100fe20000010826 */
[----:B------:R-:W-:Y:S01]  /*30b0*/  FMNMX.FTZ R34, R91, R34, !PT ;  /* 0x000000225b227209 */ /* 0x000fe20007810000 */
[-CC-:B------:R-:W-:Y:S01]  /*30c0*/  FFMA.FTZ R37, R37, R4.reuse, -R38.reuse ;  /* 0x0000000425257223 */ /* 0x180fe20000010826 */
[C---:B------:R-:W-:Y:S01]  /*30d0*/  ISETP.GT.AND P2, PT, R36.reuse, 0x31, PT ;  /* 0x000000312400780c */ /* 0x040fe20003f44270 */
[----:B------:R-:W1:Y:S01]  /*30e0*/  MUFU.TANH R29, R29 ;  /* 0x0000001d001d7308 */ /* 0x000e620000002400 */
[----:B------:R-:W-:Y:S01]  /*30f0*/  FSEL R21, R21, -INF , P3 ;  /* 0xff80000015157808 */ /* 0x000fe20001800000 */
[--C-:B------:R-:W-:Y:S01]  /*3100*/  FFMA.FTZ R43, R43, R4, -R38.reuse ;  /* 0x000000042b2b7223 */ /* 0x100fe20000010826 */
[----:B------:R-:W-:Y:S01]  /*3110*/  FMNMX.FTZ R34, R93, R34, !PT ;  /* 0x000000225d227209 */ /* 0x000fe20007810000 */
[-CC-:B------:R-:W-:Y:S01]  /*3120*/  FFMA.FTZ R47, R47, R4.reuse, -R38.reuse ;  /* 0x000000042f2f7223 */ /* 0x180fe20000010826 */
[C---:B------:R-:W-:Y:S01]  /*3130*/  ISETP.GT.AND P3, PT, R36.reuse, 0x38, PT ;  /* 0x000000382400780c */ /* 0x040fe20003f64270 */
[--C-:B------:R-:W-:Y:S01]  /*3140*/  FFMA.FTZ R51, R51, R4, -R38.reuse ;  /* 0x0000000433337223 */ /* 0x100fe20000010826 */
[----:B--2---:R-:W-:Y:S01]  /*3150*/  FSEL R25, R25, -INF , P2 ;  /* 0xff80000019197808 */ /* 0x004fe20001000000 */
[----:B------:R-:W2:Y:S01]  /*3160*/  MUFU.TANH R32, R32 ;  /* 0x0000002000207308 */ /* 0x000ea20000002400 */
[----:B------:R-:W-:Y:S01]  /*3170*/  FMNMX.FTZ R34, R21, R34, !PT ;  /* 0x0000002215227209 */ /* 0x000fe20007810000 */
[-CC-:B------:R-:W-:Y:S01]  /*3180*/  FFMA.FTZ R53, R53, R4.reuse, -R38.reuse ;  /* 0x0000000435357223 */ /* 0x180fe20000010826 */
[----:B------:R-:W-:Y:S01]  /*3190*/  ISETP.GT.AND P2, PT, R36, 0x39, PT ;  /* 0x000000392400780c */ /* 0x000fe20003f44270 */
[-CC-:B------:R-:W-:Y:S01]  /*31a0*/  FFMA.FTZ R55, R55, R4.reuse, -R38.reuse ;  /* 0x0000000437377223 */ /* 0x180fe20000010826 */
[----:B---3--:R-:W-:Y:S01]  /*31b0*/  FSEL R95, R24, -INF , P3 ;  /* 0xff800000185f7808 */ /* 0x008fe20001800000 */
[--C-:B------:R-:W-:Y:S01]  /*31c0*/  FFMA.FTZ R24, R39, R4, -R38.reuse ;  /* 0x0000000427187223 */ /* 0x100fe20000010826 */
[----:B------:R-:W-:Y:S01]  /*31d0*/  FMNMX.FTZ R34, R25, R34, !PT ;  /* 0x0000002219227209 */ /* 0x000fe20007810000 */
[----:B------:R-:W3:Y:S01]  /*31e0*/  MUFU.TANH R60, R60 ;  /* 0x0000003c003c7308 */ /* 0x000ee20000002400 */
[----:B------:R-:W-:Y:S01]  /*31f0*/  ISETP.GT.AND P3, PT, R36, 0x40, PT ;  /* 0x000000402400780c */ /* 0x000fe20003f64270 */
[-CC-:B------:R-:W-:Y:S01]  /*3200*/  FFMA.FTZ R57, R57, R4.reuse, -R38.reuse ;  /* 0x0000000439397223 */ /* 0x180fe20000010826 */
[----:B----4-:R-:W-:Y:S01]  /*3210*/  FSEL R97, R28, -INF , P2 ;  /* 0xff8000001c617808 */ /* 0x010fe20001000000 */
[--C-:B------:R-:W-:Y:S01]  /*3220*/  FFMA.FTZ R59, R59, R4, -R38.reuse ;  /* 0x000000043b3b7223 */ /* 0x100fe20000010826 */
[----:B------:R-:W-:Y:S01]  /*3230*/  FMNMX.FTZ R34, R95, R34, !PT ;  /* 0x000000225f227209 */ /* 0x000fe20007810000 */
[-CC-:B------:R-:W-:Y:S01]  /*3240*/  FFMA.FTZ R63, R63, R4.reuse, -R38.reuse ;  /* 0x000000043f3f7223 */ /* 0x180fe20000010826 */
[C---:B------:R-:W-:Y:S01]  /*3250*/  ISETP.GT.AND P2, PT, R36.reuse, 0x41, PT ;  /* 0x000000412400780c */ /* 0x040fe20003f44270 */
[----:B------:R-:W4:Y:S01]  /*3260*/  MUFU.TANH R64, R64 ;  /* 0x0000004000407308 */ /* 0x000f220000002400 */
[----:B-1----:R-:W-:Y:S01]  /*3270*/  FSEL R29, R29, -INF , P3 ;  /* 0xff8000001d1d7808 */ /* 0x002fe20001800000 */
[--C-:B------:R-:W-:Y:S01]  /*3280*/  FFMA.FTZ R67, R67, R4, -R38.reuse ;  /* 0x0000000443437223 */ /* 0x100fe20000010826 */
[----:B------:R-:W-:Y:S01]  /*3290*/  FMNMX.FTZ R34, R97, R34, !PT ;  /* 0x0000002261227209 */ /* 0x000fe20007810000 */
[--C-:B------:R-:W-:Y:S01]  /*32a0*/  FFMA.FTZ R61, R61, R4, -R38.reuse ;  /* 0x000000043d3d7223 */ /* 0x100fe20000010826 */
[----:B------:R-:W-:Y:S01]  /*32b0*/  ISETP.GT.AND P3, PT, R36, 0x48, PT ;  /* 0x000000482400780c */ /* 0x000fe20003f64270 */
[----:B------:R-:W-:Y:S01]  /*32c0*/  UISETP.LT.AND UP0, UPT, URZ, UR4, UPT ;  /* 0x000000043f00728c */ /* 0x000fe2000bf01270 */
[----:B--2---:R-:W-:Y:S01]  /*32d0*/  FSEL R99, R32, -INF , P2 ;  /* 0xff80000020637808 */ /* 0x004fe20001000000 */
[----:B------:R-:W1:Y:S01]  /*32e0*/  MUFU.TANH R65, R65 ;  /* 0x0000004100417308 */ /* 0x000e620000002400 */
[----:B------:R-:W-:Y:S01]  /*32f0*/  FMNMX.FTZ R34, R29, R34, !PT ;  /* 0x000000221d227209 */ /* 0x000fe20007810000 */
[----:B------:R-:W-:Y:S01]  /*3300*/  USEL UR45, URZ, UR4, !UP0 ;  /* 0x000000043f2d7287 */ /* 0x000fe2000c000000 */
[----:B------:R-:W-:Y:S01]  /*3310*/  ISETP.GT.AND P2, PT, R36, 0x49, PT ;  /* 0x000000492400780c */ /* 0x000fe20003f44270 */
[----:B------:R-:W-:Y:S01]  /*3320*/  FFMA.FTZ R38, R71, R4, -R38 ;  /* 0x0000000447267223 */ /* 0x000fe20000010826 */
[----:B---3--:R-:W-:Y:S01]  /*3330*/  FSEL R101, R60, -INF , P3 ;  /* 0xff8000003c657808 */ /* 0x008fe20001800000 */
[----:B------:R-:W-:Y:S01]  /*3340*/  UISETP.GE.AND UP0, UPT, UR6, UR45, UPT ;  /* 0x0000002d0600728c */ /* 0x000fe2000bf06270 */
[----:B------:R-:W-:Y:S01]  /*3350*/  FMNMX.FTZ R34, R99, R34, !PT ;  /* 0x0000002263227209 */ /* 0x000fe20007810000 */
[----:B------:R-:W2:Y:S01]  /*3360*/  MUFU.TANH R68, R68 ;  /* 0x0000004400447308 */ /* 0x000ea20000002400 */
[----:B------:R-:W-:Y:S01]  /*3370*/  ISETP.GT.AND P3, PT, R36, 0x50, PT ;  /* 0x000000502400780c */ /* 0x000fe20003f64270 */
[----:B------:R-:W-:Y:S01]  /*3380*/  IMAD.MOV.U32 R109, RZ, RZ, R151 ;  /* 0x000000ffff6d7224 */ /* 0x000fe200078e0097 */
[----:B------:R-:W-:-:S02]  /*3390*/  FSEL R103, R30, -INF , P2 ;  /* 0xff8000001e677808 */ /* 0x000fc40001000000 */
[----:B------:R-:W-:Y:S02]  /*33a0*/  FMNMX.FTZ R34, R101, R34, !PT ;  /* 0x0000002265227209 */ /* 0x000fe40007810000 */
[----:B------:R-:W-:Y:S01]  /*33b0*/  ISETP.GT.AND P2, PT, R36, 0x51, PT ;  /* 0x000000512400780c */ /* 0x000fe20003f44270 */
[----:B------:R-:W3:Y:S01]  /*33c0*/  MUFU.TANH R69, R69 ;  /* 0x0000004500457308 */ /* 0x000ee20000002400 */
[----:B----4-:R-:W-:Y:S02]  /*33d0*/  FSEL R105, R64, -INF , P3 ;  /* 0xff80000040697808 */ /* 0x010fe40001800000 */
[----:B------:R-:W-:Y:S02]  /*33e0*/  FMNMX.FTZ R34, R103, R34, !PT ;  /* 0x0000002267227209 */ /* 0x000fe40007810000 */
[----:B------:R-:W-:Y:S02]  /*33f0*/  ISETP.GT.AND P3, PT, R36, 0x58, PT ;  /* 0x000000582400780c */ /* 0x000fe40003f64270 */
[----:B-1----:R-:W-:Y:S01]  /*3400*/  FSEL R65, R65, -INF , P2 ;  /* 0xff80000041417808 */ /* 0x002fe20001000000 */
[----:B------:R-:W1:Y:S01]  /*3410*/  MUFU.TANH R72, R72 ;  /* 0x0000004800487308 */ /* 0x000e620000002400 */
[----:B------:R-:W-:-:S02]  /*3420*/  FMNMX.FTZ R34, R105, R34, !PT ;  /* 0x0000002269227209 */ /* 0x000fc40007810000 */
[----:B------:R-:W-:Y:S02]  /*3430*/  ISETP.GT.AND P2, PT, R36, 0x59, PT ;  /* 0x000000592400780c */ /* 0x000fe40003f44270 */
[----:B--2---:R-:W-:Y:S02]  /*3440*/  FSEL R49, R68, -INF , P3 ;  /* 0xff80000044317808 */ /* 0x004fe40001800000 */
[----:B------:R-:W-:Y:S01]  /*3450*/  FMNMX.FTZ R34, R65, R34, !PT ;  /* 0x0000002241227209 */ /* 0x000fe20007810000 */
[----:B------:R-:W2:Y:S01]  /*3460*/  MUFU.TANH R73, R73 ;  /* 0x0000004900497308 */ /* 0x000ea20000002400 */
[----:B------:R-:W-:Y:S02]  /*3470*/  ISETP.GT.AND P3, PT, R36, 0x60, PT ;  /* 0x000000602400780c */ /* 0x000fe40003f64270 */
[----:B---3--:R-:W-:Y:S02]  /*3480*/  FSEL R69, R69, -INF , P2 ;  /* 0xff80000045457808 */ /* 0x008fe40001000000 */
[----:B------:R-:W-:-:S02]  /*3490*/  FMNMX.FTZ R34, R49, R34, !PT ;  /* 0x0000002231227209 */ /* 0x000fc40007810000 */
[----:B------:R-:W-:Y:S01]  /*34a0*/  ISETP.GT.AND P2, PT, R36, 0x61, PT ;  /* 0x000000612400780c */ /* 0x000fe20003f44270 */
[----:B------:R-:W3:Y:S01]  /*34b0*/  MUFU.TANH R76, R76 ;  /* 0x0000004c004c7308 */ /* 0x000ee20000002400 */
[----:B-1----:R-:W-:Y:S02]  /*34c0*/  FSEL R45, R72, -INF , P3 ;  /* 0xff800000482d7808 */ /* 0x002fe40001800000 */
[----:B------:R-:W-:Y:S02]  /*34d0*/  FMNMX.FTZ R34, R69, R34, !PT ;  /* 0x0000002245227209 */ /* 0x000fe40007810000 */
[----:B------:R-:W-:Y:S02]  /*34e0*/  ISETP.GT.AND P3, PT, R36, 0x68, PT ;  /* 0x000000682400780c */ /* 0x000fe40003f64270 */
[----:B------:R-:W-:Y:S01]  /*34f0*/  FMNMX.FTZ R34, R45, R34, !PT ;  /* 0x000000222d227209 */ /* 0x000fe20007810000 */
[----:B------:R-:W1:Y:S01]  /*3500*/  MUFU.TANH R77, R77 ;  /* 0x0000004d004d7308 */ /* 0x000e620000002400 */
[----:B--2---:R-:W-:-:S02]  /*3510*/  FSEL R73, R73, -INF , P2 ;  /* 0xff80000049497808 */ /* 0x004fc40001000000 */
[----:B------:R-:W-:Y:S02]  /*3520*/  ISETP.GT.AND P2, PT, R36, 0x69, PT ;  /* 0x000000692400780c */ /* 0x000fe40003f44270 */
[----:B------:R-:W-:Y:S02]  /*3530*/  FMNMX.FTZ R34, R73, R34, !PT ;  /* 0x0000002249227209 */ /* 0x000fe40007810000 */
[----:B------:R-:W-:Y:S01]  /*3540*/  MOV R111, R151 ;  /* 0x00000097006f7202 */ /* 0x000fe20000000f00 */
[----:B------:R-:W2:Y:S01]  /*3550*/  MUFU.TANH R80, R80 ;  /* 0x0000005000507308 */ /* 0x000ea20000002400 */
[----:B---3--:R-:W-:Y:S02]  /*3560*/  FSEL R41, R76, -INF , P3 ;  /* 0xff8000004c297808 */ /* 0x008fe40001800000 */
[----:B------:R-:W-:Y:S02]  /*3570*/  ISETP.GT.AND P3, PT, R36, 0x70, PT ;  /* 0x000000702400780c */ /* 0x000fe40003f64270 */
[----:B------:R-:W-:-:S02]  /*3580*/  FMNMX.FTZ R34, R41, R34, !PT ;  /* 0x0000002229227209 */ /* 0x000fc40007810000 */
[----:B------:R-:W-:Y:S01]  /*3590*/  MOV R107, R151 ;  /* 0x00000097006b7202 */ /* 0x000fe20000000f00 */
[----:B------:R-:W3:Y:S01]  /*35a0*/  MUFU.TANH R81, R81 ;  /* 0x0000005100517308 */ /* 0x000ee20000002400 */
        /* <DEDUP_REMOVED lines=11> */
[----:B------:R-:W-:Y:S01]  /*3660*/  MUFU.EX2 R30, R27 ;  /* 0x0000001b001e7308 */ /* 0x000fe20000000800 */
[----:B-1----:R-:W-:-:S04]  /*3670*/  FSEL R33, R84, -INF , P3 ;  /* 0xff80000054217808 */ /* 0x002fc80001800000 */
[----:B------:R-:W-:-:S03]  /*3680*/  FMNMX.FTZ R34, R33, R34, !PT ;  /* 0x0000002221227209 */ /* 0x000fc60007810000 */
[----:B------:R-:W-:Y:S01]  /*3690*/  MUFU.EX2 R181, R181 ;  /* 0x000000b500b57308 */ /* 0x000fe20000000800 */
[----:B--2---:R-:W-:-:S04]  /*36a0*/  FSEL R85, R85, -INF , P2 ;  /* 0xff80000055557808 */ /* 0x004fc80001000000 */
[----:B------:R-:W-:-:S03]  /*36b0*/  FMNMX.FTZ R34, R85, R34, !PT ;  /* 0x0000002255227209 */ /* 0x000fc60007810000 */
[----:B------:R-:W1:Y:S02]  /*36c0*/  MUFU.EX2 R26, R26 ;  /* 0x0000001a001a7308 */ /* 0x000e640000000800 */
[----:B------:R-:W2:Y:S06]  /*36d0*/  SHFL.BFLY PT, R7, R34, 0x2, 0x1f ;  /* 0x0c401f0022077f89 */ /* 0x000eac00000e0000 */
[----:B------:R-:W3:Y:S08]  /*36e0*/  MUFU.EX2 R183, R183 ;  /* 0x000000b700b77308 */ /* 0x000ef00000000800 */
[----:B------:R-:W4:Y:S01]  /*36f0*/  MUFU.EX2 R6, R6 ;  /* 0x0000000600067308 */ /* 0x000f220000000800 */
[----:B-1----:R-:W-:Y:S01]  /*3700*/  FADD.FTZ R46, R181, R26 ;  /* 0x0000001ab52e7221 */ /* 0x002fe20000010000 */
[----:B------:R-:W-:-:S06]  /*3710*/  F2FP.BF16.F32.PACK_AB R181, R26, R181 ;  /* 0x000000b51ab5723e */ /* 0x000fcc00000010ff */
[----:B------:R-:W1:Y:S01]  /*3720*/  MUFU.EX2 R177, R177 ;  /* 0x000000b100b17308 */ /* 0x000e620000000800 */
[----:B--2---:R-:W-:-:S05]  /*3730*/  FMNMX.FTZ R27, R34, R7, !PT ;  /* 0x00000007221b7209 */ /* 0x004fca0007810000 */
[----:B------:R-:W2:Y:S02]  /*3740*/  SHFL.BFLY PT, R28, R27, 0x1, 0x1f ;  /* 0x0c201f001b1c7f89 */ /* 0x000ea400000e0000 */
[----:B------:R-:W5:Y:S08]  /*3750*/  MUFU.EX2 R8, R8 ;  /* 0x0000000800087308 */ /* 0x000f700000000800 */
[----:B------:R-:W5:Y:S08]  /*3760*/  MUFU.EX2 R179, R179 ;  /* 0x000000b300b37308 */ /* 0x000f700000000800 */
[----:B------:R-:W-:Y:S01]  /*3770*/  MUFU.EX2 R10, R10 ;  /* 0x0000000a000a7308 */ /* 0x000fe20000000800 */
[----:B--2---:R-:W-:-:S07]  /*3780*/  FMNMX.FTZ R7, R27, R28, !PT ;  /* 0x0000001c1b077209 */ /* 0x004fce0007810000 */
[----:B------:R-:W-:Y:S01]  /*3790*/  MUFU.EX2 R173, R173 ;  /* 0x000000ad00ad7308 */ /* 0x000fe20000000800 */
        /* <DEDUP_REMOVED lines=19> */
[----:B---3--:R-:W-:Y:S01]  /*38d0*/  FADD.FTZ R5, R183, R46 ;  /* 0x0000002eb7057221 */ /* 0x008fe20000010000 */
[-CC-:B------:R-:W-:Y:S01]  /*38e0*/  FFMA.FTZ R21, R21, R4.reuse, -R28.reuse ;  /* 0x0000000415157223 */ /* 0x180fe2000001081c */
[-CC-:B------:R-:W-:Y:S01]  /*38f0*/  FFMA.FTZ R25, R25, R4.reuse, -R28.reuse ;  /* 0x0000000419197223 */ /* 0x180fe2000001081c */
[-CC-:B------:R-:W-:Y:S01]  /*3900*/  FFMA.FTZ R95, R95, R4.reuse, -R28.reuse ;  /* 0x000000045f5f7223 */ /* 0x180fe2000001081c */
[----:B----4-:R-:W-:Y:S01]  /*3910*/  FADD.FTZ R46, R6, R5 ;  /* 0x00000005062e7221 */ /* 0x010fe20000010000 */
[-CC-:B------:R-:W-:Y:S01]  /*3920*/  FFMA.FTZ R97, R97, R4.reuse, -R28.reuse ;  /* 0x0000000461617223 */ /* 0x180fe2000001081c */
[-C--:B------:R-:W-:Y:S01]  /*3930*/  FFMA.FTZ R29, R29, R4.reuse, -R28 ;  /* 0x000000041d1d7223 */ /* 0x080fe2000001081c */
[----:B------:R-:W3:Y:S01]  /*3940*/  MUFU.EX2 R75, R75 ;  /* 0x0000004b004b7308 */ /* 0x000ee20000000800 */
[----:B-1----:R-:W-:Y:S01]  /*3950*/  FADD.FTZ R5, R177, R46 ;  /* 0x0000002eb1057221 */ /* 0x002fe20000010000 */
[-CC-:B------:R-:W-:Y:S01]  /*3960*/  FFMA.FTZ R99, R99, R4.reuse, -R28.reuse ;  /* 0x0000000463637223 */ /* 0x180fe2000001081c */
[-CC-:B------:R-:W-:Y:S01]  /*3970*/  FFMA.FTZ R101, R101, R4.reuse, -R28.reuse ;  /* 0x0000000465657223 */ /* 0x180fe2000001081c */
[-CC-:B------:R-:W-:Y:S01]  /*3980*/  FFMA.FTZ R103, R103, R4.reuse, -R28.reuse ;  /* 0x0000000467677223 */ /* 0x180fe2000001081c */
[----:B-----5:R-:W-:Y:S01]  /*3990*/  FADD.FTZ R46, R8, R5 ;  /* 0x00000005082e7221 */ /* 0x020fe20000010000 */
[-CC-:B------:R-:W-:Y:S01]  /*39a0*/  FFMA.FTZ R105, R105, R4.reuse, -R28.reuse ;  /* 0x0000000469697223 */ /* 0x180fe2000001081c */
[-C--:B------:R-:W-:Y:S01]  /*39b0*/  FFMA.FTZ R65, R65, R4.reuse, -R28 ;  /* 0x0000000441417223 */ /* 0x080fe2000001081c */
[----:B------:R-:W1:Y:S01]  /*39c0*/  MUFU.EX2 R182, R79 ;  /* 0x0000004f00b67308 */ /* 0x000e620000000800 */
[----:B------:R-:W-:Y:S01]  /*39d0*/  FADD.FTZ R5, R179, R46 ;  /* 0x0000002eb3057221 */ /* 0x000fe20000010000 */
[----:B--2---:R-:W-:Y:S01]  /*39e0*/  FADD.FTZ R46, R3, R180 ;  /* 0x000000b4032e7221 */ /* 0x004fe20000010000 */
[-CC-:B------:R-:W-:Y:S01]  /*39f0*/  FFMA.FTZ R49, R49, R4.reuse, -R28.reuse ;  /* 0x0000000431317223 */ /* 0x180fe2000001081c */
[----:B------:R-:W-:Y:S01]  /*3a00*/  F2FP.BF16.F32.PACK_AB R183, R6, R183 ;  /* 0x000000b706b7723e */ /* 0x000fe200000010ff */
[----:B------:R-:W-:Y:S01]  /*3a10*/  FADD.FTZ R48, R10, R5 ;  /* 0x000000050a307221 */ /* 0x000fe20000010000 */
        /* <DEDUP_REMOVED lines=12> */
[----:B------:R-:W-:Y:S01]  /*3ae0*/  FFMA.FTZ R28, R85, R4, -R28 ;  /* 0x00000004551c7223 */ /* 0x000fe2000001081c */
[----:B------:R-:W-:-:S02]  /*3af0*/  F2FP.BF16.F32.PACK_AB R180, R180, R3 ;  /* 0x00000003b4b4723e */ /* 0x000fc400000010ff */
[----:B------:R-:W-:Y:S02]  /*3b00*/  F2FP.BF16.F32.PACK_AB R177, R8, R177 ;  /* 0x000000b108b1723e */ /* 0x000fe400000010ff */
[----:B------:R-:W-:Y:S01]  /*3b10*/  F2FP.BF16.F32.PACK_AB R179, R10, R179 ;  /* 0x000000b30ab3723e */ /* 0x000fe200000010ff */
[----:B------:R1:W4:Y:S01]  /*3b20*/  MUFU.EX2 R176, R11 ;  /* 0x0000000b00b07308 */ /* 0x0003220000000800 */
[----:B--2---:R-:W-:Y:S01]  /*3b30*/  FADD.FTZ R5, R83, R46 ;  /* 0x0000002e53057221 */ /* 0x004fe20000010000 */
[----:B------:R-:W-:-:S06]  /*3b40*/  F2FP.BF16.F32.PACK_AB R182, R182, R75 ;  /* 0x0000004bb6b6723e */ /* 0x000fcc00000010ff */
[----:B------:R-:W2:Y:S01]  /*3b50*/  MUFU.EX2 R14, R14 ;  /* 0x0000000e000e7308 */ /* 0x000ea20000000800 */
[----:B-1----:R-:W-:Y:S01]  /*3b60*/  FADD.FTZ R11, R173, R48 ;  /* 0x00000030ad0b7221 */ /* 0x002fe20000010000 */
[----:B------:R-:W-:-:S03]  /*3b70*/  F2FP.BF16.F32.PACK_AB R173, R12, R173 ;  /* 0x000000ad0cad723e */ /* 0x000fc600000010ff */
[----:B------:R-:W-:-:S03]  /*3b80*/  FADD.FTZ R48, R12, R11 ;  /* 0x0000000b0c307221 */ /* 0x000fc60000010000 */
[----:B------:R-:W1:Y:S01]  /*3b90*/  MUFU.EX2 R87, R87 ;  /* 0x0000005700577308 */ /* 0x000e620000000800 */
[----:B---3--:R-:W-:Y:S01]  /*3ba0*/  FADD.FTZ R11, R175, R48 ;  /* 0x00000030af0b7221 */ /* 0x008fe20000010000 */
[C---:B----4-:R-:W-:Y:S01]  /*3bb0*/  FADD.FTZ R46, R176.reuse, R5 ;  /* 0x00000005b02e7221 */ /* 0x050fe20000010000 */
[----:B------:R-:W-:-:S05]  /*3bc0*/  F2FP.BF16.F32.PACK_AB R176, R176, R83 ;  /* 0x00000053b0b0723e */ /* 0x000fca00000010ff */
[----:B------:R-:W3:Y:S01]  /*3bd0*/  MUFU.EX2 R169, R169 ;  /* 0x000000a900a97308 */ /* 0x000ee20000000800 */
[C---:B--2---:R-:W-:Y:S01]  /*3be0*/  FADD.FTZ R48, R14.reuse, R11 ;  /* 0x0000000b0e307221 */ /* 0x044fe20000010000 */
[----:B------:R-:W-:-:S06]  /*3bf0*/  F2FP.BF16.F32.PACK_AB R175, R14, R175 ;  /* 0x000000af0eaf723e */ /* 0x000fcc00000010ff */
[----:B------:R2:W4:Y:S01]  /*3c00*/  MUFU.EX2 R178, R89 ;  /* 0x0000005900b27308 */ /* 0x0005220000000800 */
[----:B-1----:R-:W-:-:S07]  /*3c10*/  FADD.FTZ R5, R87, R46 ;  /* 0x0000002e57057221 */ /* 0x002fce0000010000 */
[----:B------:R-:W1:Y:S01]  /*3c20*/  MUFU.EX2 R20, R20 ;  /* 0x0000001400147308 */ /* 0x000e620000000800 */
[----:B---3--:R-:W-:Y:S01]  /*3c30*/  FADD.FTZ R11, R169, R48 ;  /* 0x00000030a90b7221 */ /* 0x008fe20000010000 */
[----:B--2---:R-:W-:-:S06]  /*3c40*/  IMAD.MOV.U32 R89, RZ, RZ, R151 ;  /* 0x000000ffff597224 */ /* 0x004fcc00078e0097 */
[----:B------:R-:W2:Y:S01]  /*3c50*/  MUFU.EX2 R13, R13 ;  /* 0x0000000d000d7308 */ /* 0x000ea20000000800 */
[C---:B----4-:R-:W-:Y:S01]  /*3c60*/  FADD.FTZ R46, R178.reuse, R5 ;  /* 0x00000005b22e7221 */ /* 0x050fe20000010000 */
        /* <DEDUP_REMOVED lines=14> */
[----:B------:R2:W4:Y:S01]  /*3d50*/  MUFU.EX2 R174, R93 ;  /* 0x0000005d00ae7308 */ /* 0x0005220000000800 */
[----:B---3--:R-:W-:-:S07]  /*3d60*/  FADD.FTZ R5, R91, R0 ;  /* 0x000000005b057221 */ /* 0x008fce0000010000 */
[----:B------:R-:W3:Y:S01]  /*3d70*/  MUFU.EX2 R21, R21 ;  /* 0x0000001500157308 */ /* 0x000ee20000000800 */
[----:B-1----:R-:W-:Y:S01]  /*3d80*/  FADD.FTZ R11, R153, R46 ;  /* 0x0000002e990b7221 */ /* 0x002fe20000010000 */
[C---:B------:R-:W-:Y:S01]  /*3d90*/  F2FP.BF16.F32.PACK_AB R153, R30.reuse, R153 ;  /* 0x000000991e99723e */ /* 0x040fe200000010ff */
[----:B--2---:R-:W-:Y:S02]  /*3da0*/  IMAD.MOV.U32 R93, RZ, RZ, R151 ;  /* 0x000000ffff5d7224 */ /* 0x004fe400078e0097 */
[----:B------:R-:W-:-:S03]  /*3db0*/  FADD.FTZ R46, R30, R11 ;  /* 0x0000000b1e2e7221 */ /* 0x000fc60000010000 */
[----:B------:R-:W1:Y:S01]  /*3dc0*/  MUFU.EX2 R31, R31 ;  /* 0x0000001f001f7308 */ /* 0x000e620000000800 */
[C---:B----4-:R-:W-:Y:S01]  /*3dd0*/  FADD.FTZ R0, R174.reuse, R5 ;  /* 0x00000005ae007221 */ /* 0x050fe20000010000 */
[----:B------:R-:W-:Y:S02]  /*3de0*/  F2FP.BF16.F32.PACK_AB R174, R174, R91 ;  /* 0x0000005baeae723e */ /* 0x000fe400000010ff */
[----:B------:R-:W-:-:S04]  /*3df0*/  MOV R91, R151 ;  /* 0x00000097005b7202 */ /* 0x000fc80000000f00 */
        /* <DEDUP_REMOVED lines=10> */
[----:B------:R3:W4:Y:S01]  /*3ea0*/  MUFU.EX2 R170, R97 ;  /* 0x0000006100aa7308 */ /* 0x0007220000000800 */
[----:B-1----:R-:W-:-:S07]  /*3eb0*/  FADD.FTZ R5, R95, R0 ;  /* 0x000000005f057221 */ /* 0x002fce0000010000 */
[----:B------:R-:W1:Y:S01]  /*3ec0*/  MUFU.EX2 R36, R43 ;  /* 0x0000002b00247308 */ /* 0x000e620000000800 */
[----:B--2---:R-:W-:Y:S01]  /*3ed0*/  FADD.FTZ R11, R37, R46 ;  /* 0x0000002e250b7221 */ /* 0x004fe20000010000 */
[----:B---3--:R-:W-:-:S06]  /*3ee0*/  IMAD.MOV.U32 R97, RZ, RZ, R151 ;  /* 0x000000ffff617224 */ /* 0x008fcc00078e0097 */
[----:B------:R-:W2:Y:S01]  /*3ef0*/  MUFU.EX2 R29, R29 ;  /* 0x0000001d001d7308 */ /* 0x000ea20000000800 */
[C---:B----4-:R-:W-:Y:S01]  /*3f00*/  FADD.FTZ R0, R170.reuse, R5 ;  /* 0x00000005aa007221 */ /* 0x050fe20000010000 */
[----:B------:R-:W-:Y:S02]  /*3f10*/  F2FP.BF16.F32.PACK_AB R170, R170, R95 ;  /* 0x0000005faaaa723e */ /* 0x000fe400000010ff */
[----:B------:R-:W-:-:S04]  /*3f20*/  MOV R95, R151 ;  /* 0x00000097005f7202 */ /* 0x000fc80000000f00 */
[----:B------:R-:W3:Y:S01]  /*3f30*/  MUFU.EX2 R47, R47 ;  /* 0x0000002f002f7308 */ /* 0x000ee20000000800 */
[C---:B-1----:R-:W-:Y:S01]  /*3f40*/  FADD.FTZ R46, R36.reuse, R11 ;  /* 0x0000000b242e7221 */ /* 0x042fe20000010000 */
[----:B------:R-:W-:-:S06]  /*3f50*/  F2FP.BF16.F32.PACK_AB R157, R36, R37 ;  /* 0x00000025249d723e */ /* 0x000fcc00000010ff */
[----:B------:R1:W4:Y:S01]  /*3f60*/  MUFU.EX2 R152, R99 ;  /* 0x0000006300987308 */ /* 0x0003220000000800 */
[----:B--2---:R-:W-:-:S07]  /*3f70*/  FADD.FTZ R5, R29, R0 ;  /* 0x000000001d057221 */ /* 0x004fce0000010000 */
[----:B------:R-:W2:Y:S01]  /*3f80*/  MUFU.EX2 R40, R51 ;  /* 0x0000003300287308 */ /* 0x000ea20000000800 */
[----:B---3--:R-:W-:Y:S01]  /*3f90*/  FADD.FTZ R11, R47, R46 ;  /* 0x0000002e2f0b7221 */ /* 0x008fe20000010000 */
[----:B-1----:R-:W-:-:S06]  /*3fa0*/  MOV R99, R151 ;  /* 0x0000009700637202 */ /* 0x002fcc0000000f00 */
[----:B------:R-:W1:Y:S01]  /*3fb0*/  MUFU.EX2 R101, R101 ;  /* 0x0000006500657308 */ /* 0x000e620000000800 */
[C---:B----4-:R-:W-:Y:S01]  /*3fc0*/  FADD.FTZ R0, R152.reuse, R5 ;  /* 0x0000000598007221 */ /* 0x050fe20000010000 */
[----:B------:R-:W-:-:S06]  /*3fd0*/  F2FP.BF16.F32.PACK_AB R152, R152, R29 ;  /* 0x0000001d9898723e */ /* 0x000fcc00000010ff */
[----:B------:R-:W3:Y:S01]  /*3fe0*/  MUFU.EX2 R53, R53 ;  /* 0x0000003500357308 */ /* 0x000ee20000000800 */
[C---:B--2---:R-:W-:Y:S01]  /*3ff0*/  FADD.FTZ R6, R40.reuse, R11 ;  /* 0x0000000b28067221 */ /* 0x044fe20000010000 */
[----:B------:R-:W-:-:S06]  /*4000*/  F2FP.BF16.F32.PACK_AB R159, R40, R47 ;  /* 0x0000002f289f723e */ /* 0x000fcc00000010ff */
[----:B------:R2:W4:Y:S01]  /*4010*/  MUFU.EX2 R154, R103 ;  /* 0x00000067009a7308 */ /* 0x0005220000000800 */
[----:B-1----:R-:W-:-:S07]  /*4020*/  FADD.FTZ R5, R101, R0 ;  /* 0x0000000065057221 */ /* 0x002fce0000010000 */
[----:B------:R-:W1:Y:S01]  /*4030*/  MUFU.EX2 R34, R55 ;  /* 0x0000003700227308 */ /* 0x000e620000000800 */
[----:B---3--:R-:W-:Y:S01]  /*4040*/  FADD.FTZ R11, R53, R6 ;  /* 0x00000006350b7221 */ /* 0x008fe20000010000 */
[----:B--2---:R-:W-:-:S06]  /*4050*/  MOV R103, R151 ;  /* 0x0000009700677202 */ /* 0x004fcc0000000f00 */
[----:B------:R-:W2:Y:S01]  /*4060*/  MUFU.EX2 R105, R105 ;  /* 0x0000006900697308 */ /* 0x000ea20000000800 */
[C---:B----4-:R-:W-:Y:S01]  /*4070*/  FADD.FTZ R0, R154.reuse, R5 ;  /* 0x000000059a007221 */ /* 0x050fe20000010000 */
        /* <DEDUP_REMOVED lines=44> */
[----:B--2---:R-:W-:Y:S01]  /*4340*/  FADD.FTZ R3, R33, R6 ;  /* 0x0000000621037221 */ /* 0x004fe20000010000 */
[C---:B---3--:R-:W-:Y:S01]  /*4350*/  FADD.FTZ R0, R38.reuse, R11 ;  /* 0x0000000b26007221 */ /* 0x048fe20000010000 */
[----:B------:R-:W-:Y:S02]  /*4360*/  F2FP.BF16.F32.PACK_AB R167, R38, R61 ;  /* 0x0000003d26a7723e */ /* 0x000fe400000010ff */
[C---:B-1----:R-:W-:Y:S01]  /*4370*/  FADD.FTZ R3, R28.reuse, R3 ;  /* 0x000000031c037221 */ /* 0x042fe20000010000 */
[----:B------:R-:W-:Y:S01]  /*4380*/  F2FP.BF16.F32.PACK_AB R166, R28, R33 ;  /* 0x000000211ca6723e */ /* 0x000fe200000010ff */
[----:B------:R-:W-:Y:S06]  /*4390*/  @!P2 BRA `(.L_x_7423) ;  /* 0x0000003000d8a947 */ /* 0x000fec0003800000 */
[----:B------:R-:W-:Y:S01]  /*43a0*/  MOV R6, R9 ;  /* 0x0000000900067202 */ /* 0x000fe20000000f00 */
[----:B------:R-:W-:Y:S01]  /*43b0*/  IMAD.MOV.U32 R5, RZ, RZ, R7 ;  /* 0x000000ffff057224 */ /* 0x000fe200078e0007 */
        /* <DEDUP_REMOVED lines=33> */
[----:B------:R-:W-:Y:S01]  /*45d0*/  UMOV UR5, UR37 ;  /* 0x0000002500057c82 */ /* 0x000fe20008000000 */
[----:B------:R-:W-:Y:S01]  /*45e0*/  ULDC UR55, c[0x0][0x2e0] ;  /* 0x0000b80000377ab9 */ /* 0x000fe20000000800 */
[----:B------:R-:W-:Y:S01]  /*45f0*/  ULDC UR54, c[0x0][0x288] ;  /* 0x0000a20000367ab9 */ /* 0x000fe20000000800 */
[----:B------:R-:W-:Y:S01]  /*4600*/  ULDC UR56, c[0x0][0x404] ;  /* 0x0001010000387ab9 */ /* 0x000fe20000000800 */
[----:B------:R-:W-:Y:S01]  /*4610*/  ULDC UR4, c[0x0][0x9d8] ;  /* 0x0002760000047ab9 */ /* 0x000fe20000000800 */
[----:B------:R-:W-:-:S05]  /*4620*/  ULDC.64 UR40, c[0x0][0x3f8] ;  /* 0x0000fe0000287ab9 */ /* 0x000fca0000000a00 */
.L_x_7432:
        /* <DEDUP_REMOVED lines=9> */
.L_x_7425:
[----:B------:R-:W-:Y:S01]  /*46c0*/  ULEA UR10, UR37, UR38, 0x3 ;  /* 0x00000026250a7291 */ /* 0x000fe2000f8e183f */
[----:B------:R-:W-:-:S05]  /*46d0*/  IMAD.U32 R4, RZ, RZ, UR36 ;  /* 0x00000024ff047e24 */ /* 0x000fca000f8e00ff */
[----:B------:R-:W-:-:S04]  /*46e0*/  SHF.L.U32 R4, R4, 0x1f, RZ ;  /* 0x0000001f04047819 */ /* 0x000fc800000006ff */
[----:B------:R1:W2:Y:S01]  /*46f0*/  SYNCS.PHASECHK.TRANS64.TRYWAIT P2, [UR10+0x28830], R4 ;  /* 0x02883004ff0075a7 */ /* 0x0002a2000804014a */
[----:B------:R-:W-:Y:S05]  /*4700*/  @!P0 BRA `(.L_x_7426) ;  /* 0x0000000000048947 */ /* 0x000fea0003800000 */
[----:B------:R-:W-:Y:S01]  /*4710*/  BPT.TRAP 0x1 ;  /* 0x000000040000795c */ /* 0x000fe20000300000 */
.L_x_7426:
[----:B--2---:R-:W-:Y:S05]  /*4720*/  @P2 BRA `(.L_x_7424) ;  /* 0x0000000000082947 */ /* 0x004fea0003800000 */
[----:B------:R-:W2:Y:S02]  /*4730*/  SYNCS.PHASECHK.TRANS64.TRYWAIT P2, [UR10+0x28830], R4 ;  /* 0x02883004ff0075a7 */ /* 0x000ea4000804014a */
[----:B--2---:R-:W-:Y:S05]  /*4740*/  @!P2 BRA `(.L_x_7427) ;  /* 0x000000a00080a947 */ /* 0x004fea0003800000 */
.L_x_7424:
[----:B-12---:R-:W-:Y:S01]  /*4750*/  VIADD R4, R23, 0x8 ;  /* 0x0000000817047836 */ /* 0x006fe20000000000 */
[----:B------:R-:W-:Y:S01]  /*4760*/  ULEA UR34, UR37, UR39, 0xb ;  /* 0x0000002725227291 */ /* 0x000fe2000f8e583f */
[----:B------:R-:W-:Y:S01]  /*4770*/  UMOV UR51, 0x40000040 ;  /* 0x4000004000337882 */ /* 0x000fe20000000000 */
[----:B------:R-:W-:Y:S02]  /*4780*/  UMOV UR11, 0x40000040 ;  /* 0x40000040000b7882 */ /* 0x000fe40000000000 */
[----:B------:R1:W-:Y:S01]  /*4790*/  BAR.SYNC.DEFER_BLOCKING R4, 0x100 ;  /* 0x000400040000751d */ /* 0x0003e20000010000 */
[----:B------:R-:W-:Y:S02]  /*47a0*/  UIADD3 UR10, UR34, 0x2, URZ ;  /* 0x00000002220a7890 */ /* 0x000fe4000fffe03f */
[----:B------:R-:W-:Y:S02]  /*47b0*/  UIADD3 UR14, UR34, 0x4, URZ ;  /* 0x00000004220e7890 */ /* 0x000fe4000fffe03f */
[----:B------:R-:W-:-:S02]  /*47c0*/  UIADD3 UR18, UR34, 0x6, URZ ;  /* 0x0000000622127890 */ /* 0x000fc4000fffe03f */
[----:B------:R-:W-:Y:S01]  /*47d0*/  UMOV UR50, UR34 ;  /* 0x0000002200327c82 */ /* 0x000fe20008000000 */
        /* <DEDUP_REMOVED lines=37> */
.L_x_7429:
[----:B------:R-:W-:Y:S01]  /*4a30*/  ULEA UR10, UR5, UR38, 0x3 ;  /* 0x00000026050a7291 */ /* 0x000fe2000f8e183f */
[----:B------:R-:W-:-:S04]  /*4a40*/  MOV R4, UR7 ;  /* 0x0000000700047c02 */ /* 0x000fc80008000f00 */
[----:B------:R-:W-:-:S04]  /*4a50*/  SHF.L.U32 R4, R4, 0x1f, RZ ;  /* 0x0000001f04047819 */ /* 0x000fc800000006ff */
[----:B------:R1:W2:Y:S01]  /*4a60*/  SYNCS.PHASECHK.TRANS64.TRYWAIT P2, [UR10+0x28850], R4 ;  /* 0x02885004ff0075a7 */ /* 0x0002a2000804014a */
[----:B------:R-:W-:Y:S05]  /*4a70*/  @!P0 BRA `(.L_x_7430) ;  /* 0x0000000000048947 */ /* 0x000fea0003800000 */
[----:B------:R-:W-:Y:S01]  /*4a80*/  BPT.TRAP 0x1 ;  /* 0x000000040000795c */ /* 0x000fe20000300000 */
.L_x_7430:
[----:B--2---:R-:W-:Y:S05]  /*4a90*/  @P2 BRA `(.L_x_7428) ;  /* 0x0000000000082947 */ /* 0x004fea0003800000 */
[----:B------:R-:W2:Y:S02]  /*4aa0*/  SYNCS.PHASECHK.TRANS64.TRYWAIT P2, [UR10+0x28850], R4 ;  /* 0x02885004ff0075a7 */ /* 0x000ea4000804014a */
[----:B--2---:R-:W-:Y:S05]  /*4ab0*/  @!P2 BRA `(.L_x_7431) ;  /* 0x0000009c00bca947 */ /* 0x004fea0003800000 */
.L_x_7428:
[----:B------:R-:W-:Y:S01]  /*4ac0*/  UIADD3 UR7, UR38, 0x400, URZ ;  /* 0x0000040026077890 */ /* 0x000fe2000fffe03f */
[----:B------:R-:W-:Y:S01]  /*4ad0*/  WARPGROUP.ARRIVE ;  /* 0x00000000000079c5 */ /* 0x000fe20000000000 */
[----:B------:R-:W-:Y:S01]  /*4ae0*/  UMOV UR11, 0x40000040 ;  /* 0x40000040000b7882 */ /* 0x000fe20000000000 */
[----:B------:R-:W-:Y:S01]  /*4af0*/  UISETP.NE.U32.AND UP0, UPT, UR40, URZ, UPT ;  /* 0x0000003f2800728c */ /* 0x000fe2000bf05070 */
[----:B------:R-:W-:Y:S01]  /*4b00*/  FMUL.FTZ R11, R31, UR4 ;  /* 0x000000041f0b7c20 */ /* 0x000fe20008410000 */
[----:B------:R-:W-:Y:S01]  /*4b10*/  USHF.R.U32.HI UR7, URZ, 0x4, UR7 ;  /* 0x000000043f077899 */ /* 0x000fe20008011607 */
[----:B-12---:R-:W-:Y:S01]  /*4b20*/  FMUL.FTZ R4, R24, UR4 ;  /* 0x0000000418047c20 */ /* 0x006fe20008410000 */
[----:B------:R-:W-:Y:S01]  /*4b30*/  UISETP.NE.AND.EX UP0, UPT, UR41, URZ, UPT, UP0 ;  /* 0x0000003f2900728c */ /* 0x000fe2000bf05300 */
[----:B------:R-:W-:Y:S01]  /*4b40*/  FMUL.FTZ R7, R25, UR4 ;  /* 0x0000000419077c20 */ /* 0x000fe20008410000 */
[----:B------:R-:W-:Y:S01]  /*4b50*/  ULOP3.LUT UR7, UR7, 0x3fff, URZ, 0xc0, !UPT ;  /* 0x00003fff07077892 */ /* 0x000fe2000f8ec03f */
[----:B------:R-:W-:Y:S01]  /*4b60*/  FMUL.FTZ R25, R28, UR4 ;  /* 0x000000041c197c20 */ /* 0x000fe20008410000 */
[----:B------:R-:W-:Y:S01]  /*4b70*/  FMUL.FTZ R40, R40, UR4 ;  /* 0x0000000428287c20 */ /* 0x000fe20008410000 */
[----:B------:R-:W1:Y:S01]  /*4b80*/  MUFU.TANH R4, R4 ;  /* 0x0000000400047308 */ /* 0x000e620000002400 */
[----:B------:R-:W-:Y:S01]  /*4b90*/  ULOP3.LUT UR7, UR7, 0x4000000, URZ, 0xfc, !UPT ;  /* 0x0400000007077892 */ /* 0x000fe2000f8efc3f */
[----:B------:R-:W-:Y:S01]  /*4ba0*/  FMUL.FTZ R8, R27, UR4 ;  /* 0x000000041b087c20 */ /* 0x000fe20008410000 */
[----:B------:R-:W-:Y:S01]  /*4bb0*/  FMUL.FTZ R27, R29, UR4 ;  /* 0x000000041d1b7c20 */ /* 0x000fe20008410000 */
[----:B------:R-:W-:Y:S01]  /*4bc0*/  FMUL.FTZ R191, R32, UR4 ;  /* 0x0000000420bf7c20 */ /* 0x000fe20008410000 */
[----:B------:R-:W-:Y:S01]  /*4bd0*/  ULEA UR7, UR5, UR7, 0xb ;  /* 0x0000000705077291 */ /* 0x000fe2000f8e583f */
[----:B------:R-:W-:Y:S01]  /*4be0*/  FMUL.FTZ R20, R42, UR4 ;  /* 0x000000042a147c20 */ /* 0x000fe20008410000 */
[----:B------:R-:W-:Y:S01]  /*4bf0*/  FMUL.FTZ R36, R36, UR4 ;  /* 0x0000000424247c20 */ /* 0x000fe20008410000 */
[----:B------:R-:W2:Y:S01]  /*4c00*/  MUFU.TANH R7, R7 ;  /* 0x0000000700077308 */ /* 0x000ea20000002400 */
        /* <DEDUP_REMOVED lines=9> */
[----:B------:R-:W-:Y:S01]  /*4ca0*/  FMUL.FTZ R44, R44, UR4 ;  /* 0x000000042c2c7c20 */ /* 0x000fe20008410000 */
[----:B------:R-:W-:Y:S01]  /*4cb0*/  FMUL.FTZ R48, R48, UR4 ;  /* 0x0000000430307c20 */ /* 0x000fe20008410000 */
[----:B------:R-:W-:Y:S01]  /*4cc0*/  FMUL.FTZ R49, R49, UR4 ;  /* 0x0000000431317c20 */ /* 0x000fe20008410000 */
[----:B------:R-:W-:Y:S01]  /*4cd0*/  FMUL.FTZ R52, R52, UR4 ;  /* 0x0000000434347c20 */ /* 0x000fe20008410000 */
[----:B------:R-:W-:Y:S01]  /*4ce0*/  FMUL.FTZ R53, R53, UR4 ;  /* 0x0000000435357c20 */ /* 0x000fe20008410000 */
[----:B------:R-:W-:Y:S01]  /*4cf0*/  FMUL.FTZ R56, R56, UR4 ;  /* 0x0000000438387c20 */ /* 0x000fe20008410000 */
        /* <DEDUP_REMOVED lines=34> */
[----:B------:R-:W-:-:S06]  /*4f20*/  FMUL.FTZ R70, R83, UR4 ;  /* 0x0000000453467c20 */ /* 0x000fcc0008410000 */
[----:B------:R-:W-:Y:S08]  /*4f30*/  MUFU.TANH R48, R48 ;  /* 0x0000003000307308 */ /* 0x000ff00000002400 */
[----:B------:R-:W-:Y:S08]  /*4f40*/  MUFU.TANH R49, R49 ;  /* 0x0000003100317308 */ /* 0x000ff00000002400 */
[----:B------:R-:W-:Y:S08]  /*4f50*/  MUFU.TANH R52, R52 ;  /* 0x0000003400347308 */ /* 0x000ff00000002400 */
[----:B------:R-:W-:Y:S08]  /*4f60*/  MUFU.TANH R53, R53 ;  /* 0x0000003500357308 */ /* 0x000ff00000002400 */
[----:B------:R-:W-:Y:S08]  /*4f70*/  MUFU.TANH R56, R56 ;  /* 0x0000003800387308 */ /* 0x000ff00000002400 */
[----:B------:R-:W-:Y:S08]  /*4f80*/  MUFU.TANH R57, R57 ;  /* 0x0000003900397308 */ /* 0x000ff00000002400 */
[----:B------:R1:W-:Y:S08]  /*4f90*/  MUFU.TANH R55, R60 ;  /* 0x0000003c00377308 */ /* 0x0003f00000002400 */
[----:B------:R2:W-:Y:S01]  /*4fa0*/  MUFU.TANH R51, R64 ;  /* 0x0000004000337308 */ /* 0x0005e20000002400 */
[----:B-1----:R-:W-:-:S07]  /*4fb0*/  FMUL.FTZ R60, R78, UR4 ;  /* 0x000000044e3c7c20 */ /* 0x002fce0008410000 */
[----:B------:R1:W-:Y:S01]  /*4fc0*/  MUFU.TANH R47, R68 ;  /* 0x00000044002f7308 */ /* 0x0003e20000002400 */
[----:B--2---:R-:W-:-:S07]  /*4fd0*/  FMUL.FTZ R64, R82, UR4 ;  /* 0x0000000452407c20 */ /* 0x004fce0008410000 */
[----:B------:R-:W-:Y:S01]  /*4fe0*/  MUFU.TANH R35, R80 ;  /* 0x0000005000237308 */ /* 0x000fe20000002400 */
[----:B-1----:R-:W-:-:S07]  /*4ff0*/  FMUL.FTZ R68, R86, UR4 ;  /* 0x0000000456447c20 */ /* 0x002fce0008410000 */
[----:B------:R-:W-:Y:S08]  /*5000*/  MUFU.TANH R39, R81 ;  /* 0x0000005100277308 */ /* 0x000ff00000002400 */
[----:B------:R-:W-:Y:S01]  /*5010*/  MUFU.TANH R9, R9 ;  /* 0x0000000900097308 */ /* 0x000fe20000002400 */
[----:B------:R-:W-:Y:S02]  /*5020*/  WARPGROUP.DEPBAR.LE gsb0, 0x0 ;  /* 0x00008000000079c5 */ /* 0x000fe40000010000 */
[----:B------:R-:W-:Y:S01]  /*5030*/  WARPGROUP.ARRIVE ;  /* 0x00000000000079c5 */ /* 0x000fe20000000000 */
[----:B------:R-:W-:-:S04]  /*5040*/  FMUL.FTZ R183, R33, UR4 ;  /* 0x0000000421b77c20 */ /* 0x000fc80008410000 */
[----:B------:R1:W-:Y:S01]  /*5050*/  MUFU.TANH R181, R36 ;  /* 0x0000002400b57308 */ /* 0x0003e20000002400 */
[----:B------:R-:W-:Y:S01]  /*5060*/  HGMMA.64x128x16.F32.BF16 R88, R176, gdesc[UR8].tnspB, R88, gsb0 ;  /* 0x41e00008b0587df0 */ /* 0x000fe20008001858 */
[----:B------:R-:W-:Y:S01]  /*5070*/  UIADD3 UR10, UR7, 0x100, URZ ;  /* 0x00000100070a7890 */ /* 0x000fe2000fffe03f */
[----:B------:R-:W-:-:S05]  /*5080*/  UMOV UR11, 0x40000040 ;  /* 0x40000040000b7882 */ /* 0x000fca0000000000 */
[----:B------:R-:W2:Y:S01]  /*5090*/  MUFU.TANH R183, R183 ;  /* 0x000000b700b77308 */ /* 0x000ea20000002400 */
[----:B-1----:R-:W-:Y:S01]  /*50a0*/  FMUL.FTZ R36, R58, UR4 ;  /* 0x000000043a247c20 */ /* 0x002fe20008410000 */
        /* <DEDUP_REMOVED lines=20> */
[----:B------:R-:W-:-:S04]  /*51f0*/  FMUL.FTZ R179, R37, UR4 ;  /* 0x0000000425b37c20 */ /* 0x000fc80008410000 */
[----:B------:R1:W-:Y:S01]  /*5200*/  MUFU.TANH R177, R40 ;  /* 0x0000002800b17308 */ /* 0x0003e20000002400 */
[----:B------:R-:W-:Y:S01]  /*5210*/  HGMMA.64x128x16.F32.BF16 R88, R172, gdesc[UR8].tnspB, R88, gsb0 ;  /* 0x41e00008ac587df0 */ /* 0x000fe20008001858 */
[----:B------:R-:W-:Y:S01]  /*5220*/  UMOV UR10, 0xffffff80 ;  /* 0xffffff80000a7882 */ /* 0x000fe20000000000 */
[----:B------:R-:W-:Y:S02]  /*5230*/  USEL UR11, UR56, 0x1, UP0 ;  /* 0x00000001380b7887 */ /* 0x000fe40008000000 */
[----:B------:R-:W-:-:S03]  /*5240*/  UIMAD UR10, UR6, UR10, 0x1 ;  /* 0x00000001060a74a4 */ /* 0x000fc6000f8e020a */
[----:B------:R-:W2:Y:S01]  /*5250*/  MUFU.TANH R179, R179 ;  /* 0x000000b300b37308 */ /* 0x000ea20000002400 */
[----:B------:R-:W-:Y:S02]  /*5260*/  UISETP.GT.AND UP0, UPT, UR6, UR45, UPT ;  /* 0x0000002d0600728c */ /* 0x000fe4000bf04270 */
[----:B------:R-:W-:Y:S02]  /*5270*/  UIADD3 UR10, UR42, UR10, URZ ;  /* 0x0000000a2a0a7290 */ /* 0x000fe4000fffe03f */
[----:B------:R-:W-:Y:S02]  /*5280*/  UIADD3 UR6, UR6, -0x1, URZ ;  /* 0xffffffff06067890 */ /* 0x000fe4000fffe03f */
[----:B------:R-:W-:Y:S01]  /*5290*/  UIMAD UR10, UR11, UR55, UR10 ;  /* 0x000000370b0a72a4 */ /* 0x000fe2000f8e020a */
[----:B------:R-:W-:Y:S02]  /*52a0*/  MUFU.TANH R37, R85 ;  /* 0x0000005500257308 */ /* 0x000fe40000002400 */
[----:B------:R-:W-:Y:S01]  /*52b0*/  UMOV UR11, 0x40000040 ;  /* 0x40000040000b7882 */ /* 0x000fe20000000000 */
[----:B------:R-:W-:-:S05]  /*52c0*/  UIADD3 UR10, UR10, -UR54, URZ ;  /* 0x800000360a0a7290 */ /* 0x000fca000fffe03f */
[----:B------:R-:W-:Y:S01]  /*52d0*/  MUFU.TANH R38, R38 ;  /* 0x0000002600267308 */ /* 0x000fe20000002400 */
[----:B------:R-:W-:Y:S01]  /*52e0*/  IMAD.U32 R31, RZ, RZ, UR10 ;  /* 0x0000000aff1f7e24 */ /* 0x000fe2000f8e00ff */
[----:B------:R-:W-:-:S03]  /*52f0*/  UIADD3 UR10, UR7, 0x180, URZ ;  /* 0x00000180070a7890 */ /* 0x000fc6000fffe03f */
[----:B------:R-:W-:-:S03]  /*5300*/  IMAD R31, R2, -0x2, R31 ;  /* 0xfffffffe021f7824 */ /* 0x000fc600078e021f */
[----:B------:R-:W-:Y:S01]  /*5310*/  MUFU.TANH R50, R50 ;  /* 0x0000003200327308 */ /* 0x000fe20000002400 */
[----:B-1----:R-:W-:-:S05]  /*5320*/  IMAD.IADD R40, R22, 0x1, R31 ;  /* 0x0000000116287824 */ /* 0x002fca00078e021f */
[C---:B------:R-:W-:Y:S02]  /*5330*/  ISETP.GT.AND P2, PT, R40.reuse, RZ, PT ;  /* 0x000000ff2800720c */ /* 0x040fe40003f44270 */
[----:B------:R-:W-:Y:S01]  /*5340*/  ISETP.GT.AND P3, PT, R40, 0x1, PT ;  /* 0x000000012800780c */ /* 0x000fe20003f64270 */
[----:B------:R-:W-:Y:S01]  /*5350*/  MUFU.TANH R31, R76 ;  /* 0x0000004c001f7308 */ /* 0x000fe20000002400 */
[----:B------:R-:W-:Y:S02]  /*5360*/  FSEL R42, R4, -INF , P2 ;  /* 0xff800000042a7808 */ /* 0x000fe40001000000 */
[----:B------:R-:W-:Y:S02]  /*5370*/  ISETP.GT.AND P2, PT, R40, 0x8, PT ;  /* 0x000000082800780c */ /* 0x000fe40003f44270 */
[----:B------:R-:W-:Y:S02]  /*5380*/  FSEL R43, R7, -INF , P3 ;  /* 0xff800000072b7808 */ /* 0x000fe40001800000 */
[----:B------:R-:W-:Y:S01]  /*5390*/  FMNMX.FTZ R4, R42, R5, !PT ;  /* 0x000000052a047209 */ /* 0x000fe20007810000 */
[----:B------:R-:W-:Y:S01]  /*53a0*/  MUFU.TANH R7, R65 ;  /* 0x0000004100077308 */ /* 0x000fe20000002400 */
[----:B------:R-:W-:-:S02]  /*53b0*/  ISETP.GT.AND P3, PT, R40, 0x9, PT ;  /* 0x000000092800780c */ /* 0x000fc40003f64270 */
[----:B---3--:R-:W-:Y:S01]  /*53c0*/  FSEL R45, R25, -INF , P2 ;  /* 0xff800000192d7808 */ /* 0x008fe20001000000 */
[----:B------:R-:W-:Y:S01]  /*53d0*/  FMUL.FTZ R25, R69, UR4 ;  /* 0x0000000445197c20 */ /* 0x000fe20008410000 */
[----:B------:R-:W-:Y:S02]  /*53e0*/  FMNMX.FTZ R46, R43, R4, !PT ;  /* 0x000000042b2e7209 */ /* 0x000fe40007810000 */
[C---:B------:R-:W-:Y:S01]  /*53f0*/  ISETP.GT.AND P2, PT, R40.reuse, 0x10, PT ;  /* 0x000000102800780c */ /* 0x040fe20003f44270 */
[----:B------:R-:W1:Y:S01]  /*5400*/  MUFU.TANH R4, R61 ;  /* 0x0000003d00047308 */ /* 0x000e620000002400 */
[----:B----4-:R-:W-:Y:S02]  /*5410*/  FSEL R193, R27, -INF , P3 ;  /* 0xff8000001bc17808 */ /* 0x010fe40001800000 */
[----:B------:R-:W-:Y:S02]  /*5420*/  FMNMX.FTZ R46, R45, R46, !PT ;  /* 0x0000002e2d2e7209 */ /* 0x000fe40007810000 */
[----:B------:R-:W-:-:S02]  /*5430*/  ISETP.GT.AND P3, PT, R40, 0x11, PT ;  /* 0x000000112800780c */ /* 0x000fc40003f64270 */
[----:B-----5:R-:W-:Y:S01]  /*5440*/  FSEL R191, R191, -INF , P2 ;  /* 0xff800000bfbf7808 */ /* 0x020fe20001000000 */
[----:B------:R-:W3:Y:S01]  /*5450*/  MUFU.TANH R25, R25 ;  /* 0x0000001900197308 */ /* 0x000ee20000002400 */
[----:B------:R-:W-:Y:S02]  /*5460*/  FMNMX.FTZ R46, R193, R46, !PT ;  /* 0x0000002ec12e7209 */ /* 0x000fe40007810000 */
[C---:B------:R-:W-:Y:S02]  /*5470*/  ISETP.GT.AND P2, PT, R40.reuse, 0x18, PT ;  /* 0x000000182800780c */ /* 0x040fe40003f44270 */
[----:B--2---:R-:W-:Y:S02]  /*5480*/  FSEL R183, R183, -INF , P3 ;  /* 0xff800000b7b77808 */ /* 0x004fe40001800000 */
[----:B------:R-:W-:Y:S01]  /*5490*/  FMNMX.FTZ R46, R191, R46, !PT ;  /* 0x0000002ebf2e7209 */ /* 0x000fe20007810000 */
[----:B------:R-:W-:Y:S01]  /*54a0*/  MUFU.TANH R27, R73 ;  /* 0x00000049001b7308 */ /* 0x000fe20000002400 */
[----:B------:R-:W-:-:S02]  /*54b0*/  ISETP.GT.AND P3, PT, R40, 0x19, PT ;  /* 0x000000192800780c */ /* 0x000fc40003f64270 */
[----:B------:R-:W-:Y:S02]  /*54c0*/  FSEL R181, R181, -INF , P2 ;  /* 0xff800000b5b57808 */ /* 0x000fe40001000000 */
[----:B------:R-:W-:Y:S02]  /*54d0*/  FMNMX.FTZ R46, R183, R46, !PT ;  /* 0x0000002eb72e7209 */ /* 0x000fe40007810000 */
[C---:B------:R-:W-:Y:S01]  /*54e0*/  ISETP.GT.AND P2, PT, R40.reuse, 0x20, PT ;  /* 0x000000202800780c */ /* 0x040fe20003f44270 */
[----:B------:R-:W-:Y:S01]  /*54f0*/  MUFU.TANH R54, R54 ;  /* 0x0000003600367308 */ /* 0x000fe20000002400 */
[----:B------:R-:W-:Y:S02]  /*5500*/  FSEL R179, R179, -INF , P3 ;  /* 0xff800000b3b37808 */ /* 0x000fe40001800000 */
[----:B------:R-:W-:Y:S02]  /*5510*/  FMNMX.FTZ R46, R181, R46, !PT ;  /* 0x0000002eb52e7209 */ /* 0x000fe40007810000 */
[----:B------:R-:W-:-:S02]  /*5520*/  ISETP.GT.AND P3, PT, R40, 0x21, PT ;  /* 0x000000212800780c */ /* 0x000fc40003f64270 */
[----:B------:R-:W-:Y:S01]  /*5530*/  FSEL R177, R177, -INF , P2 ;  /* 0xff800000b1b17808 */ /* 0x000fe20001000000 */
[----:B------:R-:W-:Y:S01]  /*5540*/  MUFU.TANH R58, R58 ;  /* 0x0000003a003a7308 */ /* 0x000fe20000002400 */
[----:B------:R-:W-:Y:S02]  /*5550*/  FMNMX.FTZ R46, R179, R46, !PT ;  /* 0x0000002eb32e7209 */ /* 0x000fe40007810000 */
[----:B------:R-:W-:Y:S02]  /*5560*/  ISETP.GT.AND P2, PT, R40, 0x28, PT ;  /* 0x000000282800780c */ /* 0x000fe40003f44270 */
[----:B------:R-:W-:-:S03]  /*5570*/  FMNMX.FTZ R46, R177, R46, !PT ;  /* 0x0000002eb12e7209 */ /* 0x000fc60007810000 */
[----:B------:R-:W-:Y:S08]  /*5580*/  MUFU.TANH R60, R60 ;  /* 0x0000003c003c7308 */ /* 0x000ff00000002400 */
[----:B------:R-:W-:Y:S08]  /*5590*/  MUFU.TANH R66, R66 ;  /* 0x0000004200427308 */ /* 0x000ff00000002400 */
[----:B------:R-:W-:Y:S08]  /*55a0*/  MUFU.TANH R64, R64 ;  /* 0x0000004000407308 */ /* 0x000ff00000002400 */
[----:B------:R-:W-:Y:S08]  /*55b0*/  MUFU.TANH R70, R70 ;  /* 0x0000004600467308 */ /* 0x000ff00000002400 */
[----:B------:R-:W-:Y:S01]  /*55c0*/  MUFU.TANH R68, R68 ;  /* 0x0000004400447308 */ /* 0x000fe20000002400 */
[----:B------:R-:W-:-:S02]  /*55d0*/  WARPGROUP.DEPBAR.LE gsb0, 0x0 ;  /* 0x00008000000079c5 */ /* 0x000fc40000010000 */
[----:B------:R-:W-:Y:S01]  /*55e0*/  WARPGROUP.ARRIVE ;  /* 0x00000000000079c5 */ /* 0x000fe20000000000 */
[----:B------:R-:W-:Y:S02]  /*55f0*/  FSEL R175, R41, -INF , P3 ;  /* 0xff80000029af7808 */ /* 0x000fe40001800000 */
[----:B------:R-:W-:Y:S02]  /*5600*/  ISETP.GT.AND P3, PT, R40, 0x29, PT ;  /* 0x000000292800780c */ /* 0x000fe40003f64270 */
[----:B------:R-:W-:Y:S01]  /*5610*/  MUFU.TANH R41, R84 ;  /* 0x0000005400297308 */ /* 0x000fe20000002400 */
[----:B------:R-:W-:Y:S01]  /*5620*/  FSEL R173, R44, -INF , P2 ;  /* 0xff8000002cad7808 */ /* 0x000fe20001000000 */
[----:B------:R-:W-:Y:S01]  /*5630*/  HGMMA.64x128x16.F32.BF16 R88, R168, gdesc[UR8].tnspB, R88, gsb0 ;  /* 0x41e00008a8587df0 */ /* 0x000fe20008001858 */
[----:B------:R-:W-:Y:S01]  /*5640*/  UIADD3 UR10, UR7, 0x200, URZ ;  /* 0x00000200070a7890 */ /* 0x000fe2000fffe03f */
[----:B------:R-:W-:Y:S01]  /*5650*/  FMNMX.FTZ R46, R175, R46, !PT ;  /* 0x0000002eaf2e7209 */ /* 0x000fe20007810000 */
[----:B------:R-:W-:Y:S01]  /*5660*/  UMOV UR11, 0x40000040 ;  /* 0x40000040000b7882 */ /* 0x000fe20000000000 */
[----:B------:R-:W-:-:S02]  /*5670*/  ISETP.GT.AND P2, PT, R40, 0x30, PT ;  /* 0x000000302800780c */ /* 0x000fc40003f44270 */
[----:B------:R-:W-:Y:S01]  /*5680*/  FMNMX.FTZ R46, R173, R46, !PT ;  /* 0x0000002ead2e7209 */ /* 0x000fe20007810000 */
[----:B------:R-:W-:Y:S02]  /*5690*/  WARPGROUP.DEPBAR.LE gsb0, 0x0 ;  /* 0x00008000000079c5 */ /* 0x000fe40000010000 */
[----:B------:R-:W-:Y:S01]  /*56a0*/  WARPGROUP.ARRIVE ;  /* 0x00000000000079c5 */ /* 0x000fe20000000000 */
[----:B------:R-:W-:Y:S02]  /*56b0*/  FSEL R171, R29, -INF , P3 ;  /* 0xff8000001dab7808 */ /* 0x000fe40001800000 */
[----:B------:R-:W-:Y:S01]  /*56c0*/  ISETP.GT.AND P3, PT, R40, 0x31, PT ;  /* 0x000000312800780c */ /* 0x000fe20003f64270 */
[----:B------:R2:W4:Y:S01]  /*56d0*/  MUFU.TANH R29, R72 ;  /* 0x00000048001d7308 */ /* 0x0005220000002400 */
[----:B------:R-:W-:Y:S01]  /*56e0*/  FSEL R169, R48, -INF , P2 ;  /* 0xff80000030a97808 */ /* 0x000fe20001000000 */
[----:B------:R-:W-:Y:S01]  /*56f0*/  HGMMA.64x128x16.F32.BF16 R88, R152, gdesc[UR8].tnspB, R88, gsb0 ;  /* 0x41e0000898587df0 */ /* 0x000fe20008001858 */
[----:B------:R-:W-:Y:S01]  /*5700*/  FMNMX.FTZ R46, R171, R46, !PT ;  /* 0x0000002eab2e7209 */ /* 0x000fe20007810000 */
[----:B------:R-:W-:Y:S01]  /*5710*/  UIADD3 UR10, UR7, 0x280, URZ ;  /* 0x00000280070a7890 */ /* 0x000fe2000fffe03f */
[C---:B------:R-:W-:Y:S01]  /*5720*/  ISETP.GT.AND P2, PT, R40.reuse, 0x38, PT ;  /* 0x000000382800780c */ /* 0x040fe20003f44270 */
[----:B------:R-:W-:Y:S01]  /*5730*/  UMOV UR11, 0x40000040 ;  /* 0x40000040000b7882 */ /* 0x000fe20000000000 */
[----:B------:R-:W-:Y:S01]  /*5740*/  FSEL R69, R49, -INF , P3 ;  /* 0xff80000031457808 */ /* 0x000fe20001800000 */
[----:B------:R-:W-:Y:S01]  /*5750*/  FMUL.FTZ R48, R63, UR4 ;  /* 0x000000043f307c20 */ /* 0x000fe20008410000 */
[----:B------:R-:W-:Y:S01]  /*5760*/  FMNMX.FTZ R46, R169, R46, !PT ;  /* 0x0000002ea92e7209 */ /* 0x000fe20007810000 */
[----:B--2---:R-:W-:Y:S01]  /*5770*/  FMUL.FTZ R72, R87, UR4 ;  /* 0x0000000457487c20 */ /* 0x004fe20008410000 */
[----:B------:R-:W-:-:S02]  /*5780*/  ISETP.GT.AND P3, PT, R40, 0x39, PT ;  /* 0x000000392800780c */ /* 0x000fc40003f64270 */
[----:B------:R-:W-:Y:S01]  /*5790*/  FSEL R65, R52, -INF , P2 ;  /* 0xff80000034417808 */ /* 0x000fe20001000000 */
[----:B------:R-:W-:Y:S01]  /*57a0*/  FMUL.FTZ R52, R67, UR4 ;  /* 0x0000000443347c20 */ /* 0x000fe20008410000 */
[----:B------:R-:W-:Y:S01]  /*57b0*/  FMNMX.FTZ R46, R69, R46, !PT ;  /* 0x0000002e452e7209 */ /* 0x000fe20007810000 */
[----:B------:R-:W-:Y:S01]  /*57c0*/  MUFU.TANH R48, R48 ;  /* 0x0000003000307308 */ /* 0x000fe20000002400 */
[C---:B------:R-:W-:Y:S02]  /*57d0*/  ISETP.GT.AND P2, PT, R40.reuse, 0x40, PT ;  /* 0x000000402800780c */ /* 0x040fe40003f44270 */
[----:B------:R-:W-:Y:S02]  /*57e0*/  FSEL R61, R53, -INF , P3 ;  /* 0xff800000353d7808 */ /* 0x000fe40001800000 */
[----:B------:R-:W-:Y:S02]  /*57f0*/  FMNMX.FTZ R46, R65, R46, !PT ;  /* 0x0000002e412e7209 */ /* 0x000fe40007810000 */
[----:B------:R-:W-:Y:S01]  /*5800*/  ISETP.GT.AND P3, PT, R40, 0x41, PT ;  /* 0x000000412800780c */ /* 0x000fe20003f64270 */
[----:B------:R-:W-:Y:S01]  /*5810*/  MUFU.TANH R52, R52 ;  /* 0x0000003400347308 */ /* 0x000fe20000002400 */
[----:B------:R-:W-:Y:S01]  /*5820*/  FSEL R59, R56, -INF , P2 ;  /* 0xff800000383b7808 */ /* 0x000fe20001000000 */
[----:B------:R-:W-:Y:S01]  /*5830*/  FMUL.FTZ R56, R74, UR4 ;  /* 0x000000044a387c20 */ /* 0x000fe20008410000 */
[----:B------:R-:W-:-:S02]  /*5840*/  FMNMX.FTZ R46, R61, R46, !PT ;  /* 0x0000002e3d2e7209 */ /* 0x000fc40007810000 */
[C---:B------:R-:W-:Y:S02]  /*5850*/  ISETP.GT.AND P2, PT, R40.reuse, 0x48, PT ;  /* 0x000000482800780c */ /* 0x040fe40003f44270 */
[----:B------:R-:W-:Y:S01]  /*5860*/  FSEL R57, R57, -INF , P3 ;  /* 0xff80000039397808 */ /* 0x000fe20001800000 */
[----:B------:R-:W-:Y:S01]  /*5870*/  MUFU.TANH R56, R56 ;  /* 0x0000003800387308 */ /* 0x000fe20000002400 */
[----:B------:R-:W-:Y:S02]  /*5880*/  FMNMX.FTZ R46, R59, R46, !PT ;  /* 0x0000002e3b2e7209 */ /* 0x000fe40007810000 */
[C---:B------:R-:W-:Y:S02]  /*5890*/  ISETP.GT.AND P3, PT, R40.reuse, 0x49, PT ;  /* 0x000000492800780c */ /* 0x040fe40003f64270 */
[----:B------:R-:W-:Y:S02]  /*58a0*/  FSEL R55, R55, -INF , P2 ;  /* 0xff80000037377808 */ /* 0x000fe40001000000 */
[----:B------:R-:W-:Y:S01]  /*58b0*/  FMNMX.FTZ R46, R57, R46, !PT ;  /* 0x0000002e392e7209 */ /* 0x000fe20007810000 */
[----:B------:R-:W-:Y:S01]  /*58c0*/  MUFU.TANH R72, R72 ;  /* 0x0000004800487308 */ /* 0x000fe20000002400 */
[----:B------:R-:W-:-:S02]  /*58d0*/  ISETP.GT.AND P2, PT, R40, 0x50, PT ;  /* 0x000000502800780c */ /* 0x000fc40003f44270 */
[----:B-1----:R-:W-:Y:S02]  /*58e0*/  FSEL R53, R4, -INF , P3 ;  /* 0xff80000004357808 */ /* 0x002fe40001800000 */
[----:B------:R-:W-:Y:S02]  /*58f0*/  FMNMX.FTZ R46, R55, R46, !PT ;  /* 0x0000002e372e7209 */ /* 0x000fe40007810000 */
[C---:B------:R-:W-:Y:S02]  /*5900*/  ISETP.GT.AND P3, PT, R40.reuse, 0x51, PT ;  /* 0x000000512800780c */ /* 0x040fe40003f64270 */
[----:B------:R-:W-:Y:S02]  /*5910*/  FSEL R51, R51, -INF , P2 ;  /* 0xff80000033337808 */ /* 0x000fe40001000000 */
[----:B------:R-:W-:Y:S02]  /*5920*/  FMNMX.FTZ R46, R53, R46, !PT ;  /* 0x0000002e352e7209 */ /* 0x000fe40007810000 */
[----:B------:R-:W-:-:S02]  /*5930*/  ISETP.GT.AND P2, PT, R40, 0x58, PT ;  /* 0x000000582800780c */ /* 0x000fc40003f44270 */
[----:B------:R-:W-:Y:S02]  /*5940*/  FSEL R49, R7, -INF , P3 ;  /* 0xff80000007317808 */ /* 0x000fe40001800000 */
[----:B------:R-:W-:Y:S02]  /*5950*/  FMNMX.FTZ R46, R51, R46, !PT ;  /* 0x0000002e332e7209 */ /* 0x000fe40007810000 */
[C---:B------:R-:W-:Y:S02]  /*5960*/  ISETP.GT.AND P3, PT, R40.reuse, 0x59, PT ;  /* 0x000000592800780c */ /* 0x040fe40003f64270 */
[----:B------:R-:W-:Y:S02]  /*5970*/  FSEL R47, R47, -INF , P2 ;  /* 0xff8000002f2f7808 */ /* 0x000fe40001000000 */
[----:B------:R-:W-:Y:S02]  /*5980*/  FMNMX.FTZ R46, R49, R46, !PT ;  /* 0x0000002e312e7209 */ /* 0x000fe40007810000 */
[----:B------:R-:W-:-:S02]  /*5990*/  ISETP.GT.AND P2, PT, R40, 0x60, PT ;  /* 0x000000602800780c */ /* 0x000fc40003f44270 */
[----:B---3--:R-:W-:Y:S02]  /*59a0*/  FSEL R25, R25, -INF , P3 ;  /* 0xff80000019197808 */ /* 0x008fe40001800000 */
[----:B------:R-:W-:Y:S02]  /*59b0*/  FMNMX.FTZ R46, R47, R46, !PT ;  /* 0x0000002e2f2e7209 */ /* 0x000fe40007810000 */
[C---:B------:R-:W-:Y:S02]  /*59c0*/  ISETP.GT.AND P3, PT, R40.reuse, 0x61, PT ;  /* 0x000000612800780c */ /* 0x040fe40003f64270 */
[----:B----4-:R-:W-:Y:S02]  /*59d0*/  FSEL R29, R29, -INF , P2 ;  /* 0xff8000001d1d7808 */ /* 0x010fe40001000000 */
        /* <DEDUP_REMOVED lines=8> */
[----:B------:R-:W-:Y:S02]  /*5a60*/  FSEL R33, R33, -INF , P3 ;  /* 0xff80000021217808 */ /* 0x000fe40001800000 */
[----:B------:R-:W-:Y:S01]  /*5a70*/  FMNMX.FTZ R4, R31, R46, !PT ;  /* 0x0000002e1f047209 */ /* 0x000fe20007810000 */
[----:B------:R-:W-:Y:S01]  /*5a80*/  FMUL.FTZ R46, R62, UR4 ;  /* 0x000000043e2e7c20 */ /* 0x000fe20008410000 */
[C---:B------:R-:W-:Y:S01]  /*5a90*/  ISETP.GT.AND P3, PT, R40.reuse, 0x71, PT ;  /* 0x000000712800780c */ /* 0x040fe20003f64270 */
[----:B------:R-:W-:Y:S01]  /*5aa0*/  FMUL.FTZ R62, R75, UR4 ;  /* 0x000000044b3e7c20 */ /* 0x000fe20008410000 */
[----:B------:R-:W-:Y:S02]  /*5ab0*/  FSEL R35, R35, -INF , P2 ;  /* 0xff80000023237808 */ /* 0x000fe40001000000 */
[----:B------:R-:W-:Y:S01]  /*5ac0*/  FMNMX.FTZ R4, R33, R4, !PT ;  /* 0x0000000421047209 */ /* 0x000fe20007810000 */
[----:B------:R-:W1:Y:S01]  /*5ad0*/  MUFU.TANH R46, R46 ;  /* 0x0000002e002e7308 */ /* 0x000e620000002400 */
[----:B------:R-:W-:-:S02]  /*5ae0*/  ISETP.GT.AND P2, PT, R40, 0x78, PT ;  /* 0x000000782800780c */ /* 0x000fc40003f44270 */
[----:B------:R-:W-:Y:S02]  /*5af0*/  FSEL R39, R39, -INF , P3 ;  /* 0xff80000027277808 */ /* 0x000fe40001800000 */
[----:B------:R-:W-:Y:S02]  /*5b00*/  FMNMX.FTZ R4, R35, R4, !PT ;  /* 0x0000000423047209 */ /* 0x000fe40007810000 */
[C---:B------:R-:W-:Y:S01]  /*5b10*/  ISETP.GT.AND P3, PT, R40.reuse, 0x79, PT ;  /* 0x000000792800780c */ /* 0x040fe20003f64270 */
[----:B------:R-:W-:Y:S01]  /*5b20*/  VIADD R40, R40, 0x8 ;  /* 0x0000000828287836 */ /* 0x000fe20000000000 */
[----:B------:R-:W-:Y:S01]  /*5b30*/  FSEL R41, R41, -INF , P2 ;  /* 0xff80000029297808 */ /* 0x000fe20001000000 */
[----:B------:R-:W2:Y:S01]  /*5b40*/  MUFU.TANH R62, R62 ;  /* 0x0000003e003e7308 */ /* 0x000ea20000002400 */
[----:B------:R-:W-:Y:S02]  /*5b50*/  FMNMX.FTZ R4, R39, R4, !PT ;  /* 0x0000000427047209 */ /* 0x000fe40007810000 */
[----:B------:R-:W-:-:S02]  /*5b60*/  FSEL R37, R37, -INF , P3 ;  /* 0xff80000025257808 */ /* 0x000fc40001800000 */
[----:B------:R-:W-:Y:S02]  /*5b70*/  FMNMX.FTZ R4, R41, R4, !PT ;  /* 0x0000000429047209 */ /* 0x000fe40007810000 */
[C---:B------:R-:W-:Y:S02]  /*5b80*/  ISETP.GT.AND P4, PT, R40.reuse, RZ, PT ;  /* 0x000000ff2800720c */ /* 0x040fe40003f84270 */
[----:B------:R-:W-:Y:S02]  /*5b90*/  FMNMX.FTZ R4, R37, R4, !PT ;  /* 0x0000000425047209 */ /* 0x000fe40007810000 */
[----:B------:R-:W-:Y:S02]  /*5ba0*/  ISETP.GT.AND P5, PT, R40, 0x1, PT ;  /* 0x000000012800780c */ /* 0x000fe40003fa4270 */
[----:B------:R-:W-:Y:S01]  /*5bb0*/  FSEL R63, R9, -INF , P4 ;  /* 0xff800000093f7808 */ /* 0x000fe20002000000 */
[----:B------:R-:W3:Y:S01]  /*5bc0*/  SHFL.BFLY PT, R7, R4, 0x2, 0x1f ;  /* 0x0c401f0004077f89 */ /* 0x000ee200000e0000 */
[----:B------:R-:W-:-:S02]  /*5bd0*/  FSEL R71, R8, -INF , P5 ;  /* 0xff80000008477808 */ /* 0x000fc40002800000 */
[C---:B------:R-:W-:Y:S02]  /*5be0*/  ISETP.GT.AND P3, PT, R40.reuse, 0x8, PT ;  /* 0x000000082800780c */ /* 0x040fe40003f64270 */
[----:B------:R-:W-:Y:S02]  /*5bf0*/  FMNMX.FTZ R8, R63, R6, !PT ;  /* 0x000000063f087209 */ /* 0x000fe40007810000 */
[----:B------:R-:W-:Y:S02]  /*5c00*/  ISETP.GT.AND P6, PT, R40, 0x9, PT ;  /* 0x000000092800780c */ /* 0x000fe40003fc4270 */
[----:B------:R-:W-:Y:S02]  /*5c10*/  FSEL R67, R10, -INF , P3 ;  /* 0xff8000000a437808 */ /* 0x000fe40001800000 */
[----:B------:R-:W-:Y:S02]  /*5c20*/  FMNMX.FTZ R8, R71, R8, !PT ;  /* 0x0000000847087209 */ /* 0x000fe40007810000 */
[----:B------:R-:W-:-:S02]  /*5c30*/  ISETP.GT.AND P4, PT, R40, 0x10, PT ;  /* 0x000000102800780c */ /* 0x000fc40003f84270 */
[----:B------:R-:W-:Y:S02]  /*5c40*/  FSEL R73, R11, -INF , P6 ;  /* 0xff8000000b497808 */ /* 0x000fe40003000000 */
[----:B------:R-:W-:Y:S02]  /*5c50*/  FMNMX.FTZ R8, R67, R8, !PT ;  /* 0x0000000843087209 */ /* 0x000fe40007810000 */
[----:B------:R-:W-:Y:S01]  /*5c60*/  ISETP.GT.AND P5, PT, R40, 0x11, PT ;  /* 0x000000112800780c */ /* 0x000fe20003fa4270 */
[----:B------:R-:W-:Y:S02]  /*5c70*/  WARPGROUP.DEPBAR.LE gsb0, 0x0 ;  /* 0x00008000000079c5 */ /* 0x000fe40000010000 */
[----:B------:R-:W-:Y:S01]  /*5c80*/  WARPGROUP.ARRIVE ;  /* 0x00000000000079c5 */ /* 0x000fe20000000000 */
[----:B------:R-:W-:Y:S02]  /*5c90*/  FSEL R75, R13, -INF , P4 ;  /* 0xff8000000d4b7808 */ /* 0x000fe40002000000 */
[----:B---3--:R-:W-:-:S02]  /*5ca0*/  FMNMX.FTZ R44, R4, R7, !PT ;  /* 0x00000007042c7209 */ /* 0x008fc40007810000 */
[----:B------:R-:W-:Y:S01]  /*5cb0*/  FMNMX.FTZ R8, R73, R8, !PT ;  /* 0x0000000849087209 */ /* 0x000fe20007810000 */
[----:B------:R-:W-:Y:S01]  /*5cc0*/  HGMMA.64x128x16.F32.BF16 R88, R156, gdesc[UR8].tnspB, R88, gsb0 ;  /* 0x41e000089c587df0 */ /* 0x000fe20008001858 */
[----:B------:R-:W-:Y:S01]  /*5cd0*/  UIADD3 UR10, UR7, 0x300, URZ ;  /* 0x00000300070a7890 */ /* 0x000fe2000fffe03f */
[----:B------:R-:W3:Y:S01]  /*5ce0*/  SHFL.BFLY PT, R7, R44, 0x1, 0x1f ;  /* 0x0c201f002c077f89 */ /* 0x000ee200000e0000 */
[----:B------:R-:W4:Y:S01]  /*5cf0*/  LDC R4, c[0x0][0x988] ;  /* 0x00026200ff047b82 */ /* 0x000f220000000800 */
[----:B------:R-:W-:Y:S01]  /*5d00*/  UMOV UR11, 0x40000040 ;  /* 0x40000040000b7882 */ /* 0x000fe20000000000 */
[----:B------:R-:W-:Y:S02]  /*5d10*/  ISETP.GT.AND P3, PT, R40, 0x18, PT ;  /* 0x000000182800780c */ /* 0x000fe40003f64270 */
[----:B------:R-:W-:Y:S02]  /*5d20*/  FSEL R77, R12, -INF , P5 ;  /* 0xff8000000c4d7808 */ /* 0x000fe40002800000 */
[----:B------:R-:W-:-:S02]  /*5d30*/  FMNMX.FTZ R8, R75, R8, !PT ;  /* 0x000000084b087209 */ /* 0x000fc40007810000 */
[----:B------:R-:W-:Y:S02]  /*5d40*/  ISETP.GT.AND P6, PT, R40, 0x19, PT ;  /* 0x000000192800780c */ /* 0x000fe40003fc4270 */
[----:B------:R-:W-:Y:S02]  /*5d50*/  FSEL R79, R14, -INF , P3 ;  /* 0xff8000000e4f7808 */ /* 0x000fe40001800000 */
[----:B------:R-:W-:Y:S02]  /*5d60*/  FMNMX.FTZ R8, R77, R8, !PT ;  /* 0x000000084d087209 */ /* 0x000fe40007810000 */
[----:B------:R-:W-:Y:S02]  /*5d70*/  ISETP.GT.AND P4, PT, R40, 0x20, PT ;  /* 0x000000202800780c */ /* 0x000fe40003f84270 */
[----:B------:R-:W-:Y:S02]  /*5d80*/  FSEL R81, R15, -INF , P6 ;  /* 0xff8000000f517808 */ /* 0x000fe40003000000 */
[----:B------:R-:W-:-:S02]  /*5d90*/  FMNMX.FTZ R8, R79, R8, !PT ;  /* 0x000000084f087209 */ /* 0x000fc40007810000 */
[----:B------:R-:W-:Y:S02]  /*5da0*/  ISETP.GT.AND P5, PT, R40, 0x21, PT ;  /* 0x000000212800780c */ /* 0x000fe40003fa4270 */
[----:B------:R-:W-:Y:S02]  /*5db0*/  FSEL R83, R20, -INF , P4 ;  /* 0xff80000014537808 */ /* 0x000fe40002000000 */
[----:B------:R-:W-:Y:S02]  /*5dc0*/  FMNMX.FTZ R8, R81, R8, !PT ;  /* 0x0000000851087209 */ /* 0x000fe40007810000 */
[----:B---3--:R-:W-:Y:S02]  /*5dd0*/  FMNMX.FTZ R7, R44, R7, !PT ;  /* 0x000000072c077209 */ /* 0x008fe40007810000 */
[----:B------:R-:W-:Y:S02]  /*5de0*/  ISETP.GT.AND P3, PT, R40, 0x28, PT ;  /* 0x000000282800780c */ /* 0x000fe40003f64270 */
[----:B------:R-:W-:Y:S01]  /*5df0*/  FSEL R85, R21, -INF , P5 ;  /* 0xff80000015557808 */ /* 0x000fe20002800000 */
[----:B----4-:R-:W-:Y:S01]  /*5e00*/  FMUL.FTZ R44, R7, R4 ;  /* 0x00000004072c7220 */ /* 0x010fe20000410000 */
[----:B------:R-:W-:-:S02]  /*5e10*/  FMNMX.FTZ R8, R83, R8, !PT ;  /* 0x0000000853087209 */ /* 0x000fc40007810000 */
[----:B------:R-:W-:Y:S02]  /*5e20*/  ISETP.GT.AND P6, PT, R40, 0x29, PT ;  /* 0x000000292800780c */ /* 0x000fe40003fc4270 */
[----:B------:R-:W-:Y:S02]  /*5e30*/  FSEL R87, R24, -INF , P3 ;  /* 0xff80000018577808 */ /* 0x000fe40001800000 */
[----:B------:R-:W-:Y:S02]  /*5e40*/  FMNMX.FTZ R8, R85, R8, !PT ;  /* 0x0000000855087209 */ /* 0x000fe40007810000 */
[----:B------:R-:W-:Y:S02]  /*5e50*/  FSETP.NEU.FTZ.AND P2, PT, R7, -INF , PT ;  /* 0xff8000000700780b */ /* 0x000fe40003f5d000 */
[----:B------:R-:W-:Y:S02]  /*5e60*/  ISETP.GT.AND P4, PT, R40, 0x30, PT ;  /* 0x000000302800780c */ /* 0x000fe40003f84270 */
[----:B------:R-:W-:-:S02]  /*5e70*/  FSEL R153, R26, -INF , P6 ;  /* 0xff8000001a997808 */ /* 0x000fc40003000000 */
[----:B------:R-:W-:Y:S02]  /*5e80*/  FMNMX.FTZ R8, R87, R8, !PT ;  /* 0x0000000857087209 */ /* 0x000fe40007810000 */
[----:B------:R-:W-:Y:S02]  /*5e90*/  FSEL R44, R44, RZ, P2 ;  /* 0x000000ff2c2c7208 */ /* 0x000fe40001000000 */
[----:B------:R-:W-:Y:S02]  /*5ea0*/  ISETP.GT.AND P5, PT, R40, 0x31, PT ;  /* 0x000000312800780c */ /* 0x000fe40003fa4270 */
[----:B------:R-:W-:Y:S01]  /*5eb0*/  FSEL R155, R28, -INF , P4 ;  /* 0xff8000001c9b7808 */ /* 0x000fe20002000000 */
[--C-:B------:R-:W-:Y:S01]  /*5ec0*/  FFMA.FTZ R15, R175, R4, -R44.reuse ;  /* 0x00000004af0f7223 */ /* 0x100fe2000001082c */
[----:B------:R-:W-:Y:S01]  /*5ed0*/  FMNMX.FTZ R8, R153, R8, !PT ;  /* 0x0000000899087209 */ /* 0x000fe20007810000 */
[-CC-:B------:R-:W-:Y:S01]  /*5ee0*/  FFMA.FTZ R172, R177, R4.reuse, -R44.reuse ;  /* 0x00000004b1ac7223 */ /* 0x180fe2000001082c */
[----:B------:R-:W-:Y:S01]  /*5ef0*/  ISETP.GT.AND P3, PT, R40, 0x38, PT ;  /* 0x000000382800780c */ /* 0x000fe20003f64270 */
[-CC-:B------:R-:W-:Y:S01]  /*5f00*/  FFMA.FTZ R174, R173, R4.reuse, -R44.reuse ;  /* 0x00000004adae7223 */ /* 0x180fe2000001082c */
        /* <DEDUP_REMOVED lines=30> */
[----:B-1----:R-:W-:Y:S01]  /*60f0*/  FSEL R181, R46, -INF , P4 ;  /* 0xff8000002eb57808 */ /* 0x002fe20002000000 */
        /* <DEDUP_REMOVED lines=22> */
[----:B------:R-:W-:Y:S01]  /*6260*/  FFMA.FTZ R37, R37, R4, -R44 ;  /* 0x0000000425257223 */ /* 0x000fe2000001082c */
[----:B------:R-:W-:Y:S01]  /*6270*/  FSEL R169, R54, -INF , P5 ;  /* 0xff80000036a97808 */ /* 0x000fe20002800000 */
[----:B------:R-:W-:Y:S01]  /*6280*/  IMAD.U32 R50, RZ, RZ, UR5 ;  /* 0x00000005ff327e24 */ /* 0x000fe2000f8e00ff */
[----:B------:R-:W-:Y:S01]  /*6290*/  FMNMX.FTZ R8, R183, R8, !PT ;  /* 0x00000008b7087209 */ /* 0x000fe20007810000 */
[----:B------:R-:W-:Y:S01]  /*62a0*/  UMOV UR5, UR37 ;  /* 0x0000002500057c82 */ /* 0x000fe20008000000 */
        /* <DEDUP_REMOVED lines=9> */
[----:B--2---:R-:W-:-:S02]  /*6340*/  FSEL R197, R62, -INF , P5 ;  /* 0xff8000003ec57808 */ /* 0x004fc40002800000 */
[----:B------:R-:W-:Y:S01]  /*6350*/  FMNMX.FTZ R8, R195, R8, !PT ;  /* 0x00000008c3087209 */ /* 0x000fe20007810000 */
[----:B------:R-:W-:Y:S01]  /*6360*/  MUFU.EX2 R178, R178 ;  /* 0x000000b200b27308 */ /* 0x000fe20000000800 */
[----:B------:R-:W-:Y:S02]  /*6370*/  ISETP.GT.AND P4, PT, R40, 0x69, PT ;  /* 0x000000692800780c */ /* 0x000fe40003f84270 */
[----:B------:R-:W-:Y:S02]  /*6380*/  FSEL R199, R60, -INF , P3 ;  /* 0xff8000003cc77808 */ /* 0x000fe40001800000 */
[----:B------:R-:W-:Y:S01]  /*6390*/  FMNMX.FTZ R8, R197, R8, !PT ;  /* 0x00000008c5087209 */ /* 0x000fe20007810000 */
[----:B------:R-:W-:Y:S02]  /*63a0*/  WARPGROUP.DEPBAR.LE gsb0, 0x0 ;  /* 0x00008000000079c5 */ /* 0x000fe40000010000 */
[----:B------:R-:W-:Y:S01]  /*63b0*/  WARPGROUP.ARRIVE ;  /* 0x00000000000079c5 */ /* 0x000fe20000000000 */
[----:B------:R-:W-:Y:S01]  /*63c0*/  ISETP.GT.AND P5, PT, R40, 0x70, PT ;  /* 0x000000702800780c */ /* 0x000fe20003fa4270 */
[----:B------:R-:W-:Y:S01]  /*63d0*/  MUFU.EX2 R13, R13 ;  /* 0x0000000d000d7308 */ /* 0x000fe20000000800 */
[----:B------:R-:W-:Y:S01]  /*63e0*/  FSEL R59, R66, -INF , P4 ;  /* 0xff800000423b7808 */ /* 0x000fe20002000000 */
[--C-:B------:R-:W-:Y:S01]  /*63f0*/  FFMA.FTZ R156, R51, R4, -R44.reuse ;  /* 0x00000004339c7223 */ /* 0x100fe2000001082c */
[----:B------:R-:W-:Y:S01]  /*6400*/  FMNMX.FTZ R8, R199, R8, !PT ;  /* 0x00000008c7087209 */ /* 0x000fe20007810000 */
[----:B------:R-:W-:Y:S01]  /*6410*/  HGMMA.64x128x16.F32.BF16 R88, R160, gdesc[UR8].tnspB, R88, gsb0 ;  /* 0x41e00008a0587df0 */ /* 0x000fe20008001858 */
[----:B------:R-:W-:Y:S01]  /*6420*/  ISETP.GT.AND P3, PT, R40, 0x71, PT ;  /* 0x000000712800780c */ /* 0x000fe20003f64270 */
[----:B------:R-:W-:Y:S01]  /*6430*/  UIADD3 UR10, UR7, 0x380, URZ ;  /* 0x00000380070a7890 */ /* 0x000fe2000fffe03f */
[----:B------:R-:W-:Y:S01]  /*6440*/  FSEL R201, R64, -INF , P5 ;  /* 0xff80000040c97808 */ /* 0x000fe20002800000 */
[----:B------:R-:W-:Y:S01]  /*6450*/  UMOV UR11, 0x40000040 ;  /* 0x40000040000b7882 */ /* 0x000fe20000000000 */
[----:B------:R-:W-:Y:S01]  /*6460*/  FMNMX.FTZ R8, R59, R8, !PT ;  /* 0x000000083b087209 */ /* 0x000fe20007810000 */
[----:B------:R-:W-:Y:S01]  /*6470*/  MUFU.EX2 R172, R172 ;  /* 0x000000ac00ac7308 */ /* 0x000fe20000000800 */
[----:B------:R-:W-:Y:S01]  /*6480*/  ISETP.GT.AND P4, PT, R40, 0x78, PT ;  /* 0x000000782800780c */ /* 0x000fe20003f84270 */
[----:B------:R-:W-:Y:S01]  /*6490*/  FFMA.FTZ R158, R47, R4, -R44 ;  /* 0x000000042f9e7223 */ /* 0x000fe2000001082c */
[----:B------:R-:W-:Y:S01]  /*64a0*/  FSEL R203, R70, -INF , P3 ;  /* 0xff80000046cb7808 */ /* 0x000fe20001800000 */
[----:B------:R-:W-:Y:S01]  /*64b0*/  UMOV UR7, UR36 ;  /* 0x0000002400077c82 */ /* 0x000fe20008000000 */
[----:B------:R-:W-:-:S02]  /*64c0*/  FMNMX.FTZ R8, R201, R8, !PT ;  /* 0x00000008c9087209 */ /* 0x000fc40007810000 */
[----:B------:R-:W-:Y:S01]  /*64d0*/  ISETP.GT.AND P5, PT, R40, 0x79, PT ;  /* 0x000000792800780c */ /* 0x000fe20003fa4270 */
[----:B------:R-:W-:Y:S01]  /*64e0*/  MUFU.EX2 R15, R15 ;  /* 0x0000000f000f7308 */ /* 0x000fe20000000800 */
[----:B------:R-:W-:Y:S02]  /*64f0*/  FSEL R205, R68, -INF , P4 ;  /* 0xff80000044cd7808 */ /* 0x000fe40002000000 */
[----:B------:R-:W-:Y:S02]  /*6500*/  FMNMX.FTZ R8, R203, R8, !PT ;  /* 0x00000008cb087209 */ /* 0x000fe40007810000 */
[----:B------:R-:W-:Y:S02]  /*6510*/  FSEL R55, R72, -INF , P5 ;  /* 0xff80000048377808 */ /* 0x000fe40002800000 */
[----:B------:R-:W-:Y:S01]  /*6520*/  FMNMX.FTZ R8, R205, R8, !PT ;  /* 0x00000008cd087209 */ /* 0x000fe20007810000 */
[----:B------:R-:W-:Y:S01]  /*6530*/  MUFU.EX2 R174, R174 ;  /* 0x000000ae00ae7308 */ /* 0x000fe20000000800 */
[----:B------:R-:W-:-:S02]  /*6540*/  FSEL R20, R7, RZ, P2 ;  /* 0x000000ff07147208 */ /* 0x000fc40001000000 */
[----:B------:R-:W-:Y:S01]  /*6550*/  FMNMX.FTZ R9, R55, R8, !PT ;  /* 0x0000000837097209 */ /* 0x000fe20007810000 */
[-CC-:B------:R-:W-:Y:S01]  /*6560*/  FFMA.FTZ R8, R29, R4.reuse, -R44.reuse ;  /* 0x000000041d087223 */ /* 0x180fe2000001082c */
[-C--:B------:R-:W-:Y:S01]  /*6570*/  FFMA.FTZ R29, R33, R4.reuse, -R44 ;  /* 0x00000004211d7223 */ /* 0x080fe2000001082c */
[----:B------:R-:W-:Y:S01]  /*6580*/  FADD.FTZ R33, -R20, R5 ;  /* 0x0000000514217221 */ /* 0x000fe20000010100 */
[----:B------:R-:W-:Y:S01]  /*6590*/  MOV R46, UR37 ;  /* 0x00000025002e7c02 */ /* 0x000fe20008000f00 */
[----:B------:R-:W1:Y:S01]  /*65a0*/  SHFL.BFLY PT, R10, R9, 0x2, 0x1f ;  /* 0x0c401f00090a7f89 */ /* 0x000e6200000e0000 */
[----:B------:R-:W-:Y:S01]  /*65b0*/  MUFU.EX2 R21, R21 ;  /* 0x0000001500157308 */ /* 0x000fe20000000800 */
[----:B------:R-:W-:Y:S01]  /*65c0*/  FMUL.FTZ R33, R33, R4 ;  /* 0x0000000421217220 */ /* 0x000fe20000410000 */
[----:B------:R-:W-:Y:S02]  /*65d0*/  @!P1 LEA R46, R46, UR38, 0x3 ;  /* 0x000000262e2e9c11 */ /* 0x000fe4000f8e18ff */
[----:B------:R-:W-:-:S03]  /*65e0*/  @!P1 LEA R50, R50, UR38, 0x3 ;  /* 0x0000002632329c11 */ /* 0x000fc6000f8e18ff */
[----:B------:R-:W-:Y:S01]  /*65f0*/  @!P1 VIADD R46, R46, 0x28840 ;  /* 0x000288402e2e9836 */ /* 0x000fe20000000000 */
[----:B------:R-:W2:Y:S01]  /*6600*/  MUFU.EX2 R33, R33 ;  /* 0x0000002100217308 */ /* 0x000ea20000000800 */
[----:B------:R-:W-:-:S03]  /*6610*/  @!P1 VIADD R50, R50, 0x28860 ;  /* 0x0002886032329836 */ /* 0x000fc60000000000 */
[----:B------:R-:W-:Y:S02]  /*6620*/  @!P1 PRMT R46, RZ, 0x654, R46 ;  /* 0x00000654ff2e9816 */ /* 0x000fe4000000002e */
[----:B------:R-:W-:Y:S02]  /*6630*/  @!P1 PRMT R50, RZ, 0x654, R50 ;  /* 0x00000654ff329816 */ /* 0x000fe40000000032 */
[----:B------:R-:W3:Y:S01]  /*6640*/  MUFU.EX2 R168, R168 ;  /* 0x000000a800a87308 */ /* 0x000ee20000000800 */
[----:B-1----:R-:W-:Y:S01]  /*6650*/  FMNMX.FTZ R14, R9, R10, !PT ;  /* 0x0000000a090e7209 */ /* 0x002fe20007810000 */
[-C--:B------:R-:W-:Y:S01]  /*6660*/  FFMA.FTZ R10, R31, R4.reuse, -R44 ;  /* 0x000000041f0a7223 */ /* 0x080fe2000001082c */
[----:B--2---:R-:W-:Y:S01]  /*6670*/  FFMA.FTZ R40, R33, R3, R180 ;  /* 0x0000000321287223 */ /* 0x004fe200000100b4 */
[----:B------:R-:W-:-:S04]  /*6680*/  FFMA.FTZ R31, R39, R4, -R44 ;  /* 0x00000004271f7223 */ /* 0x000fc8000001082c */
[----:B------:R1:W-:Y:S01]  /*6690*/  MUFU.EX2 R5, R37 ;  /* 0x0000002500057308 */ /* 0x0003e20000000800 */
[----:B------:R-:W2:Y:S01]  /*66a0*/  SHFL.BFLY PT, R9, R14, 0x1, 0x1f ;  /* 0x0c201f000e097f89 */ /* 0x000ea200000e0000 */
[C---:B------:R-:W-:Y:S01]  /*66b0*/  FADD.FTZ R3, R43.reuse, R40 ;  /* 0x000000282b037221 */ /* 0x040fe20000010000 */
[----:B------:R-:W-:-:S03]  /*66c0*/  F2FP.BF16.F32.PACK_AB R180, R43, R180 ;  /* 0x000000b42bb4723e */ /* 0x000fc600000010ff */
[----:B------:R-:W-:Y:S01]  /*66d0*/  FADD.FTZ R42, R182, R3 ;  /* 0x00000003b62a7221 */ /* 0x000fe20000010000 */
[C---:B------:R-:W-:Y:S01]  /*66e0*/  F2FP.BF16.F32.PACK_AB R182, R45.reuse, R182 ;  /* 0x000000b62db6723e */ /* 0x040fe200000010ff */
[----:B------:R-:W4:Y:S02]  /*66f0*/  MUFU.EX2 R69, R69 ;  /* 0x0000004500457308 */ /* 0x000f240000000800 */
[----:B------:R-:W-:-:S04]  /*6700*/  FADD.FTZ R3, R45, R42 ;  /* 0x0000002a2d037221 */ /* 0x000fc80000010000 */
[----:B------:R-:W-:Y:S01]  /*6710*/  FADD.FTZ R42, R176, R3 ;  /* 0x00000003b02a7221 */ /* 0x000fe20000010000 */
[C---:B------:R-:W-:Y:S01]  /*6720*/  F2FP.BF16.F32.PACK_AB R176, R11.reuse, R176 ;  /* 0x000000b00bb0723e */ /* 0x040fe200000010ff */
[----:B------:R-:W-:Y:S02]  /*6730*/  MUFU.EX2 R170, R170 ;  /* 0x000000aa00aa7308 */ /* 0x000fe40000000800 */
[----:B------:R-:W-:-:S04]  /*6740*/  FADD.FTZ R3, R11, R42 ;  /* 0x0000002a0b037221 */ /* 0x000fc80000010000 */
[----:B------:R-:W-:Y:S01]  /*6750*/  FADD.FTZ R44, R178, R3 ;  /* 0x00000003b22c7221 */ /* 0x000fe20000010000 */
[----:B------:R-:W-:Y:S01]  /*6760*/  F2FP.BF16.F32.PACK_AB R178, R13, R178 ;  /* 0x000000b20db2723e */ /* 0x000fe200000010ff */
[----:B------:R-:W-:Y:S01]  /*6770*/  MUFU.EX2 R61, R61 ;  /* 0x0000003d003d7308 */ /* 0x000fe20000000800 */
[----:B--2---:R-:W-:-:S04]  /*6780*/  FMNMX.FTZ R9, R14, R9, !PT ;  /* 0x000000090e097209 */ /* 0x004fc80007810000 */
[C---:B------:R-:W-:Y:S01]  /*6790*/  FSETP.NEU.FTZ.AND P2, PT, R9.reuse, -INF , PT ;  /* 0xff8000000900780b */ /* 0x040fe20003f5d000 */
[C---:B------:R-:W-:Y:S02]  /*67a0*/  FMUL.FTZ R32, R9.reuse, R4 ;  /* 0x0000000409207220 */ /* 0x040fe40000410000 */
[----:B------:R-:W-:Y:S01]  /*67b0*/  MUFU.EX2 R152, R152 ;  /* 0x0000009800987308 */ /* 0x000fe20000000800 */
[----:B------:R-:W-:Y:S02]  /*67c0*/  FSEL R3, R9, RZ, P2 ;  /* 0x000000ff09037208 */ /* 0x000fe40001000000 */
[----:B------:R-:W-:Y:S02]  /*67d0*/  FSEL R32, R32, RZ, P2 ;  /* 0x000000ff20207208 */ /* 0x000fe40001000000 */
[----:B------:R-:W-:-:S03]  /*67e0*/  PLOP3.LUT P2, PT, PT, PT, UP0, 0x80, 0x0 ;  /* 0x000000000000781c */ /* 0x000fc60003f4f008 */
[-C--:B------:R-:W-:Y:S01]  /*67f0*/  FFMA.FTZ R20, R71, R4.reuse, -R32 ;  /* 0x0000000447147223 */ /* 0x080fe20000010820 */
[----:B------:R-:W-:Y:S01]  /*6800*/  FADD.FTZ R71, R13, R44 ;  /* 0x0000002c0d477221 */ /* 0x000fe20000010000 */
[-CC-:B-1----:R-:W-:Y:S01]  /*6810*/  FFMA.FTZ R37, R73, R4.reuse, -R32.reuse ;  /* 0x0000000449257223 */ /* 0x182fe20000010820 */
[-CC-:B------:R-:W-:Y:S01]  /*6820*/  FFMA.FTZ R35, R63, R4.reuse, -R32.reuse ;  /* 0x000000043f237223 */ /* 0x180fe20000010820 */
[-C--:B------:R-:W-:Y:S01]  /*6830*/  FFMA.FTZ R24, R67, R4.reuse, -R32 ;  /* 0x0000000443187223 */ /* 0x080fe20000010820 */
[----:B------:R-:W-:Y:S01]  /*6840*/  FADD.FTZ R44, R172, R71 ;  /* 0x00000047ac2c7221 */ /* 0x000fe20000010000 */
[----:B------:R-:W-:Y:S01]  /*6850*/  FADD.FTZ R71, -R3, R6 ;  /* 0x0000000603477221 */ /* 0x000fe20000010100 */
[----:B------:R-:W-:Y:S01]  /*6860*/  IADD3 R3, -R23, 0xb, RZ ;  /* 0x0000000b17037810 */ /* 0x000fe20007ffe1ff */
[----:B------:R-:W-:Y:S01]  /*6870*/  MUFU.EX2 R20, R20 ;  /* 0x0000001400147308 */ /* 0x000fe20000000800 */
[----:B------:R-:W-:Y:S01]  /*6880*/  FADD.FTZ R73, R15, R44 ;  /* 0x0000002c0f497221 */ /* 0x000fe20000010000 */
[-C--:B------:R-:W-:Y:S01]  /*6890*/  FMUL.FTZ R6, R71, R4.reuse ;  /* 0x0000000447067220 */ /* 0x080fe20000410000 */
        /* <DEDUP_REMOVED lines=10> */
[----:B---3--:R-:W-:Y:S01]  /*6940*/  FADD.FTZ R48, R168, R71 ;  /* 0x00000047a8307221 */ /* 0x008fe20000010000 */
        /* <DEDUP_REMOVED lines=21> */
[----:B------:R-:W-:Y:S01]  /*6aa0*/  FFMA.FTZ R205, R205, R4, -R32 ;  /* 0x00000004cdcd7223 */ /* 0x000fe20000010820 */
[----:B------:R-:W-:-:S02]  /*6ab0*/  WARPGROUP.DEPBAR.LE gsb0, 0x0 ;  /* 0x00008000000079c5 */ /* 0x000fc40000010000 */
[----:B------:R-:W-:Y:S01]  /*6ac0*/  WARPGROUP.ARRIVE ;  /* 0x00000000000079c5 */ /* 0x000fe20000000000 */
[----:B------:R-:W-:Y:S01]  /*6ad0*/  F2FP.BF16.F32.PACK_AB R172, R15, R172 ;  /* 0x000000ac0fac723e */ /* 0x000fe200000010ff */
[----:B------:R-:W-:Y:S01]  /*6ae0*/  MUFU.EX2 R154, R154 ;  /* 0x0000009a009a7308 */ /* 0x000fe20000000800 */
[----:B------:R-:W-:Y:S02]  /*6af0*/  F2FP.BF16.F32.PACK_AB R174, R21, R174 ;  /* 0x000000ae15ae723e */ /* 0x000fe400000010ff */
[----:B----4-:R-:W-:Y:S01]  /*6b00*/  F2FP.BF16.F32.PACK_AB R168, R69, R168 ;  /* 0x000000a845a8723e */ /* 0x010fe200000010ff */
[----:B------:R-:W-:Y:S01]  /*6b10*/  HGMMA.64x128x16.F32.BF16 R88, R164, gdesc[UR8].tnspB, R88, gsb0 ;  /* 0x41e00008a4587df0 */ /* 0x000fe20008001858 */
[----:B-1----:R-:W-:-:S03]  /*6b20*/  F2FP.BF16.F32.PACK_AB R181, R20, R35 ;  /* 0x0000002314b5723e */ /* 0x002fc600000010ff */
[----:B------:R-:W1:Y:S08]  /*6b30*/  MUFU.EX2 R37, R37 ;  /* 0x0000002500257308 */ /* 0x000e700000000800 */
[----:B------:R-:W-:Y:S08]  /*6b40*/  MUFU.EX2 R53, R53 ;  /* 0x0000003500357308 */ /* 0x000ff00000000800 */
[----:B------:R-:W-:Y:S01]  /*6b50*/  MUFU.EX2 R26, R26 ;  /* 0x0000001a001a7308 */ /* 0x000fe20000000800 */
[----:B-1----:R-:W-:-:S07]  /*6b60*/  F2FP.BF16.F32.PACK_AB R183, R37, R24 ;  /* 0x0000001825b7723e */ /* 0x002fce00000010ff */
[----:B------:R-:W-:Y:S08]  /*6b70*/  MUFU.EX2 R156, R156 ;  /* 0x0000009c009c7308 */ /* 0x000ff00000000800 */
[----:B------:R-:W1:Y:S08]  /*6b80*/  MUFU.EX2 R39, R39 ;  /* 0x0000002700277308 */ /* 0x000e700000000800 */
[----:B------:R2:W-:Y:S08]  /*6b90*/  MUFU.EX2 R14, R41 ;  /* 0x00000029000e7308 */ /* 0x0005f00000000800 */
[----:B------:R-:W-:Y:S01]  /*6ba0*/  MUFU.EX2 R49, R49 ;  /* 0x0000003100317308 */ /* 0x000fe20000000800 */
[-CC-:B--2---:R-:W-:Y:S01]  /*6bb0*/  FFMA.FTZ R41, R81, R4.reuse, -R32.reuse ;  /* 0x0000000451297223 */ /* 0x184fe20000010820 */
[----:B------:R-:W-:Y:S01]  /*6bc0*/  FFMA.FTZ R32, R55, R4, -R32 ;  /* 0x0000000437207223 */ /* 0x000fe20000010820 */
[----:B-1----:R-:W-:-:S05]  /*6bd0*/  F2FP.BF16.F32.PACK_AB R177, R39, R26 ;  /* 0x0000001a27b1723e */ /* 0x002fca00000010ff */
[----:B------:R-:W-:Y:S08]  /*6be0*/  MUFU.EX2 R28, R28 ;  /* 0x0000001c001c7308 */ /* 0x000ff00000000800 */
[----:B------:R-:W-:Y:S08]  /*6bf0*/  MUFU.EX2 R158, R158 ;  /* 0x0000009e009e7308 */ /* 0x000ff00000000800 */
[----:B------:R-:W1:Y:S08]  /*6c00*/  MUFU.EX2 R41, R41 ;  /* 0x0000002900297308 */ /* 0x000e700000000800 */
[----:B------:R-:W-:Y:S08]  /*6c10*/  MUFU.EX2 R25, R25 ;  /* 0x0000001900197308 */ /* 0x000ff00000000800 */
[----:B------:R-:W-:Y:S01]  /*6c20*/  MUFU.EX2 R30, R30 ;  /* 0x0000001e001e7308 */ /* 0x000fe20000000800 */
[----:B-1----:R-:W-:-:S07]  /*6c30*/  F2FP.BF16.F32.PACK_AB R179, R41, R28 ;  /* 0x0000001c29b3723e */ /* 0x002fce00000010ff */
[----:B------:R-:W-:Y:S08]  /*6c40*/  MUFU.EX2 R8, R8 ;  /* 0x0000000800087308 */ /* 0x000ff00000000800 */
[----:B------:R-:W1:Y:S08]  /*6c50*/  MUFU.EX2 R47, R47 ;  /* 0x0000002f002f7308 */ /* 0x000e700000000800 */
[----:B------:R-:W2:Y:S08]  /*6c60*/  MUFU.EX2 R27, R27 ;  /* 0x0000001b001b7308 */ /* 0x000eb00000000800 */
[----:B------:R-:W-:Y:S01]  /*6c70*/  MUFU.EX2 R34, R34 ;  /* 0x0000002200227308 */ /* 0x000fe20000000800 */
[----:B-1----:R-:W-:-:S07]  /*6c80*/  F2FP.BF16.F32.PACK_AB R173, R47, R30 ;  /* 0x0000001e2fad723e */ /* 0x002fce00000010ff */
[----:B------:R-:W1:Y:S01]  /*6c90*/  MUFU.EX2 R10, R10 ;  /* 0x0000000a000a7308 */ /* 0x000e620000000800 */
[----:B--2---:R-:W-:-:S07]  /*6ca0*/  F2FP.BF16.F32.PACK_AB R160, R27, R8 ;  /* 0x000000081ba0723e */ /* 0x004fce00000010ff */
[----:B------:R-:W-:Y:S01]  /*6cb0*/  MUFU.EX2 R51, R51 ;  /* 0x0000003300337308 */ /* 0x000fe20000000800 */
[----:B------:R-:W-:Y:S02]  /*6cc0*/  WARPGROUP.DEPBAR.LE gsb0, 0x0 ;  /* 0x00008000000079c5 */ /* 0x000fe40000010000 */
[----:B------:R2:W-:Y:S06]  /*6cd0*/  BAR.ARV R3, 0x100 ;  /* 0x000400030000751d */ /* 0x0005ec0000002000 */
[----:B------:R3:W-:Y:S01]  /*6ce0*/  @!P1 SYNCS.ARRIVE.TRANS64.RED.A1T0 RZ, [R46+URZ], RZ ;  /* 0x000000ff2eff99a7 */ /* 0x0007e2000810043f */
[----:B------:R-:W4:Y:S01]  /*6cf0*/  MUFU.EX2 R29, R29 ;  /* 0x0000001d001d7308 */ /* 0x000f220000000800 */
[----:B--2---:R-:W-:Y:S01]  /*6d00*/  FADD.FTZ R3, R69, R48 ;  /* 0x0000003045037221 */ /* 0x004fe20000010000 */
[----:B------:R-:W-:Y:S01]  /*6d10*/  F2FP.BF16.F32.PACK_AB R166, R5, R14 ;  /* 0x0000000e05a6723e */ /* 0x000fe200000010ff */
[-C--:B------:R-:W-:Y:S01]  /*6d20*/  FMUL.FTZ R90, R90, R6.reuse ;  /* 0x000000065a5a7220 */ /* 0x080fe20000410000 */
[-C--:B------:R-:W-:Y:S01]  /*6d30*/  FMUL.FTZ R91, R91, R6.reuse ;  /* 0x000000065b5b7220 */ /* 0x080fe20000410000 */
[----:B------:R-:W-:Y:S01]  /*6d40*/  FADD.FTZ R48, R170, R3 ;  /* 0x00000003aa307221 */ /* 0x000fe20000010000 */
[-C--:B------:R-:W-:Y:S01]  /*6d50*/  FMUL.FTZ R94, R94, R6.reuse ;  /* 0x000000065e5e7220 */ /* 0x080fe20000410000 */
[----:B------:R2:W-:Y:S01]  /*6d60*/  @!P1 SYNCS.ARRIVE.TRANS64.RED.A1T0 RZ, [R50+URZ], RZ ;  /* 0x000000ff32ff99a7 */ /* 0x0005e2000810043f */
[----:B------:R-:W-:Y:S01]  /*6d70*/  MUFU.EX2 R36, R36 ;  /* 0x0000002400247308 */ /* 0x000fe20000000800 */
[----:B------:R-:W-:Y:S01]  /*6d80*/  FADD.FTZ R3, R61, R48 ;  /* 0x000000303d037221 */ /* 0x000fe20000010000 */
[-C--:B------:R-:W-:Y:S01]  /*6d90*/  FMUL.FTZ R95, R95, R6.reuse ;  /* 0x000000065f5f7220 */ /* 0x080fe20000410000 */
[-C--:B------:R-:W-:Y:S01]  /*6da0*/  FMUL.FTZ R98, R98, R6.reuse ;  /* 0x0000000662627220 */ /* 0x080fe20000410000 */
[----:B------:R-:W-:Y:S01]  /*6db0*/  FMUL.FTZ R99, R99, R6 ;  /* 0x0000000663637220 */ /* 0x000fe20000410000 */
[----:B---3--:R-:W-:Y:S01]  /*6dc0*/  FADD.FTZ R46, R152, R3 ;  /* 0x00000003982e7221 */ /* 0x008fe20000010000 */
[----:B------:R-:W-:Y:S01]  /*6dd0*/  FFMA.FTZ R3, R6, R0, R35 ;  /* 0x0000000006037223 */ /* 0x000fe20000010023 */
[-C--:B------:R-:W-:Y:S01]  /*6de0*/  FMUL.FTZ R102, R102, R6.reuse ;  /* 0x0000000666667220 */ /* 0x080fe20000410000 */
[----:B------:R-:W3:Y:S01]  /*6df0*/  MUFU.EX2 R12, R12 ;  /* 0x0000000c000c7308 */ /* 0x000ee20000000800 */
        /* <DEDUP_REMOVED lines=15> */
[----:B------:R-:W5:Y:S01]  /*6ef0*/  MUFU.EX2 R31, R31 ;  /* 0x0000001f001f7308 */ /* 0x000f620000000800 */
        /* <DEDUP_REMOVED lines=20> */
[----:B-1----:R-:W-:Y:S01]  /*7040*/  FADD.FTZ R46, R10, R11 ;  /* 0x0000000b0a2e7221 */ /* 0x002fe20000010000 */
[----:B------:R-:W-:Y:S01]  /*7050*/  FADD.FTZ R0, R34, R3 ;  /* 0x0000000322007221 */ /* 0x000fe20000010000 */
[-C--:B------:R-:W-:Y:S01]  /*7060*/  FMUL.FTZ R131, R131, R6.reuse ;  /* 0x0000000683837220 */ /* 0x080fe20000410000 */
[----:B------:R-:W1:Y:S01]  /*7070*/  MUFU.EX2 R153, R153 ;  /* 0x0000009900997308 */ /* 0x000e620000000800 */
[----:B----4-:R-:W-:Y:S01]  /*7080*/  FADD.FTZ R11, R29, R46 ;  /* 0x0000002e1d0b7221 */ /* 0x010fe20000010000 */
[----:B------:R-:W-:Y:S01]  /*7090*/  FADD.FTZ R3, R51, R0 ;  /* 0x0000000033037221 */ /* 0x000fe20000010000 */
[-C--:B------:R-:W-:Y:S01]  /*70a0*/  FMUL.FTZ R134, R134, R6.reuse ;  /* 0x0000000686867220 */ /* 0x080fe20000410000 */
[-C--:B------:R-:W-:Y:S01]  /*70b0*/  FMUL.FTZ R135, R135, R6.reuse ;  /* 0x0000000687877220 */ /* 0x080fe20000410000 */
[----:B---3--:R-:W-:Y:S01]  /*70c0*/  FADD.FTZ R46, R12, R11 ;  /* 0x0000000b0c2e7221 */ /* 0x008fe20000010000 */
[----:B------:R-:W-:Y:S01]  /*70d0*/  FADD.FTZ R0, R36, R3 ;  /* 0x0000000324007221 */ /* 0x000fe20000010000 */
[-C--:B------:R-:W-:Y:S01]  /*70e0*/  FMUL.FTZ R138, R138, R6.reuse ;  /* 0x000000068a8a7220 */ /* 0x080fe20000410000 */
[----:B------:R-:W3:Y:S01]  /*70f0*/  MUFU.EX2 R40, R40 ;  /* 0x0000002800287308 */ /* 0x000ee20000000800 */
[----:B-----5:R-:W-:Y:S01]  /*7100*/  FADD.FTZ R11, R31, R46 ;  /* 0x0000002e1f0b7221 */ /* 0x020fe20000010000 */
[----:B------:R-:W-:Y:S01]  /*7110*/  FADD.FTZ R3, R63, R0 ;  /* 0x000000003f037221 */ /* 0x000fe20000010000 */
[-C--:B------:R-:W-:Y:S01]  /*7120*/  FMUL.FTZ R139, R139, R6.reuse ;  /* 0x000000068b8b7220 */ /* 0x080fe20000410000 */
[-C--:B------:R-:W-:Y:S01]  /*7130*/  FMUL.FTZ R142, R142, R6.reuse ;  /* 0x000000068e8e7220 */ /* 0x080fe20000410000 */
[----:B------:R-:W-:Y:S01]  /*7140*/  FADD.FTZ R8, R14, R11 ;  /* 0x0000000b0e087221 */ /* 0x000fe20000010000 */
[----:B--2---:R-:W-:Y:S01]  /*7150*/  FADD.FTZ R0, R38, R3 ;  /* 0x0000000326007221 */ /* 0x004fe20000010000 */
[-C--:B------:R-:W-:Y:S01]  /*7160*/  FMUL.FTZ R143, R143, R6.reuse ;  /* 0x000000068f8f7220 */ /* 0x080fe20000410000 */
[----:B------:R-:W2:Y:S01]  /*7170*/  MUFU.EX2 R155, R155 ;  /* 0x0000009b009b7308 */ /* 0x000ea20000000800 */
[----:B------:R-:W-:Y:S01]  /*7180*/  FADD.FTZ R3, R5, R8 ;  /* 0x0000000805037221 */ /* 0x000fe20000010000 */
[----:B------:R-:W-:Y:S01]  /*7190*/  FADD.FTZ R0, R67, R0 ;  /* 0x0000000043007221 */ /* 0x000fe20000010000 */
[-C--:B------:R-:W-:Y:S01]  /*71a0*/  FMUL.FTZ R146, R146, R6.reuse ;  /* 0x0000000692927220 */ /* 0x080fe20000410000 */
[-C--:B------:R-:W-:Y:S01]  /*71b0*/  FMUL.FTZ R147, R147, R6.reuse ;  /* 0x0000000693937220 */ /* 0x080fe20000410000 */
[-C--:B------:R-:W-:Y:S01]  /*71c0*/  FMUL.FTZ R150, R150, R6.reuse ;  /* 0x0000000696967220 */ /* 0x080fe20000410000 */
[----:B-1----:R-:W-:Y:S01]  /*71d0*/  FADD.FTZ R5, R153, R0 ;  /* 0x0000000099057221 */ /* 0x002fe20000010000 */
[----:B------:R-:W-:Y:S01]  /*71e0*/  FMUL.FTZ R151, R151, R6 ;  /* 0x0000000697977220 */ /* 0x000fe20000410000 */
[----:B------:R-:W1:Y:S01]  /*71f0*/  MUFU.EX2 R42, R42 ;  /* 0x0000002a002a7308 */ /* 0x000e620000000800 */
[----:B------:R-:W-:Y:S01]  /*7200*/  F2FP.BF16.F32.PACK_AB R170, R61, R170 ;  /* 0x000000aa3daa723e */ /* 0x000fe200000010ff */
[----:B---3--:R-:W-:Y:S01]  /*7210*/  FADD.FTZ R0, R40, R5 ;  /* 0x0000000528007221 */ /* 0x008fe20000010000 */
[----:B------:R-:W-:Y:S01]  /*7220*/  F2FP.BF16.F32.PACK_AB R152, R57, R152 ;  /* 0x000000983998723e */ /* 0x000fe200000010ff */
[-C--:B------:R-:W-:Y:S01]  /*7230*/  FMUL.FTZ R88, R88, R33.reuse ;  /* 0x0000002158587220 */ /* 0x080fe20000410000 */
[----:B------:R-:W-:Y:S01]  /*7240*/  F2FP.BF16.F32.PACK_AB R154, R53, R154 ;  /* 0x0000009a359a723e */ /* 0x000fe200000010ff */
[-C--:B------:R-:W-:Y:S01]  /*7250*/  FMUL.FTZ R89, R89, R33.reuse ;  /* 0x0000002159597220 */ /* 0x080fe20000410000 */
[----:B------:R-:W-:Y:S01]  /*7260*/  F2FP.BF16.F32.PACK_AB R156, R49, R156 ;  /* 0x0000009c319c723e */ /* 0x000fe200000010ff */
[----:B------:R-:W3:Y:S01]  /*7270*/  MUFU.EX2 R157, R157 ;  /* 0x0000009d009d7308 */ /* 0x000ee20000000800 */
        /* <DEDUP_REMOVED lines=44> */
[----:B------:R-:W-:Y:S01]  /*7540*/  F2FP.BF16.F32.PACK_AB R175, R51, R34 ;  /* 0x0000002233af723e */ /* 0x000fe200000010ff */
[----:B------:R-:W-:Y:S01]  /*7550*/  IMAD.MOV.U32 R6, RZ, RZ, R9 ;  /* 0x000000ffff067224 */ /* 0x000fe200078e0009 */
[----:B------:R-:W-:Y:S01]  /*7560*/  F2FP.BF16.F32.PACK_AB R169, R63, R36 ;  /* 0x000000243fa9723e */ /* 0x000fe200000010ff */
[----:B------:R-:W3:Y:S01]  /*7570*/  MUFU.EX2 R163, R199 ;  /* 0x000000c700a37308 */ /* 0x000ee20000000800 */
[----:B--2---:R-:W-:Y:S01]  /*7580*/  FADD.FTZ R0, R161, R0 ;  /* 0x00000000a1007221 */ /* 0x004fe20000010000 */
[----:B------:R-:W-:-:S02]  /*7590*/  F2FP.BF16.F32.PACK_AB R171, R67, R38 ;  /* 0x0000002643ab723e */ /* 0x000fc400000010ff */
[----:B------:R-:W-:Y:S02]  /*75a0*/  F2FP.BF16.F32.PACK_AB R153, R40, R153 ;  /* 0x000000992899723e */ /* 0x000fe400000010ff */
[----:B------:R-:W-:Y:S02]  /*75b0*/  F2FP.BF16.F32.PACK_AB R155, R42, R155 ;  /* 0x0000009b2a9b723e */ /* 0x000fe400000010ff */
[----:B------:R-:W2:Y:S01]  /*75c0*/  MUFU.EX2 R59, R59 ;  /* 0x0000003b003b7308 */ /* 0x000ea20000000800 */
[----:B-1----:R-:W-:Y:S01]  /*75d0*/  FADD.FTZ R0, R197, R0 ;  /* 0x00000000c5007221 */ /* 0x002fe20000010000 */
[----:B------:R-:W-:Y:S02]  /*75e0*/  F2FP.BF16.F32.PACK_AB R157, R44, R157 ;  /* 0x0000009d2c9d723e */ /* 0x000fe400000010ff */
[----:B------:R-:W-:Y:S02]  /*75f0*/  F2FP.BF16.F32.PACK_AB R159, R65, R159 ;  /* 0x0000009f419f723e */ /* 0x000fe400000010ff */
[----:B------:R-:W-:-:S02]  /*7600*/  F2FP.BF16.F32.PACK_AB R161, R197, R161 ;  /* 0x000000a1c5a1723e */ /* 0x000fc400000010ff */
[----:B------:R-:W1:Y:S01]  /*7610*/  MUFU.EX2 R165, R201 ;  /* 0x000000c900a57308 */ /* 0x000e620000000800 */
[----:B---3--:R-:W-:Y:S01]  /*7620*/  FADD.FTZ R0, R163, R0 ;  /* 0x00000000a3007221 */ /* 0x008fe20000010000 */
[----:B------:R-:W-:-:S06]  /*7630*/  MOV R5, R7 ;  /* 0x0000000700057202 */ /* 0x000fcc0000000f00 */
[----:B------:R-:W3:Y:S01]  /*7640*/  MUFU.EX2 R203, R203 ;  /* 0x000000cb00cb7308 */ /* 0x000ee20000000800 */
[C---:B--2---:R-:W-:Y:S01]  /*7650*/  FADD.FTZ R0, R59.reuse, R0 ;  /* 0x000000003b007221 */ /* 0x044fe20000010000 */
[----:B------:R-:W-:-:S06]  /*7660*/  F2FP.BF16.F32.PACK_AB R163, R59, R163 ;  /* 0x000000a33ba3723e */ /* 0x000fcc00000010ff */
[----:B------:R-:W2:Y:S01]  /*7670*/  MUFU.EX2 R167, R205 ;  /* 0x000000cd00a77308 */ /* 0x000ea20000000800 */
[----:B-1----:R-:W-:-:S07]  /*7680*/  FADD.FTZ R0, R165, R0 ;  /* 0x00000000a5007221 */ /* 0x002fce0000010000 */
[----:B------:R-:W1:Y:S01]  /*7690*/  MUFU.EX2 R32, R32 ;  /* 0x0000002000207308 */ /* 0x000e620000000800 */
[C---:B---3--:R-:W-:Y:S01]  /*76a0*/  FADD.FTZ R0, R203.reuse, R0 ;  /* 0x00000000cb007221 */ /* 0x048fe20000010000 */
[----:B------:R-:W-:-:S03]  /*76b0*/  F2FP.BF16.F32.PACK_AB R165, R203, R165 ;  /* 0x000000a5cba5723e */ /* 0x000fc600000010ff */
[----:B--2---:R-:W-:-:S04]  /*76c0*/  FADD.FTZ R0, R167, R0 ;  /* 0x00000000a7007221 */ /* 0x004fc80000010000 */
[C---:B-1----:R-:W-:Y:S01]  /*76d0*/  FADD.FTZ R0, R32.reuse, R0 ;  /* 0x0000000020007221 */ /* 0x042fe20000010000 */
[----:B------:R-:W-:Y:S01]  /*76e0*/  F2FP.BF16.F32.PACK_AB R167, R32, R167 ;  /* 0x000000a720a7723e */ /* 0x000fe200000010ff */
[----:B------:R-:W-:Y:S06]  /*76f0*/  @P2 BRA `(.L_x_7432) ;  /* 0xffffffcc00cc2947 */ /* 0x000fec000383ffff */
.L_x_7423:
[----:B------:R-:W-:-:S13]  /*7700*/  ISETP.LE.AND P2, PT, RZ, UR6, PT ;  /* 0x00000006ff007c0c */ /* 0x000fda000bf43270 */
[----:B------:R-:W-:Y:S05]  /*7710*/  @!P2 BRA `(.L_x_7433) ;  /* 0x000000280000a947 */ /* 0x000fea0003800000 */
[----:B------:R-:W-:Y:S01]  /*7720*/  IMAD.MOV.U32 R6, RZ, RZ, R9 ;  /* 0x000000ffff067224 */ /* 0x000fe200078e0009 */
[----:B------:R-:W-:Y:S01]  /*7730*/  UMOV UR4, UR36 ;  /* 0x0000002400047c82 */ /* 0x000fe20008000000 */
[----:B------:R-:W-:Y:S01]  /*7740*/  IMAD.MOV.U32 R8, RZ, RZ, R7 ;  /* 0x000000ffff087224 */ /* 0x000fe200078e0007 */
[----:B------:R-:W-:Y:S01]  /*7750*/  UMOV UR5, UR37 ;  /* 0x0000002500057c82 */ /* 0x000fe20008000000 */
[----:B------:R-:W-:-:S05]  /*7760*/  ULDC UR7, c[0x0][0x9d8] ;  /* 0x0002760000077ab9 */ /* 0x000fca0000000800 */
.L_x_7442:
        /* <DEDUP_REMOVED lines=9> */
.L_x_7435:
[----:B------:R-:W-:Y:S01]  /*7800*/  ULEA UR10, UR37, UR38, 0x3 ;  /* 0x00000026250a7291 */ /* 0x000fe2000f8e183f */
[----:B------:R-:W-:-:S04]  /*7810*/  MOV R4, UR36 ;  /* 0x0000002400047c02 */ /* 0x000fc80008000f00 */
[----:B------:R-:W-:-:S04]  /*7820*/  SHF.L.U32 R4, R4, 0x1f, RZ ;  /* 0x0000001f04047819 */ /* 0x000fc800000006ff */
[----:B------:R1:W2:Y:S01]  /*7830*/  SYNCS.PHASECHK.TRANS64.TRYWAIT P2, [UR10+0x28830], R4 ;  /* 0x02883004ff0075a7 */ /* 0x0002a2000804014a */
[----:B------:R-:W-:Y:S05]  /*7840*/  @!P0 BRA `(.L_x_7436) ;  /* 0x0000000000048947 */ /* 0x000fea0003800000 */
[----:B------:R-:W-:Y:S01]  /*7850*/  BPT.TRAP 0x1 ;  /* 0x000000040000795c */ /* 0x000fe20000300000 */
.L_x_7436:
[----:B--2---:R-:W-:Y:S05]  /*7860*/  @P2 BRA `(.L_x_7434) ;  /* 0x0000000000082947 */ /* 0x004fea0003800000 */
[----:B------:R-:W2:Y:S02]  /*7870*/  SYNCS.PHASECHK.TRANS64.TRYWAIT P2, [UR10+0x28830], R4 ;  /* 0x02883004ff0075a7 */ /* 0x000ea4000804014a */
[----:B--2---:R-:W-:Y:S05]  /*7880*/  @!P2 BRA `(.L_x_7437) ;  /* 0x000000700060a947 */ /* 0x004fea0003800000 */
.L_x_7434:
        /* <DEDUP_REMOVED lines=46> */
.L_x_7439:
[----:B------:R-:W-:Y:S01]  /*7b70*/  ULEA UR10, UR5, UR38, 0x3 ;  /* 0x00000026050a7291 */ /* 0x000fe2000f8e183f */
[----:B------:R-:W-:-:S05]  /*7b80*/  IMAD.U32 R4, RZ, RZ, UR4 ;  /* 0x00000004ff047e24 */ /* 0x000fca000f8e00ff */
[----:B------:R-:W-:-:S04]  /*7b90*/  SHF.L.U32 R4, R4, 0x1f, RZ ;  /* 0x0000001f04047819 */ /* 0x000fc800000006ff */
[----:B------:R1:W2:Y:S01]  /*7ba0*/  SYNCS.PHASECHK.TRANS64.TRYWAIT P2, [UR10+0x28850], R4 ;  /* 0x02885004ff0075a7 */ /* 0x0002a2000804014a */
[----:B------:R-:W-:Y:S05]  /*7bb0*/  @!P0 BRA `(.L_x_7440) ;  /* 0x0000000000048947 */ /* 0x000fea0003800000 */
[----:B------:R-:W-:Y:S01]  /*7bc0*/  BPT.TRAP 0x1 ;  /* 0x000000040000795c */ /* 0x000fe20000300000 */
.L_x_7440:
[----:B--2---:R-:W-:Y:S05]  /*7bd0*/  @P2 BRA `(.L_x_7438) ;  /* 0x0000000000082947 */ /* 0x004fea0003800000 */
[----:B------:R-:W2:Y:S02]  /*7be0*/  SYNCS.PHASECHK.TRANS64.TRYWAIT P2, [UR10+0x28850], R4 ;  /* 0x02885004ff0075a7 */ /* 0x000ea4000804014a */
[----:B--2---:R-:W-:Y:S05]  /*7bf0*/  @!P2 BRA `(.L_x_7441) ;  /* 0x0000006c009ca947 */ /* 0x004fea0003800000 */
.L_x_7438:
        /* <DEDUP_REMOVED lines=77> */
[----:B------:R-:W-:-:S06]  /*80d0*/  ISETP.LT.AND P2, PT, RZ, UR6, PT ;  /* 0x00000006ff007c0c */ /* 0x000fcc000bf41270 */
[----:B------:R-:W-:Y:S08]  /*80e0*/  MUFU.TANH R201, R201 ;  /* 0x000000c900c97308 */ /* 0x000ff00000002400 */
[----:B------:R-:W-:Y:S08]  /*80f0*/  MUFU.TANH R203, R203 ;  /* 0x000000cb00cb7308 */ /* 0x000ff00000002400 */
        /* <DEDUP_REMOVED lines=11> */
[----:B-1----:R-:W-:Y:S01]  /*81b0*/  FMNMX.FTZ R12, R21, R12, !PT ;  /* 0x0000000c150c7209 */ /* 0x002fe20007810000 */
[----:B------:R-:W-:-:S02]  /*81c0*/  WARPGROUP.DEPBAR.LE gsb0, 0x0 ;  /* 0x00008000000079c5 */ /* 0x000fc40000010000 */
[----:B------:R-:W-:Y:S01]  /*81d0*/  WARPGROUP.ARRIVE ;  /* 0x00000000000079c5 */ /* 0x000fe20000000000 */
[----:B------:R-:W-:Y:S01]  /*81e0*/  FMUL.FTZ R181, R32, UR7 ;  /* 0x0000000720b57c20 */ /* 0x000fe20008410000 */
[----:B------:R-:W-:Y:S02]  /*81f0*/  FMUL.FTZ R183, R33, UR7 ;  /* 0x0000000721b77c20 */ /* 0x000fe40008410000 */
[----:B------:R-:W1:Y:S01]  /*8200*/  MUFU.TANH R29, R29 ;  /* 0x0000001d001d7308 */ /* 0x000e620000002400 */
[----:B------:R-:W-:Y:S01]  /*8210*/  FMUL.FTZ R33, R38, UR7 ;  /* 0x0000000726217c20 */ /* 0x000fe20008410000 */
[----:B------:R-:W-:Y:S01]  /*8220*/  HGMMA.64x128x16.F32.BF16 R88, R176, gdesc[UR8].tnspB, R88, gsb0 ;  /* 0x41e00008b0587df0 */ /* 0x000fe20008001858 */
[----:B------:R-:W-:Y:S01]  /*8230*/  UIADD3 UR10, UR4, 0x100, URZ ;  /* 0x00000100040a7890 */ /* 0x000fe2000fffe03f */
[----:B------:R-:W-:-:S04]  /*8240*/  UMOV UR11, 0x40000040 ;  /* 0x40000040000b7882 */ /* 0x000fc80000000000 */
[----:B------:R-:W3:Y:S01]  /*8250*/  MUFU.TANH R181, R181 ;  /* 0x000000b500b57308 */ /* 0x000ee20000002400 */
[----:B--2---:R-:W-:-:S07]  /*8260*/  FMNMX.FTZ R12, R27, R12, !PT ;  /* 0x0000000c1b0c7209 */ /* 0x004fce0007810000 */
[----:B------:R-:W2:Y:S01]  /*8270*/  MUFU.TANH R183, R183 ;  /* 0x000000b700b77308 */ /* 0x000ea20000002400 */
[----:B-1----:R-:W-:-:S07]  /*8280*/  FMNMX.FTZ R12, R29, R12, !PT ;  /* 0x0000000c1d0c7209 */ /* 0x002fce0007810000 */
[----:B------:R-:W1:Y:S01]  /*8290*/  MUFU.TANH R31, R31 ;  /* 0x0000001f001f7308 */ /* 0x000e620000002400 */
[----:B---3--:R-:W-:-:S07]  /*82a0*/  FMNMX.FTZ R4, R181, R4, !PT ;  /* 0x00000004b5047209 */ /* 0x008fce0007810000 */
[----:B------:R-:W-:Y:S01]  /*82b0*/  MUFU.TANH R215, R215 ;  /* 0x000000d700d77308 */ /* 0x000fe20000002400 */
[----:B--2---:R-:W-:-:S04]  /*82c0*/  FMNMX.FTZ R4, R183, R4, !PT ;  /* 0x00000004b7047209 */ /* 0x004fc80007810000 */
[----:B------:R-:W-:-:S03]  /*82d0*/  FMNMX.FTZ R4, R191, R4, !PT ;  /* 0x00000004bf047209 */ /* 0x000fc60007810000 */
[----:B------:R-:W2:Y:S01]  /*82e0*/  MUFU.TANH R33, R33 ;  /* 0x0000002100217308 */ /* 0x000ea20000002400 */
[----:B------:R-:W-:Y:S02]  /*82f0*/  FMNMX.FTZ R4, R193, R4, !PT ;  /* 0x00000004c1047209 */ /* 0x000fe40007810000 */
[----:B-1----:R-:W-:Y:S02]  /*8300*/  FMNMX.FTZ R12, R31, R12, !PT ;  /* 0x0000000c1f0c7209 */ /* 0x002fe40007810000 */
[----:B------:R-:W-:-:S03]  /*8310*/  FMNMX.FTZ R4, R195, R4, !PT ;  /* 0x00000004c3047209 */ /* 0x000fc60007810000 */
[----:B------:R-:W-:Y:S01]  /*8320*/  MUFU.TANH R69, R69 ;  /* 0x0000004500457308 */ /* 0x000fe20000002400 */
[----:B------:R-:W-:-:S04]  /*8330*/  FMNMX.FTZ R4, R197, R4, !PT ;  /* 0x00000004c5047209 */ /* 0x000fc80007810000 */
[----:B------:R-:W-:-:S03]  /*8340*/  FMNMX.FTZ R4, R199, R4, !PT ;  /* 0x00000004c7047209 */ /* 0x000fc60007810000 */
        /* <DEDUP_REMOVED lines=16> */
[----:B-1----:R-:W-:-:S07]  /*8450*/  FMNMX.FTZ R12, R43, R12, !PT ;  /* 0x0000000c2b0c7209 */ /* 0x002fce0007810000 */
[----:B------:R-:W-:Y:S01]  /*8460*/  MUFU.TANH R47, R47 ;  /* 0x0000002f002f7308 */ /* 0x000fe20000002400 */
[----:B------:R-:W-:Y:S02]  /*8470*/  WARPGROUP.DEPBAR.LE gsb0, 0x0 ;  /* 0x00008000000079c5 */ /* 0x000fe40000010000 */
[----:B------:R-:W-:Y:S01]  /*8480*/  WARPGROUP.ARRIVE ;  /* 0x00000000000079c5 */ /* 0x000fe20000000000 */
[----:B------:R-:W-:Y:S01]  /*8490*/  FMUL.FTZ R177, R45, UR7 ;  /* 0x000000072db17c20 */ /* 0x000fe20008410000 */
[----:B------:R-:W-:Y:S01]  /*84a0*/  FMUL.FTZ R179, R48, UR7 ;  /* 0x0000000730b37c20 */ /* 0x000fe20008410000 */
[----:B------:R-:W-:Y:S02]  /*84b0*/  FMUL.FTZ R45, R50, UR7 ;  /* 0x00000007322d7c20 */ /* 0x000fe40008410000 */
[----:B------:R-:W-:Y:S01]  /*84c0*/  MUFU.TANH R225, R225 ;  /* 0x000000e100e17308 */ /* 0x000fe20000002400 */
[----:B------:R-:W-:Y:S01]  /*84d0*/  HGMMA.64x128x16.F32.BF16 R88, R172, gdesc[UR8].tnspB, R88, gsb0 ;  /* 0x41e00008ac587df0 */ /* 0x000fe20008001858 */
[----:B------:R-:W-:Y:S01]  /*84e0*/  UIADD3 UR10, UR4, 0x180, URZ ;  /* 0x00000180040a7890 */ /* 0x000fe2000fffe03f */
[----:B------:R-:W-:-:S05]  /*84f0*/  UMOV UR11, 0x40000040 ;  /* 0x40000040000b7882 */ /* 0x000fca0000000000 */
[----:B------:R-:W1:Y:S08]  /*8500*/  MUFU.TANH R177, R177 ;  /* 0x000000b100b17308 */ /* 0x000e700000002400 */
[----:B------:R-:W2:Y:S08]  /*8510*/  MUFU.TANH R179, R179 ;  /* 0x000000b300b37308 */ /* 0x000eb00000002400 */
[----:B------:R-:W3:Y:S01]  /*8520*/  MUFU.TANH R45, R45 ;  /* 0x0000002d002d7308 */ /* 0x000ee20000002400 */
[----:B-1----:R-:W-:-:S07]  /*8530*/  FMNMX.FTZ R4, R177, R4, !PT ;  /* 0x00000004b1047209 */ /* 0x002fce0007810000 */
[----:B------:R-:W1:Y:S01]  /*8540*/  MUFU.TANH R49, R49 ;  /* 0x0000003100317308 */ /* 0x000e620000002400 */
[----:B--2---:R-:W-:-:S04]  /*8550*/  FMNMX.FTZ R4, R179, R4, !PT ;  /* 0x00000004b3047209 */ /* 0x004fc80007810000 */
[----:B------:R-:W-:-:S03]  /*8560*/  FMNMX.FTZ R4, R201, R4, !PT ;  /* 0x00000004c9047209 */ /* 0x000fc60007810000 */
[----:B------:R-:W-:Y:S01]  /*8570*/  MUFU.TANH R85, R85 ;  /* 0x0000005500557308 */ /* 0x000fe20000002400 */
[----:B------:R-:W-:Y:S02]  /*8580*/  FMNMX.FTZ R4, R203, R4, !PT ;  /* 0x00000004cb047209 */ /* 0x000fe40007810000 */
[----:B---3--:R-:W-:Y:S02]  /*8590*/  FMNMX.FTZ R12, R45, R12, !PT ;  /* 0x0000000c2d0c7209 */ /* 0x008fe40007810000 */
[----:B------:R-:W-:Y:S02]  /*85a0*/  FMNMX.FTZ R4, R205, R4, !PT ;  /* 0x00000004cd047209 */ /* 0x000fe40007810000 */
[----:B------:R-:W-:Y:S01]  /*85b0*/  FMNMX.FTZ R12, R47, R12, !PT ;  /* 0x0000000c2f0c7209 */ /* 0x000fe20007810000 */
[----:B------:R-:W2:Y:S01]  /*85c0*/  MUFU.TANH R51, R51 ;  /* 0x0000003300337308 */ /* 0x000ea20000002400 */
[----:B------:R-:W-:Y:S02]  /*85d0*/  FMNMX.FTZ R4, R207, R4, !PT ;  /* 0x00000004cf047209 */ /* 0x000fe40007810000 */
[----:B-1----:R-:W-:-:S02]  /*85e0*/  FMNMX.FTZ R12, R49, R12, !PT ;  /* 0x0000000c310c7209 */ /* 0x002fc40007810000 */
[----:B------:R-:W-:-:S03]  /*85f0*/  FMNMX.FTZ R4, R209, R4, !PT ;  /* 0x00000004d1047209 */ /* 0x000fc60007810000 */
[----:B------:R-:W1:Y:S01]  /*8600*/  MUFU.TANH R53, R53 ;  /* 0x0000003500357308 */ /* 0x000e620000002400 */
[----:B------:R-:W-:-:S04]  /*8610*/  FMNMX.FTZ R4, R211, R4, !PT ;  /* 0x00000004d3047209 */ /* 0x000fc80007810000 */
[----:B------:R-:W-:-:S03]  /*8620*/  FMNMX.FTZ R4, R213, R4, !PT ;  /* 0x00000004d5047209 */ /* 0x000fc60007810000 */
        /* <DEDUP_REMOVED lines=10> */
[----:B------:R-:W-:Y:S01]  /*86d0*/  MUFU.TANH R67, R67 ;  /* 0x0000004300437308 */ /* 0x000fe20000002400 */
[----:B---3--:R-:W-:-:S07]  /*86e0*/  FMNMX.FTZ R12, R61, R12, !PT ;  /* 0x0000000c3d0c7209 */ /* 0x008fce0007810000 */
[----:B------:R-:W-:Y:S01]  /*86f0*/  MUFU.TANH R71, R71 ;  /* 0x0000004700477308 */ /* 0x000fe20000002400 */
[----:B--2---:R-:W-:-:S07]  /*8700*/  FMNMX.FTZ R12, R63, R12, !PT ;  /* 0x0000000c3f0c7209 */ /* 0x004fce0007810000 */
        /* <DEDUP_REMOVED lines=16> */
[----:B------:R-:W-:Y:S01]  /*8810*/  MUFU.TANH R87, R87 ;  /* 0x0000005700577308 */ /* 0x000fe20000002400 */
        /* <DEDUP_REMOVED lines=16> */
[----:B------:R-:W-:-:S05]  /*8920*/  FMNMX.FTZ R4, R85, R4, !PT ;  /* 0x0000000455047209 */ /* 0x000fca0007810000 */
[----:B------:R-:W1:Y:S02]  /*8930*/  SHFL.BFLY PT, R7, R4, 0x2, 0x1f ;  /* 0x0c401f0004077f89 */ /* 0x000e6400000e0000 */
[----:B-1----:R-:W-:Y:S02]  /*8940*/  FMNMX.FTZ R7, R4, R7, !PT ;  /* 0x0000000704077209 */ /* 0x002fe40007810000 */
[----:B------:R-:W1:Y:S03]  /*8950*/  LDC R4, c[0x0][0x988] ;  /* 0x00026200ff047b82 */ /* 0x000e660000000800 */
[----:B------:R-:W2:Y:S02]  /*8960*/  SHFL.BFLY PT, R10, R7, 0x1, 0x1f ;  /* 0x0c201f00070a7f89 */ /* 0x000ea400000e0000 */
[----:B--2---:R-:W-:-:S05]  /*8970*/  FMNMX.FTZ R7, R7, R10, !PT ;  /* 0x0000000a07077209 */ /* 0x004fca0007810000 */
[C---:B-1----:R-:W-:Y:S01]  /*8980*/  FMUL.FTZ R10, R7.reuse, R4 ;  /* 0x00000004070a7220 */ /* 0x042fe20000410000 */
[----:B------:R-:W-:-:S03]  /*8990*/  FADD.FTZ R227, -R7, R8 ;  /* 0x0000000807e37221 */ /* 0x000fc60000010100 */
[-CC-:B------:R-:W-:Y:S01]  /*89a0*/  FFMA.FTZ R180, R9, R4.reuse, -R10.reuse ;  /* 0x0000000409b47223 */ /* 0x180fe2000001080a */
[-CC-:B------:R-:W-:Y:S01]  /*89b0*/  FFMA.FTZ R182, R15, R4.reuse, -R10.reuse ;  /* 0x000000040fb67223 */ /* 0x180fe2000001080a */
[-CC-:B------:R-:W-:Y:S01]  /*89c0*/  FFMA.FTZ R15, R25, R4.reuse, -R10.reuse ;  /* 0x00000004190f7223 */ /* 0x180fe2000001080a */
[-CC-:B------:R-:W-:Y:S01]  /*89d0*/  FFMA.FTZ R25, R183, R4.reuse, -R10.reuse ;  /* 0x00000004b7197223 */ /* 0x180fe2000001080a */
[----:B------:R-:W-:Y:S02]  /*89e0*/  WARPGROUP.DEPBAR.LE gsb0, 0x0 ;  /* 0x00008000000079c5 */ /* 0x000fe40000010000 */
[----:B------:R-:W-:Y:S01]  /*89f0*/  WARPGROUP.ARRIVE ;  /* 0x00000000000079c5 */ /* 0x000fe20000000000 */
[----:B------:R-:W-:Y:S01]  /*8a00*/  FMUL.FTZ R169, R82, UR7 ;  /* 0x0000000752a97c20 */ /* 0x000fe20008410000 */
[----:B------:R-:W-:Y:S01]  /*8a10*/  FMUL.FTZ R171, R86, UR7 ;  /* 0x0000000756ab7c20 */ /* 0x000fe20008410000 */
[-CC-:B------:R-:W-:Y:S01]  /*8a20*/  FFMA.FTZ R178, R191, R4.reuse, -R10.reuse ;  /* 0x00000004bfb27223 */ /* 0x180fe2000001080a */
[-CC-:B------:R-:W-:Y:S01]  /*8a30*/  FFMA.FTZ R172, R195, R4.reuse, -R10.reuse ;  /* 0x00000004c3ac7223 */ /* 0x180fe2000001080a */
[-CC-:B------:R-:W-:Y:S01]  /*8a40*/  FFMA.FTZ R174, R199, R4.reuse, -R10.reuse ;  /* 0x00000004c7ae7223 */ /* 0x180fe2000001080a */
[----:B------:R-:W-:Y:S01]  /*8a50*/  HGMMA.64x128x16.F32.BF16 R88, R152, gdesc[UR8].tnspB, R88, gsb0 ;  /* 0x41e0000898587df0 */ /* 0x000fe20008001858 */
[----:B------:R-:W-:Y:S01]  /*8a60*/  UIADD3 UR10, UR4, 0x280, URZ ;  /* 0x00000280040a7890 */ /* 0x000fe2000fffe03f */
[----:B------:R-:W1:Y:S01]  /*8a70*/  MUFU.TANH R169, R169 ;  /* 0x000000a900a97308 */ /* 0x000e620000002400 */
[----:B------:R-:W-:Y:S01]  /*8a80*/  UMOV UR11, 0x40000040 ;  /* 0x40000040000b7882 */ /* 0x000fe20000000000 */
[-C--:B------:R-:W-:Y:S01]  /*8a90*/  FMUL.FTZ R8, R227, R4.reuse ;  /* 0x00000004e3087220 */ /* 0x080fe20000410000 */
[-CC-:B------:R-:W-:Y:S01]  /*8aa0*/  FFMA.FTZ R5, R5, R4.reuse, -R10.reuse ;  /* 0x0000000405057223 */ /* 0x180fe2000001080a */
[-CC-:B------:R-:W-:Y:S01]  /*8ab0*/  FFMA.FTZ R176, R181, R4.reuse, -R10.reuse ;  /* 0x00000004b5b07223 */ /* 0x180fe2000001080a */
[-CC-:B------:R-:W-:Y:S01]  /*8ac0*/  FFMA.FTZ R191, R177, R4.reuse, -R10.reuse ;  /* 0x00000004b1bf7223 */ /* 0x180fe2000001080a */
        /* <DEDUP_REMOVED lines=11> */
[----:B-1----:R-:W-:Y:S01]  /*8b80*/  FMNMX.FTZ R12, R169, R12, !PT ;  /* 0x0000000ca90c7209 */ /* 0x002fe20007810000 */
[----:B------:R-:W-:Y:S03]  /*8b90*/  MUFU.EX2 R8, R8 ;  /* 0x0000000800087308 */ /* 0x000fe60000000800 */
[----:B------:R-:W-:-:S04]  /*8ba0*/  FMNMX.FTZ R12, R83, R12, !PT ;  /* 0x0000000c530c7209 */ /* 0x000fc80007810000 */
[----:B--2---:R-:W-:Y:S01]  /*8bb0*/  FMNMX.FTZ R12, R171, R12, !PT ;  /* 0x0000000cab0c7209 */ /* 0x004fe20007810000 */
[----:B------:R-:W1:Y:S03]  /*8bc0*/  MUFU.EX2 R5, R5 ;  /* 0x0000000500057308 */ /* 0x000e660000000800 */
[----:B------:R-:W-:Y:S01]  /*8bd0*/  FMNMX.FTZ R9, R87, R12, !PT ;  /* 0x0000000c57097209 */ /* 0x000fe20007810000 */
[----:B------:R-:W-:-:S04]  /*8be0*/  FFMA.FTZ R12, R217, R4, -R10 ;  /* 0x00000004d90c7223 */ /* 0x000fc8000001080a */
[----:B------:R-:W2:Y:S01]  /*8bf0*/  SHFL.BFLY PT, R14, R9, 0x2, 0x1f ;  /* 0x0c401f00090e7f89 */ /* 0x000ea200000e0000 */
[----:B------:R-:W3:Y:S08]  /*8c00*/  MUFU.EX2 R180, R180 ;  /* 0x000000b400b47308 */ /* 0x000ef00000000800 */
[----:B------:R-:W4:Y:S01]  /*8c10*/  MUFU.EX2 R182, R182 ;  /* 0x000000b600b67308 */ /* 0x000f220000000800 */
[----:B-1----:R-:W-:-:S07]  /*8c20*/  FFMA.FTZ R3, R8, R3, R5 ;  /* 0x0000000308037223 */ /* 0x002fce0000010005 */
[----:B------:R-:W1:Y:S01]  /*8c30*/  MUFU.EX2 R15, R15 ;  /* 0x0000000f000f7308 */ /* 0x000e620000000800 */
[C---:B---3--:R-:W-:Y:S01]  /*8c40*/  FADD.FTZ R3, R180.reuse, R3 ;  /* 0x00000003b4037221 */ /* 0x048fe20000010000 */
[----:B------:R-:W-:Y:S02]  /*8c50*/  F2FP.BF16.F32.PACK_AB R180, R180, R5 ;  /* 0x00000005b4b4723e */ /* 0x000fe400000010ff */
[----:B--2---:R-:W-:Y:S01]  /*8c60*/  FMNMX.FTZ R24, R9, R14, !PT ;  /* 0x0000000e09187209 */ /* 0x004fe20007810000 */
[----:B------:R-:W-:-:S03]  /*8c70*/  FFMA.FTZ R14, R219, R4, -R10 ;  /* 0x00000004db0e7223 */ /* 0x000fc6000001080a */
[----:B------:R-:W-:Y:S01]  /*8c80*/  MUFU.EX2 R176, R176 ;  /* 0x000000b000b07308 */ /* 0x000fe20000000800 */
[----:B----4-:R-:W-:Y:S01]  /*8c90*/  FADD.FTZ R44, R182, R3 ;  /* 0x00000003b62c7221 */ /* 0x010fe20000010000 */
[----:B------:R-:W2:Y:S06]  /*8ca0*/  SHFL.BFLY PT, R9, R24, 0x1, 0x1f ;  /* 0x0c201f0018097f89 */ /* 0x000eac00000e0000 */
[----:B------:R-:W-:Y:S01]  /*8cb0*/  MUFU.EX2 R25, R25 ;  /* 0x0000001900197308 */ /* 0x000fe20000000800 */
[----:B-1----:R-:W-:-:S07]  /*8cc0*/  F2FP.BF16.F32.PACK_AB R182, R15, R182 ;  /* 0x000000b60fb6723e */ /* 0x002fce00000010ff */
[----:B------:R-:W-:Y:S08]  /*8cd0*/  MUFU.EX2 R178, R178 ;  /* 0x000000b200b27308 */ /* 0x000ff00000000800 */
[----:B------:R-:W-:Y:S01]  /*8ce0*/  MUFU.EX2 R172, R172 ;  /* 0x000000ac00ac7308 */ /* 0x000fe20000000800 */
[----:B--2---:R-:W-:-:S05]  /*8cf0*/  FMNMX.FTZ R9, R24, R9, !PT ;  /* 0x0000000918097209 */ /* 0x004fca0007810000 */
[-C--:B------:R-:W-:Y:S02]  /*8d00*/  FMUL.FTZ R40, R9, R4.reuse ;  /* 0x0000000409287220 */ /* 0x080fe40000410000 */
[----:B------:R-:W-:Y:S02]  /*8d10*/  MUFU.EX2 R174, R174 ;  /* 0x000000ae00ae7308 */ /* 0x000fe40000000800 */
[-CC-:B------:R-:W-:Y:S01]  /*8d20*/  FFMA.FTZ R183, R21, R4.reuse, -R40.reuse ;  /* 0x0000000415b77223 */ /* 0x180fe20000010828 */
[----:B------:R-:W-:Y:S02]  /*8d30*/  IMAD.U32 R21, RZ, RZ, UR37 ;  /* 0x00000025ff157e24 */ /* 0x000fe4000f8e00ff */
[-CC-:B------:R-:W-:Y:S01]  /*8d40*/  FFMA.FTZ R181, R13, R4.reuse, -R40.reuse ;  /* 0x000000040db57223 */ /* 0x180fe20000010828 */
[-CC-:B------:R-:W-:Y:S01]  /*8d50*/  FFMA.FTZ R177, R29, R4.reuse, -R40.reuse ;  /* 0x000000041db17223 */ /* 0x180fe20000010828 */
[-CC-:B------:R-:W-:Y:S01]  /*8d60*/  FFMA.FTZ R32, R27, R4.reuse, -R40.reuse ;  /* 0x000000041b207223 */ /* 0x180fe20000010828 */
[----:B------:R-:W-:Y:S01]  /*8d70*/  IADD3 R27, -R23, 0xb, RZ ;  /* 0x0000000b171b7810 */ /* 0x000fe20007ffe1ff */
[----:B------:R-:W-:Y:S01]  /*8d80*/  MUFU.EX2 R183, R183 ;  /* 0x000000b700b77308 */ /* 0x000fe20000000800 */
[----:B------:R-:W-:Y:S01]  /*8d90*/  @!P1 LEA R21, R21, UR38, 0x3 ;  /* 0x0000002615159c11 */ /* 0x000fe2000f8e18ff */
[-CC-:B------:R-:W-:Y:S01]  /*8da0*/  FFMA.FTZ R34, R31, R4.reuse, -R40.reuse ;  /* 0x000000041f227223 */ /* 0x180fe20000010828 */
[-CC-:B------:R-:W-:Y:S01]  /*8db0*/  FFMA.FTZ R179, R33, R4.reuse, -R40.reuse ;  /* 0x0000000421b37223 */ /* 0x180fe20000010828 */
[-CC-:B------:R-:W-:Y:S01]  /*8dc0*/  FFMA.FTZ R38, R35, R4.reuse, -R40.reuse ;  /* 0x0000000423267223 */ /* 0x180fe20000010828 */
[----:B------:R-:W-:Y:S01]  /*8dd0*/  @!P1 IADD3 R29, R21, 0x28840, RZ ;  /* 0x00028840151d9810 */ /* 0x000fe20007ffe0ff */
        /* <DEDUP_REMOVED lines=20> */
[----:B------:R-:W-:-:S06]  /*8f20*/  FFMA.FTZ R83, R83, R4, -R40 ;  /* 0x0000000453537223 */ /* 0x000fcc0000010828 */
[----:B------:R-:W-:Y:S01]  /*8f30*/  MUFU.EX2 R34, R34 ;  /* 0x0000002200227308 */ /* 0x000fe20000000800 */
[----:B------:R-:W-:Y:S02]  /*8f40*/  WARPGROUP.DEPBAR.LE gsb0, 0x0 ;  /* 0x00008000000079c5 */ /* 0x000fe40000010000 */
[----:B------:R-:W-:Y:S01]  /*8f50*/  WARPGROUP.ARRIVE ;  /* 0x00000000000079c5 */ /* 0x000fe20000000000 */
[-CC-:B------:R-:W-:Y:S01]  /*8f60*/  FFMA.FTZ R153, R193, R4.reuse, -R10.reuse ;  /* 0x00000004c1997223 */ /* 0x180fe2000001080a */
[-CC-:B------:R-:W-:Y:S01]  /*8f70*/  FFMA.FTZ R155, R197, R4.reuse, -R10.reuse ;  /* 0x00000004c59b7223 */ /* 0x180fe2000001080a */
[-CC-:B------:R-:W-:Y:S01]  /*8f80*/  FFMA.FTZ R193, R201, R4.reuse, -R10.reuse ;  /* 0x00000004c9c17223 */ /* 0x180fe2000001080a */
[-CC-:B------:R-:W-:Y:S01]  /*8f90*/  FFMA.FTZ R152, R207, R4.reuse, -R10.reuse ;  /* 0x00000004cf987223 */ /* 0x180fe2000001080a */
[-CC-:B------:R-:W-:Y:S01]  /*8fa0*/  FFMA.FTZ R154, R211, R4.reuse, -R10.reuse ;  /* 0x00000004d39a7223 */ /* 0x180fe2000001080a */
[----:B------:R-:W-:Y:S01]  /*8fb0*/  HGMMA.64x128x16.F32.BF16 R88, R156, gdesc[UR8].tnspB, R88, gsb0 ;  /* 0x41e000089c587df0 */ /* 0x000fe20008001858 */
[----:B------:R-:W-:Y:S01]  /*8fc0*/  UIADD3 UR10, UR4, 0x300, URZ ;  /* 0x00000300040a7890 */ /* 0x000fe2000fffe03f */
[-C--:B------:R-:W-:Y:S01]  /*8fd0*/  FFMA.FTZ R197, R175, R4.reuse, -R10 ;  /* 0x00000004afc57223 */ /* 0x080fe2000001080a */
[----:B------:R-:W-:Y:S01]  /*8fe0*/  UMOV UR11, 0x40000040 ;  /* 0x40000040000b7882 */ /* 0x000fe20000000000 */
        /* <DEDUP_REMOVED lines=25> */
[-CC-:B------:R-:W-:Y:S01]  /*9180*/  FFMA.FTZ R10, R11, R4.reuse, -R40.reuse ;  /* 0x000000040b0a7223 */ /* 0x180fe20000010828 */
[----:B------:R-:W-:Y:S01]  /*9190*/  HGMMA.64x128x16.F32.BF16 R88, R160, gdesc[UR8].tnspB, R88, gsb0 ;  /* 0x41e00008a0587df0 */ /* 0x000fe20008001858 */
[----:B------:R-:W-:Y:S01]  /*91a0*/  UIADD3 UR10, UR4, 0x380, URZ ;  /* 0x00000380040a7890 */ /* 0x000fe2000fffe03f */
[-CC-:B------:R-:W-:Y:S01]  /*91b0*/  FFMA.FTZ R173, R37, R4.reuse, -R40.reuse ;  /* 0x0000000425ad7223 */ /* 0x180fe20000010828 */
[----:B------:R-:W-:Y:S01]  /*91c0*/  UMOV UR11, 0x40000040 ;  /* 0x40000040000b7882 */ /* 0x000fe20000000000 */
[----:B------:R-:W-:Y:S01]  /*91d0*/  FFMA.FTZ R11, R45, R4, -R40 ;  /* 0x000000042d0b7223 */ /* 0x000fe20000010828 */
[----:B------:R-:W-:Y:S01]  /*91e0*/  MUFU.EX2 R10, R10 ;  /* 0x0000000a000a7308 */ /* 0x000fe20000000800 */
[----:B------:R-:W-:-:S07]  /*91f0*/  UMOV UR4, UR36 ;  /* 0x0000002400047c82 */ /* 0x000fce0008000000 */
        /* <DEDUP_REMOVED lines=18> */
[----:B------:R-:W-:Y:S01]  /*9320*/  WARPGROUP.ARRIVE ;  /* 0x00000000000079c5 */ /* 0x000fe20000000000 */
[----:B------:R-:W-:Y:S01]  /*9330*/  FADD.FTZ R161, -R9, R6 ;  /* 0x0000000609a17221 */ /* 0x000fe20000010100 */
[----:B------:R-:W-:Y:S01]  /*9340*/  FFMA.FTZ R6, R49, R4, -R40 ;  /* 0x0000000431067223 */ /* 0x000fe20000010828 */
[----:B-1----:R-:W-:Y:S02]  /*9350*/  F2FP.BF16.F32.PACK_AB R160, R73, R12 ;  /* 0x0000000c49a0723e */ /* 0x002fe400000010ff */
[----:B------:R-:W-:Y:S01]  /*9360*/  FMUL.FTZ R161, R161, R4 ;  /* 0x00000004a1a17220 */ /* 0x000fe20000410000 */
[----:B------:R-:W-:Y:S01]  /*9370*/  HGMMA.64x128x16.F32.BF16 R88, R164, gdesc[UR8].tnspB, R88, gsb0 ;  /* 0x41e00008a4587df0 */ /* 0x000fe20008001858 */
[----:B------:R-:W1:Y:S08]  /*9380*/  MUFU.EX2 R77, R77 ;  /* 0x0000004d004d7308 */ /* 0x000e700000000800 */
[----:B------:R-:W2:Y:S08]  /*9390*/  MUFU.EX2 R201, R161 ;  /* 0x000000a100c97308 */ /* 0x000eb00000000800 */
[----:B------:R-:W-:Y:S01]  /*93a0*/  MUFU.EX2 R6, R6 ;  /* 0x0000000600067308 */ /* 0x000fe20000000800 */
[----:B-1----:R-:W-:-:S07]  /*93b0*/  F2FP.BF16.F32.PACK_AB R162, R77, R14 ;  /* 0x0000000e4da2723e */ /* 0x002fce00000010ff */
[----:B------:R-:W-:Y:S01]  /*93c0*/  MUFU.EX2 R79, R79 ;  /* 0x0000004f004f7308 */ /* 0x000fe20000000800 */
[----:B--2---:R-:W-:-:S04]  /*93d0*/  FFMA.FTZ R42, R201, R0, R10 ;  /* 0x00000000c92a7223 */ /* 0x004fc8000001000a */
[C---:B------:R-:W-:Y:S01]  /*93e0*/  FADD.FTZ R42, R181.reuse, R42 ;  /* 0x0000002ab52a7221 */ /* 0x040fe20000010000 */
[----:B------:R-:W-:Y:S02]  /*93f0*/  F2FP.BF16.F32.PACK_AB R181, R181, R10 ;  /* 0x0000000ab5b5723e */ /* 0x000fe400000010ff */
[----:B------:R-:W1:Y:S01]  /*9400*/  MUFU.EX2 R0, R57 ;  /* 0x0000003900007308 */ /* 0x000e620000000800 */
[----:B------:R-:W-:Y:S01]  /*9410*/  FADD.FTZ R3, R183, R42 ;  /* 0x0000002ab7037221 */ /* 0x000fe20000010000 */
[----:B------:R-:W-:-:S03]  /*9420*/  F2FP.BF16.F32.PACK_AB R183, R32, R183 ;  /* 0x000000b720b7723e */ /* 0x000fc600000010ff */
[----:B------:R-:W-:-:S03]  /*9430*/  FADD.FTZ R42, R32, R3 ;  /* 0x00000003202a7221 */ /* 0x000fc60000010000 */
[----:B------:R-:W-:Y:S01]  /*9440*/  MUFU.EX2 R20, R20 ;  /* 0x0000001400147308 */ /* 0x000fe20000000800 */
        /* <DEDUP_REMOVED lines=10> */
[----:B------:R-:W-:Y:S01]  /*94f0*/  FADD.FTZ R42, R30, R3 ;  /* 0x000000031e2a7221 */ /* 0x000fe20000010000 */
[----:B------:R-:W-:Y:S01]  /*9500*/  FFMA.FTZ R3, R169, R4, -R40 ;  /* 0x00000004a9037223 */ /* 0x000fe20000010828 */
[----:B------:R-:W-:Y:S01]  /*9510*/  F2FP.BF16.F32.PACK_AB R169, R28, R11 ;  /* 0x0000000b1ca9723e */ /* 0x000fe200000010ff */
[----:B------:R-:W-:Y:S08]  /*9520*/  MUFU.EX2 R24, R225 ;  /* 0x000000e100187308 */ /* 0x000ff00000000800 */
[----:B------:R-:W-:Y:S01]  /*9530*/  MUFU.EX2 R85, R85 ;  /* 0x0000005500557308 */ /* 0x000fe20000000800 */
[----:B------:R-:W-:-:S02]  /*9540*/  WARPGROUP.DEPBAR.LE gsb0, 0x0 ;  /* 0x00008000000079c5 */ /* 0x000fc40000010000 */
[----:B------:R2:W-:Y:S06]  /*9550*/  BAR.ARV R27, 0x100 ;  /* 0x0004001b0000751d */ /* 0x0005ec0000002000 */
        /* <DEDUP_REMOVED lines=8> */
[----:B---3--:R-:W-:Y:S01]  /*95e0*/  IMAD.U32 R29, RZ, RZ, UR5 ;  /* 0x00000005ff1d7e24 */ /* 0x008fe2000f8e00ff */
[----:B------:R-:W-:Y:S01]  /*95f0*/  UIADD3 UR5, UR6, -0x1, URZ ;  /* 0xffffffff06057890 */ /* 0x000fe2000fffe03f */
[-C--:B------:R-:W-:Y:S01]  /*9600*/  FMUL.FTZ R101, R101, R8.reuse ;  /* 0x0000000865657220 */ /* 0x080fe20000410000 */
[-C--:B------:R-:W-:Y:S01]  /*9610*/  FMUL.FTZ R104, R104, R8.reuse ;  /* 0x0000000868687220 */ /* 0x080fe20000410000 */
[-C--:B------:R-:W-:Y:S01]  /*9620*/  FMUL.FTZ R105, R105, R8.reuse ;  /* 0x0000000869697220 */ /* 0x080fe20000410000 */
[----:B------:R-:W-:Y:S01]  /*9630*/  @!P1 LEA R29, R29, UR38, 0x3 ;  /* 0x000000261d1d9c11 */ /* 0x000fe2000f8e18ff */
[-C--:B------:R-:W-:Y:S01]  /*9640*/  FMUL.FTZ R108, R108, R8.reuse ;  /* 0x000000086c6c7220 */ /* 0x080fe20000410000 */
[----:B------:R-:W-:Y:S01]  /*9650*/  FMUL.FTZ R109, R109, R8 ;  /* 0x000000086d6d7220 */ /* 0x000fe20000410000 */
[----:B------:R-:W-:Y:S01]  /*9660*/  UMOV UR6, UR5 ;  /* 0x0000000500067c82 */ /* 0x000fe20008000000 */
[----:B------:R-:W-:Y:S01]  /*9670*/  UMOV UR5, UR37 ;  /* 0x0000002500057c82 */ /* 0x000fe20008000000 */
[----:B--2---:R-:W-:-:S02]  /*9680*/  @!P1 VIADD R27, R29, 0x28860 ;  /* 0x000288601d1b9836 */ /* 0x004fc40000000000 */
[-C--:B------:R-:W-:Y:S01]  /*9690*/  FMUL.FTZ R112, R112, R8.reuse ;  /* 0x0000000870707220 */ /* 0x080fe20000410000 */
[-C--:B------:R-:W-:Y:S01]  /*96a0*/  FMUL.FTZ R113, R113, R8.reuse ;  /* 0x0000000871717220 */ /* 0x080fe20000410000 */
[-C--:B------:R-:W-:Y:S01]  /*96b0*/  FMUL.FTZ R116, R116, R8.reuse ;  /* 0x0000000874747220 */ /* 0x080fe20000410000 */
[-C--:B------:R-:W-:Y:S01]  /*96c0*/  FMUL.FTZ R117, R117, R8.reuse ;  /* 0x0000000875757220 */ /* 0x080fe20000410000 */
[----:B------:R-:W-:Y:S01]  /*96d0*/  @!P1 PRMT R29, RZ, 0x654, R27 ;  /* 0x00000654ff1d9816 */ /* 0x000fe2000000001b */
[----:B------:R-:W-:Y:S01]  /*96e0*/  FADD.FTZ R27, R15, R44 ;  /* 0x0000002c0f1b7221 */ /* 0x000fe20000010000 */
[-C--:B------:R-:W-:Y:S01]  /*96f0*/  FMUL.FTZ R120, R120, R8.reuse ;  /* 0x0000000878787220 */ /* 0x080fe20000410000 */
[-C--:B------:R-:W-:Y:S01]  /*9700*/  FMUL.FTZ R121, R121, R8.reuse ;  /* 0x0000000879797220 */ /* 0x080fe20000410000 */
[----:B------:R2:W-:Y:S01]  /*9710*/  @!P1 SYNCS.ARRIVE.TRANS64.RED.A1T0 RZ, [R29+URZ], RZ ;  /* 0x000000ff1dff99a7 */ /* 0x0005e2000810043f */
[----:B------:R-:W-:Y:S01]  /*9720*/  FADD.FTZ R44, R176, R27 ;  /* 0x0000001bb02c7221 */ /* 0x000fe20000010000 */
[-C--:B------:R-:W-:Y:S01]  /*9730*/  FMUL.FTZ R124, R124, R8.reuse ;  /* 0x000000087c7c7220 */ /* 0x080fe20000410000 */
[-C--:B------:R-:W-:Y:S01]  /*9740*/  FMUL.FTZ R125, R125, R8.reuse ;  /* 0x000000087d7d7220 */ /* 0x080fe20000410000 */
[-C--:B------:R-:W-:Y:S01]  /*9750*/  FMUL.FTZ R128, R128, R8.reuse ;  /* 0x0000000880807220 */ /* 0x080fe20000410000 */
[----:B------:R-:W-:Y:S01]  /*9760*/  FADD.FTZ R27, R25, R44 ;  /* 0x0000002c191b7221 */ /* 0x000fe20000010000 */
[-C--:B------:R-:W-:Y:S01]  /*9770*/  FMUL.FTZ R129, R129, R8.reuse ;  /* 0x0000000881817220 */ /* 0x080fe20000410000 */
[-C--:B------:R-:W-:Y:S01]  /*9780*/  FMUL.FTZ R132, R132, R8.reuse ;  /* 0x0000000884847220 */ /* 0x080fe20000410000 */
[----:B--2---:R-:W-:Y:S01]  /*9790*/  FADD.FTZ R29, R175, R42 ;  /* 0x0000002aaf1d7221 */ /* 0x004fe20000010000 */
[----:B------:R-:W-:Y:S01]  /*97a0*/  FADD.FTZ R44, R178, R27 ;  /* 0x0000001bb22c7221 */ /* 0x000fe20000010000 */
[C---:B------:R-:W-:Y:S01]  /*97b0*/  F2FP.BF16.F32.PACK_AB R175, R26.reuse, R175 ;  /* 0x000000af1aaf723e */ /* 0x040fe200000010ff */
[----:B------:R-:W-:Y:S01]  /*97c0*/  FMUL.FTZ R133, R133, R8 ;  /* 0x0000000885857220 */ /* 0x000fe20000410000 */
[----:B------:R-:W-:Y:S01]  /*97d0*/  FADD.FTZ R42, R26, R29 ;  /* 0x0000001d1a2a7221 */ /* 0x000fe20000010000 */
[C---:B------:R-:W-:Y:S01]  /*97e0*/  FADD.FTZ R27, R153.reuse, R44 ;  /* 0x0000002c991b7221 */ /* 0x040fe20000010000 */
[----:B------:R-:W-:Y:S01]  /*97f0*/  MUFU.EX2 R26, R3 ;  /* 0x00000003001a7308 */ /* 0x000fe20000000800 */
[----:B------:R-:W-:Y:S01]  /*9800*/  F2FP.BF16.F32.PACK_AB R178, R153, R178 ;  /* 0x000000b299b2723e */ /* 0x000fe200000010ff */
        /* <DEDUP_REMOVED lines=10> */
[----:B------:R-:W-:Y:S01]  /*98b0*/  FFMA.FTZ R27, R171, R4, -R40 ;  /* 0x00000004ab1b7223 */ /* 0x000fe20000010828 */
[C---:B------:R-:W-:Y:S01]  /*98c0*/  F2FP.BF16.F32.PACK_AB R171, R13.reuse, R6 ;  /* 0x000000060dab723e */ /* 0x040fe200000010ff */
[----:B------:R-:W-:Y:S01]  /*98d0*/  FADD.FTZ R10, R13, R10 ;  /* 0x0000000a0d0a7221 */ /* 0x000fe20000010000 */
[----:B------:R-:W-:Y:S01]  /*98e0*/  FADD.FTZ R31, R191, R44 ;  /* 0x0000002cbf1f7221 */ /* 0x000fe20000010000 */
[----:B------:R-:W-:Y:S01]  /*98f0*/  FFMA.FTZ R40, R87, R4, -R40 ;  /* 0x0000000457287223 */ /* 0x000fe20000010828 */
[-C--:B------:R-:W-:Y:S01]  /*9900*/  FMUL.FTZ R140, R140, R8.reuse ;  /* 0x000000088c8c7220 */ /* 0x080fe20000410000 */
[-C--:B------:R-:W-:Y:S01]  /*9910*/  FMUL.FTZ R141, R141, R8.reuse ;  /* 0x000000088d8d7220 */ /* 0x080fe20000410000 */
[----:B------:R-:W-:Y:S01]  /*9920*/  FADD.FTZ R44, R168, R31 ;  /* 0x0000001fa82c7221 */ /* 0x000fe20000010000 */
[-C--:B------:R-:W-:Y:S01]  /*9930*/  FMUL.FTZ R144, R144, R8.reuse ;  /* 0x0000000890907220 */ /* 0x080fe20000410000 */
[-C--:B------:R-:W-:Y:S01]  /*9940*/  FMUL.FTZ R145, R145, R8.reuse ;  /* 0x0000000891917220 */ /* 0x080fe20000410000 */
[----:B------:R-:W-:Y:S01]  /*9950*/  MUFU.EX2 R40, R40 ;  /* 0x0000002800287308 */ /* 0x000fe20000000800 */
[----:B------:R-:W-:Y:S01]  /*9960*/  FADD.FTZ R15, R193, R44 ;  /* 0x0000002cc10f7221 */ /* 0x000fe20000010000 */
[-C--:B------:R-:W-:Y:S01]  /*9970*/  FMUL.FTZ R148, R148, R8.reuse ;  /* 0x0000000894947220 */ /* 0x080fe20000410000 */
[----:B------:R-:W-:Y:S01]  /*9980*/  FMUL.FTZ R149, R149, R8 ;  /* 0x0000000895957220 */ /* 0x000fe20000410000 */
[----:B------:R-:W-:Y:S01]  /*9990*/  F2FP.BF16.F32.PACK_AB R176, R25, R176 ;  /* 0x000000b019b0723e */ /* 0x000fe200000010ff */
[----:B------:R-:W-:Y:S01]  /*99a0*/  FADD.FTZ R42, R170, R15 ;  /* 0x0000000faa2a7221 */ /* 0x000fe20000010000 */
[C---:B------:R-:W-:Y:S01]  /*99b0*/  F2FP.BF16.F32.PACK_AB R170, R157.reuse, R170 ;  /* 0x000000aa9daa723e */ /* 0x040fe200000010ff */
[-C--:B------:R-:W-:Y:S01]  /*99c0*/  FMUL.FTZ R90, R90, R201.reuse ;  /* 0x000000c95a5a7220 */ /* 0x080fe20000410000 */
[----:B------:R-:W1:Y:S01]  /*99d0*/  MUFU.EX2 R44, R71 ;  /* 0x00000047002c7308 */ /* 0x000e620000000800 */
[----:B------:R-:W-:Y:S01]  /*99e0*/  FADD.FTZ R5, R157, R42 ;  /* 0x0000002a9d057221 */ /* 0x000fe20000010000 */
[----:B------:R-:W-:Y:S01]  /*99f0*/  F2FP.BF16.F32.PACK_AB R174, R191, R174 ;  /* 0x000000aebfae723e */ /* 0x000fe200000010ff */
[-C--:B------:R-:W-:Y:S01]  /*9a00*/  FMUL.FTZ R91, R91, R201.reuse ;  /* 0x000000c95b5b7220 */ /* 0x080fe20000410000 */
[----:B------:R-:W-:Y:S01]  /*9a10*/  F2FP.BF16.F32.PACK_AB R168, R193, R168 ;  /* 0x000000a8c1a8723e */ /* 0x000fe200000010ff */
[----:B------:R-:W-:Y:S01]  /*9a20*/  FADD.FTZ R32, R152, R5 ;  /* 0x0000000598207221 */ /* 0x000fe20000010000 */
[----:B------:R-:W-:Y:S01]  /*9a30*/  FADD.FTZ R5, R21, R10 ;  /* 0x0000000a15057221 */ /* 0x000fe20000010000 */
[C---:B------:R-:W-:Y:S01]  /*9a40*/  F2FP.BF16.F32.PACK_AB R152, R159.reuse, R152 ;  /* 0x000000989f98723e */ /* 0x040fe200000010ff */
[----:B------:R-:W-:Y:S01]  /*9a50*/  FMUL.FTZ R94, R94, R201 ;  /* 0x000000c95e5e7220 */ /* 0x000fe20000410000 */
[----:B------:R-:W-:Y:S01]  /*9a60*/  FADD.FTZ R15, R159, R32 ;  /* 0x000000209f0f7221 */ /* 0x000fe20000010000 */
[C---:B------:R-:W-:Y:S01]  /*9a70*/  FADD.FTZ R5, R36.reuse, R5 ;  /* 0x0000000524057221 */ /* 0x040fe20000010000 */
[----:B------:R-:W2:Y:S01]  /*9a80*/  MUFU.EX2 R32, R81 ;  /* 0x0000005100207308 */ /* 0x000ea20000000800 */
[----:B------:R-:W-:Y:S01]  /*9a90*/  F2FP.BF16.F32.PACK_AB R153, R36, R21 ;  /* 0x000000152499723e */ /* 0x000fe200000010ff */
        /* <DEDUP_REMOVED lines=22> */
[----:B-1----:R-:W-:Y:S01]  /*9c00*/  F2FP.BF16.F32.PACK_AB R161, R75, R44 ;  /* 0x0000002c4ba1723e */ /* 0x002fe200000010ff */
[-C--:B------:R-:W-:Y:S01]  /*9c10*/  FMUL.FTZ R106, R106, R201.reuse ;  /* 0x000000c96a6a7220 */ /* 0x080fe20000410000 */
[----:B------:R-:W-:Y:S01]  /*9c20*/  FADD.FTZ R6, R12, R11 ;  /* 0x0000000b0c067221 */ /* 0x000fe20000010000 */
[----:B------:R-:W-:Y:S01]  /*9c30*/  FADD.FTZ R5, R44, R5 ;  /* 0x000000052c057221 */ /* 0x000fe20000010000 */
[----:B--2---:R-:W-:Y:S01]  /*9c40*/  F2FP.BF16.F32.PACK_AB R163, R79, R32 ;  /* 0x000000204fa3723e */ /* 0x004fe200000010ff */
[-C--:B------:R-:W-:Y:S01]  /*9c50*/  FMUL.FTZ R107, R107, R201.reuse ;  /* 0x000000c96b6b7220 */ /* 0x080fe20000410000 */
        /* <DEDUP_REMOVED lines=19> */
[----:B-1----:R-:W-:Y:S01]  /*9d90*/  F2FP.BF16.F32.PACK_AB R167, R40, R6 ;  /* 0x0000000628a7723e */ /* 0x002fe200000010ff */
        /* <DEDUP_REMOVED lines=21> */
[----:B------:R-:W-:Y:S01]  /*9ef0*/  IMAD.MOV.U32 R6, RZ, RZ, R9 ;  /* 0x000000ffff067224 */ /* 0x000fe200078e0009 */
[----:B------:R-:W-:Y:S01]  /*9f00*/  MOV R8, R7 ;  /* 0x0000000700087202 */ /* 0x000fe20000000f00 */
[----:B------:R-:W-:Y:S06]  /*9f10*/  @P2 BRA `(.L_x_7442) ;  /* 0xffffffd800142947 */ /* 0x000fec000383ffff */
.L_x_7433:
[----:B------:R-:W-:Y:S06]  /*9f20*/  BAR.ARV 0x8, 0x120 ;  /* 0x0204800000007b1d */ /* 0x000fec0000002000 */
[----:B------:R-:W-:Y:S05]  /*9f30*/  @!P0 BRA `(.L_x_7443) ;  /* 0x0000000000048947 */ /* 0x000fea0003800000 */
[----:B------:R-:W-:Y:S01]  /*9f40*/  BPT.TRAP 0x1 ;  /* 0x000000040000795c */ /* 0x000fe20000300000 */
.L_x_7443:
[----:B------:R-:W-:Y:S01]  /*9f50*/  ULEA UR5, UR37, UR38, 0x3 ;  /* 0x0000002625057291 */ /* 0x000fe2000f8e183f */
[----:B------:R-:W-:-:S05]  /*9f60*/  IMAD.U32 R5, RZ, RZ, UR36 ;  /* 0x00000024ff057e24 */ /* 0x000fca000f8e00ff */
[----:B------:R-:W-:-:S04]  /*9f70*/  SHF.L.U32 R5, R5, 0x1f, RZ ;  /* 0x0000001f05057819 */ /* 0x000fc800000006ff */
[----:B------:R1:W2:Y:S01]  /*9f80*/  SYNCS.PHASECHK.TRANS64.TRYWAIT P2, [UR5+0x28850], R5 ;  /* 0x02885005ff0075a7 */ /* 0x0002a20008040145 */
[----:B------:R-:W-:Y:S05]  /*9f90*/  @!P0 BRA `(.L_x_7444) ;  /* 0x0000000000048947 */ /* 0x000fea0003800000 */
[----:B------:R-:W-:Y:S01]  /*9fa0*/  BPT.TRAP 0x1 ;  /* 0x000000040000795c */ /* 0x000fe20000300000 */
.L_x_7444:
[----:B--2---:R-:W-:Y:S05]  /*9fb0*/  @P2 BRA `(.L_x_7445) ;  /* 0x0000000000082947 */ /* 0x004fea0003800000 */
[----:B------:R-:W2:Y:S02]  /*9fc0*/  SYNCS.PHASECHK.TRANS64.TRYWAIT P0, [UR5+0x28850], R5 ;  /* 0x02885005ff0075a7 */ /* 0x000ea40008000145 */
[----:B--2---:R-:W-:Y:S05]  /*9fd0*/  @!P0 BRA `(.L_x_7446) ;  /* 0x0000004800bc8947 */ /* 0x004fea0003800000 */
.L_x_7445:
[----:B------:R-:W-:Y:S01]  /*9fe0*/  UIADD3 UR38, UR38, 0x400, URZ ;  /* 0x0000040026267890 */ /* 0x000fe2000fffe03f */
[----:B------:R-:W-:Y:S01]  /*9ff0*/  WARPGROUP.ARRIVE ;  /* 0x00000000000079c5 */ /* 0x000fe20000000000 */
[----:B------:R-:W-:Y:S01]  /*a000*/  UMOV UR7, 0x40000040 ;  /* 0x4000004000077882 */ /* 0x000fe20000000000 */
[----:B--2---:R-:W2:Y:S01]  /*a010*/  SHFL.BFLY PT, R6, R3, 0x2, 0x1f ;  /* 0x0c401f0003067f89 */ /* 0x004ea200000e0000 */
[----:B------:R-:W-:Y:S01]  /*a020*/  USHF.R.U32.HI UR38, URZ, 0x4, UR38 ;  /* 0x000000043f267899 */ /* 0x000fe20008011626 */
[----:B------:R-:W-:Y:S01]  /*a030*/  IMAD.MOV.U32 R29, RZ, RZ, RZ ;  /* 0x000000ffff1d7224 */ /* 0x000fe200078e00ff */
[----:B------:R-:W-:Y:S01]  /*a040*/  UIADD3 UR57, UR57, 0x1, URZ ;  /* 0x0000000139397890 */ /* 0x000fe2000fffe03f */
[----:B-1----:R-:W1:Y:S01]  /*a050*/  SHFL.BFLY PT, R5, R0, 0x2, 0x1f ;  /* 0x0c401f0000057f89 */ /* 0x002e6200000e0000 */
[----:B------:R-:W-:Y:S01]  /*a060*/  ULOP3.LUT UR38, UR38, 0x3fff, URZ, 0xc0, !UPT ;  /* 0x00003fff26267892 */ /* 0x000fe2000f8ec03f */
[----:B------:R-:W-:-:S03]  /*a070*/  IMAD.MOV.U32 R14, RZ, RZ, RZ ;  /* 0x000000ffff0e7224 */ /* 0x000fc600078e00ff */
        /* <DEDUP_REMOVED lines=9> */
[----:B------:R-:W-:Y:S01]  /*a110*/  MOV R3, 0xff800000 ;  /* 0xff80000000037802 */ /* 0x000fe20000000f00 */
[----:B-1----:R-:W-:Y:S01]  /*a120*/  FADD.FTZ R8, R5, R0 ;  /* 0x0000000005087221 */ /* 0x002fe20000010000 */
[----:B------:R-:W-:Y:S01]  /*a130*/  IMAD.MOV.U32 R0, RZ, RZ, -0x800000 ;  /* 0xff800000ff007424 */ /* 0x000fe200078e00ff */
[----:B------:R-:W1:Y:S01]  /*a140*/  SHFL.BFLY PT, R5, R6, 0x1, 0x1f ;  /* 0x0c201f0006057f89 */ /* 0x000e6200000e0000 */
[----:B------:R-:W-:-:S03]  /*a150*/  USEL UR37, UR37, URZ, UP0 ;  /* 0x0000003f25257287 */ /* 0x000fc60008000000 */
[----:B------:R-:W2:Y:S01]  /*a160*/  SHFL.BFLY PT, R11, R8, 0x1, 0x1f ;  /* 0x0c201f00080b7f89 */ /* 0x000ea200000e0000 */
[----:B-1----:R-:W-:Y:S01]  /*a170*/  FADD.FTZ R12, R6, R5 ;  /* 0x00000005060c7221 */ /* 0x002fe20000010000 */
[----:B--2---:R-:W-:-:S04]  /*a180*/  FADD.FTZ R11, R8, R11 ;  /* 0x0000000b080b7221 */ /* 0x004fc80000010000 */
[----:B------:R-:W-:Y:S01]  /*a190*/  FSETP.NE.FTZ.AND P0, PT, R12, RZ, PT ;  /* 0x000000ff0c00720b */ /* 0x000fe20003f15000 */
[----:B------:R-:W-:Y:S01]  /*a1a0*/  IMAD.U32 R8, RZ, RZ, UR5 ;  /* 0x00000005ff087e24 */ /* 0x000fe2000f8e00ff */
[----:B------:R-:W-:-:S11]  /*a1b0*/  FSETP.NE.FTZ.AND P2, PT, R11, RZ, PT ;  /* 0x000000ff0b00720b */ /* 0x000fd60003f55000 */
[C---:B------:R-:W-:Y:S01]  /*a1c0*/  @P0 FMUL.FTZ R6, R4.reuse, 0.69314718246459960938 ;  /* 0x3f31721804060820 */ /* 0x040fe20000410000 */
[----:B------:R-:W1:Y:S01]  /*a1d0*/  @P0 MUFU.LG2 R5, R12 ;  /* 0x0000000c00050308 */ /* 0x000e620000000c00 */
[----:B------:R-:W-:Y:S01]  /*a1e0*/  @P2 FMUL.FTZ R13, R4, 0.69314718246459960938 ;  /* 0x3f317218040d2820 */ /* 0x000fe20000410000 */
[----:B------:R-:W-:-:S06]  /*a1f0*/  @!P1 VIADD R4, R8, 0x28860 ;  /* 0x0002886008049836 */ /* 0x000fcc0000000000 */
[----:B------:R-:W2:Y:S01]  /*a200*/  @P2 MUFU.LG2 R10, R11 ;  /* 0x0000000b000a2308 */ /* 0x000ea20000000c00 */
[----:B------:R-:W-:-:S07]  /*a210*/  @!P1 PRMT R4, RZ, 0x654, R4 ;  /* 0x00000654ff049816 */ /* 0x000fce0000000004 */
[----:B------:R-:W3:Y:S01]  /*a220*/  @P0 MUFU.RCP R29, R12 ;  /* 0x0000000c001d0308 */ /* 0x000ee20000001000 */
[----:B-1----:R-:W-:-:S04]  /*a230*/  @P0 FMUL.FTZ R5, R5, 0.69314718246459960938 ;  /* 0x3f31721805050820 */ /* 0x002fc80000410000 */
[----:B------:R-:W-:Y:S01]  /*a240*/  @P0 FFMA.FTZ R3, R6, R7, R5 ;  /* 0x0000000706030223 */ /* 0x000fe20000010005 */
[----:B------:R-:W-:Y:S02]  /*a250*/  PLOP3.LUT P0, PT, PT, PT, PT, 0x8, 0x0 ;  /* 0x000000000000781c */ /* 0x000fe40003f0e170 */
[----:B------:R1:W4:Y:S01]  /*a260*/  @P2 MUFU.RCP R14, R11 ;  /* 0x0000000b000e2308 */ /* 0x0003220000001000 */
        /* <DEDUP_REMOVED lines=72> */
[-C--:B----4-:R-:W-:Y:S01]  /*a6f0*/  FMUL.FTZ R13, R90, R14.reuse ;  /* 0x0000000e5a0d7220 */ /* 0x090fe20000410000 */
        /* <DEDUP_REMOVED lines=31> */
.L_x_7416:
        /* <DEDUP_REMOVED lines=8> */
[----:B------:R-:W-:Y:S01]  /*a970*/  IADD3 R87, R22, UR42, RZ ;  /* 0x0000002a16577c10 */ /* 0x000fe2000fffe0ff */
[----:B------:R-:W-:Y:S01]  /*a980*/  ULDC UR10, c[0x0][0xa88] ;  /* 0x0002a200000a7ab9 */ /* 0x000fe20000000800 */
[C---:B------:R-:W-:Y:S01]  /*a990*/  IADD3 R27, P2, R16.reuse, 0x20, RZ ;  /* 0x00000020101b7810 */ /* 0x040fe20007f5e0ff */
[----:B------:R-:W1:Y:S01]  /*a9a0*/  LDC.64 R88, c[0x0][0xb78] ;  /* 0x0002de00ff587b82 */ /* 0x000e620000000a00 */
[C---:B------:R-:W-:Y:S01]  /*a9b0*/  IADD3 R21, P5, R16.reuse, 0x60, RZ ;  /* 0x0000006010157810 */ /* 0x040fe20007fbe0ff */
[----:B------:R-:W-:Y:S01]  /*a9c0*/  VIADD R4, R87, 0x8 ;  /* 0x0000000857047836 */ /* 0x000fe20000000000 */
[C---:B------:R-:W-:Y:S01]  /*a9d0*/  LOP3.LUT R5, R16.reuse, 0x380, RZ, 0xc0, !PT ;  /* 0x0000038010057812 */ /* 0x040fe200078ec0ff */
[----:B------:R-:W-:Y:S01]  /*a9e0*/  USHF.R.S32.HI UR5, URZ, 0x1f, UR43 ;  /* 0x0000001f3f057899 */ /* 0x000fe2000801142b */
[----:B------:R-:W-:Y:S01]  /*a9f0*/  IADD3 R81, P4, R16, 0x4000, RZ ;  /* 0x0000400010517810 */ /* 0x000fe20007f9e0ff */
[----:B------:R-:W-:Y:S01]  /*aa00*/  ULDC.64 UR8, c[0x0][0xb70] ;  /* 0x0002dc0000087ab9 */ /* 0x000fe20000000a00 */
[----:B------:R-:W-:Y:S01]  /*aa10*/  LOP3.LUT R26, R27, 0x380, RZ, 0xc0, !PT ;  /* 0x000003801b1a7812 */ /* 0x000fe200078ec0ff */
[----:B------:R-:W-:Y:S01]  /*aa20*/  UIMAD UR5, UR5, UR8, URZ ;  /* 0x00000008050572a4 */ /* 0x000fe2000f8e023f */
[----:B------:R-:W-:Y:S01]  /*aa30*/  LOP3.LUT P0, RZ, R186, 0x3, RZ, 0xc0, !PT ;  /* 0x00000003baff7812 */ /* 0x000fe2000780c0ff */
[----:B------:R-:W-:Y:S01]  /*aa40*/  UIMAD.WIDE.U32 UR6, UR43, UR8, URZ ;  /* 0x000000082b0672a5 */ /* 0x000fe2000f8e003f */
[----:B------:R-:W-:Y:S01]  /*aa50*/  LOP3.LUT R20, R21, 0x380, RZ, 0xc0, !PT ;  /* 0x0000038015147812 */ /* 0x000fe200078ec0ff */
[----:B------:R-:W-:Y:S01]  /*aa60*/  UIMAD UR5, UR43, UR9, UR5 ;  /* 0x000000092b0572a4 */ /* 0x000fe2000f8e0205 */
[----:B------:R-:W-:Y:S01]  /*aa70*/  SHF.R.U64 R5, R5, 0x3, RZ ;  /* 0x0000000305057819 */ /* 0x000fe200000012ff */
[----:B------:R-:W-:Y:S01]  /*aa80*/  USHF.R.S32.HI UR8, URZ, 0x1f, UR44 ;  /* 0x0000001f3f087899 */ /* 0x000fe2000801142c */
[----:B------:R-:W-:Y:S01]  /*aa90*/  IADD3 R25, P6, R16, 0x40, RZ ;  /* 0x0000004010197810 */ /* 0x000fe20007fde0ff */
[----:B------:R-:W-:Y:S01]  /*aaa0*/  UIADD3 UR5, UR7, UR5, URZ ;  /* 0x0000000507057290 */ /* 0x000fe2000fffe03f */
[----:B------:R-:W-:-:S02]  /*aab0*/  LOP3.LUT R14, R81, 0x380, RZ, 0xc0, !PT ;  /* 0x00000380510e7812 */ /* 0x000fc400078ec0ff */
[----:B------:R-:W-:Y:S02]  /*aac0*/  SHF.R.U64 R26, R26, 0x3, RZ ;  /* 0x000000031a1a7819 */ /* 0x000fe400000012ff */
[----:B------:R-:W-:Y:S02]  /*aad0*/  ISETP.GE.OR P1, PT, R4, UR10, P0 ;  /* 0x0000000a04007c0c */ /* 0x000fe40008726670 */
[----:B------:R-:W-:Y:S02]  /*aae0*/  SHF.R.U64 R20, R20, 0x3, RZ ;  /* 0x0000000314147819 */ /* 0x000fe400000012ff */
[----:B------:R-:W-:Y:S01]  /*aaf0*/  LOP3.LUT R4, R5, R16, RZ, 0x3c, !PT ;  /* 0x0000001005047212 */ /* 0x000fe200078e3cff */
[----:B------:R-:W-:Y:S01]  /*ab00*/  IMAD.MOV.U32 R5, RZ, RZ, R17 ;  /* 0x000000ffff057224 */ /* 0x000fe200078e0011 */
[----:B------:R-:W-:Y:S02]  /*ab10*/  LOP3.LUT R24, R25, 0x380, RZ, 0xc0, !PT ;  /* 0x0000038019187812 */ /* 0x000fe400078ec0ff */
[----:B------:R-:W-:-:S02]  /*ab20*/  SHF.R.U64 R14, R14, 0x3, RZ ;  /* 0x000000030e0e7819 */ /* 0x000fc400000012ff */
[----:B------:R-:W-:Y:S01]  /*ab30*/  LOP3.LUT R26, R26, R27, RZ, 0x3c, !PT ;  /* 0x0000001b1a1a7212 */ /* 0x000fe200078e3cff */
[----:B------:R-:W-:Y:S01]  /*ab40*/  IMAD.X R27, RZ, RZ, R17, P2 ;  /* 0x000000ffff1b7224 */ /* 0x000fe200010e0611 */
[----:B------:R-:W-:Y:S02]  /*ab50*/  LOP3.LUT R20, R20, R21, RZ, 0x3c, !PT ;  /* 0x0000001514147212 */ /* 0x000fe400078e3cff */
[----:B------:R-:W-:Y:S02]  /*ab60*/  IADD3 R21, P2, R16, 0x4040, RZ ;  /* 0x0000404010157810 */ /* 0x000fe40007f5e0ff */
[----:B------:R-:W-:Y:S02]  /*ab70*/  SHF.R.U64 R24, R24, 0x3, RZ ;  /* 0x0000000318187819 */ /* 0x000fe400000012ff */
[----:B------:R-:W-:Y:S02]  /*ab80*/  LOP3.LUT R14, R14, R81, RZ, 0x3c, !PT ;  /* 0x000000510e0e7212 */ /* 0x000fe400078e3cff */
[----:B------:R-:W-:-:S02]  /*ab90*/  MOV R81, R4 ;  /* 0x0000000400517202 */ /* 0x000fc40000000f00 */
[----:B------:R-:W-:Y:S02]  /*aba0*/  F2FP.BF16.F32.PACK_AB R5, R10, R13 ;  /* 0x0000000d0a05723e */ /* 0x000fe400000010ff */
[----:B------:R-:W-:Y:S02]  /*abb0*/  LOP3.LUT R10, R21, 0x380, RZ, 0xc0, !PT ;  /* 0x00000380150a7812 */ /* 0x000fe400078ec0ff */
[----:B------:R-:W-:Y:S02]  /*abc0*/  LOP3.LUT R24, R24, R25, RZ, 0x3c, !PT ;  /* 0x0000001918187212 */ /* 0x000fe400078e3cff */
[----:B------:R-:W-:Y:S02]  /*abd0*/  IADD3.X R25, RZ, R17, RZ, P6, !PT ;  /* 0x00000011ff197210 */ /* 0x000fe400037fe4ff */
[----:B------:R-:W-:Y:S02]  /*abe0*/  IADD3 R84, P6, R16, 0x4060, RZ ;  /* 0x0000406010547810 */ /* 0x000fe40007fde0ff */
[----:B------:R-:W-:-:S02]  /*abf0*/  SHF.R.U64 R10, R10, 0x3, RZ ;  /* 0x000000030a0a7819 */ /* 0x000fc400000012ff */
[----:B------:R-:W-:Y:S02]  /*ac00*/  LOP3.LUT R13, R84, 0x380, RZ, 0xc0, !PT ;  /* 0x00000380540d7812 */ /* 0x000fe400078ec0ff */
[----:B------:R-:W-:Y:S01]  /*ac10*/  LOP3.LUT R10, R10, R21, RZ, 0x3c, !PT ;  /* 0x000000150a0a7212 */ /* 0x000fe200078e3cff */
[--C-:B------:R-:W-:Y:S01]  /*ac20*/  IMAD.X R21, RZ, RZ, R17.reuse, P5 ;  /* 0x000000ffff157224 */ /* 0x100fe200028e0611 */
[----:B------:R-:W-:Y:S02]  /*ac30*/  F2FP.BF16.F32.PACK_AB R4, R12, R15 ;  /* 0x0000000f0c04723e */ /* 0x000fe400000010ff */
[----:B------:R-:W-:Y:S02]  /*ac40*/  IADD3 R15, P3, R16, 0x4020, RZ ;  /* 0x00004020100f7810 */ /* 0x000fe40007f7e0ff */
[----:B------:R-:W-:Y:S02]  /*ac50*/  F2FP.BF16.F32.PACK_AB R6, R6, R11 ;  /* 0x0000000b0606723e */ /* 0x000fe400000010ff */
[----:B------:R-:W-:Y:S01]  /*ac60*/  SHF.R.U64 R11, R13, 0x3, RZ ;  /* 0x000000030d0b7819 */ /* 0x000fe200000012ff */
[----:B------:R-:W-:Y:S01]  /*ac70*/  IMAD.X R13, RZ, RZ, R17, P3 ;  /* 0x000000ffff0d7224 */ /* 0x000fe200018e0611 */
[----:B------:R-:W-:-:S02]  /*ac80*/  LOP3.LUT R12, R15, 0x380, RZ, 0xc0, !PT ;  /* 0x000003800f0c7812 */ /* 0x000fc400078ec0ff */
[----:B------:R-:W-:Y:S01]  /*ac90*/  F2FP.BF16.F32.PACK_AB R7, R7, R8 ;  /* 0x000000080707723e */ /* 0x000fe200000010ff */
[----:B------:R-:W-:Y:S01]  /*aca0*/  BAR.SYNC.DEFER_BLOCKING 0x1, 0x100 ;  /* 0x0044000000007b1d */ /* 0x000fe20000010000 */
[----:B------:R-:W-:Y:S01]  /*acb0*/  MOV R85, R20 ;  /* 0x0000001400557202 */ /* 0x000fe20000000f00 */
[----:B------:R-:W-:Y:S01]  /*acc0*/  IMAD.U32 R21, RZ, RZ, UR7 ;  /* 0x00000007ff157e24 */ /* 0x000fe2000f8e00ff */
[----:B------:R-:W-:Y:S01]  /*acd0*/  LOP3.LUT R8, R11, R84, RZ, 0x3c, !PT ;  /* 0x000000540b087212 */ /* 0x000fe200078e3cff */
[----:B------:R-:W-:Y:S01]  /*ace0*/  IMAD.U32 R20, RZ, RZ, UR6 ;  /* 0x00000006ff147e24 */ /* 0x000fe2000f8e00ff */
[----:B------:R-:W-:Y:S01]  /*acf0*/  IADD3.X R11, RZ, R17, RZ, P2, !PT ;  /* 0x00000011ff0b7210 */ /* 0x000fe200017fe4ff */
[----:B------:R-:W-:Y:S01]  /*ad00*/  ULDC.64 UR6, c[0x0][0xb40] ;  /* 0x0002d00000067ab9 */ /* 0x000fe20000000a00 */
[----:B------:R-:W-:Y:S02]  /*ad10*/  MOV R21, UR5 ;  /* 0x0000000500157c02 */ /* 0x000fe40008000f00 */
[----:B------:R-:W-:-:S02]  /*ad20*/  SHF.R.U64 R12, R12, 0x3, RZ ;  /* 0x000000030c0c7819 */ /* 0x000fc400000012ff */
[----:B------:R-:W-:Y:S01]  /*ad30*/  MOV R26, R26 ;  /* 0x0000001a001a7202 */ /* 0x000fe20000000f00 */
[----:B-1----:R-:W-:Y:S01]  /*ad40*/  IMAD.WIDE.U32 R20, R88, UR44, R20 ;  /* 0x0000002c58147c25 */ /* 0x002fe2000f8e0014 */
[----:B------:R-:W-:Y:S02]  /*ad50*/  LOP3.LUT R12, R12, R15, RZ, 0x3c, !PT ;  /* 0x0000000f0c0c7212 */ /* 0x000fe400078e3cff */
[----:B------:R-:W-:Y:S01]  /*ad60*/  MOV R86, R24 ;  /* 0x0000001800567202 */ /* 0x000fe20000000f00 */
[----:B------:R-:W-:Y:S01]  /*ad70*/  IMAD.X R15, RZ, RZ, R17, P4 ;  /* 0x000000ffff0f7224 */ /* 0x000fe200020e0611 */
[----:B------:R-:W-:Y:S02]  /*ad80*/  SHF.R.S32.HI R25, RZ, 0x1f, R87 ;  /* 0x0000001fff197819 */ /* 0x000fe40000011457 */
[----:B------:R-:W-:Y:S02]  /*ad90*/  IADD3 R20, P2, R87, R20, RZ ;  /* 0x0000001457147210 */ /* 0x000fe40007f5e0ff */
[----:B------:R-:W-:-:S02]  /*ada0*/  MOV R84, R14 ;  /* 0x0000000e00547202 */ /* 0x000fc40000000f00 */
[----:B------:R-:W-:Y:S01]  /*adb0*/  MOV R83, R12 ;  /* 0x0000000c00537202 */ /* 0x000fe20000000f00 */
[----:B------:R1:W-:Y:S01]  /*adc0*/  STSM.16.M88.4 [R81], R4 ;  /* 0x0000000451007844 */ /* 0x0003e20000000200 */
        /* <DEDUP_REMOVED lines=8> */
[----:B-1----:R-:W-:Y:S01]  /*ae50*/  MOV R81, R10 ;  /* 0x0000000a00517202 */ /* 0x002fe20000000f00 */
[----:B------:R-:W-:Y:S01]  /*ae60*/  IMAD R10, R88, UR8, RZ ;  /* 0x00000008580a7c24 */ /* 0x000fe2000f8e02ff */
[----:B------:R-:W-:Y:S01]  /*ae70*/  F2FP.BF16.F32.PACK_AB R6, R9, R78 ;  /* 0x0000004e0906723e */ /* 0x000fe200000010ff */
[----:B------:R-:W-:Y:S01]  /*ae80*/  IMAD.X R9, RZ, RZ, R17, P6 ;  /* 0x000000ffff097224 */ /* 0x000fe200030e0611 */
[----:B------:R-:W-:Y:S01]  /*ae90*/  F2FP.BF16.F32.PACK_AB R4, R79, R82 ;  /* 0x000000524f04723e */ /* 0x000fe200000010ff */
[----:B------:R-:W-:Y:S01]  /*aea0*/  IMAD R24, R89, UR44, R10 ;  /* 0x0000002c59187c24 */ /* 0x000fe2000f8e020a */
[----:B------:R-:W-:-:S02]  /*aeb0*/  F2FP.BF16.F32.PACK_AB R5, R77, R80 ;  /* 0x000000504d05723e */ /* 0x000fc400000010ff */
[----:B------:R-:W-:Y:S02]  /*aec0*/  F2FP.BF16.F32.PACK_AB R7, R75, R76 ;  /* 0x0000004c4b07723e */ /* 0x000fe400000010ff */
[----:B------:R-:W-:Y:S02]  /*aed0*/  MOV R75, R8 ;  /* 0x00000008004b7202 */ /* 0x000fe40000000f00 */
[----:B------:R-:W-:Y:S01]  /*aee0*/  F2FP.BF16.F32.PACK_AB R8, R73, R74 ;  /* 0x0000004a4908723e */ /* 0x000fe200000010ff */
[----:B------:R1:W-:Y:S01]  /*aef0*/  STSM.16.M88.4 [R26], R4 ;  /* 0x000000041a007844 */ /* 0x0003e20000000200 */
[----:B------:R-:W-:Y:S02]  /*af00*/  F2FP.BF16.F32.PACK_AB R9, R71, R72 ;  /* 0x000000484709723e */ /* 0x000fe400000010ff */
[----:B------:R-:W-:Y:S02]  /*af10*/  F2FP.BF16.F32.PACK_AB R10, R69, R70 ;  /* 0x00000046450a723e */ /* 0x000fe400000010ff */
[----:B------:R-:W-:-:S02]  /*af20*/  F2FP.BF16.F32.PACK_AB R11, R67, R68 ;  /* 0x00000044430b723e */ /* 0x000fc400000010ff */
[----:B------:R-:W-:Y:S02]  /*af30*/  IADD3.X R21, R25, R21, R24, P2, !PT ;  /* 0x0000001519157210 */ /* 0x000fe400017fe418 */
[----:B------:R-:W-:Y:S01]  /*af40*/  F2FP.BF16.F32.PACK_AB R24, R49, R50 ;  /* 0x000000323118723e */ /* 0x000fe200000010ff */
[----:B------:R-:W-:Y:S01]  /*af50*/  STSM.16.M88.4 [R86], R8 ;  /* 0x0000000856007844 */ /* 0x000fe20000000200 */
[----:B------:R-:W-:Y:S02]  /*af60*/  F2FP.BF16.F32.PACK_AB R25, R47, R48 ;  /* 0x000000302f19723e */ /* 0x000fe400000010ff */
[----:B------:R-:W-:Y:S01]  /*af70*/  F2FP.BF16.F32.PACK_AB R47, R35, R36 ;  /* 0x00000024232f723e */ /* 0x000fe200000010ff */
[----:B------:R-:W-:Y:S01]  /*af80*/  STSM.16.M88.4 [R85], R12 ;  /* 0x0000000c55007844 */ /* 0x000fe20000000200 */
[----:B------:R-:W-:Y:S02]  /*af90*/  F2FP.BF16.F32.PACK_AB R150, R29, R30 ;  /* 0x0000001e1d96723e */ /* 0x000fe400000010ff */
[----:B-1----:R-:W-:-:S02]  /*afa0*/  F2FP.BF16.F32.PACK_AB R4, R57, R58 ;  /* 0x0000003a3904723e */ /* 0x002fc400000010ff */
[----:B------:R-:W-:Y:S02]  /*afb0*/  F2FP.BF16.F32.PACK_AB R5, R55, R56 ;  /* 0x000000383705723e */ /* 0x000fe400000010ff */
[----:B------:R-:W-:Y:S02]  /*afc0*/  F2FP.BF16.F32.PACK_AB R6, R53, R54 ;  /* 0x000000363506723e */ /* 0x000fe400000010ff */
[----:B------:R-:W-:Y:S02]  /*afd0*/  F2FP.BF16.F32.PACK_AB R7, R51, R52 ;  /* 0x000000343307723e */ /* 0x000fe400000010ff */
[----:B------:R-:W-:Y:S02]  /*afe0*/  F2FP.BF16.F32.PACK_AB R26, R45, R46 ;  /* 0x0000002e2d1a723e */ /* 0x000fe400000010ff */
[----:B------:R-:W-:Y:S01]  /*aff0*/  F2FP.BF16.F32.PACK_AB R45, R39, R40 ;  /* 0x00000028272d723e */ /* 0x000fe200000010ff */
[----:B------:R1:W-:Y:S01]  /*b000*/  STSM.16.M88.4 [R84], R4 ;  /* 0x0000000454007844 */ /* 0x0003e20000000200 */
[----:B------:R-:W-:-:S02]  /*b010*/  F2FP.BF16.F32.PACK_AB R46, R37, R38 ;  /* 0x00000026252e723e */ /* 0x000fc400000010ff */
[----:B------:R-:W-:Y:S01]  /*b020*/  F2FP.BF16.F32.PACK_AB R151, R151, R28 ;  /* 0x0000001c9797723e */ /* 0x000fe200000010ff */
[----:B------:R-:W-:Y:S01]  /*b030*/  STSM.16.M88.4 [R83], R24 ;  /* 0x0000001853007844 */ /* 0x000fe20000000200 */
[----:B------:R-:W-:-:S03]  /*b040*/  ISETP.GE.OR P0, PT, R87, UR10, P0 ;  /* 0x0000000a57007c0c */ /* 0x000fc60008706670 */
        /* <DEDUP_REMOVED lines=36> */
.L_x_7450:
[----:B------:R-:W-:Y:S05]  /*b290*/  BSYNC B0 ;  /* 0x0000000000007941 */ /* 0x000fea0003800000 */
.L_x_7449:
[----:B------:R-:W-:Y:S05]  /*b2a0*/  BRA `(.L_x_7448) ;  /* 0x00000008001c7947 */ /* 0x000fea0003800000 */
.L_x_7447:
        /* <DEDUP_REMOVED lines=28> */
[----:B------:R-:W-:Y:S02]  /*b470*/  LEA.HI.X R7, R4, UR9, R3, 0x2, P0 ;  /* 0x0000000904077c11 */ /* 0x000fe400080f1403 */
[----:B------:R-:W-:-:S05]  /*b480*/  MOV R3, 0xff800000 ;  /* 0xff80000000037802 */ /* 0x000fca0000000f00 */
[----:B------:R4:W-:Y:S02]  /*b490*/  STG.E desc[UR52][R6.64], R3 ;  /* 0x0000000306007986 */ /* 0x0009e4000c101934 */
.L_x_7452:
[----:B------:R-:W-:Y:S05]  /*b4a0*/  BSYNC B0 ;  /* 0x0000000000007941 */ /* 0x000fea0003800000 */
.L_x_7451:
[----:B------:R-:W-:Y:S01]  /*b4b0*/  ULDC UR5, c[0x0][0xa88] ;  /* 0x0002a20000057ab9 */ /* 0x000fe20000000800 */
[C---:B--2---:R-:W-:Y:S01]  /*b4c0*/  IMAD R0, R8.reuse, UR6, RZ ;  /* 0x0000000608007c24 */ /* 0x044fe2000f8e02ff */
[----:B------:R-:W-:Y:S01]  /*b4d0*/  UIADD3 UR42, -UR42, UR5, URZ ;  /* 0x000000052a2a7290 */ /* 0x000fe2000fffe13f */
[----:B------:R-:W-:Y:S01]  /*b4e0*/  IMAD.WIDE.U32 R4, R8, UR43, R18 ;  /* 0x0000002b08047c25 */ /* 0x000fe2000f8e0012 */
[----:B------:R-:W-:Y:S01]  /*b4f0*/  ULOP3.LUT UR47, URZ, UR47, URZ, 0x33, !UPT ;  /* 0x0000002f3f2f7292 */ /* 0x000fe2000f8e333f */
[----:B------:R-:W-:Y:S01]  /*b500*/  SHF.R.S32.HI R185, RZ, 0x1f, R184 ;  /* 0x0000001fffb97819 */ /* 0x000fe200000114b8 */
[----:B------:R-:W-:Y:S01]  /*b510*/  BSSY B0, `(.L_x_7453) ;  /* 0x0000021000007945 */ /* 0x000fe20003800000 */
[----:B----4-:R-:W-:Y:S01]  /*b520*/  IMAD R3, R9, UR43, R0 ;  /* 0x0000002b09037c24 */ /* 0x010fe2000f8e0200 */
[C---:B------:R-:W-:Y:S01]  /*b530*/  ISETP.GE.AND P2, PT, R184.reuse, UR42, PT ;  /* 0x0000002ab8007c0c */ /* 0x040fe2000bf46270 */
[C---:B------:R-:W-:Y:S02]  /*b540*/  VIADD R0, R184.reuse, 0x40 ;  /* 0x00000040b8007836 */ /* 0x040fe40000000000 */
[----:B------:R-:W-:Y:S01]  /*b550*/  VIADD R6, R184, 0x20 ;  /* 0x00000020b8067836 */ /* 0x000fe20000000000 */
[----:B------:R-:W-:Y:S01]  /*b560*/  IADD3 R5, R5, R3, RZ ;  /* 0x0000000305057210 */ /* 0x000fe20007ffe0ff */
[----:B-1----:R-:W-:Y:S01]  /*b570*/  VIADD R7, R14, UR47 ;  /* 0x0000002f0e077c36 */ /* 0x002fe20008000000 */
[----:B------:R-:W-:Y:S01]  /*b580*/  ISETP.GE.AND P0, PT, R0, UR42, PT ;  /* 0x0000002a00007c0c */ /* 0x000fe2000bf06270 */
[----:B---3--:R-:W-:Y:S01]  /*b590*/  IMAD R0, R10, UR7, RZ ;  /* 0x000000070a007c24 */ /* 0x008fe2000f8e02ff */
[----:B------:R-:W-:Y:S01]  /*b5a0*/  ISETP.GE.AND P4, PT, R6, UR42, PT ;  /* 0x0000002a06007c0c */ /* 0x000fe2000bf86270 */
[----:B------:R-:W-:-:S02]  /*b5b0*/  VIADD R6, R184, 0x60 ;  /* 0x00000060b8067836 */ /* 0x000fc40000000000 */
[----:B------:R-:W-:Y:S02]  /*b5c0*/  IMAD R3, R11, UR44, R0 ;  /* 0x0000002c0b037c24 */ /* 0x000fe4000f8e0200 */
[----:B------:R-:W-:Y:S01]  /*b5d0*/  IMAD.WIDE.U32 R8, R10, UR44, R4 ;  /* 0x0000002c0a087c25 */ /* 0x000fe2000f8e0004 */
[----:B------:R-:W-:-:S03]  /*b5e0*/  ISETP.GE.AND P1, PT, R6, UR42, PT ;  /* 0x0000002a06007c0c */ /* 0x000fc6000bf26270 */
[----:B------:R-:W-:-:S04]  /*b5f0*/  IMAD.WIDE R6, R7, 0x80, R184 ;  /* 0x0000008007067825 */ /* 0x000fc800078e02b8 */
[----:B------:R-:W-:Y:S01]  /*b600*/  IMAD.IADD R11, R9, 0x1, R3 ;  /* 0x00000001090b7824 */ /* 0x000fe200078e0203 */
[----:B------:R-:W-:Y:S06]  /*b610*/  @P2 BRA `(.L_x_7454) ;  /* 0x0000000000402947 */ /* 0x000fec0003800000 */
[----:B------:R-:W-:Y:S01]  /*b620*/  ULDC.64 UR6, c[0x0][0xad8] ;  /* 0x0002b60000067ab9 */ /* 0x000fe20000000a00 */
[----:B------:R-:W-:Y:S01]  /*b630*/  MOV R4, R8 ;  /* 0x0000000800047202 */ /* 0x000fe20000000f00 */
[----:B------:R-:W-:Y:S01]  /*b640*/  IMAD R3, R7, UR6, RZ ;  /* 0x0000000607037c24 */ /* 0x000fe2000f8e02ff */
[----:B------:R-:W-:Y:S01]  /*b650*/  ULDC UR5, c[0x0][0xa8c] ;  /* 0x0002a30000057ab9 */ /* 0x000fe20000000800 */
[C---:B------:R-:W-:Y:S01]  /*b660*/  VIADD R0, R18.reuse, 0x40 ;  /* 0x0000004012007836 */ /* 0x040fe20000000000 */
[----:B------:R-:W-:Y:S01]  /*b670*/  ISETP.GE.AND P2, PT, R18, UR5, PT ;  /* 0x0000000512007c0c */ /* 0x000fe2000bf46270 */
[----:B------:R-:W-:Y:S02]  /*b680*/  IMAD.MOV.U32 R5, RZ, RZ, R11 ;  /* 0x000000ffff057224 */ /* 0x000fe400078e000b */
[----:B------:R-:W-:Y:S01]  /*b690*/  IMAD R3, R6, UR7, R3 ;  /* 0x0000000706037c24 */ /* 0x000fe2000f8e0203 */
[----:B------:R-:W-:Y:S01]  /*b6a0*/  ISETP.GE.AND P3, PT, R0, UR5, PT ;  /* 0x0000000500007c0c */ /* 0x000fe2000bf66270 */
[----:B------:R-:W-:Y:S01]  /*b6b0*/  IMAD.WIDE.U32 R4, R6, UR6, R4 ;  /* 0x0000000606047c25 */ /* 0x000fe2000f8e0004 */
[----:B------:R-:W-:-:S03]  /*b6c0*/  ULDC.64 UR6, c[0x0][0xa80] ;  /* 0x0002a00000067ab9 */ /* 0x000fc60000000a00 */
[----:B------:R-:W-:Y:S01]  /*b6d0*/  IMAD.IADD R3, R5, 0x1, R3 ;  /* 0x0000000105037824 */ /* 0x000fe200078e0203 */
[----:B------:R-:W-:-:S04]  /*b6e0*/  LEA R12, P5, R4, UR6, 0x1 ;  /* 0x00000006040c7c11 */ /* 0x000fc8000f8a08ff */
[----:B------:R-:W-:-:S05]  /*b6f0*/  LEA.HI.X R13, R4, UR7, R3, 0x1, P5 ;  /* 0x00000007040d7c11 */ /* 0x000fca000a8f0c03 */
[----:B------:R1:W-:Y:S04]  /*b700*/  @!P2 STG.E.128 desc[UR52][R12.64], RZ ;  /* 0x000000ff0c00a986 */ /* 0x0003e8000c101d34 */
[----:B------:R1:W-:Y:S02]  /*b710*/  @!P3 STG.E.128 desc[UR52][R12.64+0x80], RZ ;  /* 0x000080ff0c00b986 */ /* 0x0003e4000c101d34 */
.L_x_7454:
[----:B------:R-:W-:Y:S05]  /*b720*/  BSYNC B0 ;  /* 0x0000000000007941 */ /* 0x000fea0003800000 */
.L_x_7453:
[----:B------:R-:W-:Y:S04]  /*b730*/  BSSY B0, `(.L_x_7455) ;  /* 0x0000014000007945 */ /* 0x000fe80003800000 */
[----:B------:R-:W-:Y:S05]  /*b740*/  @P4 BRA `(.L_x_7456) ;  /* 0x0000000000484947 */ /* 0x000fea0003800000 */
[----:B------:R-:W-:Y:S01]  /*b750*/  IADD3 R3, P2, R6, 0x20, RZ ;  /* 0x0000002006037810 */ /* 0x000fe20007f5e0ff */
[----:B------:R-:W-:Y:S01]  /*b760*/  ULDC.64 UR6, c[0x0][0xad8] ;  /* 0x0002b60000067ab9 */ /* 0x000fe20000000a00 */
[----:B------:R-:W-:Y:S01]  /*b770*/  IMAD.MOV.U32 R4, RZ, RZ, R8 ;  /* 0x000000ffff047224 */ /* 0x000fe200078e0008 */
[C---:B------:R-:W-:Y:S01]  /*b780*/  IADD3 R10, R18.reuse, 0x40, RZ ;  /* 0x00000040120a7810 */ /* 0x040fe20007ffe0ff */
[----:B------:R-:W-:Y:S01]  /*b790*/  IMAD.MOV.U32 R5, RZ, RZ, R11 ;  /* 0x000000ffff057224 */ /* 0x000fe200078e000b */
[----:B------:R-:W-:Y:S01]  /*b7a0*/  ULDC UR5, c[0x0][0xa8c] ;  /* 0x0002a30000057ab9 */ /* 0x000fe20000000800 */
[----:B------:R-:W-:Y:S01]  /*b7b0*/  IMAD.X R0, RZ, RZ, R7, P2 ;  /* 0x000000ffff007224 */ /* 0x000fe200010e0607 */
[----:B------:R-:W-:Y:S01]  /*b7c0*/  ISETP.GE.AND P3, PT, R18, UR5, PT ;  /* 0x0000000512007c0c */ /* 0x000fe2000bf66270 */
[----:B------:R-:W-:Y:S01]  /*b7d0*/  IMAD.WIDE.U32 R4, R3, UR6, R4 ;  /* 0x0000000603047c25 */ /* 0x000fe2000f8e0004 */
[----:B------:R-:W-:-:S03]  /*b7e0*/  ISETP.GE.AND P4, PT, R10, UR5, PT ;  /* 0x000000050a007c0c */ /* 0x000fc6000bf86270 */
[----:B------:R-:W-:-:S04]  /*b7f0*/  IMAD R0, R0, UR6, RZ ;  /* 0x0000000600007c24 */ /* 0x000fc8000f8e02ff */
[----:B------:R-:W-:Y:S01]  /*b800*/  IMAD R3, R3, UR7, R0 ;  /* 0x0000000703037c24 */ /* 0x000fe2000f8e0200 */
[----:B------:R-:W-:Y:S02]  /*b810*/  ULDC.64 UR6, c[0x0][0xa80] ;  /* 0x0002a00000067ab9 */ /* 0x000fe40000000a00 */
[----:B-1----:R-:W-:Y:S01]  /*b820*/  LEA R12, P2, R4, UR6, 0x1 ;  /* 0x00000006040c7c11 */ /* 0x002fe2000f8408ff */
[----:B------:R-:W-:-:S05]  /*b830*/  IMAD.IADD R3, R5, 0x1, R3 ;  /* 0x0000000105037824 */ /* 0x000fca00078e0203 */
[----:B------:R-:W-:-:S05]  /*b840*/  LEA.HI.X R13, R4, UR7, R3, 0x1, P2 ;  /* 0x00000007040d7c11 */ /* 0x000fca00090f0c03 */
[----:B------:R2:W-:Y:S04]  /*b850*/  @!P3 STG.E.128 desc[UR52][R12.64], RZ ;  /* 0x000000ff0c00b986 */ /* 0x0005e8000c101d34 */
[----:B------:R2:W-:Y:S02]  /*b860*/  @!P4 STG.E.128 desc[UR52][R12.64+0x80], RZ ;  /* 0x000080ff0c00c986 */ /* 0x0005e4000c101d34 */
.L_x_7456:
[----:B------:R-:W-:Y:S05]  /*b870*/  BSYNC B0 ;  /* 0x0000000000007941 */ /* 0x000fea0003800000 */
.L_x_7455:
[----:B------:R-:W-:Y:S04]  /*b880*/  BSSY B0, `(.L_x_7457) ;  /* 0x0000014000007945 */ /* 0x000fe80003800000 */
[----:B------:R-:W-:Y:S05]  /*b890*/  @P0 BRA `(.L_x_7458) ;  /* 0x0000000000480947 */ /* 0x000fea0003800000 */
[----:B------:R-:W-:Y:S01]  /*b8a0*/  IADD3 R3, P0, R6, 0x40, RZ ;  /* 0x0000004006037810 */ /* 0x000fe20007f1e0ff */
[----:B------:R-:W-:Y:S01]  /*b8b0*/  ULDC.64 UR6, c[0x0][0xad8] ;  /* 0x0002b60000067ab9 */ /* 0x000fe20000000a00 */
[----:B------:R-:W-:Y:S01]  /*b8c0*/  IMAD.MOV.U32 R4, RZ, RZ, R8 ;  /* 0x000000ffff047224 */ /* 0x000fe200078e0008 */
[----:B------:R-:W-:Y:S01]  /*b8d0*/  ULDC UR5, c[0x0][0xa8c] ;  /* 0x0002a30000057ab9 */ /* 0x000fe20000000800 */
[----:B------:R-:W-:Y:S01]  /*b8e0*/  IADD3.X R0, RZ, R7, RZ, P0, !PT ;  /* 0x00000007ff007210 */ /* 0x000fe200007fe4ff */
[----:B------:R-:W-:Y:S01]  /*b8f0*/  IMAD.MOV.U32 R5, RZ, RZ, R11 ;  /* 0x000000ffff057224 */ /* 0x000fe200078e000b */
[C---:B------:R-:W-:Y:S01]  /*b900*/  ISETP.GE.AND P2, PT, R18.reuse, UR5, PT ;  /* 0x0000000512007c0c */ /* 0x040fe2000bf46270 */
[----:B------:R-:W-:Y:S02]  /*b910*/  VIADD R10, R18, 0x40 ;  /* 0x00000040120a7836 */ /* 0x000fe40000000000 */
[----:B------:R-:W-:Y:S02]  /*b920*/  IMAD R0, R0, UR6, RZ ;  /* 0x0000000600007c24 */ /* 0x000fe4000f8e02ff */
[----:B------:R-:W-:Y:S01]  /*b930*/  IMAD.WIDE.U32 R4, R3, UR6, R4 ;  /* 0x0000000603047c25 */ /* 0x000fe2000f8e0004 */
[----:B------:R-:W-:-:S03]  /*b940*/  ISETP.GE.AND P3, PT, R10, UR5, PT ;  /* 0x000000050a007c0c */ /* 0x000fc6000bf66270 */
[----:B------:R-:W-:Y:S01]  /*b950*/  IMAD R3, R3, UR7, R0 ;  /* 0x0000000703037c24 */ /* 0x000fe2000f8e0200 */
[----:B------:R-:W-:Y:S02]  /*b960*/  ULDC.64 UR6, c[0x0][0xa80] ;  /* 0x0002a00000067ab9 */ /* 0x000fe40000000a00 */
[----:B-12---:R-:W-:Y:S02]  /*b970*/  LEA R12, P0, R4, UR6, 0x1 ;  /* 0x00000006040c7c11 */ /* 0x006fe4000f8008ff */
[----:B------:R-:W-:-:S04]  /*b980*/  IADD3 R3, R5, R3, RZ ;  /* 0x0000000305037210 */ /* 0x000fc80007ffe0ff */
[----:B------:R-:W-:-:S05]  /*b990*/  LEA.HI.X R13, R4, UR7, R3, 0x1, P0 ;  /* 0x00000007040d7c11 */ /* 0x000fca00080f0c03 */
[----:B------:R3:W-:Y:S04]  /*b9a0*/  @!P2 STG.E.128 desc[UR52][R12.64], RZ ;  /* 0x000000ff0c00a986 */ /* 0x0007e8000c101d34 */
[----:B------:R3:W-:Y:S02]  /*b9b0*/  @!P3 STG.E.128 desc[UR52][R12.64+0x80], RZ ;  /* 0x000080ff0c00b986 */ /* 0x0007e4000c101d34 */
.L_x_7458:
[----:B------:R-:W-:Y:S05]  /*b9c0*/  BSYNC B0 ;  /* 0x0000000000007941 */ /* 0x000fea0003800000 */
.L_x_7457:
        /* <DEDUP_REMOVED lines=20> */
.L_x_7459:
[----:B------:R-:W-:Y:S05]  /*bb10*/  BSYNC B0 ;  /* 0x0000000000007941 */ /* 0x000fea0003800000 */
.L_x_7448:
[----:B------:R-:W5:Y:S02]  /*bb20*/  LDC R0, c[0x0][0xda8] ;  /* 0x00036a00ff007b82 */ /* 0x000f640000000800 */
[----:B-----5:R-:W-:-:S13]  /*bb30*/  ISETP.LE.AND P0, PT, R0, UR4, PT ;  /* 0x0000000400007c0c */ /* 0x020fda000bf03270 */
[----:B------:R-:W-:Y:S05]  /*bb40*/  @!P0 BRA `(.L_x_7460) ;  /* 0xffffff50009c8947 */ /* 0x000fea000383ffff */
[----:B------:R-:W-:Y:S05]  /*bb50*/  EXIT ;  /* 0x000000000000794d */ /* 0x000fea0003800000 */
.L_x_7412:
        /* <DEDUP_REMOVED lines=8> */
[----:B------:R-:W-:Y:S02]  /*bbe0*/  IMAD.MOV.U32 R17, RZ, RZ, 0x1 ;  /* 0x00000001ff117424 */ /* 0x000fe400078e00ff */
[----:B------:R-:W-:-:S04]  /*bbf0*/  IMAD.MOV.U32 R16, RZ, RZ, RZ ;  /* 0x000000ffff107224 */ /* 0x000fc800078e00ff */
[----:B------:R-:W1:Y:S02]  /*bc00*/  LDC R0, c[0x0][0xda8] ;  /* 0x00036a00ff007b82 */ /* 0x000e640000000800 */
[----:B-1----:R-:W-:-:S13]  /*bc10*/  ISETP.LE.AND P0, PT, R0, UR4, PT ;  /* 0x0000000400007c0c */ /* 0x002fda000bf03270 */
[----:B------:R-:W-:Y:S05]  /*bc20*/  @P0 BRA `(.L_x_7461) ;  /* 0x00000028004c0947 */ /* 0x000fea0003800000 */
[----:B------:R-:W1:Y:S01]  /*bc30*/  S2R R2, SR_TID.X ;  /* 0x0000000000027919 */ /* 0x000e620000002100 */
[----:B------:R-:W-:Y:S01]  /*bc40*/  MOV R18, UR4 ;  /* 0x0000000400127c02 */ /* 0x000fe20008000f00 */
[----:B------:R-:W-:Y:S01]  /*bc50*/  IMAD.MOV.U32 R16, RZ, RZ, RZ ;  /* 0x000000ffff107224 */ /* 0x000fe200078e00ff */
[----:B------:R-:W-:Y:S01]  /*bc60*/  ULDC UR48, c[0x0][0xc] ;  /* 0x0000030000307ab9 */ /* 0x000fe20000000800 */
[----:B------:R-:W-:Y:S01]  /*bc70*/  IMAD.MOV.U32 R17, RZ, RZ, 0x1 ;  /* 0x00000001ff117424 */ /* 0x000fe200078e00ff */
[----:B------:R-:W-:Y:S01]  /*bc80*/  ULDC.64 UR44, c[0x0][0x198] ;  /* 0x00006600002c7ab9 */ /* 0x000fe20000000a00 */
[----:B------:R-:W-:Y:S01]  /*bc90*/  UMOV UR47, URZ ;  /* 0x0000003f002f7c82 */ /* 0x000fe20008000000 */
[----:B-1----:R-:W-:-:S07]  /*bca0*/  LOP3.LUT R19, R2, 0x1f, RZ, 0xc0, !PT ;  /* 0x0000001f02137812 */ /* 0x002fce00078ec0ff */
.L_x_7509:
        /* <DEDUP_REMOVED lines=21> */
.L_x_7462:
[----:B------:R-:W-:Y:S01]  /*be00*/  ULDC UR9, c[0x0][0xdc4] ;  /* 0x0003710000097ab9 */ /* 0x000fe20000000800 */
[----:B------:R-:W-:Y:S01]  /*be10*/  UMOV UR7, UR8 ;  /* 0x0000000800077c82 */ /* 0x000fe20008000000 */
[----:B------:R-:W-:-:S11]  /*be20*/  UISETP.NE.AND UP0, UPT, UR9, 0x1, UPT ;  /* 0x000000010900788c */ /* 0x000fd6000bf05270 */
[----:B------:R-:W-:Y:S02]  /*be30*/  @UP0 ULDC.64 UR10, c[0x0][0xdc8] ;  /* 0x00037200000a0ab9 */ /* 0x000fe40000000a00 */
[----:B------:R-:W-:-:S04]  /*be40*/  UIMAD.WIDE.U32 UR4, UR8, UR10, URZ ;  /* 0x0000000a080472a5 */ /* 0x000fc8000f8e003f */
[----:B------:R-:W-:-:S04]  /*be50*/  @UP0 USHF.R.U32.HI UR7, URZ, UR11, UR5 ;  /* 0x0000000b3f070299 */ /* 0x000fc80008011605 */
[----:B------:R-:W-:-:S12]  /*be60*/  UIMAD UR4, UR7, UR9, URZ ;  /* 0x00000009070472a4 */ /* 0x000fd8000f8e023f */
.L_x_7463:
[----:B------:R-:W-:Y:S01]  /*be70*/  ULOP3.LUT UR5, URZ, UR7, URZ, 0x33, !UPT ;  /* 0x000000073f057292 */ /* 0x000fe2000f8e333f */
[----:B------:R-:W-:Y:S01]  /*be80*/  BSSY B6, `(.L_x_7464) ;  /* 0x000025e000067945 */ /* 0x000fe20003800000 */
[----:B------:R-:W-:Y:S01]  /*be90*/  ULDC.64 UR10, c[0x0][0x3f8] ;  /* 0x0000fe00000a7ab9 */ /* 0x000fe20000000a00 */
[----:B------:R-:W-:Y:S01]  /*bea0*/  ULDC UR7, c[0x0][0xdac] ;  /* 0x00036b0000077ab9 */ /* 0x000fe20000000800 */
[----:B------:R-:W-:Y:S02]  /*beb0*/  UISETP.NE.U32.AND UP0, UPT, UR10, URZ, UPT ;  /* 0x0000003f0a00728c */ /* 0x000fe4000bf05070 */
[----:B------:R-:W-:Y:S02]  /*bec0*/  UIADD3 UR5, UR5, UR7, URZ ;  /* 0x0000000705057290 */ /* 0x000fe4000fffe03f */
[----:B------:R-:W-:Y:S02]  /*bed0*/  UISETP.NE.AND.EX UP0, UPT, UR11, URZ, UPT, UP0 ;  /* 0x0000003f0b00728c */ /* 0x000fe4000bf05300 */
[----:B------:R-:W-:Y:S01]  /*bee0*/  USHF.L.U32 UR41, UR5, 0x7, URZ ;  /* 0x0000000705297899 */ /* 0x000fe2000800063f */
[----:B------:R-:W-:Y:S01]  /*bef0*/  ULDC UR7, c[0x0][0x404] ;  /* 0x0001010000077ab9 */ /* 0x000fe20000000800 */
[----:B------:R-:W-:Y:S01]  /*bf00*/  ULDC UR10, c[0x0][0x288] ;  /* 0x0000a200000a7ab9 */ /* 0x000fe20000000800 */
[----:B------:R-:W-:-:S02]  /*bf10*/  USEL UR7, UR7, 0x1, UP0 ;  /* 0x0000000107077887 */ /* 0x000fc40008000000 */
[----:B------:R-:W-:Y:S01]  /*bf20*/  UIADD3 UR5, UR41, 0xff, -UR10 ;  /* 0x000000ff29057890 */ /* 0x000fe2000fffe80a */
[----:B------:R-:W-:Y:S02]  /*bf30*/  ULDC UR9, c[0x0][0xdb8] ;  /* 0x00036e0000097ab9 */ /* 0x000fe40000000800 */
[----:B------:R-:W-:Y:S01]  /*bf40*/  ULDC UR10, c[0x0][0x2e0] ;  /* 0x0000b800000a7ab9 */ /* 0x000fe20000000800 */
[----:B------:R-:W-:Y:S02]  /*bf50*/  UISETP.NE.AND UP1, UPT, UR9, 0x1, UPT ;  /* 0x000000010900788c */ /* 0x000fe4000bf25270 */
[----:B------:R-:W-:Y:S02]  /*bf60*/  UIMAD UR11, UR7, UR10, 0x7f ;  /* 0x0000007f070b74a4 */ /* 0x000fe4000f8e020a */
[----:B------:R-:W-:Y:S02]  /*bf70*/  UIMAD UR5, UR7, UR10, UR5 ;  /* 0x0000000a070572a4 */ /* 0x000fe4000f8e0205 */
[----:B------:R-:W-:-:S02]  /*bf80*/  USHF.R.S32.HI UR10, URZ, 0x1f, UR11 ;  /* 0x0000001f3f0a7899 */ /* 0x000fc4000801140b */
[----:B------:R-:W-:Y:S02]  /*bf90*/  USHF.R.S32.HI UR7, URZ, 0x1f, UR5 ;  /* 0x0000001f3f077899 */ /* 0x000fe40008011405 */
[----:B------:R-:W-:Y:S02]  /*bfa0*/  ULEA.HI UR10, UR10, UR11, URZ, 0x7 ;  /* 0x0000000b0a0a7291 */ /* 0x000fe4000f8f383f */
[----:B------:R-:W-:Y:S02]  /*bfb0*/  ULEA.HI UR7, UR7, UR5, URZ, 0x7 ;  /* 0x0000000507077291 */ /* 0x000fe4000f8f383f */
[----:B------:R-:W-:Y:S02]  /*bfc0*/  USHF.R.S32.HI UR10, URZ, 0x7, UR10 ;  /* 0x000000073f0a7899 */ /* 0x000fe4000801140a */
[----:B------:R-:W-:Y:S02]  /*bfd0*/  USHF.R.S32.HI UR7, URZ, 0x7, UR7 ;  /* 0x000000073f077899 */ /* 0x000fe40008011407 */
[----:B------:R-:W-:-:S02]  /*bfe0*/  UIADD3 UR4, UR8, -UR4, URZ ;  /* 0x8000000408047290 */ /* 0x000fc4000fffe03f */
[----:B------:R-:W-:Y:S01]  /*bff0*/  UISETP.LT.AND UP0, UPT, UR10, UR7, UPT ;  /* 0x000000070a00728c */ /* 0x000fe2000bf01270 */
[----:B------:R-:W-:-:S03]  /*c000*/  ULDC UR8, c[0x0][0xdc4] ;  /* 0x0003710000087ab9 */ /* 0x000fc60000000800 */
[----:B------:R-:W-:Y:S02]  /*c010*/  USEL UR39, UR10, UR7, UP0 ;  /* 0x000000070a277287 */ /* 0x000fe40008000000 */
[----:B------:R-:W-:-:S03]  /*c020*/  UIMAD UR6, UR6, UR8, UR4 ;  /* 0x00000008060672a4 */ /* 0x000fc6000f8e0204 */
[----:B------:R-:W-:Y:S01]  /*c030*/  @UP1 ULDC UR4, c[0x0][0xdbc] ;  /* 0x00036f0000041ab9 */ /* 0x000fe20000000800 */
[----:B------:R-:W-:Y:S01]  /*c040*/  ISETP.LT.AND P0, PT, RZ, UR39, PT ;  /* 0x00000027ff007c0c */ /* 0x000fe2000bf01270 */
[----:B------:R-:W-:Y:S01]  /*c050*/  UIMAD.WIDE.U32 UR4, UR6, UR4, URZ ;  /* 0x00000004060472a5 */ /* 0x000fe2000f8e003f */
[----:B------:R-:W-:Y:S01]  /*c060*/  @UP1 ULDC UR8, c[0x0][0xdc0] ;  /* 0x0003700000081ab9 */ /* 0x000fe20000000800 */
[----:B------:R-:W-:Y:S02]  /*c070*/  UMOV UR43, UR6 ;  /* 0x00000006002b7c82 */ /* 0x000fe40008000000 */
        /* <DEDUP_REMOVED lines=20> */
.L_x_7465:
        /* <DEDUP_REMOVED lines=23> */
.L_x_7467:
        /* <DEDUP_REMOVED lines=20> */
.L_x_7469:
        /* <DEDUP_REMOVED lines=16> */
.L_x_7468:
[----:B------:R-:W-:Y:S01]  /*c570*/  ULDC.64 UR4, c[0x0][0x9f8] ;  /* 0x00027e0000047ab9 */ /* 0x000fe20000000a00 */
[----:B------:R-:W-:Y:S01]  /*c580*/  IMAD.U32 R5, RZ, RZ, UR43 ;  /* 0x0000002bff057e24 */ /* 0x000fe2000f8e00ff */
[----:B------:R-:W-:Y:S01]  /*c590*/  ISETP.NE.U32.AND P0, PT, RZ, UR4, PT ;  /* 0x00000004ff007c0c */ /* 0x000fe2000bf05070 */
[----:B------:R-:W1:Y:S01]  /*c5a0*/  LDC R4, c[0x0][0x428] ;  /* 0x00010a00ff047b82 */ /* 0x000e620000000800 */
[----:B------:R-:W-:Y:S02]  /*c5b0*/  MOV R0, UR43 ;  /* 0x0000002b00007c02 */ /* 0x000fe40008000f00 */
        /* <DEDUP_REMOVED lines=13> */
[----:B--2---:R-:W1:Y:S06]  /*c690*/  LDC.64 R2, c[0x0][0x3f8] ;  /* 0x0000fe00ff027b82 */ /* 0x004e6c0000000a00 */
[----:B------:R-:W-:-:S02]  /*c6a0*/  VOTEU.ALL UP1, P1 ;  /* 0x00000000003f7886 */ /* 0x000fc40000820000 */
[----:B------:R-:W2:Y:S03]  /*c6b0*/  @P0 LDC R5, c[0x0][0x42c] ;  /* 0x00010b00ff050b82 */ /* 0x000ea60000000800 */
[----:B------:R-:W-:-:S04]  /*c6c0*/  @!UP1 UIADD3 UR4, UP0, UR44, 0x270, URZ ;  /* 0x000002702c049890 */ /* 0x000fc8000ff1e03f */
[----:B------:R-:W-:Y:S01]  /*c6d0*/  @!UP1 UIADD3.X UR5, URZ, UR45, URZ, UP0, !UPT ;  /* 0x0000002d3f059290 */ /* 0x000fe200087fe43f */
[----:B------:R-:W4:Y:S08]  /*c6e0*/  @P0 LDC R6, c[0x0][0x430] ;  /* 0x00010c00ff060b82 */ /* 0x000f300000000800 */
[----:B------:R1:W-:Y:S01]  /*c6f0*/  @!UP1 UTMAPF.L2.4D [UR40], [UR4] ;  /* 0x00000028040095b8 */ /* 0x0003e20008018000 */
[----:B--2---:R-:W-:Y:S01]  /*c700*/  @P0 IMAD.HI.U32 R5, R5, UR42, RZ ;  /* 0x0000002a05050c27 */ /* 0x004fe2000f8e00ff */
[----:B------:R2:W-:Y:S04]  /*c710*/  @!UP1 UTMAPF.L2.4D [UR8], [UR4] ;  /* 0x00000008040095b8 */ /* 0x0005e80008018000 */
[----:B----4-:R-:W-:Y:S01]  /*c720*/  @P0 SHF.R.U32.HI R4, RZ, R6, R5 ;  /* 0x00000006ff040219 */ /* 0x010fe20000011605 */
[----:B------:R-:W-:Y:S01]  /*c730*/  IMAD.U32 R5, RZ, RZ, UR39 ;  /* 0x00000027ff057e24 */ /* 0x000fe2000f8e00ff */
[----:B-1----:R-:W-:-:S03]  /*c740*/  ISETP.NE.U32.AND P0, PT, R2, RZ, PT ;  /* 0x000000ff0200720c */ /* 0x002fc60003f05070 */
[----:B------:R-:W-:Y:S01]  /*c750*/  VIADD R5, R5, 0xffffffff ;  /* 0xffffffff05057836 */ /* 0x000fe20000000000 */
[----:B------:R-:W-:-:S04]  /*c760*/  ISETP.NE.AND.EX P0, PT, R3, RZ, PT, P0 ;  /* 0x000000ff0300720c */ /* 0x000fc80003f05300 */
[----:B---3--:R-:W-:Y:S01]  /*c770*/  SEL R6, R0, RZ, !P0 ;  /* 0x000000ff00067207 */ /* 0x008fe20004000000 */
[----:B--2---:R-:W-:Y:S08]  /*c780*/  BRA.DIV UR6, `(.L_x_7470) ;  /* 0x0000002206e87947 */ /* 0x004ff0000b800000 */
.L_x_7521:
[----:B------:R-:W-:Y:S01]  /*c790*/  UMOV UR4, 0xffffffff ;  /* 0xffffffff00047882 */ /* 0x000fe20000000000 */
[----:B------:R-:W-:Y:S02]  /*c7a0*/  SHF.R.S32.HI R12, RZ, 0x1f, R0 ;  /* 0x0000001fff0c7819 */ /* 0x000fe40000011400 */
[----:B------:R-:W-:Y:S05]  /*c7b0*/  BRA.DIV UR4, `(.L_x_7471) ;  /* 0x0000002604087947 */ /* 0x000fea000b800000 */
[----:B------:R-:W-:-:S13]  /*c7c0*/  ELECT P6, URZ, PT ;  /* 0x00000000003f782f */ /* 0x000fda00038c0000 */
.L_x_7524:
[----:B------:R-:W-:Y:S05]  /*c7d0*/  @!P6 BRA `(.L_x_7472) ;  /* 0x0000000000d8e947 */ /* 0x000fea0003800000 */
[----:B------:R-:W-:Y:S01]  /*c7e0*/  MOV R6, R0 ;  /* 0x0000000000067202 */ /* 0x000fe20000000f00 */
        /* <DEDUP_REMOVED lines=19> */
.L_x_7473:
[----:B------:R-:W2:Y:S01]  /*c920*/  S2R R7, SR_TID.X ;  /* 0x0000000000077919 */ /* 0x000ea20000002100 */
[----:B-1----:R-:W-:Y:S02]  /*c930*/  LEA R8, R16, UR38, 0x3 ;  /* 0x0000002610087c11 */ /* 0x002fe4000f8e18ff */
[----:B--2---:R-:W-:Y:S02]  /*c940*/  LOP3.LUT R9, R7, 0x7f, RZ, 0xc0, !PT ;  /* 0x0000007f07097812 */ /* 0x004fe400078ec0ff */
[----:B------:R-:W-:Y:S02]  /*c950*/  SHF.L.U32 R7, R17, 0x1f, RZ ;  /* 0x0000001f11077819 */ /* 0x000fe400000006ff */
[----:B------:R-:W-:Y:S02]  /*c960*/  ISETP.NE.AND P3, PT, R9, RZ, PT ;  /* 0x000000ff0900720c */ /* 0x000fe40003f65270 */
[----:B------:R-:W1:Y:S02]  /*c970*/  SYNCS.PHASECHK.TRANS64.TRYWAIT P2, [R8+URZ+0x28840], R7 ;  /* 0x02884007080075a7 */ /* 0x000e64000804017f */
[----:B-1----:R-:W-:Y:S09]  /*c980*/  @!P2 BRA `(.L_x_7474) ;  /* 0x0000002000b4a947 */ /* 0x002ff20003800000 */
.L_x_7525:
[----:B------:R-:W-:Y:S05]  /*c990*/  @P3 BRA `(.L_x_7475) ;  /* 0x0000000000143947 */ /* 0x000fea0003800000 */
[----:B------:R-:W-:Y:S01]  /*c9a0*/  ISETP.NE.AND P2, PT, R19, RZ, PT ;  /* 0x000000ff1300720c */ /* 0x000fe20003f45270 */
[----:B-1----:R-:W-:-:S04]  /*c9b0*/  IMAD.MOV.U32 R7, RZ, RZ, 0x8000 ;  /* 0x00008000ff077424 */ /* 0x002fc800078e00ff */
[----:B------:R2:W-:Y:S08]  /*c9c0*/  SYNCS.ARRIVE.TRANS64 RZ, [R8+URZ+0x28830], R7 ;  /* 0x0288300708ff79a7 */ /* 0x0005f0000800003f */
[----:B------:R-:W-:Y:S05]  /*c9d0*/  @!P2 BRA `(.L_x_7475) ;  /* 0x000000000004a947 */ /* 0x000fea0003800000 */
[----:B------:R-:W-:Y:S01]  /*c9e0*/  BPT.TRAP 0x1 ;  /* 0x000000040000795c */ /* 0x000fe20000300000 */
.L_x_7475:
        /* <DEDUP_REMOVED lines=17> */
[----:B---3--:R-:W-:Y:S01]  /*cb00*/  UMOV UR8, UR14 ;  /* 0x0000000e00087c82 */ /* 0x008fe20008000000 */
[----:B------:R-:W-:Y:S02]  /*cb10*/  UMOV UR10, UR15 ;  /* 0x0000000f000a7c82 */ /* 0x000fe40008000000 */
[----:B------:R3:W-:Y:S02]  /*cb20*/  UTMALDG.4D [UR8], [UR4], desc[UR6] ;  /* 0x00000608040075b4 */ /* 0x0007e40008019000 */
[----:B---3--:R-:W-:Y:S01]  /*cb30*/  NOP ;  /* 0x0000000000007918 */ /* 0x008fe20000000000 */
.L_x_7472:
        /* <DEDUP_REMOVED lines=9> */
[----:B-12---:R-:W-:Y:S01]  /*cbd0*/  @P2 IMAD.MOV.U32 R7, RZ, RZ, 0x8000 ;  /* 0x00008000ff072424 */ /* 0x006fe200078e00ff */
        /* <DEDUP_REMOVED lines=21> */
.L_x_7526:
        /* <DEDUP_REMOVED lines=17> */
[----:B------:R-:W-:Y:S02]  /*ce40*/  IMAD.MOV.U32 R8, RZ, RZ, R6 ;  /* 0x000000ffff087224 */ /* 0x000fe400078e0006 */
[----:B------:R-:W-:Y:S01]  /*ce50*/  IMAD.U32 R9, RZ, RZ, UR46 ;  /* 0x0000002eff097e24 */ /* 0x000fe2000f8e00ff */
[----:B------:R-:W-:Y:S06]  /*ce60*/  @!P0 BRA `(.L_x_7481) ;  /* 0x0000000000508947 */ /* 0x000fec0003800000 */
[----:B------:R-:W-:Y:S01]  /*ce70*/  ULDC UR7, c[0x0][0x41c] ;  /* 0x0001070000077ab9 */ /* 0x000fe20000000800 */
[----:B------:R-:W-:Y:S01]  /*ce80*/  UMOV UR6, UR46 ;  /* 0x0000002e00067c82 */ /* 0x000fe20008000000 */
[----:B------:R-:W-:-:S11]  /*ce90*/  UISETP.NE.AND UP0, UPT, UR7, 0x1, UPT ;  /* 0x000000010700788c */ /* 0x000fd6000bf05270 */
        /* <DEDUP_REMOVED lines=9> */
[----:B------:R-:W-:-:S04]  /*cf30*/  IMAD.WIDE.U32 R8, R0, UR8, R8 ;  /* 0x0000000800087c25 */ /* 0x000fc8000f8e0008 */
[----:B------:R-:W-:Y:S01]  /*cf40*/  IMAD.IADD R9, R11, 0x1, R9 ;  /* 0x000000010b097824 */ /* 0x000fe200078e0209 */
[----:B------:R-:W-:-:S04]  /*cf50*/  LEA R2, P2, R8, R2, 0x2 ;  /* 0x0000000208027211 */ /* 0x000fc800078410ff */
[----:B------:R-:W-:-:S05]  /*cf60*/  LEA.HI.X R3, R8, R3, R9, 0x2, P2 ;  /* 0x0000000308037211 */ /* 0x000fca00010f1409 */
[----:B------:R1:W5:Y:S01]  /*cf70*/  LDG.E R8, desc[UR52][R2.64] ;  /* 0x0000003402087981 */ /* 0x000362000c1e1900 */
[----:B------:R-:W-:-:S04]  /*cf80*/  UIADD3 UR4, -UR6, URZ, URZ ;  /* 0x0000003f06047290 */ /* 0x000fc8000fffe13f */
[----:B------:R-:W-:-:S06]  /*cf90*/  UIMAD UR4, UR7, UR4, UR46 ;  /* 0x00000004070472a4 */ /* 0x000fcc000f8e022e */
[----:B-1----:R-:W-:-:S07]  /*cfa0*/  IMAD.U32 R9, RZ, RZ, UR4 ;  /* 0x00000004ff097e24 */ /* 0x002fce000f8e00ff */
.L_x_7481:
[----:B------:R-:W1:Y:S01]  /*cfb0*/  S2R R2, SR_TID.X ;  /* 0x0000000000027919 */ /* 0x000e620000002100 */
[----:B------:R-:W-:Y:S02]  /*cfc0*/  LEA R3, R10, UR38, 0x3 ;  /* 0x000000260a037c11 */ /* 0x000fe4000f8e18ff */
[----:B-1----:R-:W-:Y:S02]  /*cfd0*/  LOP3.LUT R11, R2, 0x7f, RZ, 0xc0, !PT ;  /* 0x0000007f020b7812 */ /* 0x002fe400078ec0ff */
[----:B------:R-:W-:Y:S02]  /*cfe0*/  SHF.L.U32 R2, R7, 0x1f, RZ ;  /* 0x0000001f07027819 */ /* 0x000fe400000006ff */
[----:B------:R-:W-:Y:S02]  /*cff0*/  ISETP.NE.AND P2, PT, R11, RZ, PT ;  /* 0x000000ff0b00720c */ /* 0x000fe40003f45270 */
[----:B------:R-:W1:Y:S02]  /*d000*/  SYNCS.PHASECHK.TRANS64.TRYWAIT P3, [R3+URZ+0x28840], R2 ;  /* 0x02884002030075a7 */ /* 0x000e64000806017f */
[----:B-1----:R-:W-:Y:S09]  /*d010*/  @!P3 BRA `(.L_x_7482) ;  /* 0x0000001c003cb947 */ /* 0x002ff20003800000 */
.L_x_7527:
[----:B------:R-:W-:Y:S05]  /*d020*/  @P2 BRA `(.L_x_7483) ;  /* 0x0000000000142947 */ /* 0x000fea0003800000 */
[----:B------:R-:W-:Y:S02]  /*d030*/  ISETP.NE.AND P3, PT, R19, RZ, PT ;  /* 0x000000ff1300720c */ /* 0x000fe40003f65270 */
[----:B-1----:R-:W-:-:S04]  /*d040*/  MOV R2, 0x8000 ;  /* 0x0000800000027802 */ /* 0x002fc80000000f00 */
[----:B------:R2:W-:Y:S07]  /*d050*/  SYNCS.ARRIVE.TRANS64 RZ, [R3+URZ+0x28830], R2 ;  /* 0x0288300203ff79a7 */ /* 0x0005ee000800003f */
[----:B------:R-:W-:Y:S05]  /*d060*/  @!P3 BRA `(.L_x_7483) ;  /* 0x000000000004b947 */ /* 0x000fea0003800000 */
[----:B------:R-:W-:Y:S01]  /*d070*/  BPT.TRAP 0x1 ;  /* 0x000000040000795c */ /* 0x000fe20000300000 */
.L_x_7483:
        /* <DEDUP_REMOVED lines=12> */
[----:B-12---:R-:W-:Y:S01]  /*d140*/  SHF.L.U32 R3, R17, 0x1f, RZ ;  /* 0x0000001f11037819 */ /* 0x006fe200000006ff */
        /* <DEDUP_REMOVED lines=13> */
.L_x_7528:
[----:B------:R-:W-:Y:S05]  /*d220*/  @P2 BRA `(.L_x_7485) ;  /* 0x0000000000182947 */ /* 0x000fea0003800000 */
[----:B------:R-:W-:Y:S01]  /*d230*/  ISETP.NE.AND P2, PT, R19, RZ, PT ;  /* 0x000000ff1300720c */ /* 0x000fe20003f45270 */
[----:B-1----:R-:W-:Y:S01]  /*d240*/  IMAD.MOV.U32 R3, RZ, RZ, 0x8000 ;  /* 0x00008000ff037424 */ /* 0x002fe200078e00ff */
[----:B------:R-:W-:-:S04]  /*d250*/  LEA R2, R16, UR38, 0x3 ;  /* 0x0000002610027c11 */ /* 0x000fc8000f8e18ff */
[----:B------:R2:W-:Y:S07]  /*d260*/  SYNCS.ARRIVE.TRANS64 RZ, [R2+URZ+0x28850], R3 ;  /* 0x0288500302ff79a7 */ /* 0x0005ee000800003f */
[----:B------:R-:W-:Y:S05]  /*d270*/  @!P2 BRA `(.L_x_7485) ;  /* 0x000000000004a947 */ /* 0x000fea0003800000 */
[----:B------:R-:W-:Y:S01]  /*d280*/  BPT.TRAP 0x1 ;  /* 0x000000040000795c */ /* 0x000fe20000300000 */
.L_x_7485:
        /* <DEDUP_REMOVED lines=19> */
[----:B---3--:R-:W-:Y:S01]  /*d3c0*/  UMOV UR8, UR14 ;  /* 0x0000000e00087c82 */ /* 0x008fe20008000000 */
[----:B------:R-:W-:Y:S02]  /*d3d0*/  UMOV UR10, UR15 ;  /* 0x0000000f000a7c82 */ /* 0x000fe40008000000 */
[----:B------:R3:W-:Y:S02]  /*d3e0*/  UTMALDG.4D [UR8], [UR4], desc[UR6] ;  /* 0x00000608040075b4 */ /* 0x0007e40008019000 */
[----:B---3--:R-:W-:Y:S01]  /*d3f0*/  NOP ;  /* 0x0000000000007918 */ /* 0x008fe20000000000 */
.L_x_7480:
[----:B------:R-:W-:Y:S05]  /*d400*/  BSYNC B0 ;  /* 0x0000000000007941 */ /* 0x000fea0003800000 */
.L_x_7479:
[----:B------:R-:W-:Y:S01]  /*d410*/  UIADD3 UR4, UR39, -0x3, URZ ;  /* 0xfffffffd27047890 */ /* 0x000fe2000fffe03f */
[----:B------:R-:W-:Y:S01]  /*d420*/  IMAD.MOV.U32 R17, RZ, RZ, R7 ;  /* 0x000000ffff117224 */ /* 0x000fe200078e0007 */
[----:B------:R-:W-:-:S04]  /*d430*/  MOV R16, R10 ;  /* 0x0000000a00107202 */ /* 0x000fc80000000f00 */
[----:B------:R-:W-:-:S07]  /*d440*/  IMAD.U32 R7, RZ, RZ, UR4 ;  /* 0x00000004ff077e24 */ /* 0x000fce000f8e00ff */
.L_x_7478:
[----:B------:R-:W-:Y:S01]  /*d450*/  ISETP.NE.AND P2, PT, RZ, UR46, PT ;  /* 0x0000002eff007c0c */ /* 0x000fe2000bf45270 */
[----:B------:R-:W-:-:S12]  /*d460*/  BSSY B0, `(.L_x_7477) ;  /* 0x00000c5000007945 */ /* 0x000fd80003800000 */
[----:B------:R-:W-:Y:S05]  /*d470*/  @!P2 BRA `(.L_x_7486) ;  /* 0x0000000c000ca947 */ /* 0x000fea0003800000 */
[----:B------:R-:W-:-:S07]  /*d480*/  IMAD.MOV.U32 R8, RZ, RZ, R6 ;  /* 0x000000ffff087224 */ /* 0x000fce00078e0006 */
.L_x_7501:
        /* <DEDUP_REMOVED lines=27> */
.L_x_7489:
[----:B------:R-:W1:Y:S01]  /*d640*/  S2R R2, SR_TID.X ;  /* 0x0000000000027919 */ /* 0x000e620000002100 */
[----:B------:R-:W-:Y:S02]  /*d650*/  LEA R3, R10, UR38, 0x3 ;  /* 0x000000260a037c11 */ /* 0x000fe4000f8e18ff */
[----:B-1----:R-:W-:Y:S02]  /*d660*/  LOP3.LUT R9, R2, 0x7f, RZ, 0xc0, !PT ;  /* 0x0000007f02097812 */ /* 0x002fe400078ec0ff */
[----:B------:R-:W-:Y:S02]  /*d670*/  SHF.L.U32 R2, R11, 0x1f, RZ ;  /* 0x0000001f0b027819 */ /* 0x000fe400000006ff */
[----:B------:R-:W-:Y:S02]  /*d680*/  ISETP.NE.AND P2, PT, R9, RZ, PT ;  /* 0x000000ff0900720c */ /* 0x000fe40003f45270 */
[----:B------:R-:W1:Y:S02]  /*d690*/  SYNCS.PHASECHK.TRANS64.TRYWAIT P3, [R3+URZ+0x28840], R2 ;  /* 0x02884002030075a7 */ /* 0x000e64000806017f */
[----:B-1----:R-:W-:Y:S09]  /*d6a0*/  @!P3 BRA `(.L_x_7490) ;  /* 0x0000001400c0b947 */ /* 0x002ff20003800000 */
.L_x_7529:
[----:B------:R-:W-:Y:S05]  /*d6b0*/  @P2 BRA `(.L_x_7491) ;  /* 0x0000000000142947 */ /* 0x000fea0003800000 */
[----:B------:R-:W-:Y:S01]  /*d6c0*/  ISETP.NE.AND P3, PT, R19, RZ, PT ;  /* 0x000000ff1300720c */ /* 0x000fe20003f65270 */
[----:B-1----:R-:W-:-:S04]  /*d6d0*/  IMAD.MOV.U32 R2, RZ, RZ, 0x8000 ;  /* 0x00008000ff027424 */ /* 0x002fc800078e00ff */
[----:B------:R2:W-:Y:S08]  /*d6e0*/  SYNCS.ARRIVE.TRANS64 RZ, [R3+URZ+0x28830], R2 ;  /* 0x0288300203ff79a7 */ /* 0x0005f0000800003f */
[----:B------:R-:W-:Y:S05]  /*d6f0*/  @!P3 BRA `(.L_x_7491) ;  /* 0x000000000004b947 */ /* 0x000fea0003800000 */
[----:B------:R-:W-:Y:S01]  /*d700*/  BPT.TRAP 0x1 ;  /* 0x000000040000795c */ /* 0x000fe20000300000 */
.L_x_7491:
        /* <DEDUP_REMOVED lines=14> */
[----:B-12---:R-:W-:Y:S01]  /*d7f0*/  LEA R2, R16, UR17, 0x3 ;  /* 0x0000001110027c11 */ /* 0x006fe2000f8e18ff */
        /* <DEDUP_REMOVED lines=11> */
.L_x_7530:
[----:B------:R-:W-:Y:S05]  /*d8b0*/  @P2 BRA `(.L_x_7493) ;  /* 0x0000000000142947 */ /* 0x000fea0003800000 */
[----:B------:R-:W-:Y:S01]  /*d8c0*/  ISETP.NE.AND P2, PT, R19, RZ, PT ;  /* 0x000000ff1300720c */ /* 0x000fe20003f45270 */
[----:B------:R-:W-:-:S04]  /*d8d0*/  IMAD.MOV.U32 R3, RZ, RZ, 0x8000 ;  /* 0x00008000ff037424 */ /* 0x000fc800078e00ff */
[----:B------:R2:W-:Y:S08]  /*d8e0*/  SYNCS.ARRIVE.TRANS64 RZ, [R2+URZ+0x50], R3 ;  /* 0x0000500302ff79a7 */ /* 0x0005f0000800003f */
[----:B------:R-:W-:Y:S05]  /*d8f0*/  @!P2 BRA `(.L_x_7493) ;  /* 0x000000000004a947 */ /* 0x000fea0003800000 */
[----:B------:R-:W-:Y:S01]  /*d900*/  BPT.TRAP 0x1 ;  /* 0x000000040000795c */ /* 0x000fe20000300000 */
.L_x_7493:
        /* <DEDUP_REMOVED lines=10> */
[----:B------:R-:W-:Y:S01]  /*d9b0*/  IMAD.MOV.U32 R5, RZ, RZ, R13 ;  /* 0x000000ffff057224 */ /* 0x000fe200078e000d */
[----:B------:R-:W-:-:S02]  /*d9c0*/  MOV R6, R8 ;  /* 0x0000000800067202 */ /* 0x000fc40000000f00 */
[----:B------:R-:W-:Y:S02]  /*d9d0*/  ULEA UR6, UR6, UR38, 0xf ;  /* 0x0000002606067291 */ /* 0x000fe4000f8e783f */
[----:B------:R-:W-:Y:S02]  /*d9e0*/  USHF.L.U32 UR11, UR11, 0x7, URZ ;  /* 0x000000070b0b7899 */ /* 0x000fe4000800063f */
[----:B------:R-:W-:Y:S02]  /*d9f0*/  UIADD3 UR9, UR9, 0x50, URZ ;  /* 0x0000005009097890 */ /* 0x000fe4000fffe03f */
        /* <DEDUP_REMOVED lines=8> */
.L_x_7488:
[----:B------:R-:W-:Y:S05]  /*da80*/  BSYNC B1 ;  /* 0x0000000000017941 */ /* 0x000fea0003800000 */
.L_x_7487:
[----:B------:R-:W-:Y:S01]  /*da90*/  VIADD R16, R10, 0x1 ;  /* 0x000000010a107836 */ /* 0x000fe20000000000 */
[----:B------:R-:W-:Y:S04]  /*daa0*/  BSSY B1, `(.L_x_7494) ;  /* 0x000005d000017945 */ /* 0x000fe80003800000 */
[----:B------:R-:W-:-:S04]  /*dab0*/  ISETP.NE.AND P2, PT, R16, 0x2, PT ;  /* 0x000000021000780c */ /* 0x000fc80003f45270 */
[----:B-12---:R-:W-:Y:S02]  /*dac0*/  SEL R2, RZ, 0x1, P2 ;  /* 0x00000001ff027807 */ /* 0x006fe40001000000 */
[----:B------:R-:W-:Y:S02]  /*dad0*/  SEL R16, R16, RZ, P2 ;  /* 0x000000ff10107207 */ /* 0x000fe40001000000 */
[----:B------:R-:W-:Y:S01]  /*dae0*/  LOP3.LUT R17, R11, R2, RZ, 0x3c, !PT ;  /* 0x000000020b117212 */ /* 0x000fe200078e3cff */
[----:B------:R-:W-:Y:S06]  /*daf0*/  @!P6 BRA `(.L_x_7495) ;  /* 0x00000004005ce947 */ /* 0x000fec0003800000 */
[----:B------:R-:W-:Y:S01]  /*db00*/  VIADD R13, R7, 0xffffffff ;  /* 0xffffffff070d7836 */ /* 0x000fe20000000000 */
        /* <DEDUP_REMOVED lines=18> */
.L_x_7496:
[----:B------:R-:W1:Y:S01]  /*dc30*/  S2R R2, SR_TID.X ;  /* 0x0000000000027919 */ /* 0x000e620000002100 */
[----:B------:R-:W-:Y:S02]  /*dc40*/  SHF.L.U32 R3, R17, 0x1f, RZ ;  /* 0x0000001f11037819 */ /* 0x000fe400000006ff */
[----:B-1----:R-:W-:Y:S02]  /*dc50*/  LOP3.LUT R9, R2, 0x7f, RZ, 0xc0, !PT ;  /* 0x0000007f02097812 */ /* 0x002fe400078ec0ff */
[----:B------:R-:W-:Y:S02]  /*dc60*/  LEA R2, R16, UR38, 0x3 ;  /* 0x0000002610027c11 */ /* 0x000fe4000f8e18ff */
[----:B------:R-:W-:Y:S02]  /*dc70*/  ISETP.NE.AND P2, PT, R9, RZ, PT ;  /* 0x000000ff0900720c */ /* 0x000fe40003f45270 */
[----:B------:R-:W1:Y:S02]  /*dc80*/  SYNCS.PHASECHK.TRANS64.TRYWAIT P3, [R2+URZ+0x28840], R3 ;  /* 0x02884003020075a7 */ /* 0x000e64000806017f */
[----:B-1----:R-:W-:Y:S09]  /*dc90*/  @!P3 BRA `(.L_x_7497) ;  /* 0x00000010006cb947 */ /* 0x002ff20003800000 */
.L_x_7531:
[----:B------:R-:W-:Y:S05]  /*dca0*/  @P2 BRA `(.L_x_7498) ;  /* 0x0000000000142947 */ /* 0x000fea0003800000 */
[----:B------:R-:W-:Y:S01]  /*dcb0*/  ISETP.NE.AND P3, PT, R19, RZ, PT ;  /* 0x000000ff1300720c */ /* 0x000fe20003f65270 */
[----:B-1----:R-:W-:-:S04]  /*dcc0*/  IMAD.MOV.U32 R3, RZ, RZ, 0x8000 ;  /* 0x00008000ff037424 */ /* 0x002fc800078e00ff */
[----:B------:R2:W-:Y:S08]  /*dcd0*/  SYNCS.ARRIVE.TRANS64 RZ, [R2+URZ+0x28830], R3 ;  /* 0x0288300302ff79a7 */ /* 0x0005f0000800003f */
[----:B------:R-:W-:Y:S05]  /*dce0*/  @!P3 BRA `(.L_x_7498) ;  /* 0x000000000004b947 */ /* 0x000fea0003800000 */
[----:B------:R-:W-:Y:S01]  /*dcf0*/  BPT.TRAP 0x1 ;  /* 0x000000040000795c */ /* 0x000fe20000300000 */
.L_x_7498:
        /* <DEDUP_REMOVED lines=12> */
[----:B-12---:R-:W-:Y:S01]  /*ddc0*/  LEA R2, R10, UR17, 0x3 ;  /* 0x000000110a027c11 */ /* 0x006fe2000f8e18ff */
        /* <DEDUP_REMOVED lines=13> */
.L_x_7532:
[----:B------:R-:W-:Y:S05]  /*dea0*/  @P2 BRA `(.L_x_7500) ;  /* 0x0000000000142947 */ /* 0x000fea0003800000 */
[----:B------:R-:W-:Y:S01]  /*deb0*/  ISETP.NE.AND P2, PT, R19, RZ, PT ;  /* 0x000000ff1300720c */ /* 0x000fe20003f45270 */
[----:B------:R-:W-:-:S04]  /*dec0*/  IMAD.MOV.U32 R3, RZ, RZ, 0x8000 ;  /* 0x00008000ff037424 */ /* 0x000fc800078e00ff */
[----:B------:R2:W-:Y:S08]  /*ded0*/  SYNCS.ARRIVE.TRANS64 RZ, [R2+URZ+0x50], R3 ;  /* 0x0000500302ff79a7 */ /* 0x0005f0000800003f */
[----:B------:R-:W-:Y:S05]  /*dee0*/  @!P2 BRA `(.L_x_7500) ;  /* 0x000000000004a947 */ /* 0x000fea0003800000 */
[----:B------:R-:W-:Y:S01]  /*def0*/  BPT.TRAP 0x1 ;  /* 0x000000040000795c */ /* 0x000fe20000300000 */
.L_x_7500:
        /* <DEDUP_REMOVED lines=13> */
[----:B------:R-:W-:-:S02]  /*dfd0*/  ULEA UR14, UR14, UR38, 0xf ;  /* 0x000000260e0e7291 */ /* 0x000fc4000f8e783f */
        /* <DEDUP_REMOVED lines=9> */
.L_x_7495:
[----:B------:R-:W-:Y:S05]  /*e070*/  BSYNC B1 ;  /* 0x0000000000017941 */ /* 0x000fea0003800000 */
.L_x_7494:
[C---:B------:R-:W-:Y:S01]  /*e080*/  ISETP.GT.AND P2, PT, R7.reuse, 0x1, PT ;  /* 0x000000010700780c */ /* 0x040fe20003f44270 */
[----:B------:R-:W-:-:S12]  /*e090*/  VIADD R7, R7, 0xfffffffe ;  /* 0xfffffffe07077836 */ /* 0x000fd80000000000 */
[----:B------:R-:W-:Y:S05]  /*e0a0*/  @P2 BRA `(.L_x_7501) ;  /* 0xfffffff000f82947 */ /* 0x000fea000383ffff */
.L_x_7486:
[----:B------:R-:W-:Y:S05]  /*e0b0*/  BSYNC B0 ;  /* 0x0000000000007941 */ /* 0x000fea0003800000 */
.L_x_7477:
[----:B------:R-:W-:Y:S04]  /*e0c0*/  BSSY B0, `(.L_x_7502) ;  /* 0x000000e000007945 */ /* 0x000fe80003800000 */
[----:B------:R-:W-:Y:S05]  /*e0d0*/  @P1 BRA `(.L_x_7503) ;  /* 0x0000000000301947 */ /* 0x000fea0003800000 */
[----:B-1----:R-:W1:Y:S01]  /*e0e0*/  S2R R7, SR_LANEID ;  /* 0x0000000000077919 */ /* 0x002e620000000000 */
[----:B------:R-:W-:Y:S01]  /*e0f0*/  VOTEU.ANY UR4, UPT, PT ;  /* 0x0000000000047886 */ /* 0x000fe200038e0100 */
[----:B--2---:R-:W2:Y:S01]  /*e100*/  LDC.64 R2, c[0x0][0xdf0] ;  /* 0x00037c00ff027b82 */ /* 0x004ea20000000a00 */
        /* <DEDUP_REMOVED lines=9> */
.L_x_7503:
[----:B------:R-:W-:Y:S05]  /*e1a0*/  BSYNC B0 ;  /* 0x0000000000007941 */ /* 0x000fea0003800000 */
.L_x_7502:
        /* <DEDUP_REMOVED lines=9> */
.L_x_7533:
[----:B------:R-:W-:Y:S05]  /*e240*/  @P1 BRA `(.L_x_7507) ;  /* 0x0000000000141947 */ /* 0x000fea0003800000 */
[----:B------:R-:W-:Y:S01]  /*e250*/  ISETP.NE.AND P0, PT, R19, RZ, PT ;  /* 0x000000ff1300720c */ /* 0x000fe20003f05270 */
[----:B-1----:R-:W-:-:S04]  /*e260*/  IMAD.MOV.U32 R0, RZ, RZ, 0x8000 ;  /* 0x00008000ff007424 */ /* 0x002fc800078e00ff */
[----:B------:R2:W-:Y:S08]  /*e270*/  SYNCS.ARRIVE.TRANS64 RZ, [R3+URZ+0x28850], R0 ;  /* 0x0288500003ff79a7 */ /* 0x0005f0000800003f */
[----:B------:R-:W-:Y:S05]  /*e280*/  @!P0 BRA `(.L_x_7507) ;  /* 0x0000000000048947 */ /* 0x000fea0003800000 */
[----:B------:R-:W-:Y:S01]  /*e290*/  BPT.TRAP 0x1 ;  /* 0x000000040000795c */ /* 0x000fe20000300000 */
.L_x_7507:
        /* <DEDUP_REMOVED lines=21> */
.L_x_7505:
[----:B------:R-:W-:Y:S05]  /*e3f0*/  BSYNC B0 ;  /* 0x0000000000007941 */ /* 0x000fea0003800000 */
.L_x_7504:
[----:B------:R-:W-:Y:S01]  /*e400*/  IADD3 R16, R16, 0x1, RZ ;  /* 0x0000000110107810 */ /* 0x000fe20007ffe0ff */
[----:B------:R-:W-:-:S03]  /*e410*/  IMAD.MOV.U32 R13, RZ, RZ, R18 ;  /* 0x000000ffff0d7224 */ /* 0x000fc600078e0012 */
[----:B------:R-:W-:-:S04]  /*e420*/  ISETP.NE.AND P0, PT, R16, 0x2, PT ;  /* 0x000000021000780c */ /* 0x000fc80003f05270 */
[----:B-12---:R-:W-:Y:S02]  /*e430*/  SEL R0, RZ, 0x1, P0 ;  /* 0x00000001ff007807 */ /* 0x006fe40000000000 */
[----:B------:R-:W-:Y:S02]  /*e440*/  SEL R16, R16, RZ, P0 ;  /* 0x000000ff10107207 */ /* 0x000fe40000000000 */
[----:B------:R-:W-:-:S07]  /*e450*/  LOP3.LUT R17, R17, R0, RZ, 0x3c, !PT ;  /* 0x0000000011117212 */ /* 0x000fce00078e3cff */
.L_x_7466:
[----:B------:R-:W-:Y:S05]  /*e460*/  BSYNC B6 ;  /* 0x0000000000067941 */ /* 0x000fea0003800000 */
.L_x_7464:
[----:B------:R-:W-:-:S03]  /*e470*/  UMOV UR4, 0xffffffff ;  /* 0xffffffff00047882 */ /* 0x000fc60000000000 */
[----:B------:R-:W-:Y:S05]  /*e480*/  BRA.DIV UR4, `(.L_x_7508) ;  /* 0x0000000a04ac7947 */ /* 0x000fea000b800000 */
[----:B------:R1:W2:Y:S02]  /*e490*/  SHFL.IDX PT, R14, R13, RZ, 0x1f ;  /* 0x00001fff0d0e7589 */ /* 0x0002a400000e0000 */
.L_x_7536:
[----:B------:R-:W-:Y:S01]  /*e4a0*/  ISETP.NE.AND P0, PT, R19, RZ, PT ;  /* 0x000000ff1300720c */ /* 0x000fe20003f05270 */
[----:B------:R-:W-:Y:S05]  /*e4b0*/  WARPSYNC.ALL ;  /* 0x0000000000007948 */ /* 0x000fea0003800000 */
[----:B------:R-:W-:Y:S01]  /*e4c0*/  BAR.SYNC.DEFER_BLOCKING 0x4, 0x120 ;  /* 0x0104800000007b1d */ /* 0x000fe20000010000 */
[----:B--2---:R-:W-:-:S05]  /*e4d0*/  IMAD.MOV.U32 R18, RZ, RZ, R14 ;  /* 0x000000ffff127224 */ /* 0x004fca00078e000e */
        /* <DEDUP_REMOVED lines=8> */
.L_x_7461:
        /* <DEDUP_REMOVED lines=11> */
.L_x_7537:
        /* <DEDUP_REMOVED lines=10> */
[----:B------:R-:W-:-:S04]  /*e6b0*/  MOV R0, UR4 ;  /* 0x0000000400007c02 */ /* 0x000fc80008000f00 */
[----:B------:R-:W-:-:S13]  /*e6c0*/  ISETP.NE.AND P2, PT, R0, 0x3, PT ;  /* 0x000000030000780c */ /* 0x000fda0003f45270 */
[----:B------:R-:W-:Y:S05]  /*e6d0*/  @!P2 BRA `(.L_x_7513) ;  /* 0x000000000004a947 */ /* 0x000fea0003800000 */
[----:B------:R-:W-:Y:S01]  /*e6e0*/  BPT.TRAP 0x1 ;  /* 0x000000040000795c */ /* 0x000fe20000300000 */
.L_x_7513:
        /* <DEDUP_REMOVED lines=9> */
[----:B------:R-:W-:Y:S02]  /*e780*/  SHF.L.U32 R0, R17, 0x1f, RZ ;  /* 0x0000001f11007819 */ /* 0x000fe400000006ff */
[----:B------:R-:W-:Y:S01]  /*e790*/  LEA R3, R2, R3, 0x3 ;  /* 0x0000000302037211 */ /* 0x000fe200078e18ff */
[----:B--2---:R-:W-:Y:S06]  /*e7a0*/  @!P0 BRA `(.L_x_7514) ;  /* 0x00000008001c8947 */ /* 0x004fec0003800000 */
.L_x_7538:
[----:B------:R-:W3:Y:S02]  /*e7b0*/  SYNCS.PHASECHK.TRANS64.TRYWAIT P0, [R3+URZ], R0 ;  /* 0x00000000030075a7 */ /* 0x000ee4000800017f */
[----:B---3--:R-:W-:Y:S05]  /*e7c0*/  @!P0 BRA `(.L_x_7515) ;  /* 0x0000000800288947 */ /* 0x008fea0003800000 */
.L_x_7539:
[----:B------:R-:W-:Y:S05]  /*e7d0*/  @!P2 BRA `(.L_x_7516) ;  /* 0x000000000004a947 */ /* 0x000fea0003800000 */
[----:B------:R-:W-:Y:S01]  /*e7e0*/  BPT.TRAP 0x1 ;  /* 0x000000040000795c */ /* 0x000fe20000300000 */
.L_x_7516:
[----:B---3--:R-:W-:-:S04]  /*e7f0*/  VIADD R3, R7, 0x28860 ;  /* 0x0002886007037836 */ /* 0x008fc80000000000 */
[----:B--2---:R-:W-:-:S04]  /*e800*/  IMAD R5, R16, 0x8, R3 ;  /* 0x0000000810057824 */ /* 0x004fc800078e0203 */
[----:B------:R-:W2:Y:S02]  /*e810*/  SYNCS.PHASECHK.TRANS64.TRYWAIT P0, [R5+URZ], R4 ;  /* 0x00000004050075a7 */ /* 0x000ea4000800017f */
[----:B--2---:R-:W-:Y:S05]  /*e820*/  @!P0 BRA `(.L_x_7517) ;  /* 0x0000000800248947 */ /* 0x004fea0003800000 */
.L_x_7540:
[----:B------:R-:W-:-:S07]  /*e830*/  IMAD R3, R2, 0x8, R3 ;  /* 0x0000000802037824 */ /* 0x000fce00078e0203 */
.L_x_7518:
[----:B---3--:R3:W4:Y:S02]  /*e840*/  SYNCS.PHASECHK.TRANS64.TRYWAIT P0, [R3+URZ], R0 ;  /* 0x00000000030075a7 */ /* 0x008724000800017f */
[----:B----4-:R-:W-:Y:S05]  /*e850*/  @!P0 NANOSLEEP.SYNCS 0x989680 ;  /* 0x009896800000895d */ /* 0x010fea0003900000 */
[----:B------:R-:W4:Y:S02]  /*e860*/  @!P0 SYNCS.PHASECHK.TRANS64 P0, [R3+URZ], R0 ;  /* 0x00000000030085a7 */ /* 0x000f24000800007f */
[----:B----4-:R-:W-:Y:S05]  /*e870*/  @!P0 BRA `(.L_x_7518) ;  /* 0xfffffffc00f08947 */ /* 0x010fea000383ffff */
.L_x_7512:
[----:B------:R-:W-:Y:S05]  /*e880*/  BSYNC B0 ;  /* 0x0000000000007941 */ /* 0x000fea0003800000 */
.L_x_7511:
[----:B------:R-:W-:Y:S05]  /*e890*/  EXIT ;  /* 0x000000000000794d */ /* 0x000fea0003800000 */
.L_x_7418:
[----:B-1----:R-:W-:-:S04]  /*e8a0*/  MOV R3, UR38 ;  /* 0x0000002600037c02 */ /* 0x002fc80008000f00 */
[----:B------:R1:W2:Y:S03]  /*e8b0*/  SYNCS.PHASECHK.TRANS64.TRYWAIT P1, [R3+URZ+0x28800], R0 ;  /* 0x02880000030075a7 */ /* 0x0002a6000802017f */
[----:B--2---:R-:W-:Y:S05]  /*e8c0*/  @!P1 NANOSLEEP.SYNCS 0x989680 ;  /* 0x009896800000995d */ /* 0x004fea0003900000 */
[----:B------:R-:W2:Y:S02]  /*e8d0*/  @!P1 SYNCS.PHASECHK.TRANS64 P1, [R3+URZ+0x28800], R0 ;  /* 0x02880000030095a7 */ /* 0x000ea4000802007f */
[----:B--2---:R-:W-:Y:S05]  /*e8e0*/  @!P1 BRA `(.L_x_7418) ;  /* 0xfffffffc00ec9947 */ /* 0x004fea000383ffff */
[----:B------:R-:W-:Y:S05]  /*e8f0*/  BRA `(.L_x_7519) ;  /* 0xffffff2c00587947 */ /* 0x000fea000383ffff */
.L_x_7422:
[----:B--2---:R2:W3:Y:S02]  /*e900*/  SYNCS.PHASECHK.TRANS64.TRYWAIT P2, [R0+URZ+0x28830], R3 ;  /* 0x02883003000075a7 */ /* 0x0044e4000804017f */
[----:B---3--:R-:W-:Y:S05]  /*e910*/  @!P2 NANOSLEEP.SYNCS 0x989680 ;  /* 0x009896800000a95d */ /* 0x008fea0003900000 */
[----:B------:R-:W3:Y:S02]  /*e920*/  @!P2 SYNCS.PHASECHK.TRANS64 P2, [R0+URZ+0x28830], R3 ;  /* 0x028830030000a5a7 */ /* 0x000ee4000804007f */
[----:B---3--:R-:W-:Y:S05]  /*e930*/  @!P2 BRA `(.L_x_7422) ;  /* 0xfffffffc00f0a947 */ /* 0x008fea000383ffff */
[----:B------:R-:W-:Y:S05]  /*e940*/  BRA `(.L_x_7421) ;  /* 0xffffff2c00807947 */ /* 0x000fea000383ffff */
.L_x_7427:
[----:B--2---:R-:W-:-:S04]  /*e950*/  IMAD.U32 R7, RZ, RZ, UR10 ;  /* 0x0000000aff077e24 */ /* 0x004fc8000f8e00ff */
[----:B------:R2:W3:Y:S03]  /*e960*/  SYNCS.PHASECHK.TRANS64.TRYWAIT P2, [R7+URZ+0x28830], R4 ;  /* 0x02883004070075a7 */ /* 0x0004e6000804017f */
[----:B---3--:R-:W-:Y:S05]  /*e970*/  @!P2 NANOSLEEP.SYNCS 0x989680 ;  /* 0x009896800000a95d */ /* 0x008fea0003900000 */
[----:B------:R-:W3:Y:S02]  /*e980*/  @!P2 SYNCS.PHASECHK.TRANS64 P2, [R7+URZ+0x28830], R4 ;  /* 0x028830040700a5a7 */ /* 0x000ee4000804007f */
[----:B---3--:R-:W-:Y:S05]  /*e990*/  @!P2 BRA `(.L_x_7427) ;  /* 0xfffffffc00eca947 */ /* 0x008fea000383ffff */
[----:B------:R-:W-:Y:S05]  /*e9a0*/  BRA `(.L_x_7424) ;  /* 0xffffff5c00687947 */ /* 0x000fea000383ffff */
.L_x_7431:
[----:B--2---:R-:W-:-:S04]  /*e9b0*/  IMAD.U32 R7, RZ, RZ, UR10 ;  /* 0x0000000aff077e24 */ /* 0x004fc8000f8e00ff */
[----:B------:R2:W3:Y:S03]  /*e9c0*/  SYNCS.PHASECHK.TRANS64.TRYWAIT P2, [R7+URZ+0x28850], R4 ;  /* 0x02885004070075a7 */ /* 0x0004e6000804017f */
[----:B---3--:R-:W-:Y:S05]  /*e9d0*/  @!P2 NANOSLEEP.SYNCS 0x989680 ;  /* 0x009896800000a95d */ /* 0x008fea0003900000 */
[----:B------:R-:W3:Y:S02]  /*e9e0*/  @!P2 SYNCS.PHASECHK.TRANS64 P2, [R7+URZ+0x28850], R4 ;  /* 0x028850040700a5a7 */ /* 0x000ee4000804007f */
[----:B---3--:R-:W-:Y:S05]  /*e9f0*/  @!P2 BRA `(.L_x_7431) ;  /* 0xfffffffc00eca947 */ /* 0x008fea000383ffff */
[----:B------:R-:W-:Y:S05]  /*ea00*/  BRA `(.L_x_7428) ;  /* 0xffffff60002c7947 */ /* 0x000fea000383ffff */
.L_x_7437:
[----:B--2---:R-:W-:-:S04]  /*ea10*/  IMAD.U32 R5, RZ, RZ, UR10 ;  /* 0x0000000aff057e24 */ /* 0x004fc8000f8e00ff */
[----:B------:R2:W3:Y:S03]  /*ea20*/  SYNCS.PHASECHK.TRANS64.TRYWAIT P2, [R5+URZ+0x28830], R4 ;  /* 0x02883004050075a7 */ /* 0x0004e6000804017f */
[----:B---3--:R-:W-:Y:S05]  /*ea30*/  @!P2 NANOSLEEP.SYNCS 0x989680 ;  /* 0x009896800000a95d */ /* 0x008fea0003900000 */
[----:B------:R-:W3:Y:S02]  /*ea40*/  @!P2 SYNCS.PHASECHK.TRANS64 P2, [R5+URZ+0x28830], R4 ;  /* 0x028830040500a5a7 */ /* 0x000ee4000804007f */
[----:B---3--:R-:W-:Y:S05]  /*ea50*/  @!P2 BRA `(.L_x_7437) ;  /* 0xfffffffc00eca947 */ /* 0x008fea000383ffff */
[----:B------:R-:W-:Y:S05]  /*ea60*/  BRA `(.L_x_7434) ;  /* 0xffffff8c00887947 */ /* 0x000fea000383ffff */
.L_x_7441:
[----:B--2---:R-:W-:-:S04]  /*ea70*/  MOV R5, UR10 ;  /* 0x0000000a00057c02 */ /* 0x004fc80008000f00 */
[----:B------:R2:W3:Y:S03]  /*ea80*/  SYNCS.PHASECHK.TRANS64.TRYWAIT P2, [R5+URZ+0x28850], R4 ;  /* 0x02885004050075a7 */ /* 0x0004e6000804017f */
[----:B---3--:R-:W-:Y:S05]  /*ea90*/  @!P2 NANOSLEEP.SYNCS 0x989680 ;  /* 0x009896800000a95d */ /* 0x008fea0003900000 */
[----:B------:R-:W3:Y:S02]  /*eaa0*/  @!P2 SYNCS.PHASECHK.TRANS64 P2, [R5+URZ+0x28850], R4 ;  /* 0x028850040500a5a7 */ /* 0x000ee4000804007f */
[----:B---3--:R-:W-:Y:S05]  /*eab0*/  @!P2 BRA `(.L_x_7441) ;  /* 0xfffffffc00eca947 */ /* 0x008fea000383ffff */
[----:B------:R-:W-:Y:S05]  /*eac0*/  BRA `(.L_x_7438) ;  /* 0xffffff90004c7947 */ /* 0x000fea000383ffff */
.L_x_7446:
[----:B--2---:R-:W-:-:S04]  /*ead0*/  IMAD.U32 R6, RZ, RZ, UR5 ;  /* 0x00000005ff067e24 */ /* 0x004fc8000f8e00ff */
[----:B------:R2:W3:Y:S03]  /*eae0*/  SYNCS.PHASECHK.TRANS64.TRYWAIT P0, [R6+URZ+0x28850], R5 ;  /* 0x02885005060075a7 */ /* 0x0004e6000800017f */
[----:B---3--:R-:W-:Y:S05]  /*eaf0*/  @!P0 NANOSLEEP.SYNCS 0x989680 ;  /* 0x009896800000895d */ /* 0x008fea0003900000 */
[----:B------:R-:W3:Y:S02]  /*eb00*/  @!P0 SYNCS.PHASECHK.TRANS64 P0, [R6+URZ+0x28850], R5 ;  /* 0x02885005060085a7 */ /* 0x000ee4000800007f */
[----:B---3--:R-:W-:Y:S05]  /*eb10*/  @!P0 BRA `(.L_x_7446) ;  /* 0xfffffffc00ec8947 */ /* 0x008fea000383ffff */
[----:B------:R-:W-:Y:S05]  /*eb20*/  BRA `(.L_x_7445) ;  /* 0xffffffb4002c7947 */ /* 0x000fea000383ffff */
.L_x_7470:
[----:B------:R-:W1:Y:S01]  /*eb30*/  S2R R7, SR_TID.X ;  /* 0x0000000000077919 */ /* 0x000e620000002100 */
        /* <DEDUP_REMOVED lines=9> */
.L_x_7520:
[----:B------:R-:W-:Y:S05]  /*ebd0*/  BRA `(.L_x_7521) ;  /* 0xffffffd800ec7947 */ /* 0x000fea000383ffff */
.L_x_7471:
[----:B------:R-:W-:Y:S01]  /*ebe0*/  BSSY B0, `(.L_x_7522) ;  /* 0x0000006000007945 */ /* 0x000fe20003800000 */
[----:B------:R-:W-:-:S07]  /*ebf0*/  IMAD.MOV.U32 R15, RZ, RZ, -0x1 ;  /* 0xffffffffff0f7424 */ /* 0x000fce00078e00ff */
[----:B------:R-:W-:Y:S05]  /*ec00*/  WARPSYNC.COLLECTIVE R15, `(.L_x_7523) ;  /* 0x000000000f0c7348 */ /* 0x000fea0003c00000 */
[----:B------:R-:W-:Y:S02]  /*ec10*/  ELECT P6, UR62, PT ;  /* 0x00000000003e782f */ /* 0x000fe400038c0000 */
[----:B------:R-:W-:Y:S01]  /*ec20*/  MOV R14, UR62 ;  /* 0x0000003e000e7c02 */ /* 0x000fe20008000f00 */
[----:B------:R-:W-:Y:S10]  /*ec30*/  ENDCOLLECTIVE ;  /* 0x000000000000791b */ /* 0x000ff40003800000 */
.L_x_7523:
[----:B------:R-:W-:Y:S05]  /*ec40*/  BSYNC B0 ;  /* 0x0000000000007941 */ /* 0x000fea0003800000 */
.L_x_7522:
[----:B------:R-:W-:Y:S05]  /*ec50*/  BRA `(.L_x_7524) ;  /* 0xffffffd800dc7947 */ /* 0x000fea000383ffff */
.L_x_7474:
[----:B-1----:R1:W2:Y:S02]  /*ec60*/  SYNCS.PHASECHK.TRANS64.TRYWAIT P2, [R8+URZ+0x28840], R7 ;  /* 0x02884007080075a7 */ /* 0x0022a4000804017f */
[----:B--2---:R-:W-:Y:S05]  /*ec70*/  @!P2 NANOSLEEP.SYNCS 0x989680 ;  /* 0x009896800000a95d */ /* 0x004fea0003900000 */
[----:B------:R-:W2:Y:S02]  /*ec80*/  @!P2 SYNCS.PHASECHK.TRANS64 P2, [R8+URZ+0x28840], R7 ;  /* 0x028840070800a5a7 */ /* 0x000ea4000804007f */
[----:B--2---:R-:W-:Y:S05]  /*ec90*/  @!P2 BRA `(.L_x_7474) ;  /* 0xfffffffc00f0a947 */ /* 0x004fea000383ffff */
[----:B------:R-:W-:Y:S05]  /*eca0*/  BRA `(.L_x_7525) ;  /* 0xffffffdc00387947 */ /* 0x000fea000383ffff */
.L_x_7476:
[----:B-1----:R-:W-:-:S04]  /*ecb0*/  IMAD.U32 R8, RZ, RZ, UR38 ;  /* 0x00000026ff087e24 */ /* 0x002fc8000f8e00ff */
[----:B------:R1:W2:Y:S03]  /*ecc0*/  SYNCS.PHASECHK.TRANS64.TRYWAIT P2, [R8+URZ+0x28820], R7 ;  /* 0x02882007080075a7 */ /* 0x0002a6000804017f */
[----:B--2---:R-:W-:Y:S05]  /*ecd0*/  @!P2 NANOSLEEP.SYNCS 0x989680 ;  /* 0x009896800000a95d */ /* 0x004fea0003900000 */
[----:B------:R-:W2:Y:S02]  /*ece0*/  @!P2 SYNCS.PHASECHK.TRANS64 P2, [R8+URZ+0x28820], R7 ;  /* 0x028820070800a5a7 */ /* 0x000ea4000804007f */
[----:B--2---:R-:W-:Y:S05]  /*ecf0*/  @!P2 BRA `(.L_x_7476) ;  /* 0xfffffffc00eca947 */ /* 0x004fea000383ffff */
[----:B------:R-:W-:Y:S05]  /*ed00*/  BRA `(.L_x_7526) ;  /* 0xffffffe000087947 */ /* 0x000fea000383ffff */
.L_x_7482:
[----:B-1----:R1:W2:Y:S02]  /*ed10*/  SYNCS.PHASECHK.TRANS64.TRYWAIT P3, [R3+URZ+0x28840], R2 ;  /* 0x02884002030075a7 */ /* 0x0022a4000806017f */
[----:B--2---:R-:W-:Y:S05]  /*ed20*/  @!P3 NANOSLEEP.SYNCS 0x989680 ;  /* 0x009896800000b95d */ /* 0x004fea0003900000 */
[----:B------:R-:W2:Y:S02]  /*ed30*/  @!P3 SYNCS.PHASECHK.TRANS64 P3, [R3+URZ+0x28840], R2 ;  /* 0x028840020300b5a7 */ /* 0x000ea4000806007f */
[----:B--2---:R-:W-:Y:S05]  /*ed40*/  @!P3 BRA `(.L_x_7482) ;  /* 0xfffffffc00f0b947 */ /* 0x004fea000383ffff */
[----:B------:R-:W-:Y:S05]  /*ed50*/  BRA `(.L_x_7527) ;  /* 0xffffffe000b07947 */ /* 0x000fea000383ffff */
.L_x_7484:
[----:B-1----:R1:W2:Y:S02]  /*ed60*/  SYNCS.PHASECHK.TRANS64.TRYWAIT P3, [R2+URZ+0x60], R3 ;  /* 0x00006003020075a7 */ /* 0x0022a4000806017f */
[----:B--2---:R-:W-:Y:S05]  /*ed70*/  @!P3 NANOSLEEP.SYNCS 0x989680 ;  /* 0x009896800000b95d */ /* 0x004fea0003900000 */
[----:B------:R-:W2:Y:S02]  /*ed80*/  @!P3 SYNCS.PHASECHK.TRANS64 P3, [R2+URZ+0x60], R3 ;  /* 0x000060030200b5a7 */ /* 0x000ea4000806007f */
[----:B--2---:R-:W-:Y:S05]  /*ed90*/  @!P3 BRA `(.L_x_7484) ;  /* 0xfffffffc00f0b947 */ /* 0x004fea000383ffff */
[----:B------:R-:W-:Y:S05]  /*eda0*/  BRA `(.L_x_7528) ;  /* 0xffffffe4001c7947 */ /* 0x000fea000383ffff */
.L_x_7490:
[----:B-1----:R1:W2:Y:S02]  /*edb0*/  SYNCS.PHASECHK.TRANS64.TRYWAIT P3, [R3+URZ+0x28840], R2 ;  /* 0x02884002030075a7 */ /* 0x0022a4000806017f */
[----:B--2---:R-:W-:Y:S05]  /*edc0*/  @!P3 NANOSLEEP.SYNCS 0x989680 ;  /* 0x009896800000b95d */ /* 0x004fea0003900000 */
[----:B------:R-:W2:Y:S02]  /*edd0*/  @!P3 SYNCS.PHASECHK.TRANS64 P3, [R3+URZ+0x28840], R2 ;  /* 0x028840020300b5a7 */ /* 0x000ea4000806007f */
[----:B--2---:R-:W-:Y:S05]  /*ede0*/  @!P3 BRA `(.L_x_7490) ;  /* 0xfffffffc00f0b947 */ /* 0x004fea000383ffff */
[----:B------:R-:W-:Y:S05]  /*edf0*/  BRA `(.L_x_7529) ;  /* 0xffffffe8002c7947 */ /* 0x000fea000383ffff */
.L_x_7492:
[----:B-1----:R1:W2:Y:S02]  /*ee00*/  SYNCS.PHASECHK.TRANS64.TRYWAIT P3, [R2+URZ+0x60], R17 ;  /* 0x00006011020075a7 */ /* 0x0022a4000806017f */
[----:B--2---:R-:W-:Y:S05]  /*ee10*/  @!P3 NANOSLEEP.SYNCS 0x989680 ;  /* 0x009896800000b95d */ /* 0x004fea0003900000 */
[----:B------:R-:W2:Y:S02]  /*ee20*/  @!P3 SYNCS.PHASECHK.TRANS64 P3, [R2+URZ+0x60], R17 ;  /* 0x000060110200b5a7 */ /* 0x000ea4000806007f */
[----:B--2---:R-:W-:Y:S05]  /*ee30*/  @!P3 BRA `(.L_x_7492) ;  /* 0xfffffffc00f0b947 */ /* 0x004fea000383ffff */
[----:B------:R-:W-:Y:S05]  /*ee40*/  BRA `(.L_x_7530) ;  /* 0xffffffe800987947 */ /* 0x000fea000383ffff */
.L_x_7497:
[----:B-1----:R1:W2:Y:S02]  /*ee50*/  SYNCS.PHASECHK.TRANS64.TRYWAIT P3, [R2+URZ+0x28840], R3 ;  /* 0x02884003020075a7 */ /* 0x0022a4000806017f */
[----:B--2---:R-:W-:Y:S05]  /*ee60*/  @!P3 NANOSLEEP.SYNCS 0x989680 ;  /* 0x009896800000b95d */ /* 0x004fea0003900000 */
[----:B------:R-:W2:Y:S02]  /*ee70*/  @!P3 SYNCS.PHASECHK.TRANS64 P3, [R2+URZ+0x28840], R3 ;  /* 0x028840030200b5a7 */ /* 0x000ea4000806007f */
[----:B--2---:R-:W-:Y:S05]  /*ee80*/  @!P3 BRA `(.L_x_7497) ;  /* 0xfffffffc00f0b947 */ /* 0x004fea000383ffff */
[----:B------:R-:W-:Y:S05]  /*ee90*/  BRA `(.L_x_7531) ;  /* 0xffffffec00807947 */ /* 0x000fea000383ffff */
.L_x_7499:
[----:B-1----:R1:W2:Y:S02]  /*eea0*/  SYNCS.PHASECHK.TRANS64.TRYWAIT P3, [R2+URZ+0x60], R11 ;  /* 0x0000600b020075a7 */ /* 0x0022a4000806017f */
[----:B--2---:R-:W-:Y:S05]  /*eeb0*/  @!P3 NANOSLEEP.SYNCS 0x989680 ;  /* 0x009896800000b95d */ /* 0x004fea0003900000 */
[----:B------:R-:W2:Y:S02]  /*eec0*/  @!P3 SYNCS.PHASECHK.TRANS64 P3, [R2+URZ+0x60], R11 ;  /* 0x0000600b0200b5a7 */ /* 0x000ea4000806007f */
[----:B--2---:R-:W-:Y:S05]  /*eed0*/  @!P3 BRA `(.L_x_7499) ;  /* 0xfffffffc00f0b947 */ /* 0x004fea000383ffff */
[----:B------:R-:W-:Y:S05]  /*eee0*/  BRA `(.L_x_7532) ;  /* 0xffffffec00ec7947 */ /* 0x000fea000383ffff */
.L_x_7506:
[----:B-1----:R1:W2:Y:S02]  /*eef0*/  SYNCS.PHASECHK.TRANS64.TRYWAIT P0, [R3+URZ+0x28860], R0 ;  /* 0x02886000030075a7 */ /* 0x0022a4000800017f */
[----:B--2---:R-:W-:Y:S05]  /*ef00*/  @!P0 NANOSLEEP.SYNCS 0x989680 ;  /* 0x009896800000895d */ /* 0x004fea0003900000 */
[----:B------:R-:W2:Y:S02]  /*ef10*/  @!P0 SYNCS.PHASECHK.TRANS64 P0, [R3+URZ+0x28860], R0 ;  /* 0x02886000030085a7 */ /* 0x000ea4000800007f */
[----:B--2---:R-:W-:Y:S05]  /*ef20*/  @!P0 BRA `(.L_x_7506) ;  /* 0xfffffffc00f08947 */ /* 0x004fea000383ffff */
[----:B------:R-:W-:Y:S05]  /*ef30*/  BRA `(.L_x_7533) ;  /* 0xfffffff000c07947 */ /* 0x000fea000383ffff */
.L_x_7508:
[----:B------:R-:W-:Y:S01]  /*ef40*/  BSSY B0, `(.L_x_7534) ;  /* 0x0000007000007945 */ /* 0x000fe20003800000 */
[----:B------:R-:W-:Y:S01]  /*ef50*/  MOV R12, RZ ;  /* 0x000000ff000c7202 */ /* 0x000fe20000000f00 */
[----:B------:R-:W-:Y:S02]  /*ef60*/  IMAD.MOV.U32 R11, RZ, RZ, 0x1f ;  /* 0x0000001fff0b7424 */ /* 0x000fe400078e00ff */
[----:B------:R-:W-:-:S07]  /*ef70*/  IMAD.MOV.U32 R15, RZ, RZ, -0x1 ;  /* 0xffffffffff0f7424 */ /* 0x000fce00078e00ff */
[----:B------:R-:W-:Y:S05]  /*ef80*/  WARPSYNC.COLLECTIVE R15, `(.L_x_7535) ;  /* 0x000000000f087348 */ /* 0x000fea0003c00000 */
[----:B------:R1:W2:Y:S02]  /*ef90*/  SHFL.IDX P6, R14, R13, R12, R11 ;  /* 0x0000000c0d0e7389 */ /* 0x0002a400000c000b */
[----:B-12---:R-:W-:Y:S01]  /*efa0*/  ENDCOLLECTIVE ;  /* 0x000000000000791b */ /* 0x006fe20003800000 */
.L_x_7535:
[----:B------:R-:W-:Y:S05]  /*efb0*/  BSYNC B0 ;  /* 0x0000000000007941 */ /* 0x000fea0003800000 */
.L_x_7534:
[----:B------:R-:W-:Y:S05]  /*efc0*/  BRA `(.L_x_7536) ;  /* 0xfffffff400347947 */ /* 0x000fea000383ffff */
.L_x_7510:
[----:B--2---:R2:W3:Y:S02]  /*efd0*/  SYNCS.PHASECHK.TRANS64.TRYWAIT P0, [R7+URZ+0x28820], R0 ;  /* 0x02882000070075a7 */ /* 0x0044e4000800017f */
[----:B---3--:R-:W-:Y:S05]  /*efe0*/  @!P0 NANOSLEEP.SYNCS 0x989680 ;  /* 0x009896800000895d */ /* 0x008fea0003900000 */
[----:B------:R-:W3:Y:S02]  /*eff0*/  @!P0 SYNCS.PHASECHK.TRANS64 P0, [R7+URZ+0x28820], R0 ;  /* 0x02882000070085a7 */ /* 0x000ee4000800007f */
[----:B---3--:R-:W-:Y:S05]  /*f000*/  @!P0 BRA `(.L_x_7510) ;  /* 0xfffffffc00f08947 */ /* 0x008fea000383ffff */
[----:B------:R-:W-:Y:S05]  /*f010*/  BRA `(.L_x_7537) ;  /* 0xfffffff4007c7947 */ /* 0x000fea000383ffff */
.L_x_7514:
[----:B--2---:R2:W3:Y:S02]  /*f020*/  SYNCS.PHASECHK.TRANS64.TRYWAIT P0, [R5+URZ], R4 ;  /* 0x00000004050075a7 */ /* 0x0044e4000800017f */
[----:B---3--:R-:W-:Y:S05]  /*f030*/  @!P0 NANOSLEEP.SYNCS 0x989680 ;  /* 0x009896800000895d */ /* 0x008fea0003900000 */
[----:B------:R-:W3:Y:S02]  /*f040*/  @!P0 SYNCS.PHASECHK.TRANS64 P0, [R5+URZ], R4 ;  /* 0x00000004050085a7 */ /* 0x000ee4000800007f */
[----:B---3--:R-:W-:Y:S05]  /*f050*/  @!P0 BRA `(.L_x_7514) ;  /* 0xfffffffc00f08947 */ /* 0x008fea000383ffff */
[----:B------:R-:W-:Y:S05]  /*f060*/  BRA `(.L_x_7538) ;  /* 0xfffffff400d07947 */ /* 0x000fea000383ffff */
.L_x_7515:
[----:B---3--:R3:W4:Y:S02]  /*f070*/  SYNCS.PHASECHK.TRANS64.TRYWAIT P0, [R3+URZ], R0 ;  /* 0x00000000030075a7 */ /* 0x008724000800017f */
[----:B----4-:R-:W-:Y:S05]  /*f080*/  @!P0 NANOSLEEP.SYNCS 0x989680 ;  /* 0x009896800000895d */ /* 0x010fea0003900000 */
[----:B------:R-:W4:Y:S02]  /*f090*/  @!P0 SYNCS.PHASECHK.TRANS64 P0, [R3+URZ], R0 ;  /* 0x00000000030085a7 */ /* 0x000f24000800007f */
[----:B----4-:R-:W-:Y:S05]  /*f0a0*/  @!P0 BRA `(.L_x_7515) ;  /* 0xfffffffc00f08947 */ /* 0x010fea000383ffff */
[----:B------:R-:W-:Y:S05]  /*f0b0*/  BRA `(.L_x_7539) ;  /* 0xfffffff400c47947 */ /* 0x000fea000383ffff */
.L_x_7517:
[----:B--2---:R2:W3:Y:S02]  /*f0c0*/  SYNCS.PHASECHK.TRANS64.TRYWAIT P0, [R5+URZ], R4 ;  /* 0x00000004050075a7 */ /* 0x0044e4000800017f */
[----:B---3--:R-:W-:Y:S05]  /*f0d0*/  @!P0 NANOSLEEP.SYNCS 0x989680 ;  /* 0x009896800000895d */ /* 0x008fea0003900000 */
[----:B------:R-:W3:Y:S02]  /*f0e0*/  @!P0 SYNCS.PHASECHK.TRANS64 P0, [R5+URZ], R4 ;  /* 0x00000004050085a7 */ /* 0x000ee4000800007f */
[----:B---3--:R-:W-:Y:S05]  /*f0f0*/  @!P0 BRA `(.L_x_7517) ;  /* 0xfffffffc00f08947 */ /* 0x008fea000383ffff */
[----:B------:R-:W-:Y:S05]  /*f100*/  BRA `(.L_x_7540) ;  /* 0xfffffff400c87947 */ /* 0x000fea000383ffff */
.L_x_7541:
        /* <DEDUP_REMOVED lines=15> */
.L_x_12770:


//--------------------- .text._ZN7cutlass13device_kernelIN5flash11enable_sm90INS1_16FlashAttnFwdSm90INS1_25CollectiveMainloopFwdSm90ILi2EN4cute5tupleIJNS5_1CILi1EEES8_S8_EEENS6_IJNS7_ILi128EEESA_SA_EEELi128ENS_10bfloat16_tEfNS_4arch4Sm90ELb1ELb0ELb1ELb1ELb0ELb0ELb0ELb1ELb1ELb0ELb0ELb0EEENS1_21CollectiveEpilogueFwdISB_S9_SC_SE_Li256ELb1ELb0ELb0ELb0EEENS1_36VarlenDynamicPersistentTileSchedulerILi128ELi128ELi256ELi32ELb0ELb0ELb1ELb1ELb1ELb1EEEEEEEEEvNT_6ParamsE --------------------------
	.section	.text._ZN7cutlass13device_kernelIN5flash11enable_sm90INS1_16FlashAttnFwdSm90INS1_25CollectiveMainloopFwdSm90ILi2EN4cute5tupleIJNS5_1CILi1EEES8_S8_EEENS6_IJNS7_ILi128EEESA_SA_EEELi128ENS_10bfloat16_tEfNS_4arch4Sm90ELb1ELb0ELb1ELb1ELb0ELb0ELb0ELb1ELb1ELb0ELb0ELb0EEENS1_21CollectiveEpilogueFwdISB_S9_SC_SE_Li256ELb1ELb0ELb0ELb0EEENS1_36VarlenDynamicPersistentTileSchedulerILi128ELi128ELi256ELi32ELb0ELb0ELb1ELb1ELb1ELb1EEEEEEEEEvNT_6ParamsE,"ax",@progbits
	.align	128
.text._ZN7cutlass13device_kernelIN5flash11enable_sm90INS1_16FlashAttnFwdSm90INS1_25CollectiveMainloopFwdSm90ILi2EN4cute5tupleIJNS5_1CILi1EEES8_S8_EEENS6_IJNS7_ILi128EEESA_SA_EEELi128ENS_10bfloat16_tEfNS_4arch4Sm90ELb1ELb0ELb1ELb1ELb0ELb0ELb0ELb1ELb1ELb0ELb0ELb0EEENS1_21CollectiveEpilogueFwdISB_S9_SC_SE_Li256ELb1ELb0ELb0ELb0EEENS1_36VarlenDynamicPersistentTileSchedulerILi128ELi128ELi256ELi32ELb0ELb0ELb1ELb1ELb1ELb1EEEEEEEEEvNT_6ParamsE:
        .type           _ZN7cutlass13device_kernelIN5flash11enable_sm90INS1_16FlashAttnFwdSm90INS1_25CollectiveMainloopFwdSm90ILi2EN4cute5tupleIJNS5_1CILi1EEES8_S8_EEENS6_IJNS7_ILi128EEESA_SA_EEELi128ENS_10bfloat16_tEfNS_4arch4Sm90ELb1ELb0ELb1ELb1ELb0ELb0ELb0ELb1ELb1ELb0ELb0ELb0EEENS1_21CollectiveEpilogueFwdISB_S9_SC_SE_Li256ELb1ELb0ELb0ELb0EEENS1_36VarlenDynamicPersistentTileSchedulerILi128ELi128ELi256ELi32ELb0ELb0ELb1ELb1ELb1ELb1EEEEEEEEEvNT_6ParamsE,@function
        .size           _ZN7cutlass13device_kernelIN5flash11enable_sm90INS1_16FlashAttnFwdSm90INS1_25CollectiveMainloopFwdSm90ILi2EN4cute5tupleIJNS5_1CILi1EEES8_S8_EEENS6_IJNS7_ILi128EEESA_SA_EEELi128ENS_10bfloat16_tEfNS_4arch4Sm90ELb1ELb0ELb1ELb1ELb0ELb0ELb0ELb1ELb1ELb0ELb0ELb0EEENS1_21CollectiveEpilogueFwdISB_S9_SC_SE_Li256ELb1ELb0ELb0ELb0EEENS1_36VarlenDynamicPersistentTileSchedulerILi128ELi128ELi256ELi32ELb0ELb0ELb1ELb1ELb1ELb1EEEEEEEEEvNT_6ParamsE,(.L_x_12771 - _ZN7cutlass13device_kernelIN5flash11enable_sm90INS1_16FlashAttnFwdSm90INS1_25CollectiveMainloopFwdSm90ILi2EN4cute5tupleIJNS5_1CILi1EEES8_S8_EEENS6_IJNS7_ILi128EEESA_SA_EEELi128ENS_10bfloat16_tEfNS_4arch4Sm90ELb1ELb0ELb1ELb1ELb0ELb0ELb0ELb1ELb1ELb0ELb0ELb0EEENS1_21CollectiveEpilogueFwdISB_S9_SC_SE_Li256ELb1ELb0ELb0ELb0EEENS1_36VarlenDynamicPersistentTileSchedulerILi128ELi128ELi256ELi32ELb0ELb0ELb1ELb1ELb1ELb1EEEEEEEEEvNT_6ParamsE)
        .other          _ZN7cutlass13device_kernelIN5flash11enable_sm90INS1_16FlashAttnFwdSm90INS1_25CollectiveMainloopFwdSm90ILi2EN4cute5tupleIJNS5_1CILi1EEES8_S8_EEENS6_IJNS7_ILi128EEESA_SA_EEELi128ENS_10bfloat16_tEfNS_4arch4Sm90ELb1ELb0ELb1ELb1ELb0ELb0ELb0ELb1ELb1ELb0ELb0ELb0EEENS1_21CollectiveEpilogueFwdISB_S9_SC_SE_Li256ELb1ELb0ELb0ELb0EEENS1_36VarlenDynamicPersistentTileSchedulerILi128ELi128ELi256ELi32ELb0ELb0ELb1ELb1ELb1ELb1EEEEEEEEEvNT_6ParamsE,@"STO_CUDA_ENTRY STV_DEFAULT"
_ZN7cutlass13device_kernelIN5flash11enable_sm90INS1_16FlashAttnFwdSm90INS1_25CollectiveMainloopFwdSm90ILi2EN4cute5tupleIJNS5_1CILi1EEES8_S8_EEENS6_IJNS7_ILi128EEESA_SA_EEELi128ENS_10bfloat16_tEfNS_4arch4Sm90ELb1ELb0ELb1ELb1ELb0ELb0ELb0ELb1ELb1ELb0ELb0ELb0EEENS1_21CollectiveEpilogueFwdISB_S9_SC_SE_Li256ELb1ELb0ELb0ELb0EEENS1_36VarlenDynamicPersistentTileSchedulerILi128ELi128ELi256ELi32ELb0ELb0ELb1ELb1ELb1ELb1EEEEEEEEEvNT_6ParamsE:
        /* <DEDUP_REMOVED lines=21> */
.L_x_7543:
[----:B------:R-:W-:Y:S05]  /*0150*/  BSYNC B0 ;  /* 0x0000000000007941 */ /* 0x000fea0003800000 */
.L_x_7542:
        /* <DEDUP_REMOVED lines=41> */
.L_x_7544:
        /* <DEDUP_REMOVED lines=22> */
.L_x_7545:
        /* <DEDUP_REMOVED lines=18> */
.L_x_7546:
        /* <DEDUP_REMOVED lines=22> */
.L_x_7547:
        /* <DEDUP_REMOVED lines=22> */
.L_x_7548:
[----:B------:R-:W-:Y:S01]  /*0930*/  PLOP3.LUT P0, PT, PT, PT, UP0, 0x80, 0x0 ;  /* 0x000000000000781c */ /* 0x000fe20003f0f008 */
[----:B------:R-:W-:Y:S01]  /*0940*/  UMOV UR36, 0x1 ;  /* 0x0000000100247882 */ /* 0x000fe20000000000 */
[----:B------:R-:W-:Y:S01]  /*0950*/  NOP ;  /* 0x0000000000007918 */ /* 0x000fe20000000000 */
[----:B------:R-:W-:Y:S01]  /*0960*/  USEL UR36, UR36, 0x2, !UP0 ;  /* 0x0000000224247887 */ /* 0x000fe2000c000000 */
[----:B------:R-:W-:Y:S01]  /*0970*/  ULDC.64 UR48, c[0x0][0x208] ;  /* 0x0000820000307ab9 */ /* 0x000fe20000000a00 */
[----:B012-4-:R-:W-:Y:S08]  /*0980*/  BAR.SYNC.DEFER_BLOCKING 0x0 ;  /* 0x0000000000007b1d */ /* 0x017ff00000010000 */
[----:B------:R-:W-:Y:S05]  /*0990*/  @!P0 BRA `(.L_x_7549) ;  /* 0x000000c0000c8947 */ /* 0x000fea0003800000 */
.L_x_7550:
        /* <DEDUP_REMOVED lines=28> */
[C---:B------:R-:W-:Y:S02]  /*0b60*/  LOP3.LUT R23, R5.reuse, 0xffffff80, RZ, 0xc0, !PT ;  /* 0xffffff8005177812 */ /* 0x040fe400078ec0ff */
        /* <DEDUP_REMOVED lines=14> */
[----:B------:R-:W-:Y:S02]  /*0c50*/  LOP3.LUT R18, R6, 0x7ffffffc, RZ, 0xc0, !PT ;  /* 0x7ffffffc06127812 */ /* 0x000fe400078ec0ff */
[----:B------:R-:W-:Y:S02]  /*0c60*/  LOP3.LUT R8, R0, 0xfffffff8, RZ, 0xc0, !PT ;  /* 0xfffffff800087812 */ /* 0x000fe400078ec0ff */
[-C--:B------:R-:W-:Y:S01]  /*0c70*/  LEA.HI R0, R3, R186.reuse, RZ, 0x4 ;  /* 0x000000ba03007211 */ /* 0x080fe200078f20ff */
[----:B------:R-:W-:Y:S01]  /*0c80*/  IMAD.IADD R18, R23, 0x1, -R18 ;  /* 0x0000000117127824 */ /* 0x000fe200078e0a12 */
[----:B------:R-:W-:Y:S01]  /*0c90*/  LEA.HI R3, R3, R186, RZ, 0x3 ;  /* 0x000000ba03037211 */ /* 0x000fe200078f18ff */
[----:B------:R-:W-:Y:S01]  /*0ca0*/  IMAD.IADD R11, R7, 0x1, -R8 ;  /* 0x00000001070b7824 */ /* 0x000fe200078e0a08 */
[----:B------:R-:W-:-:S02]  /*0cb0*/  SHF.R.S32.HI R9, RZ, 0x4, R0 ;  /* 0x00000004ff097819 */ /* 0x000fc40000011400 */
[----:B------:R-:W-:Y:S01]  /*0cc0*/  LOP3.LUT R7, R0, 0x3fffff0, RZ, 0xc0, !PT ;  /* 0x03fffff000077812 */ /* 0x000fe200078ec0ff */
[----:B------:R-:W-:Y:S01]  /*0cd0*/  IMAD R4, R4, 0x10, R11 ;  /* 0x0000001004047824 */ /* 0x000fe200078e020b */
[----:B------:R-:W-:Y:S02]  /*0ce0*/  LEA.HI R0, R0, R9, RZ, 0x1 ;  /* 0x0000000900007211 */ /* 0x000fe400078f08ff */
[----:B------:R-:W-:Y:S01]  /*0cf0*/  LOP3.LUT R5, R3, 0x1ffffff8, RZ, 0xc0, !PT ;  /* 0x1ffffff803057812 */ /* 0x000fe200078ec0ff */
[----:B------:R-:W-:Y:S01]  /*0d00*/  IMAD.IADD R7, R186, 0x1, -R7 ;  /* 0x00000001ba077824 */ /* 0x000fe200078e0a07 */
[----:B------:R-:W-:Y:S01]  /*0d10*/  LOP3.LUT R0, R0, 0x1ffffffe, RZ, 0xc0, !PT ;  /* 0x1ffffffe00007812 */ /* 0x000fe200078ec0ff */
[----:B------:R-:W-:Y:S01]  /*0d20*/  IMAD R19, R19, 0x40, R4 ;  /* 0x0000004013137824 */ /* 0x000fe200078e0204 */
[----:B------:R-:W-:Y:S01]  /*0d30*/  SHF.R.S32.HI R16, RZ, 0x3, R3 ;  /* 0x00000003ff107819 */ /* 0x000fe20000011403 */
[----:B------:R-:W-:Y:S02]  /*0d40*/  IMAD R7, R7, 0x40, R2 ;  /* 0x0000004007077824 */ /* 0x000fe400078e0202 */
[----:B------:R-:W-:-:S02]  /*0d50*/  IMAD.IADD R0, R9, 0x1, -R0 ;  /* 0x0000000109007824 */ /* 0x000fc400078e0a00 */
[----:B------:R-:W-:-:S03]  /*0d60*/  IMAD.IADD R2, R186, 0x1, -R5 ;  /* 0x00000001ba027824 */ /* 0x000fc600078e0a05 */
[----:B------:R-:W-:Y:S01]  /*0d70*/  LEA R185, R0, R7, 0x3 ;  /* 0x0000000700b97211 */ /* 0x000fe200078e18ff */
[----:B------:R-:W-:-:S07]  /*0d80*/  IMAD.SHL.U32 R2, R2, 0x8, RZ ;  /* 0x0000000802027824 */ /* 0x000fce00078e00ff */
.L_x_7604:
[----:B0---45:R-:W0:Y:S01]  /*0d90*/  LDC.64 R4, c[0x0][0xc60] ;  /* 0x00031800ff047b82 */ /* 0x031e220000000a00 */
[----:B------:R-:W-:Y:S01]  /*0da0*/  ULDC.64 UR6, c[0x0][0xa28] ;  /* 0x00028a0000067ab9 */ /* 0x000fe20000000a00 */
[----:B------:R-:W-:Y:S01]  /*0db0*/  ULDC.64 UR8, c[0x0][0xa18] ;  /* 0x0002860000087ab9 */ /* 0x000fe20000000a00 */
[----:B------:R-:W-:Y:S01]  /*0dc0*/  ULDC UR4, c[0x0][0x404] ;  /* 0x0001010000047ab9 */ /* 0x000fe20000000800 */
        /* <DEDUP_REMOVED lines=10> */
[----:B------:R-:W-:-:S04]  /*0e70*/  @UP0 ULEA UR6, UP2, UR37, UR6, 0x2 ;  /* 0x0000000625060291 */ /* 0x000fc8000f84103f */
[----:B------:R-:W-:Y:S02]  /*0e80*/  @UP0 ULEA.HI.X UR7, UR37, UR7, UR38, 0x2, UP2 ;  /* 0x0000000725070291 */ /* 0x000fe400090f1426 */
[----:B------:R-:W-:Y:S01]  /*0e90*/  @UP1 ULEA UR8, UP0, UR37, UR8, 0x2 ;  /* 0x0000000825081291 */ /* 0x000fe2000f80103f */
[----:B------:R-:W-:-:S03]  /*0ea0*/  IMAD.U32 R4, RZ, RZ, UR6 ;  /* 0x00000006ff047e24 */ /* 0x000fc6000f8e00ff */
[----:B------:R-:W-:Y:S01]  /*0eb0*/  @UP1 ULEA.HI.X UR9, UR37, UR9, UR38, 0x2, UP0 ;  /* 0x0000000925091291 */ /* 0x000fe200080f1426 */
[----:B------:R-:W-:Y:S01]  /*0ec0*/  IMAD.U32 R5, RZ, RZ, UR7 ;  /* 0x00000007ff057e24 */ /* 0x000fe2000f8e00ff */
[----:B------:R-:W-:Y:S01]  /*0ed0*/  ULDC.64 UR6, c[0x0][0x3f8] ;  /* 0x0000fe0000067ab9 */ /* 0x000fe20000000a00 */
[----:B---3--:R-:W-:-:S03]  /*0ee0*/  IMAD.U32 R6, RZ, RZ, UR8 ;  /* 0x00000008ff067e24 */ /* 0x008fc6000f8e00ff */
[----:B------:R-:W-:Y:S01]  /*0ef0*/  IMAD.U32 R7, RZ, RZ, UR9 ;  /* 0x00000009ff077e24 */ /* 0x000fe2000f8e00ff */
[----:B------:R-:W2:Y:S01]  /*0f00*/  @P0 LDG.E R4, desc[UR48][R4.64] ;  /* 0x0000003004040981 */ /* 0x000ea2000c1e1900 */
[----:B------:R-:W-:Y:S01]  /*0f10*/  UISETP.NE.U32.AND UP0, UPT, UR6, URZ, UPT ;  /* 0x0000003f0600728c */ /* 0x000fe2000bf05070 */
[----:B------:R-:W-:Y:S02]  /*0f20*/  ULDC.64 UR8, c[0x0][0xa20] ;  /* 0x0002880000087ab9 */ /* 0x000fe40000000a00 */
[----:B------:R-:W3:Y:S01]  /*0f30*/  @P2 LDG.E R6, desc[UR48][R6.64] ;  /* 0x0000003006062981 */ /* 0x000ee2000c1e1900 */
[----:B------:R-:W-:Y:S01]  /*0f40*/  UISETP.NE.AND.EX UP0, UPT, UR7, URZ, UPT, UP0 ;  /* 0x0000003f0700728c */ /* 0x000fe2000bf05300 */
[----:B------:R-:W-:Y:S01]  /*0f50*/  ISETP.NE.U32.AND P1, PT, RZ, UR8, PT ;  /* 0x00000008ff007c0c */ /* 0x000fe2000bf25070 */
[----:B------:R-:W-:Y:S01]  /*0f60*/  ULDC UR6, c[0x0][0x2e0] ;  /* 0x0000b80000067ab9 */ /* 0x000fe20000000800 */
[----:B------:R-:W-:Y:S01]  /*0f70*/  UMOV UR47, URZ ;  /* 0x0000003f002f7c82 */ /* 0x000fe20008000000 */
[----:B------:R-:W-:Y:S01]  /*0f80*/  USEL UR4, UR4, 0x1, UP0 ;  /* 0x0000000104047887 */ /* 0x000fe20008000000 */
[----:B------:R-:W-:Y:S01]  /*0f90*/  ISETP.NE.AND.EX P1, PT, RZ, UR9, PT, P1 ;  /* 0x00000009ff007c0c */ /* 0x000fe2000bf25310 */
[----:B------:R-:W-:Y:S01]  /*0fa0*/  ULDC UR51, c[0x0][0x288] ;  /* 0x0000a20000337ab9 */ /* 0x000fe20000000800 */
[----:B------:R-:W-:Y:S01]  /*0fb0*/  UMOV UR39, UR5 ;  /* 0x0000000500277c82 */ /* 0x000fe20008000000 */
[----:B------:R-:W-:Y:S01]  /*0fc0*/  UIMAD UR6, UR4, UR6, URZ ;  /* 0x00000006040672a4 */ /* 0x000fe2000f8e023f */
[----:B--2---:R-:W-:-:S02]  /*0fd0*/  @P0 R2UR UR47, R4 ;  /* 0x00000000042f02ca */ /* 0x004fc400000e0000 */
[----:B---3--:R-:W-:Y:S01]  /*0fe0*/  @P2 R2UR UR51, R6 ;  /* 0x00000000063322ca */ /* 0x008fe200000e0000 */
[----:B-1----:R-:W-:-:S14]  /*0ff0*/  @P2 BRA `(.L_x_7551) ;  /* 0x0000000000342947 */ /* 0x002fdc0003800000 */
        /* <DEDUP_REMOVED lines=13> */
.L_x_7551:
[----:B------:R-:W-:Y:S01]  /*10d0*/  UMOV UR40, UR52 ;  /* 0x0000003400287c82 */ /* 0x000fe20008000000 */
[----:B------:R-:W-:Y:S05]  /*10e0*/  @!P1 BRA `(.L_x_7552) ;  /* 0x00000000001c9947 */ /* 0x000fea0003800000 */
[----:B------:R-:W-:-:S04]  /*10f0*/  ULEA UR4, UP0, UR37, UR8, 0x2 ;  /* 0x0000000825047291 */ /* 0x000fc8000f80103f */
[----:B------:R-:W-:Y:S02]  /*1100*/  ULEA.HI.X UR5, UR37, UR9, UR38, 0x2, UP0 ;  /* 0x0000000925057291 */ /* 0x000fe400080f1426 */
[----:B------:R-:W-:-:S04]  /*1110*/  MOV R4, UR4 ;  /* 0x0000000400047c02 */ /* 0x000fc80008000f00 */
[----:B------:R-:W-:-:S05]  /*1120*/  IMAD.U32 R5, RZ, RZ, UR5 ;  /* 0x00000005ff057e24 */ /* 0x000fca000f8e00ff */
[----:B------:R-:W2:Y:S02]  /*1130*/  LDG.E R4, desc[UR48][R4.64] ;  /* 0x0000003004047981 */ /* 0x000ea4000c1e1900 */
[----:B--2---:R-:W-:Y:S01]  /*1140*/  R2UR UR6, R4 ;  /* 0x00000000040672ca */ /* 0x004fe200000e0000 */
[----:B------:R-:W-:-:S14]  /*1150*/  BRA `(.L_x_7553) ;  /* 0x0000000000347947 */ /* 0x000fdc0003800000 */
.L_x_7552:
        /* <DEDUP_REMOVED lines=13> */
.L_x_7553:
[----:B------:R-:W-:Y:S01]  /*1230*/  UIADD3 UR47, -UR47, UR6, URZ ;  /* 0x000000062f2f7290 */ /* 0x000fe2000fffe13f */
[----:B------:R-:W-:Y:S01]  /*1240*/  PLOP3.LUT P0, PT, PT, PT, PT, 0x80, 0x0 ;  /* 0x000000000000781c */ /* 0x000fe20003f0f070 */
[----:B------:R-:W-:Y:S01]  /*1250*/  ULEA UR5, UR52, 0xff, 0x7 ;  /* 0x000000ff34057891 */ /* 0x000fe2000f8e383f */
[----:B------:R-:W-:Y:S01]  /*1260*/  IMAD.MOV.U32 R0, RZ, RZ, RZ ;  /* 0x000000ffff007224 */ /* 0x000fe200078e00ff */
[----:B------:R-:W-:Y:S01]  /*1270*/  UIADD3 UR4, UR47, 0x7f, URZ ;  /* 0x0000007f2f047890 */ /* 0x000fe2000fffe03f */
[----:B------:R-:W-:Y:S01]  /*1280*/  IMAD.MOV.U32 R3, RZ, RZ, RZ ;  /* 0x000000ffff037224 */ /* 0x000fe200078e00ff */
[----:B------:R-:W-:Y:S01]  /*1290*/  UIADD3 UR6, UR47, UR5, -UR51 ;  /* 0x000000052f067290 */ /* 0x000fe2000fffe833 */
[----:B------:R-:W-:Y:S01]  /*12a0*/  IMAD.MOV.U32 R151, RZ, RZ, RZ ;  /* 0x000000ffff977224 */ /* 0x000fe200078e00ff */
[----:B------:R-:W-:Y:S01]  /*12b0*/  USHF.R.S32.HI UR5, URZ, 0x1f, UR4 ;  /* 0x0000001f3f057899 */ /* 0x000fe20008011404 */
[----:B------:R-:W-:Y:S01]  /*12c0*/  CS2R R32, SRZ ;  /* 0x0000000000207805 */ /* 0x000fe2000001ff00 */
[----:B------:R-:W-:Y:S01]  /*12d0*/  USHF.R.S32.HI UR7, URZ, 0x1f, UR6 ;  /* 0x0000001f3f077899 */ /* 0x000fe20008011406 */
[----:B------:R-:W-:Y:S01]  /*12e0*/  IMAD.MOV.U32 R21, RZ, RZ, RZ ;  /* 0x000000ffff157224 */ /* 0x000fe200078e00ff */
[----:B------:R-:W-:Y:S01]  /*12f0*/  ULEA.HI UR5, UR5, UR4, URZ, 0x7 ;  /* 0x0000000405057291 */ /* 0x000fe2000f8f383f */
[----:B------:R-:W-:Y:S01]  /*1300*/  CS2R R34, SRZ ;  /* 0x0000000000227805 */ /* 0x000fe2000001ff00 */
[----:B------:R-:W-:Y:S01]  /*1310*/  ULEA.HI UR7, UR7, UR6, URZ, 0x7 ;  /* 0x0000000607077291 */ /* 0x000fe2000f8f383f */
[----:B------:R-:W-:Y:S01]  /*1320*/  CS2R R36, SRZ ;  /* 0x0000000000247805 */ /* 0x000fe2000001ff00 */
[----:B------:R-:W-:Y:S01]  /*1330*/  USHF.R.S32.HI UR5, URZ, 0x7, UR5 ;  /* 0x000000073f057899 */ /* 0x000fe20008011405 */
        /* <DEDUP_REMOVED lines=17> */
[----:B------:R-:W-:-:S02]  /*1450*/  CS2R R68, SRZ ;  /* 0x0000000000447805 */ /* 0x000fc4000001ff00 */
[----:B------:R-:W-:Y:S02]  /*1460*/  CS2R R70, SRZ ;  /* 0x0000000000467805 */ /* 0x000fe4000001ff00 */
[----:B------:R-:W-:Y:S02]  /*1470*/  PLOP3.LUT P1, PT, PT, PT, UP0, 0x80, 0x0 ;  /* 0x000000000000781c */ /* 0x000fe40003f2f008 */
        /* <DEDUP_REMOVED lines=12> */
[----:B------:R-:W-:Y:S01]  /*1540*/  MOV R153, RZ ;  /* 0x000000ff00997202 */ /* 0x000fe20000000f00 */
        /* <DEDUP_REMOVED lines=34> */
.L_x_7555:
[----:B------:R-:W-:Y:S01]  /*1770*/  ULEA.HI UR4, UR45, UR45, URZ, 0x1 ;  /* 0x0000002d2d047291 */ /* 0x000fe2000f8f083f */
[----:B------:R-:W-:-:S03]  /*1780*/  MOV R3, UR46 ;  /* 0x0000002e00037c02 */ /* 0x000fc60008000f00 */
[----:B------:R-:W-:Y:S01]  /*1790*/  ULOP3.LUT UR4, UR4, 0xfffffffe, URZ, 0xc0, !UPT ;  /* 0xfffffffe04047892 */ /* 0x000fe2000f8ec03f */
[----:B------:R-:W-:-:S03]  /*17a0*/  ISETP.NE.AND P0, PT, R3, 0x3, PT ;  /* 0x000000030300780c */ /* 0x000fc60003f05270 */
[----:B------:R-:W-:-:S06]  /*17b0*/  UIADD3 UR4, UR45, -UR4, URZ ;  /* 0x800000042d047290 */ /* 0x000fcc000fffe03f */
[----:B------:R-:W-:-:S05]  /*17c0*/  IMAD.U32 R0, RZ, RZ, UR4 ;  /* 0x00000004ff007e24 */ /* 0x000fca000f8e00ff */
[----:B------:R-:W-:-:S04]  /*17d0*/  SHF.L.U32 R0, R0, 0x1f, RZ ;  /* 0x0000001f00007819 */ /* 0x000fc800000006ff */
[----:B------:R-:W0:Y:S02]  /*17e0*/  SYNCS.PHASECHK.TRANS64.TRYWAIT P1, [UR41+0x28800], R0 ;  /* 0x02880000ff0075a7 */ /* 0x000e240008020169 */
[----:B0-----:R-:W-:Y:S05]  /*17f0*/  @!P1 BRA `(.L_x_7556) ;  /* 0x0000010000249947 */ /* 0x001fea0003800000 */
.L_x_7691:
[----:B------:R-:W-:Y:S05]  /*1800*/  @!P0 BRA `(.L_x_7557) ;  /* 0x0000000000048947 */ /* 0x000fea0003800000 */
[----:B------:R-:W-:Y:S01]  /*1810*/  BPT.TRAP 0x1 ;  /* 0x000000040000795c */ /* 0x000fe20000300000 */
.L_x_7557:
[----:B0-----:R-:W-:Y:S02]  /*1820*/  IMAD.U32 R0, RZ, RZ, UR43 ;  /* 0x0000002bff007e24 */ /* 0x001fe4000f8e00ff */
[----:B------:R-:W-:-:S03]  /*1830*/  IMAD.U32 R3, RZ, RZ, UR44 ;  /* 0x0000002cff037e24 */ /* 0x000fc6000f8e00ff */
[----:B------:R-:W-:Y:S02]  /*1840*/  LEA R0, R0, UR41, 0x3 ;  /* 0x0000002900007c11 */ /* 0x000fe4000f8e18ff */
[----:B------:R-:W-:-:S04]  /*1850*/  SHF.L.U32 R3, R3, 0x1f, RZ ;  /* 0x0000001f03037819 */ /* 0x000fc800000006ff */
[----:B------:R0:W1:Y:S01]  /*1860*/  SYNCS.PHASECHK.TRANS64.TRYWAIT P2, [R0+URZ+0x28830], R3 ;  /* 0x02883003000075a7 */ /* 0x000062000804017f */
[----:B------:R-:W-:Y:S05]  /*1870*/  @!P0 BRA `(.L_x_7558) ;  /* 0x0000000000048947 */ /* 0x000fea0003800000 */
[----:B------:R-:W-:Y:S01]  /*1880*/  BPT.TRAP 0x1 ;  /* 0x000000040000795c */ /* 0x000fe20000300000 */
.L_x_7558:
[----:B------:R-:W2:Y:S01]  /*1890*/  S2R R4, SR_TID.X ;  /* 0x0000000000047919 */ /* 0x000ea20000002100 */
[----:B------:R-:W-:Y:S01]  /*18a0*/  IMAD.MOV.U32 R151, RZ, RZ, RZ ;  /* 0x000000ffff977224 */ /* 0x000fe200078e00ff */
[----:B--2---:R-:W-:Y:S01]  /*18b0*/  LOP3.LUT P1, RZ, R4, 0x7f, RZ, 0xc0, !PT ;  /* 0x0000007f04ff7812 */ /* 0x004fe2000782c0ff */
[----:B-1----:R-:W-:-:S12]  /*18c0*/  @P2 BRA `(.L_x_7559) ;  /* 0x0000000000082947 */ /* 0x002fd80003800000 */
[----:B------:R-:W1:Y:S02]  /*18d0*/  SYNCS.PHASECHK.TRANS64.TRYWAIT P2, [R0+URZ+0x28830], R3 ;  /* 0x02883003000075a7 */ /* 0x000e64000804017f */
[----:B-1----:R-:W-:Y:S05]  /*18e0*/  @!P2 BRA `(.L_x_7560) ;  /* 0x000001000000a947 */ /* 0x002fea0003800000 */
.L_x_7559:
[----:B------:R-:W-:Y:S05]  /*18f0*/  WARPSYNC.ALL ;  /* 0x0000000000007948 */ /* 0x000fea0003800000 */
[----:B------:R-:W-:Y:S01]  /*1900*/  UIADD3 UR4, UR41, 0x18400, URZ ;  /* 0x0001840029047890 */ /* 0x000fe2000fffe03f */
[----:B------:R-:W-:Y:S01]  /*1910*/  WARPGROUP.ARRIVE ;  /* 0x00000000000079c5 */ /* 0x000fe20000000000 */
[----:B------:R-:W-:Y:S01]  /*1920*/  ULOP3.LUT UR32, UR53, 0x10000, URZ, 0xfc, !UPT ;  /* 0x0001000035207892 */ /* 0x000fe2000f8efc3f */
[----:B01----:R-:W-:Y:S01]  /*1930*/  @!P1 VIADD R0, R0, 0x28840 ;  /* 0x0002884000009836 */ /* 0x003fe20000000000 */
        /* <DEDUP_REMOVED lines=9> */
[-C--:B------:R-:W-:Y:S01]  /*19d0*/  MOV R149, R151.reuse ;  /* 0x0000009700957202 */ /* 0x080fe20000000f00 */
[----:B------:R-:W-:Y:S01]  /*19e0*/  UIADD3 UR4, UR32, 0x2, URZ ;  /* 0x0000000220047890 */ /* 0x000fe2000fffe03f */
[--C-:B------:R-:W-:Y:S01]  /*19f0*/  IMAD.MOV.U32 R148, RZ, RZ, R151.reuse ;  /* 0x000000ffff947224 */ /* 0x100fe200078e0097 */
[----:B------:R-:W-:Y:S01]  /*1a00*/  ULEA UR34, UR43, UR50, 0xb ;  /* 0x000000322b227291 */ /* 0x000fe2000f8e583f */
        /* <DEDUP_REMOVED lines=25> */
[-C--:B------:R-:W-:Y:S01]  /*1ba0*/  MOV R138, R151.reuse ;  /* 0x00000097008a7202 */ /* 0x080fe20000000f00 */
        /* <DEDUP_REMOVED lines=47> */
[----:B------:R-:W-:Y:S02]  /*1ea0*/  WARPGROUP.DEPBAR.LE gsb0, 0x0 ;  /* 0x00008000000079c5 */ /* 0x000fe40000010000 */
[----:B------:R-:W-:-:S06]  /*1eb0*/  WARPGROUP.ARRIVE ;  /* 0x00000000000079c5 */ /* 0x000fcc0000000000 */
[----:B------:R-:W-:Y:S01]  /*1ec0*/  HGMMA.64x128x16.F32.BF16 R24, gdesc[UR4], R24, gsb0 ;  /* 0x01e00000041879f0 */ /* 0x000fe20008001818 */
[----:B------:R-:W-:Y:S02]  /*1ed0*/  UMOV UR6, 0xffffff80 ;  /* 0xffffff8000067882 */ /* 0x000fe40000000000 */
[----:B------:R-:W-:Y:S02]  /*1ee0*/  UIMAD UR6, UR56, UR6, 0x80 ;  /* 0x00000080380674a4 */ /* 0x000fe4000f8e0206 */
[----:B------:R-:W-:Y:S02]  /*1ef0*/  UIADD3 UR56, UR56, -0x2, URZ ;  /* 0xfffffffe38387890 */ /* 0x000fe4000fffe03f */
[----:B------:R-:W-:-:S04]  /*1f00*/  UIADD3 UR6, UR47, UR6, URZ ;  /* 0x000000062f067290 */ /* 0x000fc8000fffe03f */
[----:B------:R-:W-:Y:S02]  /*1f10*/  UIADD3 UR7, -UR51, 0x1, UR6 ;  /* 0x0000000133077890 */ /* 0x000fe4000fffe106 */
[----:B------:R-:W-:Y:S01]  /*1f20*/  IMAD.U32 R9, RZ, RZ, UR6 ;  /* 0x00000006ff097e24 */ /* 0x000fe2000f8e00ff */
[----:B------:R-:W-:-:S03]  /*1f30*/  ULDC UR6, c[0x0][0x988] ;  /* 0x0002620000067ab9 */ /* 0x000fc60000000800 */
[----:B------:R-:W-:-:S04]  /*1f40*/  IMAD.U32 R89, RZ, RZ, UR7 ;  /* 0x00000007ff597e24 */ /* 0x000fc8000f8e00ff */
[----:B------:R-:W-:Y:S01]  /*1f50*/  IMAD R89, R18, -0x2, R89 ;  /* 0xfffffffe12597824 */ /* 0x000fe200078e0259 */
        /* <DEDUP_REMOVED lines=23> */
[----:B------:R-:W-:Y:S02]  /*20d0*/  IMAD.U32 R40, RZ, RZ, UR52 ;  /* 0x00000034ff287e24 */ /* 0x000fe4000f8e00ff */
[----:B------:R-:W-:Y:S01]  /*20e0*/  FMUL.FTZ R30, R30, UR10 ;  /* 0x0000000a1e1e7c20 */ /* 0x000fe20008410000 */
[----:B------:R-:W-:Y:S01]  /*20f0*/  FMUL.FTZ R10, R36, UR10 ;  /* 0x0000000a240a7c20 */ /* 0x000fe20008410000 */
[----:B------:R-:W0:Y:S01]  /*2100*/  MUFU.TANH R26, R26 ;  /* 0x0000001a001a7308 */ /* 0x000e220000002400 */
[----:B------:R-:W-:-:S02]  /*2110*/  IMAD R40, R40, 0x80, R19 ;  /* 0x0000008028287824 */ /* 0x000fc400078e0213 */
[----:B------:R-:W-:Y:S01]  /*2120*/  FMUL.FTZ R31, R31, UR10 ;  /* 0x0000000a1f1f7c20 */ /* 0x000fe20008410000 */
[----:B------:R-:W-:Y:S02]  /*2130*/  IMAD R36, R18, -0x2, R9 ;  /* 0xfffffffe12247824 */ /* 0x000fe400078e0209 */
[----:B------:R-:W-:Y:S01]  /*2140*/  FMUL.FTZ R34, R34, UR10 ;  /* 0x0000000a22227c20 */ /* 0x000fe20008410000 */
[----:B------:R-:W-:Y:S01]  /*2150*/  FMUL.FTZ R35, R35, UR10 ;  /* 0x0000000a23237c20 */ /* 0x000fe20008410000 */
[----:B------:R-:W-:Y:S01]  /*2160*/  IADD3 R9, R89, 0x8, R40 ;  /* 0x0000000859097810 */ /* 0x000fe20007ffe028 */
[----:B------:R-:W-:Y:S01]  /*2170*/  FMUL.FTZ R38, R38, UR10 ;  /* 0x0000000a26267c20 */ /* 0x000fe20008410000 */
[----:B------:R-:W1:Y:S01]  /*2180*/  MUFU.TANH R27, R27 ;  /* 0x0000001b001b7308 */ /* 0x000e620000002400 */
[----:B------:R-:W-:Y:S01]  /*2190*/  FMUL.FTZ R39, R39, UR10 ;  /* 0x0000000a27277c20 */ /* 0x000fe20008410000 */
[----:B------:R-:W-:Y:S01]  /*21a0*/  VIMNMX R9, R36, R9, PT ;  /* 0x0000000924097248 */ /* 0x000fe20003fe0100 */
[----:B------:R-:W-:Y:S01]  /*21b0*/  FMUL.FTZ R42, R42, UR10 ;  /* 0x0000000a2a2a7c20 */ /* 0x000fe20008410000 */
[----:B------:R-:W-:Y:S01]  /*21c0*/  FMUL.FTZ R43, R43, UR10 ;  /* 0x0000000a2b2b7c20 */ /* 0x000fe20008410000 */
[----:B------:R-:W-:Y:S01]  /*21d0*/  FMUL.FTZ R46, R46, UR10 ;  /* 0x0000000a2e2e7c20 */ /* 0x000fe20008410000 */
[----:B------:R-:W-:Y:S01]  /*21e0*/  ISETP.GT.AND P2, PT, R9, RZ, PT ;  /* 0x000000ff0900720c */ /* 0x000fe20003f44270 */
[----:B------:R-:W-:Y:S01]  /*21f0*/  FMUL.FTZ R47, R47, UR10 ;  /* 0x0000000a2f2f7c20 */ /* 0x000fe20008410000 */
[----:B------:R-:W2:Y:S01]  /*2200*/  MUFU.TANH R30, R30 ;  /* 0x0000001e001e7308 */ /* 0x000ea20000002400 */
[----:B------:R-:W-:Y:S01]  /*2210*/  ISETP.GT.AND P3, PT, R9, 0x1, PT ;  /* 0x000000010900780c */ /* 0x000fe20003f64270 */
[----:B------:R-:W-:Y:S01]  /*2220*/  FMUL.FTZ R50, R50, UR10 ;  /* 0x0000000a32327c20 */ /* 0x000fe20008410000 */
[----:B0-----:R-:W-:Y:S01]  /*2230*/  FSEL R91, R26, -INF , P2 ;  /* 0xff8000001a5b7808 */ /* 0x001fe20001000000 */
[----:B------:R-:W-:Y:S01]  /*2240*/  FMUL.FTZ R51, R51, UR10 ;  /* 0x0000000a33337c20 */ /* 0x000fe20008410000 */
[----:B------:R-:W-:Y:S01]  /*2250*/  ISETP.GT.AND P4, PT, R9, 0x8, PT ;  /* 0x000000080900780c */ /* 0x000fe20003f84270 */
[----:B------:R-:W-:Y:S01]  /*2260*/  FMUL.FTZ R20, R45, UR10 ;  /* 0x0000000a2d147c20 */ /* 0x000fe20008410000 */
[----:B------:R-:W-:Y:S01]  /*2270*/  ISETP.GT.AND P2, PT, R9, 0x9, PT ;  /* 0x000000090900780c */ /* 0x000fe20003f44270 */
[----:B------:R-:W0:Y:S01]  /*2280*/  MUFU.TANH R31, R31 ;  /* 0x0000001f001f7308 */ /* 0x000e220000002400 */
        /* <DEDUP_REMOVED lines=10> */
[----:B------:R-:W-:Y:S01]  /*2330*/  FMUL.FTZ R11, R33, UR10 ;  /* 0x0000000a210b7c20 */ /* 0x000fe20008410000 */
[----:B------:R-:W-:Y:S01]  /*2340*/  FMUL.FTZ R62, R62, UR10 ;  /* 0x0000000a3e3e7c20 */ /* 0x000fe20008410000 */
[----:B------:R-:W-:Y:S01]  /*2350*/  FMNMX.FTZ R4, R93, R4, !PT ;  /* 0x000000045d047209 */ /* 0x000fe20007810000 */
[----:B------:R-:W-:Y:S01]  /*2360*/  FMUL.FTZ R63, R63, UR10 ;  /* 0x0000000a3f3f7c20 */ /* 0x000fe20008410000 */
[----:B------:R-:W-:Y:S01]  /*2370*/  FMUL.FTZ R66, R66, UR10 ;  /* 0x0000000a42427c20 */ /* 0x000fe20008410000 */
[----:B------:R-:W2:Y:S01]  /*2380*/  MUFU.TANH R35, R35 ;  /* 0x0000002300237308 */ /* 0x000ea20000002400 */
[----:B0-----:R-:W-:Y:S01]  /*2390*/  FSEL R95, R31, -INF , P2 ;  /* 0xff8000001f5f7808 */ /* 0x001fe20001000000 */
[----:B------:R-:W-:Y:S01]  /*23a0*/  FMUL.FTZ R67, R67, UR10 ;  /* 0x0000000a43437c20 */ /* 0x000fe20008410000 */
[----:B------:R-:W-:Y:S01]  /*23b0*/  ISETP.GT.AND P2, PT, R9, 0x11, PT ;  /* 0x000000110900780c */ /* 0x000fe20003f44270 */
[----:B------:R-:W-:Y:S01]  /*23c0*/  FMUL.FTZ R12, R37, UR10 ;  /* 0x0000000a250c7c20 */ /* 0x000fe20008410000 */
[----:B------:R-:W-:Y:S01]  /*23d0*/  FMNMX.FTZ R4, R95, R4, !PT ;  /* 0x000000045f047209 */ /* 0x000fe20007810000 */
[----:B------:R-:W-:Y:S01]  /*23e0*/  FMUL.FTZ R70, R70, UR10 ;  /* 0x0000000a46467c20 */ /* 0x000fe20008410000 */
[----:B------:R-:W-:Y:S01]  /*23f0*/  FMUL.FTZ R71, R71, UR10 ;  /* 0x0000000a47477c20 */ /* 0x000fe20008410000 */
        /* <DEDUP_REMOVED lines=41> */
[----:B0-----:R-:W-:Y:S01]  /*2690*/  FSEL R107, R43, -INF , P2 ;  /* 0xff8000002b6b7808 */ /* 0x001fe20001000000 */
[----:B------:R-:W-:Y:S01]  /*26a0*/  FMUL.FTZ R29, R56, UR10 ;  /* 0x0000000a381d7c20 */ /* 0x000fe20008410000 */
[----:B------:R-:W-:Y:S01]  /*26b0*/  ISETP.GT.AND P2, PT, R9, 0x29, PT ;  /* 0x000000290900780c */ /* 0x000fe20003f44270 */
[----:B------:R-:W-:Y:S01]  /*26c0*/  FMUL.FTZ R60, R60, UR10 ;  /* 0x0000000a3c3c7c20 */ /* 0x000fe20008410000 */
[----:B------:R-:W-:Y:S01]  /*26d0*/  FMNMX.FTZ R4, R107, R4, !PT ;  /* 0x000000046b047209 */ /* 0x000fe20007810000 */
        /* <DEDUP_REMOVED lines=25> */
[----:B------:R0:W-:Y:S01]  /*2870*/  @!P1 SYNCS.ARRIVE.TRANS64.RED.A1T0 RZ, [R0+URZ], RZ ;  /* 0x000000ff00ff99a7 */ /* 0x0001e2000810043f */
[----:B------:R-:W3:Y:S01]  /*2880*/  MUFU.TANH R55, R55 ;  /* 0x0000003700377308 */ /* 0x000ee20000002400 */
[----:B-1----:R-:W-:-:S02]  /*2890*/  FSEL R45, R45, -INF , P2 ;  /* 0xff8000002d2d7808 */ /* 0x002fc40001000000 */
        /* <DEDUP_REMOVED lines=61> */
[----:B------:R-:W-:Y:S01]  /*2c70*/  FMNMX.FTZ R30, R59, R4, !PT ;  /* 0x000000043b1e7209 */ /* 0x000fe20007810000 */
[----:B------:R-:W-:Y:S02]  /*2c80*/  FMUL.FTZ R4, R61, UR10 ;  /* 0x0000000a3d047c20 */ /* 0x000fe40008410000 */
[----:B------:R-:W1:Y:S01]  /*2c90*/  MUFU.TANH R67, R87 ;  /* 0x0000005700437308 */ /* 0x000e620000002400 */
[----:B--2---:R-:W-:Y:S02]  /*2ca0*/  FSEL R63, R63, -INF , P2 ;  /* 0xff8000003f3f7808 */ /* 0x004fe40001000000 */
[----:B------:R-:W-:-:S02]  /*2cb0*/  ISETP.GT.AND P2, PT, R9, 0x79, PT ;  /* 0x000000790900780c */ /* 0x000fc40003f44270 */
[----:B------:R-:W-:-:S03]  /*2cc0*/  FMNMX.FTZ R34, R63, R30, !PT ;  /* 0x0000001e3f227209 */ /* 0x000fc60007810000 */
[----:B------:R-:W-:Y:S01]  /*2cd0*/  MUFU.TANH R30, R4 ;  /* 0x00000004001e7308 */ /* 0x000fe20000002400 */
[----:B---3--:R-:W-:Y:S02]  /*2ce0*/  FSEL R61, R86, -INF , P3 ;  /* 0xff800000563d7808 */ /* 0x008fe40001800000 */
[----:B------:R-:W-:Y:S02]  /*2cf0*/  ISETP.GT.AND P3, PT, R36, 0x1, PT ;  /* 0x000000012400780c */ /* 0x000fe40003f64270 */
[----:B------:R-:W-:-:S03]  /*2d00*/  FMNMX.FTZ R34, R61, R34, !PT ;  /* 0x000000223d227209 */ /* 0x000fc60007810000 */
[----:B------:R-:W-:Y:S01]  /*2d10*/  MUFU.TANH R3, R3 ;  /* 0x0000000300037308 */ /* 0x000fe20000002400 */
[----:B-1----:R-:W-:-:S04]  /*2d20*/  FSEL R67, R67, -INF , P2 ;  /* 0xff80000043437808 */ /* 0x002fc80001000000 */
[----:B------:R-:W-:-:S03]  /*2d30*/  FMNMX.FTZ R34, R67, R34, !PT ;  /* 0x0000002243227209 */ /* 0x000fc60007810000 */
[----:B------:R-:W1:Y:S02]  /*2d40*/  MUFU.TANH R5, R5 ;  /* 0x0000000500057308 */ /* 0x000e640000002400 */
[----:B------:R-:W2:Y:S06]  /*2d50*/  SHFL.BFLY PT, R9, R34, 0x2, 0x1f ;  /* 0x0c401f0022097f89 */ /* 0x000eac00000e0000 */
[----:B------:R-:W3:Y:S08]  /*2d60*/  MUFU.TANH R6, R6 ;  /* 0x0000000600067308 */ /* 0x000ef00000002400 */
[----:B------:R-:W-:Y:S01]  /*2d70*/  MUFU.TANH R7, R7 ;  /* 0x0000000700077308 */ /* 0x000fe20000002400 */
[----:B-1----:R-:W-:-:S02]  /*2d80*/  FSEL R5, R5, -INF , P3 ;  /* 0xff80000005057808 */ /* 0x002fc40001800000 */
[----:B------:R-:W-:-:S05]  /*2d90*/  ISETP.GT.AND P3, PT, R36, 0x10, PT ;  /* 0x000000102400780c */ /* 0x000fca0003f64270 */
[----:B------:R-:W1:Y:S01]  /*2da0*/  MUFU.TANH R8, R8 ;  /* 0x0000000800087308 */ /* 0x000e620000002400 */
[----:B---3--:R-:W-:Y:S02]  /*2db0*/  FSEL R71, R6, -INF , P4 ;  /* 0xff80000006477808 */ /* 0x008fe40002000000 */
[----:B--2---:R-:W-:-:S05]  /*2dc0*/  FMNMX.FTZ R4, R34, R9, !PT ;  /* 0x0000000922047209 */ /* 0x004fca0007810000 */
[----:B------:R-:W2:Y:S01]  /*2dd0*/  SHFL.BFLY PT, R9, R4, 0x1, 0x1f ;  /* 0x0c201f0004097f89 */ /* 0x000ea200000e0000 */
[----:B------:R-:W-:Y:S08]  /*2de0*/  MUFU.TANH R11, R11 ;  /* 0x0000000b000b7308 */ /* 0x000ff00000002400 */
[----:B------:R-:W3:Y:S01]  /*2df0*/  MUFU.TANH R10, R10 ;  /* 0x0000000a000a7308 */ /* 0x000ee20000002400 */
[----:B-1----:R-:W-:-:S02]  /*2e00*/  FSEL R79, R8, -INF , P3 ;  /* 0xff800000084f7808 */ /* 0x002fc40001800000 */
[----:B------:R-:W-:-:S05]  /*2e10*/  ISETP.GT.AND P3, PT, R36, 0x18, PT ;  /* 0x000000182400780c */ /* 0x000fca0003f64270 */
[----:B------:R-:W1:Y:S01]  /*2e20*/  MUFU.TANH R12, R12 ;  /* 0x0000000c000c7308 */ /* 0x000e620000002400 */
[----:B--2---:R-:W-:Y:S01]  /*2e30*/  FMNMX.FTZ R9, R4, R9, !PT ;  /* 0x0000000904097209 */ /* 0x004fe20007810000 */
[----:B------:R-:W-:-:S06]  /*2e40*/  IMAD.U32 R4, RZ, RZ, UR6 ;  /* 0x00000006ff047e24 */ /* 0x000fcc000f8e00ff */
[----:B------:R-:W2:Y:S01]  /*2e50*/  MUFU.TANH R13, R13 ;  /* 0x0000000d000d7308 */ /* 0x000ea20000002400 */
[----:B---3--:R-:W-:Y:S01]  /*2e60*/  FSEL R83, R10, -INF , P3 ;  /* 0xff8000000a537808 */ /* 0x008fe20001800000 */
[----:B------:R-:W-:Y:S01]  /*2e70*/  UIADD3 UR6, UR47, -UR51, URZ ;  /* 0x800000332f067290 */ /* 0x000fe2000fffe03f */
[C---:B------:R-:W-:Y:S01]  /*2e80*/  FMUL.FTZ R34, R9.reuse, R4 ;  /* 0x0000000409227220 */ /* 0x040fe20000410000 */
[----:B------:R-:W-:Y:S02]  /*2e90*/  FSETP.NEU.FTZ.AND P2, PT, R9, -INF , PT ;  /* 0xff8000000900780b */ /* 0x000fe40003f5d000 */
[----:B------:R-:W-:Y:S01]  /*2ea0*/  ISETP.GT.AND P3, PT, R36, 0x20, PT ;  /* 0x000000202400780c */ /* 0x000fe20003f64270 */
[----:B------:R-:W-:Y:S01]  /*2eb0*/  ULEA UR6, UR52, UR6, 0x7 ;  /* 0x0000000634067291 */ /* 0x000fe2000f8e383f */
[----:B------:R-:W-:Y:S01]  /*2ec0*/  FSEL R38, R34, RZ, P2 ;  /* 0x000000ff22267208 */ /* 0x000fe20001000000 */
[----:B------:R-:W3:Y:S01]  /*2ed0*/  MUFU.TANH R15, R15 ;  /* 0x0000000f000f7308 */ /* 0x000ee20000002400 */
[----:B------:R-:W-:Y:S01]  /*2ee0*/  ISETP.GT.AND P2, PT, R36, RZ, PT ;  /* 0x000000ff2400720c */ /* 0x000fe20003f44270 */
[----:B------:R-:W-:-:S02]  /*2ef0*/  USHF.R.S32.HI UR7, URZ, 0x1f, UR6 ;  /* 0x0000001f3f077899 */ /* 0x000fc40008011406 */
[-CC-:B------:R-:W-:Y:S01]  /*2f00*/  FFMA.FTZ R181, R91, R4.reuse, -R38.reuse ;  /* 0x000000045bb57223 */ /* 0x180fe20000010826 */
[----:B------:R-:W-:Y:S01]  /*2f10*/  FSEL R3, R3, -INF , P2 ;  /* 0xff80000003037808 */ /* 0x000fe20001000000 */
[-CC-:B------:R-:W-:Y:S01]  /*2f20*/  FFMA.FTZ R183, R93, R4.reuse, -R38.reuse ;  /* 0x000000045db77223 */ /* 0x180fe20000010826 */
[C---:B------:R-:W-:Y:S01]  /*2f30*/  ISETP.GT.AND P2, PT, R36.reuse, 0x9, PT ;  /* 0x000000092400780c */ /* 0x040fe20003f44270 */
[----:B------:R-:W4:Y:S01]  /*2f40*/  MUFU.TANH R14, R14 ;  /* 0x0000000e000e7308 */ /* 0x000f220000002400 */
[----:B------:R-:W-:Y:S01]  /*2f50*/  FMNMX.FTZ R34, R3, R5, !PT ;  /* 0x0000000503227209 */ /* 0x000fe20007810000 */
[-CC-:B------:R-:W-:Y:S01]  /*2f60*/  FFMA.FTZ R6, R95, R4.reuse, -R38.reuse ;  /* 0x000000045f067223 */ /* 0x180fe20000010826 */
[----:B------:R-:W-:Y:S01]  /*2f70*/  FSEL R75, R7, -INF , P2 ;  /* 0xff800000074b7808 */ /* 0x000fe20001000000 */
[--C-:B------:R-:W-:Y:S01]  /*2f80*/  FFMA.FTZ R177, R97, R4, -R38.reuse ;  /* 0x0000000461b17223 */ /* 0x100fe20000010826 */
[----:B------:R-:W-:Y:S01]  /*2f90*/  FMNMX.FTZ R34, R71, R34, !PT ;  /* 0x0000002247227209 */ /* 0x000fe20007810000 */
[--C-:B------:R-:W-:Y:S01]  /*2fa0*/  FFMA.FTZ R8, R99, R4, -R38.reuse ;  /* 0x0000000463087223 */ /* 0x100fe20000010826 */
        /* <DEDUP_REMOVED lines=8> */
[----:B------:R-:W-:Y:S01]  /*3030*/  ISETP.GT.AND P2, PT, R36, 0x19, PT ;  /* 0x000000192400780c */ /* 0x000fe20003f44270 */
[----:B------:R-:W0:Y:S01]  /*3040*/  MUFU.TANH R21, R21 ;  /* 0x0000001500157308 */ /* 0x000e220000002400 */
[----:B------:R-:W-:Y:S01]  /*3050*/  FMNMX.FTZ R34, R11, R34, !PT ;  /* 0x000000220b227209 */ /* 0x000fe20007810000 */
[-CC-:B------:R-:W-:Y:S01]  /*3060*/  FFMA.FTZ R171, R41, R4.reuse, -R38.reuse ;  /* 0x0000000429ab7223 */ /* 0x180fe20000010826 */
[----:B-1----:R-:W-:Y:S01]  /*3070*/  FSEL R87, R12, -INF , P2 ;  /* 0xff8000000c577808 */ /* 0x002fe20001000000 */
[--C-:B------:R-:W-:Y:S01]  /*3080*/  FFMA.FTZ R153, R33, R4, -R38.reuse ;  /* 0x0000000421997223 */ /* 0x100fe20000010826 */
[----:B------:R-:W-:Y:S01]  /*3090*/  FMNMX.FTZ R34, R83, R34, !PT ;  /* 0x0000002253227209 */ /* 0x000fe20007810000 */
[-CC-:B------:R-:W-:Y:S01]  /*30a0*/  FFMA.FTZ R27, R27, R4.reuse, -R38.reuse ;  /* 0x000000041b1b7223 */ /* 0x180fe20000010826 */
[----:B------:R-:W-:Y:S01]  /*30b0*/  ISETP.GT.AND P2, PT, R36, 0x21, PT ;  /* 0x000000212400780c */ /* 0x000fe20003f44270 */
[----:B------:R-:W1:Y:S01]  /*30c0*/  MUFU.TANH R25, R25 ;  /* 0x0000001900197308 */ /* 0x000e620000002400 */
[----:B--2---:R-:W-:Y:S01]  /*30d0*/  FSEL R13, R13, -INF , P3 ;  /* 0xff8000000d0d7808 */ /* 0x004fe20001800000 */
[--C-:B------:R-:W-:Y:S01]  /*30e0*/  FFMA.FTZ R26, R26, R4, -R38.reuse ;  /* 0x000000041a1a7223 */ /* 0x100fe20000010826 */
[----:B------:R-:W-:Y:S01]  /*30f0*/  FMNMX.FTZ R34, R87, R34, !PT ;  /* 0x0000002257227209 */ /* 0x000fe20007810000 */
[-CC-:B------:R-:W-:Y:S01]  /*3100*/  FFMA.FTZ R12, R107, R4.reuse, -R38.reuse ;  /* 0x000000046b0c7223 */ /* 0x180fe20000010826 */
[C---:B------:R-:W-:Y:S01]  /*3110*/  ISETP.GT.AND P3, PT, R36.reuse, 0x28, PT ;  /* 0x000000282400780c */ /* 0x040fe20003f64270 */
[--C-:B------:R-:W-:Y:S01]  /*3120*/  FFMA.FTZ R175, R109, R4, -R38.reuse ;  /* 0x000000046daf7223 */ /* 0x100fe20000010826 */
[----:B---3--:R-:W-:Y:S01]  /*3130*/  FSEL R15, R15, -INF , P2 ;  /* 0xff8000000f0f7808 */ /* 0x008fe20001000000 */
[----:B------:R-:W2:Y:S01]  /*3140*/  MUFU.TANH R24, R24 ;  /* 0x0000001800187308 */ /* 0x000ea20000002400 */
[----:B------:R-:W-:Y:S01]  /*3150*/  FMNMX.FTZ R34, R13, R34, !PT ;  /* 0x000000220d227209 */ /* 0x000fe20007810000 */
[-CC-:B------:R-:W-:Y:S01]  /*3160*/  FFMA.FTZ R169, R113, R4.reuse, -R38.reuse ;  /* 0x0000000471a97223 */ /* 0x180fe20000010826 */
[----:B------:R-:W-:Y:S01]  /*3170*/  ISETP.GT.AND P2, PT, R36, 0x29, PT ;  /* 0x000000292400780c */ /* 0x000fe20003f44270 */
[-CC-:B------:R-:W-:Y:S01]  /*3180*/  FFMA.FTZ R31, R31, R4.reuse, -R38.reuse ;  /* 0x000000041f1f7223 */ /* 0x180fe20000010826 */
[----:B----4-:R-:W-:Y:S01]  /*3190*/  FSEL R89, R14, -INF , P3 ;  /* 0xff8000000e597808 */ /* 0x010fe20001800000 */
[--C-:B------:R-:W-:Y:S01]  /*31a0*/  FFMA.FTZ R14, R111, R4, -R38.reuse ;  /* 0x000000046f0e7223 */ /* 0x100fe20000010826 */
[----:B------:R-:W-:Y:S01]  /*31b0*/  FMNMX.FTZ R34, R15, R34, !PT ;  /* 0x000000220f227209 */ /* 0x000fe20007810000 */
[----:B------:R-:W3:Y:S01]  /*31c0*/  MUFU.TANH R28, R28 ;  /* 0x0000001c001c7308 */ /* 0x000ee20000002400 */
[----:B------:R-:W-:Y:S01]  /*31d0*/  ISETP.GT.AND P3, PT, R36, 0x30, PT ;  /* 0x000000302400780c */ /* 0x000fe20003f64270 */
[-CC-:B------:R-:W-:Y:S01]  /*31e0*/  FFMA.FTZ R35, R35, R4.reuse, -R38.reuse ;  /* 0x0000000423237223 */ /* 0x180fe20000010826 */
[----:B-----5:R-:W-:Y:S01]  /*31f0*/  FSEL R91, R20, -INF , P2 ;  /* 0xff800000145b7808 */ /* 0x020fe20001000000 */
[--C-:B------:R-:W-:Y:S01]  /*3200*/  FFMA.FTZ R20, R45, R4, -R38.reuse ;  /* 0x000000042d147223 */ /* 0x100fe20000010826 */
[----:B------:R-:W-:Y:S01]  /*3210*/  FMNMX.FTZ R34, R89, R34, !PT ;  /* 0x0000002259227209 */ /* 0x000fe20007810000 */
[-CC-:B------:R-:W-:Y:S01]  /*3220*/  FFMA.FTZ R37, R37, R4.reuse, -R38.reuse ;  /* 0x0000000425257223 */ /* 0x180fe20000010826 */
[C---:B------:R-:W-:Y:S01]  /*3230*/  ISETP.GT.AND P2, PT, R36.reuse, 0x31, PT ;  /* 0x000000312400780c */ /* 0x040fe20003f44270 */
[----:B------:R-:W4:Y:S01]  /*3240*/  MUFU.TANH R29, R29 ;  /* 0x0000001d001d7308 */ /* 0x000f220000002400 */
[----:B0-----:R-:W-:Y:S01]  /*3250*/  FSEL R21, R21, -INF , P3 ;  /* 0xff80000015157808 */ /* 0x001fe20001800000 */
[--C-:B------:R-:W-:Y:S01]  /*3260*/  FFMA.FTZ R43, R43, R4, -R38.reuse ;  /* 0x000000042b2b7223 */ /* 0x100fe20000010826 */
[----:B------:R-:W-:Y:S01]  /*3270*/  FMNMX.FTZ R34, R91, R34, !PT ;  /* 0x000000225b227209 */ /* 0x000fe20007810000 */
[-CC-:B------:R-:W-:Y:S01]  /*3280*/  FFMA.FTZ R47, R47, R4.reuse, -R38.reuse ;  /* 0x000000042f2f7223 */ /* 0x180fe20000010826 */
[C---:B------:R-:W-:Y:S01]  /*3290*/  ISETP.GT.AND P3, PT, R36.reuse, 0x38, PT ;  /* 0x000000382400780c */ /* 0x040fe20003f64270 */
[--C-:B------:R-:W-:Y:S01]  /*32a0*/  FFMA.FTZ R49, R49, R4, -R38.reuse ;  /* 0x0000000431317223 */ /* 0x100fe20000010826 */
[----:B-1----:R-:W-:Y:S01]  /*32b0*/  FSEL R25, R25, -INF , P2 ;  /* 0xff80000019197808 */ /* 0x002fe20001000000 */
[----:B------:R-:W0:Y:S01]  /*32c0*/  MUFU.TANH R32, R32 ;  /* 0x0000002000207308 */ /* 0x000e220000002400 */
[----:B------:R-:W-:Y:S01]  /*32d0*/  FMNMX.FTZ R34, R21, R34, !PT ;  /* 0x0000002215227209 */ /* 0x000fe20007810000 */
[-CC-:B------:R-:W-:Y:S01]  /*32e0*/  FFMA.FTZ R51, R51, R4.reuse, -R38.reuse ;  /* 0x0000000433337223 */ /* 0x180fe20000010826 */
[----:B------:R-:W-:Y:S01]  /*32f0*/  ISETP.GT.AND P2, PT, R36, 0x39, PT ;  /* 0x000000392400780c */ /* 0x000fe20003f44270 */
[-CC-:B------:R-:W-:Y:S01]  /*3300*/  FFMA.FTZ R53, R53, R4.reuse, -R38.reuse ;  /* 0x0000000435357223 */ /* 0x180fe20000010826 */
[----:B--2---:R-:W-:Y:S01]  /*3310*/  FSEL R93, R24, -INF , P3 ;  /* 0xff800000185d7808 */ /* 0x004fe20001800000 */
[--C-:B------:R-:W-:Y:S01]  /*3320*/  FFMA.FTZ R24, R39, R4, -R38.reuse ;  /* 0x0000000427187223 */ /* 0x100fe20000010826 */
[----:B------:R-:W-:Y:S01]  /*3330*/  FMNMX.FTZ R34, R25, R34, !PT ;  /* 0x0000002219227209 */ /* 0x000fe20007810000 */
[----:B------:R-:W1:Y:S01]  /*3340*/  MUFU.TANH R60, R60 ;  /* 0x0000003c003c7308 */ /* 0x000e620000002400 */
[----:B------:R-:W-:Y:S01]  /*3350*/  ISETP.GT.AND P3, PT, R36, 0x40, PT ;  /* 0x000000402400780c */ /* 0x000fe20003f64270 */
[-CC-:B------:R-:W-:Y:S01]  /*3360*/  FFMA.FTZ R55, R55, R4.reuse, -R38.reuse ;  /* 0x0000000437377223 */ /* 0x180fe20000010826 */
[----:B---3--:R-:W-:Y:S01]  /*3370*/  FSEL R95, R28, -INF , P2 ;  /* 0xff8000001c5f7808 */ /* 0x008fe20001000000 */
[--C-:B------:R-:W-:Y:S01]  /*3380*/  FFMA.FTZ R57, R57, R4, -R38.reuse ;  /* 0x0000000439397223 */ /* 0x100fe20000010826 */
[----:B------:R-:W-:Y:S01]  /*3390*/  FMNMX.FTZ R34, R93, R34, !PT ;  /* 0x000000225d227209 */ /* 0x000fe20007810000 */
[-CC-:B------:R-:W-:Y:S01]  /*33a0*/  FFMA.FTZ R59, R59, R4.reuse, -R38.reuse ;  /* 0x000000043b3b7223 */ /* 0x180fe20000010826 */
[C---:B------:R-:W-:Y:S01]  /*33b0*/  ISETP.GT.AND P2, PT, R36.reuse, 0x41, PT ;  /* 0x000000412400780c */ /* 0x040fe20003f44270 */
[----:B------:R-:W2:Y:S01]  /*33c0*/  MUFU.TANH R64, R64 ;  /* 0x0000004000407308 */ /* 0x000ea20000002400 */
[----:B----4-:R-:W-:Y:S01]  /*33d0*/  FSEL R29, R29, -INF , P3 ;  /* 0xff8000001d1d7808 */ /* 0x010fe20001800000 */
[--C-:B------:R-:W-:Y:S01]  /*33e0*/  FFMA.FTZ R63, R63, R4, -R38.reuse ;  /* 0x000000043f3f7223 */ /* 0x100fe20000010826 */
[----:B------:R-:W-:Y:S01]  /*33f0*/  FMNMX.FTZ R34, R95, R34, !PT ;  /* 0x000000225f227209 */ /* 0x000fe20007810000 */
[--C-:B------:R-:W-:Y:S01]  /*3400*/  FFMA.FTZ R61, R61, R4, -R38.reuse ;  /* 0x000000043d3d7223 */ /* 0x100fe20000010826 */
[----:B------:R-:W-:Y:S01]  /*3410*/  ISETP.GT.AND P3, PT, R36, 0x48, PT ;  /* 0x000000482400780c */ /* 0x000fe20003f64270 */
[----:B------:R-:W-:Y:S01]  /*3420*/  ULEA.HI UR7, UR7, UR6, URZ, 0x7 ;  /* 0x0000000607077291 */ /* 0x000fe2000f8f383f */
[----:B0-----:R-:W-:Y:S01]  /*3430*/  FSEL R97, R32, -INF , P2 ;  /* 0xff80000020617808 */ /* 0x001fe20001000000 */
[----:B------:R-:W0:Y:S01]  /*3440*/  MUFU.TANH R65, R65 ;  /* 0x0000004100417308 */ /* 0x000e220000002400 */
[----:B------:R-:W-:Y:S01]  /*3450*/  FMNMX.FTZ R34, R29, R34, !PT ;  /* 0x000000221d227209 */ /* 0x000fe20007810000 */
[----:B------:R-:W-:Y:S01]  /*3460*/  USHF.R.S32.HI UR7, URZ, 0x7, UR7 ;  /* 0x000000073f077899 */ /* 0x000fe20008011407 */
[----:B------:R-:W-:Y:S01]  /*3470*/  ISETP.GT.AND P2, PT, R36, 0x49, PT ;  /* 0x000000492400780c */ /* 0x000fe20003f44270 */
[----:B------:R-:W-:Y:S01]  /*3480*/  FFMA.FTZ R38, R67, R4, -R38 ;  /* 0x0000000443267223 */ /* 0x000fe20000010826 */
[----:B-1----:R-:W-:Y:S01]  /*3490*/  FSEL R99, R60, -INF , P3 ;  /* 0xff8000003c637808 */ /* 0x002fe20001800000 */
[----:B------:R-:W-:Y:S01]  /*34a0*/  UISETP.LT.AND UP0, UPT, URZ, UR7, UPT ;  /* 0x000000073f00728c */ /* 0x000fe2000bf01270 */
[----:B------:R-:W-:Y:S01]  /*34b0*/  FMNMX.FTZ R34, R97, R34, !PT ;  /* 0x0000002261227209 */ /* 0x000fe20007810000 */
[----:B------:R-:W1:Y:S01]  /*34c0*/  MUFU.TANH R68, R68 ;  /* 0x0000004400447308 */ /* 0x000e620000002400 */
[----:B------:R-:W-:Y:S01]  /*34d0*/  ISETP.GT.AND P3, PT, R36, 0x50, PT ;  /* 0x000000502400780c */ /* 0x000fe20003f64270 */
[----:B------:R-:W-:Y:S01]  /*34e0*/  USEL UR54, URZ, UR7, !UP0 ;  /* 0x000000073f367287 */ /* 0x000fe2000c000000 */
[----:B------:R-:W-:Y:S01]  /*34f0*/  FSEL R101, R30, -INF , P2 ;  /* 0xff8000001e657808 */ /* 0x000fe20001000000 */
[--C-:B------:R-:W-:Y:S01]  /*3500*/  IMAD.MOV.U32 R113, RZ, RZ, R151.reuse ;  /* 0x000000ffff717224 */ /* 0x100fe200078e0097 */
[----:B------:R-:W-:Y:S01]  /*3510*/  FMNMX.FTZ R34, R99, R34, !PT ;  /* 0x0000002263227209 */ /* 0x000fe20007810000 */
[----:B------:R-:W-:Y:S01]  /*3520*/  UISETP.GE.AND UP0, UPT, UR56, UR54, UPT ;  /* 0x000000363800728c */ /* 0x000fe2000bf06270 */
[----:B------:R-:W-:Y:S01]  /*3530*/  ISETP.GT.AND P2, PT, R36, 0x51, PT ;  /* 0x000000512400780c */ /* 0x000fe20003f44270 */
[----:B------:R-:W3:Y:S01]  /*3540*/  MUFU.TANH R69, R69 ;  /* 0x0000004500457308 */ /* 0x000ee20000002400 */
[----:B--2---:R-:W-:Y:S01]  /*3550*/  FSEL R103, R64, -INF , P3 ;  /* 0xff80000040677808 */ /* 0x004fe20001800000 */
[--C-:B------:R-:W-:Y:S01]  /*3560*/  IMAD.MOV.U32 R111, RZ, RZ, R151.reuse ;  /* 0x000000ffff6f7224 */ /* 0x100fe200078e0097 */
[----:B------:R-:W-:Y:S01]  /*3570*/  FMNMX.FTZ R34, R101, R34, !PT ;  /* 0x0000002265227209 */ /* 0x000fe20007810000 */
[--C-:B------:R-:W-:Y:S01]  /*3580*/  IMAD.MOV.U32 R109, RZ, RZ, R151.reuse ;  /* 0x000000ffff6d7224 */ /* 0x100fe200078e0097 */
[----:B------:R-:W-:Y:S01]  /*3590*/  ISETP.GT.AND P3, PT, R36, 0x58, PT ;  /* 0x000000582400780c */ /* 0x000fe20003f64270 */
[----:B------:R-:W-:Y:S01]  /*35a0*/  IMAD.MOV.U32 R107, RZ, RZ, R151 ;  /* 0x000000ffff6b7224 */ /* 0x000fe200078e0097 */
[----:B0-----:R-:W-:Y:S01]  /*35b0*/  FSEL R65, R65, -INF , P2 ;  /* 0xff80000041417808 */ /* 0x001fe20001000000 */
[----:B------:R-:W0:Y:S01]  /*35c0*/  MUFU.TANH R72, R72 ;  /* 0x0000004800487308 */ /* 0x000e220000002400 */
[----:B------:R-:W-:-:S02]  /*35d0*/  FMNMX.FTZ R34, R103, R34, !PT ;  /* 0x0000002267227209 */ /* 0x000fc40007810000 */
[----:B------:R-:W-:Y:S02]  /*35e0*/  ISETP.GT.AND P2, PT, R36, 0x59, PT ;  /* 0x000000592400780c */ /* 0x000fe40003f44270 */
[----:B-1----:R-:W-:Y:S02]  /*35f0*/  FSEL R105, R68, -INF , P3 ;  /* 0xff80000044697808 */ /* 0x002fe40001800000 */
[----:B------:R-:W-:Y:S01]  /*3600*/  FMNMX.FTZ R34, R65, R34, !PT ;  /* 0x0000002241227209 */ /* 0x000fe20007810000 */
[----:B------:R-:W1:Y:S01]  /*3610*/  MUFU.TANH R73, R73 ;  /* 0x0000004900497308 */ /* 0x000e620000002400 */
[----:B------:R-:W-:Y:S02]  /*3620*/  ISETP.GT.AND P3, PT, R36, 0x60, PT ;  /* 0x000000602400780c */ /* 0x000fe40003f64270 */
[----:B---3--:R-:W-:Y:S02]  /*3630*/  FSEL R69, R69, -INF , P2 ;  /* 0xff80000045457808 */ /* 0x008fe40001000000 */
[----:B------:R-:W-:-:S02]  /*3640*/  FMNMX.FTZ R34, R105, R34, !PT ;  /* 0x0000002269227209 */ /* 0x000fc40007810000 */
[----:B------:R-:W-:Y:S01]  /*3650*/  ISETP.GT.AND P2, PT, R36, 0x61, PT ;  /* 0x000000612400780c */ /* 0x000fe20003f44270 */
[----:B------:R-:W2:Y:S01]  /*3660*/  MUFU.TANH R76, R76 ;  /* 0x0000004c004c7308 */ /* 0x000ea20000002400 */
[----:B0-----:R-:W-:Y:S02]  /*3670*/  FSEL R45, R72, -INF , P3 ;  /* 0xff800000482d7808 */ /* 0x001fe40001800000 */
[----:B------:R-:W-:Y:S02]  /*3680*/  FMNMX.FTZ R34, R69, R34, !PT ;  /* 0x0000002245227209 */ /* 0x000fe40007810000 */
[----:B------:R-:W-:Y:S02]  /*3690*/  ISETP.GT.AND P3, PT, R36, 0x68, PT ;  /* 0x000000682400780c */ /* 0x000fe40003f64270 */
[----:B------:R-:W-:Y:S01]  /*36a0*/  FMNMX.FTZ R34, R45, R34, !PT ;  /* 0x000000222d227209 */ /* 0x000fe20007810000 */
[----:B------:R-:W0:Y:S01]  /*36b0*/  MUFU.TANH R77, R77 ;  /* 0x0000004d004d7308 */ /* 0x000e220000002400 */
        /* <DEDUP_REMOVED lines=19> */
[----:B------:R-:W-:Y:S01]  /*37f0*/  MUFU.EX2 R30, R27 ;  /* 0x0000001b001e7308 */ /* 0x000fe20000000800 */
[----:B0-----:R-:W-:-:S04]  /*3800*/  FSEL R33, R84, -INF , P3 ;  /* 0xff80000054217808 */ /* 0x001fc80001800000 */
[----:B------:R-:W-:-:S03]  /*3810*/  FMNMX.FTZ R34, R33, R34, !PT ;  /* 0x0000002221227209 */ /* 0x000fc60007810000 */
[----:B------:R-:W-:Y:S01]  /*3820*/  MUFU.EX2 R181, R181 ;  /* 0x000000b500b57308 */ /* 0x000fe20000000800 */
[----:B-1----:R-:W-:-:S04]  /*3830*/  FSEL R85, R85, -INF , P2 ;  /* 0xff80000055557808 */ /* 0x002fc80001000000 */
[----:B------:R-:W-:-:S03]  /*3840*/  FMNMX.FTZ R34, R85, R34, !PT ;  /* 0x0000002255227209 */ /* 0x000fc60007810000 */
[----:B------:R-:W0:Y:S02]  /*3850*/  MUFU.EX2 R26, R26 ;  /* 0x0000001a001a7308 */ /* 0x000e240000000800 */
[----:B------:R-:W1:Y:S06]  /*3860*/  SHFL.BFLY PT, R7, R34, 0x2, 0x1f ;  /* 0x0c401f0022077f89 */ /* 0x000e6c00000e0000 */
[----:B------:R-:W2:Y:S08]  /*3870*/  MUFU.EX2 R183, R183 ;  /* 0x000000b700b77308 */ /* 0x000eb00000000800 */
[----:B------:R-:W3:Y:S01]  /*3880*/  MUFU.EX2 R6, R6 ;  /* 0x0000000600067308 */ /* 0x000ee20000000800 */
[----:B0-----:R-:W-:Y:S01]  /*3890*/  FADD.FTZ R46, R181, R26 ;  /* 0x0000001ab52e7221 */ /* 0x001fe20000010000 */
[----:B------:R-:W-:-:S06]  /*38a0*/  F2FP.BF16.F32.PACK_AB R181, R26, R181 ;  /* 0x000000b51ab5723e */ /* 0x000fcc00000010ff */
[----:B------:R-:W0:Y:S01]  /*38b0*/  MUFU.EX2 R177, R177 ;  /* 0x000000b100b17308 */ /* 0x000e220000000800 */
[----:B-1----:R-:W-:-:S05]  /*38c0*/  FMNMX.FTZ R27, R34, R7, !PT ;  /* 0x00000007221b7209 */ /* 0x002fca0007810000 */
[----:B------:R-:W1:Y:S02]  /*38d0*/  SHFL.BFLY PT, R28, R27, 0x1, 0x1f ;  /* 0x0c201f001b1c7f89 */ /* 0x000e6400000e0000 */
[----:B------:R-:W4:Y:S08]  /*38e0*/  MUFU.EX2 R8, R8 ;  /* 0x0000000800087308 */ /* 0x000f300000000800 */
[----:B------:R-:W5:Y:S08]  /*38f0*/  MUFU.EX2 R179, R179 ;  /* 0x000000b300b37308 */ /* 0x000f700000000800 */
[----:B------:R-:W-:Y:S01]  /*3900*/  MUFU.EX2 R10, R10 ;  /* 0x0000000a000a7308 */ /* 0x000fe20000000800 */
[----:B-1----:R-:W-:-:S07]  /*3910*/  FMNMX.FTZ R7, R27, R28, !PT ;  /* 0x0000001c1b077209 */ /* 0x002fce0007810000 */
        /* <DEDUP_REMOVED lines=21> */
[-CC-:B------:R-:W-:Y:S01]  /*3a70*/  FFMA.FTZ R21, R21, R4.reuse, -R28.reuse ;  /* 0x0000000415157223 */ /* 0x180fe2000001081c */
[-CC-:B------:R-:W-:Y:S01]  /*3a80*/  FFMA.FTZ R25, R25, R4.reuse, -R28.reuse ;  /* 0x0000000419197223 */ /* 0x180fe2000001081c */
[-CC-:B------:R-:W-:Y:S01]  /*3a90*/  FFMA.FTZ R93, R93, R4.reuse, -R28.reuse ;  /* 0x000000045d5d7223 */ /* 0x180fe2000001081c */
[----:B---3--:R-:W-:Y:S01]  /*3aa0*/  FADD.FTZ R46, R6, R5 ;  /* 0x00000005062e7221 */ /* 0x008fe20000010000 */
[-CC-:B------:R-:W-:Y:S01]  /*3ab0*/  FFMA.FTZ R95, R95, R4.reuse, -R28.reuse ;  /* 0x000000045f5f7223 */ /* 0x180fe2000001081c */
[-C--:B------:R-:W-:Y:S01]  /*3ac0*/  FFMA.FTZ R29, R29, R4.reuse, -R28 ;  /* 0x000000041d1d7223 */ /* 0x080fe2000001081c */
[----:B------:R-:W2:Y:S01]  /*3ad0*/  MUFU.EX2 R71, R71 ;  /* 0x0000004700477308 */ /* 0x000ea20000000800 */
[----:B0-----:R-:W-:Y:S01]  /*3ae0*/  FADD.FTZ R5, R177, R46 ;  /* 0x0000002eb1057221 */ /* 0x001fe20000010000 */
[-CC-:B------:R-:W-:Y:S01]  /*3af0*/  FFMA.FTZ R97, R97, R4.reuse, -R28.reuse ;  /* 0x0000000461617223 */ /* 0x180fe2000001081c */
[-CC-:B------:R-:W-:Y:S01]  /*3b00*/  FFMA.FTZ R99, R99, R4.reuse, -R28.reuse ;  /* 0x0000000463637223 */ /* 0x180fe2000001081c */
[-CC-:B------:R-:W-:Y:S01]  /*3b10*/  FFMA.FTZ R101, R101, R4.reuse, -R28.reuse ;  /* 0x0000000465657223 */ /* 0x180fe2000001081c */
[----:B----4-:R-:W-:Y:S01]  /*3b20*/  FADD.FTZ R46, R8, R5 ;  /* 0x00000005082e7221 */ /* 0x010fe20000010000 */
[-CC-:B------:R-:W-:Y:S01]  /*3b30*/  FFMA.FTZ R103, R103, R4.reuse, -R28.reuse ;  /* 0x0000000467677223 */ /* 0x180fe2000001081c */
[-C--:B------:R-:W-:Y:S01]  /*3b40*/  FFMA.FTZ R65, R65, R4.reuse, -R28 ;  /* 0x0000000441417223 */ /* 0x080fe2000001081c */
[----:B------:R-:W0:Y:S01]  /*3b50*/  MUFU.EX2 R182, R75 ;  /* 0x0000004b00b67308 */ /* 0x000e220000000800 */
[----:B-----5:R-:W-:Y:S01]  /*3b60*/  FADD.FTZ R5, R179, R46 ;  /* 0x0000002eb3057221 */ /* 0x020fe20000010000 */
[----:B-1----:R-:W-:Y:S01]  /*3b70*/  FADD.FTZ R46, R3, R180 ;  /* 0x000000b4032e7221 */ /* 0x002fe20000010000 */
[-CC-:B------:R-:W-:Y:S01]  /*3b80*/  FFMA.FTZ R105, R105, R4.reuse, -R28.reuse ;  /* 0x0000000469697223 */ /* 0x180fe2000001081c */
[----:B------:R-:W-:Y:S01]  /*3b90*/  F2FP.BF16.F32.PACK_AB R183, R6, R183 ;  /* 0x000000b706b7723e */ /* 0x000fe200000010ff */
[----:B------:R-:W-:Y:S01]  /*3ba0*/  FADD.FTZ R48, R10, R5 ;  /* 0x000000050a307221 */ /* 0x000fe20000010000 */
[-CC-:B------:R-:W-:Y:S01]  /*3bb0*/  FFMA.FTZ R69, R69, R4.reuse, -R28.reuse ;  /* 0x0000000445457223 */ /* 0x180fe2000001081c */
[-C--:B------:R-:W-:Y:S01]  /*3bc0*/  FFMA.FTZ R45, R45, R4.reuse, -R28 ;  /* 0x000000042d2d7223 */ /* 0x080fe2000001081c */
        /* <DEDUP_REMOVED lines=10> */
[----:B------:R-:W-:Y:S01]  /*3c70*/  FFMA.FTZ R28, R85, R4, -R28 ;  /* 0x00000004551c7223 */ /* 0x000fe2000001081c */
[----:B------:R-:W-:-:S02]  /*3c80*/  F2FP.BF16.F32.PACK_AB R180, R180, R3 ;  /* 0x00000003b4b4723e */ /* 0x000fc400000010ff */
[----:B------:R-:W-:Y:S02]  /*3c90*/  F2FP.BF16.F32.PACK_AB R177, R8, R177 ;  /* 0x000000b108b1723e */ /* 0x000fe400000010ff */
[----:B------:R-:W-:Y:S01]  /*3ca0*/  F2FP.BF16.F32.PACK_AB R179, R10, R179 ;  /* 0x000000b30ab3723e */ /* 0x000fe200000010ff */
[----:B------:R0:W3:Y:S01]  /*3cb0*/  MUFU.EX2 R176, R11 ;  /* 0x0000000b00b07308 */ /* 0x0000e20000000800 */
[----:B-1----:R-:W-:Y:S01]  /*3cc0*/  FADD.FTZ R5, R79, R46 ;  /* 0x0000002e4f057221 */ /* 0x002fe20000010000 */
[----:B------:R-:W-:-:S06]  /*3cd0*/  F2FP.BF16.F32.PACK_AB R182, R182, R71 ;  /* 0x00000047b6b6723e */ /* 0x000fcc00000010ff */
[----:B------:R-:W1:Y:S01]  /*3ce0*/  MUFU.EX2 R14, R14 ;  /* 0x0000000e000e7308 */ /* 0x000e620000000800 */
[----:B0-----:R-:W-:Y:S01]  /*3cf0*/  FADD.FTZ R11, R173, R48 ;  /* 0x00000030ad0b7221 */ /* 0x001fe20000010000 */
[----:B------:R-:W-:-:S03]  /*3d00*/  F2FP.BF16.F32.PACK_AB R173, R12, R173 ;  /* 0x000000ad0cad723e */ /* 0x000fc600000010ff */
[----:B------:R-:W-:-:S03]  /*3d10*/  FADD.FTZ R48, R12, R11 ;  /* 0x0000000b0c307221 */ /* 0x000fc60000010000 */
[----:B------:R-:W0:Y:S01]  /*3d20*/  MUFU.EX2 R83, R83 ;  /* 0x0000005300537308 */ /* 0x000e220000000800 */
[----:B--2---:R-:W-:Y:S01]  /*3d30*/  FADD.FTZ R11, R175, R48 ;  /* 0x00000030af0b7221 */ /* 0x004fe20000010000 */
[C---:B---3--:R-:W-:Y:S01]  /*3d40*/  FADD.FTZ R46, R176.reuse, R5 ;  /* 0x00000005b02e7221 */ /* 0x048fe20000010000 */
[----:B------:R-:W-:-:S05]  /*3d50*/  F2FP.BF16.F32.PACK_AB R176, R176, R79 ;  /* 0x0000004fb0b0723e */ /* 0x000fca00000010ff */
        /* <DEDUP_REMOVED lines=23> */
[----:B------:R2:W3:Y:S01]  /*3ed0*/  MUFU.EX2 R174, R91 ;  /* 0x0000005b00ae7308 */ /* 0x0004e20000000800 */
[----:B-1----:R-:W-:-:S07]  /*3ee0*/  FADD.FTZ R5, R89, R0 ;  /* 0x0000000059057221 */ /* 0x002fce0000010000 */
[----:B------:R-:W1:Y:S01]  /*3ef0*/  MUFU.EX2 R21, R21 ;  /* 0x0000001500157308 */ /* 0x000e620000000800 */
[----:B0-----:R-:W-:Y:S01]  /*3f00*/  FADD.FTZ R11, R153, R46 ;  /* 0x0000002e990b7221 */ /* 0x001fe20000010000 */
[C---:B------:R-:W-:Y:S01]  /*3f10*/  F2FP.BF16.F32.PACK_AB R153, R30.reuse, R153 ;  /* 0x000000991e99723e */ /* 0x040fe200000010ff */
[----:B--2---:R-:W-:Y:S02]  /*3f20*/  IMAD.MOV.U32 R91, RZ, RZ, R151 ;  /* 0x000000ffff5b7224 */ /* 0x004fe400078e0097 */
[----:B------:R-:W-:-:S03]  /*3f30*/  FADD.FTZ R46, R30, R11 ;  /* 0x0000000b1e2e7221 */ /* 0x000fc60000010000 */
[----:B------:R-:W0:Y:S01]  /*3f40*/  MUFU.EX2 R31, R31 ;  /* 0x0000001f001f7308 */ /* 0x000e220000000800 */
[C---:B---3--:R-:W-:Y:S01]  /*3f50*/  FADD.FTZ R0, R174.reuse, R5 ;  /* 0x00000005ae007221 */ /* 0x048fe20000010000 */
[----:B------:R-:W-:Y:S01]  /*3f60*/  F2FP.BF16.F32.PACK_AB R174, R174, R89 ;  /* 0x00000059aeae723e */ /* 0x000fe200000010ff */
[----:B------:R-:W-:-:S05]  /*3f70*/  IMAD.MOV.U32 R89, RZ, RZ, R151 ;  /* 0x000000ffff597224 */ /* 0x000fca00078e0097 */
        /* <DEDUP_REMOVED lines=9> */
[----:B------:R-:W-:-:S06]  /*4010*/  F2FP.BF16.F32.PACK_AB R155, R32, R31 ;  /* 0x0000001f209b723e */ /* 0x000fcc00000010ff */
[----:B------:R1:W3:Y:S01]  /*4020*/  MUFU.EX2 R170, R95 ;  /* 0x0000005f00aa7308 */ /* 0x0002e20000000800 */
[----:B0-----:R-:W-:-:S07]  /*4030*/  FADD.FTZ R5, R93, R0 ;  /* 0x000000005d057221 */ /* 0x001fce0000010000 */
[----:B------:R-:W0:Y:S01]  /*4040*/  MUFU.EX2 R36, R43 ;  /* 0x0000002b00247308 */ /* 0x000e220000000800 */
[----:B--2---:R-:W-:Y:S01]  /*4050*/  FADD.FTZ R11, R37, R46 ;  /* 0x0000002e250b7221 */ /* 0x004fe20000010000 */
[----:B-1----:R-:W-:-:S06]  /*4060*/  IMAD.MOV.U32 R95, RZ, RZ, R151 ;  /* 0x000000ffff5f7224 */ /* 0x002fcc00078e0097 */
[----:B------:R-:W1:Y:S01]  /*4070*/  MUFU.EX2 R29, R29 ;  /* 0x0000001d001d7308 */ /* 0x000e620000000800 */
[C---:B---3--:R-:W-:Y:S01]  /*4080*/  FADD.FTZ R0, R170.reuse, R5 ;  /* 0x00000005aa007221 */ /* 0x048fe20000010000 */
[----:B------:R-:W-:Y:S01]  /*4090*/  F2FP.BF16.F32.PACK_AB R170, R170, R93 ;  /* 0x0000005daaaa723e */ /* 0x000fe200000010ff */
[----:B------:R-:W-:-:S05]  /*40a0*/  IMAD.MOV.U32 R93, RZ, RZ, R151 ;  /* 0x000000ffff5d7224 */ /* 0x000fca00078e0097 */
[----:B------:R-:W2:Y:S01]  /*40b0*/  MUFU.EX2 R47, R47 ;  /* 0x0000002f002f7308 */ /* 0x000ea20000000800 */
[C---:B0-----:R-:W-:Y:S01]  /*40c0*/  FADD.FTZ R46, R36.reuse, R11 ;  /* 0x0000000b242e7221 */ /* 0x041fe20000010000 */
[----:B------:R-:W-:-:S06]  /*40d0*/  F2FP.BF16.F32.PACK_AB R157, R36, R37 ;  /* 0x00000025249d723e */ /* 0x000fcc00000010ff */
[----:B------:R0:W3:Y:S01]  /*40e0*/  MUFU.EX2 R152, R97 ;  /* 0x0000006100987308 */ /* 0x0000e20000000800 */
[----:B-1----:R-:W-:-:S07]  /*40f0*/  FADD.FTZ R5, R29, R0 ;  /* 0x000000001d057221 */ /* 0x002fce0000010000 */
[----:B------:R-:W1:Y:S01]  /*4100*/  MUFU.EX2 R40, R49 ;  /* 0x0000003100287308 */ /* 0x000e620000000800 */
[----:B--2---:R-:W-:Y:S01]  /*4110*/  FADD.FTZ R11, R47, R46 ;  /* 0x0000002e2f0b7221 */ /* 0x004fe20000010000 */
[----:B0-----:R-:W-:-:S06]  /*4120*/  IMAD.MOV.U32 R97, RZ, RZ, R151 ;  /* 0x000000ffff617224 */ /* 0x001fcc00078e0097 */
[----:B------:R-:W0:Y:S01]  /*4130*/  MUFU.EX2 R99, R99 ;  /* 0x0000006300637308 */ /* 0x000e220000000800 */
[C---:B---3--:R-:W-:Y:S01]  /*4140*/  FADD.FTZ R0, R152.reuse, R5 ;  /* 0x0000000598007221 */ /* 0x048fe20000010000 */
        /* <DEDUP_REMOVED lines=33> */
[----:B------:R-:W-:Y:S02]  /*4360*/  F2FP.BF16.F32.PACK_AB R158, R158, R105 ;  /* 0x000000699e9e723e */ /* 0x000fe400000010ff */
[----:B------:R-:W-:-:S04]  /*4370*/  MOV R105, R151 ;  /* 0x0000009700697202 */ /* 0x000fc80000000f00 */
        /* <DEDUP_REMOVED lines=21> */
[----:B-1----:R-:W-:Y:S01]  /*44d0*/  FADD.FTZ R3, R33, R6 ;  /* 0x0000000621037221 */ /* 0x002fe20000010000 */
[C---:B--2---:R-:W-:Y:S01]  /*44e0*/  FADD.FTZ R0, R38.reuse, R11 ;  /* 0x0000000b26007221 */ /* 0x044fe20000010000 */
[----:B------:R-:W-:Y:S02]  /*44f0*/  F2FP.BF16.F32.PACK_AB R167, R38, R61 ;  /* 0x0000003d26a7723e */ /* 0x000fe400000010ff */
[C---:B0-----:R-:W-:Y:S01]  /*4500*/  FADD.FTZ R3, R28.reuse, R3 ;  /* 0x000000031c037221 */ /* 0x041fe20000010000 */
[----:B------:R-:W-:Y:S01]  /*4510*/  F2FP.BF16.F32.PACK_AB R166, R28, R33 ;  /* 0x000000211ca6723e */ /* 0x000fe200000010ff */
[----:B------:R-:W-:Y:S06]  /*4520*/  @!P2 BRA `(.L_x_7561) ;  /* 0x0000003000b4a947 */ /* 0x000fec0003800000 */
[----:B------:R-:W-:Y:S01]  /*4530*/  IMAD.MOV.U32 R6, RZ, RZ, R9 ;  /* 0x000000ffff067224 */ /* 0x000fe200078e0009 */
[----:B------:R-:W-:Y:S01]  /*4540*/  CS2R R150, SRZ ;  /* 0x0000000000967805 */ /* 0x000fe2000001ff00 */
        /* <DEDUP_REMOVED lines=32> */
[----:B------:R-:W-:Y:S01]  /*4750*/  UMOV UR57, UR44 ;  /* 0x0000002c00397c82 */ /* 0x000fe20008000000 */
[----:B------:R-:W-:Y:S01]  /*4760*/  UMOV UR55, UR43 ;  /* 0x0000002b00377c82 */ /* 0x000fe20008000000 */
[----:B------:R-:W-:-:S05]  /*4770*/  ULDC UR53, c[0x0][0x9d8] ;  /* 0x0002760000357ab9 */ /* 0x000fca0000000800 */
.L_x_7570:
        /* <DEDUP_REMOVED lines=9> */
.L_x_7563:
[----:B------:R-:W-:Y:S01]  /*4810*/  ULEA UR6, UR43, UR41, 0x3 ;  /* 0x000000292b067291 */ /* 0x000fe2000f8e183f */
[----:B------:R-:W-:-:S05]  /*4820*/  IMAD.U32 R4, RZ, RZ, UR44 ;  /* 0x0000002cff047e24 */ /* 0x000fca000f8e00ff */
[----:B------:R-:W-:-:S04]  /*4830*/  SHF.L.U32 R4, R4, 0x1f, RZ ;  /* 0x0000001f04047819 */ /* 0x000fc800000006ff */
[----:B------:R0:W1:Y:S01]  /*4840*/  SYNCS.PHASECHK.TRANS64.TRYWAIT P2, [UR6+0x28830], R4 ;  /* 0x02883004ff0075a7 */ /* 0x0000620008040146 */
[----:B------:R-:W-:Y:S05]  /*4850*/  @!P0 BRA `(.L_x_7564) ;  /* 0x0000000000048947 */ /* 0x000fea0003800000 */
[----:B------:R-:W-:Y:S01]  /*4860*/  BPT.TRAP 0x1 ;  /* 0x000000040000795c */ /* 0x000fe20000300000 */
.L_x_7564:
[----:B-1----:R-:W-:Y:S05]  /*4870*/  @P2 BRA `(.L_x_7562) ;  /* 0x0000000000082947 */ /* 0x002fea0003800000 */
[----:B------:R-:W1:Y:S02]  /*4880*/  SYNCS.PHASECHK.TRANS64.TRYWAIT P2, [UR6+0x28830], R4 ;  /* 0x02883004ff0075a7 */ /* 0x000e640008040146 */
[----:B-1----:R-:W-:Y:S05]  /*4890*/  @!P2 BRA `(.L_x_7565) ;  /* 0x000000d00028a947 */ /* 0x002fea0003800000 */
.L_x_7562:
[----:B01----:R-:W-:Y:S01]  /*48a0*/  VIADD R4, R22, 0x8 ;  /* 0x0000000816047836 */ /* 0x003fe20000000000 */
        /* <DEDUP_REMOVED lines=44> */
.L_x_7567:
[----:B------:R-:W-:Y:S01]  /*4b70*/  ULEA UR6, UR55, UR41, 0x3 ;  /* 0x0000002937067291 */ /* 0x000fe2000f8e183f */
[----:B------:R-:W-:-:S04]  /*4b80*/  MOV R4, UR57 ;  /* 0x0000003900047c02 */ /* 0x000fc80008000f00 */
[----:B------:R-:W-:-:S04]  /*4b90*/  SHF.L.U32 R4, R4, 0x1f, RZ ;  /* 0x0000001f04047819 */ /* 0x000fc800000006ff */
[----:B------:R0:W1:Y:S01]  /*4ba0*/  SYNCS.PHASECHK.TRANS64.TRYWAIT P2, [UR6+0x28850], R4 ;  /* 0x02885004ff0075a7 */ /* 0x0000620008040146 */
[----:B------:R-:W-:Y:S05]  /*4bb0*/  @!P0 BRA `(.L_x_7568) ;  /* 0x0000000000048947 */ /* 0x000fea0003800000 */
[----:B------:R-:W-:Y:S01]  /*4bc0*/  BPT.TRAP 0x1 ;  /* 0x000000040000795c */ /* 0x000fe20000300000 */
.L_x_7568:
[----:B-1----:R-:W-:Y:S05]  /*4bd0*/  @P2 BRA `(.L_x_7566) ;  /* 0x0000000000082947 */ /* 0x002fea0003800000 */
[----:B------:R-:W1:Y:S02]  /*4be0*/  SYNCS.PHASECHK.TRANS64.TRYWAIT P2, [UR6+0x28850], R4 ;  /* 0x02885004ff0075a7 */ /* 0x000e640008040146 */
[----:B-1----:R-:W-:Y:S05]  /*4bf0*/  @!P2 BRA `(.L_x_7569) ;  /* 0x000000cc0068a947 */ /* 0x002fea0003800000 */
.L_x_7566:
[----:B------:R-:W-:Y:S01]  /*4c00*/  UIADD3 UR6, UR41, 0x400, URZ ;  /* 0x0000040029067890 */ /* 0x000fe2000fffe03f */
[----:B------:R-:W-:Y:S01]  /*4c10*/  WARPGROUP.ARRIVE ;  /* 0x00000000000079c5 */ /* 0x000fe20000000000 */
[----:B------:R-:W-:Y:S01]  /*4c20*/  UMOV UR7, 0x40000040 ;  /* 0x4000004000077882 */ /* 0x000fe20000000000 */
[----:B01----:R-:W-:Y:S01]  /*4c30*/  FMUL.FTZ R4, R24, UR53 ;  /* 0x0000003518047c20 */ /* 0x003fe20008410000 */
        /* <DEDUP_REMOVED lines=56> */
[----:B-----5:R-:W-:Y:S01]  /*4fc0*/  FMUL.FTZ R37, R59, UR53 ;  /* 0x000000353b257c20 */ /* 0x020fe20008410000 */
        /* <DEDUP_REMOVED lines=9> */
[----:B------:R-:W-:Y:S01]  /*5060*/  UISETP.GT.AND UP0, UPT, UR56, UR54, UPT ;  /* 0x000000363800728c */ /* 0x000fe2000bf04270 */
[----:B------:R-:W-:-:S04]  /*5070*/  UMOV UR57, UR44 ;  /* 0x0000002c00397c82 */ /* 0x000fc80008000000 */
        /* <DEDUP_REMOVED lines=14> */
[----:B------:R5:W4:Y:S01]  /*5160*/  MUFU.TANH R183, R33 ;  /* 0x0000002100b77308 */ /* 0x000b220000002400 */
[----:B------:R-:W-:Y:S01]  /*5170*/  HGMMA.64x128x16.F32.BF16 R88, R176, gdesc[UR4].tnspB, R88, gsb0 ;  /* 0x41e00004b0587df0 */ /* 0x000fe20008001858 */
[----:B------:R-:W-:Y:S01]  /*5180*/  UIADD3 UR6, UR10, 0x100, URZ ;  /* 0x000001000a067890 */ /* 0x000fe2000fffe03f */
[----:B------:R-:W-:-:S05]  /*5190*/  UMOV UR7, 0x40000040 ;  /* 0x4000004000077882 */ /* 0x000fca0000000000 */
[----:B------:R0:W4:Y:S01]  /*51a0*/  MUFU.TANH R181, R36 ;  /* 0x0000002400b57308 */ /* 0x0001220000002400 */
[----:B-----5:R-:W-:-:S07]  /*51b0*/  FMUL.FTZ R33, R51, UR53 ;  /* 0x0000003533217c20 */ /* 0x020fce0008410000 */
[----:B------:R-:W-:Y:S01]  /*51c0*/  MUFU.TANH R51, R69 ;  /* 0x0000004500337308 */ /* 0x000fe20000002400 */
[----:B0-----:R-:W-:Y:S01]  /*51d0*/  FMUL.FTZ R36, R58, UR53 ;  /* 0x000000353a247c20 */ /* 0x001fe20008410000 */
[----:B------:R-:W-:-:S06]  /*51e0*/  FMUL.FTZ R58, R82, UR53 ;  /* 0x00000035523a7c20 */ /* 0x000fcc0008410000 */
[----:B------:R-:W-:Y:S08]  /*51f0*/  MUFU.TANH R47, R72 ;  /* 0x00000048002f7308 */ /* 0x000ff00000002400 */
[----:B------:R-:W-:Y:S08]  /*5200*/  MUFU.TANH R43, R76 ;  /* 0x0000004c002b7308 */ /* 0x000ff00000002400 */
[----:B------:R-:W-:Y:S08]  /*5210*/  MUFU.TANH R39, R77 ;  /* 0x0000004d00277308 */ /* 0x000ff00000002400 */
[----:B------:R-:W-:Y:S08]  /*5220*/  MUFU.TANH R15, R81 ;  /* 0x00000051000f7308 */ /* 0x000ff00000002400 */
[----:B------:R-:W-:Y:S08]  /*5230*/  MUFU.TANH R21, R84 ;  /* 0x0000005400157308 */ /* 0x000ff00000002400 */
[----:B------:R-:W0:Y:S08]  /*5240*/  MUFU.TANH R9, R9 ;  /* 0x0000000900097308 */ /* 0x000e300000002400 */
[----:B------:R-:W-:Y:S08]  /*5250*/  MUFU.TANH R8, R8 ;  /* 0x0000000800087308 */ /* 0x000ff00000002400 */
[----:B------:R-:W-:Y:S08]  /*5260*/  MUFU.TANH R10, R10 ;  /* 0x0000000a000a7308 */ /* 0x000ff00000002400 */
[----:B------:R-:W-:Y:S08]  /*5270*/  MUFU.TANH R11, R11 ;  /* 0x0000000b000b7308 */ /* 0x000ff00000002400 */
[----:B------:R-:W5:Y:S08]  /*5280*/  MUFU.TANH R12, R12 ;  /* 0x0000000c000c7308 */ /* 0x000f700000002400 */
[----:B------:R-:W-:Y:S08]  /*5290*/  MUFU.TANH R14, R14 ;  /* 0x0000000e000e7308 */ /* 0x000ff00000002400 */
[----:B------:R-:W-:Y:S08]  /*52a0*/  MUFU.TANH R20, R20 ;  /* 0x0000001400147308 */ /* 0x000ff00000002400 */
[----:B------:R-:W-:Y:S08]  /*52b0*/  MUFU.TANH R24, R24 ;  /* 0x0000001800187308 */ /* 0x000ff00000002400 */
[----:B------:R-:W5:Y:S08]  /*52c0*/  MUFU.TANH R26, R26 ;  /* 0x0000001a001a7308 */ /* 0x000f700000002400 */
[----:B------:R-:W-:Y:S08]  /*52d0*/  MUFU.TANH R28, R28 ;  /* 0x0000001c001c7308 */ /* 0x000ff00000002400 */
[----:B------:R-:W-:Y:S01]  /*52e0*/  MUFU.TANH R30, R30 ;  /* 0x0000001e001e7308 */ /* 0x000fe20000002400 */
[----:B------:R-:W-:-:S02]  /*52f0*/  WARPGROUP.DEPBAR.LE gsb0, 0x0 ;  /* 0x00008000000079c5 */ /* 0x000fc40000010000 */
[----:B------:R-:W-:-:S05]  /*5300*/  WARPGROUP.ARRIVE ;  /* 0x00000000000079c5 */ /* 0x000fca0000000000 */
[----:B------:R-:W-:Y:S01]  /*5310*/  MUFU.TANH R31, R31 ;  /* 0x0000001f001f7308 */ /* 0x000fe20000002400 */
[----:B------:R-:W-:Y:S01]  /*5320*/  HGMMA.64x128x16.F32.BF16 R88, R172, gdesc[UR4].tnspB, R88, gsb0 ;  /* 0x41e00004ac587df0 */ /* 0x000fe20008001858 */
[----:B------:R-:W-:Y:S01]  /*5330*/  UMOV UR6, 0xffffff80 ;  /* 0xffffff8000067882 */ /* 0x000fe20000000000 */
[----:B------:R-:W-:Y:S01]  /*5340*/  UMOV UR7, 0x40000040 ;  /* 0x4000004000077882 */ /* 0x000fe20000000000 */
[----:B------:R-:W-:Y:S02]  /*5350*/  UIMAD UR6, UR56, UR6, 0x1 ;  /* 0x00000001380674a4 */ /* 0x000fe4000f8e0206 */
[----:B------:R-:W-:Y:S02]  /*5360*/  UIADD3 UR56, UR56, -0x1, URZ ;  /* 0xffffffff38387890 */ /* 0x000fe4000fffe03f */
[----:B------:R-:W-:Y:S01]  /*5370*/  MUFU.TANH R32, R32 ;  /* 0x0000002000207308 */ /* 0x000fe20000002400 */
[----:B------:R-:W-:-:S04]  /*5380*/  ULEA UR6, UR52, UR6, 0x7 ;  /* 0x0000000634067291 */ /* 0x000fc8000f8e383f */
[----:B------:R-:W-:-:S03]  /*5390*/  UIADD3 UR6, -UR51, UR6, UR47 ;  /* 0x0000000633067290 */ /* 0x000fc6000fffe12f */
[----:B------:R-:W-:Y:S03]  /*53a0*/  MUFU.TANH R33, R33 ;  /* 0x0000002100217308 */ /* 0x000fe60000002400 */
[----:B------:R-:W-:Y:S01]  /*53b0*/  IMAD.U32 R13, RZ, RZ, UR6 ;  /* 0x00000006ff0d7e24 */ /* 0x000fe2000f8e00ff */
[----:B------:R-:W-:-:S03]  /*53c0*/  UIADD3 UR6, UR10, 0x180, URZ ;  /* 0x000001800a067890 */ /* 0x000fc6000fffe03f */
[----:B------:R-:W-:Y:S01]  /*53d0*/  IMAD R38, R18, -0x2, R13 ;  /* 0xfffffffe12267824 */ /* 0x000fe200078e020d */
[----:B------:R-:W-:Y:S03]  /*53e0*/  MUFU.TANH R34, R34 ;  /* 0x0000002200227308 */ /* 0x000fe60000002400 */
[----:B------:R-:W-:-:S04]  /*53f0*/  IMAD.IADD R27, R19, 0x1, R38 ;  /* 0x00000001131b7824 */ /* 0x000fc800078e0226 */
[C---:B------:R-:W-:Y:S01]  /*5400*/  VIADD R68, R27.reuse, 0x8 ;  /* 0x000000081b447836 */ /* 0x040fe20000000000 */
[C---:B------:R-:W-:Y:S01]  /*5410*/  ISETP.GT.AND P2, PT, R27.reuse, RZ, PT ;  /* 0x000000ff1b00720c */ /* 0x040fe20003f44270 */
[----:B------:R5:W-:Y:S01]  /*5420*/  MUFU.TANH R13, R85 ;  /* 0x00000055000d7308 */ /* 0x000be20000002400 */
[C---:B------:R-:W-:Y:S02]  /*5430*/  ISETP.GT.AND P3, PT, R27.reuse, 0x1, PT ;  /* 0x000000011b00780c */ /* 0x040fe40003f64270 */
[----:B------:R-:W-:Y:S02]  /*5440*/  FSEL R25, R4, -INF , P2 ;  /* 0xff80000004197808 */ /* 0x000fe40001000000 */
[----:B------:R-:W-:Y:S02]  /*5450*/  ISETP.GT.AND P2, PT, R27, 0x8, PT ;  /* 0x000000081b00780c */ /* 0x000fe40003f44270 */
[----:B-1----:R-:W-:Y:S01]  /*5460*/  FSEL R189, R7, -INF , P3 ;  /* 0xff80000007bd7808 */ /* 0x002fe20001800000 */
[----:B------:R-:W-:Y:S01]  /*5470*/  FMUL.FTZ R7, R73, UR53 ;  /* 0x0000003549077c20 */ /* 0x000fe20008410000 */
[----:B------:R-:W-:Y:S01]  /*5480*/  FMNMX.FTZ R4, R25, R5, !PT ;  /* 0x0000000519047209 */ /* 0x000fe20007810000 */
[----:B------:R-:W-:Y:S01]  /*5490*/  MUFU.TANH R35, R35 ;  /* 0x0000002300237308 */ /* 0x000fe20000002400 */
[----:B------:R-:W-:-:S02]  /*54a0*/  ISETP.GT.AND P3, PT, R27, 0x9, PT ;  /* 0x000000091b00780c */ /* 0x000fc40003f64270 */
[----:B--2---:R-:W-:Y:S02]  /*54b0*/  FSEL R191, R191, -INF , P2 ;  /* 0xff800000bfbf7808 */ /* 0x004fe40001000000 */
[----:B------:R-:W-:Y:S02]  /*54c0*/  FMNMX.FTZ R38, R189, R4, !PT ;  /* 0x00000004bd267209 */ /* 0x000fe40007810000 */
[----:B------:R-:W-:Y:S01]  /*54d0*/  ISETP.GT.AND P2, PT, R27, 0x10, PT ;  /* 0x000000101b00780c */ /* 0x000fe20003f44270 */
[----:B------:R1:W2:Y:S01]  /*54e0*/  MUFU.TANH R4, R61 ;  /* 0x0000003d00047308 */ /* 0x0002a20000002400 */
[----:B---3--:R-:W-:Y:S02]  /*54f0*/  FSEL R193, R193, -INF , P3 ;  /* 0xff800000c1c17808 */ /* 0x008fe40001800000 */
[----:B------:R-:W-:Y:S02]  /*5500*/  FMNMX.FTZ R38, R191, R38, !PT ;  /* 0x00000026bf267209 */ /* 0x000fe40007810000 */
[----:B------:R-:W-:-:S02]  /*5510*/  ISETP.GT.AND P3, PT, R27, 0x11, PT ;  /* 0x000000111b00780c */ /* 0x000fc40003f64270 */
[----:B----4-:R-:W-:Y:S01]  /*5520*/  FSEL R187, R187, -INF , P2 ;  /* 0xff800000bbbb7808 */ /* 0x010fe20001000000 */
[----:B------:R-:W3:Y:S01]  /*5530*/  MUFU.TANH R7, R7 ;  /* 0x0000000700077308 */ /* 0x000ee20000002400 */
[----:B------:R-:W-:Y:S02]  /*5540*/  FMNMX.FTZ R38, R193, R38, !PT ;  /* 0x00000026c1267209 */ /* 0x000fe40007810000 */
[----:B------:R-:W-:Y:S02]  /*5550*/  ISETP.GT.AND P2, PT, R27, 0x18, PT ;  /* 0x000000181b00780c */ /* 0x000fe40003f44270 */
[----:B------:R-:W-:Y:S02]  /*5560*/  FSEL R183, R183, -INF , P3 ;  /* 0xff800000b7b77808 */ /* 0x000fe40001800000 */
[----:B------:R-:W-:Y:S01]  /*5570*/  FMNMX.FTZ R38, R187, R38, !PT ;  /* 0x00000026bb267209 */ /* 0x000fe20007810000 */
[----:B------:R-:W-:Y:S01]  /*5580*/  MUFU.TANH R36, R36 ;  /* 0x0000002400247308 */ /* 0x000fe20000002400 */
[----:B------:R-:W-:-:S02]  /*5590*/  ISETP.GT.AND P3, PT, R27, 0x19, PT ;  /* 0x000000191b00780c */ /* 0x000fc40003f64270 */
[----:B------:R-:W-:Y:S02]  /*55a0*/  FSEL R181, R181, -INF , P2 ;  /* 0xff800000b5b57808 */ /* 0x000fe40001000000 */
[----:B------:R-:W-:Y:S02]  /*55b0*/  FMNMX.FTZ R38, R183, R38, !PT ;  /* 0x00000026b7267209 */ /* 0x000fe40007810000 */
[----:B------:R-:W-:Y:S01]  /*55c0*/  ISETP.GT.AND P2, PT, R27, 0x20, PT ;  /* 0x000000201b00780c */ /* 0x000fe20003f44270 */
[----:B------:R-:W-:Y:S01]  /*55d0*/  MUFU.TANH R37, R37 ;  /* 0x0000002500257308 */ /* 0x000fe20000002400 */
[----:B------:R-:W-:Y:S02]  /*55e0*/  FSEL R29, R29, -INF , P3 ;  /* 0xff8000001d1d7808 */ /* 0x000fe40001800000 */
[----:B------:R-:W-:Y:S02]  /*55f0*/  FMNMX.FTZ R38, R181, R38, !PT ;  /* 0x00000026b5267209 */ /* 0x000fe40007810000 */
[----:B------:R-:W-:-:S02]  /*5600*/  ISETP.GT.AND P3, PT, R27, 0x21, PT ;  /* 0x000000211b00780c */ /* 0x000fc40003f64270 */
[----:B------:R-:W-:Y:S01]  /*5610*/  FSEL R179, R40, -INF , P2 ;  /* 0xff80000028b37808 */ /* 0x000fe20001000000 */
[----:B------:R-:W-:Y:S01]  /*5620*/  FMUL.FTZ R40, R62, UR53 ;  /* 0x000000353e287c20 */ /* 0x000fe20008410000 */
[----:B------:R-:W-:Y:S01]  /*5630*/  FMNMX.FTZ R38, R29, R38, !PT ;  /* 0x000000261d267209 */ /* 0x000fe20007810000 */
[----:B------:R-:W-:Y:S01]  /*5640*/  MUFU.TANH R42, R42 ;  /* 0x0000002a002a7308 */ /* 0x000fe20000002400 */
[----:B------:R-:W-:Y:S02]  /*5650*/  ISETP.GT.AND P2, PT, R27, 0x28, PT ;  /* 0x000000281b00780c */ /* 0x000fe40003f44270 */
[----:B------:R-:W-:Y:S02]  /*5660*/  FSEL R177, R41, -INF , P3 ;  /* 0xff80000029b17808 */ /* 0x000fe40001800000 */
[----:B------:R-:W-:Y:S02]  /*5670*/  FMNMX.FTZ R38, R179, R38, !PT ;  /* 0x00000026b3267209 */ /* 0x000fe40007810000 */
[----:B------:R-:W-:Y:S01]  /*5680*/  ISETP.GT.AND P3, PT, R27, 0x29, PT ;  /* 0x000000291b00780c */ /* 0x000fe20003f64270 */
[----:B------:R-:W4:Y:S01]  /*5690*/  MUFU.TANH R41, R80 ;  /* 0x0000005000297308 */ /* 0x000f220000002400 */
[----:B------:R-:W-:-:S02]  /*56a0*/  FMNMX.FTZ R38, R177, R38, !PT ;  /* 0x00000026b1267209 */ /* 0x000fc40007810000 */
[C---:B------:R-:W-:Y:S02]  /*56b0*/  ISETP.GT.AND P4, PT, R68.reuse, RZ, PT ;  /* 0x000000ff4400720c */ /* 0x040fe40003f84270 */
[C---:B------:R-:W-:Y:S02]  /*56c0*/  ISETP.GT.AND P5, PT, R68.reuse, 0x1, PT ;  /* 0x000000014400780c */ /* 0x040fe40003fa4270 */
[----:B0-----:R-:W-:Y:S01]  /*56d0*/  FSEL R63, R9, -INF , P4 ;  /* 0xff800000093f7808 */ /* 0x001fe20002000000 */
[----:B------:R-:W0:Y:S01]  /*56e0*/  MUFU.TANH R40, R40 ;  /* 0x0000002800287308 */ /* 0x000e220000002400 */
[C---:B------:R-:W-:Y:S02]  /*56f0*/  ISETP.GT.AND P6, PT, R68.reuse, 0x9, PT ;  /* 0x000000094400780c */ /* 0x040fe40003fc4270 */
[----:B------:R-:W-:-:S04]  /*5700*/  ISETP.GT.AND P4, PT, R68, 0x10, PT ;  /* 0x000000104400780c */ /* 0x000fc80003f84270 */
[----:B-----5:R-:W-:Y:S01]  /*5710*/  FSEL R77, R12, -INF , P4 ;  /* 0xff8000000c4d7808 */ /* 0x020fe20002000000 */
[----:B------:R-:W-:Y:S01]  /*5720*/  MUFU.TANH R46, R46 ;  /* 0x0000002e002e7308 */ /* 0x000fe20000002400 */
[----:B------:R-:W-:-:S04]  /*5730*/  ISETP.GT.AND P4, PT, R68, 0x20, PT ;  /* 0x000000204400780c */ /* 0x000fc80003f84270 */
[----:B------:R-:W-:Y:S02]  /*5740*/  FSEL R85, R26, -INF , P4 ;  /* 0xff8000001a557808 */ /* 0x000fe40002000000 */
[----:B------:R-:W-:Y:S01]  /*5750*/  ISETP.GT.AND P4, PT, R68, 0x30, PT ;  /* 0x000000304400780c */ /* 0x000fe20003f84270 */
[----:B------:R-:W-:Y:S08]  /*5760*/  MUFU.TANH R50, R50 ;  /* 0x0000003200327308 */ /* 0x000ff00000002400 */
[----:B------:R-:W-:Y:S08]  /*5770*/  MUFU.TANH R54, R54 ;  /* 0x0000003600367308 */ /* 0x000ff00000002400 */
[----:B------:R-:W-:Y:S01]  /*5780*/  MUFU.TANH R58, R58 ;  /* 0x0000003a003a7308 */ /* 0x000fe20000002400 */
[----:B------:R-:W-:-:S02]  /*5790*/  WARPGROUP.DEPBAR.LE gsb0, 0x0 ;  /* 0x00008000000079c5 */ /* 0x000fc40000010000 */
[----:B------:R-:W-:Y:S01]  /*57a0*/  WARPGROUP.ARRIVE ;  /* 0x00000000000079c5 */ /* 0x000fe20000000000 */
[----:B------:R-:W-:Y:S01]  /*57b0*/  FSEL R175, R44, -INF , P2 ;  /* 0xff8000002caf7808 */ /* 0x000fe20001000000 */
[----:B------:R-:W-:Y:S01]  /*57c0*/  FMUL.FTZ R44, R66, UR53 ;  /* 0x00000035422c7c20 */ /* 0x000fe20008410000 */
[----:B------:R-:W-:Y:S01]  /*57d0*/  ISETP.GT.AND P2, PT, R27, 0x30, PT ;  /* 0x000000301b00780c */ /* 0x000fe20003f44270 */
[----:B------:R-:W-:Y:S01]  /*57e0*/  FMUL.FTZ R66, R87, UR53 ;  /* 0x0000003557427c20 */ /* 0x000fe20008410000 */
[----:B------:R-:W-:Y:S01]  /*57f0*/  FSEL R173, R45, -INF , P3 ;  /* 0xff8000002dad7808 */ /* 0x000fe20001800000 */
[----:B------:R-:W-:Y:S01]  /*5800*/  HGMMA.64x128x16.F32.BF16 R88, R168, gdesc[UR4].tnspB, R88, gsb0 ;  /* 0x41e00004a8587df0 */ /* 0x000fe20008001858 */
[----:B------:R-:W-:Y:S01]  /*5810*/  UIADD3 UR6, UR10, 0x200, URZ ;  /* 0x000002000a067890 */ /* 0x000fe2000fffe03f */
[----:B------:R-:W-:Y:S01]  /*5820*/  FMNMX.FTZ R38, R175, R38, !PT ;  /* 0x00000026af267209 */ /* 0x000fe20007810000 */
[----:B------:R-:W-:Y:S01]  /*5830*/  UMOV UR7, 0x40000040 ;  /* 0x4000004000077882 */ /* 0x000fe20000000000 */
[----:B------:R-:W-:Y:S01]  /*5840*/  ISETP.GT.AND P3, PT, R27, 0x31, PT ;  /* 0x000000311b00780c */ /* 0x000fe20003f64270 */
[----:B------:R-:W5:Y:S01]  /*5850*/  MUFU.TANH R44, R44 ;  /* 0x0000002c002c7308 */ /* 0x000f620000002400 */
[----:B------:R-:W-:-:S07]  /*5860*/  FMNMX.FTZ R38, R173, R38, !PT ;  /* 0x00000026ad267209 */ /* 0x000fce0007810000 */
[----:B------:R-:W-:Y:S01]  /*5870*/  MUFU.TANH R66, R66 ;  /* 0x0000004200427308 */ /* 0x000fe20000002400 */
[----:B------:R-:W-:Y:S02]  /*5880*/  WARPGROUP.DEPBAR.LE gsb0, 0x0 ;  /* 0x00008000000079c5 */ /* 0x000fe40000010000 */
[----:B------:R-:W-:Y:S01]  /*5890*/  WARPGROUP.ARRIVE ;  /* 0x00000000000079c5 */ /* 0x000fe20000000000 */
[----:B------:R-:W-:Y:S01]  /*58a0*/  FSEL R171, R48, -INF , P2 ;  /* 0xff80000030ab7808 */ /* 0x000fe20001000000 */
[----:B------:R-:W-:Y:S01]  /*58b0*/  FMUL.FTZ R48, R67, UR53 ;  /* 0x0000003543307c20 */ /* 0x000fe20008410000 */
[----:B------:R-:W-:Y:S02]  /*58c0*/  ISETP.GT.AND P2, PT, R27, 0x38, PT ;  /* 0x000000381b00780c */ /* 0x000fe40003f44270 */
[----:B------:R-:W-:Y:S01]  /*58d0*/  FSEL R169, R49, -INF , P3 ;  /* 0xff80000031a97808 */ /* 0x000fe20001800000 */
[----:B------:R-:W-:Y:S01]  /*58e0*/  HGMMA.64x128x16.F32.BF16 R88, R152, gdesc[UR4].tnspB, R88, gsb0 ;  /* 0x41e0000498587df0 */ /* 0x000fe20008001858 */
[----:B------:R-:W-:Y:S01]  /*58f0*/  FMNMX.FTZ R38, R171, R38, !PT ;  /* 0x00000026ab267209 */ /* 0x000fe20007810000 */
[----:B------:R-:W-:Y:S01]  /*5900*/  UIADD3 UR6, UR10, 0x280, URZ ;  /* 0x000002800a067890 */ /* 0x000fe2000fffe03f */
[----:B------:R-:W-:Y:S01]  /*5910*/  ISETP.GT.AND P3, PT, R27, 0x39, PT ;  /* 0x000000391b00780c */ /* 0x000fe20003f64270 */
[----:B------:R-:W-:Y:S01]  /*5920*/  UMOV UR7, 0x40000040 ;  /* 0x4000004000077882 */ /* 0x000fe20000000000 */
[----:B------:R-:W-:Y:S01]  /*5930*/  FSEL R73, R52, -INF , P2 ;  /* 0xff80000034497808 */ /* 0x000fe20001000000 */
[----:B------:R-:W-:Y:S01]  /*5940*/  FMUL.FTZ R52, R71, UR53 ;  /* 0x0000003547347c20 */ /* 0x000fe20008410000 */
[----:B------:R-:W-:Y:S01]  /*5950*/  FMNMX.FTZ R38, R169, R38, !PT ;  /* 0x00000026a9267209 */ /* 0x000fe20007810000 */
[----:B------:R-:W5:Y:S01]  /*5960*/  MUFU.TANH R48, R48 ;  /* 0x0000003000307308 */ /* 0x000f620000002400 */
[----:B------:R-:W-:-:S02]  /*5970*/  ISETP.GT.AND P2, PT, R27, 0x40, PT ;  /* 0x000000401b00780c */ /* 0x000fc40003f44270 */
[----:B------:R-:W-:Y:S02]  /*5980*/  FSEL R69, R53, -INF , P3 ;  /* 0xff80000035457808 */ /* 0x000fe40001800000 */
[----:B------:R-:W-:Y:S02]  /*5990*/  FMNMX.FTZ R38, R73, R38, !PT ;  /* 0x0000002649267209 */ /* 0x000fe40007810000 */
[----:B------:R-:W-:Y:S01]  /*59a0*/  ISETP.GT.AND P3, PT, R27, 0x41, PT ;  /* 0x000000411b00780c */ /* 0x000fe20003f64270 */
[----:B------:R-:W5:Y:S01]  /*59b0*/  MUFU.TANH R52, R52 ;  /* 0x0000003400347308 */ /* 0x000f620000002400 */
[----:B------:R-:W-:Y:S01]  /*59c0*/  FSEL R65, R56, -INF , P2 ;  /* 0xff80000038417808 */ /* 0x000fe20001000000 */
[----:B------:R-:W-:Y:S01]  /*59d0*/  FMUL.FTZ R56, R75, UR53 ;  /* 0x000000354b387c20 */ /* 0x000fe20008410000 */
[----:B------:R-:W-:Y:S02]  /*59e0*/  FMNMX.FTZ R38, R69, R38, !PT ;  /* 0x0000002645267209 */ /* 0x000fe40007810000 */
[----:B------:R-:W-:-:S02]  /*59f0*/  ISETP.GT.AND P2, PT, R27, 0x48, PT ;  /* 0x000000481b00780c */ /* 0x000fc40003f44270 */
[----:B-1----:R-:W-:Y:S01]  /*5a00*/  FSEL R61, R57, -INF , P3 ;  /* 0xff800000393d7808 */ /* 0x002fe20001800000 */
[----:B------:R-:W1:Y:S01]  /*5a10*/  MUFU.TANH R56, R56 ;  /* 0x0000003800387308 */ /* 0x000e620000002400 */
[----:B------:R-:W-:Y:S02]  /*5a20*/  FMNMX.FTZ R38, R65, R38, !PT ;  /* 0x0000002641267209 */ /* 0x000fe40007810000 */
[----:B------:R-:W-:Y:S02]  /*5a30*/  ISETP.GT.AND P3, PT, R27, 0x49, PT ;  /* 0x000000491b00780c */ /* 0x000fe40003f64270 */
[----:B------:R-:W-:Y:S01]  /*5a40*/  FSEL R53, R60, -INF , P2 ;  /* 0xff8000003c357808 */ /* 0x000fe20001000000 */
[----:B------:R-:W-:Y:S01]  /*5a50*/  FMUL.FTZ R60, R79, UR53 ;  /* 0x000000354f3c7c20 */ /* 0x000fe20008410000 */
[----:B------:R-:W-:Y:S02]  /*5a60*/  FMNMX.FTZ R38, R61, R38, !PT ;  /* 0x000000263d267209 */ /* 0x000fe40007810000 */
[----:B------:R-:W-:-:S02]  /*5a70*/  ISETP.GT.AND P2, PT, R27, 0x50, PT ;  /* 0x000000501b00780c */ /* 0x000fc40003f44270 */
[----:B--2---:R-:W-:Y:S01]  /*5a80*/  FSEL R49, R4, -INF , P3 ;  /* 0xff80000004317808 */ /* 0x004fe20001800000 */
[----:B------:R-:W2:Y:S01]  /*5a90*/  MUFU.TANH R60, R60 ;  /* 0x0000003c003c7308 */ /* 0x000ea20000002400 */
[----:B------:R-:W-:Y:S01]  /*5aa0*/  FMNMX.FTZ R38, R53, R38, !PT ;  /* 0x0000002635267209 */ /* 0x000fe20007810000 */
[----:B------:R-:W0:Y:S01]  /*5ab0*/  LDC R4, c[0x0][0x988] ;  /* 0x00026200ff047b82 */ /* 0x000e220000000800 */
[----:B------:R-:W-:Y:S02]  /*5ac0*/  ISETP.GT.AND P3, PT, R27, 0x51, PT ;  /* 0x000000511b00780c */ /* 0x000fe40003f64270 */
[----:B------:R-:W-:Y:S01]  /*5ad0*/  FSEL R57, R64, -INF , P2 ;  /* 0xff80000040397808 */ /* 0x000fe20001000000 */
[----:B------:R-:W-:Y:S01]  /*5ae0*/  FMUL.FTZ R64, R83, UR53 ;  /* 0x0000003553407c20 */ /* 0x000fe20008410000 */
[----:B------:R-:W-:Y:S02]  /*5af0*/  FMNMX.FTZ R38, R49, R38, !PT ;  /* 0x0000002631267209 */ /* 0x000fe40007810000 */
[----:B------:R-:W-:-:S02]  /*5b00*/  ISETP.GT.AND P2, PT, R27, 0x58, PT ;  /* 0x000000581b00780c */ /* 0x000fc40003f44270 */
[----:B------:R-:W-:Y:S01]  /*5b10*/  FSEL R59, R59, -INF , P3 ;  /* 0xff8000003b3b7808 */ /* 0x000fe20001800000 */
[----:B------:R-:W2:Y:S01]  /*5b20*/  MUFU.TANH R64, R64 ;  /* 0x0000004000407308 */ /* 0x000ea20000002400 */
[----:B------:R-:W-:Y:S02]  /*5b30*/  FMNMX.FTZ R38, R57, R38, !PT ;  /* 0x0000002639267209 */ /* 0x000fe40007810000 */
[----:B------:R-:W-:Y:S02]  /*5b40*/  ISETP.GT.AND P3, PT, R27, 0x59, PT ;  /* 0x000000591b00780c */ /* 0x000fe40003f64270 */
[----:B------:R-:W-:Y:S02]  /*5b50*/  FSEL R55, R55, -INF , P2 ;  /* 0xff80000037377808 */ /* 0x000fe40001000000 */
[----:B------:R-:W-:Y:S02]  /*5b60*/  FMNMX.FTZ R38, R59, R38, !PT ;  /* 0x000000263b267209 */ /* 0x000fe40007810000 */
[----:B------:R-:W-:-:S02]  /*5b70*/  ISETP.GT.AND P2, PT, R27, 0x60, PT ;  /* 0x000000601b00780c */ /* 0x000fc40003f44270 */
[----:B------:R-:W-:Y:S02]  /*5b80*/  FSEL R51, R51, -INF , P3 ;  /* 0xff80000033337808 */ /* 0x000fe40001800000 */
[----:B------:R-:W-:Y:S02]  /*5b90*/  FMNMX.FTZ R38, R55, R38, !PT ;  /* 0x0000002637267209 */ /* 0x000fe40007810000 */
[----:B------:R-:W-:Y:S02]  /*5ba0*/  ISETP.GT.AND P3, PT, R27, 0x61, PT ;  /* 0x000000611b00780c */ /* 0x000fe40003f64270 */
[----:B------:R-:W-:Y:S02]  /*5bb0*/  FSEL R47, R47, -INF , P2 ;  /* 0xff8000002f2f7808 */ /* 0x000fe40001000000 */
[----:B------:R-:W-:Y:S02]  /*5bc0*/  FMNMX.FTZ R38, R51, R38, !PT ;  /* 0x0000002633267209 */ /* 0x000fe40007810000 */
[----:B------:R-:W-:-:S02]  /*5bd0*/  ISETP.GT.AND P2, PT, R27, 0x68, PT ;  /* 0x000000681b00780c */ /* 0x000fc40003f44270 */
[----:B---3--:R-:W-:Y:S02]  /*5be0*/  FSEL R45, R7, -INF , P3 ;  /* 0xff800000072d7808 */ /* 0x008fe40001800000 */
        /* <DEDUP_REMOVED lines=8> */
[----:B----4-:R-:W-:Y:S02]  /*5c70*/  FSEL R41, R41, -INF , P2 ;  /* 0xff80000029297808 */ /* 0x010fe40001000000 */
[----:B------:R-:W-:Y:S02]  /*5c80*/  FMNMX.FTZ R38, R39, R38, !PT ;  /* 0x0000002627267209 */ /* 0x000fe40007810000 */
[----:B------:R-:W-:-:S02]  /*5c90*/  ISETP.GT.AND P2, PT, R27, 0x78, PT ;  /* 0x000000781b00780c */ /* 0x000fc40003f44270 */
[----:B------:R-:W-:Y:S02]  /*5ca0*/  FSEL R15, R15, -INF , P3 ;  /* 0xff8000000f0f7808 */ /* 0x000fe40001800000 */
[----:B------:R-:W-:Y:S02]  /*5cb0*/  FMNMX.FTZ R38, R41, R38, !PT ;  /* 0x0000002629267209 */ /* 0x000fe40007810000 */
[----:B------:R-:W-:Y:S02]  /*5cc0*/  ISETP.GT.AND P3, PT, R27, 0x79, PT ;  /* 0x000000791b00780c */ /* 0x000fe40003f64270 */
[----:B------:R-:W-:Y:S02]  /*5cd0*/  FSEL R21, R21, -INF , P2 ;  /* 0xff80000015157808 */ /* 0x000fe40001000000 */
[----:B------:R-:W-:Y:S02]  /*5ce0*/  FMNMX.FTZ R38, R15, R38, !PT ;  /* 0x000000260f267209 */ /* 0x000fe40007810000 */
[----:B------:R-:W-:-:S02]  /*5cf0*/  FSEL R13, R13, -INF , P3 ;  /* 0xff8000000d0d7808 */ /* 0x000fc40001800000 */
[----:B------:R-:W-:Y:S02]  /*5d00*/  FMNMX.FTZ R38, R21, R38, !PT ;  /* 0x0000002615267209 */ /* 0x000fe40007810000 */
[----:B------:R-:W-:Y:S02]  /*5d10*/  FSEL R71, R8, -INF , P5 ;  /* 0xff80000008477808 */ /* 0x000fe40002800000 */
[----:B------:R-:W-:Y:S02]  /*5d20*/  FMNMX.FTZ R38, R13, R38, !PT ;  /* 0x000000260d267209 */ /* 0x000fe40007810000 */
[----:B------:R-:W-:Y:S02]  /*5d30*/  ISETP.GT.AND P3, PT, R68, 0x8, PT ;  /* 0x000000084400780c */ /* 0x000fe40003f64270 */
[----:B------:R-:W-:Y:S01]  /*5d40*/  FMNMX.FTZ R8, R63, R6, !PT ;  /* 0x000000063f087209 */ /* 0x000fe20007810000 */
[----:B------:R-:W3:Y:S01]  /*5d50*/  SHFL.BFLY PT, R7, R38, 0x2, 0x1f ;  /* 0x0c401f0026077f89 */ /* 0x000ee200000e0000 */
[----:B------:R-:W-:-:S02]  /*5d60*/  FSEL R67, R10, -INF , P3 ;  /* 0xff8000000a437808 */ /* 0x000fc40001800000 */
[----:B------:R-:W-:Y:S02]  /*5d70*/  FMNMX.FTZ R8, R71, R8, !PT ;  /* 0x0000000847087209 */ /* 0x000fe40007810000 */
[----:B------:R-:W-:Y:S02]  /*5d80*/  FSEL R75, R11, -INF , P6 ;  /* 0xff8000000b4b7808 */ /* 0x000fe40003000000 */
[----:B------:R-:W-:Y:S02]  /*5d90*/  FMNMX.FTZ R8, R67, R8, !PT ;  /* 0x0000000843087209 */ /* 0x000fe40007810000 */
[C---:B------:R-:W-:Y:S02]  /*5da0*/  ISETP.GT.AND P5, PT, R68.reuse, 0x11, PT ;  /* 0x000000114400780c */ /* 0x040fe40003fa4270 */
[----:B------:R-:W-:Y:S02]  /*5db0*/  FMNMX.FTZ R8, R75, R8, !PT ;  /* 0x000000084b087209 */ /* 0x000fe40007810000 */
[----:B------:R-:W-:-:S02]  /*5dc0*/  ISETP.GT.AND P3, PT, R68, 0x18, PT ;  /* 0x000000184400780c */ /* 0x000fc40003f64270 */
[----:B------:R-:W-:Y:S02]  /*5dd0*/  FSEL R79, R14, -INF , P5 ;  /* 0xff8000000e4f7808 */ /* 0x000fe40002800000 */
[----:B------:R-:W-:Y:S02]  /*5de0*/  FMNMX.FTZ R8, R77, R8, !PT ;  /* 0x000000084d087209 */ /* 0x000fe40007810000 */
[----:B------:R-:W-:Y:S02]  /*5df0*/  ISETP.GT.AND P6, PT, R68, 0x19, PT ;  /* 0x000000194400780c */ /* 0x000fe40003fc4270 */
[----:B------:R-:W-:Y:S02]  /*5e00*/  FSEL R81, R20, -INF , P3 ;  /* 0xff80000014517808 */ /* 0x000fe40001800000 */
[----:B------:R-:W-:Y:S02]  /*5e10*/  FMNMX.FTZ R8, R79, R8, !PT ;  /* 0x000000084f087209 */ /* 0x000fe40007810000 */
[----:B---3--:R-:W-:Y:S01]  /*5e20*/  FMNMX.FTZ R62, R38, R7, !PT ;  /* 0x00000007263e7209 */ /* 0x008fe20007810000 */
[----:B------:R-:W-:-:S02]  /*5e30*/  WARPGROUP.DEPBAR.LE gsb0, 0x0 ;  /* 0x00008000000079c5 */ /* 0x000fc40000010000 */
[----:B------:R-:W-:Y:S01]  /*5e40*/  WARPGROUP.ARRIVE ;  /* 0x00000000000079c5 */ /* 0x000fe20000000000 */
[----:B------:R-:W-:Y:S01]  /*5e50*/  FSEL R83, R24, -INF , P6 ;  /* 0xff80000018537808 */ /* 0x000fe20003000000 */
[----:B------:R-:W3:Y:S01]  /*5e60*/  SHFL.BFLY PT, R7, R62, 0x1, 0x1f ;  /* 0x0c201f003e077f89 */ /* 0x000ee200000e0000 */
[----:B------:R-:W-:Y:S02]  /*5e70*/  FMNMX.FTZ R8, R81, R8, !PT ;  /* 0x0000000851087209 */ /* 0x000fe40007810000 */
[C---:B------:R-:W-:Y:S01]  /*5e80*/  ISETP.GT.AND P5, PT, R68.reuse, 0x21, PT ;  /* 0x000000214400780c */ /* 0x040fe20003fa4270 */
[----:B------:R-:W-:Y:S01]  /*5e90*/  HGMMA.64x128x16.F32.BF16 R88, R156, gdesc[UR4].tnspB, R88, gsb0 ;  /* 0x41e000049c587df0 */ /* 0x000fe20008001858 */
[----:B------:R-:W-:Y:S01]  /*5ea0*/  UIADD3 UR6, UR10, 0x300, URZ ;  /* 0x000003000a067890 */ /* 0x000fe2000fffe03f */
[----:B------:R-:W-:Y:S01]  /*5eb0*/  FMNMX.FTZ R8, R83, R8, !PT ;  /* 0x0000000853087209 */ /* 0x000fe20007810000 */
[----:B------:R-:W-:Y:S01]  /*5ec0*/  UMOV UR7, 0x40000040 ;  /* 0x4000004000077882 */ /* 0x000fe20000000000 */
        /* <DEDUP_REMOVED lines=8> */
[----:B---3--:R-:W-:Y:S01]  /*5f50*/  FMNMX.FTZ R7, R62, R7, !PT ;  /* 0x000000073e077209 */ /* 0x008fe20007810000 */
[----:B------:R-:W-:Y:S01]  /*5f60*/  FMUL.FTZ R62, R86, UR53 ;  /* 0x00000035563e7c20 */ /* 0x000fe20008410000 */
[C---:B------:R-:W-:Y:S02]  /*5f70*/  ISETP.GT.AND P5, PT, R68.reuse, 0x31, PT ;  /* 0x000000314400780c */ /* 0x040fe40003fa4270 */
[C---:B------:R-:W-:Y:S01]  /*5f80*/  FSETP.NEU.FTZ.AND P2, PT, R7.reuse, -INF , PT ;  /* 0xff8000000700780b */ /* 0x040fe20003f5d000 */
[----:B0-----:R-:W-:Y:S01]  /*5f90*/  FMUL.FTZ R38, R7, R4 ;  /* 0x0000000407267220 */ /* 0x001fe20000410000 */
[----:B------:R-:W-:Y:S01]  /*5fa0*/  FMNMX.FTZ R8, R155, R8, !PT ;  /* 0x000000089b087209 */ /* 0x000fe20007810000 */
[----:B------:R-:W0:Y:S01]  /*5fb0*/  MUFU.TANH R62, R62 ;  /* 0x0000003e003e7308 */ /* 0x000e220000002400 */
[----:B------:R-:W-:-:S02]  /*5fc0*/  ISETP.GT.AND P3, PT, R68, 0x38, PT ;  /* 0x000000384400780c */ /* 0x000fc40003f64270 */
[----:B------:R-:W-:Y:S02]  /*5fd0*/  FSEL R38, R38, RZ, P2 ;  /* 0x000000ff26267208 */ /* 0x000fe40001000000 */
[----:B------:R-:W-:-:S03]  /*5fe0*/  FSEL R20, R7, RZ, P2 ;  /* 0x000000ff07147208 */ /* 0x000fc60001000000 */
[-CC-:B------:R-:W-:Y:S01]  /*5ff0*/  FFMA.FTZ R172, R179, R4.reuse, -R38.reuse ;  /* 0x00000004b3ac7223 */ /* 0x180fe20000010826 */
[----:B------:R-:W-:Y:S01]  /*6000*/  FSEL R179, R32, -INF , P4 ;  /* 0xff80000020b37808 */ /* 0x000fe20002000000 */
        /* <DEDUP_REMOVED lines=43> */
[----:B-----5:R-:W-:Y:S01]  /*62c0*/  FSEL R189, R44, -INF , P3 ;  /* 0xff8000002cbd7808 */ /* 0x020fe20001800000 */
[--C-:B------:R-:W-:Y:S01]  /*62d0*/  FFMA.FTZ R39, R39, R4, -R38.reuse ;  /* 0x0000000427277223 */ /* 0x100fe20000010826 */
[----:B------:R-:W-:Y:S01]  /*62e0*/  FMNMX.FTZ R8, R187, R8, !PT ;  /* 0x00000008bb087209 */ /* 0x000fe20007810000 */
[-CC-:B------:R-:W-:Y:S01]  /*62f0*/  FFMA.FTZ R12, R41, R4.reuse, -R38.reuse ;  /* 0x00000004290c7223 */ /* 0x180fe20000010826 */
[----:B------:R-:W-:Y:S01]  /*6300*/  ISETP.GT.AND P5, PT, R68, 0x58, PT ;  /* 0x000000584400780c */ /* 0x000fe20003fa4270 */
[-CC-:B------:R-:W-:Y:S01]  /*6310*/  FFMA.FTZ R15, R15, R4.reuse, -R38.reuse ;  /* 0x000000040f0f7223 */ /* 0x180fe20000010826 */
[----:B------:R-:W-:Y:S01]  /*6320*/  FSEL R169, R48, -INF , P4 ;  /* 0xff80000030a97808 */ /* 0x000fe20002000000 */
[----:B------:R-:W-:Y:S01]  /*6330*/  FFMA.FTZ R21, R21, R4, -R38 ;  /* 0x0000000415157223 */ /* 0x000fe20000010826 */
[----:B------:R-:W-:Y:S01]  /*6340*/  FMNMX.FTZ R8, R189, R8, !PT ;  /* 0x00000008bd087209 */ /* 0x000fe20007810000 */
[----:B------:R-:W-:Y:S01]  /*6350*/  MUFU.EX2 R180, R180 ;  /* 0x000000b400b47308 */ /* 0x000fe20000000800 */
[----:B------:R-:W-:-:S02]  /*6360*/  ISETP.GT.AND P3, PT, R68, 0x59, PT ;  /* 0x000000594400780c */ /* 0x000fc40003f64270 */
[----:B------:R-:W-:Y:S01]  /*6370*/  FSEL R171, R46, -INF , P5 ;  /* 0xff8000002eab7808 */ /* 0x000fe20002800000 */
[----:B------:R-:W-:Y:S01]  /*6380*/  IMAD.U32 R46, RZ, RZ, UR43 ;  /* 0x0000002bff2e7e24 */ /* 0x000fe2000f8e00ff */
        /* <DEDUP_REMOVED lines=9> */
[----:B------:R-:W-:Y:S01]  /*6420*/  IMAD.U32 R50, RZ, RZ, UR55 ;  /* 0x00000037ff327e24 */ /* 0x000fe2000f8e00ff */
[----:B------:R-:W-:Y:S01]  /*6430*/  ISETP.GT.AND P3, PT, R68, 0x68, PT ;  /* 0x000000684400780c */ /* 0x000fe20003f64270 */
[----:B------:R-:W-:Y:S01]  /*6440*/  UMOV UR55, UR43 ;  /* 0x0000002b00377c82 */ /* 0x000fe20008000000 */
[----:B-1----:R-:W-:Y:S02]  /*6450*/  FSEL R193, R56, -INF , P5 ;  /* 0xff80000038c17808 */ /* 0x002fe40002800000 */
[----:B------:R-:W-:Y:S01]  /*6460*/  FMNMX.FTZ R8, R191, R8, !PT ;  /* 0x00000008bf087209 */ /* 0x000fe20007810000 */
[----:B------:R-:W-:Y:S01]  /*6470*/  MUFU.EX2 R27, R27 ;  /* 0x0000001b001b7308 */ /* 0x000fe20000000800 */
[----:B------:R-:W-:-:S02]  /*6480*/  ISETP.GT.AND P4, PT, R68, 0x69, PT ;  /* 0x000000694400780c */ /* 0x000fc40003f84270 */
[----:B------:R-:W-:Y:S02]  /*6490*/  FSEL R195, R54, -INF , P3 ;  /* 0xff80000036c37808 */ /* 0x000fe40001800000 */
[----:B------:R-:W-:Y:S02]  /*64a0*/  FMNMX.FTZ R8, R193, R8, !PT ;  /* 0x00000008c1087209 */ /* 0x000fe40007810000 */
[----:B------:R-:W-:Y:S01]  /*64b0*/  ISETP.GT.AND P5, PT, R68, 0x70, PT ;  /* 0x000000704400780c */ /* 0x000fe20003fa4270 */
[----:B------:R-:W-:Y:S01]  /*64c0*/  MUFU.EX2 R176, R176 ;  /* 0x000000b000b07308 */ /* 0x000fe20000000800 */
[----:B--2---:R-:W-:Y:S02]  /*64d0*/  FSEL R65, R60, -INF , P4 ;  /* 0xff8000003c417808 */ /* 0x004fe40002000000 */
        /* <DEDUP_REMOVED lines=10> */
[----:B0-----:R-:W-:Y:S01]  /*6580*/  FSEL R201, R62, -INF , P4 ;  /* 0xff8000003ec97808 */ /* 0x001fe20002000000 */
[----:B------:R-:W-:Y:S02]  /*6590*/  WARPGROUP.DEPBAR.LE gsb0, 0x0 ;  /* 0x00008000000079c5 */ /* 0x000fe40000010000 */
[----:B------:R-:W-:Y:S01]  /*65a0*/  WARPGROUP.ARRIVE ;  /* 0x00000000000079c5 */ /* 0x000fe20000000000 */
[----:B------:R-:W-:Y:S01]  /*65b0*/  FMNMX.FTZ R8, R199, R8, !PT ;  /* 0x00000008c7087209 */ /* 0x000fe20007810000 */
[-CC-:B------:R-:W-:Y:S01]  /*65c0*/  FFMA.FTZ R156, R57, R4.reuse, -R38.reuse ;  /* 0x00000004399c7223 */ /* 0x180fe20000010826 */
[----:B------:R-:W-:Y:S01]  /*65d0*/  FSEL R157, R66, -INF , P5 ;  /* 0xff800000429d7808 */ /* 0x000fe20002800000 */
[--C-:B------:R-:W-:Y:S01]  /*65e0*/  FFMA.FTZ R158, R55, R4, -R38.reuse ;  /* 0x00000004379e7223 */ /* 0x100fe20000010826 */
[----:B------:R-:W-:Y:S01]  /*65f0*/  FMNMX.FTZ R8, R201, R8, !PT ;  /* 0x00000008c9087209 */ /* 0x000fe20007810000 */
[----:B------:R-:W-:Y:S01]  /*6600*/  HGMMA.64x128x16.F32.BF16 R88, R160, gdesc[UR4].tnspB, R88, gsb0 ;  /* 0x41e00004a0587df0 */ /* 0x000fe20008001858 */
[----:B------:R-:W-:Y:S01]  /*6610*/  UIADD3 UR6, UR10, 0x380, URZ ;  /* 0x000003800a067890 */ /* 0x000fe2000fffe03f */
[----:B------:R-:W-:Y:S01]  /*6620*/  MUFU.EX2 R29, R29 ;  /* 0x0000001d001d7308 */ /* 0x000fe20000000800 */
[----:B------:R-:W-:Y:S01]  /*6630*/  FMNMX.FTZ R9, R157, R8, !PT ;  /* 0x000000089d097209 */ /* 0x000fe20007810000 */
[----:B------:R-:W-:Y:S01]  /*6640*/  UMOV UR7, 0x40000040 ;  /* 0x4000004000077882 */ /* 0x000fe20000000000 */
[----:B------:R-:W-:Y:S01]  /*6650*/  FFMA.FTZ R8, R47, R4, -R38 ;  /* 0x000000042f087223 */ /* 0x000fe20000010826 */
[----:B------:R-:W-:-:S02]  /*6660*/  @!P1 LEA R46, R46, UR41, 0x3 ;  /* 0x000000292e2e9c11 */ /* 0x000fc4000f8e18ff */
[----:B------:R-:W0:Y:S01]  /*6670*/  SHFL.BFLY PT, R10, R9, 0x2, 0x1f ;  /* 0x0c401f00090a7f89 */ /* 0x000e2200000e0000 */
[----:B------:R-:W-:Y:S01]  /*6680*/  @!P1 LEA R50, R50, UR41, 0x3 ;  /* 0x0000002932329c11 */ /* 0x000fe2000f8e18ff */
[----:B------:R-:W-:Y:S01]  /*6690*/  MUFU.EX2 R172, R172 ;  /* 0x000000ac00ac7308 */ /* 0x000fe20000000800 */
[----:B------:R-:W-:-:S03]  /*66a0*/  @!P1 VIADD R46, R46, 0x28840 ;  /* 0x000288402e2e9836 */ /* 0x000fc60000000000 */
[----:B------:R-:W-:Y:S02]  /*66b0*/  @!P1 VIADD R50, R50, 0x28860 ;  /* 0x0002886032329836 */ /* 0x000fe40000000000 */
[----:B------:R-:W-:Y:S02]  /*66c0*/  @!P1 PRMT R46, RZ, 0x654, R46 ;  /* 0x00000654ff2e9816 */ /* 0x000fe4000000002e */
[----:B------:R-:W-:Y:S01]  /*66d0*/  MUFU.EX2 R31, R31 ;  /* 0x0000001f001f7308 */ /* 0x000fe20000000800 */
[----:B------:R-:W-:-:S07]  /*66e0*/  @!P1 PRMT R50, RZ, 0x654, R50 ;  /* 0x00000654ff329816 */ /* 0x000fce0000000032 */
[----:B------:R-:W-:Y:S01]  /*66f0*/  MUFU.EX2 R174, R174 ;  /* 0x000000ae00ae7308 */ /* 0x000fe20000000800 */
[----:B0-----:R-:W-:Y:S01]  /*6700*/  FMNMX.FTZ R14, R9, R10, !PT ;  /* 0x0000000a090e7209 */ /* 0x001fe20007810000 */
[-CC-:B------:R-:W-:Y:S01]  /*6710*/  FFMA.FTZ R10, R43, R4.reuse, -R38.reuse ;  /* 0x000000042b0a7223 */ /* 0x180fe20000010826 */
[----:B------:R-:W-:Y:S01]  /*6720*/  FFMA.FTZ R38, R13, R4, -R38 ;  /* 0x000000040d267223 */ /* 0x000fe20000010826 */
[----:B------:R-:W-:-:S04]  /*6730*/  FADD.FTZ R13, -R20, R5 ;  /* 0x00000005140d7221 */ /* 0x000fc80000010100 */
[----:B------:R-:W-:Y:S01]  /*6740*/  MUFU.EX2 R33, R33 ;  /* 0x0000002100217308 */ /* 0x000fe20000000800 */
[----:B------:R-:W0:Y:S01]  /*6750*/  SHFL.BFLY PT, R9, R14, 0x1, 0x1f ;  /* 0x0c201f000e097f89 */ /* 0x000e2200000e0000 */
[----:B------:R-:W-:-:S06]  /*6760*/  FMUL.FTZ R13, R13, R4 ;  /* 0x000000040d0d7220 */ /* 0x000fcc0000410000 */
[----:B------:R-:W-:Y:S08]  /*6770*/  MUFU.EX2 R168, R168 ;  /* 0x000000a800a87308 */ /* 0x000ff00000000800 */
[----:B------:R-:W1:Y:S08]  /*6780*/  MUFU.EX2 R13, R13 ;  /* 0x0000000d000d7308 */ /* 0x000e700000000800 */
[----:B------:R-:W2:Y:S01]  /*6790*/  MUFU.EX2 R35, R35 ;  /* 0x0000002300237308 */ /* 0x000ea20000000800 */
[----:B0-----:R-:W-:-:S04]  /*67a0*/  FMNMX.FTZ R9, R14, R9, !PT ;  /* 0x000000090e097209 */ /* 0x001fc80007810000 */
[C---:B------:R-:W-:Y:S01]  /*67b0*/  FSETP.NEU.FTZ.AND P2, PT, R9.reuse, -INF , PT ;  /* 0xff8000000900780b */ /* 0x040fe20003f5d000 */
[----:B------:R-:W-:Y:S02]  /*67c0*/  FMUL.FTZ R34, R9, R4 ;  /* 0x0000000409227220 */ /* 0x000fe40000410000 */
[----:B------:R-:W-:Y:S01]  /*67d0*/  MUFU.EX2 R170, R170 ;  /* 0x000000aa00aa7308 */ /* 0x000fe20000000800 */
[----:B-1----:R-:W-:Y:S01]  /*67e0*/  FFMA.FTZ R40, R13, R3, R180 ;  /* 0x000000030d287223 */ /* 0x002fe200000100b4 */
[C---:B------:R-:W-:Y:S02]  /*67f0*/  F2FP.BF16.F32.PACK_AB R180, R25.reuse, R180 ;  /* 0x000000b419b4723e */ /* 0x040fe400000010ff */
[----:B------:R-:W-:Y:S01]  /*6800*/  FSEL R34, R34, RZ, P2 ;  /* 0x000000ff22227208 */ /* 0x000fe20001000000 */
[----:B------:R-:W-:-:S03]  /*6810*/  FADD.FTZ R3, R25, R40 ;  /* 0x0000002819037221 */ /* 0x000fc60000010000 */
        /* <DEDUP_REMOVED lines=18> */
[----:B------:R-:W-:Y:S01]  /*6940*/  FSEL R3, R9, RZ, P2 ;  /* 0x000000ff09037208 */ /* 0x000fe20001000000 */
[-CC-:B------:R-:W-:Y:S01]  /*6950*/  FFMA.FTZ R55, R87, R4.reuse, -R34.reuse ;  /* 0x0000000457377223 */ /* 0x180fe20000010822 */
[-C--:B------:R-:W-:Y:S01]  /*6960*/  FFMA.FTZ R32, R153, R4.reuse, -R34 ;  /* 0x0000000499207223 */ /* 0x080fe20000010822 */
[----:B------:R-:W-:Y:S01]  /*6970*/  FADD.FTZ R37, R29, R44 ;  /* 0x0000002c1d257221 */ /* 0x000fe20000010000 */
[-C--:B------:R-:W-:Y:S01]  /*6980*/  FFMA.FTZ R57, R155, R4.reuse, -R34 ;  /* 0x000000049b397223 */ /* 0x080fe20000010822 */
[----:B------:R-:W-:Y:S01]  /*6990*/  FADD.FTZ R67, -R3, R6 ;  /* 0x0000000603437221 */ /* 0x000fe20000010100 */
[----:B------:R-:W-:Y:S01]  /*69a0*/  IADD3 R3, -R22, 0xb, RZ ;  /* 0x0000000b16037810 */ /* 0x000fe20007ffe1ff */
[----:B------:R-:W-:Y:S01]  /*69b0*/  FADD.FTZ R44, R172, R37 ;  /* 0x00000025ac2c7221 */ /* 0x000fe20000010000 */
[----:B------:R0:W-:Y:S01]  /*69c0*/  MUFU.EX2 R21, R63 ;  /* 0x0000003f00157308 */ /* 0x0001e20000000800 */
[-C--:B------:R-:W-:Y:S01]  /*69d0*/  FMUL.FTZ R6, R67, R4.reuse ;  /* 0x0000000443067220 */ /* 0x080fe20000410000 */
[-C--:B------:R-:W-:Y:S01]  /*69e0*/  FFMA.FTZ R36, R179, R4.reuse, -R34 ;  /* 0x00000004b3247223 */ /* 0x080fe20000010822 */
[----:B------:R-:W-:Y:S01]  /*69f0*/  FADD.FTZ R71, R31, R44 ;  /* 0x0000002c1f477221 */ /* 0x000fe20000010000 */
[--C-:B------:R-:W-:Y:S01]  /*6a00*/  FFMA.FTZ R59, R177, R4, -R34.reuse ;  /* 0x00000004b13b7223 */ /* 0x100fe20000010822 */
[----:B------:R-:W-:Y:S01]  /*6a10*/  F2FP.BF16.F32.PACK_AB R176, R11, R176 ;  /* 0x000000b00bb0723e */ /* 0x000fe200000010ff */
[-CC-:B------:R-:W-:Y:S01]  /*6a20*/  FFMA.FTZ R153, R183, R4.reuse, -R34.reuse ;  /* 0x00000004b7997223 */ /* 0x180fe20000010822 */
[----:B------:R-:W-:Y:S01]  /*6a30*/  FADD.FTZ R44, R174, R71 ;  /* 0x00000047ae2c7221 */ /* 0x000fe20000010000 */
[----:B------:R-:W-:Y:S01]  /*6a40*/  MUFU.EX2 R6, R6 ;  /* 0x0000000600067308 */ /* 0x000fe20000000800 */
[-CC-:B0-----:R-:W-:Y:S01]  /*6a50*/  FFMA.FTZ R63, R175, R4.reuse, -R34.reuse ;  /* 0x00000004af3f7223 */ /* 0x181fe20000010822 */
        /* <DEDUP_REMOVED lines=17> */
[----:B------:R-:W-:-:S02]  /*6b70*/  PLOP3.LUT P2, PT, PT, PT, UP0, 0x80, 0x0 ;  /* 0x000000000000781c */ /* 0x000fc40003f4f008 */
[----:B------:R-:W-:Y:S02]  /*6b80*/  F2FP.BF16.F32.PACK_AB R182, R27, R182 ;  /* 0x000000b61bb6723e */ /* 0x000fe400000010ff */
[----:B------:R-:W-:Y:S01]  /*6b90*/  F2FP.BF16.F32.PACK_AB R178, R29, R178 ;  /* 0x000000b21db2723e */ /* 0x000fe200000010ff */
[----:B------:R-:W-:Y:S01]  /*6ba0*/  MUFU.EX2 R24, R24 ;  /* 0x0000001800187308 */ /* 0x000fe20000000800 */
[----:B------:R-:W-:Y:S02]  /*6bb0*/  F2FP.BF16.F32.PACK_AB R172, R31, R172 ;  /* 0x000000ac1fac723e */ /* 0x000fe400000010ff */
[----:B------:R-:W-:Y:S02]  /*6bc0*/  F2FP.BF16.F32.PACK_AB R174, R33, R174 ;  /* 0x000000ae21ae723e */ /* 0x000fe400000010ff */
[----:B--2---:R-:W-:Y:S01]  /*6bd0*/  F2FP.BF16.F32.PACK_AB R168, R35, R168 ;  /* 0x000000a823a8723e */ /* 0x004fe200000010ff */
[----:B------:R-:W-:Y:S02]  /*6be0*/  WARPGROUP.DEPBAR.LE gsb0, 0x0 ;  /* 0x00008000000079c5 */ /* 0x000fe40000010000 */
[----:B------:R-:W-:Y:S01]  /*6bf0*/  WARPGROUP.ARRIVE ;  /* 0x00000000000079c5 */ /* 0x000fe20000000000 */
[----:B------:R-:W-:Y:S05]  /*6c00*/  MUFU.EX2 R154, R154 ;  /* 0x0000009a009a7308 */ /* 0x000fea0000000800 */
[----:B------:R-:W-:Y:S03]  /*6c10*/  HGMMA.64x128x16.F32.BF16 R88, R164, gdesc[UR4].tnspB, R88, gsb0 ;  /* 0x41e00004a4587df0 */ /* 0x000fe60008001858 */
[----:B------:R-:W0:Y:S08]  /*6c20*/  MUFU.EX2 R41, R41 ;  /* 0x0000002900297308 */ /* 0x000e300000000800 */
[----:B------:R-:W-:Y:S08]  /*6c30*/  MUFU.EX2 R49, R49 ;  /* 0x0000003100317308 */ /* 0x000ff00000000800 */
[----:B------:R-:W-:Y:S01]  /*6c40*/  MUFU.EX2 R26, R26 ;  /* 0x0000001a001a7308 */ /* 0x000fe20000000800 */
[----:B0-----:R-:W-:-:S07]  /*6c50*/  F2FP.BF16.F32.PACK_AB R183, R41, R24 ;  /* 0x0000001829b7723e */ /* 0x001fce00000010ff */
[----:B------:R-:W-:Y:S08]  /*6c60*/  MUFU.EX2 R156, R156 ;  /* 0x0000009c009c7308 */ /* 0x000ff00000000800 */
        /* <DEDUP_REMOVED lines=11> */
[----:B------:R-:W1:Y:S08]  /*6d20*/  MUFU.EX2 R45, R45 ;  /* 0x0000002d002d7308 */ /* 0x000e700000000800 */
[----:B------:R-:W-:Y:S01]  /*6d30*/  MUFU.EX2 R32, R32 ;  /* 0x0000002000207308 */ /* 0x000fe20000000800 */
[----:B0-----:R-:W-:-:S07]  /*6d40*/  F2FP.BF16.F32.PACK_AB R173, R55, R30 ;  /* 0x0000001e37ad723e */ /* 0x001fce00000010ff */
        /* <DEDUP_REMOVED lines=9> */
[-C--:B------:R-:W-:Y:S01]  /*6de0*/  FMUL.FTZ R90, R90, R6.reuse ;  /* 0x000000065a5a7220 */ /* 0x080fe20000410000 */
[-C--:B------:R-:W-:Y:S01]  /*6df0*/  FMUL.FTZ R91, R91, R6.reuse ;  /* 0x000000065b5b7220 */ /* 0x080fe20000410000 */
[-C--:B------:R-:W-:Y:S01]  /*6e00*/  FMUL.FTZ R94, R94, R6.reuse ;  /* 0x000000065e5e7220 */ /* 0x080fe20000410000 */
[----:B------:R-:W-:Y:S01]  /*6e10*/  FADD.FTZ R48, R170, R3 ;  /* 0x00000003aa307221 */ /* 0x000fe20000010000 */
[-C--:B------:R-:W-:Y:S01]  /*6e20*/  FMUL.FTZ R95, R95, R6.reuse ;  /* 0x000000065f5f7220 */ /* 0x080fe20000410000 */
[----:B------:R0:W-:Y:S01]  /*6e30*/  @!P1 SYNCS.ARRIVE.TRANS64.RED.A1T0 RZ, [R50+URZ], RZ ;  /* 0x000000ff32ff99a7 */ /* 0x0001e2000810043f */
[----:B------:R2:W3:Y:S01]  /*6e40*/  MUFU.EX2 R5, R38 ;  /* 0x0000002600057308 */ /* 0x0004e20000000800 */
[----:B------:R-:W-:Y:S01]  /*6e50*/  FADD.FTZ R3, R69, R48 ;  /* 0x0000003045037221 */ /* 0x000fe20000010000 */
[-C--:B------:R-:W-:Y:S01]  /*6e60*/  FMUL.FTZ R98, R98, R6.reuse ;  /* 0x0000000662627220 */ /* 0x080fe20000410000 */
[-C--:B------:R-:W-:Y:S01]  /*6e70*/  FMUL.FTZ R99, R99, R6.reuse ;  /* 0x0000000663637220 */ /* 0x080fe20000410000 */
[----:B------:R-:W-:Y:S01]  /*6e80*/  FMUL.FTZ R102, R102, R6 ;  /* 0x0000000666667220 */ /* 0x000fe20000410000 */
[----:B-1----:R-:W-:Y:S01]  /*6e90*/  FADD.FTZ R46, R152, R3 ;  /* 0x00000003982e7221 */ /* 0x002fe20000010000 */
[----:B------:R-:W-:Y:S01]  /*6ea0*/  FFMA.FTZ R3, R6, R0, R21 ;  /* 0x0000000006037223 */ /* 0x000fe20000010015 */
[----:B------:R-:W-:Y:S01]  /*6eb0*/  FMUL.FTZ R103, R103, R6 ;  /* 0x0000000667677220 */ /* 0x000fe20000410000 */
[----:B------:R-:W1:Y:S01]  /*6ec0*/  MUFU.EX2 R12, R12 ;  /* 0x0000000c000c7308 */ /* 0x000e620000000800 */
[----:B------:R-:W-:Y:S01]  /*6ed0*/  FADD.FTZ R67, R61, R46 ;  /* 0x0000002e3d437221 */ /* 0x000fe20000010000 */
[----:B------:R-:W-:Y:S01]  /*6ee0*/  FADD.FTZ R3, R20, R3 ;  /* 0x0000000314037221 */ /* 0x000fe20000010000 */
[-CC-:B--2---:R-:W-:Y:S01]  /*6ef0*/  FFMA.FTZ R38, R181, R4.reuse, -R34.reuse ;  /* 0x00000004b5267223 */ /* 0x184fe20000010822 */
[----:B------:R-:W-:Y:S01]  /*6f00*/  FFMA.FTZ R34, R157, R4, -R34 ;  /* 0x000000049d227223 */ /* 0x000fe20000010822 */
[----:B------:R-:W-:Y:S01]  /*6f10*/  FADD.FTZ R46, R154, R67 ;  /* 0x000000439a2e7221 */ /* 0x000fe20000010000 */
[----:B------:R-:W-:Y:S01]  /*6f20*/  FADD.FTZ R0, R24, R3 ;  /* 0x0000000318007221 */ /* 0x000fe20000010000 */
[----:B------:R-:W-:Y:S01]  /*6f30*/  FMUL.FTZ R106, R106, R6 ;  /* 0x000000066a6a7220 */ /* 0x000fe20000410000 */
[----:B------:R-:W-:Y:S01]  /*6f40*/  MUFU.EX2 R59, R59 ;  /* 0x0000003b003b7308 */ /* 0x000fe20000000800 */
[----:B------:R-:W-:Y:S01]  /*6f50*/  FADD.FTZ R67, R49, R46 ;  /* 0x0000002e31437221 */ /* 0x000fe20000010000 */
[----:B------:R-:W-:Y:S01]  /*6f60*/  FADD.FTZ R3, R41, R0 ;  /* 0x0000000029037221 */ /* 0x000fe20000010000 */
[----:B---3--:R-:W-:Y:S01]  /*6f70*/  F2FP.BF16.F32.PACK_AB R166, R5, R14 ;  /* 0x0000000e05a6723e */ /* 0x008fe200000010ff */
        /* <DEDUP_REMOVED lines=20> */
[----:B------:R-:W4:Y:S01]  /*70c0*/  MUFU.EX2 R63, R63 ;  /* 0x0000003f003f7308 */ /* 0x000f220000000800 */
        /* <DEDUP_REMOVED lines=16> */
[----:B--2---:R-:W-:Y:S01]  /*71d0*/  FADD.FTZ R11, R15, R46 ;  /* 0x0000002e0f0b7221 */ /* 0x004fe20000010000 */
[----:B------:R-:W-:Y:S01]  /*71e0*/  FADD.FTZ R3, R59, R0 ;  /* 0x000000003b037221 */ /* 0x000fe20000010000 */
[-C--:B------:R-:W-:Y:S01]  /*71f0*/  FMUL.FTZ R135, R135, R6.reuse ;  /* 0x0000000687877220 */ /* 0x080fe20000410000 */
[-C--:B------:R-:W-:Y:S01]  /*7200*/  FMUL.FTZ R138, R138, R6.reuse ;  /* 0x000000068a8a7220 */ /* 0x080fe20000410000 */
[----:B------:R-:W-:Y:S01]  /*7210*/  FADD.FTZ R8, R14, R11 ;  /* 0x0000000b0e087221 */ /* 0x000fe20000010000 */
[----:B---3--:R-:W-:Y:S01]  /*7220*/  FADD.FTZ R0, R38, R3 ;  /* 0x0000000326007221 */ /* 0x008fe20000010000 */
[-C--:B------:R-:W-:Y:S01]  /*7230*/  FMUL.FTZ R139, R139, R6.reuse ;  /* 0x000000068b8b7220 */ /* 0x080fe20000410000 */
[----:B------:R-:W2:Y:S01]  /*7240*/  MUFU.EX2 R155, R155 ;  /* 0x0000009b009b7308 */ /* 0x000ea20000000800 */
[----:B------:R-:W-:Y:S01]  /*7250*/  FADD.FTZ R3, R5, R8 ;  /* 0x0000000805037221 */ /* 0x000fe20000010000 */
[----:B----4-:R-:W-:Y:S01]  /*7260*/  FADD.FTZ R0, R63, R0 ;  /* 0x000000003f007221 */ /* 0x010fe20000010000 */
[-C--:B------:R-:W-:Y:S01]  /*7270*/  FMUL.FTZ R142, R142, R6.reuse ;  /* 0x000000068e8e7220 */ /* 0x080fe20000410000 */
[-C--:B------:R-:W-:Y:S01]  /*7280*/  FMUL.FTZ R143, R143, R6.reuse ;  /* 0x000000068f8f7220 */ /* 0x080fe20000410000 */
[-C--:B------:R-:W-:Y:S01]  /*7290*/  FMUL.FTZ R146, R146, R6.reuse ;  /* 0x0000000692927220 */ /* 0x080fe20000410000 */
[----:B-----5:R-:W-:Y:S01]  /*72a0*/  FADD.FTZ R5, R153, R0 ;  /* 0x0000000099057221 */ /* 0x020fe20000010000 */
[-C--:B------:R-:W-:Y:S01]  /*72b0*/  FMUL.FTZ R147, R147, R6.reuse ;  /* 0x0000000693937220 */ /* 0x080fe20000410000 */
[----:B------:R-:W3:Y:S01]  /*72c0*/  MUFU.EX2 R42, R42 ;  /* 0x0000002a002a7308 */ /* 0x000ee20000000800 */
[-C--:B------:R-:W-:Y:S01]  /*72d0*/  FMUL.FTZ R150, R150, R6.reuse ;  /* 0x0000000696967220 */ /* 0x080fe20000410000 */
[----:B-1----:R-:W-:Y:S01]  /*72e0*/  FADD.FTZ R0, R40, R5 ;  /* 0x0000000528007221 */ /* 0x002fe20000010000 */
[----:B------:R-:W-:Y:S01]  /*72f0*/  FMUL.FTZ R151, R151, R6 ;  /* 0x0000000697977220 */ /* 0x000fe20000410000 */
[----:B------:R-:W-:Y:S01]  /*7300*/  F2FP.BF16.F32.PACK_AB R170, R69, R170 ;  /* 0x000000aa45aa723e */ /* 0x000fe200000010ff */
[-C--:B------:R-:W-:Y:S01]  /*7310*/  FMUL.FTZ R88, R88, R13.reuse ;  /* 0x0000000d58587220 */ /* 0x080fe20000410000 */
[----:B------:R-:W-:Y:S01]  /*7320*/  F2FP.BF16.F32.PACK_AB R152, R61, R152 ;  /* 0x000000983d98723e */ /* 0x000fe200000010ff */
[-C--:B------:R-:W-:Y:S01]  /*7330*/  FMUL.FTZ R89, R89, R13.reuse ;  /* 0x0000000d59597220 */ /* 0x080fe20000410000 */
[----:B------:R-:W1:Y:S01]  /*7340*/  MUFU.EX2 R37, R37 ;  /* 0x0000002500257308 */ /* 0x000e620000000800 */
        /* <DEDUP_REMOVED lines=48> */
[----:B--2---:R-:W-:Y:S01]  /*7650*/  FADD.FTZ R0, R161, R0 ;  /* 0x00000000a1007221 */ /* 0x004fe20000010000 */
[----:B------:R-:W-:Y:S01]  /*7660*/  F2FP.BF16.F32.PACK_AB R175, R57, R32 ;  /* 0x0000002039af723e */ /* 0x000fe200000010ff */
[----:B------:R-:W-:Y:S01]  /*7670*/  IMAD.MOV.U32 R5, RZ, RZ, R7 ;  /* 0x000000ffff057224 */ /* 0x000fe200078e0007 */
[----:B------:R-:W-:Y:S01]  /*7680*/  F2FP.BF16.F32.PACK_AB R169, R59, R36 ;  /* 0x000000243ba9723e */ /* 0x000fe200000010ff */
[----:B------:R-:W-:Y:S01]  /*7690*/  IMAD.MOV.U32 R6, RZ, RZ, R9 ;  /* 0x000000ffff067224 */ /* 0x000fe200078e0009 */
[----:B------:R-:W-:-:S02]  /*76a0*/  F2FP.BF16.F32.PACK_AB R171, R63, R38 ;  /* 0x000000263fab723e */ /* 0x000fc400000010ff */
[----:B------:R-:W2:Y:S01]  /*76b0*/  MUFU.EX2 R65, R65 ;  /* 0x0000004100417308 */ /* 0x000ea20000000800 */
[----:B---3--:R-:W-:Y:S01]  /*76c0*/  FADD.FTZ R0, R193, R0 ;  /* 0x00000000c1007221 */ /* 0x008fe20000010000 */
[----:B------:R-:W-:Y:S02]  /*76d0*/  F2FP.BF16.F32.PACK_AB R153, R40, R153 ;  /* 0x000000992899723e */ /* 0x000fe400000010ff */
[----:B------:R-:W-:Y:S02]  /*76e0*/  F2FP.BF16.F32.PACK_AB R155, R42, R155 ;  /* 0x0000009b2a9b723e */ /* 0x000fe400000010ff */
[----:B------:R-:W-:Y:S02]  /*76f0*/  F2FP.BF16.F32.PACK_AB R157, R44, R37 ;  /* 0x000000252c9d723e */ /* 0x000fe400000010ff */
[----:B------:R-:W3:Y:S01]  /*7700*/  MUFU.EX2 R165, R197 ;  /* 0x000000c500a57308 */ /* 0x000ee20000000800 */
[----:B-1----:R-:W-:Y:S01]  /*7710*/  FADD.FTZ R0, R163, R0 ;  /* 0x00000000a3007221 */ /* 0x002fe20000010000 */
[----:B------:R-:W-:-:S02]  /*7720*/  F2FP.BF16.F32.PACK_AB R159, R73, R159 ;  /* 0x0000009f499f723e */ /* 0x000fc400000010ff */
[----:B------:R-:W-:-:S04]  /*7730*/  F2FP.BF16.F32.PACK_AB R161, R193, R161 ;  /* 0x000000a1c1a1723e */ /* 0x000fc800000010ff */
        /* <DEDUP_REMOVED lines=11> */
[----:B0-----:R-:W-:Y:S06]  /*77f0*/  @P2 BRA `(.L_x_7570) ;  /* 0xffffffcc00e02947 */ /* 0x001fec000383ffff */
.L_x_7561:
[----:B------:R-:W-:-:S13]  /*7800*/  ISETP.LE.AND P2, PT, RZ, UR56, PT ;  /* 0x00000038ff007c0c */ /* 0x000fda000bf43270 */
[----:B------:R-:W-:Y:S05]  /*7810*/  @!P2 BRA `(.L_x_7571) ;  /* 0x0000002400fca947 */ /* 0x000fea0003800000 */
[----:B------:R-:W-:Y:S01]  /*7820*/  IMAD.MOV.U32 R6, RZ, RZ, R9 ;  /* 0x000000ffff067224 */ /* 0x000fe200078e0009 */
[----:B------:R-:W-:Y:S01]  /*7830*/  MOV R8, R7 ;  /* 0x0000000700087202 */ /* 0x000fe20000000f00 */
[----:B------:R-:W-:Y:S01]  /*7840*/  UMOV UR52, UR44 ;  /* 0x0000002c00347c82 */ /* 0x000fe20008000000 */
[----:B------:R-:W-:Y:S01]  /*7850*/  UMOV UR51, UR43 ;  /* 0x0000002b00337c82 */ /* 0x000fe20008000000 */
[----:B------:R-:W-:-:S05]  /*7860*/  ULDC UR47, c[0x0][0x9d8] ;  /* 0x00027600002f7ab9 */ /* 0x000fca0000000800 */
.L_x_7580:
        /* <DEDUP_REMOVED lines=9> */
.L_x_7573:
[----:B------:R-:W-:Y:S01]  /*7900*/  ULEA UR6, UR43, UR41, 0x3 ;  /* 0x000000292b067291 */ /* 0x000fe2000f8e183f */
[----:B------:R-:W-:-:S05]  /*7910*/  IMAD.U32 R4, RZ, RZ, UR44 ;  /* 0x0000002cff047e24 */ /* 0x000fca000f8e00ff */
[----:B------:R-:W-:-:S04]  /*7920*/  SHF.L.U32 R4, R4, 0x1f, RZ ;  /* 0x0000001f04047819 */ /* 0x000fc800000006ff */
[----:B------:R0:W1:Y:S01]  /*7930*/  SYNCS.PHASECHK.TRANS64.TRYWAIT P2, [UR6+0x28830], R4 ;  /* 0x02883004ff0075a7 */ /* 0x0000620008040146 */
[----:B------:R-:W-:Y:S05]  /*7940*/  @!P0 BRA `(.L_x_7574) ;  /* 0x0000000000048947 */ /* 0x000fea0003800000 */
[----:B------:R-:W-:Y:S01]  /*7950*/  BPT.TRAP 0x1 ;  /* 0x000000040000795c */ /* 0x000fe20000300000 */
.L_x_7574:
[----:B-1----:R-:W-:Y:S05]  /*7960*/  @P2 BRA `(.L_x_7572) ;  /* 0x0000000000082947 */ /* 0x002fea0003800000 */
[----:B------:R-:W1:Y:S02]  /*7970*/  SYNCS.PHASECHK.TRANS64.TRYWAIT P2, [UR6+0x28830], R4 ;  /* 0x02883004ff0075a7 */ /* 0x000e640008040146 */
[----:B-1----:R-:W-:Y:S05]  /*7980*/  @!P2 BRA `(.L_x_7575) ;  /* 0x000000a0001ca947 */ /* 0x002fea0003800000 */
.L_x_7572:
        /* <DEDUP_REMOVED lines=45> */
.L_x_7577:
[----:B------:R-:W-:Y:S01]  /*7c60*/  ULEA UR6, UR51, UR41, 0x3 ;  /* 0x0000002933067291 */ /* 0x000fe2000f8e183f */
[----:B------:R-:W-:-:S05]  /*7c70*/  IMAD.U32 R4, RZ, RZ, UR52 ;  /* 0x00000034ff047e24 */ /* 0x000fca000f8e00ff */
[----:B------:R-:W-:-:S04]  /*7c80*/  SHF.L.U32 R4, R4, 0x1f, RZ ;  /* 0x0000001f04047819 */ /* 0x000fc800000006ff */
[----:B------:R0:W1:Y:S01]  /*7c90*/  SYNCS.PHASECHK.TRANS64.TRYWAIT P2, [UR6+0x28850], R4 ;  /* 0x02885004ff0075a7 */ /* 0x0000620008040146 */
[----:B------:R-:W-:Y:S05]  /*7ca0*/  @!P0 BRA `(.L_x_7578) ;  /* 0x0000000000048947 */ /* 0x000fea0003800000 */
[----:B------:R-:W-:Y:S01]  /*7cb0*/  BPT.TRAP 0x1 ;  /* 0x000000040000795c */ /* 0x000fe20000300000 */
.L_x_7578:
[----:B-1----:R-:W-:Y:S05]  /*7cc0*/  @P2 BRA `(.L_x_7576) ;  /* 0x0000000000082947 */ /* 0x002fea0003800000 */
[----:B------:R-:W1:Y:S02]  /*7cd0*/  SYNCS.PHASECHK.TRANS64.TRYWAIT P2, [UR6+0x28850], R4 ;  /* 0x02885004ff0075a7 */ /* 0x000e640008040146 */
[----:B-1----:R-:W-:Y:S05]  /*7ce0*/  @!P2 BRA `(.L_x_7579) ;  /* 0x0000009c005ca947 */ /* 0x002fea0003800000 */
.L_x_7576:
        /* <DEDUP_REMOVED lines=27> */
[----:B------:R-:W-:Y:S01]  /*7ea0*/  MUFU.TANH R187, R187 ;  /* 0x000000bb00bb7308 */ /* 0x000fe20000002400 */
[----:B------:R-:W-:Y:S01]  /*7eb0*/  UMOV UR7, 0x40000040 ;  /* 0x4000004000077882 */ /* 0x000fe20000000000 */
[----:B0-----:R-:W-:Y:S01]  /*7ec0*/  FMNMX.FTZ R4, R5, R8, !PT ;  /* 0x0000000805047209 */ /* 0x001fe20007810000 */
[----:B------:R-:W-:Y:S01]  /*7ed0*/  FMUL.FTZ R47, R55, UR47 ;  /* 0x0000002f372f7c20 */ /* 0x000fe20008410000 */
[----:B------:R-:W-:Y:S01]  /*7ee0*/  FMUL.FTZ R55, R56, UR47 ;  /* 0x0000002f38377c20 */ /* 0x000fe20008410000 */
[----:B------:R-:W-:Y:S01]  /*7ef0*/  FMUL.FTZ R11, R26, UR47 ;  /* 0x0000002f1a0b7c20 */ /* 0x000fe20008410000 */
[----:B------:R-:W-:Y:S01]  /*7f00*/  FMUL.FTZ R57, R57, UR47 ;  /* 0x0000002f39397c20 */ /* 0x000fe20008410000 */
[----:B-1----:R-:W-:Y:S01]  /*7f10*/  FMNMX.FTZ R4, R9, R4, !PT ;  /* 0x0000000409047209 */ /* 0x002fe20007810000 */
        /* <DEDUP_REMOVED lines=38> */
[----:B------:R-:W-:Y:S01]  /*8180*/  ISETP.LT.AND P2, PT, RZ, UR56, PT ;  /* 0x00000038ff007c0c */ /* 0x000fe2000bf41270 */
[----:B------:R-:W-:Y:S01]  /*8190*/  UMOV UR52, UR44 ;  /* 0x0000002c00347c82 */ /* 0x000fe20008000000 */
        /* <DEDUP_REMOVED lines=14> */
[----:B0-----:R-:W-:Y:S01]  /*8280*/  FMNMX.FTZ R12, R15, R12, !PT ;  /* 0x0000000c0f0c7209 */ /* 0x001fe20007810000 */
[----:B------:R-:W-:-:S02]  /*8290*/  WARPGROUP.DEPBAR.LE gsb0, 0x0 ;  /* 0x00008000000079c5 */ /* 0x000fc40000010000 */
[----:B------:R-:W-:Y:S01]  /*82a0*/  WARPGROUP.ARRIVE ;  /* 0x00000000000079c5 */ /* 0x000fe20000000000 */
[----:B------:R-:W-:Y:S01]  /*82b0*/  FMUL.FTZ R181, R28, UR47 ;  /* 0x0000002f1cb57c20 */ /* 0x000fe20008410000 */
[----:B------:R-:W-:Y:S02]  /*82c0*/  FMUL.FTZ R183, R29, UR47 ;  /* 0x0000002f1db77c20 */ /* 0x000fe40008410000 */
[----:B------:R-:W0:Y:S01]  /*82d0*/  MUFU.TANH R25, R25 ;  /* 0x0000001900197308 */ /* 0x000e220000002400 */
[----:B------:R-:W-:Y:S01]  /*82e0*/  FMUL.FTZ R29, R38, UR47 ;  /* 0x0000002f261d7c20 */ /* 0x000fe20008410000 */
[----:B------:R-:W-:Y:S01]  /*82f0*/  HGMMA.64x128x16.F32.BF16 R88, R176, gdesc[UR4].tnspB, R88, gsb0 ;  /* 0x41e00004b0587df0 */ /* 0x000fe20008001858 */
[----:B------:R-:W-:Y:S01]  /*8300*/  UIADD3 UR6, UR10, 0x100, URZ ;  /* 0x000001000a067890 */ /* 0x000fe2000fffe03f */
[----:B------:R-:W-:-:S04]  /*8310*/  UMOV UR7, 0x40000040 ;  /* 0x4000004000077882 */ /* 0x000fc80000000000 */
[----:B------:R-:W2:Y:S01]  /*8320*/  MUFU.TANH R181, R181 ;  /* 0x000000b500b57308 */ /* 0x000ea20000002400 */
[----:B-1----:R-:W-:-:S07]  /*8330*/  FMNMX.FTZ R12, R21, R12, !PT ;  /* 0x0000000c150c7209 */ /* 0x002fce0007810000 */
[----:B------:R-:W1:Y:S01]  /*8340*/  MUFU.TANH R183, R183 ;  /* 0x000000b700b77308 */ /* 0x000e620000002400 */
[----:B0-----:R-:W-:-:S07]  /*8350*/  FMNMX.FTZ R12, R25, R12, !PT ;  /* 0x0000000c190c7209 */ /* 0x001fce0007810000 */
[----:B------:R-:W0:Y:S01]  /*8360*/  MUFU.TANH R27, R27 ;  /* 0x0000001b001b7308 */ /* 0x000e220000002400 */
[----:B--2---:R-:W-:-:S07]  /*8370*/  FMNMX.FTZ R4, R181, R4, !PT ;  /* 0x00000004b5047209 */ /* 0x004fce0007810000 */
[----:B------:R-:W-:Y:S01]  /*8380*/  MUFU.TANH R209, R209 ;  /* 0x000000d100d17308 */ /* 0x000fe20000002400 */
[----:B-1----:R-:W-:-:S04]  /*8390*/  FMNMX.FTZ R4, R183, R4, !PT ;  /* 0x00000004b7047209 */ /* 0x002fc80007810000 */
[----:B------:R-:W-:-:S03]  /*83a0*/  FMNMX.FTZ R4, R187, R4, !PT ;  /* 0x00000004bb047209 */ /* 0x000fc60007810000 */
[----:B------:R-:W1:Y:S01]  /*83b0*/  MUFU.TANH R29, R29 ;  /* 0x0000001d001d7308 */ /* 0x000e620000002400 */
[----:B------:R-:W-:Y:S02]  /*83c0*/  FMNMX.FTZ R4, R189, R4, !PT ;  /* 0x00000004bd047209 */ /* 0x000fe40007810000 */
[----:B0-----:R-:W-:Y:S02]  /*83d0*/  FMNMX.FTZ R12, R27, R12, !PT ;  /* 0x0000000c1b0c7209 */ /* 0x001fe40007810000 */
[----:B------:R-:W-:-:S03]  /*83e0*/  FMNMX.FTZ R4, R191, R4, !PT ;  /* 0x00000004bf047209 */ /* 0x000fc60007810000 */
[----:B------:R-:W-:Y:S01]  /*83f0*/  MUFU.TANH R211, R211 ;  /* 0x000000d300d37308 */ /* 0x000fe20000002400 */
[----:B------:R-:W-:-:S04]  /*8400*/  FMNMX.FTZ R4, R193, R4, !PT ;  /* 0x00000004c1047209 */ /* 0x000fc80007810000 */
[----:B------:R-:W-:-:S03]  /*8410*/  FMNMX.FTZ R4, R195, R4, !PT ;  /* 0x00000004c3047209 */ /* 0x000fc60007810000 */
[----:B------:R-:W0:Y:S01]  /*8420*/  MUFU.TANH R31, R31 ;  /* 0x0000001f001f7308 */ /* 0x000e220000002400 */
[----:B------:R-:W-:Y:S02]  /*8430*/  FMNMX.FTZ R4, R197, R4, !PT ;  /* 0x00000004c5047209 */ /* 0x000fe40007810000 */
[----:B-1----:R-:W-:Y:S02]  /*8440*/  FMNMX.FTZ R12, R29, R12, !PT ;  /* 0x0000000c1d0c7209 */ /* 0x002fe40007810000 */
[----:B------:R-:W-:-:S03]  /*8450*/  FMNMX.FTZ R4, R199, R4, !PT ;  /* 0x00000004c7047209 */ /* 0x000fc60007810000 */
        /* <DEDUP_REMOVED lines=15> */
[----:B------:R-:W-:Y:S01]  /*8550*/  MUFU.TANH R219, R219 ;  /* 0x000000db00db7308 */ /* 0x000fe20000002400 */
[----:B------:R-:W-:Y:S02]  /*8560*/  WARPGROUP.DEPBAR.LE gsb0, 0x0 ;  /* 0x00008000000079c5 */ /* 0x000fe40000010000 */
[----:B------:R-:W-:Y:S01]  /*8570*/  WARPGROUP.ARRIVE ;  /* 0x00000000000079c5 */ /* 0x000fe20000000000 */
[----:B------:R-:W-:Y:S01]  /*8580*/  FMUL.FTZ R177, R45, UR47 ;  /* 0x0000002f2db17c20 */ /* 0x000fe20008410000 */
[----:B------:R-:W-:Y:S01]  /*8590*/  FMUL.FTZ R179, R48, UR47 ;  /* 0x0000002f30b37c20 */ /* 0x000fe20008410000 */
[----:B------:R-:W-:Y:S02]  /*85a0*/  FMUL.FTZ R45, R54, UR47 ;  /* 0x0000002f362d7c20 */ /* 0x000fe40008410000 */
[----:B------:R-:W0:Y:S01]  /*85b0*/  MUFU.TANH R43, R43 ;  /* 0x0000002b002b7308 */ /* 0x000e220000002400 */
[----:B------:R-:W-:Y:S01]  /*85c0*/  HGMMA.64x128x16.F32.BF16 R88, R172, gdesc[UR4].tnspB, R88, gsb0 ;  /* 0x41e00004ac587df0 */ /* 0x000fe20008001858 */
[----:B------:R-:W-:Y:S01]  /*85d0*/  UIADD3 UR6, UR10, 0x180, URZ ;  /* 0x000001800a067890 */ /* 0x000fe2000fffe03f */
[----:B-1----:R-:W-:Y:S01]  /*85e0*/  FMNMX.FTZ R12, R41, R12, !PT ;  /* 0x0000000c290c7209 */ /* 0x002fe20007810000 */
[----:B------:R-:W-:-:S04]  /*85f0*/  UMOV UR7, 0x40000040 ;  /* 0x4000004000077882 */ /* 0x000fc80000000000 */
[----:B------:R-:W1:Y:S08]  /*8600*/  MUFU.TANH R177, R177 ;  /* 0x000000b100b17308 */ /* 0x000e700000002400 */
[----:B------:R-:W2:Y:S01]  /*8610*/  MUFU.TANH R179, R179 ;  /* 0x000000b300b37308 */ /* 0x000ea20000002400 */
[----:B0-----:R-:W-:-:S07]  /*8620*/  FMNMX.FTZ R12, R43, R12, !PT ;  /* 0x0000000c2b0c7209 */ /* 0x001fce0007810000 */
[----:B------:R-:W-:Y:S01]  /*8630*/  MUFU.TANH R221, R221 ;  /* 0x000000dd00dd7308 */ /* 0x000fe20000002400 */
[----:B-1----:R-:W-:-:S07]  /*8640*/  FMNMX.FTZ R4, R177, R4, !PT ;  /* 0x00000004b1047209 */ /* 0x002fce0007810000 */
[----:B------:R-:W0:Y:S01]  /*8650*/  MUFU.TANH R45, R45 ;  /* 0x0000002d002d7308 */ /* 0x000e220000002400 */
[----:B--2---:R-:W-:-:S04]  /*8660*/  FMNMX.FTZ R4, R179, R4, !PT ;  /* 0x00000004b3047209 */ /* 0x004fc80007810000 */
[----:B------:R-:W-:-:S03]  /*8670*/  FMNMX.FTZ R4, R201, R4, !PT ;  /* 0x00000004c9047209 */ /* 0x000fc60007810000 */
[----:B------:R-:W-:Y:S01]  /*8680*/  MUFU.TANH R85, R85 ;  /* 0x0000005500557308 */ /* 0x000fe20000002400 */
[----:B------:R-:W-:-:S04]  /*8690*/  FMNMX.FTZ R4, R203, R4, !PT ;  /* 0x00000004cb047209 */ /* 0x000fc80007810000 */
[----:B------:R-:W-:-:S03]  /*86a0*/  FMNMX.FTZ R4, R205, R4, !PT ;  /* 0x00000004cd047209 */ /* 0x000fc60007810000 */
[----:B------:R-:W1:Y:S01]  /*86b0*/  MUFU.TANH R47, R47 ;  /* 0x0000002f002f7308 */ /* 0x000e620000002400 */
[----:B------:R-:W-:Y:S02]  /*86c0*/  FMNMX.FTZ R4, R55, R4, !PT ;  /* 0x0000000437047209 */ /* 0x000fe40007810000 */
[----:B0-----:R-:W-:Y:S02]  /*86d0*/  FMNMX.FTZ R12, R45, R12, !PT ;  /* 0x0000000c2d0c7209 */ /* 0x001fe40007810000 */
[----:B------:R-:W-:-:S03]  /*86e0*/  FMNMX.FTZ R4, R57, R4, !PT ;  /* 0x0000000439047209 */ /* 0x000fc60007810000 */
[----:B------:R-:W0:Y:S01]  /*86f0*/  MUFU.TANH R49, R49 ;  /* 0x0000003100317308 */ /* 0x000e220000002400 */
[----:B------:R-:W-:-:S04]  /*8700*/  FMNMX.FTZ R4, R207, R4, !PT ;  /* 0x00000004cf047209 */ /* 0x000fc80007810000 */
[----:B------:R-:W-:-:S03]  /*8710*/  FMNMX.FTZ R4, R61, R4, !PT ;  /* 0x000000043d047209 */ /* 0x000fc60007810000 */
        /* <DEDUP_REMOVED lines=8> */
[----:B------:R-:W-:Y:S01]  /*87a0*/  MUFU.TANH R69, R69 ;  /* 0x0000004500457308 */ /* 0x000fe20000002400 */
[----:B0-----:R-:W-:-:S07]  /*87b0*/  FMNMX.FTZ R12, R59, R12, !PT ;  /* 0x0000000c3b0c7209 */ /* 0x001fce0007810000 */
        /* <DEDUP_REMOVED lines=15> */
[----:B------:R-:W-:-:S05]  /*88b0*/  UMOV UR7, 0x40000040 ;  /* 0x4000004000077882 */ /* 0x000fca0000000000 */
[----:B------:R-:W0:Y:S08]  /*88c0*/  MUFU.TANH R173, R173 ;  /* 0x000000ad00ad7308 */ /* 0x000e300000002400 */
        /* <DEDUP_REMOVED lines=38> */
[-C--:B------:R-:W-:Y:S01]  /*8b30*/  FMUL.FTZ R8, R223, R4.reuse ;  /* 0x00000004df087220 */ /* 0x080fe20000410000 */
[----:B------:R-:W-:Y:S01]  /*8b40*/  HGMMA.64x128x16.F32.BF16 R88, R152, gdesc[UR4].tnspB, R88, gsb0 ;  /* 0x41e0000498587df0 */ /* 0x000fe20008001858 */
[----:B------:R-:W-:Y:S01]  /*8b50*/  UIADD3 UR6, UR10, 0x280, URZ ;  /* 0x000002800a067890 */ /* 0x000fe2000fffe03f */
[----:B------:R-:W0:Y:S01]  /*8b60*/  MUFU.TANH R169, R169 ;  /* 0x000000a900a97308 */ /* 0x000e220000002400 */
[----:B------:R-:W-:Y:S01]  /*8b70*/  UMOV UR7, 0x40000040 ;  /* 0x4000004000077882 */ /* 0x000fe20000000000 */
[-CC-:B------:R-:W-:Y:S01]  /*8b80*/  FFMA.FTZ R5, R5, R4.reuse, -R10.reuse ;  /* 0x0000000405057223 */ /* 0x180fe2000001080a */
[-CC-:B------:R-:W-:Y:S01]  /*8b90*/  FFMA.FTZ R182, R181, R4.reuse, -R10.reuse ;  /* 0x00000004b5b67223 */ /* 0x180fe2000001080a */
[-CC-:B------:R-:W-:Y:S01]  /*8ba0*/  FFMA.FTZ R174, R199, R4.reuse, -R10.reuse ;  /* 0x00000004c7ae7223 */ /* 0x180fe2000001080a */
[-CC-:B------:R-:W-:Y:S01]  /*8bb0*/  FFMA.FTZ R191, R177, R4.reuse, -R10.reuse ;  /* 0x00000004b1bf7223 */ /* 0x180fe2000001080a */
[-CC-:B------:R-:W-:Y:S01]  /*8bc0*/  FFMA.FTZ R168, R179, R4.reuse, -R10.reuse ;  /* 0x00000004b3a87223 */ /* 0x180fe2000001080a */
[-CC-:B------:R-:W-:Y:S01]  /*8bd0*/  FFMA.FTZ R193, R201, R4.reuse, -R10.reuse ;  /* 0x00000004c9c17223 */ /* 0x180fe2000001080a */
[----:B------:R-:W1:Y:S01]  /*8be0*/  MUFU.TANH R171, R171 ;  /* 0x000000ab00ab7308 */ /* 0x000e620000002400 */
        /* <DEDUP_REMOVED lines=8> */
[----:B0-----:R-:W-:-:S04]  /*8c70*/  FMNMX.FTZ R12, R169, R12, !PT ;  /* 0x0000000ca90c7209 */ /* 0x001fc80007810000 */
[----:B------:R-:W-:-:S03]  /*8c80*/  FMNMX.FTZ R12, R83, R12, !PT ;  /* 0x0000000c530c7209 */ /* 0x000fc60007810000 */
[----:B------:R-:W0:Y:S01]  /*8c90*/  MUFU.EX2 R5, R5 ;  /* 0x0000000500057308 */ /* 0x000e220000000800 */
[----:B-1----:R-:W-:-:S04]  /*8ca0*/  FMNMX.FTZ R12, R171, R12, !PT ;  /* 0x0000000cab0c7209 */ /* 0x002fc80007810000 */
[----:B------:R-:W-:Y:S01]  /*8cb0*/  FMNMX.FTZ R9, R87, R12, !PT ;  /* 0x0000000c57097209 */ /* 0x000fe20007810000 */
[----:B------:R-:W-:Y:S02]  /*8cc0*/  FFMA.FTZ R12, R213, R4, -R10 ;  /* 0x00000004d50c7223 */ /* 0x000fe4000001080a */
[----:B------:R-:W1:Y:S02]  /*8cd0*/  MUFU.EX2 R180, R180 ;  /* 0x000000b400b47308 */ /* 0x000e640000000800 */
[----:B------:R-:W2:Y:S06]  /*8ce0*/  SHFL.BFLY PT, R14, R9, 0x2, 0x1f ;  /* 0x0c401f00090e7f89 */ /* 0x000eac00000e0000 */
[----:B------:R-:W3:Y:S01]  /*8cf0*/  MUFU.EX2 R182, R182 ;  /* 0x000000b600b67308 */ /* 0x000ee20000000800 */
[----:B0-----:R-:W-:-:S07]  /*8d00*/  FFMA.FTZ R3, R8, R3, R5 ;  /* 0x0000000308037223 */ /* 0x001fce0000010005 */
[----:B------:R-:W-:Y:S01]  /*8d10*/  MUFU.EX2 R176, R176 ;  /* 0x000000b000b07308 */ /* 0x000fe20000000800 */
[C---:B-1----:R-:W-:Y:S01]  /*8d20*/  FADD.FTZ R3, R180.reuse, R3 ;  /* 0x00000003b4037221 */ /* 0x042fe20000010000 */
[----:B------:R-:W-:-:S06]  /*8d30*/  F2FP.BF16.F32.PACK_AB R180, R180, R5 ;  /* 0x00000005b4b4723e */ /* 0x000fcc00000010ff */
[----:B------:R-:W-:Y:S01]  /*8d40*/  MUFU.EX2 R178, R178 ;  /* 0x000000b200b27308 */ /* 0x000fe20000000800 */
[----:B---3--:R-:W-:Y:S01]  /*8d50*/  FADD.FTZ R44, R182, R3 ;  /* 0x00000003b62c7221 */ /* 0x008fe20000010000 */
[----:B--2---:R-:W-:Y:S01]  /*8d60*/  FMNMX.FTZ R24, R9, R14, !PT ;  /* 0x0000000e09187209 */ /* 0x004fe20007810000 */
[----:B------:R-:W-:-:S04]  /*8d70*/  FFMA.FTZ R14, R215, R4, -R10 ;  /* 0x00000004d70e7223 */ /* 0x000fc8000001080a */
[----:B------:R-:W0:Y:S01]  /*8d80*/  SHFL.BFLY PT, R9, R24, 0x1, 0x1f ;  /* 0x0c201f0018097f89 */ /* 0x000e2200000e0000 */
[----:B------:R-:W-:Y:S08]  /*8d90*/  MUFU.EX2 R187, R187 ;  /* 0x000000bb00bb7308 */ /* 0x000ff00000000800 */
[----:B------:R-:W-:Y:S08]  /*8da0*/  MUFU.EX2 R172, R172 ;  /* 0x000000ac00ac7308 */ /* 0x000ff00000000800 */
[----:B------:R-:W-:Y:S01]  /*8db0*/  MUFU.EX2 R174, R174 ;  /* 0x000000ae00ae7308 */ /* 0x000fe20000000800 */
[----:B0-----:R-:W-:-:S07]  /*8dc0*/  FMNMX.FTZ R9, R24, R9, !PT ;  /* 0x0000000918097209 */ /* 0x001fce0007810000 */
[----:B------:R-:W-:Y:S01]  /*8dd0*/  MUFU.EX2 R191, R191 ;  /* 0x000000bf00bf7308 */ /* 0x000fe20000000800 */
[----:B------:R-:W-:-:S04]  /*8de0*/  FMUL.FTZ R40, R9, R4 ;  /* 0x0000000409287220 */ /* 0x000fc80000410000 */
[-CC-:B------:R-:W-:Y:S01]  /*8df0*/  FFMA.FTZ R181, R13, R4.reuse, -R40.reuse ;  /* 0x000000040db57223 */ /* 0x180fe20000010828 */
[-CC-:B------:R-:W-:Y:S01]  /*8e00*/  FFMA.FTZ R177, R25, R4.reuse, -R40.reuse ;  /* 0x0000000419b17223 */ /* 0x180fe20000010828 */
[-CC-:B------:R-:W-:Y:S01]  /*8e10*/  FFMA.FTZ R36, R21, R4.reuse, -R40.reuse ;  /* 0x0000000415247223 */ /* 0x180fe20000010828 */
[----:B------:R-:W-:Y:S01]  /*8e20*/  IADD3 R21, -R22, 0xb, RZ ;  /* 0x0000000b16157810 */ /* 0x000fe20007ffe1ff */
        /* <DEDUP_REMOVED lines=21> */
[----:B------:R-:W-:-:S05]  /*8f80*/  FFMA.FTZ R83, R83, R4, -R40 ;  /* 0x0000000453537223 */ /* 0x000fca0000010828 */
[----:B------:R-:W-:Y:S08]  /*8f90*/  MUFU.EX2 R34, R34 ;  /* 0x0000002200227308 */ /* 0x000ff00000000800 */
[----:B------:R-:W-:Y:S01]  /*8fa0*/  MUFU.EX2 R179, R179 ;  /* 0x000000b300b37308 */ /* 0x000fe20000000800 */
[----:B------:R-:W-:Y:S02]  /*8fb0*/  WARPGROUP.DEPBAR.LE gsb0, 0x0 ;  /* 0x00008000000079c5 */ /* 0x000fe40000010000 */
[----:B------:R-:W-:Y:S01]  /*8fc0*/  WARPGROUP.ARRIVE ;  /* 0x00000000000079c5 */ /* 0x000fe20000000000 */
[-CC-:B------:R-:W-:Y:S01]  /*8fd0*/  FFMA.FTZ R153, R183, R4.reuse, -R10.reuse ;  /* 0x00000004b7997223 */ /* 0x180fe2000001080a */
[-CC-:B------:R-:W-:Y:S01]  /*8fe0*/  FFMA.FTZ R152, R55, R4.reuse, -R10.reuse ;  /* 0x0000000437987223 */ /* 0x180fe2000001080a */
[-C--:B------:R-:W-:Y:S01]  /*8ff0*/  FFMA.FTZ R55, R57, R4.reuse, -R10 ;  /* 0x0000000439377223 */ /* 0x080fe2000001080a */
[-C--:B------:R-:W-:Y:S01]  /*9000*/  FFMA.FTZ R183, R15, R4.reuse, -R40 ;  /* 0x000000040fb77223 */ /* 0x080fe20000010828 */
[-CC-:B------:R-:W-:Y:S01]  /*9010*/  FFMA.FTZ R155, R189, R4.reuse, -R10.reuse ;  /* 0x00000004bd9b7223 */ /* 0x180fe2000001080a */
[----:B------:R-:W-:Y:S01]  /*9020*/  HGMMA.64x128x16.F32.BF16 R88, R156, gdesc[UR4].tnspB, R88, gsb0 ;  /* 0x41e000049c587df0 */ /* 0x000fe20008001858 */
[----:B------:R-:W-:Y:S01]  /*9030*/  UIADD3 UR6, UR10, 0x300, URZ ;  /* 0x000003000a067890 */ /* 0x000fe2000fffe03f */
[----:B------:R-:W-:Y:S01]  /*9040*/  FFMA.FTZ R57, R61, R4, -R10 ;  /* 0x000000043d397223 */ /* 0x000fe2000001080a */
[----:B------:R-:W-:Y:S01]  /*9050*/  UMOV UR7, 0x40000040 ;  /* 0x4000004000077882 */ /* 0x000fe20000000000 */
[----:B------:R-:W-:-:S02]  /*9060*/  IMAD.U32 R15, RZ, RZ, UR43 ;  /* 0x0000002bff0f7e24 */ /* 0x000fc4000f8e00ff */
[-CC-:B------:R-:W-:Y:S01]  /*9070*/  FFMA.FTZ R189, R197, R4.reuse, -R10.reuse ;  /* 0x00000004c5bd7223 */ /* 0x180fe2000001080a */
[-CC-:B------:R-:W-:Y:S01]  /*9080*/  FFMA.FTZ R154, R207, R4.reuse, -R10.reuse ;  /* 0x00000004cf9a7223 */ /* 0x180fe2000001080a */
[-C--:B------:R-:W-:Y:S01]  /*9090*/  FFMA.FTZ R61, R175, R4.reuse, -R10 ;  /* 0x00000004af3d7223 */ /* 0x080fe2000001080a */
[----:B------:R-:W-:Y:S01]  /*90a0*/  MUFU.EX2 R183, R183 ;  /* 0x000000b700b77308 */ /* 0x000fe20000000800 */
[----:B------:R-:W-:Y:S01]  /*90b0*/  @!P1 LEA R15, R15, UR41, 0x3 ;  /* 0x000000290f0f9c11 */ /* 0x000fe2000f8e18ff */
[----:B------:R-:W-:-:S04]  /*90c0*/  FFMA.FTZ R175, R37, R4, -R40 ;  /* 0x0000000425af7223 */ /* 0x000fc80000010828 */
[----:B------:R-:W-:Y:S02]  /*90d0*/  @!P1 VIADD R25, R15, 0x28840 ;  /* 0x000288400f199836 */ /* 0x000fe40000000000 */
[----:B------:R-:W-:Y:S01]  /*90e0*/  FFMA.FTZ R15, R49, R4, -R40 ;  /* 0x00000004310f7223 */ /* 0x000fe20000010828 */
[----:B------:R-:W0:Y:S02]  /*90f0*/  MUFU.EX2 R153, R153 ;  /* 0x0000009900997308 */ /* 0x000e240000000800 */
[----:B------:R-:W-:-:S06]  /*9100*/  @!P1 PRMT R25, RZ, 0x654, R25 ;  /* 0x00000654ff199816 */ /* 0x000fcc0000000019 */
        /* <DEDUP_REMOVED lines=47> */
[----:B------:R-:W-:Y:S01]  /*9400*/  WARPGROUP.ARRIVE ;  /* 0x00000000000079c5 */ /* 0x000fe20000000000 */
[----:B------:R-:W-:Y:S01]  /*9410*/  FADD.FTZ R161, -R9, R6 ;  /* 0x0000000609a17221 */ /* 0x000fe20000010100 */
[----:B------:R-:W-:-:S03]  /*9420*/  FFMA.FTZ R6, R45, R4, -R40 ;  /* 0x000000042d067223 */ /* 0x000fc60000010828 */
[----:B------:R-:W-:Y:S01]  /*9430*/  FMUL.FTZ R161, R161, R4 ;  /* 0x00000004a1a17220 */ /* 0x000fe20000410000 */
[----:B------:R-:W-:Y:S01]  /*9440*/  HGMMA.64x128x16.F32.BF16 R88, R164, gdesc[UR4].tnspB, R88, gsb0 ;  /* 0x41e00004a4587df0 */ /* 0x000fe20008001858 */
[----:B------:R-:W-:Y:S01]  /*9450*/  MUFU.EX2 R14, R14 ;  /* 0x0000000e000e7308 */ /* 0x000fe20000000800 */
[----:B------:R-:W-:Y:S01]  /*9460*/  UIADD3 UR6, UR56, -0x1, URZ ;  /* 0xffffffff38067890 */ /* 0x000fe2000fffe03f */
[----:B0-----:R-:W-:-:S06]  /*9470*/  F2FP.BF16.F32.PACK_AB R160, R73, R12 ;  /* 0x0000000c49a0723e */ /* 0x001fcc00000010ff */
[----:B------:R-:W0:Y:S01]  /*9480*/  MUFU.EX2 R197, R161 ;  /* 0x000000a100c57308 */ /* 0x000e220000000800 */
[----:B------:R-:W-:-:S07]  /*9490*/  UMOV UR56, UR6 ;  /* 0x0000000600387c82 */ /* 0x000fce0008000000 */
[----:B------:R-:W-:Y:S08]  /*94a0*/  MUFU.EX2 R6, R6 ;  /* 0x0000000600067308 */ /* 0x000ff00000000800 */
[----:B------:R-:W1:Y:S01]  /*94b0*/  MUFU.EX2 R77, R77 ;  /* 0x0000004d004d7308 */ /* 0x000e620000000800 */
[----:B0-----:R-:W-:-:S04]  /*94c0*/  FFMA.FTZ R42, R197, R0, R10 ;  /* 0x00000000c52a7223 */ /* 0x001fc8000001000a */
[C---:B------:R-:W-:Y:S01]  /*94d0*/  FADD.FTZ R42, R181.reuse, R42 ;  /* 0x0000002ab52a7221 */ /* 0x040fe20000010000 */
[----:B------:R-:W-:Y:S02]  /*94e0*/  F2FP.BF16.F32.PACK_AB R181, R181, R10 ;  /* 0x0000000ab5b5723e */ /* 0x000fe400000010ff */
[----:B------:R-:W0:Y:S01]  /*94f0*/  MUFU.EX2 R0, R53 ;  /* 0x0000003500007308 */ /* 0x000e220000000800 */
[----:B------:R-:W-:Y:S01]  /*9500*/  FADD.FTZ R3, R183, R42 ;  /* 0x0000002ab7037221 */ /* 0x000fe20000010000 */
[----:B------:R-:W-:-:S03]  /*9510*/  F2FP.BF16.F32.PACK_AB R183, R36, R183 ;  /* 0x000000b724b7723e */ /* 0x000fc600000010ff */
[----:B------:R-:W-:-:S03]  /*9520*/  FADD.FTZ R42, R36, R3 ;  /* 0x00000003242a7221 */ /* 0x000fc60000010000 */
[----:B------:R-:W-:Y:S01]  /*9530*/  MUFU.EX2 R79, R79 ;  /* 0x0000004f004f7308 */ /* 0x000fe20000000800 */
[----:B------:R-:W-:Y:S01]  /*9540*/  FADD.FTZ R3, R177, R42 ;  /* 0x0000002ab1037221 */ /* 0x000fe20000010000 */
[C---:B------:R-:W-:Y:S02]  /*9550*/  F2FP.BF16.F32.PACK_AB R177, R34.reuse, R177 ;  /* 0x000000b122b1723e */ /* 0x040fe400000010ff */
[----:B-1----:R-:W-:Y:S01]  /*9560*/  F2FP.BF16.F32.PACK_AB R162, R77, R14 ;  /* 0x0000000e4da2723e */ /* 0x002fe200000010ff */
        /* <DEDUP_REMOVED lines=24> */
[----:B--2---:R-:W-:Y:S01]  /*96f0*/  IMAD.U32 R25, RZ, RZ, UR51 ;  /* 0x00000033ff197e24 */ /* 0x004fe2000f8e00ff */
[----:B------:R-:W-:Y:S01]  /*9700*/  UMOV UR51, UR43 ;  /* 0x0000002b00337c82 */ /* 0x000fe20008000000 */
[-C--:B------:R-:W-:Y:S01]  /*9710*/  FMUL.FTZ R101, R101, R8.reuse ;  /* 0x0000000865657220 */ /* 0x080fe20000410000 */
[-C--:B------:R-:W-:Y:S01]  /*9720*/  FMUL.FTZ R104, R104, R8.reuse ;  /* 0x0000000868687220 */ /* 0x080fe20000410000 */
[-C--:B------:R-:W-:Y:S01]  /*9730*/  FMUL.FTZ R105, R105, R8.reuse ;  /* 0x0000000869697220 */ /* 0x080fe20000410000 */
[----:B------:R-:W-:Y:S01]  /*9740*/  @!P1 LEA R25, R25, UR41, 0x3 ;  /* 0x0000002919199c11 */ /* 0x000fe2000f8e18ff */
[-C--:B------:R-:W-:Y:S01]  /*9750*/  FMUL.FTZ R108, R108, R8.reuse ;  /* 0x000000086c6c7220 */ /* 0x080fe20000410000 */
[-C--:B------:R-:W-:Y:S01]  /*9760*/  FMUL.FTZ R109, R109, R8.reuse ;  /* 0x000000086d6d7220 */ /* 0x080fe20000410000 */
[-C--:B------:R-:W-:Y:S01]  /*9770*/  FMUL.FTZ R112, R112, R8.reuse ;  /* 0x0000000870707220 */ /* 0x080fe20000410000 */
[----:B------:R-:W-:Y:S01]  /*9780*/  FMUL.FTZ R113, R113, R8 ;  /* 0x0000000871717220 */ /* 0x000fe20000410000 */
[----:B-1----:R-:W-:-:S02]  /*9790*/  @!P1 VIADD R21, R25, 0x28860 ;  /* 0x0002886019159836 */ /* 0x002fc40000000000 */
[-C--:B------:R-:W-:Y:S01]  /*97a0*/  FMUL.FTZ R116, R116, R8.reuse ;  /* 0x0000000874747220 */ /* 0x080fe20000410000 */
[-C--:B------:R-:W-:Y:S01]  /*97b0*/  FMUL.FTZ R117, R117, R8.reuse ;  /* 0x0000000875757220 */ /* 0x080fe20000410000 */
[-C--:B------:R-:W-:Y:S01]  /*97c0*/  FMUL.FTZ R120, R120, R8.reuse ;  /* 0x0000000878787220 */ /* 0x080fe20000410000 */
[-C--:B------:R-:W-:Y:S01]  /*97d0*/  FMUL.FTZ R121, R121, R8.reuse ;  /* 0x0000000879797220 */ /* 0x080fe20000410000 */
[----:B------:R-:W-:Y:S01]  /*97e0*/  @!P1 PRMT R25, RZ, 0x654, R21 ;  /* 0x00000654ff199816 */ /* 0x000fe20000000015 */
[----:B------:R-:W-:Y:S01]  /*97f0*/  FADD.FTZ R21, R153, R44 ;  /* 0x0000002c99157221 */ /* 0x000fe20000010000 */
[-C--:B------:R-:W-:Y:S01]  /*9800*/  FMUL.FTZ R124, R124, R8.reuse ;  /* 0x000000087c7c7220 */ /* 0x080fe20000410000 */
[----:B------:R-:W-:Y:S01]  /*9810*/  FMUL.FTZ R125, R125, R8 ;  /* 0x000000087d7d7220 */ /* 0x000fe20000410000 */
[----:B------:R1:W-:Y:S01]  /*9820*/  @!P1 SYNCS.ARRIVE.TRANS64.RED.A1T0 RZ, [R25+URZ], RZ ;  /* 0x000000ff19ff99a7 */ /* 0x0003e2000810043f */
[----:B------:R-:W-:Y:S01]  /*9830*/  FADD.FTZ R44, R176, R21 ;  /* 0x00000015b02c7221 */ /* 0x000fe20000010000 */
[----:B------:R-:W-:Y:S01]  /*9840*/  F2FP.BF16.F32.PACK_AB R176, R155, R176 ;  /* 0x000000b09bb0723e */ /* 0x000fe200000010ff */
[-C--:B------:R-:W-:Y:S01]  /*9850*/  FMUL.FTZ R128, R128, R8.reuse ;  /* 0x0000000880807220 */ /* 0x080fe20000410000 */
[----:B------:R-:W-:Y:S01]  /*9860*/  FMUL.FTZ R129, R129, R8 ;  /* 0x0000000881817220 */ /* 0x000fe20000410000 */
[----:B------:R-:W-:Y:S01]  /*9870*/  FADD.FTZ R21, R155, R44 ;  /* 0x0000002c9b157221 */ /* 0x000fe20000010000 */
[----:B0-----:R-:W-:Y:S01]  /*9880*/  F2FP.BF16.F32.PACK_AB R155, R59, R0 ;  /* 0x000000003b9b723e */ /* 0x001fe200000010ff */
[-C--:B------:R-:W-:Y:S01]  /*9890*/  FMUL.FTZ R132, R132, R8.reuse ;  /* 0x0000000884847220 */ /* 0x080fe20000410000 */
[----:B-1----:R-:W-:Y:S01]  /*98a0*/  FADD.FTZ R25, R175, R42 ;  /* 0x0000002aaf197221 */ /* 0x002fe20000010000 */
[----:B------:R-:W-:Y:S01]  /*98b0*/  FADD.FTZ R44, R178, R21 ;  /* 0x00000015b22c7221 */ /* 0x000fe20000010000 */
[C---:B------:R-:W-:Y:S01]  /*98c0*/  F2FP.BF16.F32.PACK_AB R175, R26.reuse, R175 ;  /* 0x000000af1aaf723e */ /* 0x040fe200000010ff */
        /* <DEDUP_REMOVED lines=23> */
[----:B------:R-:W-:Y:S01]  /*9a40*/  FMUL.FTZ R149, R149, R8 ;  /* 0x0000000895957220 */ /* 0x000fe20000410000 */
[----:B------:R-:W-:Y:S01]  /*9a50*/  F2FP.BF16.F32.PACK_AB R178, R187, R178 ;  /* 0x000000b2bbb2723e */ /* 0x000fe200000010ff */
[----:B------:R-:W-:Y:S01]  /*9a60*/  MUFU.EX2 R40, R40 ;  /* 0x0000002800287308 */ /* 0x000fe20000000800 */
[----:B------:R-:W-:Y:S01]  /*9a70*/  FADD.FTZ R25, R193, R44 ;  /* 0x0000002cc1197221 */ /* 0x000fe20000010000 */
[----:B------:R-:W-:Y:S01]  /*9a80*/  F2FP.BF16.F32.PACK_AB R172, R189, R172 ;  /* 0x000000acbdac723e */ /* 0x000fe200000010ff */
[-C--:B------:R-:W-:Y:S01]  /*9a90*/  FMUL.FTZ R90, R90, R197.reuse ;  /* 0x000000c55a5a7220 */ /* 0x080fe20000410000 */
[----:B------:R-:W-:Y:S01]  /*9aa0*/  F2FP.BF16.F32.PACK_AB R174, R191, R174 ;  /* 0x000000aebfae723e */ /* 0x000fe200000010ff */
[----:B------:R-:W-:Y:S01]  /*9ab0*/  FADD.FTZ R42, R170, R25 ;  /* 0x00000019aa2a7221 */ /* 0x000fe20000010000 */
[----:B------:R-:W-:Y:S01]  /*9ac0*/  F2FP.BF16.F32.PACK_AB R170, R157, R170 ;  /* 0x000000aa9daa723e */ /* 0x000fe200000010ff */
[-C--:B------:R-:W-:Y:S01]  /*9ad0*/  FMUL.FTZ R91, R91, R197.reuse ;  /* 0x000000c55b5b7220 */ /* 0x080fe20000410000 */
[----:B------:R-:W0:Y:S01]  /*9ae0*/  MUFU.EX2 R44, R71 ;  /* 0x00000047002c7308 */ /* 0x000e220000000800 */
[----:B------:R-:W-:Y:S01]  /*9af0*/  FADD.FTZ R5, R157, R42 ;  /* 0x0000002a9d057221 */ /* 0x000fe20000010000 */
[----:B------:R-:W-:Y:S01]  /*9b00*/  F2FP.BF16.F32.PACK_AB R168, R193, R168 ;  /* 0x000000a8c1a8723e */ /* 0x000fe200000010ff */
[----:B------:R-:W-:Y:S01]  /*9b10*/  FMUL.FTZ R94, R94, R197 ;  /* 0x000000c55e5e7220 */ /* 0x000fe20000410000 */
[----:B------:R-:W-:Y:S01]  /*9b20*/  F2FP.BF16.F32.PACK_AB R153, R32, R15 ;  /* 0x0000000f2099723e */ /* 0x000fe200000010ff */
[----:B------:R-:W-:Y:S01]  /*9b30*/  FADD.FTZ R34, R152, R5 ;  /* 0x0000000598227221 */ /* 0x000fe20000010000 */
[----:B------:R-:W-:Y:S01]  /*9b40*/  FADD.FTZ R5, R15, R10 ;  /* 0x0000000a0f057221 */ /* 0x000fe20000010000 */
[----:B------:R-:W-:Y:S01]  /*9b50*/  F2FP.BF16.F32.PACK_AB R152, R55, R152 ;  /* 0x000000983798723e */ /* 0x000fe200000010ff */
[-C--:B------:R-:W-:Y:S01]  /*9b60*/  FMUL.FTZ R95, R95, R197.reuse ;  /* 0x000000c55f5f7220 */ /* 0x080fe20000410000 */
[----:B------:R-:W-:Y:S01]  /*9b70*/  FADD.FTZ R25, R55, R34 ;  /* 0x0000002237197221 */ /* 0x000fe20000010000 */
[----:B------:R-:W-:Y:S01]  /*9b80*/  FADD.FTZ R5, R32, R5 ;  /* 0x0000000520057221 */ /* 0x000fe20000010000 */
[----:B------:R-:W1:Y:S01]  /*9b90*/  MUFU.EX2 R34, R81 ;  /* 0x0000005100227308 */ /* 0x000e620000000800 */
[----:B------:R-:W-:Y:S01]  /*9ba0*/  F2FP.BF16.F32.PACK_AB R157, R65, R46 ;  /* 0x0000002e419d723e */ /* 0x000fe200000010ff */
[----:B------:R-:W-:Y:S01]  /*9bb0*/  FADD.FTZ R10, R154, R25 ;  /* 0x000000199a0a7221 */ /* 0x000fe20000010000 */
[----:B------:R-:W-:Y:S01]  /*9bc0*/  FADD.FTZ R5, R0, R5 ;  /* 0x0000000500057221 */ /* 0x000fe20000010000 */
[C---:B------:R-:W-:Y:S01]  /*9bd0*/  F2FP.BF16.F32.PACK_AB R154, R57.reuse, R154 ;  /* 0x0000009a399a723e */ /* 0x040fe200000010ff */
[-C--:B------:R-:W-:Y:S01]  /*9be0*/  FMUL.FTZ R98, R98, R197.reuse ;  /* 0x000000c562627220 */ /* 0x080fe20000410000 */
[----:B------:R-:W-:Y:S01]  /*9bf0*/  FADD.FTZ R25, R57, R10 ;  /* 0x0000000a39197221 */ /* 0x000fe20000010000 */
[----:B------:R-:W-:Y:S01]  /*9c00*/  FADD.FTZ R5, R59, R5 ;  /* 0x000000053b057221 */ /* 0x000fe20000010000 */
[----:B0-----:R-:W-:Y:S01]  /*9c10*/  F2FP.BF16.F32.PACK_AB R161, R75, R44 ;  /* 0x0000002c4ba1723e */ /* 0x001fe200000010ff */
[-C--:B------:R-:W-:Y:S01]  /*9c20*/  FMUL.FTZ R99, R99, R197.reuse ;  /* 0x000000c563637220 */ /* 0x080fe20000410000 */
[----:B------:R-:W-:Y:S01]  /*9c30*/  FADD.FTZ R10, R156, R25 ;  /* 0x000000199c0a7221 */ /* 0x000fe20000010000 */
[----:B------:R-:W-:Y:S01]  /*9c40*/  FADD.FTZ R5, R46, R5 ;  /* 0x000000052e057221 */ /* 0x000fe20000010000 */
[C---:B------:R-:W-:Y:S01]  /*9c50*/  F2FP.BF16.F32.PACK_AB R156, R61.reuse, R156 ;  /* 0x0000009c3d9c723e */ /* 0x040fe200000010ff */
[-C--:B------:R-:W-:Y:S01]  /*9c60*/  FMUL.FTZ R102, R102, R197.reuse ;  /* 0x000000c566667220 */ /* 0x080fe20000410000 */
[----:B------:R-:W-:Y:S01]  /*9c70*/  FADD.FTZ R11, R61, R10 ;  /* 0x0000000a3d0b7221 */ /* 0x000fe20000010000 */
[----:B------:R-:W-:Y:S01]  /*9c80*/  FADD.FTZ R5, R65, R5 ;  /* 0x0000000541057221 */ /* 0x000fe20000010000 */
[----:B------:R-:W-:Y:S01]  /*9c90*/  F2FP.BF16.F32.PACK_AB R164, R195, R20 ;  /* 0x00000014c3a4723e */ /* 0x000fe200000010ff */
[-C--:B------:R-:W-:Y:S01]  /*9ca0*/  FMUL.FTZ R103, R103, R197.reuse ;  /* 0x000000c567677220 */ /* 0x080fe20000410000 */
[----:B------:R-:W-:Y:S01]  /*9cb0*/  FADD.FTZ R10, R158, R11 ;  /* 0x0000000b9e0a7221 */ /* 0x000fe20000010000 */
[----:B------:R-:W-:Y:S01]  /*9cc0*/  FADD.FTZ R5, R48, R5 ;  /* 0x0000000530057221 */ /* 0x000fe20000010000 */
[C---:B------:R-:W-:Y:S01]  /*9cd0*/  F2FP.BF16.F32.PACK_AB R158, R159.reuse, R158 ;  /* 0x0000009e9f9e723e */ /* 0x040fe200000010ff */
[-C--:B------:R-:W-:Y:S01]  /*9ce0*/  FMUL.FTZ R106, R106, R197.reuse ;  /* 0x000000c56a6a7220 */ /* 0x080fe20000410000 */
[----:B------:R-:W-:Y:S01]  /*9cf0*/  FADD.FTZ R11, R159, R10 ;  /* 0x0000000a9f0b7221 */ /* 0x000fe20000010000 */
[C---:B------:R-:W-:Y:S01]  /*9d00*/  FADD.FTZ R5, R69.reuse, R5 ;  /* 0x0000000545057221 */ /* 0x040fe20000010000 */
        /* <DEDUP_REMOVED lines=8> */
[----:B------:R-:W0:Y:S01]  /*9d90*/  MUFU.EX2 R6, R21 ;  /* 0x0000001500067308 */ /* 0x000e220000000800 */
[----:B------:R-:W-:Y:S01]  /*9da0*/  F2FP.BF16.F32.PACK_AB R165, R83, R26 ;  /* 0x0000001a53a5723e */ /* 0x000fe200000010ff */
        /* <DEDUP_REMOVED lines=15> */
[----:B0-----:R-:W-:Y:S01]  /*9ea0*/  F2FP.BF16.F32.PACK_AB R167, R40, R6 ;  /* 0x0000000628a7723e */ /* 0x001fe200000010ff */
        /* <DEDUP_REMOVED lines=22> */
.L_x_7571:
[----:B------:R-:W-:Y:S06]  /*a010*/  BAR.ARV 0x8, 0x120 ;  /* 0x0204800000007b1d */ /* 0x000fec0000002000 */
[----:B------:R-:W-:Y:S05]  /*a020*/  @!P0 BRA `(.L_x_7581) ;  /* 0x0000000000048947 */ /* 0x000fea0003800000 */
[----:B------:R-:W-:Y:S01]  /*a030*/  BPT.TRAP 0x1 ;  /* 0x000000040000795c */ /* 0x000fe20000300000 */
.L_x_7581:
[----:B------:R-:W-:Y:S01]  /*a040*/  ULEA UR5, UR43, UR41, 0x3 ;  /* 0x000000292b057291 */ /* 0x000fe2000f8e183f */
[----:B------:R-:W-:-:S05]  /*a050*/  IMAD.U32 R5, RZ, RZ, UR44 ;  /* 0x0000002cff057e24 */ /* 0x000fca000f8e00ff */
[----:B------:R-:W-:-:S04]  /*a060*/  SHF.L.U32 R5, R5, 0x1f, RZ ;  /* 0x0000001f05057819 */ /* 0x000fc800000006ff */
[----:B------:R0:W1:Y:S01]  /*a070*/  SYNCS.PHASECHK.TRANS64.TRYWAIT P2, [UR5+0x28850], R5 ;  /* 0x02885005ff0075a7 */ /* 0x0000620008040145 */
[----:B------:R-:W-:Y:S05]  /*a080*/  @!P0 BRA `(.L_x_7582) ;  /* 0x0000000000048947 */ /* 0x000fea0003800000 */
[----:B------:R-:W-:Y:S01]  /*a090*/  BPT.TRAP 0x1 ;  /* 0x000000040000795c */ /* 0x000fe20000300000 */
.L_x_7582:
[----:B-1----:R-:W-:Y:S05]  /*a0a0*/  @P2 BRA `(.L_x_7583) ;  /* 0x0000000000082947 */ /* 0x002fea0003800000 */
[----:B------:R-:W1:Y:S02]  /*a0b0*/  SYNCS.PHASECHK.TRANS64.TRYWAIT P0, [UR5+0x28850], R5 ;  /* 0x02885005ff0075a7 */ /* 0x000e640008000145 */
[----:B-1----:R-:W-:Y:S05]  /*a0c0*/  @!P0 BRA `(.L_x_7584) ;  /* 0x00000078007c8947 */ /* 0x002fea0003800000 */
.L_x_7583:
[----:B------:R-:W-:Y:S01]  /*a0d0*/  UIADD3 UR41, UR41, 0x400, URZ ;  /* 0x0000040029297890 */ /* 0x000fe2000fffe03f */
[----:B------:R-:W-:Y:S01]  /*a0e0*/  WARPGROUP.ARRIVE ;  /* 0x00000000000079c5 */ /* 0x000fe20000000000 */
[----:B------:R-:W-:Y:S01]  /*a0f0*/  UMOV UR7, 0x40000040 ;  /* 0x4000004000077882 */ /* 0x000fe20000000000 */
[----:B-1----:R-:W1:Y:S01]  /*a100*/  SHFL.BFLY PT, R6, R3, 0x2, 0x1f ;  /* 0x0c401f0003067f89 */ /* 0x002e6200000e0000 */
[----:B------:R-:W-:Y:S01]  /*a110*/  USHF.R.U32.HI UR41, URZ, 0x4, UR41 ;  /* 0x000000043f297899 */ /* 0x000fe20008011629 */
[----:B------:R-:W-:Y:S01]  /*a120*/  MOV R21, RZ ;  /* 0x000000ff00157202 */ /* 0x000fe20000000f00 */
[----:B------:R-:W-:Y:S01]  /*a130*/  IMAD.MOV.U32 R10, RZ, RZ, RZ ;  /* 0x000000ffff0a7224 */ /* 0x000fe200078e00ff */
[----:B0-----:R-:W0:Y:S01]  /*a140*/  SHFL.BFLY PT, R5, R0, 0x2, 0x1f ;  /* 0x0c401f0000057f89 */ /* 0x001e2200000e0000 */
[----:B------:R-:W-:Y:S02]  /*a150*/  ULOP3.LUT UR41, UR41, 0x3fff, URZ, 0xc0, !UPT ;  /* 0x00003fff29297892 */ /* 0x000fe4000f8ec03f */
[----:B------:R-:W-:-:S02]  /*a160*/  UIADD3 UR45, UR45, 0x1, URZ ;  /* 0x000000012d2d7890 */ /* 0x000fc4000fffe03f */
[----:B------:R-:W-:-:S04]  /*a170*/  ULOP3.LUT UR4, UR41, 0x4000000, URZ, 0xfc, !UPT ;  /* 0x0400000029047892 */ /* 0x000fc8000f8efc3f */
[----:B------:R-:W-:Y:S02]  /*a180*/  ULEA UR4, UR43, UR4, 0xb ;  /* 0x000000042b047291 */ /* 0x000fe4000f8e583f */
[----:B------:R-:W-:-:S04]  /*a190*/  UIADD3 UR43, UR43, 0x1, URZ ;  /* 0x000000012b2b7890 */ /* 0x000fc8000fffe03f */
[----:B------:R-:W-:Y:S01]  /*a1a0*/  UISETP.NE.AND UP0, UPT, UR43, 0x2, UPT ;  /* 0x000000022b00788c */ /* 0x000fe2000bf05270 */
[----:B------:R-:W-:Y:S02]  /*a1b0*/  UMOV UR6, UR4 ;  /* 0x0000000400067c82 */ /* 0x000fe40008000000 */
[----:B------:R-:W-:Y:S01]  /*a1c0*/  HGMMA.64x128x16.F32.BF16 R88, R180, gdesc[UR4].tnspB, R88, gsb0 ;  /* 0x41e00004b4587df0 */ /* 0x000fe20008001858 */
[----:B------:R-:W-:Y:S01]  /*a1d0*/  UIADD3 UR6, UR4, 0x80, URZ ;  /* 0x0000008004067890 */ /* 0x000fe2000fffe03f */
[----:B-1----:R-:W-:Y:S01]  /*a1e0*/  FADD.FTZ R6, R6, R3 ;  /* 0x0000000306067221 */ /* 0x002fe20000010000 */
[----:B------:R-:W-:Y:S01]  /*a1f0*/  UMOV UR7, 0x40000040 ;  /* 0x4000004000077882 */ /* 0x000fe20000000000 */
[----:B------:R-:W-:Y:S02]  /*a200*/  IMAD.MOV.U32 R3, RZ, RZ, -0x800000 ;  /* 0xff800000ff037424 */ /* 0x000fe400078e00ff */
[----:B0-----:R-:W-:Y:S01]  /*a210*/  FADD.FTZ R8, R5, R0 ;  /* 0x0000000005087221 */ /* 0x001fe20000010000 */
[----:B------:R-:W-:Y:S01]  /*a220*/  IMAD.MOV.U32 R0, RZ, RZ, -0x800000 ;  /* 0xff800000ff007424 */ /* 0x000fe200078e00ff */
[----:B------:R-:W0:Y:S01]  /*a230*/  SHFL.BFLY PT, R5, R6, 0x1, 0x1f ;  /* 0x0c201f0006057f89 */ /* 0x000e2200000e0000 */
[----:B------:R-:W-:-:S03]  /*a240*/  USEL UR43, UR43, URZ, UP0 ;  /* 0x0000003f2b2b7287 */ /* 0x000fc60008000000 */
[----:B------:R-:W1:Y:S01]  /*a250*/  SHFL.BFLY PT, R11, R8, 0x1, 0x1f ;  /* 0x0c201f00080b7f89 */ /* 0x000e6200000e0000 */
[----:B0-----:R-:W-:Y:S01]  /*a260*/  FADD.FTZ R12, R6, R5 ;  /* 0x00000005060c7221 */ /* 0x001fe20000010000 */
[----:B-1----:R-:W-:-:S04]  /*a270*/  FADD.FTZ R13, R8, R11 ;  /* 0x0000000b080d7221 */ /* 0x002fc80000010000 */
[----:B------:R-:W-:Y:S01]  /*a280*/  FSETP.NE.FTZ.AND P0, PT, R12, RZ, PT ;  /* 0x000000ff0c00720b */ /* 0x000fe20003f15000 */
[----:B------:R-:W-:Y:S01]  /*a290*/  IMAD.U32 R8, RZ, RZ, UR5 ;  /* 0x00000005ff087e24 */ /* 0x000fe2000f8e00ff */
[----:B------:R-:W-:-:S03]  /*a2a0*/  FSETP.NE.FTZ.AND P2, PT, R13, RZ, PT ;  /* 0x000000ff0d00720b */ /* 0x000fc60003f55000 */
[----:B------:R-:W-:-:S05]  /*a2b0*/  @!P1 VIADD R8, R8, 0x28860 ;  /* 0x0002886008089836 */ /* 0x000fca0000000000 */
[----:B------:R-:W-:-:S03]  /*a2c0*/  @!P1 PRMT R8, RZ, 0x654, R8 ;  /* 0x00000654ff089816 */ /* 0x000fc60000000008 */
[----:B------:R-:W0:Y:S01]  /*a2d0*/  @P0 MUFU.LG2 R5, R12 ;  /* 0x0000000c00050308 */ /* 0x000e220000000c00 */
[C---:B------:R-:W-:Y:S01]  /*a2e0*/  @P0 FMUL.FTZ R6, R4.reuse, 0.69314718246459960938 ;  /* 0x3f31721804060820 */ /* 0x040fe20000410000 */
[----:B------:R-:W-:-:S06]  /*a2f0*/  @P2 FMUL.FTZ R15, R4, 0.69314718246459960938 ;  /* 0x3f317218040f2820 */ /* 0x000fcc0000410000 */
        /* <DEDUP_REMOVED lines=78> */
[-C--:B0-----:R-:W-:Y:S01]  /*a7e0*/  FMUL.FTZ R93, R90, R10.reuse ;  /* 0x0000000a5a5d7220 */ /* 0x081fe20000410000 */
        /* <DEDUP_REMOVED lines=31> */
.L_x_7554:
        /* <DEDUP_REMOVED lines=19> */
[----:B------:R-:W-:Y:S01]  /*ab10*/  F2FP.BF16.F32.PACK_AB R150, R21, R34 ;  /* 0x000000221596723e */ /* 0x000fe200000010ff */
[----:B------:R-:W-:Y:S01]  /*ab20*/  UISETP.NE.U32.AND UP1, UPT, UR6, URZ, UPT ;  /* 0x0000003f0600728c */ /* 0x000fe2000bf25070 */
[----:B------:R-:W-:Y:S01]  /*ab30*/  F2FP.BF16.F32.PACK_AB R151, R151, R32 ;  /* 0x000000209797723e */ /* 0x000fe200000010ff */
[----:B------:R-:W-:-:S02]  /*ab40*/  USHF.L.U32 UR10, UR37, 0x2, URZ ;  /* 0x00000002250a7899 */ /* 0x000fc4000800063f */
[----:B------:R-:W-:Y:S02]  /*ab50*/  UISETP.NE.AND.EX UP1, UPT, UR7, URZ, UPT, UP1 ;  /* 0x0000003f0700728c */ /* 0x000fe4000bf25310 */
[----:B------:R-:W-:Y:S02]  /*ab60*/  USHF.L.U64.HI UR11, UR37, 0x2, UR38 ;  /* 0x00000002250b7899 */ /* 0x000fe40008010226 */
[----:B------:R-:W-:Y:S02]  /*ab70*/  UIADD3 UR4, UP2, UR10, UR6, URZ ;  /* 0x000000060a047290 */ /* 0x000fe4000ff5e03f */
[----:B------:R-:W-:Y:S02]  /*ab80*/  @UP0 UIADD3 UR6, UP3, UR10, UR8, URZ ;  /* 0x000000080a060290 */ /* 0x000fe4000ff7e03f */
[----:B------:R-:W-:Y:S02]  /*ab90*/  UIADD3.X UR8, UR11, UR7, URZ, UP2, !UPT ;  /* 0x000000070b087290 */ /* 0x000fe400097fe43f */
[----:B------:R-:W-:Y:S01]  /*aba0*/  @UP0 UIADD3.X UR7, UR11, UR9, URZ, UP3, !UPT ;  /* 0x000000090b070290 */ /* 0x000fe20009ffe43f */
[----:B------:R-:W-:-:S02]  /*abb0*/  MOV R24, R20 ;  /* 0x0000001400187202 */ /* 0x000fc40000000f00 */
[----:B0-----:R-:W-:-:S03]  /*abc0*/  MOV R25, R5 ;  /* 0x0000000500197202 */ /* 0x001fc60000000f00 */
[----:B------:R-:W-:-:S03]  /*abd0*/  IMAD.WIDE R4, R185, 0x2, R24 ;  /* 0x00000002b9047825 */ /* 0x000fc600078e0218 */
[C---:B------:R-:W-:Y:S02]  /*abe0*/  LOP3.LUT R9, R4.reuse, 0x380, RZ, 0xc0, !PT ;  /* 0x0000038004097812 */ /* 0x040fe400078ec0ff */
[C---:B------:R-:W-:Y:S02]  /*abf0*/  IADD3 R91, P5, R4.reuse, 0x40, RZ ;  /* 0x00000040045b7810 */ /* 0x040fe40007fbe0ff */
[C---:B------:R-:W-:Y:S02]  /*ac00*/  IADD3 R95, P4, R4.reuse, 0x60, RZ ;  /* 0x00000060045f7810 */ /* 0x040fe40007f9e0ff */
        /* <DEDUP_REMOVED lines=9> */
[----:B------:R-:W-:Y:S01]  /*aca0*/  BAR.SYNC.DEFER_BLOCKING 0x1, 0x100 ;  /* 0x0044000000007b1d */ /* 0x000fe20000010000 */
[----:B------:R-:W-:Y:S02]  /*acb0*/  IADD3 R103, P0, R4, 0x4060, RZ ;  /* 0x0000406004677810 */ /* 0x000fe40007f1e0ff */
[----:B------:R-:W-:Y:S02]  /*acc0*/  LOP3.LUT R26, R91, 0x380, RZ, 0xc0, !PT ;  /* 0x000003805b1a7812 */ /* 0x000fe400078ec0ff */
[----:B------:R-:W-:Y:S01]  /*acd0*/  LOP3.LUT R4, R9, R4, RZ, 0x3c, !PT ;  /* 0x0000000409047212 */ /* 0x000fe200078e3cff */
[--C-:B------:R-:W-:Y:S01]  /*ace0*/  IMAD.X R9, RZ, RZ, R5.reuse, P2 ;  /* 0x000000ffff097224 */ /* 0x100fe200010e0605 */
[----:B------:R-:W-:Y:S01]  /*acf0*/  LOP3.LUT R44, R95, 0x380, RZ, 0xc0, !PT ;  /* 0x000003805f2c7812 */ /* 0x000fe200078ec0ff */
[----:B------:R-:W-:Y:S01]  /*ad00*/  IMAD.X R13, RZ, RZ, R5, P0 ;  /* 0x000000ffff0d7224 */ /* 0x000fe200000e0605 */
[----:B------:R-:W-:-:S02]  /*ad10*/  SHF.R.U64 R26, R26, 0x3, RZ ;  /* 0x000000031a1a7819 */ /* 0x000fc400000012ff */
[-C--:B------:R-:W-:Y:S02]  /*ad20*/  IADD3.X R15, RZ, R5.reuse, RZ, P1, !PT ;  /* 0x00000005ff0f7210 */ /* 0x080fe40000ffe4ff */
[----:B------:R-:W-:Y:S02]  /*ad30*/  SHF.R.U64 R44, R44, 0x3, RZ ;  /* 0x000000032c2c7819 */ /* 0x000fe400000012ff */
[----:B------:R-:W-:Y:S02]  /*ad40*/  MOV R90, R4 ;  /* 0x00000004005a7202 */ /* 0x000fe40000000f00 */
[----:B------:R-:W-:Y:S02]  /*ad50*/  LOP3.LUT R10, R45, 0x380, RZ, 0xc0, !PT ;  /* 0x000003802d0a7812 */ /* 0x000fe400078ec0ff */
[----:B------:R-:W-:Y:S02]  /*ad60*/  F2FP.BF16.F32.PACK_AB R5, R12, R93 ;  /* 0x0000005d0c05723e */ /* 0x000fe400000010ff */
[----:B------:R-:W-:-:S02]  /*ad70*/  LOP3.LUT R46, R97, 0x380, RZ, 0xc0, !PT ;  /* 0x00000380612e7812 */ /* 0x000fc400078ec0ff */
[----:B------:R-:W-:Y:S02]  /*ad80*/  LOP3.LUT R12, R99, 0x380, RZ, 0xc0, !PT ;  /* 0x00000380630c7812 */ /* 0x000fe400078ec0ff */
[----:B------:R-:W-:Y:S02]  /*ad90*/  LOP3.LUT R28, R26, R91, RZ, 0x3c, !PT ;  /* 0x0000005b1a1c7212 */ /* 0x000fe400078e3cff */
[----:B------:R-:W-:Y:S02]  /*ada0*/  LOP3.LUT R26, R44, R95, RZ, 0x3c, !PT ;  /* 0x0000005f2c1a7212 */ /* 0x000fe400078e3cff */
[----:B------:R-:W-:Y:S02]  /*adb0*/  SHF.R.U64 R10, R10, 0x3, RZ ;  /* 0x000000030a0a7819 */ /* 0x000fe400000012ff */
[----:B------:R-:W-:Y:S02]  /*adc0*/  LOP3.LUT R44, R103, 0x380, RZ, 0xc0, !PT ;  /* 0x00000380672c7812 */ /* 0x000fe400078ec0ff */
[----:B------:R-:W-:-:S02]  /*add0*/  SHF.R.U64 R46, R46, 0x3, RZ ;  /* 0x000000032e2e7819 */ /* 0x000fc400000012ff */
[----:B------:R-:W-:Y:S02]  /*ade0*/  F2FP.BF16.F32.PACK_AB R4, R14, R153 ;  /* 0x000000990e04723e */ /* 0x000fe400000010ff */
[----:B------:R-:W-:Y:S02]  /*adf0*/  SHF.R.U64 R12, R12, 0x3, RZ ;  /* 0x000000030c0c7819 */ /* 0x000fe400000012ff */
[----:B------:R-:W-:Y:S01]  /*ae00*/  LOP3.LUT R14, R101, 0x380, RZ, 0xc0, !PT ;  /* 0x00000380650e7812 */ /* 0x000fe200078ec0ff */
[----:B------:R0:W-:Y:S01]  /*ae10*/  STSM.16.M88.4 [R90], R4 ;  /* 0x000000045a007844 */ /* 0x0001e20000000200 */
[----:B------:R-:W-:Y:S02]  /*ae20*/  LOP3.LUT R30, R10, R45, RZ, 0x3c, !PT ;  /* 0x0000002d0a1e7212 */ /* 0x000fe400078e3cff */
[----:B------:R-:W-:Y:S02]  /*ae30*/  SHF.R.U64 R44, R44, 0x3, RZ ;  /* 0x000000032c2c7819 */ /* 0x000fe400000012ff */
[----:B------:R-:W-:-:S02]  /*ae40*/  LOP3.LUT R10, R46, R97, RZ, 0x3c, !PT ;  /* 0x000000612e0a7212 */ /* 0x000fc400078e3cff */
[----:B------:R-:W-:Y:S02]  /*ae50*/  LOP3.LUT R8, R12, R99, RZ, 0x3c, !PT ;  /* 0x000000630c087212 */ /* 0x000fe400078e3cff */
[----:B------:R-:W-:Y:S02]  /*ae60*/  SHF.R.U64 R14, R14, 0x3, RZ ;  /* 0x000000030e0e7819 */ /* 0x000fe400000012ff */
[----:B------:R-:W-:Y:S02]  /*ae70*/  LOP3.LUT R12, R44, R103, RZ, 0x3c, !PT ;  /* 0x000000672c0c7212 */ /* 0x000fe400078e3cff */
[----:B------:R-:W-:Y:S02]  /*ae80*/  MOV R45, R10 ;  /* 0x0000000a002d7202 */ /* 0x000fe40000000f00 */
[----:B------:R-:W-:Y:S02]  /*ae90*/  MOV R44, R8 ;  /* 0x00000008002c7202 */ /* 0x000fe40000000f00 */
[----:B------:R-:W-:-:S02]  /*aea0*/  LOP3.LUT R14, R14, R101, RZ, 0x3c, !PT ;  /* 0x000000650e0e7212 */ /* 0x000fc400078e3cff */
[----:B------:R-:W-:Y:S02]  /*aeb0*/  MOV R30, R30 ;  /* 0x0000001e001e7202 */ /* 0x000fe40000000f00 */
[----:B------:R-:W-:Y:S02]  /*aec0*/  F2FP.BF16.F32.PACK_AB R8, R87, R92 ;  /* 0x0000005c5708723e */ /* 0x000fe400000010ff */
[----:B------:R-:W-:Y:S02]  /*aed0*/  F2FP.BF16.F32.PACK_AB R9, R85, R88 ;  /* 0x000000585509723e */ /* 0x000fe400000010ff */
[----:B------:R-:W-:Y:S02]  /*aee0*/  F2FP.BF16.F32.PACK_AB R10, R83, R86 ;  /* 0x00000056530a723e */ /* 0x000fe400000010ff */
[----:B------:R-:W-:Y:S02]  /*aef0*/  F2FP.BF16.F32.PACK_AB R11, R81, R84 ;  /* 0x00000054510b723e */ /* 0x000fe400000010ff */
[----:B------:R-:W-:-:S02]  /*af00*/  MOV R46, R26 ;  /* 0x0000001a002e7202 */ /* 0x000fc40000000f00 */
[----:B------:R-:W-:Y:S01]  /*af10*/  MOV R89, R28 ;  /* 0x0000001c00597202 */ /* 0x000fe20000000f00 */
[----:B------:R1:W-:Y:S01]  /*af20*/  STSM.16.M88.4 [R30], R8 ;  /* 0x000000081e007844 */ /* 0x0003e20000000200 */
[----:B------:R-:W-:Y:S02]  /*af30*/  MOV R27, R14 ;  /* 0x0000000e001b7202 */ /* 0x000fe40000000f00 */
[----:B------:R-:W-:Y:S02]  /*af40*/  MOV R26, R12 ;  /* 0x0000000c001a7202 */ /* 0x000fe40000000f00 */
[----:B0-----:R-:W-:Y:S02]  /*af50*/  F2FP.BF16.F32.PACK_AB R4, R79, R82 ;  /* 0x000000524f04723e */ /* 0x001fe400000010ff */
[----:B------:R-:W-:Y:S02]  /*af60*/  F2FP.BF16.F32.PACK_AB R5, R77, R80 ;  /* 0x000000504d05723e */ /* 0x000fe400000010ff */
[----:B------:R-:W-:-:S02]  /*af70*/  F2FP.BF16.F32.PACK_AB R6, R75, R78 ;  /* 0x0000004e4b06723e */ /* 0x000fc400000010ff */
[----:B------:R-:W-:Y:S02]  /*af80*/  F2FP.BF16.F32.PACK_AB R7, R73, R76 ;  /* 0x0000004c4907723e */ /* 0x000fe400000010ff */
[----:B------:R-:W-:Y:S02]  /*af90*/  F2FP.BF16.F32.PACK_AB R12, R71, R74 ;  /* 0x0000004a470c723e */ /* 0x000fe400000010ff */
[----:B------:R-:W-:Y:S01]  /*afa0*/  F2FP.BF16.F32.PACK_AB R13, R69, R72 ;  /* 0x00000048450d723e */ /* 0x000fe200000010ff */
[----:B------:R0:W-:Y:S01]  /*afb0*/  STSM.16.M88.4 [R89], R4 ;  /* 0x0000000459007844 */ /* 0x0001e20000000200 */
[----:B------:R-:W-:Y:S02]  /*afc0*/  F2FP.BF16.F32.PACK_AB R14, R67, R70 ;  /* 0x00000046430e723e */ /* 0x000fe400000010ff */
[----:B------:R-:W-:Y:S02]  /*afd0*/  F2FP.BF16.F32.PACK_AB R15, R65, R68 ;  /* 0x00000044410f723e */ /* 0x000fe400000010ff */
[----:B-1----:R-:W-:-:S02]  /*afe0*/  F2FP.BF16.F32.PACK_AB R8, R63, R66 ;  /* 0x000000423f08723e */ /* 0x002fc400000010ff */
[----:B------:R-:W-:Y:S01]  /*aff0*/  F2FP.BF16.F32.PACK_AB R9, R61, R64 ;  /* 0x000000403d09723e */ /* 0x000fe200000010ff */
[----:B------:R-:W-:Y:S01]  /*b000*/  STSM.16.M88.4 [R46], R12 ;  /* 0x0000000c2e007844 */ /* 0x000fe20000000200 */
[----:B------:R-:W-:Y:S02]  /*b010*/  F2FP.BF16.F32.PACK_AB R10, R59, R62 ;  /* 0x0000003e3b0a723e */ /* 0x000fe400000010ff */
[----:B------:R-:W-:Y:S02]  /*b020*/  F2FP.BF16.F32.PACK_AB R11, R57, R60 ;  /* 0x0000003c390b723e */ /* 0x000fe400000010ff */
[----:B------:R-:W-:Y:S02]  /*b030*/  F2FP.BF16.F32.PACK_AB R28, R55, R58 ;  /* 0x0000003a371c723e */ /* 0x000fe400000010ff */
[----:B------:R-:W-:Y:S01]  /*b040*/  F2FP.BF16.F32.PACK_AB R29, R53, R56 ;  /* 0x00000038351d723e */ /* 0x000fe200000010ff */
[----:B------:R1:W-:Y:S01]  /*b050*/  STSM.16.M88.4 [R45], R8 ;  /* 0x000000082d007844 */ /* 0x0003e20000000200 */
[----:B------:R-:W-:Y:S01]  /*b060*/  F2FP.BF16.F32.PACK_AB R30, R51, R54 ;  /* 0x00000036331e723e */ /* 0x000fe200000010ff */
[----:B0-----:R-:W-:Y:S01]  /*b070*/  IMAD.U32 R4, RZ, RZ, UR4 ;  /* 0x00000004ff047e24 */ /* 0x001fe2000f8e00ff */
[----:B------:R-:W-:Y:S01]  /*b080*/  F2FP.BF16.F32.PACK_AB R31, R49, R52 ;  /* 0x00000034311f723e */ /* 0x000fe200000010ff */
[----:B------:R-:W-:Y:S01]  /*b090*/  IMAD.U32 R5, RZ, RZ, UR8 ;  /* 0x00000008ff057e24 */ /* 0x000fe2000f8e00ff */
[----:B------:R-:W-:-:S02]  /*b0a0*/  F2FP.BF16.F32.PACK_AB R52, R43, R50 ;  /* 0x000000322b34723e */ /* 0x000fc400000010ff */
[----:B------:R-:W-:Y:S01]  /*b0b0*/  F2FP.BF16.F32.PACK_AB R53, R41, R48 ;  /* 0x000000302935723e */ /* 0x000fe200000010ff */
[----:B------:R0:W-:Y:S01]  /*b0c0*/  STSM.16.M88.4 [R44], R28 ;  /* 0x0000001c2c007844 */ /* 0x0001e20000000200 */
[----:B------:R-:W-:Y:S02]  /*b0d0*/  F2FP.BF16.F32.PACK_AB R54, R39, R42 ;  /* 0x0000002a2736723e */ /* 0x000fe400000010ff */
[----:B------:R-:W-:Y:S02]  /*b0e0*/  F2FP.BF16.F32.PACK_AB R55, R37, R40 ;  /* 0x000000282537723e */ /* 0x000fe400000010ff */
[----:B------:R-:W-:Y:S02]  /*b0f0*/  PLOP3.LUT P0, PT, PT, PT, UP1, 0x80, 0x0 ;  /* 0x000000000000781c */ /* 0x000fe40003f0f018 */
[----:B------:R-:W-:Y:S01]  /*b100*/  PLOP3.LUT P2, PT, PT, PT, UP0, 0x80, 0x0 ;  /* 0x000000000000781c */ /* 0x000fe20003f4f008 */
[----:B------:R0:W-:Y:S04]  /*b110*/  STSM.16.M88.4 [R27], R52 ;  /* 0x000000341b007844 */ /* 0x0001e80000000200 */
[----:B------:R0:W-:Y:S01]  /*b120*/  STSM.16.M88.4 [R26], R148 ;  /* 0x000000941a007844 */ /* 0x0001e20000000200 */
[----:B------:R-:W-:Y:S01]  /*b130*/  BAR.SYNC.DEFER_BLOCKING 0x1, 0x100 ;  /* 0x0044000000007b1d */ /* 0x000fe20000010000 */
[----:B------:R-:W-:-:S02]  /*b140*/  IMAD.U32 R6, RZ, RZ, UR6 ;  /* 0x00000006ff067e24 */ /* 0x000fc4000f8e00ff */
[----:B------:R-:W-:-:S03]  /*b150*/  IMAD.U32 R7, RZ, RZ, UR7 ;  /* 0x00000007ff077e24 */ /* 0x000fc6000f8e00ff */
[----:B-1----:R-:W2:Y:S04]  /*b160*/  @P0 LDG.E R8, desc[UR48][R4.64] ;  /* 0x0000003004080981 */ /* 0x002ea8000c1e1900 */
[----:B------:R-:W3:Y:S01]  /*b170*/  @P2 LDG.E R6, desc[UR48][R6.64] ;  /* 0x0000003006062981 */ /* 0x000ee2000c1e1900 */
[----:B------:R-:W-:Y:S01]  /*b180*/  IMAD R9, R16, 0x40, R2 ;  /* 0x0000004010097824 */ /* 0x000fe200078e0202 */
[----:B------:R-:W-:Y:S01]  /*b190*/  UMOV UR4, URZ ;  /* 0x0000003f00047c82 */ /* 0x000fe20008000000 */
[----:B------:R-:W-:Y:S02]  /*b1a0*/  ULDC UR10, c[0x0][0xa88] ;  /* 0x0002a200000a7ab9 */ /* 0x000fe40000000800 */
[----:B------:R-:W-:-:S03]  /*b1b0*/  IMAD.WIDE R24, R9, 0x2, R24 ;  /* 0x0000000209187825 */ /* 0x000fc600078e0218 */
[----:B------:R-:W-:Y:S02]  /*b1c0*/  IADD3 R9, P1, R24, 0x1000, RZ ;  /* 0x0000100018097810 */ /* 0x000fe40007f3e0ff */
[----:B--2---:R-:W-:Y:S02]  /*b1d0*/  @P0 R2UR UR4, R8 ;  /* 0x00000000080402ca */ /* 0x004fe400000e0000 */
[----:B---3--:R-:W-:Y:S01]  /*b1e0*/  @P2 R2UR UR10, R6 ;  /* 0x00000000060a22ca */ /* 0x008fe200000e0000 */
[----:B0-----:R-:W-:-:S14]  /*b1f0*/  @P2 BRA `(.L_x_7587) ;  /* 0x0000000000182947 */ /* 0x001fdc0003800000 */
[----:B------:R-:W-:Y:S05]  /*b200*/  @!P0 BRA `(.L_x_7587) ;  /* 0x0000000000148947 */ /* 0x000fea0003800000 */
[----:B------:R-:W2:Y:S04]  /*b210*/  LDG.E R7, desc[UR48][R4.64] ;  /* 0x0000003004077981 */ /* 0x000ea8000c1e1900 */
[----:B------:R-:W3:Y:S01]  /*b220*/  LDG.E R6, desc[UR48][R4.64+0x4] ;  /* 0x0000043004067981 */ /* 0x000ee2000c1e1900 */
[----:B--2---:R-:W-:Y:S02]  /*b230*/  R2UR UR6, R7 ;  /* 0x00000000070672ca */ /* 0x004fe400000e0000 */
[----:B---3--:R-:W-:-:S13]  /*b240*/  R2UR UR10, R6 ;  /* 0x00000000060a72ca */ /* 0x008fda00000e0000 */
[----:B------:R-:W-:-:S12]  /*b250*/  UIADD3 UR10, -UR6, UR10, URZ ;  /* 0x0000000a060a7290 */ /* 0x000fd8000fffe13f */
.L_x_7587:
[----:B------:R-:W-:Y:S01]  /*b260*/  USHF.R.S32.HI UR14, URZ, 0x1f, UR39 ;  /* 0x0000001f3f0e7899 */ /* 0x000fe20008011427 */
[----:B------:R-:W-:Y:S01]  /*b270*/  IMAD.U32 R8, RZ, RZ, UR40 ;  /* 0x00000028ff087e24 */ /* 0x000fe2000f8e00ff */
[----:B------:R-:W-:Y:S01]  /*b280*/  ULDC.64 UR12, c[0x0][0xb70] ;  /* 0x0002dc00000c7ab9 */ /* 0x000fe20000000a00 */
[----:B------:R-:W-:Y:S01]  /*b290*/  USHF.R.S32.HI UR9, URZ, 0x1f, UR4 ;  /* 0x0000001f3f097899 */ /* 0x000fe20008011404 */
[----:B------:R-:W-:Y:S01]  /*b2a0*/  IADD3 R13, P2, R24, 0x2000, RZ ;  /* 0x00002000180d7810 */ /* 0x000fe20007f5e0ff */
[----:B------:R-:W-:Y:S01]  /*b2b0*/  UIMAD UR11, UR14, UR12, URZ ;  /* 0x0000000c0e0b72a4 */ /* 0x000fe2000f8e023f */
[----:B------:R-:W-:Y:S01]  /*b2c0*/  IMAD R8, R8, 0x80, R19 ;  /* 0x0000008008087824 */ /* 0x000fe200078e0213 */
[----:B------:R-:W-:Y:S01]  /*b2d0*/  UMOV UR8, UR4 ;  /* 0x0000000400087c82 */ /* 0x000fe20008000000 */
[----:B------:R-:W-:Y:S01]  /*b2e0*/  USEL UR38, UR38, URZ, !UP1 ;  /* 0x0000003f26267287 */ /* 0x000fe2000c800000 */
[----:B------:R-:W-:Y:S01]  /*b2f0*/  IADD3 R7, P6, R24, 0x3000, RZ ;  /* 0x0000300018077810 */ /* 0x000fe20007fde0ff */
[----:B------:R-:W-:Y:S01]  /*b300*/  UIMAD.WIDE.U32 UR6, UR39, UR12, UR8 ;  /* 0x0000000c270672a5 */ /* 0x000fe2000f8e0008 */
[----:B------:R-:W-:Y:S01]  /*b310*/  SHF.R.S32.HI R5, RZ, 0x1f, R8 ;  /* 0x0000001fff057819 */ /* 0x000fe20000011408 */
[----:B------:R-:W-:Y:S01]  /*b320*/  UIMAD UR11, UR39, UR13, UR11 ;  /* 0x0000000d270b72a4 */ /* 0x000fe2000f8e020b */
[----:B------:R-:W-:Y:S01]  /*b330*/  LOP3.LUT R12, R13, 0x380, RZ, 0xc0, !PT ;  /* 0x000003800d0c7812 */ /* 0x000fe200078ec0ff */
[----:B------:R-:W-:Y:S01]  /*b340*/  USEL UR37, UR37, URZ, !UP1 ;  /* 0x0000003f25257287 */ /* 0x000fe2000c800000 */
[----:B------:R-:W-:Y:S01]  /*b350*/  LOP3.LUT R4, R7, 0x380, RZ, 0xc0, !PT ;  /* 0x0000038007047812 */ /* 0x000fe200078ec0ff */
[----:B------:R-:W-:Y:S01]  /*b360*/  ULDC.64 UR12, c[0x0][0xb78] ;  /* 0x0002de00000c7ab9 */ /* 0x000fe20000000a00 */
[----:B------:R-:W-:Y:S01]  /*b370*/  UIADD3 UR7, UR7, UR11, URZ ;  /* 0x0000000b07077290 */ /* 0x000fe2000fffe03f */
[----:B------:R-:W-:Y:S01]  /*b380*/  SHF.R.U64 R12, R12, 0x3, RZ ;  /* 0x000000030c0c7819 */ /* 0x000fe200000012ff */
[----:B------:R-:W-:Y:S01]  /*b390*/  UIMAD UR8, UR38, UR12, URZ ;  /* 0x0000000c260872a4 */ /* 0x000fe2000f8e023f */
[----:B------:R-:W-:Y:S01]  /*b3a0*/  SHF.R.U64 R4, R4, 0x3, RZ ;  /* 0x0000000304047819 */ /* 0x000fe200000012ff */
[----:B------:R-:W-:Y:S01]  /*b3b0*/  UIMAD.WIDE.U32 UR6, UR37, UR12, UR6 ;  /* 0x0000000c250672a5 */ /* 0x000fe2000f8e0006 */
[----:B------:R-:W-:Y:S01]  /*b3c0*/  LOP3.LUT R12, R12, R13, RZ, 0x3c, !PT ;  /* 0x0000000d0c0c7212 */ /* 0x000fe200078e3cff */
[----:B------:R-:W-:Y:S01]  /*b3d0*/  UIMAD UR8, UR37, UR13, UR8 ;  /* 0x0000000d250872a4 */ /* 0x000fe2000f8e0208 */
[----:B------:R-:W-:Y:S01]  /*b3e0*/  IADD3 R37, P5, R24, 0x4000, RZ ;  /* 0x0000400018257810 */ /* 0x000fe20007fbe0ff */
[--C-:B------:R-:W-:Y:S01]  /*b3f0*/  IMAD.X R13, RZ, RZ, R25.reuse, P2 ;  /* 0x000000ffff0d7224 */ /* 0x100fe200010e0619 */
[----:B------:R-:W-:Y:S01]  /*b400*/  LOP3.LUT R4, R4, R7, RZ, 0x3c, !PT ;  /* 0x0000000704047212 */ /* 0x000fe200078e3cff */
[----:B------:R-:W-:Y:S01]  /*b410*/  IMAD.X R29, RZ, RZ, R25, P1 ;  /* 0x000000ffff1d7224 */ /* 0x000fe200008e0619 */
[----:B------:R-:W-:Y:S01]  /*b420*/  IADD3 R6, P0, R8, UR6, RZ ;  /* 0x0000000608067c10 */ /* 0x000fe2000ff1e0ff */
[----:B------:R-:W-:Y:S01]  /*b430*/  IMAD.U32 R10, RZ, RZ, UR8 ;  /* 0x00000008ff0a7e24 */ /* 0x000fe2000f8e00ff */
[C---:B------:R-:W-:Y:S01]  /*b440*/  IADD3 R41, P4, R24.reuse, 0x5000, RZ ;  /* 0x0000500018297810 */ /* 0x040fe20007f9e0ff */
[----:B------:R-:W-:Y:S01]  /*b450*/  ULDC.64 UR12, c[0x0][0xaa0] ;  /* 0x0002a800000c7ab9 */ /* 0x000fe20000000a00 */
[----:B------:R-:W-:-:S02]  /*b460*/  IADD3 R27, P3, R24, 0x6000, RZ ;  /* 0x00006000181b7810 */ /* 0x000fc40007f7e0ff */
[----:B------:R-:W-:Y:S01]  /*b470*/  IADD3.X R5, R5, UR7, R10, P0, !PT ;  /* 0x0000000705057c10 */ /* 0x000fe200087fe40a */
[----:B------:R-:W-:Y:S01]  /*b480*/  ULDC.64 UR6, c[0x0][0xb40] ;  /* 0x0002d00000067ab9 */ /* 0x000fe20000000a00 */
[----:B------:R-:W-:Y:S02]  /*b490*/  IADD3 R7, P2, R24, 0x7000, RZ ;  /* 0x0000700018077810 */ /* 0x000fe40007f5e0ff */
[C---:B------:R-:W-:Y:S02]  /*b4a0*/  LEA R44, P0, R6.reuse, UR6, 0x2 ;  /* 0x00000006062c7c11 */ /* 0x040fe4000f8010ff */
[----:B------:R-:W-:Y:S02]  /*b4b0*/  LOP3.LUT R28, R9, 0x380, RZ, 0xc0, !PT ;  /* 0x00000380091c7812 */ /* 0x000fe400078ec0ff */
[----:B------:R-:W-:Y:S02]  /*b4c0*/  LEA.HI.X R45, R6, UR7, R5, 0x2, P0 ;  /* 0x00000007062d7c11 */ /* 0x000fe400080f1405 */
[----:B------:R-:W-:-:S02]  /*b4d0*/  LOP3.LUT P0, RZ, R23, 0x3, RZ, 0xc0, !PT ;  /* 0x0000000317ff7812 */ /* 0x000fc4000780c0ff */
[C---:B------:R-:W-:Y:S02]  /*b4e0*/  IADD3 R5, R8.reuse, 0x8, RZ ;  /* 0x0000000808057810 */ /* 0x040fe40007ffe0ff */
[----:B------:R-:W-:Y:S02]  /*b4f0*/  ISETP.GE.OR P1, PT, R8, UR10, P0 ;  /* 0x0000000a08007c0c */ /* 0x000fe40008726670 */
[----:B------:R-:W-:Y:S01]  /*b500*/  ISETP.GE.OR P0, PT, R5, UR10, P0 ;  /* 0x0000000a05007c0c */ /* 0x000fe20008706670 */
[----:B------:R-:W-:Y:S01]  /*b510*/  IMAD.X R5, RZ, RZ, R25, P6 ;  /* 0x000000ffff057224 */ /* 0x000fe200030e0619 */
[----:B------:R-:W-:Y:S02]  /*b520*/  LOP3.LUT R36, R37, 0x380, RZ, 0xc0, !PT ;  /* 0x0000038025247812 */ /* 0x000fe400078ec0ff */
[----:B------:R-:W-:Y:S02]  /*b530*/  LOP3.LUT R40, R41, 0x380, RZ, 0xc0, !PT ;  /* 0x0000038029287812 */ /* 0x000fe400078ec0ff */
[----:B------:R-:W-:-:S02]  /*b540*/  LOP3.LUT R26, R27, 0x380, RZ, 0xc0, !PT ;  /* 0x000003801b1a7812 */ /* 0x000fc400078ec0ff */
[----:B------:R-:W-:Y:S02]  /*b550*/  LOP3.LUT R33, R24, 0x380, RZ, 0xc0, !PT ;  /* 0x0000038018217812 */ /* 0x000fe400078ec0ff */
[----:B------:R-:W-:Y:S01]  /*b560*/  LOP3.LUT R6, R7, 0x380, RZ, 0xc0, !PT ;  /* 0x0000038007067812 */ /* 0x000fe200078ec0ff */
[----:B------:R-:W-:Y:S01]  /*b570*/  @!P1 STG.E desc[UR48][R44.64], R3 ;  /* 0x000000032c009986 */ /* 0x000fe2000c101930 */
[----:B------:R-:W-:Y:S02]  /*b580*/  SHF.R.U64 R28, R28, 0x3, RZ ;  /* 0x000000031c1c7819 */ /* 0x000fe400000012ff */
[----:B------:R-:W-:Y:S01]  /*b590*/  SHF.R.U64 R36, R36, 0x3, RZ ;  /* 0x0000000324247819 */ /* 0x000fe200000012ff */
[----:B------:R-:W-:Y:S01]  /*b5a0*/  UIMAD UR6, UR9, UR12, URZ ;  /* 0x0000000c090672a4 */ /* 0x000fe2000f8e023f */
[----:B------:R-:W-:Y:S01]  /*b5b0*/  SHF.R.U64 R40, R40, 0x3, RZ ;  /* 0x0000000328287819 */ /* 0x000fe200000012ff */
[----:B------:R0:W-:Y:S01]  /*b5c0*/  @!P0 STG.E desc[UR48][R44.64+0x20], R0 ;  /* 0x000020002c008986 */ /* 0x0001e2000c101930 */
[----:B------:R-:W-:Y:S01]  /*b5d0*/  SHF.R.U64 R26, R26, 0x3, RZ ;  /* 0x000000031a1a7819 */ /* 0x000fe200000012ff */
[----:B------:R-:W-:Y:S01]  /*b5e0*/  ULDC.64 UR8, c[0x0][0xae0] ;  /* 0x0002b80000087ab9 */ /* 0x000fe20000000a00 */
[----:B------:R-:W-:Y:S01]  /*b5f0*/  SHF.R.U64 R33, R33, 0x3, RZ ;  /* 0x0000000321217819 */ /* 0x000fe200000012ff */
[----:B------:R-:W5:Y:S01]  /*b600*/  LD.E.128 R12, desc[UR48][R12.64] ;  /* 0x000000300c0c7980 */ /* 0x000f62000c101d00 */
        /* <DEDUP_REMOVED lines=12> */
[----:B0-----:R-:W-:Y:S01]  /*b6d0*/  IMAD.U32 R45, RZ, RZ, UR12 ;  /* 0x0000000cff2d7e24 */ /* 0x001fe2000f8e00ff */
[----:B------:R-:W-:Y:S01]  /*b6e0*/  SHF.R.S32.HI R3, RZ, 0x1f, R2 ;  /* 0x0000001fff037819 */ /* 0x000fe20000011402 */
[----:B------:R-:W5:Y:S01]  /*b6f0*/  LD.E.128 R28, desc[UR48][R28.64] ;  /* 0x000000301c1c7980 */ /* 0x000f62000c101d00 */
[----:B------:R-:W-:-:S03]  /*b700*/  UIMAD UR6, UR4, UR13, UR6 ;  /* 0x0000000d040672a4 */ /* 0x000fc6000f8e0206 */
        /* <DEDUP_REMOVED lines=23> */
[----:B------:R-:W-:Y:S02]  /*b880*/  VIADD R20, R20, 0x28820 ;  /* 0x0002882014147836 */ /* 0x000fe40000000000 */
[C---:B------:R-:W-:Y:S02]  /*b890*/  VIADD R17, R16.reuse, 0x60 ;  /* 0x0000006010117836 */ /* 0x040fe40000000000 */
[----:B------:R-:W-:Y:S01]  /*b8a0*/  IMAD.U32 R49, RZ, RZ, UR6 ;  /* 0x00000006ff317e24 */ /* 0x000fe2000f8e00ff */
[----:B------:R-:W-:Y:S01]  /*b8b0*/  UIMAD UR4, UR37, UR7, UR4 ;  /* 0x00000007250472a4 */ /* 0x000fe2000f8e0204 */
[----:B------:R-:W-:Y:S01]  /*b8c0*/  VIADD R3, R16, 0x40 ;  /* 0x0000004010037836 */ /* 0x000fe20000000000 */
[----:B------:R-:W-:Y:S01]  /*b8d0*/  PRMT R20, RZ, 0x654, R20 ;  /* 0x00000654ff147816 */ /* 0x000fe20000000014 */
[----:B------:R-:W-:Y:S01]  /*b8e0*/  IMAD.WIDE.U32 R48, R49, UR37, R44 ;  /* 0x0000002531307c25 */ /* 0x000fe2000f8e002c */
[----:B------:R-:W-:-:S02]  /*b8f0*/  ISETP.GE.AND P1, PT, R17, UR10, PT ;  /* 0x0000000a11007c0c */ /* 0x000fc4000bf26270 */
[----:B------:R-:W-:Y:S01]  /*b900*/  ISETP.GE.AND P0, PT, R3, UR10, PT ;  /* 0x0000000a03007c0c */ /* 0x000fe2000bf06270 */
[----:B------:R-:W-:Y:S01]  /*b910*/  IMAD.U32 R3, RZ, RZ, UR40 ;  /* 0x00000028ff037e24 */ /* 0x000fe2000f8e00ff */
[--C-:B------:R-:W-:Y:S01]  /*b920*/  SHF.R.S32.HI R17, RZ, 0x1f, R16.reuse ;  /* 0x0000001fff117819 */ /* 0x100fe20000011410 */
[----:B0-----:R0:W-:Y:S01]  /*b930*/  SYNCS.ARRIVE.TRANS64.RED.A1T0 RZ, [R20+URZ], RZ ;  /* 0x000000ff14ff79a7 */ /* 0x0011e2000810043f */
[----:B------:R-:W-:Y:S01]  /*b940*/  IADD3 R0, R16, 0x20, RZ ;  /* 0x0000002010007810 */ /* 0x000fe20007ffe0ff */
[----:B------:R-:W-:Y:S01]  /*b950*/  VIADD R53, R49, UR4 ;  /* 0x0000000431357c36 */ /* 0x000fe20008000000 */
[----:B------:R-:W-:Y:S01]  /*b960*/  BSSY B1, `(.L_x_7588) ;  /* 0x0000014000017945 */ /* 0x000fe20003800000 */
[----:B------:R-:W-:Y:S01]  /*b970*/  IMAD.WIDE R44, R3, 0x80, R16 ;  /* 0x00000080032c7825 */ /* 0x000fe200078e0210 */
[----:B------:R-:W-:Y:S02]  /*b980*/  ISETP.GE.AND P4, PT, R0, UR10, PT ;  /* 0x0000000a00007c0c */ /* 0x000fe4000bf86270 */
[----:B------:R-:W-:Y:S11]  /*b990*/  @P2 BRA `(.L_x_7589) ;  /* 0x0000000000402947 */ /* 0x000ff60003800000 */
[----:B------:R-:W-:Y:S01]  /*b9a0*/  ULDC.64 UR6, c[0x0][0xad8] ;  /* 0x0002b60000067ab9 */ /* 0x000fe20000000a00 */
[C---:B------:R-:W-:Y:S01]  /*b9b0*/  VIADD R0, R2.reuse, 0x40 ;  /* 0x0000004002007836 */ /* 0x040fe20000000000 */
[----:B------:R-:W-:Y:S01]  /*b9c0*/  ULDC UR4, c[0x0][0xa8c] ;  /* 0x0002a30000047ab9 */ /* 0x000fe20000000800 */
[----:B------:R-:W-:Y:S01]  /*b9d0*/  IMAD R3, R45, UR6, RZ ;  /* 0x000000062d037c24 */ /* 0x000fe2000f8e02ff */
[----:B------:R-:W-:Y:S01]  /*b9e0*/  ISETP.GE.AND P2, PT, R2, UR4, PT ;  /* 0x0000000402007c0c */ /* 0x000fe2000bf46270 */
[----:B0-----:R-:W-:Y:S01]  /*b9f0*/  IMAD.MOV.U32 R20, RZ, RZ, R48 ;  /* 0x000000ffff147224 */ /* 0x001fe200078e0030 */
[----:B------:R-:W-:Y:S01]  /*ba00*/  ISETP.GE.AND P3, PT, R0, UR4, PT ;  /* 0x0000000400007c0c */ /* 0x000fe2000bf66270 */
[----:B------:R-:W-:Y:S02]  /*ba10*/  IMAD.MOV.U32 R21, RZ, RZ, R53 ;  /* 0x000000ffff157224 */ /* 0x000fe400078e0035 */
[C---:B------:R-:W-:Y:S02]  /*ba20*/  IMAD R3, R44.reuse, UR7, R3 ;  /* 0x000000072c037c24 */ /* 0x040fe4000f8e0203 */
[----:B------:R-:W-:Y:S01]  /*ba30*/  IMAD.WIDE.U32 R20, R44, UR6, R20 ;  /* 0x000000062c147c25 */ /* 0x000fe2000f8e0014 */
[----:B------:R-:W-:-:S02]  /*ba40*/  ULDC.64 UR6, c[0x0][0xa80] ;  /* 0x0002a00000067ab9 */ /* 0x000fc40000000a00 */
[----:B------:R-:W-:Y:S02]  /*ba50*/  LEA R50, P5, R20, UR6, 0x1 ;  /* 0x0000000614327c11 */ /* 0x000fe4000f8a08ff */
[----:B------:R-:W-:-:S04]  /*ba60*/  IADD3 R3, R21, R3, RZ ;  /* 0x0000000315037210 */ /* 0x000fc80007ffe0ff */
[----:B------:R-:W-:-:S05]  /*ba70*/  LEA.HI.X R51, R20, UR7, R3, 0x1, P5 ;  /* 0x0000000714337c11 */ /* 0x000fca000a8f0c03 */
[----:B-----5:R1:W-:Y:S04]  /*ba80*/  @!P2 STG.E.128 desc[UR48][R50.64], R32 ;  /* 0x000000203200a986 */ /* 0x0203e8000c101d30 */
[----:B------:R1:W-:Y:S02]  /*ba90*/  @!P3 STG.E.128 desc[UR48][R50.64+0x80], R36 ;  /* 0x000080243200b986 */ /* 0x0003e4000c101d30 */
.L_x_7589:
[----:B------:R-:W-:Y:S05]  /*baa0*/  BSYNC B1 ;  /* 0x0000000000017941 */ /* 0x000fea0003800000 */
.L_x_7588:
[----:B------:R-:W-:Y:S04]  /*bab0*/  BSSY B1, `(.L_x_7590) ;  /* 0x0000014000017945 */ /* 0x000fe80003800000 */
[----:B------:R-:W-:Y:S05]  /*bac0*/  @P4 BRA `(.L_x_7591) ;  /* 0x0000000000484947 */ /* 0x000fea0003800000 */
[----:B------:R-:W-:Y:S01]  /*bad0*/  IADD3 R3, P2, R44, 0x20, RZ ;  /* 0x000000202c037810 */ /* 0x000fe20007f5e0ff */
[----:B------:R-:W-:Y:S01]  /*bae0*/  ULDC.64 UR6, c[0x0][0xad8] ;  /* 0x0002b60000067ab9 */ /* 0x000fe20000000a00 */
[----:B0-----:R-:W-:Y:S01]  /*baf0*/  IMAD.MOV.U32 R20, RZ, RZ, R48 ;  /* 0x000000ffff147224 */ /* 0x001fe200078e0030 */
[----:B------:R-:W-:Y:S01]  /*bb00*/  ULDC UR4, c[0x0][0xa8c] ;  /* 0x0002a30000047ab9 */ /* 0x000fe20000000800 */
[----:B------:R-:W-:Y:S01]  /*bb10*/  IMAD.MOV.U32 R21, RZ, RZ, R53 ;  /* 0x000000ffff157224 */ /* 0x000fe200078e0035 */
[C---:B------:R-:W-:Y:S01]  /*bb20*/  ISETP.GE.AND P3, PT, R2.reuse, UR4, PT ;  /* 0x0000000402007c0c */ /* 0x040fe2000bf66270 */
[----:B------:R-:W-:Y:S02]  /*bb30*/  IMAD.X R0, RZ, RZ, R45, P2 ;  /* 0x000000ffff007224 */ /* 0x000fe400010e062d */
[----:B-1---5:R-:W-:Y:S02]  /*bb40*/  VIADD R32, R2, 0x40 ;  /* 0x0000004002207836 */ /* 0x022fe40000000000 */
        /* <DEDUP_REMOVED lines=9> */
[----:B------:R2:W-:Y:S02]  /*bbe0*/  @!P4 STG.E.128 desc[UR48][R32.64+0x80], R40 ;  /* 0x000080282000c986 */ /* 0x0005e4000c101d30 */
.L_x_7591:
[----:B------:R-:W-:Y:S05]  /*bbf0*/  BSYNC B1 ;  /* 0x0000000000017941 */ /* 0x000fea0003800000 */
.L_x_7590:
        /* <DEDUP_REMOVED lines=9> */
[----:B--2--5:R-:W-:Y:S02]  /*bc90*/  VIADD R28, R2, 0x40 ;  /* 0x00000040021c7836 */ /* 0x024fe40000000000 */
        /* <DEDUP_REMOVED lines=10> */
.L_x_7593:
[----:B------:R-:W-:Y:S05]  /*bd40*/  BSYNC B1 ;  /* 0x0000000000017941 */ /* 0x000fea0003800000 */
.L_x_7592:
[----:B------:R-:W-:Y:S05]  /*bd50*/  @P1 BRA `(.L_x_7594) ;  /* 0x0000000c00081947 */ /* 0x000fea0003800000 */
[----:B------:R-:W-:Y:S01]  /*bd60*/  IADD3 R3, P0, R44, 0x60, RZ ;  /* 0x000000602c037810 */ /* 0x000fe20007f1e0ff */
[----:B------:R-:W-:Y:S01]  /*bd70*/  ULDC.64 UR6, c[0x0][0xad8] ;  /* 0x0002b60000067ab9 */ /* 0x000fe20000000a00 */
[----:B---3-5:R-:W-:Y:S01]  /*bd80*/  IMAD.MOV.U32 R12, RZ, RZ, R48 ;  /* 0x000000ffff0c7224 */ /* 0x028fe200078e0030 */
[----:B------:R-:W-:Y:S01]  /*bd90*/  ULDC UR4, c[0x0][0xa8c] ;  /* 0x0002a30000047ab9 */ /* 0x000fe20000000800 */
[----:B------:R-:W-:Y:S01]  /*bda0*/  IADD3.X R44, RZ, R45, RZ, P0, !PT ;  /* 0x0000002dff2c7210 */ /* 0x000fe200007fe4ff */
[----:B------:R-:W-:Y:S01]  /*bdb0*/  IMAD.MOV.U32 R13, RZ, RZ, R53 ;  /* 0x000000ffff0d7224 */ /* 0x000fe200078e0035 */
[C---:B------:R-:W-:Y:S01]  /*bdc0*/  ISETP.GE.AND P1, PT, R2.reuse, UR4, PT ;  /* 0x0000000402007c0c */ /* 0x040fe2000bf26270 */
[----:B------:R-:W-:Y:S02]  /*bdd0*/  VIADD R0, R2, 0x40 ;  /* 0x0000004002007836 */ /* 0x000fe40000000000 */
[----:B------:R-:W-:Y:S02]  /*bde0*/  IMAD R44, R44, UR6, RZ ;  /* 0x000000062c2c7c24 */ /* 0x000fe4000f8e02ff */
[----:B------:R-:W-:-:S04]  /*bdf0*/  IMAD.WIDE.U32 R12, R3, UR6, R12 ;  /* 0x00000006030c7c25 */ /* 0x000fc8000f8e000c */
        /* <DEDUP_REMOVED lines=10> */
.L_x_7586:
[----:B------:R-:W-:Y:S01]  /*bea0*/  ULDC.64 UR6, c[0x0][0xbe0] ;  /* 0x0002f80000067ab9 */ /* 0x000fe20000000a00 */
[----:B------:R-:W-:Y:S02]  /*beb0*/  USHF.L.U32 UR4, UR37, 0x2, URZ ;  /* 0x0000000225047899 */ /* 0x000fe4000800063f */
[----:B------:R-:W-:Y:S01]  /*bec0*/  UISETP.NE.U32.AND UP0, UPT, UR6, URZ, UPT ;  /* 0x0000003f0600728c */ /* 0x000fe2000bf05070 */
[----:B------:R-:W-:Y:S01]  /*bed0*/  ULDC.64 UR8, c[0x0][0xbd8] ;  /* 0x0002f60000087ab9 */ /* 0x000fe20000000a00 */
[----:B------:R-:W-:Y:S02]  /*bee0*/  USHF.L.U64.HI UR10, UR37, 0x2, UR38 ;  /* 0x00000002250a7899 */ /* 0x000fe40008010226 */
[----:B------:R-:W-:Y:S02]  /*bef0*/  UISETP.NE.AND.EX UP1, UPT, UR7, URZ, UPT, UP0 ;  /* 0x0000003f0700728c */ /* 0x000fe4000bf25300 */
[----:B------:R-:W-:-:S04]  /*bf00*/  UISETP.NE.U32.AND UP0, UPT, UR8, URZ, UPT ;  /* 0x0000003f0800728c */ /* 0x000fc8000bf05070 */
[----:B------:R-:W-:Y:S01]  /*bf10*/  PLOP3.LUT P2, PT, PT, PT, UP1, 0x80, 0x0 ;  /* 0x000000000000781c */ /* 0x000fe20003f4f018 */
[----:B------:R-:W-:-:S04]  /*bf20*/  UISETP.NE.AND.EX UP0, UPT, UR9, URZ, UPT, UP0 ;  /* 0x0000003f0900728c */ /* 0x000fc8000bf05300 */
[----:B------:R-:W-:Y:S02]  /*bf30*/  @UP1 UIADD3 UR6, UP2, UR4, UR6, URZ ;  /* 0x0000000604061290 */ /* 0x000fe4000ff5e03f */
[----:B------:R-:W-:Y:S02]  /*bf40*/  PLOP3.LUT P1, PT, PT, PT, UP0, 0x80, 0x0 ;  /* 0x000000000000781c */ /* 0x000fe40003f2f008 */
[----:B------:R-:W-:Y:S02]  /*bf50*/  @UP1 UIADD3.X UR7, UR10, UR7, URZ, UP2, !UPT ;  /* 0x000000070a071290 */ /* 0x000fe400097fe43f */
[----:B------:R-:W-:Y:S01]  /*bf60*/  UIADD3 UR4, UP1, UR4, UR8, URZ ;  /* 0x0000000804047290 */ /* 0x000fe2000ff3e03f */
[----:B------:R-:W-:-:S03]  /*bf70*/  IMAD.U32 R6, RZ, RZ, UR6 ;  /* 0x00000006ff067e24 */ /* 0x000fc6000f8e00ff */
[----:B------:R-:W-:Y:S01]  /*bf80*/  IMAD.U32 R7, RZ, RZ, UR7 ;  /* 0x00000007ff077e24 */ /* 0x000fe2000f8e00ff */
[----:B------:R-:W-:Y:S01]  /*bf90*/  UIADD3.X UR6, UR10, UR9, URZ, UP1, !UPT ;  /* 0x000000090a067290 */ /* 0x000fe20008ffe43f */
[----:B------:R-:W-:-:S03]  /*bfa0*/  IMAD.MOV.U32 R9, RZ, RZ, RZ ;  /* 0x000000ffff097224 */ /* 0x000fc600078e00ff */
[----:B------:R-:W2:Y:S01]  /*bfb0*/  @P2 LDG.E R6, desc[UR48][R6.64] ;  /* 0x0000003006062981 */ /* 0x000ea2000c1e1900 */
[----:B------:R-:W-:Y:S02]  /*bfc0*/  IMAD.U32 R4, RZ, RZ, UR4 ;  /* 0x00000004ff047e24 */ /* 0x000fe4000f8e00ff */
[----:B------:R-:W-:-:S05]  /*bfd0*/  IMAD.U32 R5, RZ, RZ, UR6 ;  /* 0x00000006ff057e24 */ /* 0x000fca000f8e00ff */
[----:B------:R0:W5:Y:S01]  /*bfe0*/  @P1 LDG.E R9, desc[UR48][R4.64] ;  /* 0x0000003004091981 */ /* 0x000162000c1e1900 */
[----:B------:R-:W-:Y:S01]  /*bff0*/  ULDC UR4, c[0x0][0xa88] ;  /* 0x0002a20000047ab9 */ /* 0x000fe20000000800 */
[----:B------:R-:W-:Y:S02]  /*c000*/  ISETP.GT.AND P0, PT, R186, 0x7f, PT ;  /* 0x0000007fba00780c */ /* 0x000fe40003f04270 */
[----:B--2---:R-:W-:Y:S01]  /*c010*/  @P2 R2UR UR4, R6 ;  /* 0x00000000060422ca */ /* 0x004fe200000e0000 */
[----:B0-----:R-:W-:-:S14]  /*c020*/  @P2 BRA `(.L_x_7595) ;  /* 0x0000000000182947 */ /* 0x001fdc0003800000 */
[----:B------:R-:W-:Y:S05]  /*c030*/  @!P1 BRA `(.L_x_7595) ;  /* 0x0000000000149947 */ /* 0x000fea0003800000 */
[----:B------:R-:W2:Y:S04]  /*c040*/  LDG.E R3, desc[UR48][R4.64] ;  /* 0x0000003004037981 */ /* 0x000ea8000c1e1900 */
[----:B------:R-:W3:Y:S01]  /*c050*/  LDG.E R0, desc[UR48][R4.64+0x4] ;  /* 0x0000043004007981 */ /* 0x000ee2000c1e1900 */
[----:B--2---:R-:W-:Y:S02]  /*c060*/  R2UR UR6, R3 ;  /* 0x00000000030672ca */ /* 0x004fe400000e0000 */
[----:B---3--:R-:W-:-:S13]  /*c070*/  R2UR UR4, R0 ;  /* 0x00000000000472ca */ /* 0x008fda00000e0000 */
[----:B------:R-:W-:-:S12]  /*c080*/  UIADD3 UR4, -UR6, UR4, URZ ;  /* 0x0000000406047290 */ /* 0x000fd8000fffe13f */
.L_x_7595:
[----:B------:R-:W-:Y:S01]  /*c090*/  USHF.R.S32.HI UR8, URZ, 0x1f, UR39 ;  /* 0x0000001f3f087899 */ /* 0x000fe20008011427 */
[----:B------:R-:W-:Y:S01]  /*c0a0*/  BSSY B1, `(.L_x_7596) ;  /* 0x000001f000017945 */ /* 0x000fe20003800000 */
[----:B------:R-:W-:Y:S01]  /*c0b0*/  USEL UR37, UR37, URZ, !UP0 ;  /* 0x0000003f25257287 */ /* 0x000fe2000c000000 */
[----:B------:R-:W-:Y:S01]  /*c0c0*/  SHF.R.S32.HI R11, RZ, 0x1f, R2 ;  /* 0x0000001fff0b7819 */ /* 0x000fe20000011402 */
[----:B------:R-:W-:Y:S01]  /*c0d0*/  USEL UR38, UR38, URZ, !UP0 ;  /* 0x0000003f26267287 */ /* 0x000fe2000c000000 */
[----:B-----5:R-:W-:Y:S01]  /*c0e0*/  SHF.R.S32.HI R8, RZ, 0x1f, R9 ;  /* 0x0000001fff087819 */ /* 0x020fe20000011409 */
[----:B------:R-:W-:Y:S10]  /*c0f0*/  @P0 BRA `(.L_x_7597) ;  /* 0x0000000000640947 */ /* 0x000ff40003800000 */
[----:B------:R-:W0:Y:S01]  /*c100*/  S2R R3, SR_TID.X ;  /* 0x0000000000037919 */ /* 0x000e220000002100 */
[----:B------:R-:W-:-:S05]  /*c110*/  IMAD.U32 R0, RZ, RZ, UR40 ;  /* 0x00000028ff007e24 */ /* 0x000fca000f8e00ff */
[----:B0-----:R-:W-:-:S05]  /*c120*/  LEA R0, R0, R3, 0x7 ;  /* 0x0000000300007211 */ /* 0x001fca00078e38ff */
[----:B------:R-:W-:-:S05]  /*c130*/  VIADD R0, R0, 0xffffff80 ;  /* 0xffffff8000007836 */ /* 0x000fca0000000000 */
[----:B------:R-:W-:-:S13]  /*c140*/  ISETP.GE.AND P0, PT, R0, UR4, PT ;  /* 0x0000000400007c0c */ /* 0x000fda000bf06270 */
[----:B------:R-:W-:Y:S05]  /*c150*/  @P0 BRA `(.L_x_7597) ;  /* 0x00000000004c0947 */ /* 0x000fea0003800000 */
[C---:B------:R-:W-:Y:S01]  /*c160*/  IADD3 R4, P0, R0.reuse, R9, RZ ;  /* 0x0000000900047210 */ /* 0x040fe20007f1e0ff */
        /* <DEDUP_REMOVED lines=18> */
.L_x_7597:
[----:B------:R-:W-:Y:S05]  /*c290*/  BSYNC B1 ;  /* 0x0000000000017941 */ /* 0x000fea0003800000 */
.L_x_7596:
[----:B------:R-:W-:Y:S01]  /*c2a0*/  ULDC.64 UR6, c[0x0][0xaa0] ;  /* 0x0002a80000067ab9 */ /* 0x000fe20000000a00 */
[----:B0-----:R-:W-:Y:S01]  /*c2b0*/  IMAD.MOV.U32 R3, RZ, RZ, R11 ;  /* 0x000000ffff037224 */ /* 0x001fe200078e000b */
[----:B------:R-:W-:Y:S01]  /*c2c0*/  ULDC.64 UR10, c[0x0][0xae0] ;  /* 0x0002b800000a7ab9 */ /* 0x000fe20000000a00 */
[----:B------:R-:W-:Y:S01]  /*c2d0*/  IMAD R0, R8, UR6, RZ ;  /* 0x0000000608007c24 */ /* 0x000fe2000f8e02ff */
[----:B------:R-:W-:Y:S01]  /*c2e0*/  BSSY B1, `(.L_x_7598) ;  /* 0x000002c000017945 */ /* 0x000fe20003800000 */
[----:B------:R-:W-:Y:S01]  /*c2f0*/  IMAD.WIDE.U32 R4, R9, UR6, R2 ;  /* 0x0000000609047c25 */ /* 0x000fe2000f8e0002 */
[----:B------:R-:W-:-:S03]  /*c300*/  UIMAD UR6, UR8, UR10, URZ ;  /* 0x0000000a080672a4 */ /* 0x000fc6000f8e023f */
[----:B------:R-:W-:Y:S01]  /*c310*/  IMAD R9, R9, UR7, R0 ;  /* 0x0000000709097c24 */ /* 0x000fe2000f8e0200 */
[----:B------:R-:W-:Y:S01]  /*c320*/  UIMAD UR7, UR40, -0x80, UR4 ;  /* 0xffffff80280778a4 */ /* 0x000fe2000f8e0204 */
[----:B------:R-:W-:Y:S01]  /*c330*/  IMAD.U32 R3, RZ, RZ, UR10 ;  /* 0x0000000aff037e24 */ /* 0x000fe2000f8e00ff */
[----:B------:R-:W-:Y:S01]  /*c340*/  UIMAD UR6, UR39, UR11, UR6 ;  /* 0x0000000b270672a4 */ /* 0x000fe2000f8e0206 */
[----:B------:R-:W-:Y:S01]  /*c350*/  IMAD.IADD R5, R5, 0x1, R9 ;  /* 0x0000000105057824 */ /* 0x000fe200078e0209 */
[----:B------:R-:W-:Y:S01]  /*c360*/  ULDC.64 UR8, c[0x0][0xae8] ;  /* 0x0002ba0000087ab9 */ /* 0x000fe20000000a00 */
[C---:B------:R-:W-:Y:S01]  /*c370*/  VIADD R0, R16.reuse, 0x20 ;  /* 0x0000002010007836 */ /* 0x040fe20000000000 */
[----:B------:R-:W-:Y:S01]  /*c380*/  ISETP.GE.AND P2, PT, R16, UR7, PT ;  /* 0x0000000710007c0c */ /* 0x000fe2000bf46270 */
[----:B------:R-:W-:Y:S01]  /*c390*/  IMAD.WIDE.U32 R4, R3, UR39, R4 ;  /* 0x0000002703047c25 */ /* 0x000fe2000f8e0004 */
[----:B------:R-:W-:Y:S01]  /*c3a0*/  UIMAD UR4, UR38, UR8, URZ ;  /* 0x00000008260472a4 */ /* 0x000fe2000f8e023f */
[----:B------:R-:W-:-:S02]  /*c3b0*/  SHF.R.S32.HI R9, RZ, 0x1f, R16 ;  /* 0x0000001fff097819 */ /* 0x000fc40000011410 */
[----:B------:R-:W-:Y:S01]  /*c3c0*/  VIADD R5, R5, UR6 ;  /* 0x0000000605057c36 */ /* 0x000fe20008000000 */
[----:B------:R-:W-:Y:S01]  /*c3d0*/  UIMAD UR4, UR37, UR9, UR4 ;  /* 0x00000009250472a4 */ /* 0x000fe2000f8e0204 */
[----:B------:R-:W-:Y:S01]  /*c3e0*/  IMAD.U32 R7, RZ, RZ, UR8 ;  /* 0x00000008ff077e24 */ /* 0x000fe2000f8e00ff */
[----:B------:R-:W-:Y:S01]  /*c3f0*/  ISETP.GE.AND P3, PT, R0, UR7, PT ;  /* 0x0000000700007c0c */ /* 0x000fe2000bf66270 */
[C---:B------:R-:W-:Y:S01]  /*c400*/  VIADD R3, R16.reuse, 0x60 ;  /* 0x0000006010037836 */ /* 0x040fe20000000000 */
[----:B------:R-:W-:Y:S01]  /*c410*/  IADD3 R0, R16, 0x40, RZ ;  /* 0x0000004010007810 */ /* 0x000fe20007ffe0ff */
[----:B------:R-:W-:-:S03]  /*c420*/  IMAD.WIDE.U32 R6, R7, UR37, R4 ;  /* 0x0000002507067c25 */ /* 0x000fc6000f8e0004 */
[----:B------:R-:W-:Y:S01]  /*c430*/  ISETP.GE.AND P0, PT, R3, UR7, PT ;  /* 0x0000000703007c0c */ /* 0x000fe2000bf06270 */
[----:B------:R-:W-:Y:S01]  /*c440*/  IMAD.U32 R3, RZ, RZ, UR40 ;  /* 0x00000028ff037e24 */ /* 0x000fe2000f8e00ff */
[----:B------:R-:W-:Y:S01]  /*c450*/  ISETP.GE.AND P1, PT, R0, UR7, PT ;  /* 0x0000000700007c0c */ /* 0x000fe2000bf26270 */
[----:B------:R-:W-:Y:S02]  /*c460*/  IMAD.MOV.U32 R8, RZ, RZ, R16 ;  /* 0x000000ffff087224 */ /* 0x000fe400078e0010 */
[----:B------:R-:W-:Y:S02]  /*c470*/  VIADD R11, R7, UR4 ;  /* 0x00000004070b7c36 */ /* 0x000fe40008000000 */
[----:B------:R-:W-:Y:S01]  /*c480*/  IMAD.WIDE R8, R3, 0x80, R8 ;  /* 0x0000008003087825 */ /* 0x000fe200078e0208 */
[----:B------:R-:W-:Y:S07]  /*c490*/  @P2 BRA `(.L_x_7599) ;  /* 0x0000000000402947 */ /* 0x000fee0003800000 */
        /* <DEDUP_REMOVED lines=16> */
.L_x_7599:
[----:B------:R-:W-:Y:S05]  /*c5a0*/  BSYNC B1 ;  /* 0x0000000000017941 */ /* 0x000fea0003800000 */
.L_x_7598:
        /* <DEDUP_REMOVED lines=15> */
[----:B0-----:R-:W-:Y:S01]  /*c6a0*/  LEA R12, P2, R4, UR8, 0x1 ;  /* 0x00000008040c7c11 */ /* 0x001fe2000f8408ff */
[----:B------:R-:W-:-:S05]  /*c6b0*/  IMAD.IADD R3, R5, 0x1, R3 ;  /* 0x0000000105037824 */ /* 0x000fca00078e0203 */
[----:B------:R-:W-:-:S05]  /*c6c0*/  LEA.HI.X R13, R4, UR9, R3, 0x1, P2 ;  /* 0x00000009040d7c11 */ /* 0x000fca00090f0c03 */
[----:B------:R1:W-:Y:S04]  /*c6d0*/  @!P3 STG.E.128 desc[UR48][R12.64], RZ ;  /* 0x000000ff0c00b986 */ /* 0x0003e8000c101d30 */
[----:B------:R1:W-:Y:S02]  /*c6e0*/  @!P4 STG.E.128 desc[UR48][R12.64+0x80], RZ ;  /* 0x000080ff0c00c986 */ /* 0x0003e4000c101d30 */
.L_x_7601:
[----:B------:R-:W-:Y:S05]  /*c6f0*/  BSYNC B1 ;  /* 0x0000000000017941 */ /* 0x000fea0003800000 */
.L_x_7600:
        /* <DEDUP_REMOVED lines=15> */
[----:B01----:R-:W-:Y:S01]  /*c7f0*/  LEA R12, P1, R4, UR8, 0x1 ;  /* 0x00000008040c7c11 */ /* 0x003fe2000f8208ff */
[----:B------:R-:W-:-:S05]  /*c800*/  IMAD.IADD R3, R5, 0x1, R3 ;  /* 0x0000000105037824 */ /* 0x000fca00078e0203 */
[----:B------:R-:W-:-:S05]  /*c810*/  LEA.HI.X R13, R4, UR9, R3, 0x1, P1 ;  /* 0x00000009040d7c11 */ /* 0x000fca00088f0c03 */
[----:B------:R2:W-:Y:S04]  /*c820*/  @!P2 STG.E.128 desc[UR48][R12.64], RZ ;  /* 0x000000ff0c00a986 */ /* 0x0005e8000c101d30 */
[----:B------:R2:W-:Y:S02]  /*c830*/  @!P3 STG.E.128 desc[UR48][R12.64+0x80], RZ ;  /* 0x000080ff0c00b986 */ /* 0x0005e4000c101d30 */
.L_x_7603:
[----:B------:R-:W-:Y:S05]  /*c840*/  BSYNC B1 ;  /* 0x0000000000017941 */ /* 0x000fea0003800000 */
.L_x_7602:
[----:B------:R-:W-:Y:S05]  /*c850*/  @P0 BRA `(.L_x_7594) ;  /* 0x0000000000480947 */ /* 0x000fea0003800000 */
[----:B------:R-:W-:Y:S01]  /*c860*/  IADD3 R3, P0, R8, 0x60, RZ ;  /* 0x0000006008037810 */ /* 0x000fe20007f1e0ff */
[----:B------:R-:W-:Y:S01]  /*c870*/  ULDC.64 UR6, c[0x0][0xad8] ;  /* 0x0002b60000067ab9 */ /* 0x000fe20000000a00 */
[----:B------:R-:W-:Y:S01]  /*c880*/  MOV R4, R6 ;  /* 0x0000000600047202 */ /* 0x000fe20000000f00 */
[----:B------:R-:W-:Y:S01]  /*c890*/  IMAD.MOV.U32 R5, RZ, RZ, R11 ;  /* 0x000000ffff057224 */ /* 0x000fe200078e000b */
[----:B------:R-:W-:Y:S01]  /*c8a0*/  ULDC UR4, c[0x0][0xa8c] ;  /* 0x0002a30000047ab9 */ /* 0x000fe20000000800 */
[----:B------:R-:W-:Y:S01]  /*c8b0*/  IMAD.X R8, RZ, RZ, R9, P0 ;  /* 0x000000ffff087224 */ /* 0x000fe200000e0609 */
[C---:B------:R-:W-:Y:S01]  /*c8c0*/  ISETP.GE.AND P1, PT, R2.reuse, UR4, PT ;  /* 0x0000000402007c0c */ /* 0x040fe2000bf26270 */
[----:B------:R-:W-:Y:S02]  /*c8d0*/  VIADD R0, R2, 0x40 ;  /* 0x0000004002007836 */ /* 0x000fe40000000000 */
        /* <DEDUP_REMOVED lines=10> */
.L_x_7594:
[----:B------:R-:W-:Y:S05]  /*c980*/  BSYNC B0 ;  /* 0x0000000000007941 */ /* 0x000fea0003800000 */
.L_x_7585:
[----:B------:R-:W-:Y:S02]  /*c990*/  ULDC UR4, c[0x0][0xc14] ;  /* 0x0003050000047ab9 */ /* 0x000fe40000000800 */
[----:B------:R-:W-:-:S13]  /*c9a0*/  ISETP.GE.AND P0, PT, R47, UR4, PT ;  /* 0x000000042f007c0c */ /* 0x000fda000bf06270 */
[----:B------:R-:W-:Y:S05]  /*c9b0*/  @!P0 BRA `(.L_x_7604) ;  /* 0xffffff4000f48947 */ /* 0x000fea000383ffff */
[----:B------:R-:W-:Y:S05]  /*c9c0*/  EXIT ;  /* 0x000000000000794d */ /* 0x000fea0003800000 */
.L_x_7549:
        /* <DEDUP_REMOVED lines=39> */
[----:B------:R-:W-:Y:S01]  /*cc40*/  MOV R6, RZ ;  /* 0x000000ff00067202 */ /* 0x000fe20000000f00 */
        /* <DEDUP_REMOVED lines=21> */
.L_x_7609:
        /* <DEDUP_REMOVED lines=15> */
.L_x_7608:
[----:B------:R-:W-:Y:S05]  /*ce90*/  BSYNC B0 ;  /* 0x0000000000007941 */ /* 0x000fea0003800000 */
.L_x_7607:
        /* <DEDUP_REMOVED lines=25> */
.L_x_7605:
        /* <DEDUP_REMOVED lines=20> */
.L_x_7610:
        /* <DEDUP_REMOVED lines=13> */
[----:B------:R-:W-:Y:S01]  /*d240*/  @!P0 IADD3 R4, R4, -R11, RZ ;  /* 0x8000000b04048210 */ /* 0x000fe20007ffe0ff */
        /* <DEDUP_REMOVED lines=32> */
[----:B------:R-:W-:Y:S02]  /*d450*/  @P0 IADD3 R2, R2, 0x1, RZ ;  /* 0x0000000102020810 */ /* 0x000fe40007ffe0ff */
        /* <DEDUP_REMOVED lines=9> */
.L_x_7606:
[----:B------:R-:W-:Y:S02]  /*d4f0*/  IMAD.MOV.U32 R17, RZ, RZ, RZ ;  /* 0x000000ffff117224 */ /* 0x000fe400078e00ff */
[----:B------:R-:W-:Y:S02]  /*d500*/  IMAD.U32 R16, RZ, RZ, UR6 ;  /* 0x00000006ff107e24 */ /* 0x000fe4000f8e00ff */
[----:B------:R-:W-:-:S07]  /*d510*/  IMAD.MOV.U32 R18, RZ, RZ, RZ ;  /* 0x000000ffff127224 */ /* 0x000fce00078e00ff */
.L_x_7611:
        /* <DEDUP_REMOVED lines=20> */
.L_x_7678:
[----:B--2---:R-:W2:Y:S02]  /*d660*/  LDC.64 R2, c[0x0][0xc60] ;  /* 0x00031800ff027b82 */ /* 0x004ea40000000a00 */
[----:B--2---:R-:W-:-:S05]  /*d670*/  IMAD.WIDE R2, R19, 0x4, R2 ;  /* 0x0000000413027825 */ /* 0x004fca00078e0202 */
[----:B------:R-:W2:Y:S01]  /*d680*/  LDG.E R5, desc[UR48][R2.64] ;  /* 0x0000003002057981 */ /* 0x000ea2000c1e1900 */
[----:B------:R-:W-:Y:S05]  /*d690*/  YIELD ;  /* 0x0000000000007946 */ /* 0x000fea0003800000 */
[----:B------:R-:W-:Y:S01]  /*d6a0*/  ULDC.64 UR4, c[0x0][0xa28] ;  /* 0x00028a0000047ab9 */ /* 0x000fe20000000a00 */
[----:B-1----:R-:W-:Y:S01]  /*d6b0*/  IMAD.MOV.U32 R0, RZ, RZ, RZ ;  /* 0x000000ffff007224 */ /* 0x002fe200078e00ff */
[----:B------:R-:W-:Y:S01]  /*d6c0*/  ISETP.NE.U32.AND P0, PT, RZ, UR4, PT ;  /* 0x00000004ff007c0c */ /* 0x000fe2000bf05070 */
[----:B------:R-:W-:Y:S01]  /*d6d0*/  IMAD.MOV.U32 R6, RZ, RZ, RZ ;  /* 0x000000ffff067224 */ /* 0x000fe200078e00ff */
[----:B------:R-:W-:-:S02]  /*d6e0*/  ULDC.64 UR6, c[0x0][0xa08] ;  /* 0x0002820000067ab9 */ /* 0x000fc40000000a00 */
[----:B------:R-:W-:Y:S02]  /*d6f0*/  ISETP.NE.AND.EX P0, PT, RZ, UR5, PT, P0 ;  /* 0x00000005ff007c0c */ /* 0x000fe4000bf05300 */
[----:B--2---:R-:W-:Y:S01]  /*d700*/  SHF.R.S32.HI R4, RZ, 0x1f, R5 ;  /* 0x0000001fff047819 */ /* 0x004fe20000011405 */
[----:B------:R1:W-:Y:S10]  /*d710*/  STL [R1+0x10], R5 ;  /* 0x0000100501007387 */ /* 0x0003f40000100800 */
[----:B------:R-:W-:-:S04]  /*d720*/  @P0 LEA R2, P1, R5, UR4, 0x2 ;  /* 0x0000000405020c11 */ /* 0x000fc8000f8210ff */
[C-C-:B------:R-:W-:Y:S01]  /*d730*/  @P0 LEA.HI.X R3, R5.reuse, UR5, R4.reuse, 0x2, P1 ;  /* 0x0000000505030c11 */ /* 0x140fe200088f1404 */
[----:B------:R-:W-:Y:S02]  /*d740*/  ULDC.64 UR4, c[0x0][0xa18] ;  /* 0x0002860000047ab9 */ /* 0x000fe40000000a00 */
[----:B------:R-:W-:Y:S02]  /*d750*/  ISETP.NE.U32.AND P1, PT, RZ, UR4, PT ;  /* 0x00000004ff007c0c */ /* 0x000fe4000bf25070 */
[C---:B------:R-:W-:Y:S01]  /*d760*/  SHF.L.U32 R11, R5.reuse, 0x2, RZ ;  /* 0x00000002050b7819 */ /* 0x040fe200000006ff */
[----:B------:R2:W5:Y:S01]  /*d770*/  @P0 LDG.E R0, desc[UR48][R2.64] ;  /* 0x0000003002000981 */ /* 0x000562000c1e1900 */
[----:B------:R-:W-:Y:S02]  /*d780*/  ISETP.NE.AND.EX P1, PT, RZ, UR5, PT, P1 ;  /* 0x00000005ff007c0c */ /* 0x000fe4000bf25310 */
[----:B------:R-:W-:Y:S01]  /*d790*/  SHF.L.U64.HI R10, R5, 0x2, R4 ;  /* 0x00000002050a7819 */ /* 0x000fe20000010204 */
[----:B------:R-:W-:Y:S04]  /*d7a0*/  STL [R1+0x18], R11 ;  /* 0x0000180b01007387 */ /* 0x000fe80000100800 */
[----:B------:R-:W-:Y:S06]  /*d7b0*/  STL [R1+0x1c], R10 ;  /* 0x00001c0a01007387 */ /* 0x000fec0000100800 */
        /* <DEDUP_REMOVED lines=11> */
[----:B------:R-:W-:-:S03]  /*d870*/  ISETP.NE.U32.AND P0, PT, RZ, UR6, PT ;  /* 0x00000006ff007c0c */ /* 0x000fc6000bf05070 */
[----:B--2---:R1:W-:Y:S02]  /*d880*/  STL [R1+0x24], R6 ;  /* 0x0000240601007387 */ /* 0x0043e40000100800 */
[----:B-1----:R-:W-:Y:S01]  /*d890*/  IMAD.U32 R6, RZ, RZ, UR4 ;  /* 0x00000004ff067e24 */ /* 0x002fe2000f8e00ff */
[----:B------:R-:W-:-:S05]  /*d8a0*/  ULDC.64 UR4, c[0x0][0x3f8] ;  /* 0x0000fe0000047ab9 */ /* 0x000fca0000000a00 */
[----:B------:R1:W5:Y:S01]  /*d8b0*/  @P1 LDG.E R6, desc[UR48][R8.64] ;  /* 0x0000003008061981 */ /* 0x000362000c1e1900 */
[----:B------:R-:W-:Y:S01]  /*d8c0*/  UISETP.NE.U32.AND UP0, UPT, UR4, URZ, UPT ;  /* 0x0000003f0400728c */ /* 0x000fe2000bf05070 */
[----:B------:R-:W-:Y:S02]  /*d8d0*/  ISETP.NE.AND.EX P0, PT, RZ, UR7, PT, P0 ;  /* 0x00000007ff007c0c */ /* 0x000fe4000bf05300 */
[----:B------:R-:W-:Y:S01]  /*d8e0*/  ULDC UR4, c[0x0][0x404] ;  /* 0x0001010000047ab9 */ /* 0x000fe20000000800 */
[----:B------:R-:W-:-:S03]  /*d8f0*/  UISETP.NE.AND.EX UP0, UPT, UR5, URZ, UPT, UP0 ;  /* 0x0000003f0500728c */ /* 0x000fc6000bf05300 */
[----:B------:R-:W-:Y:S01]  /*d900*/  ULDC UR5, c[0x0][0x2e0] ;  /* 0x0000b80000057ab9 */ /* 0x000fe20000000800 */
[----:B------:R-:W-:-:S04]  /*d910*/  USEL UR4, UR4, 0x1, UP0 ;  /* 0x0000000104047887 */ /* 0x000fc80008000000 */
[----:B------:R-:W-:-:S06]  /*d920*/  UIMAD UR4, UR4, UR5, URZ ;  /* 0x00000005040472a4 */ /* 0x000fcc000f8e023f */
[----:B------:R-:W-:Y:S01]  /*d930*/  IMAD.U32 R7, RZ, RZ, UR4 ;  /* 0x00000004ff077e24 */ /* 0x000fe2000f8e00ff */
[----:B-1----:R-:W-:Y:S06]  /*d940*/  @P1 BRA `(.L_x_7613) ;  /* 0x0000000000101947 */ /* 0x002fec0003800000 */
[----:B------:R-:W-:Y:S05]  /*d950*/  @!P2 BRA `(.L_x_7613) ;  /* 0x00000000000ca947 */ /* 0x000fea0003800000 */
[----:B-----5:R-:W2:Y:S04]  /*d960*/  LDG.E R6, desc[UR48][R2.64] ;  /* 0x0000003002067981 */ /* 0x020ea8000c1e1900 */
[----:B------:R-:W2:Y:S02]  /*d970*/  LDG.E R9, desc[UR48][R2.64+0x4] ;  /* 0x0000043002097981 */ /* 0x000ea4000c1e1900 */
[----:B--2---:R-:W-:-:S07]  /*d980*/  IMAD.IADD R6, R9, 0x1, -R6 ;  /* 0x0000000109067824 */ /* 0x004fce00078e0a06 */
.L_x_7613:
[----:B------:R-:W-:Y:S01]  /*d990*/  IMAD.MOV.U32 R3, RZ, RZ, RZ ;  /* 0x000000ffff037224 */ /* 0x000fe200078e00ff */
[----:B------:R-:W-:-:S05]  /*d9a0*/  ULDC.64 UR4, c[0x0][0xa20] ;  /* 0x0002880000047ab9 */ /* 0x000fca0000000a00 */
[----:B------:R-:W2:Y:S01]  /*d9b0*/  @P0 LDG.E R3, desc[UR48][R4.64] ;  /* 0x0000003004030981 */ /* 0x000ea2000c1e1900 */
[----:B------:R-:W-:-:S04]  /*d9c0*/  ISETP.NE.U32.AND P1, PT, RZ, UR4, PT ;  /* 0x00000004ff007c0c */ /* 0x000fc8000bf25070 */
[----:B------:R-:W-:Y:S01]  /*d9d0*/  ISETP.NE.AND.EX P1, PT, RZ, UR5, PT, P1 ;  /* 0x00000005ff007c0c */ /* 0x000fe2000bf25310 */
[----:B--2--5:R-:W-:-:S05]  /*d9e0*/  IMAD.IADD R2, R3, 0x1, R0 ;  /* 0x0000000103027824 */ /* 0x024fca00078e0200 */
[----:B------:R1:W-:Y:S07]  /*d9f0*/  STL [R1+0x4], R2 ;  /* 0x0000040201007387 */ /* 0x0003ee0000100800 */
[----:B------:R-:W-:Y:S05]  /*da00*/  @!P1 BRA `(.L_x_7614) ;  /* 0x0000000000109947 */ /* 0x000fea0003800000 */
[----:B-1----:R-:W-:-:S04]  /*da10*/  IADD3 R2, P0, R11, UR4, RZ ;  /* 0x000000040b027c10 */ /* 0x002fc8000ff1e0ff */
[----:B------:R-:W-:-:S05]  /*da20*/  IADD3.X R3, R10, UR5, RZ, P0, !PT ;  /* 0x000000050a037c10 */ /* 0x000fca00087fe4ff */
[----:B------:R1:W5:Y:S01]  /*da30*/  LDG.E R7, desc[UR48][R2.64] ;  /* 0x0000003002077981 */ /* 0x000362000c1e1900 */
[----:B------:R-:W-:Y:S05]  /*da40*/  BRA `(.L_x_7615) ;  /* 0x0000000000107947 */ /* 0x000fea0003800000 */
.L_x_7614:
[----:B------:R-:W-:Y:S05]  /*da50*/  @!P0 BRA `(.L_x_7615) ;  /* 0x00000000000c8947 */ /* 0x000fea0003800000 */
[----:B-1----:R-:W2:Y:S04]  /*da60*/  LDG.E R2, desc[UR48][R4.64] ;  /* 0x0000003004027981 */ /* 0x002ea8000c1e1900 */
[----:B------:R-:W2:Y:S02]  /*da70*/  LDG.E R7, desc[UR48][R4.64+0x4] ;  /* 0x0000043004077981 */ /* 0x000ea4000c1e1900 */
[----:B--2---:R-:W-:-:S07]  /*da80*/  IMAD.IADD R7, R7, 0x1, -R2 ;  /* 0x0000000107077824 */ /* 0x004fce00078e0a02 */
.L_x_7615:
[----:B-----5:R-:W-:Y:S01]  /*da90*/  IMAD.IADD R7, R7, 0x1, -R0 ;  /* 0x0000000107077824 */ /* 0x020fe200078e0a00 */
[----:B------:R-:W-:Y:S01]  /*daa0*/  LEA R0, R17, 0xff, 0x7 ;  /* 0x000000ff11007811 */ /* 0x000fe200078e38ff */
[----:B------:R-:W-:Y:S03]  /*dab0*/  BSSY B6, `(.L_x_7616) ;  /* 0x00002df000067945 */ /* 0x000fe60003800000 */
[C---:B------:R-:W-:Y:S01]  /*dac0*/  IADD3 R6, R7.reuse, R0, -R6 ;  /* 0x0000000007067210 */ /* 0x040fe20007ffe806 */
[----:B------:R-:W-:-:S03]  /*dad0*/  VIADD R7, R7, 0x7f ;  /* 0x0000007f07077836 */ /* 0x000fc60000000000 */
[----:B-1----:R-:W-:Y:S02]  /*dae0*/  SHF.R.S32.HI R3, RZ, 0x1f, R6 ;  /* 0x0000001fff037819 */ /* 0x002fe40000011406 */
[----:B------:R-:W-:Y:S02]  /*daf0*/  SHF.R.S32.HI R0, RZ, 0x1f, R7 ;  /* 0x0000001fff007819 */ /* 0x000fe40000011407 */
[----:B------:R-:W-:Y:S02]  /*db00*/  LEA.HI R3, R3, R6, RZ, 0x7 ;  /* 0x0000000603037211 */ /* 0x000fe400078f38ff */
[----:B------:R-:W-:Y:S02]  /*db10*/  LEA.HI R0, R0, R7, RZ, 0x7 ;  /* 0x0000000700007211 */ /* 0x000fe400078f38ff */
[----:B------:R-:W-:Y:S02]  /*db20*/  SHF.R.S32.HI R3, RZ, 0x7, R3 ;  /* 0x00000007ff037819 */ /* 0x000fe40000011403 */
[----:B------:R-:W-:-:S04]  /*db30*/  SHF.R.S32.HI R0, RZ, 0x7, R0 ;  /* 0x00000007ff007819 */ /* 0x000fc80000011400 */
        /* <DEDUP_REMOVED lines=21> */
.L_x_7617:
        /* <DEDUP_REMOVED lines=23> */
.L_x_7619:
        /* <DEDUP_REMOVED lines=17> */
[----:B01----:R-:W-:-:S07]  /*df10*/  IMAD.MOV.U32 R13, RZ, RZ, RZ ;  /* 0x000000ffff0d7224 */ /* 0x003fce00078e00ff */
[----:B------:R-:W-:-:S07]  /*df20*/  LEPC R20, `(.L_x_7621) ;  /* 0x000000001014794e */ /* 0x000fce0000000000 */
[----:B--2---:R-:W-:Y:S05]  /*df30*/  CALL.ABS.NOINC R2 ;  /* 0x0000000002007343 */ /* 0x004fea0003c00000 */
.L_x_7621:
        /* <DEDUP_REMOVED lines=16> */
.L_x_7620:
        /* <DEDUP_REMOVED lines=18> */
[----:B----4-:R-:W-:-:S06]  /*e160*/  IMAD.MOV.U32 R4, RZ, RZ, R7 ;  /* 0x000000ffff047224 */ /* 0x010fcc00078e0007 */
        /* <DEDUP_REMOVED lines=12> */
.L_x_7622:
        /* <DEDUP_REMOVED lines=16> */
.L_x_7623:
        /* <DEDUP_REMOVED lines=15> */
[----:B-----5:R-:W-:Y:S02]  /*e420*/  SEL R6, R4, RZ, !P0 ;  /* 0x000000ff04067207 */ /* 0x020fe40004000000 */
[----:B--2---:R-:W-:Y:S01]  /*e430*/  IADD3 R5, R5, -0x1, RZ ;  /* 0xffffffff05057810 */ /* 0x004fe20007ffe0ff */
[----:B------:R-:W-:Y:S06]  /*e440*/  BRA.DIV UR4, `(.L_x_7624) ;  /* 0x0000003604b47947 */ /* 0x000fec000b800000 */
.L_x_7694:
[----:B------:R-:W-:Y:S01]  /*e450*/  UMOV UR4, 0xffffffff ;  /* 0xffffffff00047882 */ /* 0x000fe20000000000 */
[----:B0-----:R-:W-:Y:S02]  /*e460*/  SHF.R.S32.HI R13, RZ, 0x1f, R4 ;  /* 0x0000001fff0d7819 */ /* 0x001fe40000011404 */
[----:B------:R-:W-:Y:S05]  /*e470*/  BRA.DIV UR4, `(.L_x_7625) ;  /* 0x0000003604dc7947 */ /* 0x000fea000b800000 */
[----:B------:R-:W-:-:S13]  /*e480*/  ELECT P6, URZ, PT ;  /* 0x00000000003f782f */ /* 0x000fda00038c0000 */
.L_x_7697:
[----:B------:R-:W-:Y:S05]  /*e490*/  @!P6 BRA `(.L_x_7626) ;  /* 0x000000040010e947 */ /* 0x000fea0003800000 */
[----:B------:R-:W-:-:S04]  /*e4a0*/  ISETP.NE.U32.AND P0, PT, R2, RZ, PT ;  /* 0x000000ff0200720c */ /* 0x000fc80003f05070 */
        /* <DEDUP_REMOVED lines=8> */
[----:B------:R-:W-:-:S04]  /*e530*/  @P0 SHF.R.U32.HI R6, RZ, R9, R8 ;  /* 0x00000009ff060219 */ /* 0x000fc80000011608 */
[--C-:B------:R-:W-:Y:S01]  /*e540*/  SHF.R.S32.HI R9, RZ, 0x1f, R6.reuse ;  /* 0x0000001fff097819 */ /* 0x100fe20000011406 */
[----:B------:R-:W-:-:S04]  /*e550*/  IMAD.MOV R8, RZ, RZ, -R6 ;  /* 0x000000ffff087224 */ /* 0x000fc800078e0a06 */
        /* <DEDUP_REMOVED lines=9> */
.L_x_7627:
        /* <DEDUP_REMOVED lines=9> */
.L_x_7698:
        /* <DEDUP_REMOVED lines=11> */
.L_x_7629:
        /* <DEDUP_REMOVED lines=27> */
.L_x_7626:
        /* <DEDUP_REMOVED lines=34> */
[----:B------:R-:W-:-:S04]  /*eb00*/  LOP3.LUT R7, R7, 0xfffffffe, RZ, 0xc0, !PT ;  /* 0xfffffffe07077812 */ /* 0x000fc800078ec0ff */
[----:B------:R-:W-:-:S04]  /*eb10*/  IADD3 R7, R11, -R7, RZ ;  /* 0x800000070b077210 */ /* 0x000fc80007ffe0ff */
[----:B------:R-:W-:-:S04]  /*eb20*/  SHF.L.U32 R7, R7, 0x1f, RZ ;  /* 0x0000001f07077819 */ /* 0x000fc800000006ff */
[----:B------:R-:W1:Y:S02]  /*eb30*/  SYNCS.PHASECHK.TRANS64.TRYWAIT P0, [R9+URZ+0x28820], R7 ;  /* 0x02882007090075a7 */ /* 0x000e64000800017f */
[----:B01----:R-:W-:Y:S05]  /*eb40*/  @!P0 BRA `(.L_x_7631) ;  /* 0x00000030005c8947 */ /* 0x003fea0003800000 */
.L_x_7699:
[----:B------:R-:W-:Y:S05]  /*eb50*/  BSYNC B0 ;  /* 0x0000000000007941 */ /* 0x000fea0003800000 */
.L_x_7630:
        /* <DEDUP_REMOVED lines=42> */
.L_x_7638:
[----:B0-----:R-:W0:Y:S01]  /*ee00*/  S2R R3, SR_CgaCtaId ;  /* 0x0000000000037919 */ /* 0x001e220000008800 */
[----:B------:R-:W-:-:S04]  /*ee10*/  MOV R2, 0x400 ;  /* 0x0000040000027802 */ /* 0x000fc80000000f00 */
[----:B0-----:R-:W-:Y:S02]  /*ee20*/  LEA R2, R3, R2, 0x18 ;  /* 0x0000000203027211 */ /* 0x001fe400078ec0ff */
[----:B------:R-:W-:Y:S02]  /*ee30*/  SHF.L.U32 R3, R12, 0x1f, RZ ;  /* 0x0000001f0c037819 */ /* 0x000fe400000006ff */
[----:B------:R-:W-:-:S04]  /*ee40*/  LEA R2, R11, R2, 0x3 ;  /* 0x000000020b027211 */ /* 0x000fc800078e18ff */
[----:B------:R-:W0:Y:S02]  /*ee50*/  SYNCS.PHASECHK.TRANS64.TRYWAIT P0, [R2+URZ+0x28840], R3 ;  /* 0x02884003020075a7 */ /* 0x000e24000800017f */
[----:B0-----:R-:W-:Y:S05]  /*ee60*/  @!P0 BRA `(.L_x_7639) ;  /* 0x0000002c00b48947 */ /* 0x001fea0003800000 */
.L_x_7700:
        /* <DEDUP_REMOVED lines=11> */
.L_x_7640:
        /* <DEDUP_REMOVED lines=33> */
.L_x_7701:
        /* <DEDUP_REMOVED lines=13> */
.L_x_7642:
        /* <DEDUP_REMOVED lines=31> */
.L_x_7637:
[----:B------:R-:W-:Y:S05]  /*f3f0*/  BSYNC B2 ;  /* 0x0000000000027941 */ /* 0x000fea0003800000 */
.L_x_7636:
[----:B------:R-:W2:Y:S04]  /*f400*/  LDL.LU R2, [R1+0x14] ;  /* 0x0000140001027983 */ /* 0x000ea80000300800 */
[----:B------:R0:W-:Y:S04]  /*f410*/  STL [R1], R11 ;  /* 0x0000000b01007387 */ /* 0x0001e80000100800 */
[----:B------:R0:W-:Y:S02]  /*f420*/  STL [R1+0x8], R12 ;  /* 0x0000080c01007387 */ /* 0x0001e40000100800 */
[----:B0-2---:R-:W-:-:S07]  /*f430*/  VIADD R7, R2, 0xfffffffd ;  /* 0xfffffffd02077836 */ /* 0x005fce0000000000 */
.L_x_7635:
[----:B------:R-:W-:Y:S05]  /*f440*/  BSYNC B1 ;  /* 0x0000000000017941 */ /* 0x000fea0003800000 */
.L_x_7634:
[----:B------:R-:W-:-:S13]  /*f450*/  ISETP.NE.AND P0, PT, R10, RZ, PT ;  /* 0x000000ff0a00720c */ /* 0x000fda0003f05270 */
[----:B------:R-:W-:Y:S05]  /*f460*/  @!P0 BRA `(.L_x_7633) ;  /* 0x0000000c00d48947 */ /* 0x000fea0003800000 */
[----:B------:R-:W-:-:S07]  /*f470*/  IMAD.MOV.U32 R10, RZ, RZ, R6 ;  /* 0x000000ffff0a7224 */ /* 0x000fce00078e0006 */
.L_x_7657:
        /* <DEDUP_REMOVED lines=32> */
.L_x_7645:
[----:B------:R-:W1:Y:S01]  /*f680*/  S2R R3, SR_CgaCtaId ;  /* 0x0000000000037919 */ /* 0x000e620000008800 */
[----:B------:R-:W-:-:S04]  /*f690*/  MOV R2, 0x400 ;  /* 0x0000040000027802 */ /* 0x000fc80000000f00 */
[----:B-1----:R-:W-:Y:S02]  /*f6a0*/  LEA R2, R3, R2, 0x18 ;  /* 0x0000000203027211 */ /* 0x002fe400078ec0ff */
[----:B------:R-:W-:-:S03]  /*f6b0*/  SHF.L.U32 R3, R9, 0x1f, RZ ;  /* 0x0000001f09037819 */ /* 0x000fc600000006ff */
[----:B------:R-:W-:-:S04]  /*f6c0*/  IMAD R2, R8, 0x8, R2 ;  /* 0x0000000808027824 */ /* 0x000fc800078e0202 */
[----:B------:R-:W1:Y:S02]  /*f6d0*/  SYNCS.PHASECHK.TRANS64.TRYWAIT P0, [R2+URZ+0x28840], R3 ;  /* 0x02884003020075a7 */ /* 0x000e64000800017f */
[----:B-1----:R-:W-:Y:S05]  /*f6e0*/  @!P0 BRA `(.L_x_7646) ;  /* 0x0000002400bc8947 */ /* 0x002fea0003800000 */
.L_x_7702:
        /* <DEDUP_REMOVED lines=11> */
.L_x_7647:
        /* <DEDUP_REMOVED lines=33> */
.L_x_7703:
        /* <DEDUP_REMOVED lines=8> */
.L_x_7649:
        /* <DEDUP_REMOVED lines=29> */
.L_x_7644:
[----:B------:R-:W-:Y:S05]  /*fc00*/  BSYNC B1 ;  /* 0x0000000000017941 */ /* 0x000fea0003800000 */
.L_x_7643:
        /* <DEDUP_REMOVED lines=31> */
.L_x_7652:
[----:B------:R-:W2:Y:S01]  /*fe00*/  S2R R3, SR_CgaCtaId ;  /* 0x0000000000037919 */ /* 0x000ea20000008800 */
[----:B------:R-:W-:-:S04]  /*fe10*/  MOV R2, 0x400 ;  /* 0x0000040000027802 */ /* 0x000fc80000000f00 */
[----:B--2---:R-:W-:Y:S02]  /*fe20*/  LEA R2, R3, R2, 0x18 ;  /* 0x0000000203027211 */ /* 0x004fe400078ec0ff */
[----:B------:R-:W-:-:S03]  /*fe30*/  SHF.L.U32 R3, R14, 0x1f, RZ ;  /* 0x0000001f0e037819 */ /* 0x000fc600000006ff */
[----:B------:R-:W-:-:S04]  /*fe40*/  IMAD R2, R15, 0x8, R2 ;  /* 0x000000080f027824 */ /* 0x000fc800078e0202 */
[----:B------:R-:W2:Y:S02]  /*fe50*/  SYNCS.PHASECHK.TRANS64.TRYWAIT P0, [R2+URZ+0x28840], R3 ;  /* 0x02884003020075a7 */ /* 0x000ea4000800017f */
[----:B--2---:R-:W-:Y:S05]  /*fe60*/  @!P0 BRA `(.L_x_7653) ;  /* 0x0000002000048947 */ /* 0x004fea0003800000 */
.L_x_7704:
        /* <DEDUP_REMOVED lines=11> */
.L_x_7654:
        /* <DEDUP_REMOVED lines=33> */
.L_x_7705:
        /* <DEDUP_REMOVED lines=8> */
.L_x_7656:
        /* <DEDUP_REMOVED lines=8> */
[----:B0-----:R-:W-:-:S04]  /*10230*/  LEA R9, R11, R9, 0x18 ;  /* 0x000000090b097211 */ /* 0x001fc800078ec0ff */
[----:B------:R-:W-:-:S04]  /*10240*/  LEA R8, R8, R9, 0xf ;  /* 0x0000000908087211 */ /* 0x000fc800078e78ff */
        /* <DEDUP_REMOVED lines=18> */
.L_x_7651:
[----:B------:R-:W-:Y:S05]  /*10370*/  BSYNC B1 ;  /* 0x0000000000017941 */ /* 0x000fea0003800000 */
.L_x_7650:
[C---:B------:R-:W-:Y:S01]  /*10380*/  ISETP.GT.AND P0, PT, R7.reuse, 0x1, PT ;  /* 0x000000010700780c */ /* 0x040fe20003f04270 */
[----:B------:R-:W-:-:S04]  /*10390*/  VIADD R2, R7, 0xfffffffe ;  /* 0xfffffffe07027836 */ /* 0x000fc80000000000 */
[----:B------:R-:W-:-:S08]  /*103a0*/  IMAD.MOV.U32 R7, RZ, RZ, R2 ;  /* 0x000000ffff077224 */ /* 0x000fd000078e0002 */
[----:B------:R-:W-:Y:S05]  /*103b0*/  @P0 BRA `(.L_x_7657) ;  /* 0xfffffff000300947 */ /* 0x000fea000383ffff */
.L_x_7633:
[----:B------:R-:W-:Y:S05]  /*103c0*/  BSYNC B0 ;  /* 0x0000000000007941 */ /* 0x000fea0003800000 */
.L_x_7632:
        /* <DEDUP_REMOVED lines=17> */
.L_x_7659:
[----:B------:R-:W-:Y:S05]  /*104e0*/  BSYNC B0 ;  /* 0x0000000000007941 */ /* 0x000fea0003800000 */
.L_x_7658:
        /* <DEDUP_REMOVED lines=11> */
.L_x_7706:
        /* <DEDUP_REMOVED lines=11> */
.L_x_7663:
        /* <DEDUP_REMOVED lines=27> */
.L_x_7661:
[----:B------:R-:W-:Y:S05]  /*10800*/  BSYNC B0 ;  /* 0x0000000000007941 */ /* 0x000fea0003800000 */
.L_x_7660:
        /* <DEDUP_REMOVED lines=9> */
.L_x_7618:
[----:B------:R-:W-:Y:S05]  /*108a0*/  BSYNC B6 ;  /* 0x0000000000067941 */ /* 0x000fea0003800000 */
.L_x_7616:
[----:B------:R-:W-:-:S03]  /*108b0*/  UMOV UR4, 0xffffffff ;  /* 0xffffffff00047882 */ /* 0x000fc60000000000 */
[----:B------:R-:W-:Y:S05]  /*108c0*/  BRA.DIV UR4, `(.L_x_7664) ;  /* 0x0000001604a87947 */ /* 0x000fea000b800000 */
[----:B------:R2:W3:Y:S04]  /*108d0*/  SHFL.IDX PT, R4, R16, RZ, 0x1f ;  /* 0x00001fff10047589 */ /* 0x0004e800000e0000 */
[----:B------:R2:W4:Y:S02]  /*108e0*/  SHFL.IDX PT, R7, R16, 0x1, 0x1f ;  /* 0x00201f0010077f89 */ /* 0x00052400000e0000 */
.L_x_7710:
        /* <DEDUP_REMOVED lines=10> */
[----:B------:R-:W1:Y:S02]  /*10990*/  LDC.64 R2, c[0x0][0xc58] ;  /* 0x00031600ff027b82 */ /* 0x000e640000000a00 */
[----:B-1----:R-:W-:-:S05]  /*109a0*/  IMAD.WIDE R2, R5, 0x4, R2 ;  /* 0x0000000405027825 */ /* 0x002fca00078e0202 */
[----:B------:R1:W5:Y:S02]  /*109b0*/  LDG.E R17, desc[UR48][R2.64] ;  /* 0x0000003002117981 */ /* 0x000364000c1e1900 */
.L_x_7666:
[----:B------:R-:W-:Y:S05]  /*109c0*/  BSYNC B0 ;  /* 0x0000000000007941 */ /* 0x000fea0003800000 */
.L_x_7665:
        /* <DEDUP_REMOVED lines=23> */
.L_x_7718:
[----:B------:R-:W-:Y:S02]  /*10b40*/  ULDC UR4, c[0x0][0xc10] ;  /* 0x0003040000047ab9 */ /* 0x000fe40000000800 */
[----:B------:R-:W-:-:S04]  /*10b50*/  IMAD.U32 R5, RZ, RZ, UR4 ;  /* 0x00000004ff057e24 */ /* 0x000fc8000f8e00ff */
[----:B-1----:R-:W-:-:S04]  /*10b60*/  IMAD R14, R14, R5, RZ ;  /* 0x000000050e0e7224 */ /* 0x002fc800078e02ff */
[----:B----4-:R-:W-:-:S05]  /*10b70*/  IMAD.IADD R7, R7, 0x1, R14 ;  /* 0x0000000107077824 */ /* 0x010fca00078e020e */
[----:B---3--:R-:W-:-:S13]  /*10b80*/  ISETP.GT.AND P0, PT, R7, R4, PT ;  /* 0x000000040700720c */ /* 0x008fda0003f04270 */
[----:B------:R-:W-:Y:S05]  /*10b90*/  @P0 BRA `(.L_x_7668) ;  /* 0x0000000000b40947 */ /* 0x000fea0003800000 */
[----:B------:R-:W1:Y:S02]  /*10ba0*/  LDC R0, c[0x0][0xc14] ;  /* 0x00030500ff007b82 */ /* 0x000e640000000800 */
.L_x_7673:
        /* <DEDUP_REMOVED lines=11> */
[----:B------:R-:W0:Y:S02]  /*10c60*/  LDC.64 R2, c[0x0][0xc58] ;  /* 0x00031600ff027b82 */ /* 0x000e240000000a00 */
[----:B0-----:R-:W-:-:S05]  /*10c70*/  IMAD.WIDE R2, R5, 0x4, R2 ;  /* 0x0000000405027825 */ /* 0x001fca00078e0202 */
[----:B------:R0:W5:Y:S02]  /*10c80*/  LDG.E R17, desc[UR48][R2.64] ;  /* 0x0000003002117981 */ /* 0x000164000c1e1900 */
.L_x_7671:
[----:B------:R-:W-:Y:S05]  /*10c90*/  BSYNC B0 ;  /* 0x0000000000007941 */ /* 0x000fea0003800000 */
.L_x_7670:
        /* <DEDUP_REMOVED lines=23> */
.L_x_7726:
[----:B------:R-:W-:Y:S02]  /*10e10*/  ULDC UR4, c[0x0][0xc10] ;  /* 0x0003040000047ab9 */ /* 0x000fe40000000800 */
[----:B------:R-:W-:-:S04]  /*10e20*/  IMAD.U32 R5, RZ, RZ, UR4 ;  /* 0x00000004ff057e24 */ /* 0x000fc8000f8e00ff */
[----:B-1----:R-:W-:-:S04]  /*10e30*/  IMAD R14, R14, R5, RZ ;  /* 0x000000050e0e7224 */ /* 0x002fc800078e02ff */
[----:B------:R-:W-:-:S05]  /*10e40*/  IMAD.IADD R7, R14, 0x1, R7 ;  /* 0x000000010e077824 */ /* 0x000fca00078e0207 */
[----:B------:R-:W-:-:S13]  /*10e50*/  ISETP.GT.AND P0, PT, R7, R4, PT ;  /* 0x000000040700720c */ /* 0x000fda0003f04270 */
[----:B------:R-:W-:Y:S05]  /*10e60*/  @!P0 BRA `(.L_x_7673) ;  /* 0xfffffffc00508947 */ /* 0x000fea000383ffff */
.L_x_7668:
        /* <DEDUP_REMOVED lines=8> */
.L_x_7730:
[----:B------:R-:W-:Y:S02]  /*10ef0*/  ISETP.NE.AND P0, PT, R3, RZ, PT ;  /* 0x000000ff0300720c */ /* 0x000fe40003f05270 */
[----:B------:R-:W-:-:S11]  /*10f00*/  MOV R7, RZ ;  /* 0x000000ff00077202 */ /* 0x000fd60000000f00 */
[----:B------:R-:W-:Y:S05]  /*10f10*/  @!P0 BRA `(.L_x_7675) ;  /* 0x0000000000108947 */ /* 0x000fea0003800000 */
[----:B------:R-:W-:Y:S01]  /*10f20*/  UMOV UR4, 0xffffffff ;  /* 0xffffffff00047882 */ /* 0x000fe20000000000 */
[----:B------:R-:W-:Y:S02]  /*10f30*/  VIADD R12, R6, 0xffffffff ;  /* 0xffffffff060c7836 */ /* 0x000fe40000000000 */
[----:B------:R-:W-:Y:S05]  /*10f40*/  BRA.DIV UR4, `(.L_x_7676) ;  /* 0x0000001a043c7947 */ /* 0x000fea000b800000 */
[----:B------:R3:W4:Y:S02]  /*10f50*/  SHFL.IDX PT, R7, R2, R12, 0x1f ;  /* 0x00001f0c02077589 */ /* 0x00072400000e0000 */
.L_x_7675:
        /* <DEDUP_REMOVED lines=67> */
.L_x_7669:
[----:B------:R-:W-:Y:S01]  /*11390*/  UMOV UR4, URZ ;  /* 0x0000003f00047c82 */ /* 0x000fe20008000000 */
[----:B------:R-:W-:Y:S01]  /*113a0*/  UMOV UR5, URZ ;  /* 0x0000003f00057c82 */ /* 0x000fe20008000000 */
[----:B------:R-:W-:Y:S01]  /*113b0*/  ULDC UR6, c[0x0][0xc14] ;  /* 0x0003050000067ab9 */ /* 0x000fe20000000800 */
[----:B--2---:R-:W-:Y:S02]  /*113c0*/  IMAD.MOV.U32 R16, RZ, RZ, R4 ;  /* 0x000000ffff107224 */ /* 0x004fe400078e0004 */
[----:B------:R-:W-:Y:S02]  /*113d0*/  IMAD.U32 R17, RZ, RZ, UR4 ;  /* 0x00000004ff117e24 */ /* 0x000fe4000f8e00ff */
[----:B------:R-:W-:Y:S02]  /*113e0*/  IMAD.U32 R18, RZ, RZ, UR5 ;  /* 0x00000005ff127e24 */ /* 0x000fe4000f8e00ff */
[----:B------:R-:W-:-:S07]  /*113f0*/  IMAD.U32 R19, RZ, RZ, UR6 ;  /* 0x00000006ff137e24 */ /* 0x000fce000f8e00ff */
.L_x_7677:
        /* <DEDUP_REMOVED lines=12> */
.L_x_7612:
        /* <DEDUP_REMOVED lines=12> */
.L_x_7733:
[----:B------:R-:W-:Y:S05]  /*11580*/  BSYNC B0 ;  /* 0x0000000000007941 */ /* 0x000fea0003800000 */
.L_x_7679:
[----:B------:R-:W-:-:S03]  /*11590*/  UMOV UR4, 0xffffffff ;  /* 0xffffffff00047882 */ /* 0x000fc60000000000 */
[----:B------:R-:W-:Y:S05]  /*115a0*/  BRA.DIV UR4, `(.L_x_7681) ;  /* 0x0000001204e07947 */ /* 0x000fea000b800000 */
[----:B------:R-:W2:Y:S02]  /*115b0*/  S2R R2, SR_TID.X ;  /* 0x0000000000027919 */ /* 0x000ea40000002100 */
[----:B--2---:R-:W-:-:S04]  /*115c0*/  SHF.R.U32.HI R2, RZ, 0x5, R2 ;  /* 0x00000005ff027819 */ /* 0x004fc80000011602 */
[----:B------:R-:W-:-:S05]  /*115d0*/  LOP3.LUT R2, R2, 0x3, RZ, 0xc0, !PT ;  /* 0x0000000302027812 */ /* 0x000fca00078ec0ff */
[----:B------:R2:W3:Y:S02]  /*115e0*/  SHFL.IDX PT, R14, R2, RZ, 0x1f ;  /* 0x00001fff020e7589 */ /* 0x0004e400000e0000 */
.L_x_7736:
[----:B---3--:R-:W-:Y:S01]  /*115f0*/  ISETP.NE.AND P0, PT, R14, RZ, PT ;  /* 0x000000ff0e00720c */ /* 0x008fe20003f05270 */
[----:B------:R-:W-:-:S12]  /*11600*/  BSSY B0, `(.L_x_7682) ;  /* 0x0000027000007945 */ /* 0x000fd80003800000 */
[----:B------:R-:W-:Y:S05]  /*11610*/  @P0 BRA `(.L_x_7683) ;  /* 0x0000000000940947 */ /* 0x000fea0003800000 */
[----:B------:R-:W-:-:S03]  /*11620*/  UMOV UR4, 0xffffffff ;  /* 0xffffffff00047882 */ /* 0x000fc60000000000 */
[----:B------:R-:W-:Y:S05]  /*11630*/  BRA.DIV UR4, `(.L_x_7684) ;  /* 0x0000001204f07947 */ /* 0x000fea000b800000 */
[----:B------:R-:W-:-:S13]  /*11640*/  ELECT P6, URZ, PT ;  /* 0x00000000003f782f */ /* 0x000fda00038c0000 */
.L_x_7739:
[----:B------:R-:W-:Y:S05]  /*11650*/  @!P6 BRA `(.L_x_7683) ;  /* 0x000000000084e947 */ /* 0x000fea0003800000 */
[----:B------:R-:W-:-:S06]  /*11660*/  ULOP3.LUT UR4, UR36, 0x2, URZ, 0xfc, !UPT ;  /* 0x0000000224047892 */ /* 0x000fcc000f8efc3f */
[----:B--2---:R-:W-:-:S05]  /*11670*/  IMAD.U32 R2, RZ, RZ, UR4 ;  /* 0x00000004ff027e24 */ /* 0x004fca000f8e00ff */
[----:B------:R-:W-:-:S13]  /*11680*/  ISETP.NE.AND P2, PT, R2, 0x3, PT ;  /* 0x000000030200780c */ /* 0x000fda0003f45270 */
[----:B------:R-:W-:Y:S05]  /*11690*/  @!P2 BRA `(.L_x_7685) ;  /* 0x000000000004a947 */ /* 0x000fea0003800000 */
[----:B------:R-:W-:Y:S01]  /*116a0*/  BPT.TRAP 0x1 ;  /* 0x000000040000795c */ /* 0x000fe20000300000 */
.L_x_7685:
        /* <DEDUP_REMOVED lines=14> */
.L_x_7740:
[----:B------:R-:W2:Y:S02]  /*11790*/  SYNCS.PHASECHK.TRANS64.TRYWAIT P0, [R7+URZ], R2 ;  /* 0x00000002070075a7 */ /* 0x000ea4000800017f */
[----:B--2---:R-:W-:Y:S05]  /*117a0*/  @!P0 BRA `(.L_x_7687) ;  /* 0x0000001000c88947 */ /* 0x004fea0003800000 */
.L_x_7741:
[----:B------:R-:W-:Y:S05]  /*117b0*/  @!P2 BRA `(.L_x_7688) ;  /* 0x000000000004a947 */ /* 0x000fea0003800000 */
[----:B------:R-:W-:Y:S01]  /*117c0*/  BPT.TRAP 0x1 ;  /* 0x000000040000795c */ /* 0x000fe20000300000 */
.L_x_7688:
[----:B------:R-:W3:Y:S01]  /*117d0*/  LDL.LU R4, [R1] ;  /* 0x0000000001047983 */ /* 0x000ee20000300800 */
[----:B------:R-:W-:-:S04]  /*117e0*/  VIADD R0, R0, 0x28860 ;  /* 0x0002886000007836 */ /* 0x000fc80000000000 */
[----:B---3--:R-:W-:-:S04]  /*117f0*/  IMAD R4, R4, 0x8, R0 ;  /* 0x0000000804047824 */ /* 0x008fc800078e0200 */
[----:B------:R-:W3:Y:S02]  /*11800*/  SYNCS.PHASECHK.TRANS64.TRYWAIT P0, [R4+URZ], R5 ;  /* 0x00000005040075a7 */ /* 0x000ee4000800017f */
[----:B---3--:R-:W-:Y:S05]  /*11810*/  @!P0 BRA `(.L_x_7689) ;  /* 0x0000001000c08947 */ /* 0x008fea0003800000 */
.L_x_7742:
[----:B------:R-:W-:-:S07]  /*11820*/  IMAD R3, R3, 0x8, R0 ;  /* 0x0000000803037824 */ /* 0x000fce00078e0200 */
.L_x_7690:
[----:B----4-:R4:W0:Y:S02]  /*11830*/  SYNCS.PHASECHK.TRANS64.TRYWAIT P0, [R3+URZ], R2 ;  /* 0x00000002030075a7 */ /* 0x010824000800017f */
[----:B0-----:R-:W-:Y:S05]  /*11840*/  @!P0 NANOSLEEP.SYNCS 0x989680 ;  /* 0x009896800000895d */ /* 0x001fea0003900000 */
[----:B------:R-:W0:Y:S02]  /*11850*/  @!P0 SYNCS.PHASECHK.TRANS64 P0, [R3+URZ], R2 ;  /* 0x00000002030085a7 */ /* 0x000e24000800007f */
[----:B0-----:R-:W-:Y:S05]  /*11860*/  @!P0 BRA `(.L_x_7690) ;  /* 0xfffffffc00f08947 */ /* 0x001fea000383ffff */
.L_x_7683:
[----:B------:R-:W-:Y:S05]  /*11870*/  BSYNC B0 ;  /* 0x0000000000007941 */ /* 0x000fea0003800000 */
.L_x_7682:
[----:B------:R-:W-:Y:S05]  /*11880*/  EXIT ;  /* 0x000000000000794d */ /* 0x000fea0003800000 */
.L_x_7556:
[----:B0-----:R-:W-:-:S04]  /*11890*/  MOV R3, UR41 ;  /* 0x0000002900037c02 */ /* 0x001fc80008000f00 */
[----:B------:R0:W1:Y:S03]  /*118a0*/  SYNCS.PHASECHK.TRANS64.TRYWAIT P1, [R3+URZ+0x28800], R0 ;  /* 0x02880000030075a7 */ /* 0x000066000802017f */
[----:B-1----:R-:W-:Y:S05]  /*118b0*/  @!P1 NANOSLEEP.SYNCS 0x989680 ;  /* 0x009896800000995d */ /* 0x002fea0003900000 */
[----:B------:R-:W1:Y:S02]  /*118c0*/  @!P1 SYNCS.PHASECHK.TRANS64 P1, [R3+URZ+0x28800], R0 ;  /* 0x02880000030095a7 */ /* 0x000e64000802007f */
[----:B-1----:R-:W-:Y:S05]  /*118d0*/  @!P1 BRA `(.L_x_7556) ;  /* 0xfffffffc00ec9947 */ /* 0x002fea000383ffff */
[----:B------:R-:W-:Y:S05]  /*118e0*/  BRA `(.L_x_7691) ;  /* 0xfffffefc00c47947 */ /* 0x000fea000383ffff */
.L_x_7560:
[----:B-1----:R1:W2:Y:S02]  /*118f0*/  SYNCS.PHASECHK.TRANS64.TRYWAIT P2, [R0+URZ+0x28830], R3 ;  /* 0x02883003000075a7 */ /* 0x0022a4000804017f */
[----:B--2---:R-:W-:Y:S05]  /*11900*/  @!P2 NANOSLEEP.SYNCS 0x989680 ;  /* 0x009896800000a95d */ /* 0x004fea0003900000 */
[----:B------:R-:W2:Y:S02]  /*11910*/  @!P2 SYNCS.PHASECHK.TRANS64 P2, [R0+URZ+0x28830], R3 ;  /* 0x028830030000a5a7 */ /* 0x000ea4000804007f */
[----:B--2---:R-:W-:Y:S05]  /*11920*/  @!P2 BRA `(.L_x_7560) ;  /* 0xfffffffc00f0a947 */ /* 0x004fea000383ffff */
[----:B------:R-:W-:Y:S05]  /*11930*/  BRA `(.L_x_7559) ;  /* 0xfffffefc00ec7947 */ /* 0x000fea000383ffff */
.L_x_7565:
[----:B-1----:R-:W-:-:S04]  /*11940*/  IMAD.U32 R7, RZ, RZ, UR6 ;  /* 0x00000006ff077e24 */ /* 0x002fc8000f8e00ff */
[----:B------:R1:W2:Y:S03]  /*11950*/  SYNCS.PHASECHK.TRANS64.TRYWAIT P2, [R7+URZ+0x28830], R4 ;  /* 0x02883004070075a7 */ /* 0x0002a6000804017f */
[----:B--2---:R-:W-:Y:S05]  /*11960*/  @!P2 NANOSLEEP.SYNCS 0x989680 ;  /* 0x009896800000a95d */ /* 0x004fea0003900000 */
[----:B------:R-:W2:Y:S02]  /*11970*/  @!P2 SYNCS.PHASECHK.TRANS64 P2, [R7+URZ+0x28830], R4 ;  /* 0x028830040700a5a7 */ /* 0x000ea4000804007f */
[----:B--2---:R-:W-:Y:S05]  /*11980*/  @!P2 BRA `(.L_x_7565) ;  /* 0xfffffffc00eca947 */ /* 0x004fea000383ffff */
[----:B------:R-:W-:Y:S05]  /*11990*/  BRA `(.L_x_7562) ;  /* 0xffffff2c00c07947 */ /* 0x000fea000383ffff */
.L_x_7569:
[----:B-1----:R-:W-:-:S04]  /*119a0*/  IMAD.U32 R7, RZ, RZ, UR6 ;  /* 0x00000006ff077e24 */ /* 0x002fc8000f8e00ff */
[----:B------:R1:W2:Y:S03]  /*119b0*/  SYNCS.PHASECHK.TRANS64.TRYWAIT P2, [R7+URZ+0x28850], R4 ;  /* 0x02885004070075a7 */ /* 0x0002a6000804017f */
[----:B--2---:R-:W-:Y:S05]  /*119c0*/  @!P2 NANOSLEEP.SYNCS 0x989680 ;  /* 0x009896800000a95d */ /* 0x004fea0003900000 */
[----:B------:R-:W2:Y:S02]  /*119d0*/  @!P2 SYNCS.PHASECHK.TRANS64 P2, [R7+URZ+0x28850], R4 ;  /* 0x028850040700a5a7 */ /* 0x000ea4000804007f */
[----:B--2---:R-:W-:Y:S05]  /*119e0*/  @!P2 BRA `(.L_x_7569) ;  /* 0xfffffffc00eca947 */ /* 0x004fea000383ffff */
[----:B------:R-:W-:Y:S05]  /*119f0*/  BRA `(.L_x_7566) ;  /* 0xffffff3000807947 */ /* 0x000fea000383ffff */
.L_x_7575:
[----:B-1----:R-:W-:-:S04]  /*11a00*/  IMAD.U32 R5, RZ, RZ, UR6 ;  /* 0x00000006ff057e24 */ /* 0x002fc8000f8e00ff */
[----:B------:R1:W2:Y:S03]  /*11a10*/  SYNCS.PHASECHK.TRANS64.TRYWAIT P2, [R5+URZ+0x28830], R4 ;  /* 0x02883004050075a7 */ /* 0x0002a6000804017f */
[----:B--2---:R-:W-:Y:S05]  /*11a20*/  @!P2 NANOSLEEP.SYNCS 0x989680 ;  /* 0x009896800000a95d */ /* 0x004fea0003900000 */
[----:B------:R-:W2:Y:S02]  /*11a30*/  @!P2 SYNCS.PHASECHK.TRANS64 P2, [R5+URZ+0x28830], R4 ;  /* 0x028830040500a5a7 */ /* 0x000ea4000804007f */
[----:B--2---:R-:W-:Y:S05]  /*11a40*/  @!P2 BRA `(.L_x_7575) ;  /* 0xfffffffc00eca947 */ /* 0x004fea000383ffff */
[----:B------:R-:W-:Y:S05]  /*11a50*/  BRA `(.L_x_7572) ;  /* 0xffffff5c00cc7947 */ /* 0x000fea000383ffff */
.L_x_7579:
[----:B-1----:R-:W-:-:S04]  /*11a60*/  IMAD.U32 R5, RZ, RZ, UR6 ;  /* 0x00000006ff057e24 */ /* 0x002fc8000f8e00ff */
[----:B------:R1:W2:Y:S03]  /*11a70*/  SYNCS.PHASECHK.TRANS64.TRYWAIT P2, [R5+URZ+0x28850], R4 ;  /* 0x02885004050075a7 */ /* 0x0002a6000804017f */
[----:B--2---:R-:W-:Y:S05]  /*11a80*/  @!P2 NANOSLEEP.SYNCS 0x989680 ;  /* 0x009896800000a95d */ /* 0x004fea0003900000 */
[----:B------:R-:W2:Y:S02]  /*11a90*/  @!P2 SYNCS.PHASECHK.TRANS64 P2, [R5+URZ+0x28850], R4 ;  /* 0x028850040500a5a7 */ /* 0x000ea4000804007f */
[----:B--2---:R-:W-:Y:S05]  /*11aa0*/  @!P2 BRA `(.L_x_7579) ;  /* 0xfffffffc00eca947 */ /* 0x004fea000383ffff */
[----:B------:R-:W-:Y:S05]  /*11ab0*/  BRA `(.L_x_7576) ;  /* 0xffffff60008c7947 */ /* 0x000fea000383ffff */
.L_x_7584:
[----:B-1----:R-:W-:-:S04]  /*11ac0*/  IMAD.U32 R6, RZ, RZ, UR5 ;  /* 0x00000005ff067e24 */ /* 0x002fc8000f8e00ff */
[----:B------:R1:W2:Y:S03]  /*11ad0*/  SYNCS.PHASECHK.TRANS64.TRYWAIT P0, [R6+URZ+0x28850], R5 ;  /* 0x02885005060075a7 */ /* 0x0002a6000800017f */
[----:B--2---:R-:W-:Y:S05]  /*11ae0*/  @!P0 NANOSLEEP.SYNCS 0x989680 ;  /* 0x009896800000895d */ /* 0x004fea0003900000 */
[----:B------:R-:W2:Y:S02]  /*11af0*/  @!P0 SYNCS.PHASECHK.TRANS64 P0, [R6+URZ+0x28850], R5 ;  /* 0x02885005060085a7 */ /* 0x000ea4000800007f */
[----:B--2---:R-:W-:Y:S05]  /*11b00*/  @!P0 BRA `(.L_x_7584) ;  /* 0xfffffffc00ec8947 */ /* 0x004fea000383ffff */
[----:B------:R-:W-:Y:S05]  /*11b10*/  BRA `(.L_x_7583) ;  /* 0xffffff84006c7947 */ /* 0x000fea000383ffff */
.L_x_7624:
        /* <DEDUP_REMOVED lines=11> */
.L_x_7693:
[----:B------:R-:W-:Y:S05]  /*11bd0*/  BSYNC B0 ;  /* 0x0000000000007941 */ /* 0x000fea0003800000 */
.L_x_7692:
[----:B------:R-:W-:Y:S05]  /*11be0*/  BRA `(.L_x_7694) ;  /* 0xffffffc800187947 */ /* 0x000fea000383ffff */
.L_x_7625:
[----:B------:R-:W-:Y:S01]  /*11bf0*/  BSSY B0, `(.L_x_7695) ;  /* 0x0000006000007945 */ /* 0x000fe20003800000 */
[----:B------:R-:W-:-:S07]  /*11c00*/  MOV R15, 0xffffffff ;  /* 0xffffffff000f7802 */ /* 0x000fce0000000f00 */
[----:B------:R-:W-:Y:S05]  /*11c10*/  WARPSYNC.COLLECTIVE R15, `(.L_x_7696) ;  /* 0x000000000f0c7348 */ /* 0x000fea0003c00000 */
[----:B------:R-:W-:Y:S02]  /*11c20*/  ELECT P6, UR62, PT ;  /* 0x00000000003e782f */ /* 0x000fe400038c0000 */
[----:B------:R-:W-:Y:S01]  /*11c30*/  MOV R14, UR62 ;  /* 0x0000003e000e7c02 */ /* 0x000fe20008000f00 */
[----:B------:R-:W-:Y:S10]  /*11c40*/  ENDCOLLECTIVE ;  /* 0x000000000000791b */ /* 0x000ff40003800000 */
.L_x_7696:
[----:B------:R-:W-:Y:S05]  /*11c50*/  BSYNC B0 ;  /* 0x0000000000007941 */ /* 0x000fea0003800000 */
.L_x_7695:
[----:B------:R-:W-:Y:S05]  /*11c60*/  BRA `(.L_x_7697) ;  /* 0xffffffc800087947 */ /* 0x000fea000383ffff */
.L_x_7628:
[----:B0-----:R0:W1:Y:S02]  /*11c70*/  SYNCS.PHASECHK.TRANS64.TRYWAIT P0, [R8+URZ+0x28840], R9 ;  /* 0x02884009080075a7 */ /* 0x001064000800017f */
[----:B-1----:R-:W-:Y:S05]  /*11c80*/  @!P0 NANOSLEEP.SYNCS 0x989680 ;  /* 0x009896800000895d */ /* 0x002fea0003900000 */
[----:B------:R-:W1:Y:S02]  /*11c90*/  @!P0 SYNCS.PHASECHK.TRANS64 P0, [R8+URZ+0x28840], R9 ;  /* 0x02884009080085a7 */ /* 0x000e64000800007f */
[----:B-1----:R-:W-:Y:S05]  /*11ca0*/  @!P0 BRA `(.L_x_7628) ;  /* 0xfffffffc00f08947 */ /* 0x002fea000383ffff */
[----:B------:R-:W-:Y:S05]  /*11cb0*/  BRA `(.L_x_7698) ;  /* 0xffffffc800707947 */ /* 0x000fea000383ffff */
.L_x_7631:
        /* <DEDUP_REMOVED lines=8> */
.L_x_7639:
[----:B0-----:R0:W1:Y:S02]  /*11d40*/  SYNCS.PHASECHK.TRANS64.TRYWAIT P0, [R2+URZ+0x28840], R3 ;  /* 0x02884003020075a7 */ /* 0x001064000800017f */
[----:B-1----:R-:W-:Y:S05]  /*11d50*/  @!P0 NANOSLEEP.SYNCS 0x989680 ;  /* 0x009896800000895d */ /* 0x002fea0003900000 */
[----:B------:R-:W1:Y:S02]  /*11d60*/  @!P0 SYNCS.PHASECHK.TRANS64 P0, [R2+URZ+0x28840], R3 ;  /* 0x02884003020085a7 */ /* 0x000e64000800007f */
[----:B-1----:R-:W-:Y:S05]  /*11d70*/  @!P0 BRA `(.L_x_7639) ;  /* 0xfffffffc00f08947 */ /* 0x002fea000383ffff */
[----:B------:R-:W-:Y:S05]  /*11d80*/  BRA `(.L_x_7700) ;  /* 0xffffffd000387947 */ /* 0x000fea000383ffff */
.L_x_7641:
[----:B0-----:R0:W1:Y:S02]  /*11d90*/  SYNCS.PHASECHK.TRANS64.TRYWAIT P0, [R2+URZ+0x60], R3 ;  /* 0x00006003020075a7 */ /* 0x001064000800017f */
[----:B-1----:R-:W-:Y:S05]  /*11da0*/  @!P0 NANOSLEEP.SYNCS 0x989680 ;  /* 0x009896800000895d */ /* 0x002fea0003900000 */
[----:B------:R-:W1:Y:S02]  /*11db0*/  @!P0 SYNCS.PHASECHK.TRANS64 P0, [R2+URZ+0x60], R3 ;  /* 0x00006003020085a7 */ /* 0x000e64000800007f */
[----:B-1----:R-:W-:Y:S05]  /*11dc0*/  @!P0 BRA `(.L_x_7641) ;  /* 0xfffffffc00f08947 */ /* 0x002fea000383ffff */
[----:B------:R-:W-:Y:S05]  /*11dd0*/  BRA `(.L_x_7701) ;  /* 0xffffffd000d47947 */ /* 0x000fea000383ffff */
.L_x_7646:
[----:B-1----:R1:W2:Y:S02]  /*11de0*/  SYNCS.PHASECHK.TRANS64.TRYWAIT P0, [R2+URZ+0x28840], R3 ;  /* 0x02884003020075a7 */ /* 0x0022a4000800017f */
[----:B--2---:R-:W-:Y:S05]  /*11df0*/  @!P0 NANOSLEEP.SYNCS 0x989680 ;  /* 0x009896800000895d */ /* 0x004fea0003900000 */
[----:B------:R-:W2:Y:S02]  /*11e00*/  @!P0 SYNCS.PHASECHK.TRANS64 P0, [R2+URZ+0x28840], R3 ;  /* 0x02884003020085a7 */ /* 0x000ea4000800007f */
[----:B--2---:R-:W-:Y:S05]  /*11e10*/  @!P0 BRA `(.L_x_7646) ;  /* 0xfffffffc00f08947 */ /* 0x004fea000383ffff */
[----:B------:R-:W-:Y:S05]  /*11e20*/  BRA `(.L_x_7702) ;  /* 0xffffffd800307947 */ /* 0x000fea000383ffff */
.L_x_7648:
[----:B0-----:R0:W1:Y:S02]  /*11e30*/  SYNCS.PHASECHK.TRANS64.TRYWAIT P1, [R2+URZ+0x60], R3 ;  /* 0x00006003020075a7 */ /* 0x001064000802017f */
[----:B-1----:R-:W-:Y:S05]  /*11e40*/  @!P1 NANOSLEEP.SYNCS 0x989680 ;  /* 0x009896800000995d */ /* 0x002fea0003900000 */
[----:B------:R-:W1:Y:S02]  /*11e50*/  @!P1 SYNCS.PHASECHK.TRANS64 P1, [R2+URZ+0x60], R3 ;  /* 0x00006003020095a7 */ /* 0x000e64000802007f */
[----:B-1----:R-:W-:Y:S05]  /*11e60*/  @!P1 BRA `(.L_x_7648) ;  /* 0xfffffffc00f09947 */ /* 0x002fea000383ffff */
[----:B------:R-:W-:Y:S05]  /*11e70*/  BRA `(.L_x_7703) ;  /* 0xffffffd800cc7947 */ /* 0x000fea000383ffff */
.L_x_7653:
[----:B--2---:R2:W3:Y:S02]  /*11e80*/  SYNCS.PHASECHK.TRANS64.TRYWAIT P0, [R2+URZ+0x28840], R3 ;  /* 0x02884003020075a7 */ /* 0x0044e4000800017f */
[----:B---3--:R-:W-:Y:S05]  /*11e90*/  @!P0 NANOSLEEP.SYNCS 0x989680 ;  /* 0x009896800000895d */ /* 0x008fea0003900000 */
[----:B------:R-:W3:Y:S02]  /*11ea0*/  @!P0 SYNCS.PHASECHK.TRANS64 P0, [R2+URZ+0x28840], R3 ;  /* 0x02884003020085a7 */ /* 0x000ee4000800007f */
[----:B---3--:R-:W-:Y:S05]  /*11eb0*/  @!P0 BRA `(.L_x_7653) ;  /* 0xfffffffc00f08947 */ /* 0x008fea000383ffff */
[----:B------:R-:W-:Y:S05]  /*11ec0*/  BRA `(.L_x_7704) ;  /* 0xffffffdc00e87947 */ /* 0x000fea000383ffff */
.L_x_7655:
[----:B0-----:R0:W1:Y:S02]  /*11ed0*/  SYNCS.PHASECHK.TRANS64.TRYWAIT P1, [R2+URZ+0x60], R9 ;  /* 0x00006009020075a7 */ /* 0x001064000802017f */
[----:B-1----:R-:W-:Y:S05]  /*11ee0*/  @!P1 NANOSLEEP.SYNCS 0x989680 ;  /* 0x009896800000995d */ /* 0x002fea0003900000 */
[----:B------:R-:W1:Y:S02]  /*11ef0*/  @!P1 SYNCS.PHASECHK.TRANS64 P1, [R2+URZ+0x60], R9 ;  /* 0x00006009020095a7 */ /* 0x000e64000802007f */
[----:B-1----:R-:W-:Y:S05]  /*11f00*/  @!P1 BRA `(.L_x_7655) ;  /* 0xfffffffc00f09947 */ /* 0x002fea000383ffff */
[----:B------:R-:W-:Y:S05]  /*11f10*/  BRA `(.L_x_7705) ;  /* 0xffffffe000847947 */ /* 0x000fea000383ffff */
.L_x_7662:
[----:B-1----:R1:W2:Y:S02]  /*11f20*/  SYNCS.PHASECHK.TRANS64.TRYWAIT P0, [R3+URZ+0x28860], R2 ;  /* 0x02886002030075a7 */ /* 0x0022a4000800017f */
[----:B--2---:R-:W-:Y:S05]  /*11f30*/  @!P0 NANOSLEEP.SYNCS 0x989680 ;  /* 0x009896800000895d */ /* 0x004fea0003900000 */
[----:B------:R-:W2:Y:S02]  /*11f40*/  @!P0 SYNCS.PHASECHK.TRANS64 P0, [R3+URZ+0x28860], R2 ;  /* 0x02886002030085a7 */ /* 0x000ea4000800007f */
[----:B--2---:R-:W-:Y:S05]  /*11f50*/  @!P0 BRA `(.L_x_7662) ;  /* 0xfffffffc00f08947 */ /* 0x004fea000383ffff */
[----:B------:R-:W-:Y:S05]  /*11f60*/  BRA `(.L_x_7706) ;  /* 0xffffffe4008c7947 */ /* 0x000fea000383ffff */
.L_x_7664:
        /* <DEDUP_REMOVED lines=8> */
.L_x_7708:
[----:B------:R-:W-:Y:S05]  /*11ff0*/  BSYNC B0 ;  /* 0x0000000000007941 */ /* 0x000fea0003800000 */
.L_x_7707:
        /* <DEDUP_REMOVED lines=8> */
.L_x_7709:
[----:B------:R-:W-:Y:S01]  /*12080*/  MOV R7, R14 ;  /* 0x0000000e00077202 */ /* 0x000fe20000000f00 */
[----:B------:R-:W-:Y:S06]  /*12090*/  BRA `(.L_x_7710) ;  /* 0xffffffe800147947 */ /* 0x000fec000383ffff */
.L_x_7667:
        /* <DEDUP_REMOVED lines=8> */
.L_x_7712:
[----:B------:R-:W-:Y:S05]  /*12120*/  BSYNC B0 ;  /* 0x0000000000007941 */ /* 0x000fea0003800000 */
.L_x_7711:
        /* <DEDUP_REMOVED lines=10> */
.L_x_7713:
        /* <DEDUP_REMOVED lines=8> */
.L_x_7714:
        /* <DEDUP_REMOVED lines=8> */
.L_x_7715:
        /* <DEDUP_REMOVED lines=8> */
.L_x_7716:
        /* <DEDUP_REMOVED lines=8> */
.L_x_7717:
[----:B------:R-:W-:Y:S05]  /*123d0*/  BRA `(.L_x_7718) ;  /* 0xffffffe400d87947 */ /* 0x000fea000383ffff */
.L_x_7672:
        /* <DEDUP_REMOVED lines=8> */
.L_x_7720:
[----:B------:R-:W-:Y:S05]  /*12460*/  BSYNC B0 ;  /* 0x0000000000007941 */ /* 0x000fea0003800000 */
.L_x_7719:
        /* <DEDUP_REMOVED lines=10> */
.L_x_7721:
        /* <DEDUP_REMOVED lines=8> */
.L_x_7722:
        /* <DEDUP_REMOVED lines=8> */
.L_x_7723:
        /* <DEDUP_REMOVED lines=8> */
.L_x_7724:
        /* <DEDUP_REMOVED lines=8> */
.L_x_7725:
[----:B------:R-:W-:Y:S05]  /*12710*/  BRA `(.L_x_7726) ;  /* 0xffffffe400bc7947 */ /* 0x000fea000383ffff */
.L_x_7674:
[----:B------:R-:W-:Y:S01]  /*12720*/  BSSY B0, `(.L_x_7727) ;  /* 0x0000006000007945 */ /* 0x000fe20003800000 */
[----:B------:R-:W-:Y:S01]  /*12730*/  PLOP3.LUT P6, PT, P6, PT, PT, 0x8, 0x0 ;  /* 0x000000000000781c */ /* 0x000fe200037ce170 */
[----:B------:R-:W-:-:S12]  /*12740*/  IMAD.MOV.U32 R15, RZ, RZ, -0x1 ;  /* 0xffffffffff0f7424 */ /* 0x000fd800078e00ff */
[----:B0-----:R-:W-:Y:S05]  /*12750*/  WARPSYNC.COLLECTIVE R15, `(.L_x_7728) ;  /* 0x000000000f087348 */ /* 0x001fea0003c00000 */
[----:B------:R-:W-:Y:S01]  /*12760*/  VOTE.ANY R14, PT, P6 ;  /* 0x00000000000e7806 */ /* 0x000fe200030e0100 */
[----:B0-----:R-:W-:Y:S06]  /*12770*/  ENDCOLLECTIVE ;  /* 0x000000000000791b */ /* 0x001fec0003800000 */
.L_x_7728:
[----:B------:R-:W-:Y:S05]  /*12780*/  BSYNC B0 ;  /* 0x0000000000007941 */ /* 0x000fea0003800000 */
.L_x_7727:
        /* <DEDUP_REMOVED lines=9> */
.L_x_7729:
[----:B------:R-:W-:Y:S01]  /*12820*/  IMAD.MOV.U32 R17, RZ, RZ, R14 ;  /* 0x000000ffff117224 */ /* 0x000fe200078e000e */
[----:B------:R-:W-:Y:S06]  /*12830*/  BRA `(.L_x_7730) ;  /* 0xffffffe400ac7947 */ /* 0x000fec000383ffff */
.L_x_7676:
[----:B------:R-:W-:Y:S01]  /*12840*/  BSSY B0, `(.L_x_7731) ;  /* 0x0000007000007945 */ /* 0x000fe20003800000 */
[----:B------:R-:W-:Y:S01]  /*12850*/  MOV R13, R2 ;  /* 0x00000002000d7202 */ /* 0x000fe20000000f00 */
[----:B------:R-:W-:Y:S02]  /*12860*/  IMAD.MOV.U32 R11, RZ, RZ, 0x1f ;  /* 0x0000001fff0b7424 */ /* 0x000fe400078e00ff */
[----:B------:R-:W-:-:S07]  /*12870*/  IMAD.MOV.U32 R15, RZ, RZ, -0x1 ;  /* 0xffffffffff0f7424 */ /* 0x000fce00078e00ff */
[----:B012---:R-:W-:Y:S05]  /*12880*/  WARPSYNC.COLLECTIVE R15, `(.L_x_7732) ;  /* 0x000000000f087348 */ /* 0x007fea0003c00000 */
[----:B------:R3:W4:Y:S02]  /*12890*/  SHFL.IDX P6, R14, R13, R12, R11 ;  /* 0x0000000c0d0e7389 */ /* 0x00072400000c000b */
[----:B01234-:R-:W-:Y:S01]  /*128a0*/  ENDCOLLECTIVE ;  /* 0x000000000000791b */ /* 0x01ffe20003800000 */
.L_x_7732:
[----:B------:R-:W-:Y:S05]  /*128b0*/  BSYNC B0 ;  /* 0x0000000000007941 */ /* 0x000fea0003800000 */
.L_x_7731:
[----:B------:R-:W-:Y:S01]  /*128c0*/  IMAD.MOV.U32 R7, RZ, RZ, R14 ;  /* 0x000000ffff077224 */ /* 0x000fe200078e000e */
[----:B------:R-:W-:Y:S06]  /*128d0*/  BRA `(.L_x_7675) ;  /* 0xffffffe400a07947 */ /* 0x000fec000383ffff */
.L_x_7680:
[----:B-1----:R1:W2:Y:S02]  /*128e0*/  SYNCS.PHASECHK.TRANS64.TRYWAIT P0, [R0+URZ+0x28820], R3 ;  /* 0x02882003000075a7 */ /* 0x0022a4000800017f */
[----:B--2---:R-:W-:Y:S05]  /*128f0*/  @!P0 NANOSLEEP.SYNCS 0x989680 ;  /* 0x009896800000895d */ /* 0x004fea0003900000 */
[----:B------:R-:W2:Y:S02]  /*12900*/  @!P0 SYNCS.PHASECHK.TRANS64 P0, [R0+URZ+0x28820], R3 ;  /* 0x02882003000085a7 */ /* 0x000ea4000800007f */
[----:B--2---:R-:W-:Y:S05]  /*12910*/  @!P0 BRA `(.L_x_7680) ;  /* 0xfffffffc00f08947 */ /* 0x004fea000383ffff */
[----:B------:R-:W-:Y:S05]  /*12920*/  BRA `(.L_x_7733) ;  /* 0xffffffec00147947 */ /* 0x000fea000383ffff */
.L_x_7681:
        /* <DEDUP_REMOVED lines=11> */
.L_x_7735:
[----:B------:R-:W-:Y:S05]  /*129e0*/  BSYNC B0 ;  /* 0x0000000000007941 */ /* 0x000fea0003800000 */
.L_x_7734:
[----:B------:R-:W-:Y:S05]  /*129f0*/  BRA `(.L_x_7736) ;  /* 0xffffffe800fc7947 */ /* 0x000fea000383ffff */
.L_x_7684:
[----:B------:R-:W-:Y:S01]  /*12a00*/  BSSY B1, `(.L_x_7737) ;  /* 0x0000006000017945 */ /* 0x000fe20003800000 */
[----:B------:R-:W-:-:S07]  /*12a10*/  IMAD.MOV.U32 R15, RZ, RZ, -0x1 ;  /* 0xffffffffff0f7424 */ /* 0x000fce00078e00ff */
[----:B012---:R-:W-:Y:S05]  /*12a20*/  WARPSYNC.COLLECTIVE R15, `(.L_x_7738) ;  /* 0x000000000f0c7348 */ /* 0x007fea0003c00000 */
[----:B------:R-:W-:Y:S02]  /*12a30*/  ELECT P6, UR62, PT ;  /* 0x00000000003e782f */ /* 0x000fe400038c0000 */
[----:B------:R-:W-:Y:S01]  /*12a40*/  MOV R14, UR62 ;  /* 0x0000003e000e7c02 */ /* 0x000fe20008000f00 */
[----:B012---:R-:W-:Y:S10]  /*12a50*/  ENDCOLLECTIVE ;  /* 0x000000000000791b */ /* 0x007ff40003800000 */
.L_x_7738:
[----:B------:R-:W-:Y:S05]  /*12a60*/  BSYNC B1 ;  /* 0x0000000000017941 */ /* 0x000fea0003800000 */
.L_x_7737:
[----:B------:R-:W-:Y:S05]  /*12a70*/  BRA `(.L_x_7739) ;  /* 0xffffffe800f47947 */ /* 0x000fea000383ffff */
.L_x_7686:
[----:B-1----:R1:W2:Y:S02]  /*12a80*/  SYNCS.PHASECHK.TRANS64.TRYWAIT P0, [R6+URZ], R5 ;  /* 0x00000005060075a7 */ /* 0x0022a4000800017f */
[----:B--2---:R-:W-:Y:S05]  /*12a90*/  @!P0 NANOSLEEP.SYNCS 0x989680 ;  /* 0x009896800000895d */ /* 0x004fea0003900000 */
[----:B------:R-:W2:Y:S02]  /*12aa0*/  @!P0 SYNCS.PHASECHK.TRANS64 P0, [R6+URZ], R5 ;  /* 0x00000005060085a7 */ /* 0x000ea4000800007f */
[----:B--2---:R-:W-:Y:S05]  /*12ab0*/  @!P0 BRA `(.L_x_7686) ;  /* 0xfffffffc00f08947 */ /* 0x004fea000383ffff */
[----:B------:R-:W-:Y:S05]  /*12ac0*/  BRA `(.L_x_7740) ;  /* 0xffffffec00307947 */ /* 0x000fea000383ffff */
.L_x_7687:
[----:B--2---:R2:W3:Y:S02]  /*12ad0*/  SYNCS.PHASECHK.TRANS64.TRYWAIT P0, [R7+URZ], R2 ;  /* 0x00000002070075a7 */ /* 0x0044e4000800017f */
[----:B---3--:R-:W-:Y:S05]  /*12ae0*/  @!P0 NANOSLEEP.SYNCS 0x989680 ;  /* 0x009896800000895d */ /* 0x008fea0003900000 */
[----:B------:R-:W3:Y:S02]  /*12af0*/  @!P0 SYNCS.PHASECHK.TRANS64 P0, [R7+URZ], R2 ;  /* 0x00000002070085a7 */ /* 0x000ee4000800007f */
[----:B---3--:R-:W-:Y:S05]  /*12b00*/  @!P0 BRA `(.L_x_7687) ;  /* 0xfffffffc00f08947 */ /* 0x008fea000383ffff */
[----:B------:R-:W-:Y:S05]  /*12b10*/  BRA `(.L_x_7741) ;  /* 0xffffffec00247947 */ /* 0x000fea000383ffff */
.L_x_7689:
[----:B---3--:R3:W4:Y:S02]  /*12b20*/  SYNCS.PHASECHK.TRANS64.TRYWAIT P0, [R4+URZ], R5 ;  /* 0x00000005040075a7 */ /* 0x008724000800017f */
[----:B----4-:R-:W-:Y:S05]  /*12b30*/  @!P0 NANOSLEEP.SYNCS 0x989680 ;  /* 0x009896800000895d */ /* 0x010fea0003900000 */
[----:B------:R-:W4:Y:S02]  /*12b40*/  @!P0 SYNCS.PHASECHK.TRANS64 P0, [R4+URZ], R5 ;  /* 0x00000005040085a7 */ /* 0x000f24000800007f */
[----:B----4-:R-:W-:Y:S05]  /*12b50*/  @!P0 BRA `(.L_x_7689) ;  /* 0xfffffffc00f08947 */ /* 0x010fea000383ffff */
[----:B------:R-:W-:Y:S05]  /*12b60*/  BRA `(.L_x_7742) ;  /* 0xffffffec002c7947 */ /* 0x000fea000383ffff */
.L_x_7743:
        /* <DEDUP_REMOVED lines=9> */
.L_x_12771:


//--------------------- .text._ZN7cutlass13device_kernelIN5flash11enable_sm90INS1_16FlashAttnFwdSm90INS1_25CollectiveMainloopFwdSm90ILi2EN4cute5tupleIJNS5_1CILi1EEES8_S8_EEENS6_IJNS7_ILi128EEESA_SA_EEELi128ENS_10bfloat16_tEfNS_4arch4Sm90ELb1ELb0ELb1ELb1ELb0ELb1ELb0ELb1ELb1ELb0ELb0ELb0EEENS1_21CollectiveEpilogueFwdISB_S9_SC_SE_Li256ELb1ELb0ELb0ELb0EEENS1_36VarlenDynamicPersistentTileSchedulerILi128ELi128ELi256ELi32ELb0ELb0ELb1ELb1ELb1ELb1EEEEEEEEEvNT_6ParamsE --------------------------
	.section	.text._ZN7cutlass13device_kernelIN5flash11enable_sm90INS1_16FlashAttnFwdSm90INS1_25CollectiveMainloopFwdSm90ILi2EN4cute5tupleIJNS5_1CILi1EEES8_S8_EEENS6_IJNS7_ILi128EEESA_SA_EEELi128ENS_10bfloat16_tEfNS_4arch4Sm90ELb1ELb0ELb1ELb1ELb0ELb1ELb0ELb1ELb1ELb0ELb0ELb0EEENS1_21CollectiveEpilogueFwdISB_S9_SC_SE_Li256ELb1ELb0ELb0ELb0EEENS1_36VarlenDynamicPersistentTileSchedulerILi128ELi128ELi256ELi32ELb0ELb0ELb1ELb1ELb1ELb1EEEEEEEEEvNT_6ParamsE,"ax",@progbits
	.align	128
.text._ZN7cutlass13device_kernelIN5flash11enable_sm90INS1_16FlashAttnFwdSm90INS1_25CollectiveMainloopFwdSm90ILi2EN4cute5tupleIJNS5_1CILi1EEES8_S8_EEENS6_IJNS7_ILi128EEESA_SA_EEELi128ENS_10bfloat16_tEfNS_4arch4Sm90ELb1ELb0ELb1ELb1ELb0ELb1ELb0ELb1ELb1ELb0ELb0ELb0EEENS1_21CollectiveEpilogueFwdISB_S9_SC_SE_Li256ELb1ELb0ELb0ELb0EEENS1_36VarlenDynamicPersistentTileSchedulerILi128ELi128ELi256ELi32ELb0ELb0ELb1ELb1ELb1ELb1EEEEEEEEEvNT_6ParamsE:
        .type           _ZN7cutlass13device_kernelIN5flash11enable_sm90INS1_16FlashAttnFwdSm90INS1_25CollectiveMainloopFwdSm90ILi2EN4cute5tupleIJNS5_1CILi1EEES8_S8_EEENS6_IJNS7_ILi128EEESA_SA_EEELi128ENS_10bfloat16_tEfNS_4arch4Sm90ELb1ELb0ELb1ELb1ELb0ELb1ELb0ELb1ELb1ELb0ELb0ELb0EEENS1_21CollectiveEpilogueFwdISB_S9_SC_SE_Li256ELb1ELb0ELb0ELb0EEENS1_36VarlenDynamicPersistentTileSchedulerILi128ELi128ELi256ELi32ELb0ELb0ELb1ELb1ELb1ELb1EEEEEEEEEvNT_6ParamsE,@function
        .size           _ZN7cutlass13device_kernelIN5flash11enable_sm90INS1_16FlashAttnFwdSm90INS1_25CollectiveMainloopFwdSm90ILi2EN4cute5tupleIJNS5_1CILi1EEES8_S8_EEENS6_IJNS7_ILi128EEESA_SA_EEELi128ENS_10bfloat16_tEfNS_4arch4Sm90ELb1ELb0ELb1ELb1ELb0ELb1ELb0ELb1ELb1ELb0ELb0ELb0EEENS1_21CollectiveEpilogueFwdISB_S9_SC_SE_Li256ELb1ELb0ELb0ELb0EEENS1_36VarlenDynamicPersistentTileSchedulerILi128ELi128ELi256ELi32ELb0ELb0ELb1ELb1ELb1ELb1EEEEEEEEEvNT_6ParamsE,(.L_x_12772 - _ZN7cutlass13device_kernelIN5flash11enable_sm90INS1_16FlashAttnFwdSm90INS1_25CollectiveMainloopFwdSm90ILi2EN4cute5tupleIJNS5_1CILi1EEES8_S8_EEENS6_IJNS7_ILi128EEESA_SA_EEELi128ENS_10bfloat16_tEfNS_4arch4Sm90ELb1ELb0ELb1ELb1ELb0ELb1ELb0ELb1ELb1ELb0ELb0ELb0EEENS1_21CollectiveEpilogueFwdISB_S9_SC_SE_Li256ELb1ELb0ELb0ELb0EEENS1_36VarlenDynamicPersistentTileSchedulerILi128ELi128ELi256ELi32ELb0ELb0ELb1ELb1ELb1ELb1EEEEEEEEEvNT_6ParamsE)
        .other          _ZN7cutlass13device_kernelIN5flash11enable_sm90INS1_16FlashAttnFwdSm90INS1_25CollectiveMainloopFwdSm90ILi2EN4cute5tupleIJNS5_1CILi1EEES8_S8_EEENS6_IJNS7_ILi128EEESA_SA_EEELi128ENS_10bfloat16_tEfNS_4arch4Sm90ELb1ELb0ELb1ELb1ELb0ELb1ELb0ELb1ELb1ELb0ELb0ELb0EEENS1_21CollectiveEpilogueFwdISB_S9_SC_SE_Li256ELb1ELb0ELb0ELb0EEENS1_36VarlenDynamicPersistentTileSchedulerILi128ELi128ELi256ELi32ELb0ELb0ELb1ELb1ELb1ELb1EEEEEEEEEvNT_6ParamsE,@"STO_CUDA_ENTRY STV_DEFAULT"
_ZN7cutlass13device_kernelIN5flash11enable_sm90INS1_16FlashAttnFwdSm90INS1_25CollectiveMainloopFwdSm90ILi2EN4cute5tupleIJNS5_1CILi1EEES8_S8_EEENS6_IJNS7_ILi128EEESA_SA_EEELi128ENS_10bfloat16_tEfNS_4arch4Sm90ELb1ELb0ELb1ELb1ELb0ELb1ELb0ELb1ELb1ELb0ELb0ELb0EEENS1_21CollectiveEpilogueFwdISB_S9_SC_SE_Li256ELb1ELb0ELb0ELb0EEENS1_36VarlenDynamicPersistentTileSchedulerILi128ELi128ELi256ELi32ELb0ELb0ELb1ELb1ELb1ELb1EEEEEEEEEvNT_6ParamsE:
        /* <DEDUP_REMOVED lines=26> */
.L_x_7745:
[----:B------:R-:W-:Y:S05]  /*01a0*/  BSYNC B0 ;  /* 0x0000000000007941 */ /* 0x000fea0003800000 */
.L_x_7744:
        /* <DEDUP_REMOVED lines=40> */
.L_x_7746:
        /* <DEDUP_REMOVED lines=22> */
.L_x_7747:
        /* <DEDUP_REMOVED lines=18> */
.L_x_7748:
        /* <DEDUP_REMOVED lines=22> */
.L_x_7749:
        /* <DEDUP_REMOVED lines=22> */
.L_x_7750:
[----:B--2---:R-:W-:Y:S01]  /*0970*/  ISETP.NE.AND P0, PT, R2, RZ, PT ;  /* 0x000000ff0200720c */ /* 0x004fe20003f05270 */
[----:B------:R-:W-:Y:S01]  /*0980*/  IMAD.MOV.U32 R2, RZ, RZ, 0x1 ;  /* 0x00000001ff027424 */ /* 0x000fe200078e00ff */
[----:B------:R-:W-:Y:S01]  /*0990*/  NOP ;  /* 0x0000000000007918 */ /* 0x000fe20000000000 */
[----:B------:R-:W-:Y:S01]  /*09a0*/  ULDC.64 UR38, c[0x0][0x208] ;  /* 0x0000820000267ab9 */ /* 0x000fe20000000a00 */
[----:B------:R-:W-:Y:S02]  /*09b0*/  BSSY B7, `(.L_x_7751) ;  /* 0x0001ef5000077945 */ /* 0x000fe40003800000 */
[----:B------:R-:W-:-:S05]  /*09c0*/  SEL R2, R2, 0x2, !P0 ;  /* 0x0000000202027807 */ /* 0x000fca0004000000 */
[----:B------:R2:W-:Y:S01]  /*09d0*/  STL [R1+0x30], R2 ;  /* 0x0000300201007387 */ /* 0x0005e20000100800 */
[----:B01-34-:R-:W-:Y:S06]  /*09e0*/  BAR.SYNC.DEFER_BLOCKING 0x0 ;  /* 0x0000000000007b1d */ /* 0x01bfec0000010000 */
[----:B------:R-:W-:Y:S05]  /*09f0*/  @!P0 BRA `(.L_x_7752) ;  /* 0x0000019000148947 */ /* 0x000fea0003800000 */
.L_x_7753:
        /* <DEDUP_REMOVED lines=12> */
[----:B--2---:R-:W-:-:S02]  /*0ac0*/  IMAD.U32 R2, RZ, RZ, UR4 ;  /* 0x00000004ff027e24 */ /* 0x004fc4000f8e00ff */
[----:B------:R-:W-:-:S03]  /*0ad0*/  ULDC UR4, c[0x0][0xc14] ;  /* 0x0003050000047ab9 */ /* 0x000fc60000000800 */
[----:B------:R-:W0:Y:S01]  /*0ae0*/  LDS.128 R192, [R2+0x288d0] ;  /* 0x0288d00002c07984 */ /* 0x000e220000000c00 */
[----:B------:R-:W-:Y:S06]  /*0af0*/  BAR.ARV 0x4, 0x120 ;  /* 0x0104800000007b1d */ /* 0x000fec0000002000 */
[----:B0-----:R-:W-:-:S13]  /*0b00*/  ISETP.GE.AND P0, PT, R195, UR4, PT ;  /* 0x00000004c3007c0c */ /* 0x001fda000bf06270 */
[----:B------:R-:W-:Y:S05]  /*0b10*/  @P0 BRA `(.L_x_7754) ;  /* 0x000001ec00780947 */ /* 0x000fea0003800000 */
[----:B------:R-:W2:Y:S01]  /*0b20*/  LDL.LU R11, [R1+0x30] ;  /* 0x00003000010b7983 */ /* 0x000ea20000300800 */
[----:B------:R-:W-:Y:S01]  /*0b30*/  VIADD R233, R3, 0xffffff80 ;  /* 0xffffff8003e97836 */ /* 0x000fe20000000000 */
[----:B------:R-:W-:Y:S01]  /*0b40*/  CS2R R184, SRZ ;  /* 0x0000000000b87805 */ /* 0x000fe2000001ff00 */
[----:B------:R-:W-:Y:S01]  /*0b50*/  VIADD R226, R2, 0x10400 ;  /* 0x0001040002e27836 */ /* 0x000fe20000000000 */
[----:B------:R-:W-:Y:S01]  /*0b60*/  CS2R R190, SRZ ;  /* 0x0000000000be7805 */ /* 0x000fe2000001ff00 */
[----:B------:R-:W-:Y:S01]  /*0b70*/  IMAD.MOV.U32 R223, RZ, RZ, RZ ;  /* 0x000000ffffdf7224 */ /* 0x000fe200078e00ff */
[----:B------:R-:W-:-:S04]  /*0b80*/  SHF.R.S32.HI R0, RZ, 0x1f, R233 ;  /* 0x0000001fff007819 */ /* 0x000fc800000114e9 */
[CC--:B------:R-:W-:Y:S02]  /*0b90*/  LEA.HI R4, R0.reuse, R233.reuse, RZ, 0x7 ;  /* 0x000000e900047211 */ /* 0x0c0fe400078f38ff */
[----:B------:R-:W-:Y:S02]  /*0ba0*/  LEA.HI R5, R0, R233, RZ, 0x5 ;  /* 0x000000e900057211 */ /* 0x000fe400078f28ff */
[C---:B------:R-:W-:Y:S02]  /*0bb0*/  LOP3.LUT R6, R4.reuse, 0xffffff80, RZ, 0xc0, !PT ;  /* 0xffffff8004067812 */ /* 0x040fe400078ec0ff */
[----:B------:R-:W-:Y:S01]  /*0bc0*/  SHF.R.S32.HI R231, RZ, 0x7, R4 ;  /* 0x00000007ffe77819 */ /* 0x000fe20000011404 */
[----:B------:R-:W-:Y:S02]  /*0bd0*/  IMAD.SHL.U32 R5, R5, 0x20, RZ ;  /* 0x0000002005057824 */ /* 0x000fe400078e00ff */
[----:B------:R-:W-:Y:S01]  /*0be0*/  IMAD.IADD R227, R233, 0x1, -R6 ;  /* 0x00000001e9e37824 */ /* 0x000fe200078e0a06 */
[----:B------:R-:W-:-:S02]  /*0bf0*/  LEA.HI R4, R4, R231, RZ, 0x1 ;  /* 0x000000e704047211 */ /* 0x000fc400078f08ff */
[----:B------:R-:W-:Y:S02]  /*0c00*/  LOP3.LUT R5, R5, 0xfffffc00, RZ, 0xc0, !PT ;  /* 0xfffffc0005057812 */ /* 0x000fe400078ec0ff */
[----:B------:R-:W-:Y:S02]  /*0c10*/  SHF.R.S32.HI R10, RZ, 0x1f, R227 ;  /* 0x0000001fff0a7819 */ /* 0x000fe400000114e3 */
[----:B------:R-:W-:Y:S02]  /*0c20*/  LOP3.LUT R4, R4, 0x3fffffe, RZ, 0xc0, !PT ;  /* 0x03fffffe04047812 */ /* 0x000fe400078ec0ff */
[CC--:B------:R-:W-:Y:S02]  /*0c30*/  LEA.HI R7, R10.reuse, R227.reuse, RZ, 0x2 ;  /* 0x000000e30a077211 */ /* 0x0c0fe400078f10ff */
[----:B------:R-:W-:Y:S01]  /*0c40*/  LEA.HI R10, R10, R227, RZ, 0x5 ;  /* 0x000000e30a0a7211 */ /* 0x000fe200078f28ff */
[----:B------:R-:W-:Y:S01]  /*0c50*/  IMAD.IADD R4, R231, 0x1, -R4 ;  /* 0x00000001e7047824 */ /* 0x000fe200078e0a04 */
[----:B------:R-:W-:-:S02]  /*0c60*/  SHF.R.S32.HI R6, RZ, 0x2, R7 ;  /* 0x00000002ff067819 */ /* 0x000fc40000011407 */
[----:B------:R-:W-:Y:S02]  /*0c70*/  SHF.R.S32.HI R3, RZ, 0x1f, R7 ;  /* 0x0000001fff037819 */ /* 0x000fe40000011407 */
[----:B------:R-:W-:Y:S02]  /*0c80*/  SHF.R.S32.HI R10, RZ, 0x5, R10 ;  /* 0x00000005ff0a7819 */ /* 0x000fe4000001140a */
[----:B------:R-:W-:Y:S02]  /*0c90*/  LEA.HI R8, R3, R6, RZ, 0x3 ;  /* 0x0000000603087211 */ /* 0x000fe400078f18ff */
[----:B------:R-:W-:Y:S02]  /*0ca0*/  LEA.HI R3, R0, R233, RZ, 0x4 ;  /* 0x000000e900037211 */ /* 0x000fe400078f20ff */
[----:B------:R-:W-:Y:S02]  /*0cb0*/  LOP3.LUT R9, R8, 0xfffffff8, RZ, 0xc0, !PT ;  /* 0xfffffff808097812 */ /* 0x000fe400078ec0ff */
[----:B------:R-:W-:-:S02]  /*0cc0*/  SHF.R.S32.HI R8, RZ, 0x4, R3 ;  /* 0x00000004ff087819 */ /* 0x000fc40000011403 */
[----:B------:R-:W-:Y:S01]  /*0cd0*/  LOP3.LUT R212, R7, 0x7ffffffc, RZ, 0xc0, !PT ;  /* 0x7ffffffc07d47812 */ /* 0x000fe200078ec0ff */
        /* <DEDUP_REMOVED lines=8> */
[----:B------:R-:W-:Y:S02]  /*0d60*/  IMAD.IADD R3, R8, 0x1, -R3 ;  /* 0x0000000108037824 */ /* 0x000fe400078e0a03 */
[----:B------:R-:W-:Y:S02]  /*0d70*/  IMAD.IADD R212, R227, 0x1, -R212 ;  /* 0x00000001e3d47824 */ /* 0x000fe400078e0ad4 */
        /* <DEDUP_REMOVED lines=35> */
[----:B------:R-:W-:-:S02]  /*0fb0*/  SHF.R.U32.HI R207, RZ, 0x3, R201 ;  /* 0x00000003ffcf7819 */ /* 0x000fc400000116c9 */
[----:B------:R-:W-:Y:S02]  /*0fc0*/  LOP3.LUT R3, R201, 0x38, R16, 0xf8, !PT ;  /* 0x00000038c9037812 */ /* 0x000fe400078ef810 */
[----:B------:R-:W-:Y:S02]  /*0fd0*/  SHF.R.U32.HI R205, RZ, 0x3, R200 ;  /* 0x00000003ffcd7819 */ /* 0x000fe400000116c8 */
[--C-:B------:R-:W-:Y:S02]  /*0fe0*/  LOP3.LUT R6, R200, 0x38, R16.reuse, 0xf8, !PT ;  /* 0x00000038c8067812 */ /* 0x100fe400078ef810 */
[----:B------:R-:W-:Y:S02]  /*0ff0*/  SHF.R.U32.HI R203, RZ, 0x3, R199 ;  /* 0x00000003ffcb7819 */ /* 0x000fe400000116c7 */
[----:B------:R-:W-:Y:S02]  /*1000*/  LOP3.LUT R7, R199, 0x38, R16, 0xf8, !PT ;  /* 0x00000038c7077812 */ /* 0x000fe400078ef810 */
[----:B------:R-:W-:-:S02]  /*1010*/  LOP3.LUT R208, R5, 0xfffffe00, RZ, 0xc0, !PT ;  /* 0xfffffe0005d07812 */ /* 0x000fc400078ec0ff */
[----:B------:R-:W-:Y:S02]  /*1020*/  LOP3.LUT R206, R0, 0xfffffe00, RZ, 0xc0, !PT ;  /* 0xfffffe0000ce7812 */ /* 0x000fe400078ec0ff */
[----:B------:R-:W-:Y:S02]  /*1030*/  LOP3.LUT R204, R4, 0xfffffe00, RZ, 0xc0, !PT ;  /* 0xfffffe0004cc7812 */ /* 0x000fe400078ec0ff */
[----:B------:R-:W-:Y:S02]  /*1040*/  LOP3.LUT R214, R210, R214, R209, 0xf6, !PT ;  /* 0x000000d6d2d67212 */ /* 0x000fe400078ef6d1 */
[----:B------:R-:W-:Y:S02]  /*1050*/  LOP3.LUT R3, R208, R3, R207, 0xf6, !PT ;  /* 0x00000003d0037212 */ /* 0x000fe400078ef6cf */
[----:B------:R-:W-:Y:S01]  /*1060*/  LOP3.LUT R229, R206, R6, R205, 0xf6, !PT ;  /* 0x00000006cee57212 */ /* 0x000fe200078ef6cd */
[--C-:B------:R-:W-:Y:S01]  /*1070*/  IMAD R211, R214, 0x2, R226.reuse ;  /* 0x00000002d6d37824 */ /* 0x100fe200078e02e2 */
[----:B------:R-:W-:Y:S01]  /*1080*/  LOP3.LUT R7, R204, R7, R203, 0xf6, !PT ;  /* 0x00000007cc077212 */ /* 0x000fe200078ef6cb */
[----:B------:R-:W-:Y:S01]  /*1090*/  IMAD R230, R3, 0x2, R226 ;  /* 0x0000000203e67824 */ /* 0x000fe200078e02e2 */
[----:B------:R-:W-:Y:S01]  /*10a0*/  SHF.R.S32.HI R217, RZ, 0x1f, R188 ;  /* 0x0000001fffd97819 */ /* 0x000fe200000114bc */
[--C-:B------:R-:W-:Y:S01]  /*10b0*/  IMAD R229, R229, 0x2, R226.reuse ;  /* 0x00000002e5e57824 */ /* 0x100fe200078e02e2 */
[----:B------:R-:W-:Y:S01]  /*10c0*/  SHF.R.S32.HI R216, RZ, 0x1f, R187 ;  /* 0x0000001fffd87819 */ /* 0x000fe200000114bb */
[----:B------:R-:W-:Y:S01]  /*10d0*/  IMAD R228, R7, 0x2, R226 ;  /* 0x0000000207e47824 */ /* 0x000fe200078e02e2 */
[----:B------:R-:W-:-:S02]  /*10e0*/  SHF.R.S32.HI R215, RZ, 0x1f, R189 ;  /* 0x0000001fffd77819 */ /* 0x000fc400000114bd */
[----:B------:R-:W-:Y:S02]  /*10f0*/  SHF.R.S32.HI R17, RZ, 0x1f, R16 ;  /* 0x0000001fff117819 */ /* 0x000fe40000011410 */
[----:B--2---:R-:W-:-:S07]  /*1100*/  LOP3.LUT R197, R11, 0x1, RZ, 0xfc, !PT ;  /* 0x000000010bc57812 */ /* 0x004fce00078efcff */
.L_x_7975:
[----:B0----5:R-:W0:Y:S02]  /*1110*/  LDC.64 R4, c[0x0][0xc60] ;  /* 0x00031800ff047b82 */ /* 0x021e240000000a00 */
[----:B0-----:R-:W-:-:S05]  /*1120*/  IMAD.WIDE R4, R195, 0x4, R4 ;  /* 0x00000004c3047825 */ /* 0x001fca00078e0204 */
[----:B------:R-:W2:Y:S01]  /*1130*/  LDG.E R222, desc[UR38][R4.64] ;  /* 0x0000002604de7981 */ /* 0x000ea2000c1e1900 */
[----:B------:R-:W-:Y:S05]  /*1140*/  YIELD ;  /* 0x0000000000007946 */ /* 0x000fea0003800000 */
[----:B------:R-:W-:Y:S01]  /*1150*/  ULDC.64 UR4, c[0x0][0xa28] ;  /* 0x00028a0000047ab9 */ /* 0x000fe20000000a00 */
[----:B------:R-:W-:Y:S01]  /*1160*/  ULDC.64 UR8, c[0x0][0xa18] ;  /* 0x0002860000087ab9 */ /* 0x000fe20000000a00 */
[----:B------:R-:W-:Y:S01]  /*1170*/  ISETP.NE.U32.AND P1, PT, RZ, UR4, PT ;  /* 0x00000004ff007c0c */ /* 0x000fe2000bf25070 */
[----:B------:R-:W-:Y:S01]  /*1180*/  ULDC.64 UR6, c[0x0][0xa08] ;  /* 0x0002820000067ab9 */ /* 0x000fe20000000a00 */
[----:B------:R-:W-:Y:S01]  /*1190*/  IMAD.MOV.U32 R3, RZ, RZ, RZ ;  /* 0x000000ffff037224 */ /* 0x000fe200078e00ff */
[----:B------:R-:W-:Y:S01]  /*11a0*/  ISETP.NE.U32.AND P0, PT, RZ, UR6, PT ;  /* 0x00000006ff007c0c */ /* 0x000fe2000bf05070 */
[----:B------:R-:W-:Y:S01]  /*11b0*/  IMAD.MOV.U32 R29, RZ, RZ, RZ ;  /* 0x000000ffff1d7224 */ /* 0x000fe200078e00ff */
[----:B------:R-:W-:-:S02]  /*11c0*/  ISETP.NE.AND.EX P1, PT, RZ, UR5, PT, P1 ;  /* 0x00000005ff007c0c */ /* 0x000fc4000bf25310 */
[----:B------:R-:W-:Y:S02]  /*11d0*/  ISETP.NE.AND.EX P0, PT, RZ, UR7, PT, P0 ;  /* 0x00000007ff007c0c */ /* 0x000fe4000bf05300 */
[----:B--2---:R-:W-:Y:S01]  /*11e0*/  SHF.R.S32.HI R225, RZ, 0x1f, R222 ;  /* 0x0000001fffe17819 */ /* 0x004fe200000114de */
[----:B------:R-:W-:-:S08]  /*11f0*/  IMAD.SHL.U32 R220, R222, 0x4, RZ ;  /* 0x00000004dedc7824 */ /* 0x000fd000078e00ff */
[C---:B---34-:R-:W-:Y:S02]  /*1200*/  @P1 LEA R6, P2, R222.reuse, UR4, 0x2 ;  /* 0x00000004de061c11 */ /* 0x058fe4000f8410ff */
[C-C-:B------:R-:W-:Y:S02]  /*1210*/  SHF.L.U64.HI R221, R222.reuse, 0x2, R225.reuse ;  /* 0x00000002dedd7819 */ /* 0x140fe400000102e1 */
[----:B------:R-:W-:Y:S02]  /*1220*/  @P1 LEA.HI.X R7, R222, UR5, R225, 0x2, P2 ;  /* 0x00000005de071c11 */ /* 0x000fe400090f14e1 */
[----:B------:R-:W-:Y:S01]  /*1230*/  ISETP.NE.U32.AND P2, PT, RZ, UR8, PT ;  /* 0x00000008ff007c0c */ /* 0x000fe2000bf45070 */
[----:B------:R-:W-:Y:S01]  /*1240*/  ULDC UR4, c[0x0][0x288] ;  /* 0x0000a20000047ab9 */ /* 0x000fe20000000800 */
[----:B------:R-:W-:Y:S01]  /*1250*/  IADD3 R8, P3, R220, UR6, RZ ;  /* 0x00000006dc087c10 */ /* 0x000fe2000ff7e0ff */
[----:B------:R0:W5:Y:S01]  /*1260*/  @P1 LDG.E R3, desc[UR38][R6.64] ;  /* 0x0000002606031981 */ /* 0x000162000c1e1900 */
[----:B------:R-:W-:Y:S01]  /*1270*/  ISETP.NE.AND.EX P2, PT, RZ, UR9, PT, P2 ;  /* 0x00000009ff007c0c */ /* 0x000fe2000bf45320 */
[----:B------:R-:W-:Y:S01]  /*1280*/  IMAD.U32 R195, RZ, RZ, UR4 ;  /* 0x00000004ffc37e24 */ /* 0x000fe2000f8e00ff */
[----:B------:R-:W-:Y:S01]  /*1290*/  IADD3.X R9, R221, UR7, RZ, P3, !PT ;  /* 0x00000007dd097c10 */ /* 0x000fe20009ffe4ff */
[----:B------:R-:W-:-:S04]  /*12a0*/  ULDC.64 UR4, c[0x0][0x3f8] ;  /* 0x0000fe0000047ab9 */ /* 0x000fc80000000a00 */
[----:B------:R0:W5:Y:S06]  /*12b0*/  @P0 LDG.E R29, desc[UR38][R8.64] ;  /* 0x00000026081d0981 */ /* 0x00016c000c1e1900 */
[----:B------:R-:W-:-:S04]  /*12c0*/  @P2 IADD3 R4, P1, R220, UR8, RZ ;  /* 0x00000008dc042c10 */ /* 0x000fc8000ff3e0ff */
[----:B------:R-:W-:-:S05]  /*12d0*/  @P2 IADD3.X R5, R221, UR9, RZ, P1, !PT ;  /* 0x00000009dd052c10 */ /* 0x000fca0008ffe4ff */
        /* <DEDUP_REMOVED lines=9> */
[----:B------:R-:W-:Y:S02]  /*1370*/  IMAD.U32 R28, RZ, RZ, UR4 ;  /* 0x00000004ff1c7e24 */ /* 0x000fe4000f8e00ff */
[----:B------:R-:W-:Y:S01]  /*1380*/  IMAD.MOV.U32 R27, RZ, RZ, R222 ;  /* 0x000000ffff1b7224 */ /* 0x000fe200078e00de */
[----:B01----:R-:W-:Y:S06]  /*1390*/  @P2 BRA `(.L_x_7755) ;  /* 0x0000000000242947 */ /* 0x003fec0003800000 */
        /* <DEDUP_REMOVED lines=9> */
.L_x_7755:
[----:B------:R-:W-:Y:S01]  /*1430*/  ULDC.64 UR4, c[0x0][0xa20] ;  /* 0x0002880000047ab9 */ /* 0x000fe20000000a00 */
[----:B------:R-:W-:Y:S01]  /*1440*/  IMAD.MOV.U32 R224, RZ, RZ, R193 ;  /* 0x000000ffffe07224 */ /* 0x000fe200078e00c1 */
[----:B------:R-:W-:Y:S01]  /*1450*/  ISETP.NE.U32.AND P1, PT, RZ, UR4, PT ;  /* 0x00000004ff007c0c */ /* 0x000fe2000bf25070 */
[----:B------:R-:W-:-:S03]  /*1460*/  IMAD.MOV.U32 R218, RZ, RZ, R194 ;  /* 0x000000ffffda7224 */ /* 0x000fc600078e00c2 */
[----:B------:R-:W-:-:S13]  /*1470*/  ISETP.NE.AND.EX P1, PT, RZ, UR5, PT, P1 ;  /* 0x00000005ff007c0c */ /* 0x000fda000bf25310 */
[----:B------:R-:W-:Y:S05]  /*1480*/  @!P1 BRA `(.L_x_7756) ;  /* 0x0000000000109947 */ /* 0x000fea0003800000 */
[----:B------:R-:W-:-:S04]  /*1490*/  IADD3 R4, P0, R220, UR4, RZ ;  /* 0x00000004dc047c10 */ /* 0x000fc8000ff1e0ff */
[----:B------:R-:W-:-:S05]  /*14a0*/  IADD3.X R5, R221, UR5, RZ, P0, !PT ;  /* 0x00000005dd057c10 */ /* 0x000fca00087fe4ff */
[----:B------:R0:W5:Y:S01]  /*14b0*/  LDG.E R28, desc[UR38][R4.64] ;  /* 0x00000026041c7981 */ /* 0x000162000c1e1900 */
[----:B------:R-:W-:Y:S05]  /*14c0*/  BRA `(.L_x_7757) ;  /* 0x0000000000107947 */ /* 0x000fea0003800000 */
.L_x_7756:
[----:B------:R-:W-:Y:S05]  /*14d0*/  @!P0 BRA `(.L_x_7757) ;  /* 0x00000000000c8947 */ /* 0x000fea0003800000 */
[----:B------:R-:W2:Y:S04]  /*14e0*/  LDG.E R5, desc[UR38][R8.64] ;  /* 0x0000002608057981 */ /* 0x000ea8000c1e1900 */
[----:B------:R-:W2:Y:S02]  /*14f0*/  LDG.E R28, desc[UR38][R8.64+0x4] ;  /* 0x00000426081c7981 */ /* 0x000ea4000c1e1900 */
[----:B--2---:R-:W-:-:S07]  /*1500*/  IMAD.IADD R28, R28, 0x1, -R5 ;  /* 0x000000011c1c7824 */ /* 0x004fce00078e0a05 */
.L_x_7757:
[----:B------:R-:W-:Y:S02]  /*1510*/  ULDC.64 UR4, c[0x0][0xa10] ;  /* 0x0002840000047ab9 */ /* 0x000fe40000000a00 */
        /* <DEDUP_REMOVED lines=8> */
[----:B------:R-:W-:Y:S01]  /*15a0*/  LEA R3, R193, 0xff, 0x7 ;  /* 0x000000ffc1037811 */ /* 0x000fe200078e38ff */
[----:B------:R-:W-:Y:S01]  /*15b0*/  IMAD.MOV R25, RZ, RZ, -R8 ;  /* 0x000000ffff197224 */ /* 0x000fe200078e0a08 */
[----:B------:R-:W-:Y:S01]  /*15c0*/  ISETP.NE.U32.AND P1, PT, RZ, UR4, PT ;  /* 0x00000004ff007c0c */ /* 0x000fe2000bf25070 */
[----:B------:R-:W-:-:S03]  /*15d0*/  IMAD.MOV.U32 R117, RZ, RZ, R28 ;  /* 0x000000ffff757224 */ /* 0x000fc600078e001c */
[----:B------:R-:W-:Y:S02]  /*15e0*/  VIMNMX R25, RZ, R25, !PT ;  /* 0x00000019ff197248 */ /* 0x000fe40007fe0100 */
[----:B------:R-:W-:-:S13]  /*15f0*/  ISETP.NE.AND.EX P1, PT, RZ, UR5, PT, P1 ;  /* 0x00000005ff007c0c */ /* 0x000fda000bf25310 */
[----:B------:R-:W-:-:S04]  /*1600*/  @P1 IADD3 R6, P2, R220, UR4, RZ ;  /* 0x00000004dc061c10 */ /* 0x000fc8000ff5e0ff */
[----:B------:R-:W-:-:S05]  /*1610*/  @P1 IADD3.X R7, R221, UR5, RZ, P2, !PT ;  /* 0x00000005dd071c10 */ /* 0x000fca00097fe4ff */
[----:B------:R0:W5:Y:S01]  /*1620*/  @P1 LDG.E R117, desc[UR38][R6.64] ;  /* 0x0000002606751981 */ /* 0x000162000c1e1900 */
[----:B--2---:R-:W-:-:S04]  /*1630*/  @P0 IMAD.IADD R24, R9, 0x1, -R0 ;  /* 0x0000000109180824 */ /* 0x004fc800078e0a00 */
[----:B------:R-:W-:-:S04]  /*1640*/  IMAD.IADD R198, R8, 0x1, R24 ;  /* 0x0000000108c67824 */ /* 0x000fc800078e0218 */
[C---:B------:R-:W-:Y:S01]  /*1650*/  VIADD R0, R198.reuse, 0x7f ;  /* 0x0000007fc6007836 */ /* 0x040fe20000000000 */
[----:B------:R-:W-:-:S04]  /*1660*/  IADD3 R4, R198, R3, -R195 ;  /* 0x00000003c6047210 */ /* 0x000fc80007ffe8c3 */
[----:B------:R-:W-:Y:S02]  /*1670*/  SHF.R.S32.HI R3, RZ, 0x1f, R0 ;  /* 0x0000001fff037819 */ /* 0x000fe40000011400 */
[----:B------:R-:W-:Y:S02]  /*1680*/  SHF.R.S32.HI R5, RZ, 0x1f, R4 ;  /* 0x0000001fff057819 */ /* 0x000fe40000011404 */
[----:B------:R-:W-:Y:S02]  /*1690*/  LEA.HI R3, R3, R0, RZ, 0x7 ;  /* 0x0000000003037211 */ /* 0x000fe400078f38ff */
[----:B------:R-:W-:Y:S02]  /*16a0*/  LEA.HI R5, R5, R4, RZ, 0x7 ;  /* 0x0000000405057211 */ /* 0x000fe400078f38ff */
[----:B------:R-:W-:Y:S02]  /*16b0*/  SHF.R.S32.HI R3, RZ, 0x7, R3 ;  /* 0x00000007ff037819 */ /* 0x000fe40000011403 */
[----:B------:R-:W-:-:S04]  /*16c0*/  SHF.R.S32.HI R0, RZ, 0x7, R5 ;  /* 0x00000007ff007819 */ /* 0x000fc80000011405 */
[----:B------:R-:W-:-:S05]  /*16d0*/  VIMNMX R123, R3, R0, PT ;  /* 0x00000000037b7248 */ /* 0x000fca0003fe0100 */
[----:B------:R-:W-:-:S05]  /*16e0*/  IMAD R3, R123, 0x80, -R8 ;  /* 0x000000807b037824 */ /* 0x000fca00078e0a08 */
[----:B------:R-:W-:-:S04]  /*16f0*/  VIMNMX R0, R3, R24, PT ;  /* 0x0000001803007248 */ /* 0x000fc80003fe0100 */
[----:B------:R-:W-:Y:S02]  /*1700*/  ISETP.GT.AND P0, PT, R0, R25, PT ;  /* 0x000000190000720c */ /* 0x000fe40003f04270 */
[----:B------:R-:W-:-:S05]  /*1710*/  SHF.R.U32.HI R25, RZ, 0x7, R25 ;  /* 0x00000007ff197819 */ /* 0x000fca0000011619 */
[----:B------:R-:W-:-:S06]  /*1720*/  IMAD.MOV.U32 R26, RZ, RZ, R25 ;  /* 0x000000ffff1a7224 */ /* 0x000fcc00078e0019 */
[----:B------:R-:W-:-:S05]  /*1730*/  @P0 VIADD R0, R0, 0x7f ;  /* 0x0000007f00000836 */ /* 0x000fca0000000000 */
[----:B------:R-:W-:-:S04]  /*1740*/  @P0 SHF.R.S32.HI R3, RZ, 0x1f, R0 ;  /* 0x0000001fff030819 */ /* 0x000fc80000011400 */
[----:B------:R-:W-:-:S04]  /*1750*/  @P0 LEA.HI R3, R3, R0, RZ, 0x7 ;  /* 0x0000000003030211 */ /* 0x000fc800078f38ff */
[----:B------:R-:W-:Y:S02]  /*1760*/  @P0 SHF.R.S32.HI R26, RZ, 0x7, R3 ;  /* 0x00000007ff1a0819 */ /* 0x000fe40000011403 */
        /* <DEDUP_REMOVED lines=23> */
.L_x_7760:
[----:B------:R-:W-:Y:S05]  /*18e0*/  BSYNC B6 ;  /* 0x0000000000067941 */ /* 0x000fea0003800000 */
.L_x_7759:
        /* <DEDUP_REMOVED lines=20> */
.L_x_7762:
[----:B------:R-:W-:Y:S05]  /*1a30*/  BSYNC B6 ;  /* 0x0000000000067941 */ /* 0x000fea0003800000 */
.L_x_7761:
[----:B------:R-:W-:Y:S01]  /*1a40*/  ULDC.64 UR4, c[0x0][0x9f8] ;  /* 0x00027e0000047ab9 */ /* 0x000fe20000000a00 */
[----:B------:R-:W0:Y:S01]  /*1a50*/  LDC R0, c[0x0][0x428] ;  /* 0x00010a00ff007b82 */ /* 0x000e220000000800 */
[----:B------:R-:W-:-:S07]  /*1a60*/  ISETP.NE.U32.AND P0, PT, RZ, UR4, PT ;  /* 0x00000004ff007c0c */ /* 0x000fce000bf05070 */
[----:B------:R-:W1:Y:S01]  /*1a70*/  LDC.64 R40, c[0x0][0x2f0] ;  /* 0x0000bc00ff287b82 */ /* 0x000e620000000a00 */
[----:B------:R-:W-:Y:S01]  /*1a80*/  ISETP.NE.AND.EX P0, PT, RZ, UR5, PT, P0 ;  /* 0x00000005ff007c0c */ /* 0x000fe2000bf05300 */
[----:B------:R-:W2:Y:S01]  /*1a90*/  S2R R21, SR_TID.X ;  /* 0x0000000000157919 */ /* 0x000ea20000002100 */
[----:B------:R-:W-:Y:S01]  /*1aa0*/  IMAD.IADD R85, R29, 0x1, R28 ;  /* 0x000000011d557824 */ /* 0x000fe200078e021c */
[----:B------:R-:W-:-:S04]  /*1ab0*/  ULDC.64 UR6, c[0x0][0xa08] ;  /* 0x0002820000067ab9 */ /* 0x000fc80000000a00 */
[----:B------:R-:W3:Y:S06]  /*1ac0*/  LDC.64 R108, c[0x0][0x3d8] ;  /* 0x0000f600ff6c7b82 */ /* 0x000eec0000000a00 */
[----:B------:R-:W-:Y:S02]  /*1ad0*/  @P0 IADD3 R4, P1, R220, UR4, RZ ;  /* 0x00000004dc040c10 */ /* 0x000fe4000ff3e0ff */
[----:B------:R-:W4:Y:S02]  /*1ae0*/  LDC R29, c[0x0][0x3d4] ;  /* 0x0000f500ff1d7b82 */ /* 0x000f240000000800 */
[----:B------:R-:W-:Y:S01]  /*1af0*/  @P0 IADD3.X R5, R221, UR5, RZ, P1, !PT ;  /* 0x00000005dd050c10 */ /* 0x000fe20008ffe4ff */
[----:B------:R-:W-:-:S04]  /*1b00*/  ULDC.64 UR4, c[0x0][0x2f8] ;  /* 0x0000be0000047ab9 */ /* 0x000fc80000000a00 */
[----:B------:R2:W4:Y:S01]  /*1b10*/  @P0 LDG.E R27, desc[UR38][R4.64] ;  /* 0x00000026041b0981 */ /* 0x000522000c1e1900 */
[----:B0-----:R-:W-:Y:S01]  /*1b20*/  ISETP.NE.AND P0, PT, R0, 0x1, PT ;  /* 0x000000010000780c */ /* 0x001fe20003f05270 */
[----:B-1----:R-:W-:Y:S01]  /*1b30*/  IMAD.SHL.U32 R92, R40, 0x20, RZ ;  /* 0x00000020285c7824 */ /* 0x002fe200078e00ff */
[----:B------:R-:W-:Y:S01]  /*1b40*/  SHF.R.S32.HI R35, RZ, 0x1f, R85 ;  /* 0x0000001fff237819 */ /* 0x000fe20000011455 */
[-C--:B------:R-:W-:Y:S01]  /*1b50*/  IMAD.WIDE.U32 R42, R18, R40.reuse, R16 ;  /* 0x00000028122a7225 */ /* 0x080fe200078e0010 */
[----:B------:R-:W-:Y:S02]  /*1b60*/  SHF.R.S32.HI R23, RZ, 0x1f, R22 ;  /* 0x0000001fff177819 */ /* 0x000fe40000011416 */
[----:B------:R-:W-:Y:S01]  /*1b70*/  SHF.L.U64.HI R93, R40, 0x5, R41 ;  /* 0x00000005285d7819 */ /* 0x000fe20000010229 */
[-C--:B------:R-:W-:Y:S01]  /*1b80*/  IMAD R6, R35, R40.reuse, RZ ;  /* 0x0000002823067224 */ /* 0x080fe200078e02ff */
[----:B---3--:R-:W-:Y:S01]  /*1b90*/  SHF.L.U64.HI R15, R108, 0x5, R109 ;  /* 0x000000056c0f7819 */ /* 0x008fe2000001026d */
[----:B--2---:R-:W-:Y:S01]  /*1ba0*/  IMAD.WIDE.U32 R4, R85, R40, RZ ;  /* 0x0000002855047225 */ /* 0x004fe200078e00ff */
[----:B------:R-:W-:-:S03]  /*1bb0*/  SHF.R.U32.HI R21, RZ, 0x7, R21 ;  /* 0x00000007ff157819 */ /* 0x000fc60000011615 */
[----:B------:R-:W0:Y:S01]  /*1bc0*/  @P0 LDC R3, c[0x0][0x42c] ;  /* 0x00010b00ff030b82 */ /* 0x000e220000000800 */
[----:B------:R-:W-:Y:S01]  /*1bd0*/  ISETP.NE.AND P6, PT, R21, 0x1, PT ;  /* 0x000000011500780c */ /* 0x000fe20003fc5270 */
[----:B------:R-:W-:Y:S01]  /*1be0*/  IMAD.WIDE.U32 R10, R18, R108, R16 ;  /* 0x0000006c120a7225 */ /* 0x000fe200078e0010 */
[----:B----4-:R-:W-:-:S03]  /*1bf0*/  ISETP.GE.AND P2, PT, R16, R29, PT ;  /* 0x0000001d1000720c */ /* 0x010fc60003f46270 */
[----:B------:R-:W-:Y:S02]  /*1c00*/  IMAD.WIDE.U32 R90, R18, R40, R92 ;  /* 0x00000028125a7225 */ /* 0x000fe400078e005c */
[----:B------:R-:W1:Y:S02]  /*1c10*/  @P0 LDC R7, c[0x0][0x430] ;  /* 0x00010c00ff070b82 */ /* 0x000e640000000800 */
[----:B------:R-:W-:Y:S02]  /*1c20*/  IMAD.SHL.U32 R116, R29, 0x2, RZ ;  /* 0x000000021d747824 */ /* 0x000fe400078e00ff */
[----:B------:R-:W-:Y:S01]  /*1c30*/  VIADD R126, R21, 0x8 ;  /* 0x00000008157e7836 */ /* 0x000fe20000000000 */
[C---:B------:R-:W-:Y:S01]  /*1c40*/  SHF.L.U64.HI R21, R40.reuse, 0x6, R41 ;  /* 0x0000000628157819 */ /* 0x040fe20000010229 */
        /* <DEDUP_REMOVED lines=14> */
[----:B0-----:R-:W-:-:S04]  /*1d30*/  IMAD R12, R19, R6, RZ ;  /* 0x00000006130c7224 */ /* 0x001fc800078e02ff */
[----:B------:R-:W-:Y:S01]  /*1d40*/  IMAD R87, R18, R7, R12 ;  /* 0x0000000712577224 */ /* 0x000fe200078e020c */
[----:B------:R-:W-:Y:S02]  /*1d50*/  SHF.R.S32.HI R0, RZ, 0x1f, R27 ;  /* 0x0000001fff007819 */ /* 0x000fe4000001141b */
[----:B------:R-:W-:Y:S02]  /*1d60*/  SEL R99, R27, RZ, !P0 ;  /* 0x000000ff1b637207 */ /* 0x000fe40004000000 */
[----:B------:R-:W-:Y:S02]  /*1d70*/  SEL R9, R0, RZ, !P0 ;  /* 0x000000ff00097207 */ /* 0x000fe40004000000 */
[----:B------:R-:W-:Y:S01]  /*1d80*/  IADD3 R84, P0, R18, R85, RZ ;  /* 0x0000005512547210 */ /* 0x000fe20007f1e0ff */
[----:B------:R-:W-:-:S04]  /*1d90*/  IMAD.WIDE.U32 R100, R99, UR4, R4 ;  /* 0x0000000463647c25 */ /* 0x000fc8000f8e0004 */
[----:B------:R-:W-:Y:S02]  /*1da0*/  IMAD R0, R9, UR4, RZ ;  /* 0x0000000409007c24 */ /* 0x000fe4000f8e02ff */
[----:B------:R-:W-:Y:S01]  /*1db0*/  IMAD.X R85, R19, 0x1, R35, P0 ;  /* 0x0000000113557824 */ /* 0x000fe200000e0623 */
[----:B------:R-:W-:Y:S01]  /*1dc0*/  IADD3 R35, P3, R100, 0x40, RZ ;  /* 0x0000004064237810 */ /* 0x000fe20007f7e0ff */
        /* <DEDUP_REMOVED lines=15> */
[----:B------:R-:W-:Y:S02]  /*1ec0*/  IMAD.MOV.U32 R88, RZ, RZ, R8 ;  /* 0x000000ffff587224 */ /* 0x000fe400078e0008 */
[----:B------:R-:W-:Y:S01]  /*1ed0*/  IMAD.WIDE.U32 R98, R99, UR4, R4 ;  /* 0x0000000463627c25 */ /* 0x000fe2000f8e0004 */
[----:B------:R-:W-:Y:S01]  /*1ee0*/  ULDC UR4, c[0x0][0x2e4] ;  /* 0x0000b90000047ab9 */ /* 0x000fe20000000800 */
[----:B------:R-:W-:Y:S01]  /*1ef0*/  @!P6 BAR.SYNC.DEFER_BLOCKING 0x9, 0x100 ;  /* 0x024400000000eb1d */ /* 0x000fe20000010000 */
[C---:B------:R-:W-:Y:S01]  /*1f00*/  ISETP.GE.AND P2, PT, R16.reuse, UR4, PT ;  /* 0x0000000410007c0c */ /* 0x040fe2000bf46270 */
[----:B------:R-:W-:Y:S02]  /*1f10*/  IMAD.IADD R3, R16, 0x1, R3 ;  /* 0x0000000110037824 */ /* 0x000fe400078e0203 */
[----:B------:R-:W-:-:S03]  /*1f20*/  IMAD.WIDE.U32 R4, R18, R108, R22 ;  /* 0x0000006c12047225 */ /* 0x000fc600078e0016 */
[----:B------:R-:W-:Y:S01]  /*1f30*/  SHF.R.S32.HI R14, RZ, 0x1f, R3 ;  /* 0x0000001fff0e7819 */ /* 0x000fe20000011403 */
[----:B------:R-:W-:Y:S01]  /*1f40*/  IMAD.IADD R89, R9, 0x1, R87 ;  /* 0x0000000109597824 */ /* 0x000fe200078e0257 */
[----:B-----5:R-:W-:Y:S01]  /*1f50*/  SHF.R.S32.HI R9, RZ, 0x1f, R117 ;  /* 0x0000001fff097819 */ /* 0x020fe20000011475 */
[----:B------:R-:W-:Y:S01]  /*1f60*/  IMAD.IADD R5, R5, 0x1, R13 ;  /* 0x0000000105057824 */ /* 0x000fe200078e020d */
[CC--:B------:R-:W-:Y:S01]  /*1f70*/  LEA.HI R8, R14.reuse, R3.reuse, RZ, 0x6 ;  /* 0x000000030e087211 */ /* 0x0c0fe200078f30ff */
[----:B------:R-:W-:Y:S01]  /*1f80*/  IMAD.IADD R11, R13, 0x1, R11 ;  /* 0x000000010d0b7824 */ /* 0x000fe200078e020b */
[----:B------:R-:W-:Y:S01]  /*1f90*/  LEA.HI R44, R14, R3, RZ, 0x3 ;  /* 0x000000030e2c7211 */ /* 0x000fe200078f18ff */
[----:B------:R-:W-:-:S03]  /*1fa0*/  IMAD.WIDE.U32 R96, R117, R108, R4 ;  /* 0x0000006c75607225 */ /* 0x000fc600078e0004 */
[----:B------:R-:W-:Y:S01]  /*1fb0*/  LOP3.LUT R3, R44, 0x38, RZ, 0xc0, !PT ;  /* 0x000000382c037812 */ /* 0x000fe200078ec0ff */
[----:B------:R-:W-:Y:S01]  /*1fc0*/  IMAD.SHL.U32 R8, R8, 0x80, RZ ;  /* 0x0000008008087824 */ /* 0x000fe200078e00ff */
[----:B------:R-:W-:Y:S01]  /*1fd0*/  LOP3.LUT R20, R199, 0x38, R44, 0xf8, !PT ;  /* 0x00000038c7147812 */ /* 0x000fe200078ef82c */
[-C--:B------:R-:W-:Y:S01]  /*1fe0*/  IMAD.WIDE.U32 R12, R18, R6.reuse, R16 ;  /* 0x00000006120c7225 */ /* 0x080fe200078e0010 */
[----:B------:R-:W-:Y:S02]  /*1ff0*/  LOP3.LUT R14, R200, 0x38, R44, 0xf8, !PT ;  /* 0x00000038c80e7812 */ /* 0x000fe400078ef82c */
[----:B------:R-:W-:Y:S01]  /*2000*/  LOP3.LUT R115, R8, 0xffffe000, RZ, 0xc0, !PT ;  /* 0xffffe00008737812 */ /* 0x000fe200078ec0ff */
[----:B------:R-:W-:Y:S01]  /*2010*/  IMAD R4, R9, R6, RZ ;  /* 0x0000000609047224 */ /* 0x000fe200078e02ff */
[----:B------:R-:W-:Y:S01]  /*2020*/  LOP3.LUT R8, R3, 0x1c0, R202, 0xf8, !PT ;  /* 0x000001c003087812 */ /* 0x000fe200078ef8ca */
[----:B------:R-:W-:Y:S01]  /*2030*/  IMAD R3, R19, R40, RZ ;  /* 0x0000002813037224 */ /* 0x000fe200078e02ff */
[----:B------:R-:W-:Y:S01]  /*2040*/  LOP3.LUT R20, R20, R203, RZ, 0x3c, !PT ;  /* 0x000000cb14147212 */ /* 0x000fe200078e3cff */
[----:B------:R-:W-:Y:S01]  /*2050*/  IMAD.MOV.U32 R86, RZ, RZ, R12 ;  /* 0x000000ffff567224 */ /* 0x000fe200078e000c */
[----:B------:R-:W-:Y:S01]  /*2060*/  LOP3.LUT R12, R201, 0x38, R44, 0xf8, !PT ;  /* 0x00000038c90c7812 */ /* 0x000fe200078ef82c */
[----:B------:R-:W-:Y:S01]  /*2070*/  IMAD R27, R18, R41, R3 ;  /* 0x00000029121b7224 */ /* 0x000fe200078e0203 */
[----:B------:R-:W-:Y:S01]  /*2080*/  LOP3.LUT R14, R14, R205, RZ, 0x3c, !PT ;  /* 0x000000cd0e0e7212 */ /* 0x000fe200078e3cff */
[----:B------:R-:W-:Y:S01]  /*2090*/  IMAD R39, R117, R7, R4 ;  /* 0x0000000775277224 */ /* 0x000fe200078e0204 */
[----:B------:R-:W-:Y:S01]  /*20a0*/  IADD3 R4, P1, R92, R90, RZ ;  /* 0x0000005a5c047210 */ /* 0x000fe20007f3e0ff */
[----:B------:R-:W-:Y:S01]  /*20b0*/  IMAD.IADD R32, R101, 0x1, R33 ;  /* 0x0000000165207824 */ /* 0x000fe200078e0221 */
[----:B------:R-:W-:Y:S01]  /*20c0*/  IADD3 R33, P0, R100, R42, RZ ;  /* 0x0000002a64217210 */ /* 0x000fe20007f1e0ff */
[----:B------:R-:W-:Y:S01]  /*20d0*/  IMAD.IADD R5, R27, 0x1, R91 ;  /* 0x000000011b057824 */ /* 0x000fe200078e025b */
[----:B------:R-:W-:Y:S01]  /*20e0*/  LOP3.LUT R12, R12, R207, RZ, 0x3c, !PT ;  /* 0x000000cf0c0c7212 */ /* 0x000fe200078e3cff */
[----:B------:R-:W-:Y:S01]  /*20f0*/  IMAD R28, R9, R108, RZ ;  /* 0x0000006c091c7224 */ /* 0x000fe200078e02ff */
[----:B------:R-:W-:Y:S01]  /*2100*/  IADD3 R111, R20, R115, R204 ;  /* 0x00000073146f7210 */ /* 0x000fe20007ffe0cc */
[----:B------:R-:W-:Y:S01]  /*2110*/  IMAD.IADD R27, R43, 0x1, R27 ;  /* 0x000000012b1b7824 */ /* 0x000fe200078e021b */
[----:B------:R-:W-:Y:S01]  /*2120*/  LOP3.LUT R8, R8, R209, RZ, 0x3c, !PT ;  /* 0x000000d108087212 */ /* 0x000fe200078e3cff */
[----:B------:R-:W-:Y:S01]  /*2130*/  IMAD.IADD R87, R87, 0x1, R13 ;  /* 0x0000000157577824 */ /* 0x000fe200078e020d */
[----:B------:R-:W-:Y:S01]  /*2140*/  IADD3 R112, R14, R115, R206 ;  /* 0x000000730e707210 */ /* 0x000fe20007ffe0ce */
[----:B------:R-:W-:Y:S01]  /*2150*/  IMAD.X R20, R5, 0x1, R93, P1 ;  /* 0x0000000105147824 */ /* 0x000fe200008e065d */
[----:B------:R-:W-:Y:S01]  /*2160*/  IADD3 R107, P1, R4, R92, RZ ;  /* 0x0000005c046b7210 */ /* 0x000fe20007f3e0ff */
[C---:B------:R-:W-:Y:S01]  /*2170*/  IMAD R31, R117.reuse, R109, R28 ;  /* 0x0000006d751f7224 */ /* 0x040fe200078e021c */
[----:B------:R-:W-:Y:S01]  /*2180*/  IADD3 R113, R12, R115, R208 ;  /* 0x000000730c717210 */ /* 0x000fe20007ffe0d0 */
[----:B------:R-:W-:Y:S01]  /*2190*/  IMAD.WIDE.U32 R94, R117, R108, R10 ;  /* 0x0000006c755e7225 */ /* 0x000fe200078e000a */
[----:B------:R-:W-:-:S02]  /*21a0*/  SHF.L.U64.HI R14, R108, 0x6, R109 ;  /* 0x000000066c0e7819 */ /* 0x000fc4000001026d */
[----:B------:R-:W-:Y:S01]  /*21b0*/  LOP3.LUT R34, R44, 0xfffffff8, RZ, 0xc0, !PT ;  /* 0xfffffff82c227812 */ /* 0x000fe200078ec0ff */
[----:B------:R-:W-:Y:S01]  /*21c0*/  IMAD.X R36, R27, 0x1, R32, P0 ;  /* 0x000000011b247824 */ /* 0x000fe200000e0620 */
[----:B------:R-:W-:Y:S01]  /*21d0*/  IADD3 R37, P0, R33, 0x40, RZ ;  /* 0x0000004021257810 */ /* 0x000fe20007f1e0ff */
[CC--:B------:R-:W-:Y:S01]  /*21e0*/  IMAD.WIDE.U32 R88, R117.reuse, R6.reuse, R88 ;  /* 0x0000000675587225 */ /* 0x0c0fe200078e0058 */
[----:B------:R-:W-:Y:S02]  /*21f0*/  SHF.L.U64.HI R109, R108, 0x7, R109 ;  /* 0x000000076c6d7819 */ /* 0x000fe4000001026d */
[----:B------:R-:W-:Y:S01]  /*2200*/  IADD3 R115, R8, R115, R210 ;  /* 0x0000007308737210 */ /* 0x000fe20007ffe0d2 */
[----:B------:R-:W-:Y:S01]  /*2210*/  IMAD.WIDE.U32 R86, R117, R6, R86 ;  /* 0x0000000675567225 */ /* 0x000fe200078e0056 */
[C-C-:B------:R-:W-:Y:S02]  /*2220*/  SHF.L.U64.HI R10, R6.reuse, 0x5, R7.reuse ;  /* 0x00000005060a7819 */ /* 0x140fe40000010207 */
[----:B------:R-:W-:Y:S01]  /*2230*/  SHF.L.U64.HI R9, R6, 0x6, R7 ;  /* 0x0000000606097819 */ /* 0x000fe20000010207 */
[----:B------:R-:W-:Y:S01]  /*2240*/  IMAD.SHL.U32 R13, R108, 0x20, RZ ;  /* 0x000000206c0d7824 */ /* 0x000fe200078e00ff */
[----:B------:R-:W-:Y:S01]  /*2250*/  SHF.L.U64.HI R3, R40, 0x7, R41 ;  /* 0x0000000728037819 */ /* 0x000fe20000010229 */
[C---:B------:R-:W-:Y:S01]  /*2260*/  IMAD.SHL.U32 R12, R108.reuse, 0x40, RZ ;  /* 0x000000406c0c7824 */ /* 0x040fe200078e00ff */
[----:B------:R-:W-:Y:S01]  /*2270*/  SHF.R.S32.HI R41, RZ, 0x1f, R34 ;  /* 0x0000001fff297819 */ /* 0x000fe20000011422 */
[----:B------:R-:W-:Y:S01]  /*2280*/  IMAD.SHL.U32 R11, R108, 0x80, RZ ;  /* 0x000000806c0b7824 */ /* 0x000fe200078e00ff */
[----:B------:R-:W-:Y:S01]  /*2290*/  SHF.L.U64.HI R108, R6, 0x7, R7 ;  /* 0x00000007066c7819 */ /* 0x000fe20000010207 */
[----:B------:R-:W-:-:S02]  /*22a0*/  IMAD.IADD R29, R97, 0x1, R31 ;  /* 0x00000001611d7824 */ /* 0x000fc400078e021f */
[----:B------:R-:W-:Y:S02]  /*22b0*/  IMAD.IADD R30, R31, 0x1, R95 ;  /* 0x000000011f1e7824 */ /* 0x000fe400078e025f */
[C---:B------:R-:W-:Y:S02]  /*22c0*/  IMAD.SHL.U32 R8, R6.reuse, 0x20, RZ ;  /* 0x0000002006087824 */ /* 0x040fe400078e00ff */
[----:B------:R-:W-:Y:S02]  /*22d0*/  IMAD.SHL.U32 R7, R6, 0x40, RZ ;  /* 0x0000004006077824 */ /* 0x000fe400078e00ff */
[----:B------:R-:W-:Y:S01]  /*22e0*/  IMAD.X R28, R20, 0x1, R93, P1 ;  /* 0x00000001141c7824 */ /* 0x000fe200008e065d */
[----:B------:R-:W-:Y:S01]  /*22f0*/  ISETP.GE.AND P1, PT, R196, UR4, PT ;  /* 0x00000004c4007c0c */ /* 0x000fe2000bf26270 */
[----:B------:R-:W-:Y:S02]  /*2300*/  IMAD.IADD R31, R89, 0x1, R39 ;  /* 0x00000001591f7824 */ /* 0x000fe400078e0227 */
[----:B------:R-:W-:Y:S01]  /*2310*/  IMAD.IADD R38, R39, 0x1, R87 ;  /* 0x0000000127267824 */ /* 0x000fe200078e0257 */
[----:B------:R-:W-:Y:S01]  /*2320*/  SHF.R.S32.HI R39, RZ, 0x3, R44 ;  /* 0x00000003ff277819 */ /* 0x000fe2000001142c */
[----:B------:R-:W-:-:S02]  /*2330*/  IMAD.SHL.U32 R6, R6, 0x80, RZ ;  /* 0x0000008006067824 */ /* 0x000fc400078e00ff */
[----:B------:R-:W-:Y:S02]  /*2340*/  IMAD.X R102, RZ, RZ, R32, P3 ;  /* 0x000000ffff667224 */ /* 0x000fe400018e0620 */
[----:B------:R-:W-:Y:S02]  /*2350*/  IMAD.X R103, RZ, RZ, R36, P0 ;  /* 0x000000ffff677224 */ /* 0x000fe400000e0624 */
[----:B------:R-:W-:-:S07]  /*2360*/  IMAD.IADD R104, R99, 0x1, R45 ;  /* 0x0000000163687824 */ /* 0x000fce00078e022d */
.L_x_7848:
        /* <DEDUP_REMOVED lines=18> */
[----:B------:R-:W-:Y:S01]  /*2490*/  IMAD R47, R44, R11, R46 ;  /* 0x0000000b2c2f7224 */ /* 0x000fe200078e022e */
        /* <DEDUP_REMOVED lines=37> */
.L_x_7767:
[----:B------:R-:W-:Y:S05]  /*26f0*/  BSYNC B1 ;  /* 0x0000000000017941 */ /* 0x000fea0003800000 */
.L_x_7766:
        /* <DEDUP_REMOVED lines=42> */
.L_x_7769:
[----:B------:R-:W-:Y:S05]  /*29a0*/  BSYNC B1 ;  /* 0x0000000000017941 */ /* 0x000fea0003800000 */
.L_x_7768:
        /* <DEDUP_REMOVED lines=48> */
.L_x_7771:
[----:B------:R-:W-:Y:S05]  /*2cb0*/  BSYNC B1 ;  /* 0x0000000000017941 */ /* 0x000fea0003800000 */
.L_x_7770:
        /* <DEDUP_REMOVED lines=31> */
.L_x_7773:
[----:B------:R-:W-:Y:S05]  /*2eb0*/  BSYNC B1 ;  /* 0x0000000000017941 */ /* 0x000fea0003800000 */
.L_x_7772:
[----:B01---5:R-:W-:Y:S01]  /*2ec0*/  IMAD.MOV.U32 R44, RZ, RZ, R56 ;  /* 0x000000ffff2c7224 */ /* 0x023fe200078e0038 */
[----:B------:R-:W-:Y:S01]  /*2ed0*/  ISETP.NE.AND P0, PT, R197, 0x3, PT ;  /* 0x00000003c500780c */ /* 0x000fe20003f05270 */
        /* <DEDUP_REMOVED lines=30> */
[----:B------:R-:W-:Y:S01]  /*30c0*/  PRMT R139, R47, 0x7610, R139 ;  /* 0x000076102f8b7816 */ /* 0x000fe2000000008b */
[----:B------:R-:W-:Y:S06]  /*30d0*/  @!P0 BRA `(.L_x_7774) ;  /* 0x0000000000048947 */ /* 0x000fec0003800000 */
[----:B------:R-:W-:Y:S01]  /*30e0*/  BPT.TRAP 0x1 ;  /* 0x000000040000795c */ /* 0x000fe20000300000 */
.L_x_7774:
[----:B------:R-:W-:Y:S01]  /*30f0*/  IMAD R105, R184, 0x8, R2 ;  /* 0x00000008b8697824 */ /* 0x000fe200078e0202 */
[----:B------:R-:W-:Y:S01]  /*3100*/  SHF.L.U32 R122, R191, 0x1f, RZ ;  /* 0x0000001fbf7a7819 */ /* 0x000fe200000006ff */
[----:B------:R-:W-:Y:S03]  /*3110*/  BSSY B1, `(.L_x_7775) ;  /* 0x0000003000017945 */ /* 0x000fe60003800000 */
[----:B------:R-:W0:Y:S02]  /*3120*/  SYNCS.PHASECHK.TRANS64.TRYWAIT P6, [R105+URZ+0x28890], R122 ;  /* 0x0288907a690075a7 */ /* 0x000e2400080c017f */
[----:B0-----:R-:W-:Y:S05]  /*3130*/  @!P6 BRA `(.L_x_7776) ;  /* 0x000001c400f8e947 */ /* 0x001fea0003800000 */
.L_x_8083:
[----:B------:R-:W-:Y:S05]  /*3140*/  BSYNC B1 ;  /* 0x0000000000017941 */ /* 0x000fea0003800000 */
.L_x_7775:
        /* <DEDUP_REMOVED lines=14> */
[----:B------:R-:W-:Y:S02]  /*3230*/  SHF.R.U64 R160, R82, 0x10, R83 ;  /* 0x0000001052a07819 */ /* 0x000fe40000001253 */
        /* <DEDUP_REMOVED lines=15> */
[----:B------:R-:W-:-:S02]  /*3330*/  IMAD.U32 R47, R45, 0x10000, RZ ;  /* 0x000100002d2f7824 */ /* 0x000fc400078e00ff */
[C---:B------:R-:W-:Y:S01]  /*3340*/  FMUL.FTZ R164, R76.reuse, R160 ;  /* 0x000000a04ca47220 */ /* 0x040fe20000410000 */
[-C--:B------:R-:W-:Y:S01]  /*3350*/  FMUL.FTZ R163, R76, R83.reuse ;  /* 0x000000534ca37220 */ /* 0x080fe20000410000 */
[C---:B------:R-:W-:Y:S01]  /*3360*/  IMAD.U32 R45, R44.reuse, 0x10000, RZ ;  /* 0x000100002c2d7824 */ /* 0x040fe200078e00ff */
[----:B------:R-:W-:Y:S01]  /*3370*/  LOP3.LUT R44, R44, 0xffff0000, RZ, 0xc0, !PT ;  /* 0xffff00002c2c7812 */ /* 0x000fe200078ec0ff */
[----:B------:R-:W-:Y:S01]  /*3380*/  FMUL.FTZ R165, R81, R162 ;  /* 0x000000a251a57220 */ /* 0x000fe20000410000 */
        /* <DEDUP_REMOVED lines=21> */
.L_x_7782:
[----:B------:R-:W-:Y:S05]  /*34e0*/  BSYNC B3 ;  /* 0x0000000000037941 */ /* 0x000fea0003800000 */
.L_x_7781:
[----:B------:R-:W-:Y:S02]  /*34f0*/  ULDC.64 UR4, c[0x0][0x2d8] ;  /* 0x0000b60000047ab9 */ /* 0x000fe40000000a00 */
[----:B------:R-:W-:-:S04]  /*3500*/  LEA R76, P3, R77, UR4, 0x1 ;  /* 0x000000044d4c7c11 */ /* 0x000fc8000f8608ff */
[----:B------:R-:W-:-:S05]  /*3510*/  LEA.HI.X R77, R77, UR5, R156, 0x1, P3 ;  /* 0x000000054d4d7c11 */ /* 0x000fca00098f0c9c */
[----:B--2---:R1:W-:Y:S04]  /*3520*/  STG.E.128 desc[UR38][R76.64], R44 ;  /* 0x0000002c4c007986 */ /* 0x0043e8000c101d26 */
.L_x_7780:
[----:B------:R-:W-:Y:S05]  /*3530*/  BSYNC B2 ;  /* 0x0000000000027941 */ /* 0x000fea0003800000 */
.L_x_7779:
        /* <DEDUP_REMOVED lines=11> */
[----:B------:R-:W-:Y:S02]  /*35f0*/  PRMT R144, R144, 0x5410, R77 ;  /* 0x0000541090907816 */ /* 0x000fe4000000004d */
[----:B------:R-:W-:Y:S02]  /*3600*/  PRMT R141, R141, 0x5410, R76 ;  /* 0x000054108d8d7816 */ /* 0x000fe4000000004c */
[----:B------:R-:W-:Y:S01]  /*3610*/  SHF.R.U64 R83, R72, 0x10, R73 ;  /* 0x0000001048537819 */ /* 0x000fe20000001249 */
[C---:B------:R-:W-:Y:S01]  /*3620*/  IMAD.U32 R72, R46.reuse, 0x10000, RZ ;  /* 0x000100002e487824 */ /* 0x040fe200078e00ff */
        /* <DEDUP_REMOVED lines=15> */
[----:B------:R-:W-:Y:S01]  /*3720*/  FMUL.FTZ R83, R47, R80 ;  /* 0x000000502f537220 */ /* 0x000fe20000410000 */
[----:B------:R-:W-:Y:S01]  /*3730*/  LOP3.LUT R141, R141, 0xffff0000, RZ, 0xc0, !PT ;  /* 0xffff00008d8d7812 */ /* 0x000fe200078ec0ff */
[----:B------:R-:W-:Y:S01]  /*3740*/  FFMA.FTZ R72, R72, R81, R73 ;  /* 0x0000005148487223 */ /* 0x000fe20000010049 */
[----:B------:R-:W-:Y:S01]  /*3750*/  FMUL.FTZ R47, R47, R76 ;  /* 0x0000004c2f2f7220 */ /* 0x000fe20000410000 */
[----:B------:R-:W-:Y:S01]  /*3760*/  LOP3.LUT R44, R44, 0xffff0000, RZ, 0xc0, !PT ;  /* 0xffff00002c2c7812 */ /* 0x000fe200078ec0ff */
[----:B------:R-:W-:Y:S01]  /*3770*/  FMUL.FTZ R73, R75, R144 ;  /* 0x000000904b497220 */ /* 0x000fe20000410000 */
[----:B------:R-:W-:-:S02]  /*3780*/  IMAD.U32 R142, R142, 0x10000, RZ ;  /* 0x000100008e8e7824 */ /* 0x000fc400078e00ff */
[-C--:B------:R-:W-:Y:S01]  /*3790*/  FMUL.FTZ R75, R75, R141.reuse ;  /* 0x0000008d4b4b7220 */ /* 0x080fe20000410000 */
        /* <DEDUP_REMOVED lines=15> */
.L_x_7784:
[----:B------:R-:W-:Y:S05]  /*3890*/  BSYNC B2 ;  /* 0x0000000000027941 */ /* 0x000fea0003800000 */
.L_x_7783:
[----:B------:R-:W-:Y:S02]  /*38a0*/  ULDC.64 UR4, c[0x0][0x2d8] ;  /* 0x0000b60000047ab9 */ /* 0x000fe40000000a00 */
[----:B------:R-:W-:-:S04]  /*38b0*/  LEA R72, P3, R154, UR4, 0x1 ;  /* 0x000000049a487c11 */ /* 0x000fc8000f8608ff */
[----:B------:R-:W-:-:S05]  /*38c0*/  LEA.HI.X R73, R154, UR5, R153, 0x1, P3 ;  /* 0x000000059a497c11 */ /* 0x000fca00098f0c99 */
[----:B--2---:R2:W-:Y:S04]  /*38d0*/  STG.E.128 desc[UR38][R72.64], R44 ;  /* 0x0000002c48007986 */ /* 0x0045e8000c101d26 */
.L_x_7778:
[----:B------:R-:W-:Y:S05]  /*38e0*/  BSYNC B1 ;  /* 0x0000000000017941 */ /* 0x000fea0003800000 */
.L_x_7777:
        /* <DEDUP_REMOVED lines=58> */
.L_x_7790:
[----:B------:R-:W-:Y:S05]  /*3c90*/  BSYNC B3 ;  /* 0x0000000000037941 */ /* 0x000fea0003800000 */
.L_x_7789:
[----:B------:R-:W-:Y:S02]  /*3ca0*/  ULDC.64 UR4, c[0x0][0x2d8] ;  /* 0x0000b60000047ab9 */ /* 0x000fe40000000a00 */
[----:B------:R-:W-:-:S04]  /*3cb0*/  LEA R68, P3, R74, UR4, 0x1 ;  /* 0x000000044a447c11 */ /* 0x000fc8000f8608ff */
[----:B------:R-:W-:-:S05]  /*3cc0*/  LEA.HI.X R69, R74, UR5, R75, 0x1, P3 ;  /* 0x000000054a457c11 */ /* 0x000fca00098f0c4b */
[----:B--2---:R2:W-:Y:S04]  /*3cd0*/  STG.E.128 desc[UR38][R68.64], R44 ;  /* 0x0000002c44007986 */ /* 0x0045e8000c101d26 */
.L_x_7788:
[----:B------:R-:W-:Y:S05]  /*3ce0*/  BSYNC B2 ;  /* 0x0000000000027941 */ /* 0x000fea0003800000 */
.L_x_7787:
        /* <DEDUP_REMOVED lines=53> */
.L_x_7792:
[----:B------:R-:W-:Y:S05]  /*4040*/  BSYNC B2 ;  /* 0x0000000000027941 */ /* 0x000fea0003800000 */
.L_x_7791:
[----:B------:R-:W-:Y:S02]  /*4050*/  ULDC.64 UR4, c[0x0][0x2d8] ;  /* 0x0000b60000047ab9 */ /* 0x000fe40000000a00 */
[----:B------:R-:W-:-:S04]  /*4060*/  LEA R64, P3, R72, UR4, 0x1 ;  /* 0x0000000448407c11 */ /* 0x000fc8000f8608ff */
[----:B------:R-:W-:-:S05]  /*4070*/  LEA.HI.X R65, R72, UR5, R77, 0x1, P3 ;  /* 0x0000000548417c11 */ /* 0x000fca00098f0c4d */
[----:B--2---:R3:W-:Y:S04]  /*4080*/  STG.E.128 desc[UR38][R64.64], R44 ;  /* 0x0000002c40007986 */ /* 0x0047e8000c101d26 */
.L_x_7786:
[----:B------:R-:W-:Y:S05]  /*4090*/  BSYNC B1 ;  /* 0x0000000000017941 */ /* 0x000fea0003800000 */
.L_x_7785:
[----:B------:R-:W-:Y:S01]  /*40a0*/  ISETP.NE.AND P3, PT, R143, RZ, PT ;  /* 0x000000ff8f00720c */ /* 0x000fe20003f65270 */
[----:B------:R-:W-:-:S12]  /*40b0*/  BSSY B1, `(.L_x_7793) ;  /* 0x000007a000017945 */ /* 0x000fd80003800000 */
[----:B------:R-:W-:Y:S05]  /*40c0*/  @P3 BRA `(.L_x_7794) ;  /* 0x0000000400e03947 */ /* 0x000fea0003800000 */
[----:B------:R-:W-:Y:S01]  /*40d0*/  IADD3 R70, P3, P4, R4, R118, R16 ;  /* 0x0000007604467210 */ /* 0x000fe20007c7e010 */
        /* <DEDUP_REMOVED lines=55> */
.L_x_7798:
[----:B------:R-:W-:Y:S05]  /*4450*/  BSYNC B3 ;  /* 0x0000000000037941 */ /* 0x000fea0003800000 */
.L_x_7797:
[----:B------:R-:W-:Y:S02]  /*4460*/  ULDC.64 UR4, c[0x0][0x2d8] ;  /* 0x0000b60000047ab9 */ /* 0x000fe40000000a00 */
[----:B------:R-:W-:-:S04]  /*4470*/  LEA R60, P3, R68, UR4, 0x1 ;  /* 0x00000004443c7c11 */ /* 0x000fc8000f8608ff */
[----:B------:R-:W-:-:S05]  /*4480*/  LEA.HI.X R61, R68, UR5, R73, 0x1, P3 ;  /* 0x00000005443d7c11 */ /* 0x000fca00098f0c49 */
[----:B--2---:R4:W-:Y:S04]  /*4490*/  STG.E.128 desc[UR38][R60.64], R44 ;  /* 0x0000002c3c007986 */ /* 0x0049e8000c101d26 */
.L_x_7796:
[----:B------:R-:W-:Y:S05]  /*44a0*/  BSYNC B2 ;  /* 0x0000000000027941 */ /* 0x000fea0003800000 */
.L_x_7795:
        /* <DEDUP_REMOVED lines=53> */
.L_x_7800:
[----:B------:R-:W-:Y:S05]  /*4800*/  BSYNC B2 ;  /* 0x0000000000027941 */ /* 0x000fea0003800000 */
.L_x_7799:
[----:B------:R-:W-:Y:S02]  /*4810*/  ULDC.64 UR4, c[0x0][0x2d8] ;  /* 0x0000b60000047ab9 */ /* 0x000fe40000000a00 */
[----:B------:R-:W-:-:S04]  /*4820*/  LEA R56, P3, R64, UR4, 0x1 ;  /* 0x0000000440387c11 */ /* 0x000fc8000f8608ff */
[----:B------:R-:W-:-:S05]  /*4830*/  LEA.HI.X R57, R64, UR5, R69, 0x1, P3 ;  /* 0x0000000540397c11 */ /* 0x000fca00098f0c45 */
[----:B--2---:R1:W-:Y:S04]  /*4840*/  STG.E.128 desc[UR38][R56.64], R44 ;  /* 0x0000002c38007986 */ /* 0x0043e8000c101d26 */
.L_x_7794:
[----:B------:R-:W-:Y:S05]  /*4850*/  BSYNC B1 ;  /* 0x0000000000017941 */ /* 0x000fea0003800000 */
.L_x_7793:
        /* <DEDUP_REMOVED lines=56> */
.L_x_7805:
[----:B------:R-:W-:Y:S05]  /*4be0*/  BSYNC B2 ;  /* 0x0000000000027941 */ /* 0x000fea0003800000 */
.L_x_7804:
[----:B------:R-:W-:Y:S01]  /*4bf0*/  ULDC.64 UR4, c[0x0][0x2d8] ;  /* 0x0000b60000047ab9 */ /* 0x000fe20000000a00 */
[----:B------:R-:W-:Y:S01]  /*4c00*/  IMAD.X R54, R57, 0x1, R32, P3 ;  /* 0x0000000139367824 */ /* 0x000fe200018e0620 */
[----:B------:R-:W-:-:S04]  /*4c10*/  LEA R52, P3, R63, UR4, 0x1 ;  /* 0x000000043f347c11 */ /* 0x000fc8000f8608ff */
[----:B------:R-:W-:-:S05]  /*4c20*/  LEA.HI.X R53, R63, UR5, R54, 0x1, P3 ;  /* 0x000000053f357c11 */ /* 0x000fca00098f0c36 */
[----:B--2---:R1:W-:Y:S04]  /*4c30*/  STG.E.128 desc[UR38][R52.64], R44 ;  /* 0x0000002c34007986 */ /* 0x0043e8000c101d26 */
.L_x_7803:
[----:B------:R-:W-:Y:S05]  /*4c40*/  BSYNC B1 ;  /* 0x0000000000017941 */ /* 0x000fea0003800000 */
.L_x_7802:
        /* <DEDUP_REMOVED lines=52> */
.L_x_7807:
[----:B------:R-:W-:Y:S05]  /*4f90*/  BSYNC B1 ;  /* 0x0000000000017941 */ /* 0x000fea0003800000 */
.L_x_7806:
[----:B------:R-:W-:Y:S01]  /*4fa0*/  ULDC.64 UR4, c[0x0][0x2d8] ;  /* 0x0000b60000047ab9 */ /* 0x000fe20000000a00 */
[----:B------:R-:W-:Y:S01]  /*4fb0*/  IMAD.X R57, R57, 0x1, R102, P3 ;  /* 0x0000000139397824 */ /* 0x000fe200018e0666 */
[----:B------:R-:W-:-:S04]  /*4fc0*/  LEA R48, P3, R56, UR4, 0x1 ;  /* 0x0000000438307c11 */ /* 0x000fc8000f8608ff */
[----:B------:R-:W-:-:S05]  /*4fd0*/  LEA.HI.X R49, R56, UR5, R57, 0x1, P3 ;  /* 0x0000000538317c11 */ /* 0x000fca00098f0c39 */
[----:B--2---:R1:W-:Y:S01]  /*4fe0*/  STG.E.128 desc[UR38][R48.64], R44 ;  /* 0x0000002c30007986 */ /* 0x0043e2000c101d26 */
[----:B------:R-:W-:Y:S05]  /*4ff0*/  BRA `(.L_x_7801) ;  /* 0x00000030007c7947 */ /* 0x000fea0003800000 */
.L_x_7765:
        /* <DEDUP_REMOVED lines=84> */
.L_x_7809:
[----:B------:R-:W-:Y:S05]  /*5540*/  BSYNC B1 ;  /* 0x0000000000017941 */ /* 0x000fea0003800000 */
.L_x_7808:
[----:B-----5:R-:W-:Y:S01]  /*5550*/  IMAD.MOV.U32 R76, RZ, RZ, R70 ;  /* 0x000000ffff4c7224 */ /* 0x020fe200078e0046 */
        /* <DEDUP_REMOVED lines=66> */
.L_x_7810:
        /* <DEDUP_REMOVED lines=9> */
.L_x_8084:
[----:B------:R-:W-:Y:S05]  /*5a10*/  BSYNC B1 ;  /* 0x0000000000017941 */ /* 0x000fea0003800000 */
.L_x_7811:
        /* <DEDUP_REMOVED lines=34> */
[----:B------:R-:W-:Y:S02]  /*5c40*/  SHF.R.U64 R167, R46, 0x10, R47 ;  /* 0x000000102ea77819 */ /* 0x000fe4000000122f */
[----:B------:R-:W-:Y:S02]  /*5c50*/  PRMT R163, R163, 0x5410, R172 ;  /* 0x00005410a3a37816 */ /* 0x000fe400000000ac */
[----:B------:R-:W-:Y:S02]  /*5c60*/  PRMT R165, R165, 0x5410, R170 ;  /* 0x00005410a5a57816 */ /* 0x000fe400000000aa */
[----:B------:R-:W-:Y:S01]  /*5c70*/  SHF.R.U64 R166, R48, 0x10, R49 ;  /* 0x0000001030a67819 */ /* 0x000fe20000001231 */
[----:B------:R-:W-:Y:S01]  /*5c80*/  IMAD.U32 R49, R82, 0x10000, RZ ;  /* 0x0001000052317824 */ /* 0x000fe200078e00ff */
[--C-:B------:R-:W-:Y:S01]  /*5c90*/  SHF.R.U64 R169, R50, 0x10, R51.reuse ;  /* 0x0000001032a97819 */ /* 0x100fe20000001233 */
[----:B-1----:R-:W-:Y:S01]  /*5ca0*/  IMAD.U32 R48, R78, 0x10000, RZ ;  /* 0x000100004e307824 */ /* 0x002fe200078e00ff */
[----:B------:R-:W-:Y:S01]  /*5cb0*/  SHF.R.U32.HI R171, RZ, 0x10, R51 ;  /* 0x00000010ffab7819 */ /* 0x000fe20000011633 */
[----:B------:R-:W-:Y:S01]  /*5cc0*/  IMAD.U32 R51, R77, 0x10000, RZ ;  /* 0x000100004d337824 */ /* 0x000fe200078e00ff */
[----:B------:R-:W-:Y:S01]  /*5cd0*/  PRMT R164, R164, 0x5410, R167 ;  /* 0x00005410a4a47816 */ /* 0x000fe200000000a7 */
[----:B------:R-:W-:Y:S01]  /*5ce0*/  IMAD.U32 R167, R163, 0x10000, RZ ;  /* 0x00010000a3a77824 */ /* 0x000fe200078e00ff */
[----:B------:R-:W-:-:S02]  /*5cf0*/  SHF.R.U32.HI R173, RZ, 0x10, R47 ;  /* 0x00000010ffad7819 */ /* 0x000fc4000001162f */
[----:B------:R-:W-:Y:S01]  /*5d00*/  LOP3.LUT R46, R77, 0xffff0000, RZ, 0xc0, !PT ;  /* 0xffff00004d2e7812 */ /* 0x000fe200078ec0ff */
[C---:B------:R-:W-:Y:S01]  /*5d10*/  IMAD.U32 R77, R79.reuse, 0x10000, RZ ;  /* 0x000100004f4d7824 */ /* 0x040fe200078e00ff */
[----:B------:R-:W-:Y:S01]  /*5d20*/  LOP3.LUT R47, R79, 0xffff0000, RZ, 0xc0, !PT ;  /* 0xffff00004f2f7812 */ /* 0x000fe200078ec0ff */
[C---:B------:R-:W-:Y:S01]  /*5d30*/  IMAD.U32 R79, R83.reuse, 0x10000, RZ ;  /* 0x00010000534f7824 */ /* 0x040fe200078e00ff */
[----:B------:R-:W-:Y:S01]  /*5d40*/  LOP3.LUT R50, R83, 0xffff0000, RZ, 0xc0, !PT ;  /* 0xffff000053327812 */ /* 0x000fe200078ec0ff */
[----:B------:R-:W-:Y:S01]  /*5d50*/  IMAD.U32 R83, R165, 0x10000, RZ ;  /* 0x00010000a5537824 */ /* 0x000fe200078e00ff */
[----:B------:R-:W-:Y:S02]  /*5d60*/  LOP3.LUT R81, R81, 0xffff0000, RZ, 0xc0, !PT ;  /* 0xffff000051517812 */ /* 0x000fe400078ec0ff */
        /* <DEDUP_REMOVED lines=10> */
[----:B------:R-:W-:Y:S01]  /*5e10*/  SHF.R.U64 R156, R44, 0x10, R45 ;  /* 0x000000102c9c7819 */ /* 0x000fe2000000122d */
[----:B------:R-:W-:-:S02]  /*5e20*/  IMAD.U32 R166, R162, 0x10000, RZ ;  /* 0x00010000a2a67824 */ /* 0x000fc400078e00ff */
[----:B------:R-:W-:Y:S01]  /*5e30*/  FFMA.FTZ R51, R51, R167, R170 ;  /* 0x000000a733337223 */ /* 0x000fe200000100aa */
[-C--:B------:R-:W-:Y:S01]  /*5e40*/  FMUL.FTZ R81, R81, R158.reuse ;  /* 0x0000009e51517220 */ /* 0x080fe20000410000 */
[----:B------:R-:W-:Y:S01]  /*5e50*/  PRMT R156, R128, 0x5432, R156 ;  /* 0x00005432809c7816 */ /* 0x000fe2000000009c */
[C---:B------:R-:W-:Y:S01]  /*5e60*/  FFMA.FTZ R158, R46.reuse, R158, -R165 ;  /* 0x0000009e2e9e7223 */ /* 0x040fe200000108a5 */
[C---:B------:R-:W-:Y:S01]  /*5e70*/  FMUL.FTZ R170, R79.reuse, R168 ;  /* 0x000000a84faa7220 */ /* 0x040fe20000410000 */
[-C--:B------:R-:W-:Y:S01]  /*5e80*/  FMUL.FTZ R165, R79, R166.reuse ;  /* 0x000000a64fa57220 */ /* 0x080fe20000410000 */
[----:B------:R-:W-:Y:S01]  /*5e90*/  FFMA.FTZ R46, R46, R163, R81 ;  /* 0x000000a32e2e7223 */ /* 0x000fe20000010051 */
[----:B------:R-:W-:Y:S02]  /*5ea0*/  IMAD.U32 R45, R80, 0x10000, RZ ;  /* 0x00010000502d7824 */ /* 0x000fe400078e00ff */
[----:B------:R-:W-:Y:S01]  /*5eb0*/  FFMA.FTZ R79, R77, R166, -R170 ;  /* 0x000000a64d4f7223 */ /* 0x000fe200000108aa */
[----:B------:R-:W-:Y:S01]  /*5ec0*/  LOP3.LUT R171, R171, 0xffff0000, RZ, 0xc0, !PT ;  /* 0xffff0000abab7812 */ /* 0x000fe200078ec0ff */
[----:B------:R-:W-:Y:S01]  /*5ed0*/  FFMA.FTZ R77, R77, R168, R165 ;  /* 0x000000a84d4d7223 */ /* 0x000fe200000100a5 */
[----:B------:R-:W-:Y:S01]  /*5ee0*/  LOP3.LUT R162, R162, 0xffff0000, RZ, 0xc0, !PT ;  /* 0xffff0000a2a27812 */ /* 0x000fe200078ec0ff */
[----:B------:R-:W-:Y:S01]  /*5ef0*/  IMAD.U32 R81, R156, 0x10000, RZ ;  /* 0x000100009c517824 */ /* 0x000fe200078e00ff */
[----:B------:R-:W-:Y:S01]  /*5f00*/  LOP3.LUT R80, R80, 0xffff0000, RZ, 0xc0, !PT ;  /* 0xffff000050507812 */ /* 0x000fe200078ec0ff */
[C---:B------:R-:W-:Y:S01]  /*5f10*/  IMAD.U32 R163, R161.reuse, 0x10000, RZ ;  /* 0x00010000a1a37824 */ /* 0x040fe200078e00ff */
[----:B------:R-:W-:Y:S01]  /*5f20*/  LOP3.LUT R165, R161, 0xffff0000, RZ, 0xc0, !PT ;  /* 0xffff0000a1a57812 */ /* 0x000fe200078ec0ff */
[----:B------:R-:W-:Y:S01]  /*5f30*/  IMAD.U32 R44, R76, 0x10000, RZ ;  /* 0x000100004c2c7824 */ /* 0x000fe200078e00ff */
[----:B------:R-:W-:Y:S01]  /*5f40*/  LOP3.LUT R161, R156, 0xffff0000, RZ, 0xc0, !PT ;  /* 0xffff00009ca17812 */ /* 0x000fe200078ec0ff */
[C---:B------:R-:W-:Y:S01]  /*5f50*/  FMUL.FTZ R156, R45.reuse, R81 ;  /* 0x000000512d9c7220 */ /* 0x040fe20000410000 */
[----:B------:R-:W-:Y:S01]  /*5f60*/  LOP3.LUT R76, R76, 0xffff0000, RZ, 0xc0, !PT ;  /* 0xffff00004c4c7812 */ /* 0x000fe200078ec0ff */
[----:B------:R-:W-:Y:S01]  /*5f70*/  FMUL.FTZ R166, R50, R171 ;  /* 0x000000ab32a67220 */ /* 0x000fe20000410000 */
[----:B------:R-:W-:Y:S01]  /*5f80*/  PRMT R160, R160, 0x5410, R169 ;  /* 0x00005410a0a07816 */ /* 0x000fe200000000a9 */
[-C--:B------:R-:W-:Y:S01]  /*5f90*/  FMUL.FTZ R168, R50, R162.reuse ;  /* 0x000000a232a87220 */ /* 0x080fe20000410000 */
[----:B------:R-:W-:Y:S01]  /*5fa0*/  FMUL.FTZ R167, R45, R163 ;  /* 0x000000a32da77220 */ /* 0x000fe20000410000 */
[----:B------:R-:W-:Y:S01]  /*5fb0*/  FMUL.FTZ R45, R80, R165 ;  /* 0x000000a5502d7220 */ /* 0x000fe20000410000 */
[C---:B------:R-:W-:Y:S01]  /*5fc0*/  FFMA.FTZ R156, R44.reuse, R163, R156 ;  /* 0x000000a32c9c7223 */ /* 0x040fe2000001009c */
[C---:B------:R-:W-:Y:S01]  /*5fd0*/  FFMA.FTZ R50, R47.reuse, R162, -R166 ;  /* 0x000000a22f327223 */ /* 0x040fe200000108a6 */
[----:B------:R-:W-:Y:S01]  /*5fe0*/  FFMA.FTZ R168, R47, R171, R168 ;  /* 0x000000ab2fa87223 */ /* 0x000fe200000100a8 */
[----:B------:R-:W-:Y:S01]  /*5ff0*/  FFMA.FTZ R167, R44, R81, -R167 ;  /* 0x000000512ca77223 */ /* 0x000fe200000108a7 */
[-C--:B------:R-:W-:Y:S01]  /*6000*/  FMUL.FTZ R163, R80, R161.reuse ;  /* 0x000000a150a37220 */ /* 0x080fe20000410000 */
[----:B------:R-:W-:Y:S01]  /*6010*/  LOP3.LUT R82, R82, 0xffff0000, RZ, 0xc0, !PT ;  /* 0xffff000052527812 */ /* 0x000fe200078ec0ff */
[----:B------:R-:W-:Y:S01]  /*6020*/  FFMA.FTZ R80, R76, R161, -R45 ;  /* 0x000000a14c507223 */ /* 0x000fe2000001082d */
[C---:B------:R-:W-:Y:S01]  /*6030*/  IMAD.U32 R47, R160.reuse, 0x10000, RZ ;  /* 0x00010000a02f7824 */ /* 0x040fe200078e00ff */
[----:B------:R-:W-:Y:S01]  /*6040*/  LOP3.LUT R81, R160, 0xffff0000, RZ, 0xc0, !PT ;  /* 0xffff0000a0517812 */ /* 0x000fe200078ec0ff */
[C---:B------:R-:W-:Y:S01]  /*6050*/  IMAD.U32 R44, R164.reuse, 0x10000, RZ ;  /* 0x00010000a42c7824 */ /* 0x040fe200078e00ff */
[----:B------:R-:W-:Y:S01]  /*6060*/  LOP3.LUT R45, R164, 0xffff0000, RZ, 0xc0, !PT ;  /* 0xffff0000a42d7812 */ /* 0x000fe200078ec0ff */
[----:B------:R-:W-:Y:S01]  /*6070*/  FFMA.FTZ R163, R76, R165, R163 ;  /* 0x000000a54ca37223 */ /* 0x000fe200000100a3 */
[C---:B------:R-:W-:Y:S01]  /*6080*/  FMUL.FTZ R161, R49.reuse, R47 ;  /* 0x0000002f31a17220 */ /* 0x040fe20000410000 */
[-C--:B------:R-:W-:Y:S01]  /*6090*/  FMUL.FTZ R76, R49, R44.reuse ;  /* 0x0000002c314c7220 */ /* 0x080fe20000410000 */
[----:B------:R-:W-:Y:S01]  /*60a0*/  LOP3.LUT R78, R78, 0xffff0000, RZ, 0xc0, !PT ;  /* 0xffff00004e4e7812 */ /* 0x000fe200078ec0ff */
[C---:B------:R-:W-:Y:S01]  /*60b0*/  FMUL.FTZ R49, R82.reuse, R81 ;  /* 0x0000005152317220 */ /* 0x040fe20000410000 */
[----:B------:R-:W-:Y:S01]  /*60c0*/  FMUL.FTZ R82, R82, R45 ;  /* 0x0000002d52527220 */ /* 0x000fe20000410000 */
[C---:B------:R-:W-:Y:S01]  /*60d0*/  FFMA.FTZ R76, R48.reuse, R47, R76 ;  /* 0x0000002f304c7223 */ /* 0x040fe2000001004c */
[----:B------:R-:W-:Y:S01]  /*60e0*/  FFMA.FTZ R161, R48, R44, -R161 ;  /* 0x0000002c30a17223 */ /* 0x000fe200000108a1 */
        /* <DEDUP_REMOVED lines=15> */
.L_x_7816:
[----:B------:R-:W-:Y:S05]  /*61e0*/  BSYNC B2 ;  /* 0x0000000000027941 */ /* 0x000fea0003800000 */
.L_x_7815:
        /* <DEDUP_REMOVED lines=11> */
.L_x_7814:
[----:B------:R-:W-:Y:S05]  /*62a0*/  BSYNC B1 ;  /* 0x0000000000017941 */ /* 0x000fea0003800000 */
.L_x_7813:
        /* <DEDUP_REMOVED lines=35> */
[--C-:B------:R-:W-:Y:S02]  /*64e0*/  SHF.R.U64 R157, R54, 0x10, R55.reuse ;  /* 0x00000010369d7819 */ /* 0x100fe40000001237 */
[----:B------:R-:W-:-:S02]  /*64f0*/  SHF.R.U32.HI R156, RZ, 0x10, R55 ;  /* 0x00000010ff9c7819 */ /* 0x000fc40000011637 */
[--C-:B------:R-:W-:Y:S01]  /*6500*/  SHF.R.U64 R125, R58, 0x10, R59.reuse ;  /* 0x000000103a7d7819 */ /* 0x100fe2000000123b */
[----:B-1----:R-:W-:Y:S01]  /*6510*/  IMAD.U32 R58, R45, 0x10000, RZ ;  /* 0x000100002d3a7824 */ /* 0x002fe200078e00ff */
[----:B------:R-:W-:Y:S01]  /*6520*/  SHF.R.U32.HI R124, RZ, 0x10, R59 ;  /* 0x00000010ff7c7819 */ /* 0x000fe2000001163b */
[----:B------:R-:W-:Y:S01]  /*6530*/  IMAD.U32 R59, R49, 0x10000, RZ ;  /* 0x00010000313b7824 */ /* 0x000fe200078e00ff */
[----:B------:R-:W-:Y:S01]  /*6540*/  LOP3.LUT R55, R51, 0xffff0000, RZ, 0xc0, !PT ;  /* 0xffff000033377812 */ /* 0x000fe200078ec0ff */
[----:B------:R-:W-:Y:S01]  /*6550*/  IMAD.U32 R51, R155, 0x10000, RZ ;  /* 0x000100009b337824 */ /* 0x000fe200078e00ff */
[----:B------:R-:W-:Y:S01]  /*6560*/  LOP3.LUT R82, R49, 0xffff0000, RZ, 0xc0, !PT ;  /* 0xffff000031527812 */ /* 0x000fe200078ec0ff */
[----:B------:R-:W-:Y:S01]  /*6570*/  IMAD.U32 R49, R151, 0x10000, RZ ;  /* 0x0001000097317824 */ /* 0x000fe200078e00ff */
[----:B------:R-:W-:Y:S01]  /*6580*/  PRMT R152, R152, 0x5410, R125 ;  /* 0x0000541098987816 */ /* 0x000fe2000000007d */
[----:B------:R-:W-:Y:S01]  /*6590*/  FMUL.FTZ R125, R59, R51 ;  /* 0x000000333b7d7220 */ /* 0x000fe20000410000 */
[----:B------:R-:W-:Y:S01]  /*65a0*/  PRMT R153, R153, 0x5410, R124 ;  /* 0x0000541099997816 */ /* 0x000fe2000000007c */
[-C--:B------:R-:W-:Y:S01]  /*65b0*/  FMUL.FTZ R59, R59, R49.reuse ;  /* 0x000000313b3b7220 */ /* 0x080fe20000410000 */
[----:B------:R-:W-:Y:S01]  /*65c0*/  PRMT R149, R149, 0x5410, R156 ;  /* 0x0000541095957816 */ /* 0x000fe2000000009c */
[C---:B------:R-:W-:Y:S01]  /*65d0*/  FFMA.FTZ R49, R58.reuse, R49, -R125 ;  /* 0x000000313a317223 */ /* 0x040fe2000001087d */
[----:B------:R-:W-:Y:S01]  /*65e0*/  LOP3.LUT R151, R151, 0xffff0000, RZ, 0xc0, !PT ;  /* 0xffff000097977812 */ /* 0x000fe200078ec0ff */
[----:B------:R-:W-:Y:S01]  /*65f0*/  IMAD.U32 R124, R153, 0x10000, RZ ;  /* 0x00010000997c7824 */ /* 0x000fe200078e00ff */
[----:B------:R-:W-:Y:S01]  /*6600*/  LOP3.LUT R155, R155, 0xffff0000, RZ, 0xc0, !PT ;  /* 0xffff00009b9b7812 */ /* 0x000fe200078ec0ff */
[----:B------:R-:W-:Y:S01]  /*6610*/  FFMA.FTZ R51, R58, R51, R59 ;  /* 0x000000333a337223 */ /* 0x000fe2000001003b */
[----:B------:R-:W-:Y:S01]  /*6620*/  SHF.R.U64 R159, R52, 0x10, R53 ;  /* 0x00000010349f7819 */ /* 0x000fe20000001235 */
[----:B------:R-:W-:Y:S01]  /*6630*/  IMAD.U32 R58, R149, 0x10000, RZ ;  /* 0x00010000953a7824 */ /* 0x000fe200078e00ff */
[----:B------:R-:W-:Y:S01]  /*6640*/  SHF.R.U64 R147, R56, 0x10, R57 ;  /* 0x0000001038937819 */ /* 0x000fe20000001239 */
[C---:B------:R-:W-:Y:S01]  /*6650*/  FMUL.FTZ R59, R82.reuse, R151 ;  /* 0x00000097523b7220 */ /* 0x040fe20000410000 */
[----:B------:R-:W-:Y:S01]  /*6660*/  LOP3.LUT R56, R45, 0xffff0000, RZ, 0xc0, !PT ;  /* 0xffff00002d387812 */ /* 0x000fe200078ec0ff */
[-C--:B------:R-:W-:Y:S01]  /*6670*/  FMUL.FTZ R125, R82, R155.reuse ;  /* 0x0000009b527d7220 */ /* 0x080fe20000410000 */
[----:B------:R-:W-:Y:S01]  /*6680*/  LOP3.LUT R153, R153, 0xffff0000, RZ, 0xc0, !PT ;  /* 0xffff000099997812 */ /* 0x000fe200078ec0ff */
[----:B------:R-:W-:Y:S01]  /*6690*/  FMUL.FTZ R156, R83, R124 ;  /* 0x0000007c539c7220 */ /* 0x000fe20000410000 */
[----:B------:R-:W-:Y:S01]  /*66a0*/  PRMT R150, R150, 0x5410, R159 ;  /* 0x0000541096967816 */ /* 0x000fe2000000009f */
[----:B------:R-:W-:Y:S01]  /*66b0*/  IMAD.U32 R57, R47, 0x10000, RZ ;  /* 0x000100002f397824 */ /* 0x000fe200078e00ff */
[----:B------:R-:W-:Y:S01]  /*66c0*/  LOP3.LUT R149, R149, 0xffff0000, RZ, 0xc0, !PT ;  /* 0xffff000095957812 */ /* 0x000fe200078ec0ff */
[----:B------:R-:W-:Y:S01]  /*66d0*/  FMUL.FTZ R83, R83, R58 ;  /* 0x0000003a53537220 */ /* 0x000fe20000410000 */
[----:B------:R-:W-:Y:S01]  /*66e0*/  LOP3.LUT R54, R47, 0xffff0000, RZ, 0xc0, !PT ;  /* 0xffff00002f367812 */ /* 0x000fe200078ec0ff */
[----:B------:R-:W-:Y:S01]  /*66f0*/  FFMA.FTZ R146, R56, R155, R59 ;  /* 0x0000009b38927223 */ /* 0x000fe2000001003b */
[----:B------:R-:W-:Y:S01]  /*6700*/  PRMT R154, R154, 0x5410, R147 ;  /* 0x000054109a9a7816 */ /* 0x000fe20000000093 */
[----:B------:R-:W-:Y:S01]  /*6710*/  FFMA.FTZ R82, R56, R151, -R125 ;  /* 0x0000009738527223 */ /* 0x000fe2000001087d */
[----:B------:R-:W-:Y:S01]  /*6720*/  FMUL.FTZ R59, R55, R153 ;  /* 0x00000099373b7220 */ /* 0x000fe20000410000 */
[----:B------:R-:W-:-:S02]  /*6730*/  IMAD.U32 R53, R48, 0x10000, RZ ;  /* 0x0001000030357824 */ /* 0x000fc400078e00ff */
[C---:B------:R-:W-:Y:S01]  /*6740*/  FFMA.FTZ R156, R57.reuse, R58, -R156 ;  /* 0x0000003a399c7223 */ /* 0x040fe2000001089c */
[----:B------:R-:W-:Y:S02]  /*6750*/  IMAD.U32 R56, R150, 0x10000, RZ ;  /* 0x0001000096387824 */ /* 0x000fe400078e00ff */
[----:B------:R-:W-:Y:S01]  /*6760*/  FFMA.FTZ R124, R57, R124, R83 ;  /* 0x0000007c397c7223 */ /* 0x000fe20000010053 */
[-C--:B------:R-:W-:Y:S01]  /*6770*/  FMUL.FTZ R125, R55, R149.reuse ;  /* 0x00000095377d7220 */ /* 0x080fe20000410000 */
[----:B------:R-:W-:Y:S02]  /*6780*/  IMAD.U32 R57, R154, 0x10000, RZ ;  /* 0x000100009a397824 */ /* 0x000fe400078e00ff */
[----:B------:R-:W-:Y:S01]  /*6790*/  FFMA.FTZ R149, R54, R149, -R59 ;  /* 0x0000009536957223 */ /* 0x000fe2000001083b */
[----:B------:R-:W-:Y:S01]  /*67a0*/  IMAD.U32 R52, R44, 0x10000, RZ ;  /* 0x000100002c347824 */ /* 0x000fe200078e00ff */
[----:B------:R-:W-:Y:S01]  /*67b0*/  LOP3.LUT R48, R48, 0xffff0000, RZ, 0xc0, !PT ;  /* 0xffff000030307812 */ /* 0x000fe200078ec0ff */
[C---:B------:R-:W-:Y:S01]  /*67c0*/  FMUL.FTZ R58, R53.reuse, R56 ;  /* 0x00000038353a7220 */ /* 0x040fe20000410000 */
[----:B------:R-:W-:Y:S01]  /*67d0*/  LOP3.LUT R59, R154, 0xffff0000, RZ, 0xc0, !PT ;  /* 0xffff00009a3b7812 */ /* 0x000fe200078ec0ff */
[-C--:B------:R-:W-:Y:S01]  /*67e0*/  FMUL.FTZ R83, R53, R57.reuse ;  /* 0x0000003935537220 */ /* 0x080fe20000410000 */
[----:B------:R-:W-:Y:S01]  /*67f0*/  LOP3.LUT R55, R150, 0xffff0000, RZ, 0xc0, !PT ;  /* 0xffff000096377812 */ /* 0x000fe200078ec0ff */
[----:B------:R-:W-:Y:S01]  /*6800*/  FFMA.FTZ R58, R52, R57, R58 ;  /* 0x00000039343a7223 */ /* 0x000fe2000001003a */
[----:B------:R-:W-:Y:S01]  /*6810*/  PRMT R148, R148, 0x5410, R157 ;  /* 0x0000541094947816 */ /* 0x000fe2000000009d */
        /* <DEDUP_REMOVED lines=8> */
[----:B------:R-:W-:Y:S01]  /*68a0*/  FFMA.FTZ R83, R52, R56, -R83 ;  /* 0x0000003834537223 */ /* 0x000fe20000010853 */
[----:B------:R-:W-:Y:S01]  /*68b0*/  LOP3.LUT R148, R148, 0xffff0000, RZ, 0xc0, !PT ;  /* 0xffff000094947812 */ /* 0x000fe200078ec0ff */
[C---:B------:R-:W-:Y:S01]  /*68c0*/  IMAD.U32 R52, R152.reuse, 0x10000, RZ ;  /* 0x0001000098347824 */ /* 0x040fe200078e00ff */
[----:B------:R-:W-:Y:S01]  /*68d0*/  LOP3.LUT R152, R152, 0xffff0000, RZ, 0xc0, !PT ;  /* 0xffff000098987812 */ /* 0x000fe200078ec0ff */
[----:B------:R-:W-:Y:S01]  /*68e0*/  FFMA.FTZ R125, R54, R153, R125 ;  /* 0x00000099367d7223 */ /* 0x000fe2000001007d */
        /* <DEDUP_REMOVED lines=13> */
[----:B------:R-:W-:Y:S02]  /*69c0*/  F2FP.BF16.F32.PACK_AB R50, R57, R58 ;  /* 0x0000003a3932723e */ /* 0x000fe400000010ff */
[----:B------:R-:W-:Y:S02]  /*69d0*/  F2FP.BF16.F32.PACK_AB R124, R125, R124 ;  /* 0x0000007c7d7c723e */ /* 0x000fe400000010ff */
[----:B------:R-:W-:Y:S02]  /*69e0*/  F2FP.BF16.F32.PACK_AB R53, R152, R53 ;  /* 0x000000359835723e */ /* 0x000fe400000010ff */
[----:B------:R-:W-:Y:S01]  /*69f0*/  F2FP.BF16.F32.PACK_AB R46, R45, R44 ;  /* 0x0000002c2d2e723e */ /* 0x000fe200000010ff */
[----:B------:R-:W-:Y:S01]  /*6a00*/  IMAD.MOV.U32 R44, RZ, RZ, R48 ;  /* 0x000000ffff2c7224 */ /* 0x000fe200078e0030 */
[----:B------:R-:W-:Y:S01]  /*6a10*/  F2FP.BF16.F32.PACK_AB R47, R149, R156 ;  /* 0x0000009c952f723e */ /* 0x000fe200000010ff */
[----:B------:R-:W-:-:S02]  /*6a20*/  IMAD.MOV.U32 R45, RZ, RZ, R49 ;  /* 0x000000ffff2d7224 */ /* 0x000fc400078e0031 */
[----:B------:R-:W-:Y:S02]  /*6a30*/  IMAD.MOV.U32 R48, RZ, RZ, R50 ;  /* 0x000000ffff307224 */ /* 0x000fe400078e0032 */
[----:B------:R-:W-:Y:S02]  /*6a40*/  IMAD.MOV.U32 R49, RZ, RZ, R51 ;  /* 0x000000ffff317224 */ /* 0x000fe400078e0033 */
[----:B------:R-:W-:Y:S02]  /*6a50*/  IMAD.MOV.U32 R50, RZ, RZ, R53 ;  /* 0x000000ffff327224 */ /* 0x000fe400078e0035 */
[----:B------:R-:W-:-:S07]  /*6a60*/  IMAD.MOV.U32 R51, RZ, RZ, R124 ;  /* 0x000000ffff337224 */ /* 0x000fce00078e007c */
.L_x_7820:
[----:B------:R-:W-:Y:S05]  /*6a70*/  BSYNC B2 ;  /* 0x0000000000027941 */ /* 0x000fea0003800000 */
.L_x_7819:
        /* <DEDUP_REMOVED lines=11> */
.L_x_7818:
[----:B------:R-:W-:Y:S05]  /*6b30*/  BSYNC B1 ;  /* 0x0000000000017941 */ /* 0x000fea0003800000 */
.L_x_7817:
        /* <DEDUP_REMOVED lines=36> */
[--C-:B------:R-:W-:Y:S02]  /*6d80*/  SHF.R.U32.HI R76, RZ, 0x10, R67.reuse ;  /* 0x00000010ff4c7819 */ /* 0x100fe40000011643 */
[----:B------:R-:W-:Y:S01]  /*6d90*/  SHF.R.U64 R77, R66, 0x10, R67 ;  /* 0x00000010424d7819 */ /* 0x000fe20000001243 */
[----:B------:R-:W-:Y:S01]  /*6da0*/  IMAD.U32 R67, R145, 0x10000, RZ ;  /* 0x0001000091437824 */ /* 0x000fe200078e00ff */
[--C-:B------:R-:W-:Y:S01]  /*6db0*/  SHF.R.U64 R81, R62, 0x10, R63.reuse ;  /* 0x000000103e517819 */ /* 0x100fe2000000123f */
[----:B------:R-:W-:Y:S01]  /*6dc0*/  IMAD.U32 R66, R141, 0x10000, RZ ;  /* 0x000100008d427824 */ /* 0x000fe200078e00ff */
[----:B------:R-:W-:Y:S01]  /*6dd0*/  SHF.R.U32.HI R80, RZ, 0x10, R63 ;  /* 0x00000010ff507819 */ /* 0x000fe2000001163f */
[----:B--2---:R-:W-:Y:S01]  /*6de0*/  IMAD.U32 R63, R49, 0x10000, RZ ;  /* 0x00010000313f7824 */ /* 0x004fe200078e00ff */
[----:B------:R-:W-:Y:S01]  /*6df0*/  SHF.R.U64 R79, R64, 0x10, R65 ;  /* 0x00000010404f7819 */ /* 0x000fe20000001241 */
[----:B------:R-:W-:Y:S01]  /*6e00*/  IMAD.U32 R65, R51, 0x10000, RZ ;  /* 0x0001000033417824 */ /* 0x000fe200078e00ff */
[----:B------:R-:W-:-:S02]  /*6e10*/  LOP3.LUT R64, R49, 0xffff0000, RZ, 0xc0, !PT ;  /* 0xffff000031407812 */ /* 0x000fc400078ec0ff */
[----:B------:R-:W-:Y:S02]  /*6e20*/  LOP3.LUT R145, R145, 0xffff0000, RZ, 0xc0, !PT ;  /* 0xffff000091917812 */ /* 0x000fe400078ec0ff */
[----:B------:R-:W-:Y:S02]  /*6e30*/  PRMT R143, R143, 0x5410, R76 ;  /* 0x000054108f8f7816 */ /* 0x000fe4000000004c */
[----:B------:R-:W-:Y:S01]  /*6e40*/  SHF.R.U64 R83, R60, 0x10, R61 ;  /* 0x000000103c537819 */ /* 0x000fe2000000123d */
[----:B------:R-:W-:Y:S01]  /*6e50*/  IMAD.U32 R61, R48, 0x10000, RZ ;  /* 0x00010000303d7824 */ /* 0x000fe200078e00ff */
[----:B------:R-:W-:Y:S01]  /*6e60*/  PRMT R144, R144, 0x5410, R79 ;  /* 0x0000541090907816 */ /* 0x000fe2000000004f */
[CC--:B------:R-:W-:Y:S01]  /*6e70*/  FMUL.FTZ R79, R63.reuse, R66.reuse ;  /* 0x000000423f4f7220 */ /* 0x0c0fe20000410000 */
[----:B------:R-:W-:Y:S01]  /*6e80*/  PRMT R142, R142, 0x5410, R77 ;  /* 0x000054108e8e7816 */ /* 0x000fe2000000004d */
[----:B------:R-:W-:Y:S01]  /*6e90*/  FMUL.FTZ R77, R63, R67 ;  /* 0x000000433f4d7220 */ /* 0x000fe20000410000 */
[----:B------:R-:W-:Y:S01]  /*6ea0*/  LOP3.LUT R60, R45, 0xffff0000, RZ, 0xc0, !PT ;  /* 0xffff00002d3c7812 */ /* 0x000fe200078ec0ff */
[----:B------:R-:W-:Y:S01]  /*6eb0*/  IMAD.U32 R63, R143, 0x10000, RZ ;  /* 0x000100008f3f7824 */ /* 0x000fe200078e00ff */
[----:B------:R-:W-:Y:S01]  /*6ec0*/  PRMT R138, R138, 0x5410, R81 ;  /* 0x000054108a8a7816 */ /* 0x000fe20000000051 */
[----:B------:R-:W-:Y:S01]  /*6ed0*/  FMUL.FTZ R81, R64, R145 ;  /* 0x0000009140517220 */ /* 0x000fe20000410000 */
[----:B------:R-:W-:Y:S01]  /*6ee0*/  PRMT R139, R139, 0x5410, R80 ;  /* 0x000054108b8b7816 */ /* 0x000fe20000000050 */
[C---:B------:R-:W-:Y:S01]  /*6ef0*/  FFMA.FTZ R77, R58.reuse, R66, -R77 ;  /* 0x000000423a4d7223 */ /* 0x040fe2000001084d */
[----:B------:R-:W-:Y:S01]  /*6f00*/  LOP3.LUT R141, R141, 0xffff0000, RZ, 0xc0, !PT ;  /* 0xffff00008d8d7812 */ /* 0x000fe200078ec0ff */
[----:B------:R-:W-:Y:S01]  /*6f10*/  FFMA.FTZ R79, R58, R67, R79 ;  /* 0x000000433a4f7223 */ /* 0x000fe2000001004f */
[----:B------:R-:W-:Y:S01]  /*6f20*/  LOP3.LUT R62, R48, 0xffff0000, RZ, 0xc0, !PT ;  /* 0xffff0000303e7812 */ /* 0x000fe200078ec0ff */
[----:B------:R-:W-:Y:S01]  /*6f30*/  IMAD.U32 R58, R139, 0x10000, RZ ;  /* 0x000100008b3a7824 */ /* 0x000fe200078e00ff */
[----:B------:R-:W-:Y:S01]  /*6f40*/  PRMT R140, R140, 0x5410, R83 ;  /* 0x000054108c8c7816 */ /* 0x000fe20000000053 */
[----:B------:R-:W-:Y:S01]  /*6f50*/  FFMA.FTZ R66, R60, R141, -R81 ;  /* 0x0000008d3c427223 */ /* 0x000fe20000010851 */
[----:B------:R-:W-:-:S02]  /*6f60*/  IMAD.U32 R48, R47, 0x10000, RZ ;  /* 0x000100002f307824 */ /* 0x000fc400078e00ff */
[C---:B------:R-:W-:Y:S01]  /*6f70*/  FMUL.FTZ R81, R65.reuse, R63 ;  /* 0x0000003f41517220 */ /* 0x040fe20000410000 */
[----:B------:R-:W-:Y:S01]  /*6f80*/  FMUL.FTZ R67, R64, R141 ;  /* 0x0000008d40437220 */ /* 0x000fe20000410000 */
[-C--:B------:R-:W-:Y:S01]  /*6f90*/  FMUL.FTZ R78, R65, R58.reuse ;  /* 0x0000003a414e7220 */ /* 0x080fe20000410000 */
[----:B------:R-:W-:Y:S01]  /*6fa0*/  LOP3.LUT R51, R51, 0xffff0000, RZ, 0xc0, !PT ;  /* 0xffff000033337812 */ /* 0x000fe200078ec0ff */
[----:B------:R-:W-:Y:S01]  /*6fb0*/  FFMA.FTZ R81, R48, R58, -R81 ;  /* 0x0000003a30517223 */ /* 0x000fe20000010851 */
[----:B------:R-:W-:Y:S01]  /*6fc0*/  LOP3.LUT R64, R143, 0xffff0000, RZ, 0xc0, !PT ;  /* 0xffff00008f407812 */ /* 0x000fe200078ec0ff */
[----:B------:R-:W-:Y:S01]  /*6fd0*/  FFMA.FTZ R76, R60, R145, R67 ;  /* 0x000000913c4c7223 */ /* 0x000fe20000010043 */
[----:B------:R-:W-:Y:S01]  /*6fe0*/  LOP3.LUT R58, R139, 0xffff0000, RZ, 0xc0, !PT ;  /* 0xffff00008b3a7812 */ /* 0x000fe200078ec0ff */
[----:B------:R-:W-:Y:S01]  /*6ff0*/  FFMA.FTZ R78, R48, R63, R78 ;  /* 0x0000003f304e7223 */ /* 0x000fe2000001004e */
[----:B------:R-:W-:Y:S01]  /*7000*/  IMAD.U32 R60, R144, 0x10000, RZ ;  /* 0x00010000903c7824 */ /* 0x000fe200078e00ff */
[----:B------:R-:W-:Y:S01]  /*7010*/  LOP3.LUT R49, R47, 0xffff0000, RZ, 0xc0, !PT ;  /* 0xffff00002f317812 */ /* 0x000fe200078ec0ff */
[----:B------:R-:W-:-:S02]  /*7020*/  IMAD.U32 R48, R140, 0x10000, RZ ;  /* 0x000100008c307824 */ /* 0x000fc400078e00ff */
[C---:B------:R-:W-:Y:S01]  /*7030*/  FMUL.FTZ R80, R51.reuse, R64 ;  /* 0x0000004033507220 */ /* 0x040fe20000410000 */
[----:B------:R-:W-:Y:S01]  /*7040*/  FMUL.FTZ R82, R51, R58 ;  /* 0x0000003a33527220 */ /* 0x000fe20000410000 */
[C---:B------:R-:W-:Y:S01]  /*7050*/  FMUL.FTZ R51, R61.reuse, R60 ;  /* 0x0000003c3d337220 */ /* 0x040fe20000410000 */
[----:B------:R-:W-:Y:S01]  /*7060*/  FMUL.FTZ R61, R61, R48 ;  /* 0x000000303d3d7220 */ /* 0x000fe20000410000 */
[----:B------:R-:W-:Y:S01]  /*7070*/  LOP3.LUT R144, R144, 0xffff0000, RZ, 0xc0, !PT ;  /* 0xffff000090907812 */ /* 0x000fe200078ec0ff */
[C---:B------:R-:W-:Y:S01]  /*7080*/  FFMA.FTZ R80, R49.reuse, R58, -R80 ;  /* 0x0000003a31507223 */ /* 0x040fe20000010850 */
[----:B------:R-:W-:Y:S01]  /*7090*/  FFMA.FTZ R58, R56, R48, -R51 ;  /* 0x00000030383a7223 */ /* 0x000fe20000010833 */
[----:B------:R-:W-:Y:S02]  /*70a0*/  IMAD.U32 R47, R50, 0x10000, RZ ;  /* 0x00010000322f7824 */ /* 0x000fe400078e00ff */
[----:B------:R-:W-:Y:S01]  /*70b0*/  FFMA.FTZ R56, R56, R60, R61 ;  /* 0x0000003c38387223 */ /* 0x000fe2000001003d */
        /* <DEDUP_REMOVED lines=32> */
.L_x_7824:
[----:B------:R-:W-:Y:S05]  /*72c0*/  BSYNC B2 ;  /* 0x0000000000027941 */ /* 0x000fea0003800000 */
.L_x_7823:
        /* <DEDUP_REMOVED lines=11> */
.L_x_7822:
[----:B------:R-:W-:Y:S05]  /*7380*/  BSYNC B1 ;  /* 0x0000000000017941 */ /* 0x000fea0003800000 */
.L_x_7821:
[----:B------:R-:W-:Y:S01]  /*7390*/  ISETP.GE.OR P4, PT, R189, R114, P2 ;  /* 0x00000072bd00720c */ /* 0x000fe20001786670 */
        /* <DEDUP_REMOVED lines=41> */
[----:B------:R-:W-:Y:S02]  /*7630*/  SHF.R.U32.HI R71, RZ, 0x10, R71 ;  /* 0x00000010ff477819 */ /* 0x000fe40000011647 */
[----:B------:R-:W-:Y:S02]  /*7640*/  SHF.R.U64 R66, R74, 0x10, R75 ;  /* 0x000000104a427819 */ /* 0x000fe4000000124b */
[----:B------:R-:W-:Y:S01]  /*7650*/  PRMT R134, R134, 0x5410, R69 ;  /* 0x0000541086867816 */ /* 0x000fe20000000045 */
[----:B------:R-:W-:Y:S01]  /*7660*/  IMAD.U32 R69, R128, 0x10000, RZ ;  /* 0x0001000080457824 */ /* 0x000fe200078e00ff */
[----:B------:R-:W-:Y:S02]  /*7670*/  SHF.R.U32.HI R75, RZ, 0x10, R75 ;  /* 0x00000010ff4b7819 */ /* 0x000fe4000001164b */
[----:B------:R-:W-:Y:S01]  /*7680*/  PRMT R136, R136, 0x5410, R71 ;  /* 0x0000541088887816 */ /* 0x000fe20000000047 */
[----:B------:R-:W-:Y:S01]  /*7690*/  FMUL.FTZ R71, R62, R69 ;  /* 0x000000453e477220 */ /* 0x000fe20000410000 */
[----:B------:R-:W-:Y:S01]  /*76a0*/  PRMT R130, R130, 0x5410, R67 ;  /* 0x0000541082827816 */ /* 0x000fe20000000043 */
[----:B------:R-:W-:Y:S01]  /*76b0*/  IMAD.U32 R67, R134, 0x10000, RZ ;  /* 0x0001000086437824 */ /* 0x000fe200078e00ff */
[----:B------:R-:W-:-:S02]  /*76c0*/  PRMT R132, R132, 0x5410, R75 ;  /* 0x0000541084847816 */ /* 0x000fc4000000004b */
        /* <DEDUP_REMOVED lines=19> */
[----:B------:R-:W-:Y:S01]  /*7800*/  LOP3.LUT R136, R136, 0xffff0000, RZ, 0xc0, !PT ;  /* 0xffff000088887812 */ /* 0x000fe200078ec0ff */
[----:B------:R-:W-:Y:S01]  /*7810*/  FFMA.FTZ R63, R59, R134, -R62 ;  /* 0x000000863b3f7223 */ /* 0x000fe2000001083e */
[----:B------:R-:W-:Y:S01]  /*7820*/  LOP3.LUT R49, R47, 0xffff0000, RZ, 0xc0, !PT ;  /* 0xffff00002f317812 */ /* 0x000fe200078ec0ff */
[C---:B------:R-:W-:Y:S01]  /*7830*/  FFMA.FTZ R69, R48.reuse, R67, -R69 ;  /* 0x0000004330457223 */ /* 0x040fe20000010845 */
[----:B------:R-:W-:Y:S01]  /*7840*/  FFMA.FTZ R64, R48, R71, R64 ;  /* 0x0000004730407223 */ /* 0x000fe20000010040 */
        /* <DEDUP_REMOVED lines=9> */
[-C--:B------:R-:W-:Y:S01]  /*78e0*/  FMUL.FTZ R62, R60, R58.reuse ;  /* 0x0000003a3c3e7220 */ /* 0x080fe20000410000 */
[----:B------:R-:W-:Y:S01]  /*78f0*/  LOP3.LUT R130, R130, 0xffff0000, RZ, 0xc0, !PT ;  /* 0xffff000082827812 */ /* 0x000fe200078ec0ff */
[C---:B------:R-:W-:Y:S02]  /*7900*/  IMAD.U32 R51, R50.reuse, 0x10000, RZ ;  /* 0x0001000032337824 */ /* 0x040fe400078e00ff */
[C---:B------:R-:W-:Y:S01]  /*7910*/  FFMA.FTZ R59, R45.reuse, R58, R59 ;  /* 0x0000003a2d3b7223 */ /* 0x040fe2000001003b */
        /* <DEDUP_REMOVED lines=35> */
.L_x_7826:
[----:B------:R-:W-:Y:S05]  /*7b50*/  BSYNC B1 ;  /* 0x0000000000017941 */ /* 0x000fea0003800000 */
.L_x_7825:
        /* <DEDUP_REMOVED lines=10> */
.L_x_7764:
[----:B------:R-:W-:-:S13]  /*7c00*/  ISETP.NE.AND P0, PT, R197, 0x3, PT ;  /* 0x00000003c500780c */ /* 0x000fda0003f05270 */
[----:B------:R-:W-:Y:S05]  /*7c10*/  @!P0 BRA `(.L_x_7827) ;  /* 0x0000000000048947 */ /* 0x000fea0003800000 */
[----:B------:R-:W-:Y:S01]  /*7c20*/  BPT.TRAP 0x1 ;  /* 0x000000040000795c */ /* 0x000fe20000300000 */
.L_x_7827:
        /* <DEDUP_REMOVED lines=9> */
.L_x_8085:
[----:B------:R-:W-:Y:S05]  /*7cc0*/  BSYNC B1 ;  /* 0x0000000000017941 */ /* 0x000fea0003800000 */
.L_x_7828:
        /* <DEDUP_REMOVED lines=20> */
.L_x_7831:
[----:B------:R-:W-:Y:S05]  /*7e10*/  BSYNC B1 ;  /* 0x0000000000017941 */ /* 0x000fea0003800000 */
.L_x_7830:
        /* <DEDUP_REMOVED lines=19> */
.L_x_7833:
[----:B------:R-:W-:Y:S05]  /*7f50*/  BSYNC B1 ;  /* 0x0000000000017941 */ /* 0x000fea0003800000 */
.L_x_7832:
        /* <DEDUP_REMOVED lines=19> */
.L_x_7835:
[----:B------:R-:W-:Y:S05]  /*8090*/  BSYNC B1 ;  /* 0x0000000000017941 */ /* 0x000fea0003800000 */
.L_x_7834:
        /* <DEDUP_REMOVED lines=21> */
.L_x_7801:
[----:B------:R-:W-:Y:S05]  /*81f0*/  BSYNC B0 ;  /* 0x0000000000007941 */ /* 0x000fea0003800000 */
.L_x_7763:
        /* <DEDUP_REMOVED lines=17> */
.L_x_7837:
[----:B------:R-:W-:Y:S05]  /*8310*/  BSYNC B0 ;  /* 0x0000000000007941 */ /* 0x000fea0003800000 */
.L_x_7836:
[----:B------:R-:W2:Y:S01]  /*8320*/  SYNCS.PHASECHK.TRANS64.TRYWAIT P0, [R105+URZ+0x288b0], R122 ;  /* 0x0288b07a690075a7 */ /* 0x000ea2000800017f */
[----:B------:R-:W-:Y:S01]  /*8330*/  ULDC UR36, c[0x0][0x2e4] ;  /* 0x0000b90000247ab9 */ /* 0x000fe20000000800 */
[----:B------:R-:W-:Y:S01]  /*8340*/  ULDC.64 UR40, c[0x0][0x318] ;  /* 0x0000c60000287ab9 */ /* 0x000fe20000000a00 */
[----:B------:R-:W-:Y:S01]  /*8350*/  ULDC.64 UR42, c[0x0][0x308] ;  /* 0x0000c200002a7ab9 */ /* 0x000fe20000000a00 */
[----:B------:R-:W-:Y:S04]  /*8360*/  BSSY B0, `(.L_x_7838) ;  /* 0x0000002000007945 */ /* 0x000fe80003800000 */
[----:B--2---:R-:W-:Y:S05]  /*8370*/  @!P0 BRA `(.L_x_7839) ;  /* 0x0000017400a48947 */ /* 0x004fea0003800000 */
.L_x_8086:
[----:B------:R-:W-:Y:S05]  /*8380*/  BSYNC B0 ;  /* 0x0000000000007941 */ /* 0x000fea0003800000 */
.L_x_7838:
        /* <DEDUP_REMOVED lines=18> */
.L_x_7841:
[----:B------:R-:W-:Y:S05]  /*84b0*/  BSYNC B0 ;  /* 0x0000000000007941 */ /* 0x000fea0003800000 */
.L_x_7840:
        /* <DEDUP_REMOVED lines=19> */
.L_x_7843:
[----:B------:R-:W-:Y:S05]  /*85f0*/  BSYNC B0 ;  /* 0x0000000000007941 */ /* 0x000fea0003800000 */
.L_x_7842:
        /* <DEDUP_REMOVED lines=19> */
.L_x_7845:
[----:B------:R-:W-:Y:S05]  /*8730*/  BSYNC B0 ;  /* 0x0000000000007941 */ /* 0x000fea0003800000 */
.L_x_7844:
        /* <DEDUP_REMOVED lines=19> */
.L_x_7847:
[----:B------:R-:W-:Y:S05]  /*8870*/  BSYNC B0 ;  /* 0x0000000000007941 */ /* 0x000fea0003800000 */
.L_x_7846:
        /* <DEDUP_REMOVED lines=22> */
.L_x_7758:
[----:B------:R-:W-:Y:S01]  /*89e0*/  ISETP.GE.AND P2, PT, R123, 0x1, PT ;  /* 0x000000017b00780c */ /* 0x000fe20003f46270 */
[----:B------:R-:W-:Y:S01]  /*89f0*/  IMAD.MOV.U32 R0, RZ, RZ, RZ ;  /* 0x000000ffff007224 */ /* 0x000fe200078e00ff */
[----:B------:R-:W-:Y:S01]  /*8a00*/  PLOP3.LUT P1, PT, PT, PT, PT, 0x80, 0x0 ;  /* 0x000000000000781c */ /* 0x000fe20003f2f070 */
[----:B------:R-:W-:Y:S01]  /*8a10*/  IMAD.MOV.U32 R3, RZ, RZ, RZ ;  /* 0x000000ffff037224 */ /* 0x000fe200078e00ff */
        /* <DEDUP_REMOVED lines=30> */
[----:B------:R-:W-:Y:S02]  /*8c00*/  IMAD.MOV.U32 R59, RZ, RZ, RZ ;  /* 0x000000ffff3b7224 */ /* 0x000fe400078e00ff */
[----:B------:R-:W-:Y:S02]  /*8c10*/  IMAD.MOV.U32 R10, RZ, RZ, RZ ;  /* 0x000000ffff0a7224 */ /* 0x000fe400078e00ff */
[----:B------:R-:W-:Y:S01]  /*8c20*/  IMAD.MOV.U32 R90, RZ, RZ, RZ ;  /* 0x000000ffff5a7224 */ /* 0x000fe200078e00ff */
[----:B------:R-:W-:Y:S06]  /*8c30*/  @P0 BRA `(.L_x_7849) ;  /* 0x00000000000c0947 */ /* 0x000fec0003800000 */
[----:B------:R-:W1:Y:S01]  /*8c40*/  FENCE.VIEW.ASYNC.G ;  /* 0x00000000000073c6 */ /* 0x000e620000000100 */
[----:B------:R-:W-:Y:S05]  /*8c50*/  WARPSYNC.ALL ;  /* 0x0000000000007948 */ /* 0x000fea0003800000 */
[----:B-1----:R-:W-:Y:S06]  /*8c60*/  BAR.ARV 0xc, 0x120 ;  /* 0x0304800000007b1d */ /* 0x002fec0000002000 */
.L_x_7849:
[----:B------:R-:W-:Y:S02]  /*8c70*/  IMAD.MOV.U32 R58, RZ, RZ, RZ ;  /* 0x000000ffff3a7224 */ /* 0x000fe400078e00ff */
[----:B------:R-:W-:Y:S01]  /*8c80*/  IMAD.MOV.U32 R11, RZ, RZ, RZ ;  /* 0x000000ffff0b7224 */ /* 0x000fe200078e00ff */
[----:B------:R-:W-:Y:S06]  /*8c90*/  @!P2 BRA `(.L_x_7850) ;  /* 0x000000f0002ca947 */ /* 0x000fec0003800000 */
[----:B------:R-:W-:-:S03]  /*8ca0*/  UMOV UR4, 0xffffffff ;  /* 0xffffffff00047882 */ /* 0x000fc60000000000 */
[----:B------:R-:W-:Y:S05]  /*8cb0*/  BRA.DIV UR4, `(.L_x_7851) ;  /* 0x0000016e04687947 */ /* 0x000fea000b800000 */
[----:B------:R1:W2:Y:S02]  /*8cc0*/  SHFL.IDX PT, R192, R231, RZ, 0x1f ;  /* 0x00001fffe7c07589 */ /* 0x0002a400000e0000 */
.L_x_8089:
[----:B--2---:R-:W-:Y:S02]  /*8cd0*/  LEA.HI R0, R192, R192, RZ, 0x1 ;  /* 0x000000c0c0007211 */ /* 0x004fe400078f08ff */
[----:B------:R-:W-:Y:S02]  /*8ce0*/  LOP3.LUT P0, RZ, R226, 0x3ff, RZ, 0xc0, !PT ;  /* 0x000003ffe2ff7812 */ /* 0x000fe4000780c0ff */
[----:B------:R-:W-:Y:S02]  /*8cf0*/  LOP3.LUT R3, R0, 0x1e, RZ, 0xc0, !PT ;  /* 0x0000001e00037812 */ /* 0x000fe400078ec0ff */
[----:B------:R-:W-:-:S03]  /*8d00*/  P2R R24, PR, RZ, 0x1 ;  /* 0x00000001ff187803 */ /* 0x000fc60000000000 */
[----:B------:R-:W-:-:S04]  /*8d10*/  IMAD.IADD R3, R192, 0x1, -R3 ;  /* 0x00000001c0037824 */ /* 0x000fc800078e0a03 */
[----:B------:R-:W-:-:S05]  /*8d20*/  IMAD R3, R3, 0x2000, R226 ;  /* 0x0000200003037824 */ /* 0x000fca00078e02e2 */
[----:B------:R-:W-:-:S04]  /*8d30*/  SHF.R.U32.HI R3, RZ, 0x4, R3 ;  /* 0x00000004ff037819 */ /* 0x000fc80000011603 */
[----:B------:R-:W-:Y:S01]  /*8d40*/  LOP3.LUT R52, R3, 0x3fff, RZ, 0xc0, !PT ;  /* 0x00003fff03347812 */ /* 0x000fe200078ec0ff */
[----:B------:R-:W-:Y:S06]  /*8d50*/  @!P0 BRA `(.L_x_7852) ;  /* 0x0000000000408947 */ /* 0x000fec0003800000 */
[----:B------:R-:W-:Y:S01]  /*8d60*/  MOV R0, 0x0 ;  /* 0x0000000000007802 */ /* 0x000fe20000000f00 */
[----:B------:R-:W-:Y:S01]  /*8d70*/  ULDC.64 UR4, c[0x4][0x1b8] ;  /* 0x01006e0000047ab9 */ /* 0x000fe20000000a00 */
[----:B------:R-:W-:Y:S01]  /*8d80*/  ULDC.64 UR6, c[0x4][0x1c0] ;  /* 0x0100700000067ab9 */ /* 0x000fe20000000a00 */
[----:B------:R-:W-:Y:S01]  /*8d90*/  IMAD.U32 R4, RZ, RZ, UR4 ;  /* 0x00000004ff047e24 */ /* 0x000fe2000f8e00ff */
[----:B------:R2:W3:Y:S01]  /*8da0*/  LDC.64 R14, c[0x4][R0] ;  /* 0x01000000000e7b82 */ /* 0x0004e20000000a00 */
        /* <DEDUP_REMOVED lines=8> */
[----:B--2---:R-:W-:-:S07]  /*8e30*/  IMAD.MOV.U32 R13, RZ, RZ, RZ ;  /* 0x000000ffff0d7224 */ /* 0x004fce00078e00ff */
[----:B------:R-:W-:-:S07]  /*8e40*/  LEPC R20, `(.L_x_7852) ;  /* 0x000000001014794e */ /* 0x000fce0000000000 */
[----:B01-3-5:R-:W-:Y:S05]  /*8e50*/  CALL.ABS.NOINC R14 ;  /* 0x000000000e007343 */ /* 0x02bfea0003c00000 */
.L_x_7852:
[----:B------:R-:W-:Y:S02]  /*8e60*/  ULDC UR4, c[0x0][0x3d4] ;  /* 0x0000f50000047ab9 */ /* 0x000fe40000000800 */
[----:B------:R-:W-:-:S13]  /*8e70*/  ISETP.LT.AND P0, PT, RZ, UR4, PT ;  /* 0x00000004ff007c0c */ /* 0x000fda000bf01270 */
[----:B------:R-:W-:Y:S05]  /*8e80*/  @P0 BRA `(.L_x_7853) ;  /* 0x00000000003c0947 */ /* 0x000fea0003800000 */
[----:B------:R-:W-:-:S04]  /*8e90*/  LEA.HI R0, R223, R223, RZ, 0x1 ;  /* 0x000000dfdf007211 */ /* 0x000fc800078f08ff */
[----:B------:R-:W-:-:S05]  /*8ea0*/  LOP3.LUT R0, R0, 0xfffffffe, RZ, 0xc0, !PT ;  /* 0xfffffffe00007812 */ /* 0x000fca00078ec0ff */
[----:B------:R-:W-:-:S05]  /*8eb0*/  IMAD.IADD R0, R223, 0x1, -R0 ;  /* 0x00000001df007824 */ /* 0x000fca00078e0a00 */
[----:B------:R-:W-:-:S04]  /*8ec0*/  SHF.L.U32 R3, R0, 0x1f, RZ ;  /* 0x0000001f00037819 */ /* 0x000fc800000006ff */
[----:B------:R2:W3:Y:S03]  /*8ed0*/  SYNCS.PHASECHK.TRANS64.TRYWAIT P0, [R2+URZ+0x28800], R3 ;  /* 0x02880003020075a7 */ /* 0x0004e6000800017f */
[----:B---3--:R-:W-:Y:S05]  /*8ee0*/  @!P0 NANOSLEEP.SYNCS 0x989680 ;  /* 0x009896800000895d */ /* 0x008fea0003900000 */
[----:B------:R-:W3:Y:S01]  /*8ef0*/  @!P0 SYNCS.PHASECHK.TRANS64 P0, [R2+URZ+0x28800], R3 ;  /* 0x02880003020085a7 */ /* 0x000ee2000800007f */
[----:B------:R-:W-:Y:S04]  /*8f00*/  BSSY B0, `(.L_x_7854) ;  /* 0x0000006000007945 */ /* 0x000fe80003800000 */
[----:B---3--:R-:W-:Y:S05]  /*8f10*/  @P0 BRA `(.L_x_7855) ;  /* 0x0000000000100947 */ /* 0x008fea0003800000 */
.L_x_7856:
[----:B---3--:R3:W4:Y:S02]  /*8f20*/  SYNCS.PHASECHK.TRANS64.TRYWAIT P0, [R2+URZ+0x28800], R3 ;  /* 0x02880003020075a7 */ /* 0x008724000800017f */
[----:B----4-:R-:W-:Y:S05]  /*8f30*/  @!P0 NANOSLEEP.SYNCS 0x989680 ;  /* 0x009896800000895d */ /* 0x010fea0003900000 */
[----:B------:R-:W4:Y:S02]  /*8f40*/  @!P0 SYNCS.PHASECHK.TRANS64 P0, [R2+URZ+0x28800], R3 ;  /* 0x02880003020085a7 */ /* 0x000f24000800007f */
[----:B----4-:R-:W-:Y:S05]  /*8f50*/  @!P0 BRA `(.L_x_7856) ;  /* 0xfffffffc00f08947 */ /* 0x010fea000383ffff */
.L_x_7855:
[----:B------:R-:W-:Y:S05]  /*8f60*/  BSYNC B0 ;  /* 0x0000000000007941 */ /* 0x000fea0003800000 */
.L_x_7854:
[----:B------:R-:W-:Y:S05]  /*8f70*/  BRA `(.L_x_7857) ;  /* 0x0000005400787947 */ /* 0x000fea0003800000 */
.L_x_7853:
[----:B------:R-:W2:Y:S01]  /*8f80*/  LDC.64 R12, c[0x0][0x3d8] ;  /* 0x0000f600ff0c7b82 */ /* 0x000ea20000000a00 */
[----:B-----5:R-:W-:Y:S01]  /*8f90*/  SHF.R.S32.HI R3, RZ, 0x1f, R117 ;  /* 0x0000001fff037819 */ /* 0x020fe20000011475 */
[----:B------:R-:W-:Y:S01]  /*8fa0*/  IMAD.MOV.U32 R6, RZ, RZ, R16 ;  /* 0x000000ffff067224 */ /* 0x000fe200078e0010 */
[----:B------:R-:W-:Y:S01]  /*8fb0*/  ISETP.NE.AND P4, PT, R24, RZ, PT ;  /* 0x000000ff1800720c */ /* 0x000fe20003f85270 */
[----:B------:R-:W-:Y:S01]  /*8fc0*/  IMAD.MOV.U32 R7, RZ, RZ, R17 ;  /* 0x000000ffff077224 */ /* 0x000fe200078e0011 */
[--C-:B------:R-:W-:Y:S01]  /*8fd0*/  SHF.R.S32.HI R5, RZ, 0x1f, R22.reuse ;  /* 0x0000001fff057819 */ /* 0x100fe20000011416 */
[----:B------:R-:W-:Y:S02]  /*8fe0*/  IMAD.MOV.U32 R4, RZ, RZ, R22 ;  /* 0x000000ffff047224 */ /* 0x000fe400078e0016 */
[----:B------:R-:W3:Y:S01]  /*8ff0*/  LDC.64 R14, c[0x0][0x3e8] ;  /* 0x0000fa00ff0e7b82 */ /* 0x000ee20000000a00 */
[-C--:B--2---:R-:W-:Y:S01]  /*9000*/  IMAD R0, R3, R12.reuse, RZ ;  /* 0x0000000c03007224 */ /* 0x084fe200078e02ff */
[----:B------:R-:W-:Y:S01]  /*9010*/  SHF.L.U64.HI R30, R12, 0x5, R13 ;  /* 0x000000050c1e7819 */ /* 0x000fe2000001020d */
[----:B------:R-:W-:-:S04]  /*9020*/  IMAD.WIDE.U32 R8, R18, R12, R6 ;  /* 0x0000000c12087225 */ /* 0x000fc800078e0006 */
[----:B------:R-:W-:Y:S02]  /*9030*/  IMAD R21, R19, R12, RZ ;  /* 0x0000000c13157224 */ /* 0x000fe400078e02ff */
[-C--:B---3--:R-:W-:Y:S01]  /*9040*/  IMAD R20, R3, R14.reuse, RZ ;  /* 0x0000000e03147224 */ /* 0x088fe200078e02ff */
        /* <DEDUP_REMOVED lines=39> */
[----:B01-3--:R-:W-:Y:S05]  /*92c0*/  CALL.ABS.NOINC R14 ;  /* 0x000000000e007343 */ /* 0x00bfea0003c00000 */
.L_x_7858:
[----:B------:R-:W2:Y:S01]  /*92d0*/  LDC.64 R12, c[0x0][0x3d8] ;  /* 0x0000f600ff0c7b82 */ /* 0x000ea20000000a00 */
[----:B------:R-:W-:Y:S01]  /*92e0*/  SHF.R.S32.HI R3, RZ, 0x1f, R193 ;  /* 0x0000001fff037819 */ /* 0x000fe200000114c1 */
[----:B------:R-:W-:Y:S01]  /*92f0*/  ULDC.U8 UR4, c[0x0][0x3f0] ;  /* 0x0000fc0000047ab9 */ /* 0x000fe20000000000 */
[----:B------:R-:W-:Y:S01]  /*9300*/  BSSY B0, `(.L_x_7859) ;  /* 0x000051d000007945 */ /* 0x000fe20003800000 */
[----:B------:R-:W-:-:S04]  /*9310*/  ISETP.NE.AND P0, PT, RZ, UR4, PT ;  /* 0x00000004ff007c0c */ /* 0x000fc8000bf05270 */
[----:B------:R-:W3:Y:S01]  /*9320*/  LDC.64 R10, c[0x0][0x3e8] ;  /* 0x0000fa00ff0a7b82 */ /* 0x000ee20000000a00 */
[-C--:B--2---:R-:W-:Y:S02]  /*9330*/  IMAD R0, R3, R12.reuse, RZ ;  /* 0x0000000c03007224 */ /* 0x084fe400078e02ff */
[----:B------:R-:W-:-:S04]  /*9340*/  IMAD.WIDE.U32 R4, R193, R12, RZ ;  /* 0x0000000cc1047225 */ /* 0x000fc800078e00ff */
[-C--:B---3--:R-:W-:Y:S02]  /*9350*/  IMAD R6, R3, R10.reuse, RZ ;  /* 0x0000000a03067224 */ /* 0x088fe400078e02ff */
        /* <DEDUP_REMOVED lines=12> */
[----:B------:R-:W2:Y:S01]  /*9420*/  LDC R0, c[0x0][0x428] ;  /* 0x00010a00ff007b82 */ /* 0x000ea20000000800 */
        /* <DEDUP_REMOVED lines=11> */
[----:B--2---:R-:W-:-:S13]  /*94e0*/  ISETP.NE.AND P4, PT, R0, 0x1, PT ;  /* 0x000000010000780c */ /* 0x004fda0003f85270 */
[----:B------:R-:W2:Y:S08]  /*94f0*/  @P4 LDC R20, c[0x0][0x42c] ;  /* 0x00010b00ff144b82 */ /* 0x000eb00000000800 */
[----:B------:R-:W3:Y:S01]  /*9500*/  @P4 LDC R21, c[0x0][0x430] ;  /* 0x00010c00ff154b82 */ /* 0x000ee20000000800 */
        /* <DEDUP_REMOVED lines=22> */
.L_x_7862:
[----:B------:R-:W-:Y:S05]  /*9670*/  BSYNC B1 ;  /* 0x0000000000017941 */ /* 0x000fea0003800000 */
.L_x_7861:
[----:B------:R-:W-:Y:S04]  /*9680*/  BSSY B1, `(.L_x_7863) ;  /* 0x0000017000017945 */ /* 0x000fe80003800000 */
[----:B------:R-:W-:Y:S05]  /*9690*/  @P1 BRA `(.L_x_7864) ;  /* 0x0000000000541947 */ /* 0x000fea0003800000 */
[----:B----4-:R-:W-:Y:S01]  /*96a0*/  IADD3 R9, P2, P3, R63, R29, R6 ;  /* 0x0000001d3f097210 */ /* 0x010fe20007b5e006 */
        /* <DEDUP_REMOVED lines=20> */
.L_x_7864:
[----:B------:R-:W-:Y:S05]  /*97f0*/  BSYNC B1 ;  /* 0x0000000000017941 */ /* 0x000fea0003800000 */
.L_x_7863:
[----:B-----5:R-:W-:Y:S01]  /*9800*/  IMAD.MOV.U32 R3, RZ, RZ, R48 ;  /* 0x000000ffff037224 */ /* 0x020fe200078e0030 */
[-C--:B------:R-:W-:Y:S01]  /*9810*/  ISETP.GE.AND P2, PT, R187, R72.reuse, PT ;  /* 0x00000048bb00720c */ /* 0x080fe20003f46270 */
[----:B------:R-:W-:Y:S01]  /*9820*/  IMAD R0, R193, 0x80, R18 ;  /* 0x00000080c1007824 */ /* 0x000fe200078e0212 */
[----:B------:R-:W-:Y:S01]  /*9830*/  BSSY B1, `(.L_x_7865) ;  /* 0x0000048000017945 */ /* 0x000fe20003800000 */
[----:B----4-:R-:W-:Y:S01]  /*9840*/  IMAD.MOV.U32 R8, RZ, RZ, R49 ;  /* 0x000000ffff087224 */ /* 0x010fe200078e0031 */
[----:B------:R-:W-:Y:S01]  /*9850*/  ISETP.GE.AND P3, PT, R189, R72, PT ;  /* 0x00000048bd00720c */ /* 0x000fe20003f66270 */
[----:B------:R-:W-:Y:S01]  /*9860*/  IMAD.MOV.U32 R15, RZ, RZ, R53 ;  /* 0x000000ffff0f7224 */ /* 0x000fe200078e0035 */
[----:B------:R-:W-:Y:S01]  /*9870*/  PRMT R53, R53, 0x5410, R3 ;  /* 0x0000541035357816 */ /* 0x000fe20000000003 */
[----:B------:R-:W-:Y:S01]  /*9880*/  IMAD R3, R219, 0x20, R0 ;  /* 0x00000020db037824 */ /* 0x000fe200078e0200 */
[----:B------:R-:W-:Y:S01]  /*9890*/  PRMT R78, R8, 0x7610, R78 ;  /* 0x00007610084e7816 */ /* 0x000fe2000000004e */
[----:B------:R-:W-:Y:S01]  /*98a0*/  IMAD.MOV.U32 R0, RZ, RZ, R44 ;  /* 0x000000ffff007224 */ /* 0x000fe200078e002c */
[----:B------:R-:W-:Y:S01]  /*98b0*/  CS2R R26, SRZ ;  /* 0x00000000001a7805 */ /* 0x000fe2000001ff00 */
[----:B------:R-:W-:Y:S01]  /*98c0*/  IMAD.MOV.U32 R8, RZ, RZ, R50 ;  /* 0x000000ffff087224 */ /* 0x000fe200078e0032 */
[----:B------:R-:W-:Y:S01]  /*98d0*/  CS2R R34, SRZ ;  /* 0x0000000000227805 */ /* 0x000fe2000001ff00 */
[----:B------:R-:W-:Y:S01]  /*98e0*/  IMAD.MOV.U32 R9, RZ, RZ, R45 ;  /* 0x000000ffff097224 */ /* 0x000fe200078e002d */
[----:B------:R-:W-:Y:S01]  /*98f0*/  PRMT R68, R0, 0x7610, R68 ;  /* 0x0000761000447816 */ /* 0x000fe20000000044 */
[----:B--2---:R-:W-:Y:S01]  /*9900*/  @P4 IMAD.HI.U32 R0, R3, R20, RZ ;  /* 0x0000001403004227 */ /* 0x004fe200078e00ff */
[----:B------:R-:W-:-:S02]  /*9910*/  PRMT R79, R8, 0x7610, R79 ;  /* 0x00007610084f7816 */ /* 0x000fc4000000004f */
[----:B------:R-:W-:Y:S02]  /*9920*/  CS2R R30, SRZ ;  /* 0x00000000001e7805 */ /* 0x000fe4000001ff00 */
[----:B------:R-:W-:Y:S01]  /*9930*/  PRMT R67, R9, 0x7610, R67 ;  /* 0x0000761009437816 */ /* 0x000fe20000000043 */
[----:B------:R-:W-:Y:S01]  /*9940*/  IMAD.MOV.U32 R8, RZ, RZ, R51 ;  /* 0x000000ffff087224 */ /* 0x000fe200078e0033 */
[----:B---3--:R-:W-:Y:S01]  /*9950*/  @P4 SHF.R.U32.HI R3, RZ, R21, R0 ;  /* 0x00000015ff034219 */ /* 0x008fe20000011600 */
        /* <DEDUP_REMOVED lines=10> */
[--C-:B------:R-:W-:Y:S01]  /*9a00*/  IMAD.MOV.U32 R14, RZ, RZ, R56.reuse ;  /* 0x000000ffff0e7224 */ /* 0x100fe200078e0038 */
[----:B------:R-:W-:Y:S01]  /*9a10*/  PRMT R56, R8, 0x7610, R56 ;  /* 0x0000761008387816 */ /* 0x000fe20000000038 */
[----:B------:R-:W-:Y:S01]  /*9a20*/  IMAD.MOV.U32 R20, RZ, RZ, R38 ;  /* 0x000000ffff147224 */ /* 0x000fe200078e0026 */
[----:B------:R-:W-:Y:S01]  /*9a30*/  PRMT R55, R0, 0x7610, R55 ;  /* 0x0000761000377816 */ /* 0x000fe20000000037 */
[----:B------:R-:W-:Y:S01]  /*9a40*/  IMAD.MOV.U32 R21, RZ, RZ, R39 ;  /* 0x000000ffff157224 */ /* 0x000fe200078e0027 */
[----:B------:R-:W-:Y:S01]  /*9a50*/  CS2R R24, SRZ ;  /* 0x0000000000187805 */ /* 0x000fe2000001ff00 */
[C---:B------:R-:W-:Y:S01]  /*9a60*/  IMAD R8, R9.reuse, R10, RZ ;  /* 0x0000000a09087224 */ /* 0x040fe200078e02ff */
[----:B------:R-:W-:Y:S01]  /*9a70*/  PRMT R53, R20, 0x7610, R53 ;  /* 0x0000761014357816 */ /* 0x000fe20000000035 */
[-C--:B------:R-:W-:Y:S01]  /*9a80*/  IMAD R0, R9, R12.reuse, RZ ;  /* 0x0000000c09007224 */ /* 0x080fe200078e02ff */
[----:B------:R-:W-:Y:S01]  /*9a90*/  PRMT R54, R21, 0x7610, R54 ;  /* 0x0000761015367816 */ /* 0x000fe20000000036 */
[C---:B------:R-:W-:Y:S01]  /*9aa0*/  IMAD R77, R3.reuse, R11, R8 ;  /* 0x0000000b034d7224 */ /* 0x040fe200078e0208 */
[----:B------:R-:W-:Y:S01]  /*9ab0*/  CS2R R20, SRZ ;  /* 0x0000000000147805 */ /* 0x000fe2000001ff00 */
[----:B------:R-:W-:Y:S01]  /*9ac0*/  IMAD.WIDE.U32 R58, R3, R12, R58 ;  /* 0x0000000c033a7225 */ /* 0x000fe200078e003a */
[----:B------:R-:W-:-:S02]  /*9ad0*/  CS2R R8, SRZ ;  /* 0x0000000000087805 */ /* 0x000fc4000001ff00 */
[----:B------:R-:W-:Y:S01]  /*9ae0*/  CS2R R28, SRZ ;  /* 0x00000000001c7805 */ /* 0x000fe2000001ff00 */
[----:B------:R-:W-:-:S04]  /*9af0*/  IMAD.WIDE.U32 R14, R3, R10, R14 ;  /* 0x0000000a030e7225 */ /* 0x000fc800078e000e */
        /* <DEDUP_REMOVED lines=12> */
[----:B------:R-:W-:Y:S02]  /*9bc0*/  LEA.HI.X R30, R10, R5, R11, 0x6, P4 ;  /* 0x000000050a1e7211 */ /* 0x000fe400020f340b */
[----:B------:R-:W-:Y:S01]  /*9bd0*/  LEA R72, P4, R28, UR4, 0x1 ;  /* 0x000000041c487c11 */ /* 0x000fe2000f8808ff */
[----:B------:R-:W-:Y:S02]  /*9be0*/  ULDC UR4, c[0x0][0x3d4] ;  /* 0x0000f50000047ab9 */ /* 0x000fe40000000800 */
[----:B------:R-:W-:Y:S01]  /*9bf0*/  IMAD.X R3, R30, 0x1, R69, P5 ;  /* 0x000000011e037824 */ /* 0x000fe200028e0645 */
[----:B------:R-:W-:Y:S02]  /*9c00*/  LEA R74, P5, R0, UR6, 0x1 ;  /* 0x00000006004a7c11 */ /* 0x000fe4000f8a08ff */
[----:B------:R-:W-:-:S02]  /*9c10*/  CS2R R30, SRZ ;  /* 0x00000000001e7805 */ /* 0x000fc4000001ff00 */
        /* <DEDUP_REMOVED lines=9> */
.L_x_7866:
[----:B------:R-:W-:Y:S05]  /*9cb0*/  BSYNC B1 ;  /* 0x0000000000017941 */ /* 0x000fea0003800000 */
.L_x_7865:
        /* <DEDUP_REMOVED lines=27> */
.L_x_7868:
[----:B------:R-:W-:Y:S05]  /*9e70*/  BSYNC B1 ;  /* 0x0000000000017941 */ /* 0x000fea0003800000 */
.L_x_7867:
[----:B------:R-:W-:Y:S01]  /*9e80*/  ULDC.64 UR4, c[0x0][0x3c8] ;  /* 0x0000f20000047ab9 */ /* 0x000fe20000000a00 */
[----:B------:R-:W-:Y:S01]  /*9e90*/  ULDC.64 UR6, c[0x0][0x3e0] ;  /* 0x0000f80000067ab9 */ /* 0x000fe20000000a00 */
[----:B---3--:R-:W-:Y:S01]  /*9ea0*/  IMAD.IADD R5, R59, 0x1, R57 ;  /* 0x000000013b057824 */ /* 0x008fe200078e0239 */
        /* <DEDUP_REMOVED lines=9> */
[----:B--2---:R-:W-:Y:S02]  /*9f40*/  PRMT R72, R7, 0x7610, R72 ;  /* 0x0000761007487816 */ /* 0x004fe40000000048 */
[----:B------:R-:W-:Y:S01]  /*9f50*/  LEA.HI R6, R223, R223, RZ, 0x1 ;  /* 0x000000dfdf067211 */ /* 0x000fe200078f08ff */
[----:B------:R-:W-:Y:S06]  /*9f60*/  BRA.DIV UR4, `(.L_x_7869) ;  /* 0x0000015a04e87947 */ /* 0x000fec000b800000 */
.L_x_8092:
[----:B------:R-:W-:-:S03]  /*9f70*/  UMOV UR4, 0xffffffff ;  /* 0xffffffff00047882 */ /* 0x000fc60000000000 */
[----:B------:R-:W-:Y:S05]  /*9f80*/  BRA.DIV UR4, `(.L_x_7870) ;  /* 0x0000015e04087947 */ /* 0x000fea000b800000 */
.L_x_8095:
[----:B------:R-:W-:-:S03]  /*9f90*/  UMOV UR4, 0xffffffff ;  /* 0xffffffff00047882 */ /* 0x000fc60000000000 */
[----:B------:R-:W-:Y:S05]  /*9fa0*/  BRA.DIV UR4, `(.L_x_7871) ;  /* 0x0000015e04287947 */ /* 0x000fea000b800000 */
.L_x_8098:
[----:B------:R-:W-:-:S03]  /*9fb0*/  UMOV UR4, 0xffffffff ;  /* 0xffffffff00047882 */ /* 0x000fc60000000000 */
[----:B------:R-:W-:Y:S05]  /*9fc0*/  BRA.DIV UR4, `(.L_x_7872) ;  /* 0x0000015e04487947 */ /* 0x000fea000b800000 */
.L_x_8101:
[----:B------:R-:W-:-:S03]  /*9fd0*/  UMOV UR4, 0xffffffff ;  /* 0xffffffff00047882 */ /* 0x000fc60000000000 */
[----:B------:R-:W-:Y:S05]  /*9fe0*/  BRA.DIV UR4, `(.L_x_7873) ;  /* 0x0000015e04687947 */ /* 0x000fea000b800000 */
.L_x_8104:
[----:B------:R-:W-:-:S03]  /*9ff0*/  UMOV UR4, 0xffffffff ;  /* 0xffffffff00047882 */ /* 0x000fc60000000000 */
[----:B------:R-:W-:Y:S05]  /*a000*/  BRA.DIV UR4, `(.L_x_7874) ;  /* 0x0000015e04887947 */ /* 0x000fea000b800000 */
.L_x_8107:
[----:B------:R-:W-:-:S03]  /*a010*/  UMOV UR4, 0xffffffff ;  /* 0xffffffff00047882 */ /* 0x000fc60000000000 */
[----:B------:R-:W-:Y:S05]  /*a020*/  BRA.DIV UR4, `(.L_x_7875) ;  /* 0x0000015e04a87947 */ /* 0x000fea000b800000 */
.L_x_8110:
[----:B------:R-:W-:-:S03]  /*a030*/  UMOV UR4, 0xffffffff ;  /* 0xffffffff00047882 */ /* 0x000fc60000000000 */
[----:B------:R-:W-:Y:S05]  /*a040*/  BRA.DIV UR4, `(.L_x_7876) ;  /* 0x0000015e04c87947 */ /* 0x000fea000b800000 */
.L_x_8113:
[----:B------:R-:W-:-:S03]  /*a050*/  UMOV UR4, 0xffffffff ;  /* 0xffffffff00047882 */ /* 0x000fc60000000000 */
[----:B------:R-:W-:Y:S05]  /*a060*/  BRA.DIV UR4, `(.L_x_7877) ;  /* 0x0000015e04e87947 */ /* 0x000fea000b800000 */
.L_x_8116:
[----:B------:R-:W-:-:S03]  /*a070*/  UMOV UR4, 0xffffffff ;  /* 0xffffffff00047882 */ /* 0x000fc60000000000 */
[----:B------:R-:W-:Y:S05]  /*a080*/  BRA.DIV UR4, `(.L_x_7878) ;  /* 0x0000016204087947 */ /* 0x000fea000b800000 */
.L_x_8119:
[----:B------:R-:W-:-:S03]  /*a090*/  UMOV UR4, 0xffffffff ;  /* 0xffffffff00047882 */ /* 0x000fc60000000000 */
[----:B------:R-:W-:Y:S05]  /*a0a0*/  BRA.DIV UR4, `(.L_x_7879) ;  /* 0x0000016204287947 */ /* 0x000fea000b800000 */
.L_x_8122:
[----:B------:R-:W-:-:S03]  /*a0b0*/  UMOV UR4, 0xffffffff ;  /* 0xffffffff00047882 */ /* 0x000fc60000000000 */
[----:B------:R-:W-:Y:S05]  /*a0c0*/  BRA.DIV UR4, `(.L_x_7880) ;  /* 0x0000016204487947 */ /* 0x000fea000b800000 */
.L_x_8125:
[----:B------:R-:W-:-:S03]  /*a0d0*/  UMOV UR4, 0xffffffff ;  /* 0xffffffff00047882 */ /* 0x000fc60000000000 */
[----:B------:R-:W-:Y:S05]  /*a0e0*/  BRA.DIV UR4, `(.L_x_7881) ;  /* 0x0000016204687947 */ /* 0x000fea000b800000 */
.L_x_8128:
[----:B------:R-:W-:Y:S01]  /*a0f0*/  UMOV UR4, 0xffffffff ;  /* 0xffffffff00047882 */ /* 0x000fe20000000000 */
[----:B------:R-:W-:Y:S02]  /*a100*/  LOP3.LUT R6, R6, 0xfffffffe, RZ, 0xc0, !PT ;  /* 0xfffffffe06067812 */ /* 0x000fe400078ec0ff */
[----:B------:R-:W-:Y:S05]  /*a110*/  BRA.DIV UR4, `(.L_x_7882) ;  /* 0x0000016204847947 */ /* 0x000fea000b800000 */
.L_x_8131:
[----:B------:R-:W-:Y:S01]  /*a120*/  UMOV UR4, 0xffffffff ;  /* 0xffffffff00047882 */ /* 0x000fe20000000000 */
[----:B------:R-:W-:Y:S02]  /*a130*/  IMAD.IADD R5, R223, 0x1, -R6 ;  /* 0x00000001df057824 */ /* 0x000fe400078e0a06 */
[----:B------:R-:W-:Y:S05]  /*a140*/  BRA.DIV UR4, `(.L_x_7883) ;  /* 0x0000016204a07947 */ /* 0x000fea000b800000 */
.L_x_8134:
[----:B------:R-:W-:Y:S01]  /*a150*/  UMOV UR4, 0xffffffff ;  /* 0xffffffff00047882 */ /* 0x000fe20000000000 */
[----:B------:R-:W-:Y:S02]  /*a160*/  SHF.L.U32 R5, R5, 0x1f, RZ ;  /* 0x0000001f05057819 */ /* 0x000fe400000006ff */
[----:B------:R-:W-:Y:S05]  /*a170*/  BRA.DIV UR4, `(.L_x_7884) ;  /* 0x0000016204bc7947 */ /* 0x000fea000b800000 */
.L_x_8137:
[----:B------:R-:W2:Y:S01]  /*a180*/  SYNCS.PHASECHK.TRANS64.TRYWAIT P4, [R2+URZ+0x28800], R5 ;  /* 0x02880005020075a7 */ /* 0x000ea2000808017f */
        /* <DEDUP_REMOVED lines=33> */
[----:B--2---:R-:W-:Y:S06]  /*a3a0*/  @!P4 BRA `(.L_x_7886) ;  /* 0x000001600058c947 */ /* 0x004fec0003800000 */
.L_x_8138:
[----:B------:R-:W-:Y:S05]  /*a3b0*/  BSYNC B1 ;  /* 0x0000000000017941 */ /* 0x000fea0003800000 */
.L_x_7885:
[----:B------:R-:W-:Y:S01]  /*a3c0*/  BSSY B1, `(.L_x_7887) ;  /* 0x0000067000017945 */ /* 0x000fe20003800000 */
[----:B------:R-:W-:Y:S02]  /*a3d0*/  PRMT R10, R4, 0x7610, R10 ;  /* 0x00007610040a7816 */ /* 0x000fe4000000000a */
[----:B------:R-:W-:Y:S01]  /*a3e0*/  PRMT R11, R6, 0x7610, R11 ;  /* 0x00007610060b7816 */ /* 0x000fe2000000000b */
[----:B------:R-:W-:Y:S06]  /*a3f0*/  @P0 BRA `(.L_x_7888) ;  /* 0x00000004008c0947 */ /* 0x000fec0003800000 */
[----:B--2---:R-:W2:Y:S01]  /*a400*/  LDC R5, c[0x0][0x3d4] ;  /* 0x0000f500ff057b82 */ /* 0x004ea20000000800 */
[----:B------:R-:W-:Y:S01]  /*a410*/  BSSY B2, `(.L_x_7889) ;  /* 0x0000032000027945 */ /* 0x000fe20003800000 */
[-C--:B--2---:R-:W-:Y:S02]  /*a420*/  ISETP.GE.AND P0, PT, R22, R5.reuse, PT ;  /* 0x000000051600720c */ /* 0x084fe40003f06270 */
[----:B------:R-:W-:-:S11]  /*a430*/  ISETP.GE.AND P4, PT, R186, R5, PT ;  /* 0x00000005ba00720c */ /* 0x000fd60003f86270 */
[----:B------:R-:W-:Y:S05]  /*a440*/  @P0 BRA `(.L_x_7890) ;  /* 0x0000000000b80947 */ /* 0x000fea0003800000 */
[----:B------:R-:W2:Y:S01]  /*a450*/  LDS.128 R4, [R211] ;  /* 0x00000000d3047984 */ /* 0x000ea20000000c00 */
[----:B------:R-:W-:Y:S02]  /*a460*/  SHF.R.U32.HI R77, RZ, 0x10, R49 ;  /* 0x00000010ff4d7819 */ /* 0x000fe40000011631 */
[----:B------:R-:W-:Y:S02]  /*a470*/  SHF.R.U32.HI R74, RZ, 0x10, R51 ;  /* 0x00000010ff4a7819 */ /* 0x000fe40000011633 */
[----:B------:R-:W-:Y:S02]  /*a480*/  PRMT R77, R78, 0x5410, R77 ;  /* 0x000054104e4d7816 */ /* 0x000fe4000000004d */
[----:B------:R-:W-:Y:S02]  /*a490*/  PRMT R74, R54, 0x5432, R74 ;  /* 0x00005432364a7816 */ /* 0x000fe4000000004a */
[----:B------:R-:W-:Y:S01]  /*a4a0*/  SHF.R.U64 R76, R48, 0x10, R49 ;  /* 0x00000010304c7819 */ /* 0x000fe20000001231 */
[C---:B------:R-:W-:Y:S01]  /*a4b0*/  IMAD.U32 R78, R77.reuse, 0x10000, RZ ;  /* 0x000100004d4e7824 */ /* 0x040fe200078e00ff */
[----:B------:R-:W-:Y:S01]  /*a4c0*/  SHF.R.U64 R73, R50, 0x10, R51 ;  /* 0x0000001032497819 */ /* 0x000fe20000001233 */
[----:B------:R-:W-:Y:S01]  /*a4d0*/  IMAD.U32 R75, R74, 0x10000, RZ ;  /* 0x000100004a4b7824 */ /* 0x000fe200078e00ff */
[----:B------:R-:W-:-:S02]  /*a4e0*/  LOP3.LUT R77, R77, 0xffff0000, RZ, 0xc0, !PT ;  /* 0xffff00004d4d7812 */ /* 0x000fc400078ec0ff */
[----:B------:R-:W-:Y:S02]  /*a4f0*/  PRMT R73, R79, 0x5410, R73 ;  /* 0x000054104f497816 */ /* 0x000fe40000000049 */
[----:B------:R-:W-:Y:S02]  /*a500*/  LOP3.LUT R74, R74, 0xffff0000, RZ, 0xc0, !PT ;  /* 0xffff00004a4a7812 */ /* 0x000fe400078ec0ff */
[----:B------:R-:W-:Y:S02]  /*a510*/  PRMT R76, R53, 0x5432, R76 ;  /* 0x00005432354c7816 */ /* 0x000fe4000000004c */
[C---:B--2---:R-:W-:Y:S01]  /*a520*/  LOP3.LUT R49, R6.reuse, 0xffff0000, RZ, 0xc0, !PT ;  /* 0xffff000006317812 */ /* 0x044fe200078ec0ff */
        /* <DEDUP_REMOVED lines=32> */
.L_x_7890:
[----:B------:R-:W-:Y:S05]  /*a730*/  BSYNC B2 ;  /* 0x0000000000027941 */ /* 0x000fea0003800000 */
.L_x_7889:
[----:B------:R-:W-:Y:S05]  /*a740*/  @P4 BRA `(.L_x_7888) ;  /* 0x0000000000b84947 */ /* 0x000fea0003800000 */
[----:B--2---:R-:W2:Y:S01]  /*a750*/  LDS.128 R4, [R211+0x4000] ;  /* 0x00400000d3047984 */ /* 0x004ea20000000c00 */
        /* <DEDUP_REMOVED lines=12> */
[C---:B--2---:R-:W-:Y:S01]  /*a820*/  LOP3.LUT R45, R6.reuse, 0xffff0000, RZ, 0xc0, !PT ;  /* 0xffff0000062d7812 */ /* 0x044fe200078ec0ff */
        /* <DEDUP_REMOVED lines=32> */
.L_x_7888:
[----:B------:R-:W-:Y:S05]  /*aa30*/  BSYNC B1 ;  /* 0x0000000000017941 */ /* 0x000fea0003800000 */
.L_x_7887:
[----:B------:R-:W-:Y:S04]  /*aa40*/  BSSY B1, `(.L_x_7891) ;  /* 0x0000065000017945 */ /* 0x000fe80003800000 */
[----:B------:R-:W-:Y:S05]  /*aa50*/  @P1 BRA `(.L_x_7892) ;  /* 0x00000004008c1947 */ /* 0x000fea0003800000 */
[----:B--23--:R-:W2:Y:S01]  /*aa60*/  LDC R5, c[0x0][0x3d4] ;  /* 0x0000f500ff057b82 */ /* 0x00cea20000000800 */
[----:B------:R-:W-:Y:S01]  /*aa70*/  BSSY B2, `(.L_x_7893) ;  /* 0x0000032000027945 */ /* 0x000fe20003800000 */
[-C--:B--2---:R-:W-:Y:S02]  /*aa80*/  ISETP.GE.AND P0, PT, R22, R5.reuse, PT ;  /* 0x000000051600720c */ /* 0x084fe40003f06270 */
[----:B------:R-:W-:-:S11]  /*aa90*/  ISETP.GE.AND P1, PT, R186, R5, PT ;  /* 0x00000005ba00720c */ /* 0x000fd60003f26270 */
[----:B------:R-:W-:Y:S05]  /*aaa0*/  @P0 BRA `(.L_x_7894) ;  /* 0x0000000000b80947 */ /* 0x000fea0003800000 */
[----:B------:R-:W2:Y:S01]  /*aab0*/  LDS.128 R4, [R211+0x1000] ;  /* 0x00100000d3047984 */ /* 0x000ea20000000c00 */
        /* <DEDUP_REMOVED lines=12> */
[C---:B--2---:R-:W-:Y:S01]  /*ab80*/  LOP3.LUT R41, R6.reuse, 0xffff0000, RZ, 0xc0, !PT ;  /* 0xffff000006297812 */ /* 0x044fe200078ec0ff */
        /* <DEDUP_REMOVED lines=32> */
.L_x_7894:
[----:B------:R-:W-:Y:S05]  /*ad90*/  BSYNC B2 ;  /* 0x0000000000027941 */ /* 0x000fea0003800000 */
.L_x_7893:
[----:B------:R-:W-:Y:S05]  /*ada0*/  @P1 BRA `(.L_x_7892) ;  /* 0x0000000000b81947 */ /* 0x000fea0003800000 */
[----:B--2---:R-:W2:Y:S01]  /*adb0*/  LDS.128 R4, [R211+0x5000] ;  /* 0x00500000d3047984 */ /* 0x004ea20000000c00 */
        /* <DEDUP_REMOVED lines=45> */
.L_x_7892:
[----:B------:R-:W-:Y:S05]  /*b090*/  BSYNC B1 ;  /* 0x0000000000017941 */ /* 0x000fea0003800000 */
.L_x_7891:
[----:B------:R-:W-:Y:S04]  /*b0a0*/  BSSY B1, `(.L_x_7895) ;  /* 0x0000065000017945 */ /* 0x000fe80003800000 */
[----:B------:R-:W-:Y:S05]  /*b0b0*/  @P2 BRA `(.L_x_7896) ;  /* 0x00000004008c2947 */ /* 0x000fea0003800000 */
[----:B--234-:R-:W2:Y:S01]  /*b0c0*/  LDC R5, c[0x0][0x3d4] ;  /* 0x0000f500ff057b82 */ /* 0x01cea20000000800 */
        /* <DEDUP_REMOVED lines=50> */
.L_x_7898:
[----:B------:R-:W-:Y:S05]  /*b3f0*/  BSYNC B2 ;  /* 0x0000000000027941 */ /* 0x000fea0003800000 */
.L_x_7897:
        /* <DEDUP_REMOVED lines=47> */
.L_x_7896:
[----:B------:R-:W-:Y:S05]  /*b6f0*/  BSYNC B1 ;  /* 0x0000000000017941 */ /* 0x000fea0003800000 */
.L_x_7895:
[----:B------:R-:W-:Y:S05]  /*b700*/  @P3 BRA `(.L_x_7899) ;  /* 0x0000002c00703947 */ /* 0x000fea0003800000 */
[----:B--234-:R-:W2:Y:S01]  /*b710*/  LDC R5, c[0x0][0x3d4] ;  /* 0x0000f500ff057b82 */ /* 0x01cea20000000800 */
[----:B------:R-:W-:Y:S01]  /*b720*/  BSSY B1, `(.L_x_7900) ;  /* 0x0000032000017945 */ /* 0x000fe20003800000 */
[-C--:B--2---:R-:W-:Y:S02]  /*b730*/  ISETP.GE.AND P0, PT, R22, R5.reuse, PT ;  /* 0x000000051600720c */ /* 0x084fe40003f06270 */
[----:B------:R-:W-:-:S11]  /*b740*/  ISETP.GE.AND P1, PT, R186, R5, PT ;  /* 0x00000005ba00720c */ /* 0x000fd60003f26270 */
[----:B------:R-:W-:Y:S05]  /*b750*/  @P0 BRA `(.L_x_7901) ;  /* 0x0000000000b80947 */ /* 0x000fea0003800000 */
[----:B------:R-:W2:Y:S01]  /*b760*/  LDS.128 R4, [R211+0x3000] ;  /* 0x00300000d3047984 */ /* 0x000ea20000000c00 */
        /* <DEDUP_REMOVED lines=12> */
[C---:B--2---:R-:W-:Y:S01]  /*b830*/  LOP3.LUT R13, R6.reuse, 0xffff0000, RZ, 0xc0, !PT ;  /* 0xffff0000060d7812 */ /* 0x044fe200078ec0ff */
        /* <DEDUP_REMOVED lines=32> */
.L_x_7901:
[----:B------:R-:W-:Y:S05]  /*ba40*/  BSYNC B1 ;  /* 0x0000000000017941 */ /* 0x000fea0003800000 */
.L_x_7900:
[----:B------:R-:W-:Y:S05]  /*ba50*/  @P1 BRA `(.L_x_7899) ;  /* 0x00000028009c1947 */ /* 0x000fea0003800000 */
[----:B--2---:R-:W2:Y:S01]  /*ba60*/  LDS.128 R4, [R211+0x7000] ;  /* 0x00700000d3047984 */ /* 0x004ea20000000c00 */
        /* <DEDUP_REMOVED lines=46> */
.L_x_7860:
[----:B------:R-:W2:Y:S01]  /*bd50*/  LDC R21, c[0x0][0x3d4] ;  /* 0x0000f500ff157b82 */ /* 0x000ea20000000800 */
[-C--:B------:R-:W-:Y:S01]  /*bd60*/  ISETP.GE.AND P0, PT, R188, R72.reuse, PT ;  /* 0x00000048bc00720c */ /* 0x080fe20003f06270 */
[----:B------:R-:W-:Y:S01]  /*bd70*/  ULDC.64 UR4, c[0x0][0x3c8] ;  /* 0x0000f20000047ab9 */ /* 0x000fe20000000a00 */
[-C--:B------:R-:W-:Y:S01]  /*bd80*/  ISETP.GE.AND P1, PT, R187, R72.reuse, PT ;  /* 0x00000048bb00720c */ /* 0x080fe20003f26270 */
[----:B------:R-:W-:Y:S01]  /*bd90*/  ULDC.64 UR6, c[0x0][0x3e0] ;  /* 0x0000f80000067ab9 */ /* 0x000fe20000000a00 */
[-C--:B------:R-:W-:Y:S02]  /*bda0*/  ISETP.GE.AND P2, PT, R189, R72.reuse, PT ;  /* 0x00000048bd00720c */ /* 0x080fe40003f46270 */
[----:B------:R-:W-:Y:S02]  /*bdb0*/  ISETP.GE.AND P3, PT, R18, R72, PT ;  /* 0x000000481200720c */ /* 0x000fe40003f66270 */
[CC--:B--2---:R-:W-:Y:S02]  /*bdc0*/  ISETP.GE.OR P0, PT, R16.reuse, R21.reuse, P0 ;  /* 0x000000151000720c */ /* 0x0c4fe40000706670 */
[----:B------:R-:W-:-:S02]  /*bdd0*/  ISETP.GE.OR P1, PT, R16, R21, P1 ;  /* 0x000000151000720c */ /* 0x000fc40000f26670 */
[CC--:B------:R-:W-:Y:S02]  /*bde0*/  ISETP.GE.OR P2, PT, R16.reuse, R21.reuse, P2 ;  /* 0x000000151000720c */ /* 0x0c0fe40001746670 */
[----:B------:R-:W-:-:S07]  /*bdf0*/  ISETP.GE.OR P3, PT, R16, R21, P3 ;  /* 0x000000151000720c */ /* 0x000fce0001f66670 */
[--C-:B------:R-:W-:Y:S01]  /*be00*/  @!P0 IADD3 R29, P4, P5, R27, R29, R6.reuse ;  /* 0x0000001d1b1d8210 */ /* 0x100fe20007d9e006 */
[----:B------:R-:W2:Y:S03]  /*be10*/  @!P0 LDC.64 R62, c[0x0][0x3e0] ;  /* 0x0000f800ff3e8b82 */ /* 0x000ea60000000a00 */
[--C-:B------:R-:W-:Y:S01]  /*be20*/  @!P0 IADD3.X R30, R31, R30, R7.reuse, P4, P5 ;  /* 0x0000001e1f1e8210 */ /* 0x100fe200027ea407 */
[C---:B------:R-:W-:Y:S01]  /*be30*/  @!P2 IMAD.WIDE.U32 R8, R12.reuse, 0x60, R6 ;  /* 0x000000600c08a825 */ /* 0x040fe200078e0006 */
[----:B------:R-:W-:-:S03]  /*be40*/  @!P1 LEA R0, P4, R12, R6, 0x6 ;  /* 0x000000060c009211 */ /* 0x000fc600078830ff */
[----:B------:R-:W3:Y:S01]  /*be50*/  @!P1 LDC.64 R66, c[0x0][0x3e0] ;  /* 0x0000f800ff429b82 */ /* 0x000ee20000000a00 */
[----:B------:R-:W-:Y:S01]  /*be60*/  @!P1 IADD3 R25, P5, R0, R27, RZ ;  /* 0x0000001b00199210 */ /* 0x000fe20007fbe0ff */
[----:B------:R-:W-:Y:S01]  /*be70*/  @!P2 IMAD R0, R13, 0x60, RZ ;  /* 0x000000600d00a824 */ /* 0x000fe200078e02ff */
[----:B------:R-:W-:Y:S02]  /*be80*/  @!P1 LEA.HI.X R26, R12, R7, R13, 0x6, P4 ;  /* 0x000000070c1a9211 */ /* 0x000fe400020f340d */
[----:B------:R-:W-:-:S03]  /*be90*/  @!P3 IADD3 R3, P4, R6, R27, RZ ;  /* 0x0000001b0603b210 */ /* 0x000fc60007f9e0ff */
[--C-:B------:R-:W-:Y:S01]  /*bea0*/  @!P1 IMAD.X R26, R26, 0x1, R31.reuse, P5 ;  /* 0x000000011a1a9824 */ /* 0x100fe200028e061f */
[----:B------:R-:W-:Y:S01]  /*beb0*/  @!P2 IADD3 R6, P5, R27, R8, RZ ;  /* 0x000000081b06a210 */ /* 0x000fe20007fbe0ff */
[----:B------:R-:W-:Y:S01]  /*bec0*/  @!P3 IMAD.X R14, R7, 0x1, R31, P4 ;  /* 0x00000001070eb824 */ /* 0x000fe200020e061f */
[----:B------:R-:W4:Y:S02]  /*bed0*/  @!P2 LDC.64 R70, c[0x0][0x3e0] ;  /* 0x0000f800ff46ab82 */ /* 0x000f240000000a00 */
[----:B------:R-:W-:Y:S01]  /*bee0*/  @!P2 IADD3.X R7, R31, R0, R9, P5, !PT ;  /* 0x000000001f07a210 */ /* 0x000fe20002ffe409 */
[----:B------:R-:W-:Y:S01]  /*bef0*/  @!P2 IMAD R31, R11, 0x60, RZ ;  /* 0x000000600b1fa824 */ /* 0x000fe200078e02ff */
[----:B------:R-:W-:-:S04]  /*bf00*/  @!P0 IADD3 R27, P4, P5, R33, R24, R4 ;  /* 0x00000018211b8210 */ /* 0x000fc80007d9e004 */
[----:B------:R-:W-:Y:S01]  /*bf10*/  @!P0 IADD3.X R28, R35, R28, R5, P4, P5 ;  /* 0x0000001c231c8210 */ /* 0x000fe200027ea405 */
[----:B------:R-:W0:Y:S01]  /*bf20*/  @!P0 LDC.64 R60, c[0x0][0x3c8] ;  /* 0x0000f200ff3c8b82 */ /* 0x000e220000000a00 */
[----:B------:R-:W-:Y:S02]  /*bf30*/  @!P3 IADD3 R15, P4, R4, R33, RZ ;  /* 0x00000021040fb210 */ /* 0x000fe40007f9e0ff */
[----:B------:R-:W-:-:S03]  /*bf40*/  @!P1 LEA R20, P5, R10, R4, 0x6 ;  /* 0x000000040a149211 */ /* 0x000fc600078a30ff */
[----:B------:R-:W-:Y:S01]  /*bf50*/  @!P3 IMAD.X R32, R5, 0x1, R35, P4 ;  /* 0x000000010520b824 */ /* 0x000fe200020e0623 */
[C---:B------:R-:W-:Y:S01]  /*bf60*/  @!P3 LEA R8, P4, R3.reuse, UR4, 0x1 ;  /* 0x000000040308bc11 */ /* 0x040fe2000f8808ff */
[----:B------:R-:W1:Y:S01]  /*bf70*/  @!P1 LDC.64 R64, c[0x0][0x3c8] ;  /* 0x0000f200ff409b82 */ /* 0x000e620000000a00 */
[C---:B------:R-:W-:Y:S01]  /*bf80*/  @!P1 LEA.HI.X R24, R10.reuse, R5, R11, 0x6, P5 ;  /* 0x000000050a189211 */ /* 0x040fe200028f340b */
[----:B------:R-:W-:Y:S01]  /*bf90*/  @!P2 IMAD.WIDE.U32 R4, R10, 0x60, R4 ;  /* 0x000000600a04a825 */ /* 0x000fe200078e0004 */
[----:B------:R-:W-:Y:S02]  /*bfa0*/  @!P3 LEA.HI.X R9, R3, UR5, R14, 0x1, P4 ;  /* 0x000000050309bc11 */ /* 0x000fe4000a0f0c0e */
[C---:B------:R-:W-:Y:S02]  /*bfb0*/  @!P3 LEA R14, P4, R15.reuse, UR6, 0x1 ;  /* 0x000000060f0ebc11 */ /* 0x040fe4000f8808ff */
[----:B------:R-:W-:Y:S01]  /*bfc0*/  @!P1 IADD3 R20, P5, R20, R33, RZ ;  /* 0x0000002114149210 */ /* 0x000fe20007fbe0ff */
[----:B------:R-:W1:Y:S01]  /*bfd0*/  @!P2 LDC.64 R68, c[0x0][0x3c8] ;  /* 0x0000f200ff44ab82 */ /* 0x000e620000000a00 */
[----:B------:R-:W-:-:S02]  /*bfe0*/  @!P3 LEA.HI.X R15, R15, UR7, R32, 0x1, P4 ;  /* 0x000000070f0fbc11 */ /* 0x000fc4000a0f0c20 */
[----:B--2---:R-:W-:Y:S01]  /*bff0*/  @!P0 LEA R62, P4, R27, R62, 0x1 ;  /* 0x0000003e1b3e8211 */ /* 0x004fe200078808ff */
[----:B------:R-:W-:Y:S01]  /*c000*/  @!P1 IMAD.X R24, R24, 0x1, R35, P5 ;  /* 0x0000000118189824 */ /* 0x000fe200028e0623 */
[----:B------:R-:W-:Y:S02]  /*c010*/  @!P2 IADD3 R0, P5, R33, R4, RZ ;  /* 0x000000042100a210 */ /* 0x000fe40007fbe0ff */
[----:B------:R-:W-:Y:S02]  /*c020*/  @!P0 LEA.HI.X R63, R27, R63, R28, 0x1, P4 ;  /* 0x0000003f1b3f8211 */ /* 0x000fe400020f0c1c */
[C---:B---3--:R-:W-:Y:S02]  /*c030*/  @!P1 LEA R66, P4, R20.reuse, R66, 0x1 ;  /* 0x0000004214429211 */ /* 0x048fe400078808ff */
[----:B------:R-:W-:Y:S02]  /*c040*/  @!P2 IADD3.X R3, R35, R31, R5, P5, !PT ;  /* 0x0000001f2303a210 */ /* 0x000fe40002ffe405 */
[----:B------:R-:W-:-:S02]  /*c050*/  @!P1 LEA.HI.X R67, R20, R67, R24, 0x1, P4 ;  /* 0x0000004314439211 */ /* 0x000fc400020f0c18 */
[----:B------:R-:W-:Y:S02]  /*c060*/  CS2R R32, SRZ ;  /* 0x0000000000207805 */ /* 0x000fe4000001ff00 */
[C---:B----4-:R-:W-:Y:S02]  /*c070*/  @!P2 LEA R70, P4, R0.reuse, R70, 0x1 ;  /* 0x000000460046a211 */ /* 0x050fe400078808ff */
[----:B------:R-:W-:Y:S02]  /*c080*/  CS2R R34, SRZ ;  /* 0x0000000000227805 */ /* 0x000fe4000001ff00 */
[----:B0-----:R-:W-:Y:S02]  /*c090*/  @!P0 LEA R60, P5, R29, R60, 0x1 ;  /* 0x0000003c1d3c8211 */ /* 0x001fe400078a08ff */
[----:B------:R-:W-:Y:S02]  /*c0a0*/  CS2R R4, SRZ ;  /* 0x0000000000047805 */ /* 0x000fe4000001ff00 */
[----:B------:R-:W-:-:S02]  /*c0b0*/  @!P2 LEA.HI.X R71, R0, R71, R3, 0x1, P4 ;  /* 0x000000470047a211 */ /* 0x000fc400020f0c03 */
[----:B------:R-:W0:Y:S01]  /*c0c0*/  LDC R0, c[0x0][0x428] ;  /* 0x00010a00ff007b82 */ /* 0x000e220000000800 */
[----:B------:R-:W-:Y:S02]  /*c0d0*/  @!P0 LEA.HI.X R61, R29, R61, R30, 0x1, P5 ;  /* 0x0000003d1d3d8211 */ /* 0x000fe400028f0c1e */
[----:B------:R-:W-:Y:S02]  /*c0e0*/  CS2R R28, SRZ ;  /* 0x00000000001c7805 */ /* 0x000fe4000001ff00 */
[----:B------:R-:W-:Y:S02]  /*c0f0*/  CS2R R30, SRZ ;  /* 0x00000000001e7805 */ /* 0x000fe4000001ff00 */
[C---:B-1----:R-:W-:Y:S01]  /*c100*/  @!P1 LEA R64, P5, R25.reuse, R64, 0x1 ;  /* 0x0000004019409211 */ /* 0x042fe200078a08ff */
        /* <DEDUP_REMOVED lines=11> */
[----:B0-----:R-:W-:-:S13]  /*c1c0*/  ISETP.NE.AND P0, PT, R0, 0x1, PT ;  /* 0x000000010000780c */ /* 0x001fda0003f05270 */
[----:B-1----:R-:W0:Y:S08]  /*c1d0*/  @P0 LDC R8, c[0x0][0x42c] ;  /* 0x00010b00ff080b82 */ /* 0x002e300000000800 */
        /* <DEDUP_REMOVED lines=38> */
.L_x_8141:
[----:B------:R-:W-:-:S03]  /*c440*/  UMOV UR4, 0xffffffff ;  /* 0xffffffff00047882 */ /* 0x000fc60000000000 */
[----:B------:R-:W-:Y:S05]  /*c450*/  BRA.DIV UR4, `(.L_x_7903) ;  /* 0x0000014204687947 */ /* 0x000fea000b800000 */
.L_x_8144:
[----:B------:R-:W-:-:S03]  /*c460*/  UMOV UR4, 0xffffffff ;  /* 0xffffffff00047882 */ /* 0x000fc60000000000 */
[----:B------:R-:W-:Y:S05]  /*c470*/  BRA.DIV UR4, `(.L_x_7904) ;  /* 0x0000014204887947 */ /* 0x000fea000b800000 */
.L_x_8147:
[----:B------:R-:W-:-:S03]  /*c480*/  UMOV UR4, 0xffffffff ;  /* 0xffffffff00047882 */ /* 0x000fc60000000000 */
[----:B------:R-:W-:Y:S05]  /*c490*/  BRA.DIV UR4, `(.L_x_7905) ;  /* 0x0000014204a87947 */ /* 0x000fea000b800000 */
.L_x_8150:
[----:B------:R-:W-:-:S03]  /*c4a0*/  UMOV UR4, 0xffffffff ;  /* 0xffffffff00047882 */ /* 0x000fc60000000000 */
[----:B------:R-:W-:Y:S05]  /*c4b0*/  BRA.DIV UR4, `(.L_x_7906) ;  /* 0x0000014204c87947 */ /* 0x000fea000b800000 */
.L_x_8153:
[----:B------:R-:W-:-:S03]  /*c4c0*/  UMOV UR4, 0xffffffff ;  /* 0xffffffff00047882 */ /* 0x000fc60000000000 */
[----:B------:R-:W-:Y:S05]  /*c4d0*/  BRA.DIV UR4, `(.L_x_7907) ;  /* 0x0000014204e87947 */ /* 0x000fea000b800000 */
.L_x_8156:
[----:B------:R-:W-:-:S03]  /*c4e0*/  UMOV UR4, 0xffffffff ;  /* 0xffffffff00047882 */ /* 0x000fc60000000000 */
[----:B------:R-:W-:Y:S05]  /*c4f0*/  BRA.DIV UR4, `(.L_x_7908) ;  /* 0x0000014604087947 */ /* 0x000fea000b800000 */
.L_x_8159:
[----:B------:R-:W-:-:S03]  /*c500*/  UMOV UR4, 0xffffffff ;  /* 0xffffffff00047882 */ /* 0x000fc60000000000 */
[----:B------:R-:W-:Y:S05]  /*c510*/  BRA.DIV UR4, `(.L_x_7909) ;  /* 0x0000014604287947 */ /* 0x000fea000b800000 */
.L_x_8162:
[----:B------:R-:W-:-:S03]  /*c520*/  UMOV UR4, 0xffffffff ;  /* 0xffffffff00047882 */ /* 0x000fc60000000000 */
[----:B------:R-:W-:Y:S05]  /*c530*/  BRA.DIV UR4, `(.L_x_7910) ;  /* 0x0000014604487947 */ /* 0x000fea000b800000 */
.L_x_8165:
[----:B------:R-:W-:-:S03]  /*c540*/  UMOV UR4, 0xffffffff ;  /* 0xffffffff00047882 */ /* 0x000fc60000000000 */
[----:B------:R-:W-:Y:S05]  /*c550*/  BRA.DIV UR4, `(.L_x_7911) ;  /* 0x0000014604687947 */ /* 0x000fea000b800000 */
.L_x_8168:
[----:B------:R-:W-:-:S03]  /*c560*/  UMOV UR4, 0xffffffff ;  /* 0xffffffff00047882 */ /* 0x000fc60000000000 */
[----:B------:R-:W-:Y:S05]  /*c570*/  BRA.DIV UR4, `(.L_x_7912) ;  /* 0x0000014604887947 */ /* 0x000fea000b800000 */
.L_x_8171:
[----:B------:R-:W-:-:S03]  /*c580*/  UMOV UR4, 0xffffffff ;  /* 0xffffffff00047882 */ /* 0x000fc60000000000 */
[----:B------:R-:W-:Y:S05]  /*c590*/  BRA.DIV UR4, `(.L_x_7913) ;  /* 0x0000014604a87947 */ /* 0x000fea000b800000 */
.L_x_8174:
[----:B------:R-:W-:-:S03]  /*c5a0*/  UMOV UR4, 0xffffffff ;  /* 0xffffffff00047882 */ /* 0x000fc60000000000 */
[----:B------:R-:W-:Y:S05]  /*c5b0*/  BRA.DIV UR4, `(.L_x_7914) ;  /* 0x0000014604c87947 */ /* 0x000fea000b800000 */
.L_x_8177:
[----:B------:R-:W-:-:S03]  /*c5c0*/  UMOV UR4, 0xffffffff ;  /* 0xffffffff00047882 */ /* 0x000fc60000000000 */
[----:B------:R-:W-:Y:S05]  /*c5d0*/  BRA.DIV UR4, `(.L_x_7915) ;  /* 0x0000014604e87947 */ /* 0x000fea000b800000 */
.L_x_8180:
[----:B------:R-:W-:-:S03]  /*c5e0*/  UMOV UR4, 0xffffffff ;  /* 0xffffffff00047882 */ /* 0x000fc60000000000 */
[----:B------:R-:W-:Y:S05]  /*c5f0*/  BRA.DIV UR4, `(.L_x_7916) ;  /* 0x0000014a04087947 */ /* 0x000fea000b800000 */
.L_x_8183:
[----:B------:R-:W-:-:S03]  /*c600*/  UMOV UR4, 0xffffffff ;  /* 0xffffffff00047882 */ /* 0x000fc60000000000 */
[----:B------:R-:W-:Y:S05]  /*c610*/  BRA.DIV UR4, `(.L_x_7917) ;  /* 0x0000014a04287947 */ /* 0x000fea000b800000 */
.L_x_8186:
        /* <DEDUP_REMOVED lines=69> */
.L_x_8187:
[----:B------:R-:W-:Y:S05]  /*ca70*/  BSYNC B1 ;  /* 0x0000000000017941 */ /* 0x000fea0003800000 */
.L_x_7918:
        /* <DEDUP_REMOVED lines=105> */
.L_x_7921:
[----:B------:R-:W-:Y:S05]  /*d110*/  BSYNC B1 ;  /* 0x0000000000017941 */ /* 0x000fea0003800000 */
.L_x_7920:
        /* <DEDUP_REMOVED lines=104> */
.L_x_7923:
[----:B------:R-:W-:Y:S05]  /*d7a0*/  BSYNC B1 ;  /* 0x0000000000017941 */ /* 0x000fea0003800000 */
.L_x_7922:
        /* <DEDUP_REMOVED lines=104> */
.L_x_7925:
[----:B------:R-:W-:Y:S05]  /*de30*/  BSYNC B1 ;  /* 0x0000000000017941 */ /* 0x000fea0003800000 */
.L_x_7924:
[----:B--23--:R-:W-:Y:S02]  /*de40*/  PRMT R12, R12, 0x5410, R0 ;  /* 0x000054100c0c7816 */ /* 0x00cfe40000000000 */
[----:B------:R-:W-:Y:S01]  /*de50*/  PRMT R14, R14, 0x5410, R3 ;  /* 0x000054100e0e7816 */ /* 0x000fe20000000003 */
[----:B------:R-:W-:Y:S06]  /*de60*/  @P0 BRA `(.L_x_7899) ;  /* 0x0000000400980947 */ /* 0x000fec0003800000 */
[----:B------:R-:W-:Y:S02]  /*de70*/  LEA.HI R21, R21, R219, RZ, 0x1d ;  /* 0x000000db15157211 */ /* 0x000fe400078fe8ff */
[----:B------:R-:W-:Y:S02]  /*de80*/  SHF.R.U64 R25, R44, 0x10, R45 ;  /* 0x000000102c197819 */ /* 0x000fe4000000122d */
[----:B-1----:R-:W-:Y:S01]  /*de90*/  SHF.R.S32.HI R4, RZ, 0x1f, R21 ;  /* 0x0000001fff047819 */ /* 0x002fe20000011415 */
        /* <DEDUP_REMOVED lines=12> */
[----:B------:R-:W1:Y:S01]  /*df60*/  LDS.128 R4, [R228] ;  /* 0x00000000e4047984 */ /* 0x000e620000000c00 */
[----:B------:R-:W-:Y:S01]  /*df70*/  SHF.R.U32.HI R44, RZ, 0x10, R45 ;  /* 0x00000010ff2c7819 */ /* 0x000fe2000001162d */
[----:B------:R-:W-:Y:S01]  /*df80*/  IMAD.U32 R27, R56, 0x10000, RZ ;  /* 0x00010000381b7824 */ /* 0x000fe200078e00ff */
[----:B------:R-:W-:Y:S01]  /*df90*/  SHF.R.U32.HI R48, RZ, 0x10, R49 ;  /* 0x00000010ff307819 */ /* 0x000fe20000011631 */
[----:B------:R-:W-:Y:S01]  /*dfa0*/  IMAD R3, R3, 0x2, R2 ;  /* 0x0000000203037824 */ /* 0x000fe200078e0202 */
[----:B------:R-:W-:Y:S02]  /*dfb0*/  PRMT R54, R54, 0x5410, R15 ;  /* 0x0000541036367816 */ /* 0x000fe4000000000f */
[----:B------:R-:W-:Y:S02]  /*dfc0*/  SHF.R.U32.HI R30, RZ, 0x10, R51 ;  /* 0x00000010ff1e7819 */ /* 0x000fe40000011633 */
[----:B0-----:R-:W0:Y:S01]  /*dfd0*/  LDS.128 R8, [R3+0x10400] ;  /* 0x0104000003087984 */ /* 0x001e220000000c00 */
[----:B------:R-:W-:-:S02]  /*dfe0*/  PRMT R53, R53, 0x5410, R44 ;  /* 0x0000541035357816 */ /* 0x000fc4000000002c */
[----:B------:R-:W-:Y:S02]  /*dff0*/  PRMT R57, R57, 0x5410, R48 ;  /* 0x0000541039397816 */ /* 0x000fe40000000030 */
[----:B------:R-:W-:Y:S02]  /*e000*/  SHF.R.U32.HI R46, RZ, 0x10, R47 ;  /* 0x00000010ff2e7819 */ /* 0x000fe4000001162f */
[----:B------:R-:W-:Y:S01]  /*e010*/  SHF.R.U64 R28, R50, 0x10, R51 ;  /* 0x00000010321c7819 */ /* 0x000fe20000001233 */
[----:B------:R-:W-:Y:S01]  /*e020*/  IMAD.U32 R29, R57, 0x10000, RZ ;  /* 0x00010000391d7824 */ /* 0x000fe200078e00ff */
[----:B------:R-:W-:Y:S02]  /*e030*/  PRMT R30, R14, 0x5432, R30 ;  /* 0x000054320e1e7816 */ /* 0x000fe4000000001e */
[----:B------:R-:W-:Y:S02]  /*e040*/  PRMT R55, R55, 0x5410, R46 ;  /* 0x0000541037377816 */ /* 0x000fe4000000002e */
[----:B------:R-:W-:-:S02]  /*e050*/  PRMT R28, R12, 0x5432, R28 ;  /* 0x000054320c1c7816 */ /* 0x000fc4000000001c */
[----:B------:R-:W-:Y:S01]  /*e060*/  LOP3.LUT R25, R25, 0xffff0000, RZ, 0xc0, !PT ;  /* 0xffff000019197812 */ /* 0x000fe200078ec0ff */
[C---:B-1----:R-:W-:Y:S01]  /*e070*/  IMAD.U32 R0, R4.reuse, 0x10000, RZ ;  /* 0x0001000004007824 */ /* 0x042fe200078e00ff */
[----:B------:R-:W-:Y:S01]  /*e080*/  LOP3.LUT R4, R4, 0xffff0000, RZ, 0xc0, !PT ;  /* 0xffff000004047812 */ /* 0x000fe200078ec0ff */
[C---:B------:R-:W-:Y:S01]  /*e090*/  IMAD.U32 R12, R5.reuse, 0x10000, RZ ;  /* 0x00010000050c7824 */ /* 0x040fe200078e00ff */
[----:B------:R-:W-:Y:S01]  /*e0a0*/  LOP3.LUT R5, R5, 0xffff0000, RZ, 0xc0, !PT ;  /* 0xffff000005057812 */ /* 0x000fe200078ec0ff */
        /* <DEDUP_REMOVED lines=66> */
.L_x_7899:
[----:B------:R-:W-:Y:S05]  /*e4d0*/  BSYNC B0 ;  /* 0x0000000000007941 */ /* 0x000fea0003800000 */
.L_x_7859:
        /* <DEDUP_REMOVED lines=8> */
.L_x_7857:
[----:B------:R-:W-:-:S13]  /*e560*/  ISETP.NE.AND P0, PT, R197, 0x3, PT ;  /* 0x00000003c500780c */ /* 0x000fda0003f05270 */
[----:B------:R-:W-:Y:S05]  /*e570*/  @!P0 BRA `(.L_x_7926) ;  /* 0x0000000000048947 */ /* 0x000fea0003800000 */
[----:B------:R-:W-:Y:S01]  /*e580*/  BPT.TRAP 0x1 ;  /* 0x000000040000795c */ /* 0x000fe20000300000 */
.L_x_7926:
[----:B------:R-:W-:Y:S01]  /*e590*/  IMAD R0, R185, 0x8, R2 ;  /* 0x00000008b9007824 */ /* 0x000fe200078e0202 */
[----:B0-23--:R-:W-:-:S04]  /*e5a0*/  SHF.L.U32 R3, R190, 0x1f, RZ ;  /* 0x0000001fbe037819 */ /* 0x00dfc800000006ff */
[----:B------:R0:W2:Y:S01]  /*e5b0*/  SYNCS.PHASECHK.TRANS64.TRYWAIT P2, [R0+URZ+0x28830], R3 ;  /* 0x02883003000075a7 */ /* 0x0000a2000804017f */
[----:B------:R-:W-:Y:S05]  /*e5c0*/  @!P0 BRA `(.L_x_7927) ;  /* 0x0000000000048947 */ /* 0x000fea0003800000 */
[----:B------:R-:W-:Y:S01]  /*e5d0*/  BPT.TRAP 0x1 ;  /* 0x000000040000795c */ /* 0x000fe20000300000 */
.L_x_7927:
[----:B-1--4-:R-:W1:Y:S01]  /*e5e0*/  S2R R4, SR_TID.X ;  /* 0x0000000000047919 */ /* 0x012e620000002100 */
[----:B------:R-:W-:Y:S01]  /*e5f0*/  IMAD.MOV.U32 R151, RZ, RZ, RZ ;  /* 0x000000ffff977224 */ /* 0x000fe200078e00ff */
[----:B-1----:R-:W-:-:S04]  /*e600*/  LOP3.LUT R4, R4, 0x7f, RZ, 0xc0, !PT ;  /* 0x0000007f04047812 */ /* 0x002fc800078ec0ff */
[----:B------:R-:W-:Y:S01]  /*e610*/  ISETP.NE.AND P1, PT, R4, RZ, PT ;  /* 0x000000ff0400720c */ /* 0x000fe20003f25270 */
[----:B--2---:R-:W-:-:S12]  /*e620*/  @P2 BRA `(.L_x_7928) ;  /* 0x0000000000082947 */ /* 0x004fd80003800000 */
[----:B------:R-:W1:Y:S02]  /*e630*/  SYNCS.PHASECHK.TRANS64.TRYWAIT P2, [R0+URZ+0x28830], R3 ;  /* 0x02883003000075a7 */ /* 0x000e64000804017f */
[----:B-1----:R-:W-:Y:S05]  /*e640*/  @!P2 BRA `(.L_x_7929) ;  /* 0x000001280058a947 */ /* 0x002fea0003800000 */
.L_x_7928:
[----:B------:R-:W-:Y:S05]  /*e650*/  WARPSYNC.ALL ;  /* 0x0000000000007948 */ /* 0x000fea0003800000 */
[----:B01----:R-:W-:Y:S01]  /*e660*/  VIADD R3, R2, 0x18400 ;  /* 0x0001840002037836 */ /* 0x003fe20000000000 */
[----:B------:R-:W-:Y:S01]  /*e670*/  R2UR UR44, R52 ;  /* 0x00000000342c72ca */ /* 0x000fe200000e0000 */
[----:B------:R-:W-:Y:S01]  /*e680*/  IMAD.MOV.U32 R7, RZ, RZ, 0x40000040 ;  /* 0x40000040ff077424 */ /* 0x000fe200078e00ff */
        /* <DEDUP_REMOVED lines=47> */
[----:B------:R-:W-:Y:S01]  /*e980*/  ULDC UR4, c[0x0][0x9d8] ;  /* 0x0002760000047ab9 */ /* 0x000fe20000000800 */
[----:B------:R-:W-:Y:S01]  /*e990*/  IMAD R89, R193, 0x80, R213 ;  /* 0x00000080c1597824 */ /* 0x000fe200078e02d5 */
[----:B------:R-:W-:Y:S01]  /*e9a0*/  R2UR UR26, R8 ;  /* 0x00000000081a72ca */ /* 0x000fe200000e0000 */
[C---:B------:R-:W-:Y:S01]  /*e9b0*/  VIADD R8, R6.reuse, 0x404 ;  /* 0x0000040406087836 */ /* 0x040fe20000000000 */
[----:B------:R-:W-:Y:S01]  /*e9c0*/  ULDC UR5, c[0x0][0x988] ;  /* 0x0002620000057ab9 */ /* 0x000fe20000000800 */
[----:B------:R-:W-:Y:S01]  /*e9d0*/  VIADD R6, R6, 0x406 ;  /* 0x0000040606067836 */ /* 0x000fe20000000000 */
[----:B------:R-:W-:Y:S01]  /*e9e0*/  ULDC UR6, c[0x0][0x9d8] ;  /* 0x0002760000067ab9 */ /* 0x000fe20000000800 */
[----:B------:R-:W-:Y:S01]  /*e9f0*/  @!P1 VIADD R0, R0, 0x28840 ;  /* 0x0002884000009836 */ /* 0x000fe20000000000 */
[----:B------:R-:W-:Y:S01]  /*ea00*/  R2UR UR30, R8 ;  /* 0x00000000081e72ca */ /* 0x000fe200000e0000 */
[----:B------:R-:W-:Y:S01]  /*ea10*/  ULDC UR7, c[0x0][0x9d8] ;  /* 0x0002760000077ab9 */ /* 0x000fe20000000800 */
[----:B------:R-:W-:Y:S01]  /*ea20*/  R2UR UR34, R6 ;  /* 0x00000000062272ca */ /* 0x000fe200000e0000 */
[--C-:B------:R-:W-:Y:S01]  /*ea30*/  IMAD.MOV.U32 R150, RZ, RZ, R151.reuse ;  /* 0x000000ffff967224 */ /* 0x100fe200078e0097 */
[----:B------:R-:W-:Y:S01]  /*ea40*/  @!P1 PRMT R0, RZ, 0x654, R0 ;  /* 0x00000654ff009816 */ /* 0x000fe20000000000 */
        /* <DEDUP_REMOVED lines=31> */
[--C-:B-----5:R-:W-:Y:S02]  /*ec40*/  IMAD.MOV.U32 R117, RZ, RZ, R151.reuse ;  /* 0x000000ffff757224 */ /* 0x120fe400078e0097 */
        /* <DEDUP_REMOVED lines=55> */
[----:B0-----:R-:W-:-:S02]  /*efc0*/  IMAD.MOV.U32 R26, RZ, RZ, -0x80 ;  /* 0xffffff80ff1a7424 */ /* 0x001fc400078e00ff */
[----:B------:R-:W-:Y:S01]  /*efd0*/  FMUL.FTZ R14, R44, UR4 ;  /* 0x000000042c0e7c20 */ /* 0x000fe20008410000 */
[----:B------:R-:W-:Y:S01]  /*efe0*/  FMUL.FTZ R42, R42, UR4 ;  /* 0x000000042a2a7c20 */ /* 0x000fe20008410000 */
[----:B------:R-:W-:Y:S01]  /*eff0*/  FMUL.FTZ R43, R43, UR4 ;  /* 0x000000042b2b7c20 */ /* 0x000fe20008410000 */
[----:B------:R-:W-:Y:S02]  /*f000*/  IMAD R7, R123, R26, 0x80 ;  /* 0x000000807b077424 */ /* 0x000fe400078e021a */
[----:B------:R-:W-:Y:S01]  /*f010*/  FMUL.FTZ R46, R46, UR4 ;  /* 0x000000042e2e7c20 */ /* 0x000fe20008410000 */
[----:B------:R-:W-:Y:S01]  /*f020*/  FMUL.FTZ R47, R47, UR4 ;  /* 0x000000042f2f7c20 */ /* 0x000fe20008410000 */
[----:B------:R-:W0:Y:S01]  /*f030*/  MUFU.TANH R27, R27 ;  /* 0x0000001b001b7308 */ /* 0x000e220000002400 */
[----:B--2---:R-:W-:Y:S02]  /*f040*/  IMAD.IADD R30, R198, 0x1, R7 ;  /* 0x00000001c61e7824 */ /* 0x004fe400078e0207 */
[----:B------:R-:W-:Y:S01]  /*f050*/  FMUL.FTZ R50, R50, UR4 ;  /* 0x0000000432327c20 */ /* 0x000fe20008410000 */
[----:B------:R-:W-:Y:S01]  /*f060*/  FMUL.FTZ R5, R25, UR4 ;  /* 0x0000000419057c20 */ /* 0x000fe20008410000 */
[----:B------:R-:W-:Y:S01]  /*f070*/  FMUL.FTZ R6, R28, UR4 ;  /* 0x000000041c067c20 */ /* 0x000fe20008410000 */
[----:B------:R-:W-:Y:S01]  /*f080*/  FMUL.FTZ R25, R49, UR4 ;  /* 0x0000000431197c20 */ /* 0x000fe20008410000 */
[--C-:B------:R-:W-:Y:S01]  /*f090*/  IADD3 R33, -R195, 0x1, R30.reuse ;  /* 0x00000001c3217810 */ /* 0x100fe20007ffe11e */
[C---:B------:R-:W-:Y:S01]  /*f0a0*/  IMAD R30, R212.reuse, -0x2, R30 ;  /* 0xfffffffed41e7824 */ /* 0x040fe200078e021e */
[----:B------:R-:W2:Y:S01]  /*f0b0*/  MUFU.TANH R31, R31 ;  /* 0x0000001f001f7308 */ /* 0x000ea20000002400 */
[----:B------:R-:W-:Y:S01]  /*f0c0*/  FMUL.FTZ R28, R53, UR4 ;  /* 0x00000004351c7c20 */ /* 0x000fe20008410000 */
[----:B------:R-:W-:Y:S01]  /*f0d0*/  FMUL.FTZ R51, R51, UR4 ;  /* 0x0000000433337c20 */ /* 0x000fe20008410000 */
[----:B------:R-:W-:-:S02]  /*f0e0*/  IMAD R26, R212, -0x2, R33 ;  /* 0xfffffffed41a7824 */ /* 0x000fc400078e0221 */
[----:B------:R-:W-:Y:S01]  /*f0f0*/  FMUL.FTZ R55, R55, UR4 ;  /* 0x0000000437377c20 */ /* 0x000fe20008410000 */
[----:B------:R-:W-:Y:S01]  /*f100*/  FMUL.FTZ R20, R45, UR4 ;  /* 0x000000042d147c20 */ /* 0x000fe20008410000 */
[----:B------:R-:W-:Y:S01]  /*f110*/  FMUL.FTZ R54, R54, UR4 ;  /* 0x0000000436367c20 */ /* 0x000fe20008410000 */
[----:B------:R-:W-:Y:S01]  /*f120*/  FMUL.FTZ R9, R32, UR4 ;  /* 0x0000000420097c20 */ /* 0x000fe20008410000 */
[----:B------:R-:W-:Y:S01]  /*f130*/  IADD3 R37, R26, 0x8, R89 ;  /* 0x000000081a257810 */ /* 0x000fe20007ffe059 */
[----:B------:R0:W3:Y:S01]  /*f140*/  MUFU.TANH R95, R34 ;  /* 0x00000022005f7308 */ /* 0x0000e20000002400 */
[----:B------:R-:W-:Y:S01]  /*f150*/  FMUL.FTZ R15, R41, UR4 ;  /* 0x00000004290f7c20 */ /* 0x000fe20008410000 */
[----:B------:R-:W-:Y:S01]  /*f160*/  FMUL.FTZ R32, R57, UR4 ;  /* 0x0000000439207c20 */ /* 0x000fe20008410000 */
[----:B------:R-:W-:Y:S01]  /*f170*/  VIMNMX R40, R30, R37, PT ;  /* 0x000000251e287248 */ /* 0x000fe20003fe0100 */
[----:B------:R-:W-:Y:S01]  /*f180*/  FMUL.FTZ R59, R59, UR4 ;  /* 0x000000043b3b7c20 */ /* 0x000fe20008410000 */
[----:B------:R-:W-:Y:S01]  /*f190*/  FMUL.FTZ R10, R36, UR4 ;  /* 0x00000004240a7c20 */ /* 0x000fe20008410000 */
[----:B------:R-:W-:Y:S01]  /*f1a0*/  FMUL.FTZ R58, R58, UR4 ;  /* 0x000000043a3a7c20 */ /* 0x000fe20008410000 */
[C---:B------:R-:W-:Y:S01]  /*f1b0*/  ISETP.GT.AND P2, PT, R40.reuse, RZ, PT ;  /* 0x000000ff2800720c */ /* 0x040fe20003f44270 */
[----:B------:R-:W4:Y:S01]  /*f1c0*/  MUFU.TANH R35, R35 ;  /* 0x0000002300237308 */ /* 0x000f220000002400 */
[----:B------:R-:W-:Y:S01]  /*f1d0*/  ISETP.GT.AND P3, PT, R40, 0x1, PT ;  /* 0x000000012800780c */ /* 0x000fe20003f64270 */
[----:B------:R-:W-:Y:S01]  /*f1e0*/  FMUL.FTZ R62, R62, UR4 ;  /* 0x000000043e3e7c20 */ /* 0x000fe20008410000 */
[----:B------:R-:W-:Y:S01]  /*f1f0*/  ISETP.GT.AND P4, PT, R40, 0x8, PT ;  /* 0x000000082800780c */ /* 0x000fe20003f84270 */
[----:B------:R-:W-:Y:S01]  /*f200*/  FMUL.FTZ R63, R63, UR4 ;  /* 0x000000043f3f7c20 */ /* 0x000fe20008410000 */
[----:B-1----:R-:W-:Y:S01]  /*f210*/  FSEL R101, R101, -INF , P2 ;  /* 0xff80000065657808 */ /* 0x002fe20001000000 */
[----:B------:R-:W-:Y:S01]  /*f220*/  FMUL.FTZ R66, R66, UR4 ;  /* 0x0000000442427c20 */ /* 0x000fe20008410000 */
[----:B0-----:R-:W-:Y:S01]  /*f230*/  FSEL R34, R27, -INF , P3 ;  /* 0xff8000001b227808 */ /* 0x001fe20001800000 */
[----:B------:R-:W0:Y:S01]  /*f240*/  MUFU.TANH R38, R38 ;  /* 0x0000002600267308 */ /* 0x000e220000002400 */
[----:B------:R-:W-:Y:S01]  /*f250*/  ISETP.GT.AND P2, PT, R40, 0x9, PT ;  /* 0x000000092800780c */ /* 0x000fe20003f44270 */
[----:B------:R-:W-:Y:S01]  /*f260*/  FMUL.FTZ R27, R67, UR4 ;  /* 0x00000004431b7c20 */ /* 0x000fe20008410000 */
[----:B------:R-:W-:Y:S01]  /*f270*/  FSEL R103, R103, -INF , P4 ;  /* 0xff80000067677808 */ /* 0x000fe20002000000 */
        /* <DEDUP_REMOVED lines=14> */
[----:B------:R-:W-:Y:S01]  /*f360*/  FMUL.FTZ R79, R79, UR4 ;  /* 0x000000044f4f7c20 */ /* 0x000fe20008410000 */
[----:B------:R-:W-:Y:S01]  /*f370*/  ISETP.GT.AND P3, PT, R40, 0x18, PT ;  /* 0x000000182800780c */ /* 0x000fe20003f64270 */
[----:B------:R-:W-:Y:S01]  /*f380*/  FMUL.FTZ R82, R82, UR4 ;  /* 0x0000000452527c20 */ /* 0x000fe20008410000 */
[----:B----4-:R-:W-:Y:S01]  /*f390*/  FSEL R93, R35, -INF , P2 ;  /* 0xff800000235d7808 */ /* 0x010fe20001000000 */
[----:B------:R-:W-:Y:S01]  /*f3a0*/  FMUL.FTZ R83, R83, UR4 ;  /* 0x0000000453537c20 */ /* 0x000fe20008410000 */
[----:B------:R-:W-:Y:S01]  /*f3b0*/  FMNMX.FTZ R44, R95, R44, !PT ;  /* 0x0000002c5f2c7209 */ /* 0x000fe20007810000 */
[----:B------:R-:W-:Y:S01]  /*f3c0*/  MUFU.TANH R43, R43 ;  /* 0x0000002b002b7308 */ /* 0x000fe20000002400 */
[----:B------:R-:W-:Y:S01]  /*f3d0*/  ISETP.GT.AND P2, PT, R40, 0x19, PT ;  /* 0x000000192800780c */ /* 0x000fe20003f44270 */
[----:B------:R-:W-:Y:S01]  /*f3e0*/  FMUL.FTZ R86, R86, UR4 ;  /* 0x0000000456567c20 */ /* 0x000fe20008410000 */
[----:B0-----:R-:W-:Y:S01]  /*f3f0*/  FSEL R91, R38, -INF , P3 ;  /* 0xff800000265b7808 */ /* 0x001fe20001800000 */
[----:B------:R-:W-:Y:S01]  /*f400*/  FMUL.FTZ R3, R24, UR4 ;  /* 0x0000000418037c20 */ /* 0x000fe20008410000 */
[----:B------:R-:W-:Y:S01]  /*f410*/  FMNMX.FTZ R44, R93, R44, !PT ;  /* 0x0000002c5d2c7209 */ /* 0x000fe20007810000 */
[----:B------:R-:W-:Y:S01]  /*f420*/  FMUL.FTZ R8, R29, UR4 ;  /* 0x000000041d087c20 */ /* 0x000fe20008410000 */
[C---:B------:R-:W-:Y:S01]  /*f430*/  ISETP.GT.AND P3, PT, R40.reuse, 0x20, PT ;  /* 0x000000202800780c */ /* 0x040fe20003f64270 */
[----:B------:R-:W0:Y:S01]  /*f440*/  MUFU.TANH R46, R46 ;  /* 0x0000002e002e7308 */ /* 0x000e220000002400 */
[----:B-1----:R-:W-:Y:S01]  /*f450*/  FSEL R67, R39, -INF , P2 ;  /* 0xff80000027437808 */ /* 0x002fe20001000000 */
[----:B------:R-:W-:Y:S01]  /*f460*/  FMUL.FTZ R65, R65, UR4 ;  /* 0x0000000441417c20 */ /* 0x000fe20008410000 */
[----:B------:R-:W-:Y:S01]  /*f470*/  FMNMX.FTZ R44, R91, R44, !PT ;  /* 0x0000002c5b2c7209 */ /* 0x000fe20007810000 */
[----:B------:R-:W-:Y:S01]  /*f480*/  FMUL.FTZ R69, R69, UR4 ;  /* 0x0000000445457c20 */ /* 0x000fe20008410000 */
[----:B------:R-:W-:Y:S01]  /*f490*/  ISETP.GT.AND P2, PT, R40, 0x21, PT ;  /* 0x000000212800780c */ /* 0x000fe20003f44270 */
[----:B------:R-:W-:Y:S01]  /*f4a0*/  FMUL.FTZ R73, R73, UR4 ;  /* 0x0000000449497c20 */ /* 0x000fe20008410000 */
[----:B--2---:R-:W-:Y:S01]  /*f4b0*/  FSEL R53, R42, -INF , P3 ;  /* 0xff8000002a357808 */ /* 0x004fe20001800000 */
[----:B------:R-:W-:Y:S01]  /*f4c0*/  MUFU.TANH R47, R47 ;  /* 0x0000002f002f7308 */ /* 0x000fe20000002400 */
[----:B------:R-:W-:Y:S01]  /*f4d0*/  FMNMX.FTZ R44, R67, R44, !PT ;  /* 0x0000002c432c7209 */ /* 0x000fe20007810000 */
[----:B------:R-:W-:Y:S01]  /*f4e0*/  IMAD.U32 R42, RZ, RZ, UR5 ;  /* 0x00000005ff2a7e24 */ /* 0x000fe2000f8e00ff */
[----:B------:R-:W-:Y:S01]  /*f4f0*/  ISETP.GT.AND P3, PT, R40, 0x28, PT ;  /* 0x000000282800780c */ /* 0x000fe20003f64270 */
[----:B------:R-:W-:Y:S01]  /*f500*/  FMUL.FTZ R21, R48, UR4 ;  /* 0x0000000430157c20 */ /* 0x000fe20008410000 */
[----:B------:R-:W-:Y:S01]  /*f510*/  FMNMX.FTZ R44, R53, R44, !PT ;  /* 0x0000002c352c7209 */ /* 0x000fe20007810000 */
[----:B------:R-:W-:Y:S01]  /*f520*/  FMUL.FTZ R24, R52, UR4 ;  /* 0x0000000434187c20 */ /* 0x000fe20008410000 */
[----:B------:R-:W-:Y:S01]  /*f530*/  FMUL.FTZ R77, R77, UR4 ;  /* 0x000000044d4d7c20 */ /* 0x000fe20008410000 */
[----:B------:R-:W1:Y:S01]  /*f540*/  MUFU.TANH R49, R50 ;  /* 0x0000003200317308 */ /* 0x000e620000002400 */
[----:B0-----:R-:W-:Y:S01]  /*f550*/  FSEL R57, R46, -INF , P3 ;  /* 0xff8000002e397808 */ /* 0x001fe20001800000 */
[----:B------:R-:W-:Y:S01]  /*f560*/  FMUL.FTZ R29, R56, UR4 ;  /* 0x00000004381d7c20 */ /* 0x000fe20008410000 */
[----:B------:R-:W-:Y:S01]  /*f570*/  ISETP.GT.AND P3, PT, R40, 0x30, PT ;  /* 0x000000302800780c */ /* 0x000fe20003f64270 */
        /* <DEDUP_REMOVED lines=10> */
[----:B------:R2:W-:Y:S01]  /*f620*/  @!P1 SYNCS.ARRIVE.TRANS64.RED.A1T0 RZ, [R0+URZ], RZ ;  /* 0x000000ff00ff99a7 */ /* 0x0005e2000810043f */
[----:B------:R-:W-:Y:S01]  /*f630*/  ULDC UR5, c[0x0][0x988] ;  /* 0x0002620000057ab9 */ /* 0x000fe20000000800 */
[----:B------:R3:W-:Y:S01]  /*f640*/  MUFU.TANH R7, R55 ;  /* 0x0000003700077308 */ /* 0x0007e20000002400 */
[----:B-1----:R-:W-:-:S02]  /*f650*/  FSEL R49, R49, -INF , P3 ;  /* 0xff80000031317808 */ /* 0x002fc40001800000 */
[----:B------:R-:W-:-:S05]  /*f660*/  ISETP.GT.AND P3, PT, R40, 0x38, PT ;  /* 0x000000382800780c */ /* 0x000fca0003f64270 */
[----:B------:R-:W1:Y:S01]  /*f670*/  MUFU.TANH R41, R54 ;  /* 0x0000003600297308 */ /* 0x000e620000002400 */
[----:B---3--:R-:W-:Y:S02]  /*f680*/  FSEL R55, R43, -INF , P2 ;  /* 0xff8000002b377808 */ /* 0x008fe40001000000 */
[----:B------:R-:W-:Y:S02]  /*f690*/  ISETP.GT.AND P2, PT, R40, 0x29, PT ;  /* 0x000000292800780c */ /* 0x000fe40003f44270 */
[----:B------:R-:W-:-:S03]  /*f6a0*/  FMNMX.FTZ R44, R55, R44, !PT ;  /* 0x0000002c372c7209 */ /* 0x000fc60007810000 */
[----:B------:R3:W-:Y:S01]  /*f6b0*/  MUFU.TANH R36, R59 ;  /* 0x0000003b00247308 */ /* 0x0007e20000002400 */
[----:B------:R-:W-:-:S07]  /*f6c0*/  FMNMX.FTZ R44, R57, R44, !PT ;  /* 0x0000002c392c7209 */ /* 0x000fce0007810000 */
[----:B------:R-:W4:Y:S01]  /*f6d0*/  MUFU.TANH R33, R58 ;  /* 0x0000003a00217308 */ /* 0x000f220000002400 */
[----:B---3--:R-:W-:Y:S02]  /*f6e0*/  FSEL R59, R47, -INF , P2 ;  /* 0xff8000002f3b7808 */ /* 0x008fe40001000000 */
[C---:B------:R-:W-:Y:S02]  /*f6f0*/  ISETP.GT.AND P2, PT, R40.reuse, 0x31, PT ;  /* 0x000000312800780c */ /* 0x040fe40003f44270 */
[----:B------:R-:W-:Y:S02]  /*f700*/  FMNMX.FTZ R44, R59, R44, !PT ;  /* 0x0000002c3b2c7209 */ /* 0x000fe40007810000 */
[----:B0-----:R-:W-:Y:S01]  /*f710*/  FSEL R45, R45, -INF , P2 ;  /* 0xff8000002d2d7808 */ /* 0x001fe20001000000 */
[----:B------:R-:W0:Y:S01]  /*f720*/  MUFU.TANH R62, R62 ;  /* 0x0000003e003e7308 */ /* 0x000e220000002400 */
[----:B------:R-:W-:Y:S02]  /*f730*/  FMNMX.FTZ R44, R49, R44, !PT ;  /* 0x0000002c312c7209 */ /* 0x000fe40007810000 */
[----:B------:R-:W-:-:S02]  /*f740*/  ISETP.GT.AND P2, PT, R40, 0x39, PT ;  /* 0x000000392800780c */ /* 0x000fc40003f44270 */
[----:B-1----:R-:W-:Y:S02]  /*f750*/  FSEL R41, R41, -INF , P3 ;  /* 0xff80000029297808 */ /* 0x002fe40001800000 */
[----:B------:R-:W-:Y:S01]  /*f760*/  FMNMX.FTZ R44, R45, R44, !PT ;  /* 0x0000002c2d2c7209 */ /* 0x000fe20007810000 */
[----:B------:R-:W1:Y:S01]  /*f770*/  MUFU.TANH R63, R63 ;  /* 0x0000003f003f7308 */ /* 0x000e620000002400 */
[C---:B------:R-:W-:Y:S02]  /*f780*/  ISETP.GT.AND P3, PT, R40.reuse, 0x40, PT ;  /* 0x000000402800780c */ /* 0x040fe40003f64270 */
[----:B------:R-:W-:Y:S02]  /*f790*/  FSEL R39, R7, -INF , P2 ;  /* 0xff80000007277808 */ /* 0x000fe40001000000 */
[----:B------:R-:W-:Y:S02]  /*f7a0*/  FMNMX.FTZ R44, R41, R44, !PT ;  /* 0x0000002c292c7209 */ /* 0x000fe40007810000 */
[----:B------:R-:W-:Y:S01]  /*f7b0*/  ISETP.GT.AND P2, PT, R40, 0x41, PT ;  /* 0x000000412800780c */ /* 0x000fe20003f44270 */
[----:B------:R-:W3:Y:S01]  /*f7c0*/  MUFU.TANH R37, R66 ;  /* 0x0000004200257308 */ /* 0x000ee20000002400 */
[----:B----4-:R-:W-:-:S02]  /*f7d0*/  FSEL R33, R33, -INF , P3 ;  /* 0xff80000021217808 */ /* 0x010fc40001800000 */
[----:B------:R-:W-:Y:S02]  /*f7e0*/  FMNMX.FTZ R44, R39, R44, !PT ;  /* 0x0000002c272c7209 */ /* 0x000fe40007810000 */
[----:B------:R-:W-:Y:S02]  /*f7f0*/  ISETP.GT.AND P3, PT, R40, 0x48, PT ;  /* 0x000000482800780c */ /* 0x000fe40003f64270 */
[----:B------:R-:W-:Y:S01]  /*f800*/  FMNMX.FTZ R44, R33, R44, !PT ;  /* 0x0000002c212c7209 */ /* 0x000fe20007810000 */
[----:B------:R4:W2:Y:S01]  /*f810*/  MUFU.TANH R38, R27 ;  /* 0x0000001b00267308 */ /* 0x0008a20000002400 */
[----:B0-----:R-:W-:Y:S02]  /*f820*/  FSEL R31, R62, -INF , P3 ;  /* 0xff8000003e1f7808 */ /* 0x001fe40001800000 */
[----:B------:R-:W-:-:S05]  /*f830*/  ISETP.GT.AND P3, PT, R40, 0x50, PT ;  /* 0x000000502800780c */ /* 0x000fca0003f64270 */
[----:B------:R-:W0:Y:S01]  /*f840*/  MUFU.TANH R70, R70 ;  /* 0x0000004600467308 */ /* 0x000e220000002400 */
[----:B----4-:R-:W-:Y:S01]  /*f850*/  FSEL R27, R36, -INF , P2 ;  /* 0xff800000241b7808 */ /* 0x010fe20001000000 */
[----:B------:R-:W-:Y:S01]  /*f860*/  FMUL.FTZ R36, R87, UR4 ;  /* 0x0000000457247c20 */ /* 0x000fe20008410000 */
[C---:B------:R-:W-:Y:S02]  /*f870*/  ISETP.GT.AND P2, PT, R40.reuse, 0x49, PT ;  /* 0x000000492800780c */ /* 0x040fe40003f44270 */
[----:B------:R-:W-:Y:S02]  /*f880*/  FMNMX.FTZ R44, R27, R44, !PT ;  /* 0x0000002c1b2c7209 */ /* 0x000fe40007810000 */
[----:B-1----:R-:W-:Y:S01]  /*f890*/  FSEL R35, R63, -INF , P2 ;  /* 0xff8000003f237808 */ /* 0x002fe20001000000 */
[----:B------:R-:W1:Y:S01]  /*f8a0*/  MUFU.TANH R51, R71 ;  /* 0x0000004700337308 */ /* 0x000e620000002400 */
[----:B------:R-:W-:Y:S02]  /*f8b0*/  FMNMX.FTZ R44, R31, R44, !PT ;  /* 0x0000002c1f2c7209 */ /* 0x000fe40007810000 */
[----:B------:R-:W-:-:S02]  /*f8c0*/  ISETP.GT.AND P2, PT, R40, 0x51, PT ;  /* 0x000000512800780c */ /* 0x000fc40003f44270 */
[----:B---3--:R-:W-:Y:S02]  /*f8d0*/  FSEL R37, R37, -INF , P3 ;  /* 0xff80000025257808 */ /* 0x008fe40001800000 */
[----:B------:R-:W-:Y:S01]  /*f8e0*/  FMNMX.FTZ R44, R35, R44, !PT ;  /* 0x0000002c232c7209 */ /* 0x000fe20007810000 */
[----:B------:R-:W3:Y:S01]  /*f8f0*/  MUFU.TANH R74, R74 ;  /* 0x0000004a004a7308 */ /* 0x000ee20000002400 */
[----:B------:R-:W-:Y:S02]  /*f900*/  ISETP.GT.AND P3, PT, R40, 0x58, PT ;  /* 0x000000582800780c */ /* 0x000fe40003f64270 */
[----:B--2---:R-:W-:Y:S02]  /*f910*/  FSEL R43, R38, -INF , P2 ;  /* 0xff800000262b7808 */ /* 0x004fe40001000000 */
[----:B------:R-:W-:Y:S02]  /*f920*/  FMNMX.FTZ R44, R37, R44, !PT ;  /* 0x0000002c252c7209 */ /* 0x000fe40007810000 */
[----:B------:R-:W-:Y:S01]  /*f930*/  ISETP.GT.AND P2, PT, R40, 0x59, PT ;  /* 0x000000592800780c */ /* 0x000fe20003f44270 */
[----:B------:R-:W2:Y:S01]  /*f940*/  MUFU.TANH R71, R75 ;  /* 0x0000004b00477308 */ /* 0x000ea20000002400 */
[----:B0-----:R-:W-:-:S02]  /*f950*/  FSEL R47, R70, -INF , P3 ;  /* 0xff800000462f7808 */ /* 0x001fc40001800000 */
[----:B------:R-:W-:Y:S02]  /*f960*/  FMNMX.FTZ R44, R43, R44, !PT ;  /* 0x0000002c2b2c7209 */ /* 0x000fe40007810000 */
[C---:B------:R-:W-:Y:S02]  /*f970*/  ISETP.GT.AND P3, PT, R40.reuse, 0x60, PT ;  /* 0x000000602800780c */ /* 0x040fe40003f64270 */
[----:B-1----:R-:W-:Y:S01]  /*f980*/  FSEL R51, R51, -INF , P2 ;  /* 0xff80000033337808 */ /* 0x002fe20001000000 */
[----:B------:R-:W0:Y:S01]  /*f990*/  MUFU.TANH R78, R78 ;  /* 0x0000004e004e7308 */ /* 0x000e220000002400 */
[----:B------:R-:W-:Y:S02]  /*f9a0*/  FMNMX.FTZ R44, R47, R44, !PT ;  /* 0x0000002c2f2c7209 */ /* 0x000fe40007810000 */
[----:B------:R-:W-:Y:S02]  /*f9b0*/  ISETP.GT.AND P2, PT, R40, 0x61, PT ;  /* 0x000000612800780c */ /* 0x000fe40003f44270 */
[----:B---3--:R-:W-:-:S02]  /*f9c0*/  FSEL R63, R74, -INF , P3 ;  /* 0xff8000004a3f7808 */ /* 0x008fc40001800000 */
[----:B------:R-:W-:Y:S01]  /*f9d0*/  FMNMX.FTZ R44, R51, R44, !PT ;  /* 0x0000002c332c7209 */ /* 0x000fe20007810000 */
[----:B------:R-:W1:Y:S01]  /*f9e0*/  MUFU.TANH R79, R79 ;  /* 0x0000004f004f7308 */ /* 0x000e620000002400 */
[C---:B------:R-:W-:Y:S02]  /*f9f0*/  ISETP.GT.AND P3, PT, R40.reuse, 0x68, PT ;  /* 0x000000682800780c */ /* 0x040fe40003f64270 */
[----:B--2---:R-:W-:Y:S02]  /*fa00*/  FSEL R71, R71, -INF , P2 ;  /* 0xff80000047477808 */ /* 0x004fe40001000000 */
[----:B------:R-:W-:Y:S02]  /*fa10*/  FMNMX.FTZ R44, R63, R44, !PT ;  /* 0x0000002c3f2c7209 */ /* 0x000fe40007810000 */
[----:B------:R-:W-:Y:S01]  /*fa20*/  ISETP.GT.AND P2, PT, R40, 0x69, PT ;  /* 0x000000692800780c */ /* 0x000fe20003f44270 */
[----:B------:R-:W2:Y:S01]  /*fa30*/  MUFU.TANH R82, R82 ;  /* 0x0000005200527308 */ /* 0x000ea20000002400 */
[----:B0-----:R-:W-:-:S02]  /*fa40*/  FSEL R75, R78, -INF , P3 ;  /* 0xff8000004e4b7808 */ /* 0x001fc40001800000 */
[----:B------:R-:W-:Y:S02]  /*fa50*/  FMNMX.FTZ R44, R71, R44, !PT ;  /* 0x0000002c472c7209 */ /* 0x000fe40007810000 */
[C---:B------:R-:W-:Y:S02]  /*fa60*/  ISETP.GT.AND P3, PT, R40.reuse, 0x70, PT ;  /* 0x000000702800780c */ /* 0x040fe40003f64270 */
[----:B------:R-:W-:Y:S01]  /*fa70*/  FMNMX.FTZ R44, R75, R44, !PT ;  /* 0x0000002c4b2c7209 */ /* 0x000fe20007810000 */
[----:B------:R2:W0:Y:S01]  /*fa80*/  MUFU.TANH R7, R83 ;  /* 0x0000005300077308 */ /* 0x0004220000002400 */
        /* <DEDUP_REMOVED lines=8> */
[----:B0-----:R-:W-:Y:S01]  /*fb10*/  FSEL R87, R7, -INF , P2 ;  /* 0xff80000007577808 */ /* 0x001fe20001000000 */
[----:B------:R-:W-:Y:S01]  /*fb20*/  FMUL.FTZ R7, R61, UR4 ;  /* 0x000000043d077c20 */ /* 0x000fe20008410000 */
[----:B------:R-:W-:Y:S01]  /*fb30*/  ISETP.GT.AND P2, PT, R40, 0x79, PT ;  /* 0x000000792800780c */ /* 0x000fe20003f44270 */
[----:B------:R-:W-:Y:S01]  /*fb40*/  ULDC UR4, c[0x0][0x988] ;  /* 0x0002620000047ab9 */ /* 0x000fe20000000800 */
[----:B------:R-:W-:-:S03]  /*fb50*/  FMNMX.FTZ R44, R87, R44, !PT ;  /* 0x0000002c572c7209 */ /* 0x000fc60007810000 */
[----:B------:R0:W-:Y:S01]  /*fb60*/  MUFU.TANH R38, R7 ;  /* 0x0000000700267308 */ /* 0x0001e20000002400 */
[----:B-1----:R-:W-:-:S04]  /*fb70*/  FSEL R61, R86, -INF , P3 ;  /* 0xff800000563d7808 */ /* 0x002fc80001800000 */
[----:B------:R-:W-:-:S03]  /*fb80*/  FMNMX.FTZ R44, R61, R44, !PT ;  /* 0x0000002c3d2c7209 */ /* 0x000fc60007810000 */
[----:B------:R-:W1:Y:S01]  /*fb90*/  MUFU.TANH R3, R3 ;  /* 0x0000000300037308 */ /* 0x000e620000002400 */
[----:B--2---:R-:W-:-:S04]  /*fba0*/  FSEL R97, R36, -INF , P2 ;  /* 0xff80000024617808 */ /* 0x004fc80001000000 */
[----:B------:R-:W-:-:S03]  /*fbb0*/  FMNMX.FTZ R36, R97, R44, !PT ;  /* 0x0000002c61247209 */ /* 0x000fc60007810000 */
[----:B------:R-:W2:Y:S02]  /*fbc0*/  MUFU.TANH R5, R5 ;  /* 0x0000000500057308 */ /* 0x000ea40000002400 */
[----:B------:R-:W3:Y:S06]  /*fbd0*/  SHFL.BFLY PT, R105, R36, 0x2, 0x1f ;  /* 0x0c401f0024697f89 */ /* 0x000eec00000e0000 */
[----:B------:R-:W4:Y:S08]  /*fbe0*/  MUFU.TANH R6, R6 ;  /* 0x0000000600067308 */ /* 0x000f300000002400 */
[----:B------:R-:W4:Y:S08]  /*fbf0*/  MUFU.TANH R8, R8 ;  /* 0x0000000800087308 */ /* 0x000f300000002400 */
[----:B------:R-:W4:Y:S01]  /*fc00*/  MUFU.TANH R9, R9 ;  /* 0x0000000900097308 */ /* 0x000f220000002400 */
[----:B---3--:R-:W-:-:S05]  /*fc10*/  FMNMX.FTZ R105, R36, R105, !PT ;  /* 0x0000006924697209 */ /* 0x008fca0007810000 */
[----:B------:R-:W0:Y:S02]  /*fc20*/  SHFL.BFLY PT, R36, R105, 0x1, 0x1f ;  /* 0x0c201f0069247f89 */ /* 0x000e2400000e0000 */
[----:B------:R-:W3:Y:S08]  /*fc30*/  MUFU.TANH R11, R11 ;  /* 0x0000000b000b7308 */ /* 0x000ef00000002400 */
[----:B------:R1:W-:Y:S08]  /*fc40*/  MUFU.TANH R40, R65 ;  /* 0x0000004100287308 */ /* 0x0003f00000002400 */
[----:B------:R-:W3:Y:S01]  /*fc50*/  MUFU.TANH R10, R10 ;  /* 0x0000000a000a7308 */ /* 0x000ee20000002400 */
[----:B0-----:R-:W-:-:S07]  /*fc60*/  FMNMX.FTZ R7, R105, R36, !PT ;  /* 0x0000002469077209 */ /* 0x001fce0007810000 */
[----:B------:R-:W-:Y:S01]  /*fc70*/  MUFU.TANH R12, R12 ;  /* 0x0000000c000c7308 */ /* 0x000fe20000002400 */
[----:B------:R-:W-:Y:S01]  /*fc80*/  IMAD.MOV.U32 R105, RZ, RZ, R151 ;  /* 0x000000ffff697224 */ /* 0x000fe200078e0097 */
[C---:B------:R-:W-:Y:S01]  /*fc90*/  FSETP.NEU.FTZ.AND P2, PT, R7.reuse, -INF , PT ;  /* 0xff8000000700780b */ /* 0x040fe20003f5d000 */
[----:B------:R-:W-:-:S05]  /*fca0*/  FMUL.FTZ R36, R7, R42 ;  /* 0x0000002a07247220 */ /* 0x000fca0000410000 */
[----:B------:R-:W0:Y:S01]  /*fcb0*/  MUFU.TANH R13, R13 ;  /* 0x0000000d000d7308 */ /* 0x000e220000002400 */
[----:B------:R-:W-:-:S05]  /*fcc0*/  FSEL R36, R36, RZ, P2 ;  /* 0x000000ff24247208 */ /* 0x000fca0001000000 */
[----:B------:R-:W-:Y:S01]  /*fcd0*/  FFMA.FTZ R54, R34, R42, -R36 ;  /* 0x0000002a22367223 */ /* 0x000fe20000010824 */
[----:B------:R-:W-:Y:S01]  /*fce0*/  VIADDMNMX R34, R89, R26, R30, PT ;  /* 0x0000001a59227246 */ /* 0x000fe2000380011e */
[----:B------:R-:W0:Y:S01]  /*fcf0*/  MUFU.TANH R15, R15 ;  /* 0x0000000f000f7308 */ /* 0x000e220000002400 */
[-CC-:B------:R-:W-:Y:S01]  /*fd00*/  FFMA.FTZ R173, R53, R42.reuse, -R36.reuse ;  /* 0x0000002a35ad7223 */ /* 0x180fe20000010824 */
[-CC-:B------:R-:W-:Y:S01]  /*fd10*/  FFMA.FTZ R175, R57, R42.reuse, -R36.reuse ;  /* 0x0000002a39af7223 */ /* 0x180fe20000010824 */
[C---:B------:R-:W-:Y:S01]  /*fd20*/  ISETP.GT.AND P2, PT, R34.reuse, RZ, PT ;  /* 0x000000ff2200720c */ /* 0x040fe20003f44270 */
[-CC-:B------:R-:W-:Y:S01]  /*fd30*/  FFMA.FTZ R169, R49, R42.reuse, -R36.reuse ;  /* 0x0000002a31a97223 */ /* 0x180fe20000010824 */
[C---:B------:R-:W-:Y:S01]  /*fd40*/  ISETP.GT.AND P3, PT, R34.reuse, 0x1, PT ;  /* 0x000000012200780c */ /* 0x040fe20003f64270 */
[-CC-:B------:R-:W-:Y:S01]  /*fd50*/  FFMA.FTZ R179, R91, R42.reuse, -R36.reuse ;  /* 0x0000002a5bb37223 */ /* 0x180fe20000010824 */
[C---:B------:R-:W-:Y:S01]  /*fd60*/  ISETP.GT.AND P4, PT, R34.reuse, 0x8, PT ;  /* 0x000000082200780c */ /* 0x040fe20003f84270 */
[----:B------:R3:W-:Y:S01]  /*fd70*/  MUFU.EX2 R26, R54 ;  /* 0x00000036001a7308 */ /* 0x0007e20000000800 */
[----:B-1----:R-:W-:Y:S01]  /*fd80*/  FSEL R65, R3, -INF , P2 ;  /* 0xff80000003417808 */ /* 0x002fe20001000000 */
[-CC-:B------:R-:W-:Y:S01]  /*fd90*/  FFMA.FTZ R171, R41, R42.reuse, -R36.reuse ;  /* 0x0000002a29ab7223 */ /* 0x180fe20000010824 */
[----:B--2---:R-:W-:Y:S01]  /*fda0*/  FSEL R30, R5, -INF , P3 ;  /* 0xff800000051e7808 */ /* 0x004fe20001800000 */
[-CC-:B------:R-:W-:Y:S01]  /*fdb0*/  FFMA.FTZ R177, R95, R42.reuse, -R36.reuse ;  /* 0x0000002a5fb17223 */ /* 0x180fe20000010824 */
[----:B------:R-:W-:Y:S01]  /*fdc0*/  ISETP.GT.AND P2, PT, R34, 0x9, PT ;  /* 0x000000092200780c */ /* 0x000fe20003f44270 */
[--C-:B------:R-:W-:Y:S01]  /*fdd0*/  FFMA.FTZ R153, R33, R42, -R36.reuse ;  /* 0x0000002a21997223 */ /* 0x100fe20000010824 */
[----:B----4-:R-:W-:Y:S01]  /*fde0*/  FSEL R3, R6, -INF , P4 ;  /* 0xff80000006037808 */ /* 0x010fe20002000000 */
[----:B------:R-:W-:Y:S01]  /*fdf0*/  MUFU.TANH R14, R14 ;  /* 0x0000000e000e7308 */ /* 0x000fe20000002400 */
[----:B---3--:R-:W-:Y:S01]  /*fe00*/  FMNMX.FTZ R54, R65, R30, !PT ;  /* 0x0000001e41367209 */ /* 0x008fe20007810000 */
[-CC-:B------:R-:W-:Y:S01]  /*fe10*/  FFMA.FTZ R6, R99, R42.reuse, -R36.reuse ;  /* 0x0000002a63067223 */ /* 0x180fe20000010824 */
[----:B------:R-:W-:Y:S01]  /*fe20*/  ISETP.GT.AND P3, PT, R34, 0x10, PT ;  /* 0x000000102200780c */ /* 0x000fe20003f64270 */
[-CC-:B------:R-:W-:Y:S01]  /*fe30*/  FFMA.FTZ R155, R31, R42.reuse, -R36.reuse ;  /* 0x0000002a1f9b7223 */ /* 0x180fe20000010824 */
[----:B------:R-:W-:Y:S01]  /*fe40*/  FSEL R5, R8, -INF , P2 ;  /* 0xff80000008057808 */ /* 0x000fe20001000000 */
[--C-:B------:R-:W-:Y:S01]  /*fe50*/  FFMA.FTZ R8, R93, R42, -R36.reuse ;  /* 0x0000002a5d087223 */ /* 0x100fe20000010824 */
[----:B------:R-:W-:Y:S01]  /*fe60*/  FMNMX.FTZ R54, R3, R54, !PT ;  /* 0x0000003603367209 */ /* 0x000fe20007810000 */
[----:B------:R1:W-:Y:S01]  /*fe70*/  MUFU.TANH R44, R69 ;  /* 0x00000045002c7308 */ /* 0x0003e20000002400 */
[C---:B------:R-:W-:Y:S01]  /*fe80*/  ISETP.GT.AND P2, PT, R34.reuse, 0x11, PT ;  /* 0x000000112200780c */ /* 0x040fe20003f44270 */
[-CC-:B------:R-:W-:Y:S01]  /*fe90*/  FFMA.FTZ R181, R101, R42.reuse, -R36.reuse ;  /* 0x0000002a65b57223 */ /* 0x180fe20000010824 */
[----:B------:R-:W-:Y:S01]  /*fea0*/  FSEL R9, R9, -INF , P3 ;  /* 0xff80000009097808 */ /* 0x000fe20001800000 */
[--C-:B------:R-:W-:Y:S01]  /*feb0*/  FFMA.FTZ R183, R103, R42, -R36.reuse ;  /* 0x0000002a67b77223 */ /* 0x100fe20000010824 */
[----:B------:R-:W-:Y:S01]  /*fec0*/  FMNMX.FTZ R54, R5, R54, !PT ;  /* 0x0000003605367209 */ /* 0x000fe20007810000 */
[-CC-:B------:R-:W-:Y:S01]  /*fed0*/  FFMA.FTZ R157, R37, R42.reuse, -R36.reuse ;  /* 0x0000002a259d7223 */ /* 0x180fe20000010824 */
[C---:B------:R-:W-:Y:S01]  /*fee0*/  ISETP.GT.AND P3, PT, R34.reuse, 0x18, PT ;  /* 0x000000182200780c */ /* 0x040fe20003f64270 */
[----:B------:R-:W2:Y:S01]  /*fef0*/  MUFU.TANH R20, R20 ;  /* 0x0000001400147308 */ /* 0x000ea20000002400 */
[----:B------:R-:W-:Y:S01]  /*ff00*/  FSEL R11, R11, -INF , P2 ;  /* 0xff8000000b0b7808 */ /* 0x000fe20001000000 */
[--C-:B------:R-:W-:Y:S01]  /*ff10*/  FFMA.FTZ R159, R47, R42, -R36.reuse ;  /* 0x0000002a2f9f7223 */ /* 0x100fe20000010824 */
[----:B------:R-:W-:Y:S01]  /*ff20*/  FMNMX.FTZ R54, R9, R54, !PT ;  /* 0x0000003609367209 */ /* 0x000fe20007810000 */
[-CC-:B------:R-:W-:Y:S01]  /*ff30*/  FFMA.FTZ R161, R63, R42.reuse, -R36.reuse ;  /* 0x0000002a3fa17223 */ /* 0x180fe20000010824 */
[----:B------:R-:W-:Y:S01]  /*ff40*/  ISETP.GT.AND P2, PT, R34, 0x19, PT ;  /* 0x000000192200780c */ /* 0x000fe20003f44270 */
[--C-:B------:R-:W-:Y:S01]  /*ff50*/  FFMA.FTZ R163, R75, R42, -R36.reuse ;  /* 0x0000002a4ba37223 */ /* 0x100fe20000010824 */
[----:B-1----:R-:W-:Y:S01]  /*ff60*/  FSEL R69, R10, -INF , P3 ;  /* 0xff8000000a457808 */ /* 0x002fe20001800000 */
[----:B------:R1:W-:Y:S01]  /*ff70*/  MUFU.TANH R46, R73 ;  /* 0x00000049002e7308 */ /* 0x0003e20000002400 */
[----:B------:R-:W-:Y:S01]  /*ff80*/  FMNMX.FTZ R54, R11, R54, !PT ;  /* 0x000000360b367209 */ /* 0x000fe20007810000 */
[-CC-:B------:R-:W-:Y:S01]  /*ff90*/  FFMA.FTZ R10, R67, R42.reuse, -R36.reuse ;  /* 0x0000002a430a7223 */ /* 0x180fe20000010824 */
[----:B------:R-:W-:Y:S01]  /*ffa0*/  ISETP.GT.AND P3, PT, R34, 0x20, PT ;  /* 0x000000202200780c */ /* 0x000fe20003f64270 */
[--C-:B------:R-:W-:Y:S01]  /*ffb0*/  FFMA.FTZ R165, R83, R42, -R36.reuse ;  /* 0x0000002a53a57223 */ /* 0x100fe20000010824 */
[----:B------:R-:W-:Y:S01]  /*ffc0*/  FMNMX.FTZ R54, R69, R54, !PT ;  /* 0x0000003645367209 */ /* 0x000fe20007810000 */
[-CC-:B------:R-:W-:Y:S01]  /*ffd0*/  FFMA.FTZ R87, R87, R42.reuse, -R36.reuse ;  /* 0x0000002a57577223 */ /* 0x180fe20000010824 */
[----:B0-----:R-:W-:Y:S01]  /*ffe0*/  FSEL R13, R13, -INF , P3 ;  /* 0xff8000000d0d7808 */ /* 0x001fe20001800000 */
[----:B------:R-:W-:Y:S01]  /*fff0*/  MUFU.TANH R21, R21 ;  /* 0x0000001500157308 */ /* 0x000fe20000002400 */
[----:B-1----:R-:W-:Y:S01]  /*10000*/  FSEL R73, R12, -INF , P2 ;  /* 0xff8000000c497808 */ /* 0x002fe20001000000 */
[-CC-:B------:R-:W-:Y:S01]  /*10010*/  FFMA.FTZ R12, R55, R42.reuse, -R36.reuse ;  /* 0x0000002a370c7223 */ /* 0x180fe20000010824 */
[C---:B------:R-:W-:Y:S01]  /*10020*/  ISETP.GT.AND P2, PT, R34.reuse, 0x21, PT ;  /* 0x000000212200780c */ /* 0x040fe20003f44270 */
[----:B------:R-:W-:Y:S01]  /*10030*/  FFMA.FTZ R167, R61, R42, -R36 ;  /* 0x0000002a3da77223 */ /* 0x000fe20000010824 */
[----:B------:R-:W-:Y:S01]  /*10040*/  FMNMX.FTZ R54, R73, R54, !PT ;  /* 0x0000003649367209 */ /* 0x000fe20007810000 */
[--C-:B------:R-:W-:Y:S01]  /*10050*/  IMAD.MOV.U32 R103, RZ, RZ, R151.reuse ;  /* 0x000000ffff677224 */ /* 0x100fe200078e0097 */
[----:B------:R-:W-:Y:S01]  /*10060*/  ISETP.GT.AND P3, PT, R34, 0x28, PT ;  /* 0x000000282200780c */ /* 0x000fe20003f64270 */
[----:B------:R-:W0:Y:S01]  /*10070*/  MUFU.TANH R25, R25 ;  /* 0x0000001900197308 */ /* 0x000e220000002400 */
[----:B------:R-:W-:Y:S01]  /*10080*/  FSEL R15, R15, -INF , P2 ;  /* 0xff8000000f0f7808 */ /* 0x000fe20001000000 */
[----:B------:R-:W-:Y:S01]  /*10090*/  IMAD.MOV.U32 R101, RZ, RZ, R151 ;  /* 0x000000ffff657224 */ /* 0x000fe200078e0097 */
[----:B------:R-:W-:-:S02]  /*100a0*/  FMNMX.FTZ R54, R13, R54, !PT ;  /* 0x000000360d367209 */ /* 0x000fc40007810000 */
[----:B------:R-:W-:Y:S02]  /*100b0*/  ISETP.GT.AND P2, PT, R34, 0x29, PT ;  /* 0x000000292200780c */ /* 0x000fe40003f44270 */
[----:B------:R-:W-:Y:S01]  /*100c0*/  FMNMX.FTZ R54, R15, R54, !PT ;  /* 0x000000360f367209 */ /* 0x000fe20007810000 */
[----:B------:R-:W1:Y:S01]  /*100d0*/  MUFU.TANH R24, R24 ;  /* 0x0000001800187308 */ /* 0x000e620000002400 */
[----:B--2---:R-:W-:Y:S01]  /*100e0*/  FSEL R67, R20, -INF , P2 ;  /* 0xff80000014437808 */ /* 0x004fe20001000000 */
[----:B------:R-:W-:Y:S01]  /*100f0*/  FFMA.FTZ R20, R45, R42, -R36 ;  /* 0x0000002a2d147223 */ /* 0x000fe20000010824 */
[----:B------:R-:W-:-:S05]  /*10100*/  ISETP.GT.AND P2, PT, R34, 0x31, PT ;  /* 0x000000312200780c */ /* 0x000fca0003f44270 */
[----:B------:R2:W-:Y:S01]  /*10110*/  MUFU.TANH R48, R77 ;  /* 0x0000004d00307308 */ /* 0x0005e20000002400 */
[----:B0-----:R-:W-:Y:S02]  /*10120*/  FSEL R25, R25, -INF , P2 ;  /* 0xff80000019197808 */ /* 0x001fe40001000000 */
[----:B------:R-:W-:-:S05]  /*10130*/  ISETP.GT.AND P2, PT, R34, 0x39, PT ;  /* 0x000000392200780c */ /* 0x000fca0003f44270 */
[----:B------:R-:W0:Y:S01]  /*10140*/  MUFU.TANH R28, R28 ;  /* 0x0000001c001c7308 */ /* 0x000e220000002400 */
[----:B--2---:R-:W-:Y:S01]  /*10150*/  FSEL R77, R14, -INF , P3 ;  /* 0xff8000000e4d7808 */ /* 0x004fe20001800000 */
[----:B------:R-:W-:Y:S01]  /*10160*/  FFMA.FTZ R14, R59, R42, -R36 ;  /* 0x0000002a3b0e7223 */ /* 0x000fe20000010824 */
[C---:B------:R-:W-:Y:S02]  /*10170*/  ISETP.GT.AND P3, PT, R34.reuse, 0x30, PT ;  /* 0x000000302200780c */ /* 0x040fe40003f64270 */
[----:B------:R-:W-:Y:S02]  /*10180*/  FMNMX.FTZ R54, R77, R54, !PT ;  /* 0x000000364d367209 */ /* 0x000fe40007810000 */
[----:B------:R-:W-:Y:S01]  /*10190*/  FSEL R21, R21, -INF , P3 ;  /* 0xff80000015157808 */ /* 0x000fe20001800000 */
[----:B------:R-:W2:Y:S01]  /*101a0*/  MUFU.TANH R29, R29 ;  /* 0x0000001d001d7308 */ /* 0x000ea20000002400 */
[----:B------:R-:W-:Y:S02]  /*101b0*/  FMNMX.FTZ R54, R67, R54, !PT ;  /* 0x0000003643367209 */ /* 0x000fe40007810000 */
[----:B------:R-:W-:-:S02]  /*101c0*/  ISETP.GT.AND P3, PT, R34, 0x38, PT ;  /* 0x000000382200780c */ /* 0x000fc40003f64270 */
[----:B------:R-:W-:Y:S02]  /*101d0*/  FMNMX.FTZ R54, R21, R54, !PT ;  /* 0x0000003615367209 */ /* 0x000fe40007810000 */
[----:B-1----:R-:W-:Y:S01]  /*101e0*/  FSEL R53, R24, -INF , P3 ;  /* 0xff80000018357808 */ /* 0x002fe20001800000 */
[----:B------:R-:W1:Y:S01]  /*101f0*/  MUFU.TANH R32, R32 ;  /* 0x0000002000207308 */ /* 0x000e620000002400 */
[----:B------:R-:W-:Y:S01]  /*10200*/  FMNMX.FTZ R54, R25, R54, !PT ;  /* 0x0000003619367209 */ /* 0x000fe20007810000 */
[-CC-:B------:R-:W-:Y:S01]  /*10210*/  FFMA.FTZ R24, R39, R42.reuse, -R36.reuse ;  /* 0x0000002a27187223 */ /* 0x180fe20000010824 */
[----:B------:R-:W-:Y:S02]  /*10220*/  ISETP.GT.AND P3, PT, R34, 0x40, PT ;  /* 0x000000402200780c */ /* 0x000fe40003f64270 */
[----:B0-----:R-:W-:Y:S01]  /*10230*/  FSEL R55, R28, -INF , P2 ;  /* 0xff8000001c377808 */ /* 0x001fe20001000000 */
[----:B------:R-:W-:Y:S01]  /*10240*/  FFMA.FTZ R28, R27, R42, -R36 ;  /* 0x0000002a1b1c7223 */ /* 0x000fe20000010824 */
[----:B------:R-:W-:Y:S01]  /*10250*/  FMNMX.FTZ R54, R53, R54, !PT ;  /* 0x0000003635367209 */ /* 0x000fe20007810000 */
[----:B------:R-:W0:Y:S01]  /*10260*/  MUFU.TANH R60, R60 ;  /* 0x0000003c003c7308 */ /* 0x000e220000002400 */
[----:B------:R-:W-:-:S02]  /*10270*/  ISETP.GT.AND P2, PT, R34, 0x41, PT ;  /* 0x000000412200780c */ /* 0x000fc40003f44270 */
[----:B--2---:R-:W-:Y:S02]  /*10280*/  FSEL R29, R29, -INF , P3 ;  /* 0xff8000001d1d7808 */ /* 0x004fe40001800000 */
[----:B------:R-:W-:Y:S02]  /*10290*/  FMNMX.FTZ R54, R55, R54, !PT ;  /* 0x0000003637367209 */ /* 0x000fe40007810000 */
[----:B------:R-:W-:Y:S01]  /*102a0*/  ISETP.GT.AND P3, PT, R34, 0x48, PT ;  /* 0x000000482200780c */ /* 0x000fe20003f64270 */
[----:B------:R-:W2:Y:S01]  /*102b0*/  MUFU.TANH R64, R64 ;  /* 0x0000004000407308 */ /* 0x000ea20000002400 */
[----:B-1----:R-:W-:Y:S01]  /*102c0*/  FSEL R57, R32, -INF , P2 ;  /* 0xff80000020397808 */ /* 0x002fe20001000000 */
[----:B------:R-:W-:Y:S01]  /*102d0*/  FFMA.FTZ R32, R35, R42, -R36 ;  /* 0x0000002a23207223 */ /* 0x000fe20000010824 */
[----:B------:R-:W-:Y:S02]  /*102e0*/  FMNMX.FTZ R54, R29, R54, !PT ;  /* 0x000000361d367209 */ /* 0x000fe40007810000 */
[----:B------:R-:W-:-:S02]  /*102f0*/  ISETP.GT.AND P2, PT, R34, 0x49, PT ;  /* 0x000000492200780c */ /* 0x000fc40003f44270 */
[----:B------:R-:W-:Y:S01]  /*10300*/  FMNMX.FTZ R54, R57, R54, !PT ;  /* 0x0000003639367209 */ /* 0x000fe20007810000 */
[----:B------:R-:W1:Y:S01]  /*10310*/  MUFU.TANH R68, R68 ;  /* 0x0000004400447308 */ /* 0x000e620000002400 */
[----:B------:R-:W-:Y:S01]  /*10320*/  FSEL R59, R38, -INF , P2 ;  /* 0xff800000263b7808 */ /* 0x000fe20001000000 */
[----:B------:R-:W-:Y:S01]  /*10330*/  FFMA.FTZ R38, R51, R42, -R36 ;  /* 0x0000002a33267223 */ /* 0x000fe20000010824 */
[----:B------:R-:W-:-:S04]  /*10340*/  ISETP.GT.AND P2, PT, R34, 0x51, PT ;  /* 0x000000512200780c */ /* 0x000fc80003f44270 */
[----:B------:R-:W-:Y:S01]  /*10350*/  FSEL R89, R40, -INF , P2 ;  /* 0xff80000028597808 */ /* 0x000fe20001000000 */
[----:B------:R0:W-:Y:S01]  /*10360*/  MUFU.TANH R50, R81 ;  /* 0x0000005100327308 */ /* 0x0001e20000002400 */
[----:B------:R-:W-:Y:S01]  /*10370*/  ISETP.GT.AND P2, PT, R34, 0x59, PT ;  /* 0x000000592200780c */ /* 0x000fe20003f44270 */
[----:B------:R-:W-:-:S03]  /*10380*/  FFMA.FTZ R40, R71, R42, -R36 ;  /* 0x0000002a47287223 */ /* 0x000fc60000010824 */
[----:B------:R-:W-:Y:S01]  /*10390*/  FSEL R45, R44, -INF , P2 ;  /* 0xff8000002c2d7808 */ /* 0x000fe20001000000 */
[----:B------:R-:W-:Y:S01]  /*103a0*/  FFMA.FTZ R44, R79, R42, -R36 ;  /* 0x0000002a4f2c7223 */ /* 0x000fe20000010824 */
[----:B------:R-:W-:Y:S01]  /*103b0*/  ISETP.GT.AND P2, PT, R34, 0x61, PT ;  /* 0x000000612200780c */ /* 0x000fe20003f44270 */
[----:B------:R-:W3:Y:S01]  /*103c0*/  MUFU.TANH R72, R72 ;  /* 0x0000004800487308 */ /* 0x000ee20000002400 */
[----:B0-----:R-:W-:Y:S02]  /*103d0*/  FSEL R81, R60, -INF , P3 ;  /* 0xff8000003c517808 */ /* 0x001fe40001800000 */
[----:B------:R-:W-:Y:S02]  /*103e0*/  ISETP.GT.AND P3, PT, R34, 0x50, PT ;  /* 0x000000502200780c */ /* 0x000fe40003f64270 */
[----:B------:R-:W-:Y:S02]  /*103f0*/  FMNMX.FTZ R54, R81, R54, !PT ;  /* 0x0000003651367209 */ /* 0x000fe40007810000 */
[----:B------:R-:W-:Y:S01]  /*10400*/  FSEL R41, R46, -INF , P2 ;  /* 0xff8000002e297808 */ /* 0x000fe20001000000 */
[----:B------:R2:W-:Y:S01]  /*10410*/  MUFU.TANH R52, R85 ;  /* 0x0000005500347308 */ /* 0x0005e20000002400 */
[----:B------:R-:W-:-:S02]  /*10420*/  FMNMX.FTZ R54, R59, R54, !PT ;  /* 0x000000363b367209 */ /* 0x000fc40007810000 */
[----:B------:R-:W-:-:S04]  /*10430*/  ISETP.GT.AND P2, PT, R34, 0x69, PT ;  /* 0x000000692200780c */ /* 0x000fc80003f44270 */
[----:B------:R-:W-:Y:S01]  /*10440*/  FSEL R39, R48, -INF , P2 ;  /* 0xff80000030277808 */ /* 0x000fe20001000000 */
[----:B------:R-:W0:Y:S01]  /*10450*/  MUFU.TANH R76, R76 ;  /* 0x0000004c004c7308 */ /* 0x000e220000002400 */
[----:B--2---:R-:W-:Y:S02]  /*10460*/  FSEL R85, R64, -INF , P3 ;  /* 0xff80000040557808 */ /* 0x004fe40001800000 */
[----:B------:R-:W-:Y:S02]  /*10470*/  ISETP.GT.AND P3, PT, R34, 0x58, PT ;  /* 0x000000582200780c */ /* 0x000fe40003f64270 */
[----:B------:R-:W-:Y:S02]  /*10480*/  FMNMX.FTZ R54, R85, R54, !PT ;  /* 0x0000003655367209 */ /* 0x000fe40007810000 */
[----:B-1----:R-:W-:Y:S01]  /*10490*/  FSEL R49, R68, -INF , P3 ;  /* 0xff80000044317808 */ /* 0x002fe20001800000 */
[----:B------:R-:W1:Y:S01]  /*104a0*/  MUFU.TANH R80, R80 ;  /* 0x0000005000507308 */ /* 0x000e620000002400 */
[----:B------:R-:W-:-:S02]  /*104b0*/  FMNMX.FTZ R54, R89, R54, !PT ;  /* 0x0000003659367209 */ /* 0x000fc40007810000 */
[----:B------:R-:W-:Y:S02]  /*104c0*/  ISETP.GT.AND P3, PT, R34, 0x60, PT ;  /* 0x000000602200780c */ /* 0x000fe40003f64270 */
[----:B------:R-:W-:Y:S02]  /*104d0*/  FMNMX.FTZ R54, R49, R54, !PT ;  /* 0x0000003631367209 */ /* 0x000fe40007810000 */
[----:B---3--:R-:W-:Y:S01]  /*104e0*/  FSEL R91, R72, -INF , P3 ;  /* 0xff800000485b7808 */ /* 0x008fe20001800000 */
[----:B------:R-:W2:Y:S01]  /*104f0*/  MUFU.TANH R84, R84 ;  /* 0x0000005400547308 */ /* 0x000ea20000002400 */
[----:B------:R-:W-:Y:S02]  /*10500*/  FMNMX.FTZ R54, R45, R54, !PT ;  /* 0x000000362d367209 */ /* 0x000fe40007810000 */
[----:B------:R-:W-:Y:S02]  /*10510*/  ISETP.GT.AND P3, PT, R34, 0x68, PT ;  /* 0x000000682200780c */ /* 0x000fe40003f64270 */
[----:B------:R-:W-:-:S02]  /*10520*/  FMNMX.FTZ R54, R91, R54, !PT ;  /* 0x000000365b367209 */ /* 0x000fc40007810000 */
[----:B0-----:R-:W-:Y:S01]  /*10530*/  FSEL R93, R76, -INF , P3 ;  /* 0xff8000004c5d7808 */ /* 0x001fe20001800000 */
[----:B------:R-:W0:Y:S01]  /*10540*/  MUFU.EX2 R181, R181 ;  /* 0x000000b500b57308 */ /* 0x000e220000000800 */
[----:B------:R-:W-:Y:S02]  /*10550*/  FMNMX.FTZ R54, R41, R54, !PT ;  /* 0x0000003629367209 */ /* 0x000fe40007810000 */
[C---:B------:R-:W-:Y:S02]  /*10560*/  ISETP.GT.AND P3, PT, R34.reuse, 0x70, PT ;  /* 0x000000702200780c */ /* 0x040fe40003f64270 */
[----:B------:R-:W-:Y:S02]  /*10570*/  FMNMX.FTZ R54, R93, R54, !PT ;  /* 0x000000365d367209 */ /* 0x000fe40007810000 */
[----:B------:R-:W-:Y:S01]  /*10580*/  ISETP.GT.AND P2, PT, R34, 0x71, PT ;  /* 0x000000712200780c */ /* 0x000fe20003f44270 */
[----:B------:R-:W3:Y:S01]  /*10590*/  MUFU.EX2 R183, R183 ;  /* 0x000000b700b77308 */ /* 0x000ee20000000800 */
[----:B-1----:R-:W-:-:S02]  /*105a0*/  FSEL R95, R80, -INF , P3 ;  /* 0xff800000505f7808 */ /* 0x002fc40001800000 */
[----:B------:R-:W-:Y:S02]  /*105b0*/  FMNMX.FTZ R54, R39, R54, !PT ;  /* 0x0000003627367209 */ /* 0x000fe40007810000 */
[----:B------:R-:W-:Y:S02]  /*105c0*/  ISETP.GT.AND P3, PT, R34, 0x78, PT ;  /* 0x000000782200780c */ /* 0x000fe40003f64270 */
[----:B------:R-:W-:Y:S01]  /*105d0*/  FSEL R33, R50, -INF , P2 ;  /* 0xff80000032217808 */ /* 0x000fe20001000000 */
[----:B------:R-:W1:Y:S01]  /*105e0*/  MUFU.EX2 R6, R6 ;  /* 0x0000000600067308 */ /* 0x000e620000000800 */
[----:B------:R-:W-:Y:S02]  /*105f0*/  FMNMX.FTZ R54, R95, R54, !PT ;  /* 0x000000365f367209 */ /* 0x000fe40007810000 */
[----:B------:R-:W-:Y:S01]  /*10600*/  ISETP.GT.AND P2, PT, R34, 0x79, PT ;  /* 0x000000792200780c */ /* 0x000fe20003f44270 */
[-CC-:B------:R-:W-:Y:S01]  /*10610*/  FFMA.FTZ R34, R43, R42.reuse, -R36.reuse ;  /* 0x0000002a2b227223 */ /* 0x180fe20000010824 */
[----:B--2---:R-:W-:Y:S01]  /*10620*/  FSEL R99, R84, -INF , P3 ;  /* 0xff80000054637808 */ /* 0x004fe20001800000 */
[----:B------:R-:W-:Y:S01]  /*10630*/  FFMA.FTZ R36, R97, R42, -R36 ;  /* 0x0000002a61247223 */ /* 0x000fe20000010824 */
[----:B------:R-:W-:Y:S01]  /*10640*/  FMNMX.FTZ R54, R33, R54, !PT ;  /* 0x0000003621367209 */ /* 0x000fe20007810000 */
[----:B------:R-:W2:Y:S01]  /*10650*/  MUFU.EX2 R177, R177 ;  /* 0x000000b100b17308 */ /* 0x000ea20000000800 */
[----:B------:R-:W-:Y:S01]  /*10660*/  FSEL R27, R52, -INF , P2 ;  /* 0xff800000341b7808 */ /* 0x000fe20001000000 */
[----:B------:R-:W-:Y:S01]  /*10670*/  IMAD.IADD R52, R198, 0x1, -R195 ;  /* 0x00000001c6347824 */ /* 0x000fe200078e0ac3 */
[----:B------:R-:W-:Y:S01]  /*10680*/  FMNMX.FTZ R54, R99, R54, !PT ;  /* 0x0000003663367209 */ /* 0x000fe20007810000 */
[----:B------:R-:W-:-:S02]  /*10690*/  IMAD.MOV.U32 R97, RZ, RZ, R151 ;  /* 0x000000ffff617224 */ /* 0x000fc400078e0097 */
[----:B------:R-:W-:Y:S01]  /*106a0*/  IMAD R52, R193, 0x80, R52 ;  /* 0x00000080c1347824 */ /* 0x000fe200078e0234 */
[----:B------:R-:W-:Y:S01]  /*106b0*/  FMNMX.FTZ R54, R27, R54, !PT ;  /* 0x000000361b367209 */ /* 0x000fe20007810000 */
[----:B------:R-:W4:Y:S03]  /*106c0*/  MUFU.EX2 R8, R8 ;  /* 0x0000000800087308 */ /* 0x000f260000000800 */
[----:B------:R-:W-:Y:S01]  /*106d0*/  SHF.R.S32.HI R43, RZ, 0x1f, R52 ;  /* 0x0000001fff2b7819 */ /* 0x000fe20000011434 */
[----:B------:R-:W0:Y:S04]  /*106e0*/  SHFL.BFLY PT, R31, R54, 0x2, 0x1f ;  /* 0x0c401f00361f7f89 */ /* 0x000e2800000e0000 */
[----:B------:R-:W4:Y:S08]  /*106f0*/  MUFU.EX2 R179, R179 ;  /* 0x000000b300b37308 */ /* 0x000f300000000800 */
[----:B------:R-:W4:Y:S08]  /*10700*/  MUFU.EX2 R10, R10 ;  /* 0x0000000a000a7308 */ /* 0x000f300000000800 */
        /* <DEDUP_REMOVED lines=11> */
[----:B------:R-:W-:-:S05]  /*107c0*/  FSEL R48, R31, RZ, P2 ;  /* 0x000000ff1f307208 */ /* 0x000fca0001000000 */
[-CC-:B------:R-:W-:Y:S01]  /*107d0*/  FFMA.FTZ R180, R65, R42.reuse, -R48.reuse ;  /* 0x0000002a41b47223 */ /* 0x180fe20000010830 */
[-C--:B------:R-:W-:Y:S01]  /*107e0*/  FFMA.FTZ R31, R30, R42.reuse, -R48 ;  /* 0x0000002a1e1f7223 */ /* 0x080fe20000010830 */
[----:B------:R-:W-:Y:S01]  /*107f0*/  FADD.FTZ R30, R181, R26 ;  /* 0x0000001ab51e7221 */ /* 0x000fe20000010000 */
[-CC-:B------:R-:W-:Y:S01]  /*10800*/  FFMA.FTZ R182, R3, R42.reuse, -R48.reuse ;  /* 0x0000002a03b67223 */ /* 0x180fe20000010830 */
[-CC-:B------:R-:W-:Y:S01]  /*10810*/  FFMA.FTZ R3, R5, R42.reuse, -R48.reuse ;  /* 0x0000002a05037223 */ /* 0x180fe20000010830 */
[-C--:B------:R-:W-:Y:S01]  /*10820*/  FFMA.FTZ R176, R9, R42.reuse, -R48 ;  /* 0x0000002a09b07223 */ /* 0x080fe20000010830 */
[----:B------:R-:W-:Y:S01]  /*10830*/  MUFU.EX2 R180, R180 ;  /* 0x000000b400b47308 */ /* 0x000fe20000000800 */
[----:B---3--:R-:W-:Y:S01]  /*10840*/  FADD.FTZ R5, R183, R30 ;  /* 0x0000001eb7057221 */ /* 0x008fe20000010000 */
[-CC-:B------:R-:W-:Y:S01]  /*10850*/  FFMA.FTZ R9, R11, R42.reuse, -R48.reuse ;  /* 0x0000002a0b097223 */ /* 0x180fe20000010830 */
[-CC-:B------:R-:W-:Y:S01]  /*10860*/  FFMA.FTZ R178, R69, R42.reuse, -R48.reuse ;  /* 0x0000002a45b27223 */ /* 0x180fe20000010830 */
[-CC-:B------:R-:W-:Y:S01]  /*10870*/  FFMA.FTZ R11, R73, R42.reuse, -R48.reuse ;  /* 0x0000002a490b7223 */ /* 0x180fe20000010830 */
[----:B-1----:R-:W-:Y:S01]  /*10880*/  FADD.FTZ R30, R6, R5 ;  /* 0x00000005061e7221 */ /* 0x002fe20000010000 */
[-CC-:B------:R-:W-:Y:S01]  /*10890*/  FFMA.FTZ R172, R13, R42.reuse, -R48.reuse ;  /* 0x0000002a0dac7223 */ /* 0x180fe20000010830 */
[-C--:B------:R-:W-:Y:S01]  /*108a0*/  FFMA.FTZ R13, R15, R42.reuse, -R48 ;  /* 0x0000002a0f0d7223 */ /* 0x080fe20000010830 */
[----:B------:R-:W0:Y:S01]  /*108b0*/  MUFU.EX2 R31, R31 ;  /* 0x0000001f001f7308 */ /* 0x000e220000000800 */
[----:B--2---:R-:W-:Y:S01]  /*108c0*/  FADD.FTZ R5, R177, R30 ;  /* 0x0000001eb1057221 */ /* 0x004fe20000010000 */
        /* <DEDUP_REMOVED lines=21> */
[----:B------:R-:W-:Y:S01]  /*10a20*/  F2FP.BF16.F32.PACK_AB R183, R6, R183 ;  /* 0x000000b706b7723e */ /* 0x000fe200000010ff */
        /* <DEDUP_REMOVED lines=12> */
[----:B------:R-:W-:Y:S01]  /*10af0*/  FFMA.FTZ R27, R27, R42, -R48 ;  /* 0x0000002a1b1b7223 */ /* 0x000fe20000010830 */
[----:B------:R-:W-:-:S02]  /*10b00*/  F2FP.BF16.F32.PACK_AB R180, R31, R180 ;  /* 0x000000b41fb4723e */ /* 0x000fc400000010ff */
[----:B------:R-:W-:Y:S01]  /*10b10*/  F2FP.BF16.F32.PACK_AB R173, R12, R173 ;  /* 0x000000ad0cad723e */ /* 0x000fe200000010ff */
[----:B------:R-:W2:Y:S01]  /*10b20*/  MUFU.EX2 R178, R178 ;  /* 0x000000b200b27308 */ /* 0x000ea20000000800 */
[----:B0-----:R-:W-:Y:S01]  /*10b30*/  FADD.FTZ R30, R176, R5 ;  /* 0x00000005b01e7221 */ /* 0x001fe20000010000 */
[----:B------:R-:W-:Y:S01]  /*10b40*/  FADD.FTZ R5, R175, R50 ;  /* 0x00000032af057221 */ /* 0x000fe20000010000 */
[----:B------:R-:W-:Y:S01]  /*10b50*/  VIADD R12, R123, 0xfffffffe ;  /* 0xfffffffe7b0c7836 */ /* 0x000fe20000000000 */
[----:B------:R-:W-:Y:S01]  /*10b60*/  F2FP.BF16.F32.PACK_AB R182, R3, R182 ;  /* 0x000000b603b6723e */ /* 0x000fe200000010ff */
[----:B------:R-:W-:Y:S02]  /*10b70*/  IMAD.MOV.U32 R123, RZ, RZ, R151 ;  /* 0x000000ffff7b7224 */ /* 0x000fe400078e0097 */
[----:B------:R-:W-:Y:S01]  /*10b80*/  FADD.FTZ R50, R14, R5 ;  /* 0x000000050e327221 */ /* 0x000fe20000010000 */
[----:B------:R-:W-:Y:S01]  /*10b90*/  LEA.HI R5, R43, R52, RZ, 0x7 ;  /* 0x000000342b057211 */ /* 0x000fe200078f38ff */
[----:B------:R-:W0:Y:S01]  /*10ba0*/  MUFU.EX2 R11, R11 ;  /* 0x0000000b000b7308 */ /* 0x000e220000000800 */
[----:B-1----:R-:W-:Y:S01]  /*10bb0*/  FADD.FTZ R37, R9, R30 ;  /* 0x0000001e09257221 */ /* 0x002fe20000010000 */
[----:B------:R-:W-:Y:S01]  /*10bc0*/  FADD.FTZ R43, R169, R50 ;  /* 0x00000032a92b7221 */ /* 0x000fe20000010000 */
[----:B------:R-:W-:-:S02]  /*10bd0*/  SHF.R.S32.HI R5, RZ, 0x7, R5 ;  /* 0x00000007ff057819 */ /* 0x000fc40000011405 */
[----:B------:R-:W-:Y:S01]  /*10be0*/  F2FP.BF16.F32.PACK_AB R181, R26, R181 ;  /* 0x000000b51ab5723e */ /* 0x000fe200000010ff */
[----:B------:R-:W-:Y:S01]  /*10bf0*/  FADD.FTZ R50, R20, R43 ;  /* 0x0000002b14327221 */ /* 0x000fe20000010000 */
[----:B------:R-:W-:Y:S01]  /*10c00*/  VIMNMX R5, RZ, R5, !PT ;  /* 0x00000005ff057248 */ /* 0x000fe20007fe0100 */
[----:B------:R-:W1:Y:S01]  /*10c10*/  MUFU.EX2 R172, R172 ;  /* 0x000000ac00ac7308 */ /* 0x000e620000000800 */
[----:B--2---:R-:W-:Y:S01]  /*10c20*/  FADD.FTZ R30, R178, R37 ;  /* 0x00000025b21e7221 */ /* 0x004fe20000010000 */
[----:B------:R-:W-:Y:S02]  /*10c30*/  F2FP.BF16.F32.PACK_AB R177, R8, R177 ;  /* 0x000000b108b1723e */ /* 0x000fe400000010ff */
[----:B------:R-:W-:Y:S02]  /*10c40*/  ISETP.GE.AND P2, PT, R12, R5, PT ;  /* 0x000000050c00720c */ /* 0x000fe40003f46270 */
        /* <DEDUP_REMOVED lines=64> */
[----:B------:R-:W-:Y:S01]  /*11050*/  MUFU.EX2 R163, R163 ;  /* 0x000000a300a37308 */ /* 0x000fe20000000800 */
[C---:B0-----:R-:W-:Y:S01]  /*11060*/  FADD.FTZ R6, R40.reuse, R37 ;  /* 0x0000002528067221 */ /* 0x041fe20000010000 */
[----:B------:R-:W-:-:S06]  /*11070*/  F2FP.BF16.F32.PACK_AB R161, R40, R161 ;  /* 0x000000a128a1723e */ /* 0x000fcc00000010ff */
[----:B------:R0:W2:Y:S01]  /*11080*/  MUFU.EX2 R156, R89 ;  /* 0x00000059009c7308 */ /* 0x0000a20000000800 */
[----:B-1----:R-:W-:-:S07]  /*11090*/  FADD.FTZ R37, R85, R0 ;  /* 0x0000000055257221 */ /* 0x002fce0000010000 */
[----:B------:R-:W-:Y:S01]  /*110a0*/  MUFU.EX2 R44, R44 ;  /* 0x0000002c002c7308 */ /* 0x000fe20000000800 */
[----:B0-----:R-:W-:-:S07]  /*110b0*/  IMAD.MOV.U32 R89, RZ, RZ, R151 ;  /* 0x000000ffff597224 */ /* 0x001fce00078e0097 */
[----:B------:R-:W0:Y:S01]  /*110c0*/  MUFU.EX2 R49, R49 ;  /* 0x0000003100317308 */ /* 0x000e220000000800 */
[C---:B--2---:R-:W-:Y:S01]  /*110d0*/  FADD.FTZ R0, R156.reuse, R37 ;  /* 0x000000259c007221 */ /* 0x044fe20000010000 */
[----:B------:R-:W-:-:S06]  /*110e0*/  F2FP.BF16.F32.PACK_AB R156, R156, R85 ;  /* 0x000000559c9c723e */ /* 0x000fcc00000010ff */
[----:B------:R-:W-:Y:S08]  /*110f0*/  MUFU.EX2 R165, R165 ;  /* 0x000000a500a57308 */ /* 0x000ff00000000800 */
[----:B------:R-:W1:Y:S01]  /*11100*/  MUFU.EX2 R158, R45 ;  /* 0x0000002d009e7308 */ /* 0x000e620000000800 */
[----:B0-----:R-:W-:-:S07]  /*11110*/  FADD.FTZ R37, R49, R0 ;  /* 0x0000000031257221 */ /* 0x001fce0000010000 */
[----:B------:R-:W-:Y:S08]  /*11120*/  MUFU.EX2 R46, R87 ;  /* 0x00000057002e7308 */ /* 0x000ff00000000800 */
[----:B------:R-:W0:Y:S01]  /*11130*/  MUFU.EX2 R91, R91 ;  /* 0x0000005b005b7308 */ /* 0x000e220000000800 */
[C---:B-1----:R-:W-:Y:S01]  /*11140*/  FADD.FTZ R0, R158.reuse, R37 ;  /* 0x000000259e007221 */ /* 0x042fe20000010000 */
[----:B------:R-:W-:-:S06]  /*11150*/  F2FP.BF16.F32.PACK_AB R158, R158, R49 ;  /* 0x000000319e9e723e */ /* 0x000fcc00000010ff */
[----:B------:R-:W1:Y:S08]  /*11160*/  MUFU.EX2 R167, R167 ;  /* 0x000000a700a77308 */ /* 0x000e700000000800 */
[----:B------:R2:W3:Y:S01]  /*11170*/  MUFU.EX2 R160, R41 ;  /* 0x0000002900a07308 */ /* 0x0004e20000000800 */
[----:B0-----:R-:W-:-:S07]  /*11180*/  FADD.FTZ R37, R91, R0 ;  /* 0x000000005b257221 */ /* 0x001fce0000010000 */
[----:B------:R-:W0:Y:S01]  /*11190*/  MUFU.EX2 R93, R93 ;  /* 0x0000005d005d7308 */ /* 0x000e220000000800 */
[----:B--2---:R-:W-:Y:S01]  /*111a0*/  FADD.FTZ R41, R163, R6 ;  /* 0x00000006a3297221 */ /* 0x004fe20000010000 */
[----:B------:R-:W-:-:S03]  /*111b0*/  F2FP.BF16.F32.PACK_AB R163, R44, R163 ;  /* 0x000000a32ca3723e */ /* 0x000fc600000010ff */
[----:B------:R-:W-:-:S03]  /*111c0*/  FADD.FTZ R6, R44, R41 ;  /* 0x000000292c067221 */ /* 0x000fc60000010000 */
[----:B------:R2:W4:Y:S08]  /*111d0*/  MUFU.EX2 R162, R39 ;  /* 0x0000002700a27308 */ /* 0x0005300000000800 */
[----:B------:R-:W4:Y:S01]  /*111e0*/  MUFU.EX2 R95, R95 ;  /* 0x0000005f005f7308 */ /* 0x000f220000000800 */
[----:B--2---:R-:W-:Y:S01]  /*111f0*/  FADD.FTZ R39, R165, R6 ;  /* 0x00000006a5277221 */ /* 0x004fe20000010000 */
[----:B------:R-:W-:-:S03]  /*11200*/  F2FP.BF16.F32.PACK_AB R165, R46, R165 ;  /* 0x000000a52ea5723e */ /* 0x000fc600000010ff */
[----:B------:R-:W-:-:S03]  /*11210*/  FADD.FTZ R6, R46, R39 ;  /* 0x000000272e067221 */ /* 0x000fc60000010000 */
[----:B------:R-:W2:Y:S01]  /*11220*/  MUFU.EX2 R164, R33 ;  /* 0x0000002100a47308 */ /* 0x000ea20000000800 */
[----:B-1----:R-:W-:Y:S01]  /*11230*/  FADD.FTZ R39, R167, R6 ;  /* 0x00000006a7277221 */ /* 0x002fe20000010000 */
[C---:B---3--:R-:W-:Y:S01]  /*11240*/  FADD.FTZ R6, R160.reuse, R37 ;  /* 0x00000025a0067221 */ /* 0x048fe20000010000 */
[----:B------:R-:W-:Y:S01]  /*11250*/  F2FP.BF16.F32.PACK_AB R160, R160, R91 ;  /* 0x0000005ba0a0723e */ /* 0x000fe200000010ff */
[----:B------:R-:W-:Y:S02]  /*11260*/  IMAD.MOV.U32 R91, RZ, RZ, R151 ;  /* 0x000000ffff5b7224 */ /* 0x000fe400078e0097 */
[----:B0-----:R-:W-:Y:S02]  /*11270*/  FADD.FTZ R31, R93, R6 ;  /* 0x000000065d1f7221 */ /* 0x001fe40000010000 */
[----:B------:R-:W0:Y:S02]  /*11280*/  MUFU.EX2 R99, R99 ;  /* 0x0000006300637308 */ /* 0x000e240000000800 */
[C---:B----4-:R-:W-:Y:S01]  /*11290*/  FADD.FTZ R6, R162.reuse, R31 ;  /* 0x0000001fa2067221 */ /* 0x050fe20000010000 */
[----:B------:R-:W-:Y:S01]  /*112a0*/  F2FP.BF16.F32.PACK_AB R162, R162, R93 ;  /* 0x0000005da2a2723e */ /* 0x000fe200000010ff */
[----:B------:R-:W-:-:S02]  /*112b0*/  IMAD.MOV.U32 R93, RZ, RZ, R151 ;  /* 0x000000ffff5d7224 */ /* 0x000fc400078e0097 */
[----:B------:R-:W-:Y:S02]  /*112c0*/  FADD.FTZ R3, R95, R6 ;  /* 0x000000065f037221 */ /* 0x000fe40000010000 */
[----:B------:R-:W1:Y:S02]  /*112d0*/  MUFU.EX2 R166, R27 ;  /* 0x0000001b00a67308 */ /* 0x000e640000000800 */
[C---:B--2---:R-:W-:Y:S01]  /*112e0*/  FADD.FTZ R6, R164.reuse, R3 ;  /* 0x00000003a4067221 */ /* 0x044fe20000010000 */
[----:B------:R-:W-:Y:S01]  /*112f0*/  F2FP.BF16.F32.PACK_AB R164, R164, R95 ;  /* 0x0000005fa4a4723e */ /* 0x000fe200000010ff */
[----:B------:R-:W-:-:S04]  /*11300*/  IMAD.MOV.U32 R95, RZ, RZ, R151 ;  /* 0x000000ffff5f7224 */ /* 0x000fc800078e0097 */
[----:B------:R-:W2:Y:S01]  /*11310*/  MUFU.EX2 R36, R36 ;  /* 0x0000002400247308 */ /* 0x000ea20000000800 */
[----:B0-----:R-:W-:-:S04]  /*11320*/  FADD.FTZ R3, R99, R6 ;  /* 0x0000000663037221 */ /* 0x001fc80000010000 */
[C---:B-1----:R-:W-:Y:S01]  /*11330*/  FADD.FTZ R3, R166.reuse, R3 ;  /* 0x00000003a6037221 */ /* 0x042fe20000010000 */
[----:B------:R-:W-:Y:S01]  /*11340*/  F2FP.BF16.F32.PACK_AB R166, R166, R99 ;  /* 0x00000063a6a6723e */ /* 0x000fe200000010ff */
[----:B------:R-:W-:Y:S02]  /*11350*/  IMAD.MOV.U32 R99, RZ, RZ, R151 ;  /* 0x000000ffff637224 */ /* 0x000fe400078e0097 */
[C---:B--2---:R-:W-:Y:S01]  /*11360*/  FADD.FTZ R0, R36.reuse, R39 ;  /* 0x0000002724007221 */ /* 0x044fe20000010000 */
[----:B------:R-:W-:Y:S01]  /*11370*/  F2FP.BF16.F32.PACK_AB R167, R36, R167 ;  /* 0x000000a724a7723e */ /* 0x000fe200000010ff */
[----:B------:R-:W-:Y:S06]  /*11380*/  @!P2 BRA `(.L_x_7930) ;  /* 0x000000340038a947 */ /* 0x000fec0003800000 */
[----:B------:R-:W-:Y:S01]  /*11390*/  IMAD.MOV.U32 R10, RZ, RZ, R7 ;  /* 0x000000ffff0a7224 */ /* 0x000fe200078e0007 */
[----:B------:R-:W-:Y:S01]  /*113a0*/  CS2R R150, SRZ ;  /* 0x0000000000967805 */ /* 0x000fe2000001ff00 */
[----:B------:R-:W-:Y:S01]  /*113b0*/  IMAD.MOV.U32 R11, RZ, RZ, R35 ;  /* 0x000000ffff0b7224 */ /* 0x000fe200078e0023 */
[----:B------:R-:W-:Y:S01]  /*113c0*/  CS2R R148, SRZ ;  /* 0x0000000000947805 */ /* 0x000fe2000001ff00 */
        /* <DEDUP_REMOVED lines=31> */
[----:B------:R-:W-:-:S07]  /*115c0*/  CS2R R88, SRZ ;  /* 0x0000000000587805 */ /* 0x000fce000001ff00 */
.L_x_7940:
        /* <DEDUP_REMOVED lines=10> */
.L_x_7932:
[----:B------:R-:W-:Y:S01]  /*11670*/  IMAD R6, R185, 0x8, R2 ;  /* 0x00000008b9067824 */ /* 0x000fe200078e0202 */
[----:B------:R-:W-:-:S04]  /*11680*/  SHF.L.U32 R7, R190, 0x1f, RZ ;  /* 0x0000001fbe077819 */ /* 0x000fc800000006ff */
[----:B------:R0:W1:Y:S01]  /*11690*/  SYNCS.PHASECHK.TRANS64.TRYWAIT P3, [R6+URZ+0x28830], R7 ;  /* 0x02883007060075a7 */ /* 0x000062000806017f */
[----:B------:R-:W-:Y:S05]  /*116a0*/  @!P0 BRA `(.L_x_7933) ;  /* 0x0000000000048947 */ /* 0x000fea0003800000 */
[----:B------:R-:W-:Y:S01]  /*116b0*/  BPT.TRAP 0x1 ;  /* 0x000000040000795c */ /* 0x000fe20000300000 */
.L_x_7933:
[----:B------:R-:W-:Y:S04]  /*116c0*/  BSSY B0, `(.L_x_7931) ;  /* 0x0000004000007945 */ /* 0x000fe80003800000 */
[----:B-1----:R-:W-:Y:S05]  /*116d0*/  @P3 BRA `(.L_x_7934) ;  /* 0x0000000000083947 */ /* 0x002fea0003800000 */
[----:B------:R-:W1:Y:S02]  /*116e0*/  SYNCS.PHASECHK.TRANS64.TRYWAIT P3, [R6+URZ+0x28830], R7 ;  /* 0x02883007060075a7 */ /* 0x000e64000806017f */
[----:B-1----:R-:W-:Y:S05]  /*116f0*/  @!P3 BRA `(.L_x_7935) ;  /* 0x000000f80040b947 */ /* 0x002fea0003800000 */
.L_x_7934:
[----:B------:R-:W-:Y:S05]  /*11700*/  BSYNC B0 ;  /* 0x0000000000007941 */ /* 0x000fea0003800000 */
.L_x_7931:
        /* <DEDUP_REMOVED lines=64> */
.L_x_7937:
[----:B------:R-:W-:Y:S01]  /*11b10*/  SHF.L.U32 R6, R14, 0x1f, RZ ;  /* 0x0000001f0e067819 */ /* 0x000fe200000006ff */
[----:B------:R-:W-:-:S04]  /*11b20*/  IMAD R7, R13, 0x8, R2 ;  /* 0x000000080d077824 */ /* 0x000fc800078e0202 */
[----:B------:R0:W1:Y:S01]  /*11b30*/  SYNCS.PHASECHK.TRANS64.TRYWAIT P2, [R7+URZ+0x28850], R6 ;  /* 0x02885006070075a7 */ /* 0x000062000804017f */
[----:B------:R-:W-:Y:S05]  /*11b40*/  @!P0 BRA `(.L_x_7938) ;  /* 0x0000000000048947 */ /* 0x000fea0003800000 */
[----:B------:R-:W-:Y:S01]  /*11b50*/  BPT.TRAP 0x1 ;  /* 0x000000040000795c */ /* 0x000fe20000300000 */
.L_x_7938:
[----:B-1----:R-:W-:Y:S05]  /*11b60*/  @P2 BRA `(.L_x_7936) ;  /* 0x0000000000082947 */ /* 0x002fea0003800000 */
[----:B------:R-:W1:Y:S02]  /*11b70*/  SYNCS.PHASECHK.TRANS64.TRYWAIT P2, [R7+URZ+0x28850], R6 ;  /* 0x02885006070075a7 */ /* 0x000e64000804017f */
[----:B-1----:R-:W-:Y:S05]  /*11b80*/  @!P2 BRA `(.L_x_7939) ;  /* 0x000000f40030a947 */ /* 0x002fea0003800000 */
.L_x_7936:
[----:B01----:R-:W-:Y:S01]  /*11b90*/  VIADD R6, R2, 0x400 ;  /* 0x0000040002067836 */ /* 0x003fe20000000000 */
[----:B------:R-:W-:Y:S05]  /*11ba0*/  WARPSYNC.ALL ;  /* 0x0000000000007948 */ /* 0x000fea0003800000 */
[----:B------:R-:W-:Y:S01]  /*11bb0*/  SHF.R.U32.HI R6, RZ, 0x4, R6 ;  /* 0x00000004ff067819 */ /* 0x000fe20000011606 */
[----:B------:R-:W-:Y:S01]  /*11bc0*/  IMAD.MOV.U32 R7, RZ, RZ, 0x40000040 ;  /* 0x40000040ff077424 */ /* 0x000fe200078e00ff */
[----:B------:R-:W-:Y:S01]  /*11bd0*/  WARPGROUP.ARRIVE ;  /* 0x00000000000079c5 */ /* 0x000fe20000000000 */
[----:B------:R-:W-:Y:S01]  /*11be0*/  IMAD.MOV.U32 R9, RZ, RZ, 0x40000040 ;  /* 0x40000040ff097424 */ /* 0x000fe200078e00ff */
[----:B------:R-:W-:Y:S01]  /*11bf0*/  LOP3.LUT R6, R6, 0x3fff, RZ, 0xc0, !PT ;  /* 0x00003fff06067812 */ /* 0x000fe200078ec0ff */
[----:B------:R-:W-:Y:S01]  /*11c00*/  FMUL.FTZ R20, R27, UR7 ;  /* 0x000000071b147c20 */ /* 0x000fe20008410000 */
        /* <DEDUP_REMOVED lines=9> */
[----:B------:R-:W-:Y:S01]  /*11ca0*/  FMUL.FTZ R14, R25, UR7 ;  /* 0x00000007190e7c20 */ /* 0x000fe20008410000 */
[----:B------:R-:W-:Y:S01]  /*11cb0*/  FMUL.FTZ R21, R28, UR7 ;  /* 0x000000071c157c20 */ /* 0x000fe20008410000 */
[C---:B------:R-:W-:Y:S01]  /*11cc0*/  VIADD R8, R6.reuse, 0x80 ;  /* 0x0000008006087836 */ /* 0x040fe20000000000 */
[----:B------:R-:W-:Y:S01]  /*11cd0*/  R2UR UR10, R6 ;  /* 0x00000000060a72ca */ /* 0x000fe200000e0000 */
        /* <DEDUP_REMOVED lines=12> */
[----:B------:R-:W-:Y:S01]  /*11da0*/  HGMMA.64x128x16.F32.BF16 R88, R180, gdesc[UR8].tnspB, R88, gsb0 ;  /* 0x41e00008b4587df0 */ /* 0x000fe20008001858 */
[----:B------:R-:W-:Y:S01]  /*11db0*/  R2UR UR10, R8 ;  /* 0x00000000080a72ca */ /* 0x000fe200000e0000 */
[----:B------:R-:W-:Y:S01]  /*11dc0*/  VIADD R8, R6, 0x100 ;  /* 0x0000010006087836 */ /* 0x000fe20000000000 */
[----:B------:R-:W-:Y:S01]  /*11dd0*/  R2UR UR11, R9 ;  /* 0x00000000090b72ca */ /* 0x000fe200000e0000 */
[----:B------:R-:W-:-:S02]  /*11de0*/  IMAD.MOV.U32 R9, RZ, RZ, 0x40000040 ;  /* 0x40000040ff097424 */ /* 0x000fc400078e00ff */
        /* <DEDUP_REMOVED lines=24> */
[----:B------:R-:W5:Y:S01]  /*11f70*/  S2R R194, SR_TID.X ;  /* 0x0000000000c27919 */ /* 0x000f620000002100 */
[----:B------:R-:W4:Y:S01]  /*11f80*/  MUFU.TANH R30, R30 ;  /* 0x0000001e001e7308 */ /* 0x000f220000002400 */
[----:B------:R-:W-:-:S04]  /*11f90*/  @!P1 IMAD R13, R13, 0x8, R2 ;  /* 0x000000080d0d9824 */ /* 0x000fc800078e0202 */
[----:B------:R-:W-:-:S03]  /*11fa0*/  @!P1 VIADD R13, R13, 0x28860 ;  /* 0x000288600d0d9836 */ /* 0x000fc60000000000 */
[----:B------:R-:W4:Y:S02]  /*11fb0*/  MUFU.TANH R31, R31 ;  /* 0x0000001f001f7308 */ /* 0x000f240000002400 */
[----:B------:R-:W-:-:S06]  /*11fc0*/  @!P1 PRMT R13, RZ, 0x654, R13 ;  /* 0x00000654ff0d9816 */ /* 0x000fcc000000000d */
[----:B------:R-:W4:Y:S08]  /*11fd0*/  MUFU.TANH R33, R33 ;  /* 0x0000002100217308 */ /* 0x000f300000002400 */
[----:B------:R-:W-:Y:S01]  /*11fe0*/  MUFU.TANH R35, R35 ;  /* 0x0000002300237308 */ /* 0x000fe20000002400 */
[----:B-----5:R-:W-:-:S07]  /*11ff0*/  SHF.R.U32.HI R194, RZ, 0x7, R194 ;  /* 0x00000007ffc27819 */ /* 0x020fce00000116c2 */
[----:B------:R-:W5:Y:S08]  /*12000*/  MUFU.TANH R37, R37 ;  /* 0x0000002500257308 */ /* 0x000f700000002400 */
[----:B------:R-:W-:Y:S08]  /*12010*/  MUFU.TANH R41, R41 ;  /* 0x0000002900297308 */ /* 0x000ff00000002400 */
[----:B------:R-:W5:Y:S08]  /*12020*/  MUFU.TANH R42, R42 ;  /* 0x0000002a002a7308 */ /* 0x000f700000002400 */
[----:B------:R-:W-:Y:S08]  /*12030*/  MUFU.TANH R45, R45 ;  /* 0x0000002d002d7308 */ /* 0x000ff00000002400 */
[----:B------:R-:W5:Y:S08]  /*12040*/  MUFU.TANH R46, R46 ;  /* 0x0000002e002e7308 */ /* 0x000f700000002400 */
[----:B------:R-:W-:Y:S08]  /*12050*/  MUFU.TANH R49, R49 ;  /* 0x0000003100317308 */ /* 0x000ff00000002400 */
[----:B------:R-:W5:Y:S08]  /*12060*/  MUFU.TANH R50, R50 ;  /* 0x0000003200327308 */ /* 0x000f700000002400 */
[----:B------:R-:W-:Y:S08]  /*12070*/  MUFU.TANH R52, R52 ;  /* 0x0000003400347308 */ /* 0x000ff00000002400 */
[----:B------:R-:W5:Y:S08]  /*12080*/  MUFU.TANH R55, R55 ;  /* 0x0000003700377308 */ /* 0x000f700000002400 */
[----:B------:R-:W-:Y:S01]  /*12090*/  MUFU.TANH R80, R80 ;  /* 0x0000005000507308 */ /* 0x000fe20000002400 */
[----:B------:R-:W-:-:S02]  /*120a0*/  WARPGROUP.DEPBAR.LE gsb0, 0x0 ;  /* 0x00008000000079c5 */ /* 0x000fc40000010000 */
[----:B------:R-:W-:Y:S01]  /*120b0*/  WARPGROUP.ARRIVE ;  /* 0x00000000000079c5 */ /* 0x000fe20000000000 */
[----:B------:R-:W-:Y:S01]  /*120c0*/  FMUL.FTZ R183, R77, UR7 ;  /* 0x000000074db77c20 */ /* 0x000fe20008410000 */
[----:B------:R-:W-:-:S03]  /*120d0*/  FMUL.FTZ R181, R72, UR7 ;  /* 0x0000000748b57c20 */ /* 0x000fc60008410000 */
[----:B------:R-:W-:Y:S01]  /*120e0*/  MUFU.TANH R15, R15 ;  /* 0x0000000f000f7308 */ /* 0x000fe20000002400 */
[----:B------:R-:W-:Y:S01]  /*120f0*/  FMUL.FTZ R72, R87, UR7 ;  /* 0x0000000757487c20 */ /* 0x000fe20008410000 */
[----:B------:R-:W-:Y:S01]  /*12100*/  HGMMA.64x128x16.F32.BF16 R88, R176, gdesc[UR8].tnspB, R88, gsb0 ;  /* 0x41e00008b0587df0 */ /* 0x000fe20008001858 */
[----:B------:R-:W-:Y:S02]  /*12110*/  R2UR UR10, R8 ;  /* 0x00000000080a72ca */ /* 0x000fe400000e0000 */
[----:B------:R-:W-:Y:S01]  /*12120*/  R2UR UR11, R9 ;  /* 0x00000000090b72ca */ /* 0x000fe200000e0000 */
[----:B------:R-:W-:Y:S02]  /*12130*/  IMAD.MOV.U32 R9, RZ, RZ, -0x80 ;  /* 0xffffff80ff097424 */ /* 0x000fe400078e00ff */
[----:B------:R-:W-:Y:S02]  /*12140*/  MUFU.TANH R181, R181 ;  /* 0x000000b500b57308 */ /* 0x000fe40000002400 */
[----:B------:R-:W-:-:S04]  /*12150*/  IMAD R8, R12, R9, 0x1 ;  /* 0x000000010c087424 */ /* 0x000fc800078e0209 */
[----:B------:R-:W-:Y:S02]  /*12160*/  IMAD R9, R193, 0x80, R8 ;  /* 0x00000080c1097824 */ /* 0x000fe400078e0208 */
[----:B------:R-:W-:Y:S01]  /*12170*/  MUFU.TANH R183, R183 ;  /* 0x000000b700b77308 */ /* 0x000fe20000002400 */
[----:B------:R-:W-:Y:S02]  /*12180*/  VIADD R8, R6, 0x180 ;  /* 0x0000018006087836 */ /* 0x000fe40000000000 */
[----:B------:R-:W-:Y:S01]  /*12190*/  IADD3 R53, -R195, R9, R198 ;  /* 0x00000009c3357210 */ /* 0x000fe20007ffe1c6 */
[----:B------:R-:W-:-:S04]  /*121a0*/  IMAD.MOV.U32 R9, RZ, RZ, 0x40000040 ;  /* 0x40000040ff097424 */ /* 0x000fc800078e00ff */
[----:B------:R-:W-:Y:S01]  /*121b0*/  MUFU.TANH R20, R20 ;  /* 0x0000001400147308 */ /* 0x000fe20000002400 */
[----:B------:R-:W-:-:S04]  /*121c0*/  IMAD R56, R212, -0x2, R53 ;  /* 0xfffffffed4387824 */ /* 0x000fc800078e0235 */
[----:B------:R-:W-:Y:S02]  /*121d0*/  IMAD.IADD R53, R213, 0x1, R56 ;  /* 0x00000001d5357824 */ /* 0x000fe400078e0238 */
[----:B------:R-:W-:Y:S01]  /*121e0*/  FMUL.FTZ R56, R70, UR7 ;  /* 0x0000000746387c20 */ /* 0x000fe20008410000 */
[----:B------:R-:W-:Y:S01]  /*121f0*/  FMUL.FTZ R70, R83, UR7 ;  /* 0x0000000753467c20 */ /* 0x000fe20008410000 */
[----:B------:R-:W-:Y:S01]  /*12200*/  MUFU.TANH R24, R24 ;  /* 0x0000001800187308 */ /* 0x000fe20000002400 */
[C---:B------:R-:W-:Y:S02]  /*12210*/  ISETP.GT.AND P2, PT, R53.reuse, RZ, PT ;  /* 0x000000ff3500720c */ /* 0x040fe40003f44270 */
[----:B------:R-:W-:Y:S02]  /*12220*/  ISETP.GT.AND P3, PT, R53, 0x1, PT ;  /* 0x000000013500780c */ /* 0x000fe40003f64270 */
[----:B0-----:R-:W-:Y:S02]  /*12230*/  FSEL R7, R7, -INF , P2 ;  /* 0xff80000007077808 */ /* 0x001fe40001000000 */
[----:B-1----:R-:W-:Y:S01]  /*12240*/  FSEL R57, R14, -INF , P3 ;  /* 0xff8000000e397808 */ /* 0x002fe20001800000 */
[----:B------:R-:W-:Y:S01]  /*12250*/  MUFU.TANH R26, R26 ;  /* 0x0000001a001a7308 */ /* 0x000fe20000002400 */
[----:B------:R-:W-:-:S02]  /*12260*/  ISETP.GT.AND P2, PT, R53, 0x8, PT ;  /* 0x000000083500780c */ /* 0x000fc40003f44270 */
[----:B------:R-:W-:Y:S02]  /*12270*/  FMNMX.FTZ R14, R7, R11, !PT ;  /* 0x0000000b070e7209 */ /* 0x000fe40007810000 */
[----:B------:R-:W-:Y:S02]  /*12280*/  ISETP.GT.AND P3, PT, R53, 0x9, PT ;  /* 0x000000093500780c */ /* 0x000fe40003f64270 */
[----:B--2---:R-:W-:Y:S01]  /*12290*/  FSEL R21, R21, -INF , P2 ;  /* 0xff80000015157808 */ /* 0x004fe20001000000 */
[----:B------:R-:W-:Y:S01]  /*122a0*/  MUFU.TANH R28, R28 ;  /* 0x0000001c001c7308 */ /* 0x000fe20000002400 */
[----:B------:R-:W-:Y:S02]  /*122b0*/  FMNMX.FTZ R14, R57, R14, !PT ;  /* 0x0000000e390e7209 */ /* 0x000fe40007810000 */
[----:B------:R-:W-:Y:S02]  /*122c0*/  ISETP.GT.AND P2, PT, R53, 0x10, PT ;  /* 0x000000103500780c */ /* 0x000fe40003f44270 */
[----:B---3--:R-:W-:-:S02]  /*122d0*/  FSEL R25, R25, -INF , P3 ;  /* 0xff80000019197808 */ /* 0x008fc40001800000 */
[----:B------:R-:W-:Y:S01]  /*122e0*/  FMNMX.FTZ R14, R21, R14, !PT ;  /* 0x0000000e150e7209 */ /* 0x000fe20007810000 */
[----:B------:R-:W-:Y:S01]  /*122f0*/  MUFU.TANH R29, R29 ;  /* 0x0000001d001d7308 */ /* 0x000fe20000002400 */
[----:B------:R-:W-:Y:S02]  /*12300*/  ISETP.GT.AND P3, PT, R53, 0x11, PT ;  /* 0x000000113500780c */ /* 0x000fe40003f64270 */
[----:B----4-:R-:W-:Y:S02]  /*12310*/  FSEL R27, R27, -INF , P2 ;  /* 0xff8000001b1b7808 */ /* 0x010fe40001000000 */
[----:B------:R-:W-:Y:S02]  /*12320*/  FMNMX.FTZ R14, R25, R14, !PT ;  /* 0x0000000e190e7209 */ /* 0x000fe40007810000 */
[----:B------:R-:W-:Y:S01]  /*12330*/  ISETP.GT.AND P2, PT, R53, 0x18, PT ;  /* 0x000000183500780c */ /* 0x000fe20003f44270 */
[----:B------:R-:W-:Y:S01]  /*12340*/  MUFU.TANH R32, R32 ;  /* 0x0000002000207308 */ /* 0x000fe20000002400 */
[----:B------:R-:W-:-:S02]  /*12350*/  FSEL R59, R30, -INF , P3 ;  /* 0xff8000001e3b7808 */ /* 0x000fc40001800000 */
[----:B------:R-:W-:Y:S02]  /*12360*/  FMNMX.FTZ R14, R27, R14, !PT ;  /* 0x0000000e1b0e7209 */ /* 0x000fe40007810000 */
[----:B------:R-:W-:Y:S02]  /*12370*/  ISETP.GT.AND P3, PT, R53, 0x19, PT ;  /* 0x000000193500780c */ /* 0x000fe40003f64270 */
[----:B------:R-:W-:Y:S01]  /*12380*/  FSEL R31, R31, -INF , P2 ;  /* 0xff8000001f1f7808 */ /* 0x000fe20001000000 */
[----:B------:R-:W-:Y:S01]  /*12390*/  MUFU.TANH R34, R34 ;  /* 0x0000002200227308 */ /* 0x000fe20000002400 */
[----:B------:R-:W-:Y:S02]  /*123a0*/  FMNMX.FTZ R14, R59, R14, !PT ;  /* 0x0000000e3b0e7209 */ /* 0x000fe40007810000 */
[----:B------:R-:W-:Y:S02]  /*123b0*/  ISETP.GT.AND P2, PT, R53, 0x20, PT ;  /* 0x000000203500780c */ /* 0x000fe40003f44270 */
[----:B------:R-:W-:-:S02]  /*123c0*/  FSEL R33, R33, -INF , P3 ;  /* 0xff80000021217808 */ /* 0x000fc40001800000 */
[----:B------:R-:W-:Y:S01]  /*123d0*/  FMNMX.FTZ R14, R31, R14, !PT ;  /* 0x0000000e1f0e7209 */ /* 0x000fe20007810000 */
[----:B------:R-:W-:Y:S01]  /*123e0*/  MUFU.TANH R36, R36 ;  /* 0x0000002400247308 */ /* 0x000fe20000002400 */
[----:B------:R-:W-:Y:S02]  /*123f0*/  ISETP.GT.AND P3, PT, R53, 0x21, PT ;  /* 0x000000213500780c */ /* 0x000fe40003f64270 */
[----:B------:R-:W-:Y:S02]  /*12400*/  FMNMX.FTZ R14, R33, R14, !PT ;  /* 0x0000000e210e7209 */ /* 0x000fe40007810000 */
[----:B-----5:R-:W-:Y:S02]  /*12410*/  FSEL R37, R37, -INF , P3 ;  /* 0xff80000025257808 */ /* 0x020fe40001800000 */
[----:B------:R-:W-:Y:S01]  /*12420*/  ISETP.GT.AND P3, PT, R53, 0x29, PT ;  /* 0x000000293500780c */ /* 0x000fe20003f64270 */
        /* <DEDUP_REMOVED lines=13> */
[----:B------:R-:W-:Y:S01]  /*12500*/  R2UR UR10, R8 ;  /* 0x00000000080a72ca */ /* 0x000fe200000e0000 */
[----:B------:R-:W-:Y:S01]  /*12510*/  VIADD R8, R6, 0x200 ;  /* 0x0000020006087836 */ /* 0x000fe20000000000 */
[----:B------:R-:W-:Y:S01]  /*12520*/  R2UR UR11, R9 ;  /* 0x00000000090b72ca */ /* 0x000fe200000e0000 */
[----:B------:R-:W-:-:S03]  /*12530*/  IMAD.MOV.U32 R9, RZ, RZ, 0x40000040 ;  /* 0x40000040ff097424 */ /* 0x000fc600078e00ff */
[----:B------:R-:W-:Y:S01]  /*12540*/  MUFU.TANH R177, R177 ;  /* 0x000000b100b17308 */ /* 0x000fe20000002400 */
[----:B------:R-:W-:Y:S01]  /*12550*/  R2UR UR14, R8 ;  /* 0x00000000080e72ca */ /* 0x000fe200000e0000 */
[----:B------:R-:W-:Y:S01]  /*12560*/  FMUL.FTZ R8, R60, UR7 ;  /* 0x000000073c087c20 */ /* 0x000fe20008410000 */
[----:B------:R-:W-:Y:S01]  /*12570*/  R2UR UR15, R9 ;  /* 0x00000000090f72ca */ /* 0x000fe200000e0000 */
[----:B------:R-:W-:Y:S01]  /*12580*/  FMUL.FTZ R9, R68, UR7 ;  /* 0x0000000744097c20 */ /* 0x000fe20008410000 */
[----:B------:R-:W-:-:S03]  /*12590*/  FMUL.FTZ R60, R74, UR7 ;  /* 0x000000074a3c7c20 */ /* 0x000fc60008410000 */
[----:B------:R-:W-:Y:S08]  /*125a0*/  MUFU.TANH R179, R179 ;  /* 0x000000b300b37308 */ /* 0x000ff00000002400 */
[----:B------:R-:W0:Y:S08]  /*125b0*/  MUFU.TANH R8, R8 ;  /* 0x0000000800087308 */ /* 0x000e300000002400 */
        /* <DEDUP_REMOVED lines=11> */
[----:B------:R-:W-:Y:S01]  /*12670*/  FSEL R65, R42, -INF , P3 ;  /* 0xff8000002a417808 */ /* 0x000fe20001800000 */
[----:B------:R-:W-:Y:S01]  /*12680*/  FMUL.FTZ R173, R64, UR7 ;  /* 0x0000000740ad7c20 */ /* 0x000fe20008410000 */
[----:B------:R-:W-:Y:S01]  /*12690*/  ISETP.GT.AND P3, PT, R53, 0x31, PT ;  /* 0x000000313500780c */ /* 0x000fe20003f64270 */
[----:B------:R-:W-:Y:S01]  /*126a0*/  FMUL.FTZ R64, R78, UR7 ;  /* 0x000000074e407c20 */ /* 0x000fe20008410000 */
[----:B------:R-:W-:Y:S01]  /*126b0*/  HGMMA.64x128x16.F32.BF16 R88, R168, gdesc[UR8].tnspB, R88, gsb0 ;  /* 0x41e00008a8587df0 */ /* 0x000fe20008001858 */
[----:B------:R-:W-:Y:S01]  /*126c0*/  MUFU.TANH R175, R175 ;  /* 0x000000af00af7308 */ /* 0x000fe20000002400 */
[----:B------:R-:W-:Y:S01]  /*126d0*/  FSEL R69, R46, -INF , P3 ;  /* 0xff8000002e457808 */ /* 0x000fe20001800000 */
[----:B------:R-:W-:Y:S01]  /*126e0*/  FMUL.FTZ R46, R63, UR7 ;  /* 0x000000073f2e7c20 */ /* 0x000fe20008410000 */
[----:B------:R-:W-:-:S04]  /*126f0*/  ISETP.GT.AND P3, PT, R53, 0x39, PT ;  /* 0x000000393500780c */ /* 0x000fc80003f64270 */
[----:B------:R-:W-:Y:S01]  /*12700*/  FSEL R73, R50, -INF , P3 ;  /* 0xff80000032497808 */ /* 0x000fe20001800000 */
[----:B------:R-:W-:Y:S01]  /*12710*/  MUFU.TANH R173, R173 ;  /* 0x000000ad00ad7308 */ /* 0x000fe20000002400 */
[----:B------:R-:W-:Y:S01]  /*12720*/  ISETP.GT.AND P3, PT, R53, 0x41, PT ;  /* 0x000000413500780c */ /* 0x000fe20003f64270 */
[----:B------:R-:W-:Y:S01]  /*12730*/  FMUL.FTZ R50, R66, UR7 ;  /* 0x0000000742327c20 */ /* 0x000fe20008410000 */
[----:B------:R-:W-:Y:S02]  /*12740*/  FMUL.FTZ R66, R79, UR7 ;  /* 0x000000074f427c20 */ /* 0x000fe40008410000 */
[----:B------:R-:W-:Y:S02]  /*12750*/  FSEL R55, R55, -INF , P3 ;  /* 0xff80000037377808 */ /* 0x000fe40001800000 */
[----:B------:R-:W-:Y:S01]  /*12760*/  ISETP.GT.AND P3, PT, R53, 0x49, PT ;  /* 0x000000493500780c */ /* 0x000fe20003f64270 */
[----:B------:R-:W-:Y:S08]  /*12770*/  MUFU.TANH R46, R46 ;  /* 0x0000002e002e7308 */ /* 0x000ff00000002400 */
[----:B------:R-:W-:Y:S08]  /*12780*/  MUFU.TANH R50, R50 ;  /* 0x0000003200327308 */ /* 0x000ff00000002400 */
[----:B------:R-:W-:Y:S08]  /*12790*/  MUFU.TANH R64, R64 ;  /* 0x0000004000407308 */ /* 0x000ff00000002400 */
[----:B------:R-:W-:Y:S01]  /*127a0*/  MUFU.TANH R66, R66 ;  /* 0x0000004200427308 */ /* 0x000fe20000002400 */
[----:B------:R-:W-:-:S02]  /*127b0*/  WARPGROUP.DEPBAR.LE gsb0, 0x0 ;  /* 0x00008000000079c5 */ /* 0x000fc40000010000 */
[----:B------:R-:W-:Y:S01]  /*127c0*/  FMUL.FTZ R171, R61, UR7 ;  /* 0x000000073dab7c20 */ /* 0x000fe20008410000 */
[----:B------:R-:W-:Y:S01]  /*127d0*/  FSEL R61, R35, -INF , P2 ;  /* 0xff800000233d7808 */ /* 0x000fe20001000000 */
[----:B------:R-:W-:Y:S01]  /*127e0*/  WARPGROUP.ARRIVE ;  /* 0x00000000000079c5 */ /* 0x000fe20000000000 */
[----:B------:R-:W-:Y:S02]  /*127f0*/  ISETP.GT.AND P2, PT, R53, 0x28, PT ;  /* 0x000000283500780c */ /* 0x000fe40003f44270 */
[----:B------:R-:W-:Y:S01]  /*12800*/  FMNMX.FTZ R14, R61, R14, !PT ;  /* 0x0000000e3d0e7209 */ /* 0x000fe20007810000 */
[----:B------:R-:W1:Y:S01]  /*12810*/  MUFU.TANH R171, R171 ;  /* 0x000000ab00ab7308 */ /* 0x000e620000002400 */
[----:B------:R-:W-:Y:S01]  /*12820*/  FSEL R41, R41, -INF , P2 ;  /* 0xff80000029297808 */ /* 0x000fe20001000000 */
[----:B------:R-:W-:Y:S01]  /*12830*/  HGMMA.64x128x16.F32.BF16 R88, R152, gdesc[UR12].tnspB, R88, gsb0 ;  /* 0x41e0000c98587df0 */ /* 0x000fe20008001858 */
[----:B------:R-:W-:Y:S02]  /*12840*/  FMNMX.FTZ R14, R37, R14, !PT ;  /* 0x0000000e250e7209 */ /* 0x000fe40007810000 */
[----:B------:R-:W-:-:S02]  /*12850*/  ISETP.GT.AND P2, PT, R53, 0x30, PT ;  /* 0x000000303500780c */ /* 0x000fc40003f44270 */
[----:B------:R-:W-:Y:S02]  /*12860*/  FMNMX.FTZ R14, R41, R14, !PT ;  /* 0x0000000e290e7209 */ /* 0x000fe40007810000 */
[----:B------:R-:W-:Y:S02]  /*12870*/  FSEL R45, R45, -INF , P2 ;  /* 0xff8000002d2d7808 */ /* 0x000fe40001000000 */
[----:B------:R-:W-:Y:S02]  /*12880*/  FMNMX.FTZ R14, R65, R14, !PT ;  /* 0x0000000e410e7209 */ /* 0x000fe40007810000 */
[----:B------:R-:W-:Y:S02]  /*12890*/  ISETP.GT.AND P2, PT, R53, 0x38, PT ;  /* 0x000000383500780c */ /* 0x000fe40003f44270 */
[----:B------:R-:W-:Y:S02]  /*128a0*/  FMNMX.FTZ R14, R45, R14, !PT ;  /* 0x0000000e2d0e7209 */ /* 0x000fe40007810000 */
[----:B------:R-:W-:-:S02]  /*128b0*/  FSEL R49, R49, -INF , P2 ;  /* 0xff80000031317808 */ /* 0x000fc40001000000 */
[----:B------:R-:W-:Y:S02]  /*128c0*/  FMNMX.FTZ R14, R69, R14, !PT ;  /* 0x0000000e450e7209 */ /* 0x000fe40007810000 */
[----:B------:R-:W-:Y:S02]  /*128d0*/  ISETP.GT.AND P2, PT, R53, 0x40, PT ;  /* 0x000000403500780c */ /* 0x000fe40003f44270 */
[----:B------:R-:W-:Y:S01]  /*128e0*/  FMNMX.FTZ R30, R49, R14, !PT ;  /* 0x0000000e311e7209 */ /* 0x000fe20007810000 */
[----:B------:R-:W-:Y:S01]  /*128f0*/  FMUL.FTZ R14, R76, UR7 ;  /* 0x000000074c0e7c20 */ /* 0x000fe20008410000 */
[----:B------:R-:W-:Y:S01]  /*12900*/  FSEL R169, R52, -INF , P2 ;  /* 0xff80000034a97808 */ /* 0x000fe20001000000 */
[----:B------:R-:W-:Y:S01]  /*12910*/  FMUL.FTZ R52, R67, UR7 ;  /* 0x0000000743347c20 */ /* 0x000fe20008410000 */
[----:B------:R-:W-:Y:S01]  /*12920*/  FMNMX.FTZ R30, R73, R30, !PT ;  /* 0x0000001e491e7209 */ /* 0x000fe20007810000 */
[----:B------:R-:W-:Y:S01]  /*12930*/  FMUL.FTZ R67, R82, UR7 ;  /* 0x0000000752437c20 */ /* 0x000fe20008410000 */
[----:B------:R-:W-:Y:S01]  /*12940*/  ISETP.GT.AND P2, PT, R53, 0x48, PT ;  /* 0x000000483500780c */ /* 0x000fe20003f44270 */
[----:B------:R-:W2:Y:S01]  /*12950*/  MUFU.TANH R14, R14 ;  /* 0x0000000e000e7308 */ /* 0x000ea20000002400 */
[----:B------:R-:W-:-:S02]  /*12960*/  FMNMX.FTZ R30, R169, R30, !PT ;  /* 0x0000001ea91e7209 */ /* 0x000fc40007810000 */
[----:B0-----:R-:W-:Y:S01]  /*12970*/  FSEL R77, R8, -INF , P2 ;  /* 0xff800000084d7808 */ /* 0x001fe20001000000 */
[----:B------:R-:W-:Y:S01]  /*12980*/  FMUL.FTZ R8, R81, UR7 ;  /* 0x0000000751087c20 */ /* 0x000fe20008410000 */
[----:B------:R-:W-:Y:S02]  /*12990*/  FMNMX.FTZ R30, R55, R30, !PT ;  /* 0x0000001e371e7209 */ /* 0x000fe40007810000 */
[----:B------:R-:W-:Y:S01]  /*129a0*/  ISETP.GT.AND P2, PT, R53, 0x50, PT ;  /* 0x000000503500780c */ /* 0x000fe20003f44270 */
[----:B------:R-:W-:Y:S01]  /*129b0*/  MUFU.TANH R52, R52 ;  /* 0x0000003400347308 */ /* 0x000fe20000002400 */
[----:B-1----:R-:W-:Y:S02]  /*129c0*/  FSEL R171, R171, -INF , P3 ;  /* 0xff800000abab7808 */ /* 0x002fe40001800000 */
[----:B------:R-:W-:Y:S02]  /*129d0*/  FMNMX.FTZ R30, R77, R30, !PT ;  /* 0x0000001e4d1e7209 */ /* 0x000fe40007810000 */
[----:B------:R-:W-:-:S02]  /*129e0*/  ISETP.GT.AND P3, PT, R53, 0x51, PT ;  /* 0x000000513500780c */ /* 0x000fc40003f64270 */
[----:B------:R-:W-:Y:S01]  /*129f0*/  FSEL R173, R173, -INF , P2 ;  /* 0xff800000adad7808 */ /* 0x000fe20001000000 */
[----:B------:R-:W0:Y:S01]  /*12a00*/  MUFU.TANH R8, R8 ;  /* 0x0000000800087308 */ /* 0x000e220000002400 */
[----:B------:R-:W-:Y:S02]  /*12a10*/  FMNMX.FTZ R30, R171, R30, !PT ;  /* 0x0000001eab1e7209 */ /* 0x000fe40007810000 */
[----:B------:R-:W-:Y:S02]  /*12a20*/  ISETP.GT.AND P2, PT, R53, 0x58, PT ;  /* 0x000000583500780c */ /* 0x000fe40003f44270 */
[----:B------:R-:W-:Y:S02]  /*12a30*/  FSEL R175, R175, -INF , P3 ;  /* 0xff800000afaf7808 */ /* 0x000fe40001800000 */
[----:B------:R-:W-:Y:S01]  /*12a40*/  FMNMX.FTZ R30, R173, R30, !PT ;  /* 0x0000001ead1e7209 */ /* 0x000fe20007810000 */
[----:B------:R-:W-:Y:S01]  /*12a50*/  MUFU.TANH R67, R67 ;  /* 0x0000004300437308 */ /* 0x000fe20000002400 */
[----:B------:R-:W-:-:S02]  /*12a60*/  ISETP.GT.AND P3, PT, R53, 0x59, PT ;  /* 0x000000593500780c */ /* 0x000fc40003f64270 */
[----:B------:R-:W-:Y:S01]  /*12a70*/  FSEL R81, R9, -INF , P2 ;  /* 0xff80000009517808 */ /* 0x000fe20001000000 */
[----:B------:R-:W-:Y:S01]  /*12a80*/  FMUL.FTZ R9, R85, UR7 ;  /* 0x0000000755097c20 */ /* 0x000fe20008410000 */
[----:B------:R-:W-:Y:S02]  /*12a90*/  FMNMX.FTZ R30, R175, R30, !PT ;  /* 0x0000001eaf1e7209 */ /* 0x000fe40007810000 */
[----:B------:R-:W-:Y:S02]  /*12aa0*/  ISETP.GT.AND P2, PT, R53, 0x60, PT ;  /* 0x000000603500780c */ /* 0x000fe40003f44270 */
[----:B------:R-:W-:Y:S01]  /*12ab0*/  FSEL R177, R177, -INF , P3 ;  /* 0xff800000b1b17808 */ /* 0x000fe20001800000 */
[----:B------:R-:W-:Y:S01]  /*12ac0*/  MUFU.TANH R9, R9 ;  /* 0x0000000900097308 */ /* 0x000fe20000002400 */
[----:B------:R-:W-:Y:S02]  /*12ad0*/  FMNMX.FTZ R30, R81, R30, !PT ;  /* 0x0000001e511e7209 */ /* 0x000fe40007810000 */
[----:B------:R-:W-:-:S02]  /*12ae0*/  ISETP.GT.AND P3, PT, R53, 0x61, PT ;  /* 0x000000613500780c */ /* 0x000fc40003f64270 */
[----:B------:R-:W-:Y:S02]  /*12af0*/  FSEL R181, R181, -INF , P2 ;  /* 0xff800000b5b57808 */ /* 0x000fe40001000000 */
[----:B------:R-:W-:Y:S02]  /*12b00*/  FMNMX.FTZ R42, R177, R30, !PT ;  /* 0x0000001eb12a7209 */ /* 0x000fe40007810000 */
[----:B------:R-:W-:Y:S01]  /*12b10*/  ISETP.GT.AND P2, PT, R53, 0x68, PT ;  /* 0x000000683500780c */ /* 0x000fe20003f44270 */
[----:B------:R-:W1:Y:S01]  /*12b20*/  MUFU.TANH R30, R84 ;  /* 0x00000054001e7308 */ /* 0x000e620000002400 */
[----:B------:R-:W-:Y:S02]  /*12b30*/  FSEL R179, R179, -INF , P3 ;  /* 0xff800000b3b37808 */ /* 0x000fe40001800000 */
[----:B------:R-:W-:Y:S02]  /*12b40*/  FMNMX.FTZ R42, R181, R42, !PT ;  /* 0x0000002ab52a7209 */ /* 0x000fe40007810000 */
[----:B------:R-:W-:-:S02]  /*12b50*/  ISETP.GT.AND P3, PT, R53, 0x69, PT ;  /* 0x000000693500780c */ /* 0x000fc40003f64270 */
[----:B--2---:R-:W-:Y:S01]  /*12b60*/  FSEL R85, R14, -INF , P2 ;  /* 0xff8000000e557808 */ /* 0x004fe20001000000 */
[----:B------:R-:W-:Y:S01]  /*12b70*/  FMUL.FTZ R14, R62, UR7 ;  /* 0x000000073e0e7c20 */ /* 0x000fe20008410000 */
[----:B------:R-:W-:Y:S01]  /*12b80*/  FMNMX.FTZ R42, R179, R42, !PT ;  /* 0x0000002ab32a7209 */ /* 0x000fe20007810000 */
[----:B------:R-:W-:Y:S01]  /*12b90*/  FMUL.FTZ R62, R75, UR7 ;  /* 0x000000074b3e7c20 */ /* 0x000fe20008410000 */
[----:B------:R-:W-:Y:S02]  /*12ba0*/  ISETP.GT.AND P2, PT, R53, 0x70, PT ;  /* 0x000000703500780c */ /* 0x000fe40003f44270 */
[----:B------:R-:W-:Y:S01]  /*12bb0*/  FSEL R183, R183, -INF , P3 ;  /* 0xff800000b7b77808 */ /* 0x000fe20001800000 */
[----:B------:R-:W2:Y:S01]  /*12bc0*/  MUFU.TANH R14, R14 ;  /* 0x0000000e000e7308 */ /* 0x000ea20000002400 */
[----:B------:R-:W-:Y:S02]  /*12bd0*/  FMNMX.FTZ R42, R85, R42, !PT ;  /* 0x0000002a552a7209 */ /* 0x000fe40007810000 */
[----:B------:R-:W-:-:S02]  /*12be0*/  ISETP.GT.AND P3, PT, R53, 0x71, PT ;  /* 0x000000713500780c */ /* 0x000fc40003f64270 */
[----:B------:R-:W-:Y:S02]  /*12bf0*/  FSEL R235, R80, -INF , P2 ;  /* 0xff80000050eb7808 */ /* 0x000fe40001000000 */
[----:B------:R-:W-:Y:S01]  /*12c00*/  FMNMX.FTZ R42, R183, R42, !PT ;  /* 0x0000002ab72a7209 */ /* 0x000fe20007810000 */
[----:B------:R-:W3:Y:S01]  /*12c10*/  MUFU.TANH R62, R62 ;  /* 0x0000003e003e7308 */ /* 0x000ee20000002400 */
[----:B------:R-:W-:Y:S02]  /*12c20*/  ISETP.GT.AND P2, PT, R53, 0x78, PT ;  /* 0x000000783500780c */ /* 0x000fe40003f44270 */
[----:B0-----:R-:W-:Y:S02]  /*12c30*/  FSEL R237, R8, -INF , P3 ;  /* 0xff80000008ed7808 */ /* 0x001fe40001800000 */
[----:B------:R-:W-:Y:S02]  /*12c40*/  FMNMX.FTZ R42, R235, R42, !PT ;  /* 0x0000002aeb2a7209 */ /* 0x000fe40007810000 */
[C---:B------:R-:W-:Y:S01]  /*12c50*/  ISETP.GT.AND P3, PT, R53.reuse, 0x79, PT ;  /* 0x000000793500780c */ /* 0x040fe20003f64270 */
[----:B------:R-:W-:Y:S01]  /*12c60*/  VIADD R53, R53, 0x8 ;  /* 0x0000000835357836 */ /* 0x000fe20000000000 */
[----:B-1----:R-:W-:-:S02]  /*12c70*/  FSEL R30, R30, -INF , P2 ;  /* 0xff8000001e1e7808 */ /* 0x002fc40001000000 */
[----:B------:R-:W-:Y:S01]  /*12c80*/  FMNMX.FTZ R35, R237, R42, !PT ;  /* 0x0000002aed237209 */ /* 0x000fe20007810000 */
[----:B------:R-:W-:Y:S01]  /*12c90*/  IMAD.U32 R42, RZ, RZ, UR5 ;  /* 0x00000005ff2a7e24 */ /* 0x000fe2000f8e00ff */
[----:B------:R-:W-:Y:S02]  /*12ca0*/  FSEL R63, R9, -INF , P3 ;  /* 0xff800000093f7808 */ /* 0x000fe40001800000 */
[----:B------:R-:W-:Y:S02]  /*12cb0*/  FMNMX.FTZ R8, R30, R35, !PT ;  /* 0x000000231e087209 */ /* 0x000fe40007810000 */
[----:B------:R-:W-:Y:S02]  /*12cc0*/  ISETP.GT.AND P3, PT, R53, RZ, PT ;  /* 0x000000ff3500720c */ /* 0x000fe40003f64270 */
[----:B------:R-:W-:Y:S02]  /*12cd0*/  FMNMX.FTZ R8, R63, R8, !PT ;  /* 0x000000083f087209 */ /* 0x000fe40007810000 */
[----:B------:R-:W-:-:S03]  /*12ce0*/  ISETP.GT.AND P4, PT, R53, 0x1, PT ;  /* 0x000000013500780c */ /* 0x000fc60003f84270 */
[----:B------:R-:W0:Y:S02]  /*12cf0*/  SHFL.BFLY PT, R9, R8, 0x2, 0x1f ;  /* 0x0c401f0008097f89 */ /* 0x000e2400000e0000 */
[----:B0-----:R-:W-:Y:S01]  /*12d00*/  FMNMX.FTZ R9, R8, R9, !PT ;  /* 0x0000000908097209 */ /* 0x001fe20007810000 */
[----:B------:R-:W-:Y:S02]  /*12d10*/  WARPGROUP.DEPBAR.LE gsb0, 0x0 ;  /* 0x00008000000079c5 */ /* 0x000fe40000010000 */
[----:B------:R-:W-:Y:S02]  /*12d20*/  WARPGROUP.ARRIVE ;  /* 0x00000000000079c5 */ /* 0x000fe40000000000 */
[----:B------:R-:W0:Y:S02]  /*12d30*/  SHFL.BFLY PT, R8, R9, 0x1, 0x1f ;  /* 0x0c201f0009087f89 */ /* 0x000e2400000e0000 */
[----:B0-----:R-:W-:Y:S01]  /*12d40*/  FMNMX.FTZ R35, R9, R8, !PT ;  /* 0x0000000809237209 */ /* 0x001fe20007810000 */
[----:B------:R-:W-:-:S02]  /*12d50*/  VIADD R8, R6, 0x280 ;  /* 0x0000028006087836 */ /* 0x000fc40000000000 */
[----:B------:R-:W-:Y:S01]  /*12d60*/  IMAD.MOV.U32 R9, RZ, RZ, 0x40000040 ;  /* 0x40000040ff097424 */ /* 0x000fe200078e00ff */
[C---:B------:R-:W-:Y:S01]  /*12d70*/  FSETP.NEU.FTZ.AND P2, PT, R35.reuse, -INF , PT ;  /* 0xff8000002300780b */ /* 0x040fe20003f5d000 */
[----:B------:R-:W-:Y:S01]  /*12d80*/  FMUL.FTZ R68, R35, R42 ;  /* 0x0000002a23447220 */ /* 0x000fe20000410000 */
[----:B------:R-:W-:Y:S02]  /*12d90*/  R2UR UR10, R8 ;  /* 0x00000000080a72ca */ /* 0x000fe400000e0000 */
[----:B------:R-:W-:Y:S01]  /*12da0*/  R2UR UR11, R9 ;  /* 0x00000000090b72ca */ /* 0x000fe200000e0000 */
[----:B------:R-:W-:Y:S01]  /*12db0*/  IMAD.MOV.U32 R9, RZ, RZ, 0x40000040 ;  /* 0x40000040ff097424 */ /* 0x000fe200078e00ff */
[----:B------:R-:W-:-:S05]  /*12dc0*/  FSEL R68, R68, RZ, P2 ;  /* 0x000000ff44447208 */ /* 0x000fca0001000000 */
[-CC-:B------:R-:W-:Y:S01]  /*12dd0*/  FFMA.FTZ R182, R21, R42.reuse, -R68.reuse ;  /* 0x0000002a15b67223 */ /* 0x180fe20000010844 */
[----:B------:R-:W-:Y:S01]  /*12de0*/  FSEL R21, R15, -INF , P3 ;  /* 0xff8000000f157808 */ /* 0x000fe20001800000 */
[-CC-:B------:R-:W-:Y:S01]  /*12df0*/  FFMA.FTZ R180, R7, R42.reuse, -R68.reuse ;  /* 0x0000002a07b47223 */ /* 0x180fe20000010844 */
[-CC-:B------:R-:W-:Y:S01]  /*12e00*/  FFMA.FTZ R7, R25, R42.reuse, -R68.reuse ;  /* 0x0000002a19077223 */ /* 0x180fe20000010844 */
[----:B------:R-:W-:Y:S01]  /*12e10*/  ISETP.GT.AND P3, PT, R53, 0x8, PT ;  /* 0x000000083500780c */ /* 0x000fe20003f64270 */
[-CC-:B------:R-:W-:Y:S01]  /*12e20*/  FFMA.FTZ R176, R27, R42.reuse, -R68.reuse ;  /* 0x0000002a1bb07223 */ /* 0x180fe20000010844 */
[----:B------:R-:W-:Y:S01]  /*12e30*/  HGMMA.64x128x16.F32.BF16 R88, R156, gdesc[UR8].tnspB, R88, gsb0 ;  /* 0x41e000089c587df0 */ /* 0x000fe20008001858 */
        /* <DEDUP_REMOVED lines=15> */
[----:B------:R0:W-:Y:S01]  /*12f30*/  MUFU.EX2 R15, R7 ;  /* 0x00000007000f7308 */ /* 0x0001e20000000800 */
        /* <DEDUP_REMOVED lines=35> */
[----:B------:R-:W-:Y:S01]  /*13170*/  FFMA.FTZ R63, R63, R42, -R68 ;  /* 0x0000002a3f3f7223 */ /* 0x000fe20000010844 */
        /* <DEDUP_REMOVED lines=13> */
[----:B------:R-:W-:Y:S02]  /*13250*/  FMNMX.FTZ R8, R43, R8, !PT ;  /* 0x000000082b087209 */ /* 0x000fe40007810000 */
[----:B------:R-:W-:Y:S02]  /*13260*/  FSEL R47, R47, -INF , P3 ;  /* 0xff8000002f2f7808 */ /* 0x000fe40001800000 */
[----:B------:R-:W-:Y:S01]  /*13270*/  ISETP.GT.AND P3, PT, R53, 0x40, PT ;  /* 0x000000403500780c */ /* 0x000fe20003f64270 */
[----:B------:R-:W-:Y:S01]  /*13280*/  MUFU.EX2 R31, R31 ;  /* 0x0000001f001f7308 */ /* 0x000fe20000000800 */
[----:B------:R-:W-:-:S02]  /*13290*/  R2UR UR11, R9 ;  /* 0x00000000090b72ca */ /* 0x000fc400000e0000 */
[----:B------:R-:W-:Y:S02]  /*132a0*/  FSEL R51, R51, -INF , P3 ;  /* 0xff80000033337808 */ /* 0x000fe40001800000 */
[----:B------:R-:W-:-:S03]  /*132b0*/  ISETP.GT.AND P3, PT, R53, 0x48, PT ;  /* 0x000000483500780c */ /* 0x000fc60003f64270 */
        /* <DEDUP_REMOVED lines=8> */
[----:B------:R-:W-:Y:S01]  /*13340*/  FSEL R157, R44, -INF , P4 ;  /* 0xff8000002c9d7808 */ /* 0x000fe20002000000 */
[----:B------:R-:W-:Y:S01]  /*13350*/  WARPGROUP.ARRIVE ;  /* 0x00000000000079c5 */ /* 0x000fe20000000000 */
[----:B------:R-:W-:Y:S01]  /*13360*/  ISETP.GT.AND P4, PT, R53, 0x39, PT ;  /* 0x000000393500780c */ /* 0x000fe20003f84270 */
[--C-:B------:R-:W-:Y:S01]  /*13370*/  FFMA.FTZ R158, R81, R42, -R68.reuse ;  /* 0x0000002a519e7223 */ /* 0x100fe20000010844 */
[----:B------:R-:W-:Y:S01]  /*13380*/  FMNMX.FTZ R8, R157, R8, !PT ;  /* 0x000000089d087209 */ /* 0x000fe20007810000 */
[-CC-:B------:R-:W-:Y:S01]  /*13390*/  FFMA.FTZ R81, R183, R42.reuse, -R68.reuse ;  /* 0x0000002ab7517223 */ /* 0x180fe20000010844 */
[----:B------:R-:W-:Y:S01]  /*133a0*/  FSEL R41, R48, -INF , P4 ;  /* 0xff80000030297808 */ /* 0x000fe20002000000 */
[----:B------:R-:W-:Y:S01]  /*133b0*/  FFMA.FTZ R156, R173, R42, -R68 ;  /* 0x0000002aad9c7223 */ /* 0x000fe20000010844 */
        /* <DEDUP_REMOVED lines=8> */
[----:B--2---:R-:W-:Y:S02]  /*13440*/  FSEL R159, R14, -INF , P3 ;  /* 0xff8000000e9f7808 */ /* 0x004fe40001800000 */
[----:B------:R-:W-:-:S02]  /*13450*/  FMNMX.FTZ R8, R65, R8, !PT ;  /* 0x0000000841087209 */ /* 0x000fc40007810000 */
[----:B------:R-:W-:Y:S01]  /*13460*/  ISETP.GT.AND P3, PT, R53, 0x50, PT ;  /* 0x000000503500780c */ /* 0x000fe20003f64270 */
[----:B------:R-:W-:Y:S01]  /*13470*/  MUFU.EX2 R55, R55 ;  /* 0x0000003700377308 */ /* 0x000fe20000000800 */
[----:B------:R-:W-:Y:S02]  /*13480*/  FSEL R46, R46, -INF , P4 ;  /* 0xff8000002e2e7808 */ /* 0x000fe40002000000 */
[----:B0-----:R-:W-:Y:S02]  /*13490*/  FMNMX.FTZ R7, R159, R8, !PT ;  /* 0x000000089f077209 */ /* 0x001fe40007810000 */
[----:B------:R-:W-:Y:S02]  /*134a0*/  ISETP.GT.AND P4, PT, R53, 0x51, PT ;  /* 0x000000513500780c */ /* 0x000fe40003f84270 */
[----:B------:R-:W-:Y:S01]  /*134b0*/  FSEL R50, R50, -INF , P3 ;  /* 0xff80000032327808 */ /* 0x000fe20001800000 */
[----:B------:R-:W-:Y:S01]  /*134c0*/  MUFU.EX2 R154, R154 ;  /* 0x0000009a009a7308 */ /* 0x000fe20000000800 */
[----:B------:R-:W-:-:S02]  /*134d0*/  FMNMX.FTZ R7, R46, R7, !PT ;  /* 0x000000072e077209 */ /* 0x000fc40007810000 */
[C---:B------:R-:W-:Y:S02]  /*134e0*/  ISETP.GT.AND P3, PT, R53.reuse, 0x58, PT ;  /* 0x000000583500780c */ /* 0x040fe40003f64270 */
[----:B------:R-:W-:Y:S02]  /*134f0*/  FSEL R69, R52, -INF , P4 ;  /* 0xff80000034457808 */ /* 0x000fe40002000000 */
[----:B------:R-:W-:Y:S01]  /*13500*/  FMNMX.FTZ R8, R50, R7, !PT ;  /* 0x0000000732087209 */ /* 0x000fe20007810000 */
[----:B------:R-:W-:Y:S01]  /*13510*/  MUFU.EX2 R156, R156 ;  /* 0x0000009c009c7308 */ /* 0x000fe20000000800 */
[----:B------:R-:W-:Y:S02]  /*13520*/  ISETP.GT.AND P4, PT, R53, 0x59, PT ;  /* 0x000000593500780c */ /* 0x000fe40003f84270 */
[----:B------:R-:W-:Y:S02]  /*13530*/  FSEL R56, R56, -INF , P3 ;  /* 0xff80000038387808 */ /* 0x000fe40001800000 */
[----:B------:R-:W-:-:S02]  /*13540*/  FMNMX.FTZ R7, R69, R8, !PT ;  /* 0x0000000845077209 */ /* 0x000fc40007810000 */
[C---:B------:R-:W-:Y:S01]  /*13550*/  ISETP.GT.AND P3, PT, R53.reuse, 0x60, PT ;  /* 0x000000603500780c */ /* 0x040fe20003f64270 */
[----:B------:R-:W-:Y:S01]  /*13560*/  MUFU.EX2 R158, R158 ;  /* 0x0000009e009e7308 */ /* 0x000fe20000000800 */
[----:B------:R-:W-:Y:S02]  /*13570*/  FSEL R58, R58, -INF , P4 ;  /* 0xff8000003a3a7808 */ /* 0x000fe40002000000 */
[----:B------:R-:W-:Y:S02]  /*13580*/  FMNMX.FTZ R7, R56, R7, !PT ;  /* 0x0000000738077209 */ /* 0x000fe40007810000 */
[----:B------:R-:W-:Y:S02]  /*13590*/  ISETP.GT.AND P4, PT, R53, 0x61, PT ;  /* 0x000000613500780c */ /* 0x000fe40003f84270 */
[----:B------:R-:W-:Y:S01]  /*135a0*/  FSEL R60, R60, -INF , P3 ;  /* 0xff8000003c3c7808 */ /* 0x000fe20001800000 */
[----:B------:R-:W-:Y:S01]  /*135b0*/  MUFU.EX2 R20, R20 ;  /* 0x0000001400147308 */ /* 0x000fe20000000800 */
[----:B------:R-:W-:-:S02]  /*135c0*/  FMNMX.FTZ R7, R58, R7, !PT ;  /* 0x000000073a077209 */ /* 0x000fc40007810000 */
[C---:B------:R-:W-:Y:S02]  /*135d0*/  ISETP.GT.AND P3, PT, R53.reuse, 0x68, PT ;  /* 0x000000683500780c */ /* 0x040fe40003f64270 */
[----:B---3--:R-:W-:Y:S02]  /*135e0*/  FSEL R73, R62, -INF , P4 ;  /* 0xff8000003e497808 */ /* 0x008fe40002000000 */
        /* <DEDUP_REMOVED lines=11> */
[----:B------:R-:W-:Y:S01]  /*136a0*/  FFMA.FTZ R67, R175, R42, -R68 ;  /* 0x0000002aaf437223 */ /* 0x000fe20000010844 */
[----:B------:R-:W-:Y:S01]  /*136b0*/  FMNMX.FTZ R7, R169, R8, !PT ;  /* 0x00000008a9077209 */ /* 0x000fe20007810000 */
[----:B------:R-:W-:Y:S01]  /*136c0*/  MUFU.EX2 R81, R81 ;  /* 0x0000005100517308 */ /* 0x000fe20000000800 */
[----:B------:R-:W-:-:S02]  /*136d0*/  ISETP.GT.AND P3, PT, R53, 0x78, PT ;  /* 0x000000783500780c */ /* 0x000fc40003f64270 */
[----:B------:R-:W-:Y:S02]  /*136e0*/  FSEL R70, R70, -INF , P4 ;  /* 0xff80000046467808 */ /* 0x000fe40002000000 */
[----:B------:R-:W-:Y:S02]  /*136f0*/  FMNMX.FTZ R7, R14, R7, !PT ;  /* 0x000000070e077209 */ /* 0x000fe40007810000 */
[----:B------:R-:W-:Y:S01]  /*13700*/  ISETP.GT.AND P4, PT, R53, 0x79, PT ;  /* 0x000000793500780c */ /* 0x000fe20003f84270 */
[-CC-:B------:R-:W-:Y:S01]  /*13710*/  FFMA.FTZ R53, R171, R42.reuse, -R68.reuse ;  /* 0x0000002aab357223 */ /* 0x180fe20000010844 */
[----:B------:R-:W-:Y:S01]  /*13720*/  FSEL R26, R71, -INF , P3 ;  /* 0xff800000471a7808 */ /* 0x000fe20001800000 */
[----:B------:R-:W-:Y:S01]  /*13730*/  FFMA.FTZ R71, R177, R42, -R68 ;  /* 0x0000002ab1477223 */ /* 0x000fe20000010844 */
[----:B------:R-:W-:Y:S01]  /*13740*/  FMNMX.FTZ R7, R70, R7, !PT ;  /* 0x0000000746077209 */ /* 0x000fe20007810000 */
[----:B------:R-:W-:Y:S01]  /*13750*/  MUFU.EX2 R67, R67 ;  /* 0x0000004300437308 */ /* 0x000fe20000000800 */
[----:B------:R-:W-:-:S02]  /*13760*/  FSEL R72, R72, -INF , P4 ;  /* 0xff80000048487808 */ /* 0x000fc40002000000 */
[----:B------:R-:W-:-:S04]  /*13770*/  FMNMX.FTZ R7, R26, R7, !PT ;  /* 0x000000071a077209 */ /* 0x000fc80007810000 */
[----:B------:R-:W-:Y:S01]  /*13780*/  FMNMX.FTZ R7, R72, R7, !PT ;  /* 0x0000000748077209 */ /* 0x000fe20007810000 */
[----:B------:R-:W-:Y:S04]  /*13790*/  MUFU.EX2 R53, R53 ;  /* 0x0000003500357308 */ /* 0x000fe80000000800 */
[----:B------:R-:W0:Y:S04]  /*137a0*/  SHFL.BFLY PT, R8, R7, 0x2, 0x1f ;  /* 0x0c401f0007087f89 */ /* 0x000e2800000e0000 */
[----:B------:R-:W-:Y:S08]  /*137b0*/  MUFU.EX2 R71, R71 ;  /* 0x0000004700477308 */ /* 0x000ff00000000800 */
[----:B------:R-:W-:Y:S08]  /*137c0*/  MUFU.EX2 R28, R28 ;  /* 0x0000001c001c7308 */ /* 0x000ff00000000800 */
[----:B------:R-:W-:Y:S01]  /*137d0*/  MUFU.EX2 R85, R85 ;  /* 0x0000005500557308 */ /* 0x000fe20000000800 */
[----:B0-----:R-:W-:Y:S01]  /*137e0*/  FMNMX.FTZ R32, R7, R8, !PT ;  /* 0x0000000807207209 */ /* 0x001fe20007810000 */
[----:B------:R-:W-:-:S06]  /*137f0*/  VIADD R8, R6, 0x300 ;  /* 0x0000030006087836 */ /* 0x000fcc0000000000 */
[----:B------:R-:W-:Y:S01]  /*13800*/  MUFU.EX2 R30, R30 ;  /* 0x0000001e001e7308 */ /* 0x000fe20000000800 */
[----:B------:R-:W0:Y:S01]  /*13810*/  SHFL.BFLY PT, R7, R32, 0x1, 0x1f ;  /* 0x0c201f0020077f89 */ /* 0x000e2200000e0000 */
[----:B------:R-:W-:Y:S01]  /*13820*/  R2UR UR10, R8 ;  /* 0x00000000080a72ca */ /* 0x000fe200000e0000 */
[----:B------:R-:W-:-:S05]  /*13830*/  VIADD R8, R6, 0x380 ;  /* 0x0000038006087836 */ /* 0x000fca0000000000 */
[----:B------:R-:W-:Y:S07]  /*13840*/  MUFU.EX2 R63, R63 ;  /* 0x0000003f003f7308 */ /* 0x000fee0000000800 */
[----:B------:R-:W-:Y:S01]  /*13850*/  HGMMA.64x128x16.F32.BF16 R88, R160, gdesc[UR8].tnspB, R88, gsb0 ;  /* 0x41e00008a0587df0 */ /* 0x000fe20008001858 */
[----:B------:R-:W-:Y:S02]  /*13860*/  R2UR UR10, R8 ;  /* 0x00000000080a72ca */ /* 0x000fe400000e0000 */
[----:B0-----:R-:W-:-:S02]  /*13870*/  FMNMX.FTZ R7, R32, R7, !PT ;  /* 0x0000000720077209 */ /* 0x001fc40007810000 */
[----:B------:R-:W-:Y:S02]  /*13880*/  FSEL R32, R35, RZ, P2 ;  /* 0x000000ff23207208 */ /* 0x000fe40001000000 */
[C---:B------:R-:W-:Y:S01]  /*13890*/  FSETP.NEU.FTZ.AND P2, PT, R7.reuse, -INF , PT ;  /* 0xff8000000700780b */ /* 0x040fe20003f5d000 */
[----:B------:R-:W-:Y:S02]  /*138a0*/  FMUL.FTZ R52, R7, R42 ;  /* 0x0000002a07347220 */ /* 0x000fe40000410000 */
[----:B------:R-:W-:-:S03]  /*138b0*/  FADD.FTZ R9, -R32, R11 ;  /* 0x0000000b20097221 */ /* 0x000fc60000010100 */
[----:B------:R-:W-:Y:S01]  /*138c0*/  FSEL R52, R52, RZ, P2 ;  /* 0x000000ff34347208 */ /* 0x000fe20001000000 */
[----:B------:R-:W-:-:S04]  /*138d0*/  FMUL.FTZ R9, R9, R42 ;  /* 0x0000002a09097220 */ /* 0x000fc80000410000 */
        /* <DEDUP_REMOVED lines=9> */
[----:B0-----:R-:W-:Y:S01]  /*13970*/  FSEL R9, R7, RZ, P2 ;  /* 0x000000ff07097208 */ /* 0x001fe20001000000 */
[----:B------:R-:W-:Y:S01]  /*13980*/  FFMA.FTZ R38, R87, R42, -R52 ;  /* 0x0000002a57267223 */ /* 0x000fe20000010834 */
[----:B------:R-:W-:-:S02]  /*13990*/  @!P1 IMAD R29, R185, 0x8, R2 ;  /* 0x00000008b91d9824 */ /* 0x000fc400078e0202 */
[-CC-:B------:R-:W-:Y:S01]  /*139a0*/  FFMA.FTZ R173, R153, R42.reuse, -R52.reuse ;  /* 0x0000002a99ad7223 */ /* 0x180fe20000010834 */
[-C--:B------:R-:W-:Y:S01]  /*139b0*/  FFMA.FTZ R40, R155, R42.reuse, -R52 ;  /* 0x0000002a9b287223 */ /* 0x080fe20000010834 */
[----:B------:R-:W-:Y:S01]  /*139c0*/  FADD.FTZ R9, -R9, R10 ;  /* 0x0000000a09097221 */ /* 0x000fe20000010100 */
[-C--:B------:R-:W-:Y:S01]  /*139d0*/  FFMA.FTZ R175, R39, R42.reuse, -R52 ;  /* 0x0000002a27af7223 */ /* 0x080fe20000010834 */
[----:B------:R-:W-:Y:S01]  /*139e0*/  MUFU.EX2 R32, R32 ;  /* 0x0000002000207308 */ /* 0x000fe20000000800 */
[----:B-1----:R-:W-:Y:S01]  /*139f0*/  FFMA.FTZ R54, R11, R3, R180 ;  /* 0x000000030b367223 */ /* 0x002fe200000100b4 */
[-C--:B------:R-:W-:Y:S01]  /*13a00*/  FMUL.FTZ R10, R9, R42.reuse ;  /* 0x0000002a090a7220 */ /* 0x080fe20000410000 */
[----:B------:R-:W-:Y:S02]  /*13a10*/  IMAD.MOV.U32 R9, RZ, RZ, 0x40000040 ;  /* 0x40000040ff097424 */ /* 0x000fe400078e00ff */
[-C--:B------:R-:W-:Y:S01]  /*13a20*/  FFMA.FTZ R48, R157, R42.reuse, -R52 ;  /* 0x0000002a9d307223 */ /* 0x080fe20000010834 */
[----:B------:R-:W-:Y:S01]  /*13a30*/  FADD.FTZ R3, R57, R54 ;  /* 0x0000003639037221 */ /* 0x000fe20000010000 */
[-CC-:B------:R-:W-:Y:S01]  /*13a40*/  FFMA.FTZ R157, R50, R42.reuse, -R52.reuse ;  /* 0x0000002a329d7223 */ /* 0x180fe20000010834 */
[-CC-:B------:R-:W-:Y:S01]  /*13a50*/  FFMA.FTZ R44, R61, R42.reuse, -R52.reuse ;  /* 0x0000002a3d2c7223 */ /* 0x180fe20000010834 */
[----:B------:R-:W-:Y:S01]  /*13a60*/  R2UR UR11, R9 ;  /* 0x00000000090b72ca */ /* 0x000fe200000e0000 */
[----:B------:R0:W1:Y:S01]  /*13a70*/  MUFU.EX2 R6, R10 ;  /* 0x0000000a00067308 */ /* 0x0000620000000800 */
        /* <DEDUP_REMOVED lines=9> */
[----:B------:R-:W-:Y:S01]  /*13b10*/  IADD3 R3, -R194, 0xb, RZ ;  /* 0x0000000bc2037810 */ /* 0x000fe20007ffe1ff */
[-CC-:B------:R-:W-:Y:S01]  /*13b20*/  FFMA.FTZ R159, R56, R42.reuse, -R52.reuse ;  /* 0x0000002a389f7223 */ /* 0x180fe20000010834 */
[-C--:B0-----:R-:W-:Y:S01]  /*13b30*/  FFMA.FTZ R10, R65, R42.reuse, -R52 ;  /* 0x0000002a410a7223 */ /* 0x081fe20000010834 */
[----:B------:R-:W-:Y:S01]  /*13b40*/  FADD.FTZ R25, R27, R54 ;  /* 0x000000361b197221 */ /* 0x000fe20000010000 */
[-CC-:B------:R-:W-:Y:S01]  /*13b50*/  FFMA.FTZ R73, R73, R42.reuse, -R52.reuse ;  /* 0x0000002a49497223 */ /* 0x180fe20000010834 */
[--C-:B------:R-:W-:Y:S01]  /*13b60*/  FFMA.FTZ R169, R169, R42, -R52.reuse ;  /* 0x0000002aa9a97223 */ /* 0x100fe20000010834 */
[----:B------:R-:W0:Y:S01]  /*13b70*/  MUFU.EX2 R34, R34 ;  /* 0x0000002200227308 */ /* 0x000e220000000800 */
[----:B-1----:R-:W-:Y:S01]  /*13b80*/  FFMA.FTZ R9, R6, R0, R181 ;  /* 0x0000000006097223 */ /* 0x002fe200000100b5 */
[----:B------:R-:W-:Y:S01]  /*13b90*/  FADD.FTZ R0, R178, R25 ;  /* 0x00000019b2007221 */ /* 0x000fe20000010000 */
[----:B------:R-:W-:Y:S01]  /*13ba0*/  F2FP.BF16.F32.PACK_AB R182, R15, R182 ;  /* 0x000000b60fb6723e */ /* 0x000fe200000010ff */
[-C--:B------:R-:W-:Y:S01]  /*13bb0*/  FFMA.FTZ R70, R70, R42.reuse, -R52 ;  /* 0x0000002a46467223 */ /* 0x080fe20000010834 */
[----:B------:R-:W-:Y:S01]  /*13bc0*/  FADD.FTZ R54, R32, R9 ;  /* 0x0000000920367221 */ /* 0x000fe20000010000 */
[----:B------:R-:W-:Y:S01]  /*13bd0*/  FADD.FTZ R9, R31, R0 ;  /* 0x000000001f097221 */ /* 0x000fe20000010000 */
[----:B------:R-:W-:Y:S01]  /*13be0*/  FFMA.FTZ R0, R46, R42, -R52 ;  /* 0x0000002a2e007223 */ /* 0x000fe20000010834 */
[----:B------:R-:W-:Y:S01]  /*13bf0*/  MUFU.EX2 R177, R177 ;  /* 0x000000b100b17308 */ /* 0x000fe20000000800 */
[----:B--2---:R-:W-:Y:S01]  /*13c00*/  FADD.FTZ R25, R183, R54 ;  /* 0x00000036b7197221 */ /* 0x004fe20000010000 */
[----:B------:R-:W-:Y:S01]  /*13c10*/  FADD.FTZ R54, R172, R9 ;  /* 0x00000009ac367221 */ /* 0x000fe20000010000 */
[----:B------:R-:W-:-:S02]  /*13c20*/  @!P1 VIADD R9, R29, 0x28840 ;  /* 0x000288401d099836 */ /* 0x000fc40000000000 */
[----:B------:R-:W-:Y:S01]  /*13c30*/  FFMA.FTZ R26, R26, R42, -R52 ;  /* 0x0000002a1a1a7223 */ /* 0x000fe20000010834 */
[C---:B------:R-:W-:Y:S01]  /*13c40*/  ISETP.GT.AND P2, PT, R12.reuse, R5, PT ;  /* 0x000000050c00720c */ /* 0x040fe20003f44270 */
[----:B------:R-:W-:Y:S01]  /*13c50*/  VIADD R12, R12, 0xffffffff ;  /* 0xffffffff0c0c7836 */ /* 0x000fe20000000000 */
[----:B------:R-:W-:Y:S01]  /*13c60*/  F2FP.BF16.F32.PACK_AB R180, R57, R180 ;  /* 0x000000b439b4723e */ /* 0x000fe200000010ff */
[----:B------:R-:W-:Y:S01]  /*13c70*/  MUFU.EX2 R36, R36 ;  /* 0x0000002400247308 */ /* 0x000fe20000000800 */
[----:B0-----:R-:W-:Y:S01]  /*13c80*/  FADD.FTZ R46, R34, R25 ;  /* 0x00000019222e7221 */ /* 0x001fe20000010000 */
[----:B------:R-:W-:Y:S01]  /*13c90*/  FADD.FTZ R25, R33, R54 ;  /* 0x0000003621197221 */ /* 0x000fe20000010000 */
[----:B------:R-:W-:Y:S02]  /*13ca0*/  @!P1 PRMT R9, RZ, 0x654, R9 ;  /* 0x00000654ff099816 */ /* 0x000fe40000000009 */
[----:B------:R-:W-:Y:S02]  /*13cb0*/  F2FP.BF16.F32.PACK_AB R176, R27, R176 ;  /* 0x000000b01bb0723e */ /* 0x000fe400000010ff */
[----:B------:R-:W-:Y:S01]  /*13cc0*/  F2FP.BF16.F32.PACK_AB R178, R31, R178 ;  /* 0x000000b21fb2723e */ /* 0x000fe200000010ff */
[----:B------:R-:W-:Y:S01]  /*13cd0*/  MUFU.EX2 R179, R179 ;  /* 0x000000b300b37308 */ /* 0x000fe20000000800 */
[----:B------:R-:W-:-:S02]  /*13ce0*/  F2FP.BF16.F32.PACK_AB R172, R33, R172 ;  /* 0x000000ac21ac723e */ /* 0x000fc400000010ff */
[----:B------:R-:W-:Y:S02]  /*13cf0*/  F2FP.BF16.F32.PACK_AB R181, R32, R181 ;  /* 0x000000b520b5723e */ /* 0x000fe400000010ff */
[----:B------:R-:W-:-:S03]  /*13d00*/  F2FP.BF16.F32.PACK_AB R183, R34, R183 ;  /* 0x000000b722b7723e */ /* 0x000fc600000010ff */
        /* <DEDUP_REMOVED lines=8> */
[----:B------:R-:W-:-:S04]  /*13d90*/  FFMA.FTZ R161, R60, R42, -R52 ;  /* 0x0000002a3ca17223 */ /* 0x000fc80000010834 */
[----:B------:R-:W0:Y:S01]  /*13da0*/  MUFU.EX2 R48, R48 ;  /* 0x0000003000307308 */ /* 0x000e220000000800 */
[----:B------:R-:W-:Y:S01]  /*13db0*/  FFMA.FTZ R163, R64, R42, -R52 ;  /* 0x0000002a40a37223 */ /* 0x000fe20000010834 */
[----:B------:R-:W-:Y:S01]  /*13dc0*/  F2FP.BF16.F32.PACK_AB R160, R77, R20 ;  /* 0x000000144da0723e */ /* 0x000fe200000010ff */
[----:B------:R-:W-:Y:S01]  /*13dd0*/  HGMMA.64x128x16.F32.BF16 R88, R164, gdesc[UR8].tnspB, R88, gsb0 ;  /* 0x41e00008a4587df0 */ /* 0x000fe20008001858 */
[----:B------:R-:W-:-:S04]  /*13de0*/  F2FP.BF16.F32.PACK_AB R162, R81, R24 ;  /* 0x0000001851a2723e */ /* 0x000fc800000010ff */
[----:B------:R-:W1:Y:S08]  /*13df0*/  MUFU.EX2 R171, R171 ;  /* 0x000000ab00ab7308 */ /* 0x000e700000000800 */
[----:B------:R-:W2:Y:S08]  /*13e00*/  MUFU.EX2 R8, R8 ;  /* 0x0000000800087308 */ /* 0x000eb00000000800 */
[----:B------:R-:W3:Y:S08]  /*13e10*/  MUFU.EX2 R153, R153 ;  /* 0x0000009900997308 */ /* 0x000ef00000000800 */
[----:B------:R-:W4:Y:S08]  /*13e20*/  MUFU.EX2 R10, R10 ;  /* 0x0000000a000a7308 */ /* 0x000f300000000800 */
[----:B------:R-:W5:Y:S08]  /*13e30*/  MUFU.EX2 R155, R155 ;  /* 0x0000009b009b7308 */ /* 0x000f700000000800 */
[----:B------:R-:W5:Y:S08]  /*13e40*/  MUFU.EX2 R0, R0 ;  /* 0x0000000000007308 */ /* 0x000f700000000800 */
[----:B------:R-:W5:Y:S08]  /*13e50*/  MUFU.EX2 R157, R157 ;  /* 0x0000009d009d7308 */ /* 0x000f700000000800 */
[----:B------:R-:W-:Y:S08]  /*13e60*/  MUFU.EX2 R159, R159 ;  /* 0x0000009f009f7308 */ /* 0x000ff00000000800 */
[----:B------:R-:W-:Y:S08]  /*13e70*/  MUFU.EX2 R161, R161 ;  /* 0x000000a100a17308 */ /* 0x000ff00000000800 */
[----:B------:R-:W-:Y:S08]  /*13e80*/  MUFU.EX2 R163, R163 ;  /* 0x000000a300a37308 */ /* 0x000ff00000000800 */
[----:B------:R0:W-:Y:S08]  /*13e90*/  MUFU.EX2 R15, R169 ;  /* 0x000000a9000f7308 */ /* 0x0001f00000000800 */
[----:B------:R-:W-:Y:S01]  /*13ea0*/  MUFU.EX2 R70, R70 ;  /* 0x0000004600467308 */ /* 0x000fe20000000800 */
[----:B0-----:R-:W-:Y:S01]  /*13eb0*/  F2FP.BF16.F32.PACK_AB R169, R48, R21 ;  /* 0x0000001530a9723e */ /* 0x001fe200000010ff */
[----:B------:R-:W-:-:S02]  /*13ec0*/  WARPGROUP.DEPBAR.LE gsb0, 0x0 ;  /* 0x00008000000079c5 */ /* 0x000fc40000010000 */
[----:B------:R0:W-:Y:S06]  /*13ed0*/  BAR.ARV R3, 0x100 ;  /* 0x000400030000751d */ /* 0x0001ec0000002000 */
[----:B------:R1:W-:Y:S01]  /*13ee0*/  @!P1 SYNCS.ARRIVE.TRANS64.RED.A1T0 RZ, [R9+URZ], RZ ;  /* 0x000000ff09ff99a7 */ /* 0x0003e2000810043f */
[----:B------:R-:W-:Y:S01]  /*13ef0*/  MUFU.EX2 R167, R26 ;  /* 0x0000001a00a77308 */ /* 0x000fe20000000800 */
[----:B0-----:R-:W-:Y:S01]  /*13f00*/  FADD.FTZ R3, R177, R46 ;  /* 0x0000002eb1037221 */ /* 0x001fe20000010000 */
[----:B------:R-:W-:Y:S01]  /*13f10*/  FADD.FTZ R46, R174, R25 ;  /* 0x00000019ae2e7221 */ /* 0x000fe20000010000 */
[-C--:B------:R-:W-:Y:S01]  /*13f20*/  FMUL.FTZ R88, R88, R11.reuse ;  /* 0x0000000b58587220 */ /* 0x080fe20000410000 */
[-C--:B------:R-:W-:Y:S01]  /*13f30*/  FMUL.FTZ R89, R89, R11.reuse ;  /* 0x0000000b59597220 */ /* 0x080fe20000410000 */
[----:B------:R-:W-:Y:S01]  /*13f40*/  FADD.FTZ R50, R36, R3 ;  /* 0x0000000324327221 */ /* 0x000fe20000010000 */
[-C--:B------:R-:W-:Y:S01]  /*13f50*/  FMUL.FTZ R92, R92, R11.reuse ;  /* 0x0000000b5c5c7220 */ /* 0x080fe20000410000 */
[----:B-1----:R-:W-:Y:S01]  /*13f60*/  FADD.FTZ R9, R37, R46 ;  /* 0x0000002e25097221 */ /* 0x002fe20000010000 */
[----:B------:R0:W-:Y:S01]  /*13f70*/  @!P1 SYNCS.ARRIVE.TRANS64.RED.A1T0 RZ, [R13+URZ], RZ ;  /* 0x000000ff0dff99a7 */ /* 0x0001e2000810043f */
[----:B------:R-:W-:Y:S01]  /*13f80*/  FADD.FTZ R3, R179, R50 ;  /* 0x00000032b3037221 */ /* 0x000fe20000010000 */
[-C--:B------:R-:W-:Y:S01]  /*13f90*/  FFMA.FTZ R46, R69, R42.reuse, -R52 ;  /* 0x0000002a452e7223 */ /* 0x080fe20000010834 */
        /* <DEDUP_REMOVED lines=9> */
[-C--:B------:R-:W-:Y:S01]  /*14030*/  FMUL.FTZ R100, R100, R11.reuse ;  /* 0x0000000b64647220 */ /* 0x080fe20000410000 */
[----:B------:R-:W-:Y:S01]  /*14040*/  FADD.FTZ R54, R40, R3 ;  /* 0x0000000328367221 */ /* 0x000fe20000010000 */
[-C--:B------:R-:W-:Y:S01]  /*14050*/  FMUL.FTZ R101, R101, R11.reuse ;  /* 0x0000000b65657220 */ /* 0x080fe20000410000 */
        /* <DEDUP_REMOVED lines=13> */
[-CC-:B------:R-:W-:Y:S01]  /*14130*/  FFMA.FTZ R3, R14, R42.reuse, -R52.reuse ;  /* 0x0000002a0e037223 */ /* 0x180fe20000010834 */
[----:B------:R-:W-:Y:S01]  /*14140*/  FADD.FTZ R14, R48, R9 ;  /* 0x00000009300e7221 */ /* 0x000fe20000010000 */
[----:B------:R-:W-:Y:S01]  /*14150*/  FFMA.FTZ R52, R72, R42, -R52 ;  /* 0x0000002a48347223 */ /* 0x000fe20000010834 */
[----:B0-----:R-:W-:Y:S01]  /*14160*/  FADD.FTZ R13, R53, R54 ;  /* 0x00000036350d7221 */ /* 0x001fe20000010000 */
[----:B------:R0:W-:Y:S01]  /*14170*/  MUFU.EX2 R165, R3 ;  /* 0x0000000300a57308 */ /* 0x0001e20000000800 */
[----:B------:R-:W-:Y:S01]  /*14180*/  FADD.FTZ R9, R171, R14 ;  /* 0x0000000eab097221 */ /* 0x000fe20000010000 */
[-C--:B------:R-:W-:Y:S01]  /*14190*/  FMUL.FTZ R112, R112, R11.reuse ;  /* 0x0000000b70707220 */ /* 0x080fe20000410000 */
[----:B------:R-:W-:Y:S01]  /*141a0*/  FADD.FTZ R56, R156, R13 ;  /* 0x0000000d9c387221 */ /* 0x000fe20000010000 */
[-C--:B------:R-:W-:Y:S01]  /*141b0*/  FMUL.FTZ R113, R113, R11.reuse ;  /* 0x0000000b71717220 */ /* 0x080fe20000410000 */
[----:B--2---:R-:W-:Y:S01]  /*141c0*/  FADD.FTZ R54, R8, R9 ;  /* 0x0000000908367221 */ /* 0x004fe20000010000 */
[----:B------:R-:W-:Y:S01]  /*141d0*/  FMUL.FTZ R116, R116, R11 ;  /* 0x0000000b74747220 */ /* 0x000fe20000410000 */
[----:B------:R-:W-:Y:S01]  /*141e0*/  FADD.FTZ R13, R67, R56 ;  /* 0x00000038430d7221 */ /* 0x000fe20000010000 */
[----:B------:R-:W2:Y:S01]  /*141f0*/  MUFU.EX2 R14, R73 ;  /* 0x00000049000e7308 */ /* 0x000ea20000000800 */
[----:B---3--:R-:W-:Y:S01]  /*14200*/  FADD.FTZ R9, R153, R54 ;  /* 0x0000003699097221 */ /* 0x008fe20000010000 */
[----:B----4-:R-:W-:Y:S01]  /*14210*/  F2FP.BF16.F32.PACK_AB R153, R10, R153 ;  /* 0x000000990a99723e */ /* 0x010fe200000010ff */
[----:B------:R-:W-:Y:S01]  /*14220*/  FADD.FTZ R56, R158, R13 ;  /* 0x0000000d9e387221 */ /* 0x000fe20000010000 */
[-C--:B------:R-:W-:Y:S01]  /*14230*/  FMUL.FTZ R117, R117, R11.reuse ;  /* 0x0000000b75757220 */ /* 0x080fe20000410000 */
[----:B------:R-:W-:Y:S01]  /*14240*/  FADD.FTZ R54, R10, R9 ;  /* 0x000000090a367221 */ /* 0x000fe20000010000 */
[----:B------:R-:W-:Y:S01]  /*14250*/  FMUL.FTZ R120, R120, R11 ;  /* 0x0000000b78787220 */ /* 0x000fe20000410000 */
[----:B------:R-:W-:Y:S01]  /*14260*/  FADD.FTZ R13, R71, R56 ;  /* 0x00000038470d7221 */ /* 0x000fe20000010000 */
[----:B------:R-:W3:Y:S01]  /*14270*/  MUFU.EX2 R52, R52 ;  /* 0x0000003400347308 */ /* 0x000ee20000000800 */
[----:B-----5:R-:W-:Y:S01]  /*14280*/  FADD.FTZ R9, R155, R54 ;  /* 0x000000369b097221 */ /* 0x020fe20000010000 */
[----:B------:R-:W-:Y:S01]  /*14290*/  F2FP.BF16.F32.PACK_AB R155, R0, R155 ;  /* 0x0000009b009b723e */ /* 0x000fe200000010ff */
        /* <DEDUP_REMOVED lines=10> */
[----:B-1----:R-:W-:Y:S01]  /*14340*/  FADD.FTZ R54, R46, R9 ;  /* 0x000000092e367221 */ /* 0x002fe20000010000 */
        /* <DEDUP_REMOVED lines=10> */
[----:B------:R-:W-:Y:S01]  /*143f0*/  FMUL.FTZ R141, R141, R11 ;  /* 0x0000000b8d8d7220 */ /* 0x000fe20000410000 */
[----:B0-----:R-:W-:Y:S01]  /*14400*/  FADD.FTZ R3, R161, R54 ;  /* 0x00000036a1037221 */ /* 0x001fe20000010000 */
[----:B--2---:R-:W-:Y:S01]  /*14410*/  F2FP.BF16.F32.PACK_AB R161, R14, R161 ;  /* 0x000000a10ea1723e */ /* 0x004fe200000010ff */
[----:B------:R-:W-:Y:S01]  /*14420*/  FADD.FTZ R24, R30, R9 ;  /* 0x000000091e187221 */ /* 0x000fe20000010000 */
[-C--:B------:R-:W-:Y:S01]  /*14430*/  FMUL.FTZ R144, R144, R11.reuse ;  /* 0x0000000b90907220 */ /* 0x080fe20000410000 */
[----:B------:R-:W-:Y:S01]  /*14440*/  FADD.FTZ R20, R14, R3 ;  /* 0x000000030e147221 */ /* 0x000fe20000010000 */
[-C--:B------:R-:W-:Y:S01]  /*14450*/  FMUL.FTZ R145, R145, R11.reuse ;  /* 0x0000000b91917220 */ /* 0x080fe20000410000 */
        /* <DEDUP_REMOVED lines=8> */
[----:B------:R-:W-:Y:S01]  /*144e0*/  FMUL.FTZ R90, R90, R6 ;  /* 0x000000065a5a7220 */ /* 0x000fe20000410000 */
        /* <DEDUP_REMOVED lines=11> */
[-C--:B------:R-:W-:Y:S01]  /*145a0*/  FMUL.FTZ R95, R95, R6.reuse ;  /* 0x000000065f5f7220 */ /* 0x080fe20000410000 */
[----:B------:R-:W-:Y:S01]  /*145b0*/  F2FP.BF16.F32.PACK_AB R177, R36, R177 ;  /* 0x000000b124b1723e */ /* 0x000fe200000010ff */
[----:B---3--:R-:W-:Y:S01]  /*145c0*/  FADD.FTZ R0, R52, R20 ;  /* 0x0000001434007221 */ /* 0x008fe20000010000 */
        /* <DEDUP_REMOVED lines=41> */
[----:B------:R-:W-:Y:S06]  /*14860*/  @P2 BRA `(.L_x_7940) ;  /* 0xffffffcc00582947 */ /* 0x000fec000383ffff */
.L_x_7930:
[----:B------:R-:W-:-:S13]  /*14870*/  ISETP.GE.AND P2, PT, R12, RZ, PT ;  /* 0x000000ff0c00720c */ /* 0x000fda0003f46270 */
[----:B------:R-:W-:Y:S05]  /*14880*/  @!P2 BRA `(.L_x_7941) ;  /* 0x000000280084a947 */ /* 0x000fea0003800000 */
[----:B------:R-:W-:Y:S02]  /*14890*/  IMAD.MOV.U32 R5, RZ, RZ, R7 ;  /* 0x000000ffff057224 */ /* 0x000fe400078e0007 */
[----:B------:R-:W-:Y:S02]  /*148a0*/  IMAD.MOV.U32 R10, RZ, RZ, R35 ;  /* 0x000000ffff0a7224 */ /* 0x000fe400078e0023 */
[----:B------:R-:W-:Y:S02]  /*148b0*/  IMAD.MOV.U32 R13, RZ, RZ, R190 ;  /* 0x000000ffff0d7224 */ /* 0x000fe400078e00be */
[----:B------:R-:W-:-:S07]  /*148c0*/  IMAD.MOV.U32 R11, RZ, RZ, R185 ;  /* 0x000000ffff0b7224 */ /* 0x000fce00078e00b9 */
.L_x_7951:
        /* <DEDUP_REMOVED lines=10> */
.L_x_7943:
[----:B------:R-:W-:Y:S01]  /*14970*/  IMAD R6, R185, 0x8, R2 ;  /* 0x00000008b9067824 */ /* 0x000fe200078e0202 */
[----:B------:R-:W-:-:S04]  /*14980*/  SHF.L.U32 R7, R190, 0x1f, RZ ;  /* 0x0000001fbe077819 */ /* 0x000fc800000006ff */
[----:B------:R0:W1:Y:S01]  /*14990*/  SYNCS.PHASECHK.TRANS64.TRYWAIT P3, [R6+URZ+0x28830], R7 ;  /* 0x02883007060075a7 */ /* 0x000062000806017f */
[----:B------:R-:W-:Y:S05]  /*149a0*/  @!P0 BRA `(.L_x_7944) ;  /* 0x0000000000048947 */ /* 0x000fea0003800000 */
[----:B------:R-:W-:Y:S01]  /*149b0*/  BPT.TRAP 0x1 ;  /* 0x000000040000795c */ /* 0x000fe20000300000 */
.L_x_7944:
[----:B------:R-:W-:Y:S04]  /*149c0*/  BSSY B0, `(.L_x_7942) ;  /* 0x0000004000007945 */ /* 0x000fe80003800000 */
[----:B-1----:R-:W-:Y:S05]  /*149d0*/  @P3 BRA `(.L_x_7945) ;  /* 0x0000000000083947 */ /* 0x002fea0003800000 */
[----:B------:R-:W1:Y:S02]  /*149e0*/  SYNCS.PHASECHK.TRANS64.TRYWAIT P3, [R6+URZ+0x28830], R7 ;  /* 0x02883007060075a7 */ /* 0x000e64000806017f */
[----:B-1----:R-:W-:Y:S05]  /*149f0*/  @!P3 BRA `(.L_x_7946) ;  /* 0x000000c400a8b947 */ /* 0x002fea0003800000 */
.L_x_7945:
[----:B------:R-:W-:Y:S05]  /*14a00*/  BSYNC B0 ;  /* 0x0000000000007941 */ /* 0x000fea0003800000 */
.L_x_7942:
        /* <DEDUP_REMOVED lines=64> */
.L_x_7948:
[----:B------:R-:W-:Y:S01]  /*14e10*/  SHF.L.U32 R6, R13, 0x1f, RZ ;  /* 0x0000001f0d067819 */ /* 0x000fe200000006ff */
[----:B------:R-:W-:-:S04]  /*14e20*/  IMAD R7, R11, 0x8, R2 ;  /* 0x000000080b077824 */ /* 0x000fc800078e0202 */
[----:B------:R0:W1:Y:S01]  /*14e30*/  SYNCS.PHASECHK.TRANS64.TRYWAIT P2, [R7+URZ+0x28850], R6 ;  /* 0x02885006070075a7 */ /* 0x000062000804017f */
[----:B------:R-:W-:Y:S05]  /*14e40*/  @!P0 BRA `(.L_x_7949) ;  /* 0x0000000000048947 */ /* 0x000fea0003800000 */
[----:B------:R-:W-:Y:S01]  /*14e50*/  BPT.TRAP 0x1 ;  /* 0x000000040000795c */ /* 0x000fe20000300000 */
.L_x_7949:
[----:B-1----:R-:W-:Y:S05]  /*14e60*/  @P2 BRA `(.L_x_7947) ;  /* 0x0000000000082947 */ /* 0x002fea0003800000 */
[----:B------:R-:W1:Y:S02]  /*14e70*/  SYNCS.PHASECHK.TRANS64.TRYWAIT P2, [R7+URZ+0x28850], R6 ;  /* 0x02885006070075a7 */ /* 0x000e64000804017f */
[----:B-1----:R-:W-:Y:S05]  /*14e80*/  @!P2 BRA `(.L_x_7950) ;  /* 0x000000c00098a947 */ /* 0x002fea0003800000 */
.L_x_7947:
        /* <DEDUP_REMOVED lines=13> */
[----:B------:R-:W0:Y:S01]  /*14f60*/  MUFU.TANH R13, R13 ;  /* 0x0000000d000d7308 */ /* 0x000e220000002400 */
[----:B------:R-:W-:Y:S01]  /*14f70*/  FMUL.FTZ R31, R37, UR6 ;  /* 0x00000006251f7c20 */ /* 0x000fe20008410000 */
[----:B------:R-:W-:-:S02]  /*14f80*/  IMAD R6, R11, 0x800, R6 ;  /* 0x000008000b067824 */ /* 0x000fc400078e0206 */
[----:B------:R-:W-:Y:S01]  /*14f90*/  FMUL.FTZ R37, R40, UR6 ;  /* 0x0000000628257c20 */ /* 0x000fe20008410000 */
[----:B------:R-:W-:Y:S01]  /*14fa0*/  FMUL.FTZ R21, R29, UR6 ;  /* 0x000000061d157c20 */ /* 0x000fe20008410000 */
[----:B------:R-:W-:Y:S01]  /*14fb0*/  FMUL.FTZ R14, R26, UR6 ;  /* 0x000000061a0e7c20 */ /* 0x000fe20008410000 */
[C---:B------:R-:W-:Y:S01]  /*14fc0*/  VIADD R8, R6.reuse, 0x80 ;  /* 0x0000008006087836 */ /* 0x040fe20000000000 */
[----:B------:R-:W-:Y:S01]  /*14fd0*/  R2UR UR10, R6 ;  /* 0x00000000060a72ca */ /* 0x000fe200000e0000 */
        /* <DEDUP_REMOVED lines=12> */
[----:B------:R-:W-:Y:S01]  /*150a0*/  HGMMA.64x128x16.F32.BF16 R88, R180, gdesc[UR8].tnspB, R88, gsb0 ;  /* 0x41e00008b4587df0 */ /* 0x000fe20008001858 */
[----:B------:R-:W-:Y:S01]  /*150b0*/  R2UR UR10, R8 ;  /* 0x00000000080a72ca */ /* 0x000fe200000e0000 */
[----:B------:R-:W-:Y:S01]  /*150c0*/  FMUL.FTZ R28, R34, UR6 ;  /* 0x00000006221c7c20 */ /* 0x000fe20008410000 */
[----:B------:R-:W-:Y:S01]  /*150d0*/  R2UR UR11, R9 ;  /* 0x00000000090b72ca */ /* 0x000fe200000e0000 */
[----:B------:R-:W3:Y:S01]  /*150e0*/  MUFU.TANH R21, R21 ;  /* 0x0000001500157308 */ /* 0x000ee20000002400 */
[----:B0-----:R-:W-:Y:S01]  /*150f0*/  FMNMX.FTZ R8, R13, R10, !PT ;  /* 0x0000000a0d087209 */ /* 0x001fe20007810000 */
[----:B------:R-:W-:Y:S01]  /*15100*/  FMUL.FTZ R34, R60, UR6 ;  /* 0x000000063c227c20 */ /* 0x000fe20008410000 */
[----:B------:R-:W-:Y:S01]  /*15110*/  FMUL.FTZ R36, R61, UR6 ;  /* 0x000000063d247c20 */ /* 0x000fe20008410000 */
[----:B------:R-:W-:Y:S01]  /*15120*/  FMUL.FTZ R32, R38, UR6 ;  /* 0x0000000626207c20 */ /* 0x000fe20008410000 */
[----:B-1----:R-:W-:Y:S01]  /*15130*/  FMNMX.FTZ R9, R7, R8, !PT ;  /* 0x0000000807097209 */ /* 0x002fe20007810000 */
[----:B------:R-:W-:-:S02]  /*15140*/  VIADD R8, R6, 0x100 ;  /* 0x0000010006087836 */ /* 0x000fc40000000000 */
[----:B------:R-:W-:Y:S01]  /*15150*/  FMUL.FTZ R38, R64, UR6 ;  /* 0x0000000640267c20 */ /* 0x000fe20008410000 */
[----:B------:R-:W0:Y:S01]  /*15160*/  MUFU.TANH R26, R26 ;  /* 0x0000001a001a7308 */ /* 0x000e220000002400 */
[----:B--2---:R-:W-:Y:S01]  /*15170*/  FMNMX.FTZ R40, R20, R9, !PT ;  /* 0x0000000914287209 */ /* 0x004fe20007810000 */
[----:B------:R-:W-:Y:S02]  /*15180*/  IMAD.MOV.U32 R9, RZ, RZ, 0x40000040 ;  /* 0x40000040ff097424 */ /* 0x000fe400078e00ff */
[----:B------:R-:W-:Y:S01]  /*15190*/  FMUL.FTZ R65, R65, UR6 ;  /* 0x0000000641417c20 */ /* 0x000fe20008410000 */
[----:B------:R-:W-:Y:S01]  /*151a0*/  FMUL.FTZ R69, R69, UR6 ;  /* 0x0000000645457c20 */ /* 0x000fe20008410000 */
[----:B------:R-:W-:Y:S01]  /*151b0*/  FMUL.FTZ R73, R73, UR6 ;  /* 0x0000000649497c20 */ /* 0x000fe20008410000 */
[----:B------:R-:W-:Y:S01]  /*151c0*/  FMUL.FTZ R29, R35, UR6 ;  /* 0x00000006231d7c20 */ /* 0x000fe20008410000 */
[----:B------:R-:W-:Y:S01]  /*151d0*/  FMUL.FTZ R33, R39, UR6 ;  /* 0x0000000627217c20 */ /* 0x000fe20008410000 */
[----:B------:R-:W1:Y:S01]  /*151e0*/  MUFU.TANH R27, R27 ;  /* 0x0000001b001b7308 */ /* 0x000e620000002400 */
[----:B------:R-:W-:Y:S01]  /*151f0*/  FMUL.FTZ R39, R42, UR6 ;  /* 0x000000062a277c20 */ /* 0x000fe20008410000 */
[----:B------:R-:W-:-:S02]  /*15200*/  IMAD.U32 R42, RZ, RZ, UR4 ;  /* 0x00000004ff2a7e24 */ /* 0x000fc4000f8e00ff */
        /* <DEDUP_REMOVED lines=19> */
[----:B------:R-:W5:Y:S01]  /*15340*/  S2R R194, SR_TID.X ;  /* 0x0000000000c27919 */ /* 0x000f620000002100 */
[C---:B------:R-:W-:Y:S01]  /*15350*/  ISETP.GT.AND P2, PT, R12.reuse, RZ, PT ;  /* 0x000000ff0c00720c */ /* 0x040fe20003f44270 */
[----:B------:R-:W4:Y:S01]  /*15360*/  MUFU.TANH R37, R37 ;  /* 0x0000002500257308 */ /* 0x000f220000002400 */
[----:B------:R-:W-:-:S07]  /*15370*/  VIADD R12, R12, 0xffffffff ;  /* 0xffffffff0c0c7836 */ /* 0x000fce0000000000 */
[----:B------:R-:W4:Y:S08]  /*15380*/  MUFU.TANH R41, R41 ;  /* 0x0000002900297308 */ /* 0x000f300000002400 */
[----:B------:R-:W-:Y:S08]  /*15390*/  MUFU.TANH R193, R193 ;  /* 0x000000c100c17308 */ /* 0x000ff00000002400 */
[----:B------:R-:W-:Y:S01]  /*153a0*/  MUFU.TANH R195, R195 ;  /* 0x000000c300c37308 */ /* 0x000fe20000002400 */
[----:B-----5:R-:W-:-:S07]  /*153b0*/  SHF.R.U32.HI R194, RZ, 0x7, R194 ;  /* 0x00000007ffc27819 */ /* 0x020fce00000116c2 */
        /* <DEDUP_REMOVED lines=17> */
[----:B------:R-:W-:Y:S01]  /*154d0*/  R2UR UR10, R8 ;  /* 0x00000000080a72ca */ /* 0x000fe200000e0000 */
[----:B------:R-:W5:Y:S01]  /*154e0*/  MUFU.TANH R181, R181 ;  /* 0x000000b500b57308 */ /* 0x000f620000002400 */
[----:B------:R-:W-:Y:S01]  /*154f0*/  R2UR UR11, R9 ;  /* 0x00000000090b72ca */ /* 0x000fe200000e0000 */
[----:B------:R-:W-:Y:S01]  /*15500*/  FMUL.FTZ R77, R81, UR6 ;  /* 0x00000006514d7c20 */ /* 0x000fe20008410000 */
[----:B---3--:R-:W-:Y:S01]  /*15510*/  FMNMX.FTZ R9, R21, R40, !PT ;  /* 0x0000002815097209 */ /* 0x008fe20007810000 */
[----:B------:R-:W-:Y:S01]  /*15520*/  FMUL.FTZ R40, R76, UR6 ;  /* 0x000000064c287c20 */ /* 0x000fe20008410000 */
[----:B------:R-:W-:Y:S01]  /*15530*/  FMUL.FTZ R81, R85, UR6 ;  /* 0x0000000655517c20 */ /* 0x000fe20008410000 */
[----:B------:R-:W-:Y:S01]  /*15540*/  FMUL.FTZ R85, R66, UR6 ;  /* 0x0000000642557c20 */ /* 0x000fe20008410000 */
[----:B0-----:R-:W-:Y:S01]  /*15550*/  FMNMX.FTZ R8, R26, R9, !PT ;  /* 0x000000091a087209 */ /* 0x001fe20007810000 */
[----:B------:R-:W0:Y:S03]  /*15560*/  MUFU.TANH R183, R183 ;  /* 0x000000b700b77308 */ /* 0x000e260000002400 */
[----:B-1----:R-:W-:-:S04]  /*15570*/  FMNMX.FTZ R9, R27, R8, !PT ;  /* 0x000000081b097209 */ /* 0x002fc80007810000 */
[----:B--2---:R-:W-:Y:S01]  /*15580*/  FMNMX.FTZ R8, R30, R9, !PT ;  /* 0x000000091e087209 */ /* 0x004fe20007810000 */
[----:B------:R-:W-:Y:S03]  /*15590*/  MUFU.TANH R40, R40 ;  /* 0x0000002800287308 */ /* 0x000fe60000002400 */
[----:B----4-:R-:W-:-:S04]  /*155a0*/  FMNMX.FTZ R8, R31, R8, !PT ;  /* 0x000000081f087209 */ /* 0x010fc80007810000 */
[----:B------:R-:W-:Y:S01]  /*155b0*/  FMNMX.FTZ R8, R37, R8, !PT ;  /* 0x0000000825087209 */ /* 0x000fe20007810000 */
[----:B------:R-:W-:Y:S03]  /*155c0*/  MUFU.TANH R44, R44 ;  /* 0x0000002c002c7308 */ /* 0x000fe60000002400 */
[----:B------:R-:W-:-:S04]  /*155d0*/  FMNMX.FTZ R8, R41, R8, !PT ;  /* 0x0000000829087209 */ /* 0x000fc80007810000 */
[----:B-----5:R-:W-:Y:S01]  /*155e0*/  FMNMX.FTZ R8, R181, R8, !PT ;  /* 0x00000008b5087209 */ /* 0x020fe20007810000 */
[----:B------:R-:W-:Y:S03]  /*155f0*/  MUFU.TANH R46, R46 ;  /* 0x0000002e002e7308 */ /* 0x000fe60000002400 */
[----:B0-----:R-:W-:-:S05]  /*15600*/  FMNMX.FTZ R8, R183, R8, !PT ;  /* 0x00000008b7087209 */ /* 0x001fca0007810000 */
        /* <DEDUP_REMOVED lines=21> */
[----:B------:R-:W-:-:S06]  /*15760*/  FMUL.FTZ R50, R78, UR6 ;  /* 0x000000064e327c20 */ /* 0x000fcc0008410000 */
[----:B------:R-:W0:Y:S08]  /*15770*/  MUFU.TANH R177, R177 ;  /* 0x000000b100b17308 */ /* 0x000e300000002400 */
[----:B------:R-:W1:Y:S08]  /*15780*/  MUFU.TANH R179, R179 ;  /* 0x000000b300b37308 */ /* 0x000e700000002400 */
[----:B------:R-:W-:Y:S01]  /*15790*/  MUFU.TANH R48, R48 ;  /* 0x0000003000307308 */ /* 0x000fe20000002400 */
[----:B0-----:R-:W-:-:S07]  /*157a0*/  FMNMX.FTZ R8, R177, R8, !PT ;  /* 0x00000008b1087209 */ /* 0x001fce0007810000 */
        /* <DEDUP_REMOVED lines=13> */
[----:B------:R-:W-:-:S07]  /*15880*/  FMNMX.FTZ R8, R65, R8, !PT ;  /* 0x0000000841087209 */ /* 0x000fce0007810000 */
        /* <DEDUP_REMOVED lines=10> */
[----:B------:R-:W-:Y:S01]  /*15930*/  FMUL.FTZ R173, R68, UR6 ;  /* 0x0000000644ad7c20 */ /* 0x000fe20008410000 */
[----:B------:R-:W-:Y:S01]  /*15940*/  FMUL.FTZ R175, R72, UR6 ;  /* 0x0000000648af7c20 */ /* 0x000fe20008410000 */
[----:B------:R-:W-:-:S03]  /*15950*/  WARPGROUP.ARRIVE ;  /* 0x00000000000079c5 */ /* 0x000fc60000000000 */
[----:B------:R-:W-:Y:S08]  /*15960*/  MUFU.TANH R83, R83 ;  /* 0x0000005300537308 */ /* 0x000ff00000002400 */
[----:B------:R-:W0:Y:S08]  /*15970*/  MUFU.TANH R173, R173 ;  /* 0x000000ad00ad7308 */ /* 0x000e300000002400 */
[----:B------:R-:W1:Y:S08]  /*15980*/  MUFU.TANH R175, R175 ;  /* 0x000000af00af7308 */ /* 0x000e700000002400 */
[----:B------:R-:W-:Y:S01]  /*15990*/  MUFU.TANH R54, R54 ;  /* 0x0000003600367308 */ /* 0x000fe20000002400 */
[----:B0-----:R-:W-:-:S04]  /*159a0*/  FMNMX.FTZ R8, R173, R8, !PT ;  /* 0x00000008ad087209 */ /* 0x001fc80007810000 */
[----:B------:R-:W-:-:S03]  /*159b0*/  FMNMX.FTZ R8, R69, R8, !PT ;  /* 0x0000000845087209 */ /* 0x000fc60007810000 */
[----:B------:R-:W-:Y:S01]  /*159c0*/  MUFU.TANH R87, R87 ;  /* 0x0000005700577308 */ /* 0x000fe20000002400 */
[----:B-1----:R-:W-:-:S04]  /*159d0*/  FMNMX.FTZ R8, R175, R8, !PT ;  /* 0x00000008af087209 */ /* 0x002fc80007810000 */
[----:B------:R-:W-:Y:S01]  /*159e0*/  FMNMX.FTZ R9, R73, R8, !PT ;  /* 0x0000000849097209 */ /* 0x000fe20007810000 */
[----:B------:R-:W-:-:S03]  /*159f0*/  VIADD R8, R6, 0x180 ;  /* 0x0000018006087836 */ /* 0x000fc60000000000 */
[----:B------:R-:W-:Y:S01]  /*15a00*/  FMNMX.FTZ R35, R40, R9, !PT ;  /* 0x0000000928237209 */ /* 0x000fe20007810000 */
[----:B------:R-:W-:Y:S01]  /*15a10*/  IMAD.MOV.U32 R9, RZ, RZ, 0x40000040 ;  /* 0x40000040ff097424 */ /* 0x000fe200078e00ff */
[----:B------:R-:W-:Y:S02]  /*15a20*/  R2UR UR10, R8 ;  /* 0x00000000080a72ca */ /* 0x000fe400000e0000 */
[----:B------:R-:W-:Y:S02]  /*15a30*/  FMNMX.FTZ R35, R44, R35, !PT ;  /* 0x000000232c237209 */ /* 0x000fe40007810000 */
[----:B------:R-:W-:Y:S02]  /*15a40*/  R2UR UR11, R9 ;  /* 0x00000000090b72ca */ /* 0x000fe400000e0000 */
[----:B------:R-:W-:-:S04]  /*15a50*/  FMNMX.FTZ R8, R46, R35, !PT ;  /* 0x000000232e087209 */ /* 0x000fc80007810000 */
[----:B------:R-:W-:-:S04]  /*15a60*/  FMNMX.FTZ R9, R77, R8, !PT ;  /* 0x000000084d097209 */ /* 0x000fc80007810000 */
[----:B------:R-:W-:-:S03]  /*15a70*/  FMNMX.FTZ R8, R48, R9, !PT ;  /* 0x0000000930087209 */ /* 0x000fc60007810000 */
[----:B------:R-:W-:Y:S01]  /*15a80*/  HGMMA.64x128x16.F32.BF16 R88, R168, gdesc[UR8].tnspB, R88, gsb0 ;  /* 0x41e00008a8587df0 */ /* 0x000fe20008001858 */
[----:B------:R-:W-:-:S05]  /*15a90*/  FMNMX.FTZ R8, R81, R8, !PT ;  /* 0x0000000851087209 */ /* 0x000fca0007810000 */
[----:B------:R-:W0:Y:S02]  /*15aa0*/  SHFL.BFLY PT, R9, R8, 0x2, 0x1f ;  /* 0x0c401f0008097f89 */ /* 0x000e2400000e0000 */
[----:B0-----:R-:W-:-:S05]  /*15ab0*/  FMNMX.FTZ R9, R8, R9, !PT ;  /* 0x0000000908097209 */ /* 0x001fca0007810000 */
[----:B------:R-:W0:Y:S02]  /*15ac0*/  SHFL.BFLY PT, R8, R9, 0x1, 0x1f ;  /* 0x0c201f0009087f89 */ /* 0x000e2400000e0000 */
[----:B0-----:R-:W-:Y:S01]  /*15ad0*/  FMNMX.FTZ R35, R9, R8, !PT ;  /* 0x0000000809237209 */ /* 0x001fe20007810000 */
[----:B------:R-:W-:-:S04]  /*15ae0*/  VIADD R8, R6, 0x200 ;  /* 0x0000020006087836 */ /* 0x000fc80000000000 */
[C---:B------:R-:W-:Y:S01]  /*15af0*/  FADD.FTZ R9, -R35.reuse, R10 ;  /* 0x0000000a23097221 */ /* 0x040fe20000010100 */
[----:B------:R-:W-:Y:S01]  /*15b00*/  R2UR UR10, R8 ;  /* 0x00000000080a72ca */ /* 0x000fe200000e0000 */
[-C--:B------:R-:W-:Y:S01]  /*15b10*/  FMUL.FTZ R56, R35, R42.reuse ;  /* 0x0000002a23387220 */ /* 0x080fe20000410000 */
[----:B------:R-:W-:Y:S01]  /*15b20*/  FMNMX.FTZ R8, R14, R5, !PT ;  /* 0x000000050e087209 */ /* 0x000fe20007810000 */
[-C--:B------:R-:W-:Y:S01]  /*15b30*/  FMUL.FTZ R10, R9, R42.reuse ;  /* 0x0000002a090a7220 */ /* 0x080fe20000410000 */
[----:B------:R-:W-:Y:S02]  /*15b40*/  IMAD.MOV.U32 R9, RZ, RZ, 0x40000040 ;  /* 0x40000040ff097424 */ /* 0x000fe400078e00ff */
[--C-:B------:R-:W-:Y:S01]  /*15b50*/  FFMA.FTZ R180, R7, R42, -R56.reuse ;  /* 0x0000002a07b47223 */ /* 0x100fe20000010838 */
[----:B------:R-:W-:Y:S01]  /*15b60*/  FMNMX.FTZ R7, R15, R8, !PT ;  /* 0x000000080f077209 */ /* 0x000fe20007810000 */
[-CC-:B------:R-:W-:Y:S01]  /*15b70*/  FFMA.FTZ R182, R20, R42.reuse, -R56.reuse ;  /* 0x0000002a14b67223 */ /* 0x180fe20000010838 */
[-CC-:B------:R-:W-:Y:S01]  /*15b80*/  FFMA.FTZ R176, R26, R42.reuse, -R56.reuse ;  /* 0x0000002a1ab07223 */ /* 0x180fe20000010838 */
[----:B------:R-:W-:Y:S01]  /*15b90*/  R2UR UR11, R9 ;  /* 0x00000000090b72ca */ /* 0x000fe200000e0000 */
[----:B------:R-:W-:Y:S01]  /*15ba0*/  IMAD.MOV.U32 R9, RZ, RZ, 0x40000040 ;  /* 0x40000040ff097424 */ /* 0x000fe200078e00ff */
        /* <DEDUP_REMOVED lines=23> */
[----:B------:R-:W-:Y:S01]  /*15d20*/  MUFU.EX2 R182, R182 ;  /* 0x000000b600b67308 */ /* 0x000fe20000000800 */
[----:B0-----:R-:W-:Y:S01]  /*15d30*/  FFMA.FTZ R3, R10, R3, R13 ;  /* 0x000000030a037223 */ /* 0x001fe2000001000d */
[----:B------:R-:W-:-:S04]  /*15d40*/  FMNMX.FTZ R8, R49, R8, !PT ;  /* 0x0000000831087209 */ /* 0x000fc80007810000 */
[----:B------:R-:W-:Y:S02]  /*15d50*/  FMNMX.FTZ R8, R51, R8, !PT ;  /* 0x0000000833087209 */ /* 0x000fe40007810000 */
[----:B------:R-:W-:Y:S01]  /*15d60*/  MUFU.EX2 R21, R21 ;  /* 0x0000001500157308 */ /* 0x000fe20000000800 */
[C---:B-1----:R-:W-:Y:S01]  /*15d70*/  FADD.FTZ R3, R180.reuse, R3 ;  /* 0x00000003b4037221 */ /* 0x042fe20000010000 */
[----:B------:R-:W-:Y:S02]  /*15d80*/  FMNMX.FTZ R8, R53, R8, !PT ;  /* 0x0000000835087209 */ /* 0x000fe40007810000 */
[----:B------:R-:W-:Y:S02]  /*15d90*/  F2FP.BF16.F32.PACK_AB R180, R180, R13 ;  /* 0x0000000db4b4723e */ /* 0x000fe400000010ff */
[----:B------:R-:W-:Y:S02]  /*15da0*/  FMNMX.FTZ R8, R55, R8, !PT ;  /* 0x0000000837087209 */ /* 0x000fe40007810000 */
[----:B------:R-:W-:Y:S02]  /*15db0*/  MUFU.EX2 R176, R176 ;  /* 0x000000b000b07308 */ /* 0x000fe40000000800 */
[----:B------:R-:W-:-:S04]  /*15dc0*/  FMNMX.FTZ R8, R57, R8, !PT ;  /* 0x0000000839087209 */ /* 0x000fc80007810000 */
[----:B------:R-:W-:Y:S01]  /*15dd0*/  FMNMX.FTZ R20, R59, R8, !PT ;  /* 0x000000083b147209 */ /* 0x000fe20007810000 */
[----:B------:R-:W-:Y:S01]  /*15de0*/  VIADD R8, R6, 0x280 ;  /* 0x0000028006087836 */ /* 0x000fe20000000000 */
[----:B------:R-:W-:Y:S02]  /*15df0*/  MUFU.EX2 R178, R178 ;  /* 0x000000b200b27308 */ /* 0x000fe40000000800 */
[----:B------:R-:W-:Y:S01]  /*15e00*/  FMNMX.FTZ R20, R61, R20, !PT ;  /* 0x000000143d147209 */ /* 0x000fe20007810000 */
[----:B------:R-:W-:Y:S02]  /*15e10*/  WARPGROUP.DEPBAR.LE gsb0, 0x0 ;  /* 0x00008000000079c5 */ /* 0x000fe40000010000 */
[----:B------:R-:W-:Y:S01]  /*15e20*/  WARPGROUP.ARRIVE ;  /* 0x00000000000079c5 */ /* 0x000fe20000000000 */
[----:B------:R-:W-:Y:S01]  /*15e30*/  FMUL.FTZ R169, R70, UR6 ;  /* 0x0000000646a97c20 */ /* 0x000fe20008410000 */
[----:B------:R-:W-:Y:S01]  /*15e40*/  FMUL.FTZ R171, R74, UR6 ;  /* 0x000000064aab7c20 */ /* 0x000fe20008410000 */
[----:B------:R-:W-:Y:S01]  /*15e50*/  FMNMX.FTZ R20, R63, R20, !PT ;  /* 0x000000143f147209 */ /* 0x000fe20007810000 */
[-CC-:B------:R-:W-:Y:S01]  /*15e60*/  FFMA.FTZ R170, R193, R42.reuse, -R56.reuse ;  /* 0x0000002ac1aa7223 */ /* 0x180fe20000010838 */
[--C-:B------:R-:W-:Y:S01]  /*15e70*/  FFMA.FTZ R168, R177, R42, -R56.reuse ;  /* 0x0000002ab1a87223 */ /* 0x100fe20000010838 */
[----:B------:R-:W-:Y:S01]  /*15e80*/  HGMMA.64x128x16.F32.BF16 R88, R152, gdesc[UR8].tnspB, R88, gsb0 ;  /* 0x41e0000898587df0 */ /* 0x000fe20008001858 */
[----:B------:R-:W-:Y:S01]  /*15e90*/  R2UR UR10, R8 ;  /* 0x00000000080a72ca */ /* 0x000fe200000e0000 */
[----:B------:R-:W0:Y:S01]  /*15ea0*/  MUFU.TANH R169, R169 ;  /* 0x000000a900a97308 */ /* 0x000e220000002400 */
[----:B------:R-:W-:Y:S01]  /*15eb0*/  R2UR UR11, R9 ;  /* 0x00000000090b72ca */ /* 0x000fe200000e0000 */
[----:B------:R-:W-:Y:S01]  /*15ec0*/  IMAD.MOV.U32 R9, RZ, RZ, 0x40000040 ;  /* 0x40000040ff097424 */ /* 0x000fe200078e00ff */
[----:B------:R-:W-:Y:S01]  /*15ed0*/  FMNMX.FTZ R20, R85, R20, !PT ;  /* 0x0000001455147209 */ /* 0x000fe20007810000 */
[----:B------:R-:W-:-:S03]  /*15ee0*/  FFMA.FTZ R193, R237, R42, -R56 ;  /* 0x0000002aedc17223 */ /* 0x000fc60000010838 */
[----:B------:R-:W-:Y:S01]  /*15ef0*/  FMNMX.FTZ R20, R67, R20, !PT ;  /* 0x0000001443147209 */ /* 0x000fe20007810000 */
[----:B------:R-:W1:Y:S08]  /*15f00*/  MUFU.TANH R171, R171 ;  /* 0x000000ab00ab7308 */ /* 0x000e700000002400 */
[----:B------:R-:W-:Y:S01]  /*15f10*/  MUFU.EX2 R172, R172 ;  /* 0x000000ac00ac7308 */ /* 0x000fe20000000800 */
[----:B0-----:R-:W-:-:S04]  /*15f20*/  FMNMX.FTZ R20, R169, R20, !PT ;  /* 0x00000014a9147209 */ /* 0x001fc80007810000 */
[----:B------:R-:W-:-:S03]  /*15f30*/  FMNMX.FTZ R20, R71, R20, !PT ;  /* 0x0000001447147209 */ /* 0x000fc60007810000 */
[----:B------:R-:W-:Y:S01]  /*15f40*/  MUFU.EX2 R174, R174 ;  /* 0x000000ae00ae7308 */ /* 0x000fe20000000800 */
[----:B-1----:R-:W-:-:S04]  /*15f50*/  FMNMX.FTZ R20, R171, R20, !PT ;  /* 0x00000014ab147209 */ /* 0x002fc80007810000 */
[----:B------:R-:W-:Y:S01]  /*15f60*/  FMNMX.FTZ R7, R75, R20, !PT ;  /* 0x000000144b077209 */ /* 0x000fe20007810000 */
[----:B------:R-:W-:Y:S02]  /*15f70*/  FFMA.FTZ R20, R175, R42, -R56 ;  /* 0x0000002aaf147223 */ /* 0x000fe40000010838 */
        /* <DEDUP_REMOVED lines=9> */
[----:B------:R-:W-:Y:S02]  /*16010*/  MUFU.EX2 R193, R193 ;  /* 0x000000c100c17308 */ /* 0x000fe40000000800 */
[----:B------:R-:W0:Y:S06]  /*16020*/  SHFL.BFLY PT, R7, R8, 0x2, 0x1f ;  /* 0x0c401f0008077f89 */ /* 0x000e2c00000e0000 */
[----:B------:R-:W-:Y:S08]  /*16030*/  MUFU.EX2 R65, R65 ;  /* 0x0000004100417308 */ /* 0x000ff00000000800 */
[----:B------:R-:W-:Y:S08]  /*16040*/  MUFU.EX2 R20, R20 ;  /* 0x0000001400147308 */ /* 0x000ff00000000800 */
[----:B------:R-:W-:Y:S01]  /*16050*/  MUFU.EX2 R26, R26 ;  /* 0x0000001a001a7308 */ /* 0x000fe20000000800 */
[----:B0-----:R-:W-:Y:S01]  /*16060*/  FMNMX.FTZ R7, R8, R7, !PT ;  /* 0x0000000708077209 */ /* 0x001fe20007810000 */
[----:B------:R-:W-:-:S06]  /*16070*/  VIADD R8, R6, 0x300 ;  /* 0x0000030006087836 */ /* 0x000fcc0000000000 */
        /* <DEDUP_REMOVED lines=10> */
[----:B------:R-:W-:Y:S01]  /*16120*/  R2UR UR10, R8 ;  /* 0x00000000080a72ca */ /* 0x000fe200000e0000 */
[-CC-:B------:R-:W-:Y:S01]  /*16130*/  FFMA.FTZ R155, R195, R42.reuse, -R56.reuse ;  /* 0x0000002ac39b7223 */ /* 0x180fe20000010838 */
[----:B------:R-:W-:Y:S01]  /*16140*/  R2UR UR11, R9 ;  /* 0x00000000090b72ca */ /* 0x000fe200000e0000 */
[-CC-:B------:R-:W-:Y:S01]  /*16150*/  FFMA.FTZ R152, R235, R42.reuse, -R56.reuse ;  /* 0x0000002aeb987223 */ /* 0x180fe20000010838 */
[----:B------:R-:W-:Y:S01]  /*16160*/  FFMA.FTZ R34, R48, R42, -R56 ;  /* 0x0000002a30227223 */ /* 0x000fe20000010838 */
[----:B------:R-:W-:Y:S01]  /*16170*/  VIADD R8, R6, 0x380 ;  /* 0x0000038006087836 */ /* 0x000fe20000000000 */
        /* <DEDUP_REMOVED lines=14> */
[----:B------:R-:W0:Y:S01]  /*16260*/  SHFL.BFLY PT, R36, R7, 0x1, 0x1f ;  /* 0x0c201f0007247f89 */ /* 0x000e2200000e0000 */
[-CC-:B------:R-:W-:Y:S01]  /*16270*/  FFMA.FTZ R69, R73, R42.reuse, -R56.reuse ;  /* 0x0000002a49457223 */ /* 0x180fe20000010838 */
[-CC-:B------:R-:W-:Y:S01]  /*16280*/  FFMA.FTZ R156, R38, R42.reuse, -R56.reuse ;  /* 0x0000002a269c7223 */ /* 0x180fe20000010838 */
[----:B------:R-:W-:Y:S01]  /*16290*/  HGMMA.64x128x16.F32.BF16 R88, R160, gdesc[UR8].tnspB, R88, gsb0 ;  /* 0x41e00008a0587df0 */ /* 0x000fe20008001858 */
[-CC-:B------:R-:W-:Y:S01]  /*162a0*/  FFMA.FTZ R158, R173, R42.reuse, -R56.reuse ;  /* 0x0000002aad9e7223 */ /* 0x180fe20000010838 */
[-CC-:B------:R-:W-:Y:S01]  /*162b0*/  FFMA.FTZ R73, R44, R42.reuse, -R56.reuse ;  /* 0x0000002a2c497223 */ /* 0x180fe20000010838 */
[----:B------:R-:W-:Y:S01]  /*162c0*/  FFMA.FTZ R56, R81, R42, -R56 ;  /* 0x0000002a51387223 */ /* 0x000fe20000010838 */
[----:B------:R-:W-:Y:S01]  /*162d0*/  R2UR UR10, R8 ;  /* 0x00000000080a72ca */ /* 0x000fe200000e0000 */
[----:B------:R-:W-:Y:S08]  /*162e0*/  MUFU.EX2 R157, R157 ;  /* 0x0000009d009d7308 */ /* 0x000ff00000000800 */
[----:B------:R-:W-:Y:S01]  /*162f0*/  MUFU.EX2 R156, R156 ;  /* 0x0000009c009c7308 */ /* 0x000fe20000000800 */
[----:B0-----:R-:W-:-:S07]  /*16300*/  FMNMX.FTZ R7, R7, R36, !PT ;  /* 0x0000002407077209 */ /* 0x001fce0007810000 */
[----:B------:R-:W-:Y:S01]  /*16310*/  MUFU.EX2 R158, R158 ;  /* 0x0000009e009e7308 */ /* 0x000fe20000000800 */
[C---:B------:R-:W-:Y:S01]  /*16320*/  FADD.FTZ R9, -R7.reuse, R5 ;  /* 0x0000000507097221 */ /* 0x040fe20000010100 */
[----:B------:R-:W-:-:S03]  /*16330*/  FMUL.FTZ R36, R7, R42 ;  /* 0x0000002a07247220 */ /* 0x000fc60000410000 */
[-C--:B------:R-:W-:Y:S01]  /*16340*/  FMUL.FTZ R9, R9, R42.reuse ;  /* 0x0000002a09097220 */ /* 0x080fe20000410000 */
[-CC-:B------:R-:W-:Y:S01]  /*16350*/  FFMA.FTZ R14, R14, R42.reuse, -R36.reuse ;  /* 0x0000002a0e0e7223 */ /* 0x180fe20000010824 */
[-CC-:B------:R-:W-:Y:S01]  /*16360*/  FFMA.FTZ R181, R15, R42.reuse, -R36.reuse ;  /* 0x0000002a0fb57223 */ /* 0x180fe20000010824 */
[-CC-:B------:R-:W-:Y:S01]  /*16370*/  FFMA.FTZ R183, R24, R42.reuse, -R36.reuse ;  /* 0x0000002a18b77223 */ /* 0x180fe20000010824 */
[----:B------:R0:W-:Y:S01]  /*16380*/  MUFU.EX2 R81, R9 ;  /* 0x0000000900517308 */ /* 0x0001e20000000800 */
[-C--:B------:R-:W-:Y:S01]  /*16390*/  FFMA.FTZ R24, R25, R42.reuse, -R36 ;  /* 0x0000002a19187223 */ /* 0x080fe20000010824 */
[----:B------:R-:W-:Y:S02]  /*163a0*/  @!P1 IMAD R25, R185, 0x8, R2 ;  /* 0x00000008b9199824 */ /* 0x000fe400078e0202 */
[-CC-:B------:R-:W-:Y:S01]  /*163b0*/  FFMA.FTZ R177, R28, R42.reuse, -R36.reuse ;  /* 0x0000002a1cb17223 */ /* 0x180fe20000010824 */
[-CC-:B------:R-:W-:Y:S01]  /*163c0*/  FFMA.FTZ R28, R29, R42.reuse, -R36.reuse ;  /* 0x0000002a1d1c7223 */ /* 0x180fe20000010824 */
[----:B------:R-:W-:Y:S01]  /*163d0*/  FFMA.FTZ R179, R32, R42, -R36 ;  /* 0x0000002a20b37223 */ /* 0x000fe20000010824 */
[----:B------:R-:W-:-:S02]  /*163e0*/  @!P1 VIADD R29, R25, 0x28840 ;  /* 0x00028840191d9836 */ /* 0x000fc40000000000 */
[-CC-:B------:R-:W-:Y:S01]  /*163f0*/  FFMA.FTZ R32, R33, R42.reuse, -R36.reuse ;  /* 0x0000002a21207223 */ /* 0x180fe20000010824 */
[----:B------:R-:W1:Y:S01]  /*16400*/  MUFU.EX2 R14, R14 ;  /* 0x0000000e000e7308 */ /* 0x000e620000000800 */
[----:B0-----:R-:W-:Y:S01]  /*16410*/  IMAD.MOV.U32 R9, RZ, RZ, 0x40000040 ;  /* 0x40000040ff097424 */ /* 0x001fe200078e00ff */
[----:B------:R-:W-:Y:S01]  /*16420*/  IADD3 R33, -R194, 0xb, RZ ;  /* 0x0000000bc2217810 */ /* 0x000fe20007ffe1ff */
[-CC-:B------:R-:W-:Y:S01]  /*16430*/  FFMA.FTZ R173, R39, R42.reuse, -R36.reuse ;  /* 0x0000002a27ad7223 */ /* 0x180fe20000010824 */
[----:B------:R-:W-:Y:S01]  /*16440*/  @!P1 PRMT R29, RZ, 0x654, R29 ;  /* 0x00000654ff1d9816 */ /* 0x000fe2000000001d */
[-CC-:B------:R-:W-:Y:S01]  /*16450*/  FFMA.FTZ R38, R43, R42.reuse, -R36.reuse ;  /* 0x0000002a2b267223 */ /* 0x180fe20000010824 */
[----:B------:R-:W-:Y:S01]  /*16460*/  R2UR UR11, R9 ;  /* 0x00000000090b72ca */ /* 0x000fe200000e0000 */
        /* <DEDUP_REMOVED lines=10> */
[----:B-1----:R-:W-:Y:S01]  /*16510*/  FFMA.FTZ R46, R81, R0, R14 ;  /* 0x00000000512e7223 */ /* 0x002fe2000001000e */
[-CC-:B------:R-:W-:Y:S01]  /*16520*/  FFMA.FTZ R61, R61, R42.reuse, -R36.reuse ;  /* 0x0000002a3d3d7223 */ /* 0x180fe20000010824 */
[-CC-:B------:R-:W-:Y:S01]  /*16530*/  FFMA.FTZ R3, R63, R42.reuse, -R36.reuse ;  /* 0x0000002a3f037223 */ /* 0x180fe20000010824 */
[-CC-:B------:R-:W-:Y:S01]  /*16540*/  FFMA.FTZ R75, R75, R42.reuse, -R36.reuse ;  /* 0x0000002a4b4b7223 */ /* 0x180fe20000010824 */
[-CC-:B------:R-:W-:Y:S01]  /*16550*/  FFMA.FTZ R50, R50, R42.reuse, -R36.reuse ;  /* 0x0000002a32327223 */ /* 0x180fe20000010824 */
[-CC-:B------:R-:W-:Y:S01]  /*16560*/  FFMA.FTZ R79, R79, R42.reuse, -R36.reuse ;  /* 0x0000002a4f4f7223 */ /* 0x180fe20000010824 */
[----:B------:R-:W-:Y:S01]  /*16570*/  FFMA.FTZ R52, R52, R42, -R36 ;  /* 0x0000002a34347223 */ /* 0x000fe20000010824 */
[----:B------:R-:W-:Y:S01]  /*16580*/  MUFU.EX2 R24, R24 ;  /* 0x0000001800187308 */ /* 0x000fe20000000800 */
[C---:B0-----:R-:W-:Y:S01]  /*16590*/  FADD.FTZ R46, R181.reuse, R46 ;  /* 0x0000002eb52e7221 */ /* 0x041fe20000010000 */
[----:B------:R-:W-:Y:S01]  /*165a0*/  F2FP.BF16.F32.PACK_AB R181, R181, R14 ;  /* 0x0000000eb5b5723e */ /* 0x000fe200000010ff */
[-CC-:B------:R-:W-:Y:S01]  /*165b0*/  FFMA.FTZ R83, R83, R42.reuse, -R36.reuse ;  /* 0x0000002a53537223 */ /* 0x180fe20000010824 */
[----:B------:R-:W-:-:S04]  /*165c0*/  FFMA.FTZ R54, R54, R42, -R36 ;  /* 0x0000002a36367223 */ /* 0x000fc80000010824 */
        /* <DEDUP_REMOVED lines=12> */
[----:B------:R-:W-:Y:S01]  /*16690*/  MUFU.EX2 R15, R15 ;  /* 0x0000000f000f7308 */ /* 0x000fe20000000800 */
[----:B------:R-:W-:Y:S07]  /*166a0*/  HGMMA.64x128x16.F32.BF16 R88, R164, gdesc[UR8].tnspB, R88, gsb0 ;  /* 0x41e00008a4587df0 */ /* 0x000fee0008001858 */
[----:B------:R-:W-:Y:S08]  /*166b0*/  MUFU.EX2 R44, R44 ;  /* 0x0000002c002c7308 */ /* 0x000ff00000000800 */
        /* <DEDUP_REMOVED lines=13> */
[----:B------:R-:W0:Y:S08]  /*16790*/  MUFU.EX2 R79, R79 ;  /* 0x0000004f004f7308 */ /* 0x000e300000000800 */
[----:B------:R-:W-:Y:S01]  /*167a0*/  MUFU.EX2 R52, R52 ;  /* 0x0000003400347308 */ /* 0x000fe20000000800 */
[----:B-1----:R-:W-:-:S07]  /*167b0*/  F2FP.BF16.F32.PACK_AB R162, R73, R26 ;  /* 0x0000001a49a2723e */ /* 0x002fce00000010ff */
[----:B------:R-:W-:Y:S01]  /*167c0*/  MUFU.EX2 R83, R83 ;  /* 0x0000005300537308 */ /* 0x000fe20000000800 */
[----:B0-----:R-:W-:-:S07]  /*167d0*/  F2FP.BF16.F32.PACK_AB R163, R79, R50 ;  /* 0x000000324fa3723e */ /* 0x001fce00000010ff */
[----:B------:R-:W-:Y:S01]  /*167e0*/  MUFU.EX2 R54, R54 ;  /* 0x0000003600367308 */ /* 0x000fe20000000800 */
[----:B------:R-:W-:Y:S02]  /*167f0*/  WARPGROUP.DEPBAR.LE gsb0, 0x0 ;  /* 0x00008000000079c5 */ /* 0x000fe40000010000 */
[----:B------:R0:W-:Y:S06]  /*16800*/  BAR.ARV R33, 0x100 ;  /* 0x000400210000751d */ /* 0x0001ec0000002000 */
[----:B------:R1:W-:Y:S01]  /*16810*/  @!P1 SYNCS.ARRIVE.TRANS64.RED.A1T0 RZ, [R29+URZ], RZ ;  /* 0x000000ff1dff99a7 */ /* 0x0003e2000810043f */
[----:B------:R-:W-:Y:S01]  /*16820*/  F2FP.BF16.F32.PACK_AB R166, R5, R34 ;  /* 0x0000002205a6723e */ /* 0x000fe200000010ff */
[-C--:B------:R-:W-:Y:S01]  /*16830*/  FMUL.FTZ R88, R88, R10.reuse ;  /* 0x0000000a58587220 */ /* 0x080fe20000410000 */
[-C--:B------:R-:W-:Y:S01]  /*16840*/  FMUL.FTZ R89, R89, R10.reuse ;  /* 0x0000000a59597220 */ /* 0x080fe20000410000 */
[-C--:B------:R-:W-:Y:S01]  /*16850*/  FMUL.FTZ R92, R92, R10.reuse ;  /* 0x0000000a5c5c7220 */ /* 0x080fe20000410000 */
[-C--:B------:R-:W-:Y:S01]  /*16860*/  FMUL.FTZ R93, R93, R10.reuse ;  /* 0x0000000a5d5d7220 */ /* 0x080fe20000410000 */
[-C--:B------:R-:W-:Y:S01]  /*16870*/  FMUL.FTZ R96, R96, R10.reuse ;  /* 0x0000000a60607220 */ /* 0x080fe20000410000 */
[----:B------:R-:W-:Y:S01]  /*16880*/  FMUL.FTZ R97, R97, R10 ;  /* 0x0000000a61617220 */ /* 0x000fe20000410000 */
[----:B-1----:R-:W-:-:S02]  /*16890*/  @!P1 IMAD R29, R11, 0x8, R2 ;  /* 0x000000080b1d9824 */ /* 0x002fc400078e0202 */
[----:B------:R-:W-:Y:S01]  /*168a0*/  FADD.FTZ R11, R183, R46 ;  /* 0x0000002eb70b7221 */ /* 0x000fe20000010000 */
[----:B------:R-:W-:Y:S01]  /*168b0*/  F2FP.BF16.F32.PACK_AB R183, R24, R183 ;  /* 0x000000b718b7723e */ /* 0x000fe200000010ff */
[----:B------:R-:W-:Y:S01]  /*168c0*/  FMUL.FTZ R100, R100, R10 ;  /* 0x0000000a64647220 */ /* 0x000fe20000410000 */
[----:B------:R-:W-:Y:S02]  /*168d0*/  @!P1 VIADD R29, R29, 0x28860 ;  /* 0x000288601d1d9836 */ /* 0x000fe40000000000 */
[----:B------:R-:W-:Y:S01]  /*168e0*/  FADD.FTZ R46, R24, R11 ;  /* 0x0000000b182e7221 */ /* 0x000fe20000010000 */
[----:B------:R-:W-:Y:S01]  /*168f0*/  FFMA.FTZ R11, R85, R42, -R36 ;  /* 0x0000002a550b7223 */ /* 0x000fe20000010824 */
[-C--:B------:R-:W-:Y:S01]  /*16900*/  FMUL.FTZ R101, R101, R10.reuse ;  /* 0x0000000a65657220 */ /* 0x080fe20000410000 */
[-C--:B------:R-:W-:Y:S01]  /*16910*/  FMUL.FTZ R104, R104, R10.reuse ;  /* 0x0000000a68687220 */ /* 0x080fe20000410000 */
[----:B0-----:R-:W-:Y:S01]  /*16920*/  @!P1 PRMT R33, RZ, 0x654, R29 ;  /* 0x00000654ff219816 */ /* 0x001fe2000000001d */
[----:B------:R-:W-:Y:S01]  /*16930*/  FADD.FTZ R29, R21, R48 ;  /* 0x00000030151d7221 */ /* 0x000fe20000010000 */
[----:B------:R-:W-:Y:S01]  /*16940*/  FMUL.FTZ R105, R105, R10 ;  /* 0x0000000a69697220 */ /* 0x000fe20000410000 */
[----:B------:R-:W-:Y:S01]  /*16950*/  MUFU.EX2 R11, R11 ;  /* 0x0000000b000b7308 */ /* 0x000fe20000000800 */
[----:B------:R0:W-:Y:S01]  /*16960*/  @!P1 SYNCS.ARRIVE.TRANS64.RED.A1T0 RZ, [R33+URZ], RZ ;  /* 0x000000ff21ff99a7 */ /* 0x0001e2000810043f */
[----:B------:R-:W-:Y:S01]  /*16970*/  FADD.FTZ R48, R176, R29 ;  /* 0x0000001db0307221 */ /* 0x000fe20000010000 */
[----:B------:R-:W-:Y:S01]  /*16980*/  FADD.FTZ R29, R177, R46 ;  /* 0x0000002eb11d7221 */ /* 0x000fe20000010000 */
[--C-:B------:R-:W-:Y:S01]  /*16990*/  FFMA.FTZ R46, R67, R42, -R36.reuse ;  /* 0x0000002a432e7223 */ /* 0x100fe20000010824 */
[----:B------:R-:W-:Y:S01]  /*169a0*/  F2FP.BF16.F32.PACK_AB R177, R28, R177 ;  /* 0x000000b11cb1723e */ /* 0x000fe200000010ff */
[----:B------:R-:W-:Y:S01]  /*169b0*/  FMUL.FTZ R108, R108, R10 ;  /* 0x0000000a6c6c7220 */ /* 0x000fe20000410000 */
[----:B------:R-:W-:Y:S01]  /*169c0*/  FADD.FTZ R56, R28, R29 ;  /* 0x0000001d1c387221 */ /* 0x000fe20000010000 */
[-C--:B------:R-:W-:Y:S01]  /*169d0*/  FFMA.FTZ R29, R169, R42.reuse, -R36 ;  /* 0x0000002aa91d7223 */ /* 0x080fe20000010824 */
[----:B0-----:R-:W-:Y:S01]  /*169e0*/  FADD.FTZ R33, R153, R48 ;  /* 0x0000003099217221 */ /* 0x001fe20000010000 */
[----:B------:R-:W0:Y:S01]  /*169f0*/  MUFU.EX2 R46, R46 ;  /* 0x0000002e002e7308 */ /* 0x000e220000000800 */
[----:B------:R-:W-:Y:S01]  /*16a00*/  FFMA.FTZ R48, R71, R42, -R36 ;  /* 0x0000002a47307223 */ /* 0x000fe20000010824 */
[----:B------:R-:W-:Y:S01]  /*16a10*/  F2FP.BF16.F32.PACK_AB R169, R44, R15 ;  /* 0x0000000f2ca9723e */ /* 0x000fe200000010ff */
[----:B------:R-:W-:Y:S01]  /*16a20*/  FADD.FTZ R58, R178, R33 ;  /* 0x00000021b23a7221 */ /* 0x000fe20000010000 */
[----:B------:R-:W-:Y:S01]  /*16a30*/  FADD.FTZ R33, R179, R56 ;  /* 0x00000038b3217221 */ /* 0x000fe20000010000 */
[----:B------:R-:W-:Y:S01]  /*16a40*/  F2FP.BF16.F32.PACK_AB R176, R153, R176 ;  /* 0x000000b099b0723e */ /* 0x000fe200000010ff */
[----:B------:R-:W-:Y:S01]  /*16a50*/  FFMA.FTZ R36, R87, R42, -R36 ;  /* 0x0000002a57247223 */ /* 0x000fe20000010824 */
[----:B------:R-:W-:Y:S01]  /*16a60*/  FADD.FTZ R39, R27, R58 ;  /* 0x0000003a1b277221 */ /* 0x000fe20000010000 */
[----:B------:R-:W-:Y:S01]  /*16a70*/  FADD.FTZ R56, R32, R33 ;  /* 0x0000002120387221 */ /* 0x000fe20000010000 */
[----:B------:R-:W1:Y:S01]  /*16a80*/  MUFU.EX2 R29, R29 ;  /* 0x0000001d001d7308 */ /* 0x000e620000000800 */
[----:B------:R-:W-:Y:S01]  /*16a90*/  F2FP.BF16.F32.PACK_AB R153, R25, R8 ;  /* 0x000000081999723e */ /* 0x000fe200000010ff */
        /* <DEDUP_REMOVED lines=26> */
[----:B------:R-:W-:Y:S01]  /*16c40*/  F2FP.BF16.F32.PACK_AB R170, R155, R170 ;  /* 0x000000aa9baa723e */ /* 0x000fe200000010ff */
[----:B------:R-:W-:Y:S01]  /*16c50*/  FMUL.FTZ R129, R129, R10 ;  /* 0x0000000a81817220 */ /* 0x000fe20000410000 */
[----:B------:R-:W-:Y:S01]  /*16c60*/  FADD.FTZ R13, R155, R14 ;  /* 0x0000000e9b0d7221 */ /* 0x000fe20000010000 */
[----:B------:R-:W-:Y:S01]  /*16c70*/  FADD.FTZ R21, R9, R24 ;  /* 0x0000001809157221 */ /* 0x000fe20000010000 */
[----:B------:R-:W3:Y:S01]  /*16c80*/  MUFU.EX2 R14, R75 ;  /* 0x0000004b000e7308 */ /* 0x000ee20000000800 */
[----:B------:R-:W-:Y:S01]  /*16c90*/  F2FP.BF16.F32.PACK_AB R155, R3, R0 ;  /* 0x00000000039b723e */ /* 0x000fe200000010ff */
        /* <DEDUP_REMOVED lines=25> */
[----:B-1----:R-:W-:Y:S01]  /*16e30*/  FADD.FTZ R9, R29, R24 ;  /* 0x000000181d097221 */ /* 0x002fe20000010000 */
[C---:B------:R-:W-:Y:S01]  /*16e40*/  F2FP.BF16.F32.PACK_AB R158, R159.reuse, R158 ;  /* 0x0000009e9f9e723e */ /* 0x040fe200000010ff */
[-C--:B------:R-:W-:Y:S01]  /*16e50*/  FMUL.FTZ R90, R90, R81.reuse ;  /* 0x000000515a5a7220 */ /* 0x080fe20000410000 */
[----:B------:R-:W-:Y:S01]  /*16e60*/  FADD.FTZ R13, R159, R28 ;  /* 0x0000001c9f0d7221 */ /* 0x000fe20000010000 */
[----:B--2---:R-:W-:Y:S01]  /*16e70*/  FADD.FTZ R6, R48, R9 ;  /* 0x0000000930067221 */ /* 0x004fe20000010000 */
[----:B------:R-:W-:Y:S01]  /*16e80*/  F2FP.BF16.F32.PACK_AB R178, R27, R178 ;  /* 0x000000b21bb2723e */ /* 0x000fe200000010ff */
[----:B------:R-:W-:Y:S01]  /*16e90*/  FMUL.FTZ R91, R91, R81 ;  /* 0x000000515b5b7220 */ /* 0x000fe20000410000 */
[----:B------:R-:W-:Y:S01]  /*16ea0*/  FADD.FTZ R8, R20, R13 ;  /* 0x0000000d14087221 */ /* 0x000fe20000010000 */
[----:B------:R-:W-:Y:S01]  /*16eb0*/  FADD.FTZ R9, R161, R6 ;  /* 0x00000006a1097221 */ /* 0x000fe20000010000 */
[----:B------:R-:W-:Y:S01]  /*16ec0*/  F2FP.BF16.F32.PACK_AB R179, R32, R179 ;  /* 0x000000b320b3723e */ /* 0x000fe200000010ff */
[-C--:B------:R-:W-:Y:S01]  /*16ed0*/  FMUL.FTZ R94, R94, R81.reuse ;  /* 0x000000515e5e7220 */ /* 0x080fe20000410000 */
[----:B------:R-:W-:Y:S01]  /*16ee0*/  FADD.FTZ R3, R69, R8 ;  /* 0x0000000845037221 */ /* 0x000fe20000010000 */
[----:B---3--:R-:W-:Y:S01]  /*16ef0*/  FADD.FTZ R9, R14, R9 ;  /* 0x000000090e097221 */ /* 0x008fe20000010000 */
        /* <DEDUP_REMOVED lines=58> */
.L_x_7941:
[----:B------:R-:W-:Y:S05]  /*172a0*/  WARPSYNC.ALL ;  /* 0x0000000000007948 */ /* 0x000fea0003800000 */
[----:B------:R-:W-:Y:S06]  /*172b0*/  BAR.ARV 0x8, 0x120 ;  /* 0x0204800000007b1d */ /* 0x000fec0000002000 */
[----:B------:R-:W-:Y:S05]  /*172c0*/  @!P0 BRA `(.L_x_7952) ;  /* 0x0000000000048947 */ /* 0x000fea0003800000 */
[----:B------:R-:W-:Y:S01]  /*172d0*/  BPT.TRAP 0x1 ;  /* 0x000000040000795c */ /* 0x000fe20000300000 */
.L_x_7952:
[----:B------:R-:W-:Y:S01]  /*172e0*/  IMAD R11, R185, 0x8, R2 ;  /* 0x00000008b90b7824 */ /* 0x000fe200078e0202 */
[----:B------:R-:W-:-:S04]  /*172f0*/  SHF.L.U32 R4, R190, 0x1f, RZ ;  /* 0x0000001fbe047819 */ /* 0x000fc800000006ff */
[----:B------:R0:W1:Y:S01]  /*17300*/  SYNCS.PHASECHK.TRANS64.TRYWAIT P2, [R11+URZ+0x28850], R4 ;  /* 0x028850040b0075a7 */ /* 0x000062000804017f */
[----:B------:R-:W-:Y:S05]  /*17310*/  @!P0 BRA `(.L_x_7953) ;  /* 0x0000000000048947 */ /* 0x000fea0003800000 */
[----:B------:R-:W-:Y:S01]  /*17320*/  BPT.TRAP 0x1 ;  /* 0x000000040000795c */ /* 0x000fe20000300000 */
.L_x_7953:
[----:B------:R-:W-:-:S05]  /*17330*/  VIADD R2, R2, 0x400 ;  /* 0x0000040002027836 */ /* 0x000fca0000000000 */
[----:B------:R-:W-:-:S04]  /*17340*/  SHF.R.U32.HI R2, RZ, 0x4, R2 ;  /* 0x00000004ff027819 */ /* 0x000fc80000011602 */
[----:B------:R-:W-:-:S04]  /*17350*/  LOP3.LUT R2, R2, 0x3fff, RZ, 0xc0, !PT ;  /* 0x00003fff02027812 */ /* 0x000fc800078ec0ff */
[----:B------:R-:W-:Y:S01]  /*17360*/  LOP3.LUT R2, R2, 0x4000000, RZ, 0xfc, !PT ;  /* 0x0400000002027812 */ /* 0x000fe200078efcff */
[----:B-1----:R-:W-:Y:S06]  /*17370*/  @P2 BRA `(.L_x_7954) ;  /* 0x0000000000082947 */ /* 0x002fec0003800000 */
[----:B------:R-:W1:Y:S02]  /*17380*/  SYNCS.PHASECHK.TRANS64.TRYWAIT P0, [R11+URZ+0x28850], R4 ;  /* 0x028850040b0075a7 */ /* 0x000e64000800017f */
[----:B-1----:R-:W-:Y:S05]  /*17390*/  @!P0 BRA `(.L_x_7955) ;  /* 0x0000009c00688947 */ /* 0x002fea0003800000 */
.L_x_7954:
[----:B01----:R-:W-:Y:S01]  /*173a0*/  IMAD R4, R185, 0x800, R2 ;  /* 0x00000800b9047824 */ /* 0x003fe200078e0202 */
[----:B------:R-:W-:Y:S05]  /*173b0*/  WARPSYNC.ALL ;  /* 0x0000000000007948 */ /* 0x000fea0003800000 */
[----:B------:R-:W-:Y:S01]  /*173c0*/  IMAD.MOV.U32 R5, RZ, RZ, 0x40000040 ;  /* 0x40000040ff057424 */ /* 0x000fe200078e00ff */
[C---:B------:R-:W-:Y:S01]  /*173d0*/  R2UR UR6, R4.reuse ;  /* 0x00000000040672ca */ /* 0x040fe200000e0000 */
[----:B------:R-:W-:Y:S01]  /*173e0*/  WARPGROUP.ARRIVE ;  /* 0x00000000000079c5 */ /* 0x000fe20000000000 */
[----:B------:R-:W-:Y:S01]  /*173f0*/  VIADD R8, R4, 0x80 ;  /* 0x0000008004087836 */ /* 0x000fe20000000000 */
[----:B------:R-:W0:Y:S01]  /*17400*/  SHFL.BFLY PT, R2, R3, 0x2, 0x1f ;  /* 0x0c401f0003027f89 */ /* 0x000e2200000e0000 */
[----:B------:R-:W-:Y:S01]  /*17410*/  R2UR UR7, R5 ;  /* 0x00000000050772ca */ /* 0x000fe200000e0000 */
[----:B------:R-:W-:-:S02]  /*17420*/  IMAD.MOV.U32 R9, RZ, RZ, 0x40000040 ;  /* 0x40000040ff097424 */ /* 0x000fc400078e00ff */
[----:B------:R-:W-:Y:S02]  /*17430*/  IMAD.MOV.U32 R5, RZ, RZ, 0x40000040 ;  /* 0x40000040ff057424 */ /* 0x000fe400078e00ff */
[----:B------:R-:W-:Y:S02]  /*17440*/  IMAD.MOV.U32 R37, RZ, RZ, RZ ;  /* 0x000000ffff257224 */ /* 0x000fe400078e00ff */
[----:B------:R-:W-:Y:S02]  /*17450*/  VIADD R185, R185, 0x1 ;  /* 0x00000001b9b97836 */ /* 0x000fe40000000000 */
[----:B------:R-:W-:-:S03]  /*17460*/  VIADD R223, R223, 0x1 ;  /* 0x00000001dfdf7836 */ /* 0x000fc60000000000 */
[----:B------:R-:W-:Y:S01]  /*17470*/  ISETP.NE.AND P0, PT, R185, 0x2, PT ;  /* 0x00000002b900780c */ /* 0x000fe20003f05270 */
[----:B------:R-:W-:Y:S01]  /*17480*/  HGMMA.64x128x16.F32.BF16 R88, R180, gdesc[UR4].tnspB, R88, gsb0 ;  /* 0x41e00004b4587df0 */ /* 0x000fe20008001858 */
[----:B------:R-:W-:Y:S01]  /*17490*/  R2UR UR6, R8 ;  /* 0x00000000080672ca */ /* 0x000fe200000e0000 */
[----:B------:R-:W-:Y:S01]  /*174a0*/  VIADD R8, R4, 0x100 ;  /* 0x0000010004087836 */ /* 0x000fe20000000000 */
[----:B------:R-:W-:Y:S01]  /*174b0*/  R2UR UR7, R9 ;  /* 0x00000000090772ca */ /* 0x000fe200000e0000 */
[----:B------:R-:W-:Y:S01]  /*174c0*/  IMAD.MOV.U32 R9, RZ, RZ, 0x40000040 ;  /* 0x40000040ff097424 */ /* 0x000fe200078e00ff */
[----:B------:R-:W-:Y:S01]  /*174d0*/  SEL R185, R185, RZ, P0 ;  /* 0x000000ffb9b97207 */ /* 0x000fe20000000000 */
[----:B0-----:R-:W-:Y:S01]  /*174e0*/  FADD.FTZ R2, R2, R3 ;  /* 0x0000000302027221 */ /* 0x001fe20000010000 */
[----:B------:R-:W-:-:S04]  /*174f0*/  SEL R3, RZ, 0x1, P0 ;  /* 0x00000001ff037807 */ /* 0x000fc80000000000 */
[----:B------:R-:W-:Y:S01]  /*17500*/  LOP3.LUT R190, R190, R3, RZ, 0x3c, !PT ;  /* 0x00000003bebe7212 */ /* 0x000fe200078e3cff */
        /* <DEDUP_REMOVED lines=34> */
[----:B------:R-:W-:Y:S01]  /*17730*/  @!P1 VIADD R8, R11, 0x28860 ;  /* 0x000288600b089836 */ /* 0x000fe20000000000 */
[----:B------:R-:W-:-:S04]  /*17740*/  R2UR UR7, R9 ;  /* 0x00000000090772ca */ /* 0x000fc800000e0000 */
[----:B------:R-:W-:Y:S01]  /*17750*/  @!P1 PRMT R8, RZ, 0x654, R8 ;  /* 0x00000654ff089816 */ /* 0x000fe20000000008 */
[----:B------:R-:W-:Y:S02]  /*17760*/  WARPGROUP.DEPBAR.LE gsb0, 0x0 ;  /* 0x00008000000079c5 */ /* 0x000fe40000010000 */
[----:B------:R-:W-:-:S06]  /*17770*/  WARPGROUP.ARRIVE ;  /* 0x00000000000079c5 */ /* 0x000fcc0000000000 */
[----:B------:R-:W-:Y:S01]  /*17780*/  HGMMA.64x128x16.F32.BF16 R88, R160, gdesc[UR4].tnspB, R88, gsb0 ;  /* 0x41e00004a0587df0 */ /* 0x000fe20008001858 */
[----:B------:R-:W-:Y:S02]  /*17790*/  R2UR UR6, R4 ;  /* 0x00000000040672ca */ /* 0x000fe400000e0000 */
[----:B------:R-:W-:Y:S02]  /*177a0*/  R2UR UR7, R5 ;  /* 0x00000000050772ca */ /* 0x000fe400000e0000 */
[----:B------:R-:W0:Y:S02]  /*177b0*/  SHFL.BFLY PT, R5, R0, 0x2, 0x1f ;  /* 0x0c401f0000057f89 */ /* 0x000e2400000e0000 */
[----:B0-----:R-:W-:Y:S01]  /*177c0*/  FADD.FTZ R4, R5, R0 ;  /* 0x0000000005047221 */ /* 0x001fe20000010000 */
[----:B------:R-:W-:Y:S01]  /*177d0*/  IMAD.MOV.U32 R0, RZ, RZ, -0x800000 ;  /* 0xff800000ff007424 */ /* 0x000fe200078e00ff */
[----:B------:R-:W0:Y:S04]  /*177e0*/  SHFL.BFLY PT, R5, R2, 0x1, 0x1f ;  /* 0x0c201f0002057f89 */ /* 0x000e2800000e0000 */
[----:B------:R-:W1:Y:S01]  /*177f0*/  SHFL.BFLY PT, R9, R4, 0x1, 0x1f ;  /* 0x0c201f0004097f89 */ /* 0x000e6200000e0000 */
[----:B0-----:R-:W-:Y:S01]  /*17800*/  FADD.FTZ R10, R2, R5 ;  /* 0x00000005020a7221 */ /* 0x001fe20000010000 */
[----:B-1----:R-:W-:-:S04]  /*17810*/  FADD.FTZ R9, R4, R9 ;  /* 0x0000000904097221 */ /* 0x002fc80000010000 */
[----:B------:R-:W-:Y:S01]  /*17820*/  FSETP.NE.FTZ.AND P2, PT, R10, RZ, PT ;  /* 0x000000ff0a00720b */ /* 0x000fe20003f55000 */
[----:B------:R-:W-:Y:S01]  /*17830*/  IMAD.MOV.U32 R4, RZ, RZ, RZ ;  /* 0x000000ffff047224 */ /* 0x000fe200078e00ff */
[----:B------:R-:W-:-:S11]  /*17840*/  FSETP.NE.FTZ.AND P3, PT, R9, RZ, PT ;  /* 0x000000ff0900720b */ /* 0x000fd60003f75000 */
[----:B------:R-:W0:Y:S01]  /*17850*/  @P2 MUFU.LG2 R5, R10 ;  /* 0x0000000a00052308 */ /* 0x000e220000000c00 */
[C---:B------:R-:W-:Y:S01]  /*17860*/  @P2 FMUL.FTZ R2, R42.reuse, 0.69314718246459960938 ;  /* 0x3f3172182a022820 */ /* 0x040fe20000410000 */
[----:B------:R-:W-:-:S06]  /*17870*/  @P3 FMUL.FTZ R11, R42, 0.69314718246459960938 ;  /* 0x3f3172182a0b3820 */ /* 0x000fcc0000410000 */
[----:B------:R-:W1:Y:S08]  /*17880*/  @P3 MUFU.LG2 R6, R9 ;  /* 0x0000000900063308 */ /* 0x000e700000000c00 */
[----:B------:R-:W2:Y:S01]  /*17890*/  @P2 MUFU.RCP R37, R10 ;  /* 0x0000000a00252308 */ /* 0x000ea20000001000 */
[----:B0-----:R-:W-:-:S04]  /*178a0*/  @P2 FMUL.FTZ R5, R5, 0.69314718246459960938 ;  /* 0x3f31721805052820 */ /* 0x001fc80000410000 */
[----:B------:R-:W-:-:S03]  /*178b0*/  @P2 FFMA.FTZ R3, R2, R35, R5 ;  /* 0x0000002302032223 */ /* 0x000fc60000010005 */
[----:B------:R-:W0:Y:S01]  /*178c0*/  @P3 MUFU.RCP R4, R9 ;  /* 0x0000000900043308 */ /* 0x000e220000001000 */
[----:B-1----:R-:W-:-:S04]  /*178d0*/  @P3 FMUL.FTZ R6, R6, 0.69314718246459960938 ;  /* 0x3f31721806063820 */ /* 0x002fc80000410000 */
[----:B------:R-:W-:Y:S01]  /*178e0*/  @P3 FFMA.FTZ R0, R11, R7, R6 ;  /* 0x000000070b003223 */ /* 0x000fe20000010006 */
        /* <DEDUP_REMOVED lines=37> */
[----:B------:R-:W-:Y:S01]  /*17b40*/  PLOP3.LUT P1, PT, PT, PT, PT, 0x8, 0x0 ;  /* 0x000000000000781c */ /* 0x000fe20003f2e170 */
        /* <DEDUP_REMOVED lines=32> */
.L_x_7850:
[----:B------:R-:W-:Y:S05]  /*17d50*/  WARPSYNC.ALL ;  /* 0x0000000000007948 */ /* 0x000fea0003800000 */
[----:B------:R-:W1:Y:S08]  /*17d60*/  S2UR UR5, SR_CgaCtaId ;  /* 0x00000000000579c3 */ /* 0x000e700000008800 */
[----:B------:R-:W-:Y:S06]  /*17d70*/  BAR.SYNC.DEFER_BLOCKING 0x5, 0x120 ;  /* 0x0144800000007b1d */ /* 0x000fec0000010000 */
[----:B------:R-:W-:Y:S01]  /*17d80*/  UMOV UR4, 0x400 ;  /* 0x0000040000047882 */ /* 0x000fe20000000000 */
[----:B------:R-:W-:Y:S01]  /*17d90*/  BSSY B0, `(.L_x_7956) ;  /* 0x00001c7000007945 */ /* 0x000fe20003800000 */
[----:B-1----:R-:W-:-:S06]  /*17da0*/  ULEA UR4, UR5, UR4, 0x18 ;  /* 0x0000000405047291 */ /* 0x002fcc000f8ec03f */
[----:B------:R-:W-:-:S05]  /*17db0*/  IMAD.U32 R2, RZ, RZ, UR4 ;  /* 0x00000004ff027e24 */ /* 0x000fca000f8e00ff */
[----:B------:R1:W2:Y:S01]  /*17dc0*/  LDS.128 R192, [R2+0x288d0] ;  /* 0x0288d00002c07984 */ /* 0x0002a20000000c00 */
[----:B------:R-:W-:Y:S06]  /*17dd0*/  BAR.ARV 0x4, 0x120 ;  /* 0x0104800000007b1d */ /* 0x000fec0000002000 */
[----:B------:R-:W-:Y:S05]  /*17de0*/  @P1 BRA `(.L_x_7957) ;  /* 0x0000001000a81947 */ /* 0x000fea0003800000 */
[----:B------:R-:W3:Y:S01]  /*17df0*/  S2R R5, SR_SWINHI ;  /* 0x0000000000057919 */ /* 0x000ee20000002f00 */
        /* <DEDUP_REMOVED lines=10> */
[----:B---3--:R-:W-:-:S03]  /*17ea0*/  MOV R21, R5 ;  /* 0x0000000500157202 */ /* 0x008fc60000000f00 */
[----:B------:R-:W-:-:S03]  /*17eb0*/  IMAD.WIDE R8, R232, 0x2, R20 ;  /* 0x00000002e8087825 */ /* 0x000fc600078e0214 */
[C---:B------:R-:W-:Y:S02]  /*17ec0*/  IADD3 R91, P5, R8.reuse, 0x20, RZ ;  /* 0x00000020085b7810 */ /* 0x040fe40007fbe0ff */
[C---:B------:R-:W-:Y:S02]  /*17ed0*/  LOP3.LUT R29, R8.reuse, 0x380, RZ, 0xc0, !PT ;  /* 0x00000380081d7812 */ /* 0x040fe400078ec0ff */
[----:B------:R-:W-:Y:S01]  /*17ee0*/  IADD3 R93, P0, R8, 0x40, RZ ;  /* 0x00000040085d7810 */ /* 0x000fe20007f1e0ff */
[--C-:B------:R-:W-:Y:S01]  /*17ef0*/  IMAD.X R5, RZ, RZ, R9.reuse, P5 ;  /* 0x000000ffff057224 */ /* 0x100fe200028e0609 */
[----:B------:R-:W-:Y:S02]  /*17f00*/  LOP3.LUT R4, R91, 0x380, RZ, 0xc0, !PT ;  /* 0x000003805b047812 */ /* 0x000fe400078ec0ff */
[----:B------:R-:W-:Y:S01]  /*17f10*/  SHF.R.U64 R29, R29, 0x3, RZ ;  /* 0x000000031d1d7819 */ /* 0x000fe200000012ff */
[----:B------:R-:W-:Y:S01]  /*17f20*/  IMAD.X R7, RZ, RZ, R9, P0 ;  /* 0x000000ffff077224 */ /* 0x000fe200000e0609 */
[----:B------:R-:W-:-:S02]  /*17f30*/  LOP3.LUT R6, R93, 0x380, RZ, 0xc0, !PT ;  /* 0x000003805d067812 */ /* 0x000fc400078ec0ff */
[C---:B------:R-:W-:Y:S02]  /*17f40*/  IADD3 R95, P1, R8.reuse, 0x60, RZ ;  /* 0x00000060085f7810 */ /* 0x040fe40007f3e0ff */
[C---:B------:R-:W-:Y:S02]  /*17f50*/  IADD3 R97, P2, R8.reuse, 0x4000, RZ ;  /* 0x0000400008617810 */ /* 0x040fe40007f5e0ff */
        /* <DEDUP_REMOVED lines=10> */
[----:B------:R-:W-:-:S02]  /*18000*/  SHF.R.U64 R6, R6, 0x3, RZ ;  /* 0x0000000306067819 */ /* 0x000fc400000012ff */
[----:B------:R-:W-:Y:S02]  /*18010*/  LOP3.LUT R4, R4, R91, RZ, 0x3c, !PT ;  /* 0x0000005b04047212 */ /* 0x000fe400078e3cff */
[----:B------:R-:W-:Y:S02]  /*18020*/  LOP3.LUT R26, R101, 0x380, RZ, 0xc0, !PT ;  /* 0x00000380651a7812 */ /* 0x000fe400078ec0ff */
[----:B------:R-:W-:Y:S02]  /*18030*/  LOP3.LUT R12, R95, 0x380, RZ, 0xc0, !PT ;  /* 0x000003805f0c7812 */ /* 0x000fe400078ec0ff */
[----:B------:R-:W-:Y:S02]  /*18040*/  LOP3.LUT R14, R97, 0x380, RZ, 0xc0, !PT ;  /* 0x00000380610e7812 */ /* 0x000fe400078ec0ff */
[----:B------:R-:W-:Y:S02]  /*18050*/  MOV R91, R8 ;  /* 0x00000008005b7202 */ /* 0x000fe40000000f00 */
[----:B------:R-:W-:-:S02]  /*18060*/  LOP3.LUT R24, R99, 0x380, RZ, 0xc0, !PT ;  /* 0x0000038063187812 */ /* 0x000fc400078ec0ff */
[----:B------:R-:W-:Y:S02]  /*18070*/  LOP3.LUT R28, R103, 0x380, RZ, 0xc0, !PT ;  /* 0x00000380671c7812 */ /* 0x000fe400078ec0ff */
[----:B------:R-:W-:Y:S02]  /*18080*/  F2FP.BF16.F32.PACK_AB R8, R58, R11 ;  /* 0x0000000b3a08723e */ /* 0x000fe400000010ff */
[----:B------:R-:W-:Y:S02]  /*18090*/  LOP3.LUT R6, R6, R93, RZ, 0x3c, !PT ;  /* 0x0000005d06067212 */ /* 0x000fe400078e3cff */
[----:B------:R-:W-:Y:S02]  /*180a0*/  F2FP.BF16.F32.PACK_AB R9, R89, R90 ;  /* 0x0000005a5909723e */ /* 0x000fe400000010ff */
[----:B------:R-:W-:Y:S02]  /*180b0*/  F2FP.BF16.F32.PACK_AB R11, R87, R88 ;  /* 0x00000058570b723e */ /* 0x000fe400000010ff */
[----:B------:R-:W-:-:S02]  /*180c0*/  SHF.R.U64 R26, R26, 0x3, RZ ;  /* 0x000000031a1a7819 */ /* 0x000fc400000012ff */
[----:B------:R-:W-:Y:S01]  /*180d0*/  SHF.R.U64 R12, R12, 0x3, RZ ;  /* 0x000000030c0c7819 */ /* 0x000fe200000012ff */
[----:B------:R3:W-:Y:S01]  /*180e0*/  STSM.16.M88.4 [R91], R8 ;  /* 0x000000085b007844 */ /* 0x0007e20000000200 */
[----:B------:R-:W-:Y:S02]  /*180f0*/  SHF.R.U64 R14, R14, 0x3, RZ ;  /* 0x000000030e0e7819 */ /* 0x000fe400000012ff */
[----:B------:R-:W-:Y:S02]  /*18100*/  SHF.R.U64 R24, R24, 0x3, RZ ;  /* 0x0000000318187819 */ /* 0x000fe400000012ff */
[----:B------:R-:W-:Y:S02]  /*18110*/  SHF.R.U64 R28, R28, 0x3, RZ ;  /* 0x000000031c1c7819 */ /* 0x000fe400000012ff */
[----:B------:R-:W-:Y:S02]  /*18120*/  MOV R90, R4 ;  /* 0x00000004005a7202 */ /* 0x000fe40000000f00 */
[----:B------:R-:W-:-:S02]  /*18130*/  MOV R89, R6 ;  /* 0x0000000600597202 */ /* 0x000fc40000000f00 */
[----:B------:R-:W-:Y:S02]  /*18140*/  LOP3.LUT R26, R26, R101, RZ, 0x3c, !PT ;  /* 0x000000651a1a7212 */ /* 0x000fe400078e3cff */
[----:B------:R-:W-:Y:S01]  /*18150*/  F2FP.BF16.F32.PACK_AB R4, R50, R49 ;  /* 0x000000313204723e */ /* 0x000fe200000010ff */
[----:B------:R-:W-:Y:S01]  /*18160*/  IMAD.MOV.U32 R49, RZ, RZ, RZ ;  /* 0x000000ffff317224 */ /* 0x000fe200078e00ff */
[----:B------:R-:W-:Y:S02]  /*18170*/  F2FP.BF16.F32.PACK_AB R5, R85, R86 ;  /* 0x000000565505723e */ /* 0x000fe400000010ff */
[----:B------:R-:W-:Y:S02]  /*18180*/  F2FP.BF16.F32.PACK_AB R6, R57, R48 ;  /* 0x000000303906723e */ /* 0x000fe400000010ff */
[----:B------:R-:W-:Y:S02]  /*18190*/  F2FP.BF16.F32.PACK_AB R7, R83, R84 ;  /* 0x000000545307723e */ /* 0x000fe400000010ff */
[----:B------:R-:W-:-:S02]  /*181a0*/  LOP3.LUT R12, R12, R95, RZ, 0x3c, !PT ;  /* 0x0000005f0c0c7212 */ /* 0x000fc400078e3cff */
[----:B------:R-:W-:Y:S01]  /*181b0*/  LOP3.LUT R14, R14, R97, RZ, 0x3c, !PT ;  /* 0x000000610e0e7212 */ /* 0x000fe200078e3cff */
[----:B------:R-:W-:Y:S01]  /*181c0*/  STSM.16.M88.4 [R90], R4 ;  /* 0x000000045a007844 */ /* 0x000fe20000000200 */
[----:B---3--:R-:W-:Y:S02]  /*181d0*/  F2FP.BF16.F32.PACK_AB R8, R56, R47 ;  /* 0x0000002f3808723e */ /* 0x008fe400000010ff */
[----:B------:R-:W-:Y:S02]  /*181e0*/  F2FP.BF16.F32.PACK_AB R9, R81, R82 ;  /* 0x000000525109723e */ /* 0x000fe400000010ff */
[----:B------:R-:W-:Y:S02]  /*181f0*/  F2FP.BF16.F32.PACK_AB R10, R55, R46 ;  /* 0x0000002e370a723e */ /* 0x000fe400000010ff */
[----:B------:R-:W-:Y:S02]  /*18200*/  F2FP.BF16.F32.PACK_AB R11, R79, R80 ;  /* 0x000000504f0b723e */ /* 0x000fe400000010ff */
[----:B------:R-:W-:-:S02]  /*18210*/  LOP3.LUT R24, R24, R99, RZ, 0x3c, !PT ;  /* 0x0000006318187212 */ /* 0x000fc400078e3cff */
[----:B------:R-:W-:Y:S01]  /*18220*/  LOP3.LUT R28, R28, R103, RZ, 0x3c, !PT ;  /* 0x000000671c1c7212 */ /* 0x000fe200078e3cff */
[----:B------:R3:W-:Y:S01]  /*18230*/  STSM.16.M88.4 [R89], R8 ;  /* 0x0000000859007844 */ /* 0x0007e20000000200 */
[----:B------:R-:W-:Y:S02]  /*18240*/  MOV R58, R26 ;  /* 0x0000001a003a7202 */ /* 0x000fe40000000f00 */
[----:B------:R-:W-:Y:S02]  /*18250*/  MOV R88, R12 ;  /* 0x0000000c00587202 */ /* 0x000fe40000000f00 */
[----:B------:R-:W-:Y:S02]  /*18260*/  MOV R87, R14 ;  /* 0x0000000e00577202 */ /* 0x000fe40000000f00 */
[----:B------:R-:W-:Y:S02]  /*18270*/  F2FP.BF16.F32.PACK_AB R26, R51, R42 ;  /* 0x0000002a331a723e */ /* 0x000fe400000010ff */
[----:B------:R-:W-:-:S02]  /*18280*/  MOV R59, R24 ;  /* 0x00000018003b7202 */ /* 0x000fc40000000f00 */
[----:B------:R-:W-:Y:S02]  /*18290*/  F2FP.BF16.F32.PACK_AB R12, R54, R45 ;  /* 0x0000002d360c723e */ /* 0x000fe400000010ff */
[----:B------:R-:W-:Y:S02]  /*182a0*/  F2FP.BF16.F32.PACK_AB R13, R77, R78 ;  /* 0x0000004e4d0d723e */ /* 0x000fe400000010ff */
[----:B------:R-:W-:Y:S02]  /*182b0*/  F2FP.BF16.F32.PACK_AB R14, R53, R44 ;  /* 0x0000002c350e723e */ /* 0x000fe400000010ff */
[----:B------:R-:W-:Y:S02]  /*182c0*/  F2FP.BF16.F32.PACK_AB R15, R75, R76 ;  /* 0x0000004c4b0f723e */ /* 0x000fe400000010ff */
[----:B------:R-:W-:Y:S02]  /*182d0*/  MOV R42, R28 ;  /* 0x0000001c002a7202 */ /* 0x000fe40000000f00 */
[----:B------:R-:W-:Y:S01]  /*182e0*/  F2FP.BF16.F32.PACK_AB R24, R52, R43 ;  /* 0x0000002b3418723e */ /* 0x000fe200000010ff */
[----:B------:R-:W-:Y:S01]  /*182f0*/  STSM.16.M88.4 [R88], R12 ;  /* 0x0000000c58007844 */ /* 0x000fe20000000200 */
[----:B------:R-:W-:-:S02]  /*18300*/  F2FP.BF16.F32.PACK_AB R25, R73, R74 ;  /* 0x0000004a4919723e */ /* 0x000fc400000010ff */
[----:B------:R-:W-:Y:S02]  /*18310*/  F2FP.BF16.F32.PACK_AB R27, R71, R72 ;  /* 0x00000048471b723e */ /* 0x000fe400000010ff */
[----:B------:R-:W-:Y:S02]  /*18320*/  F2FP.BF16.F32.PACK_AB R28, R40, R31 ;  /* 0x0000001f281c723e */ /* 0x000fe400000010ff */
[----:B------:R-:W-:Y:S01]  /*18330*/  ISETP.NE.U32.AND P2, PT, RZ, UR4, PT ;  /* 0x00000004ff007c0c */ /* 0x000fe2000bf45070 */
[----:B------:R-:W-:Y:S01]  /*18340*/  STSM.16.M88.4 [R87], R24 ;  /* 0x0000001857007844 */ /* 0x000fe20000000200 */
[----:B---3--:R-:W-:Y:S02]  /*18350*/  IADD3 R8, P0, R220, UR4, RZ ;  /* 0x00000004dc087c10 */ /* 0x008fe4000ff1e0ff */
[----:B------:R-:W-:Y:S02]  /*18360*/  F2FP.BF16.F32.PACK_AB R29, R69, R70 ;  /* 0x00000046451d723e */ /* 0x000fe400000010ff */
[----:B------:R-:W-:-:S02]  /*18370*/  F2FP.BF16.F32.PACK_AB R31, R67, R68 ;  /* 0x00000044431f723e */ /* 0x000fc400000010ff */
[----:B------:R-:W-:Y:S02]  /*18380*/  F2FP.BF16.F32.PACK_AB R4, R39, R38 ;  /* 0x000000262704723e */ /* 0x000fe400000010ff */
[----:B------:R-:W-:Y:S01]  /*18390*/  F2FP.BF16.F32.PACK_AB R5, R61, R62 ;  /* 0x0000003e3d05723e */ /* 0x000fe200000010ff */
[----:B------:R-:W-:Y:S01]  /*183a0*/  STSM.16.M88.4 [R59], R28 ;  /* 0x0000001c3b007844 */ /* 0x000fe20000000200 */
[----:B------:R-:W-:Y:S02]  /*183b0*/  F2FP.BF16.F32.PACK_AB R6, R37, R36 ;  /* 0x000000242506723e */ /* 0x000fe400000010ff */
[----:B------:R-:W-:Y:S01]  /*183c0*/  F2FP.BF16.F32.PACK_AB R7, R151, R60 ;  /* 0x0000003c9707723e */ /* 0x000fe200000010ff */
[----:B------:R-:W-:Y:S01]  /*183d0*/  STSM.16.M88.4 [R58], R32 ;  /* 0x000000203a007844 */ /* 0x000fe20000000200 */
        /* <DEDUP_REMOVED lines=12> */
[----:B------:R-:W-:-:S03]  /*184a0*/  IMAD.IADD R11, R16, 0x1, R202 ;  /* 0x00000001100b7824 */ /* 0x000fc600078e02ca */
[----:B------:R4:W5:Y:S01]  /*184b0*/  @P0 LDG.E R47, desc[UR38][R220.64] ;  /* 0x00000026dc2f0981 */ /* 0x000962000c1e1900 */
[----:B---3--:R-:W-:Y:S01]  /*184c0*/  IMAD.WIDE R4, R11, 0x2, R20 ;  /* 0x000000020b047825 */ /* 0x008fe200078e0214 */
[----:B------:R-:W-:Y:S06]  /*184d0*/  @P0 BRA `(.L_x_7958) ;  /* 0x0000000000100947 */ /* 0x000fec0003800000 */
[----:B------:R-:W-:Y:S05]  /*184e0*/  @!P2 BRA `(.L_x_7958) ;  /* 0x00000000000ca947 */ /* 0x000fea0003800000 */
[----:B------:R-:W3:Y:S04]  /*184f0*/  LDG.E R6, desc[UR38][R8.64] ;  /* 0x0000002608067981 */ /* 0x000ee8000c1e1900 */
[----:B-----5:R-:W3:Y:S02]  /*18500*/  LDG.E R47, desc[UR38][R8.64+0x4] ;  /* 0x00000426082f7981 */ /* 0x020ee4000c1e1900 */
[----:B---3--:R-:W-:-:S07]  /*18510*/  IMAD.IADD R47, R47, 0x1, -R6 ;  /* 0x000000012f2f7824 */ /* 0x008fce00078e0a06 */
.L_x_7958:
[----:B------:R-:W-:Y:S01]  /*18520*/  SHF.R.S32.HI R48, RZ, 0x1f, R218 ;  /* 0x0000001fff307819 */ /* 0x000fe200000114da */
[----:B------:R-:W-:Y:S01]  /*18530*/  ULDC.64 UR4, c[0x0][0xb70] ;  /* 0x0002dc0000047ab9 */ /* 0x000fe20000000a00 */
[----:B----4-:R-:W-:Y:S01]  /*18540*/  IADD3 R9, P0, R4, 0x1000, RZ ;  /* 0x0000100004097810 */ /* 0x010fe20007f1e0ff */
[--C-:B-----5:R-:W-:Y:S01]  /*18550*/  IMAD.MOV.U32 R20, RZ, RZ, R49.reuse ;  /* 0x000000ffff147224 */ /* 0x120fe200078e0031 */
[----:B------:R-:W-:Y:S01]  /*18560*/  SHF.R.S32.HI R21, RZ, 0x1f, R49 ;  /* 0x0000001fff157819 */ /* 0x000fe20000011431 */
[----:B------:R-:W-:Y:S01]  /*18570*/  IMAD R11, R48, UR4, RZ ;  /* 0x00000004300b7c24 */ /* 0x000fe2000f8e02ff */
[----:B------:R-:W-:Y:S02]  /*18580*/  LOP3.LUT R8, R9, 0x380, RZ, 0xc0, !PT ;  /* 0x0000038009087812 */ /* 0x000fe400078ec0ff */
[----:B------:R-:W-:Y:S01]  /*18590*/  SEL R225, R225, RZ, !P2 ;  /* 0x000000ffe1e17207 */ /* 0x000fe20005000000 */
[----:B------:R-:W-:Y:S01]  /*185a0*/  IMAD.WIDE.U32 R6, R218, UR4, R20 ;  /* 0x00000004da067c25 */ /* 0x000fe2000f8e0014 */
[----:B------:R-:W-:-:S02]  /*185b0*/  SHF.R.U64 R8, R8, 0x3, RZ ;  /* 0x0000000308087819 */ /* 0x000fc400000012ff */
[----:B------:R-:W-:Y:S01]  /*185c0*/  SEL R51, R222, RZ, !P2 ;  /* 0x000000ffde337207 */ /* 0x000fe20005000000 */
[----:B------:R-:W-:Y:S01]  /*185d0*/  IMAD R11, R218, UR5, R11 ;  /* 0x00000005da0b7c24 */ /* 0x000fe2000f8e020b */
[----:B------:R-:W-:Y:S01]  /*185e0*/  ULDC.64 UR4, c[0x0][0xb78] ;  /* 0x0002de0000047ab9 */ /* 0x000fe20000000a00 */
[----:B------:R-:W-:Y:S01]  /*185f0*/  LOP3.LUT R8, R8, R9, RZ, 0x3c, !PT ;  /* 0x0000000908087212 */ /* 0x000fe200078e3cff */
[----:B------:R-:W-:Y:S01]  /*18600*/  IMAD R9, R225, UR4, RZ ;  /* 0x00000004e1097c24 */ /* 0x000fe2000f8e02ff */
[C---:B------:R-:W-:Y:S01]  /*18610*/  IADD3 R25, P2, R4.reuse, 0x3000, RZ ;  /* 0x0000300004197810 */ /* 0x040fe20007f5e0ff */
[----:B------:R-:W-:Y:S01]  /*18620*/  IMAD.IADD R7, R7, 0x1, R11 ;  /* 0x0000000107077824 */ /* 0x000fe200078e020b */
[----:B------:R-:W-:Y:S01]  /*18630*/  IADD3 R13, P1, R4, 0x2000, RZ ;  /* 0x00002000040d7810 */ /* 0x000fe20007f3e0ff */
[----:B------:R-:W-:Y:S01]  /*18640*/  IMAD R11, R224, 0x80, R213 ;  /* 0x00000080e00b7824 */ /* 0x000fe200078e02d5 */
[----:B------:R-:W-:Y:S01]  /*18650*/  LOP3.LUT R24, R25, 0x380, RZ, 0xc0, !PT ;  /* 0x0000038019187812 */ /* 0x000fe200078ec0ff */
[----:B------:R-:W-:Y:S01]  /*18660*/  IMAD.WIDE.U32 R6, R51, UR4, R6 ;  /* 0x0000000433067c25 */ /* 0x000fe2000f8e0006 */
[----:B------:R-:W-:-:S02]  /*18670*/  LOP3.LUT R12, R13, 0x380, RZ, 0xc0, !PT ;  /* 0x000003800d0c7812 */ /* 0x000fc400078ec0ff */
[----:B------:R-:W-:Y:S01]  /*18680*/  SHF.R.U64 R24, R24, 0x3, RZ ;  /* 0x0000000318187819 */ /* 0x000fe200000012ff */
[----:B------:R-:W-:Y:S01]  /*18690*/  IMAD R10, R51, UR5, R9 ;  /* 0x00000005330a7c24 */ /* 0x000fe2000f8e0209 */
[----:B------:R-:W-:Y:S01]  /*186a0*/  SHF.R.S32.HI R9, RZ, 0x1f, R11 ;  /* 0x0000001fff097819 */ /* 0x000fe2000001140b */
[----:B------:R-:W-:Y:S01]  /*186b0*/  ULDC.64 UR4, c[0x0][0xb40] ;  /* 0x0002d00000047ab9 */ /* 0x000fe20000000a00 */
[----:B------:R-:W-:Y:S02]  /*186c0*/  IADD3 R6, P4, R11, R6, RZ ;  /* 0x000000060b067210 */ /* 0x000fe40007f9e0ff */
[----:B------:R-:W-:Y:S02]  /*186d0*/  SHF.R.U64 R12, R12, 0x3, RZ ;  /* 0x000000030c0c7819 */ /* 0x000fe400000012ff */
[----:B------:R-:W-:Y:S02]  /*186e0*/  IADD3.X R9, R9, R7, R10, P4, !PT ;  /* 0x0000000709097210 */ /* 0x000fe400027fe40a */
[----:B------:R-:W-:-:S02]  /*186f0*/  LEA R44, P5, R6, UR4, 0x2 ;  /* 0x00000004062c7c11 */ /* 0x000fc4000f8a10ff */
[----:B------:R-:W-:Y:S01]  /*18700*/  LOP3.LUT R24, R24, R25, RZ, 0x3c, !PT ;  /* 0x0000001918187212 */ /* 0x000fe200078e3cff */
[----:B------:R-:W-:Y:S01]  /*18710*/  IMAD.X R25, RZ, RZ, R5, P2 ;  /* 0x000000ffff197224 */ /* 0x000fe200010e0605 */
[----:B------:R-:W-:Y:S01]  /*18720*/  LEA.HI.X R45, R6, UR5, R9, 0x2, P5 ;  /* 0x00000005062d7c11 */ /* 0x000fe2000a8f1409 */
[----:B------:R-:W-:Y:S01]  /*18730*/  IMAD.X R9, RZ, RZ, R5, P0 ;  /* 0x000000ffff097224 */ /* 0x000fe200000e0605 */
[----:B------:R-:W-:Y:S01]  /*18740*/  LOP3.LUT P0, RZ, R227, 0x3, RZ, 0xc0, !PT ;  /* 0x00000003e3ff7812 */ /* 0x000fe2000780c0ff */
[----:B------:R-:W-:Y:S01]  /*18750*/  VIADD R6, R11, 0x8 ;  /* 0x000000080b067836 */ /* 0x000fe20000000000 */
[C---:B------:R-:W-:Y:S01]  /*18760*/  IADD3 R29, P3, R4.reuse, 0x4000, RZ ;  /* 0x00004000041d7810 */ /* 0x040fe20007f7e0ff */
[----:B------:R-:W-:Y:S01]  /*18770*/  ULDC.64 UR4, c[0x0][0xaa0] ;  /* 0x0002a80000047ab9 */ /* 0x000fe20000000a00 */
        /* <DEDUP_REMOVED lines=45> */
[----:B------:R-:W-:-:S04]  /*18a50*/  IMAD.WIDE.U32 R20, R49, UR4, R20 ;  /* 0x0000000431147c25 */ /* 0x000fc8000f8e0014 */
[----:B------:R-:W-:Y:S01]  /*18a60*/  IMAD R49, R49, UR5, R46 ;  /* 0x0000000531317c24 */ /* 0x000fe2000f8e022e */
[----:B------:R-:W-:Y:S01]  /*18a70*/  ULDC.64 UR4, c[0x0][0xae0] ;  /* 0x0002b80000047ab9 */ /* 0x000fe20000000a00 */
[----:B------:R-:W-:Y:S02]  /*18a80*/  IMAD R47, R224, -0x80, R47 ;  /* 0xffffff80e02f7824 */ /* 0x000fe400078e022f */
[----:B------:R-:W-:Y:S02]  /*18a90*/  IMAD.IADD R21, R21, 0x1, R49 ;  /* 0x0000000115157824 */ /* 0x000fe400078e0231 */
[----:B---3--:R-:W-:Y:S01]  /*18aa0*/  IMAD R3, R48, UR4, RZ ;  /* 0x0000000430037c24 */ /* 0x008fe2000f8e02ff */
[----:B------:R-:W-:Y:S01]  /*18ab0*/  ISETP.GE.AND P3, PT, R18, R47, PT ;  /* 0x0000002f1200720c */ /* 0x000fe20003f66270 */
[----:B------:R-:W-:-:S04]  /*18ac0*/  IMAD.WIDE.U32 R20, R218, UR4, R20 ;  /* 0x00000004da147c25 */ /* 0x000fc8000f8e0014 */
[----:B------:R-:W-:Y:S01]  /*18ad0*/  IMAD R3, R218, UR5, R3 ;  /* 0x00000005da037c24 */ /* 0x000fe2000f8e0203 */
[----:B------:R-:W-:Y:S01]  /*18ae0*/  ULDC.64 UR4, c[0x0][0xae8] ;  /* 0x0002ba0000047ab9 */ /* 0x000fe20000000a00 */
[----:B----4-:R-:W-:Y:S02]  /*18af0*/  VIADD R0, R2, 0x28820 ;  /* 0x0002882002007836 */ /* 0x010fe40000000000 */
[----:B------:R-:W-:Y:S02]  /*18b00*/  IMAD R44, R225, UR4, RZ ;  /* 0x00000004e12c7c24 */ /* 0x000fe4000f8e02ff */
[----:B------:R-:W-:Y:S01]  /*18b10*/  IMAD.IADD R21, R21, 0x1, R3 ;  /* 0x0000000115157824 */ /* 0x000fe200078e0203 */
[----:B------:R-:W-:Y:S01]  /*18b20*/  PRMT R0, RZ, 0x654, R0 ;  /* 0x00000654ff007816 */ /* 0x000fe20000000000 */
[----:B------:R-:W-:Y:S01]  /*18b30*/  IMAD R3, R51, UR5, R44 ;  /* 0x0000000533037c24 */ /* 0x000fe2000f8e022c */
[-C--:B------:R-:W-:Y:S02]  /*18b40*/  ISETP.GE.AND P0, PT, R188, R47.reuse, PT ;  /* 0x0000002fbc00720c */ /* 0x080fe40003f06270 */
[-C--:B------:R-:W-:Y:S01]  /*18b50*/  ISETP.GE.AND P1, PT, R187, R47.reuse, PT ;  /* 0x0000002fbb00720c */ /* 0x080fe20003f26270 */
[----:B0-----:R0:W-:Y:S01]  /*18b60*/  SYNCS.ARRIVE.TRANS64.RED.A1T0 RZ, [R0+URZ], RZ ;  /* 0x000000ff00ff79a7 */ /* 0x0011e2000810043f */
[----:B------:R-:W-:Y:S01]  /*18b70*/  ISETP.GE.AND P2, PT, R189, R47, PT ;  /* 0x0000002fbd00720c */ /* 0x000fe20003f46270 */
[----:B------:R-:W-:Y:S01]  /*18b80*/  IMAD.WIDE.U32 R46, R51, UR4, R20 ;  /* 0x00000004332e7c25 */ /* 0x000fe2000f8e0014 */
[----:B------:R-:W-:Y:S03]  /*18b90*/  BSSY B1, `(.L_x_7959) ;  /* 0x0000013000017945 */ /* 0x000fe60003800000 */
[----:B------:R-:W-:-:S04]  /*18ba0*/  IMAD.WIDE R44, R224, 0x80, R18 ;  /* 0x00000080e02c7825 */ /* 0x000fc800078e0212 */
[----:B------:R-:W-:Y:S01]  /*18bb0*/  IMAD.IADD R51, R47, 0x1, R3 ;  /* 0x000000012f337824 */ /* 0x000fe200078e0203 */
[----:B0-----:R-:W-:Y:S06]  /*18bc0*/  @P3 BRA `(.L_x_7960) ;  /* 0x00000000003c3947 */ /* 0x001fec0003800000 */
        /* <DEDUP_REMOVED lines=15> */
.L_x_7960:
[----:B------:R-:W-:Y:S05]  /*18cc0*/  BSYNC B1 ;  /* 0x0000000000017941 */ /* 0x000fea0003800000 */
.L_x_7959:
[----:B------:R-:W-:Y:S04]  /*18cd0*/  BSSY B1, `(.L_x_7961) ;  /* 0x0000013000017945 */ /* 0x000fe80003800000 */
[----:B------:R-:W-:Y:S05]  /*18ce0*/  @P0 BRA `(.L_x_7962) ;  /* 0x0000000000440947 */ /* 0x000fea0003800000 */
[----:B------:R-:W-:Y:S01]  /*18cf0*/  IADD3 R3, P0, R44, 0x20, RZ ;  /* 0x000000202c037810 */ /* 0x000fe20007f1e0ff */
[----:B------:R-:W-:Y:S01]  /*18d00*/  ULDC.64 UR6, c[0x0][0xad8] ;  /* 0x0002b60000067ab9 */ /* 0x000fe20000000a00 */
[----:B0----5:R-:W-:Y:S01]  /*18d10*/  IMAD.MOV.U32 R4, RZ, RZ, R46 ;  /* 0x000000ffff047224 */ /* 0x021fe200078e002e */
        /* <DEDUP_REMOVED lines=14> */
.L_x_7962:
[----:B------:R-:W-:Y:S05]  /*18e00*/  BSYNC B1 ;  /* 0x0000000000017941 */ /* 0x000fea0003800000 */
.L_x_7961:
        /* <DEDUP_REMOVED lines=19> */
.L_x_7964:
[----:B------:R-:W-:Y:S05]  /*18f40*/  BSYNC B1 ;  /* 0x0000000000017941 */ /* 0x000fea0003800000 */
.L_x_7963:
[----:B------:R-:W-:Y:S05]  /*18f50*/  @P2 BRA `(.L_x_7965) ;  /* 0x0000000800a82947 */ /* 0x000fea0003800000 */
[----:B------:R-:W-:Y:S01]  /*18f60*/  IADD3 R3, P0, R44, 0x60, RZ ;  /* 0x000000602c037810 */ /* 0x000fe20007f1e0ff */
[----:B------:R-:W-:Y:S01]  /*18f70*/  ULDC.64 UR6, c[0x0][0xad8] ;  /* 0x0002b60000067ab9 */ /* 0x000fe20000000a00 */
[----:B0----5:R-:W-:Y:S01]  /*18f80*/  IMAD.MOV.U32 R4, RZ, RZ, R46 ;  /* 0x000000ffff047224 */ /* 0x021fe200078e002e */
        /* <DEDUP_REMOVED lines=16> */
.L_x_7957:
        /* <DEDUP_REMOVED lines=15> */
[----:B------:R-:W-:Y:S01]  /*19180*/  ISETP.GT.AND P2, PT, R233, 0x7f, PT ;  /* 0x0000007fe900780c */ /* 0x000fe20003f44270 */
[----:B------:R-:W-:-:S12]  /*19190*/  @P1 BRA `(.L_x_7966) ;  /* 0x0000000000101947 */ /* 0x000fd80003800000 */
[----:B------:R-:W-:Y:S05]  /*191a0*/  @!P0 BRA `(.L_x_7966) ;  /* 0x00000000000c8947 */ /* 0x000fea0003800000 */
[----:B------:R-:W4:Y:S04]  /*191b0*/  LDG.E R0, desc[UR38][R4.64] ;  /* 0x0000002604007981 */ /* 0x000f28000c1e1900 */
[----:B-----5:R-:W4:Y:S02]  /*191c0*/  LDG.E R3, desc[UR38][R4.64+0x4] ;  /* 0x0000042604037981 */ /* 0x020f24000c1e1900 */
[----:B----4-:R-:W-:-:S07]  /*191d0*/  IMAD.IADD R3, R3, 0x1, -R0 ;  /* 0x0000000103037824 */ /* 0x010fce00078e0a00 */
.L_x_7966:
[----:B------:R-:W-:Y:S01]  /*191e0*/  BSSY B1, `(.L_x_7967) ;  /* 0x000001c000017945 */ /* 0x000fe20003800000 */
[----:B------:R-:W-:Y:S02]  /*191f0*/  SHF.R.S32.HI R10, RZ, 0x1f, R218 ;  /* 0x0000001fff0a7819 */ /* 0x000fe400000114da */
[----:B------:R-:W-:Y:S02]  /*19200*/  SEL R11, R222, RZ, !P0 ;  /* 0x000000ffde0b7207 */ /* 0x000fe40004000000 */
[----:B------:R-:W-:Y:S02]  /*19210*/  SEL R225, R225, RZ, !P0 ;  /* 0x000000ffe1e17207 */ /* 0x000fe40004000000 */
[----:B-----5:R-:W-:Y:S01]  /*19220*/  SHF.R.S32.HI R8, RZ, 0x1f, R9 ;  /* 0x0000001fff087819 */ /* 0x020fe20000011409 */
[----:B------:R-:W-:Y:S06]  /*19230*/  @P2 BRA `(.L_x_7968) ;  /* 0x0000000000582947 */ /* 0x000fec0003800000 */
[----:B---3--:R-:W3:Y:S02]  /*19240*/  S2R R5, SR_TID.X ;  /* 0x0000000000057919 */ /* 0x008ee40000002100 */
[----:B---3--:R-:W-:-:S04]  /*19250*/  IMAD R0, R224, 0x80, R5 ;  /* 0x00000080e0007824 */ /* 0x008fc800078e0205 */
        /* <DEDUP_REMOVED lines=20> */
.L_x_7968:
[----:B------:R-:W-:Y:S05]  /*193a0*/  BSYNC B1 ;  /* 0x0000000000017941 */ /* 0x000fea0003800000 */
.L_x_7967:
[----:B------:R-:W-:Y:S01]  /*193b0*/  ULDC.64 UR4, c[0x0][0xaa0] ;  /* 0x0002a80000047ab9 */ /* 0x000fe20000000a00 */
[----:B---3--:R-:W-:Y:S01]  /*193c0*/  IMAD.MOV.U32 R4, RZ, RZ, R16 ;  /* 0x000000ffff047224 */ /* 0x008fe200078e0010 */
[----:B------:R-:W-:Y:S01]  /*193d0*/  BSSY B1, `(.L_x_7969) ;  /* 0x0000028000017945 */ /* 0x000fe20003800000 */
[----:B----4-:R-:W-:Y:S02]  /*193e0*/  IMAD.MOV.U32 R5, RZ, RZ, R17 ;  /* 0x000000ffff057224 */ /* 0x010fe400078e0011 */
        /* <DEDUP_REMOVED lines=8> */
[----:B------:R-:W-:Y:S01]  /*19470*/  IMAD R7, R218, UR5, R7 ;  /* 0x00000005da077c24 */ /* 0x000fe2000f8e0207 */
        /* <DEDUP_REMOVED lines=29> */
.L_x_7970:
[----:B------:R-:W-:Y:S05]  /*19650*/  BSYNC B1 ;  /* 0x0000000000017941 */ /* 0x000fea0003800000 */
.L_x_7969:
        /* <DEDUP_REMOVED lines=17> */
[----:B------:R4:W-:Y:S04]  /*19770*/  @!P3 STG.E.128 desc[UR38][R12.64], RZ ;  /* 0x000000ff0c00b986 */ /* 0x0009e8000c101d26 */
[----:B------:R4:W-:Y:S02]  /*19780*/  @!P4 STG.E.128 desc[UR38][R12.64+0x80], RZ ;  /* 0x000080ff0c00c986 */ /* 0x0009e4000c101d26 */
.L_x_7972:
[----:B------:R-:W-:Y:S05]  /*19790*/  BSYNC B1 ;  /* 0x0000000000017941 */ /* 0x000fea0003800000 */
.L_x_7971:
        /* <DEDUP_REMOVED lines=14> */
[----:B---34-:R-:W-:Y:S01]  /*19880*/  LEA R12, P0, R4, UR6, 0x1 ;  /* 0x00000006040c7c11 */ /* 0x018fe2000f8008ff */
[----:B------:R-:W-:-:S05]  /*19890*/  IMAD.IADD R3, R5, 0x1, R3 ;  /* 0x0000000105037824 */ /* 0x000fca00078e0203 */
[----:B------:R-:W-:-:S05]  /*198a0*/  LEA.HI.X R13, R4, UR7, R3, 0x1, P0 ;  /* 0x00000007040d7c11 */ /* 0x000fca00080f0c03 */
[----:B------:R3:W-:Y:S04]  /*198b0*/  @!P2 STG.E.128 desc[UR38][R12.64], RZ ;  /* 0x000000ff0c00a986 */ /* 0x0007e8000c101d26 */
[----:B------:R3:W-:Y:S02]  /*198c0*/  @!P3 STG.E.128 desc[UR38][R12.64+0x80], RZ ;  /* 0x000080ff0c00b986 */ /* 0x0007e4000c101d26 */
.L_x_7974:
[----:B------:R-:W-:Y:S05]  /*198d0*/  BSYNC B1 ;  /* 0x0000000000017941 */ /* 0x000fea0003800000 */
.L_x_7973:
        /* <DEDUP_REMOVED lines=18> */
.L_x_7965:
[----:B------:R-:W-:Y:S05]  /*19a00*/  BSYNC B0 ;  /* 0x0000000000007941 */ /* 0x000fea0003800000 */
.L_x_7956:
[----:B------:R-:W-:Y:S02]  /*19a10*/  ULDC UR4, c[0x0][0xc14] ;  /* 0x0003050000047ab9 */ /* 0x000fe40000000800 */
[----:B--2---:R-:W-:-:S13]  /*19a20*/  ISETP.GE.AND P0, PT, R195, UR4, PT ;  /* 0x00000004c3007c0c */ /* 0x004fda000bf06270 */
[----:B------:R-:W-:Y:S05]  /*19a30*/  @!P0 BRA `(.L_x_7975) ;  /* 0xfffffe7400b48947 */ /* 0x000fea000383ffff */
[----:B------:R-:W-:Y:S05]  /*19a40*/  BRA `(.L_x_7754) ;  /* 0x0000005c00ac7947 */ /* 0x000fea0003800000 */
.L_x_7752:
[----:B------:R-:W-:-:S08]  /*19a50*/  NOP ;  /* 0x0000000000007918 */ /* 0x000fd00000000000 */
[----:B--2---:R-:W0:-:S00]  /*19a60*/  USETMAXREG.DEALLOC.CTAPOOL 0x18 ;  /* 0x00000018000079c8 */ /* 0x004e0000080e0500 */
        /* <DEDUP_REMOVED lines=59> */
.L_x_7980:
        /* <DEDUP_REMOVED lines=16> */
.L_x_7979:
[----:B------:R-:W-:Y:S05]  /*19f20*/  BSYNC B0 ;  /* 0x0000000000007941 */ /* 0x000fea0003800000 */
.L_x_7978:
        /* <DEDUP_REMOVED lines=25> */
.L_x_7976:
        /* <DEDUP_REMOVED lines=20> */
.L_x_7981:
        /* <DEDUP_REMOVED lines=56> */
.L_x_7977:
[----:B------:R-:W-:Y:S02]  /*1a580*/  IMAD.MOV.U32 R17, RZ, RZ, RZ ;  /* 0x000000ffff117224 */ /* 0x000fe400078e00ff */
[----:B------:R-:W-:Y:S02]  /*1a590*/  IMAD.U32 R16, RZ, RZ, UR6 ;  /* 0x00000006ff107e24 */ /* 0x000fe4000f8e00ff */
[----:B------:R-:W-:-:S07]  /*1a5a0*/  IMAD.MOV.U32 R18, RZ, RZ, RZ ;  /* 0x000000ffff127224 */ /* 0x000fce00078e00ff */
.L_x_7982:
        /* <DEDUP_REMOVED lines=22> */
[----:B------:R-:W-:Y:S01]  /*1a710*/  ULDC.64 UR40, c[0x0][0x198] ;  /* 0x0000660000287ab9 */ /* 0x000fe20000000a00 */
[----:B------:R-:W-:Y:S02]  /*1a720*/  ULDC UR36, c[0x0][0xc] ;  /* 0x0000030000247ab9 */ /* 0x000fe40000000800 */
[----:B------:R-:W-:Y:S02]  /*1a730*/  LOP3.LUT R2, R2, 0xfffffffd, RZ, 0xc0, !PT ;  /* 0xfffffffd02027812 */ /* 0x000fe400078ec0ff */
[----:B--2---:R-:W-:Y:S02]  /*1a740*/  LOP3.LUT R3, R4, 0x2, RZ, 0xfc, !PT ;  /* 0x0000000204037812 */ /* 0x004fe400078efcff */
[----:B------:R-:W1:Y:S03]  /*1a750*/  S2R R4, SR_TID.X ;  /* 0x0000000000047919 */ /* 0x000e660000002100 */
[----:B------:R2:W-:Y:S04]  /*1a760*/  STL [R1+0x2c], R3 ;  /* 0x00002c0301007387 */ /* 0x0005e80000100800 */
[----:B------:R2:W-:Y:S04]  /*1a770*/  STL [R1+0xc], RZ ;  /* 0x00000cff01007387 */ /* 0x0005e80000100800 */
[----:B------:R2:W-:Y:S04]  /*1a780*/  STL [R1+0x10], R0 ;  /* 0x0000100001007387 */ /* 0x0005e80000100800 */
        /* <DEDUP_REMOVED lines=9> */
.L_x_8072:
[----:B--23--:R-:W1:Y:S02]  /*1a820*/  LDC.64 R2, c[0x0][0xc60] ;  /* 0x00031800ff027b82 */ /* 0x00ce640000000a00 */
        /* <DEDUP_REMOVED lines=56> */
.L_x_7984:
        /* <DEDUP_REMOVED lines=14> */
.L_x_7985:
[----:B------:R-:W-:Y:S05]  /*1ac90*/  @!P3 BRA `(.L_x_7986) ;  /* 0x00000000000cb947 */ /* 0x000fea0003800000 */
[----:B------:R-:W2:Y:S04]  /*1aca0*/  LDG.E R9, desc[UR38][R6.64] ;  /* 0x0000002606097981 */ /* 0x000ea8000c1e1900 */
[----:B------:R-:W2:Y:S02]  /*1acb0*/  LDG.E R6, desc[UR38][R6.64+0x4] ;  /* 0x0000042606067981 */ /* 0x000ea4000c1e1900 */
[----:B--2---:R-:W-:-:S07]  /*1acc0*/  IMAD.IADD R9, R6, 0x1, -R9 ;  /* 0x0000000106097824 */ /* 0x004fce00078e0a09 */
.L_x_7986:
[----:B01----:R-:W2:Y:S01]  /*1acd0*/  @P1 LDG.E R2, desc[UR38][R4.64] ;  /* 0x0000002604021981 */ /* 0x003ea2000c1e1900 */
        /* <DEDUP_REMOVED lines=8> */
[----:B------:R-:W-:-:S05]  /*1ad60*/  VIADD R2, R2, 0x7f ;  /* 0x0000007f02027836 */ /* 0x000fca0000000000 */
[----:B------:R-:W-:-:S04]  /*1ad70*/  SHF.R.S32.HI R3, RZ, 0x1f, R2 ;  /* 0x0000001fff037819 */ /* 0x000fc80000011402 */
[----:B------:R-:W-:Y:S02]  /*1ad80*/  LEA.HI R3, R3, R2, RZ, 0x7 ;  /* 0x0000000203037211 */ /* 0x000fe400078f38ff */
[----:B------:R-:W-:-:S04]  /*1ad90*/  SHF.R.S32.HI R2, RZ, 0x1f, R10 ;  /* 0x0000001fff027819 */ /* 0x000fc8000001140a */
[----:B------:R-:W-:Y:S02]  /*1ada0*/  LEA.HI R2, R2, R10, RZ, 0x7 ;  /* 0x0000000a02027211 */ /* 0x000fe400078f38ff */
[----:B------:R-:W-:Y:S02]  /*1adb0*/  SHF.R.S32.HI R3, RZ, 0x7, R3 ;  /* 0x00000007ff037819 */ /* 0x000fe40000011403 */
[----:B------:R-:W-:-:S04]  /*1adc0*/  SHF.R.S32.HI R2, RZ, 0x7, R2 ;  /* 0x00000007ff027819 */ /* 0x000fc80000011402 */
[----:B------:R-:W-:Y:S01]  /*1add0*/  VIMNMX R6, R3, R2, PT ;  /* 0x0000000203067248 */ /* 0x000fe20003fe0100 */
[----:B------:R-:W-:-:S04]  /*1ade0*/  IMAD.MOV R3, RZ, RZ, -R9 ;  /* 0x000000ffff037224 */ /* 0x000fc800078e0a09 */
[----:B------:R-:W-:Y:S01]  /*1adf0*/  IMAD R2, R6, 0x80, -R9 ;  /* 0x0000008006027824 */ /* 0x000fe200078e0a09 */
[----:B------:R-:W-:-:S04]  /*1ae00*/  VIMNMX R3, RZ, R3, !PT ;  /* 0x00000003ff037248 */ /* 0x000fc80007fe0100 */
[----:B------:R-:W-:-:S04]  /*1ae10*/  VIMNMX R0, R2, R0, PT ;  /* 0x0000000002007248 */ /* 0x000fc80003fe0100 */
[----:B------:R-:W-:Y:S01]  /*1ae20*/  ISETP.GT.AND P0, PT, R0, R3, PT ;  /* 0x000000030000720c */ /* 0x000fe20003f04270 */
[----:B------:R0:W-:-:S12]  /*1ae30*/  STL [R1+0x20], R6 ;  /* 0x0000200601007387 */ /* 0x0001d80000100800 */
[----:B------:R-:W-:Y:S01]  /*1ae40*/  @P0 VIADD R2, R0, 0x7f ;  /* 0x0000007f00020836 */ /* 0x000fe20000000000 */
[----:B------:R-:W-:-:S04]  /*1ae50*/  SHF.R.U32.HI R0, RZ, 0x7, R3 ;  /* 0x00000007ff007819 */ /* 0x000fc80000011603 */
[----:B------:R-:W-:Y:S01]  /*1ae60*/  @P0 SHF.R.S32.HI R3, RZ, 0x1f, R2 ;  /* 0x0000001fff030819 */ /* 0x000fe20000011402 */
[----:B------:R-:W-:-:S03]  /*1ae70*/  IMAD.MOV.U32 R4, RZ, RZ, R0 ;  /* 0x000000ffff047224 */ /* 0x000fc600078e0000 */
[----:B------:R-:W-:-:S04]  /*1ae80*/  @P0 LEA.HI R2, R3, R2, RZ, 0x7 ;  /* 0x0000000203020211 */ /* 0x000fc800078f38ff */
[----:B------:R-:W-:-:S04]  /*1ae90*/  @P0 SHF.R.S32.HI R4, RZ, 0x7, R2 ;  /* 0x00000007ff040819 */ /* 0x000fc80000011402 */
        /* <DEDUP_REMOVED lines=12> */
.L_x_8190:
[----:B------:R-:W-:-:S03]  /*1af60*/  UMOV UR4, 0xffffffff ;  /* 0xffffffff00047882 */ /* 0x000fc60000000000 */
[----:B------:R-:W-:Y:S05]  /*1af70*/  BRA.DIV UR4, `(.L_x_7990) ;  /* 0x0000006204b87947 */ /* 0x000fea000b800000 */
[----:B------:R-:W-:-:S13]  /*1af80*/  ELECT P6, URZ, PT ;  /* 0x00000000003f782f */ /* 0x000fda00038c0000 */
.L_x_8193:
        /* <DEDUP_REMOVED lines=12> */
.L_x_8194:
[----:B------:R-:W-:Y:S05]  /*1b050*/  BSYNC B1 ;  /* 0x0000000000017941 */ /* 0x000fea0003800000 */
.L_x_7991:
        /* <DEDUP_REMOVED lines=8> */
.L_x_8195:
        /* <DEDUP_REMOVED lines=11> */
.L_x_7996:
        /* <DEDUP_REMOVED lines=24> */
.L_x_8196:
        /* <DEDUP_REMOVED lines=10> */
.L_x_7998:
        /* <DEDUP_REMOVED lines=20> */
.L_x_7994:
[----:B------:R-:W-:Y:S05]  /*1b4f0*/  BSYNC B1 ;  /* 0x0000000000017941 */ /* 0x000fea0003800000 */
.L_x_7993:
[----:B0-----:R-:W2:Y:S04]  /*1b500*/  LDL.LU R5, [R1+0xc] ;  /* 0x00000c0001057983 */ /* 0x001ea80000300800 */
        /* <DEDUP_REMOVED lines=15> */
.L_x_8005:
        /* <DEDUP_REMOVED lines=9> */
.L_x_8197:
        /* <DEDUP_REMOVED lines=11> */
.L_x_8002:
        /* <DEDUP_REMOVED lines=22> */
.L_x_8198:
        /* <DEDUP_REMOVED lines=8> */
.L_x_8004:
        /* <DEDUP_REMOVED lines=19> */
.L_x_8000:
[----:B------:R-:W-:Y:S05]  /*1ba50*/  BSYNC B1 ;  /* 0x0000000000017941 */ /* 0x000fea0003800000 */
.L_x_7999:
        /* <DEDUP_REMOVED lines=13> */
.L_x_7988:
[----:B------:R-:W-:Y:S05]  /*1bb30*/  BSYNC B0 ;  /* 0x0000000000007941 */ /* 0x000fea0003800000 */
.L_x_7987:
        /* <DEDUP_REMOVED lines=23> */
.L_x_8007:
        /* <DEDUP_REMOVED lines=23> */
.L_x_8009:
        /* <DEDUP_REMOVED lines=20> */
.L_x_8011:
        /* <DEDUP_REMOVED lines=16> */
.L_x_8010:
[----:B------:R-:W2:Y:S01]  /*1c060*/  LDL.LU R2, [R1+0x24] ;  /* 0x0000240001027983 */ /* 0x000ea20000300800 */
[----:B------:R-:W-:-:S03]  /*1c070*/  ULDC.64 UR4, c[0x0][0x9f8] ;  /* 0x00027e0000047ab9 */ /* 0x000fc60000000a00 */
[----:B------:R-:W3:Y:S04]  /*1c080*/  LDL.LU R0, [R1+0x28] ;  /* 0x0000280001007983 */ /* 0x000ee80000300800 */
[----:B------:R-:W4:Y:S04]  /*1c090*/  LDL.LU R4, [R1+0x38] ;  /* 0x0000380001047983 */ /* 0x000f280000300800 */
[----:B------:R-:W4:Y:S01]  /*1c0a0*/  LDL.LU R6, [R1+0x1c] ;  /* 0x00001c0001067983 */ /* 0x000f220000300800 */
[----:B------:R-:W-:-:S04]  /*1c0b0*/  ISETP.NE.U32.AND P0, PT, RZ, UR4, PT ;  /* 0x00000004ff007c0c */ /* 0x000fc8000bf05070 */
[----:B------:R-:W-:Y:S01]  /*1c0c0*/  ISETP.NE.AND.EX P0, PT, RZ, UR5, PT, P0 ;  /* 0x00000005ff007c0c */ /* 0x000fe2000bf05300 */
[----:B0-----:R-:W0:Y:S01]  /*1c0d0*/  S2R R7, SR_TID.X ;  /* 0x0000000000077919 */ /* 0x001e220000002100 */
[----:B------:R-:W-:Y:S01]  /*1c0e0*/  IMAD.MOV.U32 R5, RZ, RZ, R18 ;  /* 0x000000ffff057224 */ /* 0x000fe200078e0012 */
        /* <DEDUP_REMOVED lines=17> */
[----:B0-----:R-:W-:-:S05]  /*1c200*/  @P0 IMAD.HI.U32 R2, R18, R2, RZ ;  /* 0x0000000212020227 */ /* 0x001fca00078e00ff */
[----:B-1----:R-:W-:Y:S02]  /*1c210*/  @P0 SHF.R.U32.HI R5, RZ, R4, R2 ;  /* 0x00000004ff050219 */ /* 0x002fe40000011602 */
[----:B------:R-:W-:-:S04]  /*1c220*/  ISETP.NE.U32.AND P0, PT, RZ, UR4, PT ;  /* 0x00000004ff007c0c */ /* 0x000fc8000bf05070 */
[----:B------:R-:W-:-:S04]  /*1c230*/  ISETP.NE.AND.EX P0, PT, RZ, UR5, PT, P0 ;  /* 0x00000005ff007c0c */ /* 0x000fc8000bf05300 */
[----:B------:R-:W-:-:S09]  /*1c240*/  SEL R2, R6, RZ, !P0 ;  /* 0x000000ff06027207 */ /* 0x000fd20004000000 */
.L_x_8012:
        /* <DEDUP_REMOVED lines=16> */
.L_x_8013:
        /* <DEDUP_REMOVED lines=18> */
.L_x_8201:
[----:B------:R-:W-:Y:S01]  /*1c470*/  UMOV UR4, 0xffffffff ;  /* 0xffffffff00047882 */ /* 0x000fe20000000000 */
[----:B------:R-:W-:Y:S02]  /*1c480*/  SHF.R.S32.HI R17, RZ, 0x1f, R0 ;  /* 0x0000001fff117819 */ /* 0x000fe40000011400 */
[----:B------:R-:W-:Y:S05]  /*1c490*/  BRA.DIV UR4, `(.L_x_8015) ;  /* 0x0000005204287947 */ /* 0x000fea000b800000 */
[----:B------:R-:W-:-:S13]  /*1c4a0*/  ELECT P6, URZ, PT ;  /* 0x00000000003f782f */ /* 0x000fda00038c0000 */
.L_x_8204:
        /* <DEDUP_REMOVED lines=21> */
.L_x_8017:
        /* <DEDUP_REMOVED lines=9> */
.L_x_8205:
        /* <DEDUP_REMOVED lines=11> */
.L_x_8019:
        /* <DEDUP_REMOVED lines=27> */
.L_x_8016:
        /* <DEDUP_REMOVED lines=39> */
.L_x_8206:
[----:B------:R-:W-:Y:S05]  /*1cb60*/  BSYNC B0 ;  /* 0x0000000000007941 */ /* 0x000fea0003800000 */
.L_x_8020:
        /* <DEDUP_REMOVED lines=34> */
[----:B------:R-:W-:-:S04]  /*1cd90*/  IMAD.MOV.U32 R10, RZ, RZ, R3 ;  /* 0x000000ffff0a7224 */ /* 0x000fc800078e0003 */
[----:B------:R-:W-:-:S04]  /*1cda0*/  IMAD.WIDE.U32 R10, R0, UR4, R10 ;  /* 0x00000004000a7c25 */ /* 0x000fc8000f8e000a */
[----:B------:R-:W-:Y:S01]  /*1cdb0*/  IMAD.IADD R7, R7, 0x1, R11 ;  /* 0x0000000107077824 */ /* 0x000fe200078e020b */
[----:B------:R-:W-:-:S04]  /*1cdc0*/  LEA R8, P0, R10, R8, 0x2 ;  /* 0x000000080a087211 */ /* 0x000fc800078010ff */
[----:B------:R-:W-:Y:S01]  /*1cdd0*/  LEA.HI.X R9, R10, R9, R7, 0x2, P0 ;  /* 0x000000090a097211 */ /* 0x000fe200000f1407 */
[----:B------:R-:W-:-:S04]  /*1cde0*/  IMAD.MOV R7, RZ, RZ, -R3 ;  /* 0x000000ffff077224 */ /* 0x000fc800078e0a03 */
[----:B------:R0:W5:Y:S01]  /*1cdf0*/  LDG.E R3, desc[UR38][R8.64] ;  /* 0x0000002608037981 */ /* 0x000162000c1e1900 */
[----:B------:R-:W-:-:S07]  /*1ce00*/  IMAD R7, R14, R7, R2 ;  /* 0x000000070e077224 */ /* 0x000fce00078e0202 */
.L_x_8028:
[----:B0-----:R-:W0:Y:S01]  /*1ce10*/  S2R R9, SR_CgaCtaId ;  /* 0x0000000000097919 */ /* 0x001e220000008800 */
[----:B------:R-:W-:-:S04]  /*1ce20*/  MOV R8, 0x400 ;  /* 0x0000040000087802 */ /* 0x000fc80000000f00 */
[----:B0-----:R-:W-:Y:S02]  /*1ce30*/  LEA R8, R9, R8, 0x18 ;  /* 0x0000000809087211 */ /* 0x001fe400078ec0ff */
[----:B------:R-:W-:-:S03]  /*1ce40*/  SHF.L.U32 R9, R13, 0x1f, RZ ;  /* 0x0000001f0d097819 */ /* 0x000fc600000006ff */
[----:B------:R-:W-:-:S04]  /*1ce50*/  IMAD R8, R12, 0x8, R8 ;  /* 0x000000080c087824 */ /* 0x000fc800078e0208 */
[----:B------:R-:W0:Y:S02]  /*1ce60*/  SYNCS.PHASECHK.TRANS64.TRYWAIT P0, [R8+URZ+0x28840], R9 ;  /* 0x02884009080075a7 */ /* 0x000e24000800017f */
[----:B0-----:R-:W-:Y:S05]  /*1ce70*/  @!P0 BRA `(.L_x_8029) ;  /* 0x0000004800048947 */ /* 0x001fea0003800000 */
.L_x_8207:
        /* <DEDUP_REMOVED lines=11> */
.L_x_8030:
        /* <DEDUP_REMOVED lines=32> */
.L_x_8208:
[----:B------:R-:W2:Y:S01]  /*1d130*/  LDL R10, [R1+0x2c] ;  /* 0x00002c00010a7983 */ /* 0x000ea20000100800 */
[----:B------:R-:W1:Y:S02]  /*1d140*/  S2R R11, SR_TID.X ;  /* 0x00000000000b7919 */ /* 0x000e640000002100 */
[----:B-1----:R-:W-:-:S04]  /*1d150*/  LOP3.LUT R11, R11, 0x7f, RZ, 0xc0, !PT ;  /* 0x0000007f0b0b7812 */ /* 0x002fc800078ec0ff */
[----:B------:R-:W-:-:S13]  /*1d160*/  ISETP.NE.AND P0, PT, R11, RZ, PT ;  /* 0x000000ff0b00720c */ /* 0x000fda0003f05270 */
[----:B0-----:R-:W-:-:S04]  /*1d170*/  @!P0 IMAD.MOV.U32 R9, RZ, RZ, 0x8000 ;  /* 0x00008000ff098424 */ /* 0x001fc800078e00ff */
[----:B------:R2:W-:Y:S02]  /*1d180*/  @!P0 SYNCS.ARRIVE.TRANS64 RZ, [R8+URZ+0x28850], R9 ;  /* 0x0288500908ff89a7 */ /* 0x0005e4000800003f */
[----:B--2---:R-:W-:-:S04]  /*1d190*/  PRMT R9, R10, 0x9910, RZ ;  /* 0x000099100a097816 */ /* 0x004fc800000000ff */
[----:B------:R-:W-:-:S13]  /*1d1a0*/  ISETP.NE.AND P0, PT, R9, 0x2, PT ;  /* 0x000000020900780c */ /* 0x000fda0003f05270 */
[----:B------:R-:W-:Y:S05]  /*1d1b0*/  @P0 BRA `(.L_x_8032) ;  /* 0x0000000000040947 */ /* 0x000fea0003800000 */
[----:B------:R-:W-:Y:S01]  /*1d1c0*/  BPT.TRAP 0x1 ;  /* 0x000000040000795c */ /* 0x000fe20000300000 */
.L_x_8032:
[----:B------:R-:W2:Y:S02]  /*1d1d0*/  LDL R9, [R1+0x14] ;  /* 0x0000140001097983 */ /* 0x000ea40000100800 */
[----:B--2---:R-:W-:-:S13]  /*1d1e0*/  LOP3.LUT P0, RZ, R9, 0x40, RZ, 0xc0, !PT ;  /* 0x0000004009ff7812 */ /* 0x004fda000780c0ff */
[----:B------:R-:W-:Y:S05]  /*1d1f0*/  @P0 BRA `(.L_x_8033) ;  /* 0x0000000000040947 */ /* 0x000fea0003800000 */
[----:B------:R-:W-:Y:S01]  /*1d200*/  BPT.TRAP 0x1 ;  /* 0x000000040000795c */ /* 0x000fe20000300000 */
.L_x_8033:
        /* <DEDUP_REMOVED lines=29> */
.L_x_8027:
[----:B------:R-:W-:Y:S05]  /*1d3e0*/  BSYNC B2 ;  /* 0x0000000000027941 */ /* 0x000fea0003800000 */
.L_x_8026:
[----:B------:R-:W2:Y:S04]  /*1d3f0*/  LDL.LU R3, [R1+0x20] ;  /* 0x0000200001037983 */ /* 0x000ea80000300800 */
[----:B------:R0:W-:Y:S04]  /*1d400*/  STL [R1], R12 ;  /* 0x0000000c01007387 */ /* 0x0001e80000100800 */
[----:B------:R0:W-:Y:S02]  /*1d410*/  STL [R1+0x8], R13 ;  /* 0x0000080d01007387 */ /* 0x0001e40000100800 */
[----:B0-2---:R-:W-:-:S07]  /*1d420*/  VIADD R7, R3, 0xfffffffd ;  /* 0xfffffffd03077836 */ /* 0x005fce0000000000 */
.L_x_8025:
[----:B------:R-:W-:Y:S05]  /*1d430*/  BSYNC B1 ;  /* 0x0000000000017941 */ /* 0x000fea0003800000 */
.L_x_8024:
[----:B------:R-:W-:-:S13]  /*1d440*/  ISETP.NE.AND P0, PT, R2, RZ, PT ;  /* 0x000000ff0200720c */ /* 0x000fda0003f05270 */
[----:B------:R-:W-:Y:S05]  /*1d450*/  @!P0 BRA `(.L_x_8023) ;  /* 0x0000000c00f48947 */ /* 0x000fea0003800000 */
[----:B------:R-:W-:-:S07]  /*1d460*/  IMAD.MOV.U32 R11, RZ, RZ, R6 ;  /* 0x000000ffff0b7224 */ /* 0x000fce00078e0006 */
.L_x_8050:
        /* <DEDUP_REMOVED lines=32> */
.L_x_8036:
[----:B------:R-:W1:Y:S01]  /*1d670*/  S2R R3, SR_CgaCtaId ;  /* 0x0000000000037919 */ /* 0x000e620000008800 */
[----:B------:R-:W-:-:S04]  /*1d680*/  MOV R2, 0x400 ;  /* 0x0000040000027802 */ /* 0x000fc80000000f00 */
[----:B-1----:R-:W-:Y:S02]  /*1d690*/  LEA R2, R3, R2, 0x18 ;  /* 0x0000000203027211 */ /* 0x002fe400078ec0ff */
[----:B------:R-:W-:-:S03]  /*1d6a0*/  SHF.L.U32 R3, R9, 0x1f, RZ ;  /* 0x0000001f09037819 */ /* 0x000fc600000006ff */
[----:B------:R-:W-:-:S04]  /*1d6b0*/  IMAD R2, R8, 0x8, R2 ;  /* 0x0000000808027824 */ /* 0x000fc800078e0202 */
[----:B------:R-:W1:Y:S02]  /*1d6c0*/  SYNCS.PHASECHK.TRANS64.TRYWAIT P0, [R2+URZ+0x28840], R3 ;  /* 0x02884003020075a7 */ /* 0x000e64000800017f */
[----:B-1----:R-:W-:Y:S05]  /*1d6d0*/  @!P0 BRA `(.L_x_8037) ;  /* 0x0000004000148947 */ /* 0x002fea0003800000 */
.L_x_8209:
        /* <DEDUP_REMOVED lines=11> */
.L_x_8038:
        /* <DEDUP_REMOVED lines=32> */
.L_x_8210:
        /* <DEDUP_REMOVED lines=10> */
.L_x_8040:
[----:B------:R-:W2:Y:S02]  /*1da30*/  LDL R3, [R1+0x14] ;  /* 0x0000140001037983 */ /* 0x000ea40000100800 */
[----:B--2---:R-:W-:-:S13]  /*1da40*/  LOP3.LUT P0, RZ, R3, 0x40, RZ, 0xc0, !PT ;  /* 0x0000004003ff7812 */ /* 0x004fda000780c0ff */
[----:B------:R-:W-:Y:S05]  /*1da50*/  @P0 BRA `(.L_x_8041) ;  /* 0x0000000000040947 */ /* 0x000fea0003800000 */
[----:B------:R-:W-:Y:S01]  /*1da60*/  BPT.TRAP 0x1 ;  /* 0x000000040000795c */ /* 0x000fe20000300000 */
.L_x_8041:
        /* <DEDUP_REMOVED lines=29> */
.L_x_8035:
[----:B------:R-:W-:Y:S05]  /*1dc40*/  BSYNC B1 ;  /* 0x0000000000017941 */ /* 0x000fea0003800000 */
.L_x_8034:
        /* <DEDUP_REMOVED lines=31> */
.L_x_8044:
[----:B------:R-:W2:Y:S01]  /*1de40*/  S2R R3, SR_CgaCtaId ;  /* 0x0000000000037919 */ /* 0x000ea20000008800 */
[----:B------:R-:W-:-:S04]  /*1de50*/  MOV R2, 0x400 ;  /* 0x0000040000027802 */ /* 0x000fc80000000f00 */
[----:B--2---:R-:W-:Y:S02]  /*1de60*/  LEA R2, R3, R2, 0x18 ;  /* 0x0000000203027211 */ /* 0x004fe400078ec0ff */
[----:B------:R-:W-:-:S03]  /*1de70*/  SHF.L.U32 R3, R14, 0x1f, RZ ;  /* 0x0000001f0e037819 */ /* 0x000fc600000006ff */
[----:B------:R-:W-:-:S04]  /*1de80*/  IMAD R2, R15, 0x8, R2 ;  /* 0x000000080f027824 */ /* 0x000fc800078e0202 */
[----:B------:R-:W2:Y:S02]  /*1de90*/  SYNCS.PHASECHK.TRANS64.TRYWAIT P0, [R2+URZ+0x28840], R3 ;  /* 0x02884003020075a7 */ /* 0x000ea4000800017f */
[----:B--2---:R-:W-:Y:S05]  /*1dea0*/  @!P0 BRA `(.L_x_8045) ;  /* 0x0000003800488947 */ /* 0x004fea0003800000 */
.L_x_8211:
        /* <DEDUP_REMOVED lines=11> */
.L_x_8046:
        /* <DEDUP_REMOVED lines=31> */
.L_x_8212:
[----:B------:R-:W2:Y:S01]  /*1e150*/  LDL R12, [R1+0x2c] ;  /* 0x00002c00010c7983 */ /* 0x000ea20000100800 */
[----:B------:R-:W1:Y:S02]  /*1e160*/  S2R R3, SR_TID.X ;  /* 0x0000000000037919 */ /* 0x000e640000002100 */
[----:B-1----:R-:W-:-:S04]  /*1e170*/  LOP3.LUT R3, R3, 0x7f, RZ, 0xc0, !PT ;  /* 0x0000007f03037812 */ /* 0x002fc800078ec0ff */
[----:B------:R-:W-:-:S13]  /*1e180*/  ISETP.NE.AND P0, PT, R3, RZ, PT ;  /* 0x000000ff0300720c */ /* 0x000fda0003f05270 */
[----:B------:R-:W-:-:S04]  /*1e190*/  @!P0 IMAD.MOV.U32 R3, RZ, RZ, 0x8000 ;  /* 0x00008000ff038424 */ /* 0x000fc800078e00ff */
[----:B------:R2:W-:Y:S02]  /*1e1a0*/  @!P0 SYNCS.ARRIVE.TRANS64 RZ, [R2+URZ+0x28850], R3 ;  /* 0x0288500302ff89a7 */ /* 0x0005e4000800003f */
[----:B--2---:R-:W-:-:S04]  /*1e1b0*/  PRMT R3, R12, 0x9910, RZ ;  /* 0x000099100c037816 */ /* 0x004fc800000000ff */
[----:B------:R-:W-:-:S13]  /*1e1c0*/  ISETP.NE.AND P0, PT, R3, 0x2, PT ;  /* 0x000000020300780c */ /* 0x000fda0003f05270 */
[----:B------:R-:W-:Y:S05]  /*1e1d0*/  @P0 BRA `(.L_x_8048) ;  /* 0x0000000000040947 */ /* 0x000fea0003800000 */
[----:B------:R-:W-:Y:S01]  /*1e1e0*/  BPT.TRAP 0x1 ;  /* 0x000000040000795c */ /* 0x000fe20000300000 */
.L_x_8048:
[----:B------:R-:W2:Y:S02]  /*1e1f0*/  LDL R3, [R1+0x14] ;  /* 0x0000140001037983 */ /* 0x000ea40000100800 */
[----:B--2---:R-:W-:-:S13]  /*1e200*/  LOP3.LUT P0, RZ, R3, 0x40, RZ, 0xc0, !PT ;  /* 0x0000004003ff7812 */ /* 0x004fda000780c0ff */
[----:B------:R-:W-:Y:S05]  /*1e210*/  @P0 BRA `(.L_x_8049) ;  /* 0x0000000000040947 */ /* 0x000fea0003800000 */
[----:B------:R-:W-:Y:S01]  /*1e220*/  BPT.TRAP 0x1 ;  /* 0x000000040000795c */ /* 0x000fe20000300000 */
.L_x_8049:
        /* <DEDUP_REMOVED lines=28> */
.L_x_8043:
[----:B------:R-:W-:Y:S05]  /*1e3f0*/  BSYNC B1 ;  /* 0x0000000000017941 */ /* 0x000fea0003800000 */
.L_x_8042:
[C---:B------:R-:W-:Y:S01]  /*1e400*/  ISETP.GT.AND P0, PT, R7.reuse, 0x1, PT ;  /* 0x000000010700780c */ /* 0x040fe20003f04270 */
[----:B------:R-:W-:-:S12]  /*1e410*/  VIADD R7, R7, 0xfffffffe ;  /* 0xfffffffe07077836 */ /* 0x000fd80000000000 */
[----:B------:R-:W-:Y:S05]  /*1e420*/  @P0 BRA `(.L_x_8050) ;  /* 0xfffffff000100947 */ /* 0x000fea000383ffff */
.L_x_8023:
[----:B------:R-:W-:Y:S05]  /*1e430*/  BSYNC B0 ;  /* 0x0000000000007941 */ /* 0x000fea0003800000 */
.L_x_8022:
[----:B------:R-:W1:Y:S01]  /*1e440*/  S2R R2, SR_TID.X ;  /* 0x0000000000027919 */ /* 0x000e620000002100 */
[----:B------:R-:W-:Y:S01]  /*1e450*/  BSSY B0, `(.L_x_8051) ;  /* 0x0000010000007945 */ /* 0x000fe20003800000 */
[----:B-1----:R-:W-:-:S04]  /*1e460*/  LOP3.LUT R2, R2, 0x1f, RZ, 0xc0, !PT ;  /* 0x0000001f02027812 */ /* 0x002fc800078ec0ff */
[----:B------:R-:W-:-:S13]  /*1e470*/  ISETP.NE.AND P0, PT, R2, RZ, PT ;  /* 0x000000ff0200720c */ /* 0x000fda0003f05270 */
[----:B------:R-:W-:Y:S05]  /*1e480*/  @P0 BRA `(.L_x_8052) ;  /* 0x0000000000300947 */ /* 0x000fea0003800000 */
[----:B------:R-:W1:Y:S01]  /*1e490*/  S2R R3, SR_LANEID ;  /* 0x0000000000037919 */ /* 0x000e620000000000 */
[----:B------:R-:W-:Y:S02]  /*1e4a0*/  VOTEU.ANY UR4, UPT, PT ;  /* 0x0000000000047886 */ /* 0x000fe400038e0100 */
[----:B------:R-:W1:Y:S08]  /*1e4b0*/  FLO.U32 R0, UR4 ;  /* 0x0000000400007d00 */ /* 0x000e7000080e0000 */
[----:B------:R-:W2:Y:S01]  /*1e4c0*/  POPC R7, UR4 ;  /* 0x0000000400077d09 */ /* 0x000ea20008000000 */
[----:B-1----:R-:W-:-:S02]  /*1e4d0*/  ISETP.EQ.U32.AND P0, PT, R0, R3, PT ;  /* 0x000000030000720c */ /* 0x002fc40003f02070 */
[----:B------:R-:W2:Y:S11]  /*1e4e0*/  LDC.64 R2, c[0x0][0xc38] ;  /* 0x00030e00ff027b82 */ /* 0x000eb60000000a00 */
[----:B--2---:R-:W2:Y:S01]  /*1e4f0*/  @P0 ATOMG.E.ADD.STRONG.GPU PT, R3, desc[UR38][R2.64], R7 ;  /* 0x00000007020309a8 */ /* 0x004ea200081ee1e6 */
[----:B------:R-:W1:Y:S02]  /*1e500*/  S2R R8, SR_LTMASK ;  /* 0x0000000000087919 */ /* 0x000e640000003900 */
[----:B-1----:R-:W-:-:S04]  /*1e510*/  LOP3.LUT R8, R8, UR4, RZ, 0xc0, !PT ;  /* 0x0000000408087c12 */ /* 0x002fc8000f8ec0ff */
[----:B------:R-:W1:Y:S01]  /*1e520*/  POPC R9, R8 ;  /* 0x0000000800097309 */ /* 0x000e620000000000 */
[----:B--2---:R-:W1:Y:S02]  /*1e530*/  SHFL.IDX PT, R0, R3, R0, 0x1f ;  /* 0x00001f0003007589 */ /* 0x004e6400000e0000 */
[----:B-1----:R-:W-:-:S07]  /*1e540*/  IADD3 R16, R0, UR36, R9 ;  /* 0x0000002400107c10 */ /* 0x002fce000fffe009 */
.L_x_8052:
[----:B------:R-:W-:Y:S05]  /*1e550*/  BSYNC B0 ;  /* 0x0000000000007941 */ /* 0x000fea0003800000 */
.L_x_8051:
        /* <DEDUP_REMOVED lines=11> */
.L_x_8213:
[----:B------:R-:W2:Y:S01]  /*1e610*/  LDL R2, [R1+0x2c] ;  /* 0x00002c0001027983 */ /* 0x000ea20000100800 */
[----:B------:R-:W3:Y:S02]  /*1e620*/  S2R R7, SR_TID.X ;  /* 0x0000000000077919 */ /* 0x000ee40000002100 */
[----:B---3--:R-:W-:-:S04]  /*1e630*/  LOP3.LUT R7, R7, 0x7f, RZ, 0xc0, !PT ;  /* 0x0000007f07077812 */ /* 0x008fc800078ec0ff */
[----:B------:R-:W-:-:S13]  /*1e640*/  ISETP.NE.AND P0, PT, R7, RZ, PT ;  /* 0x000000ff0700720c */ /* 0x000fda0003f05270 */
[----:B-1----:R-:W-:-:S04]  /*1e650*/  @!P0 IMAD.MOV.U32 R3, RZ, RZ, 0x8000 ;  /* 0x00008000ff038424 */ /* 0x002fc800078e00ff */
[----:B------:R1:W-:Y:S01]  /*1e660*/  @!P0 SYNCS.ARRIVE.TRANS64 RZ, [R0+URZ+0x28850], R3 ;  /* 0x0288500300ff89a7 */ /* 0x0003e2000800003f */
[----:B--2---:R-:W-:-:S04]  /*1e670*/  PRMT R2, R2, 0x9910, RZ ;  /* 0x0000991002027816 */ /* 0x004fc800000000ff */
[----:B------:R-:W-:-:S13]  /*1e680*/  ISETP.NE.AND P0, PT, R2, 0x2, PT ;  /* 0x000000020200780c */ /* 0x000fda0003f05270 */
[----:B-1----:R-:W-:Y:S05]  /*1e690*/  @P0 BRA `(.L_x_8056) ;  /* 0x0000000000040947 */ /* 0x002fea0003800000 */
[----:B------:R-:W-:Y:S01]  /*1e6a0*/  BPT.TRAP 0x1 ;  /* 0x000000040000795c */ /* 0x000fe20000300000 */
.L_x_8056:
[----:B------:R-:W2:Y:S02]  /*1e6b0*/  LDL R2, [R1+0x14] ;  /* 0x0000140001027983 */ /* 0x000ea40000100800 */
[----:B--2---:R-:W-:-:S13]  /*1e6c0*/  LOP3.LUT P0, RZ, R2, 0x40, RZ, 0xc0, !PT ;  /* 0x0000004002ff7812 */ /* 0x004fda000780c0ff */
[----:B------:R-:W-:Y:S05]  /*1e6d0*/  @P0 BRA `(.L_x_8057) ;  /* 0x0000000000040947 */ /* 0x000fea0003800000 */
[----:B------:R-:W-:Y:S01]  /*1e6e0*/  BPT.TRAP 0x1 ;  /* 0x000000040000795c */ /* 0x000fe20000300000 */
.L_x_8057:
        /* <DEDUP_REMOVED lines=27> */
.L_x_8054:
[----:B------:R-:W-:Y:S05]  /*1e8a0*/  BSYNC B0 ;  /* 0x0000000000007941 */ /* 0x000fea0003800000 */
.L_x_8053:
        /* <DEDUP_REMOVED lines=9> */
.L_x_8008:
[----:B------:R-:W-:Y:S05]  /*1e940*/  BSYNC B6 ;  /* 0x0000000000067941 */ /* 0x000fea0003800000 */
.L_x_8006:
[----:B------:R-:W-:-:S03]  /*1e950*/  UMOV UR4, 0xffffffff ;  /* 0xffffffff00047882 */ /* 0x000fc60000000000 */
[----:B------:R-:W-:Y:S05]  /*1e960*/  BRA.DIV UR4, `(.L_x_8058) ;  /* 0x0000002e04d47947 */ /* 0x000fea000b800000 */
[----:B------:R2:W3:Y:S04]  /*1e970*/  SHFL.IDX PT, R4, R16, RZ, 0x1f ;  /* 0x00001fff10047589 */ /* 0x0004e800000e0000 */
[----:B------:R2:W4:Y:S02]  /*1e980*/  SHFL.IDX PT, R6, R16, 0x1, 0x1f ;  /* 0x00201f0010067f89 */ /* 0x00052400000e0000 */
.L_x_8217:
[----:B------:R-:W5:Y:S01]  /*1e990*/  S2R R9, SR_TID.X ;  /* 0x0000000000097919 */ /* 0x000f620000002100 */
[----:B------:R-:W-:Y:S01]  /*1e9a0*/  ULDC UR4, c[0x0][0xc14] ;  /* 0x0003050000047ab9 */ /* 0x000fe20000000800 */
[----:B------:R-:W-:Y:S01]  /*1e9b0*/  BSSY B0, `(.L_x_8059) ;  /* 0x000000b000007945 */ /* 0x000fe20003800000 */
[----:B-1----:R-:W-:Y:S02]  /*1e9c0*/  IMAD.U32 R0, RZ, RZ, UR4 ;  /* 0x00000004ff007e24 */ /* 0x002fe4000f8e00ff */
[----:B------:R-:W-:Y:S01]  /*1e9d0*/  IMAD.MOV.U32 R3, RZ, RZ, RZ ;  /* 0x000000ffff037224 */ /* 0x000fe200078e00ff */
[----:B-----5:R-:W-:-:S04]  /*1e9e0*/  LOP3.LUT R9, R9, 0x1f, RZ, 0xc0, !PT ;  /* 0x0000001f09097812 */ /* 0x020fc800078ec0ff */
[C---:B------:R-:W-:Y:S01]  /*1e9f0*/  ISETP.NE.AND P0, PT, R9.reuse, 0x1f, PT ;  /* 0x0000001f0900780c */ /* 0x040fe20003f05270 */
[----:B------:R-:W-:-:S05]  /*1ea00*/  IMAD.IADD R5, R9, 0x1, R19 ;  /* 0x0000000109057824 */ /* 0x000fca00078e0213 */
[----:B------:R-:W-:-:S13]  /*1ea10*/  ISETP.GE.OR P0, PT, R5, R0, !P0 ;  /* 0x000000000500720c */ /* 0x000fda0004706670 */
[----:B------:R-:W-:Y:S05]  /*1ea20*/  @P0 BRA `(.L_x_8060) ;  /* 0x00000000000c0947 */ /* 0x000fea0003800000 */
[----:B------:R-:W1:Y:S02]  /*1ea30*/  LDC.64 R2, c[0x0][0xc58] ;  /* 0x00031600ff027b82 */ /* 0x000e640000000a00 */
[----:B-1----:R-:W-:-:S06]  /*1ea40*/  IMAD.WIDE R2, R5, 0x4, R2 ;  /* 0x0000000405027825 */ /* 0x002fcc00078e0202 */
[----:B------:R1:W5:Y:S02]  /*1ea50*/  LDG.E R3, desc[UR38][R2.64] ;  /* 0x0000002602037981 */ /* 0x000364000c1e1900 */
.L_x_8060:
[----:B------:R-:W-:Y:S05]  /*1ea60*/  BSYNC B0 ;  /* 0x0000000000007941 */ /* 0x000fea0003800000 */
.L_x_8059:
        /* <DEDUP_REMOVED lines=21> */
[----:B-1----:R-:W-:-:S05]  /*1ebc0*/  IMAD.IADD R2, R8, 0x1, R9 ;  /* 0x0000000108027824 */ /* 0x002fca00078e0209 */
[----:B------:R0:W1:Y:S02]  /*1ebd0*/  SHFL.IDX PT, R14, R2, 0x1f, 0x1f ;  /* 0x03e01f00020e7f89 */ /* 0x00006400000e0000 */
.L_x_8225:
[----:B------:R-:W-:Y:S02]  /*1ebe0*/  ULDC UR4, c[0x0][0xc10] ;  /* 0x0003040000047ab9 */ /* 0x000fe40000000800 */
[----:B------:R-:W-:-:S04]  /*1ebf0*/  IMAD.U32 R5, RZ, RZ, UR4 ;  /* 0x00000004ff057e24 */ /* 0x000fc8000f8e00ff */
[----:B-1----:R-:W-:-:S04]  /*1ec00*/  IMAD R9, R14, R5, RZ ;  /* 0x000000050e097224 */ /* 0x002fc800078e02ff */
[----:B----4-:R-:W-:-:S05]  /*1ec10*/  IMAD.IADD R6, R6, 0x1, R9 ;  /* 0x0000000106067824 */ /* 0x010fca00078e0209 */
[----:B---3--:R-:W-:-:S13]  /*1ec20*/  ISETP.GT.AND P0, PT, R6, R4, PT ;  /* 0x000000040600720c */ /* 0x008fda0003f04270 */
[----:B------:R-:W-:Y:S05]  /*1ec30*/  @P0 BRA `(.L_x_8062) ;  /* 0x0000000000b40947 */ /* 0x000fea0003800000 */
[----:B------:R-:W1:Y:S02]  /*1ec40*/  LDC R0, c[0x0][0xc14] ;  /* 0x00030500ff007b82 */ /* 0x000e640000000800 */
.L_x_8067:
        /* <DEDUP_REMOVED lines=14> */
.L_x_8065:
[----:B------:R-:W-:Y:S05]  /*1ed30*/  BSYNC B0 ;  /* 0x0000000000007941 */ /* 0x000fea0003800000 */
.L_x_8064:
[----:B------:R-:W-:-:S03]  /*1ed40*/  UMOV UR4, 0xffffffff ;  /* 0xffffffff00047882 */ /* 0x000fc60000000000 */
[----:B------:R-:W-:Y:S05]  /*1ed50*/  BRA.DIV UR4, `(.L_x_8066) ;  /* 0x0000002e04f47947 */ /* 0x000fea000b800000 */
[----:B-----5:R-:W0:Y:S01]  /*1ed60*/  SHFL.UP PT, R14, R3, 0x1, RZ ;  /* 0x04200000030e7989 */ /* 0x020e2200000e00ff */
[C---:B------:R-:W-:Y:S02]  /*1ed70*/  ISETP.NE.AND P0, PT, R7.reuse, RZ, PT ;  /* 0x000000ff0700720c */ /* 0x040fe40003f05270 */
[C---:B------:R-:W-:Y:S02]  /*1ed80*/  ISETP.GE.U32.AND P1, PT, R7.reuse, 0x2, PT ;  /* 0x000000020700780c */ /* 0x040fe40003f26070 */
        /* <DEDUP_REMOVED lines=18> */
.L_x_8233:
[----:B------:R-:W-:Y:S02]  /*1eeb0*/  ULDC UR4, c[0x0][0xc10] ;  /* 0x0003040000047ab9 */ /* 0x000fe40000000800 */
[----:B------:R-:W-:-:S04]  /*1eec0*/  IMAD.U32 R5, RZ, RZ, UR4 ;  /* 0x00000004ff057e24 */ /* 0x000fc8000f8e00ff */
[----:B-1----:R-:W-:-:S04]  /*1eed0*/  IMAD R9, R14, R5, RZ ;  /* 0x000000050e097224 */ /* 0x002fc800078e02ff */
[----:B------:R-:W-:-:S05]  /*1eee0*/  IMAD.IADD R6, R9, 0x1, R6 ;  /* 0x0000000109067824 */ /* 0x000fca00078e0206 */
[----:B------:R-:W-:-:S13]  /*1eef0*/  ISETP.GT.AND P0, PT, R6, R4, PT ;  /* 0x000000040600720c */ /* 0x000fda0003f04270 */
[----:B------:R-:W-:Y:S05]  /*1ef00*/  @!P0 BRA `(.L_x_8067) ;  /* 0xfffffffc00508947 */ /* 0x000fea000383ffff */
.L_x_8062:
[----:B------:R-:W-:Y:S01]  /*1ef10*/  IMAD.IADD R9, R6, 0x1, -R9 ;  /* 0x0000000106097824 */ /* 0x000fe200078e0a09 */
[----:B------:R-:W-:-:S03]  /*1ef20*/  UMOV UR4, 0xffffffff ;  /* 0xffffffff00047882 */ /* 0x000fc60000000000 */
[----:B------:R-:W-:-:S05]  /*1ef30*/  IMAD R7, R2, R5, R9 ;  /* 0x0000000502077224 */ /* 0x000fca00078e0209 */
[----:B------:R-:W-:Y:S01]  /*1ef40*/  ISETP.GT.AND P6, PT, R7, R4, PT ;  /* 0x000000040700720c */ /* 0x000fe20003fc4270 */
[----:B------:R-:W-:-:S12]  /*1ef50*/  BRA.DIV UR4, `(.L_x_8068) ;  /* 0x0000003204487947 */ /* 0x000fd8000b800000 */
[----:B------:R-:W-:-:S04]  /*1ef60*/  VOTE.ANY R6, PT, !P6 ;  /* 0x0000000000067806 */ /* 0x000fc800070e0100 */
[----:B------:R-:W1:Y:S02]  /*1ef70*/  POPC R7, R6 ;  /* 0x0000000600077309 */ /* 0x000e640000000000 */
[----:B-1----:R1:W3:Y:S02]  /*1ef80*/  SHFL.IDX PT, R17, R3, R7, 0x1f ;  /* 0x00001f0703117589 */ /* 0x0022e400000e0000 */
.L_x_8237:
[----:B------:R-:W-:Y:S01]  /*1ef90*/  ISETP.NE.AND P0, PT, R6, RZ, PT ;  /* 0x000000ff0600720c */ /* 0x000fe20003f05270 */
[----:B--2---:R-:W-:-:S12]  /*1efa0*/  IMAD.MOV.U32 R16, RZ, RZ, RZ ;  /* 0x000000ffff107224 */ /* 0x004fd800078e00ff */
[----:B------:R-:W-:Y:S05]  /*1efb0*/  @!P0 BRA `(.L_x_8069) ;  /* 0x0000000000108947 */ /* 0x000fea0003800000 */
[----:B------:R-:W-:Y:S01]  /*1efc0*/  UMOV UR4, 0xffffffff ;  /* 0xffffffff00047882 */ /* 0x000fe20000000000 */
[----:B------:R-:W-:Y:S02]  /*1efd0*/  VIADD R12, R7, 0xffffffff ;  /* 0xffffffff070c7836 */ /* 0x000fe40000000000 */
[----:B------:R-:W-:Y:S05]  /*1efe0*/  BRA.DIV UR4, `(.L_x_8070) ;  /* 0x00000032046c7947 */ /* 0x000fea000b800000 */
[----:B------:R2:W4:Y:S02]  /*1eff0*/  SHFL.IDX PT, R16, R2, R12, 0x1f ;  /* 0x00001f0c02107589 */ /* 0x00052400000e0000 */
.L_x_8069:
[----:B012---:R-:W0:Y:S01]  /*1f000*/  LDC.64 R2, c[0x0][0xc68] ;  /* 0x00031a00ff027b82 */ /* 0x007e220000000a00 */
[----:B------:R-:W-:-:S04]  /*1f010*/  IMAD.IADD R19, R7, 0x1, R19 ;  /* 0x0000000107137824 */ /* 0x000fc800078e0213 */
[----:B0-----:R-:W-:-:S05]  /*1f020*/  IMAD.WIDE R2, R19, 0x4, R2 ;  /* 0x0000000413027825 */ /* 0x001fca00078e0202 */
[----:B------:R-:W3:Y:S01]  /*1f030*/  LDG.E R7, desc[UR38][R2.64] ;  /* 0x0000002602077981 */ /* 0x000ee2000c1e1900 */
[----:B----4-:R-:W-:Y:S02]  /*1f040*/  IMAD R16, R16, R5, R9 ;  /* 0x0000000510107224 */ /* 0x010fe400078e0209 */
[----:B---3--:R-:W-:-:S05]  /*1f050*/  IMAD R6, R17, R7, RZ ;  /* 0x0000000711067224 */ /* 0x008fca00078e02ff */
        /* <DEDUP_REMOVED lines=61> */
.L_x_8063:
[----:B------:R-:W-:Y:S01]  /*1f430*/  UMOV UR4, URZ ;  /* 0x0000003f00047c82 */ /* 0x000fe20008000000 */
[----:B------:R-:W-:Y:S01]  /*1f440*/  UMOV UR5, URZ ;  /* 0x0000003f00057c82 */ /* 0x000fe20008000000 */
[----:B------:R-:W-:Y:S01]  /*1f450*/  ULDC UR6, c[0x0][0xc14] ;  /* 0x0003050000067ab9 */ /* 0x000fe20000000800 */
[----:B--2---:R-:W-:Y:S02]  /*1f460*/  IMAD.MOV.U32 R16, RZ, RZ, R4 ;  /* 0x000000ffff107224 */ /* 0x004fe400078e0004 */
[----:B------:R-:W-:Y:S02]  /*1f470*/  IMAD.U32 R17, RZ, RZ, UR4 ;  /* 0x00000004ff117e24 */ /* 0x000fe4000f8e00ff */
[----:B------:R-:W-:Y:S02]  /*1f480*/  IMAD.U32 R18, RZ, RZ, UR5 ;  /* 0x00000005ff127e24 */ /* 0x000fe4000f8e00ff */
[----:B------:R-:W-:-:S07]  /*1f490*/  IMAD.U32 R19, RZ, RZ, UR6 ;  /* 0x00000006ff137e24 */ /* 0x000fce000f8e00ff */
.L_x_8071:
        /* <DEDUP_REMOVED lines=12> */
.L_x_7983:
[----:B-1----:R-:W2:Y:S01]  /*1f560*/  LDL.LU R0, [R1+0x34] ;  /* 0x0000340001007983 */ /* 0x002ea20000300800 */
[----:B------:R-:W-:Y:S01]  /*1f570*/  BSSY B0, `(.L_x_8073) ;  /* 0x000000b000007945 */ /* 0x000fe20003800000 */
[----:B------:R-:W1:Y:S01]  /*1f580*/  S2R R5, SR_CgaCtaId ;  /* 0x0000000000057919 */ /* 0x000e620000008800 */
[----:B--2---:R-:W-:-:S05]  /*1f590*/  VIADD R0, R0, 0x1 ;  /* 0x0000000100007836 */ /* 0x004fca0000000000 */
[----:B---3--:R-:W-:-:S04]  /*1f5a0*/  LEA.HI R2, R0, R0, RZ, 0x1 ;  /* 0x0000000000027211 */ /* 0x008fc800078f08ff */
[----:B------:R-:W-:-:S05]  /*1f5b0*/  LOP3.LUT R3, R2, 0xfffffffe, RZ, 0xc0, !PT ;  /* 0xfffffffe02037812 */ /* 0x000fca00078ec0ff */
[----:B------:R-:W-:Y:S01]  /*1f5c0*/  IMAD.IADD R3, R0, 0x1, -R3 ;  /* 0x0000000100037824 */ /* 0x000fe200078e0a03 */
[----:B------:R-:W-:-:S04]  /*1f5d0*/  MOV R0, 0x400 ;  /* 0x0000040000007802 */ /* 0x000fc80000000f00 */
[----:B-1----:R-:W-:Y:S02]  /*1f5e0*/  LEA R0, R5, R0, 0x18 ;  /* 0x0000000005007211 */ /* 0x002fe400078ec0ff */
[----:B------:R-:W-:-:S04]  /*1f5f0*/  SHF.L.U32 R3, R3, 0x1f, RZ ;  /* 0x0000001f03037819 */ /* 0x000fc800000006ff */
[----:B------:R-:W1:Y:S02]  /*1f600*/  SYNCS.PHASECHK.TRANS64.TRYWAIT P0, [R0+URZ+0x28820], R3 ;  /* 0x02882003000075a7 */ /* 0x000e64000800017f */
[----:B-1----:R-:W-:Y:S05]  /*1f610*/  @!P0 BRA `(.L_x_8074) ;  /* 0x0000002c00088947 */ /* 0x002fea0003800000 */
.L_x_8240:
[----:B------:R-:W-:Y:S05]  /*1f620*/  BSYNC B0 ;  /* 0x0000000000007941 */ /* 0x000fea0003800000 */
.L_x_8073:
[----:B------:R-:W-:-:S03]  /*1f630*/  UMOV UR4, 0xffffffff ;  /* 0xffffffff00047882 */ /* 0x000fc60000000000 */
[----:B------:R-:W-:Y:S05]  /*1f640*/  BRA.DIV UR4, `(.L_x_8075) ;  /* 0x0000002e04107947 */ /* 0x000fea000b800000 */
[----:B------:R-:W2:Y:S02]  /*1f650*/  S2R R2, SR_TID.X ;  /* 0x0000000000027919 */ /* 0x000ea40000002100 */
[----:B--2---:R-:W-:-:S04]  /*1f660*/  SHF.R.U32.HI R2, RZ, 0x5, R2 ;  /* 0x00000005ff027819 */ /* 0x004fc80000011602 */
[----:B------:R-:W-:-:S05]  /*1f670*/  LOP3.LUT R2, R2, 0x3, RZ, 0xc0, !PT ;  /* 0x0000000302027812 */ /* 0x000fca00078ec0ff */
[----:B------:R2:W3:Y:S02]  /*1f680*/  SHFL.IDX PT, R14, R2, RZ, 0x1f ;  /* 0x00001fff020e7589 */ /* 0x0004e400000e0000 */
.L_x_8243:
[----:B---3--:R-:W-:-:S13]  /*1f690*/  ISETP.NE.AND P0, PT, R14, RZ, PT ;  /* 0x000000ff0e00720c */ /* 0x008fda0003f05270 */
[----:B------:R-:W-:Y:S05]  /*1f6a0*/  @P0 BRA `(.L_x_7754) ;  /* 0x0000000000940947 */ /* 0x000fea0003800000 */
[----:B------:R-:W-:-:S03]  /*1f6b0*/  UMOV UR4, 0xffffffff ;  /* 0xffffffff00047882 */ /* 0x000fc60000000000 */
[----:B------:R-:W-:Y:S05]  /*1f6c0*/  BRA.DIV UR4, `(.L_x_8076) ;  /* 0x0000002e04247947 */ /* 0x000fea000b800000 */
[----:B------:R-:W-:-:S13]  /*1f6d0*/  ELECT P6, URZ, PT ;  /* 0x00000000003f782f */ /* 0x000fda00038c0000 */
.L_x_8246:
[----:B------:R-:W-:Y:S05]  /*1f6e0*/  @!P6 BRA `(.L_x_7754) ;  /* 0x000000000084e947 */ /* 0x000fea0003800000 */
[----:B--2---:R-:W2:Y:S02]  /*1f6f0*/  LDL.LU R2, [R1+0x30] ;  /* 0x0000300001027983 */ /* 0x004ea40000300800 */
[----:B--2---:R-:W-:-:S04]  /*1f700*/  LOP3.LUT R2, R2, 0x2, RZ, 0xfc, !PT ;  /* 0x0000000202027812 */ /* 0x004fc800078efcff */
[----:B------:R-:W-:-:S13]  /*1f710*/  ISETP.NE.AND P2, PT, R2, 0x3, PT ;  /* 0x000000030200780c */ /* 0x000fda0003f45270 */
[----:B------:R-:W-:Y:S05]  /*1f720*/  @!P2 BRA `(.L_x_8077) ;  /* 0x000000000004a947 */ /* 0x000fea0003800000 */
[----:B------:R-:W-:Y:S01]  /*1f730*/  BPT.TRAP 0x1 ;  /* 0x000000040000795c */ /* 0x000fe20000300000 */
.L_x_8077:
        /* <DEDUP_REMOVED lines=14> */
.L_x_8247:
[----:B------:R-:W2:Y:S02]  /*1f820*/  SYNCS.PHASECHK.TRANS64.TRYWAIT P0, [R7+URZ], R2 ;  /* 0x00000002070075a7 */ /* 0x000ea4000800017f */
[----:B--2---:R-:W-:Y:S05]  /*1f830*/  @!P0 BRA `(.L_x_8079) ;  /* 0x0000002800fc8947 */ /* 0x004fea0003800000 */
.L_x_8248:
[----:B------:R-:W-:Y:S05]  /*1f840*/  @!P2 BRA `(.L_x_8080) ;  /* 0x000000000004a947 */ /* 0x000fea0003800000 */
[----:B------:R-:W-:Y:S01]  /*1f850*/  BPT.TRAP 0x1 ;  /* 0x000000040000795c */ /* 0x000fe20000300000 */
.L_x_8080:
[----:B------:R-:W3:Y:S01]  /*1f860*/  LDL.LU R4, [R1] ;  /* 0x0000000001047983 */ /* 0x000ee20000300800 */
[----:B------:R-:W-:-:S04]  /*1f870*/  VIADD R0, R0, 0x28860 ;  /* 0x0002886000007836 */ /* 0x000fc80000000000 */
[----:B---3--:R-:W-:-:S04]  /*1f880*/  IMAD R4, R4, 0x8, R0 ;  /* 0x0000000804047824 */ /* 0x008fc800078e0200 */
[----:B------:R-:W3:Y:S02]  /*1f890*/  SYNCS.PHASECHK.TRANS64.TRYWAIT P0, [R4+URZ], R5 ;  /* 0x00000005040075a7 */ /* 0x000ee4000800017f */
[----:B---3--:R-:W-:Y:S05]  /*1f8a0*/  @!P0 BRA `(.L_x_8081) ;  /* 0x0000002800f48947 */ /* 0x008fea0003800000 */
.L_x_8249:
[----:B------:R-:W-:-:S07]  /*1f8b0*/  IMAD R3, R3, 0x8, R0 ;  /* 0x0000000803037824 */ /* 0x000fce00078e0200 */
.L_x_8082:
[----:B----4-:R4:W0:Y:S02]  /*1f8c0*/  SYNCS.PHASECHK.TRANS64.TRYWAIT P0, [R3+URZ], R2 ;  /* 0x00000002030075a7 */ /* 0x010824000800017f */
[----:B0-----:R-:W-:Y:S05]  /*1f8d0*/  @!P0 NANOSLEEP.SYNCS 0x989680 ;  /* 0x009896800000895d */ /* 0x001fea0003900000 */
[----:B------:R-:W0:Y:S02]  /*1f8e0*/  @!P0 SYNCS.PHASECHK.TRANS64 P0, [R3+URZ], R2 ;  /* 0x00000002030085a7 */ /* 0x000e24000800007f */
[----:B0-----:R-:W-:Y:S05]  /*1f8f0*/  @!P0 BRA `(.L_x_8082) ;  /* 0xfffffffc00f08947 */ /* 0x001fea000383ffff */
.L_x_7754:
[----:B------:R-:W-:Y:S05]  /*1f900*/  BSYNC B7 ;  /* 0x0000000000077941 */ /* 0x000fea0003800000 */
.L_x_7751:
[----:B------:R-:W-:Y:S05]  /*1f910*/  EXIT ;  /* 0x000000000000794d */ /* 0x000fea0003800000 */
.L_x_7776:
[----:B0-----:R0:W1:Y:S02]  /*1f920*/  SYNCS.PHASECHK.TRANS64.TRYWAIT P6, [R105+URZ+0x28890], R122 ;  /* 0x0288907a690075a7 */ /* 0x00106400080c017f */
[----:B-1----:R-:W-:Y:S05]  /*1f930*/  @!P6 NANOSLEEP.SYNCS 0x989680 ;  /* 0x009896800000e95d */ /* 0x002fea0003900000 */
[----:B------:R-:W1:Y:S02]  /*1f940*/  @!P6 SYNCS.PHASECHK.TRANS64 P6, [R105+URZ+0x28890], R122 ;  /* 0x0288907a6900e5a7 */ /* 0x000e6400080c007f */
[----:B-1----:R-:W-:Y:S05]  /*1f950*/  @!P6 BRA `(.L_x_7776) ;  /* 0xfffffffc00f0e947 */ /* 0x002fea000383ffff */
[----:B------:R-:W-:Y:S05]  /*1f960*/  BRA `(.L_x_8083) ;  /* 0xfffffe3400f47947 */ /* 0x000fea000383ffff */
.L_x_7812:
[----:B0-----:R0:W1:Y:S02]  /*1f970*/  SYNCS.PHASECHK.TRANS64.TRYWAIT P4, [R105+URZ+0x28890], R122 ;  /* 0x0288907a690075a7 */ /* 0x001064000808017f */
[----:B-1----:R-:W-:Y:S05]  /*1f980*/  @!P4 NANOSLEEP.SYNCS 0x989680 ;  /* 0x009896800000c95d */ /* 0x002fea0003900000 */
[----:B------:R-:W1:Y:S02]  /*1f990*/  @!P4 SYNCS.PHASECHK.TRANS64 P4, [R105+URZ+0x28890], R122 ;  /* 0x0288907a6900c5a7 */ /* 0x000e64000808007f */
[----:B-1----:R-:W-:Y:S05]  /*1f9a0*/  @!P4 BRA `(.L_x_7812) ;  /* 0xfffffffc00f0c947 */ /* 0x002fea000383ffff */
[----:B------:R-:W-:Y:S05]  /*1f9b0*/  BRA `(.L_x_8084) ;  /* 0xfffffe6000147947 */ /* 0x000fea000383ffff */
.L_x_7829:
[----:B0-----:R0:W1:Y:S02]  /*1f9c0*/  SYNCS.PHASECHK.TRANS64.TRYWAIT P3, [R105+URZ+0x28890], R122 ;  /* 0x0288907a690075a7 */ /* 0x001064000806017f */
[----:B-1----:R-:W-:Y:S05]  /*1f9d0*/  @!P3 NANOSLEEP.SYNCS 0x989680 ;  /* 0x009896800000b95d */ /* 0x002fea0003900000 */
[----:B------:R-:W1:Y:S02]  /*1f9e0*/  @!P3 SYNCS.PHASECHK.TRANS64 P3, [R105+URZ+0x28890], R122 ;  /* 0x0288907a6900b5a7 */ /* 0x000e64000806007f */
[----:B-1----:R-:W-:Y:S05]  /*1f9f0*/  @!P3 BRA `(.L_x_7829) ;  /* 0xfffffffc00f0b947 */ /* 0x002fea000383ffff */
[----:B------:R-:W-:Y:S05]  /*1fa00*/  BRA `(.L_x_8085) ;  /* 0xfffffe8000ac7947 */ /* 0x000fea000383ffff */
.L_x_7839:
[----:B--2---:R2:W3:Y:S02]  /*1fa10*/  SYNCS.PHASECHK.TRANS64.TRYWAIT P0, [R105+URZ+0x288b0], R122 ;  /* 0x0288b07a690075a7 */ /* 0x0044e4000800017f */
[----:B---3--:R-:W-:Y:S05]  /*1fa20*/  @!P0 NANOSLEEP.SYNCS 0x989680 ;  /* 0x009896800000895d */ /* 0x008fea0003900000 */
[----:B------:R-:W3:Y:S02]  /*1fa30*/  @!P0 SYNCS.PHASECHK.TRANS64 P0, [R105+URZ+0x288b0], R122 ;  /* 0x0288b07a690085a7 */ /* 0x000ee4000800007f */
[----:B---3--:R-:W-:Y:S05]  /*1fa40*/  @!P0 BRA `(.L_x_7839) ;  /* 0xfffffffc00f08947 */ /* 0x008fea000383ffff */
[----:B------:R-:W-:Y:S05]  /*1fa50*/  BRA `(.L_x_8086) ;  /* 0xfffffe8800487947 */ /* 0x000fea000383ffff */
.L_x_7851:
        /* <DEDUP_REMOVED lines=8> */
.L_x_8088:
[----:B------:R-:W-:Y:S05]  /*1fae0*/  BSYNC B0 ;  /* 0x0000000000007941 */ /* 0x000fea0003800000 */
.L_x_8087:
[----:B------:R-:W-:Y:S01]  /*1faf0*/  IMAD.MOV.U32 R192, RZ, RZ, R14 ;  /* 0x000000ffffc07224 */ /* 0x000fe200078e000e */
[----:B------:R-:W-:Y:S06]  /*1fb00*/  BRA `(.L_x_8089) ;  /* 0xfffffe9000707947 */ /* 0x000fec000383ffff */
.L_x_7869:
[----:B------:R-:W-:Y:S01]  /*1fb10*/  BSSY B1, `(.L_x_8090) ;  /* 0x0000008000017945 */ /* 0x000fe20003800000 */
[----:B------:R-:W-:Y:S02]  /*1fb20*/  IMAD.MOV.U32 R13, RZ, RZ, R5 ;  /* 0x000000ffff0d7224 */ /* 0x000fe400078e0005 */
[----:B------:R-:W-:Y:S02]  /*1fb30*/  IMAD.MOV.U32 R12, RZ, RZ, RZ ;  /* 0x000000ffff0c7224 */ /* 0x000fe400078e00ff */
[----:B------:R-:W-:Y:S02]  /*1fb40*/  IMAD.MOV.U32 R11, RZ, RZ, 0x181f ;  /* 0x0000181fff0b7424 */ /* 0x000fe400078e00ff */
[----:B------:R-:W-:-:S07]  /*1fb50*/  IMAD.MOV.U32 R15, RZ, RZ, -0x1 ;  /* 0xffffffffff0f7424 */ /* 0x000fce00078e00ff */
[----:B01---5:R-:W-:Y:S05]  /*1fb60*/  WARPSYNC.COLLECTIVE R15, `(.L_x_8091) ;  /* 0x000000000f087348 */ /* 0x023fea0003c00000 */
[----:B------:R2:W3:Y:S02]  /*1fb70*/  SHFL.IDX P6, R14, R13, R12, R11 ;  /* 0x0000000c0d0e7389 */ /* 0x0004e400000c000b */
[----:B0123-5:R-:W-:Y:S01]  /*1fb80*/  ENDCOLLECTIVE ;  /* 0x000000000000791b */ /* 0x02ffe20003800000 */
.L_x_8091:
[----:B------:R-:W-:Y:S05]  /*1fb90*/  BSYNC B1 ;  /* 0x0000000000017941 */ /* 0x000fea0003800000 */
.L_x_8090:
[----:B------:R-:W-:Y:S05]  /*1fba0*/  BRA `(.L_x_8092) ;  /* 0xfffffea000f07947 */ /* 0x000fea000383ffff */
.L_x_7870:
        /* <DEDUP_REMOVED lines=8> */
.L_x_8094:
[----:B------:R-:W-:Y:S05]  /*1fc30*/  BSYNC B1 ;  /* 0x0000000000017941 */ /* 0x000fea0003800000 */
.L_x_8093:
[----:B------:R-:W-:Y:S05]  /*1fc40*/  BRA `(.L_x_8095) ;  /* 0xfffffea000d07947 */ /* 0x000fea000383ffff */
.L_x_7871:
        /* <DEDUP_REMOVED lines=8> */
.L_x_8097:
[----:B------:R-:W-:Y:S05]  /*1fcd0*/  BSYNC B1 ;  /* 0x0000000000017941 */ /* 0x000fea0003800000 */
.L_x_8096:
[----:B------:R-:W-:Y:S05]  /*1fce0*/  BRA `(.L_x_8098) ;  /* 0xfffffea000b07947 */ /* 0x000fea000383ffff */
.L_x_7872:
        /* <DEDUP_REMOVED lines=8> */
.L_x_8100:
[----:B------:R-:W-:Y:S05]  /*1fd70*/  BSYNC B1 ;  /* 0x0000000000017941 */ /* 0x000fea0003800000 */
.L_x_8099:
[----:B------:R-:W-:Y:S05]  /*1fd80*/  BRA `(.L_x_8101) ;  /* 0xfffffea000907947 */ /* 0x000fea000383ffff */
.L_x_7873:
[----:B------:R-:W-:Y:S01]  /*1fd90*/  BSSY B1, `(.L_x_8102) ;  /* 0x0000008000017945 */ /* 0x000fe20003800000 */
[----:B------:R-:W-:Y:S02]  /*1fda0*/  IMAD.MOV.U32 R13, RZ, RZ, R5 ;  /* 0x000000ffff0d7224 */ /* 0x000fe400078e0005 */
[----:B------:R-:W-:Y:S02]  /*1fdb0*/  IMAD.MOV.U32 R12, RZ, RZ, 0x1 ;  /* 0x00000001ff0c7424 */ /* 0x000fe400078e00ff */
[----:B------:R-:W-:Y:S02]  /*1fdc0*/  IMAD.MOV.U32 R11, RZ, RZ, 0x181f ;  /* 0x0000181fff0b7424 */ /* 0x000fe400078e00ff */
[----:B------:R-:W-:-:S07]  /*1fdd0*/  IMAD.MOV.U32 R15, RZ, RZ, -0x1 ;  /* 0xffffffffff0f7424 */ /* 0x000fce00078e00ff */
[----:B01---5:R-:W-:Y:S05]  /*1fde0*/  WARPSYNC.COLLECTIVE R15, `(.L_x_8103) ;  /* 0x000000000f087348 */ /* 0x023fea0003c00000 */
[----:B------:R2:W3:Y:S02]  /*1fdf0*/  SHFL.IDX P6, R14, R13, R12, R11 ;  /* 0x0000000c0d0e7389 */ /* 0x0004e400000c000b */
[----:B0123-5:R-:W-:Y:S01]  /*1fe00*/  ENDCOLLECTIVE ;  /* 0x000000000000791b */ /* 0x02ffe20003800000 */
.L_x_8103:
[----:B------:R-:W-:Y:S05]  /*1fe10*/  BSYNC B1 ;  /* 0x0000000000017941 */ /* 0x000fea0003800000 */
.L_x_8102:
[----:B------:R-:W-:Y:S05]  /*1fe20*/  BRA `(.L_x_8104) ;  /* 0xfffffea000707947 */ /* 0x000fea000383ffff */
.L_x_7874:
        /* <DEDUP_REMOVED lines=8> */
.L_x_8106:
[----:B------:R-:W-:Y:S05]  /*1feb0*/  BSYNC B1 ;  /* 0x0000000000017941 */ /* 0x000fea0003800000 */
.L_x_8105:
[----:B------:R-:W-:Y:S05]  /*1fec0*/  BRA `(.L_x_8107) ;  /* 0xfffffea000507947 */ /* 0x000fea000383ffff */
.L_x_7875:
        /* <DEDUP_REMOVED lines=8> */
.L_x_8109:
[----:B------:R-:W-:Y:S05]  /*1ff50*/  BSYNC B1 ;  /* 0x0000000000017941 */ /* 0x000fea0003800000 */
.L_x_8108:
[----:B------:R-:W-:Y:S05]  /*1ff60*/  BRA `(.L_x_8110) ;  /* 0xfffffea000307947 */ /* 0x000fea000383ffff */
.L_x_7876:
        /* <DEDUP_REMOVED lines=8> */
.L_x_8112:
[----:B------:R-:W-:Y:S05]  /*1fff0*/  BSYNC B1 ;  /* 0x0000000000017941 */ /* 0x000fea0003800000 */
.L_x_8111:
[----:B------:R-:W-:Y:S05]  /*20000*/  BRA `(.L_x_8113) ;  /* 0xfffffea000107947 */ /* 0x000fea000383ffff */
.L_x_7877:
        /* <DEDUP_REMOVED lines=8> */
.L_x_8115:
[----:B------:R-:W-:Y:S05]  /*20090*/  BSYNC B1 ;  /* 0x0000000000017941 */ /* 0x000fea0003800000 */
.L_x_8114:
[----:B------:R-:W-:Y:S05]  /*200a0*/  BRA `(.L_x_8116) ;  /* 0xfffffe9c00f07947 */ /* 0x000fea000383ffff */
.L_x_7878:
        /* <DEDUP_REMOVED lines=8> */
.L_x_8118:
[----:B------:R-:W-:Y:S05]  /*20130*/  BSYNC B1 ;  /* 0x0000000000017941 */ /* 0x000fea0003800000 */
.L_x_8117:
[----:B------:R-:W-:Y:S05]  /*20140*/  BRA `(.L_x_8119) ;  /* 0xfffffe9c00d07947 */ /* 0x000fea000383ffff */
.L_x_7879:
        /* <DEDUP_REMOVED lines=8> */
.L_x_8121:
[----:B------:R-:W-:Y:S05]  /*201d0*/  BSYNC B1 ;  /* 0x0000000000017941 */ /* 0x000fea0003800000 */
.L_x_8120:
[----:B------:R-:W-:Y:S05]  /*201e0*/  BRA `(.L_x_8122) ;  /* 0xfffffe9c00b07947 */ /* 0x000fea000383ffff */
.L_x_7880:
        /* <DEDUP_REMOVED lines=8> */
.L_x_8124:
[----:B------:R-:W-:Y:S05]  /*20270*/  BSYNC B1 ;  /* 0x0000000000017941 */ /* 0x000fea0003800000 */
.L_x_8123:
[----:B------:R-:W-:Y:S05]  /*20280*/  BRA `(.L_x_8125) ;  /* 0xfffffe9c00907947 */ /* 0x000fea000383ffff */
.L_x_7881:
        /* <DEDUP_REMOVED lines=8> */
.L_x_8127:
[----:B------:R-:W-:Y:S05]  /*20310*/  BSYNC B1 ;  /* 0x0000000000017941 */ /* 0x000fea0003800000 */
.L_x_8126:
[----:B------:R-:W-:Y:S05]  /*20320*/  BRA `(.L_x_8128) ;  /* 0xfffffe9c00707947 */ /* 0x000fea000383ffff */
.L_x_7882:
        /* <DEDUP_REMOVED lines=8> */
.L_x_8130:
[----:B------:R-:W-:Y:S05]  /*203b0*/  BSYNC B1 ;  /* 0x0000000000017941 */ /* 0x000fea0003800000 */
.L_x_8129:
[----:B------:R-:W-:Y:S05]  /*203c0*/  BRA `(.L_x_8131) ;  /* 0xfffffe9c00547947 */ /* 0x000fea000383ffff */
.L_x_7883:
        /* <DEDUP_REMOVED lines=8> */
.L_x_8133:
[----:B------:R-:W-:Y:S05]  /*20450*/  BSYNC B1 ;  /* 0x0000000000017941 */ /* 0x000fea0003800000 */
.L_x_8132:
[----:B------:R-:W-:Y:S05]  /*20460*/  BRA `(.L_x_8134) ;  /* 0xfffffe9c00387947 */ /* 0x000fea000383ffff */
.L_x_7884:
        /* <DEDUP_REMOVED lines=8> */
.L_x_8136:
[----:B------:R-:W-:Y:S05]  /*204f0*/  BSYNC B1 ;  /* 0x0000000000017941 */ /* 0x000fea0003800000 */
.L_x_8135:
[----:B------:R-:W-:Y:S05]  /*20500*/  BRA `(.L_x_8137) ;  /* 0xfffffe9c001c7947 */ /* 0x000fea000383ffff */
.L_x_7886:
[----:B--2---:R2:W3:Y:S02]  /*20510*/  SYNCS.PHASECHK.TRANS64.TRYWAIT P4, [R2+URZ+0x28800], R5 ;  /* 0x02880005020075a7 */ /* 0x0044e4000808017f */
[----:B---3--:R-:W-:Y:S05]  /*20520*/  @!P4 NANOSLEEP.SYNCS 0x989680 ;  /* 0x009896800000c95d */ /* 0x008fea0003900000 */
[----:B------:R-:W3:Y:S02]  /*20530*/  @!P4 SYNCS.PHASECHK.TRANS64 P4, [R2+URZ+0x28800], R5 ;  /* 0x028800050200c5a7 */ /* 0x000ee4000808007f */
[----:B---3--:R-:W-:Y:S05]  /*20540*/  @!P4 BRA `(.L_x_7886) ;  /* 0xfffffffc00f0c947 */ /* 0x008fea000383ffff */
[----:B------:R-:W-:Y:S05]  /*20550*/  BRA `(.L_x_8138) ;  /* 0xfffffe9c00947947 */ /* 0x000fea000383ffff */
.L_x_7902:
        /* <DEDUP_REMOVED lines=8> */
.L_x_8140:
[----:B------:R-:W-:Y:S05]  /*205e0*/  BSYNC B1 ;  /* 0x0000000000017941 */ /* 0x000fea0003800000 */
.L_x_8139:
[----:B------:R-:W-:Y:S05]  /*205f0*/  BRA `(.L_x_8141) ;  /* 0xfffffebc00907947 */ /* 0x000fea000383ffff */
.L_x_7903:
        /* <DEDUP_REMOVED lines=8> */
.L_x_8143:
[----:B------:R-:W-:Y:S05]  /*20680*/  BSYNC B1 ;  /* 0x0000000000017941 */ /* 0x000fea0003800000 */
.L_x_8142:
[----:B------:R-:W-:Y:S05]  /*20690*/  BRA `(.L_x_8144) ;  /* 0xfffffebc00707947 */ /* 0x000fea000383ffff */
.L_x_7904:
        /* <DEDUP_REMOVED lines=8> */
.L_x_8146:
[----:B------:R-:W-:Y:S05]  /*20720*/  BSYNC B1 ;  /* 0x0000000000017941 */ /* 0x000fea0003800000 */
.L_x_8145:
[----:B------:R-:W-:Y:S05]  /*20730*/  BRA `(.L_x_8147) ;  /* 0xfffffebc00507947 */ /* 0x000fea000383ffff */
.L_x_7905:
        /* <DEDUP_REMOVED lines=8> */
.L_x_8149:
[----:B------:R-:W-:Y:S05]  /*207c0*/  BSYNC B1 ;  /* 0x0000000000017941 */ /* 0x000fea0003800000 */
.L_x_8148:
[----:B------:R-:W-:Y:S05]  /*207d0*/  BRA `(.L_x_8150) ;  /* 0xfffffebc00307947 */ /* 0x000fea000383ffff */
.L_x_7906:
        /* <DEDUP_REMOVED lines=8> */
.L_x_8152:
[----:B------:R-:W-:Y:S05]  /*20860*/  BSYNC B1 ;  /* 0x0000000000017941 */ /* 0x000fea0003800000 */
.L_x_8151:
[----:B------:R-:W-:Y:S05]  /*20870*/  BRA `(.L_x_8153) ;  /* 0xfffffebc00107947 */ /* 0x000fea000383ffff */
.L_x_7907:
        /* <DEDUP_REMOVED lines=8> */
.L_x_8155:
[----:B------:R-:W-:Y:S05]  /*20900*/  BSYNC B1 ;  /* 0x0000000000017941 */ /* 0x000fea0003800000 */
.L_x_8154:
[----:B------:R-:W-:Y:S05]  /*20910*/  BRA `(.L_x_8156) ;  /* 0xfffffeb800f07947 */ /* 0x000fea000383ffff */
.L_x_7908:
        /* <DEDUP_REMOVED lines=8> */
.L_x_8158:
[----:B------:R-:W-:Y:S05]  /*209a0*/  BSYNC B1 ;  /* 0x0000000000017941 */ /* 0x000fea0003800000 */
.L_x_8157:
[----:B------:R-:W-:Y:S05]  /*209b0*/  BRA `(.L_x_8159) ;  /* 0xfffffeb800d07947 */ /* 0x000fea000383ffff */
.L_x_7909:
        /* <DEDUP_REMOVED lines=8> */
.L_x_8161:
[----:B------:R-:W-:Y:S05]  /*20a40*/  BSYNC B1 ;  /* 0x0000000000017941 */ /* 0x000fea0003800000 */
.L_x_8160:
[----:B------:R-:W-:Y:S05]  /*20a50*/  BRA `(.L_x_8162) ;  /* 0xfffffeb800b07947 */ /* 0x000fea000383ffff */
.L_x_7910:
        /* <DEDUP_REMOVED lines=8> */
.L_x_8164:
[----:B------:R-:W-:Y:S05]  /*20ae0*/  BSYNC B1 ;  /* 0x0000000000017941 */ /* 0x000fea0003800000 */
.L_x_8163:
[----:B------:R-:W-:Y:S05]  /*20af0*/  BRA `(.L_x_8165) ;  /* 0xfffffeb800907947 */ /* 0x000fea000383ffff */
.L_x_7911:
        /* <DEDUP_REMOVED lines=8> */
.L_x_8167:
[----:B------:R-:W-:Y:S05]  /*20b80*/  BSYNC B1 ;  /* 0x0000000000017941 */ /* 0x000fea0003800000 */
.L_x_8166:
[----:B------:R-:W-:Y:S05]  /*20b90*/  BRA `(.L_x_8168) ;  /* 0xfffffeb800707947 */ /* 0x000fea000383ffff */
.L_x_7912:
        /* <DEDUP_REMOVED lines=8> */
.L_x_8170:
[----:B------:R-:W-:Y:S05]  /*20c20*/  BSYNC B1 ;  /* 0x0000000000017941 */ /* 0x000fea0003800000 */
.L_x_8169:
[----:B------:R-:W-:Y:S05]  /*20c30*/  BRA `(.L_x_8171) ;  /* 0xfffffeb800507947 */ /* 0x000fea000383ffff */
.L_x_7913:
        /* <DEDUP_REMOVED lines=8> */
.L_x_8173:
[----:B------:R-:W-:Y:S05]  /*20cc0*/  BSYNC B1 ;  /* 0x0000000000017941 */ /* 0x000fea0003800000 */
.L_x_8172:
[----:B------:R-:W-:Y:S05]  /*20cd0*/  BRA `(.L_x_8174) ;  /* 0xfffffeb800307947 */ /* 0x000fea000383ffff */
.L_x_7914:
        /* <DEDUP_REMOVED lines=8> */
.L_x_8176:
[----:B------:R-:W-:Y:S05]  /*20d60*/  BSYNC B1 ;  /* 0x0000000000017941 */ /* 0x000fea0003800000 */
.L_x_8175:
[----:B------:R-:W-:Y:S05]  /*20d70*/  BRA `(.L_x_8177) ;  /* 0xfffffeb800107947 */ /* 0x000fea000383ffff */
.L_x_7915:
        /* <DEDUP_REMOVED lines=8> */
.L_x_8179:
[----:B------:R-:W-:Y:S05]  /*20e00*/  BSYNC B1 ;  /* 0x0000000000017941 */ /* 0x000fea0003800000 */
.L_x_8178:
[----:B------:R-:W-:Y:S05]  /*20e10*/  BRA `(.L_x_8180) ;  /* 0xfffffeb400f07947 */ /* 0x000fea000383ffff */
.L_x_7916:
        /* <DEDUP_REMOVED lines=8> */
.L_x_8182:
[----:B------:R-:W-:Y:S05]  /*20ea0*/  BSYNC B1 ;  /* 0x0000000000017941 */ /* 0x000fea0003800000 */
.L_x_8181:
[----:B------:R-:W-:Y:S05]  /*20eb0*/  BRA `(.L_x_8183) ;  /* 0xfffffeb400d07947 */ /* 0x000fea000383ffff */
.L_x_7917:
        /* <DEDUP_REMOVED lines=8> */
.L_x_8185:
[----:B------:R-:W-:Y:S05]  /*20f40*/  BSYNC B1 ;  /* 0x0000000000017941 */ /* 0x000fea0003800000 */
.L_x_8184:
[----:B------:R-:W-:Y:S05]  /*20f50*/  BRA `(.L_x_8186) ;  /* 0xfffffeb400b07947 */ /* 0x000fea000383ffff */
.L_x_7919:
[----:B0-----:R0:W1:Y:S02]  /*20f60*/  SYNCS.PHASECHK.TRANS64.TRYWAIT P4, [R2+URZ+0x28800], R9 ;  /* 0x02880009020075a7 */ /* 0x001064000808017f */
[----:B-1----:R-:W-:Y:S05]  /*20f70*/  @!P4 NANOSLEEP.SYNCS 0x989680 ;  /* 0x009896800000c95d */ /* 0x002fea0003900000 */
[----:B------:R-:W1:Y:S02]  /*20f80*/  @!P4 SYNCS.PHASECHK.TRANS64 P4, [R2+URZ+0x28800], R9 ;  /* 0x028800090200c5a7 */ /* 0x000e64000808007f */
[----:B-1----:R-:W-:Y:S05]  /*20f90*/  @!P4 BRA `(.L_x_7919) ;  /* 0xfffffffc00f0c947 */ /* 0x002fea000383ffff */
[----:B------:R-:W-:Y:S05]  /*20fa0*/  BRA `(.L_x_8187) ;  /* 0xfffffeb800b07947 */ /* 0x000fea000383ffff */
.L_x_7929:
[----:B-1----:R1:W2:Y:S02]  /*20fb0*/  SYNCS.PHASECHK.TRANS64.TRYWAIT P2, [R0+URZ+0x28830], R3 ;  /* 0x02883003000075a7 */ /* 0x0022a4000804017f */
[----:B--2---:R-:W-:Y:S05]  /*20fc0*/  @!P2 NANOSLEEP.SYNCS 0x989680 ;  /* 0x009896800000a95d */ /* 0x004fea0003900000 */
[----:B------:R-:W2:Y:S02]  /*20fd0*/  @!P2 SYNCS.PHASECHK.TRANS64 P2, [R0+URZ+0x28830], R3 ;  /* 0x028830030000a5a7 */ /* 0x000ea4000804007f */
[----:B--2---:R-:W-:Y:S05]  /*20fe0*/  @!P2 BRA `(.L_x_7929) ;  /* 0xfffffffc00f0a947 */ /* 0x004fea000383ffff */
[----:B------:R-:W-:Y:S05]  /*20ff0*/  BRA `(.L_x_7928) ;  /* 0xfffffed400947947 */ /* 0x000fea000383ffff */
.L_x_7935:
[----:B-1----:R1:W2:Y:S02]  /*21000*/  SYNCS.PHASECHK.TRANS64.TRYWAIT P3, [R6+URZ+0x28830], R7 ;  /* 0x02883007060075a7 */ /* 0x0022a4000806017f */
[----:B--2---:R-:W-:Y:S05]  /*21010*/  @!P3 NANOSLEEP.SYNCS 0x989680 ;  /* 0x009896800000b95d */ /* 0x004fea0003900000 */
[----:B------:R-:W2:Y:S02]  /*21020*/  @!P3 SYNCS.PHASECHK.TRANS64 P3, [R6+URZ+0x28830], R7 ;  /* 0x028830070600b5a7 */ /* 0x000ea4000806007f */
[----:B--2---:R-:W-:Y:S05]  /*21030*/  @!P3 BRA `(.L_x_7935) ;  /* 0xfffffffc00f0b947 */ /* 0x004fea000383ffff */
[----:B------:R-:W-:Y:S05]  /*21040*/  BRA `(.L_x_7934) ;  /* 0xffffff0400ac7947 */ /* 0x000fea000383ffff */
.L_x_7939:
[----:B-1----:R1:W2:Y:S02]  /*21050*/  SYNCS.PHASECHK.TRANS64.TRYWAIT P2, [R7+URZ+0x28850], R6 ;  /* 0x02885006070075a7 */ /* 0x0022a4000804017f */
[----:B--2---:R-:W-:Y:S05]  /*21060*/  @!P2 NANOSLEEP.SYNCS 0x989680 ;  /* 0x009896800000a95d */ /* 0x004fea0003900000 */
[----:B------:R-:W2:Y:S02]  /*21070*/  @!P2 SYNCS.PHASECHK.TRANS64 P2, [R7+URZ+0x28850], R6 ;  /* 0x028850060700a5a7 */ /* 0x000ea4000804007f */
[----:B--2---:R-:W-:Y:S05]  /*21080*/  @!P2 BRA `(.L_x_7939) ;  /* 0xfffffffc00f0a947 */ /* 0x004fea000383ffff */
[----:B------:R-:W-:Y:S05]  /*21090*/  BRA `(.L_x_7936) ;  /* 0xffffff0800bc7947 */ /* 0x000fea000383ffff */
.L_x_7946:
[----:B-1----:R1:W2:Y:S02]  /*210a0*/  SYNCS.PHASECHK.TRANS64.TRYWAIT P3, [R6+URZ+0x28830], R7 ;  /* 0x02883007060075a7 */ /* 0x0022a4000806017f */
[----:B--2---:R-:W-:Y:S05]  /*210b0*/  @!P3 NANOSLEEP.SYNCS 0x989680 ;  /* 0x009896800000b95d */ /* 0x004fea0003900000 */
[----:B------:R-:W2:Y:S02]  /*210c0*/  @!P3 SYNCS.PHASECHK.TRANS64 P3, [R6+URZ+0x28830], R7 ;  /* 0x028830070600b5a7 */ /* 0x000ea4000806007f */
[----:B--2---:R-:W-:Y:S05]  /*210d0*/  @!P3 BRA `(.L_x_7946) ;  /* 0xfffffffc00f0b947 */ /* 0x004fea000383ffff */
[----:B------:R-:W-:Y:S05]  /*210e0*/  BRA `(.L_x_7945) ;  /* 0xffffff3800447947 */ /* 0x000fea000383ffff */
.L_x_7950:
[----:B-1----:R1:W2:Y:S02]  /*210f0*/  SYNCS.PHASECHK.TRANS64.TRYWAIT P2, [R7+URZ+0x28850], R6 ;  /* 0x02885006070075a7 */ /* 0x0022a4000804017f */
[----:B--2---:R-:W-:Y:S05]  /*21100*/  @!P2 NANOSLEEP.SYNCS 0x989680 ;  /* 0x009896800000a95d */ /* 0x004fea0003900000 */
[----:B------:R-:W2:Y:S02]  /*21110*/  @!P2 SYNCS.PHASECHK.TRANS64 P2, [R7+URZ+0x28850], R6 ;  /* 0x028850060700a5a7 */ /* 0x000ea4000804007f */
[----:B--2---:R-:W-:Y:S05]  /*21120*/  @!P2 BRA `(.L_x_7950) ;  /* 0xfffffffc00f0a947 */ /* 0x004fea000383ffff */
[----:B------:R-:W-:Y:S05]  /*21130*/  BRA `(.L_x_7947) ;  /* 0xffffff3c00547947 */ /* 0x000fea000383ffff */
.L_x_7955:
[----:B-1----:R1:W2:Y:S02]  /*21140*/  SYNCS.PHASECHK.TRANS64.TRYWAIT P0, [R11+URZ+0x28850], R4 ;  /* 0x028850040b0075a7 */ /* 0x0022a4000800017f */
[----:B--2---:R-:W-:Y:S05]  /*21150*/  @!P0 NANOSLEEP.SYNCS 0x989680 ;  /* 0x009896800000895d */ /* 0x004fea0003900000 */
[----:B------:R-:W2:Y:S02]  /*21160*/  @!P0 SYNCS.PHASECHK.TRANS64 P0, [R11+URZ+0x28850], R4 ;  /* 0x028850040b0085a7 */ /* 0x000ea4000800007f */
[----:B--2---:R-:W-:Y:S05]  /*21170*/  @!P0 BRA `(.L_x_7955) ;  /* 0xfffffffc00f08947 */ /* 0x004fea000383ffff */
[----:B------:R-:W-:Y:S05]  /*21180*/  BRA `(.L_x_7954) ;  /* 0xffffff6000847947 */ /* 0x000fea000383ffff */
.L_x_7989:
        /* <DEDUP_REMOVED lines=11> */
.L_x_8189:
[----:B------:R-:W-:Y:S05]  /*21240*/  BSYNC B1 ;  /* 0x0000000000017941 */ /* 0x000fea0003800000 */
.L_x_8188:
[----:B------:R-:W-:Y:S05]  /*21250*/  BRA `(.L_x_8190) ;  /* 0xffffff9c00407947 */ /* 0x000fea000383ffff */
.L_x_7990:
[----:B------:R-:W-:Y:S01]  /*21260*/  BSSY B1, `(.L_x_8191) ;  /* 0x0000006000017945 */ /* 0x000fe20003800000 */
[----:B------:R-:W-:-:S07]  /*21270*/  IMAD.MOV.U32 R15, RZ, RZ, -0x1 ;  /* 0xffffffffff0f7424 */ /* 0x000fce00078e00ff */
[----:B------:R-:W-:Y:S05]  /*21280*/  WARPSYNC.COLLECTIVE R15, `(.L_x_8192) ;  /* 0x000000000f0c7348 */ /* 0x000fea0003c00000 */
[----:B------:R-:W-:Y:S02]  /*21290*/  ELECT P6, UR62, PT ;  /* 0x00000000003e782f */ /* 0x000fe400038c0000 */
[----:B------:R-:W-:Y:S01]  /*212a0*/  MOV R14, UR62 ;  /* 0x0000003e000e7c02 */ /* 0x000fe20008000f00 */
[----:B------:R-:W-:Y:S10]  /*212b0*/  ENDCOLLECTIVE ;  /* 0x000000000000791b */ /* 0x000ff40003800000 */
.L_x_8192:
[----:B------:R-:W-:Y:S05]  /*212c0*/  BSYNC B1 ;  /* 0x0000000000017941 */ /* 0x000fea0003800000 */
.L_x_8191:
[----:B------:R-:W-:Y:S05]  /*212d0*/  BRA `(.L_x_8193) ;  /* 0xffffff9c002c7947 */ /* 0x000fea000383ffff */
.L_x_7992:
[----:B0-----:R0:W1:Y:S02]  /*212e0*/  SYNCS.PHASECHK.TRANS64.TRYWAIT P0, [R9+URZ+0x28820], R5 ;  /* 0x02882005090075a7 */ /* 0x001064000800017f */
[----:B-1----:R-:W-:Y:S05]  /*212f0*/  @!P0 NANOSLEEP.SYNCS 0x989680 ;  /* 0x009896800000895d */ /* 0x002fea0003900000 */
[----:B------:R-:W1:Y:S02]  /*21300*/  @!P0 SYNCS.PHASECHK.TRANS64 P0, [R9+URZ+0x28820], R5 ;  /* 0x02882005090085a7 */ /* 0x000e64000800007f */
[----:B-1----:R-:W-:Y:S05]  /*21310*/  @!P0 BRA `(.L_x_7992) ;  /* 0xfffffffc00f08947 */ /* 0x002fea000383ffff */
[----:B------:R-:W-:Y:S05]  /*21320*/  BRA `(.L_x_8194) ;  /* 0xffffff9c00487947 */ /* 0x000fea000383ffff */
.L_x_7995:
[----:B0-----:R0:W1:Y:S02]  /*21330*/  SYNCS.PHASECHK.TRANS64.TRYWAIT P0, [R5+URZ+0x288a0], R7 ;  /* 0x0288a007050075a7 */ /* 0x001064000800017f */
[----:B-1----:R-:W-:Y:S05]  /*21340*/  @!P0 NANOSLEEP.SYNCS 0x989680 ;  /* 0x009896800000895d */ /* 0x002fea0003900000 */
[----:B------:R-:W1:Y:S02]  /*21350*/  @!P0 SYNCS.PHASECHK.TRANS64 P0, [R5+URZ+0x288a0], R7 ;  /* 0x0288a007050085a7 */ /* 0x000e64000800007f */
[----:B-1----:R-:W-:Y:S05]  /*21360*/  @!P0 BRA `(.L_x_7995) ;  /* 0xfffffffc00f08947 */ /* 0x002fea000383ffff */
[----:B------:R-:W-:Y:S05]  /*21370*/  BRA `(.L_x_8195) ;  /* 0xffffff9c00587947 */ /* 0x000fea000383ffff */
.L_x_7997:
[----:B-1----:R1:W2:Y:S02]  /*21380*/  SYNCS.PHASECHK.TRANS64.TRYWAIT P0, [R5+URZ+0x288c0], R7 ;  /* 0x0288c007050075a7 */ /* 0x0022a4000800017f */
[----:B--2---:R-:W-:Y:S05]  /*21390*/  @!P0 NANOSLEEP.SYNCS 0x989680 ;  /* 0x009896800000895d */ /* 0x004fea0003900000 */
[----:B------:R-:W2:Y:S02]  /*213a0*/  @!P0 SYNCS.PHASECHK.TRANS64 P0, [R5+URZ+0x288c0], R7 ;  /* 0x0288c007050085a7 */ /* 0x000ea4000800007f */
[----:B--2---:R-:W-:Y:S05]  /*213b0*/  @!P0 BRA `(.L_x_7997) ;  /* 0xfffffffc00f08947 */ /* 0x004fea000383ffff */
[----:B------:R-:W-:Y:S05]  /*213c0*/  BRA `(.L_x_8196) ;  /* 0xffffff9c00d07947 */ /* 0x000fea000383ffff */
.L_x_8001:
[----:B0-----:R0:W1:Y:S02]  /*213d0*/  SYNCS.PHASECHK.TRANS64.TRYWAIT P0, [R6+URZ+0x288a0], R7 ;  /* 0x0288a007060075a7 */ /* 0x001064000800017f */
[----:B-1----:R-:W-:Y:S05]  /*213e0*/  @!P0 NANOSLEEP.SYNCS 0x989680 ;  /* 0x009896800000895d */ /* 0x002fea0003900000 */
[----:B------:R-:W1:Y:S02]  /*213f0*/  @!P0 SYNCS.PHASECHK.TRANS64 P0, [R6+URZ+0x288a0], R7 ;  /* 0x0288a007060085a7 */ /* 0x000e64000800007f */
[----:B-1----:R-:W-:Y:S05]  /*21400*/  @!P0 BRA `(.L_x_8001) ;  /* 0xfffffffc00f08947 */ /* 0x002fea000383ffff */
[----:B------:R-:W-:Y:S05]  /*21410*/  BRA `(.L_x_8197) ;  /* 0xffffffa0009c7947 */ /* 0x000fea000383ffff */
.L_x_8003:
[----:B-1----:R1:W2:Y:S02]  /*21420*/  SYNCS.PHASECHK.TRANS64.TRYWAIT P1, [R6+URZ+0x288c0], R7 ;  /* 0x0288c007060075a7 */ /* 0x0022a4000802017f */
[----:B--2---:R-:W-:Y:S05]  /*21430*/  @!P1 NANOSLEEP.SYNCS 0x989680 ;  /* 0x009896800000995d */ /* 0x004fea0003900000 */
[----:B------:R-:W2:Y:S02]  /*21440*/  @!P1 SYNCS.PHASECHK.TRANS64 P1, [R6+URZ+0x288c0], R7 ;  /* 0x0288c007060095a7 */ /* 0x000ea4000802007f */
[----:B--2---:R-:W-:Y:S05]  /*21450*/  @!P1 BRA `(.L_x_8003) ;  /* 0xfffffffc00f09947 */ /* 0x004fea000383ffff */
[----:B------:R-:W-:Y:S05]  /*21460*/  BRA `(.L_x_8198) ;  /* 0xffffffa4000c7947 */ /* 0x000fea000383ffff */
.L_x_8014:
        /* <DEDUP_REMOVED lines=11> */
.L_x_8200:
[----:B------:R-:W-:Y:S05]  /*21520*/  BSYNC B0 ;  /* 0x0000000000007941 */ /* 0x000fea0003800000 */
.L_x_8199:
[----:B------:R-:W-:Y:S05]  /*21530*/  BRA `(.L_x_8201) ;  /* 0xffffffac00cc7947 */ /* 0x000fea000383ffff */
.L_x_8015:
[----:B------:R-:W-:Y:S01]  /*21540*/  BSSY B0, `(.L_x_8202) ;  /* 0x0000006000007945 */ /* 0x000fe20003800000 */
[----:B------:R-:W-:-:S07]  /*21550*/  IMAD.MOV.U32 R15, RZ, RZ, -0x1 ;  /* 0xffffffffff0f7424 */ /* 0x000fce00078e00ff */
[----:B------:R-:W-:Y:S05]  /*21560*/  WARPSYNC.COLLECTIVE R15, `(.L_x_8203) ;  /* 0x000000000f0c7348 */ /* 0x000fea0003c00000 */
[----:B------:R-:W-:Y:S02]  /*21570*/  ELECT P6, UR62, PT ;  /* 0x00000000003e782f */ /* 0x000fe400038c0000 */
[----:B------:R-:W-:Y:S01]  /*21580*/  MOV R14, UR62 ;  /* 0x0000003e000e7c02 */ /* 0x000fe20008000f00 */
[----:B------:R-:W-:Y:S10]  /*21590*/  ENDCOLLECTIVE ;  /* 0x000000000000791b */ /* 0x000ff40003800000 */
.L_x_8203:
[----:B------:R-:W-:Y:S05]  /*215a0*/  BSYNC B0 ;  /* 0x0000000000007941 */ /* 0x000fea0003800000 */
.L_x_8202:
[----:B------:R-:W-:Y:S05]  /*215b0*/  BRA `(.L_x_8204) ;  /* 0xffffffac00bc7947 */ /* 0x000fea000383ffff */
.L_x_8018:
[----:B0-----:R0:W1:Y:S02]  /*215c0*/  SYNCS.PHASECHK.TRANS64.TRYWAIT P0, [R7+URZ+0x28840], R10 ;  /* 0x0288400a070075a7 */ /* 0x001064000800017f */
[----:B-1----:R-:W-:Y:S05]  /*215d0*/  @!P0 NANOSLEEP.SYNCS 0x989680 ;  /* 0x009896800000895d */ /* 0x002fea0003900000 */
[----:B------:R-:W1:Y:S02]  /*215e0*/  @!P0 SYNCS.PHASECHK.TRANS64 P0, [R7+URZ+0x28840], R10 ;  /* 0x0288400a070085a7 */ /* 0x000e64000800007f */
[----:B-1----:R-:W-:Y:S05]  /*215f0*/  @!P0 BRA `(.L_x_8018) ;  /* 0xfffffffc00f08947 */ /* 0x002fea000383ffff */
[----:B------:R-:W-:Y:S05]  /*21600*/  BRA `(.L_x_8205) ;  /* 0xffffffb000207947 */ /* 0x000fea000383ffff */
.L_x_8021:
        /* <DEDUP_REMOVED lines=8> */
.L_x_8029:
[----:B0-----:R0:W1:Y:S02]  /*21690*/  SYNCS.PHASECHK.TRANS64.TRYWAIT P0, [R8+URZ+0x28840], R9 ;  /* 0x02884009080075a7 */ /* 0x001064000800017f */
[----:B-1----:R-:W-:Y:S05]  /*216a0*/  @!P0 NANOSLEEP.SYNCS 0x989680 ;  /* 0x009896800000895d */ /* 0x002fea0003900000 */
[----:B------:R-:W1:Y:S02]  /*216b0*/  @!P0 SYNCS.PHASECHK.TRANS64 P0, [R8+URZ+0x28840], R9 ;  /* 0x02884009080085a7 */ /* 0x000e64000800007f */
[----:B-1----:R-:W-:Y:S05]  /*216c0*/  @!P0 BRA `(.L_x_8029) ;  /* 0xfffffffc00f08947 */ /* 0x002fea000383ffff */
[----:B------:R-:W-:Y:S05]  /*216d0*/  BRA `(.L_x_8207) ;  /* 0xffffffb400e87947 */ /* 0x000fea000383ffff */
.L_x_8031:
[----:B0-----:R0:W1:Y:S02]  /*216e0*/  SYNCS.PHASECHK.TRANS64.TRYWAIT P0, [R8+URZ+0x28860], R9 ;  /* 0x02886009080075a7 */ /* 0x001064000800017f */
[----:B-1----:R-:W-:Y:S05]  /*216f0*/  @!P0 NANOSLEEP.SYNCS 0x989680 ;  /* 0x009896800000895d */ /* 0x002fea0003900000 */
[----:B------:R-:W1:Y:S02]  /*21700*/  @!P0 SYNCS.PHASECHK.TRANS64 P0, [R8+URZ+0x28860], R9 ;  /* 0x02886009080085a7 */ /* 0x000e64000800007f */
[----:B-1----:R-:W-:Y:S05]  /*21710*/  @!P0 BRA `(.L_x_8031) ;  /* 0xfffffffc00f08947 */ /* 0x002fea000383ffff */
[----:B------:R-:W-:Y:S05]  /*21720*/  BRA `(.L_x_8208) ;  /* 0xffffffb800807947 */ /* 0x000fea000383ffff */
.L_x_8037:
[----:B-1----:R1:W2:Y:S02]  /*21730*/  SYNCS.PHASECHK.TRANS64.TRYWAIT P0, [R2+URZ+0x28840], R3 ;  /* 0x02884003020075a7 */ /* 0x0022a4000800017f */
[----:B--2---:R-:W-:Y:S05]  /*21740*/  @!P0 NANOSLEEP.SYNCS 0x989680 ;  /* 0x009896800000895d */ /* 0x004fea0003900000 */
[----:B------:R-:W2:Y:S02]  /*21750*/  @!P0 SYNCS.PHASECHK.TRANS64 P0, [R2+URZ+0x28840], R3 ;  /* 0x02884003020085a7 */ /* 0x000ea4000800007f */
[----:B--2---:R-:W-:Y:S05]  /*21760*/  @!P0 BRA `(.L_x_8037) ;  /* 0xfffffffc00f08947 */ /* 0x004fea000383ffff */
[----:B------:R-:W-:Y:S05]  /*21770*/  BRA `(.L_x_8209) ;  /* 0xffffffbc00d87947 */ /* 0x000fea000383ffff */
.L_x_8039:
[----:B0-----:R0:W1:Y:S02]  /*21780*/  SYNCS.PHASECHK.TRANS64.TRYWAIT P0, [R2+URZ+0x28860], R3 ;  /* 0x02886003020075a7 */ /* 0x001064000800017f */
[----:B-1----:R-:W-:Y:S05]  /*21790*/  @!P0 NANOSLEEP.SYNCS 0x989680 ;  /* 0x009896800000895d */ /* 0x002fea0003900000 */
[----:B------:R-:W1:Y:S02]  /*217a0*/  @!P0 SYNCS.PHASECHK.TRANS64 P0, [R2+URZ+0x28860], R3 ;  /* 0x02886003020085a7 */ /* 0x000e64000800007f */
[----:B-1----:R-:W-:Y:S05]  /*217b0*/  @!P0 BRA `(.L_x_8039) ;  /* 0xfffffffc00f08947 */ /* 0x002fea000383ffff */
[----:B------:R-:W-:Y:S05]  /*217c0*/  BRA `(.L_x_8210) ;  /* 0xffffffc000707947 */ /* 0x000fea000383ffff */
.L_x_8045:
[----:B--2---:R2:W3:Y:S02]  /*217d0*/  SYNCS.PHASECHK.TRANS64.TRYWAIT P0, [R2+URZ+0x28840], R3 ;  /* 0x02884003020075a7 */ /* 0x0044e4000800017f */
[----:B---3--:R-:W-:Y:S05]  /*217e0*/  @!P0 NANOSLEEP.SYNCS 0x989680 ;  /* 0x009896800000895d */ /* 0x008fea0003900000 */
[----:B------:R-:W3:Y:S02]  /*217f0*/  @!P0 SYNCS.PHASECHK.TRANS64 P0, [R2+URZ+0x28840], R3 ;  /* 0x02884003020085a7 */ /* 0x000ee4000800007f */
[----:B---3--:R-:W-:Y:S05]  /*21800*/  @!P0 BRA `(.L_x_8045) ;  /* 0xfffffffc00f08947 */ /* 0x008fea000383ffff */
[----:B------:R-:W-:Y:S05]  /*21810*/  BRA `(.L_x_8211) ;  /* 0xffffffc400a47947 */ /* 0x000fea000383ffff */
.L_x_8047:
[----:B0-----:R0:W1:Y:S02]  /*21820*/  SYNCS.PHASECHK.TRANS64.TRYWAIT P0, [R2+URZ+0x28860], R9 ;  /* 0x02886009020075a7 */ /* 0x001064000800017f */
[----:B-1----:R-:W-:Y:S05]  /*21830*/  @!P0 NANOSLEEP.SYNCS 0x989680 ;  /* 0x009896800000895d */ /* 0x002fea0003900000 */
[----:B------:R-:W1:Y:S02]  /*21840*/  @!P0 SYNCS.PHASECHK.TRANS64 P0, [R2+URZ+0x28860], R9 ;  /* 0x02886009020085a7 */ /* 0x000e64000800007f */
[----:B-1----:R-:W-:Y:S05]  /*21850*/  @!P0 BRA `(.L_x_8047) ;  /* 0xfffffffc00f08947 */ /* 0x002fea000383ffff */
[----:B------:R-:W-:Y:S05]  /*21860*/  BRA `(.L_x_8212) ;  /* 0xffffffc800387947 */ /* 0x000fea000383ffff */
.L_x_8055:
[----:B-1----:R1:W2:Y:S02]  /*21870*/  SYNCS.PHASECHK.TRANS64.TRYWAIT P0, [R0+URZ+0x28860], R3 ;  /* 0x02886003000075a7 */ /* 0x0022a4000800017f */
[----:B--2---:R-:W-:Y:S05]  /*21880*/  @!P0 NANOSLEEP.SYNCS 0x989680 ;  /* 0x009896800000895d */ /* 0x004fea0003900000 */
[----:B------:R-:W2:Y:S02]  /*21890*/  @!P0 SYNCS.PHASECHK.TRANS64 P0, [R0+URZ+0x28860], R3 ;  /* 0x02886003000085a7 */ /* 0x000ea4000800007f */
[----:B--2---:R-:W-:Y:S05]  /*218a0*/  @!P0 BRA `(.L_x_8055) ;  /* 0xfffffffc00f08947 */ /* 0x004fea000383ffff */
[----:B------:R-:W-:Y:S05]  /*218b0*/  BRA `(.L_x_8213) ;  /* 0xffffffcc00547947 */ /* 0x000fea000383ffff */
.L_x_8058:
        /* <DEDUP_REMOVED lines=8> */
.L_x_8215:
[----:B------:R-:W-:Y:S05]  /*21940*/  BSYNC B0 ;  /* 0x0000000000007941 */ /* 0x000fea0003800000 */
.L_x_8214:
        /* <DEDUP_REMOVED lines=8> */
.L_x_8216:
[----:B------:R-:W-:Y:S01]  /*219d0*/  IMAD.MOV.U32 R6, RZ, RZ, R14 ;  /* 0x000000ffff067224 */ /* 0x000fe200078e000e */
[----:B------:R-:W-:Y:S06]  /*219e0*/  BRA `(.L_x_8217) ;  /* 0xffffffcc00e87947 */ /* 0x000fec000383ffff */
.L_x_8061:
[----:B------:R-:W-:Y:S01]  /*219f0*/  BSSY B0, `(.L_x_8218) ;  /* 0x0000008000007945 */ /* 0x000fe20003800000 */
[----:B-----5:R-:W-:Y:S02]  /*21a00*/  IMAD.MOV.U32 R13, RZ, RZ, R3 ;  /* 0x000000ffff0d7224 */ /* 0x020fe400078e0003 */
[----:B------:R-:W-:Y:S02]  /*21a10*/  IMAD.MOV.U32 R12, RZ, RZ, 0x1 ;  /* 0x00000001ff0c7424 */ /* 0x000fe400078e00ff */
[----:B------:R-:W-:Y:S02]  /*21a20*/  IMAD.MOV.U32 R11, RZ, RZ, RZ ;  /* 0x000000ffff0b7224 */ /* 0x000fe400078e00ff */
[----:B0-----:R-:W-:-:S07]  /*21a30*/  IMAD.MOV.U32 R15, RZ, RZ, -0x1 ;  /* 0xffffffffff0f7424 */ /* 0x001fce00078e00ff */
[----:B-1234-:R-:W-:Y:S05]  /*21a40*/  WARPSYNC.COLLECTIVE R15, `(.L_x_8219) ;  /* 0x000000000f087348 */ /* 0x01efea0003c00000 */
[----:B------:R0:W0:Y:S02]  /*21a50*/  SHFL.UP P6, R14, R13, R12, R11 ;  /* 0x0400000c0d0e7389 */ /* 0x00002400000c000b */
[----:B01234-:R-:W-:Y:S01]  /*21a60*/  ENDCOLLECTIVE ;  /* 0x000000000000791b */ /* 0x01ffe20003800000 */
.L_x_8219:
[----:B------:R-:W-:Y:S05]  /*21a70*/  BSYNC B0 ;  /* 0x0000000000007941 */ /* 0x000fea0003800000 */
.L_x_8218:
        /* <DEDUP_REMOVED lines=10> */
.L_x_8220:
        /* <DEDUP_REMOVED lines=8> */
.L_x_8221:
        /* <DEDUP_REMOVED lines=8> */
.L_x_8222:
        /* <DEDUP_REMOVED lines=8> */
.L_x_8223:
        /* <DEDUP_REMOVED lines=8> */
.L_x_8224:
[----:B------:R-:W-:Y:S05]  /*21d20*/  BRA `(.L_x_8225) ;  /* 0xffffffcc00ac7947 */ /* 0x000fea000383ffff */
.L_x_8066:
[----:B------:R-:W-:Y:S01]  /*21d30*/  BSSY B0, `(.L_x_8226) ;  /* 0x0000008000007945 */ /* 0x000fe20003800000 */
[----:B-----5:R-:W-:Y:S02]  /*21d40*/  IMAD.MOV.U32 R13, RZ, RZ, R3 ;  /* 0x000000ffff0d7224 */ /* 0x020fe400078e0003 */
[----:B------:R-:W-:Y:S02]  /*21d50*/  IMAD.MOV.U32 R12, RZ, RZ, 0x1 ;  /* 0x00000001ff0c7424 */ /* 0x000fe400078e00ff */
[----:B------:R-:W-:Y:S02]  /*21d60*/  IMAD.MOV.U32 R11, RZ, RZ, RZ ;  /* 0x000000ffff0b7224 */ /* 0x000fe400078e00ff */
[----:B------:R-:W-:-:S07]  /*21d70*/  IMAD.MOV.U32 R15, RZ, RZ, -0x1 ;  /* 0xffffffffff0f7424 */ /* 0x000fce00078e00ff */
[----:B012---:R-:W-:Y:S05]  /*21d80*/  WARPSYNC.COLLECTIVE R15, `(.L_x_8227) ;  /* 0x000000000f087348 */ /* 0x007fea0003c00000 */
[----:B------:R3:W4:Y:S02]  /*21d90*/  SHFL.UP P6, R14, R13, R12, R11 ;  /* 0x0400000c0d0e7389 */ /* 0x00072400000c000b */
[----:B01234-:R-:W-:Y:S01]  /*21da0*/  ENDCOLLECTIVE ;  /* 0x000000000000791b */ /* 0x01ffe20003800000 */
.L_x_8227:
[----:B------:R-:W-:Y:S05]  /*21db0*/  BSYNC B0 ;  /* 0x0000000000007941 */ /* 0x000fea0003800000 */
.L_x_8226:
[C---:B------:R-:W-:Y:S01]  /*21dc0*/  ISETP.NE.AND P0, PT, R7.reuse, RZ, PT ;  /* 0x000000ff0700720c */ /* 0x040fe20003f05270 */
        /* <DEDUP_REMOVED lines=10> */
.L_x_8228:
        /* <DEDUP_REMOVED lines=8> */
.L_x_8229:
        /* <DEDUP_REMOVED lines=8> */
.L_x_8230:
        /* <DEDUP_REMOVED lines=8> */
.L_x_8231:
        /* <DEDUP_REMOVED lines=8> */
.L_x_8232:
[----:B------:R-:W-:Y:S05]  /*22070*/  BRA `(.L_x_8233) ;  /* 0xffffffcc008c7947 */ /* 0x000fea000383ffff */
.L_x_8068:
[----:B------:R-:W-:Y:S01]  /*22080*/  BSSY B0, `(.L_x_8234) ;  /* 0x0000006000007945 */ /* 0x000fe20003800000 */
[----:B------:R-:W-:Y:S01]  /*22090*/  PLOP3.LUT P6, PT, P6, PT, PT, 0x8, 0x0 ;  /* 0x000000000000781c */ /* 0x000fe200037ce170 */
[----:B------:R-:W-:-:S12]  /*220a0*/  IMAD.MOV.U32 R15, RZ, RZ, -0x1 ;  /* 0xffffffffff0f7424 */ /* 0x000fd800078e00ff */
[----:B0-2---:R-:W-:Y:S05]  /*220b0*/  WARPSYNC.COLLECTIVE R15, `(.L_x_8235) ;  /* 0x000000000f087348 */ /* 0x005fea0003c00000 */
[----:B------:R-:W-:Y:S01]  /*220c0*/  VOTE.ANY R14, PT, P6 ;  /* 0x00000000000e7806 */ /* 0x000fe200030e0100 */
[----:B0-2---:R-:W-:Y:S06]  /*220d0*/  ENDCOLLECTIVE ;  /* 0x000000000000791b */ /* 0x005fec0003800000 */
.L_x_8235:
[----:B------:R-:W-:Y:S05]  /*220e0*/  BSYNC B0 ;  /* 0x0000000000007941 */ /* 0x000fea0003800000 */
.L_x_8234:
        /* <DEDUP_REMOVED lines=9> */
.L_x_8236:
[----:B------:R-:W-:Y:S01]  /*22180*/  IMAD.MOV.U32 R17, RZ, RZ, R14 ;  /* 0x000000ffff117224 */ /* 0x000fe200078e000e */
[----:B------:R-:W-:Y:S06]  /*22190*/  BRA `(.L_x_8237) ;  /* 0xffffffcc007c7947 */ /* 0x000fec000383ffff */
.L_x_8070:
[----:B------:R-:W-:Y:S01]  /*221a0*/  BSSY B0, `(.L_x_8238) ;  /* 0x0000007000007945 */ /* 0x000fe20003800000 */
[----:B------:R-:W-:Y:S02]  /*221b0*/  IMAD.MOV.U32 R13, RZ, RZ, R2 ;  /* 0x000000ffff0d7224 */ /* 0x000fe400078e0002 */
[----:B------:R-:W-:Y:S02]  /*221c0*/  IMAD.MOV.U32 R11, RZ, RZ, 0x1f ;  /* 0x0000001fff0b7424 */ /* 0x000fe400078e00ff */
[----:B------:R-:W-:-:S07]  /*221d0*/  IMAD.MOV.U32 R15, RZ, RZ, -0x1 ;  /* 0xffffffffff0f7424 */ /* 0x000fce00078e00ff */
[----:B01-3--:R-:W-:Y:S05]  /*221e0*/  WARPSYNC.COLLECTIVE R15, `(.L_x_8239) ;  /* 0x000000000f087348 */ /* 0x00bfea0003c00000 */
[----:B------:R2:W4:Y:S02]  /*221f0*/  SHFL.IDX P6, R14, R13, R12, R11 ;  /* 0x0000000c0d0e7389 */ /* 0x00052400000c000b */
[----:B01234-:R-:W-:Y:S01]  /*22200*/  ENDCOLLECTIVE ;  /* 0x000000000000791b */ /* 0x01ffe20003800000 */
.L_x_8239:
[----:B------:R-:W-:Y:S05]  /*22210*/  BSYNC B0 ;  /* 0x0000000000007941 */ /* 0x000fea0003800000 */
.L_x_8238:
[----:B------:R-:W-:Y:S01]  /*22220*/  IMAD.MOV.U32 R16, RZ, RZ, R14 ;  /* 0x000000ffff107224 */ /* 0x000fe200078e000e */
[----:B------:R-:W-:Y:S06]  /*22230*/  BRA `(.L_x_8069) ;  /* 0xffffffcc00707947 */ /* 0x000fec000383ffff */
.L_x_8074:
[----:B-1----:R1:W2:Y:S02]  /*22240*/  SYNCS.PHASECHK.TRANS64.TRYWAIT P0, [R0+URZ+0x28820], R3 ;  /* 0x02882003000075a7 */ /* 0x0022a4000800017f */
[----:B--2---:R-:W-:Y:S05]  /*22250*/  @!P0 NANOSLEEP.SYNCS 0x989680 ;  /* 0x009896800000895d */ /* 0x004fea0003900000 */
[----:B------:R-:W2:Y:S02]  /*22260*/  @!P0 SYNCS.PHASECHK.TRANS64 P0, [R0+URZ+0x28820], R3 ;  /* 0x02882003000085a7 */ /* 0x000ea4000800007f */
[----:B--2---:R-:W-:Y:S05]  /*22270*/  @!P0 BRA `(.L_x_8074) ;  /* 0xfffffffc00f08947 */ /* 0x004fea000383ffff */
[----:B------:R-:W-:Y:S05]  /*22280*/  BRA `(.L_x_8240) ;  /* 0xffffffd000e47947 */ /* 0x000fea000383ffff */
.L_x_8075:
        /* <DEDUP_REMOVED lines=11> */
.L_x_8242:
[----:B------:R-:W-:Y:S05]  /*22340*/  BSYNC B0 ;  /* 0x0000000000007941 */ /* 0x000fea0003800000 */
.L_x_8241:
[----:B------:R-:W-:Y:S05]  /*22350*/  BRA `(.L_x_8243) ;  /* 0xffffffd000cc7947 */ /* 0x000fea000383ffff */
.L_x_8076:
[----:B------:R-:W-:Y:S01]  /*22360*/  BSSY B0, `(.L_x_8244) ;  /* 0x0000006000007945 */ /* 0x000fe20003800000 */
[----:B------:R-:W-:-:S07]  /*22370*/  IMAD.MOV.U32 R15, RZ, RZ, -0x1 ;  /* 0xffffffffff0f7424 */ /* 0x000fce00078e00ff */
[----:B012---:R-:W-:Y:S05]  /*22380*/  WARPSYNC.COLLECTIVE R15, `(.L_x_8245) ;  /* 0x000000000f0c7348 */ /* 0x007fea0003c00000 */
[----:B------:R-:W-:Y:S02]  /*22390*/  ELECT P6, UR62, PT ;  /* 0x00000000003e782f */ /* 0x000fe400038c0000 */
[----:B------:R-:W-:Y:S01]  /*223a0*/  MOV R14, UR62 ;  /* 0x0000003e000e7c02 */ /* 0x000fe20008000f00 */
[----:B012---:R-:W-:Y:S10]  /*223b0*/  ENDCOLLECTIVE ;  /* 0x000000000000791b */ /* 0x007ff40003800000 */
.L_x_8245:
[----:B------:R-:W-:Y:S05]  /*223c0*/  BSYNC B0 ;  /* 0x0000000000007941 */ /* 0x000fea0003800000 */
.L_x_8244:
[----:B------:R-:W-:Y:S05]  /*223d0*/  BRA `(.L_x_8246) ;  /* 0xffffffd000c07947 */ /* 0x000fea000383ffff */
.L_x_8078:
[----:B-1----:R1:W2:Y:S02]  /*223e0*/  SYNCS.PHASECHK.TRANS64.TRYWAIT P0, [R6+URZ], R5 ;  /* 0x00000005060075a7 */ /* 0x0022a4000800017f */
[----:B--2---:R-:W-:Y:S05]  /*223f0*/  @!P0 NANOSLEEP.SYNCS 0x989680 ;  /* 0x009896800000895d */ /* 0x004fea0003900000 */
[----:B------:R-:W2:Y:S02]  /*22400*/  @!P0 SYNCS.PHASECHK.TRANS64 P0, [R6+URZ], R5 ;  /* 0x00000005060085a7 */ /* 0x000ea4000800007f */
[----:B--2---:R-:W-:Y:S05]  /*22410*/  @!P0 BRA `(.L_x_8078) ;  /* 0xfffffffc00f08947 */ /* 0x004fea000383ffff */
[----:B------:R-:W-:Y:S05]  /*22420*/  BRA `(.L_x_8247) ;  /* 0xffffffd000fc7947 */ /* 0x000fea000383ffff */
.L_x_8079:
[----:B--2---:R2:W3:Y:S02]  /*22430*/  SYNCS.PHASECHK.TRANS64.TRYWAIT P0, [R7+URZ], R2 ;  /* 0x00000002070075a7 */ /* 0x0044e4000800017f */
[----:B---3--:R-:W-:Y:S05]  /*22440*/  @!P0 NANOSLEEP.SYNCS 0x989680 ;  /* 0x009896800000895d */ /* 0x008fea0003900000 */
[----:B------:R-:W3:Y:S02]  /*22450*/  @!P0 SYNCS.PHASECHK.TRANS64 P0, [R7+URZ], R2 ;  /* 0x00000002070085a7 */ /* 0x000ee4000800007f */
[----:B---3--:R-:W-:Y:S05]  /*22460*/  @!P0 BRA `(.L_x_8079) ;  /* 0xfffffffc00f08947 */ /* 0x008fea000383ffff */
[----:B------:R-:W-:Y:S05]  /*22470*/  BRA `(.L_x_8248) ;  /* 0xffffffd000f07947 */ /* 0x000fea000383ffff */
.L_x_8081:
[----:B---3--:R3:W4:Y:S02]  /*22480*/  SYNCS.PHASECHK.TRANS64.TRYWAIT P0, [R4+URZ], R5 ;  /* 0x00000005040075a7 */ /* 0x008724000800017f */
[----:B----4-:R-:W-:Y:S05]  /*22490*/  @!P0 NANOSLEEP.SYNCS 0x989680 ;  /* 0x009896800000895d */ /* 0x010fea0003900000 */
[----:B------:R-:W4:Y:S02]  /*224a0*/  @!P0 SYNCS.PHASECHK.TRANS64 P0, [R4+URZ], R5 ;  /* 0x00000005040085a7 */ /* 0x000f24000800007f */
[----:B----4-:R-:W-:Y:S05]  /*224b0*/  @!P0 BRA `(.L_x_8081) ;  /* 0xfffffffc00f08947 */ /* 0x010fea000383ffff */
[----:B------:R-:W-:Y:S05]  /*224c0*/  BRA `(.L_x_8249) ;  /* 0xffffffd000f87947 */ /* 0x000fea000383ffff */
.L_x_8250:
        /* <DEDUP_REMOVED lines=11> */
.L_x_12772:


//--------------------- .text._ZN7cutlass13device_kernelIN5flash11enable_sm90INS1_16FlashAttnFwdSm90INS1_25CollectiveMainloopFwdSm90ILi2EN4cute5tupleIJNS5_1CILi1EEES8_S8_EEENS6_IJNS7_ILi192EEENS7_ILi144EEENS7_ILi96EEEEEELi96ENS_10bfloat16_tEfNS_4arch4Sm90ELb0ELb0ELb1ELb0ELb0ELb0ELb0ELb0ELb1ELb0ELb0ELb0EEENS1_21CollectiveEpilogueFwdINS6_IJSA_SC_SB_EEES9_SE_SG_Li384ELb0ELb0ELb0ELb0EEENS1_29StaticPersistentTileSchedulerILb0EEEEEEEEEvNT_6ParamsE --------------------------
	.section	.text._ZN7cutlass13device_kernelIN5flash11enable_sm90INS1_16FlashAttnFwdSm90INS1_25CollectiveMainloopFwdSm90ILi2EN4cute5tupleIJNS5_1CILi1EEES8_S8_EEENS6_IJNS7_ILi192EEENS7_ILi144EEENS7_ILi96EEEEEELi96ENS_10bfloat16_tEfNS_4arch4Sm90ELb0ELb0ELb1ELb0ELb0ELb0ELb0ELb0ELb1ELb0ELb0ELb0EEENS1_21CollectiveEpilogueFwdINS6_IJSA_SC_SB_EEES9_SE_SG_Li384ELb0ELb0ELb0ELb0EEENS1_29StaticPersistentTileSchedulerILb0EEEEEEEEEvNT_6ParamsE,"ax",@progbits
	.align	128
.text._ZN7cutlass13device_kernelIN5flash11enable_sm90INS1_16FlashAttnFwdSm90INS1_25CollectiveMainloopFwdSm90ILi2EN4cute5tupleIJNS5_1CILi1EEES8_S8_EEENS6_IJNS7_ILi192EEENS7_ILi144EEENS7_ILi96EEEEEELi96ENS_10bfloat16_tEfNS_4arch4Sm90ELb0ELb0ELb1ELb0ELb0ELb0ELb0ELb0ELb1ELb0ELb0ELb0EEENS1_21CollectiveEpilogueFwdINS6_IJSA_SC_SB_EEES9_SE_SG_Li384ELb0ELb0ELb0ELb0EEENS1_29StaticPersistentTileSchedulerILb0EEEEEEEEEvNT_6ParamsE:
        .type           _ZN7cutlass13device_kernelIN5flash11enable_sm90INS1_16FlashAttnFwdSm90INS1_25CollectiveMainloopFwdSm90ILi2EN4cute5tupleIJNS5_1CILi1EEES8_S8_EEENS6_IJNS7_ILi192EEENS7_ILi144EEENS7_ILi96EEEEEELi96ENS_10bfloat16_tEfNS_4arch4Sm90ELb0ELb0ELb1ELb0ELb0ELb0ELb0ELb0ELb1ELb0ELb0ELb0EEENS1_21CollectiveEpilogueFwdINS6_IJSA_SC_SB_EEES9_SE_SG_Li384ELb0ELb0ELb0ELb0EEENS1_29StaticPersistentTileSchedulerILb0EEEEEEEEEvNT_6ParamsE,@function
        .size           _ZN7cutlass13device_kernelIN5flash11enable_sm90INS1_16FlashAttnFwdSm90INS1_25CollectiveMainloopFwdSm90ILi2EN4cute5tupleIJNS5_1CILi1EEES8_S8_EEENS6_IJNS7_ILi192EEENS7_ILi144EEENS7_ILi96EEEEEELi96ENS_10bfloat16_tEfNS_4arch4Sm90ELb0ELb0ELb1ELb0ELb0ELb0ELb0ELb0ELb1ELb0ELb0ELb0EEENS1_21CollectiveEpilogueFwdINS6_IJSA_SC_SB_EEES9_SE_SG_Li384ELb0ELb0ELb0ELb0EEENS1_29StaticPersistentTileSchedulerILb0EEEEEEEEEvNT_6ParamsE,(.L_x_12773 - _ZN7cutlass13device_kernelIN5flash11enable_sm90INS1_16FlashAttnFwdSm90INS1_25CollectiveMainloopFwdSm90ILi2EN4cute5tupleIJNS5_1CILi1EEES8_S8_EEENS6_IJNS7_ILi192EEENS7_ILi144EEENS7_ILi96EEEEEELi96ENS_10bfloat16_tEfNS_4arch4Sm90ELb0ELb0ELb1ELb0ELb0ELb0ELb0ELb0ELb1ELb0ELb0ELb0EEENS1_21CollectiveEpilogueFwdINS6_IJSA_SC_SB_EEES9_SE_SG_Li384ELb0ELb0ELb0ELb0EEENS1_29StaticPersistentTileSchedulerILb0EEEEEEEEEvNT_6ParamsE)
        .other          _ZN7cutlass13device_kernelIN5flash11enable_sm90INS1_16FlashAttnFwdSm90INS1_25CollectiveMainloopFwdSm90ILi2EN4cute5tupleIJNS5_1CILi1EEES8_S8_EEENS6_IJNS7_ILi192EEENS7_ILi144EEENS7_ILi96EEEEEELi96ENS_10bfloat16_tEfNS_4arch4Sm90ELb0ELb0ELb1ELb0ELb0ELb0ELb0ELb0ELb1ELb0ELb0ELb0EEENS1_21CollectiveEpilogueFwdINS6_IJSA_SC_SB_EEES9_SE_SG_Li384ELb0ELb0ELb0ELb0EEENS1_29StaticPersistentTileSchedulerILb0EEEEEEEEEvNT_6ParamsE,@"STO_CUDA_ENTRY STV_DEFAULT"
_ZN7cutlass13device_kernelIN5flash11enable_sm90INS1_16FlashAttnFwdSm90INS1_25CollectiveMainloopFwdSm90ILi2EN4cute5tupleIJNS5_1CILi1EEES8_S8_EEENS6_IJNS7_ILi192EEENS7_ILi144EEENS7_ILi96EEEEEELi96ENS_10bfloat16_tEfNS_4arch4Sm90ELb0ELb0ELb1ELb0ELb0ELb0ELb0ELb0ELb1ELb0ELb0ELb0EEENS1_21CollectiveEpilogueFwdINS6_IJSA_SC_SB_EEES9_SE_SG_Li384ELb0ELb0ELb0ELb0EEENS1_29StaticPersistentTileSchedulerILb0EEEEEEEEEvNT_6ParamsE:
        /* <DEDUP_REMOVED lines=23> */
.L_x_8252:
[----:B------:R-:W-:Y:S05]  /*0170*/  BSYNC B0 ;  /* 0x0000000000007941 */ /* 0x000fea0003800000 */
.L_x_8251:
[----:B------:R-:W-:Y:S01]  /*0180*/  VOTEU.ANY UP0, P0 ;  /* 0x00000000003f7886 */ /* 0x000fe20000000100 */
[----:B------:R-:W1:Y:S01]  /*0190*/  SHFL.IDX PT, R2, R0, RZ, 0x1f ;  /* 0x00001fff00027589 */ /* 0x000e6200000e0000 */
[----:B------:R-:W-:Y:S01]  /*01a0*/  UMOV UR4, 0x1 ;  /* 0x0000000100047882 */ /* 0x000fe20000000000 */
[----:B------:R-:W-:Y:S01]  /*01b0*/  SHF.R.U32.HI R3, RZ, 0x7, R3 ;  /* 0x00000007ff037819 */ /* 0x000fe20000011603 */
[----:B------:R-:W-:Y:S01]  /*01c0*/  VOTEU.ANY UP1, P0 ;  /* 0x00000000003f7886 */ /* 0x000fe20000020100 */
[----:B------:R-:W2:Y:S01]  /*01d0*/  @UP0 S2UR UR7, SR_CgaCtaId ;  /* 0x00000000000709c3 */ /* 0x000ea20000008800 */
[----:B------:R-:W-:Y:S01]  /*01e0*/  @UP0 UMOV UR6, 0x400 ;  /* 0x0000040000060882 */ /* 0x000fe20000000000 */
[----:B------:R-:W-:-:S04]  /*01f0*/  @UP0 UIADD3 UR4, -UR4, 0x100000, URZ ;  /* 0x0010000004040890 */ /* 0x000fc8000fffe13f */
[----:B------:R-:W-:Y:S02]  /*0200*/  @UP0 USHF.L.U32 UR5, UR4, 0xb, URZ ;  /* 0x0000000b04050899 */ /* 0x000fe4000800063f */
[----:B------:R-:W-:Y:S01]  /*0210*/  @UP0 USHF.L.U32 UR4, UR4, 0x1, URZ ;  /* 0x0000000104040899 */ /* 0x000fe2000800063f */
[----:B-1----:R-:W-:Y:S02]  /*0220*/  ISETP.NE.AND P1, PT, R2, RZ, PT ;  /* 0x000000ff0200720c */ /* 0x002fe40003f25270 */
[----:B------:R1:W3:Y:S01]  /*0230*/  SHFL.IDX PT, R2, R3, RZ, 0x1f ;  /* 0x00001fff03027589 */ /* 0x0002e200000e0000 */
[----:B--2---:R-:W-:Y:S01]  /*0240*/  @UP0 ULEA UR6, UR7, UR6, 0x18 ;  /* 0x0000000607060291 */ /* 0x004fe2000f8ec03f */
[----:B------:R-:W-:Y:S02]  /*0250*/  VOTEU.ANY UP0, P0 ;  /* 0x00000000003f7886 */ /* 0x000fe40000000100 */
[----:B------:R-:W2:Y:S09]  /*0260*/  FENCE.VIEW.ASYNC.S ;  /* 0x00000000000073c6 */ /* 0x000eb20000000000 */
[----:B--2---:R1:W2:Y:S01]  /*0270*/  @UP0 SYNCS.EXCH.64 URZ, [UR6+0x31c00], UR4 ;  /* 0x031c0004063f05b2 */ /* 0x0042a20008000100 */
[----:B------:R1:W4:Y:S02]  /*0280*/  @UP1 SYNCS.EXCH.64 URZ, [UR6+0x31c20], UR4 ;  /* 0x031c2004063f15b2 */ /* 0x0003240008000100 */
[----:B-1----:R-:W-:Y:S05]  /*0290*/  @P1 BRA `(.L_x_8253) ;  /* 0x0000000000481947 */ /* 0x002fea0003800000 */
[----:B------:R-:W1:Y:S01]  /*02a0*/  S2UR UR5, SR_CgaCtaId ;  /* 0x00000000000579c3 */ /* 0x000e620000008800 */
        /* <DEDUP_REMOVED lines=17> */
.L_x_8253:
[----:B------:R-:W5:Y:S01]  /*03c0*/  SHFL.IDX PT, R3, R0, RZ, 0x1f ;  /* 0x00001fff00037589 */ /* 0x000f6200000e0000 */
[----:B------:R-:W-:Y:S01]  /*03d0*/  NOP ;  /* 0x0000000000007918 */ /* 0x000fe20000000000 */
[----:B-----5:R-:W-:-:S13]  /*03e0*/  ISETP.NE.AND P0, PT, R3, RZ, PT ;  /* 0x000000ff0300720c */ /* 0x020fda0003f05270 */
        /* <DEDUP_REMOVED lines=19> */
.L_x_8254:
[----:B------:R-:W5:Y:S01]  /*0520*/  SHFL.IDX PT, R3, R0, RZ, 0x1f ;  /* 0x00001fff00037589 */ /* 0x000f6200000e0000 */
[----:B------:R-:W-:Y:S01]  /*0530*/  NOP ;  /* 0x0000000000007918 */ /* 0x000fe20000000000 */
[----:B-----5:R-:W-:-:S13]  /*0540*/  ISETP.NE.AND P0, PT, R3, RZ, PT ;  /* 0x000000ff0300720c */ /* 0x020fda0003f05270 */
        /* <DEDUP_REMOVED lines=13> */
[----:B------:R1:W1:Y:S01]  /*0620*/  SYNCS.EXCH.64 URZ, [UR6+0x31c88], UR4 ;  /* 0x031c8804063f75b2 */ /* 0x0002620008000100 */
[----:B------:R-:W-:Y:S01]  /*0630*/  NOP ;  /* 0x0000000000007918 */ /* 0x000fe20000000000 */
.L_x_8255:
        /* <DEDUP_REMOVED lines=22> */
.L_x_8256:
        /* <DEDUP_REMOVED lines=22> */
.L_x_8257:
[----:B---3--:R-:W-:Y:S01]  /*0900*/  ISETP.NE.AND P0, PT, R2, RZ, PT ;  /* 0x000000ff0200720c */ /* 0x008fe20003f05270 */
[----:B------:R-:W-:Y:S01]  /*0910*/  IMAD.MOV.U32 R2, RZ, RZ, 0x1 ;  /* 0x00000001ff027424 */ /* 0x000fe200078e00ff */
[----:B------:R-:W-:-:S04]  /*0920*/  NOP ;  /* 0x0000000000007918 */ /* 0x000fc80000000000 */
[----:B------:R-:W-:-:S05]  /*0930*/  SEL R2, R2, 0x2, !P0 ;  /* 0x0000000202027807 */ /* 0x000fca0004000000 */
[----:B------:R3:W-:Y:S01]  /*0940*/  STL [R1], R2 ;  /* 0x0000000201007387 */ /* 0x0007e20000100800 */
[----:B-12-4-:R-:W-:Y:S06]  /*0950*/  BAR.SYNC.DEFER_BLOCKING 0x0 ;  /* 0x0000000000007b1d */ /* 0x016fec0000010000 */
[----:B------:R-:W-:Y:S05]  /*0960*/  @!P0 BRA `(.L_x_8258) ;  /* 0x0000009c00908947 */ /* 0x000fea0003800000 */
.L_x_8259:
[----:B------:R-:W-:-:S08]  /*0970*/  NOP ;  /* 0x0000000000007918 */ /* 0x000fd00000000000 */
[----:B------:R-:W1:Y:S02]  /*0980*/  USETMAXREG.TRY_ALLOC.CTAPOOL UP0, 0xa0 ;  /* 0x000000a0000079c8 */ /* 0x000e640008000600 */
[----:B-1----:R-:W-:-:S13]  /*0990*/  PLOP3.LUT P0, PT, PT, PT, UP0, 0x80, 0x0 ;  /* 0x000000000000781c */ /* 0x002fda0003f0f008 */
[----:B------:R-:W-:Y:S05]  /*09a0*/  @!P0 BRA `(.L_x_8259) ;  /* 0xfffffffc00f08947 */ /* 0x000fea000383ffff */
[----:B---3--:R-:W1:Y:S01]  /*09b0*/  S2R R2, SR_TID.X ;  /* 0x0000000000027919 */ /* 0x008e620000002100 */
        /* <DEDUP_REMOVED lines=8> */
[----:B------:R-:W2:Y:S01]  /*0a40*/  LDL.LU R12, [R1] ;  /* 0x00000000010c7983 */ /* 0x000ea20000300800 */
[----:B------:R-:W-:Y:S01]  /*0a50*/  VIADD R146, R2, 0xffffff80 ;  /* 0xffffff8002927836 */ /* 0x000fe20000000000 */
[----:B------:R-:W1:Y:S04]  /*0a60*/  S2UR UR4, SR_CgaCtaId ;  /* 0x00000000000479c3 */ /* 0x000e680000008800 */
[----:B------:R-:W-:-:S04]  /*0a70*/  SHF.R.S32.HI R3, RZ, 0x1f, R146 ;  /* 0x0000001fff037819 */ /* 0x000fc80000011492 */
[----:B------:R-:W-:-:S04]  /*0a80*/  LEA.HI R0, R3, R146, RZ, 0x4 ;  /* 0x0000009203007211 */ /* 0x000fc800078f20ff */
[----:B------:R-:W-:-:S04]  /*0a90*/  LOP3.LUT R5, R0, 0xfffffff0, RZ, 0xc0, !PT ;  /* 0xfffffff000057812 */ /* 0x000fc800078ec0ff */
[----:B------:R-:W-:Y:S02]  /*0aa0*/  IADD3 R5, R146, -R5, RZ ;  /* 0x8000000592057210 */ /* 0x000fe40007ffe0ff */
[CC--:B------:R-:W-:Y:S02]  /*0ab0*/  LEA.HI R149, R3.reuse, R146.reuse, RZ, 0x7 ;  /* 0x0000009203957211 */ /* 0x0c0fe400078f38ff */
[----:B------:R-:W-:Y:S02]  /*0ac0*/  SHF.R.S32.HI R2, RZ, 0x1f, R5 ;  /* 0x0000001fff027819 */ /* 0x000fe40000011405 */
[----:B------:R-:W-:Y:S02]  /*0ad0*/  LEA.HI R150, R3, R146, RZ, 0x5 ;  /* 0x0000009203967211 */ /* 0x000fe400078f28ff */
[----:B------:R-:W-:Y:S02]  /*0ae0*/  LEA.HI R4, R2, R5, RZ, 0x3 ;  /* 0x0000000502047211 */ /* 0x000fe400078f18ff */
[----:B------:R-:W-:-:S02]  /*0af0*/  LOP3.LUT R7, R149, 0xffffff80, RZ, 0xc0, !PT ;  /* 0xffffff8095077812 */ /* 0x000fc400078ec0ff */
[----:B------:R-:W-:Y:S01]  /*0b00*/  SHF.R.S32.HI R3, RZ, 0x4, R0 ;  /* 0x00000004ff037819 */ /* 0x000fe20000011400 */
[----:B------:R-:W-:Y:S01]  /*0b10*/  IMAD.SHL.U32 R6, R4, 0x10, RZ ;  /* 0x0000001004067824 */ /* 0x000fe200078e00ff */
[----:B------:R-:W-:Y:S01]  /*0b20*/  LEA.HI R2, R2, R5, RZ, 0x2 ;  /* 0x0000000502027211 */ /* 0x000fe200078f10ff */
[----:B------:R-:W-:Y:S01]  /*0b30*/  IMAD.IADD R146, R146, 0x1, -R7 ;  /* 0x0000000192927824 */ /* 0x000fe200078e0a07 */
[----:B------:R-:W-:Y:S02]  /*0b40*/  LEA.HI R0, R0, R3, RZ, 0x1 ;  /* 0x0000000300007211 */ /* 0x000fe400078f08ff */
[----:B------:R-:W-:Y:S02]  /*0b50*/  SHF.R.S32.HI R150, RZ, 0x5, R150 ;  /* 0x00000005ff967819 */ /* 0x000fe40000011496 */
[----:B------:R-:W-:Y:S02]  /*0b60*/  LOP3.LUT R0, R0, 0x1ffffffe, RZ, 0xc0, !PT ;  /* 0x1ffffffe00007812 */ /* 0x000fe400078ec0ff */
[----:B------:R-:W-:-:S02]  /*0b70*/  LOP3.LUT R4, R2, 0x7fffffc, RZ, 0xc0, !PT ;  /* 0x07fffffc02047812 */ /* 0x000fc400078ec0ff */
[----:B------:R-:W-:Y:S02]  /*0b80*/  LOP3.LUT R7, R6, 0x7fffff80, RZ, 0xc0, !PT ;  /* 0x7fffff8006077812 */ /* 0x000fe400078ec0ff */
[----:B------:R-:W-:Y:S01]  /*0b90*/  SHF.R.S32.HI R149, RZ, 0x7, R149 ;  /* 0x00000007ff957819 */ /* 0x000fe20000011495 */
[----:B------:R-:W3:Y:S01]  /*0ba0*/  S2UR UR6, SR_SWINHI ;  /* 0x00000000000679c3 */ /* 0x000ee20000002f00 */
[----:B------:R-:W-:Y:S01]  /*0bb0*/  SHF.R.S32.HI R9, RZ, 0x1f, R146 ;  /* 0x0000001fff097819 */ /* 0x000fe20000011492 */
[----:B------:R-:W-:Y:S01]  /*0bc0*/  IMAD.IADD R0, R3, 0x1, -R0 ;  /* 0x0000000103007824 */ /* 0x000fe200078e0a00 */
[----:B------:R-:W-:Y:S01]  /*0bd0*/  SHF.R.S32.HI R2, RZ, 0x2, R2 ;  /* 0x00000002ff027819 */ /* 0x000fe20000011402 */
[----:B------:R-:W-:Y:S01]  /*0be0*/  IMAD.IADD R4, R5, 0x1, -R4 ;  /* 0x0000000105047824 */ /* 0x000fe200078e0a04 */
[----:B------:R-:W-:Y:S01]  /*0bf0*/  LEA R7, R150, R7, 0x8 ;  /* 0x0000000796077211 */ /* 0x000fe200078e40ff */
[----:B------:R-:W-:Y:S01]  /*0c00*/  IMAD.HI R3, R149, 0x55555556, RZ ;  /* 0x5555555695037827 */ /* 0x000fe200078e02ff */
[----:B------:R-:W-:-:S03]  /*0c10*/  LEA.HI R8, R9, R146, RZ, 0x2 ;  /* 0x0000009209087211 */ /* 0x000fc600078f10ff */
[----:B------:R-:W-:Y:S01]  /*0c20*/  IMAD.SHL.U32 R2, R2, 0x40, RZ ;  /* 0x0000004002027824 */ /* 0x000fe200078e00ff */
[--C-:B------:R-:W-:Y:S01]  /*0c30*/  SHF.R.S32.HI R10, RZ, 0x2, R8.reuse ;  /* 0x00000002ff0a7819 */ /* 0x100fe20000011408 */
[----:B------:R-:W-:Y:S01]  /*0c40*/  IMAD R7, R4, 0x10, R7 ;  /* 0x0000001004077824 */ /* 0x000fe200078e0207 */
[----:B------:R-:W-:Y:S01]  /*0c50*/  SHF.R.S32.HI R11, RZ, 0x1f, R8 ;  /* 0x0000001fff0b7819 */ /* 0x000fe20000011408 */
[----:B------:R-:W-:Y:S01]  /*0c60*/  IMAD R6, R150, 0x10, R5 ;  /* 0x0000001096067824 */ /* 0x000fe200078e0205 */
[----:B------:R-:W-:Y:S01]  /*0c70*/  LEA.HI R4, R3, R3, RZ, 0x1 ;  /* 0x0000000303047211 */ /* 0x000fe200078f08ff */
[----:B------:R-:W-:Y:S01]  /*0c80*/  IMAD.SHL.U32 R3, R0, 0x8, RZ ;  /* 0x0000000800037824 */ /* 0x000fe200078e00ff */
[----:B------:R-:W-:Y:S02]  /*0c90*/  LEA.HI R11, R11, R10, RZ, 0x3 ;  /* 0x0000000a0b0b7211 */ /* 0x000fe400078f18ff */
[----:B------:R-:W-:Y:S02]  /*0ca0*/  LOP3.LUT R2, R2, 0x40, RZ, 0xc0, !PT ;  /* 0x0000004002027812 */ /* 0x000fe400078ec0ff */
[----:B------:R-:W-:Y:S01]  /*0cb0*/  LEA.HI R0, R9, R146, RZ, 0x5 ;  /* 0x0000009209007211 */ /* 0x000fe200078f28ff */
[----:B------:R-:W-:Y:S01]  /*0cc0*/  UMOV UR39, 0x400 ;  /* 0x0000040000277882 */ /* 0x000fe20000000000 */
[----:B------:R-:W-:-:S02]  /*0cd0*/  LEA R9, R6, R3, 0x5 ;  /* 0x0000000306097211 */ /* 0x000fc400078e28ff */
[----:B------:R-:W-:Y:S02]  /*0ce0*/  LOP3.LUT R11, R11, 0xfffffff8, RZ, 0xc0, !PT ;  /* 0xfffffff80b0b7812 */ /* 0x000fe400078ec0ff */
[----:B------:R-:W-:Y:S01]  /*0cf0*/  LOP3.LUT R3, R2, 0x8, R3, 0xf8, !PT ;  /* 0x0000000802037812 */ /* 0x000fe200078ef803 */
[----:B-1----:R-:W-:Y:S01]  /*0d00*/  ULEA UR39, UR4, UR39, 0x18 ;  /* 0x0000002704277291 */ /* 0x002fe2000f8ec03f */
[----:B------:R-:W-:Y:S01]  /*0d10*/  SHF.R.U32.HI R2, RZ, 0x3, R2 ;  /* 0x00000003ff027819 */ /* 0x000fe20000011602 */
[----:B------:R-:W-:Y:S01]  /*0d20*/  IMAD.IADD R11, R10, 0x1, -R11 ;  /* 0x000000010a0b7824 */ /* 0x000fe200078e0a0b */
[----:B------:R-:W-:Y:S02]  /*0d30*/  LOP3.LUT R5, R8, 0x7ffffffc, RZ, 0xc0, !PT ;  /* 0x7ffffffc08057812 */ /* 0x000fe400078ec0ff */
[----:B------:R-:W-:Y:S02]  /*0d40*/  LOP3.LUT R2, R3, R2, RZ, 0x3c, !PT ;  /* 0x0000000203027212 */ /* 0x000fe400078e3cff */
[----:B------:R-:W-:Y:S01]  /*0d50*/  SHF.R.S32.HI R0, RZ, 0x5, R0 ;  /* 0x00000005ff007819 */ /* 0x000fe20000011400 */
[----:B------:R-:W-:Y:S01]  /*0d60*/  UMOV UR4, UR39 ;  /* 0x0000002700047c82 */ /* 0x000fe20008000000 */
[----:B---3--:R-:W-:Y:S01]  /*0d70*/  UMOV UR5, UR6 ;  /* 0x0000000600057c82 */ /* 0x008fe20008000000 */
[----:B------:R-:W-:Y:S01]  /*0d80*/  MOV R152, 0xfffffffe ;  /* 0xfffffffe00987802 */ /* 0x000fe20000000f00 */
[----:B------:R-:W-:Y:S01]  /*0d90*/  IMAD.IADD R2, R2, 0x1, R7 ;  /* 0x0000000102027824 */ /* 0x000fe200078e0207 */
[----:B------:R-:W-:Y:S01]  /*0da0*/  LEA R11, R0, R11, 0x4 ;  /* 0x0000000b000b7211 */ /* 0x000fe200078e20ff */
[----:B------:R-:W-:-:S02]  /*0db0*/  IMAD.IADD R5, R146, 0x1, -R5 ;  /* 0x0000000192057824 */ /* 0x000fc400078e0a05 */
[----:B------:R-:W-:Y:S02]  /*0dc0*/  IMAD.U32 R16, RZ, RZ, UR4 ;  /* 0x00000004ff107e24 */ /* 0x000fe4000f8e00ff */
[----:B------:R-:W-:Y:S02]  /*0dd0*/  IMAD.U32 R17, RZ, RZ, UR5 ;  /* 0x00000005ff117e24 */ /* 0x000fe4000f8e00ff */
[----:B------:R-:W-:Y:S01]  /*0de0*/  IMAD R4, R4, -0x3, R149 ;  /* 0xfffffffd04047824 */ /* 0x000fe200078e0295 */
[----:B------:R-:W-:Y:S01]  /*0df0*/  MOV R145, RZ ;  /* 0x000000ff00917202 */ /* 0x000fe20000000f00 */
[----:B------:R-:W-:Y:S01]  /*0e00*/  IMAD R152, R5, R152, 0x90 ;  /* 0x0000009005987424 */ /* 0x000fe200078e0298 */
[----:B------:R-:W-:Y:S01]  /*0e10*/  LEA R2, R2, UR39, 0x1 ;  /* 0x0000002702027c11 */ /* 0x000fe2000f8e08ff */
[----:B------:R-:W-:Y:S01]  /*0e20*/  IMAD.WIDE R16, R9, 0x2, R16 ;  /* 0x0000000209107825 */ /* 0x000fe200078e0210 */
[----:B------:R-:W-:-:S03]  /*0e30*/  UMOV UR60, URZ ;  /* 0x0000003f003c7c82 */ /* 0x000fc60008000000 */
[----:B------:R-:W-:Y:S02]  /*0e40*/  IMAD R151, R4, 0x40, R11 ;  /* 0x0000004004977824 */ /* 0x000fe400078e020b */
[----:B------:R-:W-:Y:S01]  /*0e50*/  IMAD.U32 R144, RZ, RZ, UR7 ;  /* 0x00000007ff907e24 */ /* 0x000fe2000f8e00ff */
[----:B------:R-:W-:Y:S01]  /*0e60*/  UMOV UR38, URZ ;  /* 0x0000003f00267c82 */ /* 0x000fe20008000000 */
[----:B--2---:R-:W-:-:S07]  /*0e70*/  LOP3.LUT R19, R12, 0x1, RZ, 0xfc, !PT ;  /* 0x000000010c137812 */ /* 0x004fce00078efcff */
.L_x_8282:
[----:B------:R-:W1:Y:S01]  /*0e80*/  SHFL.IDX PT, R0, R149, RZ, 0x1f ;  /* 0x00001fff95007589 */ /* 0x000e6200000e0000 */
[----:B------:R-:W-:Y:S01]  /*0e90*/  ULDC UR4, c[0x0][0xda8] ;  /* 0x00036a0000047ab9 */ /* 0x000fe20000000800 */
[----:B------:R-:W-:Y:S01]  /*0ea0*/  R2UR UR11, R144 ;  /* 0x00000000900b72ca */ /* 0x000fe200000e0000 */
[----:B------:R-:W-:Y:S01]  /*0eb0*/  UISETP.NE.AND UP1, UPT, UR4, 0x1, UPT ;  /* 0x000000010400788c */ /* 0x000fe2000bf25270 */
[----:B--2---:R-:W2:Y:S01]  /*0ec0*/  LDC R23, c[0x0][0x2e0] ;  /* 0x0000b800ff177b82 */ /* 0x004ea20000000800 */
[----:B------:R-:W-:Y:S01]  /*0ed0*/  ULDC.64 UR6, c[0x0][0x3f8] ;  /* 0x0000fe0000067ab9 */ /* 0x000fe20000000a00 */
[----:B------:R-:W-:Y:S01]  /*0ee0*/  ULDC UR4, c[0x0][0xdb4] ;  /* 0x00036d0000047ab9 */ /* 0x000fe20000000800 */
[----:B------:R-:W-:Y:S02]  /*0ef0*/  UISETP.NE.U32.AND UP0, UPT, UR6, URZ, UPT ;  /* 0x0000003f0600728c */ /* 0x000fe4000bf05070 */
[----:B------:R-:W-:Y:S02]  /*0f00*/  UISETP.NE.AND UP2, UPT, UR4, 0x1, UPT ;  /* 0x000000010400788c */ /* 0x000fe4000bf45270 */
[----:B------:R-:W-:Y:S01]  /*0f10*/  UISETP.NE.AND.EX UP0, UPT, UR7, URZ, UPT, UP0 ;  /* 0x0000003f0700728c */ /* 0x000fe2000bf05300 */
[----:B------:R-:W-:-:S02]  /*0f20*/  ULDC UR8, c[0x0][0x404] ;  /* 0x0001010000087ab9 */ /* 0x000fc40000000800 */
[----:B------:R-:W-:Y:S01]  /*0f30*/  @UP1 ULDC UR4, c[0x0][0xdac] ;  /* 0x00036b0000041ab9 */ /* 0x000fe20000000800 */
[----:B------:R-:W-:Y:S01]  /*0f40*/  @UP1 ULDC UR10, c[0x0][0xdb0] ;  /* 0x00036c00000a1ab9 */ /* 0x000fe20000000800 */
[----:B------:R-:W-:Y:S02]  /*0f50*/  UIMAD.WIDE.U32 UR4, UR11, UR4, URZ ;  /* 0x000000040b0472a5 */ /* 0x000fe4000f8e003f */
[----:B------:R-:W-:Y:S01]  /*0f60*/  UMOV UR12, UR11 ;  /* 0x0000000b000c7c82 */ /* 0x000fe20008000000 */
[----:B------:R-:W-:Y:S02]  /*0f70*/  UIADD3 UR9, UR39, 0x24300, URZ ;  /* 0x0002430027097890 */ /* 0x000fe4000fffe03f */
[----:B------:R-:W-:Y:S02]  /*0f80*/  @UP1 USHF.R.U32.HI UR12, URZ, UR10, UR5 ;  /* 0x0000000a3f0c1299 */ /* 0x000fe40008011605 */
[----:B------:R-:W-:Y:S01]  /*0f90*/  USEL UR8, UR8, 0x1, UP0 ;  /* 0x0000000108087887 */ /* 0x000fe20008000000 */
[----:B-1----:R-:W-:Y:S01]  /*0fa0*/  R2UR UR61, R0 ;  /* 0x00000000003d72ca */ /* 0x002fe200000e0000 */
[----:B------:R-:W-:-:S02]  /*0fb0*/  ULOP3.LUT UP0, URZ, UR9, 0x9f, URZ, 0xc0, !UPT ;  /* 0x0000009f093f7892 */ /* 0x000fc4000f80c03f */
[----:B------:R-:W-:Y:S01]  /*0fc0*/  IMAD.U32 R148, RZ, RZ, UR12 ;  /* 0x0000000cff947e24 */ /* 0x000fe2000f8e00ff */
[----:B------:R-:W-:Y:S01]  /*0fd0*/  UMOV UR36, UR12 ;  /* 0x0000000c00247c82 */ /* 0x000fe20008000000 */
[----:B--2---:R-:W-:Y:S02]  /*0fe0*/  IMAD R23, R23, UR8, RZ ;  /* 0x0000000817177c24 */ /* 0x004fe4000f8e02ff */
[----:B------:R-:W-:Y:S02]  /*0ff0*/  PLOP3.LUT P0, PT, PT, PT, UP0, 0x80, 0x0 ;  /* 0x000000000000781c */ /* 0x000fe40003f0f008 */
[----:B------:R-:W-:-:S04]  /*1000*/  VIADD R0, R23, 0x8f ;  /* 0x0000008f17007836 */ /* 0x000fc80000000000 */
[----:B------:R-:W-:Y:S01]  /*1010*/  UIMAD.WIDE UR6, UR61, 0x55555556, URZ ;  /* 0x555555563d0678a5 */ /* 0x000fe2000f8e023f */
[----:B------:R-:W-:-:S03]  /*1020*/  IMAD.HI R0, R0, 0x38e38e39, RZ ;  /* 0x38e38e3900007827 */ /* 0x000fc600078e02ff */
[----:B------:R-:W-:Y:S02]  /*1030*/  ULEA.HI UR37, UR7, UR7, URZ, 0x1 ;  /* 0x0000000707257291 */ /* 0x000fe4000f8f083f */
[----:B------:R-:W-:Y:S01]  /*1040*/  SHF.R.U32.HI R3, RZ, 0x1f, R0 ;  /* 0x0000001fff037819 */ /* 0x000fe20000011600 */
[----:B------:R-:W-:Y:S01]  /*1050*/  @UP2 ULDC.64 UR6, c[0x0][0xdb8] ;  /* 0x00036e0000062ab9 */ /* 0x000fe20000000a00 */
[----:B------:R-:W-:Y:S02]  /*1060*/  UIMAD UR37, UR37, -0x3, UR61 ;  /* 0xfffffffd252578a4 */ /* 0x000fe4000f8e023d */
[----:B------:R-:W-:Y:S01]  /*1070*/  UIMAD.WIDE.U32 UR4, UR12, UR6, URZ ;  /* 0x000000060c0472a5 */ /* 0x000fe2000f8e003f */
[----:B------:R-:W-:Y:S01]  /*1080*/  LEA.HI.SX32 R22, R0, R3, 0x1b ;  /* 0x0000000300167211 */ /* 0x000fe200078fdaff */
[----:B------:R-:W-:Y:S02]  /*1090*/  ULEA UR6, UR37, UR9, 0xb ;  /* 0x0000000925067291 */ /* 0x000fe4000f8e583f */
[----:B------:R-:W-:-:S02]  /*10a0*/  @UP2 USHF.R.U32.HI UR36, URZ, UR7, UR5 ;  /* 0x000000073f242299 */ /* 0x000fc40008011605 */
[----:B------:R-:W-:-:S04]  /*10b0*/  USHF.R.U32.HI UR6, URZ, 0x4, UR6 ;  /* 0x000000043f067899 */ /* 0x000fc80008011606 */
[----:B------:R-:W-:-:S06]  /*10c0*/  ULOP3.LUT UR4, UR6, 0x3fff, URZ, 0xc0, !UPT ;  /* 0x00003fff06047892 */ /* 0x000fcc000f8ec03f */
[----:B---3--:R-:W-:Y:S01]  /*10d0*/  IMAD.U32 R18, RZ, RZ, UR4 ;  /* 0x00000004ff127e24 */ /* 0x008fe2000f8e00ff */
[----:B------:R-:W-:Y:S02]  /*10e0*/  UMOV UR4, UR11 ;  /* 0x0000000b00047c82 */ /* 0x000fe40008000000 */
[----:B------:R-:W-:Y:S01]  /*10f0*/  MOV R147, UR4 ;  /* 0x0000000400937c02 */ /* 0x000fe20008000f00 */
        /* <DEDUP_REMOVED lines=17> */
.L_x_8260:
[----:B------:R-:W-:Y:S02]  /*1210*/  LOP3.LUT R0, R145, 0x1, RZ, 0xc0, !PT ;  /* 0x0000000191007812 */ /* 0x000fe400078ec0ff */
[----:B------:R-:W-:Y:S02]  /*1220*/  ISETP.NE.AND P0, PT, R19, 0x3, PT ;  /* 0x000000031300780c */ /* 0x000fe40003f05270 */
[----:B------:R-:W-:-:S04]  /*1230*/  SHF.L.U32 R0, R0, 0x1f, RZ ;  /* 0x0000001f00007819 */ /* 0x000fc800000006ff */
[----:B------:R-:W1:Y:S02]  /*1240*/  SYNCS.PHASECHK.TRANS64.TRYWAIT P1, [UR39+0x31c00], R0 ;  /* 0x031c0000ff0075a7 */ /* 0x000e640008020167 */
[----:B-1----:R-:W-:Y:S05]  /*1250*/  @!P1 BRA `(.L_x_8261) ;  /* 0x000000c000c09947 */ /* 0x002fea0003800000 */
.L_x_8340:
[----:B------:R-:W-:Y:S05]  /*1260*/  @!P0 BRA `(.L_x_8262) ;  /* 0x0000000000048947 */ /* 0x000fea0003800000 */
[----:B------:R-:W-:Y:S01]  /*1270*/  BPT.TRAP 0x1 ;  /* 0x000000040000795c */ /* 0x000fe20000300000 */
.L_x_8262:
[----:B-1----:R-:W-:Y:S02]  /*1280*/  IMAD.U32 R0, RZ, RZ, UR38 ;  /* 0x00000026ff007e24 */ /* 0x002fe4000f8e00ff */
[----:B------:R-:W-:-:S03]  /*1290*/  IMAD.U32 R3, RZ, RZ, UR60 ;  /* 0x0000003cff037e24 */ /* 0x000fc6000f8e00ff */
[----:B------:R-:W-:Y:S02]  /*12a0*/  LEA R0, R0, UR39, 0x3 ;  /* 0x0000002700007c11 */ /* 0x000fe4000f8e18ff */
[----:B------:R-:W-:-:S04]  /*12b0*/  SHF.L.U32 R3, R3, 0x1f, RZ ;  /* 0x0000001f03037819 */ /* 0x000fc800000006ff */
[----:B------:R1:W2:Y:S01]  /*12c0*/  SYNCS.PHASECHK.TRANS64.TRYWAIT P2, [R0+URZ+0x31c30], R3 ;  /* 0x031c3003000075a7 */ /* 0x0002a2000804017f */
[----:B------:R-:W-:Y:S05]  /*12d0*/  @!P0 BRA `(.L_x_8263) ;  /* 0x0000000000048947 */ /* 0x000fea0003800000 */
[----:B------:R-:W-:Y:S01]  /*12e0*/  BPT.TRAP 0x1 ;  /* 0x000000040000795c */ /* 0x000fe20000300000 */
.L_x_8263:
[----:B------:R-:W3:Y:S01]  /*12f0*/  S2R R4, SR_TID.X ;  /* 0x0000000000047919 */ /* 0x000ee20000002100 */
[----:B------:R-:W-:Y:S02]  /*1300*/  MOV R71, RZ ;  /* 0x000000ff00477202 */ /* 0x000fe40000000f00 */
[----:B---3--:R-:W-:Y:S01]  /*1310*/  LOP3.LUT P1, RZ, R4, 0x7f, RZ, 0xc0, !PT ;  /* 0x0000007f04ff7812 */ /* 0x008fe2000782c0ff */
[----:B--2---:R-:W-:-:S12]  /*1320*/  @P2 BRA `(.L_x_8264) ;  /* 0x0000000000082947 */ /* 0x004fd80003800000 */
[----:B------:R-:W2:Y:S02]  /*1330*/  SYNCS.PHASECHK.TRANS64.TRYWAIT P2, [R0+URZ+0x31c30], R3 ;  /* 0x031c3003000075a7 */ /* 0x000ea4000804017f */
[----:B--2---:R-:W-:Y:S05]  /*1340*/  @!P2 BRA `(.L_x_8265) ;  /* 0x000000c0009ca947 */ /* 0x004fea0003800000 */
.L_x_8264:
[----:B------:R-:W-:Y:S05]  /*1350*/  WARPSYNC.ALL ;  /* 0x0000000000007948 */ /* 0x000fea0003800000 */
[----:B------:R-:W-:Y:S01]  /*1360*/  UIADD3 UR4, UR39, 0x16a00, URZ ;  /* 0x00016a0027047890 */ /* 0x000fe2000fffe03f */
[----:B------:R-:W-:Y:S01]  /*1370*/  WARPGROUP.ARRIVE ;  /* 0x00000000000079c5 */ /* 0x000fe20000000000 */
[----:B------:R-:W-:Y:S01]  /*1380*/  ULEA UR37, UR37, UR39, 0xc ;  /* 0x0000002725257291 */ /* 0x000fe2000f8e603f */
[----:B------:R-:W-:Y:S01]  /*1390*/  P2R R68, PR, RZ, 0x1 ;  /* 0x00000001ff447803 */ /* 0x000fe20000000000 */
[----:B------:R-:W-:Y:S01]  /*13a0*/  USHF.R.U32.HI UR4, URZ, 0x4, UR4 ;  /* 0x000000043f047899 */ /* 0x000fe20008011604 */
[----:B-12---:R-:W-:Y:S01]  /*13b0*/  @!P1 VIADD R0, R0, 0x31c40 ;  /* 0x00031c4000009836 */ /* 0x006fe20000000000 */
[----:B------:R-:W-:-:S02]  /*13c0*/  UIADD3 UR37, UR37, 0xda00, URZ ;  /* 0x0000da0025257890 */ /* 0x000fc4000fffe03f */
[----:B------:R-:W-:Y:S02]  /*13d0*/  ULOP3.LUT UR4, UR4, 0x3fff, URZ, 0xc0, !UPT ;  /* 0x00003fff04047892 */ /* 0x000fe4000f8ec03f */
[----:B------:R-:W-:Y:S02]  /*13e0*/  USHF.R.U32.HI UR5, URZ, 0x4, UR37 ;  /* 0x000000043f057899 */ /* 0x000fe40008011625 */
[----:B------:R-:W-:Y:S02]  /*13f0*/  ULOP3.LUT UR37, UR4, 0x10000, URZ, 0xfc, !UPT ;  /* 0x0001000004257892 */ /* 0x000fe4000f8efc3f */
[----:B------:R-:W-:Y:S02]  /*1400*/  ULOP3.LUT UR5, UR5, 0x3fff, URZ, 0xc0, !UPT ;  /* 0x00003fff05057892 */ /* 0x000fe4000f8ec03f */
[----:B------:R-:W-:Y:S02]  /*1410*/  UIMAD UR4, UR38, 0x6c0, UR37 ;  /* 0x000006c0260478a4 */ /* 0x000fe4000f8e0225 */
[----:B------:R-:W-:Y:S01]  /*1420*/  ULOP3.LUT UR5, UR5, 0x10000, URZ, 0xfc, !UPT ;  /* 0x0001000005057892 */ /* 0x000fe2000f8efc3f */
[----:B------:R-:W-:Y:S01]  /*1430*/  UMOV UR31, 0x80000020 ;  /* 0x80000020001f7882 */ /* 0x000fe20000000000 */
[----:B------:R-:W-:Y:S01]  /*1440*/  UMOV UR29, 0x80000020 ;  /* 0x80000020001d7882 */ /* 0x000fe20000000000 */
[----:B------:R-:W-:-:S02]  /*1450*/  UIADD3 UR10, UR4, 0x40, URZ ;  /* 0x00000040040a7890 */ /* 0x000fc4000fffe03f */
[----:B------:R-:W-:Y:S02]  /*1460*/  UMOV UR30, UR4 ;  /* 0x00000004001e7c82 */ /* 0x000fe40008000000 */
[----:B------:R-:W-:Y:S01]  /*1470*/  UMOV UR28, UR5 ;  /* 0x00000005001c7c82 */ /* 0x000fe20008000000 */
[----:B------:R-:W-:Y:S01]  /*1480*/  UMOV UR9, UR29 ;  /* 0x0000001d00097c82 */ /* 0x000fe20008000000 */
[----:B------:R-:W-:Y:S01]  /*1490*/  HGMMA.64x16x16.F32.BF16 R96, gdesc[UR28], RZ, !UPT, gsb0 ;  /* 0x002000001c6079f0 */ /* 0x000fe2000c0018ff */
[----:B------:R-:W-:Y:S01]  /*14a0*/  UMOV UR8, UR28 ;  /* 0x0000001c00087c82 */ /* 0x000fe20008000000 */
[----:B------:R-:W-:Y:S01]  /*14b0*/  UMOV UR11, 0x80000020 ;  /* 0x80000020000b7882 */ /* 0x000fe20000000000 */
[----:B------:R-:W-:Y:S02]  /*14c0*/  UIADD3 UR6, UR4, 0x80, URZ ;  /* 0x0000008004067890 */ /* 0x000fe4000fffe03f */
[----:B------:R-:W-:Y:S02]  /*14d0*/  UIADD3 UR7, UR4, 0xc0, URZ ;  /* 0x000000c004077890 */ /* 0x000fe4000fffe03f */
[----:B------:R-:W-:-:S02]  /*14e0*/  UIADD3 UR12, UR4, 0x100, URZ ;  /* 0x00000100040c7890 */ /* 0x000fc4000fffe03f */
[----:B------:R-:W-:Y:S02]  /*14f0*/  UIADD3 UR13, UR4, 0x140, URZ ;  /* 0x00000140040d7890 */ /* 0x000fe4000fffe03f */
[----:B------:R-:W-:Y:S01]  /*1500*/  UIADD3 UR14, UR5, 0x300, URZ ;  /* 0x00000300050e7890 */ /* 0x000fe2000fffe03f */
        /* <DEDUP_REMOVED lines=126> */
[----:B------:R-:W-:Y:S01]  /*1cf0*/  UMOV UR14, UR6 ;  /* 0x00000006000e7c82 */ /* 0x000fe20008000000 */
        /* <DEDUP_REMOVED lines=170> */
[----:B------:R-:W-:Y:S01]  /*27a0*/  UMOV UR27, 0x80000020 ;  /* 0x80000020001b7882 */ /* 0x000fe20000000000 */
[----:B------:R-:W-:Y:S01]  /*27b0*/  FMUL.FTZ R5, R99, UR10 ;  /* 0x0000000a63057c20 */ /* 0x000fe20008410000 */
[----:B------:R-:W-:Y:S01]  /*27c0*/  FMUL.FTZ R13, R102, UR10 ;  /* 0x0000000a660d7c20 */ /* 0x000fe20008410000 */
[----:B------:R-:W-:-:S04]  /*27d0*/  FMUL.FTZ R12, R103, UR10 ;  /* 0x0000000a670c7c20 */ /* 0x000fc80008410000 */
[----:B------:R-:W1:Y:S08]  /*27e0*/  MUFU.TANH R8, R8 ;  /* 0x0000000800087308 */ /* 0x000e700000002400 */
[----:B------:R-:W-:Y:S08]  /*27f0*/  MUFU.TANH R9, R9 ;  /* 0x0000000900097308 */ /* 0x000ff00000002400 */
        /* <DEDUP_REMOVED lines=18> */
[----:B------:R-:W-:Y:S08]  /*2920*/  MUFU.TANH R10, R10 ;  /* 0x0000000a000a7308 */ /* 0x000ff00000002400 */
[----:B------:R-:W-:Y:S08]  /*2930*/  MUFU.TANH R11, R11 ;  /* 0x0000000b000b7308 */ /* 0x000ff00000002400 */
[----:B------:R-:W-:Y:S08]  /*2940*/  MUFU.TANH R69, R69 ;  /* 0x0000004500457308 */ /* 0x000ff00000002400 */
[----:B------:R-:W4:Y:S08]  /*2950*/  MUFU.TANH R12, R12 ;  /* 0x0000000c000c7308 */ /* 0x000f300000002400 */
[----:B------:R-:W5:Y:S08]  /*2960*/  MUFU.TANH R15, R15 ;  /* 0x0000000f000f7308 */ /* 0x000f700000002400 */
        /* <DEDUP_REMOVED lines=54> */
[----:B------:R-:W5:Y:S01]  /*2cd0*/  MUFU.TANH R86, R86 ;  /* 0x0000005600567308 */ /* 0x000f620000002400 */
[----:B------:R-:W-:-:S07]  /*2ce0*/  FMUL.FTZ R62, R62, UR10 ;  /* 0x0000000a3e3e7c20 */ /* 0x000fce0008410000 */
        /* <DEDUP_REMOVED lines=8> */
[----:B------:R-:W-:Y:S02]  /*2d70*/  IMAD.IADD R49, R152, 0x1, R23 ;  /* 0x0000000198317824 */ /* 0x000fe400078e0217 */
[----:B------:R-:W-:Y:S01]  /*2d80*/  FMUL.FTZ R53, R53, UR10 ;  /* 0x0000000a35357c20 */ /* 0x000fe20008410000 */
[----:B------:R-:W-:Y:S01]  /*2d90*/  FMUL.FTZ R92, R50, UR10 ;  /* 0x0000000a325c7c20 */ /* 0x000fe20008410000 */
[----:B------:R-:W-:Y:S01]  /*2da0*/  FMUL.FTZ R50, R51, UR10 ;  /* 0x0000000a33327c20 */ /* 0x000fe20008410000 */
[----:B------:R-:W-:Y:S01]  /*2db0*/  HGMMA.64x16x16.F32.BF16 R40, gdesc[UR24], R40, gsb0 ;  /* 0x00200000182879f0 */ /* 0x000fe20008001828 */
[----:B------:R-:W-:Y:S01]  /*2dc0*/  UIADD3 UR26, UR4, 0x642, URZ ;  /* 0x00000642041a7890 */ /* 0x000fe2000fffe03f */
[----:B------:R-:W-:Y:S01]  /*2dd0*/  IMAD R6, R22, -0x90, R49 ;  /* 0xffffff7016067824 */ /* 0x000fe200078e0231 */
[----:B------:R-:W-:Y:S01]  /*2de0*/  UMOV UR27, 0x80000020 ;  /* 0x80000020001b7882 */ /* 0x000fe20000000000 */
[----:B------:R-:W-:Y:S01]  /*2df0*/  FMUL.FTZ R55, R55, UR10 ;  /* 0x0000000a37377c20 */ /* 0x000fe20008410000 */
[----:B------:R-:W-:Y:S01]  /*2e00*/  FMUL.FTZ R54, R54, UR10 ;  /* 0x0000000a36367c20 */ /* 0x000fe20008410000 */
[----:B------:R-:W-:Y:S01]  /*2e10*/  UMOV UR4, UR24 ;  /* 0x0000001800047c82 */ /* 0x000fe20008000000 */
[----:B------:R-:W-:Y:S01]  /*2e20*/  ISETP.GT.AND P2, PT, R6, RZ, PT ;  /* 0x000000ff0600720c */ /* 0x000fe20003f44270 */
[----:B------:R-:W-:Y:S01]  /*2e30*/  FMUL.FTZ R48, R48, UR10 ;  /* 0x0000000a30307c20 */ /* 0x000fe20008410000 */
[C---:B------:R-:W-:Y:S01]  /*2e40*/  ISETP.GT.AND P6, PT, R6.reuse, 0x1, PT ;  /* 0x000000010600780c */ /* 0x040fe20003fc4270 */
[----:B------:R-:W5:Y:S01]  /*2e50*/  MUFU.TANH R89, R89 ;  /* 0x0000005900597308 */ /* 0x000f620000002400 */
[----:B------:R-:W-:Y:S01]  /*2e60*/  ISETP.GT.AND P4, PT, R6, 0x9, PT ;  /* 0x000000090600780c */ /* 0x000fe20003f84270 */
[----:B------:R-:W-:Y:S01]  /*2e70*/  FMUL.FTZ R52, R52, UR10 ;  /* 0x0000000a34347c20 */ /* 0x000fe20008410000 */
[----:B------:R-:W-:-:S02]  /*2e80*/  ISETP.GT.AND P3, PT, R6, 0x10, PT ;  /* 0x000000100600780c */ /* 0x000fc40003f64270 */
[----:B------:R-:W-:Y:S02]  /*2e90*/  ISETP.GT.AND P5, PT, R6, 0x8, PT ;  /* 0x000000080600780c */ /* 0x000fe40003fa4270 */
[----:B-1----:R-:W-:Y:S01]  /*2ea0*/  FSEL R8, R8, -INF , P6 ;  /* 0xff80000008087808 */ /* 0x002fe20003000000 */
[----:B------:R-:W1:Y:S01]  /*2eb0*/  MUFU.TANH R58, R58 ;  /* 0x0000003a003a7308 */ /* 0x000e620000002400 */
[----:B--2---:R-:W-:Y:S02]  /*2ec0*/  FSEL R49, R7, -INF , P5 ;  /* 0xff80000007317808 */ /* 0x004fe40002800000 */
[----:B---3--:R-:W-:Y:S02]  /*2ed0*/  FSEL R3, R3, -INF , P2 ;  /* 0xff80000003037808 */ /* 0x008fe40001000000 */
[----:B----4-:R-:W-:-:S03]  /*2ee0*/  FSEL R7, R12, -INF , P4 ;  /* 0xff8000000c077808 */ /* 0x010fc60002000000 */
[----:B------:R-:W2:Y:S08]  /*2ef0*/  MUFU.TANH R48, R48 ;  /* 0x0000003000307308 */ /* 0x000eb00000002400 */
[----:B------:R-:W3:Y:S08]  /*2f00*/  MUFU.TANH R88, R88 ;  /* 0x0000005800587308 */ /* 0x000ef00000002400 */
[----:B------:R-:W4:Y:S08]  /*2f10*/  MUFU.TANH R91, R91 ;  /* 0x0000005b005b7308 */ /* 0x000f300000002400 */
[----:B------:R-:W4:Y:S01]  /*2f20*/  MUFU.TANH R62, R62 ;  /* 0x0000003e003e7308 */ /* 0x000f220000002400 */
[----:B------:R-:W-:-:S02]  /*2f30*/  WARPGROUP.DEPBAR.LE gsb0, 0x0 ;  /* 0x00008000000079c5 */ /* 0x000fc40000010000 */
[----:B------:R-:W-:Y:S01]  /*2f40*/  WARPGROUP.ARRIVE ;  /* 0x00000000000079c5 */ /* 0x000fe20000000000 */
[----:B------:R-:W-:Y:S01]  /*2f50*/  FMUL.FTZ R131, R45, UR10 ;  /* 0x0000000a2d837c20 */ /* 0x000fe20008410000 */
[----:B------:R-:W-:Y:S01]  /*2f60*/  FMUL.FTZ R51, R40, UR10 ;  /* 0x0000000a28337c20 */ /* 0x000fe20008410000 */
[----:B------:R-:W-:Y:S02]  /*2f70*/  FSEL R45, R4, -INF , P2 ;  /* 0xff800000042d7808 */ /* 0x000fe40001000000 */
[----:B------:R5:W-:Y:S01]  /*2f80*/  MUFU.TANH R40, R53 ;  /* 0x0000003500287308 */ /* 0x000be20000002400 */
[----:B------:R-:W-:Y:S01]  /*2f90*/  FMUL.FTZ R129, R44, UR10 ;  /* 0x0000000a2c817c20 */ /* 0x000fe20008410000 */
[----:B------:R-:W-:Y:S01]  /*2fa0*/  HGMMA.64x16x16.F32.BF16 R32, gdesc[UR24], R32, gsb0 ;  /* 0x00200000182079f0 */ /* 0x000fe20008001820 */
[----:B------:R-:W-:Y:S01]  /*2fb0*/  ISETP.GT.AND P2, PT, R6, 0x11, PT ;  /* 0x000000110600780c */ /* 0x000fe20003f44270 */
[----:B------:R-:W-:Y:S01]  /*2fc0*/  FMUL.FTZ R57, R42, UR10 ;  /* 0x0000000a2a397c20 */ /* 0x000fe20008410000 */
[----:B------:R-:W-:Y:S01]  /*2fd0*/  FSEL R4, R5, -INF , P6 ;  /* 0xff80000005047808 */ /* 0x000fe20003000000 */
[----:B------:R-:W-:Y:S01]  /*2fe0*/  FMUL.FTZ R41, R41, UR10 ;  /* 0x0000000a29297c20 */ /* 0x000fe20008410000 */
[----:B------:R-:W-:Y:S01]  /*2ff0*/  ISETP.GT.AND P6, PT, R6, 0x18, PT ;  /* 0x000000180600780c */ /* 0x000fe20003fc4270 */
[----:B------:R1:W-:Y:S01]  /*3000*/  MUFU.TANH R44, R55 ;  /* 0x00000037002c7308 */ /* 0x0003e20000002400 */
[----:B-----5:R-:W-:Y:S01]  /*3010*/  FSEL R53, R9, -INF , P4 ;  /* 0xff80000009357808 */ /* 0x020fe20002000000 */
[----:B------:R-:W-:Y:S01]  /*3020*/  FMUL.FTZ R61, R43, UR10 ;  /* 0x0000000a2b3d7c20 */ /* 0x000fe20008410000 */
[----:B------:R-:W-:Y:S01]  /*3030*/  FSEL R9, R20, -INF , P3 ;  /* 0xff80000014097808 */ /* 0x000fe20001800000 */
[----:B------:R-:W-:Y:S01]  /*3040*/  FMUL.FTZ R93, R47, UR10 ;  /* 0x0000000a2f5d7c20 */ /* 0x000fe20008410000 */
[----:B------:R-:W-:Y:S01]  /*3050*/  FMNMX.FTZ R20, R45, R8, !PT ;  /* 0x000000082d147209 */ /* 0x000fe20007810000 */
[----:B------:R-:W-:Y:S01]  /*3060*/  FMUL.FTZ R63, R46, UR10 ;  /* 0x0000000a2e3f7c20 */ /* 0x000fe20008410000 */
[----:B------:R-:W-:Y:S01]  /*3070*/  FSEL R59, R11, -INF , P2 ;  /* 0xff8000000b3b7808 */ /* 0x000fe20001000000 */
[----:B------:R5:W-:Y:S01]  /*3080*/  MUFU.TANH R42, R54 ;  /* 0x00000036002a7308 */ /* 0x000be20000002400 */
[----:B------:R-:W-:-:S02]  /*3090*/  FMNMX.FTZ R20, R49, R20, !PT ;  /* 0x0000001431147209 */ /* 0x000fc40007810000 */
[----:B-1----:R-:W-:Y:S02]  /*30a0*/  FSEL R55, R10, -INF , P3 ;  /* 0xff8000000a377808 */ /* 0x002fe40001800000 */
[----:B------:R-:W-:Y:S02]  /*30b0*/  FMNMX.FTZ R20, R53, R20, !PT ;  /* 0x0000001435147209 */ /* 0x000fe40007810000 */
[----:B------:R-:W-:Y:S01]  /*30c0*/  FSEL R5, R13, -INF , P5 ;  /* 0xff8000000d057808 */ /* 0x000fe20002800000 */
[----:B------:R1:W-:Y:S01]  /*30d0*/  MUFU.TANH R12, R41 ;  /* 0x00000029000c7308 */ /* 0x0003e20000002400 */
[----:B------:R-:W-:Y:S02]  /*30e0*/  FMNMX.FTZ R20, R55, R20, !PT ;  /* 0x0000001437147209 */ /* 0x000fe40007810000 */
[----:B------:R-:W-:Y:S02]  /*30f0*/  ISETP.GT.AND P5, PT, R6, 0x19, PT ;  /* 0x000000190600780c */ /* 0x000fe40003fa4270 */
[----:B------:R-:W-:-:S02]  /*3100*/  FSEL R69, R69, -INF , P6 ;  /* 0xff80000045457808 */ /* 0x000fc40003000000 */
[----:B-----5:R-:W-:Y:S01]  /*3110*/  FMNMX.FTZ R54, R59, R20, !PT ;  /* 0x000000143b367209 */ /* 0x020fe20007810000 */
[----:B------:R5:W-:Y:S01]  /*3120*/  MUFU.TANH R46, R51 ;  /* 0x00000033002e7308 */ /* 0x000be20000002400 */
[C---:B------:R-:W-:Y:S02]  /*3130*/  ISETP.GT.AND P4, PT, R6.reuse, 0x20, PT ;  /* 0x000000200600780c */ /* 0x040fe40003f84270 */
[----:B------:R-:W-:Y:S02]  /*3140*/  FSEL R73, R15, -INF , P5 ;  /* 0xff8000000f497808 */ /* 0x000fe40002800000 */
[----:B------:R-:W-:Y:S02]  /*3150*/  FMNMX.FTZ R54, R69, R54, !PT ;  /* 0x0000003645367209 */ /* 0x000fe40007810000 */
[----:B------:R-:W-:Y:S01]  /*3160*/  ISETP.GT.AND P3, PT, R6, 0x21, PT ;  /* 0x000000210600780c */ /* 0x000fe20003f64270 */
[----:B------:R2:W-:Y:S01]  /*3170*/  MUFU.TANH R10, R57 ;  /* 0x00000039000a7308 */ /* 0x0005e20000002400 */
[----:B------:R-:W-:-:S02]  /*3180*/  FSEL R77, R66, -INF , P4 ;  /* 0xff800000424d7808 */ /* 0x000fc40002000000 */
[----:B------:R-:W-:Y:S02]  /*3190*/  FMNMX.FTZ R54, R73, R54, !PT ;  /* 0x0000003649367209 */ /* 0x000fe40007810000 */
[----:B------:R-:W-:Y:S02]  /*31a0*/  FSEL R11, R14, -INF , P2 ;  /* 0xff8000000e0b7808 */ /* 0x000fe40001000000 */
[----:B------:R-:W-:Y:S01]  /*31b0*/  ISETP.GT.AND P2, PT, R6, 0x28, PT ;  /* 0x000000280600780c */ /* 0x000fe20003f44270 */
[----:B------:R3:W-:Y:S01]  /*31c0*/  MUFU.TANH R14, R61 ;  /* 0x0000003d000e7308 */ /* 0x0007e20000002400 */
[----:B------:R-:W-:Y:S02]  /*31d0*/  FSEL R79, R65, -INF , P3 ;  /* 0xff800000414f7808 */ /* 0x000fe40001800000 */
[----:B------:R-:W-:Y:S02]  /*31e0*/  FMNMX.FTZ R54, R77, R54, !PT ;  /* 0x000000364d367209 */ /* 0x000fe40007810000 */
[----:B------:R-:W-:Y:S01]  /*31f0*/  FSEL R13, R64, -INF , P6 ;  /* 0xff800000400d7808 */ /* 0x000fe20003000000 */
[----:B------:R-:W-:-:S02]  /*3200*/  WARPGROUP.DEPBAR.LE gsb0, 0x0 ;  /* 0x00008000000079c5 */ /* 0x000fc40000010000 */
[----:B------:R-:W-:Y:S01]  /*3210*/  ISETP.GT.AND P6, PT, R6, 0x29, PT ;  /* 0x000000290600780c */ /* 0x000fe20003fc4270 */
[----:B------:R-:W-:Y:S01]  /*3220*/  WARPGROUP.ARRIVE ;  /* 0x00000000000079c5 */ /* 0x000fe20000000000 */
[----:B------:R-:W-:Y:S01]  /*3230*/  FSEL R81, R81, -INF , P2 ;  /* 0xff80000051517808 */ /* 0x000fe20001000000 */
[----:B------:R-:W4:Y:S01]  /*3240*/  MUFU.TANH R52, R52 ;  /* 0x0000003400347308 */ /* 0x000f220000002400 */
[----:B------:R-:W-:Y:S01]  /*3250*/  FMNMX.FTZ R54, R79, R54, !PT ;  /* 0x000000364f367209 */ /* 0x000fe20007810000 */
[----:B------:R-:W-:Y:S01]  /*3260*/  FMUL.FTZ R32, R32, UR10 ;  /* 0x0000000a20207c20 */ /* 0x000fe20008410000 */
[----:B------:R-:W-:Y:S01]  /*3270*/  FSEL R15, R21, -INF , P5 ;  /* 0xff800000150f7808 */ /* 0x000fe20002800000 */
[----:B------:R-:W-:Y:S01]  /*3280*/  HGMMA.64x16x16.F32.BF16 R24, gdesc[UR4], R24, gsb0 ;  /* 0x00200000041879f0 */ /* 0x000fe20008001818 */
[----:B------:R-:W-:Y:S01]  /*3290*/  ISETP.GT.AND P5, PT, R6, 0x30, PT ;  /* 0x000000300600780c */ /* 0x000fe20003fa4270 */
[----:B------:R-:W-:Y:S01]  /*32a0*/  FMUL.FTZ R36, R36, UR10 ;  /* 0x0000000a24247c20 */ /* 0x000fe20008410000 */
[----:B------:R-:W-:Y:S01]  /*32b0*/  FSEL R99, R70, -INF , P6 ;  /* 0xff80000046637808 */ /* 0x000fe20003000000 */
[----:B------:R-:W4:Y:S01]  /*32c0*/  MUFU.TANH R90, R90 ;  /* 0x0000005a005a7308 */ /* 0x000f220000002400 */
[----:B------:R-:W-:Y:S01]  /*32d0*/  FMNMX.FTZ R64, R81, R54, !PT ;  /* 0x0000003651407209 */ /* 0x000fe20007810000 */
[----:B------:R-:W-:Y:S01]  /*32e0*/  FMUL.FTZ R54, R33, UR10 ;  /* 0x0000000a21367c20 */ /* 0x000fe20008410000 */
[----:B------:R-:W-:Y:S01]  /*32f0*/  FSEL R21, R80, -INF , P4 ;  /* 0xff80000050157808 */ /* 0x000fe20002000000 */
[----:B------:R-:W-:Y:S01]  /*3300*/  FMUL.FTZ R34, R34, UR10 ;  /* 0x0000000a22227c20 */ /* 0x000fe20008410000 */
[----:B------:R-:W-:Y:S01]  /*3310*/  ISETP.GT.AND P4, PT, R6, 0x31, PT ;  /* 0x000000310600780c */ /* 0x000fe20003f84270 */
[----:B------:R-:W-:Y:S01]  /*3320*/  FMUL.FTZ R38, R38, UR10 ;  /* 0x0000000a26267c20 */ /* 0x000fe20008410000 */
[----:B------:R-:W-:Y:S01]  /*3330*/  FSEL R101, R83, -INF , P5 ;  /* 0xff80000053657808 */ /* 0x000fe20002800000 */
[----:B------:R4:W-:Y:S01]  /*3340*/  MUFU.TANH R20, R63 ;  /* 0x0000003f00147308 */ /* 0x0009e20000002400 */
[----:B------:R-:W-:Y:S01]  /*3350*/  FMNMX.FTZ R64, R99, R64, !PT ;  /* 0x0000004063407209 */ /* 0x000fe20007810000 */
[----:B------:R-:W-:Y:S01]  /*3360*/  ULDC UR4, c[0x0][0x988] ;  /* 0x0002620000047ab9 */ /* 0x000fe20000000800 */
[----:B-1----:R-:W-:-:S02]  /*3370*/  FSEL R41, R67, -INF , P3 ;  /* 0xff80000043297808 */ /* 0x002fc40001800000 */
[----:B------:R-:W-:Y:S02]  /*3380*/  ISETP.GT.AND P3, PT, R6, 0x38, PT ;  /* 0x000000380600780c */ /* 0x000fe40003f64270 */
[----:B------:R-:W-:Y:S01]  /*3390*/  FSEL R103, R72, -INF , P4 ;  /* 0xff80000048677808 */ /* 0x000fe20002000000 */
[----:B------:R-:W1:Y:S01]  /*33a0*/  MUFU.TANH R92, R92 ;  /* 0x0000005c005c7308 */ /* 0x000e620000002400 */
[----:B------:R-:W-:Y:S02]  /*33b0*/  FMNMX.FTZ R64, R101, R64, !PT ;  /* 0x0000004065407209 */ /* 0x000fe40007810000 */
[----:B------:R-:W-:Y:S02]  /*33c0*/  FSEL R43, R84, -INF , P2 ;  /* 0xff800000542b7808 */ /* 0x000fe40001000000 */
[----:B------:R-:W-:Y:S02]  /*33d0*/  ISETP.GT.AND P2, PT, R6, 0x39, PT ;  /* 0x000000390600780c */ /* 0x000fe40003f44270 */
[----:B------:R-:W-:Y:S01]  /*33e0*/  FSEL R105, R76, -INF , P3 ;  /* 0xff8000004c697808 */ /* 0x000fe20001800000 */
[----:B------:R-:W1:Y:S01]  /*33f0*/  MUFU.TANH R50, R50 ;  /* 0x0000003200327308 */ /* 0x000e620000002400 */
[----:B------:R-:W-:-:S02]  /*3400*/  FMNMX.FTZ R64, R103, R64, !PT ;  /* 0x0000004067407209 */ /* 0x000fc40007810000 */
[----:B------:R-:W-:Y:S02]  /*3410*/  FSEL R47, R82, -INF , P6 ;  /* 0xff800000522f7808 */ /* 0x000fe40003000000 */
[----:B------:R-:W-:Y:S02]  /*3420*/  ISETP.GT.AND P6, PT, R6, 0x40, PT ;  /* 0x000000400600780c */ /* 0x000fe40003fc4270 */
[----:B------:R-:W-:Y:S01]  /*3430*/  FSEL R107, R74, -INF , P2 ;  /* 0xff8000004a6b7808 */ /* 0x000fe20001000000 */
[----:B------:R-:W1:Y:S01]  /*3440*/  MUFU.TANH R129, R129 ;  /* 0x0000008100817308 */ /* 0x000e620000002400 */
[----:B------:R-:W-:Y:S01]  /*3450*/  FMNMX.FTZ R64, R105, R64, !PT ;  /* 0x0000004069407209 */ /* 0x000fe20007810000 */
[----:B------:R-:W-:Y:S01]  /*3460*/  IMAD.U32 R74, RZ, RZ, UR4 ;  /* 0x00000004ff4a7e24 */ /* 0x000fe2000f8e00ff */
[----:B-----5:R-:W-:Y:S02]  /*3470*/  FSEL R51, R85, -INF , P5 ;  /* 0xff80000055337808 */ /* 0x020fe40002800000 */
[----:B------:R-:W-:-:S02]  /*3480*/  ISETP.GT.AND P5, PT, R6, 0x41, PT ;  /* 0x000000410600780c */ /* 0x000fc40003fa4270 */
[----:B------:R-:W-:Y:S01]  /*3490*/  FSEL R109, R86, -INF , P6 ;  /* 0xff800000566d7808 */ /* 0x000fe20003000000 */
[----:B------:R-:W5:Y:S01]  /*34a0*/  MUFU.TANH R131, R131 ;  /* 0x0000008300837308 */ /* 0x000f620000002400 */
[----:B------:R-:W-:Y:S02]  /*34b0*/  FMNMX.FTZ R64, R107, R64, !PT ;  /* 0x000000406b407209 */ /* 0x000fe40007810000 */
[----:B--2---:R-:W-:Y:S02]  /*34c0*/  FSEL R57, R75, -INF , P4 ;  /* 0xff8000004b397808 */ /* 0x004fe40002000000 */
[----:B------:R-:W-:Y:S02]  /*34d0*/  ISETP.GT.AND P4, PT, R6, 0x48, PT ;  /* 0x000000480600780c */ /* 0x000fe40003f84270 */
[----:B------:R-:W-:Y:S01]  /*34e0*/  FSEL R111, R56, -INF , P5 ;  /* 0xff800000386f7808 */ /* 0x000fe20002800000 */
[----:B------:R-:W-:Y:S01]  /*34f0*/  FMUL.FTZ R56, R35, UR10 ;  /* 0x0000000a23387c20 */ /* 0x000fe20008410000 */
[----:B------:R-:W-:Y:S01]  /*3500*/  FMNMX.FTZ R64, R109, R64, !PT ;  /* 0x000000406d407209 */ /* 0x000fe20007810000 */
[----:B------:R-:W2:Y:S01]  /*3510*/  MUFU.TANH R32, R32 ;  /* 0x0000002000207308 */ /* 0x000ea20000002400 */
[----:B---3--:R-:W-:Y:S01]  /*3520*/  FSEL R61, R87, -INF , P3 ;  /* 0xff800000573d7808 */ /* 0x008fe20001800000 */
[----:B------:R-:W-:-:S02]  /*3530*/  WARPGROUP.DEPBAR.LE gsb0, 0x0 ;  /* 0x00008000000079c5 */ /* 0x000fc40000010000 */
[----:B------:R-:W-:Y:S01]  /*3540*/  ISETP.GT.AND P3, PT, R6, 0x49, PT ;  /* 0x000000490600780c */ /* 0x000fe20003f64270 */
[----:B------:R-:W-:Y:S01]  /*3550*/  FMUL.FTZ R24, R24, UR10 ;  /* 0x0000000a18187c20 */ /* 0x000fe20008410000 */
[----:B------:R-:W-:Y:S01]  /*3560*/  FSEL R113, R60, -INF , P4 ;  /* 0xff8000003c717808 */ /* 0x000fe20002000000 */
[----:B------:R-:W-:Y:S01]  /*3570*/  FMUL.FTZ R28, R28, UR10 ;  /* 0x0000000a1c1c7c20 */ /* 0x000fe20008410000 */
[----:B------:R-:W-:Y:S01]  /*3580*/  FMNMX.FTZ R64, R111, R64, !PT ;  /* 0x000000406f407209 */ /* 0x000fe20007810000 */
[----:B------:R-:W3:Y:S01]  /*3590*/  MUFU.TANH R54, R54 ;  /* 0x0000003600367308 */ /* 0x000ee20000002400 */
[----:B----4-:R-:W-:Y:S01]  /*35a0*/  FSEL R63, R78, -INF , P2 ;  /* 0xff8000004e3f7808 */ /* 0x010fe20001000000 */
[----:B------:R-:W-:Y:S01]  /*35b0*/  FMUL.FTZ R29, R29, UR10 ;  /* 0x0000000a1d1d7c20 */ /* 0x000fe20008410000 */
[----:B------:R-:W-:Y:S02]  /*35c0*/  ISETP.GT.AND P2, PT, R6, 0x50, PT ;  /* 0x000000500600780c */ /* 0x000fe40003f44270 */
[----:B------:R-:W-:-:S02]  /*35d0*/  FSEL R115, R89, -INF , P3 ;  /* 0xff80000059737808 */ /* 0x000fc40001800000 */
        /* <DEDUP_REMOVED lines=24> */
[----:B-1----:R-:W-:-:S02]  /*3760*/  FSEL R83, R92, -INF , P2 ;  /* 0xff8000005c537808 */ /* 0x002fc40001000000 */
[----:B------:R-:W-:Y:S02]  /*3770*/  ISETP.GT.AND P2, PT, R6, 0x61, PT ;  /* 0x000000610600780c */ /* 0x000fe40003f44270 */
[----:B------:R-:W-:Y:S01]  /*3780*/  FSEL R125, R46, -INF , P3 ;  /* 0xff8000002e7d7808 */ /* 0x000fe20001800000 */
[----:B------:R-:W-:Y:S01]  /*3790*/  FMUL.FTZ R46, R39, UR10 ;  /* 0x0000000a272e7c20 */ /* 0x000fe20008410000 */
[----:B------:R-:W-:Y:S01]  /*37a0*/  FMNMX.FTZ R64, R123, R64, !PT ;  /* 0x000000407b407209 */ /* 0x000fe20007810000 */
[----:B------:R-:W1:Y:S01]  /*37b0*/  MUFU.TANH R56, R56 ;  /* 0x0000003800387308 */ /* 0x000e620000002400 */
        /* <DEDUP_REMOVED lines=10> */
[----:B------:R-:W-:Y:S01]  /*3860*/  MUFU.TANH R28, R28 ;  /* 0x0000001c001c7308 */ /* 0x000fe20000002400 */
[----:B------:R-:W-:Y:S01]  /*3870*/  FSEL R87, R44, -INF , P4 ;  /* 0xff8000002c577808 */ /* 0x000fe20002000000 */
[----:B------:R-:W-:Y:S01]  /*3880*/  FMUL.FTZ R44, R27, UR10 ;  /* 0x0000000a1b2c7c20 */ /* 0x000fe20008410000 */
[----:B------:R-:W-:-:S02]  /*3890*/  ISETP.GT.AND P4, PT, R6, 0x70, PT ;  /* 0x000000700600780c */ /* 0x000fc40003f84270 */
[----:B------:R-:W-:Y:S01]  /*38a0*/  FSEL R89, R10, -INF , P3 ;  /* 0xff8000000a597808 */ /* 0x000fe20001800000 */
[----:B------:R-:W-:Y:S01]  /*38b0*/  FMUL.FTZ R10, R25, UR10 ;  /* 0x0000000a190a7c20 */ /* 0x000fe20008410000 */
[----:B-----5:R-:W-:Y:S01]  /*38c0*/  FSEL R131, R131, -INF , P5 ;  /* 0xff80000083837808 */ /* 0x020fe20002800000 */
[----:B------:R-:W-:Y:S01]  /*38d0*/  MUFU.TANH R46, R46 ;  /* 0x0000002e002e7308 */ /* 0x000fe20000002400 */
[----:B------:R-:W-:Y:S02]  /*38e0*/  FMNMX.FTZ R64, R129, R64, !PT ;  /* 0x0000004081407209 */ /* 0x000fe40007810000 */
[----:B------:R-:W-:Y:S02]  /*38f0*/  ISETP.GT.AND P3, PT, R6, 0x71, PT ;  /* 0x000000710600780c */ /* 0x000fe40003f64270 */
[----:B--2---:R-:W-:Y:S02]  /*3900*/  FSEL R137, R32, -INF , P4 ;  /* 0xff80000020897808 */ /* 0x004fe40002000000 */
[----:B------:R-:W-:Y:S01]  /*3910*/  FMNMX.FTZ R64, R131, R64, !PT ;  /* 0x0000004083407209 */ /* 0x000fe20007810000 */
[----:B------:R-:W2:Y:S01]  /*3920*/  MUFU.TANH R10, R10 ;  /* 0x0000000a000a7308 */ /* 0x000ea20000002400 */
[----:B------:R-:W-:-:S02]  /*3930*/  FSEL R25, R14, -INF , P2 ;  /* 0xff8000000e197808 */ /* 0x000fc40001000000 */
[----:B------:R-:W-:Y:S02]  /*3940*/  ISETP.GT.AND P2, PT, R6, 0x78, PT ;  /* 0x000000780600780c */ /* 0x000fe40003f44270 */
[----:B---3--:R-:W-:Y:S02]  /*3950*/  FSEL R139, R54, -INF , P3 ;  /* 0xff800000368b7808 */ /* 0x008fe40001800000 */
[----:B------:R-:W-:Y:S01]  /*3960*/  FMNMX.FTZ R64, R137, R64, !PT ;  /* 0x0000004089407209 */ /* 0x000fe20007810000 */
[----:B------:R-:W-:Y:S01]  /*3970*/  MUFU.TANH R42, R42 ;  /* 0x0000002a002a7308 */ /* 0x000fe20000002400 */
[----:B------:R-:W-:Y:S02]  /*3980*/  FSEL R91, R20, -INF , P6 ;  /* 0xff800000145b7808 */ /* 0x000fe40003000000 */
[----:B------:R-:W-:Y:S02]  /*3990*/  ISETP.GT.AND P6, PT, R6, 0x79, PT ;  /* 0x000000790600780c */ /* 0x000fe40003fc4270 */
[----:B----4-:R-:W-:-:S02]  /*39a0*/  FSEL R141, R36, -INF , P2 ;  /* 0xff800000248d7808 */ /* 0x010fc40001000000 */
[----:B------:R-:W-:Y:S01]  /*39b0*/  FMNMX.FTZ R64, R139, R64, !PT ;  /* 0x000000408b407209 */ /* 0x000fe20007810000 */
[----:B------:R3:W4:Y:S01]  /*39c0*/  MUFU.TANH R36, R29 ;  /* 0x0000001d00247308 */ /* 0x0007220000002400 */
[----:B------:R-:W-:Y:S02]  /*39d0*/  FSEL R93, R93, -INF , P5 ;  /* 0xff8000005d5d7808 */ /* 0x000fe40002800000 */
[----:B------:R-:W-:Y:S02]  /*39e0*/  ISETP.GT.AND P5, PT, R6, 0x80, PT ;  /* 0x000000800600780c */ /* 0x000fe40003fa4270 */
[----:B------:R-:W-:Y:S02]  /*39f0*/  FSEL R143, R48, -INF , P6 ;  /* 0xff800000308f7808 */ /* 0x000fe40003000000 */
[----:B------:R-:W-:Y:S01]  /*3a00*/  FMNMX.FTZ R64, R141, R64, !PT ;  /* 0x000000408d407209 */ /* 0x000fe20007810000 */
[----:B------:R-:W5:Y:S01]  /*3a10*/  MUFU.TANH R44, R44 ;  /* 0x0000002c002c7308 */ /* 0x000f620000002400 */
[----:B------:R-:W-:-:S02]  /*3a20*/  FSEL R95, R34, -INF , P4 ;  /* 0xff800000225f7808 */ /* 0x000fc40002000000 */
[----:B------:R-:W-:Y:S02]  /*3a30*/  ISETP.GT.AND P4, PT, R6, 0x81, PT ;  /* 0x000000810600780c */ /* 0x000fe40003f84270 */
[----:B------:R-:W-:Y:S02]  /*3a40*/  FSEL R153, R24, -INF , P5 ;  /* 0xff80000018997808 */ /* 0x000fe40002800000 */
[----:B------:R-:W-:Y:S01]  /*3a50*/  FMNMX.FTZ R64, R143, R64, !PT ;  /* 0x000000408f407209 */ /* 0x000fe20007810000 */
[----:B------:R-:W-:Y:S01]  /*3a60*/  MUFU.TANH R40, R40 ;  /* 0x0000002800287308 */ /* 0x000fe20000002400 */
[----:B-1----:R-:W-:Y:S02]  /*3a70*/  FSEL R97, R56, -INF , P3 ;  /* 0xff80000038617808 */ /* 0x002fe40001800000 */
[----:B------:R-:W-:Y:S02]  /*3a80*/  ISETP.GT.AND P3, PT, R6, 0x88, PT ;  /* 0x000000880600780c */ /* 0x000fe40003f64270 */
[----:B--2---:R-:W-:-:S02]  /*3a90*/  FSEL R155, R10, -INF , P4 ;  /* 0xff8000000a9b7808 */ /* 0x004fc40002000000 */
[----:B------:R-:W-:Y:S02]  /*3aa0*/  FMNMX.FTZ R64, R153, R64, !PT ;  /* 0x0000004099407209 */ /* 0x000fe40007810000 */
[----:B---3--:R-:W-:Y:S01]  /*3ab0*/  FSEL R29, R38, -INF , P2 ;  /* 0xff800000261d7808 */ /* 0x008fe20001000000 */
[----:B------:R-:W-:Y:S01]  /*3ac0*/  FMUL.FTZ R38, R31, UR10 ;  /* 0x0000000a1f267c20 */ /* 0x000fe20008410000 */
[----:B------:R-:W-:Y:S02]  /*3ad0*/  ISETP.GT.AND P2, PT, R6, 0x89, PT ;  /* 0x000000890600780c */ /* 0x000fe40003f44270 */
[----:B------:R-:W-:Y:S02]  /*3ae0*/  FSEL R157, R28, -INF , P3 ;  /* 0xff8000001c9d7808 */ /* 0x000fe40001800000 */
[----:B------:R-:W-:Y:S01]  /*3af0*/  FMNMX.FTZ R64, R155, R64, !PT ;  /* 0x000000409b407209 */ /* 0x000fe20007810000 */
[----:B------:R-:W1:Y:S01]  /*3b00*/  MUFU.TANH R38, R38 ;  /* 0x0000002600267308 */ /* 0x000e620000002400 */
[----:B----4-:R-:W-:-:S02]  /*3b10*/  FSEL R36, R36, -INF , P2 ;  /* 0xff80000024247808 */ /* 0x010fc40001000000 */
[----:B------:R-:W-:-:S04]  /*3b20*/  FMNMX.FTZ R75, R157, R64, !PT ;  /* 0x000000409d4b7209 */ /* 0x000fc80007810000 */
[----:B------:R-:W-:-:S05]  /*3b30*/  FMNMX.FTZ R6, R36, R75, !PT ;  /* 0x0000004b24067209 */ /* 0x000fca0007810000 */
[----:B------:R-:W2:Y:S02]  /*3b40*/  SHFL.BFLY PT, R75, R6, 0x2, 0x1f ;  /* 0x0c401f00064b7f89 */ /* 0x000ea400000e0000 */
[----:B--2---:R-:W-:-:S05]  /*3b50*/  FMNMX.FTZ R10, R6, R75, !PT ;  /* 0x0000004b060a7209 */ /* 0x004fca0007810000 */
[----:B------:R-:W2:Y:S02]  /*3b60*/  SHFL.BFLY PT, R75, R10, 0x1, 0x1f ;  /* 0x0c201f000a4b7f89 */ /* 0x000ea400000e0000 */
[----:B--2---:R-:W-:Y:S02]  /*3b70*/  FMNMX.FTZ R75, R10, R75, !PT ;  /* 0x0000004b0a4b7209 */ /* 0x004fe40007810000 */
        /* <DEDUP_REMOVED lines=12> */
[----:B------:R-:W-:Y:S01]  /*3c40*/  FSEL R103, R46, -INF , P6 ;  /* 0xff8000002e677808 */ /* 0x000fe20003000000 */
[--C-:B------:R-:W-:Y:S01]  /*3c50*/  FFMA.FTZ R31, R107, R74, -R34.reuse ;  /* 0x0000004a6b1f7223 */ /* 0x100fe20000010822 */
[----:B------:R-:W-:Y:S01]  /*3c60*/  FMNMX.FTZ R12, R13, R12, !PT ;  /* 0x0000000c0d0c7209 */ /* 0x000fe20007810000 */
[-CC-:B------:R-:W-:Y:S01]  /*3c70*/  FFMA.FTZ R109, R109, R74.reuse, -R34.reuse ;  /* 0x0000004a6d6d7223 */ /* 0x180fe20000010822 */
[----:B-----5:R-:W-:Y:S01]  /*3c80*/  FSEL R107, R44, -INF , P4 ;  /* 0xff8000002c6b7808 */ /* 0x020fe20002000000 */
[--C-:B------:R-:W-:Y:S01]  /*3c90*/  FFMA.FTZ R32, R49, R74, -R34.reuse ;  /* 0x0000004a31207223 */ /* 0x100fe20000010822 */
[----:B------:R-:W-:Y:S01]  /*3ca0*/  FMNMX.FTZ R12, R15, R12, !PT ;  /* 0x0000000c0f0c7209 */ /* 0x000fe20007810000 */
[-CC-:B------:R-:W-:Y:S01]  /*3cb0*/  FFMA.FTZ R49, R111, R74.reuse, -R34.reuse ;  /* 0x0000004a6f317223 */ /* 0x180fe20000010822 */
[----:B-1----:R-:W-:Y:S01]  /*3cc0*/  FSEL R111, R38, -INF , P2 ;  /* 0xff800000266f7808 */ /* 0x002fe20001000000 */
        /* <DEDUP_REMOVED lines=11> */
[----:B------:R1:W-:Y:S01]  /*3d80*/  MUFU.EX2 R10, R69 ;  /* 0x00000045000a7308 */ /* 0x0003e20000000800 */
        /* <DEDUP_REMOVED lines=8> */
[--C-:B-1----:R-:W-:Y:S01]  /*3e10*/  FFMA.FTZ R69, R119, R74, -R34.reuse ;  /* 0x0000004a77457223 */ /* 0x102fe20000010822 */
        /* <DEDUP_REMOVED lines=12> */
[----:B------:R-:W-:-:S04]  /*3ee0*/  FMNMX.FTZ R14, R33, R14, !PT ;  /* 0x0000000e210e7209 */ /* 0x000fc80007810000 */
[----:B------:R-:W-:Y:S02]  /*3ef0*/  FMNMX.FTZ R14, R65, R14, !PT ;  /* 0x0000000e410e7209 */ /* 0x000fe40007810000 */
[----:B------:R-:W-:Y:S01]  /*3f00*/  MUFU.EX2 R6, R6 ;  /* 0x0000000600067308 */ /* 0x000fe20000000800 */
[----:B-1----:R-:W-:Y:S01]  /*3f10*/  FFMA.FTZ R101, R143, R74, -R34 ;  /* 0x0000004a8f657223 */ /* 0x002fe20000010822 */
[----:B------:R-:W-:-:S04]  /*3f20*/  FMNMX.FTZ R14, R67, R14, !PT ;  /* 0x0000000e430e7209 */ /* 0x000fc80007810000 */
[----:B------:R-:W-:Y:S02]  /*3f30*/  FMNMX.FTZ R24, R35, R14, !PT ;  /* 0x0000000e23187209 */ /* 0x000fe40007810000 */
[----:B------:R1:W-:Y:S02]  /*3f40*/  MUFU.EX2 R14, R105 ;  /* 0x00000069000e7308 */ /* 0x0003e40000000800 */
[----:B------:R-:W-:-:S04]  /*3f50*/  FMNMX.FTZ R24, R83, R24, !PT ;  /* 0x0000001853187209 */ /* 0x000fc80007810000 */
[----:B------:R-:W-:Y:S02]  /*3f60*/  FMNMX.FTZ R24, R85, R24, !PT ;  /* 0x0000001855187209 */ /* 0x000fe40007810000 */
[----:B------:R-:W2:Y:S01]  /*3f70*/  MUFU.EX2 R133, R133 ;  /* 0x0000008500857308 */ /* 0x000ea20000000800 */
[----:B-1----:R-:W-:Y:S02]  /*3f80*/  FSEL R105, R42, -INF , P5 ;  /* 0xff8000002a697808 */ /* 0x002fe40002800000 */
        /* <DEDUP_REMOVED lines=9> */
[----:B-1----:R-:W-:Y:S01]  /*4020*/  FSEL R109, R40, -INF , P3 ;  /* 0xff800000286d7808 */ /* 0x002fe20001800000 */
[----:B------:R-:W-:Y:S01]  /*4030*/  FFMA.FTZ R40, R125, R74, -R34 ;  /* 0x0000004a7d287223 */ /* 0x000fe20000010822 */
[----:B------:R-:W-:-:S04]  /*4040*/  FMNMX.FTZ R30, R95, R30, !PT ;  /* 0x0000001e5f1e7209 */ /* 0x000fc80007810000 */
[----:B------:R-:W-:Y:S01]  /*4050*/  FMNMX.FTZ R30, R97, R30, !PT ;  /* 0x0000001e611e7209 */ /* 0x000fe20007810000 */
[----:B------:R1:W-:Y:S03]  /*4060*/  MUFU.EX2 R26, R113 ;  /* 0x00000071001a7308 */ /* 0x0003e60000000800 */
[----:B------:R-:W-:-:S04]  /*4070*/  FMNMX.FTZ R30, R29, R30, !PT ;  /* 0x0000001e1d1e7209 */ /* 0x000fc80007810000 */
[----:B------:R-:W-:Y:S01]  /*4080*/  FMNMX.FTZ R42, R103, R30, !PT ;  /* 0x0000001e672a7209 */ /* 0x000fe20007810000 */
[----:B------:R-:W-:Y:S01]  /*4090*/  MUFU.EX2 R8, R8 ;  /* 0x0000000800087308 */ /* 0x000fe20000000800 */
[----:B-1----:R-:W-:Y:S02]  /*40a0*/  FFMA.FTZ R113, R155, R74, -R34 ;  /* 0x0000004a9b717223 */ /* 0x002fe40000010822 */
[----:B------:R-:W-:-:S04]  /*40b0*/  FMNMX.FTZ R42, R105, R42, !PT ;  /* 0x0000002a692a7209 */ /* 0x000fc80007810000 */
[----:B------:R-:W-:Y:S01]  /*40c0*/  FMNMX.FTZ R42, R107, R42, !PT ;  /* 0x0000002a6b2a7209 */ /* 0x000fe20007810000 */
[----:B------:R-:W-:Y:S03]  /*40d0*/  MUFU.EX2 R30, R117 ;  /* 0x00000075001e7308 */ /* 0x000fe60000000800 */
[----:B------:R-:W-:-:S04]  /*40e0*/  FMNMX.FTZ R42, R109, R42, !PT ;  /* 0x0000002a6d2a7209 */ /* 0x000fc80007810000 */
[----:B------:R-:W-:Y:S01]  /*40f0*/  FMNMX.FTZ R44, R111, R42, !PT ;  /* 0x0000002a6f2c7209 */ /* 0x000fe20007810000 */
[-CC-:B------:R-:W-:Y:S01]  /*4100*/  FFMA.FTZ R42, R129, R74.reuse, -R34.reuse ;  /* 0x0000004a812a7223 */ /* 0x180fe20000010822 */
[----:B------:R-:W-:Y:S03]  /*4110*/  MUFU.EX2 R55, R55 ;  /* 0x0000003700377308 */ /* 0x000fe60000000800 */
[----:B------:R-:W1:Y:S05]  /*4120*/  SHFL.BFLY PT, R73, R44, 0x2, 0x1f ;  /* 0x0c401f002c497f89 */ /* 0x000e6a00000e0000 */
[----:B------:R-:W-:Y:S08]  /*4130*/  MUFU.EX2 R39, R39 ;  /* 0x0000002700277308 */ /* 0x000ff00000000800 */
[----:B------:R-:W-:Y:S08]  /*4140*/  MUFU.EX2 R27, R27 ;  /* 0x0000001b001b7308 */ /* 0x000ff00000000800 */
[----:B------:R-:W-:Y:S01]  /*4150*/  MUFU.EX2 R28, R28 ;  /* 0x0000001c001c7308 */ /* 0x000fe20000000800 */
[----:B-1----:R-:W-:Y:S01]  /*4160*/  FMNMX.FTZ R50, R44, R73, !PT ;  /* 0x000000492c327209 */ /* 0x002fe20007810000 */
[----:B------:R-:W-:-:S04]  /*4170*/  FFMA.FTZ R44, R137, R74, -R34 ;  /* 0x0000004a892c7223 */ /* 0x000fc80000010822 */
[----:B------:R-:W1:Y:S02]  /*4180*/  SHFL.BFLY PT, R73, R50, 0x1, 0x1f ;  /* 0x0c201f0032497f89 */ /* 0x000e6400000e0000 */
[----:B------:R-:W-:Y:S08]  /*4190*/  MUFU.EX2 R20, R20 ;  /* 0x0000001400147308 */ /* 0x000ff00000000800 */
[----:B------:R-:W-:Y:S08]  /*41a0*/  MUFU.EX2 R53, R53 ;  /* 0x0000003500357308 */ /* 0x000ff00000000800 */
[----:B------:R-:W-:Y:S01]  /*41b0*/  MUFU.EX2 R45, R45 ;  /* 0x0000002d002d7308 */ /* 0x000fe20000000800 */
[----:B-1----:R-:W-:Y:S01]  /*41c0*/  FMNMX.FTZ R73, R50, R73, !PT ;  /* 0x0000004932497209 */ /* 0x002fe20007810000 */
[----:B------:R-:W-:-:S06]  /*41d0*/  FFMA.FTZ R50, R157, R74, -R34 ;  /* 0x0000004a9d327223 */ /* 0x000fcc0000010822 */
[----:B------:R-:W-:Y:S01]  /*41e0*/  MUFU.EX2 R31, R31 ;  /* 0x0000001f001f7308 */ /* 0x000fe20000000800 */
[C---:B------:R-:W-:Y:S01]  /*41f0*/  FSETP.NEU.FTZ.AND P2, PT, R73.reuse, -INF , PT ;  /* 0xff8000004900780b */ /* 0x040fe20003f5d000 */
[----:B------:R-:W-:-:S05]  /*4200*/  FMUL.FTZ R52, R73, R74 ;  /* 0x0000004a49347220 */ /* 0x000fca0000410000 */
[----:B------:R-:W-:Y:S01]  /*4210*/  FSEL R34, R52, RZ, P2 ;  /* 0x000000ff34227208 */ /* 0x000fe20001000000 */
[----:B------:R-:W-:Y:S01]  /*4220*/  MUFU.EX2 R49, R49 ;  /* 0x0000003100317308 */ /* 0x000fe20000000800 */
[----:B------:R-:W-:-:S03]  /*4230*/  ISETP.GE.AND P2, PT, R23, 0x91, PT ;  /* 0x000000911700780c */ /* 0x000fc60003f46270 */
        /* <DEDUP_REMOVED lines=12> */
[----:B------:R3:W4:Y:S01]  /*4300*/  MUFU.EX2 R117, R4 ;  /* 0x0000000400757308 */ /* 0x0007220000000800 */
[-CC-:B-1----:R-:W-:Y:S01]  /*4310*/  FFMA.FTZ R3, R21, R74.reuse, -R34.reuse ;  /* 0x0000004a15037223 */ /* 0x182fe20000010822 */
[-CC-:B------:R-:W-:Y:S01]  /*4320*/  FFMA.FTZ R56, R47, R74.reuse, -R34.reuse ;  /* 0x0000004a2f387223 */ /* 0x180fe20000010822 */
[-CC-:B------:R-:W-:Y:S01]  /*4330*/  FFMA.FTZ R15, R51, R74.reuse, -R34.reuse ;  /* 0x0000004a330f7223 */ /* 0x180fe20000010822 */
[-CC-:B------:R-:W-:Y:S01]  /*4340*/  FFMA.FTZ R58, R57, R74.reuse, -R34.reuse ;  /* 0x0000004a393a7223 */ /* 0x180fe20000010822 */
[-CC-:B------:R-:W-:Y:S01]  /*4350*/  FFMA.FTZ R41, R61, R74.reuse, -R34.reuse ;  /* 0x0000004a3d297223 */ /* 0x180fe20000010822 */
[-CC-:B------:R-:W-:Y:S01]  /*4360*/  FFMA.FTZ R60, R63, R74.reuse, -R34.reuse ;  /* 0x0000004a3f3c7223 */ /* 0x180fe20000010822 */
[-C--:B------:R-:W-:Y:S01]  /*4370*/  FFMA.FTZ R21, R33, R74.reuse, -R34 ;  /* 0x0000004a21157223 */ /* 0x080fe20000010822 */
[----:B------:R2:W1:Y:S01]  /*4380*/  MUFU.EX2 R68, R5 ;  /* 0x0000000500447308 */ /* 0x0004620000000800 */
[----:B---3--:R-:W-:Y:S01]  /*4390*/  @!P1 PRMT R4, RZ, 0x654, R0 ;  /* 0x00000654ff049816 */ /* 0x008fe20000000000 */
[-CC-:B------:R-:W-:Y:S01]  /*43a0*/  FFMA.FTZ R62, R65, R74.reuse, -R34.reuse ;  /* 0x0000004a413e7223 */ /* 0x180fe20000010822 */
[-CC-:B------:R-:W-:Y:S01]  /*43b0*/  FFMA.FTZ R33, R67, R74.reuse, -R34.reuse ;  /* 0x0000004a43217223 */ /* 0x180fe20000010822 */
[-CC-:B------:R-:W-:Y:S01]  /*43c0*/  FFMA.FTZ R83, R83, R74.reuse, -R34.reuse ;  /* 0x0000004a53537223 */ /* 0x180fe20000010822 */
[----:B------:R3:W-:Y:S01]  /*43d0*/  @!P1 SYNCS.ARRIVE.TRANS64.RED.A1T0 RZ, [R4+URZ], RZ ;  /* 0x000000ff04ff99a7 */ /* 0x0007e2000810043f */
[-CC-:B------:R-:W-:Y:S01]  /*43e0*/  FFMA.FTZ R23, R85, R74.reuse, -R34.reuse ;  /* 0x0000004a55177223 */ /* 0x180fe20000010822 */
[-CC-:B------:R-:W-:Y:S01]  /*43f0*/  FFMA.FTZ R89, R89, R74.reuse, -R34.reuse ;  /* 0x0000004a59597223 */ /* 0x180fe20000010822 */
[----:B------:R-:W5:Y:S01]  /*4400*/  MUFU.EX2 R7, R7 ;  /* 0x0000000700077308 */ /* 0x000f620000000800 */
[----:B--2---:R-:W-:Y:S01]  /*4410*/  FADD.FTZ R5, R6, R133 ;  /* 0x0000008506057221 */ /* 0x004fe20000010000 */
[----:B----4-:R-:W-:Y:S01]  /*4420*/  FADD.FTZ R35, R66, R117 ;  /* 0x0000007542237221 */ /* 0x010fe20000010000 */
[-CC-:B------:R-:W-:Y:S01]  /*4430*/  FFMA.FTZ R91, R91, R74.reuse, -R34.reuse ;  /* 0x0000004a5b5b7223 */ /* 0x180fe20000010822 */
[--C-:B------:R-:W-:Y:S01]  /*4440*/  FFMA.FTZ R93, R93, R74, -R34.reuse ;  /* 0x0000004a5d5d7223 */ /* 0x100fe20000010822 */
[----:B------:R-:W-:Y:S01]  /*4450*/  FADD.FTZ R70, R32, R5 ;  /* 0x0000000520467221 */ /* 0x000fe20000010000 */
[----:B------:R-:W-:Y:S01]  /*4460*/  F2FP.BF16.F32.PACK_AB R5, R117, R66 ;  /* 0x000000427505723e */ /* 0x000fe200000010ff */
[----:B------:R-:W-:Y:S01]  /*4470*/  FFMA.FTZ R66, R25, R74, -R34 ;  /* 0x0000004a19427223 */ /* 0x000fe20000010822 */
[----:B------:R-:W2:Y:S01]  /*4480*/  MUFU.EX2 R9, R9 ;  /* 0x0000000900097308 */ /* 0x000ea20000000800 */
[----:B-1----:R-:W-:Y:S01]  /*4490*/  FADD.FTZ R72, R68, R35 ;  /* 0x0000002344487221 */ /* 0x002fe20000010000 */
[----:B------:R-:W-:Y:S01]  /*44a0*/  FADD.FTZ R43, R135, R70 ;  /* 0x00000046872b7221 */ /* 0x000fe20000010000 */
[----:B---3--:R-:W-:Y:S01]  /*44b0*/  F2FP.BF16.F32.PACK_AB R4, R133, R6 ;  /* 0x000000068504723e */ /* 0x008fe200000010ff */
[--C-:B------:R-:W-:Y:S01]  /*44c0*/  FFMA.FTZ R35, R87, R74, -R34.reuse ;  /* 0x0000004a57237223 */ /* 0x100fe20000010822 */
[----:B------:R-:W-:Y:S01]  /*44d0*/  F2FP.BF16.F32.PACK_AB R6, R135, R32 ;  /* 0x000000208706723e */ /* 0x000fe200000010ff */
[-CC-:B------:R-:W-:Y:S01]  /*44e0*/  FFMA.FTZ R32, R37, R74.reuse, -R34.reuse ;  /* 0x0000004a25207223 */ /* 0x180fe20000010822 */
[----:B------:R-:W-:Y:S01]  /*44f0*/  FFMA.FTZ R95, R95, R74, -R34 ;  /* 0x0000004a5f5f7223 */ /* 0x000fe20000010822 */
[----:B------:R-:W1:Y:S01]  /*4500*/  MUFU.EX2 R36, R36 ;  /* 0x0000002400247308 */ /* 0x000e620000000800 */
[C---:B-----5:R-:W-:Y:S01]  /*4510*/  FADD.FTZ R72, R7.reuse, R72 ;  /* 0x0000004807487221 */ /* 0x060fe20000010000 */
[----:B------:R-:W-:Y:S01]  /*4520*/  F2FP.BF16.F32.PACK_AB R7, R7, R68 ;  /* 0x000000440707723e */ /* 0x000fe200000010ff */
[----:B------:R-:W-:Y:S01]  /*4530*/  FADD.FTZ R68, R8, R43 ;  /* 0x0000002b08447221 */ /* 0x000fe20000010000 */
[----:B------:R-:W-:Y:S01]  /*4540*/  F2FP.BF16.F32.PACK_AB R8, R55, R8 ;  /* 0x000000083708723e */ /* 0x000fe200000010ff */
[-CC-:B------:R-:W-:Y:S01]  /*4550*/  FFMA.FTZ R97, R97, R74.reuse, -R34.reuse ;  /* 0x0000004a61617223 */ /* 0x180fe20000010822 */
[----:B------:R-:W-:Y:S01]  /*4560*/  FFMA.FTZ R103, R103, R74, -R34 ;  /* 0x0000004a67677223 */ /* 0x000fe20000010822 */
[----:B------:R-:W-:Y:S01]  /*4570*/  FADD.FTZ R37, R55, R68 ;  /* 0x0000004437257221 */ /* 0x000fe20000010000 */
[----:B------:R-:W3:Y:S01]  /*4580*/  MUFU.EX2 R11, R11 ;  /* 0x0000000b000b7308 */ /* 0x000ee20000000800 */
[----:B--2---:R-:W-:Y:S01]  /*4590*/  FADD.FTZ R25, R9, R72 ;  /* 0x0000004809197221 */ /* 0x004fe20000010000 */
[----:B------:R2:W-:Y:S01]  /*45a0*/  STSM.16.M88.4 [R2+0x24300], R4 ;  /* 0x0243000402007844 */ /* 0x0005e20000000200 */
[----:B------:R-:W-:Y:S01]  /*45b0*/  FADD.FTZ R70, R10, R37 ;  /* 0x000000250a467221 */ /* 0x000fe20000010000 */
[----:B------:R-:W-:Y:S01]  /*45c0*/  F2FP.BF16.F32.PACK_AB R10, R39, R10 ;  /* 0x0000000a270a723e */ /* 0x000fe200000010ff */
[-CC-:B------:R-:W-:Y:S01]  /*45d0*/  FFMA.FTZ R105, R105, R74.reuse, -R34.reuse ;  /* 0x0000004a69697223 */ /* 0x180fe20000010822 */
[-C--:B------:R-:W-:Y:S01]  /*45e0*/  FFMA.FTZ R107, R107, R74.reuse, -R34 ;  /* 0x0000004a6b6b7223 */ /* 0x080fe20000010822 */
[----:B------:R-:W-:Y:S01]  /*45f0*/  FADD.FTZ R70, R39, R70 ;  /* 0x0000004627467221 */ /* 0x000fe20000010000 */
[----:B------:R-:W4:Y:S01]  /*4600*/  MUFU.EX2 R52, R52 ;  /* 0x0000003400347308 */ /* 0x000f220000000800 */
[C---:B-1----:R-:W-:Y:S01]  /*4610*/  FADD.FTZ R68, R36.reuse, R25 ;  /* 0x0000001924447221 */ /* 0x042fe20000010000 */
[-CC-:B------:R-:W-:Y:S01]  /*4620*/  FFMA.FTZ R25, R29, R74.reuse, -R34.reuse ;  /* 0x0000004a1d197223 */ /* 0x180fe20000010822 */
[----:B------:R-:W-:Y:S01]  /*4630*/  F2FP.BF16.F32.PACK_AB R9, R36, R9 ;  /* 0x000000092409723e */ /* 0x000fe200000010ff */
[-CC-:B------:R-:W-:Y:S01]  /*4640*/  FFMA.FTZ R109, R109, R74.reuse, -R34.reuse ;  /* 0x0000004a6d6d7223 */ /* 0x180fe20000010822 */
[----:B------:R-:W-:Y:S01]  /*4650*/  FFMA.FTZ R34, R111, R74, -R34 ;  /* 0x0000004a6f227223 */ /* 0x000fe20000010822 */
[----:B------:R-:W-:-:S02]  /*4660*/  IMAD.MOV.U32 R67, RZ, RZ, R71 ;  /* 0x000000ffff437224 */ /* 0x000fc400078e0047 */
[----:B------:R-:W1:Y:S01]  /*4670*/  MUFU.EX2 R3, R3 ;  /* 0x0000000300037308 */ /* 0x000e620000000800 */
[----:B---3--:R-:W-:Y:S01]  /*4680*/  FADD.FTZ R37, R11, R68 ;  /* 0x000000440b257221 */ /* 0x008fe20000010000 */
[----:B--2---:R-:W-:Y:S01]  /*4690*/  F2FP.BF16.F32.PACK_AB R4, R28, R27 ;  /* 0x0000001b1c04723e */ /* 0x004fe200000010ff */
[--C-:B------:R-:W-:Y:S02]  /*46a0*/  IMAD.MOV.U32 R65, RZ, RZ, R71.reuse ;  /* 0x000000ffff417224 */ /* 0x100fe400078e0047 */
[--C-:B------:R-:W-:Y:S02]  /*46b0*/  IMAD.MOV.U32 R63, RZ, RZ, R71.reuse ;  /* 0x000000ffff3f7224 */ /* 0x100fe400078e0047 */
[----:B------:R-:W-:Y:S01]  /*46c0*/  IMAD.MOV.U32 R61, RZ, RZ, R71 ;  /* 0x000000ffff3d7224 */ /* 0x000fe200078e0047 */
[----:B------:R-:W2:Y:S01]  /*46d0*/  MUFU.EX2 R54, R54 ;  /* 0x0000003600367308 */ /* 0x000ea20000000800 */
[C---:B----4-:R-:W-:Y:S01]  /*46e0*/  FADD.FTZ R68, R52.reuse, R37 ;  /* 0x0000002534447221 */ /* 0x050fe20000010000 */
[----:B------:R-:W-:Y:S01]  /*46f0*/  FADD.FTZ R37, R27, R70 ;  /* 0x000000461b257221 */ /* 0x000fe20000010000 */
[----:B------:R-:W-:Y:S01]  /*4700*/  F2FP.BF16.F32.PACK_AB R11, R52, R11 ;  /* 0x0000000b340b723e */ /* 0x000fe200000010ff */
[----:B------:R-:W-:-:S02]  /*4710*/  IMAD.MOV.U32 R57, RZ, RZ, R71 ;  /* 0x000000ffff397224 */ /* 0x000fc400078e0047 */
[----:B------:R-:W-:Y:S01]  /*4720*/  FADD.FTZ R37, R28, R37 ;  /* 0x000000251c257221 */ /* 0x000fe20000010000 */
[----:B------:R-:W-:Y:S01]  /*4730*/  IMAD.MOV.U32 R55, RZ, RZ, R71 ;  /* 0x000000ffff377224 */ /* 0x000fe200078e0047 */
[----:B------:R-:W3:Y:S01]  /*4740*/  MUFU.EX2 R13, R13 ;  /* 0x0000000d000d7308 */ /* 0x000ee20000000800 */
[----:B-1----:R-:W-:Y:S01]  /*4750*/  FADD.FTZ R43, R3, R68 ;  /* 0x00000044032b7221 */ /* 0x002fe20000010000 */
[----:B------:R-:W-:Y:S01]  /*4760*/  FADD.FTZ R70, R20, R37 ;  /* 0x0000002514467221 */ /* 0x000fe20000010000 */
[----:B------:R-:W-:Y:S01]  /*4770*/  STSM.16.M88.4 [R2+0x25b00], R8 ;  /* 0x025b000802007844 */ /* 0x000fe20000000200 */
[--C-:B------:R-:W-:Y:S02]  /*4780*/  IMAD.MOV.U32 R51, RZ, RZ, R71.reuse ;  /* 0x000000ffff337224 */ /* 0x100fe400078e0047 */
[----:B------:R-:W-:Y:S01]  /*4790*/  FADD.FTZ R47, R53, R70 ;  /* 0x00000046352f7221 */ /* 0x000fe20000010000 */
[----:B------:R-:W-:Y:S01]  /*47a0*/  IMAD.MOV.U32 R39, RZ, RZ, R71 ;  /* 0x000000ffff277224 */ /* 0x000fe200078e0047 */
[----:B------:R-:W1:Y:S01]  /*47b0*/  MUFU.EX2 R56, R56 ;  /* 0x0000003800387308 */ /* 0x000e620000000800 */
[----:B--2---:R-:W-:Y:S01]  /*47c0*/  FADD.FTZ R68, R54, R43 ;  /* 0x0000002b36447221 */ /* 0x004fe20000010000 */
[----:B------:R-:W-:Y:S01]  /*47d0*/  FADD.FTZ R70, R12, R47 ;  /* 0x0000002f0c467221 */ /* 0x000fe20000010000 */
[----:B------:R-:W-:-:S02]  /*47e0*/  F2FP.BF16.F32.PACK_AB R5, R54, R3 ;  /* 0x000000033605723e */ /* 0x000fc400000010ff */
[C---:B------:R-:W-:Y:S01]  /*47f0*/  F2FP.BF16.F32.PACK_AB R12, R45.reuse, R12 ;  /* 0x0000000c2d0c723e */ /* 0x040fe200000010ff */
[----:B------:R-:W-:Y:S01]  /*4800*/  FADD.FTZ R47, R45, R70 ;  /* 0x000000462d2f7221 */ /* 0x000fe20000010000 */
[----:B------:R-:W-:Y:S01]  /*4810*/  MOV R70, R71 ;  /* 0x0000004700467202 */ /* 0x000fe20000000f00 */
[----:B------:R-:W2:Y:S01]  /*4820*/  MUFU.EX2 R15, R15 ;  /* 0x0000000f000f7308 */ /* 0x000ea20000000800 */
[----:B---3--:R-:W-:Y:S01]  /*4830*/  FADD.FTZ R37, R13, R68 ;  /* 0x000000440d257221 */ /* 0x008fe20000010000 */
[----:B------:R-:W-:Y:S01]  /*4840*/  FADD.FTZ R6, R14, R47 ;  /* 0x0000002f0e067221 */ /* 0x000fe20000010000 */
[----:B------:R-:W-:-:S03]  /*4850*/  F2FP.BF16.F32.PACK_AB R14, R31, R14 ;  /* 0x0000000e1f0e723e */ /* 0x000fc600000010ff */
[----:B------:R-:W-:Y:S01]  /*4860*/  FADD.FTZ R27, R31, R6 ;  /* 0x000000061f1b7221 */ /* 0x000fe20000010000 */
[----:B------:R-:W-:Y:S01]  /*4870*/  F2FP.BF16.F32.PACK_AB R6, R53, R20 ;  /* 0x000000143506723e */ /* 0x000fe200000010ff */
[----:B------:R-:W3:Y:S01]  /*4880*/  MUFU.EX2 R58, R58 ;  /* 0x0000003a003a7308 */ /* 0x000ee20000000800 */
[----:B-1----:R-:W-:Y:S01]  /*4890*/  FADD.FTZ R68, R56, R37 ;  /* 0x0000002538447221 */ /* 0x002fe20000010000 */
[----:B------:R-:W-:Y:S01]  /*48a0*/  FADD.FTZ R52, R24, R27 ;  /* 0x0000001b18347221 */ /* 0x000fe20000010000 */
[----:B------:R-:W-:Y:S01]  /*48b0*/  F2FP.BF16.F32.PACK_AB R24, R49, R24 ;  /* 0x000000183118723e */ /* 0x000fe200000010ff */
[--C-:B------:R-:W-:Y:S02]  /*48c0*/  IMAD.MOV.U32 R53, RZ, RZ, R71.reuse ;  /* 0x000000ffff357224 */ /* 0x100fe400078e0047 */
[----:B------:R-:W-:Y:S02]  /*48d0*/  IMAD.MOV.U32 R31, RZ, RZ, R71 ;  /* 0x000000ffff1f7224 */ /* 0x000fe400078e0047 */
[----:B------:R-:W1:Y:S01]  /*48e0*/  MUFU.EX2 R41, R41 ;  /* 0x0000002900297308 */ /* 0x000e620000000800 */
[----:B--2---:R-:W-:-:S07]  /*48f0*/  FADD.FTZ R37, R15, R68 ;  /* 0x000000440f257221 */ /* 0x004fce0000010000 */
[----:B------:R-:W2:Y:S01]  /*4900*/  MUFU.EX2 R60, R60 ;  /* 0x0000003c003c7308 */ /* 0x000ea20000000800 */
[----:B---3--:R-:W-:Y:S01]  /*4910*/  FADD.FTZ R68, R58, R37 ;  /* 0x000000253a447221 */ /* 0x008fe20000010000 */
[----:B------:R-:W-:-:S06]  /*4920*/  IMAD.MOV.U32 R37, RZ, RZ, R71 ;  /* 0x000000ffff257224 */ /* 0x000fcc00078e0047 */
[----:B------:R-:W3:Y:S01]  /*4930*/  MUFU.EX2 R21, R21 ;  /* 0x0000001500157308 */ /* 0x000ee20000000800 */
[----:B-1----:R-:W-:Y:S01]  /*4940*/  FADD.FTZ R7, R41, R68 ;  /* 0x0000004429077221 */ /* 0x002fe20000010000 */
[----:B------:R-:W-:-:S06]  /*4950*/  IMAD.MOV.U32 R68, RZ, RZ, R71 ;  /* 0x000000ffff447224 */ /* 0x000fcc00078e0047 */
[----:B------:R-:W1:Y:S01]  /*4960*/  MUFU.EX2 R62, R62 ;  /* 0x0000003e003e7308 */ /* 0x000e620000000800 */
[----:B--2---:R-:W-:Y:S01]  /*4970*/  FADD.FTZ R28, R60, R7 ;  /* 0x000000073c1c7221 */ /* 0x004fe20000010000 */
[----:B------:R-:W-:Y:S01]  /*4980*/  F2FP.BF16.F32.PACK_AB R7, R56, R13 ;  /* 0x0000000d3807723e */ /* 0x000fe200000010ff */
[----:B------:R-:W-:Y:S01]  /*4990*/  FADD.FTZ R13, R49, R52 ;  /* 0x00000034310d7221 */ /* 0x000fe20000010000 */
[--C-:B------:R-:W-:Y:S02]  /*49a0*/  IMAD.MOV.U32 R56, RZ, RZ, R71.reuse ;  /* 0x000000ffff387224 */ /* 0x100fe400078e0047 */
[----:B------:R-:W-:Y:S02]  /*49b0*/  IMAD.MOV.U32 R49, RZ, RZ, R71 ;  /* 0x000000ffff317224 */ /* 0x000fe400078e0047 */
[----:B------:R-:W-:Y:S01]  /*49c0*/  FADD.FTZ R52, R26, R13 ;  /* 0x0000000d1a347221 */ /* 0x000fe20000010000 */
[----:B------:R-:W2:Y:S01]  /*49d0*/  MUFU.EX2 R33, R33 ;  /* 0x0000002100217308 */ /* 0x000ea20000000800 */
[----:B---3--:R-:W-:Y:S01]  /*49e0*/  FADD.FTZ R3, R21, R28 ;  /* 0x0000001c15037221 */ /* 0x008fe20000010000 */
[----:B------:R3:W-:Y:S01]  /*49f0*/  STSM.16.M88.4 [R2+0x27300], R4 ;  /* 0x0273000402007844 */ /* 0x0007e20000000200 */
[----:B------:R-:W-:-:S02]  /*4a00*/  F2FP.BF16.F32.PACK_AB R13, R58, R15 ;  /* 0x0000000f3a0d723e */ /* 0x000fc400000010ff */
[----:B------:R-:W-:Y:S01]  /*4a10*/  F2FP.BF16.F32.PACK_AB R15, R60, R41 ;  /* 0x000000293c0f723e */ /* 0x000fe200000010ff */
[----:B------:R-:W-:Y:S01]  /*4a20*/  IMAD.MOV.U32 R60, RZ, RZ, R71 ;  /* 0x000000ffff3c7224 */ /* 0x000fe200078e0047 */
[----:B------:R-:W-:Y:S01]  /*4a30*/  MOV R58, R71 ;  /* 0x00000047003a7202 */ /* 0x000fe20000000f00 */
[----:B------:R-:W4:Y:S01]  /*4a40*/  MUFU.EX2 R59, R59 ;  /* 0x0000003b003b7308 */ /* 0x000f220000000800 */
[----:B-1----:R-:W-:Y:S01]  /*4a50*/  FADD.FTZ R28, R62, R3 ;  /* 0x000000033e1c7221 */ /* 0x002fe20000010000 */
[----:B------:R-:W-:Y:S06]  /*4a60*/  STSM.16.M88.4 [R2+0x28b00], R12 ;  /* 0x028b000c02007844 */ /* 0x000fec0000000200 */
[----:B------:R-:W1:Y:S01]  /*4a70*/  MUFU.EX2 R64, R64 ;  /* 0x0000004000407308 */ /* 0x000e620000000800 */
[----:B--2---:R-:W-:-:S07]  /*4a80*/  FADD.FTZ R3, R33, R28 ;  /* 0x0000001c21037221 */ /* 0x004fce0000010000 */
[----:B------:R-:W2:Y:S01]  /*4a90*/  MUFU.EX2 R0, R83 ;  /* 0x0000005300007308 */ /* 0x000ea20000000800 */
[C---:B----4-:R-:W-:Y:S01]  /*4aa0*/  FADD.FTZ R27, R59.reuse, R52 ;  /* 0x000000343b1b7221 */ /* 0x050fe20000010000 */
[----:B------:R-:W-:Y:S01]  /*4ab0*/  F2FP.BF16.F32.PACK_AB R26, R59, R26 ;  /* 0x0000001a3b1a723e */ /* 0x000fe200000010ff */
[----:B------:R-:W-:Y:S02]  /*4ac0*/  IMAD.MOV.U32 R59, RZ, RZ, R71 ;  /* 0x000000ffff3b7224 */ /* 0x000fe400078e0047 */
[----:B------:R-:W-:-:S03]  /*4ad0*/  FADD.FTZ R28, R30, R27 ;  /* 0x0000001b1e1c7221 */ /* 0x000fc60000010000 */
[----:B------:R-:W4:Y:S01]  /*4ae0*/  MUFU.EX2 R69, R69 ;  /* 0x0000004500457308 */ /* 0x000f220000000800 */
[----:B-1----:R-:W-:-:S07]  /*4af0*/  FADD.FTZ R3, R64, R3 ;  /* 0x0000000340037221 */ /* 0x002fce0000010000 */
[----:B------:R-:W1:Y:S01]  /*4b00*/  MUFU.EX2 R23, R23 ;  /* 0x0000001700177308 */ /* 0x000e620000000800 */
[----:B--2---:R-:W-:-:S07]  /*4b10*/  FADD.FTZ R52, R0, R3 ;  /* 0x0000000300347221 */ /* 0x004fce0000010000 */
[----:B------:R-:W2:Y:S01]  /*4b20*/  MUFU.EX2 R38, R38 ;  /* 0x0000002600267308 */ /* 0x000ea20000000800 */
[C---:B----4-:R-:W-:Y:S01]  /*4b30*/  FADD.FTZ R3, R69.reuse, R28 ;  /* 0x0000001c45037221 */ /* 0x050fe20000010000 */
[----:B---3--:R-:W-:Y:S01]  /*4b40*/  F2FP.BF16.F32.PACK_AB R4, R69, R30 ;  /* 0x0000001e4504723e */ /* 0x008fe200000010ff */
[----:B------:R-:W-:Y:S01]  /*4b50*/  IMAD.MOV.U32 R69, RZ, RZ, R71 ;  /* 0x000000ffff457224 */ /* 0x000fe200078e0047 */
[----:B------:R-:W-:-:S04]  /*4b60*/  MOV R30, R71 ;  /* 0x00000047001e7202 */ /* 0x000fc80000000f00 */
[----:B------:R-:W3:Y:S01]  /*4b70*/  MUFU.EX2 R32, R32 ;  /* 0x0000002000207308 */ /* 0x000ee20000000800 */
[C---:B-1----:R-:W-:Y:S01]  /*4b80*/  FADD.FTZ R27, R23.reuse, R52 ;  /* 0x00000034171b7221 */ /* 0x042fe20000010000 */
[----:B------:R-:W-:-:S06]  /*4b90*/  F2FP.BF16.F32.PACK_AB R5, R23, R0 ;  /* 0x000000001705723e */ /* 0x000fcc00000010ff */
[----:B------:R-:W1:Y:S01]  /*4ba0*/  MUFU.EX2 R77, R77 ;  /* 0x0000004d004d7308 */ /* 0x000e620000000800 */
[----:B--2---:R-:W-:-:S07]  /*4bb0*/  FADD.FTZ R52, R38, R3 ;  /* 0x0000000326347221 */ /* 0x004fce0000010000 */
[----:B------:R-:W2:Y:S01]  /*4bc0*/  MUFU.EX2 R35, R35 ;  /* 0x0000002300237308 */ /* 0x000ea20000000800 */
[----:B---3--:R-:W-:Y:S01]  /*4bd0*/  FADD.FTZ R54, R32, R27 ;  /* 0x0000001b20367221 */ /* 0x008fe20000010000 */
[----:B------:R-:W-:Y:S01]  /*4be0*/  F2FP.BF16.F32.PACK_AB R27, R64, R33 ;  /* 0x00000021401b723e */ /* 0x000fe200000010ff */
[--C-:B------:R-:W-:Y:S02]  /*4bf0*/  IMAD.MOV.U32 R64, RZ, RZ, R71.reuse ;  /* 0x000000ffff407224 */ /* 0x100fe400078e0047 */
[----:B------:R-:W-:-:S03]  /*4c00*/  IMAD.MOV.U32 R33, RZ, RZ, R71 ;  /* 0x000000ffff217224 */ /* 0x000fc600078e0047 */
[----:B------:R-:W3:Y:S01]  /*4c10*/  MUFU.EX2 R40, R40 ;  /* 0x0000002800287308 */ /* 0x000ee20000000800 */
[----:B-1----:R-:W-:Y:S01]  /*4c20*/  FADD.FTZ R3, R77, R52 ;  /* 0x000000344d037221 */ /* 0x002fe20000010000 */
[----:B------:R-:W-:-:S06]  /*4c30*/  IMAD.MOV.U32 R52, RZ, RZ, R71 ;  /* 0x000000ffff347224 */ /* 0x000fcc00078e0047 */
[----:B------:R-:W1:Y:S01]  /*4c40*/  MUFU.EX2 R29, R89 ;  /* 0x00000059001d7308 */ /* 0x000e620000000800 */
[----:B--2---:R-:W-:-:S07]  /*4c50*/  FADD.FTZ R54, R35, R54 ;  /* 0x0000003623367221 */ /* 0x004fce0000010000 */
[----:B------:R-:W2:Y:S01]  /*4c60*/  MUFU.EX2 R66, R66 ;  /* 0x0000004200427308 */ /* 0x000ea20000000800 */
[----:B---3--:R-:W-:-:S07]  /*4c70*/  FADD.FTZ R6, R40, R3 ;  /* 0x0000000328067221 */ /* 0x008fce0000010000 */
        /* <DEDUP_REMOVED lines=11> */
[----:B-1----:R-:W-:Y:S01]  /*4d30*/  FADD.FTZ R7, R79, R6 ;  /* 0x000000064f077221 */ /* 0x002fe20000010000 */
[----:B------:R-:W-:Y:S02]  /*4d40*/  F2FP.BF16.F32.PACK_AB R6, R77, R38 ;  /* 0x000000264d06723e */ /* 0x000fe400000010ff */
[----:B------:R-:W-:Y:S02]  /*4d50*/  F2FP.BF16.F32.PACK_AB R40, R79, R40 ;  /* 0x000000284f28723e */ /* 0x000fe400000010ff */
[----:B------:R-:W-:Y:S02]  /*4d60*/  MOV R38, R71 ;  /* 0x0000004700267202 */ /* 0x000fe40000000f00 */
[----:B------:R-:W1:Y:S01]  /*4d70*/  MUFU.EX2 R95, R95 ;  /* 0x0000005f005f7308 */ /* 0x000e620000000800 */
[C---:B--2---:R-:W-:Y:S01]  /*4d80*/  FADD.FTZ R8, R36.reuse, R3 ;  /* 0x0000000324087221 */ /* 0x044fe20000010000 */
[----:B------:R-:W-:Y:S01]  /*4d90*/  F2FP.BF16.F32.PACK_AB R43, R36, R43 ;  /* 0x0000002b242b723e */ /* 0x000fe200000010ff */
[----:B------:R-:W-:-:S05]  /*4da0*/  IMAD.MOV.U32 R36, RZ, RZ, R71 ;  /* 0x000000ffff247224 */ /* 0x000fca00078e0047 */
[----:B------:R-:W2:Y:S01]  /*4db0*/  MUFU.EX2 R81, R81 ;  /* 0x0000005100517308 */ /* 0x000ea20000000800 */
[----:B---3--:R-:W-:Y:S01]  /*4dc0*/  FADD.FTZ R10, R42, R7 ;  /* 0x000000072a0a7221 */ /* 0x008fe20000010000 */
[----:B------:R-:W-:Y:S01]  /*4dd0*/  F2FP.BF16.F32.PACK_AB R7, R35, R32 ;  /* 0x000000202307723e */ /* 0x000fe200000010ff */
[--C-:B------:R-:W-:Y:S02]  /*4de0*/  IMAD.MOV.U32 R35, RZ, RZ, R71.reuse ;  /* 0x000000ffff237224 */ /* 0x100fe400078e0047 */
[----:B------:R-:W-:-:S03]  /*4df0*/  IMAD.MOV.U32 R32, RZ, RZ, R71 ;  /* 0x000000ffff207224 */ /* 0x000fc600078e0047 */
[----:B------:R-:W3:Y:S01]  /*4e00*/  MUFU.EX2 R20, R97 ;  /* 0x0000006100147308 */ /* 0x000ee20000000800 */
[----:B-1----:R-:W-:-:S07]  /*4e10*/  FADD.FTZ R3, R95, R8 ;  /* 0x000000085f037221 */ /* 0x002fce0000010000 */
[----:B------:R-:W1:Y:S01]  /*4e20*/  MUFU.EX2 R44, R44 ;  /* 0x0000002c002c7308 */ /* 0x000e620000000800 */
[C---:B--2---:R-:W-:Y:S01]  /*4e30*/  FADD.FTZ R9, R81.reuse, R10 ;  /* 0x0000000a51097221 */ /* 0x044fe20000010000 */
[----:B------:R-:W-:-:S06]  /*4e40*/  F2FP.BF16.F32.PACK_AB R42, R81, R42 ;  /* 0x0000002a512a723e */ /* 0x000fcc00000010ff */
[----:B------:R2:W4:Y:S01]  /*4e50*/  MUFU.EX2 R47, R25 ;  /* 0x00000019002f7308 */ /* 0x0005220000000800 */
[C---:B---3--:R-:W-:Y:S01]  /*4e60*/  FADD.FTZ R8, R20.reuse, R3 ;  /* 0x0000000314087221 */ /* 0x048fe20000010000 */
[----:B------:R-:W-:-:S06]  /*4e70*/  F2FP.BF16.F32.PACK_AB R45, R20, R95 ;  /* 0x0000005f142d723e */ /* 0x000fcc00000010ff */
[----:B------:R-:W3:Y:S01]  /*4e80*/  MUFU.EX2 R99, R99 ;  /* 0x0000006300637308 */ /* 0x000ee20000000800 */
[----:B--2---:R-:W-:Y:S01]  /*4e90*/  F2FP.BF16.F32.PACK_AB R25, R62, R21 ;  /* 0x000000153e19723e */ /* 0x004fe200000010ff */
[----:B-1----:R-:W-:Y:S01]  /*4ea0*/  FADD.FTZ R10, R44, R9 ;  /* 0x000000092c0a7221 */ /* 0x002fe20000010000 */
[----:B------:R-:W-:-:S03]  /*4eb0*/  MOV R62, R71 ;  /* 0x00000047003e7202 */ /* 0x000fc60000000f00 */
[----:B------:R1:W-:Y:S02]  /*4ec0*/  STSM.16.M88.4 [R2+0x2a300], R24 ;  /* 0x02a3001802007844 */ /* 0x0003e40000000200 */
[----:B------:R-:W2:Y:S01]  /*4ed0*/  MUFU.EX2 R28, R103 ;  /* 0x00000067001c7308 */ /* 0x000ea20000000800 */
[----:B----4-:R-:W-:Y:S01]  /*4ee0*/  FADD.FTZ R3, R47, R8 ;  /* 0x000000082f037221 */ /* 0x010fe20000010000 */
[----:B------:R4:W-:Y:S04]  /*4ef0*/  STSM.16.M88.4 [R2+0x2bb00], R4 ;  /* 0x02bb000402007844 */ /* 0x0009e80000000200 */
[----:B------:R5:W-:Y:S02]  /*4f00*/  STSM.16.M88.4 [R2+0x2d300], R40 ;  /* 0x02d3002802007844 */ /* 0x000be40000000200 */
[----:B------:R-:W5:Y:S01]  /*4f10*/  MUFU.EX2 R46, R46 ;  /* 0x0000002e002e7308 */ /* 0x000f620000000800 */
[C---:B---3--:R-:W-:Y:S01]  /*4f20*/  FADD.FTZ R9, R99.reuse, R10 ;  /* 0x0000000a63097221 */ /* 0x048fe20000010000 */
[----:B------:R-:W-:Y:S01]  /*4f30*/  F2FP.BF16.F32.PACK_AB R44, R99, R44 ;  /* 0x0000002c632c723e */ /* 0x000fe200000010ff */
[----:B-1----:R-:W-:Y:S01]  /*4f40*/  IMAD.MOV.U32 R27, RZ, RZ, R71 ;  /* 0x000000ffff1b7224 */ /* 0x002fe200078e0047 */
[----:B------:R-:W-:-:S04]  /*4f50*/  MOV R26, R71 ;  /* 0x00000047001a7202 */ /* 0x000fc80000000f00 */
[----:B------:R-:W1:Y:S01]  /*4f60*/  MUFU.EX2 R101, R101 ;  /* 0x0000006500657308 */ /* 0x000e620000000800 */
[C---:B--2---:R-:W-:Y:S01]  /*4f70*/  F2FP.BF16.F32.PACK_AB R47, R28.reuse, R47 ;  /* 0x0000002f1c2f723e */ /* 0x044fe200000010ff */
[----:B----4-:R-:W-:Y:S01]  /*4f80*/  FADD.FTZ R4, R28, R3 ;  /* 0x000000031c047221 */ /* 0x010fe20000010000 */
[--C-:B------:R-:W-:Y:S02]  /*4f90*/  IMAD.MOV.U32 R28, RZ, RZ, R71.reuse ;  /* 0x000000ffff1c7224 */ /* 0x100fe400078e0047 */
[--C-:B------:R-:W-:Y:S01]  /*4fa0*/  IMAD.MOV.U32 R25, RZ, RZ, R71.reuse ;  /* 0x000000ffff197224 */ /* 0x100fe200078e0047 */
[----:B-----5:R-:W-:Y:S01]  /*4fb0*/  MOV R42, R71 ;  /* 0x00000047002a7202 */ /* 0x020fe20000000f00 */
[----:B------:R-:W-:Y:S01]  /*4fc0*/  IMAD.MOV.U32 R43, RZ, RZ, R71 ;  /* 0x000000ffff2b7224 */ /* 0x000fe200078e0047 */
[----:B------:R-:W2:Y:S01]  /*4fd0*/  MUFU.EX2 R105, R105 ;  /* 0x0000006900697308 */ /* 0x000ea20000000800 */
[----:B------:R-:W-:Y:S01]  /*4fe0*/  FADD.FTZ R10, R46, R9 ;  /* 0x000000092e0a7221 */ /* 0x000fe20000010000 */
[----:B------:R-:W-:-:S02]  /*4ff0*/  IMAD.MOV.U32 R41, RZ, RZ, R71 ;  /* 0x000000ffff297224 */ /* 0x000fc400078e0047 */
[--C-:B------:R-:W-:Y:S02]  /*5000*/  IMAD.MOV.U32 R40, RZ, RZ, R71.reuse ;  /* 0x000000ffff287224 */ /* 0x100fe400078e0047 */
[----:B------:R-:W-:Y:S02]  /*5010*/  IMAD.MOV.U32 R24, RZ, RZ, R71 ;  /* 0x000000ffff187224 */ /* 0x000fe400078e0047 */
[----:B------:R-:W3:Y:S01]  /*5020*/  MUFU.EX2 R48, R48 ;  /* 0x0000003000307308 */ /* 0x000ee20000000800 */
[C---:B-1----:R-:W-:Y:S01]  /*5030*/  F2FP.BF16.F32.PACK_AB R46, R101.reuse, R46 ;  /* 0x0000002e652e723e */ /* 0x042fe200000010ff */
[----:B------:R-:W-:-:S04]  /*5040*/  FADD.FTZ R5, R101, R10 ;  /* 0x0000000a65057221 */ /* 0x000fc80000010000 */
[----:B------:R1:W-:Y:S02]  /*5050*/  STSM.16.M88.4 [R2+0x2eb00], R44 ;  /* 0x02eb002c02007844 */ /* 0x0003e40000000200 */
[----:B------:R-:W4:Y:S01]  /*5060*/  MUFU.EX2 R113, R113 ;  /* 0x0000007100717308 */ /* 0x000f220000000800 */
[----:B--2---:R-:W-:-:S07]  /*5070*/  FADD.FTZ R3, R105, R4 ;  /* 0x0000000469037221 */ /* 0x004fce0000010000 */
[----:B------:R-:W-:Y:S01]  /*5080*/  MUFU.EX2 R50, R50 ;  /* 0x0000003200327308 */ /* 0x000fe20000000800 */
[----:B---3--:R-:W-:Y:S01]  /*5090*/  FADD.FTZ R6, R48, R5 ;  /* 0x0000000530067221 */ /* 0x008fe20000010000 */
[----:B-1----:R-:W-:Y:S01]  /*50a0*/  IMAD.MOV.U32 R47, RZ, RZ, R71 ;  /* 0x000000ffff2f7224 */ /* 0x002fe200078e0047 */
[----:B------:R-:W-:-:S05]  /*50b0*/  MOV R46, R71 ;  /* 0x00000047002e7202 */ /* 0x000fca0000000f00 */
[----:B------:R-:W1:Y:S01]  /*50c0*/  MUFU.EX2 R115, R115 ;  /* 0x0000007300737308 */ /* 0x000e620000000800 */
[C---:B----4-:R-:W-:Y:S01]  /*50d0*/  F2FP.BF16.F32.PACK_AB R104, R113.reuse, R48 ;  /* 0x000000307168723e */ /* 0x050fe200000010ff */
[----:B------:R-:W-:Y:S01]  /*50e0*/  FADD.FTZ R5, R113, R6 ;  /* 0x0000000671057221 */ /* 0x000fe20000010000 */
[--C-:B------:R-:W-:Y:S02]  /*50f0*/  IMAD.MOV.U32 R48, RZ, RZ, R71.reuse ;  /* 0x000000ffff307224 */ /* 0x100fe400078e0047 */
[--C-:B------:R-:W-:Y:S02]  /*5100*/  IMAD.MOV.U32 R45, RZ, RZ, R71.reuse ;  /* 0x000000ffff2d7224 */ /* 0x100fe400078e0047 */
[----:B------:R-:W-:Y:S01]  /*5110*/  IMAD.MOV.U32 R44, RZ, RZ, R71 ;  /* 0x000000ffff2c7224 */ /* 0x000fe200078e0047 */
[----:B------:R-:W2:Y:S08]  /*5120*/  MUFU.EX2 R0, R107 ;  /* 0x0000006b00007308 */ /* 0x000eb00000000800 */
[----:B------:R-:W-:Y:S01]  /*5130*/  MUFU.EX2 R109, R109 ;  /* 0x0000006d006d7308 */ /* 0x000fe20000000800 */
[----:B-1----:R-:W-:-:S07]  /*5140*/  F2FP.BF16.F32.PACK_AB R106, R115, R50 ;  /* 0x00000032736a723e */ /* 0x002fce00000010ff */
[----:B------:R-:W1:Y:S01]  /*5150*/  MUFU.EX2 R34, R34 ;  /* 0x0000002200227308 */ /* 0x000e620000000800 */
[C---:B--2---:R-:W-:Y:S01]  /*5160*/  F2FP.BF16.F32.PACK_AB R105, R0.reuse, R105 ;  /* 0x000000690069723e */ /* 0x044fe200000010ff */
[----:B------:R-:W-:Y:S01]  /*5170*/  FADD.FTZ R4, R0, R3 ;  /* 0x0000000300047221 */ /* 0x000fe20000010000 */
[----:B------:R-:W-:Y:S01]  /*5180*/  FADD.FTZ R0, R50, R5 ;  /* 0x0000000532007221 */ /* 0x000fe20000010000 */
[----:B------:R-:W-:-:S03]  /*5190*/  MOV R50, R71 ;  /* 0x0000004700327202 */ /* 0x000fc60000000f00 */
[----:B------:R-:W-:Y:S01]  /*51a0*/  FADD.FTZ R0, R115, R0 ;  /* 0x0000000073007221 */ /* 0x000fe20000010000 */
[----:B-1----:R-:W-:Y:S01]  /*51b0*/  F2FP.BF16.F32.PACK_AB R107, R34, R109 ;  /* 0x0000006d226b723e */ /* 0x002fe200000010ff */
[----:B------:R-:W-:-:S04]  /*51c0*/  FADD.FTZ R109, R109, R4 ;  /* 0x000000046d6d7221 */ /* 0x000fc80000010000 */
[----:B------:R1:W-:Y:S01]  /*51d0*/  STSM.16.M88.4 [R2+0x30300], R104 ;  /* 0x0303006802007844 */ /* 0x0003e20000000200 */
[----:B------:R-:W-:Y:S01]  /*51e0*/  FADD.FTZ R4, R34, R109 ;  /* 0x0000006d22047221 */ /* 0x000fe20000010000 */
[----:B------:R-:W-:Y:S01]  /*51f0*/  MOV R34, R71 ;  /* 0x0000004700227202 */ /* 0x000fe20000000f00 */
[----:B------:R2:W-:Y:S06]  /*5200*/  MEMBAR.ALL.CTA ;  /* 0x0000000000007992 */ /* 0x0005ec0000008000 */
[----:B--2---:R-:W2:Y:S02]  /*5210*/  FENCE.VIEW.ASYNC.S ;  /* 0x00000000000073c6 */ /* 0x004ea40000000000 */
[----:B--2---:R-:W-:Y:S01]  /*5220*/  NOP ;  /* 0x0000000000007918 */ /* 0x004fe20000000000 */
[----:B------:R-:W-:Y:S05]  /*5230*/  @!P2 BRA `(.L_x_8266) ;  /* 0x00000040007ca947 */ /* 0x000fea0003800000 */
[----:B------:R-:W-:Y:S01]  /*5240*/  VIADD R3, R22, 0xfffffffe ;  /* 0xfffffffe16037836 */ /* 0x000fe20000000000 */
        /* <DEDUP_REMOVED lines=29> */
.L_x_8275:
[----:B------:R-:W-:Y:S01]  /*5420*/  UIADD3 UR38, UR6, 0x1, URZ ;  /* 0x0000000106267890 */ /* 0x000fe2000fffe03f */
[----:B------:R-:W-:-:S03]  /*5430*/  ISETP.NE.AND P3, PT, RZ, UR61, PT ;  /* 0x0000003dff007c0c */ /* 0x000fc6000bf65270 */
[----:B------:R-:W-:-:S04]  /*5440*/  UISETP.NE.AND UP0, UPT, UR38, 0x2, UPT ;  /* 0x000000022600788c */ /* 0x000fc8000bf05270 */
[----:B------:R-:W-:Y:S02]  /*5450*/  USEL UR60, URZ, 0x1, UP0 ;  /* 0x000000013f3c7887 */ /* 0x000fe40008000000 */
[----:B------:R-:W-:Y:S02]  /*5460*/  USEL UR38, UR38, URZ, UP0 ;  /* 0x0000003f26267287 */ /* 0x000fe40008000000 */
[----:B------:R-:W-:Y:S02]  /*5470*/  ULOP3.LUT UR60, UR7, UR60, URZ, 0x3c, !UPT ;  /* 0x0000003c073c7292 */ /* 0x000fe4000f8e3c3f */
[----:B--2---:R-:W-:Y:S10]  /*5480*/  @P3 BRA `(.L_x_8267) ;  /* 0x00000000002c3947 */ /* 0x004ff40003800000 */
[----:B------:R-:W-:Y:S05]  /*5490*/  @!P0 BRA `(.L_x_8268) ;  /* 0x0000000000048947 */ /* 0x000fea0003800000 */
[----:B------:R-:W-:Y:S01]  /*54a0*/  BPT.TRAP 0x1 ;  /* 0x000000040000795c */ /* 0x000fe20000300000 */
.L_x_8268:
[----:B------:R-:W-:Y:S01]  /*54b0*/  ULEA UR4, UR38, UR39, 0x3 ;  /* 0x0000002726047291 */ /* 0x000fe2000f8e183f */
[----:B------:R-:W-:-:S05]  /*54c0*/  IMAD.U32 R7, RZ, RZ, UR60 ;  /* 0x0000003cff077e24 */ /* 0x000fca000f8e00ff */
[----:B------:R-:W-:-:S04]  /*54d0*/  SHF.L.U32 R7, R7, 0x1f, RZ ;  /* 0x0000001f07077819 */ /* 0x000fc800000006ff */
[----:B------:R2:W3:Y:S01]  /*54e0*/  SYNCS.PHASECHK.TRANS64.TRYWAIT P2, [UR4+0x31c30], R7 ;  /* 0x031c3007ff0075a7 */ /* 0x0004e20008040144 */
[----:B------:R-:W-:Y:S05]  /*54f0*/  @!P0 BRA `(.L_x_8269) ;  /* 0x0000000000048947 */ /* 0x000fea0003800000 */
[----:B------:R-:W-:Y:S01]  /*5500*/  BPT.TRAP 0x1 ;  /* 0x000000040000795c */ /* 0x000fe20000300000 */
.L_x_8269:
[----:B---3--:R-:W-:Y:S05]  /*5510*/  @P2 BRA `(.L_x_8267) ;  /* 0x0000000000082947 */ /* 0x008fea0003800000 */
[----:B------:R-:W3:Y:S02]  /*5520*/  SYNCS.PHASECHK.TRANS64.TRYWAIT P2, [UR4+0x31c30], R7 ;  /* 0x031c3007ff0075a7 */ /* 0x000ee40008040144 */
[----:B---3--:R-:W-:Y:S05]  /*5530*/  @!P2 BRA `(.L_x_8270) ;  /* 0x000000800034a947 */ /* 0x008fea0003800000 */
.L_x_8267:
[----:B---3--:R-:W3:Y:S01]  /*5540*/  S2R R8, SR_TID.X ;  /* 0x0000000000087919 */ /* 0x008ee20000002100 */
[----:B------:R-:W-:Y:S01]  /*5550*/  UIMAD UR4, UR38, 0x6c0, UR37 ;  /* 0x000006c0260478a4 */ /* 0x000fe2000f8e0225 */
[----:B------:R-:W-:Y:S01]  /*5560*/  UMOV UR31, 0x80000020 ;  /* 0x80000020001f7882 */ /* 0x000fe20000000000 */
[----:B------:R-:W-:Y:S02]  /*5570*/  UMOV UR32, UR28 ;  /* 0x0000001c00207c82 */ /* 0x000fe40008000000 */
[----:B------:R-:W-:Y:S01]  /*5580*/  UIADD3 UR34, UR4, 0x40, URZ ;  /* 0x0000004004227890 */ /* 0x000fe2000fffe03f */
[----:B------:R-:W-:Y:S02]  /*5590*/  UMOV UR33, UR29 ;  /* 0x0000001d00217c82 */ /* 0x000fe40008000000 */
        /* <DEDUP_REMOVED lines=19> */
[----:B---3--:R-:W-:Y:S01]  /*56d0*/  SHF.R.U32.HI R8, RZ, 0x7, R8 ;  /* 0x00000007ff087819 */ /* 0x008fe20000011608 */
[----:B------:R-:W-:Y:S01]  /*56e0*/  UMOV UR56, UR28 ;  /* 0x0000001c00387c82 */ /* 0x000fe20008000000 */
[----:B------:R-:W-:Y:S01]  /*56f0*/  UMOV UR57, UR29 ;  /* 0x0000001d00397c82 */ /* 0x000fe20008000000 */
[----:B------:R-:W-:Y:S01]  /*5700*/  UMOV UR59, 0x80000020 ;  /* 0x80000020003b7882 */ /* 0x000fe20000000000 */
[----:B------:R-:W-:Y:S01]  /*5710*/  UIADD3 UR10, UR4, 0x200, URZ ;  /* 0x00000200040a7890 */ /* 0x000fe2000fffe03f */
[----:B--2---:R-:W-:Y:S01]  /*5720*/  VIADD R7, R8, 0x8 ;  /* 0x0000000808077836 */ /* 0x004fe20000000000 */
[----:B------:R-:W-:Y:S01]  /*5730*/  UMOV UR11, 0x80000020 ;  /* 0x80000020000b7882 */ /* 0x000fe20000000000 */
[----:B------:R-:W-:Y:S01]  /*5740*/  UIADD3 UR14, UR4, 0x202, URZ ;  /* 0x00000202040e7890 */ /* 0x000fe2000fffe03f */
[----:B------:R-:W-:-:S02]  /*5750*/  UMOV UR15, 0x80000020 ;  /* 0x80000020000f7882 */ /* 0x000fc40000000000 */
[----:B------:R2:W-:Y:S01]  /*5760*/  BAR.SYNC.DEFER_BLOCKING R7, 0x100 ;  /* 0x000400070000751d */ /* 0x0005e20000010000 */
[----:B------:R-:W-:Y:S02]  /*5770*/  UIADD3 UR18, UR4, 0x242, URZ ;  /* 0x0000024204127890 */ /* 0x000fe4000fffe03f */
[----:B------:R-:W-:Y:S02]  /*5780*/  UIADD3 UR22, UR4, 0x480, URZ ;  /* 0x0000048004167890 */ /* 0x000fe4000fffe03f */
[----:B------:R-:W-:Y:S01]  /*5790*/  UIADD3 UR26, UR4, 0x482, URZ ;  /* 0x00000482041a7890 */ /* 0x000fe2000fffe03f */
[----:B------:R-:W-:Y:S01]  /*57a0*/  UMOV UR19, 0x80000020 ;  /* 0x8000002000137882 */ /* 0x000fe20000000000 */
[----:B------:R-:W-:Y:S01]  /*57b0*/  UMOV UR23, 0x80000020 ;  /* 0x8000002000177882 */ /* 0x000fe20000000000 */
[----:B------:R-:W-:Y:S01]  /*57c0*/  UMOV UR27, 0x80000020 ;  /* 0x80000020001b7882 */ /* 0x000fe20000000000 */
        /* <DEDUP_REMOVED lines=26> */
[----:B-1----:R-:W-:-:S06]  /*5970*/  WARPGROUP.ARRIVE ;  /* 0x00000000000079c5 */ /* 0x002fcc0000000000 */
        /* <DEDUP_REMOVED lines=285> */
[----:B--2---:R-:W-:Y:S05]  /*6b50*/  @P3 BRA `(.L_x_8271) ;  /* 0x00000000002c3947 */ /* 0x004fea0003800000 */
[----:B------:R-:W-:Y:S05]  /*6b60*/  @!P0 BRA `(.L_x_8272) ;  /* 0x0000000000048947 */ /* 0x000fea0003800000 */
[----:B------:R-:W-:Y:S01]  /*6b70*/  BPT.TRAP 0x1 ;  /* 0x000000040000795c */ /* 0x000fe20000300000 */
.L_x_8272:
[----:B------:R-:W-:Y:S01]  /*6b80*/  ULEA UR4, UR6, UR39, 0x3 ;  /* 0x0000002706047291 */ /* 0x000fe2000f8e183f */
[----:B------:R-:W-:-:S04]  /*6b90*/  MOV R7, UR7 ;  /* 0x0000000700077c02 */ /* 0x000fc80008000f00 */
[----:B------:R-:W-:-:S04]  /*6ba0*/  SHF.L.U32 R7, R7, 0x1f, RZ ;  /* 0x0000001f07077819 */ /* 0x000fc800000006ff */
[----:B------:R1:W2:Y:S01]  /*6bb0*/  SYNCS.PHASECHK.TRANS64.TRYWAIT P2, [UR4+0x31c50], R7 ;  /* 0x031c5007ff0075a7 */ /* 0x0002a20008040144 */
[----:B------:R-:W-:Y:S05]  /*6bc0*/  @!P0 BRA `(.L_x_8273) ;  /* 0x0000000000048947 */ /* 0x000fea0003800000 */
[----:B------:R-:W-:Y:S01]  /*6bd0*/  BPT.TRAP 0x1 ;  /* 0x000000040000795c */ /* 0x000fe20000300000 */
.L_x_8273:
[----:B--2---:R-:W-:Y:S05]  /*6be0*/  @P2 BRA `(.L_x_8271) ;  /* 0x0000000000082947 */ /* 0x004fea0003800000 */
[----:B------:R-:W2:Y:S02]  /*6bf0*/  SYNCS.PHASECHK.TRANS64.TRYWAIT P2, [UR4+0x31c50], R7 ;  /* 0x031c5007ff0075a7 */ /* 0x000ea40008040144 */
[----:B--2---:R-:W-:Y:S05]  /*6c00*/  @!P2 BRA `(.L_x_8274) ;  /* 0x000000680098a947 */ /* 0x004fea0003800000 */
.L_x_8271:
[----:B------:R-:W-:Y:S01]  /*6c10*/  UIADD3 UR4, UR39, 0x200, URZ ;  /* 0x0000020027047890 */ /* 0x000fe2000fffe03f */
[----:B------:R-:W-:Y:S01]  /*6c20*/  R2UR UR10, R18 ;  /* 0x00000000120a72ca */ /* 0x000fe200000e0000 */
[----:B------:R-:W-:Y:S01]  /*6c30*/  WARPGROUP.ARRIVE ;  /* 0x00000000000079c5 */ /* 0x000fe20000000000 */
[----:B------:R-:W-:Y:S01]  /*6c40*/  UMOV UR33, 0xc0000010 ;  /* 0xc000001000217882 */ /* 0x000fe20000000000 */
[----:B------:R-:W-:Y:S01]  /*6c50*/  USHF.R.U32.HI UR4, URZ, 0x4, UR4 ;  /* 0x000000043f047899 */ /* 0x000fe20008011604 */
[----:B-12---:R-:W-:Y:S01]  /*6c60*/  FMUL.FTZ R7, R136, UR5 ;  /* 0x0000000588077c20 */ /* 0x006fe20008410000 */
[----:B------:R-:W-:Y:S01]  /*6c70*/  UMOV UR35, 0x80000020 ;  /* 0x8000002000237882 */ /* 0x000fe20000000000 */
[----:B------:R-:W-:Y:S01]  /*6c80*/  FMUL.FTZ R8, R137, UR5 ;  /* 0x0000000589087c20 */ /* 0x000fe20008410000 */
[----:B------:R-:W-:Y:S01]  /*6c90*/  ULOP3.LUT UR4, UR4, 0x3fff, URZ, 0xc0, !UPT ;  /* 0x00003fff04047892 */ /* 0x000fe2000f8ec03f */
[----:B------:R-:W-:Y:S01]  /*6ca0*/  FMUL.FTZ R11, R140, UR5 ;  /* 0x000000058c0b7c20 */ /* 0x000fe20008410000 */
[----:B------:R-:W-:Y:S01]  /*6cb0*/  FMUL.FTZ R12, R141, UR5 ;  /* 0x000000058d0c7c20 */ /* 0x000fe20008410000 */
[----:B------:R-:W1:Y:S01]  /*6cc0*/  MUFU.TANH R7, R7 ;  /* 0x0000000700077308 */ /* 0x000e620000002400 */
[----:B------:R-:W-:Y:S01]  /*6cd0*/  ULOP3.LUT UR7, UR4, 0x2400000, URZ, 0xfc, !UPT ;  /* 0x0240000004077892 */ /* 0x000fe2000f8efc3f */
[----:B------:R-:W-:Y:S01]  /*6ce0*/  FMUL.FTZ R15, R128, UR5 ;  /* 0x00000005800f7c20 */ /* 0x000fe20008410000 */
[----:B------:R-:W-:Y:S01]  /*6cf0*/  ULOP3.LUT UR4, UR10, 0x10000, URZ, 0xfc, !UPT ;  /* 0x000100000a047892 */ /* 0x000fe2000f8efc3f */
[----:B------:R-:W-:Y:S01]  /*6d00*/  FMUL.FTZ R20, R129, UR5 ;  /* 0x0000000581147c20 */ /* 0x000fe20008410000 */
[----:B------:R-:W-:Y:S01]  /*6d10*/  UIMAD UR7, UR6, 0x6c0, UR7 ;  /* 0x000006c0060778a4 */ /* 0x000fe2000f8e0207 */
[----:B------:R-:W-:Y:S01]  /*6d20*/  FMUL.FTZ R22, R131, UR5 ;  /* 0x0000000583167c20 */ /* 0x000fe20008410000 */
[----:B------:R-:W-:Y:S01]  /*6d30*/  FMUL.FTZ R23, R132, UR5 ;  /* 0x0000000584177c20 */ /* 0x000fe20008410000 */
[----:B------:R-:W2:Y:S01]  /*6d40*/  MUFU.TANH R8, R8 ;  /* 0x0000000800087308 */ /* 0x000ea20000002400 */
[----:B------:R-:W-:Y:S01]  /*6d50*/  FMUL.FTZ R128, R133, UR5 ;  /* 0x0000000585807c20 */ /* 0x000fe20008410000 */
[----:B------:R-:W-:Y:S01]  /*6d60*/  UMOV UR32, UR4 ;  /* 0x0000000400207c82 */ /* 0x000fe20008000000 */
[----:B------:R-:W-:Y:S01]  /*6d70*/  FMUL.FTZ R120, R120, UR5 ;  /* 0x0000000578787c20 */ /* 0x000fe20008410000 */
[----:B------:R-:W-:Y:S01]  /*6d80*/  UMOV UR34, UR7 ;  /* 0x0000000700227c82 */ /* 0x000fe20008000000 */
[----:B------:R-:W-:Y:S01]  /*6d90*/  FMUL.FTZ R121, R121, UR5 ;  /* 0x0000000579797c20 */ /* 0x000fe20008410000 */
[----:B------:R-:W-:Y:S01]  /*6da0*/  HGMMA.64x96x16.F32.BF16 R24, gdesc[UR32].tnspB, R24, gsb0 ;  /* 0x41600000201879f0 */ /* 0x000fe20008001818 */
[----:B------:R-:W-:Y:S01]  /*6db0*/  UIADD3 UR32, UR4, 0x180, URZ ;  /* 0x0000018004207890 */ /* 0x000fe2000fffe03f */
[----:B------:R-:W3:Y:S01]  /*6dc0*/  MUFU.TANH R11, R11 ;  /* 0x0000000b000b7308 */ /* 0x000ee20000002400 */
[----:B------:R-:W-:Y:S01]  /*6dd0*/  UIADD3 UR34, UR7, 0x40, URZ ;  /* 0x0000004007227890 */ /* 0x000fe2000fffe03f */
[----:B-1----:R-:W-:Y:S01]  /*6de0*/  FMNMX.FTZ R131, R7, R5, !PT ;  /* 0x0000000507837209 */ /* 0x002fe20007810000 */
[----:B------:R-:W-:Y:S01]  /*6df0*/  UMOV UR33, 0xc0000010 ;  /* 0xc000001000217882 */ /* 0x000fe20000000000 */
[----:B------:R-:W-:Y:S01]  /*6e00*/  UMOV UR35, 0x80000020 ;  /* 0x8000002000237882 */ /* 0x000fe20000000000 */
        /* <DEDUP_REMOVED lines=79> */
[----:B------:R-:W2:Y:S04]  /*7300*/  S2R R154, SR_TID.X ;  /* 0x00000000009a7919 */ /* 0x000ea80000002100 */
[----:B------:R-:W4:Y:S01]  /*7310*/  MUFU.TANH R113, R113 ;  /* 0x0000007100717308 */ /* 0x000f220000002400 */
[----:B---3--:R-:W-:-:S07]  /*7320*/  FMNMX.FTZ R131, R125, R132, !PT ;  /* 0x000000847d837209 */ /* 0x008fce0007810000 */
[----:B------:R-:W3:Y:S01]  /*7330*/  MUFU.TANH R116, R116 ;  /* 0x0000007400747308 */ /* 0x000ee20000002400 */
[----:B-1----:R-:W-:Y:S01]  /*7340*/  FMNMX.FTZ R132, R112, R131, !PT ;  /* 0x0000008370847209 */ /* 0x002fe20007810000 */
[----:B------:R-:W-:Y:S02]  /*7350*/  WARPGROUP.DEPBAR.LE gsb0, 0x0 ;  /* 0x00008000000079c5 */ /* 0x000fe40000010000 */
[----:B------:R-:W-:-:S04]  /*7360*/  WARPGROUP.ARRIVE ;  /* 0x00000000000079c5 */ /* 0x000fc80000000000 */
[----:B------:R-:W1:Y:S01]  /*7370*/  MUFU.TANH R117, R117 ;  /* 0x0000007500757308 */ /* 0x000e620000002400 */
[----:B----4-:R-:W-:Y:S01]  /*7380*/  FMNMX.FTZ R131, R113, R132, !PT ;  /* 0x0000008471837209 */ /* 0x010fe20007810000 */
[----:B------:R-:W-:Y:S01]  /*7390*/  HGMMA.64x96x16.F32.BF16 R24, gdesc[UR32].tnspB, R24, gsb0 ;  /* 0x41600000201879f0 */ /* 0x000fe20008001818 */
[----:B------:R-:W-:Y:S02]  /*73a0*/  UIADD3 UR32, UR4, 0x300, URZ ;  /* 0x0000030004207890 */ /* 0x000fe4000fffe03f */
[----:B------:R-:W-:-:S03]  /*73b0*/  UIADD3 UR34, UR7, 0x80, URZ ;  /* 0x0000008007227890 */ /* 0x000fc6000fffe03f */
[----:B------:R-:W4:Y:S01]  /*73c0*/  MUFU.TANH R104, R104 ;  /* 0x0000006800687308 */ /* 0x000f220000002400 */
[----:B------:R-:W-:Y:S01]  /*73d0*/  UMOV UR33, 0xc0000010 ;  /* 0xc000001000217882 */ /* 0x000fe20000000000 */
[----:B------:R-:W-:Y:S01]  /*73e0*/  UMOV UR35, 0x80000020 ;  /* 0x8000002000237882 */ /* 0x000fe20000000000 */
[----:B---3--:R-:W-:Y:S02]  /*73f0*/  FMNMX.FTZ R132, R116, R131, !PT ;  /* 0x0000008374847209 */ /* 0x008fe40007810000 */
[----:B--2---:R-:W-:Y:S02]  /*7400*/  SHF.R.U32.HI R153, RZ, 0x7, R154 ;  /* 0x00000007ff997819 */ /* 0x004fe4000001169a */
[----:B------:R-:W-:Y:S01]  /*7410*/  ISETP.GE.U32.AND P2, PT, R154, 0x180, PT ;  /* 0x000001809a00780c */ /* 0x000fe20003f46070 */
[----:B------:R-:W2:Y:S01]  /*7420*/  MUFU.TANH R105, R105 ;  /* 0x0000006900697308 */ /* 0x000ea20000002400 */
[----:B-1----:R-:W-:-:S07]  /*7430*/  FMNMX.FTZ R131, R117, R132, !PT ;  /* 0x0000008475837209 */ /* 0x002fce0007810000 */
[----:B------:R-:W1:Y:S01]  /*7440*/  MUFU.TANH R108, R108 ;  /* 0x0000006c006c7308 */ /* 0x000e620000002400 */
[----:B----4-:R-:W-:-:S07]  /*7450*/  FMNMX.FTZ R132, R104, R131, !PT ;  /* 0x0000008368847209 */ /* 0x010fce0007810000 */
        /* <DEDUP_REMOVED lines=19> */
[----:B--2---:R-:W-:Y:S01]  /*7590*/  FMNMX.FTZ R132, R92, R131, !PT ;  /* 0x000000835c847209 */ /* 0x004fe20007810000 */
[----:B------:R-:W-:Y:S02]  /*75a0*/  WARPGROUP.DEPBAR.LE gsb0, 0x0 ;  /* 0x00008000000079c5 */ /* 0x000fe40000010000 */
[----:B------:R-:W-:-:S04]  /*75b0*/  WARPGROUP.ARRIVE ;  /* 0x00000000000079c5 */ /* 0x000fc80000000000 */
[----:B------:R-:W2:Y:S01]  /*75c0*/  MUFU.TANH R81, R81 ;  /* 0x0000005100517308 */ /* 0x000ea20000002400 */
[----:B-1----:R-:W-:Y:S01]  /*75d0*/  FMNMX.FTZ R131, R93, R132, !PT ;  /* 0x000000845d837209 */ /* 0x002fe20007810000 */
[----:B------:R-:W-:Y:S01]  /*75e0*/  HGMMA.64x96x16.F32.BF16 R24, gdesc[UR32].tnspB, R24, gsb0 ;  /* 0x41600000201879f0 */ /* 0x000fe20008001818 */
[----:B------:R-:W-:Y:S02]  /*75f0*/  UIADD3 UR32, UR4, 0x480, URZ ;  /* 0x0000048004207890 */ /* 0x000fe4000fffe03f */
[----:B------:R-:W-:Y:S01]  /*7600*/  UIADD3 UR34, UR7, 0xc0, URZ ;  /* 0x000000c007227890 */ /* 0x000fe2000fffe03f */
[----:B------:R-:W-:Y:S01]  /*7610*/  UMOV UR33, 0xc0000010 ;  /* 0xc000001000217882 */ /* 0x000fe20000000000 */
[----:B------:R-:W-:Y:S01]  /*7620*/  UMOV UR35, 0x80000020 ;  /* 0x8000002000237882 */ /* 0x000fe20000000000 */
        /* <DEDUP_REMOVED lines=15> */
[----:B--2---:R-:W-:-:S05]  /*7720*/  FMNMX.FTZ R132, R77, R132, !PT ;  /* 0x000000844d847209 */ /* 0x004fca0007810000 */
[----:B------:R-:W2:Y:S02]  /*7730*/  SHFL.BFLY PT, R131, R132, 0x2, 0x1f ;  /* 0x0c401f0084837f89 */ /* 0x000ea400000e0000 */
[----:B------:R-:W4:Y:S01]  /*7740*/  MUFU.TANH R13, R13 ;  /* 0x0000000d000d7308 */ /* 0x000f220000002400 */
[----:B-1----:R-:W-:-:S07]  /*7750*/  FMNMX.FTZ R135, R9, R6, !PT ;  /* 0x0000000609877209 */ /* 0x002fce0007810000 */
[----:B------:R-:W1:Y:S01]  /*7760*/  MUFU.TANH R14, R14 ;  /* 0x0000000e000e7308 */ /* 0x000e620000002400 */
[----:B---3--:R-:W-:-:S07]  /*7770*/  FMNMX.FTZ R136, R10, R135, !PT ;  /* 0x000000870a887209 */ /* 0x008fce0007810000 */
[----:B------:R-:W3:Y:S01]  /*7780*/  MUFU.TANH R21, R21 ;  /* 0x0000001500157308 */ /* 0x000ee20000002400 */
[----:B--2---:R-:W-:Y:S01]  /*7790*/  FMNMX.FTZ R133, R132, R131, !PT ;  /* 0x0000008384857209 */ /* 0x004fe20007810000 */
[----:B------:R-:W-:Y:S01]  /*77a0*/  FMUL.FTZ R131, R74, UR5 ;  /* 0x000000054a837c20 */ /* 0x000fe20008410000 */
[----:B------:R-:W-:Y:S01]  /*77b0*/  FMUL.FTZ R132, R75, UR5 ;  /* 0x000000054b847c20 */ /* 0x000fe20008410000 */
[----:B------:R-:W2:Y:S04]  /*77c0*/  LDC R74, c[0x0][0x988] ;  /* 0x00026200ff4a7b82 */ /* 0x000ea80000000800 */
[----:B------:R-:W5:Y:S01]  /*77d0*/  MUFU.TANH R22, R22 ;  /* 0x0000001600167308 */ /* 0x000f620000002400 */
[----:B------:R-:W4:Y:S01]  /*77e0*/  SHFL.BFLY PT, R134, R133, 0x1, 0x1f ;  /* 0x0c201f0085867f89 */ /* 0x000f2200000e0000 */
[----:B------:R-:W-:-:S02]  /*77f0*/  WARPGROUP.DEPBAR.LE gsb0, 0x0 ;  /* 0x00008000000079c5 */ /* 0x000fc40000010000 */
[----:B------:R-:W-:-:S04]  /*7800*/  WARPGROUP.ARRIVE ;  /* 0x00000000000079c5 */ /* 0x000fc80000000000 */
[----:B------:R-:W5:Y:S02]  /*7810*/  MUFU.TANH R129, R129 ;  /* 0x0000008100817308 */ /* 0x000f640000002400 */
[----:B------:R-:W-:Y:S01]  /*7820*/  HGMMA.64x96x16.F32.BF16 R24, gdesc[UR32].tnspB, R24, gsb0 ;  /* 0x41600000201879f0 */ /* 0x000fe20008001818 */
[----:B------:R-:W-:Y:S02]  /*7830*/  UIADD3 UR32, UR4, 0x600, URZ ;  /* 0x0000060004207890 */ /* 0x000fe4000fffe03f */
[----:B------:R-:W-:-:S03]  /*7840*/  UIADD3 UR34, UR7, 0x100, URZ ;  /* 0x0000010007227890 */ /* 0x000fc6000fffe03f */
[----:B------:R-:W5:Y:S01]  /*7850*/  MUFU.TANH R130, R130 ;  /* 0x0000008200827308 */ /* 0x000f620000002400 */
[----:B------:R-:W-:Y:S01]  /*7860*/  UMOV UR33, 0xc0000010 ;  /* 0xc000001000217882 */ /* 0x000fe20000000000 */
[----:B------:R-:W-:Y:S01]  /*7870*/  UMOV UR35, 0x80000020 ;  /* 0x8000002000237882 */ /* 0x000fe20000000000 */
[----:B----4-:R-:W-:-:S05]  /*7880*/  FMNMX.FTZ R75, R133, R134, !PT ;  /* 0x00000086854b7209 */ /* 0x010fca0007810000 */
[----:B------:R-:W4:Y:S01]  /*7890*/  MUFU.TANH R122, R122 ;  /* 0x0000007a007a7308 */ /* 0x000f220000002400 */
[C---:B--2---:R-:W-:Y:S01]  /*78a0*/  FMUL.FTZ R133, R75.reuse, R74 ;  /* 0x0000004a4b857220 */ /* 0x044fe20000410000 */
[----:B------:R-:W-:-:S03]  /*78b0*/  FADD.FTZ R5, -R75, R5 ;  /* 0x000000054b057221 */ /* 0x000fc60000010100 */
[-CC-:B------:R-:W-:Y:S01]  /*78c0*/  FFMA.FTZ R134, R12, R74.reuse, -R133.reuse ;  /* 0x0000004a0c867223 */ /* 0x180fe20000010885 */
[-CC-:B------:R-:W-:Y:S01]  /*78d0*/  FFMA.FTZ R12, R15, R74.reuse, -R133.reuse ;  /* 0x0000004a0f0c7223 */ /* 0x180fe20000010885 */
[-CC-:B------:R-:W-:Y:S01]  /*78e0*/  FFMA.FTZ R15, R20, R74.reuse, -R133.reuse ;  /* 0x0000004a140f7223 */ /* 0x180fe20000010885 */
[--C-:B------:R-:W-:Y:S01]  /*78f0*/  FFMA.FTZ R20, R23, R74, -R133.reuse ;  /* 0x0000004a17147223 */ /* 0x100fe20000010885 */
[----:B------:R-:W-:Y:S01]  /*7900*/  FMNMX.FTZ R23, R13, R136, !PT ;  /* 0x000000880d177209 */ /* 0x000fe20007810000 */
[-CC-:B------:R-:W-:Y:S01]  /*7910*/  FFMA.FTZ R136, R128, R74.reuse, -R133.reuse ;  /* 0x0000004a80887223 */ /* 0x180fe20000010885 */
[----:B------:R-:W2:Y:S01]  /*7920*/  MUFU.TANH R123, R123 ;  /* 0x0000007b007b7308 */ /* 0x000ea20000002400 */
[-CC-:B------:R-:W-:Y:S01]  /*7930*/  FFMA.FTZ R7, R7, R74.reuse, -R133.reuse ;  /* 0x0000004a07077223 */ /* 0x180fe20000010885 */
[----:B-1----:R-:W-:Y:S01]  /*7940*/  FMNMX.FTZ R128, R14, R23, !PT ;  /* 0x000000170e807209 */ /* 0x002fe20007810000 */
[-CC-:B------:R-:W-:Y:S01]  /*7950*/  FFMA.FTZ R8, R8, R74.reuse, -R133.reuse ;  /* 0x0000004a08087223 */ /* 0x180fe20000010885 */
[-CC-:B------:R-:W-:Y:S01]  /*7960*/  FFMA.FTZ R11, R11, R74.reuse, -R133.reuse ;  /* 0x0000004a0b0b7223 */ /* 0x180fe20000010885 */
[--C-:B------:R-:W-:Y:S01]  /*7970*/  FFMA.FTZ R120, R120, R74, -R133.reuse ;  /* 0x0000004a78787223 */ /* 0x100fe20000010885 */
[----:B---3--:R-:W-:Y:S01]  /*7980*/  FMNMX.FTZ R135, R21, R128, !PT ;  /* 0x0000008015877209 */ /* 0x008fe20007810000 */
[-CC-:B------:R-:W-:Y:S01]  /*7990*/  FFMA.FTZ R121, R121, R74.reuse, -R133.reuse ;  /* 0x0000004a79797223 */ /* 0x180fe20000010885 */
[----:B------:R-:W1:Y:S01]  /*79a0*/  MUFU.TANH R126, R126 ;  /* 0x0000007e007e7308 */ /* 0x000e620000002400 */
[-CC-:B------:R-:W-:Y:S01]  /*79b0*/  FFMA.FTZ R124, R124, R74.reuse, -R133.reuse ;  /* 0x0000004a7c7c7223 */ /* 0x180fe20000010885 */
[----:B-----5:R-:W-:Y:S01]  /*79c0*/  FMNMX.FTZ R128, R22, R135, !PT ;  /* 0x0000008716807209 */ /* 0x020fe20007810000 */
[-CC-:B------:R-:W-:Y:S01]  /*79d0*/  FFMA.FTZ R125, R125, R74.reuse, -R133.reuse ;  /* 0x0000004a7d7d7223 */ /* 0x180fe20000010885 */
[-CC-:B------:R-:W-:Y:S01]  /*79e0*/  FFMA.FTZ R112, R112, R74.reuse, -R133.reuse ;  /* 0x0000004a70707223 */ /* 0x180fe20000010885 */
[--C-:B------:R-:W-:Y:S01]  /*79f0*/  FFMA.FTZ R113, R113, R74, -R133.reuse ;  /* 0x0000004a71717223 */ /* 0x100fe20000010885 */
[----:B------:R-:W-:Y:S01]  /*7a00*/  FMNMX.FTZ R135, R129, R128, !PT ;  /* 0x0000008081877209 */ /* 0x000fe20007810000 */
[-CC-:B------:R-:W-:Y:S01]  /*7a10*/  FFMA.FTZ R116, R116, R74.reuse, -R133.reuse ;  /* 0x0000004a74747223 */ /* 0x180fe20000010885 */
[----:B------:R-:W3:Y:S01]  /*7a20*/  MUFU.TANH R127, R127 ;  /* 0x0000007f007f7308 */ /* 0x000ee20000002400 */
[-CC-:B------:R-:W-:Y:S01]  /*7a30*/  FFMA.FTZ R117, R117, R74.reuse, -R133.reuse ;  /* 0x0000004a75757223 */ /* 0x180fe20000010885 */
[----:B------:R-:W-:Y:S01]  /*7a40*/  FMNMX.FTZ R135, R130, R135, !PT ;  /* 0x0000008782877209 */ /* 0x000fe20007810000 */
[-CC-:B------:R-:W-:Y:S01]  /*7a50*/  FFMA.FTZ R104, R104, R74.reuse, -R133.reuse ;  /* 0x0000004a68687223 */ /* 0x180fe20000010885 */
[-CC-:B------:R-:W-:Y:S01]  /*7a60*/  FFMA.FTZ R105, R105, R74.reuse, -R133.reuse ;  /* 0x0000004a69697223 */ /* 0x180fe20000010885 */
[-CC-:B------:R-:W-:Y:S01]  /*7a70*/  FFMA.FTZ R108, R108, R74.reuse, -R133.reuse ;  /* 0x0000004a6c6c7223 */ /* 0x180fe20000010885 */
[----:B----4-:R-:W-:Y:S01]  /*7a80*/  FMNMX.FTZ R128, R122, R135, !PT ;  /* 0x000000877a807209 */ /* 0x010fe20007810000 */
[-CC-:B------:R-:W-:Y:S01]  /*7a90*/  FFMA.FTZ R109, R109, R74.reuse, -R133.reuse ;  /* 0x0000004a6d6d7223 */ /* 0x180fe20000010885 */
[----:B------:R-:W4:Y:S01]  /*7aa0*/  MUFU.TANH R114, R114 ;  /* 0x0000007200727308 */ /* 0x000f220000002400 */
[--C-:B------:R-:W-:Y:S01]  /*7ab0*/  FFMA.FTZ R96, R96, R74, -R133.reuse ;  /* 0x0000004a60607223 */ /* 0x100fe20000010885 */
[----:B--2---:R-:W-:Y:S01]  /*7ac0*/  FMNMX.FTZ R135, R123, R128, !PT ;  /* 0x000000807b877209 */ /* 0x004fe20007810000 */
[-CC-:B------:R-:W-:Y:S01]  /*7ad0*/  FFMA.FTZ R97, R97, R74.reuse, -R133.reuse ;  /* 0x0000004a61617223 */ /* 0x180fe20000010885 */
[-CC-:B------:R-:W-:Y:S01]  /*7ae0*/  FFMA.FTZ R100, R100, R74.reuse, -R133.reuse ;  /* 0x0000004a64647223 */ /* 0x180fe20000010885 */
[-CC-:B------:R-:W-:Y:S01]  /*7af0*/  FFMA.FTZ R101, R101, R74.reuse, -R133.reuse ;  /* 0x0000004a65657223 */ /* 0x180fe20000010885 */
[----:B-1----:R-:W-:Y:S01]  /*7b00*/  FMNMX.FTZ R128, R126, R135, !PT ;  /* 0x000000877e807209 */ /* 0x002fe20007810000 */
[-CC-:B------:R-:W-:Y:S01]  /*7b10*/  FFMA.FTZ R88, R88, R74.reuse, -R133.reuse ;  /* 0x0000004a58587223 */ /* 0x180fe20000010885 */
[----:B------:R-:W1:Y:S01]  /*7b20*/  MUFU.TANH R115, R115 ;  /* 0x0000007300737308 */ /* 0x000e620000002400 */
[--C-:B------:R-:W-:Y:S01]  /*7b30*/  FFMA.FTZ R89, R89, R74, -R133.reuse ;  /* 0x0000004a59597223 */ /* 0x100fe20000010885 */
[----:B---3--:R-:W-:Y:S01]  /*7b40*/  FMNMX.FTZ R135, R127, R128, !PT ;  /* 0x000000807f877209 */ /* 0x008fe20007810000 */
[-CC-:B------:R-:W-:Y:S01]  /*7b50*/  FFMA.FTZ R92, R92, R74.reuse, -R133.reuse ;  /* 0x0000004a5c5c7223 */ /* 0x180fe20000010885 */
[-CC-:B------:R-:W-:Y:S01]  /*7b60*/  FFMA.FTZ R93, R93, R74.reuse, -R133.reuse ;  /* 0x0000004a5d5d7223 */ /* 0x180fe20000010885 */
[-CC-:B------:R-:W-:Y:S01]  /*7b70*/  FFMA.FTZ R80, R80, R74.reuse, -R133.reuse ;  /* 0x0000004a50507223 */ /* 0x180fe20000010885 */
[-CC-:B------:R-:W-:Y:S01]  /*7b80*/  FFMA.FTZ R81, R81, R74.reuse, -R133.reuse ;  /* 0x0000004a51517223 */ /* 0x180fe20000010885 */
[-CC-:B------:R-:W-:Y:S01]  /*7b90*/  FFMA.FTZ R84, R84, R74.reuse, -R133.reuse ;  /* 0x0000004a54547223 */ /* 0x180fe20000010885 */
[----:B------:R-:W2:Y:S01]  /*7ba0*/  MUFU.TANH R118, R118 ;  /* 0x0000007600767308 */ /* 0x000ea20000002400 */
[----:B----4-:R-:W-:Y:S01]  /*7bb0*/  FMNMX.FTZ R128, R114, R135, !PT ;  /* 0x0000008772807209 */ /* 0x010fe20007810000 */
[-CC-:B------:R-:W-:Y:S01]  /*7bc0*/  FFMA.FTZ R85, R85, R74.reuse, -R133.reuse ;  /* 0x0000004a55557223 */ /* 0x180fe20000010885 */
[-CC-:B------:R-:W-:Y:S01]  /*7bd0*/  FFMA.FTZ R72, R72, R74.reuse, -R133.reuse ;  /* 0x0000004a48487223 */ /* 0x180fe20000010885 */
[-C--:B------:R-:W-:Y:S01]  /*7be0*/  FFMA.FTZ R76, R76, R74.reuse, -R133 ;  /* 0x0000004a4c4c7223 */ /* 0x080fe20000010885 */
[----:B------:R-:W-:-:S03]  /*7bf0*/  FMUL.FTZ R5, R5, R74 ;  /* 0x0000004a05057220 */ /* 0x000fc60000410000 */
        /* <DEDUP_REMOVED lines=8> */
[----:B------:R-:W-:Y:S02]  /*7c80*/  WARPGROUP.DEPBAR.LE gsb0, 0x0 ;  /* 0x00008000000079c5 */ /* 0x000fe40000010000 */
[----:B------:R-:W-:-:S04]  /*7c90*/  WARPGROUP.ARRIVE ;  /* 0x00000000000079c5 */ /* 0x000fc80000000000 */
[----:B------:R-:W1:Y:S01]  /*7ca0*/  MUFU.TANH R111, R111 ;  /* 0x0000006f006f7308 */ /* 0x000e620000002400 */
[----:B--2---:R-:W-:Y:S01]  /*7cb0*/  FMNMX.FTZ R135, R107, R128, !PT ;  /* 0x000000806b877209 */ /* 0x004fe20007810000 */
[----:B------:R-:W-:Y:S01]  /*7cc0*/  HGMMA.64x96x16.F32.BF16 R24, gdesc[UR32].tnspB, R24, gsb0 ;  /* 0x41600000201879f0 */ /* 0x000fe20008001818 */
[----:B------:R-:W-:Y:S02]  /*7cd0*/  UIADD3 UR32, UR4, 0x780, URZ ;  /* 0x0000078004207890 */ /* 0x000fe4000fffe03f */
[----:B------:R-:W-:Y:S01]  /*7ce0*/  UIADD3 UR34, UR7, 0x140, URZ ;  /* 0x0000014007227890 */ /* 0x000fe2000fffe03f */
[----:B------:R-:W-:Y:S01]  /*7cf0*/  UMOV UR33, 0xc0000010 ;  /* 0xc000001000217882 */ /* 0x000fe20000000000 */
[----:B------:R-:W-:Y:S01]  /*7d00*/  UMOV UR35, 0x80000020 ;  /* 0x8000002000237882 */ /* 0x000fe20000000000 */
[----:B------:R-:W2:Y:S01]  /*7d10*/  MUFU.TANH R98, R98 ;  /* 0x0000006200627308 */ /* 0x000ea20000002400 */
[----:B---3--:R-:W-:-:S04]  /*7d20*/  FMNMX.FTZ R128, R110, R135, !PT ;  /* 0x000000876e807209 */ /* 0x008fc80007810000 */
[----:B-1----:R-:W-:-:S03]  /*7d30*/  FMNMX.FTZ R135, R111, R128, !PT ;  /* 0x000000806f877209 */ /* 0x002fc60007810000 */
[----:B------:R-:W1:Y:S08]  /*7d40*/  MUFU.TANH R99, R99 ;  /* 0x0000006300637308 */ /* 0x000e700000002400 */
        /* <DEDUP_REMOVED lines=26> */
[----:B---3--:R-:W-:Y:S01]  /*7ef0*/  FMNMX.FTZ R128, R87, R128, !PT ;  /* 0x0000008057807209 */ /* 0x008fe20007810000 */
[----:B------:R-:W-:Y:S02]  /*7f00*/  UIADD3 UR34, UR7, 0x180, URZ ;  /* 0x0000018007227890 */ /* 0x000fe4000fffe03f */
[----:B------:R-:W1:Y:S01]  /*7f10*/  MUFU.TANH R132, R132 ;  /* 0x0000008400847308 */ /* 0x000e620000002400 */
[----:B------:R-:W-:Y:S01]  /*7f20*/  UMOV UR33, 0xc0000010 ;  /* 0xc000001000217882 */ /* 0x000fe20000000000 */
[----:B------:R-:W-:-:S06]  /*7f30*/  UMOV UR35, 0x80000020 ;  /* 0x8000002000237882 */ /* 0x000fcc0000000000 */
[----:B------:R-:W3:Y:S01]  /*7f40*/  MUFU.TANH R78, R78 ;  /* 0x0000004e004e7308 */ /* 0x000ee20000002400 */
[----:B--2---:R-:W-:-:S07]  /*7f50*/  FMNMX.FTZ R135, R131, R128, !PT ;  /* 0x0000008083877209 */ /* 0x004fce0007810000 */
[----:B------:R-:W2:Y:S01]  /*7f60*/  MUFU.TANH R79, R79 ;  /* 0x0000004f004f7308 */ /* 0x000ea20000002400 */
[----:B-1----:R-:W-:-:S07]  /*7f70*/  FMNMX.FTZ R135, R132, R135, !PT ;  /* 0x0000008784877209 */ /* 0x002fce0007810000 */
[----:B------:R1:W-:Y:S01]  /*7f80*/  MUFU.EX2 R23, R136 ;  /* 0x0000008800177308 */ /* 0x0003e20000000800 */
[----:B---3--:R-:W-:-:S07]  /*7f90*/  FMNMX.FTZ R128, R78, R135, !PT ;  /* 0x000000874e807209 */ /* 0x008fce0007810000 */
[----:B------:R-:W-:Y:S01]  /*7fa0*/  MUFU.EX2 R5, R5 ;  /* 0x0000000500057308 */ /* 0x000fe20000000800 */
[----:B--2---:R-:W-:-:S05]  /*7fb0*/  FMNMX.FTZ R128, R79, R128, !PT ;  /* 0x000000804f807209 */ /* 0x004fca0007810000 */
[----:B------:R-:W2:Y:S02]  /*7fc0*/  SHFL.BFLY PT, R135, R128, 0x2, 0x1f ;  /* 0x0c401f0080877f89 */ /* 0x000ea400000e0000 */
[----:B------:R-:W-:Y:S08]  /*7fd0*/  MUFU.EX2 R7, R7 ;  /* 0x0000000700077308 */ /* 0x000ff00000000800 */
[----:B------:R-:W-:Y:S08]  /*7fe0*/  MUFU.EX2 R8, R8 ;  /* 0x0000000800087308 */ /* 0x000ff00000000800 */
[----:B------:R-:W-:Y:S01]  /*7ff0*/  MUFU.EX2 R11, R11 ;  /* 0x0000000b000b7308 */ /* 0x000fe20000000800 */
[----:B--2---:R-:W-:Y:S01]  /*8000*/  FMNMX.FTZ R135, R128, R135, !PT ;  /* 0x0000008780877209 */ /* 0x004fe20007810000 */
[----:B------:R-:W-:-:S06]  /*8010*/  FFMA.FTZ R128, R73, R74, -R133 ;  /* 0x0000004a49807223 */ /* 0x000fcc0000010885 */
[----:B------:R-:W-:Y:S01]  /*8020*/  MUFU.EX2 R134, R134 ;  /* 0x0000008600867308 */ /* 0x000fe20000000800 */
[----:B-1----:R-:W1:Y:S07]  /*8030*/  SHFL.BFLY PT, R136, R135, 0x1, 0x1f ;  /* 0x0c201f0087887f89 */ /* 0x002e6e00000e0000 */
[----:B------:R-:W-:Y:S08]  /*8040*/  MUFU.EX2 R12, R12 ;  /* 0x0000000c000c7308 */ /* 0x000ff00000000800 */
[----:B------:R-:W-:Y:S08]  /*8050*/  MUFU.EX2 R15, R15 ;  /* 0x0000000f000f7308 */ /* 0x000ff00000000800 */
[----:B------:R-:W-:Y:S01]  /*8060*/  MUFU.EX2 R20, R20 ;  /* 0x0000001400147308 */ /* 0x000fe20000000800 */
[----:B-1----:R-:W-:Y:S01]  /*8070*/  FMNMX.FTZ R73, R135, R136, !PT ;  /* 0x0000008887497209 */ /* 0x002fe20007810000 */
[----:B------:R-:W-:-:S04]  /*8080*/  FFMA.FTZ R136, R77, R74, -R133 ;  /* 0x0000004a4d887223 */ /* 0x000fc80000010885 */
[CC--:B------:R-:W-:Y:S01]  /*8090*/  FMUL.FTZ R133, R73.reuse, R74.reuse ;  /* 0x0000004a49857220 */ /* 0x0c0fe20000410000 */
[----:B------:R-:W-:Y:S01]  /*80a0*/  FADD.FTZ R77, -R73, R6 ;  /* 0x00000006494d7221 */ /* 0x000fe20000010100 */
[----:B------:R-:W-:Y:S02]  /*80b0*/  WARPGROUP.DEPBAR.LE gsb0, 0x0 ;  /* 0x00008000000079c5 */ /* 0x000fe40000010000 */
[----:B------:R-:W-:Y:S01]  /*80c0*/  WARPGROUP.ARRIVE ;  /* 0x00000000000079c5 */ /* 0x000fe20000000000 */
[-CC-:B------:R-:W-:Y:S01]  /*80d0*/  FFMA.FTZ R137, R22, R74.reuse, -R133.reuse ;  /* 0x0000004a16897223 */ /* 0x180fe20000010885 */
[-C--:B------:R-:W-:Y:S01]  /*80e0*/  FMUL.FTZ R77, R77, R74.reuse ;  /* 0x0000004a4d4d7220 */ /* 0x080fe20000410000 */
[-CC-:B------:R-:W-:Y:S01]  /*80f0*/  FFMA.FTZ R9, R9, R74.reuse, -R133.reuse ;  /* 0x0000004a09097223 */ /* 0x180fe20000010885 */
[-CC-:B------:R-:W-:Y:S01]  /*8100*/  FFMA.FTZ R22, R114, R74.reuse, -R133.reuse ;  /* 0x0000004a72167223 */ /* 0x180fe20000010885 */
[-CC-:B------:R-:W-:Y:S01]  /*8110*/  FFMA.FTZ R114, R115, R74.reuse, -R133.reuse ;  /* 0x0000004a73727223 */ /* 0x180fe20000010885 */
[----:B------:R-:W-:Y:S01]  /*8120*/  HGMMA.64x96x16.F32.BF16 R24, gdesc[UR32].tnspB, R24, gsb0 ;  /* 0x41600000201879f0 */ /* 0x000fe20008001818 */
[----:B------:R-:W-:Y:S01]  /*8130*/  UIADD3 UR32, UR4, 0xa80, URZ ;  /* 0x00000a8004207890 */ /* 0x000fe2000fffe03f */
[-CC-:B------:R-:W-:Y:S01]  /*8140*/  FFMA.FTZ R115, R118, R74.reuse, -R133.reuse ;  /* 0x0000004a76737223 */ /* 0x180fe20000010885 */
[----:B------:R-:W-:Y:S01]  /*8150*/  UIADD3 UR34, UR7, 0x1c0, URZ ;  /* 0x000001c007227890 */ /* 0x000fe2000fffe03f */
[-CC-:B------:R-:W-:Y:S01]  /*8160*/  FFMA.FTZ R135, R10, R74.reuse, -R133.reuse ;  /* 0x0000004a0a877223 */ /* 0x180fe20000010885 */
[----:B------:R-:W-:Y:S01]  /*8170*/  UMOV UR33, 0xc0000010 ;  /* 0xc000001000217882 */ /* 0x000fe20000000000 */
[----:B------:R-:W-:Y:S01]  /*8180*/  UMOV UR35, 0x80000020 ;  /* 0x8000002000237882 */ /* 0x000fe20000000000 */
[-CC-:B------:R-:W-:Y:S01]  /*8190*/  FFMA.FTZ R118, R119, R74.reuse, -R133.reuse ;  /* 0x0000004a77767223 */ /* 0x180fe20000010885 */
[----:B------:R-:W-:Y:S01]  /*81a0*/  FFMA.FTZ R10, R13, R74, -R133 ;  /* 0x0000004a0d0a7223 */ /* 0x000fe20000010885 */
[----:B------:R-:W-:-:S02]  /*81b0*/  IMAD.U32 R119, RZ, RZ, UR38 ;  /* 0x00000026ff777e24 */ /* 0x000fc4000f8e00ff */
[-CC-:B------:R-:W-:Y:S01]  /*81c0*/  FFMA.FTZ R13, R21, R74.reuse, -R133.reuse ;  /* 0x0000004a150d7223 */ /* 0x180fe20000010885 */
[----:B------:R-:W-:Y:S01]  /*81d0*/  MUFU.EX2 R77, R77 ;  /* 0x0000004d004d7308 */ /* 0x000fe20000000800 */
[-CC-:B------:R-:W-:Y:S01]  /*81e0*/  FFMA.FTZ R21, R106, R74.reuse, -R133.reuse ;  /* 0x0000004a6a157223 */ /* 0x180fe20000010885 */
[-CC-:B------:R-:W-:Y:S01]  /*81f0*/  FFMA.FTZ R106, R107, R74.reuse, -R133.reuse ;  /* 0x0000004a6b6a7223 */ /* 0x180fe20000010885 */
[-CC-:B------:R-:W-:Y:S01]  /*8200*/  FFMA.FTZ R107, R110, R74.reuse, -R133.reuse ;  /* 0x0000004a6e6b7223 */ /* 0x180fe20000010885 */
[----:B------:R-:W-:Y:S01]  /*8210*/  @!P1 LEA R110, R119, UR39, 0x3 ;  /* 0x00000027776e9c11 */ /* 0x000fe2000f8e18ff */
[-CC-:B------:R-:W-:Y:S01]  /*8220*/  FFMA.FTZ R14, R14, R74.reuse, -R133.reuse ;  /* 0x0000004a0e0e7223 */ /* 0x180fe20000010885 */
[-CC-:B------:R-:W-:Y:S01]  /*8230*/  FFMA.FTZ R119, R111, R74.reuse, -R133.reuse ;  /* 0x0000004a6f777223 */ /* 0x180fe20000010885 */
[-CC-:B------:R-:W-:Y:S01]  /*8240*/  FFMA.FTZ R129, R129, R74.reuse, -R133.reuse ;  /* 0x0000004a81817223 */ /* 0x180fe20000010885 */
[----:B------:R-:W1:Y:S01]  /*8250*/  MUFU.EX2 R9, R9 ;  /* 0x0000000900097308 */ /* 0x000e620000000800 */
[----:B------:R-:W-:Y:S01]  /*8260*/  @!P1 IADD3 R110, R110, 0x31c40, RZ ;  /* 0x00031c406e6e9810 */ /* 0x000fe20007ffe0ff */
[-CC-:B------:R-:W-:Y:S01]  /*8270*/  FFMA.FTZ R130, R130, R74.reuse, -R133.reuse ;  /* 0x0000004a82827223 */ /* 0x180fe20000010885 */
[-CC-:B------:R-:W-:Y:S01]  /*8280*/  FFMA.FTZ R98, R98, R74.reuse, -R133.reuse ;  /* 0x0000004a62627223 */ /* 0x180fe20000010885 */
[-CC-:B------:R-:W-:Y:S01]  /*8290*/  FFMA.FTZ R122, R122, R74.reuse, -R133.reuse ;  /* 0x0000004a7a7a7223 */ /* 0x180fe20000010885 */
[----:B------:R-:W-:Y:S01]  /*82a0*/  @!P1 PRMT R111, RZ, 0x654, R110 ;  /* 0x00000654ff6f9816 */ /* 0x000fe2000000006e */
[-CC-:B------:R-:W-:Y:S01]  /*82b0*/  FFMA.FTZ R138, R123, R74.reuse, -R133.reuse ;  /* 0x0000004a7b8a7223 */ /* 0x180fe20000010885 */
[-CC-:B------:R-:W-:Y:S01]  /*82c0*/  FFMA.FTZ R123, R126, R74.reuse, -R133.reuse ;  /* 0x0000004a7e7b7223 */ /* 0x180fe20000010885 */
[----:B------:R-:W-:Y:S01]  /*82d0*/  MUFU.EX2 R6, R136 ;  /* 0x0000008800067308 */ /* 0x000fe20000000800 */
[-CC-:B------:R-:W-:Y:S01]  /*82e0*/  FFMA.FTZ R126, R127, R74.reuse, -R133.reuse ;  /* 0x0000004a7f7e7223 */ /* 0x180fe20000010885 */
[----:B------:R-:W-:Y:S01]  /*82f0*/  FFMA.FTZ R103, R103, R74, -R133 ;  /* 0x0000004a67677223 */ /* 0x000fe20000010885 */
[----:B------:R-:W-:-:S02]  /*8300*/  IMAD.U32 R127, RZ, RZ, UR6 ;  /* 0x00000006ff7f7e24 */ /* 0x000fc4000f8e00ff */
[-CC-:B------:R-:W-:Y:S01]  /*8310*/  FFMA.FTZ R95, R95, R74.reuse, -R133.reuse ;  /* 0x0000004a5f5f7223 */ /* 0x180fe20000010885 */
[-CC-:B------:R-:W-:Y:S01]  /*8320*/  FFMA.FTZ R83, R83, R74.reuse, -R133.reuse ;  /* 0x0000004a53537223 */ /* 0x180fe20000010885 */
[-CC-:B------:R-:W-:Y:S01]  /*8330*/  FFMA.FTZ R86, R86, R74.reuse, -R133.reuse ;  /* 0x0000004a56567223 */ /* 0x180fe20000010885 */
[----:B------:R-:W-:Y:S01]  /*8340*/  FFMA.FTZ R87, R87, R74, -R133 ;  /* 0x0000004a57577223 */ /* 0x000fe20000010885 */
[----:B------:R2:W-:Y:S01]  /*8350*/  MUFU.EX2 R136, R10 ;  /* 0x0000000a00887308 */ /* 0x0005e20000000800 */
[----:B-1----:R-:W-:Y:S01]  /*8360*/  FFMA.FTZ R140, R77, R4, R9 ;  /* 0x000000044d8c7223 */ /* 0x002fe20000010009 */
[-CC-:B------:R-:W-:Y:S01]  /*8370*/  FFMA.FTZ R4, R99, R74.reuse, -R133.reuse ;  /* 0x0000004a63047223 */ /* 0x180fe20000010885 */
[----:B------:R-:W-:Y:S01]  /*8380*/  @!P1 LEA R127, R127, UR39, 0x3 ;  /* 0x000000277f7f9c11 */ /* 0x000fe2000f8e18ff */
[-CC-:B------:R-:W-:Y:S01]  /*8390*/  FFMA.FTZ R131, R131, R74.reuse, -R133.reuse ;  /* 0x0000004a83837223 */ /* 0x180fe20000010885 */
[-CC-:B------:R-:W-:Y:S01]  /*83a0*/  FFMA.FTZ R78, R78, R74.reuse, -R133.reuse ;  /* 0x0000004a4e4e7223 */ /* 0x180fe20000010885 */
[-CC-:B------:R-:W-:Y:S01]  /*83b0*/  FFMA.FTZ R79, R79, R74.reuse, -R133.reuse ;  /* 0x0000004a4f4f7223 */ /* 0x180fe20000010885 */
[----:B------:R-:W-:Y:S01]  /*83c0*/  FFMA.FTZ R132, R132, R74, -R133 ;  /* 0x0000004a84847223 */ /* 0x000fe20000010885 */
[----:B------:R-:W1:Y:S01]  /*83d0*/  MUFU.EX2 R135, R135 ;  /* 0x0000008700877308 */ /* 0x000e620000000800 */
[----:B--2---:R-:W-:Y:S01]  /*83e0*/  VIADD R10, R153, 0x9 ;  /* 0x00000009990a7836 */ /* 0x004fe20000000000 */
[----:B------:R-:W-:Y:S01]  /*83f0*/  UMOV UR6, UR38 ;  /* 0x0000002600067c82 */ /* 0x000fe20008000000 */
[----:B------:R-:W-:-:S03]  /*8400*/  @!P1 VIADD R127, R127, 0x31c60 ;  /* 0x00031c607f7f9836 */ /* 0x000fc60000000000 */
[----:B------:R-:W-:Y:S02]  /*8410*/  SEL R10, R10, 0x9, !P2 ;  /* 0x000000090a0a7807 */ /* 0x000fe40005000000 */
[----:B------:R-:W2:Y:S01]  /*8420*/  MUFU.EX2 R14, R14 ;  /* 0x0000000e000e7308 */ /* 0x000ea20000000800 */
[----:B------:R-:W-:Y:S02]  /*8430*/  @!P1 PRMT R127, RZ, 0x654, R127 ;  /* 0x00000654ff7f9816 */ /* 0x000fe4000000007f */
[C---:B------:R-:W-:Y:S01]  /*8440*/  ISETP.GT.AND P2, PT, R3.reuse, RZ, PT ;  /* 0x000000ff0300720c */ /* 0x040fe20003f44270 */
[----:B------:R-:W-:-:S04]  /*8450*/  VIADD R3, R3, 0xffffffff ;  /* 0xffffffff03037836 */ /* 0x000fc80000000000 */
[----:B------:R-:W3:Y:S01]  /*8460*/  MUFU.EX2 R13, R13 ;  /* 0x0000000d000d7308 */ /* 0x000ee20000000800 */
[C---:B-1----:R-:W-:Y:S01]  /*8470*/  FADD.FTZ R99, R135.reuse, R140 ;  /* 0x0000008c87637221 */ /* 0x042fe20000010000 */
[----:B------:R-:W-:-:S06]  /*8480*/  F2FP.BF16.F32.PACK_AB R9, R135, R9 ;  /* 0x000000098709723e */ /* 0x000fcc00000010ff */
[----:B------:R-:W1:Y:S08]  /*8490*/  MUFU.EX2 R137, R137 ;  /* 0x0000008900897308 */ /* 0x000e700000000800 */
[----:B------:R-:W4:Y:S08]  /*84a0*/  MUFU.EX2 R129, R129 ;  /* 0x0000008100817308 */ /* 0x000f300000000800 */
[----:B------:R-:W5:Y:S08]  /*84b0*/  MUFU.EX2 R130, R130 ;  /* 0x0000008200827308 */ /* 0x000f700000000800 */
[----:B------:R-:W5:Y:S08]  /*84c0*/  MUFU.EX2 R120, R120 ;  /* 0x0000007800787308 */ /* 0x000f700000000800 */
[----:B------:R-:W5:Y:S01]  /*84d0*/  MUFU.EX2 R122, R122 ;  /* 0x0000007a007a7308 */ /* 0x000f620000000800 */
[----:B------:R-:W-:-:S02]  /*84e0*/  WARPGROUP.DEPBAR.LE gsb0, 0x0 ;  /* 0x00008000000079c5 */ /* 0x000fc40000010000 */
[----:B------:R-:W-:-:S05]  /*84f0*/  WARPGROUP.ARRIVE ;  /* 0x00000000000079c5 */ /* 0x000fca0000000000 */
[----:B------:R-:W5:Y:S01]  /*8500*/  MUFU.EX2 R121, R121 ;  /* 0x0000007900797308 */ /* 0x000f620000000800 */
[----:B------:R-:W-:Y:S01]  /*8510*/  HGMMA.64x96x16.F32.BF16 R24, gdesc[UR32].tnspB, R24, gsb0 ;  /* 0x41600000201879f0 */ /* 0x000fe20008001818 */
[----:B------:R-:W-:Y:S02]  /*8520*/  UIADD3 UR32, UR4, 0xc00, URZ ;  /* 0x00000c0004207890 */ /* 0x000fe4000fffe03f */
[----:B------:R-:W-:Y:S01]  /*8530*/  UIADD3 UR34, UR7, 0x200, URZ ;  /* 0x0000020007227890 */ /* 0x000fe2000fffe03f */
[----:B------:R-:W-:Y:S01]  /*8540*/  UMOV UR33, 0xc0000010 ;  /* 0xc000001000217882 */ /* 0x000fe20000000000 */
[----:B------:R-:W-:Y:S02]  /*8550*/  UMOV UR35, 0x80000020 ;  /* 0x8000002000237882 */ /* 0x000fe40000000000 */
[----:B------:R-:W5:Y:S01]  /*8560*/  MUFU.EX2 R138, R138 ;  /* 0x0000008a008a7308 */ /* 0x000f620000000800 */
[----:B------:R-:W-:-:S07]  /*8570*/  UMOV UR7, UR60 ;  /* 0x0000003c00077c82 */ /* 0x000fce0008000000 */
[----:B------:R-:W5:Y:S08]  /*8580*/  MUFU.EX2 R124, R124 ;  /* 0x0000007c007c7308 */ /* 0x000f700000000800 */
[----:B------:R-:W5:Y:S08]  /*8590*/  MUFU.EX2 R123, R123 ;  /* 0x0000007b007b7308 */ /* 0x000f700000000800 */
[----:B------:R-:W5:Y:S08]  /*85a0*/  MUFU.EX2 R125, R125 ;  /* 0x0000007d007d7308 */ /* 0x000f700000000800 */
[----:B------:R-:W-:Y:S08]  /*85b0*/  MUFU.EX2 R110, R119 ;  /* 0x00000077006e7308 */ /* 0x000ff00000000800 */
        /* <DEDUP_REMOVED lines=8> */
[----:B------:R-:W-:-:S05]  /*8640*/  WARPGROUP.ARRIVE ;  /* 0x00000000000079c5 */ /* 0x000fca0000000000 */
[----:B------:R-:W5:Y:S01]  /*8650*/  MUFU.EX2 R117, R117 ;  /* 0x0000007500757308 */ /* 0x000f620000000800 */
[----:B------:R-:W-:Y:S07]  /*8660*/  HGMMA.64x96x16.F32.BF16 R24, gdesc[UR32].tnspB, R24, gsb0 ;  /* 0x41600000201879f0 */ /* 0x000fee0008001818 */
        /* <DEDUP_REMOVED lines=17> */
[----:B--2---:R-:W-:Y:S01]  /*8780*/  F2FP.BF16.F32.PACK_AB R10, R134, R11 ;  /* 0x0000000b860a723e */ /* 0x004fe200000010ff */
[-C--:B------:R-:W-:Y:S01]  /*8790*/  FMUL.FTZ R24, R24, R5.reuse ;  /* 0x0000000518187220 */ /* 0x080fe20000410000 */
[-C--:B------:R-:W-:Y:S01]  /*87a0*/  FMUL.FTZ R25, R25, R5.reuse ;  /* 0x0000000519197220 */ /* 0x080fe20000410000 */
[-C--:B------:R-:W-:Y:S01]  /*87b0*/  FMUL.FTZ R28, R28, R5.reuse ;  /* 0x000000051c1c7220 */ /* 0x080fe20000410000 */
[-C--:B------:R-:W-:Y:S01]  /*87c0*/  FMUL.FTZ R29, R29, R5.reuse ;  /* 0x000000051d1d7220 */ /* 0x080fe20000410000 */
[-C--:B------:R-:W-:Y:S01]  /*87d0*/  FMUL.FTZ R32, R32, R5.reuse ;  /* 0x0000000520207220 */ /* 0x080fe20000410000 */
[----:B---3--:R-:W-:Y:S01]  /*87e0*/  FFMA.FTZ R111, R5, R0, R7 ;  /* 0x00000000056f7223 */ /* 0x008fe20000010007 */
[----:B------:R2:W-:Y:S01]  /*87f0*/  @!P1 SYNCS.ARRIVE.TRANS64.RED.A1T0 RZ, [R127+URZ], RZ ;  /* 0x000000ff7fff99a7 */ /* 0x0005e2000810043f */
[----:B------:R3:W2:Y:S01]  /*8800*/  MUFU.EX2 R0, R98 ;  /* 0x0000006200007308 */ /* 0x0006a20000000800 */
[----:B------:R-:W-:Y:S01]  /*8810*/  FMUL.FTZ R33, R33, R5 ;  /* 0x0000000521217220 */ /* 0x000fe20000410000 */
[C---:B------:R-:W-:Y:S01]  /*8820*/  FADD.FTZ R142, R8.reuse, R111 ;  /* 0x0000006f088e7221 */ /* 0x040fe20000010000 */
[----:B------:R-:W-:Y:S01]  /*8830*/  F2FP.BF16.F32.PACK_AB R8, R8, R7 ;  /* 0x000000070808723e */ /* 0x000fe200000010ff */
[----:B------:R-:W-:Y:S01]  /*8840*/  FADD.FTZ R7, R136, R99 ;  /* 0x0000006388077221 */ /* 0x000fe20000010000 */
[----:B------:R-:W-:Y:S01]  /*8850*/  FFMA.FTZ R99, R102, R74, -R133 ;  /* 0x0000004a66637223 */ /* 0x000fe20000010885 */
[----:B------:R-:W-:Y:S01]  /*8860*/  FADD.FTZ R111, R11, R142 ;  /* 0x0000008e0b6f7221 */ /* 0x000fe20000010000 */
[C---:B------:R-:W-:Y:S01]  /*8870*/  F2FP.BF16.F32.PACK_AB R11, R14.reuse, R136 ;  /* 0x000000880e0b723e */ /* 0x040fe200000010ff */
[----:B------:R-:W-:Y:S01]  /*8880*/  MUFU.EX2 R89, R89 ;  /* 0x0000005900597308 */ /* 0x000fe20000000800 */
[----:B---3--:R-:W-:Y:S01]  /*8890*/  FADD.FTZ R98, R14, R7 ;  /* 0x000000070e627221 */ /* 0x008fe20000010000 */
[----:B------:R-:W-:Y:S01]  /*88a0*/  FADD.FTZ R111, R134, R111 ;  /* 0x0000006f866f7221 */ /* 0x000fe20000010000 */
[-CC-:B------:R-:W-:Y:S01]  /*88b0*/  FFMA.FTZ R7, R90, R74.reuse, -R133.reuse ;  /* 0x0000004a5a077223 */ /* 0x180fe20000010885 */
[-C--:B------:R-:W-:Y:S01]  /*88c0*/  FFMA.FTZ R14, R91, R74.reuse, -R133 ;  /* 0x0000004a5b0e7223 */ /* 0x080fe20000010885 */
[----:B------:R-:W-:Y:S01]  /*88d0*/  FADD.FTZ R98, R13, R98 ;  /* 0x000000620d627221 */ /* 0x000fe20000010000 */
[----:B------:R-:W-:Y:S01]  /*88e0*/  FADD.FTZ R90, R12, R111 ;  /* 0x0000006f0c5a7221 */ /* 0x000fe20000010000 */
[-CC-:B------:R-:W-:Y:S01]  /*88f0*/  FFMA.FTZ R91, R94, R74.reuse, -R133.reuse ;  /* 0x0000004a5e5b7223 */ /* 0x180fe20000010885 */
[----:B------:R-:W-:Y:S01]  /*8900*/  FFMA.FTZ R94, R82, R74, -R133 ;  /* 0x0000004a525e7223 */ /* 0x000fe20000010885 */
[----:B-1----:R-:W-:Y:S01]  /*8910*/  FADD.FTZ R98, R137, R98 ;  /* 0x0000006289627221 */ /* 0x002fe20000010000 */
[C---:B------:R-:W-:Y:S01]  /*8920*/  FADD.FTZ R111, R15.reuse, R90 ;  /* 0x0000005a0f6f7221 */ /* 0x040fe20000010000 */
[----:B------:R-:W-:Y:S01]  /*8930*/  F2FP.BF16.F32.PACK_AB R12, R15, R12 ;  /* 0x0000000c0f0c723e */ /* 0x000fe200000010ff */
[----:B------:R1:W-:Y:S01]  /*8940*/  MUFU.EX2 R90, R103 ;  /* 0x00000067005a7308 */ /* 0x0003e20000000800 */
[----:B------:R3:W-:Y:S01]  /*8950*/  STSM.16.M88.4 [R2+0x24300], R8 ;  /* 0x0243000802007844 */ /* 0x0007e20000000200 */
[----:B------:R-:W-:Y:S01]  /*8960*/  FADD.FTZ R102, R20, R111 ;  /* 0x0000006f14667221 */ /* 0x000fe20000010000 */
[----:B----4-:R-:W-:Y:S01]  /*8970*/  FADD.FTZ R111, R129, R98 ;  /* 0x00000062816f7221 */ /* 0x010fe20000010000 */
[----:B------:R-:W-:Y:S01]  /*8980*/  F2FP.BF16.F32.PACK_AB R13, R137, R13 ;  /* 0x0000000d890d723e */ /* 0x000fe200000010ff */
[-C--:B------:R-:W-:Y:S01]  /*8990*/  FMUL.FTZ R36, R36, R5.reuse ;  /* 0x0000000524247220 */ /* 0x080fe20000410000 */
[----:B------:R-:W-:Y:S01]  /*89a0*/  FADD.FTZ R119, R23, R102 ;  /* 0x0000006617777221 */ /* 0x000fe20000010000 */
[----:B-----5:R-:W-:Y:S01]  /*89b0*/  FADD.FTZ R111, R130, R111 ;  /* 0x0000006f826f7221 */ /* 0x020fe20000010000 */
[----:B------:R-:W4:Y:S01]  /*89c0*/  MUFU.EX2 R99, R99 ;  /* 0x0000006300637308 */ /* 0x000f220000000800 */
[-C--:B------:R-:W-:Y:S01]  /*89d0*/  FMUL.FTZ R37, R37, R5.reuse ;  /* 0x0000000525257220 */ /* 0x080fe20000410000 */
[----:B------:R-:W-:Y:S01]  /*89e0*/  FADD.FTZ R82, R120, R119 ;  /* 0x0000007778527221 */ /* 0x000fe20000010000 */
[----:B------:R-:W-:Y:S01]  /*89f0*/  FADD.FTZ R111, R122, R111 ;  /* 0x0000006f7a6f7221 */ /* 0x000fe20000010000 */
[C---:B------:R-:W-:Y:S01]  /*8a00*/  F2FP.BF16.F32.PACK_AB R120, R121.reuse, R120 ;  /* 0x000000787978723e */ /* 0x040fe200000010ff */
[-C--:B------:R-:W-:Y:S01]  /*8a10*/  FMUL.FTZ R40, R40, R5.reuse ;  /* 0x0000000528287220 */ /* 0x080fe20000410000 */
[----:B-1----:R-:W-:Y:S01]  /*8a20*/  FADD.FTZ R103, R121, R82 ;  /* 0x0000005279677221 */ /* 0x002fe20000010000 */
[C---:B------:R-:W-:Y:S01]  /*8a30*/  FADD.FTZ R98, R138.reuse, R111 ;  /* 0x0000006f8a627221 */ /* 0x040fe20000010000 */
[----:B------:R-:W1:Y:S01]  /*8a40*/  MUFU.EX2 R7, R7 ;  /* 0x0000000700077308 */ /* 0x000e620000000800 */
[----:B------:R-:W-:Y:S01]  /*8a50*/  F2FP.BF16.F32.PACK_AB R121, R138, R122 ;  /* 0x0000007a8a79723e */ /* 0x000fe200000010ff */
[----:B------:R-:W-:Y:S01]  /*8a60*/  FADD.FTZ R102, R124, R103 ;  /* 0x000000677c667221 */ /* 0x000fe20000010000 */
[----:B------:R-:W-:Y:S01]  /*8a70*/  FADD.FTZ R103, R123, R98 ;  /* 0x000000627b677221 */ /* 0x000fe20000010000 */
[----:B------:R-:W-:Y:S01]  /*8a80*/  F2FP.BF16.F32.PACK_AB R122, R125, R124 ;  /* 0x0000007c7d7a723e */ /* 0x000fe200000010ff */
[----:B------:R-:W-:Y:S01]  /*8a90*/  FMUL.FTZ R41, R41, R5 ;  /* 0x0000000529297220 */ /* 0x000fe20000410000 */
[----:B------:R-:W-:Y:S01]  /*8aa0*/  FADD.FTZ R111, R125, R102 ;  /* 0x000000667d6f7221 */ /* 0x000fe20000010000 */
[C---:B------:R-:W-:Y:S01]  /*8ab0*/  FADD.FTZ R103, R126.reuse, R103 ;  /* 0x000000677e677221 */ /* 0x040fe20000010000 */
[----:B------:R5:W1:Y:S01]  /*8ac0*/  MUFU.EX2 R82, R14 ;  /* 0x0000000e00527308 */ /* 0x000a620000000800 */
[----:B------:R-:W-:Y:S01]  /*8ad0*/  F2FP.BF16.F32.PACK_AB R123, R126, R123 ;  /* 0x0000007b7e7b723e */ /* 0x000fe200000010ff */
[----:B------:R-:W-:Y:S01]  /*8ae0*/  FADD.FTZ R98, R112, R111 ;  /* 0x0000006f70627221 */ /* 0x000fe20000010000 */
[----:B------:R-:W-:Y:S01]  /*8af0*/  FADD.FTZ R103, R22, R103 ;  /* 0x0000006716677221 */ /* 0x000fe20000010000 */
[C---:B------:R-:W-:Y:S01]  /*8b00*/  F2FP.BF16.F32.PACK_AB R112, R113.reuse, R112 ;  /* 0x000000707170723e */ /* 0x040fe200000010ff */
[----:B------:R-:W-:Y:S01]  /*8b10*/  FMUL.FTZ R44, R44, R5 ;  /* 0x000000052c2c7220 */ /* 0x000fe20000410000 */
[----:B------:R-:W-:Y:S01]  /*8b20*/  FADD.FTZ R15, R113, R98 ;  /* 0x00000062710f7221 */ /* 0x000fe20000010000 */
[----:B------:R-:W-:Y:S01]  /*8b30*/  FADD.FTZ R98, R114, R103 ;  /* 0x0000006772627221 */ /* 0x000fe20000010000 */
[----:B------:R-:W1:Y:S01]  /*8b40*/  MUFU.EX2 R92, R92 ;  /* 0x0000005c005c7308 */ /* 0x000e620000000800 */
[----:B-----5:R-:W-:Y:S01]  /*8b50*/  F2FP.BF16.F32.PACK_AB R14, R23, R20 ;  /* 0x00000014170e723e */ /* 0x020fe200000010ff */
[----:B---3--:R-:W-:Y:S01]  /*8b60*/  FADD.FTZ R8, R116, R15 ;  /* 0x0000000f74087221 */ /* 0x008fe20000010000 */
[----:B------:R-:W-:Y:S01]  /*8b70*/  FADD.FTZ R9, R115, R98 ;  /* 0x0000006273097221 */ /* 0x000fe20000010000 */
[----:B------:R-:W-:Y:S01]  /*8b80*/  F2FP.BF16.F32.PACK_AB R15, R130, R129 ;  /* 0x00000081820f723e */ /* 0x000fe200000010ff */
[-C--:B------:R-:W-:Y:S01]  /*8b90*/  FMUL.FTZ R45, R45, R5.reuse ;  /* 0x000000052d2d7220 */ /* 0x080fe20000410000 */
[----:B------:R-:W-:Y:S01]  /*8ba0*/  FADD.FTZ R11, R117, R8 ;  /* 0x00000008750b7221 */ /* 0x000fe20000010000 */
[----:B------:R-:W-:Y:S01]  /*8bb0*/  FADD.FTZ R8, R118, R9 ;  /* 0x0000000976087221 */ /* 0x000fe20000010000 */
[----:B------:R-:W3:Y:S01]  /*8bc0*/  MUFU.EX2 R91, R91 ;  /* 0x0000005b005b7308 */ /* 0x000ee20000000800 */
[----:B------:R5:W-:Y:S01]  /*8bd0*/  STSM.16.M88.4 [R2+0x25b00], R12 ;  /* 0x025b000c02007844 */ /* 0x000be20000000200 */
[----:B------:R-:W-:Y:S01]  /*8be0*/  FADD.FTZ R10, R104, R11 ;  /* 0x0000000b680a7221 */ /* 0x000fe20000010000 */
[----:B------:R-:W-:Y:S01]  /*8bf0*/  FADD.FTZ R9, R21, R8 ;  /* 0x0000000815097221 */ /* 0x000fe20000010000 */
[----:B------:R-:W-:Y:S01]  /*8c00*/  F2FP.BF16.F32.PACK_AB R113, R114, R22 ;  /* 0x000000167271723e */ /* 0x000fe200000010ff */
[----:B------:R1:W-:Y:S01]  /*8c10*/  STSM.16.M88.4 [R2+0x27300], R120 ;  /* 0x0273007802007844 */ /* 0x0003e20000000200 */
[C---:B------:R-:W-:Y:S01]  /*8c20*/  FADD.FTZ R11, R105.reuse, R10 ;  /* 0x0000000a690b7221 */ /* 0x040fe20000010000 */
        /* <DEDUP_REMOVED lines=12> */
[----:B--2---:R-:W-:Y:S01]  /*8cf0*/  FADD.FTZ R9, R0, R9 ;  /* 0x0000000900097221 */ /* 0x004fe20000010000 */
[----:B------:R-:W-:Y:S01]  /*8d00*/  F2FP.BF16.F32.PACK_AB R96, R97, R96 ;  /* 0x000000606160723e */ /* 0x000fe200000010ff */
[----:B------:R-:W-:Y:S01]  /*8d10*/  FMUL.FTZ R49, R49, R5 ;  /* 0x0000000531317220 */ /* 0x000fe20000410000 */
[----:B------:R-:W-:Y:S01]  /*8d20*/  FADD.FTZ R11, R97, R8 ;  /* 0x00000008610b7221 */ /* 0x000fe20000010000 */
[C---:B------:R-:W-:Y:S01]  /*8d30*/  FADD.FTZ R8, R4.reuse, R9 ;  /* 0x0000000904087221 */ /* 0x040fe20000010000 */
[----:B------:R-:W2:Y:S01]  /*8d40*/  MUFU.EX2 R80, R80 ;  /* 0x0000005000507308 */ /* 0x000ea20000000800 */
[----:B------:R-:W-:Y:S01]  /*8d50*/  F2FP.BF16.F32.PACK_AB R97, R4, R0 ;  /* 0x000000000461723e */ /* 0x000fe200000010ff */
[----:B------:R-:W-:Y:S01]  /*8d60*/  FADD.FTZ R10, R100, R11 ;  /* 0x0000000b640a7221 */ /* 0x000fe20000010000 */
[----:B----4-:R-:W-:Y:S01]  /*8d70*/  FADD.FTZ R9, R99, R8 ;  /* 0x0000000863097221 */ /* 0x010fe20000010000 */
[----:B------:R-:W-:Y:S01]  /*8d80*/  F2FP.BF16.F32.PACK_AB R105, R106, R21 ;  /* 0x000000156a69723e */ /* 0x000fe200000010ff */
[----:B------:R4:W-:Y:S01]  /*8d90*/  STSM.16.M88.4 [R2+0x28b00], R112 ;  /* 0x028b007002007844 */ /* 0x0009e20000000200 */
[----:B------:R-:W-:Y:S01]  /*8da0*/  FADD.FTZ R11, R101, R10 ;  /* 0x0000000a650b7221 */ /* 0x000fe20000010000 */
[----:B------:R-:W-:Y:S01]  /*8db0*/  FADD.FTZ R8, R90, R9 ;  /* 0x000000095a087221 */ /* 0x000fe20000010000 */
[----:B------:R-:W4:Y:S01]  /*8dc0*/  MUFU.EX2 R94, R94 ;  /* 0x0000005e005e7308 */ /* 0x000f220000000800 */
[----:B------:R-:W-:Y:S01]  /*8dd0*/  F2FP.BF16.F32.PACK_AB R106, R109, R108 ;  /* 0x0000006c6d6a723e */ /* 0x000fe200000010ff */
[----:B------:R-:W-:Y:S01]  /*8de0*/  FADD.FTZ R10, R88, R11 ;  /* 0x0000000b580a7221 */ /* 0x000fe20000010000 */
[----:B-1----:R-:W-:Y:S01]  /*8df0*/  FADD.FTZ R9, R7, R8 ;  /* 0x0000000807097221 */ /* 0x002fe20000010000 */
[C---:B------:R-:W-:Y:S01]  /*8e00*/  F2FP.BF16.F32.PACK_AB R88, R89.reuse, R88 ;  /* 0x000000585958723e */ /* 0x040fe200000010ff */
[----:B------:R-:W-:Y:S01]  /*8e10*/  FMUL.FTZ R52, R52, R5 ;  /* 0x0000000534347220 */ /* 0x000fe20000410000 */
[----:B------:R-:W-:Y:S01]  /*8e20*/  FADD.FTZ R11, R89, R10 ;  /* 0x0000000a590b7221 */ /* 0x000fe20000010000 */
[C---:B------:R-:W-:Y:S01]  /*8e30*/  FADD.FTZ R0, R82.reuse, R9 ;  /* 0x0000000952007221 */ /* 0x040fe20000010000 */
[----:B------:R-:W1:Y:S01]  /*8e40*/  MUFU.EX2 R81, R81 ;  /* 0x0000005100517308 */ /* 0x000e620000000800 */
[----:B------:R-:W-:Y:S01]  /*8e50*/  F2FP.BF16.F32.PACK_AB R89, R82, R7 ;  /* 0x000000075259723e */ /* 0x000fe200000010ff */
[----:B------:R-:W-:Y:S01]  /*8e60*/  FADD.FTZ R4, R92, R11 ;  /* 0x0000000b5c047221 */ /* 0x000fe20000010000 */
[----:B---3--:R-:W-:Y:S01]  /*8e70*/  FADD.FTZ R9, R91, R0 ;  /* 0x000000005b097221 */ /* 0x008fe20000010000 */
[----:B------:R-:W-:Y:S01]  /*8e80*/  F2FP.BF16.F32.PACK_AB R107, R110, R107 ;  /* 0x0000006b6e6b723e */ /* 0x000fe200000010ff */
[----:B------:R-:W-:Y:S01]  /*8e90*/  FMUL.FTZ R53, R53, R5 ;  /* 0x0000000535357220 */ /* 0x000fe20000410000 */
[----:B-----5:R-:W-:Y:S01]  /*8ea0*/  FADD.FTZ R11, R93, R4 ;  /* 0x000000045d0b7221 */ /* 0x020fe20000010000 */
[----:B------:R-:W-:Y:S01]  /*8eb0*/  FADD.FTZ R9, R20, R9 ;  /* 0x0000000914097221 */ /* 0x000fe20000010000 */
[----:B------:R-:W3:Y:S01]  /*8ec0*/  MUFU.EX2 R83, R83 ;  /* 0x0000005300537308 */ /* 0x000ee20000000800 */
[----:B------:R-:W-:Y:S01]  /*8ed0*/  F2FP.BF16.F32.PACK_AB R98, R101, R100 ;  /* 0x000000646562723e */ /* 0x000fe200000010ff */
[----:B--2---:R-:W-:Y:S01]  /*8ee0*/  FADD.FTZ R0, R80, R11 ;  /* 0x0000000b50007221 */ /* 0x004fe20000010000 */
[----:B----4-:R-:W-:Y:S01]  /*8ef0*/  FADD.FTZ R4, R94, R9 ;  /* 0x000000095e047221 */ /* 0x010fe20000010000 */
[----:B------:R-:W-:Y:S01]  /*8f00*/  F2FP.BF16.F32.PACK_AB R99, R90, R99 ;  /* 0x000000635a63723e */ /* 0x000fe200000010ff */
[----:B------:R2:W-:Y:S01]  /*8f10*/  STSM.16.M88.4 [R2+0x2a300], R104 ;  /* 0x02a3006802007844 */ /* 0x0005e20000000200 */
[----:B------:R-:W-:Y:S01]  /*8f20*/  F2FP.BF16.F32.PACK_AB R90, R93, R92 ;  /* 0x0000005c5d5a723e */ /* 0x000fe200000010ff */
[----:B------:R-:W-:Y:S01]  /*8f30*/  FMUL.FTZ R56, R56, R5 ;  /* 0x0000000538387220 */ /* 0x000fe20000410000 */
[----:B------:R-:W4:Y:S01]  /*8f40*/  MUFU.EX2 R84, R84 ;  /* 0x0000005400547308 */ /* 0x000f220000000800 */
[C---:B-1----:R-:W-:Y:S01]  /*8f50*/  FADD.FTZ R9, R81.reuse, R0 ;  /* 0x0000000051097221 */ /* 0x042fe20000010000 */
[----:B------:R-:W-:Y:S01]  /*8f60*/  F2FP.BF16.F32.PACK_AB R80, R81, R80 ;  /* 0x000000505150723e */ /* 0x000fe200000010ff */
[----:B------:R2:W-:Y:S01]  /*8f70*/  STSM.16.M88.4 [R2+0x2bb00], R96 ;  /* 0x02bb006002007844 */ /* 0x0005e20000000200 */
[----:B------:R-:W-:Y:S01]  /*8f80*/  F2FP.BF16.F32.PACK_AB R91, R20, R91 ;  /* 0x0000005b145b723e */ /* 0x000fe200000010ff */
[-C--:B------:R-:W-:Y:S01]  /*8f90*/  FMUL.FTZ R57, R57, R5.reuse ;  /* 0x0000000539397220 */ /* 0x080fe20000410000 */
[-C--:B------:R-:W-:Y:S01]  /*8fa0*/  FMUL.FTZ R60, R60, R5.reuse ;  /* 0x000000053c3c7220 */ /* 0x080fe20000410000 */
[-C--:B------:R-:W-:Y:S01]  /*8fb0*/  FMUL.FTZ R61, R61, R5.reuse ;  /* 0x000000053d3d7220 */ /* 0x080fe20000410000 */
[----:B------:R-:W1:Y:S01]  /*8fc0*/  MUFU.EX2 R86, R86 ;  /* 0x0000005600567308 */ /* 0x000e620000000800 */
[C---:B---3--:R-:W-:Y:S01]  /*8fd0*/  FADD.FTZ R7, R83.reuse, R4 ;  /* 0x0000000453077221 */ /* 0x048fe20000010000 */
[----:B------:R-:W-:Y:S01]  /*8fe0*/  F2FP.BF16.F32.PACK_AB R81, R83, R94 ;  /* 0x0000005e5351723e */ /* 0x000fe200000010ff */
[----:B------:R2:W-:Y:S01]  /*8ff0*/  STSM.16.M88.4 [R2+0x2d300], R88 ;  /* 0x02d3005802007844 */ /* 0x0005e20000000200 */
[-C--:B------:R-:W-:Y:S01]  /*9000*/  FMUL.FTZ R64, R64, R5.reuse ;  /* 0x0000000540407220 */ /* 0x080fe20000410000 */
[-C--:B------:R-:W-:Y:S01]  /*9010*/  FMUL.FTZ R65, R65, R5.reuse ;  /* 0x0000000541417220 */ /* 0x080fe20000410000 */
[-C--:B------:R-:W-:Y:S01]  /*9020*/  FMUL.FTZ R68, R68, R5.reuse ;  /* 0x0000000544447220 */ /* 0x080fe20000410000 */
[----:B------:R-:W-:Y:S01]  /*9030*/  FMUL.FTZ R69, R69, R5 ;  /* 0x0000000545457220 */ /* 0x000fe20000410000 */
[----:B------:R-:W3:Y:S01]  /*9040*/  MUFU.EX2 R85, R85 ;  /* 0x0000005500557308 */ /* 0x000ee20000000800 */
[----:B----4-:R-:W-:Y:S01]  /*9050*/  FADD.FTZ R0, R84, R9 ;  /* 0x0000000954007221 */ /* 0x010fe20000010000 */
[-C--:B------:R-:W-:Y:S01]  /*9060*/  FMUL.FTZ R26, R26, R77.reuse ;  /* 0x0000004d1a1a7220 */ /* 0x080fe20000410000 */
[-C--:B------:R-:W-:Y:S01]  /*9070*/  FMUL.FTZ R27, R27, R77.reuse ;  /* 0x0000004d1b1b7220 */ /* 0x080fe20000410000 */
[-C--:B------:R-:W-:Y:S01]  /*9080*/  FMUL.FTZ R30, R30, R77.reuse ;  /* 0x0000004d1e1e7220 */ /* 0x080fe20000410000 */
[-C--:B------:R-:W-:Y:S01]  /*9090*/  FMUL.FTZ R31, R31, R77.reuse ;  /* 0x0000004d1f1f7220 */ /* 0x080fe20000410000 */
[-C--:B------:R-:W-:Y:S01]  /*90a0*/  FMUL.FTZ R34, R34, R77.reuse ;  /* 0x0000004d22227220 */ /* 0x080fe20000410000 */
[-C--:B------:R-:W-:Y:S01]  /*90b0*/  FMUL.FTZ R35, R35, R77.reuse ;  /* 0x0000004d23237220 */ /* 0x080fe20000410000 */
[----:B------:R-:W4:Y:S01]  /*90c0*/  MUFU.EX2 R87, R87 ;  /* 0x0000005700577308 */ /* 0x000f220000000800 */
        /* <DEDUP_REMOVED lines=8> */
[C---:B---3--:R-:W-:Y:S01]  /*9150*/  FADD.FTZ R9, R85.reuse, R0 ;  /* 0x0000000055097221 */ /* 0x048fe20000010000 */
[----:B------:R-:W-:Y:S01]  /*9160*/  F2FP.BF16.F32.PACK_AB R82, R85, R84 ;  /* 0x000000545552723e */ /* 0x000fe200000010ff */
[-C--:B------:R-:W-:Y:S01]  /*9170*/  FMUL.FTZ R50, R50, R77.reuse ;  /* 0x0000004d32327220 */ /* 0x080fe20000410000 */
[-C--:B------:R-:W-:Y:S01]  /*9180*/  FMUL.FTZ R51, R51, R77.reuse ;  /* 0x0000004d33337220 */ /* 0x080fe20000410000 */
[-C--:B------:R-:W-:Y:S01]  /*9190*/  FMUL.FTZ R54, R54, R77.reuse ;  /* 0x0000004d36367220 */ /* 0x080fe20000410000 */
[-C--:B------:R-:W-:Y:S01]  /*91a0*/  FMUL.FTZ R55, R55, R77.reuse ;  /* 0x0000004d37377220 */ /* 0x080fe20000410000 */
[-C--:B------:R-:W-:Y:S01]  /*91b0*/  FMUL.FTZ R58, R58, R77.reuse ;  /* 0x0000004d3a3a7220 */ /* 0x080fe20000410000 */
[----:B------:R-:W3:Y:S01]  /*91c0*/  MUFU.EX2 R12, R131 ;  /* 0x00000083000c7308 */ /* 0x000ee20000000800 */
[C---:B----4-:R-:W-:Y:S01]  /*91d0*/  FADD.FTZ R7, R87.reuse, R7 ;  /* 0x0000000757077221 */ /* 0x050fe20000010000 */
[----:B------:R-:W-:Y:S01]  /*91e0*/  F2FP.BF16.F32.PACK_AB R83, R87, R86 ;  /* 0x000000565753723e */ /* 0x000fe200000010ff */
[-C--:B------:R-:W-:Y:S01]  /*91f0*/  FMUL.FTZ R59, R59, R77.reuse ;  /* 0x0000004d3b3b7220 */ /* 0x080fe20000410000 */
[-C--:B------:R-:W-:Y:S01]  /*9200*/  FMUL.FTZ R62, R62, R77.reuse ;  /* 0x0000004d3e3e7220 */ /* 0x080fe20000410000 */
[-C--:B------:R-:W-:Y:S01]  /*9210*/  FMUL.FTZ R63, R63, R77.reuse ;  /* 0x0000004d3f3f7220 */ /* 0x080fe20000410000 */
[-C--:B------:R-:W-:Y:S01]  /*9220*/  FMUL.FTZ R66, R66, R77.reuse ;  /* 0x0000004d42427220 */ /* 0x080fe20000410000 */
[----:B------:R2:W-:Y:S01]  /*9230*/  STSM.16.M88.4 [R2+0x2eb00], R80 ;  /* 0x02eb005002007844 */ /* 0x0005e20000000200 */
[----:B------:R-:W4:Y:S01]  /*9240*/  MUFU.EX2 R128, R128 ;  /* 0x0000008000807308 */ /* 0x000f220000000800 */
[----:B-1----:R-:W-:Y:S01]  /*9250*/  FADD.FTZ R9, R72, R9 ;  /* 0x0000000948097221 */ /* 0x002fe20000010000 */
[-C--:B------:R-:W-:Y:S01]  /*9260*/  FMUL.FTZ R67, R67, R77.reuse ;  /* 0x0000004d43437220 */ /* 0x080fe20000410000 */
[-C--:B------:R-:W-:Y:S01]  /*9270*/  FMUL.FTZ R70, R70, R77.reuse ;  /* 0x0000004d46467220 */ /* 0x080fe20000410000 */
[----:B------:R-:W-:Y:S01]  /*9280*/  FMUL.FTZ R71, R71, R77 ;  /* 0x0000004d47477220 */ /* 0x000fe20000410000 */
[----:B------:R-:W-:-:S03]  /*9290*/  MOV R5, R75 ;  /* 0x0000004b00057202 */ /* 0x000fc60000000f00 */
[----:B------:R-:W1:Y:S01]  /*92a0*/  MUFU.EX2 R129, R132 ;  /* 0x0000008400817308 */ /* 0x000e620000000800 */
[----:B---3--:R-:W-:-:S07]  /*92b0*/  FADD.FTZ R7, R12, R7 ;  /* 0x000000070c077221 */ /* 0x008fce0000010000 */
[----:B------:R-:W3:Y:S01]  /*92c0*/  MUFU.EX2 R76, R76 ;  /* 0x0000004c004c7308 */ /* 0x000ee20000000800 */
[C---:B----4-:R-:W-:Y:S01]  /*92d0*/  FADD.FTZ R9, R128.reuse, R9 ;  /* 0x0000000980097221 */ /* 0x050fe20000010000 */
[----:B------:R-:W-:-:S06]  /*92e0*/  F2FP.BF16.F32.PACK_AB R128, R128, R72 ;  /* 0x000000488080723e */ /* 0x000fcc00000010ff */
[----:B------:R-:W4:Y:S01]  /*92f0*/  MUFU.EX2 R78, R78 ;  /* 0x0000004e004e7308 */ /* 0x000f220000000800 */
[C---:B-1----:R-:W-:Y:S01]  /*9300*/  FADD.FTZ R7, R129.reuse, R7 ;  /* 0x0000000781077221 */ /* 0x042fe20000010000 */
[----:B------:R-:W-:-:S06]  /*9310*/  F2FP.BF16.F32.PACK_AB R129, R129, R12 ;  /* 0x0000000c8181723e */ /* 0x000fcc00000010ff */
[----:B------:R-:W1:Y:S01]  /*9320*/  MUFU.EX2 R79, R79 ;  /* 0x0000004f004f7308 */ /* 0x000e620000000800 */
[----:B---3--:R-:W-:Y:S01]  /*9330*/  F2FP.BF16.F32.PACK_AB R130, R6, R76 ;  /* 0x0000004c0682723e */ /* 0x008fe200000010ff */
[----:B------:R-:W-:-:S04]  /*9340*/  FADD.FTZ R9, R76, R9 ;  /* 0x000000094c097221 */ /* 0x000fc80000010000 */
[----:B------:R-:W-:Y:S01]  /*9350*/  FADD.FTZ R0, R6, R9 ;  /* 0x0000000906007221 */ /* 0x000fe20000010000 */
[----:B------:R-:W-:Y:S02]  /*9360*/  IMAD.MOV.U32 R6, RZ, RZ, R73 ;  /* 0x000000ffff067224 */ /* 0x000fe400078e0049 */
[----:B----4-:R-:W-:Y:S01]  /*9370*/  FADD.FTZ R7, R78, R7 ;  /* 0x000000074e077221 */ /* 0x010fe20000010000 */
[----:B-1----:R-:W-:-:S03]  /*9380*/  F2FP.BF16.F32.PACK_AB R131, R79, R78 ;  /* 0x0000004e4f83723e */ /* 0x002fc600000010ff */
[----:B------:R-:W-:Y:S02]  /*9390*/  FADD.FTZ R4, R79, R7 ;  /* 0x000000074f047221 */ /* 0x000fe40000010000 */
[----:B------:R2:W-:Y:S01]  /*93a0*/  STSM.16.M88.4 [R2+0x30300], R128 ;  /* 0x0303008002007844 */ /* 0x0005e20000000200 */
[----:B------:R-:W-:Y:S01]  /*93b0*/  @!PT LDS RZ, [RZ] ;  /* 0x00000000fffff984 */ /* 0x000fe20000000800 */
[----:B------:R-:W-:Y:S01]  /*93c0*/  @!PT LDS RZ, [RZ] ;  /* 0x00000000fffff984 */ /* 0x000fe20000000800 */
[----:B------:R-:W-:Y:S01]  /*93d0*/  @!PT LDS RZ, [RZ] ;  /* 0x00000000fffff984 */ /* 0x000fe20000000800 */
[----:B------:R-:W-:Y:S01]  /*93e0*/  @!PT LDS RZ, [RZ] ;  /* 0x00000000fffff984 */ /* 0x000fe20000000800 */
[----:B------:R1:W-:Y:S06]  /*93f0*/  MEMBAR.ALL.CTA ;  /* 0x0000000000007992 */ /* 0x0003ec0000008000 */
[----:B-1----:R-:W1:Y:S02]  /*9400*/  FENCE.VIEW.ASYNC.S ;  /* 0x00000000000073c6 */ /* 0x002e640000000000 */
[----:B-1----:R-:W-:Y:S01]  /*9410*/  NOP ;  /* 0x0000000000007918 */ /* 0x002fe20000000000 */
[----:B------:R-:W-:Y:S05]  /*9420*/  @P2 BRA `(.L_x_8275) ;  /* 0xffffffbc00fc2947 */ /* 0x000fea000383ffff */
.L_x_8266:
[----:B------:R-:W-:Y:S06]  /*9430*/  BAR.ARV 0x8, 0x1a0 ;  /* 0x0206800000007b1d */ /* 0x000fec0000002000 */
[----:B------:R-:W-:Y:S05]  /*9440*/  @!P0 BRA `(.L_x_8276) ;  /* 0x0000000000048947 */ /* 0x000fea0003800000 */
[----:B------:R-:W-:Y:S01]  /*9450*/  BPT.TRAP 0x1 ;  /* 0x000000040000795c */ /* 0x000fe20000300000 */
.L_x_8276:
[----:B------:R-:W-:Y:S01]  /*9460*/  ULEA UR12, UR38, UR39, 0x3 ;  /* 0x00000027260c7291 */ /* 0x000fe2000f8e183f */
[----:B------:R-:W-:-:S05]  /*9470*/  IMAD.U32 R3, RZ, RZ, UR60 ;  /* 0x0000003cff037e24 */ /* 0x000fca000f8e00ff */
[----:B------:R-:W-:-:S04]  /*9480*/  SHF.L.U32 R3, R3, 0x1f, RZ ;  /* 0x0000001f03037819 */ /* 0x000fc800000006ff */
[----:B------:R3:W4:Y:S01]  /*9490*/  SYNCS.PHASECHK.TRANS64.TRYWAIT P2, [UR12+0x31c50], R3 ;  /* 0x031c5003ff0075a7 */ /* 0x000722000804014c */
[----:B------:R-:W-:Y:S05]  /*94a0*/  @!P0 BRA `(.L_x_8277) ;  /* 0x0000000000048947 */ /* 0x000fea0003800000 */
[----:B------:R-:W-:Y:S01]  /*94b0*/  BPT.TRAP 0x1 ;  /* 0x000000040000795c */ /* 0x000fe20000300000 */
.L_x_8277:
[----:B----4-:R-:W-:Y:S05]  /*94c0*/  @P2 BRA `(.L_x_8278) ;  /* 0x0000000000082947 */ /* 0x010fea0003800000 */
[----:B------:R-:W4:Y:S02]  /*94d0*/  SYNCS.PHASECHK.TRANS64.TRYWAIT P0, [UR12+0x31c50], R3 ;  /* 0x031c5003ff0075a7 */ /* 0x000f24000800014c */
[----:B----4-:R-:W-:Y:S05]  /*94e0*/  @!P0 BRA `(.L_x_8279) ;  /* 0x0000004000788947 */ /* 0x010fea0003800000 */
.L_x_8278:
[----:B------:R-:W-:Y:S01]  /*94f0*/  UIADD3 UR4, UR39, 0x200, URZ ;  /* 0x0000020027047890 */ /* 0x000fe2000fffe03f */
[----:B------:R-:W-:Y:S01]  /*9500*/  R2UR UR5, R18 ;  /* 0x00000000120572ca */ /* 0x000fe200000e0000 */
[----:B------:R-:W-:Y:S01]  /*9510*/  WARPGROUP.ARRIVE ;  /* 0x00000000000079c5 */ /* 0x000fe20000000000 */
[----:B------:R-:W-:Y:S01]  /*9520*/  UMOV UR7, 0x80000020 ;  /* 0x8000002000077882 */ /* 0x000fe20000000000 */
[----:B------:R-:W-:Y:S01]  /*9530*/  USHF.R.U32.HI UR4, URZ, 0x4, UR4 ;  /* 0x000000043f047899 */ /* 0x000fe20008011604 */
[----:B---34-:R-:W3:Y:S01]  /*9540*/  SHFL.BFLY PT, R3, R0, 0x2, 0x1f ;  /* 0x0c401f0000037f89 */ /* 0x018ee200000e0000 */
[----:B------:R-:W-:Y:S01]  /*9550*/  UMOV UR9, 0xc0000010 ;  /* 0xc000001000097882 */ /* 0x000fe20000000000 */
[----:B------:R-:W-:Y:S01]  /*9560*/  UMOV UR11, 0x80000020 ;  /* 0x80000020000b7882 */ /* 0x000fe20000000000 */
[----:B------:R-:W-:Y:S01]  /*9570*/  ULOP3.LUT UR4, UR4, 0x3fff, URZ, 0xc0, !UPT ;  /* 0x00003fff04047892 */ /* 0x000fe2000f8ec03f */
[----:B------:R-:W4:Y:S01]  /*9580*/  SHFL.BFLY PT, R5, R4, 0x2, 0x1f ;  /* 0x0c401f0004057f89 */ /* 0x000f2200000e0000 */
[C---:B------:R-:W-:Y:S01]  /*9590*/  IADD3 R13, P6, R16.reuse, 0x20, RZ ;  /* 0x00000020100d7810 */ /* 0x040fe20007fde0ff */
[----:B------:R-:W-:Y:S01]  /*95a0*/  UIADD3 UR35, -UR36, URZ, URZ ;  /* 0x0000003f24237290 */ /* 0x000fe2000fffe13f */
[C---:B------:R-:W-:Y:S01]  /*95b0*/  IADD3 R9, P4, R16.reuse, 0x3020, RZ ;  /* 0x0000302010097810 */ /* 0x040fe20007f9e0ff */
[----:B------:R-:W-:Y:S01]  /*95c0*/  ULOP3.LUT UR6, UR4, 0x2400000, URZ, 0xfc, !UPT ;  /* 0x0240000004067892 */ /* 0x000fe2000f8efc3f */
[----:B------:R-:W-:Y:S01]  /*95d0*/  LOP3.LUT R12, R13, 0x180, RZ, 0xc0, !PT ;  /* 0x000001800d0c7812 */ /* 0x000fe200078ec0ff */
[----:B------:R-:W-:Y:S01]  /*95e0*/  ULOP3.LUT UR4, UR5, 0x10000, URZ, 0xfc, !UPT ;  /* 0x0001000005047892 */ /* 0x000fe2000f8efc3f */
[----:B------:R-:W-:Y:S01]  /*95f0*/  LOP3.LUT R23, R16, 0x180, RZ, 0xc0, !PT ;  /* 0x0000018010177812 */ /* 0x000fe200078ec0ff */
[----:B------:R-:W-:Y:S01]  /*9600*/  UIMAD UR6, UR38, 0x6c0, UR6 ;  /* 0x000006c0260678a4 */ /* 0x000fe2000f8e0206 */
[----:B------:R-:W-:Y:S01]  /*9610*/  LOP3.LUT R8, R9, 0x180, RZ, 0xc0, !PT ;  /* 0x0000018009087812 */ /* 0x000fe200078ec0ff */
[----:B------:R-:W-:Y:S01]  /*9620*/  UMOV UR5, 0xc0000010 ;  /* 0xc000001000057882 */ /* 0x000fe20000000000 */
[----:B------:R-:W-:Y:S01]  /*9630*/  UIADD3 UR8, UR4, 0x180, URZ ;  /* 0x0000018004087890 */ /* 0x000fe2000fffe03f */
[----:B------:R-:W-:Y:S01]  /*9640*/  SHF.R.U64 R12, R12, 0x3, RZ ;  /* 0x000000030c0c7819 */ /* 0x000fe200000012ff */
[----:B------:R-:W-:Y:S01]  /*9650*/  UIADD3 UR10, UR6, 0x40, URZ ;  /* 0x00000040060a7890 */ /* 0x000fe2000fffe03f */
[----:B------:R-:W-:Y:S01]  /*9660*/  SHF.R.U64 R23, R23, 0x3, RZ ;  /* 0x0000000317177819 */ /* 0x000fe200000012ff */
[----:B------:R-:W-:Y:S01]  /*9670*/  IMAD.MOV.U32 R20, RZ, RZ, -0x800000 ;  /* 0xff800000ff147424 */ /* 0x000fe200078e00ff */
[----:B------:R-:W-:Y:S01]  /*9680*/  SHF.R.U64 R8, R8, 0x3, RZ ;  /* 0x0000000308087819 */ /* 0x000fe200000012ff */
[----:B------:R-:W-:Y:S01]  /*9690*/  HGMMA.64x96x16.F32.BF16 R24, gdesc[UR4].tnspB, R24, gsb0 ;  /* 0x41600000041879f0 */ /* 0x000fe20008001818 */
[----:B------:R-:W-:Y:S01]  /*96a0*/  UMOV UR5, 0xc0000010 ;  /* 0xc000001000057882 */ /* 0x000fe20000000000 */
[----:B------:R-:W-:Y:S01]  /*96b0*/  UMOV UR7, 0x80000020 ;  /* 0x8000002000077882 */ /* 0x000fe20000000000 */
[----:B---3--:R-:W-:Y:S01]  /*96c0*/  FADD.FTZ R3, R3, R0 ;  /* 0x0000000003037221 */ /* 0x008fe20000010000 */
[----:B------:R-:W-:Y:S01]  /*96d0*/  LOP3.LUT R12, R12, R13, RZ, 0x3c, !PT ;  /* 0x0000000d0c0c7212 */ /* 0x000fe200078e3cff */
[----:B------:R-:W-:Y:S01]  /*96e0*/  IMAD.X R13, RZ, RZ, R17, P6 ;  /* 0x000000ffff0d7224 */ /* 0x000fe200030e0611 */
[----:B------:R-:W-:Y:S01]  /*96f0*/  LOP3.LUT R22, R23, R16, RZ, 0x3c, !PT ;  /* 0x0000001017167212 */ /* 0x000fe200078e3cff */
[----:B----4-:R-:W-:Y:S01]  /*9700*/  FADD.FTZ R5, R5, R4 ;  /* 0x0000000405057221 */ /* 0x010fe20000010000 */
[----:B------:R-:W3:Y:S01]  /*9710*/  SHFL.BFLY PT, R6, R3, 0x1, 0x1f ;  /* 0x0c201f0003067f89 */ /* 0x000ee200000e0000 */
[----:B------:R-:W-:-:S02]  /*9720*/  MOV R23, R17 ;  /* 0x0000001100177202 */ /* 0x000fc40000000f00 */
[----:B------:R-:W-:Y:S01]  /*9730*/  LOP3.LUT R8, R8, R9, RZ, 0x3c, !PT ;  /* 0x0000000908087212 */ /* 0x000fe200078e3cff */
[----:B------:R-:W4:Y:S01]  /*9740*/  SHFL.BFLY PT, R0, R5, 0x1, 0x1f ;  /* 0x0c201f0005007f89 */ /* 0x000f2200000e0000 */
[----:B------:R-:W-:Y:S01]  /*9750*/  IMAD.X R9, RZ, RZ, R17, P4 ;  /* 0x000000ffff097224 */ /* 0x000fe200020e0611 */
[----:B------:R-:W-:Y:S02]  /*9760*/  MOV R22, R22 ;  /* 0x0000001600167202 */ /* 0x000fe40000000f00 */
[----:B------:R-:W-:Y:S01]  /*9770*/  MOV R23, R12 ;  /* 0x0000000c00177202 */ /* 0x000fe20000000f00 */
[----:B------:R-:W-:Y:S01]  /*9780*/  IMAD.MOV.U32 R12, RZ, RZ, RZ ;  /* 0x000000ffff0c7224 */ /* 0x000fe200078e00ff */
[----:B------:R-:W-:Y:S02]  /*9790*/  IADD3 R7, P3, R16, 0x6000, RZ ;  /* 0x0000600010077810 */ /* 0x000fe40007f7e0ff */
[----:B------:R-:W-:Y:S02]  /*97a0*/  R2UR UR14, R148 ;  /* 0x00000000940e72ca */ /* 0x000fe400000e0000 */
[----:B------:R-:W-:-:S02]  /*97b0*/  IADD3 R11, P5, R16, 0x3000, RZ ;  /* 0x00003000100b7810 */ /* 0x000fc40007fbe0ff */
[----:B------:R-:W-:Y:S02]  /*97c0*/  R2UR UR13, R147 ;  /* 0x00000000930d72ca */ /* 0x000fe400000e0000 */
[----:B------:R-:W-:Y:S02]  /*97d0*/  LOP3.LUT R10, R11, 0x180, RZ, 0xc0, !PT ;  /* 0x000001800b0a7812 */ /* 0x000fe400078ec0ff */
[----:B------:R-:W-:Y:S02]  /*97e0*/  MOV R18, 0xff800000 ;  /* 0xff80000000127802 */ /* 0x000fe40000000f00 */
[----:B------:R-:W-:Y:S01]  /*97f0*/  SHF.R.U64 R10, R10, 0x3, RZ ;  /* 0x000000030a0a7819 */ /* 0x000fe200000012ff */
[----:B---3--:R-:W-:Y:S01]  /*9800*/  FADD.FTZ R14, R3, R6 ;  /* 0x00000006030e7221 */ /* 0x008fe20000010000 */
[----:B------:R-:W-:Y:S01]  /*9810*/  LOP3.LUT R6, R7, 0x180, RZ, 0xc0, !PT ;  /* 0x0000018007067812 */ /* 0x000fe200078ec0ff */
[----:B------:R-:W-:Y:S01]  /*9820*/  UIADD3 UR34, -UR14, URZ, URZ ;  /* 0x0000003f0e227290 */ /* 0x000fe2000fffe13f */
[----:B------:R-:W-:Y:S01]  /*9830*/  IADD3 R3, P0, R16, 0x6020, RZ ;  /* 0x0000602010037810 */ /* 0x000fe20007f1e0ff */
[----:B----4-:R-:W-:Y:S01]  /*9840*/  FADD.FTZ R13, R5, R0 ;  /* 0x00000000050d7221 */ /* 0x010fe20000010000 */
[----:B------:R-:W-:-:S02]  /*9850*/  FSETP.NE.FTZ.AND P2, PT, R14, RZ, PT ;  /* 0x000000ff0e00720b */ /* 0x000fc40003f55000 */
[----:B------:R-:W-:Y:S01]  /*9860*/  MOV R0, R8 ;  /* 0x0000000800007202 */ /* 0x000fe20000000f00 */
[----:B------:R-:W-:Y:S01]  /*9870*/  IMAD.MOV.U32 R9, RZ, RZ, RZ ;  /* 0x000000ffff097224 */ /* 0x000fe200078e00ff */
[----:B------:R-:W-:Y:S02]  /*9880*/  SHF.R.U64 R6, R6, 0x3, RZ ;  /* 0x0000000306067819 */ /* 0x000fe400000012ff */
[----:B------:R-:W-:Y:S02]  /*9890*/  LOP3.LUT R4, R3, 0x180, RZ, 0xc0, !PT ;  /* 0x0000018003047812 */ /* 0x000fe400078ec0ff */
[----:B------:R-:W-:Y:S01]  /*98a0*/  LOP3.LUT R6, R6, R7, RZ, 0x3c, !PT ;  /* 0x0000000706067212 */ /* 0x000fe200078e3cff */
[--C-:B------:R-:W-:Y:S01]  /*98b0*/  IMAD.X R7, RZ, RZ, R17.reuse, P3 ;  /* 0x000000ffff077224 */ /* 0x100fe200018e0611 */
[----:B------:R-:W-:Y:S02]  /*98c0*/  FSETP.NE.FTZ.AND P4, PT, R13, RZ, PT ;  /* 0x000000ff0d00720b */ /* 0x000fe40003f95000 */
[----:B------:R-:W-:Y:S01]  /*98d0*/  SHF.R.U64 R4, R4, 0x3, RZ ;  /* 0x0000000304047819 */ /* 0x000fe200000012ff */
[----:B------:R-:W3:Y:S01]  /*98e0*/  @P2 MUFU.LG2 R8, R14 ;  /* 0x0000000e00082308 */ /* 0x000ee20000000c00 */
[----:B------:R-:W-:Y:S01]  /*98f0*/  LOP3.LUT R10, R10, R11, RZ, 0x3c, !PT ;  /* 0x0000000b0a0a7212 */ /* 0x000fe200078e3cff */
[----:B------:R-:W-:Y:S01]  /*9900*/  IMAD.X R11, RZ, RZ, R17, P5 ;  /* 0x000000ffff0b7224 */ /* 0x000fe200028e0611 */
[----:B------:R-:W-:-:S02]  /*9910*/  LOP3.LUT R4, R4, R3, RZ, 0x3c, !PT ;  /* 0x0000000304047212 */ /* 0x000fc400078e3cff */
[----:B------:R-:W-:Y:S01]  /*9920*/  MOV R3, R6 ;  /* 0x0000000600037202 */ /* 0x000fe20000000f00 */
[----:B------:R-:W-:Y:S01]  /*9930*/  @P2 FMUL.FTZ R6, R74, 0.69314718246459960938 ;  /* 0x3f3172184a062820 */ /* 0x000fe20000410000 */
[----:B------:R-:W-:Y:S01]  /*9940*/  MOV R72, R10 ;  /* 0x0000000a00487202 */ /* 0x000fe20000000f00 */
[----:B------:R-:W-:Y:S01]  /*9950*/  @P2 MUFU.RCP R12, R14 ;  /* 0x0000000e000c2308 */ /* 0x000fe20000001000 */
[----:B------:R-:W-:Y:S01]  /*9960*/  IMAD.U32 R11, RZ, RZ, UR12 ;  /* 0x0000000cff0b7e24 */ /* 0x000fe2000f8e00ff */
[----:B------:R-:W-:Y:S02]  /*9970*/  IADD3.X R5, RZ, R17, RZ, P0, !PT ;  /* 0x00000011ff057210 */ /* 0x000fe400007fe4ff */
[----:B------:R-:W-:Y:S01]  /*9980*/  LOP3.LUT P0, RZ, R146, 0x3, RZ, 0xc0, !PT ;  /* 0x0000000392ff7812 */ /* 0x000fe2000780c0ff */
[----:B------:R-:W-:Y:S01]  /*9990*/  @!P1 VIADD R11, R11, 0x31c60 ;  /* 0x00031c600b0b9836 */ /* 0x000fe20000000000 */
[----:B------:R-:W-:Y:S02]  /*99a0*/  MOV R21, R4 ;  /* 0x0000000400157202 */ /* 0x000fe40000000f00 */
[----:B------:R-:W4:Y:S01]  /*99b0*/  @P4 MUFU.LG2 R10, R13 ;  /* 0x0000000d000a4308 */ /* 0x000f220000000c00 */
[----:B---3--:R-:W-:Y:S01]  /*99c0*/  @P2 FMUL.FTZ R7, R8, 0.69314718246459960938 ;  /* 0x3f31721808072820 */ /* 0x008fe20000410000 */
[----:B------:R-:W-:-:S03]  /*99d0*/  @!P1 PRMT R11, RZ, 0x654, R11 ;  /* 0x00000654ff0b9816 */ /* 0x000fc6000000000b */
[----:B------:R-:W-:Y:S02]  /*99e0*/  @P2 FFMA.FTZ R20, R6, R75, R7 ;  /* 0x0000004b06142223 */ /* 0x000fe40000010007 */
[----:B------:R-:W3:Y:S01]  /*99f0*/  LDC.64 R6, c[0x0][0xb78] ;  /* 0x0002de00ff067b82 */ /* 0x000ee20000000a00 */
[----:B------:R5:W1:Y:S02]  /*9a00*/  @P4 MUFU.RCP R9, R13 ;  /* 0x0000000d00094308 */ /* 0x000a640000001000 */
[----:B-----5:R-:W-:Y:S01]  /*9a10*/  @P4 FMUL.FTZ R13, R74, 0.69314718246459960938 ;  /* 0x3f3172184a0d4820 */ /* 0x020fe20000410000 */
[----:B----4-:R-:W-:-:S04]  /*9a20*/  @P4 FMUL.FTZ R10, R10, 0.69314718246459960938 ;  /* 0x3f3172180a0a4820 */ /* 0x010fc80000410000 */
[----:B------:R-:W-:Y:S01]  /*9a30*/  @P4 FFMA.FTZ R18, R13, R73, R10 ;  /* 0x000000490d124223 */ /* 0x000fe2000001000a */
[----:B------:R-:W-:Y:S02]  /*9a40*/  WARPGROUP.DEPBAR.LE gsb0, 0x0 ;  /* 0x00008000000079c5 */ /* 0x000fe40000010000 */
[----:B------:R-:W-:-:S06]  /*9a50*/  WARPGROUP.ARRIVE ;  /* 0x00000000000079c5 */ /* 0x000fcc0000000000 */
[----:B------:R-:W-:Y:S01]  /*9a60*/  HGMMA.64x96x16.F32.BF16 R24, gdesc[UR8].tnspB, R24, gsb0 ;  /* 0x41600000081879f0 */ /* 0x000fe20008001818 */
[----:B------:R-:W-:Y:S02]  /*9a70*/  UIADD3 UR8, UR4, 0x300, URZ ;  /* 0x0000030004087890 */ /* 0x000fe4000fffe03f */
[----:B------:R-:W-:Y:S01]  /*9a80*/  UIADD3 UR10, UR6, 0x80, URZ ;  /* 0x00000080060a7890 */ /* 0x000fe2000fffe03f */
[----:B------:R-:W-:Y:S01]  /*9a90*/  UMOV UR9, 0xc0000010 ;  /* 0xc000001000097882 */ /* 0x000fe20000000000 */
[----:B------:R-:W-:Y:S01]  /*9aa0*/  UMOV UR11, 0x80000020 ;  /* 0x80000020000b7882 */ /* 0x000fe20000000000 */
        /* <DEDUP_REMOVED lines=35> */
[----:B------:R-:W-:Y:S02]  /*9ce0*/  UIADD3 UR4, UR4, 0xc00, URZ ;  /* 0x00000c0004047890 */ /* 0x000fe4000fffe03f */
[----:B------:R-:W-:Y:S01]  /*9cf0*/  UIADD3 UR6, UR6, 0x200, URZ ;  /* 0x0000020006067890 */ /* 0x000fe2000fffe03f */
[----:B------:R-:W-:Y:S02]  /*9d00*/  WARPGROUP.DEPBAR.LE gsb0, 0x0 ;  /* 0x00008000000079c5 */ /* 0x000fe40000010000 */
[----:B------:R-:W-:-:S06]  /*9d10*/  WARPGROUP.ARRIVE ;  /* 0x00000000000079c5 */ /* 0x000fcc0000000000 */
[----:B------:R-:W-:Y:S01]  /*9d20*/  HGMMA.64x96x16.F32.BF16 R24, gdesc[UR8].tnspB, R24, gsb0 ;  /* 0x41600000081879f0 */ /* 0x000fe20008001818 */
[----:B------:R-:W-:Y:S01]  /*9d30*/  ULDC.64 UR8, c[0x0][0xb70] ;  /* 0x0002dc0000087ab9 */ /* 0x000fe20000000a00 */
[----:B------:R-:W-:Y:S01]  /*9d40*/  R2UR UR10, R144 ;  /* 0x00000000900a72ca */ /* 0x000fe200000e0000 */
[----:B------:R-:W-:Y:S02]  /*9d50*/  WARPGROUP.DEPBAR.LE gsb0, 0x0 ;  /* 0x00008000000079c5 */ /* 0x000fe40000010000 */
[----:B------:R-:W-:-:S06]  /*9d60*/  WARPGROUP.ARRIVE ;  /* 0x00000000000079c5 */ /* 0x000fcc0000000000 */
[----:B------:R-:W-:Y:S01]  /*9d70*/  HGMMA.64x96x16.F32.BF16 R24, gdesc[UR4].tnspB, R24, gsb0 ;  /* 0x41600000041879f0 */ /* 0x000fe20008001818 */
[----:B------:R-:W-:Y:S01]  /*9d80*/  ULDC UR4, c[0x0][0xdb4] ;  /* 0x00036d0000047ab9 */ /* 0x000fe20000000800 */
[----:B------:R-:W-:Y:S01]  /*9d90*/  ULDC UR5, c[0x0][0xda8] ;  /* 0x00036a0000057ab9 */ /* 0x000fe20000000800 */
[----:B------:R-:W-:Y:S02]  /*9da0*/  UIMAD UR35, UR4, UR35, UR14 ;  /* 0x00000023042372a4 */ /* 0x000fe4000f8e020e */
[----:B------:R-:W-:Y:S02]  /*9db0*/  UIMAD UR34, UR5, UR34, UR13 ;  /* 0x00000022052272a4 */ /* 0x000fe4000f8e020d */
[----:B------:R-:W-:Y:S02]  /*9dc0*/  USHF.R.S32.HI UR4, URZ, 0x1f, UR35 ;  /* 0x0000001f3f047899 */ /* 0x000fe40008011423 */
[----:B------:R-:W-:Y:S02]  /*9dd0*/  UIMAD UR34, UR34, 0xc0, URZ ;  /* 0x000000c0222278a4 */ /* 0x000fe4000f8e023f */
[----:B------:R-:W-:-:S02]  /*9de0*/  UIMAD UR6, UR4, UR8, URZ ;  /* 0x00000008040672a4 */ /* 0x000fc4000f8e023f */
[----:B------:R-:W-:Y:S02]  /*9df0*/  UIMAD.WIDE.U32 UR4, UR35, UR8, URZ ;  /* 0x00000008230472a5 */ /* 0x000fe4000f8e003f */
[----:B------:R-:W-:Y:S01]  /*9e00*/  UIMAD UR6, UR35, UR9, UR6 ;  /* 0x00000009230672a4 */ /* 0x000fe2000f8e0206 */
[----:B------:R-:W-:Y:S01]  /*9e10*/  VIADD R77, R151, UR34 ;  /* 0x00000022974d7c36 */ /* 0x000fe20008000000 */
[----:B------:R-:W-:Y:S01]  /*9e20*/  ULDC UR7, c[0x0][0xa88] ;  /* 0x0002a20000077ab9 */ /* 0x000fe20000000800 */
        /* <DEDUP_REMOVED lines=24> */
[-C--:B----4-:R-:W-:Y:S01]  /*9fb0*/  FMUL.FTZ R11, R24, R12.reuse ;  /* 0x0000000c180b7220 */ /* 0x090fe20000410000 */
[-C--:B------:R-:W-:Y:S01]  /*9fc0*/  FMUL.FTZ R48, R53, R12.reuse ;  /* 0x0000000c35307220 */ /* 0x080fe20000410000 */
[-C--:B------:R-:W-:Y:S01]  /*9fd0*/  FMUL.FTZ R49, R52, R12.reuse ;  /* 0x0000000c34317220 */ /* 0x080fe20000410000 */
[----:B------:R-:W-:Y:S01]  /*9fe0*/  FMUL.FTZ R27, R30, R9 ;  /* 0x000000091e1b7220 */ /* 0x000fe20000410000 */
[-C--:B------:R-:W-:Y:S01]  /*9ff0*/  FMUL.FTZ R52, R57, R12.reuse ;  /* 0x0000000c39347220 */ /* 0x080fe20000410000 */
[----:B------:R-:W-:Y:S01]  /*a000*/  FMUL.FTZ R53, R56, R12 ;  /* 0x0000000c38357220 */ /* 0x000fe20000410000 */
[----:B---3--:R-:W-:-:S02]  /*a010*/  IMAD R24, R6, UR4, RZ ;  /* 0x0000000406187c24 */ /* 0x008fc4000f8e02ff */
        /* <DEDUP_REMOVED lines=13> */
[----:B------:R-:W-:-:S02]  /*a0f0*/  IMAD R54, R7, UR36, R24 ;  /* 0x0000002407367c24 */ /* 0x000fc4000f8e0218 */
[-C--:B------:R-:W-:Y:S01]  /*a100*/  FMUL.FTZ R26, R35, R9.reuse ;  /* 0x00000009231a7220 */ /* 0x080fe20000410000 */
[----:B------:R-:W-:Y:S01]  /*a110*/  FMUL.FTZ R31, R34, R9 ;  /* 0x00000009221f7220 */ /* 0x000fe20000410000 */
[----:B------:R-:W-:-:S04]  /*a120*/  IMAD.WIDE.U32 R24, R6, UR36, R4 ;  /* 0x0000002406187c25 */ /* 0x000fc8000f8e0004 */
        /* <DEDUP_REMOVED lines=8> */
[----:B------:R-:W-:Y:S01]  /*a1b0*/  FMUL.FTZ R55, R58, R9 ;  /* 0x000000093a377220 */ /* 0x000fe20000410000 */
[----:B------:R-:W-:Y:S01]  /*a1c0*/  F2FP.BF16.F32.PACK_AB R7, R12, R27 ;  /* 0x0000001b0c07723e */ /* 0x000fe200000010ff */
[----:B------:R-:W-:Y:S01]  /*a1d0*/  FMUL.FTZ R58, R63, R9 ;  /* 0x000000093f3a7220 */ /* 0x000fe20000410000 */
[----:B------:R-:W-:Y:S01]  /*a1e0*/  F2FP.BF16.F32.PACK_AB R8, R28, R29 ;  /* 0x0000001d1c08723e */ /* 0x000fe200000010ff */
[-C--:B------:R-:W-:Y:S01]  /*a1f0*/  FMUL.FTZ R59, R62, R9.reuse ;  /* 0x000000093e3b7220 */ /* 0x080fe20000410000 */
[----:B------:R-:W-:Y:S01]  /*a200*/  SHF.R.S32.HI R27, RZ, 0x1f, R77 ;  /* 0x0000001fff1b7819 */ /* 0x000fe2000001144d */
[-C--:B------:R-:W-:Y:S01]  /*a210*/  FMUL.FTZ R62, R67, R9.reuse ;  /* 0x00000009433e7220 */ /* 0x080fe20000410000 */
[----:B------:R-:W-:Y:S01]  /*a220*/  IADD3 R28, P1, R77, R24, RZ ;  /* 0x000000184d1c7210 */ /* 0x000fe20007f3e0ff */
[-C--:B------:R-:W-:Y:S01]  /*a230*/  FMUL.FTZ R63, R66, R9.reuse ;  /* 0x00000009423f7220 */ /* 0x080fe20000410000 */
[-C--:B------:R-:W-:Y:S01]  /*a240*/  FMUL.FTZ R66, R71, R9.reuse ;  /* 0x0000000947427220 */ /* 0x080fe20000410000 */
[----:B------:R-:W-:Y:S01]  /*a250*/  FMUL.FTZ R67, R70, R9 ;  /* 0x0000000946437220 */ /* 0x000fe20000410000 */
[----:B------:R-:W-:Y:S01]  /*a260*/  F2FP.BF16.F32.PACK_AB R5, R10, R13 ;  /* 0x0000000d0a05723e */ /* 0x000fe200000010ff */
[----:B------:R-:W-:Y:S01]  /*a270*/  ULDC.64 UR4, c[0x0][0xb40] ;  /* 0x0002d00000047ab9 */ /* 0x000fe20000000a00 */
[----:B------:R-:W-:Y:S01]  /*a280*/  F2FP.BF16.F32.PACK_AB R6, R14, R15 ;  /* 0x0000000f0e06723e */ /* 0x000fe200000010ff */
[----:B------:R-:W-:Y:S01]  /*a290*/  BAR.SYNC.DEFER_BLOCKING 0x1, 0x180 ;  /* 0x0046000000007b1d */ /* 0x000fe20000010000 */
[----:B------:R-:W-:-:S02]  /*a2a0*/  F2FP.BF16.F32.PACK_AB R9, R26, R31 ;  /* 0x0000001f1a09723e */ /* 0x000fc400000010ff */
[----:B------:R-:W-:Y:S02]  /*a2b0*/  F2FP.BF16.F32.PACK_AB R10, R32, R33 ;  /* 0x00000021200a723e */ /* 0x000fe400000010ff */
[----:B------:R-:W-:Y:S02]  /*a2c0*/  F2FP.BF16.F32.PACK_AB R11, R30, R35 ;  /* 0x000000231e0b723e */ /* 0x000fe400000010ff */
[----:B------:R-:W-:Y:S02]  /*a2d0*/  F2FP.BF16.F32.PACK_AB R12, R36, R37 ;  /* 0x00000025240c723e */ /* 0x000fe400000010ff */
[----:B------:R-:W-:Y:S02]  /*a2e0*/  F2FP.BF16.F32.PACK_AB R13, R34, R39 ;  /* 0x00000027220d723e */ /* 0x000fe400000010ff */
[----:B------:R-:W-:Y:S02]  /*a2f0*/  F2FP.BF16.F32.PACK_AB R14, R40, R41 ;  /* 0x00000029280e723e */ /* 0x000fe400000010ff */
[----:B------:R-:W-:-:S02]  /*a300*/  F2FP.BF16.F32.PACK_AB R15, R38, R43 ;  /* 0x0000002b260f723e */ /* 0x000fc400000010ff */
[----:B------:R-:W-:Y:S02]  /*a310*/  IADD3.X R29, R27, R25, R54, P1, !PT ;  /* 0x000000191b1d7210 */ /* 0x000fe40000ffe436 */
        /* <DEDUP_REMOVED lines=8> */
[----:B------:R-:W-:Y:S02]  /*a3a0*/  F2FP.BF16.F32.PACK_AB R60, R60, R61 ;  /* 0x0000003d3c3c723e */ /* 0x000fe400000010ff */
[----:B------:R-:W-:Y:S01]  /*a3b0*/  F2FP.BF16.F32.PACK_AB R54, R56, R57 ;  /* 0x000000393836723e */ /* 0x000fe200000010ff */
[----:B------:R-:W-:Y:S01]  /*a3c0*/  STSM.16.M88.4 [R72], R12 ;  /* 0x0000000c48007844 */ /* 0x000fe20000000200 */
[----:B------:R-:W-:Y:S02]  /*a3d0*/  F2FP.BF16.F32.PACK_AB R55, R58, R59 ;  /* 0x0000003b3a37723e */ /* 0x000fe400000010ff */
[----:B------:R-:W-:Y:S01]  /*a3e0*/  F2FP.BF16.F32.PACK_AB R61, R62, R63 ;  /* 0x0000003f3e3d723e */ /* 0x000fe200000010ff */
[----:B------:R-:W-:Y:S01]  /*a3f0*/  STSM.16.M88.4 [R0], R24 ;  /* 0x0000001800007844 */ /* 0x000fe20000000200 */
[----:B------:R-:W-:-:S02]  /*a400*/  F2FP.BF16.F32.PACK_AB R62, R64, R65 ;  /* 0x00000041403e723e */ /* 0x000fc400000010ff */
[----:B------:R-:W-:Y:S01]  /*a410*/  F2FP.BF16.F32.PACK_AB R63, R66, R67 ;  /* 0x00000043423f723e */ /* 0x000fe200000010ff */
[----:B------:R-:W-:Y:S01]  /*a420*/  STSM.16.M88.4 [R3], R52 ;  /* 0x0000003403007844 */ /* 0x000fe20000000200 */
[C---:B-1----:R-:W-:Y:S01]  /*a430*/  LEA R4, P1, R28.reuse, UR4, 0x2 ;  /* 0x000000041c047c11 */ /* 0x042fe2000f8210ff */
[----:B------:R-:W-:Y:S02]  /*a440*/  ULDC UR4, c[0x0][0xc] ;  /* 0x0000030000047ab9 */ /* 0x000fe40000000800 */
[----:B------:R-:W-:Y:S01]  /*a450*/  STSM.16.M88.4 [R21], R60 ;  /* 0x0000003c15007844 */ /* 0x000fe20000000200 */
[----:B------:R-:W-:Y:S01]  /*a460*/  LEA.HI.X R5, R28, UR5, R29, 0x2, P1 ;  /* 0x000000051c057c11 */ /* 0x000fe200088f141d */
[----:B------:R-:W-:Y:S01]  /*a470*/  UIADD3 UR10, UR4, UR10, URZ ;  /* 0x0000000a040a7290 */ /* 0x000fe2000fffe03f */
[----:B------:R-:W-:Y:S01]  /*a480*/  @!PT LDS RZ, [RZ] ;  /* 0x00000000fffff984 */ /* 0x000fe20000000800 */
[----:B------:R-:W-:Y:S01]  /*a490*/  @!PT LDS RZ, [RZ] ;  /* 0x00000000fffff984 */ /* 0x000fe20000000800 */
[----:B------:R-:W-:Y:S01]  /*a4a0*/  @!PT LDS RZ, [RZ] ;  /* 0x00000000fffff984 */ /* 0x000fe20000000800 */
[----:B------:R-:W-:Y:S01]  /*a4b0*/  @!PT LDS RZ, [RZ] ;  /* 0x00000000fffff984 */ /* 0x000fe20000000800 */
[----:B------:R1:W-:Y:S06]  /*a4c0*/  MEMBAR.ALL.CTA ;  /* 0x0000000000007992 */ /* 0x0003ec0000008000 */
[----:B-1----:R-:W1:Y:S04]  /*a4d0*/  FENCE.VIEW.ASYNC.S ;  /* 0x00000000000073c6 */ /* 0x002e680000000000 */
[----:B-1----:R-:W1:Y:S01]  /*a4e0*/  SHFL.IDX PT, R6, R150, RZ, 0x1f ;  /* 0x00001fff96067589 */ /* 0x002e6200000e0000 */
        /* <DEDUP_REMOVED lines=32> */
.L_x_8281:
[----:B------:R-:W-:Y:S05]  /*a6f0*/  BSYNC B0 ;  /* 0x0000000000007941 */ /* 0x000fea0003800000 */
.L_x_8280:
[----:B------:R-:W1:Y:S01]  /*a700*/  LDC R0, c[0x0][0xda4] ;  /* 0x00036900ff007b82 */ /* 0x000e620000000800 */
[----:B------:R-:W-:Y:S01]  /*a710*/  R2UR UR5, R144 ;  /* 0x00000000900572ca */ /* 0x000fe200000e0000 */
[----:B------:R-:W-:Y:S01]  /*a720*/  UIADD3 UR38, UR38, 0x1, URZ ;  /* 0x0000000126267890 */ /* 0x000fe2000fffe03f */
[----:B------:R-:W-:-:S03]  /*a730*/  IADD3 R145, R145, 0x1, RZ ;  /* 0x0000000191917810 */ /* 0x000fc60007ffe0ff */
[----:B------:R-:W-:-:S04]  /*a740*/  UISETP.NE.AND UP0, UPT, UR38, 0x2, UPT ;  /* 0x000000022600788c */ /* 0x000fc8000bf05270 */
[----:B------:R-:W-:Y:S02]  /*a750*/  USEL UR4, URZ, 0x1, UP0 ;  /* 0x000000013f047887 */ /* 0x000fe40008000000 */
[----:B------:R-:W-:Y:S02]  /*a760*/  USEL UR38, UR38, URZ, UP0 ;  /* 0x0000003f26267287 */ /* 0x000fe40008000000 */
[----:B------:R-:W-:Y:S01]  /*a770*/  ULOP3.LUT UR60, UR60, UR4, URZ, 0x3c, !UPT ;  /* 0x000000043c3c7292 */ /* 0x000fe2000f8e3c3f */
[----:B-1----:R-:W-:-:S13]  /*a780*/  ISETP.LE.AND P0, PT, R0, UR5, PT ;  /* 0x0000000500007c0c */ /* 0x002fda000bf03270 */
[----:B------:R-:W-:Y:S05]  /*a790*/  @!P0 BRA `(.L_x_8282) ;  /* 0xffffff6400b88947 */ /* 0x000fea000383ffff */
[----:B------:R-:W-:Y:S05]  /*a7a0*/  EXIT ;  /* 0x000000000000794d */ /* 0x000fea0003800000 */
.L_x_8258:
[----:B------:R-:W-:-:S08]  /*a7b0*/  NOP ;  /* 0x0000000000007918 */ /* 0x000fd00000000000 */
[----:B---3--:R-:W1:-:S00]  /*a7c0*/  USETMAXREG.DEALLOC.CTAPOOL 0x20 ;  /* 0x00000020000079c8 */ /* 0x008e4000080e0500 */
[----:B-1----:R-:W-:-:S06]  /*a7d0*/  LOP3.LUT R0, R0, 0x3, RZ, 0xc0, !PT ;  /* 0x0000000300007812 */ /* 0x002fcc00078ec0ff */
[----:B------:R-:W1:Y:S02]  /*a7e0*/  SHFL.IDX PT, R0, R0, RZ, 0x1f ;  /* 0x00001fff00007589 */ /* 0x000e6400000e0000 */
[----:B-1----:R-:W-:-:S13]  /*a7f0*/  ISETP.NE.AND P0, PT, R0, RZ, PT ;  /* 0x000000ff0000720c */ /* 0x002fda0003f05270 */
[----:B------:R-:W-:Y:S05]  /*a800*/  @P0 EXIT ;  /* 0x000000000000094d */ /* 0x000fea0003800000 */
[----:B------:R-:W1:Y:S01]  /*a810*/  S2UR UR4, SR_CTAID.X ;  /* 0x00000000000479c3 */ /* 0x000e620000002500 */
[----:B------:R-:W-:Y:S02]  /*a820*/  IMAD.MOV.U32 R16, RZ, RZ, RZ ;  /* 0x000000ffff107224 */ /* 0x000fe400078e00ff */
[----:B------:R-:W-:Y:S02]  /*a830*/  IMAD.MOV.U32 R29, RZ, RZ, 0x1 ;  /* 0x00000001ff1d7424 */ /* 0x000fe400078e00ff */
[----:B------:R-:W-:-:S03]  /*a840*/  IMAD.MOV.U32 R17, RZ, RZ, 0x1 ;  /* 0x00000001ff117424 */ /* 0x000fc600078e00ff */
[----:B------:R-:W1:Y:S02]  /*a850*/  LDC R0, c[0x0][0xda4] ;  /* 0x00036900ff007b82 */ /* 0x000e640000000800 */
[----:B-1----:R-:W-:-:S13]  /*a860*/  ISETP.LE.AND P0, PT, R0, UR4, PT ;  /* 0x0000000400007c0c */ /* 0x002fda000bf03270 */
[----:B------:R-:W-:Y:S05]  /*a870*/  @P0 BRA `(.L_x_8283) ;  /* 0x0000002800640947 */ /* 0x000fea0003800000 */
[----:B------:R-:W1:Y:S01]  /*a880*/  S2R R2, SR_TID.X ;  /* 0x0000000000027919 */ /* 0x000e620000002100 */
[----:B------:R-:W-:Y:S01]  /*a890*/  MOV R26, UR4 ;  /* 0x00000004001a7c02 */ /* 0x000fe20008000f00 */
[----:B------:R-:W-:Y:S01]  /*a8a0*/  IMAD.MOV.U32 R16, RZ, RZ, RZ ;  /* 0x000000ffff107224 */ /* 0x000fe200078e00ff */
[----:B------:R-:W-:Y:S01]  /*a8b0*/  ULDC.64 UR36, c[0x0][0x198] ;  /* 0x0000660000247ab9 */ /* 0x000fe20000000a00 */
[----:B------:R-:W-:Y:S01]  /*a8c0*/  IMAD.MOV.U32 R17, RZ, RZ, 0x1 ;  /* 0x00000001ff117424 */ /* 0x000fe200078e00ff */
[----:B------:R-:W-:Y:S01]  /*a8d0*/  ULDC UR38, c[0x0][0xc] ;  /* 0x0000030000267ab9 */ /* 0x000fe20000000800 */
[----:B------:R-:W-:Y:S01]  /*a8e0*/  IMAD.MOV.U32 R29, RZ, RZ, RZ ;  /* 0x000000ffff1d7224 */ /* 0x000fe200078e00ff */
[----:B-1----:R-:W-:-:S07]  /*a8f0*/  LOP3.LUT R27, R2, 0x1f, RZ, 0xc0, !PT ;  /* 0x0000001f021b7812 */ /* 0x002fce00078ec0ff */
.L_x_8327:
[----:B-1----:R-:W1:Y:S01]  /*a900*/  LDC R0, c[0x0][0xda8] ;  /* 0x00036a00ff007b82 */ /* 0x002e620000000800 */
[----:B--2---:R-:W2:Y:S01]  /*a910*/  S2R R6, SR_CgaCtaId ;  /* 0x0000000000067919 */ /* 0x004ea20000008800 */
[----:B------:R-:W-:Y:S05]  /*a920*/  YIELD ;  /* 0x0000000000007946 */ /* 0x000fea0003800000 */
[----:B------:R-:W-:Y:S01]  /*a930*/  ULDC.64 UR4, c[0x0][0x3f8] ;  /* 0x0000fe0000047ab9 */ /* 0x000fe20000000a00 */
[----:B------:R-:W3:Y:S01]  /*a940*/  LDC R4, c[0x0][0xdb4] ;  /* 0x00036d00ff047b82 */ /* 0x000ee20000000800 */
[----:B------:R-:W-:Y:S01]  /*a950*/  MOV R25, R26 ;  /* 0x0000001a00197202 */ /* 0x000fe20000000f00 */
[----:B------:R-:W-:Y:S01]  /*a960*/  UISETP.NE.U32.AND UP0, UPT, UR4, URZ, UPT ;  /* 0x0000003f0400728c */ /* 0x000fe2000bf05070 */
[----:B------:R-:W-:-:S02]  /*a970*/  MOV R23, 0x400 ;  /* 0x0000040000177802 */ /* 0x000fc40000000f00 */
[----:B------:R-:W-:Y:S01]  /*a980*/  ULDC UR4, c[0x0][0x404] ;  /* 0x0001010000047ab9 */ /* 0x000fe20000000800 */
[----:B------:R-:W-:Y:S02]  /*a990*/  UISETP.NE.AND.EX UP0, UPT, UR5, URZ, UPT, UP0 ;  /* 0x0000003f0500728c */ /* 0x000fe4000bf05300 */
[----:B------:R-:W4:Y:S02]  /*a9a0*/  LDC R28, c[0x0][0x2e0] ;  /* 0x0000b800ff1c7b82 */ /* 0x000f240000000800 */
[----:B------:R-:W-:Y:S01]  /*a9b0*/  USEL UR4, UR4, 0x1, UP0 ;  /* 0x0000000104047887 */ /* 0x000fe20008000000 */
[----:B-1----:R-:W-:Y:S02]  /*a9c0*/  ISETP.NE.AND P0, PT, R0, 0x1, PT ;  /* 0x000000010000780c */ /* 0x002fe40003f05270 */
[----:B---3--:R-:W-:Y:S02]  /*a9d0*/  ISETP.NE.AND P1, PT, R4, 0x1, PT ;  /* 0x000000010400780c */ /* 0x008fe40003f25270 */
[----:B--2---:R-:W-:-:S09]  /*a9e0*/  LEA R23, R6, R23, 0x18 ;  /* 0x0000001706177211 */ /* 0x004fd200078ec0ff */
[----:B------:R-:W1:Y:S01]  /*a9f0*/  @P0 LDC R5, c[0x0][0xdac] ;  /* 0x00036b00ff050b82 */ /* 0x000e620000000800 */
[----:B----4-:R-:W-:-:S07]  /*aa00*/  IMAD R28, R28, UR4, RZ ;  /* 0x000000041c1c7c24 */ /* 0x010fce000f8e02ff */
[----:B------:R-:W2:Y:S08]  /*aa10*/  @P0 LDC R7, c[0x0][0xdb0] ;  /* 0x00036c00ff070b82 */ /* 0x000eb00000000800 */
[----:B------:R-:W3:Y:S01]  /*aa20*/  @P1 LDC.64 R2, c[0x0][0xdb8] ;  /* 0x00036e00ff021b82 */ /* 0x000ee20000000a00 */
[----:B-1----:R-:W-:-:S05]  /*aa30*/  @P0 IMAD.HI.U32 R0, R26, R5, RZ ;  /* 0x000000051a000227 */ /* 0x002fca00078e00ff */
[----:B--2---:R-:W-:Y:S01]  /*aa40*/  @P0 SHF.R.U32.HI R25, RZ, R7, R0 ;  /* 0x00000007ff190219 */ /* 0x004fe20000011600 */
[----:B------:R-:W-:-:S04]  /*aa50*/  VIADD R0, R28, 0x8f ;  /* 0x0000008f1c007836 */ /* 0x000fc80000000000 */
[----:B------:R-:W-:Y:S02]  /*aa60*/  IMAD.MOV.U32 R19, RZ, RZ, R25 ;  /* 0x000000ffff137224 */ /* 0x000fe400078e0019 */
[----:B------:R-:W-:-:S04]  /*aa70*/  IMAD.HI R0, R0, 0x38e38e39, RZ ;  /* 0x38e38e3900007827 */ /* 0x000fc800078e02ff */
[----:B---3--:R-:W-:-:S05]  /*aa80*/  @P1 IMAD.HI.U32 R2, R25, R2, RZ ;  /* 0x0000000219021227 */ /* 0x008fca00078e00ff */
[----:B------:R-:W-:Y:S01]  /*aa90*/  @P1 SHF.R.U32.HI R19, RZ, R3, R2 ;  /* 0x00000003ff131219 */ /* 0x000fe20000011602 */
[----:B------:R-:W-:Y:S01]  /*aaa0*/  VIADD R2, R23, 0x16a00 ;  /* 0x00016a0017027836 */ /* 0x000fe20000000000 */
[----:B------:R-:W-:Y:S02]  /*aab0*/  SHF.R.U32.HI R3, RZ, 0x1f, R0 ;  /* 0x0000001fff037819 */ /* 0x000fe40000011600 */
[----:B------:R-:W-:Y:S02]  /*aac0*/  IADD3 R22, -R19, RZ, RZ ;  /* 0x000000ff13167210 */ /* 0x000fe40007ffe1ff */
[----:B------:R-:W-:Y:S02]  /*aad0*/  LOP3.LUT P0, RZ, R2, 0x1bf, RZ, 0xc0, !PT ;  /* 0x000001bf02ff7812 */ /* 0x000fe4000780c0ff */
[----:B------:R-:W-:Y:S01]  /*aae0*/  LEA.HI.SX32 R24, R0, R3, 0x1b ;  /* 0x0000000300187211 */ /* 0x000fe200078fdaff */
[----:B------:R-:W-:-:S10]  /*aaf0*/  IMAD R22, R4, R22, R25 ;  /* 0x0000001604167224 */ /* 0x000fd400078e0219 */
[----:B------:R-:W-:Y:S05]  /*ab00*/  @!P0 BRA `(.L_x_8284) ;  /* 0x0000000000408947 */ /* 0x000fea0003800000 */
        /* <DEDUP_REMOVED lines=16> */
.L_x_8284:
        /* <DEDUP_REMOVED lines=19> */
.L_x_8286:
        /* <DEDUP_REMOVED lines=16> */
.L_x_8285:
[----:B------:R-:W-:Y:S01]  /*ae40*/  ULDC.64 UR4, c[0x0][0x9f8] ;  /* 0x00027e0000047ab9 */ /* 0x000fe20000000a00 */
[----:B------:R-:W1:Y:S01]  /*ae50*/  LDC R0, c[0x0][0x428] ;  /* 0x00010a00ff007b82 */ /* 0x000e620000000800 */
[----:B------:R-:W-:Y:S01]  /*ae60*/  ISETP.NE.U32.AND P0, PT, RZ, UR4, PT ;  /* 0x00000004ff007c0c */ /* 0x000fe2000bf05070 */
[----:B------:R-:W-:Y:S01]  /*ae70*/  IMAD.MOV.U32 R6, RZ, RZ, R19 ;  /* 0x000000ffff067224 */ /* 0x000fe200078e0013 */
[----:B------:R-:W-:Y:S01]  /*ae80*/  ULDC.64 UR6, c[0x0][0x208] ;  /* 0x0000820000067ab9 */ /* 0x000fe20000000a00 */
[----:B------:R-:W-:Y:S01]  /*ae90*/  ISETP.NE.AND P1, PT, R27, RZ, PT ;  /* 0x000000ff1b00720c */ /* 0x000fe20003f25270 */
[----:B------:R-:W-:Y:S01]  /*aea0*/  IMAD.MOV R9, RZ, RZ, -R25 ;  /* 0x000000ffff097224 */ /* 0x000fe200078e0a19 */
[----:B------:R-:W-:Y:S01]  /*aeb0*/  ISETP.NE.AND.EX P0, PT, RZ, UR5, PT, P0 ;  /* 0x00000005ff007c0c */ /* 0x000fe2000bf05300 */
[----:B------:R-:W-:-:S12]  /*aec0*/  ULDC UR4, c[0x0][0xda8] ;  /* 0x00036a0000047ab9 */ /* 0x000fd80000000800 */
[----:B------:R-:W2:Y:S02]  /*aed0*/  @P0 LDC.64 R2, c[0x0][0x9f8] ;  /* 0x00027e00ff020b82 */ /* 0x000ea40000000a00 */
[----:B--2---:R-:W-:-:S05]  /*aee0*/  @P0 IMAD.WIDE R2, R19, 0x4, R2 ;  /* 0x0000000413020825 */ /* 0x004fca00078e0202 */
[----:B------:R2:W5:Y:S01]  /*aef0*/  @P0 LDG.E R6, desc[UR6][R2.64] ;  /* 0x0000000602060981 */ /* 0x000562000c1e1900 */
[----:B-1----:R-:W-:Y:S01]  /*af00*/  ISETP.NE.AND P0, PT, R0, 0x1, PT ;  /* 0x000000010000780c */ /* 0x002fe20003f05270 */
[----:B------:R-:W-:Y:S01]  /*af10*/  VOTEU.ALL UP1, P1 ;  /* 0x00000000003f7886 */ /* 0x000fe20000820000 */
[----:B------:R-:W-:Y:S01]  /*af20*/  IMAD R9, R9, UR4, R26 ;  /* 0x0000000409097c24 */ /* 0x000fe2000f8e021a */
[----:B------:R-:W-:Y:S02]  /*af30*/  MOV R0, R22 ;  /* 0x0000001600007202 */ /* 0x000fe40000000f00 */
[----:B------:R-:W-:Y:S01]  /*af40*/  PLOP3.LUT P2, PT, P1, PT, PT, 0x8, 0x0 ;  /* 0x000000000000781c */ /* 0x000fe20000f4e170 */
[----:B------:R-:W-:Y:S01]  /*af50*/  @!UP1 UIADD3 UR8, UP0, UR36, 0x270, URZ ;  /* 0x0000027024089890 */ /* 0x000fe2000ff1e03f */
[----:B------:R-:W-:-:S03]  /*af60*/  IMAD R9, R9, 0xc0, RZ ;  /* 0x000000c009097824 */ /* 0x000fc600078e02ff */
[----:B------:R-:W-:-:S03]  /*af70*/  @!UP1 UIADD3.X UR9, URZ, UR37, URZ, UP0, !UPT ;  /* 0x000000253f099290 */ /* 0x000fc600087fe43f */
[----:B------:R-:W1:Y:S01]  /*af80*/  @P0 LDC R5, c[0x0][0x42c] ;  /* 0x00010b00ff050b82 */ /* 0x000e620000000800 */
[----:B------:R-:W-:-:S07]  /*af90*/  VOTEU.ALL UP0, P1 ;  /* 0x00000000003f7886 */ /* 0x000fce0000800000 */
[----:B------:R-:W3:Y:S01]  /*afa0*/  @P0 LDC R7, c[0x0][0x430] ;  /* 0x00010c00ff070b82 */ /* 0x000ee20000000800 */
[----:B-1----:R-:W-:-:S05]  /*afb0*/  @P0 IMAD.HI.U32 R4, R22, R5, RZ ;  /* 0x0000000516040227 */ /* 0x002fca00078e00ff */
[----:B--23--:R-:W-:-:S07]  /*afc0*/  @P0 SHF.R.U32.HI R0, RZ, R7, R4 ;  /* 0x00000007ff000219 */ /* 0x00cfce0000011604 */
.L_x_8287:
        /* <DEDUP_REMOVED lines=13> */
.L_x_8288:
        /* <DEDUP_REMOVED lines=12> */
.L_x_8289:
        /* <DEDUP_REMOVED lines=15> */
.L_x_8343:
[----:B------:R-:W-:Y:S01]  /*b250*/  UMOV UR4, 0xffffffff ;  /* 0xffffffff00047882 */ /* 0x000fe20000000000 */
[----:B------:R-:W-:Y:S01]  /*b260*/  SHF.R.S32.HI R8, RZ, 0x1f, R6 ;  /* 0x0000001fff087819 */ /* 0x000fe20000011406 */
[----:B------:R-:W-:Y:S01]  /*b270*/  VIADD R10, R24, 0xffffffff ;  /* 0xffffffff180a7836 */ /* 0x000fe20000000000 */
[----:B------:R-:W-:Y:S06]  /*b280*/  BRA.DIV UR4, `(.L_x_8291) ;  /* 0x00000026045c7947 */ /* 0x000fec000b800000 */
[----:B------:R-:W-:-:S13]  /*b290*/  ELECT P6, URZ, PT ;  /* 0x00000000003f782f */ /* 0x000fda00038c0000 */
.L_x_8346:
[----:B------:R-:W-:Y:S05]  /*b2a0*/  @!P6 BRA `(.L_x_8292) ;  /* 0x0000000000f8e947 */ /* 0x000fea0003800000 */
[----:B------:R-:W-:Y:S01]  /*b2b0*/  MOV R18, R10 ;  /* 0x0000000a00127202 */ /* 0x000fe20000000f00 */
[----:B------:R-:W-:Y:S01]  /*b2c0*/  IMAD.MOV.U32 R7, RZ, RZ, R6 ;  /* 0x000000ffff077224 */ /* 0x000fe200078e0006 */
        /* <DEDUP_REMOVED lines=18> */
[----:B------:R-:W-:-:S04]  /*b3f0*/  IMAD.MOV R5, RZ, RZ, -R11 ;  /* 0x000000ffff057224 */ /* 0x000fc800078e0a0b */
[----:B------:R-:W-:-:S07]  /*b400*/  IMAD R18, R18, R5, R10 ;  /* 0x0000000512127224 */ /* 0x000fce00078e020a */
.L_x_8293:
[----:B------:R-:W2:Y:S01]  /*b410*/  S2R R4, SR_TID.X ;  /* 0x0000000000047919 */ /* 0x000ea20000002100 */
[----:B------:R-:W-:Y:S02]  /*b420*/  LEA R5, R16, R23, 0x3 ;  /* 0x0000001710057211 */ /* 0x000fe400078e18ff */
[----:B--2---:R-:W-:Y:S02]  /*b430*/  LOP3.LUT R11, R4, 0x7f, RZ, 0xc0, !PT ;  /* 0x0000007f040b7812 */ /* 0x004fe400078ec0ff */
[----:B------:R-:W-:Y:S02]  /*b440*/  SHF.L.U32 R4, R17, 0x1f, RZ ;  /* 0x0000001f11047819 */ /* 0x000fe400000006ff */
[----:B------:R-:W-:Y:S02]  /*b450*/  ISETP.NE.AND P2, PT, R11, RZ, PT ;  /* 0x000000ff0b00720c */ /* 0x000fe40003f45270 */
[----:B------:R-:W2:Y:S02]  /*b460*/  SYNCS.PHASECHK.TRANS64.TRYWAIT P1, [R5+URZ+0x31c40], R4 ;  /* 0x031c4004050075a7 */ /* 0x000ea4000802017f */
[----:B--2---:R-:W-:Y:S09]  /*b470*/  @!P1 BRA `(.L_x_8294) ;  /* 0x0000002400009947 */ /* 0x004ff20003800000 */
.L_x_8347:
[----:B------:R-:W-:Y:S05]  /*b480*/  @P2 BRA `(.L_x_8295) ;  /* 0x0000000000142947 */ /* 0x000fea0003800000 */
[----:B------:R-:W-:Y:S01]  /*b490*/  ISETP.NE.AND P1, PT, R27, RZ, PT ;  /* 0x000000ff1b00720c */ /* 0x000fe20003f25270 */
[----:B--2---:R-:W-:-:S04]  /*b4a0*/  IMAD.MOV.U32 R4, RZ, RZ, 0x6c00 ;  /* 0x00006c00ff047424 */ /* 0x004fc800078e00ff */
[----:B------:R3:W-:Y:S08]  /*b4b0*/  SYNCS.ARRIVE.TRANS64 RZ, [R5+URZ+0x31c30], R4 ;  /* 0x031c300405ff79a7 */ /* 0x0007f0000800003f */
[----:B------:R-:W-:Y:S05]  /*b4c0*/  @!P1 BRA `(.L_x_8295) ;  /* 0x0000000000049947 */ /* 0x000fea0003800000 */
[----:B------:R-:W-:Y:S01]  /*b4d0*/  BPT.TRAP 0x1 ;  /* 0x000000040000795c */ /* 0x000fe20000300000 */
.L_x_8295:
[----:B--23--:R-:W-:Y:S01]  /*b4e0*/  IMAD R4, R16, 0x6c00, R23 ;  /* 0x00006c0010047824 */ /* 0x00cfe200078e0217 */
        /* <DEDUP_REMOVED lines=26> */
.L_x_8292:
[----:B------:R-:W-:Y:S05]  /*b690*/  WARPSYNC.ALL ;  /* 0x0000000000007948 */ /* 0x000fea0003800000 */
[----:B------:R-:W-:Y:S01]  /*b6a0*/  BAR.SYNC.DEFER_BLOCKING 0x8, 0x1a0 ;  /* 0x0206800000007b1d */ /* 0x000fe20000010000 */
[----:B------:R-:W-:Y:S02]  /*b6b0*/  R2UR UR24, R23 ;  /* 0x00000000171872ca */ /* 0x000fe400000e0000 */
        /* <DEDUP_REMOVED lines=12> */
[----:B------:R-:W-:Y:S01]  /*b780*/  UIADD3 UR8, UR24, 0xda00, URZ ;  /* 0x0000da0018087890 */ /* 0x000fe2000fffe03f */
[----:B------:R-:W-:Y:S01]  /*b790*/  @P1 IMAD.MOV.U32 R4, RZ, RZ, 0x9000 ;  /* 0x00009000ff041424 */ /* 0x000fe200078e00ff */
[----:B------:R-:W-:Y:S01]  /*b7a0*/  UIADD3 UR9, UR24, 0x31c00, URZ ;  /* 0x00031c0018097890 */ /* 0x000fe2000fffe03f */
[----:B------:R-:W-:Y:S01]  /*b7b0*/  @P1 R2UR UR19, R9 ;  /* 0x00000000091312ca */ /* 0x000fe200000e0000 */
[----:B------:R-:W-:Y:S01]  /*b7c0*/  UIADD3 UR16, UR24, 0x10a00, URZ ;  /* 0x00010a0018107890 */ /* 0x000fe2000fffe03f */
[----:B------:R-:W-:Y:S01]  /*b7d0*/  BSSY B0, `(.L_x_8296) ;  /* 0x0000014000007945 */ /* 0x000fe20003800000 */
[----:B------:R-:W-:Y:S01]  /*b7e0*/  UMOV UR15, 0x12f00000 ;  /* 0x12f00000000f7882 */ /* 0x000fe20000000000 */
[----:B------:R-:W-:Y:S01]  /*b7f0*/  UMOV UR18, 0x20 ;  /* 0x0000002000127882 */ /* 0x000fe20000000000 */
[----:B------:R-:W-:Y:S01]  /*b800*/  UMOV UR22, 0x0 ;  /* 0x0000000000167882 */ /* 0x000fe20000000000 */
[----:B------:R-:W-:Y:S01]  /*b810*/  UMOV UR17, UR9 ;  /* 0x0000000900117c82 */ /* 0x000fe20008000000 */
[----:B------:R2:W-:Y:S01]  /*b820*/  @P1 SYNCS.ARRIVE.TRANS64 RZ, [R23+URZ+0x31c00], R4 ;  /* 0x031c000417ff19a7 */ /* 0x0005e2000800003f */
[----:B------:R3:W-:Y:S01]  /*b830*/  UTMALDG.4D [UR8], [UR4], desc[UR6] ;  /* 0x00000608040075b4 */ /* 0x0007e20008019000 */
[----:B------:R-:W-:Y:S01]  /*b840*/  UMOV UR23, 0x12f00000 ;  /* 0x12f0000000177882 */ /* 0x000fe20000000000 */
[----:B------:R-:W-:-:S03]  /*b850*/  ISETP.GE.AND P2, PT, R28, 0x91, PT ;  /* 0x000000911c00780c */ /* 0x000fc60003f46270 */
[----:B------:R4:W-:Y:S01]  /*b860*/  UTMALDG.4D [UR16], [UR4], desc[UR14] ;  /* 0x00000e10040075b4 */ /* 0x0009e20008019000 */
[----:B--2---:R-:W-:-:S04]  /*b870*/  LOP3.LUT R4, R29, 0x1, RZ, 0xc, !PT ;  /* 0x000000011d047812 */ /* 0x004fc800078e0cff */
[----:B------:R-:W-:Y:S02]  /*b880*/  SHF.L.U32 R4, R4, 0x1f, RZ ;  /* 0x0000001f04047819 */ /* 0x000fe400000006ff */
[----:B---3--:R-:W-:Y:S01]  /*b890*/  @P1 R2UR UR13, R19 ;  /* 0x00000000130d12ca */ /* 0x008fe200000e0000 */
[----:B------:R-:W-:Y:S01]  /*b8a0*/  UIADD3 UR8, UR24, 0x13a00, URZ ;  /* 0x00013a0018087890 */ /* 0x000fe2000fffe03f */
[----:B------:R-:W-:Y:S01]  /*b8b0*/  @P1 R2UR UR12, R22 ;  /* 0x00000000160c12ca */ /* 0x000fe200000e0000 */
[----:B------:R-:W-:Y:S01]  /*b8c0*/  UMOV UR10, 0x40 ;  /* 0x00000040000a7882 */ /* 0x000fe20000000000 */
[----:B------:R-:W-:-:S13]  /*b8d0*/  @P1 R2UR UR11, R9 ;  /* 0x00000000090b12ca */ /* 0x000fda00000e0000 */
[----:B------:R4:W-:Y:S01]  /*b8e0*/  UTMALDG.4D [UR8], [UR4], desc[UR22] ;  /* 0x00001608040075b4 */ /* 0x0009e20008019000 */
[----:B------:R-:W2:Y:S02]  /*b8f0*/  SYNCS.PHASECHK.TRANS64.TRYWAIT P1, [R23+URZ+0x31c20], R4 ;  /* 0x031c2004170075a7 */ /* 0x000ea4000802017f */
[----:B--2-4-:R-:W-:Y:S05]  /*b900*/  @!P1 BRA `(.L_x_8297) ;  /* 0x0000001c00f09947 */ /* 0x014fea0003800000 */
.L_x_8348:
[----:B------:R-:W-:Y:S05]  /*b910*/  BSYNC B0 ;  /* 0x0000000000007941 */ /* 0x000fea0003800000 */
.L_x_8296:
[----:B------:R-:W-:Y:S05]  /*b920*/  @!P2 BRA `(.L_x_8298) ;  /* 0x000000140060a947 */ /* 0x000fea0003800000 */
[----:B--2---:R-:W-:Y:S01]  /*b930*/  IMAD.MOV.U32 R4, RZ, RZ, 0x1 ;  /* 0x00000001ff047424 */ /* 0x004fe200078e00ff */
[C---:B------:R-:W-:Y:S02]  /*b940*/  IADD3 R11, -R24.reuse, RZ, RZ ;  /* 0x000000ff180b7210 */ /* 0x040fe40007ffe1ff */
[----:B------:R-:W-:Y:S02]  /*b950*/  IADD3 R9, R24, -0x2, RZ ;  /* 0xfffffffe18097810 */ /* 0x000fe40007ffe0ff */
[----:B------:R-:W-:-:S05]  /*b960*/  VIADDMNMX R11, R11, R4, 0xffffffff, !PT ;  /* 0xffffffff0b0b7446 */ /* 0x000fca0007800104 */
[----:B------:R-:W-:-:S05]  /*b970*/  IMAD.IADD R4, R24, 0x1, R11 ;  /* 0x0000000118047824 */ /* 0x000fca00078e020b */
[----:B------:R-:W-:-:S04]  /*b980*/  LOP3.LUT R4, R4, 0x1, RZ, 0xc0, !PT ;  /* 0x0000000104047812 */ /* 0x000fc800078ec0ff */
[----:B------:R-:W-:-:S13]  /*b990*/  ISETP.NE.U32.AND P1, PT, R4, 0x1, PT ;  /* 0x000000010400780c */ /* 0x000fda0003f25070 */
[----:B------:R-:W-:Y:S05]  /*b9a0*/  @P1 BRA `(.L_x_8299) ;  /* 0x0000000400b81947 */ /* 0x000fea0003800000 */
[----:B-1----:R-:W-:Y:S01]  /*b9b0*/  VIADD R12, R16, 0x1 ;  /* 0x00000001100c7836 */ /* 0x002fe20000000000 */
        /* <DEDUP_REMOVED lines=26> */
.L_x_8302:
[----:B-1----:R-:W1:Y:S01]  /*bb60*/  S2R R2, SR_TID.X ;  /* 0x0000000000027919 */ /* 0x002e620000002100 */
[----:B------:R-:W-:Y:S02]  /*bb70*/  LEA R3, R12, R23, 0x3 ;  /* 0x000000170c037211 */ /* 0x000fe400078e18ff */
[----:B-1----:R-:W-:Y:S02]  /*bb80*/  LOP3.LUT R5, R2, 0x7f, RZ, 0xc0, !PT ;  /* 0x0000007f02057812 */ /* 0x002fe400078ec0ff */
[----:B------:R-:W-:Y:S02]  /*bb90*/  SHF.L.U32 R2, R13, 0x1f, RZ ;  /* 0x0000001f0d027819 */ /* 0x000fe400000006ff */
[----:B------:R-:W-:Y:S02]  /*bba0*/  ISETP.NE.AND P1, PT, R5, RZ, PT ;  /* 0x000000ff0500720c */ /* 0x000fe40003f25270 */
[----:B------:R-:W1:Y:S02]  /*bbb0*/  SYNCS.PHASECHK.TRANS64.TRYWAIT P2, [R3+URZ+0x31c40], R2 ;  /* 0x031c4002030075a7 */ /* 0x000e64000804017f */
[----:B-1----:R-:W-:Y:S09]  /*bbc0*/  @!P2 BRA `(.L_x_8303) ;  /* 0x0000001c0054a947 */ /* 0x002ff20003800000 */
.L_x_8349:
[----:B------:R-:W-:Y:S05]  /*bbd0*/  @P1 BRA `(.L_x_8304) ;  /* 0x0000000000141947 */ /* 0x000fea0003800000 */
[----:B------:R-:W-:Y:S01]  /*bbe0*/  ISETP.NE.AND P2, PT, R27, RZ, PT ;  /* 0x000000ff1b00720c */ /* 0x000fe20003f45270 */
[----:B-1----:R-:W-:-:S04]  /*bbf0*/  IMAD.MOV.U32 R2, RZ, RZ, 0x6c00 ;  /* 0x00006c00ff027424 */ /* 0x002fc800078e00ff */
[----:B------:R2:W-:Y:S08]  /*bc00*/  SYNCS.ARRIVE.TRANS64 RZ, [R3+URZ+0x31c30], R2 ;  /* 0x031c300203ff79a7 */ /* 0x0005f0000800003f */
[----:B------:R-:W-:Y:S05]  /*bc10*/  @!P2 BRA `(.L_x_8304) ;  /* 0x000000000004a947 */ /* 0x000fea0003800000 */
[----:B------:R-:W-:Y:S01]  /*bc20*/  BPT.TRAP 0x1 ;  /* 0x000000040000795c */ /* 0x000fe20000300000 */
.L_x_8304:
[----:B-12---:R-:W-:Y:S01]  /*bc30*/  IMAD R2, R12, 0x6c00, R23 ;  /* 0x00006c000c027824 */ /* 0x006fe200078e0217 */
        /* <DEDUP_REMOVED lines=29> */
.L_x_8350:
[----:B------:R-:W-:Y:S05]  /*be10*/  @P1 BRA `(.L_x_8306) ;  /* 0x0000000000181947 */ /* 0x000fea0003800000 */
[----:B------:R-:W-:Y:S01]  /*be20*/  ISETP.NE.AND P1, PT, R27, RZ, PT ;  /* 0x000000ff1b00720c */ /* 0x000fe20003f25270 */
[----:B-1----:R-:W-:Y:S02]  /*be30*/  IMAD R2, R16, 0x8, R23 ;  /* 0x0000000810027824 */ /* 0x002fe400078e0217 */
[----:B------:R-:W-:-:S04]  /*be40*/  IMAD.MOV.U32 R3, RZ, RZ, 0x6c00 ;  /* 0x00006c00ff037424 */ /* 0x000fc800078e00ff */
[----:B------:R2:W-:Y:S06]  /*be50*/  SYNCS.ARRIVE.TRANS64 RZ, [R2+URZ+0x31c50], R3 ;  /* 0x031c500302ff79a7 */ /* 0x0005ec000800003f */
[----:B------:R-:W-:Y:S05]  /*be60*/  @!P1 BRA `(.L_x_8306) ;  /* 0x0000000000049947 */ /* 0x000fea0003800000 */
[----:B------:R-:W-:Y:S01]  /*be70*/  BPT.TRAP 0x1 ;  /* 0x000000040000795c */ /* 0x000fe20000300000 */
.L_x_8306:
[C---:B--2---:R-:W-:Y:S01]  /*be80*/  IMAD R3, R16.reuse, 0x6c00, R23 ;  /* 0x00006c0010037824 */ /* 0x044fe200078e0217 */
[----:B-1----:R-:W-:Y:S01]  /*be90*/  LEA R2, R16, R23, 0x3 ;  /* 0x0000001710027211 */ /* 0x002fe200078e18ff */
        /* <DEDUP_REMOVED lines=9> */
[----:B------:R-:W-:Y:S01]  /*bf30*/  R2UR UR12, R0 ;  /* 0x00000000000c72ca */ /* 0x000fe200000e0000 */
[----:B------:R-:W-:Y:S01]  /*bf40*/  UMOV UR16, 0x20 ;  /* 0x0000002000107882 */ /* 0x000fe20000000000 */
[----:B------:R-:W-:-:S02]  /*bf50*/  IMAD.MOV.U32 R7, RZ, RZ, R4 ;  /* 0x000000ffff077224 */ /* 0x000fc400078e0004 */
[----:B------:R-:W-:Y:S01]  /*bf60*/  IMAD.MOV.U32 R18, RZ, RZ, R9 ;  /* 0x000000ffff127224 */ /* 0x000fe200078e0009 */
[----:B------:R-:W-:Y:S02]  /*bf70*/  UIMAD UR11, UR11, 0x90, URZ ;  /* 0x000000900b0b78a4 */ /* 0x000fe4000f8e023f */
[----:B------:R-:W-:Y:S02]  /*bf80*/  UIADD3 UR8, UR15, 0x200, URZ ;  /* 0x000002000f087890 */ /* 0x000fe4000fffe03f */
        /* <DEDUP_REMOVED lines=12> */
.L_x_8301:
[----:B------:R-:W-:Y:S05]  /*c050*/  BSYNC B0 ;  /* 0x0000000000007941 */ /* 0x000fea0003800000 */
.L_x_8300:
[----:B------:R-:W-:Y:S01]  /*c060*/  IADD3 R9, R24, -0x3, RZ ;  /* 0xfffffffd18097810 */ /* 0x000fe20007ffe0ff */
[----:B------:R-:W-:Y:S02]  /*c070*/  IMAD.MOV.U32 R16, RZ, RZ, R12 ;  /* 0x000000ffff107224 */ /* 0x000fe400078e000c */
[----:B------:R-:W-:-:S07]  /*c080*/  IMAD.MOV.U32 R17, RZ, RZ, R13 ;  /* 0x000000ffff117224 */ /* 0x000fce00078e000d */
.L_x_8299:
[----:B------:R-:W-:Y:S01]  /*c090*/  IADD3 R11, -R11, RZ, RZ ;  /* 0x000000ff0b0b7210 */ /* 0x000fe20007ffe1ff */
[----:B------:R-:W-:Y:S03]  /*c0a0*/  BSSY B0, `(.L_x_8298) ;  /* 0x00000e0000007945 */ /* 0x000fe60003800000 */
[----:B------:R-:W-:-:S13]  /*c0b0*/  ISETP.NE.AND P1, PT, R10, R11, PT ;  /* 0x0000000b0a00720c */ /* 0x000fda0003f25270 */
[----:B------:R-:W-:Y:S05]  /*c0c0*/  @!P1 BRA `(.L_x_8307) ;  /* 0x0000000c00749947 */ /* 0x000fea0003800000 */
[----:B------:R-:W-:-:S07]  /*c0d0*/  IMAD.MOV.U32 R4, RZ, RZ, R7 ;  /* 0x000000ffff047224 */ /* 0x000fce00078e0007 */
.L_x_8322:
[----:B------:R-:W-:Y:S01]  /*c0e0*/  VIADD R10, R16, 0x1 ;  /* 0x00000001100a7836 */ /* 0x000fe20000000000 */
[----:B------:R-:W-:Y:S04]  /*c0f0*/  BSSY B1, `(.L_x_8308) ;  /* 0x000006a000017945 */ /* 0x000fe80003800000 */
[----:B------:R-:W-:-:S04]  /*c100*/  ISETP.NE.AND P1, PT, R10, 0x2, PT ;  /* 0x000000020a00780c */ /* 0x000fc80003f25270 */
[----:B-12---:R-:W-:Y:S02]  /*c110*/  SEL R2, RZ, 0x1, P1 ;  /* 0x00000001ff027807 */ /* 0x006fe40000800000 */
[----:B------:R-:W-:Y:S02]  /*c120*/  SEL R10, R10, RZ, P1 ;  /* 0x000000ff0a0a7207 */ /* 0x000fe40000800000 */
[----:B------:R-:W-:Y:S01]  /*c130*/  LOP3.LUT R11, R17, R2, RZ, 0x3c, !PT ;  /* 0x00000002110b7212 */ /* 0x000fe200078e3cff */
[----:B------:R-:W-:Y:S06]  /*c140*/  @!P6 BRA `(.L_x_8309) ;  /* 0x000000040090e947 */ /* 0x000fec0003800000 */
[----:B-1----:R-:W-:Y:S01]  /*c150*/  MOV R12, R9 ;  /* 0x00000009000c7202 */ /* 0x002fe20000000f00 */
[----:B------:R-:W-:Y:S06]  /*c160*/  @!P0 BRA `(.L_x_8310) ;  /* 0x0000000000508947 */ /* 0x000fec0003800000 */
[----:B------:R-:W1:Y:S01]  /*c170*/  LDC R12, c[0x0][0x41c] ;  /* 0x00010700ff0c7b82 */ /* 0x000e620000000800 */
[----:B------:R-:W-:Y:S01]  /*c180*/  IMAD.MOV.U32 R13, RZ, RZ, R9 ;  /* 0x000000ffff0d7224 */ /* 0x000fe200078e0009 */
[----:B------:R-:W-:Y:S01]  /*c190*/  ULDC.64 UR4, c[0x0][0x408] ;  /* 0x0001020000047ab9 */ /* 0x000fe20000000a00 */
[----:B------:R-:W-:Y:S01]  /*c1a0*/  ULDC.64 UR6, c[0x0][0x208] ;  /* 0x0000820000067ab9 */ /* 0x000fe20000000a00 */
[----:B------:R-:W-:-:S04]  /*c1b0*/  IMAD R15, R8, UR4, RZ ;  /* 0x00000004080f7c24 */ /* 0x000fc8000f8e02ff */
[----:B------:R-:W2:Y:S01]  /*c1c0*/  LDC.64 R4, c[0x0][0x3f8] ;  /* 0x0000fe00ff047b82 */ /* 0x000ea20000000a00 */
[----:B------:R-:W-:Y:S01]  /*c1d0*/  IMAD R15, R6, UR5, R15 ;  /* 0x00000005060f7c24 */ /* 0x000fe2000f8e020f */
[----:B-1----:R-:W-:-:S13]  /*c1e0*/  ISETP.NE.AND P1, PT, R12, 0x1, PT ;  /* 0x000000010c00780c */ /* 0x002fda0003f25270 */
[----:B------:R-:W1:Y:S02]  /*c1f0*/  @P1 LDC.64 R2, c[0x0][0x420] ;  /* 0x00010800ff021b82 */ /* 0x000e640000000a00 */
[----:B-1----:R-:W-:-:S05]  /*c200*/  @P1 IMAD.HI.U32 R2, R9, R2, RZ ;  /* 0x0000000209021227 */ /* 0x002fca00078e00ff */
[----:B------:R-:W-:-:S04]  /*c210*/  @P1 SHF.R.U32.HI R13, RZ, R3, R2 ;  /* 0x00000003ff0d1219 */ /* 0x000fc80000011602 */
[--C-:B------:R-:W-:Y:S01]  /*c220*/  SHF.R.S32.HI R3, RZ, 0x1f, R13.reuse ;  /* 0x0000001fff037819 */ /* 0x100fe2000001140d */
[----:B------:R-:W-:-:S04]  /*c230*/  IMAD.MOV.U32 R2, RZ, RZ, R13 ;  /* 0x000000ffff027224 */ /* 0x000fc800078e000d */
[----:B------:R-:W-:-:S05]  /*c240*/  IMAD.WIDE.U32 R2, R6, UR4, R2 ;  /* 0x0000000406027c25 */ /* 0x000fca000f8e0002 */
[----:B------:R-:W-:Y:S02]  /*c250*/  IADD3 R3, R15, R3, RZ ;  /* 0x000000030f037210 */ /* 0x000fe40007ffe0ff */
[----:B--2---:R-:W-:-:S04]  /*c260*/  LEA R4, P1, R2, R4, 0x2 ;  /* 0x0000000402047211 */ /* 0x004fc800078210ff */
[----:B------:R-:W-:-:S05]  /*c270*/  LEA.HI.X R5, R2, R5, R3, 0x2, P1 ;  /* 0x0000000502057211 */ /* 0x000fca00008f1403 */
[----:B------:R1:W5:Y:S01]  /*c280*/  LDG.E R4, desc[UR6][R4.64] ;  /* 0x0000000604047981 */ /* 0x000362000c1e1900 */
[----:B------:R-:W-:-:S04]  /*c290*/  IMAD.MOV R2, RZ, RZ, -R13 ;  /* 0x000000ffff027224 */ /* 0x000fc800078e0a0d */
[----:B------:R-:W-:-:S07]  /*c2a0*/  IMAD R12, R12, R2, R9 ;  /* 0x000000020c0c7224 */ /* 0x000fce00078e0209 */
.L_x_8310:
[----:B------:R-:W1:Y:S01]  /*c2b0*/  S2R R2, SR_TID.X ;  /* 0x0000000000027919 */ /* 0x000e620000002100 */
[----:B------:R-:W-:Y:S01]  /*c2c0*/  IMAD R3, R10, 0x8, R23 ;  /* 0x000000080a037824 */ /* 0x000fe200078e0217 */
[----:B-1----:R-:W-:Y:S02]  /*c2d0*/  LOP3.LUT R5, R2, 0x7f, RZ, 0xc0, !PT ;  /* 0x0000007f02057812 */ /* 0x002fe400078ec0ff */
[----:B------:R-:W-:Y:S02]  /*c2e0*/  SHF.L.U32 R2, R11, 0x1f, RZ ;  /* 0x0000001f0b027819 */ /* 0x000fe400000006ff */
[----:B------:R-:W-:Y:S02]  /*c2f0*/  ISETP.NE.AND P1, PT, R5, RZ, PT ;  /* 0x000000ff0500720c */ /* 0x000fe40003f25270 */
[----:B------:R-:W1:Y:S02]  /*c300*/  SYNCS.PHASECHK.TRANS64.TRYWAIT P2, [R3+URZ+0x31c40], R2 ;  /* 0x031c4002030075a7 */ /* 0x000e64000804017f */
[----:B-1----:R-:W-:Y:S09]  /*c310*/  @!P2 BRA `(.L_x_8311) ;  /* 0x0000001400a8a947 */ /* 0x002ff20003800000 */
.L_x_8351:
[----:B------:R-:W-:Y:S05]  /*c320*/  @P1 BRA `(.L_x_8312) ;  /* 0x0000000000141947 */ /* 0x000fea0003800000 */
[----:B------:R-:W-:Y:S02]  /*c330*/  ISETP.NE.AND P2, PT, R27, RZ, PT ;  /* 0x000000ff1b00720c */ /* 0x000fe40003f45270 */
[----:B-1----:R-:W-:-:S04]  /*c340*/  MOV R2, 0x6c00 ;  /* 0x00006c0000027802 */ /* 0x002fc80000000f00 */
[----:B------:R2:W-:Y:S07]  /*c350*/  SYNCS.ARRIVE.TRANS64 RZ, [R3+URZ+0x31c30], R2 ;  /* 0x031c300203ff79a7 */ /* 0x0005ee000800003f */
[----:B------:R-:W-:Y:S05]  /*c360*/  @!P2 BRA `(.L_x_8312) ;  /* 0x000000000004a947 */ /* 0x000fea0003800000 */
[----:B------:R-:W-:Y:S01]  /*c370*/  BPT.TRAP 0x1 ;  /* 0x000000040000795c */ /* 0x000fe20000300000 */
.L_x_8312:
        /* <DEDUP_REMOVED lines=17> */
[----:B------:R-:W-:Y:S01]  /*c490*/  IMAD R2, R16, 0x8, R3 ;  /* 0x0000000810027824 */ /* 0x000fe200078e0203 */
        /* <DEDUP_REMOVED lines=12> */
.L_x_8352:
[----:B------:R-:W-:Y:S05]  /*c560*/  @P1 BRA `(.L_x_8314) ;  /* 0x0000000000141947 */ /* 0x000fea0003800000 */
[----:B------:R-:W-:Y:S02]  /*c570*/  ISETP.NE.AND P1, PT, R27, RZ, PT ;  /* 0x000000ff1b00720c */ /* 0x000fe40003f25270 */
[----:B------:R-:W-:-:S04]  /*c580*/  MOV R3, 0x6c00 ;  /* 0x00006c0000037802 */ /* 0x000fc80000000f00 */
[----:B------:R2:W-:Y:S07]  /*c590*/  SYNCS.ARRIVE.TRANS64 RZ, [R2+URZ+0x50], R3 ;  /* 0x0000500302ff79a7 */ /* 0x0005ee000800003f */
[----:B------:R-:W-:Y:S05]  /*c5a0*/  @!P1 BRA `(.L_x_8314) ;  /* 0x0000000000049947 */ /* 0x000fea0003800000 */
[----:B------:R-:W-:Y:S01]  /*c5b0*/  BPT.TRAP 0x1 ;  /* 0x000000040000795c */ /* 0x000fe20000300000 */
.L_x_8314:
        /* <DEDUP_REMOVED lines=13> */
[----:B------:R-:W-:Y:S01]  /*c690*/  UIMAD UR11, UR11, 0x90, URZ ;  /* 0x000000900b0b78a4 */ /* 0x000fe2000f8e023f */
[----:B------:R-:W-:Y:S01]  /*c6a0*/  IMAD.MOV.U32 R7, RZ, RZ, R4 ;  /* 0x000000ffff077224 */ /* 0x000fe200078e0004 */
[----:B------:R-:W-:Y:S02]  /*c6b0*/  UIADD3 UR9, UR9, 0x50, URZ ;  /* 0x0000005009097890 */ /* 0x000fe4000fffe03f */
[----:B------:R-:W-:Y:S02]  /*c6c0*/  UIADD3 UR14, UR8, 0x200, URZ ;  /* 0x00000200080e7890 */ /* 0x000fe4000fffe03f */
[----:B------:R-:W-:Y:S02]  /*c6d0*/  UIADD3 UR15, UR8, 0x2600, URZ ;  /* 0x00002600080f7890 */ /* 0x000fe4000fffe03f */
[----:B------:R-:W-:-:S03]  /*c6e0*/  UIADD3 UR16, UR8, 0x4a00, URZ ;  /* 0x00004a0008107890 */ /* 0x000fc6000fffe03f */
[----:B------:R-:W-:Y:S01]  /*c6f0*/  UMOV UR8, UR14 ;  /* 0x0000000e00087c82 */ /* 0x000fe20008000000 */
[----:B------:R-:W-:Y:S01]  /*c700*/  UMOV UR14, 0x40 ;  /* 0x00000040000e7882 */ /* 0x000fe20000000000 */
[----:B------:R3:W-:Y:S02]  /*c710*/  UTMALDG.4D [UR8], [UR4], desc[UR6] ;  /* 0x00000608040075b4 */ /* 0x0007e40008019000 */
[----:B---3--:R-:W-:Y:S01]  /*c720*/  UMOV UR8, UR15 ;  /* 0x0000000f00087c82 */ /* 0x008fe20008000000 */
[----:B------:R-:W-:Y:S02]  /*c730*/  UMOV UR10, UR17 ;  /* 0x00000011000a7c82 */ /* 0x000fe40008000000 */
[----:B------:R3:W-:Y:S02]  /*c740*/  UTMALDG.4D [UR8], [UR4], desc[UR6] ;  /* 0x00000608040075b4 */ /* 0x0007e40008019000 */
[----:B---3--:R-:W-:Y:S01]  /*c750*/  UMOV UR8, UR16 ;  /* 0x0000001000087c82 */ /* 0x008fe20008000000 */
[----:B------:R-:W-:-:S02]  /*c760*/  UMOV UR10, UR14 ;  /* 0x0000000e000a7c82 */ /* 0x000fc40008000000 */
[----:B------:R3:W-:Y:S02]  /*c770*/  UTMALDG.4D [UR8], [UR4], desc[UR6] ;  /* 0x00000608040075b4 */ /* 0x0007e40008019000 */
[----:B---3--:R-:W-:Y:S01]  /*c780*/  NOP ;  /* 0x0000000000007918 */ /* 0x008fe20000000000 */
.L_x_8309:
[----:B------:R-:W-:Y:S05]  /*c790*/  BSYNC B1 ;  /* 0x0000000000017941 */ /* 0x000fea0003800000 */
.L_x_8308:
[----:B------:R-:W-:Y:S01]  /*c7a0*/  IADD3 R16, R10, 0x1, RZ ;  /* 0x000000010a107810 */ /* 0x000fe20007ffe0ff */
[----:B------:R-:W-:Y:S03]  /*c7b0*/  BSSY B1, `(.L_x_8315) ;  /* 0x000006b000017945 */ /* 0x000fe60003800000 */
        /* <DEDUP_REMOVED lines=22> */
[----:B--2---:R-:W-:-:S04]  /*c920*/  LEA R4, P1, R2, R4, 0x2 ;  /* 0x0000000402047211 */ /* 0x004fc800078210ff */
[----:B------:R-:W-:-:S05]  /*c930*/  LEA.HI.X R5, R2, R5, R3, 0x2, P1 ;  /* 0x0000000502057211 */ /* 0x000fca00008f1403 */
[----:B------:R1:W5:Y:S01]  /*c940*/  LDG.E R4, desc[UR6][R4.64] ;  /* 0x0000000604047981 */ /* 0x000362000c1e1900 */
[----:B------:R-:W-:-:S04]  /*c950*/  IMAD.MOV R2, RZ, RZ, -R15 ;  /* 0x000000ffff027224 */ /* 0x000fc800078e0a0f */
[----:B------:R-:W-:-:S07]  /*c960*/  IMAD R13, R12, R2, R13 ;  /* 0x000000020c0d7224 */ /* 0x000fce00078e020d */
.L_x_8317:
[----:B------:R-:W1:Y:S01]  /*c970*/  S2R R2, SR_TID.X ;  /* 0x0000000000027919 */ /* 0x000e620000002100 */
[----:B------:R-:W-:Y:S02]  /*c980*/  SHF.L.U32 R3, R17, 0x1f, RZ ;  /* 0x0000001f11037819 */ /* 0x000fe400000006ff */
[----:B-1----:R-:W-:Y:S02]  /*c990*/  LOP3.LUT R5, R2, 0x7f, RZ, 0xc0, !PT ;  /* 0x0000007f02057812 */ /* 0x002fe400078ec0ff */
[----:B------:R-:W-:Y:S02]  /*c9a0*/  LEA R2, R16, R23, 0x3 ;  /* 0x0000001710027211 */ /* 0x000fe400078e18ff */
[----:B------:R-:W-:Y:S02]  /*c9b0*/  ISETP.NE.AND P1, PT, R5, RZ, PT ;  /* 0x000000ff0500720c */ /* 0x000fe40003f25270 */
[----:B------:R-:W1:Y:S02]  /*c9c0*/  SYNCS.PHASECHK.TRANS64.TRYWAIT P2, [R2+URZ+0x31c40], R3 ;  /* 0x031c4003020075a7 */ /* 0x000e64000804017f */
[----:B-1----:R-:W-:Y:S09]  /*c9d0*/  @!P2 BRA `(.L_x_8318) ;  /* 0x000000100020a947 */ /* 0x002ff20003800000 */
.L_x_8353:
[----:B------:R-:W-:Y:S05]  /*c9e0*/  @P1 BRA `(.L_x_8319) ;  /* 0x0000000000141947 */ /* 0x000fea0003800000 */
[----:B------:R-:W-:Y:S01]  /*c9f0*/  ISETP.NE.AND P2, PT, R27, RZ, PT ;  /* 0x000000ff1b00720c */ /* 0x000fe20003f45270 */
[----:B-1----:R-:W-:-:S04]  /*ca00*/  IMAD.MOV.U32 R3, RZ, RZ, 0x6c00 ;  /* 0x00006c00ff037424 */ /* 0x002fc800078e00ff */
[----:B------:R2:W-:Y:S08]  /*ca10*/  SYNCS.ARRIVE.TRANS64 RZ, [R2+URZ+0x31c30], R3 ;  /* 0x031c300302ff79a7 */ /* 0x0005f0000800003f */
[----:B------:R-:W-:Y:S05]  /*ca20*/  @!P2 BRA `(.L_x_8319) ;  /* 0x000000000004a947 */ /* 0x000fea0003800000 */
[----:B------:R-:W-:Y:S01]  /*ca30*/  BPT.TRAP 0x1 ;  /* 0x000000040000795c */ /* 0x000fe20000300000 */
.L_x_8319:
[----:B-12---:R-:W-:Y:S01]  /*ca40*/  IMAD R2, R16, 0x6c00, R23 ;  /* 0x00006c0010027824 */ /* 0x006fe200078e0217 */
[----:B------:R-:W-:Y:S01]  /*ca50*/  R2UR UR11, R13 ;  /* 0x000000000d0b72ca */ /* 0x000fe200000e0000 */
[----:B------:R-:W-:Y:S01]  /*ca60*/  VIADD R3, R23, 0x31c00 ;  /* 0x00031c0017037836 */ /* 0x000fe20000000000 */
[----:B------:R-:W-:Y:S01]  /*ca70*/  UIADD3 UR4, UP0, UR36, 0x370, URZ ;  /* 0x0000037024047890 */ /* 0x000fe2000ff1e03f */
[----:B------:R-:W-:Y:S01]  /*ca80*/  R2UR UR12, R0 ;  /* 0x00000000000c72ca */ /* 0x000fe200000e0000 */
[----:B------:R-:W-:Y:S01]  /*ca90*/  UMOV UR10, URZ ;  /* 0x0000003f000a7c82 */ /* 0x000fe20008000000 */
[----:B------:R-:W-:Y:S01]  /*caa0*/  R2UR UR8, R2 ;  /* 0x00000000020872ca */ /* 0x000fe200000e0000 */
[----:B------:R-:W-:Y:S01]  /*cab0*/  UIADD3.X UR5, URZ, UR37, URZ, UP0, !UPT ;  /* 0x000000253f057290 */ /* 0x000fe200087fe43f */
[----:B------:R-:W-:Y:S01]  /*cac0*/  LEA R2, R16, R3, 0x3 ;  /* 0x0000000310027211 */ /* 0x000fe200078e18ff */
[----:B------:R-:W-:Y:S01]  /*cad0*/  UMOV UR6, 0x0 ;  /* 0x0000000000067882 */ /* 0x000fe20000000000 */
[----:B-----5:R-:W-:Y:S01]  /*cae0*/  R2UR UR13, R4 ;  /* 0x00000000040d72ca */ /* 0x020fe200000e0000 */
[----:B------:R-:W-:Y:S01]  /*caf0*/  UMOV UR7, 0x14f00000 ;  /* 0x14f0000000077882 */ /* 0x000fe20000000000 */
[----:B------:R-:W-:Y:S01]  /*cb00*/  R2UR UR9, R2 ;  /* 0x00000000020972ca */ /* 0x000fe200000e0000 */
[----:B------:R-:W-:Y:S01]  /*cb10*/  UMOV UR17, 0x20 ;  /* 0x0000002000117882 */ /* 0x000fe20000000000 */
[----:B------:R-:W-:Y:S01]  /*cb20*/  UIMAD UR11, UR11, 0x90, URZ ;  /* 0x000000900b0b78a4 */ /* 0x000fe2000f8e023f */
[----:B------:R-:W-:Y:S01]  /*cb30*/  SHF.L.U32 R11, R11, 0x1f, RZ ;  /* 0x0000001f0b0b7819 */ /* 0x000fe200000006ff */
[----:B------:R-:W-:Y:S01]  /*cb40*/  UMOV UR18, 0x40 ;  /* 0x0000004000127882 */ /* 0x000fe20000000000 */
[----:B------:R-:W-:-:S02]  /*cb50*/  IMAD R2, R10, 0x8, R3 ;  /* 0x000000080a027824 */ /* 0x000fc400078e0203 */
[----:B------:R-:W-:Y:S02]  /*cb60*/  UIADD3 UR14, UR8, 0x16a00, URZ ;  /* 0x00016a00080e7890 */ /* 0x000fe4000fffe03f */
[----:B------:R-:W-:Y:S02]  /*cb70*/  UIADD3 UR15, UR8, 0x18e00, URZ ;  /* 0x00018e00080f7890 */ /* 0x000fe4000fffe03f */
[----:B------:R-:W-:Y:S02]  /*cb80*/  UIADD3 UR16, UR8, 0x1b200, URZ ;  /* 0x0001b20008107890 */ /* 0x000fe4000fffe03f */
[----:B------:R-:W-:Y:S01]  /*cb90*/  UIADD3 UR9, UR9, 0x30, URZ ;  /* 0x0000003009097890 */ /* 0x000fe2000fffe03f */
[----:B------:R-:W-:-:S08]  /*cba0*/  UMOV UR8, UR14 ;  /* 0x0000000e00087c82 */ /* 0x000fd00008000000 */
        /* <DEDUP_REMOVED lines=9> */
.L_x_8354:
[----:B------:R-:W-:Y:S05]  /*cc40*/  @P1 BRA `(.L_x_8321) ;  /* 0x0000000000141947 */ /* 0x000fea0003800000 */
[----:B------:R-:W-:Y:S01]  /*cc50*/  ISETP.NE.AND P1, PT, R27, RZ, PT ;  /* 0x000000ff1b00720c */ /* 0x000fe20003f25270 */
[----:B------:R-:W-:-:S04]  /*cc60*/  IMAD.MOV.U32 R3, RZ, RZ, 0x6c00 ;  /* 0x00006c00ff037424 */ /* 0x000fc800078e00ff */
[----:B------:R2:W-:Y:S08]  /*cc70*/  SYNCS.ARRIVE.TRANS64 RZ, [R2+URZ+0x50], R3 ;  /* 0x0000500302ff79a7 */ /* 0x0005f0000800003f */
[----:B------:R-:W-:Y:S05]  /*cc80*/  @!P1 BRA `(.L_x_8321) ;  /* 0x0000000000049947 */ /* 0x000fea0003800000 */
[----:B------:R-:W-:Y:S01]  /*cc90*/  BPT.TRAP 0x1 ;  /* 0x000000040000795c */ /* 0x000fe20000300000 */
.L_x_8321:
        /* <DEDUP_REMOVED lines=18> */
[----:B------:R-:W-:-:S05]  /*cdc0*/  UIADD3 UR15, UR15, 0x4a00, URZ ;  /* 0x00004a000f0f7890 */ /* 0x000fca000fffe03f */
[----:B------:R3:W-:Y:S02]  /*cdd0*/  UTMALDG.4D [UR8], [UR4], desc[UR6] ;  /* 0x00000608040075b4 */ /* 0x0007e40008019000 */
[----:B---3--:R-:W-:Y:S01]  /*cde0*/  UMOV UR8, UR14 ;  /* 0x0000000e00087c82 */ /* 0x008fe20008000000 */
[----:B------:R-:W-:Y:S01]  /*cdf0*/  UMOV UR10, UR16 ;  /* 0x00000010000a7c82 */ /* 0x000fe20008000000 */
[----:B------:R-:W-:Y:S01]  /*ce00*/  UMOV UR14, 0x40 ;  /* 0x00000040000e7882 */ /* 0x000fe20000000000 */
[----:B------:R3:W-:Y:S02]  /*ce10*/  UTMALDG.4D [UR8], [UR4], desc[UR6] ;  /* 0x00000608040075b4 */ /* 0x0007e40008019000 */
[----:B---3--:R-:W-:Y:S01]  /*ce20*/  UMOV UR8, UR15 ;  /* 0x0000000f00087c82 */ /* 0x008fe20008000000 */
[----:B------:R-:W-:Y:S02]  /*ce30*/  UMOV UR10, UR14 ;  /* 0x0000000e000a7c82 */ /* 0x000fe40008000000 */
[----:B------:R3:W-:Y:S02]  /*ce40*/  UTMALDG.4D [UR8], [UR4], desc[UR6] ;  /* 0x00000608040075b4 */ /* 0x0007e40008019000 */
[----:B---3--:R-:W-:Y:S01]  /*ce50*/  NOP ;  /* 0x0000000000007918 */ /* 0x008fe20000000000 */
.L_x_8316:
[----:B------:R-:W-:Y:S05]  /*ce60*/  BSYNC B1 ;  /* 0x0000000000017941 */ /* 0x000fea0003800000 */
.L_x_8315:
[C---:B------:R-:W-:Y:S01]  /*ce70*/  ISETP.GT.AND P1, PT, R9.reuse, 0x1, PT ;  /* 0x000000010900780c */ /* 0x040fe20003f24270 */
[----:B------:R-:W-:-:S12]  /*ce80*/  VIADD R9, R9, 0xfffffffe ;  /* 0xfffffffe09097836 */ /* 0x000fd80000000000 */
[----:B------:R-:W-:Y:S05]  /*ce90*/  @P1 BRA `(.L_x_8322) ;  /* 0xfffffff000901947 */ /* 0x000fea000383ffff */
.L_x_8307:
[----:B------:R-:W-:Y:S05]  /*cea0*/  BSYNC B0 ;  /* 0x0000000000007941 */ /* 0x000fea0003800000 */
.L_x_8298:
[----:B------:R-:W-:Y:S04]  /*ceb0*/  BSSY B0, `(.L_x_8323) ;  /* 0x000002a000007945 */ /* 0x000fe80003800000 */
[----:B------:R-:W-:Y:S05]  /*cec0*/  @!P6 BRA `(.L_x_8324) ;  /* 0x0000000000a0e947 */ /* 0x000fea0003800000 */
[----:B-12---:R-:W1:Y:S01]  /*ced0*/  S2R R2, SR_TID.X ;  /* 0x0000000000027919 */ /* 0x006e620000002100 */
[----:B------:R-:W-:Y:S02]  /*cee0*/  LEA R3, R16, R23, 0x3 ;  /* 0x0000001710037211 */ /* 0x000fe400078e18ff */
[----:B-1----:R-:W-:Y:S02]  /*cef0*/  LOP3.LUT R4, R2, 0x7f, RZ, 0xc0, !PT ;  /* 0x0000007f02047812 */ /* 0x002fe400078ec0ff */
[----:B------:R-:W-:Y:S02]  /*cf00*/  SHF.L.U32 R2, R17, 0x1f, RZ ;  /* 0x0000001f11027819 */ /* 0x000fe400000006ff */
[----:B------:R-:W-:Y:S02]  /*cf10*/  ISETP.NE.AND P1, PT, R4, RZ, PT ;  /* 0x000000ff0400720c */ /* 0x000fe40003f25270 */
[----:B------:R-:W1:Y:S02]  /*cf20*/  SYNCS.PHASECHK.TRANS64.TRYWAIT P0, [R3+URZ+0x31c60], R2 ;  /* 0x031c6002030075a7 */ /* 0x000e64000800017f */
[----:B-1----:R-:W-:Y:S09]  /*cf30*/  @!P0 BRA `(.L_x_8325) ;  /* 0x0000000800f08947 */ /* 0x002ff20003800000 */
.L_x_8355:
[----:B------:R-:W-:Y:S05]  /*cf40*/  @P1 BRA `(.L_x_8326) ;  /* 0x0000000000141947 */ /* 0x000fea0003800000 */
[----:B------:R-:W-:Y:S01]  /*cf50*/  ISETP.NE.AND P0, PT, R27, RZ, PT ;  /* 0x000000ff1b00720c */ /* 0x000fe20003f05270 */
[----:B-1----:R-:W-:-:S04]  /*cf60*/  IMAD.MOV.U32 R2, RZ, RZ, 0x6c00 ;  /* 0x00006c00ff027424 */ /* 0x002fc800078e00ff */
[----:B------:R2:W-:Y:S08]  /*cf70*/  SYNCS.ARRIVE.TRANS64 RZ, [R3+URZ+0x31c50], R2 ;  /* 0x031c500203ff79a7 */ /* 0x0005f0000800003f */
[----:B------:R-:W-:Y:S05]  /*cf80*/  @!P0 BRA `(.L_x_8326) ;  /* 0x0000000000048947 */ /* 0x000fea0003800000 */
[----:B------:R-:W-:Y:S01]  /*cf90*/  BPT.TRAP 0x1 ;  /* 0x000000040000795c */ /* 0x000fe20000300000 */
.L_x_8326:
        /* <DEDUP_REMOVED lines=27> */
.L_x_8324:
[----:B------:R-:W-:Y:S05]  /*d150*/  BSYNC B0 ;  /* 0x0000000000007941 */ /* 0x000fea0003800000 */
.L_x_8323:
[----:B------:R-:W-:Y:S01]  /*d160*/  IADD3 R26, R26, UR38, RZ ;  /* 0x000000261a1a7c10 */ /* 0x000fe2000fffe0ff */
[----:B------:R-:W-:Y:S01]  /*d170*/  ULDC UR4, c[0x0][0xda4] ;  /* 0x0003690000047ab9 */ /* 0x000fe20000000800 */
[----:B------:R-:W-:Y:S02]  /*d180*/  VIADD R16, R16, 0x1 ;  /* 0x0000000110107836 */ /* 0x000fe40000000000 */
[----:B------:R-:W-:Y:S01]  /*d190*/  ISETP.GE.AND P1, PT, R26, UR4, PT ;  /* 0x000000041a007c0c */ /* 0x000fe2000bf26270 */
[----:B------:R-:W-:Y:S02]  /*d1a0*/  VIADD R29, R29, 0x1 ;  /* 0x000000011d1d7836 */ /* 0x000fe40000000000 */
[----:B------:R-:W-:-:S04]  /*d1b0*/  ISETP.NE.AND P0, PT, R16, 0x2, PT ;  /* 0x000000021000780c */ /* 0x000fc80003f05270 */
[----:B------:R-:W-:Y:S02]  /*d1c0*/  SEL R0, RZ, 0x1, P0 ;  /* 0x00000001ff007807 */ /* 0x000fe40000000000 */
[----:B------:R-:W-:Y:S02]  /*d1d0*/  SEL R16, R16, RZ, P0 ;  /* 0x000000ff10107207 */ /* 0x000fe40000000000 */
[----:B------:R-:W-:Y:S02]  /*d1e0*/  LOP3.LUT R17, R17, R0, RZ, 0x3c, !PT ;  /* 0x0000000011117212 */ /* 0x000fe400078e3cff */
[----:B------:R-:W-:Y:S05]  /*d1f0*/  @!P1 BRA `(.L_x_8327) ;  /* 0xffffffd400c09947 */ /* 0x000fea000383ffff */
[----:B------:R-:W-:-:S07]  /*d200*/  LOP3.LUT R29, R29, 0x1, RZ, 0xc, !PT ;  /* 0x000000011d1d7812 */ /* 0x000fce00078e0cff */
.L_x_8283:
[----:B-12---:R-:W1:Y:S01]  /*d210*/  S2R R3, SR_CgaCtaId ;  /* 0x0000000000037919 */ /* 0x006e620000008800 */
[----:B------:R-:W-:Y:S01]  /*d220*/  MOV R0, 0x400 ;  /* 0x0000040000007802 */ /* 0x000fe20000000f00 */
[----:B------:R-:W-:Y:S01]  /*d230*/  BSSY B0, `(.L_x_8328) ;  /* 0x0000005000007945 */ /* 0x000fe20003800000 */
[----:B------:R-:W-:Y:S02]  /*d240*/  SHF.L.U32 R29, R29, 0x1f, RZ ;  /* 0x0000001f1d1d7819 */ /* 0x000fe400000006ff */
[----:B-1----:R-:W-:-:S04]  /*d250*/  LEA R8, R3, R0, 0x18 ;  /* 0x0000000003087211 */ /* 0x002fc800078ec0ff */
[----:B------:R-:W1:Y:S02]  /*d260*/  SYNCS.PHASECHK.TRANS64.TRYWAIT P0, [R8+URZ+0x31c20], R29 ;  /* 0x031c201d080075a7 */ /* 0x000e64000800017f */
[----:B-1----:R-:W-:Y:S05]  /*d270*/  @!P0 BRA `(.L_x_8329) ;  /* 0x0000000800348947 */ /* 0x002fea0003800000 */
.L_x_8356:
[----:B------:R-:W-:Y:S05]  /*d280*/  BSYNC B0 ;  /* 0x0000000000007941 */ /* 0x000fea0003800000 */
.L_x_8328:
[----:B------:R-:W-:-:S03]  /*d290*/  UMOV UR4, 0xffffffff ;  /* 0xffffffff00047882 */ /* 0x000fc60000000000 */
[----:B------:R-:W-:Y:S05]  /*d2a0*/  BRA.DIV UR4, `(.L_x_8330) ;  /* 0x0000000a043c7947 */ /* 0x000fea000b800000 */
[----:B------:R-:W2:Y:S02]  /*d2b0*/  S2R R0, SR_TID.X ;  /* 0x0000000000007919 */ /* 0x000ea40000002100 */
[----:B--2---:R-:W-:-:S04]  /*d2c0*/  SHF.R.U32.HI R0, RZ, 0x5, R0 ;  /* 0x00000005ff007819 */ /* 0x004fc80000011600 */
[----:B------:R-:W-:-:S05]  /*d2d0*/  LOP3.LUT R0, R0, 0x3, RZ, 0xc0, !PT ;  /* 0x0000000300007812 */ /* 0x000fca00078ec0ff */
[----:B------:R2:W3:Y:S02]  /*d2e0*/  SHFL.IDX PT, R14, R0, RZ, 0x1f ;  /* 0x00001fff000e7589 */ /* 0x0004e400000e0000 */
.L_x_8359:
[----:B---3--:R-:W-:Y:S01]  /*d2f0*/  ISETP.NE.AND P0, PT, R14, RZ, PT ;  /* 0x000000ff0e00720c */ /* 0x008fe20003f05270 */
[----:B------:R-:W-:-:S12]  /*d300*/  BSSY B0, `(.L_x_8331) ;  /* 0x0000024000007945 */ /* 0x000fd80003800000 */
[----:B------:R-:W-:Y:S05]  /*d310*/  @P0 BRA `(.L_x_8332) ;  /* 0x0000000000880947 */ /* 0x000fea0003800000 */
[----:B------:R-:W-:-:S03]  /*d320*/  UMOV UR4, 0xffffffff ;  /* 0xffffffff00047882 */ /* 0x000fc60000000000 */
[----:B------:R-:W-:Y:S05]  /*d330*/  BRA.DIV UR4, `(.L_x_8333) ;  /* 0x0000000a044c7947 */ /* 0x000fea000b800000 */
[----:B------:R-:W-:-:S13]  /*d340*/  ELECT P6, URZ, PT ;  /* 0x00000000003f782f */ /* 0x000fda00038c0000 */
.L_x_8362:
[----:B------:R-:W-:Y:S05]  /*d350*/  @!P6 BRA `(.L_x_8332) ;  /* 0x000000000078e947 */ /* 0x000fea0003800000 */
[----:B--2---:R-:W2:Y:S02]  /*d360*/  LDL.LU R0, [R1] ;  /* 0x0000000001007983 */ /* 0x004ea40000300800 */
[----:B--2---:R-:W-:-:S04]  /*d370*/  LOP3.LUT R0, R0, 0x2, RZ, 0xfc, !PT ;  /* 0x0000000200007812 */ /* 0x004fc800078efcff */
[----:B------:R-:W-:-:S13]  /*d380*/  ISETP.NE.AND P2, PT, R0, 0x3, PT ;  /* 0x000000030000780c */ /* 0x000fda0003f45270 */
[----:B------:R-:W-:Y:S05]  /*d390*/  @!P2 BRA `(.L_x_8334) ;  /* 0x000000000004a947 */ /* 0x000fea0003800000 */
[----:B------:R-:W-:Y:S01]  /*d3a0*/  BPT.TRAP 0x1 ;  /* 0x000000040000795c */ /* 0x000fe20000300000 */
.L_x_8334:
[----:B------:R-:W-:Y:S01]  /*d3b0*/  VIADD R3, R8, 0x31c40 ;  /* 0x00031c4008037836 */ /* 0x000fe20000000000 */
[----:B------:R-:W-:Y:S01]  /*d3c0*/  SHF.L.U32 R4, R17, 0x1f, RZ ;  /* 0x0000001f11047819 */ /* 0x000fe200000006ff */
[----:B------:R-:W-:-:S03]  /*d3d0*/  VIADD R0, R16, 0x1 ;  /* 0x0000000110007836 */ /* 0x000fc60000000000 */
[----:B------:R-:W-:Y:S02]  /*d3e0*/  LEA R5, R16, R3, 0x3 ;  /* 0x0000000310057211 */ /* 0x000fe400078e18ff */
[C---:B------:R-:W-:Y:S02]  /*d3f0*/  ISETP.NE.AND P1, PT, R0.reuse, 0x2, PT ;  /* 0x000000020000780c */ /* 0x040fe40003f25270 */
[----:B------:R-:W2:Y:S02]  /*d400*/  SYNCS.PHASECHK.TRANS64.TRYWAIT P0, [R5+URZ], R4 ;  /* 0x00000004050075a7 */ /* 0x000ea4000800017f */
[----:B------:R-:W-:Y:S02]  /*d410*/  SEL R2, RZ, 0x1, P1 ;  /* 0x00000001ff027807 */ /* 0x000fe40000800000 */
[----:B------:R-:W-:Y:S02]  /*d420*/  SEL R6, R0, RZ, P1 ;  /* 0x000000ff00067207 */ /* 0x000fe40000800000 */
[----:B------:R-:W-:-:S03]  /*d430*/  LOP3.LUT R0, R17, R2, RZ, 0x3c, !PT ;  /* 0x0000000211007212 */ /* 0x000fc600078e3cff */
[----:B------:R-:W-:Y:S01]  /*d440*/  IMAD R3, R6, 0x8, R3 ;  /* 0x0000000806037824 */ /* 0x000fe200078e0203 */
[----:B------:R-:W-:Y:S01]  /*d450*/  SHF.L.U32 R0, R0, 0x1f, RZ ;  /* 0x0000001f00007819 */ /* 0x000fe200000006ff */
[----:B--2---:R-:W-:Y:S06]  /*d460*/  @!P0 BRA `(.L_x_8335) ;  /* 0x0000000800208947 */ /* 0x004fec0003800000 */
.L_x_8363:
[----:B------:R-:W3:Y:S02]  /*d470*/  SYNCS.PHASECHK.TRANS64.TRYWAIT P0, [R3+URZ], R0 ;  /* 0x00000000030075a7 */ /* 0x000ee4000800017f */
[----:B---3--:R-:W-:Y:S05]  /*d480*/  @!P0 BRA `(.L_x_8336) ;  /* 0x00000008002c8947 */ /* 0x008fea0003800000 */
.L_x_8364:
[----:B------:R-:W-:Y:S05]  /*d490*/  @!P2 BRA `(.L_x_8337) ;  /* 0x000000000004a947 */ /* 0x000fea0003800000 */
[----:B------:R-:W-:Y:S01]  /*d4a0*/  BPT.TRAP 0x1 ;  /* 0x000000040000795c */ /* 0x000fe20000300000 */
.L_x_8337:
[----:B---3--:R-:W-:-:S05]  /*d4b0*/  IADD3 R3, R8, 0x31c60, RZ ;  /* 0x00031c6008037810 */ /* 0x008fca0007ffe0ff */
[----:B--2---:R-:W-:-:S04]  /*d4c0*/  IMAD R5, R16, 0x8, R3 ;  /* 0x0000000810057824 */ /* 0x004fc800078e0203 */
[----:B------:R-:W2:Y:S02]  /*d4d0*/  SYNCS.PHASECHK.TRANS64.TRYWAIT P0, [R5+URZ], R4 ;  /* 0x00000004050075a7 */ /* 0x000ea4000800017f */
[----:B--2---:R-:W-:Y:S05]  /*d4e0*/  @!P0 BRA `(.L_x_8338) ;  /* 0x0000000800288947 */ /* 0x004fea0003800000 */
.L_x_8365:
[----:B------:R-:W-:-:S07]  /*d4f0*/  IMAD R3, R6, 0x8, R3 ;  /* 0x0000000806037824 */ /* 0x000fce00078e0203 */
.L_x_8339:
[----:B---3--:R3:W4:Y:S02]  /*d500*/  SYNCS.PHASECHK.TRANS64.TRYWAIT P0, [R3+URZ], R0 ;  /* 0x00000000030075a7 */ /* 0x008724000800017f */
[----:B----4-:R-:W-:Y:S05]  /*d510*/  @!P0 NANOSLEEP.SYNCS 0x989680 ;  /* 0x009896800000895d */ /* 0x010fea0003900000 */
[----:B------:R-:W4:Y:S02]  /*d520*/  @!P0 SYNCS.PHASECHK.TRANS64 P0, [R3+URZ], R0 ;  /* 0x00000000030085a7 */ /* 0x000f24000800007f */
[----:B----4-:R-:W-:Y:S05]  /*d530*/  @!P0 BRA `(.L_x_8339) ;  /* 0xfffffffc00f08947 */ /* 0x010fea000383ffff */
.L_x_8332:
[----:B------:R-:W-:Y:S05]  /*d540*/  BSYNC B0 ;  /* 0x0000000000007941 */ /* 0x000fea0003800000 */
.L_x_8331:
[----:B------:R-:W-:Y:S05]  /*d550*/  EXIT ;  /* 0x000000000000794d */ /* 0x000fea0003800000 */
.L_x_8261:
[----:B-1----:R-:W-:-:S04]  /*d560*/  MOV R3, UR39 ;  /* 0x0000002700037c02 */ /* 0x002fc80008000f00 */
[----:B------:R1:W2:Y:S03]  /*d570*/  SYNCS.PHASECHK.TRANS64.TRYWAIT P1, [R3+URZ+0x31c00], R0 ;  /* 0x031c0000030075a7 */ /* 0x0002a6000802017f */
[----:B--2---:R-:W-:Y:S05]  /*d580*/  @!P1 NANOSLEEP.SYNCS 0x989680 ;  /* 0x009896800000995d */ /* 0x004fea0003900000 */
[----:B------:R-:W2:Y:S02]  /*d590*/  @!P1 SYNCS.PHASECHK.TRANS64 P1, [R3+URZ+0x31c00], R0 ;  /* 0x031c0000030095a7 */ /* 0x000ea4000802007f */
[----:B--2---:R-:W-:Y:S05]  /*d5a0*/  @!P1 BRA `(.L_x_8261) ;  /* 0xfffffffc00ec9947 */ /* 0x004fea000383ffff */
[----:B------:R-:W-:Y:S05]  /*d5b0*/  BRA `(.L_x_8340) ;  /* 0xffffff3c00287947 */ /* 0x000fea000383ffff */
.L_x_8265:
[----:B--2---:R2:W3:Y:S02]  /*d5c0*/  SYNCS.PHASECHK.TRANS64.TRYWAIT P2, [R0+URZ+0x31c30], R3 ;  /* 0x031c3003000075a7 */ /* 0x0044e4000804017f */
[----:B---3--:R-:W-:Y:S05]  /*d5d0*/  @!P2 NANOSLEEP.SYNCS 0x989680 ;  /* 0x009896800000a95d */ /* 0x008fea0003900000 */
[----:B------:R-:W3:Y:S02]  /*d5e0*/  @!P2 SYNCS.PHASECHK.TRANS64 P2, [R0+URZ+0x31c30], R3 ;  /* 0x031c30030000a5a7 */ /* 0x000ee4000804007f */
[----:B---3--:R-:W-:Y:S05]  /*d5f0*/  @!P2 BRA `(.L_x_8265) ;  /* 0xfffffffc00f0a947 */ /* 0x008fea000383ffff */
[----:B------:R-:W-:Y:S05]  /*d600*/  BRA `(.L_x_8264) ;  /* 0xffffff3c00507947 */ /* 0x000fea000383ffff */
.L_x_8270:
[----:B---3--:R-:W-:-:S04]  /*d610*/  IMAD.U32 R8, RZ, RZ, UR4 ;  /* 0x00000004ff087e24 */ /* 0x008fc8000f8e00ff */
[----:B------:R3:W4:Y:S03]  /*d620*/  SYNCS.PHASECHK.TRANS64.TRYWAIT P2, [R8+URZ+0x31c30], R7 ;  /* 0x031c3007080075a7 */ /* 0x000726000804017f */
[----:B----4-:R-:W-:Y:S05]  /*d630*/  @!P2 NANOSLEEP.SYNCS 0x989680 ;  /* 0x009896800000a95d */ /* 0x010fea0003900000 */
[----:B------:R-:W4:Y:S02]  /*d640*/  @!P2 SYNCS.PHASECHK.TRANS64 P2, [R8+URZ+0x31c30], R7 ;  /* 0x031c30070800a5a7 */ /* 0x000f24000804007f */
[----:B----4-:R-:W-:Y:S05]  /*d650*/  @!P2 BRA `(.L_x_8270) ;  /* 0xfffffffc00eca947 */ /* 0x010fea000383ffff */
[----:B------:R-:W-:Y:S05]  /*d660*/  BRA `(.L_x_8267) ;  /* 0xffffff7c00b47947 */ /* 0x000fea000383ffff */
.L_x_8274:
[----:B--2---:R-:W-:-:S04]  /*d670*/  IMAD.U32 R8, RZ, RZ, UR4 ;  /* 0x00000004ff087e24 */ /* 0x004fc8000f8e00ff */
[----:B------:R2:W3:Y:S03]  /*d680*/  SYNCS.PHASECHK.TRANS64.TRYWAIT P2, [R8+URZ+0x31c50], R7 ;  /* 0x031c5007080075a7 */ /* 0x0004e6000804017f */
[----:B---3--:R-:W-:Y:S05]  /*d690*/  @!P2 NANOSLEEP.SYNCS 0x989680 ;  /* 0x009896800000a95d */ /* 0x008fea0003900000 */
[----:B------:R-:W3:Y:S02]  /*d6a0*/  @!P2 SYNCS.PHASECHK.TRANS64 P2, [R8+URZ+0x31c50], R7 ;  /* 0x031c50070800a5a7 */ /* 0x000ee4000804007f */
[----:B---3--:R-:W-:Y:S05]  /*d6b0*/  @!P2 BRA `(.L_x_8274) ;  /* 0xfffffffc00eca947 */ /* 0x008fea000383ffff */
[----:B------:R-:W-:Y:S05]  /*d6c0*/  BRA `(.L_x_8271) ;  /* 0xffffff9400507947 */ /* 0x000fea000383ffff */
.L_x_8279:
[----:B----4-:R-:W-:-:S04]  /*d6d0*/  MOV R6, UR12 ;  /* 0x0000000c00067c02 */ /* 0x010fc80008000f00 */
[----:B------:R4:W1:Y:S03]  /*d6e0*/  SYNCS.PHASECHK.TRANS64.TRYWAIT P0, [R6+URZ+0x31c50], R3 ;  /* 0x031c5003060075a7 */ /* 0x000866000800017f */
[----:B-1----:R-:W-:Y:S05]  /*d6f0*/  @!P0 NANOSLEEP.SYNCS 0x989680 ;  /* 0x009896800000895d */ /* 0x002fea0003900000 */
[----:B------:R-:W1:Y:S02]  /*d700*/  @!P0 SYNCS.PHASECHK.TRANS64 P0, [R6+URZ+0x31c50], R3 ;  /* 0x031c5003060085a7 */ /* 0x000e64000800007f */
[----:B-1----:R-:W-:Y:S05]  /*d710*/  @!P0 BRA `(.L_x_8279) ;  /* 0xfffffffc00ec8947 */ /* 0x002fea000383ffff */
[----:B------:R-:W-:Y:S05]  /*d720*/  BRA `(.L_x_8278) ;  /* 0xffffffbc00707947 */ /* 0x000fea000383ffff */
.L_x_8290:
        /* <DEDUP_REMOVED lines=11> */
.L_x_8342:
[----:B------:R-:W-:Y:S05]  /*d7e0*/  BSYNC B0 ;  /* 0x0000000000007941 */ /* 0x000fea0003800000 */
.L_x_8341:
[----:B------:R-:W-:Y:S05]  /*d7f0*/  BRA `(.L_x_8343) ;  /* 0xffffffd800947947 */ /* 0x000fea000383ffff */
.L_x_8291:
[----:B------:R-:W-:Y:S01]  /*d800*/  BSSY B0, `(.L_x_8344) ;  /* 0x0000006000007945 */ /* 0x000fe20003800000 */
[----:B------:R-:W-:-:S07]  /*d810*/  IMAD.MOV.U32 R15, RZ, RZ, -0x1 ;  /* 0xffffffffff0f7424 */ /* 0x000fce00078e00ff */
[----:B------:R-:W-:Y:S05]  /*d820*/  WARPSYNC.COLLECTIVE R15, `(.L_x_8345) ;  /* 0x000000000f0c7348 */ /* 0x000fea0003c00000 */
[----:B------:R-:W-:Y:S02]  /*d830*/  ELECT P6, UR62, PT ;  /* 0x00000000003e782f */ /* 0x000fe400038c0000 */
[----:B------:R-:W-:Y:S01]  /*d840*/  MOV R14, UR62 ;  /* 0x0000003e000e7c02 */ /* 0x000fe20008000f00 */
[----:B------:R-:W-:Y:S10]  /*d850*/  ENDCOLLECTIVE ;  /* 0x000000000000791b */ /* 0x000ff40003800000 */
.L_x_8345:
[----:B------:R-:W-:Y:S05]  /*d860*/  BSYNC B0 ;  /* 0x0000000000007941 */ /* 0x000fea0003800000 */
.L_x_8344:
[----:B------:R-:W-:Y:S05]  /*d870*/  BRA `(.L_x_8346) ;  /* 0xffffffd800887947 */ /* 0x000fea000383ffff */
.L_x_8294:
[----:B--2---:R2:W3:Y:S02]  /*d880*/  SYNCS.PHASECHK.TRANS64.TRYWAIT P1, [R5+URZ+0x31c40], R4 ;  /* 0x031c4004050075a7 */ /* 0x0044e4000802017f */
[----:B---3--:R-:W-:Y:S05]  /*d890*/  @!P1 NANOSLEEP.SYNCS 0x989680 ;  /* 0x009896800000995d */ /* 0x008fea0003900000 */
[----:B------:R-:W3:Y:S02]  /*d8a0*/  @!P1 SYNCS.PHASECHK.TRANS64 P1, [R5+URZ+0x31c40], R4 ;  /* 0x031c4004050095a7 */ /* 0x000ee4000802007f */
[----:B---3--:R-:W-:Y:S05]  /*d8b0*/  @!P1 BRA `(.L_x_8294) ;  /* 0xfffffffc00f09947 */ /* 0x008fea000383ffff */
[----:B------:R-:W-:Y:S05]  /*d8c0*/  BRA `(.L_x_8347) ;  /* 0xffffffd800ec7947 */ /* 0x000fea000383ffff */
.L_x_8297:
[----:B--2---:R2:W3:Y:S02]  /*d8d0*/  SYNCS.PHASECHK.TRANS64.TRYWAIT P1, [R23+URZ+0x31c20], R4 ;  /* 0x031c2004170075a7 */ /* 0x0044e4000802017f */
[----:B---3--:R-:W-:Y:S05]  /*d8e0*/  @!P1 NANOSLEEP.SYNCS 0x989680 ;  /* 0x009896800000995d */ /* 0x008fea0003900000 */
[----:B------:R-:W3:Y:S02]  /*d8f0*/  @!P1 SYNCS.PHASECHK.TRANS64 P1, [R23+URZ+0x31c20], R4 ;  /* 0x031c2004170095a7 */ /* 0x000ee4000802007f */
[----:B---3--:R-:W-:Y:S05]  /*d900*/  @!P1 BRA `(.L_x_8297) ;  /* 0xfffffffc00f09947 */ /* 0x008fea000383ffff */
[----:B------:R-:W-:Y:S05]  /*d910*/  BRA `(.L_x_8348) ;  /* 0xffffffdc00fc7947 */ /* 0x000fea000383ffff */
.L_x_8303:
[----:B-1----:R1:W2:Y:S02]  /*d920*/  SYNCS.PHASECHK.TRANS64.TRYWAIT P2, [R3+URZ+0x31c40], R2 ;  /* 0x031c4002030075a7 */ /* 0x0022a4000804017f */
[----:B--2---:R-:W-:Y:S05]  /*d930*/  @!P2 NANOSLEEP.SYNCS 0x989680 ;  /* 0x009896800000a95d */ /* 0x004fea0003900000 */
[----:B------:R-:W2:Y:S02]  /*d940*/  @!P2 SYNCS.PHASECHK.TRANS64 P2, [R3+URZ+0x31c40], R2 ;  /* 0x031c40020300a5a7 */ /* 0x000ea4000804007f */
[----:B--2---:R-:W-:Y:S05]  /*d950*/  @!P2 BRA `(.L_x_8303) ;  /* 0xfffffffc00f0a947 */ /* 0x004fea000383ffff */
[----:B------:R-:W-:Y:S05]  /*d960*/  BRA `(.L_x_8349) ;  /* 0xffffffe000987947 */ /* 0x000fea000383ffff */
.L_x_8305:
[----:B-1----:R1:W2:Y:S02]  /*d970*/  SYNCS.PHASECHK.TRANS64.TRYWAIT P2, [R2+URZ+0x60], R5 ;  /* 0x00006005020075a7 */ /* 0x0022a4000804017f */
[----:B--2---:R-:W-:Y:S05]  /*d980*/  @!P2 NANOSLEEP.SYNCS 0x989680 ;  /* 0x009896800000a95d */ /* 0x004fea0003900000 */
[----:B------:R-:W2:Y:S02]  /*d990*/  @!P2 SYNCS.PHASECHK.TRANS64 P2, [R2+URZ+0x60], R5 ;  /* 0x000060050200a5a7 */ /* 0x000ea4000804007f */
[----:B--2---:R-:W-:Y:S05]  /*d9a0*/  @!P2 BRA `(.L_x_8305) ;  /* 0xfffffffc00f0a947 */ /* 0x004fea000383ffff */
[----:B------:R-:W-:Y:S05]  /*d9b0*/  BRA `(.L_x_8350) ;  /* 0xffffffe400147947 */ /* 0x000fea000383ffff */
.L_x_8311:
[----:B-1----:R1:W2:Y:S02]  /*d9c0*/  SYNCS.PHASECHK.TRANS64.TRYWAIT P2, [R3+URZ+0x31c40], R2 ;  /* 0x031c4002030075a7 */ /* 0x0022a4000804017f */
[----:B--2---:R-:W-:Y:S05]  /*d9d0*/  @!P2 NANOSLEEP.SYNCS 0x989680 ;  /* 0x009896800000a95d */ /* 0x004fea0003900000 */
[----:B------:R-:W2:Y:S02]  /*d9e0*/  @!P2 SYNCS.PHASECHK.TRANS64 P2, [R3+URZ+0x31c40], R2 ;  /* 0x031c40020300a5a7 */ /* 0x000ea4000804007f */
[----:B--2---:R-:W-:Y:S05]  /*d9f0*/  @!P2 BRA `(.L_x_8311) ;  /* 0xfffffffc00f0a947 */ /* 0x004fea000383ffff */
[----:B------:R-:W-:Y:S05]  /*da00*/  BRA `(.L_x_8351) ;  /* 0xffffffe800447947 */ /* 0x000fea000383ffff */
.L_x_8313:
[----:B-1----:R1:W2:Y:S02]  /*da10*/  SYNCS.PHASECHK.TRANS64.TRYWAIT P2, [R2+URZ+0x60], R17 ;  /* 0x00006011020075a7 */ /* 0x0022a4000804017f */
[----:B--2---:R-:W-:Y:S05]  /*da20*/  @!P2 NANOSLEEP.SYNCS 0x989680 ;  /* 0x009896800000a95d */ /* 0x004fea0003900000 */
[----:B------:R-:W2:Y:S02]  /*da30*/  @!P2 SYNCS.PHASECHK.TRANS64 P2, [R2+URZ+0x60], R17 ;  /* 0x000060110200a5a7 */ /* 0x000ea4000804007f */
[----:B--2---:R-:W-:Y:S05]  /*da40*/  @!P2 BRA `(.L_x_8313) ;  /* 0xfffffffc00f0a947 */ /* 0x004fea000383ffff */
[----:B------:R-:W-:Y:S05]  /*da50*/  BRA `(.L_x_8352) ;  /* 0xffffffe800c07947 */ /* 0x000fea000383ffff */
.L_x_8318:
[----:B-1----:R1:W2:Y:S02]  /*da60*/  SYNCS.PHASECHK.TRANS64.TRYWAIT P2, [R2+URZ+0x31c40], R3 ;  /* 0x031c4003020075a7 */ /* 0x0022a4000804017f */
[----:B--2---:R-:W-:Y:S05]  /*da70*/  @!P2 NANOSLEEP.SYNCS 0x989680 ;  /* 0x009896800000a95d */ /* 0x004fea0003900000 */
[----:B------:R-:W2:Y:S02]  /*da80*/  @!P2 SYNCS.PHASECHK.TRANS64 P2, [R2+URZ+0x31c40], R3 ;  /* 0x031c40030200a5a7 */ /* 0x000ea4000804007f */
[----:B--2---:R-:W-:Y:S05]  /*da90*/  @!P2 BRA `(.L_x_8318) ;  /* 0xfffffffc00f0a947 */ /* 0x004fea000383ffff */
[----:B------:R-:W-:Y:S05]  /*daa0*/  BRA `(.L_x_8353) ;  /* 0xffffffec00cc7947 */ /* 0x000fea000383ffff */
.L_x_8320:
[----:B-1----:R1:W2:Y:S02]  /*dab0*/  SYNCS.PHASECHK.TRANS64.TRYWAIT P2, [R2+URZ+0x60], R11 ;  /* 0x0000600b020075a7 */ /* 0x0022a4000804017f */
[----:B--2---:R-:W-:Y:S05]  /*dac0*/  @!P2 NANOSLEEP.SYNCS 0x989680 ;  /* 0x009896800000a95d */ /* 0x004fea0003900000 */
[----:B------:R-:W2:Y:S02]  /*dad0*/  @!P2 SYNCS.PHASECHK.TRANS64 P2, [R2+URZ+0x60], R11 ;  /* 0x0000600b0200a5a7 */ /* 0x000ea4000804007f */
[----:B--2---:R-:W-:Y:S05]  /*dae0*/  @!P2 BRA `(.L_x_8320) ;  /* 0xfffffffc00f0a947 */ /* 0x004fea000383ffff */
[----:B------:R-:W-:Y:S05]  /*daf0*/  BRA `(.L_x_8354) ;  /* 0xfffffff000507947 */ /* 0x000fea000383ffff */
.L_x_8325:
[----:B-1----:R1:W2:Y:S02]  /*db00*/  SYNCS.PHASECHK.TRANS64.TRYWAIT P0, [R3+URZ+0x31c60], R2 ;  /* 0x031c6002030075a7 */ /* 0x0022a4000800017f */
[----:B--2---:R-:W-:Y:S05]  /*db10*/  @!P0 NANOSLEEP.SYNCS 0x989680 ;  /* 0x009896800000895d */ /* 0x004fea0003900000 */
[----:B------:R-:W2:Y:S02]  /*db20*/  @!P0 SYNCS.PHASECHK.TRANS64 P0, [R3+URZ+0x31c60], R2 ;  /* 0x031c6002030085a7 */ /* 0x000ea4000800007f */
[----:B--2---:R-:W-:Y:S05]  /*db30*/  @!P0 BRA `(.L_x_8325) ;  /* 0xfffffffc00f08947 */ /* 0x004fea000383ffff */
[----:B------:R-:W-:Y:S05]  /*db40*/  BRA `(.L_x_8355) ;  /* 0xfffffff000fc7947 */ /* 0x000fea000383ffff */
.L_x_8329:
[----:B-1----:R1:W2:Y:S02]  /*db50*/  SYNCS.PHASECHK.TRANS64.TRYWAIT P0, [R8+URZ+0x31c20], R29 ;  /* 0x031c201d080075a7 */ /* 0x0022a4000800017f */
[----:B--2---:R-:W-:Y:S05]  /*db60*/  @!P0 NANOSLEEP.SYNCS 0x989680 ;  /* 0x009896800000895d */ /* 0x004fea0003900000 */
[----:B------:R-:W2:Y:S02]  /*db70*/  @!P0 SYNCS.PHASECHK.TRANS64 P0, [R8+URZ+0x31c20], R29 ;  /* 0x031c201d080085a7 */ /* 0x000ea4000800007f */
[----:B--2---:R-:W-:Y:S05]  /*db80*/  @!P0 BRA `(.L_x_8329) ;  /* 0xfffffffc00f08947 */ /* 0x004fea000383ffff */
[----:B------:R-:W-:Y:S05]  /*db90*/  BRA `(.L_x_8356) ;  /* 0xfffffff400b87947 */ /* 0x000fea000383ffff */
.L_x_8330:
[----:B------:R-:W2:Y:S01]  /*dba0*/  S2R R2, SR_TID.X ;  /* 0x0000000000027919 */ /* 0x000ea20000002100 */
[----:B------:R-:W-:Y:S01]  /*dbb0*/  BSSY B0, `(.L_x_8357) ;  /* 0x000000a000007945 */ /* 0x000fe20003800000 */
[----:B------:R-:W-:Y:S01]  /*dbc0*/  IMAD.MOV.U32 R12, RZ, RZ, RZ ;  /* 0x000000ffff0c7224 */ /* 0x000fe200078e00ff */
[----:B------:R-:W-:Y:S01]  /*dbd0*/  MOV R15, 0xffffffff ;  /* 0xffffffff000f7802 */ /* 0x000fe20000000f00 */
[----:B------:R-:W-:Y:S01]  /*dbe0*/  IMAD.MOV.U32 R11, RZ, RZ, 0x1f ;  /* 0x0000001fff0b7424 */ /* 0x000fe200078e00ff */
[----:B--2---:R-:W-:-:S04]  /*dbf0*/  SHF.R.U32.HI R2, RZ, 0x5, R2 ;  /* 0x00000005ff027819 */ /* 0x004fc80000011602 */
[----:B------:R-:W-:-:S04]  /*dc00*/  LOP3.LUT R2, R2, 0x3, RZ, 0xc0, !PT ;  /* 0x0000000302027812 */ /* 0x000fc800078ec0ff */
[----:B------:R-:W-:-:S07]  /*dc10*/  MOV R13, R2 ;  /* 0x00000002000d7202 */ /* 0x000fce0000000f00 */
[----:B-1----:R-:W-:Y:S05]  /*dc20*/  WARPSYNC.COLLECTIVE R15, `(.L_x_8358) ;  /* 0x000000000f087348 */ /* 0x002fea0003c00000 */
[----:B------:R2:W3:Y:S02]  /*dc30*/  SHFL.IDX P6, R14, R13, R12, R11 ;  /* 0x0000000c0d0e7389 */ /* 0x0004e400000c000b */
[----:B-123--:R-:W-:Y:S01]  /*dc40*/  ENDCOLLECTIVE ;  /* 0x000000000000791b */ /* 0x00efe20003800000 */
.L_x_8358:
[----:B------:R-:W-:Y:S05]  /*dc50*/  BSYNC B0 ;  /* 0x0000000000007941 */ /* 0x000fea0003800000 */
.L_x_8357:
[----:B------:R-:W-:Y:S05]  /*dc60*/  BRA `(.L_x_8359) ;  /* 0xfffffff400a07947 */ /* 0x000fea000383ffff */
.L_x_8333:
[----:B------:R-:W-:Y:S01]  /*dc70*/  BSSY B1, `(.L_x_8360) ;  /* 0x0000006000017945 */ /* 0x000fe20003800000 */
[----:B------:R-:W-:-:S07]  /*dc80*/  IMAD.MOV.U32 R15, RZ, RZ, -0x1 ;  /* 0xffffffffff0f7424 */ /* 0x000fce00078e00ff */
[----:B-12---:R-:W-:Y:S05]  /*dc90*/  WARPSYNC.COLLECTIVE R15, `(.L_x_8361) ;  /* 0x000000000f0c7348 */ /* 0x006fea0003c00000 */
[----:B------:R-:W-:Y:S02]  /*dca0*/  ELECT P6, UR62, PT ;  /* 0x00000000003e782f */ /* 0x000fe400038c0000 */
[----:B------:R-:W-:Y:S01]  /*dcb0*/  MOV R14, UR62 ;  /* 0x0000003e000e7c02 */ /* 0x000fe20008000f00 */
[----:B-12---:R-:W-:Y:S10]  /*dcc0*/  ENDCOLLECTIVE ;  /* 0x000000000000791b */ /* 0x006ff40003800000 */
.L_x_8361:
[----:B------:R-:W-:Y:S05]  /*dcd0*/  BSYNC B1 ;  /* 0x0000000000017941 */ /* 0x000fea0003800000 */
.L_x_8360:
[----:B------:R-:W-:Y:S05]  /*dce0*/  BRA `(.L_x_8362) ;  /* 0xfffffff400987947 */ /* 0x000fea000383ffff */
.L_x_8335:
[----:B--2---:R2:W3:Y:S02]  /*dcf0*/  SYNCS.PHASECHK.TRANS64.TRYWAIT P0, [R5+URZ], R4 ;  /* 0x00000004050075a7 */ /* 0x0044e4000800017f */
[----:B---3--:R-:W-:Y:S05]  /*dd00*/  @!P0 NANOSLEEP.SYNCS 0x989680 ;  /* 0x009896800000895d */ /* 0x008fea0003900000 */
[----:B------:R-:W3:Y:S02]  /*dd10*/  @!P0 SYNCS.PHASECHK.TRANS64 P0, [R5+URZ], R4 ;  /* 0x00000004050085a7 */ /* 0x000ee4000800007f */
[----:B---3--:R-:W-:Y:S05]  /*dd20*/  @!P0 BRA `(.L_x_8335) ;  /* 0xfffffffc00f08947 */ /* 0x008fea000383ffff */
[----:B------:R-:W-:Y:S05]  /*dd30*/  BRA `(.L_x_8363) ;  /* 0xfffffff400cc7947 */ /* 0x000fea000383ffff */
.L_x_8336:
[----:B---3--:R3:W4:Y:S02]  /*dd40*/  SYNCS.PHASECHK.TRANS64.TRYWAIT P0, [R3+URZ], R0 ;  /* 0x00000000030075a7 */ /* 0x008724000800017f */
[----:B----4-:R-:W-:Y:S05]  /*dd50*/  @!P0 NANOSLEEP.SYNCS 0x989680 ;  /* 0x009896800000895d */ /* 0x010fea0003900000 */
[----:B------:R-:W4:Y:S02]  /*dd60*/  @!P0 SYNCS.PHASECHK.TRANS64 P0, [R3+URZ], R0 ;  /* 0x00000000030085a7 */ /* 0x000f24000800007f */
[----:B----4-:R-:W-:Y:S05]  /*dd70*/  @!P0 BRA `(.L_x_8336) ;  /* 0xfffffffc00f08947 */ /* 0x010fea000383ffff */
[----:B------:R-:W-:Y:S05]  /*dd80*/  BRA `(.L_x_8364) ;  /* 0xfffffff400c07947 */ /* 0x000fea000383ffff */
.L_x_8338:
[----:B--2---:R2:W3:Y:S02]  /*dd90*/  SYNCS.PHASECHK.TRANS64.TRYWAIT P0, [R5+URZ], R4 ;  /* 0x00000004050075a7 */ /* 0x0044e4000800017f */
[----:B---3--:R-:W-:Y:S05]  /*dda0*/  @!P0 NANOSLEEP.SYNCS 0x989680 ;  /* 0x009896800000895d */ /* 0x008fea0003900000 */
[----:B------:R-:W3:Y:S02]  /*ddb0*/  @!P0 SYNCS.PHASECHK.TRANS64 P0, [R5+URZ], R4 ;  /* 0x00000004050085a7 */ /* 0x000ee4000800007f */
[----:B---3--:R-:W-:Y:S05]  /*ddc0*/  @!P0 BRA `(.L_x_8338) ;  /* 0xfffffffc00f08947 */ /* 0x008fea000383ffff */
[----:B------:R-:W-:Y:S05]  /*ddd0*/  BRA `(.L_x_8365) ;  /* 0xfffffff400c47947 */ /* 0x000fea000383ffff */
.L_x_8366:
        /* <DEDUP_REMOVED lines=10> */
.L_x_12773:


//--------------------- .text._ZN7cutlass13device_kernelIN5flash11enable_sm90INS1_16FlashAttnFwdSm90INS1_25CollectiveMainloopFwdSm90ILi2EN4cute5tupleIJNS5_1CILi1EEES8_S8_EEENS6_IJNS7_ILi192EEENS7_ILi144EEENS7_ILi96EEEEEELi96ENS_10bfloat16_tEfNS_4arch4Sm90ELb0ELb0ELb1ELb1ELb0ELb0ELb0ELb0ELb1ELb0ELb0ELb0EEENS1_21CollectiveEpilogueFwdINS6_IJSA_SC_SB_EEES9_SE_SG_Li384ELb1ELb0ELb0ELb0EEENS1_36VarlenDynamicPersistentTileSchedulerILi192ELi144ELi384ELi32ELb0ELb0ELb1ELb0ELb1ELb1EEEEEEEEEvNT_6ParamsE --------------------------
	.section	.text._ZN7cutlass13device_kernelIN5flash11enable_sm90INS1_16FlashAttnFwdSm90INS1_25CollectiveMainloopFwdSm90ILi2EN4cute5tupleIJNS5_1CILi1EEES8_S8_EEENS6_IJNS7_ILi192EEENS7_ILi144EEENS7_ILi96EEEEEELi96ENS_10bfloat16_tEfNS_4arch4Sm90ELb0ELb0ELb1ELb1ELb0ELb0ELb0ELb0ELb1ELb0ELb0ELb0EEENS1_21CollectiveEpilogueFwdINS6_IJSA_SC_SB_EEES9_SE_SG_Li384ELb1ELb0ELb0ELb0EEENS1_36VarlenDynamicPersistentTileSchedulerILi192ELi144ELi384ELi32ELb0ELb0ELb1ELb0ELb1ELb1EEEEEEEEEvNT_6ParamsE,"ax",@progbits
	.align	128
.text._ZN7cutlass13device_kernelIN5flash11enable_sm90INS1_16FlashAttnFwdSm90INS1_25CollectiveMainloopFwdSm90ILi2EN4cute5tupleIJNS5_1CILi1EEES8_S8_EEENS6_IJNS7_ILi192EEENS7_ILi144EEENS7_ILi96EEEEEELi96ENS_10bfloat16_tEfNS_4arch4Sm90ELb0ELb0ELb1ELb1ELb0ELb0ELb0ELb0ELb1ELb0ELb0ELb0EEENS1_21CollectiveEpilogueFwdINS6_IJSA_SC_SB_EEES9_SE_SG_Li384ELb1ELb0ELb0ELb0EEENS1_36VarlenDynamicPersistentTileSchedulerILi192ELi144ELi384ELi32ELb0ELb0ELb1ELb0ELb1ELb1EEEEEEEEEvNT_6ParamsE:
        .type           _ZN7cutlass13device_kernelIN5flash11enable_sm90INS1_16FlashAttnFwdSm90INS1_25CollectiveMainloopFwdSm90ILi2EN4cute5tupleIJNS5_1CILi1EEES8_S8_EEENS6_IJNS7_ILi192EEENS7_ILi144EEENS7_ILi96EEEEEELi96ENS_10bfloat16_tEfNS_4arch4Sm90ELb0ELb0ELb1ELb1ELb0ELb0ELb0ELb0ELb1ELb0ELb0ELb0EEENS1_21CollectiveEpilogueFwdINS6_IJSA_SC_SB_EEES9_SE_SG_Li384ELb1ELb0ELb0ELb0EEENS1_36VarlenDynamicPersistentTileSchedulerILi192ELi144ELi384ELi32ELb0ELb0ELb1ELb0ELb1ELb1EEEEEEEEEvNT_6ParamsE,@function
        .size           _ZN7cutlass13device_kernelIN5flash11enable_sm90INS1_16FlashAttnFwdSm90INS1_25CollectiveMainloopFwdSm90ILi2EN4cute5tupleIJNS5_1CILi1EEES8_S8_EEENS6_IJNS7_ILi192EEENS7_ILi144EEENS7_ILi96EEEEEELi96ENS_10bfloat16_tEfNS_4arch4Sm90ELb0ELb0ELb1ELb1ELb0ELb0ELb0ELb0ELb1ELb0ELb0ELb0EEENS1_21CollectiveEpilogueFwdINS6_IJSA_SC_SB_EEES9_SE_SG_Li384ELb1ELb0ELb0ELb0EEENS1_36VarlenDynamicPersistentTileSchedulerILi192ELi144ELi384ELi32ELb0ELb0ELb1ELb0ELb1ELb1EEEEEEEEEvNT_6ParamsE,(.L_x_12774 - _ZN7cutlass13device_kernelIN5flash11enable_sm90INS1_16FlashAttnFwdSm90INS1_25CollectiveMainloopFwdSm90ILi2EN4cute5tupleIJNS5_1CILi1EEES8_S8_EEENS6_IJNS7_ILi192EEENS7_ILi144EEENS7_ILi96EEEEEELi96ENS_10bfloat16_tEfNS_4arch4Sm90ELb0ELb0ELb1ELb1ELb0ELb0ELb0ELb0ELb1ELb0ELb0ELb0EEENS1_21CollectiveEpilogueFwdINS6_IJSA_SC_SB_EEES9_SE_SG_Li384ELb1ELb0ELb0ELb0EEENS1_36VarlenDynamicPersistentTileSchedulerILi192ELi144ELi384ELi32ELb0ELb0ELb1ELb0ELb1ELb1EEEEEEEEEvNT_6ParamsE)
        .other          _ZN7cutlass13device_kernelIN5flash11enable_sm90INS1_16FlashAttnFwdSm90INS1_25CollectiveMainloopFwdSm90ILi2EN4cute5tupleIJNS5_1CILi1EEES8_S8_EEENS6_IJNS7_ILi192EEENS7_ILi144EEENS7_ILi96EEEEEELi96ENS_10bfloat16_tEfNS_4arch4Sm90ELb0ELb0ELb1ELb1ELb0ELb0ELb0ELb0ELb1ELb0ELb0ELb0EEENS1_21CollectiveEpilogueFwdINS6_IJSA_SC_SB_EEES9_SE_SG_Li384ELb1ELb0ELb0ELb0EEENS1_36VarlenDynamicPersistentTileSchedulerILi192ELi144ELi384ELi32ELb0ELb0ELb1ELb0ELb1ELb1EEEEEEEEEvNT_6ParamsE,@"STO_CUDA_ENTRY STV_DEFAULT"
_ZN7cutlass13device_kernelIN5flash11enable_sm90INS1_16FlashAttnFwdSm90INS1_25CollectiveMainloopFwdSm90ILi2EN4cute5tupleIJNS5_1CILi1EEES8_S8_EEENS6_IJNS7_ILi192EEENS7_ILi144EEENS7_ILi96EEEEEELi96ENS_10bfloat16_tEfNS_4arch4Sm90ELb0ELb0ELb1ELb1ELb0ELb0ELb0ELb0ELb1ELb0ELb0ELb0EEENS1_21CollectiveEpilogueFwdINS6_IJSA_SC_SB_EEES9_SE_SG_Li384ELb1ELb0ELb0ELb0EEENS1_36VarlenDynamicPersistentTileSchedulerILi192ELi144ELi384ELi32ELb0ELb0ELb1ELb0ELb1ELb1EEEEEEEEEvNT_6ParamsE:
        /* <DEDUP_REMOVED lines=20> */
.L_x_8368:
[----:B------:R-:W-:Y:S05]  /*0140*/  BSYNC B0 ;  /* 0x0000000000007941 */ /* 0x000fea0003800000 */
.L_x_8367:
        /* <DEDUP_REMOVED lines=40> */
.L_x_8369:
        /* <DEDUP_REMOVED lines=22> */
.L_x_8370:
        /* <DEDUP_REMOVED lines=18> */
.L_x_8371:
        /* <DEDUP_REMOVED lines=22> */
.L_x_8372:
        /* <DEDUP_REMOVED lines=22> */
.L_x_8373:
[----:B--2---:R-:W-:Y:S01]  /*0910*/  ISETP.NE.AND P0, PT, R2, RZ, PT ;  /* 0x000000ff0200720c */ /* 0x004fe20003f05270 */
[----:B------:R-:W-:Y:S01]  /*0920*/  IMAD.MOV.U32 R2, RZ, RZ, 0x1 ;  /* 0x00000001ff027424 */ /* 0x000fe200078e00ff */
[----:B------:R-:W-:Y:S01]  /*0930*/  NOP ;  /* 0x0000000000007918 */ /* 0x000fe20000000000 */
[----:B------:R-:W-:-:S03]  /*0940*/  ULDC.64 UR60, c[0x0][0x208] ;  /* 0x00008200003c7ab9 */ /* 0x000fc60000000a00 */
[----:B------:R-:W-:-:S05]  /*0950*/  SEL R2, R2, 0x2, !P0 ;  /* 0x0000000202027807 */ /* 0x000fca0004000000 */
[----:B------:R2:W-:Y:S01]  /*0960*/  STL [R1+0x14], R2 ;  /* 0x0000140201007387 */ /* 0x0005e20000100800 */
[----:B01-34-:R-:W-:Y:S06]  /*0970*/  BAR.SYNC.DEFER_BLOCKING 0x0 ;  /* 0x0000000000007b1d */ /* 0x01bfec0000010000 */
[----:B------:R-:W-:Y:S05]  /*0980*/  @!P0 BRA `(.L_x_8374) ;  /* 0x000000ac00a88947 */ /* 0x000fea0003800000 */
.L_x_8375:
        /* <DEDUP_REMOVED lines=8> */
[----:B-1----:R-:W-:-:S03]  /*0a10*/  ULEA UR36, UR4, UR36, 0x18 ;  /* 0x0000002404247291 */ /* 0x002fc6000f8ec03f */
[----:B------:R-:W-:Y:S01]  /*0a20*/  ULDC UR4, c[0x0][0xc14] ;  /* 0x0003050000047ab9 */ /* 0x000fe20000000800 */
[----:B0-----:R-:W-:-:S04]  /*0a30*/  LOP3.LUT R0, R2, 0xffffff80, RZ, 0xc0, !PT ;  /* 0xffffff8002007812 */ /* 0x001fc800078ec0ff */
[----:B------:R-:W-:-:S13]  /*0a40*/  ISETP.NE.AND P0, PT, R0, 0x80, PT ;  /* 0x000000800000780c */ /* 0x000fda0003f05270 */
[----:B------:R-:W-:Y:S08]  /*0a50*/  @!P0 BAR.ARV 0x9, 0x100 ;  /* 0x0244000000008b1d */ /* 0x000ff00000002000 */
[----:B------:R-:W-:Y:S06]  /*0a60*/  BAR.SYNC.DEFER_BLOCKING 0x5, 0x1a0 ;  /* 0x0146800000007b1d */ /* 0x000fec0000010000 */
[----:B------:R-:W0:Y:S02]  /*0a70*/  LDS.128 R28, [UR36+0x31cd0] ;  /* 0x031cd024ff1c7984 */ /* 0x000e240008000c00 */
[----:B------:R-:W-:Y:S06]  /*0a80*/  BAR.ARV 0x4, 0x1a0 ;  /* 0x0106800000007b1d */ /* 0x000fec0000002000 */
[----:B0-----:R-:W-:-:S13]  /*0a90*/  ISETP.GE.AND P0, PT, R31, UR4, PT ;  /* 0x000000041f007c0c */ /* 0x001fda000bf06270 */
[----:B------:R-:W-:Y:S05]  /*0aa0*/  @P0 EXIT ;  /* 0x000000000000094d */ /* 0x000fea0003800000 */
[----:B------:R-:W2:Y:S01]  /*0ab0*/  LDL.LU R14, [R1+0x14] ;  /* 0x00001400010e7983 */ /* 0x000ea20000300800 */
[----:B------:R-:W-:-:S05]  /*0ac0*/  VIADD R155, R2, 0xffffff80 ;  /* 0xffffff80029b7836 */ /* 0x000fca0000000000 */
[----:B------:R-:W-:-:S04]  /*0ad0*/  SHF.R.S32.HI R0, RZ, 0x1f, R155 ;  /* 0x0000001fff007819 */ /* 0x000fc8000001149b */
[----:B------:R-:W-:-:S04]  /*0ae0*/  LEA.HI R2, R0, R155, RZ, 0x4 ;  /* 0x0000009b00027211 */ /* 0x000fc800078f20ff */
[----:B------:R-:W-:-:S04]  /*0af0*/  SHF.R.S32.HI R3, RZ, 0x4, R2 ;  /* 0x00000004ff037819 */ /* 0x000fc80000011402 */
[C---:B------:R-:W-:Y:S02]  /*0b00*/  LEA.HI R4, R2.reuse, R3, RZ, 0x1 ;  /* 0x0000000302047211 */ /* 0x040fe400078f08ff */
[----:B------:R-:W-:Y:S02]  /*0b10*/  LOP3.LUT R2, R2, 0xfffffff0, RZ, 0xc0, !PT ;  /* 0xfffffff002027812 */ /* 0x000fe400078ec0ff */
[----:B------:R-:W-:-:S03]  /*0b20*/  LOP3.LUT R4, R4, 0x1ffffffe, RZ, 0xc0, !PT ;  /* 0x1ffffffe04047812 */ /* 0x000fc600078ec0ff */
[----:B------:R-:W-:Y:S01]  /*0b30*/  IMAD.IADD R2, R155, 0x1, -R2 ;  /* 0x000000019b027824 */ /* 0x000fe200078e0a02 */
[CC--:B------:R-:W-:Y:S01]  /*0b40*/  LEA.HI R151, R0.reuse, R155.reuse, RZ, 0x7 ;  /* 0x0000009b00977211 */ /* 0x0c0fe200078f38ff */
[----:B------:R-:W-:Y:S01]  /*0b50*/  IMAD.IADD R4, R3, 0x1, -R4 ;  /* 0x0000000103047824 */ /* 0x000fe200078e0a04 */
[----:B------:R-:W-:Y:S02]  /*0b60*/  LEA.HI R5, R0, R155, RZ, 0x5 ;  /* 0x0000009b00057211 */ /* 0x000fe400078f28ff */
[----:B------:R-:W-:Y:S02]  /*0b70*/  SHF.R.S32.HI R3, RZ, 0x1f, R2 ;  /* 0x0000001fff037819 */ /* 0x000fe40000011402 */
[----:B------:R-:W-:Y:S02]  /*0b80*/  LOP3.LUT R150, R151, 0xffffff80, RZ, 0xc0, !PT ;  /* 0xffffff8097967812 */ /* 0x000fe400078ec0ff */
[----:B------:R-:W-:Y:S02]  /*0b90*/  SHF.R.S32.HI R7, RZ, 0x5, R5 ;  /* 0x00000005ff077819 */ /* 0x000fe40000011405 */
[-C--:B------:R-:W-:Y:S01]  /*0ba0*/  LEA.HI R5, R3, R2.reuse, RZ, 0x3 ;  /* 0x0000000203057211 */ /* 0x080fe200078f18ff */
[----:B------:R-:W-:Y:S01]  /*0bb0*/  IMAD.IADD R150, R155, 0x1, -R150 ;  /* 0x000000019b967824 */ /* 0x000fe200078e0a96 */
[----:B------:R-:W-:-:S03]  /*0bc0*/  LEA.HI R3, R3, R2, RZ, 0x2 ;  /* 0x0000000203037211 */ /* 0x000fc600078f10ff */
[----:B------:R-:W-:Y:S01]  /*0bd0*/  IMAD.SHL.U32 R6, R5, 0x10, RZ ;  /* 0x0000001005067824 */ /* 0x000fe200078e00ff */
[----:B------:R-:W-:Y:S02]  /*0be0*/  LOP3.LUT R5, R3, 0x7fffffc, RZ, 0xc0, !PT ;  /* 0x07fffffc03057812 */ /* 0x000fe400078ec0ff */
[----:B------:R-:W-:Y:S02]  /*0bf0*/  SHF.R.S32.HI R3, RZ, 0x2, R3 ;  /* 0x00000002ff037819 */ /* 0x000fe40000011403 */
[----:B------:R-:W-:-:S03]  /*0c00*/  SHF.R.S32.HI R9, RZ, 0x1f, R150 ;  /* 0x0000001fff097819 */ /* 0x000fc60000011496 */
[----:B------:R-:W-:Y:S01]  /*0c10*/  IMAD.SHL.U32 R3, R3, 0x40, RZ ;  /* 0x0000004003037824 */ /* 0x000fe200078e00ff */
[----:B------:R-:W-:Y:S01]  /*0c20*/  LEA.HI R10, R9, R150, RZ, 0x2 ;  /* 0x00000096090a7211 */ /* 0x000fe200078f10ff */
[----:B------:R-:W-:Y:S02]  /*0c30*/  IMAD R13, R7, 0x10, R2 ;  /* 0x00000010070d7824 */ /* 0x000fe400078e0202 */
[----:B------:R-:W-:Y:S01]  /*0c40*/  IMAD.SHL.U32 R4, R4, 0x8, RZ ;  /* 0x0000000804047824 */ /* 0x000fe200078e00ff */
[--C-:B------:R-:W-:Y:S02]  /*0c50*/  SHF.R.S32.HI R11, RZ, 0x2, R10.reuse ;  /* 0x00000002ff0b7819 */ /* 0x100fe4000001140a */
[----:B------:R-:W-:Y:S02]  /*0c60*/  SHF.R.S32.HI R12, RZ, 0x1f, R10 ;  /* 0x0000001fff0c7819 */ /* 0x000fe4000001140a */
[----:B------:R-:W-:Y:S02]  /*0c70*/  LOP3.LUT R3, R3, 0x40, RZ, 0xc0, !PT ;  /* 0x0000004003037812 */ /* 0x000fe400078ec0ff */
[----:B------:R-:W-:Y:S01]  /*0c80*/  SHF.R.S32.HI R151, RZ, 0x7, R151 ;  /* 0x00000007ff977819 */ /* 0x000fe20000011497 */
[----:B------:R-:W-:Y:S01]  /*0c90*/  IMAD.U32 R154, R13, 0x20, R4 ;  /* 0x000000200d9a7824 */ /* 0x000fe200078e0004 */
[----:B------:R-:W-:-:S02]  /*0ca0*/  LOP3.LUT R6, R6, 0x7fffff80, RZ, 0xc0, !PT ;  /* 0x7fffff8006067812 */ /* 0x000fc400078ec0ff */
[----:B------:R-:W-:Y:S02]  /*0cb0*/  LEA.HI R12, R12, R11, RZ, 0x3 ;  /* 0x0000000b0c0c7211 */ /* 0x000fe400078f18ff */
[----:B------:R-:W-:Y:S01]  /*0cc0*/  LOP3.LUT R4, R3, 0x8, R4, 0xf8, !PT ;  /* 0x0000000803047812 */ /* 0x000fe200078ef804 */
[----:B------:R-:W-:Y:S01]  /*0cd0*/  IMAD.HI R8, R151, 0x55555556, RZ ;  /* 0x5555555697087827 */ /* 0x000fe200078e02ff */
[----:B------:R-:W-:Y:S02]  /*0ce0*/  SHF.R.U32.HI R3, RZ, 0x3, R3 ;  /* 0x00000003ff037819 */ /* 0x000fe40000011603 */
[----:B------:R-:W-:Y:S01]  /*0cf0*/  IADD3 R5, R2, -R5, RZ ;  /* 0x8000000502057210 */ /* 0x000fe20007ffe0ff */
[----:B------:R-:W-:Y:S01]  /*0d00*/  IMAD R6, R7, 0x100, R6 ;  /* 0x0000010007067824 */ /* 0x000fe200078e0206 */
[----:B------:R-:W-:Y:S02]  /*0d10*/  LEA.HI R0, R0, R155, RZ, 0x2 ;  /* 0x0000009b00007211 */ /* 0x000fe400078f10ff */
[----:B------:R-:W-:-:S02]  /*0d20*/  LOP3.LUT R12, R12, 0xfffffff8, RZ, 0xc0, !PT ;  /* 0xfffffff80c0c7812 */ /* 0x000fc400078ec0ff */
[----:B------:R-:W-:Y:S02]  /*0d30*/  LEA.HI R9, R9, R150, RZ, 0x5 ;  /* 0x0000009609097211 */ /* 0x000fe400078f28ff */
[----:B------:R-:W-:Y:S01]  /*0d40*/  LOP3.LUT R3, R4, R3, RZ, 0x3c, !PT ;  /* 0x0000000304037212 */ /* 0x000fe200078e3cff */
[----:B------:R-:W-:Y:S01]  /*0d50*/  IMAD R6, R5, 0x10, R6 ;  /* 0x0000001005067824 */ /* 0x000fe200078e0206 */
[----:B------:R-:W-:Y:S01]  /*0d60*/  LOP3.LUT R4, R0, 0x1ffffffc, RZ, 0xc0, !PT ;  /* 0x1ffffffc00047812 */ /* 0x000fe200078ec0ff */
[----:B------:R-:W-:Y:S01]  /*0d70*/  IMAD.IADD R12, R11, 0x1, -R12 ;  /* 0x000000010b0c7824 */ /* 0x000fe200078e0a0c */
[----:B------:R-:W-:Y:S02]  /*0d80*/  LEA.HI R8, R8, R8, RZ, 0x1 ;  /* 0x0000000808087211 */ /* 0x000fe400078f08ff */
[----:B------:R-:W-:Y:S02]  /*0d90*/  LOP3.LUT R7, R10, 0x7ffffffc, RZ, 0xc0, !PT ;  /* 0x7ffffffc0a077812 */ /* 0x000fe400078ec0ff */
[----:B------:R-:W-:Y:S01]  /*0da0*/  SHF.R.S32.HI R9, RZ, 0x5, R9 ;  /* 0x00000005ff097819 */ /* 0x000fe20000011409 */
[----:B------:R-:W-:Y:S01]  /*0db0*/  IMAD.IADD R2, R3, 0x1, R6 ;  /* 0x0000000103027824 */ /* 0x000fe200078e0206 */
[----:B------:R-:W-:Y:S01]  /*0dc0*/  IADD3 R7, R150, -R7, RZ ;  /* 0x8000000796077210 */ /* 0x000fe20007ffe0ff */
[----:B------:R-:W-:-:S02]  /*0dd0*/  IMAD.IADD R4, R155, 0x1, -R4 ;  /* 0x000000019b047824 */ /* 0x000fc400078e0a04 */
[----:B------:R-:W-:Y:S02]  /*0de0*/  IMAD.MOV.U32 R152, RZ, RZ, -0x2 ;  /* 0xfffffffeff987424 */ /* 0x000fe400078e00ff */
[----:B------:R-:W-:Y:S02]  /*0df0*/  IMAD R8, R8, -0x3, R151 ;  /* 0xfffffffd08087824 */ /* 0x000fe400078e0297 */
[----:B------:R-:W-:Y:S01]  /*0e00*/  IMAD R9, R9, 0x10, R12 ;  /* 0x0000001009097824 */ /* 0x000fe200078e020c */
[----:B------:R-:W-:Y:S01]  /*0e10*/  SHF.R.S32.HI R18, RZ, 0x2, R0 ;  /* 0x00000002ff127819 */ /* 0x000fe20000011400 */
[----:B------:R-:W-:Y:S01]  /*0e20*/  IMAD R152, R7, R152, 0x90 ;  /* 0x0000009007987424 */ /* 0x000fe200078e0298 */
[----:B------:R-:W-:Y:S01]  /*0e30*/  SHF.L.U32 R17, R4, 0x3, RZ ;  /* 0x0000000304117819 */ /* 0x000fe200000006ff */
[----:B------:R-:W-:Y:S01]  /*0e40*/  IMAD R153, R8, 0x40, R9 ;  /* 0x0000004008997824 */ /* 0x000fe200078e0209 */
[----:B------:R-:W-:Y:S01]  /*0e50*/  LEA R2, R2, UR36, 0x1 ;  /* 0x0000002402027c11 */ /* 0x000fe2000f8e08ff */
[----:B------:R-:W-:-:S02]  /*0e60*/  IMAD.MOV.U32 R149, RZ, RZ, RZ ;  /* 0x000000ffff957224 */ /* 0x000fc400078e00ff */
[----:B------:R-:W-:Y:S01]  /*0e70*/  IMAD.MOV.U32 R16, RZ, RZ, RZ ;  /* 0x000000ffff107224 */ /* 0x000fe200078e00ff */
[----:B------:R-:W-:Y:S01]  /*0e80*/  UMOV UR39, URZ ;  /* 0x0000003f00277c82 */ /* 0x000fe20008000000 */
[----:B--2---:R-:W-:-:S07]  /*0e90*/  LOP3.LUT R144, R14, 0x1, RZ, 0xfc, !PT ;  /* 0x000000010e907812 */ /* 0x004fce00078efcff */
.L_x_8409:
[----:B---3-5:R-:W0:Y:S01]  /*0ea0*/  LDC.64 R4, c[0x0][0xc60] ;  /* 0x00031800ff047b82 */ /* 0x028e220000000a00 */
        /* <DEDUP_REMOVED lines=24> */
[----:B-1--4-:R-:W-:Y:S05]  /*1030*/  @P0 BRA `(.L_x_8376) ;  /* 0x0000000000240947 */ /* 0x012fea0003800000 */
        /* <DEDUP_REMOVED lines=8> */
[----:B--2---:R-:W-:-:S07]  /*10c0*/  IMAD.IADD R23, R6, 0x1, -R23 ;  /* 0x0000000106177824 */ /* 0x004fce00078e0a17 */
.L_x_8376:
[----:B-----5:R-:W-:Y:S01]  /*10d0*/  IMAD.IADD R23, R23, 0x1, -R0 ;  /* 0x0000000117177824 */ /* 0x020fe200078e0a00 */
[----:B------:R-:W-:Y:S01]  /*10e0*/  PLOP3.LUT P0, PT, PT, PT, PT, 0x80, 0x0 ;  /* 0x000000000000781c */ /* 0x000fe20003f0f070 */
[----:B------:R-:W-:Y:S01]  /*10f0*/  IMAD.MOV.U32 R147, RZ, RZ, R29 ;  /* 0x000000ffff937224 */ /* 0x000fe200078e001d */
[----:B------:R-:W-:Y:S01]  /*1100*/  CS2R R38, SRZ ;  /* 0x0000000000267805 */ /* 0x000fe2000001ff00 */
[C---:B------:R-:W-:Y:S01]  /*1110*/  VIADD R0, R23.reuse, 0x8f ;  /* 0x0000008f17007836 */ /* 0x040fe20000000000 */
[----:B------:R-:W-:Y:S01]  /*1120*/  ISETP.GE.AND P1, PT, R23, 0x1, PT ;  /* 0x000000011700780c */ /* 0x000fe20003f26270 */
[----:B------:R-:W-:Y:S01]  /*1130*/  IMAD.MOV.U32 R146, RZ, RZ, R30 ;  /* 0x000000ffff927224 */ /* 0x000fe200078e001e */
[----:B------:R-:W-:Y:S01]  /*1140*/  CS2R R34, SRZ ;  /* 0x0000000000227805 */ /* 0x000fe2000001ff00 */
[----:B------:R-:W-:Y:S01]  /*1150*/  IMAD.HI R0, R0, 0x38e38e39, RZ ;  /* 0x38e38e3900007827 */ /* 0x000fe200078e02ff */
[----:B------:R-:W-:Y:S02]  /*1160*/  CS2R R32, SRZ ;  /* 0x0000000000207805 */ /* 0x000fe4000001ff00 */
[----:B------:R-:W-:-:S02]  /*1170*/  CS2R R44, SRZ ;  /* 0x00000000002c7805 */ /* 0x000fc4000001ff00 */
[----:B------:R-:W-:Y:S02]  /*1180*/  CS2R R36, SRZ ;  /* 0x0000000000247805 */ /* 0x000fe4000001ff00 */
[----:B------:R-:W-:Y:S02]  /*1190*/  CS2R R42, SRZ ;  /* 0x00000000002a7805 */ /* 0x000fe4000001ff00 */
[----:B------:R-:W-:Y:S02]  /*11a0*/  SHF.R.U32.HI R3, RZ, 0x1f, R0 ;  /* 0x0000001fff037819 */ /* 0x000fe40000011600 */
[----:B------:R-:W-:Y:S02]  /*11b0*/  CS2R R48, SRZ ;  /* 0x0000000000307805 */ /* 0x000fe4000001ff00 */
[----:B------:R-:W-:Y:S02]  /*11c0*/  CS2R R46, SRZ ;  /* 0x00000000002e7805 */ /* 0x000fe4000001ff00 */
[----:B------:R-:W-:-:S02]  /*11d0*/  CS2R R40, SRZ ;  /* 0x0000000000287805 */ /* 0x000fc4000001ff00 */
[----:B------:R-:W-:Y:S01]  /*11e0*/  LEA.HI.SX32 R22, R0, R3, 0x1b ;  /* 0x0000000300167211 */ /* 0x000fe200078fdaff */
[----:B------:R-:W-:Y:S01]  /*11f0*/  IMAD.MOV.U32 R3, RZ, RZ, RZ ;  /* 0x000000ffff037224 */ /* 0x000fe200078e00ff */
        /* <DEDUP_REMOVED lines=12> */
[----:B0-----:R-:W-:Y:S01]  /*12c0*/  CS2R R6, SRZ ;  /* 0x0000000000067805 */ /* 0x001fe2000001ff00 */
[----:B------:R-:W-:Y:S01]  /*12d0*/  IMAD.MOV.U32 R8, RZ, RZ, RZ ;  /* 0x000000ffff087224 */ /* 0x000fe200078e00ff */
[----:B------:R-:W-:Y:S01]  /*12e0*/  CS2R R80, SRZ ;  /* 0x0000000000507805 */ /* 0x000fe2000001ff00 */
[----:B------:R-:W-:Y:S02]  /*12f0*/  IMAD.MOV.U32 R20, RZ, RZ, RZ ;  /* 0x000000ffff147224 */ /* 0x000fe400078e00ff */
[----:B------:R-:W-:Y:S02]  /*1300*/  IMAD.MOV.U32 R83, RZ, RZ, RZ ;  /* 0x000000ffff537224 */ /* 0x000fe400078e00ff */
[----:B------:R-:W-:Y:S01]  /*1310*/  IMAD.MOV.U32 R85, RZ, RZ, RZ ;  /* 0x000000ffff557224 */ /* 0x000fe200078e00ff */
[----:B------:R-:W-:Y:S06]  /*1320*/  @!P1 BRA `(.L_x_8377) ;  /* 0x0000008c00809947 */ /* 0x000fec0003800000 */
[----:B------:R-:W0:Y:S01]  /*1330*/  SHFL.IDX PT, R0, R151, RZ, 0x1f ;  /* 0x00001fff97007589 */ /* 0x000e2200000e0000 */
[----:B------:R-:W-:-:S04]  /*1340*/  UIADD3 UR6, UR36, 0x24300, URZ ;  /* 0x0002430024067890 */ /* 0x000fc8000fffe03f */
[----:B------:R-:W-:-:S06]  /*1350*/  ULOP3.LUT UP0, URZ, UR6, 0x9f, URZ, 0xc0, !UPT ;  /* 0x0000009f063f7892 */ /* 0x000fcc000f80c03f */
[----:B------:R-:W-:Y:S02]  /*1360*/  PLOP3.LUT P0, PT, PT, PT, UP0, 0x80, 0x0 ;  /* 0x000000000000781c */ /* 0x000fe40003f0f008 */
[----:B0-----:R-:W-:-:S13]  /*1370*/  R2UR UR38, R0 ;  /* 0x00000000002672ca */ /* 0x001fda00000e0000 */
[----:B------:R-:W-:-:S04]  /*1380*/  UIMAD.WIDE UR4, UR38, 0x55555556, URZ ;  /* 0x55555556260478a5 */ /* 0x000fc8000f8e023f */
[----:B------:R-:W-:-:S04]  /*1390*/  ULEA.HI UR5, UR5, UR5, URZ, 0x1 ;  /* 0x0000000505057291 */ /* 0x000fc8000f8f083f */
[----:B------:R-:W-:-:S04]  /*13a0*/  UIMAD UR40, UR5, -0x3, UR38 ;  /* 0xfffffffd052878a4 */ /* 0x000fc8000f8e0226 */
        /* <DEDUP_REMOVED lines=20> */
.L_x_8378:
[----:B------:R-:W-:Y:S02]  /*14f0*/  LEA.HI R0, R149, R149, RZ, 0x1 ;  /* 0x0000009595007211 */ /* 0x000fe400078f08ff */
[----:B------:R-:W-:Y:S02]  /*1500*/  ISETP.NE.AND P0, PT, R144, 0x3, PT ;  /* 0x000000039000780c */ /* 0x000fe40003f05270 */
[----:B------:R-:W-:-:S05]  /*1510*/  LOP3.LUT R0, R0, 0xfffffffe, RZ, 0xc0, !PT ;  /* 0xfffffffe00007812 */ /* 0x000fca00078ec0ff */
[----:B------:R-:W-:-:S05]  /*1520*/  IMAD.IADD R0, R149, 0x1, -R0 ;  /* 0x0000000195007824 */ /* 0x000fca00078e0a00 */
[----:B------:R-:W-:-:S04]  /*1530*/  SHF.L.U32 R0, R0, 0x1f, RZ ;  /* 0x0000001f00007819 */ /* 0x000fc800000006ff */
[----:B------:R-:W0:Y:S02]  /*1540*/  SYNCS.PHASECHK.TRANS64.TRYWAIT P1, [UR36+0x31c00], R0 ;  /* 0x031c0000ff0075a7 */ /* 0x000e240008020164 */
[----:B0-----:R-:W-:Y:S05]  /*1550*/  @!P1 BRA `(.L_x_8379) ;  /* 0x000000e800209947 */ /* 0x001fea0003800000 */
.L_x_8495:
[----:B------:R-:W-:Y:S05]  /*1560*/  @!P0 BRA `(.L_x_8380) ;  /* 0x0000000000048947 */ /* 0x000fea0003800000 */
[----:B------:R-:W-:Y:S01]  /*1570*/  BPT.TRAP 0x1 ;  /* 0x000000040000795c */ /* 0x000fe20000300000 */
.L_x_8380:
[----:B0-----:R-:W-:Y:S01]  /*1580*/  IMAD.U32 R0, RZ, RZ, UR39 ;  /* 0x00000027ff007e24 */ /* 0x001fe2000f8e00ff */
[----:B------:R-:W-:-:S04]  /*1590*/  SHF.L.U32 R3, R16, 0x1f, RZ ;  /* 0x0000001f10037819 */ /* 0x000fc800000006ff */
[----:B------:R-:W-:-:S04]  /*15a0*/  LEA R0, R0, UR36, 0x3 ;  /* 0x0000002400007c11 */ /* 0x000fc8000f8e18ff */
[----:B------:R0:W1:Y:S01]  /*15b0*/  SYNCS.PHASECHK.TRANS64.TRYWAIT P2, [R0+URZ+0x31c30], R3 ;  /* 0x031c3003000075a7 */ /* 0x000062000804017f */
[----:B------:R-:W-:Y:S05]  /*15c0*/  @!P0 BRA `(.L_x_8381) ;  /* 0x0000000000048947 */ /* 0x000fea0003800000 */
[----:B------:R-:W-:Y:S01]  /*15d0*/  BPT.TRAP 0x1 ;  /* 0x000000040000795c */ /* 0x000fe20000300000 */
.L_x_8381:
[----:B------:R-:W2:Y:S01]  /*15e0*/  S2R R4, SR_TID.X ;  /* 0x0000000000047919 */ /* 0x000ea20000002100 */
[----:B------:R-:W-:Y:S01]  /*15f0*/  IMAD.MOV.U32 R71, RZ, RZ, RZ ;  /* 0x000000ffff477224 */ /* 0x000fe200078e00ff */
[----:B--2---:R-:W-:Y:S01]  /*1600*/  LOP3.LUT P1, RZ, R4, 0x7f, RZ, 0xc0, !PT ;  /* 0x0000007f04ff7812 */ /* 0x004fe2000782c0ff */
[----:B-1----:R-:W-:-:S12]  /*1610*/  @P2 BRA `(.L_x_8382) ;  /* 0x0000000000082947 */ /* 0x002fd80003800000 */
[----:B------:R-:W1:Y:S02]  /*1620*/  SYNCS.PHASECHK.TRANS64.TRYWAIT P2, [R0+URZ+0x31c30], R3 ;  /* 0x031c3003000075a7 */ /* 0x000e64000804017f */
[----:B-1----:R-:W-:Y:S05]  /*1630*/  @!P2 BRA `(.L_x_8383) ;  /* 0x000000e80000a947 */ /* 0x002fea0003800000 */
.L_x_8382:
[----:B------:R-:W-:Y:S05]  /*1640*/  WARPSYNC.ALL ;  /* 0x0000000000007948 */ /* 0x000fea0003800000 */
[----:B------:R-:W-:Y:S01]  /*1650*/  UIADD3 UR4, UR36, 0x16a00, URZ ;  /* 0x00016a0024047890 */ /* 0x000fe2000fffe03f */
[----:B------:R-:W-:Y:S01]  /*1660*/  WARPGROUP.ARRIVE ;  /* 0x00000000000079c5 */ /* 0x000fe20000000000 */
[----:B------:R-:W-:Y:S01]  /*1670*/  ULEA UR40, UR40, UR36, 0xc ;  /* 0x0000002428287291 */ /* 0x000fe2000f8e603f */
[----:B------:R-:W-:Y:S01]  /*1680*/  P2R R20, PR, RZ, 0x1 ;  /* 0x00000001ff147803 */ /* 0x000fe20000000000 */
[----:B------:R-:W-:Y:S01]  /*1690*/  USHF.R.U32.HI UR4, URZ, 0x4, UR4 ;  /* 0x000000043f047899 */ /* 0x000fe20008011604 */
[----:B01----:R-:W-:Y:S01]  /*16a0*/  @!P1 VIADD R0, R0, 0x31c40 ;  /* 0x00031c4000009836 */ /* 0x003fe20000000000 */
        /* <DEDUP_REMOVED lines=9> */
[----:B------:R-:W-:Y:S01]  /*1740*/  UIADD3 UR6, UR26, 0x40, URZ ;  /* 0x000000401a067890 */ /* 0x000fe2000fffe03f */
[----:B------:R-:W-:-:S03]  /*1750*/  UMOV UR5, UR25 ;  /* 0x0000001900057c82 */ /* 0x000fc60008000000 */
[----:B------:R-:W-:Y:S01]  /*1760*/  UMOV UR4, UR24 ;  /* 0x0000001800047c82 */ /* 0x000fe20008000000 */
[----:B------:R-:W-:Y:S01]  /*1770*/  UMOV UR7, 0x80000020 ;  /* 0x8000002000077882 */ /* 0x000fe20000000000 */
[----:B------:R-:W-:Y:S01]  /*1780*/  HGMMA.64x16x16.F32.BF16 R96, gdesc[UR24], RZ, !UPT, gsb0 ;  /* 0x00200000186079f0 */ /* 0x000fe2000c0018ff */
        /* <DEDUP_REMOVED lines=321> */
[----:B------:R-:W3:Y:S01]  /*2ba0*/  MUFU.TANH R14, R14 ;  /* 0x0000000e000e7308 */ /* 0x000ee20000002400 */
[----:B------:R-:W-:Y:S01]  /*2bb0*/  UMOV UR23, 0x80000020 ;  /* 0x8000002000177882 */ /* 0x000fe20000000000 */
[----:B------:R-:W-:Y:S01]  /*2bc0*/  FMUL.FTZ R12, R93, UR6 ;  /* 0x000000065d0c7c20 */ /* 0x000fe20008410000 */
[----:B------:R-:W-:Y:S01]  /*2bd0*/  FMUL.FTZ R21, R94, UR6 ;  /* 0x000000065e157c20 */ /* 0x000fe20008410000 */
[----:B------:R-:W-:-:S04]  /*2be0*/  FMUL.FTZ R15, R95, UR6 ;  /* 0x000000065f0f7c20 */ /* 0x000fc80008410000 */
[----:B------:R-:W4:Y:S08]  /*2bf0*/  MUFU.TANH R65, R65 ;  /* 0x0000004100417308 */ /* 0x000f300000002400 */
[----:B------:R-:W5:Y:S08]  /*2c00*/  MUFU.TANH R67, R67 ;  /* 0x0000004300437308 */ /* 0x000f700000002400 */
[----:B------:R-:W5:Y:S08]  /*2c10*/  MUFU.TANH R69, R69 ;  /* 0x0000004500457308 */ /* 0x000f700000002400 */
[----:B------:R-:W5:Y:S08]  /*2c20*/  MUFU.TANH R10, R10 ;  /* 0x0000000a000a7308 */ /* 0x000f700000002400 */
        /* <DEDUP_REMOVED lines=15> */
[----:B------:R-:W-:-:S06]  /*2d20*/  FMUL.FTZ R85, R85, UR6 ;  /* 0x0000000655557c20 */ /* 0x000fcc0008410000 */
        /* <DEDUP_REMOVED lines=36> */
[----:B------:R-:W-:Y:S01]  /*2f70*/  FMUL.FTZ R56, R56, UR6 ;  /* 0x0000000638387c20 */ /* 0x000fe20008410000 */
[----:B------:R-:W-:Y:S01]  /*2f80*/  MUFU.TANH R72, R72 ;  /* 0x0000004800487308 */ /* 0x000fe20000002400 */
        /* <DEDUP_REMOVED lines=17> */
[----:B------:R-:W5:Y:S01]  /*30a0*/  MUFU.TANH R60, R60 ;  /* 0x0000003c003c7308 */ /* 0x000f620000002400 */
[----:B------:R-:W-:Y:S01]  /*30b0*/  FMUL.FTZ R48, R48, UR6 ;  /* 0x0000000630307c20 */ /* 0x000fe20008410000 */
[----:B------:R-:W-:Y:S01]  /*30c0*/  FMUL.FTZ R52, R52, UR6 ;  /* 0x0000000634347c20 */ /* 0x000fe20008410000 */
[C---:B------:R-:W-:Y:S01]  /*30d0*/  ISETP.GT.AND P2, PT, R6.reuse, RZ, PT ;  /* 0x000000ff0600720c */ /* 0x040fe20003f44270 */
[----:B------:R-:W-:Y:S01]  /*30e0*/  FMUL.FTZ R53, R53, UR6 ;  /* 0x0000000635357c20 */ /* 0x000fe20008410000 */
[C---:B------:R-:W-:Y:S01]  /*30f0*/  ISETP.GT.AND P6, PT, R6.reuse, 0x1, PT ;  /* 0x000000010600780c */ /* 0x040fe20003fc4270 */
[----:B------:R-:W-:Y:S01]  /*3100*/  FMUL.FTZ R55, R55, UR6 ;  /* 0x0000000637377c20 */ /* 0x000fe20008410000 */
[C---:B------:R-:W-:Y:S01]  /*3110*/  ISETP.GT.AND P4, PT, R6.reuse, 0x9, PT ;  /* 0x000000090600780c */ /* 0x040fe20003f84270 */
[----:B------:R-:W5:Y:S01]  /*3120*/  MUFU.TANH R76, R76 ;  /* 0x0000004c004c7308 */ /* 0x000f620000002400 */
[----:B------:R-:W-:-:S02]  /*3130*/  ISETP.GT.AND P3, PT, R6, 0x10, PT ;  /* 0x000000100600780c */ /* 0x000fc40003f64270 */
[----:B------:R-:W-:Y:S02]  /*3140*/  ISETP.GT.AND P5, PT, R6, 0x8, PT ;  /* 0x000000080600780c */ /* 0x000fe40003fa4270 */
[----:B0-----:R-:W-:Y:S02]  /*3150*/  FSEL R57, R4, -INF , P2 ;  /* 0xff80000004397808 */ /* 0x001fe40001000000 */
[----:B-1----:R-:W-:Y:S01]  /*3160*/  FSEL R8, R8, -INF , P6 ;  /* 0xff80000008087808 */ /* 0x002fe20003000000 */
[----:B------:R-:W0:Y:S01]  /*3170*/  MUFU.TANH R86, R86 ;  /* 0x0000005600567308 */ /* 0x000e220000002400 */
[----:B--2---:R-:W-:Y:S02]  /*3180*/  FSEL R63, R9, -INF , P4 ;  /* 0xff800000093f7808 */ /* 0x004fe40002000000 */
[----:B---3--:R-:W-:Y:S02]  /*3190*/  FSEL R9, R14, -INF , P3 ;  /* 0xff8000000e097808 */ /* 0x008fe40001800000 */
[----:B------:R-:W-:-:S02]  /*31a0*/  FSEL R59, R7, -INF , P5 ;  /* 0xff800000073b7808 */ /* 0x000fc40002800000 */
[----:B------:R-:W-:Y:S01]  /*31b0*/  FMNMX.FTZ R14, R57, R8, !PT ;  /* 0x00000008390e7209 */ /* 0x000fe20007810000 */
[----:B------:R-:W1:Y:S01]  /*31c0*/  MUFU.TANH R87, R87 ;  /* 0x0000005700577308 */ /* 0x000e620000002400 */
[----:B------:R-:W-:Y:S02]  /*31d0*/  FSEL R3, R3, -INF , P2 ;  /* 0xff80000003037808 */ /* 0x000fe40001000000 */
[----:B------:R-:W-:Y:S02]  /*31e0*/  FMNMX.FTZ R14, R59, R14, !PT ;  /* 0x0000000e3b0e7209 */ /* 0x000fe40007810000 */
[----:B------:R-:W-:Y:S02]  /*31f0*/  ISETP.GT.AND P2, PT, R6, 0x11, PT ;  /* 0x000000110600780c */ /* 0x000fe40003f44270 */
[----:B----4-:R-:W-:Y:S01]  /*3200*/  FSEL R65, R65, -INF , P3 ;  /* 0xff80000041417808 */ /* 0x010fe20001800000 */
[----:B------:R-:W2:Y:S01]  /*3210*/  MUFU.TANH R48, R48 ;  /* 0x0000003000307308 */ /* 0x000ea20000002400 */
[----:B------:R-:W-:-:S02]  /*3220*/  FMNMX.FTZ R14, R63, R14, !PT ;  /* 0x0000000e3f0e7209 */ /* 0x000fc40007810000 */
[----:B------:R-:W-:Y:S02]  /*3230*/  FSEL R4, R5, -INF , P6 ;  /* 0xff80000005047808 */ /* 0x000fe40003000000 */
[C---:B------:R-:W-:Y:S02]  /*3240*/  ISETP.GT.AND P6, PT, R6.reuse, 0x18, PT ;  /* 0x000000180600780c */ /* 0x040fe40003fc4270 */
[----:B-----5:R-:W-:Y:S01]  /*3250*/  FSEL R67, R67, -INF , P2 ;  /* 0xff80000043437808 */ /* 0x020fe20001000000 */
[----:B------:R-:W3:Y:S01]  /*3260*/  MUFU.TANH R58, R58 ;  /* 0x0000003a003a7308 */ /* 0x000ee20000002400 */
[----:B------:R-:W-:Y:S02]  /*3270*/  FMNMX.FTZ R14, R65, R14, !PT ;  /* 0x0000000e410e7209 */ /* 0x000fe40007810000 */
[----:B------:R-:W-:Y:S02]  /*3280*/  FSEL R5, R11, -INF , P5 ;  /* 0xff8000000b057808 */ /* 0x000fe40002800000 */
[----:B------:R-:W-:-:S02]  /*3290*/  ISETP.GT.AND P5, PT, R6, 0x19, PT ;  /* 0x000000190600780c */ /* 0x000fc40003fa4270 */
[----:B------:R-:W-:Y:S01]  /*32a0*/  FSEL R69, R69, -INF , P6 ;  /* 0xff80000045457808 */ /* 0x000fe20003000000 */
[----:B------:R-:W-:Y:S02]  /*32b0*/  WARPGROUP.DEPBAR.LE gsb0, 0x0 ;  /* 0x00008000000079c5 */ /* 0x000fe40000010000 */
[----:B------:R-:W-:Y:S01]  /*32c0*/  WARPGROUP.ARRIVE ;  /* 0x00000000000079c5 */ /* 0x000fe20000000000 */
[----:B------:R-:W-:Y:S01]  /*32d0*/  FMNMX.FTZ R14, R67, R14, !PT ;  /* 0x0000000e430e7209 */ /* 0x000fe20007810000 */
[----:B------:R-:W-:Y:S01]  /*32e0*/  FMUL.FTZ R93, R42, UR6 ;  /* 0x000000062a5d7c20 */ /* 0x000fe20008410000 */
[----:B------:R-:W-:Y:S01]  /*32f0*/  FSEL R7, R10, -INF , P4 ;  /* 0xff8000000a077808 */ /* 0x000fe20002000000 */
[----:B------:R4:W-:Y:S01]  /*3300*/  MUFU.TANH R42, R54 ;  /* 0x00000036002a7308 */ /* 0x0009e20000002400 */
[----:B------:R-:W-:Y:S01]  /*3310*/  ISETP.GT.AND P4, PT, R6, 0x20, PT ;  /* 0x000000200600780c */ /* 0x000fe20003f84270 */
[----:B------:R-:W-:Y:S01]  /*3320*/  HGMMA.64x16x16.F32.BF16 R32, gdesc[UR20], R32, gsb0 ;  /* 0x00200000142079f0 */ /* 0x000fe20008001820 */
[----:B------:R-:W-:Y:S01]  /*3330*/  FSEL R73, R12, -INF , P5 ;  /* 0xff8000000c497808 */ /* 0x000fe20002800000 */
[----:B------:R-:W-:Y:S01]  /*3340*/  UIADD3 UR22, UR26, 0x682, URZ ;  /* 0x000006821a167890 */ /* 0x000fe2000fffe03f */
[----:B------:R-:W-:Y:S01]  /*3350*/  FMNMX.FTZ R14, R69, R14, !PT ;  /* 0x0000000e450e7209 */ /* 0x000fe20007810000 */
[----:B------:R-:W-:Y:S01]  /*3360*/  FMUL.FTZ R41, R41, UR6 ;  /* 0x0000000629297c20 */ /* 0x000fe20008410000 */
[----:B------:R-:W-:Y:S01]  /*3370*/  ISETP.GT.AND P3, PT, R6, 0x21, PT ;  /* 0x000000210600780c */ /* 0x000fe20003f64270 */
[----:B------:R-:W-:Y:S01]  /*3380*/  UMOV UR23, 0x80000020 ;  /* 0x8000002000177882 */ /* 0x000fe20000000000 */
[----:B------:R-:W-:Y:S01]  /*3390*/  FSEL R79, R64, -INF , P4 ;  /* 0xff800000404f7808 */ /* 0x000fe20002000000 */
[----:B------:R5:W-:Y:S01]  /*33a0*/  MUFU.TANH R10, R41 ;  /* 0x00000029000a7308 */ /* 0x000be20000002400 */
[----:B------:R-:W-:Y:S01]  /*33b0*/  FMNMX.FTZ R14, R73, R14, !PT ;  /* 0x0000000e490e7209 */ /* 0x000fe20007810000 */
[----:B------:R-:W-:Y:S01]  /*33c0*/  FMUL.FTZ R135, R45, UR6 ;  /* 0x000000062d877c20 */ /* 0x000fe20008410000 */
[----:B------:R-:W-:Y:S01]  /*33d0*/  FSEL R11, R13, -INF , P2 ;  /* 0xff8000000d0b7808 */ /* 0x000fe20001000000 */
[----:B------:R-:W-:Y:S01]  /*33e0*/  FMUL.FTZ R51, R43, UR6 ;  /* 0x000000062b337c20 */ /* 0x000fe20008410000 */
[----:B------:R-:W-:Y:S01]  /*33f0*/  ISETP.GT.AND P2, PT, R6, 0x28, PT ;  /* 0x000000280600780c */ /* 0x000fe20003f44270 */
[----:B------:R-:W-:Y:S01]  /*3400*/  FMUL.FTZ R49, R40, UR6 ;  /* 0x0000000628317c20 */ /* 0x000fe20008410000 */
[----:B------:R-:W-:Y:S01]  /*3410*/  FSEL R81, R81, -INF , P3 ;  /* 0xff80000051517808 */ /* 0x000fe20001800000 */
[----:B------:R-:W-:Y:S01]  /*3420*/  FMUL.FTZ R97, R47, UR6 ;  /* 0x000000062f617c20 */ /* 0x000fe20008410000 */
[----:B------:R-:W-:Y:S01]  /*3430*/  FMNMX.FTZ R14, R79, R14, !PT ;  /* 0x0000000e4f0e7209 */ /* 0x000fe20007810000 */
[----:B------:R-:W-:Y:S01]  /*3440*/  FMUL.FTZ R95, R46, UR6 ;  /* 0x000000062e5f7c20 */ /* 0x000fe20008410000 */
[----:B------:R-:W-:Y:S01]  /*3450*/  FSEL R13, R21, -INF , P6 ;  /* 0xff800000150d7808 */ /* 0x000fe20003000000 */
[----:B------:R0:W-:Y:S01]  /*3460*/  MUFU.TANH R46, R49 ;  /* 0x00000031002e7308 */ /* 0x0001e20000002400 */
[----:B------:R-:W-:Y:S01]  /*3470*/  ISETP.GT.AND P6, PT, R6, 0x29, PT ;  /* 0x000000290600780c */ /* 0x000fe20003fc4270 */
[----:B------:R-:W-:Y:S01]  /*3480*/  FMUL.FTZ R133, R44, UR6 ;  /* 0x000000062c857c20 */ /* 0x000fe20008410000 */
[----:B------:R-:W-:-:S02]  /*3490*/  FSEL R83, R83, -INF , P2 ;  /* 0xff80000053537808 */ /* 0x000fc40001000000 */
[----:B------:R-:W-:Y:S02]  /*34a0*/  FMNMX.FTZ R14, R81, R14, !PT ;  /* 0x0000000e510e7209 */ /* 0x000fe40007810000 */
[----:B------:R-:W-:Y:S01]  /*34b0*/  FSEL R15, R15, -INF , P5 ;  /* 0xff8000000f0f7808 */ /* 0x000fe20002800000 */
[----:B------:R-:W3:Y:S01]  /*34c0*/  MUFU.TANH R88, R88 ;  /* 0x0000005800587308 */ /* 0x000ee20000002400 */
[----:B------:R-:W-:Y:S02]  /*34d0*/  ISETP.GT.AND P5, PT, R6, 0x30, PT ;  /* 0x000000300600780c */ /* 0x000fe40003fa4270 */
[----:B------:R-:W-:Y:S02]  /*34e0*/  FSEL R85, R85, -INF , P6 ;  /* 0xff80000055557808 */ /* 0x000fe40003000000 */
[----:B----4-:R-:W-:Y:S02]  /*34f0*/  FMNMX.FTZ R54, R83, R14, !PT ;  /* 0x0000000e53367209 */ /* 0x010fe40007810000 */
[----:B------:R-:W-:Y:S01]  /*3500*/  FSEL R21, R68, -INF , P4 ;  /* 0xff80000044157808 */ /* 0x000fe20002000000 */
[----:B------:R-:W4:Y:S01]  /*3510*/  MUFU.TANH R61, R61 ;  /* 0x0000003d003d7308 */ /* 0x000f220000002400 */
[----:B------:R-:W-:-:S02]  /*3520*/  ISETP.GT.AND P4, PT, R6, 0x31, PT ;  /* 0x000000310600780c */ /* 0x000fc40003f84270 */
[----:B------:R-:W-:Y:S02]  /*3530*/  FSEL R91, R91, -INF , P5 ;  /* 0xff8000005b5b7808 */ /* 0x000fe40002800000 */
[----:B------:R-:W-:Y:S02]  /*3540*/  FMNMX.FTZ R54, R85, R54, !PT ;  /* 0x0000003655367209 */ /* 0x000fe40007810000 */
[----:B-----5:R-:W-:Y:S01]  /*3550*/  FSEL R41, R66, -INF , P3 ;  /* 0xff80000042297808 */ /* 0x020fe20001800000 */
[----:B------:R5:W-:Y:S01]  /*3560*/  MUFU.TANH R12, R51 ;  /* 0x00000033000c7308 */ /* 0x000be20000002400 */
[----:B------:R-:W-:Y:S02]  /*3570*/  ISETP.GT.AND P3, PT, R6, 0x38, PT ;  /* 0x000000380600780c */ /* 0x000fe40003f64270 */
[----:B------:R-:W-:Y:S02]  /*3580*/  FSEL R103, R70, -INF , P4 ;  /* 0xff80000046677808 */ /* 0x000fe40002000000 */
[----:B------:R-:W-:-:S02]  /*3590*/  FMNMX.FTZ R54, R91, R54, !PT ;  /* 0x000000365b367209 */ /* 0x000fc40007810000 */
[----:B------:R-:W-:Y:S01]  /*35a0*/  FSEL R45, R80, -INF , P6 ;  /* 0xff800000502d7808 */ /* 0x000fe20003000000 */
[----:B------:R-:W-:Y:S02]  /*35b0*/  WARPGROUP.DEPBAR.LE gsb0, 0x0 ;  /* 0x00008000000079c5 */ /* 0x000fe40000010000 */
[----:B------:R-:W-:Y:S01]  /*35c0*/  WARPGROUP.ARRIVE ;  /* 0x00000000000079c5 */ /* 0x000fe20000000000 */
[----:B------:R-:W-:Y:S01]  /*35d0*/  FSEL R43, R82, -INF , P2 ;  /* 0xff800000522b7808 */ /* 0x000fe20001000000 */
[----:B------:R-:W4:Y:S01]  /*35e0*/  MUFU.TANH R52, R52 ;  /* 0x0000003400347308 */ /* 0x000f220000002400 */
[C---:B------:R-:W-:Y:S01]  /*35f0*/  ISETP.GT.AND P6, PT, R6.reuse, 0x40, PT ;  /* 0x000000400600780c */ /* 0x040fe20003fc4270 */
[----:B------:R-:W-:Y:S01]  /*3600*/  FMUL.FTZ R14, R33, UR6 ;  /* 0x00000006210e7c20 */ /* 0x000fe20008410000 */
[----:B------:R-:W-:Y:S01]  /*3610*/  ISETP.GT.AND P2, PT, R6, 0x39, PT ;  /* 0x000000390600780c */ /* 0x000fe20003f44270 */
[----:B------:R-:W-:Y:S01]  /*3620*/  HGMMA.64x16x16.F32.BF16 R24, gdesc[UR20], R24, gsb0 ;  /* 0x00200000141879f0 */ /* 0x000fe20008001818 */
[----:B------:R-:W-:Y:S01]  /*3630*/  FSEL R109, R74, -INF , P3 ;  /* 0xff8000004a6d7808 */ /* 0x000fe20001800000 */
[----:B------:R-:W-:Y:S01]  /*3640*/  FMUL.FTZ R32, R32, UR6 ;  /* 0x0000000620207c20 */ /* 0x000fe20008410000 */
[----:B------:R-:W-:Y:S01]  /*3650*/  FMNMX.FTZ R54, R103, R54, !PT ;  /* 0x0000003667367209 */ /* 0x000fe20007810000 */
[----:B------:R-:W4:Y:S01]  /*3660*/  MUFU.TANH R62, R62 ;  /* 0x0000003e003e7308 */ /* 0x000f220000002400 */
[----:B------:R-:W-:Y:S01]  /*3670*/  FSEL R113, R56, -INF , P6 ;  /* 0xff80000038717808 */ /* 0x000fe20003000000 */
[----:B------:R-:W-:Y:S01]  /*3680*/  FMUL.FTZ R36, R36, UR6 ;  /* 0x0000000624247c20 */ /* 0x000fe20008410000 */
[----:B------:R-:W-:Y:S01]  /*3690*/  FSEL R111, R72, -INF , P2 ;  /* 0xff800000486f7808 */ /* 0x000fe20001000000 */
[----:B------:R-:W-:Y:S01]  /*36a0*/  FMUL.FTZ R34, R34, UR6 ;  /* 0x0000000622227c20 */ /* 0x000fe20008410000 */
[----:B------:R-:W-:Y:S01]  /*36b0*/  FMNMX.FTZ R56, R109, R54, !PT ;  /* 0x000000366d387209 */ /* 0x000fe20007810000 */
[----:B------:R-:W-:Y:S01]  /*36c0*/  FMUL.FTZ R54, R35, UR6 ;  /* 0x0000000623367c20 */ /* 0x000fe20008410000 */
[----:B------:R-:W-:Y:S01]  /*36d0*/  FSEL R47, R84, -INF , P5 ;  /* 0xff800000542f7808 */ /* 0x000fe20002800000 */
[----:B------:R1:W4:Y:S01]  /*36e0*/  MUFU.TANH R40, R53 ;  /* 0x0000003500287308 */ /* 0x0003220000002400 */
[----:B------:R-:W-:Y:S01]  /*36f0*/  ISETP.GT.AND P5, PT, R6, 0x41, PT ;  /* 0x000000410600780c */ /* 0x000fe20003fa4270 */
[----:B------:R-:W-:Y:S01]  /*3700*/  FMUL.FTZ R38, R38, UR6 ;  /* 0x0000000626267c20 */ /* 0x000fe20008410000 */
[----:B------:R-:W-:Y:S01]  /*3710*/  FMNMX.FTZ R56, R111, R56, !PT ;  /* 0x000000386f387209 */ /* 0x000fe20007810000 */
[----:B------:R-:W-:Y:S01]  /*3720*/  IMAD.U32 R74, RZ, RZ, UR7 ;  /* 0x00000007ff4a7e24 */ /* 0x000fe2000f8e00ff */
[----:B0-----:R-:W-:-:S02]  /*3730*/  FSEL R49, R75, -INF , P4 ;  /* 0xff8000004b317808 */ /* 0x001fc40002000000 */
[----:B------:R-:W-:Y:S01]  /*3740*/  ISETP.GT.AND P4, PT, R6, 0x48, PT ;  /* 0x000000480600780c */ /* 0x000fe20003f84270 */
[----:B------:R-:W0:Y:S01]  /*3750*/  MUFU.TANH R89, R89 ;  /* 0x0000005900597308 */ /* 0x000e220000002400 */
[----:B------:R-:W-:Y:S02]  /*3760*/  FSEL R115, R77, -INF , P5 ;  /* 0xff8000004d737808 */ /* 0x000fe40002800000 */
[----:B------:R-:W-:Y:S02]  /*3770*/  FMNMX.FTZ R56, R113, R56, !PT ;  /* 0x0000003871387209 */ /* 0x000fe40007810000 */
[----:B-----5:R-:W-:Y:S02]  /*3780*/  FSEL R51, R78, -INF , P3 ;  /* 0xff8000004e337808 */ /* 0x020fe40001800000 */
[----:B------:R-:W-:Y:S01]  /*3790*/  ISETP.GT.AND P3, PT, R6, 0x49, PT ;  /* 0x000000490600780c */ /* 0x000fe20003f64270 */
[----:B------:R5:W-:Y:S01]  /*37a0*/  MUFU.TANH R44, R55 ;  /* 0x00000037002c7308 */ /* 0x000be20000002400 */
[----:B------:R-:W-:-:S02]  /*37b0*/  FSEL R117, R60, -INF , P4 ;  /* 0xff8000003c757808 */ /* 0x000fc40002000000 */
[----:B------:R-:W-:Y:S02]  /*37c0*/  FMNMX.FTZ R56, R115, R56, !PT ;  /* 0x0000003873387209 */ /* 0x000fe40007810000 */
[----:B-1----:R-:W-:Y:S02]  /*37d0*/  FSEL R53, R76, -INF , P2 ;  /* 0xff8000004c357808 */ /* 0x002fe40001000000 */
[----:B------:R-:W-:Y:S01]  /*37e0*/  ISETP.GT.AND P2, PT, R6, 0x50, PT ;  /* 0x000000500600780c */ /* 0x000fe20003f44270 */
[----:B------:R-:W1:Y:S01]  /*37f0*/  MUFU.TANH R50, R50 ;  /* 0x0000003200327308 */ /* 0x000e620000002400 */
[----:B------:R-:W-:Y:S02]  /*3800*/  FSEL R119, R86, -INF , P3 ;  /* 0xff80000056777808 */ /* 0x000fe40001800000 */
[----:B------:R-:W-:Y:S02]  /*3810*/  FMNMX.FTZ R56, R117, R56, !PT ;  /* 0x0000003875387209 */ /* 0x000fe40007810000 */
[----:B-----5:R-:W-:-:S02]  /*3820*/  FSEL R55, R87, -INF , P6 ;  /* 0xff80000057377808 */ /* 0x020fc40003000000 */
[----:B------:R-:W-:Y:S01]  /*3830*/  ISETP.GT.AND P6, PT, R6, 0x51, PT ;  /* 0x000000510600780c */ /* 0x000fe20003fc4270 */
[----:B------:R-:W5:Y:S01]  /*3840*/  MUFU.TANH R133, R133 ;  /* 0x0000008500857308 */ /* 0x000f620000002400 */
[----:B--2---:R-:W-:Y:S01]  /*3850*/  FSEL R121, R48, -INF , P2 ;  /* 0xff80000030797808 */ /* 0x004fe20001000000 */
[----:B------:R-:W-:Y:S01]  /*3860*/  FMUL.FTZ R48, R37, UR6 ;  /* 0x0000000625307c20 */ /* 0x000fe20008410000 */
[----:B------:R-:W-:Y:S02]  /*3870*/  FMNMX.FTZ R56, R119, R56, !PT ;  /* 0x0000003877387209 */ /* 0x000fe40007810000 */
[----:B---3--:R-:W-:Y:S02]  /*3880*/  FSEL R33, R58, -INF , P5 ;  /* 0xff8000003a217808 */ /* 0x008fe40002800000 */
[----:B------:R-:W-:Y:S01]  /*3890*/  ISETP.GT.AND P5, PT, R6, 0x58, PT ;  /* 0x000000580600780c */ /* 0x000fe20003fa4270 */
[----:B------:R-:W2:Y:S01]  /*38a0*/  MUFU.TANH R135, R135 ;  /* 0x0000008700877308 */ /* 0x000ea20000002400 */
[----:B------:R-:W-:Y:S01]  /*38b0*/  FSEL R123, R88, -INF , P6 ;  /* 0xff800000587b7808 */ /* 0x000fe20003000000 */
[----:B------:R-:W-:-:S02]  /*38c0*/  WARPGROUP.DEPBAR.LE gsb0, 0x0 ;  /* 0x00008000000079c5 */ /* 0x000fc40000010000 */
[----:B------:R-:W-:Y:S01]  /*38d0*/  FMNMX.FTZ R56, R121, R56, !PT ;  /* 0x0000003879387209 */ /* 0x000fe20007810000 */
[----:B------:R-:W-:Y:S01]  /*38e0*/  FMUL.FTZ R24, R24, UR6 ;  /* 0x0000000618187c20 */ /* 0x000fe20008410000 */
[----:B----4-:R-:W-:Y:S01]  /*38f0*/  FSEL R61, R61, -INF , P4 ;  /* 0xff8000003d3d7808 */ /* 0x010fe20002000000 */
[----:B------:R-:W-:Y:S01]  /*3900*/  FMUL.FTZ R28, R28, UR6 ;  /* 0x000000061c1c7c20 */ /* 0x000fe20008410000 */
[----:B------:R-:W-:Y:S01]  /*3910*/  ISETP.GT.AND P4, PT, R6, 0x59, PT ;  /* 0x000000590600780c */ /* 0x000fe20003f84270 */
[----:B------:R-:W3:Y:S01]  /*3920*/  MUFU.TANH R93, R93 ;  /* 0x0000005d005d7308 */ /* 0x000ee20000002400 */
[----:B------:R-:W-:Y:S01]  /*3930*/  FSEL R125, R52, -INF , P5 ;  /* 0xff800000347d7808 */ /* 0x000fe20002800000 */
[----:B------:R-:W-:Y:S01]  /*3940*/  FMUL.FTZ R29, R29, UR6 ;  /* 0x000000061d1d7c20 */ /* 0x000fe20008410000 */
[----:B------:R-:W-:Y:S02]  /*3950*/  FMNMX.FTZ R56, R123, R56, !PT ;  /* 0x000000387b387209 */ /* 0x000fe40007810000 */
[----:B------:R-:W-:-:S02]  /*3960*/  FSEL R35, R62, -INF , P3 ;  /* 0xff8000003e237808 */ /* 0x000fc40001800000 */
[----:B------:R-:W-:Y:S01]  /*3970*/  ISETP.GT.AND P3, PT, R6, 0x60, PT ;  /* 0x000000600600780c */ /* 0x000fe20003f64270 */
[----:B------:R-:W4:Y:S01]  /*3980*/  MUFU.TANH R32, R32 ;  /* 0x0000002000207308 */ /* 0x000f220000002400 */
[----:B------:R-:W-:Y:S01]  /*3990*/  FSEL R127, R40, -INF , P4 ;  /* 0xff800000287f7808 */ /* 0x000fe20002000000 */
[----:B------:R-:W-:Y:S01]  /*39a0*/  FMUL.FTZ R40, R39, UR6 ;  /* 0x0000000627287c20 */ /* 0x000fe20008410000 */
[----:B------:R-:W-:Y:S02]  /*39b0*/  FMNMX.FTZ R56, R125, R56, !PT ;  /* 0x000000387d387209 */ /* 0x000fe40007810000 */
[----:B0-----:R-:W-:Y:S02]  /*39c0*/  FSEL R77, R89, -INF , P2 ;  /* 0xff800000594d7808 */ /* 0x001fe40001000000 */
[----:B------:R-:W-:Y:S01]  /*39d0*/  ISETP.GT.AND P2, PT, R6, 0x61, PT ;  /* 0x000000610600780c */ /* 0x000fe20003f44270 */
[----:B------:R-:W0:Y:S01]  /*39e0*/  MUFU.TANH R14, R14 ;  /* 0x0000000e000e7308 */ /* 0x000e220000002400 */
[----:B------:R-:W-:-:S02]  /*39f0*/  FSEL R129, R46, -INF , P3 ;  /* 0xff8000002e817808 */ /* 0x000fc40001800000 */
[----:B------:R-:W-:Y:S02]  /*3a00*/  FMNMX.FTZ R56, R127, R56, !PT ;  /* 0x000000387f387209 */ /* 0x000fe40007810000 */
[----:B-1----:R-:W-:Y:S02]  /*3a10*/  FSEL R87, R50, -INF , P6 ;  /* 0xff80000032577808 */ /* 0x002fe40003000000 */
[----:B------:R-:W-:Y:S01]  /*3a20*/  ISETP.GT.AND P6, PT, R6, 0x68, PT ;  /* 0x000000680600780c */ /* 0x000fe20003fc4270 */
[----:B------:R-:W1:Y:S01]  /*3a30*/  MUFU.TANH R95, R95 ;  /* 0x0000005f005f7308 */ /* 0x000e620000002400 */
[----:B------:R-:W-:Y:S01]  /*3a40*/  FSEL R131, R10, -INF , P2 ;  /* 0xff8000000a837808 */ /* 0x000fe20001000000 */
[----:B------:R-:W-:Y:S01]  /*3a50*/  FMUL.FTZ R10, R25, UR6 ;  /* 0x00000006190a7c20 */ /* 0x000fe20008410000 */
[----:B------:R-:W-:Y:S02]  /*3a60*/  FMNMX.FTZ R56, R129, R56, !PT ;  /* 0x0000003881387209 */ /* 0x000fe40007810000 */
[----:B------:R-:W-:-:S02]  /*3a70*/  FSEL R37, R42, -INF , P5 ;  /* 0xff8000002a257808 */ /* 0x000fc40002800000 */
[----:B------:R-:W-:Y:S01]  /*3a80*/  ISETP.GT.AND P5, PT, R6, 0x69, PT ;  /* 0x000000690600780c */ /* 0x000fe20003fa4270 */
[----:B------:R-:W1:Y:S01]  /*3a90*/  MUFU.TANH R36, R36 ;  /* 0x0000002400247308 */ /* 0x000e620000002400 */
[----:B-----5:R-:W-:Y:S02]  /*3aa0*/  FSEL R133, R133, -INF , P6 ;  /* 0xff80000085857808 */ /* 0x020fe40003000000 */
[----:B------:R-:W-:Y:S02]  /*3ab0*/  FMNMX.FTZ R56, R131, R56, !PT ;  /* 0x0000003883387209 */ /* 0x000fe40007810000 */
[----:B------:R-:W-:Y:S02]  /*3ac0*/  FSEL R89, R44, -INF , P4 ;  /* 0xff8000002c597808 */ /* 0x000fe40002000000 */
[----:B------:R-:W-:Y:S01]  /*3ad0*/  ISETP.GT.AND P4, PT, R6, 0x70, PT ;  /* 0x000000700600780c */ /* 0x000fe20003f84270 */
[----:B------:R-:W5:Y:S01]  /*3ae0*/  MUFU.TANH R97, R97 ;  /* 0x0000006100617308 */ /* 0x000f620000002400 */
[----:B--2---:R-:W-:-:S02]  /*3af0*/  FSEL R135, R135, -INF , P5 ;  /* 0xff80000087877808 */ /* 0x004fc40002800000 */
[----:B------:R-:W-:Y:S02]  /*3b00*/  FMNMX.FTZ R56, R133, R56, !PT ;  /* 0x0000003885387209 */ /* 0x000fe40007810000 */
[----:B---3--:R-:W-:Y:S02]  /*3b10*/  FSEL R93, R93, -INF , P3 ;  /* 0xff8000005d5d7808 */ /* 0x008fe40001800000 */
[----:B------:R-:W-:Y:S01]  /*3b20*/  ISETP.GT.AND P3, PT, R6, 0x71, PT ;  /* 0x000000710600780c */ /* 0x000fe20003f64270 */
[----:B------:R-:W2:Y:S01]  /*3b30*/  MUFU.TANH R48, R48 ;  /* 0x0000003000307308 */ /* 0x000ea20000002400 */
[----:B----4-:R-:W-:Y:S01]  /*3b40*/  FSEL R137, R32, -INF , P4 ;  /* 0xff80000020897808 */ /* 0x010fe20002000000 */
[----:B------:R-:W-:Y:S01]  /*3b50*/  FMUL.FTZ R32, R31, UR6 ;  /* 0x000000061f207c20 */ /* 0x000fe20008410000 */
[----:B------:R-:W-:Y:S02]  /*3b60*/  FMNMX.FTZ R56, R135, R56, !PT ;  /* 0x0000003887387209 */ /* 0x000fe40007810000 */
[----:B------:R-:W-:-:S02]  /*3b70*/  FSEL R25, R12, -INF , P2 ;  /* 0xff8000000c197808 */ /* 0x000fc40001000000 */
[----:B------:R-:W-:Y:S01]  /*3b80*/  ISETP.GT.AND P2, PT, R6, 0x78, PT ;  /* 0x000000780600780c */ /* 0x000fe20003f44270 */
[----:B------:R-:W3:Y:S01]  /*3b90*/  MUFU.TANH R34, R34 ;  /* 0x0000002200227308 */ /* 0x000ee20000002400 */
[----:B0-----:R-:W-:Y:S02]  /*3ba0*/  FSEL R139, R14, -INF , P3 ;  /* 0xff8000000e8b7808 */ /* 0x001fe40001800000 */
[----:B------:R-:W-:Y:S02]  /*3bb0*/  FMNMX.FTZ R56, R137, R56, !PT ;  /* 0x0000003889387209 */ /* 0x000fe40007810000 */
[----:B-1----:R-:W-:Y:S02]  /*3bc0*/  FSEL R95, R95, -INF , P6 ;  /* 0xff8000005f5f7808 */ /* 0x002fe40003000000 */
[----:B------:R-:W-:Y:S01]  /*3bd0*/  ISETP.GT.AND P6, PT, R6, 0x79, PT ;  /* 0x000000790600780c */ /* 0x000fe20003fc4270 */
[----:B------:R-:W0:Y:S01]  /*3be0*/  MUFU.TANH R24, R24 ;  /* 0x0000001800187308 */ /* 0x000e220000002400 */
[----:B------:R-:W-:Y:S01]  /*3bf0*/  FSEL R141, R36, -INF , P2 ;  /* 0xff800000248d7808 */ /* 0x000fe20001000000 */
[----:B------:R-:W-:Y:S01]  /*3c00*/  FMUL.FTZ R36, R26, UR6 ;  /* 0x000000061a247c20 */ /* 0x000fe20008410000 */
[----:B------:R-:W-:-:S02]  /*3c10*/  FMNMX.FTZ R56, R139, R56, !PT ;  /* 0x000000388b387209 */ /* 0x000fc40007810000 */
[----:B-----5:R-:W-:Y:S02]  /*3c20*/  FSEL R97, R97, -INF , P5 ;  /* 0xff80000061617808 */ /* 0x020fe40002800000 */
[----:B------:R-:W-:Y:S01]  /*3c30*/  ISETP.GT.AND P5, PT, R6, 0x80, PT ;  /* 0x000000800600780c */ /* 0x000fe20003fa4270 */
[----:B------:R-:W1:Y:S01]  /*3c40*/  MUFU.TANH R54, R54 ;  /* 0x0000003600367308 */ /* 0x000e620000002400 */
[----:B--2---:R-:W-:Y:S02]  /*3c50*/  FSEL R143, R48, -INF , P6 ;  /* 0xff800000308f7808 */ /* 0x004fe40003000000 */
[----:B------:R-:W-:Y:S02]  /*3c60*/  FMNMX.FTZ R56, R141, R56, !PT ;  /* 0x000000388d387209 */ /* 0x000fe40007810000 */
[----:B---3--:R-:W-:Y:S01]  /*3c70*/  FSEL R99, R34, -INF , P4 ;  /* 0xff80000022637808 */ /* 0x008fe20002000000 */
[----:B------:R-:W-:Y:S01]  /*3c80*/  FMUL.FTZ R34, R30, UR6 ;  /* 0x000000061e227c20 */ /* 0x000fe20008410000 */
[----:B------:R-:W-:Y:S01]  /*3c90*/  ISETP.GT.AND P4, PT, R6, 0x81, PT ;  /* 0x000000810600780c */ /* 0x000fe20003f84270 */
[----:B------:R-:W2:Y:S01]  /*3ca0*/  MUFU.TANH R10, R10 ;  /* 0x0000000a000a7308 */ /* 0x000ea20000002400 */
[----:B0-----:R-:W-:-:S02]  /*3cb0*/  FSEL R157, R24, -INF , P5 ;  /* 0xff800000189d7808 */ /* 0x001fc40002800000 */
[----:B------:R-:W-:-:S04]  /*3cc0*/  FMNMX.FTZ R56, R143, R56, !PT ;  /* 0x000000388f387209 */ /* 0x000fc80007810000 */
[----:B------:R-:W-:Y:S01]  /*3cd0*/  FMNMX.FTZ R75, R157, R56, !PT ;  /* 0x000000389d4b7209 */ /* 0x000fe20007810000 */
[----:B------:R-:W0:Y:S01]  /*3ce0*/  MUFU.TANH R38, R38 ;  /* 0x0000002600267308 */ /* 0x000e220000002400 */
[----:B-1----:R-:W-:Y:S02]  /*3cf0*/  FSEL R101, R54, -INF , P3 ;  /* 0xff80000036657808 */ /* 0x002fe40001800000 */
[----:B------:R-:W-:-:S05]  /*3d00*/  ISETP.GT.AND P3, PT, R6, 0x88, PT ;  /* 0x000000880600780c */ /* 0x000fca0003f64270 */
[----:B------:R-:W1:Y:S01]  /*3d10*/  MUFU.TANH R28, R28 ;  /* 0x0000001c001c7308 */ /* 0x000e620000002400 */
[----:B--2---:R-:W-:-:S04]  /*3d20*/  FSEL R44, R10, -INF , P4 ;  /* 0xff8000000a2c7808 */ /* 0x004fc80002000000 */
[----:B------:R-:W-:-:S03]  /*3d30*/  FMNMX.FTZ R75, R44, R75, !PT ;  /* 0x0000004b2c4b7209 */ /* 0x000fc60007810000 */
[----:B------:R0:W2:Y:S08]  /*3d40*/  MUFU.TANH R52, R29 ;  /* 0x0000001d00347308 */ /* 0x0000b00000002400 */
[----:B------:R-:W-:Y:S01]  /*3d50*/  MUFU.TANH R40, R40 ;  /* 0x0000002800287308 */ /* 0x000fe20000002400 */
[----:B0-----:R-:W-:Y:S01]  /*3d60*/  FSEL R29, R38, -INF , P2 ;  /* 0xff800000261d7808 */ /* 0x001fe20001000000 */
[----:B------:R-:W-:Y:S01]  /*3d70*/  FMUL.FTZ R38, R27, UR6 ;  /* 0x000000061b267c20 */ /* 0x000fe20008410000 */
[----:B------:R-:W-:-:S02]  /*3d80*/  ISETP.GT.AND P2, PT, R6, 0x89, PT ;  /* 0x000000890600780c */ /* 0x000fc40003f44270 */
[----:B-1----:R-:W-:-:S03]  /*3d90*/  FSEL R50, R28, -INF , P3 ;  /* 0xff8000001c327808 */ /* 0x002fc60001800000 */
[----:B------:R-:W0:Y:S01]  /*3da0*/  MUFU.TANH R36, R36 ;  /* 0x0000002400247308 */ /* 0x000e220000002400 */
[----:B--2---:R-:W-:Y:S02]  /*3db0*/  FSEL R52, R52, -INF , P2 ;  /* 0xff80000034347808 */ /* 0x004fe40001000000 */
[----:B------:R-:W-:-:S04]  /*3dc0*/  FMNMX.FTZ R75, R50, R75, !PT ;  /* 0x0000004b324b7209 */ /* 0x000fc80007810000 */
[----:B------:R-:W-:Y:S01]  /*3dd0*/  FMNMX.FTZ R6, R52, R75, !PT ;  /* 0x0000004b34067209 */ /* 0x000fe20007810000 */
[----:B------:R-:W-:Y:S04]  /*3de0*/  MUFU.TANH R38, R38 ;  /* 0x0000002600267308 */ /* 0x000fe80000002400 */
[----:B------:R-:W1:Y:S04]  /*3df0*/  SHFL.BFLY PT, R75, R6, 0x2, 0x1f ;  /* 0x0c401f00064b7f89 */ /* 0x000e6800000e0000 */
[----:B------:R-:W2:Y:S08]  /*3e00*/  MUFU.TANH R34, R34 ;  /* 0x0000002200227308 */ /* 0x000eb00000002400 */
[----:B------:R-:W3:Y:S01]  /*3e10*/  MUFU.TANH R32, R32 ;  /* 0x0000002000207308 */ /* 0x000ee20000002400 */
[----:B-1----:R-:W-:-:S05]  /*3e20*/  FMNMX.FTZ R10, R6, R75, !PT ;  /* 0x0000004b060a7209 */ /* 0x002fca0007810000 */
[----:B------:R-:W1:Y:S02]  /*3e30*/  SHFL.BFLY PT, R75, R10, 0x1, 0x1f ;  /* 0x0c201f000a4b7f89 */ /* 0x000e6400000e0000 */
        /* <DEDUP_REMOVED lines=51> */
[----:B------:R-:W-:Y:S01]  /*4170*/  FFMA.FTZ R103, R52, R74, -R48 ;  /* 0x0000004a34677223 */ /* 0x000fe20000010830 */
[----:B------:R-:W-:Y:S01]  /*4180*/  FMNMX.FTZ R14, R53, R12, !PT ;  /* 0x0000000c350e7209 */ /* 0x000fe20007810000 */
[----:B------:R-:W-:Y:S03]  /*4190*/  MUFU.EX2 R6, R6 ;  /* 0x0000000600067308 */ /* 0x000fe60000000800 */
[----:B------:R-:W-:-:S04]  /*41a0*/  FMNMX.FTZ R14, R55, R14, !PT ;  /* 0x0000000e370e7209 */ /* 0x000fc80007810000 */
[----:B------:R-:W-:Y:S01]  /*41b0*/  FMNMX.FTZ R14, R33, R14, !PT ;  /* 0x0000000e210e7209 */ /* 0x000fe20007810000 */
[----:B------:R0:W-:Y:S03]  /*41c0*/  MUFU.EX2 R12, R91 ;  /* 0x0000005b000c7308 */ /* 0x0001e60000000800 */
[----:B------:R-:W-:-:S04]  /*41d0*/  FMNMX.FTZ R14, R61, R14, !PT ;  /* 0x0000000e3d0e7209 */ /* 0x000fc80007810000 */
[----:B------:R-:W-:Y:S01]  /*41e0*/  FMNMX.FTZ R24, R35, R14, !PT ;  /* 0x0000000e23187209 */ /* 0x000fe20007810000 */
[----:B------:R-:W1:Y:S01]  /*41f0*/  MUFU.EX2 R105, R105 ;  /* 0x0000006900697308 */ /* 0x000e620000000800 */
[----:B0-----:R-:W-:Y:S02]  /*4200*/  FFMA.FTZ R91, R123, R74, -R48 ;  /* 0x0000004a7b5b7223 */ /* 0x001fe40000010830 */
[----:B------:R-:W-:-:S04]  /*4210*/  FMNMX.FTZ R24, R77, R24, !PT ;  /* 0x000000184d187209 */ /* 0x000fc80007810000 */
[----:B------:R-:W-:Y:S01]  /*4220*/  FMNMX.FTZ R24, R87, R24, !PT ;  /* 0x0000001857187209 */ /* 0x000fe20007810000 */
[----:B------:R0:W-:Y:S03]  /*4230*/  MUFU.EX2 R14, R109 ;  /* 0x0000006d000e7308 */ /* 0x0001e60000000800 */
[----:B------:R-:W-:-:S04]  /*4240*/  FMNMX.FTZ R24, R37, R24, !PT ;  /* 0x0000001825187209 */ /* 0x000fc80007810000 */
[----:B------:R-:W-:Y:S01]  /*4250*/  FMNMX.FTZ R26, R89, R24, !PT ;  /* 0x00000018591a7209 */ /* 0x000fe20007810000 */
[----:B------:R-:W-:Y:S01]  /*4260*/  MUFU.EX2 R46, R46 ;  /* 0x0000002e002e7308 */ /* 0x000fe20000000800 */
[----:B0-----:R-:W-:Y:S01]  /*4270*/  FSEL R109, R40, -INF , P6 ;  /* 0xff800000286d7808 */ /* 0x001fe20003000000 */
[----:B------:R-:W-:Y:S01]  /*4280*/  FFMA.FTZ R40, R129, R74, -R48 ;  /* 0x0000004a81287223 */ /* 0x000fe20000010830 */
        /* <DEDUP_REMOVED lines=14> */
[----:B---3--:R-:W-:Y:S01]  /*4370*/  FSEL R117, R32, -INF , P2 ;  /* 0xff80000020757808 */ /* 0x008fe20001000000 */
[----:B------:R-:W-:Y:S01]  /*4380*/  FFMA.FTZ R32, R157, R74, -R48 ;  /* 0x0000004a9d207223 */ /* 0x000fe20000010830 */
[----:B------:R-:W-:-:S04]  /*4390*/  FMNMX.FTZ R36, R111, R36, !PT ;  /* 0x000000246f247209 */ /* 0x000fc80007810000 */
[----:B------:R-:W-:Y:S01]  /*43a0*/  FMNMX.FTZ R36, R113, R36, !PT ;  /* 0x0000002471247209 */ /* 0x000fe20007810000 */
[----:B------:R-:W-:Y:S03]  /*43b0*/  MUFU.EX2 R65, R65 ;  /* 0x0000004100417308 */ /* 0x000fe60000000800 */
        /* <DEDUP_REMOVED lines=33> */
[----:B------:R2:W3:Y:S01]  /*45d0*/  MUFU.EX2 R119, R4 ;  /* 0x0000000400777308 */ /* 0x0004e20000000800 */
[-CC-:B0-----:R-:W-:Y:S01]  /*45e0*/  FFMA.FTZ R3, R21, R74.reuse, -R48.reuse ;  /* 0x0000004a15037223 */ /* 0x181fe20000010830 */
[-CC-:B------:R-:W-:Y:S01]  /*45f0*/  FFMA.FTZ R56, R45, R74.reuse, -R48.reuse ;  /* 0x0000004a2d387223 */ /* 0x180fe20000010830 */
[-CC-:B------:R-:W-:Y:S01]  /*4600*/  FFMA.FTZ R15, R47, R74.reuse, -R48.reuse ;  /* 0x0000004a2f0f7223 */ /* 0x180fe20000010830 */
[-CC-:B------:R-:W-:Y:S01]  /*4610*/  FFMA.FTZ R58, R49, R74.reuse, -R48.reuse ;  /* 0x0000004a313a7223 */ /* 0x180fe20000010830 */
[-CC-:B------:R-:W-:Y:S01]  /*4620*/  FFMA.FTZ R41, R51, R74.reuse, -R48.reuse ;  /* 0x0000004a33297223 */ /* 0x180fe20000010830 */
[-CC-:B------:R-:W-:Y:S01]  /*4630*/  FFMA.FTZ R60, R53, R74.reuse, -R48.reuse ;  /* 0x0000004a353c7223 */ /* 0x180fe20000010830 */
[-C--:B------:R-:W-:Y:S01]  /*4640*/  FFMA.FTZ R21, R55, R74.reuse, -R48 ;  /* 0x0000004a37157223 */ /* 0x080fe20000010830 */
[----:B------:R1:W0:Y:S01]  /*4650*/  MUFU.EX2 R68, R5 ;  /* 0x0000000500447308 */ /* 0x0002220000000800 */
[----:B--2---:R-:W-:Y:S01]  /*4660*/  @!P1 PRMT R4, RZ, 0x654, R0 ;  /* 0x00000654ff049816 */ /* 0x004fe20000000000 */
[-CC-:B------:R-:W-:Y:S01]  /*4670*/  FFMA.FTZ R62, R33, R74.reuse, -R48.reuse ;  /* 0x0000004a213e7223 */ /* 0x180fe20000010830 */
[-CC-:B------:R-:W-:Y:S01]  /*4680*/  FFMA.FTZ R33, R61, R74.reuse, -R48.reuse ;  /* 0x0000004a3d217223 */ /* 0x180fe20000010830 */
[-CC-:B------:R-:W-:Y:S01]  /*4690*/  FFMA.FTZ R77, R77, R74.reuse, -R48.reuse ;  /* 0x0000004a4d4d7223 */ /* 0x180fe20000010830 */
[----:B------:R2:W-:Y:S01]  /*46a0*/  @!P1 SYNCS.ARRIVE.TRANS64.RED.A1T0 RZ, [R4+URZ], RZ ;  /* 0x000000ff04ff99a7 */ /* 0x0005e2000810043f */
[-CC-:B------:R-:W-:Y:S01]  /*46b0*/  FFMA.FTZ R23, R87, R74.reuse, -R48.reuse ;  /* 0x0000004a57177223 */ /* 0x180fe20000010830 */
[-CC-:B------:R-:W-:Y:S01]  /*46c0*/  FFMA.FTZ R93, R93, R74.reuse, -R48.reuse ;  /* 0x0000004a5d5d7223 */ /* 0x180fe20000010830 */
[----:B------:R-:W4:Y:S01]  /*46d0*/  MUFU.EX2 R7, R7 ;  /* 0x0000000700077308 */ /* 0x000f220000000800 */
[----:B-1----:R-:W-:Y:S01]  /*46e0*/  FADD.FTZ R5, R6, R105 ;  /* 0x0000006906057221 */ /* 0x002fe20000010000 */
[----:B---3--:R-:W-:Y:S01]  /*46f0*/  FADD.FTZ R35, R66, R119 ;  /* 0x0000007742237221 */ /* 0x008fe20000010000 */
[-CC-:B------:R-:W-:Y:S01]  /*4700*/  FFMA.FTZ R97, R97, R74.reuse, -R48.reuse ;  /* 0x0000004a61617223 */ /* 0x180fe20000010830 */
[--C-:B------:R-:W-:Y:S01]  /*4710*/  FFMA.FTZ R99, R99, R74, -R48.reuse ;  /* 0x0000004a63637223 */ /* 0x100fe20000010830 */
[----:B------:R-:W-:Y:S01]  /*4720*/  FADD.FTZ R70, R46, R5 ;  /* 0x000000052e467221 */ /* 0x000fe20000010000 */
[----:B------:R-:W-:Y:S01]  /*4730*/  F2FP.BF16.F32.PACK_AB R5, R119, R66 ;  /* 0x000000427705723e */ /* 0x000fe200000010ff */
[-C--:B------:R-:W-:Y:S01]  /*4740*/  FFMA.FTZ R66, R25, R74.reuse, -R48 ;  /* 0x0000004a19427223 */ /* 0x080fe20000010830 */
[----:B------:R-:W1:Y:S01]  /*4750*/  MUFU.EX2 R9, R9 ;  /* 0x0000000900097308 */ /* 0x000e620000000800 */
[----:B0-----:R-:W-:Y:S01]  /*4760*/  FADD.FTZ R76, R68, R35 ;  /* 0x00000023444c7221 */ /* 0x001fe20000010000 */
[----:B------:R-:W-:Y:S01]  /*4770*/  FADD.FTZ R43, R107, R70 ;  /* 0x000000466b2b7221 */ /* 0x000fe20000010000 */
[--C-:B------:R-:W-:Y:S01]  /*4780*/  FFMA.FTZ R35, R37, R74, -R48.reuse ;  /* 0x0000004a25237223 */ /* 0x100fe20000010830 */
[----:B--2---:R-:W-:Y:S01]  /*4790*/  F2FP.BF16.F32.PACK_AB R4, R105, R6 ;  /* 0x000000066904723e */ /* 0x004fe200000010ff */
[--C-:B------:R-:W-:Y:S01]  /*47a0*/  FFMA.FTZ R101, R101, R74, -R48.reuse ;  /* 0x0000004a65657223 */ /* 0x100fe20000010830 */
[----:B------:R-:W-:Y:S01]  /*47b0*/  F2FP.BF16.F32.PACK_AB R6, R107, R46 ;  /* 0x0000002e6b06723e */ /* 0x000fe200000010ff */
[----:B------:R-:W-:Y:S01]  /*47c0*/  FFMA.FTZ R46, R89, R74, -R48 ;  /* 0x0000004a592e7223 */ /* 0x000fe20000010830 */
[----:B------:R-:W0:Y:S01]  /*47d0*/  MUFU.EX2 R50, R50 ;  /* 0x0000003200327308 */ /* 0x000e220000000800 */
[C---:B----4-:R-:W-:Y:S01]  /*47e0*/  FADD.FTZ R76, R7.reuse, R76 ;  /* 0x0000004c074c7221 */ /* 0x050fe20000010000 */
[----:B------:R-:W-:Y:S01]  /*47f0*/  F2FP.BF16.F32.PACK_AB R7, R7, R68 ;  /* 0x000000440707723e */ /* 0x000fe200000010ff */
[----:B------:R-:W-:Y:S01]  /*4800*/  FADD.FTZ R68, R8, R43 ;  /* 0x0000002b08447221 */ /* 0x000fe20000010000 */
[----:B------:R-:W-:Y:S01]  /*4810*/  F2FP.BF16.F32.PACK_AB R8, R65, R8 ;  /* 0x000000084108723e */ /* 0x000fe200000010ff */
[-CC-:B------:R-:W-:Y:S01]  /*4820*/  FFMA.FTZ R43, R95, R74.reuse, -R48.reuse ;  /* 0x0000004a5f2b7223 */ /* 0x180fe20000010830 */
[----:B------:R-:W-:Y:S01]  /*4830*/  FFMA.FTZ R109, R109, R74, -R48 ;  /* 0x0000004a6d6d7223 */ /* 0x000fe20000010830 */
[----:B------:R-:W-:Y:S01]  /*4840*/  FADD.FTZ R37, R65, R68 ;  /* 0x0000004441257221 */ /* 0x000fe20000010000 */
[----:B------:R-:W2:Y:S01]  /*4850*/  MUFU.EX2 R11, R11 ;  /* 0x0000000b000b7308 */ /* 0x000ea20000000800 */
[----:B-1----:R-:W-:Y:S01]  /*4860*/  FADD.FTZ R25, R9, R76 ;  /* 0x0000004c09197221 */ /* 0x002fe20000010000 */
[----:B------:R1:W-:Y:S01]  /*4870*/  STSM.16.M88.4 [R2+0x24300], R4 ;  /* 0x0243000402007844 */ /* 0x0003e20000000200 */
[----:B------:R-:W-:Y:S01]  /*4880*/  FADD.FTZ R70, R10, R37 ;  /* 0x000000250a467221 */ /* 0x000fe20000010000 */
[----:B------:R-:W-:Y:S01]  /*4890*/  F2FP.BF16.F32.PACK_AB R10, R39, R10 ;  /* 0x0000000a270a723e */ /* 0x000fe200000010ff */
[-CC-:B------:R-:W-:Y:S01]  /*48a0*/  FFMA.FTZ R111, R111, R74.reuse, -R48.reuse ;  /* 0x0000004a6f6f7223 */ /* 0x180fe20000010830 */
[-C--:B------:R-:W-:Y:S01]  /*48b0*/  FFMA.FTZ R113, R113, R74.reuse, -R48 ;  /* 0x0000004a71717223 */ /* 0x080fe20000010830 */
[----:B------:R-:W-:Y:S01]  /*48c0*/  FADD.FTZ R70, R39, R70 ;  /* 0x0000004627467221 */ /* 0x000fe20000010000 */
[----:B------:R-:W3:Y:S01]  /*48d0*/  MUFU.EX2 R52, R52 ;  /* 0x0000003400347308 */ /* 0x000ee20000000800 */
[C---:B0-----:R-:W-:Y:S01]  /*48e0*/  FADD.FTZ R68, R50.reuse, R25 ;  /* 0x0000001932447221 */ /* 0x041fe20000010000 */
[-CC-:B------:R-:W-:Y:S01]  /*48f0*/  FFMA.FTZ R25, R29, R74.reuse, -R48.reuse ;  /* 0x0000004a1d197223 */ /* 0x180fe20000010830 */
[----:B------:R-:W-:Y:S01]  /*4900*/  F2FP.BF16.F32.PACK_AB R9, R50, R9 ;  /* 0x000000093209723e */ /* 0x000fe200000010ff */
[-CC-:B------:R-:W-:Y:S01]  /*4910*/  FFMA.FTZ R115, R115, R74.reuse, -R48.reuse ;  /* 0x0000004a73737223 */ /* 0x180fe20000010830 */
[----:B------:R-:W-:Y:S01]  /*4920*/  FFMA.FTZ R48, R117, R74, -R48 ;  /* 0x0000004a75307223 */ /* 0x000fe20000010830 */
[--C-:B------:R-:W-:Y:S01]  /*4930*/  IMAD.MOV.U32 R65, RZ, RZ, R71.reuse ;  /* 0x000000ffff417224 */ /* 0x100fe200078e0047 */
[----:B------:R-:W-:Y:S01]  /*4940*/  MOV R49, R71 ;  /* 0x0000004700317202 */ /* 0x000fe20000000f00 */
[----:B------:R-:W0:Y:S01]  /*4950*/  MUFU.EX2 R3, R3 ;  /* 0x0000000300037308 */ /* 0x000e220000000800 */
[----:B--2---:R-:W-:Y:S01]  /*4960*/  FADD.FTZ R37, R11, R68 ;  /* 0x000000440b257221 */ /* 0x004fe20000010000 */
[----:B-1----:R-:W-:Y:S01]  /*4970*/  F2FP.BF16.F32.PACK_AB R4, R28, R27 ;  /* 0x0000001b1c04723e */ /* 0x002fe200000010ff */
[----:B------:R-:W-:-:S02]  /*4980*/  IMAD.MOV.U32 R61, RZ, RZ, R71 ;  /* 0x000000ffff3d7224 */ /* 0x000fc400078e0047 */
[--C-:B------:R-:W-:Y:S02]  /*4990*/  IMAD.MOV.U32 R55, RZ, RZ, R71.reuse ;  /* 0x000000ffff377224 */ /* 0x100fe400078e0047 */
[----:B------:R-:W-:Y:S01]  /*49a0*/  IMAD.MOV.U32 R53, RZ, RZ, R71 ;  /* 0x000000ffff357224 */ /* 0x000fe200078e0047 */
[----:B------:R-:W1:Y:S01]  /*49b0*/  MUFU.EX2 R54, R54 ;  /* 0x0000003600367308 */ /* 0x000e620000000800 */
[C---:B---3--:R-:W-:Y:S01]  /*49c0*/  FADD.FTZ R68, R52.reuse, R37 ;  /* 0x0000002534447221 */ /* 0x048fe20000010000 */
[----:B------:R-:W-:Y:S01]  /*49d0*/  FADD.FTZ R37, R27, R70 ;  /* 0x000000461b257221 */ /* 0x000fe20000010000 */
[----:B------:R-:W-:Y:S01]  /*49e0*/  F2FP.BF16.F32.PACK_AB R11, R52, R11 ;  /* 0x0000000b340b723e */ /* 0x000fe200000010ff */
[----:B------:R-:W-:Y:S02]  /*49f0*/  IMAD.MOV.U32 R51, RZ, RZ, R71 ;  /* 0x000000ffff337224 */ /* 0x000fe400078e0047 */
[----:B------:R-:W-:Y:S01]  /*4a00*/  FADD.FTZ R37, R28, R37 ;  /* 0x000000251c257221 */ /* 0x000fe20000010000 */
[----:B------:R-:W-:Y:S01]  /*4a10*/  IMAD.MOV.U32 R47, RZ, RZ, R71 ;  /* 0x000000ffff2f7224 */ /* 0x000fe200078e0047 */
[----:B------:R-:W2:Y:S01]  /*4a20*/  MUFU.EX2 R13, R13 ;  /* 0x0000000d000d7308 */ /* 0x000ea20000000800 */
[----:B0-----:R-:W-:Y:S01]  /*4a30*/  FADD.FTZ R45, R3, R68 ;  /* 0x00000044032d7221 */ /* 0x001fe20000010000 */
[----:B------:R-:W-:Y:S01]  /*4a40*/  FADD.FTZ R70, R20, R37 ;  /* 0x0000002514467221 */ /* 0x000fe20000010000 */
[----:B------:R-:W-:Y:S05]  /*4a50*/  STSM.16.M88.4 [R2+0x25b00], R8 ;  /* 0x025b000802007844 */ /* 0x000fea0000000200 */
[----:B------:R-:W0:Y:S01]  /*4a60*/  MUFU.EX2 R56, R56 ;  /* 0x0000003800387308 */ /* 0x000e220000000800 */
[C---:B-1----:R-:W-:Y:S01]  /*4a70*/  FADD.FTZ R68, R54.reuse, R45 ;  /* 0x0000002d36447221 */ /* 0x042fe20000010000 */
[----:B------:R-:W-:Y:S01]  /*4a80*/  FADD.FTZ R45, R63, R70 ;  /* 0x000000463f2d7221 */ /* 0x000fe20000010000 */
[----:B------:R-:W-:-:S03]  /*4a90*/  F2FP.BF16.F32.PACK_AB R5, R54, R3 ;  /* 0x000000033605723e */ /* 0x000fc600000010ff */
[----:B------:R-:W-:Y:S01]  /*4aa0*/  FADD.FTZ R70, R12, R45 ;  /* 0x0000002d0c467221 */ /* 0x000fe20000010000 */
[----:B------:R-:W-:Y:S01]  /*4ab0*/  F2FP.BF16.F32.PACK_AB R12, R57, R12 ;  /* 0x0000000c390c723e */ /* 0x000fe200000010ff */
[----:B------:R-:W1:Y:S01]  /*4ac0*/  MUFU.EX2 R15, R15 ;  /* 0x0000000f000f7308 */ /* 0x000e620000000800 */
[----:B--2---:R-:W-:Y:S01]  /*4ad0*/  FADD.FTZ R37, R13, R68 ;  /* 0x000000440d257221 */ /* 0x004fe20000010000 */
[----:B------:R-:W-:Y:S01]  /*4ae0*/  FADD.FTZ R45, R57, R70 ;  /* 0x00000046392d7221 */ /* 0x000fe20000010000 */
[-C--:B------:R-:W-:Y:S01]  /*4af0*/  MOV R70, R71.reuse ;  /* 0x0000004700467202 */ /* 0x080fe20000000f00 */
[----:B------:R-:W-:Y:S02]  /*4b00*/  IMAD.MOV.U32 R57, RZ, RZ, R71 ;  /* 0x000000ffff397224 */ /* 0x000fe400078e0047 */
[----:B------:R-:W-:Y:S01]  /*4b10*/  FADD.FTZ R6, R14, R45 ;  /* 0x0000002d0e067221 */ /* 0x000fe20000010000 */
[C---:B------:R-:W-:Y:S01]  /*4b20*/  F2FP.BF16.F32.PACK_AB R14, R31.reuse, R14 ;  /* 0x0000000e1f0e723e */ /* 0x040fe200000010ff */
[----:B------:R-:W2:Y:S01]  /*4b30*/  MUFU.EX2 R58, R58 ;  /* 0x0000003a003a7308 */ /* 0x000ea20000000800 */
[----:B0-----:R-:W-:Y:S01]  /*4b40*/  FADD.FTZ R68, R56, R37 ;  /* 0x0000002538447221 */ /* 0x001fe20000010000 */
[----:B------:R-:W-:Y:S01]  /*4b50*/  FADD.FTZ R27, R31, R6 ;  /* 0x000000061f1b7221 */ /* 0x000fe20000010000 */
[----:B------:R-:W-:Y:S01]  /*4b60*/  F2FP.BF16.F32.PACK_AB R6, R63, R20 ;  /* 0x000000143f06723e */ /* 0x000fe200000010ff */
[----:B------:R-:W-:Y:S01]  /*4b70*/  IMAD.MOV.U32 R45, RZ, RZ, R71 ;  /* 0x000000ffff2d7224 */ /* 0x000fe200078e0047 */
[----:B------:R-:W-:Y:S01]  /*4b80*/  MOV R63, R71 ;  /* 0x00000047003f7202 */ /* 0x000fe20000000f00 */
[----:B------:R-:W-:Y:S01]  /*4b90*/  FADD.FTZ R52, R24, R27 ;  /* 0x0000001b18347221 */ /* 0x000fe20000010000 */
[----:B------:R-:W-:Y:S01]  /*4ba0*/  F2FP.BF16.F32.PACK_AB R24, R59, R24 ;  /* 0x000000183b18723e */ /* 0x000fe200000010ff */
[----:B------:R-:W0:Y:S01]  /*4bb0*/  MUFU.EX2 R41, R41 ;  /* 0x0000002900297308 */ /* 0x000e220000000800 */
[----:B-1----:R-:W-:Y:S01]  /*4bc0*/  FADD.FTZ R37, R15, R68 ;  /* 0x000000440f257221 */ /* 0x002fe20000010000 */
[----:B------:R-:W-:-:S06]  /*4bd0*/  IMAD.MOV.U32 R31, RZ, RZ, R71 ;  /* 0x000000ffff1f7224 */ /* 0x000fcc00078e0047 */
[----:B------:R-:W1:Y:S01]  /*4be0*/  MUFU.EX2 R60, R60 ;  /* 0x0000003c003c7308 */ /* 0x000e620000000800 */
[----:B--2---:R-:W-:-:S07]  /*4bf0*/  FADD.FTZ R68, R58, R37 ;  /* 0x000000253a447221 */ /* 0x004fce0000010000 */
[----:B------:R-:W2:Y:S01]  /*4c00*/  MUFU.EX2 R21, R21 ;  /* 0x0000001500157308 */ /* 0x000ea20000000800 */
[----:B0-----:R-:W-:Y:S01]  /*4c10*/  FADD.FTZ R7, R41, R68 ;  /* 0x0000004429077221 */ /* 0x001fe20000010000 */
[----:B------:R-:W-:-:S06]  /*4c20*/  IMAD.MOV.U32 R68, RZ, RZ, R71 ;  /* 0x000000ffff447224 */ /* 0x000fcc00078e0047 */
[----:B------:R-:W0:Y:S01]  /*4c30*/  MUFU.EX2 R62, R62 ;  /* 0x0000003e003e7308 */ /* 0x000e220000000800 */
[----:B-1----:R-:W-:Y:S01]  /*4c40*/  FADD.FTZ R28, R60, R7 ;  /* 0x000000073c1c7221 */ /* 0x002fe20000010000 */
[----:B------:R-:W-:Y:S01]  /*4c50*/  F2FP.BF16.F32.PACK_AB R7, R56, R13 ;  /* 0x0000000d3807723e */ /* 0x000fe200000010ff */
[----:B------:R-:W-:Y:S01]  /*4c60*/  FADD.FTZ R13, R59, R52 ;  /* 0x000000343b0d7221 */ /* 0x000fe20000010000 */
[----:B------:R-:W-:Y:S01]  /*4c70*/  IMAD.MOV.U32 R59, RZ, RZ, R71 ;  /* 0x000000ffff3b7224 */ /* 0x000fe200078e0047 */
[----:B------:R-:W-:Y:S02]  /*4c80*/  MOV R56, R71 ;  /* 0x0000004700387202 */ /* 0x000fe40000000f00 */
[----:B------:R-:W-:Y:S01]  /*4c90*/  FADD.FTZ R52, R26, R13 ;  /* 0x0000000d1a347221 */ /* 0x000fe20000010000 */
[----:B------:R-:W1:Y:S01]  /*4ca0*/  MUFU.EX2 R33, R33 ;  /* 0x0000002100217308 */ /* 0x000e620000000800 */
[----:B--2---:R-:W-:Y:S01]  /*4cb0*/  FADD.FTZ R3, R21, R28 ;  /* 0x0000001c15037221 */ /* 0x004fe20000010000 */
[----:B------:R2:W-:Y:S01]  /*4cc0*/  STSM.16.M88.4 [R2+0x27300], R4 ;  /* 0x0273000402007844 */ /* 0x0005e20000000200 */
[----:B------:R-:W-:Y:S01]  /*4cd0*/  F2FP.BF16.F32.PACK_AB R13, R58, R15 ;  /* 0x0000000f3a0d723e */ /* 0x000fe200000010ff */
[--C-:B------:R-:W-:Y:S01]  /*4ce0*/  IMAD.MOV.U32 R58, RZ, RZ, R71.reuse ;  /* 0x000000ffff3a7224 */ /* 0x100fe200078e0047 */
[----:B------:R-:W-:Y:S01]  /*4cf0*/  F2FP.BF16.F32.PACK_AB R15, R60, R41 ;  /* 0x000000293c0f723e */ /* 0x000fe200000010ff */
[----:B------:R-:W-:-:S02]  /*4d00*/  IMAD.MOV.U32 R60, RZ, RZ, R71 ;  /* 0x000000ffff3c7224 */ /* 0x000fc400078e0047 */
[----:B------:R-:W3:Y:S01]  /*4d10*/  MUFU.EX2 R67, R67 ;  /* 0x0000004300437308 */ /* 0x000ee20000000800 */
[----:B0-----:R-:W-:Y:S01]  /*4d20*/  FADD.FTZ R28, R62, R3 ;  /* 0x000000033e1c7221 */ /* 0x001fe20000010000 */
[----:B------:R-:W-:Y:S06]  /*4d30*/  STSM.16.M88.4 [R2+0x28b00], R12 ;  /* 0x028b000c02007844 */ /* 0x000fec0000000200 */
[----:B------:R-:W0:Y:S01]  /*4d40*/  MUFU.EX2 R64, R64 ;  /* 0x0000004000407308 */ /* 0x000e220000000800 */
[----:B-1----:R-:W-:-:S07]  /*4d50*/  FADD.FTZ R3, R33, R28 ;  /* 0x0000001c21037221 */ /* 0x002fce0000010000 */
[----:B------:R-:W1:Y:S01]  /*4d60*/  MUFU.EX2 R30, R121 ;  /* 0x00000079001e7308 */ /* 0x000e620000000800 */
[C---:B---3--:R-:W-:Y:S01]  /*4d70*/  FADD.FTZ R27, R67.reuse, R52 ;  /* 0x00000034431b7221 */ /* 0x048fe20000010000 */
[----:B------:R-:W-:Y:S01]  /*4d80*/  F2FP.BF16.F32.PACK_AB R26, R67, R26 ;  /* 0x0000001a431a723e */ /* 0x000fe200000010ff */
[----:B------:R-:W-:-:S05]  /*4d90*/  IMAD.MOV.U32 R67, RZ, RZ, R71 ;  /* 0x000000ffff437224 */ /* 0x000fca00078e0047 */
[----:B------:R-:W3:Y:S01]  /*4da0*/  MUFU.EX2 R0, R77 ;  /* 0x0000004d00007308 */ /* 0x000ee20000000800 */
[----:B0-----:R-:W-:-:S07]  /*4db0*/  FADD.FTZ R3, R64, R3 ;  /* 0x0000000340037221 */ /* 0x001fce0000010000 */
[----:B------:R-:W0:Y:S01]  /*4dc0*/  MUFU.EX2 R91, R91 ;  /* 0x0000005b005b7308 */ /* 0x000e220000000800 */
[----:B-1----:R-:W-:Y:S01]  /*4dd0*/  FADD.FTZ R28, R30, R27 ;  /* 0x0000001b1e1c7221 */ /* 0x002fe20000010000 */
[----:B------:R-:W-:Y:S01]  /*4de0*/  F2FP.BF16.F32.PACK_AB R27, R64, R33 ;  /* 0x00000021401b723e */ /* 0x000fe200000010ff */
[----:B------:R-:W-:-:S05]  /*4df0*/  IMAD.MOV.U32 R64, RZ, RZ, R71 ;  /* 0x000000ffff407224 */ /* 0x000fca00078e0047 */
[----:B------:R-:W1:Y:S01]  /*4e00*/  MUFU.EX2 R42, R42 ;  /* 0x0000002a002a7308 */ /* 0x000e620000000800 */
[----:B---3--:R-:W-:-:S07]  /*4e10*/  FADD.FTZ R52, R0, R3 ;  /* 0x0000000300347221 */ /* 0x008fce0000010000 */
[----:B------:R-:W3:Y:S01]  /*4e20*/  MUFU.EX2 R23, R23 ;  /* 0x0000001700177308 */ /* 0x000ee20000000800 */
[----:B0-----:R-:W-:-:S07]  /*4e30*/  FADD.FTZ R3, R91, R28 ;  /* 0x0000001c5b037221 */ /* 0x001fce0000010000 */
[----:B------:R-:W0:Y:S01]  /*4e40*/  MUFU.EX2 R85, R85 ;  /* 0x0000005500557308 */ /* 0x000e220000000800 */
[----:B-1----:R-:W-:-:S07]  /*4e50*/  FADD.FTZ R54, R42, R3 ;  /* 0x000000032a367221 */ /* 0x002fce0000010000 */
[----:B------:R-:W1:Y:S01]  /*4e60*/  MUFU.EX2 R35, R35 ;  /* 0x0000002300237308 */ /* 0x000e620000000800 */
[C---:B---3--:R-:W-:Y:S01]  /*4e70*/  FADD.FTZ R52, R23.reuse, R52 ;  /* 0x0000003417347221 */ /* 0x048fe20000010000 */
[----:B--2---:R-:W-:-:S06]  /*4e80*/  F2FP.BF16.F32.PACK_AB R5, R23, R0 ;  /* 0x000000001705723e */ /* 0x004fcc00000010ff */
[----:B------:R-:W2:Y:S01]  /*4e90*/  MUFU.EX2 R40, R40 ;  /* 0x0000002800287308 */ /* 0x000ea20000000800 */
[----:B0-----:R-:W-:Y:S01]  /*4ea0*/  FADD.FTZ R9, R85, R54 ;  /* 0x0000003655097221 */ /* 0x001fe20000010000 */
[----:B------:R-:W-:-:S06]  /*4eb0*/  IMAD.MOV.U32 R54, RZ, RZ, R71 ;  /* 0x000000ffff367224 */ /* 0x000fcc00078e0047 */
[----:B------:R-:W0:Y:S01]  /*4ec0*/  MUFU.EX2 R46, R46 ;  /* 0x0000002e002e7308 */ /* 0x000e220000000800 */
[----:B-1----:R-:W-:Y:S01]  /*4ed0*/  FADD.FTZ R3, R35, R52 ;  /* 0x0000003423037221 */ /* 0x002fe20000010000 */
[----:B------:R-:W-:-:S06]  /*4ee0*/  IMAD.MOV.U32 R52, RZ, RZ, R71 ;  /* 0x000000ffff347224 */ /* 0x000fcc00078e0047 */
[----:B------:R-:W1:Y:S01]  /*4ef0*/  MUFU.EX2 R73, R73 ;  /* 0x0000004900497308 */ /* 0x000e620000000800 */
[----:B--2---:R-:W-:-:S07]  /*4f00*/  FADD.FTZ R6, R40, R9 ;  /* 0x0000000928067221 */ /* 0x004fce0000010000 */
[----:B------:R-:W2:Y:S01]  /*4f10*/  MUFU.EX2 R29, R93 ;  /* 0x0000005d001d7308 */ /* 0x000ea20000000800 */
[----:B0-----:R-:W-:-:S07]  /*4f20*/  FADD.FTZ R4, R46, R3 ;  /* 0x000000032e047221 */ /* 0x001fce0000010000 */
[----:B------:R-:W0:Y:S01]  /*4f30*/  MUFU.EX2 R38, R38 ;  /* 0x0000002600267308 */ /* 0x000e220000000800 */
[----:B-1----:R-:W-:Y:S01]  /*4f40*/  FADD.FTZ R7, R73, R6 ;  /* 0x0000000649077221 */ /* 0x002fe20000010000 */
[----:B------:R-:W-:Y:S02]  /*4f50*/  F2FP.BF16.F32.PACK_AB R6, R85, R42 ;  /* 0x0000002a5506723e */ /* 0x000fe400000010ff */
[----:B------:R-:W-:-:S04]  /*4f60*/  F2FP.BF16.F32.PACK_AB R40, R73, R40 ;  /* 0x000000284928723e */ /* 0x000fc800000010ff */
[----:B------:R-:W1:Y:S01]  /*4f70*/  MUFU.EX2 R66, R66 ;  /* 0x0000004200427308 */ /* 0x000e620000000800 */
[----:B--2---:R-:W-:Y:S01]  /*4f80*/  FADD.FTZ R3, R29, R4 ;  /* 0x000000041d037221 */ /* 0x004fe20000010000 */
[----:B------:R-:W-:Y:S01]  /*4f90*/  F2FP.BF16.F32.PACK_AB R4, R91, R30 ;  /* 0x0000001e5b04723e */ /* 0x000fe200000010ff */
[----:B------:R-:W-:-:S05]  /*4fa0*/  IMAD.MOV.U32 R30, RZ, RZ, R71 ;  /* 0x000000ffff1e7224 */ /* 0x000fca00078e0047 */
[----:B------:R-:W2:Y:S01]  /*4fb0*/  MUFU.EX2 R79, R79 ;  /* 0x0000004f004f7308 */ /* 0x000ea20000000800 */
[----:B0-----:R-:W-:Y:S01]  /*4fc0*/  FADD.FTZ R10, R38, R7 ;  /* 0x00000007260a7221 */ /* 0x001fe20000010000 */
        /* <DEDUP_REMOVED lines=25> */
[----:B------:R2:W3:Y:S01]  /*5160*/  MUFU.EX2 R39, R25 ;  /* 0x0000001900277308 */ /* 0x0004e20000000800 */
[C---:B0-----:R-:W-:Y:S01]  /*5170*/  FADD.FTZ R8, R20.reuse, R3 ;  /* 0x0000000314087221 */ /* 0x041fe20000010000 */
[----:B------:R-:W-:-:S06]  /*5180*/  F2FP.BF16.F32.PACK_AB R37, R20, R37 ;  /* 0x000000251425723e */ /* 0x000fcc00000010ff */
[----:B------:R-:W-:Y:S01]  /*5190*/  MUFU.EX2 R32, R32 ;  /* 0x0000002000207308 */ /* 0x000fe20000000800 */
[----:B--2---:R-:W-:Y:S01]  /*51a0*/  F2FP.BF16.F32.PACK_AB R25, R62, R21 ;  /* 0x000000153e19723e */ /* 0x004fe200000010ff */
[----:B------:R-:W-:Y:S01]  /*51b0*/  IMAD.MOV.U32 R62, RZ, RZ, R71 ;  /* 0x000000ffff3e7224 */ /* 0x000fe200078e0047 */
[----:B-1----:R-:W-:-:S03]  /*51c0*/  F2FP.BF16.F32.PACK_AB R38, R69, R34 ;  /* 0x000000224526723e */ /* 0x002fc600000010ff */
[----:B------:R0:W-:Y:S02]  /*51d0*/  STSM.16.M88.4 [R2+0x2a300], R24 ;  /* 0x02a3001802007844 */ /* 0x0001e40000000200 */
[----:B------:R-:W1:Y:S01]  /*51e0*/  MUFU.EX2 R28, R109 ;  /* 0x0000006d001c7308 */ /* 0x000e620000000800 */
[----:B---3--:R-:W-:Y:S01]  /*51f0*/  FADD.FTZ R3, R39, R8 ;  /* 0x0000000827037221 */ /* 0x008fe20000010000 */
[----:B------:R2:W-:Y:S04]  /*5200*/  STSM.16.M88.4 [R2+0x2bb00], R4 ;  /* 0x02bb000402007844 */ /* 0x0005e80000000200 */
[----:B------:R3:W-:Y:S02]  /*5210*/  STSM.16.M88.4 [R2+0x2d300], R40 ;  /* 0x02d3002802007844 */ /* 0x0007e40000000200 */
[----:B------:R-:W-:Y:S01]  /*5220*/  MUFU.EX2 R44, R44 ;  /* 0x0000002c002c7308 */ /* 0x000fe20000000800 */
[----:B0-----:R-:W-:-:S07]  /*5230*/  IMAD.MOV.U32 R27, RZ, RZ, R71 ;  /* 0x000000ffff1b7224 */ /* 0x001fce00078e0047 */
[----:B------:R-:W0:Y:S01]  /*5240*/  MUFU.EX2 R103, R103 ;  /* 0x0000006700677308 */ /* 0x000e220000000800 */
[C---:B-1----:R-:W-:Y:S01]  /*5250*/  F2FP.BF16.F32.PACK_AB R39, R28.reuse, R39 ;  /* 0x000000271c27723e */ /* 0x042fe200000010ff */
[----:B--2---:R-:W-:Y:S01]  /*5260*/  FADD.FTZ R5, R69, R10 ;  /* 0x0000000a45057221 */ /* 0x004fe20000010000 */
[----:B------:R-:W-:Y:S01]  /*5270*/  FADD.FTZ R4, R28, R3 ;  /* 0x000000031c047221 */ /* 0x000fe20000010000 */
[----:B------:R-:W-:Y:S01]  /*5280*/  IMAD.MOV.U32 R69, RZ, RZ, R71 ;  /* 0x000000ffff457224 */ /* 0x000fe200078e0047 */
[-C--:B------:R-:W-:Y:S01]  /*5290*/  MOV R28, R71.reuse ;  /* 0x00000047001c7202 */ /* 0x080fe20000000f00 */
[----:B------:R-:W-:Y:S01]  /*52a0*/  FADD.FTZ R6, R32, R5 ;  /* 0x0000000520067221 */ /* 0x000fe20000010000 */
[C---:B------:R-:W-:Y:S01]  /*52b0*/  F2FP.BF16.F32.PACK_AB R32, R83.reuse, R32 ;  /* 0x000000205320723e */ /* 0x040fe200000010ff */
[----:B------:R-:W1:Y:S01]  /*52c0*/  MUFU.EX2 R111, R111 ;  /* 0x0000006f006f7308 */ /* 0x000e620000000800 */
[----:B------:R2:W-:Y:S01]  /*52d0*/  STSM.16.M88.4 [R2+0x2eb00], R36 ;  /* 0x02eb002402007844 */ /* 0x0005e20000000200 */
[----:B------:R-:W-:Y:S01]  /*52e0*/  FADD.FTZ R5, R83, R6 ;  /* 0x0000000653057221 */ /* 0x000fe20000010000 */
[--C-:B---3--:R-:W-:Y:S01]  /*52f0*/  IMAD.MOV.U32 R43, RZ, RZ, R71.reuse ;  /* 0x000000ffff2b7224 */ /* 0x108fe200078e0047 */
[----:B------:R-:W-:Y:S01]  /*5300*/  MOV R42, R71 ;  /* 0x00000047002a7202 */ /* 0x000fe20000000f00 */
[----:B------:R-:W-:-:S02]  /*5310*/  IMAD.MOV.U32 R41, RZ, RZ, R71 ;  /* 0x000000ffff297224 */ /* 0x000fc400078e0047 */
[----:B------:R-:W-:Y:S01]  /*5320*/  IMAD.MOV.U32 R40, RZ, RZ, R71 ;  /* 0x000000ffff287224 */ /* 0x000fe200078e0047 */
[----:B------:R-:W3:Y:S01]  /*5330*/  MUFU.EX2 R0, R113 ;  /* 0x0000007100007308 */ /* 0x000ee20000000800 */
[----:B0-----:R-:W-:Y:S01]  /*5340*/  F2FP.BF16.F32.PACK_AB R34, R103, R44 ;  /* 0x0000002c6722723e */ /* 0x001fe200000010ff */
[----:B------:R-:W-:Y:S01]  /*5350*/  FADD.FTZ R44, R44, R5 ;  /* 0x000000052c2c7221 */ /* 0x000fe20000010000 */
[--C-:B------:R-:W-:Y:S02]  /*5360*/  IMAD.MOV.U32 R26, RZ, RZ, R71.reuse ;  /* 0x000000ffff1a7224 */ /* 0x100fe400078e0047 */
[--C-:B------:R-:W-:Y:S02]  /*5370*/  IMAD.MOV.U32 R25, RZ, RZ, R71.reuse ;  /* 0x000000ffff197224 */ /* 0x100fe400078e0047 */
[--C-:B------:R-:W-:Y:S01]  /*5380*/  IMAD.MOV.U32 R24, RZ, RZ, R71.reuse ;  /* 0x000000ffff187224 */ /* 0x100fe200078e0047 */
[----:B------:R-:W0:Y:S01]  /*5390*/  MUFU.EX2 R115, R115 ;  /* 0x0000007300737308 */ /* 0x000e220000000800 */
[----:B-1----:R-:W-:Y:S01]  /*53a0*/  FADD.FTZ R3, R111, R4 ;  /* 0x000000046f037221 */ /* 0x002fe20000010000 */
[----:B--2---:R-:W-:-:S02]  /*53b0*/  IMAD.MOV.U32 R39, RZ, RZ, R71 ;  /* 0x000000ffff277224 */ /* 0x004fc400078e0047 */
[--C-:B------:R-:W-:Y:S02]  /*53c0*/  IMAD.MOV.U32 R38, RZ, RZ, R71.reuse ;  /* 0x000000ffff267224 */ /* 0x100fe400078e0047 */
[----:B------:R-:W-:Y:S02]  /*53d0*/  IMAD.MOV.U32 R37, RZ, RZ, R71 ;  /* 0x000000ffff257224 */ /* 0x000fe400078e0047 */
[----:B------:R-:W1:Y:S01]  /*53e0*/  MUFU.EX2 R48, R48 ;  /* 0x0000003000307308 */ /* 0x000e620000000800 */
[C---:B---3--:R-:W-:Y:S01]  /*53f0*/  F2FP.BF16.F32.PACK_AB R33, R0.reuse, R111 ;  /* 0x0000006f0021723e */ /* 0x048fe200000010ff */
[----:B------:R-:W-:Y:S01]  /*5400*/  FADD.FTZ R4, R0, R3 ;  /* 0x0000000300047221 */ /* 0x000fe20000010000 */
[----:B------:R-:W-:-:S03]  /*5410*/  IMAD.MOV.U32 R36, RZ, RZ, R71 ;  /* 0x000000ffff247224 */ /* 0x000fc600078e0047 */
[----:B0-----:R-:W-:Y:S01]  /*5420*/  FADD.FTZ R3, R115, R4 ;  /* 0x0000000473037221 */ /* 0x001fe20000010000 */
[----:B------:R-:W-:Y:S01]  /*5430*/  FADD.FTZ R4, R103, R44 ;  /* 0x0000002c67047221 */ /* 0x000fe20000010000 */
[----:B------:R-:W-:Y:S01]  /*5440*/  IMAD.MOV.U32 R44, RZ, RZ, R71 ;  /* 0x000000ffff2c7224 */ /* 0x000fe200078e0047 */
[C---:B-1----:R-:W-:Y:S01]  /*5450*/  F2FP.BF16.F32.PACK_AB R35, R48.reuse, R115 ;  /* 0x000000733023723e */ /* 0x042fe200000010ff */
[----:B------:R-:W-:Y:S01]  /*5460*/  FADD.FTZ R3, R48, R3 ;  /* 0x0000000330037221 */ /* 0x000fe20000010000 */
[----:B------:R-:W-:-:S03]  /*5470*/  IMAD.MOV.U32 R48, RZ, RZ, R71 ;  /* 0x000000ffff307224 */ /* 0x000fc600078e0047 */
[----:B------:R0:W-:Y:S01]  /*5480*/  STSM.16.M88.4 [R2+0x30300], R32 ;  /* 0x0303002002007844 */ /* 0x0001e20000000200 */
[----:B------:R1:W-:Y:S06]  /*5490*/  MEMBAR.ALL.CTA ;  /* 0x0000000000007992 */ /* 0x0003ec0000008000 */
[----:B-1----:R-:W1:Y:S01]  /*54a0*/  FENCE.VIEW.ASYNC.S ;  /* 0x00000000000073c6 */ /* 0x002e620000000000 */
[----:B0-----:R-:W-:Y:S01]  /*54b0*/  MOV R35, R71 ;  /* 0x0000004700237202 */ /* 0x001fe20000000f00 */
[--C-:B------:R-:W-:Y:S02]  /*54c0*/  IMAD.MOV.U32 R34, RZ, RZ, R71.reuse ;  /* 0x000000ffff227224 */ /* 0x100fe400078e0047 */
[----:B------:R-:W-:-:S02]  /*54d0*/  IMAD.MOV.U32 R33, RZ, RZ, R71 ;  /* 0x000000ffff217224 */ /* 0x000fc400078e0047 */
[----:B------:R-:W-:Y:S01]  /*54e0*/  IMAD.MOV.U32 R32, RZ, RZ, R71 ;  /* 0x000000ffff207224 */ /* 0x000fe200078e0047 */
[----:B-1----:R-:W-:Y:S01]  /*54f0*/  NOP ;  /* 0x0000000000007918 */ /* 0x002fe20000000000 */
[----:B------:R-:W-:Y:S05]  /*5500*/  @!P2 BRA `(.L_x_8384) ;  /* 0x00000040007ca947 */ /* 0x000fea0003800000 */
[----:B------:R-:W-:Y:S01]  /*5510*/  VIADD R0, R22, 0xfffffffe ;  /* 0xfffffffe16007836 */ /* 0x000fe20000000000 */
[----:B------:R-:W-:Y:S01]  /*5520*/  MOV R5, R75 ;  /* 0x0000004b00057202 */ /* 0x000fe20000000f00 */
[----:B------:R-:W-:Y:S01]  /*5530*/  IMAD.MOV.U32 R6, RZ, RZ, R72 ;  /* 0x000000ffff067224 */ /* 0x000fe200078e0048 */
[----:B------:R-:W-:Y:S01]  /*5540*/  CS2R R70, SRZ ;  /* 0x0000000000467805 */ /* 0x000fe2000001ff00 */
[----:B------:R-:W-:Y:S01]  /*5550*/  IMAD.MOV.U32 R7, RZ, RZ, R16 ;  /* 0x000000ffff077224 */ /* 0x000fe200078e0010 */
        /* <DEDUP_REMOVED lines=25> */
.L_x_8393:
[----:B------:R-:W-:Y:S01]  /*56f0*/  UIADD3 UR39, UR58, 0x1, URZ ;  /* 0x000000013a277890 */ /* 0x000fe2000fffe03f */
[----:B------:R-:W-:-:S03]  /*5700*/  ISETP.NE.AND P3, PT, RZ, UR38, PT ;  /* 0x00000026ff007c0c */ /* 0x000fc6000bf65270 */
[----:B------:R-:W-:-:S04]  /*5710*/  UISETP.NE.AND UP0, UPT, UR39, 0x2, UPT ;  /* 0x000000022700788c */ /* 0x000fc8000bf05270 */
[----:B------:R-:W-:Y:S02]  /*5720*/  USEL UR6, URZ, 0x1, UP0 ;  /* 0x000000013f067887 */ /* 0x000fe40008000000 */
[----:B------:R-:W-:-:S04]  /*5730*/  USEL UR39, UR39, URZ, UP0 ;  /* 0x0000003f27277287 */ /* 0x000fc80008000000 */
[----:B------:R-:W-:Y:S01]  /*5740*/  LOP3.LUT R16, R7, UR6, RZ, 0x3c, !PT ;  /* 0x0000000607107c12 */ /* 0x000fe2000f8e3cff */
[----:B----4-:R-:W-:Y:S07]  /*5750*/  @P3 BRA `(.L_x_8385) ;  /* 0x0000000000283947 */ /* 0x010fee0003800000 */
[----:B------:R-:W-:Y:S05]  /*5760*/  @!P0 BRA `(.L_x_8386) ;  /* 0x0000000000048947 */ /* 0x000fea0003800000 */
[----:B------:R-:W-:Y:S01]  /*5770*/  BPT.TRAP 0x1 ;  /* 0x000000040000795c */ /* 0x000fe20000300000 */
.L_x_8386:
[----:B------:R-:W-:Y:S01]  /*5780*/  ULEA UR6, UR39, UR36, 0x3 ;  /* 0x0000002427067291 */ /* 0x000fe2000f8e183f */
[----:B------:R-:W-:-:S08]  /*5790*/  SHF.L.U32 R8, R16, 0x1f, RZ ;  /* 0x0000001f10087819 */ /* 0x000fd000000006ff */
[----:B------:R0:W1:Y:S01]  /*57a0*/  SYNCS.PHASECHK.TRANS64.TRYWAIT P2, [UR6+0x31c30], R8 ;  /* 0x031c3008ff0075a7 */ /* 0x0000620008040146 */
[----:B------:R-:W-:Y:S05]  /*57b0*/  @!P0 BRA `(.L_x_8387) ;  /* 0x0000000000048947 */ /* 0x000fea0003800000 */
[----:B------:R-:W-:Y:S01]  /*57c0*/  BPT.TRAP 0x1 ;  /* 0x000000040000795c */ /* 0x000fe20000300000 */
.L_x_8387:
[----:B-1----:R-:W-:Y:S05]  /*57d0*/  @P2 BRA `(.L_x_8385) ;  /* 0x0000000000082947 */ /* 0x002fea0003800000 */
[----:B------:R-:W1:Y:S02]  /*57e0*/  SYNCS.PHASECHK.TRANS64.TRYWAIT P2, [UR6+0x31c30], R8 ;  /* 0x031c3008ff0075a7 */ /* 0x000e640008040146 */
[----:B-1----:R-:W-:Y:S05]  /*57f0*/  @!P2 BRA `(.L_x_8388) ;  /* 0x000000a400a4a947 */ /* 0x002fea0003800000 */
.L_x_8385:
[----:B-1----:R-:W1:Y:S01]  /*5800*/  S2R R9, SR_TID.X ;  /* 0x0000000000097919 */ /* 0x002e620000002100 */
[----:B------:R-:W-:Y:S01]  /*5810*/  UIMAD UR26, UR39, 0x6c0, UR56 ;  /* 0x000006c0271a78a4 */ /* 0x000fe2000f8e0238 */
[----:B------:R-:W-:Y:S01]  /*5820*/  UMOV UR27, 0x80000020 ;  /* 0x80000020001b7882 */ /* 0x000fe20000000000 */
[----:B------:R-:W-:Y:S02]  /*5830*/  UMOV UR28, UR24 ;  /* 0x00000018001c7c82 */ /* 0x000fe40008000000 */
[----:B------:R-:W-:Y:S01]  /*5840*/  UIADD3 UR30, UR26, 0x40, URZ ;  /* 0x000000401a1e7890 */ /* 0x000fe2000fffe03f */
        /* <DEDUP_REMOVED lines=20> */
[----:B-1----:R-:W-:Y:S01]  /*5990*/  SHF.R.U32.HI R9, RZ, 0x7, R9 ;  /* 0x00000007ff097819 */ /* 0x002fe20000011609 */
[----:B------:R-:W-:Y:S01]  /*59a0*/  UMOV UR53, UR25 ;  /* 0x0000001900357c82 */ /* 0x000fe20008000000 */
[----:B------:R-:W-:Y:S01]  /*59b0*/  UMOV UR55, 0x80000020 ;  /* 0x8000002000377882 */ /* 0x000fe20000000000 */
[----:B------:R-:W-:-:S02]  /*59c0*/  UIADD3 UR6, UR26, 0x200, URZ ;  /* 0x000002001a067890 */ /* 0x000fc4000fffe03f */
[----:B0-----:R-:W-:Y:S01]  /*59d0*/  VIADD R8, R9, 0x8 ;  /* 0x0000000809087836 */ /* 0x001fe20000000000 */
[----:B------:R-:W-:Y:S01]  /*59e0*/  UMOV UR7, 0x80000020 ;  /* 0x8000002000077882 */ /* 0x000fe20000000000 */
[----:B------:R-:W-:Y:S01]  /*59f0*/  UIADD3 UR10, UR26, 0x202, URZ ;  /* 0x000002021a0a7890 */ /* 0x000fe2000fffe03f */
[----:B------:R-:W-:Y:S02]  /*5a00*/  UMOV UR11, 0x80000020 ;  /* 0x80000020000b7882 */ /* 0x000fe40000000000 */
        /* <DEDUP_REMOVED lines=8> */
[----:B------:R-:W-:Y:S03]  /*5a90*/  HGMMA.64x16x16.F32.BF16 R136, gdesc[UR24], RZ, !UPT, gsb0 ;  /* 0x00200000188879f0 */ /* 0x000fe6000c0018ff */
        /* <DEDUP_REMOVED lines=317> */
.L_x_8390:
[----:B------:R-:W-:Y:S01]  /*6e70*/  ULEA UR6, UR58, UR36, 0x3 ;  /* 0x000000243a067291 */ /* 0x000fe2000f8e183f */
[----:B------:R-:W-:-:S08]  /*6e80*/  SHF.L.U32 R7, R7, 0x1f, RZ ;  /* 0x0000001f07077819 */ /* 0x000fd000000006ff */
[----:B------:R0:W1:Y:S01]  /*6e90*/  SYNCS.PHASECHK.TRANS64.TRYWAIT P2, [UR6+0x31c50], R7 ;  /* 0x031c5007ff0075a7 */ /* 0x0000620008040146 */
[----:B------:R-:W-:Y:S05]  /*6ea0*/  @!P0 BRA `(.L_x_8391) ;  /* 0x0000000000048947 */ /* 0x000fea0003800000 */
[----:B------:R-:W-:Y:S01]  /*6eb0*/  BPT.TRAP 0x1 ;  /* 0x000000040000795c */ /* 0x000fe20000300000 */
.L_x_8391:
[----:B-1----:R-:W-:Y:S05]  /*6ec0*/  @P2 BRA `(.L_x_8389) ;  /* 0x0000000000082947 */ /* 0x002fea0003800000 */
[----:B------:R-:W1:Y:S02]  /*6ed0*/  SYNCS.PHASECHK.TRANS64.TRYWAIT P2, [UR6+0x31c50], R7 ;  /* 0x031c5007ff0075a7 */ /* 0x000e640008040146 */
[----:B-1----:R-:W-:Y:S05]  /*6ee0*/  @!P2 BRA `(.L_x_8392) ;  /* 0x000000900000a947 */ /* 0x002fea0003800000 */
.L_x_8389:
[----:B------:R-:W-:Y:S01]  /*6ef0*/  UIADD3 UR6, UR36, 0x200, URZ ;  /* 0x0000020024067890 */ /* 0x000fe2000fffe03f */
[----:B------:R-:W-:Y:S01]  /*6f00*/  WARPGROUP.ARRIVE ;  /* 0x00000000000079c5 */ /* 0x000fe20000000000 */
[----:B------:R-:W-:Y:S01]  /*6f10*/  ULOP3.LUT UR7, UR37, 0x10000, URZ, 0xfc, !UPT ;  /* 0x0001000025077892 */ /* 0x000fe2000f8efc3f */
[----:B01----:R-:W-:Y:S01]  /*6f20*/  FMUL.FTZ R7, R136, UR57 ;  /* 0x0000003988077c20 */ /* 0x003fe20008410000 */
[----:B------:R-:W-:Y:S01]  /*6f30*/  USHF.R.U32.HI UR6, URZ, 0x4, UR6 ;  /* 0x000000043f067899 */ /* 0x000fe20008011606 */
[----:B------:R-:W-:Y:S01]  /*6f40*/  FMUL.FTZ R8, R137, UR57 ;  /* 0x0000003989087c20 */ /* 0x000fe20008410000 */
[----:B------:R-:W-:Y:S01]  /*6f50*/  UMOV UR29, 0xc0000010 ;  /* 0xc0000010001d7882 */ /* 0x000fe20000000000 */
[----:B------:R-:W-:Y:S01]  /*6f60*/  UMOV UR31, 0x80000020 ;  /* 0x80000020001f7882 */ /* 0x000fe20000000000 */
[----:B------:R-:W-:Y:S01]  /*6f70*/  ULOP3.LUT UR6, UR6, 0x3fff, URZ, 0xc0, !UPT ;  /* 0x00003fff06067892 */ /* 0x000fe2000f8ec03f */
[----:B------:R-:W0:Y:S01]  /*6f80*/  MUFU.TANH R7, R7 ;  /* 0x0000000700077308 */ /* 0x000e220000002400 */
[----:B------:R-:W-:Y:S01]  /*6f90*/  UMOV UR28, UR7 ;  /* 0x00000007001c7c82 */ /* 0x000fe20008000000 */
        /* <DEDUP_REMOVED lines=14> */
[----:B------:R-:W-:Y:S01]  /*7080*/  HGMMA.64x96x16.F32.BF16 R24, gdesc[UR28].tnspB, R24, gsb0 ;  /* 0x416000001c1879f0 */ /* 0x000fe20008001818 */
[----:B------:R-:W-:Y:S01]  /*7090*/  UIADD3 UR28, UR7, 0x180, URZ ;  /* 0x00000180071c7890 */ /* 0x000fe2000fffe03f */
[----:B------:R-:W2:Y:S01]  /*70a0*/  MUFU.TANH R11, R11 ;  /* 0x0000000b000b7308 */ /* 0x000ea20000002400 */
[----:B------:R-:W-:Y:S01]  /*70b0*/  UIADD3 UR30, UR6, 0x40, URZ ;  /* 0x00000040061e7890 */ /* 0x000fe2000fffe03f */
[----:B0-----:R-:W-:Y:S01]  /*70c0*/  FMNMX.FTZ R131, R7, R5, !PT ;  /* 0x0000000507837209 */ /* 0x001fe20007810000 */
[----:B------:R-:W-:Y:S01]  /*70d0*/  UMOV UR29, 0xc0000010 ;  /* 0xc0000010001d7882 */ /* 0x000fe20000000000 */
[----:B------:R-:W-:Y:S01]  /*70e0*/  UMOV UR31, 0x80000020 ;  /* 0x80000020001f7882 */ /* 0x000fe20000000000 */
        /* <DEDUP_REMOVED lines=78> */
[----:B------:R-:W1:Y:S05]  /*75d0*/  S2R R140, SR_TID.X ;  /* 0x00000000008c7919 */ /* 0x000e6a0000002100 */
[----:B------:R-:W3:Y:S01]  /*75e0*/  MUFU.TANH R113, R113 ;  /* 0x0000007100717308 */ /* 0x000ee20000002400 */
[----:B--2---:R-:W-:-:S07]  /*75f0*/  FMNMX.FTZ R131, R125, R132, !PT ;  /* 0x000000847d837209 */ /* 0x004fce0007810000 */
[----:B------:R-:W2:Y:S01]  /*7600*/  MUFU.TANH R116, R116 ;  /* 0x0000007400747308 */ /* 0x000ea20000002400 */
[----:B0-----:R-:W-:Y:S01]  /*7610*/  FMNMX.FTZ R132, R112, R131, !PT ;  /* 0x0000008370847209 */ /* 0x001fe20007810000 */
[----:B------:R-:W-:Y:S02]  /*7620*/  WARPGROUP.DEPBAR.LE gsb0, 0x0 ;  /* 0x00008000000079c5 */ /* 0x000fe40000010000 */
[----:B------:R-:W-:-:S04]  /*7630*/  WARPGROUP.ARRIVE ;  /* 0x00000000000079c5 */ /* 0x000fc80000000000 */
[----:B------:R-:W0:Y:S01]  /*7640*/  MUFU.TANH R117, R117 ;  /* 0x0000007500757308 */ /* 0x000e220000002400 */
[----:B---3--:R-:W-:Y:S01]  /*7650*/  FMNMX.FTZ R131, R113, R132, !PT ;  /* 0x0000008471837209 */ /* 0x008fe20007810000 */
[----:B------:R-:W-:Y:S01]  /*7660*/  HGMMA.64x96x16.F32.BF16 R24, gdesc[UR28].tnspB, R24, gsb0 ;  /* 0x416000001c1879f0 */ /* 0x000fe20008001818 */
[----:B------:R-:W-:Y:S02]  /*7670*/  UIADD3 UR28, UR7, 0x300, URZ ;  /* 0x00000300071c7890 */ /* 0x000fe4000fffe03f */
[----:B------:R-:W-:-:S03]  /*7680*/  UIADD3 UR30, UR6, 0x80, URZ ;  /* 0x00000080061e7890 */ /* 0x000fc6000fffe03f */
[----:B------:R-:W3:Y:S01]  /*7690*/  MUFU.TANH R104, R104 ;  /* 0x0000006800687308 */ /* 0x000ee20000002400 */
[----:B------:R-:W-:Y:S01]  /*76a0*/  UMOV UR29, 0xc0000010 ;  /* 0xc0000010001d7882 */ /* 0x000fe20000000000 */
[----:B------:R-:W-:Y:S01]  /*76b0*/  UMOV UR31, 0x80000020 ;  /* 0x80000020001f7882 */ /* 0x000fe20000000000 */
[----:B--2---:R-:W-:Y:S02]  /*76c0*/  FMNMX.FTZ R132, R116, R131, !PT ;  /* 0x0000008374847209 */ /* 0x004fe40007810000 */
[----:B-1----:R-:W-:Y:S02]  /*76d0*/  SHF.R.U32.HI R139, RZ, 0x7, R140 ;  /* 0x00000007ff8b7819 */ /* 0x002fe4000001168c */
[----:B------:R-:W-:Y:S01]  /*76e0*/  ISETP.GE.U32.AND P2, PT, R140, 0x180, PT ;  /* 0x000001808c00780c */ /* 0x000fe20003f46070 */
[----:B------:R-:W1:Y:S01]  /*76f0*/  MUFU.TANH R105, R105 ;  /* 0x0000006900697308 */ /* 0x000e620000002400 */
[----:B0-----:R-:W-:-:S07]  /*7700*/  FMNMX.FTZ R131, R117, R132, !PT ;  /* 0x0000008475837209 */ /* 0x001fce0007810000 */
[----:B------:R-:W0:Y:S01]  /*7710*/  MUFU.TANH R108, R108 ;  /* 0x0000006c006c7308 */ /* 0x000e220000002400 */
[----:B---3--:R-:W-:-:S07]  /*7720*/  FMNMX.FTZ R132, R104, R131, !PT ;  /* 0x0000008368847209 */ /* 0x008fce0007810000 */
        /* <DEDUP_REMOVED lines=20> */
[----:B------:R-:W-:Y:S02]  /*7870*/  WARPGROUP.DEPBAR.LE gsb0, 0x0 ;  /* 0x00008000000079c5 */ /* 0x000fe40000010000 */
[----:B------:R-:W-:-:S04]  /*7880*/  WARPGROUP.ARRIVE ;  /* 0x00000000000079c5 */ /* 0x000fc80000000000 */
[----:B------:R-:W1:Y:S01]  /*7890*/  MUFU.TANH R81, R81 ;  /* 0x0000005100517308 */ /* 0x000e620000002400 */
[----:B0-----:R-:W-:Y:S01]  /*78a0*/  FMNMX.FTZ R131, R93, R132, !PT ;  /* 0x000000845d837209 */ /* 0x001fe20007810000 */
[----:B------:R-:W-:Y:S01]  /*78b0*/  HGMMA.64x96x16.F32.BF16 R24, gdesc[UR28].tnspB, R24, gsb0 ;  /* 0x416000001c1879f0 */ /* 0x000fe20008001818 */
[----:B------:R-:W-:Y:S02]  /*78c0*/  UIADD3 UR28, UR7, 0x480, URZ ;  /* 0x00000480071c7890 */ /* 0x000fe4000fffe03f */
[----:B------:R-:W-:Y:S01]  /*78d0*/  UIADD3 UR30, UR6, 0xc0, URZ ;  /* 0x000000c0061e7890 */ /* 0x000fe2000fffe03f */
[----:B------:R-:W-:Y:S01]  /*78e0*/  UMOV UR29, 0xc0000010 ;  /* 0xc0000010001d7882 */ /* 0x000fe20000000000 */
[----:B------:R-:W-:Y:S01]  /*78f0*/  UMOV UR31, 0x80000020 ;  /* 0x80000020001f7882 */ /* 0x000fe20000000000 */
        /* <DEDUP_REMOVED lines=15> */
[----:B-1----:R-:W-:-:S05]  /*79f0*/  FMNMX.FTZ R132, R77, R132, !PT ;  /* 0x000000844d847209 */ /* 0x002fca0007810000 */
[----:B------:R-:W1:Y:S02]  /*7a00*/  SHFL.BFLY PT, R131, R132, 0x2, 0x1f ;  /* 0x0c401f0084837f89 */ /* 0x000e6400000e0000 */
[----:B------:R-:W3:Y:S01]  /*7a10*/  MUFU.TANH R13, R13 ;  /* 0x0000000d000d7308 */ /* 0x000ee20000002400 */
[----:B0-----:R-:W-:-:S07]  /*7a20*/  FMNMX.FTZ R135, R9, R6, !PT ;  /* 0x0000000609877209 */ /* 0x001fce0007810000 */
[----:B------:R-:W0:Y:S08]  /*7a30*/  MUFU.TANH R14, R14 ;  /* 0x0000000e000e7308 */ /* 0x000e300000002400 */
[----:B------:R-:W4:Y:S01]  /*7a40*/  MUFU.TANH R21, R21 ;  /* 0x0000001500157308 */ /* 0x000f220000002400 */
[----:B-1----:R-:W-:Y:S01]  /*7a50*/  FMNMX.FTZ R133, R132, R131, !PT ;  /* 0x0000008384857209 */ /* 0x002fe20007810000 */
[----:B------:R-:W-:Y:S01]  /*7a60*/  FMUL.FTZ R131, R74, UR57 ;  /* 0x000000394a837c20 */ /* 0x000fe20008410000 */
[----:B------:R-:W-:Y:S01]  /*7a70*/  FMUL.FTZ R132, R75, UR57 ;  /* 0x000000394b847c20 */ /* 0x000fe20008410000 */
[----:B------:R-:W1:Y:S04]  /*7a80*/  LDC R74, c[0x0][0x988] ;  /* 0x00026200ff4a7b82 */ /* 0x000e680000000800 */
[----:B------:R-:W5:Y:S01]  /*7a90*/  MUFU.TANH R22, R22 ;  /* 0x0000001600167308 */ /* 0x000f620000002400 */
[----:B------:R-:W2:Y:S01]  /*7aa0*/  SHFL.BFLY PT, R134, R133, 0x1, 0x1f ;  /* 0x0c201f0085867f89 */ /* 0x000ea200000e0000 */
        /* <DEDUP_REMOVED lines=9> */
[----:B--2---:R-:W-:-:S05]  /*7b40*/  FMNMX.FTZ R75, R133, R134, !PT ;  /* 0x00000086854b7209 */ /* 0x004fca0007810000 */
[----:B------:R-:W2:Y:S01]  /*7b50*/  MUFU.TANH R122, R122 ;  /* 0x0000007a007a7308 */ /* 0x000ea20000002400 */
[C---:B-1----:R-:W-:Y:S01]  /*7b60*/  FMUL.FTZ R133, R75.reuse, R74 ;  /* 0x0000004a4b857220 */ /* 0x042fe20000410000 */
[----:B------:R-:W-:-:S03]  /*7b70*/  FADD.FTZ R5, -R75, R5 ;  /* 0x000000054b057221 */ /* 0x000fc60000010100 */
[-CC-:B------:R-:W-:Y:S01]  /*7b80*/  FFMA.FTZ R134, R12, R74.reuse, -R133.reuse ;  /* 0x0000004a0c867223 */ /* 0x180fe20000010885 */
[-CC-:B------:R-:W-:Y:S01]  /*7b90*/  FFMA.FTZ R12, R15, R74.reuse, -R133.reuse ;  /* 0x0000004a0f0c7223 */ /* 0x180fe20000010885 */
[-CC-:B------:R-:W-:Y:S01]  /*7ba0*/  FFMA.FTZ R15, R20, R74.reuse, -R133.reuse ;  /* 0x0000004a140f7223 */ /* 0x180fe20000010885 */
[-CC-:B------:R-:W-:Y:S01]  /*7bb0*/  FFMA.FTZ R20, R23, R74.reuse, -R133.reuse ;  /* 0x0000004a17147223 */ /* 0x180fe20000010885 */
[-CC-:B------:R-:W-:Y:S01]  /*7bc0*/  FFMA.FTZ R23, R128, R74.reuse, -R133.reuse ;  /* 0x0000004a80177223 */ /* 0x180fe20000010885 */
[----:B------:R-:W-:Y:S01]  /*7bd0*/  FMNMX.FTZ R128, R10, R135, !PT ;  /* 0x000000870a807209 */ /* 0x000fe20007810000 */
[----:B------:R-:W1:Y:S01]  /*7be0*/  MUFU.TANH R123, R123 ;  /* 0x0000007b007b7308 */ /* 0x000e620000002400 */
[-CC-:B------:R-:W-:Y:S01]  /*7bf0*/  FFMA.FTZ R7, R7, R74.reuse, -R133.reuse ;  /* 0x0000004a07077223 */ /* 0x180fe20000010885 */
[--C-:B------:R-:W-:Y:S01]  /*7c00*/  FFMA.FTZ R8, R8, R74, -R133.reuse ;  /* 0x0000004a08087223 */ /* 0x100fe20000010885 */
[----:B---3--:R-:W-:Y:S01]  /*7c10*/  FMNMX.FTZ R135, R13, R128, !PT ;  /* 0x000000800d877209 */ /* 0x008fe20007810000 */
[-CC-:B------:R-:W-:Y:S01]  /*7c20*/  FFMA.FTZ R11, R11, R74.reuse, -R133.reuse ;  /* 0x0000004a0b0b7223 */ /* 0x180fe20000010885 */
[-CC-:B------:R-:W-:Y:S01]  /*7c30*/  FFMA.FTZ R120, R120, R74.reuse, -R133.reuse ;  /* 0x0000004a78787223 */ /* 0x180fe20000010885 */
[-CC-:B------:R-:W-:Y:S01]  /*7c40*/  FFMA.FTZ R121, R121, R74.reuse, -R133.reuse ;  /* 0x0000004a79797223 */ /* 0x180fe20000010885 */
[----:B0-----:R-:W-:Y:S01]  /*7c50*/  FMNMX.FTZ R128, R14, R135, !PT ;  /* 0x000000870e807209 */ /* 0x001fe20007810000 */
[----:B------:R-:W0:Y:S01]  /*7c60*/  MUFU.TANH R126, R126 ;  /* 0x0000007e007e7308 */ /* 0x000e220000002400 */
[-CC-:B------:R-:W-:Y:S01]  /*7c70*/  FFMA.FTZ R124, R124, R74.reuse, -R133.reuse ;  /* 0x0000004a7c7c7223 */ /* 0x180fe20000010885 */
[--C-:B------:R-:W-:Y:S01]  /*7c80*/  FFMA.FTZ R125, R125, R74, -R133.reuse ;  /* 0x0000004a7d7d7223 */ /* 0x100fe20000010885 */
[----:B----4-:R-:W-:Y:S01]  /*7c90*/  FMNMX.FTZ R135, R21, R128, !PT ;  /* 0x0000008015877209 */ /* 0x010fe20007810000 */
[-CC-:B------:R-:W-:Y:S01]  /*7ca0*/  FFMA.FTZ R112, R112, R74.reuse, -R133.reuse ;  /* 0x0000004a70707223 */ /* 0x180fe20000010885 */
[-CC-:B------:R-:W-:Y:S01]  /*7cb0*/  FFMA.FTZ R113, R113, R74.reuse, -R133.reuse ;  /* 0x0000004a71717223 */ /* 0x180fe20000010885 */
[-CC-:B------:R-:W-:Y:S01]  /*7cc0*/  FFMA.FTZ R116, R116, R74.reuse, -R133.reuse ;  /* 0x0000004a74747223 */ /* 0x180fe20000010885 */
[----:B-----5:R-:W-:Y:S01]  /*7cd0*/  FMNMX.FTZ R128, R22, R135, !PT ;  /* 0x0000008716807209 */ /* 0x020fe20007810000 */
[----:B------:R-:W3:Y:S01]  /*7ce0*/  MUFU.TANH R127, R127 ;  /* 0x0000007f007f7308 */ /* 0x000ee20000002400 */
[-CC-:B------:R-:W-:Y:S01]  /*7cf0*/  FFMA.FTZ R117, R117, R74.reuse, -R133.reuse ;  /* 0x0000004a75757223 */ /* 0x180fe20000010885 */
[--C-:B------:R-:W-:Y:S01]  /*7d00*/  FFMA.FTZ R104, R104, R74, -R133.reuse ;  /* 0x0000004a68687223 */ /* 0x100fe20000010885 */
[----:B------:R-:W-:Y:S01]  /*7d10*/  FMNMX.FTZ R135, R129, R128, !PT ;  /* 0x0000008081877209 */ /* 0x000fe20007810000 */
[-CC-:B------:R-:W-:Y:S01]  /*7d20*/  FFMA.FTZ R105, R105, R74.reuse, -R133.reuse ;  /* 0x0000004a69697223 */ /* 0x180fe20000010885 */
[-CC-:B------:R-:W-:Y:S01]  /*7d30*/  FFMA.FTZ R108, R108, R74.reuse, -R133.reuse ;  /* 0x0000004a6c6c7223 */ /* 0x180fe20000010885 */
[-CC-:B------:R-:W-:Y:S01]  /*7d40*/  FFMA.FTZ R109, R109, R74.reuse, -R133.reuse ;  /* 0x0000004a6d6d7223 */ /* 0x180fe20000010885 */
[----:B------:R-:W-:Y:S01]  /*7d50*/  FMNMX.FTZ R135, R130, R135, !PT ;  /* 0x0000008782877209 */ /* 0x000fe20007810000 */
[----:B------:R-:W4:Y:S01]  /*7d60*/  MUFU.TANH R114, R114 ;  /* 0x0000007200727308 */ /* 0x000f220000002400 */
[-CC-:B------:R-:W-:Y:S01]  /*7d70*/  FFMA.FTZ R96, R96, R74.reuse, -R133.reuse ;  /* 0x0000004a60607223 */ /* 0x180fe20000010885 */
[-CC-:B------:R-:W-:Y:S01]  /*7d80*/  FFMA.FTZ R97, R97, R74.reuse, -R133.reuse ;  /* 0x0000004a61617223 */ /* 0x180fe20000010885 */
[----:B--2---:R-:W-:Y:S01]  /*7d90*/  FMNMX.FTZ R128, R122, R135, !PT ;  /* 0x000000877a807209 */ /* 0x004fe20007810000 */
[-CC-:B------:R-:W-:Y:S01]  /*7da0*/  FFMA.FTZ R100, R100, R74.reuse, -R133.reuse ;  /* 0x0000004a64647223 */ /* 0x180fe20000010885 */
[-CC-:B------:R-:W-:Y:S01]  /*7db0*/  FFMA.FTZ R101, R101, R74.reuse, -R133.reuse ;  /* 0x0000004a65657223 */ /* 0x180fe20000010885 */
[--C-:B------:R-:W-:Y:S01]  /*7dc0*/  FFMA.FTZ R88, R88, R74, -R133.reuse ;  /* 0x0000004a58587223 */ /* 0x100fe20000010885 */
[----:B-1----:R-:W-:Y:S01]  /*7dd0*/  FMNMX.FTZ R135, R123, R128, !PT ;  /* 0x000000807b877209 */ /* 0x002fe20007810000 */
[----:B------:R-:W1:Y:S01]  /*7de0*/  MUFU.TANH R115, R115 ;  /* 0x0000007300737308 */ /* 0x000e620000002400 */
[-CC-:B------:R-:W-:Y:S01]  /*7df0*/  FFMA.FTZ R89, R89, R74.reuse, -R133.reuse ;  /* 0x0000004a59597223 */ /* 0x180fe20000010885 */
[-CC-:B------:R-:W-:Y:S01]  /*7e00*/  FFMA.FTZ R92, R92, R74.reuse, -R133.reuse ;  /* 0x0000004a5c5c7223 */ /* 0x180fe20000010885 */
[----:B0-----:R-:W-:Y:S01]  /*7e10*/  FMNMX.FTZ R128, R126, R135, !PT ;  /* 0x000000877e807209 */ /* 0x001fe20007810000 */
[-CC-:B------:R-:W-:Y:S01]  /*7e20*/  FFMA.FTZ R93, R93, R74.reuse, -R133.reuse ;  /* 0x0000004a5d5d7223 */ /* 0x180fe20000010885 */
[-CC-:B------:R-:W-:Y:S01]  /*7e30*/  FFMA.FTZ R80, R80, R74.reuse, -R133.reuse ;  /* 0x0000004a50507223 */ /* 0x180fe20000010885 */
[--C-:B------:R-:W-:Y:S01]  /*7e40*/  FFMA.FTZ R81, R81, R74, -R133.reuse ;  /* 0x0000004a51517223 */ /* 0x100fe20000010885 */
[----:B---3--:R-:W-:Y:S01]  /*7e50*/  FMNMX.FTZ R135, R127, R128, !PT ;  /* 0x000000807f877209 */ /* 0x008fe20007810000 */
[----:B------:R-:W0:Y:S01]  /*7e60*/  MUFU.TANH R118, R118 ;  /* 0x0000007600767308 */ /* 0x000e220000002400 */
[-CC-:B------:R-:W-:Y:S01]  /*7e70*/  FFMA.FTZ R84, R84, R74.reuse, -R133.reuse ;  /* 0x0000004a54547223 */ /* 0x180fe20000010885 */
[-CC-:B------:R-:W-:Y:S01]  /*7e80*/  FFMA.FTZ R85, R85, R74.reuse, -R133.reuse ;  /* 0x0000004a55557223 */ /* 0x180fe20000010885 */
[----:B----4-:R-:W-:Y:S01]  /*7e90*/  FMNMX.FTZ R128, R114, R135, !PT ;  /* 0x0000008772807209 */ /* 0x010fe20007810000 */
[-CC-:B------:R-:W-:Y:S01]  /*7ea0*/  FFMA.FTZ R73, R73, R74.reuse, -R133.reuse ;  /* 0x0000004a49497223 */ /* 0x180fe20000010885 */
[-CC-:B------:R-:W-:Y:S01]  /*7eb0*/  FFMA.FTZ R76, R76, R74.reuse, -R133.reuse ;  /* 0x0000004a4c4c7223 */ /* 0x180fe20000010885 */
[-C--:B------:R-:W-:Y:S01]  /*7ec0*/  FFMA.FTZ R137, R77, R74.reuse, -R133 ;  /* 0x0000004a4d897223 */ /* 0x080fe20000010885 */
[----:B------:R-:W-:Y:S01]  /*7ed0*/  FMUL.FTZ R5, R5, R74 ;  /* 0x0000004a05057220 */ /* 0x000fe20000410000 */
        /* <DEDUP_REMOVED lines=18> */
[----:B--2---:R-:W-:-:S04]  /*8000*/  FMNMX.FTZ R128, R110, R135, !PT ;  /* 0x000000876e807209 */ /* 0x004fc80007810000 */
[----:B-1----:R-:W-:-:S03]  /*8010*/  FMNMX.FTZ R135, R111, R128, !PT ;  /* 0x000000806f877209 */ /* 0x002fc60007810000 */
[----:B------:R-:W1:Y:S08]  /*8020*/  MUFU.TANH R99, R99 ;  /* 0x0000006300637308 */ /* 0x000e700000002400 */
        /* <DEDUP_REMOVED lines=22> */
[----:B------:R-:W0:Y:S01]  /*8190*/  MUFU.TANH R131, R131 ;  /* 0x0000008300837308 */ /* 0x000e220000002400 */
[----:B-1----:R-:W-:Y:S01]  /*81a0*/  FMNMX.FTZ R128, R86, R135, !PT ;  /* 0x0000008756807209 */ /* 0x002fe20007810000 */
[----:B------:R-:W-:Y:S01]  /*81b0*/  HGMMA.64x96x16.F32.BF16 R24, gdesc[UR28].tnspB, R24, gsb0 ;  /* 0x416000001c1879f0 */ /* 0x000fe20008001818 */
[----:B------:R-:W-:Y:S02]  /*81c0*/  UIADD3 UR28, UR7, 0x900, URZ ;  /* 0x00000900071c7890 */ /* 0x000fe4000fffe03f */
[----:B--2---:R-:W-:Y:S01]  /*81d0*/  FMNMX.FTZ R128, R87, R128, !PT ;  /* 0x0000008057807209 */ /* 0x004fe20007810000 */
[----:B------:R-:W-:Y:S02]  /*81e0*/  UIADD3 UR30, UR6, 0x180, URZ ;  /* 0x00000180061e7890 */ /* 0x000fe4000fffe03f */
[----:B------:R-:W1:Y:S01]  /*81f0*/  MUFU.TANH R132, R132 ;  /* 0x0000008400847308 */ /* 0x000e620000002400 */
[----:B------:R-:W-:Y:S01]  /*8200*/  UMOV UR29, 0xc0000010 ;  /* 0xc0000010001d7882 */ /* 0x000fe20000000000 */
[----:B------:R-:W-:-:S06]  /*8210*/  UMOV UR31, 0x80000020 ;  /* 0x80000020001f7882 */ /* 0x000fcc0000000000 */
[----:B------:R-:W2:Y:S01]  /*8220*/  MUFU.TANH R78, R78 ;  /* 0x0000004e004e7308 */ /* 0x000ea20000002400 */
[----:B0-----:R-:W-:-:S07]  /*8230*/  FMNMX.FTZ R135, R131, R128, !PT ;  /* 0x0000008083877209 */ /* 0x001fce0007810000 */
[----:B------:R-:W0:Y:S01]  /*8240*/  MUFU.TANH R79, R79 ;  /* 0x0000004f004f7308 */ /* 0x000e220000002400 */
[----:B-1----:R-:W-:-:S07]  /*8250*/  FMNMX.FTZ R135, R132, R135, !PT ;  /* 0x0000008784877209 */ /* 0x002fce0007810000 */
[----:B------:R-:W-:Y:S01]  /*8260*/  MUFU.EX2 R5, R5 ;  /* 0x0000000500057308 */ /* 0x000fe20000000800 */
[----:B--2---:R-:W-:-:S07]  /*8270*/  FMNMX.FTZ R128, R78, R135, !PT ;  /* 0x000000874e807209 */ /* 0x004fce0007810000 */
[----:B------:R-:W1:Y:S01]  /*8280*/  MUFU.EX2 R7, R7 ;  /* 0x0000000700077308 */ /* 0x000e620000000800 */
[----:B0-----:R-:W-:-:S05]  /*8290*/  FMNMX.FTZ R128, R79, R128, !PT ;  /* 0x000000804f807209 */ /* 0x001fca0007810000 */
[----:B------:R-:W0:Y:S02]  /*82a0*/  SHFL.BFLY PT, R135, R128, 0x2, 0x1f ;  /* 0x0c401f0080877f89 */ /* 0x000e2400000e0000 */
[----:B------:R-:W2:Y:S08]  /*82b0*/  MUFU.EX2 R8, R8 ;  /* 0x0000000800087308 */ /* 0x000eb00000000800 */
[----:B------:R-:W-:Y:S08]  /*82c0*/  MUFU.EX2 R11, R11 ;  /* 0x0000000b000b7308 */ /* 0x000ff00000000800 */
[----:B------:R-:W-:Y:S01]  /*82d0*/  MUFU.EX2 R134, R134 ;  /* 0x0000008600867308 */ /* 0x000fe20000000800 */
[----:B0-----:R-:W-:Y:S01]  /*82e0*/  FMNMX.FTZ R135, R128, R135, !PT ;  /* 0x0000008780877209 */ /* 0x001fe20007810000 */
[----:B------:R-:W-:-:S06]  /*82f0*/  FFMA.FTZ R128, R72, R74, -R133 ;  /* 0x0000004a48807223 */ /* 0x000fcc0000010885 */
[----:B------:R-:W-:Y:S01]  /*8300*/  MUFU.EX2 R12, R12 ;  /* 0x0000000c000c7308 */ /* 0x000fe20000000800 */
[----:B------:R-:W0:Y:S07]  /*8310*/  SHFL.BFLY PT, R136, R135, 0x1, 0x1f ;  /* 0x0c201f0087887f89 */ /* 0x000e2e00000e0000 */
[----:B------:R-:W-:Y:S08]  /*8320*/  MUFU.EX2 R15, R15 ;  /* 0x0000000f000f7308 */ /* 0x000ff00000000800 */
[----:B------:R-:W-:Y:S08]  /*8330*/  MUFU.EX2 R20, R20 ;  /* 0x0000001400147308 */ /* 0x000ff00000000800 */
[----:B------:R-:W-:Y:S01]  /*8340*/  MUFU.EX2 R23, R23 ;  /* 0x0000001700177308 */ /* 0x000fe20000000800 */
[----:B0-----:R-:W-:-:S05]  /*8350*/  FMNMX.FTZ R72, R135, R136, !PT ;  /* 0x0000008887487209 */ /* 0x001fca0007810000 */
[CC--:B------:R-:W-:Y:S01]  /*8360*/  FMUL.FTZ R133, R72.reuse, R74.reuse ;  /* 0x0000004a48857220 */ /* 0x0c0fe20000410000 */
[----:B------:R-:W-:Y:S01]  /*8370*/  FADD.FTZ R77, -R72, R6 ;  /* 0x00000006484d7221 */ /* 0x000fe20000010100 */
[----:B------:R-:W-:Y:S02]  /*8380*/  WARPGROUP.DEPBAR.LE gsb0, 0x0 ;  /* 0x00008000000079c5 */ /* 0x000fe40000010000 */
[----:B------:R-:W-:Y:S01]  /*8390*/  WARPGROUP.ARRIVE ;  /* 0x00000000000079c5 */ /* 0x000fe20000000000 */
[-CC-:B------:R-:W-:Y:S01]  /*83a0*/  FFMA.FTZ R135, R10, R74.reuse, -R133.reuse ;  /* 0x0000004a0a877223 */ /* 0x180fe20000010885 */
[----:B------:R-:W-:Y:S02]  /*83b0*/  VIADD R10, R139, 0x9 ;  /* 0x000000098b0a7836 */ /* 0x000fe40000000000 */
[-CC-:B------:R-:W-:Y:S01]  /*83c0*/  FFMA.FTZ R136, R13, R74.reuse, -R133.reuse ;  /* 0x0000004a0d887223 */ /* 0x180fe20000010885 */
[-CC-:B------:R-:W-:Y:S01]  /*83d0*/  FFMA.FTZ R13, R21, R74.reuse, -R133.reuse ;  /* 0x0000004a150d7223 */ /* 0x180fe20000010885 */
[----:B------:R-:W-:Y:S01]  /*83e0*/  IMAD.U32 R21, RZ, RZ, UR39 ;  /* 0x00000027ff157e24 */ /* 0x000fe2000f8e00ff */
[----:B------:R-:W-:Y:S01]  /*83f0*/  HGMMA.64x96x16.F32.BF16 R24, gdesc[UR28].tnspB, R24, gsb0 ;  /* 0x416000001c1879f0 */ /* 0x000fe20008001818 */
[----:B------:R-:W-:Y:S01]  /*8400*/  UIADD3 UR28, UR7, 0xa80, URZ ;  /* 0x00000a80071c7890 */ /* 0x000fe2000fffe03f */
[----:B------:R-:W-:Y:S01]  /*8410*/  SEL R10, R10, 0x9, !P2 ;  /* 0x000000090a0a7807 */ /* 0x000fe20005000000 */
[----:B------:R-:W-:Y:S01]  /*8420*/  UIADD3 UR30, UR6, 0x1c0, URZ ;  /* 0x000001c0061e7890 */ /* 0x000fe2000fffe03f */
[-C--:B------:R-:W-:Y:S01]  /*8430*/  FMUL.FTZ R77, R77, R74.reuse ;  /* 0x0000004a4d4d7220 */ /* 0x080fe20000410000 */
[----:B------:R-:W-:Y:S01]  /*8440*/  UMOV UR29, 0xc0000010 ;  /* 0xc0000010001d7882 */ /* 0x000fe20000000000 */
[----:B------:R-:W-:Y:S01]  /*8450*/  UMOV UR31, 0x80000020 ;  /* 0x80000020001f7882 */ /* 0x000fe20000000000 */
[-CC-:B------:R-:W-:Y:S01]  /*8460*/  FFMA.FTZ R9, R9, R74.reuse, -R133.reuse ;  /* 0x0000004a09097223 */ /* 0x180fe20000010885 */
[----:B------:R-:W-:Y:S01]  /*8470*/  @!P1 LEA R21, R21, UR36, 0x3 ;  /* 0x0000002415159c11 */ /* 0x000fe2000f8e18ff */
[----:B------:R0:W-:Y:S01]  /*8480*/  MUFU.EX2 R6, R137 ;  /* 0x0000008900067308 */ /* 0x0001e20000000800 */
        /* <DEDUP_REMOVED lines=8> */
[-CC-:B0-----:R-:W-:Y:S01]  /*8510*/  FFMA.FTZ R137, R22, R74.reuse, -R133.reuse ;  /* 0x0000004a16897223 */ /* 0x181fe20000010885 */
[-CC-:B------:R-:W-:Y:S01]  /*8520*/  FFMA.FTZ R22, R114, R74.reuse, -R133.reuse ;  /* 0x0000004a72167223 */ /* 0x180fe20000010885 */
[-CC-:B------:R-:W-:Y:S01]  /*8530*/  FFMA.FTZ R114, R115, R74.reuse, -R133.reuse ;  /* 0x0000004a73727223 */ /* 0x180fe20000010885 */
[-C--:B------:R-:W-:Y:S01]  /*8540*/  FFMA.FTZ R115, R118, R74.reuse, -R133 ;  /* 0x0000004a76737223 */ /* 0x080fe20000010885 */
[----:B------:R-:W-:Y:S01]  /*8550*/  @!P1 PRMT R21, RZ, 0x654, R21 ;  /* 0x00000654ff159816 */ /* 0x000fe20000000015 */
[----:B------:R-:W-:Y:S01]  /*8560*/  FFMA.FTZ R118, R119, R74, -R133 ;  /* 0x0000004a77767223 */ /* 0x000fe20000010885 */
[----:B-1----:R-:W-:Y:S01]  /*8570*/  FFMA.FTZ R119, R5, R4, R7 ;  /* 0x0000000405777223 */ /* 0x002fe20000010007 */
        /* <DEDUP_REMOVED lines=10> */
[----:B------:R-:W-:Y:S01]  /*8620*/  FFMA.FTZ R132, R132, R74, -R133 ;  /* 0x0000004a84847223 */ /* 0x000fe20000010885 */
[C---:B------:R-:W-:Y:S01]  /*8630*/  ISETP.GT.AND P2, PT, R0.reuse, RZ, PT ;  /* 0x000000ff0000720c */ /* 0x040fe20003f44270 */
[----:B------:R-:W-:-:S04]  /*8640*/  VIADD R0, R0, 0xffffffff ;  /* 0xffffffff00007836 */ /* 0x000fc80000000000 */
[----:B------:R-:W3:Y:S08]  /*8650*/  MUFU.EX2 R136, R136 ;  /* 0x0000008800887308 */ /* 0x000ef00000000800 */
[----:B------:R-:W4:Y:S08]  /*8660*/  MUFU.EX2 R14, R14 ;  /* 0x0000000e000e7308 */ /* 0x000f300000000800 */
[----:B------:R-:W5:Y:S08]  /*8670*/  MUFU.EX2 R13, R13 ;  /* 0x0000000d000d7308 */ /* 0x000f700000000800 */
[----:B------:R-:W5:Y:S08]  /*8680*/  MUFU.EX2 R137, R137 ;  /* 0x0000008900897308 */ /* 0x000f700000000800 */
[----:B------:R-:W5:Y:S08]  /*8690*/  MUFU.EX2 R129, R129 ;  /* 0x0000008100817308 */ /* 0x000f700000000800 */
[----:B------:R-:W-:Y:S08]  /*86a0*/  MUFU.EX2 R130, R130 ;  /* 0x0000008200827308 */ /* 0x000ff00000000800 */
[----:B------:R-:W5:Y:S08]  /*86b0*/  MUFU.EX2 R120, R120 ;  /* 0x0000007800787308 */ /* 0x000f700000000800 */
[----:B------:R-:W-:Y:S01]  /*86c0*/  MUFU.EX2 R122, R122 ;  /* 0x0000007a007a7308 */ /* 0x000fe20000000800 */
[----:B------:R-:W-:-:S02]  /*86d0*/  WARPGROUP.DEPBAR.LE gsb0, 0x0 ;  /* 0x00008000000079c5 */ /* 0x000fc40000010000 */
[----:B------:R-:W-:-:S05]  /*86e0*/  WARPGROUP.ARRIVE ;  /* 0x00000000000079c5 */ /* 0x000fca0000000000 */
[----:B------:R-:W5:Y:S01]  /*86f0*/  MUFU.EX2 R121, R121 ;  /* 0x0000007900797308 */ /* 0x000f620000000800 */
[----:B------:R-:W-:Y:S01]  /*8700*/  HGMMA.64x96x16.F32.BF16 R24, gdesc[UR28].tnspB, R24, gsb0 ;  /* 0x416000001c1879f0 */ /* 0x000fe20008001818 */
[----:B------:R-:W-:Y:S02]  /*8710*/  UIADD3 UR28, UR7, 0xc00, URZ ;  /* 0x00000c00071c7890 */ /* 0x000fe4000fffe03f */
[----:B------:R-:W-:-:S04]  /*8720*/  UIADD3 UR30, UR6, 0x200, URZ ;  /* 0x00000200061e7890 */ /* 0x000fc8000fffe03f */
[----:B------:R-:W-:Y:S01]  /*8730*/  MUFU.EX2 R138, R138 ;  /* 0x0000008a008a7308 */ /* 0x000fe20000000800 */
[----:B------:R-:W-:Y:S01]  /*8740*/  UMOV UR29, 0xc0000010 ;  /* 0xc0000010001d7882 */ /* 0x000fe20000000000 */
[----:B------:R-:W-:-:S06]  /*8750*/  UMOV UR31, 0x80000020 ;  /* 0x80000020001f7882 */ /* 0x000fcc0000000000 */
[----:B------:R-:W5:Y:S08]  /*8760*/  MUFU.EX2 R124, R124 ;  /* 0x0000007c007c7308 */ /* 0x000f700000000800 */
[----:B------:R-:W-:Y:S08]  /*8770*/  MUFU.EX2 R123, R123 ;  /* 0x0000007b007b7308 */ /* 0x000ff00000000800 */
        /* <DEDUP_REMOVED lines=9> */
[----:B------:R-:W-:Y:S01]  /*8810*/  MUFU.EX2 R118, R118 ;  /* 0x0000007600767308 */ /* 0x000fe20000000800 */
[----:B------:R-:W-:-:S02]  /*8820*/  WARPGROUP.DEPBAR.LE gsb0, 0x0 ;  /* 0x00008000000079c5 */ /* 0x000fc40000010000 */
[----:B------:R-:W-:-:S05]  /*8830*/  WARPGROUP.ARRIVE ;  /* 0x00000000000079c5 */ /* 0x000fca0000000000 */
[----:B------:R-:W5:Y:S01]  /*8840*/  MUFU.EX2 R104, R104 ;  /* 0x0000006800687308 */ /* 0x000f620000000800 */
[----:B------:R-:W-:Y:S07]  /*8850*/  HGMMA.64x96x16.F32.BF16 R24, gdesc[UR28].tnspB, R24, gsb0 ;  /* 0x416000001c1879f0 */ /* 0x000fee0008001818 */
        /* <DEDUP_REMOVED lines=16> */
[----:B--2---:R-:W-:Y:S01]  /*8960*/  IMAD.U32 R10, RZ, RZ, UR58 ;  /* 0x0000003aff0a7e24 */ /* 0x004fe2000f8e00ff */
[----:B------:R-:W-:Y:S01]  /*8970*/  UMOV UR58, UR39 ;  /* 0x00000027003a7c82 */ /* 0x000fe20008000000 */
[-C--:B------:R-:W-:Y:S01]  /*8980*/  FMUL.FTZ R24, R24, R5.reuse ;  /* 0x0000000518187220 */ /* 0x080fe20000410000 */
[-C--:B------:R-:W-:Y:S01]  /*8990*/  FMUL.FTZ R25, R25, R5.reuse ;  /* 0x0000000519197220 */ /* 0x080fe20000410000 */
[-C--:B------:R-:W-:Y:S01]  /*89a0*/  FMUL.FTZ R28, R28, R5.reuse ;  /* 0x000000051c1c7220 */ /* 0x080fe20000410000 */
[----:B------:R-:W-:Y:S01]  /*89b0*/  @!P1 LEA R10, R10, UR36, 0x3 ;  /* 0x000000240a0a9c11 */ /* 0x000fe2000f8e18ff */
[-CC-:B0-----:R-:W-:Y:S01]  /*89c0*/  FFMA.FTZ R21, R106, R74.reuse, -R133.reuse ;  /* 0x0000004a6a157223 */ /* 0x181fe20000010885 */
[-CC-:B------:R-:W-:Y:S01]  /*89d0*/  FFMA.FTZ R106, R107, R74.reuse, -R133.reuse ;  /* 0x0000004a6b6a7223 */ /* 0x180fe20000010885 */
[-C--:B------:R-:W-:Y:S01]  /*89e0*/  FFMA.FTZ R107, R110, R74.reuse, -R133 ;  /* 0x0000004a6e6b7223 */ /* 0x080fe20000010885 */
[----:B------:R-:W-:Y:S01]  /*89f0*/  @!P1 IADD3 R10, R10, 0x31c60, RZ ;  /* 0x00031c600a0a9810 */ /* 0x000fe20007ffe0ff */
[----:B------:R-:W-:Y:S01]  /*8a00*/  MUFU.EX2 R81, R81 ;  /* 0x0000005100517308 */ /* 0x000fe20000000800 */
[-C--:B------:R-:W-:Y:S01]  /*8a10*/  FMUL.FTZ R29, R29, R5.reuse ;  /* 0x000000051d1d7220 */ /* 0x080fe20000410000 */
[-C--:B------:R-:W-:Y:S01]  /*8a20*/  FMUL.FTZ R32, R32, R5.reuse ;  /* 0x0000000520207220 */ /* 0x080fe20000410000 */
[----:B------:R-:W-:Y:S01]  /*8a30*/  @!P1 PRMT R10, RZ, 0x654, R10 ;  /* 0x00000654ff0a9816 */ /* 0x000fe2000000000a */
[-C--:B------:R-:W-:Y:S01]  /*8a40*/  FMUL.FTZ R33, R33, R5.reuse ;  /* 0x0000000521217220 */ /* 0x080fe20000410000 */
[-C--:B------:R-:W-:Y:S01]  /*8a50*/  FMUL.FTZ R36, R36, R5.reuse ;  /* 0x0000000524247220 */ /* 0x080fe20000410000 */
[-C--:B------:R-:W-:Y:S01]  /*8a60*/  FMUL.FTZ R37, R37, R5.reuse ;  /* 0x0000000525257220 */ /* 0x080fe20000410000 */
[----:B------:R0:W-:Y:S01]  /*8a70*/  @!P1 SYNCS.ARRIVE.TRANS64.RED.A1T0 RZ, [R10+URZ], RZ ;  /* 0x000000ff0aff99a7 */ /* 0x0001e2000810043f */
[----:B------:R-:W2:Y:S01]  /*8a80*/  MUFU.EX2 R21, R21 ;  /* 0x0000001500157308 */ /* 0x000ea20000000800 */
[-C--:B------:R-:W-:Y:S01]  /*8a90*/  FMUL.FTZ R40, R40, R5.reuse ;  /* 0x0000000528287220 */ /* 0x080fe20000410000 */
[-C--:B------:R-:W-:Y:S01]  /*8aa0*/  FMUL.FTZ R41, R41, R5.reuse ;  /* 0x0000000529297220 */ /* 0x080fe20000410000 */
[-C--:B------:R-:W-:Y:S01]  /*8ab0*/  FMUL.FTZ R44, R44, R5.reuse ;  /* 0x000000052c2c7220 */ /* 0x080fe20000410000 */
[-C--:B------:R-:W-:Y:S01]  /*8ac0*/  FMUL.FTZ R45, R45, R5.reuse ;  /* 0x000000052d2d7220 */ /* 0x080fe20000410000 */
[-C--:B------:R-:W-:Y:S01]  /*8ad0*/  FMUL.FTZ R48, R48, R5.reuse ;  /* 0x0000000530307220 */ /* 0x080fe20000410000 */
[----:B------:R-:W-:Y:S01]  /*8ae0*/  FMUL.FTZ R49, R49, R5 ;  /* 0x0000000531317220 */ /* 0x000fe20000410000 */
[C---:B0-----:R-:W-:Y:S01]  /*8af0*/  FADD.FTZ R10, R8.reuse, R119 ;  /* 0x00000077080a7221 */ /* 0x041fe20000010000 */
[----:B------:R-:W-:Y:S01]  /*8b00*/  F2FP.BF16.F32.PACK_AB R8, R8, R7 ;  /* 0x000000070808723e */ /* 0x000fe200000010ff */
[-C--:B------:R-:W-:Y:S01]  /*8b10*/  FFMA.FTZ R7, R98, R74.reuse, -R133 ;  /* 0x0000004a62077223 */ /* 0x080fe20000010885 */
[----:B------:R-:W-:Y:S01]  /*8b20*/  FFMA.FTZ R98, R77, R3, R9 ;  /* 0x000000034d627223 */ /* 0x000fe20000010009 */
[----:B------:R-:W-:Y:S01]  /*8b30*/  FADD.FTZ R111, R11, R10 ;  /* 0x0000000a0b6f7221 */ /* 0x000fe20000010000 */
[C---:B------:R-:W-:Y:S01]  /*8b40*/  F2FP.BF16.F32.PACK_AB R10, R134.reuse, R11 ;  /* 0x0000000b860a723e */ /* 0x040fe200000010ff */
[-C--:B------:R-:W-:Y:S01]  /*8b50*/  FFMA.FTZ R3, R99, R74.reuse, -R133 ;  /* 0x0000004a63037223 */ /* 0x080fe20000010885 */
[C---:B-1----:R-:W-:Y:S01]  /*8b60*/  FADD.FTZ R11, R135.reuse, R98 ;  /* 0x00000062870b7221 */ /* 0x042fe20000010000 */
[----:B------:R-:W-:Y:S01]  /*8b70*/  FADD.FTZ R111, R134, R111 ;  /* 0x0000006f866f7221 */ /* 0x000fe20000010000 */
[-CC-:B------:R-:W-:Y:S01]  /*8b80*/  FFMA.FTZ R99, R102, R74.reuse, -R133.reuse ;  /* 0x0000004a66637223 */ /* 0x180fe20000010885 */
[----:B------:R-:W-:Y:S01]  /*8b90*/  FFMA.FTZ R102, R90, R74, -R133 ;  /* 0x0000004a5a667223 */ /* 0x000fe20000010885 */
[----:B---3--:R-:W-:Y:S01]  /*8ba0*/  FADD.FTZ R11, R136, R11 ;  /* 0x0000000b880b7221 */ /* 0x008fe20000010000 */
[----:B------:R-:W-:Y:S01]  /*8bb0*/  FADD.FTZ R90, R12, R111 ;  /* 0x0000006f0c5a7221 */ /* 0x000fe20000010000 */
[----:B------:R-:W-:Y:S01]  /*8bc0*/  F2FP.BF16.F32.PACK_AB R9, R135, R9 ;  /* 0x000000098709723e */ /* 0x000fe200000010ff */
[----:B------:R-:W0:Y:S01]  /*8bd0*/  MUFU.EX2 R106, R106 ;  /* 0x0000006a006a7308 */ /* 0x000e220000000800 */
[C---:B----4-:R-:W-:Y:S01]  /*8be0*/  FADD.FTZ R98, R14.reuse, R11 ;  /* 0x0000000b0e627221 */ /* 0x050fe20000010000 */
[----:B------:R-:W-:Y:S01]  /*8bf0*/  FADD.FTZ R111, R15, R90 ;  /* 0x0000005a0f6f7221 */ /* 0x000fe20000010000 */
[----:B------:R-:W-:Y:S01]  /*8c00*/  F2FP.BF16.F32.PACK_AB R11, R14, R136 ;  /* 0x000000880e0b723e */ /* 0x000fe200000010ff */
[-C--:B------:R-:W-:Y:S01]  /*8c10*/  FFMA.FTZ R14, R91, R74.reuse, -R133 ;  /* 0x0000004a5b0e7223 */ /* 0x080fe20000010885 */
[----:B-----5:R-:W-:Y:S01]  /*8c20*/  FADD.FTZ R110, R13, R98 ;  /* 0x000000620d6e7221 */ /* 0x020fe20000010000 */
[----:B------:R-:W-:Y:S01]  /*8c30*/  FADD.FTZ R134, R20, R111 ;  /* 0x0000006f14867221 */ /* 0x000fe20000010000 */
[-CC-:B------:R-:W-:Y:S01]  /*8c40*/  FFMA.FTZ R91, R94, R74.reuse, -R133.reuse ;  /* 0x0000004a5e5b7223 */ /* 0x180fe20000010885 */
[-CC-:B------:R-:W-:Y:S01]  /*8c50*/  FFMA.FTZ R94, R83, R74.reuse, -R133.reuse ;  /* 0x0000004a535e7223 */ /* 0x180fe20000010885 */
[----:B------:R-:W-:Y:S01]  /*8c60*/  FADD.FTZ R110, R137, R110 ;  /* 0x0000006e896e7221 */ /* 0x000fe20000010000 */
[----:B------:R-:W-:Y:S01]  /*8c70*/  FADD.FTZ R83, R23, R134 ;  /* 0x0000008617537221 */ /* 0x000fe20000010000 */
[----:B------:R1:W-:Y:S01]  /*8c80*/  MUFU.EX2 R90, R103 ;  /* 0x00000067005a7308 */ /* 0x0003e20000000800 */
[-C--:B------:R-:W-:Y:S01]  /*8c90*/  FFMA.FTZ R98, R95, R74.reuse, -R133 ;  /* 0x0000004a5f627223 */ /* 0x080fe20000010885 */
[----:B------:R-:W-:Y:S01]  /*8ca0*/  FADD.FTZ R111, R129, R110 ;  /* 0x0000006e816f7221 */ /* 0x000fe20000010000 */
[----:B------:R-:W-:Y:S01]  /*8cb0*/  FADD.FTZ R110, R120, R83 ;  /* 0x00000053786e7221 */ /* 0x000fe20000010000 */
[----:B------:R-:W-:Y:S01]  /*8cc0*/  FFMA.FTZ R95, R82, R74, -R133 ;  /* 0x0000004a525f7223 */ /* 0x000fe20000010885 */
[----:B------:R-:W-:Y:S01]  /*8cd0*/  F2FP.BF16.F32.PACK_AB R12, R15, R12 ;  /* 0x0000000c0f0c723e */ /* 0x000fe200000010ff */
[----:B------:R-:W-:Y:S01]  /*8ce0*/  FADD.FTZ R111, R130, R111 ;  /* 0x0000006f826f7221 */ /* 0x000fe20000010000 */
[----:B------:R3:W-:Y:S01]  /*8cf0*/  STSM.16.M88.4 [R2+0x24300], R8 ;  /* 0x0243000802007844 */ /* 0x0007e20000000200 */
[----:B------:R4:W-:Y:S01]  /*8d00*/  MUFU.EX2 R82, R102 ;  /* 0x0000006600527308 */ /* 0x0009e20000000800 */
[C---:B-1----:R-:W-:Y:S01]  /*8d10*/  FADD.FTZ R103, R121.reuse, R110 ;  /* 0x0000006e79677221 */ /* 0x042fe20000010000 */
[----:B------:R-:W-:Y:S01]  /*8d20*/  FADD.FTZ R111, R122, R111 ;  /* 0x0000006f7a6f7221 */ /* 0x000fe20000010000 */
[----:B------:R-:W-:Y:S01]  /*8d30*/  F2FP.BF16.F32.PACK_AB R120, R121, R120 ;  /* 0x000000787978723e */ /* 0x000fe200000010ff */
[----:B------:R-:W-:Y:S01]  /*8d40*/  FMUL.FTZ R52, R52, R5 ;  /* 0x0000000534347220 */ /* 0x000fe20000410000 */
[----:B------:R-:W-:Y:S01]  /*8d50*/  FADD.FTZ R134, R124, R103 ;  /* 0x000000677c867221 */ /* 0x000fe20000010000 */
[C---:B------:R-:W-:Y:S01]  /*8d60*/  FADD.FTZ R110, R138.reuse, R111 ;  /* 0x0000006f8a6e7221 */ /* 0x040fe20000010000 */
[----:B------:R-:W-:Y:S01]  /*8d70*/  F2FP.BF16.F32.PACK_AB R13, R137, R13 ;  /* 0x0000000d890d723e */ /* 0x000fe200000010ff */
[----:B------:R-:W1:Y:S01]  /*8d80*/  MUFU.EX2 R107, R107 ;  /* 0x0000006b006b7308 */ /* 0x000e620000000800 */
[----:B------:R-:W-:Y:S01]  /*8d90*/  FADD.FTZ R111, R125, R134 ;  /* 0x000000867d6f7221 */ /* 0x000fe20000010000 */
[----:B------:R-:W-:Y:S01]  /*8da0*/  FADD.FTZ R103, R123, R110 ;  /* 0x0000006e7b677221 */ /* 0x000fe20000010000 */
[----:B------:R-:W-:Y:S01]  /*8db0*/  F2FP.BF16.F32.PACK_AB R121, R138, R122 ;  /* 0x0000007a8a79723e */ /* 0x000fe200000010ff */
[-C--:B------:R-:W-:Y:S01]  /*8dc0*/  FMUL.FTZ R53, R53, R5.reuse ;  /* 0x0000000535357220 */ /* 0x080fe20000410000 */
[----:B----4-:R-:W-:Y:S01]  /*8dd0*/  FADD.FTZ R102, R112, R111 ;  /* 0x0000006f70667221 */ /* 0x010fe20000010000 */
[----:B------:R-:W-:Y:S01]  /*8de0*/  FADD.FTZ R103, R126, R103 ;  /* 0x000000677e677221 */ /* 0x000fe20000010000 */
[C---:B------:R-:W-:Y:S01]  /*8df0*/  F2FP.BF16.F32.PACK_AB R112, R113.reuse, R112 ;  /* 0x000000707170723e */ /* 0x040fe200000010ff */
[----:B------:R-:W4:Y:S01]  /*8e00*/  MUFU.EX2 R7, R7 ;  /* 0x0000000700077308 */ /* 0x000f220000000800 */
[----:B------:R-:W-:Y:S01]  /*8e10*/  FADD.FTZ R15, R113, R102 ;  /* 0x00000066710f7221 */ /* 0x000fe20000010000 */
[----:B------:R-:W-:Y:S01]  /*8e20*/  FADD.FTZ R103, R22, R103 ;  /* 0x0000006716677221 */ /* 0x000fe20000010000 */
[----:B------:R-:W-:Y:S01]  /*8e30*/  F2FP.BF16.F32.PACK_AB R122, R125, R124 ;  /* 0x0000007c7d7a723e */ /* 0x000fe200000010ff */
[----:B------:R-:W-:Y:S01]  /*8e40*/  FMUL.FTZ R56, R56, R5 ;  /* 0x0000000538387220 */ /* 0x000fe20000410000 */
[----:B---3--:R-:W-:Y:S01]  /*8e50*/  FADD.FTZ R8, R116, R15 ;  /* 0x0000000f74087221 */ /* 0x008fe20000010000 */
[----:B------:R-:W-:Y:S01]  /*8e60*/  FADD.FTZ R102, R114, R103 ;  /* 0x0000006772667221 */ /* 0x000fe20000010000 */
[----:B------:R-:W-:Y:S01]  /*8e70*/  F2FP.BF16.F32.PACK_AB R15, R130, R129 ;  /* 0x00000081820f723e */ /* 0x000fe200000010ff */
[----:B------:R-:W3:Y:S01]  /*8e80*/  MUFU.EX2 R3, R3 ;  /* 0x0000000300037308 */ /* 0x000ee20000000800 */
[----:B------:R-:W-:Y:S01]  /*8e90*/  FADD.FTZ R11, R117, R8 ;  /* 0x00000008750b7221 */ /* 0x000fe20000010000 */
[----:B------:R-:W-:Y:S01]  /*8ea0*/  FADD.FTZ R9, R115, R102 ;  /* 0x0000006673097221 */ /* 0x000fe20000010000 */
[----:B------:R-:W-:Y:S01]  /*8eb0*/  F2FP.BF16.F32.PACK_AB R123, R126, R123 ;  /* 0x0000007b7e7b723e */ /* 0x000fe200000010ff */
[-C--:B------:R-:W-:Y:S01]  /*8ec0*/  FMUL.FTZ R57, R57, R5.reuse ;  /* 0x0000000539397220 */ /* 0x080fe20000410000 */
[----:B------:R-:W-:Y:S01]  /*8ed0*/  FADD.FTZ R10, R104, R11 ;  /* 0x0000000b680a7221 */ /* 0x000fe20000010000 */
[----:B------:R-:W-:Y:S01]  /*8ee0*/  FADD.FTZ R8, R118, R9 ;  /* 0x0000000976087221 */ /* 0x000fe20000010000 */
[----:B------:R-:W-:Y:S01]  /*8ef0*/  F2FP.BF16.F32.PACK_AB R113, R114, R22 ;  /* 0x000000167271723e */ /* 0x000fe200000010ff */
[----:B------:R-:W5:Y:S01]  /*8f00*/  MUFU.EX2 R99, R99 ;  /* 0x0000006300637308 */ /* 0x000f620000000800 */
[----:B------:R-:W-:Y:S01]  /*8f10*/  FADD.FTZ R11, R105, R10 ;  /* 0x0000000a690b7221 */ /* 0x000fe20000010000 */
[----:B--2---:R-:W-:Y:S01]  /*8f20*/  FADD.FTZ R9, R21, R8 ;  /* 0x0000000815097221 */ /* 0x004fe20000010000 */
[----:B------:R-:W-:Y:S01]  /*8f30*/  F2FP.BF16.F32.PACK_AB R104, R105, R104 ;  /* 0x000000686968723e */ /* 0x000fe200000010ff */
[----:B------:R-:W-:Y:S01]  /*8f40*/  FMUL.FTZ R60, R60, R5 ;  /* 0x000000053c3c7220 */ /* 0x000fe20000410000 */
[----:B------:R-:W-:Y:S01]  /*8f50*/  FADD.FTZ R10, R108, R11 ;  /* 0x0000000b6c0a7221 */ /* 0x000fe20000010000 */
[----:B0-----:R-:W-:Y:S01]  /*8f60*/  FADD.FTZ R8, R106, R9 ;  /* 0x000000096a087221 */ /* 0x001fe20000010000 */
[----:B------:R-:W-:Y:S01]  /*8f70*/  F2FP.BF16.F32.PACK_AB R114, R117, R116 ;  /* 0x000000747572723e */ /* 0x000fe200000010ff */
[----:B------:R0:W2:Y:S01]  /*8f80*/  MUFU.EX2 R83, R14 ;  /* 0x0000000e00537308 */ /* 0x0000a20000000800 */
[----:B------:R-:W-:Y:S01]  /*8f90*/  FADD.FTZ R11, R109, R10 ;  /* 0x0000000a6d0b7221 */ /* 0x000fe20000010000 */
[----:B-1----:R-:W-:Y:S01]  /*8fa0*/  FADD.FTZ R9, R107, R8 ;  /* 0x000000086b097221 */ /* 0x002fe20000010000 */
[----:B------:R-:W-:Y:S01]  /*8fb0*/  F2FP.BF16.F32.PACK_AB R107, R4, R107 ;  /* 0x0000006b046b723e */ /* 0x000fe200000010ff */
[-C--:B------:R-:W-:Y:S01]  /*8fc0*/  FMUL.FTZ R61, R61, R5.reuse ;  /* 0x000000053d3d7220 */ /* 0x080fe20000410000 */
[----:B------:R-:W-:Y:S01]  /*8fd0*/  FADD.FTZ R10, R96, R11 ;  /* 0x0000000b600a7221 */ /* 0x000fe20000010000 */
[----:B------:R-:W-:Y:S01]  /*8fe0*/  FADD.FTZ R8, R4, R9 ;  /* 0x0000000904087221 */ /* 0x000fe20000010000 */
[C---:B------:R-:W-:Y:S01]  /*8ff0*/  F2FP.BF16.F32.PACK_AB R96, R97.reuse, R96 ;  /* 0x000000606160723e */ /* 0x040fe200000010ff */
[----:B------:R-:W1:Y:S01]  /*9000*/  MUFU.EX2 R91, R91 ;  /* 0x0000005b005b7308 */ /* 0x000e620000000800 */
[----:B------:R-:W-:Y:S01]  /*9010*/  FADD.FTZ R9, R97, R10 ;  /* 0x0000000a61097221 */ /* 0x000fe20000010000 */
[----:B----4-:R-:W-:Y:S01]  /*9020*/  FADD.FTZ R8, R7, R8 ;  /* 0x0000000807087221 */ /* 0x010fe20000010000 */
[----:B0-----:R-:W-:Y:S01]  /*9030*/  F2FP.BF16.F32.PACK_AB R14, R23, R20 ;  /* 0x00000014170e723e */ /* 0x001fe200000010ff */
[----:B------:R-:W-:Y:S01]  /*9040*/  FMUL.FTZ R64, R64, R5 ;  /* 0x0000000540407220 */ /* 0x000fe20000410000 */
[----:B------:R-:W-:Y:S01]  /*9050*/  FADD.FTZ R10, R100, R9 ;  /* 0x00000009640a7221 */ /* 0x000fe20000010000 */
[C---:B---3--:R-:W-:Y:S01]  /*9060*/  FADD.FTZ R8, R3.reuse, R8 ;  /* 0x0000000803087221 */ /* 0x048fe20000010000 */
[----:B------:R-:W-:Y:S01]  /*9070*/  F2FP.BF16.F32.PACK_AB R97, R3, R7 ;  /* 0x000000070361723e */ /* 0x000fe200000010ff */
[----:B------:R0:W3:Y:S01]  /*9080*/  MUFU.EX2 R20, R98 ;  /* 0x0000006200147308 */ /* 0x0000e20000000800 */
[----:B------:R-:W-:Y:S01]  /*9090*/  FADD.FTZ R11, R101, R10 ;  /* 0x0000000a650b7221 */ /* 0x000fe20000010000 */
[----:B-----5:R-:W-:Y:S01]  /*90a0*/  FADD.FTZ R9, R99, R8 ;  /* 0x0000000863097221 */ /* 0x020fe20000010000 */
[----:B------:R-:W-:Y:S01]  /*90b0*/  F2FP.BF16.F32.PACK_AB R115, R118, R115 ;  /* 0x000000737673723e */ /* 0x000fe200000010ff */
[----:B------:R4:W-:Y:S01]  /*90c0*/  STSM.16.M88.4 [R2+0x25b00], R12 ;  /* 0x025b000c02007844 */ /* 0x0009e20000000200 */
[----:B------:R-:W-:Y:S01]  /*90d0*/  FADD.FTZ R8, R88, R11 ;  /* 0x0000000b58087221 */ /* 0x000fe20000010000 */
[----:B------:R-:W-:Y:S01]  /*90e0*/  FADD.FTZ R9, R90, R9 ;  /* 0x000000095a097221 */ /* 0x000fe20000010000 */
[----:B------:R-:W-:Y:S01]  /*90f0*/  F2FP.BF16.F32.PACK_AB R105, R106, R21 ;  /* 0x000000156a69723e */ /* 0x000fe200000010ff */
[----:B------:R-:W5:Y:S01]  /*9100*/  MUFU.EX2 R95, R95 ;  /* 0x0000005f005f7308 */ /* 0x000f620000000800 */
[----:B------:R-:W-:Y:S01]  /*9110*/  F2FP.BF16.F32.PACK_AB R106, R109, R108 ;  /* 0x0000006c6d6a723e */ /* 0x000fe200000010ff */
[----:B------:R-:W-:Y:S01]  /*9120*/  FADD.FTZ R4, R82, R9 ;  /* 0x0000000952047221 */ /* 0x000fe20000010000 */
[----:B------:R-:W-:Y:S01]  /*9130*/  FADD.FTZ R9, R89, R8 ;  /* 0x0000000859097221 */ /* 0x000fe20000010000 */
[----:B0-----:R-:W-:Y:S01]  /*9140*/  F2FP.BF16.F32.PACK_AB R98, R101, R100 ;  /* 0x000000646562723e */ /* 0x001fe200000010ff */
[----:B------:R4:W-:Y:S01]  /*9150*/  STSM.16.M88.4 [R2+0x27300], R120 ;  /* 0x0273007802007844 */ /* 0x0009e20000000200 */
[----:B--2---:R-:W-:Y:S01]  /*9160*/  FADD.FTZ R4, R83, R4 ;  /* 0x0000000453047221 */ /* 0x004fe20000010000 */
[----:B------:R-:W-:Y:S01]  /*9170*/  FADD.FTZ R8, R92, R9 ;  /* 0x000000095c087221 */ /* 0x000fe20000010000 */
[----:B------:R-:W0:Y:S01]  /*9180*/  MUFU.EX2 R94, R94 ;  /* 0x0000005e005e7308 */ /* 0x000e220000000800 */
[----:B------:R-:W-:Y:S01]  /*9190*/  F2FP.BF16.F32.PACK_AB R99, R90, R99 ;  /* 0x000000635a63723e */ /* 0x000fe200000010ff */
[----:B-1----:R-:W-:Y:S01]  /*91a0*/  FADD.FTZ R3, R91, R4 ;  /* 0x000000045b037221 */ /* 0x002fe20000010000 */
[----:B------:R-:W-:Y:S01]  /*91b0*/  FADD.FTZ R7, R93, R8 ;  /* 0x000000085d077221 */ /* 0x000fe20000010000 */
[----:B------:R-:W-:Y:S01]  /*91c0*/  F2FP.BF16.F32.PACK_AB R88, R89, R88 ;  /* 0x000000585958723e */ /* 0x000fe200000010ff */
[----:B------:R4:W-:Y:S01]  /*91d0*/  STSM.16.M88.4 [R2+0x28b00], R112 ;  /* 0x028b007002007844 */ /* 0x0009e20000000200 */
[----:B---3--:R-:W-:Y:S01]  /*91e0*/  FADD.FTZ R4, R20, R3 ;  /* 0x0000000314047221 */ /* 0x008fe20000010000 */
[----:B------:R-:W-:Y:S01]  /*91f0*/  FADD.FTZ R8, R80, R7 ;  /* 0x0000000750087221 */ /* 0x000fe20000010000 */
[----:B------:R-:W1:Y:S01]  /*9200*/  MUFU.EX2 R86, R86 ;  /* 0x0000005600567308 */ /* 0x000e620000000800 */
[----:B------:R-:W-:Y:S01]  /*9210*/  F2FP.BF16.F32.PACK_AB R89, R83, R82 ;  /* 0x000000525359723e */ /* 0x000fe200000010ff */
[----:B-----5:R-:W-:Y:S01]  /*9220*/  FADD.FTZ R3, R95, R4 ;  /* 0x000000045f037221 */ /* 0x020fe20000010000 */
[----:B------:R-:W-:Y:S01]  /*9230*/  FADD.FTZ R7, R81, R8 ;  /* 0x0000000851077221 */ /* 0x000fe20000010000 */
[----:B------:R-:W-:Y:S01]  /*9240*/  F2FP.BF16.F32.PACK_AB R90, R93, R92 ;  /* 0x0000005c5d5a723e */ /* 0x000fe200000010ff */
[----:B------:R4:W-:Y:S01]  /*9250*/  STSM.16.M88.4 [R2+0x2a300], R104 ;  /* 0x02a3006802007844 */ /* 0x0009e20000000200 */
[----:B------:R-:W-:Y:S01]  /*9260*/  F2FP.BF16.F32.PACK_AB R91, R20, R91 ;  /* 0x0000005b145b723e */ /* 0x000fe200000010ff */
[----:B------:R-:W-:Y:S01]  /*9270*/  FMUL.FTZ R65, R65, R5 ;  /* 0x0000000541417220 */ /* 0x000fe20000410000 */
[----:B------:R-:W2:Y:S01]  /*9280*/  MUFU.EX2 R84, R84 ;  /* 0x0000005400547308 */ /* 0x000ea20000000800 */
[C---:B0-----:R-:W-:Y:S01]  /*9290*/  FADD.FTZ R3, R94.reuse, R3 ;  /* 0x000000035e037221 */ /* 0x041fe20000010000 */
[----:B------:R-:W-:Y:S01]  /*92a0*/  F2FP.BF16.F32.PACK_AB R80, R81, R80 ;  /* 0x000000505150723e */ /* 0x000fe200000010ff */
[----:B------:R4:W-:Y:S01]  /*92b0*/  STSM.16.M88.4 [R2+0x2bb00], R96 ;  /* 0x02bb006002007844 */ /* 0x0009e20000000200 */
[----:B------:R-:W-:Y:S01]  /*92c0*/  F2FP.BF16.F32.PACK_AB R81, R94, R95 ;  /* 0x0000005f5e51723e */ /* 0x000fe200000010ff */
[-C--:B------:R-:W-:Y:S01]  /*92d0*/  FMUL.FTZ R68, R68, R5.reuse ;  /* 0x0000000544447220 */ /* 0x080fe20000410000 */
[----:B------:R-:W-:Y:S01]  /*92e0*/  FMUL.FTZ R69, R69, R5 ;  /* 0x0000000545457220 */ /* 0x000fe20000410000 */
[----:B------:R4:W-:Y:S01]  /*92f0*/  STSM.16.M88.4 [R2+0x2d300], R88 ;  /* 0x02d3005802007844 */ /* 0x0009e20000000200 */
        /* <DEDUP_REMOVED lines=17> */
[C---:B0-----:R-:W-:Y:S01]  /*9410*/  FADD.FTZ R3, R87.reuse, R3 ;  /* 0x0000000357037221 */ /* 0x041fe20000010000 */
[----:B------:R-:W-:Y:S01]  /*9420*/  F2FP.BF16.F32.PACK_AB R83, R87, R86 ;  /* 0x000000565753723e */ /* 0x000fe200000010ff */
[-C--:B------:R-:W-:Y:S01]  /*9430*/  FMUL.FTZ R50, R50, R77.reuse ;  /* 0x0000004d32327220 */ /* 0x080fe20000410000 */
[-C--:B------:R-:W-:Y:S01]  /*9440*/  FMUL.FTZ R51, R51, R77.reuse ;  /* 0x0000004d33337220 */ /* 0x080fe20000410000 */
[-C--:B------:R-:W-:Y:S01]  /*9450*/  FMUL.FTZ R54, R54, R77.reuse ;  /* 0x0000004d36367220 */ /* 0x080fe20000410000 */
[-C--:B------:R-:W-:Y:S01]  /*9460*/  FMUL.FTZ R55, R55, R77.reuse ;  /* 0x0000004d37377220 */ /* 0x080fe20000410000 */
[-C--:B------:R-:W-:Y:S01]  /*9470*/  FMUL.FTZ R58, R58, R77.reuse ;  /* 0x0000004d3a3a7220 */ /* 0x080fe20000410000 */
[----:B------:R-:W0:Y:S01]  /*9480*/  MUFU.EX2 R128, R128 ;  /* 0x0000008000807308 */ /* 0x000e220000000800 */
[C---:B-1----:R-:W-:Y:S01]  /*9490*/  FADD.FTZ R7, R85.reuse, R4 ;  /* 0x0000000455077221 */ /* 0x042fe20000010000 */
[----:B------:R-:W-:Y:S01]  /*94a0*/  F2FP.BF16.F32.PACK_AB R82, R85, R84 ;  /* 0x000000545552723e */ /* 0x000fe200000010ff */
[-C--:B------:R-:W-:Y:S01]  /*94b0*/  FMUL.FTZ R59, R59, R77.reuse ;  /* 0x0000004d3b3b7220 */ /* 0x080fe20000410000 */
[-C--:B------:R-:W-:Y:S01]  /*94c0*/  FMUL.FTZ R62, R62, R77.reuse ;  /* 0x0000004d3e3e7220 */ /* 0x080fe20000410000 */
[-C--:B------:R-:W-:Y:S01]  /*94d0*/  FMUL.FTZ R63, R63, R77.reuse ;  /* 0x0000004d3f3f7220 */ /* 0x080fe20000410000 */
[-C--:B------:R-:W-:Y:S01]  /*94e0*/  FMUL.FTZ R66, R66, R77.reuse ;  /* 0x0000004d42427220 */ /* 0x080fe20000410000 */
[----:B------:R4:W-:Y:S01]  /*94f0*/  STSM.16.M88.4 [R2+0x2eb00], R80 ;  /* 0x02eb005002007844 */ /* 0x0009e20000000200 */
[----:B------:R-:W1:Y:S01]  /*9500*/  MUFU.EX2 R129, R132 ;  /* 0x0000008400817308 */ /* 0x000e620000000800 */
[----:B--2---:R-:W-:Y:S01]  /*9510*/  FADD.FTZ R3, R10, R3 ;  /* 0x000000030a037221 */ /* 0x004fe20000010000 */
[-C--:B------:R-:W-:Y:S01]  /*9520*/  FMUL.FTZ R67, R67, R77.reuse ;  /* 0x0000004d43437220 */ /* 0x080fe20000410000 */
[-C--:B------:R-:W-:Y:S01]  /*9530*/  FMUL.FTZ R70, R70, R77.reuse ;  /* 0x0000004d46467220 */ /* 0x080fe20000410000 */
[----:B------:R-:W-:Y:S01]  /*9540*/  FMUL.FTZ R71, R71, R77 ;  /* 0x0000004d47477220 */ /* 0x000fe20000410000 */
[----:B------:R-:W-:-:S03]  /*9550*/  IMAD.MOV.U32 R5, RZ, RZ, R75 ;  /* 0x000000ffff057224 */ /* 0x000fc600078e004b */
[----:B------:R-:W2:Y:S01]  /*9560*/  MUFU.EX2 R73, R73 ;  /* 0x0000004900497308 */ /* 0x000ea20000000800 */
[----:B0-----:R-:W-:-:S07]  /*9570*/  FADD.FTZ R4, R128, R7 ;  /* 0x0000000780047221 */ /* 0x001fce0000010000 */
[----:B------:R-:W0:Y:S01]  /*9580*/  MUFU.EX2 R76, R76 ;  /* 0x0000004c004c7308 */ /* 0x000e220000000800 */
[C---:B-1----:R-:W-:Y:S01]  /*9590*/  FADD.FTZ R3, R129.reuse, R3 ;  /* 0x0000000381037221 */ /* 0x042fe20000010000 */
[----:B------:R-:W-:-:S06]  /*95a0*/  F2FP.BF16.F32.PACK_AB R129, R129, R10 ;  /* 0x0000000a8181723e */ /* 0x000fcc00000010ff */
[----:B------:R-:W1:Y:S01]  /*95b0*/  MUFU.EX2 R78, R78 ;  /* 0x0000004e004e7308 */ /* 0x000e620000000800 */
[C---:B--2---:R-:W-:Y:S01]  /*95c0*/  F2FP.BF16.F32.PACK_AB R128, R73.reuse, R128 ;  /* 0x000000804980723e */ /* 0x044fe200000010ff */
[----:B------:R-:W-:-:S06]  /*95d0*/  FADD.FTZ R7, R73, R4 ;  /* 0x0000000449077221 */ /* 0x000fcc0000010000 */
[----:B------:R-:W2:Y:S01]  /*95e0*/  MUFU.EX2 R79, R79 ;  /* 0x0000004f004f7308 */ /* 0x000ea20000000800 */
[----:B0-----:R-:W-:Y:S01]  /*95f0*/  F2FP.BF16.F32.PACK_AB R130, R6, R76 ;  /* 0x0000004c0682723e */ /* 0x001fe200000010ff */
[----:B------:R-:W-:-:S04]  /*9600*/  FADD.FTZ R7, R76, R7 ;  /* 0x000000074c077221 */ /* 0x000fc80000010000 */
[----:B------:R-:W-:Y:S01]  /*9610*/  FADD.FTZ R4, R6, R7 ;  /* 0x0000000706047221 */ /* 0x000fe20000010000 */
[----:B------:R-:W-:Y:S02]  /*9620*/  IMAD.MOV.U32 R7, RZ, RZ, R16 ;  /* 0x000000ffff077224 */ /* 0x000fe400078e0010 */
[----:B-1----:R-:W-:Y:S01]  /*9630*/  FADD.FTZ R3, R78, R3 ;  /* 0x000000034e037221 */ /* 0x002fe20000010000 */
[----:B------:R-:W-:Y:S01]  /*9640*/  IMAD.MOV.U32 R6, RZ, RZ, R72 ;  /* 0x000000ffff067224 */ /* 0x000fe200078e0048 */
[C---:B--2---:R-:W-:Y:S02]  /*9650*/  F2FP.BF16.F32.PACK_AB R131, R79.reuse, R78 ;  /* 0x0000004e4f83723e */ /* 0x044fe400000010ff */
[----:B------:R-:W-:-:S03]  /*9660*/  FADD.FTZ R3, R79, R3 ;  /* 0x000000034f037221 */ /* 0x000fc60000010000 */
[----:B------:R4:W-:Y:S01]  /*9670*/  STSM.16.M88.4 [R2+0x30300], R128 ;  /* 0x0303008002007844 */ /* 0x0009e20000000200 */
[----:B------:R-:W-:Y:S01]  /*9680*/  @!PT LDS RZ, [RZ] ;  /* 0x00000000fffff984 */ /* 0x000fe20000000800 */
[----:B------:R-:W-:Y:S01]  /*9690*/  @!PT LDS RZ, [RZ] ;  /* 0x00000000fffff984 */ /* 0x000fe20000000800 */
[----:B------:R-:W-:Y:S01]  /*96a0*/  @!PT LDS RZ, [RZ] ;  /* 0x00000000fffff984 */ /* 0x000fe20000000800 */
[----:B------:R-:W-:Y:S01]  /*96b0*/  @!PT LDS RZ, [RZ] ;  /* 0x00000000fffff984 */ /* 0x000fe20000000800 */
[----:B------:R0:W-:Y:S06]  /*96c0*/  MEMBAR.ALL.CTA ;  /* 0x0000000000007992 */ /* 0x0001ec0000008000 */
[----:B0-----:R-:W0:Y:S02]  /*96d0*/  FENCE.VIEW.ASYNC.S ;  /* 0x00000000000073c6 */ /* 0x001e240000000000 */
[----:B0-----:R-:W-:Y:S01]  /*96e0*/  NOP ;  /* 0x0000000000007918 */ /* 0x001fe20000000000 */
[----:B------:R-:W-:Y:S05]  /*96f0*/  @P2 BRA `(.L_x_8393) ;  /* 0xffffffbc00fc2947 */ /* 0x000fea000383ffff */
.L_x_8384:
[----:B------:R-:W-:Y:S06]  /*9700*/  BAR.ARV 0x8, 0x1a0 ;  /* 0x0206800000007b1d */ /* 0x000fec0000002000 */
[----:B------:R-:W-:Y:S05]  /*9710*/  @!P0 BRA `(.L_x_8394) ;  /* 0x0000000000048947 */ /* 0x000fea0003800000 */
[----:B------:R-:W-:Y:S01]  /*9720*/  BPT.TRAP 0x1 ;  /* 0x000000040000795c */ /* 0x000fe20000300000 */
.L_x_8394:
[----:B------:R-:W-:Y:S01]  /*9730*/  ULEA UR9, UR39, UR36, 0x3 ;  /* 0x0000002427097291 */ /* 0x000fe2000f8e183f */
[----:B------:R-:W-:-:S08]  /*9740*/  SHF.L.U32 R0, R16, 0x1f, RZ ;  /* 0x0000001f10007819 */ /* 0x000fd000000006ff */
[----:B------:R0:W1:Y:S01]  /*9750*/  SYNCS.PHASECHK.TRANS64.TRYWAIT P2, [UR9+0x31c50], R0 ;  /* 0x031c5000ff0075a7 */ /* 0x0000620008040149 */
[----:B------:R-:W-:Y:S05]  /*9760*/  @!P0 BRA `(.L_x_8395) ;  /* 0x0000000000048947 */ /* 0x000fea0003800000 */
[----:B------:R-:W-:Y:S01]  /*9770*/  BPT.TRAP 0x1 ;  /* 0x000000040000795c */ /* 0x000fe20000300000 */
.L_x_8395:
[----:B-1----:R-:W-:Y:S05]  /*9780*/  @P2 BRA `(.L_x_8396) ;  /* 0x0000000000082947 */ /* 0x002fea0003800000 */
[----:B------:R-:W1:Y:S02]  /*9790*/  SYNCS.PHASECHK.TRANS64.TRYWAIT P0, [UR9+0x31c50], R0 ;  /* 0x031c5000ff0075a7 */ /* 0x000e640008000149 */
[----:B-1----:R-:W-:Y:S05]  /*97a0*/  @!P0 BRA `(.L_x_8397) ;  /* 0x0000006400e88947 */ /* 0x002fea0003800000 */
.L_x_8396:
[----:B------:R-:W-:Y:S01]  /*97b0*/  UIADD3 UR36, UR36, 0x200, URZ ;  /* 0x0000020024247890 */ /* 0x000fe2000fffe03f */
[----:B------:R-:W-:Y:S01]  /*97c0*/  WARPGROUP.ARRIVE ;  /* 0x00000000000079c5 */ /* 0x000fe20000000000 */
[----:B------:R-:W-:Y:S01]  /*97d0*/  ULOP3.LUT UR37, UR37, 0x10000, URZ, 0xfc, !UPT ;  /* 0x0001000025257892 */ /* 0x000fe2000f8efc3f */
[----:B01----:R-:W0:Y:S01]  /*97e0*/  SHFL.BFLY PT, R0, R3, 0x2, 0x1f ;  /* 0x0c401f0003007f89 */ /* 0x003e2200000e0000 */
[----:B------:R-:W-:Y:S01]  /*97f0*/  USHF.R.U32.HI UR36, URZ, 0x4, UR36 ;  /* 0x000000043f247899 */ /* 0x000fe20008011624 */
[----:B------:R-:W-:Y:S01]  /*9800*/  IMAD.MOV.U32 R9, RZ, RZ, RZ ;  /* 0x000000ffff097224 */ /* 0x000fe200078e00ff */
[----:B------:R-:W-:Y:S01]  /*9810*/  UMOV UR5, 0xc0000010 ;  /* 0xc000001000057882 */ /* 0x000fe20000000000 */
[----:B------:R-:W-:Y:S01]  /*9820*/  UMOV UR7, 0x80000020 ;  /* 0x8000002000077882 */ /* 0x000fe20000000000 */
[----:B------:R-:W-:Y:S01]  /*9830*/  ULOP3.LUT UR36, UR36, 0x3fff, URZ, 0xc0, !UPT ;  /* 0x00003fff24247892 */ /* 0x000fe2000f8ec03f */
[----:B------:R-:W1:Y:S01]  /*9840*/  SHFL.BFLY PT, R5, R4, 0x2, 0x1f ;  /* 0x0c401f0004057f89 */ /* 0x000e6200000e0000 */
[----:B------:R-:W-:Y:S01]  /*9850*/  UMOV UR4, UR37 ;  /* 0x0000002500047c82 */ /* 0x000fe20008000000 */
[----:B----4-:R-:W-:Y:S01]  /*9860*/  IMAD.U32 R12, RZ, RZ, UR9 ;  /* 0x00000009ff0c7e24 */ /* 0x010fe2000f8e00ff */
[----:B------:R-:W-:Y:S01]  /*9870*/  ULOP3.LUT UR8, UR36, 0x2400000, URZ, 0xfc, !UPT ;  /* 0x0240000024087892 */ /* 0x000fe2000f8efc3f */
[----:B------:R-:W-:-:S03]  /*9880*/  VIADD R149, R149, 0x1 ;  /* 0x0000000195957836 */ /* 0x000fc60000000000 */
[----:B------:R-:W-:Y:S02]  /*9890*/  UIMAD UR8, UR39, 0x6c0, UR8 ;  /* 0x000006c0270878a4 */ /* 0x000fe4000f8e0208 */
[----:B------:R-:W-:-:S04]  /*98a0*/  UIADD3 UR39, UR39, 0x1, URZ ;  /* 0x0000000127277890 */ /* 0x000fc8000fffe03f */
[----:B------:R-:W-:Y:S01]  /*98b0*/  UISETP.NE.AND UP0, UPT, UR39, 0x2, UPT ;  /* 0x000000022700788c */ /* 0x000fe2000bf05270 */
[----:B------:R-:W-:Y:S02]  /*98c0*/  UMOV UR6, UR8 ;  /* 0x0000000800067c82 */ /* 0x000fe40008000000 */
[----:B------:R-:W-:Y:S01]  /*98d0*/  HGMMA.64x96x16.F32.BF16 R24, gdesc[UR4].tnspB, R24, gsb0 ;  /* 0x41600000041879f0 */ /* 0x000fe20008001818 */
[----:B------:R-:W-:Y:S01]  /*98e0*/  UIADD3 UR4, UR37, 0x180, URZ ;  /* 0x0000018025047890 */ /* 0x000fe2000fffe03f */
[----:B0-----:R-:W-:Y:S01]  /*98f0*/  FADD.FTZ R6, R0, R3 ;  /* 0x0000000300067221 */ /* 0x001fe20000010000 */
[----:B------:R-:W-:Y:S01]  /*9900*/  UIADD3 UR6, UR8, 0x40, URZ ;  /* 0x0000004008067890 */ /* 0x000fe2000fffe03f */
[----:B------:R-:W-:Y:S01]  /*9910*/  MOV R3, 0xff800000 ;  /* 0xff80000000037802 */ /* 0x000fe20000000f00 */
[----:B------:R-:W-:Y:S01]  /*9920*/  UMOV UR5, 0xc0000010 ;  /* 0xc000001000057882 */ /* 0x000fe20000000000 */
[----:B------:R-:W-:Y:S01]  /*9930*/  UMOV UR7, 0x80000020 ;  /* 0x8000002000077882 */ /* 0x000fe20000000000 */
[----:B-1----:R-:W-:Y:S01]  /*9940*/  FADD.FTZ R5, R5, R4 ;  /* 0x0000000405057221 */ /* 0x002fe20000010000 */
[----:B------:R-:W0:Y:S01]  /*9950*/  SHFL.BFLY PT, R7, R6, 0x1, 0x1f ;  /* 0x0c201f0006077f89 */ /* 0x000e2200000e0000 */
[----:B------:R-:W-:Y:S01]  /*9960*/  IMAD.MOV.U32 R4, RZ, RZ, RZ ;  /* 0x000000ffff047224 */ /* 0x000fe200078e00ff */
[----:B------:R-:W-:-:S02]  /*9970*/  USEL UR39, UR39, URZ, UP0 ;  /* 0x0000003f27277287 */ /* 0x000fc40008000000 */
[----:B------:R-:W1:Y:S01]  /*9980*/  SHFL.BFLY PT, R0, R5, 0x1, 0x1f ;  /* 0x0c201f0005007f89 */ /* 0x000e6200000e0000 */
[----:B0-----:R-:W-:Y:S01]  /*9990*/  FADD.FTZ R11, R6, R7 ;  /* 0x00000007060b7221 */ /* 0x001fe20000010000 */
[----:B-1----:R-:W-:-:S04]  /*99a0*/  FADD.FTZ R10, R5, R0 ;  /* 0x00000000050a7221 */ /* 0x002fc80000010000 */
[----:B------:R-:W-:Y:S01]  /*99b0*/  FSETP.NE.FTZ.AND P2, PT, R11, RZ, PT ;  /* 0x000000ff0b00720b */ /* 0x000fe20003f55000 */
[----:B------:R-:W-:Y:S01]  /*99c0*/  IMAD.MOV.U32 R0, RZ, RZ, -0x800000 ;  /* 0xff800000ff007424 */ /* 0x000fe200078e00ff */
[----:B------:R-:W-:-:S11]  /*99d0*/  FSETP.NE.FTZ.AND P0, PT, R10, RZ, PT ;  /* 0x000000ff0a00720b */ /* 0x000fd60003f15000 */
[----:B------:R-:W0:Y:S02]  /*99e0*/  @P2 MUFU.LG2 R8, R11 ;  /* 0x0000000b00082308 */ /* 0x000e240000000c00 */
[C---:B------:R-:W-:Y:S01]  /*99f0*/  @P0 FMUL.FTZ R6, R74.reuse, 0.69314718246459960938 ;  /* 0x3f3172184a060820 */ /* 0x040fe20000410000 */
[----:B------:R-:W-:-:S05]  /*9a00*/  @P2 FMUL.FTZ R74, R74, 0.69314718246459960938 ;  /* 0x3f3172184a4a2820 */ /* 0x000fca0000410000 */
        /* <DEDUP_REMOVED lines=62> */
[----:B------:R-:W-:-:S06]  /*9df0*/  USEL UR4, URZ, 0x1, UP0 ;  /* 0x000000013f047887 */ /* 0x000fcc0008000000 */
[----:B------:R-:W-:Y:S01]  /*9e00*/  LOP3.LUT R16, R16, UR4, RZ, 0x3c, !PT ;  /* 0x0000000410107c12 */ /* 0x000fe2000f8e3cff */
        /* <DEDUP_REMOVED lines=50> */
.L_x_8377:
[----:B------:R-:W0:Y:S08]  /*a130*/  S2UR UR4, SR_CgaCtaId ;  /* 0x00000000000479c3 */ /* 0x000e300000008800 */
[----:B------:R-:W-:Y:S06]  /*a140*/  BAR.SYNC.DEFER_BLOCKING 0x5, 0x1a0 ;  /* 0x0146800000007b1d */ /* 0x000fec0000010000 */
[----:B------:R-:W-:Y:S01]  /*a150*/  UMOV UR36, 0x400 ;  /* 0x0000040000247882 */ /* 0x000fe20000000000 */
[----:B------:R-:W-:Y:S01]  /*a160*/  BSSY B0, `(.L_x_8398) ;  /* 0x0000168000007945 */ /* 0x000fe20003800000 */
[----:B0-----:R-:W-:-:S09]  /*a170*/  ULEA UR36, UR4, UR36, 0x18 ;  /* 0x0000002404247291 */ /* 0x001fd2000f8ec03f */
[----:B------:R-:W0:Y:S01]  /*a180*/  LDS.128 R28, [UR36+0x31cd0] ;  /* 0x031cd024ff1c7984 */ /* 0x000e220008000c00 */
[----:B------:R-:W-:Y:S06]  /*a190*/  BAR.ARV 0x4, 0x1a0 ;  /* 0x0106800000007b1d */ /* 0x000fec0000002000 */
[----:B------:R-:W-:Y:S05]  /*a1a0*/  @P0 BRA `(.L_x_8399) ;  /* 0x0000000c00ac0947 */ /* 0x000fea0003800000 */
[----:B------:R-:W1:Y:S08]  /*a1b0*/  S2UR UR6, SR_SWINHI ;  /* 0x00000000000679c3 */ /* 0x000e700000002f00 */
[----:B------:R-:W-:Y:S01]  /*a1c0*/  BAR.SYNC.DEFER_BLOCKING 0x1, 0x180 ;  /* 0x0046000000007b1d */ /* 0x000fe20000010000 */
[----:B------:R-:W-:Y:S02]  /*a1d0*/  F2FP.BF16.F32.PACK_AB R7, R7, R8 ;  /* 0x000000080707723e */ /* 0x000fe400000010ff */
[----:B------:R-:W-:-:S02]  /*a1e0*/  F2FP.BF16.F32.PACK_AB R6, R6, R81 ;  /* 0x000000510606723e */ /* 0x000fc400000010ff */
[----:B------:R-:W-:Y:S02]  /*a1f0*/  F2FP.BF16.F32.PACK_AB R36, R45, R36 ;  /* 0x000000242d24723e */ /* 0x000fe400000010ff */
[----:B------:R-:W-:Y:S01]  /*a200*/  F2FP.BF16.F32.PACK_AB R39, R39, R34 ;  /* 0x000000222727723e */ /* 0x000fe200000010ff */
[----:B------:R-:W-:Y:S01]  /*a210*/  UMOV UR4, UR36 ;  /* 0x0000002400047c82 */ /* 0x000fe20008000000 */
[----:B-1----:R-:W-:Y:S01]  /*a220*/  UMOV UR5, UR6 ;  /* 0x0000000600057c82 */ /* 0x002fe20008000000 */
[----:B------:R-:W-:Y:S02]  /*a230*/  IMAD.U32 R24, RZ, RZ, UR4 ;  /* 0x00000004ff187e24 */ /* 0x000fe4000f8e00ff */
[----:B------:R-:W-:Y:S01]  /*a240*/  IMAD.U32 R25, RZ, RZ, UR5 ;  /* 0x00000005ff197e24 */ /* 0x000fe2000f8e00ff */
[----:B------:R-:W-:Y:S01]  /*a250*/  ULDC.64 UR4, c[0x0][0xbe0] ;  /* 0x0002f80000047ab9 */ /* 0x000fe20000000a00 */
[----:B------:R-:W-:-:S03]  /*a260*/  IMAD.WIDE R4, R154, 0x2, R24 ;  /* 0x000000029a047825 */ /* 0x000fc600078e0218 */
[C---:B------:R-:W-:Y:S02]  /*a270*/  LOP3.LUT R21, R4.reuse, 0x180, RZ, 0xc0, !PT ;  /* 0x0000018004157812 */ /* 0x040fe400078ec0ff */
[C---:B------:R-:W-:Y:S02]  /*a280*/  IADD3 R27, P4, R4.reuse, 0x20, RZ ;  /* 0x00000020041b7810 */ /* 0x040fe40007f9e0ff */
[----:B------:R-:W-:Y:S02]  /*a290*/  SHF.R.U64 R21, R21, 0x3, RZ ;  /* 0x0000000315157819 */ /* 0x000fe400000012ff */
[C---:B------:R-:W-:Y:S02]  /*a2a0*/  IADD3 R55, P3, R4.reuse, 0x3000, RZ ;  /* 0x0000300004377810 */ /* 0x040fe40007f7e0ff */
[C---:B------:R-:W-:Y:S02]  /*a2b0*/  IADD3 R59, P2, R4.reuse, 0x3020, RZ ;  /* 0x00003020043b7810 */ /* 0x040fe40007f5e0ff */
[C---:B------:R-:W-:Y:S01]  /*a2c0*/  IADD3 R63, P1, R4.reuse, 0x6000, RZ ;  /* 0x00006000043f7810 */ /* 0x040fe20007f3e0ff */
[--C-:B------:R-:W-:Y:S01]  /*a2d0*/  IMAD.X R13, RZ, RZ, R5.reuse, P3 ;  /* 0x000000ffff0d7224 */ /* 0x100fe200018e0605 */
[----:B------:R-:W-:Y:S01]  /*a2e0*/  IADD3 R67, P0, R4, 0x6020, RZ ;  /* 0x0000602004437810 */ /* 0x000fe20007f1e0ff */
[--C-:B------:R-:W-:Y:S01]  /*a2f0*/  IMAD.X R9, RZ, RZ, R5.reuse, P2 ;  /* 0x000000ffff097224 */ /* 0x100fe200010e0605 */
[----:B------:R-:W-:Y:S01]  /*a300*/  LOP3.LUT R4, R21, R4, RZ, 0x3c, !PT ;  /* 0x0000000415047212 */ /* 0x000fe200078e3cff */
[--C-:B------:R-:W-:Y:S01]  /*a310*/  IMAD.X R21, RZ, RZ, R5.reuse, P1 ;  /* 0x000000ffff157224 */ /* 0x100fe200008e0605 */
[-C--:B------:R-:W-:Y:S01]  /*a320*/  IADD3.X R11, RZ, R5.reuse, RZ, P4, !PT ;  /* 0x00000005ff0b7210 */ /* 0x080fe200027fe4ff */
[----:B------:R-:W-:Y:S01]  /*a330*/  IMAD.X R23, RZ, RZ, R5, P0 ;  /* 0x000000ffff177224 */ /* 0x000fe200000e0605 */
[----:B------:R-:W-:-:S02]  /*a340*/  MOV R54, R4 ;  /* 0x0000000400367202 */ /* 0x000fc40000000f00 */
[----:B------:R-:W-:Y:S02]  /*a350*/  F2FP.BF16.F32.PACK_AB R5, R20, R83 ;  /* 0x000000531405723e */ /* 0x000fe400000010ff */
[----:B------:R-:W-:Y:S02]  /*a360*/  LOP3.LUT R20, R59, 0x180, RZ, 0xc0, !PT ;  /* 0x000001803b147812 */ /* 0x000fe400078ec0ff */
[----:B------:R-:W-:Y:S02]  /*a370*/  LOP3.LUT R22, R63, 0x180, RZ, 0xc0, !PT ;  /* 0x000001803f167812 */ /* 0x000fe400078ec0ff */
[----:B------:R-:W-:Y:S02]  /*a380*/  LOP3.LUT R26, R67, 0x180, RZ, 0xc0, !PT ;  /* 0x00000180431a7812 */ /* 0x000fe400078ec0ff */
[----:B------:R-:W-:Y:S02]  /*a390*/  LOP3.LUT R10, R27, 0x180, RZ, 0xc0, !PT ;  /* 0x000001801b0a7812 */ /* 0x000fe400078ec0ff */
[----:B------:R-:W-:-:S02]  /*a3a0*/  SHF.R.U64 R20, R20, 0x3, RZ ;  /* 0x0000000314147819 */ /* 0x000fc400000012ff */
[----:B------:R-:W-:Y:S02]  /*a3b0*/  SHF.R.U64 R22, R22, 0x3, RZ ;  /* 0x0000000316167819 */ /* 0x000fe400000012ff */
[----:B------:R-:W-:Y:S02]  /*a3c0*/  SHF.R.U64 R26, R26, 0x3, RZ ;  /* 0x000000031a1a7819 */ /* 0x000fe400000012ff */
[----:B------:R-:W-:Y:S02]  /*a3d0*/  SHF.R.U64 R10, R10, 0x3, RZ ;  /* 0x000000030a0a7819 */ /* 0x000fe400000012ff */
[----:B------:R-:W-:Y:S02]  /*a3e0*/  LOP3.LUT R8, R20, R59, RZ, 0x3c, !PT ;  /* 0x0000003b14087212 */ /* 0x000fe400078e3cff */
[----:B------:R-:W-:Y:S02]  /*a3f0*/  LOP3.LUT R20, R22, R63, RZ, 0x3c, !PT ;  /* 0x0000003f16147212 */ /* 0x000fe400078e3cff */
[----:B------:R-:W-:-:S02]  /*a400*/  LOP3.LUT R10, R10, R27, RZ, 0x3c, !PT ;  /* 0x0000001b0a0a7212 */ /* 0x000fc400078e3cff */
[----:B------:R-:W-:Y:S02]  /*a410*/  LOP3.LUT R22, R26, R67, RZ, 0x3c, !PT ;  /* 0x000000431a167212 */ /* 0x000fe400078e3cff */
[----:B------:R-:W1:Y:S01]  /*a420*/  LDC.64 R26, c[0x0][0xbd8] ;  /* 0x0002f600ff1a7b82 */ /* 0x000e620000000a00 */
[----:B------:R-:W-:Y:S02]  /*a430*/  LOP3.LUT R12, R55, 0x180, RZ, 0xc0, !PT ;  /* 0x00000180370c7812 */ /* 0x000fe400078ec0ff */
[----:B------:R-:W-:Y:S02]  /*a440*/  F2FP.BF16.F32.PACK_AB R4, R80, R85 ;  /* 0x000000555004723e */ /* 0x000fe400000010ff */
[----:B------:R-:W-:Y:S02]  /*a450*/  MOV R59, R10 ;  /* 0x0000000a003b7202 */ /* 0x000fe40000000f00 */
[----:B------:R-:W-:Y:S01]  /*a460*/  MOV R58, R8 ;  /* 0x00000008003a7202 */ /* 0x000fe20000000f00 */
[----:B------:R2:W-:Y:S01]  /*a470*/  STSM.16.M88.4 [R54], R4 ;  /* 0x0000000436007844 */ /* 0x0005e20000000200 */
[----:B------:R-:W-:-:S02]  /*a480*/  F2FP.BF16.F32.PACK_AB R8, R75, R14 ;  /* 0x0000000e4b08723e */ /* 0x000fc400000010ff */
[----:B------:R-:W-:Y:S02]  /*a490*/  F2FP.BF16.F32.PACK_AB R9, R69, R78 ;  /* 0x0000004e4509723e */ /* 0x000fe400000010ff */
[----:B------:R-:W-:Y:S02]  /*a4a0*/  F2FP.BF16.F32.PACK_AB R10, R77, R74 ;  /* 0x0000004a4d0a723e */ /* 0x000fe400000010ff */
[----:B------:R-:W-:Y:S02]  /*a4b0*/  F2FP.BF16.F32.PACK_AB R11, R65, R68 ;  /* 0x00000044410b723e */ /* 0x000fe400000010ff */
[----:B------:R-:W-:Y:S02]  /*a4c0*/  SHF.R.U64 R12, R12, 0x3, RZ ;  /* 0x000000030c0c7819 */ /* 0x000fe400000012ff */
[----:B------:R-:W-:Y:S01]  /*a4d0*/  F2FP.BF16.F32.PACK_AB R14, R76, R15 ;  /* 0x0000000f4c0e723e */ /* 0x000fe200000010ff */
[----:B------:R3:W-:Y:S01]  /*a4e0*/  STSM.16.M88.4 [R59], R8 ;  /* 0x000000083b007844 */ /* 0x0007e20000000200 */
[----:B------:R-:W-:-:S02]  /*a4f0*/  LOP3.LUT R12, R12, R55, RZ, 0x3c, !PT ;  /* 0x000000370c0c7212 */ /* 0x000fc400078e3cff */
[----:B------:R-:W-:Y:S02]  /*a500*/  F2FP.BF16.F32.PACK_AB R15, R57, R60 ;  /* 0x0000003c390f723e */ /* 0x000fe400000010ff */
[----:B0-----:R-:W-:Y:S02]  /*a510*/  MOV R28, R12 ;  /* 0x0000000c001c7202 */ /* 0x001fe40000000f00 */
[----:B------:R-:W-:Y:S02]  /*a520*/  F2FP.BF16.F32.PACK_AB R12, R79, R72 ;  /* 0x000000484f0c723e */ /* 0x000fe400000010ff */
[----:B------:R-:W-:Y:S02]  /*a530*/  F2FP.BF16.F32.PACK_AB R13, R61, R64 ;  /* 0x000000403d0d723e */ /* 0x000fe400000010ff */
[----:B--2---:R-:W-:Y:S02]  /*a540*/  MOV R54, R22 ;  /* 0x0000001600367202 */ /* 0x004fe40000000f00 */
[----:B-1----:R-:W-:Y:S01]  /*a550*/  ISETP.NE.U32.AND P0, PT, R26, RZ, PT ;  /* 0x000000ff1a00720c */ /* 0x002fe20003f05070 */
[----:B------:R0:W-:Y:S01]  /*a560*/  STSM.16.M88.4 [R28], R12 ;  /* 0x0000000c1c007844 */ /* 0x0001e20000000200 */
[----:B------:R-:W-:Y:S01]  /*a570*/  MOV R55, R20 ;  /* 0x0000001400377202 */ /* 0x000fe20000000f00 */
[----:B---3--:R-:W-:Y:S01]  /*a580*/  IMAD.SHL.U32 R9, R145, 0x4, RZ ;  /* 0x0000000491097824 */ /* 0x008fe200078e00ff */
[----:B------:R-:W-:-:S02]  /*a590*/  F2FP.BF16.F32.PACK_AB R4, R73, R44 ;  /* 0x0000002c4904723e */ /* 0x000fc400000010ff */
[----:B------:R-:W-:Y:S02]  /*a5a0*/  F2FP.BF16.F32.PACK_AB R5, R53, R56 ;  /* 0x000000383505723e */ /* 0x000fe400000010ff */
[----:B------:R-:W-:Y:S02]  /*a5b0*/  F2FP.BF16.F32.PACK_AB R6, R52, R41 ;  /* 0x000000293406723e */ /* 0x000fe400000010ff */
[----:B------:R-:W-:Y:S02]  /*a5c0*/  F2FP.BF16.F32.PACK_AB R7, R50, R51 ;  /* 0x000000333207723e */ /* 0x000fe400000010ff */
[----:B------:R-:W-:Y:S02]  /*a5d0*/  F2FP.BF16.F32.PACK_AB R22, R48, R37 ;  /* 0x000000253016723e */ /* 0x000fe400000010ff */
[----:B------:R-:W-:Y:S01]  /*a5e0*/  SHF.L.U64.HI R10, R145, 0x2, R148 ;  /* 0x00000002910a7819 */ /* 0x000fe20000010294 */
[----:B------:R1:W-:Y:S01]  /*a5f0*/  STSM.16.M88.4 [R58], R4 ;  /* 0x000000043a007844 */ /* 0x0003e20000000200 */
[----:B------:R-:W-:-:S02]  /*a600*/  IADD3 R26, P1, R9, R26, RZ ;  /* 0x0000001a091a7210 */ /* 0x000fc40007f3e0ff */
[----:B------:R-:W-:Y:S02]  /*a610*/  F2FP.BF16.F32.PACK_AB R20, R49, R40 ;  /* 0x000000283114723e */ /* 0x000fe400000010ff */
[----:B------:R-:W-:Y:S02]  /*a620*/  F2FP.BF16.F32.PACK_AB R21, R46, R47 ;  /* 0x0000002f2e15723e */ /* 0x000fe400000010ff */
[----:B------:R-:W-:Y:S02]  /*a630*/  F2FP.BF16.F32.PACK_AB R23, R42, R43 ;  /* 0x0000002b2a17723e */ /* 0x000fe400000010ff */
[----:B------:R-:W-:Y:S02]  /*a640*/  F2FP.BF16.F32.PACK_AB R37, R35, R38 ;  /* 0x000000262325723e */ /* 0x000fe400000010ff */
[----:B------:R-:W-:Y:S01]  /*a650*/  F2FP.BF16.F32.PACK_AB R38, R33, R32 ;  /* 0x000000202126723e */ /* 0x000fe200000010ff */
[----:B------:R2:W-:Y:S01]  /*a660*/  STSM.16.M88.4 [R55], R20 ;  /* 0x0000001437007844 */ /* 0x0005e20000000200 */
[----:B------:R-:W-:Y:S01]  /*a670*/  ISETP.NE.AND.EX P0, PT, R27, RZ, PT, P0 ;  /* 0x000000ff1b00720c */ /* 0x000fe20003f05300 */
[----:B------:R-:W-:Y:S01]  /*a680*/  IMAD.X R27, R10, 0x1, R27, P1 ;  /* 0x000000010a1b7824 */ /* 0x000fe200008e061b */
[----:B------:R-:W-:Y:S01]  /*a690*/  ISETP.NE.U32.AND P1, PT, RZ, UR4, PT ;  /* 0x00000004ff007c0c */ /* 0x000fe2000bf25070 */
[----:B------:R2:W-:Y:S01]  /*a6a0*/  STSM.16.M88.4 [R54], R36 ;  /* 0x0000002436007844 */ /* 0x0005e20000000200 */
[----:B0-----:R-:W0:Y:S01]  /*a6b0*/  LDC R28, c[0x0][0xa88] ;  /* 0x0002a200ff1c7b82 */ /* 0x001e220000000800 */
[----:B------:R-:W-:-:S07]  /*a6c0*/  MOV R43, RZ ;  /* 0x000000ff002b7202 */ /* 0x000fce0000000f00 */
[----:B------:R-:W-:Y:S01]  /*a6d0*/  BAR.SYNC.DEFER_BLOCKING 0x1, 0x180 ;  /* 0x0046000000007b1d */ /* 0x000fe20000010000 */
[----:B------:R-:W-:-:S13]  /*a6e0*/  ISETP.NE.AND.EX P1, PT, RZ, UR5, PT, P1 ;  /* 0x00000005ff007c0c */ /* 0x000fda000bf25310 */
[----:B------:R-:W-:-:S04]  /*a6f0*/  @P1 IADD3 R8, P2, R9, UR4, RZ ;  /* 0x0000000409081c10 */ /* 0x000fc8000ff5e0ff */
[----:B------:R-:W-:Y:S01]  /*a700*/  @P1 IADD3.X R9, R10, UR5, RZ, P2, !PT ;  /* 0x000000050a091c10 */ /* 0x000fe200097fe4ff */
[----:B------:R2:W5:Y:S01]  /*a710*/  @P0 LDG.E R43, desc[UR60][R26.64] ;  /* 0x0000003c1a2b0981 */ /* 0x000562000c1e1900 */
[----:B-1----:R-:W-:Y:S01]  /*a720*/  IMAD R5, R18, 0x20, R17 ;  /* 0x0000002012057824 */ /* 0x002fe200078e0211 */
[----:B------:R-:W-:Y:S02]  /*a730*/  SHF.R.S32.HI R44, RZ, 0x1f, R146 ;  /* 0x0000001fff2c7819 */ /* 0x000fe40000011492 */
[----:B0-----:R2:W5:Y:S01]  /*a740*/  @P1 LDG.E R28, desc[UR60][R8.64] ;  /* 0x0000003c081c1981 */ /* 0x001562000c1e1900 */
[----:B------:R-:W-:Y:S01]  /*a750*/  IMAD.WIDE R24, R5, 0x2, R24 ;  /* 0x0000000205187825 */ /* 0x000fe200078e0218 */
[----:B------:R-:W-:Y:S06]  /*a760*/  @P1 BRA `(.L_x_8400) ;  /* 0x0000000000101947 */ /* 0x000fec0003800000 */
[----:B------:R-:W-:Y:S05]  /*a770*/  @!P0 BRA `(.L_x_8400) ;  /* 0x00000000000c8947 */ /* 0x000fea0003800000 */
[----:B------:R-:W3:Y:S04]  /*a780*/  LDG.E R5, desc[UR60][R26.64] ;  /* 0x0000003c1a057981 */ /* 0x000ee8000c1e1900 */
[----:B-----5:R-:W3:Y:S02]  /*a790*/  LDG.E R28, desc[UR60][R26.64+0x4] ;  /* 0x0000043c1a1c7981 */ /* 0x020ee4000c1e1900 */
[----:B---3--:R-:W-:-:S07]  /*a7a0*/  IMAD.IADD R28, R28, 0x1, -R5 ;  /* 0x000000011c1c7824 */ /* 0x008fce00078e0a05 */
.L_x_8400:
[----:B------:R-:W-:Y:S01]  /*a7b0*/  ULDC.64 UR4, c[0x0][0xb70] ;  /* 0x0002dc0000047ab9 */ /* 0x000fe20000000a00 */
[--C-:B--2--5:R-:W-:Y:S01]  /*a7c0*/  SHF.R.S32.HI R37, RZ, 0x1f, R43.reuse ;  /* 0x0000001fff257819 */ /* 0x124fe2000001142b */
[----:B------:R-:W-:Y:S01]  /*a7d0*/  IMAD R5, R44, UR4, RZ ;  /* 0x000000042c057c24 */ /* 0x000fe2000f8e02ff */
[----:B------:R-:W-:Y:S01]  /*a7e0*/  IADD3 R7, P1, R24, 0x1800, RZ ;  /* 0x0000180018077810 */ /* 0x000fe20007f3e0ff */
[----:B------:R-:W-:Y:S01]  /*a7f0*/  IMAD.MOV.U32 R36, RZ, RZ, R43 ;  /* 0x000000ffff247224 */ /* 0x000fe200078e002b */
[----:B------:R-:W-:Y:S01]  /*a800*/  SEL R148, R148, RZ, !P0 ;  /* 0x000000ff94947207 */ /* 0x000fe20004000000 */
[C---:B------:R-:W-:Y:S01]  /*a810*/  IMAD R9, R146.reuse, UR5, R5 ;  /* 0x0000000592097c24 */ /* 0x040fe2000f8e0205 */
[----:B------:R-:W-:Y:S01]  /*a820*/  LOP3.LUT R6, R7, 0x180, RZ, 0xc0, !PT ;  /* 0x0000018007067812 */ /* 0x000fe200078ec0ff */
[----:B------:R-:W-:Y:S01]  /*a830*/  IMAD.WIDE.U32 R4, R146, UR4, R36 ;  /* 0x0000000492047c25 */ /* 0x000fe2000f8e0024 */
[----:B------:R-:W-:Y:S01]  /*a840*/  SEL R145, R145, RZ, !P0 ;  /* 0x000000ff91917207 */ /* 0x000fe20004000000 */
[----:B------:R-:W-:Y:S01]  /*a850*/  ULDC.64 UR4, c[0x0][0xb78] ;  /* 0x0002de0000047ab9 */ /* 0x000fe20000000a00 */
[----:B------:R-:W-:Y:S01]  /*a860*/  SHF.R.U64 R6, R6, 0x3, RZ ;  /* 0x0000000306067819 */ /* 0x000fe200000012ff */
[----:B------:R-:W-:Y:S01]  /*a870*/  IMAD.IADD R5, R5, 0x1, R9 ;  /* 0x0000000105057824 */ /* 0x000fe200078e0209 */
[----:B------:R-:W-:Y:S01]  /*a880*/  LOP3.LUT P0, RZ, R150, 0x3, RZ, 0xc0, !PT ;  /* 0x0000000396ff7812 */ /* 0x000fe2000780c0ff */
[----:B------:R-:W-:Y:S01]  /*a890*/  IMAD R9, R147, 0xc0, R153 ;  /* 0x000000c093097824 */ /* 0x000fe200078e0299 */
[----:B------:R-:W-:Y:S01]  /*a8a0*/  LOP3.LUT R6, R6, R7, RZ, 0x3c, !PT ;  /* 0x0000000706067212 */ /* 0x000fe200078e3cff */
[----:B------:R-:W-:Y:S01]  /*a8b0*/  IMAD R7, R148, UR4, RZ ;  /* 0x0000000494077c24 */ /* 0x000fe2000f8e02ff */
[C---:B------:R-:W-:Y:S01]  /*a8c0*/  IADD3 R21, P4, R24.reuse, 0x3000, RZ ;  /* 0x0000300018157810 */ /* 0x040fe20007f9e0ff */
[C---:B------:R-:W-:Y:S01]  /*a8d0*/  IMAD.WIDE.U32 R4, R145.reuse, UR4, R4 ;  /* 0x0000000491047c25 */ /* 0x040fe2000f8e0004 */
[C---:B------:R-:W-:Y:S01]  /*a8e0*/  IADD3 R13, P3, R24.reuse, 0x4800, RZ ;  /* 0x00004800180d7810 */ /* 0x040fe20007f7e0ff */
[----:B------:R-:W-:Y:S01]  /*a8f0*/  ULDC.64 UR6, c[0x0][0xae0] ;  /* 0x0002b80000067ab9 */ /* 0x000fe20000000a00 */
[----:B------:R-:W-:Y:S01]  /*a900*/  IADD3 R33, P2, R24, 0x6000, RZ ;  /* 0x0000600018217810 */ /* 0x000fe20007f5e0ff */
[----:B------:R-:W-:Y:S01]  /*a910*/  IMAD R8, R145, UR5, R7 ;  /* 0x0000000591087c24 */ /* 0x000fe2000f8e0207 */
[----:B------:R-:W-:Y:S01]  /*a920*/  SHF.R.S32.HI R7, RZ, 0x1f, R9 ;  /* 0x0000001fff077819 */ /* 0x000fe20000011409 */
[----:B------:R-:W-:Y:S01]  /*a930*/  ULDC.64 UR4, c[0x0][0xb40] ;  /* 0x0002d00000047ab9 */ /* 0x000fe20000000a00 */
[----:B------:R-:W-:-:S02]  /*a940*/  IADD3 R4, P5, R9, R4, RZ ;  /* 0x0000000409047210 */ /* 0x000fc40007fbe0ff */
[----:B------:R-:W-:Y:S02]  /*a950*/  LOP3.LUT R20, R21, 0x180, RZ, 0xc0, !PT ;  /* 0x0000018015147812 */ /* 0x000fe400078ec0ff */
[----:B------:R-:W-:Y:S01]  /*a960*/  IADD3.X R7, R7, R5, R8, P5, !PT ;  /* 0x0000000507077210 */ /* 0x000fe20002ffe408 */
[C---:B------:R-:W-:Y:S01]  /*a970*/  VIADD R5, R9.reuse, 0x8 ;  /* 0x0000000809057836 */ /* 0x040fe20000000000 */
[C---:B------:R-:W-:Y:S02]  /*a980*/  LEA R40, P6, R4.reuse, UR4, 0x2 ;  /* 0x0000000404287c11 */ /* 0x040fe4000f8c10ff */
[----:B------:R-:W-:Y:S02]  /*a990*/  ISETP.GE.OR P5, PT, R9, R28, P0 ;  /* 0x0000001c0900720c */ /* 0x000fe400007a6670 */
[----:B------:R-:W-:Y:S01]  /*a9a0*/  LEA.HI.X R41, R4, UR5, R7, 0x2, P6 ;  /* 0x0000000504297c11 */ /* 0x000fe2000b0f1407 */
[----:B------:R-:W-:Y:S01]  /*a9b0*/  IMAD.X R7, RZ, RZ, R25, P1 ;  /* 0x000000ffff077224 */ /* 0x000fe200008e0619 */
[----:B------:R-:W-:Y:S01]  /*a9c0*/  IADD3 R11, P6, R24, 0x7800, RZ ;  /* 0x00007800180b7810 */ /* 0x000fe20007fde0ff */
[----:B------:R-:W-:Y:S01]  /*a9d0*/  ULDC.64 UR4, c[0x0][0xaa0] ;  /* 0x0002a80000047ab9 */ /* 0x000fe20000000a00 */
[----:B------:R-:W-:-:S02]  /*a9e0*/  LOP3.LUT R12, R13, 0x180, RZ, 0xc0, !PT ;  /* 0x000001800d0c7812 */ /* 0x000fc400078ec0ff */
[----:B------:R-:W-:Y:S01]  /*a9f0*/  LOP3.LUT R32, R33, 0x180, RZ, 0xc0, !PT ;  /* 0x0000018021207812 */ /* 0x000fe200078ec0ff */
[----:B------:R-:W-:Y:S01]  /*aa00*/  IMAD.X R27, RZ, RZ, R25, P6 ;  /* 0x000000ffff1b7224 */ /* 0x000fe200030e0619 */
[----:B------:R-:W-:Y:S02]  /*aa10*/  LOP3.LUT R9, R24, 0x180, RZ, 0xc0, !PT ;  /* 0x0000018018097812 */ /* 0x000fe400078ec0ff */
[----:B------:R-:W-:Y:S01]  /*aa20*/  ISETP.GE.OR P0, PT, R5, R28, P0 ;  /* 0x0000001c0500720c */ /* 0x000fe20000706670 */
[----:B------:R0:W-:Y:S01]  /*aa30*/  @!P5 STG.E desc[UR60][R40.64], R3 ;  /* 0x000000032800d986 */ /* 0x0001e2000c10193c */
[----:B------:R-:W-:Y:S02]  /*aa40*/  LOP3.LUT R4, R11, 0x180, RZ, 0xc0, !PT ;  /* 0x000001800b047812 */ /* 0x000fe400078ec0ff */
[----:B------:R-:W-:Y:S02]  /*aa50*/  SHF.R.U64 R20, R20, 0x3, RZ ;  /* 0x0000000314147819 */ /* 0x000fe400000012ff */
[----:B------:R-:W-:-:S02]  /*aa60*/  SHF.R.U64 R12, R12, 0x3, RZ ;  /* 0x000000030c0c7819 */ /* 0x000fc400000012ff */
[----:B------:R-:W-:Y:S02]  /*aa70*/  SHF.R.U64 R32, R32, 0x3, RZ ;  /* 0x0000000320207819 */ /* 0x000fe400000012ff */
[----:B------:R-:W-:Y:S02]  /*aa80*/  SHF.R.U64 R9, R9, 0x3, RZ ;  /* 0x0000000309097819 */ /* 0x000fe400000012ff */
[----:B------:R-:W-:Y:S01]  /*aa90*/  SHF.R.U64 R4, R4, 0x3, RZ ;  /* 0x0000000304047819 */ /* 0x000fe200000012ff */
[----:B------:R1:W-:Y:S01]  /*aaa0*/  @!P0 STG.E desc[UR60][R40.64+0x20], R0 ;  /* 0x0000200028008986 */ /* 0x0003e2000c10193c */
[----:B------:R-:W-:Y:S02]  /*aab0*/  LOP3.LUT R20, R20, R21, RZ, 0x3c, !PT ;  /* 0x0000001514147212 */ /* 0x000fe400078e3cff */
[----:B------:R-:W-:Y:S01]  /*aac0*/  LOP3.LUT R12, R12, R13, RZ, 0x3c, !PT ;  /* 0x0000000d0c0c7212 */ /* 0x000fe200078e3cff */
[--C-:B------:R-:W-:Y:S01]  /*aad0*/  IMAD.X R13, RZ, RZ, R25.reuse, P3 ;  /* 0x000000ffff0d7224 */ /* 0x100fe200018e0619 */
[----:B------:R-:W-:Y:S01]  /*aae0*/  LOP3.LUT R32, R32, R33, RZ, 0x3c, !PT ;  /* 0x0000002120207212 */ /* 0x000fe200078e3cff */
[--C-:B------:R-:W-:Y:S01]  /*aaf0*/  IMAD.X R33, RZ, RZ, R25.reuse, P2 ;  /* 0x000000ffff217224 */ /* 0x100fe200010e0619 */
[----:B------:R-:W-:Y:S01]  /*ab00*/  LOP3.LUT R8, R9, R24, RZ, 0x3c, !PT ;  /* 0x0000001809087212 */ /* 0x000fe200078e3cff */
[----:B------:R-:W-:Y:S01]  /*ab10*/  IMAD.MOV.U32 R9, RZ, RZ, R25 ;  /* 0x000000ffff097224 */ /* 0x000fe200078e0019 */
[----:B------:R-:W-:Y:S01]  /*ab20*/  IADD3.X R21, RZ, R25, RZ, P4, !PT ;  /* 0x00000019ff157210 */ /* 0x000fe200027fe4ff */
[----:B------:R-:W5:Y:S01]  /*ab30*/  LD.E.128 R12, desc[UR60][R12.64] ;  /* 0x0000003c0c0c7980 */ /* 0x000f62000c101d00 */
[----:B------:R-:W-:-:S03]  /*ab40*/  LOP3.LUT R26, R4, R11, RZ, 0x3c, !PT ;  /* 0x0000000b041a7212 */ /* 0x000fc600078e3cff */
[----:B------:R-:W5:Y:S01]  /*ab50*/  LD.E.128 R8, desc[UR60][R8.64] ;  /* 0x0000003c08087980 */ /* 0x000f62000c101d00 */
[----:B------:R-:W-:-:S03]  /*ab60*/  SHF.R.S32.HI R39, RZ, 0x1f, R17 ;  /* 0x0000001fff277819 */ /* 0x000fc60000011411 */
[----:B------:R-:W5:Y:S01]  /*ab70*/  LD.E.128 R4, desc[UR60][R6.64] ;  /* 0x0000003c06047980 */ /* 0x000f62000c101d00 */
[----:B------:R-:W-:-:S03]  /*ab80*/  IMAD.MOV.U32 R38, RZ, RZ, R17 ;  /* 0x000000ffff267224 */ /* 0x000fc600078e0011 */
[----:B------:R-:W5:Y:S04]  /*ab90*/  LD.E.128 R20, desc[UR60][R20.64] ;  /* 0x0000003c14147980 */ /* 0x000f68000c101d00 */
[----:B------:R-:W5:Y:S04]  /*aba0*/  LD.E.128 R32, desc[UR60][R32.64] ;  /* 0x0000003c20207980 */ /* 0x000f68000c101d00 */
        /* <DEDUP_REMOVED lines=9> */
[----:B------:R-:W-:Y:S02]  /*ac40*/  IMAD R43, R43, UR5, R42 ;  /* 0x000000052b2b7c24 */ /* 0x000fe4000f8e022a */
[----:B------:R-:W-:Y:S01]  /*ac50*/  IMAD R19, R147, -0xc0, R28 ;  /* 0xffffff4093137824 */ /* 0x000fe200078e021c */
[----:B------:R-:W-:Y:S01]  /*ac60*/  UIADD3 UR4, UR36, 0x31c20, URZ ;  /* 0x00031c2024047890 */ /* 0x000fe2000fffe03f */
[----:B------:R-:W-:Y:S02]  /*ac70*/  IMAD.IADD R37, R37, 0x1, R43 ;  /* 0x0000000125257824 */ /* 0x000fe400078e022b */
[----:B0-----:R-:W-:Y:S01]  /*ac80*/  IMAD R3, R44, UR6, RZ ;  /* 0x000000062c037c24 */ /* 0x001fe2000f8e02ff */
[----:B------:R-:W-:Y:S01]  /*ac90*/  ISETP.GE.AND P0, PT, R18, R19, PT ;  /* 0x000000131200720c */ /* 0x000fe20003f06270 */
[----:B------:R-:W-:Y:S01]  /*aca0*/  IMAD.WIDE.U32 R36, R146, UR6, R36 ;  /* 0x0000000692247c25 */ /* 0x000fe2000f8e0024 */
[----:B-1----:R-:W-:Y:S01]  /*acb0*/  IADD3 R0, R18, 0x60, RZ ;  /* 0x0000006012007810 */ /* 0x002fe20007ffe0ff */
[----:B------:R-:W-:-:S02]  /*acc0*/  UPRMT UR4, URZ, 0x654, UR4 ;  /* 0x000006543f047896 */ /* 0x000fc40008000004 */
[----:B------:R-:W-:Y:S01]  /*acd0*/  IMAD R3, R146, UR7, R3 ;  /* 0x0000000792037c24 */ /* 0x000fe2000f8e0203 */
[----:B------:R-:W-:Y:S01]  /*ace0*/  ULDC.64 UR6, c[0x0][0xae8] ;  /* 0x0002ba0000067ab9 */ /* 0x000fe20000000a00 */
[----:B------:R-:W-:Y:S01]  /*acf0*/  ISETP.GE.AND P3, PT, R0, R19, PT ;  /* 0x000000130000720c */ /* 0x000fe20003f66270 */
[----:B------:R-:W-:Y:S02]  /*ad00*/  IMAD R0, R148, UR6, RZ ;  /* 0x0000000694007c24 */ /* 0x000fe4000f8e02ff */
[----:B------:R-:W-:Y:S01]  /*ad10*/  IMAD.IADD R37, R37, 0x1, R3 ;  /* 0x0000000125257824 */ /* 0x000fe200078e0203 */
[----:B------:R-:W-:Y:S01]  /*ad20*/  SHF.R.S32.HI R19, RZ, 0x1f, R18 ;  /* 0x0000001fff137819 */ /* 0x000fe20000011412 */
[C---:B------:R-:W-:Y:S01]  /*ad30*/  IMAD R3, R145.reuse, UR7, R0 ;  /* 0x0000000791037c24 */ /* 0x040fe2000f8e0200 */
[----:B--2---:R-:W-:Y:S01]  /*ad40*/  SYNCS.ARRIVE.TRANS64.RED.A1T0 RZ, [UR4], RZ ;  /* 0x000000ffffff79a7 */ /* 0x004fe20008100404 */
[----:B------:R-:W-:Y:S01]  /*ad50*/  IMAD.WIDE.U32 R40, R145, UR6, R36 ;  /* 0x0000000691287c25 */ /* 0x000fe2000f8e0024 */
[----:B------:R-:W-:Y:S03]  /*ad60*/  BSSY B1, `(.L_x_8401) ;  /* 0x0000017000017945 */ /* 0x000fe60003800000 */
        /* <DEDUP_REMOVED lines=15> */
[----:B------:R-:W-:Y:S02]  /*ae60*/  ULDC.64 UR6, c[0x0][0xa80] ;  /* 0x0002a00000067ab9 */ /* 0x000fe40000000a00 */
[----:B------:R-:W-:Y:S02]  /*ae70*/  LEA R42, P4, R36, UR6, 0x1 ;  /* 0x00000006242a7c11 */ /* 0x000fe4000f8808ff */
[----:B------:R-:W-:-:S04]  /*ae80*/  IADD3 R3, R37, R3, RZ ;  /* 0x0000000325037210 */ /* 0x000fc80007ffe0ff */
[----:B------:R-:W-:-:S05]  /*ae90*/  LEA.HI.X R43, R36, UR7, R3, 0x1, P4 ;  /* 0x00000007242b7c11 */ /* 0x000fca000a0f0c03 */
[----:B-----5:R0:W-:Y:S04]  /*aea0*/  @!P0 STG.E.128 desc[UR60][R42.64], R8 ;  /* 0x000000082a008986 */ /* 0x0201e8000c101d3c */
[----:B------:R0:W-:Y:S04]  /*aeb0*/  @!P1 STG.E.128 desc[UR60][R42.64+0x40], R20 ;  /* 0x000040142a009986 */ /* 0x0001e8000c101d3c */
[----:B------:R0:W-:Y:S02]  /*aec0*/  @!P2 STG.E.128 desc[UR60][R42.64+0x80], R32 ;  /* 0x000080202a00a986 */ /* 0x0001e4000c101d3c */
.L_x_8402:
[----:B------:R-:W-:Y:S05]  /*aed0*/  BSYNC B1 ;  /* 0x0000000000017941 */ /* 0x000fea0003800000 */
.L_x_8401:
[----:B------:R-:W-:Y:S05]  /*aee0*/  @P3 BRA `(.L_x_8403) ;  /* 0x00000008003c3947 */ /* 0x000fea0003800000 */
[----:B------:R-:W-:Y:S01]  /*aef0*/  IADD3 R3, P0, R38, 0x60, RZ ;  /* 0x0000006026037810 */ /* 0x000fe20007f1e0ff */
[----:B------:R-:W-:Y:S01]  /*af00*/  ULDC.64 UR4, c[0x0][0xad8] ;  /* 0x0002b60000047ab9 */ /* 0x000fe20000000a00 */
[----:B0----5:R-:W-:Y:S01]  /*af10*/  IMAD.MOV.U32 R8, RZ, RZ, R40 ;  /* 0x000000ffff087224 */ /* 0x021fe200078e0028 */
        /* <DEDUP_REMOVED lines=20> */
.L_x_8399:
[----:B------:R-:W1:Y:S01]  /*b060*/  LDC.64 R6, c[0x0][0xbd8] ;  /* 0x0002f600ff067b82 */ /* 0x000e620000000a00 */
[C---:B------:R-:W-:Y:S01]  /*b070*/  SHF.L.U32 R5, R145.reuse, 0x2, RZ ;  /* 0x0000000291057819 */ /* 0x040fe200000006ff */
[----:B------:R-:W-:Y:S01]  /*b080*/  ULDC.64 UR4, c[0x0][0xbe0] ;  /* 0x0002f80000047ab9 */ /* 0x000fe20000000a00 */
[----:B------:R-:W-:Y:S01]  /*b090*/  SHF.L.U64.HI R8, R145, 0x2, R148 ;  /* 0x0000000291087819 */ /* 0x000fe20000010294 */
[----:B------:R-:W-:-:S04]  /*b0a0*/  IMAD.MOV.U32 R3, RZ, RZ, RZ ;  /* 0x000000ffff037224 */ /* 0x000fc800078e00ff */
[----:B------:R-:W2:Y:S01]  /*b0b0*/  LDC R0, c[0x0][0xa88] ;  /* 0x0002a200ff007b82 */ /* 0x000ea20000000800 */
[----:B-1----:R-:W-:Y:S02]  /*b0c0*/  ISETP.NE.U32.AND P0, PT, R6, RZ, PT ;  /* 0x000000ff0600720c */ /* 0x002fe40003f05070 */
        /* <DEDUP_REMOVED lines=8> */
[----:B--2---:R1:W5:Y:S01]  /*b150*/  @P1 LDG.E R0, desc[UR60][R4.64] ;  /* 0x0000003c04001981 */ /* 0x004362000c1e1900 */
[----:B------:R-:W-:Y:S01]  /*b160*/  ISETP.GT.AND P2, PT, R155, 0xbf, PT ;  /* 0x000000bf9b00780c */ /* 0x000fe20003f44270 */
[----:B------:R-:W-:-:S12]  /*b170*/  @P1 BRA `(.L_x_8404) ;  /* 0x0000000000101947 */ /* 0x000fd80003800000 */
[----:B------:R-:W-:Y:S05]  /*b180*/  @!P0 BRA `(.L_x_8404) ;  /* 0x00000000000c8947 */ /* 0x000fea0003800000 */
[----:B-1----:R-:W2:Y:S04]  /*b190*/  LDG.E R5, desc[UR60][R6.64] ;  /* 0x0000003c06057981 */ /* 0x002ea8000c1e1900 */
[----:B-----5:R-:W2:Y:S02]  /*b1a0*/  LDG.E R0, desc[UR60][R6.64+0x4] ;  /* 0x0000043c06007981 */ /* 0x020ea4000c1e1900 */
[----:B--2---:R-:W-:-:S07]  /*b1b0*/  IMAD.IADD R0, R0, 0x1, -R5 ;  /* 0x0000000100007824 */ /* 0x004fce00078e0a05 */
.L_x_8404:
[----:B------:R-:W-:Y:S01]  /*b1c0*/  BSSY B1, `(.L_x_8405) ;  /* 0x000001d000017945 */ /* 0x000fe20003800000 */
[----:B------:R-:W-:Y:S02]  /*b1d0*/  SHF.R.S32.HI R9, RZ, 0x1f, R146 ;  /* 0x0000001fff097819 */ /* 0x000fe40000011492 */
[----:B------:R-:W-:Y:S02]  /*b1e0*/  SHF.R.S32.HI R10, RZ, 0x1f, R17 ;  /* 0x0000001fff0a7819 */ /* 0x000fe40000011411 */
[----:B------:R-:W-:Y:S02]  /*b1f0*/  SEL R145, R145, RZ, !P0 ;  /* 0x000000ff91917207 */ /* 0x000fe40004000000 */
[----:B------:R-:W-:Y:S02]  /*b200*/  SEL R148, R148, RZ, !P0 ;  /* 0x000000ff94947207 */ /* 0x000fe40004000000 */
[----:B-----5:R-:W-:Y:S01]  /*b210*/  SHF.R.S32.HI R8, RZ, 0x1f, R3 ;  /* 0x0000001fff087819 */ /* 0x020fe20000011403 */
[----:B------:R-:W-:Y:S06]  /*b220*/  @P2 BRA `(.L_x_8406) ;  /* 0x0000000000582947 */ /* 0x000fec0003800000 */
[----:B-1----:R-:W1:Y:S02]  /*b230*/  S2R R4, SR_TID.X ;  /* 0x0000000000047919 */ /* 0x002e640000002100 */
[----:B-1----:R-:W-:-:S04]  /*b240*/  IMAD R4, R147, 0xc0, R4 ;  /* 0x000000c093047824 */ /* 0x002fc800078e0204 */
        /* <DEDUP_REMOVED lines=20> */
.L_x_8406:
[----:B------:R-:W-:Y:S05]  /*b390*/  BSYNC B1 ;  /* 0x0000000000017941 */ /* 0x000fea0003800000 */
.L_x_8405:
[----:B------:R-:W-:Y:S01]  /*b3a0*/  ULDC.64 UR4, c[0x0][0xaa0] ;  /* 0x0002a80000047ab9 */ /* 0x000fe20000000a00 */
[----:B-1----:R-:W-:Y:S01]  /*b3b0*/  IMAD.MOV.U32 R4, RZ, RZ, R17 ;  /* 0x000000ffff047224 */ /* 0x002fe200078e0011 */
[----:B------:R-:W-:Y:S01]  /*b3c0*/  BSSY B1, `(.L_x_8407) ;  /* 0x000002b000017945 */ /* 0x000fe20003800000 */
[----:B--2---:R-:W-:Y:S02]  /*b3d0*/  IMAD.MOV.U32 R5, RZ, RZ, R10 ;  /* 0x000000ffff057224 */ /* 0x004fe400078e000a */
[----:B------:R-:W-:Y:S02]  /*b3e0*/  IMAD R6, R8, UR4, RZ ;  /* 0x0000000408067c24 */ /* 0x000fe4000f8e02ff */
[----:B------:R-:W-:-:S04]  /*b3f0*/  IMAD.WIDE.U32 R4, R3, UR4, R4 ;  /* 0x0000000403047c25 */ /* 0x000fc8000f8e0004 */
[----:B------:R-:W-:Y:S01]  /*b400*/  IMAD R3, R3, UR5, R6 ;  /* 0x0000000503037c24 */ /* 0x000fe2000f8e0206 */
[----:B------:R-:W-:Y:S01]  /*b410*/  ULDC.64 UR4, c[0x0][0xae0] ;  /* 0x0002b80000047ab9 */ /* 0x000fe20000000a00 */
[----:B------:R-:W-:Y:S02]  /*b420*/  IMAD.MOV.U32 R8, RZ, RZ, R18 ;  /* 0x000000ffff087224 */ /* 0x000fe400078e0012 */
[----:B------:R-:W-:Y:S02]  /*b430*/  IMAD.IADD R5, R5, 0x1, R3 ;  /* 0x0000000105057824 */ /* 0x000fe400078e0203 */
[----:B------:R-:W-:Y:S02]  /*b440*/  IMAD R3, R147, -0xc0, R0 ;  /* 0xffffff4093037824 */ /* 0x000fe400078e0200 */
[----:B------:R-:W-:Y:S01]  /*b450*/  IMAD R7, R9, UR4, RZ ;  /* 0x0000000409077c24 */ /* 0x000fe2000f8e02ff */
[----:B------:R-:W-:Y:S01]  /*b460*/  SHF.R.S32.HI R9, RZ, 0x1f, R18 ;  /* 0x0000001fff097819 */ /* 0x000fe20000011412 */
[C---:B------:R-:W-:Y:S01]  /*b470*/  VIADD R0, R18.reuse, 0x60 ;  /* 0x0000006012007836 */ /* 0x040fe20000000000 */
[----:B------:R-:W-:Y:S01]  /*b480*/  ISETP.GE.AND P0, PT, R18, R3, PT ;  /* 0x000000031200720c */ /* 0x000fe20003f06270 */
[----:B------:R-:W-:-:S02]  /*b490*/  IMAD R7, R146, UR5, R7 ;  /* 0x0000000592077c24 */ /* 0x000fc4000f8e0207 */
[----:B------:R-:W-:Y:S01]  /*b4a0*/  IMAD.WIDE.U32 R4, R146, UR4, R4 ;  /* 0x0000000492047c25 */ /* 0x000fe2000f8e0004 */
[----:B------:R-:W-:Y:S01]  /*b4b0*/  ULDC.64 UR4, c[0x0][0xae8] ;  /* 0x0002ba0000047ab9 */ /* 0x000fe20000000a00 */
[----:B------:R-:W-:Y:S02]  /*b4c0*/  ISETP.GE.AND P1, PT, R0, R3, PT ;  /* 0x000000030000720c */ /* 0x000fe40003f26270 */
[----:B------:R-:W-:Y:S02]  /*b4d0*/  IMAD.IADD R5, R5, 0x1, R7 ;  /* 0x0000000105057824 */ /* 0x000fe400078e0207 */
[----:B------:R-:W-:Y:S02]  /*b4e0*/  IMAD R0, R148, UR4, RZ ;  /* 0x0000000494007c24 */ /* 0x000fe4000f8e02ff */
[----:B------:R-:W-:-:S04]  /*b4f0*/  IMAD.WIDE.U32 R6, R145, UR4, R4 ;  /* 0x0000000491067c25 */ /* 0x000fc8000f8e0004 */
[----:B------:R-:W-:Y:S02]  /*b500*/  IMAD R3, R145, UR5, R0 ;  /* 0x0000000591037c24 */ /* 0x000fe4000f8e0200 */
[----:B------:R-:W-:-:S03]  /*b510*/  IMAD.WIDE R8, R147, 0xc0, R8 ;  /* 0x000000c093087825 */ /* 0x000fc600078e0208 */
[----:B------:R-:W-:Y:S01]  /*b520*/  IADD3 R11, R7, R3, RZ ;  /* 0x00000003070b7210 */ /* 0x000fe20007ffe0ff */
        /* <DEDUP_REMOVED lines=20> */
.L_x_8408:
[----:B------:R-:W-:Y:S05]  /*b670*/  BSYNC B1 ;  /* 0x0000000000017941 */ /* 0x000fea0003800000 */
.L_x_8407:
[----:B------:R-:W-:Y:S05]  /*b680*/  @P1 BRA `(.L_x_8403) ;  /* 0x0000000000541947 */ /* 0x000fea0003800000 */
[----:B------:R-:W-:Y:S01]  /*b690*/  IADD3 R3, P0, R8, 0x60, RZ ;  /* 0x0000006008037810 */ /* 0x000fe20007f1e0ff */
[C---:B------:R-:W-:Y:S01]  /*b6a0*/  VIADD R0, R17.reuse, 0x20 ;  /* 0x0000002011007836 */ /* 0x040fe20000000000 */
[----:B------:R-:W-:Y:S01]  /*b6b0*/  ULDC UR4, c[0x0][0xa8c] ;  /* 0x0002a30000047ab9 */ /* 0x000fe20000000800 */
[----:B------:R-:W-:Y:S01]  /*b6c0*/  MOV R4, R6 ;  /* 0x0000000600047202 */ /* 0x000fe20000000f00 */
[----:B------:R-:W-:Y:S01]  /*b6d0*/  ULDC.64 UR6, c[0x0][0xad8] ;  /* 0x0002b60000067ab9 */ /* 0x000fe20000000a00 */
[----:B------:R-:W-:Y:S01]  /*b6e0*/  IMAD.X R8, RZ, RZ, R9, P0 ;  /* 0x000000ffff087224 */ /* 0x000fe200000e0609 */
[----:B------:R-:W-:Y:S01]  /*b6f0*/  ISETP.GE.AND P2, PT, R0, UR4, PT ;  /* 0x0000000400007c0c */ /* 0x000fe2000bf46270 */
[----:B------:R-:W-:Y:S01]  /*b700*/  IMAD.MOV.U32 R5, RZ, RZ, R11 ;  /* 0x000000ffff057224 */ /* 0x000fe200078e000b */
[C---:B------:R-:W-:Y:S01]  /*b710*/  ISETP.GE.AND P1, PT, R17.reuse, UR4, PT ;  /* 0x0000000411007c0c */ /* 0x040fe2000bf26270 */
[----:B------:R-:W-:Y:S02]  /*b720*/  IMAD R8, R8, UR6, RZ ;  /* 0x0000000608087c24 */ /* 0x000fe4000f8e02ff */
        /* <DEDUP_REMOVED lines=11> */
.L_x_8403:
[----:B------:R-:W-:Y:S05]  /*b7e0*/  BSYNC B0 ;  /* 0x0000000000007941 */ /* 0x000fea0003800000 */
.L_x_8398:
[----:B------:R-:W-:Y:S02]  /*b7f0*/  ULDC UR4, c[0x0][0xc14] ;  /* 0x0003050000047ab9 */ /* 0x000fe40000000800 */
[----:B0-----:R-:W-:-:S13]  /*b800*/  ISETP.GE.AND P0, PT, R31, UR4, PT ;  /* 0x000000041f007c0c */ /* 0x001fda000bf06270 */
[----:B------:R-:W-:Y:S05]  /*b810*/  @!P0 BRA `(.L_x_8409) ;  /* 0xffffff5400a08947 */ /* 0x000fea000383ffff */
[----:B------:R-:W-:Y:S05]  /*b820*/  EXIT ;  /* 0x000000000000794d */ /* 0x000fea0003800000 */
.L_x_8374:
        /* <DEDUP_REMOVED lines=61> */
.L_x_8414:
[----:B------:R-:W-:Y:S02]  /*bc00*/  VIADD R4, R4, 0x1f ;  /* 0x0000001f04047836 */ /* 0x000fe40000000000 */
[----:B------:R-:W-:-:S03]  /*bc10*/  IMAD.U32 R19, RZ, RZ, UR7 ;  /* 0x00000007ff137e24 */ /* 0x000fc6000f8e00ff */
[----:B------:R-:W-:-:S13]  /*bc20*/  ISETP.GE.AND P0, PT, R4, UR5, PT ;  /* 0x0000000504007c0c */ /* 0x000fda000bf06270 */
[----:B------:R-:W-:Y:S05]  /*bc30*/  @P0 BRA `(.L_x_8411) ;  /* 0x0000000400380947 */ /* 0x000fea0003800000 */
[C---:B------:R-:W-:Y:S01]  /*bc40*/  IMAD.IADD R7, R27.reuse, 0x1, R4 ;  /* 0x000000011b077824 */ /* 0x040fe200078e0204 */
[----:B------:R-:W-:Y:S01]  /*bc50*/  ISETP.NE.AND P1, PT, R27, 0x1f, PT ;  /* 0x0000001f1b00780c */ /* 0x000fe20003f25270 */
[----:B------:R-:W-:Y:S01]  /*bc60*/  BSSY B0, `(.L_x_8412) ;  /* 0x0000007000007945 */ /* 0x000fe20003800000 */
[----:B------:R-:W-:Y:S02]  /*bc70*/  IMAD.MOV.U32 R0, RZ, RZ, RZ ;  /* 0x000000ffff007224 */ /* 0x000fe400078e00ff */
[----:B------:R-:W-:-:S13]  /*bc80*/  ISETP.GE.OR P0, PT, R7, UR5, !P1 ;  /* 0x0000000507007c0c */ /* 0x000fda000cf06670 */
[----:B------:R-:W-:Y:S05]  /*bc90*/  @P0 BRA `(.L_x_8413) ;  /* 0x00000000000c0947 */ /* 0x000fea0003800000 */
[----:B------:R-:W0:Y:S02]  /*bca0*/  LDC.64 R2, c[0x0][0xc58] ;  /* 0x00031600ff027b82 */ /* 0x000e240000000a00 */
[----:B0-----:R-:W-:-:S05]  /*bcb0*/  IMAD.WIDE R2, R7, 0x4, R2 ;  /* 0x0000000407027825 */ /* 0x001fca00078e0202 */
[----:B------:R0:W5:Y:S02]  /*bcc0*/  LDG.E R0, desc[UR60][R2.64] ;  /* 0x0000003c02007981 */ /* 0x000164000c1e1900 */
.L_x_8413:
[----:B------:R-:W-:Y:S05]  /*bcd0*/  BSYNC B0 ;  /* 0x0000000000007941 */ /* 0x000fea0003800000 */
.L_x_8412:
        /* <DEDUP_REMOVED lines=25> */
.L_x_8410:
        /* <DEDUP_REMOVED lines=11> */
[----:B------:R0:W1:Y:S01]  /*bf20*/  F2I.FTZ.U32.TRUNC.NTZ R3, R2 ;  /* 0x0000000200037305 */ /* 0x000062000021f000 */
[----:B------:R-:W-:Y:S05]  /*bf30*/  @!P0 BRA `(.L_x_8415) ;  /* 0x0000000000088947 */ /* 0x000fea0003800000 */
[----:B------:R-:W-:-:S05]  /*bf40*/  IADD3 R7, R19, -0x1, RZ ;  /* 0xffffffff13077810 */ /* 0x000fca0007ffe0ff */
[----:B------:R2:W3:Y:S02]  /*bf50*/  SHFL.IDX PT, R16, R8, R7, 0x1f ;  /* 0x00001f0708107589 */ /* 0x0004e400000e0000 */
.L_x_8415:
[----:B---3--:R-:W-:Y:S01]  /*bf60*/  IMAD R16, R16, UR4, R11 ;  /* 0x0000000410107c24 */ /* 0x008fe2000f8e020b */
[----:B------:R-:W-:Y:S01]  /*bf70*/  IABS R10, R0 ;  /* 0x00000000000a7213 */ /* 0x000fe20000000000 */
[----:B01----:R-:W-:Y:S02]  /*bf80*/  IMAD.MOV R2, RZ, RZ, -R3 ;  /* 0x000000ffff027224 */ /* 0x003fe400078e0a03 */
[----:B------:R-:W-:Y:S01]  /*bf90*/  IMAD.IADD R19, R19, 0x1, R4 ;  /* 0x0000000113137824 */ /* 0x000fe200078e0204 */
[----:B------:R-:W-:Y:S01]  /*bfa0*/  IADD3 R9, -R16, UR6, RZ ;  /* 0x0000000610097c10 */ /* 0x000fe2000fffe1ff */
[----:B--2---:R-:W-:Y:S02]  /*bfb0*/  IMAD R7, R2, R5, RZ ;  /* 0x0000000502077224 */ /* 0x004fe400078e02ff */
[----:B------:R-:W-:Y:S01]  /*bfc0*/  IMAD.MOV.U32 R2, RZ, RZ, RZ ;  /* 0x000000ffff027224 */ /* 0x000fe200078e00ff */
[----:B------:R-:W-:Y:S01]  /*bfd0*/  IABS R8, R9 ;  /* 0x0000000900087213 */ /* 0x000fe20000000000 */
[----:B------:R-:W-:-:S02]  /*bfe0*/  IMAD.MOV R10, RZ, RZ, -R10 ;  /* 0x000000ffff0a7224 */ /* 0x000fc400078e0a0a */
[----:B------:R-:W-:-:S04]  /*bff0*/  IMAD.HI.U32 R2, R3, R7, R2 ;  /* 0x0000000703027227 */ /* 0x000fc800078e0002 */
[----:B------:R-:W-:Y:S02]  /*c000*/  IMAD.MOV.U32 R3, RZ, RZ, R8 ;  /* 0x000000ffff037224 */ /* 0x000fe400078e0008 */
[----:B------:R-:W-:Y:S02]  /*c010*/  IMAD.MOV.U32 R8, RZ, RZ, R10 ;  /* 0x000000ffff087224 */ /* 0x000fe400078e000a */
        /* <DEDUP_REMOVED lines=16> */
.L_x_8411:
[----:B------:R-:W-:Y:S01]  /*c120*/  IMAD.MOV.U32 R17, RZ, RZ, RZ ;  /* 0x000000ffff117224 */ /* 0x000fe200078e00ff */
[----:B------:R-:W-:Y:S01]  /*c130*/  MOV R16, UR6 ;  /* 0x0000000600107c02 */ /* 0x000fe20008000f00 */
[----:B------:R-:W-:-:S07]  /*c140*/  IMAD.MOV.U32 R18, RZ, RZ, RZ ;  /* 0x000000ffff127224 */ /* 0x000fce00078e00ff */
.L_x_8416:
[----:B------:R-:W-:Y:S01]  /*c150*/  ISETP.NE.AND P0, PT, R27, RZ, PT ;  /* 0x000000ff1b00720c */ /* 0x000fe20003f05270 */
[----:B------:R0:W-:Y:S01]  /*c160*/  STL [R1+0xc], RZ ;  /* 0x00000cff01007387 */ /* 0x0001e20000100800 */
[----:B------:R-:W-:Y:S02]  /*c170*/  IMAD.MOV.U32 R24, RZ, RZ, 0x1 ;  /* 0x00000001ff187424 */ /* 0x000fe400078e00ff */
[----:B------:R-:W-:-:S09]  /*c180*/  IMAD.MOV.U32 R22, RZ, RZ, RZ ;  /* 0x000000ffff167224 */ /* 0x000fd200078e00ff */
[----:B------:R-:W1:Y:S01]  /*c190*/  @!P0 S2R R3, SR_CgaCtaId ;  /* 0x0000000000038919 */ /* 0x000e620000008800 */
[----:B------:R-:W-:-:S04]  /*c1a0*/  @!P0 MOV R0, 0x400 ;  /* 0x0000040000008802 */ /* 0x000fc80000000f00 */
[----:B-1----:R-:W-:-:S05]  /*c1b0*/  @!P0 LEA R0, R3, R0, 0x18 ;  /* 0x0000000003008211 */ /* 0x002fca00078ec0ff */
[----:B------:R0:W-:Y:S01]  /*c1c0*/  @!P0 STS.128 [R0+0x31cd0], R16 ;  /* 0x031cd01000008388 */ /* 0x0001e20000000c00 */
[----:B------:R-:W-:Y:S06]  /*c1d0*/  BAR.ARV 0x5, 0x1a0 ;  /* 0x0146800000007b1d */ /* 0x000fec0000002000 */
[----:B------:R-:W-:-:S13]  /*c1e0*/  ISETP.GE.AND P0, PT, R19, UR5, PT ;  /* 0x0000000513007c0c */ /* 0x000fda000bf06270 */
[----:B------:R-:W-:Y:S05]  /*c1f0*/  @P0 BRA `(.L_x_8417) ;  /* 0x0000003800100947 */ /* 0x000fea0003800000 */
[----:B------:R1:W-:Y:S01]  /*c200*/  STL [R1+0xc], RZ ;  /* 0x00000cff01007387 */ /* 0x0003e20000100800 */
[----:B------:R-:W-:Y:S01]  /*c210*/  IMAD.MOV.U32 R24, RZ, RZ, 0x1 ;  /* 0x00000001ff187424 */ /* 0x000fe200078e00ff */
[----:B------:R-:W-:Y:S01]  /*c220*/  ULDC UR36, c[0x0][0xc] ;  /* 0x0000030000247ab9 */ /* 0x000fe20000000800 */
[----:B------:R-:W-:Y:S01]  /*c230*/  IMAD.MOV.U32 R22, RZ, RZ, RZ ;  /* 0x000000ffff167224 */ /* 0x000fe200078e00ff */
[----:B------:R-:W-:-:S06]  /*c240*/  ULDC.64 UR38, c[0x0][0x198] ;  /* 0x0000660000267ab9 */ /* 0x000fcc0000000a00 */
.L_x_8482:
[----:B--2---:R-:W2:Y:S02]  /*c250*/  LDC.64 R28, c[0x0][0xc60] ;  /* 0x00031800ff1c7b82 */ /* 0x004ea40000000a00 */
[----:B--2---:R-:W-:-:S06]  /*c260*/  IMAD.WIDE R28, R19, 0x4, R28 ;  /* 0x00000004131c7825 */ /* 0x004fcc00078e021c */
[----:B------:R-:W2:Y:S01]  /*c270*/  LDG.E R28, desc[UR60][R28.64] ;  /* 0x0000003c1c1c7981 */ /* 0x000ea2000c1e1900 */
[----:B------:R-:W-:Y:S05]  /*c280*/  YIELD ;  /* 0x0000000000007946 */ /* 0x000fea0003800000 */
[----:B------:R-:W-:Y:S01]  /*c290*/  ULDC.64 UR4, c[0x0][0xa28] ;  /* 0x00028a0000047ab9 */ /* 0x000fe20000000a00 */
[----:B------:R-:W-:Y:S01]  /*c2a0*/  IMAD.MOV.U32 R23, RZ, RZ, RZ ;  /* 0x000000ffff177224 */ /* 0x000fe200078e00ff */
[----:B------:R-:W-:-:S04]  /*c2b0*/  ISETP.NE.U32.AND P0, PT, RZ, UR4, PT ;  /* 0x00000004ff007c0c */ /* 0x000fc8000bf05070 */
[----:B------:R-:W-:Y:S02]  /*c2c0*/  ISETP.NE.AND.EX P0, PT, RZ, UR5, PT, P0 ;  /* 0x00000005ff007c0c */ /* 0x000fe4000bf05300 */
[----:B0-----:R-:W-:Y:S02]  /*c2d0*/  MOV R0, RZ ;  /* 0x000000ff00007202 */ /* 0x001fe40000000f00 */
[----:B--2---:R-:W-:-:S09]  /*c2e0*/  SHF.R.S32.HI R5, RZ, 0x1f, R28 ;  /* 0x0000001fff057819 */ /* 0x004fd2000001141c */
        /* <DEDUP_REMOVED lines=11> */
[----:B------:R-:W-:-:S03]  /*c3a0*/  IMAD.SHL.U32 R6, R28, 0x4, RZ ;  /* 0x000000041c067824 */ /* 0x000fc600078e00ff */
[----:B------:R-:W-:-:S13]  /*c3b0*/  ISETP.NE.AND.EX P0, PT, RZ, UR5, PT, P0 ;  /* 0x00000005ff007c0c */ /* 0x000fda000bf05300 */
[----:B------:R-:W-:Y:S01]  /*c3c0*/  @P0 IADD3 R4, P1, R6, UR4, RZ ;  /* 0x0000000406040c10 */ /* 0x000fe2000ff3e0ff */
[----:B--2---:R0:W-:Y:S04]  /*c3d0*/  STL [R1+0x10], R0 ;  /* 0x0000100001007387 */ /* 0x0041e80000100800 */
[----:B------:R2:W-:Y:S01]  /*c3e0*/  STL [R1], R6 ;  /* 0x0000000601007387 */ /* 0x0005e20000100800 */
[----:B0-----:R-:W-:-:S04]  /*c3f0*/  SHF.L.U64.HI R0, R28, 0x2, R5 ;  /* 0x000000021c007819 */ /* 0x001fc80000010205 */
[----:B------:R-:W-:Y:S01]  /*c400*/  @P0 IADD3.X R5, R0, UR5, RZ, P1, !PT ;  /* 0x0000000500050c10 */ /* 0x000fe20008ffe4ff */
[----:B------:R-:W-:Y:S01]  /*c410*/  ULDC.64 UR4, c[0x0][0xa08] ;  /* 0x0002820000047ab9 */ /* 0x000fe20000000a00 */
[----:B------:R0:W-:Y:S01]  /*c420*/  STL [R1+0x4], R0 ;  /* 0x0000040001007387 */ /* 0x0001e20000100800 */
[----:B------:R-:W-:Y:S01]  /*c430*/  IADD3 R2, P1, R6, UR4, RZ ;  /* 0x0000000406027c10 */ /* 0x000fe2000ff3e0ff */
[----:B--2---:R-:W-:-:S03]  /*c440*/  IMAD.MOV.U32 R6, RZ, RZ, RZ ;  /* 0x000000ffff067224 */ /* 0x004fc600078e00ff */
        /* <DEDUP_REMOVED lines=15> */
[----:B--2---:R-:W2:Y:S04]  /*c540*/  LDG.E R5, desc[UR60][R2.64] ;  /* 0x0000003c02057981 */ /* 0x004ea8000c1e1900 */
[----:B-----5:R-:W2:Y:S02]  /*c550*/  LDG.E R0, desc[UR60][R2.64+0x4] ;  /* 0x0000043c02007981 */ /* 0x020ea4000c1e1900 */
[----:B--2---:R-:W-:-:S07]  /*c560*/  IMAD.IADD R0, R0, 0x1, -R5 ;  /* 0x0000000100007824 */ /* 0x004fce00078e0a05 */
.L_x_8418:
[----:B--2--5:R-:W-:Y:S01]  /*c570*/  IMAD.IADD R2, R0, 0x1, -R23 ;  /* 0x0000000100027824 */ /* 0x024fe200078e0a17 */
[----:B------:R-:W-:Y:S01]  /*c580*/  BSSY B6, `(.L_x_8419) ;  /* 0x00002b4000067945 */ /* 0x000fe20003800000 */
[----:B------:R-:W-:Y:S02]  /*c590*/  IADD3 R23, R6, R23, RZ ;  /* 0x0000001706177210 */ /* 0x000fe40007ffe0ff */
[C---:B------:R-:W-:Y:S01]  /*c5a0*/  VIADD R0, R2.reuse, 0x8f ;  /* 0x0000008f02007836 */ /* 0x040fe20000000000 */
[----:B------:R0:W-:Y:S01]  /*c5b0*/  STL [R1+0x8], R2 ;  /* 0x0000080201007387 */ /* 0x0001e20000100800 */
[----:B------:R-:W-:Y:S02]  /*c5c0*/  ISETP.GT.AND P0, PT, R2, RZ, PT ;  /* 0x000000ff0200720c */ /* 0x000fe40003f04270 */
[----:B------:R-:W-:-:S05]  /*c5d0*/  IMAD.HI R0, R0, 0x38e38e39, RZ ;  /* 0x38e38e3900007827 */ /* 0x000fca00078e02ff */
[----:B------:R-:W-:-:S04]  /*c5e0*/  SHF.R.U32.HI R29, RZ, 0x1f, R0 ;  /* 0x0000001fff1d7819 */ /* 0x000fc80000011600 */
[----:B------:R-:W-:Y:S02]  /*c5f0*/  LEA.HI.SX32 R29, R0, R29, 0x1b ;  /* 0x0000001d001d7211 */ /* 0x000fe400078fdaff */
[----:B0-----:R-:W-:Y:S05]  /*c600*/  @P0 BRA `(.L_x_8420) ;  /* 0x00000000003c0947 */ /* 0x001fea0003800000 */
[----:B------:R-:W-:-:S13]  /*c610*/  ISETP.NE.AND P1, PT, R27, RZ, PT ;  /* 0x000000ff1b00720c */ /* 0x000fda0003f25270 */
[----:B------:R-:W-:Y:S05]  /*c620*/  @P1 BRA `(.L_x_8421) ;  /* 0x0000002800a41947 */ /* 0x000fea0003800000 */
[----:B------:R-:W0:Y:S01]  /*c630*/  S2R R7, SR_LANEID ;  /* 0x0000000000077919 */ /* 0x000e220000000000 */
[----:B------:R-:W-:Y:S01]  /*c640*/  VOTEU.ANY UR4, UPT, PT ;  /* 0x0000000000047886 */ /* 0x000fe200038e0100 */
[----:B------:R-:W2:Y:S01]  /*c650*/  LDC.64 R2, c[0x0][0xc38] ;  /* 0x00030e00ff027b82 */ /* 0x000ea20000000a00 */
[----:B------:R-:W0:Y:S08]  /*c660*/  FLO.U32 R0, UR4 ;  /* 0x0000000400007d00 */ /* 0x000e3000080e0000 */
[----:B------:R-:W2:Y:S01]  /*c670*/  POPC R5, UR4 ;  /* 0x0000000400057d09 */ /* 0x000ea20008000000 */
[----:B0-----:R-:W-:-:S13]  /*c680*/  ISETP.EQ.U32.AND P0, PT, R0, R7, PT ;  /* 0x000000070000720c */ /* 0x001fda0003f02070 */
[----:B--2---:R-:W2:Y:S01]  /*c690*/  @P0 ATOMG.E.ADD.STRONG.GPU PT, R3, desc[UR60][R2.64], R5 ;  /* 0x00000005020309a8 */ /* 0x004ea200081ee1fc */
[----:B------:R-:W0:Y:S02]  /*c6a0*/  S2R R4, SR_LTMASK ;  /* 0x0000000000047919 */ /* 0x000e240000003900 */
[----:B0-----:R-:W-:-:S04]  /*c6b0*/  LOP3.LUT R4, R4, UR4, RZ, 0xc0, !PT ;  /* 0x0000000404047c12 */ /* 0x001fc8000f8ec0ff */
[----:B------:R-:W0:Y:S01]  /*c6c0*/  POPC R7, R4 ;  /* 0x0000000400077309 */ /* 0x000e220000000000 */
[----:B--2---:R-:W0:Y:S02]  /*c6d0*/  SHFL.IDX PT, R0, R3, R0, 0x1f ;  /* 0x00001f0003007589 */ /* 0x004e2400000e0000 */
[----:B0-----:R-:W-:Y:S01]  /*c6e0*/  IADD3 R16, R0, UR36, R7 ;  /* 0x0000002400107c10 */ /* 0x001fe2000fffe007 */
[----:B------:R-:W-:Y:S06]  /*c6f0*/  BRA `(.L_x_8421) ;  /* 0x0000002800707947 */ /* 0x000fec0003800000 */
.L_x_8420:
[----:B------:R-:W0:Y:S01]  /*c700*/  S2R R3, SR_CgaCtaId ;  /* 0x0000000000037919 */ /* 0x000e220000008800 */
[----:B------:R-:W-:-:S04]  /*c710*/  MOV R26, 0x400 ;  /* 0x00000400001a7802 */ /* 0x000fc80000000f00 */
[----:B0-----:R-:W-:-:S05]  /*c720*/  LEA R26, R3, R26, 0x18 ;  /* 0x0000001a031a7211 */ /* 0x001fca00078ec0ff */
[----:B------:R-:W-:-:S05]  /*c730*/  VIADD R0, R26, 0x16a00 ;  /* 0x00016a001a007836 */ /* 0x000fca0000000000 */
[----:B------:R-:W-:-:S13]  /*c740*/  LOP3.LUT P0, RZ, R0, 0x1bf, RZ, 0xc0, !PT ;  /* 0x000001bf00ff7812 */ /* 0x000fda000780c0ff */
[----:B------:R-:W-:Y:S05]  /*c750*/  @!P0 BRA `(.L_x_8422) ;  /* 0x0000000000408947 */ /* 0x000fea0003800000 */
        /* <DEDUP_REMOVED lines=15> */
[----:B01----:R-:W-:Y:S05]  /*c850*/  CALL.ABS.NOINC R2 ;  /* 0x0000000002007343 */ /* 0x003fea0003c00000 */
.L_x_8422:
        /* <DEDUP_REMOVED lines=18> */
[----:B-12---:R-:W-:Y:S05]  /*c980*/  CALL.ABS.NOINC R2 ;  /* 0x0000000002007343 */ /* 0x006fea0003c00000 */
.L_x_8424:
[----:B------:R-:W-:Y:S01]  /*c990*/  MOV R2, 0x0 ;  /* 0x0000000000027802 */ /* 0x000fe20000000f00 */
[----:B------:R-:W-:Y:S01]  /*c9a0*/  ULDC.64 UR6, c[0x4][0x1b8] ;  /* 0x01006e0000067ab9 */ /* 0x000fe20000000a00 */
[----:B------:R-:W-:Y:S01]  /*c9b0*/  ULDC.64 UR8, c[0x4][0x1c0] ;  /* 0x0100700000087ab9 */ /* 0x000fe20000000a00 */
[----:B------:R-:W-:Y:S01]  /*c9c0*/  ULDC.64 UR4, c[0x4][0x60] ;  /* 0x0100180000047ab9 */ /* 0x000fe20000000a00 */
[----:B------:R-:W-:Y:S01]  /*c9d0*/  MOV R4, UR6 ;  /* 0x0000000600047c02 */ /* 0x000fe20008000f00 */
[----:B------:R-:W-:Y:S01]  /*c9e0*/  IMAD.U32 R5, RZ, RZ, UR7 ;  /* 0x00000007ff057e24 */ /* 0x000fe2000f8e00ff */
[----:B------:R-:W0:Y:S01]  /*c9f0*/  LDC.64 R2, c[0x4][R2] ;  /* 0x0100000002027b82 */ /* 0x000e220000000a00 */
        /* <DEDUP_REMOVED lines=8> */
[----:B0-----:R-:W-:Y:S05]  /*ca80*/  CALL.ABS.NOINC R2 ;  /* 0x0000000002007343 */ /* 0x001fea0003c00000 */
.L_x_8423:
[----:B------:R-:W2:Y:S01]  /*ca90*/  LDL.LU R2, [R1] ;  /* 0x0000000001027983 */ /* 0x000ea20000300800 */
[----:B------:R-:W-:Y:S01]  /*caa0*/  ULDC.64 UR4, c[0x0][0x9f8] ;  /* 0x00027e0000047ab9 */ /* 0x000fe20000000a00 */
[----:B------:R-:W0:Y:S02]  /*cab0*/  LDC R0, c[0x0][0x428] ;  /* 0x00010a00ff007b82 */ /* 0x000e240000000800 */
[----:B------:R-:W3:Y:S04]  /*cac0*/  LDL.LU R21, [R1+0x4] ;  /* 0x0000040001157983 */ /* 0x000ee80000300800 */
[----:B------:R-:W4:Y:S01]  /*cad0*/  LDL.LU R20, [R1+0x10] ;  /* 0x0000100001147983 */ /* 0x000f220000300800 */
[----:B------:R-:W-:Y:S01]  /*cae0*/  ISETP.NE.U32.AND P0, PT, RZ, UR4, PT ;  /* 0x00000004ff007c0c */ /* 0x000fe2000bf05070 */
[----:B------:R-:W-:-:S03]  /*caf0*/  IMAD.MOV.U32 R6, RZ, RZ, R28 ;  /* 0x000000ffff067224 */ /* 0x000fc600078e001c */
[----:B------:R-:W-:Y:S02]  /*cb00*/  ISETP.NE.AND.EX P0, PT, RZ, UR5, PT, P0 ;  /* 0x00000005ff007c0c */ /* 0x000fe4000bf05300 */
[----:B------:R-:W-:-:S13]  /*cb10*/  ISETP.NE.AND P6, PT, R27, RZ, PT ;  /* 0x000000ff1b00720c */ /* 0x000fda0003fc5270 */
[----:B------:R-:W-:-:S05]  /*cb20*/  VOTEU.ALL UP1, P6 ;  /* 0x00000000003f7886 */ /* 0x000fca0003020000 */
[----:B------:R-:W-:-:S04]  /*cb30*/  @!UP1 UIADD3 UR8, UP0, UR38, 0x270, URZ ;  /* 0x0000027026089890 */ /* 0x000fc8000ff1e03f */
[----:B------:R-:W-:-:S03]  /*cb40*/  @!UP1 UIADD3.X UR9, URZ, UR39, URZ, UP0, !UPT ;  /* 0x000000273f099290 */ /* 0x000fc600087fe43f */
[----:B------:R-:W-:Y:S01]  /*cb50*/  VOTEU.ALL UP0, P6 ;  /* 0x00000000003f7886 */ /* 0x000fe20003000000 */
[----:B--2---:R-:W-:-:S04]  /*cb60*/  @P0 IADD3 R2, P1, R2, UR4, RZ ;  /* 0x0000000402020c10 */ /* 0x004fc8000ff3e0ff */
[----:B---3--:R-:W-:Y:S01]  /*cb70*/  @P0 IADD3.X R3, R21, UR5, RZ, P1, !PT ;  /* 0x0000000515030c10 */ /* 0x008fe20008ffe4ff */
[----:B------:R-:W-:-:S04]  /*cb80*/  ULDC.64 UR4, c[0x0][0xa00] ;  /* 0x0002800000047ab9 */ /* 0x000fc80000000a00 */
[----:B------:R2:W5:Y:S01]  /*cb90*/  @P0 LDG.E R6, desc[UR60][R2.64] ;  /* 0x0000003c02060981 */ /* 0x000562000c1e1900 */
[----:B0-----:R-:W-:Y:S01]  /*cba0*/  ISETP.NE.AND P0, PT, R0, 0x1, PT ;  /* 0x000000010000780c */ /* 0x001fe20003f05270 */
[----:B------:R-:W-:Y:S01]  /*cbb0*/  IMAD.MOV.U32 R0, RZ, RZ, R18 ;  /* 0x000000ffff007224 */ /* 0x000fe200078e0012 */
[----:B------:R-:W-:Y:S01]  /*cbc0*/  PLOP3.LUT P1, PT, P6, PT, PT, 0x8, 0x0 ;  /* 0x000000000000781c */ /* 0x000fe2000372e170 */
[----:B----4-:R-:W-:-:S10]  /*cbd0*/  IMAD R17, R17, 0xc0, R20 ;  /* 0x000000c011117824 */ /* 0x010fd400078e0214 */
[----:B------:R-:W0:Y:S08]  /*cbe0*/  @P0 LDC R5, c[0x0][0x42c] ;  /* 0x00010b00ff050b82 */ /* 0x000e300000000800 */
[----:B------:R-:W3:Y:S01]  /*cbf0*/  @P0 LDC R7, c[0x0][0x430] ;  /* 0x00010c00ff070b82 */ /* 0x000ee20000000800 */
[----:B0-----:R-:W-:-:S05]  /*cc00*/  @P0 IMAD.HI.U32 R4, R18, R5, RZ ;  /* 0x0000000512040227 */ /* 0x001fca00078e00ff */
[----:B---3--:R-:W-:Y:S02]  /*cc10*/  @P0 SHF.R.U32.HI R0, RZ, R7, R4 ;  /* 0x00000007ff000219 */ /* 0x008fe40000011604 */
[----:B------:R-:W-:-:S04]  /*cc20*/  ISETP.NE.U32.AND P0, PT, RZ, UR4, PT ;  /* 0x00000004ff007c0c */ /* 0x000fc8000bf05070 */
[----:B------:R-:W-:-:S04]  /*cc30*/  ISETP.NE.AND.EX P0, PT, RZ, UR5, PT, P0 ;  /* 0x00000005ff007c0c */ /* 0x000fc8000bf05300 */
[----:B--2---:R-:W-:-:S09]  /*cc40*/  SEL R9, R28, RZ, !P0 ;  /* 0x000000ff1c097207 */ /* 0x004fd20004000000 */
.L_x_8425:
        /* <DEDUP_REMOVED lines=10> */
[----:B------:R-:W-:Y:S01]  /*ccf0*/  ISETP.NE.AND P2, PT, R27, RZ, PT ;  /* 0x000000ff1b00720c */ /* 0x000fe20003f45270 */
[----:B------:R-:W-:-:S03]  /*cd00*/  UMOV UR4, 0x20 ;  /* 0x0000002000047882 */ /* 0x000fc60000000000 */
[----:B------:R-:W-:-:S09]  /*cd10*/  PLOP3.LUT P1, PT, P2, PT, PT, 0x8, 0x0 ;  /* 0x000000000000781c */ /* 0x000fd2000172e170 */
[----:B------:R-:W-:-:S05]  /*cd20*/  VOTEU.ALL UP0, P2 ;  /* 0x00000000003f7886 */ /* 0x000fca0001000000 */
.L_x_8426:
        /* <DEDUP_REMOVED lines=13> */
.L_x_8427:
        /* <DEDUP_REMOVED lines=16> */
.L_x_8498:
[----:B------:R-:W-:Y:S01]  /*cf00*/  UMOV UR4, 0xffffffff ;  /* 0xffffffff00047882 */ /* 0x000fe20000000000 */
[----:B------:R-:W-:Y:S01]  /*cf10*/  SHF.R.S32.HI R8, RZ, 0x1f, R6 ;  /* 0x0000001fff087819 */ /* 0x000fe20000011406 */
[----:B------:R-:W-:Y:S01]  /*cf20*/  VIADD R10, R29, 0xffffffff ;  /* 0xffffffff1d0a7836 */ /* 0x000fe20000000000 */
[----:B------:R-:W-:Y:S06]  /*cf30*/  BRA.DIV UR4, `(.L_x_8429) ;  /* 0x0000003204507947 */ /* 0x000fec000b800000 */
[----:B------:R-:W-:-:S13]  /*cf40*/  ELECT P6, URZ, PT ;  /* 0x00000000003f782f */ /* 0x000fda00038c0000 */
.L_x_8501:
[----:B------:R-:W-:Y:S05]  /*cf50*/  @!P6 BRA `(.L_x_8430) ;  /* 0x0000000000fce947 */ /* 0x000fea0003800000 */
[----:B------:R-:W-:Y:S01]  /*cf60*/  ISETP.NE.U32.AND P0, PT, R2, RZ, PT ;  /* 0x000000ff0200720c */ /* 0x000fe20003f05070 */
[----:B------:R-:W-:-:S03]  /*cf70*/  IMAD.MOV.U32 R25, RZ, RZ, R10 ;  /* 0x000000ffff197224 */ /* 0x000fc600078e000a */
        /* <DEDUP_REMOVED lines=11> */
[----:B------:R-:W-:Y:S02]  /*d030*/  SHF.R.S32.HI R5, RZ, 0x1f, R7 ;  /* 0x0000001fff057819 */ /* 0x000fe40000011407 */
[----:B------:R-:W-:-:S05]  /*d040*/  MOV R4, R7 ;  /* 0x0000000700047202 */ /* 0x000fca0000000f00 */
[----:B------:R-:W-:-:S04]  /*d050*/  IMAD.WIDE.U32 R4, R6, UR4, R4 ;  /* 0x0000000406047c25 */ /* 0x000fc8000f8e0004 */
[----:B------:R-:W-:Y:S01]  /*d060*/  IMAD.IADD R5, R5, 0x1, R11 ;  /* 0x0000000105057824 */ /* 0x000fe200078e020b */
[----:B------:R-:W-:-:S04]  /*d070*/  LEA R12, P0, R4, R2, 0x2 ;  /* 0x00000002040c7211 */ /* 0x000fc800078010ff */
[----:B------:R-:W-:Y:S01]  /*d080*/  LEA.HI.X R13, R4, R3, R5, 0x2, P0 ;  /* 0x00000003040d7211 */ /* 0x000fe200000f1405 */
[----:B------:R-:W-:-:S04]  /*d090*/  IMAD.MOV R4, RZ, RZ, -R7 ;  /* 0x000000ffff047224 */ /* 0x000fc800078e0a07 */
[----:B------:R0:W5:Y:S01]  /*d0a0*/  LDG.E R7, desc[UR60][R12.64] ;  /* 0x0000003c0c077981 */ /* 0x000162000c1e1900 */
[----:B------:R-:W-:-:S07]  /*d0b0*/  IMAD R25, R25, R4, R10 ;  /* 0x0000000419197224 */ /* 0x000fce00078e020a */
.L_x_8431:
[----:B------:R-:W-:Y:S01]  /*d0c0*/  IMAD R5, R22, 0x8, R26 ;  /* 0x0000000816057824 */ /* 0x000fe200078e021a */
[----:B------:R-:W-:-:S04]  /*d0d0*/  SHF.L.U32 R4, R24, 0x1f, RZ ;  /* 0x0000001f18047819 */ /* 0x000fc800000006ff */
[----:B------:R-:W2:Y:S02]  /*d0e0*/  SYNCS.PHASECHK.TRANS64.TRYWAIT P0, [R5+URZ+0x31c40], R4 ;  /* 0x031c4004050075a7 */ /* 0x000ea4000800017f */
[----:B--2---:R-:W-:Y:S05]  /*d0f0*/  @!P0 BRA `(.L_x_8432) ;  /* 0x0000003000008947 */ /* 0x004fea0003800000 */
.L_x_8502:
[----:B------:R-:W3:Y:S02]  /*d100*/  S2R R11, SR_TID.X ;  /* 0x00000000000b7919 */ /* 0x000ee40000002100 */
[----:B---3--:R-:W-:-:S04]  /*d110*/  LOP3.LUT R11, R11, 0x7f, RZ, 0xc0, !PT ;  /* 0x0000007f0b0b7812 */ /* 0x008fc800078ec0ff */
[----:B------:R-:W-:-:S13]  /*d120*/  ISETP.NE.AND P0, PT, R11, RZ, PT ;  /* 0x000000ff0b00720c */ /* 0x000fda0003f05270 */
[----:B------:R-:W-:Y:S05]  /*d130*/  @P0 BRA `(.L_x_8433) ;  /* 0x0000000000140947 */ /* 0x000fea0003800000 */
[----:B------:R-:W-:Y:S01]  /*d140*/  ISETP.NE.AND P1, PT, R27, RZ, PT ;  /* 0x000000ff1b00720c */ /* 0x000fe20003f25270 */
[----:B--2---:R-:W-:-:S04]  /*d150*/  IMAD.MOV.U32 R4, RZ, RZ, 0x6c00 ;  /* 0x00006c00ff047424 */ /* 0x004fc800078e00ff */
[----:B------:R3:W-:Y:S08]  /*d160*/  SYNCS.ARRIVE.TRANS64 RZ, [R5+URZ+0x31c30], R4 ;  /* 0x031c300405ff79a7 */ /* 0x0007f0000800003f */
[----:B------:R-:W-:Y:S05]  /*d170*/  @!P1 BRA `(.L_x_8433) ;  /* 0x0000000000049947 */ /* 0x000fea0003800000 */
[----:B------:R-:W-:Y:S01]  /*d180*/  BPT.TRAP 0x1 ;  /* 0x000000040000795c */ /* 0x000fe20000300000 */
.L_x_8433:
[----:B--23--:R-:W-:Y:S01]  /*d190*/  IMAD R4, R22, 0x6c00, R26 ;  /* 0x00006c0016047824 */ /* 0x00cfe200078e021a */
        /* <DEDUP_REMOVED lines=11> */
[----:B------:R-:W-:Y:S02]  /*d250*/  UIMAD UR11, UR11, 0x90, UR5 ;  /* 0x000000900b0b78a4 */ /* 0x000fe4000f8e0205 */
[----:B------:R-:W-:Y:S02]  /*d260*/  UIADD3 UR9, UR9, 0x31c30, URZ ;  /* 0x00031c3009097890 */ /* 0x000fe4000fffe03f */
[----:B------:R-:W-:Y:S02]  /*d270*/  UIADD3 UR14, UR8, 0x16a00, URZ ;  /* 0x00016a00080e7890 */ /* 0x000fe4000fffe03f */
[----:B------:R-:W-:Y:S02]  /*d280*/  UIADD3.X UR5, URZ, UR39, URZ, UP0, !UPT ;  /* 0x000000273f057290 */ /* 0x000fe400087fe43f */
        /* <DEDUP_REMOVED lines=12> */
.L_x_8430:
[----:B------:R-:W2:Y:S01]  /*d350*/  LDL.LU R11, [R1+0xc] ;  /* 0x00000c00010b7983 */ /* 0x000ea20000300800 */
[----:B------:R-:W-:Y:S05]  /*d360*/  WARPSYNC.ALL ;  /* 0x0000000000007948 */ /* 0x000fea0003800000 */
        /* <DEDUP_REMOVED lines=15> */
[----:B------:R-:W-:Y:S01]  /*d460*/  BAR.SYNC.DEFER_BLOCKING 0x8, 0x1a0 ;  /* 0x0206800000007b1d */ /* 0x000fe20000010000 */
[----:B------:R-:W-:Y:S01]  /*d470*/  UIADD3 UR9, UR24, 0x31c00, URZ ;  /* 0x00031c0018097890 */ /* 0x000fe2000fffe03f */
[----:B------:R-:W-:Y:S01]  /*d480*/  @P0 R2UR UR19, R17 ;  /* 0x00000000111302ca */ /* 0x000fe200000e0000 */
[----:B------:R-:W-:-:S03]  /*d490*/  UIADD3 UR16, UR24, 0x10a00, URZ ;  /* 0x00010a0018107890 */ /* 0x000fc6000fffe03f */
[----:B------:R-:W-:Y:S01]  /*d4a0*/  UMOV UR15, 0x12f00000 ;  /* 0x12f00000000f7882 */ /* 0x000fe20000000000 */
[----:B------:R-:W-:Y:S01]  /*d4b0*/  UMOV UR18, 0x20 ;  /* 0x0000002000127882 */ /* 0x000fe20000000000 */
[----:B------:R-:W-:Y:S01]  /*d4c0*/  UMOV UR17, UR9 ;  /* 0x0000000900117c82 */ /* 0x000fe20008000000 */
[----:B------:R-:W-:Y:S01]  /*d4d0*/  UMOV UR22, 0x0 ;  /* 0x0000000000167882 */ /* 0x000fe20000000000 */
[----:B------:R-:W-:Y:S01]  /*d4e0*/  UMOV UR23, 0x12f00000 ;  /* 0x12f0000000177882 */ /* 0x000fe20000000000 */
[----:B------:R-:W-:Y:S01]  /*d4f0*/  BSSY B0, `(.L_x_8434) ;  /* 0x0000012000007945 */ /* 0x000fe20003800000 */
[----:B------:R3:W-:Y:S01]  /*d500*/  @P0 SYNCS.ARRIVE.TRANS64 RZ, [R26+URZ+0x31c00], R5 ;  /* 0x031c00051aff09a7 */ /* 0x0007e2000800003f */
[----:B------:R4:W-:Y:S02]  /*d510*/  UTMALDG.4D [UR8], [UR4], desc[UR6] ;  /* 0x00000608040075b4 */ /* 0x0009e40008019000 */
[----:B------:R0:W-:Y:S01]  /*d520*/  UTMALDG.4D [UR16], [UR4], desc[UR14] ;  /* 0x00000e10040075b4 */ /* 0x0001e20008019000 */
[----:B----4-:R-:W-:Y:S01]  /*d530*/  @P0 R2UR UR13, R9 ;  /* 0x00000000090d02ca */ /* 0x010fe200000e0000 */
        /* <DEDUP_REMOVED lines=10> */
[----:B---3--:R-:W-:-:S04]  /*d5e0*/  SHF.L.U32 R5, R4, 0x1f, RZ ;  /* 0x0000001f04057819 */ /* 0x008fc800000006ff */
[----:B------:R-:W2:Y:S02]  /*d5f0*/  SYNCS.PHASECHK.TRANS64.TRYWAIT P0, [R26+URZ+0x31c20], R5 ;  /* 0x031c20051a0075a7 */ /* 0x000ea4000800017f */
[----:B0-2---:R-:W-:Y:S05]  /*d600*/  @!P0 BRA `(.L_x_8435) ;  /* 0x0000002800d08947 */ /* 0x005fea0003800000 */
.L_x_8503:
[----:B------:R-:W-:Y:S05]  /*d610*/  BSYNC B0 ;  /* 0x0000000000007941 */ /* 0x000fea0003800000 */
.L_x_8434:
[----:B------:R-:W2:Y:S01]  /*d620*/  LDL.LU R4, [R1+0x8] ;  /* 0x0000080001047983 */ /* 0x000ea20000300800 */
[----:B------:R-:W-:Y:S01]  /*d630*/  BSSY B0, `(.L_x_8436) ;  /* 0x0000167000007945 */ /* 0x000fe20003800000 */
[----:B--2---:R-:W-:-:S13]  /*d640*/  ISETP.GE.AND P0, PT, R4, 0x91, PT ;  /* 0x000000910400780c */ /* 0x004fda0003f06270 */
[----:B------:R-:W-:Y:S05]  /*d650*/  @!P0 BRA `(.L_x_8437) ;  /* 0x0000001400908947 */ /* 0x000fea0003800000 */
[----:B------:R-:W-:Y:S01]  /*d660*/  IMAD.MOV R11, RZ, RZ, -R29 ;  /* 0x000000ffff0b7224 */ /* 0x000fe200078e0a1d */
[----:B------:R-:W-:Y:S01]  /*d670*/  BSSY B1, `(.L_x_8438) ;  /* 0x000007a000017945 */ /* 0x000fe20003800000 */
[----:B------:R-:W-:Y:S02]  /*d680*/  IMAD.MOV.U32 R4, RZ, RZ, 0x1 ;  /* 0x00000001ff047424 */ /* 0x000fe400078e00ff */
[----:B------:R-:W-:-:S03]  /*d690*/  VIADD R9, R29, 0xfffffffe ;  /* 0xfffffffe1d097836 */ /* 0x000fc60000000000 */
[----:B------:R-:W-:-:S05]  /*d6a0*/  VIADDMNMX R11, R11, R4, 0xffffffff, !PT ;  /* 0xffffffff0b0b7446 */ /* 0x000fca0007800104 */
        /* <DEDUP_REMOVED lines=15> */
[----:B------:R-:W2:Y:S01]  /*d7a0*/  LDC R17, c[0x0][0x41c] ;  /* 0x00010700ff117b82 */ /* 0x000ea20000000800 */
[----:B------:R-:W-:Y:S01]  /*d7b0*/  MOV R14, R9 ;  /* 0x00000009000e7202 */ /* 0x000fe20000000f00 */
[----:B------:R-:W-:Y:S02]  /*d7c0*/  ULDC.64 UR4, c[0x0][0x408] ;  /* 0x0001020000047ab9 */ /* 0x000fe40000000a00 */
[----:B------:R-:W-:-:S04]  /*d7d0*/  IMAD R15, R8, UR4, RZ ;  /* 0x00000004080f7c24 */ /* 0x000fc8000f8e02ff */
[----:B------:R-:W-:Y:S01]  /*d7e0*/  IMAD R15, R6, UR5, R15 ;  /* 0x00000005060f7c24 */ /* 0x000fe2000f8e020f */
[----:B--2---:R-:W-:-:S13]  /*d7f0*/  ISETP.NE.AND P0, PT, R17, 0x1, PT ;  /* 0x000000011100780c */ /* 0x004fda0003f05270 */
[----:B0-----:R-:W0:Y:S02]  /*d800*/  @P0 LDC.64 R4, c[0x0][0x420] ;  /* 0x00010800ff040b82 */ /* 0x001e240000000a00 */
        /* <DEDUP_REMOVED lines=9> */
[----:B------:R-:W-:Y:S02]  /*d8a0*/  IMAD R9, R17, R4, R9 ;  /* 0x0000000411097224 */ /* 0x000fe400078e0209 */
[----:B------:R2:W5:Y:S05]  /*d8b0*/  LDG.E R4, desc[UR60][R2.64] ;  /* 0x0000003c02047981 */ /* 0x00056a000c1e1900 */
.L_x_8442:
[----:B--2---:R-:W-:Y:S01]  /*d8c0*/  IMAD R3, R12, 0x8, R26 ;  /* 0x000000080c037824 */ /* 0x004fe200078e021a */
[----:B------:R-:W-:-:S04]  /*d8d0*/  SHF.L.U32 R2, R13, 0x1f, RZ ;  /* 0x0000001f0d027819 */ /* 0x000fc800000006ff */
[----:B------:R-:W2:Y:S02]  /*d8e0*/  SYNCS.PHASECHK.TRANS64.TRYWAIT P0, [R3+URZ+0x31c40], R2 ;  /* 0x031c4002030075a7 */ /* 0x000ea4000800017f */
[----:B--2---:R-:W-:Y:S05]  /*d8f0*/  @!P0 BRA `(.L_x_8443) ;  /* 0x0000002800288947 */ /* 0x004fea0003800000 */
.L_x_8504:
[----:B0-----:R-:W0:Y:S02]  /*d900*/  S2R R5, SR_TID.X ;  /* 0x0000000000057919 */ /* 0x001e240000002100 */
[----:B0-----:R-:W-:-:S04]  /*d910*/  LOP3.LUT R5, R5, 0x7f, RZ, 0xc0, !PT ;  /* 0x0000007f05057812 */ /* 0x001fc800078ec0ff */
[----:B------:R-:W-:-:S13]  /*d920*/  ISETP.NE.AND P1, PT, R5, RZ, PT ;  /* 0x000000ff0500720c */ /* 0x000fda0003f25270 */
[----:B------:R-:W-:Y:S05]  /*d930*/  @P1 BRA `(.L_x_8444) ;  /* 0x0000000000141947 */ /* 0x000fea0003800000 */
[----:B------:R-:W-:Y:S01]  /*d940*/  ISETP.NE.AND P0, PT, R27, RZ, PT ;  /* 0x000000ff1b00720c */ /* 0x000fe20003f05270 */
[----:B--2---:R-:W-:-:S04]  /*d950*/  IMAD.MOV.U32 R2, RZ, RZ, 0x6c00 ;  /* 0x00006c00ff027424 */ /* 0x004fc800078e00ff */
[----:B------:R0:W-:Y:S08]  /*d960*/  SYNCS.ARRIVE.TRANS64 RZ, [R3+URZ+0x31c30], R2 ;  /* 0x031c300203ff79a7 */ /* 0x0001f0000800003f */
[----:B------:R-:W-:Y:S05]  /*d970*/  @!P0 BRA `(.L_x_8444) ;  /* 0x0000000000048947 */ /* 0x000fea0003800000 */
[----:B------:R-:W-:Y:S01]  /*d980*/  BPT.TRAP 0x1 ;  /* 0x000000040000795c */ /* 0x000fe20000300000 */
.L_x_8444:
[----:B0-2---:R-:W-:Y:S01]  /*d990*/  IMAD R2, R12, 0x6c00, R26 ;  /* 0x00006c000c027824 */ /* 0x005fe200078e021a */
        /* <DEDUP_REMOVED lines=9> */
[----:B------:R-:W-:Y:S01]  /*da30*/  VIADD R3, R26, 0x31c00 ;  /* 0x00031c001a037836 */ /* 0x000fe20000000000 */
[----:B-----5:R-:W-:Y:S01]  /*da40*/  R2UR UR13, R4 ;  /* 0x00000000040d72ca */ /* 0x020fe200000e0000 */
[----:B------:R-:W-:Y:S01]  /*da50*/  UMOV UR16, 0x20 ;  /* 0x0000002000107882 */ /* 0x000fe20000000000 */
[----:B------:R-:W-:Y:S01]  /*da60*/  UMOV UR17, 0x40 ;  /* 0x0000004000117882 */ /* 0x000fe20000000000 */
[----:B------:R-:W-:-:S02]  /*da70*/  SHF.L.U32 R5, R24, 0x1f, RZ ;  /* 0x0000001f18057819 */ /* 0x000fc400000006ff */
[----:B------:R-:W-:Y:S01]  /*da80*/  UIMAD UR11, UR11, 0x90, UR5 ;  /* 0x000000900b0b78a4 */ /* 0x000fe2000f8e0205 */
[----:B------:R-:W-:Y:S01]  /*da90*/  LEA R2, R22, R3, 0x3 ;  /* 0x0000000316027211 */ /* 0x000fe200078e18ff */
[----:B------:R-:W-:Y:S02]  /*daa0*/  UIADD3 UR9, UR9, 0x31c30, URZ ;  /* 0x00031c3009097890 */ /* 0x000fe4000fffe03f */
[----:B------:R-:W-:Y:S02]  /*dab0*/  UIADD3 UR8, UR14, 0x16a00, URZ ;  /* 0x00016a000e087890 */ /* 0x000fe4000fffe03f */
[----:B------:R-:W-:Y:S02]  /*dac0*/  UIADD3.X UR5, URZ, UR39, URZ, UP0, !UPT ;  /* 0x000000273f057290 */ /* 0x000fe400087fe43f */
[----:B------:R-:W-:Y:S02]  /*dad0*/  UIADD3 UR15, UR14, 0x18e00, URZ ;  /* 0x00018e000e0f7890 */ /* 0x000fe4000fffe03f */
[----:B------:R-:W-:-:S05]  /*dae0*/  UIADD3 UR14, UR14, 0x1b200, URZ ;  /* 0x0001b2000e0e7890 */ /* 0x000fca000fffe03f */
[----:B------:R0:W-:Y:S02]  /*daf0*/  UTMALDG.4D [UR8], [UR4], desc[UR6] ;  /* 0x00000608040075b4 */ /* 0x0001e40008019000 */
[----:B0-----:R-:W-:Y:S01]  /*db00*/  UMOV UR8, UR15 ;  /* 0x0000000f00087c82 */ /* 0x001fe20008000000 */
[----:B------:R-:W-:Y:S02]  /*db10*/  UMOV UR10, UR16 ;  /* 0x00000010000a7c82 */ /* 0x000fe40008000000 */
[----:B------:R0:W-:Y:S02]  /*db20*/  UTMALDG.4D [UR8], [UR4], desc[UR6] ;  /* 0x00000608040075b4 */ /* 0x0001e40008019000 */
[----:B0-----:R-:W-:Y:S01]  /*db30*/  UMOV UR8, UR14 ;  /* 0x0000000e00087c82 */ /* 0x001fe20008000000 */
[----:B------:R-:W-:Y:S02]  /*db40*/  UMOV UR10, UR17 ;  /* 0x00000011000a7c82 */ /* 0x000fe40008000000 */
[----:B------:R0:W-:Y:S01]  /*db50*/  UTMALDG.4D [UR8], [UR4], desc[UR6] ;  /* 0x00000608040075b4 */ /* 0x0001e20008019000 */
[----:B------:R-:W2:Y:S02]  /*db60*/  SYNCS.PHASECHK.TRANS64.TRYWAIT P0, [R2+URZ+0x60], R5 ;  /* 0x00006005020075a7 */ /* 0x000ea4000800017f */
[----:B0-2---:R-:W-:Y:S05]  /*db70*/  @!P0 BRA `(.L_x_8445) ;  /* 0x00000024009c8947 */ /* 0x005fea0003800000 */
.L_x_8505:
[----:B------:R-:W-:Y:S05]  /*db80*/  @P1 BRA `(.L_x_8446) ;  /* 0x0000000000181947 */ /* 0x000fea0003800000 */
[----:B------:R-:W-:Y:S01]  /*db90*/  ISETP.NE.AND P0, PT, R27, RZ, PT ;  /* 0x000000ff1b00720c */ /* 0x000fe20003f05270 */
[----:B0-----:R-:W-:Y:S02]  /*dba0*/  IMAD R2, R22, 0x8, R26 ;  /* 0x0000000816027824 */ /* 0x001fe400078e021a */
[----:B------:R-:W-:-:S04]  /*dbb0*/  IMAD.MOV.U32 R3, RZ, RZ, 0x6c00 ;  /* 0x00006c00ff037424 */ /* 0x000fc800078e00ff */
[----:B------:R2:W-:Y:S06]  /*dbc0*/  SYNCS.ARRIVE.TRANS64 RZ, [R2+URZ+0x31c50], R3 ;  /* 0x031c500302ff79a7 */ /* 0x0005ec000800003f */
[----:B------:R-:W-:Y:S05]  /*dbd0*/  @!P0 BRA `(.L_x_8446) ;  /* 0x0000000000048947 */ /* 0x000fea0003800000 */
[----:B------:R-:W-:Y:S01]  /*dbe0*/  BPT.TRAP 0x1 ;  /* 0x000000040000795c */ /* 0x000fe20000300000 */
.L_x_8446:
[C-C-:B0-2---:R-:W-:Y:S01]  /*dbf0*/  IMAD R2, R22.reuse, 0x8, R26.reuse ;  /* 0x0000000816027824 */ /* 0x145fe200078e021a */
[----:B------:R-:W-:Y:S01]  /*dc00*/  R2UR UR11, R25 ;  /* 0x00000000190b72ca */ /* 0x000fe200000e0000 */
        /* <DEDUP_REMOVED lines=13> */
[----:B------:R-:W-:Y:S02]  /*dce0*/  UIMAD UR11, UR11, 0x90, UR5 ;  /* 0x000000900b0b78a4 */ /* 0x000fe4000f8e0205 */
[----:B------:R-:W-:Y:S02]  /*dcf0*/  UIADD3 UR9, UR9, 0x31c50, URZ ;  /* 0x00031c5009097890 */ /* 0x000fe4000fffe03f */
[----:B------:R-:W-:Y:S02]  /*dd00*/  UIADD3 UR8, UR15, 0x200, URZ ;  /* 0x000002000f087890 */ /* 0x000fe4000fffe03f */
[----:B------:R-:W-:Y:S02]  /*dd10*/  UIADD3.X UR5, URZ, UR39, URZ, UP0, !UPT ;  /* 0x000000273f057290 */ /* 0x000fe400087fe43f */
        /* <DEDUP_REMOVED lines=10> */
[----:B--2---:R-:W-:Y:S01]  /*ddc0*/  NOP ;  /* 0x0000000000007918 */ /* 0x004fe20000000000 */
.L_x_8441:
[----:B------:R-:W-:Y:S05]  /*ddd0*/  BSYNC B2 ;  /* 0x0000000000027941 */ /* 0x000fea0003800000 */
.L_x_8440:
[----:B------:R-:W-:Y:S01]  /*dde0*/  VIADD R9, R29, 0xfffffffd ;  /* 0xfffffffd1d097836 */ /* 0x000fe20000000000 */
[----:B------:R-:W-:Y:S01]  /*ddf0*/  MOV R22, R12 ;  /* 0x0000000c00167202 */ /* 0x000fe20000000f00 */
[----:B------:R-:W-:-:S07]  /*de00*/  IMAD.MOV.U32 R24, RZ, RZ, R13 ;  /* 0x000000ffff187224 */ /* 0x000fce00078e000d */
.L_x_8439:
[----:B------:R-:W-:Y:S05]  /*de10*/  BSYNC B1 ;  /* 0x0000000000017941 */ /* 0x000fea0003800000 */
.L_x_8438:
[----:B------:R-:W-:-:S05]  /*de20*/  IMAD.MOV R11, RZ, RZ, -R11 ;  /* 0x000000ffff0b7224 */ /* 0x000fca00078e0a0b */
[----:B------:R-:W-:-:S13]  /*de30*/  ISETP.NE.AND P0, PT, R10, R11, PT ;  /* 0x0000000b0a00720c */ /* 0x000fda0003f05270 */
[----:B------:R-:W-:Y:S05]  /*de40*/  @!P0 BRA `(.L_x_8437) ;  /* 0x0000000c00948947 */ /* 0x000fea0003800000 */
[----:B------:R-:W-:-:S07]  /*de50*/  IMAD.MOV.U32 R4, RZ, RZ, R7 ;  /* 0x000000ffff047224 */ /* 0x000fce00078e0007 */
.L_x_8461:
        /* <DEDUP_REMOVED lines=13> */
[----:B------:R-:W2:Y:S01]  /*df30*/  LDC R12, c[0x0][0x41c] ;  /* 0x00010700ff0c7b82 */ /* 0x000ea20000000800 */
[----:B------:R-:W-:Y:S01]  /*df40*/  IMAD.MOV.U32 R13, RZ, RZ, R9 ;  /* 0x000000ffff0d7224 */ /* 0x000fe200078e0009 */
[----:B------:R-:W-:Y:S02]  /*df50*/  ULDC.64 UR6, c[0x0][0x408] ;  /* 0x0001020000067ab9 */ /* 0x000fe40000000a00 */
[----:B0-----:R-:W-:-:S04]  /*df60*/  IMAD R5, R8, UR6, RZ ;  /* 0x0000000608057c24 */ /* 0x001fc8000f8e02ff */
[----:B------:R-:W-:Y:S01]  /*df70*/  IMAD R5, R6, UR7, R5 ;  /* 0x0000000706057c24 */ /* 0x000fe2000f8e0205 */
[----:B--2---:R-:W-:-:S13]  /*df80*/  ISETP.NE.AND P0, PT, R12, 0x1, PT ;  /* 0x000000010c00780c */ /* 0x004fda0003f05270 */
[----:B------:R-:W0:Y:S02]  /*df90*/  @P0 LDC.64 R2, c[0x0][0x420] ;  /* 0x00010800ff020b82 */ /* 0x000e240000000a00 */
[----:B0-----:R-:W-:-:S05]  /*dfa0*/  @P0 IMAD.HI.U32 R2, R9, R2, RZ ;  /* 0x0000000209020227 */ /* 0x001fca00078e00ff */
[----:B------:R-:W-:-:S04]  /*dfb0*/  @P0 SHF.R.U32.HI R13, RZ, R3, R2 ;  /* 0x00000003ff0d0219 */ /* 0x000fc80000011602 */
[----:B------:R-:W-:Y:S02]  /*dfc0*/  SHF.R.S32.HI R3, RZ, 0x1f, R13 ;  /* 0x0000001fff037819 */ /* 0x000fe4000001140d */
[----:B------:R-:W-:-:S05]  /*dfd0*/  MOV R2, R13 ;  /* 0x0000000d00027202 */ /* 0x000fca0000000f00 */
[----:B------:R-:W-:-:S04]  /*dfe0*/  IMAD.WIDE.U32 R2, R6, UR6, R2 ;  /* 0x0000000606027c25 */ /* 0x000fc8000f8e0002 */
[----:B------:R-:W-:Y:S01]  /*dff0*/  IMAD.IADD R3, R5, 0x1, R3 ;  /* 0x0000000105037824 */ /* 0x000fe200078e0203 */
[----:B------:R-:W-:-:S04]  /*e000*/  LEA R4, P0, R2, UR4, 0x2 ;  /* 0x0000000402047c11 */ /* 0x000fc8000f8010ff */
[----:B------:R-:W-:-:S05]  /*e010*/  LEA.HI.X R5, R2, UR5, R3, 0x2, P0 ;  /* 0x0000000502057c11 */ /* 0x000fca00080f1403 */
[----:B------:R2:W5:Y:S01]  /*e020*/  LDG.E R4, desc[UR60][R4.64] ;  /* 0x0000003c04047981 */ /* 0x000562000c1e1900 */
[----:B------:R-:W-:-:S04]  /*e030*/  IMAD.MOV R2, RZ, RZ, -R13 ;  /* 0x000000ffff027224 */ /* 0x000fc800078e0a0d */
[----:B------:R-:W-:-:S07]  /*e040*/  IMAD R12, R12, R2, R9 ;  /* 0x000000020c0c7224 */ /* 0x000fce00078e0209 */
.L_x_8449:
[----:B------:R-:W-:Y:S01]  /*e050*/  IMAD R3, R10, 0x8, R26 ;  /* 0x000000080a037824 */ /* 0x000fe200078e021a */
[----:B------:R-:W-:-:S04]  /*e060*/  SHF.L.U32 R2, R11, 0x1f, RZ ;  /* 0x0000001f0b027819 */ /* 0x000fc800000006ff */
[----:B------:R-:W3:Y:S02]  /*e070*/  SYNCS.PHASECHK.TRANS64.TRYWAIT P0, [R3+URZ+0x31c40], R2 ;  /* 0x031c4002030075a7 */ /* 0x000ee4000800017f */
[----:B---3--:R-:W-:Y:S05]  /*e080*/  @!P0 BRA `(.L_x_8450) ;  /* 0x00000020006c8947 */ /* 0x008fea0003800000 */
.L_x_8506:
[----:B0-2---:R-:W0:Y:S02]  /*e090*/  S2R R5, SR_TID.X ;  /* 0x0000000000057919 */ /* 0x005e240000002100 */
[----:B0-----:R-:W-:-:S04]  /*e0a0*/  LOP3.LUT R5, R5, 0x7f, RZ, 0xc0, !PT ;  /* 0x0000007f05057812 */ /* 0x001fc800078ec0ff */
[----:B------:R-:W-:-:S13]  /*e0b0*/  ISETP.NE.AND P0, PT, R5, RZ, PT ;  /* 0x000000ff0500720c */ /* 0x000fda0003f05270 */
[----:B------:R-:W-:Y:S05]  /*e0c0*/  @P0 BRA `(.L_x_8451) ;  /* 0x0000000000140947 */ /* 0x000fea0003800000 */
[----:B------:R-:W-:Y:S01]  /*e0d0*/  ISETP.NE.AND P1, PT, R27, RZ, PT ;  /* 0x000000ff1b00720c */ /* 0x000fe20003f25270 */
[----:B---3--:R-:W-:-:S04]  /*e0e0*/  IMAD.MOV.U32 R2, RZ, RZ, 0x6c00 ;  /* 0x00006c00ff027424 */ /* 0x008fc800078e00ff */
[----:B------:R0:W-:Y:S08]  /*e0f0*/  SYNCS.ARRIVE.TRANS64 RZ, [R3+URZ+0x31c30], R2 ;  /* 0x031c300203ff79a7 */ /* 0x0001f0000800003f */
[----:B------:R-:W-:Y:S05]  /*e100*/  @!P1 BRA `(.L_x_8451) ;  /* 0x0000000000049947 */ /* 0x000fea0003800000 */
[----:B------:R-:W-:Y:S01]  /*e110*/  BPT.TRAP 0x1 ;  /* 0x000000040000795c */ /* 0x000fe20000300000 */
.L_x_8451:
[----:B0--3--:R-:W-:Y:S01]  /*e120*/  IMAD R2, R10, 0x6c00, R26 ;  /* 0x00006c000a027824 */ /* 0x009fe200078e021a */
        /* <DEDUP_REMOVED lines=11> */
[----:B------:R-:W-:Y:S01]  /*e1e0*/  VIADD R3, R26, 0x31c00 ;  /* 0x00031c001a037836 */ /* 0x000fe20000000000 */
[----:B------:R-:W-:Y:S01]  /*e1f0*/  UMOV UR17, 0x40 ;  /* 0x0000004000117882 */ /* 0x000fe20000000000 */
[----:B------:R-:W-:-:S02]  /*e200*/  SHF.L.U32 R24, R24, 0x1f, RZ ;  /* 0x0000001f18187819 */ /* 0x000fc400000006ff */
[----:B------:R-:W-:Y:S01]  /*e210*/  UIMAD UR11, UR11, 0x90, UR5 ;  /* 0x000000900b0b78a4 */ /* 0x000fe2000f8e0205 */
[----:B------:R-:W-:Y:S01]  /*e220*/  IMAD R3, R22, 0x8, R3 ;  /* 0x0000000816037824 */ /* 0x000fe200078e0203 */
        /* <DEDUP_REMOVED lines=14> */
.L_x_8507:
[----:B------:R-:W-:Y:S05]  /*e310*/  @P0 BRA `(.L_x_8453) ;  /* 0x0000000000140947 */ /* 0x000fea0003800000 */
[----:B------:R-:W-:Y:S02]  /*e320*/  ISETP.NE.AND P1, PT, R27, RZ, PT ;  /* 0x000000ff1b00720c */ /* 0x000fe40003f25270 */
[----:B------:R-:W-:-:S04]  /*e330*/  MOV R2, 0x6c00 ;  /* 0x00006c0000027802 */ /* 0x000fc80000000f00 */
[----:B------:R2:W-:Y:S07]  /*e340*/  SYNCS.ARRIVE.TRANS64 RZ, [R3+URZ+0x50], R2 ;  /* 0x0000500203ff79a7 */ /* 0x0005ee000800003f */
[----:B------:R-:W-:Y:S05]  /*e350*/  @!P1 BRA `(.L_x_8453) ;  /* 0x0000000000049947 */ /* 0x000fea0003800000 */
[----:B------:R-:W-:Y:S01]  /*e360*/  BPT.TRAP 0x1 ;  /* 0x000000040000795c */ /* 0x000fe20000300000 */
.L_x_8453:
        /* <DEDUP_REMOVED lines=13> */
[----:B------:R-:W-:Y:S02]  /*e440*/  IMAD.MOV.U32 R7, RZ, RZ, R4 ;  /* 0x000000ffff077224 */ /* 0x000fe400078e0004 */
[----:B------:R-:W-:Y:S02]  /*e450*/  UIMAD UR11, UR11, 0x90, UR5 ;  /* 0x000000900b0b78a4 */ /* 0x000fe4000f8e0205 */
[----:B------:R-:W-:Y:S02]  /*e460*/  UIADD3 UR9, UR9, 0x50, URZ ;  /* 0x0000005009097890 */ /* 0x000fe4000fffe03f */
[----:B------:R-:W-:Y:S02]  /*e470*/  UIADD3 UR14, UR8, 0x200, URZ ;  /* 0x00000200080e7890 */ /* 0x000fe4000fffe03f */
[----:B------:R-:W-:Y:S02]  /*e480*/  UIADD3.X UR5, URZ, UR39, URZ, UP0, !UPT ;  /* 0x000000273f057290 */ /* 0x000fe400087fe43f */
[----:B------:R-:W-:-:S02]  /*e490*/  UIADD3 UR15, UR8, 0x2600, URZ ;  /* 0x00002600080f7890 */ /* 0x000fc4000fffe03f */
        /* <DEDUP_REMOVED lines=11> */
.L_x_8448:
[----:B------:R-:W-:Y:S05]  /*e550*/  BSYNC B1 ;  /* 0x0000000000017941 */ /* 0x000fea0003800000 */
.L_x_8447:
[----:B------:R-:W-:Y:S01]  /*e560*/  VIADD R22, R10, 0x1 ;  /* 0x000000010a167836 */ /* 0x000fe20000000000 */
[----:B------:R-:W-:Y:S04]  /*e570*/  BSSY B1, `(.L_x_8454) ;  /* 0x000006e000017945 */ /* 0x000fe80003800000 */
[----:B------:R-:W-:-:S04]  /*e580*/  ISETP.NE.AND P0, PT, R22, 0x2, PT ;  /* 0x000000021600780c */ /* 0x000fc80003f05270 */
[----:B0-----:R-:W-:Y:S02]  /*e590*/  SEL R24, RZ, 0x1, P0 ;  /* 0x00000001ff187807 */ /* 0x001fe40000000000 */
[----:B------:R-:W-:Y:S02]  /*e5a0*/  SEL R22, R22, RZ, P0 ;  /* 0x000000ff16167207 */ /* 0x000fe40000000000 */
[----:B------:R-:W-:Y:S01]  /*e5b0*/  LOP3.LUT R24, R11, R24, RZ, 0x3c, !PT ;  /* 0x000000180b187212 */ /* 0x000fe200078e3cff */
[----:B------:R-:W-:Y:S06]  /*e5c0*/  @!P6 BRA `(.L_x_8455) ;  /* 0x0000000400a0e947 */ /* 0x000fec0003800000 */
[----:B------:R-:W-:Y:S01]  /*e5d0*/  ULDC.64 UR4, c[0x0][0x3f8] ;  /* 0x0000fe0000047ab9 */ /* 0x000fe20000000a00 */
[----:B------:R-:W-:Y:S01]  /*e5e0*/  VIADD R13, R9, 0xffffffff ;  /* 0xffffffff090d7836 */ /* 0x000fe20000000000 */
[----:B------:R-:W-:-:S04]  /*e5f0*/  ISETP.NE.U32.AND P0, PT, RZ, UR4, PT ;  /* 0x00000004ff007c0c */ /* 0x000fc8000bf05070 */
[----:B------:R-:W-:-:S13]  /*e600*/  ISETP.NE.AND.EX P0, PT, RZ, UR5, PT, P0 ;  /* 0x00000005ff007c0c */ /* 0x000fda000bf05300 */
[----:B------:R-:W-:Y:S05]  /*e610*/  @!P0 BRA `(.L_x_8456) ;  /* 0x0000000000488947 */ /* 0x000fea0003800000 */
[----:B------:R-:W0:Y:S01]  /*e620*/  LDC R12, c[0x0][0x41c] ;  /* 0x00010700ff0c7b82 */ /* 0x000e220000000800 */
[----:B------:R-:W-:Y:S01]  /*e630*/  IMAD.MOV.U32 R15, RZ, RZ, R13 ;  /* 0x000000ffff0f7224 */ /* 0x000fe200078e000d */
[----:B------:R-:W-:Y:S02]  /*e640*/  ULDC.64 UR6, c[0x0][0x408] ;  /* 0x0001020000067ab9 */ /* 0x000fe40000000a00 */
[----:B------:R-:W-:-:S04]  /*e650*/  IMAD R5, R8, UR6, RZ ;  /* 0x0000000608057c24 */ /* 0x000fc8000f8e02ff */
[----:B------:R-:W-:Y:S01]  /*e660*/  IMAD R5, R6, UR7, R5 ;  /* 0x0000000706057c24 */ /* 0x000fe2000f8e0205 */
[----:B0-----:R-:W-:-:S13]  /*e670*/  ISETP.NE.AND P0, PT, R12, 0x1, PT ;  /* 0x000000010c00780c */ /* 0x001fda0003f05270 */
[----:B--2---:R-:W0:Y:S02]  /*e680*/  @P0 LDC.64 R2, c[0x0][0x420] ;  /* 0x00010800ff020b82 */ /* 0x004e240000000a00 */
[----:B0-----:R-:W-:-:S05]  /*e690*/  @P0 IMAD.HI.U32 R2, R13, R2, RZ ;  /* 0x000000020d020227 */ /* 0x001fca00078e00ff */
[----:B------:R-:W-:-:S04]  /*e6a0*/  @P0 SHF.R.U32.HI R15, RZ, R3, R2 ;  /* 0x00000003ff0f0219 */ /* 0x000fc80000011602 */
[--C-:B------:R-:W-:Y:S01]  /*e6b0*/  SHF.R.S32.HI R3, RZ, 0x1f, R15.reuse ;  /* 0x0000001fff037819 */ /* 0x100fe2000001140f */
[----:B------:R-:W-:-:S04]  /*e6c0*/  IMAD.MOV.U32 R2, RZ, RZ, R15 ;  /* 0x000000ffff027224 */ /* 0x000fc800078e000f */
[----:B------:R-:W-:-:S05]  /*e6d0*/  IMAD.WIDE.U32 R2, R6, UR6, R2 ;  /* 0x0000000606027c25 */ /* 0x000fca000f8e0002 */
[----:B------:R-:W-:Y:S02]  /*e6e0*/  IADD3 R3, R5, R3, RZ ;  /* 0x0000000305037210 */ /* 0x000fe40007ffe0ff */
[----:B------:R-:W-:-:S04]  /*e6f0*/  LEA R4, P0, R2, UR4, 0x2 ;  /* 0x0000000402047c11 */ /* 0x000fc8000f8010ff */
[----:B------:R-:W-:-:S05]  /*e700*/  LEA.HI.X R5, R2, UR5, R3, 0x2, P0 ;  /* 0x0000000502057c11 */ /* 0x000fca00080f1403 */
[----:B------:R0:W5:Y:S01]  /*e710*/  LDG.E R4, desc[UR60][R4.64] ;  /* 0x0000003c04047981 */ /* 0x000162000c1e1900 */
[----:B------:R-:W-:-:S04]  /*e720*/  IMAD.MOV R2, RZ, RZ, -R15 ;  /* 0x000000ffff027224 */ /* 0x000fc800078e0a0f */
[----:B------:R-:W-:-:S07]  /*e730*/  IMAD R13, R12, R2, R13 ;  /* 0x000000020c0d7224 */ /* 0x000fce00078e020d */
.L_x_8456:
[----:B--2---:R-:W-:Y:S01]  /*e740*/  IMAD R2, R22, 0x8, R26 ;  /* 0x0000000816027824 */ /* 0x004fe200078e021a */
[----:B------:R-:W-:-:S04]  /*e750*/  SHF.L.U32 R3, R24, 0x1f, RZ ;  /* 0x0000001f18037819 */ /* 0x000fc800000006ff */
[----:B------:R-:W2:Y:S02]  /*e760*/  SYNCS.PHASECHK.TRANS64.TRYWAIT P0, [R2+URZ+0x31c40], R3 ;  /* 0x031c4003020075a7 */ /* 0x000ea4000800017f */
[----:B--2---:R-:W-:Y:S05]  /*e770*/  @!P0 BRA `(.L_x_8457) ;  /* 0x0000001800d88947 */ /* 0x004fea0003800000 */
.L_x_8508:
        /* <DEDUP_REMOVED lines=9> */
.L_x_8458:
[----:B0-2---:R-:W-:Y:S01]  /*e810*/  IMAD R2, R22, 0x6c00, R26 ;  /* 0x00006c0016027824 */ /* 0x005fe200078e021a */
[----:B------:R-:W-:Y:S01]  /*e820*/  R2UR UR11, R13 ;  /* 0x000000000d0b72ca */ /* 0x000fe200000e0000 */
[----:B------:R-:W-:Y:S01]  /*e830*/  VIADD R3, R26, 0x31c00 ;  /* 0x00031c001a037836 */ /* 0x000fe20000000000 */
[----:B------:R-:W-:Y:S01]  /*e840*/  R2UR UR5, R23 ;  /* 0x00000000170572ca */ /* 0x000fe200000e0000 */
[----:B------:R-:W-:Y:S01]  /*e850*/  UIADD3 UR4, UP0, UR38, 0x370, URZ ;  /* 0x0000037026047890 */ /* 0x000fe2000ff1e03f */
[----:B------:R-:W-:Y:S01]  /*e860*/  R2UR UR8, R2 ;  /* 0x00000000020872ca */ /* 0x000fe200000e0000 */
[--C-:B------:R-:W-:Y:S01]  /*e870*/  IMAD R2, R22, 0x8, R3.reuse ;  /* 0x0000000816027824 */ /* 0x100fe200078e0203 */
[----:B------:R-:W-:Y:S01]  /*e880*/  R2UR UR12, R0 ;  /* 0x00000000000c72ca */ /* 0x000fe200000e0000 */
[----:B------:R-:W-:Y:S01]  /*e890*/  UMOV UR10, URZ ;  /* 0x0000003f000a7c82 */ /* 0x000fe20008000000 */
[----:B-----5:R-:W-:Y:S01]  /*e8a0*/  R2UR UR13, R4 ;  /* 0x00000000040d72ca */ /* 0x020fe200000e0000 */
[----:B------:R-:W-:Y:S01]  /*e8b0*/  UMOV UR6, 0x0 ;  /* 0x0000000000067882 */ /* 0x000fe20000000000 */
[----:B------:R-:W-:Y:S01]  /*e8c0*/  R2UR UR9, R2 ;  /* 0x00000000020972ca */ /* 0x000fe200000e0000 */
[----:B------:R-:W-:Y:S01]  /*e8d0*/  UMOV UR7, 0x14f00000 ;  /* 0x14f0000000077882 */ /* 0x000fe20000000000 */
[----:B------:R-:W-:Y:S01]  /*e8e0*/  UMOV UR17, 0x20 ;  /* 0x0000002000117882 */ /* 0x000fe20000000000 */
[----:B------:R-:W-:Y:S01]  /*e8f0*/  UMOV UR18, 0x40 ;  /* 0x0000004000127882 */ /* 0x000fe20000000000 */
[----:B------:R-:W-:Y:S01]  /*e900*/  SHF.L.U32 R11, R11, 0x1f, RZ ;  /* 0x0000001f0b0b7819 */ /* 0x000fe200000006ff */
[----:B------:R-:W-:Y:S01]  /*e910*/  UIMAD UR11, UR11, 0x90, UR5 ;  /* 0x000000900b0b78a4 */ /* 0x000fe2000f8e0205 */
[----:B------:R-:W-:Y:S01]  /*e920*/  IMAD R2, R10, 0x8, R3 ;  /* 0x000000080a027824 */ /* 0x000fe200078e0203 */
[----:B------:R-:W-:-:S02]  /*e930*/  UIADD3 UR14, UR8, 0x16a00, URZ ;  /* 0x00016a00080e7890 */ /* 0x000fc4000fffe03f */
[----:B------:R-:W-:Y:S02]  /*e940*/  UIADD3.X UR5, URZ, UR39, URZ, UP0, !UPT ;  /* 0x000000273f057290 */ /* 0x000fe400087fe43f */
[----:B------:R-:W-:Y:S02]  /*e950*/  UIADD3 UR15, UR8, 0x18e00, URZ ;  /* 0x00018e00080f7890 */ /* 0x000fe4000fffe03f */
[----:B------:R-:W-:Y:S02]  /*e960*/  UIADD3 UR9, UR9, 0x30, URZ ;  /* 0x0000003009097890 */ /* 0x000fe4000fffe03f */
[----:B------:R-:W-:-:S03]  /*e970*/  UIADD3 UR16, UR8, 0x1b200, URZ ;  /* 0x0001b20008107890 */ /* 0x000fc6000fffe03f */
[----:B------:R-:W-:-:S04]  /*e980*/  UMOV UR8, UR14 ;  /* 0x0000000e00087c82 */ /* 0x000fc80008000000 */
        /* <DEDUP_REMOVED lines=9> */
.L_x_8509:
[----:B------:R-:W-:Y:S05]  /*ea20*/  @P0 BRA `(.L_x_8460) ;  /* 0x0000000000140947 */ /* 0x000fea0003800000 */
[----:B------:R-:W-:Y:S02]  /*ea30*/  ISETP.NE.AND P1, PT, R27, RZ, PT ;  /* 0x000000ff1b00720c */ /* 0x000fe40003f25270 */
[----:B------:R-:W-:-:S04]  /*ea40*/  MOV R3, 0x6c00 ;  /* 0x00006c0000037802 */ /* 0x000fc80000000f00 */
[----:B------:R2:W-:Y:S07]  /*ea50*/  SYNCS.ARRIVE.TRANS64 RZ, [R2+URZ+0x50], R3 ;  /* 0x0000500302ff79a7 */ /* 0x0005ee000800003f */
[----:B------:R-:W-:Y:S05]  /*ea60*/  @!P1 BRA `(.L_x_8460) ;  /* 0x0000000000049947 */ /* 0x000fea0003800000 */
[----:B------:R-:W-:Y:S01]  /*ea70*/  BPT.TRAP 0x1 ;  /* 0x000000040000795c */ /* 0x000fe20000300000 */
.L_x_8460:
        /* <DEDUP_REMOVED lines=29> */
.L_x_8455:
[----:B------:R-:W-:Y:S05]  /*ec50*/  BSYNC B1 ;  /* 0x0000000000017941 */ /* 0x000fea0003800000 */
.L_x_8454:
[C---:B------:R-:W-:Y:S01]  /*ec60*/  ISETP.GT.AND P0, PT, R9.reuse, 0x1, PT ;  /* 0x000000010900780c */ /* 0x040fe20003f04270 */
[----:B0-2---:R-:W-:-:S04]  /*ec70*/  VIADD R2, R9, 0xfffffffe ;  /* 0xfffffffe09027836 */ /* 0x005fc80000000000 */
[----:B------:R-:W-:-:S08]  /*ec80*/  IMAD.MOV.U32 R9, RZ, RZ, R2 ;  /* 0x000000ffff097224 */ /* 0x000fd000078e0002 */
[----:B------:R-:W-:Y:S05]  /*ec90*/  @P0 BRA `(.L_x_8461) ;  /* 0xfffffff000700947 */ /* 0x000fea000383ffff */
.L_x_8437:
[----:B------:R-:W-:Y:S05]  /*eca0*/  BSYNC B0 ;  /* 0x0000000000007941 */ /* 0x000fea0003800000 */
.L_x_8436:
[----:B------:R-:W-:Y:S01]  /*ecb0*/  ISETP.NE.AND P0, PT, R27, RZ, PT ;  /* 0x000000ff1b00720c */ /* 0x000fe20003f05270 */
[----:B------:R-:W-:-:S12]  /*ecc0*/  BSSY B0, `(.L_x_8462) ;  /* 0x000000e000007945 */ /* 0x000fd80003800000 */
[----:B------:R-:W-:Y:S05]  /*ecd0*/  @P0 BRA `(.L_x_8463) ;  /* 0x0000000000300947 */ /* 0x000fea0003800000 */
[----:B------:R-:W2:Y:S01]  /*ece0*/  S2R R9, SR_LANEID ;  /* 0x0000000000097919 */ /* 0x000ea20000000000 */
[----:B------:R-:W-:Y:S01]  /*ecf0*/  VOTEU.ANY UR4, UPT, PT ;  /* 0x0000000000047886 */ /* 0x000fe200038e0100 */
[----:B------:R-:W3:Y:S01]  /*ed00*/  LDC.64 R2, c[0x0][0xc38] ;  /* 0x00030e00ff027b82 */ /* 0x000ee20000000a00 */
[----:B------:R-:W2:Y:S08]  /*ed10*/  FLO.U32 R4, UR4 ;  /* 0x0000000400047d00 */ /* 0x000eb000080e0000 */
[----:B0-----:R-:W3:Y:S01]  /*ed20*/  POPC R5, UR4 ;  /* 0x0000000400057d09 */ /* 0x001ee20008000000 */
[----:B--2---:R-:W-:-:S13]  /*ed30*/  ISETP.EQ.U32.AND P0, PT, R4, R9, PT ;  /* 0x000000090400720c */ /* 0x004fda0003f02070 */
[----:B---3--:R-:W2:Y:S01]  /*ed40*/  @P0 ATOMG.E.ADD.STRONG.GPU PT, R3, desc[UR60][R2.64], R5 ;  /* 0x00000005020309a8 */ /* 0x008ea200081ee1fc */
[----:B------:R-:W0:Y:S02]  /*ed50*/  S2R R6, SR_LTMASK ;  /* 0x0000000000067919 */ /* 0x000e240000003900 */
[----:B0-----:R-:W-:-:S04]  /*ed60*/  LOP3.LUT R6, R6, UR4, RZ, 0xc0, !PT ;  /* 0x0000000406067c12 */ /* 0x001fc8000f8ec0ff */
[----:B------:R-:W0:Y:S01]  /*ed70*/  POPC R9, R6 ;  /* 0x0000000600097309 */ /* 0x000e220000000000 */
[----:B--2---:R-:W0:Y:S02]  /*ed80*/  SHFL.IDX PT, R4, R3, R4, 0x1f ;  /* 0x00001f0403047589 */ /* 0x004e2400000e0000 */
[----:B0-----:R-:W-:-:S07]  /*ed90*/  IADD3 R16, R4, UR36, R9 ;  /* 0x0000002404107c10 */ /* 0x001fce000fffe009 */
.L_x_8463:
[----:B------:R-:W-:Y:S05]  /*eda0*/  BSYNC B0 ;  /* 0x0000000000007941 */ /* 0x000fea0003800000 */
.L_x_8462:
[----:B------:R-:W-:Y:S04]  /*edb0*/  BSSY B0, `(.L_x_8464) ;  /* 0x000002b000007945 */ /* 0x000fe80003800000 */
[----:B------:R-:W-:Y:S05]  /*edc0*/  @!P6 BRA `(.L_x_8465) ;  /* 0x0000000000a4e947 */ /* 0x000fea0003800000 */
[----:B------:R-:W-:Y:S01]  /*edd0*/  IMAD R3, R22, 0x8, R26 ;  /* 0x0000000816037824 */ /* 0x000fe200078e021a */
[----:B------:R-:W-:-:S04]  /*ede0*/  SHF.L.U32 R2, R24, 0x1f, RZ ;  /* 0x0000001f18027819 */ /* 0x000fc800000006ff */
[----:B------:R-:W2:Y:S02]  /*edf0*/  SYNCS.PHASECHK.TRANS64.TRYWAIT P0, [R3+URZ+0x31c60], R2 ;  /* 0x031c6002030075a7 */ /* 0x000ea4000800017f */
[----:B--2---:R-:W-:Y:S05]  /*ee00*/  @!P0 BRA `(.L_x_8466) ;  /* 0x00000014005c8947 */ /* 0x004fea0003800000 */
.L_x_8510:
        /* <DEDUP_REMOVED lines=9> */
.L_x_8467:
[----:B0-----:R-:W-:Y:S01]  /*eea0*/  IMAD R26, R22, 0x6c00, R26 ;  /* 0x00006c00161a7824 */ /* 0x001fe200078e021a */
        /* <DEDUP_REMOVED lines=10> */
[----:B------:R-:W-:-:S05]  /*ef50*/  R2UR UR13, R7 ;  /* 0x00000000070d72ca */ /* 0x000fca00000e0000 */
        /* <DEDUP_REMOVED lines=15> */
[----:B----4-:R-:W-:Y:S01]  /*f050*/  NOP ;  /* 0x0000000000007918 */ /* 0x010fe20000000000 */
.L_x_8465:
[----:B------:R-:W-:Y:S05]  /*f060*/  BSYNC B0 ;  /* 0x0000000000007941 */ /* 0x000fea0003800000 */
.L_x_8464:
[----:B------:R-:W-:-:S04]  /*f070*/  IADD3 R22, R22, 0x1, RZ ;  /* 0x0000000116167810 */ /* 0x000fc80007ffe0ff */
[----:B------:R-:W-:-:S04]  /*f080*/  ISETP.NE.AND P0, PT, R22, 0x2, PT ;  /* 0x000000021600780c */ /* 0x000fc80003f05270 */
[----:B--23--:R-:W-:Y:S02]  /*f090*/  SEL R3, RZ, 0x1, P0 ;  /* 0x00000001ff037807 */ /* 0x00cfe40000000000 */
[----:B------:R-:W-:Y:S02]  /*f0a0*/  SEL R22, R22, RZ, P0 ;  /* 0x000000ff16167207 */ /* 0x000fe40000000000 */
[----:B------:R-:W-:-:S07]  /*f0b0*/  LOP3.LUT R24, R24, R3, RZ, 0x3c, !PT ;  /* 0x0000000318187212 */ /* 0x000fce00078e3cff */
.L_x_8421:
[----:B------:R-:W-:Y:S05]  /*f0c0*/  BSYNC B6 ;  /* 0x0000000000067941 */ /* 0x000fea0003800000 */
.L_x_8419:
[----:B------:R-:W-:-:S03]  /*f0d0*/  UMOV UR4, 0xffffffff ;  /* 0xffffffff00047882 */ /* 0x000fc60000000000 */
[----:B------:R-:W-:Y:S05]  /*f0e0*/  BRA.DIV UR4, `(.L_x_8468) ;  /* 0x0000001204b87947 */ /* 0x000fea000b800000 */
[----:B0-----:R0:W2:Y:S04]  /*f0f0*/  SHFL.IDX PT, R5, R16, RZ, 0x1f ;  /* 0x00001fff10057589 */ /* 0x0010a800000e0000 */
[----:B------:R0:W3:Y:S02]  /*f100*/  SHFL.IDX PT, R4, R16, 0x1, 0x1f ;  /* 0x00201f0010047f89 */ /* 0x0000e400000e0000 */
.L_x_8514:
[----:B------:R-:W-:Y:S01]  /*f110*/  ULDC UR4, c[0x0][0xc14] ;  /* 0x0003050000047ab9 */ /* 0x000fe20000000800 */
[C---:B------:R-:W-:Y:S01]  /*f120*/  IMAD.IADD R7, R27.reuse, 0x1, R19 ;  /* 0x000000011b077824 */ /* 0x040fe200078e0213 */
[----:B------:R-:W-:Y:S01]  /*f130*/  ISETP.NE.AND P0, PT, R27, 0x1f, PT ;  /* 0x0000001f1b00780c */ /* 0x000fe20003f05270 */
[----:B------:R-:W-:Y:S01]  /*f140*/  IMAD.U32 R0, RZ, RZ, UR4 ;  /* 0x00000004ff007e24 */ /* 0x000fe2000f8e00ff */
[----:B------:R-:W-:Y:S01]  /*f150*/  BSSY B0, `(.L_x_8469) ;  /* 0x0000007000007945 */ /* 0x000fe20003800000 */
[----:B------:R-:W-:-:S03]  /*f160*/  IMAD.MOV.U32 R2, RZ, RZ, RZ ;  /* 0x000000ffff027224 */ /* 0x000fc600078e00ff */
[----:B------:R-:W-:-:S13]  /*f170*/  ISETP.GE.OR P0, PT, R7, R0, !P0 ;  /* 0x000000000700720c */ /* 0x000fda0004706670 */
[----:B------:R-:W-:Y:S05]  /*f180*/  @P0 BRA `(.L_x_8470) ;  /* 0x00000000000c0947 */ /* 0x000fea0003800000 */
[----:B------:R-:W4:Y:S02]  /*f190*/  LDC.64 R2, c[0x0][0xc58] ;  /* 0x00031600ff027b82 */ /* 0x000f240000000a00 */
[----:B----4-:R-:W-:-:S06]  /*f1a0*/  IMAD.WIDE R2, R7, 0x4, R2 ;  /* 0x0000000407027825 */ /* 0x010fcc00078e0202 */
[----:B------:R4:W5:Y:S02]  /*f1b0*/  LDG.E R2, desc[UR60][R2.64] ;  /* 0x0000003c02027981 */ /* 0x000964000c1e1900 */
.L_x_8470:
[----:B------:R-:W-:Y:S05]  /*f1c0*/  BSYNC B0 ;  /* 0x0000000000007941 */ /* 0x000fea0003800000 */
.L_x_8469:
[----:B------:R-:W-:-:S03]  /*f1d0*/  UMOV UR4, 0xffffffff ;  /* 0xffffffff00047882 */ /* 0x000fc60000000000 */
[----:B------:R-:W-:Y:S05]  /*f1e0*/  BRA.DIV UR4, `(.L_x_8471) ;  /* 0x0000001204c47947 */ /* 0x000fea000b800000 */
[----:B-----5:R-:W0:Y:S01]  /*f1f0*/  SHFL.UP PT, R14, R2, 0x1, RZ ;  /* 0x04200000020e7989 */ /* 0x020e2200000e00ff */
        /* <DEDUP_REMOVED lines=8> */
[----:B----4-:R-:W-:-:S05]  /*f280*/  IMAD.IADD R3, R13, 0x1, R14 ;  /* 0x000000010d037824 */ /* 0x010fca00078e020e */
        /* <DEDUP_REMOVED lines=10> */
[----:B------:R0:W4:Y:S02]  /*f330*/  SHFL.IDX PT, R14, R8, 0x1f, 0x1f ;  /* 0x03e01f00080e7f89 */ /* 0x00012400000e0000 */
.L_x_8522:
[----:B------:R-:W-:Y:S02]  /*f340*/  ULDC UR4, c[0x0][0xc10] ;  /* 0x0003040000047ab9 */ /* 0x000fe40000000800 */
[----:B------:R-:W-:-:S04]  /*f350*/  IMAD.U32 R7, RZ, RZ, UR4 ;  /* 0x00000004ff077e24 */ /* 0x000fc8000f8e00ff */
[----:B----4-:R-:W-:-:S04]  /*f360*/  IMAD R3, R14, R7, RZ ;  /* 0x000000070e037224 */ /* 0x010fc800078e02ff */
[----:B---3--:R-:W-:-:S05]  /*f370*/  IMAD.IADD R4, R4, 0x1, R3 ;  /* 0x0000000104047824 */ /* 0x008fca00078e0203 */
[----:B--2---:R-:W-:-:S13]  /*f380*/  ISETP.GT.AND P0, PT, R4, R5, PT ;  /* 0x000000050400720c */ /* 0x004fda0003f04270 */
[----:B------:R-:W-:Y:S05]  /*f390*/  @P0 BRA `(.L_x_8472) ;  /* 0x0000000000ac0947 */ /* 0x000fea0003800000 */
[----:B------:R-:W2:Y:S02]  /*f3a0*/  LDC R0, c[0x0][0xc14] ;  /* 0x00030500ff007b82 */ /* 0x000ea40000000800 */
.L_x_8477:
[----:B------:R-:W-:-:S05]  /*f3b0*/  VIADD R19, R19, 0x1f ;  /* 0x0000001f13137836 */ /* 0x000fca0000000000 */
[----:B--2---:R-:W-:-:S13]  /*f3c0*/  ISETP.GE.AND P0, PT, R19, R0, PT ;  /* 0x000000001300720c */ /* 0x004fda0003f06270 */
[----:B------:R-:W-:Y:S05]  /*f3d0*/  @P0 BRA `(.L_x_8473) ;  /* 0x0000000400540947 */ /* 0x000fea0003800000 */
[C---:B------:R-:W-:Y:S01]  /*f3e0*/  IMAD.IADD R7, R27.reuse, 0x1, R19 ;  /* 0x000000011b077824 */ /* 0x040fe200078e0213 */
[----:B------:R-:W-:Y:S01]  /*f3f0*/  ISETP.NE.AND P1, PT, R27, 0x1f, PT ;  /* 0x0000001f1b00780c */ /* 0x000fe20003f25270 */
[----:B------:R-:W-:Y:S01]  /*f400*/  BSSY B0, `(.L_x_8474) ;  /* 0x0000007000007945 */ /* 0x000fe20003800000 */
[----:B------:R-:W-:Y:S02]  /*f410*/  IMAD.MOV.U32 R2, RZ, RZ, RZ ;  /* 0x000000ffff027224 */ /* 0x000fe400078e00ff */
[----:B------:R-:W-:-:S13]  /*f420*/  ISETP.GE.OR P0, PT, R7, R0, !P1 ;  /* 0x000000000700720c */ /* 0x000fda0004f06670 */
[----:B------:R-:W-:Y:S05]  /*f430*/  @P0 BRA `(.L_x_8475) ;  /* 0x00000000000c0947 */ /* 0x000fea0003800000 */
[----:B------:R-:W2:Y:S02]  /*f440*/  LDC.64 R2, c[0x0][0xc58] ;  /* 0x00031600ff027b82 */ /* 0x000ea40000000a00 */
[----:B--2---:R-:W-:-:S06]  /*f450*/  IMAD.WIDE R2, R7, 0x4, R2 ;  /* 0x0000000407027825 */ /* 0x004fcc00078e0202 */
[----:B------:R2:W5:Y:S02]  /*f460*/  LDG.E R2, desc[UR60][R2.64] ;  /* 0x0000003c02027981 */ /* 0x000564000c1e1900 */
.L_x_8475:
[----:B------:R-:W-:Y:S05]  /*f470*/  BSYNC B0 ;  /* 0x0000000000007941 */ /* 0x000fea0003800000 */
.L_x_8474:
[----:B------:R-:W-:-:S03]  /*f480*/  UMOV UR4, 0xffffffff ;  /* 0xffffffff00047882 */ /* 0x000fc60000000000 */
[----:B------:R-:W-:Y:S05]  /*f490*/  BRA.DIV UR4, `(.L_x_8476) ;  /* 0x0000001204e87947 */ /* 0x000fea000b800000 */
[----:B-----5:R-:W3:Y:S01]  /*f4a0*/  SHFL.UP PT, R14, R2, 0x1, RZ ;  /* 0x04200000020e7989 */ /* 0x020ee200000e00ff */
[C---:B------:R-:W-:Y:S02]  /*f4b0*/  ISETP.NE.AND P0, PT, R27.reuse, RZ, PT ;  /* 0x000000ff1b00720c */ /* 0x040fe40003f05270 */
[C---:B------:R-:W-:Y:S02]  /*f4c0*/  ISETP.GE.U32.AND P1, PT, R27.reuse, 0x2, PT ;  /* 0x000000021b00780c */ /* 0x040fe40003f26070 */
[----:B---3--:R-:W-:Y:S02]  /*f4d0*/  SEL R13, R14, RZ, P0 ;  /* 0x000000ff0e0d7207 */ /* 0x008fe40000000000 */
[----:B------:R-:W-:Y:S02]  /*f4e0*/  ISETP.GE.U32.AND P0, PT, R27, 0x4, PT ;  /* 0x000000041b00780c */ /* 0x000fe40003f06070 */
[----:B------:R-:W-:-:S05]  /*f4f0*/  IADD3 R13, R2, R13, RZ ;  /* 0x0000000d020d7210 */ /* 0x000fca0007ffe0ff */
[----:B------:R-:W3:Y:S02]  /*f500*/  SHFL.UP PT, R14, R13, 0x2, RZ ;  /* 0x044000000d0e7989 */ /* 0x000ee400000e00ff */
[----:B---3--:R-:W-:Y:S02]  /*f510*/  SEL R14, R14, RZ, P1 ;  /* 0x000000ff0e0e7207 */ /* 0x008fe40000800000 */
[----:B------:R-:W-:-:S03]  /*f520*/  ISETP.GE.U32.AND P1, PT, R27, 0x8, PT ;  /* 0x000000081b00780c */ /* 0x000fc60003f26070 */
[----:B--2---:R-:W-:-:S05]  /*f530*/  IMAD.IADD R3, R13, 0x1, R14 ;  /* 0x000000010d037824 */ /* 0x004fca00078e020e */
[----:B------:R-:W2:Y:S02]  /*f540*/  SHFL.UP PT, R14, R3, 0x4, RZ ;  /* 0x04800000030e7989 */ /* 0x000ea400000e00ff */
[----:B--2---:R-:W-:Y:S02]  /*f550*/  SEL R6, R14, RZ, P0 ;  /* 0x000000ff0e067207 */ /* 0x004fe40000000000 */
[----:B------:R-:W-:-:S03]  /*f560*/  ISETP.GE.U32.AND P0, PT, R27, 0x10, PT ;  /* 0x000000101b00780c */ /* 0x000fc60003f06070 */
[----:B------:R-:W-:-:S05]  /*f570*/  IMAD.IADD R6, R3, 0x1, R6 ;  /* 0x0000000103067824 */ /* 0x000fca00078e0206 */
[----:B------:R-:W2:Y:S02]  /*f580*/  SHFL.UP PT, R14, R6, 0x8, RZ ;  /* 0x05000000060e7989 */ /* 0x000ea400000e00ff */
[----:B--2---:R-:W-:-:S05]  /*f590*/  SEL R7, R14, RZ, P1 ;  /* 0x000000ff0e077207 */ /* 0x004fca0000800000 */
[----:B------:R-:W-:-:S05]  /*f5a0*/  IMAD.IADD R7, R6, 0x1, R7 ;  /* 0x0000000106077824 */ /* 0x000fca00078e0207 */
[----:B------:R-:W0:Y:S02]  /*f5b0*/  SHFL.UP PT, R14, R7, 0x10, RZ ;  /* 0x06000000070e7989 */ /* 0x000e2400000e00ff */
[----:B0-----:R-:W-:-:S05]  /*f5c0*/  SEL R8, R14, RZ, P0 ;  /* 0x000000ff0e087207 */ /* 0x001fca0000000000 */
[----:B------:R-:W-:-:S05]  /*f5d0*/  IMAD.IADD R8, R7, 0x1, R8 ;  /* 0x0000000107087824 */ /* 0x000fca00078e0208 */
[----:B------:R0:W2:Y:S02]  /*f5e0*/  SHFL.IDX PT, R14, R8, 0x1f, 0x1f ;  /* 0x03e01f00080e7f89 */ /* 0x0000a400000e0000 */
.L_x_8530:
[----:B------:R-:W-:Y:S02]  /*f5f0*/  ULDC UR4, c[0x0][0xc10] ;  /* 0x0003040000047ab9 */ /* 0x000fe40000000800 */
[----:B------:R-:W-:-:S04]  /*f600*/  IMAD.U32 R7, RZ, RZ, UR4 ;  /* 0x00000004ff077e24 */ /* 0x000fc8000f8e00ff */
[----:B--2---:R-:W-:-:S04]  /*f610*/  IMAD R3, R14, R7, RZ ;  /* 0x000000070e037224 */ /* 0x004fc800078e02ff */
[----:B------:R-:W-:-:S05]  /*f620*/  IMAD.IADD R4, R3, 0x1, R4 ;  /* 0x0000000103047824 */ /* 0x000fca00078e0204 */
[----:B------:R-:W-:-:S13]  /*f630*/  ISETP.GT.AND P0, PT, R4, R5, PT ;  /* 0x000000050400720c */ /* 0x000fda0003f04270 */
[----:B------:R-:W-:Y:S05]  /*f640*/  @!P0 BRA `(.L_x_8477) ;  /* 0xfffffffc00588947 */ /* 0x000fea000383ffff */
.L_x_8472:
[----:B------:R-:W-:Y:S01]  /*f650*/  IADD3 R16, -R3, R4, RZ ;  /* 0x0000000403107210 */ /* 0x000fe20007ffe1ff */
[----:B------:R-:W-:-:S04]  /*f660*/  UMOV UR4, 0xffffffff ;  /* 0xffffffff00047882 */ /* 0x000fc80000000000 */
[----:B------:R-:W-:-:S05]  /*f670*/  IMAD R4, R8, R7, R16 ;  /* 0x0000000708047224 */ /* 0x000fca00078e0210 */
[----:B------:R-:W-:Y:S01]  /*f680*/  ISETP.GT.AND P6, PT, R4, R5, PT ;  /* 0x000000050400720c */ /* 0x000fe20003fc4270 */
[----:B------:R-:W-:-:S12]  /*f690*/  BRA.DIV UR4, `(.L_x_8478) ;  /* 0x0000001604387947 */ /* 0x000fd8000b800000 */
[----:B------:R-:W-:-:S04]  /*f6a0*/  VOTE.ANY R3, PT, !P6 ;  /* 0x0000000000037806 */ /* 0x000fc800070e0100 */
[----:B------:R-:W2:Y:S02]  /*f6b0*/  POPC R4, R3 ;  /* 0x0000000300047309 */ /* 0x000ea40000000000 */
[----:B--2---:R2:W3:Y:S02]  /*f6c0*/  SHFL.IDX PT, R17, R2, R4, 0x1f ;  /* 0x00001f0402117589 */ /* 0x0044e400000e0000 */
.L_x_8534:
[----:B------:R-:W-:Y:S01]  /*f6d0*/  ISETP.NE.AND P0, PT, R3, RZ, PT ;  /* 0x000000ff0300720c */ /* 0x000fe20003f05270 */
[----:B------:R-:W-:-:S12]  /*f6e0*/  IMAD.MOV.U32 R14, RZ, RZ, RZ ;  /* 0x000000ffff0e7224 */ /* 0x000fd800078e00ff */
[----:B------:R-:W-:Y:S05]  /*f6f0*/  @!P0 BRA `(.L_x_8479) ;  /* 0x0000000000108947 */ /* 0x000fea0003800000 */
[----:B------:R-:W-:Y:S01]  /*f700*/  UMOV UR4, 0xffffffff ;  /* 0xffffffff00047882 */ /* 0x000fe20000000000 */
[----:B------:R-:W-:Y:S02]  /*f710*/  VIADD R12, R4, 0xffffffff ;  /* 0xffffffff040c7836 */ /* 0x000fe40000000000 */
[----:B------:R-:W-:Y:S05]  /*f720*/  BRA.DIV UR4, `(.L_x_8480) ;  /* 0x00000016045c7947 */ /* 0x000fea000b800000 */
[----:B------:R4:W0:Y:S02]  /*f730*/  SHFL.IDX PT, R14, R8, R12, 0x1f ;  /* 0x00001f0c080e7589 */ /* 0x00082400000e0000 */
.L_x_8479:
[----:B---3--:R-:W-:Y:S01]  /*f740*/  IABS R6, R17 ;  /* 0x0000001100067213 */ /* 0x008fe20000000000 */
[----:B0-----:R-:W-:Y:S02]  /*f750*/  IMAD R16, R14, R7, R16 ;  /* 0x000000070e107224 */ /* 0x001fe400078e0210 */
[----:B------:R-:W-:Y:S01]  /*f760*/  IMAD.IADD R19, R4, 0x1, R19 ;  /* 0x0000000104137824 */ /* 0x000fe200078e0213 */
[----:B----4-:R-:W0:Y:S01]  /*f770*/  I2F.RP R8, R6 ;  /* 0x0000000600087306 */ /* 0x010e220000209400 */
[----:B------:R-:W-:Y:S01]  /*f780*/  IMAD.IADD R10, R5, 0x1, -R16 ;  /* 0x00000001050a7824 */ /* 0x000fe200078e0a10 */
[----:B------:R-:W-:-:S04]  /*f790*/  IABS R5, R17 ;  /* 0x0000001100057213 */ /* 0x000fc80000000000 */
[----:B------:R-:W-:Y:S02]  /*f7a0*/  IADD3 R5, RZ, -R5, RZ ;  /* 0x80000005ff057210 */ /* 0x000fe40007ffe0ff */
[----:B0-----:R-:W2:Y:S02]  /*f7b0*/  MUFU.RCP R8, R8 ;  /* 0x0000000800087308 */ /* 0x001ea40000001000 */
[----:B--2---:R-:W-:-:S06]  /*f7c0*/  VIADD R2, R8, 0xffffffe ;  /* 0x0ffffffe08027836 */ /* 0x004fcc0000000000 */
[----:B------:R0:W2:Y:S02]  /*f7d0*/  F2I.FTZ.U32.TRUNC.NTZ R3, R2 ;  /* 0x0000000200037305 */ /* 0x0000a4000021f000 */
[----:B0-----:R-:W-:Y:S02]  /*f7e0*/  IMAD.MOV.U32 R2, RZ, RZ, RZ ;  /* 0x000000ffff027224 */ /* 0x001fe400078e00ff */
[----:B--2---:R-:W-:-:S04]  /*f7f0*/  IMAD.MOV R7, RZ, RZ, -R3 ;  /* 0x000000ffff077224 */ /* 0x004fc800078e0a03 */
        /* <DEDUP_REMOVED lines=19> */
.L_x_8473:
[----:B------:R-:W-:Y:S01]  /*f930*/  UMOV UR4, URZ ;  /* 0x0000003f00047c82 */ /* 0x000fe20008000000 */
[----:B------:R-:W-:Y:S01]  /*f940*/  UMOV UR5, URZ ;  /* 0x0000003f00057c82 */ /* 0x000fe20008000000 */
[----:B------:R-:W-:Y:S01]  /*f950*/  ULDC UR6, c[0x0][0xc14] ;  /* 0x0003050000067ab9 */ /* 0x000fe20000000800 */
[----:B------:R-:W-:Y:S02]  /*f960*/  IMAD.MOV.U32 R16, RZ, RZ, R5 ;  /* 0x000000ffff107224 */ /* 0x000fe400078e0005 */
[----:B------:R-:W-:Y:S02]  /*f970*/  IMAD.U32 R17, RZ, RZ, UR4 ;  /* 0x00000004ff117e24 */ /* 0x000fe4000f8e00ff */
[----:B------:R-:W-:Y:S02]  /*f980*/  IMAD.U32 R18, RZ, RZ, UR5 ;  /* 0x00000005ff127e24 */ /* 0x000fe4000f8e00ff */
[----:B------:R-:W-:-:S07]  /*f990*/  IMAD.U32 R19, RZ, RZ, UR6 ;  /* 0x00000006ff137e24 */ /* 0x000fce000f8e00ff */
.L_x_8481:
[----:B------:R-:W-:Y:S01]  /*f9a0*/  ISETP.NE.AND P0, PT, R27, RZ, PT ;  /* 0x000000ff1b00720c */ /* 0x000fe20003f05270 */
[----:B------:R-:W-:Y:S05]  /*f9b0*/  WARPSYNC.ALL ;  /* 0x0000000000007948 */ /* 0x000fea0003800000 */
[----:B------:R-:W-:Y:S07]  /*f9c0*/  BAR.SYNC.DEFER_BLOCKING 0x4, 0x1a0 ;  /* 0x0106800000007b1d */ /* 0x000fee0000010000 */
[----:B------:R-:W-:Y:S01]  /*f9d0*/  @!P0 MOV R2, 0x400 ;  /* 0x0000040000028802 */ /* 0x000fe20000000f00 */
[----:B------:R-:W2:Y:S03]  /*f9e0*/  @!P0 S2R R3, SR_CgaCtaId ;  /* 0x0000000000038919 */ /* 0x000ea60000008800 */
[----:B--2---:R-:W-:-:S05]  /*f9f0*/  @!P0 LEA R2, R3, R2, 0x18 ;  /* 0x0000000203028211 */ /* 0x004fca00078ec0ff */
[----:B------:R2:W-:Y:S01]  /*fa00*/  @!P0 STS.128 [R2+0x31cd0], R16 ;  /* 0x031cd01002008388 */ /* 0x0005e20000000c00 */
[----:B------:R-:W-:Y:S06]  /*fa10*/  BAR.ARV 0x5, 0x1a0 ;  /* 0x0146800000007b1d */ /* 0x000fec0000002000 */
[----:B------:R-:W-:-:S13]  /*fa20*/  ISETP.GE.AND P0, PT, R19, R0, PT ;  /* 0x000000001300720c */ /* 0x000fda0003f06270 */
[----:B------:R-:W-:Y:S05]  /*fa30*/  @!P0 BRA `(.L_x_8482) ;  /* 0xffffffc800048947 */ /* 0x000fea000383ffff */
.L_x_8417:
[----:B0-----:R-:W3:Y:S01]  /*fa40*/  LDL.LU R0, [R1+0xc] ;  /* 0x00000c0001007983 */ /* 0x001ee20000300800 */
[----:B------:R-:W-:Y:S01]  /*fa50*/  BSSY B0, `(.L_x_8483) ;  /* 0x000000b000007945 */ /* 0x000fe20003800000 */
[----:B------:R-:W0:Y:S01]  /*fa60*/  S2R R5, SR_CgaCtaId ;  /* 0x0000000000057919 */ /* 0x000e220000008800 */
[----:B---3--:R-:W-:-:S05]  /*fa70*/  VIADD R0, R0, 0x1 ;  /* 0x0000000100007836 */ /* 0x008fca0000000000 */
[----:B--2---:R-:W-:-:S04]  /*fa80*/  LEA.HI R2, R0, R0, RZ, 0x1 ;  /* 0x0000000000027211 */ /* 0x004fc800078f08ff */
[----:B------:R-:W-:Y:S02]  /*fa90*/  LOP3.LUT R3, R2, 0xfffffffe, RZ, 0xc0, !PT ;  /* 0xfffffffe02037812 */ /* 0x000fe400078ec0ff */
[----:B------:R-:W-:-:S03]  /*faa0*/  MOV R2, 0x400 ;  /* 0x0000040000027802 */ /* 0x000fc60000000f00 */
[----:B------:R-:W-:Y:S01]  /*fab0*/  IMAD.IADD R0, R0, 0x1, -R3 ;  /* 0x0000000100007824 */ /* 0x000fe200078e0a03 */
[----:B0-----:R-:W-:-:S04]  /*fac0*/  LEA R9, R5, R2, 0x18 ;  /* 0x0000000205097211 */ /* 0x001fc800078ec0ff */
[----:B------:R-:W-:-:S04]  /*fad0*/  SHF.L.U32 R0, R0, 0x1f, RZ ;  /* 0x0000001f00007819 */ /* 0x000fc800000006ff */
[----:B------:R-:W0:Y:S02]  /*fae0*/  SYNCS.PHASECHK.TRANS64.TRYWAIT P0, [R9+URZ+0x31c20], R0 ;  /* 0x031c2000090075a7 */ /* 0x000e24000800017f */
[----:B0-----:R-:W-:Y:S05]  /*faf0*/  @!P0 BRA `(.L_x_8484) ;  /* 0x00000010008c8947 */ /* 0x001fea0003800000 */
.L_x_8537:
[----:B------:R-:W-:Y:S05]  /*fb00*/  BSYNC B0 ;  /* 0x0000000000007941 */ /* 0x000fea0003800000 */
.L_x_8483:
[----:B------:R-:W-:-:S03]  /*fb10*/  UMOV UR4, 0xffffffff ;  /* 0xffffffff00047882 */ /* 0x000fc60000000000 */
[----:B------:R-:W-:Y:S05]  /*fb20*/  BRA.DIV UR4, `(.L_x_8485) ;  /* 0x0000001204947947 */ /* 0x000fea000b800000 */
[----:B0-----:R-:W0:Y:S02]  /*fb30*/  S2R R0, SR_TID.X ;  /* 0x0000000000007919 */ /* 0x001e240000002100 */
[----:B0-----:R-:W-:-:S04]  /*fb40*/  SHF.R.U32.HI R0, RZ, 0x5, R0 ;  /* 0x00000005ff007819 */ /* 0x001fc80000011600 */
[----:B------:R-:W-:-:S05]  /*fb50*/  LOP3.LUT R0, R0, 0x3, RZ, 0xc0, !PT ;  /* 0x0000000300007812 */ /* 0x000fca00078ec0ff */
[----:B------:R0:W2:Y:S02]  /*fb60*/  SHFL.IDX PT, R14, R0, RZ, 0x1f ;  /* 0x00001fff000e7589 */ /* 0x0000a400000e0000 */
.L_x_8540:
[----:B--2---:R-:W-:Y:S01]  /*fb70*/  ISETP.NE.AND P0, PT, R14, RZ, PT ;  /* 0x000000ff0e00720c */ /* 0x004fe20003f05270 */
[----:B------:R-:W-:-:S12]  /*fb80*/  BSSY B0, `(.L_x_8486) ;  /* 0x0000024000007945 */ /* 0x000fd80003800000 */
[----:B------:R-:W-:Y:S05]  /*fb90*/  @P0 BRA `(.L_x_8487) ;  /* 0x0000000000880947 */ /* 0x000fea0003800000 */
[----:B------:R-:W-:-:S03]  /*fba0*/  UMOV UR4, 0xffffffff ;  /* 0xffffffff00047882 */ /* 0x000fc60000000000 */
[----:B------:R-:W-:Y:S05]  /*fbb0*/  BRA.DIV UR4, `(.L_x_8488) ;  /* 0x0000001204a47947 */ /* 0x000fea000b800000 */
[----:B------:R-:W-:-:S13]  /*fbc0*/  ELECT P6, URZ, PT ;  /* 0x00000000003f782f */ /* 0x000fda00038c0000 */
.L_x_8543:
[----:B------:R-:W-:Y:S05]  /*fbd0*/  @!P6 BRA `(.L_x_8487) ;  /* 0x000000000078e947 */ /* 0x000fea0003800000 */
[----:B0-----:R-:W2:Y:S02]  /*fbe0*/  LDL.LU R0, [R1+0x14] ;  /* 0x0000140001007983 */ /* 0x001ea40000300800 */
[----:B--2---:R-:W-:-:S04]  /*fbf0*/  LOP3.LUT R0, R0, 0x2, RZ, 0xfc, !PT ;  /* 0x0000000200007812 */ /* 0x004fc800078efcff */
[----:B------:R-:W-:-:S13]  /*fc00*/  ISETP.NE.AND P2, PT, R0, 0x3, PT ;  /* 0x000000030000780c */ /* 0x000fda0003f45270 */
[----:B------:R-:W-:Y:S05]  /*fc10*/  @!P2 BRA `(.L_x_8489) ;  /* 0x000000000004a947 */ /* 0x000fea0003800000 */
[----:B------:R-:W-:Y:S01]  /*fc20*/  BPT.TRAP 0x1 ;  /* 0x000000040000795c */ /* 0x000fe20000300000 */
.L_x_8489:
[----:B------:R-:W-:Y:S01]  /*fc30*/  IADD3 R3, R9, 0x31c40, RZ ;  /* 0x00031c4009037810 */ /* 0x000fe20007ffe0ff */
[----:B------:R-:W-:Y:S01]  /*fc40*/  VIADD R0, R22, 0x1 ;  /* 0x0000000116007836 */ /* 0x000fe20000000000 */
[----:B------:R-:W-:-:S03]  /*fc50*/  SHF.L.U32 R2, R24, 0x1f, RZ ;  /* 0x0000001f18027819 */ /* 0x000fc600000006ff */
[----:B------:R-:W-:Y:S01]  /*fc60*/  IMAD R7, R22, 0x8, R3 ;  /* 0x0000000816077824 */ /* 0x000fe200078e0203 */
[----:B------:R-:W-:-:S03]  /*fc70*/  ISETP.NE.AND P1, PT, R0, 0x2, PT ;  /* 0x000000020000780c */ /* 0x000fc60003f25270 */
[----:B------:R-:W0:Y:S01]  /*fc80*/  SYNCS.PHASECHK.TRANS64.TRYWAIT P0, [R7+URZ], R2 ;  /* 0x00000002070075a7 */ /* 0x000e22000800017f */
[----:B------:R-:W-:Y:S02]  /*fc90*/  SEL R5, RZ, 0x1, P1 ;  /* 0x00000001ff057807 */ /* 0x000fe40000800000 */
[----:B------:R-:W-:Y:S02]  /*fca0*/  SEL R4, R0, RZ, P1 ;  /* 0x000000ff00047207 */ /* 0x000fe40000800000 */
[----:B------:R-:W-:-:S03]  /*fcb0*/  LOP3.LUT R0, R24, R5, RZ, 0x3c, !PT ;  /* 0x0000000518007212 */ /* 0x000fc600078e3cff */
[----:B------:R-:W-:Y:S01]  /*fcc0*/  IMAD R3, R4, 0x8, R3 ;  /* 0x0000000804037824 */ /* 0x000fe200078e0203 */
[----:B------:R-:W-:Y:S01]  /*fcd0*/  SHF.L.U32 R0, R0, 0x1f, RZ ;  /* 0x0000001f00007819 */ /* 0x000fe200000006ff */
[----:B0-----:R-:W-:Y:S06]  /*fce0*/  @!P0 BRA `(.L_x_8490) ;  /* 0x0000001000788947 */ /* 0x001fec0003800000 */
.L_x_8544:
[----:B------:R-:W2:Y:S02]  /*fcf0*/  SYNCS.PHASECHK.TRANS64.TRYWAIT P0, [R3+URZ], R0 ;  /* 0x00000000030075a7 */ /* 0x000ea4000800017f */
[----:B--2---:R-:W-:Y:S05]  /*fd00*/  @!P0 BRA `(.L_x_8491) ;  /* 0x0000001000848947 */ /* 0x004fea0003800000 */
.L_x_8545:
[----:B------:R-:W-:Y:S05]  /*fd10*/  @!P2 BRA `(.L_x_8492) ;  /* 0x000000000004a947 */ /* 0x000fea0003800000 */
[----:B------:R-:W-:Y:S01]  /*fd20*/  BPT.TRAP 0x1 ;  /* 0x000000040000795c */ /* 0x000fe20000300000 */
.L_x_8492:
[----:B--2---:R-:W-:-:S04]  /*fd30*/  VIADD R3, R9, 0x31c60 ;  /* 0x00031c6009037836 */ /* 0x004fc80000000000 */
[----:B------:R-:W-:-:S04]  /*fd40*/  IMAD R5, R22, 0x8, R3 ;  /* 0x0000000816057824 */ /* 0x000fc800078e0203 */
[----:B------:R-:W2:Y:S02]  /*fd50*/  SYNCS.PHASECHK.TRANS64.TRYWAIT P0, [R5+URZ], R2 ;  /* 0x00000002050075a7 */ /* 0x000ea4000800017f */
[----:B--2---:R-:W-:Y:S05]  /*fd60*/  @!P0 BRA `(.L_x_8493) ;  /* 0x0000001000808947 */ /* 0x004fea0003800000 */
.L_x_8546:
[----:B------:R-:W-:-:S07]  /*fd70*/  IMAD R3, R4, 0x8, R3 ;  /* 0x0000000804037824 */ /* 0x000fce00078e0203 */
.L_x_8494:
[----:B---3--:R3:W4:Y:S02]  /*fd80*/  SYNCS.PHASECHK.TRANS64.TRYWAIT P0, [R3+URZ], R0 ;  /* 0x00000000030075a7 */ /* 0x008724000800017f */
[----:B----4-:R-:W-:Y:S05]  /*fd90*/  @!P0 NANOSLEEP.SYNCS 0x989680 ;  /* 0x009896800000895d */ /* 0x010fea0003900000 */
[----:B------:R-:W4:Y:S02]  /*fda0*/  @!P0 SYNCS.PHASECHK.TRANS64 P0, [R3+URZ], R0 ;  /* 0x00000000030085a7 */ /* 0x000f24000800007f */
[----:B----4-:R-:W-:Y:S05]  /*fdb0*/  @!P0 BRA `(.L_x_8494) ;  /* 0xfffffffc00f08947 */ /* 0x010fea000383ffff */
.L_x_8487:
[----:B------:R-:W-:Y:S05]  /*fdc0*/  BSYNC B0 ;  /* 0x0000000000007941 */ /* 0x000fea0003800000 */
.L_x_8486:
[----:B------:R-:W-:Y:S05]  /*fdd0*/  EXIT ;  /* 0x000000000000794d */ /* 0x000fea0003800000 */
.L_x_8379:
[----:B0-----:R-:W-:-:S04]  /*fde0*/  MOV R3, UR36 ;  /* 0x0000002400037c02 */ /* 0x001fc80008000f00 */
[----:B------:R0:W1:Y:S03]  /*fdf0*/  SYNCS.PHASECHK.TRANS64.TRYWAIT P1, [R3+URZ+0x31c00], R0 ;  /* 0x031c0000030075a7 */ /* 0x000066000802017f */
[----:B-1----:R-:W-:Y:S05]  /*fe00*/  @!P1 NANOSLEEP.SYNCS 0x989680 ;  /* 0x009896800000995d */ /* 0x002fea0003900000 */
[----:B------:R-:W1:Y:S02]  /*fe10*/  @!P1 SYNCS.PHASECHK.TRANS64 P1, [R3+URZ+0x31c00], R0 ;  /* 0x031c0000030095a7 */ /* 0x000e64000802007f */
[----:B-1----:R-:W-:Y:S05]  /*fe20*/  @!P1 BRA `(.L_x_8379) ;  /* 0xfffffffc00ec9947 */ /* 0x002fea000383ffff */
[----:B------:R-:W-:Y:S05]  /*fe30*/  BRA `(.L_x_8495) ;  /* 0xffffff1400c87947 */ /* 0x000fea000383ffff */
.L_x_8383:
[----:B-1----:R1:W2:Y:S02]  /*fe40*/  SYNCS.PHASECHK.TRANS64.TRYWAIT P2, [R0+URZ+0x31c30], R3 ;  /* 0x031c3003000075a7 */ /* 0x0022a4000804017f */
[----:B--2---:R-:W-:Y:S05]  /*fe50*/  @!P2 NANOSLEEP.SYNCS 0x989680 ;  /* 0x009896800000a95d */ /* 0x004fea0003900000 */
[----:B------:R-:W2:Y:S02]  /*fe60*/  @!P2 SYNCS.PHASECHK.TRANS64 P2, [R0+URZ+0x31c30], R3 ;  /* 0x031c30030000a5a7 */ /* 0x000ea4000804007f */
[----:B--2---:R-:W-:Y:S05]  /*fe70*/  @!P2 BRA `(.L_x_8383) ;  /* 0xfffffffc00f0a947 */ /* 0x004fea000383ffff */
[----:B------:R-:W-:Y:S05]  /*fe80*/  BRA `(.L_x_8382) ;  /* 0xffffff1400ec7947 */ /* 0x000fea000383ffff */
.L_x_8388:
[----:B-1----:R-:W-:-:S04]  /*fe90*/  IMAD.U32 R9, RZ, RZ, UR6 ;  /* 0x00000006ff097e24 */ /* 0x002fc8000f8e00ff */
[----:B------:R1:W2:Y:S03]  /*fea0*/  SYNCS.PHASECHK.TRANS64.TRYWAIT P2, [R9+URZ+0x31c30], R8 ;  /* 0x031c3008090075a7 */ /* 0x0002a6000804017f */
[----:B--2---:R-:W-:Y:S05]  /*feb0*/  @!P2 NANOSLEEP.SYNCS 0x989680 ;  /* 0x009896800000a95d */ /* 0x004fea0003900000 */
[----:B------:R-:W2:Y:S02]  /*fec0*/  @!P2 SYNCS.PHASECHK.TRANS64 P2, [R9+URZ+0x31c30], R8 ;  /* 0x031c30080900a5a7 */ /* 0x000ea4000804007f */
[----:B--2---:R-:W-:Y:S05]  /*fed0*/  @!P2 BRA `(.L_x_8388) ;  /* 0xfffffffc00eca947 */ /* 0x004fea000383ffff */
[----:B------:R-:W-:Y:S05]  /*fee0*/  BRA `(.L_x_8385) ;  /* 0xffffff5800447947 */ /* 0x000fea000383ffff */
.L_x_8392:
[----:B-1----:R-:W-:-:S04]  /*fef0*/  IMAD.U32 R8, RZ, RZ, UR6 ;  /* 0x00000006ff087e24 */ /* 0x002fc8000f8e00ff */
[----:B------:R1:W2:Y:S03]  /*ff00*/  SYNCS.PHASECHK.TRANS64.TRYWAIT P2, [R8+URZ+0x31c50], R7 ;  /* 0x031c5007080075a7 */ /* 0x0002a6000804017f */
[----:B--2---:R-:W-:Y:S05]  /*ff10*/  @!P2 NANOSLEEP.SYNCS 0x989680 ;  /* 0x009896800000a95d */ /* 0x004fea0003900000 */
[----:B------:R-:W2:Y:S02]  /*ff20*/  @!P2 SYNCS.PHASECHK.TRANS64 P2, [R8+URZ+0x31c50], R7 ;  /* 0x031c50070800a5a7 */ /* 0x000ea4000804007f */
[----:B--2---:R-:W-:Y:S05]  /*ff30*/  @!P2 BRA `(.L_x_8392) ;  /* 0xfffffffc00eca947 */ /* 0x004fea000383ffff */
[----:B------:R-:W-:Y:S05]  /*ff40*/  BRA `(.L_x_8389) ;  /* 0xffffff6c00e87947 */ /* 0x000fea000383ffff */
.L_x_8397:
[----:B-1----:R-:W-:-:S04]  /*ff50*/  IMAD.U32 R5, RZ, RZ, UR9 ;  /* 0x00000009ff057e24 */ /* 0x002fc8000f8e00ff */
[----:B------:R1:W2:Y:S03]  /*ff60*/  SYNCS.PHASECHK.TRANS64.TRYWAIT P0, [R5+URZ+0x31c50], R0 ;  /* 0x031c5000050075a7 */ /* 0x0002a6000800017f */
[----:B--2---:R-:W-:Y:S05]  /*ff70*/  @!P0 NANOSLEEP.SYNCS 0x989680 ;  /* 0x009896800000895d */ /* 0x004fea0003900000 */
[----:B------:R-:W2:Y:S02]  /*ff80*/  @!P0 SYNCS.PHASECHK.TRANS64 P0, [R5+URZ+0x31c50], R0 ;  /* 0x031c5000050085a7 */ /* 0x000ea4000800007f */
[----:B--2---:R-:W-:Y:S05]  /*ff90*/  @!P0 BRA `(.L_x_8397) ;  /* 0xfffffffc00ec8947 */ /* 0x004fea000383ffff */
[----:B------:R-:W-:Y:S05]  /*ffa0*/  BRA `(.L_x_8396) ;  /* 0xffffff9800007947 */ /* 0x000fea000383ffff */
.L_x_8428:
        /* <DEDUP_REMOVED lines=8> */
[----:B-1----:R-:W-:Y:S05]  /*10030*/  WARPSYNC.COLLECTIVE R15, `(.L_x_8497) ;  /* 0x000000000f087348 */ /* 0x002fea0003c00000 */
[----:B------:R0:W2:Y:S02]  /*10040*/  SHFL.IDX P6, R14, R13, R12, R11 ;  /* 0x0000000c0d0e7389 */ /* 0x0000a400000c000b */
[----:B012---:R-:W-:Y:S01]  /*10050*/  ENDCOLLECTIVE ;  /* 0x000000000000791b */ /* 0x007fe20003800000 */
.L_x_8497:
[----:B------:R-:W-:Y:S05]  /*10060*/  BSYNC B0 ;  /* 0x0000000000007941 */ /* 0x000fea0003800000 */
.L_x_8496:
[----:B------:R-:W-:Y:S05]  /*10070*/  BRA `(.L_x_8498) ;  /* 0xffffffcc00a07947 */ /* 0x000fea000383ffff */
.L_x_8429:
[----:B------:R-:W-:Y:S01]  /*10080*/  BSSY B0, `(.L_x_8499) ;  /* 0x0000006000007945 */ /* 0x000fe20003800000 */
[----:B------:R-:W-:-:S07]  /*10090*/  IMAD.MOV.U32 R15, RZ, RZ, -0x1 ;  /* 0xffffffffff0f7424 */ /* 0x000fce00078e00ff */
[----:B-1----:R-:W-:Y:S05]  /*100a0*/  WARPSYNC.COLLECTIVE R15, `(.L_x_8500) ;  /* 0x000000000f0c7348 */ /* 0x002fea0003c00000 */
[----:B------:R-:W-:Y:S02]  /*100b0*/  ELECT P6, UR62, PT ;  /* 0x00000000003e782f */ /* 0x000fe400038c0000 */
[----:B------:R-:W-:Y:S01]  /*100c0*/  MOV R14, UR62 ;  /* 0x0000003e000e7c02 */ /* 0x000fe20008000f00 */
[----:B-1----:R-:W-:Y:S10]  /*100d0*/  ENDCOLLECTIVE ;  /* 0x000000000000791b */ /* 0x002ff40003800000 */
.L_x_8500:
[----:B------:R-:W-:Y:S05]  /*100e0*/  BSYNC B0 ;  /* 0x0000000000007941 */ /* 0x000fea0003800000 */
.L_x_8499:
[----:B------:R-:W-:Y:S05]  /*100f0*/  BRA `(.L_x_8501) ;  /* 0xffffffcc00947947 */ /* 0x000fea000383ffff */
.L_x_8432:
[----:B--2---:R2:W3:Y:S02]  /*10100*/  SYNCS.PHASECHK.TRANS64.TRYWAIT P0, [R5+URZ+0x31c40], R4 ;  /* 0x031c4004050075a7 */ /* 0x0044e4000800017f */
[----:B---3--:R-:W-:Y:S05]  /*10110*/  @!P0 NANOSLEEP.SYNCS 0x989680 ;  /* 0x009896800000895d */ /* 0x008fea0003900000 */
[----:B------:R-:W3:Y:S02]  /*10120*/  @!P0 SYNCS.PHASECHK.TRANS64 P0, [R5+URZ+0x31c40], R4 ;  /* 0x031c4004050085a7 */ /* 0x000ee4000800007f */
[----:B---3--:R-:W-:Y:S05]  /*10130*/  @!P0 BRA `(.L_x_8432) ;  /* 0xfffffffc00f08947 */ /* 0x008fea000383ffff */
[----:B------:R-:W-:Y:S05]  /*10140*/  BRA `(.L_x_8502) ;  /* 0xffffffcc00ec7947 */ /* 0x000fea000383ffff */
.L_x_8435:
[----:B0-----:R0:W2:Y:S02]  /*10150*/  SYNCS.PHASECHK.TRANS64.TRYWAIT P0, [R26+URZ+0x31c20], R5 ;  /* 0x031c20051a0075a7 */ /* 0x0010a4000800017f */
[----:B--2---:R-:W-:Y:S05]  /*10160*/  @!P0 NANOSLEEP.SYNCS 0x989680 ;  /* 0x009896800000895d */ /* 0x004fea0003900000 */
[----:B------:R-:W2:Y:S02]  /*10170*/  @!P0 SYNCS.PHASECHK.TRANS64 P0, [R26+URZ+0x31c20], R5 ;  /* 0x031c20051a0085a7 */ /* 0x000ea4000800007f */
[----:B--2---:R-:W-:Y:S05]  /*10180*/  @!P0 BRA `(.L_x_8435) ;  /* 0xfffffffc00f08947 */ /* 0x004fea000383ffff */
[----:B------:R-:W-:Y:S05]  /*10190*/  BRA `(.L_x_8503) ;  /* 0xffffffd4001c7947 */ /* 0x000fea000383ffff */
.L_x_8443:
[----:B--2---:R2:W3:Y:S02]  /*101a0*/  SYNCS.PHASECHK.TRANS64.TRYWAIT P0, [R3+URZ+0x31c40], R2 ;  /* 0x031c4002030075a7 */ /* 0x0044e4000800017f */
[----:B---3--:R-:W-:Y:S05]  /*101b0*/  @!P0 NANOSLEEP.SYNCS 0x989680 ;  /* 0x009896800000895d */ /* 0x008fea0003900000 */
[----:B------:R-:W3:Y:S02]  /*101c0*/  @!P0 SYNCS.PHASECHK.TRANS64 P0, [R3+URZ+0x31c40], R2 ;  /* 0x031c4002030085a7 */ /* 0x000ee4000800007f */
[----:B---3--:R-:W-:Y:S05]  /*101d0*/  @!P0 BRA `(.L_x_8443) ;  /* 0xfffffffc00f08947 */ /* 0x008fea000383ffff */
[----:B------:R-:W-:Y:S05]  /*101e0*/  BRA `(.L_x_8504) ;  /* 0xffffffd400c47947 */ /* 0x000fea000383ffff */
.L_x_8445:
[----:B0-----:R0:W2:Y:S02]  /*101f0*/  SYNCS.PHASECHK.TRANS64.TRYWAIT P0, [R2+URZ+0x60], R5 ;  /* 0x00006005020075a7 */ /* 0x0010a4000800017f */
[----:B--2---:R-:W-:Y:S05]  /*10200*/  @!P0 NANOSLEEP.SYNCS 0x989680 ;  /* 0x009896800000895d */ /* 0x004fea0003900000 */
[----:B------:R-:W2:Y:S02]  /*10210*/  @!P0 SYNCS.PHASECHK.TRANS64 P0, [R2+URZ+0x60], R5 ;  /* 0x00006005020085a7 */ /* 0x000ea4000800007f */
[----:B--2---:R-:W-:Y:S05]  /*10220*/  @!P0 BRA `(.L_x_8445) ;  /* 0xfffffffc00f08947 */ /* 0x004fea000383ffff */
[----:B------:R-:W-:Y:S05]  /*10230*/  BRA `(.L_x_8505) ;  /* 0xffffffd800507947 */ /* 0x000fea000383ffff */
.L_x_8450:
[----:B---3--:R3:W4:Y:S02]  /*10240*/  SYNCS.PHASECHK.TRANS64.TRYWAIT P0, [R3+URZ+0x31c40], R2 ;  /* 0x031c4002030075a7 */ /* 0x008724000800017f */
[----:B----4-:R-:W-:Y:S05]  /*10250*/  @!P0 NANOSLEEP.SYNCS 0x989680 ;  /* 0x009896800000895d */ /* 0x010fea0003900000 */
[----:B------:R-:W4:Y:S02]  /*10260*/  @!P0 SYNCS.PHASECHK.TRANS64 P0, [R3+URZ+0x31c40], R2 ;  /* 0x031c4002030085a7 */ /* 0x000f24000800007f */
[----:B----4-:R-:W-:Y:S05]  /*10270*/  @!P0 BRA `(.L_x_8450) ;  /* 0xfffffffc00f08947 */ /* 0x010fea000383ffff */
[----:B------:R-:W-:Y:S05]  /*10280*/  BRA `(.L_x_8506) ;  /* 0xffffffdc00807947 */ /* 0x000fea000383ffff */
.L_x_8452:
[----:B0-----:R0:W2:Y:S02]  /*10290*/  SYNCS.PHASECHK.TRANS64.TRYWAIT P1, [R3+URZ+0x60], R24 ;  /* 0x00006018030075a7 */ /* 0x0010a4000802017f */
[----:B--2---:R-:W-:Y:S05]  /*102a0*/  @!P1 NANOSLEEP.SYNCS 0x989680 ;  /* 0x009896800000995d */ /* 0x004fea0003900000 */
[----:B------:R-:W2:Y:S02]  /*102b0*/  @!P1 SYNCS.PHASECHK.TRANS64 P1, [R3+URZ+0x60], R24 ;  /* 0x00006018030095a7 */ /* 0x000ea4000802007f */
[----:B--2---:R-:W-:Y:S05]  /*102c0*/  @!P1 BRA `(.L_x_8452) ;  /* 0xfffffffc00f09947 */ /* 0x004fea000383ffff */
[----:B------:R-:W-:Y:S05]  /*102d0*/  BRA `(.L_x_8507) ;  /* 0xffffffe0000c7947 */ /* 0x000fea000383ffff */
.L_x_8457:
[----:B--2---:R2:W3:Y:S02]  /*102e0*/  SYNCS.PHASECHK.TRANS64.TRYWAIT P0, [R2+URZ+0x31c40], R3 ;  /* 0x031c4003020075a7 */ /* 0x0044e4000800017f */
[----:B---3--:R-:W-:Y:S05]  /*102f0*/  @!P0 NANOSLEEP.SYNCS 0x989680 ;  /* 0x009896800000895d */ /* 0x008fea0003900000 */
[----:B------:R-:W3:Y:S02]  /*10300*/  @!P0 SYNCS.PHASECHK.TRANS64 P0, [R2+URZ+0x31c40], R3 ;  /* 0x031c4003020085a7 */ /* 0x000ee4000800007f */
[----:B---3--:R-:W-:Y:S05]  /*10310*/  @!P0 BRA `(.L_x_8457) ;  /* 0xfffffffc00f08947 */ /* 0x008fea000383ffff */
[----:B------:R-:W-:Y:S05]  /*10320*/  BRA `(.L_x_8508) ;  /* 0xffffffe400147947 */ /* 0x000fea000383ffff */
.L_x_8459:
[----:B0-----:R0:W2:Y:S02]  /*10330*/  SYNCS.PHASECHK.TRANS64.TRYWAIT P1, [R2+URZ+0x60], R11 ;  /* 0x0000600b020075a7 */ /* 0x0010a4000802017f */
[----:B--2---:R-:W-:Y:S05]  /*10340*/  @!P1 NANOSLEEP.SYNCS 0x989680 ;  /* 0x009896800000995d */ /* 0x004fea0003900000 */
[----:B------:R-:W2:Y:S02]  /*10350*/  @!P1 SYNCS.PHASECHK.TRANS64 P1, [R2+URZ+0x60], R11 ;  /* 0x0000600b020095a7 */ /* 0x000ea4000802007f */
[----:B--2---:R-:W-:Y:S05]  /*10360*/  @!P1 BRA `(.L_x_8459) ;  /* 0xfffffffc00f09947 */ /* 0x004fea000383ffff */
[----:B------:R-:W-:Y:S05]  /*10370*/  BRA `(.L_x_8509) ;  /* 0xffffffe400a87947 */ /* 0x000fea000383ffff */
.L_x_8466:
[----:B--2---:R2:W3:Y:S02]  /*10380*/  SYNCS.PHASECHK.TRANS64.TRYWAIT P0, [R3+URZ+0x31c60], R2 ;  /* 0x031c6002030075a7 */ /* 0x0044e4000800017f */
[----:B---3--:R-:W-:Y:S05]  /*10390*/  @!P0 NANOSLEEP.SYNCS 0x989680 ;  /* 0x009896800000895d */ /* 0x008fea0003900000 */
[----:B------:R-:W3:Y:S02]  /*103a0*/  @!P0 SYNCS.PHASECHK.TRANS64 P0, [R3+URZ+0x31c60], R2 ;  /* 0x031c6002030085a7 */ /* 0x000ee4000800007f */
[----:B---3--:R-:W-:Y:S05]  /*103b0*/  @!P0 BRA `(.L_x_8466) ;  /* 0xfffffffc00f08947 */ /* 0x008fea000383ffff */
[----:B------:R-:W-:Y:S05]  /*103c0*/  BRA `(.L_x_8510) ;  /* 0xffffffe800907947 */ /* 0x000fea000383ffff */
.L_x_8468:
[----:B------:R-:W-:Y:S01]  /*103d0*/  BSSY B0, `(.L_x_8511) ;  /* 0x0000008000007945 */ /* 0x000fe20003800000 */
[----:B------:R-:W-:Y:S02]  /*103e0*/  IMAD.MOV.U32 R13, RZ, RZ, R16 ;  /* 0x000000ffff0d7224 */ /* 0x000fe400078e0010 */
[----:B------:R-:W-:Y:S02]  /*103f0*/  IMAD.MOV.U32 R12, RZ, RZ, RZ ;  /* 0x000000ffff0c7224 */ /* 0x000fe400078e00ff */
[----:B------:R-:W-:Y:S02]  /*10400*/  IMAD.MOV.U32 R11, RZ, RZ, 0x1f ;  /* 0x0000001fff0b7424 */ /* 0x000fe400078e00ff */
[----:B------:R-:W-:-:S07]  /*10410*/  IMAD.MOV.U32 R15, RZ, RZ, -0x1 ;  /* 0xffffffffff0f7424 */ /* 0x000fce00078e00ff */
[----:B01----:R-:W-:Y:S05]  /*10420*/  WARPSYNC.COLLECTIVE R15, `(.L_x_8512) ;  /* 0x000000000f087348 */ /* 0x003fea0003c00000 */
[----:B------:R2:W3:Y:S02]  /*10430*/  SHFL.IDX P6, R14, R13, R12, R11 ;  /* 0x0000000c0d0e7389 */ /* 0x0004e400000c000b */
[----:B0123--:R-:W-:Y:S01]  /*10440*/  ENDCOLLECTIVE ;  /* 0x000000000000791b */ /* 0x00ffe20003800000 */
.L_x_8512:
[----:B------:R-:W-:Y:S05]  /*10450*/  BSYNC B0 ;  /* 0x0000000000007941 */ /* 0x000fea0003800000 */
.L_x_8511:
[----:B------:R-:W-:Y:S01]  /*10460*/  MOV R13, R16 ;  /* 0x00000010000d7202 */ /* 0x000fe20000000f00 */
[----:B------:R-:W-:Y:S02]  /*10470*/  IMAD.MOV.U32 R12, RZ, RZ, 0x1 ;  /* 0x00000001ff0c7424 */ /* 0x000fe400078e00ff */
[----:B------:R-:W-:Y:S02]  /*10480*/  IMAD.MOV.U32 R11, RZ, RZ, 0x1f ;  /* 0x0000001fff0b7424 */ /* 0x000fe400078e00ff */
[----:B------:R-:W-:Y:S02]  /*10490*/  IMAD.MOV.U32 R15, RZ, RZ, -0x1 ;  /* 0xffffffffff0f7424 */ /* 0x000fe400078e00ff */
[----:B------:R-:W-:-:S07]  /*104a0*/  IMAD.MOV.U32 R5, RZ, RZ, R14 ;  /* 0x000000ffff057224 */ /* 0x000fce00078e000e */
[----:B------:R-:W-:Y:S05]  /*104b0*/  WARPSYNC.COLLECTIVE R15, `(.L_x_8513) ;  /* 0x000000000f087348 */ /* 0x000fea0003c00000 */
[----:B------:R0:W1:Y:S02]  /*104c0*/  SHFL.IDX P6, R14, R13, R12, R11 ;  /* 0x0000000c0d0e7389 */ /* 0x00006400000c000b */
[----:B01----:R-:W-:Y:S01]  /*104d0*/  ENDCOLLECTIVE ;  /* 0x000000000000791b */ /* 0x003fe20003800000 */
.L_x_8513:
[----:B------:R-:W-:Y:S01]  /*104e0*/  IMAD.MOV.U32 R4, RZ, RZ, R14 ;  /* 0x000000ffff047224 */ /* 0x000fe200078e000e */
[----:B------:R-:W-:Y:S06]  /*104f0*/  BRA `(.L_x_8514) ;  /* 0xffffffec00047947 */ /* 0x000fec000383ffff */
.L_x_8471:
[----:B------:R-:W-:Y:S01]  /*10500*/  BSSY B0, `(.L_x_8515) ;  /* 0x0000008000007945 */ /* 0x000fe20003800000 */
[----:B-----5:R-:W-:Y:S01]  /*10510*/  IMAD.MOV.U32 R13, RZ, RZ, R2 ;  /* 0x000000ffff0d7224 */ /* 0x020fe200078e0002 */
[----:B------:R-:W-:Y:S01]  /*10520*/  MOV R11, RZ ;  /* 0x000000ff000b7202 */ /* 0x000fe20000000f00 */
[----:B------:R-:W-:Y:S02]  /*10530*/  IMAD.MOV.U32 R12, RZ, RZ, 0x1 ;  /* 0x00000001ff0c7424 */ /* 0x000fe400078e00ff */
[----:B------:R-:W-:-:S07]  /*10540*/  IMAD.MOV.U32 R15, RZ, RZ, -0x1 ;  /* 0xffffffffff0f7424 */ /* 0x000fce00078e00ff */
[----:B01234-:R-:W-:Y:S05]  /*10550*/  WARPSYNC.COLLECTIVE R15, `(.L_x_8516) ;  /* 0x000000000f087348 */ /* 0x01ffea0003c00000 */
[----:B------:R0:W0:Y:S02]  /*10560*/  SHFL.UP P6, R14, R13, R12, R11 ;  /* 0x0400000c0d0e7389 */ /* 0x00002400000c000b */
[----:B01234-:R-:W-:Y:S01]  /*10570*/  ENDCOLLECTIVE ;  /* 0x000000000000791b */ /* 0x01ffe20003800000 */
.L_x_8516:
[----:B------:R-:W-:Y:S05]  /*10580*/  BSYNC B0 ;  /* 0x0000000000007941 */ /* 0x000fea0003800000 */
.L_x_8515:
        /* <DEDUP_REMOVED lines=10> */
.L_x_8517:
        /* <DEDUP_REMOVED lines=8> */
.L_x_8518:
        /* <DEDUP_REMOVED lines=8> */
.L_x_8519:
        /* <DEDUP_REMOVED lines=8> */
.L_x_8520:
        /* <DEDUP_REMOVED lines=8> */
.L_x_8521:
[----:B------:R-:W-:Y:S05]  /*10830*/  BRA `(.L_x_8522) ;  /* 0xffffffe800c07947 */ /* 0x000fea000383ffff */
.L_x_8476:
[----:B------:R-:W-:Y:S01]  /*10840*/  BSSY B0, `(.L_x_8523) ;  /* 0x0000008000007945 */ /* 0x000fe20003800000 */
[----:B-----5:R-:W-:Y:S01]  /*10850*/  IMAD.MOV.U32 R13, RZ, RZ, R2 ;  /* 0x000000ffff0d7224 */ /* 0x020fe200078e0002 */
[----:B------:R-:W-:Y:S01]  /*10860*/  MOV R11, RZ ;  /* 0x000000ff000b7202 */ /* 0x000fe20000000f00 */
[----:B------:R-:W-:Y:S02]  /*10870*/  IMAD.MOV.U32 R12, RZ, RZ, 0x1 ;  /* 0x00000001ff0c7424 */ /* 0x000fe400078e00ff */
[----:B------:R-:W-:-:S07]  /*10880*/  IMAD.MOV.U32 R15, RZ, RZ, -0x1 ;  /* 0xffffffffff0f7424 */ /* 0x000fce00078e00ff */
[----:B012---:R-:W-:Y:S05]  /*10890*/  WARPSYNC.COLLECTIVE R15, `(.L_x_8524) ;  /* 0x000000000f087348 */ /* 0x007fea0003c00000 */
[----:B------:R3:W4:Y:S02]  /*108a0*/  SHFL.UP P6, R14, R13, R12, R11 ;  /* 0x0400000c0d0e7389 */ /* 0x00072400000c000b */
[----:B01234-:R-:W-:Y:S01]  /*108b0*/  ENDCOLLECTIVE ;  /* 0x000000000000791b */ /* 0x01ffe20003800000 */
.L_x_8524:
[----:B------:R-:W-:Y:S05]  /*108c0*/  BSYNC B0 ;  /* 0x0000000000007941 */ /* 0x000fea0003800000 */
.L_x_8523:
        /* <DEDUP_REMOVED lines=10> */
.L_x_8525:
        /* <DEDUP_REMOVED lines=8> */
.L_x_8526:
        /* <DEDUP_REMOVED lines=8> */
.L_x_8527:
        /* <DEDUP_REMOVED lines=8> */
.L_x_8528:
        /* <DEDUP_REMOVED lines=8> */
.L_x_8529:
[----:B------:R-:W-:Y:S05]  /*10b70*/  BRA `(.L_x_8530) ;  /* 0xffffffe8009c7947 */ /* 0x000fea000383ffff */
.L_x_8478:
[----:B------:R-:W-:Y:S01]  /*10b80*/  BSSY B0, `(.L_x_8531) ;  /* 0x0000006000007945 */ /* 0x000fe20003800000 */
[----:B------:R-:W-:Y:S01]  /*10b90*/  PLOP3.LUT P6, PT, P6, PT, PT, 0x8, 0x0 ;  /* 0x000000000000781c */ /* 0x000fe200037ce170 */
[----:B------:R-:W-:-:S12]  /*10ba0*/  IMAD.MOV.U32 R15, RZ, RZ, -0x1 ;  /* 0xffffffffff0f7424 */ /* 0x000fd800078e00ff */
[----:B01----:R-:W-:Y:S05]  /*10bb0*/  WARPSYNC.COLLECTIVE R15, `(.L_x_8532) ;  /* 0x000000000f087348 */ /* 0x003fea0003c00000 */
[----:B------:R-:W-:Y:S01]  /*10bc0*/  VOTE.ANY R14, PT, P6 ;  /* 0x00000000000e7806 */ /* 0x000fe200030e0100 */
[----:B01----:R-:W-:Y:S06]  /*10bd0*/  ENDCOLLECTIVE ;  /* 0x000000000000791b */ /* 0x003fec0003800000 */
.L_x_8532:
[----:B------:R-:W-:Y:S05]  /*10be0*/  BSYNC B0 ;  /* 0x0000000000007941 */ /* 0x000fea0003800000 */
.L_x_8531:
        /* <DEDUP_REMOVED lines=9> */
.L_x_8533:
[----:B------:R-:W-:Y:S01]  /*10c80*/  IMAD.MOV.U32 R17, RZ, RZ, R14 ;  /* 0x000000ffff117224 */ /* 0x000fe200078e000e */
[----:B------:R-:W-:Y:S06]  /*10c90*/  BRA `(.L_x_8534) ;  /* 0xffffffe8008c7947 */ /* 0x000fec000383ffff */
.L_x_8480:
[----:B------:R-:W-:Y:S01]  /*10ca0*/  BSSY B0, `(.L_x_8535) ;  /* 0x0000007000007945 */ /* 0x000fe20003800000 */
[----:B------:R-:W-:Y:S01]  /*10cb0*/  IMAD.MOV.U32 R13, RZ, RZ, R8 ;  /* 0x000000ffff0d7224 */ /* 0x000fe200078e0008 */
[----:B------:R-:W-:Y:S01]  /*10cc0*/  MOV R15, 0xffffffff ;  /* 0xffffffff000f7802 */ /* 0x000fe20000000f00 */
[----:B------:R-:W-:-:S07]  /*10cd0*/  IMAD.MOV.U32 R11, RZ, RZ, 0x1f ;  /* 0x0000001fff0b7424 */ /* 0x000fce00078e00ff */
[----:B0123--:R-:W-:Y:S05]  /*10ce0*/  WARPSYNC.COLLECTIVE R15, `(.L_x_8536) ;  /* 0x000000000f087348 */ /* 0x00ffea0003c00000 */
[----:B------:R4:W0:Y:S02]  /*10cf0*/  SHFL.IDX P6, R14, R13, R12, R11 ;  /* 0x0000000c0d0e7389 */ /* 0x00082400000c000b */
[----:B01234-:R-:W-:Y:S01]  /*10d00*/  ENDCOLLECTIVE ;  /* 0x000000000000791b */ /* 0x01ffe20003800000 */
.L_x_8536:
[----:B------:R-:W-:Y:S05]  /*10d10*/  BSYNC B0 ;  /* 0x0000000000007941 */ /* 0x000fea0003800000 */
.L_x_8535:
[----:B------:R-:W-:Y:S05]  /*10d20*/  BRA `(.L_x_8479) ;  /* 0xffffffe800847947 */ /* 0x000fea000383ffff */
.L_x_8484:
[----:B0-----:R0:W2:Y:S02]  /*10d30*/  SYNCS.PHASECHK.TRANS64.TRYWAIT P0, [R9+URZ+0x31c20], R0 ;  /* 0x031c2000090075a7 */ /* 0x0010a4000800017f */
[----:B--2---:R-:W-:Y:S05]  /*10d40*/  @!P0 NANOSLEEP.SYNCS 0x989680 ;  /* 0x009896800000895d */ /* 0x004fea0003900000 */
[----:B------:R-:W2:Y:S02]  /*10d50*/  @!P0 SYNCS.PHASECHK.TRANS64 P0, [R9+URZ+0x31c20], R0 ;  /* 0x031c2000090085a7 */ /* 0x000ea4000800007f */
[----:B--2---:R-:W-:Y:S05]  /*10d60*/  @!P0 BRA `(.L_x_8484) ;  /* 0xfffffffc00f08947 */ /* 0x004fea000383ffff */
[----:B------:R-:W-:Y:S05]  /*10d70*/  BRA `(.L_x_8537) ;  /* 0xffffffec00607947 */ /* 0x000fea000383ffff */
.L_x_8485:
[----:B------:R-:W2:Y:S01]  /*10d80*/  S2R R2, SR_TID.X ;  /* 0x0000000000027919 */ /* 0x000ea20000002100 */
[----:B------:R-:W-:Y:S01]  /*10d90*/  BSSY B0, `(.L_x_8538) ;  /* 0x000000a000007945 */ /* 0x000fe20003800000 */
[----:B------:R-:W-:Y:S02]  /*10da0*/  IMAD.MOV.U32 R12, RZ, RZ, RZ ;  /* 0x000000ffff0c7224 */ /* 0x000fe400078e00ff */
[----:B------:R-:W-:Y:S02]  /*10db0*/  IMAD.MOV.U32 R11, RZ, RZ, 0x1f ;  /* 0x0000001fff0b7424 */ /* 0x000fe400078e00ff */
[----:B------:R-:W-:Y:S01]  /*10dc0*/  IMAD.MOV.U32 R15, RZ, RZ, -0x1 ;  /* 0xffffffffff0f7424 */ /* 0x000fe200078e00ff */
[----:B--2---:R-:W-:-:S04]  /*10dd0*/  SHF.R.U32.HI R2, RZ, 0x5, R2 ;  /* 0x00000005ff027819 */ /* 0x004fc80000011602 */
[----:B------:R-:W-:-:S05]  /*10de0*/  LOP3.LUT R2, R2, 0x3, RZ, 0xc0, !PT ;  /* 0x0000000302027812 */ /* 0x000fca00078ec0ff */
[----:B------:R-:W-:-:S07]  /*10df0*/  IMAD.MOV.U32 R13, RZ, RZ, R2 ;  /* 0x000000ffff0d7224 */ /* 0x000fce00078e0002 */
[----:B01----:R-:W-:Y:S05]  /*10e00*/  WARPSYNC.COLLECTIVE R15, `(.L_x_8539) ;  /* 0x000000000f087348 */ /* 0x003fea0003c00000 */
[----:B------:R2:W3:Y:S02]  /*10e10*/  SHFL.IDX P6, R14, R13, R12, R11 ;  /* 0x0000000c0d0e7389 */ /* 0x0004e400000c000b */
[----:B0123--:R-:W-:Y:S01]  /*10e20*/  ENDCOLLECTIVE ;  /* 0x000000000000791b */ /* 0x00ffe20003800000 */
.L_x_8539:
[----:B------:R-:W-:Y:S05]  /*10e30*/  BSYNC B0 ;  /* 0x0000000000007941 */ /* 0x000fea0003800000 */
.L_x_8538:
[----:B------:R-:W-:Y:S05]  /*10e40*/  BRA `(.L_x_8540) ;  /* 0xffffffec00487947 */ /* 0x000fea000383ffff */
.L_x_8488:
[----:B------:R-:W-:Y:S01]  /*10e50*/  BSSY B1, `(.L_x_8541) ;  /* 0x0000006000017945 */ /* 0x000fe20003800000 */
[----:B------:R-:W-:-:S07]  /*10e60*/  IMAD.MOV.U32 R15, RZ, RZ, -0x1 ;  /* 0xffffffffff0f7424 */ /* 0x000fce00078e00ff */
[----:B01----:R-:W-:Y:S05]  /*10e70*/  WARPSYNC.COLLECTIVE R15, `(.L_x_8542) ;  /* 0x000000000f0c7348 */ /* 0x003fea0003c00000 */
[----:B------:R-:W-:Y:S02]  /*10e80*/  ELECT P6, UR62, PT ;  /* 0x00000000003e782f */ /* 0x000fe400038c0000 */
[----:B------:R-:W-:Y:S01]  /*10e90*/  MOV R14, UR62 ;  /* 0x0000003e000e7c02 */ /* 0x000fe20008000f00 */
[----:B01----:R-:W-:Y:S10]  /*10ea0*/  ENDCOLLECTIVE ;  /* 0x000000000000791b */ /* 0x003ff40003800000 */
.L_x_8542:
[----:B------:R-:W-:Y:S05]  /*10eb0*/  BSYNC B1 ;  /* 0x0000000000017941 */ /* 0x000fea0003800000 */
.L_x_8541:
[----:B------:R-:W-:Y:S05]  /*10ec0*/  BRA `(.L_x_8543) ;  /* 0xffffffec00407947 */ /* 0x000fea000383ffff */
.L_x_8490:
[----:B0-----:R0:W2:Y:S02]  /*10ed0*/  SYNCS.PHASECHK.TRANS64.TRYWAIT P0, [R7+URZ], R2 ;  /* 0x00000002070075a7 */ /* 0x0010a4000800017f */
[----:B--2---:R-:W-:Y:S05]  /*10ee0*/  @!P0 NANOSLEEP.SYNCS 0x989680 ;  /* 0x009896800000895d */ /* 0x004fea0003900000 */
[----:B------:R-:W2:Y:S02]  /*10ef0*/  @!P0 SYNCS.PHASECHK.TRANS64 P0, [R7+URZ], R2 ;  /* 0x00000002070085a7 */ /* 0x000ea4000800007f */
[----:B--2---:R-:W-:Y:S05]  /*10f00*/  @!P0 BRA `(.L_x_8490) ;  /* 0xfffffffc00f08947 */ /* 0x004fea000383ffff */
[----:B------:R-:W-:Y:S05]  /*10f10*/  BRA `(.L_x_8544) ;  /* 0xffffffec00747947 */ /* 0x000fea000383ffff */
.L_x_8491:
[----:B--2---:R2:W3:Y:S02]  /*10f20*/  SYNCS.PHASECHK.TRANS64.TRYWAIT P0, [R3+URZ], R0 ;  /* 0x00000000030075a7 */ /* 0x0044e4000800017f */
[----:B---3--:R-:W-:Y:S05]  /*10f30*/  @!P0 NANOSLEEP.SYNCS 0x989680 ;  /* 0x009896800000895d */ /* 0x008fea0003900000 */
[----:B------:R-:W3:Y:S02]  /*10f40*/  @!P0 SYNCS.PHASECHK.TRANS64 P0, [R3+URZ], R0 ;  /* 0x00000000030085a7 */ /* 0x000ee4000800007f */
[----:B---3--:R-:W-:Y:S05]  /*10f50*/  @!P0 BRA `(.L_x_8491) ;  /* 0xfffffffc00f08947 */ /* 0x008fea000383ffff */
[----:B------:R-:W-:Y:S05]  /*10f60*/  BRA `(.L_x_8545) ;  /* 0xffffffec00687947 */ /* 0x000fea000383ffff */
.L_x_8493:
[----:B--2---:R2:W3:Y:S02]  /*10f70*/  SYNCS.PHASECHK.TRANS64.TRYWAIT P0, [R5+URZ], R2 ;  /* 0x00000002050075a7 */ /* 0x0044e4000800017f */
[----:B---3--:R-:W-:Y:S05]  /*10f80*/  @!P0 NANOSLEEP.SYNCS 0x989680 ;  /* 0x009896800000895d */ /* 0x008fea0003900000 */
[----:B------:R-:W3:Y:S02]  /*10f90*/  @!P0 SYNCS.PHASECHK.TRANS64 P0, [R5+URZ], R2 ;  /* 0x00000002050085a7 */ /* 0x000ee4000800007f */
[----:B---3--:R-:W-:Y:S05]  /*10fa0*/  @!P0 BRA `(.L_x_8493) ;  /* 0xfffffffc00f08947 */ /* 0x008fea000383ffff */
[----:B------:R-:W-:Y:S05]  /*10fb0*/  BRA `(.L_x_8546) ;  /* 0xffffffec006c7947 */ /* 0x000fea000383ffff */
.L_x_8547:
        /* <DEDUP_REMOVED lines=12> */
.L_x_12774:


//--------------------- .text._ZN7cutlass13device_kernelIN5flash11enable_sm90INS1_16FlashAttnFwdSm90INS1_25CollectiveMainloopFwdSm90ILi2EN4cute5tupleIJNS5_1CILi1EEES8_S8_EEENS6_IJNS7_ILi192EEENS7_ILi144EEENS7_ILi96EEEEEELi96ENS_10bfloat16_tEfNS_4arch4Sm90ELb0ELb0ELb1ELb1ELb0ELb1ELb0ELb0ELb1ELb0ELb0ELb0EEENS1_21CollectiveEpilogueFwdINS6_IJSA_SC_SB_EEES9_SE_SG_Li384ELb1ELb0ELb0ELb0EEENS1_36VarlenDynamicPersistentTileSchedulerILi192ELi144ELi384ELi32ELb0ELb0ELb1ELb0ELb1ELb1EEEEEEEEEvNT_6ParamsE --------------------------
	.section	.text._ZN7cutlass13device_kernelIN5flash11enable_sm90INS1_16FlashAttnFwdSm90INS1_25CollectiveMainloopFwdSm90ILi2EN4cute5tupleIJNS5_1CILi1EEES8_S8_EEENS6_IJNS7_ILi192EEENS7_ILi144EEENS7_ILi96EEEEEELi96ENS_10bfloat16_tEfNS_4arch4Sm90ELb0ELb0ELb1ELb1ELb0ELb1ELb0ELb0ELb1ELb0ELb0ELb0EEENS1_21CollectiveEpilogueFwdINS6_IJSA_SC_SB_EEES9_SE_SG_Li384ELb1ELb0ELb0ELb0EEENS1_36VarlenDynamicPersistentTileSchedulerILi192ELi144ELi384ELi32ELb0ELb0ELb1ELb0ELb1ELb1EEEEEEEEEvNT_6ParamsE,"ax",@progbits
	.align	128
.text._ZN7cutlass13device_kernelIN5flash11enable_sm90INS1_16FlashAttnFwdSm90INS1_25CollectiveMainloopFwdSm90ILi2EN4cute5tupleIJNS5_1CILi1EEES8_S8_EEENS6_IJNS7_ILi192EEENS7_ILi144EEENS7_ILi96EEEEEELi96ENS_10bfloat16_tEfNS_4arch4Sm90ELb0ELb0ELb1ELb1ELb0ELb1ELb0ELb0ELb1ELb0ELb0ELb0EEENS1_21CollectiveEpilogueFwdINS6_IJSA_SC_SB_EEES9_SE_SG_Li384ELb1ELb0ELb0ELb0EEENS1_36VarlenDynamicPersistentTileSchedulerILi192ELi144ELi384ELi32ELb0ELb0ELb1ELb0ELb1ELb1EEEEEEEEEvNT_6ParamsE:
        .type           _ZN7cutlass13device_kernelIN5flash11enable_sm90INS1_16FlashAttnFwdSm90INS1_25CollectiveMainloopFwdSm90ILi2EN4cute5tupleIJNS5_1CILi1EEES8_S8_EEENS6_IJNS7_ILi192EEENS7_ILi144EEENS7_ILi96EEEEEELi96ENS_10bfloat16_tEfNS_4arch4Sm90ELb0ELb0ELb1ELb1ELb0ELb1ELb0ELb0ELb1ELb0ELb0ELb0EEENS1_21CollectiveEpilogueFwdINS6_IJSA_SC_SB_EEES9_SE_SG_Li384ELb1ELb0ELb0ELb0EEENS1_36VarlenDynamicPersistentTileSchedulerILi192ELi144ELi384ELi32ELb0ELb0ELb1ELb0ELb1ELb1EEEEEEEEEvNT_6ParamsE,@function
        .size           _ZN7cutlass13device_kernelIN5flash11enable_sm90INS1_16FlashAttnFwdSm90INS1_25CollectiveMainloopFwdSm90ILi2EN4cute5tupleIJNS5_1CILi1EEES8_S8_EEENS6_IJNS7_ILi192EEENS7_ILi144EEENS7_ILi96EEEEEELi96ENS_10bfloat16_tEfNS_4arch4Sm90ELb0ELb0ELb1ELb1ELb0ELb1ELb0ELb0ELb1ELb0ELb0ELb0EEENS1_21CollectiveEpilogueFwdINS6_IJSA_SC_SB_EEES9_SE_SG_Li384ELb1ELb0ELb0ELb0EEENS1_36VarlenDynamicPersistentTileSchedulerILi192ELi144ELi384ELi32ELb0ELb0ELb1ELb0ELb1ELb1EEEEEEEEEvNT_6ParamsE,(.L_x_12775 - _ZN7cutlass13device_kernelIN5flash11enable_sm90INS1_16FlashAttnFwdSm90INS1_25CollectiveMainloopFwdSm90ILi2EN4cute5tupleIJNS5_1CILi1EEES8_S8_EEENS6_IJNS7_ILi192EEENS7_ILi144EEENS7_ILi96EEEEEELi96ENS_10bfloat16_tEfNS_4arch4Sm90ELb0ELb0ELb1ELb1ELb0ELb1ELb0ELb0ELb1ELb0ELb0ELb0EEENS1_21CollectiveEpilogueFwdINS6_IJSA_SC_SB_EEES9_SE_SG_Li384ELb1ELb0ELb0ELb0EEENS1_36VarlenDynamicPersistentTileSchedulerILi192ELi144ELi384ELi32ELb0ELb0ELb1ELb0ELb1ELb1EEEEEEEEEvNT_6ParamsE)
        .other          _ZN7cutlass13device_kernelIN5flash11enable_sm90INS1_16FlashAttnFwdSm90INS1_25CollectiveMainloopFwdSm90ILi2EN4cute5tupleIJNS5_1CILi1EEES8_S8_EEENS6_IJNS7_ILi192EEENS7_ILi144EEENS7_ILi96EEEEEELi96ENS_10bfloat16_tEfNS_4arch4Sm90ELb0ELb0ELb1ELb1ELb0ELb1ELb0ELb0ELb1ELb0ELb0ELb0EEENS1_21CollectiveEpilogueFwdINS6_IJSA_SC_SB_EEES9_SE_SG_Li384ELb1ELb0ELb0ELb0EEENS1_36VarlenDynamicPersistentTileSchedulerILi192ELi144ELi384ELi32ELb0ELb0ELb1ELb0ELb1ELb1EEEEEEEEEvNT_6ParamsE,@"STO_CUDA_ENTRY STV_DEFAULT"
_ZN7cutlass13device_kernelIN5flash11enable_sm90INS1_16FlashAttnFwdSm90INS1_25CollectiveMainloopFwdSm90ILi2EN4cute5tupleIJNS5_1CILi1EEES8_S8_EEENS6_IJNS7_ILi192EEENS7_ILi144EEENS7_ILi96EEEEEELi96ENS_10bfloat16_tEfNS_4arch4Sm90ELb0ELb0ELb1ELb1ELb0ELb1ELb0ELb0ELb1ELb0ELb0ELb0EEENS1_21CollectiveEpilogueFwdINS6_IJSA_SC_SB_EEES9_SE_SG_Li384ELb1ELb0ELb0ELb0EEENS1_36VarlenDynamicPersistentTileSchedulerILi192ELi144ELi384ELi32ELb0ELb0ELb1ELb0ELb1ELb1EEEEEEEEEvNT_6ParamsE:
        /* <DEDUP_REMOVED lines=27> */
.L_x_8549:
[----:B------:R-:W-:Y:S05]  /*01b0*/  BSYNC B0 ;  /* 0x0000000000007941 */ /* 0x000fea0003800000 */
.L_x_8548:
        /* <DEDUP_REMOVED lines=41> */
.L_x_8550:
        /* <DEDUP_REMOVED lines=22> */
.L_x_8551:
        /* <DEDUP_REMOVED lines=18> */
.L_x_8552:
        /* <DEDUP_REMOVED lines=22> */
.L_x_8553:
        /* <DEDUP_REMOVED lines=22> */
.L_x_8554:
        /* <DEDUP_REMOVED lines=10> */
.L_x_8557:
[----:B------:R-:W-:-:S08]  /*0a30*/  NOP ;  /* 0x0000000000007918 */ /* 0x000fd00000000000 */
[----:B------:R-:W1:Y:S02]  /*0a40*/  USETMAXREG.TRY_ALLOC.CTAPOOL UP0, 0xa0 ;  /* 0x000000a0000079c8 */ /* 0x000e640008000600 */
[----:B-1----:R-:W-:-:S13]  /*0a50*/  PLOP3.LUT P0, PT, PT, PT, UP0, 0x80, 0x0 ;  /* 0x000000000000781c */ /* 0x002fda0003f0f008 */
[----:B------:R-:W-:Y:S05]  /*0a60*/  @!P0 BRA `(.L_x_8557) ;  /* 0xfffffffc00f08947 */ /* 0x000fea000383ffff */
[----:B------:R-:W2:Y:S01]  /*0a70*/  LDL.LU R0, [R1+0x2c] ;  /* 0x00002c0001007983 */ /* 0x000ea20000300800 */
[----:B0-----:R-:W0:Y:S01]  /*0a80*/  S2R R2, SR_TID.X ;  /* 0x0000000000027919 */ /* 0x001e220000002100 */
[----:B------:R-:W1:Y:S01]  /*0a90*/  S2UR UR5, SR_CgaCtaId ;  /* 0x00000000000579c3 */ /* 0x000e620000008800 */
[----:B------:R-:W-:Y:S01]  /*0aa0*/  UMOV UR4, 0x400 ;  /* 0x0000040000047882 */ /* 0x000fe20000000000 */
[----:B0-----:R-:W-:-:S06]  /*0ab0*/  SHF.R.U32.HI R2, RZ, 0x7, R2 ;  /* 0x00000007ff027819 */ /* 0x001fcc0000011602 */
[----:B------:R-:W-:Y:S06]  /*0ac0*/  BAR.ARV 0x8, 0x1a0 ;  /* 0x0206800000007b1d */ /* 0x000fec0000002000 */
[----:B------:R-:W-:-:S13]  /*0ad0*/  ISETP.NE.AND P0, PT, R2, 0x1, PT ;  /* 0x000000010200780c */ /* 0x000fda0003f05270 */
[----:B------:R-:W-:Y:S08]  /*0ae0*/  @!P0 BAR.ARV 0x9, 0x100 ;  /* 0x0244000000008b1d */ /* 0x000ff00000002000 */
[----:B------:R-:W-:Y:S01]  /*0af0*/  BAR.SYNC.DEFER_BLOCKING 0x5, 0x1a0 ;  /* 0x0146800000007b1d */ /* 0x000fe20000010000 */
[----:B-1----:R-:W-:-:S06]  /*0b00*/  ULEA UR4, UR5, UR4, 0x18 ;  /* 0x0000000405047291 */ /* 0x002fcc000f8ec03f */
[----:B------:R-:W-:Y:S01]  /*0b10*/  IMAD.U32 R18, RZ, RZ, UR4 ;  /* 0x00000004ff127e24 */ /* 0x000fe2000f8e00ff */
[----:B------:R-:W-:-:S04]  /*0b20*/  ULDC UR4, c[0x0][0xc14] ;  /* 0x0003050000047ab9 */ /* 0x000fc80000000800 */
[----:B------:R-:W0:Y:S01]  /*0b30*/  LDS.128 R108, [R18+0x31cd0] ;  /* 0x031cd000126c7984 */ /* 0x000e220000000c00 */
[----:B------:R-:W-:Y:S06]  /*0b40*/  BAR.ARV 0x4, 0x1a0 ;  /* 0x0106800000007b1d */ /* 0x000fec0000002000 */
[----:B--2---:R-:W-:-:S04]  /*0b50*/  LOP3.LUT R0, R0, 0xfffffffb, RZ, 0xc0, !PT ;  /* 0xfffffffb00007812 */ /* 0x004fc800078ec0ff */
[----:B------:R-:W-:-:S05]  /*0b60*/  @P0 LOP3.LUT R0, R0, 0x4, RZ, 0xfc, !PT ;  /* 0x0000000400000812 */ /* 0x000fca00078efcff */
[----:B------:R3:W-:Y:S01]  /*0b70*/  STL [R1+0x2c], R0 ;  /* 0x00002c0001007387 */ /* 0x0007e20000100800 */
[----:B0-----:R-:W-:-:S13]  /*0b80*/  ISETP.GE.AND P0, PT, R111, UR4, PT ;  /* 0x000000046f007c0c */ /* 0x001fda000bf06270 */
[----:B---3--:R-:W-:Y:S05]  /*0b90*/  @P0 BRA `(.L_x_8558) ;  /* 0x000001bc009c0947 */ /* 0x008fea0003800000 */
[----:B------:R-:W2:Y:S01]  /*0ba0*/  LDL R2, [R1+0xa8] ;  /* 0x0000a80001027983 */ /* 0x000ea20000100800 */
[----:B------:R-:W-:Y:S01]  /*0bb0*/  IMAD.MOV.U32 R16, RZ, RZ, -0x2 ;  /* 0xfffffffeff107424 */ /* 0x000fe200078e00ff */
[----:B------:R-:W-:Y:S02]  /*0bc0*/  R2UR UR4, R18 ;  /* 0x00000000120472ca */ /* 0x000fe400000e0000 */
[----:B------:R-:W-:Y:S01]  /*0bd0*/  CS2R R146, SRZ ;  /* 0x0000000000927805 */ /* 0x000fe2000001ff00 */
[----:B------:R-:W0:Y:S10]  /*0be0*/  S2R R0, SR_TID.X ;  /* 0x0000000000007919 */ /* 0x000e340000002100 */
[----:B------:R-:W-:Y:S01]  /*0bf0*/  UIADD3 UR4, UR4, 0xda00, URZ ;  /* 0x0000da0004047890 */ /* 0x000fe2000fffe03f */
[----:B0-----:R-:W-:-:S05]  /*0c00*/  VIADD R21, R0, 0xffffff80 ;  /* 0xffffff8000157836 */ /* 0x001fca0000000000 */
[----:B------:R-:W-:Y:S02]  /*0c10*/  SHF.R.S32.HI R0, RZ, 0x1f, R21 ;  /* 0x0000001fff007819 */ /* 0x000fe40000011415 */
[-C--:B------:R-:W-:Y:S02]  /*0c20*/  LEA.HI R12, R21, R21.reuse, RZ, 0x1 ;  /* 0x00000015150c7211 */ /* 0x080fe400078f08ff */
[CC--:B------:R-:W-:Y:S02]  /*0c30*/  LEA.HI R3, R0.reuse, R21.reuse, RZ, 0x4 ;  /* 0x0000001500037211 */ /* 0x0c0fe400078f20ff */
[----:B------:R-:W-:Y:S02]  /*0c40*/  LEA.HI R5, R0, R21, RZ, 0x5 ;  /* 0x0000001500057211 */ /* 0x000fe400078f28ff */
[----:B------:R-:W-:Y:S02]  /*0c50*/  LOP3.LUT R4, R3, 0xfffffff0, RZ, 0xc0, !PT ;  /* 0xfffffff003047812 */ /* 0x000fe400078ec0ff */
[----:B------:R-:W-:-:S02]  /*0c60*/  SHF.R.S32.HI R23, RZ, 0x1, R12 ;  /* 0x00000001ff177819 */ /* 0x000fc4000001140c */
[----:B------:R-:W-:Y:S01]  /*0c70*/  SHF.R.S32.HI R9, RZ, 0x5, R5 ;  /* 0x00000005ff097819 */ /* 0x000fe20000011405 */
[----:B------:R-:W-:Y:S01]  /*0c80*/  IMAD.IADD R4, R21, 0x1, -R4 ;  /* 0x0000000115047824 */ /* 0x000fe200078e0a04 */
[----:B------:R-:W-:-:S03]  /*0c90*/  SHF.R.S32.HI R6, RZ, 0x4, R3 ;  /* 0x00000004ff067819 */ /* 0x000fc60000011403 */
[--C-:B------:R-:W-:Y:S01]  /*0ca0*/  IMAD R17, R9, 0x10, R4.reuse ;  /* 0x0000001009117824 */ /* 0x100fe200078e0204 */
[----:B------:R-:W-:Y:S02]  /*0cb0*/  SHF.R.S32.HI R5, RZ, 0x1f, R4 ;  /* 0x0000001fff057819 */ /* 0x000fe40000011404 */
[----:B------:R-:W-:-:S04]  /*0cc0*/  LEA.HI R3, R3, R6, RZ, 0x1 ;  /* 0x0000000603037211 */ /* 0x000fc800078f08ff */
[----:B------:R-:W-:-:S05]  /*0cd0*/  LOP3.LUT R3, R3, 0x1ffffffe, RZ, 0xc0, !PT ;  /* 0x1ffffffe03037812 */ /* 0x000fca00078ec0ff */
[----:B------:R-:W-:Y:S01]  /*0ce0*/  IMAD.IADD R3, R6, 0x1, -R3 ;  /* 0x0000000106037824 */ /* 0x000fe200078e0a03 */
[----:B--2---:R-:W-:Y:S02]  /*0cf0*/  R2UR UR5, R2 ;  /* 0x00000000020572ca */ /* 0x004fe400000e0000 */
[----:B------:R-:W-:-:S04]  /*0d00*/  LEA.HI R2, R0, R21, RZ, 0x7 ;  /* 0x0000001500027211 */ /* 0x000fc800078f38ff */
[----:B------:R-:W-:Y:S02]  /*0d10*/  LOP3.LUT R7, R2, 0xffffff80, RZ, 0xc0, !PT ;  /* 0xffffff8002077812 */ /* 0x000fe400078ec0ff */
[----:B------:R-:W-:-:S03]  /*0d20*/  SHF.R.S32.HI R19, RZ, 0x7, R2 ;  /* 0x00000007ff137819 */ /* 0x000fc60000011402 */
[----:B------:R-:W-:Y:S01]  /*0d30*/  IMAD.IADD R22, R21, 0x1, -R7 ;  /* 0x0000000115167824 */ /* 0x000fe200078e0a07 */
[C---:B------:R-:W-:Y:S01]  /*0d40*/  LEA.HI R7, R12.reuse, R23, RZ, 0x1 ;  /* 0x000000170c077211 */ /* 0x040fe200078f08ff */
[----:B------:R-:W-:Y:S01]  /*0d50*/  IMAD.HI R2, R19, 0x55555556, RZ ;  /* 0x5555555613027827 */ /* 0x000fe200078e02ff */
[----:B------:R-:W-:Y:S01]  /*0d60*/  LOP3.LUT R12, R12, 0xfffffffe, RZ, 0xc0, !PT ;  /* 0xfffffffe0c0c7812 */ /* 0x000fe200078ec0ff */
[----:B------:R-:W-:Y:S01]  /*0d70*/  ULOP3.LUT UR5, UR5, 0x1, URZ, 0xfc, !UPT ;  /* 0x0000000105057892 */ /* 0x000fe2000f8efc3f */
[----:B------:R-:W-:Y:S02]  /*0d80*/  SHF.R.S32.HI R10, RZ, 0x1f, R22 ;  /* 0x0000001fff0a7819 */ /* 0x000fe40000011416 */
[----:B------:R-:W-:Y:S01]  /*0d90*/  LOP3.LUT R14, R7, 0x7fffffe, RZ, 0xc0, !PT ;  /* 0x07fffffe070e7812 */ /* 0x000fe200078ec0ff */
[----:B------:R-:W-:Y:S01]  /*0da0*/  IMAD.IADD R20, R21, 0x1, -R12 ;  /* 0x0000000115147824 */ /* 0x000fe200078e0a0c */
[----:B------:R-:W-:Y:S02]  /*0db0*/  LEA.HI R11, R10, R22, RZ, 0x2 ;  /* 0x000000160a0b7211 */ /* 0x000fe400078f10ff */
[-C--:B------:R-:W-:Y:S01]  /*0dc0*/  LEA.HI R7, R5, R4.reuse, RZ, 0x3 ;  /* 0x0000000405077211 */ /* 0x080fe200078f18ff */
[----:B------:R-:W-:Y:S01]  /*0dd0*/  IMAD.IADD R13, R23, 0x1, -R14 ;  /* 0x00000001170d7824 */ /* 0x000fe200078e0a0e */
[----:B------:R-:W-:Y:S01]  /*0de0*/  LEA.HI R5, R5, R4, RZ, 0x2 ;  /* 0x0000000405057211 */ /* 0x000fe200078f10ff */
[----:B------:R-:W-:Y:S01]  /*0df0*/  IMAD.SHL.U32 R144, R20, 0x8, RZ ;  /* 0x0000000814907824 */ /* 0x000fe200078e00ff */
[----:B------:R-:W-:Y:S01]  /*0e00*/  LOP3.LUT R15, R11, 0x7ffffffc, RZ, 0xc0, !PT ;  /* 0x7ffffffc0b0f7812 */ /* 0x000fe200078ec0ff */
[----:B------:R-:W-:Y:S01]  /*0e10*/  IMAD.SHL.U32 R8, R7, 0x10, RZ ;  /* 0x0000001007087824 */ /* 0x000fe200078e00ff */
[----:B------:R-:W-:Y:S01]  /*0e20*/  LOP3.LUT R7, R5, 0x7fffffc, RZ, 0xc0, !PT ;  /* 0x07fffffc05077812 */ /* 0x000fe200078ec0ff */
[----:B------:R-:W-:Y:S01]  /*0e30*/  IMAD R13, R6, 0x8, R13 ;  /* 0x00000008060d7824 */ /* 0x000fe200078e020d */
[----:B------:R-:W-:Y:S01]  /*0e40*/  SHF.R.S32.HI R5, RZ, 0x2, R5 ;  /* 0x00000002ff057819 */ /* 0x000fe20000011405 */
[----:B------:R-:W-:Y:S01]  /*0e50*/  IMAD.IADD R15, R22, 0x1, -R15 ;  /* 0x00000001160f7824 */ /* 0x000fe200078e0a0f */
[----:B------:R-:W-:Y:S01]  /*0e60*/  LOP3.LUT R8, R8, 0x7fffff80, RZ, 0xc0, !PT ;  /* 0x7fffff8008087812 */ /* 0x000fe200078ec0ff */
[----:B------:R-:W-:Y:S01]  /*0e70*/  IMAD.IADD R7, R4, 0x1, -R7 ;  /* 0x0000000104077824 */ /* 0x000fe200078e0a07 */
[--C-:B------:R-:W-:Y:S01]  /*0e80*/  SHF.R.S32.HI R6, RZ, 0x2, R11.reuse ;  /* 0x00000002ff067819 */ /* 0x100fe2000001140b */
[----:B------:R-:W-:Y:S01]  /*0e90*/  IMAD R4, R15, R16, 0x90 ;  /* 0x000000900f047424 */ /* 0x000fe200078e0210 */
[----:B------:R-:W-:Y:S01]  /*0ea0*/  SHF.R.S32.HI R11, RZ, 0x1f, R11 ;  /* 0x0000001fff0b7819 */ /* 0x000fe2000001140b */
[----:B------:R-:W-:Y:S01]  /*0eb0*/  IMAD R8, R9, 0x100, R8 ;  /* 0x0000010009087824 */ /* 0x000fe200078e0208 */
[----:B------:R-:W-:Y:S01]  /*0ec0*/  LEA.HI R10, R10, R22, RZ, 0x5 ;  /* 0x000000160a0a7211 */ /* 0x000fe200078f28ff */
[----:B------:R-:W-:Y:S01]  /*0ed0*/  IMAD.SHL.U32 R5, R5, 0x40, RZ ;  /* 0x0000004005057824 */ /* 0x000fe200078e00ff */
[----:B------:R0:W-:Y:S01]  /*0ee0*/  STL [R1+0x98], R4 ;  /* 0x0000980401007387 */ /* 0x0001e20000100800 */
[----:B------:R-:W-:Y:S01]  /*0ef0*/  IMAD R7, R7, 0x10, R8 ;  /* 0x0000001007077824 */ /* 0x000fe200078e0208 */
[----:B------:R-:W-:Y:S01]  /*0f00*/  LEA.HI R11, R11, R6, RZ, 0x3 ;  /* 0x000000060b0b7211 */ /* 0x000fe200078f18ff */
[C---:B------:R-:W-:Y:S01]  /*0f10*/  VIADD R12, R144.reuse, 0x10 ;  /* 0x00000010900c7836 */ /* 0x040fe20000000000 */
[----:B------:R-:W-:Y:S01]  /*0f20*/  LOP3.LUT R5, R5, 0x40, RZ, 0xc0, !PT ;  /* 0x0000004005057812 */ /* 0x000fe200078ec0ff */
[----:B------:R-:W-:Y:S01]  /*0f30*/  VIADD R9, R144, 0x20 ;  /* 0x0000002090097836 */ /* 0x000fe20000000000 */
[----:B------:R-:W-:Y:S01]  /*0f40*/  LOP3.LUT R11, R11, 0xfffffff8, RZ, 0xc0, !PT ;  /* 0xfffffff80b0b7812 */ /* 0x000fe200078ec0ff */
[----:B------:R-:W-:Y:S01]  /*0f50*/  IMAD.SHL.U32 R14, R13, 0x20, RZ ;  /* 0x000000200d0e7824 */ /* 0x000fe200078e00ff */
[----:B------:R-:W-:-:S02]  /*0f60*/  LEA.HI R2, R2, R2, RZ, 0x1 ;  /* 0x0000000202027211 */ /* 0x000fc400078f08ff */
[----:B0-----:R-:W-:Y:S01]  /*0f70*/  LEA.HI R4, R0, R21, RZ, 0x2 ;  /* 0x0000001500047211 */ /* 0x001fe200078f10ff */
[----:B------:R-:W-:Y:S01]  /*0f80*/  IMAD.SHL.U32 R0, R3, 0x8, RZ ;  /* 0x0000000803007824 */ /* 0x000fe200078e00ff */
[----:B------:R-:W-:Y:S01]  /*0f90*/  SHF.R.S32.HI R10, RZ, 0x5, R10 ;  /* 0x00000005ff0a7819 */ /* 0x000fe2000001140a */
[----:B------:R-:W-:Y:S01]  /*0fa0*/  IMAD.IADD R11, R6, 0x1, -R11 ;  /* 0x00000001060b7824 */ /* 0x000fe200078e0a0b */
[----:B------:R-:W-:Y:S01]  /*0fb0*/  SHF.R.S32.HI R24, RZ, 0x2, R4 ;  /* 0x00000002ff187819 */ /* 0x000fe20000011404 */
[----:B------:R-:W-:Y:S01]  /*0fc0*/  IMAD.U32 R3, R17, 0x20, R0 ;  /* 0x0000002011037824 */ /* 0x000fe200078e0000 */
[----:B------:R-:W-:Y:S01]  /*0fd0*/  SHF.R.S32.HI R8, RZ, 0x1f, R4 ;  /* 0x0000001fff087819 */ /* 0x000fe20000011404 */
[----:B------:R-:W-:Y:S01]  /*0fe0*/  IMAD R11, R10, 0x10, R11 ;  /* 0x000000100a0b7824 */ /* 0x000fe200078e020b */
[----:B------:R-:W-:Y:S01]  /*0ff0*/  LOP3.LUT R0, R5, 0x8, R0, 0xf8, !PT ;  /* 0x0000000805007812 */ /* 0x000fe200078ef800 */
[----:B------:R-:W-:Y:S01]  /*1000*/  STL [R1+0x68], R24 ;  /* 0x0000681801007387 */ /* 0x000fe20000100800 */
[----:B------:R-:W-:Y:S01]  /*1010*/  LEA.HI R8, R8, R24, RZ, 0x2 ;  /* 0x0000001808087211 */ /* 0x000fe200078f10ff */
[----:B------:R-:W-:Y:S01]  /*1020*/  IMAD R2, R2, -0x3, R19 ;  /* 0xfffffffd02027824 */ /* 0x000fe200078e0213 */
[----:B------:R-:W-:Y:S01]  /*1030*/  SHF.R.U32.HI R5, RZ, 0x3, R5 ;  /* 0x00000003ff057819 */ /* 0x000fe20000011605 */
[----:B------:R0:W-:Y:S01]  /*1040*/  STL [R1+0xa0], R3 ;  /* 0x0000a00301007387 */ /* 0x0001e20000100800 */
[----:B------:R-:W-:Y:S01]  /*1050*/  LOP3.LUT R8, R8, 0xfffffffc, RZ, 0xc0, !PT ;  /* 0xfffffffc08087812 */ /* 0x000fe200078ec0ff */
[----:B------:R-:W-:Y:S01]  /*1060*/  IMAD.MOV.U32 R19, RZ, RZ, RZ ;  /* 0x000000ffff137224 */ /* 0x000fe200078e00ff */
[----:B------:R-:W-:Y:S01]  /*1070*/  LOP3.LUT R0, R0, R5, RZ, 0x3c, !PT ;  /* 0x0000000500007212 */ /* 0x000fe200078e3cff */
[----:B------:R1:W-:Y:S01]  /*1080*/  STL [R1+0x38], R12 ;  /* 0x0000380c01007387 */ /* 0x0003e20000100800 */
[----:B------:R-:W-:-:S02]  /*1090*/  SHF.R.S32.HI R5, RZ, 0x1f, R12 ;  /* 0x0000001fff057819 */ /* 0x000fc4000001140c */
[----:B------:R-:W-:Y:S01]  /*10a0*/  LOP3.LUT R4, R4, 0x1ffffffc, RZ, 0xc0, !PT ;  /* 0x1ffffffc04047812 */ /* 0x000fe200078ec0ff */
[----:B------:R2:W-:Y:S01]  /*10b0*/  STL [R1+0x3c], R9 ;  /* 0x00003c0901007387 */ /* 0x0005e20000100800 */
[CC--:B------:R-:W-:Y:S01]  /*10c0*/  LEA.HI R6, R5.reuse, R12.reuse, RZ, 0x3 ;  /* 0x0000000c05067211 */ /* 0x0c0fe200078f18ff */
[----:B0-----:R-:W-:Y:S01]  /*10d0*/  IMAD.IADD R3, R24, 0x1, -R8 ;  /* 0x0000000118037824 */ /* 0x001fe200078e0a08 */
[----:B------:R-:W-:Y:S01]  /*10e0*/  SHF.R.S32.HI R8, RZ, 0x1f, R9 ;  /* 0x0000001fff087819 */ /* 0x000fe20000011409 */
[----:B------:R-:W-:Y:S01]  /*10f0*/  IMAD.IADD R7, R0, 0x1, R7 ;  /* 0x0000000100077824 */ /* 0x000fe200078e0207 */
[----:B------:R-:W-:Y:S01]  /*1100*/  LEA.HI R5, R5, R12, RZ, 0x5 ;  /* 0x0000000c05057211 */ /* 0x000fe200078f28ff */
[----:B------:R-:W-:Y:S01]  /*1110*/  IMAD R0, R2, 0x40, R11 ;  /* 0x0000004002007824 */ /* 0x000fe200078e020b */
[----:B------:R0:W-:Y:S01]  /*1120*/  STL [R1+0x80], R3 ;  /* 0x0000800301007387 */ /* 0x0001e20000100800 */
[CC--:B-1----:R-:W-:Y:S01]  /*1130*/  LEA.HI R12, R8.reuse, R9.reuse, RZ, 0x5 ;  /* 0x00000009080c7211 */ /* 0x0c2fe200078f28ff */
[----:B------:R-:W-:Y:S01]  /*1140*/  IMAD.IADD R4, R21, 0x1, -R4 ;  /* 0x0000000115047824 */ /* 0x000fe200078e0a04 */
[----:B--2---:R-:W-:Y:S01]  /*1150*/  LEA.HI R9, R8, R9, RZ, 0x3 ;  /* 0x0000000908097211 */ /* 0x004fe200078f18ff */
[----:B------:R-:W-:Y:S01]  /*1160*/  STL [R1+0x44], R14 ;  /* 0x0000440e01007387 */ /* 0x000fe20000100800 */
[----:B------:R-:W-:Y:S01]  /*1170*/  SHF.R.S32.HI R8, RZ, 0x5, R12 ;  /* 0x00000005ff087819 */ /* 0x000fe2000001140c */
[----:B------:R-:W-:Y:S01]  /*1180*/  IMAD R22, R7, 0x2, R18 ;  /* 0x0000000207167824 */ /* 0x000fe200078e0212 */
[----:B------:R-:W-:Y:S01]  /*1190*/  SHF.R.S32.HI R5, RZ, 0x5, R5 ;  /* 0x00000005ff057819 */ /* 0x000fe20000011405 */
[----:B0-----:R-:W-:-:S02]  /*11a0*/  IMAD.SHL.U32 R3, R3, 0x40, RZ ;  /* 0x0000004003037824 */ /* 0x001fc400078e00ff */
[--C-:B------:R-:W-:Y:S02]  /*11b0*/  IMAD R13, R8, 0x1800, R14.reuse ;  /* 0x00001800080d7824 */ /* 0x100fe400078e020e */
[----:B------:R-:W-:Y:S01]  /*11c0*/  IMAD R5, R5, 0x1800, R14 ;  /* 0x0000180005057824 */ /* 0x000fe200078e020e */
[----:B------:R-:W-:-:S04]  /*11d0*/  LOP3.LUT R16, R3, 0xc0, RZ, 0xc0, !PT ;  /* 0x000000c003107812 */ /* 0x000fc800078ec0ff */
[----:B------:R-:W-:Y:S01]  /*11e0*/  SHF.R.U32.HI R15, RZ, 0x3, R16 ;  /* 0x00000003ff0f7819 */ /* 0x000fe20000011610 */
[----:B------:R-:W-:Y:S01]  /*11f0*/  STL [R1+0x34], R16 ;  /* 0x0000341001007387 */ /* 0x000fe20000100800 */
[C---:B------:R-:W-:Y:S02]  /*1200*/  LOP3.LUT R3, R16.reuse, 0x18, R6, 0xf8, !PT ;  /* 0x0000001810037812 */ /* 0x040fe400078ef806 */
[C---:B------:R-:W-:Y:S01]  /*1210*/  LOP3.LUT R12, R16.reuse, 0x18, R9, 0xf8, !PT ;  /* 0x00000018100c7812 */ /* 0x040fe200078ef809 */
[----:B------:R-:W-:Y:S01]  /*1220*/  STL [R1+0x40], R15 ;  /* 0x0000400f01007387 */ /* 0x000fe20000100800 */
[-C--:B------:R-:W-:Y:S01]  /*1230*/  LOP3.LUT R8, R3, R15.reuse, RZ, 0x3c, !PT ;  /* 0x0000000f03087212 */ /* 0x080fe200078e3cff */
[----:B------:R-:W-:Y:S01]  /*1240*/  IMAD.U32 R3, RZ, RZ, UR4 ;  /* 0x00000004ff037e24 */ /* 0x000fe2000f8e00ff */
[----:B------:R-:W-:Y:S01]  /*1250*/  LOP3.LUT R2, R16, 0x18, R144, 0xf8, !PT ;  /* 0x0000001810027812 */ /* 0x000fe200078ef890 */
[----:B------:R0:W-:Y:S01]  /*1260*/  STL [R1+0x9c], R0 ;  /* 0x00009c0001007387 */ /* 0x0001e20000100800 */
[-C--:B------:R-:W-:Y:S01]  /*1270*/  LOP3.LUT R12, R12, R15.reuse, RZ, 0x3c, !PT ;  /* 0x0000000f0c0c7212 */ /* 0x080fe200078e3cff */
[----:B------:R-:W-:Y:S01]  /*1280*/  IMAD.IADD R5, R5, 0x1, R8 ;  /* 0x0000000105057824 */ /* 0x000fe200078e0208 */
[----:B------:R-:W-:Y:S01]  /*1290*/  LOP3.LUT R2, R2, R15, RZ, 0x3c, !PT ;  /* 0x0000000f02027212 */ /* 0x000fe200078e3cff */
[----:B------:R-:W-:Y:S02]  /*12a0*/  STL [R1+0x78], RZ ;  /* 0x000078ff01007387 */ /* 0x000fe40000100800 */
[----:B------:R-:W-:-:S02]  /*12b0*/  IMAD.IADD R12, R13, 0x1, R12 ;  /* 0x000000010d0c7824 */ /* 0x000fc400078e020c */
[----:B------:R-:W-:Y:S02]  /*12c0*/  IMAD.IADD R2, R14, 0x1, R2 ;  /* 0x000000010e027824 */ /* 0x000fe400078e0202 */
[----:B0-----:R-:W-:-:S05]  /*12d0*/  IMAD.U32 R0, RZ, RZ, UR5 ;  /* 0x00000005ff007e24 */ /* 0x001fca000f8e00ff */
[----:B------:R0:W-:Y:S04]  /*12e0*/  STL [R1+0x4c], R0 ;  /* 0x00004c0001007387 */ /* 0x0001e80000100800 */
[----:B------:R-:W-:Y:S04]  /*12f0*/  STL [R1+0x48], RZ ;  /* 0x000048ff01007387 */ /* 0x000fe80000100800 */
[----:B------:R1:W-:Y:S01]  /*1300*/  STL [R1+0xa4], R3 ;  /* 0x0000a40301007387 */ /* 0x0003e20000100800 */
[----:B0-----:R-:W-:Y:S02]  /*1310*/  SHF.R.S32.HI R0, RZ, 0x1f, R23 ;  /* 0x0000001fff007819 */ /* 0x001fe40000011417 */
[----:B------:R-:W-:Y:S01]  /*1320*/  LOP3.LUT R0, R16, 0x8, R144, 0xf8, !PT ;  /* 0x0000000810007812 */ /* 0x000fe200078ef890 */
[----:B------:R-:W-:-:S03]  /*1330*/  IMAD.SHL.U32 R16, R20, 0x4, RZ ;  /* 0x0000000414107824 */ /* 0x000fc600078e00ff */
[----:B------:R-:W-:Y:S01]  /*1340*/  LOP3.LUT R0, R0, R15, RZ, 0x3c, !PT ;  /* 0x0000000f00007212 */ /* 0x000fe200078e3cff */
[----:B-1----:R-:W-:Y:S01]  /*1350*/  IMAD.SHL.U32 R3, R4, 0x8, RZ ;  /* 0x0000000804037824 */ /* 0x002fe200078e00ff */
[----:B------:R-:W-:-:S03]  /*1360*/  SHF.R.S32.HI R4, RZ, 0x3, R6 ;  /* 0x00000003ff047819 */ /* 0x000fc60000011406 */
[----:B------:R-:W-:Y:S01]  /*1370*/  IMAD.IADD R0, R14, 0x1, R0 ;  /* 0x000000010e007824 */ /* 0x000fe200078e0200 */
[----:B------:R0:W-:Y:S04]  /*1380*/  STL [R1+0x5c], R3 ;  /* 0x00005c0301007387 */ /* 0x0001e80000100800 */
[----:B------:R1:W-:Y:S01]  /*1390*/  STL [R1+0x94], R4 ;  /* 0x0000940401007387 */ /* 0x0003e20000100800 */
[----:B0-----:R-:W-:Y:S02]  /*13a0*/  SHF.R.S32.HI R3, RZ, 0x3, R9 ;  /* 0x00000003ff037819 */ /* 0x001fe40000011409 */
[----:B-1----:R-:W-:-:S03]  /*13b0*/  LEA R4, R5, UR4, 0x1 ;  /* 0x0000000405047c11 */ /* 0x002fc6000f8e08ff */
[----:B------:R0:W-:Y:S04]  /*13c0*/  STL [R1+0x90], R3 ;  /* 0x0000900301007387 */ /* 0x0001e80000100800 */
[----:B------:R1:W-:Y:S04]  /*13d0*/  STL [R1+0x60], R0 ;  /* 0x0000600001007387 */ /* 0x0003e80000100800 */
[----:B------:R2:W-:Y:S01]  /*13e0*/  STL [R1+0x88], R4 ;  /* 0x0000880401007387 */ /* 0x0005e20000100800 */
[----:B0-----:R-:W-:Y:S02]  /*13f0*/  LEA R3, R12, UR4, 0x1 ;  /* 0x000000040c037c11 */ /* 0x001fe4000f8e08ff */
[----:B-1----:R-:W-:-:S03]  /*1400*/  LEA R0, R2, UR4, 0x1 ;  /* 0x0000000402007c11 */ /* 0x002fc6000f8e08ff */
[----:B------:R2:W-:Y:S04]  /*1410*/  STL [R1+0x84], R3 ;  /* 0x0000840301007387 */ /* 0x0005e80000100800 */
[----:B------:R2:W-:Y:S02]  /*1420*/  STL [R1+0x8c], R0 ;  /* 0x00008c0001007387 */ /* 0x0005e40000100800 */
.L_x_8697:
[----:B0-2---:R-:W0:Y:S02]  /*1430*/  LDC.64 R2, c[0x0][0xc60] ;  /* 0x00031800ff027b82 */ /* 0x005e240000000a00 */
[----:B0-----:R-:W-:-:S05]  /*1440*/  IMAD.WIDE R2, R111, 0x4, R2 ;  /* 0x000000046f027825 */ /* 0x001fca00078e0202 */
[----:B-----5:R0:W2:Y:S01]  /*1450*/  LDG.E R10, desc[UR60][R2.64] ;  /* 0x0000003c020a7981 */ /* 0x0200a2000c1e1900 */
[----:B------:R-:W-:Y:S05]  /*1460*/  YIELD ;  /* 0x0000000000007946 */ /* 0x000fea0003800000 */
[----:B------:R-:W-:Y:S01]  /*1470*/  ULDC.64 UR4, c[0x0][0xa28] ;  /* 0x00028a0000047ab9 */ /* 0x000fe20000000a00 */
[----:B------:R-:W-:Y:S01]  /*1480*/  ULDC.64 UR8, c[0x0][0xa18] ;  /* 0x0002860000087ab9 */ /* 0x000fe20000000a00 */
[----:B------:R-:W-:Y:S01]  /*1490*/  ISETP.NE.U32.AND P1, PT, RZ, UR4, PT ;  /* 0x00000004ff007c0c */ /* 0x000fe2000bf25070 */
[----:B------:R-:W-:Y:S01]  /*14a0*/  ULDC.64 UR6, c[0x0][0xa08] ;  /* 0x0002820000067ab9 */ /* 0x000fe20000000a00 */
[----:B0-----:R-:W-:Y:S01]  /*14b0*/  IMAD.MOV.U32 R3, RZ, RZ, RZ ;  /* 0x000000ffff037224 */ /* 0x001fe200078e00ff */
[----:B------:R-:W-:Y:S01]  /*14c0*/  ISETP.NE.U32.AND P0, PT, RZ, UR6, PT ;  /* 0x00000006ff007c0c */ /* 0x000fe2000bf05070 */
[----:B------:R-:W-:Y:S01]  /*14d0*/  IMAD.MOV.U32 R29, RZ, RZ, RZ ;  /* 0x000000ffff1d7224 */ /* 0x000fe200078e00ff */
[----:B------:R-:W-:-:S02]  /*14e0*/  ISETP.NE.AND.EX P1, PT, RZ, UR5, PT, P1 ;  /* 0x00000005ff007c0c */ /* 0x000fc4000bf25310 */
[----:B------:R-:W-:Y:S02]  /*14f0*/  ISETP.NE.AND.EX P0, PT, RZ, UR7, PT, P0 ;  /* 0x00000007ff007c0c */ /* 0x000fe4000bf05300 */
[----:B--2---:R-:W-:Y:S01]  /*1500*/  SHF.R.S32.HI R0, RZ, 0x1f, R10 ;  /* 0x0000001fff007819 */ /* 0x004fe2000001140a */
[----:B------:R-:W-:-:S08]  /*1510*/  IMAD.SHL.U32 R28, R10, 0x4, RZ ;  /* 0x000000040a1c7824 */ /* 0x000fd000078e00ff */
[C---:B-1-3--:R-:W-:Y:S01]  /*1520*/  @P1 LEA R4, P2, R10.reuse, UR4, 0x2 ;  /* 0x000000040a041c11 */ /* 0x04afe2000f8410ff */
[----:B------:R0:W-:Y:S01]  /*1530*/  STL [R1+0x70], R10 ;  /* 0x0000700a01007387 */ /* 0x0001e20000100800 */
        /* <DEDUP_REMOVED lines=34> */
.L_x_8559:
[----:B------:R-:W-:Y:S01]  /*1760*/  ULDC.64 UR4, c[0x0][0xa20] ;  /* 0x0002880000047ab9 */ /* 0x000fe20000000a00 */
[----:B------:R0:W-:Y:S01]  /*1770*/  STL [R1+0x7c], R109 ;  /* 0x00007c6d01007387 */ /* 0x0001e20000100800 */
[----:B------:R-:W-:-:S03]  /*1780*/  ISETP.NE.U32.AND P1, PT, RZ, UR4, PT ;  /* 0x00000004ff007c0c */ /* 0x000fc6000bf25070 */
[----:B------:R0:W-:Y:S01]  /*1790*/  STL [R1+0x74], R110 ;  /* 0x0000746e01007387 */ /* 0x0001e20000100800 */
[----:B------:R-:W-:-:S13]  /*17a0*/  ISETP.NE.AND.EX P1, PT, RZ, UR5, PT, P1 ;  /* 0x00000005ff007c0c */ /* 0x000fda000bf25310 */
[----:B0-----:R-:W-:Y:S05]  /*17b0*/  @!P1 BRA `(.L_x_8560) ;  /* 0x0000000000109947 */ /* 0x001fea0003800000 */
[----:B------:R-:W-:-:S04]  /*17c0*/  IADD3 R4, P0, R28, UR4, RZ ;  /* 0x000000041c047c10 */ /* 0x000fc8000ff1e0ff */
[----:B------:R-:W-:-:S05]  /*17d0*/  IADD3.X R5, R30, UR5, RZ, P0, !PT ;  /* 0x000000051e057c10 */ /* 0x000fca00087fe4ff */
[----:B------:R0:W5:Y:S01]  /*17e0*/  LDG.E R26, desc[UR60][R4.64] ;  /* 0x0000003c041a7981 */ /* 0x000162000c1e1900 */
[----:B------:R-:W-:Y:S05]  /*17f0*/  BRA `(.L_x_8561) ;  /* 0x0000000000107947 */ /* 0x000fea0003800000 */
.L_x_8560:
[----:B------:R-:W-:Y:S05]  /*1800*/  @!P0 BRA `(.L_x_8561) ;  /* 0x00000000000c8947 */ /* 0x000fea0003800000 */
[----:B------:R-:W2:Y:S04]  /*1810*/  LDG.E R5, desc[UR60][R8.64] ;  /* 0x0000003c08057981 */ /* 0x000ea8000c1e1900 */
[----:B------:R-:W2:Y:S02]  /*1820*/  LDG.E R26, desc[UR60][R8.64+0x4] ;  /* 0x0000043c081a7981 */ /* 0x000ea4000c1e1900 */
[----:B--2---:R-:W-:-:S07]  /*1830*/  IMAD.IADD R26, R26, 0x1, -R5 ;  /* 0x000000011a1a7824 */ /* 0x004fce00078e0a05 */
.L_x_8561:
        /* <DEDUP_REMOVED lines=26> */
[----:B------:R-:W-:-:S05]  /*19e0*/  IMAD.WIDE.U32 R80, R80, 0x38e38e39, RZ ;  /* 0x38e38e3950507825 */ /* 0x000fca00078e00ff */
        /* <DEDUP_REMOVED lines=29> */
.L_x_8564:
[----:B------:R-:W-:Y:S05]  /*1bc0*/  BSYNC B6 ;  /* 0x0000000000067941 */ /* 0x000fea0003800000 */
.L_x_8563:
        /* <DEDUP_REMOVED lines=20> */
.L_x_8566:
[----:B------:R-:W-:Y:S05]  /*1d10*/  BSYNC B6 ;  /* 0x0000000000067941 */ /* 0x000fea0003800000 */
.L_x_8565:
[----:B------:R-:W-:Y:S01]  /*1d20*/  ULDC.64 UR4, c[0x0][0x9f8] ;  /* 0x00027e0000047ab9 */ /* 0x000fe20000000a00 */
[----:B------:R-:W2:Y:S01]  /*1d30*/  LDL R33, [R1+0x38] ;  /* 0x0000380001217983 */ /* 0x000ea20000100800 */
[----:B------:R-:W-:Y:S01]  /*1d40*/  ISETP.NE.U32.AND P0, PT, RZ, UR4, PT ;  /* 0x00000004ff007c0c */ /* 0x000fe2000bf05070 */
[----:B------:R-:W0:Y:S01]  /*1d50*/  LDC R0, c[0x0][0x428] ;  /* 0x00010a00ff007b82 */ /* 0x000e220000000800 */
[----:B------:R-:W-:Y:S01]  /*1d60*/  IMAD.IADD R76, R29, 0x1, R26 ;  /* 0x000000011d4c7824 */ /* 0x000fe200078e021a */
[----:B------:R-:W1:Y:S01]  /*1d70*/  S2R R20, SR_TID.X ;  /* 0x0000000000147919 */ /* 0x000e620000002100 */
[----:B------:R-:W-:Y:S01]  /*1d80*/  ISETP.NE.AND.EX P0, PT, RZ, UR5, PT, P0 ;  /* 0x00000005ff007c0c */ /* 0x000fe2000bf05300 */
[----:B------:R-:W-:Y:S01]  /*1d90*/  ULDC.64 UR6, c[0x0][0xa08] ;  /* 0x0002820000067ab9 */ /* 0x000fe20000000a00 */
[----:B------:R-:W3:Y:S04]  /*1da0*/  LDL R14, [R1+0x3c] ;  /* 0x00003c00010e7983 */ /* 0x000ee80000100800 */
[----:B------:R-:W4:Y:S04]  /*1db0*/  LDL R38, [R1+0x44] ;  /* 0x0000440001267983 */ /* 0x000f280000100800 */
[----:B------:R-:W4:Y:S01]  /*1dc0*/  LDL R37, [R1+0x40] ;  /* 0x0000400001257983 */ /* 0x000f220000100800 */
[----:B------:R-:W-:Y:S01]  /*1dd0*/  SHF.R.S32.HI R145, RZ, 0x1f, R144 ;  /* 0x0000001fff917819 */ /* 0x000fe20000011490 */
[----:B------:R-:W1:Y:S01]  /*1de0*/  LDC.64 R68, c[0x0][0x3e8] ;  /* 0x0000fa00ff447b82 */ /* 0x000e620000000a00 */
[----:B------:R-:W-:-:S04]  /*1df0*/  @P0 IADD3 R4, P1, R28, UR4, RZ ;  /* 0x000000041c040c10 */ /* 0x000fc8000ff3e0ff */
[----:B------:R-:W-:Y:S01]  /*1e00*/  @P0 IADD3.X R5, R30, UR5, RZ, P1, !PT ;  /* 0x000000051e050c10 */ /* 0x000fe20008ffe4ff */
[----:B------:R-:W-:Y:S02]  /*1e10*/  ULDC.64 UR4, c[0x0][0x2f8] ;  /* 0x0000be0000047ab9 */ /* 0x000fe40000000a00 */
[----:B------:R-:W1:Y:S02]  /*1e20*/  LDC.64 R30, c[0x0][0x2f0] ;  /* 0x0000bc00ff1e7b82 */ /* 0x000e640000000a00 */
[----:B------:R1:W2:Y:S01]  /*1e30*/  @P0 LDG.E R27, desc[UR60][R4.64] ;  /* 0x0000003c041b0981 */ /* 0x0002a2000c1e1900 */
[----:B0-----:R-:W-:Y:S02]  /*1e40*/  ISETP.NE.AND P0, PT, R0, 0x1, PT ;  /* 0x000000010000780c */ /* 0x001fe40003f05270 */
[----:B------:R-:W-:Y:S02]  /*1e50*/  SHF.R.S32.HI R9, RZ, 0x1f, R76 ;  /* 0x0000001fff097819 */ /* 0x000fe4000001144c */
[----:B------:R-:W-:Y:S01]  /*1e60*/  SHF.R.S32.HI R32, RZ, 0x1f, R23 ;  /* 0x0000001fff207819 */ /* 0x000fe20000011417 */
[----:B------:R-:W0:Y:S01]  /*1e70*/  LDC R13, c[0x0][0x3d4] ;  /* 0x0000f500ff0d7b82 */ /* 0x000e220000000800 */
[----:B-1----:R-:W-:-:S02]  /*1e80*/  SHF.R.U32.HI R34, RZ, 0x7, R20 ;  /* 0x00000007ff227819 */ /* 0x002fc40000011614 */
[----:B------:R-:W4:Y:S04]  /*1e90*/  LDL R20, [R1+0x34] ;  /* 0x0000340001147983 */ /* 0x000f280000100800 */
[----:B------:R-:W4:Y:S01]  /*1ea0*/  LDL.LU R35, [R1+0x2c] ;  /* 0x00002c0001237983 */ /* 0x000f220000300800 */
[----:B------:R-:W1:Y:S03]  /*1eb0*/  @P0 LDC R3, c[0x0][0x42c] ;  /* 0x00010b00ff030b82 */ /* 0x000e660000000800 */
[----:B------:R-:W4:Y:S01]  /*1ec0*/  LDL R36, [R1+0x80] ;  /* 0x0000800001247983 */ /* 0x000f220000100800 */
[----:B------:R-:W-:-:S04]  /*1ed0*/  IMAD.WIDE.U32 R4, R76, R30, RZ ;  /* 0x0000001e4c047225 */ /* 0x000fc800078e00ff */
[----:B------:R-:W0:Y:S01]  /*1ee0*/  @P0 LDC R7, c[0x0][0x430] ;  /* 0x00010c00ff070b82 */ /* 0x000e220000000800 */
[----:B------:R-:W-:-:S07]  /*1ef0*/  ISETP.NE.AND P6, PT, R34, 0x1, PT ;  /* 0x000000012200780c */ /* 0x000fce0003fc5270 */
[----:B------:R-:W0:Y:S01]  /*1f00*/  LDC.64 R74, c[0x0][0x3d8] ;  /* 0x0000f600ff4a7b82 */ /* 0x000e220000000a00 */
[----:B-1----:R-:W-:-:S04]  /*1f10*/  @P0 IMAD.HI.U32 R0, R110, R3, RZ ;  /* 0x000000036e000227 */ /* 0x002fc800078e00ff */
[----:B------:R-:W-:Y:S01]  /*1f20*/  IMAD R3, R9, R30, RZ ;  /* 0x0000001e09037224 */ /* 0x000fe200078e02ff */
[----:B0-----:R-:W-:-:S03]  /*1f30*/  @P0 SHF.R.U32.HI R110, RZ, R7, R0 ;  /* 0x00000007ff6e0219 */ /* 0x001fc60000011600 */
[----:B------:R-:W-:Y:S01]  /*1f40*/  IMAD R3, R76, R31, R3 ;  /* 0x0000001f4c037224 */ /* 0x000fe200078e0203 */
[----:B------:R-:W-:Y:S02]  /*1f50*/  ISETP.NE.U32.AND P0, PT, RZ, UR6, PT ;  /* 0x00000006ff007c0c */ /* 0x000fe4000bf05070 */
[----:B------:R-:W-:Y:S01]  /*1f60*/  SHF.R.S32.HI R6, RZ, 0x1f, R110 ;  /* 0x0000001fff067819 */ /* 0x000fe2000001146e */
[----:B------:R-:W-:Y:S01]  /*1f70*/  IMAD.IADD R5, R5, 0x1, R3 ;  /* 0x0000000105057824 */ /* 0x000fe200078e0203 */
[----:B------:R-:W-:-:S03]  /*1f80*/  ISETP.NE.AND.EX P0, PT, RZ, UR7, PT, P0 ;  /* 0x00000007ff007c0c */ /* 0x000fc6000bf05300 */
[----:B------:R-:W-:Y:S02]  /*1f90*/  IMAD R3, R6, UR4, RZ ;  /* 0x0000000406037c24 */ /* 0x000fe4000f8e02ff */
[----:B------:R-:W-:-:S04]  /*1fa0*/  IMAD.WIDE.U32 R4, R110, UR4, R4 ;  /* 0x000000046e047c25 */ /* 0x000fc8000f8e0004 */
[----:B------:R-:W-:Y:S01]  /*1fb0*/  IMAD R3, R110, UR5, R3 ;  /* 0x000000056e037c24 */ /* 0x000fe2000f8e0203 */
[----:B------:R-:W-:-:S03]  /*1fc0*/  ULDC.64 UR4, c[0x0][0x300] ;  /* 0x0000c00000047ab9 */ /* 0x000fc60000000a00 */
[----:B------:R-:W-:Y:S01]  /*1fd0*/  IMAD.IADD R5, R5, 0x1, R3 ;  /* 0x0000000105057824 */ /* 0x000fe200078e0203 */
[----:B------:R-:W-:Y:S01]  /*1fe0*/  SHF.R.S32.HI R17, RZ, 0x1f, R16 ;  /* 0x0000001fff117819 */ /* 0x000fe20000011410 */
[----:B------:R-:W-:-:S04]  /*1ff0*/  IMAD.WIDE.U32 R64, R23, R68, R144 ;  /* 0x0000004417407225 */ /* 0x000fc800078e0090 */
[----:B------:R-:W-:-:S04]  /*2000*/  IMAD.WIDE.U32 R66, R23, R68, R16 ;  /* 0x0000004417427225 */ /* 0x000fc800078e0010 */
[----:B------:R-:W-:-:S04]  /*2010*/  IMAD.WIDE.U32 R70, R23, R74, R144 ;  /* 0x0000004a17467225 */ /* 0x000fc800078e0090 */
[----:B------:R-:W-:-:S04]  /*2020*/  IMAD.WIDE.U32 R72, R23, R74, R16 ;  /* 0x0000004a17487225 */ /* 0x000fc800078e0010 */
[----:B------:R-:W-:Y:S02]  /*2030*/  VIADD R79, R144, 0x50 ;  /* 0x00000050904f7836 */ /* 0x000fe40000000000 */
[----:B------:R-:W-:Y:S02]  /*2040*/  IMAD.SHL.U32 R106, R13, 0x2, RZ ;  /* 0x000000020d6a7824 */ /* 0x000fe400078e00ff */
[----:B------:R-:W-:Y:S02]  /*2050*/  IMAD R91, R31, 0x90, RZ ;  /* 0x000000901f5b7824 */ /* 0x000fe400078e02ff */
[----:B------:R-:W-:Y:S01]  /*2060*/  IMAD R93, R75, 0x90, RZ ;  /* 0x000000904b5d7824 */ /* 0x000fe200078e02ff */
[----:B--2---:R-:W-:-:S04]  /*2070*/  SHF.R.S32.HI R0, RZ, 0x1f, R27 ;  /* 0x0000001fff007819 */ /* 0x004fc8000001141b */
[----:B------:R-:W-:Y:S02]  /*2080*/  SEL R11, R0, RZ, !P0 ;  /* 0x000000ff000b7207 */ /* 0x000fe40004000000 */
[----:B------:R-:W-:-:S03]  /*2090*/  SEL R21, R27, RZ, !P0 ;  /* 0x000000ff1b157207 */ /* 0x000fc60004000000 */
[----:B------:R-:W-:Y:S02]  /*20a0*/  IMAD R0, R11, UR4, RZ ;  /* 0x000000040b007c24 */ /* 0x000fe4000f8e02ff */
[----:B------:R-:W-:-:S04]  /*20b0*/  IMAD.WIDE.U32 R26, R21, UR4, R4 ;  /* 0x00000004151a7c25 */ /* 0x000fc8000f8e0004 */
[----:B------:R-:W-:Y:S01]  /*20c0*/  IMAD R3, R21, UR5, R0 ;  /* 0x0000000515037c24 */ /* 0x000fe2000f8e0200 */
[----:B------:R-:W-:Y:S05]  /*20d0*/  @!P6 WARPSYNC.ALL ;  /* 0x000000000000e948 */ /* 0x000fea0003800000 */
[----:B------:R-:W-:Y:S01]  /*20e0*/  ULDC.64 UR4, c[0x0][0x320] ;  /* 0x0000c80000047ab9 */ /* 0x000fe20000000a00 */
[----:B------:R-:W-:Y:S01]  /*20f0*/  IMAD R0, R32, R30, RZ ;  /* 0x0000001e20007224 */ /* 0x000fe200078e02ff */
[----:B------:R-:W-:Y:S01]  /*2100*/  @!P6 BAR.SYNC.DEFER_BLOCKING 0x9, 0x100 ;  /* 0x024400000000eb1d */ /* 0x000fe20000010000 */
[----:B------:R-:W-:Y:S02]  /*2110*/  IMAD R5, R6, UR4, RZ ;  /* 0x0000000406057c24 */ /* 0x000fe4000f8e02ff */
[----:B------:R-:W-:-:S03]  /*2120*/  IMAD.WIDE.U32 R28, R110, UR4, R144 ;  /* 0x000000046e1c7c25 */ /* 0x000fc6000f8e0090 */
[----:B------:R-:W-:Y:S01]  /*2130*/  ULDC UR4, c[0x0][0x2e4] ;  /* 0x0000b90000047ab9 */ /* 0x000fe20000000800 */
[----:B---3--:R-:W-:Y:S01]  /*2140*/  ISETP.GE.AND P2, PT, R14, R13, PT ;  /* 0x0000000d0e00720c */ /* 0x008fe20003f46270 */
[----:B------:R-:W-:Y:S01]  /*2150*/  ULDC.64 UR6, c[0x0][0x328] ;  /* 0x0000ca0000067ab9 */ /* 0x000fe20000000a00 */
[----:B------:R-:W-:Y:S01]  /*2160*/  ISETP.GE.AND P1, PT, R33, UR4, PT ;  /* 0x0000000421007c0c */ /* 0x000fe2000bf26270 */
[----:B------:R-:W-:Y:S02]  /*2170*/  IMAD R7, R110, UR5, R5 ;  /* 0x000000056e077c24 */ /* 0x000fe4000f8e0205 */
[C---:B------:R-:W-:Y:S01]  /*2180*/  IMAD.WIDE.U32 R4, R23.reuse, R30, R144 ;  /* 0x0000001e17047225 */ /* 0x040fe200078e0090 */
[----:B------:R-:W-:Y:S02]  /*2190*/  SEL R6, RZ, 0xffffffff, P1 ;  /* 0xffffffffff067807 */ /* 0x000fe40000800000 */
[----:B------:R-:W-:Y:S01]  /*21a0*/  ISETP.GE.AND P0, PT, R144, UR4, PT ;  /* 0x0000000490007c0c */ /* 0x000fe2000bf06270 */
[----:B------:R-:W-:Y:S01]  /*21b0*/  IMAD R87, R23, R31, R0 ;  /* 0x0000001f17577224 */ /* 0x000fe200078e0200 */
[----:B------:R-:W-:Y:S01]  /*21c0*/  IADD3 R90, P1, R26, R4, RZ ;  /* 0x000000041a5a7210 */ /* 0x000fe20007f3e0ff */
[----:B------:R-:W-:Y:S01]  /*21d0*/  IMAD.IADD R0, R27, 0x1, R3 ;  /* 0x000000011b007824 */ /* 0x000fe200078e0203 */
[----:B------:R-:W-:Y:S01]  /*21e0*/  SEL R3, RZ, 0x1, P0 ;  /* 0x00000001ff037807 */ /* 0x000fe20000000000 */
[----:B------:R-:W-:-:S03]  /*21f0*/  IMAD.SHL.U32 R6, R6, 0x2, RZ ;  /* 0x0000000206067824 */ /* 0x000fc600078e00ff */
[----:B------:R-:W-:Y:S02]  /*2200*/  IADD3.X R87, R0, R5, R87, P1, !PT ;  /* 0x0000000500577210 */ /* 0x000fe40000ffe457 */
[----:B------:R-:W-:Y:S01]  /*2210*/  LOP3.LUT R5, R6, 0x2, R3, 0xe2, !PT ;  /* 0x0000000206057812 */ /* 0x000fe200078ee203 */
[----:B------:R-:W-:Y:S01]  /*2220*/  VIADD R3, R144, 0x30 ;  /* 0x0000003090037836 */ /* 0x000fe20000000000 */
[----:B------:R-:W-:Y:S01]  /*2230*/  ISETP.GE.AND P0, PT, R14, UR4, PT ;  /* 0x000000040e007c0c */ /* 0x000fe2000bf06270 */
[----:B------:R-:W-:Y:S02]  /*2240*/  IMAD R6, R32, R68, RZ ;  /* 0x0000004420067224 */ /* 0x000fe400078e02ff */
[----:B------:R-:W-:Y:S01]  /*2250*/  VIADD R4, R144, 0x40 ;  /* 0x0000004090047836 */ /* 0x000fe20000000000 */
[----:B------:R-:W-:Y:S01]  /*2260*/  ISETP.GE.AND P1, PT, R3, UR4, PT ;  /* 0x0000000403007c0c */ /* 0x000fe2000bf26270 */
[----:B------:R-:W-:Y:S01]  /*2270*/  IMAD R15, R23, R69, R6 ;  /* 0x00000045170f7224 */ /* 0x000fe200078e0206 */
[----:B------:R-:W-:Y:S01]  /*2280*/  SEL R6, RZ, 0x4, P0 ;  /* 0x00000004ff067807 */ /* 0x000fe20000000000 */
[----:B------:R-:W-:Y:S01]  /*2290*/  IMAD.IADD R29, R29, 0x1, R7 ;  /* 0x000000011d1d7824 */ /* 0x000fe200078e0207 */
[----:B------:R-:W-:-:S02]  /*22a0*/  SEL R7, RZ, 0x8, P1 ;  /* 0x00000008ff077807 */ /* 0x000fc40000800000 */
[----:B------:R-:W-:Y:S02]  /*22b0*/  ISETP.GE.AND P0, PT, R4, UR4, PT ;  /* 0x0000000404007c0c */ /* 0x000fe4000bf06270 */
[----:B------:R-:W-:Y:S02]  /*22c0*/  LOP3.LUT R5, R7, R5, R6, 0xfe, !PT ;  /* 0x0000000507057212 */ /* 0x000fe400078efe06 */
[----:B------:R-:W-:Y:S02]  /*22d0*/  SEL R10, RZ, 0x10, P0 ;  /* 0x00000010ff0a7807 */ /* 0x000fe40000000000 */
[-C--:B------:R-:W-:Y:S02]  /*22e0*/  ISETP.GE.AND P0, PT, R144, R13.reuse, PT ;  /* 0x0000000d9000720c */ /* 0x080fe40003f06270 */
[----:B------:R-:W-:Y:S01]  /*22f0*/  ISETP.GE.AND P1, PT, R33, R13, PT ;  /* 0x0000000d2100720c */ /* 0x000fe20003f26270 */
[----:B------:R-:W-:Y:S01]  /*2300*/  IMAD R6, R32, R74, RZ ;  /* 0x0000004a20067224 */ /* 0x000fe200078e02ff */
[----:B------:R-:W-:-:S02]  /*2310*/  LOP3.LUT R10, R5, R10, RZ, 0xfc, !PT ;  /* 0x0000000a050a7212 */ /* 0x000fc400078efcff */
[C---:B------:R-:W-:Y:S02]  /*2320*/  SEL R5, R13.reuse, RZ, P0 ;  /* 0x000000ff0d057207 */ /* 0x040fe40000000000 */
[----:B------:R-:W-:Y:S01]  /*2330*/  SEL R8, R13, RZ, P2 ;  /* 0x000000ff0d087207 */ /* 0x000fe20001000000 */
[----:B------:R-:W-:Y:S01]  /*2340*/  IMAD.IADD R65, R65, 0x1, R15 ;  /* 0x0000000141417824 */ /* 0x000fe200078e020f */
[----:B------:R-:W-:Y:S01]  /*2350*/  SEL R7, R13, RZ, P1 ;  /* 0x000000ff0d077207 */ /* 0x000fe20000800000 */
[----:B------:R-:W-:Y:S01]  /*2360*/  IMAD.IADD R67, R15, 0x1, R67 ;  /* 0x000000010f437824 */ /* 0x000fe200078e0243 */
[----:B----4-:R-:W-:Y:S01]  /*2370*/  LOP3.LUT P3, RZ, R36, 0x2, RZ, 0xc0, !PT ;  /* 0x0000000224ff7812 */ /* 0x010fe2000786c0ff */
[----:B------:R-:W-:Y:S01]  /*2380*/  IMAD R15, R23, R75, R6 ;  /* 0x0000004b170f7224 */ /* 0x000fe200078e0206 */
[----:B------:R-:W-:Y:S01]  /*2390*/  LOP3.LUT R35, R35, 0xfffffffe, RZ, 0xc0, !PT ;  /* 0xfffffffe23237812 */ /* 0x000fe200078ec0ff */
[----:B------:R-:W-:Y:S02]  /*23a0*/  IMAD.IADD R6, R144, 0x1, R5 ;  /* 0x0000000190067824 */ /* 0x000fe400078e0205 */
[----:B------:R-:W-:-:S02]  /*23b0*/  IMAD R11, R11, UR6, RZ ;  /* 0x000000060b0b7c24 */ /* 0x000fc4000f8e02ff */
[----:B------:R-:W-:Y:S02]  /*23c0*/  IMAD.IADD R14, R14, 0x1, R8 ;  /* 0x000000010e0e7824 */ /* 0x000fe400078e0208 */
[----:B------:R-:W-:Y:S01]  /*23d0*/  IMAD.IADD R12, R33, 0x1, R7 ;  /* 0x00000001210c7824 */ /* 0x000fe200078e0207 */
[----:B------:R-:W-:Y:S01]  /*23e0*/  @P2 LOP3.LUT R35, R35, 0x1, RZ, 0xfc, !PT ;  /* 0x0000000123232812 */ /* 0x000fe200078efcff */
[C---:B------:R-:W-:Y:S01]  /*23f0*/  IMAD R11, R21.reuse, UR7, R11 ;  /* 0x00000007150b7c24 */ /* 0x040fe2000f8e020b */
[----:B------:R-:W-:Y:S01]  /*2400*/  SHF.R.S32.HI R7, RZ, 0x1f, R6 ;  /* 0x0000001fff077819 */ /* 0x000fe20000011406 */
[----:B------:R-:W-:Y:S01]  /*2410*/  IMAD.WIDE.U32 R28, R21, UR6, R28 ;  /* 0x00000006151c7c25 */ /* 0x000fe2000f8e001c */
[----:B------:R-:W-:-:S03]  /*2420*/  SHF.R.S32.HI R21, RZ, 0x1f, R14 ;  /* 0x0000001fff157819 */ /* 0x000fc6000001140e */
[----:B------:R-:W-:Y:S02]  /*2430*/  IMAD.IADD R71, R71, 0x1, R15 ;  /* 0x0000000147477824 */ /* 0x000fe400078e020f */
[----:B------:R-:W-:Y:S01]  /*2440*/  IMAD.IADD R73, R15, 0x1, R73 ;  /* 0x000000010f497824 */ /* 0x000fe200078e0249 */
[----:B------:R-:W-:Y:S02]  /*2450*/  SHF.R.S32.HI R15, RZ, 0x1f, R12 ;  /* 0x0000001fff0f7819 */ /* 0x000fe4000001140c */
[----:B------:R-:W-:Y:S02]  /*2460*/  LOP3.LUT R35, R35, 0xfffffffd, RZ, 0xc0, !PT ;  /* 0xfffffffd23237812 */ /* 0x000fe400078ec0ff */
[CC--:B------:R-:W-:Y:S02]  /*2470*/  LEA.HI R5, R7.reuse, R6.reuse, RZ, 0x3 ;  /* 0x0000000607057211 */ /* 0x0c0fe400078f18ff */
[----:B------:R-:W-:Y:S02]  /*2480*/  LEA.HI R8, R7, R6, RZ, 0x5 ;  /* 0x0000000607087211 */ /* 0x000fe400078f28ff */
[----:B------:R-:W-:-:S02]  /*2490*/  LEA.HI R7, R21, R14, RZ, 0x3 ;  /* 0x0000000e15077211 */ /* 0x000fc400078f18ff */
[----:B------:R-:W-:Y:S02]  /*24a0*/  LEA.HI R6, R15, R12, RZ, 0x3 ;  /* 0x0000000c0f067211 */ /* 0x000fe400078f18ff */
[----:B------:R-:W-:Y:S02]  /*24b0*/  LEA.HI R14, R21, R14, RZ, 0x5 ;  /* 0x0000000e150e7211 */ /* 0x000fe400078f28ff */
[----:B------:R-:W-:Y:S02]  /*24c0*/  LEA.HI R15, R15, R12, RZ, 0x5 ;  /* 0x0000000c0f0f7211 */ /* 0x000fe400078f28ff */
[----:B------:R-:W-:Y:S02]  /*24d0*/  @P3 LOP3.LUT R35, R35, 0x2, RZ, 0xfc, !PT ;  /* 0x0000000223233812 */ /* 0x000fe400078efcff */
[----:B------:R-:W-:Y:S02]  /*24e0*/  SHF.R.S32.HI R21, RZ, 0x5, R14 ;  /* 0x00000005ff157819 */ /* 0x000fe4000001140e */
[----:B------:R-:W-:Y:S01]  /*24f0*/  SHF.R.S32.HI R12, RZ, 0x5, R8 ;  /* 0x00000005ff0c7819 */ /* 0x000fe20000011408 */
[----:B------:R0:W-:Y:S01]  /*2500*/  STL [R1+0x2c], R35 ;  /* 0x00002c2301007387 */ /* 0x0001e20000100800 */
[----:B------:R-:W-:-:S02]  /*2510*/  SHF.R.S32.HI R15, RZ, 0x5, R15 ;  /* 0x00000005ff0f7819 */ /* 0x000fc4000001140f */
[C---:B------:R-:W-:Y:S02]  /*2520*/  LOP3.LUT R14, R20.reuse, 0x18, R6, 0xf8, !PT ;  /* 0x00000018140e7812 */ /* 0x040fe400078ef806 */
[----:B-----5:R-:W-:Y:S02]  /*2530*/  SHF.R.S32.HI R33, RZ, 0x1f, R104 ;  /* 0x0000001fff217819 */ /* 0x020fe40000011468 */
[----:B------:R-:W-:Y:S02]  /*2540*/  LOP3.LUT R8, R20, 0x18, R5, 0xf8, !PT ;  /* 0x0000001814087812 */ /* 0x000fe400078ef805 */
[----:B------:R-:W-:Y:S01]  /*2550*/  IADD3 R76, P2, R23, R76, RZ ;  /* 0x0000004c174c7210 */ /* 0x000fe20007f5e0ff */
[----:B------:R-:W-:Y:S01]  /*2560*/  IMAD R15, R15, 0x1200, R38 ;  /* 0x000012000f0f7824 */ /* 0x000fe200078e0226 */
[-C--:B------:R-:W-:Y:S02]  /*2570*/  LOP3.LUT R14, R14, R37.reuse, RZ, 0x3c, !PT ;  /* 0x000000250e0e7212 */ /* 0x080fe400078e3cff */
[----:B------:R-:W-:Y:S01]  /*2580*/  LOP3.LUT R103, R8, R37, RZ, 0x3c, !PT ;  /* 0x0000002508677212 */ /* 0x000fe200078e3cff */
[----:B------:R-:W-:-:S02]  /*2590*/  IMAD R8, R33, R68, RZ ;  /* 0x0000004421087224 */ /* 0x000fc400078e02ff */
[----:B------:R-:W-:Y:S01]  /*25a0*/  IMAD.X R77, R32, 0x1, R9, P2 ;  /* 0x00000001204d7824 */ /* 0x000fe200010e0609 */
[----:B------:R-:W-:Y:S01]  /*25b0*/  ISETP.GE.AND P2, PT, R79, UR4, PT ;  /* 0x000000044f007c0c */ /* 0x000fe2000bf46270 */
[----:B------:R-:W-:Y:S02]  /*25c0*/  IMAD.IADD R102, R15, 0x1, R14 ;  /* 0x000000010f667824 */ /* 0x000fe400078e020e */
[C---:B------:R-:W-:Y:S02]  /*25d0*/  IMAD R83, R104.reuse, R69, R8 ;  /* 0x0000004568537224 */ /* 0x040fe400078e0208 */
[----:B------:R-:W-:Y:S02]  /*25e0*/  IMAD R15, R69, 0x90, RZ ;  /* 0x00000090450f7824 */ /* 0x000fe400078e02ff */
[----:B------:R-:W-:Y:S01]  /*25f0*/  IMAD.WIDE.U32 R64, R104, R68, R64 ;  /* 0x0000004468407225 */ /* 0x000fe200078e0040 */
[----:B------:R-:W-:-:S03]  /*2600*/  LOP3.LUT R20, R20, 0x18, R7, 0xf8, !PT ;  /* 0x0000001814147812 */ /* 0x000fc600078ef807 */
[----:B------:R-:W-:Y:S01]  /*2610*/  IMAD.WIDE.U32 R66, R104, R68, R66 ;  /* 0x0000004468427225 */ /* 0x000fe200078e0042 */
[----:B------:R-:W-:-:S03]  /*2620*/  SEL R13, RZ, 0x20, P2 ;  /* 0x00000020ff0d7807 */ /* 0x000fc60001000000 */
[----:B------:R-:W-:-:S04]  /*2630*/  IMAD.WIDE.U32 R68, R68, 0x90, RZ ;  /* 0x0000009044447825 */ /* 0x000fc800078e00ff */
[-C--:B------:R-:W-:Y:S01]  /*2640*/  IMAD R33, R33, R74.reuse, RZ ;  /* 0x0000004a21217224 */ /* 0x080fe200078e02ff */
[----:B------:R-:W-:Y:S01]  /*2650*/  LOP3.LUT R20, R20, R37, RZ, 0x3c, !PT ;  /* 0x0000002514147212 */ /* 0x000fe200078e3cff */
[----:B------:R-:W-:Y:S02]  /*2660*/  IMAD R12, R12, 0x1200, R38 ;  /* 0x000012000c0c7824 */ /* 0x000fe400078e0226 */
[----:B------:R-:W-:Y:S01]  /*2670*/  IMAD.IADD R92, R69, 0x1, R15 ;  /* 0x00000001455c7824 */ /* 0x000fe200078e020f */
[----:B------:R-:W-:Y:S01]  /*2680*/  LOP3.LUT R15, R10, R13, RZ, 0xfc, !PT ;  /* 0x0000000d0a0f7212 */ /* 0x000fe200078efcff */
[C---:B------:R-:W-:Y:S01]  /*2690*/  IMAD R33, R104.reuse, R75, R33 ;  /* 0x0000004b68217224 */ /* 0x040fe200078e0221 */
[----:B------:R-:W-:Y:S01]  /*26a0*/  LOP3.LUT R78, R5, 0xfffffff8, RZ, 0xc0, !PT ;  /* 0xfffffff8054e7812 */ /* 0x000fe200078ec0ff */
[-C--:B------:R-:W-:Y:S01]  /*26b0*/  IMAD.WIDE.U32 R70, R104, R74.reuse, R70 ;  /* 0x0000004a68467225 */ /* 0x080fe200078e0046 */
[----:B------:R-:W-:Y:S02]  /*26c0*/  LOP3.LUT R8, R6, 0xfffffff8, RZ, 0xc0, !PT ;  /* 0xfffffff806087812 */ /* 0x000fe400078ec0ff */
[----:B------:R-:W-:Y:S01]  /*26d0*/  LOP3.LUT R9, R7, 0xfffffff8, RZ, 0xc0, !PT ;  /* 0xfffffff807097812 */ /* 0x000fe200078ec0ff */
[----:B------:R-:W-:Y:S01]  /*26e0*/  IMAD.WIDE.U32 R72, R104, R74, R72 ;  /* 0x0000004a68487225 */ /* 0x000fe200078e0048 */
[----:B------:R-:W-:-:S03]  /*26f0*/  LOP3.LUT R13, R15, 0x8, RZ, 0xc0, !PT ;  /* 0x000000080f0d7812 */ /* 0x000fc600078ec0ff */
[----:B------:R-:W-:Y:S02]  /*2700*/  IMAD R21, R21, 0x1200, R38 ;  /* 0x0000120015157824 */ /* 0x000fe400078e0226 */
[----:B------:R-:W-:Y:S01]  /*2710*/  IMAD.WIDE.U32 R30, R30, 0x90, RZ ;  /* 0x000000901e1e7825 */ /* 0x000fe200078e00ff */
[----:B------:R-:W-:-:S03]  /*2720*/  LOP3.LUT R14, R15, 0x10, RZ, 0xc0, !PT ;  /* 0x000000100f0e7812 */ /* 0x000fc600078ec0ff */
[----:B------:R-:W-:Y:S01]  /*2730*/  IMAD.WIDE.U32 R74, R74, 0x90, RZ ;  /* 0x000000904a4a7825 */ /* 0x000fe200078e00ff */
[----:B------:R-:W-:-:S03]  /*2740*/  SHF.R.S32.HI R100, RZ, 0x1f, R78 ;  /* 0x0000001fff647819 */ /* 0x000fc6000001144e */
[----:B------:R-:W-:Y:S01]  /*2750*/  IMAD.IADD R103, R12, 0x1, R103 ;  /* 0x000000010c677824 */ /* 0x000fe200078e0267 */
[----:B------:R-:W-:Y:S01]  /*2760*/  LOP3.LUT R12, R15, 0x4, RZ, 0xc0, !PT ;  /* 0x000000040f0c7812 */ /* 0x000fe200078ec0ff */
[----:B------:R-:W-:Y:S01]  /*2770*/  IMAD.IADD R86, R29, 0x1, R11 ;  /* 0x000000011d567824 */ /* 0x000fe200078e020b */
[----:B------:R-:W-:Y:S01]  /*2780*/  LOP3.LUT R11, R15, 0x2, RZ, 0xc0, !PT ;  /* 0x000000020f0b7812 */ /* 0x000fe200078ec0ff */
[----:B------:R-:W-:Y:S01]  /*2790*/  IMAD.IADD R85, R65, 0x1, R83 ;  /* 0x0000000141557824 */ /* 0x000fe200078e0253 */
[----:B------:R-:W-:Y:S01]  /*27a0*/  SHF.R.S32.HI R99, RZ, 0x1f, R8 ;  /* 0x0000001fff637819 */ /* 0x000fe20000011408 */
[----:B------:R-:W-:Y:S01]  /*27b0*/  IMAD.IADD R101, R21, 0x1, R20 ;  /* 0x0000000115657824 */ /* 0x000fe200078e0214 */
[----:B------:R-:W-:Y:S01]  /*27c0*/  SHF.R.S32.HI R98, RZ, 0x1f, R9 ;  /* 0x0000001fff627819 */ /* 0x000fe20000011409 */
[----:B------:R-:W-:Y:S01]  /*27d0*/  VIADD R110, R34, 0x8 ;  /* 0x00000008226e7836 */ /* 0x000fe20000000000 */
[----:B------:R-:W-:Y:S01]  /*27e0*/  LOP3.LUT R10, R10, 0x1, RZ, 0xc0, !PT ;  /* 0x000000010a0a7812 */ /* 0x000fe200078ec0ff */
[----:B------:R-:W-:Y:S01]  /*27f0*/  IMAD.IADD R91, R31, 0x1, R91 ;  /* 0x000000011f5b7824 */ /* 0x000fe200078e025b */
[----:B------:R-:W-:Y:S01]  /*2800*/  LOP3.LUT R15, R15, 0x20, RZ, 0xc0, !PT ;  /* 0x000000200f0f7812 */ /* 0x000fe200078ec0ff */
[----:B------:R-:W-:-:S02]  /*2810*/  IMAD.IADD R93, R75, 0x1, R93 ;  /* 0x000000014b5d7824 */ /* 0x000fc400078e025d */
[----:B------:R-:W-:Y:S02]  /*2820*/  IMAD.IADD R83, R83, 0x1, R67 ;  /* 0x0000000153537824 */ /* 0x000fe400078e0243 */
[----:B------:R-:W-:Y:S02]  /*2830*/  IMAD.IADD R84, R71, 0x1, R33 ;  /* 0x0000000147547824 */ /* 0x000fe400078e0221 */
[----:B0-----:R-:W-:-:S07]  /*2840*/  IMAD.IADD R82, R33, 0x1, R73 ;  /* 0x0000000121527824 */ /* 0x001fce00078e0249 */
.L_x_8622:
[----:B------:R-:W2:Y:S01]  /*2850*/  LDL R21, [R1+0x2c] ;  /* 0x00002c0001157983 */ /* 0x000ea20000100800 */
[----:B------:R-:W0:Y:S03]  /*2860*/  LDC.64 R94, c[0x0][0x2d8] ;  /* 0x0000b600ff5e7b82 */ /* 0x000e260000000a00 */
[----:B---3--:R-:W3:Y:S01]  /*2870*/  LDL R20, [R1+0x60] ;  /* 0x0000600001147983 */ /* 0x008ee20000100800 */
[----:B------:R-:W-:Y:S01]  /*2880*/  VIADD R39, R24, 0xffffffff ;  /* 0xffffffff18277836 */ /* 0x000fe20000000000 */
[----:B------:R-:W-:Y:S05]  /*2890*/  YIELD ;  /* 0x0000000000007946 */ /* 0x000fea0003800000 */
[----:B-1----:R-:W1:Y:S01]  /*28a0*/  LDC R105, c[0x0][0x3d4] ;  /* 0x0000f500ff697b82 */ /* 0x002e620000000800 */
[----:B------:R-:W-:Y:S01]  /*28b0*/  SHF.R.S32.HI R34, RZ, 0x1f, R39 ;  /* 0x0000001fff227819 */ /* 0x000fe20000011427 */
[----:B------:R-:W-:Y:S01]  /*28c0*/  IMAD.WIDE.U32 R60, R30, R39, RZ ;  /* 0x000000271e3c7225 */ /* 0x000fe200078e00ff */
[----:B------:R-:W-:Y:S01]  /*28d0*/  BSSY B0, `(.L_x_8567) ;  /* 0x0000415000007945 */ /* 0x000fe20003800000 */
[----:B--2---:R-:W-:-:S02]  /*28e0*/  LOP3.LUT P4, RZ, R21, 0x2, RZ, 0xc0, !PT ;  /* 0x0000000215ff7812 */ /* 0x004fc4000788c0ff */
[----:B------:R-:W-:Y:S02]  /*28f0*/  IMAD R21, R91, R39, RZ ;  /* 0x000000275b157224 */ /* 0x000fe400078e02ff */
[----:B---3--:R-:W-:Y:S02]  /*2900*/  IMAD R20, R19, 0x3600, R20 ;  /* 0x0000360013147824 */ /* 0x008fe400078e0214 */
[----:B------:R-:W-:Y:S01]  /*2910*/  IMAD R33, R34, R30, R21 ;  /* 0x0000001e22217224 */ /* 0x000fe200078e0215 */
[----:B------:R-:W-:Y:S01]  /*2920*/  IADD3 R21, P2, R90, R60, RZ ;  /* 0x0000003c5a157210 */ /* 0x000fe20007f5e0ff */
[C---:B------:R-:W-:Y:S02]  /*2930*/  VIADD R32, R20.reuse, 0x10 ;  /* 0x0000001014207836 */ /* 0x040fe40000000000 */
[----:B------:R-:W-:Y:S01]  /*2940*/  IMAD.IADD R96, R61, 0x1, R33 ;  /* 0x000000013d607824 */ /* 0x000fe200078e0221 */
[----:B0-----:R-:W-:Y:S01]  /*2950*/  LEA R36, P3, R21, R94, 0x1 ;  /* 0x0000005e15247211 */ /* 0x001fe200078608ff */
[----:B------:R-:W-:-:S02]  /*2960*/  IMAD R81, R20, 0x2, R25 ;  /* 0x0000000214517824 */ /* 0x000fc400078e0219 */
[----:B------:R-:W-:Y:S01]  /*2970*/  IMAD.X R24, R96, 0x1, R87, P2 ;  /* 0x0000000160187824 */ /* 0x000fe200010e0657 */
[----:B------:R-:W-:Y:S01]  /*2980*/  ISETP.GT.AND P2, PT, R39, R80, PT ;  /* 0x000000502700720c */ /* 0x000fe20003f44270 */
[----:B------:R-:W-:-:S03]  /*2990*/  @P4 VIADD R32, R20, 0xfffffff0 ;  /* 0xfffffff014204836 */ /* 0x000fc60000000000 */
[----:B------:R-:W-:Y:S01]  /*29a0*/  LEA.HI.X R37, R21, R95, R24, 0x1, P3 ;  /* 0x0000005f15257211 */ /* 0x000fe200018f0c18 */
[----:B------:R-:W-:Y:S01]  /*29b0*/  IMAD.MOV.U32 R24, RZ, RZ, R39 ;  /* 0x000000ffff187224 */ /* 0x000fe200078e0027 */
[----:B-1----:R-:W-:Y:S01]  /*29c0*/  ISETP.GE.AND P3, PT, R105, 0x1, PT ;  /* 0x000000016900780c */ /* 0x002fe20003f66270 */
[----:B------:R-:W-:-:S12]  /*29d0*/  IMAD R21, R32, 0x2, R25 ;  /* 0x0000000220157824 */ /* 0x000fd800078e0219 */
[----:B------:R-:W-:Y:S05]  /*29e0*/  @!P3 BRA `(.L_x_8568) ;  /* 0x0000003c0084b947 */ /* 0x000fea0003800000 */
[----:B------:R-:W-:Y:S01]  /*29f0*/  ULDC.U8 UR4, c[0x0][0x3f0] ;  /* 0x0000fc0000047ab9 */ /* 0x000fe20000000000 */
[-C--:B------:R-:W-:Y:S01]  /*2a00*/  IMAD R33, R93, R39.reuse, RZ ;  /* 0x000000275d217224 */ /* 0x080fe200078e02ff */
[----:B------:R-:W-:Y:S01]  /*2a10*/  ISETP.NE.AND P3, PT, RZ, UR4, PT ;  /* 0x00000004ff007c0c */ /* 0x000fe2000bf65270 */
[-C--:B------:R-:W-:Y:S02]  /*2a20*/  IMAD R35, R92, R39.reuse, RZ ;  /* 0x000000275c237224 */ /* 0x080fe400078e02ff */
[----:B------:R-:W-:Y:S02]  /*2a30*/  IMAD R88, R24, -0x90, R2 ;  /* 0xffffff7018587824 */ /* 0x000fe400078e0202 */
[C---:B------:R-:W-:Y:S02]  /*2a40*/  IMAD R33, R34.reuse, R74, R33 ;  /* 0x0000004a22217224 */ /* 0x040fe400078e0221 */
[----:B------:R-:W-:Y:S01]  /*2a50*/  IMAD R35, R34, R68, R35 ;  /* 0x0000004422237224 */ /* 0x000fe200078e0223 */
[----:B------:R-:W-:Y:S01]  /*2a60*/  VIMNMX R88, R88, 0x90, PT ;  /* 0x0000009058587848 */ /* 0x000fe20003fe0100 */
[----:B------:R-:W-:-:S04]  /*2a70*/  IMAD.WIDE.U32 R58, R74, R39, RZ ;  /* 0x000000274a3a7225 */ /* 0x000fc800078e00ff */
        /* <DEDUP_REMOVED lines=19> */
[----:B------:R-:W-:Y:S01]  /*2bb0*/  IADD3 R58, P3, R72, R58, RZ ;  /* 0x0000003a483a7210 */ /* 0x000fe20007f7e0ff */
[----:B------:R-:W-:Y:S01]  /*2bc0*/  ULDC.64 UR4, c[0x0][0x3c8] ;  /* 0x0000f20000047ab9 */ /* 0x000fe20000000a00 */
[----:B------:R-:W-:Y:S02]  /*2bd0*/  CS2R R62, SRZ ;  /* 0x00000000003e7805 */ /* 0x000fe4000001ff00 */
[----:B------:R-:W-:Y:S01]  /*2be0*/  CS2R R94, SRZ ;  /* 0x00000000005e7805 */ /* 0x000fe2000001ff00 */
[----:B------:R-:W-:Y:S01]  /*2bf0*/  IMAD.X R33, R20, 0x1, R82, P3 ;  /* 0x0000000114217824 */ /* 0x000fe200018e0652 */
[----:B------:R-:W-:-:S05]  /*2c00*/  IADD3 R56, P3, R66, R56, RZ ;  /* 0x0000003842387210 */ /* 0x000fca0007f7e0ff */
[----:B------:R-:W-:Y:S01]  /*2c10*/  IMAD.X R89, R89, 0x1, R83, P3 ;  /* 0x0000000159597824 */ /* 0x000fe200018e0653 */
        /* <DEDUP_REMOVED lines=38> */
.L_x_8571:
[----:B------:R-:W-:Y:S05]  /*2e80*/  BSYNC B1 ;  /* 0x0000000000017941 */ /* 0x000fea0003800000 */
.L_x_8570:
[----:B------:R-:W2:Y:S01]  /*2e90*/  LDL R20, [R1+0x4c] ;  /* 0x00004c0001147983 */ /* 0x000ea20000100800 */
[----:B0----5:R-:W-:Y:S02]  /*2ea0*/  IMAD.MOV.U32 R32, RZ, RZ, R39 ;  /* 0x000000ffff207224 */ /* 0x021fe400078e0027 */
        /* <DEDUP_REMOVED lines=45> */
[----:B------:R-:W-:-:S03]  /*3180*/  IMAD.MOV.U32 R20, RZ, RZ, R53 ;  /* 0x000000ffff147224 */ /* 0x000fc600078e0035 */
[----:B------:R-:W-:Y:S02]  /*3190*/  PRMT R114, R114, 0x5410, R32 ;  /* 0x0000541072727816 */ /* 0x000fe40000000020 */
[----:B------:R-:W-:Y:S01]  /*31a0*/  PRMT R128, R20, 0x7610, R128 ;  /* 0x0000761014807816 */ /* 0x000fe20000000080 */
[----:B------:R-:W-:-:S05]  /*31b0*/  IMAD.MOV.U32 R20, RZ, RZ, R60 ;  /* 0x000000ffff147224 */ /* 0x000fca00078e003c */
[----:B------:R-:W-:Y:S01]  /*31c0*/  PRMT R113, R113, 0x5410, R20 ;  /* 0x0000541071717816 */ /* 0x000fe20000000014 */
[----:B------:R-:W-:Y:S06]  /*31d0*/  @!P3 BRA `(.L_x_8572) ;  /* 0x000000000004b947 */ /* 0x000fec0003800000 */
[----:B------:R-:W-:Y:S01]  /*31e0*/  BPT.TRAP 0x1 ;  /* 0x000000040000795c */ /* 0x000fe20000300000 */
.L_x_8572:
[----:B------:R-:W-:Y:S01]  /*31f0*/  IMAD R20, R19, 0x8, R18 ;  /* 0x0000000813147824 */ /* 0x000fe200078e0212 */
[----:B------:R-:W-:Y:S01]  /*3200*/  SHF.L.U32 R89, R147, 0x1f, RZ ;  /* 0x0000001f93597819 */ /* 0x000fe200000006ff */
[----:B------:R-:W-:Y:S03]  /*3210*/  BSSY B1, `(.L_x_8573) ;  /* 0x0000003000017945 */ /* 0x000fe60003800000 */
[----:B------:R-:W0:Y:S02]  /*3220*/  SYNCS.PHASECHK.TRANS64.TRYWAIT P5, [R20+URZ+0x31c90], R89 ;  /* 0x031c9059140075a7 */ /* 0x000e2400080a017f */
[----:B0-----:R-:W-:Y:S05]  /*3230*/  @!P5 BRA `(.L_x_8574) ;  /* 0x0000019400fcd947 */ /* 0x001fea0003800000 */
.L_x_8804:
[----:B------:R-:W-:Y:S05]  /*3240*/  BSYNC B1 ;  /* 0x0000000000017941 */ /* 0x000fea0003800000 */
.L_x_8573:
        /* <DEDUP_REMOVED lines=11> */
[C---:B------:R-:W-:Y:S02]  /*3300*/  PRMT R57, R58.reuse, 0x5410, R57 ;  /* 0x000054103a397816 */ /* 0x040fe40000000039 */
[----:B------:R-:W-:Y:S02]  /*3310*/  PRMT R56, R58, 0x5432, R56 ;  /* 0x000054323a387816 */ /* 0x000fe40000000038 */
[----:B------:R-:W-:Y:S02]  /*3320*/  SHF.R.U32.HI R59, RZ, 0x10, R63 ;  /* 0x00000010ff3b7819 */ /* 0x000fe4000001163f */
[----:B------:R-:W-:-:S02]  /*3330*/  SHF.R.U32.HI R62, RZ, 0x10, R95 ;  /* 0x00000010ff3e7819 */ /* 0x000fc4000001165f */
[----:B------:R-:W-:Y:S02]  /*3340*/  LOP3.LUT R96, R33, 0xffff0000, RZ, 0xc0, !PT ;  /* 0xffff000021607812 */ /* 0x000fe400078ec0ff */
[----:B------:R-:W-:Y:S02]  /*3350*/  LOP3.LUT R63, R57, 0xffff0000, RZ, 0xc0, !PT ;  /* 0xffff0000393f7812 */ /* 0x000fe400078ec0ff */
[C---:B------:R-:W-:Y:S01]  /*3360*/  LOP3.LUT R95, R56.reuse, 0xffff0000, RZ, 0xc0, !PT ;  /* 0xffff0000385f7812 */ /* 0x040fe200078ec0ff */
[----:B------:R-:W-:Y:S01]  /*3370*/  IMAD.U32 R56, R56, 0x10000, RZ ;  /* 0x0001000038387824 */ /* 0x000fe200078e00ff */
[C---:B------:R-:W-:Y:S01]  /*3380*/  PRMT R62, R97.reuse, 0x5432, R62 ;  /* 0x00005432613e7816 */ /* 0x040fe2000000003e */
[C---:B------:R-:W-:Y:S01]  /*3390*/  FMUL.FTZ R33, R96.reuse, R63 ;  /* 0x0000003f60217220 */ /* 0x040fe20000410000 */
[----:B------:R-:W-:Y:S01]  /*33a0*/  PRMT R59, R97, 0x5410, R59 ;  /* 0x00005410613b7816 */ /* 0x000fe2000000003b */
[-C--:B------:R-:W-:Y:S02]  /*33b0*/  FMUL.FTZ R96, R96, R95.reuse ;  /* 0x0000005f60607220 */ /* 0x080fe40000410000 */
[----:B------:R-:W-:-:S02]  /*33c0*/  FFMA.FTZ R58, R94, R95, -R33 ;  /* 0x0000005f5e3a7223 */ /* 0x000fc40000010821 */
[----:B------:R-:W-:Y:S01]  /*33d0*/  FFMA.FTZ R33, R94, R63, R96 ;  /* 0x0000003f5e217223 */ /* 0x000fe20000010060 */
[----:B------:R-:W-:Y:S01]  /*33e0*/  LOP3.LUT R96, R34, 0xffff0000, RZ, 0xc0, !PT ;  /* 0xffff000022607812 */ /* 0x000fe200078ec0ff */
[C---:B------:R-:W-:Y:S01]  /*33f0*/  IMAD.U32 R63, R62.reuse, 0x10000, RZ ;  /* 0x000100003e3f7824 */ /* 0x040fe200078e00ff */
[----:B------:R-:W-:Y:S01]  /*3400*/  LOP3.LUT R62, R62, 0xffff0000, RZ, 0xc0, !PT ;  /* 0xffff00003e3e7812 */ /* 0x000fe200078ec0ff */
[C---:B------:R-:W-:Y:S01]  /*3410*/  IMAD.U32 R95, R59.reuse, 0x10000, RZ ;  /* 0x000100003b5f7824 */ /* 0x040fe200078e00ff */
[----:B------:R-:W-:Y:S01]  /*3420*/  LOP3.LUT R59, R59, 0xffff0000, RZ, 0xc0, !PT ;  /* 0xffff00003b3b7812 */ /* 0x000fe200078ec0ff */
[----:B------:R-:W-:Y:S01]  /*3430*/  FMUL.FTZ R97, R96, R63 ;  /* 0x0000003f60617220 */ /* 0x000fe20000410000 */
[----:B------:R-:W-:Y:S02]  /*3440*/  IMAD.U32 R94, R34, 0x10000, RZ ;  /* 0x00010000225e7824 */ /* 0x000fe400078e00ff */
[-C--:B------:R-:W-:Y:S01]  /*3450*/  FMUL.FTZ R96, R96, R95.reuse ;  /* 0x0000005f60607220 */ /* 0x080fe20000410000 */
[----:B------:R-:W-:Y:S01]  /*3460*/  F2FP.BF16.F32.PACK_AB R33, R33, R58 ;  /* 0x0000003a2121723e */ /* 0x000fe200000010ff */
[----:B------:R-:W-:-:S02]  /*3470*/  FFMA.FTZ R34, R94, R95, -R97 ;  /* 0x0000005f5e227223 */ /* 0x000fc40000010861 */
[----:B------:R-:W-:Y:S01]  /*3480*/  FFMA.FTZ R63, R94, R63, R96 ;  /* 0x0000003f5e3f7223 */ /* 0x000fe20000010060 */
[C---:B------:R-:W-:Y:S01]  /*3490*/  LOP3.LUT R94, R35.reuse, 0xffff0000, RZ, 0xc0, !PT ;  /* 0xffff0000235e7812 */ /* 0x040fe200078ec0ff */
[----:B------:R-:W-:-:S03]  /*34a0*/  IMAD.U32 R35, R35, 0x10000, RZ ;  /* 0x0001000023237824 */ /* 0x000fc600078e00ff */
[----:B------:R-:W-:Y:S01]  /*34b0*/  F2FP.BF16.F32.PACK_AB R34, R63, R34 ;  /* 0x000000223f22723e */ /* 0x000fe200000010ff */
[CC--:B------:R-:W-:Y:S01]  /*34c0*/  FMUL.FTZ R96, R94.reuse, R62.reuse ;  /* 0x0000003e5e607220 */ /* 0x0c0fe20000410000 */
[-C--:B------:R-:W-:Y:S01]  /*34d0*/  FMUL.FTZ R95, R94, R59.reuse ;  /* 0x0000003b5e5f7220 */ /* 0x080fe20000410000 */
[----:B------:R-:W-:Y:S02]  /*34e0*/  IMAD.U32 R94, R57, 0x10000, RZ ;  /* 0x00010000395e7824 */ /* 0x000fe400078e00ff */
[C---:B------:R-:W-:Y:S01]  /*34f0*/  FFMA.FTZ R59, R35.reuse, R59, -R96 ;  /* 0x0000003b233b7223 */ /* 0x040fe20000010860 */
[----:B------:R-:W-:Y:S01]  /*3500*/  FFMA.FTZ R62, R35, R62, R95 ;  /* 0x0000003e233e7223 */ /* 0x000fe2000001005f */
[C---:B------:R-:W-:Y:S01]  /*3510*/  LOP3.LUT R35, R32.reuse, 0xffff0000, RZ, 0xc0, !PT ;  /* 0xffff000020237812 */ /* 0x040fe200078ec0ff */
[----:B------:R-:W-:-:S03]  /*3520*/  IMAD.U32 R57, R32, 0x10000, RZ ;  /* 0x0001000020397824 */ /* 0x000fc600078e00ff */
[----:B------:R-:W-:Y:S01]  /*3530*/  F2FP.BF16.F32.PACK_AB R59, R62, R59 ;  /* 0x0000003b3e3b723e */ /* 0x000fe200000010ff */
[C---:B------:R-:W-:Y:S01]  /*3540*/  FMUL.FTZ R32, R35.reuse, R94 ;  /* 0x0000005e23207220 */ /* 0x040fe20000410000 */
[----:B------:R-:W-:-:S03]  /*3550*/  FMUL.FTZ R35, R35, R56 ;  /* 0x0000003823237220 */ /* 0x000fc60000410000 */
[C---:B------:R-:W-:Y:S01]  /*3560*/  FFMA.FTZ R32, R57.reuse, R56, -R32 ;  /* 0x0000003839207223 */ /* 0x040fe20000010820 */
[----:B------:R-:W-:-:S05]  /*3570*/  FFMA.FTZ R35, R57, R94, R35 ;  /* 0x0000005e39237223 */ /* 0x000fca0000010023 */
[----:B------:R-:W-:Y:S01]  /*3580*/  F2FP.BF16.F32.PACK_AB R32, R35, R32 ;  /* 0x000000202320723e */ /* 0x000fe200000010ff */
[----:B------:R-:W-:-:S07]  /*3590*/  IMAD.MOV.U32 R35, RZ, RZ, R59 ;  /* 0x000000ffff237224 */ /* 0x000fce00078e003b */
.L_x_8579:
[----:B------:R-:W-:Y:S05]  /*35a0*/  BSYNC B2 ;  /* 0x0000000000027941 */ /* 0x000fea0003800000 */
.L_x_8578:
[----:B--2---:R1:W-:Y:S02]  /*35b0*/  STG.E.128 desc[UR60][R36.64], R32 ;  /* 0x0000002024007986 */ /* 0x0043e4000c101d3c */
.L_x_8577:
[----:B------:R-:W-:Y:S05]  /*35c0*/  BSYNC B1 ;  /* 0x0000000000017941 */ /* 0x000fea0003800000 */
.L_x_8576:
        /* <DEDUP_REMOVED lines=8> */
[----:B------:R-:W-:Y:S02]  /*3650*/  SHF.R.U64 R56, R60, 0x10, R61 ;  /* 0x000000103c387819 */ /* 0x000fe4000000123d */
[--C-:B------:R-:W-:Y:S02]  /*3660*/  SHF.R.U64 R54, R54, 0x10, R55.reuse ;  /* 0x0000001036367819 */ /* 0x100fe40000001237 */
[----:B------:R-:W-:Y:S02]  /*3670*/  PRMT R56, R113, 0x5432, R56 ;  /* 0x0000543271387816 */ /* 0x000fe40000000038 */
[----:B------:R-:W-:Y:S02]  /*3680*/  PRMT R54, R111, 0x5432, R54 ;  /* 0x000054326f367816 */ /* 0x000fe40000000036 */
[C---:B--2---:R-:W-:Y:S02]  /*3690*/  LOP3.LUT R59, R33.reuse, 0xffff0000, RZ, 0xc0, !PT ;  /* 0xffff0000213b7812 */ /* 0x044fe400078ec0ff */
[C---:B------:R-:W-:Y:S01]  /*36a0*/  LOP3.LUT R62, R56.reuse, 0xffff0000, RZ, 0xc0, !PT ;  /* 0xffff0000383e7812 */ /* 0x040fe200078ec0ff */
[----:B------:R-:W-:Y:S01]  /*36b0*/  IMAD.U32 R56, R56, 0x10000, RZ ;  /* 0x0001000038387824 */ /* 0x000fe200078e00ff */
[C---:B------:R-:W-:Y:S01]  /*36c0*/  LOP3.LUT R58, R54.reuse, 0xffff0000, RZ, 0xc0, !PT ;  /* 0xffff0000363a7812 */ /* 0x040fe200078ec0ff */
[----:B------:R-:W-:Y:S01]  /*36d0*/  IMAD.U32 R54, R54, 0x10000, RZ ;  /* 0x0001000036367824 */ /* 0x000fe200078e00ff */
[----:B------:R-:W-:Y:S01]  /*36e0*/  SHF.R.U32.HI R57, RZ, 0x10, R55 ;  /* 0x00000010ff397819 */ /* 0x000fe20000011637 */
[----:B------:R-:W-:-:S02]  /*36f0*/  IMAD.U32 R55, R33, 0x10000, RZ ;  /* 0x0001000021377824 */ /* 0x000fc400078e00ff */
[C---:B------:R-:W-:Y:S01]  /*3700*/  FMUL.FTZ R94, R59.reuse, R62 ;  /* 0x0000003e3b5e7220 */ /* 0x040fe20000410000 */
[-C--:B------:R-:W-:Y:S01]  /*3710*/  FMUL.FTZ R33, R59, R58.reuse ;  /* 0x0000003a3b217220 */ /* 0x080fe20000410000 */
[----:B------:R-:W-:Y:S02]  /*3720*/  SHF.R.U32.HI R60, RZ, 0x10, R61 ;  /* 0x00000010ff3c7819 */ /* 0x000fe4000001163d */
[C---:B------:R-:W-:Y:S01]  /*3730*/  FFMA.FTZ R58, R55.reuse, R58, -R94 ;  /* 0x0000003a373a7223 */ /* 0x040fe2000001085e */
[----:B------:R-:W-:Y:S01]  /*3740*/  FFMA.FTZ R55, R55, R62, R33 ;  /* 0x0000003e37377223 */ /* 0x000fe20000010021 */
[----:B------:R-:W-:Y:S01]  /*3750*/  PRMT R33, R126, 0x5410, R57 ;  /* 0x000054107e217816 */ /* 0x000fe20000000039 */
[----:B------:R-:W-:Y:S01]  /*3760*/  IMAD.U32 R62, R35, 0x10000, RZ ;  /* 0x00010000233e7824 */ /* 0x000fe200078e00ff */
[----:B------:R-:W-:Y:S02]  /*3770*/  PRMT R57, R114, 0x5432, R60 ;  /* 0x0000543272397816 */ /* 0x000fe4000000003c */
[C---:B------:R-:W-:Y:S01]  /*3780*/  LOP3.LUT R60, R34.reuse, 0xffff0000, RZ, 0xc0, !PT ;  /* 0xffff0000223c7812 */ /* 0x040fe200078ec0ff */
        /* <DEDUP_REMOVED lines=21> */
[----:B------:R-:W-:Y:S02]  /*38e0*/  F2FP.BF16.F32.PACK_AB R33, R55, R58 ;  /* 0x0000003a3721723e */ /* 0x000fe400000010ff */
[----:B------:R-:W-:Y:S02]  /*38f0*/  F2FP.BF16.F32.PACK_AB R34, R60, R63 ;  /* 0x0000003f3c22723e */ /* 0x000fe400000010ff */
[----:B------:R-:W-:-:S07]  /*3900*/  F2FP.BF16.F32.PACK_AB R32, R57, R32 ;  /* 0x000000203920723e */ /* 0x000fce00000010ff */
.L_x_8583:
[----:B------:R-:W-:Y:S05]  /*3910*/  BSYNC B2 ;  /* 0x0000000000027941 */ /* 0x000fea0003800000 */
.L_x_8582:
[----:B--2---:R2:W-:Y:S02]  /*3920*/  STG.E.128 desc[UR60][R36.64+0x20], R32 ;  /* 0x0000202024007986 */ /* 0x0045e4000c101d3c */
.L_x_8581:
[----:B------:R-:W-:Y:S05]  /*3930*/  BSYNC B1 ;  /* 0x0000000000017941 */ /* 0x000fea0003800000 */
.L_x_8580:
        /* <DEDUP_REMOVED lines=12> */
[----:B------:R-:W-:Y:S01]  /*3a00*/  SHF.R.U32.HI R54, RZ, 0x10, R51 ;  /* 0x00000010ff367819 */ /* 0x000fe20000011633 */
[----:B------:R-:W-:Y:S01]  /*3a10*/  IMAD.U32 R56, R32, 0x10000, RZ ;  /* 0x0001000020387824 */ /* 0x000fe200078e00ff */
[----:B------:R-:W-:Y:S02]  /*3a20*/  PRMT R127, R127, 0x5410, R50 ;  /* 0x000054107f7f7816 */ /* 0x000fe40000000032 */
[----:B------:R-:W-:Y:S02]  /*3a30*/  PRMT R124, R124, 0x5410, R55 ;  /* 0x000054107c7c7816 */ /* 0x000fe40000000037 */
[----:B------:R-:W-:-:S02]  /*3a40*/  SHF.R.U32.HI R53, RZ, 0x10, R53 ;  /* 0x00000010ff357819 */ /* 0x000fc40000011635 */
[----:B------:R-:W-:Y:S01]  /*3a50*/  LOP3.LUT R51, R35, 0xffff0000, RZ, 0xc0, !PT ;  /* 0xffff000023337812 */ /* 0x000fe200078ec0ff */
[C---:B------:R-:W-:Y:S01]  /*3a60*/  IMAD.U32 R35, R33.reuse, 0x10000, RZ ;  /* 0x0001000021237824 */ /* 0x040fe200078e00ff */
[----:B------:R-:W-:Y:S02]  /*3a70*/  LOP3.LUT R33, R33, 0xffff0000, RZ, 0xc0, !PT ;  /* 0xffff000021217812 */ /* 0x000fe400078ec0ff */
[C---:B------:R-:W-:Y:S01]  /*3a80*/  LOP3.LUT R50, R127.reuse, 0xffff0000, RZ, 0xc0, !PT ;  /* 0xffff00007f327812 */ /* 0x040fe200078ec0ff */
[----:B------:R-:W-:Y:S01]  /*3a90*/  IMAD.U32 R127, R127, 0x10000, RZ ;  /* 0x000100007f7f7824 */ /* 0x000fe200078e00ff */
[----:B------:R-:W-:Y:S02]  /*3aa0*/  LOP3.LUT R60, R124, 0xffff0000, RZ, 0xc0, !PT ;  /* 0xffff00007c3c7812 */ /* 0x000fe400078ec0ff */
[----:B------:R-:W-:Y:S01]  /*3ab0*/  PRMT R128, R128, 0x5410, R53 ;  /* 0x0000541080807816 */ /* 0x000fe20000000035 */
[----:B------:R-:W-:Y:S01]  /*3ac0*/  FMUL.FTZ R58, R33, R50 ;  /* 0x00000032213a7220 */ /* 0x000fe20000410000 */
[----:B------:R-:W-:Y:S01]  /*3ad0*/  PRMT R125, R125, 0x5410, R54 ;  /* 0x000054107d7d7816 */ /* 0x000fe20000000036 */
[----:B------:R-:W-:Y:S01]  /*3ae0*/  FMUL.FTZ R33, R33, R60 ;  /* 0x0000003c21217220 */ /* 0x000fe20000410000 */
[----:B------:R-:W-:Y:S01]  /*3af0*/  LOP3.LUT R34, R34, 0xffff0000, RZ, 0xc0, !PT ;  /* 0xffff000022227812 */ /* 0x000fe200078ec0ff */
[----:B------:R-:W-:-:S02]  /*3b00*/  IMAD.U32 R53, R128, 0x10000, RZ ;  /* 0x0001000080357824 */ /* 0x000fc400078e00ff */
[----:B------:R-:W-:Y:S01]  /*3b10*/  FFMA.FTZ R58, R35, R60, -R58 ;  /* 0x0000003c233a7223 */ /* 0x000fe2000001083a */
[----:B------:R-:W-:Y:S02]  /*3b20*/  IMAD.U32 R55, R125, 0x10000, RZ ;  /* 0x000100007d377824 */ /* 0x000fe400078e00ff */
[----:B------:R-:W-:Y:S01]  /*3b30*/  FFMA.FTZ R33, R35, R50, R33 ;  /* 0x0000003223217223 */ /* 0x000fe20000010021 */
[----:B------:R-:W-:Y:S01]  /*3b40*/  FMUL.FTZ R59, R34, R53 ;  /* 0x00000035223b7220 */ /* 0x000fe20000410000 */
[----:B------:R-:W-:Y:S01]  /*3b50*/  LOP3.LUT R128, R128, 0xffff0000, RZ, 0xc0, !PT ;  /* 0xffff000080807812 */ /* 0x000fe200078ec0ff */
[-C--:B------:R-:W-:Y:S01]  /*3b60*/  FMUL.FTZ R35, R34, R55.reuse ;  /* 0x0000003722237220 */ /* 0x080fe20000410000 */
[----:B------:R-:W-:Y:S01]  /*3b70*/  LOP3.LUT R34, R125, 0xffff0000, RZ, 0xc0, !PT ;  /* 0xffff00007d227812 */ /* 0x000fe200078ec0ff */
[----:B------:R-:W-:Y:S01]  /*3b80*/  FFMA.FTZ R59, R52, R55, -R59 ;  /* 0x00000037343b7223 */ /* 0x000fe2000001083b */
[----:B------:R-:W-:Y:S01]  /*3b90*/  LOP3.LUT R32, R32, 0xffff0000, RZ, 0xc0, !PT ;  /* 0xffff000020207812 */ /* 0x000fe200078ec0ff */
[----:B------:R-:W-:Y:S01]  /*3ba0*/  FMUL.FTZ R50, R51, R128 ;  /* 0x0000008033327220 */ /* 0x000fe20000410000 */
[----:B------:R-:W-:-:S02]  /*3bb0*/  IMAD.U32 R55, R124, 0x10000, RZ ;  /* 0x000100007c377824 */ /* 0x000fc400078e00ff */
        /* <DEDUP_REMOVED lines=13> */
.L_x_8587:
[----:B------:R-:W-:Y:S05]  /*3c90*/  BSYNC B2 ;  /* 0x0000000000027941 */ /* 0x000fea0003800000 */
.L_x_8586:
[----:B--2---:R3:W-:Y:S02]  /*3ca0*/  STG.E.128 desc[UR60][R36.64+0x40], R32 ;  /* 0x0000402024007986 */ /* 0x0047e4000c101d3c */
.L_x_8585:
[----:B------:R-:W-:Y:S05]  /*3cb0*/  BSYNC B1 ;  /* 0x0000000000017941 */ /* 0x000fea0003800000 */
.L_x_8584:
        /* <DEDUP_REMOVED lines=13> */
[----:B------:R-:W-:Y:S02]  /*3d90*/  PRMT R123, R123, 0x5410, R50 ;  /* 0x000054107b7b7816 */ /* 0x000fe40000000032 */
[----:B------:R-:W-:-:S02]  /*3da0*/  SHF.R.U32.HI R51, RZ, 0x10, R47 ;  /* 0x00000010ff337819 */ /* 0x000fc4000001162f */
[----:B------:R-:W-:Y:S02]  /*3db0*/  PRMT R122, R122, 0x5410, R49 ;  /* 0x000054107a7a7816 */ /* 0x000fe40000000031 */
[----:B------:R-:W-:Y:S02]  /*3dc0*/  LOP3.LUT R49, R33, 0xffff0000, RZ, 0xc0, !PT ;  /* 0xffff000021317812 */ /* 0x000fe400078ec0ff */
[----:B------:R-:W-:Y:S01]  /*3dd0*/  LOP3.LUT R54, R121, 0xffff0000, RZ, 0xc0, !PT ;  /* 0xffff000079367812 */ /* 0x000fe200078ec0ff */
[----:B------:R-:W-:Y:S01]  /*3de0*/  IMAD.U32 R48, R122, 0x10000, RZ ;  /* 0x000100007a307824 */ /* 0x000fe200078e00ff */
[----:B------:R-:W-:Y:S02]  /*3df0*/  LOP3.LUT R50, R123, 0xffff0000, RZ, 0xc0, !PT ;  /* 0xffff00007b327812 */ /* 0x000fe400078ec0ff */
[----:B------:R-:W-:Y:S01]  /*3e00*/  PRMT R120, R120, 0x5410, R51 ;  /* 0x0000541078787816 */ /* 0x000fe20000000033 */
[----:B------:R-:W-:Y:S01]  /*3e10*/  IMAD.U32 R51, R33, 0x10000, RZ ;  /* 0x0001000021337824 */ /* 0x000fe200078e00ff */
[----:B------:R-:W-:Y:S01]  /*3e20*/  LOP3.LUT R47, R34, 0xffff0000, RZ, 0xc0, !PT ;  /* 0xffff0000222f7812 */ /* 0x000fe200078ec0ff */
[C---:B------:R-:W-:Y:S01]  /*3e30*/  FMUL.FTZ R56, R49.reuse, R54 ;  /* 0x0000003631387220 */ /* 0x040fe20000410000 */
[----:B------:R-:W-:Y:S01]  /*3e40*/  FMUL.FTZ R53, R49, R50 ;  /* 0x0000003231357220 */ /* 0x000fe20000410000 */
[----:B------:R-:W-:Y:S01]  /*3e50*/  IMAD.U32 R52, R120, 0x10000, RZ ;  /* 0x0001000078347824 */ /* 0x000fe200078e00ff */
[C---:B------:R-:W-:Y:S01]  /*3e60*/  LOP3.LUT R49, R32.reuse, 0xffff0000, RZ, 0xc0, !PT ;  /* 0xffff000020317812 */ /* 0x040fe200078ec0ff */
[----:B------:R-:W-:-:S02]  /*3e70*/  IMAD.U32 R33, R32, 0x10000, RZ ;  /* 0x0001000020217824 */ /* 0x000fc400078e00ff */
[----:B------:R-:W-:Y:S01]  /*3e80*/  FMUL.FTZ R55, R47, R48 ;  /* 0x000000302f377220 */ /* 0x000fe20000410000 */
[C---:B------:R-:W-:Y:S01]  /*3e90*/  FFMA.FTZ R32, R51.reuse, R50, -R56 ;  /* 0x0000003233207223 */ /* 0x040fe20000010838 */
[----:B------:R-:W-:Y:S01]  /*3ea0*/  FFMA.FTZ R51, R51, R54, R53 ;  /* 0x0000003633337223 */ /* 0x000fe20000010035 */
[----:B------:R-:W-:Y:S01]  /*3eb0*/  LOP3.LUT R34, R35, 0xffff0000, RZ, 0xc0, !PT ;  /* 0xffff000023227812 */ /* 0x000fe200078ec0ff */
[-C--:B------:R-:W-:Y:S01]  /*3ec0*/  FMUL.FTZ R53, R47, R52.reuse ;  /* 0x000000342f357220 */ /* 0x080fe20000410000 */
[----:B------:R-:W-:Y:S01]  /*3ed0*/  LOP3.LUT R122, R122, 0xffff0000, RZ, 0xc0, !PT ;  /* 0xffff00007a7a7812 */ /* 0x000fe200078ec0ff */
[----:B------:R-:W-:Y:S01]  /*3ee0*/  FFMA.FTZ R47, R46, R52, -R55 ;  /* 0x000000342e2f7223 */ /* 0x000fe20000010837 */
[----:B------:R-:W-:Y:S01]  /*3ef0*/  LOP3.LUT R120, R120, 0xffff0000, RZ, 0xc0, !PT ;  /* 0xffff000078787812 */ /* 0x000fe200078ec0ff */
[----:B------:R-:W-:Y:S02]  /*3f00*/  IMAD.U32 R52, R121, 0x10000, RZ ;  /* 0x0001000079347824 */ /* 0x000fe400078e00ff */
[----:B------:R-:W-:Y:S01]  /*3f10*/  FFMA.FTZ R46, R46, R48, R53 ;  /* 0x000000302e2e7223 */ /* 0x000fe20000010035 */
[----:B------:R-:W-:-:S02]  /*3f20*/  IMAD.U32 R50, R123, 0x10000, RZ ;  /* 0x000100007b327824 */ /* 0x000fc400078e00ff */
[C---:B------:R-:W-:Y:S01]  /*3f30*/  FMUL.FTZ R48, R34.reuse, R122 ;  /* 0x0000007a22307220 */ /* 0x040fe20000410000 */
[----:B------:R-:W-:Y:S01]  /*3f40*/  FMUL.FTZ R53, R34, R120 ;  /* 0x0000007822357220 */ /* 0x000fe20000410000 */
[C---:B------:R-:W-:Y:S01]  /*3f50*/  FMUL.FTZ R34, R49.reuse, R52 ;  /* 0x0000003431227220 */ /* 0x040fe20000410000 */
[-C--:B------:R-:W-:Y:S01]  /*3f60*/  FMUL.FTZ R49, R49, R50.reuse ;  /* 0x0000003231317220 */ /* 0x080fe20000410000 */
[----:B------:R-:W-:Y:S01]  /*3f70*/  IMAD.U32 R35, R35, 0x10000, RZ ;  /* 0x0001000023237824 */ /* 0x000fe200078e00ff */
[----:B------:R-:W-:Y:S01]  /*3f80*/  F2FP.BF16.F32.PACK_AB R46, R46, R47 ;  /* 0x0000002f2e2e723e */ /* 0x000fe200000010ff */
[C---:B------:R-:W-:Y:S01]  /*3f90*/  FFMA.FTZ R34, R33.reuse, R50, -R34 ;  /* 0x0000003221227223 */ /* 0x040fe20000010822 */
[----:B------:R-:W-:Y:S01]  /*3fa0*/  FFMA.FTZ R49, R33, R52, R49 ;  /* 0x0000003421317223 */ /* 0x000fe20000010031 */
[C---:B------:R-:W-:Y:S01]  /*3fb0*/  FFMA.FTZ R48, R35.reuse, R120, -R48 ;  /* 0x0000007823307223 */ /* 0x040fe20000010830 */
[----:B------:R-:W-:Y:S01]  /*3fc0*/  FFMA.FTZ R53, R35, R122, R53 ;  /* 0x0000007a23357223 */ /* 0x000fe20000010035 */
[----:B------:R-:W-:-:S02]  /*3fd0*/  F2FP.BF16.F32.PACK_AB R33, R51, R32 ;  /* 0x000000203321723e */ /* 0x000fc400000010ff */
[----:B------:R-:W-:Y:S01]  /*3fe0*/  F2FP.BF16.F32.PACK_AB R32, R49, R34 ;  /* 0x000000223120723e */ /* 0x000fe200000010ff */
[----:B------:R-:W-:Y:S01]  /*3ff0*/  IMAD.MOV.U32 R34, RZ, RZ, R46 ;  /* 0x000000ffff227224 */ /* 0x000fe200078e002e */
[----:B------:R-:W-:-:S07]  /*4000*/  F2FP.BF16.F32.PACK_AB R35, R53, R48 ;  /* 0x000000303523723e */ /* 0x000fce00000010ff */
.L_x_8591:
[----:B------:R-:W-:Y:S05]  /*4010*/  BSYNC B2 ;  /* 0x0000000000027941 */ /* 0x000fea0003800000 */
.L_x_8590:
[----:B--2---:R4:W-:Y:S02]  /*4020*/  STG.E.128 desc[UR60][R36.64+0x60], R32 ;  /* 0x0000602024007986 */ /* 0x0049e4000c101d3c */
.L_x_8589:
[----:B------:R-:W-:Y:S05]  /*4030*/  BSYNC B1 ;  /* 0x0000000000017941 */ /* 0x000fea0003800000 */
.L_x_8588:
        /* <DEDUP_REMOVED lines=11> */
[--C-:B------:R-:W-:Y:S02]  /*40f0*/  SHF.R.U64 R43, R44, 0x10, R45.reuse ;  /* 0x000000102c2b7819 */ /* 0x100fe4000000122d */
[----:B------:R-:W-:Y:S02]  /*4100*/  SHF.R.U32.HI R44, RZ, 0x10, R45 ;  /* 0x00000010ff2c7819 */ /* 0x000fe4000001162d */
[----:B------:R-:W-:Y:S01]  /*4110*/  PRMT R118, R118, 0x5410, R43 ;  /* 0x0000541076767816 */ /* 0x000fe2000000002b */
[----:B------:R-:W-:Y:S01]  /*4120*/  IMAD.U32 R43, R33, 0x10000, RZ ;  /* 0x00010000212b7824 */ /* 0x000fe200078e00ff */
        /* <DEDUP_REMOVED lines=18> */
[----:B------:R-:W-:-:S02]  /*4250*/  IMAD.U32 R118, R118, 0x10000, RZ ;  /* 0x0001000076767824 */ /* 0x000fc400078e00ff */
[C---:B------:R-:W-:Y:S01]  /*4260*/  FFMA.FTZ R50, R43.reuse, R46, -R50 ;  /* 0x0000002e2b327223 */ /* 0x040fe20000010832 */
[----:B------:R-:W-:Y:S02]  /*4270*/  IMAD.U32 R116, R116, 0x10000, RZ ;  /* 0x0001000074747824 */ /* 0x000fe400078e00ff */
[----:B------:R-:W-:Y:S01]  /*4280*/  FFMA.FTZ R51, R43, R48, R51 ;  /* 0x000000302b337223 */ /* 0x000fe20000010033 */
[----:B------:R-:W-:Y:S01]  /*4290*/  FFMA.FTZ R53, R42, R47, -R53 ;  /* 0x0000002f2a357223 */ /* 0x000fe20000010835 */
[C---:B------:R-:W-:Y:S01]  /*42a0*/  FMUL.FTZ R44, R34.reuse, R119 ;  /* 0x00000077222c7220 */ /* 0x040fe20000410000 */
[----:B------:R-:W-:Y:S01]  /*42b0*/  FMUL.FTZ R46, R34, R117 ;  /* 0x00000075222e7220 */ /* 0x000fe20000410000 */
[----:B------:R-:W-:Y:S02]  /*42c0*/  IMAD.U32 R35, R35, 0x10000, RZ ;  /* 0x0001000023237824 */ /* 0x000fe400078e00ff */
        /* <DEDUP_REMOVED lines=12> */
.L_x_8595:
[----:B------:R-:W-:Y:S05]  /*4390*/  BSYNC B2 ;  /* 0x0000000000027941 */ /* 0x000fea0003800000 */
.L_x_8594:
[----:B--2---:R1:W-:Y:S02]  /*43a0*/  STG.E.128 desc[UR60][R36.64+0x80], R32 ;  /* 0x0000802024007986 */ /* 0x0043e4000c101d3c */
.L_x_8593:
[----:B------:R-:W-:Y:S05]  /*43b0*/  BSYNC B1 ;  /* 0x0000000000017941 */ /* 0x000fea0003800000 */
.L_x_8592:
        /* <DEDUP_REMOVED lines=14> */
[----:B------:R-:W-:Y:S02]  /*44a0*/  PRMT R115, R115, 0x5410, R38 ;  /* 0x0000541073737816 */ /* 0x000fe40000000026 */
[----:B------:R-:W-:Y:S02]  /*44b0*/  PRMT R111, R111, 0x5410, R42 ;  /* 0x000054106f6f7816 */ /* 0x000fe4000000002a */
[----:B------:R-:W-:Y:S01]  /*44c0*/  LOP3.LUT R38, R33, 0xffff0000, RZ, 0xc0, !PT ;  /* 0xffff000021267812 */ /* 0x000fe200078ec0ff */
[----:B------:R-:W-:Y:S01]  /*44d0*/  IMAD.U32 R45, R115, 0x10000, RZ ;  /* 0x00010000732d7824 */ /* 0x000fe200078e00ff */
[C---:B------:R-:W-:Y:S01]  /*44e0*/  LOP3.LUT R44, R114.reuse, 0xffff0000, RZ, 0xc0, !PT ;  /* 0xffff0000722c7812 */ /* 0x040fe200078ec0ff */
[----:B------:R-:W-:Y:S01]  /*44f0*/  IMAD.U32 R43, R111, 0x10000, RZ ;  /* 0x000100006f2b7824 */ /* 0x000fe200078e00ff */
[----:B------:R-:W-:Y:S01]  /*4500*/  LOP3.LUT R42, R113, 0xffff0000, RZ, 0xc0, !PT ;  /* 0xffff0000712a7812 */ /* 0x000fe200078ec0ff */
[----:B------:R-:W-:Y:S01]  /*4510*/  IMAD.U32 R114, R114, 0x10000, RZ ;  /* 0x0001000072727824 */ /* 0x000fe200078e00ff */
[----:B------:R-:W-:Y:S01]  /*4520*/  LOP3.LUT R40, R34, 0xffff0000, RZ, 0xc0, !PT ;  /* 0xffff000022287812 */ /* 0x000fe200078ec0ff */
[C---:B------:R-:W-:Y:S01]  /*4530*/  FMUL.FTZ R46, R38.reuse, R44 ;  /* 0x0000002c262e7220 */ /* 0x040fe20000410000 */
[C---:B------:R-:W-:Y:S01]  /*4540*/  LOP3.LUT R41, R35.reuse, 0xffff0000, RZ, 0xc0, !PT ;  /* 0xffff000023297812 */ /* 0x040fe200078ec0ff */
[----:B------:R-:W-:Y:S01]  /*4550*/  FMUL.FTZ R47, R38, R42 ;  /* 0x0000002a262f7220 */ /* 0x000fe20000410000 */
[----:B------:R-:W-:-:S02]  /*4560*/  IMAD.U32 R34, R35, 0x10000, RZ ;  /* 0x0001000023227824 */ /* 0x000fc400078e00ff */
[C---:B------:R-:W-:Y:S01]  /*4570*/  FMUL.FTZ R38, R40.reuse, R45 ;  /* 0x0000002d28267220 */ /* 0x040fe20000410000 */
[----:B------:R-:W-:Y:S02]  /*4580*/  IMAD.U32 R35, R33, 0x10000, RZ ;  /* 0x0001000021237824 */ /* 0x000fe400078e00ff */
[-C--:B------:R-:W-:Y:S01]  /*4590*/  FMUL.FTZ R40, R40, R43.reuse ;  /* 0x0000002b28287220 */ /* 0x080fe20000410000 */
[----:B------:R-:W-:Y:S01]  /*45a0*/  LOP3.LUT R115, R115, 0xffff0000, RZ, 0xc0, !PT ;  /* 0xffff000073737812 */ /* 0x000fe200078ec0ff */
[C---:B------:R-:W-:Y:S01]  /*45b0*/  IMAD.U32 R33, R32.reuse, 0x10000, RZ ;  /* 0x0001000020217824 */ /* 0x040fe200078e00ff */
[----:B------:R-:W-:Y:S01]  /*45c0*/  LOP3.LUT R111, R111, 0xffff0000, RZ, 0xc0, !PT ;  /* 0xffff00006f6f7812 */ /* 0x000fe200078ec0ff */
[----:B------:R-:W-:Y:S01]  /*45d0*/  FFMA.FTZ R46, R35, R42, -R46 ;  /* 0x0000002a232e7223 */ /* 0x000fe2000001082e */
[----:B------:R-:W-:Y:S01]  /*45e0*/  LOP3.LUT R32, R32, 0xffff0000, RZ, 0xc0, !PT ;  /* 0xffff000020207812 */ /* 0x000fe200078ec0ff */
[C---:B------:R-:W-:Y:S01]  /*45f0*/  FFMA.FTZ R43, R39.reuse, R43, -R38 ;  /* 0x0000002b272b7223 */ /* 0x040fe20000010826 */
        /* <DEDUP_REMOVED lines=16> */
.L_x_8597:
[----:B------:R-:W-:Y:S05]  /*4700*/  BSYNC B1 ;  /* 0x0000000000017941 */ /* 0x000fea0003800000 */
.L_x_8596:
[----:B--2---:R1:W-:Y:S01]  /*4710*/  STG.E.128 desc[UR60][R36.64+0xa0], R32 ;  /* 0x0000a02024007986 */ /* 0x0043e2000c101d3c */
[----:B------:R-:W-:Y:S05]  /*4720*/  BRA `(.L_x_8575) ;  /* 0x0000002000bc7947 */ /* 0x000fea0003800000 */
.L_x_8569:
        /* <DEDUP_REMOVED lines=15> */
[----:B------:R-:W2:Y:S04]  /*4820*/  LDL R63, [R1+0x38] ;  /* 0x00003800013f7983 */ /* 0x000ea80000100800 */
[----:B------:R-:W3:Y:S01]  /*4830*/  LDL R62, [R1+0x3c] ;  /* 0x00003c00013e7983 */ /* 0x000ee20000100800 */
[----:B------:R-:W-:Y:S01]  /*4840*/  IADD3 R58, P3, R70, R58, RZ ;  /* 0x0000003a463a7210 */ /* 0x000fe20007f7e0ff */
[----:B------:R-:W-:Y:S01]  /*4850*/  ULDC.64 UR4, c[0x0][0x3c8] ;  /* 0x0000f20000047ab9 */ /* 0x000fe20000000a00 */
[----:B------:R-:W-:Y:S02]  /*4860*/  CS2R R42, SRZ ;  /* 0x00000000002a7805 */ /* 0x000fe4000001ff00 */
[----:B------:R-:W-:Y:S02]  /*4870*/  CS2R R40, SRZ ;  /* 0x0000000000287805 */ /* 0x000fe4000001ff00 */
[----:B------:R-:W-:Y:S01]  /*4880*/  CS2R R54, SRZ ;  /* 0x0000000000367805 */ /* 0x000fe2000001ff00 */
[----:B------:R-:W-:Y:S01]  /*4890*/  IMAD.X R33, R20, 0x1, R84, P3 ;  /* 0x0000000114217824 */ /* 0x000fe200018e0654 */
[----:B------:R-:W-:-:S02]  /*48a0*/  IADD3 R20, P3, R64, R56, RZ ;  /* 0x0000003840147210 */ /* 0x000fc40007f7e0ff */
[----:B------:R-:W-:-:S03]  /*48b0*/  CS2R R52, SRZ ;  /* 0x0000000000347805 */ /* 0x000fc6000001ff00 */
[----:B------:R-:W-:Y:S01]  /*48c0*/  IMAD.X R89, R89, 0x1, R85, P3 ;  /* 0x0000000159597824 */ /* 0x000fe200018e0655 */
        /* <DEDUP_REMOVED lines=12> */
[----:B------:R-:W-:Y:S02]  /*4990*/  CS2R R34, SRZ ;  /* 0x0000000000227805 */ /* 0x000fe4000001ff00 */
[----:B------:R-:W-:Y:S02]  /*49a0*/  CS2R R32, SRZ ;  /* 0x0000000000207805 */ /* 0x000fe4000001ff00 */
[----:B------:R-:W-:Y:S02]  /*49b0*/  CS2R R46, SRZ ;  /* 0x00000000002e7805 */ /* 0x000fe4000001ff00 */
[----:B------:R-:W-:-:S02]  /*49c0*/  CS2R R44, SRZ ;  /* 0x00000000002c7805 */ /* 0x000fc4000001ff00 */
[----:B--2---:R-:W-:-:S13]  /*49d0*/  ISETP.GE.AND P3, PT, R63, R105, PT ;  /* 0x000000693f00720c */ /* 0x004fda0003f66270 */
[----:B------:R0:W5:Y:S04]  /*49e0*/  @!P3 LDG.E.128 R36, desc[UR60][R56.64+0x20] ;  /* 0x0000203c3824b981 */ /* 0x000168000c1e1d00 */
[----:B------:R0:W5:Y:S01]  /*49f0*/  @!P3 LDG.E.128 R48, desc[UR60][R58.64+0x20] ;  /* 0x0000203c3a30b981 */ /* 0x000162000c1e1d00 */
[----:B---3--:R-:W-:-:S13]  /*4a00*/  ISETP.GE.AND P3, PT, R62, R105, PT ;  /* 0x000000693e00720c */ /* 0x008fda0003f66270 */
[----:B------:R0:W5:Y:S04]  /*4a10*/  @!P3 LDG.E.128 R32, desc[UR60][R56.64+0x40] ;  /* 0x0000403c3820b981 */ /* 0x000168000c1e1d00 */
[----:B------:R0:W5:Y:S02]  /*4a20*/  @!P3 LDG.E.128 R44, desc[UR60][R58.64+0x40] ;  /* 0x0000403c3a2cb981 */ /* 0x000164000c1e1d00 */
.L_x_8599:
[----:B------:R-:W-:Y:S05]  /*4a30*/  BSYNC B1 ;  /* 0x0000000000017941 */ /* 0x000fea0003800000 */
.L_x_8598:
[----:B------:R-:W2:Y:S01]  /*4a40*/  LDL R20, [R1+0x4c] ;  /* 0x00004c0001147983 */ /* 0x000ea20000100800 */
[----:B0----5:R-:W-:Y:S02]  /*4a50*/  IMAD.MOV.U32 R56, RZ, RZ, R35 ;  /* 0x000000ffff387224 */ /* 0x021fe400078e0023 */
[----:B------:R-:W-:Y:S02]  /*4a60*/  IMAD.MOV.U32 R57, RZ, RZ, R32 ;  /* 0x000000ffff397224 */ /* 0x000fe400078e0020 */
[----:B------:R-:W-:-:S05]  /*4a70*/  IMAD.MOV.U32 R58, RZ, RZ, R39 ;  /* 0x000000ffff3a7224 */ /* 0x000fca00078e0027 */
[----:B------:R-:W-:Y:S01]  /*4a80*/  PRMT R127, R58, 0x7610, R127 ;  /* 0x000076103a7f7816 */ /* 0x000fe2000000007f */
[----:B------:R-:W-:Y:S01]  /*4a90*/  IMAD.MOV.U32 R58, RZ, RZ, R43 ;  /* 0x000000ffff3a7224 */ /* 0x000fe200078e002b */
[----:B--2---:R-:W-:Y:S01]  /*4aa0*/  R2UR UR4, R20 ;  /* 0x00000000140472ca */ /* 0x004fe200000e0000 */
[----:B------:R-:W-:-:S05]  /*4ab0*/  IMAD.MOV.U32 R20, RZ, RZ, R34 ;  /* 0x000000ffff147224 */ /* 0x000fca00078e0022 */
[----:B------:R-:W-:Y:S01]  /*4ac0*/  PRMT R121, R20, 0x5410, R56 ;  /* 0x0000541014797816 */ /* 0x000fe20000000038 */
[----:B------:R-:W-:Y:S02]  /*4ad0*/  IMAD.MOV.U32 R20, RZ, RZ, R33 ;  /* 0x000000ffff147224 */ /* 0x000fe400078e0021 */
[----:B------:R-:W-:-:S03]  /*4ae0*/  IMAD.MOV.U32 R56, RZ, RZ, R38 ;  /* 0x000000ffff387224 */ /* 0x000fc600078e0026 */
        /* <DEDUP_REMOVED lines=37> */
.L_x_8600:
[----:B------:R-:W-:Y:S01]  /*4d40*/  IMAD R20, R19, 0x8, R18 ;  /* 0x0000000813147824 */ /* 0x000fe200078e0212 */
[----:B------:R-:W-:Y:S01]  /*4d50*/  SHF.L.U32 R89, R147, 0x1f, RZ ;  /* 0x0000001f93597819 */ /* 0x000fe200000006ff */
[----:B------:R-:W-:Y:S03]  /*4d60*/  BSSY B1, `(.L_x_8601) ;  /* 0x0000003000017945 */ /* 0x000fe60003800000 */
[----:B------:R-:W0:Y:S02]  /*4d70*/  SYNCS.PHASECHK.TRANS64.TRYWAIT P5, [R20+URZ+0x31c90], R89 ;  /* 0x031c9059140075a7 */ /* 0x000e2400080a017f */
[----:B0-----:R-:W-:Y:S05]  /*4d80*/  @!P5 BRA `(.L_x_8602) ;  /* 0x0000017c003cd947 */ /* 0x001fea0003800000 */
.L_x_8805:
[----:B------:R-:W-:Y:S05]  /*4d90*/  BSYNC B1 ;  /* 0x0000000000017941 */ /* 0x000fea0003800000 */
.L_x_8601:
[----:B------:R-:W-:Y:S05]  /*4da0*/  @P4 BRA `(.L_x_8575) ;  /* 0x0000001c001c4947 */ /* 0x000fea0003800000 */
[----:B------:R-:W1:Y:S01]  /*4db0*/  LDC R111, c[0x0][0x2e4] ;  /* 0x0000b900ff6f7b82 */ /* 0x000e620000000800 */
[----:B------:R-:W-:Y:S01]  /*4dc0*/  ISETP.NE.AND P4, PT, R10, RZ, PT ;  /* 0x000000ff0a00720c */ /* 0x000fe20003f85270 */
[----:B------:R-:W-:Y:S01]  /*4dd0*/  ULDC.64 UR4, c[0x0][0x2f0] ;  /* 0x0000bc0000047ab9 */ /* 0x000fe20000000a00 */
[----:B------:R-:W-:Y:S01]  /*4de0*/  SHF.R.S32.HI R56, RZ, 0x1f, R23 ;  /* 0x0000001fff387819 */ /* 0x000fe20000011417 */
[----:B------:R-:W-:Y:S01]  /*4df0*/  IMAD.MOV.U32 R97, RZ, RZ, R96 ;  /* 0x000000ffff617224 */ /* 0x000fe200078e0060 */
[----:B------:R-:W-:Y:S01]  /*4e00*/  BSSY B1, `(.L_x_8603) ;  /* 0x000008d000017945 */ /* 0x000fe20003800000 */
[----:B------:R-:W-:Y:S02]  /*4e10*/  IMAD.MOV.U32 R96, RZ, RZ, R60 ;  /* 0x000000ffff607224 */ /* 0x000fe400078e003c */
[----:B------:R-:W-:Y:S02]  /*4e20*/  IMAD R56, R56, UR4, RZ ;  /* 0x0000000438387c24 */ /* 0x000fe4000f8e02ff */
[----:B------:R-:W-:-:S04]  /*4e30*/  IMAD.WIDE.U32 R96, R23, UR4, R96 ;  /* 0x0000000417607c25 */ /* 0x000fc8000f8e0060 */
[----:B------:R-:W-:-:S04]  /*4e40*/  IMAD R56, R23, UR5, R56 ;  /* 0x0000000517387c24 */ /* 0x000fc8000f8e0238 */
[----:B------:R-:W-:Y:S02]  /*4e50*/  IMAD.IADD R113, R56, 0x1, R97 ;  /* 0x0000000138717824 */ /* 0x000fe400078e0261 */
[----:B-1----:R-:W-:Y:S01]  /*4e60*/  IMAD.IADD R114, R111, 0x1, -R106 ;  /* 0x000000016f727824 */ /* 0x002fe200078e0a6a */
[----:B------:R-:W-:Y:S06]  /*4e70*/  @!P4 BRA `(.L_x_8604) ;  /* 0x000000080014c947 */ /* 0x000fec0003800000 */
[----:B------:R-:W2:Y:S04]  /*4e80*/  LDL R62, [R1+0x34] ;  /* 0x00003400013e7983 */ /* 0x000ea80000100800 */
[----:B------:R-:W3:Y:S04]  /*4e90*/  LDL R58, [R1+0x40] ;  /* 0x00004000013a7983 */ /* 0x000ee80000100800 */
[----:B------:R-:W4:Y:S01]  /*4ea0*/  LDL R59, [R1+0x44] ;  /* 0x00004400013b7983 */ /* 0x000f220000100800 */
[----:B------:R-:W-:-:S04]  /*4eb0*/  SEL R56, R106, R114, !P0 ;  /* 0x000000726a387207 */ /* 0x000fc80004000000 */
[----:B------:R-:W-:-:S04]  /*4ec0*/  SHF.R.S32.HI R57, RZ, 0x1f, R56 ;  /* 0x0000001fff397819 */ /* 0x000fc80000011438 */
[----:B------:R-:W-:-:S04]  /*4ed0*/  LEA.HI R57, R57, R56, RZ, 0x4 ;  /* 0x0000003839397211 */ /* 0x000fc800078f20ff */
[----:B------:R-:W-:-:S04]  /*4ee0*/  SHF.R.S32.HI R57, RZ, 0x4, R57 ;  /* 0x00000004ff397819 */ /* 0x000fc80000011439 */
[----:B------:R-:W-:-:S04]  /*4ef0*/  LEA.HI.SX32 R115, R5, R57, 0x1d ;  /* 0x0000003905737211 */ /* 0x000fc800078feaff */
[----:B------:R-:W-:-:S04]  /*4f00*/  SHF.R.S32.HI R57, RZ, 0x1f, R115 ;  /* 0x0000001fff397819 */ /* 0x000fc80000011473 */
[----:B------:R-:W-:Y:S01]  /*4f10*/  LEA.HI R57, R57, R115, RZ, 0x2 ;  /* 0x0000007339397211 */ /* 0x000fe200078f10ff */
[----:B------:R-:W-:-:S03]  /*4f20*/  IMAD.SHL.U32 R115, R115, 0x8, RZ ;  /* 0x0000000873737824 */ /* 0x000fc600078e00ff */
[----:B------:R-:W-:Y:S02]  /*4f30*/  SHF.R.S32.HI R57, RZ, 0x2, R57 ;  /* 0x00000002ff397819 */ /* 0x000fe40000011439 */
[----:B------:R-:W-:Y:S01]  /*4f40*/  ISETP.GE.AND P4, PT, R144, R105, PT ;  /* 0x000000699000720c */ /* 0x000fe20003f86270 */
[----:B------:R-:W-:Y:S01]  /*4f50*/  BSSY B2, `(.L_x_8605) ;  /* 0x000006b000027945 */ /* 0x000fe20003800000 */
[----:B--2---:R-:W-:-:S04]  /*4f60*/  LOP3.LUT R56, R62, 0x18, R115, 0xf8, !PT ;  /* 0x000000183e387812 */ /* 0x004fc800078ef873 */
[----:B---3--:R-:W-:Y:S01]  /*4f70*/  LOP3.LUT R56, R56, R58, RZ, 0x3c, !PT ;  /* 0x0000003a38387212 */ /* 0x008fe200078e3cff */
[----:B----4-:R-:W-:-:S04]  /*4f80*/  IMAD R57, R57, 0x1200, R59 ;  /* 0x0000120039397824 */ /* 0x010fc800078e023b */
[----:B------:R-:W-:-:S04]  /*4f90*/  IMAD.IADD R56, R57, 0x1, R56 ;  /* 0x0000000139387824 */ /* 0x000fc800078e0238 */
[C---:B------:R-:W-:Y:S02]  /*4fa0*/  IMAD R60, R19.reuse, 0x3600, R56 ;  /* 0x00003600133c7824 */ /* 0x040fe400078e0238 */
[----:B------:R-:W-:Y:S02]  /*4fb0*/  IMAD R56, R19, 0x3600, R103 ;  /* 0x0000360013387824 */ /* 0x000fe400078e0267 */
[--C-:B------:R-:W-:Y:S02]  /*4fc0*/  IMAD R60, R60, 0x2, R18.reuse ;  /* 0x000000023c3c7824 */ /* 0x100fe400078e0212 */
[----:B------:R-:W-:-:S04]  /*4fd0*/  IMAD R56, R56, 0x2, R18 ;  /* 0x0000000238387824 */ /* 0x000fc800078e0212 */
[----:B------:R-:W1:Y:S04]  /*4fe0*/  LDS.128 R60, [R60+0x16a00] ;  /* 0x016a00003c3c7984 */ /* 0x000e680000000c00 */
[----:B------:R-:W2:Y:S01]  /*4ff0*/  LDS.128 R56, [R56+0x16a00] ;  /* 0x016a000038387984 */ /* 0x000ea20000000c00 */
[----:B------:R-:W-:Y:S05]  /*5000*/  @P4 BRA `(.L_x_8606) ;  /* 0x00000004007c4947 */ /* 0x000fea0003800000 */
[--C-:B------:R-:W-:Y:S02]  /*5010*/  SHF.R.U64 R40, R40, 0x10, R41.reuse ;  /* 0x0000001028287819 */ /* 0x100fe40000001229 */
[----:B------:R-:W-:Y:S02]  /*5020*/  SHF.R.U32.HI R41, RZ, 0x10, R41 ;  /* 0x00000010ff297819 */ /* 0x000fe40000011629 */
[C---:B------:R-:W-:Y:S02]  /*5030*/  PRMT R40, R116.reuse, 0x5432, R40 ;  /* 0x0000543274287816 */ /* 0x040fe40000000028 */
[----:B------:R-:W-:Y:S02]  /*5040*/  PRMT R41, R116, 0x5410, R41 ;  /* 0x0000541074297816 */ /* 0x000fe40000000029 */
[----:B------:R-:W-:Y:S02]  /*5050*/  SHF.R.U64 R42, R42, 0x10, R43 ;  /* 0x000000102a2a7819 */ /* 0x000fe4000000122b */
[----:B------:R-:W-:-:S02]  /*5060*/  SHF.R.U32.HI R116, RZ, 0x10, R53 ;  /* 0x00000010ff747819 */ /* 0x000fc40000011635 */
[----:B------:R-:W-:Y:S02]  /*5070*/  SHF.R.U64 R52, R52, 0x10, R53 ;  /* 0x0000001034347819 */ /* 0x000fe40000001235 */
[--C-:B------:R-:W-:Y:S02]  /*5080*/  SHF.R.U64 R53, R54, 0x10, R55.reuse ;  /* 0x0000001036357819 */ /* 0x100fe40000001237 */
[----:B------:R-:W-:Y:S02]  /*5090*/  PRMT R54, R118, 0x5432, R42 ;  /* 0x0000543276367816 */ /* 0x000fe4000000002a */
[----:B------:R-:W-:Y:S01]  /*50a0*/  SHF.R.U32.HI R117, RZ, 0x10, R55 ;  /* 0x00000010ff757819 */ /* 0x000fe20000011637 */
[----:B------:R-:W-:Y:S01]  /*50b0*/  IMAD.U32 R55, R41, 0x10000, RZ ;  /* 0x0001000029377824 */ /* 0x000fe200078e00ff */
[----:B------:R-:W-:Y:S02]  /*50c0*/  PRMT R42, R120, 0x5432, R116 ;  /* 0x00005432782a7816 */ /* 0x000fe40000000074 */
[----:B------:R-:W-:-:S02]  /*50d0*/  SHF.R.U32.HI R43, RZ, 0x10, R43 ;  /* 0x00000010ff2b7819 */ /* 0x000fc4000001162b */
[C---:B------:R-:W-:Y:S02]  /*50e0*/  PRMT R52, R119.reuse, 0x5432, R52 ;  /* 0x0000543277347816 */ /* 0x040fe40000000034 */
[----:B------:R-:W-:Y:S01]  /*50f0*/  PRMT R53, R119, 0x5410, R53 ;  /* 0x0000541077357816 */ /* 0x000fe20000000035 */
[----:B------:R-:W-:Y:S01]  /*5100*/  IMAD.U32 R119, R42, 0x10000, RZ ;  /* 0x000100002a777824 */ /* 0x000fe200078e00ff */
[----:B------:R-:W-:Y:S01]  /*5110*/  PRMT R117, R120, 0x5410, R117 ;  /* 0x0000541078757816 */ /* 0x000fe20000000075 */
[----:B-1----:R-:W-:Y:S01]  /*5120*/  IMAD.U32 R120, R61, 0x10000, RZ ;  /* 0x000100003d787824 */ /* 0x002fe200078e00ff */
[----:B------:R-:W-:Y:S01]  /*5130*/  PRMT R43, R118, 0x5410, R43 ;  /* 0x00005410762b7816 */ /* 0x000fe2000000002b */
[----:B--2---:R-:W-:Y:S01]  /*5140*/  IMAD.U32 R118, R57, 0x10000, RZ ;  /* 0x0001000039767824 */ /* 0x004fe200078e00ff */
[----:B------:R-:W-:Y:S01]  /*5150*/  LOP3.LUT R42, R42, 0xffff0000, RZ, 0xc0, !PT ;  /* 0xffff00002a2a7812 */ /* 0x000fe200078ec0ff */
[----:B------:R-:W-:Y:S01]  /*5160*/  FMUL.FTZ R116, R120, R119 ;  /* 0x0000007778747220 */ /* 0x000fe20000410000 */
[----:B------:R-:W-:-:S02]  /*5170*/  LOP3.LUT R61, R61, 0xffff0000, RZ, 0xc0, !PT ;  /* 0xffff00003d3d7812 */ /* 0x000fc400078ec0ff */
[----:B------:R-:W-:Y:S01]  /*5180*/  LOP3.LUT R57, R57, 0xffff0000, RZ, 0xc0, !PT ;  /* 0xffff000039397812 */ /* 0x000fe200078ec0ff */
[-C--:B------:R-:W-:Y:S01]  /*5190*/  FFMA.FTZ R116, R118, R55.reuse, -R116 ;  /* 0x0000003776747223 */ /* 0x080fe20000010874 */
[----:B------:R-:W-:Y:S01]  /*51a0*/  FMUL.FTZ R55, R120, R55 ;  /* 0x0000003778377220 */ /* 0x000fe20000410000 */
[C---:B------:R-:W-:Y:S01]  /*51b0*/  IMAD.U32 R120, R43.reuse, 0x10000, RZ ;  /* 0x000100002b787824 */ /* 0x040fe200078e00ff */
[----:B------:R-:W-:Y:S02]  /*51c0*/  LOP3.LUT R43, R43, 0xffff0000, RZ, 0xc0, !PT ;  /* 0xffff00002b2b7812 */ /* 0x000fe400078ec0ff */
[----:B------:R-:W-:Y:S01]  /*51d0*/  FFMA.FTZ R55, R118, R119, R55 ;  /* 0x0000007776377223 */ /* 0x000fe20000010037 */
[----:B------:R-:W-:Y:S01]  /*51e0*/  LOP3.LUT R118, R41, 0xffff0000, RZ, 0xc0, !PT ;  /* 0xffff000029767812 */ /* 0x000fe200078ec0ff */
[----:B------:R-:W-:Y:S01]  /*51f0*/  FMUL.FTZ R41, R61, R42 ;  /* 0x0000002a3d297220 */ /* 0x000fe20000410000 */
[C---:B------:R-:W-:Y:S01]  /*5200*/  IMAD.U32 R119, R59.reuse, 0x10000, RZ ;  /* 0x000100003b777824 */ /* 0x040fe200078e00ff */
[----:B------:R-:W-:-:S02]  /*5210*/  LOP3.LUT R59, R59, 0xffff0000, RZ, 0xc0, !PT ;  /* 0xffff00003b3b7812 */ /* 0x000fc400078ec0ff */
[-C--:B------:R-:W-:Y:S01]  /*5220*/  FMUL.FTZ R61, R61, R118.reuse ;  /* 0x000000763d3d7220 */ /* 0x080fe20000410000 */
[----:B------:R-:W-:Y:S01]  /*5230*/  FFMA.FTZ R41, R57, R118, -R41 ;  /* 0x0000007639297223 */ /* 0x000fe20000010829 */
[C---:B------:R-:W-:Y:S01]  /*5240*/  IMAD.U32 R118, R117.reuse, 0x10000, RZ ;  /* 0x0001000075767824 */ /* 0x040fe200078e00ff */
[----:B------:R-:W-:Y:S01]  /*5250*/  LOP3.LUT R117, R117, 0xffff0000, RZ, 0xc0, !PT ;  /* 0xffff000075757812 */ /* 0x000fe200078ec0ff */
[----:B------:R-:W-:Y:S01]  /*5260*/  FFMA.FTZ R42, R57, R42, R61 ;  /* 0x0000002a392a7223 */ /* 0x000fe2000001003d */
[C---:B------:R-:W-:Y:S01]  /*5270*/  IMAD.U32 R61, R63.reuse, 0x10000, RZ ;  /* 0x000100003f3d7824 */ /* 0x040fe200078e00ff */
[----:B------:R-:W-:Y:S02]  /*5280*/  LOP3.LUT R63, R63, 0xffff0000, RZ, 0xc0, !PT ;  /* 0xffff00003f3f7812 */ /* 0x000fe400078ec0ff */
[----:B------:R-:W-:Y:S01]  /*5290*/  F2FP.BF16.F32.PACK_AB R41, R41, R116 ;  /* 0x000000742929723e */ /* 0x000fe200000010ff */
[C---:B------:R-:W-:Y:S01]  /*52a0*/  FMUL.FTZ R57, R61.reuse, R118 ;  /* 0x000000763d397220 */ /* 0x040fe20000410000 */
[----:B------:R-:W-:Y:S01]  /*52b0*/  FMUL.FTZ R61, R61, R120 ;  /* 0x000000783d3d7220 */ /* 0x000fe20000410000 */
[----:B------:R-:W-:Y:S01]  /*52c0*/  F2FP.BF16.F32.PACK_AB R42, R42, R55 ;  /* 0x000000372a2a723e */ /* 0x000fe200000010ff */
[----:B------:R-:W-:-:S02]  /*52d0*/  IMAD.U32 R55, R56, 0x10000, RZ ;  /* 0x0001000038377824 */ /* 0x000fc400078e00ff */
[C---:B------:R-:W-:Y:S01]  /*52e0*/  FFMA.FTZ R57, R119.reuse, R120, -R57 ;  /* 0x0000007877397223 */ /* 0x040fe20000010839 */
[----:B------:R-:W-:Y:S01]  /*52f0*/  FFMA.FTZ R61, R119, R118, R61 ;  /* 0x00000076773d7223 */ /* 0x000fe2000001003d */
[----:B------:R-:W-:Y:S01]  /*5300*/  FMUL.FTZ R118, R63, R117 ;  /* 0x000000753f767220 */ /* 0x000fe20000410000 */
[----:B------:R-:W-:-:S03]  /*5310*/  LOP3.LUT R56, R56, 0xffff0000, RZ, 0xc0, !PT ;  /* 0xffff000038387812 */ /* 0x000fc600078ec0ff */
[-C--:B------:R-:W-:Y:S01]  /*5320*/  FFMA.FTZ R118, R59, R43.reuse, -R118 ;  /* 0x0000002b3b767223 */ /* 0x080fe20000010876 */
[----:B------:R-:W-:-:S04]  /*5330*/  FMUL.FTZ R43, R63, R43 ;  /* 0x0000002b3f2b7220 */ /* 0x000fc80000410000 */
[----:B------:R-:W-:Y:S01]  /*5340*/  FFMA.FTZ R43, R59, R117, R43 ;  /* 0x000000753b2b7223 */ /* 0x000fe2000001002b */
[----:B------:R-:W-:Y:S01]  /*5350*/  F2FP.BF16.F32.PACK_AB R118, R118, R57 ;  /* 0x000000397676723e */ /* 0x000fe200000010ff */
[----:B------:R-:W-:Y:S02]  /*5360*/  IMAD.U32 R59, R60, 0x10000, RZ ;  /* 0x000100003c3b7824 */ /* 0x000fe400078e00ff */
[----:B------:R-:W-:Y:S01]  /*5370*/  IMAD.U32 R57, R52, 0x10000, RZ ;  /* 0x0001000034397824 */ /* 0x000fe200078e00ff */
[----:B------:R-:W-:Y:S01]  /*5380*/  F2FP.BF16.F32.PACK_AB R43, R43, R61 ;  /* 0x0000003d2b2b723e */ /* 0x000fe200000010ff */
[----:B------:R-:W-:Y:S01]  /*5390*/  IMAD.U32 R61, R40, 0x10000, RZ ;  /* 0x00010000283d7824 */ /* 0x000fe200078e00ff */
[----:B------:R-:W-:Y:S01]  /*53a0*/  LOP3.LUT R52, R52, 0xffff0000, RZ, 0xc0, !PT ;  /* 0xffff000034347812 */ /* 0x000fe200078ec0ff */
[C---:B------:R-:W-:Y:S01]  /*53b0*/  FMUL.FTZ R63, R59.reuse, R57 ;  /* 0x000000393b3f7220 */ /* 0x040fe20000410000 */
[----:B------:R-:W-:Y:S01]  /*53c0*/  LOP3.LUT R40, R40, 0xffff0000, RZ, 0xc0, !PT ;  /* 0xffff000028287812 */ /* 0x000fe200078ec0ff */
[----:B------:R-:W-:-:S02]  /*53d0*/  FMUL.FTZ R59, R59, R61 ;  /* 0x0000003d3b3b7220 */ /* 0x000fc40000410000 */
[C---:B------:R-:W-:Y:S01]  /*53e0*/  FFMA.FTZ R63, R55.reuse, R61, -R63 ;  /* 0x0000003d373f7223 */ /* 0x040fe2000001083f */
[----:B------:R-:W-:Y:S02]  /*53f0*/  IMAD.U32 R61, R62, 0x10000, RZ ;  /* 0x000100003e3d7824 */ /* 0x000fe400078e00ff */
[----:B------:R-:W-:Y:S01]  /*5400*/  FFMA.FTZ R59, R55, R57, R59 ;  /* 0x00000039373b7223 */ /* 0x000fe2000001003b */
[----:B------:R-:W-:-:S05]  /*5410*/  LOP3.LUT R55, R60, 0xffff0000, RZ, 0xc0, !PT ;  /* 0xffff00003c377812 */ /* 0x000fca00078ec0ff */
[C---:B------:R-:W-:Y:S01]  /*5420*/  FMUL.FTZ R57, R55.reuse, R52 ;  /* 0x0000003437397220 */ /* 0x040fe20000410000 */
[----:B------:R-:W-:-:S03]  /*5430*/  FMUL.FTZ R55, R55, R40 ;  /* 0x0000002837377220 */ /* 0x000fc60000410000 */
[C---:B------:R-:W-:Y:S01]  /*5440*/  FFMA.FTZ R40, R56.reuse, R40, -R57 ;  /* 0x0000002838287223 */ /* 0x040fe20000010839 */
[----:B------:R-:W-:Y:S01]  /*5450*/  FFMA.FTZ R52, R56, R52, R55 ;  /* 0x0000003438347223 */ /* 0x000fe20000010037 */
[C---:B------:R-:W-:Y:S01]  /*5460*/  IMAD.U32 R56, R53.reuse, 0x10000, RZ ;  /* 0x0001000035387824 */ /* 0x040fe200078e00ff */
[----:B------:R-:W-:Y:S01]  /*5470*/  LOP3.LUT R53, R53, 0xffff0000, RZ, 0xc0, !PT ;  /* 0xffff000035357812 */ /* 0x000fe200078ec0ff */
[C---:B------:R-:W-:Y:S01]  /*5480*/  IMAD.U32 R57, R54.reuse, 0x10000, RZ ;  /* 0x0001000036397824 */ /* 0x040fe200078e00ff */
[----:B------:R-:W-:Y:S01]  /*5490*/  LOP3.LUT R54, R54, 0xffff0000, RZ, 0xc0, !PT ;  /* 0xffff000036367812 */ /* 0x000fe200078ec0ff */
[C---:B------:R-:W-:Y:S01]  /*54a0*/  FMUL.FTZ R60, R61.reuse, R56 ;  /* 0x000000383d3c7220 */ /* 0x040fe20000410000 */
[----:B------:R-:W-:Y:S02]  /*54b0*/  IMAD.U32 R55, R58, 0x10000, RZ ;  /* 0x000100003a377824 */ /* 0x000fe400078e00ff */
[----:B------:R-:W-:Y:S01]  /*54c0*/  FMUL.FTZ R61, R61, R57 ;  /* 0x000000393d3d7220 */ /* 0x000fe20000410000 */
[----:B------:R-:W-:Y:S01]  /*54d0*/  F2FP.BF16.F32.PACK_AB R40, R40, R63 ;  /* 0x0000003f2828723e */ /* 0x000fe200000010ff */
[----:B------:R-:W-:-:S02]  /*54e0*/  IMAD.MOV.U32 R63, RZ, RZ, R43 ;  /* 0x000000ffff3f7224 */ /* 0x000fc400078e002b */
[C---:B------:R-:W-:Y:S01]  /*54f0*/  FFMA.FTZ R60, R55.reuse, R57, -R60 ;  /* 0x00000039373c7223 */ /* 0x040fe2000001083c */
[----:B------:R-:W-:Y:S01]  /*5500*/  FFMA.FTZ R61, R55, R56, R61 ;  /* 0x00000038373d7223 */ /* 0x000fe2000001003d */
[----:B------:R-:W-:Y:S02]  /*5510*/  LOP3.LUT R55, R62, 0xffff0000, RZ, 0xc0, !PT ;  /* 0xffff00003e377812 */ /* 0x000fe400078ec0ff */
[----:B------:R-:W-:Y:S02]  /*5520*/  LOP3.LUT R56, R58, 0xffff0000, RZ, 0xc0, !PT ;  /* 0xffff00003a387812 */ /* 0x000fe400078ec0ff */
[----:B------:R-:W-:Y:S01]  /*5530*/  F2FP.BF16.F32.PACK_AB R52, R52, R59 ;  /* 0x0000003b3434723e */ /* 0x000fe200000010ff */
[CC--:B------:R-:W-:Y:S01]  /*5540*/  FMUL.FTZ R57, R55.reuse, R53.reuse ;  /* 0x0000003537397220 */ /* 0x0c0fe20000410000 */
[-C--:B------:R-:W-:Y:S01]  /*5550*/  FMUL.FTZ R55, R55, R54.reuse ;  /* 0x0000003637377220 */ /* 0x080fe20000410000 */
[----:B------:R-:W-:Y:S02]  /*5560*/  IMAD.MOV.U32 R59, RZ, RZ, R118 ;  /* 0x000000ffff3b7224 */ /* 0x000fe400078e0076 */
[C---:B------:R-:W-:Y:S01]  /*5570*/  FFMA.FTZ R57, R56.reuse, R54, -R57 ;  /* 0x0000003638397223 */ /* 0x040fe20000010839 */
[----:B------:R-:W-:Y:S01]  /*5580*/  FFMA.FTZ R55, R56, R53, R55 ;  /* 0x0000003538377223 */ /* 0x000fe20000010037 */
[----:B------:R-:W-:-:S03]  /*5590*/  IMAD.MOV.U32 R56, RZ, RZ, R40 ;  /* 0x000000ffff387224 */ /* 0x000fc600078e0028 */
[----:B------:R-:W-:Y:S01]  /*55a0*/  F2FP.BF16.F32.PACK_AB R58, R57, R60 ;  /* 0x0000003c393a723e */ /* 0x000fe200000010ff */
[----:B------:R-:W-:Y:S01]  /*55b0*/  IMAD.MOV.U32 R57, RZ, RZ, R41 ;  /* 0x000000ffff397224 */ /* 0x000fe200078e0029 */
[----:B------:R-:W-:Y:S01]  /*55c0*/  F2FP.BF16.F32.PACK_AB R55, R55, R61 ;  /* 0x0000003d3737723e */ /* 0x000fe200000010ff */
[----:B------:R-:W-:Y:S02]  /*55d0*/  IMAD.MOV.U32 R60, RZ, RZ, R52 ;  /* 0x000000ffff3c7224 */ /* 0x000fe400078e0034 */
[----:B------:R-:W-:Y:S02]  /*55e0*/  IMAD.MOV.U32 R61, RZ, RZ, R42 ;  /* 0x000000ffff3d7224 */ /* 0x000fe400078e002a */
[----:B------:R-:W-:-:S07]  /*55f0*/  IMAD.MOV.U32 R62, RZ, RZ, R55 ;  /* 0x000000ffff3e7224 */ /* 0x000fce00078e0037 */
.L_x_8606:
[----:B------:R-:W-:Y:S05]  /*5600*/  BSYNC B2 ;  /* 0x0000000000027941 */ /* 0x000fea0003800000 */
.L_x_8605:
[----:B------:R-:W-:-:S13]  /*5610*/  ISETP.GE.AND P4, PT, R115, R111, PT ;  /* 0x0000006f7300720c */ /* 0x000fda0003f86270 */
[--C-:B------:R-:W-:Y:S02]  /*5620*/  @!P4 SHF.R.S32.HI R43, RZ, 0x1f, R115.reuse ;  /* 0x0000001fff2bc819 */ /* 0x100fe40000011473 */
[----:B------:R-:W-:-:S04]  /*5630*/  @!P4 IADD3 R115, P5, P6, R26, R96, R115 ;  /* 0x000000601a73c210 */ /* 0x000fc80007ebe073 */
[----:B------:R-:W-:Y:S02]  /*5640*/  @!P4 IADD3.X R43, R0, R113, R43, P5, P6 ;  /* 0x00000071002bc210 */ /* 0x000fe40002fec42b */
[----:B------:R-:W-:-:S04]  /*5650*/  IADD3 R41, P5, P6, R26, R96, R78 ;  /* 0x000000601a297210 */ /* 0x000fc80007ebe04e */
[----:B------:R-:W-:Y:S02]  /*5660*/  IADD3.X R42, R0, R113, R100, P5, P6 ;  /* 0x00000071002a7210 */ /* 0x000fe40002fec464 */
[----:B------:R-:W-:-:S04]  /*5670*/  LEA R40, P5, R41, R94, 0x1 ;  /* 0x0000005e29287211 */ /* 0x000fc800078a08ff */
[----:B------:R-:W-:Y:S02]  /*5680*/  LEA.HI.X R41, R41, R95, R42, 0x1, P5 ;  /* 0x0000005f29297211 */ /* 0x000fe400028f0c2a */
[----:B------:R-:W-:-:S03]  /*5690*/  @!P4 LEA R42, P5, R115, R94, 0x1 ;  /* 0x0000005e732ac211 */ /* 0x000fc600078a08ff */
[----:B--2---:R2:W-:Y:S01]  /*56a0*/  STG.E.128 desc[UR60][R40.64], R56 ;  /* 0x0000003828007986 */ /* 0x0045e2000c101d3c */
[----:B------:R-:W-:-:S05]  /*56b0*/  @!P4 LEA.HI.X R43, R115, R95, R43, 0x1, P5 ;  /* 0x0000005f732bc211 */ /* 0x000fca00028f0c2b */
[----:B-1----:R2:W-:Y:S04]  /*56c0*/  @!P4 STG.E.128 desc[UR60][R42.64], R60 ;  /* 0x0000003c2a00c986 */ /* 0x0025e8000c101d3c */
.L_x_8604:
[----:B------:R-:W-:Y:S05]  /*56d0*/  BSYNC B1 ;  /* 0x0000000000017941 */ /* 0x000fea0003800000 */
.L_x_8603:
[----:B------:R-:W-:Y:S01]  /*56e0*/  ISETP.NE.AND P4, PT, R11, RZ, PT ;  /* 0x000000ff0b00720c */ /* 0x000fe20003f85270 */
[----:B------:R-:W-:-:S12]  /*56f0*/  BSSY B1, `(.L_x_8607) ;  /* 0x0000083000017945 */ /* 0x000fd80003800000 */
[----:B------:R-:W-:Y:S05]  /*5700*/  @!P4 BRA `(.L_x_8608) ;  /* 0x000000080004c947 */ /* 0x000fea0003800000 */
[----:B------:R-:W3:Y:S04]  /*5710*/  LDL R52, [R1+0x34] ;  /* 0x0000340001347983 */ /* 0x000ee80000100800 */
[----:B--2---:R-:W2:Y:S04]  /*5720*/  LDL R42, [R1+0x40] ;  /* 0x00004000012a7983 */ /* 0x004ea80000100800 */
[----:B------:R-:W4:Y:S04]  /*5730*/  LDL R43, [R1+0x44] ;  /* 0x00004400012b7983 */ /* 0x000f280000100800 */
[----:B------:R-:W5:Y:S01]  /*5740*/  LDL R59, [R1+0x38] ;  /* 0x00003800013b7983 */ /* 0x000f620000100800 */
        /* <DEDUP_REMOVED lines=9> */
[----:B------:R-:W-:-:S04]  /*57e0*/  IADD3 R56, P4, P5, R26, R96, R8 ;  /* 0x000000601a387210 */ /* 0x000fc80007d9e008 */
[----:B------:R-:W-:Y:S01]  /*57f0*/  IADD3.X R57, R0, R113, R99, P4, P5 ;  /* 0x0000007100397210 */ /* 0x000fe200027ea463 */
[----:B------:R-:W-:Y:S01]  /*5800*/  BSSY B2, `(.L_x_8609) ;  /* 0x0000067000027945 */ /* 0x000fe20003800000 */
[----:B---3--:R-:W-:-:S04]  /*5810*/  LOP3.LUT R40, R52, 0x18, R58, 0xf8, !PT ;  /* 0x0000001834287812 */ /* 0x008fc800078ef83a */
[----:B--2---:R-:W-:Y:S01]  /*5820*/  LOP3.LUT R40, R40, R42, RZ, 0x3c, !PT ;  /* 0x0000002a28287212 */ /* 0x004fe200078e3cff */
[----:B----4-:R-:W-:-:S04]  /*5830*/  IMAD R41, R41, 0x1200, R43 ;  /* 0x0000120029297824 */ /* 0x010fc800078e022b */
[----:B------:R-:W-:Y:S02]  /*5840*/  IMAD.IADD R41, R41, 0x1, R40 ;  /* 0x0000000129297824 */ /* 0x000fe400078e0228 */
[C---:B------:R-:W-:Y:S02]  /*5850*/  IMAD R40, R19.reuse, 0x3600, R102 ;  /* 0x0000360013287824 */ /* 0x040fe400078e0266 */
[----:B------:R-:W-:Y:S02]  /*5860*/  IMAD R52, R19, 0x3600, R41 ;  /* 0x0000360013347824 */ /* 0x000fe400078e0229 */
[--C-:B------:R-:W-:Y:S02]  /*5870*/  IMAD R40, R40, 0x2, R18.reuse ;  /* 0x0000000228287824 */ /* 0x100fe400078e0212 */
[----:B------:R-:W-:-:S04]  /*5880*/  IMAD R52, R52, 0x2, R18 ;  /* 0x0000000234347824 */ /* 0x000fc800078e0212 */
[----:B------:R-:W1:Y:S04]  /*5890*/  LDS.128 R40, [R40+0x16a00] ;  /* 0x016a000028287984 */ /* 0x000e680000000c00 */
[----:B------:R-:W2:Y:S01]  /*58a0*/  LDS.128 R52, [R52+0x16a00] ;  /* 0x016a000034347984 */ /* 0x000ea20000000c00 */
[----:B-----5:R-:W-:-:S13]  /*58b0*/  ISETP.GE.AND P4, PT, R59, R105, PT ;  /* 0x000000693b00720c */ /* 0x020fda0003f86270 */
[----:B------:R-:W-:Y:S05]  /*58c0*/  @P4 BRA `(.L_x_8610) ;  /* 0x0000000400684947 */ /* 0x000fea0003800000 */
[--C-:B------:R-:W-:Y:S01]  /*58d0*/  SHF.R.U64 R60, R36, 0x10, R37.reuse ;  /* 0x00000010243c7819 */ /* 0x100fe20000001225 */
[----:B--2---:R-:W-:Y:S01]  /*58e0*/  IMAD.U32 R63, R53, 0x10000, RZ ;  /* 0x00010000353f7824 */ /* 0x004fe200078e00ff */
[----:B------:R-:W-:Y:S02]  /*58f0*/  SHF.R.U32.HI R37, RZ, 0x10, R37 ;  /* 0x00000010ff257819 */ /* 0x000fe40000011625 */
[--C-:B------:R-:W-:Y:S02]  /*5900*/  SHF.R.U64 R36, R38, 0x10, R39.reuse ;  /* 0x0000001026247819 */ /* 0x100fe40000001227 */
[----:B------:R-:W-:Y:S02]  /*5910*/  SHF.R.U32.HI R61, RZ, 0x10, R39 ;  /* 0x00000010ff3d7819 */ /* 0x000fe40000011627 */
[----:B------:R-:W-:Y:S02]  /*5920*/  SHF.R.U32.HI R39, RZ, 0x10, R49 ;  /* 0x00000010ff277819 */ /* 0x000fe40000011631 */
[----:B------:R-:W-:-:S02]  /*5930*/  PRMT R38, R128, 0x5432, R37 ;  /* 0x0000543280267816 */ /* 0x000fc40000000025 */
[----:B------:R-:W-:Y:S01]  /*5940*/  PRMT R37, R128, 0x5410, R39 ;  /* 0x0000541080257816 */ /* 0x000fe20000000027 */
[----:B-1----:R-:W-:Y:S01]  /*5950*/  IMAD.U32 R39, R41, 0x10000, RZ ;  /* 0x0001000029277824 */ /* 0x002fe200078e00ff */
[----:B------:R-:W-:Y:S01]  /*5960*/  PRMT R61, R127, 0x5410, R61 ;  /* 0x000054107f3d7816 */ /* 0x000fe2000000003d */
[C---:B------:R-:W-:Y:S01]  /*5970*/  IMAD.U32 R59, R38.reuse, 0x10000, RZ ;  /* 0x00010000263b7824 */ /* 0x040fe200078e00ff */
[----:B------:R-:W-:Y:S01]  /*5980*/  LOP3.LUT R38, R38, 0xffff0000, RZ, 0xc0, !PT ;  /* 0xffff000026267812 */ /* 0x000fe200078ec0ff */
[----:B------:R-:W-:Y:S01]  /*5990*/  IMAD.U32 R62, R37, 0x10000, RZ ;  /* 0x00010000253e7824 */ /* 0x000fe200078e00ff */
[----:B------:R-:W-:Y:S01]  /*59a0*/  SHF.R.U64 R48, R48, 0x10, R49 ;  /* 0x0000001030307819 */ /* 0x000fe20000001231 */
[----:B------:R-:W-:Y:S01]  /*59b0*/  IMAD.U32 R49, R43, 0x10000, RZ ;  /* 0x000100002b317824 */ /* 0x000fe200078e00ff */
[----:B------:R-:W-:Y:S01]  /*59c0*/  PRMT R60, R127, 0x5432, R60 ;  /* 0x000054327f3c7816 */ /* 0x000fe2000000003c */
[C---:B------:R-:W-:Y:S01]  /*59d0*/  FMUL.FTZ R115, R63.reuse, R62 ;  /* 0x0000003e3f737220 */ /* 0x040fe20000410000 */
[----:B------:R-:W-:Y:S01]  /*59e0*/  FMUL.FTZ R63, R63, R59 ;  /* 0x0000003b3f3f7220 */ /* 0x000fe20000410000 */
[----:B------:R-:W-:-:S02]  /*59f0*/  PRMT R48, R126, 0x5432, R48 ;  /* 0x000054327e307816 */ /* 0x000fc40000000030 */
[C---:B------:R-:W-:Y:S01]  /*5a00*/  FFMA.FTZ R59, R39.reuse, R59, -R115 ;  /* 0x0000003b273b7223 */ /* 0x040fe20000010873 */
[----:B------:R-:W-:Y:S01]  /*5a10*/  FFMA.FTZ R39, R39, R62, R63 ;  /* 0x0000003e27277223 */ /* 0x000fe2000001003f */
[----:B------:R-:W-:Y:S02]  /*5a20*/  LOP3.LUT R62, R37, 0xffff0000, RZ, 0xc0, !PT ;  /* 0xffff0000253e7812 */ /* 0x000fe400078ec0ff */
[----:B------:R-:W-:Y:S02]  /*5a30*/  LOP3.LUT R63, R53, 0xffff0000, RZ, 0xc0, !PT ;  /* 0xffff0000353f7812 */ /* 0x000fe400078ec0ff */
[----:B------:R-:W-:Y:S02]  /*5a40*/  LOP3.LUT R37, R41, 0xffff0000, RZ, 0xc0, !PT ;  /* 0xffff000029257812 */ /* 0x000fe400078ec0ff */
[----:B------:R-:W-:Y:S01]  /*5a50*/  SHF.R.U64 R50, R50, 0x10, R51 ;  /* 0x0000001032327819 */ /* 0x000fe20000001233 */
[C---:B------:R-:W-:Y:S01]  /*5a60*/  FMUL.FTZ R53, R63.reuse, R62 ;  /* 0x0000003e3f357220 */ /* 0x040fe20000410000 */
[-C--:B------:R-:W-:Y:S01]  /*5a70*/  FMUL.FTZ R41, R63, R38.reuse ;  /* 0x000000263f297220 */ /* 0x080fe20000410000 */
[C---:B------:R-:W-:Y:S01]  /*5a80*/  IMAD.U32 R63, R55.reuse, 0x10000, RZ ;  /* 0x00010000373f7824 */ /* 0x040fe200078e00ff */
[----:B------:R-:W-:Y:S01]  /*5a90*/  LOP3.LUT R55, R55, 0xffff0000, RZ, 0xc0, !PT ;  /* 0xffff000037377812 */ /* 0x000fe200078ec0ff */
[C---:B------:R-:W-:Y:S01]  /*5aa0*/  FFMA.FTZ R38, R37.reuse, R38, -R53 ;  /* 0x0000002625267223 */ /* 0x040fe20000010835 */
[----:B------:R-:W-:Y:S01]  /*5ab0*/  FFMA.FTZ R37, R37, R62, R41 ;  /* 0x0000003e25257223 */ /* 0x000fe20000010029 */
[----:B------:R-:W-:Y:S01]  /*5ac0*/  SHF.R.U32.HI R41, RZ, 0x10, R51 ;  /* 0x00000010ff297819 */ /* 0x000fe20000011633 */
[----:B------:R-:W-:Y:S01]  /*5ad0*/  IMAD.U32 R53, R61, 0x10000, RZ ;  /* 0x000100003d357824 */ /* 0x000fe200078e00ff */
[----:B------:R-:W-:-:S02]  /*5ae0*/  PRMT R50, R125, 0x5432, R50 ;  /* 0x000054327d327816 */ /* 0x000fc40000000032 */
[----:B------:R-:W-:Y:S02]  /*5af0*/  PRMT R41, R126, 0x5410, R41 ;  /* 0x000054107e297816 */ /* 0x000fe40000000029 */
[----:B------:R-:W-:Y:S02]  /*5b00*/  PRMT R36, R125, 0x5410, R36 ;  /* 0x000054107d247816 */ /* 0x000fe40000000024 */
[----:B------:R-:W-:Y:S01]  /*5b10*/  F2FP.BF16.F32.PACK_AB R38, R38, R59 ;  /* 0x0000003b2626723e */ /* 0x000fe200000010ff */
[----:B------:R-:W-:-:S04]  /*5b20*/  IMAD.U32 R62, R41, 0x10000, RZ ;  /* 0x00010000293e7824 */ /* 0x000fc800078e00ff */
[C---:B------:R-:W-:Y:S01]  /*5b30*/  FMUL.FTZ R115, R63.reuse, R62 ;  /* 0x0000003e3f737220 */ /* 0x040fe20000410000 */
[----:B------:R-:W-:-:S03]  /*5b40*/  FMUL.FTZ R63, R63, R53 ;  /* 0x000000353f3f7220 */ /* 0x000fc60000410000 */
[C---:B------:R-:W-:Y:S01]  /*5b50*/  FFMA.FTZ R53, R49.reuse, R53, -R115 ;  /* 0x0000003531357223 */ /* 0x040fe20000010873 */
[----:B------:R-:W-:Y:S01]  /*5b60*/  FFMA.FTZ R49, R49, R62, R63 ;  /* 0x0000003e31317223 */ /* 0x000fe2000001003f */
[----:B------:R-:W-:Y:S01]  /*5b70*/  LOP3.LUT R62, R61, 0xffff0000, RZ, 0xc0, !PT ;  /* 0xffff00003d3e7812 */ /* 0x000fe200078ec0ff */
[C---:B------:R-:W-:Y:S01]  /*5b80*/  IMAD.U32 R63, R60.reuse, 0x10000, RZ ;  /* 0x000100003c3f7824 */ /* 0x040fe200078e00ff */
[----:B------:R-:W-:Y:S02]  /*5b90*/  LOP3.LUT R61, R41, 0xffff0000, RZ, 0xc0, !PT ;  /* 0xffff0000293d7812 */ /* 0x000fe400078ec0ff */
[----:B------:R-:W-:Y:S02]  /*5ba0*/  LOP3.LUT R41, R43, 0xffff0000, RZ, 0xc0, !PT ;  /* 0xffff00002b297812 */ /* 0x000fe400078ec0ff */
[----:B------:R-:W-:Y:S01]  /*5bb0*/  LOP3.LUT R60, R60, 0xffff0000, RZ, 0xc0, !PT ;  /* 0xffff00003c3c7812 */ /* 0x000fe200078ec0ff */
        /* <DEDUP_REMOVED lines=8> */
[C---:B------:R-:W-:Y:S01]  /*5c40*/  IMAD.U32 R55, R40.reuse, 0x10000, RZ ;  /* 0x0001000028377824 */ /* 0x040fe200078e00ff */
[----:B------:R-:W-:Y:S01]  /*5c50*/  LOP3.LUT R40, R40, 0xffff0000, RZ, 0xc0, !PT ;  /* 0xffff000028287812 */ /* 0x000fe200078ec0ff */
[C---:B------:R-:W-:Y:S01]  /*5c60*/  FMUL.FTZ R115, R62.reuse, R61 ;  /* 0x0000003d3e737220 */ /* 0x040fe20000410000 */
[-C--:B------:R-:W-:Y:S01]  /*5c70*/  FMUL.FTZ R62, R62, R63.reuse ;  /* 0x0000003f3e3e7220 */ /* 0x080fe20000410000 */
[C---:B------:R-:W-:Y:S01]  /*5c80*/  FMUL.FTZ R51, R52.reuse, R48 ;  /* 0x0000003034337220 */ /* 0x040fe20000410000 */
[----:B------:R-:W-:Y:S01]  /*5c90*/  FMUL.FTZ R52, R52, R60 ;  /* 0x0000003c34347220 */ /* 0x000fe20000410000 */
[C---:B------:R-:W-:Y:S01]  /*5ca0*/  FFMA.FTZ R115, R55.reuse, R63, -R115 ;  /* 0x0000003f37737223 */ /* 0x040fe20000010873 */
[----:B------:R-:W-:Y:S01]  /*5cb0*/  FFMA.FTZ R62, R55, R61, R62 ;  /* 0x0000003d373e7223 */ /* 0x000fe2000001003e */
[----:B------:R-:W-:-:S02]  /*5cc0*/  IMAD.U32 R61, R54, 0x10000, RZ ;  /* 0x00010000363d7824 */ /* 0x000fc400078e00ff */
[----:B------:R-:W-:Y:S01]  /*5cd0*/  FFMA.FTZ R52, R40, R48, R52 ;  /* 0x0000003028347223 */ /* 0x000fe20000010034 */
[----:B------:R-:W-:Y:S02]  /*5ce0*/  IMAD.U32 R48, R50, 0x10000, RZ ;  /* 0x0001000032307824 */ /* 0x000fe400078e00ff */
[----:B------:R-:W-:Y:S01]  /*5cf0*/  FFMA.FTZ R51, R40, R60, -R51 ;  /* 0x0000003c28337223 */ /* 0x000fe20000010833 */
[----:B------:R-:W-:Y:S01]  /*5d00*/  IMAD.U32 R55, R36, 0x10000, RZ ;  /* 0x0001000024377824 */ /* 0x000fe200078e00ff */
[----:B------:R-:W-:Y:S01]  /*5d10*/  LOP3.LUT R54, R54, 0xffff0000, RZ, 0xc0, !PT ;  /* 0xffff000036367812 */ /* 0x000fe200078ec0ff */
[C---:B------:R-:W-:Y:S01]  /*5d20*/  FMUL.FTZ R60, R61.reuse, R48 ;  /* 0x000000303d3c7220 */ /* 0x040fe20000410000 */
[----:B------:R-:W-:Y:S02]  /*5d30*/  IMAD.U32 R40, R42, 0x10000, RZ ;  /* 0x000100002a287824 */ /* 0x000fe400078e00ff */
[----:B------:R-:W-:Y:S01]  /*5d40*/  FMUL.FTZ R61, R61, R55 ;  /* 0x000000373d3d7220 */ /* 0x000fe20000410000 */
[----:B------:R-:W-:-:S02]  /*5d50*/  LOP3.LUT R50, R50, 0xffff0000, RZ, 0xc0, !PT ;  /* 0xffff000032327812 */ /* 0x000fc400078ec0ff */
[----:B------:R-:W-:Y:S01]  /*5d60*/  LOP3.LUT R36, R36, 0xffff0000, RZ, 0xc0, !PT ;  /* 0xffff000024247812 */ /* 0x000fe200078ec0ff */
[C---:B------:R-:W-:Y:S01]  /*5d70*/  FFMA.FTZ R60, R40.reuse, R55, -R60 ;  /* 0x00000037283c7223 */ /* 0x040fe2000001083c */
[----:B------:R-:W-:Y:S01]  /*5d80*/  FFMA.FTZ R61, R40, R48, R61 ;  /* 0x00000030283d7223 */ /* 0x000fe2000001003d */
[----:B------:R-:W-:Y:S01]  /*5d90*/  LOP3.LUT R42, R42, 0xffff0000, RZ, 0xc0, !PT ;  /* 0xffff00002a2a7812 */ /* 0x000fe200078ec0ff */
[C---:B------:R-:W-:Y:S01]  /*5da0*/  FMUL.FTZ R40, R54.reuse, R50 ;  /* 0x0000003236287220 */ /* 0x040fe20000410000 */
[-C--:B------:R-:W-:Y:S01]  /*5db0*/  FMUL.FTZ R54, R54, R36.reuse ;  /* 0x0000002436367220 */ /* 0x080fe20000410000 */
[----:B------:R-:W-:Y:S02]  /*5dc0*/  F2FP.BF16.F32.PACK_AB R51, R51, R115 ;  /* 0x000000733333723e */ /* 0x000fe400000010ff */
[C---:B------:R-:W-:Y:S01]  /*5dd0*/  FFMA.FTZ R40, R42.reuse, R36, -R40 ;  /* 0x000000242a287223 */ /* 0x040fe20000010828 */
[----:B------:R-:W-:Y:S01]  /*5de0*/  FFMA.FTZ R54, R42, R50, R54 ;  /* 0x000000322a367223 */ /* 0x000fe20000010036 */
[----:B------:R-:W-:-:S02]  /*5df0*/  F2FP.BF16.F32.PACK_AB R43, R43, R53 ;  /* 0x000000352b2b723e */ /* 0x000fc400000010ff */
[----:B------:R-:W-:Y:S01]  /*5e00*/  F2FP.BF16.F32.PACK_AB R55, R41, R49 ;  /* 0x000000312937723e */ /* 0x000fe200000010ff */
[----:B------:R-:W-:Y:S01]  /*5e10*/  IMAD.MOV.U32 R41, RZ, RZ, R38 ;  /* 0x000000ffff297224 */ /* 0x000fe200078e0026 */
[----:B------:R-:W-:Y:S01]  /*5e20*/  F2FP.BF16.F32.PACK_AB R42, R40, R60 ;  /* 0x0000003c282a723e */ /* 0x000fe200000010ff */
[----:B------:R-:W-:Y:S01]  /*5e30*/  IMAD.MOV.U32 R40, RZ, RZ, R51 ;  /* 0x000000ffff287224 */ /* 0x000fe200078e0033 */
[----:B------:R-:W-:Y:S02]  /*5e40*/  F2FP.BF16.F32.PACK_AB R53, R37, R39 ;  /* 0x000000272535723e */ /* 0x000fe400000010ff */
[----:B------:R-:W-:Y:S02]  /*5e50*/  F2FP.BF16.F32.PACK_AB R52, R52, R62 ;  /* 0x0000003e3434723e */ /* 0x000fe400000010ff */
[----:B------:R-:W-:-:S07]  /*5e60*/  F2FP.BF16.F32.PACK_AB R54, R54, R61 ;  /* 0x0000003d3636723e */ /* 0x000fce00000010ff */
.L_x_8610:
[----:B------:R-:W-:Y:S05]  /*5e70*/  BSYNC B2 ;  /* 0x0000000000027941 */ /* 0x000fea0003800000 */
.L_x_8609:
[----:B------:R-:W-:-:S13]  /*5e80*/  ISETP.GE.AND P4, PT, R58, R111, PT ;  /* 0x0000006f3a00720c */ /* 0x000fda0003f86270 */
[--C-:B------:R-:W-:Y:S02]  /*5e90*/  @!P4 SHF.R.S32.HI R36, RZ, 0x1f, R58.reuse ;  /* 0x0000001fff24c819 */ /* 0x100fe4000001143a */
[----:B------:R-:W-:-:S04]  /*5ea0*/  @!P4 IADD3 R58, P5, P6, R26, R96, R58 ;  /* 0x000000601a3ac210 */ /* 0x000fc80007ebe03a */
[----:B------:R-:W-:Y:S02]  /*5eb0*/  @!P4 IADD3.X R39, R0, R113, R36, P5, P6 ;  /* 0x000000710027c210 */ /* 0x000fe40002fec424 */
[----:B------:R-:W-:-:S04]  /*5ec0*/  LEA R36, P5, R56, R94, 0x1 ;  /* 0x0000005e38247211 */ /* 0x000fc800078a08ff */
[----:B------:R-:W-:Y:S02]  /*5ed0*/  LEA.HI.X R37, R56, R95, R57, 0x1, P5 ;  /* 0x0000005f38257211 */ /* 0x000fe400028f0c39 */
[----:B------:R-:W-:-:S03]  /*5ee0*/  @!P4 LEA R38, P5, R58, R94, 0x1 ;  /* 0x0000005e3a26c211 */ /* 0x000fc600078a08ff */
[----:B-1----:R1:W-:Y:S01]  /*5ef0*/  STG.E.128 desc[UR60][R36.64], R40 ;  /* 0x0000002824007986 */ /* 0x0023e2000c101d3c */
[----:B------:R-:W-:-:S05]  /*5f00*/  @!P4 LEA.HI.X R39, R58, R95, R39, 0x1, P5 ;  /* 0x0000005f3a27c211 */ /* 0x000fca00028f0c27 */
[----:B--2---:R1:W-:Y:S04]  /*5f10*/  @!P4 STG.E.128 desc[UR60][R38.64], R52 ;  /* 0x000000342600c986 */ /* 0x0043e8000c101d3c */
.L_x_8608:
[----:B------:R-:W-:Y:S05]  /*5f20*/  BSYNC B1 ;  /* 0x0000000000017941 */ /* 0x000fea0003800000 */
.L_x_8607:
[----:B------:R-:W-:-:S13]  /*5f30*/  ISETP.NE.AND P4, PT, R12, RZ, PT ;  /* 0x000000ff0c00720c */ /* 0x000fda0003f85270 */
[----:B------:R-:W-:Y:S05]  /*5f40*/  @!P4 BRA `(.L_x_8575) ;  /* 0x0000000800b4c947 */ /* 0x000fea0003800000 */
[----:B-1----:R-:W3:Y:S04]  /*5f50*/  LDL R36, [R1+0x2c] ;  /* 0x00002c0001247983 */ /* 0x002ee80000100800 */
[----:B------:R-:W2:Y:S04]  /*5f60*/  LDL R39, [R1+0x34] ;  /* 0x0000340001277983 */ /* 0x000ea80000100800 */
[----:B------:R-:W4:Y:S04]  /*5f70*/  LDL R38, [R1+0x44] ;  /* 0x0000440001267983 */ /* 0x000f280000100800 */
[----:B------:R-:W5:Y:S04]  /*5f80*/  LDL R37, [R1+0x40] ;  /* 0x0000400001257983 */ /* 0x000f680000100800 */
[----:B------:R-:W5:Y:S01]  /*5f90*/  LDL R50, [R1+0x3c] ;  /* 0x00003c0001327983 */ /* 0x000f620000100800 */
[----:B------:R-:W-:Y:S01]  /*5fa0*/  BSSY B1, `(.L_x_8611) ;  /* 0x000007b000017945 */ /* 0x000fe20003800000 */
[----:B---3--:R-:W-:-:S02]  /*5fb0*/  LOP3.LUT P6, RZ, R36, 0x1, RZ, 0xc0, !PT ;  /* 0x0000000124ff7812 */ /* 0x008fc400078cc0ff */
[----:B------:R-:W-:Y:S01]  /*5fc0*/  IADD3 R36, P4, P5, R26, R96, R9 ;  /* 0x000000601a247210 */ /* 0x000fe20007d9e009 */
[----:B--2---:R-:W-:Y:S02]  /*5fd0*/  IMAD.MOV.U32 R40, RZ, RZ, R39 ;  /* 0x000000ffff287224 */ /* 0x004fe400078e0027 */
[----:B----4-:R-:W-:Y:S01]  /*5fe0*/  IMAD.MOV.U32 R39, RZ, RZ, R38 ;  /* 0x000000ffff277224 */ /* 0x010fe200078e0026 */
[----:B------:R-:W-:Y:S01]  /*5ff0*/  SEL R114, R106, R114, !P6 ;  /* 0x000000726a727207 */ /* 0x000fe20007000000 */
[----:B-----5:R-:W-:Y:S01]  /*6000*/  IMAD.MOV.U32 R38, RZ, RZ, R37 ;  /* 0x000000ffff267224 */ /* 0x020fe200078e0025 */
[----:B------:R-:W-:Y:S02]  /*6010*/  IADD3.X R37, R0, R113, R98, P4, P5 ;  /* 0x0000007100257210 */ /* 0x000fe400027ea462 */
[----:B------:R-:W-:-:S04]  /*6020*/  LEA R48, P4, R36, R94, 0x1 ;  /* 0x0000005e24307211 */ /* 0x000fc800078808ff */
[----:B------:R-:W-:Y:S02]  /*6030*/  LEA.HI.X R49, R36, R95, R37, 0x1, P4 ;  /* 0x0000005f24317211 */ /* 0x000fe400020f0c25 */
[----:B------:R-:W-:-:S04]  /*6040*/  SHF.R.S32.HI R37, RZ, 0x1f, R114 ;  /* 0x0000001fff257819 */ /* 0x000fc80000011472 */
[----:B------:R-:W-:-:S04]  /*6050*/  LEA.HI R37, R37, R114, RZ, 0x4 ;  /* 0x0000007225257211 */ /* 0x000fc800078f20ff */
[----:B------:R-:W-:-:S04]  /*6060*/  SHF.R.S32.HI R36, RZ, 0x4, R37 ;  /* 0x00000004ff247819 */ /* 0x000fc80000011425 */
        /* <DEDUP_REMOVED lines=12> */
[----:B------:R-:W-:-:S04]  /*6130*/  IMAD R40, R39, 0x2, R18 ;  /* 0x0000000227287824 */ /* 0x000fc800078e0212 */
[----:B------:R-:W1:Y:S04]  /*6140*/  LDS.128 R36, [R37+0x16a00] ;  /* 0x016a000025247984 */ /* 0x000e680000000c00 */
[----:B------:R-:W2:Y:S01]  /*6150*/  LDS.128 R40, [R40+0x16a00] ;  /* 0x016a000028287984 */ /* 0x000ea20000000c00 */
[----:B------:R-:W-:-:S13]  /*6160*/  ISETP.GE.AND P4, PT, R50, R105, PT ;  /* 0x000000693200720c */ /* 0x000fda0003f86270 */
[----:B------:R-:W-:Y:S05]  /*6170*/  @P4 BRA `(.L_x_8612) ;  /* 0x0000000400744947 */ /* 0x000fea0003800000 */
[----:B------:R-:W-:Y:S01]  /*6180*/  SHF.R.U64 R53, R32, 0x10, R33 ;  /* 0x0000001020357819 */ /* 0x000fe20000001221 */
[----:B--2---:R-:W-:Y:S01]  /*6190*/  IMAD.U32 R52, R41, 0x10000, RZ ;  /* 0x0001000029347824 */ /* 0x004fe200078e00ff */
[--C-:B------:R-:W-:Y:S01]  /*61a0*/  SHF.R.U64 R32, R34, 0x10, R35.reuse ;  /* 0x0000001022207819 */ /* 0x100fe20000001223 */
[----:B------:R-:W-:Y:S01]  /*61b0*/  IMAD.U32 R58, R43, 0x10000, RZ ;  /* 0x000100002b3a7824 */ /* 0x000fe200078e00ff */
[----:B------:R-:W-:Y:S01]  /*61c0*/  SHF.R.U32.HI R34, RZ, 0x10, R35 ;  /* 0x00000010ff227819 */ /* 0x000fe20000011623 */
[----:B-1----:R-:W-:Y:S01]  /*61d0*/  IMAD.U32 R56, R39, 0x10000, RZ ;  /* 0x0001000027387824 */ /* 0x002fe200078e00ff */
[--C-:B------:R-:W-:Y:S01]  /*61e0*/  SHF.R.U64 R35, R44, 0x10, R45.reuse ;  /* 0x000000102c237819 */ /* 0x100fe2000000122d */
[----:B------:R-:W-:Y:S01]  /*61f0*/  IMAD.U32 R55, R38, 0x10000, RZ ;  /* 0x0001000026377824 */ /* 0x000fe200078e00ff */
[----:B------:R-:W-:Y:S02]  /*6200*/  SHF.R.U32.HI R45, RZ, 0x10, R45 ;  /* 0x00000010ff2d7819 */ /* 0x000fe4000001162d */
[----:B------:R-:W-:-:S02]  /*6210*/  SHF.R.U32.HI R33, RZ, 0x10, R33 ;  /* 0x00000010ff217819 */ /* 0x000fc40000011621 */
[----:B------:R-:W-:Y:S02]  /*6220*/  PRMT R59, R124, 0x5432, R45 ;  /* 0x000054327c3b7816 */ /* 0x000fe4000000002d */
[----:B------:R-:W-:Y:S02]  /*6230*/  PRMT R33, R122, 0x5432, R33 ;  /* 0x000054327a217816 */ /* 0x000fe40000000021 */
[--C-:B------:R-:W-:Y:S01]  /*6240*/  SHF.R.U64 R44, R46, 0x10, R47.reuse ;  /* 0x000000102e2c7819 */ /* 0x100fe2000000122f */
[----:B------:R-:W-:Y:S01]  /*6250*/  IMAD.U32 R45, R59, 0x10000, RZ ;  /* 0x000100003b2d7824 */ /* 0x000fe200078e00ff */
[----:B------:R-:W-:Y:S01]  /*6260*/  SHF.R.U32.HI R46, RZ, 0x10, R47 ;  /* 0x00000010ff2e7819 */ /* 0x000fe2000001162f */
[----:B------:R-:W-:Y:S01]  /*6270*/  IMAD.U32 R47, R37, 0x10000, RZ ;  /* 0x00010000252f7824 */ /* 0x000fe200078e00ff */
[----:B------:R-:W-:Y:S01]  /*6280*/  PRMT R124, R124, 0x5410, R35 ;  /* 0x000054107c7c7816 */ /* 0x000fe20000000023 */
[----:B------:R-:W-:Y:S01]  /*6290*/  IMAD.U32 R35, R33, 0x10000, RZ ;  /* 0x0001000021237824 */ /* 0x000fe200078e00ff */
[----:B------:R-:W-:Y:S01]  /*62a0*/  LOP3.LUT R54, R41, 0xffff0000, RZ, 0xc0, !PT ;  /* 0xffff000029367812 */ /* 0x000fe200078ec0ff */
[C---:B------:R-:W-:Y:S01]  /*62b0*/  FMUL.FTZ R60, R52.reuse, R45 ;  /* 0x0000002d343c7220 */ /* 0x040fe20000410000 */
[----:B------:R-:W-:Y:S01]  /*62c0*/  PRMT R44, R123, 0x5410, R44 ;  /* 0x000054107b2c7816 */ /* 0x000fe2000000002c */
[-C--:B------:R-:W-:Y:S01]  /*62d0*/  FMUL.FTZ R52, R52, R35.reuse ;  /* 0x0000002334347220 */ /* 0x080fe20000410000 */
[----:B------:R-:W-:Y:S01]  /*62e0*/  LOP3.LUT R59, R59, 0xffff0000, RZ, 0xc0, !PT ;  /* 0xffff00003b3b7812 */ /* 0x000fe200078ec0ff */
[----:B------:R-:W-:Y:S01]  /*62f0*/  FFMA.FTZ R35, R47, R35, -R60 ;  /* 0x000000232f237223 */ /* 0x000fe2000001083c */
        /* <DEDUP_REMOVED lines=13> */
[C---:B------:R-:W-:Y:S01]  /*63d0*/  FMUL.FTZ R33, R58.reuse, R61 ;  /* 0x0000003d3a217220 */ /* 0x040fe20000410000 */
[-C--:B------:R-:W-:Y:S01]  /*63e0*/  FMUL.FTZ R58, R58, R45.reuse ;  /* 0x0000002d3a3a7220 */ /* 0x080fe20000410000 */
[----:B------:R-:W-:Y:S01]  /*63f0*/  PRMT R53, R122, 0x5410, R53 ;  /* 0x000054107a357816 */ /* 0x000fe20000000035 */
[----:B------:R-:W-:Y:S01]  /*6400*/  FMUL.FTZ R60, R43, R52 ;  /* 0x000000342b3c7220 */ /* 0x000fe20000410000 */
[----:B------:R-:W-:Y:S01]  /*6410*/  LOP3.LUT R34, R34, 0xffff0000, RZ, 0xc0, !PT ;  /* 0xffff000022227812 */ /* 0x000fe200078ec0ff */
[C---:B------:R-:W-:Y:S01]  /*6420*/  FFMA.FTZ R33, R56.reuse, R45, -R33 ;  /* 0x0000002d38217223 */ /* 0x040fe20000010821 */
[----:B------:R-:W-:Y:S01]  /*6430*/  LOP3.LUT R39, R39, 0xffff0000, RZ, 0xc0, !PT ;  /* 0xffff000027277812 */ /* 0x000fe200078ec0ff */
[----:B------:R-:W-:Y:S01]  /*6440*/  FFMA.FTZ R56, R56, R61, R58 ;  /* 0x0000003d38387223 */ /* 0x000fe2000001003a */
[----:B------:R-:W-:-:S02]  /*6450*/  IMAD.U32 R58, R124, 0x10000, RZ ;  /* 0x000100007c3a7824 */ /* 0x000fc400078e00ff */
[-C--:B------:R-:W-:Y:S01]  /*6460*/  FMUL.FTZ R62, R43, R34.reuse ;  /* 0x000000222b3e7220 */ /* 0x080fe20000410000 */
[----:B------:R-:W-:Y:S02]  /*6470*/  IMAD.U32 R54, R53, 0x10000, RZ ;  /* 0x0001000035367824 */ /* 0x000fe400078e00ff */
[----:B------:R-:W-:Y:S01]  /*6480*/  FFMA.FTZ R34, R39, R34, -R60 ;  /* 0x0000002227227223 */ /* 0x000fe2000001083c */
[----:B------:R-:W-:Y:S02]  /*6490*/  IMAD.U32 R37, R36, 0x10000, RZ ;  /* 0x0001000024257824 */ /* 0x000fe400078e00ff */
[C---:B------:R-:W-:Y:S01]  /*64a0*/  FMUL.FTZ R60, R41.reuse, R58 ;  /* 0x0000003a293c7220 */ /* 0x040fe20000410000 */
[----:B------:R-:W-:Y:S01]  /*64b0*/  LOP3.LUT R40, R40, 0xffff0000, RZ, 0xc0, !PT ;  /* 0xffff000028287812 */ /* 0x000fe200078ec0ff */
[-C--:B------:R-:W-:Y:S01]  /*64c0*/  FMUL.FTZ R45, R41, R54.reuse ;  /* 0x00000036292d7220 */ /* 0x080fe20000410000 */
[----:B------:R-:W-:Y:S01]  /*64d0*/  PRMT R32, R121, 0x5410, R32 ;  /* 0x0000541079207816 */ /* 0x000fe20000000020 */
[----:B------:R-:W-:Y:S01]  /*64e0*/  FFMA.FTZ R41, R37, R54, -R60 ;  /* 0x0000003625297223 */ /* 0x000fe2000001083c */
[----:B------:R-:W-:Y:S01]  /*64f0*/  LOP3.LUT R43, R124, 0xffff0000, RZ, 0xc0, !PT ;  /* 0xffff00007c2b7812 */ /* 0x000fe200078ec0ff */
[----:B------:R-:W-:Y:S01]  /*6500*/  FFMA.FTZ R50, R50, R59, R105 ;  /* 0x0000003b32327223 */ /* 0x000fe20000010069 */
[----:B------:R-:W-:Y:S01]  /*6510*/  LOP3.LUT R53, R53, 0xffff0000, RZ, 0xc0, !PT ;  /* 0xffff000035357812 */ /* 0x000fe200078ec0ff */
[----:B------:R-:W-:Y:S01]  /*6520*/  FFMA.FTZ R37, R37, R58, R45 ;  /* 0x0000003a25257223 */ /* 0x000fe2000001002d */
[----:B------:R-:W-:Y:S01]  /*6530*/  LOP3.LUT R36, R36, 0xffff0000, RZ, 0xc0, !PT ;  /* 0xffff000024247812 */ /* 0x000fe200078ec0ff */
[----:B------:R-:W-:Y:S01]  /*6540*/  FFMA.FTZ R39, R39, R52, R62 ;  /* 0x0000003427277223 */ /* 0x000fe2000001003e */
[----:B------:R-:W-:Y:S01]  /*6550*/  LOP3.LUT R57, R38, 0xffff0000, RZ, 0xc0, !PT ;  /* 0xffff000026397812 */ /* 0x000fe200078ec0ff */
[----:B------:R-:W-:-:S02]  /*6560*/  IMAD.U32 R38, R42, 0x10000, RZ ;  /* 0x000100002a267824 */ /* 0x000fc400078e00ff */
[----:B------:R-:W-:Y:S01]  /*6570*/  FMUL.FTZ R59, R40, R43 ;  /* 0x0000002b283b7220 */ /* 0x000fe20000410000 */
[----:B------:R-:W-:Y:S01]  /*6580*/  IMAD.U32 R45, R32, 0x10000, RZ ;  /* 0x00010000202d7824 */ /* 0x000fe200078e00ff */
[----:B------:R-:W-:Y:S01]  /*6590*/  LOP3.LUT R42, R42, 0xffff0000, RZ, 0xc0, !PT ;  /* 0xffff00002a2a7812 */ /* 0x000fe200078ec0ff */
[-C--:B------:R-:W-:Y:S01]  /*65a0*/  FMUL.FTZ R61, R40, R53.reuse ;  /* 0x00000035283d7220 */ /* 0x080fe20000410000 */
        /* <DEDUP_REMOVED lines=11> */
[C---:B------:R-:W-:Y:S01]  /*6660*/  FFMA.FTZ R44, R57.reuse, R44, R53 ;  /* 0x0000002c392c7223 */ /* 0x040fe20000010035 */
[----:B------:R-:W-:Y:S01]  /*6670*/  F2FP.BF16.F32.PACK_AB R33, R34, R33 ;  /* 0x000000212221723e */ /* 0x000fe200000010ff */
[----:B------:R-:W-:Y:S01]  /*6680*/  FFMA.FTZ R45, R57, R32, -R38 ;  /* 0x00000020392d7223 */ /* 0x000fe20000010826 */
        /* <DEDUP_REMOVED lines=12> */
.L_x_8612:
[----:B------:R-:W-:Y:S05]  /*6750*/  BSYNC B1 ;  /* 0x0000000000017941 */ /* 0x000fea0003800000 */
.L_x_8611:
[----:B-1----:R3:W-:Y:S01]  /*6760*/  STG.E.128 desc[UR60][R48.64], R36 ;  /* 0x0000002430007986 */ /* 0x0027e2000c101d3c */
[----:B------:R-:W-:-:S13]  /*6770*/  ISETP.GE.AND P4, PT, R51, R111, PT ;  /* 0x0000006f3300720c */ /* 0x000fda0003f86270 */
[----:B------:R-:W-:Y:S05]  /*6780*/  @P4 BRA `(.L_x_8575) ;  /* 0x0000000000a44947 */ /* 0x000fea0003800000 */
[--C-:B------:R-:W-:Y:S02]  /*6790*/  SHF.R.S32.HI R32, RZ, 0x1f, R51.reuse ;  /* 0x0000001fff207819 */ /* 0x100fe40000011433 */
[----:B------:R-:W-:-:S04]  /*67a0*/  IADD3 R51, P4, P5, R26, R96, R51 ;  /* 0x000000601a337210 */ /* 0x000fc80007d9e033 */
[----:B------:R-:W-:Y:S02]  /*67b0*/  IADD3.X R32, R0, R113, R32, P4, P5 ;  /* 0x0000007100207210 */ /* 0x000fe400027ea420 */
[----:B------:R-:W-:-:S04]  /*67c0*/  LEA R94, P4, R51, R94, 0x1 ;  /* 0x0000005e335e7211 */ /* 0x000fc800078808ff */
[----:B------:R-:W-:-:S05]  /*67d0*/  LEA.HI.X R95, R51, R95, R32, 0x1, P4 ;  /* 0x0000005f335f7211 */ /* 0x000fca00020f0c20 */
[----:B--2---:R4:W-:Y:S01]  /*67e0*/  STG.E.128 desc[UR60][R94.64], R40 ;  /* 0x000000285e007986 */ /* 0x0049e2000c101d3c */
[----:B------:R-:W-:Y:S05]  /*67f0*/  BRA `(.L_x_8575) ;  /* 0x0000000000887947 */ /* 0x000fea0003800000 */
.L_x_8568:
[----:B------:R-:W2:Y:S02]  /*6800*/  LDL R32, [R1+0x4c] ;  /* 0x00004c0001207983 */ /* 0x000ea40000100800 */
[----:B--2---:R-:W-:-:S13]  /*6810*/  R2UR UR4, R32 ;  /* 0x00000000200472ca */ /* 0x004fda00000e0000 */
[----:B------:R-:W-:-:S06]  /*6820*/  UISETP.NE.AND UP0, UPT, UR4, 0x3, UPT ;  /* 0x000000030400788c */ /* 0x000fcc000bf05270 */
[----:B------:R-:W-:-:S13]  /*6830*/  PLOP3.LUT P3, PT, PT, PT, UP0, 0x80, 0x0 ;  /* 0x000000000000781c */ /* 0x000fda0003f6f008 */
[----:B------:R-:W-:Y:S05]  /*6840*/  @!P3 BRA `(.L_x_8613) ;  /* 0x000000000004b947 */ /* 0x000fea0003800000 */
[----:B------:R-:W-:Y:S01]  /*6850*/  BPT.TRAP 0x1 ;  /* 0x000000040000795c */ /* 0x000fe20000300000 */
.L_x_8613:
[----:B------:R-:W-:Y:S01]  /*6860*/  IMAD R20, R19, 0x8, R18 ;  /* 0x0000000813147824 */ /* 0x000fe200078e0212 */
[----:B------:R-:W-:Y:S01]  /*6870*/  SHF.L.U32 R89, R147, 0x1f, RZ ;  /* 0x0000001f93597819 */ /* 0x000fe200000006ff */
[----:B------:R-:W-:Y:S01]  /*6880*/  IMAD R88, R24, -0x90, R2 ;  /* 0xffffff7018587824 */ /* 0x000fe200078e0202 */
[----:B------:R-:W-:Y:S02]  /*6890*/  BSSY B1, `(.L_x_8614) ;  /* 0x0000004000017945 */ /* 0x000fe40003800000 */
[----:B------:R-:W0:Y:S02]  /*68a0*/  SYNCS.PHASECHK.TRANS64.TRYWAIT P4, [R20+URZ+0x31c90], R89 ;  /* 0x031c9059140075a7 */ /* 0x000e24000808017f */
[----:B------:R-:W-:Y:S01]  /*68b0*/  VIMNMX R88, R88, 0x90, PT ;  /* 0x0000009058587848 */ /* 0x000fe20003fe0100 */
[----:B0-----:R-:W-:Y:S06]  /*68c0*/  @!P4 BRA `(.L_x_8615) ;  /* 0x000001600080c947 */ /* 0x001fec0003800000 */
.L_x_8806:
[----:B------:R-:W-:Y:S05]  /*68d0*/  BSYNC B1 ;  /* 0x0000000000017941 */ /* 0x000fea0003800000 */
.L_x_8614:
[----:B------:R-:W-:-:S13]  /*68e0*/  ISETP.GE.AND P4, PT, R23, R88, PT ;  /* 0x000000581700720c */ /* 0x000fda0003f86270 */
[----:B------:R-:W-:Y:S05]  /*68f0*/  @P4 BRA `(.L_x_8575) ;  /* 0x0000000000484947 */ /* 0x000fea0003800000 */
[----:B------:R-:W-:-:S13]  /*6900*/  ISETP.NE.AND P4, PT, R10, RZ, PT ;  /* 0x000000ff0a00720c */ /* 0x000fda0003f85270 */
[----:B------:R-:W1:Y:S04]  /*6910*/  @P4 LDS.128 R32, [R81+0x16800] ;  /* 0x0168000051204984 */ /* 0x000e680000000c00 */
[----:B-1----:R-:W-:Y:S01]  /*6920*/  @P4 STG.E.128 desc[UR60][R36.64], R32 ;  /* 0x0000002024004986 */ /* 0x002fe2000c101d3c */
        /* <DEDUP_REMOVED lines=14> */
[----:B-1----:R1:W-:Y:S02]  /*6a10*/  @P4 STG.E.128 desc[UR60][R36.64+0xa0], R32 ;  /* 0x0000a02024004986 */ /* 0x0023e4000c101d3c */
.L_x_8575:
[----:B------:R-:W-:Y:S05]  /*6a20*/  BSYNC B0 ;  /* 0x0000000000007941 */ /* 0x000fea0003800000 */
.L_x_8567:
        /* <DEDUP_REMOVED lines=17> */
.L_x_8617:
[----:B------:R-:W-:Y:S05]  /*6b40*/  BSYNC B0 ;  /* 0x0000000000007941 */ /* 0x000fea0003800000 */
.L_x_8616:
[----:B------:R-:W2:Y:S01]  /*6b50*/  SYNCS.PHASECHK.TRANS64.TRYWAIT P3, [R20+URZ+0x31cb0], R89 ;  /* 0x031cb059140075a7 */ /* 0x000ea2000806017f */
[----:B------:R-:W-:Y:S04]  /*6b60*/  BSSY B0, `(.L_x_8618) ;  /* 0x0000002000007945 */ /* 0x000fe80003800000 */
[----:B--2---:R-:W-:Y:S05]  /*6b70*/  @!P3 BRA `(.L_x_8619) ;  /* 0x0000015c00e8b947 */ /* 0x004fea0003800000 */
.L_x_8807:
[----:B------:R-:W-:Y:S05]  /*6b80*/  BSYNC B0 ;  /* 0x0000000000007941 */ /* 0x000fea0003800000 */
.L_x_8618:
[----:B------:R-:W-:Y:S01]  /*6b90*/  ISETP.GE.AND P3, PT, R23, R88, PT ;  /* 0x000000581700720c */ /* 0x000fe20003f66270 */
[----:B------:R-:W-:-:S12]  /*6ba0*/  BSSY B0, `(.L_x_8620) ;  /* 0x0000022000007945 */ /* 0x000fd80003800000 */
[----:B------:R-:W-:Y:S05]  /*6bb0*/  @P3 BRA `(.L_x_8621) ;  /* 0x0000000000803947 */ /* 0x000fea0003800000 */
[----:B------:R-:W3:Y:S04]  /*6bc0*/  LDL R39, [R1+0x3c] ;  /* 0x00003c0001277983 */ /* 0x000ee80000100800 */
[----:B------:R-:W4:Y:S01]  /*6bd0*/  LDL R38, [R1+0x38] ;  /* 0x0000380001267983 */ /* 0x000f220000100800 */
[----:B------:R-:W-:Y:S01]  /*6be0*/  IMAD.WIDE R34, R24, 0x90, R76 ;  /* 0x0000009018227825 */ /* 0x000fe200078e024c */
[----:B------:R-:W-:-:S03]  /*6bf0*/  ULDC.64 UR4, c[0x0][0x318] ;  /* 0x0000c60000047ab9 */ /* 0x000fc60000000a00 */
[----:B------:R-:W-:Y:S02]  /*6c00*/  IMAD R35, R35, UR4, RZ ;  /* 0x0000000423237c24 */ /* 0x000fe4000f8e02ff */
[----:B-1----:R-:W-:Y:S02]  /*6c10*/  IMAD.MOV.U32 R32, RZ, RZ, R28 ;  /* 0x000000ffff207224 */ /* 0x002fe400078e001c */
[----:B------:R-:W-:Y:S02]  /*6c20*/  IMAD.MOV.U32 R33, RZ, RZ, R86 ;  /* 0x000000ffff217224 */ /* 0x000fe400078e0056 */
[C---:B------:R-:W-:Y:S02]  /*6c30*/  IMAD R35, R34.reuse, UR5, R35 ;  /* 0x0000000522237c24 */ /* 0x040fe4000f8e0223 */
[----:B------:R-:W-:Y:S01]  /*6c40*/  IMAD.WIDE.U32 R32, R34, UR4, R32 ;  /* 0x0000000422207c25 */ /* 0x000fe2000f8e0020 */
[----:B------:R-:W-:-:S03]  /*6c50*/  ULDC.64 UR4, c[0x0][0x308] ;  /* 0x0000c20000047ab9 */ /* 0x000fc60000000a00 */
[----:B------:R-:W-:Y:S01]  /*6c60*/  IMAD.IADD R33, R33, 0x1, R35 ;  /* 0x0000000121217824 */ /* 0x000fe200078e0223 */
[----:B------:R-:W-:Y:S01]  /*6c70*/  LEA R36, P3, R32, UR4, 0x1 ;  /* 0x0000000420247c11 */ /* 0x000fe2000f8608ff */
[----:B------:R-:W-:-:S03]  /*6c80*/  ULDC UR4, c[0x0][0x2e4] ;  /* 0x0000b90000047ab9 */ /* 0x000fc60000000800 */
[----:B------:R-:W-:Y:S02]  /*6c90*/  LEA.HI.X R37, R32, UR5, R33, 0x1, P3 ;  /* 0x0000000520257c11 */ /* 0x000fe400098f0c21 */
[----:B------:R-:W-:-:S13]  /*6ca0*/  ISETP.GE.AND P3, PT, R144, UR4, PT ;  /* 0x0000000490007c0c */ /* 0x000fda000bf66270 */
[----:B------:R-:W1:Y:S04]  /*6cb0*/  @!P3 LDS.128 R32, [R81] ;  /* 0x000000005120b984 */ /* 0x000e680000000c00 */
[----:B-1----:R-:W-:Y:S01]  /*6cc0*/  @!P3 STG.E.128 desc[UR60][R36.64], R32 ;  /* 0x000000202400b986 */ /* 0x002fe2000c101d3c */
[----:B---3--:R-:W-:-:S13]  /*6cd0*/  ISETP.GE.AND P3, PT, R39, UR4, PT ;  /* 0x0000000427007c0c */ /* 0x008fda000bf66270 */
[----:B------:R-:W1:Y:S04]  /*6ce0*/  @!P3 LDS.128 R32, [R81+0x2400] ;  /* 0x002400005120b984 */ /* 0x000e680000000c00 */
[----:B-1----:R-:W-:Y:S01]  /*6cf0*/  @!P3 STG.E.128 desc[UR60][R36.64+0x40], R32 ;  /* 0x000040202400b986 */ /* 0x002fe2000c101d3c */
[----:B------:R-:W-:-:S13]  /*6d00*/  ISETP.GE.AND P3, PT, R4, UR4, PT ;  /* 0x0000000404007c0c */ /* 0x000fda000bf66270 */
[----:B------:R-:W1:Y:S04]  /*6d10*/  @!P3 LDS.128 R32, [R81+0x4800] ;  /* 0x004800005120b984 */ /* 0x000e680000000c00 */
[----:B-1----:R-:W-:Y:S01]  /*6d20*/  @!P3 STG.E.128 desc[UR60][R36.64+0x80], R32 ;  /* 0x000080202400b986 */ /* 0x002fe2000c101d3c */
[----:B----4-:R-:W-:-:S13]  /*6d30*/  ISETP.GE.AND P3, PT, R38, UR4, PT ;  /* 0x0000000426007c0c */ /* 0x010fda000bf66270 */
[----:B------:R-:W1:Y:S04]  /*6d40*/  @!P3 LDS.128 R32, [R21] ;  /* 0x000000001520b984 */ /* 0x000e680000000c00 */
[----:B-1----:R-:W-:Y:S01]  /*6d50*/  @!P3 STG.E.128 desc[UR60][R36.64+0x20], R32 ;  /* 0x000020202400b986 */ /* 0x002fe2000c101d3c */
[----:B------:R-:W-:-:S13]  /*6d60*/  ISETP.GE.AND P3, PT, R3, UR4, PT ;  /* 0x0000000403007c0c */ /* 0x000fda000bf66270 */
[----:B------:R-:W1:Y:S04]  /*6d70*/  @!P3 LDS.128 R32, [R21+0x2400] ;  /* 0x002400001520b984 */ /* 0x000e680000000c00 */
[----:B-1----:R-:W-:Y:S01]  /*6d80*/  @!P3 STG.E.128 desc[UR60][R36.64+0x60], R32 ;  /* 0x000060202400b986 */ /* 0x002fe2000c101d3c */
[----:B------:R-:W-:-:S13]  /*6d90*/  ISETP.GE.AND P3, PT, R79, UR4, PT ;  /* 0x000000044f007c0c */ /* 0x000fda000bf66270 */
[----:B------:R-:W1:Y:S04]  /*6da0*/  @!P3 LDS.128 R32, [R21+0x4800] ;  /* 0x004800001520b984 */ /* 0x000e680000000c00 */
[----:B-1----:R3:W-:Y:S02]  /*6db0*/  @!P3 STG.E.128 desc[UR60][R36.64+0xa0], R32 ;  /* 0x0000a0202400b986 */ /* 0x0027e4000c101d3c */
.L_x_8621:
[----:B------:R-:W-:Y:S05]  /*6dc0*/  BSYNC B0 ;  /* 0x0000000000007941 */ /* 0x000fea0003800000 */
.L_x_8620:
[----:B------:R-:W-:Y:S01]  /*6dd0*/  @!PT LDS RZ, [RZ] ;  /* 0x00000000fffff984 */ /* 0x000fe20000000800 */
[----:B------:R-:W-:Y:S01]  /*6de0*/  @!PT LDS RZ, [RZ] ;  /* 0x00000000fffff984 */ /* 0x000fe20000000800 */
[----:B------:R-:W-:Y:S01]  /*6df0*/  @!PT LDS RZ, [RZ] ;  /* 0x00000000fffff984 */ /* 0x000fe20000000800 */
[----:B------:R-:W-:Y:S01]  /*6e00*/  @!PT LDS RZ, [RZ] ;  /* 0x00000000fffff984 */ /* 0x000fe20000000800 */
[----:B------:R4:W-:Y:S06]  /*6e10*/  MEMBAR.ALL.CTA ;  /* 0x0000000000007992 */ /* 0x0009ec0000008000 */
[----:B----4-:R-:W4:Y:S01]  /*6e20*/  FENCE.VIEW.ASYNC.S ;  /* 0x00000000000073c6 */ /* 0x010f220000000000 */
[----:B0-2---:R-:W-:Y:S02]  /*6e30*/  @!P4 VIADD R20, R20, 0x31cc0 ;  /* 0x00031cc01414c836 */ /* 0x005fe40000000000 */
[----:B------:R-:W-:-:S03]  /*6e40*/  VIADD R19, R19, 0x1 ;  /* 0x0000000113137836 */ /* 0x000fc60000000000 */
[----:B------:R-:W-:Y:S01]  /*6e50*/  @!P4 PRMT R20, RZ, 0x654, R20 ;  /* 0x00000654ff14c816 */ /* 0x000fe20000000014 */
[----:B----4-:R0:W-:Y:S01]  /*6e60*/  BAR.SYNC.DEFER_BLOCKING R110, 0x80 ;  /* 0x0002006e0000751d */ /* 0x0101e20000010000 */
[----:B------:R-:W-:-:S04]  /*6e70*/  ISETP.NE.AND P3, PT, R19, 0x2, PT ;  /* 0x000000021300780c */ /* 0x000fc80003f65270 */
[----:B------:R-:W-:Y:S01]  /*6e80*/  SEL R19, R19, RZ, P3 ;  /* 0x000000ff13137207 */ /* 0x000fe20001800000 */
[----:B------:R2:W-:Y:S02]  /*6e90*/  @!P4 SYNCS.ARRIVE.TRANS64.RED.A1T0 RZ, [R20+URZ], RZ ;  /* 0x000000ff14ffc9a7 */ /* 0x0005e4000810043f */
[----:B--2---:R-:W-:-:S04]  /*6ea0*/  SEL R20, RZ, 0x1, P3 ;  /* 0x00000001ff147807 */ /* 0x004fc80001800000 */
[----:B------:R-:W-:Y:S01]  /*6eb0*/  LOP3.LUT R147, R147, R20, RZ, 0x3c, !PT ;  /* 0x0000001493937212 */ /* 0x000fe200078e3cff */
[----:B0-----:R-:W-:Y:S06]  /*6ec0*/  @P2 BRA `(.L_x_8622) ;  /* 0xffffffb800602947 */ /* 0x001fec000383ffff */
[----:B------:R-:W0:Y:S01]  /*6ed0*/  S2R R21, SR_TID.X ;  /* 0x0000000000157919 */ /* 0x000e220000002100 */
[----:B------:R-:W-:Y:S02]  /*6ee0*/  PLOP3.LUT P0, PT, PT, PT, PT, 0x8, 0x0 ;  /* 0x000000000000781c */ /* 0x000fe40003f0e170 */
[----:B0-----:R-:W-:-:S04]  /*6ef0*/  SHF.R.U32.HI R21, RZ, 0x7, R21 ;  /* 0x00000007ff157819 */ /* 0x001fc80000011615 */
[----:B------:R-:W-:-:S13]  /*6f00*/  ISETP.NE.AND P5, PT, R21, 0x1, PT ;  /* 0x000000011500780c */ /* 0x000fda0003fa5270 */
[----:B------:R-:W-:Y:S06]  /*6f10*/  @!P5 BAR.ARV 0x9, 0x100 ;  /* 0x024400000000db1d */ /* 0x000fec0000002000 */
.L_x_8562:
[----:B------:R-:W-:Y:S02]  /*6f20*/  ISETP.GE.AND P2, PT, R108, 0x1, PT ;  /* 0x000000016c00780c */ /* 0x000fe40003f46270 */
[----:B------:R-:W-:Y:S02]  /*6f30*/  CS2R R2, SRZ ;  /* 0x0000000000027805 */ /* 0x000fe4000001ff00 */
[----:B------:R-:W-:Y:S01]  /*6f40*/  PLOP3.LUT P1, PT, PT, PT, PT, 0x80, 0x0 ;  /* 0x000000000000781c */ /* 0x000fe20003f2f070 */
[----:B------:R-:W-:Y:S01]  /*6f50*/  IMAD.MOV.U32 R0, RZ, RZ, RZ ;  /* 0x000000ffff007224 */ /* 0x000fe200078e00ff */
[----:B------:R-:W-:Y:S02]  /*6f60*/  CS2R R38, SRZ ;  /* 0x0000000000267805 */ /* 0x000fe4000001ff00 */
[----:B---3--:R-:W-:Y:S02]  /*6f70*/  CS2R R34, SRZ ;  /* 0x0000000000227805 */ /* 0x008fe4000001ff00 */
[----:B------:R-:W-:-:S02]  /*6f80*/  CS2R R48, SRZ ;  /* 0x0000000000307805 */ /* 0x000fc4000001ff00 */
[----:B------:R-:W-:Y:S02]  /*6f90*/  CS2R R36, SRZ ;  /* 0x0000000000247805 */ /* 0x000fe4000001ff00 */
[----:B------:R-:W-:Y:S02]  /*6fa0*/  CS2R R56, SRZ ;  /* 0x0000000000387805 */ /* 0x000fe4000001ff00 */
[----:B-1----:R-:W-:Y:S01]  /*6fb0*/  CS2R R32, SRZ ;  /* 0x0000000000207805 */ /* 0x002fe2000001ff00 */
[----:B------:R-:W-:Y:S01]  /*6fc0*/  IMAD.MOV.U32 R51, RZ, RZ, RZ ;  /* 0x000000ffff337224 */ /* 0x000fe200078e00ff */
[----:B------:R-:W-:Y:S02]  /*6fd0*/  CS2R R42, SRZ ;  /* 0x00000000002a7805 */ /* 0x000fe4000001ff00 */
        /* <DEDUP_REMOVED lines=18> */
[----:B------:R-:W0:Y:S01]  /*7100*/  FENCE.VIEW.ASYNC.G ;  /* 0x00000000000073c6 */ /* 0x000e220000000100 */
[----:B------:R-:W-:Y:S05]  /*7110*/  WARPSYNC.ALL ;  /* 0x0000000000007948 */ /* 0x000fea0003800000 */
[----:B0-----:R-:W-:Y:S06]  /*7120*/  BAR.ARV 0xc, 0x1a0 ;  /* 0x0306800000007b1d */ /* 0x001fec0000002000 */
.L_x_8623:
        /* <DEDUP_REMOVED lines=12> */
.L_x_8810:
[----:B------:R-:W1:Y:S01]  /*71f0*/  LDL R3, [R1+0x50] ;  /* 0x0000500001037983 */ /* 0x000e620000100800 */
[----:B------:R-:W-:Y:S01]  /*7200*/  BSSY B6, `(.L_x_8626) ;  /* 0x000001b000067945 */ /* 0x000fe20003800000 */
[----:B-1----:R-:W-:-:S05]  /*7210*/  IMAD.HI R0, R3, 0x55555556, RZ ;  /* 0x5555555603007827 */ /* 0x002fca00078e02ff */
[----:B------:R-:W-:-:S05]  /*7220*/  LEA.HI R2, R0, R0, RZ, 0x1 ;  /* 0x0000000000027211 */ /* 0x000fca00078f08ff */
[----:B------:R-:W-:Y:S02]  /*7230*/  IMAD R2, R2, -0x3, R3 ;  /* 0xfffffffd02027824 */ /* 0x000fe400078e0203 */
[----:B------:R-:W-:-:S04]  /*7240*/  VIADD R3, R18, 0x24300 ;  /* 0x0002430012037836 */ /* 0x000fc80000000000 */
[----:B------:R-:W-:Y:S01]  /*7250*/  IMAD R0, R2, 0x800, R3 ;  /* 0x0000080002007824 */ /* 0x000fe200078e0203 */
[----:B------:R-:W-:-:S04]  /*7260*/  LOP3.LUT P0, RZ, R3, 0x9f, RZ, 0xc0, !PT ;  /* 0x0000009f03ff7812 */ /* 0x000fc8000780c0ff */
[----:B------:R-:W-:-:S04]  /*7270*/  SHF.R.U32.HI R0, RZ, 0x4, R0 ;  /* 0x00000004ff007819 */ /* 0x000fc80000011600 */
[----:B------:R-:W-:-:S05]  /*7280*/  LOP3.LUT R0, R0, 0x3fff, RZ, 0xc0, !PT ;  /* 0x00003fff00007812 */ /* 0x000fca00078ec0ff */
[----:B------:R1:W-:Y:S01]  /*7290*/  STL [R1+0x58], R0 ;  /* 0x0000580001007387 */ /* 0x0003e20000100800 */
[----:B------:R-:W-:Y:S05]  /*72a0*/  @!P0 BRA `(.L_x_8627) ;  /* 0x0000000000408947 */ /* 0x000fea0003800000 */
[----:B-1----:R-:W-:Y:S01]  /*72b0*/  MOV R0, 0x0 ;  /* 0x0000000000007802 */ /* 0x002fe20000000f00 */
[----:B------:R-:W-:Y:S01]  /*72c0*/  ULDC.64 UR4, c[0x4][0x1b8] ;  /* 0x01006e0000047ab9 */ /* 0x000fe20000000a00 */
[----:B------:R-:W-:Y:S01]  /*72d0*/  ULDC.64 UR6, c[0x4][0x1c0] ;  /* 0x0100700000067ab9 */ /* 0x000fe20000000a00 */
[----:B------:R-:W-:Y:S01]  /*72e0*/  IMAD.U32 R4, RZ, RZ, UR4 ;  /* 0x00000004ff047e24 */ /* 0x000fe2000f8e00ff */
[----:B0-----:R0:W1:Y:S01]  /*72f0*/  LDC.64 R14, c[0x4][R0] ;  /* 0x01000000000e7b82 */ /* 0x0010620000000a00 */
        /* <DEDUP_REMOVED lines=11> */
.L_x_8627:
[----:B------:R-:W-:Y:S05]  /*73b0*/  BSYNC B6 ;  /* 0x0000000000067941 */ /* 0x000fea0003800000 */
.L_x_8626:
[----:B------:R-:W-:Y:S02]  /*73c0*/  ULDC UR4, c[0x0][0x3d4] ;  /* 0x0000f50000047ab9 */ /* 0x000fe40000000800 */
[----:B------:R-:W-:-:S13]  /*73d0*/  ISETP.LT.AND P0, PT, RZ, UR4, PT ;  /* 0x00000004ff007c0c */ /* 0x000fda000bf01270 */
[----:B------:R-:W-:Y:S05]  /*73e0*/  @P0 BRA `(.L_x_8628) ;  /* 0x0000000000400947 */ /* 0x000fea0003800000 */
[----:B------:R-:W1:Y:S02]  /*73f0*/  LDL R20, [R1+0x78] ;  /* 0x0000780001147983 */ /* 0x000e640000100800 */
[----:B-1----:R-:W-:-:S04]  /*7400*/  LEA.HI R0, R20, R20, RZ, 0x1 ;  /* 0x0000001414007211 */ /* 0x002fc800078f08ff */
        /* <DEDUP_REMOVED lines=8> */
.L_x_8631:
[----:B--2---:R2:W3:Y:S02]  /*7490*/  SYNCS.PHASECHK.TRANS64.TRYWAIT P0, [R18+URZ+0x31c00], R3 ;  /* 0x031c0003120075a7 */ /* 0x0044e4000800017f */
[----:B---3--:R-:W-:Y:S05]  /*74a0*/  @!P0 NANOSLEEP.SYNCS 0x989680 ;  /* 0x009896800000895d */ /* 0x008fea0003900000 */
[----:B------:R-:W3:Y:S02]  /*74b0*/  @!P0 SYNCS.PHASECHK.TRANS64 P0, [R18+URZ+0x31c00], R3 ;  /* 0x031c0003120085a7 */ /* 0x000ee4000800007f */
[----:B---3--:R-:W-:Y:S05]  /*74c0*/  @!P0 BRA `(.L_x_8631) ;  /* 0xfffffffc00f08947 */ /* 0x008fea000383ffff */
.L_x_8630:
[----:B------:R-:W-:Y:S05]  /*74d0*/  BSYNC B0 ;  /* 0x0000000000007941 */ /* 0x000fea0003800000 */
.L_x_8629:
[----:B------:R-:W-:Y:S05]  /*74e0*/  BRA `(.L_x_8632) ;  /* 0x0000003800a47947 */ /* 0x000fea0003800000 */
.L_x_8628:
[----:B-1----:R-:W2:Y:S01]  /*74f0*/  LDL R0, [R1+0xa4] ;  /* 0x0000a40001007983 */ /* 0x002ea20000100800 */
[----:B------:R-:W-:Y:S01]  /*7500*/  ULDC.64 UR4, c[0x0][0x3d8] ;  /* 0x0000f60000047ab9 */ /* 0x000fe20000000a00 */
[----:B------:R-:W-:Y:S01]  /*7510*/  ULDC.64 UR6, c[0x0][0x3e8] ;  /* 0x0000fa0000067ab9 */ /* 0x000fe20000000a00 */
[----:B-----5:R-:W-:Y:S01]  /*7520*/  IMAD.WIDE.U32 R50, R104, UR4, RZ ;  /* 0x0000000468327c25 */ /* 0x020fe2000f8e00ff */
[----:B------:R-:W-:Y:S02]  /*7530*/  SHF.R.S32.HI R8, RZ, 0x1f, R16 ;  /* 0x0000001fff087819 */ /* 0x000fe40000011410 */
[----:B------:R-:W-:Y:S02]  /*7540*/  SHF.R.S32.HI R10, RZ, 0x1f, R144 ;  /* 0x0000001fff0a7819 */ /* 0x000fe40000011490 */
[----:B--2---:R-:W-:Y:S02]  /*7550*/  R2UR UR8, R0 ;  /* 0x00000000000872ca */ /* 0x004fe400000e0000 */
[----:B------:R-:W-:-:S05]  /*7560*/  SHF.R.S32.HI R0, RZ, 0x1f, R104 ;  /* 0x0000001fff007819 */ /* 0x000fca0000011468 */
[C---:B------:R-:W-:Y:S02]  /*7570*/  IMAD R3, R0.reuse, UR4, RZ ;  /* 0x0000000400037c24 */ /* 0x040fe4000f8e02ff */
[----:B------:R-:W-:Y:S01]  /*7580*/  IMAD R5, R0, UR6, RZ ;  /* 0x0000000600057c24 */ /* 0x000fe2000f8e02ff */
[----:B------:R-:W-:Y:S01]  /*7590*/  IADD3 R0, P0, R16, R50, RZ ;  /* 0x0000003210007210 */ /* 0x000fe20007f1e0ff */
[C---:B------:R-:W-:Y:S01]  /*75a0*/  IMAD R3, R104.reuse, UR5, R3 ;  /* 0x0000000568037c24 */ /* 0x040fe2000f8e0203 */
[----:B------:R-:W-:Y:S01]  /*75b0*/  ULDC.64 UR4, c[0x0][0x3c8] ;  /* 0x0000f20000047ab9 */ /* 0x000fe20000000a00 */
[----:B------:R-:W-:Y:S01]  /*75c0*/  IMAD R7, R104, UR7, R5 ;  /* 0x0000000768077c24 */ /* 0x000fe2000f8e0205 */
[----:B------:R-:W-:Y:S01]  /*75d0*/  ULOP3.LUT UP0, URZ, UR8, 0x1bf, URZ, 0xc0, !UPT ;  /* 0x000001bf083f7892 */ /* 0x000fe2000f80c03f */
[----:B------:R-:W-:Y:S01]  /*75e0*/  IMAD.IADD R5, R3, 0x1, R51 ;  /* 0x0000000103057824 */ /* 0x000fe200078e0233 */
[----:B------:R-:W-:Y:S01]  /*75f0*/  LEA R48, P1, R50, UR4, 0x1 ;  /* 0x0000000432307c11 */ /* 0x000fe2000f8208ff */
[----:B------:R-:W-:Y:S01]  /*7600*/  IMAD.WIDE.U32 R104, R104, UR6, RZ ;  /* 0x0000000668687c25 */ /* 0x000fe2000f8e00ff */
[----:B------:R-:W-:Y:S01]  /*7610*/  LEA R28, P2, R0, UR4, 0x1 ;  /* 0x00000004001c7c11 */ /* 0x000fe2000f8408ff */
[----:B------:R-:W-:-:S02]  /*7620*/  ULDC.64 UR6, c[0x0][0x3e0] ;  /* 0x0000f80000067ab9 */ /* 0x000fc40000000a00 */
[----:B------:R-:W-:Y:S01]  /*7630*/  IMAD.X R3, R8, 0x1, R5, P0 ;  /* 0x0000000108037824 */ /* 0x000fe200000e0605 */
[----:B------:R-:W-:Y:S01]  /*7640*/  IADD3 R4, P0, R144, R50, RZ ;  /* 0x0000003290047210 */ /* 0x000fe20007f1e0ff */
[----:B------:R-:W-:Y:S01]  /*7650*/  IMAD.IADD R51, R7, 0x1, R105 ;  /* 0x0000000107337824 */ /* 0x000fe200078e0269 */
[--C-:B------:R-:W-:Y:S02]  /*7660*/  LEA.HI.X R50, R50, UR5, R5.reuse, 0x1, P1 ;  /* 0x0000000532327c11 */ /* 0x100fe400088f0c05 */
[----:B------:R-:W-:Y:S01]  /*7670*/  PLOP3.LUT P1, PT, PT, PT, UP0, 0x80, 0x0 ;  /* 0x000000000000781c */ /* 0x000fe20003f2f008 */
[----:B------:R-:W-:Y:S01]  /*7680*/  IMAD.X R5, R10, 0x1, R5, P0 ;  /* 0x000000010a057824 */ /* 0x000fe200000e0605 */
[----:B------:R-:W-:Y:S02]  /*7690*/  LEA.HI.X R29, R0, UR5, R3, 0x1, P2 ;  /* 0x00000005001d7c11 */ /* 0x000fe400090f0c03 */
[-C--:B------:R-:W-:Y:S02]  /*76a0*/  IADD3 R6, P4, R16, R104.reuse, RZ ;  /* 0x0000006810067210 */ /* 0x080fe40007f9e0ff */
[----:B------:R-:W-:-:S02]  /*76b0*/  IADD3 R0, P3, R144, R104, RZ ;  /* 0x0000006890007210 */ /* 0x000fc40007f7e0ff */
[----:B------:R-:W-:Y:S01]  /*76c0*/  LEA R30, P2, R6, UR6, 0x1 ;  /* 0x00000006061e7c11 */ /* 0x000fe2000f8408ff */
[--C-:B------:R-:W-:Y:S01]  /*76d0*/  IMAD.X R7, R8, 0x1, R51.reuse, P4 ;  /* 0x0000000108077824 */ /* 0x100fe200020e0633 */
[----:B------:R-:W-:Y:S01]  /*76e0*/  LEA R44, P0, R4, UR4, 0x1 ;  /* 0x00000004042c7c11 */ /* 0x000fe2000f8008ff */
        /* <DEDUP_REMOVED lines=24> */
.L_x_8633:
        /* <DEDUP_REMOVED lines=24> */
[----:B------:R-:W-:Y:S02]  /*79f0*/  ISETP.GE.AND P5, PT, R16, UR4, PT ;  /* 0x0000000410007c0c */ /* 0x000fe4000bfa6270 */
[----:B------:R-:W-:Y:S02]  /*7a00*/  CS2R R44, SRZ ;  /* 0x00000000002c7805 */ /* 0x000fe4000001ff00 */
[----:B------:R-:W-:Y:S01]  /*7a10*/  ISETP.GE.AND P4, PT, R0, UR4, PT ;  /* 0x0000000400007c0c */ /* 0x000fe2000bf86270 */
[C---:B------:R-:W-:Y:S01]  /*7a20*/  VIADD R0, R16.reuse, 0x18 ;  /* 0x0000001810007836 */ /* 0x040fe20000000000 */
[----:B------:R-:W-:Y:S02]  /*7a30*/  CS2R R46, SRZ ;  /* 0x00000000002e7805 */ /* 0x000fe4000001ff00 */
[----:B------:R-:W-:Y:S01]  /*7a40*/  ISETP.GE.AND P3, PT, R3, UR4, PT ;  /* 0x0000000403007c0c */ /* 0x000fe2000bf66270 */
[----:B------:R-:W-:Y:S01]  /*7a50*/  VIADD R3, R16, 0x20 ;  /* 0x0000002010037836 */ /* 0x000fe20000000000 */
[----:B------:R-:W-:Y:S01]  /*7a60*/  ISETP.GE.AND P2, PT, R0, UR4, PT ;  /* 0x0000000400007c0c */ /* 0x000fe2000bf46270 */
[----:B------:R-:W-:-:S03]  /*7a70*/  VIADD R0, R16, 0x28 ;  /* 0x0000002810007836 */ /* 0x000fc60000000000 */
[----:B------:R-:W-:Y:S01]  /*7a80*/  ISETP.GE.AND P1, PT, R3, UR4, PT ;  /* 0x0000000403007c0c */ /* 0x000fe2000bf26270 */
[----:B------:R1:W5:Y:S04]  /*7a90*/  @!P5 LDG.E.64 R44, desc[UR60][R28.64] ;  /* 0x0000003c1c2cd981 */ /* 0x000368000c1e1b00 */
[----:B------:R1:W5:Y:S01]  /*7aa0*/  @!P5 LDG.E.64 R46, desc[UR60][R30.64] ;  /* 0x0000003c1e2ed981 */ /* 0x000362000c1e1b00 */
[----:B------:R-:W-:Y:S02]  /*7ab0*/  ISETP.GE.AND P5, PT, R0, UR4, PT ;  /* 0x0000000400007c0c */ /* 0x000fe4000bfa6270 */
        /* <DEDUP_REMOVED lines=20> */
.L_x_8637:
[----:B------:R-:W-:Y:S05]  /*7c00*/  BSYNC B1 ;  /* 0x0000000000017941 */ /* 0x000fea0003800000 */
.L_x_8636:
[----:B------:R-:W2:Y:S01]  /*7c10*/  LDL R6, [R1+0x78] ;  /* 0x0000780001067983 */ /* 0x000ea20000100800 */
[----:B-----5:R-:W-:Y:S01]  /*7c20*/  IMAD.MOV.U32 R0, RZ, RZ, R46 ;  /* 0x000000ffff007224 */ /* 0x020fe200078e002e */
[----:B------:R-:W-:Y:S01]  /*7c30*/  UMOV UR4, 0xffffffff ;  /* 0xffffffff00047882 */ /* 0x000fe20000000000 */
[----:B------:R-:W-:Y:S02]  /*7c40*/  IMAD.MOV.U32 R3, RZ, RZ, R47 ;  /* 0x000000ffff037224 */ /* 0x000fe400078e002f */
[----:B------:R-:W-:Y:S01]  /*7c50*/  IMAD.MOV.U32 R4, RZ, RZ, R42 ;  /* 0x000000ffff047224 */ /* 0x000fe200078e002a */
[----:B-1----:R-:W-:Y:S01]  /*7c60*/  PRMT R28, R28, 0x5410, R0 ;  /* 0x000054101c1c7816 */ /* 0x002fe20000000000 */
        /* <DEDUP_REMOVED lines=8> */
[----:B--2---:R-:W-:Y:S01]  /*7cf0*/  LEA.HI R0, R6, R6, RZ, 0x1 ;  /* 0x0000000606007211 */ /* 0x004fe200078f08ff */
[----:B------:R-:W-:Y:S06]  /*7d00*/  BRA.DIV UR4, `(.L_x_8638) ;  /* 0x0000014e04d87947 */ /* 0x000fec000b800000 */
.L_x_8813:
[----:B------:R-:W-:Y:S01]  /*7d10*/  UMOV UR4, 0xffffffff ;  /* 0xffffffff00047882 */ /* 0x000fe20000000000 */
[----:B------:R-:W-:Y:S02]  /*7d20*/  LOP3.LUT R0, R0, 0xfffffffe, RZ, 0xc0, !PT ;  /* 0xfffffffe00007812 */ /* 0x000fe400078ec0ff */
[----:B------:R-:W-:Y:S05]  /*7d30*/  BRA.DIV UR4, `(.L_x_8639) ;  /* 0x0000014e04f47947 */ /* 0x000fea000b800000 */
.L_x_8816:
[----:B------:R-:W-:Y:S01]  /*7d40*/  UMOV UR4, 0xffffffff ;  /* 0xffffffff00047882 */ /* 0x000fe20000000000 */
[----:B------:R-:W-:Y:S02]  /*7d50*/  IMAD.IADD R0, R6, 0x1, -R0 ;  /* 0x0000000106007824 */ /* 0x000fe400078e0a00 */
[----:B------:R-:W-:Y:S05]  /*7d60*/  BRA.DIV UR4, `(.L_x_8640) ;  /* 0x0000015204107947 */ /* 0x000fea000b800000 */
.L_x_8819:
[----:B------:R-:W-:Y:S01]  /*7d70*/  UMOV UR4, 0xffffffff ;  /* 0xffffffff00047882 */ /* 0x000fe20000000000 */
[----:B------:R-:W-:Y:S02]  /*7d80*/  SHF.L.U32 R3, R0, 0x1f, RZ ;  /* 0x0000001f00037819 */ /* 0x000fe400000006ff */
[----:B------:R-:W-:Y:S05]  /*7d90*/  BRA.DIV UR4, `(.L_x_8641) ;  /* 0x00000152042c7947 */ /* 0x000fea000b800000 */
.L_x_8822:
[----:B------:R-:W1:Y:S01]  /*7da0*/  SYNCS.PHASECHK.TRANS64.TRYWAIT P1, [R18+URZ+0x31c00], R3 ;  /* 0x031c0003120075a7 */ /* 0x000e62000802017f */
        /* <DEDUP_REMOVED lines=34> */
[----:B-1----:R-:W-:Y:S06]  /*7fd0*/  @!P1 BRA `(.L_x_8643) ;  /* 0x0000014c00c49947 */ /* 0x002fec0003800000 */
.L_x_8823:
[----:B------:R-:W-:Y:S05]  /*7fe0*/  BSYNC B1 ;  /* 0x0000000000017941 */ /* 0x000fea0003800000 */
.L_x_8642:
[----:B------:R-:W-:Y:S02]  /*7ff0*/  PRMT R12, R0, 0x7610, R12 ;  /* 0x00007610000c7816 */ /* 0x000fe4000000000c */
[----:B------:R-:W-:Y:S01]  /*8000*/  PRMT R13, R4, 0x7610, R13 ;  /* 0x00007610040d7816 */ /* 0x000fe2000000000d */
[----:B------:R-:W-:Y:S06]  /*8010*/  @P0 BRA `(.L_x_8644) ;  /* 0x0000002c00b40947 */ /* 0x000fec0003800000 */
[----:B------:R-:W0:Y:S01]  /*8020*/  LDL R54, [R1+0x60] ;  /* 0x0000600001367983 */ /* 0x000e220000100800 */
[----:B------:R-:W1:Y:S03]  /*8030*/  LDC R5, c[0x0][0x3d4] ;  /* 0x0000f500ff057b82 */ /* 0x000e660000000800 */
[----:B------:R-:W2:Y:S01]  /*8040*/  LDL R7, [R1+0x80] ;  /* 0x0000800001077983 */ /* 0x000ea20000100800 */
[C---:B------:R-:W-:Y:S01]  /*8050*/  VIADD R0, R16.reuse, 0x8 ;  /* 0x0000000810007836 */ /* 0x040fe20000000000 */
[----:B------:R-:W-:Y:S01]  /*8060*/  BSSY B1, `(.L_x_8645) ;  /* 0x000003d000017945 */ /* 0x000fe20003800000 */
[C---:B------:R-:W-:Y:S02]  /*8070*/  VIADD R4, R16.reuse, 0x10 ;  /* 0x0000001010047836 */ /* 0x040fe40000000000 */
[C---:B------:R-:W-:Y:S01]  /*8080*/  VIADD R6, R16.reuse, 0x18 ;  /* 0x0000001810067836 */ /* 0x040fe20000000000 */
[----:B-1----:R-:W-:-:S02]  /*8090*/  ISETP.GE.AND P6, PT, R16, R5, PT ;  /* 0x000000051000720c */ /* 0x002fc40003fc6270 */
[-C--:B------:R-:W-:Y:S01]  /*80a0*/  ISETP.GE.AND P0, PT, R0, R5.reuse, PT ;  /* 0x000000050000720c */ /* 0x080fe20003f06270 */
[----:B------:R-:W-:Y:S01]  /*80b0*/  VIADD R0, R16, 0x20 ;  /* 0x0000002010007836 */ /* 0x000fe20000000000 */
[-C--:B------:R-:W-:Y:S01]  /*80c0*/  ISETP.GE.AND P1, PT, R4, R5.reuse, PT ;  /* 0x000000050400720c */ /* 0x080fe20003f26270 */
[----:B------:R-:W-:Y:S01]  /*80d0*/  VIADD R4, R16, 0x28 ;  /* 0x0000002810047836 */ /* 0x000fe20000000000 */
[-C--:B------:R-:W-:Y:S02]  /*80e0*/  ISETP.GE.AND P2, PT, R6, R5.reuse, PT ;  /* 0x000000050600720c */ /* 0x080fe40003f46270 */
[-C--:B------:R-:W-:Y:S02]  /*80f0*/  ISETP.GE.AND P3, PT, R0, R5.reuse, PT ;  /* 0x000000050000720c */ /* 0x080fe40003f66270 */
[----:B------:R-:W-:Y:S01]  /*8100*/  ISETP.GE.AND P4, PT, R4, R5, PT ;  /* 0x000000050400720c */ /* 0x000fe20003f86270 */
[----:B0-----:R-:W-:-:S04]  /*8110*/  IMAD R3, R54, 0x2, R18 ;  /* 0x0000000236037824 */ /* 0x001fc800078e0212 */
[----:B------:R-:W-:Y:S01]  /*8120*/  VIADD R0, R3, 0x20 ;  /* 0x0000002003007836 */ /* 0x000fe20000000000 */
[----:B--2---:R-:W-:Y:S01]  /*8130*/  LOP3.LUT P5, RZ, R7, 0x2, RZ, 0xc0, !PT ;  /* 0x0000000207ff7812 */ /* 0x004fe200078ac0ff */
[----:B------:R-:W-:-:S12]  /*8140*/  @P6 BRA `(.L_x_8646) ;  /* 0x0000000000b86947 */ /* 0x000fd80003800000 */
[----:B------:R-:W0:Y:S01]  /*8150*/  LDS.128 R4, [R3+0xda00] ;  /* 0x00da000003047984 */ /* 0x000e220000000c00 */
        /* <DEDUP_REMOVED lines=8> */
[----:B------:R-:W-:-:S02]  /*81e0*/  LOP3.LUT R58, R58, 0xffff0000, RZ, 0xc0, !PT ;  /* 0xffff00003a3a7812 */ /* 0x000fc400078ec0ff */
[----:B------:R-:W-:Y:S02]  /*81f0*/  LOP3.LUT R55, R55, 0xffff0000, RZ, 0xc0, !PT ;  /* 0xffff000037377812 */ /* 0x000fe400078ec0ff */
[----:B------:R-:W-:Y:S02]  /*8200*/  PRMT R54, R11, 0x5432, R54 ;  /* 0x000054320b367816 */ /* 0x000fe40000000036 */
        /* <DEDUP_REMOVED lines=34> */
.L_x_8646:
[----:B------:R-:W-:Y:S05]  /*8430*/  BSYNC B1 ;  /* 0x0000000000017941 */ /* 0x000fea0003800000 */
.L_x_8645:
[----:B------:R-:W-:Y:S01]  /*8440*/  BSSY B1, `(.L_x_8647) ;  /* 0x0000031000017945 */ /* 0x000fe20003800000 */
[----:B------:R-:W-:-:S03]  /*8450*/  @P5 VIADD R0, R3, 0xffffffe0 ;  /* 0xffffffe003005836 */ /* 0x000fc60000000000 */
[----:B------:R-:W-:Y:S05]  /*8460*/  @P0 BRA `(.L_x_8648) ;  /* 0x0000000000b80947 */ /* 0x000fea0003800000 */
[----:B0-----:R-:W0:Y:S01]  /*8470*/  LDS.128 R4, [R0+0xda00] ;  /* 0x00da000000047984 */ /* 0x001e220000000c00 */
        /* <DEDUP_REMOVED lines=45> */
.L_x_8648:
[----:B------:R-:W-:Y:S05]  /*8750*/  BSYNC B1 ;  /* 0x0000000000017941 */ /* 0x000fea0003800000 */
.L_x_8647:
        /* <DEDUP_REMOVED lines=48> */
.L_x_8650:
[----:B------:R-:W-:Y:S05]  /*8a60*/  BSYNC B1 ;  /* 0x0000000000017941 */ /* 0x000fea0003800000 */
.L_x_8649:
[----:B------:R-:W-:Y:S04]  /*8a70*/  BSSY B1, `(.L_x_8651) ;  /* 0x0000030000017945 */ /* 0x000fe80003800000 */
[----:B------:R-:W-:Y:S05]  /*8a80*/  @P2 BRA `(.L_x_8652) ;  /* 0x0000000000b82947 */ /* 0x000fea0003800000 */
[----:B012---:R-:W0:Y:S01]  /*8a90*/  LDS.128 R4, [R0+0x10a00] ;  /* 0x010a000000047984 */ /* 0x007e220000000c00 */
        /* <DEDUP_REMOVED lines=10> */
[----:B------:R-:W-:Y:S02]  /*8b40*/  PRMT R35, R30, 0x5410, R35 ;  /* 0x000054101e237816 */ /* 0x000fe40000000023 */
[----:B------:R-:W-:Y:S02]  /*8b50*/  LOP3.LUT R49, R49, 0xffff0000, RZ, 0xc0, !PT ;  /* 0xffff000031317812 */ /* 0x000fe400078ec0ff */
        /* <DEDUP_REMOVED lines=33> */
.L_x_8652:
[----:B------:R-:W-:Y:S05]  /*8d70*/  BSYNC B1 ;  /* 0x0000000000017941 */ /* 0x000fea0003800000 */
.L_x_8651:
[----:B------:R-:W-:Y:S04]  /*8d80*/  BSSY B1, `(.L_x_8653) ;  /* 0x0000030000017945 */ /* 0x000fe80003800000 */
[----:B------:R-:W-:Y:S05]  /*8d90*/  @P3 BRA `(.L_x_8654) ;  /* 0x0000000000b83947 */ /* 0x000fea0003800000 */
[----:B0123--:R-:W0:Y:S01]  /*8da0*/  LDS.128 R4, [R3+0x13a00] ;  /* 0x013a000003047984 */ /* 0x00fe220000000c00 */
[----:B------:R-:W-:Y:S02]  /*8db0*/  SHF.R.U64 R31, R26, 0x10, R27 ;  /* 0x000000101a1f7819 */ /* 0x000fe4000000121b */
[----:B------:R-:W-:Y:S02]  /*8dc0*/  SHF.R.U32.HI R30, RZ, 0x10, R25 ;  /* 0x00000010ff1e7819 */ /* 0x000fe40000011619 */
[----:B------:R-:W-:Y:S02]  /*8dd0*/  SHF.R.U32.HI R26, RZ, 0x10, R27 ;  /* 0x00000010ff1a7819 */ /* 0x000fe4000001161b */
[----:B------:R-:W-:Y:S02]  /*8de0*/  PRMT R30, R15, 0x5410, R30 ;  /* 0x000054100f1e7816 */ /* 0x000fe4000000001e */
[----:B------:R-:W-:Y:S02]  /*8df0*/  PRMT R29, R29, 0x5410, R26 ;  /* 0x000054101d1d7816 */ /* 0x000fe4000000001a */
[----:B------:R-:W-:Y:S01]  /*8e00*/  PRMT R28, R28, 0x5410, R31 ;  /* 0x000054101c1c7816 */ /* 0x000fe2000000001f */
[----:B------:R-:W-:Y:S01]  /*8e10*/  IMAD.U32 R31, R30, 0x10000, RZ ;  /* 0x000100001e1f7824 */ /* 0x000fe200078e00ff */
[----:B------:R-:W-:Y:S01]  /*8e20*/  SHF.R.U64 R27, R24, 0x10, R25 ;  /* 0x00000010181b7819 */ /* 0x000fe20000001219 */
[----:B------:R-:W-:Y:S01]  /*8e30*/  IMAD.U32 R26, R29, 0x10000, RZ ;  /* 0x000100001d1a7824 */ /* 0x000fe200078e00ff */
        /* <DEDUP_REMOVED lines=36> */
.L_x_8654:
[----:B------:R-:W-:Y:S05]  /*9080*/  BSYNC B1 ;  /* 0x0000000000017941 */ /* 0x000fea0003800000 */
.L_x_8653:
        /* <DEDUP_REMOVED lines=15> */
[C---:B------:R-:W-:Y:S01]  /*9180*/  IMAD.U32 R10, R7.reuse, 0x10000, RZ ;  /* 0x00010000070a7824 */ /* 0x040fe200078e00ff */
[----:B------:R-:W-:Y:S01]  /*9190*/  LOP3.LUT R7, R7, 0xffff0000, RZ, 0xc0, !PT ;  /* 0xffff000007077812 */ /* 0x000fe200078ec0ff */
        /* <DEDUP_REMOVED lines=31> */
.L_x_8635:
        /* <DEDUP_REMOVED lines=15> */
[----:B------:R-:W2:Y:S01]  /*9480*/  LDL R8, [R1+0x38] ;  /* 0x0000380001087983 */ /* 0x000ea20000100800 */
[----:B------:R-:W-:-:S03]  /*9490*/  ULDC UR4, c[0x0][0x3d4] ;  /* 0x0000f50000047ab9 */ /* 0x000fc60000000800 */
[----:B------:R-:W3:Y:S01]  /*94a0*/  LDL R3, [R1+0x3c] ;  /* 0x00003c0001037983 */ /* 0x000ee20000100800 */
        /* <DEDUP_REMOVED lines=13> */
[----:B------:R1:W5:Y:S04]  /*9580*/  @!P1 LDG.E.128 R32, desc[UR60][R44.64] ;  /* 0x0000003c2c209981 */ /* 0x000368000c1e1d00 */
[----:B------:R1:W5:Y:S01]  /*9590*/  @!P1 LDG.E.128 R4, desc[UR60][R46.64] ;  /* 0x0000003c2e049981 */ /* 0x000362000c1e1d00 */
[----:B--2---:R-:W-:Y:S02]  /*95a0*/  ISETP.GE.AND P2, PT, R8, UR4, PT ;  /* 0x0000000408007c0c */ /* 0x004fe4000bf46270 */
[----:B---3--:R-:W-:-:S11]  /*95b0*/  ISETP.GE.AND P3, PT, R3, UR4, PT ;  /* 0x0000000403007c0c */ /* 0x008fd6000bf66270 */
[----:B------:R1:W5:Y:S04]  /*95c0*/  @!P2 LDG.E.128 R36, desc[UR60][R44.64+0x20] ;  /* 0x0000203c2c24a981 */ /* 0x000368000c1e1d00 */
[----:B------:R1:W5:Y:S04]  /*95d0*/  @!P3 LDG.E.128 R40, desc[UR60][R44.64+0x40] ;  /* 0x0000403c2c28b981 */ /* 0x000368000c1e1d00 */
[----:B------:R1:W5:Y:S04]  /*95e0*/  @!P2 LDG.E.128 R24, desc[UR60][R46.64+0x20] ;  /* 0x0000203c2e18a981 */ /* 0x000368000c1e1d00 */
[----:B------:R1:W5:Y:S02]  /*95f0*/  @!P3 LDG.E.128 R28, desc[UR60][R46.64+0x40] ;  /* 0x0000403c2e1cb981 */ /* 0x000364000c1e1d00 */
.L_x_8656:
[----:B------:R-:W-:Y:S05]  /*9600*/  BSYNC B1 ;  /* 0x0000000000017941 */ /* 0x000fea0003800000 */
.L_x_8655:
[----:B------:R-:W2:Y:S01]  /*9610*/  LDL R10, [R1+0x78] ;  /* 0x00007800010a7983 */ /* 0x000ea20000100800 */
[----:B-----5:R-:W-:Y:S01]  /*9620*/  IMAD.MOV.U32 R0, RZ, RZ, R4 ;  /* 0x000000ffff007224 */ /* 0x020fe200078e0004 */
[----:B------:R-:W-:Y:S01]  /*9630*/  UMOV UR4, 0xffffffff ;  /* 0xffffffff00047882 */ /* 0x000fe20000000000 */
        /* <DEDUP_REMOVED lines=13> */
.L_x_8826:
[----:B------:R-:W-:Y:S01]  /*9710*/  UMOV UR4, 0xffffffff ;  /* 0xffffffff00047882 */ /* 0x000fe20000000000 */
[----:B------:R-:W-:Y:S02]  /*9720*/  LOP3.LUT R0, R0, 0xfffffffe, RZ, 0xc0, !PT ;  /* 0xfffffffe00007812 */ /* 0x000fe400078ec0ff */
[----:B------:R-:W-:Y:S05]  /*9730*/  BRA.DIV UR4, `(.L_x_8658) ;  /* 0x0000013a04287947 */ /* 0x000fea000b800000 */
.L_x_8829:
[----:B------:R-:W-:Y:S01]  /*9740*/  UMOV UR4, 0xffffffff ;  /* 0xffffffff00047882 */ /* 0x000fe20000000000 */
[----:B------:R-:W-:Y:S02]  /*9750*/  IMAD.IADD R0, R10, 0x1, -R0 ;  /* 0x000000010a007824 */ /* 0x000fe400078e0a00 */
[----:B------:R-:W-:Y:S05]  /*9760*/  BRA.DIV UR4, `(.L_x_8659) ;  /* 0x0000013a04447947 */ /* 0x000fea000b800000 */
.L_x_8832:
[----:B------:R-:W-:Y:S01]  /*9770*/  UMOV UR4, 0xffffffff ;  /* 0xffffffff00047882 */ /* 0x000fe20000000000 */
[----:B------:R-:W-:Y:S02]  /*9780*/  SHF.L.U32 R3, R0, 0x1f, RZ ;  /* 0x0000001f00037819 */ /* 0x000fe400000006ff */
[----:B------:R-:W-:Y:S05]  /*9790*/  BRA.DIV UR4, `(.L_x_8660) ;  /* 0x0000013a04607947 */ /* 0x000fea000b800000 */
.L_x_8835:
[----:B------:R-:W2:Y:S01]  /*97a0*/  SYNCS.PHASECHK.TRANS64.TRYWAIT P1, [R18+URZ+0x31c00], R3 ;  /* 0x031c0003120075a7 */ /* 0x000ea2000802017f */
        /* <DEDUP_REMOVED lines=12> */
[----:B-1----:R-:W-:Y:S01]  /*9870*/  PRMT R44, R0, 0x7610, R44 ;  /* 0x00007610002c7816 */ /* 0x002fe2000000002c */
        /* <DEDUP_REMOVED lines=22> */
[----:B--2---:R-:W-:Y:S06]  /*99e0*/  @!P1 BRA `(.L_x_8662) ;  /* 0x0000013400f49947 */ /* 0x004fec0003800000 */
.L_x_8836:
[----:B------:R-:W-:Y:S05]  /*99f0*/  BSYNC B1 ;  /* 0x0000000000017941 */ /* 0x000fea0003800000 */
.L_x_8661:
[----:B------:R-:W-:Y:S02]  /*9a00*/  PRMT R48, R0, 0x7610, R48 ;  /* 0x0000761000307816 */ /* 0x000fe40000000030 */
[----:B------:R-:W-:Y:S01]  /*9a10*/  PRMT R49, R8, 0x7610, R49 ;  /* 0x0000761008317816 */ /* 0x000fe20000000031 */
[----:B------:R-:W-:Y:S06]  /*9a20*/  @P0 BRA `(.L_x_8644) ;  /* 0x0000001400300947 */ /* 0x000fec0003800000 */
[----:B------:R-:W2:Y:S01]  /*9a30*/  LDL R10, [R1+0x38] ;  /* 0x00003800010a7983 */ /* 0x000ea20000100800 */
[----:B-1----:R-:W1:Y:S03]  /*9a40*/  LDC R3, c[0x0][0x3d4] ;  /* 0x0000f500ff037b82 */ /* 0x002e660000000800 */
[----:B------:R-:W3:Y:S04]  /*9a50*/  LDL R9, [R1+0x3c] ;  /* 0x00003c0001097983 */ /* 0x000ee80000100800 */
[----:B------:R4:W5:Y:S04]  /*9a60*/  LDL R74, [R1+0x34] ;  /* 0x00003400014a7983 */ /* 0x0009680000100800 */
[----:B------:R4:W5:Y:S04]  /*9a70*/  LDL R73, [R1+0x44] ;  /* 0x0000440001497983 */ /* 0x0009680000100800 */
[----:B------:R4:W5:Y:S01]  /*9a80*/  LDL R71, [R1+0x40] ;  /* 0x0000400001477983 */ /* 0x0009620000100800 */
[----:B------:R-:W-:Y:S01]  /*9a90*/  BSSY B1, `(.L_x_8663) ;  /* 0x0000071000017945 */ /* 0x000fe20003800000 */
[----:B-1----:R-:W-:-:S02]  /*9aa0*/  ISETP.GE.AND P0, PT, R144, R3, PT ;  /* 0x000000039000720c */ /* 0x002fc40003f06270 */
[-C--:B--2---:R-:W-:Y:S02]  /*9ab0*/  ISETP.GE.AND P1, PT, R10, R3.reuse, PT ;  /* 0x000000030a00720c */ /* 0x084fe40003f26270 */
[----:B---3--:R-:W-:-:S09]  /*9ac0*/  ISETP.GE.AND P2, PT, R9, R3, PT ;  /* 0x000000030900720c */ /* 0x008fd20003f46270 */
[----:B----4-:R-:W-:Y:S05]  /*9ad0*/  @P0 BRA `(.L_x_8664) ;  /* 0x0000000400b00947 */ /* 0x010fea0003800000 */
[----:B------:R-:W2:Y:S01]  /*9ae0*/  LDL R75, [R1+0x8c] ;  /* 0x00008c00014b7983 */ /* 0x000ea20000100800 */
[----:B------:R-:W1:Y:S02]  /*9af0*/  S2R R9, SR_TID.X ;  /* 0x0000000000097919 */ /* 0x000e640000002100 */
[----:B-1----:R-:W-:-:S05]  /*9b00*/  VIADD R10, R9, 0xffffff80 ;  /* 0xffffff80090a7836 */ /* 0x002fca0000000000 */
[----:B------:R-:W-:-:S04]  /*9b10*/  LEA.HI R9, R10, R10, RZ, 0x1 ;  /* 0x0000000a0a097211 */ /* 0x000fc800078f08ff */
[----:B------:R-:W-:-:S05]  /*9b20*/  LOP3.LUT R9, R9, 0xfffffffe, RZ, 0xc0, !PT ;  /* 0xfffffffe09097812 */ /* 0x000fca00078ec0ff */
[----:B------:R-:W-:-:S05]  /*9b30*/  IMAD.IADD R9, R10, 0x1, -R9 ;  /* 0x000000010a097824 */ /* 0x000fca00078e0a09 */
[----:B------:R-:W-:-:S04]  /*9b40*/  LEA.HI R0, R3, R9, RZ, 0x1d ;  /* 0x0000000903007211 */ /* 0x000fc800078fe8ff */
[----:B------:R-:W-:-:S04]  /*9b50*/  SHF.R.S32.HI R9, RZ, 0x1f, R0 ;  /* 0x0000001fff097819 */ /* 0x000fc80000011400 */
[----:B------:R-:W-:Y:S01]  /*9b60*/  LEA.HI R9, R9, R0, RZ, 0x2 ;  /* 0x0000000009097211 */ /* 0x000fe200078f10ff */
[----:B------:R-:W-:-:S03]  /*9b70*/  IMAD.SHL.U32 R0, R0, 0x8, RZ ;  /* 0x0000000800007824 */ /* 0x000fc600078e00ff */
[----:B------:R-:W-:Y:S02]  /*9b80*/  SHF.R.S32.HI R9, RZ, 0x2, R9 ;  /* 0x00000002ff097819 */ /* 0x000fe40000011409 */
[----:B-----5:R-:W-:-:S03]  /*9b90*/  LOP3.LUT R0, R74, 0x18, R0, 0xf8, !PT ;  /* 0x000000184a007812 */ /* 0x020fc600078ef800 */
[----:B------:R-:W-:Y:S01]  /*9ba0*/  IMAD R9, R9, 0x1800, R73 ;  /* 0x0000180009097824 */ /* 0x000fe200078e0249 */
[----:B------:R-:W-:-:S05]  /*9bb0*/  LOP3.LUT R0, R0, R71, RZ, 0x3c, !PT ;  /* 0x0000004700007212 */ /* 0x000fca00078e3cff */
[----:B------:R-:W-:-:S04]  /*9bc0*/  IMAD.IADD R13, R9, 0x1, R0 ;  /* 0x00000001090d7824 */ /* 0x000fc800078e0200 */
[----:B------:R-:W-:-:S05]  /*9bd0*/  IMAD R0, R13, 0x2, R18 ;  /* 0x000000020d007824 */ /* 0x000fca00078e0212 */
[----:B0-----:R-:W0:Y:S01]  /*9be0*/  LDS.128 R12, [R0+0xda00] ;  /* 0x00da0000000c7984 */ /* 0x001e220000000c00 */
[----:B------:R-:W-:Y:S02]  /*9bf0*/  SHF.R.U64 R63, R4, 0x10, R5 ;  /* 0x00000010043f7819 */ /* 0x000fe40000001205 */
[----:B------:R-:W-:Y:S02]  /*9c00*/  SHF.R.U64 R60, R32, 0x10, R33 ;  /* 0x00000010203c7819 */ /* 0x000fe40000001221 */
[--C-:B------:R-:W-:Y:S02]  /*9c10*/  SHF.R.U64 R32, R34, 0x10, R35.reuse ;  /* 0x0000001022207819 */ /* 0x100fe40000001223 */
[----:B------:R-:W-:Y:S02]  /*9c20*/  SHF.R.U32.HI R34, RZ, 0x10, R35 ;  /* 0x00000010ff227819 */ /* 0x000fe40000011623 */
[----:B------:R-:W-:Y:S02]  /*9c30*/  SHF.R.U32.HI R61, RZ, 0x10, R33 ;  /* 0x00000010ff3d7819 */ /* 0x000fe40000011621 */
[----:B------:R-:W-:-:S02]  /*9c40*/  SHF.R.U32.HI R65, RZ, 0x10, R5 ;  /* 0x00000010ff417819 */ /* 0x000fc40000011605 */
[----:B------:R-:W-:Y:S02]  /*9c50*/  PRMT R63, R58, 0x5410, R63 ;  /* 0x000054103a3f7816 */ /* 0x000fe4000000003f */
[----:B------:R-:W-:Y:S02]  /*9c60*/  SHF.R.U64 R67, R6, 0x10, R7 ;  /* 0x0000001006437819 */ /* 0x000fe40000001207 */
[----:B------:R-:W-:Y:S02]  /*9c70*/  PRMT R60, R21, 0x5432, R60 ;  /* 0x00005432153c7816 */ /* 0x000fe4000000003c */
[----:B------:R-:W-:Y:S02]  /*9c80*/  PRMT R5, R45, 0x5432, R34 ;  /* 0x000054322d057816 */ /* 0x000fe40000000022 */
[----:B------:R-:W-:Y:S01]  /*9c90*/  PRMT R61, R64, 0x5410, R61 ;  /* 0x00005410403d7816 */ /* 0x000fe2000000003d */
[----:B------:R-:W-:Y:S01]  /*9ca0*/  IMAD.U32 R64, R63, 0x10000, RZ ;  /* 0x000100003f407824 */ /* 0x000fe200078e00ff */
[----:B------:R-:W-:-:S02]  /*9cb0*/  PRMT R65, R59, 0x5410, R65 ;  /* 0x000054103b417816 */ /* 0x000fc40000000041 */
[----:B------:R-:W-:Y:S02]  /*9cc0*/  SHF.R.U32.HI R68, RZ, 0x10, R7 ;  /* 0x00000010ff447819 */ /* 0x000fe40000011607 */
[----:B------:R-:W-:Y:S01]  /*9cd0*/  PRMT R67, R62, 0x5410, R67 ;  /* 0x000054103e437816 */ /* 0x000fe20000000043 */
[----:B------:R-:W-:Y:S01]  /*9ce0*/  IMAD.U32 R62, R60, 0x10000, RZ ;  /* 0x000100003c3e7824 */ /* 0x000fe200078e00ff */
[----:B------:R-:W-:Y:S01]  /*9cf0*/  PRMT R68, R20, 0x5432, R68 ;  /* 0x0000543214447816 */ /* 0x000fe20000000044 */
[----:B------:R-:W-:Y:S01]  /*9d00*/  IMAD.U32 R66, R65, 0x10000, RZ ;  /* 0x0001000041427824 */ /* 0x000fe200078e00ff */
[----:B------:R-:W-:Y:S01]  /*9d10*/  PRMT R6, R44, 0x5432, R32 ;  /* 0x000054322c067816 */ /* 0x000fe20000000020 */
[----:B0-----:R-:W-:Y:S02]  /*9d20*/  IMAD.U32 R35, R13, 0x10000, RZ ;  /* 0x000100000d237824 */ /* 0x001fe400078e00ff */
[----:B------:R-:W-:Y:S02]  /*9d30*/  IMAD.U32 R59, R15, 0x10000, RZ ;  /* 0x000100000f3b7824 */ /* 0x000fe400078e00ff */
[----:B------:R-:W-:Y:S01]  /*9d40*/  FMUL.FTZ R69, R35, R66 ;  /* 0x0000004223457220 */ /* 0x000fe20000410000 */
[----:B------:R-:W-:-:S02]  /*9d50*/  LOP3.LUT R63, R63, 0xffff0000, RZ, 0xc0, !PT ;  /* 0xffff00003f3f7812 */ /* 0x000fc400078ec0ff */
[----:B------:R-:W-:Y:S01]  /*9d60*/  LOP3.LUT R13, R13, 0xffff0000, RZ, 0xc0, !PT ;  /* 0xffff00000d0d7812 */ /* 0x000fe200078ec0ff */
[C---:B------:R-:W-:Y:S01]  /*9d70*/  IMAD.U32 R58, R14.reuse, 0x10000, RZ ;  /* 0x000100000e3a7824 */ /* 0x040fe200078e00ff */
[----:B------:R-:W-:Y:S02]  /*9d80*/  LOP3.LUT R14, R14, 0xffff0000, RZ, 0xc0, !PT ;  /* 0xffff00000e0e7812 */ /* 0x000fe400078ec0ff */
[----:B------:R-:W-:Y:S01]  /*9d90*/  LOP3.LUT R15, R15, 0xffff0000, RZ, 0xc0, !PT ;  /* 0xffff00000f0f7812 */ /* 0x000fe200078ec0ff */
[----:B--2---:R-:W0:Y:S02]  /*9da0*/  LDS.128 R8, [R75] ;  /* 0x000000004b087984 */ /* 0x004e240000000c00 */
[C---:B0-----:R-:W-:Y:S01]  /*9db0*/  IMAD.U32 R33, R10.reuse, 0x10000, RZ ;  /* 0x000100000a217824 */ /* 0x041fe200078e00ff */
[----:B------:R-:W-:Y:S01]  /*9dc0*/  LOP3.LUT R4, R10, 0xffff0000, RZ, 0xc0, !PT ;  /* 0xffff00000a047812 */ /* 0x000fe200078ec0ff */
[C---:B------:R-:W-:Y:S01]  /*9dd0*/  IMAD.U32 R34, R11.reuse, 0x10000, RZ ;  /* 0x000100000b227824 */ /* 0x040fe200078e00ff */
[----:B------:R-:W-:Y:S01]  /*9de0*/  LOP3.LUT R10, R11, 0xffff0000, RZ, 0xc0, !PT ;  /* 0xffff00000b0a7812 */ /* 0x000fe200078ec0ff */
[----:B------:R-:W-:-:S02]  /*9df0*/  IMAD.U32 R11, R12, 0x10000, RZ ;  /* 0x000100000c0b7824 */ /* 0x000fc400078e00ff */
[----:B------:R-:W-:Y:S02]  /*9e00*/  IMAD.U32 R7, R8, 0x10000, RZ ;  /* 0x0001000008077824 */ /* 0x000fe400078e00ff */
[C---:B------:R-:W-:Y:S01]  /*9e10*/  FMUL.FTZ R70, R11.reuse, R64 ;  /* 0x000000400b467220 */ /* 0x040fe20000410000 */
[-C--:B------:R-:W-:Y:S01]  /*9e20*/  FMUL.FTZ R72, R11, R62.reuse ;  /* 0x0000003e0b487220 */ /* 0x080fe20000410000 */
[----:B------:R-:W-:Y:S02]  /*9e30*/  IMAD.U32 R32, R9, 0x10000, RZ ;  /* 0x0001000009207824 */ /* 0x000fe400078e00ff */
[----:B------:R-:W-:Y:S01]  /*9e40*/  FFMA.FTZ R70, R7, R62, -R70 ;  /* 0x0000003e07467223 */ /* 0x000fe20000010846 */
[----:B------:R-:W-:Y:S02]  /*9e50*/  IMAD.U32 R11, R61, 0x10000, RZ ;  /* 0x000100003d0b7824 */ /* 0x000fe400078e00ff */
[----:B------:R-:W-:Y:S02]  /*9e60*/  IMAD.U32 R62, R68, 0x10000, RZ ;  /* 0x00010000443e7824 */ /* 0x000fe400078e00ff */
[----:B------:R-:W-:Y:S01]  /*9e70*/  FFMA.FTZ R72, R7, R64, R72 ;  /* 0x0000004007487223 */ /* 0x000fe20000010048 */
[----:B------:R-:W-:-:S02]  /*9e80*/  IMAD.U32 R7, R5, 0x10000, RZ ;  /* 0x0001000005077824 */ /* 0x000fc400078e00ff */
[-C--:B------:R-:W-:Y:S01]  /*9e90*/  FMUL.FTZ R35, R35, R11.reuse ;  /* 0x0000000b23237220 */ /* 0x080fe20000410000 */
[----:B------:R-:W-:Y:S01]  /*9ea0*/  FFMA.FTZ R69, R32, R11, -R69 ;  /* 0x0000000b20457223 */ /* 0x000fe20000010845 */
[CC--:B------:R-:W-:Y:S01]  /*9eb0*/  FMUL.FTZ R11, R59.reuse, R62.reuse ;  /* 0x0000003e3b0b7220 */ /* 0x0c0fe20000410000 */
[----:B------:R-:W-:Y:S01]  /*9ec0*/  LOP3.LUT R12, R12, 0xffff0000, RZ, 0xc0, !PT ;  /* 0xffff00000c0c7812 */ /* 0x000fe200078ec0ff */
[-C--:B------:R-:W-:Y:S01]  /*9ed0*/  FMUL.FTZ R59, R59, R7.reuse ;  /* 0x000000073b3b7220 */ /* 0x080fe20000410000 */
[----:B------:R-:W-:Y:S01]  /*9ee0*/  LOP3.LUT R8, R8, 0xffff0000, RZ, 0xc0, !PT ;  /* 0xffff000008087812 */ /* 0x000fe200078ec0ff */
[----:B------:R-:W-:Y:S01]  /*9ef0*/  FFMA.FTZ R64, R34, R7, -R11 ;  /* 0x0000000722407223 */ /* 0x000fe2000001080b */
[----:B------:R-:W-:Y:S01]  /*9f00*/  LOP3.LUT R7, R60, 0xffff0000, RZ, 0xc0, !PT ;  /* 0xffff00003c077812 */ /* 0x000fe200078ec0ff */
[----:B------:R-:W-:Y:S01]  /*9f10*/  FMUL.FTZ R11, R12, R63 ;  /* 0x0000003f0c0b7220 */ /* 0x000fe20000410000 */
[----:B------:R-:W-:Y:S01]  /*9f20*/  FFMA.FTZ R62, R34, R62, R59 ;  /* 0x0000003e223e7223 */ /* 0x000fe2000001003b */
[----:B------:R-:W-:Y:S01]  /*9f30*/  FFMA.FTZ R66, R32, R66, R35 ;  /* 0x0000004220427223 */ /* 0x000fe20000010023 */
[----:B------:R-:W-:Y:S01]  /*9f40*/  LOP3.LUT R34, R65, 0xffff0000, RZ, 0xc0, !PT ;  /* 0xffff000041227812 */ /* 0x000fe200078ec0ff */
[-C--:B------:R-:W-:Y:S01]  /*9f50*/  FMUL.FTZ R59, R12, R7.reuse ;  /* 0x000000070c3b7220 */ /* 0x080fe20000410000 */
[----:B------:R-:W-:Y:S01]  /*9f60*/  LOP3.LUT R32, R61, 0xffff0000, RZ, 0xc0, !PT ;  /* 0xffff00003d207812 */ /* 0x000fe200078ec0ff */
[----:B------:R-:W-:Y:S01]  /*9f70*/  FFMA.FTZ R35, R8, R7, -R11 ;  /* 0x0000000708237223 */ /* 0x000fe2000001080b */
[----:B------:R-:W-:Y:S01]  /*9f80*/  IMAD.U32 R11, R67, 0x10000, RZ ;  /* 0x00010000430b7824 */ /* 0x000fe200078e00ff */
[----:B------:R-:W-:Y:S01]  /*9f90*/  LOP3.LUT R9, R9, 0xffff0000, RZ, 0xc0, !PT ;  /* 0xffff000009097812 */ /* 0x000fe200078ec0ff */
[----:B------:R-:W-:Y:S01]  /*9fa0*/  FMUL.FTZ R12, R13, R34 ;  /* 0x000000220d0c7220 */ /* 0x000fe20000410000 */
[----:B------:R-:W-:-:S02]  /*9fb0*/  IMAD.U32 R7, R6, 0x10000, RZ ;  /* 0x0001000006077824 */ /* 0x000fc400078e00ff */
[-C--:B------:R-:W-:Y:S01]  /*9fc0*/  FMUL.FTZ R13, R13, R32.reuse ;  /* 0x000000200d0d7220 */ /* 0x080fe20000410000 */
[----:B------:R-:W-:Y:S01]  /*9fd0*/  FFMA.FTZ R59, R8, R63, R59 ;  /* 0x0000003f083b7223 */ /* 0x000fe2000001003b */
[C---:B------:R-:W-:Y:S01]  /*9fe0*/  FMUL.FTZ R8, R58.reuse, R11 ;  /* 0x0000000b3a087220 */ /* 0x040fe20000410000 */
[C---:B------:R-:W-:Y:S01]  /*9ff0*/  FFMA.FTZ R12, R9.reuse, R32, -R12 ;  /* 0x00000020090c7223 */ /* 0x040fe2000001080c */
[----:B------:R-:W-:Y:S01]  /*a000*/  FFMA.FTZ R9, R9, R34, R13 ;  /* 0x0000002209097223 */ /* 0x000fe2000001000d */
[-C--:B------:R-:W-:Y:S01]  /*a010*/  FMUL.FTZ R58, R58, R7.reuse ;  /* 0x000000073a3a7220 */ /* 0x080fe20000410000 */
[----:B------:R-:W-:Y:S01]  /*a020*/  LOP3.LUT R67, R67, 0xffff0000, RZ, 0xc0, !PT ;  /* 0xffff000043437812 */ /* 0x000fe200078ec0ff */
[----:B------:R-:W-:Y:S01]  /*a030*/  FFMA.FTZ R13, R33, R7, -R8 ;  /* 0x00000007210d7223 */ /* 0x000fe20000010808 */
[----:B------:R-:W-:Y:S02]  /*a040*/  LOP3.LUT R68, R68, 0xffff0000, RZ, 0xc0, !PT ;  /* 0xffff000044447812 */ /* 0x000fe400078ec0ff */
[----:B------:R-:W-:-:S02]  /*a050*/  LOP3.LUT R7, R6, 0xffff0000, RZ, 0xc0, !PT ;  /* 0xffff000006077812 */ /* 0x000fc400078ec0ff */
[----:B------:R-:W-:Y:S01]  /*a060*/  LOP3.LUT R5, R5, 0xffff0000, RZ, 0xc0, !PT ;  /* 0xffff000005057812 */ /* 0x000fe200078ec0ff */
[----:B------:R-:W-:Y:S01]  /*a070*/  FFMA.FTZ R58, R33, R11, R58 ;  /* 0x0000000b213a7223 */ /* 0x000fe2000001003a */
[C---:B------:R-:W-:Y:S01]  /*a080*/  FMUL.FTZ R11, R14.reuse, R67 ;  /* 0x000000430e0b7220 */ /* 0x040fe20000410000 */
[CC--:B------:R-:W-:Y:S01]  /*a090*/  FMUL.FTZ R33, R15.reuse, R68.reuse ;  /* 0x000000440f217220 */ /* 0x0c0fe20000410000 */
        /* <DEDUP_REMOVED lines=12> */
[----:B------:R-:W-:-:S02]  /*a160*/  F2FP.BF16.F32.PACK_AB R10, R67, R58 ;  /* 0x0000003a430a723e */ /* 0x000fc400000010ff */
[----:B------:R-:W-:Y:S01]  /*a170*/  F2FP.BF16.F32.PACK_AB R11, R11, R62 ;  /* 0x0000003e0b0b723e */ /* 0x000fe200000010ff */
[----:B------:R1:W-:Y:S04]  /*a180*/  STS.128 [R75], R4 ;  /* 0x000000044b007388 */ /* 0x0003e80000000c00 */
[----:B------:R1:W-:Y:S02]  /*a190*/  STS.128 [R0+0xda00], R8 ;  /* 0x00da000800007388 */ /* 0x0003e40000000c00 */
.L_x_8664:
[----:B------:R-:W-:Y:S05]  /*a1a0*/  BSYNC B1 ;  /* 0x0000000000017941 */ /* 0x000fea0003800000 */
.L_x_8663:
        /* <DEDUP_REMOVED lines=23> */
[C---:B------:R-:W-:Y:S01]  /*a320*/  IMAD.U32 R34, R54.reuse, 0x10000, RZ ;  /* 0x0001000036227824 */ /* 0x040fe200078e00ff */
[----:B------:R-:W-:-:S02]  /*a330*/  LOP3.LUT R54, R54, 0xffff0000, RZ, 0xc0, !PT ;  /* 0xffff000036367812 */ /* 0x000fc400078ec0ff */
[----:B--2---:R-:W-:-:S04]  /*a340*/  LEA.HI R0, R3, R0, RZ, 0x1d ;  /* 0x0000000003007211 */ /* 0x004fc800078fe8ff */
[----:B------:R-:W-:-:S04]  /*a350*/  SHF.R.S32.HI R5, RZ, 0x1f, R0 ;  /* 0x0000001fff057819 */ /* 0x000fc80000011400 */
[----:B------:R-:W-:Y:S01]  /*a360*/  LEA.HI R5, R5, R0, RZ, 0x2 ;  /* 0x0000000005057211 */ /* 0x000fe200078f10ff */
[----:B------:R-:W-:-:S03]  /*a370*/  IMAD.SHL.U32 R0, R0, 0x8, RZ ;  /* 0x0000000800007824 */ /* 0x000fc600078e00ff */
[----:B------:R-:W-:Y:S02]  /*a380*/  SHF.R.S32.HI R5, RZ, 0x2, R5 ;  /* 0x00000002ff057819 */ /* 0x000fe40000011405 */
[----:B-----5:R-:W-:-:S03]  /*a390*/  LOP3.LUT R0, R74, 0x18, R0, 0xf8, !PT ;  /* 0x000000184a007812 */ /* 0x020fc600078ef800 */
[----:B------:R-:W-:Y:S01]  /*a3a0*/  IMAD R5, R5, 0x1800, R73 ;  /* 0x0000180005057824 */ /* 0x000fe200078e0249 */
[----:B------:R-:W-:-:S05]  /*a3b0*/  LOP3.LUT R0, R0, R71, RZ, 0x3c, !PT ;  /* 0x0000004700007212 */ /* 0x000fca00078e3cff */
[----:B------:R-:W-:Y:S02]  /*a3c0*/  IMAD.IADD R9, R5, 0x1, R0 ;  /* 0x0000000105097824 */ /* 0x000fe400078e0200 */
[----:B---3--:R-:W1:Y:S02]  /*a3d0*/  LDS.128 R4, [R58] ;  /* 0x000000003a047984 */ /* 0x008e640000000c00 */
[----:B------:R-:W-:-:S05]  /*a3e0*/  IMAD R0, R9, 0x2, R18 ;  /* 0x0000000209007824 */ /* 0x000fca00078e0212 */
[----:B------:R-:W2:Y:S01]  /*a3f0*/  LDS.128 R8, [R0+0xda00] ;  /* 0x00da000000087984 */ /* 0x000ea20000000c00 */
[C---:B-1----:R-:W-:Y:S01]  /*a400*/  IMAD.U32 R12, R4.reuse, 0x10000, RZ ;  /* 0x00010000040c7824 */ /* 0x042fe200078e00ff */
[----:B------:R-:W-:Y:S01]  /*a410*/  LOP3.LUT R4, R4, 0xffff0000, RZ, 0xc0, !PT ;  /* 0xffff000004047812 */ /* 0x000fe200078ec0ff */
[C---:B------:R-:W-:Y:S01]  /*a420*/  IMAD.U32 R13, R5.reuse, 0x10000, RZ ;  /* 0x00010000050d7824 */ /* 0x040fe200078e00ff */
[----:B------:R-:W-:Y:S01]  /*a430*/  LOP3.LUT R5, R5, 0xffff0000, RZ, 0xc0, !PT ;  /* 0xffff000005057812 */ /* 0x000fe200078ec0ff */
[C---:B------:R-:W-:Y:S01]  /*a440*/  IMAD.U32 R15, R7.reuse, 0x10000, RZ ;  /* 0x00010000070f7824 */ /* 0x040fe200078e00ff */
[----:B------:R-:W-:Y:S01]  /*a450*/  LOP3.LUT R7, R7, 0xffff0000, RZ, 0xc0, !PT ;  /* 0xffff000007077812 */ /* 0x000fe200078ec0ff */
[C---:B0-----:R-:W-:Y:S01]  /*a460*/  IMAD.U32 R14, R6.reuse, 0x10000, RZ ;  /* 0x00010000060e7824 */ /* 0x041fe200078e00ff */
[----:B------:R-:W-:Y:S01]  /*a470*/  LOP3.LUT R6, R6, 0xffff0000, RZ, 0xc0, !PT ;  /* 0xffff000006067812 */ /* 0x000fe200078ec0ff */
[C---:B--2---:R-:W-:Y:S01]  /*a480*/  IMAD.U32 R24, R8.reuse, 0x10000, RZ ;  /* 0x0001000008187824 */ /* 0x044fe200078e00ff */
        /* <DEDUP_REMOVED lines=22> */
[-C--:B------:R-:W-:Y:S01]  /*a5f0*/  FMUL.FTZ R27, R8, R13.reuse ;  /* 0x0000000d081b7220 */ /* 0x080fe20000410000 */
[----:B------:R-:W-:Y:S01]  /*a600*/  LOP3.LUT R24, R53, 0xffff0000, RZ, 0xc0, !PT ;  /* 0xffff000035187812 */ /* 0x000fe200078ec0ff */
[----:B------:R-:W-:Y:S01]  /*a610*/  FFMA.FTZ R8, R4, R13, -R15 ;  /* 0x0000000d04087223 */ /* 0x000fe2000001080f */
[----:B------:R-:W-:-:S02]  /*a620*/  IMAD.U32 R26, R10, 0x10000, RZ ;  /* 0x000100000a1a7824 */ /* 0x000fc400078e00ff */
[----:B------:R-:W-:Y:S01]  /*a630*/  FMUL.FTZ R33, R9, R12 ;  /* 0x0000000c09217220 */ /* 0x000fe20000410000 */
[----:B------:R-:W-:Y:S02]  /*a640*/  IMAD.U32 R15, R55, 0x10000, RZ ;  /* 0x00010000370f7824 */ /* 0x000fe400078e00ff */
[----:B------:R-:W-:Y:S01]  /*a650*/  FMUL.FTZ R34, R9, R24 ;  /* 0x0000001809227220 */ /* 0x000fe20000410000 */
[----:B------:R-:W-:Y:S02]  /*a660*/  IMAD.U32 R13, R56, 0x10000, RZ ;  /* 0x00010000380d7824 */ /* 0x000fe400078e00ff */
[----:B------:R-:W-:Y:S01]  /*a670*/  FFMA.FTZ R32, R4, R25, R27 ;  /* 0x0000001904207223 */ /* 0x000fe2000001001b */
[----:B------:R-:W-:Y:S01]  /*a680*/  LOP3.LUT R10, R10, 0xffff0000, RZ, 0xc0, !PT ;  /* 0xffff00000a0a7812 */ /* 0x000fe200078ec0ff */
[C---:B------:R-:W-:Y:S01]  /*a690*/  FMUL.FTZ R25, R26.reuse, R15 ;  /* 0x0000000f1a197220 */ /* 0x040fe20000410000 */
[----:B------:R-:W-:Y:S01]  /*a6a0*/  LOP3.LUT R11, R11, 0xffff0000, RZ, 0xc0, !PT ;  /* 0xffff00000b0b7812 */ /* 0x000fe200078ec0ff */
[C---:B------:R-:W-:Y:S01]  /*a6b0*/  FFMA.FTZ R9, R5.reuse, R12, -R34 ;  /* 0x0000000c05097223 */ /* 0x040fe20000010822 */
        /* <DEDUP_REMOVED lines=25> */
.L_x_8666:
[----:B------:R-:W-:Y:S05]  /*a850*/  BSYNC B1 ;  /* 0x0000000000017941 */ /* 0x000fea0003800000 */
.L_x_8665:
        /* <DEDUP_REMOVED lines=10> */
[----:B------:R-:W-:Y:S01]  /*a900*/  PRMT R27, R21, 0x5410, R28 ;  /* 0x00005410151b7816 */ /* 0x000fe2000000001c */
[----:B------:R-:W-:Y:S01]  /*a910*/  IMAD.U32 R28, R25, 0x10000, RZ ;  /* 0x00010000191c7824 */ /* 0x000fe200078e00ff */
[--C-:B------:R-:W-:Y:S02]  /*a920*/  SHF.R.U64 R13, R42, 0x10, R43.reuse ;  /* 0x000000102a0d7819 */ /* 0x100fe4000000122b */
[----:B------:R-:W-:Y:S01]  /*a930*/  SHF.R.U32.HI R42, RZ, 0x10, R43 ;  /* 0x00000010ff2a7819 */ /* 0x000fe2000001162b */
[----:B------:R-:W-:Y:S01]  /*a940*/  IMAD.U32 R29, R27, 0x10000, RZ ;  /* 0x000100001b1d7824 */ /* 0x000fe200078e00ff */
[----:B------:R-:W-:-:S02]  /*a950*/  PRMT R47, R47, 0x5410, R40 ;  /* 0x000054102f2f7816 */ /* 0x000fc40000000028 */
[----:B------:R-:W-:Y:S02]  /*a960*/  PRMT R49, R49, 0x5410, R42 ;  /* 0x0000541031317816 */ /* 0x000fe4000000002a */
[----:B------:R-:W-:Y:S02]  /*a970*/  LOP3.LUT R25, R25, 0xffff0000, RZ, 0xc0, !PT ;  /* 0xffff000019197812 */ /* 0x000fe400078ec0ff */
[----:B------:R-:W-:Y:S02]  /*a980*/  PRMT R48, R48, 0x5410, R13 ;  /* 0x0000541030307816 */ /* 0x000fe4000000000d */
[----:B--2---:R-:W-:-:S04]  /*a990*/  LEA.HI R3, R3, R0, RZ, 0x1d ;  /* 0x0000000003037211 */ /* 0x004fc800078fe8ff */
[----:B------:R-:W-:Y:S01]  /*a9a0*/  SHF.R.S32.HI R0, RZ, 0x1f, R3 ;  /* 0x0000001fff007819 */ /* 0x000fe20000011403 */
[----:B---3--:R-:W1:Y:S03]  /*a9b0*/  LDS.128 R4, [R34] ;  /* 0x0000000022047984 */ /* 0x008e660000000c00 */
[----:B------:R-:W-:Y:S01]  /*a9c0*/  LEA.HI R0, R0, R3, RZ, 0x2 ;  /* 0x0000000300007211 */ /* 0x000fe200078f10ff */
[----:B------:R-:W-:-:S03]  /*a9d0*/  IMAD.SHL.U32 R3, R3, 0x8, RZ ;  /* 0x0000000803037824 */ /* 0x000fc600078e00ff */
[----:B------:R-:W-:Y:S02]  /*a9e0*/  SHF.R.S32.HI R0, RZ, 0x2, R0 ;  /* 0x00000002ff007819 */ /* 0x000fe40000011400 */
[----:B-----5:R-:W-:-:S03]  /*a9f0*/  LOP3.LUT R3, R74, 0x18, R3, 0xf8, !PT ;  /* 0x000000184a037812 */ /* 0x020fc600078ef803 */
[----:B------:R-:W-:Y:S01]  /*aa00*/  IMAD R0, R0, 0x1800, R73 ;  /* 0x0000180000007824 */ /* 0x000fe200078e0249 */
[----:B------:R-:W-:-:S05]  /*aa10*/  LOP3.LUT R3, R3, R71, RZ, 0x3c, !PT ;  /* 0x0000004703037212 */ /* 0x000fca00078e3cff */
[----:B------:R-:W-:-:S04]  /*aa20*/  IMAD.IADD R3, R0, 0x1, R3 ;  /* 0x0000000100037824 */ /* 0x000fc800078e0203 */
[----:B------:R-:W-:Y:S01]  /*aa30*/  IMAD R0, R3, 0x2, R18 ;  /* 0x0000000203007824 */ /* 0x000fe200078e0212 */
[--C-:B------:R-:W-:Y:S02]  /*aa40*/  SHF.R.U64 R3, R30, 0x10, R31.reuse ;  /* 0x000000101e037819 */ /* 0x100fe4000000121f */
[----:B------:R-:W-:Y:S02]  /*aa50*/  SHF.R.U32.HI R30, RZ, 0x10, R31 ;  /* 0x00000010ff1e7819 */ /* 0x000fe4000001161f */
[----:B------:R-:W2:Y:S01]  /*aa60*/  LDS.128 R8, [R0+0xda00] ;  /* 0x00da000000087984 */ /* 0x000ea20000000c00 */
[----:B------:R-:W-:Y:S02]  /*aa70*/  PRMT R44, R44, 0x5410, R3 ;  /* 0x000054102c2c7816 */ /* 0x000fe40000000003 */
[----:B------:R-:W-:-:S05]  /*aa80*/  PRMT R45, R45, 0x5410, R30 ;  /* 0x000054102d2d7816 */ /* 0x000fca000000001e */
[----:B------:R-:W-:Y:S02]  /*aa90*/  IMAD.U32 R31, R45, 0x10000, RZ ;  /* 0x000100002d1f7824 */ /* 0x000fe400078e00ff */
        /* <DEDUP_REMOVED lines=29> */
[----:B------:R-:W-:Y:S01]  /*ac70*/  LOP3.LUT R14, R27, 0xffff0000, RZ, 0xc0, !PT ;  /* 0xffff00001b0e7812 */ /* 0x000fe200078ec0ff */
[----:B------:R-:W-:Y:S01]  /*ac80*/  FMUL.FTZ R15, R8, R25 ;  /* 0x00000019080f7220 */ /* 0x000fe20000410000 */
[----:B------:R-:W-:-:S02]  /*ac90*/  IMAD.U32 R21, R10, 0x10000, RZ ;  /* 0x000100000a157824 */ /* 0x000fc400078e00ff */
[-C--:B------:R-:W-:Y:S01]  /*aca0*/  FMUL.FTZ R27, R8, R3.reuse ;  /* 0x00000003081b7220 */ /* 0x080fe20000410000 */
[----:B------:R-:W-:Y:S02]  /*acb0*/  IMAD.U32 R20, R44, 0x10000, RZ ;  /* 0x000100002c147824 */ /* 0x000fe400078e00ff */
        /* <DEDUP_REMOVED lines=33> */
[----:B------:R0:W-:Y:S04]  /*aed0*/  STS.128 [R34], R4 ;  /* 0x0000000422007388 */ /* 0x0001e80000000c00 */
[----:B------:R0:W-:Y:S02]  /*aee0*/  STS.128 [R0+0xda00], R8 ;  /* 0x00da000800007388 */ /* 0x0001e40000000c00 */
.L_x_8644:
[----:B------:R-:W-:Y:S05]  /*aef0*/  BSYNC B0 ;  /* 0x0000000000007941 */ /* 0x000fea0003800000 */
.L_x_8634:
        /* <DEDUP_REMOVED lines=8> */
.L_x_8632:
[----:B0-23--:R-:W2:Y:S02]  /*af80*/  LDL R0, [R1+0x4c] ;  /* 0x00004c0001007983 */ /* 0x00dea40000100800 */
[----:B--2---:R-:W-:-:S13]  /*af90*/  R2UR UR4, R0 ;  /* 0x00000000000472ca */ /* 0x004fda00000e0000 */
[----:B------:R-:W-:-:S05]  /*afa0*/  IMAD.U32 R0, RZ, RZ, UR4 ;  /* 0x00000004ff007e24 */ /* 0x000fca000f8e00ff */
[----:B------:R-:W-:-:S13]  /*afb0*/  ISETP.NE.AND P0, PT, R0, 0x3, PT ;  /* 0x000000030000780c */ /* 0x000fda0003f05270 */
[----:B------:R-:W-:Y:S05]  /*afc0*/  @!P0 BRA `(.L_x_8667) ;  /* 0x0000000000048947 */ /* 0x000fea0003800000 */
[----:B------:R-:W-:Y:S01]  /*afd0*/  BPT.TRAP 0x1 ;  /* 0x000000040000795c */ /* 0x000fe20000300000 */
.L_x_8667:
[----:B-1--4-:R-:W2:Y:S01]  /*afe0*/  LDL R3, [R1+0x48] ;  /* 0x0000480001037983 */ /* 0x012ea20000100800 */
[----:B------:R-:W-:Y:S01]  /*aff0*/  IMAD R0, R146, 0x8, R18 ;  /* 0x0000000892007824 */ /* 0x000fe200078e0212 */
[----:B--2---:R-:W-:-:S04]  /*b000*/  SHF.L.U32 R5, R3, 0x1f, RZ ;  /* 0x0000001f03057819 */ /* 0x004fc800000006ff */
[----:B------:R0:W1:Y:S01]  /*b010*/  SYNCS.PHASECHK.TRANS64.TRYWAIT P1, [R0+URZ+0x31c30], R5 ;  /* 0x031c3005000075a7 */ /* 0x000062000802017f */
[----:B------:R-:W-:Y:S05]  /*b020*/  @!P0 BRA `(.L_x_8668) ;  /* 0x0000000000048947 */ /* 0x000fea0003800000 */
[----:B------:R-:W-:Y:S01]  /*b030*/  BPT.TRAP 0x1 ;  /* 0x000000040000795c */ /* 0x000fe20000300000 */
.L_x_8668:
[----:B------:R-:W-:Y:S02]  /*b040*/  IMAD R2, R2, 0x1000, R18 ;  /* 0x0000100002027824 */ /* 0x000fe400078e0212 */
[----:B------:R-:W-:Y:S02]  /*b050*/  VIADD R4, R18, 0x16a00 ;  /* 0x00016a0012047836 */ /* 0x000fe40000000000 */
[----:B------:R-:W-:-:S03]  /*b060*/  VIADD R3, R2, 0xda00 ;  /* 0x0000da0002037836 */ /* 0x000fc60000000000 */
[----:B------:R-:W-:Y:S02]  /*b070*/  SHF.R.U32.HI R2, RZ, 0x4, R4 ;  /* 0x00000004ff027819 */ /* 0x000fe40000011604 */
[----:B------:R-:W-:Y:S02]  /*b080*/  SHF.R.U32.HI R3, RZ, 0x4, R3 ;  /* 0x00000004ff037819 */ /* 0x000fe40000011603 */
[----:B------:R-:W-:Y:S02]  /*b090*/  LOP3.LUT R2, R2, 0x3fff, RZ, 0xc0, !PT ;  /* 0x00003fff02027812 */ /* 0x000fe400078ec0ff */
[----:B------:R-:W-:Y:S02]  /*b0a0*/  LOP3.LUT R3, R3, 0x3fff, RZ, 0xc0, !PT ;  /* 0x00003fff03037812 */ /* 0x000fe400078ec0ff */
[----:B------:R-:W-:-:S05]  /*b0b0*/  LOP3.LUT R2, R2, 0x10000, RZ, 0xfc, !PT ;  /* 0x0001000002027812 */ /* 0x000fca00078efcff */
[----:B------:R2:W-:Y:S01]  /*b0c0*/  STL [R1+0x54], R2 ;  /* 0x0000540201007387 */ /* 0x0005e20000100800 */
[----:B-1----:R-:W-:Y:S05]  /*b0d0*/  @P1 BRA `(.L_x_8669) ;  /* 0x0000000000081947 */ /* 0x002fea0003800000 */
[----:B------:R-:W1:Y:S02]  /*b0e0*/  SYNCS.PHASECHK.TRANS64.TRYWAIT P1, [R0+URZ+0x31c30], R5 ;  /* 0x031c3005000075a7 */ /* 0x000e64000802017f */
[----:B-1----:R-:W-:Y:S05]  /*b0f0*/  @!P1 BRA `(.L_x_8670) ;  /* 0x0000012000449947 */ /* 0x002fea0003800000 */
.L_x_8669:
[----:B------:R-:W3:Y:S01]  /*b100*/  LDL R4, [R1+0x54] ;  /* 0x0000540001047983 */ /* 0x000ee20000100800 */
[----:B--2---:R-:W-:Y:S01]  /*b110*/  LOP3.LUT R2, R3, 0x10000, RZ, 0xfc, !PT ;  /* 0x0001000003027812 */ /* 0x004fe200078efcff */
[----:B------:R-:W-:Y:S02]  /*b120*/  IMAD.MOV.U32 R15, RZ, RZ, -0x7fffffe0 ;  /* 0x80000020ff0f7424 */ /* 0x000fe400078e00ff */
[----:B------:R-:W-:Y:S01]  /*b130*/  IMAD.MOV.U32 R3, RZ, RZ, -0x7fffffe0 ;  /* 0x80000020ff037424 */ /* 0x000fe200078e00ff */
[----:B------:R-:W-:Y:S05]  /*b140*/  WARPSYNC.ALL ;  /* 0x0000000000007948 */ /* 0x000fea0003800000 */
[----:B------:R-:W-:Y:S01]  /*b150*/  R2UR UR7, R15 ;  /* 0x000000000f0772ca */ /* 0x000fe200000e0000 */
[----:B------:R-:W2:Y:S01]  /*b160*/  LDL R98, [R1+0x98] ;  /* 0x0000980001627983 */ /* 0x000ea20000100800 */
[----:B------:R-:W-:-:S02]  /*b170*/  R2UR UR4, R2 ;  /* 0x00000000020472ca */ /* 0x000fc400000e0000 */
[C---:B------:R-:W-:Y:S01]  /*b180*/  R2UR UR5, R3.reuse ;  /* 0x00000000030572ca */ /* 0x040fe200000e0000 */
[----:B------:R-:W-:Y:S01]  /*b190*/  WARPGROUP.ARRIVE ;  /* 0x00000000000079c5 */ /* 0x000fe20000000000 */
[----:B01----:R-:W-:Y:S02]  /*b1a0*/  IMAD.MOV.U32 R5, RZ, RZ, -0x7fffffe0 ;  /* 0x80000020ff057424 */ /* 0x003fe400078e00ff */
[----:B------:R-:W-:Y:S01]  /*b1b0*/  IMAD.MOV.U32 R7, RZ, RZ, -0x7fffffe0 ;  /* 0x80000020ff077424 */ /* 0x000fe200078e00ff */
[C---:B------:R-:W-:Y:S02]  /*b1c0*/  R2UR UR8, R2.reuse ;  /* 0x00000000020872ca */ /* 0x040fe400000e0000 */
[----:B------:R-:W-:Y:S02]  /*b1d0*/  R2UR UR9, R3 ;  /* 0x00000000030972ca */ /* 0x000fe400000e0000 */
[----:B------:R-:W-:Y:S02]  /*b1e0*/  R2UR UR11, R7 ;  /* 0x00000000070b72ca */ /* 0x000fe400000e0000 */
[----:B------:R-:W-:-:S02]  /*b1f0*/  R2UR UR12, R2 ;  /* 0x00000000020c72ca */ /* 0x000fc400000e0000 */
[C---:B------:R-:W-:Y:S01]  /*b200*/  R2UR UR13, R3.reuse ;  /* 0x00000000030d72ca */ /* 0x040fe200000e0000 */
[----:B------:R-:W-:Y:S01]  /*b210*/  IMAD.MOV.U32 R9, RZ, RZ, -0x7fffffe0 ;  /* 0x80000020ff097424 */ /* 0x000fe200078e00ff */
[----:B------:R-:W-:Y:S02]  /*b220*/  R2UR UR16, R2 ;  /* 0x00000000021072ca */ /* 0x000fe400000e0000 */
[----:B------:R-:W-:Y:S02]  /*b230*/  R2UR UR17, R3 ;  /* 0x00000000031172ca */ /* 0x000fe400000e0000 */
[----:B------:R-:W-:Y:S01]  /*b240*/  R2UR UR19, R9 ;  /* 0x00000000091372ca */ /* 0x000fe200000e0000 */
[----:B---3--:R-:W-:-:S05]  /*b250*/  IMAD R14, R146, 0x6c0, R4 ;  /* 0x000006c0920e7824 */ /* 0x008fca00078e0204 */
[----:B------:R-:W-:-:S13]  /*b260*/  R2UR UR6, R14 ;  /* 0x000000000e0672ca */ /* 0x000fda00000e0000 */
[----:B------:R-:W-:Y:S01]  /*b270*/  HGMMA.64x16x16.F32.BF16 R88, gdesc[UR4], RZ, !UPT, gsb0 ;  /* 0x00200000045879f0 */ /* 0x000fe2000c0018ff */
[----:B------:R-:W-:Y:S01]  /*b280*/  VIADD R4, R14, 0x40 ;  /* 0x000000400e047836 */ /* 0x000fe20000000000 */
[----:B------:R-:W-:Y:S02]  /*b290*/  R2UR UR7, R5 ;  /* 0x00000000050772ca */ /* 0x000fe400000e0000 */
[----:B------:R-:W-:Y:S02]  /*b2a0*/  R2UR UR4, R2 ;  /* 0x00000000020472ca */ /* 0x000fe400000e0000 */
[----:B------:R-:W-:Y:S02]  /*b2b0*/  R2UR UR6, R4 ;  /* 0x00000000040672ca */ /* 0x000fe400000e0000 */
[----:B------:R-:W-:Y:S01]  /*b2c0*/  R2UR UR5, R3 ;  /* 0x00000000030572ca */ /* 0x000fe200000e0000 */
[----:B------:R-:W-:Y:S02]  /*b2d0*/  WARPGROUP.DEPBAR.LE gsb0, 0x0 ;  /* 0x00008000000079c5 */ /* 0x000fe40000010000 */
[----:B------:R-:W-:-:S10]  /*b2e0*/  WARPGROUP.ARRIVE ;  /* 0x00000000000079c5 */ /* 0x000fd40000000000 */
[----:B------:R-:W-:Y:S01]  /*b2f0*/  HGMMA.64x16x16.F32.BF16 R80, gdesc[UR4], RZ, !UPT, gsb0 ;  /* 0x00200000045079f0 */ /* 0x000fe2000c0018ff */
[----:B------:R-:W-:-:S05]  /*b300*/  VIADD R6, R14, 0x80 ;  /* 0x000000800e067836 */ /* 0x000fca0000000000 */
[----:B------:R-:W-:Y:S01]  /*b310*/  R2UR UR10, R6 ;  /* 0x00000000060a72ca */ /* 0x000fe200000e0000 */
[----:B------:R-:W-:Y:S02]  /*b320*/  WARPGROUP.DEPBAR.LE gsb0, 0x0 ;  /* 0x00008000000079c5 */ /* 0x000fe40000010000 */
[----:B-----5:R-:W-:-:S10]  /*b330*/  WARPGROUP.ARRIVE ;  /* 0x00000000000079c5 */ /* 0x020fd40000000000 */
[----:B------:R-:W-:Y:S01]  /*b340*/  HGMMA.64x16x16.F32.BF16 R72, gdesc[UR8], RZ, !UPT, gsb0 ;  /* 0x00200000084879f0 */ /* 0x000fe2000c0018ff */
[----:B------:R-:W-:Y:S02]  /*b350*/  VIADD R4, R14, 0xc0 ;  /* 0x000000c00e047836 */ /* 0x000fe40000000000 */
[----:B------:R-:W-:-:S03]  /*b360*/  IMAD.MOV.U32 R5, RZ, RZ, -0x7fffffe0 ;  /* 0x80000020ff057424 */ /* 0x000fc600078e00ff */
        /* <DEDUP_REMOVED lines=8> */
[----:B------:R-:W-:-:S10]  /*b3f0*/  WARPGROUP.ARRIVE ;  /* 0x00000000000079c5 */ /* 0x000fd40000000000 */
[----:B------:R-:W-:Y:S01]  /*b400*/  HGMMA.64x16x16.F32.BF16 R56, gdesc[UR16], RZ, !UPT, gsb0 ;  /* 0x00200000103879f0 */ /* 0x000fe2000c0018ff */
[----:B------:R-:W-:Y:S02]  /*b410*/  VIADD R6, R14, 0x140 ;  /* 0x000001400e067836 */ /* 0x000fe40000000000 */
[----:B------:R-:W-:Y:S01]  /*b420*/  IMAD.MOV.U32 R7, RZ, RZ, -0x7fffffe0 ;  /* 0x80000020ff077424 */ /* 0x000fe200078e00ff */
[----:B------:R-:W-:Y:S02]  /*b430*/  R2UR UR20, R2 ;  /* 0x00000000021472ca */ /* 0x000fe400000e0000 */
[----:B------:R-:W-:Y:S02]  /*b440*/  R2UR UR22, R6 ;  /* 0x00000000061672ca */ /* 0x000fe400000e0000 */
[----:B------:R-:W-:Y:S02]  /*b450*/  R2UR UR23, R7 ;  /* 0x00000000071772ca */ /* 0x000fe400000e0000 */
[----:B------:R-:W-:Y:S01]  /*b460*/  R2UR UR21, R3 ;  /* 0x00000000031572ca */ /* 0x000fe200000e0000 */
[----:B------:R-:W-:-:S02]  /*b470*/  WARPGROUP.DEPBAR.LE gsb0, 0x0 ;  /* 0x00008000000079c5 */ /* 0x000fc40000010000 */
        /* <DEDUP_REMOVED lines=30> */
[----:B------:R-:W-:Y:S02]  /*b660*/  IMAD.MOV.U32 R5, RZ, RZ, -0x7fffffe0 ;  /* 0x80000020ff057424 */ /* 0x000fe400078e00ff */
[----:B------:R-:W-:Y:S02]  /*b670*/  VIADD R8, R2, 0x2 ;  /* 0x0000000202087836 */ /* 0x000fe40000000000 */
[----:B------:R-:W-:Y:S01]  /*b680*/  IMAD.MOV.U32 R9, RZ, RZ, -0x7fffffe0 ;  /* 0x80000020ff097424 */ /* 0x000fe200078e00ff */
[----:B------:R-:W-:Y:S02]  /*b690*/  R2UR UR38, R4 ;  /* 0x00000000042672ca */ /* 0x000fe400000e0000 */
[----:B------:R-:W-:-:S02]  /*b6a0*/  R2UR UR39, R5 ;  /* 0x00000000052772ca */ /* 0x000fc400000e0000 */
[----:B------:R-:W-:Y:S02]  /*b6b0*/  R2UR UR36, R8 ;  /* 0x00000000082472ca */ /* 0x000fe400000e0000 */
[----:B------:R-:W-:Y:S01]  /*b6c0*/  R2UR UR37, R9 ;  /* 0x00000000092572ca */ /* 0x000fe200000e0000 */
[----:B------:R-:W-:Y:S02]  /*b6d0*/  WARPGROUP.DEPBAR.LE gsb0, 0x0 ;  /* 0x00008000000079c5 */ /* 0x000fe40000010000 */
[----:B------:R-:W-:-:S10]  /*b6e0*/  WARPGROUP.ARRIVE ;  /* 0x00000000000079c5 */ /* 0x000fd40000000000 */
[----:B------:R-:W-:Y:S01]  /*b6f0*/  HGMMA.64x16x16.F32.BF16 R88, gdesc[UR36], R88, gsb0 ;  /* 0x00200000245879f0 */ /* 0x000fe20008001858 */
        /* <DEDUP_REMOVED lines=239> */
[----:B------:R-:W-:-:S03]  /*c5f0*/  IMAD.MOV.U32 R7, RZ, RZ, -0x7fffffe0 ;  /* 0x80000020ff077424 */ /* 0x000fc600078e00ff */
[----:B------:R-:W-:Y:S01]  /*c600*/  R2UR UR38, R6 ;  /* 0x00000000062672ca */ /* 0x000fe200000e0000 */
[----:B------:R-:W-:Y:S01]  /*c610*/  VIADD R6, R2, 0x600 ;  /* 0x0000060002067836 */ /* 0x000fe20000000000 */
[----:B------:R-:W-:Y:S01]  /*c620*/  R2UR UR39, R7 ;  /* 0x00000000072772ca */ /* 0x000fe200000e0000 */
[----:B------:R-:W-:-:S03]  /*c630*/  IMAD.MOV.U32 R7, RZ, RZ, -0x7fffffe0 ;  /* 0x80000020ff077424 */ /* 0x000fc600078e00ff */
        /* <DEDUP_REMOVED lines=78> */
[----:B------:R-:W-:Y:S02]  /*cb20*/  VIADD R4, R2, 0x602 ;  /* 0x0000060202047836 */ /* 0x000fe40000000000 */
[----:B------:R-:W-:Y:S02]  /*cb30*/  IMAD.MOV.U32 R97, RZ, RZ, -0x7fffffe0 ;  /* 0x80000020ff617424 */ /* 0x000fe400078e00ff */
        /* <DEDUP_REMOVED lines=17> */
[----:B------:R-:W-:Y:S01]  /*cc50*/  VIADD R20, R14, 0x502 ;  /* 0x000005020e147836 */ /* 0x000fe20000000000 */
[----:B------:R-:W-:Y:S01]  /*cc60*/  R2UR UR8, R4 ;  /* 0x00000000040872ca */ /* 0x000fe200000e0000 */
[----:B------:R-:W-:Y:S01]  /*cc70*/  IMAD.MOV.U32 R21, RZ, RZ, -0x7fffffe0 ;  /* 0x80000020ff157424 */ /* 0x000fe200078e00ff */
[----:B------:R-:W-:Y:S01]  /*cc80*/  R2UR UR9, R5 ;  /* 0x00000000050972ca */ /* 0x000fe200000e0000 */
[----:B------:R-:W-:Y:S01]  /*cc90*/  ULDC UR4, c[0x0][0x9d8] ;  /* 0x0002760000047ab9 */ /* 0x000fe20000000800 */
[----:B------:R-:W-:Y:S01]  /*cca0*/  R2UR UR10, R20 ;  /* 0x00000000140a72ca */ /* 0x000fe200000e0000 */
[----:B------:R-:W-:Y:S01]  /*ccb0*/  ULDC UR5, c[0x0][0x988] ;  /* 0x0002620000057ab9 */ /* 0x000fe20000000800 */
        /* <DEDUP_REMOVED lines=40> */
[----:B--2---:R-:W-:Y:S02]  /*cf40*/  IMAD.IADD R21, R98, 0x1, R108 ;  /* 0x0000000162157824 */ /* 0x004fe400078e026c */
[----:B------:R-:W-:Y:S01]  /*cf50*/  VIADD R20, R14, 0x642 ;  /* 0x000006420e147836 */ /* 0x000fe20000000000 */
[----:B------:R-:W-:Y:S01]  /*cf60*/  R2UR UR8, R4 ;  /* 0x00000000040872ca */ /* 0x000fe200000e0000 */
[----:B------:R-:W-:Y:S01]  /*cf70*/  FMUL.FTZ R15, R88, UR4 ;  /* 0x00000004580f7c20 */ /* 0x000fe20008410000 */
[----:B------:R-:W-:Y:S02]  /*cf80*/  R2UR UR9, R5 ;  /* 0x00000000050972ca */ /* 0x000fe400000e0000 */
        /* <DEDUP_REMOVED lines=9> */
[----:B------:R-:W-:Y:S08]  /*d020*/  MUFU.TANH R15, R15 ;  /* 0x0000000f000f7308 */ /* 0x000ff00000002400 */
[----:B------:R-:W-:Y:S01]  /*d030*/  MUFU.TANH R92, R92 ;  /* 0x0000005c005c7308 */ /* 0x000fe20000002400 */
[----:B------:R-:W-:-:S02]  /*d040*/  WARPGROUP.DEPBAR.LE gsb0, 0x0 ;  /* 0x00008000000079c5 */ /* 0x000fc40000010000 */
[----:B------:R-:W-:Y:S01]  /*d050*/  FMUL.FTZ R98, R40, UR4 ;  /* 0x0000000428627c20 */ /* 0x000fe20008410000 */
[----:B------:R-:W-:Y:S02]  /*d060*/  VIADD R40, R14, 0x682 ;  /* 0x000006820e287836 */ /* 0x000fe40000000000 */
[----:B------:R-:W-:Y:S02]  /*d070*/  IMAD R14, R112, -0x90, R21 ;  /* 0xffffff70700e7824 */ /* 0x000fe400078e0215 */
[----:B------:R-:W-:-:S05]  /*d080*/  IMAD.MOV.U32 R21, RZ, RZ, -0x7fffffe0 ;  /* 0x80000020ff157424 */ /* 0x000fca00078e00ff */
[----:B------:R-:W-:Y:S01]  /*d090*/  R2UR UR11, R21 ;  /* 0x00000000150b72ca */ /* 0x000fe200000e0000 */
[----:B------:R-:W-:Y:S01]  /*d0a0*/  WARPGROUP.ARRIVE ;  /* 0x00000000000079c5 */ /* 0x000fe20000000000 */
[----:B------:R-:W0:Y:S01]  /*d0b0*/  MUFU.TANH R94, R94 ;  /* 0x0000005e005e7308 */ /* 0x000e220000002400 */
[----:B------:R-:W-:-:S07]  /*d0c0*/  FMUL.FTZ R80, R80, UR4 ;  /* 0x0000000450507c20 */ /* 0x000fce0008410000 */
[----:B------:R-:W1:Y:S03]  /*d0d0*/  MUFU.TANH R88, R88 ;  /* 0x0000005800587308 */ /* 0x000e660000002400 */
[----:B------:R-:W-:Y:S05]  /*d0e0*/  HGMMA.64x16x16.F32.BF16 R32, gdesc[UR8], R32, gsb0 ;  /* 0x00200000082079f0 */ /* 0x000fea0008001820 */
[----:B------:R-:W-:Y:S01]  /*d0f0*/  MUFU.TANH R74, R74 ;  /* 0x0000004a004a7308 */ /* 0x000fe20000002400 */
[----:B------:R-:W-:-:S07]  /*d100*/  FMUL.FTZ R81, R81, UR4 ;  /* 0x0000000451517c20 */ /* 0x000fce0008410000 */
[----:B------:R-:W2:Y:S01]  /*d110*/  MUFU.TANH R91, R91 ;  /* 0x0000005b005b7308 */ /* 0x000ea20000002400 */
[----:B------:R-:W-:Y:S01]  /*d120*/  FMUL.FTZ R97, R55, UR4 ;  /* 0x0000000437617c20 */ /* 0x000fe20008410000 */
[C---:B------:R-:W-:Y:S01]  /*d130*/  ISETP.GT.AND P3, PT, R14.reuse, 0x9, PT ;  /* 0x000000090e00780c */ /* 0x040fe20003f64270 */
[----:B------:R-:W-:Y:S01]  /*d140*/  FMUL.FTZ R55, R41, UR4 ;  /* 0x0000000429377c20 */ /* 0x000fe20008410000 */
[----:B------:R-:W-:Y:S01]  /*d150*/  IMAD.MOV.U32 R41, RZ, RZ, -0x7fffffe0 ;  /* 0x80000020ff297424 */ /* 0x000fe200078e00ff */
[----:B------:R-:W-:-:S03]  /*d160*/  ISETP.GT.AND P5, PT, R14, RZ, PT ;  /* 0x000000ff0e00720c */ /* 0x000fc60003fa4270 */
[----:B------:R-:W3:Y:S01]  /*d170*/  MUFU.TANH R89, R89 ;  /* 0x0000005900597308 */ /* 0x000ee20000002400 */
[----:B------:R-:W-:Y:S01]  /*d180*/  ISETP.GT.AND P1, PT, R14, 0x1, PT ;  /* 0x000000010e00780c */ /* 0x000fe20003f24270 */
[----:B------:R-:W-:Y:S01]  /*d190*/  FMUL.FTZ R84, R84, UR4 ;  /* 0x0000000454547c20 */ /* 0x000fe20008410000 */
[----:B------:R-:W-:Y:S01]  /*d1a0*/  FMUL.FTZ R95, R53, UR4 ;  /* 0x00000004355f7c20 */ /* 0x000fe20008410000 */
[----:B------:R-:W-:Y:S01]  /*d1b0*/  FMUL.FTZ R53, R42, UR4 ;  /* 0x000000042a357c20 */ /* 0x000fe20008410000 */
[----:B0-----:R-:W-:-:S03]  /*d1c0*/  FSEL R94, R94, -INF , P3 ;  /* 0xff8000005e5e7808 */ /* 0x001fc60001800000 */
[----:B------:R-:W0:Y:S01]  /*d1d0*/  MUFU.TANH R80, R80 ;  /* 0x0000005000507308 */ /* 0x000e220000002400 */
[----:B------:R-:W-:Y:S02]  /*d1e0*/  FSEL R92, R92, -INF , P3 ;  /* 0xff8000005c5c7808 */ /* 0x000fe40001800000 */
[C---:B------:R-:W-:Y:S01]  /*d1f0*/  ISETP.GT.AND P3, PT, R14.reuse, 0x20, PT ;  /* 0x000000200e00780c */ /* 0x040fe20003f64270 */
[----:B------:R-:W-:Y:S01]  /*d200*/  FMUL.FTZ R85, R85, UR4 ;  /* 0x0000000455557c20 */ /* 0x000fe20008410000 */
[----:B------:R-:W-:-:S03]  /*d210*/  ISETP.GT.AND P2, PT, R14, 0x8, PT ;  /* 0x000000080e00780c */ /* 0x000fc60003f44270 */
[----:B------:R-:W4:Y:S01]  /*d220*/  MUFU.TANH R90, R90 ;  /* 0x0000005a005a7308 */ /* 0x000f220000002400 */
[----:B------:R-:W-:Y:S02]  /*d230*/  FSEL R21, R15, -INF , P5 ;  /* 0xff8000000f157808 */ /* 0x000fe40002800000 */
[----:B-1----:R-:W-:Y:S02]  /*d240*/  FSEL R88, R88, -INF , P1 ;  /* 0xff80000058587808 */ /* 0x002fe40000800000 */
[----:B------:R-:W-:-:S03]  /*d250*/  R2UR UR15, R41 ;  /* 0x00000000290f72ca */ /* 0x000fc600000e0000 */
[----:B------:R-:W1:Y:S01]  /*d260*/  MUFU.TANH R81, R81 ;  /* 0x0000005100517308 */ /* 0x000e620000002400 */
[----:B------:R-:W-:Y:S01]  /*d270*/  FMUL.FTZ R82, R82, UR4 ;  /* 0x0000000452527c20 */ /* 0x000fe20008410000 */
[----:B--2---:R-:W-:Y:S01]  /*d280*/  FSEL R91, R91, -INF , P2 ;  /* 0xff8000005b5b7808 */ /* 0x004fe20001000000 */
[----:B------:R-:W-:Y:S01]  /*d290*/  FMUL.FTZ R72, R72, UR4 ;  /* 0x0000000448487c20 */ /* 0x000fe20008410000 */
[----:B------:R-:W-:-:S04]  /*d2a0*/  R2UR UR14, R40 ;  /* 0x00000000280e72ca */ /* 0x000fc800000e0000 */
[----:B------:R-:W2:Y:S01]  /*d2b0*/  MUFU.TANH R93, R93 ;  /* 0x0000005d005d7308 */ /* 0x000ea20000002400 */
[----:B------:R-:W-:Y:S01]  /*d2c0*/  FMUL.FTZ R83, R83, UR4 ;  /* 0x0000000453537c20 */ /* 0x000fe20008410000 */
[----:B------:R-:W-:-:S06]  /*d2d0*/  ISETP.GT.AND P4, PT, R14, 0x10, PT ;  /* 0x000000100e00780c */ /* 0x000fcc0003f84270 */
[----:B------:R3:W-:Y:S01]  /*d2e0*/  MUFU.TANH R41, R53 ;  /* 0x0000003500297308 */ /* 0x0007e20000002400 */
[----:B------:R-:W-:-:S07]  /*d2f0*/  FMUL.FTZ R73, R73, UR4 ;  /* 0x0000000449497c20 */ /* 0x000fce0008410000 */
[----:B------:R-:W2:Y:S01]  /*d300*/  MUFU.TANH R84, R84 ;  /* 0x0000005400547308 */ /* 0x000ea20000002400 */
[----:B---3--:R-:W-:Y:S02]  /*d310*/  FSEL R53, R74, -INF , P3 ;  /* 0xff8000004a357808 */ /* 0x008fe40001800000 */
[----:B------:R-:W-:-:S05]  /*d320*/  FMNMX.FTZ R74, R21, R88, !PT ;  /* 0x00000058154a7209 */ /* 0x000fca0007810000 */
[----:B------:R-:W3:Y:S01]  /*d330*/  MUFU.TANH R85, R85 ;  /* 0x0000005500557308 */ /* 0x000ee20000002400 */
[----:B------:R-:W-:Y:S01]  /*d340*/  FSEL R89, R89, -INF , P5 ;  /* 0xff80000059597808 */ /* 0x000fe20002800000 */
[----:B------:R-:W-:Y:S01]  /*d350*/  FMUL.FTZ R86, R86, UR4 ;  /* 0x0000000456567c20 */ /* 0x000fe20008410000 */
[----:B------:R-:W-:-:S05]  /*d360*/  ISETP.GT.AND P5, PT, R14, 0x11, PT ;  /* 0x000000110e00780c */ /* 0x000fca0003fa4270 */
[----:B------:R4:W-:Y:S01]  /*d370*/  MUFU.TANH R40, R55 ;  /* 0x0000003700287308 */ /* 0x0009e20000002400 */
[----:B0-----:R-:W-:Y:S01]  /*d380*/  FSEL R80, R80, -INF , P4 ;  /* 0xff80000050507808 */ /* 0x001fe20002000000 */
[----:B------:R-:W-:Y:S01]  /*d390*/  FMUL.FTZ R76, R76, UR4 ;  /* 0x000000044c4c7c20 */ /* 0x000fe20008410000 */
[----:B----4-:R-:W-:-:S05]  /*d3a0*/  FMNMX.FTZ R55, R91, R74, !PT ;  /* 0x0000004a5b377209 */ /* 0x010fca0007810000 */
[----:B------:R-:W0:Y:S01]  /*d3b0*/  MUFU.TANH R82, R82 ;  /* 0x0000005200527308 */ /* 0x000e220000002400 */
[----:B------:R-:W-:-:S07]  /*d3c0*/  FMNMX.FTZ R55, R92, R55, !PT ;  /* 0x000000375c377209 */ /* 0x000fce0007810000 */
[----:B------:R-:W4:Y:S01]  /*d3d0*/  MUFU.TANH R72, R72 ;  /* 0x0000004800487308 */ /* 0x000f220000002400 */
[----:B------:R-:W-:Y:S01]  /*d3e0*/  FSEL R90, R90, -INF , P1 ;  /* 0xff8000005a5a7808 */ /* 0x000fe20000800000 */
[----:B------:R-:W-:Y:S01]  /*d3f0*/  FMUL.FTZ R87, R87, UR4 ;  /* 0x0000000457577c20 */ /* 0x000fe20008410000 */
[----:B------:R-:W-:Y:S01]  /*d400*/  ISETP.GT.AND P1, PT, R14, 0x18, PT ;  /* 0x000000180e00780c */ /* 0x000fe20003f24270 */
[----:B------:R-:W-:Y:S01]  /*d410*/  FMUL.FTZ R77, R77, UR4 ;  /* 0x000000044d4d7c20 */ /* 0x000fe20008410000 */
[----:B-1----:R-:W-:-:S03]  /*d420*/  FSEL R81, R81, -INF , P5 ;  /* 0xff80000051517808 */ /* 0x002fc60002800000 */
[----:B------:R-:W1:Y:S01]  /*d430*/  MUFU.TANH R83, R83 ;  /* 0x0000005300537308 */ /* 0x000e620000002400 */
[----:B------:R-:W-:Y:S02]  /*d440*/  FMNMX.FTZ R74, R80, R55, !PT ;  /* 0x00000037504a7209 */ /* 0x000fe40007810000 */
[----:B--2---:R-:W-:-:S05]  /*d450*/  FSEL R93, R93, -INF , P2 ;  /* 0xff8000005d5d7808 */ /* 0x004fca0001000000 */
[----:B------:R-:W2:Y:S01]  /*d460*/  MUFU.TANH R73, R73 ;  /* 0x0000004900497308 */ /* 0x000ea20000002400 */
[----:B------:R-:W-:Y:S01]  /*d470*/  ISETP.GT.AND P2, PT, R14, 0x19, PT ;  /* 0x000000190e00780c */ /* 0x000fe20003f44270 */
[----:B------:R-:W-:Y:S01]  /*d480*/  FMUL.FTZ R64, R64, UR4 ;  /* 0x0000000440407c20 */ /* 0x000fe20008410000 */
[----:B------:R-:W-:Y:S02]  /*d490*/  FSEL R84, R84, -INF , P1 ;  /* 0xff80000054547808 */ /* 0x000fe40000800000 */
[----:B------:R-:W-:-:S03]  /*d4a0*/  FMNMX.FTZ R55, R81, R74, !PT ;  /* 0x0000004a51377209 */ /* 0x000fc60007810000 */
[----:B------:R-:W2:Y:S01]  /*d4b0*/  MUFU.TANH R86, R86 ;  /* 0x0000005600567308 */ /* 0x000ea20000002400 */
[----:B------:R-:W-:Y:S01]  /*d4c0*/  FMUL.FTZ R75, R75, UR4 ;  /* 0x000000044b4b7c20 */ /* 0x000fe20008410000 */
[----:B---3--:R-:W-:-:S06]  /*d4d0*/  FSEL R85, R85, -INF , P2 ;  /* 0xff80000055557808 */ /* 0x008fcc0001000000 */
[----:B------:R-:W3:Y:S01]  /*d4e0*/  MUFU.TANH R76, R76 ;  /* 0x0000004c004c7308 */ /* 0x000ee20000002400 */
[----:B------:R-:W-:Y:S01]  /*d4f0*/  FMNMX.FTZ R74, R84, R55, !PT ;  /* 0x00000037544a7209 */ /* 0x000fe20007810000 */
[----:B------:R-:W-:Y:S01]  /*d500*/  FMUL.FTZ R65, R65, UR4 ;  /* 0x0000000441417c20 */ /* 0x000fe20008410000 */
[----:B------:R-:W-:-:S05]  /*d510*/  R2UR UR12, R4 ;  /* 0x00000000040c72ca */ /* 0x000fca00000e0000 */
[----:B------:R-:W3:Y:S01]  /*d520*/  MUFU.TANH R87, R87 ;  /* 0x0000005700577308 */ /* 0x000ee20000002400 */
[----:B------:R-:W-:Y:S01]  /*d530*/  R2UR UR13, R5 ;  /* 0x00000000050d72ca */ /* 0x000fe200000e0000 */
[----:B------:R-:W-:Y:S01]  /*d540*/  FMUL.FTZ R78, R78, UR4 ;  /* 0x000000044e4e7c20 */ /* 0x000fe20008410000 */
[----:B0-----:R-:W-:-:S05]  /*d550*/  FSEL R82, R82, -INF , P4 ;  /* 0xff80000052527808 */ /* 0x001fca0002000000 */
[----:B------:R-:W0:Y:S01]  /*d560*/  MUFU.TANH R77, R77 ;  /* 0x0000004d004d7308 */ /* 0x000e220000002400 */
[----:B------:R-:W-:Y:S01]  /*d570*/  ISETP.GT.AND P4, PT, R14, 0x21, PT ;  /* 0x000000210e00780c */ /* 0x000fe20003f84270 */
[----:B------:R-:W-:Y:S01]  /*d580*/  FMUL.FTZ R68, R68, UR4 ;  /* 0x0000000444447c20 */ /* 0x000fe20008410000 */
[----:B----4-:R-:W-:Y:S02]  /*d590*/  FSEL R72, R72, -INF , P3 ;  /* 0xff80000048487808 */ /* 0x010fe40001800000 */
[----:B------:R-:W-:-:S03]  /*d5a0*/  FMNMX.FTZ R55, R85, R74, !PT ;  /* 0x0000004a55377209 */ /* 0x000fc60007810000 */
[----:B------:R-:W4:Y:S01]  /*d5b0*/  MUFU.TANH R64, R64 ;  /* 0x0000004000407308 */ /* 0x000f220000002400 */
[----:B-1----:R-:W-:Y:S01]  /*d5c0*/  FSEL R83, R83, -INF , P5 ;  /* 0xff80000053537808 */ /* 0x002fe20002800000 */
[----:B------:R-:W-:Y:S01]  /*d5d0*/  FMUL.FTZ R79, R79, UR4 ;  /* 0x000000044f4f7c20 */ /* 0x000fe20008410000 */
[----:B------:R-:W-:Y:S02]  /*d5e0*/  WARPGROUP.DEPBAR.LE gsb0, 0x0 ;  /* 0x00008000000079c5 */ /* 0x000fe40000010000 */
[----:B------:R-:W-:-:S03]  /*d5f0*/  ISETP.GT.AND P5, PT, R14, 0x28, PT ;  /* 0x000000280e00780c */ /* 0x000fc60003fa4270 */
[----:B------:R-:W1:Y:S01]  /*d600*/  MUFU.TANH R75, R75 ;  /* 0x0000004b004b7308 */ /* 0x000e620000002400 */
[----:B--2---:R-:W-:Y:S01]  /*d610*/  FSEL R73, R73, -INF , P4 ;  /* 0xff80000049497808 */ /* 0x004fe20002000000 */
[----:B------:R-:W-:Y:S01]  /*d620*/  FMUL.FTZ R69, R69, UR4 ;  /* 0x0000000445457c20 */ /* 0x000fe20008410000 */
[----:B------:R-:W-:Y:S01]  /*d630*/  FMNMX.FTZ R74, R72, R55, !PT ;  /* 0x00000037484a7209 */ /* 0x000fe20007810000 */
[----:B------:R-:W-:-:S04]  /*d640*/  WARPGROUP.ARRIVE ;  /* 0x00000000000079c5 */ /* 0x000fc80000000000 */
[----:B------:R-:W2:Y:S01]  /*d650*/  MUFU.TANH R65, R65 ;  /* 0x0000004100417308 */ /* 0x000ea20000002400 */
[----:B------:R-:W-:Y:S01]  /*d660*/  FSEL R86, R86, -INF , P1 ;  /* 0xff80000056567808 */ /* 0x000fe20000800000 */
[----:B------:R-:W-:Y:S01]  /*d670*/  FMUL.FTZ R66, R66, UR4 ;  /* 0x0000000442427c20 */ /* 0x000fe20008410000 */
[----:B------:R-:W-:Y:S01]  /*d680*/  ISETP.GT.AND P1, PT, R14, 0x29, PT ;  /* 0x000000290e00780c */ /* 0x000fe20003f24270 */
[----:B------:R-:W-:Y:S01]  /*d690*/  FMUL.FTZ R56, R56, UR4 ;  /* 0x0000000438387c20 */ /* 0x000fe20008410000 */
[----:B---3--:R-:W-:Y:S01]  /*d6a0*/  FSEL R76, R76, -INF , P5 ;  /* 0xff8000004c4c7808 */ /* 0x008fe20002800000 */
[----:B------:R-:W-:Y:S02]  /*d6b0*/  HGMMA.64x16x16.F32.BF16 R24, gdesc[UR12], R24, gsb0 ;  /* 0x002000000c1879f0 */ /* 0x000fe40008001818 */
[----:B------:R-:W3:Y:S01]  /*d6c0*/  MUFU.TANH R78, R78 ;  /* 0x0000004e004e7308 */ /* 0x000ee20000002400 */
[----:B------:R-:W-:Y:S01]  /*d6d0*/  FMNMX.FTZ R55, R73, R74, !PT ;  /* 0x0000004a49377209 */ /* 0x000fe20007810000 */
[----:B------:R-:W-:Y:S01]  /*d6e0*/  FMUL.FTZ R67, R67, UR4 ;  /* 0x0000000443437c20 */ /* 0x000fe20008410000 */
[----:B------:R-:W-:-:S05]  /*d6f0*/  FSEL R87, R87, -INF , P2 ;  /* 0xff80000057577808 */ /* 0x000fca0001000000 */
[----:B------:R-:W3:Y:S01]  /*d700*/  MUFU.TANH R68, R68 ;  /* 0x0000004400447308 */ /* 0x000ee20000002400 */
[----:B------:R-:W-:Y:S01]  /*d710*/  ISETP.GT.AND P2, PT, R14, 0x30, PT ;  /* 0x000000300e00780c */ /* 0x000fe20003f44270 */
[----:B------:R-:W-:Y:S01]  /*d720*/  FMUL.FTZ R57, R57, UR4 ;  /* 0x0000000439397c20 */ /* 0x000fe20008410000 */
[----:B0-----:R-:W-:Y:S02]  /*d730*/  FSEL R77, R77, -INF , P1 ;  /* 0xff8000004d4d7808 */ /* 0x001fe40000800000 */
[----:B------:R-:W-:-:S03]  /*d740*/  FMNMX.FTZ R74, R76, R55, !PT ;  /* 0x000000374c4a7209 */ /* 0x000fc60007810000 */
[----:B------:R-:W0:Y:S01]  /*d750*/  MUFU.TANH R79, R79 ;  /* 0x0000004f004f7308 */ /* 0x000e220000002400 */
[----:B------:R-:W-:Y:S01]  /*d760*/  FMUL.FTZ R70, R70, UR4 ;  /* 0x0000000446467c20 */ /* 0x000fe20008410000 */
[----:B------:R-:W-:-:S06]  /*d770*/  ISETP.GT.AND P3, PT, R14, 0x31, PT ;  /* 0x000000310e00780c */ /* 0x000fcc0003f64270 */
[----:B------:R-:W0:Y:S01]  /*d780*/  MUFU.TANH R69, R69 ;  /* 0x0000004500457308 */ /* 0x000e220000002400 */
[----:B----4-:R-:W-:Y:S01]  /*d790*/  FSEL R64, R64, -INF , P2 ;  /* 0xff80000040407808 */ /* 0x010fe20001000000 */
[----:B------:R-:W-:Y:S01]  /*d7a0*/  FMUL.FTZ R60, R60, UR4 ;  /* 0x000000043c3c7c20 */ /* 0x000fe20008410000 */
[----:B------:R-:W-:-:S05]  /*d7b0*/  FMNMX.FTZ R55, R77, R74, !PT ;  /* 0x0000004a4d377209 */ /* 0x000fca0007810000 */
[----:B------:R-:W4:Y:S01]  /*d7c0*/  MUFU.TANH R66, R66 ;  /* 0x0000004200427308 */ /* 0x000f220000002400 */
[----:B-1----:R-:W-:Y:S01]  /*d7d0*/  FSEL R75, R75, -INF , P4 ;  /* 0xff8000004b4b7808 */ /* 0x002fe20002000000 */
[----:B------:R-:W-:Y:S01]  /*d7e0*/  FMUL.FTZ R71, R71, UR4 ;  /* 0x0000000447477c20 */ /* 0x000fe20008410000 */
[----:B------:R-:W-:-:S05]  /*d7f0*/  ISETP.GT.AND P4, PT, R14, 0x38, PT ;  /* 0x000000380e00780c */ /* 0x000fca0003f84270 */
[----:B------:R-:W1:Y:S01]  /*d800*/  MUFU.TANH R56, R56 ;  /* 0x0000003800387308 */ /* 0x000e620000002400 */
[----:B--2---:R-:W-:Y:S01]  /*d810*/  FSEL R65, R65, -INF , P3 ;  /* 0xff80000041417808 */ /* 0x004fe20001800000 */
[----:B------:R-:W-:Y:S01]  /*d820*/  FMUL.FTZ R61, R61, UR4 ;  /* 0x000000043d3d7c20 */ /* 0x000fe20008410000 */
[----:B------:R-:W-:-:S05]  /*d830*/  FMNMX.FTZ R74, R64, R55, !PT ;  /* 0x00000037404a7209 */ /* 0x000fca0007810000 */
[----:B------:R-:W2:Y:S01]  /*d840*/  MUFU.TANH R67, R67 ;  /* 0x0000004300437308 */ /* 0x000ea20000002400 */
[----:B---3--:R-:W-:Y:S01]  /*d850*/  FSEL R78, R78, -INF , P5 ;  /* 0xff8000004e4e7808 */ /* 0x008fe20002800000 */
[----:B------:R-:W-:Y:S01]  /*d860*/  FMUL.FTZ R58, R58, UR4 ;  /* 0x000000043a3a7c20 */ /* 0x000fe20008410000 */
[----:B------:R-:W-:-:S05]  /*d870*/  ISETP.GT.AND P5, PT, R14, 0x39, PT ;  /* 0x000000390e00780c */ /* 0x000fca0003fa4270 */
[----:B------:R-:W3:Y:S01]  /*d880*/  MUFU.TANH R57, R57 ;  /* 0x0000003900397308 */ /* 0x000ee20000002400 */
[----:B------:R-:W-:Y:S01]  /*d890*/  FSEL R68, R68, -INF , P4 ;  /* 0xff80000044447808 */ /* 0x000fe20002000000 */
[----:B------:R-:W-:Y:S01]  /*d8a0*/  FMUL.FTZ R48, R48, UR4 ;  /* 0x0000000430307c20 */ /* 0x000fe20008410000 */
[----:B------:R-:W-:-:S05]  /*d8b0*/  FMNMX.FTZ R55, R65, R74, !PT ;  /* 0x0000004a41377209 */ /* 0x000fca0007810000 */
[----:B------:R-:W3:Y:S01]  /*d8c0*/  MUFU.TANH R70, R70 ;  /* 0x0000004600467308 */ /* 0x000ee20000002400 */
[----:B0-----:R-:W-:Y:S01]  /*d8d0*/  FSEL R79, R79, -INF , P1 ;  /* 0xff8000004f4f7808 */ /* 0x001fe20000800000 */
[----:B------:R-:W-:Y:S01]  /*d8e0*/  FMUL.FTZ R59, R59, UR4 ;  /* 0x000000043b3b7c20 */ /* 0x000fe20008410000 */
[----:B------:R-:W-:-:S05]  /*d8f0*/  ISETP.GT.AND P1, PT, R14, 0x40, PT ;  /* 0x000000400e00780c */ /* 0x000fca0003f24270 */
[----:B------:R-:W0:Y:S01]  /*d900*/  MUFU.TANH R60, R60 ;  /* 0x0000003c003c7308 */ /* 0x000e220000002400 */
[----:B------:R-:W-:Y:S01]  /*d910*/  FSEL R69, R69, -INF , P5 ;  /* 0xff80000045457808 */ /* 0x000fe20002800000 */
[----:B------:R-:W-:Y:S01]  /*d920*/  FMUL.FTZ R49, R49, UR4 ;  /* 0x0000000431317c20 */ /* 0x000fe20008410000 */
[----:B----4-:R-:W-:-:S05]  /*d930*/  FSEL R66, R66, -INF , P2 ;  /* 0xff80000042427808 */ /* 0x010fca0001000000 */
[----:B------:R-:W4:Y:S01]  /*d940*/  MUFU.TANH R71, R71 ;  /* 0x0000004700477308 */ /* 0x000f220000002400 */
[----:B------:R-:W-:Y:S01]  /*d950*/  FMUL.FTZ R62, R62, UR4 ;  /* 0x000000043e3e7c20 */ /* 0x000fe20008410000 */
[----:B------:R-:W-:-:S06]  /*d960*/  ISETP.GT.AND P2, PT, R14, 0x41, PT ;  /* 0x000000410e00780c */ /* 0x000fcc0003f44270 */
[----:B------:R2:W-:Y:S01]  /*d970*/  MUFU.TANH R42, R95 ;  /* 0x0000005f002a7308 */ /* 0x0005e20000002400 */
[----:B-1----:R-:W-:Y:S01]  /*d980*/  FSEL R56, R56, -INF , P1 ;  /* 0xff80000038387808 */ /* 0x002fe20000800000 */
[----:B------:R-:W-:-:S06]  /*d990*/  FMUL.FTZ R52, R52, UR4 ;  /* 0x0000000434347c20 */ /* 0x000fcc0008410000 */
[----:B------:R-:W1:Y:S01]  /*d9a0*/  MUFU.TANH R61, R61 ;  /* 0x0000003d003d7308 */ /* 0x000e620000002400 */
[----:B--2---:R-:W-:Y:S01]  /*d9b0*/  FMUL.FTZ R95, R34, UR4 ;  /* 0x00000004225f7c20 */ /* 0x004fe20008410000 */
[----:B------:R-:W-:-:S04]  /*d9c0*/  FMNMX.FTZ R34, R68, R55, !PT ;  /* 0x0000003744227209 */ /* 0x000fc80007810000 */
[----:B------:R-:W-:Y:S02]  /*d9d0*/  FMNMX.FTZ R55, R69, R34, !PT ;  /* 0x0000002245377209 */ /* 0x000fe40007810000 */
[----:B------:R-:W2:Y:S01]  /*d9e0*/  MUFU.TANH R58, R58 ;  /* 0x0000003a003a7308 */ /* 0x000ea20000002400 */
[----:B------:R-:W-:Y:S01]  /*d9f0*/  FSEL R67, R67, -INF , P3 ;  /* 0xff80000043437808 */ /* 0x000fe20001800000 */
[----:B------:R-:W-:Y:S01]  /*da00*/  FMUL.FTZ R63, R63, UR4 ;  /* 0x000000043f3f7c20 */ /* 0x000fe20008410000 */
[----:B------:R-:W-:-:S05]  /*da10*/  ISETP.GT.AND P3, PT, R14, 0x48, PT ;  /* 0x000000480e00780c */ /* 0x000fca0003f64270 */
[----:B------:R-:W2:Y:S01]  /*da20*/  MUFU.TANH R48, R48 ;  /* 0x0000003000307308 */ /* 0x000ea20000002400 */
[----:B---3--:R-:W-:Y:S02]  /*da30*/  FSEL R57, R57, -INF , P2 ;  /* 0xff80000039397808 */ /* 0x008fe40001000000 */
[----:B------:R-:W-:-:S05]  /*da40*/  FMNMX.FTZ R34, R56, R55, !PT ;  /* 0x0000003738227209 */ /* 0x000fca0007810000 */
[----:B------:R-:W3:Y:S01]  /*da50*/  MUFU.TANH R59, R59 ;  /* 0x0000003b003b7308 */ /* 0x000ee20000002400 */
[----:B------:R-:W-:Y:S01]  /*da60*/  FSEL R70, R70, -INF , P4 ;  /* 0xff80000046467808 */ /* 0x000fe20002000000 */
[----:B------:R-:W-:Y:S01]  /*da70*/  FMUL.FTZ R50, R50, UR4 ;  /* 0x0000000432327c20 */ /* 0x000fe20008410000 */
[----:B------:R-:W-:-:S05]  /*da80*/  ISETP.GT.AND P4, PT, R14, 0x49, PT ;  /* 0x000000490e00780c */ /* 0x000fca0003f84270 */
[----:B------:R-:W3:Y:S01]  /*da90*/  MUFU.TANH R49, R49 ;  /* 0x0000003100317308 */ /* 0x000ee20000002400 */
[----:B0-----:R-:W-:Y:S01]  /*daa0*/  FSEL R60, R60, -INF , P3 ;  /* 0xff8000003c3c7808 */ /* 0x001fe20001800000 */
[----:B------:R-:W-:Y:S01]  /*dab0*/  FMUL.FTZ R51, R51, UR4 ;  /* 0x0000000433337c20 */ /* 0x000fe20008410000 */
[----:B----4-:R-:W-:-:S05]  /*dac0*/  FSEL R71, R71, -INF , P5 ;  /* 0xff80000047477808 */ /* 0x010fca0002800000 */
[----:B------:R-:W0:Y:S01]  /*dad0*/  MUFU.TANH R62, R62 ;  /* 0x0000003e003e7308 */ /* 0x000e220000002400 */
[----:B------:R-:W-:Y:S02]  /*dae0*/  ISETP.GT.AND P5, PT, R14, 0x50, PT ;  /* 0x000000500e00780c */ /* 0x000fe40003fa4270 */
[----:B-1----:R-:W-:-:S05]  /*daf0*/  FSEL R61, R61, -INF , P4 ;  /* 0xff8000003d3d7808 */ /* 0x002fca0002000000 */
[----:B------:R-:W1:Y:S08]  /*db00*/  MUFU.TANH R52, R52 ;  /* 0x0000003400347308 */ /* 0x000e700000002400 */
[----:B------:R4:W-:Y:S01]  /*db10*/  MUFU.TANH R20, R97 ;  /* 0x0000006100147308 */ /* 0x0009e20000002400 */
[----:B--2---:R-:W-:Y:S01]  /*db20*/  FSEL R58, R58, -INF , P1 ;  /* 0xff8000003a3a7808 */ /* 0x004fe20000800000 */
[----:B------:R-:W-:Y:S01]  /*db30*/  FMUL.FTZ R55, R37, UR4 ;  /* 0x0000000425377c20 */ /* 0x000fe20008410000 */
[----:B----4-:R-:W-:-:S05]  /*db40*/  FMNMX.FTZ R97, R57, R34, !PT ;  /* 0x0000002239617209 */ /* 0x010fca0007810000 */
[----:B------:R-:W2:Y:S01]  /*db50*/  MUFU.TANH R63, R63 ;  /* 0x0000003f003f7308 */ /* 0x000ea20000002400 */
[----:B------:R-:W-:Y:S01]  /*db60*/  FMNMX.FTZ R34, R60, R97, !PT ;  /* 0x000000613c227209 */ /* 0x000fe20007810000 */
[----:B------:R-:W-:Y:S01]  /*db70*/  FMUL.FTZ R44, R44, UR4 ;  /* 0x000000042c2c7c20 */ /* 0x000fe20008410000 */
[----:B------:R-:W-:-:S05]  /*db80*/  ISETP.GT.AND P1, PT, R14, 0x51, PT ;  /* 0x000000510e00780c */ /* 0x000fca0003f24270 */
[----:B------:R-:W4:Y:S01]  /*db90*/  MUFU.TANH R50, R50 ;  /* 0x0000003200327308 */ /* 0x000f220000002400 */
[----:B------:R-:W-:Y:S02]  /*dba0*/  FSEL R48, R48, -INF , P5 ;  /* 0xff80000030307808 */ /* 0x000fe40002800000 */
[----:B------:R-:W-:Y:S01]  /*dbb0*/  FMNMX.FTZ R37, R61, R34, !PT ;  /* 0x000000223d257209 */ /* 0x000fe20007810000 */
[----:B------:R-:W-:-:S04]  /*dbc0*/  FMUL.FTZ R96, R54, UR4 ;  /* 0x0000000436607c20 */ /* 0x000fc80008410000 */
[----:B------:R-:W4:Y:S01]  /*dbd0*/  MUFU.TANH R15, R98 ;  /* 0x00000062000f7308 */ /* 0x000f220000002400 */
[----:B---3--:R-:W-:Y:S01]  /*dbe0*/  FSEL R59, R59, -INF , P2 ;  /* 0xff8000003b3b7808 */ /* 0x008fe20001000000 */
[----:B------:R-:W-:Y:S01]  /*dbf0*/  FMUL.FTZ R54, R43, UR4 ;  /* 0x000000042b367c20 */ /* 0x000fe20008410000 */
[----:B------:R-:W-:Y:S01]  /*dc00*/  ISETP.GT.AND P2, PT, R14, 0x58, PT ;  /* 0x000000580e00780c */ /* 0x000fe20003f44270 */
[----:B------:R-:W-:Y:S01]  /*dc10*/  FMUL.FTZ R45, R45, UR4 ;  /* 0x000000042d2d7c20 */ /* 0x000fe20008410000 */
[----:B------:R-:W-:-:S03]  /*dc20*/  FSEL R49, R49, -INF , P1 ;  /* 0xff80000031317808 */ /* 0x000fc60000800000 */
[----:B------:R-:W3:Y:S01]  /*dc30*/  MUFU.TANH R51, R51 ;  /* 0x0000003300337308 */ /* 0x000ee20000002400 */
[----:B------:R-:W-:Y:S02]  /*dc40*/  FMNMX.FTZ R34, R48, R37, !PT ;  /* 0x0000002530227209 */ /* 0x000fe40007810000 */
[----:B0-----:R-:W-:Y:S01]  /*dc50*/  FSEL R62, R62, -INF , P3 ;  /* 0xff8000003e3e7808 */ /* 0x001fe20001800000 */
[----:B------:R-:W-:Y:S01]  /*dc60*/  FMUL.FTZ R32, R32, UR4 ;  /* 0x0000000420207c20 */ /* 0x000fe20008410000 */
[----:B------:R-:W-:-:S03]  /*dc70*/  ISETP.GT.AND P3, PT, R14, 0x59, PT ;  /* 0x000000590e00780c */ /* 0x000fc60003f64270 */
[----:B------:R-:W0:Y:S01]  /*dc80*/  MUFU.TANH R43, R96 ;  /* 0x00000060002b7308 */ /* 0x000e220000002400 */
[----:B-1----:R-:W-:Y:S02]  /*dc90*/  FSEL R52, R52, -INF , P2 ;  /* 0xff80000034347808 */ /* 0x002fe40001000000 */
[----:B------:R-:W-:-:S05]  /*dca0*/  FMNMX.FTZ R37, R49, R34, !PT ;  /* 0x0000002231257209 */ /* 0x000fca0007810000 */
[----:B------:R-:W1:Y:S01]  /*dcb0*/  MUFU.TANH R44, R44 ;  /* 0x0000002c002c7308 */ /* 0x000e620000002400 */
[----:B--2---:R-:W-:Y:S01]  /*dcc0*/  FSEL R63, R63, -INF , P4 ;  /* 0xff8000003f3f7808 */ /* 0x004fe20002000000 */
[----:B------:R-:W-:Y:S01]  /*dcd0*/  FMUL.FTZ R33, R33, UR4 ;  /* 0x0000000421217c20 */ /* 0x000fe20008410000 */
[----:B------:R-:W-:Y:S02]  /*dce0*/  ISETP.GT.AND P4, PT, R14, 0x60, PT ;  /* 0x000000600e00780c */ /* 0x000fe40003f84270 */
[----:B------:R-:W-:Y:S02]  /*dcf0*/  FSEL R42, R42, -INF , P3 ;  /* 0xff8000002a2a7808 */ /* 0x000fe40001800000 */
[----:B------:R-:W-:Y:S01]  /*dd00*/  FMNMX.FTZ R37, R52, R37, !PT ;  /* 0x0000002534257209 */ /* 0x000fe20007810000 */
[----:B------:R-:W2:Y:S01]  /*dd10*/  MUFU.TANH R45, R45 ;  /* 0x0000002d002d7308 */ /* 0x000ea20000002400 */
[----:B------:R-:W-:Y:S02]  /*dd20*/  WARPGROUP.DEPBAR.LE gsb0, 0x0 ;  /* 0x00008000000079c5 */ /* 0x000fe40000010000 */
[----:B----4-:R-:W-:Y:S01]  /*dd30*/  FSEL R50, R50, -INF , P5 ;  /* 0xff80000032327808 */ /* 0x010fe20002800000 */
[----:B------:R-:W-:Y:S01]  /*dd40*/  FMUL.FTZ R34, R24, UR4 ;  /* 0x0000000418227c20 */ /* 0x000fe20008410000 */
[----:B------:R-:W-:Y:S01]  /*dd50*/  FMUL.FTZ R46, R46, UR4 ;  /* 0x000000042e2e7c20 */ /* 0x000fe20008410000 */
[----:B------:R-:W-:Y:S01]  /*dd60*/  FMUL.FTZ R47, R47, UR4 ;  /* 0x000000042f2f7c20 */ /* 0x000fe20008410000 */
[----:B------:R-:W-:Y:S01]  /*dd70*/  ISETP.GT.AND P5, PT, R14, 0x61, PT ;  /* 0x000000610e00780c */ /* 0x000fe20003fa4270 */
[----:B------:R-:W-:Y:S01]  /*dd80*/  MUFU.TANH R32, R32 ;  /* 0x0000002000207308 */ /* 0x000fe20000002400 */
[----:B------:R-:W-:Y:S01]  /*dd90*/  FSEL R24, R15, -INF , P4 ;  /* 0xff8000000f187808 */ /* 0x000fe20002000000 */
[----:B------:R-:W-:Y:S01]  /*dda0*/  FMUL.FTZ R74, R36, UR4 ;  /* 0x00000004244a7c20 */ /* 0x000fe20008410000 */
[----:B------:R-:W-:-:S02]  /*ddb0*/  FMNMX.FTZ R37, R42, R37, !PT ;  /* 0x000000252a257209 */ /* 0x000fc40007810000 */
[----:B---3--:R-:W-:-:S03]  /*ddc0*/  FSEL R51, R51, -INF , P1 ;  /* 0xff80000033337808 */ /* 0x008fc60000800000 */
[----:B------:R-:W3:Y:S01]  /*ddd0*/  MUFU.TANH R54, R54 ;  /* 0x0000003600367308 */ /* 0x000ee20000002400 */
[----:B------:R-:W-:Y:S02]  /*dde0*/  ISETP.GT.AND P1, PT, R14, 0x68, PT ;  /* 0x000000680e00780c */ /* 0x000fe40003f24270 */
[----:B------:R-:W-:Y:S02]  /*ddf0*/  FSEL R40, R40, -INF , P5 ;  /* 0xff80000028287808 */ /* 0x000fe40002800000 */
[----:B------:R-:W-:-:S03]  /*de00*/  FMNMX.FTZ R37, R24, R37, !PT ;  /* 0x0000002518257209 */ /* 0x000fc60007810000 */
[----:B------:R-:W4:Y:S01]  /*de10*/  MUFU.TANH R33, R33 ;  /* 0x0000002100217308 */ /* 0x000f220000002400 */
[----:B0-----:R-:W-:Y:S02]  /*de20*/  FSEL R43, R43, -INF , P2 ;  /* 0xff8000002b2b7808 */ /* 0x001fe40001000000 */
[----:B------:R-:W-:Y:S02]  /*de30*/  ISETP.GT.AND P2, PT, R14, 0x69, PT ;  /* 0x000000690e00780c */ /* 0x000fe40003f44270 */
[----:B-1----:R-:W-:-:S03]  /*de40*/  FSEL R44, R44, -INF , P1 ;  /* 0xff8000002c2c7808 */ /* 0x002fc60000800000 */
[----:B------:R-:W0:Y:S01]  /*de50*/  MUFU.TANH R46, R46 ;  /* 0x0000002e002e7308 */ /* 0x000e220000002400 */
[----:B------:R-:W-:Y:S01]  /*de60*/  FMNMX.FTZ R37, R40, R37, !PT ;  /* 0x0000002528257209 */ /* 0x000fe20007810000 */
[----:B------:R-:W-:Y:S01]  /*de70*/  FMUL.FTZ R36, R38, UR4 ;  /* 0x0000000426247c20 */ /* 0x000fe20008410000 */
[----:B------:R-:W-:-:S05]  /*de80*/  FSEL R20, R20, -INF , P3 ;  /* 0xff80000014147808 */ /* 0x000fca0001800000 */
[----:B------:R-:W1:Y:S01]  /*de90*/  MUFU.TANH R47, R47 ;  /* 0x0000002f002f7308 */ /* 0x000e620000002400 */
[----:B------:R-:W-:Y:S01]  /*dea0*/  FMUL.FTZ R35, R35, UR4 ;  /* 0x0000000423237c20 */ /* 0x000fe20008410000 */
[----:B------:R-:W-:-:S06]  /*deb0*/  ISETP.GT.AND P3, PT, R14, 0x70, PT ;  /* 0x000000700e00780c */ /* 0x000fcc0003f64270 */
[----:B------:R-:W1:Y:S01]  /*dec0*/  MUFU.TANH R74, R74 ;  /* 0x0000004a004a7308 */ /* 0x000e620000002400 */
[----:B--2---:R-:W-:Y:S01]  /*ded0*/  FSEL R45, R45, -INF , P2 ;  /* 0xff8000002d2d7808 */ /* 0x004fe20001000000 */
[----:B------:R-:W-:Y:S01]  /*dee0*/  FMUL.FTZ R25, R25, UR4 ;  /* 0x0000000419197c20 */ /* 0x000fe20008410000 */
[----:B------:R-:W-:-:S05]  /*def0*/  FMNMX.FTZ R38, R44, R37, !PT ;  /* 0x000000252c267209 */ /* 0x000fca0007810000 */
[----:B------:R-:W2:Y:S01]  /*df00*/  MUFU.TANH R55, R55 ;  /* 0x0000003700377308 */ /* 0x000ea20000002400 */
[----:B------:R-:W-:Y:S02]  /*df10*/  FSEL R41, R41, -INF , P4 ;  /* 0xff80000029297808 */ /* 0x000fe40002000000 */
[----:B------:R-:W-:Y:S02]  /*df20*/  ISETP.GT.AND P4, PT, R14, 0x71, PT ;  /* 0x000000710e00780c */ /* 0x000fe40003f84270 */
[----:B------:R-:W-:-:S03]  /*df30*/  FMNMX.FTZ R97, R45, R38, !PT ;  /* 0x000000262d617209 */ /* 0x000fc60007810000 */
[----:B------:R-:W2:Y:S01]  /*df40*/  MUFU.TANH R95, R95 ;  /* 0x0000005f005f7308 */ /* 0x000ea20000002400 */
[----:B---3--:R-:W-:Y:S01]  /*df50*/  FSEL R54, R54, -INF , P5 ;  /* 0xff80000036367808 */ /* 0x008fe20002800000 */
[----:B------:R-:W-:Y:S01]  /*df60*/  FMUL.FTZ R28, R28, UR4 ;  /* 0x000000041c1c7c20 */ /* 0x000fe20008410000 */
[----:B------:R-:W-:-:S05]  /*df70*/  ISETP.GT.AND P5, PT, R14, 0x78, PT ;  /* 0x000000780e00780c */ /* 0x000fca0003fa4270 */
[----:B------:R3:W2:Y:S01]  /*df80*/  MUFU.TANH R15, R34 ;  /* 0x00000022000f7308 */ /* 0x0006a20000002400 */
[----:B----4-:R-:W-:Y:S01]  /*df90*/  FSEL R33, R33, -INF , P4 ;  /* 0xff80000021217808 */ /* 0x010fe20002000000 */
[----:B------:R-:W-:Y:S01]  /*dfa0*/  FMUL.FTZ R96, R29, UR4 ;  /* 0x000000041d607c20 */ /* 0x000fe20008410000 */
[----:B---3--:R-:W-:-:S05]  /*dfb0*/  FSEL R34, R32, -INF , P3 ;  /* 0xff80000020227808 */ /* 0x008fca0001800000 */
[----:B------:R-:W3:Y:S01]  /*dfc0*/  MUFU.TANH R35, R35 ;  /* 0x0000002300237308 */ /* 0x000ee20000002400 */
[----:B------:R-:W-:-:S07]  /*dfd0*/  FMNMX.FTZ R32, R34, R97, !PT ;  /* 0x0000006122207209 */ /* 0x000fce0007810000 */
[----:B------:R-:W4:Y:S01]  /*dfe0*/  MUFU.TANH R25, R25 ;  /* 0x0000001900197308 */ /* 0x000f220000002400 */
[----:B0-----:R-:W-:Y:S02]  /*dff0*/  FSEL R46, R46, -INF , P1 ;  /* 0xff8000002e2e7808 */ /* 0x001fe40000800000 */
[----:B-1----:R-:W-:Y:S02]  /*e000*/  FSEL R29, R47, -INF , P2 ;  /* 0xff8000002f1d7808 */ /* 0x002fe40001000000 */
[----:B------:R-:W-:-:S03]  /*e010*/  ISETP.GT.AND P1, PT, R14, 0x79, PT ;  /* 0x000000790e00780c */ /* 0x000fc60003f24270 */
[----:B------:R-:W0:Y:S01]  /*e020*/  MUFU.TANH R36, R36 ;  /* 0x0000002400247308 */ /* 0x000e220000002400 */
[----:B------:R-:W-:Y:S02]  /*e030*/  FSEL R74, R74, -INF , P5 ;  /* 0xff8000004a4a7808 */ /* 0x000fe40002800000 */
[----:B------:R-:W-:-:S05]  /*e040*/  FMNMX.FTZ R47, R33, R32, !PT ;  /* 0x00000020212f7209 */ /* 0x000fca0007810000 */
[----:B------:R3:W1:Y:S01]  /*e050*/  MUFU.TANH R37, R28 ;  /* 0x0000001c00257308 */ /* 0x0006620000002400 */
[----:B------:R-:W-:Y:S02]  /*e060*/  ISETP.GT.AND P2, PT, R14, 0x80, PT ;  /* 0x000000800e00780c */ /* 0x000fe40003f44270 */
[----:B--2---:R-:W-:Y:S02]  /*e070*/  FSEL R55, R55, -INF , P1 ;  /* 0xff80000037377808 */ /* 0x004fe40000800000 */
[----:B------:R-:W-:-:S03]  /*e080*/  FMNMX.FTZ R38, R74, R47, !PT ;  /* 0x0000002f4a267209 */ /* 0x000fc60007810000 */
[----:B------:R-:W2:Y:S01]  /*e090*/  MUFU.TANH R96, R96 ;  /* 0x0000006000607308 */ /* 0x000ea20000002400 */
[----:B------:R-:W-:Y:S02]  /*e0a0*/  FSEL R32, R95, -INF , P3 ;  /* 0xff8000005f207808 */ /* 0x000fe40001800000 */
[C---:B------:R-:W-:Y:S02]  /*e0b0*/  ISETP.GT.AND P3, PT, R14.reuse, 0x81, PT ;  /* 0x000000810e00780c */ /* 0x040fe40003f64270 */
[----:B------:R-:W-:Y:S02]  /*e0c0*/  FSEL R47, R15, -INF , P2 ;  /* 0xff8000000f2f7808 */ /* 0x000fe40001000000 */
[----:B------:R-:W-:Y:S02]  /*e0d0*/  FMNMX.FTZ R98, R55, R38, !PT ;  /* 0x0000002637627209 */ /* 0x000fe40007810000 */
[----:B---3--:R-:W-:Y:S02]  /*e0e0*/  FSEL R28, R35, -INF , P4 ;  /* 0xff800000231c7808 */ /* 0x008fe40002000000 */
[----:B------:R-:W-:-:S02]  /*e0f0*/  ISETP.GT.AND P4, PT, R14, 0x88, PT ;  /* 0x000000880e00780c */ /* 0x000fc40003f84270 */
[----:B----4-:R-:W-:Y:S02]  /*e100*/  FSEL R38, R25, -INF , P3 ;  /* 0xff80000019267808 */ /* 0x010fe40001800000 */
[----:B------:R-:W-:Y:S02]  /*e110*/  FMNMX.FTZ R15, R47, R98, !PT ;  /* 0x000000622f0f7209 */ /* 0x000fe40007810000 */
[----:B0-----:R-:W-:Y:S02]  /*e120*/  FSEL R25, R36, -INF , P5 ;  /* 0xff80000024197808 */ /* 0x001fe40002800000 */
[----:B------:R-:W-:Y:S02]  /*e130*/  ISETP.GT.AND P5, PT, R14, 0x89, PT ;  /* 0x000000890e00780c */ /* 0x000fe40003fa4270 */
[----:B-1----:R-:W-:Y:S02]  /*e140*/  FSEL R37, R37, -INF , P4 ;  /* 0xff80000025257808 */ /* 0x002fe40002000000 */
[----:B------:R-:W-:-:S02]  /*e150*/  FMNMX.FTZ R14, R38, R15, !PT ;  /* 0x0000000f260e7209 */ /* 0x000fc40007810000 */
[----:B--2---:R-:W-:Y:S02]  /*e160*/  FSEL R35, R96, -INF , P5 ;  /* 0xff80000060237808 */ /* 0x004fe40002800000 */
[----:B------:R-:W-:-:S04]  /*e170*/  FMNMX.FTZ R14, R37, R14, !PT ;  /* 0x0000000e250e7209 */ /* 0x000fc80007810000 */
[----:B------:R-:W-:-:S05]  /*e180*/  FMNMX.FTZ R95, R35, R14, !PT ;  /* 0x0000000e235f7209 */ /* 0x000fca0007810000 */
[----:B------:R-:W0:Y:S02]  /*e190*/  SHFL.BFLY PT, R14, R95, 0x2, 0x1f ;  /* 0x0c401f005f0e7f89 */ /* 0x000e2400000e0000 */
[----:B0-----:R-:W-:-:S05]  /*e1a0*/  FMNMX.FTZ R98, R95, R14, !PT ;  /* 0x0000000e5f627209 */ /* 0x001fca0007810000 */
[----:B------:R-:W0:Y:S01]  /*e1b0*/  SHFL.BFLY PT, R15, R98, 0x1, 0x1f ;  /* 0x0c201f00620f7f89 */ /* 0x000e2200000e0000 */
[----:B------:R-:W-:Y:S01]  /*e1c0*/  FMUL.FTZ R97, R26, UR4 ;  /* 0x000000041a617c20 */ /* 0x000fe20008410000 */
[----:B0-----:R-:W-:Y:S01]  /*e1d0*/  FMNMX.FTZ R14, R98, R15, !PT ;  /* 0x0000000f620e7209 */ /* 0x001fe20007810000 */
[----:B------:R-:W-:-:S03]  /*e1e0*/  IMAD.U32 R15, RZ, RZ, UR5 ;  /* 0x00000005ff0f7e24 */ /* 0x000fc6000f8e00ff */
[C---:B------:R-:W-:Y:S01]  /*e1f0*/  FSETP.NEU.FTZ.AND P6, PT, R14.reuse, -INF , PT ;  /* 0xff8000000e00780b */ /* 0x040fe20003fdd000 */
[----:B------:R-:W-:Y:S01]  /*e200*/  FMUL.FTZ R36, R14, R15 ;  /* 0x0000000f0e247220 */ /* 0x000fe20000410000 */
[----:B------:R-:W-:-:S04]  /*e210*/  FMUL.FTZ R98, R27, UR4 ;  /* 0x000000041b627c20 */ /* 0x000fc80008410000 */
[----:B------:R-:W-:-:S05]  /*e220*/  FSEL R36, R36, RZ, P6 ;  /* 0x000000ff24247208 */ /* 0x000fca0003000000 */
[-CC-:B------:R-:W-:Y:S01]  /*e230*/  FFMA.FTZ R27, R88, R15.reuse, -R36.reuse ;  /* 0x0000000f581b7223 */ /* 0x180fe20000010824 */
[----:B------:R-:W-:Y:S01]  /*e240*/  FMNMX.FTZ R88, R89, R90, !PT ;  /* 0x0000005a59587209 */ /* 0x000fe20007810000 */
[----:B------:R-:W-:-:S03]  /*e250*/  FFMA.FTZ R26, R21, R15, -R36 ;  /* 0x0000000f151a7223 */ /* 0x000fc60000010824 */
[----:B------:R-:W-:-:S04]  /*e260*/  FMNMX.FTZ R21, R93, R88, !PT ;  /* 0x000000585d157209 */ /* 0x000fc80007810000 */
[----:B------:R-:W-:-:S04]  /*e270*/  FMNMX.FTZ R21, R94, R21, !PT ;  /* 0x000000155e157209 */ /* 0x000fc80007810000 */
[----:B------:R-:W-:-:S04]  /*e280*/  FMNMX.FTZ R88, R82, R21, !PT ;  /* 0x0000001552587209 */ /* 0x000fc80007810000 */
[----:B------:R-:W-:Y:S01]  /*e290*/  FMNMX.FTZ R21, R83, R88, !PT ;  /* 0x0000005853157209 */ /* 0x000fe20007810000 */
[----:B------:R-:W-:-:S03]  /*e2a0*/  FMUL.FTZ R96, R39, UR4 ;  /* 0x0000000427607c20 */ /* 0x000fc60008410000 */
[----:B------:R-:W-:Y:S01]  /*e2b0*/  FMNMX.FTZ R88, R86, R21, !PT ;  /* 0x0000001556587209 */ /* 0x000fe20007810000 */
[----:B------:R-:W-:-:S03]  /*e2c0*/  FFMA.FTZ R39, R72, R15, -R36 ;  /* 0x0000000f48277223 */ /* 0x000fc60000010824 */
        /* <DEDUP_REMOVED lines=8> */
[----:B------:R0:W-:Y:S03]  /*e350*/  MUFU.EX2 R88, R39 ;  /* 0x0000002700587308 */ /* 0x0001e60000000800 */
[----:B------:R-:W-:Y:S01]  /*e360*/  FMNMX.FTZ R21, R71, R72, !PT ;  /* 0x0000004847157209 */ /* 0x000fe20007810000 */
[----:B0-----:R-:W-:-:S03]  /*e370*/  FFMA.FTZ R39, R64, R15, -R36 ;  /* 0x0000000f40277223 */ /* 0x001fc60000010824 */
[----:B------:R-:W-:-:S04]  /*e380*/  FMNMX.FTZ R64, R58, R21, !PT ;  /* 0x000000153a407209 */ /* 0x000fc80007810000 */
[----:B------:R-:W-:Y:S01]  /*e390*/  FMNMX.FTZ R21, R59, R64, !PT ;  /* 0x000000403b157209 */ /* 0x000fe20007810000 */
[----:B------:R-:W-:-:S03]  /*e3a0*/  FMUL.FTZ R99, R30, UR4 ;  /* 0x000000041e637c20 */ /* 0x000fc60008410000 */
[----:B------:R-:W-:Y:S01]  /*e3b0*/  FMNMX.FTZ R72, R62, R21, !PT ;  /* 0x000000153e487209 */ /* 0x000fe20007810000 */
[-CC-:B------:R-:W-:Y:S01]  /*e3c0*/  FFMA.FTZ R30, R91, R15.reuse, -R36.reuse ;  /* 0x0000000f5b1e7223 */ /* 0x180fe20000010824 */
[-CC-:B------:R-:W-:Y:S02]  /*e3d0*/  FFMA.FTZ R91, R73, R15.reuse, -R36.reuse ;  /* 0x0000000f495b7223 */ /* 0x180fe40000010824 */
[----:B------:R-:W-:Y:S01]  /*e3e0*/  FMNMX.FTZ R21, R63, R72, !PT ;  /* 0x000000483f157209 */ /* 0x000fe20007810000 */
[-CC-:B------:R-:W-:Y:S01]  /*e3f0*/  FFMA.FTZ R73, R65, R15.reuse, -R36.reuse ;  /* 0x0000000f41497223 */ /* 0x180fe20000010824 */
[----:B------:R-:W-:Y:S02]  /*e400*/  FFMA.FTZ R65, R68, R15, -R36 ;  /* 0x0000000f44417223 */ /* 0x000fe40000010824 */
        /* <DEDUP_REMOVED lines=8> */
[----:B------:R-:W-:-:S04]  /*e490*/  FMNMX.FTZ R56, R20, R21, !PT ;  /* 0x0000001514387209 */ /* 0x000fc80007810000 */
[----:B------:R-:W-:Y:S01]  /*e4a0*/  FMNMX.FTZ R21, R41, R56, !PT ;  /* 0x0000003829157209 */ /* 0x000fe20007810000 */
[----:B------:R-:W0:Y:S03]  /*e4b0*/  MUFU.TANH R96, R96 ;  /* 0x0000006000607308 */ /* 0x000e260000002400 */
[----:B------:R-:W-:-:S04]  /*e4c0*/  FMNMX.FTZ R21, R54, R21, !PT ;  /* 0x0000001536157209 */ /* 0x000fc80007810000 */
[----:B------:R-:W-:Y:S01]  /*e4d0*/  FMNMX.FTZ R56, R46, R21, !PT ;  /* 0x000000152e387209 */ /* 0x000fe20007810000 */
[----:B------:R-:W1:Y:S03]  /*e4e0*/  MUFU.TANH R97, R97 ;  /* 0x0000006100617308 */ /* 0x000e660000002400 */
[----:B------:R-:W-:-:S04]  /*e4f0*/  FMNMX.FTZ R21, R29, R56, !PT ;  /* 0x000000381d157209 */ /* 0x000fc80007810000 */
[----:B------:R-:W-:Y:S01]  /*e500*/  FMNMX.FTZ R21, R32, R21, !PT ;  /* 0x0000001520157209 */ /* 0x000fe20007810000 */
[----:B------:R-:W2:Y:S03]  /*e510*/  MUFU.TANH R98, R98 ;  /* 0x0000006200627308 */ /* 0x000ea60000002400 */
[----:B------:R-:W-:-:S05]  /*e520*/  FMNMX.FTZ R56, R28, R21, !PT ;  /* 0x000000151c387209 */ /* 0x000fca0007810000 */
[----:B------:R-:W3:Y:S01]  /*e530*/  MUFU.TANH R99, R99 ;  /* 0x0000006300637308 */ /* 0x000ee20000002400 */
[----:B0-----:R-:W-:Y:S02]  /*e540*/  FSEL R96, R96, -INF , P1 ;  /* 0xff80000060607808 */ /* 0x001fe40000800000 */
[----:B------:R-:W-:-:S05]  /*e550*/  FMNMX.FTZ R21, R25, R56, !PT ;  /* 0x0000003819157209 */ /* 0x000fca0007810000 */
[----:B------:R-:W0:Y:S01]  /*e560*/  MUFU.TANH R100, R100 ;  /* 0x0000006400647308 */ /* 0x000e220000002400 */
[----:B-1----:R-:W-:Y:S02]  /*e570*/  FSEL R97, R97, -INF , P2 ;  /* 0xff80000061617808 */ /* 0x002fe40001000000 */
[----:B------:R-:W-:Y:S02]  /*e580*/  FMNMX.FTZ R56, R96, R21, !PT ;  /* 0x0000001560387209 */ /* 0x000fe40007810000 */
[----:B--2---:R-:W-:Y:S02]  /*e590*/  FSEL R98, R98, -INF , P3 ;  /* 0xff80000062627808 */ /* 0x004fe40001800000 */
[----:B------:R-:W-:Y:S02]  /*e5a0*/  FMNMX.FTZ R21, R97, R56, !PT ;  /* 0x0000003861157209 */ /* 0x000fe40007810000 */
[----:B---3--:R-:W-:Y:S02]  /*e5b0*/  FSEL R99, R99, -INF , P4 ;  /* 0xff80000063637808 */ /* 0x008fe40002000000 */
[----:B------:R-:W-:-:S04]  /*e5c0*/  FMNMX.FTZ R56, R98, R21, !PT ;  /* 0x0000001562387209 */ /* 0x000fc80007810000 */
[----:B------:R-:W-:Y:S02]  /*e5d0*/  FMNMX.FTZ R21, R99, R56, !PT ;  /* 0x0000003863157209 */ /* 0x000fe40007810000 */
[----:B0-----:R-:W-:-:S04]  /*e5e0*/  FSEL R100, R100, -INF , P5 ;  /* 0xff80000064647808 */ /* 0x001fc80002800000 */
[----:B------:R-:W-:Y:S01]  /*e5f0*/  FMNMX.FTZ R21, R100, R21, !PT ;  /* 0x0000001564157209 */ /* 0x000fe20007810000 */
[----:B------:R-:W-:-:S04]  /*e600*/  FFMA.FTZ R56, R42, R15, -R36 ;  /* 0x0000000f2a387223 */ /* 0x000fc80000010824 */
[----:B------:R-:W0:Y:S01]  /*e610*/  SHFL.BFLY PT, R42, R21, 0x2, 0x1f ;  /* 0x0c401f00152a7f89 */ /* 0x000e2200000e0000 */
[-CC-:B------:R-:W-:Y:S01]  /*e620*/  FFMA.FTZ R72, R57, R15.reuse, -R36.reuse ;  /* 0x0000000f39487223 */ /* 0x180fe20000010824 */
[----:B------:R-:W-:Y:S01]  /*e630*/  FFMA.FTZ R57, R24, R15, -R36 ;  /* 0x0000000f18397223 */ /* 0x000fe20000010824 */
[----:B0-----:R-:W-:-:S05]  /*e640*/  FMNMX.FTZ R24, R21, R42, !PT ;  /* 0x0000002a15187209 */ /* 0x001fca0007810000 */
[----:B------:R-:W0:Y:S01]  /*e650*/  SHFL.BFLY PT, R21, R24, 0x1, 0x1f ;  /* 0x0c201f0018157f89 */ /* 0x000e2200000e0000 */
[----:B------:R-:W1:Y:S01]  /*e660*/  S2R R101, SR_TID.X ;  /* 0x0000000000657919 */ /* 0x000e620000002100 */
[----:B------:R2:W-:Y:S02]  /*e670*/  MUFU.EX2 R64, R73 ;  /* 0x0000004900407308 */ /* 0x0005e40000000800 */
[-CC-:B--2---:R-:W-:Y:S01]  /*e680*/  FFMA.FTZ R73, R44, R15.reuse, -R36.reuse ;  /* 0x0000000f2c497223 */ /* 0x184fe20000010824 */
[----:B------:R-:W-:Y:S01]  /*e690*/  FFMA.FTZ R44, R74, R15, -R36 ;  /* 0x0000000f4a2c7223 */ /* 0x000fe20000010824 */
[----:B0-----:R-:W-:-:S04]  /*e6a0*/  FMNMX.FTZ R74, R24, R21, !PT ;  /* 0x00000015184a7209 */ /* 0x001fc80007810000 */
[C---:B------:R-:W-:Y:S01]  /*e6b0*/  FSETP.NEU.FTZ.AND P1, PT, R74.reuse, -INF , PT ;  /* 0xff8000004a00780b */ /* 0x040fe20003f3d000 */
[-C--:B------:R-:W-:Y:S01]  /*e6c0*/  FMUL.FTZ R24, R74, R15.reuse ;  /* 0x0000000f4a187220 */ /* 0x080fe20000410000 */
[----:B------:R0:W-:Y:S01]  /*e6d0*/  MUFU.EX2 R68, R76 ;  /* 0x0000004c00447308 */ /* 0x0001e20000000800 */
[-CC-:B------:R-:W-:Y:S01]  /*e6e0*/  FFMA.FTZ R95, R77, R15.reuse, -R36.reuse ;  /* 0x0000000f4d5f7223 */ /* 0x180fe20000010824 */
[-CC-:B------:R-:W-:Y:S02]  /*e6f0*/  FFMA.FTZ R77, R45, R15.reuse, -R36.reuse ;  /* 0x0000000f2d4d7223 */ /* 0x180fe40000010824 */
[----:B------:R-:W-:Y:S01]  /*e700*/  FSEL R24, R24, RZ, P1 ;  /* 0x000000ff18187208 */ /* 0x000fe20000800000 */
[-CC-:B------:R-:W-:Y:S01]  /*e710*/  FFMA.FTZ R80, R80, R15.reuse, -R36.reuse ;  /* 0x0000000f50507223 */ /* 0x180fe20000010824 */
[-CC-:B------:R-:W-:Y:S01]  /*e720*/  FFMA.FTZ R81, R81, R15.reuse, -R36.reuse ;  /* 0x0000000f51517223 */ /* 0x180fe20000010824 */
[-CC-:B------:R-:W-:Y:S01]  /*e730*/  FFMA.FTZ R84, R84, R15.reuse, -R36.reuse ;  /* 0x0000000f54547223 */ /* 0x180fe20000010824 */
[-CC-:B0-----:R-:W-:Y:S01]  /*e740*/  FFMA.FTZ R76, R61, R15.reuse, -R36.reuse ;  /* 0x0000000f3d4c7223 */ /* 0x181fe20000010824 */
        /* <DEDUP_REMOVED lines=13> */
[-CC-:B------:R-:W-:Y:S01]  /*e820*/  FFMA.FTZ R33, R89, R15.reuse, -R24.reuse ;  /* 0x0000000f59217223 */ /* 0x180fe20000010818 */
[-CC-:B------:R-:W-:Y:S01]  /*e830*/  FFMA.FTZ R35, R90, R15.reuse, -R24.reuse ;  /* 0x0000000f5a237223 */ /* 0x180fe20000010818 */
[----:B------:R-:W-:Y:S01]  /*e840*/  MUFU.EX2 R26, R26 ;  /* 0x0000001a001a7308 */ /* 0x000fe20000000800 */
[-CC-:B------:R-:W-:Y:S01]  /*e850*/  FFMA.FTZ R37, R93, R15.reuse, -R24.reuse ;  /* 0x0000000f5d257223 */ /* 0x180fe20000010818 */
[----:B------:R-:W-:Y:S01]  /*e860*/  FFMA.FTZ R55, R94, R15, -R24 ;  /* 0x0000000f5e377223 */ /* 0x000fe20000010818 */
[----:B-1----:R-:W-:-:S05]  /*e870*/  LOP3.LUT R101, R101, 0x7f, RZ, 0xc0, !PT ;  /* 0x0000007f65657812 */ /* 0x002fca00078ec0ff */
[----:B------:R-:W0:Y:S01]  /*e880*/  MUFU.EX2 R27, R27 ;  /* 0x0000001b001b7308 */ /* 0x000e220000000800 */
[----:B------:R-:W-:-:S07]  /*e890*/  FFMA.FTZ R82, R82, R15, -R24 ;  /* 0x0000000f52527223 */ /* 0x000fce0000010818 */
[----:B------:R-:W-:Y:S01]  /*e8a0*/  MUFU.EX2 R33, R33 ;  /* 0x0000002100217308 */ /* 0x000fe20000000800 */
[----:B------:R-:W-:-:S07]  /*e8b0*/  ISETP.NE.AND P1, PT, R101, RZ, PT ;  /* 0x000000ff6500720c */ /* 0x000fce0003f25270 */
[----:B------:R-:W1:Y:S08]  /*e8c0*/  MUFU.EX2 R35, R35 ;  /* 0x0000002300237308 */ /* 0x000e700000000800 */
[----:B------:R-:W2:Y:S01]  /*e8d0*/  MUFU.EX2 R30, R30 ;  /* 0x0000001e001e7308 */ /* 0x000ea20000000800 */
[----:B------:R-:W-:-:S07]  /*e8e0*/  FFMA.FTZ R83, R83, R15, -R24 ;  /* 0x0000000f53537223 */ /* 0x000fce0000010818 */
[----:B------:R-:W3:Y:S08]  /*e8f0*/  MUFU.EX2 R37, R37 ;  /* 0x0000002500257308 */ /* 0x000ef00000000800 */
[----:B------:R-:W4:Y:S01]  /*e900*/  MUFU.EX2 R31, R31 ;  /* 0x0000001f001f7308 */ /* 0x000f220000000800 */
[-CC-:B------:R-:W-:Y:S01]  /*e910*/  FFMA.FTZ R86, R86, R15.reuse, -R24.reuse ;  /* 0x0000000f56567223 */ /* 0x180fe20000010818 */
[----:B------:R-:W-:-:S06]  /*e920*/  FFMA.FTZ R94, R51, R15, -R24 ;  /* 0x0000000f335e7223 */ /* 0x000fcc0000010818 */
[----:B------:R-:W4:Y:S01]  /*e930*/  MUFU.EX2 R55, R55 ;  /* 0x0000003700377308 */ /* 0x000f220000000800 */
[----:B------:R-:W-:Y:S01]  /*e940*/  FFMA.FTZ R101, R43, R15, -R24 ;  /* 0x0000000f2b657223 */ /* 0x000fe20000010818 */
[----:B0-----:R-:W-:-:S06]  /*e950*/  FADD.FTZ R51, R26, R27 ;  /* 0x0000001b1a337221 */ /* 0x001fcc0000010000 */
[----:B------:R-:W0:Y:S01]  /*e960*/  MUFU.EX2 R80, R80 ;  /* 0x0000005000507308 */ /* 0x000e220000000800 */
[----:B------:R-:W-:Y:S01]  /*e970*/  FFMA.FTZ R43, R20, R15, -R24 ;  /* 0x0000000f142b7223 */ /* 0x000fe20000010818 */
[----:B-1----:R-:W-:-:S06]  /*e980*/  FADD.FTZ R20, R33, R35 ;  /* 0x0000002321147221 */ /* 0x002fcc0000010000 */
[----:B------:R-:W1:Y:S01]  /*e990*/  MUFU.EX2 R82, R82 ;  /* 0x0000005200527308 */ /* 0x000e620000000800 */
[-CC-:B------:R-:W-:Y:S01]  /*e9a0*/  FFMA.FTZ R87, R87, R15.reuse, -R24.reuse ;  /* 0x0000000f57577223 */ /* 0x180fe20000010818 */
[-CC-:B------:R-:W-:Y:S01]  /*e9b0*/  FFMA.FTZ R93, R54, R15.reuse, -R24.reuse ;  /* 0x0000000f365d7223 */ /* 0x180fe20000010818 */
[----:B------:R-:W-:-:S05]  /*e9c0*/  FFMA.FTZ R89, R53, R15, -R24 ;  /* 0x0000000f35597223 */ /* 0x000fca0000010818 */
[----:B------:R-:W1:Y:S01]  /*e9d0*/  MUFU.EX2 R81, R81 ;  /* 0x0000005100517308 */ /* 0x000e620000000800 */
[----:B--2---:R-:W-:Y:S01]  /*e9e0*/  FADD.FTZ R54, R30, R51 ;  /* 0x000000331e367221 */ /* 0x004fe20000010000 */
[----:B------:R-:W-:Y:S01]  /*e9f0*/  FFMA.FTZ R53, R66, R15, -R24 ;  /* 0x0000000f42357223 */ /* 0x000fe20000010818 */
[----:B------:R-:W-:-:S05]  /*ea00*/  @!P1 VIADD R0, R0, 0x31c40 ;  /* 0x00031c4000009836 */ /* 0x000fca0000000000 */
[----:B------:R-:W2:Y:S01]  /*ea10*/  MUFU.EX2 R83, R83 ;  /* 0x0000005300537308 */ /* 0x000ea20000000800 */
[-C--:B------:R-:W-:Y:S01]  /*ea20*/  FFMA.FTZ R66, R67, R15.reuse, -R24 ;  /* 0x0000000f43427223 */ /* 0x080fe20000010818 */
[----:B---3--:R-:W-:Y:S01]  /*ea30*/  FADD.FTZ R20, R37, R20 ;  /* 0x0000001425147221 */ /* 0x008fe20000010000 */
[----:B------:R-:W-:-:S05]  /*ea40*/  FFMA.FTZ R67, R70, R15, -R24 ;  /* 0x0000000f46437223 */ /* 0x000fca0000010818 */
[----:B------:R-:W3:Y:S01]  /*ea50*/  MUFU.EX2 R84, R84 ;  /* 0x0000005400547308 */ /* 0x000ee20000000800 */
[-C--:B------:R-:W-:Y:S01]  /*ea60*/  FFMA.FTZ R70, R71, R15.reuse, -R24 ;  /* 0x0000000f47467223 */ /* 0x080fe20000010818 */
[----:B----4-:R-:W-:Y:S01]  /*ea70*/  FADD.FTZ R103, R31, R54 ;  /* 0x000000361f677221 */ /* 0x010fe20000010000 */
[----:B------:R-:W-:-:S05]  /*ea80*/  FFMA.FTZ R71, R29, R15, -R24 ;  /* 0x0000000f1d477223 */ /* 0x000fca0000010818 */
[----:B------:R-:W4:Y:S01]  /*ea90*/  MUFU.EX2 R86, R86 ;  /* 0x0000005600567308 */ /* 0x000f220000000800 */
[----:B------:R-:W-:Y:S01]  /*eaa0*/  @!P1 PRMT R0, RZ, 0x654, R0 ;  /* 0x00000654ff009816 */ /* 0x000fe20000000000 */
[----:B------:R-:W-:Y:S01]  /*eab0*/  FADD.FTZ R29, R55, R20 ;  /* 0x00000014371d7221 */ /* 0x000fe20000010000 */
[-CC-:B------:R-:W-:Y:S01]  /*eac0*/  FFMA.FTZ R75, R75, R15.reuse, -R24.reuse ;  /* 0x0000000f4b4b7223 */ /* 0x180fe20000010818 */
[----:B------:R-:W-:-:S04]  /*ead0*/  FFMA.FTZ R51, R32, R15, -R24 ;  /* 0x0000000f20337223 */ /* 0x000fc80000010818 */
[----:B------:R-:W4:Y:S01]  /*eae0*/  MUFU.EX2 R85, R85 ;  /* 0x0000005500557308 */ /* 0x000f220000000800 */
[-CC-:B------:R-:W-:Y:S01]  /*eaf0*/  FFMA.FTZ R50, R50, R15.reuse, -R24.reuse ;  /* 0x0000000f32327223 */ /* 0x180fe20000010818 */
[----:B0-----:R-:W-:Y:S01]  /*eb00*/  FADD.FTZ R32, R80, R103 ;  /* 0x0000006750207221 */ /* 0x001fe20000010000 */
[----:B------:R-:W-:-:S05]  /*eb10*/  FFMA.FTZ R54, R28, R15, -R24 ;  /* 0x0000000f1c367223 */ /* 0x000fca0000010818 */
[----:B------:R-:W0:Y:S01]  /*eb20*/  MUFU.EX2 R87, R87 ;  /* 0x0000005700577308 */ /* 0x000e220000000800 */
[----:B-1----:R-:W-:Y:S01]  /*eb30*/  FADD.FTZ R28, R82, R29 ;  /* 0x0000001d521c7221 */ /* 0x002fe20000010000 */
[----:B------:R-:W-:Y:S01]  /*eb40*/  FFMA.FTZ R78, R78, R15, -R24 ;  /* 0x0000000f4e4e7223 */ /* 0x000fe20000010818 */
[----:B------:R1:W-:Y:S01]  /*eb50*/  @!P1 SYNCS.ARRIVE.TRANS64.RED.A1T0 RZ, [R0+URZ], RZ ;  /* 0x000000ff00ff99a7 */ /* 0x0003e2000810043f */
[----:B------:R-:W-:-:S04]  /*eb60*/  FADD.FTZ R29, R81, R32 ;  /* 0x00000020511d7221 */ /* 0x000fc80000010000 */
[----:B------:R-:W0:Y:S01]  /*eb70*/  MUFU.EX2 R89, R89 ;  /* 0x0000005900597308 */ /* 0x000e220000000800 */
[----:B------:R-:W-:-:S07]  /*eb80*/  FFMA.FTZ R79, R79, R15, -R24 ;  /* 0x0000000f4f4f7223 */ /* 0x000fce0000010818 */
[----:B------:R-:W0:Y:S08]  /*eb90*/  MUFU.EX2 R91, R91 ;  /* 0x0000005b005b7308 */ /* 0x000e300000000800 */
[----:B-1----:R1:W-:Y:S08]  /*eba0*/  MUFU.EX2 R0, R50 ;  /* 0x0000003200007308 */ /* 0x0023f00000000800 */
[----:B------:R-:W0:Y:S01]  /*ebb0*/  MUFU.EX2 R75, R75 ;  /* 0x0000004b004b7308 */ /* 0x000e220000000800 */
[----:B-1----:R-:W-:Y:S01]  /*ebc0*/  FFMA.FTZ R50, R25, R15, -R24 ;  /* 0x0000000f19327223 */ /* 0x002fe20000010818 */
[----:B--2---:R-:W-:Y:S01]  /*ebd0*/  FADD.FTZ R25, R83, R28 ;  /* 0x0000001c53197221 */ /* 0x004fe20000010000 */
[----:B---3--:R-:W-:-:S05]  /*ebe0*/  FADD.FTZ R28, R84, R29 ;  /* 0x0000001d541c7221 */ /* 0x008fca0000010000 */
[----:B------:R-:W1:Y:S01]  /*ebf0*/  MUFU.EX2 R92, R92 ;  /* 0x0000005c005c7308 */ /* 0x000e620000000800 */
[----:B----4-:R-:W-:Y:S01]  /*ec00*/  FADD.FTZ R32, R86, R25 ;  /* 0x0000001956207221 */ /* 0x010fe20000010000 */
[----:B------:R-:W-:-:S06]  /*ec10*/  FADD.FTZ R25, R85, R28 ;  /* 0x0000001c55197221 */ /* 0x000fcc0000010000 */
[----:B------:R-:W2:Y:S01]  /*ec20*/  MUFU.EX2 R78, R78 ;  /* 0x0000004e004e7308 */ /* 0x000ea20000000800 */
[----:B0-----:R-:W-:Y:S01]  /*ec30*/  FADD.FTZ R32, R87, R32 ;  /* 0x0000002057207221 */ /* 0x001fe20000010000 */
[----:B------:R-:W-:-:S06]  /*ec40*/  FADD.FTZ R28, R88, R25 ;  /* 0x00000019581c7221 */ /* 0x000fcc0000010000 */
[----:B------:R-:W0:Y:S01]  /*ec50*/  MUFU.EX2 R95, R95 ;  /* 0x0000005f005f7308 */ /* 0x000e220000000800 */
[----:B------:R-:W-:-:S07]  /*ec60*/  FADD.FTZ R32, R89, R32 ;  /* 0x0000002059207221 */ /* 0x000fce0000010000 */
[----:B------:R-:W3:Y:S01]  /*ec70*/  MUFU.EX2 R79, R79 ;  /* 0x0000004f004f7308 */ /* 0x000ee20000000800 */
[-CC-:B------:R-:W-:Y:S01]  /*ec80*/  FFMA.FTZ R58, R58, R15.reuse, -R24.reuse ;  /* 0x0000000f3a3a7223 */ /* 0x180fe20000010818 */
[-CC-:B------:R-:W-:Y:S01]  /*ec90*/  FFMA.FTZ R59, R59, R15.reuse, -R24.reuse ;  /* 0x0000000f3b3b7223 */ /* 0x180fe20000010818 */
[----:B------:R-:W-:-:S05]  /*eca0*/  FFMA.FTZ R62, R62, R15, -R24 ;  /* 0x0000000f3e3e7223 */ /* 0x000fca0000010818 */
[----:B------:R-:W4:Y:S01]  /*ecb0*/  MUFU.EX2 R39, R39 ;  /* 0x0000002700277308 */ /* 0x000f220000000800 */
        /* <DEDUP_REMOVED lines=9> */
[----:B------:R-:W-:Y:S01]  /*ed50*/  FADD.FTZ R25, R91, R28 ;  /* 0x0000001c5b197221 */ /* 0x000fe20000010000 */
[----:B------:R-:W-:Y:S01]  /*ed60*/  F2FP.BF16.F32.PACK_AB R24, R27, R26 ;  /* 0x0000001a1b18723e */ /* 0x000fe200000010ff */
[----:B------:R-:W-:Y:S02]  /*ed70*/  FADD.FTZ R27, R75, R32 ;  /* 0x000000204b1b7221 */ /* 0x000fe40000010000 */
[----:B------:R-:W4:Y:S01]  /*ed80*/  MUFU.EX2 R66, R66 ;  /* 0x0000004200427308 */ /* 0x000f220000000800 */
[----:B------:R-:W-:Y:S01]  /*ed90*/  F2FP.BF16.F32.PACK_AB R26, R31, R30 ;  /* 0x0000001e1f1a723e */ /* 0x000fe200000010ff */
[----:B-1----:R-:W-:Y:S01]  /*eda0*/  FADD.FTZ R30, R92, R25 ;  /* 0x000000195c1e7221 */ /* 0x002fe20000010000 */
[----:B------:R-:W-:Y:S01]  /*edb0*/  F2FP.BF16.F32.PACK_AB R28, R81, R80 ;  /* 0x00000050511c723e */ /* 0x000fe200000010ff */
[----:B--2---:R-:W-:-:S04]  /*edc0*/  FADD.FTZ R80, R78, R27 ;  /* 0x0000001b4e507221 */ /* 0x004fc80000010000 */
[----:B------:R-:W1:Y:S08]  /*edd0*/  MUFU.EX2 R65, R65 ;  /* 0x0000004100417308 */ /* 0x000e700000000800 */
[----:B------:R-:W2:Y:S08]  /*ede0*/  MUFU.EX2 R67, R67 ;  /* 0x0000004300437308 */ /* 0x000eb00000000800 */
[----:B------:R0:W-:Y:S08]  /*edf0*/  MUFU.EX2 R41, R94 ;  /* 0x0000005e00297308 */ /* 0x0001f00000000800 */
[----:B------:R-:W2:Y:S01]  /*ee00*/  MUFU.EX2 R70, R70 ;  /* 0x0000004600467308 */ /* 0x000ea20000000800 */
[----:B0-----:R-:W-:Y:S01]  /*ee10*/  FADD.FTZ R94, R95, R30 ;  /* 0x0000001e5f5e7221 */ /* 0x001fe20000010000 */
[----:B------:R-:W-:Y:S01]  /*ee20*/  F2FP.BF16.F32.PACK_AB R30, R85, R84 ;  /* 0x00000054551e723e */ /* 0x000fe200000010ff */
[----:B---3--:R-:W-:-:S02]  /*ee30*/  FADD.FTZ R84, R79, R80 ;  /* 0x000000504f547221 */ /* 0x008fc40000010000 */
[----:B----4-:R-:W-:-:S03]  /*ee40*/  FADD.FTZ R25, R39, R94 ;  /* 0x0000005e27197221 */ /* 0x010fc60000010000 */
[----:B------:R-:W0:Y:S01]  /*ee50*/  MUFU.EX2 R69, R69 ;  /* 0x0000004500457308 */ /* 0x000e220000000800 */
[----:B------:R-:W-:Y:S01]  /*ee60*/  FADD.FTZ R29, R53, R84 ;  /* 0x00000054351d7221 */ /* 0x000fe20000010000 */
[----:B------:R-:W-:Y:S01]  /*ee70*/  FADD.FTZ R84, R64, R25 ;  /* 0x0000001940547221 */ /* 0x000fe20000010000 */
[----:B------:R-:W-:-:S05]  /*ee80*/  F2FP.BF16.F32.PACK_AB R32, R91, R88 ;  /* 0x000000585b20723e */ /* 0x000fca00000010ff */
[----:B------:R-:W3:Y:S01]  /*ee90*/  MUFU.EX2 R58, R58 ;  /* 0x0000003a003a7308 */ /* 0x000ee20000000800 */
[----:B------:R-:W-:Y:S01]  /*eea0*/  FADD.FTZ R88, R66, R29 ;  /* 0x0000001d42587221 */ /* 0x000fe20000010000 */
[----:B-1----:R-:W-:-:S06]  /*eeb0*/  FADD.FTZ R31, R65, R84 ;  /* 0x00000054411f7221 */ /* 0x002fcc0000010000 */
[----:B------:R-:W1:Y:S01]  /*eec0*/  MUFU.EX2 R72, R72 ;  /* 0x0000004800487308 */ /* 0x000e620000000800 */
[----:B------:R-:W-:Y:S01]  /*eed0*/  F2FP.BF16.F32.PACK_AB R25, R35, R33 ;  /* 0x000000212319723e */ /* 0x000fe200000010ff */
[----:B--2---:R-:W-:-:S06]  /*eee0*/  FADD.FTZ R35, R67, R88 ;  /* 0x0000005843237221 */ /* 0x004fcc0000010000 */
[----:B------:R-:W2:Y:S01]  /*eef0*/  MUFU.EX2 R59, R59 ;  /* 0x0000003b003b7308 */ /* 0x000ea20000000800 */
[----:B------:R-:W-:Y:S01]  /*ef00*/  F2FP.BF16.F32.PACK_AB R29, R83, R82 ;  /* 0x00000052531d723e */ /* 0x000fe200000010ff */
[----:B------:R-:W-:-:S06]  /*ef10*/  FADD.FTZ R82, R68, R31 ;  /* 0x0000001f44527221 */ /* 0x000fcc0000010000 */
[----:B------:R-:W4:Y:S01]  /*ef20*/  MUFU.EX2 R60, R60 ;  /* 0x0000003c003c7308 */ /* 0x000f220000000800 */
[----:B------:R-:W-:Y:S01]  /*ef30*/  F2FP.BF16.F32.PACK_AB R27, R55, R37 ;  /* 0x00000025371b723e */ /* 0x000fe200000010ff */
[----:B------:R-:W-:-:S06]  /*ef40*/  FADD.FTZ R37, R70, R35 ;  /* 0x0000002346257221 */ /* 0x000fcc0000010000 */
[----:B------:R-:W4:Y:S01]  /*ef50*/  MUFU.EX2 R62, R62 ;  /* 0x0000003e003e7308 */ /* 0x000f220000000800 */
[----:B0-----:R-:W-:Y:S01]  /*ef60*/  FADD.FTZ R55, R69, R82 ;  /* 0x0000005245377221 */ /* 0x001fe20000010000 */
[----:B------:R-:W-:-:S06]  /*ef70*/  F2FP.BF16.F32.PACK_AB R35, R79, R78 ;  /* 0x0000004e4f23723e */ /* 0x000fcc00000010ff */
[----:B------:R-:W0:Y:S01]  /*ef80*/  MUFU.EX2 R76, R76 ;  /* 0x0000004c004c7308 */ /* 0x000e220000000800 */
[----:B---3--:R-:W-:-:S07]  /*ef90*/  FADD.FTZ R78, R58, R37 ;  /* 0x000000253a4e7221 */ /* 0x008fce0000010000 */
[----:B------:R-:W3:Y:S01]  /*efa0*/  MUFU.EX2 R63, R63 ;  /* 0x0000003f003f7308 */ /* 0x000ee20000000800 */
[----:B-1----:R-:W-:-:S07]  /*efb0*/  FADD.FTZ R55, R72, R55 ;  /* 0x0000003748377221 */ /* 0x002fce0000010000 */
[----:B------:R-:W1:Y:S01]  /*efc0*/  MUFU.EX2 R48, R48 ;  /* 0x0000003000307308 */ /* 0x000e620000000800 */
[----:B--2---:R-:W-:Y:S01]  /*efd0*/  FADD.FTZ R37, R59, R78 ;  /* 0x0000004e3b257221 */ /* 0x004fe20000010000 */
[----:B----4-:R-:W-:-:S06]  /*efe0*/  FADD.FTZ R55, R60, R55 ;  /* 0x000000373c377221 */ /* 0x010fcc0000010000 */
[----:B------:R-:W2:Y:S01]  /*eff0*/  MUFU.EX2 R49, R49 ;  /* 0x0000003100317308 */ /* 0x000ea20000000800 */
[----:B------:R-:W-:Y:S01]  /*f000*/  FADD.FTZ R78, R62, R37 ;  /* 0x000000253e4e7221 */ /* 0x000fe20000010000 */
[----:B0-----:R-:W-:-:S06]  /*f010*/  FADD.FTZ R55, R76, R55 ;  /* 0x000000374c377221 */ /* 0x001fcc0000010000 */
[----:B------:R-:W0:Y:S01]  /*f020*/  MUFU.EX2 R52, R52 ;  /* 0x0000003400347308 */ /* 0x000e220000000800 */
[----:B------:R4:W-:Y:S01]  /*f030*/  STSM.16.M88.4 [R22+0x24300], R24 ;  /* 0x0243001816007844 */ /* 0x0009e20000000200 */
[----:B---3--:R-:W-:-:S06]  /*f040*/  FADD.FTZ R37, R63, R78 ;  /* 0x0000004e3f257221 */ /* 0x008fcc0000010000 */
[----:B------:R-:W3:Y:S01]  /*f050*/  MUFU.EX2 R20, R101 ;  /* 0x0000006500147308 */ /* 0x000ee20000000800 */
[----:B------:R-:W-:-:S07]  /*f060*/  F2FP.BF16.F32.PACK_AB R31, R87, R86 ;  /* 0x00000056571f723e */ /* 0x000fce00000010ff */
[----:B------:R-:W3:Y:S01]  /*f070*/  MUFU.EX2 R56, R56 ;  /* 0x0000003800387308 */ /* 0x000ee20000000800 */
[----:B----4-:R-:W-:Y:S01]  /*f080*/  F2FP.BF16.F32.PACK_AB R24, R64, R39 ;  /* 0x000000274018723e */ /* 0x010fe200000010ff */
[----:B-1----:R-:W-:Y:S01]  /*f090*/  FADD.FTZ R64, R48, R55 ;  /* 0x0000003730407221 */ /* 0x002fe20000010000 */
[----:B------:R-:W-:-:S05]  /*f0a0*/  F2FP.BF16.F32.PACK_AB R26, R68, R65 ;  /* 0x00000041441a723e */ /* 0x000fca00000010ff */
[----:B------:R-:W1:Y:S01]  /*f0b0*/  MUFU.EX2 R43, R43 ;  /* 0x0000002b002b7308 */ /* 0x000e620000000800 */
[----:B------:R-:W-:Y:S01]  /*f0c0*/  FADD.FTZ R68, R0, R37 ;  /* 0x0000002500447221 */ /* 0x000fe20000010000 */
[----:B------:R-:W-:Y:S01]  /*f0d0*/  F2FP.BF16.F32.PACK_AB R33, R75, R89 ;  /* 0x000000594b21723e */ /* 0x000fe200000010ff */
[----:B--2---:R-:W-:-:S05]  /*f0e0*/  FADD.FTZ R27, R49, R64 ;  /* 0x00000040311b7221 */ /* 0x004fca0000010000 */
[----:B------:R-:W2:Y:S01]  /*f0f0*/  MUFU.EX2 R57, R57 ;  /* 0x0000003900397308 */ /* 0x000ea20000000800 */
[----:B------:R4:W-:Y:S07]  /*f100*/  STSM.16.M88.4 [R22+0x25b00], R28 ;  /* 0x025b001c16007844 */ /* 0x0009ee0000000200 */
[----:B------:R0:W2:Y:S08]  /*f110*/  MUFU.EX2 R46, R34 ;  /* 0x00000022002e7308 */ /* 0x0000b00000000800 */
[----:B------:R-:W2:Y:S01]  /*f120*/  MUFU.EX2 R61, R61 ;  /* 0x0000003d003d7308 */ /* 0x000ea20000000800 */
[----:B0-----:R-:W-:Y:S01]  /*f130*/  F2FP.BF16.F32.PACK_AB R34, R95, R92 ;  /* 0x0000005c5f22723e */ /* 0x001fe200000010ff */
[----:B----4-:R-:W-:Y:S01]  /*f140*/  FADD.FTZ R29, R41, R68 ;  /* 0x00000044291d7221 */ /* 0x010fe20000010000 */
[----:B------:R-:W-:-:S05]  /*f150*/  FADD.FTZ R31, R52, R27 ;  /* 0x0000001b341f7221 */ /* 0x000fca0000010000 */
[----:B------:R-:W0:Y:S01]  /*f160*/  MUFU.EX2 R81, R93 ;  /* 0x0000005d00517308 */ /* 0x000e220000000800 */
[----:B------:R3:W-:Y:S07]  /*f170*/  STSM.16.M88.4 [R22+0x27300], R32 ;  /* 0x0273002016007844 */ /* 0x0007ee0000000200 */
[----:B------:R-:W4:Y:S08]  /*f180*/  MUFU.EX2 R73, R73 ;  /* 0x0000004900497308 */ /* 0x000f300000000800 */
[----:B------:R-:W4:Y:S01]  /*f190*/  MUFU.EX2 R80, R90 ;  /* 0x0000005a00507308 */ /* 0x000f220000000800 */
[----:B---3--:R-:W-:Y:S01]  /*f1a0*/  FADD.FTZ R32, R20, R29 ;  /* 0x0000001d14207221 */ /* 0x008fe20000010000 */
[----:B------:R-:W-:-:S03]  /*f1b0*/  FADD.FTZ R34, R56, R31 ;  /* 0x0000001f38227221 */ /* 0x000fc60000010000 */
[----:B-1----:R-:W-:-:S03]  /*f1c0*/  FADD.FTZ R33, R43, R32 ;  /* 0x000000202b217221 */ /* 0x002fc60000010000 */
[----:B------:R-:W1:Y:S01]  /*f1d0*/  MUFU.EX2 R77, R77 ;  /* 0x0000004d004d7308 */ /* 0x000e620000000800 */
[----:B--2---:R-:W-:Y:S01]  /*f1e0*/  FADD.FTZ R34, R57, R34 ;  /* 0x0000002239227221 */ /* 0x004fe20000010000 */
[----:B------:R-:W-:-:S06]  /*f1f0*/  FADD.FTZ R32, R46, R33 ;  /* 0x000000212e207221 */ /* 0x000fcc0000010000 */
[----:B------:R-:W2:Y:S01]  /*f200*/  MUFU.EX2 R71, R71 ;  /* 0x0000004700477308 */ /* 0x000ea20000000800 */
[----:B------:R-:W-:-:S07]  /*f210*/  FADD.FTZ R34, R61, R34 ;  /* 0x000000223d227221 */ /* 0x000fce0000010000 */
[----:B------:R-:W3:Y:S01]  /*f220*/  MUFU.EX2 R40, R40 ;  /* 0x0000002800287308 */ /* 0x000ee20000000800 */
[----:B------:R-:W-:Y:S01]  /*f230*/  F2FP.BF16.F32.PACK_AB R25, R66, R53 ;  /* 0x000000354219723e */ /* 0x000fe200000010ff */
[----:B0-----:R-:W-:Y:S01]  /*f240*/  FADD.FTZ R33, R81, R32 ;  /* 0x0000002051217221 */ /* 0x001fe20000010000 */
[----:B------:R-:W-:-:S05]  /*f250*/  F2FP.BF16.F32.PACK_AB R27, R70, R67 ;  /* 0x00000043461b723e */ /* 0x000fca00000010ff */
[----:B------:R-:W-:Y:S01]  /*f260*/  MUFU.EX2 R51, R51 ;  /* 0x0000003300337308 */ /* 0x000fe20000000800 */
[----:B----4-:R-:W-:-:S07]  /*f270*/  FADD.FTZ R34, R73, R34 ;  /* 0x0000002249227221 */ /* 0x010fce0000010000 */
[----:B------:R-:W0:Y:S01]  /*f280*/  MUFU.EX2 R42, R42 ;  /* 0x0000002a002a7308 */ /* 0x000e220000000800 */
[----:B------:R-:W-:Y:S01]  /*f290*/  FADD.FTZ R32, R80, R33 ;  /* 0x0000002150207221 */ /* 0x000fe20000010000 */
[----:B------:R1:W-:Y:S06]  /*f2a0*/  STSM.16.M88.4 [R22+0x28b00], R24 ;  /* 0x028b001816007844 */ /* 0x0003ec0000000200 */
[----:B------:R-:W4:Y:S01]  /*f2b0*/  MUFU.EX2 R54, R54 ;  /* 0x0000003600367308 */ /* 0x000f220000000800 */
[----:B------:R-:W-:Y:S02]  /*f2c0*/  F2FP.BF16.F32.PACK_AB R28, R72, R69 ;  /* 0x00000045481c723e */ /* 0x000fe400000010ff */
[----:B------:R-:W-:-:S05]  /*f2d0*/  F2FP.BF16.F32.PACK_AB R30, R76, R60 ;  /* 0x0000003c4c1e723e */ /* 0x000fca00000010ff */
[----:B------:R-:W4:Y:S01]  /*f2e0*/  MUFU.EX2 R44, R44 ;  /* 0x0000002c002c7308 */ /* 0x000f220000000800 */
[----:B------:R-:W-:Y:S01]  /*f2f0*/  F2FP.BF16.F32.PACK_AB R29, R59, R58 ;  /* 0x0000003a3b1d723e */ /* 0x000fe200000010ff */
[----:B-1----:R-:W-:Y:S01]  /*f300*/  FADD.FTZ R25, R77, R34 ;  /* 0x000000224d197221 */ /* 0x002fe20000010000 */
[----:B------:R-:W-:-:S05]  /*f310*/  F2FP.BF16.F32.PACK_AB R31, R63, R62 ;  /* 0x0000003e3f1f723e */ /* 0x000fca00000010ff */
[----:B------:R-:W1:Y:S01]  /*f320*/  MUFU.EX2 R50, R50 ;  /* 0x0000003200327308 */ /* 0x000e620000000800 */
[----:B--2---:R-:W-:Y:S01]  /*f330*/  FADD.FTZ R32, R71, R32 ;  /* 0x0000002047207221 */ /* 0x004fe20000010000 */
[----:B---3--:R-:W-:-:S06]  /*f340*/  FADD.FTZ R27, R40, R25 ;  /* 0x00000019281b7221 */ /* 0x008fcc0000010000 */
[----:B------:R-:W2:Y:S01]  /*f350*/  MUFU.EX2 R45, R45 ;  /* 0x0000002d002d7308 */ /* 0x000ea20000000800 */
[----:B------:R3:W-:Y:S07]  /*f360*/  STSM.16.M88.4 [R22+0x2a300], R28 ;  /* 0x02a3001c16007844 */ /* 0x0007ee0000000200 */
[----:B------:R-:W2:Y:S01]  /*f370*/  MUFU.EX2 R35, R96 ;  /* 0x0000006000237308 */ /* 0x000ea20000000800 */
[----:B0-----:R-:W-:-:S07]  /*f380*/  FADD.FTZ R33, R42, R27 ;  /* 0x0000001b2a217221 */ /* 0x001fce0000010000 */
[----:B------:R-:W0:Y:S01]  /*f390*/  MUFU.EX2 R47, R47 ;  /* 0x0000002f002f7308 */ /* 0x000e220000000800 */
[----:B---3--:R-:W-:Y:S01]  /*f3a0*/  FADD.FTZ R31, R51, R32 ;  /* 0x00000020331f7221 */ /* 0x008fe20000010000 */
[----:B------:R-:W-:-:S06]  /*f3b0*/  F2FP.BF16.F32.PACK_AB R25, R41, R0 ;  /* 0x000000002919723e */ /* 0x000fcc00000010ff */
[----:B------:R-:W3:Y:S01]  /*f3c0*/  MUFU.EX2 R97, R97 ;  /* 0x0000006100617308 */ /* 0x000ee20000000800 */
[----:B----4-:R-:W-:Y:S01]  /*f3d0*/  FADD.FTZ R37, R54, R31 ;  /* 0x0000001f36257221 */ /* 0x010fe20000010000 */
[----:B------:R-:W-:-:S06]  /*f3e0*/  FADD.FTZ R0, R44, R33 ;  /* 0x000000212c007221 */ /* 0x000fcc0000010000 */
[----:B------:R-:W4:Y:S01]  /*f3f0*/  MUFU.EX2 R38, R38 ;  /* 0x0000002600267308 */ /* 0x000f220000000800 */
[----:B------:R-:W-:Y:S01]  /*f400*/  F2FP.BF16.F32.PACK_AB R27, R43, R20 ;  /* 0x000000142b1b723e */ /* 0x000fe200000010ff */
[----:B-1----:R-:W-:-:S06]  /*f410*/  FADD.FTZ R20, R50, R37 ;  /* 0x0000002532147221 */ /* 0x002fcc0000010000 */
[----:B------:R-:W-:Y:S01]  /*f420*/  MUFU.EX2 R21, R21 ;  /* 0x0000001500157308 */ /* 0x000fe20000000800 */
[----:B--2---:R-:W-:-:S07]  /*f430*/  FADD.FTZ R0, R45, R0 ;  /* 0x000000002d007221 */ /* 0x004fce0000010000 */
[----:B------:R-:W-:Y:S08]  /*f440*/  MUFU.EX2 R36, R36 ;  /* 0x0000002400247308 */ /* 0x000ff00000000800 */
[----:B------:R-:W1:Y:S08]  /*f450*/  MUFU.EX2 R98, R98 ;  /* 0x0000006200627308 */ /* 0x000e700000000800 */
[----:B------:R-:W-:Y:S08]  /*f460*/  MUFU.EX2 R99, R99 ;  /* 0x0000006300637308 */ /* 0x000ff00000000800 */
[----:B------:R-:W2:Y:S01]  /*f470*/  MUFU.EX2 R100, R100 ;  /* 0x0000006400647308 */ /* 0x000ea20000000800 */
[----:B------:R-:W-:Y:S01]  /*f480*/  FADD.FTZ R20, R35, R20 ;  /* 0x0000001423147221 */ /* 0x000fe20000010000 */
[----:B------:R-:W-:Y:S01]  /*f490*/  F2FP.BF16.F32.PACK_AB R24, R49, R48 ;  /* 0x000000303118723e */ /* 0x000fe200000010ff */
[----:B0-----:R-:W-:Y:S01]  /*f4a0*/  FADD.FTZ R33, R47, R0 ;  /* 0x000000002f217221 */ /* 0x001fe20000010000 */
[----:B------:R-:W-:Y:S01]  /*f4b0*/  F2FP.BF16.F32.PACK_AB R26, R56, R52 ;  /* 0x00000034381a723e */ /* 0x000fe200000010ff */
[----:B---3--:R-:W-:Y:S01]  /*f4c0*/  FADD.FTZ R37, R97, R20 ;  /* 0x0000001461257221 */ /* 0x008fe20000010000 */
[----:B------:R-:W-:Y:S01]  /*f4d0*/  F2FP.BF16.F32.PACK_AB R28, R61, R57 ;  /* 0x000000393d1c723e */ /* 0x000fe200000010ff */
[----:B----4-:R-:W-:Y:S01]  /*f4e0*/  FADD.FTZ R0, R38, R33 ;  /* 0x0000002126007221 */ /* 0x010fe20000010000 */
[----:B------:R-:W-:Y:S01]  /*f4f0*/  F2FP.BF16.F32.PACK_AB R30, R77, R73 ;  /* 0x000000494d1e723e */ /* 0x000fe200000010ff */
[----:B------:R0:W-:Y:S01]  /*f500*/  STSM.16.M88.4 [R22+0x2bb00], R24 ;  /* 0x02bb001816007844 */ /* 0x0001e20000000200 */
[----:B------:R-:W-:-:S02]  /*f510*/  F2FP.BF16.F32.PACK_AB R29, R81, R46 ;  /* 0x0000002e511d723e */ /* 0x000fc400000010ff */
[----:B------:R-:W-:Y:S01]  /*f520*/  F2FP.BF16.F32.PACK_AB R31, R71, R80 ;  /* 0x00000050471f723e */ /* 0x000fe200000010ff */
[----:B-1----:R-:W-:Y:S01]  /*f530*/  FADD.FTZ R20, R98, R37 ;  /* 0x0000002562147221 */ /* 0x002fe20000010000 */
[----:B------:R-:W-:Y:S02]  /*f540*/  F2FP.BF16.F32.PACK_AB R32, R42, R40 ;  /* 0x000000282a20723e */ /* 0x000fe400000010ff */
[----:B------:R-:W-:Y:S02]  /*f550*/  F2FP.BF16.F32.PACK_AB R34, R45, R44 ;  /* 0x0000002c2d22723e */ /* 0x000fe400000010ff */
[----:B------:R-:W-:Y:S02]  /*f560*/  F2FP.BF16.F32.PACK_AB R33, R54, R51 ;  /* 0x000000333621723e */ /* 0x000fe400000010ff */
[----:B------:R-:W-:Y:S01]  /*f570*/  F2FP.BF16.F32.PACK_AB R35, R35, R50 ;  /* 0x000000322323723e */ /* 0x000fe200000010ff */
[----:B------:R-:W-:Y:S01]  /*f580*/  STSM.16.M88.4 [R22+0x2d300], R28 ;  /* 0x02d3001c16007844 */ /* 0x000fe20000000200 */
[----:B0-----:R-:W-:-:S02]  /*f590*/  F2FP.BF16.F32.PACK_AB R24, R38, R47 ;  /* 0x0000002f2618723e */ /* 0x001fc400000010ff */
[----:B------:R-:W-:Y:S02]  /*f5a0*/  F2FP.BF16.F32.PACK_AB R25, R98, R97 ;  /* 0x000000616219723e */ /* 0x000fe400000010ff */
[----:B------:R-:W-:Y:S02]  /*f5b0*/  F2FP.BF16.F32.PACK_AB R26, R36, R21 ;  /* 0x00000015241a723e */ /* 0x000fe400000010ff */
[----:B--2---:R-:W-:Y:S01]  /*f5c0*/  F2FP.BF16.F32.PACK_AB R27, R100, R99 ;  /* 0x00000063641b723e */ /* 0x004fe200000010ff */
[----:B------:R-:W-:Y:S01]  /*f5d0*/  FADD.FTZ R21, R21, R0 ;  /* 0x0000000015157221 */ /* 0x000fe20000010000 */
[----:B------:R0:W-:Y:S01]  /*f5e0*/  STSM.16.M88.4 [R22+0x2eb00], R32 ;  /* 0x02eb002016007844 */ /* 0x0001e20000000200 */
[----:B------:R-:W-:-:S03]  /*f5f0*/  FADD.FTZ R99, R99, R20 ;  /* 0x0000001463637221 */ /* 0x000fc60000010000 */
[----:B------:R1:W-:Y:S01]  /*f600*/  STSM.16.M88.4 [R22+0x30300], R24 ;  /* 0x0303001816007844 */ /* 0x0003e20000000200 */
[----:B------:R-:W-:Y:S01]  /*f610*/  FADD.FTZ R20, R36, R21 ;  /* 0x0000001524147221 */ /* 0x000fe20000010000 */
[----:B------:R-:W-:Y:S01]  /*f620*/  FADD.FTZ R0, R100, R99 ;  /* 0x0000006364007221 */ /* 0x000fe20000010000 */
[----:B------:R2:W-:Y:S06]  /*f630*/  MEMBAR.ALL.CTA ;  /* 0x0000000000007992 */ /* 0x0005ec0000008000 */
[----:B--2---:R-:W2:Y:S04]  /*f640*/  FENCE.VIEW.ASYNC.S ;  /* 0x00000000000073c6 */ /* 0x004ea80000000000 */
[----:B------:R3:W-:Y:S04]  /*f650*/  STL [R1+0x20], R20 ;  /* 0x0000201401007387 */ /* 0x0007e80000100800 */
[----:B------:R3:W-:Y:S01]  /*f660*/  STL [R1+0x28], R0 ;  /* 0x0000280001007387 */ /* 0x0007e20000100800 */
[----:B------:R-:W-:Y:S01]  /*f670*/  ISETP.GE.AND P2, PT, R108, 0x91, PT ;  /* 0x000000916c00780c */ /* 0x000fe20003f46270 */
[----:B------:R-:W-:-:S04]  /*f680*/  IMAD.MOV.U32 R71, RZ, RZ, RZ ;  /* 0x000000ffff477224 */ /* 0x000fc800078e00ff */
        /* <DEDUP_REMOVED lines=35> */
[----:B0-----:R-:W-:-:S02]  /*f8c0*/  IMAD.MOV.U32 R35, RZ, RZ, R71 ;  /* 0x000000ffff237224 */ /* 0x001fc400078e0047 */
[--C-:B------:R-:W-:Y:S02]  /*f8d0*/  IMAD.MOV.U32 R34, RZ, RZ, R71.reuse ;  /* 0x000000ffff227224 */ /* 0x100fe400078e0047 */
[--C-:B------:R-:W-:Y:S02]  /*f8e0*/  IMAD.MOV.U32 R33, RZ, RZ, R71.reuse ;  /* 0x000000ffff217224 */ /* 0x100fe400078e0047 */
[--C-:B------:R-:W-:Y:S02]  /*f8f0*/  IMAD.MOV.U32 R32, RZ, RZ, R71.reuse ;  /* 0x000000ffff207224 */ /* 0x100fe400078e0047 */
[--C-:B------:R-:W-:Y:S02]  /*f900*/  IMAD.MOV.U32 R31, RZ, RZ, R71.reuse ;  /* 0x000000ffff1f7224 */ /* 0x100fe400078e0047 */
[--C-:B------:R-:W-:Y:S02]  /*f910*/  IMAD.MOV.U32 R30, RZ, RZ, R71.reuse ;  /* 0x000000ffff1e7224 */ /* 0x100fe400078e0047 */
[----:B------:R-:W-:-:S02]  /*f920*/  IMAD.MOV.U32 R29, RZ, RZ, R71 ;  /* 0x000000ffff1d7224 */ /* 0x000fc400078e0047 */
[--C-:B------:R-:W-:Y:S02]  /*f930*/  IMAD.MOV.U32 R28, RZ, RZ, R71.reuse ;  /* 0x000000ffff1c7224 */ /* 0x100fe400078e0047 */
[--C-:B-1----:R-:W-:Y:S02]  /*f940*/  IMAD.MOV.U32 R27, RZ, RZ, R71.reuse ;  /* 0x000000ffff1b7224 */ /* 0x102fe400078e0047 */
[--C-:B------:R-:W-:Y:S02]  /*f950*/  IMAD.MOV.U32 R26, RZ, RZ, R71.reuse ;  /* 0x000000ffff1a7224 */ /* 0x100fe400078e0047 */
[--C-:B------:R-:W-:Y:S02]  /*f960*/  IMAD.MOV.U32 R25, RZ, RZ, R71.reuse ;  /* 0x000000ffff197224 */ /* 0x100fe400078e0047 */
[----:B------:R-:W-:Y:S01]  /*f970*/  IMAD.MOV.U32 R24, RZ, RZ, R71 ;  /* 0x000000ffff187224 */ /* 0x000fe200078e0047 */
[----:B--2---:R-:W-:Y:S01]  /*f980*/  NOP ;  /* 0x0000000000007918 */ /* 0x004fe20000000000 */
[----:B---3--:R-:W-:Y:S05]  /*f990*/  @!P2 BRA `(.L_x_8671) ;  /* 0x00000054000ca947 */ /* 0x008fea0003800000 */
[----:B------:R-:W-:Y:S01]  /*f9a0*/  VIADD R0, R112, 0xfffffffe ;  /* 0xfffffffe70007836 */ /* 0x000fe20000000000 */
[----:B------:R-:W-:Y:S01]  /*f9b0*/  STL [R1+0x1c], R74 ;  /* 0x00001c4a01007387 */ /* 0x000fe20000100800 */
[----:B------:R-:W-:-:S03]  /*f9c0*/  IMAD.MOV.U32 R152, RZ, RZ, R14 ;  /* 0x000000ffff987224 */ /* 0x000fc600078e000e */
[----:B------:R0:W-:Y:S04]  /*f9d0*/  STL [R1+0x24], R0 ;  /* 0x0000240001007387 */ /* 0x0001e80000100800 */
[----:B------:R1:W5:Y:S01]  /*f9e0*/  LDL.LU R153, [R1+0x48] ;  /* 0x0000480001997983 */ /* 0x0003620000300800 */
[----:B------:R-:W-:Y:S02]  /*f9f0*/  CS2R R70, SRZ ;  /* 0x0000000000467805 */ /* 0x000fe4000001ff00 */
[----:B------:R-:W-:Y:S02]  /*fa00*/  CS2R R68, SRZ ;  /* 0x0000000000447805 */ /* 0x000fe4000001ff00 */
[----:B------:R-:W-:Y:S02]  /*fa10*/  CS2R R66, SRZ ;  /* 0x0000000000427805 */ /* 0x000fe4000001ff00 */
[----:B------:R-:W-:-:S02]  /*fa20*/  CS2R R64, SRZ ;  /* 0x0000000000407805 */ /* 0x000fc4000001ff00 */
[----:B------:R-:W-:Y:S01]  /*fa30*/  CS2R R62, SRZ ;  /* 0x00000000003e7805 */ /* 0x000fe2000001ff00 */
[----:B0-----:R-:W-:Y:S01]  /*fa40*/  IMAD.MOV.U32 R0, RZ, RZ, R146 ;  /* 0x000000ffff007224 */ /* 0x001fe200078e0092 */
        /* <DEDUP_REMOVED lines=18> */
[----:B-1----:R-:W-:-:S07]  /*fb70*/  CS2R R24, SRZ ;  /* 0x0000000000187805 */ /* 0x002fce000001ff00 */
.L_x_8681:
[----:B------:R-:W2:Y:S01]  /*fb80*/  LDL R15, [R1+0x50] ;  /* 0x00005000010f7983 */ /* 0x000ea20000100800 */
[----:B------:R-:W-:Y:S01]  /*fb90*/  VIADD R146, R0, 0x1 ;  /* 0x0000000100927836 */ /* 0x000fe20000000000 */
[----:B------:R-:W-:Y:S05]  /*fba0*/  YIELD ;  /* 0x0000000000007946 */ /* 0x000fea0003800000 */
[----:B------:R-:W-:-:S04]  /*fbb0*/  ISETP.NE.AND P3, PT, R146, 0x2, PT ;  /* 0x000000029200780c */ /* 0x000fc80003f65270 */
[----:B------:R-:W-:Y:S02]  /*fbc0*/  SEL R14, RZ, 0x1, P3 ;  /* 0x00000001ff0e7807 */ /* 0x000fe40001800000 */
[----:B------:R-:W-:Y:S02]  /*fbd0*/  SEL R146, R146, RZ, P3 ;  /* 0x000000ff92927207 */ /* 0x000fe40001800000 */
[----:B--2---:R-:W-:Y:S02]  /*fbe0*/  ISETP.NE.AND P2, PT, R15, RZ, PT ;  /* 0x000000ff0f00720c */ /* 0x004fe40003f45270 */
[----:B-----5:R-:W-:-:S05]  /*fbf0*/  LOP3.LUT R15, R153, R14, RZ, 0x3c, !PT ;  /* 0x0000000e990f7212 */ /* 0x020fca00078e3cff */
[----:B------:R0:W-:Y:S06]  /*fc00*/  STL [R1+0x48], R15 ;  /* 0x0000480f01007387 */ /* 0x0001ec0000100800 */
[----:B------:R-:W-:Y:S05]  /*fc10*/  @P2 BRA `(.L_x_8672) ;  /* 0x0000000000302947 */ /* 0x000fea0003800000 */
[----:B------:R-:W-:Y:S05]  /*fc20*/  @!P0 BRA `(.L_x_8673) ;  /* 0x0000000000048947 */ /* 0x000fea0003800000 */
[----:B------:R-:W-:Y:S01]  /*fc30*/  BPT.TRAP 0x1 ;  /* 0x000000040000795c */ /* 0x000fe20000300000 */
.L_x_8673:
[----:B------:R-:W-:Y:S01]  /*fc40*/  IMAD R14, R146, 0x8, R18 ;  /* 0x00000008920e7824 */ /* 0x000fe200078e0212 */
[----:B0-----:R-:W-:-:S04]  /*fc50*/  SHF.L.U32 R15, R15, 0x1f, RZ ;  /* 0x0000001f0f0f7819 */ /* 0x001fc800000006ff */
[----:B------:R0:W1:Y:S01]  /*fc60*/  SYNCS.PHASECHK.TRANS64.TRYWAIT P3, [R14+URZ+0x31c30], R15 ;  /* 0x031c300f0e0075a7 */ /* 0x000062000806017f */
[----:B------:R-:W-:Y:S05]  /*fc70*/  @!P0 BRA `(.L_x_8674) ;  /* 0x0000000000048947 */ /* 0x000fea0003800000 */
[----:B------:R-:W-:Y:S01]  /*fc80*/  BPT.TRAP 0x1 ;  /* 0x000000040000795c */ /* 0x000fe20000300000 */
.L_x_8674:
[----:B------:R-:W-:Y:S04]  /*fc90*/  BSSY B0, `(.L_x_8672) ;  /* 0x0000004000007945 */ /* 0x000fe80003800000 */
[----:B-1----:R-:W-:Y:S05]  /*fca0*/  @P3 BRA `(.L_x_8675) ;  /* 0x0000000000083947 */ /* 0x002fea0003800000 */
[----:B------:R-:W1:Y:S02]  /*fcb0*/  SYNCS.PHASECHK.TRANS64.TRYWAIT P3, [R14+URZ+0x31c30], R15 ;  /* 0x031c300f0e0075a7 */ /* 0x000e64000806017f */
[----:B-1----:R-:W-:Y:S05]  /*fcc0*/  @!P3 BRA `(.L_x_8676) ;  /* 0x000000d40064b947 */ /* 0x002fea0003800000 */
.L_x_8675:
[----:B------:R-:W-:Y:S05]  /*fcd0*/  BSYNC B0 ;  /* 0x0000000000007941 */ /* 0x000fea0003800000 */
.L_x_8672:
[----:B01----:R-:W2:Y:S01]  /*fce0*/  LDL R14, [R1+0x54] ;  /* 0x00005400010e7983 */ /* 0x003ea20000100800 */
[----:B------:R-:W-:Y:S01]  /*fcf0*/  IMAD.MOV.U32 R21, RZ, RZ, -0x7fffffe0 ;  /* 0x80000020ff157424 */ /* 0x000fe200078e00ff */
[----:B------:R-:W-:Y:S05]  /*fd00*/  WARPSYNC.ALL ;  /* 0x0000000000007948 */ /* 0x000fea0003800000 */
[----:B------:R-:W0:Y:S01]  /*fd10*/  S2R R20, SR_TID.X ;  /* 0x0000000000147919 */ /* 0x000e220000002100 */
[----:B------:R-:W-:Y:S01]  /*fd20*/  R2UR UR59, R21 ;  /* 0x00000000153b72ca */ /* 0x000fe200000e0000 */
[----:B------:R-:W-:Y:S01]  /*fd30*/  IMAD.MOV.U32 R149, RZ, RZ, -0x7fffffe0 ;  /* 0x80000020ff957424 */ /* 0x000fe200078e00ff */
[----:B------:R-:W-:Y:S01]  /*fd40*/  R2UR UR56, R2 ;  /* 0x00000000023872ca */ /* 0x000fe200000e0000 */
[----:B------:R-:W-:Y:S01]  /*fd50*/  IMAD.MOV.U32 R73, RZ, RZ, -0x7fffffe0 ;  /* 0x80000020ff497424 */ /* 0x000fe200078e00ff */
[----:B------:R-:W-:Y:S01]  /*fd60*/  R2UR UR57, R3 ;  /* 0x00000000033972ca */ /* 0x000fe200000e0000 */
[----:B------:R-:W-:Y:S01]  /*fd70*/  IMAD.MOV.U32 R15, RZ, RZ, -0x7fffffe0 ;  /* 0x80000020ff0f7424 */ /* 0x000fe200078e00ff */
[----:B------:R-:W-:Y:S01]  /*fd80*/  R2UR UR19, R21 ;  /* 0x00000000151372ca */ /* 0x000fe200000e0000 */
[----:B------:R-:W-:Y:S01]  /*fd90*/  STL [R1+0xc0], R22 ;  /* 0x0000c01601007387 */ /* 0x000fe20000100800 */
[C---:B------:R-:W-:Y:S01]  /*fda0*/  R2UR UR7, R73.reuse ;  /* 0x00000000490772ca */ /* 0x040fe200000e0000 */
[----:B------:R-:W-:Y:S01]  /*fdb0*/  IMAD.MOV.U32 R151, RZ, RZ, -0x7fffffe0 ;  /* 0x80000020ff977424 */ /* 0x000fe200078e00ff */
[----:B------:R-:W-:Y:S01]  /*fdc0*/  R2UR UR11, R73 ;  /* 0x00000000490b72ca */ /* 0x000fe200000e0000 */
[----:B------:R-:W-:Y:S01]  /*fdd0*/  STL [R1+0xbc], R19 ;  /* 0x0000bc1301007387 */ /* 0x000fe20000100800 */
[----:B------:R-:W-:-:S02]  /*fde0*/  R2UR UR9, R15 ;  /* 0x000000000f0972ca */ /* 0x000fc400000e0000 */
[----:B------:R-:W-:Y:S01]  /*fdf0*/  MOV R80, UR59 ;  /* 0x0000003b00507c02 */ /* 0x000fe20008000f00 */
[----:B------:R1:W-:Y:S01]  /*fe00*/  STL [R1+0xb8], R18 ;  /* 0x0000b81201007387 */ /* 0x0003e20000100800 */
[----:B------:R-:W-:Y:S02]  /*fe10*/  R2UR UR59, R149 ;  /* 0x00000000953b72ca */ /* 0x000fe400000e0000 */
[C---:B------:R-:W-:Y:S01]  /*fe20*/  R2UR UR5, R15.reuse ;  /* 0x000000000f0572ca */ /* 0x040fe200000e0000 */
[----:B------:R3:W-:Y:S01]  /*fe30*/  STL [R1+0xb4], R17 ;  /* 0x0000b41101007387 */ /* 0x0007e20000100800 */
[C---:B------:R-:W-:Y:S02]  /*fe40*/  R2UR UR15, R15.reuse ;  /* 0x000000000f0f72ca */ /* 0x040fe400000e0000 */
[C---:B------:R-:W-:Y:S01]  /*fe50*/  R2UR UR23, R15.reuse ;  /* 0x000000000f1772ca */ /* 0x040fe200000e0000 */
[----:B------:R-:W-:Y:S01]  /*fe60*/  STL [R1+0xb0], R16 ;  /* 0x0000b01001007387 */ /* 0x000fe20000100800 */
[----:B------:R-:W-:-:S02]  /*fe70*/  R2UR UR35, R15 ;  /* 0x000000000f2372ca */ /* 0x000fc400000e0000 */
[----:B------:R-:W-:Y:S01]  /*fe80*/  MOV R77, UR9 ;  /* 0x00000009004d7c02 */ /* 0x000fe20008000f00 */
[----:B------:R4:W-:Y:S01]  /*fe90*/  STL [R1+0xac], R0 ;  /* 0x0000ac0001007387 */ /* 0x0009e20000100800 */
[----:B------:R-:W-:Y:S02]  /*fea0*/  R2UR UR9, R3 ;  /* 0x00000000030972ca */ /* 0x000fe400000e0000 */
[C---:B------:R-:W-:Y:S02]  /*feb0*/  R2UR UR47, R15.reuse ;  /* 0x000000000f2f72ca */ /* 0x040fe400000e0000 */
[----:B0-----:R-:W-:Y:S02]  /*fec0*/  SHF.R.U32.HI R20, RZ, 0x7, R20 ;  /* 0x00000007ff147819 */ /* 0x001fe40000011614 */
[----:B------:R-:W-:Y:S02]  /*fed0*/  R2UR UR55, R15 ;  /* 0x000000000f3772ca */ /* 0x000fe400000e0000 */
[C---:B------:R-:W-:Y:S01]  /*fee0*/  R2UR UR31, R21.reuse ;  /* 0x00000000151f72ca */ /* 0x040fe200000e0000 */
[----:B------:R-:W-:Y:S01]  /*fef0*/  VIADD R74, R20, 0x8 ;  /* 0x00000008144a7836 */ /* 0x000fe20000000000 */
[----:B------:R-:W-:-:S02]  /*ff00*/  R2UR UR39, R21 ;  /* 0x00000000152772ca */ /* 0x000fc400000e0000 */
[C---:B------:R-:W-:Y:S02]  /*ff10*/  R2UR UR41, R21.reuse ;  /* 0x00000000152972ca */ /* 0x040fe400000e0000 */
[----:B------:R0:W-:Y:S01]  /*ff20*/  BAR.SYNC.DEFER_BLOCKING R74, 0x100 ;  /* 0x0004004a0000751d */ /* 0x0001e20000010000 */
[----:B------:R-:W-:Y:S02]  /*ff30*/  R2UR UR45, R21 ;  /* 0x00000000152d72ca */ /* 0x000fe400000e0000 */
[----:B------:R-:W-:Y:S02]  /*ff40*/  R2UR UR12, R2 ;  /* 0x00000000020c72ca */ /* 0x000fe400000e0000 */
[----:B------:R-:W-:Y:S02]  /*ff50*/  R2UR UR13, R3 ;  /* 0x00000000030d72ca */ /* 0x000fe400000e0000 */
[----:B------:R-:W-:Y:S02]  /*ff60*/  R2UR UR27, R73 ;  /* 0x00000000491b72ca */ /* 0x000fe400000e0000 */
[----:B0-----:R-:W-:Y:S01]  /*ff70*/  MOV R74, UR7 ;  /* 0x00000007004a7c02 */ /* 0x001fe20008000f00 */
[----:B------:R-:W-:Y:S01]  /*ff80*/  UMOV UR7, UR11 ;  /* 0x0000000b00077c82 */ /* 0x000fe20008000000 */
[----:B------:R-:W-:-:S02]  /*ff90*/  R2UR UR11, R21 ;  /* 0x00000000150b72ca */ /* 0x000fc400000e0000 */
[C---:B------:R-:W-:Y:S02]  /*ffa0*/  R2UR UR43, R73.reuse ;  /* 0x00000000492b72ca */ /* 0x040fe400000e0000 */
[C---:B------:R-:W-:Y:S02]  /*ffb0*/  R2UR UR51, R73.reuse ;  /* 0x00000000493372ca */ /* 0x040fe400000e0000 */
[C---:B------:R-:W-:Y:S02]  /*ffc0*/  R2UR UR29, R73.reuse ;  /* 0x00000000491d72ca */ /* 0x040fe400000e0000 */
[C---:B------:R-:W-:Y:S02]  /*ffd0*/  R2UR UR49, R73.reuse ;  /* 0x00000000493172ca */ /* 0x040fe400000e0000 */
[----:B------:R-:W-:Y:S01]  /*ffe0*/  R2UR UR37, R73 ;  /* 0x00000000492572ca */ /* 0x000fe200000e0000 */
[----:B------:R-:W-:Y:S01]  /*fff0*/  IMAD.MOV.U32 R73, RZ, RZ, -0x7fffffe0 ;  /* 0x80000020ff497424 */ /* 0x000fe200078e00ff */
[----:B-1----:R-:W-:Y:S01]  /*10000*/  MOV R18, UR61 ;  /* 0x0000003d00127c02 */ /* 0x002fe20008000f00 */
[----:B------:R-:W-:Y:S01]  /*10010*/  WARPGROUP.ARRIVE ;  /* 0x00000000000079c5 */ /* 0x000fe20000000000 */
[----:B------:R-:W-:Y:S01]  /*10020*/  MOV R78, UR11 ;  /* 0x0000000b004e7c02 */ /* 0x000fe20008000f00 */
[----:B------:R-:W-:Y:S01]  /*10030*/  UMOV UR11, UR5 ;  /* 0x00000005000b7c82 */ /* 0x000fe20008000000 */
[----:B------:R-:W-:Y:S01]  /*10040*/  R2UR UR5, R21 ;  /* 0x00000000150572ca */ /* 0x000fe200000e0000 */
[----:B------:R-:W-:Y:S01]  /*10050*/  IMAD.MOV.U32 R21, RZ, RZ, -0x7fffffe0 ;  /* 0x80000020ff157424 */ /* 0x000fe200078e00ff */
[----:B------:R-:W-:Y:S01]  /*10060*/  R2UR UR33, R73 ;  /* 0x00000000492172ca */ /* 0x000fe200000e0000 */
[----:B------:R-:W-:Y:S01]  /*10070*/  IMAD.MOV.U32 R73, RZ, RZ, -0x7fffffe0 ;  /* 0x80000020ff497424 */ /* 0x000fe200078e00ff */
[----:B---3--:R-:W-:-:S02]  /*10080*/  MOV R17, UR60 ;  /* 0x0000003c00117c02 */ /* 0x008fc40008000f00 */
[----:B------:R-:W-:Y:S01]  /*10090*/  R2UR UR25, R21 ;  /* 0x00000000151972ca */ /* 0x000fe200000e0000 */
[----:B------:R-:W-:Y:S01]  /*100a0*/  IMAD.MOV.U32 R21, RZ, RZ, -0x7fffffe0 ;  /* 0x80000020ff157424 */ /* 0x000fe200078e00ff */
[----:B------:R-:W-:Y:S01]  /*100b0*/  R2UR UR61, R73 ;  /* 0x00000000493d72ca */ /* 0x000fe200000e0000 */
[----:B------:R-:W-:Y:S01]  /*100c0*/  IMAD.MOV.U32 R73, RZ, RZ, -0x7fffffe0 ;  /* 0x80000020ff497424 */ /* 0x000fe200078e00ff */
[----:B------:R-:W-:Y:S02]  /*100d0*/  R2UR UR16, R2 ;  /* 0x00000000021072ca */ /* 0x000fe400000e0000 */
[C---:B------:R-:W-:Y:S01]  /*100e0*/  R2UR UR17, R3.reuse ;  /* 0x00000000031172ca */ /* 0x040fe200000e0000 */
[----:B------:R-:W-:Y:S01]  /*100f0*/  IMAD.U32 R15, RZ, RZ, UR5 ;  /* 0x00000005ff0f7e24 */ /* 0x000fe2000f8e00ff */
[----:B------:R-:W-:Y:S02]  /*10100*/  R2UR UR5, R3 ;  /* 0x00000000030572ca */ /* 0x000fe400000e0000 */
[----:B------:R-:W-:-:S02]  /*10110*/  R2UR UR20, R8 ;  /* 0x00000000081472ca */ /* 0x000fc400000e0000 */
[C---:B------:R-:W-:Y:S02]  /*10120*/  R2UR UR21, R9.reuse ;  /* 0x00000000091572ca */ /* 0x040fe400000e0000 */
[----:B------:R-:W-:Y:S02]  /*10130*/  R2UR UR52, R8 ;  /* 0x00000000083472ca */ /* 0x000fe400000e0000 */
[----:B------:R-:W-:Y:S01]  /*10140*/  R2UR UR53, R9 ;  /* 0x00000000093572ca */ /* 0x000fe200000e0000 */
[----:B--2---:R-:W-:-:S04]  /*10150*/  IMAD R148, R146, 0x6c0, R14 ;  /* 0x000006c092947824 */ /* 0x004fc800078e020e */
[C---:B------:R-:W-:Y:S02]  /*10160*/  VIADD R20, R148.reuse, 0xc0 ;  /* 0x000000c094147836 */ /* 0x040fe40000000000 */
[C---:B------:R-:W-:Y:S02]  /*10170*/  VIADD R72, R148.reuse, 0x80 ;  /* 0x0000008094487836 */ /* 0x040fe40000000000 */
[----:B------:R-:W-:Y:S01]  /*10180*/  VIADD R14, R148, 0x40 ;  /* 0x00000040940e7836 */ /* 0x000fe20000000000 */
[----:B------:R-:W-:Y:S01]  /*10190*/  R2UR UR58, R20 ;  /* 0x00000000143a72ca */ /* 0x000fe200000e0000 */
[----:B------:R-:W-:Y:S01]  /*101a0*/  VIADD R20, R148, 0x180 ;  /* 0x0000018094147836 */ /* 0x000fe20000000000 */
[----:B------:R-:W-:Y:S01]  /*101b0*/  R2UR UR10, R72 ;  /* 0x00000000480a72ca */ /* 0x000fe200000e0000 */
[----:B------:R-:W-:Y:S01]  /*101c0*/  VIADD R72, R148, 0x140 ;  /* 0x0000014094487836 */ /* 0x000fe20000000000 */
[----:B------:R-:W-:Y:S01]  /*101d0*/  R2UR UR4, R14 ;  /* 0x000000000e0472ca */ /* 0x000fe200000e0000 */
[----:B------:R-:W-:-:S02]  /*101e0*/  VIADD R14, R148, 0x100 ;  /* 0x00000100940e7836 */ /* 0x000fc40000000000 */
[----:B------:R-:W-:Y:S01]  /*101f0*/  VIADD R150, R148, 0x382 ;  /* 0x0000038294967836 */ /* 0x000fe20000000000 */
[----:B------:R-:W-:Y:S01]  /*10200*/  R2UR UR6, R72 ;  /* 0x00000000480672ca */ /* 0x000fe200000e0000 */
[----:B------:R-:W-:Y:S01]  /*10210*/  VIADD R72, R148, 0x42 ;  /* 0x0000004294487836 */ /* 0x000fe20000000000 */
[----:B------:R-:W-:Y:S01]  /*10220*/  R2UR UR8, R14 ;  /* 0x000000000e0872ca */ /* 0x000fe200000e0000 */
[C---:B------:R-:W-:Y:S02]  /*10230*/  VIADD R14, R148.reuse, 0x1c0 ;  /* 0x000001c0940e7836 */ /* 0x040fe40000000000 */
[----:B------:R-:W-:Y:S02]  /*10240*/  MOV R81, UR58 ;  /* 0x0000003a00517c02 */ /* 0x000fe40008000f00 */
[----:B------:R-:W-:Y:S02]  /*10250*/  R2UR UR58, R148 ;  /* 0x00000000943a72ca */ /* 0x000fe400000e0000 */
        /* <DEDUP_REMOVED lines=8> */
[----:B------:R-:W-:-:S02]  /*102e0*/  MOV R76, UR8 ;  /* 0x00000008004c7c02 */ /* 0x000fc40008000f00 */
[----:B------:R-:W-:Y:S01]  /*102f0*/  R2UR UR8, R2 ;  /* 0x00000000020872ca */ /* 0x000fe200000e0000 */
[----:B------:R-:W-:Y:S01]  /*10300*/  HGMMA.64x16x16.F32.BF16 R136, gdesc[UR56], RZ, !UPT, gsb0 ;  /* 0x00200000388879f0 */ /* 0x000fe2000c0018ff */
[----:B------:R-:W-:Y:S01]  /*10310*/  R2UR UR18, R20 ;  /* 0x00000000141272ca */ /* 0x000fe200000e0000 */
[----:B------:R-:W-:Y:S01]  /*10320*/  VIADD R20, R148, 0x82 ;  /* 0x0000008294147836 */ /* 0x000fe20000000000 */
[----:B------:R-:W-:Y:S01]  /*10330*/  R2UR UR22, R14 ;  /* 0x000000000e1672ca */ /* 0x000fe200000e0000 */
[----:B------:R-:W-:Y:S01]  /*10340*/  VIADD R14, R148, 0xc2 ;  /* 0x000000c2940e7836 */ /* 0x000fe20000000000 */
[----:B------:R-:W-:Y:S02]  /*10350*/  R2UR UR59, R80 ;  /* 0x00000000503b72ca */ /* 0x000fe400000e0000 */
        /* <DEDUP_REMOVED lines=8> */
[----:B------:R-:W-:-:S02]  /*103e0*/  R2UR UR58, R81 ;  /* 0x00000000513a72ca */ /* 0x000fc400000e0000 */
[----:B------:R-:W-:Y:S01]  /*103f0*/  R2UR UR46, R14 ;  /* 0x000000000e2e72ca */ /* 0x000fe200000e0000 */
[----:B------:R-:W-:Y:S01]  /*10400*/  VIADD R14, R148, 0x202 ;  /* 0x00000202940e7836 */ /* 0x000fe20000000000 */
[----:B------:R-:W-:Y:S01]  /*10410*/  R2UR UR4, R20 ;  /* 0x00000000140472ca */ /* 0x000fe200000e0000 */
[----:B------:R-:W-:Y:S01]  /*10420*/  VIADD R20, R148, 0x2c0 ;  /* 0x000002c094147836 */ /* 0x000fe20000000000 */
[----:B------:R-:W-:Y:S02]  /*10430*/  R2UR UR56, R2 ;  /* 0x00000000023872ca */ /* 0x000fe400000e0000 */
[----:B------:R-:W-:Y:S02]  /*10440*/  R2UR UR54, R14 ;  /* 0x000000000e3672ca */ /* 0x000fe400000e0000 */
[----:B------:R-:W-:Y:S02]  /*10450*/  R2UR UR57, R3 ;  /* 0x00000000033972ca */ /* 0x000fe400000e0000 */
[----:B------:R-:W-:Y:S01]  /*10460*/  R2UR UR40, R20 ;  /* 0x00000000142872ca */ /* 0x000fe200000e0000 */
[----:B------:R-:W-:Y:S01]  /*10470*/  VIADD R20, R148, 0x340 ;  /* 0x0000034094147836 */ /* 0x000fe20000000000 */
[----:B------:R-:W-:Y:S01]  /*10480*/  R2UR UR42, R72 ;  /* 0x00000000482a72ca */ /* 0x000fe200000e0000 */
[----:B------:R-:W-:-:S02]  /*10490*/  VIADD R72, R148, 0x1c2 ;  /* 0x000001c294487836 */ /* 0x000fc40000000000 */
[----:B------:R-:W-:Y:S01]  /*104a0*/  IMAD.U32 R14, RZ, RZ, UR4 ;  /* 0x00000004ff0e7e24 */ /* 0x000fe2000f8e00ff */
[----:B------:R-:W-:Y:S02]  /*104b0*/  R2UR UR4, R2 ;  /* 0x00000000020472ca */ /* 0x000fe400000e0000 */
[----:B------:R-:W-:Y:S01]  /*104c0*/  R2UR UR44, R20 ;  /* 0x00000000142c72ca */ /* 0x000fe200000e0000 */
[----:B------:R-:W-:Y:S01]  /*104d0*/  VIADD R20, R148, 0x3c0 ;  /* 0x000003c094147836 */ /* 0x000fe20000000000 */
[----:B------:R-:W-:Y:S01]  /*104e0*/  R2UR UR50, R72 ;  /* 0x00000000483272ca */ /* 0x000fe200000e0000 */
[----:B------:R-:W-:-:S03]  /*104f0*/  VIADD R72, R148, 0x280 ;  /* 0x0000028094487836 */ /* 0x000fc60000000000 */
[----:B------:R-:W-:Y:S01]  /*10500*/  R2UR UR24, R20 ;  /* 0x00000000141872ca */ /* 0x000fe200000e0000 */
[----:B------:R-:W-:Y:S01]  /*10510*/  VIADD R20, R148, 0x440 ;  /* 0x0000044094147836 */ /* 0x000fe20000000000 */
[----:B------:R-:W-:Y:S01]  /*10520*/  R2UR UR28, R72 ;  /* 0x00000000481c72ca */ /* 0x000fe200000e0000 */
[----:B------:R-:W-:-:S05]  /*10530*/  VIADD R72, R148, 0x300 ;  /* 0x0000030094487836 */ /* 0x000fca0000000000 */
[----:B------:R-:W-:Y:S01]  /*10540*/  R2UR UR48, R72 ;  /* 0x00000000483072ca */ /* 0x000fe200000e0000 */
[----:B------:R-:W-:Y:S01]  /*10550*/  VIADD R72, R148, 0x380 ;  /* 0x0000038094487836 */ /* 0x000fe20000000000 */
[----:B------:R-:W-:Y:S02]  /*10560*/  WARPGROUP.DEPBAR.LE gsb0, 0x0 ;  /* 0x00008000000079c5 */ /* 0x000fe40000010000 */
[----:B------:R-:W-:Y:S02]  /*10570*/  WARPGROUP.ARRIVE ;  /* 0x00000000000079c5 */ /* 0x000fe40000000000 */
[----:B------:R-:W-:Y:S01]  /*10580*/  R2UR UR36, R72 ;  /* 0x00000000482472ca */ /* 0x000fe200000e0000 */
[----:B------:R-:W-:-:S03]  /*10590*/  VIADD R72, R148, 0x400 ;  /* 0x0000040094487836 */ /* 0x000fc60000000000 */
[----:B------:R-:W-:Y:S01]  /*105a0*/  HGMMA.64x16x16.F32.BF16 R128, gdesc[UR8], RZ, !UPT, gsb0 ;  /* 0x00200000088079f0 */ /* 0x000fe2000c0018ff */
[----:B------:R-:W-:Y:S02]  /*105b0*/  R2UR UR9, R77 ;  /* 0x000000004d0972ca */ /* 0x000fe400000e0000 */
[----:B------:R-:W-:Y:S02]  /*105c0*/  R2UR UR8, R76 ;  /* 0x000000004c0872ca */ /* 0x000fe400000e0000 */
[----:B------:R-:W-:Y:S02]  /*105d0*/  R2UR UR11, R78 ;  /* 0x000000004e0b72ca */ /* 0x000fe400000e0000 */
[----:B------:R-:W-:Y:S02]  /*105e0*/  R2UR UR10, R79 ;  /* 0x000000004f0a72ca */ /* 0x000fe400000e0000 */
        /* <DEDUP_REMOVED lines=8> */
[----:B------:R-:W-:Y:S01]  /*10670*/  VIADD R74, R148, 0x302 ;  /* 0x00000302944a7836 */ /* 0x000fe20000000000 */
[----:B------:R-:W-:Y:S01]  /*10680*/  R2UR UR6, R75 ;  /* 0x000000004b0672ca */ /* 0x000fe200000e0000 */
[----:B------:R-:W-:Y:S01]  /*10690*/  IMAD.MOV.U32 R75, RZ, RZ, -0x7fffffe0 ;  /* 0x80000020ff4b7424 */ /* 0x000fe200078e00ff */
[----:B------:R-:W-:Y:S02]  /*106a0*/  R2UR UR4, R2 ;  /* 0x00000000020472ca */ /* 0x000fe400000e0000 */
[----:B------:R-:W-:Y:S01]  /*106b0*/  R2UR UR5, R3 ;  /* 0x00000000030572ca */ /* 0x000fe200000e0000 */
        /* <DEDUP_REMOVED lines=8> */
[----:B------:R-:W-:-:S07]  /*10740*/  R2UR UR57, R3 ;  /* 0x00000000033972ca */ /* 0x000fce00000e0000 */
[----:B------:R-:W-:Y:S01]  /*10750*/  MOV R22, UR58 ;  /* 0x0000003a00167c02 */ /* 0x000fe20008000f00 */
[----:B------:R-:W-:Y:S01]  /*10760*/  UMOV UR58, UR8 ;  /* 0x00000008003a7c82 */ /* 0x000fe20008000000 */
[----:B------:R-:W-:Y:S01]  /*10770*/  MOV R154, UR59 ;  /* 0x0000003b009a7c02 */ /* 0x000fe20008000f00 */
[----:B------:R-:W-:Y:S01]  /*10780*/  UMOV UR59, UR9 ;  /* 0x00000009003b7c82 */ /* 0x000fe20008000000 */
        /* <DEDUP_REMOVED lines=8> */
[----:B------:R-:W-:-:S03]  /*10810*/  IMAD.MOV.U32 R73, RZ, RZ, -0x7fffffe0 ;  /* 0x80000020ff497424 */ /* 0x000fc600078e00ff */
[----:B------:R-:W-:Y:S02]  /*10820*/  R2UR UR56, R72 ;  /* 0x00000000483872ca */ /* 0x000fe400000e0000 */
[----:B------:R-:W-:Y:S01]  /*10830*/  R2UR UR57, R73 ;  /* 0x00000000493972ca */ /* 0x000fe200000e0000 */
[----:B------:R-:W-:Y:S02]  /*10840*/  WARPGROUP.DEPBAR.LE gsb0, 0x0 ;  /* 0x00008000000079c5 */ /* 0x000fe40000010000 */
[----:B------:R-:W-:-:S06]  /*10850*/  WARPGROUP.ARRIVE ;  /* 0x00000000000079c5 */ /* 0x000fcc0000000000 */
[----:B------:R-:W-:Y:S01]  /*10860*/  HGMMA.64x16x16.F32.BF16 R96, gdesc[UR4], RZ, !UPT, gsb0 ;  /* 0x00200000046079f0 */ /* 0x000fe2000c0018ff */
[----:B------:R-:W-:Y:S02]  /*10870*/  R2UR UR4, R20 ;  /* 0x00000000140472ca */ /* 0x000fe400000e0000 */
[----:B------:R-:W-:Y:S02]  /*10880*/  R2UR UR5, R21 ;  /* 0x00000000150572ca */ /* 0x000fe400000e0000 */
[----:B------:R-:W-:Y:S01]  /*10890*/  R2UR UR6, R150 ;  /* 0x00000000960672ca */ /* 0x000fe200000e0000 */
[----:B------:R-:W-:Y:S01]  /*108a0*/  VIADD R150, R148, 0x3c2 ;  /* 0x000003c294967836 */ /* 0x000fe20000000000 */
[----:B------:R-:W-:Y:S01]  /*108b0*/  R2UR UR7, R151 ;  /* 0x00000000970772ca */ /* 0x000fe200000e0000 */
[----:B------:R-:W-:-:S06]  /*108c0*/  IMAD.MOV.U32 R151, RZ, RZ, -0x7fffffe0 ;  /* 0x80000020ff977424 */ /* 0x000fcc00078e00ff */
[----:B------:R-:W-:Y:S01]  /*108d0*/  IMAD.U32 R20, RZ, RZ, UR4 ;  /* 0x00000004ff147e24 */ /* 0x000fe2000f8e00ff */
[----:B------:R-:W-:Y:S01]  /*108e0*/  UMOV UR4, UR44 ;  /* 0x0000002c00047c82 */ /* 0x000fe20008000000 */
[----:B------:R-:W-:Y:S01]  /*108f0*/  IMAD.U32 R21, RZ, RZ, UR5 ;  /* 0x00000005ff157e24 */ /* 0x000fe2000f8e00ff */
[----:B------:R-:W-:Y:S01]  /*10900*/  UMOV UR5, UR45 ;  /* 0x0000002d00057c82 */ /* 0x000fe20008000000 */
[C---:B------:R-:W-:Y:S02]  /*10910*/  R2UR UR44, R8.reuse ;  /* 0x00000000082c72ca */ /* 0x040fe400000e0000 */
[----:B------:R-:W-:Y:S02]  /*10920*/  R2UR UR45, R9 ;  /* 0x00000000092d72ca */ /* 0x000fe400000e0000 */
[----:B------:R-:W-:Y:S01]  /*10930*/  MOV R19, UR7 ;  /* 0x0000000700137c02 */ /* 0x000fe20008000f00 */
[----:B------:R-:W-:Y:S01]  /*10940*/  UMOV UR7, UR49 ;  /* 0x0000003100077c82 */ /* 0x000fe20008000000 */
[----:B------:R-:W-:Y:S01]  /*10950*/  MOV R157, UR6 ;  /* 0x00000006009d7c02 */ /* 0x000fe20008000f00 */
[----:B------:R-:W-:Y:S01]  /*10960*/  UMOV UR6, UR48 ;  /* 0x0000003000067c82 */ /* 0x000fe20008000000 */
[----:B------:R-:W-:-:S02]  /*10970*/  R2UR UR48, R8 ;  /* 0x00000000083072ca */ /* 0x000fc400000e0000 */
        /* <DEDUP_REMOVED lines=9> */
[----:B------:R-:W-:Y:S01]  /*10a10*/  IMAD.MOV.U32 R151, RZ, RZ, -0x7fffffe0 ;  /* 0x80000020ff977424 */ /* 0x000fe200078e00ff */
[----:B------:R-:W-:Y:S02]  /*10a20*/  WARPGROUP.DEPBAR.LE gsb0, 0x0 ;  /* 0x00008000000079c5 */ /* 0x000fe40000010000 */
[----:B------:R-:W-:-:S06]  /*10a30*/  WARPGROUP.ARRIVE ;  /* 0x00000000000079c5 */ /* 0x000fcc0000000000 */
[----:B------:R-:W-:Y:S01]  /*10a40*/  HGMMA.64x16x16.F32.BF16 R80, gdesc[UR12], RZ, !UPT, gsb0 ;  /* 0x002000000c5079f0 */ /* 0x000fe2000c0018ff */
[----:B------:R-:W-:Y:S01]  /*10a50*/  UMOV UR12, UR36 ;  /* 0x00000024000c7c82 */ /* 0x000fe20008000000 */
[----:B------:R-:W-:Y:S01]  /*10a60*/  UMOV UR13, UR37 ;  /* 0x00000025000d7c82 */ /* 0x000fe20008000000 */
[----:B------:R-:W-:Y:S02]  /*10a70*/  R2UR UR36, R8 ;  /* 0x00000000082472ca */ /* 0x000fe400000e0000 */
[----:B------:R-:W-:Y:S02]  /*10a80*/  R2UR UR37, R9 ;  /* 0x00000000092572ca */ /* 0x000fe400000e0000 */
[----:B------:R-:W-:Y:S01]  /*10a90*/  R2UR UR14, R150 ;  /* 0x00000000960e72ca */ /* 0x000fe200000e0000 */
[----:B------:R-:W-:Y:S01]  /*10aa0*/  VIADD R150, R148, 0x442 ;  /* 0x0000044294967836 */ /* 0x000fe20000000000 */
[----:B------:R-:W-:Y:S01]  /*10ab0*/  R2UR UR15, R151 ;  /* 0x00000000970f72ca */ /* 0x000fe200000e0000 */
[----:B------:R-:W-:Y:S01]  /*10ac0*/  IMAD.MOV.U32 R151, RZ, RZ, -0x7fffffe0 ;  /* 0x80000020ff977424 */ /* 0x000fe200078e00ff */
[----:B------:R-:W-:-:S02]  /*10ad0*/  WARPGROUP.DEPBAR.LE gsb0, 0x0 ;  /* 0x00008000000079c5 */ /* 0x000fc40000010000 */
        /* <DEDUP_REMOVED lines=12> */
[----:B------:R-:W-:Y:S01]  /*10ba0*/  HGMMA.64x16x16.F32.BF16 R136, gdesc[UR20], R136, gsb0 ;  /* 0x00200000148879f0 */ /* 0x000fe20008001888 */
[----:B------:R-:W-:Y:S01]  /*10bb0*/  UMOV UR20, UR28 ;  /* 0x0000001c00147c82 */ /* 0x000fe20008000000 */
[----:B------:R-:W-:Y:S01]  /*10bc0*/  UMOV UR21, UR29 ;  /* 0x0000001d00157c82 */ /* 0x000fe20008000000 */
[C---:B------:R-:W-:Y:S01]  /*10bd0*/  R2UR UR28, R8.reuse ;  /* 0x00000000081c72ca */ /* 0x040fe200000e0000 */
[----:B------:R-:W-:Y:S01]  /*10be0*/  UMOV UR22, UR32 ;  /* 0x0000002000167c82 */ /* 0x000fe20008000000 */
[C---:B------:R-:W-:Y:S01]  /*10bf0*/  R2UR UR29, R9.reuse ;  /* 0x00000000091d72ca */ /* 0x040fe200000e0000 */
[----:B------:R-:W-:Y:S01]  /*10c00*/  UMOV UR23, UR33 ;  /* 0x0000002100177c82 */ /* 0x000fe20008000000 */
[----:B------:R-:W-:Y:S02]  /*10c10*/  R2UR UR32, R8 ;  /* 0x00000000082072ca */ /* 0x000fe400000e0000 */
[----:B------:R-:W-:Y:S01]  /*10c20*/  R2UR UR33, R9 ;  /* 0x00000000092172ca */ /* 0x000fe200000e0000 */
        /* <DEDUP_REMOVED lines=11> */
[----:B------:R-:W-:Y:S02]  /*10ce0*/  R2UR UR40, R8 ;  /* 0x00000000082872ca */ /* 0x000fe400000e0000 */
[----:B------:R-:W-:Y:S02]  /*10cf0*/  R2UR UR41, R9 ;  /* 0x00000000092972ca */ /* 0x000fe400000e0000 */
[----:B------:R-:W-:Y:S02]  /*10d00*/  R2UR UR32, R12 ;  /* 0x000000000c2072ca */ /* 0x000fe400000e0000 */
[----:B------:R-:W-:Y:S01]  /*10d10*/  R2UR UR33, R13 ;  /* 0x000000000d2172ca */ /* 0x000fe200000e0000 */
[----:B------:R-:W-:-:S02]  /*10d20*/  WARPGROUP.DEPBAR.LE gsb0, 0x0 ;  /* 0x00008000000079c5 */ /* 0x000fc40000010000 */
[----:B------:R-:W-:-:S06]  /*10d30*/  WARPGROUP.ARRIVE ;  /* 0x00000000000079c5 */ /* 0x000fcc0000000000 */
[----:B------:R-:W-:Y:S01]  /*10d40*/  HGMMA.64x16x16.F32.BF16 R104, gdesc[UR36], R104, gsb0 ;  /* 0x00200000246879f0 */ /* 0x000fe20008001868 */
[----:B------:R-:W-:Y:S02]  /*10d50*/  R2UR UR36, R12 ;  /* 0x000000000c2472ca */ /* 0x000fe400000e0000 */
[----:B------:R-:W-:Y:S01]  /*10d60*/  R2UR UR37, R13 ;  /* 0x000000000d2572ca */ /* 0x000fe200000e0000 */
[----:B------:R-:W-:Y:S02]  /*10d70*/  WARPGROUP.DEPBAR.LE gsb0, 0x0 ;  /* 0x00008000000079c5 */ /* 0x000fe40000010000 */
[----:B------:R-:W-:-:S06]  /*10d80*/  WARPGROUP.ARRIVE ;  /* 0x00000000000079c5 */ /* 0x000fcc0000000000 */
[----:B------:R-:W-:Y:S01]  /*10d90*/  HGMMA.64x16x16.F32.BF16 R96, gdesc[UR40], R96, gsb0 ;  /* 0x00200000286079f0 */ /* 0x000fe20008001860 */
[----:B------:R-:W-:Y:S01]  /*10da0*/  UMOV UR42, UR22 ;  /* 0x00000016002a7c82 */ /* 0x000fe20008000000 */
[----:B------:R-:W-:Y:S01]  /*10db0*/  UMOV UR43, UR23 ;  /* 0x00000017002b7c82 */ /* 0x000fe20008000000 */
[----:B------:R-:W-:Y:S01]  /*10dc0*/  R2UR UR22, R150 ;  /* 0x00000000961672ca */ /* 0x000fe200000e0000 */
[----:B------:R-:W-:Y:S01]  /*10dd0*/  VIADD R150, R148, 0x4c0 ;  /* 0x000004c094967836 */ /* 0x000fe20000000000 */
[----:B------:R-:W-:Y:S01]  /*10de0*/  R2UR UR23, R151 ;  /* 0x00000000971772ca */ /* 0x000fe200000e0000 */
[----:B------:R-:W-:-:S03]  /*10df0*/  IMAD.MOV.U32 R151, RZ, RZ, -0x7fffffe0 ;  /* 0x80000020ff977424 */ /* 0x000fc600078e00ff */
[----:B------:R-:W-:Y:S01]  /*10e00*/  R2UR UR38, R150 ;  /* 0x00000000962672ca */ /* 0x000fe200000e0000 */
[----:B------:R-:W-:Y:S01]  /*10e10*/  IMAD.MOV.U32 R150, RZ, RZ, R154 ;  /* 0x000000ffff967224 */ /* 0x000fe200078e009a */
[----:B------:R-:W-:-:S05]  /*10e20*/  R2UR UR39, R151 ;  /* 0x00000000972772ca */ /* 0x000fca00000e0000 */
[----:B----4-:R-:W-:Y:S01]  /*10e30*/  MOV R0, UR22 ;  /* 0x0000001600007c02 */ /* 0x010fe20008000f00 */
[----:B------:R-:W-:Y:S01]  /*10e40*/  UMOV UR22, UR20 ;  /* 0x0000001400167c82 */ /* 0x000fe20008000000 */
[----:B------:R-:W-:Y:S01]  /*10e50*/  MOV R16, UR23 ;  /* 0x0000001700107c02 */ /* 0x000fe20008000f00 */
[----:B------:R-:W-:Y:S01]  /*10e60*/  UMOV UR23, UR21 ;  /* 0x0000001500177c82 */ /* 0x000fe20008000000 */
[----:B------:R-:W-:Y:S02]  /*10e70*/  R2UR UR20, R12 ;  /* 0x000000000c1472ca */ /* 0x000fe400000e0000 */
[----:B------:R-:W-:Y:S02]  /*10e80*/  MOV R155, UR38 ;  /* 0x00000026009b7c02 */ /* 0x000fe40008000f00 */
[----:B------:R-:W-:Y:S02]  /*10e90*/  MOV R156, UR39 ;  /* 0x00000027009c7c02 */ /* 0x000fe40008000f00 */
[----:B------:R-:W-:Y:S01]  /*10ea0*/  R2UR UR38, R14 ;  /* 0x000000000e2672ca */ /* 0x000fe200000e0000 */
[----:B------:R-:W-:Y:S01]  /*10eb0*/  VIADD R14, R148, 0x500 ;  /* 0x00000500940e7836 */ /* 0x000fe20000000000 */
[----:B------:R-:W-:Y:S01]  /*10ec0*/  R2UR UR39, R15 ;  /* 0x000000000f2772ca */ /* 0x000fe200000e0000 */
[----:B------:R-:W-:Y:S01]  /*10ed0*/  IMAD.MOV.U32 R15, RZ, RZ, -0x7fffffe0 ;  /* 0x80000020ff0f7424 */ /* 0x000fe200078e00ff */
[----:B------:R-:W-:-:S02]  /*10ee0*/  R2UR UR21, R13 ;  /* 0x000000000d1572ca */ /* 0x000fc400000e0000 */
[----:B------:R-:W-:Y:S02]  /*10ef0*/  R2UR UR40, R12 ;  /* 0x000000000c2872ca */ /* 0x000fe400000e0000 */
[----:B------:R-:W-:Y:S02]  /*10f00*/  R2UR UR41, R13 ;  /* 0x000000000d2972ca */ /* 0x000fe400000e0000 */
[----:B------:R-:W-:Y:S01]  /*10f10*/  R2UR UR30, R14 ;  /* 0x000000000e1e72ca */ /* 0x000fe200000e0000 */
[----:B------:R-:W-:Y:S01]  /*10f20*/  VIADD R14, R148, 0x540 ;  /* 0x00000540940e7836 */ /* 0x000fe20000000000 */
[----:B------:R-:W-:Y:S01]  /*10f30*/  R2UR UR31, R15 ;  /* 0x000000000f1f72ca */ /* 0x000fe200000e0000 */
[----:B------:R-:W-:-:S03]  /*10f40*/  IMAD.MOV.U32 R15, RZ, RZ, -0x7fffffe0 ;  /* 0x80000020ff0f7424 */ /* 0x000fc600078e00ff */
[----:B------:R-:W-:Y:S01]  /*10f50*/  R2UR UR26, R14 ;  /* 0x000000000e1a72ca */ /* 0x000fe200000e0000 */
[----:B------:R-:W-:Y:S01]  /*10f60*/  IMAD.MOV.U32 R14, RZ, RZ, R150 ;  /* 0x000000ffff0e7224 */ /* 0x000fe200078e0096 */
[----:B------:R-:W-:-:S05]  /*10f70*/  R2UR UR27, R15 ;  /* 0x000000000f1b72ca */ /* 0x000fca00000e0000 */
[----:B------:R-:W-:Y:S01]  /*10f80*/  MOV R151, UR30 ;  /* 0x0000001e00977c02 */ /* 0x000fe20008000f00 */
[----:B------:R-:W-:Y:S01]  /*10f90*/  UMOV UR30, UR58 ;  /* 0x0000003a001e7c82 */ /* 0x000fe20008000000 */
[----:B------:R-:W-:Y:S01]  /*10fa0*/  MOV R154, UR31 ;  /* 0x0000001f009a7c02 */ /* 0x000fe20008000f00 */
[----:B------:R-:W-:Y:S02]  /*10fb0*/  WARPGROUP.DEPBAR.LE gsb0, 0x0 ;  /* 0x00008000000079c5 */ /* 0x000fe40000010000 */
[----:B------:R-:W-:Y:S01]  /*10fc0*/  WARPGROUP.ARRIVE ;  /* 0x00000000000079c5 */ /* 0x000fe20000000000 */
[----:B------:R-:W-:Y:S01]  /*10fd0*/  UMOV UR31, UR59 ;  /* 0x0000003b001f7c82 */ /* 0x000fe20008000000 */
[----:B------:R-:W-:Y:S02]  /*10fe0*/  R2UR UR59, R14 ;  /* 0x000000000e3b72ca */ /* 0x000fe400000e0000 */
[----:B------:R-:W-:Y:S02]  /*10ff0*/  R2UR UR58, R22 ;  /* 0x00000000163a72ca */ /* 0x000fe400000e0000 */
[----:B------:R-:W-:Y:S01]  /*11000*/  HGMMA.64x16x16.F32.BF16 R88, gdesc[UR44], R88, gsb0 ;  /* 0x002000002c5879f0 */ /* 0x000fe20008001858 */
[----:B------:R-:W-:Y:S01]  /*11010*/  R2UR UR44, R12 ;  /* 0x000000000c2c72ca */ /* 0x000fe200000e0000 */
[----:B------:R-:W-:Y:S01]  /*11020*/  UMOV UR46, UR16 ;  /* 0x00000010002e7c82 */ /* 0x000fe20008000000 */
[----:B------:R-:W-:Y:S01]  /*11030*/  R2UR UR45, R13 ;  /* 0x000000000d2d72ca */ /* 0x000fe200000e0000 */
[----:B------:R-:W-:Y:S01]  /*11040*/  UMOV UR47, UR17 ;  /* 0x00000011002f7c82 */ /* 0x000fe20008000000 */
[----:B------:R-:W-:-:S02]  /*11050*/  MOV R150, UR27 ;  /* 0x0000001b00967c02 */ /* 0x000fc40008000f00 */
[----:B------:R-:W-:Y:S02]  /*11060*/  MOV R149, UR26 ;  /* 0x0000001a00957c02 */ /* 0x000fe40008000f00 */
[C---:B------:R-:W-:Y:S02]  /*11070*/  R2UR UR24, R10.reuse ;  /* 0x000000000a1872ca */ /* 0x040fe400000e0000 */
[C---:B------:R-:W-:Y:S02]  /*11080*/  R2UR UR25, R11.reuse ;  /* 0x000000000b1972ca */ /* 0x040fe400000e0000 */
[----:B------:R-:W-:Y:S02]  /*11090*/  R2UR UR28, R10 ;  /* 0x000000000a1c72ca */ /* 0x000fe400000e0000 */
[----:B------:R-:W-:Y:S01]  /*110a0*/  R2UR UR29, R11 ;  /* 0x000000000b1d72ca */ /* 0x000fe200000e0000 */
[----:B------:R-:W-:Y:S01]  /*110b0*/  VIADD R14, R148, 0x580 ;  /* 0x00000580940e7836 */ /* 0x000fe20000000000 */
[----:B------:R-:W-:Y:S01]  /*110c0*/  R2UR UR26, R20 ;  /* 0x00000000141a72ca */ /* 0x000fe200000e0000 */
[----:B------:R-:W-:Y:S01]  /*110d0*/  IMAD.MOV.U32 R15, RZ, RZ, -0x7fffffe0 ;  /* 0x80000020ff0f7424 */ /* 0x000fe200078e00ff */
[----:B------:R-:W-:Y:S01]  /*110e0*/  R2UR UR27, R21 ;  /* 0x00000000151b72ca */ /* 0x000fe200000e0000 */
[----:B------:R0:W5:Y:S01]  /*110f0*/  LDL.LU R22, [R1+0xc0] ;  /* 0x0000c00001167983 */ /* 0x0001620000300800 */
        /* <DEDUP_REMOVED lines=10> */
[----:B------:R-:W-:Y:S01]  /*111a0*/  UMOV UR54, UR4 ;  /* 0x0000000400367c82 */ /* 0x000fe20008000000 */
[----:B------:R-:W-:Y:S01]  /*111b0*/  UMOV UR55, UR5 ;  /* 0x0000000500377c82 */ /* 0x000fe20008000000 */
[C---:B------:R-:W-:Y:S02]  /*111c0*/  R2UR UR4, R12.reuse ;  /* 0x000000000c0472ca */ /* 0x040fe400000e0000 */
[C---:B------:R-:W-:Y:S02]  /*111d0*/  R2UR UR5, R13.reuse ;  /* 0x000000000d0572ca */ /* 0x040fe400000e0000 */
        /* <DEDUP_REMOVED lines=29> */
[----:B------:R-:W-:Y:S01]  /*113b0*/  R2UR UR57, R13 ;  /* 0x000000000d3972ca */ /* 0x000fe200000e0000 */
[----:B------:R-:W-:Y:S02]  /*113c0*/  WARPGROUP.DEPBAR.LE gsb0, 0x0 ;  /* 0x00008000000079c5 */ /* 0x000fe40000010000 */
[----:B------:R-:W-:-:S10]  /*113d0*/  WARPGROUP.ARRIVE ;  /* 0x00000000000079c5 */ /* 0x000fd40000000000 */
[----:B------:R-:W-:Y:S01]  /*113e0*/  HGMMA.64x16x16.F32.BF16 R72, gdesc[UR56], R72, gsb0 ;  /* 0x00200000384879f0 */ /* 0x000fe20008001848 */
[----:B------:R-:W-:Y:S02]  /*113f0*/  R2UR UR56, R10 ;  /* 0x000000000a3872ca */ /* 0x000fe400000e0000 */
[----:B------:R-:W-:Y:S01]  /*11400*/  R2UR UR57, R11 ;  /* 0x000000000b3972ca */ /* 0x000fe200000e0000 */
[----:B------:R-:W-:Y:S01]  /*11410*/  UMOV UR58, UR60 ;  /* 0x0000003c003a7c82 */ /* 0x000fe20008000000 */
[----:B------:R-:W-:Y:S01]  /*11420*/  UMOV UR59, UR61 ;  /* 0x0000003d003b7c82 */ /* 0x000fe20008000000 */
[----:B------:R-:W-:Y:S02]  /*11430*/  WARPGROUP.DEPBAR.LE gsb0, 0x0 ;  /* 0x00008000000079c5 */ /* 0x000fe40000010000 */
[----:B------:R-:W-:-:S08]  /*11440*/  WARPGROUP.ARRIVE ;  /* 0x00000000000079c5 */ /* 0x000fd00000000000 */
        /* <DEDUP_REMOVED lines=21> */
[----:B------:R0:W5:Y:S01]  /*115a0*/  LDL.LU R19, [R1+0xbc] ;  /* 0x0000bc0001137983 */ /* 0x0001620000300800 */
[----:B------:R-:W-:Y:S02]  /*115b0*/  R2UR UR4, R10 ;  /* 0x000000000a0472ca */ /* 0x000fe400000e0000 */
[----:B------:R-:W-:Y:S01]  /*115c0*/  R2UR UR5, R11 ;  /* 0x000000000b0572ca */ /* 0x000fe200000e0000 */
[----:B------:R-:W-:Y:S02]  /*115d0*/  WARPGROUP.DEPBAR.LE gsb0, 0x0 ;  /* 0x00008000000079c5 */ /* 0x000fe40000010000 */
[----:B------:R-:W-:-:S10]  /*115e0*/  WARPGROUP.ARRIVE ;  /* 0x00000000000079c5 */ /* 0x000fd40000000000 */
        /* <DEDUP_REMOVED lines=17> */
[----:B------:R-:W-:Y:S02]  /*11700*/  R2UR UR22, R0 ;  /* 0x00000000001672ca */ /* 0x000fe400000e0000 */
        /* <DEDUP_REMOVED lines=110> */
[----:B------:R-:W-:-:S02]  /*11df0*/  R2UR UR17, R5 ;  /* 0x00000000051172ca */ /* 0x000fc400000e0000 */
[----:B------:R-:W-:Y:S02]  /*11e00*/  R2UR UR61, R18 ;  /* 0x00000000123d72ca */ /* 0x000fe400000e0000 */
[----:B------:R0:W5:Y:S01]  /*11e10*/  LDL.LU R18, [R1+0xb8] ;  /* 0x0000b80001127983 */ /* 0x0001620000300800 */
[----:B------:R-:W-:-:S03]  /*11e20*/  R2UR UR60, R17 ;  /* 0x00000000113c72ca */ /* 0x000fc600000e0000 */
[----:B------:R0:W5:Y:S04]  /*11e30*/  LDL.LU R17, [R1+0xb4] ;  /* 0x0000b40001117983 */ /* 0x0001680000300800 */
[----:B------:R0:W5:Y:S04]  /*11e40*/  LDL.LU R16, [R1+0xb0] ;  /* 0x0000b00001107983 */ /* 0x0001680000300800 */
[----:B------:R0:W5:Y:S01]  /*11e50*/  LDL.LU R0, [R1+0xac] ;  /* 0x0000ac0001007983 */ /* 0x0001620000300800 */
[----:B------:R-:W-:Y:S02]  /*11e60*/  WARPGROUP.DEPBAR.LE gsb0, 0x0 ;  /* 0x00008000000079c5 */ /* 0x000fe40000010000 */
[----:B------:R-:W-:-:S06]  /*11e70*/  WARPGROUP.ARRIVE ;  /* 0x00000000000079c5 */ /* 0x000fcc0000000000 */
        /* <DEDUP_REMOVED lines=36> */
[----:B------:R-:W-:Y:S03]  /*120c0*/  HGMMA.64x16x16.F32.BF16 R72, gdesc[UR32], R72, gsb0 ;  /* 0x00200000204879f0 */ /* 0x000fe60008001848 */
[----:B------:R-:W-:Y:S02]  /*120d0*/  WARPGROUP.DEPBAR.LE gsb0, 0x0 ;  /* 0x00008000000079c5 */ /* 0x000fe40000010000 */
[----:B0-----:R-:W-:Y:S05]  /*120e0*/  @P2 BRA `(.L_x_8677) ;  /* 0x0000000000282947 */ /* 0x001fea0003800000 */
[----:B------:R-:W-:Y:S05]  /*120f0*/  @!P0 BRA `(.L_x_8678) ;  /* 0x0000000000048947 */ /* 0x000fea0003800000 */
[----:B------:R-:W-:Y:S01]  /*12100*/  BPT.TRAP 0x1 ;  /* 0x000000040000795c */ /* 0x000fe20000300000 */
.L_x_8678:
[----:B------:R-:W-:Y:S01]  /*12110*/  SHF.L.U32 R14, R153, 0x1f, RZ ;  /* 0x0000001f990e7819 */ /* 0x000fe200000006ff */
[----:B-----5:R-:W-:-:S04]  /*12120*/  IMAD R15, R0, 0x8, R18 ;  /* 0x00000008000f7824 */ /* 0x020fc800078e0212 */
[----:B------:R0:W1:Y:S01]  /*12130*/  SYNCS.PHASECHK.TRANS64.TRYWAIT P2, [R15+URZ+0x31c50], R14 ;  /* 0x031c500e0f0075a7 */ /* 0x000062000804017f */
[----:B------:R-:W-:Y:S05]  /*12140*/  @!P0 BRA `(.L_x_8679) ;  /* 0x0000000000048947 */ /* 0x000fea0003800000 */
[----:B------:R-:W-:Y:S01]  /*12150*/  BPT.TRAP 0x1 ;  /* 0x000000040000795c */ /* 0x000fe20000300000 */
.L_x_8679:
[----:B-1----:R-:W-:Y:S05]  /*12160*/  @P2 BRA `(.L_x_8677) ;  /* 0x0000000000082947 */ /* 0x002fea0003800000 */
[----:B------:R-:W1:Y:S02]  /*12170*/  SYNCS.PHASECHK.TRANS64.TRYWAIT P2, [R15+URZ+0x31c50], R14 ;  /* 0x031c500e0f0075a7 */ /* 0x000e64000804017f */
[----:B-1----:R-:W-:Y:S05]  /*12180*/  @!P2 BRA `(.L_x_8680) ;  /* 0x000000b00048a947 */ /* 0x002fea0003800000 */
.L_x_8677:
[----:B------:R-:W-:Y:S05]  /*12190*/  WARPSYNC.ALL ;  /* 0x0000000000007948 */ /* 0x000fea0003800000 */
[----:B------:R-:W-:Y:S01]  /*121a0*/  ULDC UR4, c[0x0][0x9d8] ;  /* 0x0002760000047ab9 */ /* 0x000fe20000000800 */
[----:B------:R-:W-:Y:S01]  /*121b0*/  STL [R1+0xc4], R8 ;  /* 0x0000c40801007387 */ /* 0x000fe20000100800 */
[----:B------:R-:W-:Y:S01]  /*121c0*/  FMUL.FTZ R157, R136, UR4 ;  /* 0x00000004889d7c20 */ /* 0x000fe20008410000 */
[----:B------:R-:W-:Y:S01]  /*121d0*/  FMUL.FTZ R156, R137, UR4 ;  /* 0x00000004899c7c20 */ /* 0x000fe20008410000 */
[----:B------:R-:W-:Y:S01]  /*121e0*/  FMUL.FTZ R138, R138, UR4 ;  /* 0x000000048a8a7c20 */ /* 0x000fe20008410000 */
[----:B------:R-:W-:Y:S01]  /*121f0*/  STL [R1+0xc0], R7 ;  /* 0x0000c00701007387 */ /* 0x000fe20000100800 */
[----:B------:R-:W-:Y:S01]  /*12200*/  FMUL.FTZ R140, R140, UR4 ;  /* 0x000000048c8c7c20 */ /* 0x000fe20008410000 */
[----:B------:R-:W-:Y:S01]  /*12210*/  FMUL.FTZ R137, R128, UR4 ;  /* 0x0000000480897c20 */ /* 0x000fe20008410000 */
[----:B------:R-:W0:Y:S01]  /*12220*/  MUFU.TANH R157, R157 ;  /* 0x0000009d009d7308 */ /* 0x000e220000002400 */
[----:B------:R-:W-:Y:S01]  /*12230*/  STL [R1+0xbc], R6 ;  /* 0x0000bc0601007387 */ /* 0x000fe20000100800 */
[----:B------:R-:W-:Y:S01]  /*12240*/  FMUL.FTZ R136, R129, UR4 ;  /* 0x0000000481887c20 */ /* 0x000fe20008410000 */
[----:B------:R-:W-:Y:S01]  /*12250*/  FMUL.FTZ R129, R132, UR4 ;  /* 0x0000000484817c20 */ /* 0x000fe20008410000 */
[----:B------:R-:W-:Y:S01]  /*12260*/  FMUL.FTZ R128, R133, UR4 ;  /* 0x0000000485807c20 */ /* 0x000fe20008410000 */
[----:B------:R-:W-:Y:S01]  /*12270*/  STL [R1+0xb8], R5 ;  /* 0x0000b80501007387 */ /* 0x000fe20000100800 */
[----:B------:R-:W-:Y:S01]  /*12280*/  FMUL.FTZ R133, R120, UR4 ;  /* 0x0000000478857c20 */ /* 0x000fe20008410000 */
[----:B------:R-:W-:Y:S01]  /*12290*/  FMUL.FTZ R132, R121, UR4 ;  /* 0x0000000479847c20 */ /* 0x000fe20008410000 */
[----:B------:R-:W2:Y:S01]  /*122a0*/  MUFU.TANH R156, R156 ;  /* 0x0000009c009c7308 */ /* 0x000ea20000002400 */
[----:B------:R-:W-:Y:S01]  /*122b0*/  STL [R1+0xb4], R4 ;  /* 0x0000b40401007387 */ /* 0x000fe20000100800 */
[----:B------:R-:W-:Y:S01]  /*122c0*/  FMUL.FTZ R121, R124, UR4 ;  /* 0x000000047c797c20 */ /* 0x000fe20008410000 */
[----:B------:R-:W-:Y:S01]  /*122d0*/  FMUL.FTZ R124, R125, UR4 ;  /* 0x000000047d7c7c20 */ /* 0x000fe20008410000 */
[----:B------:R-:W-:Y:S01]  /*122e0*/  FMUL.FTZ R120, R112, UR4 ;  /* 0x0000000470787c20 */ /* 0x000fe20008410000 */
[----:B------:R-:W-:Y:S01]  /*122f0*/  STL [R1+0xb0], R3 ;  /* 0x0000b00301007387 */ /* 0x000fe20000100800 */
[----:B------:R-:W-:Y:S01]  /*12300*/  FMUL.FTZ R20, R113, UR4 ;  /* 0x0000000471147c20 */ /* 0x000fe20008410000 */
[----:B------:R-:W-:Y:S01]  /*12310*/  FMUL.FTZ R21, R116, UR4 ;  /* 0x0000000474157c20 */ /* 0x000fe20008410000 */
[----:B------:R-:W3:Y:S01]  /*12320*/  MUFU.TANH R140, R140 ;  /* 0x0000008c008c7308 */ /* 0x000ee20000002400 */
[----:B------:R4:W-:Y:S01]  /*12330*/  STL [R1+0xac], R2 ;  /* 0x0000ac0201007387 */ /* 0x0009e20000100800 */
[----:B01----:R-:W-:Y:S01]  /*12340*/  FMNMX.FTZ R14, R157, R152, !PT ;  /* 0x000000989d0e7209 */ /* 0x003fe20007810000 */
        /* <DEDUP_REMOVED lines=13> */
[----:B----4-:R0:W1:Y:S01]  /*12420*/  MUFU.TANH R2, R138 ;  /* 0x0000008a00027308 */ /* 0x0100620000002400 */
        /* <DEDUP_REMOVED lines=8> */
[----:B0-----:R-:W-:Y:S01]  /*124b0*/  FMUL.FTZ R138, R141, UR4 ;  /* 0x000000048d8a7c20 */ /* 0x001fe20008410000 */
[----:B------:R-:W-:Y:S01]  /*124c0*/  FMUL.FTZ R141, R80, UR4 ;  /* 0x00000004508d7c20 */ /* 0x000fe20008410000 */
[----:B------:R-:W-:Y:S01]  /*124d0*/  FMUL.FTZ R148, R73, UR4 ;  /* 0x0000000449947c20 */ /* 0x000fe20008410000 */
[----:B------:R-:W-:Y:S01]  /*124e0*/  FMUL.FTZ R154, R76, UR4 ;  /* 0x000000044c9a7c20 */ /* 0x000fe20008410000 */
[----:B------:R-:W-:Y:S01]  /*124f0*/  FMUL.FTZ R155, R77, UR4 ;  /* 0x000000044d9b7c20 */ /* 0x000fe20008410000 */
[----:B------:R-:W-:Y:S01]  /*12500*/  FMUL.FTZ R115, R115, UR4 ;  /* 0x0000000473737c20 */ /* 0x000fe20008410000 */
[----:B------:R-:W-:Y:S01]  /*12510*/  FMUL.FTZ R126, R126, UR4 ;  /* 0x000000047e7e7c20 */ /* 0x000fe20008410000 */
[----:B------:R-:W0:Y:S01]  /*12520*/  MUFU.TANH R138, R138 ;  /* 0x0000008a008a7308 */ /* 0x000e220000002400 */
[----:B------:R-:W-:Y:S01]  /*12530*/  ULDC UR5, c[0x0][0x988] ;  /* 0x0002620000057ab9 */ /* 0x000fe20000000800 */
[----:B------:R-:W-:Y:S01]  /*12540*/  FMUL.FTZ R134, R134, UR4 ;  /* 0x0000000486867c20 */ /* 0x000fe20008410000 */
[----:B-1----:R1:W-:Y:S01]  /*12550*/  STL [R1+0x30], R2 ;  /* 0x0000300201007387 */ /* 0x0023e20000100800 */
        /* <DEDUP_REMOVED lines=13> */
[----:B0-----:R-:W-:-:S04]  /*12630*/  FMNMX.FTZ R14, R138, R14, !PT ;  /* 0x0000000e8a0e7209 */ /* 0x001fc80007810000 */
[----:B------:R-:W-:-:S03]  /*12640*/  FMNMX.FTZ R14, R137, R14, !PT ;  /* 0x0000000e890e7209 */ /* 0x000fc60007810000 */
[----:B------:R-:W0:Y:S01]  /*12650*/  MUFU.TANH R133, R133 ;  /* 0x0000008500857308 */ /* 0x000e220000002400 */
[----:B------:R-:W-:-:S04]  /*12660*/  FMNMX.FTZ R14, R136, R14, !PT ;  /* 0x0000000e880e7209 */ /* 0x000fc80007810000 */
[----:B--2---:R-:W-:-:S03]  /*12670*/  FMNMX.FTZ R14, R129, R14, !PT ;  /* 0x0000000e810e7209 */ /* 0x004fc60007810000 */
[----:B------:R-:W2:Y:S01]  /*12680*/  MUFU.TANH R132, R132 ;  /* 0x0000008400847308 */ /* 0x000ea20000002400 */
[----:B---3--:R-:W-:-:S07]  /*12690*/  FMNMX.FTZ R14, R128, R14, !PT ;  /* 0x0000000e800e7209 */ /* 0x008fce0007810000 */
[----:B------:R-:W3:Y:S01]  /*126a0*/  MUFU.TANH R121, R121 ;  /* 0x0000007900797308 */ /* 0x000ee20000002400 */
[----:B0-----:R-:W-:-:S07]  /*126b0*/  FMNMX.FTZ R14, R133, R14, !PT ;  /* 0x0000000e850e7209 */ /* 0x001fce0007810000 */
[----:B------:R-:W0:Y:S01]  /*126c0*/  MUFU.TANH R124, R124 ;  /* 0x0000007c007c7308 */ /* 0x000e220000002400 */
[----:B--2---:R-:W-:-:S07]  /*126d0*/  FMNMX.FTZ R14, R132, R14, !PT ;  /* 0x0000000e840e7209 */ /* 0x004fce0007810000 */
        /* <DEDUP_REMOVED lines=51> */
[----:B0-----:R-:W-:-:S05]  /*12a10*/  FMNMX.FTZ R14, R155, R14, !PT ;  /* 0x0000000e9b0e7209 */ /* 0x001fca0007810000 */
[----:B------:R-:W0:Y:S02]  /*12a20*/  SHFL.BFLY PT, R15, R14, 0x2, 0x1f ;  /* 0x0c401f000e0f7f89 */ /* 0x000e2400000e0000 */
[----:B------:R4:W-:Y:S08]  /*12a30*/  MUFU.TANH R3, R134 ;  /* 0x0000008600037308 */ /* 0x0009f00000002400 */
[----:B-1----:R1:W-:Y:S08]  /*12a40*/  MUFU.TANH R2, R135 ;  /* 0x0000008700027308 */ /* 0x0023f00000002400 */
[----:B------:R3:W-:Y:S01]  /*12a50*/  MUFU.TANH R85, R114 ;  /* 0x0000007200557308 */ /* 0x0007e20000002400 */
[----:B0-----:R-:W-:-:S07]  /*12a60*/  FMNMX.FTZ R14, R14, R15, !PT ;  /* 0x0000000f0e0e7209 */ /* 0x001fce0007810000 */
[----:B------:R0:W-:Y:S01]  /*12a70*/  MUFU.TANH R92, R118 ;  /* 0x00000076005c7308 */ /* 0x0001e20000002400 */
[----:B------:R-:W2:Y:S07]  /*12a80*/  SHFL.BFLY PT, R15, R14, 0x1, 0x1f ;  /* 0x0c201f000e0f7f89 */ /* 0x000eae00000e0000 */
[----:B------:R0:W-:Y:S08]  /*12a90*/  MUFU.TANH R81, R122 ;  /* 0x0000007a00517308 */ /* 0x0001f00000002400 */
[----:B------:R-:W0:Y:S08]  /*12aa0*/  MUFU.TANH R93, R127 ;  /* 0x0000007f005d7308 */ /* 0x000e300000002400 */
[----:B------:R-:W0:Y:S01]  /*12ab0*/  MUFU.TANH R84, R123 ;  /* 0x0000007b00547308 */ /* 0x000e220000002400 */
[----:B--2---:R-:W-:Y:S01]  /*12ac0*/  FMNMX.FTZ R14, R14, R15, !PT ;  /* 0x0000000f0e0e7209 */ /* 0x004fe20007810000 */
[----:B------:R-:W-:-:S04]  /*12ad0*/  IMAD.U32 R15, RZ, RZ, UR5 ;  /* 0x00000005ff0f7e24 */ /* 0x000fc8000f8e00ff */
[CC--:B----4-:R-:W-:Y:S01]  /*12ae0*/  FMUL.FTZ R134, R14.reuse, R15.reuse ;  /* 0x0000000f0e867220 */ /* 0x0d0fe20000410000 */
[----:B-1----:R-:W-:Y:S01]  /*12af0*/  FADD.FTZ R135, -R14, R152 ;  /* 0x000000980e877221 */ /* 0x002fe20000010100 */
[----:B------:R-:W-:Y:S02]  /*12b00*/  MUFU.TANH R8, R139 ;  /* 0x0000008b00087308 */ /* 0x000fe40000002400 */
[-CC-:B------:R-:W-:Y:S01]  /*12b10*/  FFMA.FTZ R117, R138, R15.reuse, -R134.reuse ;  /* 0x0000000f8a757223 */ /* 0x180fe20000010886 */
[-CC-:B------:R-:W-:Y:S01]  /*12b20*/  FFMA.FTZ R115, R140, R15.reuse, -R134.reuse ;  /* 0x0000000f8c737223 */ /* 0x180fe20000010886 */
[-C--:B------:R-:W-:Y:S01]  /*12b30*/  FFMA.FTZ R126, R132, R15.reuse, -R134 ;  /* 0x0000000f847e7223 */ /* 0x080fe20000010886 */
[----:B------:R-:W-:Y:S01]  /*12b40*/  IMAD.MOV.U32 R138, RZ, RZ, R125 ;  /* 0x000000ffff8a7224 */ /* 0x000fe200078e007d */
[----:B------:R-:W2:Y:S01]  /*12b50*/  LDL.LU R140, [R1+0x1c] ;  /* 0x00001c00018c7983 */ /* 0x000ea20000300800 */
[----:B---3--:R-:W-:Y:S02]  /*12b60*/  IMAD.MOV.U32 R132, RZ, RZ, R80 ;  /* 0x000000ffff847224 */ /* 0x008fe400078e0050 */
[-CC-:B------:R-:W-:Y:S01]  /*12b70*/  FFMA.FTZ R125, R121, R15.reuse, -R134.reuse ;  /* 0x0000000f797d7223 */ /* 0x180fe20000010886 */
[-CC-:B------:R-:W-:Y:S01]  /*12b80*/  FFMA.FTZ R80, R105, R15.reuse, -R134.reuse ;  /* 0x0000000f69507223 */ /* 0x180fe20000010886 */
[----:B------:R-:W2:Y:S01]  /*12b90*/  LDL.LU R121, [R1+0x30] ;  /* 0x0000300001797983 */ /* 0x000ea20000300800 */
[-C--:B------:R-:W-:Y:S01]  /*12ba0*/  FMUL.FTZ R135, R135, R15.reuse ;  /* 0x0000000f87877220 */ /* 0x080fe20000410000 */
[-CC-:B------:R-:W-:Y:S01]  /*12bb0*/  FFMA.FTZ R114, R157, R15.reuse, -R134.reuse ;  /* 0x0000000f9d727223 */ /* 0x180fe20000010886 */
[-CC-:B0-----:R-:W-:Y:S01]  /*12bc0*/  FFMA.FTZ R118, R156, R15.reuse, -R134.reuse ;  /* 0x0000000f9c767223 */ /* 0x181fe20000010886 */
[----:B------:R-:W3:Y:S01]  /*12bd0*/  LDL.LU R105, [R1+0x20] ;  /* 0x0000200001697983 */ /* 0x000ee20000300800 */
[-CC-:B------:R-:W-:Y:S01]  /*12be0*/  FFMA.FTZ R122, R20, R15.reuse, -R134.reuse ;  /* 0x0000000f147a7223 */ /* 0x180fe20000010886 */
[-CC-:B------:R-:W-:Y:S01]  /*12bf0*/  FFMA.FTZ R73, R104, R15.reuse, -R134.reuse ;  /* 0x0000000f68497223 */ /* 0x180fe20000010886 */
[----:B------:R-:W-:Y:S08]  /*12c00*/  MUFU.EX2 R20, R135 ;  /* 0x0000008700147308 */ /* 0x000ff00000000800 */
[----:B------:R0:W3:Y:S01]  /*12c10*/  MUFU.EX2 R104, R114 ;  /* 0x0000007200687308 */ /* 0x0000e20000000800 */
[----:B------:R-:W-:-:S07]  /*12c20*/  FFMA.FTZ R72, R97, R15, -R134 ;  /* 0x0000000f61487223 */ /* 0x000fce0000010886 */
[----:B------:R-:W1:Y:S01]  /*12c30*/  MUFU.EX2 R118, R118 ;  /* 0x0000007600767308 */ /* 0x000e620000000800 */
[----:B0-----:R-:W-:Y:S01]  /*12c40*/  FMUL.FTZ R114, R106, UR4 ;  /* 0x000000046a727c20 */ /* 0x001fe20008410000 */
[----:B------:R-:W-:-:S06]  /*12c50*/  FFMA.FTZ R123, R120, R15, -R134 ;  /* 0x0000000f787b7223 */ /* 0x000fcc0000010886 */
[----:B------:R-:W0:Y:S01]  /*12c60*/  MUFU.EX2 R106, R115 ;  /* 0x00000073006a7308 */ /* 0x000e220000000800 */
[----:B------:R-:W-:Y:S02]  /*12c70*/  IMAD.MOV.U32 R120, RZ, RZ, R93 ;  /* 0x000000ffff787224 */ /* 0x000fe400078e005d */
[----:B------:R-:W-:-:S05]  /*12c80*/  FFMA.FTZ R93, R96, R15, -R134 ;  /* 0x0000000f605d7223 */ /* 0x000fca0000010886 */
[----:B------:R-:W4:Y:S08]  /*12c90*/  MUFU.EX2 R97, R117 ;  /* 0x0000007500617308 */ /* 0x000f300000000800 */
[----:B------:R-:W2:Y:S08]  /*12ca0*/  MUFU.TANH R7, R142 ;  /* 0x0000008e00077308 */ /* 0x000eb00000002400 */
[----:B------:R-:W2:Y:S08]  /*12cb0*/  MUFU.TANH R6, R143 ;  /* 0x0000008f00067308 */ /* 0x000eb00000002400 */
[----:B------:R-:W2:Y:S08]  /*12cc0*/  MUFU.TANH R5, R130 ;  /* 0x0000008200057308 */ /* 0x000eb00000002400 */
[----:B------:R1:W2:Y:S01]  /*12cd0*/  MUFU.TANH R4, R131 ;  /* 0x0000008300047308 */ /* 0x0002a20000002400 */
[----:B------:R-:W-:Y:S01]  /*12ce0*/  FFMA.FTZ R127, R133, R15, -R134 ;  /* 0x0000000f857f7223 */ /* 0x000fe20000010886 */
[----:B------:R-:W-:-:S02]  /*12cf0*/  IMAD.MOV.U32 R133, RZ, RZ, R81 ;  /* 0x000000ffff857224 */ /* 0x000fc400078e0051 */
[-C--:B-1----:R-:W-:Y:S01]  /*12d00*/  FFMA.FTZ R131, R137, R15.reuse, -R134 ;  /* 0x0000000f89837223 */ /* 0x082fe20000010886 */
[----:B------:R-:W-:Y:S02]  /*12d10*/  IMAD.MOV.U32 R137, RZ, RZ, R84 ;  /* 0x000000ffff897224 */ /* 0x000fe400078e0054 */
[-CC-:B------:R-:W-:Y:S01]  /*12d20*/  FFMA.FTZ R84, R89, R15.reuse, -R134.reuse ;  /* 0x0000000f59547223 */ /* 0x180fe20000010886 */
[-CC-:B------:R-:W-:Y:S01]  /*12d30*/  FFMA.FTZ R89, R113, R15.reuse, -R134.reuse ;  /* 0x0000000f71597223 */ /* 0x180fe20000010886 */
[----:B------:R-:W-:Y:S01]  /*12d40*/  FMUL.FTZ R113, R119, UR4 ;  /* 0x0000000477717c20 */ /* 0x000fe20008410000 */
[----:B------:R-:W-:Y:S01]  /*12d50*/  FMUL.FTZ R119, R99, UR4 ;  /* 0x0000000463777c20 */ /* 0x000fe20008410000 */
[----:B------:R-:W-:Y:S02]  /*12d60*/  IMAD.MOV.U32 R99, RZ, RZ, R137 ;  /* 0x000000ffff637224 */ /* 0x000fe400078e0089 */
[----:B------:R-:W-:Y:S01]  /*12d70*/  FFMA.FTZ R81, R112, R15, -R134 ;  /* 0x0000000f70517223 */ /* 0x000fe20000010886 */
[----:B------:R-:W-:-:S02]  /*12d80*/  IMAD.MOV.U32 R112, RZ, RZ, R92 ;  /* 0x000000ffff707224 */ /* 0x000fc400078e005c */
[-C--:B------:R-:W-:Y:S01]  /*12d90*/  FFMA.FTZ R92, R100, R15.reuse, -R134 ;  /* 0x0000000f645c7223 */ /* 0x080fe20000010886 */
[----:B------:R-:W-:Y:S02]  /*12da0*/  IMAD.MOV.U32 R100, RZ, RZ, R132 ;  /* 0x000000ffff647224 */ /* 0x000fe400078e0084 */
[-CC-:B------:R-:W-:Y:S01]  /*12db0*/  FFMA.FTZ R76, R21, R15.reuse, -R134.reuse ;  /* 0x0000000f154c7223 */ /* 0x180fe20000010886 */
[-CC-:B------:R-:W-:Y:S01]  /*12dc0*/  FFMA.FTZ R130, R136, R15.reuse, -R134.reuse ;  /* 0x0000000f88827223 */ /* 0x180fe20000010886 */
[----:B------:R-:W-:Y:S01]  /*12dd0*/  FFMA.FTZ R21, R101, R15, -R134 ;  /* 0x0000000f65157223 */ /* 0x000fe20000010886 */
[----:B------:R-:W-:Y:S02]  /*12de0*/  IMAD.MOV.U32 R136, RZ, RZ, R85 ;  /* 0x000000ffff887224 */ /* 0x000fe400078e0055 */
[----:B------:R-:W-:Y:S02]  /*12df0*/  IMAD.MOV.U32 R101, RZ, RZ, R120 ;  /* 0x000000ffff657224 */ /* 0x000fe400078e0078 */
[----:B------:R-:W-:Y:S01]  /*12e00*/  FMUL.FTZ R137, R102, UR4 ;  /* 0x0000000466897c20 */ /* 0x000fe20008410000 */
[----:B------:R-:W1:Y:S01]  /*12e10*/  MUFU.TANH R113, R113 ;  /* 0x0000007100717308 */ /* 0x000e620000002400 */
[----:B------:R-:W-:-:S02]  /*12e20*/  IMAD.MOV.U32 R102, RZ, RZ, R136 ;  /* 0x000000ffff667224 */ /* 0x000fc400078e0088 */
[-C--:B------:R-:W-:Y:S01]  /*12e30*/  FFMA.FTZ R85, R108, R15.reuse, -R134 ;  /* 0x0000000f6c557223 */ /* 0x080fe20000010886 */
[----:B------:R-:W-:Y:S01]  /*12e40*/  FMUL.FTZ R115, R107, UR4 ;  /* 0x000000046b737c20 */ /* 0x000fe20008410000 */
[----:B------:R-:W-:Y:S01]  /*12e50*/  FMUL.FTZ R108, R103, UR4 ;  /* 0x00000004676c7c20 */ /* 0x000fe20008410000 */
[----:B------:R-:W-:Y:S02]  /*12e60*/  IMAD.MOV.U32 R103, RZ, RZ, R138 ;  /* 0x000000ffff677224 */ /* 0x000fe400078e008a */
[----:B------:R-:W-:Y:S01]  /*12e70*/  FFMA.FTZ R139, R116, R15, -R134 ;  /* 0x0000000f748b7223 */ /* 0x000fe20000010886 */
[----:B------:R-:W1:Y:S01]  /*12e80*/  MUFU.TANH R114, R114 ;  /* 0x0000007200727308 */ /* 0x000e620000002400 */
[----:B------:R-:W-:Y:S01]  /*12e90*/  FMUL.FTZ R116, R110, UR4 ;  /* 0x000000046e747c20 */ /* 0x000fe20008410000 */
[----:B------:R-:W-:-:S06]  /*12ea0*/  FMUL.FTZ R117, R111, UR4 ;  /* 0x000000046f757c20 */ /* 0x000fcc0008410000 */
[----:B------:R-:W1:Y:S08]  /*12eb0*/  MUFU.TANH R115, R115 ;  /* 0x0000007300737308 */ /* 0x000e700000002400 */
[----:B------:R-:W1:Y:S08]  /*12ec0*/  MUFU.TANH R116, R116 ;  /* 0x0000007400747308 */ /* 0x000e700000002400 */
[----:B------:R-:W1:Y:S01]  /*12ed0*/  MUFU.TANH R117, R117 ;  /* 0x0000007500757308 */ /* 0x000e620000002400 */
[----:B------:R-:W-:Y:S01]  /*12ee0*/  FFMA.FTZ R77, R109, R15, -R134 ;  /* 0x0000000f6d4d7223 */ /* 0x000fe20000010886 */
[----:B------:R-:W-:-:S06]  /*12ef0*/  FMUL.FTZ R109, R90, UR4 ;  /* 0x000000045a6d7c20 */ /* 0x000fcc0008410000 */
[----:B------:R-:W-:Y:S01]  /*12f00*/  MUFU.TANH R119, R119 ;  /* 0x0000007700777308 */ /* 0x000fe20000002400 */
[----:B------:R-:W-:-:S07]  /*12f10*/  FMUL.FTZ R110, R91, UR4 ;  /* 0x000000045b6e7c20 */ /* 0x000fce0008410000 */
[----:B------:R-:W-:Y:S01]  /*12f20*/  MUFU.TANH R137, R137 ;  /* 0x0000008900897308 */ /* 0x000fe20000002400 */
[----:B------:R-:W-:-:S07]  /*12f30*/  FMUL.FTZ R111, R94, UR4 ;  /* 0x000000045e6f7c20 */ /* 0x000fce0008410000 */
[----:B------:R-:W-:Y:S01]  /*12f40*/  MUFU.TANH R108, R108 ;  /* 0x0000006c006c7308 */ /* 0x000fe20000002400 */
[----:B------:R-:W-:-:S07]  /*12f50*/  FMUL.FTZ R132, R95, UR4 ;  /* 0x000000045f847c20 */ /* 0x000fce0008410000 */
[----:B------:R-:W-:Y:S08]  /*12f60*/  MUFU.TANH R109, R109 ;  /* 0x0000006d006d7308 */ /* 0x000ff00000002400 */
[----:B------:R-:W-:Y:S01]  /*12f70*/  MUFU.TANH R110, R110 ;  /* 0x0000006e006e7308 */ /* 0x000fe20000002400 */
[-CC-:B------:R-:W-:Y:S01]  /*12f80*/  FFMA.FTZ R129, R129, R15.reuse, -R134.reuse ;  /* 0x0000000f81817223 */ /* 0x180fe20000010886 */
[-CC-:B------:R-:W-:Y:S01]  /*12f90*/  FFMA.FTZ R128, R128, R15.reuse, -R134.reuse ;  /* 0x0000000f80807223 */ /* 0x180fe20000010886 */
[----:B------:R-:W-:-:S05]  /*12fa0*/  FFMA.FTZ R124, R124, R15, -R134 ;  /* 0x0000000f7c7c7223 */ /* 0x000fca0000010886 */
        /* <DEDUP_REMOVED lines=10> */
[----:B------:R-:W-:Y:S01]  /*13050*/  FFMA.FTZ R155, R155, R15, -R134 ;  /* 0x0000000f9b9b7223 */ /* 0x000fe20000010886 */
[----:B------:R-:W-:Y:S01]  /*13060*/  FMUL.FTZ R134, R83, UR4 ;  /* 0x0000000453867c20 */ /* 0x000fe20008410000 */
[----:B------:R-:W-:Y:S01]  /*13070*/  FMUL.FTZ R135, R86, UR4 ;  /* 0x0000000456877c20 */ /* 0x000fe20008410000 */
[----:B---3--:R-:W-:-:S04]  /*13080*/  FFMA.FTZ R96, R20, R105, R104 ;  /* 0x0000006914607223 */ /* 0x008fc80000010068 */
[----:B------:R-:W-:-:S04]  /*13090*/  FADD.FTZ R96, R118, R96 ;  /* 0x0000006076607221 */ /* 0x000fc80000010000 */
[----:B0-----:R-:W-:-:S04]  /*130a0*/  FADD.FTZ R96, R106, R96 ;  /* 0x000000606a607221 */ /* 0x001fc80000010000 */
[----:B----4-:R-:W-:Y:S01]  /*130b0*/  FADD.FTZ R157, R97, R96 ;  /* 0x00000060619d7221 */ /* 0x010fe20000010000 */
[----:B--2---:R-:W-:-:S04]  /*130c0*/  FMNMX.FTZ R96, R121, R140, !PT ;  /* 0x0000008c79607209 */ /* 0x004fc80007810000 */
[----:B------:R-:W-:-:S04]  /*130d0*/  FMNMX.FTZ R96, R8, R96, !PT ;  /* 0x0000006008607209 */ /* 0x000fc80007810000 */
[----:B------:R-:W-:-:S04]  /*130e0*/  FMNMX.FTZ R96, R7, R96, !PT ;  /* 0x0000006007607209 */ /* 0x000fc80007810000 */
[----:B------:R-:W-:-:S04]  /*130f0*/  FMNMX.FTZ R96, R6, R96, !PT ;  /* 0x0000006006607209 */ /* 0x000fc80007810000 */
[----:B------:R-:W-:-:S04]  /*13100*/  FMNMX.FTZ R96, R5, R96, !PT ;  /* 0x0000006005607209 */ /* 0x000fc80007810000 */
[----:B------:R-:W-:Y:S02]  /*13110*/  FMNMX.FTZ R96, R4, R96, !PT ;  /* 0x0000006004607209 */ /* 0x000fe40007810000 */
[----:B------:R-:W-:Y:S02]  /*13120*/  F2FP.BF16.F32.PACK_AB R104, R118, R104 ;  /* 0x000000687668723e */ /* 0x000fe400000010ff */
[----:B------:R-:W-:Y:S01]  /*13130*/  FMNMX.FTZ R96, R3, R96, !PT ;  /* 0x0000006003607209 */ /* 0x000fe20007810000 */
[----:B------:R-:W-:Y:S01]  /*13140*/  FMUL.FTZ R118, R98, UR4 ;  /* 0x0000000462767c20 */ /* 0x000fe20008410000 */
[----:B------:R-:W-:Y:S02]  /*13150*/  IMAD.MOV.U32 R98, RZ, RZ, R133 ;  /* 0x000000ffff627224 */ /* 0x000fe400078e0085 */
        /* <DEDUP_REMOVED lines=8> */
[----:B------:R-:W0:Y:S03]  /*131e0*/  MUFU.TANH R118, R118 ;  /* 0x0000007600767308 */ /* 0x000e260000002400 */
[----:B-1----:R-:W-:-:S04]  /*131f0*/  FMNMX.FTZ R96, R113, R96, !PT ;  /* 0x0000006071607209 */ /* 0x002fc80007810000 */
[----:B------:R-:W-:-:S04]  /*13200*/  FMNMX.FTZ R96, R114, R96, !PT ;  /* 0x0000006072607209 */ /* 0x000fc80007810000 */
[----:B------:R-:W-:-:S04]  /*13210*/  FMNMX.FTZ R96, R115, R96, !PT ;  /* 0x0000006073607209 */ /* 0x000fc80007810000 */
[----:B------:R-:W-:-:S04]  /*13220*/  FMNMX.FTZ R96, R116, R96, !PT ;  /* 0x0000006074607209 */ /* 0x000fc80007810000 */
[----:B------:R-:W-:-:S04]  /*13230*/  FMNMX.FTZ R96, R117, R96, !PT ;  /* 0x0000006075607209 */ /* 0x000fc80007810000 */
[----:B0-----:R-:W-:-:S04]  /*13240*/  FMNMX.FTZ R96, R118, R96, !PT ;  /* 0x0000006076607209 */ /* 0x001fc80007810000 */
[----:B------:R-:W-:Y:S01]  /*13250*/  FMNMX.FTZ R96, R119, R96, !PT ;  /* 0x0000006077607209 */ /* 0x000fe20007810000 */
[----:B------:R-:W-:-:S03]  /*13260*/  FMUL.FTZ R133, R82, UR4 ;  /* 0x0000000452857c20 */ /* 0x000fc60008410000 */
[----:B------:R-:W-:-:S04]  /*13270*/  FMNMX.FTZ R96, R137, R96, !PT ;  /* 0x0000006089607209 */ /* 0x000fc80007810000 */
[----:B------:R-:W-:Y:S01]  /*13280*/  FMNMX.FTZ R96, R108, R96, !PT ;  /* 0x000000606c607209 */ /* 0x000fe20007810000 */
[----:B------:R-:W0:Y:S03]  /*13290*/  MUFU.TANH R133, R133 ;  /* 0x0000008500857308 */ /* 0x000e260000002400 */
[----:B------:R-:W-:Y:S01]  /*132a0*/  FMNMX.FTZ R96, R109, R96, !PT ;  /* 0x000000606d607209 */ /* 0x000fe20007810000 */
[----:B------:R-:W-:Y:S02]  /*132b0*/  IMAD.MOV.U32 R91, RZ, RZ, R140 ;  /* 0x000000ffff5b7224 */ /* 0x000fe400078e008c */
[----:B------:R-:W-:Y:S01]  /*132c0*/  FMUL.FTZ R140, R87, UR4 ;  /* 0x00000004578c7c20 */ /* 0x000fe20008410000 */
[----:B------:R-:W-:Y:S01]  /*132d0*/  FMNMX.FTZ R96, R110, R96, !PT ;  /* 0x000000606e607209 */ /* 0x000fe20007810000 */
[----:B------:R-:W1:Y:S01]  /*132e0*/  MUFU.TANH R134, R134 ;  /* 0x0000008600867308 */ /* 0x000e620000002400 */
[----:B------:R-:W-:-:S02]  /*132f0*/  FMUL.FTZ R148, R74, UR4 ;  /* 0x000000044a947c20 */ /* 0x000fc40008410000 */
[----:B------:R-:W-:-:S05]  /*13300*/  FMNMX.FTZ R96, R111, R96, !PT ;  /* 0x000000606f607209 */ /* 0x000fca0007810000 */
[----:B------:R-:W2:Y:S01]  /*13310*/  MUFU.TANH R135, R135 ;  /* 0x0000008700877308 */ /* 0x000ea20000002400 */
[----:B------:R-:W-:Y:S01]  /*13320*/  FMNMX.FTZ R96, R132, R96, !PT ;  /* 0x0000006084607209 */ /* 0x000fe20007810000 */
[----:B------:R-:W-:-:S06]  /*13330*/  FMUL.FTZ R150, R75, UR4 ;  /* 0x000000044b967c20 */ /* 0x000fcc0008410000 */
[----:B------:R-:W3:Y:S01]  /*13340*/  MUFU.TANH R140, R140 ;  /* 0x0000008c008c7308 */ /* 0x000ee20000002400 */
[----:B0-----:R-:W-:Y:S01]  /*13350*/  FMNMX.FTZ R96, R133, R96, !PT ;  /* 0x0000006085607209 */ /* 0x001fe20007810000 */
[----:B------:R-:W-:-:S06]  /*13360*/  FMUL.FTZ R153, R78, UR4 ;  /* 0x000000044e997c20 */ /* 0x000fcc0008410000 */
[----:B------:R-:W0:Y:S01]  /*13370*/  MUFU.TANH R148, R148 ;  /* 0x0000009400947308 */ /* 0x000e220000002400 */
[----:B-1----:R-:W-:Y:S01]  /*13380*/  FMNMX.FTZ R96, R134, R96, !PT ;  /* 0x0000006086607209 */ /* 0x002fe20007810000 */
[----:B------:R-:W-:-:S06]  /*13390*/  FMUL.FTZ R136, R79, UR4 ;  /* 0x000000044f887c20 */ /* 0x000fcc0008410000 */
[----:B------:R-:W1:Y:S01]  /*133a0*/  MUFU.TANH R150, R150 ;  /* 0x0000009600967308 */ /* 0x000e620000002400 */
[----:B--2---:R-:W-:-:S07]  /*133b0*/  FMNMX.FTZ R96, R135, R96, !PT ;  /* 0x0000006087607209 */ /* 0x004fce0007810000 */
[----:B------:R-:W2:Y:S01]  /*133c0*/  MUFU.TANH R153, R153 ;  /* 0x0000009900997308 */ /* 0x000ea20000002400 */
[----:B---3--:R-:W-:-:S07]  /*133d0*/  FMNMX.FTZ R96, R140, R96, !PT ;  /* 0x000000608c607209 */ /* 0x008fce0007810000 */
[----:B------:R-:W3:Y:S01]  /*133e0*/  MUFU.TANH R136, R136 ;  /* 0x0000008800887308 */ /* 0x000ee20000002400 */
[----:B0-----:R-:W-:-:S04]  /*133f0*/  FMNMX.FTZ R96, R148, R96, !PT ;  /* 0x0000006094607209 */ /* 0x001fc80007810000 */
[----:B-1----:R-:W-:-:S04]  /*13400*/  FMNMX.FTZ R96, R150, R96, !PT ;  /* 0x0000006096607209 */ /* 0x002fc80007810000 */
[----:B--2---:R-:W-:-:S04]  /*13410*/  FMNMX.FTZ R74, R153, R96, !PT ;  /* 0x00000060994a7209 */ /* 0x004fc80007810000 */
[----:B---3--:R-:W-:-:S05]  /*13420*/  FMNMX.FTZ R74, R136, R74, !PT ;  /* 0x0000004a884a7209 */ /* 0x008fca0007810000 */
[----:B------:R-:W0:Y:S02]  /*13430*/  SHFL.BFLY PT, R75, R74, 0x2, 0x1f ;  /* 0x0c401f004a4b7f89 */ /* 0x000e2400000e0000 */
[----:B0-----:R-:W-:-:S05]  /*13440*/  FMNMX.FTZ R74, R74, R75, !PT ;  /* 0x0000004b4a4a7209 */ /* 0x001fca0007810000 */
[----:B------:R-:W0:Y:S01]  /*13450*/  SHFL.BFLY PT, R75, R74, 0x1, 0x1f ;  /* 0x0c201f004a4b7f89 */ /* 0x000e2200000e0000 */
[----:B------:R-:W-:Y:S02]  /*13460*/  F2FP.BF16.F32.PACK_AB R106, R97, R106 ;  /* 0x0000006a616a723e */ /* 0x000fe400000010ff */
[----:B0-----:R-:W-:-:S05]  /*13470*/  FMNMX.FTZ R74, R74, R75, !PT ;  /* 0x0000004b4a4a7209 */ /* 0x001fca0007810000 */
[----:B------:R-:W-:-:S04]  /*13480*/  FMUL.FTZ R138, R74, R15 ;  /* 0x0000000f4a8a7220 */ /* 0x000fc80000410000 */
[-CC-:B------:R-:W-:Y:S01]  /*13490*/  FFMA.FTZ R107, R8, R15.reuse, -R138.reuse ;  /* 0x0000000f086b7223 */ /* 0x180fe2000001088a */
[-CC-:B------:R-:W-:Y:S01]  /*134a0*/  FFMA.FTZ R105, R121, R15.reuse, -R138.reuse ;  /* 0x0000000f79697223 */ /* 0x180fe2000001088a */
[----:B------:R0:W5:Y:S01]  /*134b0*/  LDL.LU R8, [R1+0xc4] ;  /* 0x0000c40001087983 */ /* 0x0001620000300800 */
[-CC-:B------:R-:W-:Y:S01]  /*134c0*/  FFMA.FTZ R120, R7, R15.reuse, -R138.reuse ;  /* 0x0000000f07787223 */ /* 0x180fe2000001088a */
[-CC-:B------:R-:W-:Y:S01]  /*134d0*/  FFMA.FTZ R121, R6, R15.reuse, -R138.reuse ;  /* 0x0000000f06797223 */ /* 0x180fe2000001088a */
[-CC-:B------:R-:W-:Y:S01]  /*134e0*/  FFMA.FTZ R94, R5, R15.reuse, -R138.reuse ;  /* 0x0000000f055e7223 */ /* 0x180fe2000001088a */
[----:B------:R0:W5:Y:S01]  /*134f0*/  LDL.LU R7, [R1+0xc0] ;  /* 0x0000c00001077983 */ /* 0x0001620000300800 */
[-CC-:B------:R-:W-:Y:S01]  /*13500*/  FFMA.FTZ R95, R4, R15.reuse, -R138.reuse ;  /* 0x0000000f045f7223 */ /* 0x180fe2000001088a */
[-CC-:B------:R-:W-:Y:S02]  /*13510*/  FFMA.FTZ R96, R3, R15.reuse, -R138.reuse ;  /* 0x0000000f03607223 */ /* 0x180fe4000001088a */
[----:B------:R0:W5:Y:S01]  /*13520*/  LDL.LU R6, [R1+0xbc] ;  /* 0x0000bc0001067983 */ /* 0x0001620000300800 */
[----:B------:R-:W-:-:S03]  /*13530*/  FFMA.FTZ R97, R2, R15, -R138 ;  /* 0x0000000f02617223 */ /* 0x000fc6000001088a */
[----:B------:R0:W5:Y:S01]  /*13540*/  LDL.LU R5, [R1+0xb8] ;  /* 0x0000b80001057983 */ /* 0x0001620000300800 */
[----:B------:R-:W-:-:S03]  /*13550*/  FFMA.FTZ R87, R132, R15, -R138 ;  /* 0x0000000f84577223 */ /* 0x000fc6000001088a */
[----:B------:R0:W5:Y:S04]  /*13560*/  LDL.LU R4, [R1+0xb4] ;  /* 0x0000b40001047983 */ /* 0x0001680000300800 */
[----:B------:R0:W5:Y:S04]  /*13570*/  LDL.LU R3, [R1+0xb0] ;  /* 0x0000b00001037983 */ /* 0x0001680000300800 */
[----:B------:R0:W5:Y:S04]  /*13580*/  LDL.LU R2, [R1+0xac] ;  /* 0x0000ac0001027983 */ /* 0x0001680000300800 */
[----:B------:R-:W2:Y:S01]  /*13590*/  LDL R132, [R1+0x58] ;  /* 0x0000580001847983 */ /* 0x000ea20000100800 */
[----:B------:R-:W-:Y:S01]  /*135a0*/  FFMA.FTZ R90, R137, R15, -R138 ;  /* 0x0000000f895a7223 */ /* 0x000fe2000001088a */
[----:B------:R-:W-:-:S02]  /*135b0*/  IMAD.MOV.U32 R137, RZ, RZ, R91 ;  /* 0x000000ffff897224 */ /* 0x000fc400078e005b */
[----:B------:R-:W-:Y:S01]  /*135c0*/  FFMA.FTZ R91, R108, R15, -R138 ;  /* 0x0000000f6c5b7223 */ /* 0x000fe2000001088a */
[----:B-----5:R-:W-:-:S05]  /*135d0*/  VIADD R108, R18, 0x200 ;  /* 0x00000200126c7836 */ /* 0x020fca0000000000 */
[----:B------:R-:W-:-:S04]  /*135e0*/  SHF.R.U32.HI R108, RZ, 0x4, R108 ;  /* 0x00000004ff6c7819 */ /* 0x000fc8000001166c */
[----:B------:R-:W-:-:S04]  /*135f0*/  LOP3.LUT R108, R108, 0x3fff, RZ, 0xc0, !PT ;  /* 0x00003fff6c6c7812 */ /* 0x000fc800078ec0ff */
[----:B------:R-:W-:Y:S01]  /*13600*/  LOP3.LUT R108, R108, 0x2400000, RZ, 0xfc, !PT ;  /* 0x024000006c6c7812 */ /* 0x000fe200078efcff */
[----:B------:R-:W-:-:S04]  /*13610*/  FFMA.FTZ R83, R110, R15, -R138 ;  /* 0x0000000f6e537223 */ /* 0x000fc8000001088a */
[----:B------:R-:W-:-:S04]  /*13620*/  IMAD R108, R0, 0x6c0, R108 ;  /* 0x000006c0006c7824 */ /* 0x000fc800078e026c */
[----:B------:R-:W-:-:S05]  /*13630*/  VIADD R110, R108, 0x40 ;  /* 0x000000406c6e7836 */ /* 0x000fca0000000000 */
[----:B------:R-:W-:Y:S01]  /*13640*/  R2UR UR10, R110 ;  /* 0x000000006e0a72ca */ /* 0x000fe200000e0000 */
        /* <DEDUP_REMOVED lines=8> */
[C---:B------:R-:W-:Y:S02]  /*136d0*/  VIADD R110, R108.reuse, 0x180 ;  /* 0x000001806c6e7836 */ /* 0x040fe40000000000 */
[----:B------:R-:W-:Y:S01]  /*136e0*/  FFMA.FTZ R82, R109, R15, -R138 ;  /* 0x0000000f6d527223 */ /* 0x000fe2000001088a */
[----:B------:R-:W-:Y:S01]  /*136f0*/  IMAD.MOV.U32 R109, RZ, RZ, -0x7fffffe0 ;  /* 0x80000020ff6d7424 */ /* 0x000fe200078e00ff */
[----:B------:R-:W-:Y:S02]  /*13700*/  R2UR UR6, R108 ;  /* 0x000000006c0672ca */ /* 0x000fe400000e0000 */
[----:B------:R-:W-:Y:S01]  /*13710*/  R2UR UR30, R110 ;  /* 0x000000006e1e72ca */ /* 0x000fe200000e0000 */
[C---:B------:R-:W-:Y:S02]  /*13720*/  VIADD R110, R108.reuse, 0x1c0 ;  /* 0x000001c06c6e7836 */ /* 0x040fe40000000000 */
[----:B------:R-:W-:Y:S01]  /*13730*/  VIADD R108, R108, 0x200 ;  /* 0x000002006c6c7836 */ /* 0x000fe20000000000 */
[----:B------:R-:W-:-:S02]  /*13740*/  R2UR UR7, R109 ;  /* 0x000000006d0772ca */ /* 0x000fc400000e0000 */
[----:B------:R-:W-:Y:S01]  /*13750*/  R2UR UR39, R109 ;  /* 0x000000006d2772ca */ /* 0x000fe200000e0000 */
[----:B------:R-:W-:Y:S01]  /*13760*/  IMAD.MOV.U32 R109, RZ, RZ, -0x3ffffff0 ;  /* 0xc0000010ff6d7424 */ /* 0x000fe200078e00ff */
[----:B------:R-:W-:-:S04]  /*13770*/  R2UR UR38, R108 ;  /* 0x000000006c2672ca */ /* 0x000fc800000e0000 */
[----:B------:R-:W-:Y:S01]  /*13780*/  R2UR UR5, R109 ;  /* 0x000000006d0572ca */ /* 0x000fe200000e0000 */
[----:B------:R-:W-:Y:S01]  /*13790*/  WARPGROUP.ARRIVE ;  /* 0x00000000000079c5 */ /* 0x000fe20000000000 */
[----:B------:R-:W-:Y:S01]  /*137a0*/  FFMA.FTZ R86, R111, R15, -R138 ;  /* 0x0000000f6f567223 */ /* 0x000fe2000001088a */
[----:B------:R-:W-:Y:S01]  /*137b0*/  IMAD.MOV.U32 R111, RZ, RZ, -0x7fffffe0 ;  /* 0x80000020ff6f7424 */ /* 0x000fe200078e00ff */
[----:B------:R-:W-:-:S04]  /*137c0*/  R2UR UR34, R110 ;  /* 0x000000006e2272ca */ /* 0x000fc800000e0000 */
[C---:B------:R-:W-:Y:S02]  /*137d0*/  R2UR UR11, R111.reuse ;  /* 0x000000006f0b72ca */ /* 0x040fe400000e0000 */
[C---:B------:R-:W-:Y:S02]  /*137e0*/  R2UR UR15, R111.reuse ;  /* 0x000000006f0f72ca */ /* 0x040fe400000e0000 */
[C---:B------:R-:W-:Y:S02]  /*137f0*/  R2UR UR19, R111.reuse ;  /* 0x000000006f1372ca */ /* 0x040fe400000e0000 */
[C---:B------:R-:W-:Y:S02]  /*13800*/  R2UR UR23, R111.reuse ;  /* 0x000000006f1772ca */ /* 0x040fe400000e0000 */
[C---:B------:R-:W-:Y:S02]  /*13810*/  R2UR UR27, R111.reuse ;  /* 0x000000006f1b72ca */ /* 0x040fe400000e0000 */
[----:B------:R-:W-:-:S02]  /*13820*/  R2UR UR31, R111 ;  /* 0x000000006f1f72ca */ /* 0x000fc400000e0000 */
[----:B------:R-:W-:Y:S01]  /*13830*/  R2UR UR35, R111 ;  /* 0x000000006f2372ca */ /* 0x000fe200000e0000 */
[----:B------:R-:W-:-:S05]  /*13840*/  IMAD.MOV.U32 R111, RZ, RZ, -0x3ffffff0 ;  /* 0xc0000010ff6f7424 */ /* 0x000fca00078e00ff */
[----:B------:R-:W-:Y:S01]  /*13850*/  R2UR UR9, R111 ;  /* 0x000000006f0972ca */ /* 0x000fe200000e0000 */
[----:B------:R-:W-:Y:S01]  /*13860*/  IMAD.MOV.U32 R111, RZ, RZ, -0x3ffffff0 ;  /* 0xc0000010ff6f7424 */ /* 0x000fe200078e00ff */
[----:B--2---:R-:W-:-:S04]  /*13870*/  LOP3.LUT R108, R132, 0x10000, RZ, 0xfc, !PT ;  /* 0x00010000846c7812 */ /* 0x004fc800078efcff */
[----:B------:R-:W-:Y:S01]  /*13880*/  R2UR UR13, R111 ;  /* 0x000000006f0d72ca */ /* 0x000fe200000e0000 */
[----:B------:R-:W2:Y:S01]  /*13890*/  LDL.LU R132, [R1+0x28] ;  /* 0x0000280001847983 */ /* 0x000ea20000300800 */
[----:B------:R-:W-:-:S13]  /*138a0*/  R2UR UR4, R108 ;  /* 0x000000006c0472ca */ /* 0x000fda00000e0000 */
[----:B------:R-:W-:Y:S01]  /*138b0*/  HGMMA.64x96x16.F32.BF16 R24, gdesc[UR4].tnspB, R24, gsb0 ;  /* 0x41600000041879f0 */ /* 0x000fe20008001818 */
[----:B------:R-:W-:-:S05]  /*138c0*/  VIADD R110, R108, 0x180 ;  /* 0x000001806c6e7836 */ /* 0x000fca0000000000 */
[----:B------:R-:W-:Y:S01]  /*138d0*/  R2UR UR8, R110 ;  /* 0x000000006e0872ca */ /* 0x000fe200000e0000 */
[----:B------:R-:W-:Y:S01]  /*138e0*/  VIADD R110, R108, 0x300 ;  /* 0x000003006c6e7836 */ /* 0x000fe20000000000 */
[----:B------:R-:W-:Y:S02]  /*138f0*/  WARPGROUP.DEPBAR.LE gsb0, 0x0 ;  /* 0x00008000000079c5 */ /* 0x000fe40000010000 */
[----:B------:R-:W-:-:S09]  /*13900*/  WARPGROUP.ARRIVE ;  /* 0x00000000000079c5 */ /* 0x000fd20000000000 */
[----:B------:R-:W-:Y:S01]  /*13910*/  HGMMA.64x96x16.F32.BF16 R24, gdesc[UR8].tnspB, R24, gsb0 ;  /* 0x41600000081879f0 */ /* 0x000fe20008001818 */
[----:B------:R-:W-:Y:S01]  /*13920*/  R2UR UR12, R110 ;  /* 0x000000006e0c72ca */ /* 0x000fe200000e0000 */
[----:B------:R-:W-:Y:S02]  /*13930*/  VIADD R110, R108, 0x480 ;  /* 0x000004806c6e7836 */ /* 0x000fe40000000000 */
[----:B------:R-:W-:-:S03]  /*13940*/  IMAD.MOV.U32 R111, RZ, RZ, -0x3ffffff0 ;  /* 0xc0000010ff6f7424 */ /* 0x000fc600078e00ff */
[----:B------:R-:W-:Y:S02]  /*13950*/  R2UR UR16, R110 ;  /* 0x000000006e1072ca */ /* 0x000fe400000e0000 */
[----:B------:R-:W-:Y:S01]  /*13960*/  R2UR UR17, R111 ;  /* 0x000000006f1172ca */ /* 0x000fe200000e0000 */
[----:B------:R-:W-:Y:S02]  /*13970*/  WARPGROUP.DEPBAR.LE gsb0, 0x0 ;  /* 0x00008000000079c5 */ /* 0x000fe40000010000 */
[----:B------:R-:W-:-:S06]  /*13980*/  WARPGROUP.ARRIVE ;  /* 0x00000000000079c5 */ /* 0x000fcc0000000000 */
[----:B------:R-:W-:Y:S01]  /*13990*/  HGMMA.64x96x16.F32.BF16 R24, gdesc[UR12].tnspB, R24, gsb0 ;  /* 0x416000000c1879f0 */ /* 0x000fe20008001818 */
        /* <DEDUP_REMOVED lines=28> */
[----:B------:R-:W-:-:S04]  /*13b60*/  FADD.FTZ R109, -R74, R137 ;  /* 0x000000894a6d7221 */ /* 0x000fc80000010100 */
[----:B------:R-:W-:Y:S01]  /*13b70*/  FMUL.FTZ R109, R109, R15 ;  /* 0x0000000f6d6d7220 */ /* 0x000fe20000410000 */
[----:B------:R-:W-:-:S03]  /*13b80*/  VIADD R108, R108, 0xc00 ;  /* 0x00000c006c6c7836 */ /* 0x000fc60000000000 */
[----:B------:R1:W-:Y:S01]  /*13b90*/  MUFU.EX2 R110, R109 ;  /* 0x0000006d006e7308 */ /* 0x0003e20000000800 */
[----:B------:R-:W-:Y:S02]  /*13ba0*/  WARPGROUP.DEPBAR.LE gsb0, 0x0 ;  /* 0x00008000000079c5 */ /* 0x000fe40000010000 */
[----:B------:R-:W-:-:S06]  /*13bb0*/  WARPGROUP.ARRIVE ;  /* 0x00000000000079c5 */ /* 0x000fcc0000000000 */
[----:B------:R-:W-:Y:S01]  /*13bc0*/  HGMMA.64x96x16.F32.BF16 R24, gdesc[UR32].tnspB, R24, gsb0 ;  /* 0x41600000201879f0 */ /* 0x000fe20008001818 */
[----:B-1----:R-:W-:Y:S01]  /*13bd0*/  IMAD.MOV.U32 R109, RZ, RZ, -0x3ffffff0 ;  /* 0xc0000010ff6d7424 */ /* 0x002fe200078e00ff */
[----:B------:R-:W-:-:S04]  /*13be0*/  R2UR UR36, R108 ;  /* 0x000000006c2472ca */ /* 0x000fc800000e0000 */
[----:B------:R-:W-:Y:S01]  /*13bf0*/  R2UR UR37, R109 ;  /* 0x000000006d2572ca */ /* 0x000fe200000e0000 */
[----:B------:R-:W1:Y:S01]  /*13c00*/  S2R R137, SR_TID.X ;  /* 0x0000000000897919 */ /* 0x000e620000002100 */
[----:B------:R-:W2:Y:S01]  /*13c10*/  MUFU.EX2 R105, R105 ;  /* 0x0000006900697308 */ /* 0x000ea20000000800 */
[----:B------:R-:W-:-:S07]  /*13c20*/  FFMA.FTZ R79, R133, R15, -R138 ;  /* 0x0000000f854f7223 */ /* 0x000fce000001088a */
[----:B------:R-:W3:Y:S01]  /*13c30*/  MUFU.EX2 R108, R107 ;  /* 0x0000006b006c7308 */ /* 0x000ee20000000800 */
[----:B------:R-:W-:Y:S02]  /*13c40*/  WARPGROUP.DEPBAR.LE gsb0, 0x0 ;  /* 0x00008000000079c5 */ /* 0x000fe40000010000 */
[----:B------:R-:W-:-:S06]  /*13c50*/  WARPGROUP.ARRIVE ;  /* 0x00000000000079c5 */ /* 0x000fcc0000000000 */
[----:B------:R-:W-:Y:S01]  /*13c60*/  HGMMA.64x96x16.F32.BF16 R24, gdesc[UR36].tnspB, R24, gsb0 ;  /* 0x41600000241879f0 */ /* 0x000fe20008001818 */
[----:B-1----:R-:W-:Y:S01]  /*13c70*/  SHF.R.U32.HI R133, RZ, 0x7, R137 ;  /* 0x00000007ff857819 */ /* 0x002fe20000011689 */
[----:B------:R-:W-:Y:S01]  /*13c80*/  MUFU.EX2 R107, R120 ;  /* 0x00000078006b7308 */ /* 0x000fe20000000800 */
[----:B------:R-:W-:-:S03]  /*13c90*/  ISETP.GE.U32.AND P2, PT, R137, 0x180, PT ;  /* 0x000001808900780c */ /* 0x000fc60003f46070 */
[----:B------:R-:W-:-:S04]  /*13ca0*/  VIADD R109, R133, 0x9 ;  /* 0x00000009856d7836 */ /* 0x000fc80000000000 */
[----:B------:R-:W1:Y:S01]  /*13cb0*/  MUFU.EX2 R131, R131 ;  /* 0x0000008300837308 */ /* 0x000e620000000800 */
[----:B------:R-:W-:Y:S01]  /*13cc0*/  SEL R109, R109, 0x9, !P2 ;  /* 0x000000096d6d7807 */ /* 0x000fe20005000000 */
[----:B--2---:R-:W-:-:S06]  /*13cd0*/  FFMA.FTZ R111, R110, R132, R105 ;  /* 0x000000846e6f7223 */ /* 0x004fcc0000010069 */
[----:B------:R-:W-:Y:S08]  /*13ce0*/  MUFU.EX2 R121, R121 ;  /* 0x0000007900797308 */ /* 0x000ff00000000800 */
[----:B------:R-:W2:Y:S08]  /*13cf0*/  MUFU.EX2 R130, R130 ;  /* 0x0000008200827308 */ /* 0x000eb00000000800 */
[----:B------:R-:W-:Y:S01]  /*13d00*/  MUFU.EX2 R120, R89 ;  /* 0x0000005900787308 */ /* 0x000fe20000000800 */
[----:B---3--:R-:W-:-:S07]  /*13d10*/  F2FP.BF16.F32.PACK_AB R105, R108, R105 ;  /* 0x000000696c69723e */ /* 0x008fce00000010ff */
[----:B------:R-:W-:Y:S08]  /*13d20*/  MUFU.EX2 R89, R94 ;  /* 0x0000005e00597308 */ /* 0x000ff00000000800 */
[----:B------:R-:W3:Y:S01]  /*13d30*/  MUFU.EX2 R129, R129 ;  /* 0x0000008100817308 */ /* 0x000ee20000000800 */
[----:B-1----:R-:W-:-:S07]  /*13d40*/  FADD.FTZ R157, R131, R157 ;  /* 0x0000009d839d7221 */ /* 0x002fce0000010000 */
[----:B------:R-:W-:Y:S01]  /*13d50*/  MUFU.EX2 R95, R95 ;  /* 0x0000005f005f7308 */ /* 0x000fe20000000800 */
[----:B------:R-:W-:-:S07]  /*13d60*/  FFMA.FTZ R98, R98, R15, -R138 ;  /* 0x0000000f62627223 */ /* 0x000fce000001088a */
[----:B------:R-:W1:Y:S01]  /*13d70*/  MUFU.EX2 R128, R128 ;  /* 0x0000008000807308 */ /* 0x000e620000000800 */
[----:B--2---:R-:W-:-:S07]  /*13d80*/  FADD.FTZ R157, R130, R157 ;  /* 0x0000009d829d7221 */ /* 0x004fce0000010000 */
[----:B------:R-:W2:Y:S01]  /*13d90*/  MUFU.EX2 R96, R96 ;  /* 0x0000006000607308 */ /* 0x000ea20000000800 */
[----:B------:R-:W-:-:S07]  /*13da0*/  FFMA.FTZ R75, R134, R15, -R138 ;  /* 0x0000000f864b7223 */ /* 0x000fce000001088a */
[----:B------:R-:W4:Y:S01]  /*13db0*/  MUFU.EX2 R127, R127 ;  /* 0x0000007f007f7308 */ /* 0x000f220000000800 */
[----:B---3--:R-:W-:-:S07]  /*13dc0*/  FADD.FTZ R157, R129, R157 ;  /* 0x0000009d819d7221 */ /* 0x008fce0000010000 */
[----:B------:R-:W-:Y:S01]  /*13dd0*/  MUFU.EX2 R97, R97 ;  /* 0x0000006100617308 */ /* 0x000fe20000000800 */
[----:B------:R-:W-:Y:S02]  /*13de0*/  WARPGROUP.DEPBAR.LE gsb0, 0x0 ;  /* 0x00008000000079c5 */ /* 0x000fe40000010000 */
[----:B------:R3:W-:Y:S06]  /*13df0*/  BAR.ARV R109, 0x100 ;  /* 0x0004006d0000751d */ /* 0x0007ec0000002000 */
[----:B---3--:R-:W-:Y:S01]  /*13e00*/  FADD.FTZ R109, R108, R111 ;  /* 0x0000006f6c6d7221 */ /* 0x008fe20000010000 */
[----:B------:R-:W-:-:S03]  /*13e10*/  @!P1 IMAD R108, R0, 0x8, R18 ;  /* 0x00000008006c9824 */ /* 0x000fc600078e0212 */
[----:B------:R-:W-:Y:S01]  /*13e20*/  FADD.FTZ R0, R107, R109 ;  /* 0x0000006d6b007221 */ /* 0x000fe20000010000 */
[C---:B------:R-:W-:Y:S01]  /*13e30*/  F2FP.BF16.F32.PACK_AB R107, R121.reuse, R107 ;  /* 0x0000006b796b723e */ /* 0x040fe200000010ff */
[----:B------:R-:W3:Y:S02]  /*13e40*/  MUFU.EX2 R126, R126 ;  /* 0x0000007e007e7308 */ /* 0x000ee40000000800 */
[----:B------:R-:W-:Y:S01]  /*13e50*/  FADD.FTZ R121, R121, R0 ;  /* 0x0000000079797221 */ /* 0x000fe20000010000 */
[----:B------:R-:W-:-:S05]  /*13e60*/  @!P1 IMAD R111, R146, 0x8, R18 ;  /* 0x00000008926f9824 */ /* 0x000fca00078e0212 */
[----:B------:R-:W-:Y:S01]  /*13e70*/  MUFU.EX2 R133, R81 ;  /* 0x0000005100857308 */ /* 0x000fe20000000800 */
[----:B------:R-:W-:Y:S01]  /*13e80*/  FFMA.FTZ R99, R99, R15, -R138 ;  /* 0x0000000f63637223 */ /* 0x000fe2000001088a */
[----:B------:R-:W-:-:S06]  /*13e90*/  @!P1 VIADD R111, R111, 0x31c40 ;  /* 0x00031c406f6f9836 */ /* 0x000fcc0000000000 */
[----:B------:R0:W-:Y:S01]  /*13ea0*/  MUFU.EX2 R134, R80 ;  /* 0x0000005000867308 */ /* 0x0001e20000000800 */
[----:B-1----:R-:W-:-:S07]  /*13eb0*/  FADD.FTZ R157, R128, R157 ;  /* 0x0000009d809d7221 */ /* 0x002fce0000010000 */
[----:B------:R-:W1:Y:S01]  /*13ec0*/  MUFU.EX2 R81, R98 ;  /* 0x0000006200517308 */ /* 0x000e620000000800 */
[----:B0-----:R-:W-:-:S07]  /*13ed0*/  FADD.FTZ R80, R89, R121 ;  /* 0x0000007959507221 */ /* 0x001fce0000010000 */
[----:B------:R-:W0:Y:S01]  /*13ee0*/  MUFU.EX2 R125, R125 ;  /* 0x0000007d007d7308 */ /* 0x000e220000000800 */
[----:B------:R-:W-:Y:S01]  /*13ef0*/  FADD.FTZ R80, R95, R80 ;  /* 0x000000505f507221 */ /* 0x000fe20000010000 */
[----:B------:R-:W-:Y:S01]  /*13f00*/  FFMA.FTZ R100, R100, R15, -R138 ;  /* 0x0000000f64647223 */ /* 0x000fe2000001088a */
[----:B------:R-:W-:-:S05]  /*13f10*/  @!P1 VIADD R108, R108, 0x31c60 ;  /* 0x00031c606c6c9836 */ /* 0x000fca0000000000 */
[----:B------:R-:W0:Y:S01]  /*13f20*/  MUFU.EX2 R124, R124 ;  /* 0x0000007c007c7308 */ /* 0x000e220000000800 */
[----:B--2---:R-:W-:Y:S01]  /*13f30*/  FADD.FTZ R80, R96, R80 ;  /* 0x0000005060507221 */ /* 0x004fe20000010000 */
[----:B----4-:R-:W-:Y:S01]  /*13f40*/  FADD.FTZ R157, R127, R157 ;  /* 0x0000009d7f9d7221 */ /* 0x010fe20000010000 */
[-CC-:B------:R-:W-:Y:S01]  /*13f50*/  FFMA.FTZ R101, R101, R15.reuse, -R138.reuse ;  /* 0x0000000f65657223 */ /* 0x180fe2000001088a */
[-CC-:B------:R-:W-:Y:S01]  /*13f60*/  FFMA.FTZ R102, R102, R15.reuse, -R138.reuse ;  /* 0x0000000f66667223 */ /* 0x180fe2000001088a */
[-CC-:B------:R-:W-:Y:S01]  /*13f70*/  FFMA.FTZ R103, R103, R15.reuse, -R138.reuse ;  /* 0x0000000f67677223 */ /* 0x180fe2000001088a */
[-CC-:B------:R-:W-:Y:S02]  /*13f80*/  FFMA.FTZ R112, R112, R15.reuse, -R138.reuse ;  /* 0x0000000f70707223 */ /* 0x180fe4000001088a */
        /* <DEDUP_REMOVED lines=14> */
[----:B------:R-:W-:Y:S01]  /*14070*/  FFMA.FTZ R156, R136, R15, -R138 ;  /* 0x0000000f889c7223 */ /* 0x000fe2000001088a */
[----:B------:R-:W-:Y:S01]  /*14080*/  @!P1 PRMT R111, RZ, 0x654, R111 ;  /* 0x00000654ff6f9816 */ /* 0x000fe2000000006f */
[----:B------:R4:W-:Y:S01]  /*14090*/  MUFU.EX2 R138, R84 ;  /* 0x00000054008a7308 */ /* 0x0009e20000000800 */
[----:B---3--:R-:W-:Y:S01]  /*140a0*/  FADD.FTZ R157, R126, R157 ;  /* 0x0000009d7e9d7221 */ /* 0x008fe20000010000 */
[----:B------:R-:W-:Y:S01]  /*140b0*/  @!P1 PRMT R108, RZ, 0x654, R108 ;  /* 0x00000654ff6c9816 */ /* 0x000fe2000000006c */
[----:B------:R3:W-:Y:S01]  /*140c0*/  @!P1 SYNCS.ARRIVE.TRANS64.RED.A1T0 RZ, [R111+URZ], RZ ;  /* 0x000000ff6fff99a7 */ /* 0x0007e2000810043f */
[----:B------:R-:W-:-:S04]  /*140d0*/  F2FP.BF16.F32.PACK_AB R89, R95, R89 ;  /* 0x000000595f59723e */ /* 0x000fc800000010ff */
[----:B------:R-:W-:Y:S01]  /*140e0*/  MUFU.EX2 R132, R122 ;  /* 0x0000007a00847308 */ /* 0x000fe20000000800 */
[----:B----4-:R-:W-:Y:S01]  /*140f0*/  FADD.FTZ R84, R97, R80 ;  /* 0x0000005061547221 */ /* 0x010fe20000010000 */
[----:B------:R4:W-:Y:S06]  /*14100*/  @!P1 SYNCS.ARRIVE.TRANS64.RED.A1T0 RZ, [R108+URZ], RZ ;  /* 0x000000ff6cff99a7 */ /* 0x0009ec000810043f */
[----:B------:R-:W4:Y:S08]  /*14110*/  MUFU.EX2 R100, R100 ;  /* 0x0000006400647308 */ /* 0x000f300000000800 */
[----:B------:R1:W-:Y:S08]  /*14120*/  MUFU.EX2 R95, R82 ;  /* 0x00000052005f7308 */ /* 0x0003f00000000800 */
[----:B---3--:R-:W3:Y:S01]  /*14130*/  MUFU.EX2 R111, R76 ;  /* 0x0000004c006f7308 */ /* 0x008ee20000000800 */
[----:B-1----:R-:W-:Y:S01]  /*14140*/  FADD.FTZ R82, R81, R84 ;  /* 0x0000005451527221 */ /* 0x002fe20000010000 */
[----:B0-----:R-:W-:-:S06]  /*14150*/  FADD.FTZ R84, R125, R157 ;  /* 0x0000009d7d547221 */ /* 0x001fcc0000010000 */
[----:B------:R-:W0:Y:S01]  /*14160*/  MUFU.EX2 R101, R101 ;  /* 0x0000006500657308 */ /* 0x000e220000000800 */
[----:B------:R-:W-:Y:S01]  /*14170*/  FADD.FTZ R84, R124, R84 ;  /* 0x000000547c547221 */ /* 0x000fe20000010000 */
[----:B--2---:R-:W-:-:S06]  /*14180*/  FADD.FTZ R82, R99, R82 ;  /* 0x0000005263527221 */ /* 0x004fcc0000010000 */
[----:B----4-:R-:W-:Y:S08]  /*14190*/  MUFU.EX2 R108, R85 ;  /* 0x00000055006c7308 */ /* 0x010ff00000000800 */
[----:B------:R-:W1:Y:S01]  /*141a0*/  MUFU.EX2 R85, R102 ;  /* 0x0000006600557308 */ /* 0x000e620000000800 */
[----:B------:R-:W-:-:S07]  /*141b0*/  FADD.FTZ R82, R100, R82 ;  /* 0x0000005264527221 */ /* 0x000fce0000010000 */
[----:B------:R-:W2:Y:S08]  /*141c0*/  MUFU.EX2 R109, R73 ;  /* 0x00000049006d7308 */ /* 0x000eb00000000800 */
[----:B------:R4:W-:Y:S08]  /*141d0*/  MUFU.EX2 R98, R83 ;  /* 0x0000005300627308 */ /* 0x0009f00000000800 */
[----:B------:R-:W2:Y:S01]  /*141e0*/  MUFU.EX2 R103, R103 ;  /* 0x0000006700677308 */ /* 0x000ea20000000800 */
[----:B----4-:R-:W-:-:S04]  /*141f0*/  FADD.FTZ R83, R123, R84 ;  /* 0x000000547b537221 */ /* 0x010fc80000010000 */
[----:B------:R-:W-:-:S03]  /*14200*/  FADD.FTZ R83, R132, R83 ;  /* 0x0000005384537221 */ /* 0x000fc60000010000 */
[----:B------:R-:W4:Y:S01]  /*14210*/  MUFU.EX2 R112, R112 ;  /* 0x0000007000707308 */ /* 0x000f220000000800 */
[----:B---3--:R-:W-:Y:S01]  /*14220*/  FADD.FTZ R83, R111, R83 ;  /* 0x000000536f537221 */ /* 0x008fe20000010000 */
[----:B0-----:R-:W-:-:S06]  /*14230*/  FADD.FTZ R82, R101, R82 ;  /* 0x0000005265527221 */ /* 0x001fcc0000010000 */
[----:B------:R-:W0:Y:S01]  /*14240*/  MUFU.EX2 R113, R113 ;  /* 0x0000007100717308 */ /* 0x000e220000000800 */
[----:B------:R-:W-:Y:S01]  /*14250*/  FADD.FTZ R83, R133, R83 ;  /* 0x0000005385537221 */ /* 0x000fe20000010000 */
[----:B-1----:R-:W-:Y:S01]  /*14260*/  FADD.FTZ R82, R85, R82 ;  /* 0x0000005255527221 */ /* 0x002fe20000010000 */
[----:B------:R1:W-:Y:S05]  /*14270*/  STSM.16.M88.4 [R22+0x24300], R104 ;  /* 0x0243006816007844 */ /* 0x0003ea0000000200 */
[----:B------:R-:W-:Y:S01]  /*14280*/  MUFU.EX2 R135, R77 ;  /* 0x0000004d00877308 */ /* 0x000fe20000000800 */
[----:B--2---:R-:W-:Y:S01]  /*14290*/  FADD.FTZ R83, R109, R83 ;  /* 0x000000536d537221 */ /* 0x004fe20000010000 */
[----:B------:R-:W-:-:S06]  /*142a0*/  FADD.FTZ R82, R103, R82 ;  /* 0x0000005267527221 */ /* 0x000fcc0000010000 */
[----:B------:R-:W2:Y:S01]  /*142b0*/  MUFU.EX2 R114, R114 ;  /* 0x0000007200727308 */ /* 0x000ea20000000800 */
[----:B------:R-:W-:Y:S01]  /*142c0*/  FADD.FTZ R83, R134, R83 ;  /* 0x0000005386537221 */ /* 0x000fe20000010000 */
[----:B----4-:R-:W-:-:S06]  /*142d0*/  FADD.FTZ R82, R112, R82 ;  /* 0x0000005270527221 */ /* 0x010fcc0000010000 */
[----:B-1----:R-:W1:Y:S01]  /*142e0*/  MUFU.EX2 R107, R93 ;  /* 0x0000005d006b7308 */ /* 0x002e620000000800 */
[----:B0-----:R-:W-:-:S07]  /*142f0*/  FADD.FTZ R82, R113, R82 ;  /* 0x0000005271527221 */ /* 0x001fce0000010000 */
[----:B------:R-:W0:Y:S08]  /*14300*/  MUFU.EX2 R136, R72 ;  /* 0x0000004800887308 */ /* 0x000e300000000800 */
[----:B------:R3:W-:Y:S01]  /*14310*/  MUFU.EX2 R94, R91 ;  /* 0x0000005b005e7308 */ /* 0x0007e20000000800 */
[----:B--2---:R-:W-:-:S07]  /*14320*/  FADD.FTZ R84, R114, R82 ;  /* 0x0000005272547221 */ /* 0x004fce0000010000 */
[----:B------:R-:W2:Y:S01]  /*14330*/  MUFU.EX2 R106, R92 ;  /* 0x0000005c006a7308 */ /* 0x000ea20000000800 */
[----:B---3--:R-:W-:-:S07]  /*14340*/  F2FP.BF16.F32.PACK_AB R91, R97, R96 ;  /* 0x00000060615b723e */ /* 0x008fce00000010ff */
[----:B------:R3:W-:Y:S01]  /*14350*/  MUFU.EX2 R96, R86 ;  /* 0x0000005600607308 */ /* 0x0007e20000000800 */
[----:B------:R-:W-:Y:S02]  /*14360*/  F2FP.BF16.F32.PACK_AB R80, R126, R127 ;  /* 0x0000007f7e50723e */ /* 0x000fe400000010ff */
[----:B------:R-:W-:Y:S01]  /*14370*/  F2FP.BF16.F32.PACK_AB R81, R99, R81 ;  /* 0x000000516351723e */ /* 0x000fe200000010ff */
[----:B---3--:R-:W-:-:S04]  /*14380*/  FADD.FTZ R86, R108, R83 ;  /* 0x000000536c567221 */ /* 0x008fc80000010000 */
[----:B------:R-:W-:Y:S01]  /*14390*/  MUFU.EX2 R137, R21 ;  /* 0x0000001500897308 */ /* 0x000fe20000000800 */
[----:B------:R-:W-:Y:S01]  /*143a0*/  F2FP.BF16.F32.PACK_AB R82, R124, R125 ;  /* 0x0000007d7c52723e */ /* 0x000fe200000010ff */
[----:B------:R-:W-:Y:S01]  /*143b0*/  FADD.FTZ R86, R135, R86 ;  /* 0x0000005687567221 */ /* 0x000fe20000010000 */
[----:B------:R-:W-:-:S05]  /*143c0*/  F2FP.BF16.F32.PACK_AB R83, R101, R100 ;  /* 0x000000646553723e */ /* 0x000fca00000010ff */
[----:B------:R3:W-:Y:S01]  /*143d0*/  MUFU.EX2 R105, R88 ;  /* 0x0000005800697308 */ /* 0x0007e20000000800 */
[----:B-1----:R-:W-:-:S07]  /*143e0*/  FADD.FTZ R86, R107, R86 ;  /* 0x000000566b567221 */ /* 0x002fce0000010000 */
[----:B------:R1:W-:Y:S01]  /*143f0*/  MUFU.EX2 R0, R90 ;  /* 0x0000005a00007308 */ /* 0x0003e20000000800 */
[----:B---3--:R-:W-:-:S07]  /*14400*/  F2FP.BF16.F32.PACK_AB R88, R130, R131 ;  /* 0x000000838258723e */ /* 0x008fce00000010ff */
[----:B------:R-:W3:Y:S01]  /*14410*/  MUFU.EX2 R115, R115 ;  /* 0x0000007300737308 */ /* 0x000ee20000000800 */
[----:B-1----:R-:W-:-:S05]  /*14420*/  F2FP.BF16.F32.PACK_AB R90, R128, R129 ;  /* 0x00000081805a723e */ /* 0x002fca00000010ff */
[----:B------:R-:W-:Y:S02]  /*14430*/  STSM.16.M88.4 [R22+0x25b00], R88 ;  /* 0x025b005816007844 */ /* 0x000fe40000000200 */
[----:B------:R-:W1:Y:S02]  /*14440*/  MUFU.EX2 R116, R116 ;  /* 0x0000007400747308 */ /* 0x000e640000000800 */
[----:B------:R0:W-:Y:S06]  /*14450*/  STSM.16.M88.4 [R22+0x27300], R80 ;  /* 0x0273005016007844 */ /* 0x0001ec0000000200 */
[----:B------:R-:W4:Y:S01]  /*14460*/  MUFU.EX2 R117, R117 ;  /* 0x0000007500757308 */ /* 0x000f220000000800 */
[----:B0-----:R-:W-:-:S07]  /*14470*/  FADD.FTZ R80, R136, R86 ;  /* 0x0000005688507221 */ /* 0x001fce0000010000 */
[----:B------:R-:W0:Y:S01]  /*14480*/  MUFU.EX2 R118, R118 ;  /* 0x0000007600767308 */ /* 0x000e220000000800 */
[----:B--2---:R-:W-:Y:S01]  /*14490*/  FADD.FTZ R80, R106, R80 ;  /* 0x000000506a507221 */ /* 0x004fe20000010000 */
[----:B---3--:R-:W-:-:S03]  /*144a0*/  FADD.FTZ R84, R115, R84 ;  /* 0x0000005473547221 */ /* 0x008fc60000010000 */
[----:B------:R-:W-:-:S03]  /*144b0*/  FADD.FTZ R80, R137, R80 ;  /* 0x0000005089507221 */ /* 0x000fc60000010000 */
[----:B------:R-:W2:Y:S01]  /*144c0*/  MUFU.EX2 R122, R139 ;  /* 0x0000008b007a7308 */ /* 0x000ea20000000800 */
[----:B------:R-:W-:-:S07]  /*144d0*/  FADD.FTZ R80, R105, R80 ;  /* 0x0000005069507221 */ /* 0x000fce0000010000 */
[----:B------:R-:W3:Y:S01]  /*144e0*/  MUFU.EX2 R119, R119 ;  /* 0x0000007700777308 */ /* 0x000ee20000000800 */
[----:B------:R-:W-:-:S07]  /*144f0*/  FADD.FTZ R83, R138, R80 ;  /* 0x000000508a537221 */ /* 0x000fce0000010000 */
[----:B------:R-:W3:Y:S01]  /*14500*/  MUFU.EX2 R93, R141 ;  /* 0x0000008d005d7308 */ /* 0x000ee20000000800 */
[----:B------:R-:W-:-:S07]  /*14510*/  FADD.FTZ R83, R120, R83 ;  /* 0x0000005378537221 */ /* 0x000fce0000010000 */
[----:B------:R1:W-:Y:S08]  /*14520*/  MUFU.EX2 R97, R87 ;  /* 0x0000005700617308 */ /* 0x0003f00000000800 */
[----:B------:R-:W3:Y:S01]  /*14530*/  MUFU.EX2 R104, R142 ;  /* 0x0000008e00687308 */ /* 0x000ee20000000800 */
[----:B-1----:R-:W-:-:S04]  /*14540*/  FADD.FTZ R87, R116, R84 ;  /* 0x0000005474577221 */ /* 0x002fc80000010000 */
[----:B----4-:R-:W-:-:S03]  /*14550*/  FADD.FTZ R87, R117, R87 ;  /* 0x0000005775577221 */ /* 0x010fc60000010000 */
[----:B------:R-:W1:Y:S01]  /*14560*/  MUFU.EX2 R77, R143 ;  /* 0x0000008f004d7308 */ /* 0x000e620000000800 */
[----:B0-----:R-:W-:Y:S01]  /*14570*/  FADD.FTZ R81, R118, R87 ;  /* 0x0000005776517221 */ /* 0x001fe20000010000 */
[----:B--2---:R-:W-:-:S06]  /*14580*/  FADD.FTZ R82, R122, R83 ;  /* 0x000000537a527221 */ /* 0x004fcc0000010000 */
[----:B------:R-:W0:Y:S01]  /*14590*/  MUFU.EX2 R92, R149 ;  /* 0x00000095005c7308 */ /* 0x000e220000000800 */
[----:B---3--:R-:W-:Y:S01]  /*145a0*/  FADD.FTZ R81, R119, R81 ;  /* 0x0000005177517221 */ /* 0x008fe20000010000 */
[----:B------:R-:W-:Y:S01]  /*145b0*/  FADD.FTZ R101, R93, R82 ;  /* 0x000000525d657221 */ /* 0x000fe20000010000 */
[----:B------:R-:W-:Y:S02]  /*145c0*/  F2FP.BF16.F32.PACK_AB R84, R132, R123 ;  /* 0x0000007b8454723e */ /* 0x000fe400000010ff */
[----:B------:R-:W-:-:S03]  /*145d0*/  F2FP.BF16.F32.PACK_AB R85, R103, R85 ;  /* 0x000000556755723e */ /* 0x000fc600000010ff */
[----:B------:R-:W-:Y:S01]  /*145e0*/  MUFU.EX2 R21, R151 ;  /* 0x0000009700157308 */ /* 0x000fe20000000800 */
[----:B------:R-:W-:Y:S02]  /*145f0*/  F2FP.BF16.F32.PACK_AB R86, R133, R111 ;  /* 0x0000006f8556723e */ /* 0x000fe400000010ff */
[----:B------:R-:W-:Y:S01]  /*14600*/  F2FP.BF16.F32.PACK_AB R87, R113, R112 ;  /* 0x000000707157723e */ /* 0x000fe200000010ff */
[----:B------:R-:W-:Y:S01]  /*14610*/  FADD.FTZ R81, R0, R81 ;  /* 0x0000005100517221 */ /* 0x000fe20000010000 */
[----:B------:R-:W-:-:S03]  /*14620*/  F2FP.BF16.F32.PACK_AB R88, R134, R109 ;  /* 0x0000006d8658723e */ /* 0x000fc600000010ff */
[----:B------:R-:W2:Y:S01]  /*14630*/  MUFU.EX2 R72, R152 ;  /* 0x0000009800487308 */ /* 0x000ea20000000800 */
[----:B------:R-:W-:Y:S02]  /*14640*/  F2FP.BF16.F32.PACK_AB R89, R115, R114 ;  /* 0x000000727359723e */ /* 0x000fe400000010ff */
[----:B------:R-:W-:Y:S02]  /*14650*/  F2FP.BF16.F32.PACK_AB R90, R135, R108 ;  /* 0x0000006c875a723e */ /* 0x000fe400000010ff */
[----:B------:R-:W-:Y:S02]  /*14660*/  F2FP.BF16.F32.PACK_AB R91, R117, R116 ;  /* 0x00000074755b723e */ /* 0x000fe400000010ff */
[----:B------:R-:W-:Y:S01]  /*14670*/  F2FP.BF16.F32.PACK_AB R83, R94, R0 ;  /* 0x000000005e53723e */ /* 0x000fe200000010ff */
[----:B------:R-:W-:Y:S01]  /*14680*/  FADD.FTZ R0, R104, R101 ;  /* 0x0000006568007221 */ /* 0x000fe20000010000 */
[----:B------:R-:W-:Y:S04]  /*14690*/  STSM.16.M88.4 [R22+0x28b00], R84 ;  /* 0x028b005416007844 */ /* 0x000fe80000000200 */
[----:B------:R1:W-:Y:S01]  /*146a0*/  STSM.16.M88.4 [R22+0x2a300], R88 ;  /* 0x02a3005816007844 */ /* 0x0003e20000000200 */
[----:B------:R-:W-:-:S04]  /*146b0*/  FADD.FTZ R81, R94, R81 ;  /* 0x000000515e517221 */ /* 0x000fc80000010000 */
[----:B------:R-:W-:Y:S01]  /*146c0*/  FADD.FTZ R81, R95, R81 ;  /* 0x000000515f517221 */ /* 0x000fe20000010000 */
[----:B-1----:R-:W-:Y:S01]  /*146d0*/  FADD.FTZ R89, R77, R0 ;  /* 0x000000004d597221 */ /* 0x002fe20000010000 */
[----:B------:R-:W-:-:S03]  /*146e0*/  F2FP.BF16.F32.PACK_AB R85, R98, R95 ;  /* 0x0000005f6255723e */ /* 0x000fc600000010ff */
[C---:B0-----:R-:W-:Y:S01]  /*146f0*/  FADD.FTZ R0, R92.reuse, R89 ;  /* 0x000000595c007221 */ /* 0x041fe20000010000 */
[----:B------:R-:W-:Y:S02]  /*14700*/  F2FP.BF16.F32.PACK_AB R90, R92, R77 ;  /* 0x0000004d5c5a723e */ /* 0x000fe400000010ff */
[----:B--2---:R-:W-:Y:S01]  /*14710*/  F2FP.BF16.F32.PACK_AB R92, R72, R21 ;  /* 0x00000015485c723e */ /* 0x004fe200000010ff */
[----:B------:R-:W-:Y:S02]  /*14720*/  FADD.FTZ R95, R21, R0 ;  /* 0x00000000155f7221 */ /* 0x000fe40000010000 */
[----:B------:R-:W2:Y:S01]  /*14730*/  LDL.LU R21, [R1+0x24] ;  /* 0x0000240001157983 */ /* 0x000ea20000300800 */
[----:B------:R-:W0:Y:S01]  /*14740*/  MUFU.EX2 R79, R79 ;  /* 0x0000004f004f7308 */ /* 0x000e220000000800 */
[----:B------:R-:W-:-:S07]  /*14750*/  FADD.FTZ R81, R98, R81 ;  /* 0x0000005162517221 */ /* 0x000fce0000010000 */
[----:B------:R-:W1:Y:S01]  /*14760*/  MUFU.EX2 R75, R75 ;  /* 0x0000004b004b7308 */ /* 0x000e620000000800 */
[----:B------:R-:W-:-:S07]  /*14770*/  FADD.FTZ R100, R96, R81 ;  /* 0x0000005160647221 */ /* 0x000fce0000010000 */
[----:B------:R-:W3:Y:S01]  /*14780*/  MUFU.EX2 R78, R78 ;  /* 0x0000004e004e7308 */ /* 0x000ee20000000800 */
[----:B------:R-:W-:-:S07]  /*14790*/  FADD.FTZ R100, R97, R100 ;  /* 0x0000006461647221 */ /* 0x000fce0000010000 */
[----:B------:R-:W4:Y:S01]  /*147a0*/  MUFU.EX2 R140, R140 ;  /* 0x0000008c008c7308 */ /* 0x000f220000000800 */
[----:B0-----:R-:W-:-:S07]  /*147b0*/  FADD.FTZ R100, R79, R100 ;  /* 0x000000644f647221 */ /* 0x001fce0000010000 */
[----:B------:R-:W0:Y:S01]  /*147c0*/  MUFU.EX2 R148, R148 ;  /* 0x0000009400947308 */ /* 0x000e220000000800 */
[----:B-1----:R-:W-:-:S07]  /*147d0*/  FADD.FTZ R87, R75, R100 ;  /* 0x000000644b577221 */ /* 0x002fce0000010000 */
[----:B------:R-:W1:Y:S01]  /*147e0*/  MUFU.EX2 R99, R150 ;  /* 0x0000009600637308 */ /* 0x000e620000000800 */
[----:B---3--:R-:W-:-:S07]  /*147f0*/  FADD.FTZ R89, R78, R87 ;  /* 0x000000574e597221 */ /* 0x008fce0000010000 */
[----:B------:R-:W3:Y:S01]  /*14800*/  MUFU.EX2 R73, R154 ;  /* 0x0000009a00497308 */ /* 0x000ee20000000800 */
[----:B----4-:R-:W-:-:S07]  /*14810*/  FADD.FTZ R91, R140, R89 ;  /* 0x000000598c5b7221 */ /* 0x010fce0000010000 */
[----:B------:R-:W-:Y:S08]  /*14820*/  MUFU.EX2 R153, R153 ;  /* 0x0000009900997308 */ /* 0x000ff00000000800 */
[----:B------:R-:W4:Y:S01]  /*14830*/  MUFU.EX2 R156, R156 ;  /* 0x0000009c009c7308 */ /* 0x000f220000000800 */
[----:B0-----:R-:W-:-:S07]  /*14840*/  FADD.FTZ R0, R148, R91 ;  /* 0x0000005b94007221 */ /* 0x001fce0000010000 */
[----:B------:R-:W0:Y:S01]  /*14850*/  MUFU.EX2 R76, R155 ;  /* 0x0000009b004c7308 */ /* 0x000e220000000800 */
[----:B------:R-:W-:Y:S01]  /*14860*/  FADD.FTZ R94, R72, R95 ;  /* 0x0000005f485e7221 */ /* 0x000fe20000010000 */
[----:B-1----:R-:W-:Y:S01]  /*14870*/  FADD.FTZ R0, R99, R0 ;  /* 0x0000000063007221 */ /* 0x002fe20000010000 */
[----:B------:R-:W-:Y:S02]  /*14880*/  F2FP.BF16.F32.PACK_AB R89, R75, R79 ;  /* 0x0000004f4b59723e */ /* 0x000fe400000010ff */
[----:B---3--:R-:W-:Y:S01]  /*14890*/  FADD.FTZ R75, R73, R94 ;  /* 0x0000005e494b7221 */ /* 0x008fe20000010000 */
[----:B------:R-:W-:Y:S02]  /*148a0*/  F2FP.BF16.F32.PACK_AB R80, R136, R107 ;  /* 0x0000006b8850723e */ /* 0x000fe400000010ff */
[----:B------:R-:W-:Y:S02]  /*148b0*/  F2FP.BF16.F32.PACK_AB R81, R119, R118 ;  /* 0x000000767751723e */ /* 0x000fe400000010ff */
[----:B----4-:R-:W-:Y:S01]  /*148c0*/  F2FP.BF16.F32.PACK_AB R95, R156, R153 ;  /* 0x000000999c5f723e */ /* 0x010fe200000010ff */
[----:B------:R-:W-:Y:S01]  /*148d0*/  FADD.FTZ R153, R153, R0 ;  /* 0x0000000099997221 */ /* 0x000fe20000010000 */
[----:B------:R-:W-:-:S02]  /*148e0*/  F2FP.BF16.F32.PACK_AB R82, R137, R106 ;  /* 0x0000006a8952723e */ /* 0x000fc400000010ff */
[----:B------:R-:W-:Y:S02]  /*148f0*/  F2FP.BF16.F32.PACK_AB R84, R138, R105 ;  /* 0x000000698a54723e */ /* 0x000fe400000010ff */
[----:B------:R-:W-:Y:S02]  /*14900*/  F2FP.BF16.F32.PACK_AB R86, R122, R120 ;  /* 0x000000787a56723e */ /* 0x000fe400000010ff */
[----:B------:R-:W-:Y:S01]  /*14910*/  F2FP.BF16.F32.PACK_AB R87, R97, R96 ;  /* 0x000000606157723e */ /* 0x000fe200000010ff */
[----:B0-----:R-:W-:Y:S01]  /*14920*/  FADD.FTZ R72, R76, R75 ;  /* 0x0000004b4c487221 */ /* 0x001fe20000010000 */
[----:B------:R-:W-:Y:S02]  /*14930*/  F2FP.BF16.F32.PACK_AB R88, R104, R93 ;  /* 0x0000005d6858723e */ /* 0x000fe400000010ff */
[----:B------:R-:W-:Y:S01]  /*14940*/  F2FP.BF16.F32.PACK_AB R91, R140, R78 ;  /* 0x0000004e8c5b723e */ /* 0x000fe200000010ff */
[----:B------:R-:W-:Y:S01]  /*14950*/  FADD.FTZ R0, R156, R153 ;  /* 0x000000999c007221 */ /* 0x000fe20000010000 */
[----:B------:R-:W-:-:S02]  /*14960*/  F2FP.BF16.F32.PACK_AB R93, R99, R148 ;  /* 0x00000094635d723e */ /* 0x000fc400000010ff */
[----:B------:R-:W-:Y:S01]  /*14970*/  F2FP.BF16.F32.PACK_AB R94, R76, R73 ;  /* 0x000000494c5e723e */ /* 0x000fe200000010ff */
[----:B------:R-:W-:Y:S04]  /*14980*/  STSM.16.M88.4 [R22+0x2bb00], R80 ;  /* 0x02bb005016007844 */ /* 0x000fe80000000200 */
[----:B------:R-:W-:Y:S04]  /*14990*/  STSM.16.M88.4 [R22+0x2d300], R84 ;  /* 0x02d3005416007844 */ /* 0x000fe80000000200 */
[----:B------:R-:W-:Y:S04]  /*149a0*/  STSM.16.M88.4 [R22+0x2eb00], R88 ;  /* 0x02eb005816007844 */ /* 0x000fe80000000200 */
[----:B------:R-:W-:Y:S04]  /*149b0*/  STL [R1+0x20], R72 ;  /* 0x0000204801007387 */ /* 0x000fe80000100800 */
[----:B------:R-:W-:Y:S04]  /*149c0*/  STSM.16.M88.4 [R22+0x30300], R92 ;  /* 0x0303005c16007844 */ /* 0x000fe80000000200 */
[----:B------:R2:W-:Y:S01]  /*149d0*/  STL [R1+0x28], R0 ;  /* 0x0000280001007387 */ /* 0x0005e20000100800 */
[----:B------:R-:W-:Y:S01]  /*149e0*/  @!PT LDS RZ, [RZ] ;  /* 0x00000000fffff984 */ /* 0x000fe20000000800 */
[----:B------:R-:W-:Y:S01]  /*149f0*/  @!PT LDS RZ, [RZ] ;  /* 0x00000000fffff984 */ /* 0x000fe20000000800 */
[----:B------:R-:W-:Y:S01]  /*14a00*/  @!PT LDS RZ, [RZ] ;  /* 0x00000000fffff984 */ /* 0x000fe20000000800 */
[----:B------:R-:W-:Y:S01]  /*14a10*/  @!PT LDS RZ, [RZ] ;  /* 0x00000000fffff984 */ /* 0x000fe20000000800 */
[----:B------:R0:W-:Y:S06]  /*14a20*/  MEMBAR.ALL.CTA ;  /* 0x0000000000007992 */ /* 0x0001ec0000008000 */
[----:B0-----:R-:W0:Y:S04]  /*14a30*/  FENCE.VIEW.ASYNC.S ;  /* 0x00000000000073c6 */ /* 0x001e280000000000 */
        /* <DEDUP_REMOVED lines=50> */
[----:B--2---:R-:W-:-:S05]  /*14d60*/  VIADD R0, R21, 0xffffffff ;  /* 0xffffffff15007836 */ /* 0x004fca0000000000 */
[----:B------:R2:W-:Y:S04]  /*14d70*/  STL [R1+0x24], R0 ;  /* 0x0000240001007387 */ /* 0x0005e80000100800 */
[----:B------:R1:W-:Y:S01]  /*14d80*/  STL [R1+0x1c], R74 ;  /* 0x00001c4a01007387 */ /* 0x0003e20000100800 */
[----:B------:R-:W-:Y:S01]  /*14d90*/  ISETP.GT.AND P2, PT, R21, RZ, PT ;  /* 0x000000ff1500720c */ /* 0x000fe20003f44270 */
[----:B--2---:R-:W-:Y:S01]  /*14da0*/  IMAD.MOV.U32 R0, RZ, RZ, R146 ;  /* 0x000000ffff007224 */ /* 0x004fe200078e0092 */
[----:B0-----:R-:W-:-:S11]  /*14db0*/  NOP ;  /* 0x0000000000007918 */ /* 0x001fd60000000000 */
[----:B-1----:R-:W-:Y:S05]  /*14dc0*/  @P2 BRA `(.L_x_8681) ;  /* 0xffffffac006c2947 */ /* 0x002fea000383ffff */
.L_x_8671:
[----:B------:R-:W-:Y:S05]  /*14dd0*/  WARPSYNC.ALL ;  /* 0x0000000000007948 */ /* 0x000fea0003800000 */
[----:B------:R-:W-:Y:S06]  /*14de0*/  BAR.ARV 0x8, 0x1a0 ;  /* 0x0206800000007b1d */ /* 0x000fec0000002000 */
[----:B------:R-:W-:Y:S05]  /*14df0*/  @!P0 BRA `(.L_x_8682) ;  /* 0x0000000000048947 */ /* 0x000fea0003800000 */
[----:B------:R-:W-:Y:S01]  /*14e00*/  BPT.TRAP 0x1 ;  /* 0x000000040000795c */ /* 0x000fe20000300000 */
.L_x_8682:
[----:B------:R-:W2:Y:S01]  /*14e10*/  LDL R0, [R1+0x48] ;  /* 0x0000480001007983 */ /* 0x000ea20000100800 */
[----:B------:R-:W-:Y:S01]  /*14e20*/  IMAD R9, R146, 0x8, R18 ;  /* 0x0000000892097824 */ /* 0x000fe200078e0212 */
[----:B--2---:R-:W-:-:S04]  /*14e30*/  SHF.L.U32 R0, R0, 0x1f, RZ ;  /* 0x0000001f00007819 */ /* 0x004fc800000006ff */
[----:B------:R0:W1:Y:S01]  /*14e40*/  SYNCS.PHASECHK.TRANS64.TRYWAIT P2, [R9+URZ+0x31c50], R0 ;  /* 0x031c5000090075a7 */ /* 0x000062000804017f */
[----:B------:R-:W-:Y:S05]  /*14e50*/  @!P0 BRA `(.L_x_8683) ;  /* 0x0000000000048947 */ /* 0x000fea0003800000 */
[----:B------:R-:W-:Y:S01]  /*14e60*/  BPT.TRAP 0x1 ;  /* 0x000000040000795c */ /* 0x000fe20000300000 */
.L_x_8683:
[----:B------:R-:W2:Y:S01]  /*14e70*/  LDL.LU R2, [R1+0x58] ;  /* 0x0000580001027983 */ /* 0x000ea20000300800 */
[----:B------:R-:W-:Y:S02]  /*14e80*/  VIADD R18, R18, 0x200 ;  /* 0x0000020012127836 */ /* 0x000fe40000000000 */
[----:B------:R-:W-:-:S03]  /*14e90*/  IMAD.MOV.U32 R3, RZ, RZ, -0x3ffffff0 ;  /* 0xc0000010ff037424 */ /* 0x000fc600078e00ff */
[----:B------:R-:W-:-:S04]  /*14ea0*/  SHF.R.U32.HI R18, RZ, 0x4, R18 ;  /* 0x00000004ff127819 */ /* 0x000fc80000011612 */
[----:B------:R-:W-:-:S04]  /*14eb0*/  LOP3.LUT R18, R18, 0x3fff, RZ, 0xc0, !PT ;  /* 0x00003fff12127812 */ /* 0x000fc800078ec0ff */
[----:B------:R-:W-:Y:S02]  /*14ec0*/  LOP3.LUT R5, R18, 0x2400000, RZ, 0xfc, !PT ;  /* 0x0240000012057812 */ /* 0x000fe400078efcff */
[----:B--2---:R-:W-:Y:S01]  /*14ed0*/  LOP3.LUT R2, R2, 0x10000, RZ, 0xfc, !PT ;  /* 0x0001000002027812 */ /* 0x004fe200078efcff */
[----:B-1----:R-:W-:Y:S06]  /*14ee0*/  @P2 BRA `(.L_x_8684) ;  /* 0x0000000000082947 */ /* 0x002fec0003800000 */
[----:B------:R-:W1:Y:S02]  /*14ef0*/  SYNCS.PHASECHK.TRANS64.TRYWAIT P0, [R9+URZ+0x31c50], R0 ;  /* 0x031c5000090075a7 */ /* 0x000e64000800017f */
[----:B-1----:R-:W-:Y:S05]  /*14f00*/  @!P0 BRA `(.L_x_8685) ;  /* 0x0000008000fc8947 */ /* 0x002fea0003800000 */
.L_x_8684:
[----:B------:R-:W-:Y:S01]  /*14f10*/  IMAD R4, R146, 0x6c0, R5 ;  /* 0x000006c092047824 */ /* 0x000fe200078e0205 */
[----:B------:R-:W0:Y:S01]  /*14f20*/  LDL.LU R13, [R1+0x20] ;  /* 0x00002000010d7983 */ /* 0x000e220000300800 */
[----:B------:R-:W-:Y:S01]  /*14f30*/  IMAD.MOV.U32 R5, RZ, RZ, -0x7fffffe0 ;  /* 0x80000020ff057424 */ /* 0x000fe200078e00ff */
[----:B------:R-:W-:Y:S05]  /*14f40*/  WARPSYNC.ALL ;  /* 0x0000000000007948 */ /* 0x000fea0003800000 */
[C---:B------:R-:W-:Y:S01]  /*14f50*/  R2UR UR4, R2.reuse ;  /* 0x00000000020472ca */ /* 0x040fe200000e0000 */
[----:B------:R-:W-:Y:S01]  /*14f60*/  VIADD R10, R2, 0x180 ;  /* 0x00000180020a7836 */ /* 0x000fe20000000000 */
[----:B------:R-:W-:Y:S01]  /*14f70*/  R2UR UR5, R3 ;  /* 0x00000000030572ca */ /* 0x000fe200000e0000 */
[C---:B------:R-:W-:Y:S01]  /*14f80*/  VIADD R6, R4.reuse, 0x40 ;  /* 0x0000004004067836 */ /* 0x040fe20000000000 */
[----:B------:R-:W-:Y:S01]  /*14f90*/  R2UR UR6, R4 ;  /* 0x00000000040672ca */ /* 0x000fe200000e0000 */
[----:B------:R-:W-:Y:S01]  /*14fa0*/  IMAD.MOV.U32 R11, RZ, RZ, -0x3ffffff0 ;  /* 0xc0000010ff0b7424 */ /* 0x000fe200078e00ff */
[----:B------:R-:W-:Y:S01]  /*14fb0*/  R2UR UR7, R5 ;  /* 0x00000000050772ca */ /* 0x000fe200000e0000 */
[----:B------:R-:W-:Y:S01]  /*14fc0*/  WARPGROUP.ARRIVE ;  /* 0x00000000000079c5 */ /* 0x000fe20000000000 */
[----:B------:R-:W-:Y:S01]  /*14fd0*/  IMAD.MOV.U32 R7, RZ, RZ, -0x7fffffe0 ;  /* 0x80000020ff077424 */ /* 0x000fe200078e00ff */
[----:B------:R-:W2:Y:S01]  /*14fe0*/  LDL.LU R12, [R1+0x28] ;  /* 0x00002800010c7983 */ /* 0x000ea20000300800 */
[----:B------:R-:W-:-:S02]  /*14ff0*/  IMAD.MOV.U32 R3, RZ, RZ, -0x3ffffff0 ;  /* 0xc0000010ff037424 */ /* 0x000fc400078e00ff */
[----:B------:R-:W-:Y:S01]  /*15000*/  IMAD.MOV.U32 R5, RZ, RZ, -0x7fffffe0 ;  /* 0x80000020ff057424 */ /* 0x000fe200078e00ff */
[----:B------:R-:W3:Y:S01]  /*15010*/  LDL.LU R8, [R1+0x48] ;  /* 0x0000480001087983 */ /* 0x000ee20000300800 */
[----:B------:R-:W-:-:S05]  /*15020*/  VIADD R146, R146, 0x1 ;  /* 0x0000000192927836 */ /* 0x000fca0000000000 */
[----:B------:R-:W-:Y:S01]  /*15030*/  HGMMA.64x96x16.F32.BF16 R24, gdesc[UR4].tnspB, R24, gsb0 ;  /* 0x41600000041879f0 */ /* 0x000fe20008001818 */
[----:B------:R-:W-:Y:S01]  /*15040*/  R2UR UR4, R10 ;  /* 0x000000000a0472ca */ /* 0x000fe200000e0000 */
[----:B------:R-:W-:Y:S01]  /*15050*/  VIADD R10, R2, 0x300 ;  /* 0x00000300020a7836 */ /* 0x000fe20000000000 */
[----:B------:R-:W-:Y:S01]  /*15060*/  R2UR UR5, R11 ;  /* 0x000000000b0572ca */ /* 0x000fe200000e0000 */
[----:B------:R-:W-:Y:S01]  /*15070*/  IMAD.MOV.U32 R11, RZ, RZ, -0x3ffffff0 ;  /* 0xc0000010ff0b7424 */ /* 0x000fe200078e00ff */
[----:B------:R-:W-:Y:S01]  /*15080*/  R2UR UR6, R6 ;  /* 0x00000000060672ca */ /* 0x000fe200000e0000 */
[----:B------:R-:W-:Y:S01]  /*15090*/  VIADD R6, R4, 0x80 ;  /* 0x0000008004067836 */ /* 0x000fe20000000000 */
[----:B------:R-:W-:Y:S01]  /*150a0*/  R2UR UR7, R7 ;  /* 0x00000000070772ca */ /* 0x000fe200000e0000 */
[----:B------:R-:W-:Y:S01]  /*150b0*/  IMAD.MOV.U32 R7, RZ, RZ, -0x7fffffe0 ;  /* 0x80000020ff077424 */ /* 0x000fe200078e00ff */
[----:B------:R-:W-:Y:S01]  /*150c0*/  ISETP.NE.AND P0, PT, R146, 0x2, PT ;  /* 0x000000029200780c */ /* 0x000fe20003f05270 */
[----:B------:R-:W-:-:S02]  /*150d0*/  WARPGROUP.DEPBAR.LE gsb0, 0x0 ;  /* 0x00008000000079c5 */ /* 0x000fc40000010000 */
[----:B------:R-:W-:-:S08]  /*150e0*/  WARPGROUP.ARRIVE ;  /* 0x00000000000079c5 */ /* 0x000fd00000000000 */
        /* <DEDUP_REMOVED lines=9> */
[----:B------:R-:W-:Y:S02]  /*15180*/  WARPGROUP.DEPBAR.LE gsb0, 0x0 ;  /* 0x00008000000079c5 */ /* 0x000fe40000010000 */
[----:B------:R-:W-:-:S09]  /*15190*/  WARPGROUP.ARRIVE ;  /* 0x00000000000079c5 */ /* 0x000fd20000000000 */
        /* <DEDUP_REMOVED lines=9> */
[----:B01----:R-:W0:Y:S02]  /*15230*/  SHFL.BFLY PT, R0, R13, 0x2, 0x1f ;  /* 0x0c401f000d007f89 */ /* 0x003e2400000e0000 */
[----:B0-----:R-:W-:Y:S01]  /*15240*/  FADD.FTZ R0, R0, R13 ;  /* 0x0000000d00007221 */ /* 0x001fe20000010000 */
[----:B------:R-:W-:-:S02]  /*15250*/  WARPGROUP.DEPBAR.LE gsb0, 0x0 ;  /* 0x00008000000079c5 */ /* 0x000fc40000010000 */
[----:B------:R-:W-:-:S06]  /*15260*/  WARPGROUP.ARRIVE ;  /* 0x00000000000079c5 */ /* 0x000fcc0000000000 */
        /* <DEDUP_REMOVED lines=30> */
[----:B------:R-:W-:Y:S02]  /*15450*/  IMAD.MOV.U32 R7, RZ, RZ, -0x7fffffe0 ;  /* 0x80000020ff077424 */ /* 0x000fe400078e00ff */
[----:B------:R-:W-:-:S02]  /*15460*/  VIADD R2, R2, 0xc00 ;  /* 0x00000c0002027836 */ /* 0x000fc40000000000 */
[----:B------:R-:W-:Y:S01]  /*15470*/  VIADD R4, R4, 0x200 ;  /* 0x0000020004047836 */ /* 0x000fe20000000000 */
[----:B------:R-:W-:Y:S02]  /*15480*/  WARPGROUP.DEPBAR.LE gsb0, 0x0 ;  /* 0x00008000000079c5 */ /* 0x000fe40000010000 */
[----:B------:R-:W-:-:S06]  /*15490*/  WARPGROUP.ARRIVE ;  /* 0x00000000000079c5 */ /* 0x000fcc0000000000 */
[----:B------:R-:W-:Y:S01]  /*154a0*/  HGMMA.64x96x16.F32.BF16 R24, gdesc[UR4].tnspB, R24, gsb0 ;  /* 0x41600000041879f0 */ /* 0x000fe20008001818 */
[----:B------:R-:W-:Y:S02]  /*154b0*/  R2UR UR4, R10 ;  /* 0x000000000a0472ca */ /* 0x000fe400000e0000 */
[----:B------:R-:W-:Y:S02]  /*154c0*/  R2UR UR5, R11 ;  /* 0x000000000b0572ca */ /* 0x000fe400000e0000 */
[----:B------:R-:W-:Y:S02]  /*154d0*/  R2UR UR6, R6 ;  /* 0x00000000060672ca */ /* 0x000fe400000e0000 */
[----:B------:R-:W-:Y:S01]  /*154e0*/  R2UR UR7, R7 ;  /* 0x00000000070772ca */ /* 0x000fe200000e0000 */
[----:B------:R-:W-:Y:S02]  /*154f0*/  WARPGROUP.DEPBAR.LE gsb0, 0x0 ;  /* 0x00008000000079c5 */ /* 0x000fe40000010000 */
[----:B------:R-:W-:-:S10]  /*15500*/  WARPGROUP.ARRIVE ;  /* 0x00000000000079c5 */ /* 0x000fd40000000000 */
[----:B------:R-:W-:Y:S01]  /*15510*/  HGMMA.64x96x16.F32.BF16 R24, gdesc[UR4].tnspB, R24, gsb0 ;  /* 0x41600000041879f0 */ /* 0x000fe20008001818 */
[----:B------:R-:W-:Y:S02]  /*15520*/  R2UR UR4, R2 ;  /* 0x00000000020472ca */ /* 0x000fe400000e0000 */
[----:B--2---:R-:W0:Y:S01]  /*15530*/  SHFL.BFLY PT, R2, R12, 0x2, 0x1f ;  /* 0x0c401f000c027f89 */ /* 0x004e2200000e0000 */
[----:B------:R-:W-:Y:S02]  /*15540*/  R2UR UR5, R3 ;  /* 0x00000000030572ca */ /* 0x000fe400000e0000 */
[----:B------:R-:W-:Y:S01]  /*15550*/  R2UR UR7, R5 ;  /* 0x00000000050772ca */ /* 0x000fe200000e0000 */
[----:B------:R-:W1:Y:S01]  /*15560*/  SHFL.BFLY PT, R3, R0, 0x1, 0x1f ;  /* 0x0c201f0000037f89 */ /* 0x000e6200000e0000 */
[----:B------:R-:W-:Y:S01]  /*15570*/  R2UR UR6, R4 ;  /* 0x00000000040672ca */ /* 0x000fe200000e0000 */
[----:B------:R-:W-:Y:S02]  /*15580*/  IMAD.MOV.U32 R4, RZ, RZ, RZ ;  /* 0x000000ffff047224 */ /* 0x000fe400078e00ff */
[----:B0-----:R-:W-:Y:S01]  /*15590*/  FADD.FTZ R2, R2, R12 ;  /* 0x0000000c02027221 */ /* 0x001fe20000010000 */
[----:B-1----:R-:W-:-:S04]  /*155a0*/  FADD.FTZ R10, R0, R3 ;  /* 0x00000003000a7221 */ /* 0x002fc80000010000 */
[----:B------:R-:W0:Y:S01]  /*155b0*/  SHFL.BFLY PT, R5, R2, 0x1, 0x1f ;  /* 0x0c201f0002057f89 */ /* 0x000e2200000e0000 */
[----:B------:R-:W-:Y:S02]  /*155c0*/  SEL R0, RZ, 0x1, P0 ;  /* 0x00000001ff007807 */ /* 0x000fe40000000000 */
[----:B------:R-:W-:Y:S02]  /*155d0*/  FSETP.NE.FTZ.AND P2, PT, R10, RZ, PT ;  /* 0x000000ff0a00720b */ /* 0x000fe40003f55000 */
[----:B---3--:R-:W-:-:S11]  /*155e0*/  LOP3.LUT R8, R8, R0, RZ, 0x3c, !PT ;  /* 0x0000000008087212 */ /* 0x008fd600078e3cff */
[----:B------:R-:W-:Y:S01]  /*155f0*/  @P2 MUFU.RCP R4, R10 ;  /* 0x0000000a00042308 */ /* 0x000fe20000001000 */
[----:B0-----:R-:W-:-:S07]  /*15600*/  FADD.FTZ R11, R2, R5 ;  /* 0x00000005020b7221 */ /* 0x001fce0000010000 */
[----:B------:R0:W1:Y:S01]  /*15610*/  @P2 MUFU.LG2 R5, R10 ;  /* 0x0000000a00052308 */ /* 0x0000620000000c00 */
[----:B------:R-:W-:Y:S01]  /*15620*/  FSETP.NE.FTZ.AND P3, PT, R11, RZ, PT ;  /* 0x000000ff0b00720b */ /* 0x000fe20003f75000 */
[----:B0-----:R-:W2:Y:S01]  /*15630*/  LDL.LU R10, [R1+0x78] ;  /* 0x00007800010a7983 */ /* 0x001ea20000300800 */
[----:B------:R-:W-:Y:S02]  /*15640*/  WARPGROUP.DEPBAR.LE gsb0, 0x0 ;  /* 0x00008000000079c5 */ /* 0x000fe40000010000 */
[----:B------:R-:W-:-:S09]  /*15650*/  WARPGROUP.ARRIVE ;  /* 0x00000000000079c5 */ /* 0x000fd20000000000 */
[----:B------:R-:W0:Y:S01]  /*15660*/  @P3 MUFU.LG2 R7, R11 ;  /* 0x0000000b00073308 */ /* 0x000e220000000c00 */
[----:B------:R-:W-:Y:S01]  /*15670*/  HGMMA.64x96x16.F32.BF16 R24, gdesc[UR4].tnspB, R24, gsb0 ;  /* 0x41600000041879f0 */ /* 0x000fe20008001818 */
[----:B------:R3:W-:Y:S02]  /*15680*/  STL [R1+0x48], R8 ;  /* 0x0000480801007387 */ /* 0x0007e40000100800 */
[----:B---3--:R-:W-:-:S06]  /*15690*/  IMAD.MOV.U32 R8, RZ, RZ, RZ ;  /* 0x000000ffff087224 */ /* 0x008fcc00078e00ff */
[----:B------:R-:W3:Y:S01]  /*156a0*/  @P3 MUFU.RCP R8, R11 ;  /* 0x0000000b00083308 */ /* 0x000ee20000001000 */
[----:B------:R-:W-:Y:S02]  /*156b0*/  @!P1 VIADD R9, R9, 0x31c60 ;  /* 0x00031c6009099836 */ /* 0x000fe40000000000 */
[----:B------:R-:W-:Y:S01]  /*156c0*/  @P2 FMUL.FTZ R3, R15, 0.69314718246459960938 ;  /* 0x3f3172180f032820 */ /* 0x000fe20000410000 */
[----:B-1----:R-:W-:Y:S01]  /*156d0*/  @P2 FMUL.FTZ R6, R5, 0.69314718246459960938 ;  /* 0x3f31721805062820 */ /* 0x002fe20000410000 */
[----:B------:R-:W-:Y:S01]  /*156e0*/  @P3 FMUL.FTZ R12, R15, 0.69314718246459960938 ;  /* 0x3f3172180f0c3820 */ /* 0x000fe20000410000 */
[----:B0-----:R-:W-:Y:S01]  /*156f0*/  @P3 FMUL.FTZ R7, R7, 0.69314718246459960938 ;  /* 0x3f31721807073820 */ /* 0x001fe20000410000 */
[----:B------:R-:W-:Y:S01]  /*15700*/  IMAD.MOV.U32 R0, RZ, RZ, -0x800000 ;  /* 0xff800000ff007424 */ /* 0x000fe200078e00ff */
[----:B------:R-:W-:Y:S01]  /*15710*/  @!P1 PRMT R9, RZ, 0x654, R9 ;  /* 0x00000654ff099816 */ /* 0x000fe20000000009 */
[----:B------:R-:W-:Y:S02]  /*15720*/  IMAD.MOV.U32 R2, RZ, RZ, -0x800000 ;  /* 0xff800000ff027424 */ /* 0x000fe400078e00ff */
[----:B------:R-:W-:Y:S01]  /*15730*/  @P2 FFMA.FTZ R0, R3, R14, R6 ;  /* 0x0000000e03002223 */ /* 0x000fe20000010006 */
[----:B------:R-:W-:Y:S01]  /*15740*/  @P3 FFMA.FTZ R2, R12, R74, R7 ;  /* 0x0000004a0c023223 */ /* 0x000fe20000010007 */
[----:B------:R-:W-:Y:S01]  /*15750*/  SEL R146, R146, RZ, P0 ;  /* 0x000000ff92927207 */ /* 0x000fe20000000000 */
        /* <DEDUP_REMOVED lines=12> */
[----:B---3--:R-:W-:Y:S01]  /*15820*/  FMUL.FTZ R81, R27, R8 ;  /* 0x000000081b517220 */ /* 0x008fe20000410000 */
        /* <DEDUP_REMOVED lines=10> */
[----:B------:R0:W-:Y:S01]  /*158d0*/  @!P1 SYNCS.ARRIVE.TRANS64.RED.A1T0 RZ, [R9+URZ], RZ ;  /* 0x000000ff09ff99a7 */ /* 0x0001e2000810043f */
        /* <DEDUP_REMOVED lines=27> */
[----:B--2---:R-:W-:-:S05]  /*15a90*/  VIADD R10, R10, 0x1 ;  /* 0x000000010a0a7836 */ /* 0x004fca0000000000 */
[----:B------:R0:W-:Y:S02]  /*15aa0*/  STL [R1+0x78], R10 ;  /* 0x0000780a01007387 */ /* 0x0001e40000100800 */
.L_x_8624:
        /* <DEDUP_REMOVED lines=15> */
[----:B------:R-:W1:Y:S01]  /*15ba0*/  S2R R5, SR_SWINHI ;  /* 0x0000000000057919 */ /* 0x000e620000002f00 */
[----:B------:R-:W-:Y:S05]  /*15bb0*/  WARPSYNC.ALL ;  /* 0x0000000000007948 */ /* 0x000fea0003800000 */
[----:B------:R-:W-:Y:S01]  /*15bc0*/  F2FP.BF16.F32.PACK_AB R6, R79, R6 ;  /* 0x000000064f06723e */ /* 0x000fe200000010ff */
[----:B------:R-:W-:Y:S01]  /*15bd0*/  ULDC.64 UR4, c[0x0][0xbd8] ;  /* 0x0002f60000047ab9 */ /* 0x000fe20000000a00 */
[----:B------:R-:W3:Y:S01]  /*15be0*/  LDL R70, [R1+0x74] ;  /* 0x0000740001467983 */ /* 0x000ee20000100800 */
[----:B------:R-:W-:-:S02]  /*15bf0*/  MOV R20, R18 ;  /* 0x0000001200147202 */ /* 0x000fc40000000f00 */
[----:B-1----:R-:W-:Y:S02]  /*15c00*/  MOV R21, R5 ;  /* 0x0000000500157202 */ /* 0x002fe40000000f00 */
[----:B------:R-:W-:Y:S01]  /*15c10*/  F2FP.BF16.F32.PACK_AB R27, R64, R27 ;  /* 0x0000001b401b723e */ /* 0x000fe200000010ff */
[----:B------:R-:W-:Y:S01]  /*15c20*/  BAR.SYNC.DEFER_BLOCKING 0x1, 0x180 ;  /* 0x0046000000007b1d */ /* 0x000fe20000010000 */
[----:B--2---:R-:W-:-:S03]  /*15c30*/  IMAD.WIDE R4, R4, 0x2, R20 ;  /* 0x0000000204047825 */ /* 0x004fc600078e0214 */
[----:B------:R-:W-:-:S04]  /*15c40*/  IADD3 R55, P4, R4, 0x20, RZ ;  /* 0x0000002004377810 */ /* 0x000fc80007f9e0ff */
[----:B------:R-:W-:Y:S02]  /*15c50*/  LOP3.LUT R8, R55, 0x180, RZ, 0xc0, !PT ;  /* 0x0000018037087812 */ /* 0x000fe400078ec0ff */
[----:B------:R-:W-:Y:S02]  /*15c60*/  IADD3 R63, P2, R4, 0x3020, RZ ;  /* 0x00003020043f7810 */ /* 0x000fe40007f5e0ff */
[----:B------:R-:W-:Y:S02]  /*15c70*/  SHF.R.U64 R8, R8, 0x3, RZ ;  /* 0x0000000308087819 */ /* 0x000fe400000012ff */
[C---:B------:R-:W-:Y:S02]  /*15c80*/  IADD3 R59, P3, R4.reuse, 0x3000, RZ ;  /* 0x00003000043b7810 */ /* 0x040fe40007f7e0ff */
[C---:B------:R-:W-:Y:S02]  /*15c90*/  IADD3 R67, P0, R4.reuse, 0x6020, RZ ;  /* 0x0000602004437810 */ /* 0x040fe40007f1e0ff */
[----:B0-----:R-:W-:-:S02]  /*15ca0*/  LOP3.LUT R9, R4, 0x180, RZ, 0xc0, !PT ;  /* 0x0000018004097812 */ /* 0x001fc400078ec0ff */
[----:B------:R-:W-:Y:S02]  /*15cb0*/  IADD3 R58, P1, R4, 0x6000, RZ ;  /* 0x00006000043a7810 */ /* 0x000fe40007f3e0ff */
[----:B------:R-:W-:Y:S02]  /*15cc0*/  LOP3.LUT R12, R8, R55, RZ, 0x3c, !PT ;  /* 0x00000037080c7212 */ /* 0x000fe400078e3cff */
[----:B------:R-:W-:Y:S02]  /*15cd0*/  LOP3.LUT R10, R63, 0x180, RZ, 0xc0, !PT ;  /* 0x000001803f0a7812 */ /* 0x000fe400078ec0ff */
[----:B------:R-:W-:Y:S02]  /*15ce0*/  LOP3.LUT R8, R59, 0x180, RZ, 0xc0, !PT ;  /* 0x000001803b087812 */ /* 0x000fe400078ec0ff */
[----:B------:R-:W-:Y:S02]  /*15cf0*/  LOP3.LUT R62, R67, 0x180, RZ, 0xc0, !PT ;  /* 0x00000180433e7812 */ /* 0x000fe400078ec0ff */
[----:B------:R-:W-:-:S02]  /*15d00*/  SHF.R.U64 R9, R9, 0x3, RZ ;  /* 0x0000000309097819 */ /* 0x000fc400000012ff */
[----:B------:R-:W-:Y:S02]  /*15d10*/  LOP3.LUT R55, R58, 0x180, RZ, 0xc0, !PT ;  /* 0x000001803a377812 */ /* 0x000fe400078ec0ff */
[----:B------:R-:W-:Y:S02]  /*15d20*/  SHF.R.U64 R10, R10, 0x3, RZ ;  /* 0x000000030a0a7819 */ /* 0x000fe400000012ff */
[----:B------:R-:W-:Y:S02]  /*15d30*/  SHF.R.U64 R8, R8, 0x3, RZ ;  /* 0x0000000308087819 */ /* 0x000fe400000012ff */
[----:B------:R-:W-:Y:S02]  /*15d40*/  SHF.R.U64 R62, R62, 0x3, RZ ;  /* 0x000000033e3e7819 */ /* 0x000fe400000012ff */
[----:B------:R-:W-:Y:S01]  /*15d50*/  LOP3.LUT R4, R9, R4, RZ, 0x3c, !PT ;  /* 0x0000000409047212 */ /* 0x000fe200078e3cff */
[--C-:B------:R-:W-:Y:S01]  /*15d60*/  IMAD.X R13, RZ, RZ, R5.reuse, P4 ;  /* 0x000000ffff0d7224 */ /* 0x100fe200020e0605 */
[----:B------:R-:W-:Y:S01]  /*15d70*/  SHF.R.U64 R55, R55, 0x3, RZ ;  /* 0x0000000337377819 */ /* 0x000fe200000012ff */
[--C-:B------:R-:W-:Y:S01]  /*15d80*/  IMAD.X R15, RZ, RZ, R5.reuse, P3 ;  /* 0x000000ffff0f7224 */ /* 0x100fe200018e0605 */
[----:B------:R-:W-:Y:S01]  /*15d90*/  LOP3.LUT R24, R10, R63, RZ, 0x3c, !PT ;  /* 0x0000003f0a187212 */ /* 0x000fe200078e3cff */
[----:B------:R-:W-:Y:S01]  /*15da0*/  IMAD.X R25, RZ, RZ, R5, P2 ;  /* 0x000000ffff197224 */ /* 0x000fe200010e0605 */
[----:B------:R-:W-:-:S02]  /*15db0*/  LOP3.LUT R14, R8, R59, RZ, 0x3c, !PT ;  /* 0x0000003b080e7212 */ /* 0x000fc400078e3cff */
[----:B------:R-:W-:Y:S01]  /*15dc0*/  LOP3.LUT R10, R62, R67, RZ, 0x3c, !PT ;  /* 0x000000433e0a7212 */ /* 0x000fe200078e3cff */
[--C-:B------:R-:W-:Y:S01]  /*15dd0*/  IMAD.X R9, RZ, RZ, R5.reuse, P1 ;  /* 0x000000ffff097224 */ /* 0x100fe200008e0605 */
[----:B------:R-:W-:Y:S01]  /*15de0*/  MOV R62, R4 ;  /* 0x00000004003e7202 */ /* 0x000fe20000000f00 */
[----:B------:R-:W-:Y:S01]  /*15df0*/  IMAD.X R11, RZ, RZ, R5, P0 ;  /* 0x000000ffff0b7224 */ /* 0x000fe200000e0605 */
[----:B------:R-:W-:Y:S02]  /*15e00*/  F2FP.BF16.F32.PACK_AB R4, R76, R7 ;  /* 0x000000074c04723e */ /* 0x000fe400000010ff */
[----:B------:R-:W-:Y:S02]  /*15e10*/  LOP3.LUT R8, R55, R58, RZ, 0x3c, !PT ;  /* 0x0000003a37087212 */ /* 0x000fe400078e3cff */
[----:B------:R-:W-:Y:S02]  /*15e20*/  F2FP.BF16.F32.PACK_AB R5, R81, R80 ;  /* 0x000000505105723e */ /* 0x000fe400000010ff */
[----:B------:R-:W-:-:S02]  /*15e30*/  F2FP.BF16.F32.PACK_AB R7, R82, R69 ;  /* 0x000000455207723e */ /* 0x000fc400000010ff */
[----:B------:R-:W-:Y:S02]  /*15e40*/  MOV R59, R12 ;  /* 0x0000000c003b7202 */ /* 0x000fe40000000f00 */
[----:B------:R-:W-:Y:S02]  /*15e50*/  MOV R58, R14 ;  /* 0x0000000e003a7202 */ /* 0x000fe40000000f00 */
[----:B------:R-:W-:Y:S02]  /*15e60*/  MOV R55, R24 ;  /* 0x0000001800377202 */ /* 0x000fe40000000f00 */
[----:B------:R-:W-:Y:S02]  /*15e70*/  F2FP.BF16.F32.PACK_AB R12, R74, R73 ;  /* 0x000000494a0c723e */ /* 0x000fe400000010ff */
[----:B------:R-:W-:Y:S02]  /*15e80*/  F2FP.BF16.F32.PACK_AB R13, R68, R61 ;  /* 0x0000003d440d723e */ /* 0x000fe400000010ff */
[----:B------:R-:W-:-:S02]  /*15e90*/  F2FP.BF16.F32.PACK_AB R14, R77, R72 ;  /* 0x000000484d0e723e */ /* 0x000fc400000010ff */
[----:B------:R-:W-:Y:S02]  /*15ea0*/  F2FP.BF16.F32.PACK_AB R15, R78, R57 ;  /* 0x000000394e0f723e */ /* 0x000fe400000010ff */
[----:B------:R-:W-:Y:S02]  /*15eb0*/  F2FP.BF16.F32.PACK_AB R25, R65, R26 ;  /* 0x0000001a4119723e */ /* 0x000fe400000010ff */
[----:B------:R-:W-:Y:S02]  /*15ec0*/  F2FP.BF16.F32.PACK_AB R24, R75, R40 ;  /* 0x000000284b18723e */ /* 0x000fe400000010ff */
[----:B------:R-:W-:Y:S01]  /*15ed0*/  F2FP.BF16.F32.PACK_AB R26, R44, R37 ;  /* 0x000000252c1a723e */ /* 0x000fe200000010ff */
[----:B------:R0:W-:Y:S01]  /*15ee0*/  STSM.16.M88.4 [R62], R4 ;  /* 0x000000043e007844 */ /* 0x0001e20000000200 */
[----:B------:R-:W-:Y:S02]  /*15ef0*/  MOV R44, R8 ;  /* 0x00000008002c7202 */ /* 0x000fe40000000f00 */
[----:B------:R-:W-:Y:S01]  /*15f00*/  MOV R37, R10 ;  /* 0x0000000a00257202 */ /* 0x000fe20000000f00 */
[----:B------:R1:W-:Y:S01]  /*15f10*/  STSM.16.M88.4 [R59], R12 ;  /* 0x0000000c3b007844 */ /* 0x0003e20000000200 */
[----:B------:R-:W-:-:S02]  /*15f20*/  F2FP.BF16.F32.PACK_AB R8, R52, R29 ;  /* 0x0000001d3408723e */ /* 0x000fc400000010ff */
[----:B------:R-:W-:Y:S01]  /*15f30*/  F2FP.BF16.F32.PACK_AB R9, R54, R43 ;  /* 0x0000002b3609723e */ /* 0x000fe200000010ff */
[----:B------:R2:W-:Y:S01]  /*15f40*/  STSM.16.M88.4 [R58], R24 ;  /* 0x000000183a007844 */ /* 0x0005e20000000200 */
[----:B------:R-:W-:Y:S02]  /*15f50*/  F2FP.BF16.F32.PACK_AB R10, R45, R32 ;  /* 0x000000202d0a723e */ /* 0x000fe400000010ff */
[----:B------:R-:W-:Y:S02]  /*15f60*/  F2FP.BF16.F32.PACK_AB R11, R51, R42 ;  /* 0x0000002a330b723e */ /* 0x000fe400000010ff */
[----:B------:R-:W-:Y:S02]  /*15f70*/  ISETP.NE.U32.AND P0, PT, RZ, UR4, PT ;  /* 0x00000004ff007c0c */ /* 0x000fe4000bf05070 */
[----:B0-----:R-:W-:Y:S02]  /*15f80*/  F2FP.BF16.F32.PACK_AB R4, R48, R3 ;  /* 0x000000033004723e */ /* 0x001fe400000010ff */
[----:B------:R-:W-:-:S02]  /*15f90*/  F2FP.BF16.F32.PACK_AB R5, R60, R47 ;  /* 0x0000002f3c05723e */ /* 0x000fc400000010ff */
[----:B------:R-:W-:Y:S02]  /*15fa0*/  F2FP.BF16.F32.PACK_AB R6, R41, R28 ;  /* 0x0000001c2906723e */ /* 0x000fe400000010ff */
[----:B------:R-:W-:Y:S02]  /*15fb0*/  F2FP.BF16.F32.PACK_AB R7, R53, R46 ;  /* 0x0000002e3507723e */ /* 0x000fe400000010ff */
[----:B-1----:R-:W-:Y:S02]  /*15fc0*/  F2FP.BF16.F32.PACK_AB R12, R56, R33 ;  /* 0x00000021380c723e */ /* 0x002fe400000010ff */
[----:B------:R-:W-:Y:S02]  /*15fd0*/  F2FP.BF16.F32.PACK_AB R13, R39, R34 ;  /* 0x00000022270d723e */ /* 0x000fe400000010ff */
[----:B------:R-:W-:Y:S02]  /*15fe0*/  F2FP.BF16.F32.PACK_AB R14, R49, R36 ;  /* 0x00000024310e723e */ /* 0x000fe400000010ff */
[----:B------:R-:W-:-:S02]  /*15ff0*/  F2FP.BF16.F32.PACK_AB R15, R38, R35 ;  /* 0x00000023260f723e */ /* 0x000fc400000010ff */
[----:B--2---:R-:W-:Y:S01]  /*16000*/  IADD3 R24, P1, R50, UR4, RZ ;  /* 0x0000000432187c10 */ /* 0x004fe2000ff3e0ff */
        /* <DEDUP_REMOVED lines=8> */
[----:B------:R-:W-:Y:S01]  /*16090*/  ISETP.NE.AND.EX P1, PT, RZ, UR5, PT, P1 ;  /* 0x00000005ff007c0c */ /* 0x000fe2000bf25310 */
[----:B------:R-:W-:-:S12]  /*160a0*/  IMAD.MOV.U32 R41, RZ, RZ, RZ ;  /* 0x000000ffff297224 */ /* 0x000fd800078e00ff */
[----:B------:R-:W-:Y:S01]  /*160b0*/  @P1 IADD3 R50, P2, R50, UR4, RZ ;  /* 0x0000000432321c10 */ /* 0x000fe2000ff5e0ff */
[----:B------:R-:W-:Y:S02]  /*160c0*/  ULDC UR4, c[0x0][0xa88] ;  /* 0x0002a20000047ab9 */ /* 0x000fe40000000800 */
[----:B------:R-:W-:Y:S01]  /*160d0*/  IMAD.U32 R40, RZ, RZ, UR4 ;  /* 0x00000004ff287e24 */ /* 0x000fe2000f8e00ff */
[----:B------:R-:W-:Y:S01]  /*160e0*/  @P1 IADD3.X R51, R31, UR5, RZ, P2, !PT ;  /* 0x000000051f331c10 */ /* 0x000fe200097fe4ff */
[----:B------:R-:W2:Y:S04]  /*160f0*/  @P0 LDG.E R41, desc[UR60][R24.64] ;  /* 0x0000003c18290981 */ /* 0x000ea8000c1e1900 */
[----:B------:R0:W5:Y:S01]  /*16100*/  @P1 LDG.E R40, desc[UR60][R50.64] ;  /* 0x0000003c32281981 */ /* 0x000162000c1e1900 */
[----:B---3--:R-:W-:-:S02]  /*16110*/  SHF.R.S32.HI R43, RZ, 0x1f, R70 ;  /* 0x0000001fff2b7819 */ /* 0x008fc40000011446 */
[----:B--2---:R-:W-:Y:S01]  /*16120*/  SHF.R.S32.HI R42, RZ, 0x1f, R41 ;  /* 0x0000001fff2a7819 */ /* 0x004fe20000011429 */
[----:B0-----:R-:W-:Y:S06]  /*16130*/  @P1 BRA `(.L_x_8688) ;  /* 0x0000000000101947 */ /* 0x001fec0003800000 */
[----:B------:R-:W-:Y:S05]  /*16140*/  @!P0 BRA `(.L_x_8688) ;  /* 0x00000000000c8947 */ /* 0x000fea0003800000 */
[----:B------:R-:W2:Y:S04]  /*16150*/  LDG.E R3, desc[UR60][R24.64] ;  /* 0x0000003c18037981 */ /* 0x000ea8000c1e1900 */
[----:B-----5:R-:W2:Y:S02]  /*16160*/  LDG.E R40, desc[UR60][R24.64+0x4] ;  /* 0x0000043c18287981 */ /* 0x020ea4000c1e1900 */
[----:B--2---:R-:W-:-:S07]  /*16170*/  IMAD.IADD R40, R40, 0x1, -R3 ;  /* 0x0000000128287824 */ /* 0x004fce00078e0a03 */
.L_x_8688:
[----:B------:R-:W2:Y:S01]  /*16180*/  LDL.64 R4, [R1+0x68] ;  /* 0x0000680001047983 */ /* 0x000ea20000100a00 */
[----:B------:R-:W-:-:S03]  /*16190*/  ULDC.64 UR4, c[0x0][0xb70] ;  /* 0x0002dc0000047ab9 */ /* 0x000fc60000000a00 */
[----:B------:R-:W3:Y:S04]  /*161a0*/  LDL.64 R48, [R1+0x68] ;  /* 0x0000680001307983 */ /* 0x000ee80000100a00 */
[----:B------:R-:W4:Y:S04]  /*161b0*/  LDL R8, [R1+0x9c] ;  /* 0x00009c0001087983 */ /* 0x000f280000100800 */
[----:B------:R-:W4:Y:S04]  /*161c0*/  LDL.LU R47, [R1+0x7c] ;  /* 0x00007c00012f7983 */ /* 0x000f280000300800 */
[----:B------:R-:W4:Y:S01]  /*161d0*/  LDL R46, [R1+0x5c] ;  /* 0x00005c00012e7983 */ /* 0x000f220000100800 */
[----:B------:R-:W0:Y:S01]  /*161e0*/  S2R R10, SR_TID.X ;  /* 0x00000000000a7919 */ /* 0x000e220000002100 */
[----:B------:R-:W-:Y:S01]  /*161f0*/  IMAD R6, R43, UR4, RZ ;  /* 0x000000042b067c24 */ /* 0x000fe2000f8e02ff */
[----:B------:R-:W-:-:S03]  /*16200*/  SEL R44, R30, RZ, !P0 ;  /* 0x000000ff1e2c7207 */ /* 0x000fc60004000000 */
[----:B------:R-:W-:Y:S01]  /*16210*/  IMAD R7, R70, UR5, R6 ;  /* 0x0000000546077c24 */ /* 0x000fe2000f8e0206 */
[----:B------:R-:W-:Y:S01]  /*16220*/  SEL R45, R66, RZ, !P0 ;  /* 0x000000ff422d7207 */ /* 0x000fe20004000000 */
[----:B0-----:R-:W-:-:S05]  /*16230*/  VIADD R11, R10, 0xffffff80 ;  /* 0xffffff800a0b7836 */ /* 0x001fca0000000000 */
[----:B------:R-:W-:-:S04]  /*16240*/  SHF.R.S32.HI R10, RZ, 0x1f, R11 ;  /* 0x0000001fff0a7819 */ /* 0x000fc8000001140b */
[----:B------:R-:W-:-:S04]  /*16250*/  LEA.HI R10, R10, R11, RZ, 0x7 ;  /* 0x0000000b0a0a7211 */ /* 0x000fc800078f38ff */
[----:B------:R-:W-:-:S05]  /*16260*/  LOP3.LUT R10, R10, 0xffffff80, RZ, 0xc0, !PT ;  /* 0xffffff800a0a7812 */ /* 0x000fca00078ec0ff */
[----:B------:R-:W-:Y:S01]  /*16270*/  IMAD.IADD R10, R11, 0x1, -R10 ;  /* 0x000000010b0a7824 */ /* 0x000fe200078e0a0a */
[----:B------:R-:W-:Y:S01]  /*16280*/  BSSY B1, `(.L_x_8689) ;  /* 0x0000070000017945 */ /* 0x000fe20003800000 */
[----:B--2---:R-:W-:Y:S02]  /*16290*/  IMAD.MOV.U32 R5, RZ, RZ, R42 ;  /* 0x000000ffff057224 */ /* 0x004fe400078e002a */
[----:B---3--:R-:W-:Y:S02]  /*162a0*/  IMAD.MOV.U32 R48, RZ, RZ, R4 ;  /* 0x000000ffff307224 */ /* 0x008fe400078e0004 */
[----:B------:R-:W-:-:S04]  /*162b0*/  IMAD.MOV.U32 R4, RZ, RZ, R41 ;  /* 0x000000ffff047224 */ /* 0x000fc800078e0029 */
[----:B------:R-:W-:Y:S01]  /*162c0*/  IMAD.WIDE.U32 R4, R70, UR4, R4 ;  /* 0x0000000446047c25 */ /* 0x000fe2000f8e0004 */
[----:B------:R-:W-:-:S03]  /*162d0*/  ULDC.64 UR4, c[0x0][0xb78] ;  /* 0x0002de0000047ab9 */ /* 0x000fc60000000a00 */
[----:B----4-:R-:W-:Y:S02]  /*162e0*/  IMAD R3, R48, 0x20, R46 ;  /* 0x0000002030037824 */ /* 0x010fe400078e022e */
[----:B------:R-:W-:Y:S02]  /*162f0*/  IMAD.IADD R5, R5, 0x1, R7 ;  /* 0x0000000105057824 */ /* 0x000fe400078e0207 */
[----:B------:R-:W-:-:S04]  /*16300*/  IMAD.WIDE R20, R3, 0x2, R20 ;  /* 0x0000000203147825 */ /* 0x000fc800078e0214 */
[----:B------:R-:W-:Y:S02]  /*16310*/  IMAD R3, R44, UR4, RZ ;  /* 0x000000042c037c24 */ /* 0x000fe4000f8e02ff */
[----:B------:R-:W-:Y:S02]  /*16320*/  IMAD R7, R47, 0xc0, R8 ;  /* 0x000000c02f077824 */ /* 0x000fe400078e0208 */
[----:B------:R-:W-:Y:S01]  /*16330*/  IMAD.WIDE.U32 R4, R45, UR4, R4 ;  /* 0x000000042d047c25 */ /* 0x000fe2000f8e0004 */
[----:B------:R-:W-:-:S03]  /*16340*/  IADD3 R9, P2, R20, 0x1800, RZ ;  /* 0x0000180014097810 */ /* 0x000fc60007f5e0ff */
[----:B------:R-:W-:Y:S01]  /*16350*/  IMAD R6, R45, UR5, R3 ;  /* 0x000000052d067c24 */ /* 0x000fe2000f8e0203 */
[----:B------:R-:W-:Y:S01]  /*16360*/  SHF.R.S32.HI R3, RZ, 0x1f, R7 ;  /* 0x0000001fff037819 */ /* 0x000fe20000011407 */
[----:B------:R-:W-:Y:S01]  /*16370*/  ULDC.64 UR4, c[0x0][0xb40] ;  /* 0x0002d00000047ab9 */ /* 0x000fe20000000a00 */
[----:B------:R-:W-:Y:S02]  /*16380*/  IADD3 R4, P0, R7, R4, RZ ;  /* 0x0000000407047210 */ /* 0x000fe40007f1e0ff */
[----:B------:R-:W-:Y:S02]  /*16390*/  LOP3.LUT R8, R9, 0x180, RZ, 0xc0, !PT ;  /* 0x0000018009087812 */ /* 0x000fe400078ec0ff */
[----:B------:R-:W-:Y:S02]  /*163a0*/  IADD3.X R3, R3, R5, R6, P0, !PT ;  /* 0x0000000503037210 */ /* 0x000fe400007fe406 */
[----:B------:R-:W-:Y:S02]  /*163b0*/  LEA R38, P1, R4, UR4, 0x2 ;  /* 0x0000000404267c11 */ /* 0x000fe4000f8210ff */
        /* <DEDUP_REMOVED lines=10> */
[----:B------:R-:W-:Y:S02]  /*16460*/  IADD3 R4, P2, R20, 0x7800, RZ ;  /* 0x0000780014047810 */ /* 0x000fe40007f5e0ff */
[-C--:B-----5:R-:W-:Y:S02]  /*16470*/  ISETP.GE.OR P1, PT, R7, R40.reuse, P0 ;  /* 0x000000280700720c */ /* 0x0a0fe40000726670 */
[----:B------:R-:W-:Y:S02]  /*16480*/  LOP3.LUT R12, R13, 0x180, RZ, 0xc0, !PT ;  /* 0x000001800d0c7812 */ /* 0x000fe400078ec0ff */
[----:B------:R-:W-:Y:S02]  /*16490*/  LOP3.LUT R24, R25, 0x180, RZ, 0xc0, !PT ;  /* 0x0000018019187812 */ /* 0x000fe400078ec0ff */
[----:B------:R-:W-:Y:S02]  /*164a0*/  LOP3.LUT R28, R29, 0x180, RZ, 0xc0, !PT ;  /* 0x000001801d1c7812 */ /* 0x000fe400078ec0ff */
[----:B------:R-:W-:-:S02]  /*164b0*/  ISETP.GE.OR P0, PT, R3, R40, P0 ;  /* 0x000000280300720c */ /* 0x000fc40000706670 */
[----:B------:R-:W-:Y:S02]  /*164c0*/  LOP3.LUT R3, R4, 0x180, RZ, 0xc0, !PT ;  /* 0x0000018004037812 */ /* 0x000fe400078ec0ff */
[----:B------:R-:W-:Y:S02]  /*164d0*/  LOP3.LUT R5, R20, 0x180, RZ, 0xc0, !PT ;  /* 0x0000018014057812 */ /* 0x000fe400078ec0ff */
[----:B------:R-:W-:Y:S02]  /*164e0*/  SHF.R.U64 R12, R12, 0x3, RZ ;  /* 0x000000030c0c7819 */ /* 0x000fe400000012ff */
[----:B------:R-:W-:Y:S02]  /*164f0*/  SHF.R.U64 R24, R24, 0x3, RZ ;  /* 0x0000000318187819 */ /* 0x000fe400000012ff */
[----:B------:R-:W-:Y:S02]  /*16500*/  SHF.R.U64 R28, R28, 0x3, RZ ;  /* 0x000000031c1c7819 */ /* 0x000fe400000012ff */
[----:B------:R-:W-:-:S02]  /*16510*/  SHF.R.U64 R3, R3, 0x3, RZ ;  /* 0x0000000303037819 */ /* 0x000fc400000012ff */
[----:B------:R-:W-:Y:S01]  /*16520*/  SHF.R.U64 R5, R5, 0x3, RZ ;  /* 0x0000000305057819 */ /* 0x000fe200000012ff */
[--C-:B------:R-:W-:Y:S01]  /*16530*/  IMAD.X R33, RZ, RZ, R21.reuse, P2 ;  /* 0x000000ffff217224 */ /* 0x100fe200010e0615 */
[----:B------:R-:W-:Y:S01]  /*16540*/  LOP3.LUT R12, R12, R13, RZ, 0x3c, !PT ;  /* 0x0000000d0c0c7212 */ /* 0x000fe200078e3cff */
[--C-:B------:R-:W-:Y:S01]  /*16550*/  IMAD.X R13, RZ, RZ, R21.reuse, P5 ;  /* 0x000000ffff0d7224 */ /* 0x100fe200028e0615 */
[----:B------:R-:W-:Y:S01]  /*16560*/  LOP3.LUT R24, R24, R25, RZ, 0x3c, !PT ;  /* 0x0000001918187212 */ /* 0x000fe200078e3cff */
[--C-:B------:R-:W-:Y:S01]  /*16570*/  IMAD.X R25, RZ, RZ, R21.reuse, P4 ;  /* 0x000000ffff197224 */ /* 0x100fe200020e0615 */
[----:B------:R-:W-:Y:S01]  /*16580*/  LOP3.LUT R28, R28, R29, RZ, 0x3c, !PT ;  /* 0x0000001d1c1c7212 */ /* 0x000fe200078e3cff */
[----:B------:R-:W-:Y:S01]  /*16590*/  IMAD.X R29, RZ, RZ, R21, P3 ;  /* 0x000000ffff1d7224 */ /* 0x000fe200018e0615 */
[----:B------:R-:W-:Y:S02]  /*165a0*/  LOP3.LUT R32, R3, R4, RZ, 0x3c, !PT ;  /* 0x0000000403207212 */ /* 0x000fe400078e3cff */
[----:B------:R-:W-:Y:S01]  /*165b0*/  LOP3.LUT R20, R5, R20, RZ, 0x3c, !PT ;  /* 0x0000001405147212 */ /* 0x000fe200078e3cff */
[----:B------:R-:W-:Y:S01]  /*165c0*/  @!P1 STG.E desc[UR60][R38.64], R0 ;  /* 0x0000000026009986 */ /* 0x000fe2000c10193c */
[----:B------:R-:W-:-:S03]  /*165d0*/  SHF.R.S32.HI R37, RZ, 0x1f, R46 ;  /* 0x0000001fff257819 */ /* 0x000fc6000001142e */
[----:B------:R0:W-:Y:S01]  /*165e0*/  @!P0 STG.E desc[UR60][R38.64+0x20], R2 ;  /* 0x0000200226008986 */ /* 0x0001e2000c10193c */
[----:B------:R-:W-:-:S03]  /*165f0*/  IMAD.MOV.U32 R36, RZ, RZ, R46 ;  /* 0x000000ffff247224 */ /* 0x000fc600078e002e */
[----:B------:R1:W5:Y:S01]  /*16600*/  LD.E.128 R4, desc[UR60][R20.64] ;  /* 0x0000003c14047980 */ /* 0x000362000c101d00 */
[----:B------:R-:W-:-:S03]  /*16610*/  SHF.R.S32.HI R49, RZ, 0x1f, R48 ;  /* 0x0000001fff317819 */ /* 0x000fc60000011430 */
[----:B------:R-:W5:Y:S04]  /*16620*/  LD.E.128 R8, desc[UR60][R8.64] ;  /* 0x0000003c08087980 */ /* 0x000f68000c101d00 */
[----:B------:R-:W5:Y:S04]  /*16630*/  LD.E.128 R12, desc[UR60][R12.64] ;  /* 0x0000003c0c0c7980 */ /* 0x000f68000c101d00 */
        /* <DEDUP_REMOVED lines=10> */
[----:B0-----:R-:W-:-:S03]  /*166e0*/  IMAD.WIDE.U32 R2, R41, UR4, R36 ;  /* 0x0000000429027c25 */ /* 0x001fc6000f8e0024 */
[----:B------:R0:W-:Y:S01]  /*166f0*/  STL [R1+0x6c], R49 ;  /* 0x00006c3101007387 */ /* 0x0001e20000100800 */
[----:B------:R-:W-:Y:S01]  /*16700*/  IMAD R41, R41, UR5, R42 ;  /* 0x0000000529297c24 */ /* 0x000fe2000f8e022a */
[----:B------:R-:W-:Y:S01]  /*16710*/  ULDC.64 UR4, c[0x0][0xae0] ;  /* 0x0002b80000047ab9 */ /* 0x000fe20000000a00 */
[----:B------:R-:W-:Y:S02]  /*16720*/  IMAD R37, R47, -0xc0, R40 ;  /* 0xffffff402f257824 */ /* 0x000fe400078e0228 */
[----:B------:R-:W-:Y:S02]  /*16730*/  IMAD.IADD R3, R3, 0x1, R41 ;  /* 0x0000000103037824 */ /* 0x000fe400078e0229 */
[----:B-1----:R-:W-:Y:S01]  /*16740*/  IMAD R21, R43, UR4, RZ ;  /* 0x000000042b157c24 */ /* 0x002fe2000f8e02ff */
[C---:B------:R-:W-:Y:S01]  /*16750*/  ISETP.GE.AND P0, PT, R48.reuse, R37, PT ;  /* 0x000000253000720c */ /* 0x040fe20003f06270 */
[----:B------:R-:W-:Y:S02]  /*16760*/  VIADD R20, R48, 0x60 ;  /* 0x0000006030147836 */ /* 0x000fe40000000000 */
[----:B------:R-:W-:-:S02]  /*16770*/  VIADD R0, R18, 0x31c20 ;  /* 0x00031c2012007836 */ /* 0x000fc40000000000 */
[C---:B------:R-:W-:Y:S02]  /*16780*/  IMAD R21, R70.reuse, UR5, R21 ;  /* 0x0000000546157c24 */ /* 0x040fe4000f8e0215 */
[----:B------:R-:W-:Y:S01]  /*16790*/  IMAD.WIDE.U32 R2, R70, UR4, R2 ;  /* 0x0000000446027c25 */ /* 0x000fe2000f8e0002 */
[----:B------:R-:W-:Y:S01]  /*167a0*/  ULDC.64 UR4, c[0x0][0xae8] ;  /* 0x0002ba0000047ab9 */ /* 0x000fe20000000a00 */
[----:B------:R-:W-:Y:S02]  /*167b0*/  ISETP.GE.AND P3, PT, R20, R37, PT ;  /* 0x000000251400720c */ /* 0x000fe40003f66270 */
[----:B------:R-:W-:Y:S01]  /*167c0*/  IMAD.IADD R3, R3, 0x1, R21 ;  /* 0x0000000103037824 */ /* 0x000fe200078e0215 */
[----:B------:R-:W-:Y:S01]  /*167d0*/  PRMT R0, RZ, 0x654, R0 ;  /* 0x00000654ff007816 */ /* 0x000fe20000000000 */
[----:B------:R-:W-:Y:S02]  /*167e0*/  IMAD R20, R44, UR4, RZ ;  /* 0x000000042c147c24 */ /* 0x000fe4000f8e02ff */
[C---:B------:R-:W-:Y:S01]  /*167f0*/  IMAD.WIDE.U32 R36, R45.reuse, UR4, R2 ;  /* 0x000000042d247c25 */ /* 0x040fe2000f8e0002 */
[----:B--2---:R0:W-:Y:S03]  /*16800*/  SYNCS.ARRIVE.TRANS64.RED.A1T0 RZ, [R0+URZ], RZ ;  /* 0x000000ff00ff79a7 */ /* 0x0041e6000810043f */
[----:B------:R-:W-:-:S02]  /*16810*/  IMAD R39, R45, UR5, R20 ;  /* 0x000000052d277c24 */ /* 0x000fc4000f8e0214 */
[----:B------:R-:W-:-:S04]  /*16820*/  IMAD.WIDE R20, R47, 0xc0, R48 ;  /* 0x000000c02f147825 */ /* 0x000fc800078e0230 */
[----:B------:R-:W-:Y:S01]  /*16830*/  IMAD.IADD R41, R37, 0x1, R39 ;  /* 0x0000000125297824 */ /* 0x000fe200078e0227 */
[----:B0-----:R-:W-:Y:S06]  /*16840*/  @P0 BRA `(.L_x_8690) ;  /* 0x00000000004c0947 */ /* 0x001fec0003800000 */
        /* <DEDUP_REMOVED lines=19> */
.L_x_8690:
[----:B------:R-:W-:Y:S05]  /*16980*/  BSYNC B1 ;  /* 0x0000000000017941 */ /* 0x000fea0003800000 */
.L_x_8689:
[----:B------:R-:W-:Y:S05]  /*16990*/  @P3 BRA `(.L_x_8691) ;  /* 0x0000000800503947 */ /* 0x000fea0003800000 */
[----:B0----5:R-:W-:Y:S01]  /*169a0*/  IADD3 R5, P0, R20, 0x60, RZ ;  /* 0x0000006014057810 */ /* 0x021fe20007f1e0ff */
        /* <DEDUP_REMOVED lines=22> */
.L_x_8687:
[----:B------:R-:W1:Y:S01]  /*16b10*/  S2R R0, SR_TID.X ;  /* 0x0000000000007919 */ /* 0x000e620000002100 */
[----:B------:R-:W-:Y:S01]  /*16b20*/  ULDC.64 UR4, c[0x0][0xbd8] ;  /* 0x0002f60000047ab9 */ /* 0x000fe20000000a00 */
[----:B------:R-:W-:Y:S01]  /*16b30*/  IMAD.MOV.U32 R7, RZ, RZ, RZ ;  /* 0x000000ffff077224 */ /* 0x000fe200078e00ff */
[----:B------:R-:W-:Y:S02]  /*16b40*/  ISETP.NE.U32.AND P0, PT, RZ, UR4, PT ;  /* 0x00000004ff007c0c */ /* 0x000fe4000bf05070 */
[----:B------:R-:W-:Y:S02]  /*16b50*/  IADD3 R2, P1, R50, UR4, RZ ;  /* 0x0000000432027c10 */ /* 0x000fe4000ff3e0ff */
[----:B------:R-:W-:Y:S02]  /*16b60*/  ISETP.NE.AND.EX P0, PT, RZ, UR5, PT, P0 ;  /* 0x00000005ff007c0c */ /* 0x000fe4000bf05300 */
[----:B------:R-:W-:Y:S01]  /*16b70*/  IADD3.X R3, R31, UR5, RZ, P1, !PT ;  /* 0x000000051f037c10 */ /* 0x000fe20008ffe4ff */
[----:B------:R-:W-:-:S02]  /*16b80*/  ULDC.64 UR4, c[0x0][0xbe0] ;  /* 0x0002f80000047ab9 */ /* 0x000fc40000000a00 */
[----:B------:R-:W-:-:S04]  /*16b90*/  ISETP.NE.U32.AND P1, PT, RZ, UR4, PT ;  /* 0x00000004ff007c0c */ /* 0x000fc8000bf25070 */
[----:B------:R-:W-:-:S04]  /*16ba0*/  ISETP.NE.AND.EX P1, PT, RZ, UR5, PT, P1 ;  /* 0x00000005ff007c0c */ /* 0x000fc8000bf25310 */
[----:B------:R2:W5:Y:S09]  /*16bb0*/  @P0 LDG.E R7, desc[UR60][R2.64] ;  /* 0x0000003c02070981 */ /* 0x000572000c1e1900 */
[----:B------:R-:W-:Y:S01]  /*16bc0*/  @P1 IADD3 R50, P2, R50, UR4, RZ ;  /* 0x0000000432321c10 */ /* 0x000fe2000ff5e0ff */
[----:B------:R-:W-:Y:S01]  /*16bd0*/  ULDC UR4, c[0x0][0xa88] ;  /* 0x0002a20000047ab9 */ /* 0x000fe20000000800 */
[----:B-1----:R-:W-:-:S02]  /*16be0*/  VIADD R4, R0, 0xffffff80 ;  /* 0xffffff8000047836 */ /* 0x002fc40000000000 */
[----:B------:R-:W-:Y:S01]  /*16bf0*/  @P1 IADD3.X R51, R31, UR5, RZ, P2, !PT ;  /* 0x000000051f331c10 */ /* 0x000fe200097fe4ff */
[----:B------:R-:W-:-:S06]  /*16c00*/  IMAD.U32 R0, RZ, RZ, UR4 ;  /* 0x00000004ff007e24 */ /* 0x000fcc000f8e00ff */
[----:B------:R2:W5:Y:S01]  /*16c10*/  @P1 LDG.E R0, desc[UR60][R50.64] ;  /* 0x0000003c32001981 */ /* 0x000562000c1e1900 */
[----:B------:R-:W-:Y:S01]  /*16c20*/  ISETP.GT.AND P2, PT, R4, 0xbf, PT ;  /* 0x000000bf0400780c */ /* 0x000fe20003f44270 */
[----:B------:R-:W-:-:S12]  /*16c30*/  @P1 BRA `(.L_x_8692) ;  /* 0x0000000000101947 */ /* 0x000fd80003800000 */
[----:B------:R-:W-:Y:S05]  /*16c40*/  @!P0 BRA `(.L_x_8692) ;  /* 0x00000000000c8947 */ /* 0x000fea0003800000 */
[----:B------:R-:W3:Y:S04]  /*16c50*/  LDG.E R5, desc[UR60][R2.64] ;  /* 0x0000003c02057981 */ /* 0x000ee8000c1e1900 */
[----:B-----5:R-:W3:Y:S02]  /*16c60*/  LDG.E R0, desc[UR60][R2.64+0x4] ;  /* 0x0000043c02007981 */ /* 0x020ee4000c1e1900 */
[----:B---3--:R-:W-:-:S07]  /*16c70*/  IMAD.IADD R0, R0, 0x1, -R5 ;  /* 0x0000000100007824 */ /* 0x008fce00078e0a05 */
.L_x_8692:
[----:B------:R-:W3:Y:S04]  /*16c80*/  LDL R13, [R1+0x74] ;  /* 0x00007400010d7983 */ /* 0x000ee80000100800 */
[----:B0-----:R-:W4:Y:S04]  /*16c90*/  LDL R10, [R1+0x5c] ;  /* 0x00005c00010a7983 */ /* 0x001f280000100800 */
[----:B------:R0:W5:Y:S01]  /*16ca0*/  LDL R12, [R1+0x7c] ;  /* 0x00007c00010c7983 */ /* 0x0001620000100800 */
[----:B------:R-:W-:Y:S01]  /*16cb0*/  BSSY B1, `(.L_x_8693) ;  /* 0x000001d000017945 */ /* 0x000fe20003800000 */
[----:B------:R-:W-:-:S02]  /*16cc0*/  SEL R11, R66, RZ, !P0 ;  /* 0x000000ff420b7207 */ /* 0x000fc40004000000 */
[----:B------:R-:W-:Y:S02]  /*16cd0*/  SEL R30, R30, RZ, !P0 ;  /* 0x000000ff1e1e7207 */ /* 0x000fe40004000000 */
[----:B-----5:R-:W-:Y:S02]  /*16ce0*/  SHF.R.S32.HI R6, RZ, 0x1f, R7 ;  /* 0x0000001fff067819 */ /* 0x020fe40000011407 */
[----:B---3--:R-:W-:Y:S02]  /*16cf0*/  SHF.R.S32.HI R8, RZ, 0x1f, R13 ;  /* 0x0000001fff087819 */ /* 0x008fe4000001140d */
[----:B----4-:R-:W-:Y:S01]  /*16d00*/  SHF.R.S32.HI R9, RZ, 0x1f, R10 ;  /* 0x0000001fff097819 */ /* 0x010fe2000001140a */
[----:B0-----:R-:W-:Y:S06]  /*16d10*/  @P2 BRA `(.L_x_8694) ;  /* 0x0000000000582947 */ /* 0x001fec0003800000 */
[----:B--2---:R-:W0:Y:S02]  /*16d20*/  S2R R2, SR_TID.X ;  /* 0x0000000000027919 */ /* 0x004e240000002100 */
[----:B0-----:R-:W-:-:S04]  /*16d30*/  IMAD R2, R12, 0xc0, R2 ;  /* 0x000000c00c027824 */ /* 0x001fc800078e0202 */
[----:B------:R-:W-:-:S05]  /*16d40*/  VIADD R3, R2, 0xffffff80 ;  /* 0xffffff8002037836 */ /* 0x000fca0000000000 */
[----:B------:R-:W-:-:S13]  /*16d50*/  ISETP.GE.AND P0, PT, R3, R0, PT ;  /* 0x000000000300720c */ /* 0x000fda0003f06270 */
[----:B------:R-:W-:Y:S05]  /*16d60*/  @P0 BRA `(.L_x_8694) ;  /* 0x0000000000440947 */ /* 0x000fea0003800000 */
[C---:B------:R-:W-:Y:S01]  /*16d70*/  IADD3 R2, P0, R3.reuse, R7, RZ ;  /* 0x0000000703027210 */ /* 0x040fe20007f1e0ff */
        /* <DEDUP_REMOVED lines=16> */
.L_x_8694:
[----:B------:R-:W-:Y:S05]  /*16e80*/  BSYNC B1 ;  /* 0x0000000000017941 */ /* 0x000fea0003800000 */
.L_x_8693:
[----:B------:R-:W3:Y:S01]  /*16e90*/  LDL.64 R14, [R1+0x68] ;  /* 0x00006800010e7983 */ /* 0x000ee20000100a00 */
[----:B------:R-:W-:Y:S01]  /*16ea0*/  ULDC.64 UR4, c[0x0][0xaa0] ;  /* 0x0002a80000047ab9 */ /* 0x000fe20000000a00 */
[----:B--2---:R-:W-:Y:S01]  /*16eb0*/  IMAD.MOV.U32 R2, RZ, RZ, R10 ;  /* 0x000000ffff027224 */ /* 0x004fe200078e000a */
[----:B------:R-:W-:Y:S01]  /*16ec0*/  BSSY B1, `(.L_x_8695) ;  /* 0x000002b000017945 */ /* 0x000fe20003800000 */
[----:B0-----:R-:W-:Y:S02]  /*16ed0*/  IMAD.MOV.U32 R3, RZ, RZ, R9 ;  /* 0x000000ffff037224 */ /* 0x001fe400078e0009 */
[----:B------:R-:W-:Y:S02]  /*16ee0*/  IMAD R4, R6, UR4, RZ ;  /* 0x0000000406047c24 */ /* 0x000fe4000f8e02ff */
[----:B------:R-:W-:-:S04]  /*16ef0*/  IMAD.WIDE.U32 R2, R7, UR4, R2 ;  /* 0x0000000407027c25 */ /* 0x000fc8000f8e0002 */
[----:B------:R-:W-:Y:S01]  /*16f00*/  IMAD R7, R7, UR5, R4 ;  /* 0x0000000507077c24 */ /* 0x000fe2000f8e0204 */
[----:B------:R-:W-:Y:S02]  /*16f10*/  ULDC.64 UR4, c[0x0][0xae0] ;  /* 0x0002b80000047ab9 */ /* 0x000fe40000000a00 */
[----:B------:R-:W-:Y:S02]  /*16f20*/  IMAD R4, R8, UR4, RZ ;  /* 0x0000000408047c24 */ /* 0x000fe4000f8e02ff */
[----:B------:R-:W-:Y:S02]  /*16f30*/  IMAD.IADD R3, R3, 0x1, R7 ;  /* 0x0000000103037824 */ /* 0x000fe400078e0207 */
[C---:B------:R-:W-:Y:S02]  /*16f40*/  IMAD R5, R13.reuse, UR5, R4 ;  /* 0x000000050d057c24 */ /* 0x040fe4000f8e0204 */
[----:B------:R-:W-:Y:S02]  /*16f50*/  IMAD R4, R12, -0xc0, R0 ;  /* 0xffffff400c047824 */ /* 0x000fe400078e0200 */
[----:B------:R-:W-:Y:S01]  /*16f60*/  IMAD.WIDE.U32 R2, R13, UR4, R2 ;  /* 0x000000040d027c25 */ /* 0x000fe2000f8e0002 */
[----:B------:R-:W-:-:S03]  /*16f70*/  ULDC.64 UR4, c[0x0][0xae8] ;  /* 0x0002ba0000047ab9 */ /* 0x000fc60000000a00 */
[----:B------:R-:W-:Y:S02]  /*16f80*/  IMAD.IADD R3, R3, 0x1, R5 ;  /* 0x0000000103037824 */ /* 0x000fe400078e0205 */
[----:B------:R-:W-:-:S04]  /*16f90*/  IMAD R0, R30, UR4, RZ ;  /* 0x000000041e007c24 */ /* 0x000fc8000f8e02ff */
[----:B------:R-:W-:Y:S01]  /*16fa0*/  IMAD R9, R11, UR5, R0 ;  /* 0x000000050b097c24 */ /* 0x000fe2000f8e0200 */
[C---:B---3--:R-:W-:Y:S01]  /*16fb0*/  ISETP.GE.AND P0, PT, R14.reuse, R4, PT ;  /* 0x000000040e00720c */ /* 0x048fe20003f06270 */
[----:B------:R-:W-:Y:S02]  /*16fc0*/  VIADD R7, R14, 0x60 ;  /* 0x000000600e077836 */ /* 0x000fe40000000000 */
[----:B------:R-:W-:-:S03]  /*16fd0*/  IMAD.MOV.U32 R6, RZ, RZ, R14 ;  /* 0x000000ffff067224 */ /* 0x000fc600078e000e */
[----:B------:R-:W-:Y:S01]  /*16fe0*/  ISETP.GE.AND P1, PT, R7, R4, PT ;  /* 0x000000040700720c */ /* 0x000fe20003f26270 */
[----:B------:R-:W-:Y:S01]  /*16ff0*/  IMAD.WIDE.U32 R4, R11, UR4, R2 ;  /* 0x000000040b047c25 */ /* 0x000fe2000f8e0002 */
[----:B------:R-:W-:-:S03]  /*17000*/  SHF.R.S32.HI R7, RZ, 0x1f, R14 ;  /* 0x0000001fff077819 */ /* 0x000fc6000001140e */
        /* <DEDUP_REMOVED lines=22> */
.L_x_8696:
[----:B------:R-:W-:Y:S05]  /*17170*/  BSYNC B1 ;  /* 0x0000000000017941 */ /* 0x000fea0003800000 */
.L_x_8695:
        /* <DEDUP_REMOVED lines=22> */
.L_x_8691:
[----:B------:R-:W-:Y:S05]  /*172e0*/  BSYNC B0 ;  /* 0x0000000000007941 */ /* 0x000fea0003800000 */
.L_x_8686:
[----:B------:R-:W-:Y:S02]  /*172f0*/  ULDC UR4, c[0x0][0xc14] ;  /* 0x0003050000047ab9 */ /* 0x000fe40000000800 */
[----:B------:R-:W-:-:S13]  /*17300*/  ISETP.GE.AND P0, PT, R111, UR4, PT ;  /* 0x000000046f007c0c */ /* 0x000fda000bf06270 */
[----:B------:R-:W-:Y:S05]  /*17310*/  @!P0 BRA `(.L_x_8697) ;  /* 0xfffffea000448947 */ /* 0x000fea000383ffff */
[----:B------:R-:W-:Y:S05]  /*17320*/  BRA `(.L_x_8558) ;  /* 0x0000005400b87947 */ /* 0x000fea0003800000 */
.L_x_8556:
        /* <DEDUP_REMOVED lines=9> */
[----:B------:R-:W-:Y:S01]  /*173c0*/  IMAD.MOV.U32 R0, RZ, RZ, RZ ;  /* 0x000000ffff007224 */ /* 0x000fe200078e00ff */
        /* <DEDUP_REMOVED lines=17> */
[----:B------:R-:W-:Y:S02]  /*174e0*/  IMAD.MOV.U32 R16, RZ, RZ, RZ ;  /* 0x000000ffff107224 */ /* 0x000fe400078e00ff */
        /* <DEDUP_REMOVED lines=35> */
.L_x_8702:
[----:B------:R-:W-:Y:S02]  /*17720*/  VIADD R0, R19, 0x1f ;  /* 0x0000001f13007836 */ /* 0x000fe40000000000 */
[----:B------:R-:W-:-:S03]  /*17730*/  IMAD.U32 R19, RZ, RZ, UR7 ;  /* 0x00000007ff137e24 */ /* 0x000fc6000f8e00ff */
[----:B------:R-:W-:-:S13]  /*17740*/  ISETP.GE.AND P0, PT, R0, UR5, PT ;  /* 0x0000000500007c0c */ /* 0x000fda000bf06270 */
[----:B------:R-:W-:Y:S05]  /*17750*/  @P0 BRA `(.L_x_8699) ;  /* 0x00000004003c0947 */ /* 0x000fea0003800000 */
[----:B------:R-:W-:Y:S01]  /*17760*/  IMAD.MOV.U32 R19, RZ, RZ, R0 ;  /* 0x000000ffff137224 */ /* 0x000fe200078e0000 */
[C---:B------:R-:W-:Y:S01]  /*17770*/  ISETP.NE.AND P1, PT, R28.reuse, 0x1f, PT ;  /* 0x0000001f1c00780c */ /* 0x040fe20003f25270 */
[----:B------:R-:W-:Y:S01]  /*17780*/  BSSY B0, `(.L_x_8700) ;  /* 0x0000008000007945 */ /* 0x000fe20003800000 */
[----:B------:R-:W-:Y:S02]  /*17790*/  IMAD.MOV.U32 R0, RZ, RZ, RZ ;  /* 0x000000ffff007224 */ /* 0x000fe400078e00ff */
[----:B------:R-:W-:-:S05]  /*177a0*/  IMAD.IADD R5, R28, 0x1, R19 ;  /* 0x000000011c057824 */ /* 0x000fca00078e0213 */
[----:B------:R-:W-:-:S13]  /*177b0*/  ISETP.GE.OR P0, PT, R5, UR5, !P1 ;  /* 0x0000000505007c0c */ /* 0x000fda000cf06670 */
[----:B------:R-:W-:Y:S05]  /*177c0*/  @P0 BRA `(.L_x_8701) ;  /* 0x00000000000c0947 */ /* 0x000fea0003800000 */
[----:B------:R-:W0:Y:S02]  /*177d0*/  LDC.64 R2, c[0x0][0xc58] ;  /* 0x00031600ff027b82 */ /* 0x000e240000000a00 */
[----:B0-----:R-:W-:-:S05]  /*177e0*/  IMAD.WIDE R2, R5, 0x4, R2 ;  /* 0x0000000405027825 */ /* 0x001fca00078e0202 */
[----:B------:R0:W5:Y:S02]  /*177f0*/  LDG.E R0, desc[UR60][R2.64] ;  /* 0x0000003c02007981 */ /* 0x000164000c1e1900 */
.L_x_8701:
[----:B------:R-:W-:Y:S05]  /*17800*/  BSYNC B0 ;  /* 0x0000000000007941 */ /* 0x000fea0003800000 */
.L_x_8700:
        /* <DEDUP_REMOVED lines=25> */
.L_x_8698:
        /* <DEDUP_REMOVED lines=13> */
[----:B------:R-:W-:-:S05]  /*17a70*/  VIADD R7, R4, 0xffffffff ;  /* 0xffffffff04077836 */ /* 0x000fca0000000000 */
[----:B------:R2:W3:Y:S02]  /*17a80*/  SHFL.IDX PT, R16, R6, R7, 0x1f ;  /* 0x00001f0706107589 */ /* 0x0004e400000e0000 */
.L_x_8703:
        /* <DEDUP_REMOVED lines=28> */
.L_x_8699:
[----:B------:R-:W-:Y:S02]  /*17c50*/  IMAD.MOV.U32 R17, RZ, RZ, RZ ;  /* 0x000000ffff117224 */ /* 0x000fe400078e00ff */
[----:B------:R-:W-:Y:S02]  /*17c60*/  IMAD.U32 R16, RZ, RZ, UR6 ;  /* 0x00000006ff107e24 */ /* 0x000fe4000f8e00ff */
[----:B------:R-:W-:-:S07]  /*17c70*/  IMAD.MOV.U32 R18, RZ, RZ, RZ ;  /* 0x000000ffff127224 */ /* 0x000fce00078e00ff */
.L_x_8704:
[----:B------:R-:W2:Y:S01]  /*17c80*/  LDL.LU R2, [R1+0x2c] ;  /* 0x00002c0001027983 */ /* 0x000ea20000300800 */
[----:B------:R-:W-:Y:S01]  /*17c90*/  ISETP.NE.AND P0, PT, R28, RZ, PT ;  /* 0x000000ff1c00720c */ /* 0x000fe20003f05270 */
[----:B------:R-:W-:Y:S02]  /*17ca0*/  IMAD.MOV.U32 R24, RZ, RZ, 0x1 ;  /* 0x00000001ff187424 */ /* 0x000fe400078e00ff */
[----:B------:R-:W-:-:S10]  /*17cb0*/  IMAD.MOV.U32 R22, RZ, RZ, RZ ;  /* 0x000000ffff167224 */ /* 0x000fd400078e00ff */
[----:B------:R-:W0:Y:S01]  /*17cc0*/  @!P0 S2R R3, SR_CgaCtaId ;  /* 0x0000000000038919 */ /* 0x000e220000008800 */
[----:B------:R-:W-:-:S04]  /*17cd0*/  @!P0 MOV R0, 0x400 ;  /* 0x0000040000008802 */ /* 0x000fc80000000f00 */
[----:B0-----:R-:W-:-:S05]  /*17ce0*/  @!P0 LEA R0, R3, R0, 0x18 ;  /* 0x0000000003008211 */ /* 0x001fca00078ec0ff */
[----:B------:R0:W-:Y:S01]  /*17cf0*/  @!P0 STS.128 [R0+0x31cd0], R16 ;  /* 0x031cd01000008388 */ /* 0x0001e20000000c00 */
[----:B------:R-:W-:Y:S06]  /*17d00*/  BAR.ARV 0x5, 0x1a0 ;  /* 0x0146800000007b1d */ /* 0x000fec0000002000 */
[----:B--2---:R-:W-:-:S04]  /*17d10*/  LOP3.LUT R2, R2, 0xfffffeff, RZ, 0xc0, !PT ;  /* 0xfffffeff02027812 */ /* 0x004fc800078ec0ff */
[----:B------:R-:W-:Y:S02]  /*17d20*/  @P0 LOP3.LUT R2, R2, 0x100, RZ, 0xfc, !PT ;  /* 0x0000010002020812 */ /* 0x000fe400078efcff */
[----:B------:R-:W-:-:S03]  /*17d30*/  ISETP.GE.AND P0, PT, R19, UR5, PT ;  /* 0x0000000513007c0c */ /* 0x000fc6000bf06270 */
[----:B------:R0:W-:Y:S04]  /*17d40*/  STL [R1+0x2c], R2 ;  /* 0x00002c0201007387 */ /* 0x0001e80000100800 */
[----:B------:R0:W-:Y:S06]  /*17d50*/  STL [R1+0x10], RZ ;  /* 0x000010ff01007387 */ /* 0x0001ec0000100800 */
[----:B------:R-:W-:Y:S05]  /*17d60*/  @P0 BRA `(.L_x_8705) ;  /* 0x0000004800440947 */ /* 0x000fea0003800000 */
[----:B------:R-:W2:Y:S01]  /*17d70*/  LDL R4, [R1+0xa8] ;  /* 0x0000a80001047983 */ /* 0x000ea20000100800 */
[----:B------:R-:W-:Y:S01]  /*17d80*/  ISETP.NE.AND P1, PT, R28, RZ, PT ;  /* 0x000000ff1c00720c */ /* 0x000fe20003f25270 */
[----:B------:R-:W-:Y:S01]  /*17d90*/  IMAD.MOV.U32 R27, RZ, RZ, 0x1 ;  /* 0x00000001ff1b7424 */ /* 0x000fe200078e00ff */
[----:B0-----:R-:W-:Y:S01]  /*17da0*/  LOP3.LUT R2, R2, 0xffffffbf, RZ, 0xc0, !PT ;  /* 0xffffffbf02027812 */ /* 0x001fe200078ec0ff */
[----:B------:R0:W-:Y:S01]  /*17db0*/  STL [R1+0x10], RZ ;  /* 0x000010ff01007387 */ /* 0x0001e20000100800 */
[----:B------:R-:W-:Y:S01]  /*17dc0*/  IMAD.MOV.U32 R26, RZ, RZ, RZ ;  /* 0x000000ffff1a7224 */ /* 0x000fe200078e00ff */
[----:B------:R-:W-:Y:S01]  /*17dd0*/  ULDC.64 UR36, c[0x0][0x198] ;  /* 0x0000660000247ab9 */ /* 0x000fe20000000a00 */
[----:B------:R-:W-:Y:S01]  /*17de0*/  LOP3.LUT R2, R2, 0xfffffffd, RZ, 0xc0, !PT ;  /* 0xfffffffd02027812 */ /* 0x000fe200078ec0ff */
[----:B------:R-:W-:Y:S01]  /*17df0*/  IMAD.MOV.U32 R24, RZ, RZ, 0x1 ;  /* 0x00000001ff187424 */ /* 0x000fe200078e00ff */
[----:B------:R-:W-:Y:S01]  /*17e00*/  ULDC UR39, c[0x0][0xc] ;  /* 0x0000030000277ab9 */ /* 0x000fe20000000800 */
[----:B------:R-:W-:Y:S01]  /*17e10*/  IMAD.MOV.U32 R22, RZ, RZ, RZ ;  /* 0x000000ffff167224 */ /* 0x000fe200078e00ff */
        /* <DEDUP_REMOVED lines=9> */
.L_x_8793:
[----:B01----:R-:W0:Y:S02]  /*17eb0*/  LDC.64 R2, c[0x0][0xc60] ;  /* 0x00031800ff027b82 */ /* 0x003e240000000a00 */
[----:B0-----:R-:W-:-:S05]  /*17ec0*/  IMAD.WIDE R2, R19, 0x4, R2 ;  /* 0x0000000413027825 */ /* 0x001fca00078e0202 */
[----:B------:R-:W2:Y:S01]  /*17ed0*/  LDG.E R9, desc[UR60][R2.64] ;  /* 0x0000003c02097981 */ /* 0x000ea2000c1e1900 */
[----:B------:R-:W-:Y:S05]  /*17ee0*/  YIELD ;  /* 0x0000000000007946 */ /* 0x000fea0003800000 */
[----:B------:R-:W-:Y:S01]  /*17ef0*/  ULDC.64 UR4, c[0x0][0xa28] ;  /* 0x00028a0000047ab9 */ /* 0x000fe20000000a00 */
[----:B------:R-:W-:Y:S01]  /*17f00*/  IMAD.MOV.U32 R6, RZ, RZ, RZ ;  /* 0x000000ffff067224 */ /* 0x000fe200078e00ff */
[----:B------:R-:W-:Y:S01]  /*17f10*/  ISETP.NE.U32.AND P1, PT, RZ, UR4, PT ;  /* 0x00000004ff007c0c */ /* 0x000fe2000bf25070 */
[----:B------:R-:W-:Y:S01]  /*17f20*/  IMAD.MOV.U32 R23, RZ, RZ, RZ ;  /* 0x000000ffff177224 */ /* 0x000fe200078e00ff */
[----:B------:R-:W-:-:S02]  /*17f30*/  ULDC.64 UR6, c[0x0][0xa10] ;  /* 0x0002840000067ab9 */ /* 0x000fc40000000a00 */
[----:B------:R-:W-:Y:S02]  /*17f40*/  ISETP.NE.AND.EX P1, PT, RZ, UR5, PT, P1 ;  /* 0x00000005ff007c0c */ /* 0x000fe4000bf25310 */
[----:B--2---:R-:W-:Y:S01]  /*17f50*/  SHF.R.S32.HI R0, RZ, 0x1f, R9 ;  /* 0x0000001fff007819 */ /* 0x004fe20000011409 */
[----:B------:R-:W-:Y:S10]  /*17f60*/  STL [R1], R9 ;  /* 0x0000000901007387 */ /* 0x000ff40000100800 */
[----:B------:R-:W-:-:S04]  /*17f70*/  @P1 LEA R4, P0, R9, UR4, 0x2 ;  /* 0x0000000409041c11 */ /* 0x000fc8000f8010ff */
[----:B------:R-:W-:Y:S01]  /*17f80*/  @P1 LEA.HI.X R5, R9, UR5, R0, 0x2, P0 ;  /* 0x0000000509051c11 */ /* 0x000fe200080f1400 */
[----:B------:R-:W-:Y:S02]  /*17f90*/  ULDC.64 UR4, c[0x0][0xa00] ;  /* 0x0002800000047ab9 */ /* 0x000fe40000000a00 */
[----:B------:R-:W-:Y:S02]  /*17fa0*/  ISETP.NE.U32.AND P0, PT, RZ, UR4, PT ;  /* 0x00000004ff007c0c */ /* 0x000fe4000bf05070 */
[----:B------:R0:W5:Y:S02]  /*17fb0*/  @P1 LDG.E R23, desc[UR60][R4.64] ;  /* 0x0000003c04171981 */ /* 0x000164000c1e1900 */
[----:B------:R-:W-:-:S13]  /*17fc0*/  ISETP.NE.AND.EX P0, PT, RZ, UR5, PT, P0 ;  /* 0x00000005ff007c0c */ /* 0x000fda000bf05300 */
[----:B------:R-:W-:-:S04]  /*17fd0*/  @P0 LEA R2, P2, R9, UR4, 0x2 ;  /* 0x0000000409020c11 */ /* 0x000fc8000f8410ff */
[----:B------:R-:W-:Y:S01]  /*17fe0*/  @P0 LEA.HI.X R3, R9, UR5, R0, 0x2, P2 ;  /* 0x0000000509030c11 */ /* 0x000fe200090f1400 */
[----:B------:R-:W-:-:S04]  /*17ff0*/  ULDC.64 UR4, c[0x0][0xa20] ;  /* 0x0002880000047ab9 */ /* 0x000fc80000000a00 */
[----:B------:R-:W2:Y:S01]  /*18000*/  @P0 LDG.E R6, desc[UR60][R2.64] ;  /* 0x0000003c02060981 */ /* 0x000ea2000c1e1900 */
[----:B------:R-:W-:-:S04]  /*18010*/  ISETP.NE.U32.AND P1, PT, RZ, UR4, PT ;  /* 0x00000004ff007c0c */ /* 0x000fc8000bf25070 */
[----:B------:R-:W-:Y:S01]  /*18020*/  ISETP.NE.AND.EX P1, PT, RZ, UR5, PT, P1 ;  /* 0x00000005ff007c0c */ /* 0x000fe2000bf25310 */
[C---:B0-----:R-:W-:Y:S01]  /*18030*/  IMAD.SHL.U32 R4, R9.reuse, 0x4, RZ ;  /* 0x0000000409047824 */ /* 0x041fe200078e00ff */
[----:B------:R-:W-:-:S04]  /*18040*/  SHF.L.U64.HI R0, R9, 0x2, R0 ;  /* 0x0000000209007819 */ /* 0x000fc80000010200 */
[----:B------:R-:W-:Y:S01]  /*18050*/  STL [R1+0x8], R4 ;  /* 0x0000080401007387 */ /* 0x000fe20000100800 */
[----:B------:R-:W-:-:S03]  /*18060*/  IMAD.MOV.U32 R8, RZ, RZ, RZ ;  /* 0x000000ffff087224 */ /* 0x000fc600078e00ff */
[----:B--2---:R0:W-:Y:S03]  /*18070*/  STL [R1+0x18], R6 ;  /* 0x0000180601007387 */ /* 0x0041e60000100800 */
[----:B0-----:R-:W-:-:S04]  /*18080*/  @P1 IADD3 R6, P0, R4, UR4, RZ ;  /* 0x0000000404061c10 */ /* 0x001fc8000ff1e0ff */
[----:B------:R-:W-:Y:S01]  /*18090*/  @P1 IADD3.X R7, R0, UR5, RZ, P0, !PT ;  /* 0x0000000500071c10 */ /* 0x000fe200087fe4ff */
[----:B------:R-:W-:Y:S02]  /*180a0*/  ULDC.64 UR4, c[0x0][0xa08] ;  /* 0x0002820000047ab9 */ /* 0x000fe40000000a00 */
[----:B------:R-:W-:Y:S02]  /*180b0*/  IADD3 R2, P0, R4, UR4, RZ ;  /* 0x0000000404027c10 */ /* 0x000fe4000ff1e0ff */
[----:B------:R-:W-:Y:S02]  /*180c0*/  ISETP.NE.U32.AND P2, PT, RZ, UR4, PT ;  /* 0x00000004ff007c0c */ /* 0x000fe4000bf45070 */
[----:B------:R-:W-:Y:S02]  /*180d0*/  IADD3.X R3, R0, UR5, RZ, P0, !PT ;  /* 0x0000000500037c10 */ /* 0x000fe400087fe4ff */
[----:B------:R-:W-:Y:S01]  /*180e0*/  ISETP.NE.AND.EX P2, PT, RZ, UR5, PT, P2 ;  /* 0x00000005ff007c0c */ /* 0x000fe2000bf45320 */
[----:B------:R-:W-:-:S02]  /*180f0*/  ULDC.64 UR4, c[0x0][0x3f8] ;  /* 0x0000fe0000047ab9 */ /* 0x000fc40000000a00 */
[----:B------:R-:W-:-:S03]  /*18100*/  UISETP.NE.U32.AND UP0, UPT, UR4, URZ, UPT ;  /* 0x0000003f0400728c */ /* 0x000fc6000bf05070 */
[----:B------:R-:W-:Y:S01]  /*18110*/  ULDC UR4, c[0x0][0x404] ;  /* 0x0001010000047ab9 */ /* 0x000fe20000000800 */
[----:B------:R-:W-:-:S03]  /*18120*/  UISETP.NE.AND.EX UP0, UPT, UR5, URZ, UPT, UP0 ;  /* 0x0000003f0500728c */ /* 0x000fc6000bf05300 */
[----:B------:R-:W-:Y:S01]  /*18130*/  ULDC UR5, c[0x0][0x2e0] ;  /* 0x0000b80000057ab9 */ /* 0x000fe20000000800 */
[----:B------:R-:W-:Y:S02]  /*18140*/  USEL UR4, UR4, 0x1, UP0 ;  /* 0x0000000104047887 */ /* 0x000fe40008000000 */
[----:B------:R0:W5:Y:S02]  /*18150*/  @P2 LDG.E R8, desc[UR60][R2.64] ;  /* 0x0000003c02082981 */ /* 0x000164000c1e1900 */
[----:B------:R-:W-:-:S06]  /*18160*/  UIMAD UR4, UR4, UR5, URZ ;  /* 0x00000005040472a4 */ /* 0x000fcc000f8e023f */
[----:B------:R-:W-:-:S06]  /*18170*/  IMAD.U32 R10, RZ, RZ, UR4 ;  /* 0x00000004ff0a7e24 */ /* 0x000fcc000f8e00ff */
[----:B------:R0:W5:Y:S01]  /*18180*/  @P1 LDG.E R10, desc[UR60][R6.64] ;  /* 0x0000003c060a1981 */ /* 0x000162000c1e1900 */
[----:B------:R-:W-:Y:S01]  /*18190*/  IADD3 R4, P0, R4, UR6, RZ ;  /* 0x0000000604047c10 */ /* 0x000fe2000ff1e0ff */
[----:B------:R-:W-:-:S03]  /*181a0*/  ULDC UR4, c[0x0][0x338] ;  /* 0x0000ce0000047ab9 */ /* 0x000fc60000000800 */
[----:B------:R-:W-:Y:S02]  /*181b0*/  IADD3.X R5, R0, UR7, RZ, P0, !PT ;  /* 0x0000000700057c10 */ /* 0x000fe400087fe4ff */
[----:B------:R-:W-:Y:S01]  /*181c0*/  ISETP.NE.U32.AND P0, PT, RZ, UR6, PT ;  /* 0x00000006ff007c0c */ /* 0x000fe2000bf05070 */
[----:B------:R1:W-:Y:S03]  /*181d0*/  STL [R1+0xc], R0 ;  /* 0x00000c0001007387 */ /* 0x0003e60000100800 */
[----:B------:R-:W-:Y:S01]  /*181e0*/  ISETP.NE.AND.EX P0, PT, RZ, UR7, PT, P0 ;  /* 0x00000007ff007c0c */ /* 0x000fe2000bf05300 */
[----:B-1----:R-:W-:Y:S01]  /*181f0*/  IMAD.U32 R0, RZ, RZ, UR4 ;  /* 0x00000004ff007e24 */ /* 0x002fe2000f8e00ff */
[----:B0-----:R-:W-:Y:S11]  /*18200*/  @P1 BRA `(.L_x_8706) ;  /* 0x0000000000101947 */ /* 0x001ff60003800000 */
[----:B------:R-:W-:Y:S05]  /*18210*/  @!P2 BRA `(.L_x_8706) ;  /* 0x00000000000ca947 */ /* 0x000fea0003800000 */
[----:B------:R-:W2:Y:S04]  /*18220*/  LDG.E R7, desc[UR60][R2.64] ;  /* 0x0000003c02077981 */ /* 0x000ea8000c1e1900 */
[----:B-----5:R-:W2:Y:S02]  /*18230*/  LDG.E R10, desc[UR60][R2.64+0x4] ;  /* 0x0000043c020a7981 */ /* 0x020ea4000c1e1900 */
[----:B--2---:R-:W-:-:S07]  /*18240*/  IMAD.IADD R10, R10, 0x1, -R7 ;  /* 0x000000010a0a7824 */ /* 0x004fce00078e0a07 */
.L_x_8706:
[----:B------:R-:W2:Y:S04]  /*18250*/  @P0 LDG.E R3, desc[UR60][R4.64] ;  /* 0x0000003c04030981 */ /* 0x000ea8000c1e1900 */
[----:B------:R-:W2:Y:S02]  /*18260*/  @P0 LDG.E R2, desc[UR60][R4.64+0x4] ;  /* 0x0000043c04020981 */ /* 0x000ea4000c1e1900 */
[----:B--2---:R-:W-:Y:S02]  /*18270*/  @P0 IMAD.IADD R0, R2, 0x1, -R3 ;  /* 0x0000000102000824 */ /* 0x004fe400078e0a03 */
[----:B-----5:R-:W-:-:S04]  /*18280*/  IMAD.IADD R3, R10, 0x1, -R23 ;  /* 0x000000010a037824 */ /* 0x020fc800078e0a17 */
[----:B------:R-:W-:-:S04]  /*18290*/  IMAD.IADD R6, R3, 0x1, R0 ;  /* 0x0000000103067824 */ /* 0x000fc800078e0200 */
[----:B------:R-:W-:Y:S01]  /*182a0*/  VIADD R2, R6, 0x8f ;  /* 0x0000008f06027836 */ /* 0x000fe20000000000 */
[----:B------:R0:W-:Y:S03]  /*182b0*/  STL [R1+0x14], R6 ;  /* 0x0000140601007387 */ /* 0x0001e60000100800 */
[----:B------:R-:W-:-:S05]  /*182c0*/  IMAD.HI R2, R2, 0x38e38e39, RZ ;  /* 0x38e38e3902027827 */ /* 0x000fca00078e02ff */
[----:B------:R-:W-:-:S04]  /*182d0*/  SHF.R.U32.HI R7, RZ, 0x1f, R2 ;  /* 0x0000001fff077819 */ /* 0x000fc80000011602 */
[----:B0-----:R-:W-:Y:S01]  /*182e0*/  LEA.HI.SX32 R6, R2, R7, 0x1b ;  /* 0x0000000702067211 */ /* 0x001fe200078fdaff */
[----:B------:R-:W-:-:S04]  /*182f0*/  IMAD.MOV R2, RZ, RZ, -R3 ;  /* 0x000000ffff027224 */ /* 0x000fc800078e0a03 */
[----:B------:R-:W-:Y:S01]  /*18300*/  IMAD R7, R6, 0x90, -R3 ;  /* 0x0000009006077824 */ /* 0x000fe200078e0a03 */
[----:B------:R-:W-:Y:S01]  /*18310*/  VIMNMX R2, RZ, R2, !PT ;  /* 0x00000002ff027248 */ /* 0x000fe20007fe0100 */
[----:B------:R0:W-:Y:S03]  /*18320*/  STL [R1+0x4], R6 ;  /* 0x0000040601007387 */ /* 0x0001e60000100800 */
[----:B------:R-:W-:-:S04]  /*18330*/  VIMNMX R7, R7, R0, PT ;  /* 0x0000000007077248 */ /* 0x000fc80003fe0100 */
[----:B------:R-:W-:Y:S01]  /*18340*/  ISETP.GT.AND P1, PT, R7, R2, PT ;  /* 0x000000020700720c */ /* 0x000fe20003f24270 */
[----:B------:R-:W-:-:S05]  /*18350*/  IMAD.WIDE.U32 R2, R2, 0x38e38e39, RZ ;  /* 0x38e38e3902027825 */ /* 0x000fca00078e00ff */
[----:B------:R-:W-:-:S05]  /*18360*/  SHF.R.U32.HI R0, RZ, 0x5, R3 ;  /* 0x00000005ff007819 */ /* 0x000fca0000011603 */
[----:B------:R-:W-:Y:S02]  /*18370*/  IMAD.MOV.U32 R2, RZ, RZ, R0 ;  /* 0x000000ffff027224 */ /* 0x000fe400078e0000 */
[----:B0-----:R-:W-:-:S04]  /*18380*/  @P1 VIADD R6, R7, 0x8f ;  /* 0x0000008f07061836 */ /* 0x001fc80000000000 */
[----:B------:R-:W-:-:S05]  /*18390*/  @P1 IMAD.HI R6, R6, 0x38e38e39, RZ ;  /* 0x38e38e3906061827 */ /* 0x000fca00078e02ff */
[----:B------:R-:W-:-:S04]  /*183a0*/  @P1 SHF.R.U32.HI R3, RZ, 0x1f, R6 ;  /* 0x0000001fff031819 */ /* 0x000fc80000011606 */
[----:B------:R-:W-:Y:S01]  /*183b0*/  @P1 LEA.HI.SX32 R2, R6, R3, 0x1b ;  /* 0x0000000306021211 */ /* 0x000fe200078fdaff */
[----:B------:R-:W-:-:S06]  /*183c0*/  IMAD.MOV.U32 R3, RZ, RZ, RZ ;  /* 0x000000ffff037224 */ /* 0x000fcc00078e00ff */
[----:B------:R0:W5:Y:S01]  /*183d0*/  @P0 LDG.E R3, desc[UR60][R4.64] ;  /* 0x0000003c04030981 */ /* 0x000162000c1e1900 */
[----:B------:R-:W-:Y:S01]  /*183e0*/  ISETP.GT.AND P1, PT, R2, R0, PT ;  /* 0x000000000200720c */ /* 0x000fe20003f24270 */
[----:B------:R-:W-:Y:S01]  /*183f0*/  BSSY B0, `(.L_x_8707) ;  /* 0x00000c3000007945 */ /* 0x000fe20003800000 */
[----:B------:R-:W-:Y:S01]  /*18400*/  IMAD.IADD R23, R8, 0x1, R23 ;  /* 0x0000000108177824 */ /* 0x000fe200078e0217 */
[----:B------:R-:W-:-:S10]  /*18410*/  PLOP3.LUT P2, PT, PT, PT, PT, 0x80, 0x0 ;  /* 0x000000000000781c */ /* 0x000fd40003f4f070 */
[----:B0-----:R-:W-:Y:S05]  /*18420*/  @!P1 BRA `(.L_x_8708) ;  /* 0x0000000800fc9947 */ /* 0x001fea0003800000 */
[----:B------:R-:W0:Y:S01]  /*18430*/  LDC R4, c[0x0][0x428] ;  /* 0x00010a00ff047b82 */ /* 0x000e220000000800 */
[----:B------:R-:W-:Y:S01]  /*18440*/  UMOV UR4, 0xffffffff ;  /* 0xffffffff00047882 */ /* 0x000fe20000000000 */
[----:B0-----:R-:W-:-:S13]  /*18450*/  ISETP.NE.AND P1, PT, R4, 0x1, PT ;  /* 0x000000010400780c */ /* 0x001fda0003f25270 */
[----:B------:R-:W0:Y:S08]  /*18460*/  @P1 LDC R5, c[0x0][0x42c] ;  /* 0x00010b00ff051b82 */ /* 0x000e300000000800 */
[----:B------:R-:W1:Y:S01]  /*18470*/  @P1 LDC R7, c[0x0][0x430] ;  /* 0x00010c00ff071b82 */ /* 0x000e620000000800 */
[----:B0-----:R-:W-:-:S04]  /*18480*/  @P1 IMAD.HI.U32 R4, R18, R5, RZ ;  /* 0x0000000512041227 */ /* 0x001fc800078e00ff */
[----:B------:R-:W-:Y:S01]  /*18490*/  IMAD.MOV.U32 R5, RZ, RZ, R18 ;  /* 0x000000ffff057224 */ /* 0x000fe200078e0012 */
[----:B-1----:R-:W-:Y:S02]  /*184a0*/  @P1 SHF.R.U32.HI R5, RZ, R7, R4 ;  /* 0x00000007ff051219 */ /* 0x002fe40000011604 */
[----:B------:R-:W-:Y:S01]  /*184b0*/  SEL R4, R9, RZ, !P0 ;  /* 0x000000ff09047207 */ /* 0x000fe20004000000 */
[----:B------:R-:W-:Y:S06]  /*184c0*/  BRA.DIV UR4, `(.L_x_8709) ;  /* 0x0000004e04a07947 */ /* 0x000fec000b800000 */
.L_x_8839:
[----:B------:R-:W-:-:S03]  /*184d0*/  UMOV UR4, 0xffffffff ;  /* 0xffffffff00047882 */ /* 0x000fc60000000000 */
[----:B------:R-:W-:Y:S05]  /*184e0*/  BRA.DIV UR4, `(.L_x_8710) ;  /* 0x0000004e04cc7947 */ /* 0x000fea000b800000 */
[----:B------:R-:W-:-:S13]  /*184f0*/  ELECT P6, URZ, PT ;  /* 0x00000000003f782f */ /* 0x000fda00038c0000 */
.L_x_8842:
[----:B------:R-:W2:Y:S01]  /*18500*/  LDL R6, [R1+0x10] ;  /* 0x0000100001067983 */ /* 0x000ea20000100800 */
[----:B------:R-:W-:Y:S01]  /*18510*/  MOV R8, 0x400 ;  /* 0x0000040000087802 */ /* 0x000fe20000000f00 */
[----:B------:R-:W-:Y:S01]  /*18520*/  BSSY B1, `(.L_x_8711) ;  /* 0x000000a000017945 */ /* 0x000fe20003800000 */
[----:B--2---:R-:W-:-:S05]  /*18530*/  VIADD R7, R6, 0x1 ;  /* 0x0000000106077836 */ /* 0x004fca0000000000 */
[----:B------:R-:W-:-:S04]  /*18540*/  LEA.HI R6, R7, R7, RZ, 0x1 ;  /* 0x0000000707067211 */ /* 0x000fc800078f08ff */
[----:B------:R-:W-:-:S05]  /*18550*/  LOP3.LUT R6, R6, 0xfffffffe, RZ, 0xc0, !PT ;  /* 0xfffffffe06067812 */ /* 0x000fca00078ec0ff */
[----:B------:R-:W-:Y:S02]  /*18560*/  IMAD.IADD R7, R7, 0x1, -R6 ;  /* 0x0000000107077824 */ /* 0x000fe400078e0a06 */
[----:B------:R-:W0:Y:S03]  /*18570*/  S2R R6, SR_CgaCtaId ;  /* 0x0000000000067919 */ /* 0x000e260000008800 */
[----:B------:R-:W-:Y:S02]  /*18580*/  SHF.L.U32 R7, R7, 0x1f, RZ ;  /* 0x0000001f07077819 */ /* 0x000fe400000006ff */
[----:B0-----:R-:W-:-:S04]  /*18590*/  LEA R6, R6, R8, 0x18 ;  /* 0x0000000806067211 */ /* 0x001fc800078ec0ff */
[----:B------:R-:W0:Y:S02]  /*185a0*/  SYNCS.PHASECHK.TRANS64.TRYWAIT P0, [R6+URZ+0x31c20], R7 ;  /* 0x031c2007060075a7 */ /* 0x000e24000800017f */
[----:B0-----:R-:W-:Y:S05]  /*185b0*/  @!P0 BRA `(.L_x_8712) ;  /* 0x0000004c00b88947 */ /* 0x001fea0003800000 */
.L_x_8843:
[----:B------:R-:W-:Y:S05]  /*185c0*/  BSYNC B1 ;  /* 0x0000000000017941 */ /* 0x000fea0003800000 */
.L_x_8711:
[----:B------:R-:W-:Y:S04]  /*185d0*/  BSSY B1, `(.L_x_8713) ;  /* 0x0000049000017945 */ /* 0x000fe80003800000 */
[----:B------:R-:W-:Y:S05]  /*185e0*/  @!P6 BRA `(.L_x_8714) ;  /* 0x00000004001ce947 */ /* 0x000fea0003800000 */
[----:B0-----:R-:W-:Y:S01]  /*185f0*/  IMAD R7, R26, 0x8, R6 ;  /* 0x000000081a077824 */ /* 0x001fe200078e0206 */
[----:B------:R-:W-:-:S04]  /*18600*/  SHF.L.U32 R8, R27, 0x1f, RZ ;  /* 0x0000001f1b087819 */ /* 0x000fc800000006ff */
[----:B------:R-:W0:Y:S02]  /*18610*/  SYNCS.PHASECHK.TRANS64.TRYWAIT P0, [R7+URZ+0x31ca0], R8 ;  /* 0x031ca008070075a7 */ /* 0x000e24000800017f */
[----:B0-----:R-:W-:Y:S05]  /*18620*/  @!P0 BRA `(.L_x_8715) ;  /* 0x0000004c00b08947 */ /* 0x001fea0003800000 */
.L_x_8844:
[----:B------:R-:W1:Y:S02]  /*18630*/  S2R R9, SR_TID.X ;  /* 0x0000000000097919 */ /* 0x000e640000002100 */
[----:B-1----:R-:W-:-:S04]  /*18640*/  LOP3.LUT R9, R9, 0x7f, RZ, 0xc0, !PT ;  /* 0x0000007f09097812 */ /* 0x002fc800078ec0ff */
[----:B------:R-:W-:-:S13]  /*18650*/  ISETP.NE.AND P1, PT, R9, RZ, PT ;  /* 0x000000ff0900720c */ /* 0x000fda0003f25270 */
[----:B------:R-:W-:Y:S05]  /*18660*/  @P1 BRA `(.L_x_8716) ;  /* 0x0000000000141947 */ /* 0x000fea0003800000 */
[----:B------:R-:W-:Y:S01]  /*18670*/  ISETP.NE.AND P0, PT, R28, RZ, PT ;  /* 0x000000ff1c00720c */ /* 0x000fe20003f05270 */
[----:B------:R-:W-:-:S04]  /*18680*/  IMAD.MOV.U32 R9, RZ, RZ, 0x6c00 ;  /* 0x00006c00ff097424 */ /* 0x000fc800078e00ff */
[----:B------:R1:W-:Y:S08]  /*18690*/  SYNCS.ARRIVE.TRANS64 RZ, [R7+URZ+0x31c90], R9 ;  /* 0x031c900907ff79a7 */ /* 0x0003f0000800003f */
[----:B------:R-:W-:Y:S05]  /*186a0*/  @!P0 BRA `(.L_x_8716) ;  /* 0x0000000000048947 */ /* 0x000fea0003800000 */
[----:B------:R-:W-:Y:S01]  /*186b0*/  BPT.TRAP 0x1 ;  /* 0x000000040000795c */ /* 0x000fe20000300000 */
.L_x_8716:
[----:B-1----:R-:W-:Y:S01]  /*186c0*/  IMAD R9, R26, 0x6c00, R6 ;  /* 0x00006c001a097824 */ /* 0x002fe200078e0206 */
[----:B------:R-:W-:Y:S01]  /*186d0*/  R2UR UR9, R7 ;  /* 0x00000000070972ca */ /* 0x000fe200000e0000 */
[----:B-----5:R-:W-:Y:S01]  /*186e0*/  IMAD R10, R2, 0x90, R3 ;  /* 0x00000090020a7824 */ /* 0x020fe200078e0203 */
[----:B------:R-:W-:Y:S01]  /*186f0*/  UIADD3 UR4, UP0, UR36, 0x570, URZ ;  /* 0x0000057024047890 */ /* 0x000fe2000ff1e03f */
[----:B------:R-:W-:Y:S01]  /*18700*/  R2UR UR12, R5 ;  /* 0x00000000050c72ca */ /* 0x000fe200000e0000 */
[----:B------:R-:W-:Y:S01]  /*18710*/  UMOV UR10, URZ ;  /* 0x0000003f000a7c82 */ /* 0x000fe20008000000 */
[----:B------:R-:W-:Y:S01]  /*18720*/  R2UR UR15, R9 ;  /* 0x00000000090f72ca */ /* 0x000fe200000e0000 */
[----:B------:R-:W-:Y:S01]  /*18730*/  VIADD R10, R10, 0xffffff70 ;  /* 0xffffff700a0a7836 */ /* 0x000fe20000000000 */
[----:B------:R-:W-:Y:S01]  /*18740*/  R2UR UR13, R4 ;  /* 0x00000000040d72ca */ /* 0x000fe200000e0000 */
[----:B------:R-:W-:Y:S01]  /*18750*/  UIADD3.X UR5, URZ, UR37, URZ, UP0, !UPT ;  /* 0x000000253f057290 */ /* 0x000fe200087fe43f */
[----:B------:R-:W-:-:S02]  /*18760*/  UMOV UR6, 0x0 ;  /* 0x0000000000067882 */ /* 0x000fc40000000000 */
[----:B------:R-:W-:Y:S01]  /*18770*/  R2UR UR11, R10 ;  /* 0x000000000a0b72ca */ /* 0x000fe200000e0000 */
[----:B------:R-:W-:Y:S01]  /*18780*/  UMOV UR7, 0x12f00000 ;  /* 0x12f0000000077882 */ /* 0x000fe20000000000 */
[----:B------:R-:W-:Y:S01]  /*18790*/  UIADD3 UR9, UR9, 0x31c90, URZ ;  /* 0x00031c9009097890 */ /* 0x000fe2000fffe03f */
[----:B------:R-:W-:-:S04]  /*187a0*/  UMOV UR16, 0x20 ;  /* 0x0000002000107882 */ /* 0x000fc80000000000 */
        /* <DEDUP_REMOVED lines=13> */
.L_x_8845:
[----:B------:R-:W-:Y:S05]  /*18880*/  @P1 BRA `(.L_x_8718) ;  /* 0x0000000000141947 */ /* 0x000fea0003800000 */
[----:B------:R-:W-:Y:S01]  /*18890*/  ISETP.NE.AND P0, PT, R28, RZ, PT ;  /* 0x000000ff1c00720c */ /* 0x000fe20003f05270 */
[----:B01----:R-:W-:-:S04]  /*188a0*/  IMAD.MOV.U32 R8, RZ, RZ, 0x6c00 ;  /* 0x00006c00ff087424 */ /* 0x003fc800078e00ff */
[----:B------:R2:W-:Y:S08]  /*188b0*/  SYNCS.ARRIVE.TRANS64 RZ, [R7+URZ+0x31cb0], R8 ;  /* 0x031cb00807ff79a7 */ /* 0x0005f0000800003f */
[----:B------:R-:W-:Y:S05]  /*188c0*/  @!P0 BRA `(.L_x_8718) ;  /* 0x0000000000048947 */ /* 0x000fea0003800000 */
[----:B------:R-:W-:Y:S01]  /*188d0*/  BPT.TRAP 0x1 ;  /* 0x000000040000795c */ /* 0x000fe20000300000 */
.L_x_8718:
        /* <DEDUP_REMOVED lines=24> */
.L_x_8714:
[----:B------:R-:W-:Y:S05]  /*18a60*/  BSYNC B1 ;  /* 0x0000000000017941 */ /* 0x000fea0003800000 */
.L_x_8713:
[----:B------:R-:W-:Y:S01]  /*18a70*/  VIADD R26, R26, 0x1 ;  /* 0x000000011a1a7836 */ /* 0x000fe20000000000 */
[----:B------:R-:W-:Y:S01]  /*18a80*/  PLOP3.LUT P2, PT, PT, PT, PT, 0x8, 0x0 ;  /* 0x000000000000781c */ /* 0x000fe20003f4e170 */
[----:B------:R-:W-:-:S03]  /*18a90*/  VIADD R2, R2, 0xfffffffe ;  /* 0xfffffffe02027836 */ /* 0x000fc60000000000 */
[----:B------:R-:W-:-:S04]  /*18aa0*/  ISETP.NE.AND P0, PT, R26, 0x2, PT ;  /* 0x000000021a00780c */ /* 0x000fc80003f05270 */
[----:B------:R-:W-:Y:S02]  /*18ab0*/  SEL R26, R26, RZ, P0 ;  /* 0x000000ff1a1a7207 */ /* 0x000fe40000000000 */
[----:B012---:R-:W-:Y:S02]  /*18ac0*/  SEL R8, RZ, 0x1, P0 ;  /* 0x00000001ff087807 */ /* 0x007fe40000000000 */
[----:B------:R-:W-:Y:S02]  /*18ad0*/  ISETP.GE.AND P0, PT, R2, R0, PT ;  /* 0x000000000200720c */ /* 0x000fe40003f06270 */
[----:B------:R-:W-:-:S11]  /*18ae0*/  LOP3.LUT R27, R27, R8, RZ, 0x3c, !PT ;  /* 0x000000081b1b7212 */ /* 0x000fd600078e3cff */
[----:B------:R-:W-:Y:S05]  /*18af0*/  @!P0 BRA `(.L_x_8708) ;  /* 0x0000000400488947 */ /* 0x000fea0003800000 */
.L_x_8725:
[----:B------:R-:W-:Y:S05]  /*18b00*/  YIELD ;  /* 0x0000000000007946 */ /* 0x000fea0003800000 */
[----:B------:R-:W-:Y:S04]  /*18b10*/  BSSY B1, `(.L_x_8719) ;  /* 0x0000048000017945 */ /* 0x000fe80003800000 */
[----:B------:R-:W-:Y:S05]  /*18b20*/  @!P6 BRA `(.L_x_8720) ;  /* 0x000000040018e947 */ /* 0x000fea0003800000 */
[----:B------:R-:W-:Y:S01]  /*18b30*/  IMAD R7, R26, 0x8, R6 ;  /* 0x000000081a077824 */ /* 0x000fe200078e0206 */
[----:B------:R-:W-:-:S04]  /*18b40*/  SHF.L.U32 R8, R27, 0x1f, RZ ;  /* 0x0000001f1b087819 */ /* 0x000fc800000006ff */
[----:B------:R-:W0:Y:S02]  /*18b50*/  SYNCS.PHASECHK.TRANS64.TRYWAIT P0, [R7+URZ+0x31ca0], R8 ;  /* 0x031ca008070075a7 */ /* 0x000e24000800017f */
[----:B0-----:R-:W-:Y:S05]  /*18b60*/  @!P0 BRA `(.L_x_8721) ;  /* 0x0000004800888947 */ /* 0x001fea0003800000 */
.L_x_8846:
        /* <DEDUP_REMOVED lines=9> */
.L_x_8722:
[----:B-1----:R-:W-:Y:S01]  /*18c00*/  IMAD R9, R26, 0x6c00, R6 ;  /* 0x00006c001a097824 */ /* 0x002fe200078e0206 */
[----:B------:R-:W-:Y:S01]  /*18c10*/  R2UR UR9, R7 ;  /* 0x00000000070972ca */ /* 0x000fe200000e0000 */
[----:B-----5:R-:W-:Y:S01]  /*18c20*/  IMAD R10, R2, 0x90, R3 ;  /* 0x00000090020a7824 */ /* 0x020fe200078e0203 */
        /* <DEDUP_REMOVED lines=9> */
[----:B------:R-:W-:-:S02]  /*18cc0*/  UMOV UR16, 0x20 ;  /* 0x0000002000107882 */ /* 0x000fc40000000000 */
[----:B------:R-:W-:-:S05]  /*18cd0*/  UIADD3 UR9, UR9, 0x31c90, URZ ;  /* 0x00031c9009097890 */ /* 0x000fca000fffe03f */
        /* <DEDUP_REMOVED lines=13> */
.L_x_8847:
[----:B------:R-:W-:Y:S05]  /*18db0*/  @P0 BRA `(.L_x_8724) ;  /* 0x0000000000140947 */ /* 0x000fea0003800000 */
[----:B------:R-:W-:Y:S01]  /*18dc0*/  ISETP.NE.AND P1, PT, R28, RZ, PT ;  /* 0x000000ff1c00720c */ /* 0x000fe20003f25270 */
[----:B01----:R-:W-:-:S04]  /*18dd0*/  IMAD.MOV.U32 R8, RZ, RZ, 0x6c00 ;  /* 0x00006c00ff087424 */ /* 0x003fc800078e00ff */
[----:B------:R2:W-:Y:S08]  /*18de0*/  SYNCS.ARRIVE.TRANS64 RZ, [R7+URZ+0x31cb0], R8 ;  /* 0x031cb00807ff79a7 */ /* 0x0005f0000800003f */
[----:B------:R-:W-:Y:S05]  /*18df0*/  @!P1 BRA `(.L_x_8724) ;  /* 0x0000000000049947 */ /* 0x000fea0003800000 */
[----:B------:R-:W-:Y:S01]  /*18e00*/  BPT.TRAP 0x1 ;  /* 0x000000040000795c */ /* 0x000fe20000300000 */
.L_x_8724:
        /* <DEDUP_REMOVED lines=24> */
.L_x_8720:
[----:B------:R-:W-:Y:S05]  /*18f90*/  BSYNC B1 ;  /* 0x0000000000017941 */ /* 0x000fea0003800000 */
.L_x_8719:
[----:B------:R-:W-:-:S05]  /*18fa0*/  VIADD R26, R26, 0x1 ;  /* 0x000000011a1a7836 */ /* 0x000fca0000000000 */
[----:B------:R-:W-:-:S04]  /*18fb0*/  ISETP.NE.AND P0, PT, R26, 0x2, PT ;  /* 0x000000021a00780c */ /* 0x000fc80003f05270 */
[----:B012---:R-:W-:Y:S02]  /*18fc0*/  SEL R8, RZ, 0x1, P0 ;  /* 0x00000001ff087807 */ /* 0x007fe40000000000 */
[----:B------:R-:W-:Y:S02]  /*18fd0*/  SEL R26, R26, RZ, P0 ;  /* 0x000000ff1a1a7207 */ /* 0x000fe40000000000 */
[C---:B------:R-:W-:Y:S01]  /*18fe0*/  ISETP.GT.AND P0, PT, R2.reuse, R0, PT ;  /* 0x000000000200720c */ /* 0x040fe20003f04270 */
[----:B------:R-:W-:Y:S01]  /*18ff0*/  VIADD R2, R2, 0xffffffff ;  /* 0xffffffff02027836 */ /* 0x000fe20000000000 */
[----:B------:R-:W-:-:S11]  /*19000*/  LOP3.LUT R27, R27, R8, RZ, 0x3c, !PT ;  /* 0x000000081b1b7212 */ /* 0x000fd600078e3cff */
[----:B------:R-:W-:Y:S05]  /*19010*/  @P0 BRA `(.L_x_8725) ;  /* 0xfffffff800b80947 */ /* 0x000fea000383ffff */
.L_x_8708:
[----:B------:R-:W-:Y:S05]  /*19020*/  BSYNC B0 ;  /* 0x0000000000007941 */ /* 0x000fea0003800000 */
.L_x_8707:
[----:B------:R-:W2:Y:S01]  /*19030*/  LDL R7, [R1+0x14] ;  /* 0x0000140001077983 */ /* 0x000ea20000100800 */
[----:B------:R-:W-:Y:S05]  /*19040*/  @!P2 WARPSYNC.ALL ;  /* 0x000000000000a948 */ /* 0x000fea0003800000 */
[----:B------:R-:W-:Y:S01]  /*19050*/  BSSY B6, `(.L_x_8726) ;  /* 0x00002cb000067945 */ /* 0x000fe20003800000 */
[----:B------:R-:W-:Y:S01]  /*19060*/  @!P2 BAR.SYNC.DEFER_BLOCKING 0xc, 0x1a0 ;  /* 0x030680000000ab1d */ /* 0x000fe20000010000 */
[----:B--2---:R-:W-:-:S13]  /*19070*/  ISETP.GT.AND P0, PT, R7, RZ, PT ;  /* 0x000000ff0700720c */ /* 0x004fda0003f04270 */
[----:B------:R-:W-:Y:S05]  /*19080*/  @P0 BRA `(.L_x_8727) ;  /* 0x00000000003c0947 */ /* 0x000fea0003800000 */
[----:B------:R-:W-:-:S13]  /*19090*/  ISETP.NE.AND P1, PT, R28, RZ, PT ;  /* 0x000000ff1c00720c */ /* 0x000fda0003f25270 */
[----:B------:R-:W-:Y:S05]  /*190a0*/  @P1 BRA `(.L_x_8728) ;  /* 0x0000002c00141947 */ /* 0x000fea0003800000 */
[----:B------:R-:W0:Y:S01]  /*190b0*/  S2R R7, SR_LANEID ;  /* 0x0000000000077919 */ /* 0x000e220000000000 */
[----:B------:R-:W-:Y:S01]  /*190c0*/  VOTEU.ANY UR4, UPT, PT ;  /* 0x0000000000047886 */ /* 0x000fe200038e0100 */
[----:B-----5:R-:W1:Y:S01]  /*190d0*/  LDC.64 R2, c[0x0][0xc38] ;  /* 0x00030e00ff027b82 */ /* 0x020e620000000a00 */
        /* <DEDUP_REMOVED lines=10> */
.L_x_8727:
        /* <DEDUP_REMOVED lines=10> */
[----:B------:R-:W-:Y:S02]  /*19220*/  IMAD.U32 R4, RZ, RZ, UR6 ;  /* 0x00000006ff047e24 */ /* 0x000fe4000f8e00ff */
[----:B-----5:R-:W0:Y:S01]  /*19230*/  LDC.64 R2, c[0x4][R2] ;  /* 0x0100000002027b82 */ /* 0x020e220000000a00 */
        /* <DEDUP_REMOVED lines=10> */
.L_x_8729:
[----:B------:R-:W-:-:S05]  /*192e0*/  VIADD R0, R29, 0x200 ;  /* 0x000002001d007836 */ /* 0x000fca0000000000 */
[----:B------:R-:W-:-:S13]  /*192f0*/  LOP3.LUT P0, RZ, R0, 0x1bf, RZ, 0xc0, !PT ;  /* 0x000001bf00ff7812 */ /* 0x000fda000780c0ff */
[----:B------:R-:W-:Y:S05]  /*19300*/  @!P0 BRA `(.L_x_8730) ;  /* 0x0000000000808947 */ /* 0x000fea0003800000 */
[----:B------:R-:W-:Y:S01]  /*19310*/  MOV R0, 0x0 ;  /* 0x0000000000007802 */ /* 0x000fe20000000f00 */
[----:B------:R-:W-:Y:S01]  /*19320*/  ULDC.64 UR6, c[0x4][0x1b8] ;  /* 0x01006e0000067ab9 */ /* 0x000fe20000000a00 */
[----:B------:R-:W-:Y:S01]  /*19330*/  ULDC.64 UR8, c[0x4][0x1c0] ;  /* 0x0100700000087ab9 */ /* 0x000fe20000000a00 */
[----:B------:R-:W-:Y:S01]  /*19340*/  ULDC.64 UR4, c[0x4][0x58] ;  /* 0x0100160000047ab9 */ /* 0x000fe20000000a00 */
[----:B-----5:R0:W1:Y:S01]  /*19350*/  LDC.64 R2, c[0x4][R0] ;  /* 0x0100000000027b82 */ /* 0x0200620000000a00 */
        /* <DEDUP_REMOVED lines=11> */
.L_x_8731:
        /* <DEDUP_REMOVED lines=16> */
.L_x_8730:
[----:B------:R-:W2:Y:S01]  /*19510*/  LDL.LU R2, [R1+0x8] ;  /* 0x0000080001027983 */ /* 0x000ea20000300800 */
[----:B------:R-:W-:-:S03]  /*19520*/  ULDC.64 UR4, c[0x0][0x9f8] ;  /* 0x00027e0000047ab9 */ /* 0x000fc60000000a00 */
[----:B------:R-:W3:Y:S04]  /*19530*/  LDL.LU R0, [R1+0xc] ;  /* 0x00000c0001007983 */ /* 0x000ee80000300800 */
[----:B------:R-:W4:Y:S04]  /*19540*/  LDL.LU R21, [R1] ;  /* 0x0000000001157983 */ /* 0x000f280000300800 */
[----:B------:R-:W4:Y:S01]  /*19550*/  LDL.LU R20, [R1+0x18] ;  /* 0x0000180001147983 */ /* 0x000f220000300800 */
[----:B------:R-:W-:-:S04]  /*19560*/  ISETP.NE.U32.AND P0, PT, RZ, UR4, PT ;  /* 0x00000004ff007c0c */ /* 0x000fc8000bf05070 */
[----:B------:R-:W-:Y:S02]  /*19570*/  ISETP.NE.AND.EX P0, PT, RZ, UR5, PT, P0 ;  /* 0x00000005ff007c0c */ /* 0x000fe4000bf05300 */
[----:B------:R-:W-:-:S13]  /*19580*/  ISETP.NE.AND P6, PT, R28, RZ, PT ;  /* 0x000000ff1c00720c */ /* 0x000fda0003fc5270 */
[----:B------:R-:W-:-:S05]  /*19590*/  VOTEU.ALL UP1, P6 ;  /* 0x00000000003f7886 */ /* 0x000fca0003020000 */
[----:B------:R-:W-:-:S04]  /*195a0*/  @!UP1 UIADD3 UR8, UP0, UR36, 0x270, URZ ;  /* 0x0000027024089890 */ /* 0x000fc8000ff1e03f */
[----:B------:R-:W-:-:S03]  /*195b0*/  @!UP1 UIADD3.X UR9, URZ, UR37, URZ, UP0, !UPT ;  /* 0x000000253f099290 */ /* 0x000fc600087fe43f */
[----:B------:R-:W-:Y:S01]  /*195c0*/  VOTEU.ALL UP0, P6 ;  /* 0x00000000003f7886 */ /* 0x000fe20003000000 */
[----:B--2---:R-:W-:-:S04]  /*195d0*/  @P0 IADD3 R2, P1, R2, UR4, RZ ;  /* 0x0000000402020c10 */ /* 0x004fc8000ff3e0ff */
[----:B---3-5:R-:W-:Y:S01]  /*195e0*/  @P0 IADD3.X R3, R0, UR5, RZ, P1, !PT ;  /* 0x0000000500030c10 */ /* 0x028fe20008ffe4ff */
[----:B------:R-:W-:Y:S01]  /*195f0*/  ULDC.64 UR4, c[0x0][0xa00] ;  /* 0x0002800000047ab9 */ /* 0x000fe20000000a00 */
[----:B------:R-:W0:Y:S01]  /*19600*/  LDC R0, c[0x0][0x428] ;  /* 0x00010a00ff007b82 */ /* 0x000e220000000800 */
[----:B----4-:R-:W-:-:S06]  /*19610*/  IMAD.MOV.U32 R6, RZ, RZ, R21 ;  /* 0x000000ffff067224 */ /* 0x010fcc00078e0015 */
[----:B------:R1:W5:Y:S01]  /*19620*/  @P0 LDG.E R6, desc[UR60][R2.64] ;  /* 0x0000003c02060981 */ /* 0x000362000c1e1900 */
[----:B------:R-:W-:Y:S01]  /*19630*/  IMAD R17, R17, 0xc0, R20 ;  /* 0x000000c011117824 */ /* 0x000fe200078e0214 */
        /* <DEDUP_REMOVED lines=10> */
.L_x_8732:
        /* <DEDUP_REMOVED lines=14> */
.L_x_8733:
        /* <DEDUP_REMOVED lines=13> */
.L_x_8734:
        /* <DEDUP_REMOVED lines=16> */
.L_x_8850:
[----:B------:R-:W2:Y:S01]  /*19990*/  LDL R4, [R1+0x4] ;  /* 0x0000040001047983 */ /* 0x000ea20000100800 */
[----:B------:R-:W-:Y:S01]  /*199a0*/  UMOV UR4, 0xffffffff ;  /* 0xffffffff00047882 */ /* 0x000fe20000000000 */
[----:B------:R-:W-:Y:S01]  /*199b0*/  SHF.R.S32.HI R11, RZ, 0x1f, R6 ;  /* 0x0000001fff0b7819 */ /* 0x000fe20000011406 */
[----:B--2---:R-:W-:Y:S01]  /*199c0*/  VIADD R9, R4, 0xffffffff ;  /* 0xffffffff04097836 */ /* 0x004fe20000000000 */
[----:B------:R-:W-:Y:S06]  /*199d0*/  BRA.DIV UR4, `(.L_x_8736) ;  /* 0x0000003e04487947 */ /* 0x000fec000b800000 */
[----:B------:R-:W-:-:S13]  /*199e0*/  ELECT P6, URZ, PT ;  /* 0x00000000003f782f */ /* 0x000fda00038c0000 */
.L_x_8853:
[----:B------:R-:W-:Y:S05]  /*199f0*/  @!P6 BRA `(.L_x_8737) ;  /* 0x0000000000f8e947 */ /* 0x000fea0003800000 */
[----:B------:R-:W-:Y:S01]  /*19a00*/  ISETP.NE.U32.AND P0, PT, R2, RZ, PT ;  /* 0x000000ff0200720c */ /* 0x000fe20003f05070 */
[----:B------:R-:W-:-:S03]  /*19a10*/  IMAD.MOV.U32 R25, RZ, RZ, R9 ;  /* 0x000000ffff197224 */ /* 0x000fc600078e0009 */
[----:B------:R-:W-:-:S13]  /*19a20*/  ISETP.NE.AND.EX P0, PT, R3, RZ, PT, P0 ;  /* 0x000000ff0300720c */ /* 0x000fda0003f05300 */
[----:B------:R-:W-:Y:S05]  /*19a30*/  @!P0 BRA `(.L_x_8738) ;  /* 0x0000000000448947 */ /* 0x000fea0003800000 */
[----:B------:R-:W0:Y:S01]  /*19a40*/  LDC R10, c[0x0][0x41c] ;  /* 0x00010700ff0a7b82 */ /* 0x000e220000000800 */
[----:B------:R-:W-:Y:S02]  /*19a50*/  ULDC.64 UR4, c[0x0][0x408] ;  /* 0x0001020000047ab9 */ /* 0x000fe40000000a00 */
[----:B------:R-:W-:-:S04]  /*19a60*/  IMAD R7, R11, UR4, RZ ;  /* 0x000000040b077c24 */ /* 0x000fc8000f8e02ff */
[----:B------:R-:W-:Y:S01]  /*19a70*/  IMAD R7, R6, UR5, R7 ;  /* 0x0000000506077c24 */ /* 0x000fe2000f8e0207 */
[----:B0-----:R-:W-:-:S13]  /*19a80*/  ISETP.NE.AND P0, PT, R10, 0x1, PT ;  /* 0x000000010a00780c */ /* 0x001fda0003f05270 */
[----:B------:R-:W0:Y:S02]  /*19a90*/  @P0 LDC.64 R4, c[0x0][0x420] ;  /* 0x00010800ff040b82 */ /* 0x000e240000000a00 */
[----:B0-----:R-:W-:-:S04]  /*19aa0*/  @P0 IMAD.HI.U32 R12, R9, R4, RZ ;  /* 0x00000004090c0227 */ /* 0x001fc800078e00ff */
[----:B------:R-:W-:Y:S01]  /*19ab0*/  IMAD.MOV.U32 R4, RZ, RZ, R9 ;  /* 0x000000ffff047224 */ /* 0x000fe200078e0009 */
[----:B------:R-:W-:-:S04]  /*19ac0*/  @P0 SHF.R.U32.HI R4, RZ, R5, R12 ;  /* 0x00000005ff040219 */ /* 0x000fc8000001160c */
[--C-:B------:R-:W-:Y:S01]  /*19ad0*/  SHF.R.S32.HI R5, RZ, 0x1f, R4.reuse ;  /* 0x0000001fff057819 */ /* 0x100fe20000011404 */
[--C-:B------:R-:W-:Y:S02]  /*19ae0*/  IMAD.MOV R25, RZ, RZ, -R4.reuse ;  /* 0x000000ffff197224 */ /* 0x100fe400078e0a04 */
[----:B------:R-:W-:-:S04]  /*19af0*/  IMAD.WIDE.U32 R4, R6, UR4, R4 ;  /* 0x0000000406047c25 */ /* 0x000fc8000f8e0004 */
[----:B------:R-:W-:Y:S01]  /*19b00*/  IMAD.IADD R7, R5, 0x1, R7 ;  /* 0x0000000105077824 */ /* 0x000fe200078e0207 */
[----:B------:R-:W-:Y:S01]  /*19b10*/  LEA R12, P0, R4, R2, 0x2 ;  /* 0x00000002040c7211 */ /* 0x000fe200078010ff */
[----:B------:R-:W-:-:S03]  /*19b20*/  IMAD R25, R10, R25, R9 ;  /* 0x000000190a197224 */ /* 0x000fc600078e0209 */
[----:B------:R-:W-:-:S05]  /*19b30*/  LEA.HI.X R13, R4, R3, R7, 0x2, P0 ;  /* 0x00000003040d7211 */ /* 0x000fca00000f1407 */
[----:B------:R0:W5:Y:S04]  /*19b40*/  LDG.E R7, desc[UR60][R12.64] ;  /* 0x0000003c0c077981 */ /* 0x000168000c1e1900 */
.L_x_8738:
[----:B------:R-:W-:Y:S01]  /*19b50*/  IMAD R4, R22, 0x8, R29 ;  /* 0x0000000816047824 */ /* 0x000fe200078e021d */
[----:B------:R-:W-:-:S04]  /*19b60*/  SHF.L.U32 R5, R24, 0x1f, RZ ;  /* 0x0000001f18057819 */ /* 0x000fc800000006ff */
[----:B------:R-:W1:Y:S02]  /*19b70*/  SYNCS.PHASECHK.TRANS64.TRYWAIT P0, [R4+URZ+0x31c40], R5 ;  /* 0x031c4005040075a7 */ /* 0x000e64000800017f */
[----:B-1----:R-:W-:Y:S05]  /*19b80*/  @!P0 BRA `(.L_x_8739) ;  /* 0x0000003800fc8947 */ /* 0x002fea0003800000 */
.L_x_8854:
[----:B------:R-:W2:Y:S02]  /*19b90*/  S2R R10, SR_TID.X ;  /* 0x00000000000a7919 */ /* 0x000ea40000002100 */
[----:B--2---:R-:W-:-:S04]  /*19ba0*/  LOP3.LUT R10, R10, 0x7f, RZ, 0xc0, !PT ;  /* 0x0000007f0a0a7812 */ /* 0x004fc800078ec0ff */
[----:B------:R-:W-:-:S13]  /*19bb0*/  ISETP.NE.AND P0, PT, R10, RZ, PT ;  /* 0x000000ff0a00720c */ /* 0x000fda0003f05270 */
[----:B------:R-:W-:Y:S05]  /*19bc0*/  @P0 BRA `(.L_x_8740) ;  /* 0x0000000000140947 */ /* 0x000fea0003800000 */
[----:B------:R-:W-:Y:S01]  /*19bd0*/  ISETP.NE.AND P1, PT, R28, RZ, PT ;  /* 0x000000ff1c00720c */ /* 0x000fe20003f25270 */
[----:B-1----:R-:W-:-:S04]  /*19be0*/  IMAD.MOV.U32 R5, RZ, RZ, 0x6c00 ;  /* 0x00006c00ff057424 */ /* 0x002fc800078e00ff */
[----:B------:R2:W-:Y:S08]  /*19bf0*/  SYNCS.ARRIVE.TRANS64 RZ, [R4+URZ+0x31c30], R5 ;  /* 0x031c300504ff79a7 */ /* 0x0005f0000800003f */
[----:B------:R-:W-:Y:S05]  /*19c00*/  @!P1 BRA `(.L_x_8740) ;  /* 0x0000000000049947 */ /* 0x000fea0003800000 */
[----:B------:R-:W-:Y:S01]  /*19c10*/  BPT.TRAP 0x1 ;  /* 0x000000040000795c */ /* 0x000fe20000300000 */
.L_x_8740:
[----:B------:R-:W-:Y:S01]  /*19c20*/  R2UR UR9, R4 ;  /* 0x00000000040972ca */ /* 0x000fe200000e0000 */
[----:B-12---:R-:W-:Y:S01]  /*19c30*/  IMAD R4, R22, 0x6c00, R29 ;  /* 0x00006c0016047824 */ /* 0x006fe200078e021d */
        /* <DEDUP_REMOVED lines=8> */
[----:B-----5:R-:W-:Y:S01]  /*19cc0*/  R2UR UR13, R7 ;  /* 0x00000000070d72ca */ /* 0x020fe200000e0000 */
[----:B------:R-:W-:-:S02]  /*19cd0*/  UMOV UR17, 0x20 ;  /* 0x0000002000117882 */ /* 0x000fc40000000000 */
[----:B------:R-:W-:-:S04]  /*19ce0*/  UIADD3 UR9, UR9, 0x31c30, URZ ;  /* 0x00031c3009097890 */ /* 0x000fc8000fffe03f */
[----:B------:R-:W-:Y:S02]  /*19cf0*/  UIMAD UR11, UR11, 0x90, UR5 ;  /* 0x000000900b0b78a4 */ /* 0x000fe4000f8e0205 */
[----:B------:R-:W-:Y:S02]  /*19d00*/  UIADD3 UR14, UR8, 0x16a00, URZ ;  /* 0x00016a00080e7890 */ /* 0x000fe4000fffe03f */
[----:B------:R-:W-:Y:S02]  /*19d10*/  UIADD3.X UR5, URZ, UR37, URZ, UP0, !UPT ;  /* 0x000000253f057290 */ /* 0x000fe400087fe43f */
        /* <DEDUP_REMOVED lines=12> */
.L_x_8737:
[----:B------:R-:W2:Y:S01]  /*19de0*/  LDL.LU R5, [R1+0x10] ;  /* 0x0000100001057983 */ /* 0x000ea20000300800 */
[----:B------:R-:W-:Y:S05]  /*19df0*/  WARPSYNC.ALL ;  /* 0x0000000000007948 */ /* 0x000fea0003800000 */
[----:B------:R-:W-:Y:S02]  /*19e00*/  R2UR UR24, R29 ;  /* 0x000000001d1872ca */ /* 0x000fe400000e0000 */
        /* <DEDUP_REMOVED lines=27> */
[----:B---3--:R-:W-:Y:S01]  /*19fc0*/  @P0 R2UR UR13, R8 ;  /* 0x00000000080d02ca */ /* 0x008fe200000e0000 */
[----:B------:R-:W-:Y:S01]  /*19fd0*/  UIADD3 UR8, UR24, 0x13a00, URZ ;  /* 0x00013a0018087890 */ /* 0x000fe2000fffe03f */
[----:B------:R-:W-:Y:S01]  /*19fe0*/  @P0 R2UR UR12, R18 ;  /* 0x00000000120c02ca */ /* 0x000fe200000e0000 */
[----:B------:R-:W-:Y:S01]  /*19ff0*/  UMOV UR10, 0x40 ;  /* 0x00000040000a7882 */ /* 0x000fe20000000000 */
[----:B------:R-:W-:-:S13]  /*1a000*/  @P0 R2UR UR11, R17 ;  /* 0x00000000110b02ca */ /* 0x000fda00000e0000 */
[----:B------:R4:W-:Y:S01]  /*1a010*/  UTMALDG.4D [UR8], [UR4], desc[UR22] ;  /* 0x00001608040075b4 */ /* 0x0009e20008019000 */
[----:B--2---:R-:W-:-:S05]  /*1a020*/  VIADD R5, R5, 0x1 ;  /* 0x0000000105057836 */ /* 0x004fca0000000000 */
[----:B-1----:R-:W-:Y:S01]  /*1a030*/  LEA.HI R4, R5, R5, RZ, 0x1 ;  /* 0x0000000505047211 */ /* 0x002fe200078f08ff */
[----:B------:R4:W-:Y:S03]  /*1a040*/  STL [R1+0x10], R5 ;  /* 0x0000100501007387 */ /* 0x0009e60000100800 */
[----:B------:R-:W-:-:S05]  /*1a050*/  LOP3.LUT R4, R4, 0xfffffffe, RZ, 0xc0, !PT ;  /* 0xfffffffe04047812 */ /* 0x000fca00078ec0ff */
[----:B------:R-:W-:-:S05]  /*1a060*/  IMAD.IADD R4, R5, 0x1, -R4 ;  /* 0x0000000105047824 */ /* 0x000fca00078e0a04 */
[----:B------:R-:W-:-:S04]  /*1a070*/  SHF.L.U32 R4, R4, 0x1f, RZ ;  /* 0x0000001f04047819 */ /* 0x000fc800000006ff */
[----:B------:R-:W1:Y:S02]  /*1a080*/  SYNCS.PHASECHK.TRANS64.TRYWAIT P0, [R29+URZ+0x31c20], R4 ;  /* 0x031c20041d0075a7 */ /* 0x000e64000800017f */
[----:B-1--4-:R-:W-:Y:S05]  /*1a090*/  @!P0 BRA `(.L_x_8742) ;  /* 0x0000003400cc8947 */ /* 0x012fea0003800000 */
.L_x_8855:
[----:B------:R-:W-:Y:S05]  /*1a0a0*/  BSYNC B0 ;  /* 0x0000000000007941 */ /* 0x000fea0003800000 */
.L_x_8741:
[----:B------:R-:W2:Y:S01]  /*1a0b0*/  LDL.LU R5, [R1+0x14] ;  /* 0x0000140001057983 */ /* 0x000ea20000300800 */
[----:B------:R-:W-:Y:S01]  /*1a0c0*/  BSSY B0, `(.L_x_8743) ;  /* 0x000017d000007945 */ /* 0x000fe20003800000 */
[----:B--2---:R-:W-:-:S13]  /*1a0d0*/  ISETP.GE.AND P0, PT, R5, 0x91, PT ;  /* 0x000000910500780c */ /* 0x004fda0003f06270 */
[----:B------:R-:W-:Y:S05]  /*1a0e0*/  @!P0 BRA `(.L_x_8744) ;  /* 0x0000001400e88947 */ /* 0x000fea0003800000 */
[----:B------:R-:W0:Y:S01]  /*1a0f0*/  LDL R5, [R1+0x4] ;  /* 0x0000040001057983 */ /* 0x000e220000100800 */
[----:B-1----:R-:W-:Y:S01]  /*1a100*/  IMAD.MOV.U32 R4, RZ, RZ, 0x1 ;  /* 0x00000001ff047424 */ /* 0x002fe200078e00ff */
[----:B------:R-:W-:Y:S01]  /*1a110*/  BSSY B1, `(.L_x_8745) ;  /* 0x0000081000017945 */ /* 0x000fe20003800000 */
[----:B0-----:R-:W-:Y:S02]  /*1a120*/  IMAD.MOV R13, RZ, RZ, -R5 ;  /* 0x000000ffff0d7224 */ /* 0x001fe400078e0a05 */
        /* <DEDUP_REMOVED lines=35> */
.L_x_8749:
[----:B0-----:R-:W-:Y:S01]  /*1a360*/  IMAD R3, R10, 0x8, R29 ;  /* 0x000000080a037824 */ /* 0x001fe200078e021d */
[----:B------:R-:W-:-:S04]  /*1a370*/  SHF.L.U32 R2, R14, 0x1f, RZ ;  /* 0x0000001f0e027819 */ /* 0x000fc800000006ff */
[----:B------:R-:W0:Y:S02]  /*1a380*/  SYNCS.PHASECHK.TRANS64.TRYWAIT P0, [R3+URZ+0x31c40], R2 ;  /* 0x031c4002030075a7 */ /* 0x000e24000800017f */
[----:B0-----:R-:W-:Y:S05]  /*1a390*/  @!P0 BRA `(.L_x_8750) ;  /* 0x0000003400208947 */ /* 0x001fea0003800000 */
.L_x_8856:
[----:B------:R-:W1:Y:S02]  /*1a3a0*/  S2R R5, SR_TID.X ;  /* 0x0000000000057919 */ /* 0x000e640000002100 */
[----:B-1----:R-:W-:-:S04]  /*1a3b0*/  LOP3.LUT R5, R5, 0x7f, RZ, 0xc0, !PT ;  /* 0x0000007f05057812 */ /* 0x002fc800078ec0ff */
[----:B------:R-:W-:-:S13]  /*1a3c0*/  ISETP.NE.AND P0, PT, R5, RZ, PT ;  /* 0x000000ff0500720c */ /* 0x000fda0003f05270 */
[----:B------:R-:W-:Y:S05]  /*1a3d0*/  @P0 BRA `(.L_x_8751) ;  /* 0x0000000000140947 */ /* 0x000fea0003800000 */
[----:B------:R-:W-:Y:S01]  /*1a3e0*/  ISETP.NE.AND P1, PT, R28, RZ, PT ;  /* 0x000000ff1c00720c */ /* 0x000fe20003f25270 */
[----:B0-----:R-:W-:-:S04]  /*1a3f0*/  IMAD.MOV.U32 R2, RZ, RZ, 0x6c00 ;  /* 0x00006c00ff027424 */ /* 0x001fc800078e00ff */
[----:B------:R1:W-:Y:S08]  /*1a400*/  SYNCS.ARRIVE.TRANS64 RZ, [R3+URZ+0x31c30], R2 ;  /* 0x031c300203ff79a7 */ /* 0x0003f0000800003f */
[----:B------:R-:W-:Y:S05]  /*1a410*/  @!P1 BRA `(.L_x_8751) ;  /* 0x0000000000049947 */ /* 0x000fea0003800000 */
[----:B------:R-:W-:Y:S01]  /*1a420*/  BPT.TRAP 0x1 ;  /* 0x000000040000795c */ /* 0x000fe20000300000 */
.L_x_8751:
[--C-:B01----:R-:W-:Y:S01]  /*1a430*/  IMAD R2, R10, 0x6c00, R29.reuse ;  /* 0x00006c000a027824 */ /* 0x103fe200078e021d */
        /* <DEDUP_REMOVED lines=12> */
[----:B------:R-:W-:Y:S01]  /*1a500*/  SHF.L.U32 R3, R24, 0x1f, RZ ;  /* 0x0000001f18037819 */ /* 0x000fe200000006ff */
[----:B------:R-:W-:-:S02]  /*1a510*/  IMAD R2, R22, 0x8, R29 ;  /* 0x0000000816027824 */ /* 0x000fc400078e021d */
[----:B------:R-:W-:Y:S02]  /*1a520*/  UIMAD UR11, UR11, 0x90, UR5 ;  /* 0x000000900b0b78a4 */ /* 0x000fe4000f8e0205 */
[----:B------:R-:W-:Y:S02]  /*1a530*/  UIADD3 UR9, UR9, 0x31c30, URZ ;  /* 0x00031c3009097890 */ /* 0x000fe4000fffe03f */
        /* <DEDUP_REMOVED lines=14> */
.L_x_8857:
        /* <DEDUP_REMOVED lines=10> */
.L_x_8753:
[----:B------:R-:W2:Y:S02]  /*1a6c0*/  LDL R3, [R1+0x2c] ;  /* 0x00002c0001037983 */ /* 0x000ea40000100800 */
[----:B--2---:R-:W-:-:S13]  /*1a6d0*/  LOP3.LUT P0, RZ, R3, 0x40, RZ, 0xc0, !PT ;  /* 0x0000004003ff7812 */ /* 0x004fda000780c0ff */
[----:B------:R-:W-:Y:S05]  /*1a6e0*/  @P0 BRA `(.L_x_8754) ;  /* 0x0000000000040947 */ /* 0x000fea0003800000 */
[----:B------:R-:W-:Y:S01]  /*1a6f0*/  BPT.TRAP 0x1 ;  /* 0x000000040000795c */ /* 0x000fe20000300000 */
.L_x_8754:
        /* <DEDUP_REMOVED lines=29> */
.L_x_8748:
[----:B------:R-:W-:Y:S05]  /*1a8d0*/  BSYNC B2 ;  /* 0x0000000000027941 */ /* 0x000fea0003800000 */
.L_x_8747:
[----:B------:R-:W2:Y:S01]  /*1a8e0*/  LDL.LU R2, [R1+0x4] ;  /* 0x0000040001027983 */ /* 0x000ea20000300800 */
[----:B------:R-:W-:Y:S02]  /*1a8f0*/  IMAD.MOV.U32 R22, RZ, RZ, R10 ;  /* 0x000000ffff167224 */ /* 0x000fe400078e000a */
[----:B------:R-:W-:Y:S02]  /*1a900*/  IMAD.MOV.U32 R24, RZ, RZ, R14 ;  /* 0x000000ffff187224 */ /* 0x000fe400078e000e */
[----:B--2---:R-:W-:-:S07]  /*1a910*/  VIADD R8, R2, 0xfffffffd ;  /* 0xfffffffd02087836 */ /* 0x004fce0000000000 */
.L_x_8746:
[----:B------:R-:W-:Y:S05]  /*1a920*/  BSYNC B1 ;  /* 0x0000000000017941 */ /* 0x000fea0003800000 */
.L_x_8745:
[----:B------:R-:W-:-:S05]  /*1a930*/  IMAD.MOV R2, RZ, RZ, -R13 ;  /* 0x000000ffff027224 */ /* 0x000fca00078e0a0d */
[----:B------:R-:W-:-:S13]  /*1a940*/  ISETP.NE.AND P0, PT, R9, R2, PT ;  /* 0x000000020900720c */ /* 0x000fda0003f05270 */
[----:B------:R-:W-:Y:S05]  /*1a950*/  @!P0 BRA `(.L_x_8744) ;  /* 0x0000000c00cc8947 */ /* 0x000fea0003800000 */
[----:B------:R-:W-:-:S07]  /*1a960*/  IMAD.MOV.U32 R4, RZ, RZ, R7 ;  /* 0x000000ffff047224 */ /* 0x000fce00078e0007 */
.L_x_8771:
        /* <DEDUP_REMOVED lines=26> */
[----:B------:R-:W-:-:S04]  /*1ab10*/  LEA R4, P0, R2, UR4, 0x2 ;  /* 0x0000000402047c11 */ /* 0x000fc8000f8010ff */
[----:B------:R-:W-:-:S05]  /*1ab20*/  LEA.HI.X R5, R2, UR5, R3, 0x2, P0 ;  /* 0x0000000502057c11 */ /* 0x000fca00080f1403 */
[----:B------:R0:W5:Y:S01]  /*1ab30*/  LDG.E R4, desc[UR60][R4.64] ;  /* 0x0000003c04047981 */ /* 0x000162000c1e1900 */
[----:B------:R-:W-:-:S04]  /*1ab40*/  IMAD.MOV R3, RZ, RZ, -R13 ;  /* 0x000000ffff037224 */ /* 0x000fc800078e0a0d */
[----:B------:R-:W-:-:S07]  /*1ab50*/  IMAD R12, R12, R3, R8 ;  /* 0x000000030c0c7224 */ /* 0x000fce00078e0208 */
.L_x_8757:
[----:B------:R-:W-:Y:S01]  /*1ab60*/  IMAD R3, R9, 0x8, R29 ;  /* 0x0000000809037824 */ /* 0x000fe200078e021d */
[----:B------:R-:W-:-:S04]  /*1ab70*/  SHF.L.U32 R2, R10, 0x1f, RZ ;  /* 0x0000001f0a027819 */ /* 0x000fc800000006ff */
[----:B------:R-:W1:Y:S02]  /*1ab80*/  SYNCS.PHASECHK.TRANS64.TRYWAIT P0, [R3+URZ+0x31c40], R2 ;  /* 0x031c4002030075a7 */ /* 0x000e64000800017f */
[----:B-1----:R-:W-:Y:S05]  /*1ab90*/  @!P0 BRA `(.L_x_8758) ;  /* 0x0000002c00488947 */ /* 0x002fea0003800000 */
.L_x_8858:
[----:B0-----:R-:W0:Y:S02]  /*1aba0*/  S2R R5, SR_TID.X ;  /* 0x0000000000057919 */ /* 0x001e240000002100 */
[----:B0-----:R-:W-:-:S04]  /*1abb0*/  LOP3.LUT R5, R5, 0x7f, RZ, 0xc0, !PT ;  /* 0x0000007f05057812 */ /* 0x001fc800078ec0ff */
[----:B------:R-:W-:-:S13]  /*1abc0*/  ISETP.NE.AND P0, PT, R5, RZ, PT ;  /* 0x000000ff0500720c */ /* 0x000fda0003f05270 */
[----:B------:R-:W-:Y:S05]  /*1abd0*/  @P0 BRA `(.L_x_8759) ;  /* 0x0000000000140947 */ /* 0x000fea0003800000 */
[----:B------:R-:W-:Y:S01]  /*1abe0*/  ISETP.NE.AND P1, PT, R28, RZ, PT ;  /* 0x000000ff1c00720c */ /* 0x000fe20003f25270 */
[----:B-1----:R-:W-:-:S04]  /*1abf0*/  IMAD.MOV.U32 R2, RZ, RZ, 0x6c00 ;  /* 0x00006c00ff027424 */ /* 0x002fc800078e00ff */
[----:B------:R0:W-:Y:S08]  /*1ac00*/  SYNCS.ARRIVE.TRANS64 RZ, [R3+URZ+0x31c30], R2 ;  /* 0x031c300203ff79a7 */ /* 0x0001f0000800003f */
[----:B------:R-:W-:Y:S05]  /*1ac10*/  @!P1 BRA `(.L_x_8759) ;  /* 0x0000000000049947 */ /* 0x000fea0003800000 */
[----:B------:R-:W-:Y:S01]  /*1ac20*/  BPT.TRAP 0x1 ;  /* 0x000000040000795c */ /* 0x000fe20000300000 */
.L_x_8759:
        /* <DEDUP_REMOVED lines=31> */
.L_x_8859:
        /* <DEDUP_REMOVED lines=10> */
.L_x_8761:
[----:B------:R-:W2:Y:S02]  /*1aec0*/  LDL R2, [R1+0x2c] ;  /* 0x00002c0001027983 */ /* 0x000ea40000100800 */
[----:B--2---:R-:W-:-:S13]  /*1aed0*/  LOP3.LUT P0, RZ, R2, 0x40, RZ, 0xc0, !PT ;  /* 0x0000004002ff7812 */ /* 0x004fda000780c0ff */
[----:B------:R-:W-:Y:S05]  /*1aee0*/  @P0 BRA `(.L_x_8762) ;  /* 0x0000000000040947 */ /* 0x000fea0003800000 */
[----:B------:R-:W-:Y:S01]  /*1aef0*/  BPT.TRAP 0x1 ;  /* 0x000000040000795c */ /* 0x000fe20000300000 */
.L_x_8762:
        /* <DEDUP_REMOVED lines=30> */
.L_x_8756:
[----:B------:R-:W-:Y:S05]  /*1b0e0*/  BSYNC B1 ;  /* 0x0000000000017941 */ /* 0x000fea0003800000 */
.L_x_8755:
        /* <DEDUP_REMOVED lines=26> */
[----:B------:R-:W-:Y:S01]  /*1b290*/  LEA.HI.X R5, R2, UR5, R3, 0x2, P0 ;  /* 0x0000000502057c11 */ /* 0x000fe200080f1403 */
[----:B------:R-:W-:-:S04]  /*1b2a0*/  IMAD.MOV R2, RZ, RZ, -R14 ;  /* 0x000000ffff027224 */ /* 0x000fc800078e0a0e */
[----:B------:R0:W5:Y:S01]  /*1b2b0*/  LDG.E R4, desc[UR60][R4.64] ;  /* 0x0000003c04047981 */ /* 0x000162000c1e1900 */
[----:B------:R-:W-:-:S07]  /*1b2c0*/  IMAD R13, R12, R2, R13 ;  /* 0x000000020c0d7224 */ /* 0x000fce00078e020d */
.L_x_8765:
[----:B------:R-:W-:Y:S01]  /*1b2d0*/  IMAD R2, R22, 0x8, R29 ;  /* 0x0000000816027824 */ /* 0x000fe200078e021d */
[----:B------:R-:W-:-:S04]  /*1b2e0*/  SHF.L.U32 R3, R24, 0x1f, RZ ;  /* 0x0000001f18037819 */ /* 0x000fc800000006ff */
[----:B------:R-:W1:Y:S02]  /*1b2f0*/  SYNCS.PHASECHK.TRANS64.TRYWAIT P0, [R2+URZ+0x31c40], R3 ;  /* 0x031c4003020075a7 */ /* 0x000e64000800017f */
[----:B-1----:R-:W-:Y:S05]  /*1b300*/  @!P0 BRA `(.L_x_8766) ;  /* 0x0000002400948947 */ /* 0x002fea0003800000 */
.L_x_8860:
        /* <DEDUP_REMOVED lines=9> */
.L_x_8767:
[----:B------:R-:W-:Y:S01]  /*1b3a0*/  R2UR UR9, R2 ;  /* 0x00000000020972ca */ /* 0x000fe200000e0000 */
        /* <DEDUP_REMOVED lines=12> */
[----:B------:R-:W-:Y:S01]  /*1b470*/  UIADD3 UR9, UR9, 0x31c30, URZ ;  /* 0x00031c3009097890 */ /* 0x000fe2000fffe03f */
[----:B------:R-:W-:Y:S01]  /*1b480*/  SHF.L.U32 R3, R10, 0x1f, RZ ;  /* 0x0000001f0a037819 */ /* 0x000fe200000006ff */
[----:B------:R-:W-:-:S02]  /*1b490*/  IMAD R2, R9, 0x8, R29 ;  /* 0x0000000809027824 */ /* 0x000fc400078e021d */
[----:B------:R-:W-:Y:S02]  /*1b4a0*/  UIMAD UR11, UR11, 0x90, UR5 ;  /* 0x000000900b0b78a4 */ /* 0x000fe4000f8e0205 */
        /* <DEDUP_REMOVED lines=14> */
.L_x_8861:
        /* <DEDUP_REMOVED lines=10> */
.L_x_8769:
[----:B------:R-:W2:Y:S02]  /*1b630*/  LDL R3, [R1+0x2c] ;  /* 0x00002c0001037983 */ /* 0x000ea40000100800 */
[----:B--2---:R-:W-:-:S13]  /*1b640*/  LOP3.LUT P0, RZ, R3, 0x40, RZ, 0xc0, !PT ;  /* 0x0000004003ff7812 */ /* 0x004fda000780c0ff */
[----:B------:R-:W-:Y:S05]  /*1b650*/  @P0 BRA `(.L_x_8770) ;  /* 0x0000000000040947 */ /* 0x000fea0003800000 */
[----:B------:R-:W-:Y:S01]  /*1b660*/  BPT.TRAP 0x1 ;  /* 0x000000040000795c */ /* 0x000fe20000300000 */
.L_x_8770:
        /* <DEDUP_REMOVED lines=29> */
.L_x_8764:
[----:B------:R-:W-:Y:S05]  /*1b840*/  BSYNC B1 ;  /* 0x0000000000017941 */ /* 0x000fea0003800000 */
.L_x_8763:
[C---:B------:R-:W-:Y:S01]  /*1b850*/  ISETP.GT.AND P0, PT, R8.reuse, 0x1, PT ;  /* 0x000000010800780c */ /* 0x040fe20003f04270 */
[----:B------:R-:W-:-:S04]  /*1b860*/  VIADD R2, R8, 0xfffffffe ;  /* 0xfffffffe08027836 */ /* 0x000fc80000000000 */
[----:B------:R-:W-:-:S08]  /*1b870*/  IMAD.MOV.U32 R8, RZ, RZ, R2 ;  /* 0x000000ffff087224 */ /* 0x000fd000078e0002 */
[----:B------:R-:W-:Y:S05]  /*1b880*/  @P0 BRA `(.L_x_8771) ;  /* 0xfffffff000380947 */ /* 0x000fea000383ffff */
.L_x_8744:
[----:B------:R-:W-:Y:S05]  /*1b890*/  BSYNC B0 ;  /* 0x0000000000007941 */ /* 0x000fea0003800000 */
.L_x_8743:
[----:B------:R-:W-:Y:S01]  /*1b8a0*/  ISETP.NE.AND P0, PT, R28, RZ, PT ;  /* 0x000000ff1c00720c */ /* 0x000fe20003f05270 */
[----:B------:R-:W-:-:S12]  /*1b8b0*/  BSSY B0, `(.L_x_8772) ;  /* 0x000000e000007945 */ /* 0x000fd80003800000 */
[----:B------:R-:W-:Y:S05]  /*1b8c0*/  @P0 BRA `(.L_x_8773) ;  /* 0x0000000000300947 */ /* 0x000fea0003800000 */
[----:B------:R-:W2:Y:S01]  /*1b8d0*/  S2R R9, SR_LANEID ;  /* 0x0000000000097919 */ /* 0x000ea20000000000 */
[----:B------:R-:W-:Y:S01]  /*1b8e0*/  VOTEU.ANY UR4, UPT, PT ;  /* 0x0000000000047886 */ /* 0x000fe200038e0100 */
[----:B------:R-:W3:Y:S01]  /*1b8f0*/  LDC.64 R2, c[0x0][0xc38] ;  /* 0x00030e00ff027b82 */ /* 0x000ee20000000a00 */
[----:B-1----:R-:W2:Y:S08]  /*1b900*/  FLO.U32 R4, UR4 ;  /* 0x0000000400047d00 */ /* 0x002eb000080e0000 */
[----:B------:R-:W3:Y:S01]  /*1b910*/  POPC R5, UR4 ;  /* 0x0000000400057d09 */ /* 0x000ee20008000000 */
[----:B--2---:R-:W-:-:S13]  /*1b920*/  ISETP.EQ.U32.AND P0, PT, R4, R9, PT ;  /* 0x000000090400720c */ /* 0x004fda0003f02070 */
[----:B---3--:R-:W2:Y:S01]  /*1b930*/  @P0 ATOMG.E.ADD.STRONG.GPU PT, R3, desc[UR60][R2.64], R5 ;  /* 0x00000005020309a8 */ /* 0x008ea200081ee1fc */
[----:B------:R-:W1:Y:S02]  /*1b940*/  S2R R6, SR_LTMASK ;  /* 0x0000000000067919 */ /* 0x000e640000003900 */
[----:B-1----:R-:W-:-:S04]  /*1b950*/  LOP3.LUT R6, R6, UR4, RZ, 0xc0, !PT ;  /* 0x0000000406067c12 */ /* 0x002fc8000f8ec0ff */
[----:B------:R-:W1:Y:S01]  /*1b960*/  POPC R9, R6 ;  /* 0x0000000600097309 */ /* 0x000e620000000000 */
[----:B--2---:R-:W1:Y:S02]  /*1b970*/  SHFL.IDX PT, R4, R3, R4, 0x1f ;  /* 0x00001f0403047589 */ /* 0x004e6400000e0000 */
[----:B-1----:R-:W-:-:S07]  /*1b980*/  IADD3 R16, R4, UR39, R9 ;  /* 0x0000002704107c10 */ /* 0x002fce000fffe009 */
.L_x_8773:
[----:B------:R-:W-:Y:S05]  /*1b990*/  BSYNC B0 ;  /* 0x0000000000007941 */ /* 0x000fea0003800000 */
.L_x_8772:
[----:B------:R-:W-:Y:S04]  /*1b9a0*/  BSSY B0, `(.L_x_8774) ;  /* 0x0000030000007945 */ /* 0x000fe80003800000 */
[----:B------:R-:W-:Y:S05]  /*1b9b0*/  @!P6 BRA `(.L_x_8775) ;  /* 0x0000000000b8e947 */ /* 0x000fea0003800000 */
[----:B------:R-:W-:Y:S01]  /*1b9c0*/  IMAD R3, R22, 0x8, R29 ;  /* 0x0000000816037824 */ /* 0x000fe200078e021d */
[----:B------:R-:W-:-:S04]  /*1b9d0*/  SHF.L.U32 R2, R24, 0x1f, RZ ;  /* 0x0000001f18027819 */ /* 0x000fc800000006ff */
[----:B------:R-:W2:Y:S02]  /*1b9e0*/  SYNCS.PHASECHK.TRANS64.TRYWAIT P0, [R3+URZ+0x31c60], R2 ;  /* 0x031c6002030075a7 */ /* 0x000ea4000800017f */
[----:B--2---:R-:W-:Y:S05]  /*1b9f0*/  @!P0 BRA `(.L_x_8776) ;  /* 0x0000002000008947 */ /* 0x004fea0003800000 */
.L_x_8862:
[----:B-1----:R-:W1:Y:S01]  /*1ba00*/  S2R R4, SR_TID.X ;  /* 0x0000000000047919 */ /* 0x002e620000002100 */
[----:B------:R-:W-:-:S04]  /*1ba10*/  UPRMT UR4, UR38, 0x9910, URZ ;  /* 0x0000991026047896 */ /* 0x000fc8000800003f */
[----:B------:R-:W-:Y:S01]  /*1ba20*/  UISETP.NE.AND UP0, UPT, UR4, 0x2, UPT ;  /* 0x000000020400788c */ /* 0x000fe2000bf05270 */
[----:B-1----:R-:W-:-:S04]  /*1ba30*/  LOP3.LUT R4, R4, 0x7f, RZ, 0xc0, !PT ;  /* 0x0000007f04047812 */ /* 0x002fc800078ec0ff */
[----:B------:R-:W-:-:S13]  /*1ba40*/  ISETP.NE.AND P0, PT, R4, RZ, PT ;  /* 0x000000ff0400720c */ /* 0x000fda0003f05270 */
[----:B--2---:R-:W-:-:S04]  /*1ba50*/  @!P0 IMAD.MOV.U32 R2, RZ, RZ, 0x6c00 ;  /* 0x00006c00ff028424 */ /* 0x004fc800078e00ff */
[----:B------:R1:W-:Y:S01]  /*1ba60*/  @!P0 SYNCS.ARRIVE.TRANS64 RZ, [R3+URZ+0x31c50], R2 ;  /* 0x031c500203ff89a7 */ /* 0x0003e2000800003f */
[----:B------:R-:W-:-:S13]  /*1ba70*/  PLOP3.LUT P0, PT, PT, PT, UP0, 0x40, 0x0 ;  /* 0x000000000000781c */ /* 0x000fda0003f0e808 */
[----:B-1----:R-:W-:Y:S05]  /*1ba80*/  @!P0 BRA `(.L_x_8777) ;  /* 0x0000000000048947 */ /* 0x002fea0003800000 */
[----:B------:R-:W-:Y:S01]  /*1ba90*/  BPT.TRAP 0x1 ;  /* 0x000000040000795c */ /* 0x000fe20000300000 */
.L_x_8777:
[----:B------:R-:W2:Y:S02]  /*1baa0*/  LDL R2, [R1+0x2c] ;  /* 0x00002c0001027983 */ /* 0x000ea40000100800 */
[----:B--2---:R-:W-:-:S13]  /*1bab0*/  LOP3.LUT P0, RZ, R2, 0x40, RZ, 0xc0, !PT ;  /* 0x0000004002ff7812 */ /* 0x004fda000780c0ff */
[----:B------:R-:W-:Y:S05]  /*1bac0*/  @P0 BRA `(.L_x_8778) ;  /* 0x0000000000040947 */ /* 0x000fea0003800000 */
[----:B------:R-:W-:Y:S01]  /*1bad0*/  BPT.TRAP 0x1 ;  /* 0x000000040000795c */ /* 0x000fe20000300000 */
.L_x_8778:
        /* <DEDUP_REMOVED lines=27> */
[----:B--2---:R-:W-:Y:S01]  /*1bc90*/  NOP ;  /* 0x0000000000007918 */ /* 0x004fe20000000000 */
.L_x_8775:
[----:B------:R-:W-:Y:S05]  /*1bca0*/  BSYNC B0 ;  /* 0x0000000000007941 */ /* 0x000fea0003800000 */
.L_x_8774:
[----:B------:R-:W-:-:S05]  /*1bcb0*/  VIADD R22, R22, 0x1 ;  /* 0x0000000116167836 */ /* 0x000fca0000000000 */
[----:B------:R-:W-:-:S04]  /*1bcc0*/  ISETP.NE.AND P0, PT, R22, 0x2, PT ;  /* 0x000000021600780c */ /* 0x000fc80003f05270 */
[----:B------:R-:W-:Y:S02]  /*1bcd0*/  SEL R3, RZ, 0x1, P0 ;  /* 0x00000001ff037807 */ /* 0x000fe40000000000 */
[----:B------:R-:W-:Y:S02]  /*1bce0*/  SEL R22, R22, RZ, P0 ;  /* 0x000000ff16167207 */ /* 0x000fe40000000000 */
[----:B------:R-:W-:-:S07]  /*1bcf0*/  LOP3.LUT R24, R24, R3, RZ, 0x3c, !PT ;  /* 0x0000000318187212 */ /* 0x000fce00078e3cff */
.L_x_8728:
[----:B------:R-:W-:Y:S05]  /*1bd00*/  BSYNC B6 ;  /* 0x0000000000067941 */ /* 0x000fea0003800000 */
.L_x_8726:
[----:B------:R-:W-:-:S03]  /*1bd10*/  UMOV UR4, 0xffffffff ;  /* 0xffffffff00047882 */ /* 0x000fc60000000000 */
[----:B------:R-:W-:Y:S05]  /*1bd20*/  BRA.DIV UR4, `(.L_x_8779) ;  /* 0x0000001e04487947 */ /* 0x000fea000b800000 */
[----:B-1----:R1:W2:Y:S04]  /*1bd30*/  SHFL.IDX PT, R4, R16, RZ, 0x1f ;  /* 0x00001fff10047589 */ /* 0x0022a800000e0000 */
[----:B------:R1:W3:Y:S02]  /*1bd40*/  SHFL.IDX PT, R5, R16, 0x1, 0x1f ;  /* 0x00201f0010057f89 */ /* 0x0002e400000e0000 */
.L_x_8866:
        /* <DEDUP_REMOVED lines=8> */
[----:B-----5:R-:W4:Y:S02]  /*1bdd0*/  LDC.64 R2, c[0x0][0xc58] ;  /* 0x00031600ff027b82 */ /* 0x020f240000000a00 */
[----:B----4-:R-:W-:-:S06]  /*1bde0*/  IMAD.WIDE R2, R7, 0x4, R2 ;  /* 0x0000000407027825 */ /* 0x010fcc00078e0202 */
[----:B------:R4:W5:Y:S02]  /*1bdf0*/  LDG.E R2, desc[UR60][R2.64] ;  /* 0x0000003c02027981 */ /* 0x000964000c1e1900 */
.L_x_8781:
[----:B------:R-:W-:Y:S05]  /*1be00*/  BSYNC B0 ;  /* 0x0000000000007941 */ /* 0x000fea0003800000 */
.L_x_8780:
[----:B------:R-:W-:-:S03]  /*1be10*/  UMOV UR4, 0xffffffff ;  /* 0xffffffff00047882 */ /* 0x000fc60000000000 */
[----:B------:R-:W-:Y:S05]  /*1be20*/  BRA.DIV UR4, `(.L_x_8782) ;  /* 0x0000001e04547947 */ /* 0x000fea000b800000 */
[----:B-----5:R-:W0:Y:S01]  /*1be30*/  SHFL.UP PT, R14, R2, 0x1, RZ ;  /* 0x04200000020e7989 */ /* 0x020e2200000e00ff */
        /* <DEDUP_REMOVED lines=19> */
[----:B------:R0:W4:Y:S02]  /*1bf70*/  SHFL.IDX PT, R14, R3, 0x1f, 0x1f ;  /* 0x03e01f00030e7f89 */ /* 0x00012400000e0000 */
.L_x_8874:
[----:B------:R-:W-:Y:S02]  /*1bf80*/  ULDC UR4, c[0x0][0xc10] ;  /* 0x0003040000047ab9 */ /* 0x000fe40000000800 */
[----:B-1----:R-:W-:-:S04]  /*1bf90*/  IMAD.U32 R16, RZ, RZ, UR4 ;  /* 0x00000004ff107e24 */ /* 0x002fc8000f8e00ff */
[----:B----4-:R-:W-:-:S04]  /*1bfa0*/  IMAD R14, R14, R16, RZ ;  /* 0x000000100e0e7224 */ /* 0x010fc800078e02ff */
[----:B---3--:R-:W-:-:S05]  /*1bfb0*/  IMAD.IADD R5, R5, 0x1, R14 ;  /* 0x0000000105057824 */ /* 0x008fca00078e020e */
[----:B--2---:R-:W-:-:S13]  /*1bfc0*/  ISETP.GT.AND P0, PT, R5, R4, PT ;  /* 0x000000040500720c */ /* 0x004fda0003f04270 */
[----:B------:R-:W-:Y:S05]  /*1bfd0*/  @P0 BRA `(.L_x_8783) ;  /* 0x0000000000ac0947 */ /* 0x000fea0003800000 */
[----:B------:R-:W1:Y:S02]  /*1bfe0*/  LDC R0, c[0x0][0xc14] ;  /* 0x00030500ff007b82 */ /* 0x000e640000000800 */
.L_x_8788:
[----:B------:R-:W-:-:S05]  /*1bff0*/  VIADD R19, R19, 0x1f ;  /* 0x0000001f13137836 */ /* 0x000fca0000000000 */
[----:B-1----:R-:W-:-:S13]  /*1c000*/  ISETP.GE.AND P0, PT, R19, R0, PT ;  /* 0x000000001300720c */ /* 0x002fda0003f06270 */
[----:B------:R-:W-:Y:S05]  /*1c010*/  @P0 BRA `(.L_x_8784) ;  /* 0x0000000400540947 */ /* 0x000fea0003800000 */
[C---:B------:R-:W-:Y:S01]  /*1c020*/  IMAD.IADD R7, R28.reuse, 0x1, R19 ;  /* 0x000000011c077824 */ /* 0x040fe200078e0213 */
[----:B------:R-:W-:Y:S01]  /*1c030*/  ISETP.NE.AND P1, PT, R28, 0x1f, PT ;  /* 0x0000001f1c00780c */ /* 0x000fe20003f25270 */
[----:B------:R-:W-:Y:S01]  /*1c040*/  BSSY B0, `(.L_x_8785) ;  /* 0x0000007000007945 */ /* 0x000fe20003800000 */
[----:B------:R-:W-:Y:S02]  /*1c050*/  IMAD.MOV.U32 R2, RZ, RZ, RZ ;  /* 0x000000ffff027224 */ /* 0x000fe400078e00ff */
[----:B------:R-:W-:-:S13]  /*1c060*/  ISETP.GE.OR P0, PT, R7, R0, !P1 ;  /* 0x000000000700720c */ /* 0x000fda0004f06670 */
[----:B------:R-:W-:Y:S05]  /*1c070*/  @P0 BRA `(.L_x_8786) ;  /* 0x00000000000c0947 */ /* 0x000fea0003800000 */
[----:B0-----:R-:W0:Y:S02]  /*1c080*/  LDC.64 R2, c[0x0][0xc58] ;  /* 0x00031600ff027b82 */ /* 0x001e240000000a00 */
[----:B0-----:R-:W-:-:S06]  /*1c090*/  IMAD.WIDE R2, R7, 0x4, R2 ;  /* 0x0000000407027825 */ /* 0x001fcc00078e0202 */
[----:B------:R1:W5:Y:S02]  /*1c0a0*/  LDG.E R2, desc[UR60][R2.64] ;  /* 0x0000003c02027981 */ /* 0x000364000c1e1900 */
.L_x_8786:
[----:B------:R-:W-:Y:S05]  /*1c0b0*/  BSYNC B0 ;  /* 0x0000000000007941 */ /* 0x000fea0003800000 */
.L_x_8785:
[----:B------:R-:W-:-:S03]  /*1c0c0*/  UMOV UR4, 0xffffffff ;  /* 0xffffffff00047882 */ /* 0x000fc60000000000 */
[----:B------:R-:W-:Y:S05]  /*1c0d0*/  BRA.DIV UR4, `(.L_x_8787) ;  /* 0x0000001e04787947 */ /* 0x000fea000b800000 */
[----:B-----5:R-:W2:Y:S01]  /*1c0e0*/  SHFL.UP PT, R14, R2, 0x1, RZ ;  /* 0x04200000020e7989 */ /* 0x020ea200000e00ff */
[C---:B------:R-:W-:Y:S02]  /*1c0f0*/  ISETP.NE.AND P0, PT, R28.reuse, RZ, PT ;  /* 0x000000ff1c00720c */ /* 0x040fe40003f05270 */
[----:B------:R-:W-:Y:S02]  /*1c100*/  ISETP.GE.U32.AND P1, PT, R28, 0x2, PT ;  /* 0x000000021c00780c */ /* 0x000fe40003f26070 */
[----:B--2---:R-:W-:Y:S02]  /*1c110*/  SEL R13, R14, RZ, P0 ;  /* 0x000000ff0e0d7207 */ /* 0x004fe40000000000 */
[----:B------:R-:W-:-:S03]  /*1c120*/  ISETP.GE.U32.AND P0, PT, R28, 0x4, PT ;  /* 0x000000041c00780c */ /* 0x000fc60003f06070 */
[----:B------:R-:W-:-:S05]  /*1c130*/  IMAD.IADD R13, R2, 0x1, R13 ;  /* 0x00000001020d7824 */ /* 0x000fca00078e020d */
[----:B------:R-:W2:Y:S02]  /*1c140*/  SHFL.UP PT, R14, R13, 0x2, RZ ;  /* 0x044000000d0e7989 */ /* 0x000ea400000e00ff */
[----:B--2---:R-:W-:Y:S02]  /*1c150*/  SEL R14, R14, RZ, P1 ;  /* 0x000000ff0e0e7207 */ /* 0x004fe40000800000 */
[----:B------:R-:W-:-:S03]  /*1c160*/  ISETP.GE.U32.AND P1, PT, R28, 0x8, PT ;  /* 0x000000081c00780c */ /* 0x000fc60003f26070 */
[----:B01----:R-:W-:-:S05]  /*1c170*/  IMAD.IADD R3, R13, 0x1, R14 ;  /* 0x000000010d037824 */ /* 0x003fca00078e020e */
        /* <DEDUP_REMOVED lines=11> */
.L_x_8882:
[----:B------:R-:W-:Y:S02]  /*1c230*/  ULDC UR4, c[0x0][0xc10] ;  /* 0x0003040000047ab9 */ /* 0x000fe40000000800 */
[----:B------:R-:W-:-:S04]  /*1c240*/  IMAD.U32 R16, RZ, RZ, UR4 ;  /* 0x00000004ff107e24 */ /* 0x000fc8000f8e00ff */
[----:B-1----:R-:W-:-:S04]  /*1c250*/  IMAD R14, R14, R16, RZ ;  /* 0x000000100e0e7224 */ /* 0x002fc800078e02ff */
[----:B------:R-:W-:-:S05]  /*1c260*/  IMAD.IADD R5, R14, 0x1, R5 ;  /* 0x000000010e057824 */ /* 0x000fca00078e0205 */
[----:B------:R-:W-:-:S13]  /*1c270*/  ISETP.GT.AND P0, PT, R5, R4, PT ;  /* 0x000000040500720c */ /* 0x000fda0003f04270 */
[----:B------:R-:W-:Y:S05]  /*1c280*/  @!P0 BRA `(.L_x_8788) ;  /* 0xfffffffc00588947 */ /* 0x000fea000383ffff */
.L_x_8783:
        /* <DEDUP_REMOVED lines=8> */
.L_x_8886:
[----:B------:R-:W-:Y:S01]  /*1c310*/  ISETP.NE.AND P0, PT, R6, RZ, PT ;  /* 0x000000ff0600720c */ /* 0x000fe20003f05270 */
[----:B------:R-:W-:-:S12]  /*1c320*/  IMAD.MOV.U32 R14, RZ, RZ, RZ ;  /* 0x000000ffff0e7224 */ /* 0x000fd800078e00ff */
[----:B------:R-:W-:Y:S05]  /*1c330*/  @!P0 BRA `(.L_x_8790) ;  /* 0x0000000000108947 */ /* 0x000fea0003800000 */
[----:B------:R-:W-:Y:S01]  /*1c340*/  UMOV UR4, 0xffffffff ;  /* 0xffffffff00047882 */ /* 0x000fe20000000000 */
[----:B------:R-:W-:Y:S02]  /*1c350*/  VIADD R12, R5, 0xffffffff ;  /* 0xffffffff050c7836 */ /* 0x000fe40000000000 */
[----:B------:R-:W-:Y:S05]  /*1c360*/  BRA.DIV UR4, `(.L_x_8791) ;  /* 0x0000001e04ec7947 */ /* 0x000fea000b800000 */
[----:B------:R3:W4:Y:S02]  /*1c370*/  SHFL.IDX PT, R14, R3, R12, 0x1f ;  /* 0x00001f0c030e7589 */ /* 0x00072400000e0000 */
.L_x_8790:
[-C--:B--2---:R-:W-:Y:S01]  /*1c380*/  IABS R6, R17.reuse ;  /* 0x0000001100067213 */ /* 0x084fe20000000000 */
[----:B----4-:R-:W-:Y:S01]  /*1c390*/  IMAD R16, R14, R16, R7 ;  /* 0x000000100e107224 */ /* 0x010fe200078e0207 */
[----:B------:R-:W-:Y:S01]  /*1c3a0*/  IABS R9, R17 ;  /* 0x0000001100097213 */ /* 0x000fe20000000000 */
[----:B-1----:R-:W-:Y:S01]  /*1c3b0*/  IMAD.MOV.U32 R2, RZ, RZ, RZ ;  /* 0x000000ffff027224 */ /* 0x002fe200078e00ff */
[----:B------:R-:W1:Y:S01]  /*1c3c0*/  I2F.RP R8, R6 ;  /* 0x0000000600087306 */ /* 0x000e620000209400 */
[----:B------:R-:W-:-:S07]  /*1c3d0*/  IMAD.IADD R19, R5, 0x1, R19 ;  /* 0x0000000105137824 */ /* 0x000fce00078e0213 */
[----:B-1----:R-:W0:Y:S02]  /*1c3e0*/  MUFU.RCP R8, R8 ;  /* 0x0000000800087308 */ /* 0x002e240000001000 */
[----:B0--3--:R-:W-:-:S06]  /*1c3f0*/  VIADD R3, R8, 0xffffffe ;  /* 0x0ffffffe08037836 */ /* 0x009fcc0000000000 */
[----:B------:R-:W0:Y:S02]  /*1c400*/  F2I.FTZ.U32.TRUNC.NTZ R3, R3 ;  /* 0x0000000300037305 */ /* 0x000e24000021f000 */
[----:B0-----:R-:W-:-:S04]  /*1c410*/  IMAD.MOV R7, RZ, RZ, -R3 ;  /* 0x000000ffff077224 */ /* 0x001fc800078e0a03 */
[----:B------:R-:W-:-:S04]  /*1c420*/  IMAD R7, R7, R6, RZ ;  /* 0x0000000607077224 */ /* 0x000fc800078e02ff */
[----:B------:R-:W-:-:S04]  /*1c430*/  IMAD.HI.U32 R7, R3, R7, R2 ;  /* 0x0000000703077227 */ /* 0x000fc800078e0002 */
[----:B------:R-:W-:Y:S02]  /*1c440*/  IMAD.IADD R2, R4, 0x1, -R16 ;  /* 0x0000000104027824 */ /* 0x000fe400078e0a10 */
[----:B------:R-:W-:-:S03]  /*1c450*/  IMAD.MOV R3, RZ, RZ, -R9 ;  /* 0x000000ffff037224 */ /* 0x000fc600078e0a09 */
        /* <DEDUP_REMOVED lines=17> */
.L_x_8784:
[----:B------:R-:W-:Y:S01]  /*1c570*/  UMOV UR4, URZ ;  /* 0x0000003f00047c82 */ /* 0x000fe20008000000 */
[----:B------:R-:W-:Y:S01]  /*1c580*/  UMOV UR5, URZ ;  /* 0x0000003f00057c82 */ /* 0x000fe20008000000 */
[----:B------:R-:W-:Y:S01]  /*1c590*/  ULDC UR6, c[0x0][0xc14] ;  /* 0x0003050000067ab9 */ /* 0x000fe20000000800 */
[----:B------:R-:W-:Y:S02]  /*1c5a0*/  IMAD.MOV.U32 R16, RZ, RZ, R4 ;  /* 0x000000ffff107224 */ /* 0x000fe400078e0004 */
[----:B------:R-:W-:Y:S02]  /*1c5b0*/  IMAD.U32 R17, RZ, RZ, UR4 ;  /* 0x00000004ff117e24 */ /* 0x000fe4000f8e00ff */
[----:B------:R-:W-:Y:S02]  /*1c5c0*/  IMAD.U32 R18, RZ, RZ, UR5 ;  /* 0x00000005ff127e24 */ /* 0x000fe4000f8e00ff */
[----:B------:R-:W-:-:S07]  /*1c5d0*/  IMAD.U32 R19, RZ, RZ, UR6 ;  /* 0x00000006ff137e24 */ /* 0x000fce000f8e00ff */
.L_x_8792:
[----:B------:R-:W-:Y:S01]  /*1c5e0*/  ISETP.NE.AND P0, PT, R28, RZ, PT ;  /* 0x000000ff1c00720c */ /* 0x000fe20003f05270 */
[----:B------:R-:W-:Y:S05]  /*1c5f0*/  WARPSYNC.ALL ;  /* 0x0000000000007948 */ /* 0x000fea0003800000 */
[----:B------:R-:W-:Y:S07]  /*1c600*/  BAR.SYNC.DEFER_BLOCKING 0x4, 0x1a0 ;  /* 0x0106800000007b1d */ /* 0x000fee0000010000 */
[----:B------:R-:W-:Y:S01]  /*1c610*/  @!P0 MOV R2, 0x400 ;  /* 0x0000040000028802 */ /* 0x000fe20000000f00 */
[----:B0-----:R-:W0:Y:S03]  /*1c620*/  @!P0 S2R R3, SR_CgaCtaId ;  /* 0x0000000000038919 */ /* 0x001e260000008800 */
[----:B0-----:R-:W-:-:S05]  /*1c630*/  @!P0 LEA R2, R3, R2, 0x18 ;  /* 0x0000000203028211 */ /* 0x001fca00078ec0ff */
[----:B------:R1:W-:Y:S01]  /*1c640*/  @!P0 STS.128 [R2+0x31cd0], R16 ;  /* 0x031cd01002008388 */ /* 0x0003e20000000c00 */
[----:B------:R-:W-:Y:S06]  /*1c650*/  BAR.ARV 0x5, 0x1a0 ;  /* 0x0146800000007b1d */ /* 0x000fec0000002000 */
[----:B------:R-:W-:-:S13]  /*1c660*/  ISETP.GE.AND P0, PT, R19, R0, PT ;  /* 0x000000001300720c */ /* 0x000fda0003f06270 */
[----:B------:R-:W-:Y:S05]  /*1c670*/  @!P0 BRA `(.L_x_8793) ;  /* 0xffffffb8000c8947 */ /* 0x000fea000383ffff */
.L_x_8705:
[----:B0-----:R-:W2:Y:S01]  /*1c680*/  LDL.LU R0, [R1+0x10] ;  /* 0x0000100001007983 */ /* 0x001ea20000300800 */
[----:B------:R-:W-:Y:S01]  /*1c690*/  BSSY B0, `(.L_x_8794) ;  /* 0x000000b000007945 */ /* 0x000fe20003800000 */
[----:B------:R-:W0:Y:S01]  /*1c6a0*/  S2R R5, SR_CgaCtaId ;  /* 0x0000000000057919 */ /* 0x000e220000008800 */
[----:B--2---:R-:W-:-:S05]  /*1c6b0*/  VIADD R0, R0, 0x1 ;  /* 0x0000000100007836 */ /* 0x004fca0000000000 */
[----:B-1----:R-:W-:-:S04]  /*1c6c0*/  LEA.HI R2, R0, R0, RZ, 0x1 ;  /* 0x0000000000027211 */ /* 0x002fc800078f08ff */
[----:B------:R-:W-:Y:S02]  /*1c6d0*/  LOP3.LUT R3, R2, 0xfffffffe, RZ, 0xc0, !PT ;  /* 0xfffffffe02037812 */ /* 0x000fe400078ec0ff */
[----:B------:R-:W-:-:S03]  /*1c6e0*/  MOV R2, 0x400 ;  /* 0x0000040000027802 */ /* 0x000fc60000000f00 */
[----:B------:R-:W-:Y:S01]  /*1c6f0*/  IMAD.IADD R0, R0, 0x1, -R3 ;  /* 0x0000000100007824 */ /* 0x000fe200078e0a03 */
[----:B0-----:R-:W-:-:S04]  /*1c700*/  LEA R9, R5, R2, 0x18 ;  /* 0x0000000205097211 */ /* 0x001fc800078ec0ff */
[----:B------:R-:W-:-:S04]  /*1c710*/  SHF.L.U32 R0, R0, 0x1f, RZ ;  /* 0x0000001f00007819 */ /* 0x000fc800000006ff */
[----:B------:R-:W0:Y:S02]  /*1c720*/  SYNCS.PHASECHK.TRANS64.TRYWAIT P0, [R9+URZ+0x31c20], R0 ;  /* 0x031c2000090075a7 */ /* 0x000e24000800017f */
[----:B0-----:R-:W-:Y:S05]  /*1c730*/  @!P0 BRA `(.L_x_8795) ;  /* 0x0000001c001c8947 */ /* 0x001fea0003800000 */
.L_x_8889:
[----:B------:R-:W-:Y:S05]  /*1c740*/  BSYNC B0 ;  /* 0x0000000000007941 */ /* 0x000fea0003800000 */
.L_x_8794:
[----:B------:R-:W-:-:S03]  /*1c750*/  UMOV UR4, 0xffffffff ;  /* 0xffffffff00047882 */ /* 0x000fc60000000000 */
[----:B------:R-:W-:Y:S05]  /*1c760*/  BRA.DIV UR4, `(.L_x_8796) ;  /* 0x0000001e04247947 */ /* 0x000fea000b800000 */
[----:B0-----:R-:W0:Y:S02]  /*1c770*/  S2R R0, SR_TID.X ;  /* 0x0000000000007919 */ /* 0x001e240000002100 */
[----:B0-----:R-:W-:-:S04]  /*1c780*/  SHF.R.U32.HI R0, RZ, 0x5, R0 ;  /* 0x00000005ff007819 */ /* 0x001fc80000011600 */
[----:B------:R-:W-:-:S05]  /*1c790*/  LOP3.LUT R0, R0, 0x3, RZ, 0xc0, !PT ;  /* 0x0000000300007812 */ /* 0x000fca00078ec0ff */
[----:B------:R0:W1:Y:S02]  /*1c7a0*/  SHFL.IDX PT, R14, R0, RZ, 0x1f ;  /* 0x00001fff000e7589 */ /* 0x00006400000e0000 */
.L_x_8892:
[----:B-1----:R-:W-:-:S13]  /*1c7b0*/  ISETP.NE.AND P0, PT, R14, RZ, PT ;  /* 0x000000ff0e00720c */ /* 0x002fda0003f05270 */
[----:B------:R-:W-:Y:S05]  /*1c7c0*/  @P0 BRA `(.L_x_8558) ;  /* 0x0000000000900947 */ /* 0x000fea0003800000 */
[----:B------:R-:W-:-:S03]  /*1c7d0*/  UMOV UR4, 0xffffffff ;  /* 0xffffffff00047882 */ /* 0x000fc60000000000 */
[----:B------:R-:W-:Y:S05]  /*1c7e0*/  BRA.DIV UR4, `(.L_x_8797) ;  /* 0x0000001e04387947 */ /* 0x000fea000b800000 */
[----:B------:R-:W-:-:S13]  /*1c7f0*/  ELECT P6, URZ, PT ;  /* 0x00000000003f782f */ /* 0x000fda00038c0000 */
.L_x_8895:
[----:B------:R-:W-:Y:S05]  /*1c800*/  @!P6 BRA `(.L_x_8558) ;  /* 0x000000000080e947 */ /* 0x000fea0003800000 */
[----:B0-----:R-:W2:Y:S02]  /*1c810*/  LDL R0, [R1+0xa8] ;  /* 0x0000a80001007983 */ /* 0x001ea40000100800 */
[----:B--2---:R-:W-:-:S13]  /*1c820*/  R2UR UR4, R0 ;  /* 0x00000000000472ca */ /* 0x004fda00000e0000 */
[----:B------:R-:W-:-:S06]  /*1c830*/  ULOP3.LUT UR4, UR4, 0x2, URZ, 0xfc, !UPT ;  /* 0x0000000204047892 */ /* 0x000fcc000f8efc3f */
[----:B------:R-:W-:-:S05]  /*1c840*/  IMAD.U32 R0, RZ, RZ, UR4 ;  /* 0x00000004ff007e24 */ /* 0x000fca000f8e00ff */
[----:B------:R-:W-:-:S13]  /*1c850*/  ISETP.NE.AND P2, PT, R0, 0x3, PT ;  /* 0x000000030000780c */ /* 0x000fda0003f45270 */
[----:B------:R-:W-:Y:S05]  /*1c860*/  @!P2 BRA `(.L_x_8798) ;  /* 0x000000000004a947 */ /* 0x000fea0003800000 */
[----:B------:R-:W-:Y:S01]  /*1c870*/  BPT.TRAP 0x1 ;  /* 0x000000040000795c */ /* 0x000fe20000300000 */
.L_x_8798:
[----:B------:R-:W-:Y:S01]  /*1c880*/  VIADD R3, R9, 0x31c40 ;  /* 0x00031c4009037836 */ /* 0x000fe20000000000 */
[----:B------:R-:W-:Y:S01]  /*1c890*/  SHF.L.U32 R2, R24, 0x1f, RZ ;  /* 0x0000001f18027819 */ /* 0x000fe200000006ff */
[C---:B------:R-:W-:Y:S02]  /*1c8a0*/  VIADD R0, R22.reuse, 0x1 ;  /* 0x0000000116007836 */ /* 0x040fe40000000000 */
        /* <DEDUP_REMOVED lines=9> */
.L_x_8896:
[----:B------:R-:W1:Y:S02]  /*1c940*/  SYNCS.PHASECHK.TRANS64.TRYWAIT P0, [R3+URZ], R0 ;  /* 0x00000000030075a7 */ /* 0x000e64000800017f */
[----:B-1----:R-:W-:Y:S05]  /*1c950*/  @!P0 BRA `(.L_x_8800) ;  /* 0x0000001c00108947 */ /* 0x002fea0003800000 */
.L_x_8897:
[----:B------:R-:W-:Y:S05]  /*1c960*/  @!P2 BRA `(.L_x_8801) ;  /* 0x000000000004a947 */ /* 0x000fea0003800000 */
[----:B------:R-:W-:Y:S01]  /*1c970*/  BPT.TRAP 0x1 ;  /* 0x000000040000795c */ /* 0x000fe20000300000 */
.L_x_8801:
[----:B-1----:R-:W-:-:S04]  /*1c980*/  VIADD R3, R9, 0x31c60 ;  /* 0x00031c6009037836 */ /* 0x002fc80000000000 */
[----:B------:R-:W-:-:S04]  /*1c990*/  IMAD R5, R22, 0x8, R3 ;  /* 0x0000000816057824 */ /* 0x000fc800078e0203 */
[----:B------:R-:W1:Y:S02]  /*1c9a0*/  SYNCS.PHASECHK.TRANS64.TRYWAIT P0, [R5+URZ], R2 ;  /* 0x00000002050075a7 */ /* 0x000e64000800017f */
[----:B-1----:R-:W-:Y:S05]  /*1c9b0*/  @!P0 BRA `(.L_x_8802) ;  /* 0x0000001c000c8947 */ /* 0x002fea0003800000 */
.L_x_8898:
[----:B------:R-:W-:-:S07]  /*1c9c0*/  IMAD R3, R4, 0x8, R3 ;  /* 0x0000000804037824 */ /* 0x000fce00078e0203 */
.L_x_8803:
[----:B--2---:R2:W3:Y:S02]  /*1c9d0*/  SYNCS.PHASECHK.TRANS64.TRYWAIT P0, [R3+URZ], R0 ;  /* 0x00000000030075a7 */ /* 0x0044e4000800017f */
[----:B---3--:R-:W-:Y:S05]  /*1c9e0*/  @!P0 NANOSLEEP.SYNCS 0x989680 ;  /* 0x009896800000895d */ /* 0x008fea0003900000 */
[----:B------:R-:W3:Y:S02]  /*1c9f0*/  @!P0 SYNCS.PHASECHK.TRANS64 P0, [R3+URZ], R0 ;  /* 0x00000000030085a7 */ /* 0x000ee4000800007f */
[----:B---3--:R-:W-:Y:S05]  /*1ca00*/  @!P0 BRA `(.L_x_8803) ;  /* 0xfffffffc00f08947 */ /* 0x008fea000383ffff */
.L_x_8558:
[----:B------:R-:W-:Y:S05]  /*1ca10*/  BSYNC B7 ;  /* 0x0000000000077941 */ /* 0x000fea0003800000 */
.L_x_8555:
[----:B------:R-:W-:Y:S05]  /*1ca20*/  EXIT ;  /* 0x000000000000794d */ /* 0x000fea0003800000 */
.L_x_8574:
[----:B0-----:R0:W1:Y:S02]  /*1ca30*/  SYNCS.PHASECHK.TRANS64.TRYWAIT P5, [R20+URZ+0x31c90], R89 ;  /* 0x031c9059140075a7 */ /* 0x00106400080a017f */
[----:B-1----:R-:W-:Y:S05]  /*1ca40*/  @!P5 NANOSLEEP.SYNCS 0x989680 ;  /* 0x009896800000d95d */ /* 0x002fea0003900000 */
[----:B------:R-:W1:Y:S02]  /*1ca50*/  @!P5 SYNCS.PHASECHK.TRANS64 P5, [R20+URZ+0x31c90], R89 ;  /* 0x031c90591400d5a7 */ /* 0x000e6400080a007f */
[----:B-1----:R-:W-:Y:S05]  /*1ca60*/  @!P5 BRA `(.L_x_8574) ;  /* 0xfffffffc00f0d947 */ /* 0x002fea000383ffff */
[----:B------:R-:W-:Y:S05]  /*1ca70*/  BRA `(.L_x_8804) ;  /* 0xfffffe6400f07947 */ /* 0x000fea000383ffff */
.L_x_8602:
[----:B0-----:R0:W1:Y:S02]  /*1ca80*/  SYNCS.PHASECHK.TRANS64.TRYWAIT P5, [R20+URZ+0x31c90], R89 ;  /* 0x031c9059140075a7 */ /* 0x00106400080a017f */
[----:B-1----:R-:W-:Y:S05]  /*1ca90*/  @!P5 NANOSLEEP.SYNCS 0x989680 ;  /* 0x009896800000d95d */ /* 0x002fea0003900000 */
[----:B------:R-:W1:Y:S02]  /*1caa0*/  @!P5 SYNCS.PHASECHK.TRANS64 P5, [R20+URZ+0x31c90], R89 ;  /* 0x031c90591400d5a7 */ /* 0x000e6400080a007f */
[----:B-1----:R-:W-:Y:S05]  /*1cab0*/  @!P5 BRA `(.L_x_8602) ;  /* 0xfffffffc00f0d947 */ /* 0x002fea000383ffff */
[----:B------:R-:W-:Y:S05]  /*1cac0*/  BRA `(.L_x_8805) ;  /* 0xfffffe8000b07947 */ /* 0x000fea000383ffff */
.L_x_8615:
[----:B0-----:R0:W1:Y:S02]  /*1cad0*/  SYNCS.PHASECHK.TRANS64.TRYWAIT P4, [R20+URZ+0x31c90], R89 ;  /* 0x031c9059140075a7 */ /* 0x001064000808017f */
[----:B-1----:R-:W-:Y:S05]  /*1cae0*/  @!P4 NANOSLEEP.SYNCS 0x989680 ;  /* 0x009896800000c95d */ /* 0x002fea0003900000 */
[----:B------:R-:W1:Y:S02]  /*1caf0*/  @!P4 SYNCS.PHASECHK.TRANS64 P4, [R20+URZ+0x31c90], R89 ;  /* 0x031c90591400c5a7 */ /* 0x000e64000808007f */
[----:B-1----:R-:W-:Y:S05]  /*1cb00*/  @!P4 BRA `(.L_x_8615) ;  /* 0xfffffffc00f0c947 */ /* 0x002fea000383ffff */
[----:B------:R-:W-:Y:S05]  /*1cb10*/  BRA `(.L_x_8806) ;  /* 0xfffffe9c006c7947 */ /* 0x000fea000383ffff */
.L_x_8619:
[----:B--2---:R2:W3:Y:S02]  /*1cb20*/  SYNCS.PHASECHK.TRANS64.TRYWAIT P3, [R20+URZ+0x31cb0], R89 ;  /* 0x031cb059140075a7 */ /* 0x0044e4000806017f */
[----:B---3--:R-:W-:Y:S05]  /*1cb30*/  @!P3 NANOSLEEP.SYNCS 0x989680 ;  /* 0x009896800000b95d */ /* 0x008fea0003900000 */
[----:B------:R-:W3:Y:S02]  /*1cb40*/  @!P3 SYNCS.PHASECHK.TRANS64 P3, [R20+URZ+0x31cb0], R89 ;  /* 0x031cb0591400b5a7 */ /* 0x000ee4000806007f */
[----:B---3--:R-:W-:Y:S05]  /*1cb50*/  @!P3 BRA `(.L_x_8619) ;  /* 0xfffffffc00f0b947 */ /* 0x008fea000383ffff */
[----:B------:R-:W-:Y:S05]  /*1cb60*/  BRA `(.L_x_8807) ;  /* 0xfffffea000047947 */ /* 0x000fea000383ffff */
.L_x_8625:
        /* <DEDUP_REMOVED lines=13> */
.L_x_8809:
[----:B------:R-:W-:Y:S05]  /*1cc40*/  BSYNC B0 ;  /* 0x0000000000007941 */ /* 0x000fea0003800000 */
.L_x_8808:
[----:B------:R0:W-:Y:S01]  /*1cc50*/  STL [R1+0x50], R14 ;  /* 0x0000500e01007387 */ /* 0x0001e20000100800 */
[----:B------:R-:W-:Y:S05]  /*1cc60*/  BRA `(.L_x_8810) ;  /* 0xfffffea400607947 */ /* 0x000fea000383ffff */
.L_x_8638:
[----:B------:R-:W-:Y:S01]  /*1cc70*/  BSSY B1, `(.L_x_8811) ;  /* 0x0000008000017945 */ /* 0x000fe20003800000 */
[----:B------:R-:W-:Y:S02]  /*1cc80*/  IMAD.MOV.U32 R13, RZ, RZ, R50 ;  /* 0x000000ffff0d7224 */ /* 0x000fe400078e0032 */
[----:B------:R-:W-:Y:S02]  /*1cc90*/  IMAD.MOV.U32 R12, RZ, RZ, RZ ;  /* 0x000000ffff0c7224 */ /* 0x000fe400078e00ff */
[----:B------:R-:W-:Y:S02]  /*1cca0*/  IMAD.MOV.U32 R11, RZ, RZ, 0x1e1f ;  /* 0x00001e1fff0b7424 */ /* 0x000fe400078e00ff */
[----:B------:R-:W-:-:S07]  /*1ccb0*/  IMAD.MOV.U32 R15, RZ, RZ, -0x1 ;  /* 0xffffffffff0f7424 */ /* 0x000fce00078e00ff */
[----:B0-----:R-:W-:Y:S05]  /*1ccc0*/  WARPSYNC.COLLECTIVE R15, `(.L_x_8812) ;  /* 0x000000000f087348 */ /* 0x001fea0003c00000 */
[----:B0-----:R0:W1:Y:S02]  /*1ccd0*/  SHFL.IDX P6, R14, R13, R12, R11 ;  /* 0x0000000c0d0e7389 */ /* 0x00106400000c000b */
[----:B01----:R-:W-:Y:S01]  /*1cce0*/  ENDCOLLECTIVE ;  /* 0x000000000000791b */ /* 0x003fe20003800000 */
.L_x_8812:
[----:B------:R-:W-:Y:S05]  /*1ccf0*/  BSYNC B1 ;  /* 0x0000000000017941 */ /* 0x000fea0003800000 */
.L_x_8811:
[----:B------:R-:W-:Y:S05]  /*1cd00*/  BRA `(.L_x_8813) ;  /* 0xfffffeb000007947 */ /* 0x000fea000383ffff */
.L_x_8639:
        /* <DEDUP_REMOVED lines=8> */
.L_x_8815:
[----:B------:R-:W-:Y:S05]  /*1cd90*/  BSYNC B1 ;  /* 0x0000000000017941 */ /* 0x000fea0003800000 */
.L_x_8814:
[----:B------:R-:W-:Y:S05]  /*1cda0*/  BRA `(.L_x_8816) ;  /* 0xfffffeac00e47947 */ /* 0x000fea000383ffff */
.L_x_8640:
        /* <DEDUP_REMOVED lines=8> */
.L_x_8818:
[----:B------:R-:W-:Y:S05]  /*1ce30*/  BSYNC B1 ;  /* 0x0000000000017941 */ /* 0x000fea0003800000 */
.L_x_8817:
[----:B------:R-:W-:Y:S05]  /*1ce40*/  BRA `(.L_x_8819) ;  /* 0xfffffeac00c87947 */ /* 0x000fea000383ffff */
.L_x_8641:
        /* <DEDUP_REMOVED lines=8> */
.L_x_8821:
[----:B------:R-:W-:Y:S05]  /*1ced0*/  BSYNC B1 ;  /* 0x0000000000017941 */ /* 0x000fea0003800000 */
.L_x_8820:
[----:B------:R-:W-:Y:S05]  /*1cee0*/  BRA `(.L_x_8822) ;  /* 0xfffffeac00ac7947 */ /* 0x000fea000383ffff */
.L_x_8643:
[----:B0-----:R0:W1:Y:S02]  /*1cef0*/  SYNCS.PHASECHK.TRANS64.TRYWAIT P1, [R18+URZ+0x31c00], R3 ;  /* 0x031c0003120075a7 */ /* 0x001064000802017f */
[----:B-1----:R-:W-:Y:S05]  /*1cf00*/  @!P1 NANOSLEEP.SYNCS 0x989680 ;  /* 0x009896800000995d */ /* 0x002fea0003900000 */
[----:B------:R-:W1:Y:S02]  /*1cf10*/  @!P1 SYNCS.PHASECHK.TRANS64 P1, [R18+URZ+0x31c00], R3 ;  /* 0x031c0003120095a7 */ /* 0x000e64000802007f */
[----:B-1----:R-:W-:Y:S05]  /*1cf20*/  @!P1 BRA `(.L_x_8643) ;  /* 0xfffffffc00f09947 */ /* 0x002fea000383ffff */
[----:B------:R-:W-:Y:S05]  /*1cf30*/  BRA `(.L_x_8823) ;  /* 0xfffffeb000287947 */ /* 0x000fea000383ffff */
.L_x_8657:
[----:B------:R-:W-:Y:S01]  /*1cf40*/  BSSY B1, `(.L_x_8824) ;  /* 0x0000008000017945 */ /* 0x000fe20003800000 */
[----:B------:R-:W-:Y:S02]  /*1cf50*/  IMAD.MOV.U32 R13, RZ, RZ, R50 ;  /* 0x000000ffff0d7224 */ /* 0x000fe400078e0032 */
[----:B------:R-:W-:Y:S02]  /*1cf60*/  IMAD.MOV.U32 R12, RZ, RZ, RZ ;  /* 0x000000ffff0c7224 */ /* 0x000fe400078e00ff */
[----:B------:R-:W-:Y:S02]  /*1cf70*/  IMAD.MOV.U32 R11, RZ, RZ, 0x1e1f ;  /* 0x00001e1fff0b7424 */ /* 0x000fe400078e00ff */
[----:B------:R-:W-:-:S07]  /*1cf80*/  IMAD.MOV.U32 R15, RZ, RZ, -0x1 ;  /* 0xffffffffff0f7424 */ /* 0x000fce00078e00ff */
[----:B01----:R-:W-:Y:S05]  /*1cf90*/  WARPSYNC.COLLECTIVE R15, `(.L_x_8825) ;  /* 0x000000000f087348 */ /* 0x003fea0003c00000 */
[----:B0-----:R0:W2:Y:S02]  /*1cfa0*/  SHFL.IDX P6, R14, R13, R12, R11 ;  /* 0x0000000c0d0e7389 */ /* 0x0010a400000c000b */
[----:B012---:R-:W-:Y:S01]  /*1cfb0*/  ENDCOLLECTIVE ;  /* 0x000000000000791b */ /* 0x007fe20003800000 */
.L_x_8825:
[----:B------:R-:W-:Y:S05]  /*1cfc0*/  BSYNC B1 ;  /* 0x0000000000017941 */ /* 0x000fea0003800000 */
.L_x_8824:
[----:B------:R-:W-:Y:S05]  /*1cfd0*/  BRA `(.L_x_8826) ;  /* 0xfffffec400cc7947 */ /* 0x000fea000383ffff */
.L_x_8658:
        /* <DEDUP_REMOVED lines=8> */
.L_x_8828:
[----:B------:R-:W-:Y:S05]  /*1d060*/  BSYNC B1 ;  /* 0x0000000000017941 */ /* 0x000fea0003800000 */
.L_x_8827:
[----:B------:R-:W-:Y:S05]  /*1d070*/  BRA `(.L_x_8829) ;  /* 0xfffffec400b07947 */ /* 0x000fea000383ffff */
.L_x_8659:
        /* <DEDUP_REMOVED lines=8> */
.L_x_8831:
[----:B------:R-:W-:Y:S05]  /*1d100*/  BSYNC B1 ;  /* 0x0000000000017941 */ /* 0x000fea0003800000 */
.L_x_8830:
[----:B------:R-:W-:Y:S05]  /*1d110*/  BRA `(.L_x_8832) ;  /* 0xfffffec400947947 */ /* 0x000fea000383ffff */
.L_x_8660:
        /* <DEDUP_REMOVED lines=8> */
.L_x_8834:
[----:B------:R-:W-:Y:S05]  /*1d1a0*/  BSYNC B1 ;  /* 0x0000000000017941 */ /* 0x000fea0003800000 */
.L_x_8833:
[----:B------:R-:W-:Y:S05]  /*1d1b0*/  BRA `(.L_x_8835) ;  /* 0xfffffec400787947 */ /* 0x000fea000383ffff */
.L_x_8662:
[----:B-1----:R1:W2:Y:S02]  /*1d1c0*/  SYNCS.PHASECHK.TRANS64.TRYWAIT P1, [R18+URZ+0x31c00], R3 ;  /* 0x031c0003120075a7 */ /* 0x0022a4000802017f */
[----:B--2---:R-:W-:Y:S05]  /*1d1d0*/  @!P1 NANOSLEEP.SYNCS 0x989680 ;  /* 0x009896800000995d */ /* 0x004fea0003900000 */
[----:B------:R-:W2:Y:S02]  /*1d1e0*/  @!P1 SYNCS.PHASECHK.TRANS64 P1, [R18+URZ+0x31c00], R3 ;  /* 0x031c0003120095a7 */ /* 0x000ea4000802007f */
[----:B--2---:R-:W-:Y:S05]  /*1d1f0*/  @!P1 BRA `(.L_x_8662) ;  /* 0xfffffffc00f09947 */ /* 0x004fea000383ffff */
[----:B------:R-:W-:Y:S05]  /*1d200*/  BRA `(.L_x_8836) ;  /* 0xfffffec400f87947 */ /* 0x000fea000383ffff */
.L_x_8670:
[----:B-1----:R1:W3:Y:S02]  /*1d210*/  SYNCS.PHASECHK.TRANS64.TRYWAIT P1, [R0+URZ+0x31c30], R5 ;  /* 0x031c3005000075a7 */ /* 0x0022e4000802017f */
[----:B---3--:R-:W-:Y:S05]  /*1d220*/  @!P1 NANOSLEEP.SYNCS 0x989680 ;  /* 0x009896800000995d */ /* 0x008fea0003900000 */
[----:B------:R-:W3:Y:S02]  /*1d230*/  @!P1 SYNCS.PHASECHK.TRANS64 P1, [R0+URZ+0x31c30], R5 ;  /* 0x031c3005000095a7 */ /* 0x000ee4000802007f */
[----:B---3--:R-:W-:Y:S05]  /*1d240*/  @!P1 BRA `(.L_x_8670) ;  /* 0xfffffffc00f09947 */ /* 0x008fea000383ffff */
[----:B------:R-:W-:Y:S05]  /*1d250*/  BRA `(.L_x_8669) ;  /* 0xfffffedc00a87947 */ /* 0x000fea000383ffff */
.L_x_8676:
[----:B-1----:R1:W2:Y:S02]  /*1d260*/  SYNCS.PHASECHK.TRANS64.TRYWAIT P3, [R14+URZ+0x31c30], R15 ;  /* 0x031c300f0e0075a7 */ /* 0x0022a4000806017f */
[----:B--2---:R-:W-:Y:S05]  /*1d270*/  @!P3 NANOSLEEP.SYNCS 0x989680 ;  /* 0x009896800000b95d */ /* 0x004fea0003900000 */
[----:B------:R-:W2:Y:S02]  /*1d280*/  @!P3 SYNCS.PHASECHK.TRANS64 P3, [R14+URZ+0x31c30], R15 ;  /* 0x031c300f0e00b5a7 */ /* 0x000ea4000806007f */
[----:B--2---:R-:W-:Y:S05]  /*1d290*/  @!P3 BRA `(.L_x_8676) ;  /* 0xfffffffc00f0b947 */ /* 0x004fea000383ffff */
[----:B------:R-:W-:Y:S05]  /*1d2a0*/  BRA `(.L_x_8675) ;  /* 0xffffff2800887947 */ /* 0x000fea000383ffff */
.L_x_8680:
[----:B-1----:R1:W2:Y:S02]  /*1d2b0*/  SYNCS.PHASECHK.TRANS64.TRYWAIT P2, [R15+URZ+0x31c50], R14 ;  /* 0x031c500e0f0075a7 */ /* 0x0022a4000804017f */
[----:B--2---:R-:W-:Y:S05]  /*1d2c0*/  @!P2 NANOSLEEP.SYNCS 0x989680 ;  /* 0x009896800000a95d */ /* 0x004fea0003900000 */
[----:B------:R-:W2:Y:S02]  /*1d2d0*/  @!P2 SYNCS.PHASECHK.TRANS64 P2, [R15+URZ+0x31c50], R14 ;  /* 0x031c500e0f00a5a7 */ /* 0x000ea4000804007f */
[----:B--2---:R-:W-:Y:S05]  /*1d2e0*/  @!P2 BRA `(.L_x_8680) ;  /* 0xfffffffc00f0a947 */ /* 0x004fea000383ffff */
[----:B------:R-:W-:Y:S05]  /*1d2f0*/  BRA `(.L_x_8677) ;  /* 0xffffff4c00a47947 */ /* 0x000fea000383ffff */
.L_x_8685:
[----:B-1----:R1:W2:Y:S02]  /*1d300*/  SYNCS.PHASECHK.TRANS64.TRYWAIT P0, [R9+URZ+0x31c50], R0 ;  /* 0x031c5000090075a7 */ /* 0x0022a4000800017f */
[----:B--2---:R-:W-:Y:S05]  /*1d310*/  @!P0 NANOSLEEP.SYNCS 0x989680 ;  /* 0x009896800000895d */ /* 0x004fea0003900000 */
[----:B------:R-:W2:Y:S02]  /*1d320*/  @!P0 SYNCS.PHASECHK.TRANS64 P0, [R9+URZ+0x31c50], R0 ;  /* 0x031c5000090085a7 */ /* 0x000ea4000800007f */
[----:B--2---:R-:W-:Y:S05]  /*1d330*/  @!P0 BRA `(.L_x_8685) ;  /* 0xfffffffc00f08947 */ /* 0x004fea000383ffff */
[----:B------:R-:W-:Y:S05]  /*1d340*/  BRA `(.L_x_8684) ;  /* 0xffffff7800f07947 */ /* 0x000fea000383ffff */
.L_x_8709:
        /* <DEDUP_REMOVED lines=8> */
[----:B-----5:R-:W-:Y:S05]  /*1d3d0*/  WARPSYNC.COLLECTIVE R15, `(.L_x_8838) ;  /* 0x000000000f087348 */ /* 0x020fea0003c00000 */
[----:B------:R0:W1:Y:S02]  /*1d3e0*/  SHFL.IDX P6, R14, R13, R12, R11 ;  /* 0x0000000c0d0e7389 */ /* 0x00006400000c000b */
[----:B01---5:R-:W-:Y:S01]  /*1d3f0*/  ENDCOLLECTIVE ;  /* 0x000000000000791b */ /* 0x023fe20003800000 */
.L_x_8838:
[----:B------:R-:W-:Y:S05]  /*1d400*/  BSYNC B1 ;  /* 0x0000000000017941 */ /* 0x000fea0003800000 */
.L_x_8837:
[----:B------:R-:W-:Y:S05]  /*1d410*/  BRA `(.L_x_8839) ;  /* 0xffffffb0002c7947 */ /* 0x000fea000383ffff */
.L_x_8710:
[----:B------:R-:W-:Y:S01]  /*1d420*/  BSSY B1, `(.L_x_8840) ;  /* 0x0000006000017945 */ /* 0x000fe20003800000 */
[----:B------:R-:W-:-:S07]  /*1d430*/  IMAD.MOV.U32 R15, RZ, RZ, -0x1 ;  /* 0xffffffffff0f7424 */ /* 0x000fce00078e00ff */
[----:B-----5:R-:W-:Y:S05]  /*1d440*/  WARPSYNC.COLLECTIVE R15, `(.L_x_8841) ;  /* 0x000000000f0c7348 */ /* 0x020fea0003c00000 */
[----:B------:R-:W-:Y:S02]  /*1d450*/  ELECT P6, UR62, PT ;  /* 0x00000000003e782f */ /* 0x000fe400038c0000 */
[----:B------:R-:W-:Y:S01]  /*1d460*/  MOV R14, UR62 ;  /* 0x0000003e000e7c02 */ /* 0x000fe20008000f00 */
[----:B-----5:R-:W-:Y:S10]  /*1d470*/  ENDCOLLECTIVE ;  /* 0x000000000000791b */ /* 0x020ff40003800000 */
.L_x_8841:
[----:B------:R-:W-:Y:S05]  /*1d480*/  BSYNC B1 ;  /* 0x0000000000017941 */ /* 0x000fea0003800000 */
.L_x_8840:
[----:B------:R-:W-:Y:S05]  /*1d490*/  BRA `(.L_x_8842) ;  /* 0xffffffb000187947 */ /* 0x000fea000383ffff */
.L_x_8712:
[----:B0-----:R0:W1:Y:S02]  /*1d4a0*/  SYNCS.PHASECHK.TRANS64.TRYWAIT P0, [R6+URZ+0x31c20], R7 ;  /* 0x031c2007060075a7 */ /* 0x001064000800017f */
[----:B-1----:R-:W-:Y:S05]  /*1d4b0*/  @!P0 NANOSLEEP.SYNCS 0x989680 ;  /* 0x009896800000895d */ /* 0x002fea0003900000 */
[----:B------:R-:W1:Y:S02]  /*1d4c0*/  @!P0 SYNCS.PHASECHK.TRANS64 P0, [R6+URZ+0x31c20], R7 ;  /* 0x031c2007060085a7 */ /* 0x000e64000800007f */
[----:B-1----:R-:W-:Y:S05]  /*1d4d0*/  @!P0 BRA `(.L_x_8712) ;  /* 0xfffffffc00f08947 */ /* 0x002fea000383ffff */
[----:B------:R-:W-:Y:S05]  /*1d4e0*/  BRA `(.L_x_8843) ;  /* 0xffffffb000347947 */ /* 0x000fea000383ffff */
.L_x_8715:
[----:B0-----:R0:W1:Y:S02]  /*1d4f0*/  SYNCS.PHASECHK.TRANS64.TRYWAIT P0, [R7+URZ+0x31ca0], R8 ;  /* 0x031ca008070075a7 */ /* 0x001064000800017f */
[----:B-1----:R-:W-:Y:S05]  /*1d500*/  @!P0 NANOSLEEP.SYNCS 0x989680 ;  /* 0x009896800000895d */ /* 0x002fea0003900000 */
[----:B------:R-:W1:Y:S02]  /*1d510*/  @!P0 SYNCS.PHASECHK.TRANS64 P0, [R7+URZ+0x31ca0], R8 ;  /* 0x031ca008070085a7 */ /* 0x000e64000800007f */
[----:B-1----:R-:W-:Y:S05]  /*1d520*/  @!P0 BRA `(.L_x_8715) ;  /* 0xfffffffc00f08947 */ /* 0x002fea000383ffff */
[----:B------:R-:W-:Y:S05]  /*1d530*/  BRA `(.L_x_8844) ;  /* 0xffffffb0003c7947 */ /* 0x000fea000383ffff */
.L_x_8717:
[----:B-1----:R1:W2:Y:S02]  /*1d540*/  SYNCS.PHASECHK.TRANS64.TRYWAIT P0, [R7+URZ+0x31cc0], R8 ;  /* 0x031cc008070075a7 */ /* 0x0022a4000800017f */
[----:B--2---:R-:W-:Y:S05]  /*1d550*/  @!P0 NANOSLEEP.SYNCS 0x989680 ;  /* 0x009896800000895d */ /* 0x004fea0003900000 */
[----:B------:R-:W2:Y:S02]  /*1d560*/  @!P0 SYNCS.PHASECHK.TRANS64 P0, [R7+URZ+0x31cc0], R8 ;  /* 0x031cc008070085a7 */ /* 0x000ea4000800007f */
[----:B--2---:R-:W-:Y:S05]  /*1d570*/  @!P0 BRA `(.L_x_8717) ;  /* 0xfffffffc00f08947 */ /* 0x004fea000383ffff */
[----:B------:R-:W-:Y:S05]  /*1d580*/  BRA `(.L_x_8845) ;  /* 0xffffffb000bc7947 */ /* 0x000fea000383ffff */
.L_x_8721:
[----:B0-----:R0:W1:Y:S02]  /*1d590*/  SYNCS.PHASECHK.TRANS64.TRYWAIT P0, [R7+URZ+0x31ca0], R8 ;  /* 0x031ca008070075a7 */ /* 0x001064000800017f */
[----:B-1----:R-:W-:Y:S05]  /*1d5a0*/  @!P0 NANOSLEEP.SYNCS 0x989680 ;  /* 0x009896800000895d */ /* 0x002fea0003900000 */
[----:B------:R-:W1:Y:S02]  /*1d5b0*/  @!P0 SYNCS.PHASECHK.TRANS64 P0, [R7+URZ+0x31ca0], R8 ;  /* 0x031ca008070085a7 */ /* 0x000e64000800007f */
[----:B-1----:R-:W-:Y:S05]  /*1d5c0*/  @!P0 BRA `(.L_x_8721) ;  /* 0xfffffffc00f08947 */ /* 0x002fea000383ffff */
[----:B------:R-:W-:Y:S05]  /*1d5d0*/  BRA `(.L_x_8846) ;  /* 0xffffffb400647947 */ /* 0x000fea000383ffff */
.L_x_8723:
[----:B-1----:R1:W2:Y:S02]  /*1d5e0*/  SYNCS.PHASECHK.TRANS64.TRYWAIT P1, [R7+URZ+0x31cc0], R8 ;  /* 0x031cc008070075a7 */ /* 0x0022a4000802017f */
[----:B--2---:R-:W-:Y:S05]  /*1d5f0*/  @!P1 NANOSLEEP.SYNCS 0x989680 ;  /* 0x009896800000995d */ /* 0x004fea0003900000 */
[----:B------:R-:W2:Y:S02]  /*1d600*/  @!P1 SYNCS.PHASECHK.TRANS64 P1, [R7+URZ+0x31cc0], R8 ;  /* 0x031cc008070095a7 */ /* 0x000ea4000802007f */
[----:B--2---:R-:W-:Y:S05]  /*1d610*/  @!P1 BRA `(.L_x_8723) ;  /* 0xfffffffc00f09947 */ /* 0x004fea000383ffff */
[----:B------:R-:W-:Y:S05]  /*1d620*/  BRA `(.L_x_8847) ;  /* 0xffffffb400e07947 */ /* 0x000fea000383ffff */
.L_x_8735:
        /* <DEDUP_REMOVED lines=11> */
.L_x_8849:
[----:B------:R-:W-:Y:S05]  /*1d6e0*/  BSYNC B0 ;  /* 0x0000000000007941 */ /* 0x000fea0003800000 */
.L_x_8848:
[----:B------:R-:W-:Y:S05]  /*1d6f0*/  BRA `(.L_x_8850) ;  /* 0xffffffc000a47947 */ /* 0x000fea000383ffff */
.L_x_8736:
[----:B------:R-:W-:Y:S01]  /*1d700*/  BSSY B0, `(.L_x_8851) ;  /* 0x0000006000007945 */ /* 0x000fe20003800000 */
[----:B------:R-:W-:-:S07]  /*1d710*/  IMAD.MOV.U32 R15, RZ, RZ, -0x1 ;  /* 0xffffffffff0f7424 */ /* 0x000fce00078e00ff */
[----:B------:R-:W-:Y:S05]  /*1d720*/  WARPSYNC.COLLECTIVE R15, `(.L_x_8852) ;  /* 0x000000000f0c7348 */ /* 0x000fea0003c00000 */
[----:B------:R-:W-:Y:S02]  /*1d730*/  ELECT P6, UR62, PT ;  /* 0x00000000003e782f */ /* 0x000fe400038c0000 */
[----:B------:R-:W-:Y:S01]  /*1d740*/  MOV R14, UR62 ;  /* 0x0000003e000e7c02 */ /* 0x000fe20008000f00 */
[----:B------:R-:W-:Y:S10]  /*1d750*/  ENDCOLLECTIVE ;  /* 0x000000000000791b */ /* 0x000ff40003800000 */
.L_x_8852:
[----:B------:R-:W-:Y:S05]  /*1d760*/  BSYNC B0 ;  /* 0x0000000000007941 */ /* 0x000fea0003800000 */
.L_x_8851:
[----:B------:R-:W-:Y:S05]  /*1d770*/  BRA `(.L_x_8853) ;  /* 0xffffffc0009c7947 */ /* 0x000fea000383ffff */
.L_x_8739:
[----:B-1----:R1:W2:Y:S02]  /*1d780*/  SYNCS.PHASECHK.TRANS64.TRYWAIT P0, [R4+URZ+0x31c40], R5 ;  /* 0x031c4005040075a7 */ /* 0x0022a4000800017f */
[----:B--2---:R-:W-:Y:S05]  /*1d790*/  @!P0 NANOSLEEP.SYNCS 0x989680 ;  /* 0x009896800000895d */ /* 0x004fea0003900000 */
[----:B------:R-:W2:Y:S02]  /*1d7a0*/  @!P0 SYNCS.PHASECHK.TRANS64 P0, [R4+URZ+0x31c40], R5 ;  /* 0x031c4005040085a7 */ /* 0x000ea4000800007f */
[----:B--2---:R-:W-:Y:S05]  /*1d7b0*/  @!P0 BRA `(.L_x_8739) ;  /* 0xfffffffc00f08947 */ /* 0x004fea000383ffff */
[----:B------:R-:W-:Y:S05]  /*1d7c0*/  BRA `(.L_x_8854) ;  /* 0xffffffc000f07947 */ /* 0x000fea000383ffff */
.L_x_8742:
[----:B-1----:R1:W2:Y:S02]  /*1d7d0*/  SYNCS.PHASECHK.TRANS64.TRYWAIT P0, [R29+URZ+0x31c20], R4 ;  /* 0x031c20041d0075a7 */ /* 0x0022a4000800017f */
[----:B--2---:R-:W-:Y:S05]  /*1d7e0*/  @!P0 NANOSLEEP.SYNCS 0x989680 ;  /* 0x009896800000895d */ /* 0x004fea0003900000 */
[----:B------:R-:W2:Y:S02]  /*1d7f0*/  @!P0 SYNCS.PHASECHK.TRANS64 P0, [R29+URZ+0x31c20], R4 ;  /* 0x031c20041d0085a7 */ /* 0x000ea4000800007f */
[----:B--2---:R-:W-:Y:S05]  /*1d800*/  @!P0 BRA `(.L_x_8742) ;  /* 0xfffffffc00f08947 */ /* 0x004fea000383ffff */
[----:B------:R-:W-:Y:S05]  /*1d810*/  BRA `(.L_x_8855) ;  /* 0xffffffc800207947 */ /* 0x000fea000383ffff */
.L_x_8750:
[----:B0-----:R0:W1:Y:S02]  /*1d820*/  SYNCS.PHASECHK.TRANS64.TRYWAIT P0, [R3+URZ+0x31c40], R2 ;  /* 0x031c4002030075a7 */ /* 0x001064000800017f */
[----:B-1----:R-:W-:Y:S05]  /*1d830*/  @!P0 NANOSLEEP.SYNCS 0x989680 ;  /* 0x009896800000895d */ /* 0x002fea0003900000 */
[----:B------:R-:W1:Y:S02]  /*1d840*/  @!P0 SYNCS.PHASECHK.TRANS64 P0, [R3+URZ+0x31c40], R2 ;  /* 0x031c4002030085a7 */ /* 0x000e64000800007f */
[----:B-1----:R-:W-:Y:S05]  /*1d850*/  @!P0 BRA `(.L_x_8750) ;  /* 0xfffffffc00f08947 */ /* 0x002fea000383ffff */
[----:B------:R-:W-:Y:S05]  /*1d860*/  BRA `(.L_x_8856) ;  /* 0xffffffc800cc7947 */ /* 0x000fea000383ffff */
.L_x_8752:
[----:B0-----:R0:W1:Y:S02]  /*1d870*/  SYNCS.PHASECHK.TRANS64.TRYWAIT P0, [R2+URZ+0x31c60], R3 ;  /* 0x031c6003020075a7 */ /* 0x001064000800017f */
[----:B-1----:R-:W-:Y:S05]  /*1d880*/  @!P0 NANOSLEEP.SYNCS 0x989680 ;  /* 0x009896800000895d */ /* 0x002fea0003900000 */
[----:B------:R-:W1:Y:S02]  /*1d890*/  @!P0 SYNCS.PHASECHK.TRANS64 P0, [R2+URZ+0x31c60], R3 ;  /* 0x031c6003020085a7 */ /* 0x000e64000800007f */
[----:B-1----:R-:W-:Y:S05]  /*1d8a0*/  @!P0 BRA `(.L_x_8752) ;  /* 0xfffffffc00f08947 */ /* 0x002fea000383ffff */
[----:B------:R-:W-:Y:S05]  /*1d8b0*/  BRA `(.L_x_8857) ;  /* 0xffffffcc00587947 */ /* 0x000fea000383ffff */
.L_x_8758:
[----:B-1----:R1:W2:Y:S02]  /*1d8c0*/  SYNCS.PHASECHK.TRANS64.TRYWAIT P0, [R3+URZ+0x31c40], R2 ;  /* 0x031c4002030075a7 */ /* 0x0022a4000800017f */
[----:B--2---:R-:W-:Y:S05]  /*1d8d0*/  @!P0 NANOSLEEP.SYNCS 0x989680 ;  /* 0x009896800000895d */ /* 0x004fea0003900000 */
[----:B------:R-:W2:Y:S02]  /*1d8e0*/  @!P0 SYNCS.PHASECHK.TRANS64 P0, [R3+URZ+0x31c40], R2 ;  /* 0x031c4002030085a7 */ /* 0x000ea4000800007f */
[----:B--2---:R-:W-:Y:S05]  /*1d8f0*/  @!P0 BRA `(.L_x_8758) ;  /* 0xfffffffc00f08947 */ /* 0x004fea000383ffff */
[----:B------:R-:W-:Y:S05]  /*1d900*/  BRA `(.L_x_8858) ;  /* 0xffffffd000a47947 */ /* 0x000fea000383ffff */
.L_x_8760:
[----:B0-----:R0:W1:Y:S02]  /*1d910*/  SYNCS.PHASECHK.TRANS64.TRYWAIT P0, [R3+URZ+0x31c60], R24 ;  /* 0x031c6018030075a7 */ /* 0x001064000800017f */
[----:B-1----:R-:W-:Y:S05]  /*1d920*/  @!P0 NANOSLEEP.SYNCS 0x989680 ;  /* 0x009896800000895d */ /* 0x002fea0003900000 */
[----:B------:R-:W1:Y:S02]  /*1d930*/  @!P0 SYNCS.PHASECHK.TRANS64 P0, [R3+URZ+0x31c60], R24 ;  /* 0x031c6018030085a7 */ /* 0x000e64000800007f */
[----:B-1----:R-:W-:Y:S05]  /*1d940*/  @!P0 BRA `(.L_x_8760) ;  /* 0xfffffffc00f08947 */ /* 0x002fea000383ffff */
[----:B------:R-:W-:Y:S05]  /*1d950*/  BRA `(.L_x_8859) ;  /* 0xffffffd400307947 */ /* 0x000fea000383ffff */
.L_x_8766:
[----:B-1----:R1:W2:Y:S02]  /*1d960*/  SYNCS.PHASECHK.TRANS64.TRYWAIT P0, [R2+URZ+0x31c40], R3 ;  /* 0x031c4003020075a7 */ /* 0x0022a4000800017f */
[----:B--2---:R-:W-:Y:S05]  /*1d970*/  @!P0 NANOSLEEP.SYNCS 0x989680 ;  /* 0x009896800000895d */ /* 0x004fea0003900000 */
[----:B------:R-:W2:Y:S02]  /*1d980*/  @!P0 SYNCS.PHASECHK.TRANS64 P0, [R2+URZ+0x31c40], R3 ;  /* 0x031c4003020085a7 */ /* 0x000ea4000800007f */
[----:B--2---:R-:W-:Y:S05]  /*1d990*/  @!P0 BRA `(.L_x_8766) ;  /* 0xfffffffc00f08947 */ /* 0x004fea000383ffff */
[----:B------:R-:W-:Y:S05]  /*1d9a0*/  BRA `(.L_x_8860) ;  /* 0xffffffd800587947 */ /* 0x000fea000383ffff */
.L_x_8768:
[----:B0-----:R0:W1:Y:S02]  /*1d9b0*/  SYNCS.PHASECHK.TRANS64.TRYWAIT P0, [R2+URZ+0x31c60], R3 ;  /* 0x031c6003020075a7 */ /* 0x001064000800017f */
[----:B-1----:R-:W-:Y:S05]  /*1d9c0*/  @!P0 NANOSLEEP.SYNCS 0x989680 ;  /* 0x009896800000895d */ /* 0x002fea0003900000 */
[----:B------:R-:W1:Y:S02]  /*1d9d0*/  @!P0 SYNCS.PHASECHK.TRANS64 P0, [R2+URZ+0x31c60], R3 ;  /* 0x031c6003020085a7 */ /* 0x000e64000800007f */
[----:B-1----:R-:W-:Y:S05]  /*1d9e0*/  @!P0 BRA `(.L_x_8768) ;  /* 0xfffffffc00f08947 */ /* 0x002fea000383ffff */
[----:B------:R-:W-:Y:S05]  /*1d9f0*/  BRA `(.L_x_8861) ;  /* 0xffffffd800e47947 */ /* 0x000fea000383ffff */
.L_x_8776:
[----:B--2---:R2:W3:Y:S02]  /*1da00*/  SYNCS.PHASECHK.TRANS64.TRYWAIT P0, [R3+URZ+0x31c60], R2 ;  /* 0x031c6002030075a7 */ /* 0x0044e4000800017f */
[----:B---3--:R-:W-:Y:S05]  /*1da10*/  @!P0 NANOSLEEP.SYNCS 0x989680 ;  /* 0x009896800000895d */ /* 0x008fea0003900000 */
[----:B------:R-:W3:Y:S02]  /*1da20*/  @!P0 SYNCS.PHASECHK.TRANS64 P0, [R3+URZ+0x31c60], R2 ;  /* 0x031c6002030085a7 */ /* 0x000ee4000800007f */
[----:B---3--:R-:W-:Y:S05]  /*1da30*/  @!P0 BRA `(.L_x_8776) ;  /* 0xfffffffc00f08947 */ /* 0x008fea000383ffff */
[----:B------:R-:W-:Y:S05]  /*1da40*/  BRA `(.L_x_8862) ;  /* 0xffffffdc00ec7947 */ /* 0x000fea000383ffff */
.L_x_8779:
        /* <DEDUP_REMOVED lines=8> */
.L_x_8864:
[----:B------:R-:W-:Y:S05]  /*1dad0*/  BSYNC B0 ;  /* 0x0000000000007941 */ /* 0x000fea0003800000 */
.L_x_8863:
        /* <DEDUP_REMOVED lines=8> */
.L_x_8865:
[----:B------:R-:W-:Y:S01]  /*1db60*/  IMAD.MOV.U32 R5, RZ, RZ, R14 ;  /* 0x000000ffff057224 */ /* 0x000fe200078e000e */
[----:B------:R-:W-:Y:S06]  /*1db70*/  BRA `(.L_x_8866) ;  /* 0xffffffe000747947 */ /* 0x000fec000383ffff */
.L_x_8782:
        /* <DEDUP_REMOVED lines=8> */
.L_x_8868:
[----:B------:R-:W-:Y:S05]  /*1dc00*/  BSYNC B0 ;  /* 0x0000000000007941 */ /* 0x000fea0003800000 */
.L_x_8867:
        /* <DEDUP_REMOVED lines=10> */
.L_x_8869:
        /* <DEDUP_REMOVED lines=8> */
.L_x_8870:
        /* <DEDUP_REMOVED lines=8> */
.L_x_8871:
        /* <DEDUP_REMOVED lines=8> */
.L_x_8872:
        /* <DEDUP_REMOVED lines=8> */
.L_x_8873:
[----:B------:R-:W-:Y:S05]  /*1deb0*/  BRA `(.L_x_8874) ;  /* 0xffffffe000307947 */ /* 0x000fea000383ffff */
.L_x_8787:
        /* <DEDUP_REMOVED lines=8> */
.L_x_8876:
[----:B------:R-:W-:Y:S05]  /*1df40*/  BSYNC B0 ;  /* 0x0000000000007941 */ /* 0x000fea0003800000 */
.L_x_8875:
        /* <DEDUP_REMOVED lines=10> */
.L_x_8877:
        /* <DEDUP_REMOVED lines=8> */
.L_x_8878:
        /* <DEDUP_REMOVED lines=8> */
.L_x_8879:
        /* <DEDUP_REMOVED lines=8> */
.L_x_8880:
        /* <DEDUP_REMOVED lines=8> */
.L_x_8881:
[----:B------:R-:W-:Y:S05]  /*1e1f0*/  BRA `(.L_x_8882) ;  /* 0xffffffe0000c7947 */ /* 0x000fea000383ffff */
.L_x_8789:
[----:B------:R-:W-:Y:S01]  /*1e200*/  BSSY B0, `(.L_x_8883) ;  /* 0x0000006000007945 */ /* 0x000fe20003800000 */
[----:B------:R-:W-:Y:S01]  /*1e210*/  PLOP3.LUT P6, PT, P6, PT, PT, 0x8, 0x0 ;  /* 0x000000000000781c */ /* 0x000fe200037ce170 */
[----:B------:R-:W-:-:S12]  /*1e220*/  IMAD.MOV.U32 R15, RZ, RZ, -0x1 ;  /* 0xffffffffff0f7424 */ /* 0x000fd800078e00ff */
[----:B0-----:R-:W-:Y:S05]  /*1e230*/  WARPSYNC.COLLECTIVE R15, `(.L_x_8884) ;  /* 0x000000000f087348 */ /* 0x001fea0003c00000 */
[----:B------:R-:W-:Y:S01]  /*1e240*/  VOTE.ANY R14, PT, P6 ;  /* 0x00000000000e7806 */ /* 0x000fe200030e0100 */
[----:B0-----:R-:W-:Y:S06]  /*1e250*/  ENDCOLLECTIVE ;  /* 0x000000000000791b */ /* 0x001fec0003800000 */
.L_x_8884:
[----:B------:R-:W-:Y:S05]  /*1e260*/  BSYNC B0 ;  /* 0x0000000000007941 */ /* 0x000fea0003800000 */
.L_x_8883:
        /* <DEDUP_REMOVED lines=9> */
.L_x_8885:
[----:B------:R-:W-:Y:S01]  /*1e300*/  IMAD.MOV.U32 R17, RZ, RZ, R14 ;  /* 0x000000ffff117224 */ /* 0x000fe200078e000e */
[----:B------:R-:W-:Y:S06]  /*1e310*/  BRA `(.L_x_8886) ;  /* 0xffffffdc00fc7947 */ /* 0x000fec000383ffff */
.L_x_8791:
[----:B------:R-:W-:Y:S01]  /*1e320*/  BSSY B0, `(.L_x_8887) ;  /* 0x0000007000007945 */ /* 0x000fe20003800000 */
[----:B------:R-:W-:Y:S02]  /*1e330*/  IMAD.MOV.U32 R13, RZ, RZ, R3 ;  /* 0x000000ffff0d7224 */ /* 0x000fe400078e0003 */
[----:B------:R-:W-:Y:S02]  /*1e340*/  IMAD.MOV.U32 R11, RZ, RZ, 0x1f ;  /* 0x0000001fff0b7424 */ /* 0x000fe400078e00ff */
[----:B------:R-:W-:-:S07]  /*1e350*/  IMAD.MOV.U32 R15, RZ, RZ, -0x1 ;  /* 0xffffffffff0f7424 */ /* 0x000fce00078e00ff */
[----:B012---:R-:W-:Y:S05]  /*1e360*/  WARPSYNC.COLLECTIVE R15, `(.L_x_8888) ;  /* 0x000000000f087348 */ /* 0x007fea0003c00000 */
[----:B------:R3:W4:Y:S02]  /*1e370*/  SHFL.IDX P6, R14, R13, R12, R11 ;  /* 0x0000000c0d0e7389 */ /* 0x00072400000c000b */
[----:B01234-:R-:W-:Y:S01]  /*1e380*/  ENDCOLLECTIVE ;  /* 0x000000000000791b */ /* 0x01ffe20003800000 */
.L_x_8888:
[----:B------:R-:W-:Y:S05]  /*1e390*/  BSYNC B0 ;  /* 0x0000000000007941 */ /* 0x000fea0003800000 */
.L_x_8887:
[----:B------:R-:W-:Y:S05]  /*1e3a0*/  BRA `(.L_x_8790) ;  /* 0xffffffdc00f47947 */ /* 0x000fea000383ffff */
.L_x_8795:
[----:B0-----:R0:W1:Y:S02]  /*1e3b0*/  SYNCS.PHASECHK.TRANS64.TRYWAIT P0, [R9+URZ+0x31c20], R0 ;  /* 0x031c2000090075a7 */ /* 0x001064000800017f */
[----:B-1----:R-:W-:Y:S05]  /*1e3c0*/  @!P0 NANOSLEEP.SYNCS 0x989680 ;  /* 0x009896800000895d */ /* 0x002fea0003900000 */
[----:B------:R-:W1:Y:S02]  /*1e3d0*/  @!P0 SYNCS.PHASECHK.TRANS64 P0, [R9+URZ+0x31c20], R0 ;  /* 0x031c2000090085a7 */ /* 0x000e64000800007f */
[----:B-1----:R-:W-:Y:S05]  /*1e3e0*/  @!P0 BRA `(.L_x_8795) ;  /* 0xfffffffc00f08947 */ /* 0x002fea000383ffff */
[----:B------:R-:W-:Y:S05]  /*1e3f0*/  BRA `(.L_x_8889) ;  /* 0xffffffe000d07947 */ /* 0x000fea000383ffff */
.L_x_8796:
        /* <DEDUP_REMOVED lines=11> */
.L_x_8891:
[----:B------:R-:W-:Y:S05]  /*1e4b0*/  BSYNC B0 ;  /* 0x0000000000007941 */ /* 0x000fea0003800000 */
.L_x_8890:
[----:B------:R-:W-:Y:S05]  /*1e4c0*/  BRA `(.L_x_8892) ;  /* 0xffffffe000b87947 */ /* 0x000fea000383ffff */
.L_x_8797:
[----:B------:R-:W-:Y:S01]  /*1e4d0*/  BSSY B0, `(.L_x_8893) ;  /* 0x0000006000007945 */ /* 0x000fe20003800000 */
[----:B------:R-:W-:-:S07]  /*1e4e0*/  IMAD.MOV.U32 R15, RZ, RZ, -0x1 ;  /* 0xffffffffff0f7424 */ /* 0x000fce00078e00ff */
[----:B0-----:R-:W-:Y:S05]  /*1e4f0*/  WARPSYNC.COLLECTIVE R15, `(.L_x_8894) ;  /* 0x000000000f0c7348 */ /* 0x001fea0003c00000 */
[----:B------:R-:W-:Y:S02]  /*1e500*/  ELECT P6, UR62, PT ;  /* 0x00000000003e782f */ /* 0x000fe400038c0000 */
[----:B------:R-:W-:Y:S01]  /*1e510*/  MOV R14, UR62 ;  /* 0x0000003e000e7c02 */ /* 0x000fe20008000f00 */
[----:B0-----:R-:W-:Y:S10]  /*1e520*/  ENDCOLLECTIVE ;  /* 0x000000000000791b */ /* 0x001ff40003800000 */
.L_x_8894:
[----:B------:R-:W-:Y:S05]  /*1e530*/  BSYNC B0 ;  /* 0x0000000000007941 */ /* 0x000fea0003800000 */
.L_x_8893:
[----:B------:R-:W-:Y:S05]  /*1e540*/  BRA `(.L_x_8895) ;  /* 0xffffffe000ac7947 */ /* 0x000fea000383ffff */
.L_x_8799:
[----:B0-----:R0:W1:Y:S02]  /*1e550*/  SYNCS.PHASECHK.TRANS64.TRYWAIT P0, [R7+URZ], R2 ;  /* 0x00000002070075a7 */ /* 0x001064000800017f */
[----:B-1----:R-:W-:Y:S05]  /*1e560*/  @!P0 NANOSLEEP.SYNCS 0x989680 ;  /* 0x009896800000895d */ /* 0x002fea0003900000 */
[----:B------:R-:W1:Y:S02]  /*1e570*/  @!P0 SYNCS.PHASECHK.TRANS64 P0, [R7+URZ], R2 ;  /* 0x00000002070085a7 */ /* 0x000e64000800007f */
[----:B-1----:R-:W-:Y:S05]  /*1e580*/  @!P0 BRA `(.L_x_8799) ;  /* 0xfffffffc00f08947 */ /* 0x002fea000383ffff */
[----:B------:R-:W-:Y:S05]  /*1e590*/  BRA `(.L_x_8896) ;  /* 0xffffffe000e87947 */ /* 0x000fea000383ffff */
.L_x_8800:
[----:B-1----:R1:W2:Y:S02]  /*1e5a0*/  SYNCS.PHASECHK.TRANS64.TRYWAIT P0, [R3+URZ], R0 ;  /* 0x00000000030075a7 */ /* 0x0022a4000800017f */
[----:B--2---:R-:W-:Y:S05]  /*1e5b0*/  @!P0 NANOSLEEP.SYNCS 0x989680 ;  /* 0x009896800000895d */ /* 0x004fea0003900000 */
[----:B------:R-:W2:Y:S02]  /*1e5c0*/  @!P0 SYNCS.PHASECHK.TRANS64 P0, [R3+URZ], R0 ;  /* 0x00000000030085a7 */ /* 0x000ea4000800007f */
[----:B--2---:R-:W-:Y:S05]  /*1e5d0*/  @!P0 BRA `(.L_x_8800) ;  /* 0xfffffffc00f08947 */ /* 0x004fea000383ffff */
[----:B------:R-:W-:Y:S05]  /*1e5e0*/  BRA `(.L_x_8897) ;  /* 0xffffffe000dc7947 */ /* 0x000fea000383ffff */
.L_x_8802:
[----:B-1----:R1:W2:Y:S02]  /*1e5f0*/  SYNCS.PHASECHK.TRANS64.TRYWAIT P0, [R5+URZ], R2 ;  /* 0x00000002050075a7 */ /* 0x0022a4000800017f */
[----:B--2---:R-:W-:Y:S05]  /*1e600*/  @!P0 NANOSLEEP.SYNCS 0x989680 ;  /* 0x009896800000895d */ /* 0x004fea0003900000 */
[----:B------:R-:W2:Y:S02]  /*1e610*/  @!P0 SYNCS.PHASECHK.TRANS64 P0, [R5+URZ], R2 ;  /* 0x00000002050085a7 */ /* 0x000ea4000800007f */
[----:B--2---:R-:W-:Y:S05]  /*1e620*/  @!P0 BRA `(.L_x_8802) ;  /* 0xfffffffc00f08947 */ /* 0x004fea000383ffff */
[----:B------:R-:W-:Y:S05]  /*1e630*/  BRA `(.L_x_8898) ;  /* 0xffffffe000e07947 */ /* 0x000fea000383ffff */
.L_x_8899:
        /* <DEDUP_REMOVED lines=12> */
.L_x_12775:


//--------------------- .text._ZN7cutlass13device_kernelIN5flash11enable_sm90INS1_16FlashAttnFwdSm90INS1_25CollectiveMainloopFwdSm90ILi2EN4cute5tupleIJNS5_1CILi1EEES8_S8_EEENS6_IJNS7_ILi192EEENS7_ILi128EEENS7_ILi96EEEEEELi96ENS_10bfloat16_tEfNS_4arch4Sm90ELb0ELb1ELb1ELb0ELb0ELb0ELb0ELb0ELb1ELb0ELb0ELb0EEENS1_21CollectiveEpilogueFwdINS6_IJSA_SC_SB_EEES9_SE_SG_Li384ELb0ELb0ELb0ELb0EEENS1_30DynamicPersistentTileSchedulerILi384ELi32ELb0ELb0ELb1EEEEEEEEEvNT_6ParamsE --------------------------
	.section	.text._ZN7cutlass13device_kernelIN5flash11enable_sm90INS1_16FlashAttnFwdSm90INS1_25CollectiveMainloopFwdSm90ILi2EN4cute5tupleIJNS5_1CILi1EEES8_S8_EEENS6_IJNS7_ILi192EEENS7_ILi128EEENS7_ILi96EEEEEELi96ENS_10bfloat16_tEfNS_4arch4Sm90ELb0ELb1ELb1ELb0ELb0ELb0ELb0ELb0ELb1ELb0ELb0ELb0EEENS1_21CollectiveEpilogueFwdINS6_IJSA_SC_SB_EEES9_SE_SG_Li384ELb0ELb0ELb0ELb0EEENS1_30DynamicPersistentTileSchedulerILi384ELi32ELb0ELb0ELb1EEEEEEEEEvNT_6ParamsE,"ax",@progbits
	.align	128
.text._ZN7cutlass13device_kernelIN5flash11enable_sm90INS1_16FlashAttnFwdSm90INS1_25CollectiveMainloopFwdSm90ILi2EN4cute5tupleIJNS5_1CILi1EEES8_S8_EEENS6_IJNS7_ILi192EEENS7_ILi128EEENS7_ILi96EEEEEELi96ENS_10bfloat16_tEfNS_4arch4Sm90ELb0ELb1ELb1ELb0ELb0ELb0ELb0ELb0ELb1ELb0ELb0ELb0EEENS1_21CollectiveEpilogueFwdINS6_IJSA_SC_SB_EEES9_SE_SG_Li384ELb0ELb0ELb0ELb0EEENS1_30DynamicPersistentTileSchedulerILi384ELi32ELb0ELb0ELb1EEEEEEEEEvNT_6ParamsE:
        .type           _ZN7cutlass13device_kernelIN5flash11enable_sm90INS1_16FlashAttnFwdSm90INS1_25CollectiveMainloopFwdSm90ILi2EN4cute5tupleIJNS5_1CILi1EEES8_S8_EEENS6_IJNS7_ILi192EEENS7_ILi128EEENS7_ILi96EEEEEELi96ENS_10bfloat16_tEfNS_4arch4Sm90ELb0ELb1ELb1ELb0ELb0ELb0ELb0ELb0ELb1ELb0ELb0ELb0EEENS1_21CollectiveEpilogueFwdINS6_IJSA_SC_SB_EEES9_SE_SG_Li384ELb0ELb0ELb0ELb0EEENS1_30DynamicPersistentTileSchedulerILi384ELi32ELb0ELb0ELb1EEEEEEEEEvNT_6ParamsE,@function
        .size           _ZN7cutlass13device_kernelIN5flash11enable_sm90INS1_16FlashAttnFwdSm90INS1_25CollectiveMainloopFwdSm90ILi2EN4cute5tupleIJNS5_1CILi1EEES8_S8_EEENS6_IJNS7_ILi192EEENS7_ILi128EEENS7_ILi96EEEEEELi96ENS_10bfloat16_tEfNS_4arch4Sm90ELb0ELb1ELb1ELb0ELb0ELb0ELb0ELb0ELb1ELb0ELb0ELb0EEENS1_21CollectiveEpilogueFwdINS6_IJSA_SC_SB_EEES9_SE_SG_Li384ELb0ELb0ELb0ELb0EEENS1_30DynamicPersistentTileSchedulerILi384ELi32ELb0ELb0ELb1EEEEEEEEEvNT_6ParamsE,(.L_x_12776 - _ZN7cutlass13device_kernelIN5flash11enable_sm90INS1_16FlashAttnFwdSm90INS1_25CollectiveMainloopFwdSm90ILi2EN4cute5tupleIJNS5_1CILi1EEES8_S8_EEENS6_IJNS7_ILi192EEENS7_ILi128EEENS7_ILi96EEEEEELi96ENS_10bfloat16_tEfNS_4arch4Sm90ELb0ELb1ELb1ELb0ELb0ELb0ELb0ELb0ELb1ELb0ELb0ELb0EEENS1_21CollectiveEpilogueFwdINS6_IJSA_SC_SB_EEES9_SE_SG_Li384ELb0ELb0ELb0ELb0EEENS1_30DynamicPersistentTileSchedulerILi384ELi32ELb0ELb0ELb1EEEEEEEEEvNT_6ParamsE)
        .other          _ZN7cutlass13device_kernelIN5flash11enable_sm90INS1_16FlashAttnFwdSm90INS1_25CollectiveMainloopFwdSm90ILi2EN4cute5tupleIJNS5_1CILi1EEES8_S8_EEENS6_IJNS7_ILi192EEENS7_ILi128EEENS7_ILi96EEEEEELi96ENS_10bfloat16_tEfNS_4arch4Sm90ELb0ELb1ELb1ELb0ELb0ELb0ELb0ELb0ELb1ELb0ELb0ELb0EEENS1_21CollectiveEpilogueFwdINS6_IJSA_SC_SB_EEES9_SE_SG_Li384ELb0ELb0ELb0ELb0EEENS1_30DynamicPersistentTileSchedulerILi384ELi32ELb0ELb0ELb1EEEEEEEEEvNT_6ParamsE,@"STO_CUDA_ENTRY STV_DEFAULT"
_ZN7cutlass13device_kernelIN5flash11enable_sm90INS1_16FlashAttnFwdSm90INS1_25CollectiveMainloopFwdSm90ILi2EN4cute5tupleIJNS5_1CILi1EEES8_S8_EEENS6_IJNS7_ILi192EEENS7_ILi128EEENS7_ILi96EEEEEELi96ENS_10bfloat16_tEfNS_4arch4Sm90ELb0ELb1ELb1ELb0ELb0ELb0ELb0ELb0ELb1ELb0ELb0ELb0EEENS1_21CollectiveEpilogueFwdINS6_IJSA_SC_SB_EEES9_SE_SG_Li384ELb0ELb0ELb0ELb0EEENS1_30DynamicPersistentTileSchedulerILi384ELi32ELb0ELb0ELb1EEEEEEEEEvNT_6ParamsE:
        /* <DEDUP_REMOVED lines=23> */
.L_x_8901:
[----:B------:R-:W-:Y:S05]  /*0170*/  BSYNC B0 ;  /* 0x0000000000007941 */ /* 0x000fea0003800000 */
.L_x_8900:
        /* <DEDUP_REMOVED lines=37> */
.L_x_8902:
        /* <DEDUP_REMOVED lines=22> */
.L_x_8903:
        /* <DEDUP_REMOVED lines=18> */
.L_x_8904:
        /* <DEDUP_REMOVED lines=22> */
.L_x_8905:
        /* <DEDUP_REMOVED lines=22> */
.L_x_8906:
[----:B------:R-:W-:Y:S01]  /*0910*/  PLOP3.LUT P0, PT, PT, PT, UP0, 0x80, 0x0 ;  /* 0x000000000000781c */ /* 0x000fe20003f0f008 */
[----:B------:R-:W-:Y:S01]  /*0920*/  UMOV UR46, 0x1 ;  /* 0x00000001002e7882 */ /* 0x000fe20000000000 */
[----:B------:R-:W-:Y:S01]  /*0930*/  NOP ;  /* 0x0000000000007918 */ /* 0x000fe20000000000 */
[----:B------:R-:W-:Y:S01]  /*0940*/  USEL UR46, UR46, 0x2, !UP0 ;  /* 0x000000022e2e7887 */ /* 0x000fe2000c000000 */
[----:B------:R-:W-:Y:S01]  /*0950*/  LOP3.LUT R17, R2, 0x7f, RZ, 0xc0, !PT ;  /* 0x0000007f02117812 */ /* 0x000fe200078ec0ff */
[----:B------:R-:W-:Y:S01]  /*0960*/  ULDC.64 UR50, c[0x0][0x208] ;  /* 0x0000820000327ab9 */ /* 0x000fe20000000a00 */
[----:B-123--:R-:W-:Y:S07]  /*0970*/  BAR.SYNC.DEFER_BLOCKING 0x0 ;  /* 0x0000000000007b1d */ /* 0x00efee0000010000 */
[----:B------:R-:W-:Y:S05]  /*0980*/  @!P0 BRA `(.L_x_8907) ;  /* 0x0000010000488947 */ /* 0x000fea0003800000 */
.L_x_8908:
[----:B------:R-:W-:-:S08]  /*0990*/  NOP ;  /* 0x0000000000007918 */ /* 0x000fd00000000000 */
[----:B------:R-:W1:Y:S02]  /*09a0*/  USETMAXREG.TRY_ALLOC.CTAPOOL UP0, 0xa0 ;  /* 0x000000a0000079c8 */ /* 0x000e640008000600 */
[----:B-1----:R-:W-:-:S13]  /*09b0*/  PLOP3.LUT P0, PT, PT, PT, UP0, 0x80, 0x0 ;  /* 0x000000000000781c */ /* 0x002fda0003f0f008 */
[----:B------:R-:W-:Y:S05]  /*09c0*/  @!P0 BRA `(.L_x_8908) ;  /* 0xfffffffc00f08947 */ /* 0x000fea000383ffff */
[----:B------:R-:W-:Y:S01]  /*09d0*/  LOP3.LUT R0, R2, 0xffffff80, RZ, 0xc0, !PT ;  /* 0xffffff8002007812 */ /* 0x000fe200078ec0ff */
[----:B------:R-:W1:Y:S08]  /*09e0*/  S2UR UR7, SR_CTAID.X ;  /* 0x00000000000779c3 */ /* 0x000e700000002500 */
[----:B------:R-:W-:Y:S08]  /*09f0*/  BAR.ARV 0x4, 0x1a0 ;  /* 0x0106800000007b1d */ /* 0x000ff00000002000 */
[----:B------:R-:W-:Y:S06]  /*0a00*/  BAR.ARV 0x8, 0x1a0 ;  /* 0x0206800000007b1d */ /* 0x000fec0000002000 */
[----:B------:R-:W-:-:S02]  /*0a10*/  ISETP.NE.AND P0, PT, R0, 0x80, PT ;  /* 0x000000800000780c */ /* 0x000fc40003f05270 */
[----:B------:R-:W1:Y:S11]  /*0a20*/  LDC R0, c[0x0][0xda8] ;  /* 0x00036a00ff007b82 */ /* 0x000e760000000800 */
[----:B------:R-:W-:Y:S06]  /*0a30*/  @!P0 BAR.ARV 0x9, 0x100 ;  /* 0x0244000000008b1d */ /* 0x000fec0000002000 */
[----:B-1----:R-:W-:-:S13]  /*0a40*/  ISETP.LE.AND P0, PT, R0, UR7, PT ;  /* 0x0000000700007c0c */ /* 0x002fda000bf03270 */
[----:B------:R-:W-:Y:S05]  /*0a50*/  @P0 EXIT ;  /* 0x000000000000094d */ /* 0x000fea0003800000 */
[----:B------:R-:W-:Y:S01]  /*0a60*/  VIADD R0, R2, 0xffffff80 ;  /* 0xffffff8002007836 */ /* 0x000fe20000000000 */
[----:B------:R-:W1:Y:S01]  /*0a70*/  S2UR UR4, SR_CgaCtaId ;  /* 0x00000000000479c3 */ /* 0x000e620000008800 */
[----:B------:R-:W-:Y:S01]  /*0a80*/  UMOV UR39, 0x400 ;  /* 0x0000040000277882 */ /* 0x000fe20000000000 */
[----:B------:R-:W-:Y:S01]  /*0a90*/  IMAD.MOV.U32 R18, RZ, RZ, 0x40 ;  /* 0x00000040ff127424 */ /* 0x000fe200078e00ff */
[----:B------:R-:W-:Y:S01]  /*0aa0*/  ULOP3.LUT UR38, UR46, 0x1, URZ, 0xfc, !UPT ;  /* 0x000000012e267892 */ /* 0x000fe2000f8efc3f */
[----:B------:R-:W-:Y:S01]  /*0ab0*/  SHF.R.S32.HI R3, RZ, 0x1f, R0 ;  /* 0x0000001fff037819 */ /* 0x000fe20000011400 */
[----:B------:R-:W-:Y:S01]  /*0ac0*/  UMOV UR37, URZ ;  /* 0x0000003f00257c82 */ /* 0x000fe20008000000 */
[----:B------:R-:W-:Y:S01]  /*0ad0*/  UMOV UR49, URZ ;  /* 0x0000003f00317c82 */ /* 0x000fe20008000000 */
[----:B------:R-:W-:Y:S01]  /*0ae0*/  UMOV UR36, URZ ;  /* 0x0000003f00247c82 */ /* 0x000fe20008000000 */
[CC--:B------:R-:W-:Y:S01]  /*0af0*/  LEA.HI R6, R3.reuse, R0.reuse, RZ, 0x4 ;  /* 0x0000000003067211 */ /* 0x0c0fe200078f20ff */
[----:B------:R-:W2:Y:S01]  /*0b00*/  S2UR UR6, SR_SWINHI ;  /* 0x00000000000679c3 */ /* 0x000ea20000002f00 */
[----:B------:R-:W-:-:S02]  /*0b10*/  LEA.HI R4, R3, R0, RZ, 0x7 ;  /* 0x0000000003047211 */ /* 0x000fc400078f38ff */
[----:B------:R-:W-:Y:S02]  /*0b20*/  LOP3.LUT R5, R6, 0xfffffff0, RZ, 0xc0, !PT ;  /* 0xfffffff006057812 */ /* 0x000fe400078ec0ff */
[----:B------:R-:W-:Y:S02]  /*0b30*/  LOP3.LUT R11, R4, 0xffffff80, RZ, 0xc0, !PT ;  /* 0xffffff80040b7812 */ /* 0x000fe400078ec0ff */
[----:B------:R-:W-:Y:S01]  /*0b40*/  SHF.R.S32.HI R9, RZ, 0x4, R6 ;  /* 0x00000004ff097819 */ /* 0x000fe20000011406 */
[C---:B------:R-:W-:Y:S01]  /*0b50*/  IMAD.IADD R7, R0.reuse, 0x1, -R5 ;  /* 0x0000000100077824 */ /* 0x040fe200078e0a05 */
[----:B------:R-:W-:Y:S01]  /*0b60*/  SHF.R.S32.HI R5, RZ, 0x7, R4 ;  /* 0x00000007ff057819 */ /* 0x000fe20000011404 */
[----:B------:R-:W-:Y:S01]  /*0b70*/  IMAD.IADD R11, R0, 0x1, -R11 ;  /* 0x00000001000b7824 */ /* 0x000fe200078e0a0b */
[----:B------:R-:W-:Y:S02]  /*0b80*/  LEA.HI R3, R3, R0, RZ, 0x5 ;  /* 0x0000000003037211 */ /* 0x000fe400078f28ff */
[----:B------:R-:W-:Y:S01]  /*0b90*/  SHF.R.S32.HI R4, RZ, 0x1f, R7 ;  /* 0x0000001fff047819 */ /* 0x000fe20000011407 */
[----:B------:R-:W-:Y:S01]  /*0ba0*/  IMAD.HI R8, R5, 0x55555556, RZ ;  /* 0x5555555605087827 */ /* 0x000fe200078e02ff */
[----:B------:R-:W-:Y:S01]  /*0bb0*/  LEA.HI R6, R6, R9, RZ, 0x1 ;  /* 0x0000000906067211 */ /* 0x000fe200078f08ff */
[----:B-1----:R-:W-:Y:S01]  /*0bc0*/  ULEA UR39, UR4, UR39, 0x18 ;  /* 0x0000002704277291 */ /* 0x002fe2000f8ec03f */
[----:B------:R-:W-:-:S02]  /*0bd0*/  LEA.HI R4, R4, R7, RZ, 0x3 ;  /* 0x0000000704047211 */ /* 0x000fc400078f18ff */
[----:B------:R-:W-:Y:S02]  /*0be0*/  LEA.HI R8, R8, R8, RZ, 0x1 ;  /* 0x0000000808087211 */ /* 0x000fe400078f08ff */
[C---:B------:R-:W-:Y:S01]  /*0bf0*/  LOP3.LUT R0, R4.reuse, 0xfffffff8, RZ, 0xc0, !PT ;  /* 0xfffffff804007812 */ /* 0x040fe200078ec0ff */
[----:B------:R-:W-:Y:S01]  /*0c00*/  IMAD.SHL.U32 R4, R4, 0x40, RZ ;  /* 0x0000004004047824 */ /* 0x000fe200078e00ff */
[----:B------:R-:W-:Y:S01]  /*0c10*/  LOP3.LUT R6, R6, 0x1ffffffe, RZ, 0xc0, !PT ;  /* 0x1ffffffe06067812 */ /* 0x000fe200078ec0ff */
[----:B------:R-:W-:Y:S01]  /*0c20*/  IMAD R137, R8, -0x3, R5 ;  /* 0xfffffffd08897824 */ /* 0x000fe200078e0205 */
[----:B------:R-:W-:Y:S01]  /*0c30*/  SHF.R.S32.HI R8, RZ, 0x5, R3 ;  /* 0x00000005ff087819 */ /* 0x000fe20000011403 */
[----:B------:R-:W-:Y:S01]  /*0c40*/  IMAD.IADD R0, R7, 0x1, -R0 ;  /* 0x0000000107007824 */ /* 0x000fe200078e0a00 */
[----:B------:R-:W-:Y:S01]  /*0c50*/  SHF.R.S32.HI R10, RZ, 0x1f, R11 ;  /* 0x0000001fff0a7819 */ /* 0x000fe2000001140b */
[----:B------:R-:W-:Y:S01]  /*0c60*/  IMAD.IADD R6, R9, 0x1, -R6 ;  /* 0x0000000109067824 */ /* 0x000fe200078e0a06 */
[----:B------:R-:W-:Y:S01]  /*0c70*/  LOP3.LUT R5, R4, 0x7ffffe00, RZ, 0xc0, !PT ;  /* 0x7ffffe0004057812 */ /* 0x000fe200078ec0ff */
[C---:B------:R-:W-:Y:S01]  /*0c80*/  IMAD.SHL.U32 R3, R0.reuse, 0x40, RZ ;  /* 0x0000004000037824 */ /* 0x040fe200078e00ff */
[----:B------:R-:W-:Y:S01]  /*0c90*/  R2P PR, R0, 0x6 ;  /* 0x0000000600007804 */ /* 0x000fe20000000000 */
[----:B------:R-:W-:Y:S01]  /*0ca0*/  IMAD.SHL.U32 R6, R6, 0x8, RZ ;  /* 0x0000000806067824 */ /* 0x000fe200078e00ff */
[----:B------:R-:W-:Y:S01]  /*0cb0*/  UMOV UR4, UR39 ;  /* 0x0000002700047c82 */ /* 0x000fe20008000000 */
[----:B--2---:R-:W-:Y:S01]  /*0cc0*/  UMOV UR5, UR6 ;  /* 0x0000000600057c82 */ /* 0x004fe20008000000 */
[C---:B------:R-:W-:Y:S01]  /*0cd0*/  IMAD R13, R8.reuse, 0x10, R7 ;  /* 0x00000010080d7824 */ /* 0x040fe200078e0207 */
[----:B------:R-:W-:Y:S01]  /*0ce0*/  LOP3.LUT R3, R3, 0x1c0, RZ, 0xc0, !PT ;  /* 0x000001c003037812 */ /* 0x000fe200078ec0ff */
[----:B------:R-:W-:Y:S01]  /*0cf0*/  IMAD R5, R8, 0x400, R5 ;  /* 0x0000040008057824 */ /* 0x000fe200078e0205 */
[----:B------:R-:W-:Y:S01]  /*0d00*/  LEA.HI R7, R10, R11, RZ, 0x2 ;  /* 0x0000000b0a077211 */ /* 0x000fe200078f10ff */
[----:B------:R-:W-:Y:S01]  /*0d10*/  IMAD.U32 R140, RZ, RZ, UR4 ;  /* 0x00000004ff8c7e24 */ /* 0x000fe2000f8e00ff */
[----:B------:R-:W-:Y:S01]  /*0d20*/  LOP3.LUT R4, R3, 0x8, R6, 0xf8, !PT ;  /* 0x0000000803047812 */ /* 0x000fe200078ef806 */
[----:B------:R-:W-:Y:S01]  /*0d30*/  IMAD.U32 R141, RZ, RZ, UR5 ;  /* 0x00000005ff8d7e24 */ /* 0x000fe2000f8e00ff */
[----:B------:R-:W-:Y:S01]  /*0d40*/  SHF.R.U32.HI R3, RZ, 0x3, R3 ;  /* 0x00000003ff037819 */ /* 0x000fe20000011603 */
[----:B------:R-:W-:Y:S01]  /*0d50*/  UMOV UR4, UR7 ;  /* 0x0000000700047c82 */ /* 0x000fe20008000000 */
[----:B------:R-:W-:-:S02]  /*0d60*/  SHF.R.S32.HI R9, RZ, 0x2, R7 ;  /* 0x00000002ff097819 */ /* 0x000fc40000011407 */
[----:B------:R-:W-:Y:S01]  /*0d70*/  LOP3.LUT R4, R4, R3, RZ, 0x3c, !PT ;  /* 0x0000000304047212 */ /* 0x000fe200078e3cff */
[----:B------:R-:W-:Y:S01]  /*0d80*/  IMAD.U32 R3, R13, 0x20, R6 ;  /* 0x000000200d037824 */ /* 0x000fe200078e0006 */
[----:B------:R-:W-:Y:S02]  /*0d90*/  SHF.R.S32.HI R12, RZ, 0x1f, R7 ;  /* 0x0000001fff0c7819 */ /* 0x000fe40000011407 */
[----:B------:R-:W-:Y:S01]  /*0da0*/  LEA.HI R10, R10, R11, RZ, 0x5 ;  /* 0x0000000b0a0a7211 */ /* 0x000fe200078f28ff */
[----:B------:R-:W-:Y:S01]  /*0db0*/  IMAD.IADD R4, R5, 0x1, R4 ;  /* 0x0000000105047824 */ /* 0x000fe200078e0204 */
[----:B------:R-:W-:Y:S01]  /*0dc0*/  LEA.HI R12, R12, R9, RZ, 0x3 ;  /* 0x000000090c0c7211 */ /* 0x000fe200078f18ff */
[----:B------:R-:W-:Y:S01]  /*0dd0*/  IMAD.WIDE R140, R3, 0x2, R140 ;  /* 0x00000002038c7825 */ /* 0x000fe200078e028c */
[----:B------:R-:W-:Y:S02]  /*0de0*/  SHF.R.S32.HI R10, RZ, 0x5, R10 ;  /* 0x00000005ff0a7819 */ /* 0x000fe4000001140a */
[----:B------:R-:W-:-:S02]  /*0df0*/  LOP3.LUT R12, R12, 0xfffffff8, RZ, 0xc0, !PT ;  /* 0xfffffff80c0c7812 */ /* 0x000fc400078ec0ff */
[----:B------:R-:W-:Y:S02]  /*0e00*/  LEA R136, R4, UR39, 0x1 ;  /* 0x0000002704887c11 */ /* 0x000fe4000f8e08ff */
[----:B------:R-:W-:Y:S01]  /*0e10*/  SEL R18, R18, 0xffffffc0, !P2 ;  /* 0xffffffc012127807 */ /* 0x000fe20005000000 */
[----:B------:R-:W-:Y:S01]  /*0e20*/  IMAD.IADD R9, R9, 0x1, -R12 ;  /* 0x0000000109097824 */ /* 0x000fe200078e0a0c */
[----:B------:R-:W-:Y:S01]  /*0e30*/  LOP3.LUT R0, R7, 0x7ffffffc, RZ, 0xc0, !PT ;  /* 0x7ffffffc07007812 */ /* 0x000fe200078ec0ff */
[C---:B------:R-:W-:Y:S02]  /*0e40*/  VIADD R22, R136.reuse, 0x21800 ;  /* 0x0002180088167836 */ /* 0x040fe40000000000 */
[----:B------:R-:W-:Y:S02]  /*0e50*/  VIADD R23, R136, 0x21820 ;  /* 0x0002182088177836 */ /* 0x000fe40000000000 */
[----:B------:R-:W-:Y:S02]  /*0e60*/  IMAD R10, R10, 0x10, R9 ;  /* 0x000000100a0a7824 */ /* 0x000fe400078e0209 */
[----:B------:R-:W-:-:S02]  /*0e70*/  @P1 VIADD R23, R22, 0xffffffe0 ;  /* 0xffffffe016171836 */ /* 0x000fc40000000000 */
[----:B------:R-:W-:Y:S02]  /*0e80*/  IMAD.IADD R22, R22, 0x1, R18 ;  /* 0x0000000116167824 */ /* 0x000fe400078e0212 */
[----:B------:R-:W-:Y:S02]  /*0e90*/  IMAD.IADD R19, R11, 0x1, -R0 ;  /* 0x000000010b137824 */ /* 0x000fe400078e0a00 */
[----:B------:R-:W-:Y:S02]  /*0ea0*/  IMAD R137, R137, 0x40, R10 ;  /* 0x0000004089897824 */ /* 0x000fe400078e020a */
[----:B------:R-:W-:Y:S02]  /*0eb0*/  IMAD.IADD R18, R18, 0x1, R23 ;  /* 0x0000000112127824 */ /* 0x000fe400078e0217 */
[----:B------:R-:W-:-:S07]  /*0ec0*/  VIADD R17, R23, 0x6000 ;  /* 0x0000600017117836 */ /* 0x000fce0000000000 */
.L_x_8997:
        /* <DEDUP_REMOVED lines=11> */
[----:B--2---:R-:W-:Y:S05]  /*0f80*/  @!P0 BRA `(.L_x_8909) ;  /* 0x0000000000208947 */ /* 0x004fea0003800000 */
        /* <DEDUP_REMOVED lines=8> */
.L_x_8909:
[----:B------:R-:W-:Y:S01]  /*1010*/  ULDC UR6, c[0x0][0xdc4] ;  /* 0x0003710000067ab9 */ /* 0x000fe20000000800 */
[----:B------:R-:W-:Y:S01]  /*1020*/  UMOV UR48, UR7 ;  /* 0x0000000700307c82 */ /* 0x000fe20008000000 */
[----:B------:R-:W-:-:S11]  /*1030*/  UISETP.NE.AND UP0, UPT, UR6, 0x1, UPT ;  /* 0x000000010600788c */ /* 0x000fd6000bf05270 */
[----:B------:R-:W-:Y:S02]  /*1040*/  @UP0 ULDC.64 UR10, c[0x0][0xdc8] ;  /* 0x00037200000a0ab9 */ /* 0x000fe40000000a00 */
[----:B------:R-:W-:-:S04]  /*1050*/  UIMAD.WIDE.U32 UR4, UR7, UR10, URZ ;  /* 0x0000000a070472a5 */ /* 0x000fc8000f8e003f */
[----:B------:R-:W-:-:S04]  /*1060*/  @UP0 USHF.R.U32.HI UR48, URZ, UR11, UR5 ;  /* 0x0000000b3f300299 */ /* 0x000fc80008011605 */
[----:B------:R-:W-:-:S12]  /*1070*/  UIMAD UR4, UR48, UR6, URZ ;  /* 0x00000006300472a4 */ /* 0x000fd8000f8e023f */
.L_x_8910:
        /* <DEDUP_REMOVED lines=12> */
[----:B------:R-:W-:Y:S01]  /*1140*/  UIMAD UR42, UR42, 0xc0, URZ ;  /* 0x000000c02a2a78a4 */ /* 0x000fe2000f8e023f */
        /* <DEDUP_REMOVED lines=28> */
.L_x_8912:
[----:B------:R-:W-:-:S11]  /*1310*/  UISETP.NE.AND UP0, UPT, UR5, 0x1, UPT ;  /* 0x000000010500788c */ /* 0x000fd6000bf05270 */
[----:B------:R-:W-:Y:S02]  /*1320*/  @UP0 ULDC.64 UR12, c[0x0][0x9e8] ;  /* 0x00027a00000c0ab9 */ /* 0x000fe40000000a00 */
[----:B------:R-:W-:-:S04]  /*1330*/  UIMAD.WIDE.U32 UR6, UR4, UR12, URZ ;  /* 0x0000000c040672a5 */ /* 0x000fc8000f8e003f */
[----:B------:R-:W-:-:S12]  /*1340*/  @UP0 USHF.R.U32.HI UR4, URZ, UR13, UR7 ;  /* 0x0000000d3f040299 */ /* 0x000fd80008011607 */
.L_x_8913:
[----:B------:R-:W-:-:S06]  /*1350*/  UIMAD UR4, UR4, UR5, UR5 ;  /* 0x00000005040472a4 */ /* 0x000fcc000f8e0205 */
[----:B------:R-:W-:-:S07]  /*1360*/  VIMNMX R0, R0, UR4, PT ;  /* 0x0000000400007c48 */ /* 0x000fce000bfe0100 */
.L_x_8911:
        /* <DEDUP_REMOVED lines=25> */
.L_x_8915:
[----:B------:R-:W-:-:S11]  /*1500*/  UISETP.NE.AND UP0, UPT, UR5, 0x1, UPT ;  /* 0x000000010500788c */ /* 0x000fd6000bf05270 */
[----:B------:R-:W-:Y:S02]  /*1510*/  @UP0 ULDC.64 UR10, c[0x0][0x9e8] ;  /* 0x00027a00000a0ab9 */ /* 0x000fe40000000a00 */
[----:B------:R-:W-:-:S04]  /*1520*/  UIMAD.WIDE.U32 UR6, UR4, UR10, URZ ;  /* 0x0000000a040672a5 */ /* 0x000fc8000f8e003f */
[----:B------:R-:W-:-:S12]  /*1530*/  @UP0 USHF.R.U32.HI UR4, URZ, UR11, UR7 ;  /* 0x0000000b3f040299 */ /* 0x000fd80008011607 */
.L_x_8916:
[----:B------:R-:W-:-:S04]  /*1540*/  UIMAD UR4, UR4, UR5, URZ ;  /* 0x00000005040472a4 */ /* 0x000fc8000f8e023f */
[----:B------:R-:W-:-:S04]  /*1550*/  UISETP.LT.AND UP0, UPT, UR8, UR4, UPT ;  /* 0x000000040800728c */ /* 0x000fc8000bf01270 */
[----:B------:R-:W-:-:S12]  /*1560*/  USEL UR8, UR8, UR4, !UP0 ;  /* 0x0000000408087287 */ /* 0x000fd8000c000000 */
.L_x_8914:
        /* <DEDUP_REMOVED lines=9> */
[----:B------:R-:W-:Y:S01]  /*1600*/  CS2R R128, SRZ ;  /* 0x0000000000807805 */ /* 0x000fe2000001ff00 */
[----:B------:R-:W-:Y:S01]  /*1610*/  IMAD.MOV.U32 R123, RZ, RZ, RZ ;  /* 0x000000ffff7b7224 */ /* 0x000fe200078e00ff */
[----:B------:R-:W-:Y:S01]  /*1620*/  CS2R R124, SRZ ;  /* 0x00000000007c7805 */ /* 0x000fe2000001ff00 */
[----:B------:R-:W-:Y:S01]  /*1630*/  UISETP.LT.AND UP0, UPT, URZ, UR4, UPT ;  /* 0x000000043f00728c */ /* 0x000fe2000bf01270 */
[----:B------:R-:W-:Y:S01]  /*1640*/  IMAD.MOV.U32 R126, RZ, RZ, RZ ;  /* 0x000000ffff7e7224 */ /* 0x000fe200078e00ff */
[----:B------:R-:W-:-:S02]  /*1650*/  CS2R R26, SRZ ;  /* 0x00000000001a7805 */ /* 0x000fc4000001ff00 */
[----:B------:R-:W-:Y:S01]  /*1660*/  CS2R R120, SRZ ;  /* 0x0000000000787805 */ /* 0x000fe2000001ff00 */
[----:B------:R-:W-:Y:S01]  /*1670*/  USEL UR40, URZ, UR4, !UP0 ;  /* 0x000000043f287287 */ /* 0x000fe2000c000000 */
[----:B------:R-:W-:Y:S01]  /*1680*/  CS2R R14, SRZ ;  /* 0x00000000000e7805 */ /* 0x000fe2000001ff00 */
[----:B------:R-:W-:Y:S01]  /*1690*/  IMAD.MOV.U32 R118, RZ, RZ, RZ ;  /* 0x000000ffff767224 */ /* 0x000fe200078e00ff */
[----:B------:R-:W-:Y:S01]  /*16a0*/  CS2R R114, SRZ ;  /* 0x0000000000727805 */ /* 0x000fe2000001ff00 */
[----:B------:R-:W-:Y:S01]  /*16b0*/  IMAD.MOV.U32 R117, RZ, RZ, RZ ;  /* 0x000000ffff757224 */ /* 0x000fe200078e00ff */
        /* <DEDUP_REMOVED lines=17> */
[----:B------:R-:W-:-:S05]  /*17d0*/  VIADD R0, R2, 0xffffff80 ;  /* 0xffffff8002007836 */ /* 0x000fca0000000000 */
[----:B------:R-:W-:-:S04]  /*17e0*/  SHF.R.S32.HI R3, RZ, 0x1f, R0 ;  /* 0x0000001fff037819 */ /* 0x000fc80000011400 */
[----:B------:R-:W-:-:S04]  /*17f0*/  LEA.HI R3, R3, R0, RZ, 0x7 ;  /* 0x0000000003037211 */ /* 0x000fc800078f38ff */
[----:B------:R-:W-:-:S06]  /*1800*/  SHF.R.S32.HI R3, RZ, 0x7, R3 ;  /* 0x00000007ff037819 */ /* 0x000fcc0000011403 */
[----:B------:R-:W1:Y:S02]  /*1810*/  SHFL.IDX PT, R3, R3, RZ, 0x1f ;  /* 0x00001fff03037589 */ /* 0x000e6400000e0000 */
[----:B-1----:R-:W-:-:S13]  /*1820*/  R2UR UR45, R3 ;  /* 0x00000000032d72ca */ /* 0x002fda00000e0000 */
[----:B------:R-:W-:-:S04]  /*1830*/  UIMAD.WIDE UR4, UR45, 0x55555556, URZ ;  /* 0x555555562d0478a5 */ /* 0x000fc8000f8e023f */
[----:B------:R-:W-:Y:S02]  /*1840*/  ULEA.HI UR52, UR5, UR5, URZ, 0x1 ;  /* 0x0000000505347291 */ /* 0x000fe4000f8f083f */
[----:B------:R-:W-:Y:S02]  /*1850*/  UIADD3 UR5, UR39, 0x21800, URZ ;  /* 0x0002180027057890 */ /* 0x000fe4000fffe03f */
[----:B------:R-:W-:Y:S02]  /*1860*/  UIMAD UR52, UR52, -0x3, UR45 ;  /* 0xfffffffd343478a4 */ /* 0x000fe4000f8e022d */
[----:B------:R-:W-:Y:S02]  /*1870*/  ULOP3.LUT UP0, URZ, UR5, 0x3ff, URZ, 0xc0, !UPT ;  /* 0x000003ff053f7892 */ /* 0x000fe4000f80c03f */
[----:B------:R-:W-:Y:S02]  /*1880*/  ULEA UR4, UR52, UR39, 0xc ;  /* 0x0000002734047291 */ /* 0x000fe4000f8e603f */
[----:B------:R-:W-:-:S02]  /*1890*/  ULEA UR5, UR52, UR5, 0xd ;  /* 0x0000000534057291 */ /* 0x000fc4000f8e683f */
[----:B------:R-:W-:Y:S01]  /*18a0*/  PLOP3.LUT P0, PT, PT, PT, UP0, 0x80, 0x0 ;  /* 0x000000000000781c */ /* 0x000fe20003f0f008 */
[----:B------:R-:W-:Y:S02]  /*18b0*/  UIADD3 UR4, UR4, 0xc400, URZ ;  /* 0x0000c40004047890 */ /* 0x000fe4000fffe03f */
[----:B------:R-:W-:Y:S02]  /*18c0*/  USHF.R.U32.HI UR5, URZ, 0x4, UR5 ;  /* 0x000000043f057899 */ /* 0x000fe40008011605 */
[----:B------:R-:W-:Y:S02]  /*18d0*/  USHF.R.U32.HI UR4, URZ, 0x4, UR4 ;  /* 0x000000043f047899 */ /* 0x000fe40008011604 */
[----:B------:R-:W-:Y:S02]  /*18e0*/  ULOP3.LUT UR41, UR5, 0x3fff, URZ, 0xc0, !UPT ;  /* 0x00003fff05297892 */ /* 0x000fe4000f8ec03f */
[----:B------:R-:W-:-:S04]  /*18f0*/  ULOP3.LUT UR54, UR4, 0x3fff, URZ, 0xc0, !UPT ;  /* 0x00003fff04367892 */ /* 0x000fc8000f8ec03f */
[----:B------:R-:W-:Y:S08]  /*1900*/  @!P0 BRA `(.L_x_8918) ;  /* 0x0000000000408947 */ /* 0x000ff00003800000 */
        /* <DEDUP_REMOVED lines=16> */
.L_x_8918:
        /* <DEDUP_REMOVED lines=9> */
.L_x_9062:
[----:B------:R-:W-:Y:S05]  /*1aa0*/  @!P0 BRA `(.L_x_8920) ;  /* 0x0000000000048947 */ /* 0x000fea0003800000 */
[----:B------:R-:W-:Y:S01]  /*1ab0*/  BPT.TRAP 0x1 ;  /* 0x000000040000795c */ /* 0x000fe20000300000 */
.L_x_8920:
[----:B-1----:R-:W-:Y:S02]  /*1ac0*/  IMAD.U32 R3, RZ, RZ, UR36 ;  /* 0x00000024ff037e24 */ /* 0x002fe4000f8e00ff */
[----:B------:R-:W-:-:S03]  /*1ad0*/  IMAD.U32 R0, RZ, RZ, UR49 ;  /* 0x00000031ff007e24 */ /* 0x000fc6000f8e00ff */
[----:B------:R-:W-:Y:S02]  /*1ae0*/  LEA R3, R3, UR39, 0x3 ;  /* 0x0000002703037c11 */ /* 0x000fe4000f8e18ff */
[----:B------:R-:W-:-:S04]  /*1af0*/  SHF.L.U32 R0, R0, 0x1f, RZ ;  /* 0x0000001f00007819 */ /* 0x000fc800000006ff */
[----:B------:R1:W2:Y:S01]  /*1b00*/  SYNCS.PHASECHK.TRANS64.TRYWAIT P2, [R3+URZ+0x2d830], R0 ;  /* 0x02d83000030075a7 */ /* 0x0002a2000804017f */
[----:B------:R-:W-:Y:S05]  /*1b10*/  @!P0 BRA `(.L_x_8921) ;  /* 0x0000000000048947 */ /* 0x000fea0003800000 */
[----:B------:R-:W-:Y:S01]  /*1b20*/  BPT.TRAP 0x1 ;  /* 0x000000040000795c */ /* 0x000fe20000300000 */
.L_x_8921:
[----:B------:R-:W-:Y:S01]  /*1b30*/  LOP3.LUT P1, RZ, R2, 0x7f, RZ, 0xc0, !PT ;  /* 0x0000007f02ff7812 */ /* 0x000fe2000782c0ff */
[----:B--2---:R-:W-:-:S12]  /*1b40*/  @P2 BRA `(.L_x_8922) ;  /* 0x0000000000082947 */ /* 0x004fd80003800000 */
[----:B------:R-:W2:Y:S02]  /*1b50*/  SYNCS.PHASECHK.TRANS64.TRYWAIT P2, [R3+URZ+0x2d830], R0 ;  /* 0x02d83000030075a7 */ /* 0x000ea4000804017f */
[----:B--2---:R-:W-:Y:S05]  /*1b60*/  @!P2 BRA `(.L_x_8923) ;  /* 0x0000012000b8a947 */ /* 0x004fea0003800000 */
.L_x_8922:
[----:B------:R-:W-:Y:S05]  /*1b70*/  WARPSYNC.ALL ;  /* 0x0000000000007948 */ /* 0x000fea0003800000 */
[----:B------:R-:W-:Y:S01]  /*1b80*/  UIADD3 UR4, UR39, 0x15400, URZ ;  /* 0x0001540027047890 */ /* 0x000fe2000fffe03f */
[----:B------:R-:W-:Y:S01]  /*1b90*/  WARPGROUP.ARRIVE ;  /* 0x00000000000079c5 */ /* 0x000fe20000000000 */
[----:B------:R-:W-:Y:S01]  /*1ba0*/  UMOV UR5, 0x80000020 ;  /* 0x8000002000057882 */ /* 0x000fe20000000000 */
[----:B------:R-:W-:Y:S01]  /*1bb0*/  UMOV UR7, 0x80000020 ;  /* 0x8000002000077882 */ /* 0x000fe20000000000 */
[----:B------:R-:W-:Y:S01]  /*1bc0*/  USHF.R.U32.HI UR4, URZ, 0x4, UR4 ;  /* 0x000000043f047899 */ /* 0x000fe20008011604 */
[----:B------:R-:W3:Y:S01]  /*1bd0*/  LDC R9, c[0x0][0x2e0] ;  /* 0x0000b800ff097b82 */ /* 0x000ee20000000800 */
[----:B------:R-:W-:Y:S01]  /*1be0*/  UMOV UR9, 0x80000020 ;  /* 0x8000002000097882 */ /* 0x000fe20000000000 */
[----:B------:R-:W-:Y:S01]  /*1bf0*/  UMOV UR11, 0x80000020 ;  /* 0x80000020000b7882 */ /* 0x000fe20000000000 */
[----:B------:R-:W-:Y:S01]  /*1c00*/  ULOP3.LUT UR4, UR4, 0x3fff, URZ, 0xc0, !UPT ;  /* 0x00003fff04047892 */ /* 0x000fe2000f8ec03f */
[----:B-12---:R-:W-:Y:S01]  /*1c10*/  @!P1 VIADD R3, R3, 0x2d840 ;  /* 0x0002d84003039836 */ /* 0x006fe20000000000 */
[----:B------:R-:W-:Y:S01]  /*1c20*/  UMOV UR13, 0x80000020 ;  /* 0x80000020000d7882 */ /* 0x000fe20000000000 */
[----:B------:R-:W-:Y:S01]  /*1c30*/  UMOV UR15, 0x80000020 ;  /* 0x80000020000f7882 */ /* 0x000fe20000000000 */
[----:B------:R-:W-:Y:S01]  /*1c40*/  ULOP3.LUT UR32, UR4, 0x10000, URZ, 0xfc, !UPT ;  /* 0x0001000004207892 */ /* 0x000fe2000f8efc3f */
[----:B------:R-:W1:Y:S01]  /*1c50*/  LDC R10, c[0x0][0x288] ;  /* 0x0000a200ff0a7b82 */ /* 0x000e620000000800 */
[----:B------:R-:W-:Y:S01]  /*1c60*/  ULOP3.LUT UR4, UR54, 0x10000, URZ, 0xfc, !UPT ;  /* 0x0001000036047892 */ /* 0x000fe2000f8efc3f */
[----:B------:R-:W-:Y:S01]  /*1c70*/  @!P1 PRMT R3, RZ, 0x654, R3 ;  /* 0x00000654ff039816 */ /* 0x000fe20000000003 */
[----:B------:R-:W-:-:S02]  /*1c80*/  UIMAD UR6, UR36, 0x600, UR32 ;  /* 0x00000600240678a4 */ /* 0x000fc4000f8e0220 */
[----:B------:R-:W-:Y:S02]  /*1c90*/  UIADD3 UR8, UR4, 0x2, URZ ;  /* 0x0000000204087890 */ /* 0x000fe4000fffe03f */
[----:B------:R-:W-:Y:S02]  /*1ca0*/  UIADD3 UR10, UR6, 0x2, URZ ;  /* 0x00000002060a7890 */ /* 0x000fe4000fffe03f */
[----:B------:R-:W-:Y:S02]  /*1cb0*/  UIADD3 UR12, UR4, 0x300, URZ ;  /* 0x00000300040c7890 */ /* 0x000fe4000fffe03f */
[----:B------:R-:W-:Y:S02]  /*1cc0*/  UIADD3 UR14, UR6, 0x200, URZ ;  /* 0x00000200060e7890 */ /* 0x000fe4000fffe03f */
[----:B------:R-:W-:Y:S01]  /*1cd0*/  HGMMA.64x128x16.F32.BF16 R24, gdesc[UR4], RZ, !UPT, gsb0 ;  /* 0x01e00000041879f0 */ /* 0x000fe2000c0018ff */
        /* <DEDUP_REMOVED lines=34> */
[----:B------:R-:W-:Y:S02]  /*1f00*/  IMAD.MOV.U32 R27, RZ, RZ, -0x80 ;  /* 0xffffff80ff1b7424 */ /* 0x000fe400078e00ff */
        /* <DEDUP_REMOVED lines=32> */
[----:B---3--:R-:W-:-:S02]  /*2110*/  IMAD R60, R9, UR47, R82 ;  /* 0x0000002f093c7c24 */ /* 0x008fc4000f8e0252 */
        /* <DEDUP_REMOVED lines=30> */
[----:B-1----:R-:W-:Y:S01]  /*2300*/  IADD3 R62, R60, 0x1, -R10 ;  /* 0x000000013c3e7810 */ /* 0x002fe20007ffe80a */
[----:B------:R-:W1:Y:S01]  /*2310*/  MUFU.TANH R0, R0 ;  /* 0x0000000000007308 */ /* 0x000e620000002400 */
[----:B------:R2:W-:Y:S01]  /*2320*/  @!P1 SYNCS.ARRIVE.TRANS64.RED.A1T0 RZ, [R3+URZ], RZ ;  /* 0x000000ff03ff99a7 */ /* 0x0005e2000810043f */
[----:B------:R-:W-:Y:S01]  /*2330*/  FMUL.FTZ R72, R72, UR10 ;  /* 0x0000000a48487c20 */ /* 0x000fe20008410000 */
[----:B------:R-:W-:Y:S01]  /*2340*/  FMUL.FTZ R73, R73, UR10 ;  /* 0x0000000a49497c20 */ /* 0x000fe20008410000 */
[C---:B------:R-:W-:Y:S01]  /*2350*/  IMAD R62, R19.reuse, -0x2, R62 ;  /* 0xfffffffe133e7824 */ /* 0x040fe200078e023e */
[----:B------:R-:W-:Y:S01]  /*2360*/  LEA R78, R88, 0xffffff80, 0x7 ;  /* 0xffffff80584e7811 */ /* 0x000fe200078e38ff */
[----:B------:R-:W-:-:S02]  /*2370*/  IMAD R79, R19, -0x2, R60 ;  /* 0xfffffffe134f7824 */ /* 0x000fc400078e023c */
[----:B------:R-:W3:Y:S01]  /*2380*/  MUFU.TANH R89, R89 ;  /* 0x0000005900597308 */ /* 0x000ee20000002400 */
[----:B--2---:R-:W-:Y:S02]  /*2390*/  VIADD R3, R137, UR42 ;  /* 0x0000002a89037c36 */ /* 0x004fe40008000000 */
[C---:B------:R-:W-:Y:S02]  /*23a0*/  VIADD R86, R62.reuse, UR6 ;  /* 0x000000063e567c36 */ /* 0x040fe40008000000 */
[----:B------:R-:W-:-:S03]  /*23b0*/  VIADD R83, R62, UR33 ;  /* 0x000000213e537c36 */ /* 0x000fc60008000000 */
        /* <DEDUP_REMOVED lines=62> */
[----:B-----5:R-:W-:Y:S01]  /*27a0*/  VIADDMNMX R72, R3, R86, R79, PT ;  /* 0x0000005603487246 */ /* 0x020fe2000380014f */
[----:B---3--:R-:W-:Y:S01]  /*27b0*/  IMAD.IADD R73, R83, 0x1, R3 ;  /* 0x0000000153497824 */ /* 0x008fe200078e0203 */
        /* <DEDUP_REMOVED lines=14> */
.L_x_8926:
[----:B------:R-:W-:-:S06]  /*28a0*/  UISETP.NE.AND UP1, UPT, UR7, 0x1, UPT ;  /* 0x000000010700788c */ /* 0x000fcc000bf25270 */
[----:B------:R-:W-:-:S05]  /*28b0*/  PLOP3.LUT P2, PT, PT, PT, UP1, 0x80, 0x0 ;  /* 0x000000000000781c */ /* 0x000fca0003f4f018 */
[----:B------:R-:W-:-:S08]  /*28c0*/  @UP1 ULDC.64 UR10, c[0x0][0x9e8] ;  /* 0x00027a00000a1ab9 */ /* 0x000fd00000000a00 */
[----:B------:R-:W-:-:S05]  /*28d0*/  @P2 IMAD.HI.U32 R60, R61, UR10, RZ ;  /* 0x0000000a3d3c2c27 */ /* 0x000fca000f8e00ff */
[----:B------:R-:W-:-:S07]  /*28e0*/  @P2 SHF.R.U32.HI R61, RZ, UR11, R60 ;  /* 0x0000000bff3d2c19 */ /* 0x000fce000801163c */
.L_x_8927:
[----:B------:R-:W-:Y:S05]  /*28f0*/  BSYNC B0 ;  /* 0x0000000000007941 */ /* 0x000fea0003800000 */
.L_x_8925:
[----:B------:R-:W-:-:S04]  /*2900*/  IMAD R60, R61, UR7, -R78 ;  /* 0x000000073d3c7c24 */ /* 0x000fc8000f8e0a4e */
[----:B------:R-:W-:-:S05]  /*2910*/  IMAD R60, R19, -0x2, R60 ;  /* 0xfffffffe133c7824 */ /* 0x000fca00078e023c */
[----:B------:R-:W-:Y:S02]  /*2920*/  VIMNMX R73, R73, R60, !PT ;  /* 0x0000003c49497248 */ /* 0x000fe40007fe0100 */
[----:B------:R-:W-:-:S07]  /*2930*/  VIADDMNMX R72, R60, UR7, R72, PT ;  /* 0x000000073c487c46 */ /* 0x000fce000b800148 */
.L_x_8924:
[C---:B------:R-:W-:Y:S02]  /*2940*/  ISETP.GE.AND P4, PT, R82.reuse, 0x9, PT ;  /* 0x000000095200780c */ /* 0x040fe40003f86270 */
[C---:B------:R-:W-:Y:S02]  /*2950*/  ISETP.GE.AND P2, PT, R82.reuse, 0x2, PT ;  /* 0x000000025200780c */ /* 0x040fe40003f46270 */
[----:B------:R-:W-:Y:S02]  /*2960*/  ISETP.GE.AND P5, PT, R82, 0xa, PT ;  /* 0x0000000a5200780c */ /* 0x000fe40003fa6270 */
[----:B------:R-:W-:Y:S02]  /*2970*/  LOP3.LUT R138, R138, 0xfffffffd, RZ, 0xc0, !PT ;  /* 0xfffffffd8a8a7812 */ /* 0x000fe400078ec0ff */
[----:B------:R-:W-:-:S04]  /*2980*/  ISETP.GT.AND P3, PT, R73, 0x1, !P2 ;  /* 0x000000014900780c */ /* 0x000fc80005764270 */
[----:B------:R-:W-:Y:S02]  /*2990*/  ISETP.LT.OR P3, PT, R72, 0x2, P3 ;  /* 0x000000024800780c */ /* 0x000fe40001f61670 */
[----:B------:R-:W-:Y:S02]  /*29a0*/  @P4 LOP3.LUT R138, R138, 0x2, RZ, 0xfc, !PT ;  /* 0x000000028a8a4812 */ /* 0x000fe400078efcff */
[----:B------:R-:W-:Y:S02]  /*29b0*/  FSEL R89, R89, -INF , !P3 ;  /* 0xff80000059597808 */ /* 0x000fe40005800000 */
[----:B------:R-:W-:Y:S02]  /*29c0*/  LOP3.LUT R138, R138, 0xfffffffb, RZ, 0xc0, !PT ;  /* 0xfffffffb8a8a7812 */ /* 0x000fe400078ec0ff */
[----:B------:R-:W-:Y:S02]  /*29d0*/  ISETP.GT.AND P4, PT, R73, 0x8, !P4 ;  /* 0x000000084900780c */ /* 0x000fe40006784270 */
[----:B------:R-:W-:-:S02]  /*29e0*/  @P5 LOP3.LUT R138, R138, 0x4, RZ, 0xfc, !PT ;  /* 0x000000048a8a5812 */ /* 0x000fc400078efcff */
[----:B------:R-:W-:Y:S02]  /*29f0*/  ISETP.GT.AND P3, PT, R73, 0x9, !P5 ;  /* 0x000000094900780c */ /* 0x000fe40006f64270 */
[----:B------:R-:W-:Y:S02]  /*2a00*/  ISETP.GE.AND P5, PT, R82, 0x11, PT ;  /* 0x000000115200780c */ /* 0x000fe40003fa6270 */
[C---:B------:R-:W-:Y:S02]  /*2a10*/  ISETP.LT.OR P4, PT, R72.reuse, 0x9, P4 ;  /* 0x000000094800780c */ /* 0x040fe40002781670 */
[----:B------:R-:W-:Y:S02]  /*2a20*/  ISETP.LT.OR P3, PT, R72, 0xa, P3 ;  /* 0x0000000a4800780c */ /* 0x000fe40001f61670 */
[----:B-1----:R-:W-:Y:S02]  /*2a30*/  FSEL R90, R90, -INF , !P4 ;  /* 0xff8000005a5a7808 */ /* 0x002fe40006000000 */
[----:B------:R-:W-:-:S02]  /*2a40*/  ISETP.GE.AND P4, PT, R82, 0x12, PT ;  /* 0x000000125200780c */ /* 0x000fc40003f86270 */
[----:B------:R-:W-:Y:S02]  /*2a50*/  LOP3.LUT R138, R138, 0xfffffff7, RZ, 0xc0, !PT ;  /* 0xfffffff78a8a7812 */ /* 0x000fe400078ec0ff */
[----:B------:R-:W-:Y:S02]  /*2a60*/  FSEL R91, R91, -INF , !P3 ;  /* 0xff8000005b5b7808 */ /* 0x000fe40005800000 */
[----:B------:R-:W-:Y:S02]  /*2a70*/  ISETP.GT.AND P3, PT, R73, 0x10, !P5 ;  /* 0x000000104900780c */ /* 0x000fe40006f64270 */
[----:B------:R-:W-:Y:S02]  /*2a80*/  @P5 LOP3.LUT R138, R138, 0x8, RZ, 0xfc, !PT ;  /* 0x000000088a8a5812 */ /* 0x000fe400078efcff */
[----:B------:R-:W-:Y:S02]  /*2a90*/  ISETP.LT.OR P3, PT, R72, 0x11, P3 ;  /* 0x000000114800780c */ /* 0x000fe40001f61670 */
[----:B------:R-:W-:-:S02]  /*2aa0*/  LOP3.LUT R138, R138, 0xfdffffff, RZ, 0xc0, !PT ;  /* 0xfdffffff8a8a7812 */ /* 0x000fc400078ec0ff */
[----:B------:R-:W-:Y:S02]  /*2ab0*/  FSEL R74, R32, -INF , !P3 ;  /* 0xff800000204a7808 */ /* 0x000fe40005800000 */
[----:B------:R-:W-:Y:S02]  /*2ac0*/  @P4 LOP3.LUT R138, R138, 0x2000000, RZ, 0xfc, !PT ;  /* 0x020000008a8a4812 */ /* 0x000fe400078efcff */
[----:B------:R-:W-:Y:S02]  /*2ad0*/  ISETP.GT.AND P3, PT, R73, 0x11, !P4 ;  /* 0x000000114900780c */ /* 0x000fe40006764270 */
[----:B------:R-:W-:Y:S02]  /*2ae0*/  ISETP.GE.AND P4, PT, R82, 0x19, PT ;  /* 0x000000195200780c */ /* 0x000fe40003f86270 */
[----:B------:R-:W-:Y:S02]  /*2af0*/  ISETP.LT.OR P3, PT, R72, 0x12, P3 ;  /* 0x000000124800780c */ /* 0x000fe40001f61670 */
[----:B------:R-:W-:-:S02]  /*2b00*/  LOP3.LUT R138, R138, 0xfeffffff, RZ, 0xc0, !PT ;  /* 0xfeffffff8a8a7812 */ /* 0x000fc400078ec0ff */
[----:B------:R-:W-:Y:S02]  /*2b10*/  FSEL R92, R92, -INF , !P3 ;  /* 0xff8000005c5c7808 */ /* 0x000fe40005800000 */
[----:B------:R-:W-:-:S04]  /*2b20*/  ISETP.GT.AND P3, PT, R73, 0x18, !P4 ;  /* 0x000000184900780c */ /* 0x000fc80006764270 */
[----:B------:R-:W-:Y:S02]  /*2b30*/  ISETP.LT.OR P3, PT, R72, 0x19, P3 ;  /* 0x000000194800780c */ /* 0x000fe40001f61670 */
        /* <DEDUP_REMOVED lines=146> */
[----:B------:R-:W-:Y:S01]  /*3460*/  FSEL R75, R0, -INF , !P6 ;  /* 0xff800000004b7808 */ /* 0x000fe20007000000 */
[----:B------:R-:W-:Y:S01]  /*3470*/  VIADD R0, R3, 0x8 ;  /* 0x0000000803007836 */ /* 0x000fe20000000000 */
[----:B------:R-:W-:-:S13]  /*3480*/  ISETP.GE.AND P6, PT, R82, 0x7a, PT ;  /* 0x0000007a5200780c */ /* 0x000fda0003fc6270 */
[----:B------:R-:W-:Y:S02]  /*3490*/  @P6 LOP3.LUT R138, R138, 0x8000000, RZ, 0xfc, !PT ;  /* 0x080000008a8a6812 */ /* 0x000fe400078efcff */
[----:B------:R-:W-:Y:S01]  /*34a0*/  ISETP.GT.AND P6, PT, R73, 0x79, !P6 ;  /* 0x000000794900780c */ /* 0x000fe200077c4270 */
[----:B------:R-:W-:-:S03]  /*34b0*/  IMAD.IADD R73, R83, 0x1, R0 ;  /* 0x0000000153497824 */ /* 0x000fc600078e0200 */
[----:B------:R-:W-:Y:S02]  /*34c0*/  ISETP.LT.OR P6, PT, R72, 0x7a, P6 ;  /* 0x0000007a4800780c */ /* 0x000fe400037c1670 */
[----:B------:R-:W-:Y:S02]  /*34d0*/  VIADDMNMX R72, R0, R86, R79, PT ;  /* 0x0000005600487246 */ /* 0x000fe4000380014f */
[----:B------:R-:W-:Y:S02]  /*34e0*/  FSEL R35, R85, -INF , !P6 ;  /* 0xff80000055237808 */ /* 0x000fe40007000000 */
        /* <DEDUP_REMOVED lines=16> */
.L_x_8930:
[----:B------:R-:W-:-:S06]  /*35f0*/  UISETP.NE.AND UP1, UPT, UR7, 0x1, UPT ;  /* 0x000000010700788c */ /* 0x000fcc000bf25270 */
[----:B------:R-:W-:-:S05]  /*3600*/  PLOP3.LUT P6, PT, PT, PT, UP1, 0x80, 0x0 ;  /* 0x000000000000781c */ /* 0x000fca0003fcf018 */
[----:B------:R-:W-:-:S08]  /*3610*/  @UP1 ULDC.64 UR10, c[0x0][0x9e8] ;  /* 0x00027a00000a1ab9 */ /* 0x000fd00000000a00 */
[----:B------:R-:W-:Y:S01]  /*3620*/  @P6 IMAD.HI.U32 R58, R59, UR10, RZ ;  /* 0x0000000a3b3a6c27 */ /* 0x000fe2000f8e00ff */
[----:B------:R-:W-:-:S13]  /*3630*/  PLOP3.LUT P6, PT, PT, PT, UP1, 0x80, 0x0 ;  /* 0x000000000000781c */ /* 0x000fda0003fcf018 */
[----:B------:R-:W-:-:S07]  /*3640*/  @P6 SHF.R.U32.HI R59, RZ, UR11, R58 ;  /* 0x0000000bff3b6c19 */ /* 0x000fce000801163a */
.L_x_8931:
[----:B------:R-:W-:Y:S05]  /*3650*/  BSYNC B0 ;  /* 0x0000000000007941 */ /* 0x000fea0003800000 */
.L_x_8929:
[----:B------:R-:W-:-:S04]  /*3660*/  IMAD R58, R59, UR7, -R78 ;  /* 0x000000073b3a7c24 */ /* 0x000fc8000f8e0a4e */
[----:B------:R-:W-:-:S05]  /*3670*/  IMAD R58, R19, -0x2, R58 ;  /* 0xfffffffe133a7824 */ /* 0x000fca00078e023a */
[----:B------:R-:W-:Y:S02]  /*3680*/  VIMNMX R73, R73, R58, !PT ;  /* 0x0000003a49497248 */ /* 0x000fe40007fe0100 */
[----:B------:R-:W-:-:S07]  /*3690*/  VIADDMNMX R72, R58, UR7, R72, PT ;  /* 0x000000073a487c46 */ /* 0x000fce000b800148 */
.L_x_8928:
[C---:B------:R-:W-:Y:S01]  /*36a0*/  ISETP.GT.AND P2, PT, R73.reuse, 0x1, !P2 ;  /* 0x000000014900780c */ /* 0x040fe20005744270 */
[----:B------:R-:W-:Y:S01]  /*36b0*/  ULDC UR34, c[0x0][0x988] ;  /* 0x0002620000227ab9 */ /* 0x000fe20000000800 */
[----:B------:R-:W-:Y:S02]  /*36c0*/  LOP3.LUT P6, RZ, R138, 0x8, RZ, 0xc0, !PT ;  /* 0x000000088aff7812 */ /* 0x000fe400078cc0ff */
[----:B------:R-:W-:Y:S02]  /*36d0*/  ISETP.LT.OR P2, PT, R72, 0x2, P2 ;  /* 0x000000024800780c */ /* 0x000fe40001741670 */
[----:B------:R-:W-:Y:S02]  /*36e0*/  ISETP.GT.AND P3, PT, R73, 0x70, !P3 ;  /* 0x000000704900780c */ /* 0x000fe40005f64270 */
[----:B------:R-:W-:Y:S02]  /*36f0*/  FSEL R5, R5, -INF , !P2 ;  /* 0xff80000005057808 */ /* 0x000fe40005000000 */
[----:B------:R-:W-:-:S02]  /*3700*/  LOP3.LUT P2, RZ, R138, 0x2, RZ, 0xc0, !PT ;  /* 0x000000028aff7812 */ /* 0x000fc4000784c0ff */
[C---:B------:R-:W-:Y:S02]  /*3710*/  ISETP.GT.AND P4, PT, R73.reuse, 0x71, !P4 ;  /* 0x000000714900780c */ /* 0x040fe40006784270 */
[C---:B------:R-:W-:Y:S02]  /*3720*/  ISETP.GT.AND P2, PT, R73.reuse, 0x8, !P2 ;  /* 0x000000084900780c */ /* 0x040fe40005744270 */
[----:B------:R-:W-:Y:S02]  /*3730*/  ISETP.GT.AND P5, PT, R73, 0x78, !P5 ;  /* 0x000000784900780c */ /* 0x000fe40006fa4270 */
[C---:B------:R-:W-:Y:S02]  /*3740*/  ISETP.LT.OR P2, PT, R72.reuse, 0x9, P2 ;  /* 0x000000094800780c */ /* 0x040fe40001741670 */
[----:B------:R-:W-:Y:S02]  /*3750*/  ISETP.LT.OR P3, PT, R72, 0x71, P3 ;  /* 0x000000714800780c */ /* 0x000fe40001f61670 */
[----:B------:R-:W-:-:S02]  /*3760*/  FSEL R7, R7, -INF , !P2 ;  /* 0xff80000007077808 */ /* 0x000fc40005000000 */
[----:B------:R-:W-:Y:S02]  /*3770*/  LOP3.LUT P2, RZ, R138, 0x4, RZ, 0xc0, !PT ;  /* 0x000000048aff7812 */ /* 0x000fe4000784c0ff */
[----:B------:R-:W-:Y:S02]  /*3780*/  ISETP.LT.OR P4, PT, R72, 0x72, P4 ;  /* 0x000000724800780c */ /* 0x000fe40002781670 */
[----:B------:R-:W-:Y:S02]  /*3790*/  ISETP.GT.AND P2, PT, R73, 0x9, !P2 ;  /* 0x000000094900780c */ /* 0x000fe40005744270 */
[----:B------:R-:W-:Y:S02]  /*37a0*/  FSEL R24, R24, -INF , !P3 ;  /* 0xff80000018187808 */ /* 0x000fe40005800000 */
[C---:B------:R-:W-:Y:S02]  /*37b0*/  ISETP.LT.OR P2, PT, R72.reuse, 0xa, P2 ;  /* 0x0000000a4800780c */ /* 0x040fe40001741670 */
[----:B------:R-:W-:-:S02]  /*37c0*/  ISETP.LT.OR P5, PT, R72, 0x79, P5 ;  /* 0x000000794800780c */ /* 0x000fc40002fa1670 */
[----:B------:R-:W-:Y:S02]  /*37d0*/  FSEL R6, R6, -INF , !P2 ;  /* 0xff80000006067808 */ /* 0x000fe40005000000 */
[----:B------:R-:W-:Y:S02]  /*37e0*/  ISETP.GT.AND P2, PT, R73, 0x10, !P6 ;  /* 0x000000104900780c */ /* 0x000fe40007744270 */
[----:B------:R-:W-:Y:S02]  /*37f0*/  LOP3.LUT P6, RZ, R138, 0x8000, RZ, 0xc0, !PT ;  /* 0x000080008aff7812 */ /* 0x000fe400078cc0ff */
[----:B------:R-:W-:Y:S02]  /*3800*/  ISETP.LT.OR P2, PT, R72, 0x11, P2 ;  /* 0x000000114800780c */ /* 0x000fe40001741670 */
[----:B------:R-:W-:Y:S02]  /*3810*/  FSEL R81, R15, -INF , !P4 ;  /* 0xff8000000f517808 */ /* 0x000fe40006000000 */
[----:B------:R-:W-:-:S02]  /*3820*/  FSEL R58, R11, -INF , !P2 ;  /* 0xff8000000b3a7808 */ /* 0x000fc40005000000 */
[----:B------:R-:W-:Y:S02]  /*3830*/  LOP3.LUT P2, RZ, R138, 0x2000000, RZ, 0xc0, !PT ;  /* 0x020000008aff7812 */ /* 0x000fe4000784c0ff */
[----:B------:R-:W-:Y:S02]  /*3840*/  FMNMX.FTZ R11, R75, R89, !PT ;  /* 0x000000594b0b7209 */ /* 0x000fe40007810000 */
[----:B------:R-:W-:Y:S02]  /*3850*/  ISETP.GT.AND P2, PT, R73, 0x11, !P2 ;  /* 0x000000114900780c */ /* 0x000fe40005744270 */
[----:B------:R-:W-:Y:S02]  /*3860*/  FSEL R28, R28, -INF , !P5 ;  /* 0xff8000001c1c7808 */ /* 0x000fe40006800000 */
[----:B------:R-:W-:-:S04]  /*3870*/  ISETP.LT.OR P2, PT, R72, 0x12, P2 ;  /* 0x000000124800780c */ /* 0x000fc80001741670 */
        /* <DEDUP_REMOVED lines=27> */
[----:B------:R-:W-:Y:S02]  /*3a30*/  FMNMX.FTZ R8, R63, R8, !PT ;  /* 0x000000083f087209 */ /* 0x000fe40007810000 */
[----:B------:R-:W-:Y:S02]  /*3a40*/  FSEL R20, R20, -INF , !P2 ;  /* 0xff80000014147808 */ /* 0x000fe40005000000 */
[----:B------:R-:W-:-:S02]  /*3a50*/  LOP3.LUT P2, RZ, R138, 0x100000, RZ, 0xc0, !PT ;  /* 0x001000008aff7812 */ /* 0x000fc4000784c0ff */
[----:B------:R-:W-:Y:S02]  /*3a60*/  FMNMX.FTZ R11, R65, R8, !PT ;  /* 0x00000008410b7209 */ /* 0x000fe40007810000 */
[----:B------:R-:W-:Y:S02]  /*3a70*/  ISETP.GT.AND P2, PT, R73, 0x28, !P2 ;  /* 0x000000284900780c */ /* 0x000fe40005744270 */
[----:B------:R-:W-:Y:S02]  /*3a80*/  FMNMX.FTZ R8, R64, R11, !PT ;  /* 0x0000000b40087209 */ /* 0x000fe40007810000 */
[----:B------:R-:W-:Y:S02]  /*3a90*/  ISETP.LT.OR P2, PT, R72, 0x29, P2 ;  /* 0x000000294800780c */ /* 0x000fe40001741670 */
[----:B------:R-:W-:Y:S02]  /*3aa0*/  FMNMX.FTZ R11, R61, R8, !PT ;  /* 0x000000083d0b7209 */ /* 0x000fe40007810000 */
        /* <DEDUP_REMOVED lines=37> */
[----:B------:R-:W-:Y:S01]  /*3d00*/  LOP3.LUT P6, RZ, R138, 0x10, RZ, 0xc0, !PT ;  /* 0x000000108aff7812 */ /* 0x000fe200078cc0ff */
[----:B------:R-:W1:Y:S01]  /*3d10*/  SHFL.BFLY PT, R8, R11, 0x2, 0x1f ;  /* 0x0c401f000b087f89 */ /* 0x000e6200000e0000 */
[----:B------:R-:W-:-:S04]  /*3d20*/  ISETP.LT.OR P2, PT, R72, 0x41, P2 ;  /* 0x000000414800780c */ /* 0x000fc80001741670 */
[----:B------:R-:W-:Y:S02]  /*3d30*/  FSEL R34, R34, -INF , !P2 ;  /* 0xff80000022227808 */ /* 0x000fe40005000000 */
[----:B------:R-:W-:-:S04]  /*3d40*/  LOP3.LUT P2, RZ, R138, 0x2000, RZ, 0xc0, !PT ;  /* 0x000020008aff7812 */ /* 0x000fc8000784c0ff */
[----:B------:R-:W-:-:S04]  /*3d50*/  ISETP.GT.AND P2, PT, R73, 0x41, !P2 ;  /* 0x000000414900780c */ /* 0x000fc80005744270 */
[----:B------:R-:W-:-:S04]  /*3d60*/  ISETP.LT.OR P2, PT, R72, 0x42, P2 ;  /* 0x000000424800780c */ /* 0x000fc80001741670 */
[----:B------:R-:W-:Y:S02]  /*3d70*/  FSEL R36, R36, -INF , !P2 ;  /* 0xff80000024247808 */ /* 0x000fe40005000000 */
[----:B------:R-:W-:Y:S02]  /*3d80*/  LOP3.LUT P2, RZ, R138, 0x1000, RZ, 0xc0, !PT ;  /* 0x000010008aff7812 */ /* 0x000fe4000784c0ff */
[----:B-1----:R-:W-:Y:S02]  /*3d90*/  FMNMX.FTZ R76, R11, R8, !PT ;  /* 0x000000080b4c7209 */ /* 0x002fe40007810000 */
[----:B------:R-:W-:-:S03]  /*3da0*/  ISETP.GT.AND P2, PT, R73, 0x48, !P2 ;  /* 0x000000484900780c */ /* 0x000fc60005744270 */
        /* <DEDUP_REMOVED lines=10> */
[----:B------:R-:W-:Y:S01]  /*3e50*/  FMUL.FTZ R80, R8, UR34 ;  /* 0x0000002208507c20 */ /* 0x000fe20008410000 */
[----:B------:R-:W-:-:S04]  /*3e60*/  ISETP.LT.OR P2, PT, R72, 0x51, P2 ;  /* 0x000000514800780c */ /* 0x000fc80001741670 */
[----:B------:R-:W-:Y:S02]  /*3e70*/  FSEL R42, R42, -INF , !P2 ;  /* 0xff8000002a2a7808 */ /* 0x000fe40005000000 */
[----:B------:R-:W-:-:S04]  /*3e80*/  LOP3.LUT P2, RZ, R138, 0x200, RZ, 0xc0, !PT ;  /* 0x000002008aff7812 */ /* 0x000fc8000784c0ff */
[----:B------:R-:W-:-:S04]  /*3e90*/  ISETP.GT.AND P2, PT, R73, 0x51, !P2 ;  /* 0x000000514900780c */ /* 0x000fc80005744270 */
        /* <DEDUP_REMOVED lines=18> */
[----:B------:R-:W-:Y:S02]  /*3fc0*/  ISETP.GT.AND P2, PT, R73, 0x68, !P6 ;  /* 0x000000684900780c */ /* 0x000fe40007744270 */
[----:B------:R-:W-:Y:S02]  /*3fd0*/  LOP3.LUT P6, RZ, R138, 0x1, RZ, 0xc0, !PT ;  /* 0x000000018aff7812 */ /* 0x000fe400078cc0ff */
[----:B------:R-:W-:-:S04]  /*3fe0*/  ISETP.LT.OR P2, PT, R72, 0x69, P2 ;  /* 0x000000694800780c */ /* 0x000fc80001741670 */
[----:B------:R-:W-:Y:S02]  /*3ff0*/  FSEL R54, R54, -INF , !P2 ;  /* 0xff80000036367808 */ /* 0x000fe40005000000 */
[----:B------:R-:W-:-:S04]  /*4000*/  FSETP.NEU.FTZ.AND P2, PT, R8, -INF , PT ;  /* 0xff8000000800780b */ /* 0x000fc80003f5d000 */
[----:B------:R-:W-:Y:S02]  /*4010*/  FSEL R80, R80, RZ, P2 ;  /* 0x000000ff50507208 */ /* 0x000fe40001000000 */
[----:B------:R-:W-:Y:S02]  /*4020*/  ISETP.GT.AND P2, PT, R73, RZ, !P6 ;  /* 0x000000ff4900720c */ /* 0x000fe40007744270 */
[----:B------:R-:W-:Y:S01]  /*4030*/  LOP3.LUT P6, RZ, R138, 0x8000000, RZ, 0xc0, !PT ;  /* 0x080000008aff7812 */ /* 0x000fe200078cc0ff */
[--C-:B------:R-:W-:Y:S01]  /*4040*/  FFMA.FTZ R75, R75, UR34, -R80.reuse ;  /* 0x000000224b4b7c23 */ /* 0x100fe20008010850 */
[----:B------:R-:W-:Y:S01]  /*4050*/  ISETP.LT.OR P2, PT, R72, 0x1, P2 ;  /* 0x000000014800780c */ /* 0x000fe20001741670 */
[--C-:B------:R-:W-:Y:S01]  /*4060*/  FFMA.FTZ R76, R89, UR34, -R80.reuse ;  /* 0x00000022594c7c23 */ /* 0x100fe20008010850 */
[----:B------:R-:W-:Y:S01]  /*4070*/  ISETP.GT.AND P6, PT, R73, 0x79, !P6 ;  /* 0x000000794900780c */ /* 0x000fe200077c4270 */
[--C-:B------:R-:W-:Y:S01]  /*4080*/  FFMA.FTZ R77, R90, UR34, -R80.reuse ;  /* 0x000000225a4d7c23 */ /* 0x100fe20008010850 */
[----:B------:R-:W-:Y:S01]  /*4090*/  FSEL R4, R4, -INF , !P2 ;  /* 0xff80000004047808 */ /* 0x000fe20005000000 */
[--C-:B------:R-:W-:Y:S01]  /*40a0*/  FFMA.FTZ R90, R37, UR34, -R80.reuse ;  /* 0x00000022255a7c23 */ /* 0x100fe20008010850 */
[----:B------:R-:W-:Y:S01]  /*40b0*/  LOP3.LUT P2, RZ, R138, 0x4000000, RZ, 0xc0, !PT ;  /* 0x040000008aff7812 */ /* 0x000fe2000784c0ff */
[--C-:B------:R-:W-:Y:S01]  /*40c0*/  FFMA.FTZ R78, R91, UR34, -R80.reuse ;  /* 0x000000225b4e7c23 */ /* 0x100fe20008010850 */
[----:B------:R-:W-:Y:S01]  /*40d0*/  FMNMX.FTZ R82, R4, R5, !PT ;  /* 0x0000000504527209 */ /* 0x000fe20007810000 */
        /* <DEDUP_REMOVED lines=40> */
[----:B------:R-:W-:Y:S03]  /*4360*/  MUFU.EX2 R75, R75 ;  /* 0x0000004b004b7308 */ /* 0x000fe60000000800 */
[----:B------:R-:W-:-:S04]  /*4370*/  FMNMX.FTZ R11, R29, R82, !PT ;  /* 0x000000521d0b7209 */ /* 0x000fc80007810000 */
[----:B------:R-:W-:Y:S01]  /*4380*/  FMNMX.FTZ R82, R30, R11, !PT ;  /* 0x0000000b1e527209 */ /* 0x000fe20007810000 */
[----:B------:R-:W1:Y:S03]  /*4390*/  MUFU.EX2 R76, R76 ;  /* 0x0000004c004c7308 */ /* 0x000e660000000800 */
[----:B------:R-:W-:-:S04]  /*43a0*/  FMNMX.FTZ R82, R31, R82, !PT ;  /* 0x000000521f527209 */ /* 0x000fc80007810000 */
[----:B------:R-:W-:Y:S01]  /*43b0*/  FMNMX.FTZ R11, R33, R82, !PT ;  /* 0x00000052210b7209 */ /* 0x000fe20007810000 */
[--C-:B------:R-:W-:Y:S01]  /*43c0*/  FFMA.FTZ R82, R45, UR34, -R80.reuse ;  /* 0x000000222d527c23 */ /* 0x100fe20008010850 */
[----:B------:R-:W-:Y:S01]  /*43d0*/  FFMA.FTZ R80, R35, UR34, -R80 ;  /* 0x0000002223507c23 */ /* 0x000fe20008010850 */
[----:B------:R-:W2:Y:S01]  /*43e0*/  MUFU.EX2 R77, R77 ;  /* 0x0000004d004d7308 */ /* 0x000ea20000000800 */
[----:B------:R-:W-:-:S04]  /*43f0*/  FMNMX.FTZ R11, R34, R11, !PT ;  /* 0x0000000b220b7209 */ /* 0x000fc80007810000 */
[----:B------:R-:W-:-:S03]  /*4400*/  FMNMX.FTZ R11, R36, R11, !PT ;  /* 0x0000000b240b7209 */ /* 0x000fc60007810000 */
[----:B------:R-:W3:Y:S01]  /*4410*/  MUFU.EX2 R78, R78 ;  /* 0x0000004e004e7308 */ /* 0x000ee20000000800 */
        /* <DEDUP_REMOVED lines=21> */
[----:B------:R-:W4:Y:S06]  /*4570*/  SHFL.BFLY PT, R11, R14, 0x2, 0x1f ;  /* 0x0c401f000e0b7f89 */ /* 0x000f2c00000e0000 */
[----:B------:R-:W-:Y:S08]  /*4580*/  MUFU.EX2 R68, R68 ;  /* 0x0000004400447308 */ /* 0x000ff00000000800 */
[----:B------:R-:W-:Y:S08]  /*4590*/  MUFU.EX2 R66, R66 ;  /* 0x0000004200427308 */ /* 0x000ff00000000800 */
[----:B------:R-:W-:Y:S01]  /*45a0*/  MUFU.EX2 R63, R63 ;  /* 0x0000003f003f7308 */ /* 0x000fe20000000800 */
[----:B----4-:R-:W-:-:S05]  /*45b0*/  FMNMX.FTZ R15, R14, R11, !PT ;  /* 0x0000000b0e0f7209 */ /* 0x010fca0007810000 */
[----:B------:R-:W4:Y:S02]  /*45c0*/  SHFL.BFLY PT, R14, R15, 0x1, 0x1f ;  /* 0x0c201f000f0e7f89 */ /* 0x000f2400000e0000 */
[----:B------:R-:W-:Y:S08]  /*45d0*/  MUFU.EX2 R65, R65 ;  /* 0x0000004100417308 */ /* 0x000ff00000000800 */
[----:B------:R-:W-:Y:S08]  /*45e0*/  MUFU.EX2 R64, R64 ;  /* 0x0000004000407308 */ /* 0x000ff00000000800 */
[----:B------:R-:W-:Y:S01]  /*45f0*/  MUFU.EX2 R61, R61 ;  /* 0x0000003d003d7308 */ /* 0x000fe20000000800 */
[----:B----4-:R-:W-:-:S07]  /*4600*/  FMNMX.FTZ R11, R15, R14, !PT ;  /* 0x0000000e0f0b7209 */ /* 0x010fce0007810000 */
[----:B------:R-:W-:Y:S01]  /*4610*/  MUFU.EX2 R60, R60 ;  /* 0x0000003c003c7308 */ /* 0x000fe20000000800 */
        /* <DEDUP_REMOVED lines=9> */
[----:B------:R1:W-:Y:S01]  /*46b0*/  MUFU.EX2 R15, R4 ;  /* 0x00000004000f7308 */ /* 0x0003e20000000800 */
[--C-:B------:R-:W-:Y:S01]  /*46c0*/  FFMA.FTZ R5, R58, UR34, -R35.reuse ;  /* 0x000000223a057c23 */ /* 0x100fe20008010823 */
[--C-:B------:R-:W-:Y:S01]  /*46d0*/  FFMA.FTZ R6, R59, UR34, -R35.reuse ;  /* 0x000000223b067c23 */ /* 0x100fe20008010823 */
[--C-:B------:R-:W-:Y:S01]  /*46e0*/  FFMA.FTZ R32, R13, UR34, -R35.reuse ;  /* 0x000000220d207c23 */ /* 0x100fe20008010823 */
[--C-:B------:R-:W-:Y:S01]  /*46f0*/  FFMA.FTZ R41, R12, UR34, -R35.reuse ;  /* 0x000000220c297c23 */ /* 0x100fe20008010823 */
[--C-:B------:R-:W-:Y:S01]  /*4700*/  FFMA.FTZ R94, R25, UR34, -R35.reuse ;  /* 0x00000022195e7c23 */ /* 0x100fe20008010823 */
        /* <DEDUP_REMOVED lines=8> */
[----:B------:R-:W-:-:S02]  /*4790*/  IMAD R4, R9, UR47, -R10 ;  /* 0x0000002f09047c24 */ /* 0x000fc4000f8e0a0a */
[----:B------:R-:W-:Y:S01]  /*47a0*/  FFMA.FTZ R33, R34, UR34, -R35 ;  /* 0x0000002222217c23 */ /* 0x000fe20008010823 */
[----:B------:R1:W2:Y:S01]  /*47b0*/  MUFU.EX2 R83, R7 ;  /* 0x0000000700537308 */ /* 0x0002a20000000800 */
[----:B---3--:R-:W-:Y:S01]  /*47c0*/  FADD.FTZ R13, R78, R13 ;  /* 0x0000000d4e0d7221 */ /* 0x008fe20000010000 */
[--C-:B------:R-:W-:Y:S01]  /*47d0*/  FFMA.FTZ R55, R40, UR34, -R35.reuse ;  /* 0x0000002228377c23 */ /* 0x100fe20008010823 */
[--C-:B------:R-:W-:Y:S01]  /*47e0*/  FFMA.FTZ R40, R28, UR34, -R35.reuse ;  /* 0x000000221c287c23 */ /* 0x100fe20008010823 */
[--C-:B------:R-:W-:Y:S01]  /*47f0*/  FFMA.FTZ R36, R36, UR34, -R35.reuse ;  /* 0x0000002224247c23 */ /* 0x100fe20008010823 */
[--C-:B------:R-:W-:Y:S01]  /*4800*/  FFMA.FTZ R9, R42, UR34, -R35.reuse ;  /* 0x000000222a097c23 */ /* 0x100fe20008010823 */
[----:B------:R-:W-:Y:S01]  /*4810*/  F2FP.BF16.F32.PACK_AB R12, R76, R75 ;  /* 0x0000004b4c0c723e */ /* 0x000fe200000010ff */
[--C-:B------:R-:W-:Y:S01]  /*4820*/  FFMA.FTZ R42, R27, UR34, -R35.reuse ;  /* 0x000000221b2a7c23 */ /* 0x100fe20008010823 */
[----:B------:R3:W5:Y:S01]  /*4830*/  MUFU.EX2 R98, R53 ;  /* 0x0000003500627308 */ /* 0x0007620000000800 */
[----:B----4-:R-:W-:Y:S01]  /*4840*/  FADD.FTZ R10, R15, R96 ;  /* 0x000000600f0a7221 */ /* 0x010fe20000010000 */
[--C-:B-1----:R-:W-:Y:S01]  /*4850*/  FFMA.FTZ R7, R29, UR34, -R35.reuse ;  /* 0x000000221d077c23 */ /* 0x102fe20008010823 */
[----:B------:R-:W-:Y:S01]  /*4860*/  F2FP.BF16.F32.PACK_AB R14, R78, R77 ;  /* 0x0000004d4e0e723e */ /* 0x000fe200000010ff */
[--C-:B------:R-:W-:Y:S01]  /*4870*/  FFMA.FTZ R38, R38, UR34, -R35.reuse ;  /* 0x0000002226267c23 */ /* 0x100fe20008010823 */
[--C-:B------:R-:W-:Y:S01]  /*4880*/  FFMA.FTZ R44, R44, UR34, -R35.reuse ;  /* 0x000000222c2c7c23 */ /* 0x100fe20008010823 */
[--C-:B------:R-:W-:Y:S01]  /*4890*/  FFMA.FTZ R46, R46, UR34, -R35.reuse ;  /* 0x000000222e2e7c23 */ /* 0x100fe20008010823 */
[--C-:B------:R-:W-:Y:S01]  /*48a0*/  FFMA.FTZ R48, R48, UR34, -R35.reuse ;  /* 0x0000002230307c23 */ /* 0x100fe20008010823 */
[----:B------:R-:W1:Y:S01]  /*48b0*/  MUFU.EX2 R5, R5 ;  /* 0x0000000500057308 */ /* 0x000e620000000800 */
[----:B---3--:R-:W-:Y:S01]  /*48c0*/  FFMA.FTZ R53, R26, UR34, -R35 ;  /* 0x000000221a357c23 */ /* 0x008fe20008010823 */
[----:B------:R-:W-:Y:S01]  /*48d0*/  FADD.FTZ R26, R74, R13 ;  /* 0x0000000d4a1a7221 */ /* 0x000fe20000010000 */
[----:B--2---:R-:W-:Y:S01]  /*48e0*/  FADD.FTZ R25, R83, R10 ;  /* 0x0000000a53197221 */ /* 0x004fe20000010000 */
[----:B------:R-:W-:Y:S01]  /*48f0*/  F2FP.BF16.F32.PACK_AB R13, R96, R15 ;  /* 0x0000000f600d723e */ /* 0x000fe200000010ff */
[--C-:B------:R-:W-:Y:S01]  /*4900*/  FFMA.FTZ R50, R50, UR34, -R35.reuse ;  /* 0x0000002232327c23 */ /* 0x100fe20008010823 */
[----:B------:R-:W-:Y:S01]  /*4910*/  FADD.FTZ R26, R79, R26 ;  /* 0x0000001a4f1a7221 */ /* 0x000fe20000010000 */
[----:B------:R-:W-:Y:S01]  /*4920*/  FFMA.FTZ R54, R54, UR34, -R35 ;  /* 0x0000002236367c23 */ /* 0x000fe20008010823 */
[----:B------:R-:W2:Y:S01]  /*4930*/  MUFU.EX2 R6, R6 ;  /* 0x0000000600067308 */ /* 0x000ea20000000800 */
[C---:B-----5:R-:W-:Y:S01]  /*4940*/  FADD.FTZ R10, R98.reuse, R25 ;  /* 0x00000019620a7221 */ /* 0x060fe20000010000 */
[----:B------:R-:W-:Y:S01]  /*4950*/  FADD.FTZ R29, R71, R26 ;  /* 0x0000001a471d7221 */ /* 0x000fe20000010000 */
[----:B------:R-:W-:Y:S01]  /*4960*/  F2FP.BF16.F32.PACK_AB R15, R98, R83 ;  /* 0x00000053620f723e */ /* 0x000fe200000010ff */
[--C-:B------:R-:W-:Y:S01]  /*4970*/  FFMA.FTZ R73, R73, UR34, -R35.reuse ;  /* 0x0000002249497c23 */ /* 0x100fe20008010823 */
[----:B------:R-:W-:Y:S01]  /*4980*/  FFMA.FTZ R81, R81, UR34, -R35 ;  /* 0x0000002251517c23 */ /* 0x000fe20008010823 */
[----:B------:R-:W-:Y:S01]  /*4990*/  FADD.FTZ R29, R62, R29 ;  /* 0x0000001d3e1d7221 */ /* 0x000fe20000010000 */
[----:B------:R-:W-:Y:S01]  /*49a0*/  FFMA.FTZ R52, R52, UR34, -R35 ;  /* 0x0000002234347c23 */ /* 0x000fe20008010823 */
[----:B------:R-:W3:Y:S01]  /*49b0*/  MUFU.EX2 R32, R32 ;  /* 0x0000002000207308 */ /* 0x000ee20000000800 */
[----:B-1----:R-:W-:Y:S01]  /*49c0*/  FADD.FTZ R25, R5, R10 ;  /* 0x0000000a05197221 */ /* 0x002fe20000010000 */
[----:B------:R-:W-:Y:S01]  /*49d0*/  FADD.FTZ R26, R70, R29 ;  /* 0x0000001d461a7221 */ /* 0x000fe20000010000 */
[----:B------:R1:W-:Y:S01]  /*49e0*/  STSM.16.M88.4 [R136+0x21800], R12 ;  /* 0x0218000c88007844 */ /* 0x0003e20000000200 */
[----:B------:R-:W-:-:S02]  /*49f0*/  R2UR UR10, R4 ;  /* 0x00000000040a72ca */ /* 0x000fc400000e0000 */
[----:B------:R-:W-:Y:S02]  /*4a00*/  FADD.FTZ R30, R67, R26 ;  /* 0x0000001a431e7221 */ /* 0x000fe40000010000 */
[----:B------:R-:W4:Y:S01]  /*4a10*/  MUFU.EX2 R41, R41 ;  /* 0x0000002900297308 */ /* 0x000f220000000800 */
[----:B--2---:R-:W-:Y:S01]  /*4a20*/  FADD.FTZ R25, R6, R25 ;  /* 0x0000001906197221 */ /* 0x004fe20000010000 */
[----:B------:R-:W-:-:S04]  /*4a30*/  FADD.FTZ R29, R69, R30 ;  /* 0x0000001e451d7221 */ /* 0x000fc80000010000 */
[----:B------:R-:W-:Y:S02]  /*4a40*/  FADD.FTZ R29, R68, R29 ;  /* 0x0000001d441d7221 */ /* 0x000fe40000010000 */
[----:B------:R-:W2:Y:S01]  /*4a50*/  MUFU.EX2 R45, R45 ;  /* 0x0000002d002d7308 */ /* 0x000ea20000000800 */
[----:B---3--:R-:W-:Y:S01]  /*4a60*/  FADD.FTZ R10, R32, R25 ;  /* 0x00000019200a7221 */ /* 0x008fe20000010000 */
[----:B------:R-:W-:Y:S01]  /*4a70*/  UIADD3 UR10, UR42, UR10, URZ ;  /* 0x0000000a2a0a7290 */ /* 0x000fe2000fffe03f */
[----:B-1----:R-:W-:-:S03]  /*4a80*/  F2FP.BF16.F32.PACK_AB R14, R64, R65 ;  /* 0x00000041400e723e */ /* 0x002fc600000010ff */
[----:B------:R-:W-:Y:S02]  /*4a90*/  UIADD3 UR6, UR10, UR6, URZ ;  /* 0x000000060a067290 */ /* 0x000fe4000fffe03f */
[----:B------:R-:W1:Y:S01]  /*4aa0*/  MUFU.EX2 R58, R58 ;  /* 0x0000003a003a7308 */ /* 0x000e620000000800 */
[----:B----4-:R-:W-:Y:S01]  /*4ab0*/  FADD.FTZ R26, R41, R10 ;  /* 0x0000000a291a7221 */ /* 0x010fe20000010000 */
[----:B------:R-:W-:-:S06]  /*4ac0*/  FFMA.FTZ R10, R24, UR34, -R35 ;  /* 0x00000022180a7c23 */ /* 0x000fcc0008010823 */
[----:B------:R-:W3:Y:S01]  /*4ad0*/  MUFU.EX2 R53, R53 ;  /* 0x0000003500357308 */ /* 0x000ee20000000800 */
[----:B--2---:R-:W-:Y:S01]  /*4ae0*/  FADD.FTZ R25, R45, R26 ;  /* 0x0000001a2d197221 */ /* 0x004fe20000010000 */
[----:B------:R-:W-:-:S04]  /*4af0*/  FADD.FTZ R26, R66, R29 ;  /* 0x0000001d421a7221 */ /* 0x000fc80000010000 */
[----:B------:R-:W-:Y:S01]  /*4b00*/  FADD.FTZ R30, R63, R26 ;  /* 0x0000001a3f1e7221 */ /* 0x000fe20000010000 */
[----:B------:R-:W-:Y:S01]  /*4b10*/  F2FP.BF16.F32.PACK_AB R26, R62, R71 ;  /* 0x000000473e1a723e */ /* 0x000fe200000010ff */
[----:B------:R-:W2:Y:S01]  /*4b20*/  MUFU.EX2 R94, R94 ;  /* 0x0000005e005e7308 */ /* 0x000ea20000000800 */
[----:B-1----:R-:W-:Y:S01]  /*4b30*/  FADD.FTZ R24, R58, R25 ;  /* 0x000000193a187221 */ /* 0x002fe20000010000 */
[----:B------:R-:W-:Y:S01]  /*4b40*/  FADD.FTZ R27, R65, R30 ;  /* 0x0000001e411b7221 */ /* 0x000fe20000010000 */
[----:B------:R-:W-:Y:S02]  /*4b50*/  F2FP.BF16.F32.PACK_AB R30, R68, R69 ;  /* 0x00000045441e723e */ /* 0x000fe400000010ff */
[----:B------:R-:W-:Y:S01]  /*4b60*/  F2FP.BF16.F32.PACK_AB R29, R58, R45 ;  /* 0x0000002d3a1d723e */ /* 0x000fe200000010ff */
[----:B------:R-:W-:Y:S01]  /*4b70*/  FADD.FTZ R34, R64, R27 ;  /* 0x0000001b40227221 */ /* 0x000fe20000010000 */
[----:B------:R-:W-:Y:S01]  /*4b80*/  F2FP.BF16.F32.PACK_AB R27, R41, R32 ;  /* 0x00000020291b723e */ /* 0x000fe200000010ff */
[----:B------:R-:W1:Y:S01]  /*4b90*/  MUFU.EX2 R7, R7 ;  /* 0x0000000700077308 */ /* 0x000e620000000800 */
[----:B---3--:R-:W-:Y:S01]  /*4ba0*/  FADD.FTZ R25, R53, R24 ;  /* 0x0000001835197221 */ /* 0x008fe20000010000 */
[----:B------:R-:W-:Y:S01]  /*4bb0*/  FADD.FTZ R13, R61, R34 ;  /* 0x000000223d0d7221 */ /* 0x000fe20000010000 */
[----:B------:R-:W-:-:S02]  /*4bc0*/  F2FP.BF16.F32.PACK_AB R24, R79, R74 ;  /* 0x0000004a4f18723e */ /* 0x000fc400000010ff */
[----:B------:R-:W-:-:S03]  /*4bd0*/  F2FP.BF16.F32.PACK_AB R32, R60, R61 ;  /* 0x0000003d3c20723e */ /* 0x000fc600000010ff */
[----:B------:R-:W3:Y:S01]  /*4be0*/  MUFU.EX2 R20, R20 ;  /* 0x0000001400147308 */ /* 0x000ee20000000800 */
[C---:B--2---:R-:W-:Y:S01]  /*4bf0*/  FADD.FTZ R28, R94.reuse, R25 ;  /* 0x000000195e1c7221 */ /* 0x044fe20000010000 */
[----:B------:R-:W-:-:S06]  /*4c00*/  F2FP.BF16.F32.PACK_AB R31, R94, R53 ;  /* 0x000000355e1f723e */ /* 0x000fcc00000010ff */
[----:B------:R-:W2:Y:S01]  /*4c10*/  MUFU.EX2 R21, R21 ;  /* 0x0000001500157308 */ /* 0x000ea20000000800 */
[----:B-1----:R-:W-:Y:S01]  /*4c20*/  FADD.FTZ R25, R7, R28 ;  /* 0x0000001c07197221 */ /* 0x002fe20000010000 */
[----:B------:R-:W-:-:S06]  /*4c30*/  F2FP.BF16.F32.PACK_AB R28, R67, R70 ;  /* 0x00000046431c723e */ /* 0x000fcc00000010ff */
[----:B------:R-:W1:Y:S01]  /*4c40*/  MUFU.EX2 R92, R92 ;  /* 0x0000005c005c7308 */ /* 0x000e620000000800 */
[----:B---3--:R-:W-:Y:S01]  /*4c50*/  FADD.FTZ R12, R20, R25 ;  /* 0x00000019140c7221 */ /* 0x008fe20000010000 */
[----:B------:R-:W-:-:S05]  /*4c60*/  F2FP.BF16.F32.PACK_AB R25, R6, R5 ;  /* 0x000000050619723e */ /* 0x000fca00000010ff */
[----:B------:R3:W-:Y:S01]  /*4c70*/  STSM.16.M88.4 [R23], R24 ;  /* 0x0000001817007844 */ /* 0x0007e20000000200 */
[----:B------:R-:W4:Y:S01]  /*4c80*/  MUFU.EX2 R33, R33 ;  /* 0x0000002100217308 */ /* 0x000f220000000800 */
[----:B--2---:R-:W-:Y:S01]  /*4c90*/  FADD.FTZ R5, R21, R12 ;  /* 0x0000000c15057221 */ /* 0x004fe20000010000 */
[----:B------:R-:W-:Y:S01]  /*4ca0*/  FADD.FTZ R12, R60, R13 ;  /* 0x0000000d3c0c7221 */ /* 0x000fe20000010000 */
[----:B------:R2:W-:Y:S03]  /*4cb0*/  STSM.16.M88.4 [R22], R28 ;  /* 0x0000001c16007844 */ /* 0x0005e60000000200 */
[----:B------:R-:W-:Y:S01]  /*4cc0*/  FADD.FTZ R13, R57, R12 ;  /* 0x0000000c390d7221 */ /* 0x000fe20000010000 */
[----:B------:R-:W-:Y:S01]  /*4cd0*/  F2FP.BF16.F32.PACK_AB R12, R63, R66 ;  /* 0x000000423f0c723e */ /* 0x000fe200000010ff */
[----:B------:R-:W5:Y:S01]  /*4ce0*/  MUFU.EX2 R72, R72 ;  /* 0x0000004800487308 */ /* 0x000f620000000800 */
[C---:B-1----:R-:W-:Y:S01]  /*4cf0*/  FADD.FTZ R6, R92.reuse, R5 ;  /* 0x000000055c067221 */ /* 0x042fe20000010000 */
[----:B------:R-:W-:-:S06]  /*4d00*/  F2FP.BF16.F32.PACK_AB R15, R92, R21 ;  /* 0x000000155c0f723e */ /* 0x000fcc00000010ff */
[----:B------:R-:W1:Y:S01]  /*4d10*/  MUFU.EX2 R36, R36 ;  /* 0x0000002400247308 */ /* 0x000e620000000800 */
[----:B----4-:R-:W-:-:S07]  /*4d20*/  FADD.FTZ R5, R33, R6 ;  /* 0x0000000621057221 */ /* 0x010fce0000010000 */
[----:B------:R-:W4:Y:S01]  /*4d30*/  MUFU.EX2 R49, R49 ;  /* 0x0000003100317308 */ /* 0x000f220000000800 */
[C---:B-----5:R-:W-:Y:S01]  /*4d40*/  FADD.FTZ R6, R72.reuse, R13 ;  /* 0x0000000d48067221 */ /* 0x060fe20000010000 */
[----:B------:R-:W-:-:S06]  /*4d50*/  F2FP.BF16.F32.PACK_AB R34, R72, R57 ;  /* 0x000000394822723e */ /* 0x000fcc00000010ff */
[----:B------:R-:W5:Y:S01]  /*4d60*/  MUFU.EX2 R38, R38 ;  /* 0x0000002600267308 */ /* 0x000f620000000800 */
[C---:B-1----:R-:W-:Y:S01]  /*4d70*/  FADD.FTZ R5, R36.reuse, R5 ;  /* 0x0000000524057221 */ /* 0x042fe20000010000 */
[----:B------:R-:W-:-:S06]  /*4d80*/  F2FP.BF16.F32.PACK_AB R33, R36, R33 ;  /* 0x000000212421723e */ /* 0x000fcc00000010ff */
[----:B------:R-:W1:Y:S01]  /*4d90*/  MUFU.EX2 R55, R55 ;  /* 0x0000003700377308 */ /* 0x000e620000000800 */
[----:B----4-:R-:W-:-:S07]  /*4da0*/  FADD.FTZ R13, R49, R6 ;  /* 0x00000006310d7221 */ /* 0x010fce0000010000 */
[----:B------:R-:W4:Y:S01]  /*4db0*/  MUFU.EX2 R9, R9 ;  /* 0x0000000900097308 */ /* 0x000f220000000800 */
[----:B-----5:R-:W-:-:S07]  /*4dc0*/  FADD.FTZ R6, R38, R5 ;  /* 0x0000000526067221 */ /* 0x020fce0000010000 */
[----:B------:R-:W3:Y:S01]  /*4dd0*/  MUFU.EX2 R56, R56 ;  /* 0x0000003800387308 */ /* 0x000ee20000000800 */
[C---:B-1----:R-:W-:Y:S01]  /*4de0*/  FADD.FTZ R6, R55.reuse, R6 ;  /* 0x0000000637067221 */ /* 0x042fe20000010000 */
[----:B------:R-:W-:-:S06]  /*4df0*/  F2FP.BF16.F32.PACK_AB R35, R55, R38 ;  /* 0x000000263723723e */ /* 0x000fcc00000010ff */
[----:B------:R-:W1:Y:S01]  /*4e00*/  MUFU.EX2 R44, R44 ;  /* 0x0000002c002c7308 */ /* 0x000e620000000800 */
[----:B----4-:R-:W-:-:S07]  /*4e10*/  FADD.FTZ R5, R9, R6 ;  /* 0x0000000609057221 */ /* 0x010fce0000010000 */
[----:B------:R-:W-:Y:S01]  /*4e20*/  MUFU.EX2 R51, R51 ;  /* 0x0000003300337308 */ /* 0x000fe20000000800 */
[----:B---3--:R-:W-:-:S07]  /*4e30*/  F2FP.BF16.F32.PACK_AB R24, R56, R49 ;  /* 0x000000313818723e */ /* 0x008fce00000010ff */
[----:B------:R-:W3:Y:S01]  /*4e40*/  MUFU.EX2 R84, R84 ;  /* 0x0000005400547308 */ /* 0x000ee20000000800 */
[C---:B-1----:R-:W-:Y:S01]  /*4e50*/  FADD.FTZ R5, R44.reuse, R5 ;  /* 0x000000052c057221 */ /* 0x042fe20000010000 */
[----:B------:R-:W-:-:S06]  /*4e60*/  F2FP.BF16.F32.PACK_AB R25, R44, R9 ;  /* 0x000000092c19723e */ /* 0x000fcc00000010ff */
[----:B------:R-:W1:Y:S08]  /*4e70*/  MUFU.EX2 R46, R46 ;  /* 0x0000002e002e7308 */ /* 0x000e700000000800 */
[----:B------:R-:W-:Y:S01]  /*4e80*/  MUFU.EX2 R47, R47 ;  /* 0x0000002f002f7308 */ /* 0x000fe20000000800 */
[----:B---3--:R-:W-:-:S07]  /*4e90*/  F2FP.BF16.F32.PACK_AB R26, R84, R51 ;  /* 0x00000033541a723e */ /* 0x008fce00000010ff */
[----:B------:R-:W-:Y:S01]  /*4ea0*/  MUFU.EX2 R82, R82 ;  /* 0x0000005200527308 */ /* 0x000fe20000000800 */
[----:B-1----:R-:W-:-:S07]  /*4eb0*/  FADD.FTZ R6, R46, R5 ;  /* 0x000000052e067221 */ /* 0x002fce0000010000 */
[----:B------:R1:W3:Y:S08]  /*4ec0*/  MUFU.EX2 R59, R48 ;  /* 0x00000030003b7308 */ /* 0x0002f00000000800 */
[----:B------:R-:W4:Y:S01]  /*4ed0*/  MUFU.EX2 R43, R43 ;  /* 0x0000002b002b7308 */ /* 0x000f220000000800 */
[----:B-1----:R-:W-:-:S04]  /*4ee0*/  FADD.FTZ R48, R56, R13 ;  /* 0x0000000d38307221 */ /* 0x002fc80000010000 */
[----:B------:R-:W-:-:S03]  /*4ef0*/  FADD.FTZ R13, R51, R48 ;  /* 0x00000030330d7221 */ /* 0x000fc60000010000 */
[----:B------:R-:W1:Y:S01]  /*4f00*/  MUFU.EX2 R86, R86 ;  /* 0x0000005600567308 */ /* 0x000e620000000800 */
[----:B--2---:R-:W-:Y:S01]  /*4f10*/  FADD.FTZ R28, R84, R13 ;  /* 0x0000000d541c7221 */ /* 0x004fe20000010000 */
[----:B------:R-:W-:Y:S01]  /*4f20*/  F2FP.BF16.F32.PACK_AB R13, R20, R7 ;  /* 0x00000007140d723e */ /* 0x000fe200000010ff */
[C---:B---3--:R-:W-:Y:S01]  /*4f30*/  FADD.FTZ R7, R59.reuse, R6 ;  /* 0x000000063b077221 */ /* 0x048fe20000010000 */
[----:B------:R-:W-:Y:S01]  /*4f40*/  F2FP.BF16.F32.PACK_AB R27, R59, R46 ;  /* 0x0000002e3b1b723e */ /* 0x000fe200000010ff */
[----:B------:R-:W-:Y:S01]  /*4f50*/  FADD.FTZ R9, R47, R28 ;  /* 0x0000001c2f097221 */ /* 0x000fe20000010000 */
[C---:B------:R-:W-:Y:S01]  /*4f60*/  F2FP.BF16.F32.PACK_AB R84, R82.reuse, R47 ;  /* 0x0000002f5254723e */ /* 0x040fe200000010ff */
[----:B------:R2:W-:Y:S01]  /*4f70*/  STSM.16.M88.4 [R18], R12 ;  /* 0x0000000c12007844 */ /* 0x0005e20000000200 */
[----:B------:R-:W3:Y:S01]  /*4f80*/  MUFU.EX2 R50, R50 ;  /* 0x0000003200327308 */ /* 0x000ee20000000800 */
[----:B------:R-:W-:Y:S02]  /*4f90*/  FADD.FTZ R20, R82, R9 ;  /* 0x0000000952147221 */ /* 0x000fe40000010000 */
[----:B------:R2:W-:Y:S02]  /*4fa0*/  STSM.16.M88.4 [R136+0x27800], R32 ;  /* 0x0278002088007844 */ /* 0x0005e40000000200 */
[----:B----4-:R-:W-:-:S02]  /*4fb0*/  FADD.FTZ R9, R43, R20 ;  /* 0x000000142b097221 */ /* 0x010fc40000010000 */
[----:B------:R4:W-:Y:S01]  /*4fc0*/  STSM.16.M88.4 [R17], R24 ;  /* 0x0000001811007844 */ /* 0x0009e20000000200 */
[----:B------:R-:W5:Y:S01]  /*4fd0*/  MUFU.EX2 R71, R52 ;  /* 0x0000003400477308 */ /* 0x000f620000000800 */
[C---:B-1----:R-:W-:Y:S01]  /*4fe0*/  FADD.FTZ R20, R86.reuse, R9 ;  /* 0x0000000956147221 */ /* 0x042fe20000010000 */
[----:B------:R-:W-:-:S06]  /*4ff0*/  F2FP.BF16.F32.PACK_AB R86, R86, R43 ;  /* 0x0000002b5656723e */ /* 0x000fcc00000010ff */
[----:B------:R-:W1:Y:S01]  /*5000*/  MUFU.EX2 R54, R54 ;  /* 0x0000003600367308 */ /* 0x000e620000000800 */
[----:B---3--:R-:W-:-:S07]  /*5010*/  FADD.FTZ R6, R50, R7 ;  /* 0x0000000732067221 */ /* 0x008fce0000010000 */
[----:B------:R-:W3:Y:S01]  /*5020*/  MUFU.EX2 R73, R73 ;  /* 0x0000004900497308 */ /* 0x000ee20000000800 */
[C---:B-----5:R-:W-:Y:S01]  /*5030*/  F2FP.BF16.F32.PACK_AB R85, R71.reuse, R50 ;  /* 0x000000324755723e */ /* 0x060fe200000010ff */
[----:B------:R-:W-:-:S06]  /*5040*/  FADD.FTZ R7, R71, R6 ;  /* 0x0000000647077221 */ /* 0x000fcc0000010000 */
[----:B------:R-:W-:Y:S01]  /*5050*/  MUFU.EX2 R39, R39 ;  /* 0x0000002700277308 */ /* 0x000fe20000000800 */
[----:B-1----:R-:W-:-:S07]  /*5060*/  FADD.FTZ R6, R54, R7 ;  /* 0x0000000736067221 */ /* 0x002fce0000010000 */
[----:B------:R-:W2:Y:S01]  /*5070*/  MUFU.EX2 R90, R90 ;  /* 0x0000005a005a7308 */ /* 0x000ea20000000800 */
[C---:B---3--:R-:W-:Y:S01]  /*5080*/  F2FP.BF16.F32.PACK_AB R87, R73.reuse, R54 ;  /* 0x000000364957723e */ /* 0x048fe200000010ff */
[----:B------:R-:W-:-:S04]  /*5090*/  FADD.FTZ R7, R73, R6 ;  /* 0x0000000649077221 */ /* 0x000fc80000010000 */
[----:B------:R4:W-:Y:S02]  /*50a0*/  STSM.16.M88.4 [R22+0x6000], R84 ;  /* 0x0060005416007844 */ /* 0x0009e40000000200 */
[----:B------:R-:W-:Y:S08]  /*50b0*/  MUFU.EX2 R37, R37 ;  /* 0x0000002500257308 */ /* 0x000ff00000000800 */
[----:B------:R-:W1:Y:S01]  /*50c0*/  MUFU.EX2 R80, R80 ;  /* 0x0000005000507308 */ /* 0x000e620000000800 */
[----:B--2---:R-:W-:Y:S01]  /*50d0*/  F2FP.BF16.F32.PACK_AB R12, R90, R39 ;  /* 0x000000275a0c723e */ /* 0x004fe200000010ff */
[----:B------:R-:W-:-:S04]  /*50e0*/  FADD.FTZ R39, R39, R20 ;  /* 0x0000001427277221 */ /* 0x000fc80000010000 */
[----:B------:R-:W-:Y:S02]  /*50f0*/  FADD.FTZ R90, R90, R39 ;  /* 0x000000275a5a7221 */ /* 0x000fe40000010000 */
[----:B------:R-:W-:Y:S08]  /*5100*/  MUFU.EX2 R10, R10 ;  /* 0x0000000a000a7308 */ /* 0x000ff00000000800 */
[----:B------:R-:W2:Y:S01]  /*5110*/  MUFU.EX2 R81, R81 ;  /* 0x0000005100517308 */ /* 0x000ea20000000800 */
[----:B-1----:R-:W-:Y:S01]  /*5120*/  F2FP.BF16.F32.PACK_AB R14, R80, R37 ;  /* 0x00000025500e723e */ /* 0x002fe200000010ff */
[----:B------:R-:W-:-:S04]  /*5130*/  FADD.FTZ R37, R37, R90 ;  /* 0x0000005a25257221 */ /* 0x000fc80000010000 */
[----:B------:R-:W-:Y:S02]  /*5140*/  FADD.FTZ R6, R80, R37 ;  /* 0x0000002550067221 */ /* 0x000fe40000010000 */
[----:B------:R-:W-:Y:S08]  /*5150*/  MUFU.EX2 R40, R40 ;  /* 0x0000002800287308 */ /* 0x000ff00000000800 */
[----:B------:R-:W1:Y:S01]  /*5160*/  MUFU.EX2 R5, R42 ;  /* 0x0000002a00057308 */ /* 0x000e620000000800 */
[----:B--2---:R-:W-:Y:S01]  /*5170*/  F2FP.BF16.F32.PACK_AB R13, R81, R10 ;  /* 0x0000000a510d723e */ /* 0x004fe200000010ff */
[----:B------:R-:W-:Y:S01]  /*5180*/  FADD.FTZ R10, R10, R7 ;  /* 0x000000070a0a7221 */ /* 0x000fe20000010000 */
[----:B------:R-:W-:-:S03]  /*5190*/  VIADD R7, R88, 0xfffffffe ;  /* 0xfffffffe58077836 */ /* 0x000fc60000000000 */
[----:B------:R-:W-:Y:S01]  /*51a0*/  FADD.FTZ R81, R81, R10 ;  /* 0x0000000a51517221 */ /* 0x000fe20000010000 */
[----:B-1----:R-:W-:-:S03]  /*51b0*/  F2FP.BF16.F32.PACK_AB R15, R5, R40 ;  /* 0x00000028050f723e */ /* 0x002fc600000010ff */
[----:B------:R-:W-:Y:S02]  /*51c0*/  FADD.FTZ R40, R40, R81 ;  /* 0x0000005128287221 */ /* 0x000fe40000010000 */
[----:B------:R4:W-:Y:S02]  /*51d0*/  STSM.16.M88.4 [R18+0x6000], R12 ;  /* 0x0060000c12007844 */ /* 0x0009e40000000200 */
[----:B------:R-:W-:Y:S01]  /*51e0*/  FADD.FTZ R5, R5, R40 ;  /* 0x0000002805057221 */ /* 0x000fe20000010000 */
[----:B------:R1:W-:Y:S06]  /*51f0*/  MEMBAR.ALL.CTA ;  /* 0x0000000000007992 */ /* 0x0003ec0000008000 */
[----:B-1----:R-:W1:Y:S02]  /*5200*/  FENCE.VIEW.ASYNC.S ;  /* 0x00000000000073c6 */ /* 0x002e640000000000 */
[----:B-1----:R-:W-:Y:S01]  /*5210*/  NOP ;  /* 0x0000000000007918 */ /* 0x002fe20000000000 */
[----:B------:R-:W-:Y:S05]  /*5220*/  @P2 BRA `(.L_x_8932) ;  /* 0x0000000000442947 */ /* 0x000fea0003800000 */
        /* <DEDUP_REMOVED lines=10> */
.L_x_8933:
[----:B------:R-:W-:-:S11]  /*52d0*/  UISETP.NE.AND UP1, UPT, UR7, 0x1, UPT ;  /* 0x000000010700788c */ /* 0x000fd6000bf25270 */
[----:B------:R-:W-:Y:S02]  /*52e0*/  @UP1 ULDC.64 UR10, c[0x0][0x9e8] ;  /* 0x00027a00000a1ab9 */ /* 0x000fe40000000a00 */
[----:B------:R-:W-:-:S04]  /*52f0*/  UIMAD.WIDE.U32 UR14, UR18, UR10, URZ ;  /* 0x0000000a120e72a5 */ /* 0x000fc8000f8e003f */
[----:B------:R-:W-:-:S12]  /*5300*/  @UP1 USHF.R.U32.HI UR18, URZ, UR11, UR15 ;  /* 0x0000000b3f121299 */ /* 0x000fd8000801160f */
.L_x_8934:
[----:B------:R-:W-:-:S04]  /*5310*/  UIMAD UR7, UR18, UR7, UR7 ;  /* 0x00000007120772a4 */ /* 0x000fc8000f8e0207 */
[----:B------:R-:W-:-:S04]  /*5320*/  UISETP.LT.AND UP1, UPT, UR6, UR7, UPT ;  /* 0x000000070600728c */ /* 0x000fc8000bf21270 */
[----:B------:R-:W-:-:S12]  /*5330*/  USEL UR6, UR6, UR7, UP1 ;  /* 0x0000000706067287 */ /* 0x000fd80008800000 */
.L_x_8932:
        /* <DEDUP_REMOVED lines=33> */
[----:B------:R-:W-:Y:S01]  /*5550*/  IMAD.MOV.U32 R135, RZ, RZ, RZ ;  /* 0x000000ffff877224 */ /* 0x000fe200078e00ff */
[----:B------:R-:W-:Y:S01]  /*5560*/  ULDC UR55, c[0x0][0x288] ;  /* 0x0000a20000377ab9 */ /* 0x000fe20000000800 */
[----:B------:R-:W-:Y:S01]  /*5570*/  ULDC UR34, c[0x0][0x988] ;  /* 0x0002620000227ab9 */ /* 0x000fe20000000800 */
[----:B------:R-:W-:Y:S01]  /*5580*/  ULDC UR56, c[0x0][0x9d8] ;  /* 0x0002760000387ab9 */ /* 0x000fe20000000800 */
[----:B------:R-:W-:-:S05]  /*5590*/  ULDC UR54, c[0x0][0x9e0] ;  /* 0x0002780000367ab9 */ /* 0x000fca0000000800 */
.L_x_8952:
[----:B------:R-:W-:Y:S01]  /*55a0*/  UIADD3 UR58, UR36, 0x1, URZ ;  /* 0x00000001243a7890 */ /* 0x000fe2000fffe03f */
[----:B------:R-:W-:-:S03]  /*55b0*/  ISETP.NE.AND P3, PT, RZ, UR45, PT ;  /* 0x0000002dff007c0c */ /* 0x000fc6000bf65270 */
[----:B------:R-:W-:-:S04]  /*55c0*/  UISETP.NE.AND UP1, UPT, UR58, 0x2, UPT ;  /* 0x000000023a00788c */ /* 0x000fc8000bf25270 */
[----:B------:R-:W-:Y:S02]  /*55d0*/  USEL UR57, URZ, 0x1, UP1 ;  /* 0x000000013f397887 */ /* 0x000fe40008800000 */
[----:B------:R-:W-:Y:S02]  /*55e0*/  USEL UR58, UR58, URZ, UP1 ;  /* 0x0000003f3a3a7287 */ /* 0x000fe40008800000 */
[----:B------:R-:W-:Y:S02]  /*55f0*/  ULOP3.LUT UR57, UR49, UR57, URZ, 0x3c, !UPT ;  /* 0x0000003931397292 */ /* 0x000fe4000f8e3c3f */
[----:B----4-:R-:W-:Y:S10]  /*5600*/  @P3 BRA `(.L_x_8936) ;  /* 0x00000000002c3947 */ /* 0x010ff40003800000 */
[----:B------:R-:W-:Y:S05]  /*5610*/  @!P0 BRA `(.L_x_8937) ;  /* 0x0000000000048947 */ /* 0x000fea0003800000 */
[----:B------:R-:W-:Y:S01]  /*5620*/  BPT.TRAP 0x1 ;  /* 0x000000040000795c */ /* 0x000fe20000300000 */
.L_x_8937:
[----:B------:R-:W-:Y:S01]  /*5630*/  ULEA UR6, UR58, UR39, 0x3 ;  /* 0x000000273a067291 */ /* 0x000fe2000f8e183f */
[----:B------:R-:W-:-:S05]  /*5640*/  IMAD.U32 R10, RZ, RZ, UR57 ;  /* 0x00000039ff0a7e24 */ /* 0x000fca000f8e00ff */
[----:B------:R-:W-:-:S04]  /*5650*/  SHF.L.U32 R10, R10, 0x1f, RZ ;  /* 0x0000001f0a0a7819 */ /* 0x000fc800000006ff */
[----:B------:R1:W2:Y:S01]  /*5660*/  SYNCS.PHASECHK.TRANS64.TRYWAIT P2, [UR6+0x2d830], R10 ;  /* 0x02d8300aff0075a7 */ /* 0x0002a20008040146 */
[----:B------:R-:W-:Y:S05]  /*5670*/  @!P0 BRA `(.L_x_8938) ;  /* 0x0000000000048947 */ /* 0x000fea0003800000 */
[----:B------:R-:W-:Y:S01]  /*5680*/  BPT.TRAP 0x1 ;  /* 0x000000040000795c */ /* 0x000fe20000300000 */
.L_x_8938:
[----:B--2---:R-:W-:Y:S05]  /*5690*/  @P2 BRA `(.L_x_8936) ;  /* 0x0000000000082947 */ /* 0x004fea0003800000 */
[----:B------:R-:W2:Y:S02]  /*56a0*/  SYNCS.PHASECHK.TRANS64.TRYWAIT P2, [UR6+0x2d830], R10 ;  /* 0x02d8300aff0075a7 */ /* 0x000ea40008040146 */
[----:B--2---:R-:W-:Y:S05]  /*56b0*/  @!P2 BRA `(.L_x_8939) ;  /* 0x000000e400f8a947 */ /* 0x004fea0003800000 */
.L_x_8936:
[----:B-12---:R-:W-:Y:S01]  /*56c0*/  VIADD R10, R16, 0x8 ;  /* 0x00000008100a7836 */ /* 0x006fe20000000000 */
[----:B------:R-:W-:Y:S01]  /*56d0*/  UIMAD UR6, UR58, 0x600, UR32 ;  /* 0x000006003a0678a4 */ /* 0x000fe2000f8e0220 */
        /* <DEDUP_REMOVED lines=12> */
[----:B----4-:R-:W-:-:S06]  /*57a0*/  WARPGROUP.ARRIVE ;  /* 0x00000000000079c5 */ /* 0x010fcc0000000000 */
        /* <DEDUP_REMOVED lines=20> */
.L_x_8941:
[----:B------:R-:W-:Y:S01]  /*58f0*/  ULEA UR6, UR36, UR39, 0x3 ;  /* 0x0000002724067291 */ /* 0x000fe2000f8e183f */
[----:B------:R-:W-:-:S05]  /*5900*/  IMAD.U32 R10, RZ, RZ, UR49 ;  /* 0x00000031ff0a7e24 */ /* 0x000fca000f8e00ff */
[----:B------:R-:W-:-:S04]  /*5910*/  SHF.L.U32 R10, R10, 0x1f, RZ ;  /* 0x0000001f0a0a7819 */ /* 0x000fc800000006ff */
[----:B------:R1:W2:Y:S01]  /*5920*/  SYNCS.PHASECHK.TRANS64.TRYWAIT P2, [UR6+0x2d850], R10 ;  /* 0x02d8500aff0075a7 */ /* 0x0002a20008040146 */
[----:B------:R-:W-:Y:S05]  /*5930*/  @!P0 BRA `(.L_x_8942) ;  /* 0x0000000000048947 */ /* 0x000fea0003800000 */
[----:B------:R-:W-:Y:S01]  /*5940*/  BPT.TRAP 0x1 ;  /* 0x000000040000795c */ /* 0x000fe20000300000 */
.L_x_8942:
[----:B--2---:R-:W-:Y:S05]  /*5950*/  @P2 BRA `(.L_x_8940) ;  /* 0x0000000000082947 */ /* 0x004fea0003800000 */
[----:B------:R-:W2:Y:S02]  /*5960*/  SYNCS.PHASECHK.TRANS64.TRYWAIT P2, [UR6+0x2d850], R10 ;  /* 0x02d8500aff0075a7 */ /* 0x000ea40008040146 */
[----:B--2---:R-:W-:Y:S05]  /*5970*/  @!P2 BRA `(.L_x_8943) ;  /* 0x000000e40060a947 */ /* 0x004fea0003800000 */
.L_x_8940:
[----:B------:R-:W-:Y:S01]  /*5980*/  UIADD3 UR6, UR39, 0x400, URZ ;  /* 0x0000040027067890 */ /* 0x000fe2000fffe03f */
[----:B------:R-:W-:Y:S01]  /*5990*/  WARPGROUP.ARRIVE ;  /* 0x00000000000079c5 */ /* 0x000fe20000000000 */
[----:B------:R-:W-:Y:S01]  /*59a0*/  ULEA UR7, UR52, UR39, 0xd ;  /* 0x0000002734077291 */ /* 0x000fe2000f8e683f */
[----:B------:R-:W3:Y:S01]  /*59b0*/  LDC R142, c[0x0][0x2e0] ;  /* 0x0000b800ff8e7b82 */ /* 0x000ee20000000800 */
[----:B------:R-:W-:Y:S01]  /*59c0*/  USHF.R.U32.HI UR6, URZ, 0x4, UR6 ;  /* 0x000000043f067899 */ /* 0x000fe20008011606 */
[----:B------:R-:W-:Y:S01]  /*59d0*/  FMUL.FTZ R14, R27, UR56 ;  /* 0x000000381b0e7c20 */ /* 0x000fe20008410000 */
[----:B------:R-:W-:Y:S01]  /*59e0*/  UIADD3 UR7, UR7, 0x21800, URZ ;  /* 0x0002180007077890 */ /* 0x000fe2000fffe03f */
[----:B------:R-:W-:Y:S01]  /*59f0*/  FMUL.FTZ R27, R34, UR56 ;  /* 0x00000038221b7c20 */ /* 0x000fe20008410000 */
[----:B------:R-:W-:Y:S01]  /*5a00*/  ULOP3.LUT UR6, UR6, 0x3fff, URZ, 0xc0, !UPT ;  /* 0x00003fff06067892 */ /* 0x000fe2000f8ec03f */
[----:B------:R-:W-:Y:S01]  /*5a10*/  FMUL.FTZ R34, R41, UR56 ;  /* 0x0000003829227c20 */ /* 0x000fe20008410000 */
[----:B------:R-:W-:Y:S01]  /*5a20*/  USHF.R.U32.HI UR7, URZ, 0x4, UR7 ;  /* 0x000000043f077899 */ /* 0x000fe20008011607 */
[----:B------:R-:W-:Y:S01]  /*5a30*/  FMUL.FTZ R41, R48, UR56 ;  /* 0x0000003830297c20 */ /* 0x000fe20008410000 */
[----:B------:R-:W-:Y:S01]  /*5a40*/  ULOP3.LUT UR10, UR6, 0x2000000, URZ, 0xfc, !UPT ;  /* 0x02000000060a7892 */ /* 0x000fe2000f8efc3f */
[----:B------:R-:W-:Y:S01]  /*5a50*/  FMUL.FTZ R12, R25, UR56 ;  /* 0x00000038190c7c20 */ /* 0x000fe20008410000 */
[----:B------:R-:W-:Y:S01]  /*5a60*/  ULOP3.LUT UR6, UR7, 0x3fff, URZ, 0xc0, !UPT ;  /* 0x00003fff07067892 */ /* 0x000fe2000f8ec03f */
[----:B------:R-:W-:Y:S01]  /*5a70*/  FMUL.FTZ R48, R55, UR56 ;  /* 0x0000003837307c20 */ /* 0x000fe20008410000 */
[----:B------:R-:W-:Y:S01]  /*5a80*/  UIMAD UR7, UR36, 0x600, UR10 ;  /* 0x00000600240778a4 */ /* 0x000fe2000f8e020a */
[----:B------:R-:W-:Y:S01]  /*5a90*/  FMUL.FTZ R25, R32, UR56 ;  /* 0x0000003820197c20 */ /* 0x000fe20008410000 */
[----:B------:R-:W-:Y:S01]  /*5aa0*/  ULOP3.LUT UR6, UR6, 0x10000, URZ, 0xfc, !UPT ;  /* 0x0001000006067892 */ /* 0x000fe2000f8efc3f */
[----:B------:R-:W-:Y:S01]  /*5ab0*/  FMUL.FTZ R55, R60, UR56 ;  /* 0x000000383c377c20 */ /* 0x000fe20008410000 */
[----:B------:R-:W-:Y:S01]  /*5ac0*/  UMOV UR31, 0x80000020 ;  /* 0x80000020001f7882 */ /* 0x000fe20000000000 */
[----:B------:R-:W-:Y:S01]  /*5ad0*/  UMOV UR29, 0x40000040 ;  /* 0x40000040001d7882 */ /* 0x000fe20000000000 */
[----:B------:R-:W-:Y:S01]  /*5ae0*/  FMUL.FTZ R32, R39, UR56 ;  /* 0x0000003827207c20 */ /* 0x000fe20008410000 */
[----:B------:R-:W-:Y:S01]  /*5af0*/  UMOV UR30, UR7 ;  /* 0x00000007001e7c82 */ /* 0x000fe20008000000 */
[----:B------:R-:W-:Y:S01]  /*5b00*/  FMUL.FTZ R60, R65, UR56 ;  /* 0x00000038413c7c20 */ /* 0x000fe20008410000 */
[----:B------:R-:W-:Y:S01]  /*5b10*/  UMOV UR28, UR6 ;  /* 0x00000006001c7c82 */ /* 0x000fe20008000000 */
[----:B------:R-:W-:Y:S01]  /*5b20*/  FMUL.FTZ R39, R46, UR56 ;  /* 0x000000382e277c20 */ /* 0x000fe20008410000 */
[----:B------:R-:W-:Y:S01]  /*5b30*/  HGMMA.64x96x16.F32.BF16 R88, gdesc[UR28].tnspB, R88, gsb0 ;  /* 0x416000001c5879f0 */ /* 0x000fe20008001858 */
[----:B------:R-:W-:Y:S01]  /*5b40*/  UIADD3 UR30, UR7, 0x40, URZ ;  /* 0x00000040071e7890 */ /* 0x000fe2000fffe03f */
[----:B------:R-:W-:Y:S01]  /*5b50*/  FMUL.FTZ R65, R70, UR56 ;  /* 0x0000003846417c20 */ /* 0x000fe20008410000 */
[----:B------:R-:W-:Y:S01]  /*5b60*/  UIADD3 UR28, UR6, 0x2, URZ ;  /* 0x00000002061c7890 */ /* 0x000fe2000fffe03f */
[----:B------:R-:W-:Y:S01]  /*5b70*/  FMUL.FTZ R46, R53, UR56 ;  /* 0x00000038352e7c20 */ /* 0x000fe20008410000 */
[----:B------:R-:W-:Y:S01]  /*5b80*/  UMOV UR31, 0x80000020 ;  /* 0x80000020001f7882 */ /* 0x000fe20000000000 */
[----:B------:R-:W-:Y:S01]  /*5b90*/  UMOV UR29, 0x40000040 ;  /* 0x40000040001d7882 */ /* 0x000fe20000000000 */
[----:B------:R-:W-:Y:S01]  /*5ba0*/  FMUL.FTZ R70, R75, UR56 ;  /* 0x000000384b467c20 */ /* 0x000fe20008410000 */
[----:B--2---:R-:W-:Y:S01]  /*5bb0*/  FMUL.FTZ R13, R26, UR56 ;  /* 0x000000381a0d7c20 */ /* 0x004fe20008410000 */
[----:B------:R-:W-:Y:S01]  /*5bc0*/  FMUL.FTZ R53, R58, UR56 ;  /* 0x000000383a357c20 */ /* 0x000fe20008410000 */
[----:B------:R-:W-:Y:S01]  /*5bd0*/  FMUL.FTZ R75, R80, UR56 ;  /* 0x00000038504b7c20 */ /* 0x000fe20008410000 */
[----:B-1----:R-:W-:Y:S01]  /*5be0*/  FMUL.FTZ R10, R24, UR56 ;  /* 0x00000038180a7c20 */ /* 0x002fe20008410000 */
[----:B------:R-:W-:Y:S01]  /*5bf0*/  FMUL.FTZ R26, R33, UR56 ;  /* 0x00000038211a7c20 */ /* 0x000fe20008410000 */
[----:B------:R-:W-:Y:S01]  /*5c00*/  FMUL.FTZ R58, R63, UR56 ;  /* 0x000000383f3a7c20 */ /* 0x000fe20008410000 */
[----:B------:R-:W-:-:S02]  /*5c10*/  IMAD.SHL.U32 R80, R7, 0x80, RZ ;  /* 0x0000008007507824 */ /* 0x000fc400078e00ff */
        /* <DEDUP_REMOVED lines=34> */
[----:B------:R-:W-:-:S02]  /*5e40*/  IMAD.U32 R51, RZ, RZ, UR58 ;  /* 0x0000003aff337e24 */ /* 0x000fc4000f8e00ff */
[----:B------:R-:W-:Y:S01]  /*5e50*/  FMUL.FTZ R66, R71, UR56 ;  /* 0x0000003847427c20 */ /* 0x000fe20008410000 */
[----:B------:R-:W-:Y:S01]  /*5e60*/  FMUL.FTZ R67, R72, UR56 ;  /* 0x0000003848437c20 */ /* 0x000fe20008410000 */
[----:B------:R-:W-:Y:S01]  /*5e70*/  FMUL.FTZ R74, R79, UR56 ;  /* 0x000000384f4a7c20 */ /* 0x000fe20008410000 */
[----:B------:R-:W-:Y:S02]  /*5e80*/  VIADD R50, R16, 0x9 ;  /* 0x0000000910327836 */ /* 0x000fe40000000000 */
[----:B------:R-:W-:Y:S01]  /*5e90*/  FMUL.FTZ R71, R76, UR56 ;  /* 0x000000384c477c20 */ /* 0x000fe20008410000 */
[----:B------:R-:W-:Y:S01]  /*5ea0*/  FMUL.FTZ R72, R77, UR56 ;  /* 0x000000384d487c20 */ /* 0x000fe20008410000 */
[----:B------:R-:W-:Y:S01]  /*5eb0*/  FMUL.FTZ R79, R84, UR56 ;  /* 0x00000038544f7c20 */ /* 0x000fe20008410000 */
[----:B------:R-:W-:Y:S01]  /*5ec0*/  ISETP.GE.U32.AND P2, PT, R2, 0x180, PT ;  /* 0x000001800200780c */ /* 0x000fe20003f46070 */
[----:B------:R-:W-:Y:S01]  /*5ed0*/  FMUL.FTZ R76, R81, UR56 ;  /* 0x00000038514c7c20 */ /* 0x000fe20008410000 */
[----:B------:R-:W-:Y:S01]  /*5ee0*/  FMUL.FTZ R77, R82, UR56 ;  /* 0x00000038524d7c20 */ /* 0x000fe20008410000 */
[----:B---3--:R-:W-:-:S02]  /*5ef0*/  IMAD R84, R142, UR47, R83 ;  /* 0x0000002f8e547c24 */ /* 0x008fc4000f8e0253 */
[----:B------:R-:W-:Y:S01]  /*5f00*/  FMUL.FTZ R81, R85, UR56 ;  /* 0x0000003855517c20 */ /* 0x000fe20008410000 */
[----:B------:R-:W-:Y:S01]  /*5f10*/  FMUL.FTZ R82, R86, UR56 ;  /* 0x0000003856527c20 */ /* 0x000fe20008410000 */
[----:B------:R-:W-:Y:S01]  /*5f20*/  FMUL.FTZ R83, R87, UR56 ;  /* 0x0000003857537c20 */ /* 0x000fe20008410000 */
[----:B------:R-:W-:Y:S01]  /*5f30*/  @!P1 LEA R51, R51, UR39, 0x3 ;  /* 0x0000002733339c11 */ /* 0x000fe2000f8e18ff */
[----:B------:R-:W1:Y:S01]  /*5f40*/  MUFU.TANH R10, R10 ;  /* 0x0000000a000a7308 */ /* 0x000e620000002400 */
[----:B------:R-:W-:Y:S01]  /*5f50*/  SEL R50, R50, 0x9, !P2 ;  /* 0x0000000932327807 */ /* 0x000fe20005000000 */
[----:B------:R-:W-:Y:S01]  /*5f60*/  VIADD R84, R84, -UR55 ;  /* 0x8000003754547c36 */ /* 0x000fe20008000000 */
[----:B------:R-:W-:Y:S01]  /*5f70*/  PLOP3.LUT P2, PT, PT, PT, UP0, 0x40, 0x0 ;  /* 0x000000000000781c */ /* 0x000fe20003f4e808 */
[----:B------:R-:W-:Y:S02]  /*5f80*/  @!P1 VIADD R51, R51, 0x2d840 ;  /* 0x0002d84033339836 */ /* 0x000fe40000000000 */
[----:B------:R-:W-:-:S02]  /*5f90*/  IMAD R84, R19, -0x2, R84 ;  /* 0xfffffffe13547824 */ /* 0x000fc400078e0254 */
[----:B------:R-:W2:Y:S01]  /*5fa0*/  MUFU.TANH R12, R12 ;  /* 0x0000000c000c7308 */ /* 0x000ea20000002400 */
[----:B------:R-:W-:Y:S01]  /*5fb0*/  @!P1 PRMT R51, RZ, 0x654, R51 ;  /* 0x00000654ff339816 */ /* 0x000fe20000000033 */
[C---:B------:R-:W-:Y:S02]  /*5fc0*/  VIADD R87, R84.reuse, UR54 ;  /* 0x0000003654577c36 */ /* 0x040fe40008000000 */
[----:B------:R-:W-:Y:S02]  /*5fd0*/  VIADD R86, R84, UR33 ;  /* 0x0000002154567c36 */ /* 0x000fe40008000000 */
[C---:B------:R-:W-:Y:S02]  /*5fe0*/  IMAD.IADD R85, R3.reuse, 0x1, R87 ;  /* 0x0000000103557824 */ /* 0x040fe400078e0257 */
[----:B------:R-:W3:Y:S01]  /*5ff0*/  MUFU.TANH R13, R13 ;  /* 0x0000000d000d7308 */ /* 0x000ee20000002400 */
[----:B------:R-:W-:-:S07]  /*6000*/  IMAD.IADD R84, R3, 0x1, R86 ;  /* 0x0000000103547824 */ /* 0x000fce00078e0256 */
[----:B------:R-:W4:Y:S08]  /*6010*/  MUFU.TANH R14, R14 ;  /* 0x0000000e000e7308 */ /* 0x000f300000002400 */
[----:B------:R-:W1:Y:S01]  /*6020*/  MUFU.TANH R15, R15 ;  /* 0x0000000f000f7308 */ /* 0x000e620000002400 */
[----:B------:R-:W-:Y:S02]  /*6030*/  WARPGROUP.DEPBAR.LE gsb0, 0x0 ;  /* 0x00008000000079c5 */ /* 0x000fe40000010000 */
[----:B------:R-:W-:-:S05]  /*6040*/  WARPGROUP.ARRIVE ;  /* 0x00000000000079c5 */ /* 0x000fca0000000000 */
[----:B------:R-:W1:Y:S01]  /*6050*/  MUFU.TANH R20, R20 ;  /* 0x0000001400147308 */ /* 0x000e620000002400 */
[----:B------:R-:W-:Y:S01]  /*6060*/  HGMMA.64x96x16.F32.BF16 R88, gdesc[UR28].tnspB, R88, gsb0 ;  /* 0x416000001c5879f0 */ /* 0x000fe20008001858 */
[----:B------:R-:W-:Y:S02]  /*6070*/  UIADD3 UR30, UR7, 0x80, URZ ;  /* 0x00000080071e7890 */ /* 0x000fe4000fffe03f */
[----:B------:R-:W-:-:S04]  /*6080*/  UIADD3 UR28, UR6, 0x4, URZ ;  /* 0x00000004061c7890 */ /* 0x000fc8000fffe03f */
[----:B------:R-:W1:Y:S01]  /*6090*/  MUFU.TANH R21, R21 ;  /* 0x0000001500157308 */ /* 0x000e620000002400 */
[----:B------:R-:W-:Y:S01]  /*60a0*/  UMOV UR31, 0x80000020 ;  /* 0x80000020001f7882 */ /* 0x000fe20000000000 */
[----:B------:R-:W-:-:S06]  /*60b0*/  UMOV UR29, 0x40000040 ;  /* 0x40000040001d7882 */ /* 0x000fcc0000000000 */
        /* <DEDUP_REMOVED lines=15> */
[----:B------:R-:W-:Y:S01]  /*61b0*/  HGMMA.64x96x16.F32.BF16 R88, gdesc[UR28].tnspB, R88, gsb0 ;  /* 0x416000001c5879f0 */ /* 0x000fe20008001858 */
[----:B------:R-:W-:Y:S02]  /*61c0*/  UIADD3 UR30, UR7, 0xc0, URZ ;  /* 0x000000c0071e7890 */ /* 0x000fe4000fffe03f */
[----:B------:R-:W-:Y:S01]  /*61d0*/  UIADD3 UR28, UR6, 0x6, URZ ;  /* 0x00000006061c7890 */ /* 0x000fe2000fffe03f */
[----:B------:R-:W-:Y:S01]  /*61e0*/  UMOV UR31, 0x80000020 ;  /* 0x80000020001f7882 */ /* 0x000fe20000000000 */
[----:B------:R-:W-:Y:S02]  /*61f0*/  UMOV UR29, 0x40000040 ;  /* 0x40000040001d7882 */ /* 0x000fe40000000000 */
        /* <DEDUP_REMOVED lines=64> */
[----:B------:R-:W1:Y:S01]  /*6600*/  MUFU.TANH R83, R83 ;  /* 0x0000005300537308 */ /* 0x000e620000002400 */
[----:B------:R-:W-:-:S02]  /*6610*/  WARPGROUP.DEPBAR.LE gsb0, 0x0 ;  /* 0x00008000000079c5 */ /* 0x000fc40000010000 */
        /* <DEDUP_REMOVED lines=8> */
[----:B------:R-:W-:Y:S03]  /*66a0*/  HGMMA.64x96x16.F32.BF16 R88, gdesc[UR28].tnspB, R88, gsb0 ;  /* 0x416000001c5879f0 */ /* 0x000fe60008001858 */
[----:B------:R-:W-:Y:S02]  /*66b0*/  WARPGROUP.DEPBAR.LE gsb0, 0x0 ;  /* 0x00008000000079c5 */ /* 0x000fe40000010000 */
[----:B------:R1:W-:Y:S06]  /*66c0*/  BAR.ARV R50, 0x100 ;  /* 0x000400320000751d */ /* 0x0003ec0000002000 */
[----:B------:R1:W-:Y:S01]  /*66d0*/  @!P1 SYNCS.ARRIVE.TRANS64.RED.A1T0 RZ, [R51+URZ], RZ ;  /* 0x000000ff33ff99a7 */ /* 0x0003e2000810043f */
        /* <DEDUP_REMOVED lines=12> */
.L_x_8946:
[----:B------:R-:W-:-:S05]  /*67a0*/  IMAD.U32 R142, RZ, RZ, UR35 ;  /* 0x00000023ff8e7e24 */ /* 0x000fca000f8e00ff */
[----:B------:R-:W-:-:S13]  /*67b0*/  ISETP.NE.AND P2, PT, R142, 0x1, PT ;  /* 0x000000018e00780c */ /* 0x000fda0003f45270 */
[----:B-1----:R-:W1:Y:S01]  /*67c0*/  @P2 LDC.64 R50, c[0x0][0x9e8] ;  /* 0x00027a00ff322b82 */ /* 0x002e620000000a00 */
[----:B------:R-:W-:-:S04]  /*67d0*/  @P2 IMAD.IADD R139, R3, 0x1, R4 ;  /* 0x00000001038b2824 */ /* 0x000fc800078e0204 */
[----:B-1----:R-:W-:-:S04]  /*67e0*/  @P2 IMAD.HI.U32 R50, R139, R50, RZ ;  /* 0x000000328b322227 */ /* 0x002fc800078e00ff */
[----:B------:R-:W-:Y:S01]  /*67f0*/  IMAD.MOV.U32 R139, RZ, RZ, R9 ;  /* 0x000000ffff8b7224 */ /* 0x000fe200078e0009 */
[----:B------:R-:W-:-:S07]  /*6800*/  @P2 SHF.R.U32.HI R139, RZ, R51, R50 ;  /* 0x00000033ff8b2219 */ /* 0x000fce0000011632 */
.L_x_8947:
[----:B------:R-:W-:Y:S05]  /*6810*/  BSYNC B0 ;  /* 0x0000000000007941 */ /* 0x000fea0003800000 */
.L_x_8945:
[----:B------:R-:W-:-:S04]  /*6820*/  IMAD R50, R139, R142, -R80 ;  /* 0x0000008e8b327224 */ /* 0x000fc800078e0a50 */
[----:B------:R-:W-:-:S05]  /*6830*/  IMAD R50, R19, -0x2, R50 ;  /* 0xfffffffe13327824 */ /* 0x000fca00078e0232 */
[----:B------:R-:W-:Y:S02]  /*6840*/  VIADDMNMX R85, R50, R142, R85, PT ;  /* 0x0000008e32557246 */ /* 0x000fe40003800155 */
[----:B------:R-:W-:-:S07]  /*6850*/  VIMNMX R84, R84, R50, !PT ;  /* 0x0000003254547248 */ /* 0x000fce0007fe0100 */
.L_x_8944:
[----:B------:R-:W-:Y:S01]  /*6860*/  ISETP.GT.AND P2, PT, R7, -0x1, PT ;  /* 0xffffffff0700780c */ /* 0x000fe20003f44270 */
[C---:B------:R-:W-:Y:S02]  /*6870*/  IMAD.IADD R87, R0.reuse, 0x1, R87 ;  /* 0x0000000100577824 */ /* 0x040fe400078e0257 */
[----:B------:R-:W-:Y:S01]  /*6880*/  IMAD.IADD R86, R0, 0x1, R86 ;  /* 0x0000000100567824 */ /* 0x000fe200078e0256 */
[C---:B------:R-:W-:Y:S02]  /*6890*/  ISETP.GT.AND P5, PT, R84.reuse, RZ, P2 ;  /* 0x000000ff5400720c */ /* 0x040fe400017a4270 */
[C---:B------:R-:W-:Y:S02]  /*68a0*/  ISETP.GT.AND P4, PT, R84.reuse, 0x1, P2 ;  /* 0x000000015400780c */ /* 0x040fe40001784270 */
[----:B------:R-:W-:Y:S02]  /*68b0*/  ISETP.LT.OR P5, PT, R85, 0x1, P5 ;  /* 0x000000015500780c */ /* 0x000fe40002fa1670 */
[----:B------:R-:W-:-:S02]  /*68c0*/  ISETP.GT.AND P6, PT, R84, 0x8, P2 ;  /* 0x000000085400780c */ /* 0x000fc400017c4270 */
[----:B-1----:R-:W-:Y:S02]  /*68d0*/  FSEL R139, R10, -INF , !P5 ;  /* 0xff8000000a8b7808 */ /* 0x002fe40006800000 */
[C---:B------:R-:W-:Y:S02]  /*68e0*/  ISETP.GT.AND P5, PT, R84.reuse, 0x10, P2 ;  /* 0x000000105400780c */ /* 0x040fe400017a4270 */
[----:B------:R-:W-:Y:S02]  /*68f0*/  ISETP.GT.AND P3, PT, R84, 0x9, P2 ;  /* 0x000000095400780c */ /* 0x000fe40001764270 */
[C---:B------:R-:W-:Y:S02]  /*6900*/  ISETP.LT.OR P5, PT, R85.reuse, 0x11, P5 ;  /* 0x000000115500780c */ /* 0x040fe40002fa1670 */
[----:B------:R-:W-:Y:S02]  /*6910*/  ISETP.LT.OR P4, PT, R85, 0x2, P4 ;  /* 0x000000025500780c */ /* 0x000fe40002781670 */
[----:B------:R-:W-:-:S02]  /*6920*/  FSEL R25, R25, -INF , !P5 ;  /* 0xff80000019197808 */ /* 0x000fc40006800000 */
        /* <DEDUP_REMOVED lines=9> */
[C---:B------:R-:W-:Y:S02]  /*69c0*/  ISETP.GT.AND P3, PT, R84.reuse, 0x19, P2 ;  /* 0x000000195400780c */ /* 0x040fe40001764270 */
[----:B------:R-:W-:Y:S02]  /*69d0*/  FSEL R33, R33, -INF , !P5 ;  /* 0xff80000021217808 */ /* 0x000fe40006800000 */
[----:B------:R-:W-:-:S02]  /*69e0*/  ISETP.GT.AND P5, PT, R84, 0x30, P2 ;  /* 0x000000305400780c */ /* 0x000fc400017a4270 */
[C---:B------:R-:W-:Y:S02]  /*69f0*/  ISETP.LT.OR P4, PT, R85.reuse, 0x12, P4 ;  /* 0x000000125500780c */ /* 0x040fe40002781670 */
        /* <DEDUP_REMOVED lines=57> */
[----:B------:R-:W-:Y:S02]  /*6d90*/  FSEL R75, R75, -INF , !P5 ;  /* 0xff8000004b4b7808 */ /* 0x000fe40006800000 */
[----:B------:R-:W-:-:S02]  /*6da0*/  PLOP3.LUT P5, PT, PT, PT, UP0, 0x40, 0x0 ;  /* 0x000000000000781c */ /* 0x000fc40003fae808 */
        /* <DEDUP_REMOVED lines=28> */
.L_x_8950:
[----:B------:R-:W-:-:S05]  /*6f70*/  IMAD.U32 R10, RZ, RZ, UR35 ;  /* 0x00000023ff0a7e24 */ /* 0x000fca000f8e00ff */
[----:B------:R-:W-:-:S13]  /*6f80*/  ISETP.NE.AND P3, PT, R10, 0x1, PT ;  /* 0x000000010a00780c */ /* 0x000fda0003f65270 */
[----:B------:R-:W1:Y:S02]  /*6f90*/  @P3 LDC.64 R50, c[0x0][0x9e8] ;  /* 0x00027a00ff323b82 */ /* 0x000e640000000a00 */
[----:B-1----:R-:W-:-:S05]  /*6fa0*/  @P3 IMAD.HI.U32 R50, R85, R50, RZ ;  /* 0x0000003255323227 */ /* 0x002fca00078e00ff */
[----:B------:R-:W-:-:S07]  /*6fb0*/  @P3 SHF.R.U32.HI R85, RZ, R51, R50 ;  /* 0x00000033ff553219 */ /* 0x000fce0000011632 */
.L_x_8951:
[----:B------:R-:W-:Y:S05]  /*6fc0*/  BSYNC B0 ;  /* 0x0000000000007941 */ /* 0x000fea0003800000 */
.L_x_8949:
[----:B------:R-:W-:-:S04]  /*6fd0*/  IMAD R80, R85, R10, -R80 ;  /* 0x0000000a55507224 */ /* 0x000fc800078e0a50 */
[----:B------:R-:W-:-:S05]  /*6fe0*/  IMAD R80, R19, -0x2, R80 ;  /* 0xfffffffe13507824 */ /* 0x000fca00078e0250 */
[----:B------:R-:W-:Y:S02]  /*6ff0*/  VIADDMNMX R87, R80, R10, R87, PT ;  /* 0x0000000a50577246 */ /* 0x000fe40003800157 */
[----:B------:R-:W-:-:S07]  /*7000*/  VIMNMX R86, R86, R80, !PT ;  /* 0x0000005056567248 */ /* 0x000fce0007fe0100 */
.L_x_8948:
        /* <DEDUP_REMOVED lines=24> */
[----:B------:R-:W-:-:S02]  /*7190*/  ISETP.GT.AND P4, PT, R86, 0x1, P2 ;  /* 0x000000015600780c */ /* 0x000fc40001784270 */
[----:B------:R-:W-:Y:S02]  /*71a0*/  FMNMX.FTZ R51, R41, R10, !PT ;  /* 0x0000000a29337209 */ /* 0x000fe40007810000 */
[C---:B------:R-:W-:Y:S02]  /*71b0*/  ISETP.LT.OR P5, PT, R87.reuse, 0x1, P5 ;  /* 0x000000015700780c */ /* 0x040fe40002fa1670 */
        /* <DEDUP_REMOVED lines=37> */
[----:B------:R-:W-:-:S03]  /*7410*/  ISETP.LT.OR P4, PT, R87, 0x29, P4 ;  /* 0x000000295700780c */ /* 0x000fc60002781670 */
[----:B------:R-:W1:Y:S01]  /*7420*/  SHFL.BFLY PT, R51, R50, 0x2, 0x1f ;  /* 0x0c401f0032337f89 */ /* 0x000e6200000e0000 */
[----:B------:R-:W-:Y:S02]  /*7430*/  FSEL R39, R39, -INF , !P4 ;  /* 0xff80000027277808 */ /* 0x000fe40006000000 */
[----:B------:R-:W-:-:S04]  /*7440*/  ISETP.GT.AND P4, PT, R86, 0x30, P2 ;  /* 0x000000305600780c */ /* 0x000fc80001784270 */
[----:B------:R-:W-:-:S04]  /*7450*/  ISETP.LT.OR P4, PT, R87, 0x31, P4 ;  /* 0x000000315700780c */ /* 0x000fc80002781670 */
[----:B------:R-:W-:Y:S02]  /*7460*/  FSEL R43, R43, -INF , !P4 ;  /* 0xff8000002b2b7808 */ /* 0x000fe40006000000 */
[----:B------:R-:W-:-:S04]  /*7470*/  ISETP.GT.AND P4, PT, R86, 0x39, P2 ;  /* 0x000000395600780c */ /* 0x000fc80001784270 */
[----:B------:R-:W-:-:S04]  /*7480*/  ISETP.LT.OR P4, PT, R87, 0x3a, P4 ;  /* 0x0000003a5700780c */ /* 0x000fc80002781670 */
[----:B------:R-:W-:Y:S02]  /*7490*/  FSEL R48, R48, -INF , !P4 ;  /* 0xff80000030307808 */ /* 0x000fe40006000000 */
[----:B------:R-:W-:Y:S02]  /*74a0*/  ISETP.GT.AND P4, PT, R86, 0x48, P2 ;  /* 0x000000485600780c */ /* 0x000fe40001784270 */
[----:B-1----:R-:W-:Y:S02]  /*74b0*/  FMNMX.FTZ R51, R50, R51, !PT ;  /* 0x0000003332337209 */ /* 0x002fe40007810000 */
        /* <DEDUP_REMOVED lines=11> */
[----:B------:R-:W-:Y:S02]  /*7570*/  ISETP.LT.OR P4, PT, R87, 0x6a, P4 ;  /* 0x0000006a5700780c */ /* 0x000fe40002781670 */
[C---:B------:R-:W-:Y:S01]  /*7580*/  FSETP.NEU.FTZ.AND P6, PT, R10.reuse, -INF , PT ;  /* 0xff8000000a00780b */ /* 0x040fe20003fdd000 */
[----:B------:R-:W-:-:S05]  /*7590*/  FMUL.FTZ R80, R10, UR34 ;  /* 0x000000220a507c20 */ /* 0x000fca0008410000 */
[----:B------:R-:W-:Y:S02]  /*75a0*/  FSEL R50, R80, RZ, P6 ;  /* 0x000000ff50327208 */ /* 0x000fe40003000000 */
[----:B------:R-:W-:Y:S02]  /*75b0*/  FSEL R80, R13, -INF , !P5 ;  /* 0xff8000000d507808 */ /* 0x000fe40006800000 */
[----:B------:R-:W-:Y:S01]  /*75c0*/  ISETP.LT.OR P5, PT, R87, 0x2a, P3 ;  /* 0x0000002a5700780c */ /* 0x000fe20001fa1670 */
[--C-:B------:R-:W-:Y:S01]  /*75d0*/  FFMA.FTZ R85, R25, UR34, -R50.reuse ;  /* 0x0000002219557c23 */ /* 0x100fe20008010832 */
[----:B------:R-:W-:Y:S01]  /*75e0*/  FMNMX.FTZ R25, R80, R11, !PT ;  /* 0x0000000b50197209 */ /* 0x000fe20007810000 */
[--C-:B------:R-:W-:Y:S01]  /*75f0*/  FFMA.FTZ R51, R139, UR34, -R50.reuse ;  /* 0x000000228b337c23 */ /* 0x100fe20008010832 */
[----:B------:R-:W-:Y:S01]  /*7600*/  FSEL R40, R40, -INF , !P5 ;  /* 0xff80000028287808 */ /* 0x000fe20006800000 */
[----:B------:R1:W-:Y:S01]  /*7610*/  MUFU.EX2 R13, R85 ;  /* 0x00000055000d7308 */ /* 0x0003e20000000800 */
        /* <DEDUP_REMOVED lines=9> */
[--C-:B-1----:R-:W-:Y:S01]  /*76b0*/  FFMA.FTZ R85, R29, UR34, -R50.reuse ;  /* 0x000000221d557c23 */ /* 0x102fe20008010832 */
[----:B------:R-:W-:Y:S01]  /*76c0*/  FSEL R47, R47, -INF , !P5 ;  /* 0xff8000002f2f7808 */ /* 0x000fe20006800000 */
[--C-:B------:R-:W-:Y:S01]  /*76d0*/  FFMA.FTZ R30, R30, UR34, -R50.reuse ;  /* 0x000000221e1e7c23 */ /* 0x100fe20008010832 */
[----:B------:R-:W-:Y:S01]  /*76e0*/  FMNMX.FTZ R29, R27, R84, !PT ;  /* 0x000000541b1d7209 */ /* 0x000fe20007810000 */
[----:B------:R1:W-:Y:S01]  /*76f0*/  MUFU.EX2 R25, R85 ;  /* 0x0000005500197308 */ /* 0x0003e20000000800 */
        /* <DEDUP_REMOVED lines=8> */
[--C-:B-1----:R-:W-:Y:S01]  /*7780*/  FFMA.FTZ R85, R33, UR34, -R50.reuse ;  /* 0x0000002221557c23 */ /* 0x102fe20008010832 */
[----:B------:R-:W-:Y:S01]  /*7790*/  ISETP.GT.AND P3, PT, R86, 0x31, P2 ;  /* 0x000000315600780c */ /* 0x000fe20001764270 */
        /* <DEDUP_REMOVED lines=28> */
[--C-:B------:R-:W-:Y:S01]  /*7960*/  FFMA.FTZ R72, R72, UR34, -R50.reuse ;  /* 0x0000002248487c23 */ /* 0x100fe20008010832 */
[----:B------:R-:W-:Y:S01]  /*7970*/  FMNMX.FTZ R37, R47, R38, !PT ;  /* 0x000000262f257209 */ /* 0x000fe20007810000 */
[----:B------:R-:W-:Y:S01]  /*7980*/  FFMA.FTZ R81, R81, UR34, -R50 ;  /* 0x0000002251517c23 */ /* 0x000fe20008010832 */
[----:B------:R-:W-:Y:S01]  /*7990*/  ISETP.GT.AND P5, PT, R86, 0x50, P2 ;  /* 0x000000505600780c */ /* 0x000fe200017a4270 */
[----:B------:R-:W-:Y:S01]  /*79a0*/  MUFU.EX2 R51, R51 ;  /* 0x0000003300337308 */ /* 0x000fe20000000800 */
[----:B------:R-:W-:-:S02]  /*79b0*/  FMNMX.FTZ R38, R48, R37, !PT ;  /* 0x0000002530267209 */ /* 0x000fc40007810000 */
[----:B------:R-:W-:Y:S02]  /*79c0*/  ISETP.LT.OR P3, PT, R87, 0x4a, P3 ;  /* 0x0000004a5700780c */ /* 0x000fe40001f61670 */
[----:B------:R-:W-:Y:S02]  /*79d0*/  FMNMX.FTZ R37, R53, R38, !PT ;  /* 0x0000002635257209 */ /* 0x000fe40007810000 */
[----:B------:R-:W-:Y:S01]  /*79e0*/  FSEL R58, R58, -INF , !P3 ;  /* 0xff8000003a3a7808 */ /* 0x000fe20005800000 */
[----:B------:R-:W-:Y:S01]  /*79f0*/  MUFU.EX2 R12, R12 ;  /* 0x0000000c000c7308 */ /* 0x000fe20000000800 */
[----:B------:R-:W-:Y:S02]  /*7a00*/  FMNMX.FTZ R38, R84, R37, !PT ;  /* 0x0000002554267209 */ /* 0x000fe40007810000 */
[----:B------:R-:W-:Y:S02]  /*7a10*/  ISETP.LT.OR P5, PT, R87, 0x51, P5 ;  /* 0x000000515700780c */ /* 0x000fe40002fa1670 */
[----:B------:R-:W-:-:S02]  /*7a20*/  FMNMX.FTZ R37, R57, R38, !PT ;  /* 0x0000002639257209 */ /* 0x000fc40007810000 */
[----:B------:R-:W-:Y:S01]  /*7a30*/  ISETP.GT.AND P3, PT, R86, 0x58, P2 ;  /* 0x000000585600780c */ /* 0x000fe20001764270 */
[----:B------:R-:W-:Y:S01]  /*7a40*/  MUFU.EX2 R15, R15 ;  /* 0x0000000f000f7308 */ /* 0x000fe20000000800 */
[----:B------:R-:W-:Y:S02]  /*7a50*/  FSEL R61, R61, -INF , !P5 ;  /* 0xff8000003d3d7808 */ /* 0x000fe40006800000 */
[----:B------:R-:W-:Y:S02]  /*7a60*/  FMNMX.FTZ R38, R58, R37, !PT ;  /* 0x000000253a267209 */ /* 0x000fe40007810000 */
[----:B------:R-:W-:Y:S02]  /*7a70*/  ISETP.GT.AND P5, PT, R86, 0x59, P2 ;  /* 0x000000595600780c */ /* 0x000fe400017a4270 */
[----:B------:R-:W-:Y:S01]  /*7a80*/  ISETP.LT.OR P3, PT, R87, 0x59, P3 ;  /* 0x000000595700780c */ /* 0x000fe20001f61670 */
[----:B------:R-:W-:Y:S01]  /*7a90*/  MUFU.EX2 R20, R20 ;  /* 0x0000001400147308 */ /* 0x000fe20000000800 */
[----:B------:R-:W-:-:S02]  /*7aa0*/  FMNMX.FTZ R37, R61, R38, !PT ;  /* 0x000000263d257209 */ /* 0x000fc40007810000 */
[----:B------:R-:W-:Y:S02]  /*7ab0*/  ISETP.LT.OR P5, PT, R87, 0x5a, P5 ;  /* 0x0000005a5700780c */ /* 0x000fe40002fa1670 */
[----:B------:R-:W-:Y:S02]  /*7ac0*/  FSEL R65, R65, -INF , !P3 ;  /* 0xff80000041417808 */ /* 0x000fe40005800000 */
[----:B------:R-:W-:Y:S01]  /*7ad0*/  FMNMX.FTZ R38, R62, R37, !PT ;  /* 0x000000253e267209 */ /* 0x000fe20007810000 */
[----:B------:R-:W-:Y:S01]  /*7ae0*/  MUFU.EX2 R26, R26 ;  /* 0x0000001a001a7308 */ /* 0x000fe20000000800 */
[----:B------:R-:W-:Y:S02]  /*7af0*/  ISETP.GT.AND P3, PT, R86, 0x61, P2 ;  /* 0x000000615600780c */ /* 0x000fe40001764270 */
[----:B------:R-:W-:Y:S02]  /*7b00*/  FSEL R66, R66, -INF , !P5 ;  /* 0xff80000042427808 */ /* 0x000fe40006800000 */
[----:B------:R-:W-:-:S02]  /*7b10*/  FMNMX.FTZ R37, R65, R38, !PT ;  /* 0x0000002641257209 */ /* 0x000fc40007810000 */
[----:B------:R-:W-:Y:S01]  /*7b20*/  ISETP.GT.AND P5, PT, R86, 0x68, P2 ;  /* 0x000000685600780c */ /* 0x000fe200017a4270 */
[----:B------:R-:W-:Y:S01]  /*7b30*/  MUFU.EX2 R30, R30 ;  /* 0x0000001e001e7308 */ /* 0x000fe20000000800 */
[C---:B------:R-:W-:Y:S02]  /*7b40*/  ISETP.LT.OR P3, PT, R87.reuse, 0x62, P3 ;  /* 0x000000625700780c */ /* 0x040fe40001f61670 */
[----:B------:R-:W-:Y:S02]  /*7b50*/  FMNMX.FTZ R38, R66, R37, !PT ;  /* 0x0000002542267209 */ /* 0x000fe40007810000 */
[----:B-1----:R-:W-:Y:S01]  /*7b60*/  FSEL R85, R70, -INF , !P3 ;  /* 0xff80000046557808 */ /* 0x002fe20005800000 */
[----:B------:R-:W-:Y:S01]  /*7b70*/  FFMA.FTZ R70, R52, UR34, -R50 ;  /* 0x0000002234467c23 */ /* 0x000fe20008010832 */
[----:B------:R-:W-:Y:S01]  /*7b80*/  ISETP.LT.OR P5, PT, R87, 0x69, P5 ;  /* 0x000000695700780c */ /* 0x000fe20002fa1670 */
[----:B------:R-:W-:Y:S01]  /*7b90*/  MUFU.EX2 R34, R34 ;  /* 0x0000002200227308 */ /* 0x000fe20000000800 */
[----:B------:R-:W-:-:S02]  /*7ba0*/  FMNMX.FTZ R38, R69, R38, !PT ;  /* 0x0000002645267209 */ /* 0x000fc40007810000 */
[C---:B------:R-:W-:Y:S02]  /*7bb0*/  ISETP.GT.AND P3, PT, R86.reuse, 0x70, P2 ;  /* 0x000000705600780c */ /* 0x040fe40001764270 */
[----:B------:R-:W-:Y:S01]  /*7bc0*/  FSEL R139, R73, -INF , !P5 ;  /* 0xff800000498b7808 */ /* 0x000fe20006800000 */
[--C-:B------:R-:W-:Y:S01]  /*7bd0*/  FFMA.FTZ R73, R55, UR34, -R50.reuse ;  /* 0x0000002237497c23 */ /* 0x100fe20008010832 */
[----:B------:R-:W-:Y:S01]  /*7be0*/  FMNMX.FTZ R38, R85, R38, !PT ;  /* 0x0000002655267209 */ /* 0x000fe20007810000 */
[----:B------:R-:W-:Y:S01]  /*7bf0*/  MUFU.EX2 R54, R54 ;  /* 0x0000003600367308 */ /* 0x000fe20000000800 */
[----:B------:R-:W-:Y:S02]  /*7c00*/  ISETP.GT.AND P5, PT, R86, 0x71, P2 ;  /* 0x000000715600780c */ /* 0x000fe400017a4270 */
[----:B------:R-:W-:Y:S01]  /*7c10*/  FSEL R142, R74, -INF , !P4 ;  /* 0xff8000004a8e7808 */ /* 0x000fe20006000000 */
[--C-:B------:R-:W-:Y:S01]  /*7c20*/  FFMA.FTZ R74, R75, UR34, -R50.reuse ;  /* 0x000000224b4a7c23 */ /* 0x100fe20008010832 */
[----:B------:R-:W-:Y:S01]  /*7c30*/  ISETP.LT.OR P3, PT, R87, 0x71, P3 ;  /* 0x000000715700780c */ /* 0x000fe20001f61670 */
[----:B------:R-:W-:Y:S01]  /*7c40*/  FFMA.FTZ R75, R79, UR34, -R50 ;  /* 0x000000224f4b7c23 */ /* 0x000fe20008010832 */
[----:B------:R-:W-:Y:S01]  /*7c50*/  FMNMX.FTZ R37, R139, R38, !PT ;  /* 0x000000268b257209 */ /* 0x000fe20007810000 */
[----:B------:R-:W-:Y:S01]  /*7c60*/  MUFU.EX2 R41, R41 ;  /* 0x0000002900297308 */ /* 0x000fe20000000800 */
[----:B------:R-:W-:-:S02]  /*7c70*/  ISETP.GT.AND P4, PT, R86, 0x78, P2 ;  /* 0x000000785600780c */ /* 0x000fc40001784270 */
[----:B------:R-:W-:Y:S02]  /*7c80*/  ISETP.LT.OR P5, PT, R87, 0x72, P5 ;  /* 0x000000725700780c */ /* 0x000fe40002fa1670 */
[----:B------:R-:W-:Y:S01]  /*7c90*/  FSEL R52, R77, -INF , !P3 ;  /* 0xff8000004d347808 */ /* 0x000fe20005800000 */
[----:B------:R-:W-:Y:S01]  /*7ca0*/  FFMA.FTZ R77, R76, UR34, -R50 ;  /* 0x000000224c4d7c23 */ /* 0x000fe20008010832 */
[----:B------:R-:W-:Y:S01]  /*7cb0*/  FMNMX.FTZ R37, R142, R37, !PT ;  /* 0x000000258e257209 */ /* 0x000fe20007810000 */
[----:B------:R-:W-:Y:S01]  /*7cc0*/  MUFU.EX2 R42, R42 ;  /* 0x0000002a002a7308 */ /* 0x000fe20000000800 */
[----:B------:R-:W-:Y:S02]  /*7cd0*/  ISETP.GT.AND P2, PT, R86, 0x79, P2 ;  /* 0x000000795600780c */ /* 0x000fe40001744270 */
[----:B------:R-:W-:Y:S02]  /*7ce0*/  ISETP.LT.OR P4, PT, R87, 0x79, P4 ;  /* 0x000000795700780c */ /* 0x000fe40002781670 */
[----:B------:R-:W-:-:S02]  /*7cf0*/  FSEL R78, R78, -INF , !P5 ;  /* 0xff8000004e4e7808 */ /* 0x000fc40006800000 */
[----:B------:R-:W-:Y:S01]  /*7d00*/  FMNMX.FTZ R37, R52, R37, !PT ;  /* 0x0000002534257209 */ /* 0x000fe20007810000 */
[----:B------:R-:W-:Y:S01]  /*7d10*/  MUFU.EX2 R45, R45 ;  /* 0x0000002d002d7308 */ /* 0x000fe20000000800 */
[----:B------:R-:W-:Y:S02]  /*7d20*/  ISETP.LT.OR P2, PT, R87, 0x7a, P2 ;  /* 0x0000007a5700780c */ /* 0x000fe40001741670 */
[----:B------:R-:W-:Y:S02]  /*7d30*/  FSEL R82, R82, -INF , !P4 ;  /* 0xff80000052527808 */ /* 0x000fe40006000000 */
[----:B------:R-:W-:Y:S02]  /*7d40*/  FMNMX.FTZ R37, R78, R37, !PT ;  /* 0x000000254e257209 */ /* 0x000fe40007810000 */
[----:B------:R-:W-:Y:S01]  /*7d50*/  FSEL R83, R83, -INF , !P2 ;  /* 0xff80000053537808 */ /* 0x000fe20005000000 */
[----:B------:R-:W-:Y:S01]  /*7d60*/  MUFU.EX2 R46, R46 ;  /* 0x0000002e002e7308 */ /* 0x000fe20000000800 */
[----:B------:R-:W-:-:S02]  /*7d70*/  FMNMX.FTZ R38, R82, R37, !PT ;  /* 0x0000002552267209 */ /* 0x000fc40007810000 */
[----:B------:R-:W-:Y:S02]  /*7d80*/  FSEL R55, R10, RZ, P6 ;  /* 0x000000ff0a377208 */ /* 0x000fe40003000000 */
[----:B------:R-:W-:-:S03]  /*7d90*/  FMNMX.FTZ R38, R83, R38, !PT ;  /* 0x0000002653267209 */ /* 0x000fc60007810000 */
[----:B------:R-:W-:Y:S01]  /*7da0*/  FADD.FTZ R55, -R55, R8 ;  /* 0x0000000837377221 */ /* 0x000fe20000010100 */
[----:B------:R-:W-:Y:S01]  /*7db0*/  MUFU.EX2 R49, R49 ;  /* 0x0000003100317308 */ /* 0x000fe20000000800 */
[----:B------:R-:W1:Y:S02]  /*7dc0*/  SHFL.BFLY PT, R37, R38, 0x2, 0x1f ;  /* 0x0c401f0026257f89 */ /* 0x000e6400000e0000 */
[----:B------:R-:W-:-:S05]  /*7dd0*/  FMUL.FTZ R76, R55, UR34 ;  /* 0x00000022374c7c20 */ /* 0x000fca0008410000 */
[----:B------:R-:W-:Y:S08]  /*7de0*/  MUFU.EX2 R8, R81 ;  /* 0x0000005100087308 */ /* 0x000ff00000000800 */
[----:B------:R-:W2:Y:S08]  /*7df0*/  MUFU.EX2 R76, R76 ;  /* 0x0000004c004c7308 */ /* 0x000eb00000000800 */
[----:B------:R-:W-:Y:S01]  /*7e00*/  MUFU.EX2 R70, R70 ;  /* 0x0000004600467308 */ /* 0x000fe20000000800 */
[----:B-1----:R-:W-:-:S05]  /*7e10*/  FMNMX.FTZ R37, R38, R37, !PT ;  /* 0x0000002526257209 */ /* 0x002fca0007810000 */
[----:B------:R-:W1:Y:S02]  /*7e20*/  SHFL.BFLY PT, R38, R37, 0x1, 0x1f ;  /* 0x0c201f0025267f89 */ /* 0x000e6400000e0000 */
[----:B------:R-:W-:Y:S01]  /*7e30*/  MUFU.EX2 R73, R73 ;  /* 0x0000004900497308 */ /* 0x000fe20000000800 */
[-C--:B--2---:R-:W-:Y:S01]  /*7e40*/  FMUL.FTZ R88, R88, R76.reuse ;  /* 0x0000004c58587220 */ /* 0x084fe20000410000 */
        /* <DEDUP_REMOVED lines=19> */
[----:B------:R-:W-:Y:S01]  /*7f80*/  FMUL.FTZ R124, R124, R76 ;  /* 0x0000004c7c7c7220 */ /* 0x000fe20000410000 */
[----:B-1----:R-:W-:Y:S01]  /*7f90*/  FMNMX.FTZ R50, R37, R38, !PT ;  /* 0x0000002625327209 */ /* 0x002fe20007810000 */
[-C--:B------:R-:W-:Y:S01]  /*7fa0*/  FMUL.FTZ R125, R125, R76.reuse ;  /* 0x0000004c7d7d7220 */ /* 0x080fe20000410000 */
[----:B------:R-:W-:Y:S01]  /*7fb0*/  MUFU.EX2 R60, R60 ;  /* 0x0000003c003c7308 */ /* 0x000fe20000000800 */
[----:B------:R-:W-:Y:S01]  /*7fc0*/  F2FP.BF16.F32.PACK_AB R38, R20, R15 ;  /* 0x0000000f1426723e */ /* 0x000fe200000010ff */
[-C--:B------:R-:W-:Y:S01]  /*7fd0*/  FMUL.FTZ R128, R128, R76.reuse ;  /* 0x0000004c80807220 */ /* 0x080fe20000410000 */
[C---:B------:R-:W-:Y:S01]  /*7fe0*/  FMUL.FTZ R37, R50.reuse, UR34 ;  /* 0x0000002232257c20 */ /* 0x040fe20008410000 */
[----:B------:R-:W-:Y:S01]  /*7ff0*/  FSETP.NEU.FTZ.AND P2, PT, R50, -INF , PT ;  /* 0xff8000003200780b */ /* 0x000fe20003f5d000 */
[-C--:B------:R-:W-:Y:S01]  /*8000*/  FMUL.FTZ R129, R129, R76.reuse ;  /* 0x0000004c81817220 */ /* 0x080fe20000410000 */
[-C--:B------:R-:W-:Y:S01]  /*8010*/  FMUL.FTZ R132, R132, R76.reuse ;  /* 0x0000004c84847220 */ /* 0x080fe20000410000 */
[----:B------:R-:W-:Y:S01]  /*8020*/  FMUL.FTZ R133, R133, R76 ;  /* 0x0000004c85857220 */ /* 0x000fe20000410000 */
[----:B------:R-:W-:Y:S01]  /*8030*/  FSEL R55, R37, RZ, P2 ;  /* 0x000000ff25377208 */ /* 0x000fe20001000000 */
[----:B------:R-:W-:Y:S04]  /*8040*/  MUFU.EX2 R63, R63 ;  /* 0x0000003f003f7308 */ /* 0x000fe80000000800 */
[--C-:B------:R-:W-:Y:S01]  /*8050*/  FFMA.FTZ R148, R24, UR34, -R55.reuse ;  /* 0x0000002218947c23 */ /* 0x100fe20008010837 */
[----:B------:R-:W-:Y:S01]  /*8060*/  FSEL R24, R50, RZ, P2 ;  /* 0x000000ff32187208 */ /* 0x000fe20001000000 */
[--C-:B------:R-:W-:Y:S01]  /*8070*/  FFMA.FTZ R37, R80, UR34, -R55.reuse ;  /* 0x0000002250257c23 */ /* 0x100fe20008010837 */
[--C-:B------:R-:W-:Y:S01]  /*8080*/  FFMA.FTZ R146, R14, UR34, -R55.reuse ;  /* 0x000000220e927c23 */ /* 0x100fe20008010837 */
[--C-:B------:R-:W-:Y:S01]  /*8090*/  FFMA.FTZ R14, R27, UR34, -R55.reuse ;  /* 0x000000221b0e7c23 */ /* 0x100fe20008010837 */
[----:B------:R-:W-:Y:S01]  /*80a0*/  FFMA.FTZ R27, R28, UR34, -R55 ;  /* 0x000000221c1b7c23 */ /* 0x000fe20008010837 */
[----:B------:R-:W-:Y:S01]  /*80b0*/  FADD.FTZ R24, -R24, R11 ;  /* 0x0000000b18187221 */ /* 0x000fe20000010100 */
[----:B------:R-:W-:Y:S01]  /*80c0*/  IMAD.U32 R28, RZ, RZ, UR36 ;  /* 0x00000024ff1c7e24 */ /* 0x000fe2000f8e00ff */
[----:B------:R-:W-:Y:S01]  /*80d0*/  MUFU.EX2 R37, R37 ;  /* 0x0000002500257308 */ /* 0x000fe20000000800 */
[--C-:B------:R-:W-:Y:S01]  /*80e0*/  FFMA.FTZ R21, R21, UR34, -R55.reuse ;  /* 0x0000002215157c23 */ /* 0x100fe20008010837 */
[----:B------:R-:W-:Y:S01]  /*80f0*/  FMUL.FTZ R24, R24, UR34 ;  /* 0x0000002218187c20 */ /* 0x000fe20008410000 */
[----:B------:R-:W-:Y:S01]  /*8100*/  FFMA.FTZ R79, R39, UR34, -R55 ;  /* 0x00000022274f7c23 */ /* 0x000fe20008010837 */
[----:B------:R-:W-:Y:S01]  /*8110*/  @!P1 LEA R28, R28, UR39, 0x3 ;  /* 0x000000271c1c9c11 */ /* 0x000fe2000f8e18ff */
[----:B------:R-:W-:Y:S01]  /*8120*/  FFMA.FTZ R39, R76, R6, R51 ;  /* 0x000000064c277223 */ /* 0x000fe20000010033 */
[--C-:B------:R-:W-:Y:S01]  /*8130*/  FFMA.FTZ R86, R36, UR34, -R55.reuse ;  /* 0x0000002224567c23 */ /* 0x100fe20008010837 */
[----:B------:R-:W-:Y:S01]  /*8140*/  FFMA.FTZ R31, R31, UR34, -R55 ;  /* 0x000000221f1f7c23 */ /* 0x000fe20008010837 */
[----:B------:R-:W1:Y:S01]  /*8150*/  MUFU.EX2 R24, R24 ;  /* 0x0000001800187308 */ /* 0x000e620000000800 */
[----:B------:R-:W-:-:S02]  /*8160*/  @!P1 VIADD R28, R28, 0x2d860 ;  /* 0x0002d8601c1c9836 */ /* 0x000fc40000000000 */
[--C-:B------:R-:W-:Y:S01]  /*8170*/  FFMA.FTZ R80, R32, UR34, -R55.reuse ;  /* 0x0000002220507c23 */ /* 0x100fe20008010837 */
[--C-:B------:R-:W-:Y:S01]  /*8180*/  FFMA.FTZ R35, R35, UR34, -R55.reuse ;  /* 0x0000002223237c23 */ /* 0x100fe20008010837 */
[--C-:B------:R-:W-:Y:S01]  /*8190*/  FFMA.FTZ R144, R40, UR34, -R55.reuse ;  /* 0x0000002228907c23 */ /* 0x100fe20008010837 */
[----:B------:R-:W-:Y:S01]  /*81a0*/  FFMA.FTZ R32, R44, UR34, -R55 ;  /* 0x000000222c207c23 */ /* 0x000fe20008010837 */
[----:B------:R-:W-:Y:S01]  /*81b0*/  @!P1 PRMT R36, RZ, 0x654, R28 ;  /* 0x00000654ff249816 */ /* 0x000fe2000000001c */
[----:B------:R-:W-:Y:S01]  /*81c0*/  FADD.FTZ R28, R12, R39 ;  /* 0x000000270c1c7221 */ /* 0x000fe20000010000 */
[----:B------:R-:W2:Y:S01]  /*81d0*/  MUFU.EX2 R146, R146 ;  /* 0x0000009200927308 */ /* 0x000ea20000000800 */
[--C-:B------:R-:W-:Y:S01]  /*81e0*/  FFMA.FTZ R11, R53, UR34, -R55.reuse ;  /* 0x00000022350b7c23 */ /* 0x100fe20008010837 */
[----:B------:R3:W-:Y:S01]  /*81f0*/  @!P1 SYNCS.ARRIVE.TRANS64.RED.A1T0 RZ, [R36+URZ], RZ ;  /* 0x000000ff24ff99a7 */ /* 0x0007e2000810043f */
[----:B------:R-:W-:Y:S01]  /*8200*/  FADD.FTZ R39, R15, R28 ;  /* 0x0000001c0f277221 */ /* 0x000fe20000010000 */
[--C-:B------:R-:W-:Y:S01]  /*8210*/  FFMA.FTZ R47, R47, UR34, -R55.reuse ;  /* 0x000000222f2f7c23 */ /* 0x100fe20008010837 */
[--C-:B------:R-:W-:Y:S01]  /*8220*/  FFMA.FTZ R40, R48, UR34, -R55.reuse ;  /* 0x0000002230287c23 */ /* 0x100fe20008010837 */
[----:B------:R-:W-:Y:S01]  /*8230*/  FFMA.FTZ R48, R84, UR34, -R55 ;  /* 0x0000002254307c23 */ /* 0x000fe20008010837 */
[----:B------:R-:W-:Y:S01]  /*8240*/  FADD.FTZ R28, R20, R39 ;  /* 0x00000027141c7221 */ /* 0x000fe20000010000 */
[----:B------:R4:W5:Y:S01]  /*8250*/  MUFU.EX2 R81, R21 ;  /* 0x0000001500517308 */ /* 0x0009620000000800 */
[----:B-1----:R-:W-:Y:S01]  /*8260*/  FFMA.FTZ R5, R24, R5, R37 ;  /* 0x0000000518057223 */ /* 0x002fe20000010025 */
[----:B---3--:R-:W-:Y:S01]  /*8270*/  F2FP.BF16.F32.PACK_AB R36, R12, R51 ;  /* 0x000000330c24723e */ /* 0x008fe200000010ff */
[--C-:B------:R-:W-:Y:S01]  /*8280*/  FFMA.FTZ R6, R57, UR34, -R55.reuse ;  /* 0x0000002239067c23 */ /* 0x100fe20008010837 */
[--C-:B------:R-:W-:Y:S01]  /*8290*/  FFMA.FTZ R58, R58, UR34, -R55.reuse ;  /* 0x000000223a3a7c23 */ /* 0x100fe20008010837 */
[--C-:B------:R-:W-:Y:S01]  /*82a0*/  FFMA.FTZ R61, R61, UR34, -R55.reuse ;  /* 0x000000223d3d7c23 */ /* 0x100fe20008010837 */
[--C-:B------:R-:W-:Y:S01]  /*82b0*/  FFMA.FTZ R20, R62, UR34, -R55.reuse ;  /* 0x000000223e147c23 */ /* 0x100fe20008010837 */
[----:B------:R-:W-:Y:S01]  /*82c0*/  FFMA.FTZ R69, R69, UR34, -R55 ;  /* 0x0000002245457c23 */ /* 0x000fe20008010837 */
[----:B------:R-:W1:Y:S01]  /*82d0*/  MUFU.EX2 R148, R148 ;  /* 0x0000009400947308 */ /* 0x000e620000000800 */
[C---:B--2---:R-:W-:Y:S01]  /*82e0*/  FADD.FTZ R12, R146.reuse, R5 ;  /* 0x00000005920c7221 */ /* 0x044fe20000010000 */
[--C-:B----4-:R-:W-:Y:S01]  /*82f0*/  FFMA.FTZ R21, R43, UR34, -R55.reuse ;  /* 0x000000222b157c23 */ /* 0x110fe20008010837 */
[----:B------:R-:W-:Y:S01]  /*8300*/  FADD.FTZ R43, R13, R28 ;  /* 0x0000001c0d2b7221 */ /* 0x000fe20000010000 */
[----:B------:R-:W-:Y:S01]  /*8310*/  F2FP.BF16.F32.PACK_AB R37, R146, R37 ;  /* 0x000000259225723e */ /* 0x000fe200000010ff */
[--C-:B------:R-:W-:Y:S01]  /*8320*/  FFMA.FTZ R139, R139, UR34, -R55.reuse ;  /* 0x000000228b8b7c23 */ /* 0x100fe20008010837 */
[----:B------:R-:W-:Y:S01]  /*8330*/  FFMA.FTZ R142, R142, UR34, -R55 ;  /* 0x000000228e8e7c23 */ /* 0x000fe20008010837 */
[----:B------:R-:W-:Y:S01]  /*8340*/  FADD.FTZ R28, R26, R43 ;  /* 0x0000002b1a1c7221 */ /* 0x000fe20000010000 */
[----:B------:R-:W2:Y:S01]  /*8350*/  MUFU.EX2 R14, R14 ;  /* 0x0000000e000e7308 */ /* 0x000ea20000000800 */
[----:B-----5:R-:W-:Y:S01]  /*8360*/  FADD.FTZ R5, R81, R12 ;  /* 0x0000000c51057221 */ /* 0x020fe20000010000 */
[--C-:B------:R-:W-:Y:S01]  /*8370*/  FFMA.FTZ R78, R78, UR34, -R55.reuse ;  /* 0x000000224e4e7c23 */ /* 0x100fe20008010837 */
[----:B------:R-:W-:Y:S01]  /*8380*/  FADD.FTZ R43, R25, R28 ;  /* 0x0000001c192b7221 */ /* 0x000fe20000010000 */
[--C-:B------:R-:W-:Y:S01]  /*8390*/  FFMA.FTZ R85, R85, UR34, -R55.reuse ;  /* 0x0000002255557c23 */ /* 0x100fe20008010837 */
[--C-:B------:R-:W-:Y:S01]  /*83a0*/  FFMA.FTZ R82, R82, UR34, -R55.reuse ;  /* 0x0000002252527c23 */ /* 0x100fe20008010837 */
[----:B------:R-:W-:Y:S01]  /*83b0*/  FFMA.FTZ R83, R83, UR34, -R55 ;  /* 0x0000002253537c23 */ /* 0x000fe20008010837 */
[----:B------:R-:W-:Y:S01]  /*83c0*/  FADD.FTZ R28, R30, R43 ;  /* 0x0000002b1e1c7221 */ /* 0x000fe20000010000 */
[----:B------:R-:W3:Y:S01]  /*83d0*/  MUFU.EX2 R27, R27 ;  /* 0x0000001b001b7308 */ /* 0x000ee20000000800 */
[----:B-1----:R-:W-:Y:S01]  /*83e0*/  FADD.FTZ R5, R148, R5 ;  /* 0x0000000594057221 */ /* 0x002fe20000010000 */
[----:B------:R-:W-:Y:S01]  /*83f0*/  F2FP.BF16.F32.PACK_AB R30, R30, R25 ;  /* 0x000000191e1e723e */ /* 0x000fe200000010ff */
[----:B------:R-:W-:Y:S01]  /*8400*/  FADD.FTZ R51, R29, R28 ;  /* 0x0000001c1d337221 */ /* 0x000fe20000010000 */
[----:B------:R-:W-:Y:S01]  /*8410*/  F2FP.BF16.F32.PACK_AB R39, R148, R81 ;  /* 0x000000519427723e */ /* 0x000fe200000010ff */
[----:B------:R-:W-:Y:S01]  /*8420*/  UMOV UR36, UR58 ;  /* 0x0000003a00247c82 */ /* 0x000fe20008000000 */
[----:B------:R-:W-:Y:S01]  /*8430*/  ISETP.GT.AND P2, PT, R7, UR59, PT ;  /* 0x0000003b07007c0c */ /* 0x000fe2000bf44270 */
[----:B------:R-:W-:Y:S01]  /*8440*/  FADD.FTZ R28, R34, R51 ;  /* 0x00000033221c7221 */ /* 0x000fe20000010000 */
[----:B------:R-:W1:Y:S01]  /*8450*/  MUFU.EX2 R31, R31 ;  /* 0x0000001f001f7308 */ /* 0x000e620000000800 */
[----:B--2---:R-:W-:Y:S01]  /*8460*/  FADD.FTZ R12, R14, R5 ;  /* 0x000000050e0c7221 */ /* 0x004fe20000010000 */
[----:B------:R-:W-:Y:S01]  /*8470*/  FFMA.FTZ R5, R65, UR34, -R55 ;  /* 0x0000002241057c23 */ /* 0x000fe20008010837 */
[----:B------:R-:W-:Y:S01]  /*8480*/  FADD.FTZ R53, R33, R28 ;  /* 0x0000001c21357221 */ /* 0x000fe20000010000 */
[----:B------:R-:W-:Y:S01]  /*8490*/  STSM.16.M88.4 [R136+0x21800], R36 ;  /* 0x0218002488007844 */ /* 0x000fe20000000200 */
[----:B------:R-:W-:-:S02]  /*84a0*/  VIADD R7, R7, 0xffffffff ;  /* 0xffffffff07077836 */ /* 0x000fc40000000000 */
[-C--:B------:R-:W-:Y:S01]  /*84b0*/  FMUL.FTZ R90, R90, R24.reuse ;  /* 0x000000185a5a7220 */ /* 0x080fe20000410000 */
[C---:B------:R-:W-:Y:S01]  /*84c0*/  FADD.FTZ R28, R54.reuse, R53 ;  /* 0x00000035361c7221 */ /* 0x040fe20000010000 */
[----:B------:R-:W2:Y:S01]  /*84d0*/  MUFU.EX2 R80, R80 ;  /* 0x0000005000507308 */ /* 0x000ea20000000800 */
[----:B---3--:R-:W-:Y:S01]  /*84e0*/  FADD.FTZ R12, R27, R12 ;  /* 0x0000000c1b0c7221 */ /* 0x008fe20000010000 */
[----:B------:R-:W-:Y:S01]  /*84f0*/  F2FP.BF16.F32.PACK_AB R54, R54, R33 ;  /* 0x000000213636723e */ /* 0x000fe200000010ff */
[----:B------:R-:W-:Y:S01]  /*8500*/  FADD.FTZ R53, R41, R28 ;  /* 0x0000001c29357221 */ /* 0x000fe20000010000 */
[----:B------:R-:W-:Y:S01]  /*8510*/  F2FP.BF16.F32.PACK_AB R28, R26, R13 ;  /* 0x0000000d1a1c723e */ /* 0x000fe200000010ff */
[-C--:B------:R-:W-:Y:S01]  /*8520*/  FMUL.FTZ R91, R91, R24.reuse ;  /* 0x000000185b5b7220 */ /* 0x080fe20000410000 */
[-C--:B------:R-:W-:Y:S01]  /*8530*/  FMUL.FTZ R94, R94, R24.reuse ;  /* 0x000000185e5e7220 */ /* 0x080fe20000410000 */
[----:B------:R-:W-:Y:S01]  /*8540*/  FADD.FTZ R44, R42, R53 ;  /* 0x000000352a2c7221 */ /* 0x000fe20000010000 */
        /* <DEDUP_REMOVED lines=10> */
[----:B------:R-:W-:Y:S01]  /*85f0*/  FFMA.FTZ R43, R52, UR34, -R55 ;  /* 0x00000022342b7c23 */ /* 0x000fe20008010837 */
[----:B------:R-:W-:Y:S01]  /*8600*/  F2FP.BF16.F32.PACK_AB R52, R34, R29 ;  /* 0x0000001d2234723e */ /* 0x000fe200000010ff */
[----:B------:R-:W-:Y:S01]  /*8610*/  FMUL.FTZ R107, R107, R24 ;  /* 0x000000186b6b7220 */ /* 0x000fe20000410000 */
[----:B------:R-:W-:Y:S01]  /*8620*/  F2FP.BF16.F32.PACK_AB R29, R27, R14 ;  /* 0x0000000e1b1d723e */ /* 0x000fe200000010ff */
[-C--:B------:R-:W-:Y:S01]  /*8630*/  FMUL.FTZ R110, R110, R24.reuse ;  /* 0x000000186e6e7220 */ /* 0x080fe20000410000 */
[----:B------:R-:W-:Y:S01]  /*8640*/  F2FP.BF16.F32.PACK_AB R31, R80, R31 ;  /* 0x0000001f501f723e */ /* 0x000fe200000010ff */
[----:B------:R-:W2:Y:S01]  /*8650*/  MUFU.EX2 R79, R79 ;  /* 0x0000004f004f7308 */ /* 0x000ea20000000800 */
[----:B---3--:R-:W-:Y:S01]  /*8660*/  FADD.FTZ R51, R35, R12 ;  /* 0x0000000c23337221 */ /* 0x008fe20000010000 */
[-C--:B------:R-:W-:Y:S01]  /*8670*/  FMUL.FTZ R111, R111, R24.reuse ;  /* 0x000000186f6f7220 */ /* 0x080fe20000410000 */
[-C--:B------:R-:W-:Y:S01]  /*8680*/  FMUL.FTZ R114, R114, R24.reuse ;  /* 0x0000001872727220 */ /* 0x080fe20000410000 */
[----:B------:R3:W-:Y:S01]  /*8690*/  STSM.16.M88.4 [R23], R28 ;  /* 0x0000001c17007844 */ /* 0x0007e20000000200 */
[-C--:B------:R-:W-:Y:S01]  /*86a0*/  FMUL.FTZ R115, R115, R24.reuse ;  /* 0x0000001873737220 */ /* 0x080fe20000410000 */
[-C--:B------:R-:W-:Y:S01]  /*86b0*/  FMUL.FTZ R118, R118, R24.reuse ;  /* 0x0000001876767220 */ /* 0x080fe20000410000 */
[-C--:B------:R-:W-:Y:S01]  /*86c0*/  FMUL.FTZ R119, R119, R24.reuse ;  /* 0x0000001877777220 */ /* 0x080fe20000410000 */
[----:B------:R-:W4:Y:S01]  /*86d0*/  MUFU.EX2 R144, R144 ;  /* 0x0000009000907308 */ /* 0x000f220000000800 */
        /* <DEDUP_REMOVED lines=11> */
[----:B------:R-:W-:-:S04]  /*8790*/  FMUL.FTZ R135, R135, R24 ;  /* 0x0000001887877220 */ /* 0x000fc80000410000 */
[----:B------:R-:W2:Y:S01]  /*87a0*/  MUFU.EX2 R32, R32 ;  /* 0x0000002000207308 */ /* 0x000ea20000000800 */
[----:B----4-:R-:W-:Y:S01]  /*87b0*/  FADD.FTZ R12, R144, R51 ;  /* 0x00000033900c7221 */ /* 0x010fe20000010000 */
[----:B------:R-:W-:Y:S01]  /*87c0*/  FADD.FTZ R51, R45, R44 ;  /* 0x0000002c2d337221 */ /* 0x000fe20000010000 */
[----:B------:R-:W-:-:S03]  /*87d0*/  F2FP.BF16.F32.PACK_AB R44, R42, R41 ;  /* 0x000000292a2c723e */ /* 0x000fc600000010ff */
[C---:B------:R-:W-:Y:S01]  /*87e0*/  FADD.FTZ R34, R46.reuse, R51 ;  /* 0x000000332e227221 */ /* 0x040fe20000010000 */
[----:B------:R-:W-:Y:S01]  /*87f0*/  F2FP.BF16.F32.PACK_AB R46, R46, R45 ;  /* 0x0000002d2e2e723e */ /* 0x000fe200000010ff */
[----:B------:R-:W4:Y:S01]  /*8800*/  MUFU.EX2 R47, R47 ;  /* 0x0000002f002f7308 */ /* 0x000f220000000800 */
[----:B-1----:R-:W-:Y:S01]  /*8810*/  FADD.FTZ R13, R21, R12 ;  /* 0x0000000c150d7221 */ /* 0x002fe20000010000 */
[----:B------:R-:W-:-:S04]  /*8820*/  FADD.FTZ R25, R49, R34 ;  /* 0x0000002231197221 */ /* 0x000fc80000010000 */
[----:B------:R-:W-:Y:S02]  /*8830*/  FADD.FTZ R14, R70, R25 ;  /* 0x00000019460e7221 */ /* 0x000fe40000010000 */
[----:B------:R-:W1:Y:S01]  /*8840*/  MUFU.EX2 R40, R40 ;  /* 0x0000002800287308 */ /* 0x000e620000000800 */
[C---:B--2---:R-:W-:Y:S01]  /*8850*/  FADD.FTZ R12, R32.reuse, R13 ;  /* 0x0000000d200c7221 */ /* 0x044fe20000010000 */
[----:B------:R-:W-:Y:S01]  /*8860*/  FADD.FTZ R25, R73, R14 ;  /* 0x0000000e49197221 */ /* 0x000fe20000010000 */
[----:B------:R-:W-:-:S03]  /*8870*/  F2FP.BF16.F32.PACK_AB R45, R32, R21 ;  /* 0x00000015202d723e */ /* 0x000fc600000010ff */
[----:B------:R-:W-:Y:S02]  /*8880*/  FADD.FTZ R14, R56, R25 ;  /* 0x00000019380e7221 */ /* 0x000fe40000010000 */
[----:B------:R-:W2:Y:S01]  /*8890*/  MUFU.EX2 R11, R11 ;  /* 0x0000000b000b7308 */ /* 0x000ea20000000800 */
[----:B----4-:R-:W-:-:S07]  /*88a0*/  FADD.FTZ R13, R47, R12 ;  /* 0x0000000c2f0d7221 */ /* 0x010fce0000010000 */
[----:B------:R-:W4:Y:S01]  /*88b0*/  MUFU.EX2 R48, R48 ;  /* 0x0000003000307308 */ /* 0x000f220000000800 */
[C---:B-1----:R-:W-:Y:S01]  /*88c0*/  FADD.FTZ R12, R40.reuse, R13 ;  /* 0x0000000d280c7221 */ /* 0x042fe20000010000 */
[----:B------:R-:W-:-:S06]  /*88d0*/  F2FP.BF16.F32.PACK_AB R47, R40, R47 ;  /* 0x0000002f282f723e */ /* 0x000fcc00000010ff */
[----:B------:R-:W1:Y:S01]  /*88e0*/  MUFU.EX2 R6, R6 ;  /* 0x0000000600067308 */ /* 0x000e620000000800 */
[----:B--2---:R-:W-:-:S07]  /*88f0*/  FADD.FTZ R13, R11, R12 ;  /* 0x0000000c0b0d7221 */ /* 0x004fce0000010000 */
[----:B------:R2:W5:Y:S01]  /*8900*/  MUFU.EX2 R15, R58 ;  /* 0x0000003a000f7308 */ /* 0x0005620000000800 */
[----:B----4-:R-:W-:-:S07]  /*8910*/  FADD.FTZ R13, R48, R13 ;  /* 0x0000000d300d7221 */ /* 0x010fce0000010000 */
[----:B------:R-:W3:Y:S01]  /*8920*/  MUFU.EX2 R64, R64 ;  /* 0x0000004000407308 */ /* 0x000ee20000000800 */
[----:B-1----:R-:W-:Y:S01]  /*8930*/  FADD.FTZ R12, R6, R13 ;  /* 0x0000000d060c7221 */ /* 0x002fe20000010000 */
[----:B------:R-:W-:Y:S01]  /*8940*/  FADD.FTZ R13, R59, R14 ;  /* 0x0000000e3b0d7221 */ /* 0x000fe20000010000 */
[----:B--2---:R-:W-:Y:S01]  /*8950*/  FFMA.FTZ R58, R66, UR34, -R55 ;  /* 0x00000022423a7c23 */ /* 0x004fe20008010837 */
[----:B------:R-:W-:Y:S02]  /*8960*/  F2FP.BF16.F32.PACK_AB R55, R144, R79 ;  /* 0x0000004f9037723e */ /* 0x000fe400000010ff */
[C---:B------:R-:W-:Y:S01]  /*8970*/  FADD.FTZ R34, R60.reuse, R13 ;  /* 0x0000000d3c227221 */ /* 0x040fe20000010000 */
[----:B------:R-:W-:Y:S01]  /*8980*/  F2FP.BF16.F32.PACK_AB R60, R60, R59 ;  /* 0x0000003b3c3c723e */ /* 0x000fe200000010ff */
[----:B------:R-:W1:Y:S01]  /*8990*/  MUFU.EX2 R61, R61 ;  /* 0x0000003d003d7308 */ /* 0x000e620000000800 */
[----:B-----5:R-:W-:Y:S01]  /*89a0*/  FADD.FTZ R14, R15, R12 ;  /* 0x0000000c0f0e7221 */ /* 0x020fe20000010000 */
[----:B------:R-:W-:Y:S01]  /*89b0*/  FADD.FTZ R25, R63, R34 ;  /* 0x000000223f197221 */ /* 0x000fe20000010000 */
[----:B------:R-:W-:Y:S01]  /*89c0*/  F2FP.BF16.F32.PACK_AB R15, R15, R6 ;  /* 0x000000060f0f723e */ /* 0x000fe200000010ff */
[----:B------:R-:W-:Y:S01]  /*89d0*/  STSM.16.M88.4 [R22], R52 ;  /* 0x0000003416007844 */ /* 0x000fe20000000200 */
[----:B------:R-:W-:-:S03]  /*89e0*/  F2FP.BF16.F32.PACK_AB R12, R70, R49 ;  /* 0x00000031460c723e */ /* 0x000fc600000010ff */
[----:B------:R-:W2:Y:S01]  /*89f0*/  MUFU.EX2 R67, R67 ;  /* 0x0000004300437308 */ /* 0x000ea20000000800 */
[C---:B---3--:R-:W-:Y:S01]  /*8a00*/  FADD.FTZ R30, R64.reuse, R25 ;  /* 0x00000019401e7221 */ /* 0x048fe20000010000 */
[----:B------:R-:W-:Y:S01]  /*8a10*/  F2FP.BF16.F32.PACK_AB R62, R64, R63 ;  /* 0x0000003f403e723e */ /* 0x000fe200000010ff */
[----:B------:R-:W-:Y:S05]  /*8a20*/  STSM.16.M88.4 [R18], R44 ;  /* 0x0000002c12007844 */ /* 0x000fea0000000200 */
[----:B------:R-:W3:Y:S01]  /*8a30*/  MUFU.EX2 R20, R20 ;  /* 0x0000001400147308 */ /* 0x000ee20000000800 */
[----:B-1----:R-:W-:Y:S01]  /*8a40*/  FADD.FTZ R13, R61, R14 ;  /* 0x0000000e3d0d7221 */ /* 0x002fe20000010000 */
[----:B------:R-:W-:-:S06]  /*8a50*/  F2FP.BF16.F32.PACK_AB R14, R56, R73 ;  /* 0x00000049380e723e */ /* 0x000fcc00000010ff */
[----:B------:R-:W1:Y:S01]  /*8a60*/  MUFU.EX2 R5, R5 ;  /* 0x0000000500057308 */ /* 0x000e620000000800 */
[----:B--2---:R-:W-:-:S07]  /*8a70*/  FADD.FTZ R25, R67, R30 ;  /* 0x0000001e43197221 */ /* 0x004fce0000010000 */
[----:B------:R-:W2:Y:S01]  /*8a80*/  MUFU.EX2 R68, R68 ;  /* 0x0000004400447308 */ /* 0x000ea20000000800 */
[----:B---3--:R-:W-:Y:S01]  /*8a90*/  FADD.FTZ R28, R20, R13 ;  /* 0x0000000d141c7221 */ /* 0x008fe20000010000 */
[----:B------:R-:W-:Y:S02]  /*8aa0*/  F2FP.BF16.F32.PACK_AB R13, R48, R11 ;  /* 0x0000000b300d723e */ /* 0x000fe400000010ff */
[----:B------:R-:W-:-:S03]  /*8ab0*/  F2FP.BF16.F32.PACK_AB R61, R20, R61 ;  /* 0x0000003d143d723e */ /* 0x000fc600000010ff */
[----:B------:R3:W-:Y:S01]  /*8ac0*/  STSM.16.M88.4 [R136+0x27800], R12 ;  /* 0x0278000c88007844 */ /* 0x0007e20000000200 */
[----:B------:R-:W4:Y:S01]  /*8ad0*/  MUFU.EX2 R58, R58 ;  /* 0x0000003a003a7308 */ /* 0x000f220000000800 */
[----:B-1----:R-:W-:-:S07]  /*8ae0*/  FADD.FTZ R21, R5, R28 ;  /* 0x0000001c05157221 */ /* 0x002fce0000010000 */
[----:B------:R-:W1:Y:S01]  /*8af0*/  MUFU.EX2 R71, R71 ;  /* 0x0000004700477308 */ /* 0x000e620000000800 */
[C---:B--2---:R-:W-:Y:S01]  /*8b00*/  FADD.FTZ R28, R68.reuse, R25 ;  /* 0x00000019441c7221 */ /* 0x044fe20000010000 */
[----:B------:R-:W-:-:S06]  /*8b10*/  F2FP.BF16.F32.PACK_AB R68, R68, R67 ;  /* 0x000000434444723e */ /* 0x000fcc00000010ff */
[----:B------:R-:W2:Y:S01]  /*8b20*/  MUFU.EX2 R72, R72 ;  /* 0x0000004800487308 */ /* 0x000ea20000000800 */
[C---:B----4-:R-:W-:Y:S01]  /*8b30*/  FADD.FTZ R6, R58.reuse, R21 ;  /* 0x000000153a067221 */ /* 0x050fe20000010000 */
[----:B------:R-:W-:-:S05]  /*8b40*/  F2FP.BF16.F32.PACK_AB R63, R58, R5 ;  /* 0x000000053a3f723e */ /* 0x000fca00000010ff */
[----:B------:R4:W-:Y:S01]  /*8b50*/  STSM.16.M88.4 [R17], R60 ;  /* 0x0000003c11007844 */ /* 0x0009e20000000200 */
[----:B------:R-:W5:Y:S01]  /*8b60*/  MUFU.EX2 R69, R69 ;  /* 0x0000004500457308 */ /* 0x000f620000000800 */
[----:B-1----:R-:W-:-:S07]  /*8b70*/  FADD.FTZ R21, R71, R28 ;  /* 0x0000001c47157221 */ /* 0x002fce0000010000 */
[----:B------:R-:W1:Y:S01]  /*8b80*/  MUFU.EX2 R26, R85 ;  /* 0x00000055001a7308 */ /* 0x000e620000000800 */
[C---:B--2---:R-:W-:Y:S01]  /*8b90*/  F2FP.BF16.F32.PACK_AB R70, R72.reuse, R71 ;  /* 0x000000474846723e */ /* 0x044fe200000010ff */
[----:B------:R-:W-:-:S06]  /*8ba0*/  FADD.FTZ R21, R72, R21 ;  /* 0x0000001548157221 */ /* 0x000fcc0000010000 */
[----:B------:R-:W2:Y:S01]  /*8bb0*/  MUFU.EX2 R139, R139 ;  /* 0x0000008b008b7308 */ /* 0x000ea20000000800 */
[----:B-----5:R-:W-:-:S07]  /*8bc0*/  FADD.FTZ R11, R69, R6 ;  /* 0x00000006450b7221 */ /* 0x020fce0000010000 */
[----:B------:R-:W5:Y:S01]  /*8bd0*/  MUFU.EX2 R142, R142 ;  /* 0x0000008e008e7308 */ /* 0x000f620000000800 */
[C---:B-1----:R-:W-:Y:S01]  /*8be0*/  F2FP.BF16.F32.PACK_AB R69, R26.reuse, R69 ;  /* 0x000000451a45723e */ /* 0x042fe200000010ff */
[----:B------:R-:W-:Y:S01]  /*8bf0*/  FADD.FTZ R6, R26, R11 ;  /* 0x0000000b1a067221 */ /* 0x000fe20000010000 */
[----:B------:R-:W-:-:S05]  /*8c00*/  IMAD.MOV.U32 R11, RZ, RZ, R50 ;  /* 0x000000ffff0b7224 */ /* 0x000fca00078e0032 */
[----:B------:R-:W1:Y:S01]  /*8c10*/  MUFU.EX2 R74, R74 ;  /* 0x0000004a004a7308 */ /* 0x000e620000000800 */
[----:B--2---:R-:W-:-:S07]  /*8c20*/  FADD.FTZ R6, R139, R6 ;  /* 0x000000068b067221 */ /* 0x004fce0000010000 */
[----:B------:R-:W3:Y:S01]  /*8c30*/  MUFU.EX2 R77, R77 ;  /* 0x0000004d004d7308 */ /* 0x000ee20000000800 */
[C---:B-----5:R-:W-:Y:S01]  /*8c40*/  F2FP.BF16.F32.PACK_AB R71, R142.reuse, R139 ;  /* 0x0000008b8e47723e */ /* 0x060fe200000010ff */
[----:B------:R-:W-:-:S04]  /*8c50*/  FADD.FTZ R6, R142, R6 ;  /* 0x000000068e067221 */ /* 0x000fc80000010000 */
[----:B------:R4:W-:Y:S02]  /*8c60*/  STSM.16.M88.4 [R22+0x6000], R68 ;  /* 0x0060004416007844 */ /* 0x0009e40000000200 */
[----:B------:R-:W2:Y:S01]  /*8c70*/  MUFU.EX2 R75, R75 ;  /* 0x0000004b004b7308 */ /* 0x000ea20000000800 */
[----:B-1----:R-:W-:-:S07]  /*8c80*/  FADD.FTZ R28, R74, R21 ;  /* 0x000000154a1c7221 */ /* 0x002fce0000010000 */
[----:B------:R-:W1:Y:S01]  /*8c90*/  MUFU.EX2 R43, R43 ;  /* 0x0000002b002b7308 */ /* 0x000e620000000800 */
[C---:B---3--:R-:W-:Y:S01]  /*8ca0*/  F2FP.BF16.F32.PACK_AB R12, R77.reuse, R74 ;  /* 0x0000004a4d0c723e */ /* 0x048fe200000010ff */
[----:B------:R-:W-:-:S06]  /*8cb0*/  FADD.FTZ R28, R77, R28 ;  /* 0x0000001c4d1c7221 */ /* 0x000fcc0000010000 */
[----:B------:R-:W3:Y:S01]  /*8cc0*/  MUFU.EX2 R78, R78 ;  /* 0x0000004e004e7308 */ /* 0x000ee20000000800 */
[----:B--2---:R-:W-:Y:S01]  /*8cd0*/  F2FP.BF16.F32.PACK_AB R14, R8, R75 ;  /* 0x0000004b080e723e */ /* 0x004fe200000010ff */
[----:B------:R-:W-:-:S06]  /*8ce0*/  FADD.FTZ R75, R75, R28 ;  /* 0x0000001c4b4b7221 */ /* 0x000fcc0000010000 */
[----:B------:R-:W2:Y:S01]  /*8cf0*/  MUFU.EX2 R25, R82 ;  /* 0x0000005200197308 */ /* 0x000ea20000000800 */
[----:B-1----:R-:W-:-:S07]  /*8d00*/  FADD.FTZ R6, R43, R6 ;  /* 0x000000062b067221 */ /* 0x002fce0000010000 */
[----:B------:R-:W1:Y:S01]  /*8d10*/  MUFU.EX2 R30, R83 ;  /* 0x00000053001e7308 */ /* 0x000e620000000800 */
[C---:B---3--:R-:W-:Y:S01]  /*8d20*/  F2FP.BF16.F32.PACK_AB R13, R78.reuse, R43 ;  /* 0x0000002b4e0d723e */ /* 0x048fe200000010ff */
[----:B------:R-:W-:-:S04]  /*8d30*/  FADD.FTZ R6, R78, R6 ;  /* 0x000000064e067221 */ /* 0x000fc80000010000 */
[----:B--2---:R-:W-:Y:S01]  /*8d40*/  FADD.FTZ R5, R25, R6 ;  /* 0x0000000619057221 */ /* 0x004fe20000010000 */
[----:B------:R-:W-:Y:S01]  /*8d50*/  FADD.FTZ R6, R8, R75 ;  /* 0x0000004b08067221 */ /* 0x000fe20000010000 */
[----:B------:R-:W-:Y:S01]  /*8d60*/  IMAD.MOV.U32 R8, RZ, RZ, R10 ;  /* 0x000000ffff087224 */ /* 0x000fe200078e000a */
[C---:B-1----:R-:W-:Y:S01]  /*8d70*/  F2FP.BF16.F32.PACK_AB R15, R30.reuse, R25 ;  /* 0x000000191e0f723e */ /* 0x042fe200000010ff */
[----:B------:R-:W-:-:S04]  /*8d80*/  FADD.FTZ R5, R30, R5 ;  /* 0x000000051e057221 */ /* 0x000fc80000010000 */
[----:B------:R4:W-:Y:S01]  /*8d90*/  STSM.16.M88.4 [R18+0x6000], R12 ;  /* 0x0060000c12007844 */ /* 0x0009e20000000200 */
[----:B------:R1:W-:Y:S06]  /*8da0*/  MEMBAR.ALL.CTA ;  /* 0x0000000000007992 */ /* 0x0003ec0000008000 */
[----:B-1----:R-:W1:Y:S02]  /*8db0*/  FENCE.VIEW.ASYNC.S ;  /* 0x00000000000073c6 */ /* 0x002e640000000000 */
[----:B-1----:R-:W-:Y:S01]  /*8dc0*/  NOP ;  /* 0x0000000000007918 */ /* 0x002fe20000000000 */
[----:B------:R-:W-:Y:S05]  /*8dd0*/  @P2 BRA `(.L_x_8952) ;  /* 0xffffffc400f02947 */ /* 0x000fea000383ffff */
[----:B------:R-:W-:Y:S01]  /*8de0*/  IMAD.MOV.U32 R11, RZ, RZ, R50 ;  /* 0x000000ffff0b7224 */ /* 0x000fe200078e0032 */
[----:B------:R-:W-:Y:S01]  /*8df0*/  UMOV UR36, UR58 ;  /* 0x0000003a00247c82 */ /* 0x000fe20008000000 */
[----:B------:R-:W-:Y:S01]  /*8e00*/  IMAD.MOV.U32 R8, RZ, RZ, R10 ;  /* 0x000000ffff087224 */ /* 0x000fe200078e000a */
[----:B------:R-:W-:-:S06]  /*8e10*/  UMOV UR49, UR57 ;  /* 0x0000003900317c82 */ /* 0x000fcc0008000000 */
.L_x_8935:
        /* <DEDUP_REMOVED lines=16> */
.L_x_8954:
[----:B------:R-:W-:-:S11]  /*8f20*/  UISETP.NE.AND UP0, UPT, UR11, 0x1, UPT ;  /* 0x000000010b00788c */ /* 0x000fd6000bf05270 */
[----:B------:R-:W-:Y:S02]  /*8f30*/  @UP0 ULDC.64 UR14, c[0x0][0x9e8] ;  /* 0x00027a00000e0ab9 */ /* 0x000fe40000000a00 */
[----:B------:R-:W-:-:S04]  /*8f40*/  UIMAD.WIDE.U32 UR6, UR53, UR14, URZ ;  /* 0x0000000e350672a5 */ /* 0x000fc8000f8e003f */
[----:B------:R-:W-:-:S12]  /*8f50*/  @UP0 USHF.R.U32.HI UR53, URZ, UR15, UR7 ;  /* 0x0000000f3f350299 */ /* 0x000fd80008011607 */
.L_x_8955:
[----:B------:R-:W-:-:S04]  /*8f60*/  UIMAD UR53, UR53, UR11, URZ ;  /* 0x0000000b353572a4 */ /* 0x000fc8000f8e023f */
[----:B------:R-:W-:-:S04]  /*8f70*/  UISETP.LT.AND UP0, UPT, UR10, UR53, UPT ;  /* 0x000000350a00728c */ /* 0x000fc8000bf01270 */
[----:B------:R-:W-:-:S12]  /*8f80*/  USEL UR10, UR10, UR53, !UP0 ;  /* 0x000000350a0a7287 */ /* 0x000fd8000c000000 */
.L_x_8953:
        /* <DEDUP_REMOVED lines=14> */
.L_x_8965:
        /* <DEDUP_REMOVED lines=9> */
.L_x_8958:
[----:B------:R-:W-:Y:S01]  /*9100*/  ULEA UR6, UR36, UR39, 0x3 ;  /* 0x0000002724067291 */ /* 0x000fe2000f8e183f */
[----:B------:R-:W-:-:S05]  /*9110*/  IMAD.U32 R8, RZ, RZ, UR49 ;  /* 0x00000031ff087e24 */ /* 0x000fca000f8e00ff */
[----:B------:R-:W-:-:S04]  /*9120*/  SHF.L.U32 R8, R8, 0x1f, RZ ;  /* 0x0000001f08087819 */ /* 0x000fc800000006ff */
[----:B------:R1:W2:Y:S01]  /*9130*/  SYNCS.PHASECHK.TRANS64.TRYWAIT P2, [UR6+0x2d830], R8 ;  /* 0x02d83008ff0075a7 */ /* 0x0002a20008040146 */
[----:B------:R-:W-:Y:S05]  /*9140*/  @!P0 BRA `(.L_x_8959) ;  /* 0x0000000000048947 */ /* 0x000fea0003800000 */
[----:B------:R-:W-:Y:S01]  /*9150*/  BPT.TRAP 0x1 ;  /* 0x000000040000795c */ /* 0x000fe20000300000 */
.L_x_8959:
[----:B--2---:R-:W-:Y:S05]  /*9160*/  @P2 BRA `(.L_x_8957) ;  /* 0x0000000000082947 */ /* 0x004fea0003800000 */
[----:B------:R-:W2:Y:S02]  /*9170*/  SYNCS.PHASECHK.TRANS64.TRYWAIT P2, [UR6+0x2d830], R8 ;  /* 0x02d83008ff0075a7 */ /* 0x000ea40008040146 */
[----:B--2---:R-:W-:Y:S05]  /*9180*/  @!P2 BRA `(.L_x_8960) ;  /* 0x000000ac0074a947 */ /* 0x004fea0003800000 */
.L_x_8957:
        /* <DEDUP_REMOVED lines=35> */
.L_x_8962:
[----:B------:R-:W-:Y:S01]  /*93c0*/  ULEA UR6, UR53, UR39, 0x3 ;  /* 0x0000002735067291 */ /* 0x000fe2000f8e183f */
[----:B------:R-:W-:-:S05]  /*93d0*/  IMAD.U32 R8, RZ, RZ, UR28 ;  /* 0x0000001cff087e24 */ /* 0x000fca000f8e00ff */
[----:B------:R-:W-:-:S04]  /*93e0*/  SHF.L.U32 R8, R8, 0x1f, RZ ;  /* 0x0000001f08087819 */ /* 0x000fc800000006ff */
[----:B------:R1:W2:Y:S01]  /*93f0*/  SYNCS.PHASECHK.TRANS64.TRYWAIT P2, [UR6+0x2d850], R8 ;  /* 0x02d85008ff0075a7 */ /* 0x0002a20008040146 */
[----:B------:R-:W-:Y:S05]  /*9400*/  @!P0 BRA `(.L_x_8963) ;  /* 0x0000000000048947 */ /* 0x000fea0003800000 */
[----:B------:R-:W-:Y:S01]  /*9410*/  BPT.TRAP 0x1 ;  /* 0x000000040000795c */ /* 0x000fe20000300000 */
.L_x_8963:
[----:B--2---:R-:W-:Y:S05]  /*9420*/  @P2 BRA `(.L_x_8961) ;  /* 0x0000000000082947 */ /* 0x004fea0003800000 */
[----:B------:R-:W2:Y:S02]  /*9430*/  SYNCS.PHASECHK.TRANS64.TRYWAIT P2, [UR6+0x2d850], R8 ;  /* 0x02d85008ff0075a7 */ /* 0x000ea40008040146 */
[----:B--2---:R-:W-:Y:S05]  /*9440*/  @!P2 BRA `(.L_x_8964) ;  /* 0x000000a800dca947 */ /* 0x004fea0003800000 */
.L_x_8961:
[----:B------:R-:W-:Y:S01]  /*9450*/  UIADD3 UR6, UR39, 0x400, URZ ;  /* 0x0000040027067890 */ /* 0x000fe2000fffe03f */
[----:B------:R-:W-:Y:S01]  /*9460*/  WARPGROUP.ARRIVE ;  /* 0x00000000000079c5 */ /* 0x000fe20000000000 */
[----:B------:R-:W-:Y:S01]  /*9470*/  UMOV UR29, 0x40000040 ;  /* 0x40000040001d7882 */ /* 0x000fe20000000000 */
[----:B------:R-:W-:Y:S01]  /*9480*/  UMOV UR31, 0x80000020 ;  /* 0x80000020001f7882 */ /* 0x000fe20000000000 */
[----:B------:R-:W-:Y:S01]  /*9490*/  USHF.R.U32.HI UR6, URZ, 0x4, UR6 ;  /* 0x000000043f067899 */ /* 0x000fe20008011606 */
[----:B------:R-:W-:Y:S01]  /*94a0*/  FMUL.FTZ R12, R24, UR35 ;  /* 0x00000023180c7c20 */ /* 0x000fe20008410000 */
[----:B--2---:R-:W-:Y:S01]  /*94b0*/  FMUL.FTZ R11, R25, UR35 ;  /* 0x00000023190b7c20 */ /* 0x004fe20008410000 */
        /* <DEDUP_REMOVED lines=80> */
[----:B------:R-:W-:-:S04]  /*99c0*/  ISETP.GE.U32.AND P2, PT, R2, 0x180, PT ;  /* 0x000001800200780c */ /* 0x000fc80003f46070 */
        /* <DEDUP_REMOVED lines=14> */
[----:B------:R-:W-:Y:S01]  /*9ab0*/  FMUL.FTZ R63, R76, UR35 ;  /* 0x000000234c3f7c20 */ /* 0x000fe20008410000 */
[----:B------:R-:W-:Y:S01]  /*9ac0*/  FMUL.FTZ R76, R79, UR35 ;  /* 0x000000234f4c7c20 */ /* 0x000fe20008410000 */
[----:B------:R-:W-:Y:S01]  /*9ad0*/  HGMMA.64x96x16.F32.BF16 R88, gdesc[UR28].tnspB, R88, gsb0 ;  /* 0x416000001c5879f0 */ /* 0x000fe20008001858 */
[----:B------:R-:W-:Y:S01]  /*9ae0*/  UIADD3 UR28, UR6, 0x4, URZ ;  /* 0x00000004061c7890 */ /* 0x000fe2000fffe03f */
[----:B------:R-:W-:Y:S01]  /*9af0*/  FMUL.FTZ R79, R86, UR35 ;  /* 0x00000023564f7c20 */ /* 0x000fe20008410000 */
[----:B------:R-:W-:Y:S01]  /*9b00*/  UIADD3 UR30, UR7, 0x80, URZ ;  /* 0x00000080071e7890 */ /* 0x000fe2000fffe03f */
[----:B------:R-:W2:Y:S01]  /*9b10*/  MUFU.TANH R49, R49 ;  /* 0x0000003100317308 */ /* 0x000ea20000002400 */
[----:B------:R-:W-:Y:S01]  /*9b20*/  UMOV UR29, 0x40000040 ;  /* 0x40000040001d7882 */ /* 0x000fe20000000000 */
[----:B------:R-:W-:Y:S01]  /*9b30*/  UMOV UR31, 0x80000020 ;  /* 0x80000020001f7882 */ /* 0x000fe20000000000 */
[----:B---3--:R-:W-:-:S05]  /*9b40*/  FMNMX.FTZ R8, R45, R8, !PT ;  /* 0x000000082d087209 */ /* 0x008fca0007810000 */
[----:B------:R-:W3:Y:S01]  /*9b50*/  MUFU.TANH R50, R50 ;  /* 0x0000003200327308 */ /* 0x000ee20000002400 */
[----:B-1----:R-:W-:-:S07]  /*9b60*/  FMNMX.FTZ R8, R47, R8, !PT ;  /* 0x000000082f087209 */ /* 0x002fce0007810000 */
[----:B------:R-:W1:Y:S01]  /*9b70*/  MUFU.TANH R53, R53 ;  /* 0x0000003500357308 */ /* 0x000e620000002400 */
[----:B--2---:R-:W-:-:S07]  /*9b80*/  FMNMX.FTZ R65, R49, R8, !PT ;  /* 0x0000000831417209 */ /* 0x004fce0007810000 */
[----:B------:R-:W2:Y:S01]  /*9b90*/  MUFU.TANH R54, R54 ;  /* 0x0000003600367308 */ /* 0x000ea20000002400 */
[----:B---3--:R-:W-:Y:S01]  /*9ba0*/  FMNMX.FTZ R8, R50, R65, !PT ;  /* 0x0000004132087209 */ /* 0x008fe20007810000 */
[----:B------:R-:W-:Y:S01]  /*9bb0*/  FMUL.FTZ R65, R80, UR35 ;  /* 0x0000002350417c20 */ /* 0x000fe20008410000 */
[----:B------:R-:W-:-:S05]  /*9bc0*/  FMUL.FTZ R80, R87, UR35 ;  /* 0x0000002357507c20 */ /* 0x000fca0008410000 */
        /* <DEDUP_REMOVED lines=11> */
[----:B---3--:R-:W-:Y:S01]  /*9c80*/  FMNMX.FTZ R8, R60, R69, !PT ;  /* 0x000000453c087209 */ /* 0x008fe20007810000 */
[----:B------:R-:W-:-:S06]  /*9c90*/  FMUL.FTZ R69, R85, UR35 ;  /* 0x0000002355457c20 */ /* 0x000fcc0008410000 */
[----:B------:R-:W3:Y:S01]  /*9ca0*/  MUFU.TANH R63, R63 ;  /* 0x0000003f003f7308 */ /* 0x000ee20000002400 */
[----:B-1----:R-:W-:-:S07]  /*9cb0*/  FMNMX.FTZ R73, R61, R8, !PT ;  /* 0x000000083d497209 */ /* 0x002fce0007810000 */
[----:B------:R-:W1:Y:S01]  /*9cc0*/  MUFU.TANH R64, R64 ;  /* 0x0000004000407308 */ /* 0x000e620000002400 */
[----:B--2---:R-:W-:-:S07]  /*9cd0*/  FMNMX.FTZ R8, R62, R73, !PT ;  /* 0x000000493e087209 */ /* 0x004fce0007810000 */
[----:B------:R-:W2:Y:S01]  /*9ce0*/  MUFU.TANH R65, R65 ;  /* 0x0000004100417308 */ /* 0x000ea20000002400 */
[----:B---3--:R-:W-:Y:S01]  /*9cf0*/  FMNMX.FTZ R73, R63, R8, !PT ;  /* 0x000000083f497209 */ /* 0x008fe20007810000 */
[----:B------:R-:W-:Y:S02]  /*9d00*/  WARPGROUP.DEPBAR.LE gsb0, 0x0 ;  /* 0x00008000000079c5 */ /* 0x000fe40000010000 */
[----:B------:R-:W-:-:S04]  /*9d10*/  WARPGROUP.ARRIVE ;  /* 0x00000000000079c5 */ /* 0x000fc80000000000 */
[----:B------:R-:W3:Y:S01]  /*9d20*/  MUFU.TANH R68, R68 ;  /* 0x0000004400447308 */ /* 0x000ee20000002400 */
[----:B-1----:R-:W-:Y:S01]  /*9d30*/  FMNMX.FTZ R8, R64, R73, !PT ;  /* 0x0000004940087209 */ /* 0x002fe20007810000 */
[----:B------:R-:W-:Y:S01]  /*9d40*/  HGMMA.64x96x16.F32.BF16 R88, gdesc[UR28].tnspB, R88, gsb0 ;  /* 0x416000001c5879f0 */ /* 0x000fe20008001858 */
[----:B------:R-:W-:Y:S02]  /*9d50*/  UIADD3 UR28, UR6, 0x6, URZ ;  /* 0x00000006061c7890 */ /* 0x000fe4000fffe03f */
[----:B------:R-:W-:Y:S01]  /*9d60*/  UIADD3 UR30, UR7, 0xc0, URZ ;  /* 0x000000c0071e7890 */ /* 0x000fe2000fffe03f */
[----:B------:R-:W-:Y:S01]  /*9d70*/  UMOV UR29, 0x40000040 ;  /* 0x40000040001d7882 */ /* 0x000fe20000000000 */
[----:B------:R-:W-:Y:S01]  /*9d80*/  UMOV UR31, 0x80000020 ;  /* 0x80000020001f7882 */ /* 0x000fe20000000000 */
[----:B------:R-:W1:Y:S01]  /*9d90*/  MUFU.TANH R72, R72 ;  /* 0x0000004800487308 */ /* 0x000e620000002400 */
[----:B--2---:R-:W-:-:S07]  /*9da0*/  FMNMX.FTZ R73, R65, R8, !PT ;  /* 0x0000000841497209 */ /* 0x004fce0007810000 */
[----:B------:R-:W2:Y:S01]  /*9db0*/  MUFU.TANH R69, R69 ;  /* 0x0000004500457308 */ /* 0x000ea20000002400 */
[----:B---3--:R-:W-:-:S07]  /*9dc0*/  FMNMX.FTZ R73, R68, R73, !PT ;  /* 0x0000004944497209 */ /* 0x008fce0007810000 */
[----:B------:R-:W3:Y:S01]  /*9dd0*/  MUFU.TANH R13, R13 ;  /* 0x0000000d000d7308 */ /* 0x000ee20000002400 */
[----:B-1----:R-:W-:Y:S01]  /*9de0*/  FMNMX.FTZ R8, R72, R73, !PT ;  /* 0x0000004948087209 */ /* 0x002fe20007810000 */
[----:B------:R-:W-:Y:S01]  /*9df0*/  FMUL.FTZ R73, R74, UR35 ;  /* 0x000000234a497c20 */ /* 0x000fe20008410000 */
[----:B------:R-:W-:Y:S01]  /*9e00*/  FMUL.FTZ R74, R75, UR35 ;  /* 0x000000234b4a7c20 */ /* 0x000fe20008410000 */
[----:B------:R-:W-:Y:S01]  /*9e10*/  FMUL.FTZ R75, R78, UR35 ;  /* 0x000000234e4b7c20 */ /* 0x000fe20008410000 */
[----:B------:R-:W-:-:S03]  /*9e20*/  FMUL.FTZ R78, R83, UR35 ;  /* 0x00000023534e7c20 */ /* 0x000fc60008410000 */
[----:B------:R-:W1:Y:S01]  /*9e30*/  MUFU.TANH R14, R14 ;  /* 0x0000000e000e7308 */ /* 0x000e620000002400 */
[----:B--2---:R-:W-:-:S05]  /*9e40*/  FMNMX.FTZ R8, R69, R8, !PT ;  /* 0x0000000845087209 */ /* 0x004fca0007810000 */
[----:B------:R-:W2:Y:S02]  /*9e50*/  SHFL.BFLY PT, R77, R8, 0x2, 0x1f ;  /* 0x0c401f00084d7f89 */ /* 0x000ea400000e0000 */
[----:B------:R-:W4:Y:S08]  /*9e60*/  MUFU.TANH R21, R21 ;  /* 0x0000001500157308 */ /* 0x000f300000002400 */
[----:B------:R-:W5:Y:S08]  /*9e70*/  MUFU.TANH R24, R24 ;  /* 0x0000001800187308 */ /* 0x000f700000002400 */
[----:B------:R-:W5:Y:S01]  /*9e80*/  MUFU.TANH R26, R26 ;  /* 0x0000001a001a7308 */ /* 0x000f620000002400 */
[----:B--2---:R-:W-:Y:S01]  /*9e90*/  FMNMX.FTZ R81, R8, R77, !PT ;  /* 0x0000004d08517209 */ /* 0x004fe20007810000 */
[----:B------:R-:W-:-:S06]  /*9ea0*/  FMUL.FTZ R77, R82, UR35 ;  /* 0x00000023524d7c20 */ /* 0x000fcc0008410000 */
[----:B------:R-:W2:Y:S01]  /*9eb0*/  MUFU.TANH R28, R28 ;  /* 0x0000001c001c7308 */ /* 0x000ea20000002400 */
[----:B------:R-:W3:Y:S07]  /*9ec0*/  SHFL.BFLY PT, R8, R81, 0x1, 0x1f ;  /* 0x0c201f0051087f89 */ /* 0x000eee00000e0000 */
[----:B------:R-:W2:Y:S08]  /*9ed0*/  MUFU.TANH R30, R30 ;  /* 0x0000001e001e7308 */ /* 0x000eb00000002400 */
[----:B------:R-:W2:Y:S08]  /*9ee0*/  MUFU.TANH R32, R32 ;  /* 0x0000002000207308 */ /* 0x000eb00000002400 */
[----:B------:R-:W2:Y:S01]  /*9ef0*/  MUFU.TANH R34, R34 ;  /* 0x0000002200227308 */ /* 0x000ea20000002400 */
[----:B---3--:R-:W-:-:S05]  /*9f00*/  FMNMX.FTZ R8, R81, R8, !PT ;  /* 0x0000000851087209 */ /* 0x008fca0007810000 */
[C---:B------:R-:W-:Y:S02]  /*9f10*/  FMUL.FTZ R82, R8.reuse, UR34 ;  /* 0x0000002208527c20 */ /* 0x040fe40008410000 */
[----:B------:R-:W3:Y:S01]  /*9f20*/  MUFU.TANH R36, R36 ;  /* 0x0000002400247308 */ /* 0x000ee20000002400 */
[----:B------:R-:W-:Y:S01]  /*9f30*/  FADD.FTZ R9, -R8, R9 ;  /* 0x0000000908097221 */ /* 0x000fe20000010100 */
[--C-:B------:R-:W-:Y:S01]  /*9f40*/  FFMA.FTZ R81, R11, UR34, -R82.reuse ;  /* 0x000000220b517c23 */ /* 0x100fe20008010852 */
[----:B------:R-:W-:Y:S02]  /*9f50*/  FMNMX.FTZ R11, R13, R10, !PT ;  /* 0x0000000a0d0b7209 */ /* 0x000fe40007810000 */
[----:B------:R-:W-:Y:S01]  /*9f60*/  FMUL.FTZ R9, R9, UR34 ;  /* 0x0000002209097c20 */ /* 0x000fe20008410000 */
[----:B------:R-:W-:Y:S02]  /*9f70*/  WARPGROUP.DEPBAR.LE gsb0, 0x0 ;  /* 0x00008000000079c5 */ /* 0x000fe40000010000 */
[----:B------:R-:W-:Y:S01]  /*9f80*/  WARPGROUP.ARRIVE ;  /* 0x00000000000079c5 */ /* 0x000fe20000000000 */
[----:B-1----:R-:W-:Y:S01]  /*9f90*/  FMNMX.FTZ R84, R14, R11, !PT ;  /* 0x0000000b0e547209 */ /* 0x002fe20007810000 */
[----:B------:R-:W1:Y:S01]  /*9fa0*/  MUFU.TANH R38, R38 ;  /* 0x0000002600267308 */ /* 0x000e620000002400 */
[--C-:B------:R-:W-:Y:S01]  /*9fb0*/  FFMA.FTZ R12, R12, UR34, -R82.reuse ;  /* 0x000000220c0c7c23 */ /* 0x100fe20008010852 */
[--C-:B------:R-:W-:Y:S01]  /*9fc0*/  FFMA.FTZ R47, R47, UR34, -R82.reuse ;  /* 0x000000222f2f7c23 */ /* 0x100fe20008010852 */
[----:B----4-:R-:W-:Y:S01]  /*9fd0*/  FMNMX.FTZ R11, R21, R84, !PT ;  /* 0x00000054150b7209 */ /* 0x010fe20007810000 */
[----:B------:R-:W-:Y:S01]  /*9fe0*/  HGMMA.64x96x16.F32.BF16 R88, gdesc[UR28].tnspB, R88, gsb0 ;  /* 0x416000001c5879f0 */ /* 0x000fe20008001858 */
[----:B------:R-:W-:Y:S01]  /*9ff0*/  UIADD3 UR28, UR6, 0x600, URZ ;  /* 0x00000600061c7890 */ /* 0x000fe2000fffe03f */
[--C-:B------:R-:W-:Y:S01]  /*a000*/  FFMA.FTZ R84, R27, UR34, -R82.reuse ;  /* 0x000000221b547c23 */ /* 0x100fe20008010852 */
[----:B------:R-:W-:Y:S01]  /*a010*/  UIADD3 UR30, UR7, 0x100, URZ ;  /* 0x00000100071e7890 */ /* 0x000fe2000fffe03f */
[----:B-----5:R-:W-:Y:S01]  /*a020*/  FMNMX.FTZ R11, R24, R11, !PT ;  /* 0x0000000b180b7209 */ /* 0x020fe20007810000 */
[----:B------:R-:W-:Y:S01]  /*a030*/  UMOV UR29, 0x40000040 ;  /* 0x40000040001d7882 */ /* 0x000fe20000000000 */
[----:B------:R-:W-:Y:S01]  /*a040*/  UMOV UR31, 0x80000020 ;  /* 0x80000020001f7882 */ /* 0x000fe20000000000 */
[----:B------:R-:W4:Y:S01]  /*a050*/  MUFU.TANH R40, R40 ;  /* 0x0000002800287308 */ /* 0x000f220000002400 */
[----:B------:R-:W-:Y:S01]  /*a060*/  FMNMX.FTZ R11, R26, R11, !PT ;  /* 0x0000000b1a0b7209 */ /* 0x000fe20007810000 */
[--C-:B------:R-:W-:Y:S01]  /*a070*/  FFMA.FTZ R27, R29, UR34, -R82.reuse ;  /* 0x000000221d1b7c23 */ /* 0x100fe20008010852 */
[--C-:B------:R-:W-:Y:S01]  /*a080*/  FFMA.FTZ R29, R33, UR34, -R82.reuse ;  /* 0x00000022211d7c23 */ /* 0x100fe20008010852 */
[--C-:B------:R-:W-:Y:S01]  /*a090*/  FFMA.FTZ R33, R41, UR34, -R82.reuse ;  /* 0x0000002229217c23 */ /* 0x100fe20008010852 */
[----:B--2---:R-:W-:Y:S01]  /*a0a0*/  FMNMX.FTZ R11, R28, R11, !PT ;  /* 0x0000000b1c0b7209 */ /* 0x004fe20007810000 */
[--C-:B------:R-:W-:Y:S01]  /*a0b0*/  FFMA.FTZ R41, R57, UR34, -R82.reuse ;  /* 0x0000002239297c23 */ /* 0x100fe20008010852 */
[--C-:B------:R-:W-:Y:S01]  /*a0c0*/  FFMA.FTZ R57, R65, UR34, -R82.reuse ;  /* 0x0000002241397c23 */ /* 0x100fe20008010852 */
[----:B------:R-:W2:Y:S01]  /*a0d0*/  MUFU.TANH R43, R43 ;  /* 0x0000002b002b7308 */ /* 0x000ea20000002400 */
[----:B------:R-:W-:Y:S01]  /*a0e0*/  FMNMX.FTZ R11, R30, R11, !PT ;  /* 0x0000000b1e0b7209 */ /* 0x000fe20007810000 */
[--C-:B------:R-:W-:Y:S01]  /*a0f0*/  FFMA.FTZ R86, R31, UR34, -R82.reuse ;  /* 0x000000221f567c23 */ /* 0x100fe20008010852 */
[--C-:B------:R-:W-:Y:S01]  /*a100*/  FFMA.FTZ R142, R35, UR34, -R82.reuse ;  /* 0x00000022238e7c23 */ /* 0x100fe20008010852 */
[--C-:B------:R-:W-:Y:S01]  /*a110*/  FFMA.FTZ R31, R37, UR34, -R82.reuse ;  /* 0x00000022251f7c23 */ /* 0x100fe20008010852 */
[----:B------:R-:W-:Y:S01]  /*a120*/  FMNMX.FTZ R11, R32, R11, !PT ;  /* 0x0000000b200b7209 */ /* 0x000fe20007810000 */
[--C-:B------:R-:W-:Y:S01]  /*a130*/  FFMA.FTZ R35, R45, UR34, -R82.reuse ;  /* 0x000000222d237c23 */ /* 0x100fe20008010852 */
[--C-:B------:R-:W-:Y:S01]  /*a140*/  FFMA.FTZ R37, R49, UR34, -R82.reuse ;  /* 0x0000002231257c23 */ /* 0x100fe20008010852 */
[----:B------:R-:W5:Y:S01]  /*a150*/  MUFU.TANH R44, R44 ;  /* 0x0000002c002c7308 */ /* 0x000f620000002400 */
[----:B------:R-:W-:Y:S01]  /*a160*/  FMNMX.FTZ R11, R34, R11, !PT ;  /* 0x0000000b220b7209 */ /* 0x000fe20007810000 */
[--C-:B------:R-:W-:Y:S01]  /*a170*/  FFMA.FTZ R45, R59, UR34, -R82.reuse ;  /* 0x000000223b2d7c23 */ /* 0x100fe20008010852 */
[--C-:B------:R-:W-:Y:S01]  /*a180*/  FFMA.FTZ R15, R15, UR34, -R82.reuse ;  /* 0x000000220f0f7c23 */ /* 0x100fe20008010852 */
[--C-:B------:R-:W-:Y:S01]  /*a190*/  FFMA.FTZ R20, R20, UR34, -R82.reuse ;  /* 0x0000002214147c23 */ /* 0x100fe20008010852 */
[----:B---3--:R-:W-:Y:S01]  /*a1a0*/  FMNMX.FTZ R11, R36, R11, !PT ;  /* 0x0000000b240b7209 */ /* 0x008fe20007810000 */
[--C-:B------:R-:W-:Y:S01]  /*a1b0*/  FFMA.FTZ R25, R25, UR34, -R82.reuse ;  /* 0x0000002219197c23 */ /* 0x100fe20008010852 */
[--C-:B------:R-:W-:Y:S01]  /*a1c0*/  FFMA.FTZ R42, R42, UR34, -R82.reuse ;  /* 0x000000222a2a7c23 */ /* 0x100fe20008010852 */
[----:B------:R-:W3:Y:S01]  /*a1d0*/  MUFU.TANH R46, R46 ;  /* 0x0000002e002e7308 */ /* 0x000ee20000002400 */
[----:B-1----:R-:W-:Y:S01]  /*a1e0*/  FMNMX.FTZ R11, R38, R11, !PT ;  /* 0x0000000b260b7209 */ /* 0x002fe20007810000 */
[--C-:B------:R-:W-:Y:S01]  /*a1f0*/  FFMA.FTZ R50, R50, UR34, -R82.reuse ;  /* 0x0000002232327c23 */ /* 0x100fe20008010852 */
[--C-:B------:R-:W-:Y:S01]  /*a200*/  FFMA.FTZ R54, R54, UR34, -R82.reuse ;  /* 0x0000002236367c23 */ /* 0x100fe20008010852 */
[--C-:B------:R-:W-:Y:S01]  /*a210*/  FFMA.FTZ R58, R58, UR34, -R82.reuse ;  /* 0x000000223a3a7c23 */ /* 0x100fe20008010852 */
[----:B----4-:R-:W-:Y:S01]  /*a220*/  FMNMX.FTZ R144, R40, R11, !PT ;  /* 0x0000000b28907209 */ /* 0x010fe20007810000 */
[--C-:B------:R-:W-:Y:S01]  /*a230*/  FFMA.FTZ R60, R60, UR34, -R82.reuse ;  /* 0x000000223c3c7c23 */ /* 0x100fe20008010852 */
[--C-:B------:R-:W-:Y:S01]  /*a240*/  FFMA.FTZ R62, R62, UR34, -R82.reuse ;  /* 0x000000223e3e7c23 */ /* 0x100fe20008010852 */
[----:B------:R-:W1:Y:S01]  /*a250*/  MUFU.TANH R48, R48 ;  /* 0x0000003000307308 */ /* 0x000e620000002400 */
[----:B--2---:R-:W-:Y:S01]  /*a260*/  FMNMX.FTZ R11, R43, R144, !PT ;  /* 0x000000902b0b7209 */ /* 0x004fe20007810000 */
[--C-:B------:R-:W-:Y:S01]  /*a270*/  FFMA.FTZ R144, R39, UR34, -R82.reuse ;  /* 0x0000002227907c23 */ /* 0x100fe20008010852 */
[--C-:B------:R-:W-:Y:S01]  /*a280*/  FFMA.FTZ R39, R53, UR34, -R82.reuse ;  /* 0x0000002235277c23 */ /* 0x100fe20008010852 */
[--C-:B------:R-:W-:Y:S01]  /*a290*/  FFMA.FTZ R49, R63, UR34, -R82.reuse ;  /* 0x000000223f317c23 */ /* 0x100fe20008010852 */
[----:B-----5:R-:W-:Y:S01]  /*a2a0*/  FMNMX.FTZ R11, R44, R11, !PT ;  /* 0x0000000b2c0b7209 */ /* 0x020fe20007810000 */
[--C-:B------:R-:W-:Y:S01]  /*a2b0*/  FFMA.FTZ R64, R64, UR34, -R82.reuse ;  /* 0x0000002240407c23 */ /* 0x100fe20008010852 */
[--C-:B------:R-:W-:Y:S01]  /*a2c0*/  FFMA.FTZ R68, R68, UR34, -R82.reuse ;  /* 0x0000002244447c23 */ /* 0x100fe20008010852 */
[----:B------:R-:W2:Y:S01]  /*a2d0*/  MUFU.TANH R51, R51 ;  /* 0x0000003300337308 */ /* 0x000ea20000002400 */
[----:B---3--:R-:W-:Y:S01]  /*a2e0*/  FMNMX.FTZ R11, R46, R11, !PT ;  /* 0x0000000b2e0b7209 */ /* 0x008fe20007810000 */
[--C-:B------:R-:W-:Y:S01]  /*a2f0*/  FFMA.FTZ R59, R72, UR34, -R82.reuse ;  /* 0x00000022483b7c23 */ /* 0x100fe20008010852 */
[----:B------:R-:W-:-:S05]  /*a300*/  FFMA.FTZ R69, R69, UR34, -R82 ;  /* 0x0000002245457c23 */ /* 0x000fca0008010852 */
        /* <DEDUP_REMOVED lines=37> */
[----:B------:R3:W-:Y:S01]  /*a560*/  MUFU.EX2 R146, R47 ;  /* 0x0000002f00927308 */ /* 0x0007e20000000800 */
[----:B-1----:R-:W-:-:S07]  /*a570*/  FMNMX.FTZ R11, R79, R148, !PT ;  /* 0x000000944f0b7209 */ /* 0x002fce0007810000 */
[----:B------:R-:W-:Y:S01]  /*a580*/  MUFU.EX2 R9, R9 ;  /* 0x0000000900097308 */ /* 0x000fe20000000800 */
[----:B--2---:R-:W-:Y:S01]  /*a590*/  FMNMX.FTZ R11, R80, R11, !PT ;  /* 0x0000000b500b7209 */ /* 0x004fe20007810000 */
[----:B---3--:R-:W-:-:S04]  /*a5a0*/  FFMA.FTZ R47, R61, UR34, -R82 ;  /* 0x000000223d2f7c23 */ /* 0x008fc80008010852 */
[----:B------:R-:W1:Y:S02]  /*a5b0*/  SHFL.BFLY PT, R148, R11, 0x2, 0x1f ;  /* 0x0c401f000b947f89 */ /* 0x000e6400000e0000 */
[----:B------:R-:W2:Y:S08]  /*a5c0*/  MUFU.EX2 R12, R12 ;  /* 0x0000000c000c7308 */ /* 0x000eb00000000800 */
[----:B------:R-:W3:Y:S08]  /*a5d0*/  MUFU.EX2 R81, R81 ;  /* 0x0000005100517308 */ /* 0x000ef00000000800 */
[----:B------:R-:W-:Y:S01]  /*a5e0*/  MUFU.EX2 R15, R15 ;  /* 0x0000000f000f7308 */ /* 0x000fe20000000800 */
[----:B--2---:R-:W-:Y:S01]  /*a5f0*/  FFMA.FTZ R6, R9, R6, R12 ;  /* 0x0000000609067223 */ /* 0x004fe2000001000c */
[----:B------:R-:W-:-:S02]  /*a600*/  WARPGROUP.DEPBAR.LE gsb0, 0x0 ;  /* 0x00008000000079c5 */ /* 0x000fc40000010000 */
[----:B------:R-:W-:Y:S01]  /*a610*/  WARPGROUP.ARRIVE ;  /* 0x00000000000079c5 */ /* 0x000fe20000000000 */
[----:B-1----:R-:W-:-:S03]  /*a620*/  FMNMX.FTZ R148, R11, R148, !PT ;  /* 0x000000940b947209 */ /* 0x002fc60007810000 */
[----:B------:R-:W-:Y:S01]  /*a630*/  MUFU.EX2 R20, R20 ;  /* 0x0000001400147308 */ /* 0x000fe20000000800 */
[----:B---3--:R-:W-:Y:S01]  /*a640*/  F2FP.BF16.F32.PACK_AB R12, R81, R12 ;  /* 0x0000000c510c723e */ /* 0x008fe200000010ff */
[----:B------:R-:W-:Y:S01]  /*a650*/  HGMMA.64x96x16.F32.BF16 R88, gdesc[UR28].tnspB, R88, gsb0 ;  /* 0x416000001c5879f0 */ /* 0x000fe20008001858 */
[----:B------:R-:W-:Y:S01]  /*a660*/  UIADD3 UR28, UR6, 0x604, URZ ;  /* 0x00000604061c7890 */ /* 0x000fe2000fffe03f */
[----:B------:R-:W1:Y:S01]  /*a670*/  SHFL.BFLY PT, R11, R148, 0x1, 0x1f ;  /* 0x0c201f00940b7f89 */ /* 0x000e6200000e0000 */
[----:B------:R-:W-:Y:S01]  /*a680*/  UIADD3 UR30, UR7, 0x180, URZ ;  /* 0x00000180071e7890 */ /* 0x000fe2000fffe03f */
[----:B------:R-:W-:Y:S01]  /*a690*/  UMOV UR29, 0x40000040 ;  /* 0x40000040001d7882 */ /* 0x000fe20000000000 */
[----:B------:R-:W-:Y:S01]  /*a6a0*/  UMOV UR31, 0x80000020 ;  /* 0x80000020001f7882 */ /* 0x000fe20000000000 */
[----:B------:R-:W-:Y:S08]  /*a6b0*/  MUFU.EX2 R25, R25 ;  /* 0x0000001900197308 */ /* 0x000ff00000000800 */
[----:B------:R-:W-:Y:S08]  /*a6c0*/  MUFU.EX2 R84, R84 ;  /* 0x0000005400547308 */ /* 0x000ff00000000800 */
[----:B------:R-:W-:Y:S01]  /*a6d0*/  MUFU.EX2 R27, R27 ;  /* 0x0000001b001b7308 */ /* 0x000fe20000000800 */
[----:B-1----:R-:W-:-:S05]  /*a6e0*/  FMNMX.FTZ R11, R148, R11, !PT ;  /* 0x0000000b940b7209 */ /* 0x002fca0007810000 */
[C---:B------:R-:W-:Y:S01]  /*a6f0*/  FMUL.FTZ R65, R11.reuse, UR34 ;  /* 0x000000220b417c20 */ /* 0x040fe20008410000 */
[----:B------:R-:W-:Y:S01]  /*a700*/  FADD.FTZ R53, -R11, R10 ;  /* 0x0000000a0b357221 */ /* 0x000fe20000010100 */
[----:B------:R-:W-:Y:S02]  /*a710*/  MUFU.EX2 R86, R86 ;  /* 0x0000005600567308 */ /* 0x000fe40000000800 */
[--C-:B------:R-:W-:Y:S01]  /*a720*/  FFMA.FTZ R13, R13, UR34, -R65.reuse ;  /* 0x000000220d0d7c23 */ /* 0x100fe20008010841 */
[----:B------:R-:W-:Y:S01]  /*a730*/  FMUL.FTZ R53, R53, UR34 ;  /* 0x0000002235357c20 */ /* 0x000fe20008410000 */
[--C-:B------:R-:W-:Y:S01]  /*a740*/  FFMA.FTZ R150, R24, UR34, -R65.reuse ;  /* 0x0000002218967c23 */ /* 0x100fe20008010841 */
[--C-:B------:R-:W-:Y:S01]  /*a750*/  FFMA.FTZ R24, R28, UR34, -R65.reuse ;  /* 0x000000221c187c23 */ /* 0x100fe20008010841 */
[--C-:B------:R-:W-:Y:S01]  /*a760*/  FFMA.FTZ R82, R14, UR34, -R65.reuse ;  /* 0x000000220e527c23 */ /* 0x100fe20008010841 */
[----:B------:R-:W-:Y:S01]  /*a770*/  IMAD.U32 R28, RZ, RZ, UR36 ;  /* 0x00000024ff1c7e24 */ /* 0x000fe2000f8e00ff */
[----:B------:R1:W-:Y:S01]  /*a780*/  MUFU.EX2 R72, R53 ;  /* 0x0000003500487308 */ /* 0x0003e20000000800 */
[----:B------:R-:W-:Y:S01]  /*a790*/  FFMA.FTZ R61, R21, UR34, -R65 ;  /* 0x00000022153d7c23 */ /* 0x000fe20008010841 */
[----:B------:R-:W-:-:S02]  /*a7a0*/  VIADD R14, R16, 0x9 ;  /* 0x00000009100e7836 */ /* 0x000fc40000000000 */
[--C-:B------:R-:W-:Y:S01]  /*a7b0*/  FFMA.FTZ R21, R38, UR34, -R65.reuse ;  /* 0x0000002226157c23 */ /* 0x100fe20008010841 */
[----:B------:R-:W-:Y:S01]  /*a7c0*/  @!P1 LEA R28, R28, UR39, 0x3 ;  /* 0x000000271c1c9c11 */ /* 0x000fe2000f8e18ff */
[--C-:B------:R-:W-:Y:S01]  /*a7d0*/  FFMA.FTZ R85, R26, UR34, -R65.reuse ;  /* 0x000000221a557c23 */ /* 0x100fe20008010841 */
[--C-:B------:R-:W-:Y:S01]  /*a7e0*/  FFMA.FTZ R87, R30, UR34, -R65.reuse ;  /* 0x000000221e577c23 */ /* 0x100fe20008010841 */
[----:B------:R-:W-:Y:S01]  /*a7f0*/  SEL R38, R14, 0x9, !P2 ;  /* 0x000000090e267807 */ /* 0x000fe20005000000 */
[----:B------:R-:W2:Y:S01]  /*a800*/  MUFU.EX2 R13, R13 ;  /* 0x0000000d000d7308 */ /* 0x000ea20000000800 */
[----:B------:R-:W-:Y:S02]  /*a810*/  @!P1 VIADD R14, R28, 0x2d840 ;  /* 0x0002d8401c0e9836 */ /* 0x000fe40000000000 */
[--C-:B------:R-:W-:Y:S01]  /*a820*/  FFMA.FTZ R30, R40, UR34, -R65.reuse ;  /* 0x00000022281e7c23 */ /* 0x100fe20008010841 */
[--C-:B------:R-:W-:Y:S01]  /*a830*/  FFMA.FTZ R148, R32, UR34, -R65.reuse ;  /* 0x0000002220947c23 */ /* 0x100fe20008010841 */
[--C-:B------:R-:W-:Y:S01]  /*a840*/  FFMA.FTZ R145, R43, UR34, -R65.reuse ;  /* 0x000000222b917c23 */ /* 0x100fe20008010841 */
[--C-:B------:R-:W-:Y:S01]  /*a850*/  FFMA.FTZ R26, R34, UR34, -R65.reuse ;  /* 0x00000022221a7c23 */ /* 0x100fe20008010841 */
[----:B------:R-:W-:Y:S01]  /*a860*/  @!P1 PRMT R14, RZ, 0x654, R14 ;  /* 0x00000654ff0e9816 */ /* 0x000fe2000000000e */
[--C-:B------:R-:W-:Y:S01]  /*a870*/  FFMA.FTZ R63, R36, UR34, -R65.reuse ;  /* 0x00000022243f7c23 */ /* 0x100fe20008010841 */
[----:B------:R-:W3:Y:S01]  /*a880*/  MUFU.EX2 R82, R82 ;  /* 0x0000005200527308 */ /* 0x000ee20000000800 */
[--C-:B-1----:R-:W-:Y:S01]  /*a890*/  FFMA.FTZ R53, R51, UR34, -R65.reuse ;  /* 0x0000002233357c23 */ /* 0x102fe20008010841 */
[--C-:B------:R-:W-:Y:S01]  /*a8a0*/  FFMA.FTZ R34, R44, UR34, -R65.reuse ;  /* 0x000000222c227c23 */ /* 0x100fe20008010841 */
[--C-:B------:R-:W-:Y:S01]  /*a8b0*/  FFMA.FTZ R147, R46, UR34, -R65.reuse ;  /* 0x000000222e937c23 */ /* 0x100fe20008010841 */
[----:B------:R-:W-:Y:S01]  /*a8c0*/  FFMA.FTZ R32, R48, UR34, -R65 ;  /* 0x0000002230207c23 */ /* 0x000fe20008010841 */
[----:B------:R-:W-:-:S02]  /*a8d0*/  IMAD.U32 R36, RZ, RZ, UR53 ;  /* 0x00000035ff247e24 */ /* 0x000fc4000f8e00ff */
[--C-:B------:R-:W-:Y:S01]  /*a8e0*/  FFMA.FTZ R28, R52, UR34, -R65.reuse ;  /* 0x00000022341c7c23 */ /* 0x100fe20008010841 */
[----:B------:R-:W-:Y:S01]  /*a8f0*/  FFMA.FTZ R55, R55, UR34, -R65 ;  /* 0x0000002237377c23 */ /* 0x000fe20008010841 */
[----:B------:R-:W1:Y:S01]  /*a900*/  MUFU.EX2 R61, R61 ;  /* 0x0000003d003d7308 */ /* 0x000e620000000800 */
[----:B--2---:R-:W-:Y:S01]  /*a910*/  FFMA.FTZ R5, R72, R5, R13 ;  /* 0x0000000548057223 */ /* 0x004fe2000001000d */
[----:B------:R-:W-:Y:S01]  /*a920*/  @!P1 LEA R36, R36, UR39, 0x3 ;  /* 0x0000002724249c11 */ /* 0x000fe2000f8e18ff */
[--C-:B------:R-:W-:Y:S01]  /*a930*/  FFMA.FTZ R56, R56, UR34, -R65.reuse ;  /* 0x0000002238387c23 */ /* 0x100fe20008010841 */
[--C-:B------:R-:W-:Y:S01]  /*a940*/  FFMA.FTZ R66, R66, UR34, -R65.reuse ;  /* 0x0000002242427c23 */ /* 0x100fe20008010841 */
[--C-:B------:R-:W-:Y:S01]  /*a950*/  FFMA.FTZ R71, R71, UR34, -R65.reuse ;  /* 0x0000002247477c23 */ /* 0x100fe20008010841 */
[----:B------:R-:W-:Y:S01]  /*a960*/  FFMA.FTZ R73, R73, UR34, -R65 ;  /* 0x0000002249497c23 */ /* 0x000fe20008010841 */
[----:B------:R-:W-:Y:S01]  /*a970*/  @!P1 VIADD R36, R36, 0x2d860 ;  /* 0x0002d86024249836 */ /* 0x000fe20000000000 */
[----:B------:R-:W2:Y:S01]  /*a980*/  MUFU.EX2 R150, R150 ;  /* 0x0000009600967308 */ /* 0x000ea20000000800 */
[C---:B---3--:R-:W-:Y:S01]  /*a990*/  FADD.FTZ R40, R82.reuse, R5 ;  /* 0x0000000552287221 */ /* 0x048fe20000010000 */
[----:B------:R-:W-:Y:S01]  /*a9a0*/  F2FP.BF16.F32.PACK_AB R13, R82, R13 ;  /* 0x0000000d520d723e */ /* 0x000fe200000010ff */
[--C-:B------:R-:W-:Y:S01]  /*a9b0*/  FFMA.FTZ R74, R74, UR34, -R65.reuse ;  /* 0x000000224a4a7c23 */ /* 0x100fe20008010841 */
[----:B------:R-:W-:Y:S01]  /*a9c0*/  @!P1 PRMT R36, RZ, 0x654, R36 ;  /* 0x00000654ff249816 */ /* 0x000fe20000000024 */
[--C-:B------:R-:W-:Y:S01]  /*a9d0*/  FFMA.FTZ R75, R75, UR34, -R65.reuse ;  /* 0x000000224b4b7c23 */ /* 0x100fe20008010841 */
[--C-:B------:R-:W-:Y:S01]  /*a9e0*/  FFMA.FTZ R76, R76, UR34, -R65.reuse ;  /* 0x000000224c4c7c23 */ /* 0x100fe20008010841 */
[--C-:B------:R-:W-:Y:S01]  /*a9f0*/  FFMA.FTZ R77, R77, UR34, -R65.reuse ;  /* 0x000000224d4d7c23 */ /* 0x100fe20008010841 */
[----:B------:R-:W3:Y:S01]  /*aa00*/  MUFU.EX2 R85, R85 ;  /* 0x0000005500557308 */ /* 0x000ee20000000800 */
[----:B-1----:R-:W-:Y:S01]  /*aa10*/  FADD.FTZ R43, R61, R40 ;  /* 0x000000283d2b7221 */ /* 0x002fe20000010000 */
[--C-:B------:R-:W-:Y:S01]  /*aa20*/  FFMA.FTZ R78, R78, UR34, -R65.reuse ;  /* 0x000000224e4e7c23 */ /* 0x100fe20008010841 */
[----:B------:R-:W-:Y:S01]  /*aa30*/  FFMA.FTZ R79, R79, UR34, -R65 ;  /* 0x000000224f4f7c23 */ /* 0x000fe20008010841 */
[C---:B------:R-:W-:Y:S01]  /*aa40*/  ISETP.GT.AND P2, PT, R7.reuse, UR52, PT ;  /* 0x0000003407007c0c */ /* 0x040fe2000bf44270 */
[----:B------:R-:W-:Y:S01]  /*aa50*/  UMOV UR53, UR36 ;  /* 0x0000002400357c82 */ /* 0x000fe20008000000 */
[----:B------:R-:W-:-:S02]  /*aa60*/  VIADD R7, R7, 0xffffffff ;  /* 0xffffffff07077836 */ /* 0x000fc40000000000 */
[----:B------:R-:W1:Y:S01]  /*aa70*/  MUFU.EX2 R24, R24 ;  /* 0x0000001800187308 */ /* 0x000e620000000800 */
[----:B--2---:R-:W-:-:S07]  /*aa80*/  FADD.FTZ R40, R150, R43 ;  /* 0x0000002b96287221 */ /* 0x004fce0000010000 */
[----:B------:R-:W2:Y:S01]  /*aa90*/  MUFU.EX2 R87, R87 ;  /* 0x0000005700577308 */ /* 0x000ea20000000800 */
[----:B---3--:R-:W-:Y:S01]  /*aaa0*/  FADD.FTZ R51, R85, R40 ;  /* 0x0000002855337221 */ /* 0x008fe20000010000 */
[----:B------:R-:W-:Y:S02]  /*aab0*/  WARPGROUP.DEPBAR.LE gsb0, 0x0 ;  /* 0x00008000000079c5 */ /* 0x000fe40000010000 */
[----:B------:R-:W-:-:S04]  /*aac0*/  WARPGROUP.ARRIVE ;  /* 0x00000000000079c5 */ /* 0x000fc80000000000 */
[----:B------:R-:W3:Y:S01]  /*aad0*/  MUFU.EX2 R148, R148 ;  /* 0x0000009400947308 */ /* 0x000ee20000000800 */
[C---:B-1----:R-:W-:Y:S01]  /*aae0*/  FADD.FTZ R40, R24.reuse, R51 ;  /* 0x0000003318287221 */ /* 0x042fe20000010000 */
[----:B------:R-:W-:Y:S01]  /*aaf0*/  F2FP.BF16.F32.PACK_AB R85, R24, R85 ;  /* 0x000000551855723e */ /* 0x000fe200000010ff */
[----:B------:R-:W-:Y:S01]  /*ab00*/  HGMMA.64x96x16.F32.BF16 R88, gdesc[UR28].tnspB, R88, gsb0 ;  /* 0x416000001c5879f0 */ /* 0x000fe20008001858 */
[----:B------:R-:W-:Y:S02]  /*ab10*/  UIADD3 UR28, UR6, 0x606, URZ ;  /* 0x00000606061c7890 */ /* 0x000fe4000fffe03f */
[----:B------:R-:W-:Y:S02]  /*ab20*/  UIADD3 UR30, UR7, 0x1c0, URZ ;  /* 0x000001c0071e7890 */ /* 0x000fe4000fffe03f */
[----:B------:R-:W-:Y:S01]  /*ab30*/  MUFU.EX2 R29, R29 ;  /* 0x0000001d001d7308 */ /* 0x000fe20000000800 */
[----:B------:R-:W-:Y:S01]  /*ab40*/  UMOV UR29, 0x40000040 ;  /* 0x40000040001d7882 */ /* 0x000fe20000000000 */
[----:B------:R-:W-:Y:S01]  /*ab50*/  UMOV UR31, 0x80000020 ;  /* 0x80000020001f7882 */ /* 0x000fe20000000000 */
[----:B--2---:R-:W-:-:S05]  /*ab60*/  FADD.FTZ R51, R87, R40 ;  /* 0x0000002857337221 */ /* 0x004fca0000010000 */
[----:B------:R-:W1:Y:S01]  /*ab70*/  MUFU.EX2 R26, R26 ;  /* 0x0000001a001a7308 */ /* 0x000e620000000800 */
[C---:B---3--:R-:W-:Y:S01]  /*ab80*/  FADD.FTZ R51, R148.reuse, R51 ;  /* 0x0000003394337221 */ /* 0x048fe20000010000 */
[----:B------:R-:W-:-:S06]  /*ab90*/  F2FP.BF16.F32.PACK_AB R87, R148, R87 ;  /* 0x000000579457723e */ /* 0x000fcc00000010ff */
[----:B------:R-:W-:Y:S08]  /*aba0*/  MUFU.EX2 R142, R142 ;  /* 0x0000008e008e7308 */ /* 0x000ff00000000800 */
[----:B------:R-:W2:Y:S01]  /*abb0*/  MUFU.EX2 R63, R63 ;  /* 0x0000003f003f7308 */ /* 0x000ea20000000800 */
[----:B-1----:R-:W-:-:S07]  /*abc0*/  FADD.FTZ R40, R26, R51 ;  /* 0x000000331a287221 */ /* 0x002fce0000010000 */
[----:B------:R-:W-:Y:S08]  /*abd0*/  MUFU.EX2 R31, R31 ;  /* 0x0000001f001f7308 */ /* 0x000ff00000000800 */
[----:B------:R-:W1:Y:S01]  /*abe0*/  MUFU.EX2 R21, R21 ;  /* 0x0000001500157308 */ /* 0x000e620000000800 */
[----:B--2---:R-:W-:-:S07]  /*abf0*/  FADD.FTZ R40, R63, R40 ;  /* 0x000000283f287221 */ /* 0x004fce0000010000 */
[----:B------:R-:W-:Y:S08]  /*ac00*/  MUFU.EX2 R144, R144 ;  /* 0x0000009000907308 */ /* 0x000ff00000000800 */
[----:B------:R-:W2:Y:S01]  /*ac10*/  MUFU.EX2 R30, R30 ;  /* 0x0000001e001e7308 */ /* 0x000ea20000000800 */
[----:B-1----:R-:W-:-:S07]  /*ac20*/  FADD.FTZ R51, R21, R40 ;  /* 0x0000002815337221 */ /* 0x002fce0000010000 */
[----:B------:R-:W-:Y:S08]  /*ac30*/  MUFU.EX2 R33, R33 ;  /* 0x0000002100217308 */ /* 0x000ff00000000800 */
[----:B------:R-:W-:Y:S01]  /*ac40*/  MUFU.EX2 R145, R145 ;  /* 0x0000009100917308 */ /* 0x000fe20000000800 */
[----:B--2---:R-:W-:-:S07]  /*ac50*/  FADD.FTZ R24, R30, R51 ;  /* 0x000000331e187221 */ /* 0x004fce0000010000 */
[----:B------:R-:W-:Y:S08]  /*ac60*/  MUFU.EX2 R42, R42 ;  /* 0x0000002a002a7308 */ /* 0x000ff00000000800 */
[----:B------:R-:W-:Y:S08]  /*ac70*/  MUFU.EX2 R34, R34 ;  /* 0x0000002200227308 */ /* 0x000ff00000000800 */
[----:B------:R-:W-:Y:S01]  /*ac80*/  MUFU.EX2 R35, R35 ;  /* 0x0000002300237308 */ /* 0x000fe20000000800 */
[----:B------:R-:W-:-:S02]  /*ac90*/  WARPGROUP.DEPBAR.LE gsb0, 0x0 ;  /* 0x00008000000079c5 */ /* 0x000fc40000010000 */
[----:B------:R-:W-:-:S05]  /*aca0*/  WARPGROUP.ARRIVE ;  /* 0x00000000000079c5 */ /* 0x000fca0000000000 */
[----:B------:R-:W-:Y:S01]  /*acb0*/  MUFU.EX2 R147, R147 ;  /* 0x0000009300937308 */ /* 0x000fe20000000800 */
[----:B------:R-:W-:Y:S01]  /*acc0*/  HGMMA.64x96x16.F32.BF16 R88, gdesc[UR28].tnspB, R88, gsb0 ;  /* 0x416000001c5879f0 */ /* 0x000fe20008001858 */
[----:B------:R-:W-:-:S06]  /*acd0*/  UMOV UR28, UR49 ;  /* 0x00000031001c7c82 */ /* 0x000fcc0008000000 */
[----:B------:R-:W-:Y:S08]  /*ace0*/  MUFU.EX2 R37, R37 ;  /* 0x0000002500257308 */ /* 0x000ff00000000800 */
[----:B------:R-:W-:Y:S08]  /*acf0*/  MUFU.EX2 R32, R32 ;  /* 0x0000002000207308 */ /* 0x000ff00000000800 */
[----:B------:R-:W1:Y:S08]  /*ad00*/  MUFU.EX2 R50, R50 ;  /* 0x0000003200327308 */ /* 0x000e700000000800 */
[----:B------:R-:W2:Y:S08]  /*ad10*/  MUFU.EX2 R53, R53 ;  /* 0x0000003500357308 */ /* 0x000eb00000000800 */
[----:B------:R-:W-:Y:S01]  /*ad20*/  MUFU.EX2 R39, R39 ;  /* 0x0000002700277308 */ /* 0x000fe20000000800 */
[----:B-1----:R-:W-:-:S07]  /*ad30*/  F2FP.BF16.F32.PACK_AB R52, R50, R37 ;  /* 0x000000253234723e */ /* 0x002fce00000010ff */
[----:B------:R-:W1:Y:S08]  /*ad40*/  MUFU.EX2 R28, R28 ;  /* 0x0000001c001c7308 */ /* 0x000e700000000800 */
[----:B------:R-:W-:Y:S08]  /*ad50*/  MUFU.EX2 R54, R54 ;  /* 0x0000003600367308 */ /* 0x000ff00000000800 */
[----:B------:R-:W3:Y:S08]  /*ad60*/  MUFU.EX2 R55, R55 ;  /* 0x0000003700377308 */ /* 0x000ef00000000800 */
        /* <DEDUP_REMOVED lines=8> */
[----:B----4-:R-:W-:Y:S01]  /*adf0*/  FFMA.FTZ R38, R70, UR34, -R65 ;  /* 0x0000002246267c23 */ /* 0x010fe20008010841 */
[-C--:B------:R-:W-:Y:S01]  /*ae00*/  FMUL.FTZ R88, R88, R9.reuse ;  /* 0x0000000958587220 */ /* 0x080fe20000410000 */
[-C--:B------:R-:W-:Y:S01]  /*ae10*/  FMUL.FTZ R89, R89, R9.reuse ;  /* 0x0000000959597220 */ /* 0x080fe20000410000 */
[-C--:B------:R-:W-:Y:S01]  /*ae20*/  FMUL.FTZ R92, R92, R9.reuse ;  /* 0x000000095c5c7220 */ /* 0x080fe20000410000 */
[-C--:B------:R-:W-:Y:S01]  /*ae30*/  FMUL.FTZ R93, R93, R9.reuse ;  /* 0x000000095d5d7220 */ /* 0x080fe20000410000 */
[-C--:B------:R-:W-:Y:S01]  /*ae40*/  FMUL.FTZ R96, R96, R9.reuse ;  /* 0x0000000960607220 */ /* 0x080fe20000410000 */
[----:B-----5:R-:W-:Y:S01]  /*ae50*/  FADD.FTZ R14, R81, R6 ;  /* 0x00000006510e7221 */ /* 0x020fe20000010000 */
[----:B------:R4:W-:Y:S01]  /*ae60*/  @!P1 SYNCS.ARRIVE.TRANS64.RED.A1T0 RZ, [R36+URZ], RZ ;  /* 0x000000ff24ff99a7 */ /* 0x0009e2000810043f */
[----:B------:R-:W5:Y:S01]  /*ae70*/  MUFU.EX2 R6, R56 ;  /* 0x0000003800067308 */ /* 0x000f620000000800 */
[-C--:B------:R-:W-:Y:S01]  /*ae80*/  FMUL.FTZ R97, R97, R9.reuse ;  /* 0x0000000961617220 */ /* 0x080fe20000410000 */
[----:B------:R-:W-:Y:S01]  /*ae90*/  FADD.FTZ R5, R15, R14 ;  /* 0x0000000e0f057221 */ /* 0x000fe20000010000 */
[-C--:B------:R-:W-:Y:S01]  /*aea0*/  FMUL.FTZ R100, R100, R9.reuse ;  /* 0x0000000964647220 */ /* 0x080fe20000410000 */
[-C--:B------:R-:W-:Y:S01]  /*aeb0*/  FMUL.FTZ R101, R101, R9.reuse ;  /* 0x0000000965657220 */ /* 0x080fe20000410000 */
[-C--:B------:R-:W-:Y:S01]  /*aec0*/  FMUL.FTZ R104, R104, R9.reuse ;  /* 0x0000000968687220 */ /* 0x080fe20000410000 */
[----:B------:R-:W-:Y:S01]  /*aed0*/  FADD.FTZ R14, R20, R5 ;  /* 0x00000005140e7221 */ /* 0x000fe20000010000 */
[--C-:B----4-:R-:W-:Y:S01]  /*aee0*/  FFMA.FTZ R36, R67, UR34, -R65.reuse ;  /* 0x0000002243247c23 */ /* 0x110fe20008010841 */
[----:B------:R-:W4:Y:S01]  /*aef0*/  MUFU.EX2 R5, R66 ;  /* 0x0000004200057308 */ /* 0x000f220000000800 */
[----:B------:R-:W-:Y:S01]  /*af00*/  FFMA.FTZ R65, R80, UR34, -R65 ;  /* 0x0000002250417c23 */ /* 0x000fe20008010841 */
[----:B------:R-:W-:Y:S01]  /*af10*/  FADD.FTZ R43, R25, R14 ;  /* 0x0000000e192b7221 */ /* 0x000fe20000010000 */
[-C--:B------:R-:W-:Y:S01]  /*af20*/  FMUL.FTZ R105, R105, R9.reuse ;  /* 0x0000000969697220 */ /* 0x080fe20000410000 */
[-C--:B------:R-:W-:Y:S01]  /*af30*/  FMUL.FTZ R108, R108, R9.reuse ;  /* 0x000000096c6c7220 */ /* 0x080fe20000410000 */
[----:B------:R-:W-:Y:S01]  /*af40*/  FMUL.FTZ R109, R109, R9 ;  /* 0x000000096d6d7220 */ /* 0x000fe20000410000 */
[C---:B------:R-:W-:Y:S01]  /*af50*/  FADD.FTZ R14, R84.reuse, R43 ;  /* 0x0000002b540e7221 */ /* 0x040fe20000010000 */
[----:B------:R-:W-:Y:S01]  /*af60*/  F2FP.BF16.F32.PACK_AB R84, R84, R25 ;  /* 0x000000195454723e */ /* 0x000fe200000010ff */
[----:B------:R-:W-:Y:S01]  /*af70*/  MUFU.EX2 R36, R36 ;  /* 0x0000002400247308 */ /* 0x000fe20000000800 */
[-C--:B------:R-:W-:Y:S01]  /*af80*/  FMUL.FTZ R112, R112, R9.reuse ;  /* 0x0000000970707220 */ /* 0x080fe20000410000 */
[----:B------:R-:W-:Y:S01]  /*af90*/  FADD.FTZ R43, R27, R14 ;  /* 0x0000000e1b2b7221 */ /* 0x000fe20000010000 */
[-C--:B------:R-:W-:Y:S01]  /*afa0*/  FMUL.FTZ R113, R113, R9.reuse ;  /* 0x0000000971717220 */ /* 0x080fe20000410000 */
[-C--:B------:R-:W-:Y:S01]  /*afb0*/  FMUL.FTZ R116, R116, R9.reuse ;  /* 0x0000000974747220 */ /* 0x080fe20000410000 */
[----:B------:R-:W-:Y:S01]  /*afc0*/  FMUL.FTZ R117, R117, R9 ;  /* 0x0000000975757220 */ /* 0x000fe20000410000 */
[C---:B------:R-:W-:Y:S01]  /*afd0*/  FADD.FTZ R14, R86.reuse, R43 ;  /* 0x0000002b560e7221 */ /* 0x040fe20000010000 */
        /* <DEDUP_REMOVED lines=8> */
[----:B------:R-:W-:Y:S01]  /*b060*/  MUFU.EX2 R38, R38 ;  /* 0x0000002600267308 */ /* 0x000fe20000000800 */
[----:B------:R-:W-:Y:S01]  /*b070*/  FADD.FTZ R29, R147, R40 ;  /* 0x00000028931d7221 */ /* 0x000fe20000010000 */
[----:B------:R-:W-:Y:S01]  /*b080*/  F2FP.BF16.F32.PACK_AB R145, R34, R145 ;  /* 0x000000912291723e */ /* 0x000fe200000010ff */
[----:B------:R-:W-:Y:S01]  /*b090*/  FADD.FTZ R43, R31, R20 ;  /* 0x000000141f2b7221 */ /* 0x000fe20000010000 */
[----:B------:R4:W-:Y:S01]  /*b0a0*/  STSM.16.M88.4 [R136+0x21800], R12 ;  /* 0x0218000c88007844 */ /* 0x0009e20000000200 */
[----:B------:R-:W-:Y:S01]  /*b0b0*/  F2FP.BF16.F32.PACK_AB R147, R32, R147 ;  /* 0x000000932093723e */ /* 0x000fe200000010ff */
[-C--:B------:R-:W-:Y:S01]  /*b0c0*/  FMUL.FTZ R120, R120, R9.reuse ;  /* 0x0000000978787220 */ /* 0x080fe20000410000 */
[----:B------:R-:W-:Y:S01]  /*b0d0*/  FADD.FTZ R20, R144, R43 ;  /* 0x0000002b90147221 */ /* 0x000fe20000010000 */
[----:B------:R-:W-:Y:S01]  /*b0e0*/  MUFU.EX2 R71, R71 ;  /* 0x0000004700477308 */ /* 0x000fe20000000800 */
[----:B------:R-:W-:Y:S01]  /*b0f0*/  STSM.16.M88.4 [R23], R84 ;  /* 0x0000005417007844 */ /* 0x000fe20000000200 */
[-C--:B------:R-:W-:Y:S01]  /*b100*/  FMUL.FTZ R121, R121, R9.reuse ;  /* 0x0000000979797220 */ /* 0x080fe20000410000 */
[----:B------:R-:W-:Y:S01]  /*b110*/  FADD.FTZ R25, R33, R20 ;  /* 0x0000001421197221 */ /* 0x000fe20000010000 */
[-C--:B------:R-:W-:Y:S01]  /*b120*/  FMUL.FTZ R124, R124, R9.reuse ;  /* 0x000000097c7c7220 */ /* 0x080fe20000410000 */
[-C--:B------:R-:W-:Y:S01]  /*b130*/  FMUL.FTZ R125, R125, R9.reuse ;  /* 0x000000097d7d7220 */ /* 0x080fe20000410000 */
[-C--:B------:R-:W-:Y:S01]  /*b140*/  FMUL.FTZ R128, R128, R9.reuse ;  /* 0x0000000980807220 */ /* 0x080fe20000410000 */
[----:B------:R-:W-:Y:S01]  /*b150*/  FADD.FTZ R20, R42, R25 ;  /* 0x000000192a147221 */ /* 0x000fe20000010000 */
[----:B------:R-:W4:Y:S01]  /*b160*/  MUFU.EX2 R62, R62 ;  /* 0x0000003e003e7308 */ /* 0x000f220000000800 */
[----:B------:R-:W-:Y:S01]  /*b170*/  F2FP.BF16.F32.PACK_AB R25, R63, R26 ;  /* 0x0000001a3f19723e */ /* 0x000fe200000010ff */
[----:B------:R-:W-:Y:S01]  /*b180*/  FMUL.FTZ R129, R129, R9 ;  /* 0x0000000981817220 */ /* 0x000fe20000410000 */
[----:B------:R-:W-:Y:S01]  /*b190*/  FADD.FTZ R27, R35, R20 ;  /* 0x00000014231b7221 */ /* 0x000fe20000010000 */
[----:B------:R-:W-:Y:S01]  /*b1a0*/  F2FP.BF16.F32.PACK_AB R26, R144, R31 ;  /* 0x0000001f901a723e */ /* 0x000fe200000010ff */
[----:B------:R-:W-:Y:S01]  /*b1b0*/  FMUL.FTZ R132, R132, R9 ;  /* 0x0000000984847220 */ /* 0x000fe20000410000 */
[----:B------:R-:W-:Y:S01]  /*b1c0*/  F2FP.BF16.F32.PACK_AB R144, R42, R33 ;  /* 0x000000212a90723e */ /* 0x000fe200000010ff */
[----:B------:R-:W-:Y:S01]  /*b1d0*/  FADD.FTZ R20, R146, R27 ;  /* 0x0000001b92147221 */ /* 0x000fe20000010000 */
[----:B------:R-:W-:Y:S01]  /*b1e0*/  F2FP.BF16.F32.PACK_AB R27, R30, R21 ;  /* 0x000000151e1b723e */ /* 0x000fe200000010ff */
[----:B------:R-:W-:Y:S01]  /*b1f0*/  FADD.FTZ R30, R32, R29 ;  /* 0x0000001d201e7221 */ /* 0x000fe20000010000 */
[----:B------:R-:W-:Y:S01]  /*b200*/  MUFU.EX2 R73, R73 ;  /* 0x0000004900497308 */ /* 0x000fe20000000800 */
[----:B------:R-:W-:Y:S01]  /*b210*/  FADD.FTZ R21, R37, R20 ;  /* 0x0000001425157221 */ /* 0x000fe20000010000 */
[----:B------:R-:W-:Y:S01]  /*b220*/  F2FP.BF16.F32.PACK_AB R146, R146, R35 ;  /* 0x000000239292723e */ /* 0x000fe200000010ff */
[----:B--2---:R-:W-:Y:S01]  /*b230*/  FADD.FTZ R29, R53, R30 ;  /* 0x0000001e351d7221 */ /* 0x004fe20000010000 */
[----:B-1----:R-:W-:Y:S01]  /*b240*/  F2FP.BF16.F32.PACK_AB R53, R28, R53 ;  /* 0x000000351c35723e */ /* 0x002fe200000010ff */
[----:B------:R-:W-:Y:S01]  /*b250*/  FADD.FTZ R20, R50, R21 ;  /* 0x0000001532147221 */ /* 0x000fe20000010000 */
[----:B------:R1:W-:Y:S01]  /*b260*/  STSM.16.M88.4 [R22], R24 ;  /* 0x0000001816007844 */ /* 0x0003e20000000200 */
[----:B------:R-:W-:Y:S01]  /*b270*/  FADD.FTZ R30, R28, R29 ;  /* 0x0000001d1c1e7221 */ /* 0x000fe20000010000 */
[----:B------:R-:W-:Y:S01]  /*b280*/  MUFU.EX2 R49, R49 ;  /* 0x0000003100317308 */ /* 0x000fe20000000800 */
[----:B------:R-:W-:Y:S01]  /*b290*/  FADD.FTZ R21, R39, R20 ;  /* 0x0000001427157221 */ /* 0x000fe20000010000 */
[----:B------:R2:W-:Y:S01]  /*b2a0*/  STSM.16.M88.4 [R18], R144 ;  /* 0x0000009012007844 */ /* 0x0005e20000000200 */
[----:B---3--:R-:W-:Y:S01]  /*b2b0*/  FADD.FTZ R29, R55, R30 ;  /* 0x0000001e371d7221 */ /* 0x008fe20000010000 */
[----:B-----5:R-:W-:Y:S01]  /*b2c0*/  F2FP.BF16.F32.PACK_AB R55, R6, R55 ;  /* 0x000000370637723e */ /* 0x020fe200000010ff */
[C---:B----4-:R-:W-:Y:S01]  /*b2d0*/  FADD.FTZ R12, R54.reuse, R21 ;  /* 0x00000015360c7221 */ /* 0x050fe20000010000 */
[----:B------:R-:W-:Y:S01]  /*b2e0*/  F2FP.BF16.F32.PACK_AB R54, R54, R39 ;  /* 0x000000273636723e */ /* 0x000fe200000010ff */
[----:B------:R-:W-:Y:S01]  /*b2f0*/  FADD.FTZ R14, R6, R29 ;  /* 0x0000001d060e7221 */ /* 0x000fe20000010000 */
[----:B------:R-:W3:Y:S01]  /*b300*/  MUFU.EX2 R74, R74 ;  /* 0x0000004a004a7308 */ /* 0x000ee20000000800 */
[----:B------:R-:W-:Y:S01]  /*b310*/  FADD.FTZ R13, R41, R12 ;  /* 0x0000000c290d7221 */ /* 0x000fe20000010000 */
[----:B------:R-:W-:Y:S01]  /*b320*/  FMUL.FTZ R133, R133, R9 ;  /* 0x0000000985857220 */ /* 0x000fe20000410000 */
[----:B------:R-:W-:Y:S01]  /*b330*/  FADD.FTZ R15, R5, R14 ;  /* 0x0000000e050f7221 */ /* 0x000fe20000010000 */
[----:B------:R-:W-:Y:S01]  /*b340*/  F2FP.BF16.F32.PACK_AB R14, R60, R45 ;  /* 0x0000002d3c0e723e */ /* 0x000fe200000010ff */
[----:B------:R-:W-:Y:S01]  /*b350*/  FADD.FTZ R12, R58, R13 ;  /* 0x0000000d3a0c7221 */ /* 0x000fe20000010000 */
[----:B-1----:R-:W-:Y:S01]  /*b360*/  F2FP.BF16.F32.PACK_AB R24, R62, R47 ;  /* 0x0000002f3e18723e */ /* 0x002fe200000010ff */
[----:B------:R-:W-:Y:S01]  /*b370*/  FADD.FTZ R15, R36, R15 ;  /* 0x0000000f240f7221 */ /* 0x000fe20000010000 */
[----:B------:R-:W1:Y:S01]  /*b380*/  MUFU.EX2 R64, R64 ;  /* 0x0000004000407308 */ /* 0x000e620000000800 */
[----:B------:R-:W-:Y:S01]  /*b390*/  FADD.FTZ R13, R45, R12 ;  /* 0x0000000c2d0d7221 */ /* 0x000fe20000010000 */
[----:B------:R2:W-:Y:S01]  /*b3a0*/  STSM.16.M88.4 [R136+0x27800], R52 ;  /* 0x0278003488007844 */ /* 0x0005e20000000200 */
[----:B------:R-:W-:Y:S01]  /*b3b0*/  FADD.FTZ R12, R38, R15 ;  /* 0x0000000f260c7221 */ /* 0x000fe20000010000 */
[-C--:B------:R-:W-:Y:S01]  /*b3c0*/  FMUL.FTZ R90, R90, R72.reuse ;  /* 0x000000485a5a7220 */ /* 0x080fe20000410000 */
[----:B------:R-:W-:Y:S01]  /*b3d0*/  FADD.FTZ R6, R60, R13 ;  /* 0x0000000d3c067221 */ /* 0x000fe20000010000 */
[----:B------:R-:W-:Y:S01]  /*b3e0*/  FMUL.FTZ R91, R91, R72 ;  /* 0x000000485b5b7220 */ /* 0x000fe20000410000 */
[----:B------:R-:W-:Y:S01]  /*b3f0*/  FADD.FTZ R12, R71, R12 ;  /* 0x0000000c470c7221 */ /* 0x000fe20000010000 */
[----:B------:R-:W4:Y:S01]  /*b400*/  MUFU.EX2 R75, R75 ;  /* 0x0000004b004b7308 */ /* 0x000f220000000800 */
[----:B------:R-:W-:Y:S01]  /*b410*/  FADD.FTZ R13, R47, R6 ;  /* 0x000000062f0d7221 */ /* 0x000fe20000010000 */
[----:B---3--:R-:W-:Y:S01]  /*b420*/  F2FP.BF16.F32.PACK_AB R25, R74, R73 ;  /* 0x000000494a19723e */ /* 0x008fe200000010ff */
[----:B------:R-:W-:Y:S01]  /*b430*/  FADD.FTZ R15, R73, R12 ;  /* 0x0000000c490f7221 */ /* 0x000fe20000010000 */
[----:B------:R-:W-:Y:S01]  /*b440*/  F2FP.BF16.F32.PACK_AB R12, R58, R41 ;  /* 0x000000293a0c723e */ /* 0x000fe200000010ff */
[----:B------:R-:W-:Y:S01]  /*b450*/  FADD.FTZ R6, R62, R13 ;  /* 0x0000000d3e067221 */ /* 0x000fe20000010000 */
[----:B------:R-:W-:Y:S01]  /*b460*/  F2FP.BF16.F32.PACK_AB R13, R36, R5 ;  /* 0x00000005240d723e */ /* 0x000fe200000010ff */
[----:B------:R-:W-:Y:S01]  /*b470*/  FADD.FTZ R20, R74, R15 ;  /* 0x0000000f4a147221 */ /* 0x000fe20000010000 */
[----:B------:R-:W3:Y:S01]  /*b480*/  MUFU.EX2 R57, R57 ;  /* 0x0000003900397308 */ /* 0x000ee20000000800 */
[----:B------:R-:W-:Y:S01]  /*b490*/  FADD.FTZ R5, R49, R6 ;  /* 0x0000000631057221 */ /* 0x000fe20000010000 */
[----:B------:R-:W-:Y:S01]  /*b4a0*/  F2FP.BF16.F32.PACK_AB R15, R71, R38 ;  /* 0x00000026470f723e */ /* 0x000fe200000010ff */
[-C--:B------:R-:W-:Y:S01]  /*b4b0*/  FMUL.FTZ R94, R94, R72.reuse ;  /* 0x000000485e5e7220 */ /* 0x080fe20000410000 */
[C---:B-1----:R-:W-:Y:S01]  /*b4c0*/  F2FP.BF16.F32.PACK_AB R26, R64.reuse, R49 ;  /* 0x00000031401a723e */ /* 0x042fe200000010ff */
[----:B------:R-:W-:Y:S01]  /*b4d0*/  FADD.FTZ R6, R64, R5 ;  /* 0x0000000540067221 */ /* 0x000fe20000010000 */
[-C--:B------:R-:W-:Y:S01]  /*b4e0*/  FMUL.FTZ R95, R95, R72.reuse ;  /* 0x000000485f5f7220 */ /* 0x080fe20000410000 */
[----:B------:R2:W-:Y:S01]  /*b4f0*/  STSM.16.M88.4 [R17], R12 ;  /* 0x0000000c11007844 */ /* 0x0005e20000000200 */
[----:B------:R-:W1:Y:S01]  /*b500*/  MUFU.EX2 R76, R76 ;  /* 0x0000004c004c7308 */ /* 0x000e620000000800 */
[----:B----4-:R-:W-:Y:S01]  /*b510*/  FADD.FTZ R20, R75, R20 ;  /* 0x000000144b147221 */ /* 0x010fe20000010000 */
[-C--:B------:R-:W-:Y:S01]  /*b520*/  FMUL.FTZ R98, R98, R72.reuse ;  /* 0x0000004862627220 */ /* 0x080fe20000410000 */
[-C--:B------:R-:W-:Y:S01]  /*b530*/  FMUL.FTZ R99, R99, R72.reuse ;  /* 0x0000004863637220 */ /* 0x080fe20000410000 */
[-C--:B------:R-:W-:Y:S01]  /*b540*/  FMUL.FTZ R102, R102, R72.reuse ;  /* 0x0000004866667220 */ /* 0x080fe20000410000 */
[-C--:B------:R-:W-:Y:S01]  /*b550*/  FMUL.FTZ R103, R103, R72.reuse ;  /* 0x0000004867677220 */ /* 0x080fe20000410000 */
[-C--:B------:R-:W-:Y:S01]  /*b560*/  FMUL.FTZ R106, R106, R72.reuse ;  /* 0x000000486a6a7220 */ /* 0x080fe20000410000 */
[-C--:B------:R-:W-:Y:S01]  /*b570*/  FMUL.FTZ R107, R107, R72.reuse ;  /* 0x000000486b6b7220 */ /* 0x080fe20000410000 */
[----:B------:R-:W-:Y:S01]  /*b580*/  MUFU.EX2 R10, R69 ;  /* 0x00000045000a7308 */ /* 0x000fe20000000800 */
        /* <DEDUP_REMOVED lines=16> */
[-C--:B------:R-:W-:Y:S01]  /*b690*/  FMUL.FTZ R130, R130, R72.reuse ;  /* 0x0000004882827220 */ /* 0x080fe20000410000 */
[-C--:B------:R-:W-:Y:S01]  /*b6a0*/  FMUL.FTZ R131, R131, R72.reuse ;  /* 0x0000004883837220 */ /* 0x080fe20000410000 */
[-C--:B------:R-:W-:Y:S01]  /*b6b0*/  FMUL.FTZ R134, R134, R72.reuse ;  /* 0x0000004886867220 */ /* 0x080fe20000410000 */
[----:B------:R-:W-:Y:S01]  /*b6c0*/  FMUL.FTZ R135, R135, R72 ;  /* 0x0000004887877220 */ /* 0x000fe20000410000 */
[----:B------:R-:W-:-:S03]  /*b6d0*/  IMAD.MOV.U32 R9, RZ, RZ, R8 ;  /* 0x000000ffff097224 */ /* 0x000fc600078e0008 */
[----:B------:R-:W4:Y:S01]  /*b6e0*/  MUFU.EX2 R59, R59 ;  /* 0x0000003b003b7308 */ /* 0x000f220000000800 */
[C---:B---3--:R-:W-:Y:S01]  /*b6f0*/  FADD.FTZ R6, R68.reuse, R5 ;  /* 0x0000000544067221 */ /* 0x048fe20000010000 */
[----:B------:R-:W-:-:S06]  /*b700*/  F2FP.BF16.F32.PACK_AB R68, R68, R57 ;  /* 0x000000394444723e */ /* 0x000fcc00000010ff */
[----:B------:R-:W3:Y:S01]  /*b710*/  MUFU.EX2 R78, R78 ;  /* 0x0000004e004e7308 */ /* 0x000ee20000000800 */
[----:B-1----:R-:W-:-:S07]  /*b720*/  FADD.FTZ R20, R69, R20 ;  /* 0x0000001445147221 */ /* 0x002fce0000010000 */
[----:B------:R-:W1:Y:S01]  /*b730*/  MUFU.EX2 R79, R79 ;  /* 0x0000004f004f7308 */ /* 0x000e620000000800 */
[----:B----4-:R-:W-:Y:S01]  /*b740*/  F2FP.BF16.F32.PACK_AB R70, R10, R59 ;  /* 0x0000003b0a46723e */ /* 0x010fe200000010ff */
[----:B------:R-:W-:-:S04]  /*b750*/  FADD.FTZ R59, R59, R6 ;  /* 0x000000063b3b7221 */ /* 0x000fc80000010000 */
[----:B------:R-:W-:Y:S01]  /*b760*/  FADD.FTZ R6, R10, R59 ;  /* 0x0000003b0a067221 */ /* 0x000fe20000010000 */
[----:B------:R-:W-:Y:S01]  /*b770*/  IMAD.MOV.U32 R10, RZ, RZ, R11 ;  /* 0x000000ffff0a7224 */ /* 0x000fe200078e000b */
[----:B------:R-:W4:Y:S01]  /*b780*/  MUFU.EX2 R65, R65 ;  /* 0x0000004100417308 */ /* 0x000f220000000800 */
[C---:B---3--:R-:W-:Y:S01]  /*b790*/  F2FP.BF16.F32.PACK_AB R69, R78.reuse, R69 ;  /* 0x000000454e45723e */ /* 0x048fe200000010ff */
[----:B------:R-:W-:-:S04]  /*b7a0*/  FADD.FTZ R20, R78, R20 ;  /* 0x000000144e147221 */ /* 0x000fc80000010000 */
[----:B-1----:R-:W-:Y:S01]  /*b7b0*/  FADD.FTZ R20, R79, R20 ;  /* 0x000000144f147221 */ /* 0x002fe20000010000 */
[----:B----4-:R-:W-:-:S03]  /*b7c0*/  F2FP.BF16.F32.PACK_AB R71, R65, R79 ;  /* 0x0000004f4147723e */ /* 0x010fc600000010ff */
        /* <DEDUP_REMOVED lines=10> */
.L_x_8956:
[----:B------:R-:W-:-:S13]  /*b870*/  ISETP.GE.AND P2, PT, R7, UR40, PT ;  /* 0x0000002807007c0c */ /* 0x000fda000bf46270 */
[----:B------:R-:W-:Y:S05]  /*b880*/  @!P2 BRA `(.L_x_8966) ;  /* 0x000000380020a947 */ /* 0x000fea0003800000 */
[----:B--2-4-:R-:W-:Y:S01]  /*b890*/  IMAD.MOV.U32 R12, RZ, RZ, R11 ;  /* 0x000000ffff0c7224 */ /* 0x014fe200078e000b */
[----:B------:R-:W-:Y:S01]  /*b8a0*/  UMOV UR28, UR49 ;  /* 0x00000031001c7c82 */ /* 0x000fe20008000000 */
[----:B------:R-:W-:Y:S01]  /*b8b0*/  IMAD.MOV.U32 R10, RZ, RZ, R8 ;  /* 0x000000ffff0a7224 */ /* 0x000fe200078e0008 */
[----:B------:R-:W-:Y:S01]  /*b8c0*/  UMOV UR55, UR36 ;  /* 0x0000002400377c82 */ /* 0x000fe20008000000 */
[----:B------:R-:W-:Y:S01]  /*b8d0*/  IMAD.IADD R9, R3, 0x1, R4 ;  /* 0x0000000103097824 */ /* 0x000fe200078e0204 */
[----:B------:R-:W-:Y:S01]  /*b8e0*/  ULDC UR35, c[0x0][0x9e4] ;  /* 0x0002790000237ab9 */ /* 0x000fe20000000800 */
[----:B------:R-:W-:Y:S01]  /*b8f0*/  ULDC UR53, c[0x0][0x288] ;  /* 0x0000a20000357ab9 */ /* 0x000fe20000000800 */
[----:B------:R-:W-:Y:S01]  /*b900*/  ULDC UR34, c[0x0][0x988] ;  /* 0x0002620000227ab9 */ /* 0x000fe20000000800 */
[----:B------:R-:W-:Y:S01]  /*b910*/  ULDC UR54, c[0x0][0x9d8] ;  /* 0x0002760000367ab9 */ /* 0x000fe20000000800 */
[----:B------:R-:W-:-:S05]  /*b920*/  ULDC UR52, c[0x0][0x9e0] ;  /* 0x0002780000347ab9 */ /* 0x000fca0000000800 */
.L_x_8983:
        /* <DEDUP_REMOVED lines=9> */
.L_x_8968:
[----:B------:R-:W-:Y:S01]  /*b9c0*/  ULEA UR6, UR36, UR39, 0x3 ;  /* 0x0000002724067291 */ /* 0x000fe2000f8e183f */
[----:B------:R-:W-:-:S05]  /*b9d0*/  IMAD.U32 R8, RZ, RZ, UR49 ;  /* 0x00000031ff087e24 */ /* 0x000fca000f8e00ff */
[----:B------:R-:W-:-:S04]  /*b9e0*/  SHF.L.U32 R8, R8, 0x1f, RZ ;  /* 0x0000001f08087819 */ /* 0x000fc800000006ff */
[----:B------:R1:W2:Y:S01]  /*b9f0*/  SYNCS.PHASECHK.TRANS64.TRYWAIT P2, [UR6+0x2d830], R8 ;  /* 0x02d83008ff0075a7 */ /* 0x0002a20008040146 */
[----:B------:R-:W-:Y:S05]  /*ba00*/  @!P0 BRA `(.L_x_8969) ;  /* 0x0000000000048947 */ /* 0x000fea0003800000 */
[----:B------:R-:W-:Y:S01]  /*ba10*/  BPT.TRAP 0x1 ;  /* 0x000000040000795c */ /* 0x000fe20000300000 */
.L_x_8969:
[----:B--2---:R-:W-:Y:S05]  /*ba20*/  @P2 BRA `(.L_x_8967) ;  /* 0x0000000000082947 */ /* 0x004fea0003800000 */
[----:B------:R-:W2:Y:S02]  /*ba30*/  SYNCS.PHASECHK.TRANS64.TRYWAIT P2, [UR6+0x2d830], R8 ;  /* 0x02d83008ff0075a7 */ /* 0x000ea40008040146 */
[----:B--2---:R-:W-:Y:S05]  /*ba40*/  @!P2 BRA `(.L_x_8970) ;  /* 0x000000840074a947 */ /* 0x004fea0003800000 */
.L_x_8967:
        /* <DEDUP_REMOVED lines=35> */
.L_x_8972:
[----:B------:R-:W-:Y:S01]  /*bc80*/  ULEA UR6, UR55, UR39, 0x3 ;  /* 0x0000002737067291 */ /* 0x000fe2000f8e183f */
[----:B------:R-:W-:-:S05]  /*bc90*/  IMAD.U32 R8, RZ, RZ, UR28 ;  /* 0x0000001cff087e24 */ /* 0x000fca000f8e00ff */
[----:B------:R-:W-:-:S04]  /*bca0*/  SHF.L.U32 R8, R8, 0x1f, RZ ;  /* 0x0000001f08087819 */ /* 0x000fc800000006ff */
[----:B------:R1:W2:Y:S01]  /*bcb0*/  SYNCS.PHASECHK.TRANS64.TRYWAIT P2, [UR6+0x2d850], R8 ;  /* 0x02d85008ff0075a7 */ /* 0x0002a20008040146 */
[----:B------:R-:W-:Y:S05]  /*bcc0*/  @!P0 BRA `(.L_x_8973) ;  /* 0x0000000000048947 */ /* 0x000fea0003800000 */
[----:B------:R-:W-:Y:S01]  /*bcd0*/  BPT.TRAP 0x1 ;  /* 0x000000040000795c */ /* 0x000fe20000300000 */
.L_x_8973:
[----:B--2---:R-:W-:Y:S05]  /*bce0*/  @P2 BRA `(.L_x_8971) ;  /* 0x0000000000082947 */ /* 0x004fea0003800000 */
[----:B------:R-:W2:Y:S02]  /*bcf0*/  SYNCS.PHASECHK.TRANS64.TRYWAIT P2, [UR6+0x2d850], R8 ;  /* 0x02d85008ff0075a7 */ /* 0x000ea40008040146 */
[----:B--2---:R-:W-:Y:S05]  /*bd00*/  @!P2 BRA `(.L_x_8974) ;  /* 0x0000008000dca947 */ /* 0x004fea0003800000 */
.L_x_8971:
[----:B------:R-:W-:Y:S01]  /*bd10*/  UIADD3 UR6, UR39, 0x400, URZ ;  /* 0x0000040027067890 */ /* 0x000fe2000fffe03f */
[----:B------:R-:W-:Y:S01]  /*bd20*/  WARPGROUP.ARRIVE ;  /* 0x00000000000079c5 */ /* 0x000fe20000000000 */
[----:B------:R-:W-:Y:S01]  /*bd30*/  UMOV UR29, 0x40000040 ;  /* 0x40000040001d7882 */ /* 0x000fe20000000000 */
[----:B------:R-:W-:Y:S01]  /*bd40*/  UMOV UR31, 0x80000020 ;  /* 0x80000020001f7882 */ /* 0x000fe20000000000 */
        /* <DEDUP_REMOVED lines=10> */
[----:B------:R-:W-:Y:S01]  /*bdf0*/  ULOP3.LUT UR6, UR41, 0x10000, URZ, 0xfc, !UPT ;  /* 0x0001000029067892 */ /* 0x000fe2000f8efc3f */
[----:B------:R-:W-:Y:S01]  /*be00*/  FMUL.FTZ R67, R72, UR54 ;  /* 0x0000003648437c20 */ /* 0x000fe20008410000 */
[----:B------:R-:W-:Y:S01]  /*be10*/  UIMAD UR7, UR55, 0x600, UR7 ;  /* 0x00000600370778a4 */ /* 0x000fe2000f8e0207 */
[----:B------:R-:W-:Y:S01]  /*be20*/  FMUL.FTZ R72, R78, UR54 ;  /* 0x000000364e487c20 */ /* 0x000fe20008410000 */
[----:B------:R-:W3:Y:S01]  /*be30*/  LDC R139, c[0x0][0x2e0] ;  /* 0x0000b800ff8b7b82 */ /* 0x000ee20000000800 */
[----:B------:R-:W-:Y:S01]  /*be40*/  FMUL.FTZ R78, R83, UR54 ;  /* 0x00000036534e7c20 */ /* 0x000fe20008410000 */
[----:B--2---:R-:W-:Y:S01]  /*be50*/  FMUL.FTZ R11, R26, UR54 ;  /* 0x000000361a0b7c20 */ /* 0x004fe20008410000 */
[----:B------:R-:W-:Y:S01]  /*be60*/  UMOV UR28, UR6 ;  /* 0x00000006001c7c82 */ /* 0x000fe20008000000 */
[----:B------:R-:W-:Y:S01]  /*be70*/  IMAD.U32 R83, RZ, RZ, UR36 ;  /* 0x00000024ff537e24 */ /* 0x000fe2000f8e00ff */
[----:B------:R-:W-:Y:S01]  /*be80*/  UMOV UR30, UR7 ;  /* 0x00000007001e7c82 */ /* 0x000fe20008000000 */
[----:B------:R-:W-:Y:S01]  /*be90*/  FMUL.FTZ R26, R33, UR54 ;  /* 0x00000036211a7c20 */ /* 0x000fe20008410000 */
[----:B------:R-:W-:Y:S01]  /*bea0*/  HGMMA.64x96x16.F32.BF16 R88, gdesc[UR28].tnspB, R88, gsb0 ;  /* 0x416000001c5879f0 */ /* 0x000fe20008001858 */
[----:B------:R-:W-:Y:S01]  /*beb0*/  UIADD3 UR28, UR6, 0x2, URZ ;  /* 0x00000002061c7890 */ /* 0x000fe2000fffe03f */
[----:B------:R-:W-:Y:S01]  /*bec0*/  FMUL.FTZ R33, R40, UR54 ;  /* 0x0000003628217c20 */ /* 0x000fe20008410000 */
[----:B------:R-:W-:Y:S01]  /*bed0*/  UIADD3 UR30, UR7, 0x40, URZ ;  /* 0x00000040071e7890 */ /* 0x000fe2000fffe03f */
[----:B-1----:R-:W-:Y:S01]  /*bee0*/  FMUL.FTZ R8, R24, UR54 ;  /* 0x0000003618087c20 */ /* 0x002fe20008410000 */
[----:B------:R-:W-:Y:S01]  /*bef0*/  UMOV UR29, 0x40000040 ;  /* 0x40000040001d7882 */ /* 0x000fe20000000000 */
[----:B------:R-:W-:Y:S01]  /*bf00*/  UMOV UR31, 0x80000020 ;  /* 0x80000020001f7882 */ /* 0x000fe20000000000 */
[----:B------:R-:W-:Y:S01]  /*bf10*/  FMUL.FTZ R40, R47, UR54 ;  /* 0x000000362f287c20 */ /* 0x000fe20008410000 */
        /* <DEDUP_REMOVED lines=8> */
[----:B------:R-:W-:Y:S01]  /*bfa0*/  FMUL.FTZ R61, R65, UR54 ;  /* 0x00000036413d7c20 */ /* 0x000fe20008410000 */
[----:B------:R-:W-:Y:S01]  /*bfb0*/  FMUL.FTZ R65, R69, UR54 ;  /* 0x0000003645417c20 */ /* 0x000fe20008410000 */
[----:B------:R-:W-:-:S02]  /*bfc0*/  VIADD R51, R16, 0x9 ;  /* 0x0000000910337836 */ /* 0x000fc40000000000 */
[----:B------:R-:W-:Y:S01]  /*bfd0*/  FMUL.FTZ R69, R73, UR54 ;  /* 0x0000003649457c20 */ /* 0x000fe20008410000 */
[----:B------:R-:W-:Y:S01]  /*bfe0*/  ISETP.GE.U32.AND P2, PT, R2, 0x180, PT ;  /* 0x000001800200780c */ /* 0x000fe20003f46070 */
[----:B------:R-:W-:Y:S01]  /*bff0*/  FMUL.FTZ R13, R25, UR54 ;  /* 0x00000036190d7c20 */ /* 0x000fe20008410000 */
[----:B------:R-:W-:Y:S01]  /*c000*/  FMUL.FTZ R15, R28, UR54 ;  /* 0x000000361c0f7c20 */ /* 0x000fe20008410000 */
[----:B------:R-:W-:Y:S01]  /*c010*/  FMUL.FTZ R73, R77, UR54 ;  /* 0x000000364d497c20 */ /* 0x000fe20008410000 */
[----:B------:R-:W-:Y:S02]  /*c020*/  @!P1 VIADD R83, R83, 0x2d840 ;  /* 0x0002d84053539836 */ /* 0x000fe40000000000 */
[----:B------:R-:W-:Y:S01]  /*c030*/  FMUL.FTZ R20, R30, UR54 ;  /* 0x000000361e147c20 */ /* 0x000fe20008410000 */
[----:B------:R-:W-:Y:S01]  /*c040*/  FMUL.FTZ R25, R32, UR54 ;  /* 0x0000003620197c20 */ /* 0x000fe20008410000 */
[----:B------:R-:W-:Y:S01]  /*c050*/  FMUL.FTZ R28, R35, UR54 ;  /* 0x00000036231c7c20 */ /* 0x000fe20008410000 */
[----:B------:R-:W-:Y:S01]  /*c060*/  FMUL.FTZ R77, R81, UR54 ;  /* 0x00000036514d7c20 */ /* 0x000fe20008410000 */
[----:B------:R-:W-:Y:S01]  /*c070*/  FMUL.FTZ R30, R38, UR54 ;  /* 0x00000036261e7c20 */ /* 0x000fe20008410000 */
[----:B------:R-:W-:Y:S01]  /*c080*/  FMUL.FTZ R32, R39, UR54 ;  /* 0x0000003627207c20 */ /* 0x000fe20008410000 */
[----:B------:R-:W-:Y:S01]  /*c090*/  FMUL.FTZ R35, R41, UR54 ;  /* 0x0000003629237c20 */ /* 0x000fe20008410000 */
[----:B------:R-:W-:-:S02]  /*c0a0*/  IMAD.SHL.U32 R81, R7, 0x80, RZ ;  /* 0x0000008007517824 */ /* 0x000fc400078e00ff */
[----:B------:R-:W-:Y:S01]  /*c0b0*/  FMUL.FTZ R14, R27, UR54 ;  /* 0x000000361b0e7c20 */ /* 0x000fe20008410000 */
[----:B------:R-:W-:Y:S01]  /*c0c0*/  FMUL.FTZ R39, R45, UR54 ;  /* 0x000000362d277c20 */ /* 0x000fe20008410000 */
[----:B------:R-:W-:Y:S01]  /*c0d0*/  FMUL.FTZ R38, R46, UR54 ;  /* 0x000000362e267c20 */ /* 0x000fe20008410000 */
[----:B------:R-:W-:Y:S01]  /*c0e0*/  FMUL.FTZ R41, R48, UR54 ;  /* 0x0000003630297c20 */ /* 0x000fe20008410000 */
[----:B------:R-:W-:Y:S01]  /*c0f0*/  SEL R51, R51, 0x9, !P2 ;  /* 0x0000000933337807 */ /* 0x000fe20005000000 */
        /* <DEDUP_REMOVED lines=26> */
[----:B---3--:R-:W-:Y:S01]  /*c2a0*/  IMAD R50, R139, UR47, R50 ;  /* 0x0000002f8b327c24 */ /* 0x008fe2000f8e0232 */
[----:B------:R-:W1:Y:S03]  /*c2b0*/  MUFU.TANH R8, R8 ;  /* 0x0000000800087308 */ /* 0x000e660000002400 */
[----:B------:R-:W-:-:S04]  /*c2c0*/  VIADD R50, R50, -UR53 ;  /* 0x8000003532327c36 */ /* 0x000fc80008000000 */
[----:B------:R-:W-:Y:S01]  /*c2d0*/  IMAD R50, R19, -0x2, R50 ;  /* 0xfffffffe13327824 */ /* 0x000fe200078e0232 */
[----:B------:R-:W2:Y:S03]  /*c2e0*/  MUFU.TANH R13, R13 ;  /* 0x0000000d000d7308 */ /* 0x000ea60000002400 */
[----:B------:R-:W-:-:S04]  /*c2f0*/  VIADD R139, R50, UR52 ;  /* 0x00000034328b7c36 */ /* 0x000fc80008000000 */
[----:B------:R-:W-:Y:S01]  /*c300*/  IMAD.IADD R86, R3, 0x1, R139 ;  /* 0x0000000103567824 */ /* 0x000fe200078e028b */
[----:B------:R-:W3:Y:S08]  /*c310*/  MUFU.TANH R11, R11 ;  /* 0x0000000b000b7308 */ /* 0x000ef00000002400 */
[----:B------:R-:W4:Y:S08]  /*c320*/  MUFU.TANH R14, R14 ;  /* 0x0000000e000e7308 */ /* 0x000f300000002400 */
        /* <DEDUP_REMOVED lines=93> */
[----:B------:R-:W1:Y:S01]  /*c900*/  MUFU.TANH R80, R80 ;  /* 0x0000005000507308 */ /* 0x000e620000002400 */
        /* <DEDUP_REMOVED lines=12> */
[----:B------:R5:W-:Y:S02]  /*c9d0*/  @!P1 SYNCS.ARRIVE.TRANS64.RED.A1T0 RZ, [R83+URZ], RZ ;  /* 0x000000ff53ff99a7 */ /* 0x000be4000810043f */
        /* <DEDUP_REMOVED lines=16> */
.L_x_8977:
[----:B------:R-:W-:-:S05]  /*cae0*/  IMAD.U32 R142, RZ, RZ, UR35 ;  /* 0x00000023ff8e7e24 */ /* 0x000fca000f8e00ff */
[----:B------:R-:W-:-:S13]  /*caf0*/  ISETP.NE.AND P2, PT, R142, 0x1, PT ;  /* 0x000000018e00780c */ /* 0x000fda0003f45270 */
[----:B-1----:R-:W1:Y:S01]  /*cb00*/  @P2 LDC.64 R50, c[0x0][0x9e8] ;  /* 0x00027a00ff322b82 */ /* 0x002e620000000a00 */
[----:B------:R-:W-:-:S04]  /*cb10*/  @P2 IMAD.IADD R85, R3, 0x1, R4 ;  /* 0x0000000103552824 */ /* 0x000fc800078e0204 */
[----:B-1----:R-:W-:-:S04]  /*cb20*/  @P2 IMAD.HI.U32 R144, R85, R50, RZ ;  /* 0x0000003255902227 */ /* 0x002fc800078e00ff */
[----:B------:R-:W-:Y:S01]  /*cb30*/  IMAD.MOV.U32 R50, RZ, RZ, R9 ;  /* 0x000000ffff327224 */ /* 0x000fe200078e0009 */
[----:B------:R-:W-:-:S07]  /*cb40*/  @P2 SHF.R.U32.HI R50, RZ, R51, R144 ;  /* 0x00000033ff322219 */ /* 0x000fce0000011690 */
.L_x_8978:
[----:B------:R-:W-:Y:S05]  /*cb50*/  BSYNC B0 ;  /* 0x0000000000007941 */ /* 0x000fea0003800000 */
.L_x_8976:
[----:B------:R-:W-:-:S04]  /*cb60*/  IMAD R50, R50, R142, -R81 ;  /* 0x0000008e32327224 */ /* 0x000fc800078e0a51 */
[----:B------:R-:W-:-:S05]  /*cb70*/  IMAD R51, R19, -0x2, R50 ;  /* 0xfffffffe13337824 */ /* 0x000fca00078e0232 */
[----:B------:R-:W-:Y:S02]  /*cb80*/  VIADDMNMX R86, R51, R142, R86, PT ;  /* 0x0000008e33567246 */ /* 0x000fe40003800156 */
[----:B------:R-:W-:-:S07]  /*cb90*/  VIMNMX R84, R84, R51, !PT ;  /* 0x0000003354547248 */ /* 0x000fce0007fe0100 */
.L_x_8975:
[----:B------:R-:W-:Y:S01]  /*cba0*/  ISETP.GT.AND P2, PT, R7, -0x1, PT ;  /* 0xffffffff0700780c */ /* 0x000fe20003f44270 */
[C---:B------:R-:W-:Y:S02]  /*cbb0*/  IMAD.IADD R139, R0.reuse, 0x1, R139 ;  /* 0x00000001008b7824 */ /* 0x040fe400078e028b */
[----:B------:R-:W-:Y:S01]  /*cbc0*/  IMAD.IADD R87, R0, 0x1, R87 ;  /* 0x0000000100577824 */ /* 0x000fe200078e0257 */
[C---:B------:R-:W-:Y:S02]  /*cbd0*/  ISETP.GT.AND P4, PT, R84.reuse, RZ, P2 ;  /* 0x000000ff5400720c */ /* 0x040fe40001784270 */
[----:B------:R-:W-:Y:S02]  /*cbe0*/  ISETP.GT.AND P6, PT, R84, 0x1, P2 ;  /* 0x000000015400780c */ /* 0x000fe400017c4270 */
[C---:B------:R-:W-:Y:S02]  /*cbf0*/  ISETP.LT.OR P4, PT, R86.reuse, 0x1, P4 ;  /* 0x000000015600780c */ /* 0x040fe40002781670 */
[----:B------:R-:W-:-:S02]  /*cc00*/  ISETP.LT.OR P6, PT, R86, 0x2, P6 ;  /* 0x000000025600780c */ /* 0x000fc400037c1670 */
[----:B-1----:R-:W-:Y:S02]  /*cc10*/  FSEL R85, R8, -INF , !P4 ;  /* 0xff80000008557808 */ /* 0x002fe40006000000 */
        /* <DEDUP_REMOVED lines=104> */
.L_x_8981:
[----:B------:R-:W-:-:S05]  /*d2a0*/  IMAD.U32 R84, RZ, RZ, UR35 ;  /* 0x00000023ff547e24 */ /* 0x000fca000f8e00ff */
[----:B------:R-:W-:-:S13]  /*d2b0*/  ISETP.NE.AND P3, PT, R84, 0x1, PT ;  /* 0x000000015400780c */ /* 0x000fda0003f65270 */
[----:B------:R-:W1:Y:S02]  /*d2c0*/  @P3 LDC.64 R50, c[0x0][0x9e8] ;  /* 0x00027a00ff323b82 */ /* 0x000e640000000a00 */
[----:B-1----:R-:W-:-:S05]  /*d2d0*/  @P3 IMAD.HI.U32 R50, R8, R50, RZ ;  /* 0x0000003208323227 */ /* 0x002fca00078e00ff */
[----:B------:R-:W-:-:S07]  /*d2e0*/  @P3 SHF.R.U32.HI R8, RZ, R51, R50 ;  /* 0x00000033ff083219 */ /* 0x000fce0000011632 */
.L_x_8982:
[----:B------:R-:W-:Y:S05]  /*d2f0*/  BSYNC B0 ;  /* 0x0000000000007941 */ /* 0x000fea0003800000 */
.L_x_8980:
[----:B------:R-:W-:-:S04]  /*d300*/  IMAD R8, R8, R84, -R81 ;  /* 0x0000005408087224 */ /* 0x000fc800078e0a51 */
[----:B------:R-:W-:-:S05]  /*d310*/  IMAD R8, R19, -0x2, R8 ;  /* 0xfffffffe13087824 */ /* 0x000fca00078e0208 */
[----:B------:R-:W-:Y:S02]  /*d320*/  VIADDMNMX R139, R8, R84, R139, PT ;  /* 0x00000054088b7246 */ /* 0x000fe4000380018b */
[----:B------:R-:W-:-:S07]  /*d330*/  VIMNMX R87, R87, R8, !PT ;  /* 0x0000000857577248 */ /* 0x000fce0007fe0100 */
.L_x_8979:
[----:B------:R-:W-:Y:S01]  /*d340*/  FMNMX.FTZ R8, R85, R10, !PT ;  /* 0x0000000a55087209 */ /* 0x000fe20007810000 */
[----:B------:R-:W-:Y:S01]  /*d350*/  UMOV UR28, UR49 ;  /* 0x00000031001c7c82 */ /* 0x000fe20008000000 */
[----:B------:R-:W-:Y:S02]  /*d360*/  ISETP.GT.AND P3, PT, R87, 0x9, P2 ;  /* 0x000000095700780c */ /* 0x000fe40001764270 */
[----:B------:R-:W-:Y:S02]  /*d370*/  FMNMX.FTZ R8, R13, R8, !PT ;  /* 0x000000080d087209 */ /* 0x000fe40007810000 */
[----:B------:R-:W-:Y:S02]  /*d380*/  ISETP.LT.OR P3, PT, R139, 0xa, P3 ;  /* 0x0000000a8b00780c */ /* 0x000fe40001f61670 */
        /* <DEDUP_REMOVED lines=11> */
[----:B------:R-:W-:Y:S02]  /*d440*/  ISETP.GT.AND P4, PT, R87, 0x1, P2 ;  /* 0x000000015700780c */ /* 0x000fe40001784270 */
[----:B------:R-:W-:Y:S02]  /*d450*/  FMNMX.FTZ R8, R33, R8, !PT ;  /* 0x0000000821087209 */ /* 0x000fe40007810000 */
[----:B------:R-:W-:-:S02]  /*d460*/  FSEL R20, R20, -INF , !P6 ;  /* 0xff80000014147808 */ /* 0x000fc40007000000 */
[----:B------:R-:W-:Y:S02]  /*d470*/  FMNMX.FTZ R8, R35, R8, !PT ;  /* 0x0000000823087209 */ /* 0x000fe40007810000 */
[----:B------:R-:W-:Y:S02]  /*d480*/  FSEL R28, R28, -INF , !P3 ;  /* 0xff8000001c1c7808 */ /* 0x000fe40005800000 */
[----:B------:R-:W-:Y:S02]  /*d490*/  FMNMX.FTZ R8, R37, R8, !PT ;  /* 0x0000000825087209 */ /* 0x000fe40007810000 */
[----:B------:R-:W-:Y:S02]  /*d4a0*/  ISETP.LT.OR P4, PT, R139, 0x2, P4 ;  /* 0x000000028b00780c */ /* 0x000fe40002781670 */
        /* <DEDUP_REMOVED lines=36> */
[----:B-1----:R-:W-:-:S05]  /*d6f0*/  FMNMX.FTZ R50, R51, R8, !PT ;  /* 0x0000000833327209 */ /* 0x002fca0007810000 */
[----:B------:R-:W1:Y:S02]  /*d700*/  SHFL.BFLY PT, R81, R50, 0x1, 0x1f ;  /* 0x0c201f0032517f89 */ /* 0x000e6400000e0000 */
[----:B-1----:R-:W-:-:S04]  /*d710*/  FMNMX.FTZ R8, R50, R81, !PT ;  /* 0x0000005132087209 */ /* 0x002fc80007810000 */
[C---:B------:R-:W-:Y:S01]  /*d720*/  FSETP.NEU.FTZ.AND P6, PT, R8.reuse, -INF , PT ;  /* 0xff8000000800780b */ /* 0x040fe20003fdd000 */
[----:B------:R-:W-:-:S05]  /*d730*/  FMUL.FTZ R50, R8, UR34 ;  /* 0x0000002208327c20 */ /* 0x000fca0008410000 */
[----:B------:R-:W-:-:S05]  /*d740*/  FSEL R50, R50, RZ, P6 ;  /* 0x000000ff32327208 */ /* 0x000fca0003000000 */
[--C-:B------:R-:W-:Y:S01]  /*d750*/  FFMA.FTZ R81, R13, UR34, -R50.reuse ;  /* 0x000000220d517c23 */ /* 0x100fe20008010832 */
[----:B------:R-:W-:Y:S01]  /*d760*/  FSEL R13, R32, -INF , !P3 ;  /* 0xff800000200d7808 */ /* 0x000fe20005800000 */
[--C-:B------:R-:W-:Y:S01]  /*d770*/  FFMA.FTZ R84, R21, UR34, -R50.reuse ;  /* 0x0000002215547c23 */ /* 0x100fe20008010832 */
[----:B------:R-:W-:Y:S01]  /*d780*/  ISETP.GT.AND P3, PT, R87, 0x21, P2 ;  /* 0x000000215700780c */ /* 0x000fe20001764270 */
[----:B------:R1:W-:Y:S01]  /*d790*/  MUFU.EX2 R32, R81 ;  /* 0x0000005100207308 */ /* 0x0003e20000000800 */
[----:B------:R-:W-:Y:S01]  /*d7a0*/  FSEL R21, R38, -INF , !P4 ;  /* 0xff80000026157808 */ /* 0x000fe20006000000 */
[--C-:B------:R-:W-:Y:S01]  /*d7b0*/  FFMA.FTZ R51, R85, UR34, -R50.reuse ;  /* 0x0000002255337c23 */ /* 0x100fe20008010832 */
[----:B------:R-:W-:Y:S01]  /*d7c0*/  ISETP.LT.OR P3, PT, R139, 0x22, P3 ;  /* 0x000000228b00780c */ /* 0x000fe20001f61670 */
[--C-:B------:R-:W-:Y:S01]  /*d7d0*/  FFMA.FTZ R15, R15, UR34, -R50.reuse ;  /* 0x000000220f0f7c23 */ /* 0x100fe20008010832 */
[----:B------:R-:W-:Y:S01]  /*d7e0*/  ISETP.GT.AND P4, PT, R87, 0x29, P2 ;  /* 0x000000295700780c */ /* 0x000fe20001784270 */
[--C-:B------:R-:W-:Y:S01]  /*d7f0*/  FFMA.FTZ R25, R25, UR34, -R50.reuse ;  /* 0x0000002219197c23 */ /* 0x100fe20008010832 */
[----:B------:R-:W-:Y:S01]  /*d800*/  FSEL R36, R36, -INF , !P3 ;  /* 0xff80000024247808 */ /* 0x000fe20005800000 */
[----:B------:R2:W-:Y:S01]  /*d810*/  MUFU.EX2 R38, R84 ;  /* 0x0000005400267308 */ /* 0x0005e20000000800 */
[----:B------:R-:W-:Y:S01]  /*d820*/  ISETP.GT.AND P3, PT, R87, RZ, P2 ;  /* 0x000000ff5700720c */ /* 0x000fe20001764270 */
[--C-:B------:R-:W-:Y:S01]  /*d830*/  FFMA.FTZ R26, R26, UR34, -R50.reuse ;  /* 0x000000221a1a7c23 */ /* 0x100fe20008010832 */
[----:B------:R-:W-:Y:S01]  /*d840*/  ISETP.LT.OR P4, PT, R139, 0x2a, P4 ;  /* 0x0000002a8b00780c */ /* 0x000fe20002781670 */
[--C-:B------:R-:W-:Y:S01]  /*d850*/  FFMA.FTZ R29, R29, UR34, -R50.reuse ;  /* 0x000000221d1d7c23 */ /* 0x100fe20008010832 */
[----:B------:R-:W-:Y:S01]  /*d860*/  ISETP.LT.OR P3, PT, R139, 0x1, P3 ;  /* 0x000000018b00780c */ /* 0x000fe20001f61670 */
[--C-:B------:R-:W-:Y:S01]  /*d870*/  FFMA.FTZ R37, R37, UR34, -R50.reuse ;  /* 0x0000002225257c23 */ /* 0x100fe20008010832 */
[----:B------:R-:W-:Y:S01]  /*d880*/  FSEL R40, R40, -INF , !P4 ;  /* 0xff80000028287808 */ /* 0x000fe20006000000 */
[----:B------:R-:W-:Y:S01]  /*d890*/  FFMA.FTZ R144, R77, UR34, -R50 ;  /* 0x000000224d907c23 */ /* 0x000fe20008010832 */
[----:B-1----:R-:W-:Y:S01]  /*d8a0*/  FSEL R81, R11, -INF , !P3 ;  /* 0xff8000000b517808 */ /* 0x002fe20005800000 */
[----:B------:R-:W-:Y:S01]  /*d8b0*/  MUFU.EX2 R51, R51 ;  /* 0x0000003300337308 */ /* 0x000fe20000000800 */
[----:B------:R-:W-:-:S02]  /*d8c0*/  ISETP.GT.AND P3, PT, R87, 0x30, P2 ;  /* 0x000000305700780c */ /* 0x000fc40001764270 */
[----:B------:R-:W-:Y:S02]  /*d8d0*/  FMNMX.FTZ R11, R81, R12, !PT ;  /* 0x0000000c510b7209 */ /* 0x000fe40007810000 */
[----:B------:R-:W-:Y:S02]  /*d8e0*/  ISETP.LT.OR P3, PT, R139, 0x31, P3 ;  /* 0x000000318b00780c */ /* 0x000fe40001f61670 */
[----:B------:R-:W-:Y:S01]  /*d8f0*/  FMNMX.FTZ R11, R14, R11, !PT ;  /* 0x0000000b0e0b7209 */ /* 0x000fe20007810000 */
[----:B------:R-:W-:Y:S01]  /*d900*/  MUFU.EX2 R15, R15 ;  /* 0x0000000f000f7308 */ /* 0x000fe20000000800 */
[----:B------:R-:W-:Y:S02]  /*d910*/  ISETP.GT.AND P4, PT, R87, 0x31, P2 ;  /* 0x000000315700780c */ /* 0x000fe40001784270 */
[----:B------:R-:W-:Y:S02]  /*d920*/  FMNMX.FTZ R11, R20, R11, !PT ;  /* 0x0000000b140b7209 */ /* 0x000fe40007810000 */
[----:B------:R-:W-:-:S02]  /*d930*/  FSEL R42, R42, -INF , !P3 ;  /* 0xff8000002a2a7808 */ /* 0x000fc40005800000 */
[----:B--2---:R-:W-:Y:S01]  /*d940*/  FMNMX.FTZ R84, R24, R11, !PT ;  /* 0x0000000b18547209 */ /* 0x004fe20007810000 */
[----:B------:R-:W-:Y:S01]  /*d950*/  MUFU.EX2 R25, R25 ;  /* 0x0000001900197308 */ /* 0x000fe20000000800 */
[----:B------:R-:W-:Y:S02]  /*d960*/  ISETP.GT.AND P3, PT, R87, 0x38, P2 ;  /* 0x000000385700780c */ /* 0x000fe40001764270 */
[----:B------:R-:W-:Y:S01]  /*d970*/  FMNMX.FTZ R11, R27, R84, !PT ;  /* 0x000000541b0b7209 */ /* 0x000fe20007810000 */
[--C-:B------:R-:W-:Y:S01]  /*d980*/  FFMA.FTZ R84, R31, UR34, -R50.reuse ;  /* 0x000000221f547c23 */ /* 0x100fe20008010832 */
[----:B------:R-:W-:Y:S01]  /*d990*/  ISETP.LT.OR P4, PT, R139, 0x32, P4 ;  /* 0x000000328b00780c */ /* 0x000fe20002781670 */
[----:B------:R-:W-:Y:S01]  /*d9a0*/  FFMA.FTZ R31, R33, UR34, -R50 ;  /* 0x00000022211f7c23 */ /* 0x000fe20008010832 */
[----:B------:R-:W-:Y:S01]  /*d9b0*/  FMNMX.FTZ R11, R28, R11, !PT ;  /* 0x0000000b1c0b7209 */ /* 0x000fe20007810000 */
[----:B------:R-:W-:Y:S01]  /*d9c0*/  MUFU.EX2 R26, R26 ;  /* 0x0000001a001a7308 */ /* 0x000fe20000000800 */
[----:B------:R-:W-:-:S02]  /*d9d0*/  ISETP.LT.OR P3, PT, R139, 0x39, P3 ;  /* 0x000000398b00780c */ /* 0x000fc40001f61670 */
[----:B------:R-:W-:Y:S02]  /*d9e0*/  FMNMX.FTZ R86, R30, R11, !PT ;  /* 0x0000000b1e567209 */ /* 0x000fe40007810000 */
[----:B------:R-:W-:Y:S02]  /*d9f0*/  FSEL R44, R44, -INF , !P4 ;  /* 0xff8000002c2c7808 */ /* 0x000fe40006000000 */
[----:B------:R-:W-:Y:S01]  /*da00*/  FMNMX.FTZ R11, R13, R86, !PT ;  /* 0x000000560d0b7209 */ /* 0x000fe20007810000 */
[----:B------:R-:W-:Y:S01]  /*da10*/  MUFU.EX2 R29, R29 ;  /* 0x0000001d001d7308 */ /* 0x000fe20000000800 */
[C---:B------:R-:W-:Y:S02]  /*da20*/  ISETP.GT.AND P4, PT, R87.reuse, 0x39, P2 ;  /* 0x000000395700780c */ /* 0x040fe40001784270 */
[----:B------:R-:W-:Y:S02]  /*da30*/  FSEL R46, R46, -INF , !P3 ;  /* 0xff8000002e2e7808 */ /* 0x000fe40005800000 */
[----:B------:R-:W-:-:S02]  /*da40*/  ISETP.GT.AND P3, PT, R87, 0x40, P2 ;  /* 0x000000405700780c */ /* 0x000fc40001764270 */
[----:B------:R-:W-:Y:S01]  /*da50*/  FMNMX.FTZ R11, R34, R11, !PT ;  /* 0x0000000b220b7209 */ /* 0x000fe20007810000 */
[----:B------:R-:W-:Y:S01]  /*da60*/  MUFU.EX2 R84, R84 ;  /* 0x0000005400547308 */ /* 0x000fe20000000800 */
[C---:B------:R-:W-:Y:S02]  /*da70*/  ISETP.LT.OR P4, PT, R139.reuse, 0x3a, P4 ;  /* 0x0000003a8b00780c */ /* 0x040fe40002781670 */
[----:B------:R-:W-:Y:S02]  /*da80*/  ISETP.LT.OR P3, PT, R139, 0x41, P3 ;  /* 0x000000418b00780c */ /* 0x000fe40001f61670 */
[----:B------:R-:W-:Y:S02]  /*da90*/  FMNMX.FTZ R86, R36, R11, !PT ;  /* 0x0000000b24567209 */ /* 0x000fe40007810000 */
[----:B------:R-:W-:Y:S01]  /*daa0*/  FSEL R85, R48, -INF , !P4 ;  /* 0xff80000030557808 */ /* 0x000fe20006000000 */
[----:B------:R-:W-:Y:S01]  /*dab0*/  FFMA.FTZ R48, R35, UR34, -R50 ;  /* 0x0000002223307c23 */ /* 0x000fe20008010832 */
[----:B------:R-:W-:Y:S01]  /*dac0*/  ISETP.GT.AND P4, PT, R87, 0x41, P2 ;  /* 0x000000415700780c */ /* 0x000fe20001784270 */
[----:B------:R-:W-:Y:S01]  /*dad0*/  MUFU.EX2 R31, R31 ;  /* 0x0000001f001f7308 */ /* 0x000fe20000000800 */
[----:B------:R-:W-:-:S02]  /*dae0*/  FSEL R52, R52, -INF , !P3 ;  /* 0xff80000034347808 */ /* 0x000fc40005800000 */
[----:B------:R-:W-:Y:S02]  /*daf0*/  FMNMX.FTZ R11, R21, R86, !PT ;  /* 0x00000056150b7209 */ /* 0x000fe40007810000 */
[----:B------:R-:W-:Y:S02]  /*db00*/  ISETP.GT.AND P3, PT, R87, 0x48, P2 ;  /* 0x000000485700780c */ /* 0x000fe40001764270 */
[C---:B------:R-:W-:Y:S01]  /*db10*/  ISETP.LT.OR P4, PT, R139.reuse, 0x42, P4 ;  /* 0x000000428b00780c */ /* 0x040fe20002781670 */
[----:B------:R-:W-:Y:S01]  /*db20*/  MUFU.EX2 R48, R48 ;  /* 0x0000003000307308 */ /* 0x000fe20000000800 */
[----:B------:R-:W-:Y:S02]  /*db30*/  FMNMX.FTZ R11, R40, R11, !PT ;  /* 0x0000000b280b7209 */ /* 0x000fe40007810000 */
[----:B------:R-:W-:Y:S02]  /*db40*/  ISETP.LT.OR P3, PT, R139, 0x49, P3 ;  /* 0x000000498b00780c */ /* 0x000fe40001f61670 */
[----:B------:R-:W-:-:S02]  /*db50*/  FSEL R54, R54, -INF , !P4 ;  /* 0xff80000036367808 */ /* 0x000fc40006000000 */
[----:B------:R-:W-:Y:S01]  /*db60*/  ISETP.GT.AND P4, PT, R87, 0x49, P2 ;  /* 0x000000495700780c */ /* 0x000fe20001784270 */
[----:B------:R-:W-:Y:S01]  /*db70*/  MUFU.EX2 R37, R37 ;  /* 0x0000002500257308 */ /* 0x000fe20000000800 */
[----:B------:R-:W-:Y:S02]  /*db80*/  FMNMX.FTZ R11, R42, R11, !PT ;  /* 0x0000000b2a0b7209 */ /* 0x000fe40007810000 */
[----:B------:R-:W-:Y:S01]  /*db90*/  FSEL R33, R56, -INF , !P3 ;  /* 0xff80000038217808 */ /* 0x000fe20005800000 */
[--C-:B------:R-:W-:Y:S01]  /*dba0*/  FFMA.FTZ R56, R39, UR34, -R50.reuse ;  /* 0x0000002227387c23 */ /* 0x100fe20008010832 */
[----:B------:R-:W-:Y:S01]  /*dbb0*/  ISETP.GT.AND P3, PT, R87, 0x50, P2 ;  /* 0x000000505700780c */ /* 0x000fe20001764270 */
[--C-:B------:R-:W-:Y:S01]  /*dbc0*/  FFMA.FTZ R39, R41, UR34, -R50.reuse ;  /* 0x0000002229277c23 */ /* 0x100fe20008010832 */
[----:B------:R-:W-:Y:S01]  /*dbd0*/  ISETP.LT.OR P4, PT, R139, 0x4a, P4 ;  /* 0x0000004a8b00780c */ /* 0x000fe20002781670 */
[----:B------:R-:W-:Y:S01]  /*dbe0*/  FFMA.FTZ R41, R45, UR34, -R50 ;  /* 0x000000222d297c23 */ /* 0x000fe20008010832 */
[----:B------:R-:W-:Y:S01]  /*dbf0*/  FMNMX.FTZ R11, R44, R11, !PT ;  /* 0x0000000b2c0b7209 */ /* 0x000fe20007810000 */
[----:B------:R-:W-:Y:S01]  /*dc00*/  MUFU.EX2 R56, R56 ;  /* 0x0000003800387308 */ /* 0x000fe20000000800 */
[----:B------:R-:W-:-:S02]  /*dc10*/  ISETP.LT.OR P3, PT, R139, 0x51, P3 ;  /* 0x000000518b00780c */ /* 0x000fc40001f61670 */
[----:B------:R-:W-:Y:S02]  /*dc20*/  FSEL R35, R58, -INF , !P4 ;  /* 0xff8000003a237808 */ /* 0x000fe40006000000 */
[----:B------:R-:W-:Y:S02]  /*dc30*/  FMNMX.FTZ R58, R46, R11, !PT ;  /* 0x0000000b2e3a7209 */ /* 0x000fe40007810000 */
[----:B------:R-:W-:Y:S01]  /*dc40*/  FSEL R60, R60, -INF , !P3 ;  /* 0xff8000003c3c7808 */ /* 0x000fe20005800000 */
        /* <DEDUP_REMOVED lines=8> */
[----:B------:R-:W-:-:S02]  /*dcd0*/  FSEL R86, R64, -INF , !P3 ;  /* 0xff80000040567808 */ /* 0x000fc40005800000 */
[----:B------:R-:W-:Y:S02]  /*dce0*/  ISETP.GT.AND P4, PT, R87, 0x51, P2 ;  /* 0x000000515700780c */ /* 0x000fe40001784270 */
[----:B------:R-:W-:Y:S02]  /*dcf0*/  FMNMX.FTZ R64, R54, R11, !PT ;  /* 0x0000000b36407209 */ /* 0x000fe40007810000 */
[----:B------:R-:W-:Y:S01]  /*dd00*/  ISETP.LT.OR P4, PT, R139, 0x52, P4 ;  /* 0x000000528b00780c */ /* 0x000fe20002781670 */
[----:B------:R-:W-:Y:S01]  /*dd10*/  MUFU.EX2 R58, R58 ;  /* 0x0000003a003a7308 */ /* 0x000fe20000000800 */
[----:B------:R-:W-:Y:S02]  /*dd20*/  FMNMX.FTZ R64, R33, R64, !PT ;  /* 0x0000004021407209 */ /* 0x000fe40007810000 */
[----:B------:R-:W-:Y:S02]  /*dd30*/  FSEL R62, R62, -INF , !P4 ;  /* 0xff8000003e3e7808 */ /* 0x000fe40006000000 */
[----:B------:R-:W-:Y:S01]  /*dd40*/  FMNMX.FTZ R11, R35, R64, !PT ;  /* 0x00000040230b7209 */ /* 0x000fe20007810000 */
[--C-:B------:R-:W-:Y:S01]  /*dd50*/  FFMA.FTZ R64, R47, UR34, -R50.reuse ;  /* 0x000000222f407c23 */ /* 0x100fe20008010832 */
[----:B------:R-:W-:Y:S01]  /*dd60*/  ISETP.GT.AND P4, PT, R87, 0x59, P2 ;  /* 0x000000595700780c */ /* 0x000fe20001784270 */
[--C-:B------:R-:W-:Y:S01]  /*dd70*/  FFMA.FTZ R47, R55, UR34, -R50.reuse ;  /* 0x00000022372f7c23 */ /* 0x100fe20008010832 */
[----:B------:R-:W-:Y:S01]  /*dd80*/  FMNMX.FTZ R11, R60, R11, !PT ;  /* 0x0000000b3c0b7209 */ /* 0x000fe20007810000 */
[--C-:B------:R-:W-:Y:S01]  /*dd90*/  FFMA.FTZ R55, R63, UR34, -R50.reuse ;  /* 0x000000223f377c23 */ /* 0x100fe20008010832 */
[----:B------:R-:W-:Y:S01]  /*dda0*/  ISETP.GT.AND P3, PT, R87, 0x60, P2 ;  /* 0x000000605700780c */ /* 0x000fe20001764270 */
[----:B------:R-:W-:Y:S01]  /*ddb0*/  FFMA.FTZ R63, R75, UR34, -R50 ;  /* 0x000000224b3f7c23 */ /* 0x000fe20008010832 */
        /* <DEDUP_REMOVED lines=14> */
[----:B------:R-:W-:Y:S02]  /*dea0*/  FSEL R70, R70, -INF , !P4 ;  /* 0xff80000046467808 */ /* 0x000fe40006000000 */
[----:B------:R-:W-:Y:S01]  /*deb0*/  ISETP.GT.AND P4, PT, R87, 0x69, P2 ;  /* 0x000000695700780c */ /* 0x000fe20001784270 */
[----:B------:R-:W-:Y:S01]  /*dec0*/  MUFU.EX2 R55, R55 ;  /* 0x0000003700377308 */ /* 0x000fe20000000800 */
[----:B------:R-:W-:Y:S01]  /*ded0*/  FMNMX.FTZ R11, R45, R68, !PT ;  /* 0x000000442d0b7209 */ /* 0x000fe20007810000 */
[--C-:B------:R-:W-:Y:S01]  /*dee0*/  FFMA.FTZ R68, R53, UR34, -R50.reuse ;  /* 0x0000002235447c23 */ /* 0x100fe20008010832 */
[----:B------:R-:W-:Y:S01]  /*def0*/  FSEL R72, R72, -INF , !P3 ;  /* 0xff80000048487808 */ /* 0x000fe20005800000 */
        /* <DEDUP_REMOVED lines=8> */
[----:B------:R-:W-:Y:S01]  /*df80*/  ISETP.GT.AND P4, PT, R87, 0x71, P2 ;  /* 0x000000715700780c */ /* 0x000fe20001784270 */
[----:B------:R-:W-:Y:S01]  /*df90*/  MUFU.EX2 R53, R53 ;  /* 0x0000003500357308 */ /* 0x000fe20000000800 */
[----:B------:R-:W-:Y:S02]  /*dfa0*/  FMNMX.FTZ R74, R72, R11, !PT ;  /* 0x0000000b484a7209 */ /* 0x000fe40007810000 */
[----:B------:R-:W-:Y:S01]  /*dfb0*/  FSEL R143, R76, -INF , !P3 ;  /* 0xff8000004c8f7808 */ /* 0x000fe20005800000 */
[----:B------:R-:W-:Y:S01]  /*dfc0*/  FFMA.FTZ R76, R65, UR34, -R50 ;  /* 0x00000022414c7c23 */ /* 0x000fe20008010832 */
[----:B------:R-:W-:-:S02]  /*dfd0*/  ISETP.GT.AND P3, PT, R87, 0x78, P2 ;  /* 0x000000785700780c */ /* 0x000fc40001764270 */
[----:B------:R-:W-:Y:S01]  /*dfe0*/  ISETP.LT.OR P4, PT, R139, 0x72, P4 ;  /* 0x000000728b00780c */ /* 0x000fe20002781670 */
[----:B------:R-:W-:Y:S01]  /*dff0*/  MUFU.EX2 R59, R59 ;  /* 0x0000003b003b7308 */ /* 0x000fe20000000800 */
[----:B------:R-:W-:Y:S02]  /*e000*/  FMNMX.FTZ R74, R49, R74, !PT ;  /* 0x0000004a314a7209 */ /* 0x000fe40007810000 */
[----:B------:R-:W-:Y:S02]  /*e010*/  ISETP.GT.AND P2, PT, R87, 0x79, P2 ;  /* 0x000000795700780c */ /* 0x000fe40001744270 */
[----:B------:R-:W-:Y:S02]  /*e020*/  ISETP.LT.OR P3, PT, R139, 0x79, P3 ;  /* 0x000000798b00780c */ /* 0x000fe40001f61670 */
[----:B------:R-:W-:Y:S01]  /*e030*/  FSEL R87, R78, -INF , !P4 ;  /* 0xff8000004e577808 */ /* 0x000fe20006000000 */
[--C-:B------:R-:W-:Y:S01]  /*e040*/  FFMA.FTZ R78, R57, UR34, -R50.reuse ;  /* 0x00000022394e7c23 */ /* 0x100fe20008010832 */
[----:B------:R-:W-:Y:S01]  /*e050*/  FMNMX.FTZ R74, R143, R74, !PT ;  /* 0x0000004a8f4a7209 */ /* 0x000fe20007810000 */
[--C-:B------:R-:W-:Y:S01]  /*e060*/  FFMA.FTZ R57, R67, UR34, -R50.reuse ;  /* 0x0000002243397c23 */ /* 0x100fe20008010832 */
[----:B------:R-:W-:Y:S01]  /*e070*/  ISETP.LT.OR P2, PT, R139, 0x7a, P2 ;  /* 0x0000007a8b00780c */ /* 0x000fe20001741670 */
[----:B------:R-:W-:Y:S01]  /*e080*/  MUFU.EX2 R76, R76 ;  /* 0x0000004c004c7308 */ /* 0x000fe20000000800 */
[----:B------:R-:W-:Y:S01]  /*e090*/  FSEL R139, R80, -INF , !P3 ;  /* 0xff800000508b7808 */ /* 0x000fe20005800000 */
[----:B------:R-:W-:Y:S01]  /*e0a0*/  FFMA.FTZ R80, R69, UR34, -R50 ;  /* 0x0000002245507c23 */ /* 0x000fe20008010832 */
[----:B------:R-:W-:-:S02]  /*e0b0*/  FMNMX.FTZ R74, R87, R74, !PT ;  /* 0x0000004a574a7209 */ /* 0x000fc40007810000 */
[----:B------:R-:W-:Y:S02]  /*e0c0*/  FSEL R83, R83, -INF , !P2 ;  /* 0xff80000053537808 */ /* 0x000fe40005000000 */
[----:B------:R-:W-:Y:S01]  /*e0d0*/  FMNMX.FTZ R74, R139, R74, !PT ;  /* 0x0000004a8b4a7209 */ /* 0x000fe20007810000 */
[----:B------:R-:W-:Y:S01]  /*e0e0*/  MUFU.EX2 R78, R78 ;  /* 0x0000004e004e7308 */ /* 0x000fe20000000800 */
[----:B------:R-:W-:Y:S02]  /*e0f0*/  FSEL R67, R8, RZ, P6 ;  /* 0x000000ff08437208 */ /* 0x000fe40003000000 */
[----:B------:R-:W-:Y:S01]  /*e100*/  FMNMX.FTZ R11, R83, R74, !PT ;  /* 0x0000004a530b7209 */ /* 0x000fe20007810000 */
[--C-:B------:R-:W-:Y:S01]  /*e110*/  FFMA.FTZ R74, R61, UR34, -R50.reuse ;  /* 0x000000223d4a7c23 */ /* 0x100fe20008010832 */
[----:B------:R-:W-:Y:S01]  /*e120*/  FFMA.FTZ R61, R79, UR34, -R50 ;  /* 0x000000224f3d7c23 */ /* 0x000fe20008010832 */
[----:B------:R-:W-:Y:S02]  /*e130*/  FADD.FTZ R67, -R67, R10 ;  /* 0x0000000a43437221 */ /* 0x000fe40000010100 */
[----:B------:R-:W1:Y:S01]  /*e140*/  SHFL.BFLY PT, R142, R11, 0x2, 0x1f ;  /* 0x0c401f000b8e7f89 */ /* 0x000e6200000e0000 */
[----:B------:R-:W-:Y:S01]  /*e150*/  MUFU.EX2 R57, R57 ;  /* 0x0000003900397308 */ /* 0x000fe20000000800 */
[----:B------:R-:W-:-:S07]  /*e160*/  FMUL.FTZ R67, R67, UR34 ;  /* 0x0000002243437c20 */ /* 0x000fce0008410000 */
[----:B------:R-:W-:Y:S08]  /*e170*/  MUFU.EX2 R74, R74 ;  /* 0x0000004a004a7308 */ /* 0x000ff00000000800 */
[----:B------:R-:W-:Y:S01]  /*e180*/  MUFU.EX2 R80, R80 ;  /* 0x0000005000507308 */ /* 0x000fe20000000800 */
[----:B-1----:R-:W-:Y:S01]  /*e190*/  FMNMX.FTZ R65, R11, R142, !PT ;  /* 0x0000008e0b417209 */ /* 0x002fe20007810000 */
[--C-:B------:R-:W-:Y:S01]  /*e1a0*/  FFMA.FTZ R142, R73, UR34, -R50.reuse ;  /* 0x00000022498e7c23 */ /* 0x100fe20008010832 */
[----:B------:R-:W-:-:S05]  /*e1b0*/  FFMA.FTZ R50, R82, UR34, -R50 ;  /* 0x0000002252327c23 */ /* 0x000fca0008010832 */
[----:B------:R-:W-:Y:S01]  /*e1c0*/  MUFU.EX2 R63, R63 ;  /* 0x0000003f003f7308 */ /* 0x000fe20000000800 */
[----:B------:R-:W1:Y:S07]  /*e1d0*/  SHFL.BFLY PT, R146, R65, 0x1, 0x1f ;  /* 0x0c201f0041927f89 */ /* 0x000e6e00000e0000 */
[----:B------:R-:W-:Y:S08]  /*e1e0*/  MUFU.EX2 R10, R50 ;  /* 0x00000032000a7308 */ /* 0x000ff00000000800 */
[----:B------:R-:W-:Y:S08]  /*e1f0*/  MUFU.EX2 R142, R142 ;  /* 0x0000008e008e7308 */ /* 0x000ff00000000800 */
[----:B------:R-:W-:Y:S01]  /*e200*/  MUFU.EX2 R144, R144 ;  /* 0x0000009000907308 */ /* 0x000fe20000000800 */
[----:B-1----:R-:W-:-:S04]  /*e210*/  FMNMX.FTZ R11, R65, R146, !PT ;  /* 0x00000092410b7209 */ /* 0x002fc80007810000 */
[C---:B------:R-:W-:Y:S01]  /*e220*/  FSETP.NEU.FTZ.AND P2, PT, R11.reuse, -INF , PT ;  /* 0xff8000000b00780b */ /* 0x040fe20003f5d000 */
[----:B------:R-:W-:Y:S02]  /*e230*/  FMUL.FTZ R65, R11, UR34 ;  /* 0x000000220b417c20 */ /* 0x000fe40008410000 */
[----:B------:R-:W1:Y:S03]  /*e240*/  MUFU.EX2 R146, R67 ;  /* 0x0000004300927308 */ /* 0x000e660000000800 */
[----:B------:R-:W-:-:S05]  /*e250*/  FSEL R65, R65, RZ, P2 ;  /* 0x000000ff41417208 */ /* 0x000fca0001000000 */
[----:B------:R-:W-:Y:S01]  /*e260*/  MUFU.EX2 R61, R61 ;  /* 0x0000003d003d7308 */ /* 0x000fe20000000800 */
[--C-:B------:R-:W-:Y:S01]  /*e270*/  FFMA.FTZ R69, R13, UR34, -R65.reuse ;  /* 0x000000220d457c23 */ /* 0x100fe20008010841 */
[----:B------:R-:W-:Y:S01]  /*e280*/  FSEL R13, R11, RZ, P2 ;  /* 0x000000ff0b0d7208 */ /* 0x000fe20001000000 */
[--C-:B------:R-:W-:Y:S01]  /*e290*/  FFMA.FTZ R77, R81, UR34, -R65.reuse ;  /* 0x00000022514d7c23 */ /* 0x100fe20008010841 */
[--C-:B------:R-:W-:Y:S01]  /*e2a0*/  FFMA.FTZ R20, R20, UR34, -R65.reuse ;  /* 0x0000002214147c23 */ /* 0x100fe20008010841 */
[--C-:B------:R-:W-:Y:S01]  /*e2b0*/  FFMA.FTZ R14, R14, UR34, -R65.reuse ;  /* 0x000000220e0e7c23 */ /* 0x100fe20008010841 */
[--C-:B------:R-:W-:Y:S01]  /*e2c0*/  FFMA.FTZ R81, R24, UR34, -R65.reuse ;  /* 0x0000002218517c23 */ /* 0x100fe20008010841 */
[----:B------:R-:W-:Y:S01]  /*e2d0*/  FADD.FTZ R13, -R13, R12 ;  /* 0x0000000c0d0d7221 */ /* 0x000fe20000010100 */
[----:B------:R-:W-:Y:S01]  /*e2e0*/  IMAD.U32 R12, RZ, RZ, UR55 ;  /* 0x00000037ff0c7e24 */ /* 0x000fe2000f8e00ff */
[----:B------:R-:W-:Y:S01]  /*e2f0*/  MUFU.EX2 R50, R20 ;  /* 0x0000001400327308 */ /* 0x000fe20000000800 */
[----:B------:R-:W-:Y:S01]  /*e300*/  FFMA.FTZ R24, R27, UR34, -R65 ;  /* 0x000000221b187c23 */ /* 0x000fe20008010841 */
[----:B------:R-:W-:Y:S01]  /*e310*/  FMUL.FTZ R13, R13, UR34 ;  /* 0x000000220d0d7c20 */ /* 0x000fe20008410000 */
[----:B-1----:R-:W-:Y:S01]  /*e320*/  FFMA.FTZ R79, R146, R6, R51 ;  /* 0x00000006924f7223 */ /* 0x002fe20000010033 */
[----:B------:R-:W-:Y:S01]  /*e330*/  @!P1 LEA R12, R12, UR39, 0x3 ;  /* 0x000000270c0c9c11 */ /* 0x000fe2000f8e18ff */
[--C-:B------:R-:W-:Y:S01]  /*e340*/  FFMA.FTZ R71, R34, UR34, -R65.reuse ;  /* 0x0000002222477c23 */ /* 0x100fe20008010841 */
[--C-:B------:R-:W-:Y:S01]  /*e350*/  FFMA.FTZ R67, R28, UR34, -R65.reuse ;  /* 0x000000221c437c23 */ /* 0x100fe20008010841 */
[----:B------:R-:W-:Y:S01]  /*e360*/  FFMA.FTZ R30, R30, UR34, -R65 ;  /* 0x000000221e1e7c23 */ /* 0x000fe20008010841 */
[----:B------:R-:W-:Y:S01]  /*e370*/  MUFU.EX2 R77, R77 ;  /* 0x0000004d004d7308 */ /* 0x000fe20000000800 */
[----:B------:R-:W-:-:S02]  /*e380*/  @!P1 VIADD R12, R12, 0x2d860 ;  /* 0x0002d8600c0c9836 */ /* 0x000fc40000000000 */
[--C-:B------:R-:W-:Y:S01]  /*e390*/  FFMA.FTZ R28, R44, UR34, -R65.reuse ;  /* 0x000000222c1c7c23 */ /* 0x100fe20008010841 */
[--C-:B------:R-:W-:Y:S01]  /*e3a0*/  FFMA.FTZ R6, R33, UR34, -R65.reuse ;  /* 0x0000002221067c23 */ /* 0x100fe20008010841 */
[--C-:B------:R-:W-:Y:S01]  /*e3b0*/  FFMA.FTZ R36, R36, UR34, -R65.reuse ;  /* 0x0000002224247c23 */ /* 0x100fe20008010841 */
[----:B------:R-:W-:Y:S01]  /*e3c0*/  FFMA.FTZ R73, R21, UR34, -R65 ;  /* 0x0000002215497c23 */ /* 0x000fe20008010841 */
[----:B------:R-:W-:Y:S01]  /*e3d0*/  @!P1 PRMT R34, RZ, 0x654, R12 ;  /* 0x00000654ff229816 */ /* 0x000fe2000000000c */
[----:B------:R-:W-:Y:S01]  /*e3e0*/  FADD.FTZ R12, R32, R79 ;  /* 0x0000004f200c7221 */ /* 0x000fe20000010000 */
[----:B------:R1:W2:Y:S01]  /*e3f0*/  MUFU.EX2 R20, R13 ;  /* 0x0000000d00147308 */ /* 0x0002a20000000800 */
[--C-:B------:R-:W-:Y:S01]  /*e400*/  FFMA.FTZ R82, R40, UR34, -R65.reuse ;  /* 0x0000002228527c23 */ /* 0x100fe20008010841 */
[----:B------:R3:W-:Y:S01]  /*e410*/  @!P1 SYNCS.ARRIVE.TRANS64.RED.A1T0 RZ, [R34+URZ], RZ ;  /* 0x000000ff22ff99a7 */ /* 0x0007e2000810043f */
[--C-:B------:R-:W-:Y:S01]  /*e420*/  FFMA.FTZ R21, R42, UR34, -R65.reuse ;  /* 0x000000222a157c23 */ /* 0x100fe20008010841 */
[--C-:B------:R-:W-:Y:S01]  /*e430*/  FFMA.FTZ R27, R46, UR34, -R65.reuse ;  /* 0x000000222e1b7c23 */ /* 0x100fe20008010841 */
[--C-:B------:R-:W-:Y:S01]  /*e440*/  FFMA.FTZ R40, R85, UR34, -R65.reuse ;  /* 0x0000002255287c23 */ /* 0x100fe20008010841 */
[--C-:B------:R-:W-:Y:S01]  /*e450*/  FFMA.FTZ R42, R52, UR34, -R65.reuse ;  /* 0x00000022342a7c23 */ /* 0x100fe20008010841 */
[--C-:B------:R-:W-:Y:S01]  /*e460*/  FFMA.FTZ R79, R35, UR34, -R65.reuse ;  /* 0x00000022234f7c23 */ /* 0x100fe20008010841 */
[----:B------:R-:W4:Y:S01]  /*e470*/  MUFU.EX2 R14, R14 ;  /* 0x0000000e000e7308 */ /* 0x000f220000000800 */
[----:B-1----:R-:W-:Y:S01]  /*e480*/  FADD.FTZ R13, R15, R12 ;  /* 0x0000000c0f0d7221 */ /* 0x002fe20000010000 */
[----:B---3--:R-:W-:Y:S01]  /*e490*/  F2FP.BF16.F32.PACK_AB R34, R38, R15 ;  /* 0x0000000f2622723e */ /* 0x008fe200000010ff */
[----:B------:R-:W-:Y:S01]  /*e4a0*/  FFMA.FTZ R75, R54, UR34, -R65 ;  /* 0x00000022364b7c23 */ /* 0x000fe20008010841 */
[----:B------:R-:W-:Y:S01]  /*e4b0*/  F2FP.BF16.F32.PACK_AB R32, R32, R51 ;  /* 0x000000332020723e */ /* 0x000fe200000010ff */
[----:B------:R-:W-:Y:S01]  /*e4c0*/  FADD.FTZ R44, R38, R13 ;  /* 0x0000000d262c7221 */ /* 0x000fe20000010000 */
[--C-:B------:R-:W-:Y:S01]  /*e4d0*/  FFMA.FTZ R38, R62, UR34, -R65.reuse ;  /* 0x000000223e267c23 */ /* 0x100fe20008010841 */
[----:B------:R-:W-:Y:S01]  /*e4e0*/  FFMA.FTZ R66, R66, UR34, -R65 ;  /* 0x0000002242427c23 */ /* 0x000fe20008010841 */
[----:B------:R-:W1:Y:S01]  /*e4f0*/  MUFU.EX2 R81, R81 ;  /* 0x0000005100517308 */ /* 0x000e620000000800 */
[----:B--2---:R-:W-:Y:S01]  /*e500*/  FFMA.FTZ R5, R20, R5, R77 ;  /* 0x0000000514057223 */ /* 0x004fe2000001004d */
[----:B------:R-:W-:Y:S01]  /*e510*/  FADD.FTZ R15, R25, R44 ;  /* 0x0000002c190f7221 */ /* 0x000fe20000010000 */
[--C-:B------:R-:W-:Y:S01]  /*e520*/  FFMA.FTZ R44, R86, UR34, -R65.reuse ;  /* 0x00000022562c7c23 */ /* 0x100fe20008010841 */
[--C-:B------:R-:W-:Y:S01]  /*e530*/  FFMA.FTZ R70, R70, UR34, -R65.reuse ;  /* 0x0000002246467c23 */ /* 0x100fe20008010841 */
[--C-:B------:R-:W-:Y:S01]  /*e540*/  FFMA.FTZ R72, R72, UR34, -R65.reuse ;  /* 0x0000002248487c23 */ /* 0x100fe20008010841 */
[--C-:B------:R-:W-:Y:S01]  /*e550*/  FFMA.FTZ R46, R49, UR34, -R65.reuse ;  /* 0x00000022312e7c23 */ /* 0x100fe20008010841 */
[----:B------:R-:W-:Y:S01]  /*e560*/  FFMA.FTZ R143, R143, UR34, -R65 ;  /* 0x000000228f8f7c23 */ /* 0x000fe20008010841 */
[----:B------:R-:W2:Y:S01]  /*e570*/  MUFU.EX2 R24, R24 ;  /* 0x0000001800187308 */ /* 0x000ea20000000800 */
[C---:B----4-:R-:W-:Y:S01]  /*e580*/  FADD.FTZ R5, R14.reuse, R5 ;  /* 0x000000050e057221 */ /* 0x050fe20000010000 */
[----:B------:R-:W-:Y:S01]  /*e590*/  F2FP.BF16.F32.PACK_AB R33, R14, R77 ;  /* 0x0000004d0e21723e */ /* 0x000fe200000010ff */
[----:B------:R-:W-:Y:S01]  /*e5a0*/  FADD.FTZ R14, R26, R15 ;  /* 0x0000000f1a0e7221 */ /* 0x000fe20000010000 */
[----:B------:R-:W-:Y:S01]  /*e5b0*/  FFMA.FTZ R87, R87, UR34, -R65 ;  /* 0x0000002257577c23 */ /* 0x000fe20008010841 */
[----:B------:R-:W-:Y:S01]  /*e5c0*/  FADD.FTZ R12, R50, R5 ;  /* 0x00000005320c7221 */ /* 0x000fe20000010000 */
[----:B------:R-:W-:Y:S01]  /*e5d0*/  FFMA.FTZ R5, R60, UR34, -R65 ;  /* 0x000000223c057c23 */ /* 0x000fe20008010841 */
[----:B------:R-:W-:Y:S01]  /*e5e0*/  FADD.FTZ R15, R29, R14 ;  /* 0x0000000e1d0f7221 */ /* 0x000fe20000010000 */
[----:B------:R-:W3:Y:S01]  /*e5f0*/  MUFU.EX2 R67, R67 ;  /* 0x0000004300437308 */ /* 0x000ee20000000800 */
[C---:B-1----:R-:W-:Y:S01]  /*e600*/  FADD.FTZ R13, R81.reuse, R12 ;  /* 0x0000000c510d7221 */ /* 0x042fe20000010000 */
[----:B------:R-:W-:Y:S01]  /*e610*/  F2FP.BF16.F32.PACK_AB R35, R81, R50 ;  /* 0x000000325123723e */ /* 0x000fe200000010ff */
[----:B------:R-:W-:Y:S01]  /*e620*/  FADD.FTZ R14, R84, R15 ;  /* 0x0000000f540e7221 */ /* 0x000fe20000010000 */
[--C-:B------:R-:W-:Y:S01]  /*e630*/  FFMA.FTZ R81, R45, UR34, -R65.reuse ;  /* 0x000000222d517c23 */ /* 0x100fe20008010841 */
[--C-:B------:R-:W-:Y:S01]  /*e640*/  FFMA.FTZ R139, R139, UR34, -R65.reuse ;  /* 0x000000228b8b7c23 */ /* 0x100fe20008010841 */
[----:B------:R-:W-:Y:S01]  /*e650*/  FFMA.FTZ R65, R83, UR34, -R65 ;  /* 0x0000002253417c23 */ /* 0x000fe20008010841 */
[----:B------:R1:W-:Y:S01]  /*e660*/  STSM.16.M88.4 [R136+0x21800], R32 ;  /* 0x0218002088007844 */ /* 0x0003e20000000200 */
[----:B------:R-:W4:Y:S01]  /*e670*/  MUFU.EX2 R30, R30 ;  /* 0x0000001e001e7308 */ /* 0x000f220000000800 */
[----:B--2---:R-:W-:Y:S01]  /*e680*/  FADD.FTZ R12, R24, R13 ;  /* 0x0000000d180c7221 */ /* 0x004fe20000010000 */
[----:B------:R-:W-:Y:S01]  /*e690*/  ISETP.GT.AND P2, PT, R7, UR40, PT ;  /* 0x0000002807007c0c */ /* 0x000fe2000bf44270 */
[----:B------:R-:W-:Y:S01]  /*e6a0*/  UMOV UR55, UR36 ;  /* 0x0000002400377c82 */ /* 0x000fe20008000000 */
        /* <DEDUP_REMOVED lines=13> */
[----:B----4-:R-:W-:Y:S01]  /*e780*/  FADD.FTZ R12, R30, R13 ;  /* 0x0000000d1e0c7221 */ /* 0x010fe20000010000 */
[----:B------:R-:W-:Y:S01]  /*e790*/  FADD.FTZ R13, R31, R14 ;  /* 0x0000000e1f0d7221 */ /* 0x000fe20000010000 */
[-C--:B------:R-:W-:Y:S01]  /*e7a0*/  FMUL.FTZ R108, R108, R146.reuse ;  /* 0x000000926c6c7220 */ /* 0x080fe20000410000 */
[-C--:B------:R-:W-:Y:S01]  /*e7b0*/  FMUL.FTZ R109, R109, R146.reuse ;  /* 0x000000926d6d7220 */ /* 0x080fe20000410000 */
[-C--:B------:R-:W-:Y:S01]  /*e7c0*/  FMUL.FTZ R112, R112, R146.reuse ;  /* 0x0000009270707220 */ /* 0x080fe20000410000 */
[C---:B------:R-:W-:Y:S01]  /*e7d0*/  FADD.FTZ R14, R48.reuse, R13 ;  /* 0x0000000d300e7221 */ /* 0x040fe20000010000 */
[----:B------:R-:W-:Y:S01]  /*e7e0*/  F2FP.BF16.F32.PACK_AB R48, R48, R31 ;  /* 0x0000001f3030723e */ /* 0x000fe200000010ff */
[----:B------:R-:W4:Y:S01]  /*e7f0*/  MUFU.EX2 R36, R36 ;  /* 0x0000002400247308 */ /* 0x000f220000000800 */
[----:B--2---:R-:W-:Y:S01]  /*e800*/  FADD.FTZ R12, R69, R12 ;  /* 0x0000000c450c7221 */ /* 0x004fe20000010000 */
[----:B------:R-:W-:Y:S01]  /*e810*/  FADD.FTZ R15, R37, R14 ;  /* 0x0000000e250f7221 */ /* 0x000fe20000010000 */
[-C--:B------:R-:W-:Y:S01]  /*e820*/  FMUL.FTZ R113, R113, R146.reuse ;  /* 0x0000009271717220 */ /* 0x080fe20000410000 */
[-C--:B------:R-:W-:Y:S01]  /*e830*/  FMUL.FTZ R116, R116, R146.reuse ;  /* 0x0000009274747220 */ /* 0x080fe20000410000 */
[-C--:B------:R-:W-:Y:S01]  /*e840*/  FMUL.FTZ R117, R117, R146.reuse ;  /* 0x0000009275757220 */ /* 0x080fe20000410000 */
[----:B------:R-:W-:Y:S01]  /*e850*/  FADD.FTZ R14, R56, R15 ;  /* 0x0000000f380e7221 */ /* 0x000fe20000010000 */
[-C--:B------:R-:W-:Y:S01]  /*e860*/  FMUL.FTZ R120, R120, R146.reuse ;  /* 0x0000009278787220 */ /* 0x080fe20000410000 */
[----:B------:R-:W2:Y:S01]  /*e870*/  MUFU.EX2 R73, R73 ;  /* 0x0000004900497308 */ /* 0x000ea20000000800 */
[----:B---3--:R-:W-:Y:S01]  /*e880*/  FADD.FTZ R13, R71, R12 ;  /* 0x0000000c470d7221 */ /* 0x008fe20000010000 */
[----:B------:R-:W-:Y:S01]  /*e890*/  FADD.FTZ R15, R39, R14 ;  /* 0x0000000e270f7221 */ /* 0x000fe20000010000 */
[-C--:B------:R-:W-:Y:S01]  /*e8a0*/  FMUL.FTZ R121, R121, R146.reuse ;  /* 0x0000009279797220 */ /* 0x080fe20000410000 */
[-C--:B------:R-:W-:Y:S01]  /*e8b0*/  FMUL.FTZ R124, R124, R146.reuse ;  /* 0x000000927c7c7220 */ /* 0x080fe20000410000 */
[-C--:B------:R-:W-:Y:S01]  /*e8c0*/  FMUL.FTZ R125, R125, R146.reuse ;  /* 0x000000927d7d7220 */ /* 0x080fe20000410000 */
[----:B------:R-:W-:Y:S01]  /*e8d0*/  FADD.FTZ R50, R58, R15 ;  /* 0x0000000f3a327221 */ /* 0x000fe20000010000 */
[-C--:B------:R-:W-:Y:S01]  /*e8e0*/  FMUL.FTZ R128, R128, R146.reuse ;  /* 0x0000009280807220 */ /* 0x080fe20000410000 */
[----:B------:R-:W3:Y:S01]  /*e8f0*/  MUFU.EX2 R82, R82 ;  /* 0x0000005200527308 */ /* 0x000ee20000000800 */
[C---:B----4-:R-:W-:Y:S01]  /*e900*/  FADD.FTZ R12, R36.reuse, R13 ;  /* 0x0000000d240c7221 */ /* 0x050fe20000010000 */
[----:B------:R-:W-:Y:S01]  /*e910*/  FADD.FTZ R15, R41, R50 ;  /* 0x00000032290f7221 */ /* 0x000fe20000010000 */
[----:B------:R-:W-:Y:S01]  /*e920*/  F2FP.BF16.F32.PACK_AB R49, R36, R71 ;  /* 0x000000472431723e */ /* 0x000fe200000010ff */
[----:B------:R-:W-:Y:S01]  /*e930*/  FMUL.FTZ R129, R129, R146 ;  /* 0x0000009281817220 */ /* 0x000fe20000410000 */
[----:B------:R-:W-:Y:S01]  /*e940*/  F2FP.BF16.F32.PACK_AB R50, R56, R37 ;  /* 0x000000253832723e */ /* 0x000fe200000010ff */
[----:B------:R-:W-:Y:S01]  /*e950*/  FADD.FTZ R52, R64, R15 ;  /* 0x0000000f40347221 */ /* 0x000fe20000010000 */
[----:B------:R-:W-:Y:S01]  /*e960*/  F2FP.BF16.F32.PACK_AB R15, R69, R30 ;  /* 0x0000001e450f723e */ /* 0x000fe200000010ff */
[----:B------:R-:W4:Y:S01]  /*e970*/  MUFU.EX2 R21, R21 ;  /* 0x0000001500157308 */ /* 0x000f220000000800 */
[----:B--2---:R-:W-:Y:S01]  /*e980*/  FADD.FTZ R13, R73, R12 ;  /* 0x0000000c490d7221 */ /* 0x004fe20000010000 */
[----:B------:R-:W-:Y:S01]  /*e990*/  F2FP.BF16.F32.PACK_AB R12, R26, R25 ;  /* 0x000000191a0c723e */ /* 0x000fe200000010ff */
[-C--:B------:R-:W-:Y:S01]  /*e9a0*/  FMUL.FTZ R132, R132, R146.reuse ;  /* 0x0000009284847220 */ /* 0x080fe20000410000 */
[----:B------:R-:W-:Y:S01]  /*e9b0*/  FMUL.FTZ R133, R133, R146 ;  /* 0x0000009285857220 */ /* 0x000fe20000410000 */
[----:B------:R-:W-:-:S02]  /*e9c0*/  VIADD R7, R7, 0xffffffff ;  /* 0xffffffff07077836 */ /* 0x000fc40000000000 */
[-C--:B------:R-:W-:Y:S01]  /*e9d0*/  FMUL.FTZ R90, R90, R20.reuse ;  /* 0x000000145a5a7220 */ /* 0x080fe20000410000 */
[-C--:B------:R-:W-:Y:S01]  /*e9e0*/  FMUL.FTZ R91, R91, R20.reuse ;  /* 0x000000145b5b7220 */ /* 0x080fe20000410000 */
[----:B------:R-:W2:Y:S01]  /*e9f0*/  MUFU.EX2 R28, R28 ;  /* 0x0000001c001c7308 */ /* 0x000ea20000000800 */
[C---:B---3--:R-:W-:Y:S01]  /*ea00*/  FADD.FTZ R14, R82.reuse, R13 ;  /* 0x0000000d520e7221 */ /* 0x048fe20000010000 */
[----:B------:R-:W-:Y:S01]  /*ea10*/  F2FP.BF16.F32.PACK_AB R51, R82, R73 ;  /* 0x000000495233723e */ /* 0x000fe200000010ff */
[-C--:B------:R-:W-:Y:S01]  /*ea20*/  FMUL.FTZ R94, R94, R20.reuse ;  /* 0x000000145e5e7220 */ /* 0x080fe20000410000 */
[----:B------:R-:W-:Y:S01]  /*ea30*/  F2FP.BF16.F32.PACK_AB R82, R142, R59 ;  /* 0x0000003b8e52723e */ /* 0x000fe200000010ff */
[-C--:B------:R-:W-:Y:S01]  /*ea40*/  FMUL.FTZ R95, R95, R20.reuse ;  /* 0x000000145f5f7220 */ /* 0x080fe20000410000 */
[-C--:B------:R-:W-:Y:S01]  /*ea50*/  FMUL.FTZ R98, R98, R20.reuse ;  /* 0x0000001462627220 */ /* 0x080fe20000410000 */
[-C--:B------:R-:W-:Y:S01]  /*ea60*/  FMUL.FTZ R99, R99, R20.reuse ;  /* 0x0000001463637220 */ /* 0x080fe20000410000 */
[----:B------:R-:W3:Y:S01]  /*ea70*/  MUFU.EX2 R27, R27 ;  /* 0x0000001b001b7308 */ /* 0x000ee20000000800 */
[----:B----4-:R-:W-:Y:S01]  /*ea80*/  FADD.FTZ R13, R21, R14 ;  /* 0x0000000e150d7221 */ /* 0x010fe20000010000 */
[----:B------:R-:W-:Y:S01]  /*ea90*/  F2FP.BF16.F32.PACK_AB R14, R84, R29 ;  /* 0x0000001d540e723e */ /* 0x000fe200000010ff */
[----:B------:R-:W-:Y:S01]  /*eaa0*/  FADD.FTZ R29, R43, R52 ;  /* 0x000000342b1d7221 */ /* 0x000fe20000010000 */
[-C--:B------:R-:W-:Y:S01]  /*eab0*/  FMUL.FTZ R102, R102, R20.reuse ;  /* 0x0000001466667220 */ /* 0x080fe20000410000 */
[-C--:B------:R-:W-:Y:S01]  /*eac0*/  FMUL.FTZ R103, R103, R20.reuse ;  /* 0x0000001467677220 */ /* 0x080fe20000410000 */
[-C--:B------:R-:W-:Y:S01]  /*ead0*/  FMUL.FTZ R106, R106, R20.reuse ;  /* 0x000000146a6a7220 */ /* 0x080fe20000410000 */
[----:B------:R-:W-:Y:S01]  /*eae0*/  FMUL.FTZ R107, R107, R20 ;  /* 0x000000146b6b7220 */ /* 0x000fe20000410000 */
[----:B------:R-:W4:Y:S01]  /*eaf0*/  MUFU.EX2 R40, R40 ;  /* 0x0000002800287308 */ /* 0x000f220000000800 */
[----:B--2---:R-:W-:Y:S01]  /*eb00*/  FADD.FTZ R26, R28, R13 ;  /* 0x0000000d1c1a7221 */ /* 0x004fe20000010000 */
[----:B------:R-:W-:Y:S01]  /*eb10*/  F2FP.BF16.F32.PACK_AB R13, R67, R24 ;  /* 0x00000018430d723e */ /* 0x000fe200000010ff */
[-C--:B------:R-:W-:Y:S01]  /*eb20*/  FMUL.FTZ R110, R110, R20.reuse ;  /* 0x000000146e6e7220 */ /* 0x080fe20000410000 */
[-C--:B------:R-:W-:Y:S01]  /*eb30*/  FMUL.FTZ R111, R111, R20.reuse ;  /* 0x000000146f6f7220 */ /* 0x080fe20000410000 */
[-C--:B------:R-:W-:Y:S01]  /*eb40*/  FMUL.FTZ R114, R114, R20.reuse ;  /* 0x0000001472727220 */ /* 0x080fe20000410000 */
[-C--:B------:R-:W-:Y:S01]  /*eb50*/  FMUL.FTZ R115, R115, R20.reuse ;  /* 0x0000001473737220 */ /* 0x080fe20000410000 */
[----:B------:R2:W-:Y:S01]  /*eb60*/  STSM.16.M88.4 [R23], R12 ;  /* 0x0000000c17007844 */ /* 0x0005e20000000200 */
[----:B------:R-:W5:Y:S01]  /*eb70*/  MUFU.EX2 R42, R42 ;  /* 0x0000002a002a7308 */ /* 0x000f620000000800 */
[----:B---3--:R-:W-:Y:S01]  /*eb80*/  FADD.FTZ R25, R27, R26 ;  /* 0x0000001a1b197221 */ /* 0x008fe20000010000 */
[C---:B------:R-:W-:Y:S01]  /*eb90*/  FADD.FTZ R26, R68.reuse, R29 ;  /* 0x0000001d441a7221 */ /* 0x040fe20000010000 */
[----:B------:R-:W-:Y:S01]  /*eba0*/  F2FP.BF16.F32.PACK_AB R68, R68, R43 ;  /* 0x0000002b4444723e */ /* 0x000fe200000010ff */
[----:B------:R-:W-:Y:S01]  /*ebb0*/  STSM.16.M88.4 [R22], R48 ;  /* 0x0000003016007844 */ /* 0x000fe20000000200 */
[-C--:B------:R-:W-:Y:S01]  /*ebc0*/  FMUL.FTZ R118, R118, R20.reuse ;  /* 0x0000001476767220 */ /* 0x080fe20000410000 */
[----:B------:R-:W-:Y:S01]  /*ebd0*/  FADD.FTZ R29, R47, R26 ;  /* 0x0000001a2f1d7221 */ /* 0x000fe20000010000 */
[----:B------:R-:W-:Y:S01]  /*ebe0*/  F2FP.BF16.F32.PACK_AB R26, R64, R41 ;  /* 0x00000029401a723e */ /* 0x000fe200000010ff */
[----:B------:R-:W3:Y:S01]  /*ebf0*/  MUFU.EX2 R75, R75 ;  /* 0x0000004b004b7308 */ /* 0x000ee20000000800 */
[C---:B----4-:R-:W-:Y:S01]  /*ec00*/  FADD.FTZ R25, R40.reuse, R25 ;  /* 0x0000001928197221 */ /* 0x050fe20000010000 */
[----:B------:R-:W-:Y:S01]  /*ec10*/  F2FP.BF16.F32.PACK_AB R27, R40, R27 ;  /* 0x0000001b281b723e */ /* 0x000fe200000010ff */
[-C--:B------:R-:W-:Y:S01]  /*ec20*/  FMUL.FTZ R119, R119, R20.reuse ;  /* 0x0000001477777220 */ /* 0x080fe20000410000 */
[-C--:B------:R-:W-:Y:S01]  /*ec30*/  FMUL.FTZ R122, R122, R20.reuse ;  /* 0x000000147a7a7220 */ /* 0x080fe20000410000 */
[-C--:B------:R-:W-:Y:S01]  /*ec40*/  FMUL.FTZ R123, R123, R20.reuse ;  /* 0x000000147b7b7220 */ /* 0x080fe20000410000 */
[-C--:B------:R-:W-:Y:S01]  /*ec50*/  FMUL.FTZ R126, R126, R20.reuse ;  /* 0x000000147e7e7220 */ /* 0x080fe20000410000 */
[-C--:B------:R-:W-:Y:S01]  /*ec60*/  FMUL.FTZ R127, R127, R20.reuse ;  /* 0x000000147f7f7220 */ /* 0x080fe20000410000 */
[----:B------:R-:W4:Y:S01]  /*ec70*/  MUFU.EX2 R6, R6 ;  /* 0x0000000600067308 */ /* 0x000f220000000800 */
[----:B-----5:R-:W-:Y:S01]  /*ec80*/  FADD.FTZ R24, R42, R25 ;  /* 0x000000192a187221 */ /* 0x020fe20000010000 */
[-C--:B------:R-:W-:Y:S01]  /*ec90*/  FMUL.FTZ R130, R130, R20.reuse ;  /* 0x0000001482827220 */ /* 0x080fe20000410000 */
[-C--:B------:R-:W-:Y:S01]  /*eca0*/  FMUL.FTZ R131, R131, R20.reuse ;  /* 0x0000001483837220 */ /* 0x080fe20000410000 */
[-C--:B------:R-:W-:Y:S01]  /*ecb0*/  FMUL.FTZ R134, R134, R20.reuse ;  /* 0x0000001486867220 */ /* 0x080fe20000410000 */
[----:B------:R-:W-:-:S03]  /*ecc0*/  FMUL.FTZ R135, R135, R20 ;  /* 0x0000001487877220 */ /* 0x000fc60000410000 */
[----:B------:R-:W5:Y:S01]  /*ecd0*/  MUFU.EX2 R79, R79 ;  /* 0x0000004f004f7308 */ /* 0x000f620000000800 */
[C---:B---3--:R-:W-:Y:S01]  /*ece0*/  FADD.FTZ R25, R75.reuse, R24 ;  /* 0x000000184b197221 */ /* 0x048fe20000010000 */
[----:B------:R-:W-:Y:S01]  /*ecf0*/  FADD.FTZ R24, R78, R29 ;  /* 0x0000001d4e187221 */ /* 0x000fe20000010000 */
[----:B------:R-:W-:-:S05]  /*ed00*/  F2FP.BF16.F32.PACK_AB R69, R75, R42 ;  /* 0x0000002a4b45723e */ /* 0x000fca00000010ff */
[----:B------:R-:W3:Y:S01]  /*ed10*/  MUFU.EX2 R5, R5 ;  /* 0x0000000500057308 */ /* 0x000ee20000000800 */
[----:B----4-:R-:W-:Y:S01]  /*ed20*/  FADD.FTZ R30, R6, R25 ;  /* 0x00000019061e7221 */ /* 0x010fe20000010000 */
[----:B------:R-:W-:Y:S01]  /*ed30*/  FADD.FTZ R25, R53, R24 ;  /* 0x0000001835197221 */ /* 0x000fe20000010000 */
[----:B------:R-:W-:-:S03]  /*ed40*/  F2FP.BF16.F32.PACK_AB R24, R58, R39 ;  /* 0x000000273a18723e */ /* 0x000fc600000010ff */
[----:B-1----:R-:W-:Y:S01]  /*ed50*/  FADD.FTZ R34, R74, R25 ;  /* 0x000000194a227221 */ /* 0x002fe20000010000 */
[----:B------:R-:W-:Y:S01]  /*ed60*/  F2FP.BF16.F32.PACK_AB R25, R28, R21 ;  /* 0x000000151c19723e */ /* 0x000fe200000010ff */
[----:B------:R-:W1:Y:S01]  /*ed70*/  MUFU.EX2 R38, R38 ;  /* 0x0000002600267308 */ /* 0x000e620000000800 */
[----:B-----5:R-:W-:Y:S01]  /*ed80*/  FADD.FTZ R30, R79, R30 ;  /* 0x0000001e4f1e7221 */ /* 0x020fe20000010000 */
[----:B--2---:R-:W-:Y:S01]  /*ed90*/  FADD.FTZ R15, R55, R34 ;  /* 0x00000022370f7221 */ /* 0x004fe20000010000 */
[----:B------:R-:W-:Y:S01]  /*eda0*/  F2FP.BF16.F32.PACK_AB R71, R79, R6 ;  /* 0x000000064f47723e */ /* 0x000fe200000010ff */
[----:B------:R2:W-:Y:S02]  /*edb0*/  STSM.16.M88.4 [R18], R24 ;  /* 0x0000001812007844 */ /* 0x0005e40000000200 */
[----:B------:R-:W-:Y:S02]  /*edc0*/  FADD.FTZ R14, R76, R15 ;  /* 0x0000000f4c0e7221 */ /* 0x000fe40000010000 */
[----:B------:R-:W4:Y:S01]  /*edd0*/  MUFU.EX2 R44, R44 ;  /* 0x0000002c002c7308 */ /* 0x000f220000000800 */
[----:B---3--:R-:W-:-:S07]  /*ede0*/  FADD.FTZ R13, R5, R30 ;  /* 0x0000001e050d7221 */ /* 0x008fce0000010000 */
[----:B------:R-:W3:Y:S01]  /*edf0*/  MUFU.EX2 R45, R66 ;  /* 0x00000042002d7308 */ /* 0x000ee20000000800 */
[----:B-1----:R-:W-:Y:S01]  /*ee00*/  FADD.FTZ R13, R38, R13 ;  /* 0x0000000d260d7221 */ /* 0x002fe20000010000 */
[----:B--2---:R-:W-:Y:S02]  /*ee10*/  F2FP.BF16.F32.PACK_AB R24, R144, R63 ;  /* 0x0000003f9018723e */ /* 0x004fe400000010ff */
[----:B------:R-:W-:-:S04]  /*ee20*/  F2FP.BF16.F32.PACK_AB R26, R10, R61 ;  /* 0x0000003d0a1a723e */ /* 0x000fc800000010ff */
[----:B------:R-:W1:Y:S01]  /*ee30*/  MUFU.EX2 R81, R81 ;  /* 0x0000005100517308 */ /* 0x000e620000000800 */
[----:B----4-:R-:W-:Y:S01]  /*ee40*/  FADD.FTZ R12, R44, R13 ;  /* 0x0000000d2c0c7221 */ /* 0x010fe20000010000 */
[----:B------:R-:W-:Y:S01]  /*ee50*/  FADD.FTZ R13, R57, R14 ;  /* 0x0000000e390d7221 */ /* 0x000fe20000010000 */
[----:B------:R-:W-:-:S03]  /*ee60*/  F2FP.BF16.F32.PACK_AB R14, R76, R55 ;  /* 0x000000374c0e723e */ /* 0x000fc600000010ff */
[C---:B------:R-:W-:Y:S01]  /*ee70*/  FADD.FTZ R6, R80.reuse, R13 ;  /* 0x0000000d50067221 */ /* 0x040fe20000010000 */
[----:B------:R-:W-:Y:S01]  /*ee80*/  F2FP.BF16.F32.PACK_AB R80, R80, R57 ;  /* 0x000000395050723e */ /* 0x000fe200000010ff */
[----:B------:R2:W4:Y:S01]  /*ee90*/  MUFU.EX2 R32, R70 ;  /* 0x0000004600207308 */ /* 0x0005220000000800 */
[----:B---3--:R-:W-:Y:S01]  /*eea0*/  FADD.FTZ R12, R45, R12 ;  /* 0x0000000c2d0c7221 */ /* 0x008fe20000010000 */
[----:B------:R-:W-:-:S04]  /*eeb0*/  FADD.FTZ R15, R59, R6 ;  /* 0x000000063b0f7221 */ /* 0x000fc80000010000 */
[----:B------:R-:W-:Y:S02]  /*eec0*/  FADD.FTZ R6, R142, R15 ;  /* 0x0000000f8e067221 */ /* 0x000fe40000010000 */
[----:B------:R-:W3:Y:S01]  /*eed0*/  MUFU.EX2 R72, R72 ;  /* 0x0000004800487308 */ /* 0x000ee20000000800 */
[----:B-1----:R-:W-:Y:S01]  /*eee0*/  FADD.FTZ R13, R81, R12 ;  /* 0x0000000c510d7221 */ /* 0x002fe20000010000 */
[----:B------:R-:W-:Y:S01]  /*eef0*/  FADD.FTZ R15, R63, R6 ;  /* 0x000000063f0f7221 */ /* 0x000fe20000010000 */
[----:B--2---:R-:W-:Y:S02]  /*ef00*/  F2FP.BF16.F32.PACK_AB R70, R78, R47 ;  /* 0x0000002f4e46723e */ /* 0x004fe400000010ff */
[----:B------:R-:W-:Y:S01]  /*ef10*/  F2FP.BF16.F32.PACK_AB R12, R74, R53 ;  /* 0x000000354a0c723e */ /* 0x000fe200000010ff */
[----:B------:R-:W-:Y:S01]  /*ef20*/  FADD.FTZ R28, R144, R15 ;  /* 0x0000000f901c7221 */ /* 0x000fe20000010000 */
[----:B------:R-:W-:Y:S01]  /*ef30*/  F2FP.BF16.F32.PACK_AB R15, R45, R44 ;  /* 0x0000002c2d0f723e */ /* 0x000fe200000010ff */
[----:B------:R-:W1:Y:S01]  /*ef40*/  MUFU.EX2 R46, R46 ;  /* 0x0000002e002e7308 */ /* 0x000e620000000800 */
[C---:B----4-:R-:W-:Y:S01]  /*ef50*/  FADD.FTZ R13, R32.reuse, R13 ;  /* 0x0000000d200d7221 */ /* 0x050fe20000010000 */
[----:B------:R-:W-:Y:S01]  /*ef60*/  F2FP.BF16.F32.PACK_AB R81, R32, R81 ;  /* 0x000000512051723e */ /* 0x000fe200000010ff */
[----:B------:R-:W-:Y:S01]  /*ef70*/  STSM.16.M88.4 [R136+0x27800], R68 ;  /* 0x0278004488007844 */ /* 0x000fe20000000200 */
[----:B------:R-:W-:-:S04]  /*ef80*/  FADD.FTZ R61, R61, R28 ;  /* 0x0000001c3d3d7221 */ /* 0x000fc80000010000 */
[----:B------:R-:W2:Y:S01]  /*ef90*/  MUFU.EX2 R143, R143 ;  /* 0x0000008f008f7308 */ /* 0x000ea20000000800 */
[----:B---3--:R-:W-:-:S07]  /*efa0*/  FADD.FTZ R13, R72, R13 ;  /* 0x0000000d480d7221 */ /* 0x008fce0000010000 */
[----:B------:R-:W3:Y:S01]  /*efb0*/  MUFU.EX2 R87, R87 ;  /* 0x0000005700577308 */ /* 0x000ee20000000800 */
[----:B-1----:R-:W-:Y:S01]  /*efc0*/  FADD.FTZ R6, R46, R13 ;  /* 0x0000000d2e067221 */ /* 0x002fe20000010000 */
[----:B------:R-:W-:Y:S02]  /*efd0*/  F2FP.BF16.F32.PACK_AB R13, R38, R5 ;  /* 0x00000005260d723e */ /* 0x000fe400000010ff */
[----:B------:R-:W-:-:S03]  /*efe0*/  F2FP.BF16.F32.PACK_AB R83, R46, R72 ;  /* 0x000000482e53723e */ /* 0x000fc600000010ff */
[----:B------:R1:W-:Y:S01]  /*eff0*/  STSM.16.M88.4 [R17], R12 ;  /* 0x0000000c11007844 */ /* 0x0003e20000000200 */
[----:B------:R-:W4:Y:S01]  /*f000*/  MUFU.EX2 R139, R139 ;  /* 0x0000008b008b7308 */ /* 0x000f220000000800 */
[----:B--2---:R-:W-:Y:S02]  /*f010*/  FADD.FTZ R6, R143, R6 ;  /* 0x000000068f067221 */ /* 0x004fe40000010000 */
[----:B------:R2:W-:Y:S05]  /*f020*/  STSM.16.M88.4 [R22+0x6000], R80 ;  /* 0x0060005016007844 */ /* 0x0005ea0000000200 */
[----:B------:R-:W5:Y:S01]  /*f030*/  MUFU.EX2 R30, R65 ;  /* 0x00000041001e7308 */ /* 0x000f620000000800 */
[C---:B---3--:R-:W-:Y:S01]  /*f040*/  F2FP.BF16.F32.PACK_AB R25, R87.reuse, R143 ;  /* 0x0000008f5719723e */ /* 0x048fe200000010ff */
[----:B------:R-:W-:Y:S01]  /*f050*/  FADD.FTZ R6, R87, R6 ;  /* 0x0000000657067221 */ /* 0x000fe20000010000 */
[----:B-1----:R-:W-:-:S03]  /*f060*/  IMAD.MOV.U32 R12, RZ, RZ, R11 ;  /* 0x000000ffff0c7224 */ /* 0x002fc600078e000b */
[----:B----4-:R-:W-:Y:S01]  /*f070*/  FADD.FTZ R5, R139, R6 ;  /* 0x000000068b057221 */ /* 0x010fe20000010000 */
[----:B------:R-:W-:Y:S01]  /*f080*/  FADD.FTZ R6, R10, R61 ;  /* 0x0000003d0a067221 */ /* 0x000fe20000010000 */
[----:B------:R-:W-:Y:S01]  /*f090*/  IMAD.MOV.U32 R10, RZ, RZ, R8 ;  /* 0x000000ffff0a7224 */ /* 0x000fe200078e0008 */
[C---:B-----5:R-:W-:Y:S01]  /*f0a0*/  F2FP.BF16.F32.PACK_AB R27, R30.reuse, R139 ;  /* 0x0000008b1e1b723e */ /* 0x060fe200000010ff */
[----:B------:R-:W-:-:S04]  /*f0b0*/  FADD.FTZ R5, R30, R5 ;  /* 0x000000051e057221 */ /* 0x000fc80000010000 */
[----:B------:R2:W-:Y:S01]  /*f0c0*/  STSM.16.M88.4 [R18+0x6000], R24 ;  /* 0x0060001812007844 */ /* 0x0005e20000000200 */
[----:B------:R1:W-:Y:S06]  /*f0d0*/  MEMBAR.ALL.CTA ;  /* 0x0000000000007992 */ /* 0x0003ec0000008000 */
[----:B-1----:R-:W1:Y:S02]  /*f0e0*/  FENCE.VIEW.ASYNC.S ;  /* 0x00000000000073c6 */ /* 0x002e640000000000 */
[----:B-1----:R-:W-:Y:S01]  /*f0f0*/  NOP ;  /* 0x0000000000007918 */ /* 0x002fe20000000000 */
[----:B------:R-:W-:Y:S05]  /*f100*/  @P2 BRA `(.L_x_8983) ;  /* 0xffffffc800082947 */ /* 0x000fea000383ffff */
.L_x_8966:
[----:B------:R-:W-:Y:S06]  /*f110*/  BAR.ARV 0x8, 0x1a0 ;  /* 0x0206800000007b1d */ /* 0x000fec0000002000 */
[----:B------:R-:W-:Y:S05]  /*f120*/  @!P0 BRA `(.L_x_8984) ;  /* 0x0000000000048947 */ /* 0x000fea0003800000 */
[----:B------:R-:W-:Y:S01]  /*f130*/  BPT.TRAP 0x1 ;  /* 0x000000040000795c */ /* 0x000fe20000300000 */
.L_x_8984:
[----:B------:R-:W-:Y:S01]  /*f140*/  ULEA UR9, UR36, UR39, 0x3 ;  /* 0x0000002724097291 */ /* 0x000fe2000f8e183f */
[----:B------:R-:W-:-:S05]  /*f150*/  IMAD.U32 R0, RZ, RZ, UR49 ;  /* 0x00000031ff007e24 */ /* 0x000fca000f8e00ff */
[----:B------:R-:W-:-:S04]  /*f160*/  SHF.L.U32 R0, R0, 0x1f, RZ ;  /* 0x0000001f00007819 */ /* 0x000fc800000006ff */
[----:B------:R1:W3:Y:S01]  /*f170*/  SYNCS.PHASECHK.TRANS64.TRYWAIT P2, [UR9+0x2d850], R0 ;  /* 0x02d85000ff0075a7 */ /* 0x0002e20008040149 */
[----:B------:R-:W-:Y:S05]  /*f180*/  @!P0 BRA `(.L_x_8985) ;  /* 0x0000000000048947 */ /* 0x000fea0003800000 */
[----:B------:R-:W-:Y:S01]  /*f190*/  BPT.TRAP 0x1 ;  /* 0x000000040000795c */ /* 0x000fe20000300000 */
.L_x_8985:
[----:B---3--:R-:W-:Y:S05]  /*f1a0*/  @P2 BRA `(.L_x_8986) ;  /* 0x0000000000082947 */ /* 0x008fea0003800000 */
[----:B------:R-:W3:Y:S02]  /*f1b0*/  SYNCS.PHASECHK.TRANS64.TRYWAIT P0, [UR9+0x2d850], R0 ;  /* 0x02d85000ff0075a7 */ /* 0x000ee40008000149 */
[----:B---3--:R-:W-:Y:S05]  /*f1c0*/  @!P0 BRA `(.L_x_8987) ;  /* 0x0000004c00c48947 */ /* 0x008fea0003800000 */
.L_x_8986:
[----:B------:R-:W-:Y:S01]  /*f1d0*/  UIADD3 UR39, UR39, 0x400, URZ ;  /* 0x0000040027277890 */ /* 0x000fe2000fffe03f */
[----:B------:R-:W-:Y:S01]  /*f1e0*/  WARPGROUP.ARRIVE ;  /* 0x00000000000079c5 */ /* 0x000fe20000000000 */
[----:B------:R-:W-:Y:S01]  /*f1f0*/  ULOP3.LUT UR41, UR41, 0x10000, URZ, 0xfc, !UPT ;  /* 0x0001000029297892 */ /* 0x000fe2000f8efc3f */
[----:B-1-3--:R-:W1:Y:S01]  /*f200*/  SHFL.BFLY PT, R0, R5, 0x2, 0x1f ;  /* 0x0c401f0005007f89 */ /* 0x00ae6200000e0000 */
[----:B------:R-:W-:Y:S01]  /*f210*/  USHF.R.U32.HI UR39, URZ, 0x4, UR39 ;  /* 0x000000043f277899 */ /* 0x000fe20008011627 */
[----:B--2-4-:R-:W-:Y:S01]  /*f220*/  IMAD.U32 R15, RZ, RZ, UR34 ;  /* 0x00000022ff0f7e24 */ /* 0x014fe2000f8e00ff */
[----:B------:R-:W-:Y:S01]  /*f230*/  UMOV UR5, 0x40000040 ;  /* 0x4000004000057882 */ /* 0x000fe20000000000 */
[----:B------:R-:W-:Y:S01]  /*f240*/  UMOV UR7, 0x80000020 ;  /* 0x8000002000077882 */ /* 0x000fe20000000000 */
[----:B------:R-:W-:Y:S01]  /*f250*/  ULOP3.LUT UR39, UR39, 0x3fff, URZ, 0xc0, !UPT ;  /* 0x00003fff27277892 */ /* 0x000fe2000f8ec03f */
[----:B------:R-:W2:Y:S01]  /*f260*/  SHFL.BFLY PT, R3, R6, 0x2, 0x1f ;  /* 0x0c401f0006037f89 */ /* 0x000ea200000e0000 */
[----:B------:R-:W-:Y:S01]  /*f270*/  UMOV UR4, UR41 ;  /* 0x0000002900047c82 */ /* 0x000fe20008000000 */
[----:B------:R-:W-:Y:S01]  /*f280*/  IMAD.U32 R14, RZ, RZ, UR9 ;  /* 0x00000009ff0e7e24 */ /* 0x000fe2000f8e00ff */
[----:B------:R-:W-:Y:S01]  /*f290*/  ULOP3.LUT UR8, UR39, 0x2000000, URZ, 0xfc, !UPT ;  /* 0x0200000027087892 */ /* 0x000fe2000f8efc3f */
[----:B------:R-:W-:Y:S01]  /*f2a0*/  IMAD.MOV.U32 R10, RZ, RZ, RZ ;  /* 0x000000ffff0a7224 */ /* 0x000fe200078e00ff */
[----:B------:R-:W-:-:S02]  /*f2b0*/  UIADD3 UR37, UR37, 0x1, URZ ;  /* 0x0000000125257890 */ /* 0x000fc4000fffe03f */
[----:B------:R-:W-:Y:S02]  /*f2c0*/  UIMAD UR8, UR36, 0x600, UR8 ;  /* 0x00000600240878a4 */ /* 0x000fe4000f8e0208 */
[----:B------:R-:W-:-:S04]  /*f2d0*/  UIADD3 UR36, UR36, 0x1, URZ ;  /* 0x0000000124247890 */ /* 0x000fc8000fffe03f */
[----:B------:R-:W-:Y:S01]  /*f2e0*/  UISETP.NE.AND UP0, UPT, UR36, 0x2, UPT ;  /* 0x000000022400788c */ /* 0x000fe2000bf05270 */
[----:B------:R-:W-:Y:S02]  /*f2f0*/  UMOV UR6, UR8 ;  /* 0x0000000800067c82 */ /* 0x000fe40008000000 */
[----:B------:R-:W-:Y:S01]  /*f300*/  HGMMA.64x96x16.F32.BF16 R88, gdesc[UR4].tnspB, R88, gsb0 ;  /* 0x41600000045879f0 */ /* 0x000fe20008001858 */
[----:B------:R-:W-:Y:S01]  /*f310*/  UIADD3 UR4, UR41, 0x2, URZ ;  /* 0x0000000229047890 */ /* 0x000fe2000fffe03f */
[----:B-1----:R-:W-:Y:S01]  /*f320*/  FADD.FTZ R4, R0, R5 ;  /* 0x0000000500047221 */ /* 0x002fe20000010000 */
[----:B------:R-:W-:Y:S01]  /*f330*/  UIADD3 UR6, UR8, 0x40, URZ ;  /* 0x0000004008067890 */ /* 0x000fe2000fffe03f */
[----:B------:R-:W-:Y:S01]  /*f340*/  IMAD.MOV.U32 R5, RZ, RZ, RZ ;  /* 0x000000ffff057224 */ /* 0x000fe200078e00ff */
[----:B------:R-:W-:Y:S01]  /*f350*/  UMOV UR5, 0x40000040 ;  /* 0x4000004000057882 */ /* 0x000fe20000000000 */
[----:B------:R-:W-:Y:S01]  /*f360*/  UMOV UR7, 0x80000020 ;  /* 0x8000002000077882 */ /* 0x000fe20000000000 */
[----:B------:R-:W1:Y:S01]  /*f370*/  SHFL.BFLY PT, R7, R4, 0x1, 0x1f ;  /* 0x0c201f0004077f89 */ /* 0x000e6200000e0000 */
[----:B--2---:R-:W-:Y:S01]  /*f380*/  FADD.FTZ R3, R3, R6 ;  /* 0x0000000603037221 */ /* 0x004fe20000010000 */
[----:B------:R-:W-:-:S04]  /*f390*/  USEL UR36, UR36, URZ, UP0 ;  /* 0x0000003f24247287 */ /* 0x000fc80008000000 */
[----:B------:R-:W2:Y:S01]  /*f3a0*/  SHFL.BFLY PT, R0, R3, 0x1, 0x1f ;  /* 0x0c201f0003007f89 */ /* 0x000ea200000e0000 */
[----:B-1----:R-:W-:Y:S01]  /*f3b0*/  FADD.FTZ R13, R4, R7 ;  /* 0x00000007040d7221 */ /* 0x002fe20000010000 */
[----:B------:R-:W-:-:S04]  /*f3c0*/  IMAD.U32 R7, RZ, RZ, UR34 ;  /* 0x00000022ff077e24 */ /* 0x000fc8000f8e00ff */
[----:B------:R-:W-:Y:S01]  /*f3d0*/  FSETP.NE.FTZ.AND P2, PT, R13, RZ, PT ;  /* 0x000000ff0d00720b */ /* 0x000fe20003f55000 */
[----:B--2---:R-:W-:Y:S01]  /*f3e0*/  FADD.FTZ R12, R3, R0 ;  /* 0x00000000030c7221 */ /* 0x004fe20000010000 */
[----:B------:R-:W-:Y:S02]  /*f3f0*/  IMAD.MOV.U32 R0, RZ, RZ, -0x800000 ;  /* 0xff800000ff007424 */ /* 0x000fe400078e00ff */
[----:B------:R-:W-:Y:S02]  /*f400*/  IMAD.MOV.U32 R3, RZ, RZ, -0x800000 ;  /* 0xff800000ff037424 */ /* 0x000fe400078e00ff */
[----:B------:R-:W-:-:S07]  /*f410*/  FSETP.NE.FTZ.AND P0, PT, R12, RZ, PT ;  /* 0x000000ff0c00720b */ /* 0x000fce0003f15000 */
[----:B------:R-:W1:Y:S01]  /*f420*/  @P2 MUFU.LG2 R9, R13 ;  /* 0x0000000d00092308 */ /* 0x000e620000000c00 */
[----:B------:R-:W-:-:S05]  /*f430*/  @P2 FMUL.FTZ R15, R15, 0.69314718246459960938 ;  /* 0x3f3172180f0f2820 */ /* 0x000fca0000410000 */
[----:B------:R-:W-:Y:S02]  /*f440*/  @P0 FMUL.FTZ R7, R7, 0.69314718246459960938 ;  /* 0x3f31721807070820 */ /* 0x000fe40000410000 */
[----:B------:R-:W2:Y:S08]  /*f450*/  @P0 MUFU.LG2 R6, R12 ;  /* 0x0000000c00060308 */ /* 0x000eb00000000c00 */
[----:B------:R-:W3:Y:S01]  /*f460*/  @P2 MUFU.RCP R10, R13 ;  /* 0x0000000d000a2308 */ /* 0x000ee20000001000 */
[----:B-1----:R-:W-:Y:S01]  /*f470*/  @P2 FMUL.FTZ R4, R9, 0.69314718246459960938 ;  /* 0x3f31721809042820 */ /* 0x002fe20000410000 */
[----:B------:R-:W-:-:S03]  /*f480*/  @!P1 VIADD R9, R14, 0x2d860 ;  /* 0x0002d8600e099836 */ /* 0x000fc60000000000 */
[----:B------:R-:W-:Y:S02]  /*f490*/  @P2 FFMA.FTZ R0, R15, R11, R4 ;  /* 0x0000000b0f002223 */ /* 0x000fe40000010004 */
[----:B------:R-:W-:Y:S01]  /*f4a0*/  @!P1 PRMT R4, RZ, 0x654, R9 ;  /* 0x00000654ff049816 */ /* 0x000fe20000000009 */
[----:B------:R-:W1:Y:S01]  /*f4b0*/  @P0 MUFU.RCP R5, R12 ;  /* 0x0000000c00050308 */ /* 0x000e620000001000 */
[----:B--2---:R-:W-:-:S04]  /*f4c0*/  @P0 FMUL.FTZ R6, R6, 0.69314718246459960938 ;  /* 0x3f31721806060820 */ /* 0x004fc80000410000 */
        /* <DEDUP_REMOVED lines=47> */
[----:B------:R-:W-:-:S04]  /*f7c0*/  USEL UR4, URZ, 0x1, UP0 ;  /* 0x000000013f047887 */ /* 0x000fc80008000000 */
[----:B------:R-:W-:Y:S01]  /*f7d0*/  ULOP3.LUT UR49, UR49, UR4, URZ, 0x3c, !UPT ;  /* 0x0000000431317292 */ /* 0x000fe2000f8e3c3f */
        /* <DEDUP_REMOVED lines=50> */
.L_x_8917:
[----:B------:R-:W1:Y:S08]  /*fb00*/  S2UR UR4, SR_CgaCtaId ;  /* 0x00000000000479c3 */ /* 0x000e700000008800 */
[----:B------:R-:W-:Y:S01]  /*fb10*/  BAR.SYNC.DEFER_BLOCKING 0x5, 0x1a0 ;  /* 0x0146800000007b1d */ /* 0x000fe20000010000 */
[----:B------:R-:W-:-:S05]  /*fb20*/  VIADD R29, R2, 0xffffff80 ;  /* 0xffffff80021d7836 */ /* 0x000fca0000000000 */
[----:B------:R-:W-:Y:S02]  /*fb30*/  UMOV UR39, 0x400 ;  /* 0x0000040000277882 */ /* 0x000fe40000000000 */
        /* <DEDUP_REMOVED lines=10> */
[----:B------:R-:W-:-:S03]  /*fbe0*/  IADD3 R25, P1, R140, 0x6020, RZ ;  /* 0x000060208c197810 */ /* 0x000fc60007f3e0ff */
[----:B------:R-:W1:Y:S01]  /*fbf0*/  LDC.64 R34, c[0x0][0xb78] ;  /* 0x0002de00ff227b82 */ /* 0x000e620000000a00 */
[----:B------:R-:W-:Y:S01]  /*fc00*/  SHF.R.U64 R8, R8, 0x3, RZ ;  /* 0x0000000308087819 */ /* 0x000fe200000012ff */
[----:B------:R-:W-:Y:S01]  /*fc10*/  ULDC.64 UR6, c[0x0][0xb70] ;  /* 0x0002dc0000067ab9 */ /* 0x000fe20000000a00 */
[----:B------:R-:W-:Y:S01]  /*fc20*/  IADD3 R13, P3, R140, 0x3020, RZ ;  /* 0x000030208c0d7810 */ /* 0x000fe20007f7e0ff */
[----:B------:R-:W-:Y:S01]  /*fc30*/  UIMAD UR5, UR5, UR6, URZ ;  /* 0x00000006050572a4 */ /* 0x000fe2000f8e023f */
[----:B------:R-:W-:Y:S01]  /*fc40*/  LOP3.LUT R8, R8, R5, RZ, 0x3c, !PT ;  /* 0x0000000508087212 */ /* 0x000fe200078e3cff */
[----:B------:R-:W-:Y:S01]  /*fc50*/  UIMAD.WIDE.U32 UR8, UR43, UR6, URZ ;  /* 0x000000062b0872a5 */ /* 0x000fe2000f8e003f */
[----:B------:R-:W-:Y:S01]  /*fc60*/  LOP3.LUT R5, R140, 0x180, RZ, 0xc0, !PT ;  /* 0x000001808c057812 */ /* 0x000fe200078ec0ff */
[----:B------:R-:W-:Y:S01]  /*fc70*/  UIMAD UR5, UR43, UR7, UR5 ;  /* 0x000000072b0572a4 */ /* 0x000fe2000f8e0205 */
[----:B------:R-:W-:Y:S01]  /*fc80*/  LOP3.LUT R10, R11, 0x180, RZ, 0xc0, !PT ;  /* 0x000001800b0a7812 */ /* 0x000fe200078ec0ff */
[----:B------:R-:W-:Y:S01]  /*fc90*/  USHF.R.S32.HI UR6, URZ, 0x1f, UR44 ;  /* 0x0000001f3f067899 */ /* 0x000fe2000801142c */
[----:B------:R-:W-:Y:S01]  /*fca0*/  SHF.R.U64 R5, R5, 0x3, RZ ;  /* 0x0000000305057819 */ /* 0x000fe200000012ff */
[----:B------:R-:W-:Y:S01]  /*fcb0*/  UIADD3 UR5, UR9, UR5, URZ ;  /* 0x0000000509057290 */ /* 0x000fe2000fffe03f */
[----:B------:R-:W-:-:S02]  /*fcc0*/  LOP3.LUT R24, R25, 0x180, RZ, 0xc0, !PT ;  /* 0x0000018019187812 */ /* 0x000fc400078ec0ff */
[----:B------:R-:W-:Y:S02]  /*fcd0*/  LOP3.LUT R12, R13, 0x180, RZ, 0xc0, !PT ;  /* 0x000001800d0c7812 */ /* 0x000fe400078ec0ff */
[----:B------:R-:W-:Y:S01]  /*fce0*/  LOP3.LUT R4, R5, R140, RZ, 0x3c, !PT ;  /* 0x0000008c05047212 */ /* 0x000fe200078e3cff */
[----:B------:R-:W-:Y:S01]  /*fcf0*/  IMAD.MOV.U32 R5, RZ, RZ, R141 ;  /* 0x000000ffff057224 */ /* 0x000fe200078e008d */
[----:B------:R-:W-:Y:S02]  /*fd00*/  SHF.R.U64 R10, R10, 0x3, RZ ;  /* 0x000000030a0a7819 */ /* 0x000fe400000012ff */
[----:B------:R-:W-:Y:S02]  /*fd10*/  SHF.R.U64 R24, R24, 0x3, RZ ;  /* 0x0000000318187819 */ /* 0x000fe400000012ff */
[----:B------:R-:W-:Y:S02]  /*fd20*/  SHF.R.S32.HI R30, RZ, 0x1f, R29 ;  /* 0x0000001fff1e7819 */ /* 0x000fe4000001141d */
[----:B------:R-:W-:-:S02]  /*fd30*/  SHF.R.U64 R12, R12, 0x3, RZ ;  /* 0x000000030c0c7819 */ /* 0x000fc400000012ff */
[----:B------:R-:W-:Y:S02]  /*fd40*/  LOP3.LUT R10, R10, R11, RZ, 0x3c, !PT ;  /* 0x0000000b0a0a7212 */ /* 0x000fe400078e3cff */
[----:B------:R-:W-:Y:S02]  /*fd50*/  IADD3 R21, P2, R140, 0x6000, RZ ;  /* 0x000060008c157810 */ /* 0x000fe40007f5e0ff */
[----:B------:R-:W-:Y:S02]  /*fd60*/  LOP3.LUT R24, R24, R25, RZ, 0x3c, !PT ;  /* 0x0000001918187212 */ /* 0x000fe400078e3cff */
[----:B------:R-:W-:Y:S02]  /*fd70*/  LEA.HI R11, R30, R29, RZ, 0x7 ;  /* 0x0000001d1e0b7211 */ /* 0x000fe400078f38ff */
[----:B------:R-:W-:Y:S02]  /*fd80*/  MOV R25, R4 ;  /* 0x0000000400197202 */ /* 0x000fe40000000f00 */
[----:B------:R-:W-:-:S02]  /*fd90*/  F2FP.BF16.F32.PACK_AB R4, R89, R28 ;  /* 0x0000001c5904723e */ /* 0x000fc400000010ff */
[----:B------:R-:W-:Y:S02]  /*fda0*/  F2FP.BF16.F32.PACK_AB R5, R91, R90 ;  /* 0x0000005a5b05723e */ /* 0x000fe400000010ff */
[----:B------:R-:W-:Y:S01]  /*fdb0*/  F2FP.BF16.F32.PACK_AB R6, R6, R9 ;  /* 0x000000090606723e */ /* 0x000fe200000010ff */
[--C-:B------:R-:W-:Y:S01]  /*fdc0*/  IMAD.X R9, RZ, RZ, R141.reuse, P5 ;  /* 0x000000ffff097224 */ /* 0x100fe200028e068d */
[----:B------:R-:W-:Y:S02]  /*fdd0*/  F2FP.BF16.F32.PACK_AB R7, R7, R94 ;  /* 0x0000005e0707723e */ /* 0x000fe400000010ff */
[----:B------:R-:W-:Y:S01]  /*fde0*/  LOP3.LUT R12, R12, R13, RZ, 0x3c, !PT ;  /* 0x0000000d0c0c7212 */ /* 0x000fe200078e3cff */
[--C-:B------:R-:W-:Y:S01]  /*fdf0*/  IMAD.X R13, RZ, RZ, R141.reuse, P3 ;  /* 0x000000ffff0d7224 */ /* 0x100fe200018e068d */
[----:B------:R-:W-:Y:S01]  /*fe00*/  LOP3.LUT R20, R21, 0x180, RZ, 0xc0, !PT ;  /* 0x0000018015147812 */ /* 0x000fe200078ec0ff */
[----:B------:R2:W-:Y:S01]  /*fe10*/  STSM.16.M88.4 [R25], R4 ;  /* 0x0000000419007844 */ /* 0x0005e20000000200 */
[----:B------:R-:W-:Y:S01]  /*fe20*/  LOP3.LUT R32, R11, 0xffffff80, RZ, 0xc0, !PT ;  /* 0xffffff800b207812 */ /* 0x000fe200078ec0ff */
[----:B------:R-:W-:Y:S01]  /*fe30*/  IMAD.X R11, RZ, RZ, R141, P4 ;  /* 0x000000ffff0b7224 */ /* 0x000fe200020e068d */
[----:B------:R-:W-:-:S02]  /*fe40*/  SHF.R.U64 R20, R20, 0x3, RZ ;  /* 0x0000000314147819 */ /* 0x000fc400000012ff */
[----:B------:R-:W-:Y:S01]  /*fe50*/  MOV R28, R12 ;  /* 0x0000000c001c7202 */ /* 0x000fe20000000f00 */
[----:B------:R-:W-:Y:S01]  /*fe60*/  IMAD.IADD R32, R29, 0x1, -R32 ;  /* 0x000000011d207824 */ /* 0x000fe200078e0a20 */
[----:B------:R-:W-:Y:S01]  /*fe70*/  LOP3.LUT R20, R20, R21, RZ, 0x3c, !PT ;  /* 0x0000001514147212 */ /* 0x000fe200078e3cff */
[----:B------:R-:W-:Y:S01]  /*fe80*/  IMAD.U32 R13, RZ, RZ, UR9 ;  /* 0x00000009ff0d7e24 */ /* 0x000fe2000f8e00ff */
[----:B------:R-:W-:Y:S01]  /*fe90*/  LEA.HI R31, R30, R29, RZ, 0x5 ;  /* 0x0000001d1e1f7211 */ /* 0x000fe200078f28ff */
[----:B------:R-:W-:Y:S01]  /*fea0*/  IMAD.U32 R12, RZ, RZ, UR8 ;  /* 0x00000008ff0c7e24 */ /* 0x000fe2000f8e00ff */
[----:B------:R-:W-:Y:S01]  /*feb0*/  LOP3.LUT P0, RZ, R32, 0x3, RZ, 0xc0, !PT ;  /* 0x0000000320ff7812 */ /* 0x000fe2000780c0ff */
[----:B------:R-:W-:Y:S01]  /*fec0*/  IMAD.U32 R13, RZ, RZ, UR5 ;  /* 0x00000005ff0d7e24 */ /* 0x000fe2000f8e00ff */
[----:B------:R-:W-:Y:S01]  /*fed0*/  ULDC UR5, c[0x0][0xa88] ;  /* 0x0002a20000057ab9 */ /* 0x000fe20000000800 */
[--C-:B------:R-:W-:Y:S01]  /*fee0*/  IMAD.X R21, RZ, RZ, R141.reuse, P2 ;  /* 0x000000ffff157224 */ /* 0x100fe200010e068d */
[----:B------:R-:W-:Y:S01]  /*fef0*/  MOV R30, R8 ;  /* 0x00000008001e7202 */ /* 0x000fe20000000f00 */
[----:B--2---:R-:W-:Y:S01]  /*ff00*/  IMAD.X R25, RZ, RZ, R141, P1 ;  /* 0x000000ffff197224 */ /* 0x004fe200008e068d */
[----:B------:R-:W-:Y:S01]  /*ff10*/  MOV R29, R10 ;  /* 0x0000000a001d7202 */ /* 0x000fe20000000f00 */
[C---:B-1----:R-:W-:Y:S01]  /*ff20*/  IMAD R4, R34.reuse, UR6, RZ ;  /* 0x0000000622047c24 */ /* 0x042fe2000f8e02ff */
[----:B------:R-:W-:Y:S01]  /*ff30*/  MOV R20, R20 ;  /* 0x0000001400147202 */ /* 0x000fe20000000f00 */
[----:B------:R-:W-:Y:S01]  /*ff40*/  IMAD.WIDE.U32 R12, R34, UR44, R12 ;  /* 0x0000002c220c7c25 */ /* 0x000fe2000f8e000c */
[----:B------:R-:W-:Y:S01]  /*ff50*/  MOV R24, R24 ;  /* 0x0000001800187202 */ /* 0x000fe20000000f00 */
[----:B------:R-:W-:Y:S01]  /*ff60*/  ULDC.64 UR6, c[0x0][0xb40] ;  /* 0x0002d00000067ab9 */ /* 0x000fe20000000a00 */
[----:B------:R-:W-:Y:S01]  /*ff70*/  F2FP.BF16.F32.PACK_AB R5, R99, R98 ;  /* 0x000000626305723e */ /* 0x000fe200000010ff */
[----:B------:R-:W-:Y:S01]  /*ff80*/  VIADD R25, R137, UR42 ;  /* 0x0000002a89197c36 */ /* 0x000fe20008000000 */
[----:B------:R-:W-:Y:S01]  /*ff90*/  F2FP.BF16.F32.PACK_AB R6, R101, R100 ;  /* 0x000000646506723e */ /* 0x000fe200000010ff */
[----:B------:R-:W-:Y:S01]  /*ffa0*/  IMAD R32, R35, UR44, R4 ;  /* 0x0000002c23207c24 */ /* 0x000fe2000f8e0204 */
[----:B------:R-:W-:Y:S01]  /*ffb0*/  F2FP.BF16.F32.PACK_AB R4, R97, R96 ;  /* 0x000000606104723e */ /* 0x000fe200000010ff */
[----:B------:R-:W-:Y:S01]  /*ffc0*/  VIADD R33, R25, 0x8 ;  /* 0x0000000819217836 */ /* 0x000fe20000000000 */
[----:B------:R-:W-:-:S02]  /*ffd0*/  SHF.R.S32.HI R21, RZ, 0x1f, R25 ;  /* 0x0000001fff157819 */ /* 0x000fc40000011419 */
[C---:B------:R-:W-:Y:S02]  /*ffe0*/  ISETP.GE.OR P1, PT, R25.reuse, UR5, P0 ;  /* 0x0000000519007c0c */ /* 0x040fe40008726670 */
[----:B------:R-:W-:Y:S02]  /*fff0*/  IADD3 R25, P2, R25, R12, RZ ;  /* 0x0000000c19197210 */ /* 0x000fe40007f5e0ff */
[----:B------:R-:W-:Y:S02]  /*10000*/  F2FP.BF16.F32.PACK_AB R7, R103, R102 ;  /* 0x000000666707723e */ /* 0x000fe400000010ff */
[----:B------:R-:W-:Y:S02]  /*10010*/  F2FP.BF16.F32.PACK_AB R8, R105, R104 ;  /* 0x000000686908723e */ /* 0x000fe400000010ff */
[----:B------:R-:W-:Y:S01]  /*10020*/  F2FP.BF16.F32.PACK_AB R9, R107, R106 ;  /* 0x0000006a6b09723e */ /* 0x000fe200000010ff */
[----:B------:R1:W-:Y:S01]  /*10030*/  STSM.16.M88.4 [R30], R4 ;  /* 0x000000041e007844 */ /* 0x0003e20000000200 */
[----:B------:R-:W-:-:S02]  /*10040*/  F2FP.BF16.F32.PACK_AB R10, R109, R108 ;  /* 0x0000006c6d0a723e */ /* 0x000fc400000010ff */
[----:B------:R-:W-:Y:S02]  /*10050*/  F2FP.BF16.F32.PACK_AB R11, R111, R110 ;  /* 0x0000006e6f0b723e */ /* 0x000fe400000010ff */
[----:B------:R-:W-:Y:S02]  /*10060*/  IADD3.X R32, R21, R13, R32, P2, !PT ;  /* 0x0000000d15207210 */ /* 0x000fe400017fe420 */
[----:B------:R-:W-:Y:S01]  /*10070*/  F2FP.BF16.F32.PACK_AB R12, R113, R112 ;  /* 0x00000070710c723e */ /* 0x000fe200000010ff */
[----:B------:R-:W-:Y:S01]  /*10080*/  STSM.16.M88.4 [R29], R8 ;  /* 0x000000081d007844 */ /* 0x000fe20000000200 */
        /* <DEDUP_REMOVED lines=9> */
[----:B------:R-:W-:-:S02]  /*10120*/  F2FP.BF16.F32.PACK_AB R129, R131, R130 ;  /* 0x000000828381723e */ /* 0x000fc400000010ff */
[----:B------:R-:W-:Y:S01]  /*10130*/  F2FP.BF16.F32.PACK_AB R130, R133, R132 ;  /* 0x000000848582723e */ /* 0x000fe200000010ff */
[----:B------:R-:W-:Y:S01]  /*10140*/  STSM.16.M88.4 [R20], R120 ;  /* 0x0000007814007844 */ /* 0x000fe20000000200 */
[----:B------:R-:W-:Y:S02]  /*10150*/  F2FP.BF16.F32.PACK_AB R131, R135, R134 ;  /* 0x000000868783723e */ /* 0x000fe400000010ff */
[----:B-1----:R-:W-:Y:S02]  /*10160*/  SHF.R.S32.HI R6, RZ, 0x5, R31 ;  /* 0x00000005ff067819 */ /* 0x002fe4000001141f */
[----:B------:R-:W-:Y:S01]  /*10170*/  ISETP.GE.OR P0, PT, R33, UR5, P0 ;  /* 0x0000000521007c0c */ /* 0x000fe20008706670 */
[----:B------:R-:W-:Y:S01]  /*10180*/  STSM.16.M88.4 [R24], R128 ;  /* 0x0000008018007844 */ /* 0x000fe20000000200 */
[C---:B------:R-:W-:Y:S01]  /*10190*/  LEA R4, P2, R25.reuse, UR6, 0x2 ;  /* 0x0000000619047c11 */ /* 0x040fe2000f8410ff */
[----:B------:R-:W-:Y:S01]  /*101a0*/  @!PT LDS RZ, [RZ] ;  /* 0x00000000fffff984 */ /* 0x000fe20000000800 */
[----:B------:R-:W-:Y:S01]  /*101b0*/  @!PT LDS RZ, [RZ] ;  /* 0x00000000fffff984 */ /* 0x000fe20000000800 */
[----:B------:R-:W-:Y:S01]  /*101c0*/  @!PT LDS RZ, [RZ] ;  /* 0x00000000fffff984 */ /* 0x000fe20000000800 */
[----:B------:R-:W-:Y:S01]  /*101d0*/  @!PT LDS RZ, [RZ] ;  /* 0x00000000fffff984 */ /* 0x000fe20000000800 */
[----:B------:R1:W-:Y:S06]  /*101e0*/  MEMBAR.ALL.CTA ;  /* 0x0000000000007992 */ /* 0x0003ec0000008000 */
[----:B-1----:R-:W1:Y:S01]  /*101f0*/  FENCE.VIEW.ASYNC.S ;  /* 0x00000000000073c6 */ /* 0x002e620000000000 */
[----:B------:R-:W-:-:S03]  /*10200*/  LEA.HI.X R5, R25, UR7, R32, 0x2, P2 ;  /* 0x0000000719057c11 */ /* 0x000fc600090f1420 */
[----:B-1----:R-:W1:Y:S01]  /*10210*/  SHFL.IDX PT, R6, R6, RZ, 0x1f ;  /* 0x00001fff06067589 */ /* 0x002e6200000e0000 */
[----:B------:R-:W-:Y:S06]  /*10220*/  BAR.ARV 0x1, 0x1a0 ;  /* 0x0046800000007b1d */ /* 0x000fec0000002000 */
[----:B------:R3:W-:Y:S04]  /*10230*/  @!P1 STG.E desc[UR50][R4.64], R3 ;  /* 0x0000000304009986 */ /* 0x0007e8000c101932 */
[----:B------:R3:W-:Y:S01]  /*10240*/  @!P0 STG.E desc[UR50][R4.64+0x20], R0 ;  /* 0x0000200004008986 */ /* 0x0007e2000c101932 */
[----:B-1----:R-:W-:-:S13]  /*10250*/  ISETP.NE.AND P0, PT, R6, 0xb, PT ;  /* 0x0000000b0600780c */ /* 0x002fda0003f05270 */
[----:B---3--:R-:W-:Y:S05]  /*10260*/  @P0 BRA `(.L_x_8989) ;  /* 0x0000000800000947 */ /* 0x008fea0003800000 */
        /* <DEDUP_REMOVED lines=26> */
.L_x_8991:
[----:B------:R-:W-:Y:S05]  /*10410*/  BSYNC B0 ;  /* 0x0000000000007941 */ /* 0x000fea0003800000 */
.L_x_8990:
[----:B------:R-:W-:Y:S05]  /*10420*/  BRA `(.L_x_8989) ;  /* 0x0000000400907947 */ /* 0x000fea0003800000 */
.L_x_8988:
[----:B------:R-:W1:Y:S01]  /*10430*/  LDC.64 R12, c[0x0][0xae0] ;  /* 0x0002b800ff0c7b82 */ /* 0x000e620000000a00 */
[----:B------:R-:W-:Y:S01]  /*10440*/  SHF.R.S32.HI R0, RZ, 0x1f, R29 ;  /* 0x0000001fff007819 */ /* 0x000fe2000001141d */
[----:B------:R-:W-:Y:S01]  /*10450*/  USHF.R.S32.HI UR5, URZ, 0x1f, UR43 ;  /* 0x0000001f3f057899 */ /* 0x000fe2000801142b */
[----:B------:R-:W-:Y:S01]  /*10460*/  ISETP.GT.AND P0, PT, R29, 0xbf, PT ;  /* 0x000000bf1d00780c */ /* 0x000fe20003f04270 */
[----:B------:R-:W-:Y:S01]  /*10470*/  USHF.R.S32.HI UR6, URZ, 0x1f, UR44 ;  /* 0x0000001f3f067899 */ /* 0x000fe2000801142c */
[----:B------:R-:W-:Y:S01]  /*10480*/  LEA.HI R25, R0, R29, RZ, 0x2 ;  /* 0x0000001d00197211 */ /* 0x000fe200078f10ff */
[----:B------:R-:W-:Y:S02]  /*10490*/  BSSY B0, `(.L_x_8992) ;  /* 0x000001e000007945 */ /* 0x000fe40003800000 */
[----:B------:R-:W2:Y:S01]  /*104a0*/  LDC R11, c[0x0][0xdac] ;  /* 0x00036b00ff0b7b82 */ /* 0x000ea20000000800 */
[----:B------:R-:W-:-:S05]  /*104b0*/  LOP3.LUT R0, R25, 0x1ffffffc, RZ, 0xc0, !PT ;  /* 0x1ffffffc19007812 */ /* 0x000fca00078ec0ff */
[----:B------:R-:W-:Y:S02]  /*104c0*/  IMAD.IADD R0, R29, 0x1, -R0 ;  /* 0x000000011d007824 */ /* 0x000fe400078e0a00 */
[----:B------:R-:W3:Y:S02]  /*104d0*/  LDC R24, c[0x0][0xa88] ;  /* 0x0002a200ff187b82 */ /* 0x000ee40000000800 */
[----:B------:R-:W-:-:S06]  /*104e0*/  IMAD.SHL.U32 R8, R0, 0x8, RZ ;  /* 0x0000000800087824 */ /* 0x000fcc00078e00ff */
[----:B------:R-:W4:Y:S01]  /*104f0*/  LDC.64 R14, c[0x0][0xae8] ;  /* 0x0002ba00ff0e7b82 */ /* 0x000f220000000a00 */
[----:B-1----:R-:W-:Y:S01]  /*10500*/  IMAD R10, R12, UR5, RZ ;  /* 0x000000050c0a7c24 */ /* 0x002fe2000f8e02ff */
[----:B------:R-:W-:Y:S06]  /*10510*/  @P0 BRA `(.L_x_8993) ;  /* 0x0000000000540947 */ /* 0x000fec0003800000 */
[----:B------:R-:W-:Y:S01]  /*10520*/  IMAD.U32 R5, RZ, RZ, UR42 ;  /* 0x0000002aff057e24 */ /* 0x000fe2000f8e00ff */
[----:B------:R-:W-:-:S04]  /*10530*/  ULDC UR7, c[0x0][0xa88] ;  /* 0x0002a20000077ab9 */ /* 0x000fc80000000800 */
[----:B------:R-:W-:-:S04]  /*10540*/  IADD3 R4, R5, -0x80, R2 ;  /* 0xffffff8005047810 */ /* 0x000fc80007ffe002 */
[----:B------:R-:W-:-:S13]  /*10550*/  ISETP.GE.AND P0, PT, R4, UR7, PT ;  /* 0x0000000704007c0c */ /* 0x000fda000bf06270 */
[----:B------:R-:W-:Y:S05]  /*10560*/  @P0 BRA `(.L_x_8993) ;  /* 0x0000000000400947 */ /* 0x000fea0003800000 */
[----:B------:R-:W1:Y:S01]  /*10570*/  LDC.64 R6, c[0x0][0xb70] ;  /* 0x0002dc00ff067b82 */ /* 0x000e620000000a00 */
[----:B------:R-:W-:Y:S01]  /*10580*/  SHF.R.S32.HI R5, RZ, 0x1f, R4 ;  /* 0x0000001fff057819 */ /* 0x000fe20000011404 */
[----:B------:R-:W-:-:S06]  /*10590*/  ULDC.64 UR8, c[0x0][0xb40] ;  /* 0x0002d00000087ab9 */ /* 0x000fcc0000000a00 */
[----:B------:R-:W5:Y:S01]  /*105a0*/  LDC.64 R20, c[0x0][0xb78] ;  /* 0x0002de00ff147b82 */ /* 0x000f620000000a00 */
[C---:B-1----:R-:W-:Y:S02]  /*105b0*/  IMAD R0, R6.reuse, UR5, RZ ;  /* 0x0000000506007c24 */ /* 0x042fe4000f8e02ff */
        /* <DEDUP_REMOVED lines=11> */
.L_x_8993:
[----:B------:R-:W-:Y:S05]  /*10670*/  BSYNC B0 ;  /* 0x0000000000007941 */ /* 0x000fea0003800000 */
.L_x_8992:
[----:B------:R-:W-:Y:S01]  /*10680*/  ULOP3.LUT UR48, URZ, UR48, URZ, 0x33, !UPT ;  /* 0x000000303f307292 */ /* 0x000fe2000f8e333f */
[----:B-1----:R-:W-:Y:S01]  /*10690*/  IMAD R3, R13, UR43, R10 ;  /* 0x0000002b0d037c24 */ /* 0x002fe2000f8e020a */
[----:B------:R-:W-:Y:S01]  /*106a0*/  SHF.R.S32.HI R4, RZ, 0x2, R25 ;  /* 0x00000002ff047819 */ /* 0x000fe20000011419 */
[----:B----4-:R-:W-:Y:S01]  /*106b0*/  IMAD R10, R14, UR6, RZ ;  /* 0x000000060e0a7c24 */ /* 0x010fe2000f8e02ff */
[----:B------:R-:W-:Y:S01]  /*106c0*/  SHF.R.S32.HI R9, RZ, 0x1f, R8 ;  /* 0x0000001fff097819 */ /* 0x000fe20000011408 */
[----:B------:R-:W-:Y:S01]  /*106d0*/  BSSY B0, `(.L_x_8994) ;  /* 0x0000021000007945 */ /* 0x000fe20003800000 */
[----:B--2---:R-:W-:Y:S02]  /*106e0*/  VIADD R13, R11, UR48 ;  /* 0x000000300b0d7c36 */ /* 0x004fe40008000000 */
[----:B------:R-:W-:Y:S02]  /*106f0*/  VIADD R0, R4, 0x60 ;  /* 0x0000006004007836 */ /* 0x000fe40000000000 */
[----:B---3--:R-:W-:-:S02]  /*10700*/  IMAD R5, R13, -0xc0, R24 ;  /* 0xffffff400d057824 */ /* 0x008fc400078e0218 */
[----:B------:R-:W-:-:S03]  /*10710*/  IMAD.WIDE.U32 R6, R12, UR43, R8 ;  /* 0x0000002b0c067c25 */ /* 0x000fc6000f8e0008 */
[-C--:B------:R-:W-:Y:S01]  /*10720*/  ISETP.GE.AND P0, PT, R4, R5.reuse, PT ;  /* 0x000000050400720c */ /* 0x080fe20003f06270 */
[----:B------:R-:W-:Y:S01]  /*10730*/  IMAD.IADD R7, R7, 0x1, R3 ;  /* 0x0000000107077824 */ /* 0x000fe200078e0203 */
[----:B------:R-:W-:Y:S01]  /*10740*/  ISETP.GE.AND P3, PT, R0, R5, PT ;  /* 0x000000050000720c */ /* 0x000fe20003f66270 */
[----:B------:R-:W-:Y:S01]  /*10750*/  IMAD R3, R15, UR44, R10 ;  /* 0x0000002c0f037c24 */ /* 0x000fe2000f8e020a */
[----:B------:R-:W-:Y:S01]  /*10760*/  SHF.R.S32.HI R5, RZ, 0x1f, R4 ;  /* 0x0000001fff057819 */ /* 0x000fe20000011404 */
        /* <DEDUP_REMOVED lines=23> */
.L_x_8995:
[----:B------:R-:W-:Y:S05]  /*108e0*/  BSYNC B0 ;  /* 0x0000000000007941 */ /* 0x000fea0003800000 */
.L_x_8994:
[----:B------:R-:W-:Y:S04]  /*108f0*/  BSSY B0, `(.L_x_8989) ;  /* 0x0000017000007945 */ /* 0x000fe80003800000 */
[----:B------:R-:W-:Y:S05]  /*10900*/  @P3 BRA `(.L_x_8996) ;  /* 0x0000000000543947 */ /* 0x000fea0003800000 */
[----:B------:R-:W-:Y:S01]  /*10910*/  IADD3 R3, P0, R6, 0x60, RZ ;  /* 0x0000006006037810 */ /* 0x000fe20007f1e0ff */
[----:B------:R-:W-:Y:S01]  /*10920*/  ULDC UR5, c[0x0][0xa8c] ;  /* 0x0002a30000057ab9 */ /* 0x000fe20000000800 */
[----:B------:R-:W-:Y:S01]  /*10930*/  ULDC.64 UR6, c[0x0][0xad8] ;  /* 0x0002b60000067ab9 */ /* 0x000fe20000000a00 */
[----:B------:R-:W-:Y:S01]  /*10940*/  IMAD.MOV.U32 R4, RZ, RZ, R10 ;  /* 0x000000ffff047224 */ /* 0x000fe200078e000a */
[C---:B------:R-:W-:Y:S01]  /*10950*/  ISETP.GE.AND P1, PT, R8.reuse, UR5, PT ;  /* 0x0000000508007c0c */ /* 0x040fe2000bf26270 */
[----:B------:R-:W-:Y:S02]  /*10960*/  IMAD.X R6, RZ, RZ, R7, P0 ;  /* 0x000000ffff067224 */ /* 0x000fe400000e0607 */
[----:B------:R-:W-:Y:S02]  /*10970*/  IMAD.MOV.U32 R5, RZ, RZ, R13 ;  /* 0x000000ffff057224 */ /* 0x000fe400078e000d */
[----:B------:R-:W-:Y:S02]  /*10980*/  VIADD R0, R8, 0x20 ;  /* 0x0000002008007836 */ /* 0x000fe40000000000 */
        /* <DEDUP_REMOVED lines=13> */
.L_x_8996:
[----:B------:R-:W-:Y:S05]  /*10a60*/  BSYNC B0 ;  /* 0x0000000000007941 */ /* 0x000fea0003800000 */
.L_x_8989:
[----:B------:R-:W3:Y:S02]  /*10a70*/  LDC R0, c[0x0][0xda8] ;  /* 0x00036a00ff007b82 */ /* 0x000ee40000000800 */
[----:B---3--:R-:W-:-:S13]  /*10a80*/  ISETP.LE.AND P0, PT, R0, UR4, PT ;  /* 0x0000000400007c0c */ /* 0x008fda000bf03270 */
[----:B------:R-:W-:Y:S05]  /*10a90*/  @!P0 BRA `(.L_x_8997) ;  /* 0xffffff04000c8947 */ /* 0x000fea000383ffff */
[----:B------:R-:W-:Y:S05]  /*10aa0*/  EXIT ;  /* 0x000000000000794d */ /* 0x000fea0003800000 */
.L_x_8907:
[----:B------:R-:W-:-:S08]  /*10ab0*/  NOP ;  /* 0x0000000000007918 */ /* 0x000fd00000000000 */
[----:B------:R-:W1:-:S00]  /*10ac0*/  USETMAXREG.DEALLOC.CTAPOOL 0x20 ;  /* 0x00000020000079c8 */ /* 0x000e4000080e0500 */
[----:B-1----:R-:W-:-:S05]  /*10ad0*/  LOP3.LUT R16, R0, 0x3, RZ, 0xc0, !PT ;  /* 0x0000000300107812 */ /* 0x002fca00078ec0ff */
        /* <DEDUP_REMOVED lines=10> */
[----:B------:R-:W-:Y:S01]  /*10b80*/  LOP3.LUT R23, R2, 0x1f, RZ, 0xc0, !PT ;  /* 0x0000001f02177812 */ /* 0x000fe200078ec0ff */
[----:B------:R-:W-:Y:S01]  /*10b90*/  IMAD.U32 R22, RZ, RZ, UR4 ;  /* 0x00000004ff167e24 */ /* 0x000fe2000f8e00ff */
[----:B------:R-:W-:Y:S01]  /*10ba0*/  ULDC UR45, c[0x0][0xc] ;  /* 0x00000300002d7ab9 */ /* 0x000fe20000000800 */
[----:B------:R-:W-:Y:S01]  /*10bb0*/  IMAD.MOV.U32 R18, RZ, RZ, 0x1 ;  /* 0x00000001ff127424 */ /* 0x000fe200078e00ff */
[----:B------:R-:W-:Y:S01]  /*10bc0*/  ULDC.64 UR48, c[0x0][0x198] ;  /* 0x0000660000307ab9 */ /* 0x000fe20000000a00 */
[----:B------:R-:W-:Y:S01]  /*10bd0*/  IMAD.MOV.U32 R19, RZ, RZ, RZ ;  /* 0x000000ffff137224 */ /* 0x000fe200078e00ff */
[----:B------:R-:W-:-:S06]  /*10be0*/  UMOV UR47, URZ ;  /* 0x0000003f002f7c82 */ /* 0x000fcc0008000000 */
.L_x_9052:
        /* <DEDUP_REMOVED lines=21> */
.L_x_8999:
[----:B------:R-:W-:Y:S01]  /*10d40*/  ULDC UR9, c[0x0][0xdc4] ;  /* 0x0003710000097ab9 */ /* 0x000fe20000000800 */
[----:B------:R-:W-:Y:S01]  /*10d50*/  UMOV UR7, UR8 ;  /* 0x0000000800077c82 */ /* 0x000fe20008000000 */
[----:B------:R-:W-:-:S11]  /*10d60*/  UISETP.NE.AND UP0, UPT, UR9, 0x1, UPT ;  /* 0x000000010900788c */ /* 0x000fd6000bf05270 */
[----:B------:R-:W-:Y:S02]  /*10d70*/  @UP0 ULDC.64 UR10, c[0x0][0xdc8] ;  /* 0x00037200000a0ab9 */ /* 0x000fe40000000a00 */
[----:B------:R-:W-:-:S04]  /*10d80*/  UIMAD.WIDE.U32 UR4, UR8, UR10, URZ ;  /* 0x0000000a080472a5 */ /* 0x000fc8000f8e003f */
[----:B------:R-:W-:-:S04]  /*10d90*/  @UP0 USHF.R.U32.HI UR7, URZ, UR11, UR5 ;  /* 0x0000000b3f070299 */ /* 0x000fc80008011605 */
[----:B------:R-:W-:-:S12]  /*10da0*/  UIMAD UR4, UR7, UR9, URZ ;  /* 0x00000009070472a4 */ /* 0x000fd8000f8e023f */
.L_x_9000:
        /* <DEDUP_REMOVED lines=15> */
[----:B------:R-:W-:Y:S02]  /*10ea0*/  UIMAD UR37, UR37, 0xc0, URZ ;  /* 0x000000c0252578a4 */ /* 0x000fe4000f8e023f */
        /* <DEDUP_REMOVED lines=24> */
.L_x_9002:
[----:B------:R-:W-:-:S11]  /*11030*/  UISETP.NE.AND UP0, UPT, UR5, 0x1, UPT ;  /* 0x000000010500788c */ /* 0x000fd6000bf05270 */
[----:B------:R-:W-:Y:S02]  /*11040*/  @UP0 ULDC.64 UR14, c[0x0][0x9e8] ;  /* 0x00027a00000e0ab9 */ /* 0x000fe40000000a00 */
[----:B------:R-:W-:-:S04]  /*11050*/  UIMAD.WIDE.U32 UR6, UR8, UR14, URZ ;  /* 0x0000000e080672a5 */ /* 0x000fc8000f8e003f */
[----:B------:R-:W-:-:S12]  /*11060*/  @UP0 USHF.R.U32.HI UR8, URZ, UR15, UR7 ;  /* 0x0000000f3f080299 */ /* 0x000fd80008011607 */
.L_x_9003:
[----:B------:R-:W-:-:S04]  /*11070*/  UIMAD UR8, UR8, UR5, UR5 ;  /* 0x00000005080872a4 */ /* 0x000fc8000f8e0205 */
[----:B------:R-:W-:-:S04]  /*11080*/  UISETP.LT.AND UP0, UPT, UR4, UR8, UPT ;  /* 0x000000080400728c */ /* 0x000fc8000bf01270 */
[----:B------:R-:W-:-:S12]  /*11090*/  USEL UR4, UR4, UR8, UP0 ;  /* 0x0000000804047287 */ /* 0x000fd80008000000 */
.L_x_9001:
        /* <DEDUP_REMOVED lines=25> */
.L_x_9005:
[----:B------:R-:W-:-:S11]  /*11230*/  UISETP.NE.AND UP0, UPT, UR5, 0x1, UPT ;  /* 0x000000010500788c */ /* 0x000fd6000bf05270 */
[----:B------:R-:W-:Y:S02]  /*11240*/  @UP0 ULDC.64 UR10, c[0x0][0x9e8] ;  /* 0x00027a00000a0ab9 */ /* 0x000fe40000000a00 */
[----:B------:R-:W-:-:S04]  /*11250*/  UIMAD.WIDE.U32 UR6, UR4, UR10, URZ ;  /* 0x0000000a040672a5 */ /* 0x000fc8000f8e003f */
[----:B------:R-:W-:-:S12]  /*11260*/  @UP0 USHF.R.U32.HI UR4, URZ, UR11, UR7 ;  /* 0x0000000b3f040299 */ /* 0x000fd80008011607 */
.L_x_9006:
[----:B------:R-:W-:-:S04]  /*11270*/  UIMAD UR4, UR4, UR5, URZ ;  /* 0x00000005040472a4 */ /* 0x000fc8000f8e023f */
[----:B------:R-:W-:-:S04]  /*11280*/  UISETP.LT.AND UP0, UPT, UR8, UR4, UPT ;  /* 0x000000040800728c */ /* 0x000fc8000bf01270 */
[----:B------:R-:W-:-:S12]  /*11290*/  USEL UR8, UR8, UR4, !UP0 ;  /* 0x0000000408087287 */ /* 0x000fd8000c000000 */
.L_x_9004:
        /* <DEDUP_REMOVED lines=9> */
[----:B------:R-:W-:Y:S01]  /*11330*/  ISETP.NE.AND P0, PT, R23, RZ, PT ;  /* 0x000000ff1700720c */ /* 0x000fe20003f05270 */
[----:B------:R-:W-:-:S12]  /*11340*/  IMAD.MOV.U32 R13, RZ, RZ, R22 ;  /* 0x000000ffff0d7224 */ /* 0x000fd800078e0016 */
        /* <DEDUP_REMOVED lines=14> */
.L_x_9008:
        /* <DEDUP_REMOVED lines=10> */
[----:B------:R-:W-:Y:S02]  /*114d0*/  IMAD.U32 R4, RZ, RZ, UR4 ;  /* 0x00000004ff047e24 */ /* 0x000fe4000f8e00ff */
[----:B------:R-:W-:Y:S01]  /*114e0*/  IMAD.U32 R5, RZ, RZ, UR5 ;  /* 0x00000005ff057e24 */ /* 0x000fe2000f8e00ff */
[----:B------:R-:W1:Y:S01]  /*114f0*/  LDC.64 R2, c[0x4][R2] ;  /* 0x0100000002027b82 */ /* 0x000e620000000a00 */
[----:B------:R-:W-:Y:S01]  /*11500*/  ULDC.64 UR4, c[0x4][0x78] ;  /* 0x01001e0000047ab9 */ /* 0x000fe20000000a00 */
        /* <DEDUP_REMOVED lines=9> */
.L_x_9010:
[----:B------:R-:W-:-:S04]  /*115a0*/  UIADD3 UR4, UR42, 0x400, URZ ;  /* 0x000004002a047890 */ /* 0x000fc8000fffe03f */
[----:B------:R-:W-:-:S06]  /*115b0*/  ULOP3.LUT UP0, URZ, UR4, 0x1bf, URZ, 0xc0, !UPT ;  /* 0x000001bf043f7892 */ /* 0x000fcc000f80c03f */
[----:B------:R-:W-:-:S13]  /*115c0*/  PLOP3.LUT P0, PT, PT, PT, UP0, 0x80, 0x0 ;  /* 0x000000000000781c */ /* 0x000fda0003f0f008 */
[----:B------:R-:W-:Y:S05]  /*115d0*/  @!P0 BRA `(.L_x_9011) ;  /* 0x00000000007c8947 */ /* 0x000fea0003800000 */
        /* <DEDUP_REMOVED lines=16> */
.L_x_9012:
[----:B------:R1:W2:Y:S01]  /*116e0*/  LDC.64 R2, c[0x4][R24] ;  /* 0x0100000018027b82 */ /* 0x0002a20000000a00 */
[----:B------:R-:W-:Y:S01]  /*116f0*/  ULDC.64 UR4, c[0x4][0x1b8] ;  /* 0x01006e0000047ab9 */ /* 0x000fe20000000a00 */
[----:B------:R-:W-:Y:S01]  /*11700*/  ULDC.64 UR6, c[0x4][0x1c0] ;  /* 0x0100700000067ab9 */ /* 0x000fe20000000a00 */
[----:B------:R-:W-:Y:S02]  /*11710*/  IMAD.U32 R4, RZ, RZ, UR4 ;  /* 0x00000004ff047e24 */ /* 0x000fe4000f8e00ff */
        /* <DEDUP_REMOVED lines=11> */
.L_x_9011:
[----:B------:R-:W-:Y:S01]  /*117d0*/  ULDC.64 UR4, c[0x0][0x9f8] ;  /* 0x00027e0000047ab9 */ /* 0x000fe20000000a00 */
[----:B------:R-:W-:Y:S01]  /*117e0*/  IMAD.U32 R5, RZ, RZ, UR39 ;  /* 0x00000027ff057e24 */ /* 0x000fe2000f8e00ff */
[----:B------:R-:W-:Y:S01]  /*117f0*/  ISETP.NE.U32.AND P0, PT, RZ, UR4, PT ;  /* 0x00000004ff007c0c */ /* 0x000fe2000bf05070 */
[----:B------:R-:W-:-:S03]  /*11800*/  IMAD.U32 R0, RZ, RZ, UR39 ;  /* 0x00000027ff007e24 */ /* 0x000fc6000f8e00ff */
[----:B------:R-:W-:-:S13]  /*11810*/  ISETP.NE.AND.EX P0, PT, RZ, UR5, PT, P0 ;  /* 0x00000005ff007c0c */ /* 0x000fda000bf05300 */
[----:B------:R-:W1:Y:S02]  /*11820*/  @P0 LDC.64 R2, c[0x0][0x9f8] ;  /* 0x00027e00ff020b82 */ /* 0x000e640000000a00 */
[----:B-1----:R-:W-:-:S06]  /*11830*/  @P0 IMAD.WIDE R4, R5, 0x4, R2 ;  /* 0x0000000405040825 */ /* 0x002fcc00078e0202 */
[----:B------:R-:W1:Y:S01]  /*11840*/  LDC R2, c[0x0][0x428] ;  /* 0x00010a00ff027b82 */ /* 0x000e620000000800 */
[----:B------:R2:W3:Y:S01]  /*11850*/  @P0 LDG.E R0, desc[UR50][R4.64] ;  /* 0x0000003204000981 */ /* 0x0004e2000c1e1900 */
[----:B------:R-:W-:Y:S01]  /*11860*/  ISETP.NE.AND P1, PT, R23, RZ, PT ;  /* 0x000000ff1700720c */ /* 0x000fe20003f25270 */
[----:B------:R-:W-:Y:S01]  /*11870*/  UMOV UR36, URZ ;  /* 0x0000003f00247c82 */ /* 0x000fe20008000000 */
[----:B------:R-:W-:Y:S01]  /*11880*/  UMOV UR12, 0x20 ;  /* 0x00000020000c7882 */ /* 0x000fe20000000000 */
[----:B------:R-:W-:Y:S01]  /*11890*/  UMOV UR13, UR37 ;  /* 0x00000025000d7c82 */ /* 0x000fe20008000000 */
[----:B------:R-:W-:Y:S01]  /*118a0*/  UMOV UR14, UR38 ;  /* 0x00000026000e7c82 */ /* 0x000fe20008000000 */
[----:B------:R-:W-:Y:S01]  /*118b0*/  UMOV UR15, UR39 ;  /* 0x00000027000f7c82 */ /* 0x000fe20008000000 */
[----:B------:R-:W-:Y:S01]  /*118c0*/  UMOV UR8, 0x40 ;  /* 0x0000004000087882 */ /* 0x000fe20000000000 */
[----:B------:R-:W-:Y:S01]  /*118d0*/  UMOV UR9, UR37 ;  /* 0x0000002500097c82 */ /* 0x000fe20008000000 */
[----:B------:R-:W-:Y:S01]  /*118e0*/  UMOV UR10, UR38 ;  /* 0x00000026000a7c82 */ /* 0x000fe20008000000 */
[----:B------:R-:W-:Y:S01]  /*118f0*/  UMOV UR11, UR39 ;  /* 0x00000027000b7c82 */ /* 0x000fe20008000000 */
[----:B------:R-:W-:Y:S01]  /*11900*/  UMOV UR6, 0xffffffff ;  /* 0xffffffff00067882 */ /* 0x000fe20000000000 */
[----:B------:R-:W-:-:S02]  /*11910*/  IMAD.U32 R7, RZ, RZ, UR44 ;  /* 0x0000002cff077e24 */ /* 0x000fc4000f8e00ff */
[----:B------:R-:W-:Y:S02]  /*11920*/  VOTEU.ALL UP1, P1 ;  /* 0x00000000003f7886 */ /* 0x000fe40000820000 */
[----:B------:R-:W-:-:S03]  /*11930*/  VIADD R7, R7, 0xffffffff ;  /* 0xffffffff07077836 */ /* 0x000fc60000000000 */
[----:B------:R-:W-:Y:S01]  /*11940*/  @!UP1 UIADD3 UR4, UP0, UR48, 0x270, URZ ;  /* 0x0000027030049890 */ /* 0x000fe2000ff1e03f */
[----:B-1----:R-:W-:Y:S02]  /*11950*/  ISETP.NE.AND P2, PT, R2, 0x1, PT ;  /* 0x000000010200780c */ /* 0x002fe40003f45270 */
[----:B------:R-:W1:Y:S01]  /*11960*/  LDC.64 R2, c[0x0][0x3f8] ;  /* 0x0000fe00ff027b82 */ /* 0x000e620000000a00 */
[----:B------:R-:W-:-:S09]  /*11970*/  @!UP1 UIADD3.X UR5, URZ, UR49, URZ, UP0, !UPT ;  /* 0x000000313f059290 */ /* 0x000fd200087fe43f */
[----:B------:R4:W-:Y:S01]  /*11980*/  @!UP1 UTMAPF.L2.4D [UR36], [UR4] ;  /* 0x00000024040095b8 */ /* 0x0009e20008018000 */
[----:B------:R-:W2:Y:S01]  /*11990*/  @P2 LDC R6, c[0x0][0x42c] ;  /* 0x00010b00ff062b82 */ /* 0x000ea20000000800 */
[----:B------:R4:W-:Y:S07]  /*119a0*/  @!UP1 UTMAPF.L2.4D [UR12], [UR4] ;  /* 0x0000000c040095b8 */ /* 0x0009ee0008018000 */
[----:B------:R-:W5:Y:S01]  /*119b0*/  @P2 LDC R9, c[0x0][0x430] ;  /* 0x00010c00ff092b82 */ /* 0x000f620000000800 */
[----:B-1----:R-:W-:Y:S01]  /*119c0*/  ISETP.NE.U32.AND P0, PT, R2, RZ, PT ;  /* 0x000000ff0200720c */ /* 0x002fe20003f05070 */
[----:B------:R4:W-:Y:S03]  /*119d0*/  @!UP1 UTMAPF.L2.4D [UR8], [UR4] ;  /* 0x00000008040095b8 */ /* 0x0009e60008018000 */
[----:B------:R-:W-:Y:S01]  /*119e0*/  ISETP.NE.AND.EX P0, PT, R3, RZ, PT, P0 ;  /* 0x000000ff0300720c */ /* 0x000fe20003f05300 */
[----:B--2---:R-:W-:-:S04]  /*119f0*/  @P2 IMAD.HI.U32 R4, R6, UR38, RZ ;  /* 0x0000002606042c27 */ /* 0x004fc8000f8e00ff */
[----:B------:R-:W-:Y:S01]  /*11a00*/  IMAD.U32 R6, RZ, RZ, UR38 ;  /* 0x00000026ff067e24 */ /* 0x000fe2000f8e00ff */
[----:B-----5:R-:W-:Y:S02]  /*11a10*/  @P2 SHF.R.U32.HI R6, RZ, R9, R4 ;  /* 0x00000009ff062219 */ /* 0x020fe40000011604 */
[----:B---3--:R-:W-:Y:S01]  /*11a20*/  SEL R9, R0, RZ, !P0 ;  /* 0x000000ff00097207 */ /* 0x008fe20004000000 */
[----:B----4-:R-:W-:Y:S06]  /*11a30*/  BRA.DIV UR6, `(.L_x_9013) ;  /* 0x0000002606c07947 */ /* 0x010fec000b800000 */
.L_x_9064:
[----:B------:R-:W-:Y:S01]  /*11a40*/  UMOV UR4, 0xffffffff ;  /* 0xffffffff00047882 */ /* 0x000fe20000000000 */
[----:B------:R-:W-:Y:S02]  /*11a50*/  SHF.R.S32.HI R8, RZ, 0x1f, R0 ;  /* 0x0000001fff087819 */ /* 0x000fe40000011400 */
[----:B------:R-:W-:Y:S05]  /*11a60*/  BRA.DIV UR4, `(.L_x_9014) ;  /* 0x0000002604d47947 */ /* 0x000fea000b800000 */
[----:B------:R-:W-:-:S13]  /*11a70*/  ELECT P6, URZ, PT ;  /* 0x00000000003f782f */ /* 0x000fda00038c0000 */
.L_x_9067:
[----:B------:R-:W-:Y:S05]  /*11a80*/  @!P6 BRA `(.L_x_9015) ;  /* 0x0000000000e8e947 */ /* 0x000fea0003800000 */
[----:B------:R-:W-:Y:S01]  /*11a90*/  LEA R13, R19, UR42, 0x3 ;  /* 0x0000002a130d7c11 */ /* 0x000fe2000f8e18ff */
[----:B------:R-:W-:Y:S01]  /*11aa0*/  IMAD.MOV.U32 R9, RZ, RZ, R0 ;  /* 0x000000ffff097224 */ /* 0x000fe200078e0000 */
[----:B------:R-:W-:Y:S01]  /*11ab0*/  SHF.L.U32 R12, R18, 0x1f, RZ ;  /* 0x0000001f120c7819 */ /* 0x000fe200000006ff */
        /* <DEDUP_REMOVED lines=19> */
.L_x_9016:
[----:B------:R-:W2:Y:S01]  /*11bf0*/  SYNCS.PHASECHK.TRANS64.TRYWAIT P2, [R13+URZ+0x2d840], R12 ;  /* 0x02d8400c0d0075a7 */ /* 0x000ea2000804017f */
[----:B------:R-:W-:Y:S01]  /*11c00*/  ISETP.NE.AND P3, PT, R17, RZ, PT ;  /* 0x000000ff1100720c */ /* 0x000fe20003f65270 */
[----:B--2---:R-:W-:-:S12]  /*11c10*/  @!P2 BRA `(.L_x_9017) ;  /* 0x000000240088a947 */ /* 0x004fd80003800000 */
.L_x_9068:
[----:B------:R-:W-:Y:S05]  /*11c20*/  @P3 BRA `(.L_x_9018) ;  /* 0x0000000000143947 */ /* 0x000fea0003800000 */
[----:B------:R-:W-:Y:S01]  /*11c30*/  ISETP.NE.AND P2, PT, R23, RZ, PT ;  /* 0x000000ff1700720c */ /* 0x000fe20003f45270 */
[----:B-1----:R-:W-:-:S04]  /*11c40*/  IMAD.MOV.U32 R4, RZ, RZ, 0x6000 ;  /* 0x00006000ff047424 */ /* 0x002fc800078e00ff */
[----:B------:R3:W-:Y:S08]  /*11c50*/  SYNCS.ARRIVE.TRANS64 RZ, [R13+URZ+0x2d830], R4 ;  /* 0x02d830040dff79a7 */ /* 0x0007f0000800003f */
[----:B------:R-:W-:Y:S05]  /*11c60*/  @!P2 BRA `(.L_x_9018) ;  /* 0x000000000004a947 */ /* 0x000fea0003800000 */
[----:B------:R-:W-:Y:S01]  /*11c70*/  BPT.TRAP 0x1 ;  /* 0x000000040000795c */ /* 0x000fe20000300000 */
.L_x_9018:
        /* <DEDUP_REMOVED lines=12> */
[----:B------:R-:W-:Y:S02]  /*11d40*/  USHF.L.U32 UR11, UR11, 0x7, URZ ;  /* 0x000000070b0b7899 */ /* 0x000fe4000800063f */
[----:B------:R-:W-:Y:S02]  /*11d50*/  UIADD3 UR9, UR9, 0x2d830, URZ ;  /* 0x0002d83009097890 */ /* 0x000fe4000fffe03f */
[----:B------:R-:W-:Y:S02]  /*11d60*/  UIADD3 UR14, UR8, 0x15400, URZ ;  /* 0x00015400080e7890 */ /* 0x000fe4000fffe03f */
[----:B------:R-:W-:Y:S02]  /*11d70*/  UIADD3 UR15, UR8, 0x17400, URZ ;  /* 0x00017400080f7890 */ /* 0x000fe4000fffe03f */
[----:B------:R-:W-:-:S03]  /*11d80*/  UIADD3 UR17, UR8, 0x19400, URZ ;  /* 0x0001940008117890 */ /* 0x000fc6000fffe03f */
[----:B------:R-:W-:Y:S01]  /*11d90*/  UMOV UR8, UR14 ;  /* 0x0000000e00087c82 */ /* 0x000fe20008000000 */
[----:B------:R-:W-:Y:S01]  /*11da0*/  UMOV UR14, 0x40 ;  /* 0x00000040000e7882 */ /* 0x000fe20000000000 */
[----:B------:R4:W-:Y:S02]  /*11db0*/  UTMALDG.4D [UR8], [UR4], desc[UR6] ;  /* 0x00000608040075b4 */ /* 0x0009e40008019000 */
[----:B----4-:R-:W-:Y:S01]  /*11dc0*/  UMOV UR8, UR15 ;  /* 0x0000000f00087c82 */ /* 0x010fe20008000000 */
[----:B------:R-:W-:Y:S02]  /*11dd0*/  UMOV UR10, UR16 ;  /* 0x00000010000a7c82 */ /* 0x000fe40008000000 */
[----:B------:R4:W-:Y:S02]  /*11de0*/  UTMALDG.4D [UR8], [UR4], desc[UR6] ;  /* 0x00000608040075b4 */ /* 0x0009e40008019000 */
[----:B----4-:R-:W-:Y:S01]  /*11df0*/  UMOV UR8, UR17 ;  /* 0x0000001100087c82 */ /* 0x010fe20008000000 */
[----:B------:R-:W-:-:S02]  /*11e00*/  UMOV UR10, UR14 ;  /* 0x0000000e000a7c82 */ /* 0x000fc40008000000 */
[----:B------:R4:W-:Y:S02]  /*11e10*/  UTMALDG.4D [UR8], [UR4], desc[UR6] ;  /* 0x00000608040075b4 */ /* 0x0009e40008019000 */
[----:B----4-:R-:W-:Y:S01]  /*11e20*/  NOP ;  /* 0x0000000000007918 */ /* 0x010fe20000000000 */
.L_x_9015:
        /* <DEDUP_REMOVED lines=9> */
[----:B-1-3--:R-:W-:Y:S01]  /*11ec0*/  @P2 IMAD.MOV.U32 R4, RZ, RZ, 0x9000 ;  /* 0x00009000ff042424 */ /* 0x00afe200078e00ff */
        /* <DEDUP_REMOVED lines=26> */
[----:B------:R-:W3:Y:S02]  /*12070*/  SYNCS.PHASECHK.TRANS64.TRYWAIT P2, [UR42+0x2d820], R4 ;  /* 0x02d82004ff0075a7 */ /* 0x000ee4000804016a */
[----:B-1-3--:R-:W-:Y:S05]  /*12080*/  @!P2 BRA `(.L_x_9019) ;  /* 0x000000200080a947 */ /* 0x00afea0003800000 */
.L_x_9069:
[----:B------:R-:W-:-:S04]  /*12090*/  UIADD3 UR4, UR44, -0x2, URZ ;  /* 0xfffffffe2c047890 */ /* 0x000fc8000fffe03f */
[----:B------:R-:W-:-:S06]  /*120a0*/  UISETP.GE.AND UP0, UPT, UR4, UR43, UPT ;  /* 0x0000002b0400728c */ /* 0x000fcc000bf06270 */
[----:B------:R-:W-:-:S13]  /*120b0*/  PLOP3.LUT P2, PT, PT, PT, UP0, 0x80, 0x0 ;  /* 0x000000000000781c */ /* 0x000fda0003f4f008 */
[----:B------:R-:W-:Y:S05]  /*120c0*/  @!P2 BRA `(.L_x_9020) ;  /* 0x00000014004ca947 */ /* 0x000fea0003800000 */
[----:B-1----:R-:W-:Y:S01]  /*120d0*/  IMAD R5, RZ, RZ, -UR44 ;  /* 0x8000002cff057e24 */ /* 0x002fe2000f8e02ff */
[----:B------:R-:W-:Y:S01]  /*120e0*/  LOP3.LUT R10, RZ, UR43, RZ, 0x33, !PT ;  /* 0x0000002bff0a7c12 */ /* 0x000fe2000f8e33ff */
[----:B------:R-:W-:Y:S01]  /*120f0*/  IMAD.U32 R11, RZ, RZ, UR4 ;  /* 0x00000004ff0b7e24 */ /* 0x000fe2000f8e00ff */
[----:B------:R-:W-:Y:S02]  /*12100*/  ULDC.64 UR40, c[0x0][0x408] ;  /* 0x0001020000287ab9 */ /* 0x000fe40000000a00 */
[----:B------:R-:W-:-:S05]  /*12110*/  VIADDMNMX R10, R5, 0x1, R10, !PT ;  /* 0x00000001050a7846 */ /* 0x000fca000780010a */
[----:B------:R-:W-:-:S05]  /*12120*/  VIADD R4, R10, UR44 ;  /* 0x0000002c0a047c36 */ /* 0x000fca0008000000 */
[----:B------:R-:W-:-:S04]  /*12130*/  LOP3.LUT R4, R4, 0x1, RZ, 0xc0, !PT ;  /* 0x0000000104047812 */ /* 0x000fc800078ec0ff */
[----:B------:R-:W-:-:S13]  /*12140*/  ISETP.NE.U32.AND P2, PT, R4, 0x1, PT ;  /* 0x000000010400780c */ /* 0x000fda0003f45070 */
[----:B------:R-:W-:Y:S05]  /*12150*/  @P2 BRA `(.L_x_9021) ;  /* 0x0000000400b42947 */ /* 0x000fea0003800000 */
[----:B--2---:R-:W-:Y:S01]  /*12160*/  VIADD R12, R19, 0x1 ;  /* 0x00000001130c7836 */ /* 0x004fe20000000000 */
        /* <DEDUP_REMOVED lines=26> */
.L_x_9024:
[----:B-1----:R-:W-:Y:S02]  /*12310*/  LEA R3, R12, UR42, 0x3 ;  /* 0x0000002a0c037c11 */ /* 0x002fe4000f8e18ff */
[----:B------:R-:W-:Y:S02]  /*12320*/  SHF.L.U32 R2, R13, 0x1f, RZ ;  /* 0x0000001f0d027819 */ /* 0x000fe400000006ff */
[----:B------:R-:W-:Y:S02]  /*12330*/  ISETP.NE.AND P2, PT, R17, RZ, PT ;  /* 0x000000ff1100720c */ /* 0x000fe40003f45270 */
[----:B------:R-:W1:Y:S02]  /*12340*/  SYNCS.PHASECHK.TRANS64.TRYWAIT P3, [R3+URZ+0x2d840], R2 ;  /* 0x02d84002030075a7 */ /* 0x000e64000806017f */
[----:B-1----:R-:W-:Y:S09]  /*12350*/  @!P3 BRA `(.L_x_9025) ;  /* 0x0000001c00e4b947 */ /* 0x002ff20003800000 */
.L_x_9070:
[----:B------:R-:W-:Y:S05]  /*12360*/  @P2 BRA `(.L_x_9026) ;  /* 0x0000000000142947 */ /* 0x000fea0003800000 */
[----:B------:R-:W-:Y:S01]  /*12370*/  ISETP.NE.AND P3, PT, R23, RZ, PT ;  /* 0x000000ff1700720c */ /* 0x000fe20003f65270 */
[----:B-1----:R-:W-:-:S04]  /*12380*/  IMAD.MOV.U32 R2, RZ, RZ, 0x6000 ;  /* 0x00006000ff027424 */ /* 0x002fc800078e00ff */
[----:B------:R2:W-:Y:S08]  /*12390*/  SYNCS.ARRIVE.TRANS64 RZ, [R3+URZ+0x2d830], R2 ;  /* 0x02d8300203ff79a7 */ /* 0x0005f0000800003f */
[----:B------:R-:W-:Y:S05]  /*123a0*/  @!P3 BRA `(.L_x_9026) ;  /* 0x000000000004b947 */ /* 0x000fea0003800000 */
[----:B------:R-:W-:Y:S01]  /*123b0*/  BPT.TRAP 0x1 ;  /* 0x000000040000795c */ /* 0x000fe20000300000 */
.L_x_9026:
        /* <DEDUP_REMOVED lines=14> */
[----:B-12---:R-:W-:Y:S01]  /*124a0*/  SHF.L.U32 R3, R18, 0x1f, RZ ;  /* 0x0000001f12037819 */ /* 0x006fe200000006ff */
[----:B------:R-:W-:Y:S01]  /*124b0*/  UIADD3 UR9, UR9, 0x2d830, URZ ;  /* 0x0002d83009097890 */ /* 0x000fe2000fffe03f */
[----:B------:R-:W-:Y:S01]  /*124c0*/  LEA R2, R19, UR19, 0x3 ;  /* 0x0000001313027c11 */ /* 0x000fe2000f8e18ff */
[----:B------:R-:W-:-:S02]  /*124d0*/  USHF.L.U32 UR11, UR11, 0x7, URZ ;  /* 0x000000070b0b7899 */ /* 0x000fc4000800063f */
        /* <DEDUP_REMOVED lines=13> */
.L_x_9071:
[----:B------:R-:W-:Y:S05]  /*125b0*/  @P2 BRA `(.L_x_9028) ;  /* 0x0000000000182947 */ /* 0x000fea0003800000 */
[----:B------:R-:W-:Y:S01]  /*125c0*/  ISETP.NE.AND P2, PT, R23, RZ, PT ;  /* 0x000000ff1700720c */ /* 0x000fe20003f45270 */
[----:B-1----:R-:W-:Y:S01]  /*125d0*/  IMAD.MOV.U32 R3, RZ, RZ, 0x6000 ;  /* 0x00006000ff037424 */ /* 0x002fe200078e00ff */
[----:B------:R-:W-:-:S04]  /*125e0*/  LEA R2, R19, UR42, 0x3 ;  /* 0x0000002a13027c11 */ /* 0x000fc8000f8e18ff */
[----:B------:R2:W-:Y:S07]  /*125f0*/  SYNCS.ARRIVE.TRANS64 RZ, [R2+URZ+0x2d850], R3 ;  /* 0x02d8500302ff79a7 */ /* 0x0005ee000800003f */
[----:B------:R-:W-:Y:S05]  /*12600*/  @!P2 BRA `(.L_x_9028) ;  /* 0x000000000004a947 */ /* 0x000fea0003800000 */
[----:B------:R-:W-:Y:S01]  /*12610*/  BPT.TRAP 0x1 ;  /* 0x000000040000795c */ /* 0x000fe20000300000 */
.L_x_9028:
        /* <DEDUP_REMOVED lines=14> */
[----:B------:R-:W-:Y:S02]  /*12700*/  USHF.L.U32 UR11, UR11, 0x7, URZ ;  /* 0x000000070b0b7899 */ /* 0x000fe4000800063f */
[----:B------:R-:W-:Y:S02]  /*12710*/  UIADD3 UR8, UR15, 0x400, URZ ;  /* 0x000004000f087890 */ /* 0x000fe4000fffe03f */
[----:B------:R-:W-:Y:S02]  /*12720*/  UIADD3 UR9, UR9, 0x2d850, URZ ;  /* 0x0002d85009097890 */ /* 0x000fe4000fffe03f */
        /* <DEDUP_REMOVED lines=11> */
.L_x_9023:
[----:B------:R-:W-:Y:S05]  /*127e0*/  BSYNC B0 ;  /* 0x0000000000007941 */ /* 0x000fea0003800000 */
.L_x_9022:
[----:B------:R-:W-:Y:S01]  /*127f0*/  UIADD3 UR4, UR44, -0x3, URZ ;  /* 0xfffffffd2c047890 */ /* 0x000fe2000fffe03f */
[----:B------:R-:W-:Y:S02]  /*12800*/  IMAD.MOV.U32 R19, RZ, RZ, R12 ;  /* 0x000000ffff137224 */ /* 0x000fe400078e000c */
[----:B------:R-:W-:-:S03]  /*12810*/  IMAD.MOV.U32 R18, RZ, RZ, R13 ;  /* 0x000000ffff127224 */ /* 0x000fc600078e000d */
[----:B------:R-:W-:-:S07]  /*12820*/  IMAD.U32 R11, RZ, RZ, UR4 ;  /* 0x00000004ff0b7e24 */ /* 0x000fce000f8e00ff */
.L_x_9021:
[----:B------:R-:W-:Y:S01]  /*12830*/  ULOP3.LUT UR4, URZ, UR44, URZ, 0x33, !UPT ;  /* 0x0000002c3f047292 */ /* 0x000fe2000f8e333f */
[----:B------:R-:W-:Y:S01]  /*12840*/  VIADD R10, R10, 0xfffffffe ;  /* 0xfffffffe0a0a7836 */ /* 0x000fe20000000000 */
[----:B------:R-:W-:Y:S04]  /*12850*/  BSSY B0, `(.L_x_9020) ;  /* 0x00000da000007945 */ /* 0x000fe80003800000 */
[----:B------:R-:W-:-:S13]  /*12860*/  ISETP.NE.AND P2, PT, R10, UR4, PT ;  /* 0x000000040a007c0c */ /* 0x000fda000bf45270 */
[----:B------:R-:W-:Y:S05]  /*12870*/  @!P2 BRA `(.L_x_9029) ;  /* 0x0000000c005ca947 */ /* 0x000fea0003800000 */
[----:B-12---:R-:W-:-:S07]  /*12880*/  IMAD.MOV.U32 R2, RZ, RZ, R9 ;  /* 0x000000ffff027224 */ /* 0x006fce00078e0009 */
.L_x_9044:
[----:B------:R-:W-:Y:S01]  /*12890*/  VIADD R10, R19, 0x1 ;  /* 0x00000001130a7836 */ /* 0x000fe20000000000 */
        /* <DEDUP_REMOVED lines=10> */
[----:B------:R-:W-:Y:S02]  /*12940*/  IMAD.MOV.U32 R13, RZ, RZ, R11 ;  /* 0x000000ffff0d7224 */ /* 0x000fe400078e000b */
[----:B------:R-:W-:-:S04]  /*12950*/  IMAD R15, R8, UR40, RZ ;  /* 0x00000028080f7c24 */ /* 0x000fc8000f8e02ff */
[----:B------:R-:W-:Y:S01]  /*12960*/  IMAD R15, R0, UR41, R15 ;  /* 0x00000029000f7c24 */ /* 0x000fe2000f8e020f */
[----:B------:R-:W2:Y:S01]  /*12970*/  LDC.64 R2, c[0x0][0x3f8] ;  /* 0x0000fe00ff027b82 */ /* 0x000ea20000000a00 */
        /* <DEDUP_REMOVED lines=8> */
[----:B--2---:R-:W-:-:S04]  /*12a00*/  LEA R2, P2, R4, R2, 0x2 ;  /* 0x0000000204027211 */ /* 0x004fc800078410ff */
[----:B------:R-:W-:-:S05]  /*12a10*/  LEA.HI.X R3, R4, R3, R5, 0x2, P2 ;  /* 0x0000000304037211 */ /* 0x000fca00010f1405 */
[----:B------:R1:W5:Y:S01]  /*12a20*/  LDG.E R2, desc[UR50][R2.64] ;  /* 0x0000003202027981 */ /* 0x000362000c1e1900 */
[----:B------:R-:W-:-:S04]  /*12a30*/  IMAD.MOV R4, RZ, RZ, -R13 ;  /* 0x000000ffff047224 */ /* 0x000fc800078e0a0d */
[----:B------:R-:W-:-:S07]  /*12a40*/  IMAD R14, R14, R4, R11 ;  /* 0x000000040e0e7224 */ /* 0x000fce00078e020b */
.L_x_9032:
[----:B------:R-:W-:Y:S02]  /*12a50*/  LEA R4, R10, UR42, 0x3 ;  /* 0x0000002a0a047c11 */ /* 0x000fe4000f8e18ff */
[----:B-1----:R-:W-:Y:S02]  /*12a60*/  SHF.L.U32 R3, R12, 0x1f, RZ ;  /* 0x0000001f0c037819 */ /* 0x002fe400000006ff */
[----:B------:R-:W-:Y:S02]  /*12a70*/  ISETP.NE.AND P2, PT, R17, RZ, PT ;  /* 0x000000ff1100720c */ /* 0x000fe40003f45270 */
[----:B------:R-:W1:Y:S02]  /*12a80*/  SYNCS.PHASECHK.TRANS64.TRYWAIT P3, [R4+URZ+0x2d840], R3 ;  /* 0x02d84003040075a7 */ /* 0x000e64000806017f */
[----:B-1----:R-:W-:Y:S09]  /*12a90*/  @!P3 BRA `(.L_x_9033) ;  /* 0x00000018003cb947 */ /* 0x002ff20003800000 */
.L_x_9072:
[----:B------:R-:W-:Y:S05]  /*12aa0*/  @P2 BRA `(.L_x_9034) ;  /* 0x0000000000142947 */ /* 0x000fea0003800000 */
[----:B------:R-:W-:Y:S01]  /*12ab0*/  ISETP.NE.AND P3, PT, R23, RZ, PT ;  /* 0x000000ff1700720c */ /* 0x000fe20003f65270 */
[----:B-1----:R-:W-:-:S04]  /*12ac0*/  IMAD.MOV.U32 R3, RZ, RZ, 0x6000 ;  /* 0x00006000ff037424 */ /* 0x002fc800078e00ff */
[----:B------:R2:W-:Y:S08]  /*12ad0*/  SYNCS.ARRIVE.TRANS64 RZ, [R4+URZ+0x2d830], R3 ;  /* 0x02d8300304ff79a7 */ /* 0x0005f0000800003f */
[----:B------:R-:W-:Y:S05]  /*12ae0*/  @!P3 BRA `(.L_x_9034) ;  /* 0x000000000004b947 */ /* 0x000fea0003800000 */
[----:B------:R-:W-:Y:S01]  /*12af0*/  BPT.TRAP 0x1 ;  /* 0x000000040000795c */ /* 0x000fe20000300000 */
.L_x_9034:
        /* <DEDUP_REMOVED lines=16> */
[----:B-12---:R-:W-:Y:S01]  /*12c00*/  LEA R3, R19, UR19, 0x3 ;  /* 0x0000001313037c11 */ /* 0x006fe2000f8e18ff */
        /* <DEDUP_REMOVED lines=14> */
.L_x_9073:
[----:B------:R-:W-:Y:S05]  /*12cf0*/  @P2 BRA `(.L_x_9036) ;  /* 0x0000000000142947 */ /* 0x000fea0003800000 */
[----:B------:R-:W-:Y:S01]  /*12d00*/  ISETP.NE.AND P2, PT, R23, RZ, PT ;  /* 0x000000ff1700720c */ /* 0x000fe20003f45270 */
[----:B------:R-:W-:-:S04]  /*12d10*/  IMAD.MOV.U32 R4, RZ, RZ, 0x6000 ;  /* 0x00006000ff047424 */ /* 0x000fc800078e00ff */
[----:B------:R2:W-:Y:S08]  /*12d20*/  SYNCS.ARRIVE.TRANS64 RZ, [R3+URZ+0x50], R4 ;  /* 0x0000500403ff79a7 */ /* 0x0005f0000800003f */
[----:B------:R-:W-:Y:S05]  /*12d30*/  @!P2 BRA `(.L_x_9036) ;  /* 0x000000000004a947 */ /* 0x000fea0003800000 */
[----:B------:R-:W-:Y:S01]  /*12d40*/  BPT.TRAP 0x1 ;  /* 0x000000040000795c */ /* 0x000fe20000300000 */
.L_x_9036:
        /* <DEDUP_REMOVED lines=29> */
.L_x_9031:
[----:B------:R-:W-:Y:S05]  /*12f20*/  BSYNC B1 ;  /* 0x0000000000017941 */ /* 0x000fea0003800000 */
.L_x_9030:
[----:B------:R-:W-:Y:S01]  /*12f30*/  VIADD R19, R10, 0x1 ;  /* 0x000000010a137836 */ /* 0x000fe20000000000 */
[----:B------:R-:W-:Y:S01]  /*12f40*/  BSSY B1, `(.L_x_9037) ;  /* 0x0000067000017945 */ /* 0x000fe20003800000 */
[----:B------:R-:W-:-:S03]  /*12f50*/  VIADD R13, R11, 0xffffffff ;  /* 0xffffffff0b0d7836 */ /* 0x000fc60000000000 */
[----:B------:R-:W-:-:S04]  /*12f60*/  ISETP.NE.AND P2, PT, R19, 0x2, PT ;  /* 0x000000021300780c */ /* 0x000fc80003f45270 */
[----:B-12---:R-:W-:Y:S02]  /*12f70*/  SEL R3, RZ, 0x1, P2 ;  /* 0x00000001ff037807 */ /* 0x006fe40001000000 */
        /* <DEDUP_REMOVED lines=9> */
[----:B-1----:R-:W-:-:S13]  /*13010*/  ISETP.NE.AND P2, PT, R14, 0x1, PT ;  /* 0x000000010e00780c */ /* 0x002fda0003f45270 */
[----:B------:R-:W1:Y:S02]  /*13020*/  @P2 LDC.64 R2, c[0x0][0x420] ;  /* 0x00010800ff022b82 */ /* 0x000e640000000a00 */
[----:B-1----:R-:W-:-:S05]  /*13030*/  @P2 IMAD.HI.U32 R2, R13, R2, RZ ;  /* 0x000000020d022227 */ /* 0x002fca00078e00ff */
[----:B------:R-:W-:Y:S02]  /*13040*/  @P2 SHF.R.U32.HI R15, RZ, R3, R2 ;  /* 0x00000003ff0f2219 */ /* 0x000fe40000011602 */
[----:B------:R-:W1:Y:S02]  /*13050*/  LDC.64 R2, c[0x0][0x3f8] ;  /* 0x0000fe00ff027b82 */ /* 0x000e640000000a00 */
[--C-:B------:R-:W-:Y:S01]  /*13060*/  SHF.R.S32.HI R5, RZ, 0x1f, R15.reuse ;  /* 0x0000001fff057819 */ /* 0x100fe2000001140f */
[----:B------:R-:W-:-:S04]  /*13070*/  IMAD.MOV.U32 R4, RZ, RZ, R15 ;  /* 0x000000ffff047224 */ /* 0x000fc800078e000f */
[----:B------:R-:W-:-:S04]  /*13080*/  IMAD.WIDE.U32 R4, R0, UR40, R4 ;  /* 0x0000002800047c25 */ /* 0x000fc8000f8e0004 */
[----:B------:R-:W-:Y:S01]  /*13090*/  IMAD.IADD R5, R21, 0x1, R5 ;  /* 0x0000000115057824 */ /* 0x000fe200078e0205 */
[----:B-1----:R-:W-:-:S04]  /*130a0*/  LEA R2, P2, R4, R2, 0x2 ;  /* 0x0000000204027211 */ /* 0x002fc800078410ff */
[----:B------:R-:W-:-:S05]  /*130b0*/  LEA.HI.X R3, R4, R3, R5, 0x2, P2 ;  /* 0x0000000304037211 */ /* 0x000fca00010f1405 */
[----:B------:R1:W5:Y:S01]  /*130c0*/  LDG.E R2, desc[UR50][R2.64] ;  /* 0x0000003202027981 */ /* 0x000362000c1e1900 */
[----:B------:R-:W-:-:S04]  /*130d0*/  IMAD.MOV R4, RZ, RZ, -R15 ;  /* 0x000000ffff047224 */ /* 0x000fc800078e0a0f */
[----:B------:R-:W-:-:S07]  /*130e0*/  IMAD R14, R14, R4, R13 ;  /* 0x000000040e0e7224 */ /* 0x000fce00078e020d */
.L_x_9039:
[----:B-1----:R-:W-:Y:S02]  /*130f0*/  LEA R3, R19, UR42, 0x3 ;  /* 0x0000002a13037c11 */ /* 0x002fe4000f8e18ff */
[----:B------:R-:W-:Y:S02]  /*13100*/  SHF.L.U32 R4, R18, 0x1f, RZ ;  /* 0x0000001f12047819 */ /* 0x000fe400000006ff */
[----:B------:R-:W-:Y:S02]  /*13110*/  ISETP.NE.AND P2, PT, R17, RZ, PT ;  /* 0x000000ff1100720c */ /* 0x000fe40003f45270 */
[----:B------:R-:W1:Y:S02]  /*13120*/  SYNCS.PHASECHK.TRANS64.TRYWAIT P3, [R3+URZ+0x2d840], R4 ;  /* 0x02d84004030075a7 */ /* 0x000e64000806017f */
[----:B-1----:R-:W-:Y:S09]  /*13130*/  @!P3 BRA `(.L_x_9040) ;  /* 0x0000001000bcb947 */ /* 0x002ff20003800000 */
.L_x_9074:
[----:B------:R-:W-:Y:S05]  /*13140*/  @P2 BRA `(.L_x_9041) ;  /* 0x0000000000142947 */ /* 0x000fea0003800000 */
[----:B------:R-:W-:Y:S01]  /*13150*/  ISETP.NE.AND P3, PT, R23, RZ, PT ;  /* 0x000000ff1700720c */ /* 0x000fe20003f65270 */
[----:B-1----:R-:W-:-:S04]  /*13160*/  IMAD.MOV.U32 R4, RZ, RZ, 0x6000 ;  /* 0x00006000ff047424 */ /* 0x002fc800078e00ff */
[----:B------:R2:W-:Y:S08]  /*13170*/  SYNCS.ARRIVE.TRANS64 RZ, [R3+URZ+0x2d830], R4 ;  /* 0x02d8300403ff79a7 */ /* 0x0005f0000800003f */
[----:B------:R-:W-:Y:S05]  /*13180*/  @!P3 BRA `(.L_x_9041) ;  /* 0x000000000004b947 */ /* 0x000fea0003800000 */
[----:B------:R-:W-:Y:S01]  /*13190*/  BPT.TRAP 0x1 ;  /* 0x000000040000795c */ /* 0x000fe20000300000 */
.L_x_9041:
        /* <DEDUP_REMOVED lines=16> */
[----:B------:R-:W-:Y:S02]  /*132a0*/  USHF.L.U32 UR11, UR11, 0x7, URZ ;  /* 0x000000070b0b7899 */ /* 0x000fe4000800063f */
        /* <DEDUP_REMOVED lines=14> */
.L_x_9075:
[----:B------:R-:W-:Y:S05]  /*13390*/  @P2 BRA `(.L_x_9043) ;  /* 0x0000000000142947 */ /* 0x000fea0003800000 */
[----:B------:R-:W-:Y:S01]  /*133a0*/  ISETP.NE.AND P2, PT, R23, RZ, PT ;  /* 0x000000ff1700720c */ /* 0x000fe20003f45270 */
[----:B------:R-:W-:-:S04]  /*133b0*/  IMAD.MOV.U32 R4, RZ, RZ, 0x6000 ;  /* 0x00006000ff047424 */ /* 0x000fc800078e00ff */
[----:B------:R2:W-:Y:S08]  /*133c0*/  SYNCS.ARRIVE.TRANS64 RZ, [R3+URZ+0x50], R4 ;  /* 0x0000500403ff79a7 */ /* 0x0005f0000800003f */
[----:B------:R-:W-:Y:S05]  /*133d0*/  @!P2 BRA `(.L_x_9043) ;  /* 0x000000000004a947 */ /* 0x000fea0003800000 */
[----:B------:R-:W-:Y:S01]  /*133e0*/  BPT.TRAP 0x1 ;  /* 0x000000040000795c */ /* 0x000fe20000300000 */
.L_x_9043:
        /* <DEDUP_REMOVED lines=28> */
.L_x_9038:
[----:B------:R-:W-:Y:S05]  /*135b0*/  BSYNC B1 ;  /* 0x0000000000017941 */ /* 0x000fea0003800000 */
.L_x_9037:
[----:B------:R-:W-:Y:S01]  /*135c0*/  ISETP.GT.AND P2, PT, R13, UR43, PT ;  /* 0x0000002b0d007c0c */ /* 0x000fe2000bf44270 */
[----:B------:R-:W-:-:S12]  /*135d0*/  VIADD R11, R11, 0xfffffffe ;  /* 0xfffffffe0b0b7836 */ /* 0x000fd80000000000 */
[----:B------:R-:W-:Y:S05]  /*135e0*/  @P2 BRA `(.L_x_9044) ;  /* 0xfffffff000a82947 */ /* 0x000fea000383ffff */
.L_x_9029:
[----:B------:R-:W-:Y:S05]  /*135f0*/  BSYNC B0 ;  /* 0x0000000000007941 */ /* 0x000fea0003800000 */
.L_x_9020:
[----:B------:R-:W-:Y:S04]  /*13600*/  BSSY B0, `(.L_x_9045) ;  /* 0x000000e000007945 */ /* 0x000fe80003800000 */
[----:B------:R-:W-:Y:S05]  /*13610*/  @P1 BRA `(.L_x_9046) ;  /* 0x0000000000301947 */ /* 0x000fea0003800000 */
[----:B------:R-:W3:Y:S01]  /*13620*/  S2R R11, SR_LANEID ;  /* 0x00000000000b7919 */ /* 0x000ee20000000000 */
[----:B------:R-:W-:Y:S01]  /*13630*/  VOTEU.ANY UR4, UPT, PT ;  /* 0x0000000000047886 */ /* 0x000fe200038e0100 */
[----:B-12---:R-:W1:Y:S01]  /*13640*/  LDC.64 R2, c[0x0][0xdf0] ;  /* 0x00037c00ff027b82 */ /* 0x006e620000000a00 */
[----:B------:R-:W3:Y:S08]  /*13650*/  FLO.U32 R0, UR4 ;  /* 0x0000000400007d00 */ /* 0x000ef000080e0000 */
[----:B------:R-:W1:Y:S01]  /*13660*/  POPC R5, UR4 ;  /* 0x0000000400057d09 */ /* 0x000e620008000000 */
[----:B---3--:R-:W-:-:S13]  /*13670*/  ISETP.EQ.U32.AND P0, PT, R0, R11, PT ;  /* 0x0000000b0000720c */ /* 0x008fda0003f02070 */
[----:B-1----:R-:W2:Y:S01]  /*13680*/  @P0 ATOMG.E.ADD.STRONG.GPU PT, R3, desc[UR50][R2.64], R5 ;  /* 0x00000005020309a8 */ /* 0x002ea200081ee1f2 */
[----:B------:R-:W1:Y:S02]  /*13690*/  S2R R4, SR_LTMASK ;  /* 0x0000000000047919 */ /* 0x000e640000003900 */
[----:B-1----:R-:W-:-:S04]  /*136a0*/  LOP3.LUT R4, R4, UR4, RZ, 0xc0, !PT ;  /* 0x0000000404047c12 */ /* 0x002fc8000f8ec0ff */
[----:B------:R-:W1:Y:S01]  /*136b0*/  POPC R11, R4 ;  /* 0x00000004000b7309 */ /* 0x000e620000000000 */
[----:B--2---:R-:W1:Y:S02]  /*136c0*/  SHFL.IDX PT, R0, R3, R0, 0x1f ;  /* 0x00001f0003007589 */ /* 0x004e6400000e0000 */
[----:B-1----:R-:W-:-:S07]  /*136d0*/  IADD3 R22, R0, UR45, R11 ;  /* 0x0000002d00167c10 */ /* 0x002fce000fffe00b */
.L_x_9046:
[----:B------:R-:W-:Y:S05]  /*136e0*/  BSYNC B0 ;  /* 0x0000000000007941 */ /* 0x000fea0003800000 */
.L_x_9045:
[----:B------:R-:W-:Y:S04]  /*136f0*/  BSSY B0, `(.L_x_9047) ;  /* 0x0000028000007945 */ /* 0x000fe80003800000 */
[----:B------:R-:W-:Y:S05]  /*13700*/  @!P6 BRA `(.L_x_9048) ;  /* 0x000000000098e947 */ /* 0x000fea0003800000 */
[----:B-12---:R-:W-:Y:S02]  /*13710*/  LEA R3, R19, UR42, 0x3 ;  /* 0x0000002a13037c11 */ /* 0x006fe4000f8e18ff */
[----:B------:R-:W-:Y:S02]  /*13720*/  SHF.L.U32 R0, R18, 0x1f, RZ ;  /* 0x0000001f12007819 */ /* 0x000fe400000006ff */
[----:B------:R-:W-:Y:S02]  /*13730*/  ISETP.NE.AND P1, PT, R17, RZ, PT ;  /* 0x000000ff1100720c */ /* 0x000fe40003f25270 */
[----:B------:R-:W1:Y:S02]  /*13740*/  SYNCS.PHASECHK.TRANS64.TRYWAIT P0, [R3+URZ+0x2d860], R0 ;  /* 0x02d86000030075a7 */ /* 0x000e64000800017f */
[----:B-1----:R-:W-:Y:S09]  /*13750*/  @!P0 BRA `(.L_x_9049) ;  /* 0x0000000c005c8947 */ /* 0x002ff20003800000 */
.L_x_9076:
[----:B------:R-:W-:Y:S05]  /*13760*/  @P1 BRA `(.L_x_9050) ;  /* 0x0000000000141947 */ /* 0x000fea0003800000 */
[----:B------:R-:W-:Y:S01]  /*13770*/  ISETP.NE.AND P0, PT, R23, RZ, PT ;  /* 0x000000ff1700720c */ /* 0x000fe20003f05270 */
[----:B-1----:R-:W-:-:S04]  /*13780*/  IMAD.MOV.U32 R0, RZ, RZ, 0x6000 ;  /* 0x00006000ff007424 */ /* 0x002fc800078e00ff */
[----:B------:R2:W-:Y:S08]  /*13790*/  SYNCS.ARRIVE.TRANS64 RZ, [R3+URZ+0x2d850], R0 ;  /* 0x02d8500003ff79a7 */ /* 0x0005f0000800003f */
[----:B------:R-:W-:Y:S05]  /*137a0*/  @!P0 BRA `(.L_x_9050) ;  /* 0x0000000000048947 */ /* 0x000fea0003800000 */
[----:B------:R-:W-:Y:S01]  /*137b0*/  BPT.TRAP 0x1 ;  /* 0x000000040000795c */ /* 0x000fe20000300000 */
.L_x_9050:
        /* <DEDUP_REMOVED lines=27> */
.L_x_9048:
[----:B------:R-:W-:Y:S05]  /*13970*/  BSYNC B0 ;  /* 0x0000000000007941 */ /* 0x000fea0003800000 */
.L_x_9047:
[----:B------:R-:W-:Y:S02]  /*13980*/  VIADD R19, R19, 0x1 ;  /* 0x0000000113137836 */ /* 0x000fe40000000000 */
[----:B--2---:R-:W-:-:S03]  /*13990*/  IMAD.MOV.U32 R13, RZ, RZ, R22 ;  /* 0x000000ffff0d7224 */ /* 0x004fc600078e0016 */
[----:B------:R-:W-:-:S04]  /*139a0*/  ISETP.NE.AND P0, PT, R19, 0x2, PT ;  /* 0x000000021300780c */ /* 0x000fc80003f05270 */
[----:B-1----:R-:W-:Y:S02]  /*139b0*/  SEL R3, RZ, 0x1, P0 ;  /* 0x00000001ff037807 */ /* 0x002fe40000000000 */
[----:B------:R-:W-:Y:S02]  /*139c0*/  SEL R19, R19, RZ, P0 ;  /* 0x000000ff13137207 */ /* 0x000fe40000000000 */
[----:B------:R-:W-:-:S07]  /*139d0*/  LOP3.LUT R18, R18, R3, RZ, 0x3c, !PT ;  /* 0x0000000312127212 */ /* 0x000fce00078e3cff */
.L_x_9009:
[----:B------:R-:W-:Y:S05]  /*139e0*/  BSYNC B6 ;  /* 0x0000000000067941 */ /* 0x000fea0003800000 */
.L_x_9007:
[----:B------:R-:W-:-:S03]  /*139f0*/  UMOV UR4, 0xffffffff ;  /* 0xffffffff00047882 */ /* 0x000fc60000000000 */
[----:B------:R-:W-:Y:S05]  /*13a00*/  BRA.DIV UR4, `(.L_x_9051) ;  /* 0x0000000a04c47947 */ /* 0x000fea000b800000 */
[----:B------:R1:W2:Y:S02]  /*13a10*/  SHFL.IDX PT, R14, R13, RZ, 0x1f ;  /* 0x00001fff0d0e7589 */ /* 0x0002a400000e0000 */
.L_x_9079:
        /* <DEDUP_REMOVED lines=12> */
.L_x_8998:
[----:B------:R-:W2:Y:S01]  /*13ae0*/  S2R R3, SR_CgaCtaId ;  /* 0x0000000000037919 */ /* 0x000ea20000008800 */
[----:B------:R-:W-:Y:S01]  /*13af0*/  UIADD3 UR47, UR47, 0x1, URZ ;  /* 0x000000012f2f7890 */ /* 0x000fe2000fffe03f */
[----:B------:R-:W-:-:S03]  /*13b00*/  MOV R0, 0x400 ;  /* 0x0000040000007802 */ /* 0x000fc60000000f00 */
[----:B------:R-:W-:-:S04]  /*13b10*/  ULEA.HI UR4, UR47, UR47, URZ, 0x1 ;  /* 0x0000002f2f047291 */ /* 0x000fc8000f8f083f */
[----:B------:R-:W-:-:S04]  /*13b20*/  ULOP3.LUT UR4, UR4, 0xfffffffe, URZ, 0xc0, !UPT ;  /* 0xfffffffe04047892 */ /* 0x000fc8000f8ec03f */
[----:B------:R-:W-:-:S06]  /*13b30*/  UIADD3 UR4, UR47, -UR4, URZ ;  /* 0x800000042f047290 */ /* 0x000fcc000fffe03f */
[----:B------:R-:W-:Y:S01]  /*13b40*/  IMAD.U32 R2, RZ, RZ, UR4 ;  /* 0x00000004ff027e24 */ /* 0x000fe2000f8e00ff */
[----:B--2---:R-:W-:-:S04]  /*13b50*/  LEA R9, R3, R0, 0x18 ;  /* 0x0000000003097211 */ /* 0x004fc800078ec0ff */
[----:B------:R-:W-:-:S04]  /*13b60*/  SHF.L.U32 R0, R2, 0x1f, RZ ;  /* 0x0000001f02007819 */ /* 0x000fc800000006ff */
[----:B------:R-:W2:Y:S02]  /*13b70*/  SYNCS.PHASECHK.TRANS64.TRYWAIT P0, [R9+URZ+0x2d820], R0 ;  /* 0x02d82000090075a7 */ /* 0x000ea4000800017f */
[----:B--2---:R-:W-:Y:S05]  /*13b80*/  @!P0 BRA `(.L_x_9053) ;  /* 0x0000000800888947 */ /* 0x004fea0003800000 */
.L_x_9080:
[----:B------:R-:W3:Y:S02]  /*13b90*/  SHFL.IDX PT, R16, R16, RZ, 0x1f ;  /* 0x00001fff10107589 */ /* 0x000ee400000e0000 */
[----:B---3--:R-:W-:-:S13]  /*13ba0*/  ISETP.NE.AND P0, PT, R16, RZ, PT ;  /* 0x000000ff1000720c */ /* 0x008fda0003f05270 */
[----:B------:R-:W-:Y:S05]  /*13bb0*/  @P0 EXIT ;  /* 0x000000000000094d */ /* 0x000fea0003800000 */
[----:B------:R-:W-:Y:S01]  /*13bc0*/  ELECT P0, URZ, PT ;  /* 0x00000000003f782f */ /* 0x000fe20003800000 */
[----:B------:R-:W-:-:S12]  /*13bd0*/  BSSY B0, `(.L_x_9054) ;  /* 0x0000020000007945 */ /* 0x000fd80003800000 */
[----:B------:R-:W-:Y:S05]  /*13be0*/  @!P0 BRA `(.L_x_9055) ;  /* 0x0000000000788947 */ /* 0x000fea0003800000 */
[----:B------:R-:W-:-:S06]  /*13bf0*/  ULOP3.LUT UR4, UR46, 0x2, URZ, 0xfc, !UPT ;  /* 0x000000022e047892 */ /* 0x000fcc000f8efc3f */
[----:B--2---:R-:W-:-:S05]  /*13c00*/  IMAD.U32 R0, RZ, RZ, UR4 ;  /* 0x00000004ff007e24 */ /* 0x004fca000f8e00ff */
[----:B------:R-:W-:-:S13]  /*13c10*/  ISETP.NE.AND P2, PT, R0, 0x3, PT ;  /* 0x000000030000780c */ /* 0x000fda0003f45270 */
[----:B------:R-:W-:Y:S05]  /*13c20*/  @!P2 BRA `(.L_x_9056) ;  /* 0x000000000004a947 */ /* 0x000fea0003800000 */
[----:B------:R-:W-:Y:S01]  /*13c30*/  BPT.TRAP 0x1 ;  /* 0x000000040000795c */ /* 0x000fe20000300000 */
.L_x_9056:
[----:B------:R-:W-:Y:S01]  /*13c40*/  VIADD R0, R9, 0x2d840 ;  /* 0x0002d84009007836 */ /* 0x000fe20000000000 */
[----:B------:R-:W-:Y:S01]  /*13c50*/  SHF.L.U32 R4, R18, 0x1f, RZ ;  /* 0x0000001f12047819 */ /* 0x000fe200000006ff */
[C---:B------:R-:W-:Y:S02]  /*13c60*/  VIADD R2, R19.reuse, 0x1 ;  /* 0x0000000113027836 */ /* 0x040fe40000000000 */
[----:B------:R-:W-:-:S03]  /*13c70*/  IMAD R5, R19, 0x8, R0 ;  /* 0x0000000813057824 */ /* 0x000fc600078e0200 */
[C---:B------:R-:W-:Y:S01]  /*13c80*/  ISETP.NE.AND P1, PT, R2.reuse, 0x2, PT ;  /* 0x000000020200780c */ /* 0x040fe20003f25270 */
[----:B------:R-:W2:Y:S03]  /*13c90*/  SYNCS.PHASECHK.TRANS64.TRYWAIT P0, [R5+URZ], R4 ;  /* 0x00000004050075a7 */ /* 0x000ea6000800017f */
[----:B------:R-:W-:Y:S02]  /*13ca0*/  SEL R3, RZ, 0x1, P1 ;  /* 0x00000001ff037807 */ /* 0x000fe40000800000 */
[----:B------:R-:W-:Y:S02]  /*13cb0*/  SEL R7, R2, RZ, P1 ;  /* 0x000000ff02077207 */ /* 0x000fe40000800000 */
[----:B------:R-:W-:-:S03]  /*13cc0*/  LOP3.LUT R2, R18, R3, RZ, 0x3c, !PT ;  /* 0x0000000312027212 */ /* 0x000fc600078e3cff */
[----:B------:R-:W-:Y:S01]  /*13cd0*/  IMAD R3, R7, 0x8, R0 ;  /* 0x0000000807037824 */ /* 0x000fe200078e0200 */
[----:B------:R-:W-:Y:S01]  /*13ce0*/  SHF.L.U32 R2, R2, 0x1f, RZ ;  /* 0x0000001f02027819 */ /* 0x000fe200000006ff */
[----:B--2---:R-:W-:Y:S06]  /*13cf0*/  @!P0 BRA `(.L_x_9057) ;  /* 0x0000000800408947 */ /* 0x004fec0003800000 */
.L_x_9081:
[----:B------:R-:W3:Y:S02]  /*13d00*/  SYNCS.PHASECHK.TRANS64.TRYWAIT P0, [R3+URZ], R2 ;  /* 0x00000002030075a7 */ /* 0x000ee4000800017f */
[----:B---3--:R-:W-:Y:S05]  /*13d10*/  @!P0 BRA `(.L_x_9058) ;  /* 0x00000008004c8947 */ /* 0x008fea0003800000 */
.L_x_9082:
[----:B------:R-:W-:Y:S05]  /*13d20*/  @!P2 BRA `(.L_x_9059) ;  /* 0x000000000004a947 */ /* 0x000fea0003800000 */
[----:B------:R-:W-:Y:S01]  /*13d30*/  BPT.TRAP 0x1 ;  /* 0x000000040000795c */ /* 0x000fe20000300000 */
.L_x_9059:
[----:B------:R-:W-:-:S04]  /*13d40*/  VIADD R0, R9, 0x2d860 ;  /* 0x0002d86009007836 */ /* 0x000fc80000000000 */
[----:B------:R-:W-:-:S04]  /*13d50*/  IMAD R19, R19, 0x8, R0 ;  /* 0x0000000813137824 */ /* 0x000fc800078e0200 */
[----:B------:R-:W4:Y:S02]  /*13d60*/  SYNCS.PHASECHK.TRANS64.TRYWAIT P0, [R19+URZ], R4 ;  /* 0x00000004130075a7 */ /* 0x000f24000800017f */
[----:B----4-:R-:W-:Y:S05]  /*13d70*/  @!P0 BRA `(.L_x_9060) ;  /* 0x0000000800488947 */ /* 0x010fea0003800000 */
.L_x_9083:
[----:B------:R-:W-:-:S07]  /*13d80*/  IMAD R7, R7, 0x8, R0 ;  /* 0x0000000807077824 */ /* 0x000fce00078e0200 */
.L_x_9061:
[----:B------:R1:W1:Y:S02]  /*13d90*/  SYNCS.PHASECHK.TRANS64.TRYWAIT P0, [R7+URZ], R2 ;  /* 0x00000002070075a7 */ /* 0x000264000800017f */
[----:B-1----:R-:W-:Y:S05]  /*13da0*/  @!P0 NANOSLEEP.SYNCS 0x989680 ;  /* 0x009896800000895d */ /* 0x002fea0003900000 */
[----:B------:R-:W1:Y:S02]  /*13db0*/  @!P0 SYNCS.PHASECHK.TRANS64 P0, [R7+URZ], R2 ;  /* 0x00000002070085a7 */ /* 0x000e64000800007f */
[----:B-1----:R-:W-:Y:S05]  /*13dc0*/  @!P0 BRA `(.L_x_9061) ;  /* 0xfffffffc00f08947 */ /* 0x002fea000383ffff */
.L_x_9055:
[----:B------:R-:W-:Y:S05]  /*13dd0*/  BSYNC B0 ;  /* 0x0000000000007941 */ /* 0x000fea0003800000 */
.L_x_9054:
[----:B------:R-:W-:Y:S05]  /*13de0*/  EXIT ;  /* 0x000000000000794d */ /* 0x000fea0003800000 */
.L_x_8919:
[----:B-1----:R-:W-:-:S04]  /*13df0*/  IMAD.U32 R3, RZ, RZ, UR39 ;  /* 0x00000027ff037e24 */ /* 0x002fc8000f8e00ff */
[----:B------:R1:W2:Y:S03]  /*13e00*/  SYNCS.PHASECHK.TRANS64.TRYWAIT P1, [R3+URZ+0x2d800], R0 ;  /* 0x02d80000030075a7 */ /* 0x0002a6000802017f */
[----:B--2---:R-:W-:Y:S05]  /*13e10*/  @!P1 NANOSLEEP.SYNCS 0x989680 ;  /* 0x009896800000995d */ /* 0x004fea0003900000 */
[----:B------:R-:W2:Y:S02]  /*13e20*/  @!P1 SYNCS.PHASECHK.TRANS64 P1, [R3+URZ+0x2d800], R0 ;  /* 0x02d80000030095a7 */ /* 0x000ea4000802007f */
[----:B--2---:R-:W-:Y:S05]  /*13e30*/  @!P1 BRA `(.L_x_8919) ;  /* 0xfffffffc00ec9947 */ /* 0x004fea000383ffff */
[----:B------:R-:W-:Y:S05]  /*13e40*/  BRA `(.L_x_9062) ;  /* 0xfffffedc00147947 */ /* 0x000fea000383ffff */
.L_x_8923:
[----:B--2---:R2:W3:Y:S02]  /*13e50*/  SYNCS.PHASECHK.TRANS64.TRYWAIT P2, [R3+URZ+0x2d830], R0 ;  /* 0x02d83000030075a7 */ /* 0x0044e4000804017f */
[----:B---3--:R-:W-:Y:S05]  /*13e60*/  @!P2 NANOSLEEP.SYNCS 0x989680 ;  /* 0x009896800000a95d */ /* 0x008fea0003900000 */
[----:B------:R-:W3:Y:S02]  /*13e70*/  @!P2 SYNCS.PHASECHK.TRANS64 P2, [R3+URZ+0x2d830], R0 ;  /* 0x02d830000300a5a7 */ /* 0x000ee4000804007f */
[----:B---3--:R-:W-:Y:S05]  /*13e80*/  @!P2 BRA `(.L_x_8923) ;  /* 0xfffffffc00f0a947 */ /* 0x008fea000383ffff */
[----:B------:R-:W-:Y:S05]  /*13e90*/  BRA `(.L_x_8922) ;  /* 0xfffffedc00347947 */ /* 0x000fea000383ffff */
.L_x_8939:
[----:B--2-4-:R-:W-:-:S04]  /*13ea0*/  IMAD.U32 R13, RZ, RZ, UR6 ;  /* 0x00000006ff0d7e24 */ /* 0x014fc8000f8e00ff */
[----:B------:R2:W3:Y:S03]  /*13eb0*/  SYNCS.PHASECHK.TRANS64.TRYWAIT P2, [R13+URZ+0x2d830], R10 ;  /* 0x02d8300a0d0075a7 */ /* 0x0004e6000804017f */
[----:B---3--:R-:W-:Y:S05]  /*13ec0*/  @!P2 NANOSLEEP.SYNCS 0x989680 ;  /* 0x009896800000a95d */ /* 0x008fea0003900000 */
[----:B------:R-:W3:Y:S02]  /*13ed0*/  @!P2 SYNCS.PHASECHK.TRANS64 P2, [R13+URZ+0x2d830], R10 ;  /* 0x02d8300a0d00a5a7 */ /* 0x000ee4000804007f */
[----:B---3--:R-:W-:Y:S05]  /*13ee0*/  @!P2 BRA `(.L_x_8939) ;  /* 0xfffffffc00eca947 */ /* 0x008fea000383ffff */
[----:B------:R-:W-:Y:S05]  /*13ef0*/  BRA `(.L_x_8936) ;  /* 0xffffff1400f07947 */ /* 0x000fea000383ffff */
.L_x_8943:
[----:B--2---:R-:W-:-:S04]  /*13f00*/  IMAD.U32 R13, RZ, RZ, UR6 ;  /* 0x00000006ff0d7e24 */ /* 0x004fc8000f8e00ff */
[----:B------:R2:W3:Y:S03]  /*13f10*/  SYNCS.PHASECHK.TRANS64.TRYWAIT P2, [R13+URZ+0x2d850], R10 ;  /* 0x02d8500a0d0075a7 */ /* 0x0004e6000804017f */
[----:B---3--:R-:W-:Y:S05]  /*13f20*/  @!P2 NANOSLEEP.SYNCS 0x989680 ;  /* 0x009896800000a95d */ /* 0x008fea0003900000 */
[----:B------:R-:W3:Y:S02]  /*13f30*/  @!P2 SYNCS.PHASECHK.TRANS64 P2, [R13+URZ+0x2d850], R10 ;  /* 0x02d8500a0d00a5a7 */ /* 0x000ee4000804007f */
[----:B---3--:R-:W-:Y:S05]  /*13f40*/  @!P2 BRA `(.L_x_8943) ;  /* 0xfffffffc00eca947 */ /* 0x008fea000383ffff */
[----:B------:R-:W-:Y:S05]  /*13f50*/  BRA `(.L_x_8940) ;  /* 0xffffff1800887947 */ /* 0x000fea000383ffff */
.L_x_8960:
[----:B--2---:R-:W-:-:S04]  /*13f60*/  IMAD.U32 R11, RZ, RZ, UR6 ;  /* 0x00000006ff0b7e24 */ /* 0x004fc8000f8e00ff */
[----:B------:R2:W3:Y:S03]  /*13f70*/  SYNCS.PHASECHK.TRANS64.TRYWAIT P2, [R11+URZ+0x2d830], R8 ;  /* 0x02d830080b0075a7 */ /* 0x0004e6000804017f */
[----:B---3--:R-:W-:Y:S05]  /*13f80*/  @!P2 NANOSLEEP.SYNCS 0x989680 ;  /* 0x009896800000a95d */ /* 0x008fea0003900000 */
[----:B------:R-:W3:Y:S02]  /*13f90*/  @!P2 SYNCS.PHASECHK.TRANS64 P2, [R11+URZ+0x2d830], R8 ;  /* 0x02d830080b00a5a7 */ /* 0x000ee4000804007f */
[----:B---3--:R-:W-:Y:S05]  /*13fa0*/  @!P2 BRA `(.L_x_8960) ;  /* 0xfffffffc00eca947 */ /* 0x008fea000383ffff */
[----:B------:R-:W-:Y:S05]  /*13fb0*/  BRA `(.L_x_8957) ;  /* 0xffffff5000747947 */ /* 0x000fea000383ffff */
.L_x_8964:
[----:B--2---:R-:W-:-:S04]  /*13fc0*/  IMAD.U32 R11, RZ, RZ, UR6 ;  /* 0x00000006ff0b7e24 */ /* 0x004fc8000f8e00ff */
[----:B------:R2:W3:Y:S03]  /*13fd0*/  SYNCS.PHASECHK.TRANS64.TRYWAIT P2, [R11+URZ+0x2d850], R8 ;  /* 0x02d850080b0075a7 */ /* 0x0004e6000804017f */
[----:B---3--:R-:W-:Y:S05]  /*13fe0*/  @!P2 NANOSLEEP.SYNCS 0x989680 ;  /* 0x009896800000a95d */ /* 0x008fea0003900000 */
[----:B------:R-:W3:Y:S02]  /*13ff0*/  @!P2 SYNCS.PHASECHK.TRANS64 P2, [R11+URZ+0x2d850], R8 ;  /* 0x02d850080b00a5a7 */ /* 0x000ee4000804007f */
[----:B---3--:R-:W-:Y:S05]  /*14000*/  @!P2 BRA `(.L_x_8964) ;  /* 0xfffffffc00eca947 */ /* 0x008fea000383ffff */
[----:B------:R-:W-:Y:S05]  /*14010*/  BRA `(.L_x_8961) ;  /* 0xffffff54000c7947 */ /* 0x000fea000383ffff */
.L_x_8970:
[----:B--2---:R-:W-:-:S04]  /*14020*/  IMAD.U32 R11, RZ, RZ, UR6 ;  /* 0x00000006ff0b7e24 */ /* 0x004fc8000f8e00ff */
[----:B------:R2:W3:Y:S03]  /*14030*/  SYNCS.PHASECHK.TRANS64.TRYWAIT P2, [R11+URZ+0x2d830], R8 ;  /* 0x02d830080b0075a7 */ /* 0x0004e6000804017f */
[----:B---3--:R-:W-:Y:S05]  /*14040*/  @!P2 NANOSLEEP.SYNCS 0x989680 ;  /* 0x009896800000a95d */ /* 0x008fea0003900000 */
[----:B------:R-:W3:Y:S02]  /*14050*/  @!P2 SYNCS.PHASECHK.TRANS64 P2, [R11+URZ+0x2d830], R8 ;  /* 0x02d830080b00a5a7 */ /* 0x000ee4000804007f */
[----:B---3--:R-:W-:Y:S05]  /*14060*/  @!P2 BRA `(.L_x_8970) ;  /* 0xfffffffc00eca947 */ /* 0x008fea000383ffff */
[----:B------:R-:W-:Y:S05]  /*14070*/  BRA `(.L_x_8967) ;  /* 0xffffff7800747947 */ /* 0x000fea000383ffff */
.L_x_8974:
[----:B--2---:R-:W-:-:S04]  /*14080*/  IMAD.U32 R11, RZ, RZ, UR6 ;  /* 0x00000006ff0b7e24 */ /* 0x004fc8000f8e00ff */
[----:B------:R2:W3:Y:S03]  /*14090*/  SYNCS.PHASECHK.TRANS64.TRYWAIT P2, [R11+URZ+0x2d850], R8 ;  /* 0x02d850080b0075a7 */ /* 0x0004e6000804017f */
[----:B---3--:R-:W-:Y:S05]  /*140a0*/  @!P2 NANOSLEEP.SYNCS 0x989680 ;  /* 0x009896800000a95d */ /* 0x008fea0003900000 */
[----:B------:R-:W3:Y:S02]  /*140b0*/  @!P2 SYNCS.PHASECHK.TRANS64 P2, [R11+URZ+0x2d850], R8 ;  /* 0x02d850080b00a5a7 */ /* 0x000ee4000804007f */
[----:B---3--:R-:W-:Y:S05]  /*140c0*/  @!P2 BRA `(.L_x_8974) ;  /* 0xfffffffc00eca947 */ /* 0x008fea000383ffff */
[----:B------:R-:W-:Y:S05]  /*140d0*/  BRA `(.L_x_8971) ;  /* 0xffffff7c000c7947 */ /* 0x000fea000383ffff */
.L_x_8987:
[----:B---3--:R-:W-:-:S04]  /*140e0*/  IMAD.U32 R3, RZ, RZ, UR9 ;  /* 0x00000009ff037e24 */ /* 0x008fc8000f8e00ff */
[----:B------:R3:W1:Y:S03]  /*140f0*/  SYNCS.PHASECHK.TRANS64.TRYWAIT P0, [R3+URZ+0x2d850], R0 ;  /* 0x02d85000030075a7 */ /* 0x000666000800017f */
[----:B-1----:R-:W-:Y:S05]  /*14100*/  @!P0 NANOSLEEP.SYNCS 0x989680 ;  /* 0x009896800000895d */ /* 0x002fea0003900000 */
[----:B------:R-:W1:Y:S02]  /*14110*/  @!P0 SYNCS.PHASECHK.TRANS64 P0, [R3+URZ+0x2d850], R0 ;  /* 0x02d85000030085a7 */ /* 0x000e64000800007f */
[----:B-1----:R-:W-:Y:S05]  /*14120*/  @!P0 BRA `(.L_x_8987) ;  /* 0xfffffffc00ec8947 */ /* 0x002fea000383ffff */
[----:B------:R-:W-:Y:S05]  /*14130*/  BRA `(.L_x_8986) ;  /* 0xffffffb000247947 */ /* 0x000fea000383ffff */
.L_x_9013:
[----:B------:R-:W-:Y:S02]  /*14140*/  IMAD.MOV.U32 R13, RZ, RZ, R16 ;  /* 0x000000ffff0d7224 */ /* 0x000fe400078e0010 */
[----:B------:R-:W-:Y:S02]  /*14150*/  IMAD.MOV.U32 R12, RZ, RZ, RZ ;  /* 0x000000ffff0c7224 */ /* 0x000fe400078e00ff */
[----:B------:R-:W-:Y:S02]  /*14160*/  IMAD.MOV.U32 R11, RZ, RZ, 0x1f ;  /* 0x0000001fff0b7424 */ /* 0x000fe400078e00ff */
[----:B------:R-:W-:-:S07]  /*14170*/  IMAD.MOV.U32 R15, RZ, RZ, -0x1 ;  /* 0xffffffffff0f7424 */ /* 0x000fce00078e00ff */
[----:B------:R-:W-:Y:S05]  /*14180*/  WARPSYNC.COLLECTIVE R15, `(.L_x_9063) ;  /* 0x000000000f087348 */ /* 0x000fea0003c00000 */
[----:B------:R1:W2:Y:S02]  /*14190*/  SHFL.IDX P6, R14, R13, R12, R11 ;  /* 0x0000000c0d0e7389 */ /* 0x0002a400000c000b */
[----:B-12---:R-:W-:Y:S01]  /*141a0*/  ENDCOLLECTIVE ;  /* 0x000000000000791b */ /* 0x006fe20003800000 */
.L_x_9063:
[----:B------:R-:W-:Y:S05]  /*141b0*/  BRA `(.L_x_9064) ;  /* 0xffffffd800207947 */ /* 0x000fea000383ffff */
.L_x_9014:
[----:B------:R-:W-:Y:S01]  /*141c0*/  BSSY B0, `(.L_x_9065) ;  /* 0x0000006000007945 */ /* 0x000fe20003800000 */
[----:B------:R-:W-:-:S07]  /*141d0*/  IMAD.MOV.U32 R15, RZ, RZ, -0x1 ;  /* 0xffffffffff0f7424 */ /* 0x000fce00078e00ff */
[----:B------:R-:W-:Y:S05]  /*141e0*/  WARPSYNC.COLLECTIVE R15, `(.L_x_9066) ;  /* 0x000000000f0c7348 */ /* 0x000fea0003c00000 */
[----:B------:R-:W-:Y:S02]  /*141f0*/  ELECT P6, UR62, PT ;  /* 0x00000000003e782f */ /* 0x000fe400038c0000 */
[----:B------:R-:W-:Y:S01]  /*14200*/  MOV R14, UR62 ;  /* 0x0000003e000e7c02 */ /* 0x000fe20008000f00 */
[----:B------:R-:W-:Y:S10]  /*14210*/  ENDCOLLECTIVE ;  /* 0x000000000000791b */ /* 0x000ff40003800000 */
.L_x_9066:
[----:B------:R-:W-:Y:S05]  /*14220*/  BSYNC B0 ;  /* 0x0000000000007941 */ /* 0x000fea0003800000 */
.L_x_9065:
[----:B------:R-:W-:Y:S05]  /*14230*/  BRA `(.L_x_9067) ;  /* 0xffffffd800107947 */ /* 0x000fea000383ffff */
.L_x_9017:
[----:B--2---:R2:W3:Y:S02]  /*14240*/  SYNCS.PHASECHK.TRANS64.TRYWAIT P2, [R13+URZ+0x2d840], R12 ;  /* 0x02d8400c0d0075a7 */ /* 0x0044e4000804017f */
[----:B---3--:R-:W-:Y:S05]  /*14250*/  @!P2 NANOSLEEP.SYNCS 0x989680 ;  /* 0x009896800000a95d */ /* 0x008fea0003900000 */
[----:B------:R-:W3:Y:S02]  /*14260*/  @!P2 SYNCS.PHASECHK.TRANS64 P2, [R13+URZ+0x2d840], R12 ;  /* 0x02d8400c0d00a5a7 */ /* 0x000ee4000804007f */
[----:B---3--:R-:W-:Y:S05]  /*14270*/  @!P2 BRA `(.L_x_9017) ;  /* 0xfffffffc00f0a947 */ /* 0x008fea000383ffff */
[----:B------:R-:W-:Y:S05]  /*14280*/  BRA `(.L_x_9068) ;  /* 0xffffffd800647947 */ /* 0x000fea000383ffff */
.L_x_9019:
[----:B-1----:R-:W-:-:S04]  /*14290*/  IMAD.U32 R5, RZ, RZ, UR42 ;  /* 0x0000002aff057e24 */ /* 0x002fc8000f8e00ff */
[----:B------:R1:W3:Y:S03]  /*142a0*/  SYNCS.PHASECHK.TRANS64.TRYWAIT P2, [R5+URZ+0x2d820], R4 ;  /* 0x02d82004050075a7 */ /* 0x0002e6000804017f */
[----:B---3--:R-:W-:Y:S05]  /*142b0*/  @!P2 NANOSLEEP.SYNCS 0x989680 ;  /* 0x009896800000a95d */ /* 0x008fea0003900000 */
[----:B------:R-:W3:Y:S02]  /*142c0*/  @!P2 SYNCS.PHASECHK.TRANS64 P2, [R5+URZ+0x2d820], R4 ;  /* 0x02d820040500a5a7 */ /* 0x000ee4000804007f */
[----:B---3--:R-:W-:Y:S05]  /*142d0*/  @!P2 BRA `(.L_x_9019) ;  /* 0xfffffffc00eca947 */ /* 0x008fea000383ffff */
[----:B------:R-:W-:Y:S05]  /*142e0*/  BRA `(.L_x_9069) ;  /* 0xffffffdc00687947 */ /* 0x000fea000383ffff */
.L_x_9025:
[----:B-1----:R1:W2:Y:S02]  /*142f0*/  SYNCS.PHASECHK.TRANS64.TRYWAIT P3, [R3+URZ+0x2d840], R2 ;  /* 0x02d84002030075a7 */ /* 0x0022a4000806017f */
[----:B--2---:R-:W-:Y:S05]  /*14300*/  @!P3 NANOSLEEP.SYNCS 0x989680 ;  /* 0x009896800000b95d */ /* 0x004fea0003900000 */
[----:B------:R-:W2:Y:S02]  /*14310*/  @!P3 SYNCS.PHASECHK.TRANS64 P3, [R3+URZ+0x2d840], R2 ;  /* 0x02d840020300b5a7 */ /* 0x000ea4000806007f */
[----:B--2---:R-:W-:Y:S05]  /*14320*/  @!P3 BRA `(.L_x_9025) ;  /* 0xfffffffc00f0b947 */ /* 0x004fea000383ffff */
[----:B------:R-:W-:Y:S05]  /*14330*/  BRA `(.L_x_9070) ;  /* 0xffffffe000087947 */ /* 0x000fea000383ffff */
.L_x_9027:
[----:B-1----:R1:W2:Y:S02]  /*14340*/  SYNCS.PHASECHK.TRANS64.TRYWAIT P3, [R2+URZ+0x60], R3 ;  /* 0x00006003020075a7 */ /* 0x0022a4000806017f */
[----:B--2---:R-:W-:Y:S05]  /*14350*/  @!P3 NANOSLEEP.SYNCS 0x989680 ;  /* 0x009896800000b95d */ /* 0x004fea0003900000 */
[----:B------:R-:W2:Y:S02]  /*14360*/  @!P3 SYNCS.PHASECHK.TRANS64 P3, [R2+URZ+0x60], R3 ;  /* 0x000060030200b5a7 */ /* 0x000ea4000806007f */
[----:B--2---:R-:W-:Y:S05]  /*14370*/  @!P3 BRA `(.L_x_9027) ;  /* 0xfffffffc00f0b947 */ /* 0x004fea000383ffff */
[----:B------:R-:W-:Y:S05]  /*14380*/  BRA `(.L_x_9071) ;  /* 0xffffffe000887947 */ /* 0x000fea000383ffff */
.L_x_9033:
[----:B-1----:R1:W2:Y:S02]  /*14390*/  SYNCS.PHASECHK.TRANS64.TRYWAIT P3, [R4+URZ+0x2d840], R3 ;  /* 0x02d84003040075a7 */ /* 0x0022a4000806017f */
[----:B--2---:R-:W-:Y:S05]  /*143a0*/  @!P3 NANOSLEEP.SYNCS 0x989680 ;  /* 0x009896800000b95d */ /* 0x004fea0003900000 */
[----:B------:R-:W2:Y:S02]  /*143b0*/  @!P3 SYNCS.PHASECHK.TRANS64 P3, [R4+URZ+0x2d840], R3 ;  /* 0x02d840030400b5a7 */ /* 0x000ea4000806007f */
[----:B--2---:R-:W-:Y:S05]  /*143c0*/  @!P3 BRA `(.L_x_9033) ;  /* 0xfffffffc00f0b947 */ /* 0x004fea000383ffff */
[----:B------:R-:W-:Y:S05]  /*143d0*/  BRA `(.L_x_9072) ;  /* 0xffffffe400b07947 */ /* 0x000fea000383ffff */
.L_x_9035:
[----:B-1----:R1:W2:Y:S02]  /*143e0*/  SYNCS.PHASECHK.TRANS64.TRYWAIT P3, [R3+URZ+0x60], R18 ;  /* 0x00006012030075a7 */ /* 0x0022a4000806017f */
[----:B--2---:R-:W-:Y:S05]  /*143f0*/  @!P3 NANOSLEEP.SYNCS 0x989680 ;  /* 0x009896800000b95d */ /* 0x004fea0003900000 */
[----:B------:R-:W2:Y:S02]  /*14400*/  @!P3 SYNCS.PHASECHK.TRANS64 P3, [R3+URZ+0x60], R18 ;  /* 0x000060120300b5a7 */ /* 0x000ea4000806007f */
[----:B--2---:R-:W-:Y:S05]  /*14410*/  @!P3 BRA `(.L_x_9035) ;  /* 0xfffffffc00f0b947 */ /* 0x004fea000383ffff */
[----:B------:R-:W-:Y:S05]  /*14420*/  BRA `(.L_x_9073) ;  /* 0xffffffe800307947 */ /* 0x000fea000383ffff */
.L_x_9040:
[----:B-1----:R1:W2:Y:S02]  /*14430*/  SYNCS.PHASECHK.TRANS64.TRYWAIT P3, [R3+URZ+0x2d840], R4 ;  /* 0x02d84004030075a7 */ /* 0x0022a4000806017f */
[----:B--2---:R-:W-:Y:S05]  /*14440*/  @!P3 NANOSLEEP.SYNCS 0x989680 ;  /* 0x009896800000b95d */ /* 0x004fea0003900000 */
[----:B------:R-:W2:Y:S02]  /*14450*/  @!P3 SYNCS.PHASECHK.TRANS64 P3, [R3+URZ+0x2d840], R4 ;  /* 0x02d840040300b5a7 */ /* 0x000ea4000806007f */
[----:B--2---:R-:W-:Y:S05]  /*14460*/  @!P3 BRA `(.L_x_9040) ;  /* 0xfffffffc00f0b947 */ /* 0x004fea000383ffff */
[----:B------:R-:W-:Y:S05]  /*14470*/  BRA `(.L_x_9074) ;  /* 0xffffffec00307947 */ /* 0x000fea000383ffff */
.L_x_9042:
[----:B-1----:R1:W2:Y:S02]  /*14480*/  SYNCS.PHASECHK.TRANS64.TRYWAIT P3, [R3+URZ+0x60], R12 ;  /* 0x0000600c030075a7 */ /* 0x0022a4000806017f */
[----:B--2---:R-:W-:Y:S05]  /*14490*/  @!P3 NANOSLEEP.SYNCS 0x989680 ;  /* 0x009896800000b95d */ /* 0x004fea0003900000 */
[----:B------:R-:W2:Y:S02]  /*144a0*/  @!P3 SYNCS.PHASECHK.TRANS64 P3, [R3+URZ+0x60], R12 ;  /* 0x0000600c0300b5a7 */ /* 0x000ea4000806007f */
[----:B--2---:R-:W-:Y:S05]  /*144b0*/  @!P3 BRA `(.L_x_9042) ;  /* 0xfffffffc00f0b947 */ /* 0x004fea000383ffff */
[----:B------:R-:W-:Y:S05]  /*144c0*/  BRA `(.L_x_9075) ;  /* 0xffffffec00b07947 */ /* 0x000fea000383ffff */
.L_x_9049:
[----:B-1----:R1:W2:Y:S02]  /*144d0*/  SYNCS.PHASECHK.TRANS64.TRYWAIT P0, [R3+URZ+0x2d860], R0 ;  /* 0x02d86000030075a7 */ /* 0x0022a4000800017f */
[----:B--2---:R-:W-:Y:S05]  /*144e0*/  @!P0 NANOSLEEP.SYNCS 0x989680 ;  /* 0x009896800000895d */ /* 0x004fea0003900000 */
[----:B------:R-:W2:Y:S02]  /*144f0*/  @!P0 SYNCS.PHASECHK.TRANS64 P0, [R3+URZ+0x2d860], R0 ;  /* 0x02d86000030085a7 */ /* 0x000ea4000800007f */
[----:B--2---:R-:W-:Y:S05]  /*14500*/  @!P0 BRA `(.L_x_9049) ;  /* 0xfffffffc00f08947 */ /* 0x004fea000383ffff */
[----:B------:R-:W-:Y:S05]  /*14510*/  BRA `(.L_x_9076) ;  /* 0xfffffff000907947 */ /* 0x000fea000383ffff */
.L_x_9051:
[----:B------:R-:W-:Y:S01]  /*14520*/  BSSY B0, `(.L_x_9077) ;  /* 0x0000007000007945 */ /* 0x000fe20003800000 */
[----:B------:R-:W-:Y:S02]  /*14530*/  IMAD.MOV.U32 R12, RZ, RZ, RZ ;  /* 0x000000ffff0c7224 */ /* 0x000fe400078e00ff */
[----:B------:R-:W-:Y:S02]  /*14540*/  IMAD.MOV.U32 R11, RZ, RZ, 0x1f ;  /* 0x0000001fff0b7424 */ /* 0x000fe400078e00ff */
[----:B------:R-:W-:-:S07]  /*14550*/  IMAD.MOV.U32 R15, RZ, RZ, -0x1 ;  /* 0xffffffffff0f7424 */ /* 0x000fce00078e00ff */
[----:B------:R-:W-:Y:S05]  /*14560*/  WARPSYNC.COLLECTIVE R15, `(.L_x_9078) ;  /* 0x000000000f087348 */ /* 0x000fea0003c00000 */
[----:B------:R1:W2:Y:S02]  /*14570*/  SHFL.IDX P6, R14, R13, R12, R11 ;  /* 0x0000000c0d0e7389 */ /* 0x0002a400000c000b */
[----:B-12---:R-:W-:Y:S01]  /*14580*/  ENDCOLLECTIVE ;  /* 0x000000000000791b */ /* 0x006fe20003800000 */
.L_x_9078:
[----:B------:R-:W-:Y:S05]  /*14590*/  BSYNC B0 ;  /* 0x0000000000007941 */ /* 0x000fea0003800000 */
.L_x_9077:
[----:B------:R-:W-:Y:S05]  /*145a0*/  BRA `(.L_x_9079) ;  /* 0xfffffff4001c7947 */ /* 0x000fea000383ffff */
.L_x_9053:
[----:B--2---:R2:W3:Y:S02]  /*145b0*/  SYNCS.PHASECHK.TRANS64.TRYWAIT P0, [R9+URZ+0x2d820], R0 ;  /* 0x02d82000090075a7 */ /* 0x0044e4000800017f */
[----:B---3--:R-:W-:Y:S05]  /*145c0*/  @!P0 NANOSLEEP.SYNCS 0x989680 ;  /* 0x009896800000895d */ /* 0x008fea0003900000 */
[----:B------:R-:W3:Y:S02]  /*145d0*/  @!P0 SYNCS.PHASECHK.TRANS64 P0, [R9+URZ+0x2d820], R0 ;  /* 0x02d82000090085a7 */ /* 0x000ee4000800007f */
[----:B---3--:R-:W-:Y:S05]  /*145e0*/  @!P0 BRA `(.L_x_9053) ;  /* 0xfffffffc00f08947 */ /* 0x008fea000383ffff */
[----:B------:R-:W-:Y:S05]  /*145f0*/  BRA `(.L_x_9080) ;  /* 0xfffffff400647947 */ /* 0x000fea000383ffff */
.L_x_9057:
[----:B--2---:R2:W3:Y:S02]  /*14600*/  SYNCS.PHASECHK.TRANS64.TRYWAIT P0, [R5+URZ], R4 ;  /* 0x00000004050075a7 */ /* 0x0044e4000800017f */
[----:B---3--:R-:W-:Y:S05]  /*14610*/  @!P0 NANOSLEEP.SYNCS 0x989680 ;  /* 0x009896800000895d */ /* 0x008fea0003900000 */
[----:B------:R-:W3:Y:S02]  /*14620*/  @!P0 SYNCS.PHASECHK.TRANS64 P0, [R5+URZ], R4 ;  /* 0x00000004050085a7 */ /* 0x000ee4000800007f */
[----:B---3--:R-:W-:Y:S05]  /*14630*/  @!P0 BRA `(.L_x_9057) ;  /* 0xfffffffc00f08947 */ /* 0x008fea000383ffff */
[----:B------:R-:W-:Y:S05]  /*14640*/  BRA `(.L_x_9081) ;  /* 0xfffffff400ac7947 */ /* 0x000fea000383ffff */
.L_x_9058:
[----:B---3--:R3:W4:Y:S02]  /*14650*/  SYNCS.PHASECHK.TRANS64.TRYWAIT P0, [R3+URZ], R2 ;  /* 0x00000002030075a7 */ /* 0x008724000800017f */
[----:B----4-:R-:W-:Y:S05]  /*14660*/  @!P0 NANOSLEEP.SYNCS 0x989680 ;  /* 0x009896800000895d */ /* 0x010fea0003900000 */
[----:B------:R-:W4:Y:S02]  /*14670*/  @!P0 SYNCS.PHASECHK.TRANS64 P0, [R3+URZ], R2 ;  /* 0x00000002030085a7 */ /* 0x000f24000800007f */
[----:B----4-:R-:W-:Y:S05]  /*14680*/  @!P0 BRA `(.L_x_9058) ;  /* 0xfffffffc00f08947 */ /* 0x010fea000383ffff */
[----:B------:R-:W-:Y:S05]  /*14690*/  BRA `(.L_x_9082) ;  /* 0xfffffff400a07947 */ /* 0x000fea000383ffff */
.L_x_9060:
[----:B----4-:R4:W1:Y:S02]  /*146a0*/  SYNCS.PHASECHK.TRANS64.TRYWAIT P0, [R19+URZ], R4 ;  /* 0x00000004130075a7 */ /* 0x010864000800017f */
[----:B-1----:R-:W-:Y:S05]  /*146b0*/  @!P0 NANOSLEEP.SYNCS 0x989680 ;  /* 0x009896800000895d */ /* 0x002fea0003900000 */
[----:B------:R-:W1:Y:S02]  /*146c0*/  @!P0 SYNCS.PHASECHK.TRANS64 P0, [R19+URZ], R4 ;  /* 0x00000004130085a7 */ /* 0x000e64000800007f */
[----:B-1----:R-:W-:Y:S05]  /*146d0*/  @!P0 BRA `(.L_x_9060) ;  /* 0xfffffffc00f08947 */ /* 0x002fea000383ffff */
[----:B------:R-:W-:Y:S05]  /*146e0*/  BRA `(.L_x_9083) ;  /* 0xfffffff400a47947 */ /* 0x000fea000383ffff */
.L_x_9084:
        /* <DEDUP_REMOVED lines=9> */
.L_x_12776:


//--------------------- .text._ZN7cutlass13device_kernelIN5flash11enable_sm90INS1_16FlashAttnFwdSm90INS1_25CollectiveMainloopFwdSm90ILi2EN4cute5tupleIJNS5_1CILi1EEES8_S8_EEENS6_IJNS7_ILi192EEENS7_ILi128EEENS7_ILi96EEEEEELi96ENS_10bfloat16_tEfNS_4arch4Sm90ELb0ELb1ELb1ELb1ELb0ELb0ELb0ELb0ELb1ELb0ELb0ELb0EEENS1_21CollectiveEpilogueFwdINS6_IJSA_SC_SB_EEES9_SE_SG_Li384ELb1ELb0ELb0ELb0EEENS1_36VarlenDynamicPersistentTileSchedulerILi192ELi128ELi384ELi32ELb0ELb0ELb1ELb1ELb0ELb1EEEEEEEEEvNT_6ParamsE --------------------------
	.section	.text._ZN7cutlass13device_kernelIN5flash11enable_sm90INS1_16FlashAttnFwdSm90INS1_25CollectiveMainloopFwdSm90ILi2EN4cute5tupleIJNS5_1CILi1EEES8_S8_EEENS6_IJNS7_ILi192EEENS7_ILi128EEENS7_ILi96EEEEEELi96ENS_10bfloat16_tEfNS_4arch4Sm90ELb0ELb1ELb1ELb1ELb0ELb0ELb0ELb0ELb1ELb0ELb0ELb0EEENS1_21CollectiveEpilogueFwdINS6_IJSA_SC_SB_EEES9_SE_SG_Li384ELb1ELb0ELb0ELb0EEENS1_36VarlenDynamicPersistentTileSchedulerILi192ELi128ELi384ELi32ELb0ELb0ELb1ELb1ELb0ELb1EEEEEEEEEvNT_6ParamsE,"ax",@progbits
	.align	128
.text._ZN7cutlass13device_kernelIN5flash11enable_sm90INS1_16FlashAttnFwdSm90INS1_25CollectiveMainloopFwdSm90ILi2EN4cute5tupleIJNS5_1CILi1EEES8_S8_EEENS6_IJNS7_ILi192EEENS7_ILi128EEENS7_ILi96EEEEEELi96ENS_10bfloat16_tEfNS_4arch4Sm90ELb0ELb1ELb1ELb1ELb0ELb0ELb0ELb0ELb1ELb0ELb0ELb0EEENS1_21CollectiveEpilogueFwdINS6_IJSA_SC_SB_EEES9_SE_SG_Li384ELb1ELb0ELb0ELb0EEENS1_36VarlenDynamicPersistentTileSchedulerILi192ELi128ELi384ELi32ELb0ELb0ELb1ELb1ELb0ELb1EEEEEEEEEvNT_6ParamsE:
        .type           _ZN7cutlass13device_kernelIN5flash11enable_sm90INS1_16FlashAttnFwdSm90INS1_25CollectiveMainloopFwdSm90ILi2EN4cute5tupleIJNS5_1CILi1EEES8_S8_EEENS6_IJNS7_ILi192EEENS7_ILi128EEENS7_ILi96EEEEEELi96ENS_10bfloat16_tEfNS_4arch4Sm90ELb0ELb1ELb1ELb1ELb0ELb0ELb0ELb0ELb1ELb0ELb0ELb0EEENS1_21CollectiveEpilogueFwdINS6_IJSA_SC_SB_EEES9_SE_SG_Li384ELb1ELb0ELb0ELb0EEENS1_36VarlenDynamicPersistentTileSchedulerILi192ELi128ELi384ELi32ELb0ELb0ELb1ELb1ELb0ELb1EEEEEEEEEvNT_6ParamsE,@function
        .size           _ZN7cutlass13device_kernelIN5flash11enable_sm90INS1_16FlashAttnFwdSm90INS1_25CollectiveMainloopFwdSm90ILi2EN4cute5tupleIJNS5_1CILi1EEES8_S8_EEENS6_IJNS7_ILi192EEENS7_ILi128EEENS7_ILi96EEEEEELi96ENS_10bfloat16_tEfNS_4arch4Sm90ELb0ELb1ELb1ELb1ELb0ELb0ELb0ELb0ELb1ELb0ELb0ELb0EEENS1_21CollectiveEpilogueFwdINS6_IJSA_SC_SB_EEES9_SE_SG_Li384ELb1ELb0ELb0ELb0EEENS1_36VarlenDynamicPersistentTileSchedulerILi192ELi128ELi384ELi32ELb0ELb0ELb1ELb1ELb0ELb1EEEEEEEEEvNT_6ParamsE,(.L_x_12777 - _ZN7cutlass13device_kernelIN5flash11enable_sm90INS1_16FlashAttnFwdSm90INS1_25CollectiveMainloopFwdSm90ILi2EN4cute5tupleIJNS5_1CILi1EEES8_S8_EEENS6_IJNS7_ILi192EEENS7_ILi128EEENS7_ILi96EEEEEELi96ENS_10bfloat16_tEfNS_4arch4Sm90ELb0ELb1ELb1ELb1ELb0ELb0ELb0ELb0ELb1ELb0ELb0ELb0EEENS1_21CollectiveEpilogueFwdINS6_IJSA_SC_SB_EEES9_SE_SG_Li384ELb1ELb0ELb0ELb0EEENS1_36VarlenDynamicPersistentTileSchedulerILi192ELi128ELi384ELi32ELb0ELb0ELb1ELb1ELb0ELb1EEEEEEEEEvNT_6ParamsE)
        .other          _ZN7cutlass13device_kernelIN5flash11enable_sm90INS1_16FlashAttnFwdSm90INS1_25CollectiveMainloopFwdSm90ILi2EN4cute5tupleIJNS5_1CILi1EEES8_S8_EEENS6_IJNS7_ILi192EEENS7_ILi128EEENS7_ILi96EEEEEELi96ENS_10bfloat16_tEfNS_4arch4Sm90ELb0ELb1ELb1ELb1ELb0ELb0ELb0ELb0ELb1ELb0ELb0ELb0EEENS1_21CollectiveEpilogueFwdINS6_IJSA_SC_SB_EEES9_SE_SG_Li384ELb1ELb0ELb0ELb0EEENS1_36VarlenDynamicPersistentTileSchedulerILi192ELi128ELi384ELi32ELb0ELb0ELb1ELb1ELb0ELb1EEEEEEEEEvNT_6ParamsE,@"STO_CUDA_ENTRY STV_DEFAULT"
_ZN7cutlass13device_kernelIN5flash11enable_sm90INS1_16FlashAttnFwdSm90INS1_25CollectiveMainloopFwdSm90ILi2EN4cute5tupleIJNS5_1CILi1EEES8_S8_EEENS6_IJNS7_ILi192EEENS7_ILi128EEENS7_ILi96EEEEEELi96ENS_10bfloat16_tEfNS_4arch4Sm90ELb0ELb1ELb1ELb1ELb0ELb0ELb0ELb0ELb1ELb0ELb0ELb0EEENS1_21CollectiveEpilogueFwdINS6_IJSA_SC_SB_EEES9_SE_SG_Li384ELb1ELb0ELb0ELb0EEENS1_36VarlenDynamicPersistentTileSchedulerILi192ELi128ELi384ELi32ELb0ELb0ELb1ELb1ELb0ELb1EEEEEEEEEvNT_6ParamsE:
        /* <DEDUP_REMOVED lines=21> */
.L_x_9086:
[----:B------:R-:W-:Y:S05]  /*0150*/  BSYNC B0 ;  /* 0x0000000000007941 */ /* 0x000fea0003800000 */
.L_x_9085:
        /* <DEDUP_REMOVED lines=41> */
.L_x_9087:
        /* <DEDUP_REMOVED lines=22> */
.L_x_9088:
        /* <DEDUP_REMOVED lines=18> */
.L_x_9089:
        /* <DEDUP_REMOVED lines=22> */
.L_x_9090:
        /* <DEDUP_REMOVED lines=22> */
.L_x_9091:
[----:B------:R-:W-:Y:S01]  /*0930*/  PLOP3.LUT P0, PT, PT, PT, UP0, 0x80, 0x0 ;  /* 0x000000000000781c */ /* 0x000fe20003f0f008 */
[----:B------:R-:W-:Y:S01]  /*0940*/  UMOV UR36, 0x1 ;  /* 0x0000000100247882 */ /* 0x000fe20000000000 */
[----:B------:R-:W-:Y:S01]  /*0950*/  NOP ;  /* 0x0000000000007918 */ /* 0x000fe20000000000 */
[----:B------:R-:W-:Y:S01]  /*0960*/  USEL UR36, UR36, 0x2, !UP0 ;  /* 0x0000000224247887 */ /* 0x000fe2000c000000 */
[----:B------:R-:W-:Y:S01]  /*0970*/  ULDC.64 UR48, c[0x0][0x208] ;  /* 0x0000820000307ab9 */ /* 0x000fe20000000a00 */
[----:B012-4-:R-:W-:Y:S08]  /*0980*/  BAR.SYNC.DEFER_BLOCKING 0x0 ;  /* 0x0000000000007b1d */ /* 0x017ff00000010000 */
[----:B------:R-:W-:Y:S05]  /*0990*/  @!P0 BRA `(.L_x_9092) ;  /* 0x0000010800bc8947 */ /* 0x000fea0003800000 */
.L_x_9093:
        /* <DEDUP_REMOVED lines=18> */
[----:B------:R-:W-:Y:S01]  /*0ac0*/  VIADD R154, R2, 0xffffff80 ;  /* 0xffffff80029a7836 */ /* 0x000fe20000000000 */
[----:B------:R-:W-:Y:S01]  /*0ad0*/  R2UR UR6, R146 ;  /* 0x00000000920672ca */ /* 0x000fe200000e0000 */
[----:B------:R-:W-:Y:S01]  /*0ae0*/  IMAD.MOV.U32 R18, RZ, RZ, 0x40 ;  /* 0x00000040ff127424 */ /* 0x000fe200078e00ff */
[----:B------:R-:W-:Y:S01]  /*0af0*/  R2UR UR5, R147 ;  /* 0x00000000930572ca */ /* 0x000fe200000e0000 */
[----:B------:R-:W-:Y:S01]  /*0b00*/  ULOP3.LUT UR45, UR36, 0x1, URZ, 0xfc, !UPT ;  /* 0x00000001242d7892 */ /* 0x000fe2000f8efc3f */
[----:B------:R-:W-:Y:S01]  /*0b10*/  SHF.R.S32.HI R3, RZ, 0x1f, R154 ;  /* 0x0000001fff037819 */ /* 0x000fe2000001149a */
[----:B------:R-:W-:Y:S01]  /*0b20*/  UMOV UR44, URZ ;  /* 0x0000003f002c7c82 */ /* 0x000fe20008000000 */
[----:B------:R-:W-:Y:S01]  /*0b30*/  UMOV UR46, URZ ;  /* 0x0000003f002e7c82 */ /* 0x000fe20008000000 */
[----:B------:R-:W-:Y:S01]  /*0b40*/  UMOV UR43, URZ ;  /* 0x0000003f002b7c82 */ /* 0x000fe20008000000 */
[CC--:B------:R-:W-:Y:S02]  /*0b50*/  LEA.HI R152, R3.reuse, R154.reuse, RZ, 0x7 ;  /* 0x0000009a03987211 */ /* 0x0c0fe400078f38ff */
[----:B------:R-:W-:-:S02]  /*0b60*/  LEA.HI R0, R3, R154, RZ, 0x4 ;  /* 0x0000009a03007211 */ /* 0x000fc400078f20ff */
[----:B------:R-:W-:Y:S02]  /*0b70*/  LOP3.LUT R5, R152, 0xffffff80, RZ, 0xc0, !PT ;  /* 0xffffff8098057812 */ /* 0x000fe400078ec0ff */
[----:B------:R-:W-:Y:S02]  /*0b80*/  SHF.R.S32.HI R7, RZ, 0x4, R0 ;  /* 0x00000004ff077819 */ /* 0x000fe40000011400 */
[----:B------:R-:W-:Y:S01]  /*0b90*/  LEA.HI R6, R3, R154, RZ, 0x5 ;  /* 0x0000009a03067211 */ /* 0x000fe200078f28ff */
[----:B------:R-:W-:Y:S01]  /*0ba0*/  IMAD.IADD R150, R154, 0x1, -R5 ;  /* 0x000000019a967824 */ /* 0x000fe200078e0a05 */
[C---:B------:R-:W-:Y:S02]  /*0bb0*/  LOP3.LUT R5, R0.reuse, 0xfffffff0, RZ, 0xc0, !PT ;  /* 0xfffffff000057812 */ /* 0x040fe400078ec0ff */
[----:B------:R-:W-:Y:S02]  /*0bc0*/  LEA.HI R0, R0, R7, RZ, 0x1 ;  /* 0x0000000700007211 */ /* 0x000fe400078f08ff */
[----:B------:R-:W-:Y:S01]  /*0bd0*/  SHF.R.S32.HI R9, RZ, 0x1f, R150 ;  /* 0x0000001fff097819 */ /* 0x000fe20000011496 */
[----:B------:R-:W-:Y:S01]  /*0be0*/  IMAD.IADD R5, R154, 0x1, -R5 ;  /* 0x000000019a057824 */ /* 0x000fe200078e0a05 */
[----:B------:R-:W-:-:S02]  /*0bf0*/  LOP3.LUT R4, R0, 0x1ffffffe, RZ, 0xc0, !PT ;  /* 0x1ffffffe00047812 */ /* 0x000fc400078ec0ff */
[----:B------:R-:W-:Y:S02]  /*0c00*/  LEA.HI R8, R9, R150, RZ, 0x2 ;  /* 0x0000009609087211 */ /* 0x000fe400078f10ff */
[----:B------:R-:W-:Y:S01]  /*0c10*/  SHF.R.S32.HI R2, RZ, 0x1f, R5 ;  /* 0x0000001fff027819 */ /* 0x000fe20000011405 */
[----:B------:R-:W-:Y:S01]  /*0c20*/  IMAD.IADD R4, R7, 0x1, -R4 ;  /* 0x0000000107047824 */ /* 0x000fe200078e0a04 */
[--C-:B------:R-:W-:Y:S02]  /*0c30*/  SHF.R.S32.HI R10, RZ, 0x2, R8.reuse ;  /* 0x00000002ff0a7819 */ /* 0x100fe40000011408 */
[----:B------:R-:W-:Y:S01]  /*0c40*/  LEA.HI R2, R2, R5, RZ, 0x3 ;  /* 0x0000000502027211 */ /* 0x000fe200078f18ff */
[----:B------:R-:W-:Y:S01]  /*0c50*/  IMAD.SHL.U32 R4, R4, 0x8, RZ ;  /* 0x0000000804047824 */ /* 0x000fe200078e00ff */
[----:B------:R-:W-:Y:S02]  /*0c60*/  SHF.R.S32.HI R11, RZ, 0x1f, R8 ;  /* 0x0000001fff0b7819 */ /* 0x000fe40000011408 */
[C---:B------:R-:W-:Y:S01]  /*0c70*/  LOP3.LUT R0, R2.reuse, 0xfffffff8, RZ, 0xc0, !PT ;  /* 0xfffffff802007812 */ /* 0x040fe200078ec0ff */
[----:B------:R-:W-:Y:S01]  /*0c80*/  IMAD.SHL.U32 R2, R2, 0x40, RZ ;  /* 0x0000004002027824 */ /* 0x000fe200078e00ff */
[----:B------:R-:W-:-:S02]  /*0c90*/  SHF.R.S32.HI R7, RZ, 0x5, R6 ;  /* 0x00000005ff077819 */ /* 0x000fc40000011406 */
[----:B------:R-:W-:Y:S01]  /*0ca0*/  LEA.HI R11, R11, R10, RZ, 0x3 ;  /* 0x0000000a0b0b7211 */ /* 0x000fe200078f18ff */
[----:B------:R-:W-:Y:S01]  /*0cb0*/  IMAD.IADD R0, R5, 0x1, -R0 ;  /* 0x0000000105007824 */ /* 0x000fe200078e0a00 */
[----:B------:R-:W-:Y:S01]  /*0cc0*/  SHF.R.S32.HI R152, RZ, 0x7, R152 ;  /* 0x00000007ff987819 */ /* 0x000fe20000011498 */
[----:B------:R-:W-:Y:S01]  /*0cd0*/  IMAD R153, R7, 0x10, R5 ;  /* 0x0000001007997824 */ /* 0x000fe200078e0205 */
[----:B------:R-:W-:Y:S01]  /*0ce0*/  LOP3.LUT R11, R11, 0xfffffff8, RZ, 0xc0, !PT ;  /* 0xfffffff80b0b7812 */ /* 0x000fe200078ec0ff */
[C---:B------:R-:W-:Y:S01]  /*0cf0*/  IMAD.SHL.U32 R5, R0.reuse, 0x40, RZ ;  /* 0x0000004000057824 */ /* 0x040fe200078e00ff */
[----:B------:R-:W-:Y:S01]  /*0d00*/  R2P PR, R0, 0x6 ;  /* 0x0000000600007804 */ /* 0x000fe20000000000 */
[----:B------:R-:W-:Y:S01]  /*0d10*/  IMAD.HI R6, R152, 0x55555556, RZ ;  /* 0x5555555698067827 */ /* 0x000fe200078e02ff */
[----:B------:R-:W-:Y:S02]  /*0d20*/  LEA.HI R3, R3, R154, RZ, 0x2 ;  /* 0x0000009a03037211 */ /* 0x000fe400078f10ff */
[----:B------:R-:W-:Y:S01]  /*0d30*/  LOP3.LUT R5, R5, 0x1c0, RZ, 0xc0, !PT ;  /* 0x000001c005057812 */ /* 0x000fe200078ec0ff */
[----:B------:R-:W-:Y:S01]  /*0d40*/  IMAD.IADD R11, R10, 0x1, -R11 ;  /* 0x000000010a0b7824 */ /* 0x000fe200078e0a0b */
[----:B------:R-:W-:Y:S01]  /*0d50*/  LEA.HI R10, R9, R150, RZ, 0x5 ;  /* 0x00000096090a7211 */ /* 0x000fe200078f28ff */
[----:B------:R-:W-:Y:S01]  /*0d60*/  IMAD.U32 R153, R153, 0x20, R4 ;  /* 0x0000002099997824 */ /* 0x000fe200078e0004 */
[----:B------:R-:W-:-:S02]  /*0d70*/  LEA.HI R9, R6, R6, RZ, 0x1 ;  /* 0x0000000606097211 */ /* 0x000fc400078f08ff */
[----:B------:R-:W-:Y:S02]  /*0d80*/  LOP3.LUT R6, R2, 0x7ffffe00, RZ, 0xc0, !PT ;  /* 0x7ffffe0002067812 */ /* 0x000fe400078ec0ff */
[----:B------:R-:W-:Y:S01]  /*0d90*/  LOP3.LUT R2, R5, 0x8, R4, 0xf8, !PT ;  /* 0x0000000805027812 */ /* 0x000fe200078ef804 */
[----:B------:R-:W-:Y:S01]  /*0da0*/  IMAD R9, R9, -0x3, R152 ;  /* 0xfffffffd09097824 */ /* 0x000fe200078e0298 */
[----:B------:R-:W-:Y:S01]  /*0db0*/  SHF.R.U32.HI R5, RZ, 0x3, R5 ;  /* 0x00000003ff057819 */ /* 0x000fe20000011605 */
[----:B------:R-:W-:Y:S01]  /*0dc0*/  IMAD R6, R7, 0x400, R6 ;  /* 0x0000040007067824 */ /* 0x000fe200078e0206 */
[----:B------:R-:W-:Y:S02]  /*0dd0*/  SHF.R.S32.HI R10, RZ, 0x5, R10 ;  /* 0x00000005ff0a7819 */ /* 0x000fe4000001140a */
[----:B------:R-:W-:Y:S02]  /*0de0*/  LOP3.LUT R5, R2, R5, RZ, 0x3c, !PT ;  /* 0x0000000502057212 */ /* 0x000fe400078e3cff */
[----:B------:R-:W-:Y:S01]  /*0df0*/  SHF.R.S32.HI R142, RZ, 0x2, R3 ;  /* 0x00000002ff8e7819 */ /* 0x000fe20000011403 */
[----:B------:R-:W-:Y:S01]  /*0e00*/  IMAD R10, R10, 0x10, R11 ;  /* 0x000000100a0a7824 */ /* 0x000fe200078e020b */
[----:B------:R-:W-:Y:S01]  /*0e10*/  SEL R18, R18, 0xffffffc0, !P2 ;  /* 0xffffffc012127807 */ /* 0x000fe20005000000 */
[----:B------:R-:W-:-:S02]  /*0e20*/  IMAD.IADD R5, R6, 0x1, R5 ;  /* 0x0000000106057824 */ /* 0x000fc400078e0205 */
[----:B------:R-:W-:-:S03]  /*0e30*/  IMAD R151, R9, 0x40, R10 ;  /* 0x0000004009977824 */ /* 0x000fc600078e020a */
[----:B------:R-:W-:Y:S02]  /*0e40*/  LEA R17, R5, UR42, 0x1 ;  /* 0x0000002a05117c11 */ /* 0x000fe4000f8e08ff */
[----:B------:R-:W-:Y:S02]  /*0e50*/  LOP3.LUT R5, R3, 0x1ffffffc, RZ, 0xc0, !PT ;  /* 0x1ffffffc03057812 */ /* 0x000fe400078ec0ff */
[----:B------:R-:W-:Y:S01]  /*0e60*/  LOP3.LUT R3, R8, 0x7ffffffc, RZ, 0xc0, !PT ;  /* 0x7ffffffc08037812 */ /* 0x000fe200078ec0ff */
[C---:B------:R-:W-:Y:S02]  /*0e70*/  VIADD R19, R17.reuse, 0x21800 ;  /* 0x0002180011137836 */ /* 0x040fe40000000000 */
[----:B------:R-:W-:Y:S02]  /*0e80*/  VIADD R23, R17, 0x21820 ;  /* 0x0002182011177836 */ /* 0x000fe40000000000 */
[----:B------:R-:W-:Y:S02]  /*0e90*/  IMAD.IADD R5, R154, 0x1, -R5 ;  /* 0x000000019a057824 */ /* 0x000fe400078e0a05 */
[----:B------:R-:W-:-:S02]  /*0ea0*/  @P1 VIADD R23, R19, 0xffffffe0 ;  /* 0xffffffe013171836 */ /* 0x000fc40000000000 */
[----:B------:R-:W-:Y:S02]  /*0eb0*/  IMAD.IADD R19, R19, 0x1, R18 ;  /* 0x0000000113137824 */ /* 0x000fe400078e0212 */
[----:B------:R-:W-:Y:S02]  /*0ec0*/  IMAD.SHL.U32 R140, R5, 0x8, RZ ;  /* 0x00000008058c7824 */ /* 0x000fe400078e00ff */
[----:B------:R-:W-:Y:S02]  /*0ed0*/  IMAD.IADD R16, R150, 0x1, -R3 ;  /* 0x0000000196107824 */ /* 0x000fe400078e0a03 */
[----:B------:R-:W-:Y:S02]  /*0ee0*/  IMAD.IADD R18, R18, 0x1, R23 ;  /* 0x0000000112127824 */ /* 0x000fe400078e0217 */
[----:B------:R-:W-:-:S07]  /*0ef0*/  VIADD R136, R23, 0x6000 ;  /* 0x0000600017887836 */ /* 0x000fce0000000000 */
.L_x_9185:
[----:B------:R-:W-:Y:S01]  /*0f00*/  ULDC.64 UR8, c[0x0][0xa28] ;  /* 0x00028a0000087ab9 */ /* 0x000fe20000000a00 */
[----:B0-----:R-:W0:Y:S01]  /*0f10*/  LDC R139, c[0x0][0x288] ;  /* 0x0000a200ff8b7b82 */ /* 0x001e220000000800 */
[----:B------:R-:W-:Y:S01]  /*0f20*/  UISETP.NE.U32.AND UP0, UPT, UR8, URZ, UPT ;  /* 0x0000003f0800728c */ /* 0x000fe2000bf05070 */
[----:B-1---5:R-:W-:-:S03]  /*0f30*/  IMAD.MOV.U32 R6, RZ, RZ, RZ ;  /* 0x000000ffff067224 */ /* 0x022fc600078e00ff */
[----:B------:R-:W-:-:S03]  /*0f40*/  UISETP.NE.AND.EX UP0, UPT, UR9, URZ, UPT, UP0 ;  /* 0x0000003f0900728c */ /* 0x000fc6000bf05300 */
[----:B------:R-:W-:Y:S01]  /*0f50*/  ULDC.64 UR8, c[0x0][0xa18] ;  /* 0x0002860000087ab9 */ /* 0x000fe20000000a00 */
[----:B--2---:R-:W1:Y:S01]  /*0f60*/  LDC.64 R8, c[0x0][0x3f8] ;  /* 0x0000fe00ff087b82 */ /* 0x004e620000000a00 */
        /* <DEDUP_REMOVED lines=12> */
[----:B----4-:R4:W5:Y:S02]  /*1030*/  @P0 LDG.E R6, desc[UR48][R2.64] ;  /* 0x0000003002060981 */ /* 0x010964000c1e1900 */
        /* <DEDUP_REMOVED lines=22> */
.L_x_9094:
        /* <DEDUP_REMOVED lines=10> */
.L_x_9095:
        /* <DEDUP_REMOVED lines=11> */
.L_x_9096:
[----:B------:R-:W1:Y:S01]  /*12f0*/  LDC.64 R8, c[0x0][0x9e0] ;  /* 0x00027800ff087b82 */ /* 0x000e620000000a00 */
[----:B------:R-:W-:Y:S02]  /*1300*/  IMAD.MOV.U32 R0, RZ, RZ, 0xc0 ;  /* 0x000000c0ff007424 */ /* 0x000fe400078e00ff */
[----:B-----5:R-:W-:Y:S02]  /*1310*/  IMAD.IADD R137, R137, 0x1, -R6 ;  /* 0x0000000189897824 */ /* 0x020fe400078e0a06 */
[----:B------:R-:W-:-:S05]  /*1320*/  IMAD R0, R145, R0, 0xc0 ;  /* 0x000000c091007424 */ /* 0x000fca00078e0200 */
        /* <DEDUP_REMOVED lines=14> */
.L_x_9098:
[----:B------:R-:W-:-:S13]  /*1410*/  ISETP.NE.AND P0, PT, R9, 0x1, PT ;  /* 0x000000010900780c */ /* 0x000fda0003f05270 */
[----:B------:R-:W0:Y:S02]  /*1420*/  @P0 LDC.64 R4, c[0x0][0x9e8] ;  /* 0x00027a00ff040b82 */ /* 0x000e240000000a00 */
[----:B0-----:R-:W-:-:S05]  /*1430*/  @P0 IMAD.HI.U32 R4, R2, R4, RZ ;  /* 0x0000000402040227 */ /* 0x001fca00078e00ff */
[----:B------:R-:W-:-:S07]  /*1440*/  @P0 SHF.R.U32.HI R2, RZ, R5, R4 ;  /* 0x00000005ff020219 */ /* 0x000fce0000011604 */
.L_x_9099:
[----:B------:R-:W-:-:S05]  /*1450*/  IMAD R3, R2, R9, R9 ;  /* 0x0000000902037224 */ /* 0x000fca00078e0209 */
[----:B------:R-:W-:-:S07]  /*1460*/  VIMNMX R0, R0, R3, PT ;  /* 0x0000000300007248 */ /* 0x000fce0003fe0100 */
.L_x_9097:
        /* <DEDUP_REMOVED lines=24> */
.L_x_9101:
[----:B------:R-:W-:-:S13]  /*15f0*/  ISETP.NE.AND P0, PT, R9, 0x1, PT ;  /* 0x000000010900780c */ /* 0x000fda0003f05270 */
[----:B------:R-:W0:Y:S02]  /*1600*/  @P0 LDC.64 R2, c[0x0][0x9e8] ;  /* 0x00027a00ff020b82 */ /* 0x000e240000000a00 */
[----:B0-----:R-:W-:-:S05]  /*1610*/  @P0 IMAD.HI.U32 R0, R4, R2, RZ ;  /* 0x0000000204000227 */ /* 0x001fca00078e00ff */
[----:B------:R-:W-:-:S07]  /*1620*/  @P0 SHF.R.U32.HI R4, RZ, R3, R0 ;  /* 0x00000003ff040219 */ /* 0x000fce0000011600 */
.L_x_9102:
[----:B------:R-:W-:-:S05]  /*1630*/  IMAD R4, R4, R9, RZ ;  /* 0x0000000904047224 */ /* 0x000fca00078e02ff */
[----:B------:R-:W-:-:S13]  /*1640*/  R2UR UR5, R4 ;  /* 0x00000000040572ca */ /* 0x000fda00000e0000 */
[----:B------:R-:W-:-:S04]  /*1650*/  UISETP.LT.AND UP0, UPT, UR4, UR5, UPT ;  /* 0x000000050400728c */ /* 0x000fc8000bf01270 */
[----:B------:R-:W-:-:S12]  /*1660*/  USEL UR4, UR4, UR5, !UP0 ;  /* 0x0000000504047287 */ /* 0x000fd8000c000000 */
.L_x_9100:
        /* <DEDUP_REMOVED lines=10> */
[----:B------:R-:W-:Y:S01]  /*1710*/  CS2R R26, SRZ ;  /* 0x00000000001a7805 */ /* 0x000fe2000001ff00 */
[----:B------:R-:W-:Y:S01]  /*1720*/  IMAD.MOV.U32 R126, RZ, RZ, RZ ;  /* 0x000000ffff7e7224 */ /* 0x000fe200078e00ff */
[----:B------:R-:W-:Y:S01]  /*1730*/  UISETP.LT.AND UP0, UPT, URZ, UR5, UPT ;  /* 0x000000053f00728c */ /* 0x000fe2000bf01270 */
[----:B------:R-:W-:Y:S01]  /*1740*/  IMAD.MOV.U32 R125, RZ, RZ, RZ ;  /* 0x000000ffff7d7224 */ /* 0x000fe200078e00ff */
[----:B------:R-:W-:Y:S02]  /*1750*/  CS2R R122, SRZ ;  /* 0x00000000007a7805 */ /* 0x000fe4000001ff00 */
[----:B------:R-:W-:Y:S01]  /*1760*/  CS2R R120, SRZ ;  /* 0x0000000000787805 */ /* 0x000fe2000001ff00 */
[----:B------:R-:W-:Y:S01]  /*1770*/  USEL UR39, URZ, UR5, !UP0 ;  /* 0x000000053f277287 */ /* 0x000fe2000c000000 */
[----:B------:R-:W-:Y:S02]  /*1780*/  CS2R R118, SRZ ;  /* 0x0000000000767805 */ /* 0x000fe4000001ff00 */
[----:B------:R-:W-:-:S02]  /*1790*/  CS2R R116, SRZ ;  /* 0x0000000000747805 */ /* 0x000fc4000001ff00 */
[----:B------:R-:W-:Y:S02]  /*17a0*/  CS2R R114, SRZ ;  /* 0x0000000000727805 */ /* 0x000fe4000001ff00 */
[----:B------:R-:W-:Y:S02]  /*17b0*/  CS2R R112, SRZ ;  /* 0x0000000000707805 */ /* 0x000fe4000001ff00 */
[----:B------:R-:W-:Y:S02]  /*17c0*/  CS2R R110, SRZ ;  /* 0x00000000006e7805 */ /* 0x000fe4000001ff00 */
[----:B------:R-:W-:Y:S02]  /*17d0*/  ISETP.GT.AND P1, PT, R88, UR39, PT ;  /* 0x0000002758007c0c */ /* 0x000fe4000bf24270 */
        /* <DEDUP_REMOVED lines=9> */
[----:B------:R-:W-:Y:S01]  /*1870*/  CS2R R90, SRZ ;  /* 0x00000000005a7805 */ /* 0x000fe2000001ff00 */
[----:B------:R-:W-:-:S02]  /*1880*/  IMAD.MOV.U32 R89, RZ, RZ, RZ ;  /* 0x000000ffff597224 */ /* 0x000fc400078e00ff */
[----:B------:R-:W-:Y:S01]  /*1890*/  IMAD.MOV.U32 R8, RZ, RZ, RZ ;  /* 0x000000ffff087224 */ /* 0x000fe200078e00ff */
[----:B------:R-:W-:Y:S06]  /*18a0*/  @!P1 BRA `(.L_x_9103) ;  /* 0x000000e000f09947 */ /* 0x000fec0003800000 */
[----:B------:R-:W0:Y:S02]  /*18b0*/  SHFL.IDX PT, R0, R152, RZ, 0x1f ;  /* 0x00001fff98007589 */ /* 0x000e2400000e0000 */
[----:B0-----:R-:W-:-:S13]  /*18c0*/  R2UR UR38, R0 ;  /* 0x00000000002672ca */ /* 0x001fda00000e0000 */
        /* <DEDUP_REMOVED lines=30> */
.L_x_9104:
        /* <DEDUP_REMOVED lines=9> */
.L_x_9281:
[----:B------:R-:W-:Y:S05]  /*1b40*/  @!P0 BRA `(.L_x_9106) ;  /* 0x0000000000048947 */ /* 0x000fea0003800000 */
[----:B------:R-:W-:Y:S01]  /*1b50*/  BPT.TRAP 0x1 ;  /* 0x000000040000795c */ /* 0x000fe20000300000 */
.L_x_9106:
[----:B------:R-:W-:Y:S02]  /*1b60*/  IMAD.U32 R4, RZ, RZ, UR43 ;  /* 0x0000002bff047e24 */ /* 0x000fe4000f8e00ff */
[----:B0-----:R-:W-:-:S03]  /*1b70*/  IMAD.U32 R3, RZ, RZ, UR46 ;  /* 0x0000002eff037e24 */ /* 0x001fc6000f8e00ff */
[----:B------:R-:W-:Y:S02]  /*1b80*/  LEA R4, R4, UR42, 0x3 ;  /* 0x0000002a04047c11 */ /* 0x000fe4000f8e18ff */
[----:B------:R-:W-:-:S04]  /*1b90*/  SHF.L.U32 R3, R3, 0x1f, RZ ;  /* 0x0000001f03037819 */ /* 0x000fc800000006ff */
[----:B------:R0:W1:Y:S01]  /*1ba0*/  SYNCS.PHASECHK.TRANS64.TRYWAIT P2, [R4+URZ+0x2d830], R3 ;  /* 0x02d83003040075a7 */ /* 0x000062000804017f */
[----:B------:R-:W-:Y:S05]  /*1bb0*/  @!P0 BRA `(.L_x_9107) ;  /* 0x0000000000048947 */ /* 0x000fea0003800000 */
[----:B------:R-:W-:Y:S01]  /*1bc0*/  BPT.TRAP 0x1 ;  /* 0x000000040000795c */ /* 0x000fe20000300000 */
.L_x_9107:
[----:B------:R-:W2:Y:S02]  /*1bd0*/  S2R R0, SR_TID.X ;  /* 0x0000000000007919 */ /* 0x000ea40000002100 */
[----:B--2---:R-:W-:Y:S01]  /*1be0*/  LOP3.LUT P1, RZ, R0, 0x7f, RZ, 0xc0, !PT ;  /* 0x0000007f00ff7812 */ /* 0x004fe2000782c0ff */
[----:B-1----:R-:W-:-:S12]  /*1bf0*/  @P2 BRA `(.L_x_9108) ;  /* 0x0000000000082947 */ /* 0x002fd80003800000 */
[----:B------:R-:W1:Y:S02]  /*1c00*/  SYNCS.PHASECHK.TRANS64.TRYWAIT P2, [R4+URZ+0x2d830], R3 ;  /* 0x02d83003040075a7 */ /* 0x000e64000804017f */
[----:B-1----:R-:W-:Y:S05]  /*1c10*/  @!P2 BRA `(.L_x_9109) ;  /* 0x00000144009ca947 */ /* 0x002fea0003800000 */
.L_x_9108:
[----:B------:R-:W-:Y:S05]  /*1c20*/  WARPSYNC.ALL ;  /* 0x0000000000007948 */ /* 0x000fea0003800000 */
[----:B------:R-:W-:Y:S01]  /*1c30*/  UIADD3 UR4, UR42, 0x15400, URZ ;  /* 0x000154002a047890 */ /* 0x000fe2000fffe03f */
[----:B------:R-:W-:Y:S01]  /*1c40*/  WARPGROUP.ARRIVE ;  /* 0x00000000000079c5 */ /* 0x000fe20000000000 */
[----:B------:R-:W-:Y:S01]  /*1c50*/  UMOV UR5, 0x80000020 ;  /* 0x8000002000057882 */ /* 0x000fe20000000000 */
[----:B------:R-:W-:Y:S01]  /*1c60*/  UMOV UR7, 0x80000020 ;  /* 0x8000002000077882 */ /* 0x000fe20000000000 */
[----:B------:R-:W-:Y:S01]  /*1c70*/  USHF.R.U32.HI UR4, URZ, 0x4, UR4 ;  /* 0x000000043f047899 */ /* 0x000fe20008011604 */
[----:B01----:R-:W-:Y:S01]  /*1c80*/  @!P1 VIADD R4, R4, 0x2d840 ;  /* 0x0002d84004049836 */ /* 0x003fe20000000000 */
[----:B------:R-:W-:Y:S01]  /*1c90*/  UMOV UR9, 0x80000020 ;  /* 0x8000002000097882 */ /* 0x000fe20000000000 */
[----:B------:R-:W-:Y:S01]  /*1ca0*/  UMOV UR11, 0x80000020 ;  /* 0x80000020000b7882 */ /* 0x000fe20000000000 */
[----:B------:R-:W-:Y:S01]  /*1cb0*/  ULOP3.LUT UR4, UR4, 0x3fff, URZ, 0xc0, !UPT ;  /* 0x00003fff04047892 */ /* 0x000fe2000f8ec03f */
[----:B------:R-:W-:Y:S01]  /*1cc0*/  UMOV UR13, 0x80000020 ;  /* 0x80000020000d7882 */ /* 0x000fe20000000000 */
[----:B------:R-:W-:-:S02]  /*1cd0*/  UMOV UR15, 0x80000020 ;  /* 0x80000020000f7882 */ /* 0x000fc40000000000 */
[----:B------:R-:W-:Y:S01]  /*1ce0*/  ULOP3.LUT UR32, UR4, 0x10000, URZ, 0xfc, !UPT ;  /* 0x0001000004207892 */ /* 0x000fe2000f8efc3f */
[----:B------:R-:W-:Y:S01]  /*1cf0*/  @!P1 PRMT R4, RZ, 0x654, R4 ;  /* 0x00000654ff049816 */ /* 0x000fe20000000004 */
[----:B------:R-:W-:Y:S02]  /*1d00*/  ULOP3.LUT UR4, UR50, 0x10000, URZ, 0xfc, !UPT ;  /* 0x0001000032047892 */ /* 0x000fe4000f8efc3f */
[----:B------:R-:W-:Y:S02]  /*1d10*/  UIMAD UR6, UR43, 0x600, UR32 ;  /* 0x000006002b0678a4 */ /* 0x000fe4000f8e0220 */
[----:B------:R-:W-:Y:S02]  /*1d20*/  UIADD3 UR8, UR4, 0x2, URZ ;  /* 0x0000000204087890 */ /* 0x000fe4000fffe03f */
[----:B------:R-:W-:Y:S02]  /*1d30*/  UIADD3 UR10, UR6, 0x2, URZ ;  /* 0x00000002060a7890 */ /* 0x000fe4000fffe03f */
[----:B------:R-:W-:-:S02]  /*1d40*/  UIADD3 UR12, UR4, 0x300, URZ ;  /* 0x00000300040c7890 */ /* 0x000fc4000fffe03f */
[----:B------:R-:W-:Y:S02]  /*1d50*/  UIADD3 UR14, UR6, 0x200, URZ ;  /* 0x00000200060e7890 */ /* 0x000fe4000fffe03f */
[----:B------:R-:W-:Y:S01]  /*1d60*/  HGMMA.64x128x16.F32.BF16 R24, gdesc[UR4], RZ, !UPT, gsb0 ;  /* 0x01e00000041879f0 */ /* 0x000fe2000c0018ff */
        /* <DEDUP_REMOVED lines=72> */
[----:B------:R-:W-:-:S02]  /*21f0*/  IMAD.IADD R56, R137, 0x1, R78 ;  /* 0x0000000189387824 */ /* 0x000fc400078e024e */
        /* <DEDUP_REMOVED lines=27> */
[--C-:B------:R-:W-:Y:S01]  /*23b0*/  IADD3 R59, -R139, 0x1, R56.reuse ;  /* 0x000000018b3b7810 */ /* 0x100fe20007ffe138 */
[----:B------:R-:W0:Y:S01]  /*23c0*/  MUFU.TANH R2, R2 ;  /* 0x0000000200027308 */ /* 0x000e220000002400 */
[----:B------:R1:W-:Y:S01]  /*23d0*/  @!P1 SYNCS.ARRIVE.TRANS64.RED.A1T0 RZ, [R4+URZ], RZ ;  /* 0x000000ff04ff99a7 */ /* 0x0003e2000810043f */
[----:B------:R-:W-:Y:S01]  /*23e0*/  IMAD R79, R16, -0x2, R56 ;  /* 0xfffffffe104f7824 */ /* 0x000fe200078e0238 */
[----:B------:R-:W-:Y:S01]  /*23f0*/  LEA R75, R88, 0xffffff80, 0x7 ;  /* 0xffffff80584b7811 */ /* 0x000fe200078e38ff */
[----:B------:R-:W-:-:S04]  /*2400*/  IMAD R59, R16, -0x2, R59 ;  /* 0xfffffffe103b7824 */ /* 0x000fc800078e023b */
[----:B------:R-:W2:Y:S01]  /*2410*/  MUFU.TANH R5, R5 ;  /* 0x0000000500057308 */ /* 0x000ea20000002400 */
[----:B-1----:R-:W-:Y:S02]  /*2420*/  IMAD R4, R145, 0xc0, R151 ;  /* 0x000000c091047824 */ /* 0x002fe400078e0297 */
[C---:B------:R-:W-:Y:S02]  /*2430*/  VIADD R82, R59.reuse, UR6 ;  /* 0x000000063b527c36 */ /* 0x040fe40008000000 */
[----:B------:R-:W-:-:S03]  /*2440*/  VIADD R83, R59, UR33 ;  /* 0x000000213b537c36 */ /* 0x000fc60008000000 */
[----:B------:R-:W1:Y:S01]  /*2450*/  MUFU.TANH R0, R0 ;  /* 0x0000000000007308 */ /* 0x000e620000002400 */
[----:B------:R-:W-:Y:S01]  /*2460*/  VIADDMNMX R72, R4, R82, R79, PT ;  /* 0x0000005204487246 */ /* 0x000fe2000380014f */
[----:B------:R-:W-:-:S06]  /*2470*/  IMAD.IADD R74, R83, 0x1, R4 ;  /* 0x00000001534a7824 */ /* 0x000fcc00078e0204 */
        /* <DEDUP_REMOVED lines=74> */
.L_x_9112:
[----:B------:R-:W-:-:S06]  /*2920*/  UISETP.NE.AND UP1, UPT, UR7, 0x1, UPT ;  /* 0x000000010700788c */ /* 0x000fcc000bf25270 */
[----:B------:R-:W-:-:S05]  /*2930*/  PLOP3.LUT P2, PT, PT, PT, UP1, 0x80, 0x0 ;  /* 0x000000000000781c */ /* 0x000fca0003f4f018 */
[----:B------:R-:W-:-:S08]  /*2940*/  @UP1 ULDC.64 UR10, c[0x0][0x9e8] ;  /* 0x00027a00000a1ab9 */ /* 0x000fd00000000a00 */
[----:B------:R-:W-:-:S05]  /*2950*/  @P2 IMAD.HI.U32 R59, R56, UR10, RZ ;  /* 0x0000000a383b2c27 */ /* 0x000fca000f8e00ff */
[----:B------:R-:W-:-:S07]  /*2960*/  @P2 SHF.R.U32.HI R56, RZ, UR11, R59 ;  /* 0x0000000bff382c19 */ /* 0x000fce000801163b */
.L_x_9113:
[----:B------:R-:W-:Y:S05]  /*2970*/  BSYNC B0 ;  /* 0x0000000000007941 */ /* 0x000fea0003800000 */
.L_x_9111:
[----:B------:R-:W-:-:S04]  /*2980*/  IMAD R59, R56, UR7, -R75 ;  /* 0x00000007383b7c24 */ /* 0x000fc8000f8e0a4b */
[----:B------:R-:W-:-:S05]  /*2990*/  IMAD R59, R16, -0x2, R59 ;  /* 0xfffffffe103b7824 */ /* 0x000fca00078e023b */
[----:B------:R-:W-:Y:S02]  /*29a0*/  VIMNMX R74, R74, R59, !PT ;  /* 0x0000003b4a4a7248 */ /* 0x000fe40007fe0100 */
[----:B------:R-:W-:-:S07]  /*29b0*/  VIADDMNMX R72, R59, UR7, R72, PT ;  /* 0x000000073b487c46 */ /* 0x000fce000b800148 */
.L_x_9110:
[C---:B------:R-:W-:Y:S02]  /*29c0*/  ISETP.GE.AND P4, PT, R78.reuse, 0x9, PT ;  /* 0x000000094e00780c */ /* 0x040fe40003f86270 */
[C---:B------:R-:W-:Y:S02]  /*29d0*/  ISETP.GE.AND P2, PT, R78.reuse, 0x2, PT ;  /* 0x000000024e00780c */ /* 0x040fe40003f46270 */
[----:B------:R-:W-:Y:S02]  /*29e0*/  ISETP.GE.AND P5, PT, R78, 0xa, PT ;  /* 0x0000000a4e00780c */ /* 0x000fe40003fa6270 */
[----:B------:R-:W-:Y:S02]  /*29f0*/  LOP3.LUT R22, R22, 0xfffffffd, RZ, 0xc0, !PT ;  /* 0xfffffffd16167812 */ /* 0x000fe400078ec0ff */
[----:B------:R-:W-:-:S04]  /*2a00*/  ISETP.GT.AND P3, PT, R74, 0x1, !P2 ;  /* 0x000000014a00780c */ /* 0x000fc80005764270 */
[----:B------:R-:W-:Y:S02]  /*2a10*/  ISETP.LT.OR P3, PT, R72, 0x2, P3 ;  /* 0x000000024800780c */ /* 0x000fe40001f61670 */
[----:B------:R-:W-:Y:S02]  /*2a20*/  @P4 LOP3.LUT R22, R22, 0x2, RZ, 0xfc, !PT ;  /* 0x0000000216164812 */ /* 0x000fe400078efcff */
[----:B------:R-:W-:Y:S01]  /*2a30*/  FSEL R69, R5, -INF , !P3 ;  /* 0xff80000005457808 */ /* 0x000fe20005800000 */
[----:B------:R-:W-:Y:S01]  /*2a40*/  VIADD R5, R4, 0x8 ;  /* 0x0000000804057836 */ /* 0x000fe20000000000 */
[----:B------:R-:W-:Y:S02]  /*2a50*/  LOP3.LUT R22, R22, 0xfffffffb, RZ, 0xc0, !PT ;  /* 0xfffffffb16167812 */ /* 0x000fe400078ec0ff */
[----:B------:R-:W-:Y:S02]  /*2a60*/  ISETP.GT.AND P4, PT, R74, 0x8, !P4 ;  /* 0x000000084a00780c */ /* 0x000fe40006784270 */
[----:B------:R-:W-:-:S02]  /*2a70*/  @P5 LOP3.LUT R22, R22, 0x4, RZ, 0xfc, !PT ;  /* 0x0000000416165812 */ /* 0x000fc400078efcff */
[----:B------:R-:W-:Y:S02]  /*2a80*/  ISETP.GT.AND P3, PT, R74, 0x9, !P5 ;  /* 0x000000094a00780c */ /* 0x000fe40006f64270 */
[----:B------:R-:W-:Y:S02]  /*2a90*/  ISETP.GE.AND P5, PT, R78, 0x11, PT ;  /* 0x000000114e00780c */ /* 0x000fe40003fa6270 */
[C---:B------:R-:W-:Y:S02]  /*2aa0*/  ISETP.LT.OR P4, PT, R72.reuse, 0x9, P4 ;  /* 0x000000094800780c */ /* 0x040fe40002781670 */
[----:B------:R-:W-:Y:S02]  /*2ab0*/  ISETP.LT.OR P3, PT, R72, 0xa, P3 ;  /* 0x0000000a4800780c */ /* 0x000fe40001f61670 */
[----:B------:R-:W-:Y:S02]  /*2ac0*/  FSEL R89, R89, -INF , !P4 ;  /* 0xff80000059597808 */ /* 0x000fe40006000000 */
[----:B------:R-:W-:-:S02]  /*2ad0*/  ISETP.GE.AND P4, PT, R78, 0x12, PT ;  /* 0x000000124e00780c */ /* 0x000fc40003f86270 */
[----:B------:R-:W-:Y:S02]  /*2ae0*/  LOP3.LUT R22, R22, 0xfffffff7, RZ, 0xc0, !PT ;  /* 0xfffffff716167812 */ /* 0x000fe400078ec0ff */
[----:B0-----:R-:W-:Y:S02]  /*2af0*/  FSEL R90, R90, -INF , !P3 ;  /* 0xff8000005a5a7808 */ /* 0x001fe40005800000 */
        /* <DEDUP_REMOVED lines=125> */
[----:B------:R-:W-:Y:S02]  /*32d0*/  ISETP.GT.AND P3, PT, R74, 0x61, !P4 ;  /* 0x000000614a00780c */ /* 0x000fe40006764270 */
[----:B------:R-:W-:-:S02]  /*32e0*/  VIADDMNMX R70, R5, R82, R79, PT ;  /* 0x0000005205467246 */ /* 0x000fc4000380014f */
[----:B------:R-:W-:-:S03]  /*32f0*/  ISETP.LT.OR P3, PT, R72, 0x62, P3 ;  /* 0x000000624800780c */ /* 0x000fc60001f61670 */
[----:B------:R-:W-:Y:S02]  /*3300*/  @P4 LOP3.LUT R22, R22, 0x20, RZ, 0xfc, !PT ;  /* 0x0000002016164812 */ /* 0x000fe400078efcff */
[----:B------:R-:W-:Y:S02]  /*3310*/  ISETP.GE.AND P4, PT, R78, 0x69, PT ;  /* 0x000000694e00780c */ /* 0x000fe40003f86270 */
[----:B------:R-:W-:Y:S01]  /*3320*/  FSEL R49, R71, -INF , !P3 ;  /* 0xff80000047317808 */ /* 0x000fe20005800000 */
[----:B------:R-:W-:Y:S01]  /*3330*/  IMAD.IADD R71, R83, 0x1, R5 ;  /* 0x0000000153477824 */ /* 0x000fe200078e0205 */
        /* <DEDUP_REMOVED lines=51> */
.L_x_9116:
[----:B------:R-:W-:-:S06]  /*3670*/  UISETP.NE.AND UP1, UPT, UR7, 0x1, UPT ;  /* 0x000000010700788c */ /* 0x000fcc000bf25270 */
[----:B------:R-:W-:-:S05]  /*3680*/  PLOP3.LUT P6, PT, PT, PT, UP1, 0x80, 0x0 ;  /* 0x000000000000781c */ /* 0x000fca0003fcf018 */
[----:B------:R-:W-:-:S08]  /*3690*/  @UP1 ULDC.64 UR10, c[0x0][0x9e8] ;  /* 0x00027a00000a1ab9 */ /* 0x000fd00000000a00 */
[----:B------:R-:W-:Y:S01]  /*36a0*/  @P6 IMAD.HI.U32 R57, R2, UR10, RZ ;  /* 0x0000000a02396c27 */ /* 0x000fe2000f8e00ff */
[----:B------:R-:W-:-:S13]  /*36b0*/  PLOP3.LUT P6, PT, PT, PT, UP1, 0x80, 0x0 ;  /* 0x000000000000781c */ /* 0x000fda0003fcf018 */
[----:B------:R-:W-:-:S07]  /*36c0*/  @P6 SHF.R.U32.HI R2, RZ, UR11, R57 ;  /* 0x0000000bff026c19 */ /* 0x000fce0008011639 */
.L_x_9117:
[----:B------:R-:W-:Y:S05]  /*36d0*/  BSYNC B0 ;  /* 0x0000000000007941 */ /* 0x000fea0003800000 */
.L_x_9115:
[----:B------:R-:W-:-:S04]  /*36e0*/  IMAD R57, R2, UR7, -R75 ;  /* 0x0000000702397c24 */ /* 0x000fc8000f8e0a4b */
[----:B------:R-:W-:-:S05]  /*36f0*/  IMAD R57, R16, -0x2, R57 ;  /* 0xfffffffe10397824 */ /* 0x000fca00078e0239 */
[----:B------:R-:W-:Y:S02]  /*3700*/  VIMNMX R71, R71, R57, !PT ;  /* 0x0000003947477248 */ /* 0x000fe40007fe0100 */
[----:B------:R-:W-:-:S07]  /*3710*/  VIADDMNMX R70, R57, UR7, R70, PT ;  /* 0x0000000739467c46 */ /* 0x000fce000b800146 */
.L_x_9114:
        /* <DEDUP_REMOVED lines=9> */
[C---:B------:R-:W-:Y:S02]  /*37b0*/  ISETP.LT.OR P3, PT, R70.reuse, 0x71, P3 ;  /* 0x000000714600780c */ /* 0x040fe40001f61670 */
[----:B------:R-:W-:Y:S02]  /*37c0*/  ISETP.LT.OR P2, PT, R70, 0x9, P2 ;  /* 0x000000094600780c */ /* 0x000fe40001741670 */
[----:B------:R-:W-:Y:S02]  /*37d0*/  ISETP.GT.AND P5, PT, R71, 0x78, !P5 ;  /* 0x000000784700780c */ /* 0x000fe40006fa4270 */
[----:B------:R-:W-:-:S02]  /*37e0*/  FSEL R7, R7, -INF , !P2 ;  /* 0xff80000007077808 */ /* 0x000fc40005000000 */
[----:B------:R-:W-:Y:S02]  /*37f0*/  LOP3.LUT P2, RZ, R22, 0x4, RZ, 0xc0, !PT ;  /* 0x0000000416ff7812 */ /* 0x000fe4000784c0ff */
[C---:B------:R-:W-:Y:S02]  /*3800*/  ISETP.LT.OR P4, PT, R70.reuse, 0x72, P4 ;  /* 0x000000724600780c */ /* 0x040fe40002781670 */
        /* <DEDUP_REMOVED lines=11> */
[----:B------:R-:W-:Y:S02]  /*38c0*/  FSEL R29, R29, -INF , !P5 ;  /* 0xff8000001d1d7808 */ /* 0x000fe40006800000 */
        /* <DEDUP_REMOVED lines=92> */
[C---:B------:R-:W-:Y:S01]  /*3e90*/  LOP3.LUT P6, RZ, R22.reuse, 0x10, RZ, 0xc0, !PT ;  /* 0x0000001016ff7812 */ /* 0x040fe200078cc0ff */
[----:B------:R-:W0:Y:S01]  /*3ea0*/  SHFL.BFLY PT, R12, R13, 0x2, 0x1f ;  /* 0x0c401f000d0c7f89 */ /* 0x000e2200000e0000 */
[----:B------:R-:W-:Y:S02]  /*3eb0*/  FSEL R35, R35, -INF , !P2 ;  /* 0xff80000023237808 */ /* 0x000fe40005000000 */
[----:B------:R-:W-:-:S04]  /*3ec0*/  LOP3.LUT P2, RZ, R22, 0x200, RZ, 0xc0, !PT ;  /* 0x0000020016ff7812 */ /* 0x000fc8000784c0ff */
[----:B------:R-:W-:-:S04]  /*3ed0*/  ISETP.GT.AND P2, PT, R71, 0x51, !P2 ;  /* 0x000000514700780c */ /* 0x000fc80005744270 */
[----:B------:R-:W-:-:S04]  /*3ee0*/  ISETP.LT.OR P2, PT, R70, 0x52, P2 ;  /* 0x000000524600780c */ /* 0x000fc80001741670 */
[----:B------:R-:W-:Y:S02]  /*3ef0*/  FSEL R36, R36, -INF , !P2 ;  /* 0xff80000024247808 */ /* 0x000fe40005000000 */
[----:B------:R-:W-:-:S04]  /*3f00*/  LOP3.LUT P2, RZ, R22, 0x100, RZ, 0xc0, !PT ;  /* 0x0000010016ff7812 */ /* 0x000fc8000784c0ff */
[----:B------:R-:W-:Y:S02]  /*3f10*/  ISETP.GT.AND P2, PT, R71, 0x58, !P2 ;  /* 0x000000584700780c */ /* 0x000fe40005744270 */
[----:B0-----:R-:W-:Y:S02]  /*3f20*/  FMNMX.FTZ R72, R13, R12, !PT ;  /* 0x0000000c0d487209 */ /* 0x001fe40007810000 */
[----:B------:R-:W-:-:S03]  /*3f30*/  ISETP.LT.OR P2, PT, R70, 0x59, P2 ;  /* 0x000000594600780c */ /* 0x000fc60001741670 */
        /* <DEDUP_REMOVED lines=10> */
[----:B------:R-:W-:Y:S01]  /*3fe0*/  FMUL.FTZ R78, R12, UR34 ;  /* 0x000000220c4e7c20 */ /* 0x000fe20008410000 */
        /* <DEDUP_REMOVED lines=16> */
[--C-:B------:R-:W-:Y:S01]  /*40f0*/  FFMA.FTZ R67, R60, UR34, -R78.reuse ;  /* 0x000000223c437c23 */ /* 0x100fe2000801084e */
        /* <DEDUP_REMOVED lines=16> */
[----:B------:R-:W0:Y:S01]  /*4200*/  MUFU.EX2 R73, R73 ;  /* 0x0000004900497308 */ /* 0x000e220000000800 */
[----:B------:R-:W-:Y:S01]  /*4210*/  FMNMX.FTZ R13, R9, R74, !PT ;  /* 0x0000004a090d7209 */ /* 0x000fe20007810000 */
[--C-:B------:R-:W-:Y:S01]  /*4220*/  FFMA.FTZ R93, R93, UR34, -R78.reuse ;  /* 0x000000225d5d7c23 */ /* 0x100fe2000801084e */
[----:B------:R-:W-:Y:S01]  /*4230*/  ISETP.GT.AND P6, PT, R71, 0x79, !P6 ;  /* 0x000000794700780c */ /* 0x000fe200077c4270 */
        /* <DEDUP_REMOVED lines=25> */
[----:B------:R-:W-:Y:S01]  /*43d0*/  FMNMX.FTZ R80, R14, R13, !PT ;  /* 0x0000000d0e507209 */ /* 0x000fe20007810000 */
[----:B------:R-:W-:-:S02]  /*43e0*/  FFMA.FTZ R38, R38, UR34, -R78 ;  /* 0x0000002226267c23 */ /* 0x000fc4000801084e */
[----:B------:R2:W-:Y:S01]  /*43f0*/  MUFU.EX2 R62, R79 ;  /* 0x0000004f003e7308 */ /* 0x0005e20000000800 */
[----:B------:R-:W-:Y:S01]  /*4400*/  FMNMX.FTZ R13, R21, R80, !PT ;  /* 0x00000050150d7209 */ /* 0x000fe20007810000 */
[----:B------:R-:W-:-:S03]  /*4410*/  FFMA.FTZ R80, R43, UR34, -R78 ;  /* 0x000000222b507c23 */ /* 0x000fc6000801084e */
        /* <DEDUP_REMOVED lines=29> */
[----:B------:R-:W-:Y:S01]  /*45f0*/  FMNMX.FTZ R13, R29, R68, !PT ;  /* 0x000000441d0d7209 */ /* 0x000fe20007810000 */
[----:B------:R-:W-:-:S03]  /*4600*/  FFMA.FTZ R68, R51, UR34, -R78 ;  /* 0x0000002233447c23 */ /* 0x000fc6000801084e */
[----:B------:R-:W-:-:S03]  /*4610*/  FMNMX.FTZ R13, R30, R13, !PT ;  /* 0x0000000d1e0d7209 */ /* 0x000fc60007810000 */
[----:B------:R-:W-:Y:S02]  /*4620*/  MUFU.EX2 R64, R64 ;  /* 0x0000004000407308 */ /* 0x000fe40000000800 */
[----:B------:R-:W2:Y:S06]  /*4630*/  SHFL.BFLY PT, R70, R13, 0x2, 0x1f ;  /* 0x0c401f000d467f89 */ /* 0x000eac00000e0000 */
[----:B------:R-:W-:Y:S08]  /*4640*/  MUFU.EX2 R59, R59 ;  /* 0x0000003b003b7308 */ /* 0x000ff00000000800 */
[----:B------:R-:W-:Y:S08]  /*4650*/  MUFU.EX2 R56, R56 ;  /* 0x0000003800387308 */ /* 0x000ff00000000800 */
[----:B------:R-:W-:Y:S01]  /*4660*/  MUFU.EX2 R53, R53 ;  /* 0x0000003500357308 */ /* 0x000fe20000000800 */
[----:B--2---:R-:W-:Y:S01]  /*4670*/  FMNMX.FTZ R51, R13, R70, !PT ;  /* 0x000000460d337209 */ /* 0x004fe20007810000 */
[----:B------:R-:W-:-:S04]  /*4680*/  FFMA.FTZ R70, R49, UR34, -R78 ;  /* 0x0000002231467c23 */ /* 0x000fc8000801084e */
[----:B------:R-:W2:Y:S02]  /*4690*/  SHFL.BFLY PT, R82, R51, 0x1, 0x1f ;  /* 0x0c201f0033527f89 */ /* 0x000ea400000e0000 */
[----:B------:R-:W-:Y:S08]  /*46a0*/  MUFU.EX2 R54, R54 ;  /* 0x0000003600367308 */ /* 0x000ff00000000800 */
[----:B------:R-:W-:Y:S08]  /*46b0*/  MUFU.EX2 R55, R55 ;  /* 0x0000003700377308 */ /* 0x000ff00000000800 */
[----:B------:R-:W-:Y:S01]  /*46c0*/  MUFU.EX2 R52, R52 ;  /* 0x0000003400347308 */ /* 0x000fe20000000800 */
[----:B--2---:R-:W-:-:S07]  /*46d0*/  FMNMX.FTZ R13, R51, R82, !PT ;  /* 0x00000052330d7209 */ /* 0x004fce0007810000 */
        /* <DEDUP_REMOVED lines=18> */
[----:B------:R3:W4:Y:S01]  /*4800*/  MUFU.EX2 R86, R49 ;  /* 0x0000003100567308 */ /* 0x0007220000000800 */
[--C-:B--2---:R-:W-:Y:S01]  /*4810*/  FFMA.FTZ R76, R10, UR34, -R43.reuse ;  /* 0x000000220a4c7c23 */ /* 0x104fe2000801082b */
[--C-:B------:R-:W-:Y:S01]  /*4820*/  FFMA.FTZ R15, R15, UR34, -R43.reuse ;  /* 0x000000220f0f7c23 */ /* 0x100fe2000801082b */
[--C-:B------:R-:W-:Y:S01]  /*4830*/  FFMA.FTZ R21, R21, UR34, -R43.reuse ;  /* 0x0000002215157c23 */ /* 0x100fe2000801082b */
[--C-:B------:R-:W-:Y:S01]  /*4840*/  FFMA.FTZ R20, R20, UR34, -R43.reuse ;  /* 0x0000002214147c23 */ /* 0x100fe2000801082b */
[--C-:B------:R-:W-:Y:S01]  /*4850*/  FFMA.FTZ R82, R33, UR34, -R43.reuse ;  /* 0x0000002221527c23 */ /* 0x100fe2000801082b */
[--C-:B------:R-:W-:Y:S01]  /*4860*/  FFMA.FTZ R35, R35, UR34, -R43.reuse ;  /* 0x0000002223237c23 */ /* 0x100fe2000801082b */
[--C-:B------:R-:W-:Y:S01]  /*4870*/  FFMA.FTZ R33, R25, UR34, -R43.reuse ;  /* 0x0000002219217c23 */ /* 0x100fe2000801082b */
[----:B------:R2:W5:Y:S01]  /*4880*/  MUFU.EX2 R81, R51 ;  /* 0x0000003300517308 */ /* 0x0005620000000800 */
[----:B---3--:R-:W-:Y:S01]  /*4890*/  FFMA.FTZ R49, R8, UR34, -R43 ;  /* 0x0000002208317c23 */ /* 0x008fe2000801082b */
[----:B0-----:R-:W-:Y:S01]  /*48a0*/  FADD.FTZ R8, R42, R73 ;  /* 0x000000492a087221 */ /* 0x001fe20000010000 */
[----:B-1----:R-:W-:Y:S01]  /*48b0*/  F2FP.BF16.F32.PACK_AB R10, R72, R69 ;  /* 0x00000045480a723e */ /* 0x002fe200000010ff */
[--C-:B------:R-:W-:Y:S01]  /*48c0*/  FFMA.FTZ R57, R34, UR34, -R43.reuse ;  /* 0x0000002222397c23 */ /* 0x100fe2000801082b */
[--C-:B------:R-:W-:Y:S01]  /*48d0*/  FFMA.FTZ R2, R2, UR34, -R43.reuse ;  /* 0x0000002202027c23 */ /* 0x100fe2000801082b */
[----:B------:R-:W-:Y:S01]  /*48e0*/  FADD.FTZ R9, R69, R8 ;  /* 0x0000000845097221 */ /* 0x000fe20000010000 */
[----:B------:R-:W-:Y:S01]  /*48f0*/  F2FP.BF16.F32.PACK_AB R8, R73, R42 ;  /* 0x0000002a4908723e */ /* 0x000fe200000010ff */
[----:B------:R0:W1:Y:S01]  /*4900*/  MUFU.EX2 R90, R71 ;  /* 0x00000047005a7308 */ /* 0x0000620000000800 */
[----:B--2---:R-:W-:Y:S01]  /*4910*/  FFMA.FTZ R51, R31, UR34, -R43 ;  /* 0x000000221f337c23 */ /* 0x004fe2000801082b */
[----:B------:R-:W-:Y:S01]  /*4920*/  FADD.FTZ R27, R72, R9 ;  /* 0x00000009481b7221 */ /* 0x000fe20000010000 */
[----:B----4-:R-:W-:Y:S01]  /*4930*/  F2FP.BF16.F32.PACK_AB R9, R86, R79 ;  /* 0x0000004f5609723e */ /* 0x010fe200000010ff */
[--C-:B------:R-:W-:Y:S01]  /*4940*/  FFMA.FTZ R69, R36, UR34, -R43.reuse ;  /* 0x0000002224457c23 */ /* 0x100fe2000801082b */
[----:B------:R-:W-:Y:S01]  /*4950*/  FFMA.FTZ R44, R44, UR34, -R43 ;  /* 0x000000222c2c7c23 */ /* 0x000fe2000801082b */
[----:B------:R-:W-:Y:S01]  /*4960*/  FADD.FTZ R32, R0, R27 ;  /* 0x0000001b00207221 */ /* 0x000fe20000010000 */
[--C-:B------:R-:W-:Y:S01]  /*4970*/  FFMA.FTZ R46, R46, UR34, -R43.reuse ;  /* 0x000000222e2e7c23 */ /* 0x100fe2000801082b */
[----:B------:R-:W2:Y:S01]  /*4980*/  MUFU.EX2 R3, R3 ;  /* 0x0000000300037308 */ /* 0x000ea20000000800 */
[--C-:B0-----:R-:W-:Y:S01]  /*4990*/  FFMA.FTZ R71, R28, UR34, -R43.reuse ;  /* 0x000000221c477c23 */ /* 0x101fe2000801082b */
[----:B------:R-:W-:Y:S01]  /*49a0*/  FADD.FTZ R28, R79, R86 ;  /* 0x000000564f1c7221 */ /* 0x000fe20000010000 */
[----:B------:R-:W-:Y:S01]  /*49b0*/  FADD.FTZ R31, R75, R32 ;  /* 0x000000204b1f7221 */ /* 0x000fe20000010000 */
[--C-:B------:R-:W-:Y:S01]  /*49c0*/  FFMA.FTZ R48, R48, UR34, -R43.reuse ;  /* 0x0000002230307c23 */ /* 0x100fe2000801082b */
[----:B------:R-:W-:Y:S01]  /*49d0*/  FFMA.FTZ R50, R50, UR34, -R43 ;  /* 0x0000002232327c23 */ /* 0x000fe2000801082b */
[----:B-----5:R-:W-:Y:S01]  /*49e0*/  FADD.FTZ R11, R81, R28 ;  /* 0x0000001c510b7221 */ /* 0x020fe20000010000 */
[----:B------:R-:W-:Y:S01]  /*49f0*/  FADD.FTZ R32, R74, R31 ;  /* 0x0000001f4a207221 */ /* 0x000fe20000010000 */
[----:B------:R-:W0:Y:S01]  /*4a00*/  MUFU.EX2 R6, R6 ;  /* 0x0000000600067308 */ /* 0x000e220000000800 */
[----:B------:R-:W-:Y:S01]  /*4a10*/  FFMA.FTZ R36, R29, UR34, -R43 ;  /* 0x000000221d247c23 */ /* 0x000fe2000801082b */
[----:B-1----:R-:W-:Y:S01]  /*4a20*/  FADD.FTZ R28, R90, R11 ;  /* 0x0000000b5a1c7221 */ /* 0x002fe20000010000 */
[----:B------:R-:W-:Y:S01]  /*4a30*/  FADD.FTZ R31, R77, R32 ;  /* 0x000000204d1f7221 */ /* 0x000fe20000010000 */
[--C-:B------:R-:W-:Y:S01]  /*4a40*/  FFMA.FTZ R32, R24, UR34, -R43.reuse ;  /* 0x0000002218207c23 */ /* 0x100fe2000801082b */
[----:B------:R-:W-:Y:S01]  /*4a50*/  F2FP.BF16.F32.PACK_AB R11, R90, R81 ;  /* 0x000000515a0b723e */ /* 0x000fe200000010ff */
[----:B------:R-:W-:Y:S01]  /*4a60*/  FFMA.FTZ R72, R30, UR34, -R43 ;  /* 0x000000221e487c23 */ /* 0x000fe2000801082b */
[----:B------:R-:W-:Y:S01]  /*4a70*/  F2FP.BF16.F32.PACK_AB R30, R61, R60 ;  /* 0x0000003c3d1e723e */ /* 0x000fe200000010ff */
[----:B------:R-:W1:Y:S01]  /*4a80*/  MUFU.EX2 R7, R7 ;  /* 0x0000000700077308 */ /* 0x000e620000000800 */
[----:B--2---:R-:W-:Y:S01]  /*4a90*/  FADD.FTZ R27, R3, R28 ;  /* 0x0000001c031b7221 */ /* 0x004fe20000010000 */
[----:B------:R2:W-:Y:S06]  /*4aa0*/  STSM.16.M88.4 [R17+0x21800], R8 ;  /* 0x0218000811007844 */ /* 0x0005ec0000000200 */
[----:B------:R-:W3:Y:S01]  /*4ab0*/  MUFU.EX2 R58, R58 ;  /* 0x0000003a003a7308 */ /* 0x000ee20000000800 */
[----:B0-----:R-:W-:-:S07]  /*4ac0*/  FADD.FTZ R28, R6, R27 ;  /* 0x0000001b061c7221 */ /* 0x001fce0000010000 */
[----:B------:R-:W0:Y:S01]  /*4ad0*/  MUFU.EX2 R49, R49 ;  /* 0x0000003100317308 */ /* 0x000e220000000800 */
[----:B-1----:R-:W-:Y:S01]  /*4ae0*/  FADD.FTZ R27, R7, R28 ;  /* 0x0000001c071b7221 */ /* 0x002fe20000010000 */
[----:B------:R-:W-:Y:S01]  /*4af0*/  FADD.FTZ R28, R62, R31 ;  /* 0x0000001f3e1c7221 */ /* 0x000fe20000010000 */
[----:B--2---:R-:W-:Y:S02]  /*4b00*/  F2FP.BF16.F32.PACK_AB R8, R66, R65 ;  /* 0x000000414208723e */ /* 0x004fe400000010ff */
[----:B------:R-:W-:-:S03]  /*4b10*/  F2FP.BF16.F32.PACK_AB R10, R64, R63 ;  /* 0x0000003f400a723e */ /* 0x000fc600000010ff */
[----:B------:R-:W1:Y:S01]  /*4b20*/  MUFU.EX2 R76, R76 ;  /* 0x0000004c004c7308 */ /* 0x000e620000000800 */
[----:B---3--:R-:W-:Y:S01]  /*4b30*/  FADD.FTZ R24, R58, R27 ;  /* 0x0000001b3a187221 */ /* 0x008fe20000010000 */
[----:B------:R-:W-:-:S06]  /*4b40*/  FADD.FTZ R27, R67, R28 ;  /* 0x0000001c431b7221 */ /* 0x000fcc0000010000 */
[----:B------:R-:W-:Y:S01]  /*4b50*/  MUFU.EX2 R15, R15 ;  /* 0x0000000f000f7308 */ /* 0x000fe20000000800 */
[----:B0-----:R-:W-:Y:S01]  /*4b60*/  FADD.FTZ R25, R49, R24 ;  /* 0x0000001831197221 */ /* 0x001fe20000010000 */
[----:B------:R-:W-:-:S04]  /*4b70*/  FADD.FTZ R24, R60, R27 ;  /* 0x0000001b3c187221 */ /* 0x000fc80000010000 */
[----:B------:R-:W-:Y:S01]  /*4b80*/  FADD.FTZ R28, R61, R24 ;  /* 0x000000183d1c7221 */ /* 0x000fe20000010000 */
[----:B------:R-:W-:Y:S01]  /*4b90*/  F2FP.BF16.F32.PACK_AB R24, R75, R0 ;  /* 0x000000004b18723e */ /* 0x000fe200000010ff */
[----:B------:R-:W0:Y:S01]  /*4ba0*/  MUFU.EX2 R78, R78 ;  /* 0x0000004e004e7308 */ /* 0x000e220000000800 */
[----:B-1----:R-:W-:Y:S01]  /*4bb0*/  F2FP.BF16.F32.PACK_AB R29, R76, R49 ;  /* 0x000000314c1d723e */ /* 0x002fe200000010ff */
[----:B------:R-:W-:Y:S01]  /*4bc0*/  FADD.FTZ R27, R65, R28 ;  /* 0x0000001c411b7221 */ /* 0x000fe20000010000 */
[----:B------:R-:W-:-:S03]  /*4bd0*/  F2FP.BF16.F32.PACK_AB R28, R67, R62 ;  /* 0x0000003e431c723e */ /* 0x000fc600000010ff */
[----:B------:R-:W-:Y:S01]  /*4be0*/  FADD.FTZ R34, R66, R27 ;  /* 0x0000001b42227221 */ /* 0x000fe20000010000 */
[----:B------:R-:W-:Y:S01]  /*4bf0*/  F2FP.BF16.F32.PACK_AB R27, R58, R7 ;  /* 0x000000073a1b723e */ /* 0x000fe200000010ff */
[----:B------:R-:W1:Y:S02]  /*4c00*/  MUFU.EX2 R21, R21 ;  /* 0x0000001500157308 */ /* 0x000e640000000800 */
[----:B------:R-:W-:-:S04]  /*4c10*/  FADD.FTZ R9, R63, R34 ;  /* 0x000000223f097221 */ /* 0x000fc80000010000 */
[----:B------:R-:W-:Y:S02]  /*4c20*/  FADD.FTZ R34, R64, R9 ;  /* 0x0000000940227221 */ /* 0x000fe40000010000 */
[----:B------:R2:W-:Y:S01]  /*4c30*/  MUFU.EX2 R42, R35 ;  /* 0x00000023002a7308 */ /* 0x0005e20000000800 */
[----:B0-----:R-:W-:Y:S01]  /*4c40*/  F2FP.BF16.F32.PACK_AB R31, R78, R15 ;  /* 0x0000000f4e1f723e */ /* 0x001fe200000010ff */
[----:B------:R-:W-:Y:S01]  /*4c50*/  FADD.FTZ R9, R59, R34 ;  /* 0x000000223b097221 */ /* 0x000fe20000010000 */
[----:B------:R-:W-:-:S05]  /*4c60*/  F2FP.BF16.F32.PACK_AB R34, R54, R53 ;  /* 0x000000353622723e */ /* 0x000fca00000010ff */
[----:B------:R-:W0:Y:S01]  /*4c70*/  MUFU.EX2 R20, R20 ;  /* 0x0000001400147308 */ /* 0x000e220000000800 */
[----:B--2---:R-:W-:Y:S01]  /*4c80*/  FFMA.FTZ R35, R26, UR34, -R43 ;  /* 0x000000221a237c23 */ /* 0x004fe2000801082b */
[----:B------:R-:W-:-:S04]  /*4c90*/  FADD.FTZ R26, R76, R25 ;  /* 0x000000194c1a7221 */ /* 0x000fc80000010000 */
[----:B------:R-:W-:Y:S01]  /*4ca0*/  FADD.FTZ R25, R15, R26 ;  /* 0x0000001a0f197221 */ /* 0x000fe20000010000 */
[----:B------:R-:W-:Y:S01]  /*4cb0*/  F2FP.BF16.F32.PACK_AB R26, R77, R74 ;  /* 0x0000004a4d1a723e */ /* 0x000fe200000010ff */
[----:B------:R-:W2:Y:S02]  /*4cc0*/  MUFU.EX2 R71, R71 ;  /* 0x0000004700477308 */ /* 0x000ea40000000800 */
[----:B------:R-:W-:-:S04]  /*4cd0*/  FADD.FTZ R0, R78, R25 ;  /* 0x000000194e007221 */ /* 0x000fc80000010000 */
[----:B-1----:R-:W-:Y:S02]  /*4ce0*/  FADD.FTZ R25, R21, R0 ;  /* 0x0000000015197221 */ /* 0x002fe40000010000 */
[----:B------:R-:W1:Y:S02]  /*4cf0*/  MUFU.EX2 R84, R84 ;  /* 0x0000005400547308 */ /* 0x000e640000000800 */
[----:B0-----:R-:W-:Y:S01]  /*4d00*/  FADD.FTZ R0, R20, R25 ;  /* 0x0000001914007221 */ /* 0x001fe20000010000 */
[----:B------:R-:W-:Y:S01]  /*4d10*/  F2FP.BF16.F32.PACK_AB R25, R6, R3 ;  /* 0x000000030619723e */ /* 0x000fe200000010ff */
[----:B------:R-:W-:Y:S01]  /*4d20*/  FADD.FTZ R6, R56, R9 ;  /* 0x0000000938067221 */ /* 0x000fe20000010000 */
[----:B------:R-:W-:-:S03]  /*4d30*/  F2FP.BF16.F32.PACK_AB R9, R20, R21 ;  /* 0x000000151409723e */ /* 0x000fc600000010ff */
[----:B------:R-:W0:Y:S01]  /*4d40*/  MUFU.EX2 R14, R14 ;  /* 0x0000000e000e7308 */ /* 0x000e220000000800 */
[----:B--2---:R-:W-:Y:S01]  /*4d50*/  FADD.FTZ R3, R71, R0 ;  /* 0x0000000047037221 */ /* 0x004fe20000010000 */
[----:B------:R2:W-:Y:S04]  /*4d60*/  STSM.16.M88.4 [R23], R24 ;  /* 0x0000001817007844 */ /* 0x0005e80000000200 */
[----:B------:R-:W-:Y:S02]  /*4d70*/  STSM.16.M88.4 [R19], R28 ;  /* 0x0000001c13007844 */ /* 0x000fe40000000200 */
[----:B------:R-:W3:Y:S01]  /*4d80*/  MUFU.EX2 R51, R51 ;  /* 0x0000003300337308 */ /* 0x000ee20000000800 */
[C---:B-1----:R-:W-:Y:S01]  /*4d90*/  FADD.FTZ R7, R84.reuse, R3 ;  /* 0x0000000354077221 */ /* 0x042fe20000010000 */
[----:B------:R-:W-:-:S05]  /*4da0*/  F2FP.BF16.F32.PACK_AB R11, R84, R71 ;  /* 0x00000047540b723e */ /* 0x000fca00000010ff */
[----:B------:R1:W-:Y:S01]  /*4db0*/  STSM.16.M88.4 [R18], R8 ;  /* 0x0000000812007844 */ /* 0x0003e20000000200 */
[----:B------:R-:W4:Y:S01]  /*4dc0*/  MUFU.EX2 R57, R57 ;  /* 0x0000003900397308 */ /* 0x000f220000000800 */
[----:B0-----:R-:W-:Y:S01]  /*4dd0*/  FADD.FTZ R0, R14, R7 ;  /* 0x000000070e007221 */ /* 0x001fe20000010000 */
[----:B------:R-:W-:Y:S01]  /*4de0*/  FADD.FTZ R7, R53, R6 ;  /* 0x0000000635077221 */ /* 0x000fe20000010000 */
[----:B--2---:R-:W-:Y:S02]  /*4df0*/  F2FP.BF16.F32.PACK_AB R24, R52, R55 ;  /* 0x000000373418723e */ /* 0x004fe400000010ff */
[----:B------:R-:W-:Y:S01]  /*4e00*/  F2FP.BF16.F32.PACK_AB R26, R68, R47 ;  /* 0x0000002f441a723e */ /* 0x000fe200000010ff */
[----:B------:R-:W-:Y:S02]  /*4e10*/  FADD.FTZ R20, R54, R7 ;  /* 0x0000000736147221 */ /* 0x000fe40000010000 */
[----:B------:R-:W0:Y:S01]  /*4e20*/  MUFU.EX2 R82, R82 ;  /* 0x0000005200527308 */ /* 0x000e220000000800 */
[----:B---3--:R-:W-:Y:S01]  /*4e30*/  FADD.FTZ R6, R51, R0 ;  /* 0x0000000033067221 */ /* 0x008fe20000010000 */
[----:B------:R-:W-:-:S04]  /*4e40*/  FADD.FTZ R21, R55, R20 ;  /* 0x0000001437157221 */ /* 0x000fc80000010000 */
[----:B------:R-:W-:Y:S02]  /*4e50*/  FADD.FTZ R20, R52, R21 ;  /* 0x0000001534147221 */ /* 0x000fe40000010000 */
[----:B------:R-:W2:Y:S01]  /*4e60*/  MUFU.EX2 R69, R69 ;  /* 0x0000004500457308 */ /* 0x000ea20000000800 */
[----:B----4-:R-:W-:Y:S01]  /*4e70*/  FADD.FTZ R7, R57, R6 ;  /* 0x0000000639077221 */ /* 0x010fe20000010000 */
[----:B------:R-:W-:-:S04]  /*4e80*/  FADD.FTZ R21, R47, R20 ;  /* 0x000000142f157221 */ /* 0x000fc80000010000 */
[----:B-1----:R-:W-:Y:S02]  /*4e90*/  FADD.FTZ R8, R68, R21 ;  /* 0x0000001544087221 */ /* 0x002fe40000010000 */
[----:B------:R-:W1:Y:S01]  /*4ea0*/  MUFU.EX2 R2, R2 ;  /* 0x0000000200027308 */ /* 0x000e620000000800 */
[----:B0-----:R-:W-:-:S04]  /*4eb0*/  FADD.FTZ R15, R82, R7 ;  /* 0x00000007520f7221 */ /* 0x001fc80000010000 */
[----:B------:R-:W-:-:S03]  /*4ec0*/  FADD.FTZ R6, R42, R15 ;  /* 0x0000000f2a067221 */ /* 0x000fc60000010000 */
        /* <DEDUP_REMOVED lines=20> */
[----:B------:R1:W3:Y:S01]  /*5010*/  MUFU.EX2 R3, R32 ;  /* 0x0000002000037308 */ /* 0x0002e20000000800 */
[C---:B0-----:R-:W-:Y:S01]  /*5020*/  F2FP.BF16.F32.PACK_AB R10, R41.reuse, R80 ;  /* 0x00000050290a723e */ /* 0x041fe200000010ff */
[----:B------:R-:W-:-:S06]  /*5030*/  FADD.FTZ R41, R41, R2 ;  /* 0x0000000229297221 */ /* 0x000fcc0000010000 */
[----:B------:R-:W-:Y:S01]  /*5040*/  MUFU.EX2 R40, R40 ;  /* 0x0000002800287308 */ /* 0x000fe20000000800 */
[----:B-1----:R-:W-:Y:S01]  /*5050*/  F2FP.BF16.F32.PACK_AB R32, R56, R59 ;  /* 0x0000003b3820723e */ /* 0x002fe200000010ff */
[----:B--2---:R-:W-:-:S06]  /*5060*/  FADD.FTZ R6, R50, R21 ;  /* 0x0000001532067221 */ /* 0x004fcc0000010000 */
[----:B------:R-:W0:Y:S01]  /*5070*/  MUFU.EX2 R39, R39 ;  /* 0x0000002700277308 */ /* 0x000e220000000800 */
[C---:B---3--:R-:W-:Y:S01]  /*5080*/  F2FP.BF16.F32.PACK_AB R11, R3.reuse, R50 ;  /* 0x00000032030b723e */ /* 0x048fe200000010ff */
[----:B------:R-:W-:-:S06]  /*5090*/  FADD.FTZ R3, R3, R6 ;  /* 0x0000000603037221 */ /* 0x000fcc0000010000 */
[----:B------:R-:W-:Y:S08]  /*50a0*/  MUFU.EX2 R37, R37 ;  /* 0x0000002500257308 */ /* 0x000ff00000000800 */
[----:B------:R-:W1:Y:S01]  /*50b0*/  MUFU.EX2 R38, R38 ;  /* 0x0000002600267308 */ /* 0x000e620000000800 */
[----:B0-----:R-:W-:Y:S01]  /*50c0*/  F2FP.BF16.F32.PACK_AB R28, R39, R40 ;  /* 0x00000028271c723e */ /* 0x001fe200000010ff */
[----:B------:R-:W-:-:S04]  /*50d0*/  FADD.FTZ R40, R40, R41 ;  /* 0x0000002928287221 */ /* 0x000fc80000010000 */
[----:B------:R-:W-:Y:S02]  /*50e0*/  FADD.FTZ R40, R39, R40 ;  /* 0x0000002827287221 */ /* 0x000fe40000010000 */
[----:B------:R0:W-:Y:S08]  /*50f0*/  MUFU.EX2 R0, R33 ;  /* 0x0000002100007308 */ /* 0x0001f00000000800 */
[----:B------:R2:W3:Y:S01]  /*5100*/  MUFU.EX2 R7, R35 ;  /* 0x0000002300077308 */ /* 0x0004e20000000800 */
[----:B0-----:R-:W-:Y:S01]  /*5110*/  F2FP.BF16.F32.PACK_AB R33, R51, R14 ;  /* 0x0000000e3321723e */ /* 0x001fe200000010ff */
[----:B------:R-:W-:Y:S01]  /*5120*/  IMAD.IADD R14, R137, 0x1, -R139 ;  /* 0x00000001890e7824 */ /* 0x000fe200078e0a8b */
[----:B-1----:R-:W-:-:S03]  /*5130*/  F2FP.BF16.F32.PACK_AB R30, R38, R37 ;  /* 0x00000025261e723e */ /* 0x002fc600000010ff */
[----:B------:R-:W-:Y:S02]  /*5140*/  IMAD R14, R145, 0xc0, R14 ;  /* 0x000000c0910e7824 */ /* 0x000fe400078e020e */
[----:B------:R-:W0:Y:S01]  /*5150*/  MUFU.EX2 R36, R36 ;  /* 0x0000002400247308 */ /* 0x000e220000000800 */
[----:B--2---:R-:W-:Y:S02]  /*5160*/  F2FP.BF16.F32.PACK_AB R35, R82, R57 ;  /* 0x000000395223723e */ /* 0x004fe400000010ff */
[----:B------:R-:W-:-:S03]  /*5170*/  R2UR UR10, R14 ;  /* 0x000000000e0a72ca */ /* 0x000fc600000e0000 */
[----:B------:R1:W-:Y:S02]  /*5180*/  STSM.16.M88.4 [R17+0x27800], R32 ;  /* 0x0278002011007844 */ /* 0x0003e40000000200 */
[----:B------:R-:W2:Y:S01]  /*5190*/  MUFU.EX2 R15, R72 ;  /* 0x00000048000f7308 */ /* 0x000ea20000000800 */
[----:B---3--:R-:W-:Y:S01]  /*51a0*/  F2FP.BF16.F32.PACK_AB R29, R7, R0 ;  /* 0x00000000071d723e */ /* 0x008fe200000010ff */
[----:B------:R1:W-:Y:S01]  /*51b0*/  STSM.16.M88.4 [R136], R24 ;  /* 0x0000001888007844 */ /* 0x0003e20000000200 */
[----:B------:R-:W-:Y:S01]  /*51c0*/  FADD.FTZ R0, R0, R3 ;  /* 0x0000000300007221 */ /* 0x000fe20000010000 */
[----:B------:R-:W-:Y:S02]  /*51d0*/  FADD.FTZ R3, R37, R40 ;  /* 0x0000002825037221 */ /* 0x000fe40000010000 */
[----:B------:R1:W-:Y:S01]  /*51e0*/  STSM.16.M88.4 [R19+0x6000], R8 ;  /* 0x0060000813007844 */ /* 0x0003e20000000200 */
[----:B------:R-:W-:Y:S01]  /*51f0*/  FADD.FTZ R7, R7, R0 ;  /* 0x0000000007077221 */ /* 0x000fe20000010000 */
[----:B------:R-:W-:Y:S01]  /*5200*/  UIADD3 UR6, UR10, UR6, URZ ;  /* 0x000000060a067290 */ /* 0x000fe2000fffe03f */
[----:B------:R-:W-:Y:S01]  /*5210*/  FADD.FTZ R3, R38, R3 ;  /* 0x0000000326037221 */ /* 0x000fe20000010000 */
[----:B------:R-:W-:-:S02]  /*5220*/  VIADD R0, R88, 0xfffffffe ;  /* 0xfffffffe58007836 */ /* 0x000fc40000000000 */
[----:B0-----:R-:W-:Y:S01]  /*5230*/  FADD.FTZ R2, R36, R7 ;  /* 0x0000000724027221 */ /* 0x001fe20000010000 */
[----:B--2---:R-:W-:-:S03]  /*5240*/  F2FP.BF16.F32.PACK_AB R31, R15, R36 ;  /* 0x000000240f1f723e */ /* 0x004fc600000010ff */
[----:B------:R-:W-:Y:S02]  /*5250*/  FADD.FTZ R2, R15, R2 ;  /* 0x000000020f027221 */ /* 0x000fe40000010000 */
[----:B------:R1:W-:Y:S01]  /*5260*/  STSM.16.M88.4 [R18+0x6000], R28 ;  /* 0x0060001c12007844 */ /* 0x0003e20000000200 */
[----:B------:R0:W-:Y:S06]  /*5270*/  MEMBAR.ALL.CTA ;  /* 0x0000000000007992 */ /* 0x0001ec0000008000 */
[----:B0-----:R-:W0:Y:S02]  /*5280*/  FENCE.VIEW.ASYNC.S ;  /* 0x00000000000073c6 */ /* 0x001e240000000000 */
[----:B0-----:R-:W-:Y:S01]  /*5290*/  NOP ;  /* 0x0000000000007918 */ /* 0x001fe20000000000 */
[----:B------:R-:W-:Y:S05]  /*52a0*/  @P2 BRA `(.L_x_9118) ;  /* 0x0000000000482947 */ /* 0x000fea0003800000 */
        /* <DEDUP_REMOVED lines=11> */
.L_x_9119:
[----:B------:R-:W-:-:S11]  /*5360*/  UISETP.NE.AND UP1, UPT, UR7, 0x1, UPT ;  /* 0x000000010700788c */ /* 0x000fd6000bf25270 */
[----:B------:R-:W-:Y:S02]  /*5370*/  @UP1 ULDC.64 UR18, c[0x0][0x9e8] ;  /* 0x00027a0000121ab9 */ /* 0x000fe40000000a00 */
[----:B------:R-:W-:-:S04]  /*5380*/  UIMAD.WIDE.U32 UR10, UR14, UR18, URZ ;  /* 0x000000120e0a72a5 */ /* 0x000fc8000f8e003f */
[----:B------:R-:W-:-:S12]  /*5390*/  @UP1 USHF.R.U32.HI UR14, URZ, UR19, UR11 ;  /* 0x000000133f0e1299 */ /* 0x000fd8000801160b */
.L_x_9120:
[----:B------:R-:W-:-:S04]  /*53a0*/  UIMAD UR7, UR14, UR7, UR7 ;  /* 0x000000070e0772a4 */ /* 0x000fc8000f8e0207 */
[----:B------:R-:W-:-:S04]  /*53b0*/  UISETP.LT.AND UP1, UPT, UR6, UR7, UPT ;  /* 0x000000070600728c */ /* 0x000fc8000bf21270 */
[----:B------:R-:W-:-:S12]  /*53c0*/  USEL UR6, UR6, UR7, UP1 ;  /* 0x0000000706067287 */ /* 0x000fd80008800000 */
.L_x_9118:
        /* <DEDUP_REMOVED lines=31> */
[----:B-1----:R-:W-:Y:S01]  /*55c0*/  IADD3 R9, R4, R137, -R139 ;  /* 0x0000008904097210 */ /* 0x002fe20007ffe88b */
[----:B------:R-:W-:Y:S01]  /*55d0*/  IMAD.MOV.U32 R135, RZ, RZ, RZ ;  /* 0x000000ffff877224 */ /* 0x000fe200078e00ff */
[----:B------:R-:W-:Y:S01]  /*55e0*/  ULDC UR35, c[0x0][0x9e4] ;  /* 0x0002790000237ab9 */ /* 0x000fe20000000800 */
[----:B------:R-:W-:Y:S01]  /*55f0*/  ULDC UR34, c[0x0][0x988] ;  /* 0x0002620000227ab9 */ /* 0x000fe20000000800 */
[----:B------:R-:W-:Y:S01]  /*5600*/  LOP3.LUT R7, RZ, R9, RZ, 0x33, !PT ;  /* 0x00000009ff077212 */ /* 0x000fe200078e33ff */
[----:B------:R-:W-:Y:S01]  /*5610*/  VIADD R8, R9, 0x8 ;  /* 0x0000000809087836 */ /* 0x000fe20000000000 */
[----:B------:R-:W-:Y:S01]  /*5620*/  ULDC UR51, c[0x0][0x9d8] ;  /* 0x0002760000337ab9 */ /* 0x000fe20000000800 */
[----:B------:R-:W-:-:S03]  /*5630*/  ULDC UR50, c[0x0][0x9e0] ;  /* 0x0002780000327ab9 */ /* 0x000fc60000000800 */
[----:B------:R-:W-:-:S07]  /*5640*/  LOP3.LUT R6, RZ, R8, RZ, 0x33, !PT ;  /* 0x00000008ff067212 */ /* 0x000fce00078e33ff */
.L_x_9138:
        /* <DEDUP_REMOVED lines=9> */
.L_x_9123:
[----:B------:R-:W-:Y:S01]  /*56e0*/  ULEA UR6, UR53, UR42, 0x3 ;  /* 0x0000002a35067291 */ /* 0x000fe2000f8e183f */
[----:B------:R-:W-:-:S05]  /*56f0*/  IMAD.U32 R10, RZ, RZ, UR52 ;  /* 0x00000034ff0a7e24 */ /* 0x000fca000f8e00ff */
[----:B------:R-:W-:-:S04]  /*5700*/  SHF.L.U32 R10, R10, 0x1f, RZ ;  /* 0x0000001f0a0a7819 */ /* 0x000fc800000006ff */
[----:B------:R0:W1:Y:S01]  /*5710*/  SYNCS.PHASECHK.TRANS64.TRYWAIT P2, [UR6+0x2d830], R10 ;  /* 0x02d8300aff0075a7 */ /* 0x0000620008040146 */
[----:B------:R-:W-:Y:S05]  /*5720*/  @!P0 BRA `(.L_x_9124) ;  /* 0x0000000000048947 */ /* 0x000fea0003800000 */
[----:B------:R-:W-:Y:S01]  /*5730*/  BPT.TRAP 0x1 ;  /* 0x000000040000795c */ /* 0x000fe20000300000 */
.L_x_9124:
[----:B-1----:R-:W-:Y:S05]  /*5740*/  @P2 BRA `(.L_x_9122) ;  /* 0x0000000000082947 */ /* 0x002fea0003800000 */
[----:B------:R-:W1:Y:S02]  /*5750*/  SYNCS.PHASECHK.TRANS64.TRYWAIT P2, [UR6+0x2d830], R10 ;  /* 0x02d8300aff0075a7 */ /* 0x000e640008040146 */
[----:B-1----:R-:W-:Y:S05]  /*5760*/  @!P2 BRA `(.L_x_9125) ;  /* 0x0000010800dca947 */ /* 0x002fea0003800000 */
.L_x_9122:
[----:B-1----:R-:W1:Y:S01]  /*5770*/  S2R R11, SR_TID.X ;  /* 0x00000000000b7919 */ /* 0x002e620000002100 */
[----:B------:R-:W-:Y:S01]  /*5780*/  UIMAD UR6, UR53, 0x600, UR32 ;  /* 0x00000600350678a4 */ /* 0x000fe2000f8e0220 */
        /* <DEDUP_REMOVED lines=35> */
.L_x_9127:
[----:B------:R-:W-:Y:S01]  /*59c0*/  ULEA UR6, UR43, UR42, 0x3 ;  /* 0x0000002a2b067291 */ /* 0x000fe2000f8e183f */
[----:B------:R-:W-:-:S05]  /*59d0*/  IMAD.U32 R10, RZ, RZ, UR46 ;  /* 0x0000002eff0a7e24 */ /* 0x000fca000f8e00ff */
[----:B------:R-:W-:-:S04]  /*59e0*/  SHF.L.U32 R10, R10, 0x1f, RZ ;  /* 0x0000001f0a0a7819 */ /* 0x000fc800000006ff */
[----:B------:R0:W1:Y:S01]  /*59f0*/  SYNCS.PHASECHK.TRANS64.TRYWAIT P2, [UR6+0x2d850], R10 ;  /* 0x02d8500aff0075a7 */ /* 0x0000620008040146 */
[----:B------:R-:W-:Y:S05]  /*5a00*/  @!P0 BRA `(.L_x_9128) ;  /* 0x0000000000048947 */ /* 0x000fea0003800000 */
[----:B------:R-:W-:Y:S01]  /*5a10*/  BPT.TRAP 0x1 ;  /* 0x000000040000795c */ /* 0x000fe20000300000 */
.L_x_9128:
[----:B-1----:R-:W-:Y:S05]  /*5a20*/  @P2 BRA `(.L_x_9126) ;  /* 0x0000000000082947 */ /* 0x002fea0003800000 */
[----:B------:R-:W1:Y:S02]  /*5a30*/  SYNCS.PHASECHK.TRANS64.TRYWAIT P2, [UR6+0x2d850], R10 ;  /* 0x02d8500aff0075a7 */ /* 0x000e640008040146 */
[----:B-1----:R-:W-:Y:S05]  /*5a40*/  @!P2 BRA `(.L_x_9129) ;  /* 0x00000108003ca947 */ /* 0x002fea0003800000 */
.L_x_9126:
[----:B------:R-:W-:Y:S01]  /*5a50*/  UIADD3 UR6, UR42, 0x400, URZ ;  /* 0x000004002a067890 */ /* 0x000fe2000fffe03f */
[----:B------:R-:W-:Y:S01]  /*5a60*/  WARPGROUP.ARRIVE ;  /* 0x00000000000079c5 */ /* 0x000fe20000000000 */
[----:B------:R-:W-:-:S05]  /*5a70*/  ULEA UR7, UR47, UR42, 0xd ;  /* 0x0000002a2f077291 */ /* 0x000fca000f8e683f */
[----:B------:R-:W2:Y:S01]  /*5a80*/  S2R R141, SR_TID.X ;  /* 0x00000000008d7919 */ /* 0x000ea20000002100 */
[----:B------:R-:W-:Y:S01]  /*5a90*/  USHF.R.U32.HI UR6, URZ, 0x4, UR6 ;  /* 0x000000043f067899 */ /* 0x000fe20008011606 */
[----:B------:R-:W-:Y:S01]  /*5aa0*/  FMUL.FTZ R21, R29, UR51 ;  /* 0x000000331d157c20 */ /* 0x000fe20008410000 */
[----:B------:R-:W-:Y:S01]  /*5ab0*/  UIADD3 UR7, UR7, 0x21800, URZ ;  /* 0x0002180007077890 */ /* 0x000fe2000fffe03f */
[----:B------:R-:W-:Y:S01]  /*5ac0*/  FMUL.FTZ R29, R35, UR51 ;  /* 0x00000033231d7c20 */ /* 0x000fe20008410000 */
[----:B------:R-:W-:Y:S01]  /*5ad0*/  ULOP3.LUT UR6, UR6, 0x3fff, URZ, 0xc0, !UPT ;  /* 0x00003fff06067892 */ /* 0x000fe2000f8ec03f */
[----:B-1----:R-:W-:Y:S01]  /*5ae0*/  FMUL.FTZ R11, R25, UR51 ;  /* 0x00000033190b7c20 */ /* 0x002fe20008410000 */
        /* <DEDUP_REMOVED lines=14> */
[----:B------:R-:W-:Y:S01]  /*5bd0*/  IMAD.U32 R53, RZ, RZ, UR53 ;  /* 0x00000035ff357e24 */ /* 0x000fe2000f8e00ff */
[----:B------:R-:W-:Y:S01]  /*5be0*/  UMOV UR28, UR6 ;  /* 0x00000006001c7c82 */ /* 0x000fe20008000000 */
[----:B0-----:R-:W-:Y:S01]  /*5bf0*/  FMUL.FTZ R10, R24, UR51 ;  /* 0x00000033180a7c20 */ /* 0x001fe20008410000 */
        /* <DEDUP_REMOVED lines=42> */
[----:B------:R-:W-:-:S02]  /*5ea0*/  VIADD R52, R138, 0x9 ;  /* 0x000000098a347836 */ /* 0x000fc40000000000 */
[----:B------:R-:W-:Y:S01]  /*5eb0*/  FMUL.FTZ R61, R65, UR51 ;  /* 0x00000033413d7c20 */ /* 0x000fe20008410000 */
[----:B------:R-:W-:Y:S01]  /*5ec0*/  FMUL.FTZ R62, R66, UR51 ;  /* 0x00000033423e7c20 */ /* 0x000fe20008410000 */
[----:B------:R-:W-:Y:S01]  /*5ed0*/  FMUL.FTZ R64, R68, UR51 ;  /* 0x0000003344407c20 */ /* 0x000fe20008410000 */
[----:B------:R-:W-:Y:S01]  /*5ee0*/  FMUL.FTZ R79, R83, UR51 ;  /* 0x00000033534f7c20 */ /* 0x000fe20008410000 */
[----:B------:R-:W-:Y:S01]  /*5ef0*/  ISETP.GE.U32.AND P2, PT, R141, 0x180, PT ;  /* 0x000001808d00780c */ /* 0x000fe20003f46070 */
[----:B------:R-:W-:Y:S01]  /*5f00*/  FMUL.FTZ R65, R69, UR51 ;  /* 0x0000003345417c20 */ /* 0x000fe20008410000 */
[----:B------:R-:W-:Y:S01]  /*5f10*/  FMUL.FTZ R66, R70, UR51 ;  /* 0x0000003346427c20 */ /* 0x000fe20008410000 */
[----:B------:R-:W-:Y:S01]  /*5f20*/  FMUL.FTZ R68, R72, UR51 ;  /* 0x0000003348447c20 */ /* 0x000fe20008410000 */
[----:B------:R-:W-:Y:S02]  /*5f30*/  @!P1 VIADD R53, R53, 0x2d840 ;  /* 0x0002d84035359836 */ /* 0x000fe40000000000 */
        /* <DEDUP_REMOVED lines=14> */
[----:B------:R-:W-:Y:S01]  /*6020*/  @!P1 PRMT R53, RZ, 0x654, R53 ;  /* 0x00000654ff359816 */ /* 0x000fe20000000035 */
[----:B------:R-:W0:Y:S01]  /*6030*/  MUFU.TANH R10, R10 ;  /* 0x0000000a000a7308 */ /* 0x000e220000002400 */
[----:B------:R-:W-:-:S02]  /*6040*/  IADD3 R86, R137, 0x1, -R83 ;  /* 0x0000000189567810 */ /* 0x000fc40007ffe853 */
[----:B------:R-:W-:-:S05]  /*6050*/  PLOP3.LUT P2, PT, PT, PT, UP0, 0x40, 0x0 ;  /* 0x000000000000781c */ /* 0x000fca0003f4e808 */
[----:B------:R-:W1:Y:S08]  /*6060*/  MUFU.TANH R11, R11 ;  /* 0x0000000b000b7308 */ /* 0x000e700000002400 */
[----:B------:R-:W2:Y:S08]  /*6070*/  MUFU.TANH R14, R14 ;  /* 0x0000000e000e7308 */ /* 0x000eb00000002400 */
[----:B------:R-:W3:Y:S08]  /*6080*/  MUFU.TANH R15, R15 ;  /* 0x0000000f000f7308 */ /* 0x000ef00000002400 */
[----:B------:R-:W4:Y:S01]  /*6090*/  MUFU.TANH R20, R20 ;  /* 0x0000001400147308 */ /* 0x000f220000002400 */
[----:B------:R-:W-:-:S02]  /*60a0*/  WARPGROUP.DEPBAR.LE gsb0, 0x0 ;  /* 0x00008000000079c5 */ /* 0x000fc40000010000 */
[----:B------:R-:W-:-:S05]  /*60b0*/  WARPGROUP.ARRIVE ;  /* 0x00000000000079c5 */ /* 0x000fca0000000000 */
[----:B------:R-:W0:Y:S01]  /*60c0*/  MUFU.TANH R21, R21 ;  /* 0x0000001500157308 */ /* 0x000e220000002400 */
[----:B------:R-:W-:Y:S01]  /*60d0*/  HGMMA.64x96x16.F32.BF16 R88, gdesc[UR28].tnspB, R88, gsb0 ;  /* 0x416000001c5879f0 */ /* 0x000fe20008001858 */
[----:B------:R-:W-:Y:S02]  /*60e0*/  UIADD3 UR30, UR7, 0x80, URZ ;  /* 0x00000080071e7890 */ /* 0x000fe4000fffe03f */
[----:B------:R-:W-:Y:S01]  /*60f0*/  UIADD3 UR28, UR6, 0x4, URZ ;  /* 0x00000004061c7890 */ /* 0x000fe2000fffe03f */
[----:B------:R-:W-:Y:S01]  /*6100*/  UMOV UR31, 0x80000020 ;  /* 0x80000020001f7882 */ /* 0x000fe20000000000 */
[----:B------:R-:W-:Y:S02]  /*6110*/  UMOV UR29, 0x40000040 ;  /* 0x40000040001d7882 */ /* 0x000fe40000000000 */
        /* <DEDUP_REMOVED lines=15> */
[----:B------:R-:W-:Y:S01]  /*6210*/  HGMMA.64x96x16.F32.BF16 R88, gdesc[UR28].tnspB, R88, gsb0 ;  /* 0x416000001c5879f0 */ /* 0x000fe20008001858 */
[----:B------:R-:W-:Y:S02]  /*6220*/  UIADD3 UR30, UR7, 0xc0, URZ ;  /* 0x000000c0071e7890 */ /* 0x000fe4000fffe03f */
[----:B------:R-:W-:-:S04]  /*6230*/  UIADD3 UR28, UR6, 0x6, URZ ;  /* 0x00000006061c7890 */ /* 0x000fc8000fffe03f */
[----:B------:R-:W0:Y:S01]  /*6240*/  MUFU.TANH R37, R37 ;  /* 0x0000002500257308 */ /* 0x000e220000002400 */
[----:B------:R-:W-:Y:S01]  /*6250*/  UMOV UR31, 0x80000020 ;  /* 0x80000020001f7882 */ /* 0x000fe20000000000 */
[----:B------:R-:W-:-:S06]  /*6260*/  UMOV UR29, 0x40000040 ;  /* 0x40000040001d7882 */ /* 0x000fcc0000000000 */
        /* <DEDUP_REMOVED lines=64> */
[----:B------:R-:W0:Y:S01]  /*6670*/  MUFU.TANH R84, R84 ;  /* 0x0000005400547308 */ /* 0x000e220000002400 */
        /* <DEDUP_REMOVED lines=13> */
[----:B-----5:R-:W-:-:S04]  /*6750*/  IMAD.IADD R53, R86, 0x1, -R139 ;  /* 0x0000000156357824 */ /* 0x020fc800078e0a8b */
[----:B------:R-:W-:-:S04]  /*6760*/  IMAD R53, R16, -0x2, R53 ;  /* 0xfffffffe10357824 */ /* 0x000fc800078e0235 */
[C---:B------:R-:W-:Y:S02]  /*6770*/  VIADD R138, R53.reuse, UR50 ;  /* 0x00000032358a7c36 */ /* 0x040fe40008000000 */
[----:B------:R-:W-:Y:S02]  /*6780*/  VIADD R87, R53, UR33 ;  /* 0x0000002135577c36 */ /* 0x000fe40008000000 */
[C---:B------:R-:W-:Y:S02]  /*6790*/  IMAD.IADD R86, R4.reuse, 0x1, R138 ;  /* 0x0000000104567824 */ /* 0x040fe400078e028a */
[----:B------:R-:W-:Y:S01]  /*67a0*/  IMAD.IADD R85, R4, 0x1, R87 ;  /* 0x0000000104557824 */ /* 0x000fe200078e0257 */
[----:B01234-:R-:W-:Y:S06]  /*67b0*/  @P2 BRA `(.L_x_9130) ;  /* 0x0000000000582947 */ /* 0x01ffec0003800000 */
        /* <DEDUP_REMOVED lines=11> */
.L_x_9132:
[----:B------:R-:W-:-:S05]  /*6870*/  IMAD.U32 R141, RZ, RZ, UR35 ;  /* 0x00000023ff8d7e24 */ /* 0x000fca000f8e00ff */
[----:B------:R-:W-:-:S13]  /*6880*/  ISETP.NE.AND P2, PT, R141, 0x1, PT ;  /* 0x000000018d00780c */ /* 0x000fda0003f45270 */
[----:B------:R-:W0:Y:S02]  /*6890*/  @P2 LDC.64 R52, c[0x0][0x9e8] ;  /* 0x00027a00ff342b82 */ /* 0x000e240000000a00 */
[----:B0-----:R-:W-:-:S04]  /*68a0*/  @P2 IMAD.HI.U32 R144, R9, R52, RZ ;  /* 0x0000003409902227 */ /* 0x001fc800078e00ff */
[----:B------:R-:W-:Y:S01]  /*68b0*/  IMAD.MOV.U32 R52, RZ, RZ, R9 ;  /* 0x000000ffff347224 */ /* 0x000fe200078e0009 */
[----:B------:R-:W-:-:S07]  /*68c0*/  @P2 SHF.R.U32.HI R52, RZ, R53, R144 ;  /* 0x00000035ff342219 */ /* 0x000fce0000011690 */
.L_x_9133:
[----:B------:R-:W-:Y:S05]  /*68d0*/  BSYNC B0 ;  /* 0x0000000000007941 */ /* 0x000fea0003800000 */
.L_x_9131:
[----:B------:R-:W-:-:S04]  /*68e0*/  IMAD R53, R52, R141, -R83 ;  /* 0x0000008d34357224 */ /* 0x000fc800078e0a53 */
[----:B------:R-:W-:-:S05]  /*68f0*/  IMAD R52, R16, -0x2, R53 ;  /* 0xfffffffe10347824 */ /* 0x000fca00078e0235 */
[----:B------:R-:W-:Y:S02]  /*6900*/  VIADDMNMX R86, R52, R141, R86, PT ;  /* 0x0000008d34567246 */ /* 0x000fe40003800156 */
[----:B------:R-:W-:-:S07]  /*6910*/  VIMNMX R85, R85, R52, !PT ;  /* 0x0000003455557248 */ /* 0x000fce0007fe0100 */
.L_x_9130:
[----:B------:R-:W-:Y:S01]  /*6920*/  ISETP.GT.AND P2, PT, R0, -0x1, PT ;  /* 0xffffffff0000780c */ /* 0x000fe20003f44270 */
[C---:B------:R-:W-:Y:S02]  /*6930*/  IMAD.IADD R138, R5.reuse, 0x1, R138 ;  /* 0x00000001058a7824 */ /* 0x040fe400078e028a */
[----:B------:R-:W-:Y:S01]  /*6940*/  IMAD.IADD R87, R5, 0x1, R87 ;  /* 0x0000000105577824 */ /* 0x000fe200078e0257 */
[C---:B------:R-:W-:Y:S02]  /*6950*/  ISETP.GT.AND P5, PT, R85.reuse, RZ, P2 ;  /* 0x000000ff5500720c */ /* 0x040fe400017a4270 */
[C---:B------:R-:W-:Y:S02]  /*6960*/  ISETP.GT.AND P4, PT, R85.reuse, 0x1, P2 ;  /* 0x000000015500780c */ /* 0x040fe40001784270 */
[----:B------:R-:W-:Y:S02]  /*6970*/  ISETP.LT.OR P5, PT, R86, 0x1, P5 ;  /* 0x000000015600780c */ /* 0x000fe40002fa1670 */
[----:B------:R-:W-:-:S02]  /*6980*/  ISETP.GT.AND P6, PT, R85, 0x8, P2 ;  /* 0x000000085500780c */ /* 0x000fc400017c4270 */
[----:B------:R-:W-:Y:S02]  /*6990*/  FSEL R10, R10, -INF , !P5 ;  /* 0xff8000000a0a7808 */ /* 0x000fe40006800000 */
        /* <DEDUP_REMOVED lines=104> */
.L_x_9136:
[----:B------:R-:W-:-:S05]  /*7020*/  IMAD.U32 R85, RZ, RZ, UR35 ;  /* 0x00000023ff557e24 */ /* 0x000fca000f8e00ff */
[----:B------:R-:W-:-:S13]  /*7030*/  ISETP.NE.AND P3, PT, R85, 0x1, PT ;  /* 0x000000015500780c */ /* 0x000fda0003f65270 */
[----:B------:R-:W0:Y:S02]  /*7040*/  @P3 LDC.64 R20, c[0x0][0x9e8] ;  /* 0x00027a00ff143b82 */ /* 0x000e240000000a00 */
[----:B0-----:R-:W-:-:S04]  /*7050*/  @P3 IMAD.HI.U32 R86, R8, R20, RZ ;  /* 0x0000001408563227 */ /* 0x001fc800078e00ff */
[----:B------:R-:W-:Y:S01]  /*7060*/  IMAD.MOV.U32 R20, RZ, RZ, R8 ;  /* 0x000000ffff147224 */ /* 0x000fe200078e0008 */
[----:B------:R-:W-:-:S07]  /*7070*/  @P3 SHF.R.U32.HI R20, RZ, R21, R86 ;  /* 0x00000015ff143219 */ /* 0x000fce0000011656 */
.L_x_9137:
[----:B------:R-:W-:Y:S05]  /*7080*/  BSYNC B0 ;  /* 0x0000000000007941 */ /* 0x000fea0003800000 */
.L_x_9135:
[----:B------:R-:W-:-:S04]  /*7090*/  IMAD R83, R20, R85, -R83 ;  /* 0x0000005514537224 */ /* 0x000fc800078e0a53 */
[----:B------:R-:W-:-:S05]  /*70a0*/  IMAD R20, R16, -0x2, R83 ;  /* 0xfffffffe10147824 */ /* 0x000fca00078e0253 */
[----:B------:R-:W-:Y:S02]  /*70b0*/  VIADDMNMX R138, R20, R85, R138, PT ;  /* 0x00000055148a7246 */ /* 0x000fe4000380018a */
[----:B------:R-:W-:-:S07]  /*70c0*/  VIMNMX R87, R87, R20, !PT ;  /* 0x0000001457577248 */ /* 0x000fce0007fe0100 */
.L_x_9134:
        /* <DEDUP_REMOVED lines=60> */
[----:B------:R-:W-:-:S02]  /*7490*/  FMNMX.FTZ R86, R14, R13, !PT ;  /* 0x0000000d0e567209 */ /* 0x000fc40007810000 */
[----:B------:R-:W-:Y:S02]  /*74a0*/  FMNMX.FTZ R20, R80, R21, !PT ;  /* 0x0000001550147209 */ /* 0x000fe40007810000 */
[----:B------:R-:W-:Y:S02]  /*74b0*/  ISETP.GT.AND P6, PT, R87, 0x10, P2 ;  /* 0x000000105700780c */ /* 0x000fe400017c4270 */
[----:B------:R-:W-:Y:S02]  /*74c0*/  FMNMX.FTZ R21, R81, R20, !PT ;  /* 0x0000001451157209 */ /* 0x000fe40007810000 */
[----:B------:R-:W-:Y:S02]  /*74d0*/  FSEL R24, R24, -INF , !P5 ;  /* 0xff80000018187808 */ /* 0x000fe40006800000 */
[----:B------:R-:W-:Y:S01]  /*74e0*/  ISETP.GT.AND P3, PT, R87, 0x11, P2 ;  /* 0x000000115700780c */ /* 0x000fe20001764270 */
[----:B------:R-:W0:Y:S01]  /*74f0*/  SHFL.BFLY PT, R20, R21, 0x2, 0x1f ;  /* 0x0c401f0015147f89 */ /* 0x000e2200000e0000 */
[----:B------:R-:W-:-:S02]  /*7500*/  ISETP.LT.OR P6, PT, R138, 0x11, P6 ;  /* 0x000000118a00780c */ /* 0x000fc400037c1670 */
[----:B------:R-:W-:Y:S02]  /*7510*/  ISETP.GT.AND P5, PT, R87, 0x18, P2 ;  /* 0x000000185700780c */ /* 0x000fe400017a4270 */
[----:B------:R-:W-:Y:S02]  /*7520*/  ISETP.LT.OR P3, PT, R138, 0x12, P3 ;  /* 0x000000128a00780c */ /* 0x000fe40001f61670 */
[----:B------:R-:W-:Y:S02]  /*7530*/  FSEL R28, R28, -INF , !P6 ;  /* 0xff8000001c1c7808 */ /* 0x000fe40007000000 */
        /* <DEDUP_REMOVED lines=8> */
[----:B0-----:R-:W-:-:S02]  /*75c0*/  FMNMX.FTZ R83, R21, R20, !PT ;  /* 0x0000001415537209 */ /* 0x001fc40007810000 */
[----:B------:R-:W-:Y:S02]  /*75d0*/  FSEL R36, R36, -INF , !P6 ;  /* 0xff80000024247808 */ /* 0x000fe40007000000 */
[----:B------:R-:W-:Y:S01]  /*75e0*/  ISETP.LT.OR P5, PT, R138, 0x29, P5 ;  /* 0x000000298a00780c */ /* 0x000fe20002fa1670 */
[----:B------:R-:W0:Y:S01]  /*75f0*/  SHFL.BFLY PT, R20, R83, 0x1, 0x1f ;  /* 0x0c201f0053147f89 */ /* 0x000e2200000e0000 */
[----:B------:R-:W-:Y:S02]  /*7600*/  FSEL R37, R37, -INF , !P3 ;  /* 0xff80000025257808 */ /* 0x000fe40005800000 */
[C---:B------:R-:W-:Y:S02]  /*7610*/  ISETP.GT.AND P6, PT, R87.reuse, 0x30, P2 ;  /* 0x000000305700780c */ /* 0x040fe400017c4270 */
[----:B------:R-:W-:Y:S02]  /*7620*/  FSEL R40, R40, -INF , !P5 ;  /* 0xff80000028287808 */ /* 0x000fe40006800000 */
[----:B------:R-:W-:-:S02]  /*7630*/  ISETP.GT.AND P3, PT, R87, 0x31, P2 ;  /* 0x000000315700780c */ /* 0x000fc40001764270 */
[C---:B------:R-:W-:Y:S02]  /*7640*/  ISETP.LT.OR P6, PT, R138.reuse, 0x31, P6 ;  /* 0x000000318a00780c */ /* 0x040fe400037c1670 */
[----:B------:R-:W-:Y:S02]  /*7650*/  ISETP.GT.AND P5, PT, R87, 0x38, P2 ;  /* 0x000000385700780c */ /* 0x000fe400017a4270 */
[----:B------:R-:W-:Y:S02]  /*7660*/  ISETP.LT.OR P3, PT, R138, 0x32, P3 ;  /* 0x000000328a00780c */ /* 0x000fe40001f61670 */
[----:B------:R-:W-:Y:S02]  /*7670*/  FSEL R44, R44, -INF , !P6 ;  /* 0xff8000002c2c7808 */ /* 0x000fe40007000000 */
[----:B------:R-:W-:Y:S02]  /*7680*/  ISETP.LT.OR P5, PT, R138, 0x39, P5 ;  /* 0x000000398a00780c */ /* 0x000fe40002fa1670 */
[----:B------:R-:W-:-:S02]  /*7690*/  FSEL R45, R45, -INF , !P3 ;  /* 0xff8000002d2d7808 */ /* 0x000fc40005800000 */
[----:B------:R-:W-:Y:S02]  /*76a0*/  ISETP.GT.AND P6, PT, R87, 0x40, P2 ;  /* 0x000000405700780c */ /* 0x000fe400017c4270 */
[----:B------:R-:W-:Y:S02]  /*76b0*/  FSEL R48, R48, -INF , !P5 ;  /* 0xff80000030307808 */ /* 0x000fe40006800000 */
[----:B0-----:R-:W-:Y:S02]  /*76c0*/  FMNMX.FTZ R20, R83, R20, !PT ;  /* 0x0000001453147209 */ /* 0x001fe40007810000 */
[----:B------:R-:W-:Y:S02]  /*76d0*/  FMNMX.FTZ R83, R15, R86, !PT ;  /* 0x000000560f537209 */ /* 0x000fe40007810000 */
[----:B------:R-:W-:Y:S01]  /*76e0*/  ISETP.GT.AND P3, PT, R87, 0x41, P2 ;  /* 0x000000415700780c */ /* 0x000fe20001764270 */
[----:B------:R-:W-:Y:S01]  /*76f0*/  FMUL.FTZ R21, R20, UR34 ;  /* 0x0000002214157c20 */ /* 0x000fe20008410000 */
[----:B------:R-:W-:-:S02]  /*7700*/  FMNMX.FTZ R86, R24, R83, !PT ;  /* 0x0000005318567209 */ /* 0x000fc40007810000 */
[----:B------:R-:W-:Y:S02]  /*7710*/  ISETP.LT.OR P6, PT, R138, 0x41, P6 ;  /* 0x000000418a00780c */ /* 0x000fe400037c1670 */
[----:B------:R-:W-:Y:S02]  /*7720*/  FMNMX.FTZ R83, R25, R86, !PT ;  /* 0x0000005619537209 */ /* 0x000fe40007810000 */
[----:B------:R-:W-:Y:S02]  /*7730*/  ISETP.GT.AND P5, PT, R87, 0x48, P2 ;  /* 0x000000485700780c */ /* 0x000fe400017a4270 */
[----:B------:R-:W-:Y:S02]  /*7740*/  FMNMX.FTZ R86, R28, R83, !PT ;  /* 0x000000531c567209 */ /* 0x000fe40007810000 */
[----:B------:R-:W-:Y:S02]  /*7750*/  ISETP.LT.OR P3, PT, R138, 0x42, P3 ;  /* 0x000000428a00780c */ /* 0x000fe40001f61670 */
[----:B------:R-:W-:-:S02]  /*7760*/  FMNMX.FTZ R83, R29, R86, !PT ;  /* 0x000000561d537209 */ /* 0x000fc40007810000 */
[----:B------:R-:W-:Y:S02]  /*7770*/  FSEL R54, R54, -INF , !P6 ;  /* 0xff80000036367808 */ /* 0x000fe40007000000 */
[----:B------:R-:W-:Y:S02]  /*7780*/  FMNMX.FTZ R86, R32, R83, !PT ;  /* 0x0000005320567209 */ /* 0x000fe40007810000 */
[----:B------:R-:W-:Y:S02]  /*7790*/  ISETP.LT.OR P5, PT, R138, 0x49, P5 ;  /* 0x000000498a00780c */ /* 0x000fe40002fa1670 */
[----:B------:R-:W-:Y:S02]  /*77a0*/  FMNMX.FTZ R83, R33, R86, !PT ;  /* 0x0000005621537209 */ /* 0x000fe40007810000 */
[----:B------:R-:W-:Y:S02]  /*77b0*/  FSEL R55, R55, -INF , !P3 ;  /* 0xff80000037377808 */ /* 0x000fe40005800000 */
[----:B------:R-:W-:-:S02]  /*77c0*/  FMNMX.FTZ R86, R36, R83, !PT ;  /* 0x0000005324567209 */ /* 0x000fc40007810000 */
[----:B------:R-:W-:Y:S02]  /*77d0*/  ISETP.GT.AND P6, PT, R87, 0x50, P2 ;  /* 0x000000505700780c */ /* 0x000fe400017c4270 */
[----:B------:R-:W-:Y:S02]  /*77e0*/  FMNMX.FTZ R83, R37, R86, !PT ;  /* 0x0000005625537209 */ /* 0x000fe40007810000 */
[----:B------:R-:W-:Y:S02]  /*77f0*/  FSEL R58, R58, -INF , !P5 ;  /* 0xff8000003a3a7808 */ /* 0x000fe40006800000 */
[----:B------:R-:W-:Y:S02]  /*7800*/  FMNMX.FTZ R86, R40, R83, !PT ;  /* 0x0000005328567209 */ /* 0x000fe40007810000 */
[----:B------:R-:W-:Y:S02]  /*7810*/  ISETP.GT.AND P3, PT, R87, 0x51, P2 ;  /* 0x000000515700780c */ /* 0x000fe40001764270 */
[----:B------:R-:W-:-:S02]  /*7820*/  FMNMX.FTZ R83, R41, R86, !PT ;  /* 0x0000005629537209 */ /* 0x000fc40007810000 */
[----:B------:R-:W-:Y:S02]  /*7830*/  ISETP.LT.OR P6, PT, R138, 0x51, P6 ;  /* 0x000000518a00780c */ /* 0x000fe400037c1670 */
        /* <DEDUP_REMOVED lines=26> */
[----:B------:R-:W-:Y:S02]  /*79e0*/  FSEL R74, R74, -INF , !P6 ;  /* 0xff8000004a4a7808 */ /* 0x000fe40007000000 */
[----:B------:R-:W-:Y:S02]  /*79f0*/  ISETP.GT.AND P6, PT, R87, 0x70, P2 ;  /* 0x000000705700780c */ /* 0x000fe400017c4270 */
[----:B------:R-:W-:-:S02]  /*7a00*/  FMNMX.FTZ R83, R71, R86, !PT ;  /* 0x0000005647537209 */ /* 0x000fc40007810000 */
[----:B------:R-:W-:Y:S02]  /*7a10*/  FSEL R75, R75, -INF , !P3 ;  /* 0xff8000004b4b7808 */ /* 0x000fe40005800000 */
[C---:B------:R-:W-:Y:S02]  /*7a20*/  ISETP.GT.AND P3, PT, R87.reuse, 0x71, P2 ;  /* 0x000000715700780c */ /* 0x040fe40001764270 */
[----:B------:R-:W-:Y:S02]  /*7a30*/  ISETP.LT.OR P6, PT, R138, 0x71, P6 ;  /* 0x000000718a00780c */ /* 0x000fe400037c1670 */
[----:B------:R-:W-:Y:S02]  /*7a40*/  FMNMX.FTZ R86, R74, R83, !PT ;  /* 0x000000534a567209 */ /* 0x000fe40007810000 */
[----:B------:R-:W-:Y:S02]  /*7a50*/  ISETP.GT.AND P4, PT, R87, 0x78, P2 ;  /* 0x000000785700780c */ /* 0x000fe40001784270 */
[----:B------:R-:W-:-:S02]  /*7a60*/  ISETP.LT.OR P3, PT, R138, 0x72, P3 ;  /* 0x000000728a00780c */ /* 0x000fc40001f61670 */
[----:B------:R-:W-:Y:S02]  /*7a70*/  FSEL R83, R78, -INF , !P6 ;  /* 0xff8000004e537808 */ /* 0x000fe40007000000 */
[----:B------:R-:W-:Y:S02]  /*7a80*/  FMNMX.FTZ R86, R75, R86, !PT ;  /* 0x000000564b567209 */ /* 0x000fe40007810000 */
[----:B------:R-:W-:Y:S02]  /*7a90*/  ISETP.GT.AND P2, PT, R87, 0x79, P2 ;  /* 0x000000795700780c */ /* 0x000fe40001744270 */
[----:B------:R-:W-:Y:S02]  /*7aa0*/  ISETP.LT.OR P4, PT, R138, 0x79, P4 ;  /* 0x000000798a00780c */ /* 0x000fe40002781670 */
[----:B------:R-:W-:Y:S02]  /*7ab0*/  FSEL R85, R79, -INF , !P3 ;  /* 0xff8000004f557808 */ /* 0x000fe40005800000 */
[----:B------:R-:W-:-:S02]  /*7ac0*/  FMNMX.FTZ R86, R83, R86, !PT ;  /* 0x0000005653567209 */ /* 0x000fc40007810000 */
[----:B------:R-:W-:Y:S02]  /*7ad0*/  ISETP.LT.OR P2, PT, R138, 0x7a, P2 ;  /* 0x0000007a8a00780c */ /* 0x000fe40001741670 */
[----:B------:R-:W-:Y:S02]  /*7ae0*/  FSEL R82, R82, -INF , !P4 ;  /* 0xff80000052527808 */ /* 0x000fe40006000000 */
[----:B------:R-:W-:Y:S02]  /*7af0*/  FMNMX.FTZ R79, R85, R86, !PT ;  /* 0x00000056554f7209 */ /* 0x000fe40007810000 */
[----:B------:R-:W-:Y:S02]  /*7b00*/  FSEL R84, R84, -INF , !P2 ;  /* 0xff80000054547808 */ /* 0x000fe40005000000 */
[----:B------:R-:W-:Y:S02]  /*7b10*/  FMNMX.FTZ R79, R82, R79, !PT ;  /* 0x0000004f524f7209 */ /* 0x000fe40007810000 */
[----:B------:R-:W-:-:S02]  /*7b20*/  FSETP.NEU.FTZ.AND P5, PT, R20, -INF , PT ;  /* 0xff8000001400780b */ /* 0x000fc40003fbd000 */
[----:B------:R-:W-:Y:S02]  /*7b30*/  FMNMX.FTZ R78, R84, R79, !PT ;  /* 0x0000004f544e7209 */ /* 0x000fe40007810000 */
[----:B------:R-:W-:-:S03]  /*7b40*/  FSEL R21, R21, RZ, P5 ;  /* 0x000000ff15157208 */ /* 0x000fc60002800000 */
[----:B------:R-:W0:Y:S02]  /*7b50*/  SHFL.BFLY PT, R79, R78, 0x2, 0x1f ;  /* 0x0c401f004e4f7f89 */ /* 0x000e2400000e0000 */
        /* <DEDUP_REMOVED lines=22> */
[----:B0-----:R-:W-:Y:S01]  /*7cc0*/  FMNMX.FTZ R79, R78, R79, !PT ;  /* 0x0000004f4e4f7209 */ /* 0x001fe20007810000 */
[--C-:B------:R-:W-:Y:S01]  /*7cd0*/  FFMA.FTZ R64, R64, UR34, -R21.reuse ;  /* 0x0000002240407c23 */ /* 0x100fe20008010815 */
[--C-:B------:R-:W-:Y:S01]  /*7ce0*/  FFMA.FTZ R65, R65, UR34, -R21.reuse ;  /* 0x0000002241417c23 */ /* 0x100fe20008010815 */
[--C-:B------:R-:W-:Y:S01]  /*7cf0*/  FFMA.FTZ R68, R68, UR34, -R21.reuse ;  /* 0x0000002244447c23 */ /* 0x100fe20008010815 */
[--C-:B------:R-:W-:Y:S01]  /*7d00*/  FFMA.FTZ R69, R69, UR34, -R21.reuse ;  /* 0x0000002245457c23 */ /* 0x100fe20008010815 */
[----:B------:R-:W0:Y:S01]  /*7d10*/  SHFL.BFLY PT, R86, R79, 0x1, 0x1f ;  /* 0x0c201f004f567f89 */ /* 0x000e2200000e0000 */
[--C-:B------:R-:W-:Y:S01]  /*7d20*/  FFMA.FTZ R72, R72, UR34, -R21.reuse ;  /* 0x0000002248487c23 */ /* 0x100fe20008010815 */
[--C-:B------:R-:W-:Y:S01]  /*7d30*/  FFMA.FTZ R73, R73, UR34, -R21.reuse ;  /* 0x0000002249497c23 */ /* 0x100fe20008010815 */
[--C-:B------:R-:W-:Y:S01]  /*7d40*/  FFMA.FTZ R76, R76, UR34, -R21.reuse ;  /* 0x000000224c4c7c23 */ /* 0x100fe20008010815 */
[--C-:B------:R-:W-:Y:S01]  /*7d50*/  FFMA.FTZ R77, R77, UR34, -R21.reuse ;  /* 0x000000224d4d7c23 */ /* 0x100fe20008010815 */
[--C-:B------:R-:W-:Y:S01]  /*7d60*/  FFMA.FTZ R78, R80, UR34, -R21.reuse ;  /* 0x00000022504e7c23 */ /* 0x100fe20008010815 */
[----:B------:R-:W-:Y:S01]  /*7d70*/  FFMA.FTZ R87, R81, UR34, -R21 ;  /* 0x0000002251577c23 */ /* 0x000fe20008010815 */
[----:B------:R-:W-:Y:S08]  /*7d80*/  MUFU.EX2 R10, R10 ;  /* 0x0000000a000a7308 */ /* 0x000ff00000000800 */
[----:B------:R-:W-:Y:S08]  /*7d90*/  MUFU.EX2 R11, R11 ;  /* 0x0000000b000b7308 */ /* 0x000ff00000000800 */
[----:B------:R-:W-:Y:S01]  /*7da0*/  MUFU.EX2 R52, R52 ;  /* 0x0000003400347308 */ /* 0x000fe20000000800 */
[----:B0-----:R-:W-:-:S02]  /*7db0*/  FMNMX.FTZ R21, R79, R86, !PT ;  /* 0x000000564f157209 */ /* 0x001fc40007810000 */
[----:B------:R-:W-:Y:S02]  /*7dc0*/  FSEL R79, R20, RZ, P5 ;  /* 0x000000ff144f7208 */ /* 0x000fe40002800000 */
[C---:B------:R-:W-:Y:S01]  /*7dd0*/  FSETP.NEU.FTZ.AND P2, PT, R21.reuse, -INF , PT ;  /* 0xff8000001500780b */ /* 0x040fe20003f5d000 */
[----:B------:R-:W-:Y:S02]  /*7de0*/  FMUL.FTZ R81, R21, UR34 ;  /* 0x0000002215517c20 */ /* 0x000fe40008410000 */
[----:B------:R-:W-:Y:S01]  /*7df0*/  FADD.FTZ R12, -R79, R12 ;  /* 0x0000000c4f0c7221 */ /* 0x000fe20000010100 */
[----:B------:R-:W-:Y:S02]  /*7e00*/  MUFU.EX2 R53, R53 ;  /* 0x0000003500357308 */ /* 0x000fe40000000800 */
[----:B------:R-:W-:Y:S01]  /*7e10*/  FSEL R81, R81, RZ, P2 ;  /* 0x000000ff51517208 */ /* 0x000fe20001000000 */
[----:B------:R-:W-:-:S04]  /*7e20*/  FMUL.FTZ R12, R12, UR34 ;  /* 0x000000220c0c7c20 */ /* 0x000fc80008410000 */
[--C-:B------:R-:W-:Y:S01]  /*7e30*/  FFMA.FTZ R141, R14, UR34, -R81.reuse ;  /* 0x000000220e8d7c23 */ /* 0x100fe20008010851 */
[----:B------:R0:W1:Y:S01]  /*7e40*/  MUFU.EX2 R80, R12 ;  /* 0x0000000c00507308 */ /* 0x0000620000000800 */
        /* <DEDUP_REMOVED lines=8> */
[----:B0-----:R-:W-:Y:S01]  /*7ed0*/  FSEL R12, R21, RZ, P2 ;  /* 0x000000ff150c7208 */ /* 0x001fe20001000000 */
[--C-:B------:R-:W-:Y:S01]  /*7ee0*/  FFMA.FTZ R40, R49, UR34, -R81.reuse ;  /* 0x0000002231287c23 */ /* 0x100fe20008010851 */
[--C-:B------:R-:W-:Y:S01]  /*7ef0*/  FFMA.FTZ R138, R36, UR34, -R81.reuse ;  /* 0x00000022248a7c23 */ /* 0x100fe20008010851 */
[--C-:B------:R-:W-:Y:S01]  /*7f00*/  FFMA.FTZ R37, R37, UR34, -R81.reuse ;  /* 0x0000002225257c23 */ /* 0x100fe20008010851 */
[----:B------:R-:W-:Y:S01]  /*7f10*/  FFMA.FTZ R148, R41, UR34, -R81 ;  /* 0x0000002229947c23 */ /* 0x000fe20008010851 */
[----:B------:R-:W-:Y:S01]  /*7f20*/  FADD.FTZ R12, -R12, R13 ;  /* 0x0000000d0c0c7221 */ /* 0x000fe20000010100 */
[----:B------:R-:W-:Y:S01]  /*7f30*/  IMAD.U32 R13, RZ, RZ, UR43 ;  /* 0x0000002bff0d7e24 */ /* 0x000fe2000f8e00ff */
[----:B------:R-:W-:Y:S01]  /*7f40*/  MUFU.EX2 R15, R15 ;  /* 0x0000000f000f7308 */ /* 0x000fe20000000800 */
[----:B-1----:R-:W-:Y:S01]  /*7f50*/  FFMA.FTZ R14, R80, R3, R10 ;  /* 0x00000003500e7223 */ /* 0x002fe2000001000a */
[----:B------:R-:W-:Y:S01]  /*7f60*/  FMUL.FTZ R12, R12, UR34 ;  /* 0x000000220c0c7c20 */ /* 0x000fe20008410000 */
[--C-:B------:R-:W-:Y:S01]  /*7f70*/  FFMA.FTZ R32, R44, UR34, -R81.reuse ;  /* 0x000000222c207c23 */ /* 0x100fe20008010851 */
[----:B------:R-:W-:Y:S01]  /*7f80*/  @!P1 LEA R13, R13, UR42, 0x3 ;  /* 0x0000002a0d0d9c11 */ /* 0x000fe2000f8e18ff */
[--C-:B------:R-:W-:Y:S01]  /*7f90*/  FFMA.FTZ R45, R45, UR34, -R81.reuse ;  /* 0x000000222d2d7c23 */ /* 0x100fe20008010851 */
[--C-:B------:R-:W-:Y:S01]  /*7fa0*/  FFMA.FTZ R41, R54, UR34, -R81.reuse ;  /* 0x0000002236297c23 */ /* 0x100fe20008010851 */
[----:B------:R-:W-:Y:S01]  /*7fb0*/  FFMA.FTZ R3, R58, UR34, -R81 ;  /* 0x000000223a037c23 */ /* 0x000fe20008010851 */
[----:B------:R0:W1:Y:S01]  /*7fc0*/  MUFU.EX2 R24, R12 ;  /* 0x0000000c00187308 */ /* 0x0000620000000800 */
[----:B------:R-:W-:-:S02]  /*7fd0*/  @!P1 VIADD R13, R13, 0x2d860 ;  /* 0x0002d8600d0d9836 */ /* 0x000fc40000000000 */
[--C-:B------:R-:W-:Y:S01]  /*7fe0*/  FFMA.FTZ R71, R71, UR34, -R81.reuse ;  /* 0x0000002247477c23 */ /* 0x100fe20008010851 */
[--C-:B------:R-:W-:Y:S01]  /*7ff0*/  FFMA.FTZ R74, R74, UR34, -R81.reuse ;  /* 0x000000224a4a7c23 */ /* 0x100fe20008010851 */
[--C-:B------:R-:W-:Y:S01]  /*8000*/  FFMA.FTZ R75, R75, UR34, -R81.reuse ;  /* 0x000000224b4b7c23 */ /* 0x100fe20008010851 */
[----:B------:R-:W-:Y:S01]  /*8010*/  FFMA.FTZ R83, R83, UR34, -R81 ;  /* 0x0000002253537c23 */ /* 0x000fe20008010851 */
[----:B------:R-:W-:Y:S01]  /*8020*/  @!P1 PRMT R13, RZ, 0x654, R13 ;  /* 0x00000654ff0d9816 */ /* 0x000fe2000000000d */
[--C-:B------:R-:W-:Y:S01]  /*8030*/  FFMA.FTZ R85, R85, UR34, -R81.reuse ;  /* 0x0000002255557c23 */ /* 0x100fe20008010851 */
[----:B------:R-:W2:Y:S01]  /*8040*/  MUFU.EX2 R146, R146 ;  /* 0x0000009200927308 */ /* 0x000ea20000000800 */
[----:B0-----:R-:W-:Y:S01]  /*8050*/  F2FP.BF16.F32.PACK_AB R12, R11, R10 ;  /* 0x0000000a0b0c723e */ /* 0x001fe200000010ff */
[----:B------:R0:W-:Y:S01]  /*8060*/  @!P1 SYNCS.ARRIVE.TRANS64.RED.A1T0 RZ, [R13+URZ], RZ ;  /* 0x000000ff0dff99a7 */ /* 0x0001e2000810043f */
[--C-:B------:R-:W-:Y:S01]  /*8070*/  FFMA.FTZ R10, R59, UR34, -R81.reuse ;  /* 0x000000223b0a7c23 */ /* 0x100fe20008010851 */
[----:B------:R-:W-:Y:S01]  /*8080*/  FFMA.FTZ R82, R82, UR34, -R81 ;  /* 0x0000002252527c23 */ /* 0x000fe20008010851 */
[----:B------:R-:W-:Y:S01]  /*8090*/  ISETP.GT.AND P2, PT, R0, UR54, PT ;  /* 0x0000003600007c0c */ /* 0x000fe2000bf44270 */
[----:B------:R-:W-:Y:S01]  /*80a0*/  UMOV UR43, UR53 ;  /* 0x00000035002b7c82 */ /* 0x000fe20008000000 */
[----:B------:R-:W-:Y:S01]  /*80b0*/  FMUL.FTZ R88, R88, R80 ;  /* 0x0000005058587220 */ /* 0x000fe20000410000 */
[----:B------:R-:W3:Y:S01]  /*80c0*/  MUFU.EX2 R26, R26 ;  /* 0x0000001a001a7308 */ /* 0x000ee20000000800 */
[----:B-1----:R-:W-:Y:S01]  /*80d0*/  FFMA.FTZ R2, R24, R2, R141 ;  /* 0x0000000218027223 */ /* 0x002fe2000001008d */
[----:B0-----:R-:W-:Y:S01]  /*80e0*/  FADD.FTZ R13, R11, R14 ;  /* 0x0000000e0b0d7221 */ /* 0x001fe20000010000 */
[-C--:B------:R-:W-:Y:S01]  /*80f0*/  FMUL.FTZ R89, R89, R80.reuse ;  /* 0x0000005059597220 */ /* 0x080fe20000410000 */
[----:B------:R-:W-:Y:S01]  /*8100*/  FMUL.FTZ R92, R92, R80 ;  /* 0x000000505c5c7220 */ /* 0x000fe20000410000 */
[C---:B------:R-:W-:Y:S01]  /*8110*/  FADD.FTZ R11, R15.reuse, R2 ;  /* 0x000000020f0b7221 */ /* 0x040fe20000010000 */
[----:B------:R-:W-:Y:S01]  /*8120*/  FADD.FTZ R14, R52, R13 ;  /* 0x0000000d340e7221 */ /* 0x000fe20000010000 */
[----:B------:R-:W-:Y:S01]  /*8130*/  F2FP.BF16.F32.PACK_AB R13, R15, R141 ;  /* 0x0000008d0f0d723e */ /* 0x000fe200000010ff */
[----:B------:R-:W0:Y:S01]  /*8140*/  MUFU.EX2 R147, R147 ;  /* 0x0000009300937308 */ /* 0x000e220000000800 */
[----:B--2---:R-:W-:Y:S01]  /*8150*/  FADD.FTZ R28, R146, R11 ;  /* 0x0000000b921c7221 */ /* 0x004fe20000010000 */
[C---:B------:R-:W-:Y:S01]  /*8160*/  FADD.FTZ R49, R53.reuse, R14 ;  /* 0x0000000e35317221 */ /* 0x040fe20000010000 */
[----:B------:R-:W-:Y:S01]  /*8170*/  F2FP.BF16.F32.PACK_AB R14, R53, R52 ;  /* 0x00000034350e723e */ /* 0x000fe200000010ff */
[--C-:B------:R-:W-:Y:S01]  /*8180*/  FFMA.FTZ R2, R62, UR34, -R81.reuse ;  /* 0x000000223e027c23 */ /* 0x100fe20008010851 */
[--C-:B------:R-:W-:Y:S01]  /*8190*/  FFMA.FTZ R11, R63, UR34, -R81.reuse ;  /* 0x000000223f0b7c23 */ /* 0x100fe20008010851 */
[--C-:B------:R-:W-:Y:S01]  /*81a0*/  FFMA.FTZ R63, R66, UR34, -R81.reuse ;  /* 0x00000022423f7c23 */ /* 0x100fe20008010851 */
[----:B------:R-:W-:Y:S01]  /*81b0*/  FFMA.FTZ R52, R67, UR34, -R81 ;  /* 0x0000002243347c23 */ /* 0x000fe20008010851 */
[----:B------:R-:W1:Y:S01]  /*81c0*/  MUFU.EX2 R27, R27 ;  /* 0x0000001b001b7308 */ /* 0x000e620000000800 */
[----:B---3--:R-:W-:Y:S01]  /*81d0*/  FADD.FTZ R36, R26, R49 ;  /* 0x000000311a247221 */ /* 0x008fe20000010000 */
[-C--:B------:R-:W-:Y:S01]  /*81e0*/  FMUL.FTZ R93, R93, R80.reuse ;  /* 0x000000505d5d7220 */ /* 0x080fe20000410000 */
[-C--:B------:R-:W-:Y:S01]  /*81f0*/  FMUL.FTZ R96, R96, R80.reuse ;  /* 0x0000005060607220 */ /* 0x080fe20000410000 */
[-C--:B------:R-:W-:Y:S01]  /*8200*/  FMUL.FTZ R97, R97, R80.reuse ;  /* 0x0000005061617220 */ /* 0x080fe20000410000 */
[-C--:B------:R-:W-:Y:S01]  /*8210*/  FMUL.FTZ R100, R100, R80.reuse ;  /* 0x0000005064647220 */ /* 0x080fe20000410000 */
[-C--:B------:R-:W-:Y:S01]  /*8220*/  FMUL.FTZ R101, R101, R80.reuse ;  /* 0x0000005065657220 */ /* 0x080fe20000410000 */
[----:B------:R-:W-:Y:S01]  /*8230*/  FMUL.FTZ R104, R104, R80 ;  /* 0x0000005068687220 */ /* 0x000fe20000410000 */
[----:B------:R-:W2:Y:S01]  /*8240*/  MUFU.EX2 R25, R25 ;  /* 0x0000001900197308 */ /* 0x000ea20000000800 */
[C---:B0-----:R-:W-:Y:S01]  /*8250*/  FADD.FTZ R28, R147.reuse, R28 ;  /* 0x0000001c931c7221 */ /* 0x041fe20000010000 */
[----:B------:R-:W-:Y:S01]  /*8260*/  F2FP.BF16.F32.PACK_AB R15, R147, R146 ;  /* 0x00000092930f723e */ /* 0x000fe200000010ff */
[-C--:B------:R-:W-:Y:S01]  /*8270*/  FMUL.FTZ R105, R105, R80.reuse ;  /* 0x0000005069697220 */ /* 0x080fe20000410000 */
[-C--:B------:R-:W-:Y:S01]  /*8280*/  FMUL.FTZ R108, R108, R80.reuse ;  /* 0x000000506c6c7220 */ /* 0x080fe20000410000 */
[-C--:B------:R-:W-:Y:S01]  /*8290*/  FMUL.FTZ R109, R109, R80.reuse ;  /* 0x000000506d6d7220 */ /* 0x080fe20000410000 */
[-C--:B------:R-:W-:Y:S01]  /*82a0*/  FMUL.FTZ R112, R112, R80.reuse ;  /* 0x0000005070707220 */ /* 0x080fe20000410000 */
[----:B------:R0:W-:Y:S01]  /*82b0*/  STSM.16.M88.4 [R17+0x21800], R12 ;  /* 0x0218000c11007844 */ /* 0x0001e20000000200 */
        /* <DEDUP_REMOVED lines=14> */
[----:B------:R-:W-:Y:S01]  /*83a0*/  FMUL.FTZ R133, R133, R80 ;  /* 0x0000005085857220 */ /* 0x000fe20000410000 */
[----:B------:R-:W-:Y:S01]  /*83b0*/  VIADD R0, R0, 0xffffffff ;  /* 0xffffffff00007836 */ /* 0x000fe20000000000 */
[----:B------:R2:W-:Y:S01]  /*83c0*/  MUFU.EX2 R79, R87 ;  /* 0x00000057004f7308 */ /* 0x0005e20000000800 */
[----:B---3--:R-:W-:Y:S01]  /*83d0*/  FADD.FTZ R36, R30, R49 ;  /* 0x000000311e247221 */ /* 0x008fe20000010000 */
[--C-:B------:R-:W-:Y:S01]  /*83e0*/  FFMA.FTZ R49, R70, UR34, -R81.reuse ;  /* 0x0000002246317c23 */ /* 0x100fe20008010851 */
[-C--:B------:R-:W-:Y:S01]  /*83f0*/  FMUL.FTZ R90, R90, R24.reuse ;  /* 0x000000185a5a7220 */ /* 0x080fe20000410000 */
[-C--:B------:R-:W-:Y:S01]  /*8400*/  FMUL.FTZ R91, R91, R24.reuse ;  /* 0x000000185b5b7220 */ /* 0x080fe20000410000 */
[-C--:B------:R-:W-:Y:S01]  /*8410*/  FMUL.FTZ R94, R94, R24.reuse ;  /* 0x000000185e5e7220 */ /* 0x080fe20000410000 */
[-C--:B------:R-:W-:Y:S01]  /*8420*/  FMUL.FTZ R95, R95, R24.reuse ;  /* 0x000000185f5f7220 */ /* 0x080fe20000410000 */
[-C--:B------:R-:W-:Y:S01]  /*8430*/  FMUL.FTZ R98, R98, R24.reuse ;  /* 0x0000001862627220 */ /* 0x080fe20000410000 */
[----:B------:R-:W3:Y:S01]  /*8440*/  MUFU.EX2 R31, R31 ;  /* 0x0000001f001f7308 */ /* 0x000ee20000000800 */
[--C-:B--2---:R-:W-:Y:S01]  /*8450*/  FFMA.FTZ R87, R33, UR34, -R81.reuse ;  /* 0x0000002221577c23 */ /* 0x104fe20008010851 */
[--C-:B------:R-:W-:Y:S01]  /*8460*/  FFMA.FTZ R33, R48, UR34, -R81.reuse ;  /* 0x0000002230217c23 */ /* 0x100fe20008010851 */
[----:B-1----:R-:W-:Y:S01]  /*8470*/  FADD.FTZ R53, R29, R28 ;  /* 0x0000001c1d357221 */ /* 0x002fe20000010000 */
[--C-:B------:R-:W-:Y:S01]  /*8480*/  FFMA.FTZ R48, R55, UR34, -R81.reuse ;  /* 0x0000002237307c23 */ /* 0x100fe20008010851 */
[----:B------:R-:W-:Y:S01]  /*8490*/  F2FP.BF16.F32.PACK_AB R29, R29, R25 ;  /* 0x000000191d1d723e */ /* 0x000fe200000010ff */
[----:B------:R-:W-:Y:S01]  /*84a0*/  FFMA.FTZ R81, R84, UR34, -R81 ;  /* 0x0000002254517c23 */ /* 0x000fe20008010851 */
[-C--:B------:R-:W-:Y:S01]  /*84b0*/  FMUL.FTZ R99, R99, R24.reuse ;  /* 0x0000001863637220 */ /* 0x080fe20000410000 */
[----:B------:R-:W1:Y:S01]  /*84c0*/  MUFU.EX2 R86, R86 ;  /* 0x0000005600567308 */ /* 0x000e620000000800 */
[-C--:B------:R-:W-:Y:S01]  /*84d0*/  FMUL.FTZ R102, R102, R24.reuse ;  /* 0x0000001866667220 */ /* 0x080fe20000410000 */
[-C--:B------:R-:W-:Y:S01]  /*84e0*/  FMUL.FTZ R103, R103, R24.reuse ;  /* 0x0000001867677220 */ /* 0x080fe20000410000 */
[-C--:B------:R-:W-:Y:S01]  /*84f0*/  FMUL.FTZ R106, R106, R24.reuse ;  /* 0x000000186a6a7220 */ /* 0x080fe20000410000 */
[-C--:B------:R-:W-:Y:S01]  /*8500*/  FMUL.FTZ R107, R107, R24.reuse ;  /* 0x000000186b6b7220 */ /* 0x080fe20000410000 */
[-C--:B------:R-:W-:Y:S01]  /*8510*/  FMUL.FTZ R110, R110, R24.reuse ;  /* 0x000000186e6e7220 */ /* 0x080fe20000410000 */
[-C--:B------:R-:W-:Y:S01]  /*8520*/  FMUL.FTZ R111, R111, R24.reuse ;  /* 0x000000186f6f7220 */ /* 0x080fe20000410000 */
[----:B------:R-:W-:Y:S01]  /*8530*/  FMUL.FTZ R114, R114, R24 ;  /* 0x0000001872727220 */ /* 0x000fe20000410000 */
[----:B------:R-:W2:Y:S01]  /*8540*/  MUFU.EX2 R34, R34 ;  /* 0x0000002200227308 */ /* 0x000ea20000000800 */
        /* <DEDUP_REMOVED lines=30> */
[----:B--2---:R-:W-:Y:S01]  /*8730*/  FADD.FTZ R55, R39, R36 ;  /* 0x0000002427377221 */ /* 0x004fe20000010000 */
[----:B------:R-:W-:Y:S02]  /*8740*/  F2FP.BF16.F32.PACK_AB R36, R35, R34 ;  /* 0x000000222324723e */ /* 0x000fe400000010ff */
[----:B------:R-:W-:-:S04]  /*8750*/  F2FP.BF16.F32.PACK_AB R38, R39, R38 ;  /* 0x000000262726723e */ /* 0x000fc800000010ff */
        /* <DEDUP_REMOVED lines=8> */
[----:B---3--:R-:W-:Y:S01]  /*87e0*/  FADD.FTZ R55, R43, R28 ;  /* 0x0000001c2b377221 */ /* 0x008fe20000010000 */
[----:B------:R-:W-:-:S05]  /*87f0*/  F2FP.BF16.F32.PACK_AB R28, R27, R26 ;  /* 0x0000001a1b1c723e */ /* 0x000fca00000010ff */
[----:B------:R3:W-:Y:S01]  /*8800*/  STSM.16.M88.4 [R23], R28 ;  /* 0x0000001c17007844 */ /* 0x0007e20000000200 */
[----:B------:R-:W4:Y:S01]  /*8810*/  MUFU.EX2 R45, R45 ;  /* 0x0000002d002d7308 */ /* 0x000f220000000800 */
[----:B-1----:R-:W-:Y:S02]  /*8820*/  FADD.FTZ R26, R32, R53 ;  /* 0x00000035201a7221 */ /* 0x002fe40000010000 */
[----:B------:R-:W-:Y:S05]  /*8830*/  STSM.16.M88.4 [R19], R36 ;  /* 0x0000002413007844 */ /* 0x000fea0000000200 */
[----:B------:R-:W1:Y:S01]  /*8840*/  MUFU.EX2 R47, R47 ;  /* 0x0000002f002f7308 */ /* 0x000e620000000800 */
[----:B--2---:R-:W-:-:S07]  /*8850*/  FADD.FTZ R44, R46, R55 ;  /* 0x000000372e2c7221 */ /* 0x004fce0000010000 */
[----:B------:R-:W0:Y:S01]  /*8860*/  MUFU.EX2 R33, R33 ;  /* 0x0000002100217308 */ /* 0x000e220000000800 */
[C---:B----4-:R-:W-:Y:S01]  /*8870*/  FADD.FTZ R34, R45.reuse, R26 ;  /* 0x0000001a2d227221 */ /* 0x050fe20000010000 */
[----:B------:R-:W-:-:S06]  /*8880*/  F2FP.BF16.F32.PACK_AB R45, R45, R32 ;  /* 0x000000202d2d723e */ /* 0x000fcc00000010ff */
[----:B------:R-:W2:Y:S01]  /*8890*/  MUFU.EX2 R50, R50 ;  /* 0x0000003200327308 */ /* 0x000ea20000000800 */
[C---:B-1----:R-:W-:Y:S01]  /*88a0*/  FADD.FTZ R27, R47.reuse, R44 ;  /* 0x0000002c2f1b7221 */ /* 0x042fe20000010000 */
[----:B------:R-:W-:Y:S02]  /*88b0*/  F2FP.BF16.F32.PACK_AB R46, R47, R46 ;  /* 0x0000002e2f2e723e */ /* 0x000fe400000010ff */
[----:B------:R-:W-:-:S04]  /*88c0*/  F2FP.BF16.F32.PACK_AB R44, R43, R42 ;  /* 0x0000002a2b2c723e */ /* 0x000fc800000010ff */
[----:B------:R-:W1:Y:S01]  /*88d0*/  MUFU.EX2 R40, R40 ;  /* 0x0000002800287308 */ /* 0x000e620000000800 */
[----:B0-----:R-:W-:-:S07]  /*88e0*/  FADD.FTZ R13, R33, R34 ;  /* 0x00000022210d7221 */ /* 0x001fce0000010000 */
[----:B------:R-:W0:Y:S01]  /*88f0*/  MUFU.EX2 R51, R51 ;  /* 0x0000003300337308 */ /* 0x000e220000000800 */
[----:B--2---:R-:W-:-:S07]  /*8900*/  FADD.FTZ R14, R50, R27 ;  /* 0x0000001b320e7221 */ /* 0x004fce0000010000 */
[----:B------:R-:W2:Y:S01]  /*8910*/  MUFU.EX2 R41, R41 ;  /* 0x0000002900297308 */ /* 0x000ea20000000800 */
[C---:B-1----:R-:W-:Y:S01]  /*8920*/  FADD.FTZ R12, R40.reuse, R13 ;  /* 0x0000000d280c7221 */ /* 0x042fe20000010000 */
[----:B------:R-:W-:-:S05]  /*8930*/  F2FP.BF16.F32.PACK_AB R47, R40, R33 ;  /* 0x00000021282f723e */ /* 0x000fca00000010ff */
[----:B------:R-:W-:Y:S01]  /*8940*/  STSM.16.M88.4 [R18], R44 ;  /* 0x0000002c12007844 */ /* 0x000fe20000000200 */
[----:B------:R-:W1:Y:S01]  /*8950*/  MUFU.EX2 R56, R56 ;  /* 0x0000003800387308 */ /* 0x000e620000000800 */
[----:B0-----:R-:W-:-:S07]  /*8960*/  FADD.FTZ R15, R51, R14 ;  /* 0x0000000e330f7221 */ /* 0x001fce0000010000 */
[----:B------:R-:W0:Y:S01]  /*8970*/  MUFU.EX2 R48, R48 ;  /* 0x0000003000307308 */ /* 0x000e220000000800 */
[----:B--2---:R-:W-:-:S07]  /*8980*/  FADD.FTZ R13, R41, R12 ;  /* 0x0000000c290d7221 */ /* 0x004fce0000010000 */
        /* <DEDUP_REMOVED lines=10> */
[----:B0-----:R-:W-:-:S07]  /*8a30*/  FADD.FTZ R12, R60, R15 ;  /* 0x0000000f3c0c7221 */ /* 0x001fce0000010000 */
[----:B------:R-:W3:Y:S01]  /*8a40*/  MUFU.EX2 R2, R2 ;  /* 0x0000000200027308 */ /* 0x000ee20000000800 */
[----:B--2---:R-:W-:-:S07]  /*8a50*/  FADD.FTZ R13, R10, R13 ;  /* 0x0000000d0a0d7221 */ /* 0x004fce0000010000 */
[----:B------:R-:W0:Y:S01]  /*8a60*/  MUFU.EX2 R64, R64 ;  /* 0x0000004000407308 */ /* 0x000e220000000800 */
[----:B-1----:R-:W-:Y:S01]  /*8a70*/  FADD.FTZ R15, R61, R12 ;  /* 0x0000000c3d0f7221 */ /* 0x002fe20000010000 */
[----:B------:R-:W-:Y:S02]  /*8a80*/  F2FP.BF16.F32.PACK_AB R12, R51, R50 ;  /* 0x00000032330c723e */ /* 0x000fe400000010ff */
[----:B------:R-:W-:-:S04]  /*8a90*/  F2FP.BF16.F32.PACK_AB R60, R61, R60 ;  /* 0x0000003c3d3c723e */ /* 0x000fc800000010ff */
[----:B------:R-:W1:Y:S01]  /*8aa0*/  MUFU.EX2 R11, R11 ;  /* 0x0000000b000b7308 */ /* 0x000e620000000800 */
[----:B---3--:R-:W-:-:S07]  /*8ab0*/  FADD.FTZ R28, R2, R13 ;  /* 0x0000000d021c7221 */ /* 0x008fce0000010000 */
[----:B------:R-:W2:Y:S01]  /*8ac0*/  MUFU.EX2 R65, R65 ;  /* 0x0000004100417308 */ /* 0x000ea20000000800 */
[----:B0-----:R-:W-:Y:S01]  /*8ad0*/  FADD.FTZ R30, R64, R15 ;  /* 0x0000000f401e7221 */ /* 0x001fe20000010000 */
[----:B------:R-:W-:-:S06]  /*8ae0*/  F2FP.BF16.F32.PACK_AB R15, R10, R3 ;  /* 0x000000030a0f723e */ /* 0x000fcc00000010ff */
        /* <DEDUP_REMOVED lines=9> */
[----:B-1----:R-:W-:Y:S01]  /*8b80*/  FADD.FTZ R28, R68, R13 ;  /* 0x0000000d441c7221 */ /* 0x002fe20000010000 */
[----:B------:R-:W-:-:S05]  /*8b90*/  F2FP.BF16.F32.PACK_AB R13, R48, R41 ;  /* 0x00000029300d723e */ /* 0x000fca00000010ff */
[----:B------:R1:W-:Y:S01]  /*8ba0*/  STSM.16.M88.4 [R17+0x27800], R12 ;  /* 0x0278000c11007844 */ /* 0x0003e20000000200 */
[----:B------:R-:W3:Y:S01]  /*8bb0*/  MUFU.EX2 R49, R49 ;  /* 0x0000003100317308 */ /* 0x000ee20000000800 */
[C---:B--2---:R-:W-:Y:S01]  /*8bc0*/  FADD.FTZ R10, R52.reuse, R25 ;  /* 0x00000019340a7221 */ /* 0x044fe20000010000 */
[----:B------:R-:W-:-:S05]  /*8bd0*/  F2FP.BF16.F32.PACK_AB R63, R52, R63 ;  /* 0x0000003f343f723e */ /* 0x000fca00000010ff */
[----:B------:R-:W-:Y:S01]  /*8be0*/  STSM.16.M88.4 [R136], R60 ;  /* 0x0000003c88007844 */ /* 0x000fe20000000200 */
[----:B------:R-:W2:Y:S01]  /*8bf0*/  MUFU.EX2 R72, R72 ;  /* 0x0000004800487308 */ /* 0x000ea20000000800 */
[C---:B0-----:R-:W-:Y:S01]  /*8c00*/  FADD.FTZ R25, R69.reuse, R28 ;  /* 0x0000001c45197221 */ /* 0x041fe20000010000 */
[----:B------:R-:W-:-:S06]  /*8c10*/  F2FP.BF16.F32.PACK_AB R68, R69, R68 ;  /* 0x000000444544723e */ /* 0x000fcc00000010ff */
[----:B------:R-:W0:Y:S01]  /*8c20*/  MUFU.EX2 R26, R71 ;  /* 0x00000047001a7308 */ /* 0x000e220000000800 */
[----:B---3--:R-:W-:-:S07]  /*8c30*/  FADD.FTZ R3, R49, R10 ;  /* 0x0000000a31037221 */ /* 0x008fce0000010000 */
[----:B------:R-:W3:Y:S01]  /*8c40*/  MUFU.EX2 R73, R73 ;  /* 0x0000004900497308 */ /* 0x000ee20000000800 */
[----:B--2---:R-:W-:-:S07]  /*8c50*/  FADD.FTZ R10, R72, R25 ;  /* 0x00000019480a7221 */ /* 0x004fce0000010000 */
[----:B------:R-:W2:Y:S01]  /*8c60*/  MUFU.EX2 R74, R74 ;  /* 0x0000004a004a7308 */ /* 0x000ea20000000800 */
[C---:B0-----:R-:W-:Y:S01]  /*8c70*/  FADD.FTZ R3, R26.reuse, R3 ;  /* 0x000000031a037221 */ /* 0x041fe20000010000 */
[----:B------:R-:W-:-:S06]  /*8c80*/  F2FP.BF16.F32.PACK_AB R69, R26, R49 ;  /* 0x000000311a45723e */ /* 0x000fcc00000010ff */
[----:B------:R-:W0:Y:S01]  /*8c90*/  MUFU.EX2 R71, R75 ;  /* 0x0000004b00477308 */ /* 0x000e220000000800 */
[C---:B---3--:R-:W-:Y:S01]  /*8ca0*/  FADD.FTZ R25, R73.reuse, R10 ;  /* 0x0000000a49197221 */ /* 0x048fe20000010000 */
[----:B------:R-:W-:-:S06]  /*8cb0*/  F2FP.BF16.F32.PACK_AB R70, R73, R72 ;  /* 0x000000484946723e */ /* 0x000fcc00000010ff */
[----:B------:R-:W3:Y:S01]  /*8cc0*/  MUFU.EX2 R76, R76 ;  /* 0x0000004c004c7308 */ /* 0x000ee20000000800 */
[----:B--2---:R-:W-:-:S07]  /*8cd0*/  FADD.FTZ R10, R74, R3 ;  /* 0x000000034a0a7221 */ /* 0x004fce0000010000 */
[----:B------:R-:W1:Y:S01]  /*8ce0*/  MUFU.EX2 R77, R77 ;  /* 0x0000004d004d7308 */ /* 0x000e620000000800 */
[C---:B0-----:R-:W-:Y:S01]  /*8cf0*/  FADD.FTZ R10, R71.reuse, R10 ;  /* 0x0000000a470a7221 */ /* 0x041fe20000010000 */
[----:B------:R-:W-:-:S05]  /*8d00*/  F2FP.BF16.F32.PACK_AB R71, R71, R74 ;  /* 0x0000004a4747723e */ /* 0x000fca00000010ff */
[----:B------:R-:W-:Y:S01]  /*8d10*/  STSM.16.M88.4 [R19+0x6000], R68 ;  /* 0x0060004413007844 */ /* 0x000fe20000000200 */
[----:B------:R-:W0:Y:S01]  /*8d20*/  MUFU.EX2 R78, R78 ;  /* 0x0000004e004e7308 */ /* 0x000e220000000800 */
[----:B---3--:R-:W-:-:S07]  /*8d30*/  FADD.FTZ R28, R76, R25 ;  /* 0x000000194c1c7221 */ /* 0x008fce0000010000 */
[----:B------:R-:W2:Y:S01]  /*8d40*/  MUFU.EX2 R83, R83 ;  /* 0x0000005300537308 */ /* 0x000ea20000000800 */
[C---:B-1----:R-:W-:Y:S01]  /*8d50*/  F2FP.BF16.F32.PACK_AB R12, R77.reuse, R76 ;  /* 0x0000004c4d0c723e */ /* 0x042fe200000010ff */
[----:B------:R-:W-:-:S06]  /*8d60*/  FADD.FTZ R3, R77, R28 ;  /* 0x0000001c4d037221 */ /* 0x000fcc0000010000 */
[----:B------:R-:W1:Y:S01]  /*8d70*/  MUFU.EX2 R85, R85 ;  /* 0x0000005500557308 */ /* 0x000e620000000800 */
[----:B0-----:R-:W-:Y:S01]  /*8d80*/  F2FP.BF16.F32.PACK_AB R14, R79, R78 ;  /* 0x0000004e4f0e723e */ /* 0x001fe200000010ff */
[----:B------:R-:W-:-:S04]  /*8d90*/  FADD.FTZ R78, R78, R3 ;  /* 0x000000034e4e7221 */ /* 0x000fc80000010000 */
[----:B------:R-:W-:Y:S02]  /*8da0*/  FADD.FTZ R3, R79, R78 ;  /* 0x0000004e4f037221 */ /* 0x000fe40000010000 */
[----:B------:R-:W0:Y:S01]  /*8db0*/  MUFU.EX2 R27, R82 ;  /* 0x00000052001b7308 */ /* 0x000e220000000800 */
[----:B--2---:R-:W-:-:S07]  /*8dc0*/  FADD.FTZ R10, R83, R10 ;  /* 0x0000000a530a7221 */ /* 0x004fce0000010000 */
[----:B------:R-:W2:Y:S01]  /*8dd0*/  MUFU.EX2 R81, R81 ;  /* 0x0000005100517308 */ /* 0x000ea20000000800 */
[C---:B-1----:R-:W-:Y:S01]  /*8de0*/  F2FP.BF16.F32.PACK_AB R13, R85.reuse, R83 ;  /* 0x00000053550d723e */ /* 0x042fe200000010ff */
[----:B------:R-:W-:-:S04]  /*8df0*/  FADD.FTZ R10, R85, R10 ;  /* 0x0000000a550a7221 */ /* 0x000fc80000010000 */
[----:B0-----:R-:W-:Y:S01]  /*8e00*/  FADD.FTZ R10, R27, R10 ;  /* 0x0000000a1b0a7221 */ /* 0x001fe20000010000 */
[----:B--2---:R-:W-:-:S03]  /*8e10*/  F2FP.BF16.F32.PACK_AB R15, R81, R27 ;  /* 0x0000001b510f723e */ /* 0x004fc600000010ff */
[----:B------:R-:W-:Y:S02]  /*8e20*/  FADD.FTZ R2, R81, R10 ;  /* 0x0000000a51027221 */ /* 0x000fe40000010000 */
[----:B------:R0:W-:Y:S01]  /*8e30*/  STSM.16.M88.4 [R18+0x6000], R12 ;  /* 0x0060000c12007844 */ /* 0x0001e20000000200 */
[----:B------:R1:W-:Y:S06]  /*8e40*/  MEMBAR.ALL.CTA ;  /* 0x0000000000007992 */ /* 0x0003ec0000008000 */
[----:B-1----:R-:W1:Y:S01]  /*8e50*/  FENCE.VIEW.ASYNC.S ;  /* 0x00000000000073c6 */ /* 0x002e620000000000 */
[----:B0-----:R-:W-:-:S02]  /*8e60*/  IMAD.MOV.U32 R12, RZ, RZ, R20 ;  /* 0x000000ffff0c7224 */ /* 0x001fc400078e0014 */
[----:B------:R-:W-:Y:S01]  /*8e70*/  IMAD.MOV.U32 R13, RZ, RZ, R21 ;  /* 0x000000ffff0d7224 */ /* 0x000fe200078e0015 */
[----:B-1----:R-:W-:Y:S01]  /*8e80*/  NOP ;  /* 0x0000000000007918 */ /* 0x002fe20000000000 */
[----:B------:R-:W-:Y:S05]  /*8e90*/  @P2 BRA `(.L_x_9138) ;  /* 0xffffffc400ec2947 */ /* 0x000fea000383ffff */
[----:B------:R-:W-:Y:S01]  /*8ea0*/  IMAD.MOV.U32 R13, RZ, RZ, R21 ;  /* 0x000000ffff0d7224 */ /* 0x000fe200078e0015 */
[----:B------:R-:W-:Y:S01]  /*8eb0*/  UMOV UR43, UR53 ;  /* 0x00000035002b7c82 */ /* 0x000fe20008000000 */
[----:B------:R-:W-:Y:S01]  /*8ec0*/  IMAD.MOV.U32 R12, RZ, RZ, R20 ;  /* 0x000000ffff0c7224 */ /* 0x000fe200078e0014 */
[----:B------:R-:W-:-:S06]  /*8ed0*/  UMOV UR46, UR52 ;  /* 0x00000034002e7c82 */ /* 0x000fcc0008000000 */
.L_x_9121:
        /* <DEDUP_REMOVED lines=19> */
.L_x_9140:
[----:B------:R-:W-:-:S11]  /*9010*/  UISETP.NE.AND UP0, UPT, UR14, 0x1, UPT ;  /* 0x000000010e00788c */ /* 0x000fd6000bf05270 */
[----:B------:R-:W-:Y:S02]  /*9020*/  @UP0 ULDC.64 UR18, c[0x0][0x9e8] ;  /* 0x00027a0000120ab9 */ /* 0x000fe40000000a00 */
[----:B------:R-:W-:-:S04]  /*9030*/  UIMAD.WIDE.U32 UR6, UR10, UR18, URZ ;  /* 0x000000120a0672a5 */ /* 0x000fc8000f8e003f */
[----:B------:R-:W-:-:S12]  /*9040*/  @UP0 USHF.R.U32.HI UR10, URZ, UR19, UR7 ;  /* 0x000000133f0a0299 */ /* 0x000fd80008011607 */
.L_x_9141:
[----:B------:R-:W-:-:S04]  /*9050*/  UIMAD UR10, UR10, UR14, URZ ;  /* 0x0000000e0a0a72a4 */ /* 0x000fc8000f8e023f */
[----:B------:R-:W-:-:S04]  /*9060*/  UISETP.LT.AND UP0, UPT, UR11, UR10, UPT ;  /* 0x0000000a0b00728c */ /* 0x000fc8000bf01270 */
[----:B------:R-:W-:-:S12]  /*9070*/  USEL UR11, UR11, UR10, !UP0 ;  /* 0x0000000a0b0b7287 */ /* 0x000fd8000c000000 */
.L_x_9139:
        /* <DEDUP_REMOVED lines=14> */
.L_x_9151:
        /* <DEDUP_REMOVED lines=9> */
.L_x_9144:
[----:B------:R-:W-:Y:S01]  /*91f0*/  ULEA UR6, UR43, UR42, 0x3 ;  /* 0x0000002a2b067291 */ /* 0x000fe2000f8e183f */
[----:B-1----:R-:W-:-:S05]  /*9200*/  IMAD.U32 R8, RZ, RZ, UR46 ;  /* 0x0000002eff087e24 */ /* 0x002fca000f8e00ff */
[----:B------:R-:W-:-:S04]  /*9210*/  SHF.L.U32 R8, R8, 0x1f, RZ ;  /* 0x0000001f08087819 */ /* 0x000fc800000006ff */
[----:B------:R0:W1:Y:S01]  /*9220*/  SYNCS.PHASECHK.TRANS64.TRYWAIT P2, [UR6+0x2d830], R8 ;  /* 0x02d83008ff0075a7 */ /* 0x0000620008040146 */
[----:B------:R-:W-:Y:S05]  /*9230*/  @!P0 BRA `(.L_x_9145) ;  /* 0x0000000000048947 */ /* 0x000fea0003800000 */
[----:B------:R-:W-:Y:S01]  /*9240*/  BPT.TRAP 0x1 ;  /* 0x000000040000795c */ /* 0x000fe20000300000 */
.L_x_9145:
[----:B-1----:R-:W-:Y:S05]  /*9250*/  @P2 BRA `(.L_x_9143) ;  /* 0x0000000000082947 */ /* 0x002fea0003800000 */
[----:B------:R-:W1:Y:S02]  /*9260*/  SYNCS.PHASECHK.TRANS64.TRYWAIT P2, [UR6+0x2d830], R8 ;  /* 0x02d83008ff0075a7 */ /* 0x000e640008040146 */
[----:B-1----:R-:W-:Y:S05]  /*9270*/  @!P2 BRA `(.L_x_9146) ;  /* 0x000000d00048a947 */ /* 0x002fea0003800000 */
.L_x_9143:
        /* <DEDUP_REMOVED lines=37> */
.L_x_9148:
[----:B------:R-:W-:Y:S01]  /*94d0*/  ULEA UR6, UR50, UR42, 0x3 ;  /* 0x0000002a32067291 */ /* 0x000fe2000f8e183f */
[----:B------:R-:W-:-:S05]  /*94e0*/  IMAD.U32 R8, RZ, RZ, UR28 ;  /* 0x0000001cff087e24 */ /* 0x000fca000f8e00ff */
[----:B------:R-:W-:-:S04]  /*94f0*/  SHF.L.U32 R8, R8, 0x1f, RZ ;  /* 0x0000001f08087819 */ /* 0x000fc800000006ff */
[----:B------:R0:W1:Y:S01]  /*9500*/  SYNCS.PHASECHK.TRANS64.TRYWAIT P2, [UR6+0x2d850], R8 ;  /* 0x02d85008ff0075a7 */ /* 0x0000620008040146 */
[----:B------:R-:W-:Y:S05]  /*9510*/  @!P0 BRA `(.L_x_9149) ;  /* 0x0000000000048947 */ /* 0x000fea0003800000 */
[----:B------:R-:W-:Y:S01]  /*9520*/  BPT.TRAP 0x1 ;  /* 0x000000040000795c */ /* 0x000fe20000300000 */
.L_x_9149:
[----:B-1----:R-:W-:Y:S05]  /*9530*/  @P2 BRA `(.L_x_9147) ;  /* 0x0000000000082947 */ /* 0x002fea0003800000 */
[----:B------:R-:W1:Y:S02]  /*9540*/  SYNCS.PHASECHK.TRANS64.TRYWAIT P2, [UR6+0x2d850], R8 ;  /* 0x02d85008ff0075a7 */ /* 0x000e640008040146 */
[----:B-1----:R-:W-:Y:S05]  /*9550*/  @!P2 BRA `(.L_x_9150) ;  /* 0x000000cc00a8a947 */ /* 0x002fea0003800000 */
.L_x_9147:
[----:B------:R-:W-:Y:S01]  /*9560*/  UIADD3 UR6, UR42, 0x400, URZ ;  /* 0x000004002a067890 */ /* 0x000fe2000fffe03f */
[----:B------:R-:W-:Y:S01]  /*9570*/  WARPGROUP.ARRIVE ;  /* 0x00000000000079c5 */ /* 0x000fe20000000000 */
[----:B------:R-:W-:Y:S01]  /*9580*/  UMOV UR29, 0x40000040 ;  /* 0x40000040001d7882 */ /* 0x000fe20000000000 */
[----:B------:R-:W-:Y:S01]  /*9590*/  UMOV UR31, 0x80000020 ;  /* 0x80000020001f7882 */ /* 0x000fe20000000000 */
[----:B------:R-:W-:Y:S01]  /*95a0*/  USHF.R.U32.HI UR6, URZ, 0x4, UR6 ;  /* 0x000000043f067899 */ /* 0x000fe20008011606 */
[----:B01----:R-:W-:Y:S01]  /*95b0*/  FMUL.FTZ R8, R24, UR35 ;  /* 0x0000002318087c20 */ /* 0x003fe20008410000 */
[----:B------:R-:W-:Y:S01]  /*95c0*/  FMUL.FTZ R10, R25, UR35 ;  /* 0x00000023190a7c20 */ /* 0x000fe20008410000 */
[----:B------:R-:W-:Y:S01]  /*95d0*/  FMUL.FTZ R13, R28, UR35 ;  /* 0x000000231c0d7c20 */ /* 0x000fe20008410000 */
[----:B------:R-:W-:Y:S01]  /*95e0*/  ULOP3.LUT UR6, UR6, 0x3fff, URZ, 0xc0, !UPT ;  /* 0x00003fff06067892 */ /* 0x000fe2000f8ec03f */
[----:B------:R-:W-:Y:S01]  /*95f0*/  FMUL.FTZ R14, R29, UR35 ;  /* 0x000000231d0e7c20 */ /* 0x000fe20008410000 */
[----:B------:R-:W-:Y:S01]  /*9600*/  FMUL.FTZ R21, R32, UR35 ;  /* 0x0000002320157c20 */ /* 0x000fe20008410000 */
[----:B------:R-:W0:Y:S01]  /*9610*/  MUFU.TANH R8, R8 ;  /* 0x0000000800087308 */ /* 0x000e220000002400 */
[----:B------:R-:W-:Y:S01]  /*9620*/  ULOP3.LUT UR7, UR6, 0x2000000, URZ, 0xfc, !UPT ;  /* 0x0200000006077892 */ /* 0x000fe2000f8efc3f */
[----:B------:R-:W-:Y:S01]  /*9630*/  FMUL.FTZ R11, R27, UR35 ;  /* 0x000000231b0b7c20 */ /* 0x000fe20008410000 */
[----:B------:R-:W-:Y:S01]  /*9640*/  ULOP3.LUT UR6, UR37, 0x10000, URZ, 0xfc, !UPT ;  /* 0x0001000025067892 */ /* 0x000fe2000f8efc3f */
[----:B------:R-:W-:Y:S01]  /*9650*/  FMUL.FTZ R25, R33, UR35 ;  /* 0x0000002321197c20 */ /* 0x000fe20008410000 */
[----:B------:R-:W-:Y:S01]  /*9660*/  UIMAD UR7, UR50, 0x600, UR7 ;  /* 0x00000600320778a4 */ /* 0x000fe2000f8e0207 */
[----:B------:R-:W-:Y:S01]  /*9670*/  FMUL.FTZ R27, R36, UR35 ;  /* 0x00000023241b7c20 */ /* 0x000fe20008410000 */
[----:B------:R-:W-:Y:S01]  /*9680*/  FMUL.FTZ R36, R46, UR35 ;  /* 0x000000232e247c20 */ /* 0x000fe20008410000 */
[----:B------:R-:W1:Y:S01]  /*9690*/  MUFU.TANH R10, R10 ;  /* 0x0000000a000a7308 */ /* 0x000e620000002400 */
[----:B------:R-:W-:Y:S01]  /*96a0*/  FMUL.FTZ R46, R55, UR35 ;  /* 0x00000023372e7c20 */ /* 0x000fe20008410000 */
[----:B------:R-:W-:Y:S01]  /*96b0*/  UMOV UR28, UR6 ;  /* 0x00000006001c7c82 */ /* 0x000fe20008000000 */
        /* <DEDUP_REMOVED lines=66> */
[----:B------:R-:W1:Y:S03]  /*9ae0*/  S2R R141, SR_TID.X ;  /* 0x00000000008d7919 */ /* 0x000e660000002100 */
[----:B------:R-:W3:Y:S01]  /*9af0*/  MUFU.TANH R35, R35 ;  /* 0x0000002300237308 */ /* 0x000ee20000002400 */
[----:B--2---:R-:W-:-:S07]  /*9b00*/  FMNMX.FTZ R12, R31, R12, !PT ;  /* 0x0000000c1f0c7209 */ /* 0x004fce0007810000 */
[----:B------:R-:W2:Y:S01]  /*9b10*/  MUFU.TANH R37, R37 ;  /* 0x0000002500257308 */ /* 0x000ea20000002400 */
[----:B0-----:R-:W-:-:S07]  /*9b20*/  FMNMX.FTZ R12, R33, R12, !PT ;  /* 0x0000000c210c7209 */ /* 0x001fce0007810000 */
[----:B------:R-:W0:Y:S01]  /*9b30*/  MUFU.TANH R39, R39 ;  /* 0x0000002700277308 */ /* 0x000e220000002400 */
[----:B---3--:R-:W-:-:S07]  /*9b40*/  FMNMX.FTZ R12, R35, R12, !PT ;  /* 0x0000000c230c7209 */ /* 0x008fce0007810000 */
[----:B------:R-:W3:Y:S01]  /*9b50*/  MUFU.TANH R40, R40 ;  /* 0x0000002800287308 */ /* 0x000ee20000002400 */
[----:B--2---:R-:W-:Y:S02]  /*9b60*/  FMNMX.FTZ R12, R37, R12, !PT ;  /* 0x0000000c250c7209 */ /* 0x004fe40007810000 */
[----:B-1----:R-:W-:Y:S02]  /*9b70*/  SHF.R.U32.HI R138, RZ, 0x7, R141 ;  /* 0x00000007ff8a7819 */ /* 0x002fe4000001168d */
[----:B------:R-:W-:-:S03]  /*9b80*/  ISETP.GE.U32.AND P2, PT, R141, 0x180, PT ;  /* 0x000001808d00780c */ /* 0x000fc60003f46070 */
[----:B------:R-:W1:Y:S01]  /*9b90*/  MUFU.TANH R43, R43 ;  /* 0x0000002b002b7308 */ /* 0x000e620000002400 */
[----:B0-----:R-:W-:Y:S01]  /*9ba0*/  FMNMX.FTZ R61, R39, R12, !PT ;  /* 0x0000000c273d7209 */ /* 0x001fe20007810000 */
[----:B------:R-:W-:Y:S02]  /*9bb0*/  WARPGROUP.DEPBAR.LE gsb0, 0x0 ;  /* 0x00008000000079c5 */ /* 0x000fe40000010000 */
[----:B------:R-:W-:-:S04]  /*9bc0*/  WARPGROUP.ARRIVE ;  /* 0x00000000000079c5 */ /* 0x000fc80000000000 */
[----:B------:R-:W0:Y:S01]  /*9bd0*/  MUFU.TANH R45, R45 ;  /* 0x0000002d002d7308 */ /* 0x000e220000002400 */
[----:B---3--:R-:W-:Y:S01]  /*9be0*/  FMNMX.FTZ R12, R40, R61, !PT ;  /* 0x0000003d280c7209 */ /* 0x008fe20007810000 */
[----:B------:R-:W-:Y:S01]  /*9bf0*/  FMUL.FTZ R61, R76, UR35 ;  /* 0x000000234c3d7c20 */ /* 0x000fe20008410000 */
[----:B------:R-:W-:Y:S01]  /*9c00*/  FMUL.FTZ R76, R83, UR35 ;  /* 0x00000023534c7c20 */ /* 0x000fe20008410000 */
[----:B------:R-:W-:Y:S01]  /*9c10*/  HGMMA.64x96x16.F32.BF16 R88, gdesc[UR28].tnspB, R88, gsb0 ;  /* 0x416000001c5879f0 */ /* 0x000fe20008001858 */
[----:B------:R-:W-:Y:S02]  /*9c20*/  UIADD3 UR28, UR6, 0x4, URZ ;  /* 0x00000004061c7890 */ /* 0x000fe4000fffe03f */
[----:B------:R-:W-:Y:S01]  /*9c30*/  UIADD3 UR30, UR7, 0x80, URZ ;  /* 0x00000080071e7890 */ /* 0x000fe2000fffe03f */
[----:B------:R-:W2:Y:S01]  /*9c40*/  MUFU.TANH R47, R47 ;  /* 0x0000002f002f7308 */ /* 0x000ea20000002400 */
[----:B------:R-:W-:Y:S01]  /*9c50*/  UMOV UR29, 0x40000040 ;  /* 0x40000040001d7882 */ /* 0x000fe20000000000 */
[----:B------:R-:W-:Y:S01]  /*9c60*/  UMOV UR31, 0x80000020 ;  /* 0x80000020001f7882 */ /* 0x000fe20000000000 */
[----:B-1----:R-:W-:-:S05]  /*9c70*/  FMNMX.FTZ R12, R43, R12, !PT ;  /* 0x0000000c2b0c7209 */ /* 0x002fca0007810000 */
        /* <DEDUP_REMOVED lines=40> */
[----:B0-----:R-:W-:Y:S01]  /*9f00*/  FMNMX.FTZ R12, R68, R69, !PT ;  /* 0x00000045440c7209 */ /* 0x001fe20007810000 */
[----:B------:R-:W-:Y:S01]  /*9f10*/  FMUL.FTZ R69, R70, UR35 ;  /* 0x0000002346457c20 */ /* 0x000fe20008410000 */
[----:B------:R-:W-:Y:S01]  /*9f20*/  FMUL.FTZ R70, R71, UR35 ;  /* 0x0000002347467c20 */ /* 0x000fe20008410000 */
[----:B------:R-:W-:Y:S01]  /*9f30*/  FMUL.FTZ R71, R74, UR35 ;  /* 0x000000234a477c20 */ /* 0x000fe20008410000 */
[----:B------:R-:W-:-:S03]  /*9f40*/  FMUL.FTZ R74, R79, UR35 ;  /* 0x000000234f4a7c20 */ /* 0x000fc60008410000 */
[----:B------:R-:W0:Y:S01]  /*9f50*/  MUFU.TANH R11, R11 ;  /* 0x0000000b000b7308 */ /* 0x000e220000002400 */
[----:B--2---:R-:W-:-:S05]  /*9f60*/  FMNMX.FTZ R12, R65, R12, !PT ;  /* 0x0000000c410c7209 */ /* 0x004fca0007810000 */
[----:B------:R-:W2:Y:S02]  /*9f70*/  SHFL.BFLY PT, R73, R12, 0x2, 0x1f ;  /* 0x0c401f000c497f89 */ /* 0x000ea400000e0000 */
[----:B------:R-:W3:Y:S01]  /*9f80*/  MUFU.TANH R15, R15 ;  /* 0x0000000f000f7308 */ /* 0x000ee20000002400 */
[----:B-1----:R-:W-:-:S07]  /*9f90*/  FMNMX.FTZ R82, R9, R7, !PT ;  /* 0x0000000709527209 */ /* 0x002fce0007810000 */
[----:B------:R-:W1:Y:S01]  /*9fa0*/  MUFU.TANH R20, R20 ;  /* 0x0000001400147308 */ /* 0x000e620000002400 */
[----:B0-----:R-:W-:-:S07]  /*9fb0*/  FMNMX.FTZ R82, R11, R82, !PT ;  /* 0x000000520b527209 */ /* 0x001fce0007810000 */
[----:B------:R-:W0:Y:S01]  /*9fc0*/  MUFU.TANH R24, R24 ;  /* 0x0000001800187308 */ /* 0x000e220000002400 */
[----:B--2---:R-:W-:Y:S01]  /*9fd0*/  FMNMX.FTZ R80, R12, R73, !PT ;  /* 0x000000490c507209 */ /* 0x004fe20007810000 */
[----:B------:R-:W-:-:S06]  /*9fe0*/  FMUL.FTZ R73, R78, UR35 ;  /* 0x000000234e497c20 */ /* 0x000fcc0008410000 */
[----:B------:R-:W2:Y:S01]  /*9ff0*/  MUFU.TANH R26, R26 ;  /* 0x0000001a001a7308 */ /* 0x000ea20000002400 */
[----:B------:R-:W-:Y:S01]  /*a000*/  FMUL.FTZ R78, R87, UR35 ;  /* 0x00000023574e7c20 */ /* 0x000fe20008410000 */
[----:B------:R-:W4:Y:S06]  /*a010*/  SHFL.BFLY PT, R81, R80, 0x1, 0x1f ;  /* 0x0c201f0050517f89 */ /* 0x000f2c00000e0000 */
[----:B------:R-:W5:Y:S08]  /*a020*/  MUFU.TANH R28, R28 ;  /* 0x0000001c001c7308 */ /* 0x000f700000002400 */
[----:B------:R-:W5:Y:S08]  /*a030*/  MUFU.TANH R30, R30 ;  /* 0x0000001e001e7308 */ /* 0x000f700000002400 */
[----:B------:R-:W5:Y:S01]  /*a040*/  MUFU.TANH R32, R32 ;  /* 0x0000002000207308 */ /* 0x000f620000002400 */
[----:B----4-:R-:W-:-:S05]  /*a050*/  FMNMX.FTZ R12, R80, R81, !PT ;  /* 0x00000051500c7209 */ /* 0x010fca0007810000 */
[C---:B------:R-:W-:Y:S02]  /*a060*/  FMUL.FTZ R80, R12.reuse, UR34 ;  /* 0x000000220c507c20 */ /* 0x040fe40008410000 */
[----:B------:R-:W4:Y:S01]  /*a070*/  MUFU.TANH R34, R34 ;  /* 0x0000002200227308 */ /* 0x000f220000002400 */
[----:B------:R-:W-:Y:S01]  /*a080*/  FADD.FTZ R6, -R12, R6 ;  /* 0x000000060c067221 */ /* 0x000fe20000010100 */
[--C-:B------:R-:W-:Y:S01]  /*a090*/  FFMA.FTZ R79, R13, UR34, -R80.reuse ;  /* 0x000000220d4f7c23 */ /* 0x100fe20008010850 */
[----:B---3--:R-:W-:Y:S02]  /*a0a0*/  FMNMX.FTZ R13, R15, R82, !PT ;  /* 0x000000520f0d7209 */ /* 0x008fe40007810000 */
[----:B------:R-:W-:Y:S01]  /*a0b0*/  FMUL.FTZ R6, R6, UR34 ;  /* 0x0000002206067c20 */ /* 0x000fe20008410000 */
[----:B------:R-:W-:Y:S02]  /*a0c0*/  WARPGROUP.DEPBAR.LE gsb0, 0x0 ;  /* 0x00008000000079c5 */ /* 0x000fe40000010000 */
[----:B------:R-:W-:Y:S01]  /*a0d0*/  WARPGROUP.ARRIVE ;  /* 0x00000000000079c5 */ /* 0x000fe20000000000 */
[----:B-1----:R-:W-:Y:S01]  /*a0e0*/  FMNMX.FTZ R13, R20, R13, !PT ;  /* 0x0000000d140d7209 */ /* 0x002fe20007810000 */
[----:B------:R-:W1:Y:S01]  /*a0f0*/  MUFU.TANH R36, R36 ;  /* 0x0000002400247308 */ /* 0x000e620000002400 */
[--C-:B------:R-:W-:Y:S01]  /*a100*/  FFMA.FTZ R8, R8, UR34, -R80.reuse ;  /* 0x0000002208087c23 */ /* 0x100fe20008010850 */
[--C-:B------:R-:W-:Y:S01]  /*a110*/  FFMA.FTZ R10, R10, UR34, -R80.reuse ;  /* 0x000000220a0a7c23 */ /* 0x100fe20008010850 */
[----:B0-----:R-:W-:Y:S01]  /*a120*/  FMNMX.FTZ R13, R24, R13, !PT ;  /* 0x0000000d180d7209 */ /* 0x001fe20007810000 */
[----:B------:R-:W-:Y:S01]  /*a130*/  HGMMA.64x96x16.F32.BF16 R88, gdesc[UR28].tnspB, R88, gsb0 ;  /* 0x416000001c5879f0 */ /* 0x000fe20008001858 */
[----:B------:R-:W-:Y:S01]  /*a140*/  UIADD3 UR28, UR6, 0x600, URZ ;  /* 0x00000600061c7890 */ /* 0x000fe2000fffe03f */
[--C-:B------:R-:W-:Y:S01]  /*a150*/  FFMA.FTZ R14, R14, UR34, -R80.reuse ;  /* 0x000000220e0e7c23 */ /* 0x100fe20008010850 */
[----:B------:R-:W-:Y:S01]  /*a160*/  UIADD3 UR30, UR7, 0x100, URZ ;  /* 0x00000100071e7890 */ /* 0x000fe2000fffe03f */
[----:B--2---:R-:W-:Y:S01]  /*a170*/  FMNMX.FTZ R13, R26, R13, !PT ;  /* 0x0000000d1a0d7209 */ /* 0x004fe20007810000 */
[----:B------:R-:W-:Y:S01]  /*a180*/  UMOV UR29, 0x40000040 ;  /* 0x40000040001d7882 */ /* 0x000fe20000000000 */
[----:B------:R-:W-:Y:S01]  /*a190*/  UMOV UR31, 0x80000020 ;  /* 0x80000020001f7882 */ /* 0x000fe20000000000 */
[----:B------:R-:W0:Y:S01]  /*a1a0*/  MUFU.TANH R38, R38 ;  /* 0x0000002600267308 */ /* 0x000e220000002400 */
[----:B-----5:R-:W-:Y:S01]  /*a1b0*/  FMNMX.FTZ R13, R28, R13, !PT ;  /* 0x0000000d1c0d7209 */ /* 0x020fe20007810000 */
[--C-:B------:R-:W-:Y:S01]  /*a1c0*/  FFMA.FTZ R21, R21, UR34, -R80.reuse ;  /* 0x0000002215157c23 */ /* 0x100fe20008010850 */
[--C-:B------:R-:W-:Y:S01]  /*a1d0*/  FFMA.FTZ R25, R25, UR34, -R80.reuse ;  /* 0x0000002219197c23 */ /* 0x100fe20008010850 */
[--C-:B------:R-:W-:Y:S01]  /*a1e0*/  FFMA.FTZ R27, R27, UR34, -R80.reuse ;  /* 0x000000221b1b7c23 */ /* 0x100fe20008010850 */
[----:B------:R-:W-:Y:S01]  /*a1f0*/  FMNMX.FTZ R13, R30, R13, !PT ;  /* 0x0000000d1e0d7209 */ /* 0x000fe20007810000 */
[--C-:B------:R-:W-:Y:S01]  /*a200*/  FFMA.FTZ R29, R29, UR34, -R80.reuse ;  /* 0x000000221d1d7c23 */ /* 0x100fe20008010850 */
[--C-:B------:R-:W-:Y:S01]  /*a210*/  FFMA.FTZ R31, R31, UR34, -R80.reuse ;  /* 0x000000221f1f7c23 */ /* 0x100fe20008010850 */
[----:B------:R-:W2:Y:S01]  /*a220*/  MUFU.TANH R41, R41 ;  /* 0x0000002900297308 */ /* 0x000ea20000002400 */
[----:B------:R-:W-:Y:S01]  /*a230*/  FMNMX.FTZ R13, R32, R13, !PT ;  /* 0x0000000d200d7209 */ /* 0x000fe20007810000 */
[--C-:B------:R-:W-:Y:S01]  /*a240*/  FFMA.FTZ R33, R33, UR34, -R80.reuse ;  /* 0x0000002221217c23 */ /* 0x100fe20008010850 */
[--C-:B------:R-:W-:Y:S01]  /*a250*/  FFMA.FTZ R35, R35, UR34, -R80.reuse ;  /* 0x0000002223237c23 */ /* 0x100fe20008010850 */
[--C-:B------:R-:W-:Y:S01]  /*a260*/  FFMA.FTZ R37, R37, UR34, -R80.reuse ;  /* 0x0000002225257c23 */ /* 0x100fe20008010850 */
[----:B----4-:R-:W-:Y:S01]  /*a270*/  FMNMX.FTZ R13, R34, R13, !PT ;  /* 0x0000000d220d7209 */ /* 0x010fe20007810000 */
[--C-:B------:R-:W-:Y:S01]  /*a280*/  FFMA.FTZ R39, R39, UR34, -R80.reuse ;  /* 0x0000002227277c23 */ /* 0x100fe20008010850 */
[--C-:B------:R-:W-:Y:S01]  /*a290*/  FFMA.FTZ R40, R40, UR34, -R80.reuse ;  /* 0x0000002228287c23 */ /* 0x100fe20008010850 */
[----:B------:R-:W3:Y:S01]  /*a2a0*/  MUFU.TANH R42, R42 ;  /* 0x0000002a002a7308 */ /* 0x000ee20000002400 */
[----:B-1----:R-:W-:Y:S01]  /*a2b0*/  FMNMX.FTZ R13, R36, R13, !PT ;  /* 0x0000000d240d7209 */ /* 0x002fe20007810000 */
[--C-:B------:R-:W-:Y:S01]  /*a2c0*/  FFMA.FTZ R43, R43, UR34, -R80.reuse ;  /* 0x000000222b2b7c23 */ /* 0x100fe20008010850 */
[--C-:B------:R-:W-:Y:S01]  /*a2d0*/  FFMA.FTZ R45, R45, UR34, -R80.reuse ;  /* 0x000000222d2d7c23 */ /* 0x100fe20008010850 */
[--C-:B------:R-:W-:Y:S01]  /*a2e0*/  FFMA.FTZ R47, R47, UR34, -R80.reuse ;  /* 0x000000222f2f7c23 */ /* 0x100fe20008010850 */
[----:B0-----:R-:W-:Y:S01]  /*a2f0*/  FMNMX.FTZ R82, R38, R13, !PT ;  /* 0x0000000d26527209 */ /* 0x001fe20007810000 */
[--C-:B------:R-:W-:Y:S01]  /*a300*/  FFMA.FTZ R48, R48, UR34, -R80.reuse ;  /* 0x0000002230307c23 */ /* 0x100fe20008010850 */
[--C-:B------:R-:W-:Y:S01]  /*a310*/  FFMA.FTZ R51, R51, UR34, -R80.reuse ;  /* 0x0000002233337c23 */ /* 0x100fe20008010850 */
[----:B------:R-:W0:Y:S01]  /*a320*/  MUFU.TANH R44, R44 ;  /* 0x0000002c002c7308 */ /* 0x000e220000002400 */
[----:B--2---:R-:W-:Y:S01]  /*a330*/  FMNMX.FTZ R13, R41, R82, !PT ;  /* 0x00000052290d7209 */ /* 0x004fe20007810000 */
[--C-:B------:R-:W-:Y:S01]  /*a340*/  FFMA.FTZ R52, R52, UR34, -R80.reuse ;  /* 0x0000002234347c23 */ /* 0x100fe20008010850 */
[--C-:B------:R-:W-:Y:S01]  /*a350*/  FFMA.FTZ R55, R55, UR34, -R80.reuse ;  /* 0x0000002237377c23 */ /* 0x100fe20008010850 */
[--C-:B------:R-:W-:Y:S01]  /*a360*/  FFMA.FTZ R56, R56, UR34, -R80.reuse ;  /* 0x0000002238387c23 */ /* 0x100fe20008010850 */
[--C-:B------:R-:W-:Y:S01]  /*a370*/  FFMA.FTZ R57, R57, UR34, -R80.reuse ;  /* 0x0000002239397c23 */ /* 0x100fe20008010850 */
[--C-:B------:R-:W-:Y:S01]  /*a380*/  FFMA.FTZ R58, R58, UR34, -R80.reuse ;  /* 0x000000223a3a7c23 */ /* 0x100fe20008010850 */
[--C-:B------:R-:W-:Y:S01]  /*a390*/  FFMA.FTZ R59, R59, UR34, -R80.reuse ;  /* 0x000000223b3b7c23 */ /* 0x100fe20008010850 */
[----:B------:R-:W1:Y:S01]  /*a3a0*/  MUFU.TANH R46, R46 ;  /* 0x0000002e002e7308 */ /* 0x000e620000002400 */
[----:B---3--:R-:W-:Y:S01]  /*a3b0*/  FMNMX.FTZ R13, R42, R13, !PT ;  /* 0x0000000d2a0d7209 */ /* 0x008fe20007810000 */
[--C-:B------:R-:W-:Y:S01]  /*a3c0*/  FFMA.FTZ R60, R60, UR34, -R80.reuse ;  /* 0x000000223c3c7c23 */ /* 0x100fe20008010850 */
[--C-:B------:R-:W-:Y:S01]  /*a3d0*/  FFMA.FTZ R61, R61, UR34, -R80.reuse ;  /* 0x000000223d3d7c23 */ /* 0x100fe20008010850 */
[--C-:B------:R-:W-:Y:S01]  /*a3e0*/  FFMA.FTZ R62, R62, UR34, -R80.reuse ;  /* 0x000000223e3e7c23 */ /* 0x100fe20008010850 */
[--C-:B------:R-:W-:Y:S01]  /*a3f0*/  FFMA.FTZ R63, R63, UR34, -R80.reuse ;  /* 0x000000223f3f7c23 */ /* 0x100fe20008010850 */
[--C-:B------:R-:W-:Y:S01]  /*a400*/  FFMA.FTZ R64, R64, UR34, -R80.reuse ;  /* 0x0000002240407c23 */ /* 0x100fe20008010850 */
[--C-:B------:R-:W-:Y:S01]  /*a410*/  FFMA.FTZ R68, R68, UR34, -R80.reuse ;  /* 0x0000002244447c23 */ /* 0x100fe20008010850 */
[----:B------:R-:W2:Y:S01]  /*a420*/  MUFU.TANH R49, R49 ;  /* 0x0000003100317308 */ /* 0x000ea20000002400 */
[----:B0-----:R-:W-:Y:S01]  /*a430*/  FMNMX.FTZ R13, R44, R13, !PT ;  /* 0x0000000d2c0d7209 */ /* 0x001fe20007810000 */
[----:B------:R-:W-:-:S06]  /*a440*/  FFMA.FTZ R65, R65, UR34, -R80 ;  /* 0x0000002241417c23 */ /* 0x000fcc0008010850 */
        /* <DEDUP_REMOVED lines=37> */
[----:B------:R-:W-:Y:S01]  /*a6a0*/  MUFU.EX2 R6, R6 ;  /* 0x0000000600067308 */ /* 0x000fe20000000800 */
[----:B-1----:R-:W-:-:S07]  /*a6b0*/  FMNMX.FTZ R13, R77, R82, !PT ;  /* 0x000000524d0d7209 */ /* 0x002fce0007810000 */
[----:B------:R-:W0:Y:S01]  /*a6c0*/  MUFU.EX2 R8, R8 ;  /* 0x0000000800087308 */ /* 0x000e220000000800 */
[----:B--2---:R-:W-:-:S05]  /*a6d0*/  FMNMX.FTZ R13, R78, R13, !PT ;  /* 0x0000000d4e0d7209 */ /* 0x004fca0007810000 */
[----:B------:R-:W1:Y:S02]  /*a6e0*/  SHFL.BFLY PT, R82, R13, 0x2, 0x1f ;  /* 0x0c401f000d527f89 */ /* 0x000e6400000e0000 */
[----:B------:R-:W2:Y:S08]  /*a6f0*/  MUFU.EX2 R10, R10 ;  /* 0x0000000a000a7308 */ /* 0x000eb00000000800 */
[----:B------:R-:W-:Y:S01]  /*a700*/  MUFU.EX2 R79, R79 ;  /* 0x0000004f004f7308 */ /* 0x000fe20000000800 */
[----:B0-----:R-:W-:-:S07]  /*a710*/  FFMA.FTZ R3, R6, R3, R8 ;  /* 0x0000000306037223 */ /* 0x001fce0000010008 */
[----:B------:R-:W-:Y:S01]  /*a720*/  MUFU.EX2 R14, R14 ;  /* 0x0000000e000e7308 */ /* 0x000fe20000000800 */
[----:B--2---:R-:W-:Y:S01]  /*a730*/  F2FP.BF16.F32.PACK_AB R8, R10, R8 ;  /* 0x000000080a08723e */ /* 0x004fe200000010ff */
[----:B------:R-:W-:Y:S02]  /*a740*/  WARPGROUP.DEPBAR.LE gsb0, 0x0 ;  /* 0x00008000000079c5 */ /* 0x000fe40000010000 */
[----:B------:R-:W-:Y:S01]  /*a750*/  WARPGROUP.ARRIVE ;  /* 0x00000000000079c5 */ /* 0x000fe20000000000 */
[----:B-1----:R-:W-:-:S03]  /*a760*/  FMNMX.FTZ R82, R13, R82, !PT ;  /* 0x000000520d527209 */ /* 0x002fc60007810000 */
[----:B------:R-:W-:Y:S02]  /*a770*/  MUFU.EX2 R21, R21 ;  /* 0x0000001500157308 */ /* 0x000fe40000000800 */
[----:B------:R-:W-:Y:S01]  /*a780*/  HGMMA.64x96x16.F32.BF16 R88, gdesc[UR28].tnspB, R88, gsb0 ;  /* 0x416000001c5879f0 */ /* 0x000fe20008001858 */
[----:B------:R-:W-:Y:S01]  /*a790*/  UIADD3 UR28, UR6, 0x604, URZ ;  /* 0x00000604061c7890 */ /* 0x000fe2000fffe03f */
[----:B------:R-:W0:Y:S01]  /*a7a0*/  SHFL.BFLY PT, R13, R82, 0x1, 0x1f ;  /* 0x0c201f00520d7f89 */ /* 0x000e2200000e0000 */
[----:B------:R-:W-:Y:S01]  /*a7b0*/  UIADD3 UR30, UR7, 0x180, URZ ;  /* 0x00000180071e7890 */ /* 0x000fe2000fffe03f */
[----:B------:R-:W-:Y:S01]  /*a7c0*/  UMOV UR29, 0x40000040 ;  /* 0x40000040001d7882 */ /* 0x000fe20000000000 */
[----:B------:R-:W-:Y:S01]  /*a7d0*/  UMOV UR31, 0x80000020 ;  /* 0x80000020001f7882 */ /* 0x000fe20000000000 */
[----:B------:R-:W-:Y:S08]  /*a7e0*/  MUFU.EX2 R25, R25 ;  /* 0x0000001900197308 */ /* 0x000ff00000000800 */
[----:B------:R-:W-:Y:S08]  /*a7f0*/  MUFU.EX2 R27, R27 ;  /* 0x0000001b001b7308 */ /* 0x000ff00000000800 */
[----:B------:R-:W-:Y:S01]  /*a800*/  MUFU.EX2 R29, R29 ;  /* 0x0000001d001d7308 */ /* 0x000fe20000000800 */
[----:B0-----:R-:W-:-:S05]  /*a810*/  FMNMX.FTZ R13, R82, R13, !PT ;  /* 0x0000000d520d7209 */ /* 0x001fca0007810000 */
[C---:B------:R-:W-:Y:S01]  /*a820*/  FADD.FTZ R7, -R13.reuse, R7 ;  /* 0x000000070d077221 */ /* 0x040fe20000010100 */
[----:B------:R-:W-:Y:S01]  /*a830*/  FMUL.FTZ R81, R13, UR34 ;  /* 0x000000220d517c20 */ /* 0x000fe20008410000 */
[----:B------:R-:W-:Y:S02]  /*a840*/  MUFU.EX2 R31, R31 ;  /* 0x0000001f001f7308 */ /* 0x000fe40000000800 */
[----:B------:R-:W-:Y:S01]  /*a850*/  FMUL.FTZ R7, R7, UR34 ;  /* 0x0000002207077c20 */ /* 0x000fe20008410000 */
[--C-:B------:R-:W-:Y:S01]  /*a860*/  FFMA.FTZ R9, R9, UR34, -R81.reuse ;  /* 0x0000002209097c23 */ /* 0x100fe20008010851 */
        /* <DEDUP_REMOVED lines=8> */
[----:B------:R-:W-:-:S02]  /*a8f0*/  IMAD.U32 R44, RZ, RZ, UR50 ;  /* 0x00000032ff2c7e24 */ /* 0x000fc4000f8e00ff */
[--C-:B------:R-:W-:Y:S01]  /*a900*/  FFMA.FTZ R80, R24, UR34, -R81.reuse ;  /* 0x0000002218507c23 */ /* 0x100fe20008010851 */
[----:B------:R-:W-:Y:S01]  /*a910*/  VIADD R24, R138, 0x9 ;  /* 0x000000098a187836 */ /* 0x000fe20000000000 */
[----:B------:R-:W-:Y:S01]  /*a920*/  @!P1 LEA R42, R42, UR42, 0x3 ;  /* 0x0000002a2a2a9c11 */ /* 0x000fe2000f8e18ff */
[--C-:B------:R-:W-:Y:S01]  /*a930*/  FFMA.FTZ R26, R26, UR34, -R81.reuse ;  /* 0x000000221a1a7c23 */ /* 0x100fe20008010851 */
[----:B------:R-:W-:Y:S01]  /*a940*/  @!P1 LEA R44, R44, UR42, 0x3 ;  /* 0x0000002a2c2c9c11 */ /* 0x000fe2000f8e18ff */
[--C-:B------:R-:W-:Y:S01]  /*a950*/  FFMA.FTZ R28, R28, UR34, -R81.reuse ;  /* 0x000000221c1c7c23 */ /* 0x100fe20008010851 */
[----:B------:R-:W0:Y:S01]  /*a960*/  MUFU.EX2 R9, R9 ;  /* 0x0000000900097308 */ /* 0x000e220000000800 */
[----:B------:R-:W-:Y:S01]  /*a970*/  SEL R85, R24, 0x9, !P2 ;  /* 0x0000000918557807 */ /* 0x000fe20005000000 */
[----:B------:R-:W-:Y:S02]  /*a980*/  @!P1 VIADD R24, R42, 0x2d840 ;  /* 0x0002d8402a189836 */ /* 0x000fe40000000000 */
[----:B------:R-:W-:Y:S01]  /*a990*/  FFMA.FTZ R84, R30, UR34, -R81 ;  /* 0x000000221e547c23 */ /* 0x000fe20008010851 */
[----:B------:R-:W-:-:S02]  /*a9a0*/  @!P1 VIADD R42, R44, 0x2d860 ;  /* 0x0002d8602c2a9836 */ /* 0x000fc40000000000 */
[--C-:B------:R-:W-:Y:S01]  /*a9b0*/  FFMA.FTZ R30, R32, UR34, -R81.reuse ;  /* 0x00000022201e7c23 */ /* 0x100fe20008010851 */
[--C-:B------:R-:W-:Y:S01]  /*a9c0*/  FFMA.FTZ R32, R34, UR34, -R81.reuse ;  /* 0x0000002222207c23 */ /* 0x100fe20008010851 */
[----:B------:R-:W-:Y:S01]  /*a9d0*/  @!P1 PRMT R24, RZ, 0x654, R24 ;  /* 0x00000654ff189816 */ /* 0x000fe20000000018 */
[----:B------:R-:W1:Y:S01]  /*a9e0*/  MUFU.EX2 R11, R11 ;  /* 0x0000000b000b7308 */ /* 0x000e620000000800 */
[----:B------:R-:W-:Y:S01]  /*a9f0*/  @!P1 PRMT R42, RZ, 0x654, R42 ;  /* 0x00000654ff2a9816 */ /* 0x000fe2000000002a */
[--C-:B------:R-:W-:Y:S01]  /*aa00*/  FFMA.FTZ R34, R38, UR34, -R81.reuse ;  /* 0x0000002226227c23 */ /* 0x100fe20008010851 */
[--C-:B------:R-:W-:Y:S01]  /*aa10*/  FFMA.FTZ R41, R41, UR34, -R81.reuse ;  /* 0x0000002229297c23 */ /* 0x100fe20008010851 */
[--C-:B------:R-:W-:Y:S01]  /*aa20*/  FFMA.FTZ R38, R46, UR34, -R81.reuse ;  /* 0x000000222e267c23 */ /* 0x100fe20008010851 */
[--C-:B------:R-:W-:Y:S01]  /*aa30*/  FFMA.FTZ R49, R49, UR34, -R81.reuse ;  /* 0x0000002231317c23 */ /* 0x100fe20008010851 */
        /* <DEDUP_REMOVED lines=9> */
[--C-:B------:R-:W-:Y:S01]  /*aad0*/  FFMA.FTZ R73, R73, UR34, -R81.reuse ;  /* 0x0000002249497c23 */ /* 0x100fe20008010851 */
[----:B------:R-:W-:Y:S01]  /*aae0*/  MUFU.EX2 R83, R83 ;  /* 0x0000005300537308 */ /* 0x000fe20000000800 */
[----:B-1----:R-:W-:Y:S01]  /*aaf0*/  F2FP.BF16.F32.PACK_AB R9, R11, R9 ;  /* 0x000000090b09723e */ /* 0x002fe200000010ff */
[--C-:B------:R-:W-:Y:S01]  /*ab00*/  FFMA.FTZ R74, R74, UR34, -R81.reuse ;  /* 0x000000224a4a7c23 */ /* 0x100fe20008010851 */
[--C-:B------:R-:W-:Y:S01]  /*ab10*/  FFMA.FTZ R75, R75, UR34, -R81.reuse ;  /* 0x000000224b4b7c23 */ /* 0x100fe20008010851 */
[--C-:B------:R-:W-:Y:S01]  /*ab20*/  FFMA.FTZ R78, R78, UR34, -R81.reuse ;  /* 0x000000224e4e7c23 */ /* 0x100fe20008010851 */
[--C-:B------:R-:W-:Y:S01]  /*ab30*/  FFMA.FTZ R76, R76, UR34, -R81.reuse ;  /* 0x000000224c4c7c23 */ /* 0x100fe20008010851 */
[----:B------:R-:W-:Y:S01]  /*ab40*/  FFMA.FTZ R77, R77, UR34, -R81 ;  /* 0x000000224d4d7c23 */ /* 0x000fe20008010851 */
[C---:B------:R-:W-:Y:S01]  /*ab50*/  ISETP.GT.AND P2, PT, R0.reuse, UR47, PT ;  /* 0x0000002f00007c0c */ /* 0x040fe2000bf44270 */
[----:B------:R-:W-:Y:S01]  /*ab60*/  MUFU.EX2 R80, R80 ;  /* 0x0000005000507308 */ /* 0x000fe20000000800 */
[----:B------:R-:W-:Y:S01]  /*ab70*/  UMOV UR50, UR43 ;  /* 0x0000002b00327c82 */ /* 0x000fe20008000000 */
[----:B------:R-:W-:-:S06]  /*ab80*/  VIADD R0, R0, 0xffffffff ;  /* 0xffffffff00007836 */ /* 0x000fcc0000000000 */
[----:B------:R-:W-:Y:S08]  /*ab90*/  MUFU.EX2 R26, R26 ;  /* 0x0000001a001a7308 */ /* 0x000ff00000000800 */
[----:B------:R-:W-:Y:S01]  /*aba0*/  MUFU.EX2 R28, R28 ;  /* 0x0000001c001c7308 */ /* 0x000fe20000000800 */
[----:B------:R-:W-:Y:S02]  /*abb0*/  WARPGROUP.DEPBAR.LE gsb0, 0x0 ;  /* 0x00008000000079c5 */ /* 0x000fe40000010000 */
[----:B------:R-:W-:-:S05]  /*abc0*/  WARPGROUP.ARRIVE ;  /* 0x00000000000079c5 */ /* 0x000fca0000000000 */
[----:B------:R-:W-:Y:S01]  /*abd0*/  MUFU.EX2 R84, R84 ;  /* 0x0000005400547308 */ /* 0x000fe20000000800 */
[----:B------:R-:W-:Y:S01]  /*abe0*/  HGMMA.64x96x16.F32.BF16 R88, gdesc[UR28].tnspB, R88, gsb0 ;  /* 0x416000001c5879f0 */ /* 0x000fe20008001858 */
[----:B------:R-:W-:Y:S02]  /*abf0*/  UIADD3 UR28, UR6, 0x606, URZ ;  /* 0x00000606061c7890 */ /* 0x000fe4000fffe03f */
[----:B------:R-:W-:Y:S01]  /*ac00*/  UIADD3 UR30, UR7, 0x1c0, URZ ;  /* 0x000001c0071e7890 */ /* 0x000fe2000fffe03f */
[----:B------:R-:W-:Y:S01]  /*ac10*/  UMOV UR29, 0x40000040 ;  /* 0x40000040001d7882 */ /* 0x000fe20000000000 */
[----:B------:R-:W-:Y:S02]  /*ac20*/  UMOV UR31, 0x80000020 ;  /* 0x80000020001f7882 */ /* 0x000fe40000000000 */
        /* <DEDUP_REMOVED lines=27> */
[----:B------:R-:W-:Y:S01]  /*ade0*/  MUFU.EX2 R53, R53 ;  /* 0x0000003500357308 */ /* 0x000fe20000000800 */
[----:B0-----:R-:W-:-:S07]  /*adf0*/  F2FP.BF16.F32.PACK_AB R50, R52, R51 ;  /* 0x000000333432723e */ /* 0x001fce00000010ff */
[----:B------:R-:W-:Y:S08]  /*ae00*/  MUFU.EX2 R56, R56 ;  /* 0x0000003800387308 */ /* 0x000ff00000000800 */
[----:B------:R-:W-:Y:S01]  /*ae10*/  MUFU.EX2 R57, R57 ;  /* 0x0000003900397308 */ /* 0x000fe20000000800 */
[----:B------:R-:W-:Y:S02]  /*ae20*/  WARPGROUP.DEPBAR.LE gsb0, 0x0 ;  /* 0x00008000000079c5 */ /* 0x000fe40000010000 */
[----:B------:R0:W-:Y:S06]  /*ae30*/  BAR.ARV R85, 0x100 ;  /* 0x000400550000751d */ /* 0x0001ec0000002000 */
[----:B------:R1:W-:Y:S01]  /*ae40*/  @!P1 SYNCS.ARRIVE.TRANS64.RED.A1T0 RZ, [R24+URZ], RZ ;  /* 0x000000ff18ff99a7 */ /* 0x0003e2000810043f */
[----:B------:R-:W-:Y:S01]  /*ae50*/  MUFU.EX2 R67, R67 ;  /* 0x0000004300437308 */ /* 0x000fe20000000800 */
[-C--:B------:R-:W-:Y:S01]  /*ae60*/  FMUL.FTZ R88, R88, R6.reuse ;  /* 0x0000000658587220 */ /* 0x080fe20000410000 */
[-C--:B------:R-:W-:Y:S01]  /*ae70*/  FMUL.FTZ R89, R89, R6.reuse ;  /* 0x0000000659597220 */ /* 0x080fe20000410000 */
[-C--:B------:R-:W-:Y:S01]  /*ae80*/  FMUL.FTZ R92, R92, R6.reuse ;  /* 0x000000065c5c7220 */ /* 0x080fe20000410000 */
[-C--:B------:R-:W-:Y:S01]  /*ae90*/  FMUL.FTZ R93, R93, R6.reuse ;  /* 0x000000065d5d7220 */ /* 0x080fe20000410000 */
[-C--:B------:R-:W-:Y:S01]  /*aea0*/  FMUL.FTZ R96, R96, R6.reuse ;  /* 0x0000000660607220 */ /* 0x080fe20000410000 */
[----:B------:R-:W-:Y:S01]  /*aeb0*/  FMUL.FTZ R97, R97, R6 ;  /* 0x0000000661617220 */ /* 0x000fe20000410000 */
[----:B------:R2:W-:Y:S01]  /*aec0*/  @!P1 SYNCS.ARRIVE.TRANS64.RED.A1T0 RZ, [R42+URZ], RZ ;  /* 0x000000ff2aff99a7 */ /* 0x0005e2000810043f */
[--C-:B-1----:R-:W-:Y:S01]  /*aed0*/  FFMA.FTZ R24, R54, UR34, -R81.reuse ;  /* 0x0000002236187c23 */ /* 0x102fe20008010851 */
[----:B------:R-:W-:Y:S01]  /*aee0*/  FFMA.FTZ R54, R69, UR34, -R81 ;  /* 0x0000002245367c23 */ /* 0x000fe20008010851 */
[----:B------:R-:W-:Y:S01]  /*aef0*/  FADD.FTZ R69, R11, R2 ;  /* 0x000000020b457221 */ /* 0x000fe20000010000 */
[----:B------:R-:W-:Y:S01]  /*af00*/  F2FP.BF16.F32.PACK_AB R11, R83, R82 ;  /* 0x00000052530b723e */ /* 0x000fe200000010ff */
[----:B------:R-:W-:Y:S01]  /*af10*/  MUFU.EX2 R58, R58 ;  /* 0x0000003a003a7308 */ /* 0x000fe20000000800 */
[-C--:B------:R-:W-:Y:S01]  /*af20*/  FMUL.FTZ R100, R100, R6.reuse ;  /* 0x0000000664647220 */ /* 0x080fe20000410000 */
[----:B------:R-:W-:Y:S01]  /*af30*/  FADD.FTZ R2, R82, R69 ;  /* 0x0000004552027221 */ /* 0x000fe20000010000 */
[----:B--2---:R-:W-:Y:S01]  /*af40*/  FADD.FTZ R42, R10, R3 ;  /* 0x000000030a2a7221 */ /* 0x004fe20000010000 */
[----:B------:R-:W-:Y:S01]  /*af50*/  F2FP.BF16.F32.PACK_AB R10, R14, R79 ;  /* 0x0000004f0e0a723e */ /* 0x000fe200000010ff */
[-C--:B------:R-:W-:Y:S01]  /*af60*/  FMUL.FTZ R101, R101, R6.reuse ;  /* 0x0000000665657220 */ /* 0x080fe20000410000 */
[----:B------:R-:W-:Y:S01]  /*af70*/  FADD.FTZ R69, R83, R2 ;  /* 0x0000000253457221 */ /* 0x000fe20000010000 */
[----:B0-----:R-:W-:Y:S01]  /*af80*/  FADD.FTZ R85, R79, R42 ;  /* 0x0000002a4f557221 */ /* 0x001fe20000010000 */
[----:B------:R0:W1:Y:S01]  /*af90*/  MUFU.EX2 R3, R24 ;  /* 0x0000001800037308 */ /* 0x0000620000000800 */
[----:B------:R2:W-:Y:S01]  /*afa0*/  STSM.16.M88.4 [R17+0x21800], R8 ;  /* 0x0218000811007844 */ /* 0x0005e20000000200 */
[----:B------:R-:W-:Y:S01]  /*afb0*/  FADD.FTZ R69, R80, R69 ;  /* 0x0000004550457221 */ /* 0x000fe20000010000 */
[----:B------:R-:W-:Y:S01]  /*afc0*/  FADD.FTZ R42, R14, R85 ;  /* 0x000000550e2a7221 */ /* 0x000fe20000010000 */
[-C--:B------:R-:W-:Y:S01]  /*afd0*/  FMUL.FTZ R104, R104, R6.reuse ;  /* 0x0000000668687220 */ /* 0x080fe20000410000 */
[----:B------:R-:W-:Y:S01]  /*afe0*/  FMUL.FTZ R105, R105, R6 ;  /* 0x0000000669697220 */ /* 0x000fe20000410000 */
[----:B------:R-:W-:Y:S01]  /*aff0*/  FADD.FTZ R69, R26, R69 ;  /* 0x000000451a457221 */ /* 0x000fe20000010000 */
[----:B------:R-:W-:Y:S01]  /*b000*/  FADD.FTZ R42, R21, R42 ;  /* 0x0000002a152a7221 */ /* 0x000fe20000010000 */
[----:B------:R-:W3:Y:S01]  /*b010*/  MUFU.EX2 R2, R66 ;  /* 0x0000004200027308 */ /* 0x000ee20000000800 */
[C---:B0-----:R-:W-:Y:S01]  /*b020*/  F2FP.BF16.F32.PACK_AB R24, R25.reuse, R21 ;  /* 0x000000151918723e */ /* 0x041fe200000010ff */
[----:B------:R-:W-:Y:S01]  /*b030*/  FADD.FTZ R69, R28, R69 ;  /* 0x000000451c457221 */ /* 0x000fe20000010000 */
[----:B------:R-:W-:Y:S01]  /*b040*/  FADD.FTZ R42, R25, R42 ;  /* 0x0000002a192a7221 */ /* 0x000fe20000010000 */
[----:B------:R-:W-:Y:S01]  /*b050*/  F2FP.BF16.F32.PACK_AB R25, R26, R80 ;  /* 0x000000501a19723e */ /* 0x000fe200000010ff */
[----:B------:R-:W-:Y:S01]  /*b060*/  FMUL.FTZ R108, R108, R6 ;  /* 0x000000066c6c7220 */ /* 0x000fe20000410000 */
[----:B------:R-:W-:Y:S01]  /*b070*/  FADD.FTZ R69, R84, R69 ;  /* 0x0000004554457221 */ /* 0x000fe20000010000 */
[----:B------:R-:W-:Y:S01]  /*b080*/  FADD.FTZ R42, R27, R42 ;  /* 0x0000002a1b2a7221 */ /* 0x000fe20000010000 */
[C---:B------:R-:W-:Y:S01]  /*b090*/  F2FP.BF16.F32.PACK_AB R26, R29.reuse, R27 ;  /* 0x0000001b1d1a723e */ /* 0x040fe200000010ff */
[----:B------:R-:W-:Y:S01]  /*b0a0*/  MUFU.EX2 R54, R54 ;  /* 0x0000003600367308 */ /* 0x000fe20000000800 */
        /* <DEDUP_REMOVED lines=10> */
[C---:B------:R-:W-:Y:S01]  /*b150*/  F2FP.BF16.F32.PACK_AB R31, R34.reuse, R20 ;  /* 0x00000014221f723e */ /* 0x040fe200000010ff */
[----:B------:R0:W-:Y:S01]  /*b160*/  STSM.16.M88.4 [R23], R24 ;  /* 0x0000001817007844 */ /* 0x0001e20000000200 */
[----:B------:R-:W-:Y:S01]  /*b170*/  FADD.FTZ R14, R34, R69 ;  /* 0x00000045220e7221 */ /* 0x000fe20000010000 */
[----:B------:R-:W-:Y:S01]  /*b180*/  FADD.FTZ R42, R35, R42 ;  /* 0x0000002a232a7221 */ /* 0x000fe20000010000 */
[-C--:B------:R-:W-:Y:S01]  /*b190*/  FMUL.FTZ R112, R112, R6.reuse ;  /* 0x0000000670707220 */ /* 0x080fe20000410000 */
[----:B------:R-:W0:Y:S01]  /*b1a0*/  MUFU.EX2 R72, R72 ;  /* 0x0000004800487308 */ /* 0x000e220000000800 */
[----:B------:R-:W-:Y:S01]  /*b1b0*/  FADD.FTZ R29, R41, R14 ;  /* 0x0000000e291d7221 */ /* 0x000fe20000010000 */
[----:B------:R-:W-:Y:S01]  /*b1c0*/  FADD.FTZ R42, R37, R42 ;  /* 0x0000002a252a7221 */ /* 0x000fe20000010000 */
[----:B------:R-:W-:Y:S01]  /*b1d0*/  F2FP.BF16.F32.PACK_AB R41, R36, R41 ;  /* 0x000000292429723e */ /* 0x000fe200000010ff */
[-C--:B------:R-:W-:Y:S01]  /*b1e0*/  FMUL.FTZ R113, R113, R6.reuse ;  /* 0x0000000671717220 */ /* 0x080fe20000410000 */
[----:B------:R-:W-:Y:S01]  /*b1f0*/  FMUL.FTZ R116, R116, R6 ;  /* 0x0000000674747220 */ /* 0x000fe20000410000 */
        /* <DEDUP_REMOVED lines=11> */
[----:B------:R4:W-:Y:S01]  /*b2b0*/  STSM.16.M88.4 [R19], R28 ;  /* 0x0000001c13007844 */ /* 0x0009e20000000200 */
[----:B------:R-:W-:Y:S01]  /*b2c0*/  FADD.FTZ R14, R45, R14 ;  /* 0x0000000e2d0e7221 */ /* 0x000fe20000010000 */
[----:B------:R-:W-:Y:S01]  /*b2d0*/  FADD.FTZ R33, R49, R20 ;  /* 0x0000001431217221 */ /* 0x000fe20000010000 */
[----:B------:R-:W-:Y:S01]  /*b2e0*/  F2FP.BF16.F32.PACK_AB R42, R45, R43 ;  /* 0x0000002b2d2a723e */ /* 0x000fe200000010ff */
[-C--:B------:R-:W-:Y:S01]  /*b2f0*/  FMUL.FTZ R120, R120, R6.reuse ;  /* 0x0000000678787220 */ /* 0x080fe20000410000 */
[----:B------:R-:W-:Y:S01]  /*b300*/  FADD.FTZ R21, R47, R14 ;  /* 0x0000000e2f157221 */ /* 0x000fe20000010000 */
[----:B------:R-:W-:Y:S01]  /*b310*/  FADD.FTZ R33, R44, R33 ;  /* 0x000000212c217221 */ /* 0x000fe20000010000 */
[----:B------:R-:W5:Y:S01]  /*b320*/  MUFU.EX2 R74, R74 ;  /* 0x0000004a004a7308 */ /* 0x000f620000000800 */
[----:B------:R-:W-:Y:S01]  /*b330*/  F2FP.BF16.F32.PACK_AB R43, R38, R15 ;  /* 0x0000000f262b723e */ /* 0x000fe200000010ff */
[----:B------:R-:W-:Y:S01]  /*b340*/  FADD.FTZ R14, R48, R21 ;  /* 0x00000015300e7221 */ /* 0x000fe20000010000 */
[----:B------:R-:W-:Y:S01]  /*b350*/  F2FP.BF16.F32.PACK_AB R40, R40, R39 ;  /* 0x000000272828723e */ /* 0x000fe200000010ff */
[----:B------:R-:W-:Y:S01]  /*b360*/  FMUL.FTZ R121, R121, R6 ;  /* 0x0000000679797220 */ /* 0x000fe20000410000 */
[----:B------:R-:W-:Y:S01]  /*b370*/  F2FP.BF16.F32.PACK_AB R48, R48, R47 ;  /* 0x0000002f3030723e */ /* 0x000fe200000010ff */
[----:B------:R-:W-:Y:S01]  /*b380*/  FADD.FTZ R21, R51, R14 ;  /* 0x0000000e33157221 */ /* 0x000fe20000010000 */
[----:B------:R-:W-:Y:S01]  /*b390*/  FADD.FTZ R14, R46, R33 ;  /* 0x000000212e0e7221 */ /* 0x000fe20000010000 */
[----:B------:R-:W4:Y:S01]  /*b3a0*/  MUFU.EX2 R60, R60 ;  /* 0x0000003c003c7308 */ /* 0x000f220000000800 */
[C---:B-1----:R-:W-:Y:S01]  /*b3b0*/  F2FP.BF16.F32.PACK_AB R51, R3.reuse, R46 ;  /* 0x0000002e0333723e */ /* 0x042fe200000010ff */
[----:B--2---:R-:W-:Y:S01]  /*b3c0*/  FADD.FTZ R8, R52, R21 ;  /* 0x0000001534087221 */ /* 0x004fe20000010000 */
[----:B------:R-:W-:Y:S01]  /*b3d0*/  FADD.FTZ R9, R3, R14 ;  /* 0x0000000e03097221 */ /* 0x000fe20000010000 */
[----:B------:R-:W-:Y:S01]  /*b3e0*/  F2FP.BF16.F32.PACK_AB R49, R44, R49 ;  /* 0x000000312c31723e */ /* 0x000fe200000010ff */
[----:B------:R2:W-:Y:S01]  /*b3f0*/  STSM.16.M88.4 [R18], R40 ;  /* 0x0000002812007844 */ /* 0x0005e20000000200 */
[----:B------:R-:W-:Y:S01]  /*b400*/  FADD.FTZ R11, R55, R8 ;  /* 0x00000008370b7221 */ /* 0x000fe20000010000 */
[----:B---3--:R-:W-:Y:S01]  /*b410*/  FADD.FTZ R8, R2, R9 ;  /* 0x0000000902087221 */ /* 0x008fe20000010000 */
[----:B------:R-:W-:Y:S01]  /*b420*/  MUFU.EX2 R14, R75 ;  /* 0x0000004b000e7308 */ /* 0x000fe20000000800 */
[----:B0-----:R-:W-:Y:S01]  /*b430*/  F2FP.BF16.F32.PACK_AB R25, R72, R71 ;  /* 0x000000474819723e */ /* 0x001fe200000010ff */
[----:B------:R-:W-:Y:S01]  /*b440*/  FADD.FTZ R10, R56, R11 ;  /* 0x0000000b380a7221 */ /* 0x000fe20000010000 */
[----:B------:R-:W-:Y:S01]  /*b450*/  FADD.FTZ R9, R53, R8 ;  /* 0x0000000835097221 */ /* 0x000fe20000010000 */
[----:B-----5:R-:W-:Y:S01]  /*b460*/  F2FP.BF16.F32.PACK_AB R27, R74, R73 ;  /* 0x000000494a1b723e */ /* 0x020fe200000010ff */
[----:B------:R2:W-:Y:S01]  /*b470*/  STSM.16.M88.4 [R17+0x27800], R48 ;  /* 0x0278003011007844 */ /* 0x0005e20000000200 */
[----:B------:R-:W-:Y:S01]  /*b480*/  FADD.FTZ R11, R57, R10 ;  /* 0x0000000a390b7221 */ /* 0x000fe20000010000 */
[----:B------:R-:W-:Y:S01]  /*b490*/  FADD.FTZ R8, R54, R9 ;  /* 0x0000000936087221 */ /* 0x000fe20000010000 */
[----:B------:R-:W0:Y:S01]  /*b4a0*/  MUFU.EX2 R61, R61 ;  /* 0x0000003d003d7308 */ /* 0x000e220000000800 */
[----:B------:R-:W-:Y:S01]  /*b4b0*/  F2FP.BF16.F32.PACK_AB R9, R53, R2 ;  /* 0x000000023509723e */ /* 0x000fe200000010ff */
[----:B------:R-:W-:Y:S01]  /*b4c0*/  FADD.FTZ R10, R58, R11 ;  /* 0x0000000b3a0a7221 */ /* 0x000fe20000010000 */
[----:B------:R-:W-:Y:S01]  /*b4d0*/  FADD.FTZ R8, R67, R8 ;  /* 0x0000000843087221 */ /* 0x000fe20000010000 */
[----:B----4-:R-:W-:Y:S01]  /*b4e0*/  F2FP.BF16.F32.PACK_AB R24, R60, R59 ;  /* 0x0000003b3c18723e */ /* 0x010fe200000010ff */
[----:B------:R-:W-:Y:S01]  /*b4f0*/  FMUL.FTZ R124, R124, R6 ;  /* 0x000000067c7c7220 */ /* 0x000fe20000410000 */
        /* <DEDUP_REMOVED lines=8> */
[-C--:B------:R-:W-:Y:S01]  /*b580*/  FMUL.FTZ R128, R128, R6.reuse ;  /* 0x0000000680807220 */ /* 0x080fe20000410000 */
[----:B------:R-:W-:Y:S01]  /*b590*/  FADD.FTZ R15, R73, R2 ;  /* 0x00000002490f7221 */ /* 0x000fe20000010000 */
[----:B------:R-:W3:Y:S01]  /*b5a0*/  MUFU.EX2 R29, R76 ;  /* 0x0000004c001d7308 */ /* 0x000ee20000000800 */
[----:B0-----:R-:W-:Y:S01]  /*b5b0*/  FADD.FTZ R3, R61, R10 ;  /* 0x0000000a3d037221 */ /* 0x001fe20000010000 */
[----:B------:R-:W-:Y:S01]  /*b5c0*/  F2FP.BF16.F32.PACK_AB R10, R58, R57 ;  /* 0x000000393a0a723e */ /* 0x000fe200000010ff */
[----:B------:R-:W-:Y:S01]  /*b5d0*/  FADD.FTZ R15, R74, R15 ;  /* 0x0000000f4a0f7221 */ /* 0x000fe20000010000 */
[-C--:B------:R-:W-:Y:S01]  /*b5e0*/  FMUL.FTZ R129, R129, R6.reuse ;  /* 0x0000000681817220 */ /* 0x080fe20000410000 */
[-C--:B------:R-:W-:Y:S01]  /*b5f0*/  FMUL.FTZ R132, R132, R6.reuse ;  /* 0x0000000684847220 */ /* 0x080fe20000410000 */
[----:B------:R-:W-:Y:S01]  /*b600*/  FMUL.FTZ R133, R133, R6 ;  /* 0x0000000685857220 */ /* 0x000fe20000410000 */
[----:B------:R-:W-:Y:S01]  /*b610*/  FADD.FTZ R15, R14, R15 ;  /* 0x0000000f0e0f7221 */ /* 0x000fe20000010000 */
[----:B------:R-:W0:Y:S01]  /*b620*/  MUFU.EX2 R63, R63 ;  /* 0x0000003f003f7308 */ /* 0x000e220000000800 */
[C---:B-1----:R-:W-:Y:S01]  /*b630*/  F2FP.BF16.F32.PACK_AB R26, R62.reuse, R61 ;  /* 0x0000003d3e1a723e */ /* 0x042fe200000010ff */
[----:B------:R2:W-:Y:S01]  /*b640*/  STSM.16.M88.4 [R136], R8 ;  /* 0x0000000888007844 */ /* 0x0005e20000000200 */
[----:B------:R-:W-:Y:S01]  /*b650*/  FADD.FTZ R2, R62, R3 ;  /* 0x000000033e027221 */ /* 0x000fe20000010000 */
[-C--:B------:R-:W-:Y:S01]  /*b660*/  FMUL.FTZ R90, R90, R7.reuse ;  /* 0x000000075a5a7220 */ /* 0x080fe20000410000 */
[-C--:B------:R-:W-:Y:S01]  /*b670*/  FMUL.FTZ R91, R91, R7.reuse ;  /* 0x000000075b5b7220 */ /* 0x080fe20000410000 */
[----:B------:R2:W-:Y:S01]  /*b680*/  STSM.16.M88.4 [R19+0x6000], R24 ;  /* 0x0060001813007844 */ /* 0x0005e20000000200 */
        /* <DEDUP_REMOVED lines=9> */
[----:B------:R-:W-:Y:S01]  /*b720*/  MUFU.EX2 R68, R68 ;  /* 0x0000004400447308 */ /* 0x000fe20000000800 */
        /* <DEDUP_REMOVED lines=8> */
[C---:B-1----:R-:W-:Y:S01]  /*b7b0*/  F2FP.BF16.F32.PACK_AB R28, R64.reuse, R63 ;  /* 0x0000003f401c723e */ /* 0x042fe200000010ff */
[----:B------:R-:W-:Y:S01]  /*b7c0*/  FADD.FTZ R3, R64, R3 ;  /* 0x0000000340037221 */ /* 0x000fe20000010000 */
[-C--:B------:R-:W-:Y:S01]  /*b7d0*/  FMUL.FTZ R118, R118, R7.reuse ;  /* 0x0000000776767220 */ /* 0x080fe20000410000 */
[-C--:B------:R-:W-:Y:S01]  /*b7e0*/  FMUL.FTZ R119, R119, R7.reuse ;  /* 0x0000000777777220 */ /* 0x080fe20000410000 */
[-C--:B------:R-:W-:Y:S01]  /*b7f0*/  FMUL.FTZ R122, R122, R7.reuse ;  /* 0x000000077a7a7220 */ /* 0x080fe20000410000 */
[-C--:B------:R-:W-:Y:S01]  /*b800*/  FMUL.FTZ R123, R123, R7.reuse ;  /* 0x000000077b7b7220 */ /* 0x080fe20000410000 */
[-C--:B------:R-:W-:Y:S01]  /*b810*/  FMUL.FTZ R126, R126, R7.reuse ;  /* 0x000000077e7e7220 */ /* 0x080fe20000410000 */
[----:B------:R-:W1:Y:S01]  /*b820*/  MUFU.EX2 R20, R77 ;  /* 0x0000004d00147308 */ /* 0x000e620000000800 */
[-C--:B------:R-:W-:Y:S01]  /*b830*/  FMUL.FTZ R127, R127, R7.reuse ;  /* 0x000000077f7f7220 */ /* 0x080fe20000410000 */
[-C--:B------:R-:W-:Y:S01]  /*b840*/  FMUL.FTZ R130, R130, R7.reuse ;  /* 0x0000000782827220 */ /* 0x080fe20000410000 */
[-C--:B------:R-:W-:Y:S01]  /*b850*/  FMUL.FTZ R131, R131, R7.reuse ;  /* 0x0000000783837220 */ /* 0x080fe20000410000 */
[-C--:B------:R-:W-:Y:S01]  /*b860*/  FMUL.FTZ R134, R134, R7.reuse ;  /* 0x0000000786867220 */ /* 0x080fe20000410000 */
[----:B------:R-:W-:Y:S01]  /*b870*/  FMUL.FTZ R135, R135, R7 ;  /* 0x0000000787877220 */ /* 0x000fe20000410000 */
[----:B------:R-:W-:-:S02]  /*b880*/  IMAD.MOV.U32 R7, RZ, RZ, R13 ;  /* 0x000000ffff077224 */ /* 0x000fc400078e000d */
[----:B------:R-:W3:Y:S01]  /*b890*/  MUFU.EX2 R78, R78 ;  /* 0x0000004e004e7308 */ /* 0x000ee20000000800 */
[----:B0-----:R-:W-:Y:S01]  /*b8a0*/  F2FP.BF16.F32.PACK_AB R30, R65, R68 ;  /* 0x00000044411e723e */ /* 0x001fe200000010ff */
[----:B------:R-:W-:Y:S01]  /*b8b0*/  FADD.FTZ R68, R68, R3 ;  /* 0x0000000344447221 */ /* 0x000fe20000010000 */
[----:B------:R-:W-:-:S03]  /*b8c0*/  IMAD.MOV.U32 R6, RZ, RZ, R12 ;  /* 0x000000ffff067224 */ /* 0x000fc600078e000c */
[----:B------:R-:W-:Y:S01]  /*b8d0*/  FADD.FTZ R3, R65, R68 ;  /* 0x0000004441037221 */ /* 0x000fe20000010000 */
[----:B-1----:R-:W-:Y:S01]  /*b8e0*/  FADD.FTZ R15, R20, R15 ;  /* 0x0000000f140f7221 */ /* 0x002fe20000010000 */
[----:B---3--:R-:W-:-:S03]  /*b8f0*/  F2FP.BF16.F32.PACK_AB R31, R78, R20 ;  /* 0x000000144e1f723e */ /* 0x008fc600000010ff */
[----:B------:R-:W-:Y:S02]  /*b900*/  FADD.FTZ R2, R78, R15 ;  /* 0x0000000f4e027221 */ /* 0x000fe40000010000 */
        /* <DEDUP_REMOVED lines=9> */
.L_x_9142:
[----:B------:R-:W-:-:S13]  /*b9a0*/  ISETP.GE.AND P2, PT, R0, UR39, PT ;  /* 0x0000002700007c0c */ /* 0x000fda000bf46270 */
[----:B------:R-:W-:Y:S05]  /*b9b0*/  @!P2 BRA `(.L_x_9152) ;  /* 0x000000380030a947 */ /* 0x000fea0003800000 */
[----:B-12---:R-:W-:Y:S01]  /*b9c0*/  IMAD.IADD R8, R137, 0x1, -R139 ;  /* 0x0000000189087824 */ /* 0x006fe200078e0a8b */
[----:B------:R-:W-:Y:S01]  /*b9d0*/  UMOV UR28, UR46 ;  /* 0x0000002e001c7c82 */ /* 0x000fe20008000000 */
[----:B------:R-:W-:Y:S01]  /*b9e0*/  IMAD.MOV.U32 R11, RZ, RZ, R13 ;  /* 0x000000ffff0b7224 */ /* 0x000fe200078e000d */
[----:B------:R-:W-:Y:S01]  /*b9f0*/  UMOV UR51, UR43 ;  /* 0x0000002b00337c82 */ /* 0x000fe20008000000 */
[--C-:B------:R-:W-:Y:S01]  /*ba00*/  IMAD.IADD R9, R4, 0x1, R8.reuse ;  /* 0x0000000104097824 */ /* 0x100fe200078e0208 */
[----:B------:R-:W-:Y:S01]  /*ba10*/  ULDC UR35, c[0x0][0x9e4] ;  /* 0x0002790000237ab9 */ /* 0x000fe20000000800 */
[----:B------:R-:W-:Y:S01]  /*ba20*/  IMAD.IADD R8, R5, 0x1, R8 ;  /* 0x0000000105087824 */ /* 0x000fe200078e0208 */
[----:B------:R-:W-:Y:S01]  /*ba30*/  ULDC UR34, c[0x0][0x988] ;  /* 0x0002620000227ab9 */ /* 0x000fe20000000800 */
[----:B------:R-:W-:Y:S01]  /*ba40*/  IMAD.MOV.U32 R10, RZ, RZ, R12 ;  /* 0x000000ffff0a7224 */ /* 0x000fe200078e000c */
[----:B------:R-:W-:Y:S01]  /*ba50*/  LOP3.LUT R7, RZ, R9, RZ, 0x33, !PT ;  /* 0x00000009ff077212 */ /* 0x000fe200078e33ff */
[----:B------:R-:W-:Y:S01]  /*ba60*/  ULDC UR50, c[0x0][0x9d8] ;  /* 0x0002760000327ab9 */ /* 0x000fe20000000800 */
[----:B------:R-:W-:Y:S01]  /*ba70*/  LOP3.LUT R6, RZ, R8, RZ, 0x33, !PT ;  /* 0x00000008ff067212 */ /* 0x000fe200078e33ff */
[----:B------:R-:W-:-:S06]  /*ba80*/  ULDC UR47, c[0x0][0x9e0] ;  /* 0x00027800002f7ab9 */ /* 0x000fcc0000000800 */
.L_x_9169:
[----:B------:R-:W-:Y:S01]  /*ba90*/  UIADD3 UR43, UR51, 0x1, URZ ;  /* 0x00000001332b7890 */ /* 0x000fe2000fffe03f */
[----:B------:R-:W-:-:S03]  /*baa0*/  ISETP.NE.AND P3, PT, RZ, UR38, PT ;  /* 0x00000026ff007c0c */ /* 0x000fc6000bf65270 */
[----:B------:R-:W-:-:S04]  /*bab0*/  UISETP.NE.AND UP0, UPT, UR43, 0x2, UPT ;  /* 0x000000022b00788c */ /* 0x000fc8000bf05270 */
[----:B------:R-:W-:Y:S02]  /*bac0*/  USEL UR46, URZ, 0x1, UP0 ;  /* 0x000000013f2e7887 */ /* 0x000fe40008000000 */
[----:B------:R-:W-:Y:S02]  /*bad0*/  USEL UR43, UR43, URZ, UP0 ;  /* 0x0000003f2b2b7287 */ /* 0x000fe40008000000 */
[----:B------:R-:W-:Y:S02]  /*bae0*/  ULOP3.LUT UR46, UR28, UR46, URZ, 0x3c, !UPT ;  /* 0x0000002e1c2e7292 */ /* 0x000fe4000f8e3c3f */
[----:B---3--:R-:W-:Y:S10]  /*baf0*/  @P3 BRA `(.L_x_9153) ;  /* 0x00000000002c3947 */ /* 0x008ff40003800000 */
[----:B------:R-:W-:Y:S05]  /*bb00*/  @!P0 BRA `(.L_x_9154) ;  /* 0x0000000000048947 */ /* 0x000fea0003800000 */
[----:B------:R-:W-:Y:S01]  /*bb10*/  BPT.TRAP 0x1 ;  /* 0x000000040000795c */ /* 0x000fe20000300000 */
.L_x_9154:
[----:B------:R-:W-:Y:S01]  /*bb20*/  ULEA UR6, UR43, UR42, 0x3 ;  /* 0x0000002a2b067291 */ /* 0x000fe2000f8e183f */
[----:B------:R-:W-:-:S05]  /*bb30*/  IMAD.U32 R12, RZ, RZ, UR46 ;  /* 0x0000002eff0c7e24 */ /* 0x000fca000f8e00ff */
[----:B------:R-:W-:-:S04]  /*bb40*/  SHF.L.U32 R12, R12, 0x1f, RZ ;  /* 0x0000001f0c0c7819 */ /* 0x000fc800000006ff */
[----:B------:R0:W1:Y:S01]  /*bb50*/  SYNCS.PHASECHK.TRANS64.TRYWAIT P2, [UR6+0x2d830], R12 ;  /* 0x02d8300cff0075a7 */ /* 0x0000620008040146 */
[----:B------:R-:W-:Y:S05]  /*bb60*/  @!P0 BRA `(.L_x_9155) ;  /* 0x0000000000048947 */ /* 0x000fea0003800000 */
[----:B------:R-:W-:Y:S01]  /*bb70*/  BPT.TRAP 0x1 ;  /* 0x000000040000795c */ /* 0x000fe20000300000 */
.L_x_9155:
[----:B-1----:R-:W-:Y:S05]  /*bb80*/  @P2 BRA `(.L_x_9153) ;  /* 0x0000000000082947 */ /* 0x002fea0003800000 */
[----:B------:R-:W1:Y:S02]  /*bb90*/  SYNCS.PHASECHK.TRANS64.TRYWAIT P2, [UR6+0x2d830], R12 ;  /* 0x02d8300cff0075a7 */ /* 0x000e640008040146 */
[----:B-1----:R-:W-:Y:S05]  /*bba0*/  @!P2 BRA `(.L_x_9156) ;  /* 0x000000a8002ca947 */ /* 0x002fea0003800000 */
.L_x_9153:
        /* <DEDUP_REMOVED lines=37> */
.L_x_9158:
[----:B------:R-:W-:Y:S01]  /*be00*/  ULEA UR6, UR51, UR42, 0x3 ;  /* 0x0000002a33067291 */ /* 0x000fe2000f8e183f */
[----:B------:R-:W-:-:S05]  /*be10*/  IMAD.U32 R12, RZ, RZ, UR28 ;  /* 0x0000001cff0c7e24 */ /* 0x000fca000f8e00ff */
[----:B------:R-:W-:-:S04]  /*be20*/  SHF.L.U32 R12, R12, 0x1f, RZ ;  /* 0x0000001f0c0c7819 */ /* 0x000fc800000006ff */
[----:B------:R0:W1:Y:S01]  /*be30*/  SYNCS.PHASECHK.TRANS64.TRYWAIT P2, [UR6+0x2d850], R12 ;  /* 0x02d8500cff0075a7 */ /* 0x0000620008040146 */
[----:B------:R-:W-:Y:S05]  /*be40*/  @!P0 BRA `(.L_x_9159) ;  /* 0x0000000000048947 */ /* 0x000fea0003800000 */
[----:B------:R-:W-:Y:S01]  /*be50*/  BPT.TRAP 0x1 ;  /* 0x000000040000795c */ /* 0x000fe20000300000 */
.L_x_9159:
[----:B-1----:R-:W-:Y:S05]  /*be60*/  @P2 BRA `(.L_x_9157) ;  /* 0x0000000000082947 */ /* 0x002fea0003800000 */
[----:B------:R-:W1:Y:S02]  /*be70*/  SYNCS.PHASECHK.TRANS64.TRYWAIT P2, [UR6+0x2d850], R12 ;  /* 0x02d8500cff0075a7 */ /* 0x000e640008040146 */
[----:B-1----:R-:W-:Y:S05]  /*be80*/  @!P2 BRA `(.L_x_9160) ;  /* 0x000000a4008ca947 */ /* 0x002fea0003800000 */
.L_x_9157:
[----:B------:R-:W-:Y:S01]  /*be90*/  UIADD3 UR6, UR42, 0x400, URZ ;  /* 0x000004002a067890 */ /* 0x000fe2000fffe03f */
[----:B------:R-:W-:Y:S01]  /*bea0*/  WARPGROUP.ARRIVE ;  /* 0x00000000000079c5 */ /* 0x000fe20000000000 */
[----:B------:R-:W-:Y:S01]  /*beb0*/  UMOV UR29, 0x40000040 ;  /* 0x40000040001d7882 */ /* 0x000fe20000000000 */
[----:B------:R-:W-:Y:S01]  /*bec0*/  UMOV UR31, 0x80000020 ;  /* 0x80000020001f7882 */ /* 0x000fe20000000000 */
[----:B------:R-:W-:-:S03]  /*bed0*/  USHF.R.U32.HI UR6, URZ, 0x4, UR6 ;  /* 0x000000043f067899 */ /* 0x000fc60008011606 */
[----:B------:R-:W2:Y:S01]  /*bee0*/  S2R R141, SR_TID.X ;  /* 0x00000000008d7919 */ /* 0x000ea20000002100 */
[----:B------:R-:W-:Y:S01]  /*bef0*/  FMUL.FTZ R21, R29, UR50 ;  /* 0x000000321d157c20 */ /* 0x000fe20008410000 */
[----:B------:R-:W-:Y:S01]  /*bf00*/  FMUL.FTZ R29, R35, UR50 ;  /* 0x00000032231d7c20 */ /* 0x000fe20008410000 */
[----:B------:R-:W-:Y:S01]  /*bf10*/  ULOP3.LUT UR6, UR6, 0x3fff, URZ, 0xc0, !UPT ;  /* 0x00003fff06067892 */ /* 0x000fe2000f8ec03f */
[----:B-1----:R-:W-:Y:S01]  /*bf20*/  FMUL.FTZ R13, R25, UR50 ;  /* 0x00000032190d7c20 */ /* 0x002fe20008410000 */
        /* <DEDUP_REMOVED lines=8> */
[----:B------:R-:W-:Y:S01]  /*bfb0*/  FMUL.FTZ R47, R53, UR50 ;  /* 0x00000032352f7c20 */ /* 0x000fe20008410000 */
[----:B------:R-:W-:Y:S01]  /*bfc0*/  FMUL.FTZ R26, R32, UR50 ;  /* 0x00000032201a7c20 */ /* 0x000fe20008410000 */
        /* <DEDUP_REMOVED lines=56> */
[----:B------:R-:W-:Y:S02]  /*c350*/  IMAD.SHL.U32 R83, R0, 0x80, RZ ;  /* 0x0000008000537824 */ /* 0x000fe400078e00ff */
[----:B------:R-:W-:Y:S01]  /*c360*/  FMUL.FTZ R70, R73, UR50 ;  /* 0x0000003249467c20 */ /* 0x000fe20008410000 */
[----:B------:R-:W-:-:S02]  /*c370*/  @!P1 VIADD R53, R53, 0x2d840 ;  /* 0x0002d84035359836 */ /* 0x000fc40000000000 */
        /* <DEDUP_REMOVED lines=10> */
[----:B------:R-:W-:Y:S01]  /*c420*/  @!P1 PRMT R53, RZ, 0x654, R53 ;  /* 0x00000654ff359816 */ /* 0x000fe20000000035 */
[----:B------:R-:W0:Y:S01]  /*c430*/  MUFU.TANH R12, R12 ;  /* 0x0000000c000c7308 */ /* 0x000e220000002400 */
[----:B------:R-:W-:-:S07]  /*c440*/  IADD3 R52, R137, 0x1, -R83 ;  /* 0x0000000189347810 */ /* 0x000fce0007ffe853 */
        /* <DEDUP_REMOVED lines=111> */
[----:B-1----:R-:W-:-:S04]  /*cb40*/  IMAD.IADD R53, R52, 0x1, -R139 ;  /* 0x0000000134357824 */ /* 0x002fc800078e0a8b */
[----:B------:R-:W-:-:S04]  /*cb50*/  IMAD R53, R16, -0x2, R53 ;  /* 0xfffffffe10357824 */ /* 0x000fc800078e0235 */
[C---:B------:R-:W-:Y:S02]  /*cb60*/  VIADD R138, R53.reuse, UR47 ;  /* 0x0000002f358a7c36 */ /* 0x040fe40008000000 */
[----:B------:R-:W-:Y:S02]  /*cb70*/  VIADD R87, R53, UR33 ;  /* 0x0000002135577c36 */ /* 0x000fe40008000000 */
[C---:B------:R-:W-:Y:S02]  /*cb80*/  IMAD.IADD R86, R4.reuse, 0x1, R138 ;  /* 0x0000000104567824 */ /* 0x040fe400078e028a */
[----:B-----5:R-:W-:Y:S01]  /*cb90*/  IMAD.IADD R85, R4, 0x1, R87 ;  /* 0x0000000104557824 */ /* 0x020fe200078e0257 */
[----:B0-234-:R-:W-:Y:S06]  /*cba0*/  @!P5 BRA `(.L_x_9161) ;  /* 0x000000000058d947 */ /* 0x01dfec0003800000 */
        /* <DEDUP_REMOVED lines=11> */
.L_x_9163:
[----:B------:R-:W-:-:S05]  /*cc60*/  IMAD.U32 R141, RZ, RZ, UR35 ;  /* 0x00000023ff8d7e24 */ /* 0x000fca000f8e00ff */
[----:B------:R-:W-:-:S13]  /*cc70*/  ISETP.NE.AND P2, PT, R141, 0x1, PT ;  /* 0x000000018d00780c */ /* 0x000fda0003f45270 */
[----:B------:R-:W0:Y:S02]  /*cc80*/  @P2 LDC.64 R52, c[0x0][0x9e8] ;  /* 0x00027a00ff342b82 */ /* 0x000e240000000a00 */
[----:B0-----:R-:W-:-:S04]  /*cc90*/  @P2 IMAD.HI.U32 R144, R9, R52, RZ ;  /* 0x0000003409902227 */ /* 0x001fc800078e00ff */
[----:B------:R-:W-:Y:S01]  /*cca0*/  IMAD.MOV.U32 R52, RZ, RZ, R9 ;  /* 0x000000ffff347224 */ /* 0x000fe200078e0009 */
[----:B------:R-:W-:-:S07]  /*ccb0*/  @P2 SHF.R.U32.HI R52, RZ, R53, R144 ;  /* 0x00000035ff342219 */ /* 0x000fce0000011690 */
.L_x_9164:
[----:B------:R-:W-:Y:S05]  /*ccc0*/  BSYNC B0 ;  /* 0x0000000000007941 */ /* 0x000fea0003800000 */
.L_x_9162:
[----:B------:R-:W-:-:S04]  /*ccd0*/  IMAD R53, R52, R141, -R83 ;  /* 0x0000008d34357224 */ /* 0x000fc800078e0a53 */
[----:B------:R-:W-:-:S05]  /*cce0*/  IMAD R52, R16, -0x2, R53 ;  /* 0xfffffffe10347824 */ /* 0x000fca00078e0235 */
[----:B------:R-:W-:Y:S02]  /*ccf0*/  VIADDMNMX R86, R52, R141, R86, PT ;  /* 0x0000008d34567246 */ /* 0x000fe40003800156 */
[----:B------:R-:W-:-:S07]  /*cd00*/  VIMNMX R85, R85, R52, !PT ;  /* 0x0000003455557248 */ /* 0x000fce0007fe0100 */
.L_x_9161:
[----:B------:R-:W-:Y:S01]  /*cd10*/  ISETP.GT.AND P2, PT, R0, -0x1, PT ;  /* 0xffffffff0000780c */ /* 0x000fe20003f44270 */
[C---:B------:R-:W-:Y:S02]  /*cd20*/  IMAD.IADD R138, R5.reuse, 0x1, R138 ;  /* 0x00000001058a7824 */ /* 0x040fe400078e028a */
[----:B------:R-:W-:Y:S01]  /*cd30*/  IMAD.IADD R87, R5, 0x1, R87 ;  /* 0x0000000105577824 */ /* 0x000fe200078e0257 */
[C---:B------:R-:W-:Y:S02]  /*cd40*/  ISETP.GT.AND P4, PT, R85.reuse, RZ, P2 ;  /* 0x000000ff5500720c */ /* 0x040fe40001784270 */
[----:B------:R-:W-:Y:S02]  /*cd50*/  ISETP.GT.AND P6, PT, R85, 0x1, P2 ;  /* 0x000000015500780c */ /* 0x000fe400017c4270 */
[C---:B------:R-:W-:Y:S02]  /*cd60*/  ISETP.LT.OR P4, PT, R86.reuse, 0x1, P4 ;  /* 0x000000015600780c */ /* 0x040fe40002781670 */
[----:B------:R-:W-:-:S02]  /*cd70*/  ISETP.LT.OR P6, PT, R86, 0x2, P6 ;  /* 0x000000025600780c */ /* 0x000fc400037c1670 */
        /* <DEDUP_REMOVED lines=104> */
.L_x_9167:
[----:B------:R-:W-:-:S05]  /*d400*/  IMAD.U32 R85, RZ, RZ, UR35 ;  /* 0x00000023ff557e24 */ /* 0x000fca000f8e00ff */
[----:B------:R-:W-:-:S13]  /*d410*/  ISETP.NE.AND P3, PT, R85, 0x1, PT ;  /* 0x000000015500780c */ /* 0x000fda0003f65270 */
[----:B------:R-:W0:Y:S02]  /*d420*/  @P3 LDC.64 R12, c[0x0][0x9e8] ;  /* 0x00027a00ff0c3b82 */ /* 0x000e240000000a00 */
[----:B0-----:R-:W-:-:S04]  /*d430*/  @P3 IMAD.HI.U32 R86, R8, R12, RZ ;  /* 0x0000000c08563227 */ /* 0x001fc800078e00ff */
[----:B------:R-:W-:Y:S01]  /*d440*/  IMAD.MOV.U32 R12, RZ, RZ, R8 ;  /* 0x000000ffff0c7224 */ /* 0x000fe200078e0008 */
[----:B------:R-:W-:-:S07]  /*d450*/  @P3 SHF.R.U32.HI R12, RZ, R13, R86 ;  /* 0x0000000dff0c3219 */ /* 0x000fce0000011656 */
.L_x_9168:
[----:B------:R-:W-:Y:S05]  /*d460*/  BSYNC B0 ;  /* 0x0000000000007941 */ /* 0x000fea0003800000 */
.L_x_9166:
[----:B------:R-:W-:-:S04]  /*d470*/  IMAD R83, R12, R85, -R83 ;  /* 0x000000550c537224 */ /* 0x000fc800078e0a53 */
[----:B------:R-:W-:-:S05]  /*d480*/  IMAD R83, R16, -0x2, R83 ;  /* 0xfffffffe10537824 */ /* 0x000fca00078e0253 */
[----:B------:R-:W-:Y:S02]  /*d490*/  VIADDMNMX R138, R83, R85, R138, PT ;  /* 0x00000055538a7246 */ /* 0x000fe4000380018a */
[----:B------:R-:W-:-:S07]  /*d4a0*/  VIMNMX R87, R87, R83, !PT ;  /* 0x0000005357577248 */ /* 0x000fce0007fe0100 */
.L_x_9165:
        /* <DEDUP_REMOVED lines=36> */
[----:B------:R-:W-:-:S02]  /*d6f0*/  ISETP.GT.AND P4, PT, R87, 0x10, P2 ;  /* 0x000000105700780c */ /* 0x000fc40001784270 */
[----:B------:R-:W-:Y:S02]  /*d700*/  FMNMX.FTZ R13, R56, R13, !PT ;  /* 0x0000000d380d7209 */ /* 0x000fe40007810000 */
[----:B------:R-:W-:Y:S02]  /*d710*/  ISETP.LT.OR P3, PT, R138, 0x9, P3 ;  /* 0x000000098a00780c */ /* 0x000fe40001f61670 */
[----:B------:R-:W-:Y:S02]  /*d720*/  FMNMX.FTZ R13, R58, R13, !PT ;  /* 0x0000000d3a0d7209 */ /* 0x000fe40007810000 */
[----:B------:R-:W-:Y:S02]  /*d730*/  ISETP.LT.OR P6, PT, R138, 0x3a, P6 ;  /* 0x0000003a8a00780c */ /* 0x000fe400037c1670 */
        /* <DEDUP_REMOVED lines=11> */
[C---:B------:R-:W-:Y:S02]  /*d7f0*/  ISETP.GT.AND P6, PT, R87.reuse, 0x48, P2 ;  /* 0x000000485700780c */ /* 0x040fe400017c4270 */
        /* <DEDUP_REMOVED lines=12> */
[----:B------:R-:W-:Y:S01]  /*d8c0*/  ISETP.GT.AND P3, PT, R87, 0x20, P2 ;  /* 0x000000205700780c */ /* 0x000fe20001764270 */
[----:B------:R-:W0:Y:S01]  /*d8d0*/  SHFL.BFLY PT, R12, R13, 0x2, 0x1f ;  /* 0x0c401f000d0c7f89 */ /* 0x000e2200000e0000 */
[----:B------:R-:W-:-:S02]  /*d8e0*/  FSEL R33, R33, -INF , !P4 ;  /* 0xff80000021217808 */ /* 0x000fc40006000000 */
[C---:B------:R-:W-:Y:S02]  /*d8f0*/  ISETP.GT.AND P6, PT, R87.reuse, 0x51, P2 ;  /* 0x000000515700780c */ /* 0x040fe400017c4270 */
[----:B------:R-:W-:Y:S02]  /*d900*/  ISETP.GT.AND P4, PT, R87, 0x28, P2 ;  /* 0x000000285700780c */ /* 0x000fe40001784270 */
[C---:B------:R-:W-:Y:S02]  /*d910*/  ISETP.LT.OR P3, PT, R138.reuse, 0x21, P3 ;  /* 0x000000218a00780c */ /* 0x040fe40001f61670 */
[C---:B------:R-:W-:Y:S02]  /*d920*/  ISETP.LT.OR P6, PT, R138.reuse, 0x52, P6 ;  /* 0x000000528a00780c */ /* 0x040fe400037c1670 */
[----:B------:R-:W-:Y:S02]  /*d930*/  ISETP.LT.OR P4, PT, R138, 0x29, P4 ;  /* 0x000000298a00780c */ /* 0x000fe40002781670 */
[----:B------:R-:W-:-:S02]  /*d940*/  FSEL R36, R36, -INF , !P3 ;  /* 0xff80000024247808 */ /* 0x000fc40005800000 */
[----:B------:R-:W-:Y:S02]  /*d950*/  FSEL R63, R63, -INF , !P6 ;  /* 0xff8000003f3f7808 */ /* 0x000fe40007000000 */
[C---:B------:R-:W-:Y:S02]  /*d960*/  ISETP.GT.AND P3, PT, R87.reuse, 0x29, P2 ;  /* 0x000000295700780c */ /* 0x040fe40001764270 */
[----:B------:R-:W-:Y:S02]  /*d970*/  FSEL R40, R40, -INF , !P4 ;  /* 0xff80000028287808 */ /* 0x000fe40006000000 */
[C---:B------:R-:W-:Y:S02]  /*d980*/  ISETP.GT.AND P6, PT, R87.reuse, 0x59, P2 ;  /* 0x000000595700780c */ /* 0x040fe400017c4270 */
[----:B------:R-:W-:Y:S02]  /*d990*/  ISETP.GT.AND P4, PT, R87, 0x31, P2 ;  /* 0x000000315700780c */ /* 0x000fe40001784270 */
[----:B0-----:R-:W-:-:S02]  /*d9a0*/  FMNMX.FTZ R12, R13, R12, !PT ;  /* 0x0000000c0d0c7209 */ /* 0x001fc40007810000 */
[C---:B------:R-:W-:Y:S02]  /*d9b0*/  ISETP.LT.OR P3, PT, R138.reuse, 0x2a, P3 ;  /* 0x0000002a8a00780c */ /* 0x040fe40001f61670 */
[C---:B------:R-:W-:Y:S01]  /*d9c0*/  ISETP.LT.OR P6, PT, R138.reuse, 0x5a, P6 ;  /* 0x0000005a8a00780c */ /* 0x040fe200037c1670 */
[----:B------:R-:W0:Y:S01]  /*d9d0*/  SHFL.BFLY PT, R13, R12, 0x1, 0x1f ;  /* 0x0c201f000c0d7f89 */ /* 0x000e2200000e0000 */
[----:B------:R-:W-:Y:S02]  /*d9e0*/  ISETP.LT.OR P4, PT, R138, 0x32, P4 ;  /* 0x000000328a00780c */ /* 0x000fe40002781670 */
[----:B------:R-:W-:Y:S02]  /*d9f0*/  FSEL R41, R41, -INF , !P3 ;  /* 0xff80000029297808 */ /* 0x000fe40005800000 */
[----:B------:R-:W-:Y:S02]  /*da00*/  FSEL R67, R67, -INF , !P6 ;  /* 0xff80000043437808 */ /* 0x000fe40007000000 */
[----:B------:R-:W-:-:S02]  /*da10*/  ISETP.GT.AND P3, PT, R87, 0x38, P2 ;  /* 0x000000385700780c */ /* 0x000fc40001764270 */
[----:B------:R-:W-:Y:S02]  /*da20*/  FSEL R45, R45, -INF , !P4 ;  /* 0xff8000002d2d7808 */ /* 0x000fe40006000000 */
[C---:B------:R-:W-:Y:S02]  /*da30*/  ISETP.GT.AND P6, PT, R87.reuse, 0x61, P2 ;  /* 0x000000615700780c */ /* 0x040fe400017c4270 */
[----:B------:R-:W-:Y:S02]  /*da40*/  ISETP.GT.AND P4, PT, R87, 0x40, P2 ;  /* 0x000000405700780c */ /* 0x000fe40001784270 */
[C---:B------:R-:W-:Y:S02]  /*da50*/  ISETP.LT.OR P3, PT, R138.reuse, 0x39, P3 ;  /* 0x000000398a00780c */ /* 0x040fe40001f61670 */
[C---:B------:R-:W-:Y:S02]  /*da60*/  ISETP.LT.OR P6, PT, R138.reuse, 0x62, P6 ;  /* 0x000000628a00780c */ /* 0x040fe400037c1670 */
[----:B------:R-:W-:-:S02]  /*da70*/  ISETP.LT.OR P4, PT, R138, 0x41, P4 ;  /* 0x000000418a00780c */ /* 0x000fc40002781670 */
[----:B------:R-:W-:Y:S02]  /*da80*/  FSEL R48, R48, -INF , !P3 ;  /* 0xff80000030307808 */ /* 0x000fe40005800000 */
[----:B------:R-:W-:Y:S02]  /*da90*/  FSEL R71, R71, -INF , !P6 ;  /* 0xff80000047477808 */ /* 0x000fe40007000000 */
[C---:B------:R-:W-:Y:S02]  /*daa0*/  ISETP.GT.AND P3, PT, R87.reuse, 0x41, P2 ;  /* 0x000000415700780c */ /* 0x040fe40001764270 */
[----:B------:R-:W-:Y:S02]  /*dab0*/  FSEL R54, R54, -INF , !P4 ;  /* 0xff80000036367808 */ /* 0x000fe40006000000 */
[C---:B------:R-:W-:Y:S02]  /*dac0*/  ISETP.GT.AND P6, PT, R87.reuse, 0x69, P2 ;  /* 0x000000695700780c */ /* 0x040fe400017c4270 */
[----:B------:R-:W-:-:S02]  /*dad0*/  ISETP.GT.AND P4, PT, R87, 0x49, P2 ;  /* 0x000000495700780c */ /* 0x000fc40001784270 */
[----:B0-----:R-:W-:Y:S02]  /*dae0*/  FMNMX.FTZ R12, R12, R13, !PT ;  /* 0x0000000d0c0c7209 */ /* 0x001fe40007810000 */
[C---:B------:R-:W-:Y:S02]  /*daf0*/  ISETP.LT.OR P3, PT, R138.reuse, 0x42, P3 ;  /* 0x000000428a00780c */ /* 0x040fe40001f61670 */
[----:B------:R-:W-:Y:S01]  /*db00*/  ISETP.LT.OR P6, PT, R138, 0x6a, P6 ;  /* 0x0000006a8a00780c */ /* 0x000fe200037c1670 */
[----:B------:R-:W-:Y:S01]  /*db10*/  FMUL.FTZ R13, R12, UR34 ;  /* 0x000000220c0d7c20 */ /* 0x000fe20008410000 */
[----:B------:R-:W-:Y:S02]  /*db20*/  ISETP.LT.OR P4, PT, R138, 0x4a, P4 ;  /* 0x0000004a8a00780c */ /* 0x000fe40002781670 */
[----:B------:R-:W-:Y:S02]  /*db30*/  FSEL R55, R55, -INF , !P3 ;  /* 0xff80000037377808 */ /* 0x000fe40005800000 */
[----:B------:R-:W-:-:S02]  /*db40*/  FSEL R75, R75, -INF , !P6 ;  /* 0xff8000004b4b7808 */ /* 0x000fc40007000000 */
[----:B------:R-:W-:Y:S02]  /*db50*/  ISETP.GT.AND P3, PT, R87, 0x50, P2 ;  /* 0x000000505700780c */ /* 0x000fe40001764270 */
[----:B------:R-:W-:Y:S02]  /*db60*/  FSEL R59, R59, -INF , !P4 ;  /* 0xff8000003b3b7808 */ /* 0x000fe40006000000 */
[----:B------:R-:W-:Y:S02]  /*db70*/  ISETP.GT.AND P6, PT, R87, RZ, P2 ;  /* 0x000000ff5700720c */ /* 0x000fe400017c4270 */
[----:B------:R-:W-:Y:S02]  /*db80*/  FSETP.NEU.FTZ.AND P4, PT, R12, -INF , PT ;  /* 0xff8000000c00780b */ /* 0x000fe40003f9d000 */
[C---:B------:R-:W-:Y:S02]  /*db90*/  ISETP.LT.OR P3, PT, R138.reuse, 0x51, P3 ;  /* 0x000000518a00780c */ /* 0x040fe40001f61670 */
[----:B------:R-:W-:-:S02]  /*dba0*/  ISETP.LT.OR P6, PT, R138, 0x1, P6 ;  /* 0x000000018a00780c */ /* 0x000fc400037c1670 */
[----:B------:R-:W-:Y:S02]  /*dbb0*/  FSEL R13, R13, RZ, P4 ;  /* 0x000000ff0d0d7208 */ /* 0x000fe40002000000 */
[----:B------:R-:W-:Y:S02]  /*dbc0*/  FSEL R61, R61, -INF , !P3 ;  /* 0xff8000003d3d7808 */ /* 0x000fe40005800000 */
[----:B------:R-:W-:Y:S01]  /*dbd0*/  FSEL R85, R14, -INF , !P6 ;  /* 0xff8000000e557808 */ /* 0x000fe20007000000 */
        /* <DEDUP_REMOVED lines=11> */
[----:B------:R-:W-:Y:S01]  /*dc90*/  ISETP.GT.AND P3, PT, R87, 0x60, P2 ;  /* 0x000000605700780c */ /* 0x000fe20001764270 */
[--C-:B------:R-:W-:Y:S01]  /*dca0*/  FFMA.FTZ R52, R52, UR34, -R13.reuse ;  /* 0x0000002234347c23 */ /* 0x100fe2000801080d */
        /* <DEDUP_REMOVED lines=10> */
[----:B------:R0:W-:Y:S01]  /*dd50*/  MUFU.EX2 R27, R86 ;  /* 0x00000056001b7308 */ /* 0x0001e20000000800 */
[----:B------:R-:W-:Y:S01]  /*dd60*/  FMNMX.FTZ R31, R29, R30, !PT ;  /* 0x0000001e1d1f7209 */ /* 0x000fe20007810000 */
[----:B------:R-:W-:Y:S01]  /*dd70*/  FFMA.FTZ R30, R34, UR34, -R13 ;  /* 0x00000022221e7c23 */ /* 0x000fe2000801080d */
[----:B------:R-:W-:Y:S02]  /*dd80*/  FSEL R73, R73, -INF , !P3 ;  /* 0xff80000049497808 */ /* 0x000fe40005800000 */
[----:B------:R-:W-:-:S02]  /*dd90*/  ISETP.GT.AND P3, PT, R87, 0x70, P2 ;  /* 0x000000705700780c */ /* 0x000fc40001764270 */
[----:B------:R-:W-:Y:S01]  /*dda0*/  FMNMX.FTZ R34, R32, R31, !PT ;  /* 0x0000001f20227209 */ /* 0x000fe20007810000 */
[----:B------:R-:W-:Y:S01]  /*ddb0*/  MUFU.EX2 R53, R53 ;  /* 0x0000003500357308 */ /* 0x000fe20000000800 */
[----:B------:R-:W-:Y:S01]  /*ddc0*/  ISETP.LT.OR P3, PT, R138, 0x71, P3 ;  /* 0x000000718a00780c */ /* 0x000fe20001f61670 */
[----:B0-----:R-:W-:Y:S01]  /*ddd0*/  FFMA.FTZ R86, R39, UR34, -R13 ;  /* 0x0000002227567c23 */ /* 0x001fe2000801080d */
[----:B------:R-:W-:Y:S02]  /*dde0*/  FMNMX.FTZ R31, R33, R34, !PT ;  /* 0x00000022211f7209 */ /* 0x000fe40007810000 */
[----:B------:R-:W-:Y:S02]  /*ddf0*/  FSEL R77, R77, -INF , !P3 ;  /* 0xff8000004d4d7808 */ /* 0x000fe40005800000 */
[----:B------:R-:W-:Y:S01]  /*de00*/  FMNMX.FTZ R34, R36, R31, !PT ;  /* 0x0000001f24227209 */ /* 0x000fe20007810000 */
[----:B------:R-:W-:Y:S01]  /*de10*/  MUFU.EX2 R20, R20 ;  /* 0x0000001400147308 */ /* 0x000fe20000000800 */
[----:B------:R-:W-:-:S02]  /*de20*/  ISETP.GT.AND P3, PT, R87, 0x71, P2 ;  /* 0x000000715700780c */ /* 0x000fc40001764270 */
[C---:B------:R-:W-:Y:S02]  /*de30*/  ISETP.GT.AND P6, PT, R87.reuse, 0x78, P2 ;  /* 0x000000785700780c */ /* 0x040fe400017c4270 */
[----:B------:R-:W-:Y:S01]  /*de40*/  ISETP.GT.AND P2, PT, R87, 0x79, P2 ;  /* 0x000000795700780c */ /* 0x000fe20001744270 */
[--C-:B------:R-:W-:Y:S01]  /*de50*/  FFMA.FTZ R87, R35, UR34, -R13.reuse ;  /* 0x0000002223577c23 */ /* 0x100fe2000801080d */
[----:B------:R-:W-:Y:S01]  /*de60*/  FMNMX.FTZ R35, R37, R34, !PT ;  /* 0x0000002225237209 */ /* 0x000fe20007810000 */
[----:B------:R-:W-:Y:S01]  /*de70*/  FFMA.FTZ R34, R38, UR34, -R13 ;  /* 0x0000002226227c23 */ /* 0x000fe2000801080d */
[----:B------:R-:W-:Y:S01]  /*de80*/  ISETP.LT.OR P3, PT, R138, 0x72, P3 ;  /* 0x000000728a00780c */ /* 0x000fe20001f61670 */
[----:B------:R0:W-:Y:S01]  /*de90*/  MUFU.EX2 R31, R87 ;  /* 0x00000057001f7308 */ /* 0x0001e20000000800 */
[----:B------:R-:W-:Y:S02]  /*dea0*/  FMNMX.FTZ R38, R40, R35, !PT ;  /* 0x0000002328267209 */ /* 0x000fe40007810000 */
[----:B------:R-:W-:-:S02]  /*deb0*/  ISETP.LT.OR P6, PT, R138, 0x79, P6 ;  /* 0x000000798a00780c */ /* 0x000fc400037c1670 */
[----:B------:R-:W-:Y:S02]  /*dec0*/  FMNMX.FTZ R35, R41, R38, !PT ;  /* 0x0000002629237209 */ /* 0x000fe40007810000 */
[----:B------:R-:W-:Y:S01]  /*ded0*/  FSEL R79, R79, -INF , !P3 ;  /* 0xff8000004f4f7808 */ /* 0x000fe20005800000 */
[----:B------:R-:W-:Y:S01]  /*dee0*/  MUFU.EX2 R83, R83 ;  /* 0x0000005300537308 */ /* 0x000fe20000000800 */
[----:B------:R-:W-:Y:S01]  /*def0*/  FMNMX.FTZ R38, R44, R35, !PT ;  /* 0x000000232c267209 */ /* 0x000fe20007810000 */
[--C-:B0-----:R-:W-:Y:S01]  /*df00*/  FFMA.FTZ R87, R43, UR34, -R13.reuse ;  /* 0x000000222b577c23 */ /* 0x101fe2000801080d */
        /* <DEDUP_REMOVED lines=15> */
[--C-:B0-----:R-:W-:Y:S01]  /*e000*/  FFMA.FTZ R86, R50, UR34, -R13.reuse ;  /* 0x0000002232567c23 */ /* 0x101fe2000801080d */
[----:B------:R-:W-:Y:S01]  /*e010*/  MUFU.EX2 R39, R87 ;  /* 0x0000005700277308 */ /* 0x000fe20000000800 */
[--C-:B------:R-:W-:Y:S01]  /*e020*/  FFMA.FTZ R62, R66, UR34, -R13.reuse ;  /* 0x00000022423e7c23 */ /* 0x100fe2000801080d */
[----:B------:R-:W-:Y:S01]  /*e030*/  FMNMX.FTZ R42, R55, R42, !PT ;  /* 0x0000002a372a7209 */ /* 0x000fe20007810000 */
[--C-:B------:R-:W-:Y:S01]  /*e040*/  FFMA.FTZ R64, R68, UR34, -R13.reuse ;  /* 0x0000002244407c23 */ /* 0x100fe2000801080d */
[--C-:B------:R-:W-:Y:S01]  /*e050*/  FFMA.FTZ R66, R70, UR34, -R13.reuse ;  /* 0x0000002246427c23 */ /* 0x100fe2000801080d */
[--C-:B------:R-:W-:Y:S01]  /*e060*/  FFMA.FTZ R68, R72, UR34, -R13.reuse ;  /* 0x0000002248447c23 */ /* 0x100fe2000801080d */
[----:B------:R-:W-:Y:S01]  /*e070*/  FMNMX.FTZ R46, R57, R42, !PT ;  /* 0x0000002a392e7209 */ /* 0x000fe20007810000 */
[--C-:B------:R-:W-:Y:S01]  /*e080*/  FFMA.FTZ R70, R74, UR34, -R13.reuse ;  /* 0x000000224a467c23 */ /* 0x100fe2000801080d */
[----:B------:R0:W-:Y:S01]  /*e090*/  MUFU.EX2 R42, R141 ;  /* 0x0000008d002a7308 */ /* 0x0001e20000000800 */
[--C-:B------:R-:W-:Y:S01]  /*e0a0*/  FFMA.FTZ R72, R76, UR34, -R13.reuse ;  /* 0x000000224c487c23 */ /* 0x100fe2000801080d */
[----:B------:R-:W-:Y:S01]  /*e0b0*/  FMNMX.FTZ R46, R59, R46, !PT ;  /* 0x0000002e3b2e7209 */ /* 0x000fe20007810000 */
[--C-:B------:R-:W-:Y:S01]  /*e0c0*/  FFMA.FTZ R74, R78, UR34, -R13.reuse ;  /* 0x000000224e4a7c23 */ /* 0x100fe2000801080d */
[--C-:B------:R-:W-:Y:S01]  /*e0d0*/  FFMA.FTZ R76, R80, UR34, -R13.reuse ;  /* 0x00000022504c7c23 */ /* 0x100fe2000801080d */
[----:B------:R-:W-:Y:S01]  /*e0e0*/  FFMA.FTZ R78, R84, UR34, -R13 ;  /* 0x00000022544e7c23 */ /* 0x000fe2000801080d */
[----:B------:R-:W-:-:S02]  /*e0f0*/  FMNMX.FTZ R46, R61, R46, !PT ;  /* 0x0000002e3d2e7209 */ /* 0x000fc40007810000 */
[----:B------:R-:W-:Y:S01]  /*e100*/  MUFU.EX2 R21, R21 ;  /* 0x0000001500157308 */ /* 0x000fe20000000800 */
[----:B0-----:R-:W-:Y:S01]  /*e110*/  FFMA.FTZ R141, R56, UR34, -R13 ;  /* 0x00000022388d7c23 */ /* 0x001fe2000801080d */
        /* <DEDUP_REMOVED lines=8> */
[----:B------:R0:W-:Y:S02]  /*e1a0*/  MUFU.EX2 R50, R141 ;  /* 0x0000008d00327308 */ /* 0x0001e40000000800 */
[----:B------:R-:W-:-:S04]  /*e1b0*/  FMNMX.FTZ R56, R75, R56, !PT ;  /* 0x000000384b387209 */ /* 0x000fc80007810000 */
[----:B------:R-:W-:Y:S02]  /*e1c0*/  FMNMX.FTZ R56, R77, R56, !PT ;  /* 0x000000384d387209 */ /* 0x000fe40007810000 */
[----:B------:R-:W-:Y:S01]  /*e1d0*/  MUFU.EX2 R26, R26 ;  /* 0x0000001a001a7308 */ /* 0x000fe20000000800 */
[----:B0-----:R-:W-:Y:S02]  /*e1e0*/  FSEL R141, R12, RZ, P4 ;  /* 0x000000ff0c8d7208 */ /* 0x001fe40002000000 */
[----:B------:R-:W-:-:S03]  /*e1f0*/  FMNMX.FTZ R56, R79, R56, !PT ;  /* 0x000000384f387209 */ /* 0x000fc60007810000 */
[----:B------:R-:W-:Y:S01]  /*e200*/  FADD.FTZ R141, -R141, R10 ;  /* 0x0000000a8d8d7221 */ /* 0x000fe20000010100 */
[----:B------:R-:W-:Y:S01]  /*e210*/  FMNMX.FTZ R87, R81, R56, !PT ;  /* 0x0000003851577209 */ /* 0x000fe20007810000 */
[----:B------:R-:W-:Y:S02]  /*e220*/  MUFU.EX2 R30, R30 ;  /* 0x0000001e001e7308 */ /* 0x000fe40000000800 */
[----:B------:R-:W-:Y:S01]  /*e230*/  FMUL.FTZ R10, R141, UR34 ;  /* 0x000000228d0a7c20 */ /* 0x000fe20008410000 */
[----:B------:R-:W-:-:S05]  /*e240*/  FMNMX.FTZ R87, R82, R87, !PT ;  /* 0x0000005752577209 */ /* 0x000fca0007810000 */
[----:B------:R-:W0:Y:S01]  /*e250*/  SHFL.BFLY PT, R86, R87, 0x2, 0x1f ;  /* 0x0c401f0057567f89 */ /* 0x000e2200000e0000 */
[----:B------:R-:W1:Y:S08]  /*e260*/  MUFU.EX2 R10, R10 ;  /* 0x0000000a000a7308 */ /* 0x000e700000000800 */
[----:B------:R2:W-:Y:S08]  /*e270*/  MUFU.EX2 R56, R138 ;  /* 0x0000008a00387308 */ /* 0x0005f00000000800 */
[----:B------:R-:W-:Y:S01]  /*e280*/  MUFU.EX2 R34, R34 ;  /* 0x0000002200227308 */ /* 0x000fe20000000800 */
[-C--:B-1----:R-:W-:Y:S01]  /*e290*/  FMUL.FTZ R88, R88, R10.reuse ;  /* 0x0000000a58587220 */ /* 0x082fe20000410000 */
[-C--:B------:R-:W-:Y:S01]  /*e2a0*/  FMUL.FTZ R89, R89, R10.reuse ;  /* 0x0000000a59597220 */ /* 0x080fe20000410000 */
[-C--:B------:R-:W-:Y:S01]  /*e2b0*/  FMUL.FTZ R92, R92, R10.reuse ;  /* 0x0000000a5c5c7220 */ /* 0x080fe20000410000 */
[-C--:B------:R-:W-:Y:S01]  /*e2c0*/  FMUL.FTZ R93, R93, R10.reuse ;  /* 0x0000000a5d5d7220 */ /* 0x080fe20000410000 */
[-C--:B------:R-:W-:Y:S01]  /*e2d0*/  FMUL.FTZ R96, R96, R10.reuse ;  /* 0x0000000a60607220 */ /* 0x080fe20000410000 */
[----:B------:R-:W-:Y:S01]  /*e2e0*/  FMUL.FTZ R97, R97, R10 ;  /* 0x0000000a61617220 */ /* 0x000fe20000410000 */
[----:B0-----:R-:W-:Y:S01]  /*e2f0*/  FMNMX.FTZ R86, R87, R86, !PT ;  /* 0x0000005657567209 */ /* 0x001fe20007810000 */
[----:B------:R-:W-:Y:S01]  /*e300*/  MUFU.EX2 R38, R38 ;  /* 0x0000002600267308 */ /* 0x000fe20000000800 */
[-C--:B------:R-:W-:Y:S01]  /*e310*/  FMUL.FTZ R100, R100, R10.reuse ;  /* 0x0000000a64647220 */ /* 0x080fe20000410000 */
[-C--:B------:R-:W-:Y:S01]  /*e320*/  FMUL.FTZ R101, R101, R10.reuse ;  /* 0x0000000a65657220 */ /* 0x080fe20000410000 */
[-C--:B------:R-:W-:Y:S01]  /*e330*/  FMUL.FTZ R104, R104, R10.reuse ;  /* 0x0000000a68687220 */ /* 0x080fe20000410000 */
[----:B------:R-:W0:Y:S01]  /*e340*/  SHFL.BFLY PT, R87, R86, 0x1, 0x1f ;  /* 0x0c201f0056577f89 */ /* 0x000e2200000e0000 */
        /* <DEDUP_REMOVED lines=16> */
[----:B------:R-:W-:-:S03]  /*e450*/  FMUL.FTZ R133, R133, R10 ;  /* 0x0000000a85857220 */ /* 0x000fc60000410000 */
[----:B------:R-:W-:Y:S01]  /*e460*/  MUFU.EX2 R51, R51 ;  /* 0x0000003300337308 */ /* 0x000fe20000000800 */
[----:B0-----:R-:W-:-:S04]  /*e470*/  FMNMX.FTZ R13, R86, R87, !PT ;  /* 0x00000057560d7209 */ /* 0x001fc80007810000 */
        /* <DEDUP_REMOVED lines=10> */
[--C-:B--2---:R-:W-:Y:S01]  /*e520*/  FFMA.FTZ R138, R25, UR34, -R80.reuse ;  /* 0x00000022198a7c23 */ /* 0x104fe20008010850 */
[----:B------:R-:W-:Y:S01]  /*e530*/  FADD.FTZ R32, -R32, R11 ;  /* 0x0000000b20207221 */ /* 0x000fe20000010100 */
[--C-:B------:R-:W-:Y:S01]  /*e540*/  FFMA.FTZ R25, R28, UR34, -R80.reuse ;  /* 0x000000221c197c23 */ /* 0x100fe20008010850 */
[----:B------:R-:W-:Y:S01]  /*e550*/  MUFU.EX2 R85, R85 ;  /* 0x0000005500557308 */ /* 0x000fe20000000800 */
[----:B------:R-:W-:Y:S01]  /*e560*/  FFMA.FTZ R29, R29, UR34, -R80 ;  /* 0x000000221d1d7c23 */ /* 0x000fe20008010850 */
[----:B------:R-:W-:Y:S01]  /*e570*/  FMUL.FTZ R11, R32, UR34 ;  /* 0x00000022200b7c20 */ /* 0x000fe20008410000 */
[----:B------:R-:W-:-:S02]  /*e580*/  IMAD.U32 R32, RZ, RZ, UR51 ;  /* 0x00000033ff207e24 */ /* 0x000fc4000f8e00ff */
[--C-:B------:R-:W-:Y:S01]  /*e590*/  FFMA.FTZ R15, R45, UR34, -R80.reuse ;  /* 0x000000222d0f7c23 */ /* 0x100fe20008010850 */
[--C-:B------:R-:W-:Y:S01]  /*e5a0*/  FFMA.FTZ R45, R55, UR34, -R80.reuse ;  /* 0x00000022372d7c23 */ /* 0x100fe20008010850 */
[--C-:B------:R-:W-:Y:S01]  /*e5b0*/  FFMA.FTZ R33, R33, UR34, -R80.reuse ;  /* 0x0000002221217c23 */ /* 0x100fe20008010850 */
[--C-:B------:R-:W-:Y:S01]  /*e5c0*/  FFMA.FTZ R36, R36, UR34, -R80.reuse ;  /* 0x0000002224247c23 */ /* 0x100fe20008010850 */
[----:B------:R-:W-:Y:S01]  /*e5d0*/  @!P1 LEA R32, R32, UR42, 0x3 ;  /* 0x0000002a20209c11 */ /* 0x000fe2000f8e18ff */
[----:B------:R-:W0:Y:S01]  /*e5e0*/  MUFU.EX2 R11, R11 ;  /* 0x0000000b000b7308 */ /* 0x000e220000000800 */
[--C-:B------:R-:W-:Y:S01]  /*e5f0*/  FFMA.FTZ R37, R37, UR34, -R80.reuse ;  /* 0x0000002225257c23 */ /* 0x100fe20008010850 */
[--C-:B------:R-:W-:Y:S01]  /*e600*/  FFMA.FTZ R40, R40, UR34, -R80.reuse ;  /* 0x0000002228287c23 */ /* 0x100fe20008010850 */
[--C-:B------:R-:W-:Y:S01]  /*e610*/  FFMA.FTZ R87, R41, UR34, -R80.reuse ;  /* 0x0000002229577c23 */ /* 0x100fe20008010850 */
[----:B------:R-:W-:Y:S02]  /*e620*/  @!P1 VIADD R32, R32, 0x2d860 ;  /* 0x0002d86020209836 */ /* 0x000fe40000000000 */
[--C-:B------:R-:W-:Y:S01]  /*e630*/  FFMA.FTZ R41, R44, UR34, -R80.reuse ;  /* 0x000000222c297c23 */ /* 0x100fe20008010850 */
[--C-:B------:R-:W-:Y:S01]  /*e640*/  FFMA.FTZ R44, R49, UR34, -R80.reuse ;  /* 0x00000022312c7c23 */ /* 0x100fe20008010850 */
[----:B------:R-:W-:Y:S01]  /*e650*/  FFMA.FTZ R49, R54, UR34, -R80 ;  /* 0x0000002236317c23 */ /* 0x000fe20008010850 */
[----:B------:R-:W1:Y:S01]  /*e660*/  MUFU.EX2 R86, R86 ;  /* 0x0000005600567308 */ /* 0x000e620000000800 */
[----:B------:R-:W-:Y:S01]  /*e670*/  @!P1 PRMT R32, RZ, 0x654, R32 ;  /* 0x00000654ff209816 */ /* 0x000fe20000000020 */
[--C-:B------:R-:W-:Y:S01]  /*e680*/  FFMA.FTZ R28, R48, UR34, -R80.reuse ;  /* 0x00000022301c7c23 */ /* 0x100fe20008010850 */
[----:B------:R-:W-:Y:S01]  /*e690*/  F2FP.BF16.F32.PACK_AB R54, R83, R20 ;  /* 0x000000145336723e */ /* 0x000fe200000010ff */
[--C-:B------:R-:W-:Y:S01]  /*e6a0*/  FFMA.FTZ R71, R71, UR34, -R80.reuse ;  /* 0x0000002247477c23 */ /* 0x100fe20008010850 */
[----:B------:R2:W-:Y:S01]  /*e6b0*/  @!P1 SYNCS.ARRIVE.TRANS64.RED.A1T0 RZ, [R32+URZ], RZ ;  /* 0x000000ff20ff99a7 */ /* 0x0005e2000810043f */
[--C-:B------:R-:W-:Y:S01]  /*e6c0*/  FFMA.FTZ R73, R73, UR34, -R80.reuse ;  /* 0x0000002249497c23 */ /* 0x100fe20008010850 */
[--C-:B------:R-:W-:Y:S01]  /*e6d0*/  FFMA.FTZ R75, R75, UR34, -R80.reuse ;  /* 0x000000224b4b7c23 */ /* 0x100fe20008010850 */
[----:B------:R-:W3:Y:S01]  /*e6e0*/  MUFU.EX2 R24, R24 ;  /* 0x0000001800187308 */ /* 0x000ee20000000800 */
[----:B0-----:R-:W-:Y:S01]  /*e6f0*/  FFMA.FTZ R55, R11, R2, R85 ;  /* 0x000000020b377223 */ /* 0x001fe20000010055 */
[--C-:B------:R-:W-:Y:S01]  /*e700*/  FFMA.FTZ R2, R59, UR34, -R80.reuse ;  /* 0x000000223b027c23 */ /* 0x100fe20008010850 */
[--C-:B------:R-:W-:Y:S01]  /*e710*/  FFMA.FTZ R77, R77, UR34, -R80.reuse ;  /* 0x000000224d4d7c23 */ /* 0x100fe20008010850 */
[----:B------:R-:W-:Y:S01]  /*e720*/  FFMA.FTZ R79, R79, UR34, -R80 ;  /* 0x000000224f4f7c23 */ /* 0x000fe20008010850 */
[----:B--2---:R-:W-:Y:S01]  /*e730*/  FFMA.FTZ R32, R10, R3, R52 ;  /* 0x000000030a207223 */ /* 0x004fe20000010034 */
[----:B------:R-:W-:Y:S01]  /*e740*/  FFMA.FTZ R3, R57, UR34, -R80 ;  /* 0x0000002239037c23 */ /* 0x000fe20008010850 */
[C---:B------:R-:W-:Y:S01]  /*e750*/  F2FP.BF16.F32.PACK_AB R52, R53.reuse, R52 ;  /* 0x000000343534723e */ /* 0x040fe200000010ff */
[----:B------:R-:W0:Y:S01]  /*e760*/  MUFU.EX2 R138, R138 ;  /* 0x0000008a008a7308 */ /* 0x000e220000000800 */
[----:B------:R-:W-:Y:S01]  /*e770*/  FADD.FTZ R57, R53, R32 ;  /* 0x0000002035397221 */ /* 0x000fe20000010000 */
[C---:B-1----:R-:W-:Y:S01]  /*e780*/  FADD.FTZ R55, R86.reuse, R55 ;  /* 0x0000003756377221 */ /* 0x042fe20000010000 */
[----:B------:R-:W-:Y:S01]  /*e790*/  F2FP.BF16.F32.PACK_AB R53, R86, R85 ;  /* 0x000000555635723e */ /* 0x000fe200000010ff */
[--C-:B------:R-:W-:Y:S01]  /*e7a0*/  FFMA.FTZ R86, R67, UR34, -R80.reuse ;  /* 0x0000002243567c23 */ /* 0x100fe20008010850 */
[----:B------:R-:W-:Y:S01]  /*e7b0*/  FADD.FTZ R32, R20, R57 ;  /* 0x0000003914207221 */ /* 0x000fe20000010000 */
[--C-:B------:R-:W-:Y:S01]  /*e7c0*/  FFMA.FTZ R57, R61, UR34, -R80.reuse ;  /* 0x000000223d397c23 */ /* 0x100fe20008010850 */
[----:B------:R-:W-:Y:S01]  /*e7d0*/  FFMA.FTZ R20, R63, UR34, -R80 ;  /* 0x000000223f147c23 */ /* 0x000fe20008010850 */
[----:B------:R-:W1:Y:S01]  /*e7e0*/  MUFU.EX2 R25, R25 ;  /* 0x0000001900197308 */ /* 0x000e620000000800 */
[----:B------:R-:W-:Y:S01]  /*e7f0*/  FADD.FTZ R32, R83, R32 ;  /* 0x0000002053207221 */ /* 0x000fe20000010000 */
[----:B---3--:R-:W-:Y:S01]  /*e800*/  FADD.FTZ R55, R24, R55 ;  /* 0x0000003718377221 */ /* 0x008fe20000010000 */
[----:B------:R-:W-:Y:S01]  /*e810*/  FFMA.FTZ R81, R81, UR34, -R80 ;  /* 0x0000002251517c23 */ /* 0x000fe20008010850 */
[----:B------:R-:W-:Y:S01]  /*e820*/  ISETP.GT.AND P2, PT, R0, UR39, PT ;  /* 0x0000002700007c0c */ /* 0x000fe2000bf44270 */
[----:B------:R-:W-:Y:S01]  /*e830*/  FADD.FTZ R59, R21, R32 ;  /* 0x00000020153b7221 */ /* 0x000fe20000010000 */
[----:B------:R-:W-:Y:S01]  /*e840*/  UMOV UR51, UR43 ;  /* 0x0000002b00337c82 */ /* 0x000fe20008000000 */
[-C--:B------:R-:W-:Y:S01]  /*e850*/  FMUL.FTZ R90, R90, R11.reuse ;  /* 0x0000000b5a5a7220 */ /* 0x080fe20000410000 */
[----:B------:R-:W2:Y:S01]  /*e860*/  MUFU.EX2 R29, R29 ;  /* 0x0000001d001d7308 */ /* 0x000ea20000000800 */
[----:B0-----:R-:W-:Y:S01]  /*e870*/  FADD.FTZ R32, R138, R55 ;  /* 0x000000378a207221 */ /* 0x001fe20000010000 */
[----:B------:R-:W-:Y:S01]  /*e880*/  FADD.FTZ R59, R14, R59 ;  /* 0x0000003b0e3b7221 */ /* 0x000fe20000010000 */
[----:B------:R-:W-:Y:S01]  /*e890*/  F2FP.BF16.F32.PACK_AB R55, R138, R24 ;  /* 0x000000188a37723e */ /* 0x000fe200000010ff */
[-C--:B------:R-:W-:Y:S01]  /*e8a0*/  FMUL.FTZ R91, R91, R11.reuse ;  /* 0x0000000b5b5b7220 */ /* 0x080fe20000410000 */
[-C--:B------:R-:W-:Y:S01]  /*e8b0*/  FMUL.FTZ R94, R94, R11.reuse ;  /* 0x0000000b5e5e7220 */ /* 0x080fe20000410000 */
[----:B------:R-:W-:Y:S01]  /*e8c0*/  FADD.FTZ R24, R26, R59 ;  /* 0x0000003b1a187221 */ /* 0x000fe20000010000 */
[----:B------:R-:W-:Y:S01]  /*e8d0*/  F2FP.BF16.F32.PACK_AB R26, R27, R26 ;  /* 0x0000001a1b1a723e */ /* 0x000fe200000010ff */
[----:B------:R-:W0:Y:S01]  /*e8e0*/  MUFU.EX2 R84, R84 ;  /* 0x0000005400547308 */ /* 0x000e220000000800 */
[----:B-1----:R-:W-:Y:S01]  /*e8f0*/  FADD.FTZ R32, R25, R32 ;  /* 0x0000002019207221 */ /* 0x002fe20000010000 */
[----:B------:R-:W-:Y:S01]  /*e900*/  FADD.FTZ R63, R27, R24 ;  /* 0x000000181b3f7221 */ /* 0x000fe20000010000 */
[--C-:B------:R-:W-:Y:S01]  /*e910*/  FFMA.FTZ R59, R65, UR34, -R80.reuse ;  /* 0x00000022413b7c23 */ /* 0x100fe20008010850 */
[--C-:B------:R-:W-:Y:S01]  /*e920*/  FFMA.FTZ R65, R69, UR34, -R80.reuse ;  /* 0x0000002245417c23 */ /* 0x100fe20008010850 */
[----:B------:R-:W-:Y:S01]  /*e930*/  STSM.16.M88.4 [R17+0x21800], R52 ;  /* 0x0218003411007844 */ /* 0x000fe20000000200 */
[----:B------:R-:W-:Y:S01]  /*e940*/  FFMA.FTZ R80, R82, UR34, -R80 ;  /* 0x0000002252507c23 */ /* 0x000fe20008010850 */
[----:B------:R-:W-:Y:S01]  /*e950*/  FMUL.FTZ R95, R95, R11 ;  /* 0x0000000b5f5f7220 */ /* 0x000fe20000410000 */
[----:B------:R-:W1:Y:S01]  /*e960*/  MUFU.EX2 R33, R33 ;  /* 0x0000002100217308 */ /* 0x000e620000000800 */
[C---:B--2---:R-:W-:Y:S01]  /*e970*/  FADD.FTZ R61, R29.reuse, R32 ;  /* 0x000000201d3d7221 */ /* 0x044fe20000010000 */
[----:B------:R-:W-:Y:S01]  /*e980*/  FADD.FTZ R32, R30, R63 ;  /* 0x0000003f1e207221 */ /* 0x000fe20000010000 */
[----:B------:R-:W-:Y:S01]  /*e990*/  F2FP.BF16.F32.PACK_AB R25, R29, R25 ;  /* 0x000000191d19723e */ /* 0x000fe200000010ff */
[-C--:B------:R-:W-:Y:S01]  /*e9a0*/  FMUL.FTZ R98, R98, R11.reuse ;  /* 0x0000000b62627220 */ /* 0x080fe20000410000 */
[-C--:B------:R-:W-:Y:S01]  /*e9b0*/  FMUL.FTZ R99, R99, R11.reuse ;  /* 0x0000000b63637220 */ /* 0x080fe20000410000 */
[----:B------:R-:W-:Y:S01]  /*e9c0*/  FADD.FTZ R63, R31, R32 ;  /* 0x000000201f3f7221 */ /* 0x000fe20000010000 */
        /* <DEDUP_REMOVED lines=8> */
[-C--:B------:R-:W-:Y:S01]  /*ea50*/  FMUL.FTZ R107, R107, R11.reuse ;  /* 0x0000000b6b6b7220 */ /* 0x080fe20000410000 */
[----:B------:R-:W0:Y:S01]  /*ea60*/  MUFU.EX2 R37, R37 ;  /* 0x0000002500257308 */ /* 0x000e220000000800 */
[----:B-1----:R-:W-:Y:S01]  /*ea70*/  FADD.FTZ R61, R33, R24 ;  /* 0x00000018213d7221 */ /* 0x002fe20000010000 */
[----:B------:R-:W-:Y:S01]  /*ea80*/  FADD.FTZ R48, R38, R63 ;  /* 0x0000003f26307221 */ /* 0x000fe20000010000 */
        /* <DEDUP_REMOVED lines=17> */
[----:B------:R-:W-:Y:S01]  /*eba0*/  FMUL.FTZ R135, R135, R11 ;  /* 0x0000000b87877220 */ /* 0x000fe20000410000 */
[----:B------:R-:W-:-:S02]  /*ebb0*/  VIADD R0, R0, 0xffffffff ;  /* 0xffffffff00007836 */ /* 0x000fc40000000000 */
[----:B------:R-:W-:Y:S01]  /*ebc0*/  IMAD.MOV.U32 R10, RZ, RZ, R12 ;  /* 0x000000ffff0a7224 */ /* 0x000fe200078e000c */
[----:B------:R-:W0:Y:S01]  /*ebd0*/  MUFU.EX2 R41, R41 ;  /* 0x0000002900297308 */ /* 0x000e220000000800 */
[----:B-1----:R-:W-:Y:S01]  /*ebe0*/  FADD.FTZ R24, R40, R61 ;  /* 0x0000003d28187221 */ /* 0x002fe20000010000 */
[----:B------:R-:W-:Y:S01]  /*ebf0*/  FADD.FTZ R61, R39, R48 ;  /* 0x00000030273d7221 */ /* 0x000fe20000010000 */
[----:B------:R-:W-:-:S03]  /*ec00*/  IMAD.MOV.U32 R11, RZ, RZ, R13 ;  /* 0x000000ffff0b7224 */ /* 0x000fc600078e000d */
[----:B------:R-:W-:Y:S01]  /*ec10*/  FADD.FTZ R48, R42, R61 ;  /* 0x0000003d2a307221 */ /* 0x000fe20000010000 */
[----:B------:R-:W-:Y:S01]  /*ec20*/  F2FP.BF16.F32.PACK_AB R42, R43, R42 ;  /* 0x0000002a2b2a723e */ /* 0x000fe200000010ff */
[----:B------:R-:W1:Y:S01]  /*ec30*/  MUFU.EX2 R15, R15 ;  /* 0x0000000f000f7308 */ /* 0x000e620000000800 */
[----:B--2---:R-:W-:Y:S01]  /*ec40*/  FADD.FTZ R32, R87, R24 ;  /* 0x0000001857207221 */ /* 0x004fe20000010000 */
[----:B------:R-:W-:Y:S01]  /*ec50*/  F2FP.BF16.F32.PACK_AB R24, R14, R21 ;  /* 0x000000150e18723e */ /* 0x000fe200000010ff */
[----:B------:R-:W-:Y:S01]  /*ec60*/  FADD.FTZ R27, R43, R48 ;  /* 0x000000302b1b7221 */ /* 0x000fe20000010000 */
[----:B------:R-:W-:Y:S02]  /*ec70*/  F2FP.BF16.F32.PACK_AB R35, R87, R40 ;  /* 0x000000285723723e */ /* 0x000fe400000010ff */
[----:B------:R-:W-:Y:S01]  /*ec80*/  F2FP.BF16.F32.PACK_AB R40, R39, R38 ;  /* 0x000000262728723e */ /* 0x000fe200000010ff */
[----:B------:R-:W-:Y:S01]  /*ec90*/  FADD.FTZ R48, R46, R27 ;  /* 0x0000001b2e307221 */ /* 0x000fe20000010000 */
[----:B------:R-:W2:Y:S01]  /*eca0*/  MUFU.EX2 R28, R28 ;  /* 0x0000001c001c7308 */ /* 0x000ea20000000800 */
[----:B0-----:R-:W-:Y:S01]  /*ecb0*/  FADD.FTZ R14, R41, R32 ;  /* 0x00000020290e7221 */ /* 0x001fe20000010000 */
[----:B------:R-:W-:-:S02]  /*ecc0*/  F2FP.BF16.F32.PACK_AB R32, R31, R30 ;  /* 0x0000001e1f20723e */ /* 0x000fc400000010ff */
[----:B------:R-:W-:Y:S02]  /*ecd0*/  F2FP.BF16.F32.PACK_AB R27, R33, R84 ;  /* 0x00000054211b723e */ /* 0x000fe400000010ff */
[----:B------:R-:W-:Y:S02]  /*ece0*/  F2FP.BF16.F32.PACK_AB R33, R37, R36 ;  /* 0x000000242521723e */ /* 0x000fe400000010ff */
[----:B------:R-:W0:Y:S01]  /*ecf0*/  MUFU.EX2 R44, R44 ;  /* 0x0000002c002c7308 */ /* 0x000e220000000800 */
[C---:B-1----:R-:W-:Y:S01]  /*ed00*/  FADD.FTZ R21, R15.reuse, R14 ;  /* 0x0000000e0f157221 */ /* 0x042fe20000010000 */
[----:B------:R1:W-:Y:S01]  /*ed10*/  STSM.16.M88.4 [R23], R24 ;  /* 0x0000001817007844 */ /* 0x0003e20000000200 */
[----:B------:R-:W-:-:S03]  /*ed20*/  F2FP.BF16.F32.PACK_AB R41, R15, R41 ;  /* 0x000000290f29723e */ /* 0x000fc600000010ff */
[----:B------:R3:W-:Y:S02]  /*ed30*/  STSM.16.M88.4 [R19], R32 ;  /* 0x0000002013007844 */ /* 0x0007e40000000200 */
[----:B------:R-:W4:Y:S01]  /*ed40*/  MUFU.EX2 R49, R49 ;  /* 0x0000003100317308 */ /* 0x000f220000000800 */
[----:B--2---:R-:W-:-:S07]  /*ed50*/  FADD.FTZ R21, R28, R21 ;  /* 0x000000151c157221 */ /* 0x004fce0000010000 */
[----:B------:R-:W2:Y:S01]  /*ed60*/  MUFU.EX2 R45, R45 ;  /* 0x0000002d002d7308 */ /* 0x000ea20000000800 */
[C---:B0-----:R-:W-:Y:S01]  /*ed70*/  FADD.FTZ R30, R44.reuse, R21 ;  /* 0x000000152c1e7221 */ /* 0x041fe20000010000 */
[----:B------:R-:W-:Y:S01]  /*ed80*/  FADD.FTZ R21, R47, R48 ;  /* 0x000000302f157221 */ /* 0x000fe20000010000 */
[----:B------:R-:W-:-:S03]  /*ed90*/  F2FP.BF16.F32.PACK_AB R43, R44, R28 ;  /* 0x0000001c2c2b723e */ /* 0x000fc600000010ff */
[----:B------:R-:W-:Y:S01]  /*eda0*/  FADD.FTZ R48, R50, R21 ;  /* 0x0000001532307221 */ /* 0x000fe20000010000 */
[----:B------:R-:W-:Y:S01]  /*edb0*/  F2FP.BF16.F32.PACK_AB R50, R51, R50 ;  /* 0x000000323332723e */ /* 0x000fe200000010ff */
[----:B------:R-:W0:Y:S01]  /*edc0*/  MUFU.EX2 R3, R3 ;  /* 0x0000000300037308 */ /* 0x000e220000000800 */
[----:B----4-:R-:W-:Y:S01]  /*edd0*/  FADD.FTZ R30, R49, R30 ;  /* 0x0000001e311e7221 */ /* 0x010fe20000010000 */
[----:B------:R-:W-:Y:S01]  /*ede0*/  FADD.FTZ R29, R51, R48 ;  /* 0x00000030331d7221 */ /* 0x000fe20000010000 */
[----:B------:R-:W-:Y:S01]  /*edf0*/  F2FP.BF16.F32.PACK_AB R48, R47, R46 ;  /* 0x0000002e2f30723e */ /* 0x000fe200000010ff */
[----:B------:R3:W-:Y:S02]  /*ee00*/  STSM.16.M88.4 [R18], R40 ;  /* 0x0000002812007844 */ /* 0x0007e40000000200 */
[----:B------:R-:W-:Y:S01]  /*ee10*/  FADD.FTZ R29, R56, R29 ;  /* 0x0000001d381d7221 */ /* 0x000fe20000010000 */
[C---:B------:R-:W-:Y:S01]  /*ee20*/  F2FP.BF16.F32.PACK_AB R56, R58.reuse, R56 ;  /* 0x000000383a38723e */ /* 0x040fe200000010ff */
[----:B------:R-:W4:Y:S01]  /*ee30*/  MUFU.EX2 R2, R2 ;  /* 0x0000000200027308 */ /* 0x000f220000000800 */
[C---:B--2---:R-:W-:Y:S01]  /*ee40*/  FADD.FTZ R36, R45.reuse, R30 ;  /* 0x0000001e2d247221 */ /* 0x044fe20000010000 */
[----:B------:R-:W-:Y:S01]  /*ee50*/  FADD.FTZ R29, R58, R29 ;  /* 0x0000001d3a1d7221 */ /* 0x000fe20000010000 */
[----:B------:R-:W-:-:S03]  /*ee60*/  F2FP.BF16.F32.PACK_AB R49, R45, R49 ;  /* 0x000000312d31723e */ /* 0x000fc600000010ff */
[----:B------:R-:W-:Y:S02]  /*ee70*/  FADD.FTZ R29, R60, R29 ;  /* 0x0000001d3c1d7221 */ /* 0x000fe40000010000 */
[----:B------:R-:W2:Y:S01]  /*ee80*/  MUFU.EX2 R57, R57 ;  /* 0x0000003900397308 */ /* 0x000ea20000000800 */
[----:B0-----:R-:W-:-:S07]  /*ee90*/  FADD.FTZ R21, R3, R36 ;  /* 0x0000002403157221 */ /* 0x001fce0000010000 */
[----:B------:R-:W1:Y:S01]  /*eea0*/  MUFU.EX2 R20, R20 ;  /* 0x0000001400147308 */ /* 0x000e620000000800 */
[C---:B----4-:R-:W-:Y:S01]  /*eeb0*/  FADD.FTZ R36, R2.reuse, R21 ;  /* 0x0000001502247221 */ /* 0x050fe20000010000 */
[----:B------:R-:W-:-:S05]  /*eec0*/  F2FP.BF16.F32.PACK_AB R51, R2, R3 ;  /* 0x000000030233723e */ /* 0x000fca00000010ff */
[----:B------:R3:W-:Y:S01]  /*eed0*/  STSM.16.M88.4 [R17+0x27800], R48 ;  /* 0x0278003011007844 */ /* 0x0007e20000000200 */
        /* <DEDUP_REMOVED lines=11> */
[C---:B-1----:R-:W-:Y:S01]  /*ef90*/  FADD.FTZ R2, R86.reuse, R15 ;  /* 0x0000000f56027221 */ /* 0x042fe20000010000 */
[----:B------:R-:W-:-:S05]  /*efa0*/  F2FP.BF16.F32.PACK_AB R59, R86, R59 ;  /* 0x0000003b563b723e */ /* 0x000fca00000010ff */
[----:B------:R3:W-:Y:S01]  /*efb0*/  STSM.16.M88.4 [R136], R56 ;  /* 0x0000003888007844 */ /* 0x0007e20000000200 */
        /* <DEDUP_REMOVED lines=19> */
[----:B------:R-:W-:-:S05]  /*f0f0*/  F2FP.BF16.F32.PACK_AB R67, R30, R67 ;  /* 0x000000431e43723e */ /* 0x000fca00000010ff */
[----:B------:R3:W-:Y:S01]  /*f100*/  STSM.16.M88.4 [R19+0x6000], R64 ;  /* 0x0060004013007844 */ /* 0x0007e20000000200 */
        /* <DEDUP_REMOVED lines=10> */
[----:B------:R-:W1:Y:S01]  /*f1b0*/  MUFU.EX2 R24, R81 ;  /* 0x0000005100187308 */ /* 0x000e620000000800 */
[----:B0-----:R-:W-:-:S07]  /*f1c0*/  FADD.FTZ R29, R76, R29 ;  /* 0x0000001d4c1d7221 */ /* 0x001fce0000010000 */
[----:B------:R-:W0:Y:S01]  /*f1d0*/  MUFU.EX2 R15, R80 ;  /* 0x00000050000f7308 */ /* 0x000e220000000800 */
[----:B--2---:R-:W-:Y:S01]  /*f1e0*/  F2FP.BF16.F32.PACK_AB R74, R78, R76 ;  /* 0x0000004c4e4a723e */ /* 0x004fe200000010ff */
[----:B-1----:R-:W-:Y:S01]  /*f1f0*/  FADD.FTZ R2, R24, R3 ;  /* 0x0000000318027221 */ /* 0x002fe20000010000 */
[----:B------:R-:W-:Y:S01]  /*f200*/  FADD.FTZ R3, R78, R29 ;  /* 0x0000001d4e037221 */ /* 0x000fe20000010000 */
[C---:B0-----:R-:W-:Y:S02]  /*f210*/  F2FP.BF16.F32.PACK_AB R75, R15.reuse, R24 ;  /* 0x000000180f4b723e */ /* 0x041fe400000010ff */
[----:B------:R-:W-:-:S03]  /*f220*/  FADD.FTZ R2, R15, R2 ;  /* 0x000000020f027221 */ /* 0x000fc60000010000 */
[----:B------:R3:W-:Y:S01]  /*f230*/  STSM.16.M88.4 [R18+0x6000], R72 ;  /* 0x0060004812007844 */ /* 0x0007e20000000200 */
[----:B------:R0:W-:Y:S06]  /*f240*/  MEMBAR.ALL.CTA ;  /* 0x0000000000007992 */ /* 0x0001ec0000008000 */
[----:B0-----:R-:W0:Y:S02]  /*f250*/  FENCE.VIEW.ASYNC.S ;  /* 0x00000000000073c6 */ /* 0x001e240000000000 */
[----:B0-----:R-:W-:Y:S01]  /*f260*/  NOP ;  /* 0x0000000000007918 */ /* 0x001fe20000000000 */
[----:B------:R-:W-:Y:S05]  /*f270*/  @P2 BRA `(.L_x_9169) ;  /* 0xffffffc800042947 */ /* 0x000fea000383ffff */
.L_x_9152:
[----:B------:R-:W-:Y:S06]  /*f280*/  BAR.ARV 0x8, 0x1a0 ;  /* 0x0206800000007b1d */ /* 0x000fec0000002000 */
[----:B------:R-:W-:Y:S05]  /*f290*/  @!P0 BRA `(.L_x_9170) ;  /* 0x0000000000048947 */ /* 0x000fea0003800000 */
[----:B------:R-:W-:Y:S01]  /*f2a0*/  BPT.TRAP 0x1 ;  /* 0x000000040000795c */ /* 0x000fe20000300000 */
.L_x_9170:
[----:B------:R-:W-:Y:S01]  /*f2b0*/  ULEA UR9, UR43, UR42, 0x3 ;  /* 0x0000002a2b097291 */ /* 0x000fe2000f8e183f */
[----:B------:R-:W-:-:S05]  /*f2c0*/  IMAD.U32 R0, RZ, RZ, UR46 ;  /* 0x0000002eff007e24 */ /* 0x000fca000f8e00ff */
[----:B------:R-:W-:-:S04]  /*f2d0*/  SHF.L.U32 R0, R0, 0x1f, RZ ;  /* 0x0000001f00007819 */ /* 0x000fc800000006ff */
[----:B------:R0:W4:Y:S01]  /*f2e0*/  SYNCS.PHASECHK.TRANS64.TRYWAIT P2, [UR9+0x2d850], R0 ;  /* 0x02d85000ff0075a7 */ /* 0x0001220008040149 */
[----:B------:R-:W-:Y:S05]  /*f2f0*/  @!P0 BRA `(.L_x_9171) ;  /* 0x0000000000048947 */ /* 0x000fea0003800000 */
[----:B------:R-:W-:Y:S01]  /*f300*/  BPT.TRAP 0x1 ;  /* 0x000000040000795c */ /* 0x000fe20000300000 */
.L_x_9171:
[----:B----4-:R-:W-:Y:S05]  /*f310*/  @P2 BRA `(.L_x_9172) ;  /* 0x0000000000082947 */ /* 0x010fea0003800000 */
[----:B------:R-:W4:Y:S02]  /*f320*/  SYNCS.PHASECHK.TRANS64.TRYWAIT P0, [UR9+0x2d850], R0 ;  /* 0x02d85000ff0075a7 */ /* 0x000f240008000149 */
[----:B----4-:R-:W-:Y:S05]  /*f330*/  @!P0 BRA `(.L_x_9173) ;  /* 0x0000007000788947 */ /* 0x010fea0003800000 */
.L_x_9172:
[----:B------:R-:W-:Y:S01]  /*f340*/  UIADD3 UR42, UR42, 0x400, URZ ;  /* 0x000004002a2a7890 */ /* 0x000fe2000fffe03f */
[----:B------:R-:W-:Y:S01]  /*f350*/  WARPGROUP.ARRIVE ;  /* 0x00000000000079c5 */ /* 0x000fe20000000000 */
[----:B------:R-:W-:Y:S01]  /*f360*/  ULOP3.LUT UR37, UR37, 0x10000, URZ, 0xfc, !UPT ;  /* 0x0001000025257892 */ /* 0x000fe2000f8efc3f */
[----:B----4-:R-:W4:Y:S01]  /*f370*/  SHFL.BFLY PT, R5, R2, 0x2, 0x1f ;  /* 0x0c401f0002057f89 */ /* 0x010f2200000e0000 */
[----:B------:R-:W-:Y:S01]  /*f380*/  USHF.R.U32.HI UR42, URZ, 0x4, UR42 ;  /* 0x000000043f2a7899 */ /* 0x000fe2000801162a */
[----:B-12---:R-:W-:Y:S01]  /*f390*/  IMAD.MOV.U32 R9, RZ, RZ, RZ ;  /* 0x000000ffff097224 */ /* 0x006fe200078e00ff */
[----:B------:R-:W-:Y:S01]  /*f3a0*/  UMOV UR5, 0x40000040 ;  /* 0x4000004000057882 */ /* 0x000fe20000000000 */
[----:B------:R-:W-:Y:S01]  /*f3b0*/  UMOV UR7, 0x80000020 ;  /* 0x8000002000077882 */ /* 0x000fe20000000000 */
[----:B------:R-:W-:Y:S01]  /*f3c0*/  ULOP3.LUT UR42, UR42, 0x3fff, URZ, 0xc0, !UPT ;  /* 0x00003fff2a2a7892 */ /* 0x000fe2000f8ec03f */
[----:B0-----:R-:W0:Y:S01]  /*f3d0*/  SHFL.BFLY PT, R0, R3, 0x2, 0x1f ;  /* 0x0c401f0003007f89 */ /* 0x001e2200000e0000 */
[----:B------:R-:W-:Y:S01]  /*f3e0*/  UMOV UR4, UR37 ;  /* 0x0000002500047c82 */ /* 0x000fe20008000000 */
[----:B------:R-:W-:Y:S01]  /*f3f0*/  IMAD.U32 R14, RZ, RZ, UR9 ;  /* 0x00000009ff0e7e24 */ /* 0x000fe2000f8e00ff */
[----:B------:R-:W-:Y:S01]  /*f400*/  ULOP3.LUT UR8, UR42, 0x2000000, URZ, 0xfc, !UPT ;  /* 0x020000002a087892 */ /* 0x000fe2000f8efc3f */
[----:B------:R-:W-:Y:S01]  /*f410*/  IMAD.U32 R11, RZ, RZ, UR34 ;  /* 0x00000022ff0b7e24 */ /* 0x000fe2000f8e00ff */
[----:B------:R-:W-:-:S02]  /*f420*/  UIADD3 UR44, UR44, 0x1, URZ ;  /* 0x000000012c2c7890 */ /* 0x000fc4000fffe03f */
[----:B------:R-:W-:Y:S02]  /*f430*/  UIMAD UR8, UR43, 0x600, UR8 ;  /* 0x000006002b0878a4 */ /* 0x000fe4000f8e0208 */
[----:B------:R-:W-:-:S04]  /*f440*/  UIADD3 UR43, UR43, 0x1, URZ ;  /* 0x000000012b2b7890 */ /* 0x000fc8000fffe03f */
[----:B------:R-:W-:Y:S01]  /*f450*/  UISETP.NE.AND UP0, UPT, UR43, 0x2, UPT ;  /* 0x000000022b00788c */ /* 0x000fe2000bf05270 */
[----:B------:R-:W-:Y:S02]  /*f460*/  UMOV UR6, UR8 ;  /* 0x0000000800067c82 */ /* 0x000fe40008000000 */
[----:B------:R-:W-:Y:S01]  /*f470*/  HGMMA.64x96x16.F32.BF16 R88, gdesc[UR4].tnspB, R88, gsb0 ;  /* 0x41600000045879f0 */ /* 0x000fe20008001858 */
[----:B------:R-:W-:Y:S01]  /*f480*/  UIADD3 UR4, UR37, 0x2, URZ ;  /* 0x0000000225047890 */ /* 0x000fe2000fffe03f */
[----:B----4-:R-:W-:Y:S01]  /*f490*/  FADD.FTZ R4, R5, R2 ;  /* 0x0000000205047221 */ /* 0x010fe20000010000 */
[----:B------:R-:W-:Y:S01]  /*f4a0*/  UIADD3 UR6, UR8, 0x40, URZ ;  /* 0x0000004008067890 */ /* 0x000fe2000fffe03f */
[----:B------:R-:W-:Y:S01]  /*f4b0*/  IMAD.MOV.U32 R2, RZ, RZ, -0x800000 ;  /* 0xff800000ff027424 */ /* 0x000fe200078e00ff */
[----:B------:R-:W-:Y:S01]  /*f4c0*/  UMOV UR5, 0x40000040 ;  /* 0x4000004000057882 */ /* 0x000fe20000000000 */
[----:B------:R-:W-:Y:S01]  /*f4d0*/  UMOV UR7, 0x80000020 ;  /* 0x8000002000077882 */ /* 0x000fe20000000000 */
[----:B------:R-:W1:Y:S01]  /*f4e0*/  SHFL.BFLY PT, R7, R4, 0x1, 0x1f ;  /* 0x0c201f0004077f89 */ /* 0x000e6200000e0000 */
[----:B0-----:R-:W-:Y:S01]  /*f4f0*/  FADD.FTZ R0, R0, R3 ;  /* 0x0000000300007221 */ /* 0x001fe20000010000 */
[----:B------:R-:W-:Y:S01]  /*f500*/  IMAD.U32 R3, RZ, RZ, UR34 ;  /* 0x00000022ff037e24 */ /* 0x000fe2000f8e00ff */
[----:B------:R-:W-:-:S03]  /*f510*/  USEL UR43, UR43, URZ, UP0 ;  /* 0x0000003f2b2b7287 */ /* 0x000fc60008000000 */
[----:B------:R-:W0:Y:S01]  /*f520*/  SHFL.BFLY PT, R5, R0, 0x1, 0x1f ;  /* 0x0c201f0000057f89 */ /* 0x000e2200000e0000 */
[----:B-1----:R-:W-:-:S05]  /*f530*/  FADD.FTZ R10, R4, R7 ;  /* 0x00000007040a7221 */ /* 0x002fca0000010000 */
[----:B------:R-:W-:Y:S01]  /*f540*/  FSETP.NE.FTZ.AND P2, PT, R10, RZ, PT ;  /* 0x000000ff0a00720b */ /* 0x000fe20003f55000 */
[----:B0-----:R-:W-:Y:S01]  /*f550*/  FADD.FTZ R8, R0, R5 ;  /* 0x0000000500087221 */ /* 0x001fe20000010000 */
[----:B------:R-:W-:Y:S02]  /*f560*/  IMAD.MOV.U32 R5, RZ, RZ, RZ ;  /* 0x000000ffff057224 */ /* 0x000fe400078e00ff */
[----:B------:R-:W-:Y:S02]  /*f570*/  IMAD.MOV.U32 R0, RZ, RZ, -0x800000 ;  /* 0xff800000ff007424 */ /* 0x000fe400078e00ff */
[----:B------:R-:W-:-:S07]  /*f580*/  FSETP.NE.FTZ.AND P0, PT, R8, RZ, PT ;  /* 0x000000ff0800720b */ /* 0x000fce0003f15000 */
[----:B------:R-:W0:Y:S01]  /*f590*/  @P2 MUFU.LG2 R7, R10 ;  /* 0x0000000a00072308 */ /* 0x000e220000000c00 */
[----:B------:R-:W-:-:S05]  /*f5a0*/  @P2 FMUL.FTZ R11, R11, 0.69314718246459960938 ;  /* 0x3f3172180b0b2820 */ /* 0x000fca0000410000 */
[----:B------:R-:W-:Y:S02]  /*f5b0*/  @P0 FMUL.FTZ R3, R3, 0.69314718246459960938 ;  /* 0x3f31721803030820 */ /* 0x000fe40000410000 */
        /* <DEDUP_REMOVED lines=107> */
.L_x_9103:
[----:B------:R-:W0:Y:S08]  /*fc70*/  S2UR UR4, SR_CgaCtaId ;  /* 0x00000000000479c3 */ /* 0x000e300000008800 */
[----:B------:R-:W-:Y:S06]  /*fc80*/  BAR.SYNC.DEFER_BLOCKING 0x5, 0x1a0 ;  /* 0x0146800000007b1d */ /* 0x000fec0000010000 */
[----:B------:R-:W-:Y:S01]  /*fc90*/  UMOV UR42, 0x400 ;  /* 0x00000400002a7882 */ /* 0x000fe20000000000 */
[----:B------:R-:W-:Y:S01]  /*fca0*/  BSSY B0, `(.L_x_9174) ;  /* 0x0000179000007945 */ /* 0x000fe20003800000 */
[----:B0-----:R-:W-:-:S09]  /*fcb0*/  ULEA UR42, UR4, UR42, 0x18 ;  /* 0x0000002a042a7291 */ /* 0x001fd2000f8ec03f */
[----:B------:R-:W0:Y:S02]  /*fcc0*/  LDS.128 R144, [UR42+0x2d8d0] ;  /* 0x02d8d02aff907984 */ /* 0x000e240008000c00 */
[----:B0-----:R-:W-:Y:S02]  /*fcd0*/  R2UR UR6, R146 ;  /* 0x00000000920672ca */ /* 0x001fe400000e0000 */
[----:B------:R-:W-:Y:S01]  /*fce0*/  R2UR UR5, R147 ;  /* 0x00000000930572ca */ /* 0x000fe200000e0000 */
        /* <DEDUP_REMOVED lines=15> */
[----:B------:R-:W-:Y:S01]  /*fde0*/  IMAD.U32 R21, RZ, RZ, UR9 ;  /* 0x00000009ff157e24 */ /* 0x000fe2000f8e00ff */
[----:B------:R-:W-:Y:S02]  /*fdf0*/  ULDC.64 UR8, c[0x0][0xbd8] ;  /* 0x0002f60000087ab9 */ /* 0x000fe40000000a00 */
[----:B------:R-:W-:Y:S01]  /*fe00*/  UISETP.NE.U32.AND UP0, UPT, UR8, URZ, UPT ;  /* 0x0000003f0800728c */ /* 0x000fe2000bf05070 */
[----:B------:R-:W-:-:S03]  /*fe10*/  IMAD.WIDE R4, R153, 0x2, R20 ;  /* 0x0000000299047825 */ /* 0x000fc600078e0214 */
[----:B------:R-:W-:Y:S01]  /*fe20*/  UISETP.NE.AND.EX UP0, UPT, UR9, URZ, UPT, UP0 ;  /* 0x0000003f0900728c */ /* 0x000fe2000bf05300 */
[C---:B------:R-:W-:Y:S02]  /*fe30*/  LOP3.LUT R9, R4.reuse, 0x180, RZ, 0xc0, !PT ;  /* 0x0000018004097812 */ /* 0x040fe400078ec0ff */
[----:B------:R-:W-:Y:S01]  /*fe40*/  ULDC.64 UR8, c[0x0][0xbd8] ;  /* 0x0002f60000087ab9 */ /* 0x000fe20000000a00 */
[C---:B------:R-:W-:Y:S01]  /*fe50*/  IADD3 R25, P0, R4.reuse, 0x6020, RZ ;  /* 0x0000602004197810 */ /* 0x040fe20007f1e0ff */
[----:B------:R-:W-:Y:S01]  /*fe60*/  UIMAD.WIDE UR8, UR40, 0x4, UR8 ;  /* 0x00000004280878a5 */ /* 0x000fe2000f8e0208 */
[----:B------:R-:W-:Y:S02]  /*fe70*/  SHF.R.U64 R9, R9, 0x3, RZ ;  /* 0x0000000309097819 */ /* 0x000fe400000012ff */
[C---:B------:R-:W-:Y:S02]  /*fe80*/  IADD3 R11, P1, R4.reuse, 0x6000, RZ ;  /* 0x00006000040b7810 */ /* 0x040fe40007f3e0ff */
[----:B---3--:R-:W-:-:S02]  /*fe90*/  IADD3 R33, P2, R4, 0x3020, RZ ;  /* 0x0000302004217810 */ /* 0x008fc40007f5e0ff */
[C---:B------:R-:W-:Y:S02]  /*fea0*/  IADD3 R29, P3, R4.reuse, 0x3000, RZ ;  /* 0x00003000041d7810 */ /* 0x040fe40007f7e0ff */
[----:B------:R-:W-:Y:S01]  /*feb0*/  IADD3 R28, P4, R4, 0x20, RZ ;  /* 0x00000020041c7810 */ /* 0x000fe20007f9e0ff */
[--C-:B------:R-:W-:Y:S01]  /*fec0*/  IMAD.X R13, RZ, RZ, R5.reuse, P2 ;  /* 0x000000ffff0d7224 */ /* 0x100fe200010e0605 */
[----:B------:R-:W-:Y:S01]  /*fed0*/  LOP3.LUT R4, R9, R4, RZ, 0x3c, !PT ;  /* 0x0000000409047212 */ /* 0x000fe200078e3cff */
[--C-:B------:R-:W-:Y:S01]  /*fee0*/  IMAD.X R15, RZ, RZ, R5.reuse, P3 ;  /* 0x000000ffff0f7224 */ /* 0x100fe200018e0605 */
[----:B------:R-:W-:Y:S01]  /*fef0*/  LOP3.LUT R24, R25, 0x180, RZ, 0xc0, !PT ;  /* 0x0000018019187812 */ /* 0x000fe200078ec0ff */
[----:B------:R-:W-:Y:S01]  /*ff00*/  IMAD.X R9, RZ, RZ, R5, P4 ;  /* 0x000000ffff097224 */ /* 0x000fe200020e0605 */
[----:B------:R-:W-:Y:S02]  /*ff10*/  LOP3.LUT R10, R11, 0x180, RZ, 0xc0, !PT ;  /* 0x000001800b0a7812 */ /* 0x000fe400078ec0ff */
[----:B------:R-:W-:-:S02]  /*ff20*/  MOV R31, R4 ;  /* 0x00000004001f7202 */ /* 0x000fc40000000f00 */
[----:B------:R-:W-:Y:S02]  /*ff30*/  F2FP.BF16.F32.PACK_AB R4, R89, R8 ;  /* 0x000000085904723e */ /* 0x000fe400000010ff */
[----:B------:R-:W-:Y:S02]  /*ff40*/  LOP3.LUT R8, R28, 0x180, RZ, 0xc0, !PT ;  /* 0x000001801c087812 */ /* 0x000fe400078ec0ff */
[----:B------:R-:W-:Y:S02]  /*ff50*/  SHF.R.U64 R24, R24, 0x3, RZ ;  /* 0x0000000318187819 */ /* 0x000fe400000012ff */
[----:B------:R-:W-:Y:S02]  /*ff60*/  SHF.R.U64 R10, R10, 0x3, RZ ;  /* 0x000000030a0a7819 */ /* 0x000fe400000012ff */
[----:B------:R-:W-:Y:S02]  /*ff70*/  LOP3.LUT R12, R33, 0x180, RZ, 0xc0, !PT ;  /* 0x00000180210c7812 */ /* 0x000fe400078ec0ff */
[----:B------:R-:W-:-:S02]  /*ff80*/  LOP3.LUT R14, R29, 0x180, RZ, 0xc0, !PT ;  /* 0x000001801d0e7812 */ /* 0x000fc400078ec0ff */
[----:B------:R-:W-:Y:S02]  /*ff90*/  SHF.R.U64 R3, R8, 0x3, RZ ;  /* 0x0000000308037819 */ /* 0x000fe400000012ff */
[----:B------:R-:W-:Y:S01]  /*ffa0*/  LOP3.LUT R24, R24, R25, RZ, 0x3c, !PT ;  /* 0x0000001918187212 */ /* 0x000fe200078e3cff */
[--C-:B------:R-:W-:Y:S01]  /*ffb0*/  IMAD.X R25, RZ, RZ, R5.reuse, P0 ;  /* 0x000000ffff197224 */ /* 0x100fe200000e0605 */
[----:B------:R-:W-:Y:S01]  /*ffc0*/  LOP3.LUT R10, R10, R11, RZ, 0x3c, !PT ;  /* 0x0000000b0a0a7212 */ /* 0x000fe200078e3cff */
[----:B------:R-:W-:Y:S01]  /*ffd0*/  IMAD.X R11, RZ, RZ, R5, P1 ;  /* 0x000000ffff0b7224 */ /* 0x000fe200008e0605 */
[----:B------:R-:W-:Y:S02]  /*ffe0*/  SHF.R.U64 R12, R12, 0x3, RZ ;  /* 0x000000030c0c7819 */ /* 0x000fe400000012ff */
[----:B------:R-:W-:Y:S02]  /*fff0*/  SHF.R.U64 R14, R14, 0x3, RZ ;  /* 0x000000030e0e7819 */ /* 0x000fe400000012ff */
[----:B------:R-:W-:-:S02]  /*10000*/  F2FP.BF16.F32.PACK_AB R5, R91, R90 ;  /* 0x0000005a5b05723e */ /* 0x000fc400000010ff */
[----:B------:R-:W-:Y:S02]  /*10010*/  LOP3.LUT R8, R3, R28, RZ, 0x3c, !PT ;  /* 0x0000001c03087212 */ /* 0x000fe400078e3cff */
[----:B------:R-:W-:Y:S01]  /*10020*/  LOP3.LUT R12, R12, R33, RZ, 0x3c, !PT ;  /* 0x000000210c0c7212 */ /* 0x000fe200078e3cff */
[----:B------:R0:W-:Y:S01]  /*10030*/  STSM.16.M88.4 [R31], R4 ;  /* 0x000000041f007844 */ /* 0x0001e20000000200 */
[----:B------:R-:W-:Y:S02]  /*10040*/  LOP3.LUT R14, R14, R29, RZ, 0x3c, !PT ;  /* 0x0000001d0e0e7212 */ /* 0x000fe400078e3cff */
[----:B------:R-:W-:Y:S02]  /*10050*/  MOV R29, R10 ;  /* 0x0000000a001d7202 */ /* 0x000fe40000000f00 */
[----:B------:R-:W-:Y:S02]  /*10060*/  MOV R3, R8 ;  /* 0x0000000800037202 */ /* 0x000fe40000000f00 */
[----:B------:R-:W-:-:S02]  /*10070*/  F2FP.BF16.F32.PACK_AB R8, R97, R96 ;  /* 0x000000606108723e */ /* 0x000fc400000010ff */
[----:B------:R-:W-:Y:S02]  /*10080*/  F2FP.BF16.F32.PACK_AB R9, R99, R98 ;  /* 0x000000626309723e */ /* 0x000fe400000010ff */
[----:B------:R-:W-:Y:S02]  /*10090*/  F2FP.BF16.F32.PACK_AB R10, R101, R100 ;  /* 0x00000064650a723e */ /* 0x000fe400000010ff */
[----:B------:R-:W-:Y:S02]  /*100a0*/  F2FP.BF16.F32.PACK_AB R11, R103, R102 ;  /* 0x00000066670b723e */ /* 0x000fe400000010ff */
[----:B------:R-:W-:Y:S02]  /*100b0*/  MOV R30, R12 ;  /* 0x0000000c001e7202 */ /* 0x000fe40000000f00 */
[----:B0-----:R-:W-:Y:S01]  /*100c0*/  MOV R31, R14 ;  /* 0x0000000e001f7202 */ /* 0x001fe20000000f00 */
[----:B------:R0:W-:Y:S01]  /*100d0*/  STSM.16.M88.4 [R3], R8 ;  /* 0x0000000803007844 */ /* 0x0001e20000000200 */
[----:B------:R-:W-:-:S02]  /*100e0*/  F2FP.BF16.F32.PACK_AB R4, R105, R104 ;  /* 0x000000686904723e */ /* 0x000fc400000010ff */
[----:B------:R-:W-:Y:S02]  /*100f0*/  F2FP.BF16.F32.PACK_AB R5, R107, R106 ;  /* 0x0000006a6b05723e */ /* 0x000fe400000010ff */
[----:B------:R-:W-:Y:S02]  /*10100*/  F2FP.BF16.F32.PACK_AB R6, R109, R108 ;  /* 0x0000006c6d06723e */ /* 0x000fe400000010ff */
[----:B------:R-:W-:Y:S02]  /*10110*/  F2FP.BF16.F32.PACK_AB R7, R111, R110 ;  /* 0x0000006e6f07723e */ /* 0x000fe400000010ff */
[----:B------:R-:W-:Y:S02]  /*10120*/  MOV R28, R24 ;  /* 0x00000018001c7202 */ /* 0x000fe40000000f00 */
[----:B------:R-:W-:Y:S01]  /*10130*/  F2FP.BF16.F32.PACK_AB R12, R113, R112 ;  /* 0x00000070710c723e */ /* 0x000fe200000010ff */
[----:B------:R1:W-:Y:S01]  /*10140*/  STSM.16.M88.4 [R31], R4 ;  /* 0x000000041f007844 */ /* 0x0003e20000000200 */
[----:B------:R-:W-:-:S02]  /*10150*/  F2FP.BF16.F32.PACK_AB R13, R115, R114 ;  /* 0x00000072730d723e */ /* 0x000fc400000010ff */
[----:B------:R-:W-:Y:S01]  /*10160*/  F2FP.BF16.F32.PACK_AB R14, R117, R116 ;  /* 0x00000074750e723e */ /* 0x000fe200000010ff */
[----:B0-----:R-:W-:Y:S01]  /*10170*/  IMAD.U32 R8, RZ, RZ, UR8 ;  /* 0x00000008ff087e24 */ /* 0x001fe2000f8e00ff */
[----:B------:R-:W-:Y:S01]  /*10180*/  F2FP.BF16.F32.PACK_AB R15, R119, R118 ;  /* 0x00000076770f723e */ /* 0x000fe200000010ff */
[----:B------:R-:W-:Y:S01]  /*10190*/  IMAD.U32 R9, RZ, RZ, UR9 ;  /* 0x00000009ff097e24 */ /* 0x000fe2000f8e00ff */
[----:B------:R-:W-:Y:S01]  /*101a0*/  F2FP.BF16.F32.PACK_AB R24, R121, R120 ;  /* 0x000000787918723e */ /* 0x000fe200000010ff */
[----:B------:R-:W-:Y:S01]  /*101b0*/  ULDC.64 UR8, c[0x0][0xbe0] ;  /* 0x0002f80000087ab9 */ /* 0x000fe20000000a00 */
[----:B------:R-:W-:Y:S01]  /*101c0*/  F2FP.BF16.F32.PACK_AB R25, R123, R122 ;  /* 0x0000007a7b19723e */ /* 0x000fe200000010ff */
[----:B------:R0:W-:Y:S01]  /*101d0*/  STSM.16.M88.4 [R30], R12 ;  /* 0x0000000c1e007844 */ /* 0x0001e20000000200 */
[----:B------:R-:W2:Y:S01]  /*101e0*/  LDC R38, c[0x0][0xa88] ;  /* 0x0002a200ff267b82 */ /* 0x000ea20000000800 */
[----:B------:R-:W-:Y:S02]  /*101f0*/  PLOP3.LUT P0, PT, PT, PT, UP0, 0x80, 0x0 ;  /* 0x000000000000781c */ /* 0x000fe40003f0f008 */
[----:B------:R0:W-:Y:S04]  /*10200*/  STSM.16.M88.4 [R29], R24 ;  /* 0x000000181d007844 */ /* 0x0001e80000000200 */
[----:B------:R0:W-:Y:S01]  /*10210*/  STSM.16.M88.4 [R28], R128 ;  /* 0x000000801c007844 */ /* 0x0001e20000000200 */
[----:B------:R-:W-:Y:S01]  /*10220*/  UISETP.NE.U32.AND UP1, UPT, UR8, URZ, UPT ;  /* 0x0000003f0800728c */ /* 0x000fe2000bf25070 */
[----:B------:R-:W-:Y:S03]  /*10230*/  BAR.SYNC.DEFER_BLOCKING 0x1, 0x180 ;  /* 0x0046000000007b1d */ /* 0x000fe60000010000 */
[----:B------:R-:W-:-:S06]  /*10240*/  UISETP.NE.AND.EX UP1, UPT, UR9, URZ, UPT, UP1 ;  /* 0x0000003f0900728c */ /* 0x000fcc000bf25310 */
[----:B------:R-:W-:-:S05]  /*10250*/  PLOP3.LUT P1, PT, PT, PT, UP1, 0x80, 0x0 ;  /* 0x000000000000781c */ /* 0x000fca0003f2f018 */
[----:B------:R-:W-:Y:S02]  /*10260*/  @UP1 ULDC.64 UR8, c[0x0][0xbe0] ;  /* 0x0002f80000081ab9 */ /* 0x000fe40000000a00 */
[----:B------:R-:W-:-:S06]  /*10270*/  @UP1 UIMAD.WIDE UR8, UR40, 0x4, UR8 ;  /* 0x00000004280818a5 */ /* 0x000fcc000f8e0208 */
[----:B-1----:R-:W-:Y:S02]  /*10280*/  IMAD.U32 R6, RZ, RZ, UR8 ;  /* 0x00000008ff067e24 */ /* 0x002fe4000f8e00ff */
[----:B------:R-:W-:Y:S01]  /*10290*/  IMAD.U32 R7, RZ, RZ, UR9 ;  /* 0x00000009ff077e24 */ /* 0x000fe2000f8e00ff */
[----:B------:R-:W3:Y:S01]  /*102a0*/  @P0 LDG.E R3, desc[UR48][R8.64] ;  /* 0x0000003008030981 */ /* 0x000ee2000c1e1900 */
[----:B------:R-:W-:Y:S01]  /*102b0*/  IMAD R5, R142, 0x20, R140 ;  /* 0x000000208e057824 */ /* 0x000fe200078e028c */
[----:B------:R-:W-:Y:S02]  /*102c0*/  UMOV UR4, URZ ;  /* 0x0000003f00047c82 */ /* 0x000fe40008000000 */
[----:B--2---:R0:W5:Y:S01]  /*102d0*/  @P1 LDG.E R38, desc[UR48][R6.64] ;  /* 0x0000003006261981 */ /* 0x004162000c1e1900 */
[----:B------:R-:W-:-:S03]  /*102e0*/  IMAD.WIDE R20, R5, 0x2, R20 ;  /* 0x0000000205147825 */ /* 0x000fc600078e0214 */
[----:B------:R-:W-:Y:S02]  /*102f0*/  IADD3 R5, P6, R20, 0x1800, RZ ;  /* 0x0000180014057810 */ /* 0x000fe40007fde0ff */
[----:B---3--:R-:W-:Y:S01]  /*10300*/  @P0 R2UR UR4, R3 ;  /* 0x00000000030402ca */ /* 0x008fe200000e0000 */
[----:B0-----:R-:W-:-:S14]  /*10310*/  @P1 BRA `(.L_x_9176) ;  /* 0x0000000000101947 */ /* 0x001fdc0003800000 */
[----:B------:R-:W-:Y:S05]  /*10320*/  @!P0 BRA `(.L_x_9176) ;  /* 0x00000000000c8947 */ /* 0x000fea0003800000 */
[----:B------:R-:W2:Y:S04]  /*10330*/  LDG.E R3, desc[UR48][R8.64] ;  /* 0x0000003008037981 */ /* 0x000ea8000c1e1900 */
[----:B-----5:R-:W2:Y:S02]  /*10340*/  LDG.E R38, desc[UR48][R8.64+0x4] ;  /* 0x0000043008267981 */ /* 0x020ea4000c1e1900 */
[----:B--2---:R-:W-:-:S07]  /*10350*/  IMAD.IADD R38, R38, 0x1, -R3 ;  /* 0x0000000126267824 */ /* 0x004fce00078e0a03 */
.L_x_9176:
[----:B------:R-:W-:Y:S01]  /*10360*/  USHF.R.S32.HI UR14, URZ, 0x1f, UR41 ;  /* 0x0000001f3f0e7899 */ /* 0x000fe20008011429 */
[----:B------:R-:W-:Y:S01]  /*10370*/  LOP3.LUT R4, R5, 0x180, RZ, 0xc0, !PT ;  /* 0x0000018005047812 */ /* 0x000fe200078ec0ff */
[----:B------:R-:W-:Y:S01]  /*10380*/  ULDC.64 UR12, c[0x0][0xb70] ;  /* 0x0002dc00000c7ab9 */ /* 0x000fe20000000a00 */
[----:B------:R-:W-:Y:S01]  /*10390*/  USHF.R.S32.HI UR11, URZ, 0x1f, UR4 ;  /* 0x0000001f3f0b7899 */ /* 0x000fe20008011404 */
[----:B------:R-:W-:Y:S01]  /*103a0*/  IMAD R7, R149, 0xc0, R151 ;  /* 0x000000c095077824 */ /* 0x000fe200078e0297 */
[----:B------:R-:W-:Y:S01]  /*103b0*/  UIMAD UR7, UR14, UR12, URZ ;  /* 0x0000000c0e0772a4 */ /* 0x000fe2000f8e023f */
[----:B------:R-:W-:Y:S01]  /*103c0*/  SHF.R.U64 R4, R4, 0x3, RZ ;  /* 0x0000000304047819 */ /* 0x000fe200000012ff */
[----:B------:R-:W-:Y:S01]  /*103d0*/  UMOV UR10, UR4 ;  /* 0x00000004000a7c82 */ /* 0x000fe20008000000 */
[----:B------:R-:W-:Y:S01]  /*103e0*/  USEL UR16, UR40, URZ, !UP0 ;  /* 0x0000003f28107287 */ /* 0x000fe2000c000000 */
[----:B------:R-:W-:Y:S01]  /*103f0*/  SHF.R.S32.HI R3, RZ, 0x1f, R7 ;  /* 0x0000001fff037819 */ /* 0x000fe20000011407 */
[----:B------:R-:W-:Y:S01]  /*10400*/  UIMAD.WIDE.U32 UR8, UR41, UR12, UR10 ;  /* 0x0000000c290872a5 */ /* 0x000fe2000f8e000a */
[----:B------:R-:W-:Y:S01]  /*10410*/  LOP3.LUT R4, R4, R5, RZ, 0x3c, !PT ;  /* 0x0000000504047212 */ /* 0x000fe200078e3cff */
[----:B------:R-:W-:Y:S01]  /*10420*/  UIMAD UR10, UR41, UR13, UR7 ;  /* 0x0000000d290a72a4 */ /* 0x000fe2000f8e0207 */
[----:B------:R-:W-:Y:S01]  /*10430*/  LOP3.LUT P0, RZ, R150, 0x3, RZ, 0xc0, !PT ;  /* 0x0000000396ff7812 */ /* 0x000fe2000780c0ff */
[----:B------:R-:W-:Y:S01]  /*10440*/  USHF.R.S32.HI UR7, URZ, 0x1f, UR40 ;  /* 0x0000001f3f077899 */ /* 0x000fe20008011428 */
[C---:B------:R-:W-:Y:S01]  /*10450*/  IADD3 R25, P5, R20.reuse, 0x3000, RZ ;  /* 0x0000300014197810 */ /* 0x040fe20007fbe0ff */
[----:B------:R-:W-:Y:S01]  /*10460*/  ULDC.64 UR12, c[0x0][0xb78] ;  /* 0x0002de00000c7ab9 */ /* 0x000fe20000000a00 */
[----:B------:R-:W-:Y:S01]  /*10470*/  UIADD3 UR9, UR9, UR10, URZ ;  /* 0x0000000a09097290 */ /* 0x000fe2000fffe03f */
[C---:B------:R-:W-:Y:S01]  /*10480*/  IADD3 R13, P4, R20.reuse, 0x4800, RZ ;  /* 0x00004800140d7810 */ /* 0x040fe20007f9e0ff */
[----:B------:R-:W-:Y:S01]  /*10490*/  USEL UR15, UR7, URZ, !UP0 ;  /* 0x0000003f070f7287 */ /* 0x000fe2000c000000 */
[----:B------:R-:W-:Y:S01]  /*104a0*/  IADD3 R33, P3, R20, 0x6000, RZ ;  /* 0x0000600014217810 */ /* 0x000fe20007f7e0ff */
[----:B------:R-:W-:Y:S01]  /*104b0*/  UIMAD.WIDE.U32 UR8, UR16, UR12, UR8 ;  /* 0x0000000c100872a5 */ /* 0x000fe2000f8e0008 */
[----:B------:R-:W-:Y:S01]  /*104c0*/  LOP3.LUT R24, R25, 0x180, RZ, 0xc0, !PT ;  /* 0x0000018019187812 */ /* 0x000fe200078ec0ff */
[----:B------:R-:W-:Y:S01]  /*104d0*/  UIMAD UR7, UR15, UR12, URZ ;  /* 0x0000000c0f0772a4 */ /* 0x000fe2000f8e023f */
[----:B------:R-:W-:-:S02]  /*104e0*/  LOP3.LUT R12, R13, 0x180, RZ, 0xc0, !PT ;  /* 0x000001800d0c7812 */ /* 0x000fc400078ec0ff */
[----:B------:R-:W-:Y:S01]  /*104f0*/  LOP3.LUT R32, R33, 0x180, RZ, 0xc0, !PT ;  /* 0x0000018021207812 */ /* 0x000fe200078ec0ff */
[----:B------:R-:W-:Y:S01]  /*10500*/  UIMAD UR7, UR16, UR13, UR7 ;  /* 0x0000000d100772a4 */ /* 0x000fe2000f8e0207 */
[----:B------:R-:W-:Y:S02]  /*10510*/  IADD3 R5, P1, R7, UR8, RZ ;  /* 0x0000000807057c10 */ /* 0x000fe4000ff3e0ff */
[----:B------:R-:W-:Y:S01]  /*10520*/  ULDC.64 UR12, c[0x0][0xb40] ;  /* 0x0002d000000c7ab9 */ /* 0x000fe20000000a00 */
[----:B------:R-:W-:Y:S02]  /*10530*/  SHF.R.U64 R24, R24, 0x3, RZ ;  /* 0x0000000318187819 */ /* 0x000fe400000012ff */
[----:B------:R-:W-:Y:S01]  /*10540*/  IMAD.U32 R6, RZ, RZ, UR7 ;  /* 0x00000007ff067e24 */ /* 0x000fe2000f8e00ff */
[----:B------:R-:W-:Y:S02]  /*10550*/  LEA R36, P2, R5, UR12, 0x2 ;  /* 0x0000000c05247c11 */ /* 0x000fe4000f8410ff */
[----:B------:R-:W-:-:S02]  /*10560*/  SHF.R.U64 R12, R12, 0x3, RZ ;  /* 0x000000030c0c7819 */ /* 0x000fc400000012ff */
[----:B------:R-:W-:Y:S01]  /*10570*/  IADD3.X R6, R3, UR9, R6, P1, !PT ;  /* 0x0000000903067c10 */ /* 0x000fe20008ffe406 */
[C---:B------:R-:W-:Y:S01]  /*10580*/  VIADD R3, R7.reuse, 0x8 ;  /* 0x0000000807037836 */ /* 0x040fe20000000000 */
[-C--:B-----5:R-:W-:Y:S01]  /*10590*/  ISETP.GE.OR P1, PT, R7, R38.reuse, P0 ;  /* 0x000000260700720c */ /* 0x0a0fe20000726670 */
[----:B------:R-:W-:Y:S01]  /*105a0*/  ULDC.64 UR8, c[0x0][0xaa0] ;  /* 0x0002a80000087ab9 */ /* 0x000fe20000000a00 */
[----:B------:R-:W-:Y:S01]  /*105b0*/  LEA.HI.X R37, R5, UR13, R6, 0x2, P2 ;  /* 0x0000000d05257c11 */ /* 0x000fe200090f1406 */
[--C-:B------:R-:W-:Y:S01]  /*105c0*/  IMAD.X R5, RZ, RZ, R21.reuse, P6 ;  /* 0x000000ffff057224 */ /* 0x100fe200030e0615 */
[----:B------:R-:W-:Y:S02]  /*105d0*/  IADD3 R6, P2, R20, 0x7800, RZ ;  /* 0x0000780014067810 */ /* 0x000fe40007f5e0ff */
[----:B------:R-:W-:Y:S02]  /*105e0*/  ISETP.GE.OR P0, PT, R3, R38, P0 ;  /* 0x000000260300720c */ /* 0x000fe40000706670 */
[----:B------:R-:W-:Y:S01]  /*105f0*/  LOP3.LUT R3, R6, 0x180, RZ, 0xc0, !PT ;  /* 0x0000018006037812 */ /* 0x000fe200078ec0ff */
[----:B------:R-:W-:Y:S01]  /*10600*/  IMAD.X R29, RZ, RZ, R21, P2 ;  /* 0x000000ffff1d7224 */ /* 0x000fe200010e0615 */
[----:B------:R-:W-:-:S02]  /*10610*/  LOP3.LUT R7, R20, 0x180, RZ, 0xc0, !PT ;  /* 0x0000018014077812 */ /* 0x000fc400078ec0ff */
[----:B------:R-:W-:Y:S02]  /*10620*/  SHF.R.U64 R32, R32, 0x3, RZ ;  /* 0x0000000320207819 */ /* 0x000fe400000012ff */
[----:B------:R-:W-:Y:S01]  /*10630*/  LOP3.LUT R24, R24, R25, RZ, 0x3c, !PT ;  /* 0x0000001918187212 */ /* 0x000fe200078e3cff */
[--C-:B------:R-:W-:Y:S01]  /*10640*/  IMAD.X R25, RZ, RZ, R21.reuse, P5 ;  /* 0x000000ffff197224 */ /* 0x100fe200028e0615 */
[----:B------:R-:W-:Y:S02]  /*10650*/  SHF.R.U64 R3, R3, 0x3, RZ ;  /* 0x0000000303037819 */ /* 0x000fe400000012ff */
[----:B------:R-:W-:Y:S01]  /*10660*/  LOP3.LUT R12, R12, R13, RZ, 0x3c, !PT ;  /* 0x0000000d0c0c7212 */ /* 0x000fe200078e3cff */
[--C-:B------:R-:W-:Y:S01]  /*10670*/  IMAD.X R13, RZ, RZ, R21.reuse, P4 ;  /* 0x000000ffff0d7224 */ /* 0x100fe200020e0615 */
[----:B------:R-:W-:Y:S01]  /*10680*/  SHF.R.U64 R7, R7, 0x3, RZ ;  /* 0x0000000307077819 */ /* 0x000fe200000012ff */
[----:B------:R-:W-:Y:S01]  /*10690*/  UIMAD UR7, UR11, UR8, URZ ;  /* 0x000000080b0772a4 */ /* 0x000fe2000f8e023f */
[----:B------:R-:W-:Y:S01]  /*106a0*/  LOP3.LUT R32, R32, R33, RZ, 0x3c, !PT ;  /* 0x0000002120207212 */ /* 0x000fe200078e3cff */
[----:B------:R-:W-:Y:S01]  /*106b0*/  IMAD.X R33, RZ, RZ, R21, P3 ;  /* 0x000000ffff217224 */ /* 0x000fe200018e0615 */
[----:B------:R-:W-:Y:S01]  /*106c0*/  LOP3.LUT R28, R3, R6, RZ, 0x3c, !PT ;  /* 0x00000006031c7212 */ /* 0x000fe200078e3cff */
[----:B------:R-:W-:Y:S01]  /*106d0*/  @!P1 STG.E desc[UR48][R36.64], R0 ;  /* 0x0000000024009986 */ /* 0x000fe2000c101930 */
[----:B------:R-:W-:Y:S01]  /*106e0*/  LOP3.LUT R20, R7, R20, RZ, 0x3c, !PT ;  /* 0x0000001407147212 */ /* 0x000fe200078e3cff */
[----:B------:R-:W-:Y:S01]  /*106f0*/  IMAD.U32 R3, RZ, RZ, UR8 ;  /* 0x00000008ff037e24 */ /* 0x000fe2000f8e00ff */
[----:B------:R-:W-:Y:S01]  /*10700*/  SHF.R.S32.HI R141, RZ, 0x1f, R140 ;  /* 0x0000001fff8d7819 */ /* 0x000fe2000001148c */
[----:B------:R0:W-:Y:S01]  /*10710*/  @!P0 STG.E desc[UR48][R36.64+0x20], R2 ;  /* 0x0000200224008986 */ /* 0x0001e2000c101930 */
[----:B------:R-:W-:-:S03]  /*10720*/  UIMAD UR7, UR4, UR9, UR7 ;  /* 0x00000009040772a4 */ /* 0x000fc6000f8e0207 */
[----:B------:R1:W5:Y:S01]  /*10730*/  LD.E.128 R8, desc[UR48][R20.64] ;  /* 0x0000003014087980 */ /* 0x000362000c101d00 */
[----:B------:R-:W-:-:S03]  /*10740*/  ULDC.64 UR8, c[0x0][0xae0] ;  /* 0x0002b80000087ab9 */ /* 0x000fc60000000a00 */
[----:B------:R-:W5:Y:S04]  /*10750*/  LD.E.128 R4, desc[UR48][R4.64] ;  /* 0x0000003004047980 */ /* 0x000f68000c101d00 */
[----:B------:R-:W5:Y:S01]  /*10760*/  LD.E.128 R24, desc[UR48][R24.64] ;  /* 0x0000003018187980 */ /* 0x000f62000c101d00 */
[----:B0-----:R-:W-:-:S03]  /*10770*/  IMAD.WIDE.U32 R2, R3, UR4, R140 ;  /* 0x0000000403027c25 */ /* 0x001fc6000f8e008c */
[----:B------:R-:W5:Y:S04]  /*10780*/  LD.E.128 R12, desc[UR48][R12.64] ;  /* 0x000000300c0c7980 */ /* 0x000f68000c101d00 */
[----:B------:R-:W5:Y:S04]  /*10790*/  LD.E.128 R32, desc[UR48][R32.64] ;  /* 0x0000003020207980 */ /* 0x000f68000c101d00 */
[----:B------:R-:W5:Y:S01]  /*107a0*/  LD.E.128 R28, desc[UR48][R28.64] ;  /* 0x000000301c1c7980 */ /* 0x000f62000c101d00 */
[----:B------:R-:W-:Y:S01]  /*107b0*/  UIMAD UR4, UR14, UR8, URZ ;  /* 0x000000080e0472a4 */ /* 0x000fe2000f8e023f */
[----:B------:R-:W-:Y:S01]  /*107c0*/  VIADD R3, R3, UR7 ;  /* 0x0000000703037c36 */ /* 0x000fe20008000000 */
[----:B------:R-:W-:Y:S01]  /*107d0*/  SHF.R.S32.HI R143, RZ, 0x1f, R142 ;  /* 0x0000001fff8f7819 */ /* 0x000fe2000001148e */
[----:B------:R-:W-:Y:S01]  /*107e0*/  @!PT LDS RZ, [RZ] ;  /* 0x00000000fffff984 */ /* 0x000fe20000000800 */
[----:B------:R-:W-:Y:S01]  /*107f0*/  @!PT LDS RZ, [RZ] ;  /* 0x00000000fffff984 */ /* 0x000fe20000000800 */
[----:B------:R-:W-:Y:S01]  /*10800*/  @!PT LDS RZ, [RZ] ;  /* 0x00000000fffff984 */ /* 0x000fe20000000800 */
[----:B------:R-:W-:Y:S01]  /*10810*/  @!PT LDS RZ, [RZ] ;  /* 0x00000000fffff984 */ /* 0x000fe20000000800 */
[----:B------:R0:W-:Y:S06]  /*10820*/  MEMBAR.ALL.CTA ;  /* 0x0000000000007992 */ /* 0x0001ec0000008000 */
[----:B0-----:R-:W0:Y:S01]  /*10830*/  FENCE.VIEW.ASYNC.S ;  /* 0x00000000000073c6 */ /* 0x001e220000000000 */
[----:B------:R-:W-:Y:S01]  /*10840*/  IMAD.U32 R37, RZ, RZ, UR8 ;  /* 0x00000008ff257e24 */ /* 0x000fe2000f8e00ff */
[----:B------:R-:W-:Y:S01]  /*10850*/  UIMAD UR7, UR41, UR9, UR4 ;  /* 0x00000009290772a4 */ /* 0x000fe2000f8e0204 */
[----:B-1----:R-:W-:Y:S01]  /*10860*/  IMAD R21, R149, -0xc0, R38 ;  /* 0xffffff4095157824 */ /* 0x002fe200078e0226 */
[----:B------:R-:W-:Y:S01]  /*10870*/  UIADD3 UR4, UR42, 0x2d820, URZ ;  /* 0x0002d8202a047890 */ /* 0x000fe2000fffe03f */
[----:B------:R-:W-:Y:S01]  /*10880*/  IMAD.WIDE.U32 R2, R37, UR41, R2 ;  /* 0x0000002925027c25 */ /* 0x000fe2000f8e0002 */
[----:B------:R-:W-:Y:S01]  /*10890*/  ULDC.64 UR8, c[0x0][0xae8] ;  /* 0x0002ba0000087ab9 */ /* 0x000fe20000000a00 */
[----:B------:R-:W-:Y:S01]  /*108a0*/  BSSY B1, `(.L_x_9177) ;  /* 0x0000021000017945 */ /* 0x000fe20003800000 */
[----:B------:R-:W-:Y:S01]  /*108b0*/  ISETP.GE.AND P0, PT, R142, R21, PT ;  /* 0x000000158e00720c */ /* 0x000fe20003f06270 */
[----:B------:R-:W-:Y:S01]  /*108c0*/  VIADD R3, R3, UR7 ;  /* 0x0000000703037c36 */ /* 0x000fe20008000000 */
[----:B------:R-:W-:-:S02]  /*108d0*/  UIMAD UR7, UR15, UR8, URZ ;  /* 0x000000080f0772a4 */ /* 0x000fc4000f8e023f */
[----:B------:R-:W-:Y:S01]  /*108e0*/  IMAD.U32 R37, RZ, RZ, UR8 ;  /* 0x00000008ff257e24 */ /* 0x000fe2000f8e00ff */
[----:B------:R-:W-:Y:S01]  /*108f0*/  UPRMT UR4, URZ, 0x654, UR4 ;  /* 0x000006543f047896 */ /* 0x000fe20008000004 */
[----:B------:R-:W-:Y:S01]  /*10900*/  VIADD R0, R142, 0x60 ;  /* 0x000000608e007836 */ /* 0x000fe20000000000 */
[----:B------:R-:W-:Y:S02]  /*10910*/  UIMAD UR7, UR16, UR9, UR7 ;  /* 0x00000009100772a4 */ /* 0x000fe4000f8e0207 */
[----:B------:R-:W-:Y:S02]  /*10920*/  IMAD.WIDE.U32 R36, R37, UR16, R2 ;  /* 0x0000001025247c25 */ /* 0x000fe4000f8e0002 */
[----:B------:R-:W-:Y:S02]  /*10930*/  ISETP.GE.AND P3, PT, R0, R21, PT ;  /* 0x000000150000720c */ /* 0x000fe40003f66270 */
[----:B------:R-:W-:-:S04]  /*10940*/  IMAD.WIDE R20, R149, 0xc0, R142 ;  /* 0x000000c095147825 */ /* 0x000fc800078e028e */
[----:B------:R-:W-:Y:S01]  /*10950*/  VIADD R41, R37, UR7 ;  /* 0x0000000725297c36 */ /* 0x000fe20008000000 */
[----:B0-----:R-:W-:Y:S01]  /*10960*/  SYNCS.ARRIVE.TRANS64.RED.A1T0 RZ, [UR4], RZ ;  /* 0x000000ffffff79a7 */ /* 0x001fe20008100404 */
[----:B------:R-:W-:Y:S05]  /*10970*/  @P0 BRA `(.L_x_9178) ;  /* 0x00000000004c0947 */ /* 0x000fea0003800000 */
        /* <DEDUP_REMOVED lines=19> */
.L_x_9178:
[----:B------:R-:W-:Y:S05]  /*10ab0*/  BSYNC B1 ;  /* 0x0000000000017941 */ /* 0x000fea0003800000 */
.L_x_9177:
[----:B------:R-:W-:Y:S05]  /*10ac0*/  @P3 BRA `(.L_x_9179) ;  /* 0x0000000800583947 */ /* 0x000fea0003800000 */
[----:B0----5:R-:W-:Y:S01]  /*10ad0*/  IADD3 R9, P0, R20, 0x60, RZ ;  /* 0x0000006014097810 */ /* 0x021fe20007f1e0ff */
        /* <DEDUP_REMOVED lines=22> */
.L_x_9175:
        /* <DEDUP_REMOVED lines=24> */
[----:B-1----:R-:W2:Y:S04]  /*10dc0*/  LDG.E R5, desc[UR48][R2.64] ;  /* 0x0000003002057981 */ /* 0x002ea8000c1e1900 */
[----:B-----5:R-:W2:Y:S02]  /*10dd0*/  LDG.E R0, desc[UR48][R2.64+0x4] ;  /* 0x0000043002007981 */ /* 0x020ea4000c1e1900 */
[----:B--2---:R-:W-:-:S07]  /*10de0*/  IMAD.IADD R0, R0, 0x1, -R5 ;  /* 0x0000000100007824 */ /* 0x004fce00078e0a05 */
.L_x_9180:
[----:B------:R-:W-:Y:S01]  /*10df0*/  USHF.R.S32.HI UR4, URZ, 0x1f, UR40 ;  /* 0x0000001f3f047899 */ /* 0x000fe20008011428 */
[----:B------:R-:W-:Y:S01]  /*10e00*/  BSSY B1, `(.L_x_9181) ;  /* 0x000001e000017945 */ /* 0x000fe20003800000 */
[----:B------:R-:W-:Y:S01]  /*10e10*/  USEL UR10, UR40, URZ, !UP0 ;  /* 0x0000003f280a7287 */ /* 0x000fe2000c000000 */
[----:B------:R-:W-:Y:S01]  /*10e20*/  SHF.R.S32.HI R141, RZ, 0x1f, R140 ;  /* 0x0000001fff8d7819 */ /* 0x000fe2000001148c */
[----:B------:R-:W-:Y:S01]  /*10e30*/  USEL UR9, UR4, URZ, !UP0 ;  /* 0x0000003f04097287 */ /* 0x000fe2000c000000 */
[----:B-----5:R-:W-:Y:S01]  /*10e40*/  SHF.R.S32.HI R6, RZ, 0x1f, R7 ;  /* 0x0000001fff067819 */ /* 0x020fe20000011407 */
[----:B------:R-:W-:Y:S10]  /*10e50*/  @P0 BRA `(.L_x_9182) ;  /* 0x0000000000600947 */ /* 0x000ff40003800000 */
[----:B-1----:R-:W0:Y:S02]  /*10e60*/  S2R R2, SR_TID.X ;  /* 0x0000000000027919 */ /* 0x002e240000002100 */
[----:B0-----:R-:W-:-:S04]  /*10e70*/  IMAD R2, R149, 0xc0, R2 ;  /* 0x000000c095027824 */ /* 0x001fc800078e0202 */
[----:B------:R-:W-:-:S05]  /*10e80*/  VIADD R3, R2, 0xffffff80 ;  /* 0xffffff8002037836 */ /* 0x000fca0000000000 */
[----:B------:R-:W-:-:S13]  /*10e90*/  ISETP.GE.AND P0, PT, R3, R0, PT ;  /* 0x000000000300720c */ /* 0x000fda0003f06270 */
        /* <DEDUP_REMOVED lines=20> */
.L_x_9182:
[----:B------:R-:W-:Y:S05]  /*10fe0*/  BSYNC B1 ;  /* 0x0000000000017941 */ /* 0x000fea0003800000 */
.L_x_9181:
[----:B------:R-:W-:Y:S01]  /*10ff0*/  ULDC.64 UR12, c[0x0][0xaa0] ;  /* 0x0002a800000c7ab9 */ /* 0x000fe20000000a00 */
[----:B------:R-:W-:Y:S01]  /*11000*/  BSSY B1, `(.L_x_9183) ;  /* 0x000002c000017945 */ /* 0x000fe20003800000 */
[----:B01----:R-:W-:Y:S02]  /*11010*/  IMAD R4, R6, UR12, RZ ;  /* 0x0000000c06047c24 */ /* 0x003fe4000f8e02ff */
[----:B------:R-:W-:-:S04]  /*11020*/  IMAD.WIDE.U32 R2, R7, UR12, R140 ;  /* 0x0000000c07027c25 */ /* 0x000fc8000f8e008c */
[----:B------:R-:W-:Y:S01]  /*11030*/  IMAD R7, R7, UR13, R4 ;  /* 0x0000000d07077c24 */ /* 0x000fe2000f8e0204 */
[----:B------:R-:W-:Y:S01]  /*11040*/  ULDC.64 UR12, c[0x0][0xae0] ;  /* 0x0002b800000c7ab9 */ /* 0x000fe20000000a00 */
[--C-:B------:R-:W-:Y:S01]  /*11050*/  IMAD.MOV.U32 R6, RZ, RZ, R142.reuse ;  /* 0x000000ffff067224 */ /* 0x100fe200078e008e */
[----:B------:R-:W-:Y:S01]  /*11060*/  UIMAD UR4, UR8, UR12, URZ ;  /* 0x0000000c080472a4 */ /* 0x000fe2000f8e023f */
[----:B------:R-:W-:Y:S01]  /*11070*/  IMAD.IADD R3, R3, 0x1, R7 ;  /* 0x0000000103037824 */ /* 0x000fe200078e0207 */
[----:B------:R-:W-:Y:S01]  /*11080*/  SHF.R.S32.HI R7, RZ, 0x1f, R142 ;  /* 0x0000001fff077819 */ /* 0x000fe2000001148e */
[----:B------:R-:W-:Y:S01]  /*11090*/  IMAD.U32 R5, RZ, RZ, UR12 ;  /* 0x0000000cff057e24 */ /* 0x000fe2000f8e00ff */
[----:B------:R-:W-:-:S03]  /*110a0*/  UIMAD UR4, UR41, UR13, UR4 ;  /* 0x0000000d290472a4 */ /* 0x000fc6000f8e0204 */
[----:B------:R-:W-:Y:S01]  /*110b0*/  IMAD.WIDE.U32 R2, R5, UR41, R2 ;  /* 0x0000002905027c25 */ /* 0x000fe2000f8e0002 */
[----:B------:R-:W-:-:S03]  /*110c0*/  ULDC.64 UR12, c[0x0][0xae8] ;  /* 0x0002ba00000c7ab9 */ /* 0x000fc60000000a00 */
[----:B------:R-:W-:Y:S02]  /*110d0*/  IMAD R5, R149, -0xc0, R0 ;  /* 0xffffff4095057824 */ /* 0x000fe400078e0200 */
[----:B------:R-:W-:Y:S01]  /*110e0*/  VIADD R3, R3, UR4 ;  /* 0x0000000403037c36 */ /* 0x000fe20008000000 */
[----:B------:R-:W-:Y:S01]  /*110f0*/  UIMAD UR4, UR9, UR12, URZ ;  /* 0x0000000c090472a4 */ /* 0x000fe2000f8e023f */
[C---:B------:R-:W-:Y:S01]  /*11100*/  VIADD R0, R142.reuse, 0x60 ;  /* 0x000000608e007836 */ /* 0x040fe20000000000 */
[-C--:B------:R-:W-:Y:S01]  /*11110*/  ISETP.GE.AND P0, PT, R142, R5.reuse, PT ;  /* 0x000000058e00720c */ /* 0x080fe20003f06270 */
[----:B------:R-:W-:Y:S01]  /*11120*/  IMAD.U32 R9, RZ, RZ, UR12 ;  /* 0x0000000cff097e24 */ /* 0x000fe2000f8e00ff */
[----:B------:R-:W-:Y:S01]  /*11130*/  UIMAD UR4, UR10, UR13, UR4 ;  /* 0x0000000d0a0472a4 */ /* 0x000fe2000f8e0204 */
[----:B------:R-:W-:Y:S01]  /*11140*/  IMAD.WIDE R6, R149, 0xc0, R6 ;  /* 0x000000c095067825 */ /* 0x000fe200078e0206 */
[----:B------:R-:W-:-:S03]  /*11150*/  ISETP.GE.AND P1, PT, R0, R5, PT ;  /* 0x000000050000720c */ /* 0x000fc60003f26270 */
[----:B------:R-:W-:-:S04]  /*11160*/  IMAD.WIDE.U32 R4, R9, UR10, R2 ;  /* 0x0000000a09047c25 */ /* 0x000fc8000f8e0002 */
[----:B------:R-:W-:Y:S02]  /*11170*/  VIADD R11, R5, UR4 ;  /* 0x00000004050b7c36 */ /* 0x000fe40008000000 */
        /* <DEDUP_REMOVED lines=20> */
.L_x_9184:
[----:B------:R-:W-:Y:S05]  /*112c0*/  BSYNC B1 ;  /* 0x0000000000017941 */ /* 0x000fea0003800000 */
.L_x_9183:
        /* <DEDUP_REMOVED lines=22> */
.L_x_9179:
[----:B------:R-:W-:Y:S05]  /*11430*/  BSYNC B0 ;  /* 0x0000000000007941 */ /* 0x000fea0003800000 */
.L_x_9174:
[----:B------:R-:W-:Y:S02]  /*11440*/  ULDC UR4, c[0x0][0xc14] ;  /* 0x0003050000047ab9 */ /* 0x000fe40000000800 */
[----:B------:R-:W-:-:S06]  /*11450*/  UISETP.GE.AND UP0, UPT, UR5, UR4, UPT ;  /* 0x000000040500728c */ /* 0x000fcc000bf06270 */
[----:B------:R-:W-:-:S13]  /*11460*/  PLOP3.LUT P0, PT, PT, PT, UP0, 0x80, 0x0 ;  /* 0x000000000000781c */ /* 0x000fda0003f0f008 */
[----:B------:R-:W-:Y:S05]  /*11470*/  @!P0 BRA `(.L_x_9185) ;  /* 0xfffffef800a08947 */ /* 0x000fea000383ffff */
[----:B------:R-:W-:Y:S05]  /*11480*/  EXIT ;  /* 0x000000000000794d */ /* 0x000fea0003800000 */
.L_x_9092:
        /* <DEDUP_REMOVED lines=61> */
.L_x_9190:
        /* <DEDUP_REMOVED lines=13> */
.L_x_9189:
[----:B------:R-:W-:Y:S05]  /*11930*/  BSYNC B0 ;  /* 0x0000000000007941 */ /* 0x000fea0003800000 */
.L_x_9188:
        /* <DEDUP_REMOVED lines=26> */
.L_x_9186:
        /* <DEDUP_REMOVED lines=18> */
[----:B------:R-:W-:-:S06]  /*11c00*/  VIADD R16, R13, 0xffffffff ;  /* 0xffffffff0d107836 */ /* 0x000fcc0000000000 */
[----:B------:R2:W3:Y:S02]  /*11c10*/  SHFL.IDX PT, R16, R5, R16, 0x1f ;  /* 0x00001f1005107589 */ /* 0x0004e400000e0000 */
.L_x_9191:
[----:B---3--:R-:W-:Y:S01]  /*11c20*/  IMAD R16, R16, UR4, R11 ;  /* 0x0000000410107c24 */ /* 0x008fe2000f8e020b */
[----:B------:R-:W-:Y:S01]  /*11c30*/  IABS R2, R4 ;  /* 0x0000000400027213 */ /* 0x000fe20000000000 */
[----:B-1----:R-:W-:-:S03]  /*11c40*/  IMAD.MOV R9, RZ, RZ, -R3 ;  /* 0x000000ffff097224 */ /* 0x002fc600078e0a03 */
[----:B--2---:R-:W-:Y:S01]  /*11c50*/  IADD3 R5, -R16, UR6, RZ ;  /* 0x0000000610057c10 */ /* 0x004fe2000fffe1ff */
[----:B0-----:R-:W-:Y:S02]  /*11c60*/  IMAD.MOV R10, RZ, RZ, -R2 ;  /* 0x000000ffff0a7224 */ /* 0x001fe400078e0a02 */
[----:B------:R-:W-:Y:S01]  /*11c70*/  IMAD R9, R9, R6, RZ ;  /* 0x0000000609097224 */ /* 0x000fe200078e02ff */
[----:B------:R-:W-:Y:S01]  /*11c80*/  IABS R8, R5 ;  /* 0x0000000500087213 */ /* 0x000fe20000000000 */
[----:B------:R-:W-:-:S04]  /*11c90*/  IMAD.MOV.U32 R2, RZ, RZ, RZ ;  /* 0x000000ffff027224 */ /* 0x000fc800078e00ff */
[----:B------:R-:W-:-:S04]  /*11ca0*/  IMAD.HI.U32 R2, R3, R9, R2 ;  /* 0x0000000903027227 */ /* 0x000fc800078e0002 */
[----:B------:R-:W-:Y:S02]  /*11cb0*/  IMAD.MOV.U32 R3, RZ, RZ, R8 ;  /* 0x000000ffff037224 */ /* 0x000fe400078e0008 */
[----:B------:R-:W-:Y:S02]  /*11cc0*/  IMAD.MOV.U32 R8, RZ, RZ, R10 ;  /* 0x000000ffff087224 */ /* 0x000fe400078e000a */
        /* <DEDUP_REMOVED lines=17> */
[----:B------:R-:W-:Y:S02]  /*11de0*/  VIADDMNMX R7, R8, UR4, R7, PT ;  /* 0x0000000408077c46 */ /* 0x000fe4000b800107 */
[----:B------:R-:W-:-:S02]  /*11df0*/  IABS R11, R4 ;  /* 0x00000004000b7213 */ /* 0x000fc40000000000 */
[----:B------:R-:W-:-:S04]  /*11e00*/  IABS R8, R7 ;  /* 0x0000000700087213 */ /* 0x000fc80000000000 */
[----:B------:R-:W0:Y:S08]  /*11e10*/  I2F.RP R9, R8 ;  /* 0x0000000800097306 */ /* 0x000e300000209400 */
[----:B0-----:R-:W0:Y:S02]  /*11e20*/  MUFU.RCP R9, R9 ;  /* 0x0000000900097308 */ /* 0x001e240000001000 */
[----:B0-----:R-:W-:-:S06]  /*11e30*/  VIADD R3, R9, 0xffffffe ;  /* 0x0ffffffe09037836 */ /* 0x001fcc0000000000 */
[----:B------:R-:W0:Y:S02]  /*11e40*/  F2I.FTZ.U32.TRUNC.NTZ R3, R3 ;  /* 0x0000000300037305 */ /* 0x000e24000021f000 */
[----:B0-----:R-:W-:-:S04]  /*11e50*/  IMAD.MOV R10, RZ, RZ, -R3 ;  /* 0x000000ffff0a7224 */ /* 0x001fc800078e0a03 */
[----:B------:R-:W-:Y:S01]  /*11e60*/  IMAD.MOV.U32 R5, RZ, RZ, R10 ;  /* 0x000000ffff057224 */ /* 0x000fe200078e000a */
[----:B------:R-:W-:-:S03]  /*11e70*/  IABS R10, R7 ;  /* 0x00000007000a7213 */ /* 0x000fc60000000000 */
        /* <DEDUP_REMOVED lines=11> */
[----:B------:R-:W-:Y:S01]  /*11f30*/  ISETP.GE.AND P0, PT, R3, RZ, PT ;  /* 0x000000ff0300720c */ /* 0x000fe20003f06270 */
[----:B------:R-:W-:-:S12]  /*11f40*/  IMAD.IADD R3, R4, 0x1, R6 ;  /* 0x0000000104037824 */ /* 0x000fd800078e0206 */
        /* <DEDUP_REMOVED lines=8> */
.L_x_9187:
[----:B------:R-:W-:Y:S02]  /*11fd0*/  IMAD.MOV.U32 R17, RZ, RZ, RZ ;  /* 0x000000ffff117224 */ /* 0x000fe400078e00ff */
[----:B------:R-:W-:Y:S02]  /*11fe0*/  IMAD.U32 R16, RZ, RZ, UR6 ;  /* 0x00000006ff107e24 */ /* 0x000fe4000f8e00ff */
[----:B------:R-:W-:-:S07]  /*11ff0*/  IMAD.MOV.U32 R18, RZ, RZ, RZ ;  /* 0x000000ffff127224 */ /* 0x000fce00078e00ff */
.L_x_9192:
[----:B------:R-:W-:Y:S01]  /*12000*/  ISETP.NE.AND P0, PT, R27, RZ, PT ;  /* 0x000000ff1b00720c */ /* 0x000fe20003f05270 */
[----:B------:R-:W-:Y:S02]  /*12010*/  IMAD.MOV.U32 R24, RZ, RZ, 0x1 ;  /* 0x00000001ff187424 */ /* 0x000fe400078e00ff */
[----:B------:R-:W-:Y:S02]  /*12020*/  IMAD.MOV.U32 R22, RZ, RZ, RZ ;  /* 0x000000ffff167224 */ /* 0x000fe400078e00ff */
[----:B------:R-:W-:-:S08]  /*12030*/  IMAD.MOV.U32 R29, RZ, RZ, RZ ;  /* 0x000000ffff1d7224 */ /* 0x000fd000078e00ff */
[----:B------:R-:W0:Y:S01]  /*12040*/  @!P0 S2R R3, SR_CgaCtaId ;  /* 0x0000000000038919 */ /* 0x000e220000008800 */
[----:B------:R-:W-:-:S04]  /*12050*/  @!P0 MOV R0, 0x400 ;  /* 0x0000040000008802 */ /* 0x000fc80000000f00 */
[----:B0-----:R-:W-:-:S05]  /*12060*/  @!P0 LEA R0, R3, R0, 0x18 ;  /* 0x0000000003008211 */ /* 0x001fca00078ec0ff */
[----:B------:R0:W-:Y:S01]  /*12070*/  @!P0 STS.128 [R0+0x2d8d0], R16 ;  /* 0x02d8d01000008388 */ /* 0x0001e20000000c00 */
[----:B------:R-:W-:Y:S06]  /*12080*/  BAR.ARV 0x5, 0x1a0 ;  /* 0x0146800000007b1d */ /* 0x000fec0000002000 */
[----:B------:R-:W-:-:S13]  /*12090*/  ISETP.GE.AND P0, PT, R19, UR5, PT ;  /* 0x0000000513007c0c */ /* 0x000fda000bf06270 */
[----:B------:R-:W-:Y:S05]  /*120a0*/  @P0 BRA `(.L_x_9193) ;  /* 0x0000003c007c0947 */ /* 0x000fea0003800000 */
[----:B------:R-:W-:Y:S01]  /*120b0*/  IMAD.MOV.U32 R24, RZ, RZ, 0x1 ;  /* 0x00000001ff187424 */ /* 0x000fe200078e00ff */
[----:B------:R-:W-:Y:S01]  /*120c0*/  ULDC UR37, c[0x0][0xc] ;  /* 0x0000030000257ab9 */ /* 0x000fe20000000800 */
[----:B------:R-:W-:Y:S01]  /*120d0*/  IMAD.MOV.U32 R29, RZ, RZ, RZ ;  /* 0x000000ffff1d7224 */ /* 0x000fe200078e00ff */
[----:B------:R-:W-:Y:S01]  /*120e0*/  ULDC.64 UR38, c[0x0][0x198] ;  /* 0x0000660000267ab9 */ /* 0x000fe20000000a00 */
[----:B------:R-:W-:-:S07]  /*120f0*/  IMAD.MOV.U32 R22, RZ, RZ, RZ ;  /* 0x000000ffff167224 */ /* 0x000fce00078e00ff */
.L_x_9268:
[----:B------:R-:W-:Y:S05]  /*12100*/  YIELD ;  /* 0x0000000000007946 */ /* 0x000fea0003800000 */
[----:B------:R-:W-:Y:S01]  /*12110*/  ULDC.64 UR4, c[0x0][0xa28] ;  /* 0x00028a0000047ab9 */ /* 0x000fe20000000a00 */
[----:B0-----:R-:W-:Y:S01]  /*12120*/  IMAD.MOV.U32 R0, RZ, RZ, RZ ;  /* 0x000000ffff007224 */ /* 0x001fe200078e00ff */
[----:B------:R-:W-:-:S04]  /*12130*/  ISETP.NE.U32.AND P0, PT, RZ, UR4, PT ;  /* 0x00000004ff007c0c */ /* 0x000fc8000bf05070 */
[----:B------:R-:W-:Y:S01]  /*12140*/  ISETP.NE.AND.EX P0, PT, RZ, UR5, PT, P0 ;  /* 0x00000005ff007c0c */ /* 0x000fe2000bf05300 */
[----:B------:R-:W-:-:S12]  /*12150*/  ULDC.64 UR4, c[0x0][0xa00] ;  /* 0x0002800000047ab9 */ /* 0x000fd80000000a00 */
[----:B-1----:R-:W0:Y:S01]  /*12160*/  @P0 LDC.64 R2, c[0x0][0xa28] ;  /* 0x00028a00ff020b82 */ /* 0x002e220000000a00 */
[----:B------:R-:W-:Y:S01]  /*12170*/  ISETP.NE.U32.AND P2, PT, RZ, UR4, PT ;  /* 0x00000004ff007c0c */ /* 0x000fe2000bf45070 */
[----:B0-----:R-:W-:-:S05]  /*12180*/  @P0 IMAD.WIDE R2, R19, 0x4, R2 ;  /* 0x0000000413020825 */ /* 0x001fca00078e0202 */
[----:B------:R0:W5:Y:S01]  /*12190*/  @P0 LDG.E R0, desc[UR48][R2.64] ;  /* 0x0000003002000981 */ /* 0x000162000c1e1900 */
[----:B------:R-:W-:Y:S01]  /*121a0*/  ISETP.NE.AND.EX P2, PT, RZ, UR5, PT, P2 ;  /* 0x00000005ff007c0c */ /* 0x000fe2000bf45320 */
[----:B------:R-:W-:Y:S01]  /*121b0*/  IMAD.MOV.U32 R4, RZ, RZ, RZ ;  /* 0x000000ffff047224 */ /* 0x000fe200078e00ff */
[----:B------:R-:W-:Y:S01]  /*121c0*/  ULDC.64 UR4, c[0x0][0xa18] ;  /* 0x0002860000047ab9 */ /* 0x000fe20000000a00 */
[----:B0-----:R-:W0:Y:S02]  /*121d0*/  LDC.64 R2, c[0x0][0xa00] ;  /* 0x00028000ff027b82 */ /* 0x001e240000000a00 */
[----:B0-----:R-:W-:-:S08]  /*121e0*/  IMAD.WIDE R2, R19, 0x4, R2 ;  /* 0x0000000413027825 */ /* 0x001fd000078e0202 */
[----:B------:R-:W2:Y:S01]  /*121f0*/  @P2 LDG.E R4, desc[UR48][R2.64] ;  /* 0x0000003002042981 */ /* 0x000ea2000c1e1900 */
[----:B------:R-:W-:Y:S01]  /*12200*/  ISETP.NE.U32.AND P1, PT, RZ, UR4, PT ;  /* 0x00000004ff007c0c */ /* 0x000fe2000bf25070 */
[----:B------:R-:W-:Y:S02]  /*12210*/  ULDC UR6, c[0x0][0x288] ;  /* 0x0000a20000067ab9 */ /* 0x000fe40000000800 */
[----:B------:R-:W-:Y:S01]  /*12220*/  IMAD.U32 R6, RZ, RZ, UR6 ;  /* 0x00000006ff067e24 */ /* 0x000fe2000f8e00ff */
[----:B------:R-:W-:Y:S01]  /*12230*/  ISETP.NE.AND.EX P1, PT, RZ, UR5, PT, P1 ;  /* 0x00000005ff007c0c */ /* 0x000fe2000bf25310 */
[----:B------:R-:W-:Y:S01]  /*12240*/  ULDC.64 UR4, c[0x0][0x3f8] ;  /* 0x0000fe0000047ab9 */ /* 0x000fe20000000a00 */
[----:B------:R-:W-:Y:S01]  /*12250*/  ULDC.64 UR6, c[0x0][0xa08] ;  /* 0x0002820000067ab9 */ /* 0x000fe20000000a00 */
[----:B------:R-:W-:-:S03]  /*12260*/  UISETP.NE.U32.AND UP0, UPT, UR4, URZ, UPT ;  /* 0x0000003f0400728c */ /* 0x000fc6000bf05070 */
[----:B------:R-:W-:Y:S01]  /*12270*/  ULDC UR4, c[0x0][0x404] ;  /* 0x0001010000047ab9 */ /* 0x000fe20000000800 */
[----:B--2---:R0:W-:Y:S06]  /*12280*/  STL [R1], R4 ;  /* 0x0000000401007387 */ /* 0x0041ec0000100800 */
[----:B0-----:R-:W0:Y:S02]  /*12290*/  @P1 LDC.64 R4, c[0x0][0xa18] ;  /* 0x00028600ff041b82 */ /* 0x001e240000000a00 */
[----:B0-----:R-:W-:-:S05]  /*122a0*/  @P1 IMAD.WIDE R4, R19, 0x4, R4 ;  /* 0x0000000413041825 */ /* 0x001fca00078e0204 */
[----:B------:R0:W5:Y:S01]  /*122b0*/  @P1 LDG.E R6, desc[UR48][R4.64] ;  /* 0x0000003004061981 */ /* 0x000162000c1e1900 */
[----:B------:R-:W-:Y:S01]  /*122c0*/  UISETP.NE.AND.EX UP0, UPT, UR5, URZ, UPT, UP0 ;  /* 0x0000003f0500728c */ /* 0x000fe2000bf05300 */
[----:B------:R-:W-:Y:S02]  /*122d0*/  ISETP.NE.U32.AND P0, PT, RZ, UR6, PT ;  /* 0x00000006ff007c0c */ /* 0x000fe4000bf05070 */
[----:B------:R-:W-:Y:S01]  /*122e0*/  ULDC UR5, c[0x0][0x2e0] ;  /* 0x0000b80000057ab9 */ /* 0x000fe20000000800 */
[----:B------:R-:W-:Y:S01]  /*122f0*/  USEL UR4, UR4, 0x1, UP0 ;  /* 0x0000000104047887 */ /* 0x000fe20008000000 */
[----:B------:R-:W-:-:S03]  /*12300*/  ISETP.NE.AND.EX P0, PT, RZ, UR7, PT, P0 ;  /* 0x00000007ff007c0c */ /* 0x000fc6000bf05300 */
[----:B------:R-:W-:-:S06]  /*12310*/  UIMAD UR4, UR4, UR5, URZ ;  /* 0x00000005040472a4 */ /* 0x000fcc000f8e023f */
[----:B------:R-:W-:Y:S01]  /*12320*/  IMAD.U32 R7, RZ, RZ, UR4 ;  /* 0x00000004ff077e24 */ /* 0x000fe2000f8e00ff */
[----:B0--3--:R-:W-:Y:S06]  /*12330*/  @P1 BRA `(.L_x_9194) ;  /* 0x0000000000101947 */ /* 0x009fec0003800000 */
[----:B------:R-:W-:Y:S05]  /*12340*/  @!P2 BRA `(.L_x_9194) ;  /* 0x00000000000ca947 */ /* 0x000fea0003800000 */
[----:B------:R-:W2:Y:S04]  /*12350*/  LDG.E R5, desc[UR48][R2.64] ;  /* 0x0000003002057981 */ /* 0x000ea8000c1e1900 */
[----:B-----5:R-:W2:Y:S02]  /*12360*/  LDG.E R6, desc[UR48][R2.64+0x4] ;  /* 0x0000043002067981 */ /* 0x020ea4000c1e1900 */
[----:B--2---:R-:W-:-:S07]  /*12370*/  IMAD.IADD R6, R6, 0x1, -R5 ;  /* 0x0000000106067824 */ /* 0x004fce00078e0a05 */
.L_x_9194:
[----:B------:R-:W0:Y:S01]  /*12380*/  LDC.64 R2, c[0x0][0xa08] ;  /* 0x00028200ff027b82 */ /* 0x000e220000000a00 */
[----:B------:R-:W-:Y:S01]  /*12390*/  IMAD.MOV.U32 R23, RZ, RZ, RZ ;  /* 0x000000ffff177224 */ /* 0x000fe200078e00ff */
[----:B------:R-:W-:Y:S01]  /*123a0*/  ULDC.64 UR4, c[0x0][0xa20] ;  /* 0x0002880000047ab9 */ /* 0x000fe20000000a00 */
[----:B0-----:R-:W-:-:S05]  /*123b0*/  IMAD.WIDE R2, R19, 0x4, R2 ;  /* 0x0000000413027825 */ /* 0x001fca00078e0202 */
[----:B------:R-:W2:Y:S01]  /*123c0*/  @P0 LDG.E R23, desc[UR48][R2.64] ;  /* 0x0000003002170981 */ /* 0x000ea2000c1e1900 */
[----:B------:R-:W-:-:S04]  /*123d0*/  ISETP.NE.U32.AND P1, PT, RZ, UR4, PT ;  /* 0x00000004ff007c0c */ /* 0x000fc8000bf25070 */
[----:B------:R-:W-:Y:S01]  /*123e0*/  ISETP.NE.AND.EX P1, PT, RZ, UR5, PT, P1 ;  /* 0x00000005ff007c0c */ /* 0x000fe2000bf25310 */
[----:B--2--5:R-:W-:-:S12]  /*123f0*/  IMAD.IADD R23, R23, 0x1, R0 ;  /* 0x0000000117177824 */ /* 0x024fd800078e0200 */
[----:B------:R-:W-:Y:S05]  /*12400*/  @!P1 BRA `(.L_x_9195) ;  /* 0x0000000000109947 */ /* 0x000fea0003800000 */
[----:B------:R-:W0:Y:S02]  /*12410*/  LDC.64 R2, c[0x0][0xa20] ;  /* 0x00028800ff027b82 */ /* 0x000e240000000a00 */
[----:B0-----:R-:W-:-:S05]  /*12420*/  IMAD.WIDE R2, R19, 0x4, R2 ;  /* 0x0000000413027825 */ /* 0x001fca00078e0202 */
[----:B------:R0:W5:Y:S01]  /*12430*/  LDG.E R7, desc[UR48][R2.64] ;  /* 0x0000003002077981 */ /* 0x000162000c1e1900 */
[----:B------:R-:W-:Y:S05]  /*12440*/  BRA `(.L_x_9196) ;  /* 0x0000000000107947 */ /* 0x000fea0003800000 */
.L_x_9195:
[----:B------:R-:W-:Y:S05]  /*12450*/  @!P0 BRA `(.L_x_9196) ;  /* 0x00000000000c8947 */ /* 0x000fea0003800000 */
[----:B------:R-:W2:Y:S04]  /*12460*/  LDG.E R4, desc[UR48][R2.64] ;  /* 0x0000003002047981 */ /* 0x000ea8000c1e1900 */
[----:B------:R-:W2:Y:S02]  /*12470*/  LDG.E R7, desc[UR48][R2.64+0x4] ;  /* 0x0000043002077981 */ /* 0x000ea4000c1e1900 */
[----:B--2---:R-:W-:-:S07]  /*12480*/  IMAD.IADD R7, R7, 0x1, -R4 ;  /* 0x0000000107077824 */ /* 0x004fce00078e0a04 */
.L_x_9196:
[----:B0-----:R-:W0:Y:S01]  /*12490*/  LDC.64 R2, c[0x0][0x9e0] ;  /* 0x00027800ff027b82 */ /* 0x001e220000000a00 */
[----:B------:R-:W-:Y:S02]  /*124a0*/  IMAD R5, R17, 0xc0, RZ ;  /* 0x000000c011057824 */ /* 0x000fe400078e02ff */
[----:B-----5:R-:W-:-:S03]  /*124b0*/  IMAD.IADD R0, R7, 0x1, -R0 ;  /* 0x0000000107007824 */ /* 0x020fc600078e0a00 */
[----:B------:R-:W-:-:S05]  /*124c0*/  IADD3 R5, -R6, 0xc0, R5 ;  /* 0x000000c006057810 */ /* 0x000fca0007ffe105 */
[----:B------:R-:W-:Y:S01]  /*124d0*/  IMAD.IADD R9, R0, 0x1, R5 ;  /* 0x0000000100097824 */ /* 0x000fe200078e0205 */
        /* <DEDUP_REMOVED lines=14> */
.L_x_9199:
[----:B------:R-:W-:-:S13]  /*125c0*/  ISETP.NE.AND P1, PT, R3, 0x1, PT ;  /* 0x000000010300780c */ /* 0x000fda0003f25270 */
[----:B------:R-:W0:Y:S02]  /*125d0*/  @P1 LDC.64 R4, c[0x0][0x9e8] ;  /* 0x00027a00ff041b82 */ /* 0x000e240000000a00 */
[----:B0-----:R-:W-:-:S05]  /*125e0*/  @P1 IMAD.HI.U32 R4, R7, R4, RZ ;  /* 0x0000000407041227 */ /* 0x001fca00078e00ff */
[----:B------:R-:W-:-:S07]  /*125f0*/  @P1 SHF.R.U32.HI R7, RZ, R5, R4 ;  /* 0x00000005ff071219 */ /* 0x000fce0000011604 */
.L_x_9200:
[----:B------:R-:W-:Y:S05]  /*12600*/  BSYNC B0 ;  /* 0x0000000000007941 */ /* 0x000fea0003800000 */
.L_x_9198:
[----:B------:R-:W-:-:S05]  /*12610*/  IMAD R7, R7, R3, R3 ;  /* 0x0000000307077224 */ /* 0x000fca00078e0203 */
[----:B------:R-:W-:-:S07]  /*12620*/  VIMNMX R2, R2, R7, PT ;  /* 0x0000000702027248 */ /* 0x000fce0003fe0100 */
.L_x_9197:
[----:B------:R-:W-:Y:S01]  /*12630*/  VIADD R2, R2, 0x7f ;  /* 0x0000007f02027836 */ /* 0x000fe20000000000 */
[----:B------:R-:W-:Y:S01]  /*12640*/  ULDC UR4, c[0x0][0x9dc] ;  /* 0x0002770000047ab9 */ /* 0x000fe20000000800 */
[----:B------:R-:W-:-:S03]  /*12650*/  IMAD R7, R17, 0xc0, -R6 ;  /* 0x000000c011077824 */ /* 0x000fc600078e0a06 */
[----:B------:R-:W-:Y:S01]  /*12660*/  SHF.R.S32.HI R5, RZ, 0x1f, R2 ;  /* 0x0000001fff057819 */ /* 0x000fe20000011402 */
[----:B------:R-:W-:-:S03]  /*12670*/  IMAD.IADD R7, R0, 0x1, R7 ;  /* 0x0000000100077824 */ /* 0x000fc600078e0207 */
[----:B------:R-:W-:Y:S01]  /*12680*/  LEA.HI R4, R5, R2, RZ, 0x7 ;  /* 0x0000000205047211 */ /* 0x000fe200078f38ff */
[----:B------:R-:W-:Y:S02]  /*12690*/  VIADD R2, R0, 0x7f ;  /* 0x0000007f00027836 */ /* 0x000fe40000000000 */
[----:B------:R-:W-:Y:S01]  /*126a0*/  VIADD R0, R7, -UR4 ;  /* 0x8000000407007c36 */ /* 0x000fe20008000000 */
[----:B------:R-:W-:Y:S02]  /*126b0*/  SHF.R.S32.HI R4, RZ, 0x7, R4 ;  /* 0x00000007ff047819 */ /* 0x000fe40000011404 */
        /* <DEDUP_REMOVED lines=15> */
.L_x_9203:
[----:B------:R-:W-:-:S13]  /*127b0*/  ISETP.NE.AND P0, PT, R3, 0x1, PT ;  /* 0x000000010300780c */ /* 0x000fda0003f05270 */
[----:B------:R-:W0:Y:S02]  /*127c0*/  @P0 LDC.64 R4, c[0x0][0x9e8] ;  /* 0x00027a00ff040b82 */ /* 0x000e240000000a00 */
[----:B0-----:R-:W-:-:S05]  /*127d0*/  @P0 IMAD.HI.U32 R4, R7, R4, RZ ;  /* 0x0000000407040227 */ /* 0x001fca00078e00ff */
[----:B------:R-:W-:-:S07]  /*127e0*/  @P0 SHF.R.U32.HI R7, RZ, R5, R4 ;  /* 0x00000005ff070219 */ /* 0x000fce0000011604 */
.L_x_9204:
[----:B------:R-:W-:Y:S05]  /*127f0*/  BSYNC B0 ;  /* 0x0000000000007941 */ /* 0x000fea0003800000 */
.L_x_9202:
[----:B------:R-:W-:-:S05]  /*12800*/  IMAD R3, R7, R3, RZ ;  /* 0x0000000307037224 */ /* 0x000fca00078e02ff */
[----:B------:R-:W-:-:S07]  /*12810*/  VIMNMX R0, R0, R3, !PT ;  /* 0x0000000300007248 */ /* 0x000fce0007fe0100 */
.L_x_9201:
[----:B------:R-:W-:Y:S01]  /*12820*/  SHF.R.S32.HI R3, RZ, 0x1f, R0 ;  /* 0x0000001fff037819 */ /* 0x000fe20000011400 */
[----:B------:R-:W-:Y:S03]  /*12830*/  BSSY B6, `(.L_x_9205) ;  /* 0x00002ac000067945 */ /* 0x000fe60003800000 */
[----:B------:R-:W-:-:S04]  /*12840*/  LEA.HI R3, R3, R0, RZ, 0x7 ;  /* 0x0000000003037211 */ /* 0x000fc800078f38ff */
[----:B------:R-:W-:-:S04]  /*12850*/  SHF.R.S32.HI R3, RZ, 0x7, R3 ;  /* 0x00000007ff037819 */ /* 0x000fc80000011403 */
[----:B------:R-:W-:-:S04]  /*12860*/  VIMNMX R26, RZ, R3, !PT ;  /* 0x00000003ff1a7248 */ /* 0x000fc80007fe0100 */
[----:B------:R-:W-:-:S13]  /*12870*/  ISETP.GT.AND P0, PT, R28, R26, PT ;  /* 0x0000001a1c00720c */ /* 0x000fda0003f04270 */
[----:B------:R-:W-:Y:S05]  /*12880*/  @P0 BRA `(.L_x_9206) ;  /* 0x00000000003c0947 */ /* 0x000fea0003800000 */
[----:B------:R-:W-:-:S13]  /*12890*/  ISETP.NE.AND P1, PT, R27, RZ, PT ;  /* 0x000000ff1b00720c */ /* 0x000fda0003f25270 */
[----:B------:R-:W-:Y:S05]  /*128a0*/  @P1 BRA `(.L_x_9207) ;  /* 0x0000002800901947 */ /* 0x000fea0003800000 */
[----:B------:R-:W0:Y:S01]  /*128b0*/  S2R R7, SR_LANEID ;  /* 0x0000000000077919 */ /* 0x000e220000000000 */
        /* <DEDUP_REMOVED lines=12> */
.L_x_9206:
        /* <DEDUP_REMOVED lines=22> */
.L_x_9208:
[----:B------:R-:W-:-:S05]  /*12ae0*/  VIADD R0, R25, 0x400 ;  /* 0x0000040019007836 */ /* 0x000fca0000000000 */
[----:B------:R-:W-:-:S13]  /*12af0*/  LOP3.LUT P0, RZ, R0, 0x1bf, RZ, 0xc0, !PT ;  /* 0x000001bf00ff7812 */ /* 0x000fda000780c0ff */
[----:B------:R-:W-:Y:S05]  /*12b00*/  @!P0 BRA `(.L_x_9209) ;  /* 0x0000000000808947 */ /* 0x000fea0003800000 */
[----:B------:R-:W-:Y:S01]  /*12b10*/  MOV R0, 0x0 ;  /* 0x0000000000007802 */ /* 0x000fe20000000f00 */
[----:B------:R-:W-:Y:S01]  /*12b20*/  ULDC.64 UR6, c[0x4][0x1b8] ;  /* 0x01006e0000067ab9 */ /* 0x000fe20000000a00 */
[----:B------:R-:W-:Y:S01]  /*12b30*/  ULDC.64 UR8, c[0x4][0x1c0] ;  /* 0x0100700000087ab9 */ /* 0x000fe20000000a00 */
[----:B------:R-:W-:Y:S01]  /*12b40*/  ULDC.64 UR4, c[0x4][0x80] ;  /* 0x0100200000047ab9 */ /* 0x000fe20000000a00 */
[----:B------:R0:W1:Y:S01]  /*12b50*/  LDC.64 R2, c[0x4][R0] ;  /* 0x0100000000027b82 */ /* 0x0000620000000a00 */
        /* <DEDUP_REMOVED lines=11> */
.L_x_9210:
        /* <DEDUP_REMOVED lines=16> */
.L_x_9209:
[----:B------:R-:W2:Y:S01]  /*12d10*/  LDL.LU R20, [R1] ;  /* 0x0000000001147983 */ /* 0x000ea20000300800 */
[----:B------:R-:W-:Y:S01]  /*12d20*/  ULDC.64 UR4, c[0x0][0x9f8] ;  /* 0x00027e0000047ab9 */ /* 0x000fe20000000a00 */
[----:B------:R-:W0:Y:S01]  /*12d30*/  LDC R0, c[0x0][0x428] ;  /* 0x00010a00ff007b82 */ /* 0x000e220000000800 */
[----:B------:R-:W-:Y:S01]  /*12d40*/  ISETP.NE.U32.AND P0, PT, RZ, UR4, PT ;  /* 0x00000004ff007c0c */ /* 0x000fe2000bf05070 */
[----:B------:R-:W-:-:S03]  /*12d50*/  IMAD.MOV.U32 R6, RZ, RZ, R19 ;  /* 0x000000ffff067224 */ /* 0x000fc600078e0013 */
[----:B------:R-:W-:Y:S01]  /*12d60*/  ISETP.NE.AND.EX P0, PT, RZ, UR5, PT, P0 ;  /* 0x00000005ff007c0c */ /* 0x000fe2000bf05300 */
[----:B------:R-:W-:-:S12]  /*12d70*/  ULDC.64 UR4, c[0x0][0xa00] ;  /* 0x0002800000047ab9 */ /* 0x000fd80000000a00 */
[----:B------:R-:W1:Y:S02]  /*12d80*/  @P0 LDC.64 R2, c[0x0][0x9f8] ;  /* 0x00027e00ff020b82 */ /* 0x000e640000000a00 */
[----:B-1----:R-:W-:-:S05]  /*12d90*/  @P0 IMAD.WIDE R2, R19, 0x4, R2 ;  /* 0x0000000413020825 */ /* 0x002fca00078e0202 */
[----:B------:R1:W5:Y:S01]  /*12da0*/  @P0 LDG.E R6, desc[UR48][R2.64] ;  /* 0x0000003002060981 */ /* 0x000362000c1e1900 */
[----:B0-----:R-:W-:Y:S01]  /*12db0*/  ISETP.NE.AND P0, PT, R0, 0x1, PT ;  /* 0x000000010000780c */ /* 0x001fe20003f05270 */
[----:B------:R-:W-:Y:S01]  /*12dc0*/  IMAD.MOV.U32 R0, RZ, RZ, R18 ;  /* 0x000000ffff007224 */ /* 0x000fe200078e0012 */
[----:B------:R-:W-:-:S04]  /*12dd0*/  ISETP.NE.AND P6, PT, R27, RZ, PT ;  /* 0x000000ff1b00720c */ /* 0x000fc80003fc5270 */
[----:B------:R-:W-:-:S07]  /*12de0*/  PLOP3.LUT P1, PT, P6, PT, PT, 0x8, 0x0 ;  /* 0x000000000000781c */ /* 0x000fce000372e170 */
[----:B------:R-:W0:Y:S02]  /*12df0*/  @P0 LDC R5, c[0x0][0x42c] ;  /* 0x00010b00ff050b82 */ /* 0x000e240000000800 */
[----:B------:R-:W-:-:S05]  /*12e00*/  VOTEU.ALL UP1, P6 ;  /* 0x00000000003f7886 */ /* 0x000fca0003020000 */
[----:B------:R-:W-:Y:S01]  /*12e10*/  @!UP1 UIADD3 UR8, UP0, UR38, 0x270, URZ ;  /* 0x0000027026089890 */ /* 0x000fe2000ff1e03f */
[----:B------:R-:W3:Y:S03]  /*12e20*/  @P0 LDC R7, c[0x0][0x430] ;  /* 0x00010c00ff070b82 */ /* 0x000ee60000000800 */
[----:B------:R-:W-:-:S03]  /*12e30*/  @!UP1 UIADD3.X UR9, URZ, UR39, URZ, UP0, !UPT ;  /* 0x000000273f099290 */ /* 0x000fc600087fe43f */
[----:B------:R-:W-:Y:S01]  /*12e40*/  VOTEU.ALL UP0, P6 ;  /* 0x00000000003f7886 */ /* 0x000fe20003000000 */
[----:B0-----:R-:W-:-:S05]  /*12e50*/  @P0 IMAD.HI.U32 R4, R18, R5, RZ ;  /* 0x0000000512040227 */ /* 0x001fca00078e00ff */
[----:B---3--:R-:W-:Y:S02]  /*12e60*/  @P0 SHF.R.U32.HI R0, RZ, R7, R4 ;  /* 0x00000007ff000219 */ /* 0x008fe40000011604 */
[----:B------:R-:W-:-:S04]  /*12e70*/  ISETP.NE.U32.AND P0, PT, RZ, UR4, PT ;  /* 0x00000004ff007c0c */ /* 0x000fc8000bf05070 */
[----:B------:R-:W-:-:S04]  /*12e80*/  ISETP.NE.AND.EX P0, PT, RZ, UR5, PT, P0 ;  /* 0x00000005ff007c0c */ /* 0x000fc8000bf05300 */
[----:B------:R-:W-:Y:S01]  /*12e90*/  SEL R10, R19, RZ, !P0 ;  /* 0x000000ff130a7207 */ /* 0x000fe20004000000 */
[----:B-12---:R-:W-:-:S08]  /*12ea0*/  IMAD R17, R17, 0xc0, R20 ;  /* 0x000000c011117824 */ /* 0x006fd000078e0214 */
.L_x_9211:
        /* <DEDUP_REMOVED lines=14> */
.L_x_9212:
        /* <DEDUP_REMOVED lines=13> */
.L_x_9213:
        /* <DEDUP_REMOVED lines=10> */
[----:B------:R-:W-:Y:S01]  /*13100*/  ULDC.64 UR4, c[0x0][0xa08] ;  /* 0x0002820000047ab9 */ /* 0x000fe20000000a00 */
[----:B------:R-:W-:Y:S01]  /*13110*/  VIADD R7, R28, 0xffffffff ;  /* 0xffffffff1c077836 */ /* 0x000fe20000000000 */
[----:B0-----:R-:W-:Y:S01]  /*13120*/  LOP3.LUT P0, RZ, R2, UR4, RZ, 0xfc, !PT ;  /* 0x0000000402ff7c12 */ /* 0x001fe2000f80fcff */
[----:B------:R-:W-:-:S03]  /*13130*/  UMOV UR4, 0xffffffff ;  /* 0xffffffff00047882 */ /* 0x000fc60000000000 */
[----:B------:R-:W-:-:S04]  /*13140*/  LOP3.LUT P0, RZ, R3, UR5, RZ, 0xfc, P0 ;  /* 0x0000000503ff7c12 */ /* 0x000fc8000800fcff */
[----:B-----5:R-:W-:Y:S01]  /*13150*/  SEL R8, R6, RZ, !P0 ;  /* 0x000000ff06087207 */ /* 0x020fe20004000000 */
[----:B------:R-:W-:Y:S08]  /*13160*/  BRA.DIV UR4, `(.L_x_9214) ;  /* 0x0000003604047947 */ /* 0x000ff0000b800000 */
.L_x_9284:
[----:B------:R-:W-:Y:S01]  /*13170*/  UMOV UR4, 0xffffffff ;  /* 0xffffffff00047882 */ /* 0x000fe20000000000 */
[----:B------:R-:W-:Y:S02]  /*13180*/  SHF.R.S32.HI R9, RZ, 0x1f, R6 ;  /* 0x0000001fff097819 */ /* 0x000fe40000011406 */
[----:B------:R-:W-:Y:S05]  /*13190*/  BRA.DIV UR4, `(.L_x_9215) ;  /* 0x00000036042c7947 */ /* 0x000fea000b800000 */
[----:B------:R-:W-:-:S13]  /*131a0*/  ELECT P6, URZ, PT ;  /* 0x00000000003f782f */ /* 0x000fda00038c0000 */
.L_x_9287:
[----:B------:R-:W-:Y:S05]  /*131b0*/  @!P6 BRA `(.L_x_9216) ;  /* 0x0000000000f8e947 */ /* 0x000fea0003800000 */
[----:B------:R-:W-:-:S04]  /*131c0*/  ISETP.NE.U32.AND P0, PT, R2, RZ, PT ;  /* 0x000000ff0200720c */ /* 0x000fc80003f05070 */
        /* <DEDUP_REMOVED lines=20> */
.L_x_9217:
[----:B------:R-:W-:Y:S01]  /*13310*/  IMAD R5, R22, 0x8, R25 ;  /* 0x0000000816057824 */ /* 0x000fe200078e0219 */
[----:B------:R-:W-:-:S04]  /*13320*/  SHF.L.U32 R4, R24, 0x1f, RZ ;  /* 0x0000001f18047819 */ /* 0x000fc800000006ff */
[----:B------:R-:W1:Y:S02]  /*13330*/  SYNCS.PHASECHK.TRANS64.TRYWAIT P0, [R5+URZ+0x2d840], R4 ;  /* 0x02d84004050075a7 */ /* 0x000e64000800017f */
[----:B-1----:R-:W-:Y:S05]  /*13340*/  @!P0 BRA `(.L_x_9218) ;  /* 0x0000003000e08947 */ /* 0x002fea0003800000 */
.L_x_9288:
        /* <DEDUP_REMOVED lines=9> */
.L_x_9219:
        /* <DEDUP_REMOVED lines=12> */
[----:B------:R-:W-:Y:S02]  /*134a0*/  ULEA UR11, UR11, UR5, 0x7 ;  /* 0x000000050b0b7291 */ /* 0x000fe4000f8e383f */
        /* <DEDUP_REMOVED lines=15> */
.L_x_9216:
[----:B------:R-:W-:Y:S05]  /*135a0*/  WARPSYNC.ALL ;  /* 0x0000000000007948 */ /* 0x000fea0003800000 */
[----:B------:R-:W-:Y:S01]  /*135b0*/  BAR.SYNC.DEFER_BLOCKING 0x8, 0x1a0 ;  /* 0x0206800000007b1d */ /* 0x000fe20000010000 */
[----:B------:R-:W-:Y:S02]  /*135c0*/  R2UR UR24, R25 ;  /* 0x00000000191872ca */ /* 0x000fe400000e0000 */
[----:B------:R-:W-:-:S13]  /*135d0*/  ELECT P0, URZ, PT ;  /* 0x00000000003f782f */ /* 0x000fda0003800000 */
[----:B------:R-:W-:Y:S01]  /*135e0*/  @P0 R2UR UR13, R10 ;  /* 0x000000000a0d02ca */ /* 0x000fe200000e0000 */
[----:B------:R-:W-:Y:S01]  /*135f0*/  UIADD3 UR4, UP0, UR38, 0x270, URZ ;  /* 0x0000027026047890 */ /* 0x000fe2000ff1e03f */
[----:B------:R-:W-:Y:S01]  /*13600*/  @P0 R2UR UR12, R18 ;  /* 0x00000000120c02ca */ /* 0x000fe200000e0000 */
[----:B------:R-:W-:Y:S01]  /*13610*/  VIADD R29, R29, 0x1 ;  /* 0x000000011d1d7836 */ /* 0x000fe20000000000 */
[C---:B------:R-:W-:Y:S01]  /*13620*/  @P0 R2UR UR11, R17.reuse ;  /* 0x00000000110b02ca */ /* 0x040fe200000e0000 */
[----:B------:R-:W-:Y:S01]  /*13630*/  UIADD3.X UR5, URZ, UR39, URZ, UP0, !UPT ;  /* 0x000000273f057290 */ /* 0x000fe200087fe43f */
[----:B------:R-:W-:Y:S01]  /*13640*/  @P0 R2UR UR21, R10 ;  /* 0x000000000a1502ca */ /* 0x000fe200000e0000 */
[----:B------:R-:W-:Y:S01]  /*13650*/  UMOV UR6, 0x0 ;  /* 0x0000000000067882 */ /* 0x000fe20000000000 */
[----:B------:R-:W-:Y:S01]  /*13660*/  UMOV UR7, 0x12f00000 ;  /* 0x12f0000000077882 */ /* 0x000fe20000000000 */
[----:B------:R-:W-:Y:S01]  /*13670*/  UMOV UR10, URZ ;  /* 0x0000003f000a7c82 */ /* 0x000fe20008000000 */
[----:B------:R-:W-:Y:S01]  /*13680*/  @P0 R2UR UR20, R18 ;  /* 0x00000000121402ca */ /* 0x000fe200000e0000 */
        /* <DEDUP_REMOVED lines=13> */
[----:B------:R-:W-:-:S03]  /*13760*/  UMOV UR23, 0x12f00000 ;  /* 0x12f0000000177882 */ /* 0x000fc60000000000 */
[----:B------:R3:W-:Y:S01]  /*13770*/  UTMALDG.4D [UR16], [UR4], desc[UR14] ;  /* 0x00000e10040075b4 */ /* 0x0007e20008019000 */
[----:B-1----:R-:W-:-:S04]  /*13780*/  LEA.HI R4, R29, R29, RZ, 0x1 ;  /* 0x0000001d1d047211 */ /* 0x002fc800078f08ff */
[----:B------:R-:W-:-:S05]  /*13790*/  LOP3.LUT R4, R4, 0xfffffffe, RZ, 0xc0, !PT ;  /* 0xfffffffe04047812 */ /* 0x000fca00078ec0ff */
[----:B------:R-:W-:-:S05]  /*137a0*/  IMAD.IADD R4, R29, 0x1, -R4 ;  /* 0x000000011d047824 */ /* 0x000fca00078e0a04 */
[----:B------:R-:W-:Y:S02]  /*137b0*/  SHF.L.U32 R4, R4, 0x1f, RZ ;  /* 0x0000001f04047819 */ /* 0x000fe400000006ff */
[----:B--2---:R-:W-:Y:S01]  /*137c0*/  @P0 R2UR UR13, R10 ;  /* 0x000000000a0d02ca */ /* 0x004fe200000e0000 */
[----:B------:R-:W-:Y:S01]  /*137d0*/  UIADD3 UR8, UR24, 0x12400, URZ ;  /* 0x0001240018087890 */ /* 0x000fe2000fffe03f */
[----:B------:R-:W-:Y:S01]  /*137e0*/  @P0 R2UR UR12, R18 ;  /* 0x00000000120c02ca */ /* 0x000fe200000e0000 */
[----:B------:R-:W-:Y:S01]  /*137f0*/  UMOV UR10, 0x40 ;  /* 0x00000040000a7882 */ /* 0x000fe20000000000 */
[----:B------:R-:W-:-:S13]  /*13800*/  @P0 R2UR UR11, R17 ;  /* 0x00000000110b02ca */ /* 0x000fda00000e0000 */
[----:B------:R3:W-:Y:S01]  /*13810*/  UTMALDG.4D [UR8], [UR4], desc[UR22] ;  /* 0x00001608040075b4 */ /* 0x0007e20008019000 */
[----:B------:R-:W1:Y:S02]  /*13820*/  SYNCS.PHASECHK.TRANS64.TRYWAIT P0, [R25+URZ+0x2d820], R4 ;  /* 0x02d82004190075a7 */ /* 0x000e64000800017f */
[----:B-1-3--:R-:W-:Y:S05]  /*13830*/  @!P0 BRA `(.L_x_9221) ;  /* 0x0000002c00b88947 */ /* 0x00afea0003800000 */
.L_x_9289:
[----:B------:R-:W-:Y:S05]  /*13840*/  BSYNC B0 ;  /* 0x0000000000007941 */ /* 0x000fea0003800000 */
.L_x_9220:
[----:B------:R-:W-:Y:S01]  /*13850*/  VIADD R10, R28, 0xfffffffe ;  /* 0xfffffffe1c0a7836 */ /* 0x000fe20000000000 */
[----:B------:R-:W-:Y:S04]  /*13860*/  BSSY B0, `(.L_x_9222) ;  /* 0x0000167000007945 */ /* 0x000fe80003800000 */
[----:B------:R-:W-:-:S13]  /*13870*/  ISETP.GE.AND P0, PT, R10, R26, PT ;  /* 0x0000001a0a00720c */ /* 0x000fda0003f06270 */
[----:B------:R-:W-:Y:S05]  /*13880*/  @!P0 BRA `(.L_x_9223) ;  /* 0x0000001400908947 */ /* 0x000fea0003800000 */
[----:B-1----:R-:W-:Y:S01]  /*13890*/  IMAD.MOV R4, RZ, RZ, -R28 ;  /* 0x000000ffff047224 */ /* 0x002fe200078e0a1c */
[----:B------:R-:W-:Y:S01]  /*138a0*/  LOP3.LUT R11, RZ, R26, RZ, 0x33, !PT ;  /* 0x0000001aff0b7212 */ /* 0x000fe200078e33ff */
[----:B------:R-:W-:Y:S03]  /*138b0*/  BSSY B1, `(.L_x_9224) ;  /* 0x0000078000017945 */ /* 0x000fe60003800000 */
[----:B------:R-:W-:-:S05]  /*138c0*/  VIADDMNMX R11, R4, 0x1, R11, !PT ;  /* 0x00000001040b7846 */ /* 0x000fca000780010b */
[----:B------:R-:W-:-:S05]  /*138d0*/  IMAD.IADD R4, R28, 0x1, R11 ;  /* 0x000000011c047824 */ /* 0x000fca00078e020b */
[----:B------:R-:W-:-:S04]  /*138e0*/  LOP3.LUT R4, R4, 0x1, RZ, 0xc0, !PT ;  /* 0x0000000104047812 */ /* 0x000fc800078ec0ff */
[----:B------:R-:W-:-:S13]  /*138f0*/  ISETP.NE.U32.AND P0, PT, R4, 0x1, PT ;  /* 0x000000010400780c */ /* 0x000fda0003f05070 */
[----:B------:R-:W-:Y:S05]  /*13900*/  @P0 BRA `(.L_x_9225) ;  /* 0x0000000400c80947 */ /* 0x000fea0003800000 */
[----:B0-----:R-:W-:Y:S01]  /*13910*/  VIADD R12, R22, 0x1 ;  /* 0x00000001160c7836 */ /* 0x001fe20000000000 */
        /* <DEDUP_REMOVED lines=28> */
.L_x_9228:
[----:B0-----:R-:W-:Y:S01]  /*13ae0*/  IMAD R3, R12, 0x8, R25 ;  /* 0x000000080c037824 */ /* 0x001fe200078e0219 */
[----:B------:R-:W-:-:S04]  /*13af0*/  SHF.L.U32 R2, R13, 0x1f, RZ ;  /* 0x0000001f0d027819 */ /* 0x000fc800000006ff */
[----:B------:R-:W0:Y:S02]  /*13b00*/  SYNCS.PHASECHK.TRANS64.TRYWAIT P0, [R3+URZ+0x2d840], R2 ;  /* 0x02d84002030075a7 */ /* 0x000e24000800017f */
[----:B0-----:R-:W-:Y:S05]  /*13b10*/  @!P0 BRA `(.L_x_9229) ;  /* 0x0000002c00148947 */ /* 0x001fea0003800000 */
.L_x_9290:
        /* <DEDUP_REMOVED lines=9> */
.L_x_9230:
[----:B01----:R-:W-:Y:S01]  /*13bb0*/  IMAD R2, R12, 0x6000, R25 ;  /* 0x000060000c027824 */ /* 0x003fe200078e0219 */
        /* <DEDUP_REMOVED lines=14> */
[----:B------:R-:W-:Y:S01]  /*13ca0*/  ULEA UR11, UR11, UR5, 0x7 ;  /* 0x000000050b0b7291 */ /* 0x000fe2000f8e383f */
        /* <DEDUP_REMOVED lines=15> */
.L_x_9291:
[----:B------:R-:W-:Y:S05]  /*13da0*/  @P1 BRA `(.L_x_9232) ;  /* 0x0000000000181947 */ /* 0x000fea0003800000 */
[----:B------:R-:W-:Y:S01]  /*13db0*/  ISETP.NE.AND P0, PT, R27, RZ, PT ;  /* 0x000000ff1b00720c */ /* 0x000fe20003f05270 */
[----:B0-----:R-:W-:Y:S02]  /*13dc0*/  IMAD R2, R22, 0x8, R25 ;  /* 0x0000000816027824 */ /* 0x001fe400078e0219 */
[----:B------:R-:W-:-:S04]  /*13dd0*/  IMAD.MOV.U32 R3, RZ, RZ, 0x6000 ;  /* 0x00006000ff037424 */ /* 0x000fc800078e00ff */
[----:B------:R1:W-:Y:S06]  /*13de0*/  SYNCS.ARRIVE.TRANS64 RZ, [R2+URZ+0x2d850], R3 ;  /* 0x02d8500302ff79a7 */ /* 0x0003ec000800003f */
[----:B------:R-:W-:Y:S05]  /*13df0*/  @!P0 BRA `(.L_x_9232) ;  /* 0x0000000000048947 */ /* 0x000fea0003800000 */
[----:B------:R-:W-:Y:S01]  /*13e00*/  BPT.TRAP 0x1 ;  /* 0x000000040000795c */ /* 0x000fe20000300000 */
.L_x_9232:
[C-C-:B01----:R-:W-:Y:S01]  /*13e10*/  IMAD R2, R22.reuse, 0x8, R25.reuse ;  /* 0x0000000816027824 */ /* 0x143fe200078e0219 */
        /* <DEDUP_REMOVED lines=14> */
[----:B------:R-:W-:Y:S02]  /*13f00*/  ULEA UR11, UR11, UR5, 0x7 ;  /* 0x000000050b0b7291 */ /* 0x000fe4000f8e383f */
        /* <DEDUP_REMOVED lines=14> */
.L_x_9227:
[----:B------:R-:W-:Y:S05]  /*13ff0*/  BSYNC B2 ;  /* 0x0000000000027941 */ /* 0x000fea0003800000 */
.L_x_9226:
[----:B------:R-:W-:Y:S02]  /*14000*/  IMAD.MOV.U32 R22, RZ, RZ, R12 ;  /* 0x000000ffff167224 */ /* 0x000fe400078e000c */
[----:B------:R-:W-:Y:S02]  /*14010*/  IMAD.MOV.U32 R24, RZ, RZ, R13 ;  /* 0x000000ffff187224 */ /* 0x000fe400078e000d */
[----:B------:R-:W-:-:S07]  /*14020*/  VIADD R10, R28, 0xfffffffd ;  /* 0xfffffffd1c0a7836 */ /* 0x000fce0000000000 */
.L_x_9225:
[----:B------:R-:W-:Y:S05]  /*14030*/  BSYNC B1 ;  /* 0x0000000000017941 */ /* 0x000fea0003800000 */
.L_x_9224:
[----:B------:R-:W-:Y:S01]  /*14040*/  VIADD R11, R11, 0xfffffffe ;  /* 0xfffffffe0b0b7836 */ /* 0x000fe20000000000 */
[----:B------:R-:W-:-:S04]  /*14050*/  LOP3.LUT R28, RZ, R28, RZ, 0x33, !PT ;  /* 0x0000001cff1c7212 */ /* 0x000fc800078e33ff */
[----:B------:R-:W-:-:S13]  /*14060*/  ISETP.NE.AND P0, PT, R11, R28, PT ;  /* 0x0000001c0b00720c */ /* 0x000fda0003f05270 */
[----:B------:R-:W-:Y:S05]  /*14070*/  @!P0 BRA `(.L_x_9223) ;  /* 0x0000000c00948947 */ /* 0x000fea0003800000 */
[----:B------:R-:W-:-:S07]  /*14080*/  IMAD.MOV.U32 R4, RZ, RZ, R8 ;  /* 0x000000ffff047224 */ /* 0x000fce00078e0008 */
.L_x_9247:
[----:B------:R-:W-:Y:S01]  /*14090*/  VIADD R11, R22, 0x1 ;  /* 0x00000001160b7836 */ /* 0x000fe20000000000 */
[----:B------:R-:W-:Y:S05]  /*140a0*/  YIELD ;  /* 0x0000000000007946 */ /* 0x000fea0003800000 */
[----:B------:R-:W-:Y:S01]  /*140b0*/  ISETP.NE.AND P0, PT, R11, 0x2, PT ;  /* 0x000000020b00780c */ /* 0x000fe20003f05270 */
[----:B------:R-:W-:Y:S03]  /*140c0*/  BSSY B1, `(.L_x_9233) ;  /* 0x000006c000017945 */ /* 0x000fe60003800000 */
[----:B01----:R-:W-:-:S02]  /*140d0*/  SEL R3, RZ, 0x1, P0 ;  /* 0x00000001ff037807 */ /* 0x003fc40000000000 */
[----:B------:R-:W-:Y:S02]  /*140e0*/  SEL R11, R11, RZ, P0 ;  /* 0x000000ff0b0b7207 */ /* 0x000fe40000000000 */
[----:B0-----:R-:W-:Y:S01]  /*140f0*/  LOP3.LUT R12, R24, R3, RZ, 0x3c, !PT ;  /* 0x00000003180c7212 */ /* 0x001fe200078e3cff */
        /* <DEDUP_REMOVED lines=24> */
.L_x_9235:
[----:B------:R-:W-:Y:S01]  /*14280*/  IMAD R3, R11, 0x8, R25 ;  /* 0x000000080b037824 */ /* 0x000fe200078e0219 */
[----:B------:R-:W-:-:S04]  /*14290*/  SHF.L.U32 R2, R12, 0x1f, RZ ;  /* 0x0000001f0c027819 */ /* 0x000fc800000006ff */
[----:B------:R-:W1:Y:S02]  /*142a0*/  SYNCS.PHASECHK.TRANS64.TRYWAIT P0, [R3+URZ+0x2d840], R2 ;  /* 0x02d84002030075a7 */ /* 0x000e64000800017f */
[----:B-1----:R-:W-:Y:S05]  /*142b0*/  @!P0 BRA `(.L_x_9236) ;  /* 0x0000002400548947 */ /* 0x002fea0003800000 */
.L_x_9292:
        /* <DEDUP_REMOVED lines=9> */
.L_x_9237:
        /* <DEDUP_REMOVED lines=31> */
.L_x_9293:
[----:B------:R-:W-:Y:S05]  /*14540*/  @P0 BRA `(.L_x_9239) ;  /* 0x0000000000140947 */ /* 0x000fea0003800000 */
[----:B------:R-:W-:Y:S01]  /*14550*/  ISETP.NE.AND P1, PT, R27, RZ, PT ;  /* 0x000000ff1b00720c */ /* 0x000fe20003f25270 */
[----:B------:R-:W-:-:S04]  /*14560*/  IMAD.MOV.U32 R2, RZ, RZ, 0x6000 ;  /* 0x00006000ff027424 */ /* 0x000fc800078e00ff */
[----:B------:R1:W-:Y:S08]  /*14570*/  SYNCS.ARRIVE.TRANS64 RZ, [R3+URZ+0x50], R2 ;  /* 0x0000500203ff79a7 */ /* 0x0003f0000800003f */
[----:B------:R-:W-:Y:S05]  /*14580*/  @!P1 BRA `(.L_x_9239) ;  /* 0x0000000000049947 */ /* 0x000fea0003800000 */
[----:B------:R-:W-:Y:S01]  /*14590*/  BPT.TRAP 0x1 ;  /* 0x000000040000795c */ /* 0x000fe20000300000 */
.L_x_9239:
        /* <DEDUP_REMOVED lines=14> */
[----:B------:R-:W-:Y:S02]  /*14680*/  ULEA UR11, UR11, UR5, 0x7 ;  /* 0x000000050b0b7291 */ /* 0x000fe4000f8e383f */
        /* <DEDUP_REMOVED lines=15> */
.L_x_9234:
[----:B------:R-:W-:Y:S05]  /*14780*/  BSYNC B1 ;  /* 0x0000000000017941 */ /* 0x000fea0003800000 */
.L_x_9233:
[----:B------:R-:W-:Y:S01]  /*14790*/  VIADD R22, R11, 0x1 ;  /* 0x000000010b167836 */ /* 0x000fe20000000000 */
[----:B------:R-:W-:Y:S01]  /*147a0*/  BSSY B1, `(.L_x_9240) ;  /* 0x000006f000017945 */ /* 0x000fe20003800000 */
[----:B------:R-:W-:-:S03]  /*147b0*/  VIADD R13, R10, 0xffffffff ;  /* 0xffffffff0a0d7836 */ /* 0x000fc60000000000 */
[----:B------:R-:W-:-:S04]  /*147c0*/  ISETP.NE.AND P0, PT, R22, 0x2, PT ;  /* 0x000000021600780c */ /* 0x000fc80003f05270 */
[----:B01----:R-:W-:Y:S02]  /*147d0*/  SEL R3, RZ, 0x1, P0 ;  /* 0x00000001ff037807 */ /* 0x003fe40000000000 */
        /* <DEDUP_REMOVED lines=26> */
.L_x_9242:
[----:B------:R-:W-:Y:S01]  /*14980*/  IMAD R2, R22, 0x8, R25 ;  /* 0x0000000816027824 */ /* 0x000fe200078e0219 */
[----:B------:R-:W-:-:S04]  /*14990*/  SHF.L.U32 R3, R24, 0x1f, RZ ;  /* 0x0000001f18037819 */ /* 0x000fc800000006ff */
[----:B------:R-:W1:Y:S02]  /*149a0*/  SYNCS.PHASECHK.TRANS64.TRYWAIT P0, [R2+URZ+0x2d840], R3 ;  /* 0x02d84003020075a7 */ /* 0x000e64000800017f */
[----:B-1----:R-:W-:Y:S05]  /*149b0*/  @!P0 BRA `(.L_x_9243) ;  /* 0x0000001c00bc8947 */ /* 0x002fea0003800000 */
.L_x_9294:
        /* <DEDUP_REMOVED lines=9> */
.L_x_9244:
[----:B01----:R-:W-:Y:S01]  /*14a50*/  IMAD R2, R22, 0x6000, R25 ;  /* 0x0000600016027824 */ /* 0x003fe200078e0219 */
[----:B------:R-:W-:Y:S01]  /*14a60*/  R2UR UR11, R14 ;  /* 0x000000000e0b72ca */ /* 0x000fe200000e0000 */
[----:B------:R-:W-:Y:S01]  /*14a70*/  UIADD3 UR4, UP0, UR38, 0x370, URZ ;  /* 0x0000037026047890 */ /* 0x000fe2000ff1e03f */
[----:B------:R-:W-:Y:S01]  /*14a80*/  R2UR UR5, R23 ;  /* 0x00000000170572ca */ /* 0x000fe200000e0000 */
[----:B------:R-:W-:Y:S01]  /*14a90*/  UMOV UR10, URZ ;  /* 0x0000003f000a7c82 */ /* 0x000fe20008000000 */
[----:B------:R-:W-:Y:S01]  /*14aa0*/  R2UR UR8, R2 ;  /* 0x00000000020872ca */ /* 0x000fe200000e0000 */
[----:B------:R-:W-:Y:S01]  /*14ab0*/  VIADD R2, R25, 0x2d800 ;  /* 0x0002d80019027836 */ /* 0x000fe20000000000 */
[----:B------:R-:W-:Y:S01]  /*14ac0*/  R2UR UR12, R0 ;  /* 0x00000000000c72ca */ /* 0x000fe200000e0000 */
[----:B------:R-:W-:Y:S01]  /*14ad0*/  UMOV UR6, 0x0 ;  /* 0x0000000000067882 */ /* 0x000fe20000000000 */
[----:B-----5:R-:W-:Y:S01]  /*14ae0*/  R2UR UR13, R4 ;  /* 0x00000000040d72ca */ /* 0x020fe200000e0000 */
[--C-:B------:R-:W-:Y:S01]  /*14af0*/  IMAD R3, R22, 0x8, R2.reuse ;  /* 0x0000000816037824 */ /* 0x100fe200078e0202 */
[----:B------:R-:W-:Y:S01]  /*14b00*/  UMOV UR7, 0x14f00000 ;  /* 0x14f0000000077882 */ /* 0x000fe20000000000 */
[----:B------:R-:W-:Y:S01]  /*14b10*/  UMOV UR17, 0x20 ;  /* 0x0000002000117882 */ /* 0x000fe20000000000 */
[----:B------:R-:W-:Y:S01]  /*14b20*/  UMOV UR18, 0x40 ;  /* 0x0000004000127882 */ /* 0x000fe20000000000 */
[----:B------:R-:W-:Y:S01]  /*14b30*/  IMAD R2, R11, 0x8, R2 ;  /* 0x000000080b027824 */ /* 0x000fe200078e0202 */
[----:B------:R-:W-:Y:S01]  /*14b40*/  R2UR UR9, R3 ;  /* 0x00000000030972ca */ /* 0x000fe200000e0000 */
[----:B------:R-:W-:Y:S01]  /*14b50*/  ULEA UR11, UR11, UR5, 0x7 ;  /* 0x000000050b0b7291 */ /* 0x000fe2000f8e383f */
[----:B------:R-:W-:Y:S01]  /*14b60*/  SHF.L.U32 R3, R12, 0x1f, RZ ;  /* 0x0000001f0c037819 */ /* 0x000fe200000006ff */
[----:B------:R-:W-:-:S02]  /*14b70*/  UIADD3 UR14, UR8, 0x15400, URZ ;  /* 0x00015400080e7890 */ /* 0x000fc4000fffe03f */
[----:B------:R-:W-:Y:S02]  /*14b80*/  UIADD3.X UR5, URZ, UR39, URZ, UP0, !UPT ;  /* 0x000000273f057290 */ /* 0x000fe400087fe43f */
[----:B------:R-:W-:Y:S02]  /*14b90*/  UIADD3 UR15, UR8, 0x17400, URZ ;  /* 0x00017400080f7890 */ /* 0x000fe4000fffe03f */
[----:B------:R-:W-:-:S03]  /*14ba0*/  UIADD3 UR16, UR8, 0x19400, URZ ;  /* 0x0001940008107890 */ /* 0x000fc6000fffe03f */
[----:B------:R-:W-:Y:S01]  /*14bb0*/  UMOV UR8, UR14 ;  /* 0x0000000e00087c82 */ /* 0x000fe20008000000 */
[----:B------:R-:W-:-:S09]  /*14bc0*/  UIADD3 UR9, UR9, 0x30, URZ ;  /* 0x0000003009097890 */ /* 0x000fd2000fffe03f */
        /* <DEDUP_REMOVED lines=9> */
.L_x_9295:
[----:B------:R-:W-:Y:S05]  /*14c60*/  @P0 BRA `(.L_x_9246) ;  /* 0x0000000000140947 */ /* 0x000fea0003800000 */
[----:B------:R-:W-:Y:S01]  /*14c70*/  ISETP.NE.AND P1, PT, R27, RZ, PT ;  /* 0x000000ff1b00720c */ /* 0x000fe20003f25270 */
[----:B0-----:R-:W-:-:S04]  /*14c80*/  IMAD.MOV.U32 R3, RZ, RZ, 0x6000 ;  /* 0x00006000ff037424 */ /* 0x001fc800078e00ff */
[----:B------:R1:W-:Y:S08]  /*14c90*/  SYNCS.ARRIVE.TRANS64 RZ, [R2+URZ+0x50], R3 ;  /* 0x0000500302ff79a7 */ /* 0x0003f0000800003f */
[----:B------:R-:W-:Y:S05]  /*14ca0*/  @!P1 BRA `(.L_x_9246) ;  /* 0x0000000000049947 */ /* 0x000fea0003800000 */
[----:B------:R-:W-:Y:S01]  /*14cb0*/  BPT.TRAP 0x1 ;  /* 0x000000040000795c */ /* 0x000fe20000300000 */
.L_x_9246:
        /* <DEDUP_REMOVED lines=29> */
.L_x_9241:
[----:B------:R-:W-:Y:S05]  /*14e90*/  BSYNC B1 ;  /* 0x0000000000017941 */ /* 0x000fea0003800000 */
.L_x_9240:
[----:B------:R-:W-:Y:S01]  /*14ea0*/  ISETP.GT.AND P0, PT, R13, R26, PT ;  /* 0x0000001a0d00720c */ /* 0x000fe20003f04270 */
[----:B------:R-:W-:-:S12]  /*14eb0*/  VIADD R10, R10, 0xfffffffe ;  /* 0xfffffffe0a0a7836 */ /* 0x000fd80000000000 */
[----:B------:R-:W-:Y:S05]  /*14ec0*/  @P0 BRA `(.L_x_9247) ;  /* 0xfffffff000700947 */ /* 0x000fea000383ffff */
.L_x_9223:
[----:B------:R-:W-:Y:S05]  /*14ed0*/  BSYNC B0 ;  /* 0x0000000000007941 */ /* 0x000fea0003800000 */
.L_x_9222:
[----:B------:R-:W-:Y:S01]  /*14ee0*/  ISETP.NE.AND P0, PT, R27, RZ, PT ;  /* 0x000000ff1b00720c */ /* 0x000fe20003f05270 */
[----:B------:R-:W-:-:S12]  /*14ef0*/  BSSY B0, `(.L_x_9248) ;  /* 0x000000e000007945 */ /* 0x000fd80003800000 */
[----:B------:R-:W-:Y:S05]  /*14f00*/  @P0 BRA `(.L_x_9249) ;  /* 0x0000000000300947 */ /* 0x000fea0003800000 */
[----:B------:R-:W2:Y:S01]  /*14f10*/  S2R R9, SR_LANEID ;  /* 0x0000000000097919 */ /* 0x000ea20000000000 */
[----:B------:R-:W-:Y:S01]  /*14f20*/  VOTEU.ANY UR4, UPT, PT ;  /* 0x0000000000047886 */ /* 0x000fe200038e0100 */
[----:B01----:R-:W0:Y:S01]  /*14f30*/  LDC.64 R2, c[0x0][0xc38] ;  /* 0x00030e00ff027b82 */ /* 0x003e220000000a00 */
[----:B------:R-:W2:Y:S08]  /*14f40*/  FLO.U32 R4, UR4 ;  /* 0x0000000400047d00 */ /* 0x000eb000080e0000 */
[----:B------:R-:W0:Y:S01]  /*14f50*/  POPC R5, UR4 ;  /* 0x0000000400057d09 */ /* 0x000e220008000000 */
[----:B--2---:R-:W-:-:S13]  /*14f60*/  ISETP.EQ.U32.AND P0, PT, R4, R9, PT ;  /* 0x000000090400720c */ /* 0x004fda0003f02070 */
[----:B0-----:R-:W2:Y:S01]  /*14f70*/  @P0 ATOMG.E.ADD.STRONG.GPU PT, R3, desc[UR48][R2.64], R5 ;  /* 0x00000005020309a8 */ /* 0x001ea200081ee1f0 */
[----:B------:R-:W0:Y:S02]  /*14f80*/  S2R R6, SR_LTMASK ;  /* 0x0000000000067919 */ /* 0x000e240000003900 */
[----:B0-----:R-:W-:-:S04]  /*14f90*/  LOP3.LUT R6, R6, UR4, RZ, 0xc0, !PT ;  /* 0x0000000406067c12 */ /* 0x001fc8000f8ec0ff */
[----:B------:R-:W0:Y:S01]  /*14fa0*/  POPC R9, R6 ;  /* 0x0000000600097309 */ /* 0x000e220000000000 */
[----:B--2---:R-:W0:Y:S02]  /*14fb0*/  SHFL.IDX PT, R4, R3, R4, 0x1f ;  /* 0x00001f0403047589 */ /* 0x004e2400000e0000 */
[----:B0-----:R-:W-:-:S07]  /*14fc0*/  IADD3 R16, R4, UR37, R9 ;  /* 0x0000002504107c10 */ /* 0x001fce000fffe009 */
.L_x_9249:
[----:B------:R-:W-:Y:S05]  /*14fd0*/  BSYNC B0 ;  /* 0x0000000000007941 */ /* 0x000fea0003800000 */
.L_x_9248:
[----:B------:R-:W-:Y:S04]  /*14fe0*/  BSSY B0, `(.L_x_9250) ;  /* 0x000002b000007945 */ /* 0x000fe80003800000 */
[----:B------:R-:W-:Y:S05]  /*14ff0*/  @!P6 BRA `(.L_x_9251) ;  /* 0x0000000000a4e947 */ /* 0x000fea0003800000 */
[----:B01----:R-:W-:Y:S01]  /*15000*/  IMAD R3, R22, 0x8, R25 ;  /* 0x0000000816037824 */ /* 0x003fe200078e0219 */
[----:B------:R-:W-:-:S04]  /*15010*/  SHF.L.U32 R2, R24, 0x1f, RZ ;  /* 0x0000001f18027819 */ /* 0x000fc800000006ff */
[----:B------:R-:W0:Y:S02]  /*15020*/  SYNCS.PHASECHK.TRANS64.TRYWAIT P0, [R3+URZ+0x2d860], R2 ;  /* 0x02d86002030075a7 */ /* 0x000e24000800017f */
[----:B0-----:R-:W-:Y:S05]  /*15030*/  @!P0 BRA `(.L_x_9252) ;  /* 0x0000001800448947 */ /* 0x001fea0003800000 */
.L_x_9296:
        /* <DEDUP_REMOVED lines=9> */
.L_x_9253:
        /* <DEDUP_REMOVED lines=28> */
.L_x_9251:
[----:B------:R-:W-:Y:S05]  /*15290*/  BSYNC B0 ;  /* 0x0000000000007941 */ /* 0x000fea0003800000 */
.L_x_9250:
[----:B------:R-:W-:-:S05]  /*152a0*/  VIADD R22, R22, 0x1 ;  /* 0x0000000116167836 */ /* 0x000fca0000000000 */
[----:B------:R-:W-:-:S04]  /*152b0*/  ISETP.NE.AND P0, PT, R22, 0x2, PT ;  /* 0x000000021600780c */ /* 0x000fc80003f05270 */
[----:B01----:R-:W-:Y:S02]  /*152c0*/  SEL R3, RZ, 0x1, P0 ;  /* 0x00000001ff037807 */ /* 0x003fe40000000000 */
[----:B------:R-:W-:Y:S02]  /*152d0*/  SEL R22, R22, RZ, P0 ;  /* 0x000000ff16167207 */ /* 0x000fe40000000000 */
[----:B------:R-:W-:-:S07]  /*152e0*/  LOP3.LUT R24, R24, R3, RZ, 0x3c, !PT ;  /* 0x0000000318187212 */ /* 0x000fce00078e3cff */
.L_x_9207:
[----:B------:R-:W-:Y:S05]  /*152f0*/  BSYNC B6 ;  /* 0x0000000000067941 */ /* 0x000fea0003800000 */
.L_x_9205:
[----:B------:R-:W-:-:S03]  /*15300*/  UMOV UR4, 0xffffffff ;  /* 0xffffffff00047882 */ /* 0x000fc60000000000 */
[----:B------:R-:W-:Y:S05]  /*15310*/  BRA.DIV UR4, `(.L_x_9254) ;  /* 0x0000001604a07947 */ /* 0x000fea000b800000 */
[----:B------:R0:W1:Y:S04]  /*15320*/  SHFL.IDX PT, R5, R16, RZ, 0x1f ;  /* 0x00001fff10057589 */ /* 0x00006800000e0000 */
[----:B------:R0:W2:Y:S02]  /*15330*/  SHFL.IDX PT, R4, R16, 0x1, 0x1f ;  /* 0x00201f0010047f89 */ /* 0x0000a400000e0000 */
.L_x_9300:
        /* <DEDUP_REMOVED lines=8> */
[----:B------:R-:W3:Y:S02]  /*153c0*/  LDC.64 R2, c[0x0][0xc58] ;  /* 0x00031600ff027b82 */ /* 0x000ee40000000a00 */
[----:B---3--:R-:W-:-:S06]  /*153d0*/  IMAD.WIDE R2, R7, 0x4, R2 ;  /* 0x0000000407027825 */ /* 0x008fcc00078e0202 */
[----:B------:R3:W5:Y:S02]  /*153e0*/  LDG.E R2, desc[UR48][R2.64] ;  /* 0x0000003002027981 */ /* 0x000764000c1e1900 */
.L_x_9256:
[----:B------:R-:W-:Y:S05]  /*153f0*/  BSYNC B0 ;  /* 0x0000000000007941 */ /* 0x000fea0003800000 */
.L_x_9255:
[----:B------:R-:W-:-:S03]  /*15400*/  UMOV UR4, 0xffffffff ;  /* 0xffffffff00047882 */ /* 0x000fc60000000000 */
[----:B------:R-:W-:Y:S05]  /*15410*/  BRA.DIV UR4, `(.L_x_9257) ;  /* 0x0000001604ac7947 */ /* 0x000fea000b800000 */
[----:B-----5:R-:W4:Y:S01]  /*15420*/  SHFL.UP PT, R14, R2, 0x1, RZ ;  /* 0x04200000020e7989 */ /* 0x020f2200000e00ff */
[C---:B------:R-:W-:Y:S02]  /*15430*/  ISETP.NE.AND P0, PT, R27.reuse, RZ, PT ;  /* 0x000000ff1b00720c */ /* 0x040fe40003f05270 */
[C---:B------:R-:W-:Y:S02]  /*15440*/  ISETP.GE.U32.AND P1, PT, R27.reuse, 0x2, PT ;  /* 0x000000021b00780c */ /* 0x040fe40003f26070 */
[----:B----4-:R-:W-:Y:S02]  /*15450*/  SEL R13, R14, RZ, P0 ;  /* 0x000000ff0e0d7207 */ /* 0x010fe40000000000 */
[----:B------:R-:W-:-:S03]  /*15460*/  ISETP.GE.U32.AND P0, PT, R27, 0x4, PT ;  /* 0x000000041b00780c */ /* 0x000fc60003f06070 */
[----:B------:R-:W-:-:S05]  /*15470*/  IMAD.IADD R13, R2, 0x1, R13 ;  /* 0x00000001020d7824 */ /* 0x000fca00078e020d */
[----:B------:R-:W4:Y:S02]  /*15480*/  SHFL.UP PT, R14, R13, 0x2, RZ ;  /* 0x044000000d0e7989 */ /* 0x000f2400000e00ff */
[----:B----4-:R-:W-:Y:S02]  /*15490*/  SEL R14, R14, RZ, P1 ;  /* 0x000000ff0e0e7207 */ /* 0x010fe40000800000 */
[----:B------:R-:W-:-:S03]  /*154a0*/  ISETP.GE.U32.AND P1, PT, R27, 0x8, PT ;  /* 0x000000081b00780c */ /* 0x000fc60003f26070 */
[----:B---3--:R-:W-:-:S05]  /*154b0*/  IMAD.IADD R3, R13, 0x1, R14 ;  /* 0x000000010d037824 */ /* 0x008fca00078e020e */
[----:B------:R-:W3:Y:S02]  /*154c0*/  SHFL.UP PT, R14, R3, 0x4, RZ ;  /* 0x04800000030e7989 */ /* 0x000ee400000e00ff */
[----:B---3--:R-:W-:Y:S02]  /*154d0*/  SEL R6, R14, RZ, P0 ;  /* 0x000000ff0e067207 */ /* 0x008fe40000000000 */
[----:B------:R-:W-:-:S03]  /*154e0*/  ISETP.GE.U32.AND P0, PT, R27, 0x10, PT ;  /* 0x000000101b00780c */ /* 0x000fc60003f06070 */
[----:B------:R-:W-:-:S05]  /*154f0*/  IMAD.IADD R6, R3, 0x1, R6 ;  /* 0x0000000103067824 */ /* 0x000fca00078e0206 */
[----:B------:R-:W3:Y:S02]  /*15500*/  SHFL.UP PT, R14, R6, 0x8, RZ ;  /* 0x05000000060e7989 */ /* 0x000ee400000e00ff */
[----:B---3--:R-:W-:-:S05]  /*15510*/  SEL R7, R14, RZ, P1 ;  /* 0x000000ff0e077207 */ /* 0x008fca0000800000 */
[----:B------:R-:W-:-:S05]  /*15520*/  IMAD.IADD R7, R6, 0x1, R7 ;  /* 0x0000000106077824 */ /* 0x000fca00078e0207 */
[----:B------:R-:W3:Y:S02]  /*15530*/  SHFL.UP PT, R14, R7, 0x10, RZ ;  /* 0x06000000070e7989 */ /* 0x000ee400000e00ff */
[----:B---3--:R-:W-:-:S05]  /*15540*/  SEL R8, R14, RZ, P0 ;  /* 0x000000ff0e087207 */ /* 0x008fca0000000000 */
[----:B------:R-:W-:-:S05]  /*15550*/  IMAD.IADD R8, R7, 0x1, R8 ;  /* 0x0000000107087824 */ /* 0x000fca00078e0208 */
[----:B------:R3:W4:Y:S02]  /*15560*/  SHFL.IDX PT, R14, R8, 0x1f, 0x1f ;  /* 0x03e01f00080e7f89 */ /* 0x00072400000e0000 */
.L_x_9308:
[----:B------:R-:W-:Y:S02]  /*15570*/  ULDC UR4, c[0x0][0xc10] ;  /* 0x0003040000047ab9 */ /* 0x000fe40000000800 */
[----:B------:R-:W-:-:S04]  /*15580*/  IMAD.U32 R6, RZ, RZ, UR4 ;  /* 0x00000004ff067e24 */ /* 0x000fc8000f8e00ff */
[----:B----4-:R-:W-:-:S04]  /*15590*/  IMAD R7, R14, R6, RZ ;  /* 0x000000060e077224 */ /* 0x010fc800078e02ff */
[----:B--2---:R-:W-:-:S05]  /*155a0*/  IMAD.IADD R4, R4, 0x1, R7 ;  /* 0x0000000104047824 */ /* 0x004fca00078e0207 */
[----:B-1----:R-:W-:-:S13]  /*155b0*/  ISETP.GT.AND P0, PT, R4, R5, PT ;  /* 0x000000050400720c */ /* 0x002fda0003f04270 */
[----:B------:R-:W-:Y:S05]  /*155c0*/  @P0 BRA `(.L_x_9258) ;  /* 0x0000000000ac0947 */ /* 0x000fea0003800000 */
[----:B------:R-:W1:Y:S02]  /*155d0*/  LDC R0, c[0x0][0xc14] ;  /* 0x00030500ff007b82 */ /* 0x000e640000000800 */
.L_x_9263:
        /* <DEDUP_REMOVED lines=9> */
[----:B------:R-:W1:Y:S02]  /*15670*/  LDC.64 R2, c[0x0][0xc58] ;  /* 0x00031600ff027b82 */ /* 0x000e640000000a00 */
[----:B-1----:R-:W-:-:S06]  /*15680*/  IMAD.WIDE R2, R7, 0x4, R2 ;  /* 0x0000000407027825 */ /* 0x002fcc00078e0202 */
[----:B------:R1:W5:Y:S02]  /*15690*/  LDG.E R2, desc[UR48][R2.64] ;  /* 0x0000003002027981 */ /* 0x000364000c1e1900 */
.L_x_9261:
[----:B------:R-:W-:Y:S05]  /*156a0*/  BSYNC B0 ;  /* 0x0000000000007941 */ /* 0x000fea0003800000 */
.L_x_9260:
        /* <DEDUP_REMOVED lines=19> */
[----:B------:R-:W3:Y:S02]  /*157e0*/  SHFL.UP PT, R14, R7, 0x10, RZ ;  /* 0x06000000070e7989 */ /* 0x000ee400000e00ff */
[----:B---3--:R-:W-:-:S05]  /*157f0*/  SEL R8, R14, RZ, P0 ;  /* 0x000000ff0e087207 */ /* 0x008fca0000000000 */
[----:B------:R-:W-:-:S05]  /*15800*/  IMAD.IADD R8, R7, 0x1, R8 ;  /* 0x0000000107087824 */ /* 0x000fca00078e0208 */
[----:B------:R1:W2:Y:S02]  /*15810*/  SHFL.IDX PT, R14, R8, 0x1f, 0x1f ;  /* 0x03e01f00080e7f89 */ /* 0x0002a400000e0000 */
.L_x_9316:
[----:B------:R-:W-:Y:S02]  /*15820*/  ULDC UR4, c[0x0][0xc10] ;  /* 0x0003040000047ab9 */ /* 0x000fe40000000800 */
[----:B------:R-:W-:-:S04]  /*15830*/  IMAD.U32 R6, RZ, RZ, UR4 ;  /* 0x00000004ff067e24 */ /* 0x000fc8000f8e00ff */
[----:B--2---:R-:W-:-:S04]  /*15840*/  IMAD R7, R14, R6, RZ ;  /* 0x000000060e077224 */ /* 0x004fc800078e02ff */
[----:B------:R-:W-:-:S05]  /*15850*/  IMAD.IADD R4, R7, 0x1, R4 ;  /* 0x0000000107047824 */ /* 0x000fca00078e0204 */
[----:B------:R-:W-:-:S13]  /*15860*/  ISETP.GT.AND P0, PT, R4, R5, PT ;  /* 0x000000050400720c */ /* 0x000fda0003f04270 */
[----:B------:R-:W-:Y:S05]  /*15870*/  @!P0 BRA `(.L_x_9263) ;  /* 0xfffffffc00588947 */ /* 0x000fea000383ffff */
.L_x_9258:
[----:B------:R-:W-:Y:S01]  /*15880*/  IMAD.IADD R7, R4, 0x1, -R7 ;  /* 0x0000000104077824 */ /* 0x000fe200078e0a07 */
[----:B------:R-:W-:-:S03]  /*15890*/  UMOV UR4, 0xffffffff ;  /* 0xffffffff00047882 */ /* 0x000fc60000000000 */
[----:B------:R-:W-:-:S05]  /*158a0*/  IMAD R4, R8, R6, R7 ;  /* 0x0000000608047224 */ /* 0x000fca00078e0207 */
[----:B------:R-:W-:Y:S01]  /*158b0*/  ISETP.GT.AND P6, PT, R4, R5, PT ;  /* 0x000000050400720c */ /* 0x000fe20003fc4270 */
[----:B------:R-:W-:-:S12]  /*158c0*/  BRA.DIV UR4, `(.L_x_9264) ;  /* 0x0000001a04207947 */ /* 0x000fd8000b800000 */
[----:B------:R-:W-:-:S04]  /*158d0*/  VOTE.ANY R3, PT, !P6 ;  /* 0x0000000000037806 */ /* 0x000fc800070e0100 */
[----:B------:R-:W2:Y:S02]  /*158e0*/  POPC R4, R3 ;  /* 0x0000000300047309 */ /* 0x000ea40000000000 */
[----:B--2---:R2:W4:Y:S02]  /*158f0*/  SHFL.IDX PT, R17, R2, R4, 0x1f ;  /* 0x00001f0402117589 */ /* 0x00452400000e0000 */
.L_x_9320:
[----:B------:R-:W-:Y:S01]  /*15900*/  ISETP.NE.AND P0, PT, R3, RZ, PT ;  /* 0x000000ff0300720c */ /* 0x000fe20003f05270 */
[----:B------:R-:W-:-:S12]  /*15910*/  IMAD.MOV.U32 R14, RZ, RZ, RZ ;  /* 0x000000ffff0e7224 */ /* 0x000fd800078e00ff */
[----:B------:R-:W-:Y:S05]  /*15920*/  @!P0 BRA `(.L_x_9265) ;  /* 0x0000000000108947 */ /* 0x000fea0003800000 */
[----:B------:R-:W-:Y:S01]  /*15930*/  UMOV UR4, 0xffffffff ;  /* 0xffffffff00047882 */ /* 0x000fe20000000000 */
[----:B------:R-:W-:Y:S02]  /*15940*/  VIADD R12, R4, 0xffffffff ;  /* 0xffffffff040c7836 */ /* 0x000fe40000000000 */
[----:B------:R-:W-:Y:S05]  /*15950*/  BRA.DIV UR4, `(.L_x_9266) ;  /* 0x0000001a04447947 */ /* 0x000fea000b800000 */
[----:B------:R0:W0:Y:S02]  /*15960*/  SHFL.IDX PT, R14, R8, R12, 0x1f ;  /* 0x00001f0c080e7589 */ /* 0x00002400000e0000 */
.L_x_9265:
[----:B--2---:R-:W2:Y:S01]  /*15970*/  LDC.64 R2, c[0x0][0xc68] ;  /* 0x00031a00ff027b82 */ /* 0x004ea20000000a00 */
[----:B------:R-:W-:-:S04]  /*15980*/  IMAD.IADD R19, R4, 0x1, R19 ;  /* 0x0000000104137824 */ /* 0x000fc800078e0213 */
[----:B--2---:R-:W-:-:S05]  /*15990*/  IMAD.WIDE R2, R19, 0x4, R2 ;  /* 0x0000000413027825 */ /* 0x004fca00078e0202 */
[----:B01-3--:R0:W4:Y:S01]  /*159a0*/  LDG.E R8, desc[UR48][R2.64] ;  /* 0x0000003002087981 */ /* 0x00b122000c1e1900 */
[----:B------:R-:W-:-:S04]  /*159b0*/  IMAD R16, R14, R6, R7 ;  /* 0x000000060e107224 */ /* 0x000fc800078e0207 */
[----:B------:R-:W-:Y:S02]  /*159c0*/  IMAD.IADD R5, R5, 0x1, -R16 ;  /* 0x0000000105057824 */ /* 0x000fe400078e0a10 */
[----:B0-----:R-:W-:Y:S02]  /*159d0*/  IMAD.MOV.U32 R2, RZ, RZ, RZ ;  /* 0x000000ffff027224 */ /* 0x001fe400078e00ff */
[----:B----4-:R-:W-:-:S05]  /*159e0*/  IMAD R4, R17, R8, RZ ;  /* 0x0000000811047224 */ /* 0x010fca00078e02ff */
        /* <DEDUP_REMOVED lines=28> */
[----:B------:R-:W-:Y:S01]  /*15bb0*/  VIADDMNMX R6, R3, R6, R8, PT ;  /* 0x0000000603067246 */ /* 0x000fe20003800108 */
[----:B------:R-:W-:-:S03]  /*15bc0*/  IMAD.IADD R7, R4, 0x1, R7 ;  /* 0x0000000104077824 */ /* 0x000fc600078e0207 */
[----:B------:R-:W-:-:S04]  /*15bd0*/  IABS R8, R6 ;  /* 0x0000000600087213 */ /* 0x000fc80000000000 */
[----:B------:R-:W0:Y:S08]  /*15be0*/  I2F.RP R9, R8 ;  /* 0x0000000800097306 */ /* 0x000e300000209400 */
[----:B0-----:R-:W0:Y:S02]  /*15bf0*/  MUFU.RCP R9, R9 ;  /* 0x0000000900097308 */ /* 0x001e240000001000 */
[----:B0-----:R-:W-:Y:S01]  /*15c00*/  VIADD R3, R9, 0xffffffe ;  /* 0x0ffffffe09037836 */ /* 0x001fe20000000000 */
[----:B------:R-:W-:-:S05]  /*15c10*/  IABS R9, R6 ;  /* 0x0000000600097213 */ /* 0x000fca0000000000 */
[----:B------:R-:W0:Y:S02]  /*15c20*/  F2I.FTZ.U32.TRUNC.NTZ R3, R3 ;  /* 0x0000000300037305 */ /* 0x000e24000021f000 */
[----:B0-----:R-:W-:-:S04]  /*15c30*/  IMAD.MOV R11, RZ, RZ, -R3 ;  /* 0x000000ffff0b7224 */ /* 0x001fc800078e0a03 */
[----:B------:R-:W-:-:S04]  /*15c40*/  IMAD R5, R11, R8, RZ ;  /* 0x000000080b057224 */ /* 0x000fc800078e02ff */
[----:B------:R-:W-:Y:S01]  /*15c50*/  IMAD.HI.U32 R2, R3, R5, R2 ;  /* 0x0000000503027227 */ /* 0x000fe200078e0002 */
        /* <DEDUP_REMOVED lines=19> */
.L_x_9259:
[----:B------:R-:W-:Y:S01]  /*15d90*/  UMOV UR4, URZ ;  /* 0x0000003f00047c82 */ /* 0x000fe20008000000 */
[----:B------:R-:W-:Y:S01]  /*15da0*/  UMOV UR5, URZ ;  /* 0x0000003f00057c82 */ /* 0x000fe20008000000 */
[----:B------:R-:W-:Y:S01]  /*15db0*/  ULDC UR6, c[0x0][0xc14] ;  /* 0x0003050000067ab9 */ /* 0x000fe20000000800 */
[----:B0-----:R-:W-:Y:S02]  /*15dc0*/  IMAD.MOV.U32 R16, RZ, RZ, R5 ;  /* 0x000000ffff107224 */ /* 0x001fe400078e0005 */
[----:B------:R-:W-:Y:S02]  /*15dd0*/  IMAD.U32 R17, RZ, RZ, UR4 ;  /* 0x00000004ff117e24 */ /* 0x000fe4000f8e00ff */
[----:B------:R-:W-:Y:S02]  /*15de0*/  IMAD.U32 R18, RZ, RZ, UR5 ;  /* 0x00000005ff127e24 */ /* 0x000fe4000f8e00ff */
[----:B------:R-:W-:-:S07]  /*15df0*/  IMAD.U32 R19, RZ, RZ, UR6 ;  /* 0x00000006ff137e24 */ /* 0x000fce000f8e00ff */
.L_x_9267:
[----:B------:R-:W-:Y:S01]  /*15e00*/  ISETP.NE.AND P0, PT, R27, RZ, PT ;  /* 0x000000ff1b00720c */ /* 0x000fe20003f05270 */
[----:B------:R-:W-:Y:S05]  /*15e10*/  WARPSYNC.ALL ;  /* 0x0000000000007948 */ /* 0x000fea0003800000 */
[----:B------:R-:W-:Y:S07]  /*15e20*/  BAR.SYNC.DEFER_BLOCKING 0x4, 0x1a0 ;  /* 0x0106800000007b1d */ /* 0x000fee0000010000 */
[----:B------:R-:W-:Y:S01]  /*15e30*/  @!P0 MOV R2, 0x400 ;  /* 0x0000040000028802 */ /* 0x000fe20000000f00 */
[----:B------:R-:W0:Y:S03]  /*15e40*/  @!P0 S2R R3, SR_CgaCtaId ;  /* 0x0000000000038919 */ /* 0x000e260000008800 */
[----:B0-----:R-:W-:-:S05]  /*15e50*/  @!P0 LEA R2, R3, R2, 0x18 ;  /* 0x0000000203028211 */ /* 0x001fca00078ec0ff */
[----:B------:R1:W-:Y:S01]  /*15e60*/  @!P0 STS.128 [R2+0x2d8d0], R16 ;  /* 0x02d8d01002008388 */ /* 0x0003e20000000c00 */
[----:B------:R-:W-:Y:S06]  /*15e70*/  BAR.ARV 0x5, 0x1a0 ;  /* 0x0146800000007b1d */ /* 0x000fec0000002000 */
[----:B------:R-:W-:-:S13]  /*15e80*/  ISETP.GE.AND P0, PT, R19, R0, PT ;  /* 0x000000001300720c */ /* 0x000fda0003f06270 */
[----:B------:R-:W-:Y:S05]  /*15e90*/  @!P0 BRA `(.L_x_9268) ;  /* 0xffffffc000988947 */ /* 0x000fea000383ffff */
.L_x_9193:
[----:B------:R-:W2:Y:S01]  /*15ea0*/  S2R R3, SR_CgaCtaId ;  /* 0x0000000000037919 */ /* 0x000ea20000008800 */
[----:B------:R-:W-:Y:S01]  /*15eb0*/  VIADD R29, R29, 0x1 ;  /* 0x000000011d1d7836 */ /* 0x000fe20000000000 */
[----:B-1----:R-:W-:Y:S01]  /*15ec0*/  MOV R2, 0x400 ;  /* 0x0000040000027802 */ /* 0x002fe20000000f00 */
[----:B------:R-:W-:Y:S03]  /*15ed0*/  BSSY B0, `(.L_x_9269) ;  /* 0x0000008000007945 */ /* 0x000fe60003800000 */
[----:B0-----:R-:W-:-:S04]  /*15ee0*/  LEA.HI R0, R29, R29, RZ, 0x1 ;  /* 0x0000001d1d007211 */ /* 0x001fc800078f08ff */
[----:B------:R-:W-:-:S05]  /*15ef0*/  LOP3.LUT R0, R0, 0xfffffffe, RZ, 0xc0, !PT ;  /* 0xfffffffe00007812 */ /* 0x000fca00078ec0ff */
[----:B------:R-:W-:-:S05]  /*15f00*/  IMAD.IADD R0, R29, 0x1, -R0 ;  /* 0x000000011d007824 */ /* 0x000fca00078e0a00 */
[----:B------:R-:W-:Y:S02]  /*15f10*/  SHF.L.U32 R0, R0, 0x1f, RZ ;  /* 0x0000001f00007819 */ /* 0x000fe400000006ff */
[----:B--2---:R-:W-:-:S04]  /*15f20*/  LEA R9, R3, R2, 0x18 ;  /* 0x0000000203097211 */ /* 0x004fc800078ec0ff */
[----:B------:R-:W0:Y:S02]  /*15f30*/  SYNCS.PHASECHK.TRANS64.TRYWAIT P0, [R9+URZ+0x2d820], R0 ;  /* 0x02d82000090075a7 */ /* 0x000e24000800017f */
[----:B0-----:R-:W-:Y:S05]  /*15f40*/  @!P0 BRA `(.L_x_9270) ;  /* 0x0000001000ec8947 */ /* 0x001fea0003800000 */
.L_x_9323:
[----:B------:R-:W-:Y:S05]  /*15f50*/  BSYNC B0 ;  /* 0x0000000000007941 */ /* 0x000fea0003800000 */
.L_x_9269:
[----:B------:R-:W-:-:S03]  /*15f60*/  UMOV UR4, 0xffffffff ;  /* 0xffffffff00047882 */ /* 0x000fc60000000000 */
[----:B------:R-:W-:Y:S05]  /*15f70*/  BRA.DIV UR4, `(.L_x_9271) ;  /* 0x0000001204f47947 */ /* 0x000fea000b800000 */
[----:B0-----:R-:W0:Y:S02]  /*15f80*/  S2R R0, SR_TID.X ;  /* 0x0000000000007919 */ /* 0x001e240000002100 */
[----:B0-----:R-:W-:-:S04]  /*15f90*/  SHF.R.U32.HI R0, RZ, 0x5, R0 ;  /* 0x00000005ff007819 */ /* 0x001fc80000011600 */
[----:B------:R-:W-:-:S05]  /*15fa0*/  LOP3.LUT R0, R0, 0x3, RZ, 0xc0, !PT ;  /* 0x0000000300007812 */ /* 0x000fca00078ec0ff */
[----:B------:R0:W1:Y:S02]  /*15fb0*/  SHFL.IDX PT, R14, R0, RZ, 0x1f ;  /* 0x00001fff000e7589 */ /* 0x00006400000e0000 */
.L_x_9326:
[----:B-1----:R-:W-:Y:S01]  /*15fc0*/  ISETP.NE.AND P0, PT, R14, RZ, PT ;  /* 0x000000ff0e00720c */ /* 0x002fe20003f05270 */
[----:B------:R-:W-:-:S12]  /*15fd0*/  BSSY B0, `(.L_x_9272) ;  /* 0x0000024000007945 */ /* 0x000fd80003800000 */
[----:B------:R-:W-:Y:S05]  /*15fe0*/  @P0 BRA `(.L_x_9273) ;  /* 0x0000000000880947 */ /* 0x000fea0003800000 */
[----:B------:R-:W-:-:S03]  /*15ff0*/  UMOV UR4, 0xffffffff ;  /* 0xffffffff00047882 */ /* 0x000fc60000000000 */
[----:B------:R-:W-:Y:S05]  /*16000*/  BRA.DIV UR4, `(.L_x_9274) ;  /* 0x0000001604047947 */ /* 0x000fea000b800000 */
[----:B------:R-:W-:-:S13]  /*16010*/  ELECT P6, URZ, PT ;  /* 0x00000000003f782f */ /* 0x000fda00038c0000 */
.L_x_9329:
[----:B------:R-:W-:Y:S05]  /*16020*/  @!P6 BRA `(.L_x_9273) ;  /* 0x000000000078e947 */ /* 0x000fea0003800000 */
[----:B------:R-:W-:-:S06]  /*16030*/  ULOP3.LUT UR4, UR36, 0x2, URZ, 0xfc, !UPT ;  /* 0x0000000224047892 */ /* 0x000fcc000f8efc3f */
[----:B0-----:R-:W-:-:S05]  /*16040*/  IMAD.U32 R0, RZ, RZ, UR4 ;  /* 0x00000004ff007e24 */ /* 0x001fca000f8e00ff */
[----:B------:R-:W-:-:S13]  /*16050*/  ISETP.NE.AND P2, PT, R0, 0x3, PT ;  /* 0x000000030000780c */ /* 0x000fda0003f45270 */
[----:B------:R-:W-:Y:S05]  /*16060*/  @!P2 BRA `(.L_x_9275) ;  /* 0x000000000004a947 */ /* 0x000fea0003800000 */
[----:B------:R-:W-:Y:S01]  /*16070*/  BPT.TRAP 0x1 ;  /* 0x000000040000795c */ /* 0x000fe20000300000 */
.L_x_9275:
        /* <DEDUP_REMOVED lines=12> */
.L_x_9330:
[----:B------:R-:W1:Y:S02]  /*16140*/  SYNCS.PHASECHK.TRANS64.TRYWAIT P0, [R3+URZ], R0 ;  /* 0x00000000030075a7 */ /* 0x000e64000800017f */
[----:B-1----:R-:W-:Y:S05]  /*16150*/  @!P0 BRA `(.L_x_9277) ;  /* 0x0000001000e48947 */ /* 0x002fea0003800000 */
.L_x_9331:
[----:B------:R-:W-:Y:S05]  /*16160*/  @!P2 BRA `(.L_x_9278) ;  /* 0x000000000004a947 */ /* 0x000fea0003800000 */
[----:B------:R-:W-:Y:S01]  /*16170*/  BPT.TRAP 0x1 ;  /* 0x000000040000795c */ /* 0x000fe20000300000 */
.L_x_9278:
[----:B-1----:R-:W-:-:S04]  /*16180*/  VIADD R3, R9, 0x2d860 ;  /* 0x0002d86009037836 */ /* 0x002fc80000000000 */
[----:B------:R-:W-:-:S04]  /*16190*/  IMAD R5, R22, 0x8, R3 ;  /* 0x0000000816057824 */ /* 0x000fc800078e0203 */
[----:B------:R-:W1:Y:S02]  /*161a0*/  SYNCS.PHASECHK.TRANS64.TRYWAIT P0, [R5+URZ], R2 ;  /* 0x00000002050075a7 */ /* 0x000e64000800017f */
[----:B-1----:R-:W-:Y:S05]  /*161b0*/  @!P0 BRA `(.L_x_9279) ;  /* 0x0000001000e08947 */ /* 0x002fea0003800000 */
.L_x_9332:
[----:B------:R-:W-:-:S07]  /*161c0*/  IMAD R3, R4, 0x8, R3 ;  /* 0x0000000804037824 */ /* 0x000fce00078e0203 */
.L_x_9280:
[----:B--2---:R2:W4:Y:S02]  /*161d0*/  SYNCS.PHASECHK.TRANS64.TRYWAIT P0, [R3+URZ], R0 ;  /* 0x00000000030075a7 */ /* 0x004524000800017f */
[----:B----4-:R-:W-:Y:S05]  /*161e0*/  @!P0 NANOSLEEP.SYNCS 0x989680 ;  /* 0x009896800000895d */ /* 0x010fea0003900000 */
[----:B------:R-:W4:Y:S02]  /*161f0*/  @!P0 SYNCS.PHASECHK.TRANS64 P0, [R3+URZ], R0 ;  /* 0x00000000030085a7 */ /* 0x000f24000800007f */
[----:B----4-:R-:W-:Y:S05]  /*16200*/  @!P0 BRA `(.L_x_9280) ;  /* 0xfffffffc00f08947 */ /* 0x010fea000383ffff */
.L_x_9273:
[----:B------:R-:W-:Y:S05]  /*16210*/  BSYNC B0 ;  /* 0x0000000000007941 */ /* 0x000fea0003800000 */
.L_x_9272:
[----:B------:R-:W-:Y:S05]  /*16220*/  EXIT ;  /* 0x000000000000794d */ /* 0x000fea0003800000 */
.L_x_9105:
[----:B0-----:R-:W-:-:S04]  /*16230*/  IMAD.U32 R3, RZ, RZ, UR42 ;  /* 0x0000002aff037e24 */ /* 0x001fc8000f8e00ff */
[----:B------:R0:W1:Y:S03]  /*16240*/  SYNCS.PHASECHK.TRANS64.TRYWAIT P1, [R3+URZ+0x2d800], R0 ;  /* 0x02d80000030075a7 */ /* 0x000066000802017f */
[----:B-1----:R-:W-:Y:S05]  /*16250*/  @!P1 NANOSLEEP.SYNCS 0x989680 ;  /* 0x009896800000995d */ /* 0x002fea0003900000 */
[----:B------:R-:W1:Y:S02]  /*16260*/  @!P1 SYNCS.PHASECHK.TRANS64 P1, [R3+URZ+0x2d800], R0 ;  /* 0x02d80000030095a7 */ /* 0x000e64000802007f */
[----:B-1----:R-:W-:Y:S05]  /*16270*/  @!P1 BRA `(.L_x_9105) ;  /* 0xfffffffc00ec9947 */ /* 0x002fea000383ffff */
[----:B------:R-:W-:Y:S05]  /*16280*/  BRA `(.L_x_9281) ;  /* 0xfffffeb8002c7947 */ /* 0x000fea000383ffff */
.L_x_9109:
[----:B-1----:R1:W2:Y:S02]  /*16290*/  SYNCS.PHASECHK.TRANS64.TRYWAIT P2, [R4+URZ+0x2d830], R3 ;  /* 0x02d83003040075a7 */ /* 0x0022a4000804017f */
[----:B--2---:R-:W-:Y:S05]  /*162a0*/  @!P2 NANOSLEEP.SYNCS 0x989680 ;  /* 0x009896800000a95d */ /* 0x004fea0003900000 */
[----:B------:R-:W2:Y:S02]  /*162b0*/  @!P2 SYNCS.PHASECHK.TRANS64 P2, [R4+URZ+0x2d830], R3 ;  /* 0x02d830030400a5a7 */ /* 0x000ea4000804007f */
[----:B--2---:R-:W-:Y:S05]  /*162c0*/  @!P2 BRA `(.L_x_9109) ;  /* 0xfffffffc00f0a947 */ /* 0x004fea000383ffff */
[----:B------:R-:W-:Y:S05]  /*162d0*/  BRA `(.L_x_9108) ;  /* 0xfffffeb800507947 */ /* 0x000fea000383ffff */
.L_x_9125:
[----:B-1----:R-:W-:-:S04]  /*162e0*/  IMAD.U32 R11, RZ, RZ, UR6 ;  /* 0x00000006ff0b7e24 */ /* 0x002fc8000f8e00ff */
[----:B------:R1:W2:Y:S03]  /*162f0*/  SYNCS.PHASECHK.TRANS64.TRYWAIT P2, [R11+URZ+0x2d830], R10 ;  /* 0x02d8300a0b0075a7 */ /* 0x0002a6000804017f */
[----:B--2---:R-:W-:Y:S05]  /*16300*/  @!P2 NANOSLEEP.SYNCS 0x989680 ;  /* 0x009896800000a95d */ /* 0x004fea0003900000 */
[----:B------:R-:W2:Y:S02]  /*16310*/  @!P2 SYNCS.PHASECHK.TRANS64 P2, [R11+URZ+0x2d830], R10 ;  /* 0x02d8300a0b00a5a7 */ /* 0x000ea4000804007f */
[----:B--2---:R-:W-:Y:S05]  /*16320*/  @!P2 BRA `(.L_x_9125) ;  /* 0xfffffffc00eca947 */ /* 0x004fea000383ffff */
[----:B------:R-:W-:Y:S05]  /*16330*/  BRA `(.L_x_9122) ;  /* 0xfffffef4000c7947 */ /* 0x000fea000383ffff */
.L_x_9129:
[----:B-1----:R-:W-:-:S04]  /*16340*/  IMAD.U32 R11, RZ, RZ, UR6 ;  /* 0x00000006ff0b7e24 */ /* 0x002fc8000f8e00ff */
[----:B------:R1:W2:Y:S03]  /*16350*/  SYNCS.PHASECHK.TRANS64.TRYWAIT P2, [R11+URZ+0x2d850], R10 ;  /* 0x02d8500a0b0075a7 */ /* 0x0002a6000804017f */
[----:B--2---:R-:W-:Y:S05]  /*16360*/  @!P2 NANOSLEEP.SYNCS 0x989680 ;  /* 0x009896800000a95d */ /* 0x004fea0003900000 */
[----:B------:R-:W2:Y:S02]  /*16370*/  @!P2 SYNCS.PHASECHK.TRANS64 P2, [R11+URZ+0x2d850], R10 ;  /* 0x02d8500a0b00a5a7 */ /* 0x000ea4000804007f */
[----:B--2---:R-:W-:Y:S05]  /*16380*/  @!P2 BRA `(.L_x_9129) ;  /* 0xfffffffc00eca947 */ /* 0x004fea000383ffff */
[----:B------:R-:W-:Y:S05]  /*16390*/  BRA `(.L_x_9126) ;  /* 0xfffffef400ac7947 */ /* 0x000fea000383ffff */
.L_x_9146:
[----:B-1----:R-:W-:-:S04]  /*163a0*/  IMAD.U32 R9, RZ, RZ, UR6 ;  /* 0x00000006ff097e24 */ /* 0x002fc8000f8e00ff */
[----:B------:R1:W2:Y:S03]  /*163b0*/  SYNCS.PHASECHK.TRANS64.TRYWAIT P2, [R9+URZ+0x2d830], R8 ;  /* 0x02d83008090075a7 */ /* 0x0002a6000804017f */
[----:B--2---:R-:W-:Y:S05]  /*163c0*/  @!P2 NANOSLEEP.SYNCS 0x989680 ;  /* 0x009896800000a95d */ /* 0x004fea0003900000 */
[----:B------:R-:W2:Y:S02]  /*163d0*/  @!P2 SYNCS.PHASECHK.TRANS64 P2, [R9+URZ+0x2d830], R8 ;  /* 0x02d830080900a5a7 */ /* 0x000ea4000804007f */
[----:B--2---:R-:W-:Y:S05]  /*163e0*/  @!P2 BRA `(.L_x_9146) ;  /* 0xfffffffc00eca947 */ /* 0x004fea000383ffff */
[----:B------:R-:W-:Y:S05]  /*163f0*/  BRA `(.L_x_9143) ;  /* 0xffffff2c00a07947 */ /* 0x000fea000383ffff */
.L_x_9150:
[----:B-1----:R-:W-:-:S04]  /*16400*/  IMAD.U32 R9, RZ, RZ, UR6 ;  /* 0x00000006ff097e24 */ /* 0x002fc8000f8e00ff */
[----:B------:R1:W2:Y:S03]  /*16410*/  SYNCS.PHASECHK.TRANS64.TRYWAIT P2, [R9+URZ+0x2d850], R8 ;  /* 0x02d85008090075a7 */ /* 0x0002a6000804017f */
[----:B--2---:R-:W-:Y:S05]  /*16420*/  @!P2 NANOSLEEP.SYNCS 0x989680 ;  /* 0x009896800000a95d */ /* 0x004fea0003900000 */
[----:B------:R-:W2:Y:S02]  /*16430*/  @!P2 SYNCS.PHASECHK.TRANS64 P2, [R9+URZ+0x2d850], R8 ;  /* 0x02d850080900a5a7 */ /* 0x000ea4000804007f */
[----:B--2---:R-:W-:Y:S05]  /*16440*/  @!P2 BRA `(.L_x_9150) ;  /* 0xfffffffc00eca947 */ /* 0x004fea000383ffff */
[----:B------:R-:W-:Y:S05]  /*16450*/  BRA `(.L_x_9147) ;  /* 0xffffff3000407947 */ /* 0x000fea000383ffff */
.L_x_9156:
[----:B-1----:R-:W-:-:S04]  /*16460*/  IMAD.U32 R13, RZ, RZ, UR6 ;  /* 0x00000006ff0d7e24 */ /* 0x002fc8000f8e00ff */
[----:B------:R1:W2:Y:S03]  /*16470*/  SYNCS.PHASECHK.TRANS64.TRYWAIT P2, [R13+URZ+0x2d830], R12 ;  /* 0x02d8300c0d0075a7 */ /* 0x0002a6000804017f */
[----:B--2---:R-:W-:Y:S05]  /*16480*/  @!P2 NANOSLEEP.SYNCS 0x989680 ;  /* 0x009896800000a95d */ /* 0x004fea0003900000 */
[----:B------:R-:W2:Y:S02]  /*16490*/  @!P2 SYNCS.PHASECHK.TRANS64 P2, [R13+URZ+0x2d830], R12 ;  /* 0x02d8300c0d00a5a7 */ /* 0x000ea4000804007f */
[----:B--2---:R-:W-:Y:S05]  /*164a0*/  @!P2 BRA `(.L_x_9156) ;  /* 0xfffffffc00eca947 */ /* 0x004fea000383ffff */
[----:B------:R-:W-:Y:S05]  /*164b0*/  BRA `(.L_x_9153) ;  /* 0xffffff5400bc7947 */ /* 0x000fea000383ffff */
.L_x_9160:
[----:B-1----:R-:W-:-:S04]  /*164c0*/  IMAD.U32 R13, RZ, RZ, UR6 ;  /* 0x00000006ff0d7e24 */ /* 0x002fc8000f8e00ff */
[----:B------:R1:W2:Y:S03]  /*164d0*/  SYNCS.PHASECHK.TRANS64.TRYWAIT P2, [R13+URZ+0x2d850], R12 ;  /* 0x02d8500c0d0075a7 */ /* 0x0002a6000804017f */
[----:B--2---:R-:W-:Y:S05]  /*164e0*/  @!P2 NANOSLEEP.SYNCS 0x989680 ;  /* 0x009896800000a95d */ /* 0x004fea0003900000 */
[----:B------:R-:W2:Y:S02]  /*164f0*/  @!P2 SYNCS.PHASECHK.TRANS64 P2, [R13+URZ+0x2d850], R12 ;  /* 0x02d8500c0d00a5a7 */ /* 0x000ea4000804007f */
[----:B--2---:R-:W-:Y:S05]  /*16500*/  @!P2 BRA `(.L_x_9160) ;  /* 0xfffffffc00eca947 */ /* 0x004fea000383ffff */
[----:B------:R-:W-:Y:S05]  /*16510*/  BRA `(.L_x_9157) ;  /* 0xffffff58005c7947 */ /* 0x000fea000383ffff */
.L_x_9173:
[----:B----4-:R-:W-:-:S04]  /*16520*/  IMAD.U32 R5, RZ, RZ, UR9 ;  /* 0x00000009ff057e24 */ /* 0x010fc8000f8e00ff */
[----:B------:R4:W0:Y:S03]  /*16530*/  SYNCS.PHASECHK.TRANS64.TRYWAIT P0, [R5+URZ+0x2d850], R0 ;  /* 0x02d85000050075a7 */ /* 0x000826000800017f */
[----:B0-----:R-:W-:Y:S05]  /*16540*/  @!P0 NANOSLEEP.SYNCS 0x989680 ;  /* 0x009896800000895d */ /* 0x001fea0003900000 */
[----:B------:R-:W0:Y:S02]  /*16550*/  @!P0 SYNCS.PHASECHK.TRANS64 P0, [R5+URZ+0x2d850], R0 ;  /* 0x02d85000050085a7 */ /* 0x000e24000800007f */
[----:B0-----:R-:W-:Y:S05]  /*16560*/  @!P0 BRA `(.L_x_9173) ;  /* 0xfffffffc00ec8947 */ /* 0x001fea000383ffff */
[----:B------:R-:W-:Y:S05]  /*16570*/  BRA `(.L_x_9172) ;  /* 0xffffff8c00707947 */ /* 0x000fea000383ffff */
.L_x_9214:
        /* <DEDUP_REMOVED lines=11> */
.L_x_9283:
[----:B------:R-:W-:Y:S05]  /*16630*/  BSYNC B0 ;  /* 0x0000000000007941 */ /* 0x000fea0003800000 */
.L_x_9282:
[----:B------:R-:W-:Y:S05]  /*16640*/  BRA `(.L_x_9284) ;  /* 0xffffffc800c87947 */ /* 0x000fea000383ffff */
.L_x_9215:
[----:B------:R-:W-:Y:S01]  /*16650*/  BSSY B0, `(.L_x_9285) ;  /* 0x0000006000007945 */ /* 0x000fe20003800000 */
[----:B------:R-:W-:-:S07]  /*16660*/  IMAD.MOV.U32 R15, RZ, RZ, -0x1 ;  /* 0xffffffffff0f7424 */ /* 0x000fce00078e00ff */
[----:B------:R-:W-:Y:S05]  /*16670*/  WARPSYNC.COLLECTIVE R15, `(.L_x_9286) ;  /* 0x000000000f0c7348 */ /* 0x000fea0003c00000 */
[----:B------:R-:W-:Y:S02]  /*16680*/  ELECT P6, UR62, PT ;  /* 0x00000000003e782f */ /* 0x000fe400038c0000 */
[----:B------:R-:W-:Y:S01]  /*16690*/  MOV R14, UR62 ;  /* 0x0000003e000e7c02 */ /* 0x000fe20008000f00 */
[----:B------:R-:W-:Y:S10]  /*166a0*/  ENDCOLLECTIVE ;  /* 0x000000000000791b */ /* 0x000ff40003800000 */
.L_x_9286:
[----:B------:R-:W-:Y:S05]  /*166b0*/  BSYNC B0 ;  /* 0x0000000000007941 */ /* 0x000fea0003800000 */
.L_x_9285:
[----:B------:R-:W-:Y:S05]  /*166c0*/  BRA `(.L_x_9287) ;  /* 0xffffffc800b87947 */ /* 0x000fea000383ffff */
.L_x_9218:
[----:B-1----:R1:W2:Y:S02]  /*166d0*/  SYNCS.PHASECHK.TRANS64.TRYWAIT P0, [R5+URZ+0x2d840], R4 ;  /* 0x02d84004050075a7 */ /* 0x0022a4000800017f */
[----:B--2---:R-:W-:Y:S05]  /*166e0*/  @!P0 NANOSLEEP.SYNCS 0x989680 ;  /* 0x009896800000895d */ /* 0x004fea0003900000 */
[----:B------:R-:W2:Y:S02]  /*166f0*/  @!P0 SYNCS.PHASECHK.TRANS64 P0, [R5+URZ+0x2d840], R4 ;  /* 0x02d84004050085a7 */ /* 0x000ea4000800007f */
[----:B--2---:R-:W-:Y:S05]  /*16700*/  @!P0 BRA `(.L_x_9218) ;  /* 0xfffffffc00f08947 */ /* 0x004fea000383ffff */
[----:B------:R-:W-:Y:S05]  /*16710*/  BRA `(.L_x_9288) ;  /* 0xffffffcc000c7947 */ /* 0x000fea000383ffff */
.L_x_9221:
[----:B-1----:R1:W2:Y:S02]  /*16720*/  SYNCS.PHASECHK.TRANS64.TRYWAIT P0, [R25+URZ+0x2d820], R4 ;  /* 0x02d82004190075a7 */ /* 0x0022a4000800017f */
[----:B--2---:R-:W-:Y:S05]  /*16730*/  @!P0 NANOSLEEP.SYNCS 0x989680 ;  /* 0x009896800000895d */ /* 0x004fea0003900000 */
[----:B------:R-:W2:Y:S02]  /*16740*/  @!P0 SYNCS.PHASECHK.TRANS64 P0, [R25+URZ+0x2d820], R4 ;  /* 0x02d82004190085a7 */ /* 0x000ea4000800007f */
[----:B--2---:R-:W-:Y:S05]  /*16750*/  @!P0 BRA `(.L_x_9221) ;  /* 0xfffffffc00f08947 */ /* 0x004fea000383ffff */
[----:B------:R-:W-:Y:S05]  /*16760*/  BRA `(.L_x_9289) ;  /* 0xffffffd000347947 */ /* 0x000fea000383ffff */
.L_x_9229:
[----:B0-----:R0:W1:Y:S02]  /*16770*/  SYNCS.PHASECHK.TRANS64.TRYWAIT P0, [R3+URZ+0x2d840], R2 ;  /* 0x02d84002030075a7 */ /* 0x001064000800017f */
[----:B-1----:R-:W-:Y:S05]  /*16780*/  @!P0 NANOSLEEP.SYNCS 0x989680 ;  /* 0x009896800000895d */ /* 0x002fea0003900000 */
[----:B------:R-:W1:Y:S02]  /*16790*/  @!P0 SYNCS.PHASECHK.TRANS64 P0, [R3+URZ+0x2d840], R2 ;  /* 0x02d84002030085a7 */ /* 0x000e64000800007f */
[----:B-1----:R-:W-:Y:S05]  /*167a0*/  @!P0 BRA `(.L_x_9229) ;  /* 0xfffffffc00f08947 */ /* 0x002fea000383ffff */
[----:B------:R-:W-:Y:S05]  /*167b0*/  BRA `(.L_x_9290) ;  /* 0xffffffd000d87947 */ /* 0x000fea000383ffff */
.L_x_9231:
[----:B0-----:R0:W1:Y:S02]  /*167c0*/  SYNCS.PHASECHK.TRANS64.TRYWAIT P0, [R2+URZ+0x60], R5 ;  /* 0x00006005020075a7 */ /* 0x001064000800017f */
[----:B-1----:R-:W-:Y:S05]  /*167d0*/  @!P0 NANOSLEEP.SYNCS 0x989680 ;  /* 0x009896800000895d */ /* 0x002fea0003900000 */
[----:B------:R-:W1:Y:S02]  /*167e0*/  @!P0 SYNCS.PHASECHK.TRANS64 P0, [R2+URZ+0x60], R5 ;  /* 0x00006005020085a7 */ /* 0x000e64000800007f */
[----:B-1----:R-:W-:Y:S05]  /*167f0*/  @!P0 BRA `(.L_x_9231) ;  /* 0xfffffffc00f08947 */ /* 0x002fea000383ffff */
[----:B------:R-:W-:Y:S05]  /*16800*/  BRA `(.L_x_9291) ;  /* 0xffffffd400647947 */ /* 0x000fea000383ffff */
.L_x_9236:
[----:B-1----:R1:W2:Y:S02]  /*16810*/  SYNCS.PHASECHK.TRANS64.TRYWAIT P0, [R3+URZ+0x2d840], R2 ;  /* 0x02d84002030075a7 */ /* 0x0022a4000800017f */
[----:B--2---:R-:W-:Y:S05]  /*16820*/  @!P0 NANOSLEEP.SYNCS 0x989680 ;  /* 0x009896800000895d */ /* 0x004fea0003900000 */
[----:B------:R-:W2:Y:S02]  /*16830*/  @!P0 SYNCS.PHASECHK.TRANS64 P0, [R3+URZ+0x2d840], R2 ;  /* 0x02d84002030085a7 */ /* 0x000ea4000800007f */
[----:B--2---:R-:W-:Y:S05]  /*16840*/  @!P0 BRA `(.L_x_9236) ;  /* 0xfffffffc00f08947 */ /* 0x004fea000383ffff */
[----:B------:R-:W-:Y:S05]  /*16850*/  BRA `(.L_x_9292) ;  /* 0xffffffd800987947 */ /* 0x000fea000383ffff */
.L_x_9238:
[----:B0-----:R0:W1:Y:S02]  /*16860*/  SYNCS.PHASECHK.TRANS64.TRYWAIT P1, [R3+URZ+0x60], R24 ;  /* 0x00006018030075a7 */ /* 0x001064000802017f */
[----:B-1----:R-:W-:Y:S05]  /*16870*/  @!P1 NANOSLEEP.SYNCS 0x989680 ;  /* 0x009896800000995d */ /* 0x002fea0003900000 */
[----:B------:R-:W1:Y:S02]  /*16880*/  @!P1 SYNCS.PHASECHK.TRANS64 P1, [R3+URZ+0x60], R24 ;  /* 0x00006018030095a7 */ /* 0x000e64000802007f */
[----:B-1----:R-:W-:Y:S05]  /*16890*/  @!P1 BRA `(.L_x_9238) ;  /* 0xfffffffc00f09947 */ /* 0x002fea000383ffff */
[----:B------:R-:W-:Y:S05]  /*168a0*/  BRA `(.L_x_9293) ;  /* 0xffffffdc00247947 */ /* 0x000fea000383ffff */
.L_x_9243:
[----:B-1----:R1:W2:Y:S02]  /*168b0*/  SYNCS.PHASECHK.TRANS64.TRYWAIT P0, [R2+URZ+0x2d840], R3 ;  /* 0x02d84003020075a7 */ /* 0x0022a4000800017f */
[----:B--2---:R-:W-:Y:S05]  /*168c0*/  @!P0 NANOSLEEP.SYNCS 0x989680 ;  /* 0x009896800000895d */ /* 0x004fea0003900000 */
[----:B------:R-:W2:Y:S02]  /*168d0*/  @!P0 SYNCS.PHASECHK.TRANS64 P0, [R2+URZ+0x2d840], R3 ;  /* 0x02d84003020085a7 */ /* 0x000ea4000800007f */
[----:B--2---:R-:W-:Y:S05]  /*168e0*/  @!P0 BRA `(.L_x_9243) ;  /* 0xfffffffc00f08947 */ /* 0x004fea000383ffff */
[----:B------:R-:W-:Y:S05]  /*168f0*/  BRA `(.L_x_9294) ;  /* 0xffffffe000307947 */ /* 0x000fea000383ffff */
.L_x_9245:
[----:B0-----:R0:W1:Y:S02]  /*16900*/  SYNCS.PHASECHK.TRANS64.TRYWAIT P1, [R2+URZ+0x60], R3 ;  /* 0x00006003020075a7 */ /* 0x001064000802017f */
[----:B-1----:R-:W-:Y:S05]  /*16910*/  @!P1 NANOSLEEP.SYNCS 0x989680 ;  /* 0x009896800000995d */ /* 0x002fea0003900000 */
[----:B------:R-:W1:Y:S02]  /*16920*/  @!P1 SYNCS.PHASECHK.TRANS64 P1, [R2+URZ+0x60], R3 ;  /* 0x00006003020095a7 */ /* 0x000e64000802007f */
[----:B-1----:R-:W-:Y:S05]  /*16930*/  @!P1 BRA `(.L_x_9245) ;  /* 0xfffffffc00f09947 */ /* 0x002fea000383ffff */
[----:B------:R-:W-:Y:S05]  /*16940*/  BRA `(.L_x_9295) ;  /* 0xffffffe000c47947 */ /* 0x000fea000383ffff */
.L_x_9252:
[----:B0-----:R0:W1:Y:S02]  /*16950*/  SYNCS.PHASECHK.TRANS64.TRYWAIT P0, [R3+URZ+0x2d860], R2 ;  /* 0x02d86002030075a7 */ /* 0x001064000800017f */
[----:B-1----:R-:W-:Y:S05]  /*16960*/  @!P0 NANOSLEEP.SYNCS 0x989680 ;  /* 0x009896800000895d */ /* 0x002fea0003900000 */
[----:B------:R-:W1:Y:S02]  /*16970*/  @!P0 SYNCS.PHASECHK.TRANS64 P0, [R3+URZ+0x2d860], R2 ;  /* 0x02d86002030085a7 */ /* 0x000e64000800007f */
[----:B-1----:R-:W-:Y:S05]  /*16980*/  @!P0 BRA `(.L_x_9252) ;  /* 0xfffffffc00f08947 */ /* 0x002fea000383ffff */
[----:B------:R-:W-:Y:S05]  /*16990*/  BRA `(.L_x_9296) ;  /* 0xffffffe400a87947 */ /* 0x000fea000383ffff */
.L_x_9254:
        /* <DEDUP_REMOVED lines=8> */
.L_x_9298:
[----:B------:R-:W-:Y:S05]  /*16a20*/  BSYNC B0 ;  /* 0x0000000000007941 */ /* 0x000fea0003800000 */
.L_x_9297:
        /* <DEDUP_REMOVED lines=8> */
.L_x_9299:
[----:B------:R-:W-:Y:S01]  /*16ab0*/  IMAD.MOV.U32 R4, RZ, RZ, R14 ;  /* 0x000000ffff047224 */ /* 0x000fe200078e000e */
[----:B------:R-:W-:Y:S06]  /*16ac0*/  BRA `(.L_x_9300) ;  /* 0xffffffe8001c7947 */ /* 0x000fec000383ffff */
.L_x_9257:
[----:B------:R-:W-:Y:S01]  /*16ad0*/  BSSY B0, `(.L_x_9301) ;  /* 0x0000008000007945 */ /* 0x000fe20003800000 */
[----:B-----5:R-:W-:Y:S02]  /*16ae0*/  IMAD.MOV.U32 R13, RZ, RZ, R2 ;  /* 0x000000ffff0d7224 */ /* 0x020fe400078e0002 */
[----:B------:R-:W-:Y:S02]  /*16af0*/  IMAD.MOV.U32 R12, RZ, RZ, 0x1 ;  /* 0x00000001ff0c7424 */ /* 0x000fe400078e00ff */
[----:B------:R-:W-:Y:S02]  /*16b00*/  IMAD.MOV.U32 R11, RZ, RZ, RZ ;  /* 0x000000ffff0b7224 */ /* 0x000fe400078e00ff */
[----:B------:R-:W-:-:S07]  /*16b10*/  IMAD.MOV.U32 R15, RZ, RZ, -0x1 ;  /* 0xffffffffff0f7424 */ /* 0x000fce00078e00ff */
[----:B0123--:R-:W-:Y:S05]  /*16b20*/  WARPSYNC.COLLECTIVE R15, `(.L_x_9302) ;  /* 0x000000000f087348 */ /* 0x00ffea0003c00000 */
[----:B------:R4:W0:Y:S02]  /*16b30*/  SHFL.UP P6, R14, R13, R12, R11 ;  /* 0x0400000c0d0e7389 */ /* 0x00082400000c000b */
[----:B01234-:R-:W-:Y:S01]  /*16b40*/  ENDCOLLECTIVE ;  /* 0x000000000000791b */ /* 0x01ffe20003800000 */
.L_x_9302:
[----:B------:R-:W-:Y:S05]  /*16b50*/  BSYNC B0 ;  /* 0x0000000000007941 */ /* 0x000fea0003800000 */
.L_x_9301:
        /* <DEDUP_REMOVED lines=10> */
.L_x_9303:
        /* <DEDUP_REMOVED lines=8> */
.L_x_9304:
        /* <DEDUP_REMOVED lines=8> */
.L_x_9305:
        /* <DEDUP_REMOVED lines=8> */
.L_x_9306:
        /* <DEDUP_REMOVED lines=8> */
.L_x_9307:
[----:B------:R-:W-:Y:S05]  /*16e00*/  BRA `(.L_x_9308) ;  /* 0xffffffe400d87947 */ /* 0x000fea000383ffff */
.L_x_9262:
[----:B------:R-:W-:Y:S01]  /*16e10*/  BSSY B0, `(.L_x_9309) ;  /* 0x0000008000007945 */ /* 0x000fe20003800000 */
[----:B-----5:R-:W-:Y:S02]  /*16e20*/  IMAD.MOV.U32 R13, RZ, RZ, R2 ;  /* 0x000000ffff0d7224 */ /* 0x020fe400078e0002 */
[----:B------:R-:W-:Y:S02]  /*16e30*/  IMAD.MOV.U32 R12, RZ, RZ, 0x1 ;  /* 0x00000001ff0c7424 */ /* 0x000fe400078e00ff */
[----:B------:R-:W-:Y:S02]  /*16e40*/  IMAD.MOV.U32 R11, RZ, RZ, RZ ;  /* 0x000000ffff0b7224 */ /* 0x000fe400078e00ff */
[----:B------:R-:W-:-:S07]  /*16e50*/  IMAD.MOV.U32 R15, RZ, RZ, -0x1 ;  /* 0xffffffffff0f7424 */ /* 0x000fce00078e00ff */
[----:B01-3--:R-:W-:Y:S05]  /*16e60*/  WARPSYNC.COLLECTIVE R15, `(.L_x_9310) ;  /* 0x000000000f087348 */ /* 0x00bfea0003c00000 */
[----:B------:R2:W4:Y:S02]  /*16e70*/  SHFL.UP P6, R14, R13, R12, R11 ;  /* 0x0400000c0d0e7389 */ /* 0x00052400000c000b */
[----:B01234-:R-:W-:Y:S01]  /*16e80*/  ENDCOLLECTIVE ;  /* 0x000000000000791b */ /* 0x01ffe20003800000 */
.L_x_9310:
[----:B------:R-:W-:Y:S05]  /*16e90*/  BSYNC B0 ;  /* 0x0000000000007941 */ /* 0x000fea0003800000 */
.L_x_9309:
        /* <DEDUP_REMOVED lines=10> */
.L_x_9311:
        /* <DEDUP_REMOVED lines=8> */
.L_x_9312:
        /* <DEDUP_REMOVED lines=8> */
.L_x_9313:
        /* <DEDUP_REMOVED lines=8> */
.L_x_9314:
        /* <DEDUP_REMOVED lines=8> */
.L_x_9315:
[----:B------:R-:W-:Y:S05]  /*17140*/  BRA `(.L_x_9316) ;  /* 0xffffffe400b47947 */ /* 0x000fea000383ffff */
.L_x_9264:
[----:B------:R-:W-:Y:S01]  /*17150*/  BSSY B0, `(.L_x_9317) ;  /* 0x0000006000007945 */ /* 0x000fe20003800000 */
[----:B------:R-:W-:Y:S01]  /*17160*/  PLOP3.LUT P6, PT, P6, PT, PT, 0x8, 0x0 ;  /* 0x000000000000781c */ /* 0x000fe200037ce170 */
[----:B------:R-:W-:-:S12]  /*17170*/  IMAD.MOV.U32 R15, RZ, RZ, -0x1 ;  /* 0xffffffffff0f7424 */ /* 0x000fd800078e00ff */
[----:B01-3--:R-:W-:Y:S05]  /*17180*/  WARPSYNC.COLLECTIVE R15, `(.L_x_9318) ;  /* 0x000000000f087348 */ /* 0x00bfea0003c00000 */
[----:B------:R-:W-:Y:S01]  /*17190*/  VOTE.ANY R14, PT, P6 ;  /* 0x00000000000e7806 */ /* 0x000fe200030e0100 */
[----:B01-3--:R-:W-:Y:S06]  /*171a0*/  ENDCOLLECTIVE ;  /* 0x000000000000791b */ /* 0x00bfec0003800000 */
.L_x_9318:
[----:B------:R-:W-:Y:S05]  /*171b0*/  BSYNC B0 ;  /* 0x0000000000007941 */ /* 0x000fea0003800000 */
.L_x_9317:
        /* <DEDUP_REMOVED lines=9> */
.L_x_9319:
[----:B------:R-:W-:Y:S01]  /*17250*/  IMAD.MOV.U32 R17, RZ, RZ, R14 ;  /* 0x000000ffff117224 */ /* 0x000fe200078e000e */
[----:B------:R-:W-:Y:S06]  /*17260*/  BRA `(.L_x_9320) ;  /* 0xffffffe400a47947 */ /* 0x000fec000383ffff */
.L_x_9266:
[----:B------:R-:W-:Y:S01]  /*17270*/  BSSY B0, `(.L_x_9321) ;  /* 0x0000007000007945 */ /* 0x000fe20003800000 */
[----:B------:R-:W-:Y:S02]  /*17280*/  IMAD.MOV.U32 R13, RZ, RZ, R8 ;  /* 0x000000ffff0d7224 */ /* 0x000fe400078e0008 */
[----:B------:R-:W-:Y:S02]  /*17290*/  IMAD.MOV.U32 R11, RZ, RZ, 0x1f ;  /* 0x0000001fff0b7424 */ /* 0x000fe400078e00ff */
[----:B------:R-:W-:-:S07]  /*172a0*/  IMAD.MOV.U32 R15, RZ, RZ, -0x1 ;  /* 0xffffffffff0f7424 */ /* 0x000fce00078e00ff */
[----:B01234-:R-:W-:Y:S05]  /*172b0*/  WARPSYNC.COLLECTIVE R15, `(.L_x_9322) ;  /* 0x000000000f087348 */ /* 0x01ffea0003c00000 */
[----:B------:R0:W0:Y:S02]  /*172c0*/  SHFL.IDX P6, R14, R13, R12, R11 ;  /* 0x0000000c0d0e7389 */ /* 0x00002400000c000b */
[----:B01234-:R-:W-:Y:S01]  /*172d0*/  ENDCOLLECTIVE ;  /* 0x000000000000791b */ /* 0x01ffe20003800000 */
.L_x_9322:
[----:B------:R-:W-:Y:S05]  /*172e0*/  BSYNC B0 ;  /* 0x0000000000007941 */ /* 0x000fea0003800000 */
.L_x_9321:
[----:B------:R-:W-:Y:S05]  /*172f0*/  BRA `(.L_x_9265) ;  /* 0xffffffe4009c7947 */ /* 0x000fea000383ffff */
.L_x_9270:
[----:B0-----:R0:W1:Y:S02]  /*17300*/  SYNCS.PHASECHK.TRANS64.TRYWAIT P0, [R9+URZ+0x2d820], R0 ;  /* 0x02d82000090075a7 */ /* 0x001064000800017f */
[----:B-1----:R-:W-:Y:S05]  /*17310*/  @!P0 NANOSLEEP.SYNCS 0x989680 ;  /* 0x009896800000895d */ /* 0x002fea0003900000 */
[----:B------:R-:W1:Y:S02]  /*17320*/  @!P0 SYNCS.PHASECHK.TRANS64 P0, [R9+URZ+0x2d820], R0 ;  /* 0x02d82000090085a7 */ /* 0x000e64000800007f */
[----:B-1----:R-:W-:Y:S05]  /*17330*/  @!P0 BRA `(.L_x_9270) ;  /* 0xfffffffc00f08947 */ /* 0x002fea000383ffff */
[----:B------:R-:W-:Y:S05]  /*17340*/  BRA `(.L_x_9323) ;  /* 0xffffffec00007947 */ /* 0x000fea000383ffff */
.L_x_9271:
        /* <DEDUP_REMOVED lines=8> */
[----:B0--3--:R-:W-:Y:S05]  /*173d0*/  WARPSYNC.COLLECTIVE R15, `(.L_x_9325) ;  /* 0x000000000f087348 */ /* 0x009fea0003c00000 */
[----:B------:R1:W2:Y:S02]  /*173e0*/  SHFL.IDX P6, R14, R13, R12, R11 ;  /* 0x0000000c0d0e7389 */ /* 0x0002a400000c000b */
[----:B0123--:R-:W-:Y:S01]  /*173f0*/  ENDCOLLECTIVE ;  /* 0x000000000000791b */ /* 0x00ffe20003800000 */
.L_x_9325:
[----:B------:R-:W-:Y:S05]  /*17400*/  BSYNC B0 ;  /* 0x0000000000007941 */ /* 0x000fea0003800000 */
.L_x_9324:
[----:B------:R-:W-:Y:S05]  /*17410*/  BRA `(.L_x_9326) ;  /* 0xffffffe800e87947 */ /* 0x000fea000383ffff */
.L_x_9274:
[----:B------:R-:W-:Y:S01]  /*17420*/  BSSY B1, `(.L_x_9327) ;  /* 0x0000006000017945 */ /* 0x000fe20003800000 */
[----:B------:R-:W-:-:S07]  /*17430*/  IMAD.MOV.U32 R15, RZ, RZ, -0x1 ;  /* 0xffffffffff0f7424 */ /* 0x000fce00078e00ff */
[----:B0--3--:R-:W-:Y:S05]  /*17440*/  WARPSYNC.COLLECTIVE R15, `(.L_x_9328) ;  /* 0x000000000f0c7348 */ /* 0x009fea0003c00000 */
[----:B------:R-:W-:Y:S02]  /*17450*/  ELECT P6, UR62, PT ;  /* 0x00000000003e782f */ /* 0x000fe400038c0000 */
[----:B------:R-:W-:Y:S01]  /*17460*/  MOV R14, UR62 ;  /* 0x0000003e000e7c02 */ /* 0x000fe20008000f00 */
[----:B0--3--:R-:W-:Y:S10]  /*17470*/  ENDCOLLECTIVE ;  /* 0x000000000000791b */ /* 0x009ff40003800000 */
.L_x_9328:
[----:B------:R-:W-:Y:S05]  /*17480*/  BSYNC B1 ;  /* 0x0000000000017941 */ /* 0x000fea0003800000 */
.L_x_9327:
[----:B------:R-:W-:Y:S05]  /*17490*/  BRA `(.L_x_9329) ;  /* 0xffffffe800e07947 */ /* 0x000fea000383ffff */
.L_x_9276:
[----:B0-----:R0:W1:Y:S02]  /*174a0*/  SYNCS.PHASECHK.TRANS64.TRYWAIT P0, [R7+URZ], R2 ;  /* 0x00000002070075a7 */ /* 0x001064000800017f */
[----:B-1----:R-:W-:Y:S05]  /*174b0*/  @!P0 NANOSLEEP.SYNCS 0x989680 ;  /* 0x009896800000895d */ /* 0x002fea0003900000 */
[----:B------:R-:W1:Y:S02]  /*174c0*/  @!P0 SYNCS.PHASECHK.TRANS64 P0, [R7+URZ], R2 ;  /* 0x00000002070085a7 */ /* 0x000e64000800007f */
[----:B-1----:R-:W-:Y:S05]  /*174d0*/  @!P0 BRA `(.L_x_9276) ;  /* 0xfffffffc00f08947 */ /* 0x002fea000383ffff */
[----:B------:R-:W-:Y:S05]  /*174e0*/  BRA `(.L_x_9330) ;  /* 0xffffffec00147947 */ /* 0x000fea000383ffff */
.L_x_9277:
[----:B-1----:R1:W2:Y:S02]  /*174f0*/  SYNCS.PHASECHK.TRANS64.TRYWAIT P0, [R3+URZ], R0 ;  /* 0x00000000030075a7 */ /* 0x0022a4000800017f */
[----:B--2---:R-:W-:Y:S05]  /*17500*/  @!P0 NANOSLEEP.SYNCS 0x989680 ;  /* 0x009896800000895d */ /* 0x004fea0003900000 */
[----:B------:R-:W2:Y:S02]  /*17510*/  @!P0 SYNCS.PHASECHK.TRANS64 P0, [R3+URZ], R0 ;  /* 0x00000000030085a7 */ /* 0x000ea4000800007f */
[----:B--2---:R-:W-:Y:S05]  /*17520*/  @!P0 BRA `(.L_x_9277) ;  /* 0xfffffffc00f08947 */ /* 0x004fea000383ffff */
[----:B------:R-:W-:Y:S05]  /*17530*/  BRA `(.L_x_9331) ;  /* 0xffffffec00087947 */ /* 0x000fea000383ffff */
.L_x_9279:
[----:B-1----:R1:W2:Y:S02]  /*17540*/  SYNCS.PHASECHK.TRANS64.TRYWAIT P0, [R5+URZ], R2 ;  /* 0x00000002050075a7 */ /* 0x0022a4000800017f */
[----:B--2---:R-:W-:Y:S05]  /*17550*/  @!P0 NANOSLEEP.SYNCS 0x989680 ;  /* 0x009896800000895d */ /* 0x004fea0003900000 */
[----:B------:R-:W2:Y:S02]  /*17560*/  @!P0 SYNCS.PHASECHK.TRANS64 P0, [R5+URZ], R2 ;  /* 0x00000002050085a7 */ /* 0x000ea4000800007f */
[----:B--2---:R-:W-:Y:S05]  /*17570*/  @!P0 BRA `(.L_x_9279) ;  /* 0xfffffffc00f08947 */ /* 0x004fea000383ffff */
[----:B------:R-:W-:Y:S05]  /*17580*/  BRA `(.L_x_9332) ;  /* 0xffffffec000c7947 */ /* 0x000fea000383ffff */
.L_x_9333:
        /* <DEDUP_REMOVED lines=15> */
.L_x_12777:


//--------------------- .text._ZN7cutlass13device_kernelIN5flash11enable_sm90INS1_16FlashAttnFwdSm90INS1_25CollectiveMainloopFwdSm90ILi2EN4cute5tupleIJNS5_1CILi1EEES8_S8_EEENS6_IJNS7_ILi192EEENS7_ILi128EEENS7_ILi96EEEEEELi96ENS_10bfloat16_tEfNS_4arch4Sm90ELb0ELb1ELb1ELb1ELb0ELb1ELb0ELb0ELb1ELb0ELb0ELb0EEENS1_21CollectiveEpilogueFwdINS6_IJSA_SC_SB_EEES9_SE_SG_Li384ELb1ELb0ELb0ELb0EEENS1_36VarlenDynamicPersistentTileSchedulerILi192ELi128ELi384ELi32ELb0ELb0ELb1ELb1ELb0ELb1EEEEEEEEEvNT_6ParamsE --------------------------
	.section	.text._ZN7cutlass13device_kernelIN5flash11enable_sm90INS1_16FlashAttnFwdSm90INS1_25CollectiveMainloopFwdSm90ILi2EN4cute5tupleIJNS5_1CILi1EEES8_S8_EEENS6_IJNS7_ILi192EEENS7_ILi128EEENS7_ILi96EEEEEELi96ENS_10bfloat16_tEfNS_4arch4Sm90ELb0ELb1ELb1ELb1ELb0ELb1ELb0ELb0ELb1ELb0ELb0ELb0EEENS1_21CollectiveEpilogueFwdINS6_IJSA_SC_SB_EEES9_SE_SG_Li384ELb1ELb0ELb0ELb0EEENS1_36VarlenDynamicPersistentTileSchedulerILi192ELi128ELi384ELi32ELb0ELb0ELb1ELb1ELb0ELb1EEEEEEEEEvNT_6ParamsE,"ax",@progbits
	.align	128
.text._ZN7cutlass13device_kernelIN5flash11enable_sm90INS1_16FlashAttnFwdSm90INS1_25CollectiveMainloopFwdSm90ILi2EN4cute5tupleIJNS5_1CILi1EEES8_S8_EEENS6_IJNS7_ILi192EEENS7_ILi128EEENS7_ILi96EEEEEELi96ENS_10bfloat16_tEfNS_4arch4Sm90ELb0ELb1ELb1ELb1ELb0ELb1ELb0ELb0ELb1ELb0ELb0ELb0EEENS1_21CollectiveEpilogueFwdINS6_IJSA_SC_SB_EEES9_SE_SG_Li384ELb1ELb0ELb0ELb0EEENS1_36VarlenDynamicPersistentTileSchedulerILi192ELi128ELi384ELi32ELb0ELb0ELb1ELb1ELb0ELb1EEEEEEEEEvNT_6ParamsE:
        .type           _ZN7cutlass13device_kernelIN5flash11enable_sm90INS1_16FlashAttnFwdSm90INS1_25CollectiveMainloopFwdSm90ILi2EN4cute5tupleIJNS5_1CILi1EEES8_S8_EEENS6_IJNS7_ILi192EEENS7_ILi128EEENS7_ILi96EEEEEELi96ENS_10bfloat16_tEfNS_4arch4Sm90ELb0ELb1ELb1ELb1ELb0ELb1ELb0ELb0ELb1ELb0ELb0ELb0EEENS1_21CollectiveEpilogueFwdINS6_IJSA_SC_SB_EEES9_SE_SG_Li384ELb1ELb0ELb0ELb0EEENS1_36VarlenDynamicPersistentTileSchedulerILi192ELi128ELi384ELi32ELb0ELb0ELb1ELb1ELb0ELb1EEEEEEEEEvNT_6ParamsE,@function
        .size           _ZN7cutlass13device_kernelIN5flash11enable_sm90INS1_16FlashAttnFwdSm90INS1_25CollectiveMainloopFwdSm90ILi2EN4cute5tupleIJNS5_1CILi1EEES8_S8_EEENS6_IJNS7_ILi192EEENS7_ILi128EEENS7_ILi96EEEEEELi96ENS_10bfloat16_tEfNS_4arch4Sm90ELb0ELb1ELb1ELb1ELb0ELb1ELb0ELb0ELb1ELb0ELb0ELb0EEENS1_21CollectiveEpilogueFwdINS6_IJSA_SC_SB_EEES9_SE_SG_Li384ELb1ELb0ELb0ELb0EEENS1_36VarlenDynamicPersistentTileSchedulerILi192ELi128ELi384ELi32ELb0ELb0ELb1ELb1ELb0ELb1EEEEEEEEEvNT_6ParamsE,(.L_x_12778 - _ZN7cutlass13device_kernelIN5flash11enable_sm90INS1_16FlashAttnFwdSm90INS1_25CollectiveMainloopFwdSm90ILi2EN4cute5tupleIJNS5_1CILi1EEES8_S8_EEENS6_IJNS7_ILi192EEENS7_ILi128EEENS7_ILi96EEEEEELi96ENS_10bfloat16_tEfNS_4arch4Sm90ELb0ELb1ELb1ELb1ELb0ELb1ELb0ELb0ELb1ELb0ELb0ELb0EEENS1_21CollectiveEpilogueFwdINS6_IJSA_SC_SB_EEES9_SE_SG_Li384ELb1ELb0ELb0ELb0EEENS1_36VarlenDynamicPersistentTileSchedulerILi192ELi128ELi384ELi32ELb0ELb0ELb1ELb1ELb0ELb1EEEEEEEEEvNT_6ParamsE)
        .other          _ZN7cutlass13device_kernelIN5flash11enable_sm90INS1_16FlashAttnFwdSm90INS1_25CollectiveMainloopFwdSm90ILi2EN4cute5tupleIJNS5_1CILi1EEES8_S8_EEENS6_IJNS7_ILi192EEENS7_ILi128EEENS7_ILi96EEEEEELi96ENS_10bfloat16_tEfNS_4arch4Sm90ELb0ELb1ELb1ELb1ELb0ELb1ELb0ELb0ELb1ELb0ELb0ELb0EEENS1_21CollectiveEpilogueFwdINS6_IJSA_SC_SB_EEES9_SE_SG_Li384ELb1ELb0ELb0ELb0EEENS1_36VarlenDynamicPersistentTileSchedulerILi192ELi128ELi384ELi32ELb0ELb0ELb1ELb1ELb0ELb1EEEEEEEEEvNT_6ParamsE,@"STO_CUDA_ENTRY STV_DEFAULT"
_ZN7cutlass13device_kernelIN5flash11enable_sm90INS1_16FlashAttnFwdSm90INS1_25CollectiveMainloopFwdSm90ILi2EN4cute5tupleIJNS5_1CILi1EEES8_S8_EEENS6_IJNS7_ILi192EEENS7_ILi128EEENS7_ILi96EEEEEELi96ENS_10bfloat16_tEfNS_4arch4Sm90ELb0ELb1ELb1ELb1ELb0ELb1ELb0ELb0ELb1ELb0ELb0ELb0EEENS1_21CollectiveEpilogueFwdINS6_IJSA_SC_SB_EEES9_SE_SG_Li384ELb1ELb0ELb0ELb0EEENS1_36VarlenDynamicPersistentTileSchedulerILi192ELi128ELi384ELi32ELb0ELb0ELb1ELb1ELb0ELb1EEEEEEEEEvNT_6ParamsE:
        /* <DEDUP_REMOVED lines=27> */
.L_x_9335:
[----:B------:R-:W-:Y:S05]  /*01b0*/  BSYNC B0 ;  /* 0x0000000000007941 */ /* 0x000fea0003800000 */
.L_x_9334:
        /* <DEDUP_REMOVED lines=41> */
.L_x_9336:
        /* <DEDUP_REMOVED lines=22> */
.L_x_9337:
        /* <DEDUP_REMOVED lines=18> */
.L_x_9338:
        /* <DEDUP_REMOVED lines=22> */
.L_x_9339:
        /* <DEDUP_REMOVED lines=22> */
.L_x_9340:
        /* <DEDUP_REMOVED lines=8> */
.L_x_9343:
[----:B------:R-:W-:-:S08]  /*0a10*/  NOP ;  /* 0x0000000000007918 */ /* 0x000fd00000000000 */
[----:B------:R-:W0:Y:S02]  /*0a20*/  USETMAXREG.TRY_ALLOC.CTAPOOL UP0, 0xa0 ;  /* 0x000000a0000079c8 */ /* 0x000e240008000600 */
[----:B0-----:R-:W-:-:S13]  /*0a30*/  PLOP3.LUT P0, PT, PT, PT, UP0, 0x80, 0x0 ;  /* 0x000000000000781c */ /* 0x001fda0003f0f008 */
[----:B------:R-:W-:Y:S05]  /*0a40*/  @!P0 BRA `(.L_x_9343) ;  /* 0xfffffffc00f08947 */ /* 0x000fea000383ffff */
[----:B------:R-:W2:Y:S01]  /*0a50*/  LDL.LU R0, [R1] ;  /* 0x0000000001007983 */ /* 0x000ea20000300800 */
[----:B------:R-:W0:Y:S01]  /*0a60*/  S2R R2, SR_TID.X ;  /* 0x0000000000027919 */ /* 0x000e220000002100 */
        /* <DEDUP_REMOVED lines=14> */
[----:B------:R1:W-:Y:S01]  /*0b50*/  STL [R1], R0 ;  /* 0x0000000001007387 */ /* 0x0003e20000100800 */
[----:B0-----:R-:W-:-:S13]  /*0b60*/  ISETP.GE.AND P0, PT, R11, UR4, PT ;  /* 0x000000040b007c0c */ /* 0x001fda000bf06270 */
[----:B-1----:R-:W-:Y:S05]  /*0b70*/  @P0 BRA `(.L_x_9344) ;  /* 0x0000021800b00947 */ /* 0x002fea0003800000 */
[----:B------:R-:W0:Y:S01]  /*0b80*/  S2R R0, SR_TID.X ;  /* 0x0000000000007919 */ /* 0x000e220000002100 */
[----:B------:R-:W-:Y:S01]  /*0b90*/  IMAD.MOV.U32 R138, RZ, RZ, 0x40 ;  /* 0x00000040ff8a7424 */ /* 0x000fe200078e00ff */
[----:B------:R-:W-:Y:S01]  /*0ba0*/  R2UR UR38, R2 ;  /* 0x00000000022672ca */ /* 0x000fe200000e0000 */
[----:B------:R-:W-:Y:S01]  /*0bb0*/  IMAD.MOV.U32 R18, RZ, RZ, RZ ;  /* 0x000000ffff127224 */ /* 0x000fe200078e00ff */
[----:B------:R-:W-:Y:S01]  /*0bc0*/  STL [R1+0x34], R9 ;  /* 0x0000340901007387 */ /* 0x000fe20000100800 */
[----:B------:R-:W-:Y:S01]  /*0bd0*/  IMAD.MOV.U32 R157, RZ, RZ, RZ ;  /* 0x000000ffff9d7224 */ /* 0x000fe200078e00ff */
[----:B------:R-:W-:Y:S01]  /*0be0*/  ULOP3.LUT UR37, UR36, 0x1, URZ, 0xfc, !UPT ;  /* 0x0000000124257892 */ /* 0x000fe2000f8efc3f */
[----:B------:R-:W-:Y:S01]  /*0bf0*/  IMAD.MOV.U32 R22, RZ, RZ, RZ ;  /* 0x000000ffff167224 */ /* 0x000fe200078e00ff */
[----:B------:R-:W-:Y:S01]  /*0c00*/  STL [R1+0x38], R10 ;  /* 0x0000380a01007387 */ /* 0x000fe20000100800 */
[----:B------:R-:W-:-:S03]  /*0c10*/  IMAD.MOV.U32 R17, RZ, RZ, RZ ;  /* 0x000000ffff117224 */ /* 0x000fc600078e00ff */
[----:B------:R-:W-:Y:S03]  /*0c20*/  STL [R1+0x3c], R11 ;  /* 0x00003c0b01007387 */ /* 0x000fe60000100800 */
[----:B------:R-:W-:Y:S01]  /*0c30*/  UIADD3 UR38, UR38, 0xc400, URZ ;  /* 0x0000c40026267890 */ /* 0x000fe2000fffe03f */
[----:B------:R-:W-:Y:S01]  /*0c40*/  STL [R1+0x4c], RZ ;  /* 0x00004cff01007387 */ /* 0x000fe20000100800 */
[----:B0-----:R-:W-:-:S05]  /*0c50*/  VIADD R0, R0, 0xffffff80 ;  /* 0xffffff8000007836 */ /* 0x001fca0000000000 */
[----:B------:R-:W-:Y:S02]  /*0c60*/  SHF.R.S32.HI R3, RZ, 0x1f, R0 ;  /* 0x0000001fff037819 */ /* 0x000fe40000011400 */
[-C--:B------:R-:W-:Y:S02]  /*0c70*/  LEA.HI R12, R0, R0.reuse, RZ, 0x1 ;  /* 0x00000000000c7211 */ /* 0x080fe400078f08ff */
[CC--:B------:R-:W-:Y:S02]  /*0c80*/  LEA.HI R4, R3.reuse, R0.reuse, RZ, 0x4 ;  /* 0x0000000003047211 */ /* 0x0c0fe400078f20ff */
[CC--:B------:R-:W-:Y:S02]  /*0c90*/  LEA.HI R7, R3.reuse, R0.reuse, RZ, 0x5 ;  /* 0x0000000003077211 */ /* 0x0c0fe400078f28ff */
[----:B------:R-:W-:Y:S02]  /*0ca0*/  LOP3.LUT R5, R4, 0xfffffff0, RZ, 0xc0, !PT ;  /* 0xfffffff004057812 */ /* 0x000fe400078ec0ff */
[----:B------:R-:W-:-:S02]  /*0cb0*/  LEA.HI R6, R3, R0, RZ, 0x2 ;  /* 0x0000000003067211 */ /* 0x000fc400078f10ff */
[----:B------:R-:W-:Y:S01]  /*0cc0*/  LEA.HI R3, R3, R0, RZ, 0x7 ;  /* 0x0000000003037211 */ /* 0x000fe200078f38ff */
[C---:B------:R-:W-:Y:S01]  /*0cd0*/  IMAD.IADD R5, R0.reuse, 0x1, -R5 ;  /* 0x0000000100057824 */ /* 0x040fe200078e0a05 */
[--C-:B------:R-:W-:Y:S02]  /*0ce0*/  SHF.R.S32.HI R8, RZ, 0x2, R6.reuse ;  /* 0x00000002ff087819 */ /* 0x100fe40000011406 */
[----:B------:R-:W-:Y:S02]  /*0cf0*/  LOP3.LUT R3, R3, 0xffffff80, RZ, 0xc0, !PT ;  /* 0xffffff8003037812 */ /* 0x000fe400078ec0ff */
[----:B------:R-:W-:Y:S02]  /*0d00*/  SHF.R.S32.HI R15, RZ, 0x1f, R6 ;  /* 0x0000001fff0f7819 */ /* 0x000fe40000011406 */
[----:B------:R-:W-:Y:S01]  /*0d10*/  SHF.R.S32.HI R6, RZ, 0x1f, R5 ;  /* 0x0000001fff067819 */ /* 0x000fe20000011405 */
[----:B------:R-:W-:Y:S01]  /*0d20*/  IMAD.IADD R136, R0, 0x1, -R3 ;  /* 0x0000000100887824 */ /* 0x000fe200078e0a03 */
[----:B------:R-:W-:-:S02]  /*0d30*/  LOP3.LUT R13, R12, 0xfffffffe, RZ, 0xc0, !PT ;  /* 0xfffffffe0c0d7812 */ /* 0x000fc400078ec0ff */
[----:B------:R-:W-:Y:S02]  /*0d40*/  SHF.R.S32.HI R3, RZ, 0x4, R4 ;  /* 0x00000004ff037819 */ /* 0x000fe40000011404 */
[----:B------:R-:W-:Y:S01]  /*0d50*/  LEA.HI R6, R6, R5, RZ, 0x3 ;  /* 0x0000000506067211 */ /* 0x000fe200078f18ff */
[----:B------:R-:W-:Y:S01]  /*0d60*/  IMAD.IADD R16, R0, 0x1, -R13 ;  /* 0x0000000100107824 */ /* 0x000fe200078e0a0d */
[----:B------:R-:W-:Y:S02]  /*0d70*/  LEA.HI R4, R4, R3, RZ, 0x1 ;  /* 0x0000000304047211 */ /* 0x000fe400078f08ff */
[C---:B------:R-:W-:Y:S01]  /*0d80*/  LOP3.LUT R0, R6.reuse, 0xfffffff8, RZ, 0xc0, !PT ;  /* 0xfffffff806007812 */ /* 0x040fe200078ec0ff */
[----:B------:R-:W-:Y:S01]  /*0d90*/  IMAD.SHL.U32 R6, R6, 0x40, RZ ;  /* 0x0000004006067824 */ /* 0x000fe200078e00ff */
[----:B------:R-:W-:Y:S01]  /*0da0*/  LOP3.LUT R4, R4, 0x1ffffffe, RZ, 0xc0, !PT ;  /* 0x1ffffffe04047812 */ /* 0x000fe200078ec0ff */
[----:B------:R-:W-:Y:S01]  /*0db0*/  IMAD.SHL.U32 R19, R16, 0x8, RZ ;  /* 0x0000000810137824 */ /* 0x000fe200078e00ff */
[----:B------:R-:W-:Y:S01]  /*0dc0*/  LEA.HI R15, R15, R8, RZ, 0x2 ;  /* 0x000000080f0f7211 */ /* 0x000fe200078f10ff */
[----:B------:R-:W-:Y:S01]  /*0dd0*/  IMAD.IADD R0, R5, 0x1, -R0 ;  /* 0x0000000105007824 */ /* 0x000fe200078e0a00 */
[----:B------:R-:W-:Y:S01]  /*0de0*/  SHF.R.S32.HI R23, RZ, 0x1, R12 ;  /* 0x00000001ff177819 */ /* 0x000fe2000001140c */
[----:B------:R-:W-:Y:S01]  /*0df0*/  IMAD.IADD R4, R3, 0x1, -R4 ;  /* 0x0000000103047824 */ /* 0x000fe200078e0a04 */
[----:B------:R-:W-:Y:S01]  /*0e00*/  LOP3.LUT R15, R15, 0xfffffffc, RZ, 0xc0, !PT ;  /* 0xfffffffc0f0f7812 */ /* 0x000fe200078ec0ff */
[----:B------:R-:W-:Y:S01]  /*0e10*/  IMAD.SHL.U32 R5, R0, 0x40, RZ ;  /* 0x0000004000057824 */ /* 0x000fe200078e00ff */
[----:B------:R-:W-:Y:S01]  /*0e20*/  LEA.HI R12, R12, R23, RZ, 0x1 ;  /* 0x000000170c0c7211 */ /* 0x000fe200078f08ff */
[----:B------:R-:W-:Y:S01]  /*0e30*/  IMAD.SHL.U32 R4, R4, 0x8, RZ ;  /* 0x0000000804047824 */ /* 0x000fe200078e00ff */
[----:B------:R-:W-:Y:S01]  /*0e40*/  SHF.R.S32.HI R7, RZ, 0x5, R7 ;  /* 0x00000005ff077819 */ /* 0x000fe20000011407 */
[----:B------:R-:W-:Y:S01]  /*0e50*/  IMAD.IADD R15, R8, 0x1, -R15 ;  /* 0x00000001080f7824 */ /* 0x000fe200078e0a0f */
[----:B------:R-:W-:Y:S01]  /*0e60*/  LOP3.LUT R5, R5, 0x1c0, RZ, 0xc0, !PT ;  /* 0x000001c005057812 */ /* 0x000fe200078ec0ff */
[----:B------:R-:W-:Y:S01]  /*0e70*/  IMAD.SHL.U32 R16, R16, 0x4, RZ ;  /* 0x0000000410107824 */ /* 0x000fe200078e00ff */
[----:B------:R-:W-:Y:S01]  /*0e80*/  LOP3.LUT R12, R12, 0x7fffffe, RZ, 0xc0, !PT ;  /* 0x07fffffe0c0c7812 */ /* 0x000fe200078ec0ff */
[----:B------:R-:W-:Y:S01]  /*0e90*/  IMAD.SHL.U32 R15, R15, 0x40, RZ ;  /* 0x000000400f0f7824 */ /* 0x000fe200078e00ff */
[----:B------:R-:W-:-:S02]  /*0ea0*/  LOP3.LUT R4, R5, 0x8, R4, 0xf8, !PT ;  /* 0x0000000805047812 */ /* 0x000fc400078ef804 */
[----:B------:R-:W-:Y:S01]  /*0eb0*/  LOP3.LUT R6, R6, 0x7ffffe00, RZ, 0xc0, !PT ;  /* 0x7ffffe0006067812 */ /* 0x000fe200078ec0ff */
[----:B------:R-:W-:Y:S01]  /*0ec0*/  IMAD.IADD R12, R23, 0x1, -R12 ;  /* 0x00000001170c7824 */ /* 0x000fe200078e0a0c */
[----:B------:R-:W-:Y:S02]  /*0ed0*/  SHF.R.U32.HI R5, RZ, 0x3, R5 ;  /* 0x00000003ff057819 */ /* 0x000fe40000011605 */
[----:B------:R-:W-:Y:S01]  /*0ee0*/  R2P PR, R0, 0x6 ;  /* 0x0000000600007804 */ /* 0x000fe20000000000 */
[----:B------:R-:W-:Y:S01]  /*0ef0*/  IMAD R6, R7, 0x400, R6 ;  /* 0x0000040007067824 */ /* 0x000fe200078e0206 */
[----:B------:R-:W-:Y:S01]  /*0f00*/  LOP3.LUT R5, R4, R5, RZ, 0x3c, !PT ;  /* 0x0000000504057212 */ /* 0x000fe200078e3cff */
[----:B------:R-:W-:Y:S01]  /*0f10*/  IMAD R12, R3, 0x8, R12 ;  /* 0x00000008030c7824 */ /* 0x000fe200078e020c */
[----:B------:R-:W-:Y:S01]  /*0f20*/  LOP3.LUT R3, R15, 0xc0, RZ, 0xc0, !PT ;  /* 0x000000c00f037812 */ /* 0x000fe200078ec0ff */
[----:B------:R-:W-:Y:S01]  /*0f30*/  VIADD R4, R19, 0x10 ;  /* 0x0000001013047836 */ /* 0x000fe20000000000 */
[----:B------:R-:W-:Y:S01]  /*0f40*/  SHF.R.S32.HI R0, RZ, 0x1f, R23 ;  /* 0x0000001fff007819 */ /* 0x000fe20000011417 */
[----:B------:R-:W-:Y:S01]  /*0f50*/  IMAD.IADD R5, R6, 0x1, R5 ;  /* 0x0000000106057824 */ /* 0x000fe200078e0205 */
[----:B------:R-:W-:Y:S01]  /*0f60*/  LOP3.LUT R0, R3, 0x8, R19, 0xf8, !PT ;  /* 0x0000000803007812 */ /* 0x000fe200078ef813 */
[----:B------:R-:W-:Y:S01]  /*0f70*/  IMAD.SHL.U32 R4, R12, 0x20, RZ ;  /* 0x000000200c047824 */ /* 0x000fe200078e00ff */
[----:B------:R0:W-:Y:S01]  /*0f80*/  STL [R1+0xc], R3 ;  /* 0x00000c0301007387 */ /* 0x0001e20000100800 */
[----:B------:R-:W-:Y:S01]  /*0f90*/  IMAD R137, R5, 0x2, R2 ;  /* 0x0000000205897824 */ /* 0x000fe200078e0202 */
[----:B------:R-:W-:-:S02]  /*0fa0*/  SHF.R.U32.HI R5, RZ, 0x3, R3 ;  /* 0x00000003ff057819 */ /* 0x000fc40000011603 */
[----:B------:R-:W-:Y:S01]  /*0fb0*/  SHF.R.S32.HI R13, RZ, 0x1f, R136 ;  /* 0x0000001fff0d7819 */ /* 0x000fe20000011488 */
[----:B------:R-:W-:Y:S01]  /*0fc0*/  VIADD R139, R137, 0x21800 ;  /* 0x00021800898b7836 */ /* 0x000fe20000000000 */
[----:B------:R-:W-:Y:S01]  /*0fd0*/  LOP3.LUT R0, R0, R5, RZ, 0x3c, !PT ;  /* 0x0000000500007212 */ /* 0x000fe200078e3cff */
[----:B------:R1:W-:Y:S01]  /*0fe0*/  STL [R1+0x10], R5 ;  /* 0x0000100501007387 */ /* 0x0003e20000100800 */
[----:B------:R-:W-:Y:S01]  /*0ff0*/  LEA.HI R13, R13, R136, RZ, 0x2 ;  /* 0x000000880d0d7211 */ /* 0x000fe200078f10ff */
[----:B0-----:R-:W-:Y:S02]  /*1000*/  VIADD R3, R137, 0x21820 ;  /* 0x0002182089037836 */ /* 0x001fe40000000000 */
[----:B------:R-:W-:Y:S01]  /*1010*/  STL [R1+0x14], R4 ;  /* 0x0000140401007387 */ /* 0x000fe20000100800 */
[----:B------:R-:W-:Y:S01]  /*1020*/  @P1 VIADD R3, R139, 0xffffffe0 ;  /* 0xffffffe08b031836 */ /* 0x000fe20000000000 */
[----:B------:R-:W-:Y:S01]  /*1030*/  SEL R138, R138, 0xffffffc0, !P2 ;  /* 0xffffffc08a8a7807 */ /* 0x000fe20005000000 */
[----:B------:R-:W-:Y:S01]  /*1040*/  IMAD.IADD R0, R4, 0x1, R0 ;  /* 0x0000000104007824 */ /* 0x000fe200078e0200 */
[----:B------:R-:W-:-:S02]  /*1050*/  LOP3.LUT R13, R13, 0x7ffffffc, RZ, 0xc0, !PT ;  /* 0x7ffffffc0d0d7812 */ /* 0x000fc400078ec0ff */
[----:B------:R-:W-:Y:S01]  /*1060*/  STL [R1+0x1c], R3 ;  /* 0x00001c0301007387 */ /* 0x000fe20000100800 */
[----:B------:R-:W-:Y:S02]  /*1070*/  IMAD.IADD R139, R139, 0x1, R138 ;  /* 0x000000018b8b7824 */ /* 0x000fe400078e028a */
[----:B------:R-:W-:Y:S01]  /*1080*/  IMAD.IADD R136, R136, 0x1, -R13 ;  /* 0x0000000188887824 */ /* 0x000fe200078e0a0d */
[----:B------:R0:W-:Y:S01]  /*1090*/  STL [R1+0x40], R0 ;  /* 0x0000400001007387 */ /* 0x0001e20000100800 */
[----:B-1----:R-:W-:Y:S02]  /*10a0*/  VIADD R5, R19, 0x20 ;  /* 0x0000002013057836 */ /* 0x002fe40000000000 */
[----:B------:R-:W-:Y:S02]  /*10b0*/  IMAD.IADD R138, R138, 0x1, R3 ;  /* 0x000000018a8a7824 */ /* 0x000fe400078e0203 */
[----:B0-----:R-:W-:-:S05]  /*10c0*/  VIADD R0, R3, 0x6000 ;  /* 0x0000600003007836 */ /* 0x001fca0000000000 */
[----:B------:R0:W-:Y:S02]  /*10d0*/  STL [R1+0x20], R0 ;  /* 0x0000200001007387 */ /* 0x0001e40000100800 */
.L_x_9553:
[----:B0-2--5:R-:W2:Y:S01]  /*10e0*/  LDL R30, [R1+0x3c] ;  /* 0x00003c00011e7983 */ /* 0x025ea20000100800 */
[----:B------:R-:W-:Y:S05]  /*10f0*/  YIELD ;  /* 0x0000000000007946 */ /* 0x000fea0003800000 */
[----:B------:R-:W-:Y:S01]  /*1100*/  ULDC.64 UR4, c[0x0][0xa28] ;  /* 0x00028a0000047ab9 */ /* 0x000fe20000000a00 */
[----:B-1-3--:R-:W2:Y:S01]  /*1110*/  LDC.64 R6, c[0x0][0xa08] ;  /* 0x00028200ff067b82 */ /* 0x00aea20000000a00 */
[----:B------:R-:W-:Y:S01]  /*1120*/  ISETP.NE.U32.AND P1, PT, RZ, UR4, PT ;  /* 0x00000004ff007c0c */ /* 0x000fe2000bf25070 */
[----:B0-----:R-:W-:Y:S02]  /*1130*/  IMAD.MOV.U32 R0, RZ, RZ, RZ ;  /* 0x000000ffff007224 */ /* 0x001fe400078e00ff */
[----:B------:R-:W-:Y:S01]  /*1140*/  IMAD.MOV.U32 R72, RZ, RZ, RZ ;  /* 0x000000ffff487224 */ /* 0x000fe200078e00ff */
[----:B------:R-:W-:Y:S01]  /*1150*/  ISETP.NE.AND.EX P1, PT, RZ, UR5, PT, P1 ;  /* 0x00000005ff007c0c */ /* 0x000fe2000bf25310 */
[----:B------:R-:W-:-:S02]  /*1160*/  ULDC.64 UR4, c[0x0][0xa18] ;  /* 0x0002860000047ab9 */ /* 0x000fc40000000a00 */
[----:B------:R-:W-:-:S04]  /*1170*/  ISETP.NE.U32.AND P2, PT, RZ, UR4, PT ;  /* 0x00000004ff007c0c */ /* 0x000fc8000bf45070 */
[----:B------:R-:W-:Y:S01]  /*1180*/  ISETP.NE.AND.EX P2, PT, RZ, UR5, PT, P2 ;  /* 0x00000005ff007c0c */ /* 0x000fe2000bf45320 */
[----:B------:R-:W-:Y:S02]  /*1190*/  ULDC.64 UR4, c[0x0][0xa08] ;  /* 0x0002820000047ab9 */ /* 0x000fe40000000a00 */
[----:B------:R-:W-:-:S03]  /*11a0*/  ISETP.NE.U32.AND P0, PT, RZ, UR4, PT ;  /* 0x00000004ff007c0c */ /* 0x000fc6000bf05070 */
[----:B------:R-:W0:Y:S08]  /*11b0*/  @P1 LDC.64 R4, c[0x0][0xa28] ;  /* 0x00028a00ff041b82 */ /* 0x000e300000000a00 */
[----:B------:R-:W1:Y:S01]  /*11c0*/  @P2 LDC.64 R8, c[0x0][0xa18] ;  /* 0x00028600ff082b82 */ /* 0x000e620000000a00 */
[----:B------:R-:W-:Y:S01]  /*11d0*/  ULDC UR4, c[0x0][0x288] ;  /* 0x0000a20000047ab9 */ /* 0x000fe20000000800 */
[----:B------:R-:W-:Y:S01]  /*11e0*/  ISETP.NE.AND.EX P0, PT, RZ, UR5, PT, P0 ;  /* 0x00000005ff007c0c */ /* 0x000fe2000bf05300 */
[----:B------:R-:W-:Y:S01]  /*11f0*/  IMAD.U32 R3, RZ, RZ, UR4 ;  /* 0x00000004ff037e24 */ /* 0x000fe2000f8e00ff */
[----:B------:R-:W-:Y:S01]  /*1200*/  ULDC.64 UR4, c[0x0][0x3f8] ;  /* 0x0000fe0000047ab9 */ /* 0x000fe20000000a00 */
[----:B--2---:R-:W-:-:S04]  /*1210*/  IMAD.WIDE R10, R30, 0x4, R6 ;  /* 0x000000041e0a7825 */ /* 0x004fc800078e0206 */
[----:B-1----:R-:W-:-:S06]  /*1220*/  @P2 IMAD.WIDE R6, R30, 0x4, R8 ;  /* 0x000000041e062825 */ /* 0x002fcc00078e0208 */
[----:B------:R1:W5:Y:S01]  /*1230*/  @P0 LDG.E R72, desc[UR52][R10.64] ;  /* 0x000000340a480981 */ /* 0x000362000c1e1900 */
[----:B0-----:R-:W-:-:S03]  /*1240*/  @P1 IMAD.WIDE R4, R30, 0x4, R4 ;  /* 0x000000041e041825 */ /* 0x001fc600078e0204 */
[----:B------:R-:W2:Y:S04]  /*1250*/  @P2 LDG.E R3, desc[UR52][R6.64] ;  /* 0x0000003406032981 */ /* 0x000ea8000c1e1900 */
        /* <DEDUP_REMOVED lines=10> */
[----:B--2---:R1:W-:Y:S01]  /*1300*/  STL [R1+0x30], R3 ;  /* 0x0000300301007387 */ /* 0x0043e20000100800 */
[----:B------:R-:W-:Y:S01]  /*1310*/  IMAD.MOV.U32 R14, RZ, RZ, R3 ;  /* 0x000000ffff0e7224 */ /* 0x000fe200078e0003 */
[----:B------:R-:W-:Y:S06]  /*1320*/  @P2 BRA `(.L_x_9345) ;  /* 0x0000000000282947 */ /* 0x000fec0003800000 */
[----:B------:R-:W-:Y:S02]  /*1330*/  ULDC.64 UR4, c[0x0][0xa00] ;  /* 0x0002800000047ab9 */ /* 0x000fe40000000a00 */
[----:B------:R-:W-:-:S04]  /*1340*/  ISETP.NE.U32.AND P1, PT, RZ, UR4, PT ;  /* 0x00000004ff007c0c */ /* 0x000fc8000bf25070 */
[----:B------:R-:W-:-:S13]  /*1350*/  ISETP.NE.AND.EX P1, PT, RZ, UR5, PT, P1 ;  /* 0x00000005ff007c0c */ /* 0x000fda000bf25310 */
[----:B------:R-:W-:Y:S05]  /*1360*/  @!P1 BRA `(.L_x_9345) ;  /* 0x0000000000189947 */ /* 0x000fea0003800000 */
[----:B-1----:R-:W0:Y:S02]  /*1370*/  LDC.64 R4, c[0x0][0xa00] ;  /* 0x00028000ff047b82 */ /* 0x002e240000000a00 */
[----:B0-----:R-:W-:-:S05]  /*1380*/  IMAD.WIDE R4, R30, 0x4, R4 ;  /* 0x000000041e047825 */ /* 0x001fca00078e0204 */
[----:B------:R-:W2:Y:S04]  /*1390*/  LDG.E R3, desc[UR52][R4.64] ;  /* 0x0000003404037981 */ /* 0x000ea8000c1e1900 */
[----:B------:R-:W2:Y:S02]  /*13a0*/  LDG.E R6, desc[UR52][R4.64+0x4] ;  /* 0x0000043404067981 */ /* 0x000ea4000c1e1900 */
[----:B--2---:R-:W-:-:S05]  /*13b0*/  IMAD.IADD R14, R6, 0x1, -R3 ;  /* 0x00000001060e7824 */ /* 0x004fca00078e0a03 */
[----:B------:R0:W-:Y:S02]  /*13c0*/  STL [R1+0x30], R14 ;  /* 0x0000300e01007387 */ /* 0x0001e40000100800 */
.L_x_9345:
[----:B------:R-:W2:Y:S01]  /*13d0*/  LDL R13, [R1+0x34] ;  /* 0x00003400010d7983 */ /* 0x000ea20000100800 */
[----:B------:R-:W-:-:S03]  /*13e0*/  ULDC.64 UR4, c[0x0][0xa20] ;  /* 0x0002880000047ab9 */ /* 0x000fc60000000a00 */
[----:B------:R-:W3:Y:S01]  /*13f0*/  LDL R29, [R1+0x38] ;  /* 0x00003800011d7983 */ /* 0x000ee20000100800 */
[----:B------:R-:W-:-:S04]  /*1400*/  ISETP.NE.U32.AND P1, PT, RZ, UR4, PT ;  /* 0x00000004ff007c0c */ /* 0x000fc8000bf25070 */
[----:B------:R-:W-:Y:S01]  /*1410*/  ISETP.NE.AND.EX P1, PT, RZ, UR5, PT, P1 ;  /* 0x00000005ff007c0c */ /* 0x000fe2000bf25310 */
[----:B--2---:R2:W-:Y:S04]  /*1420*/  STL [R1+0x50], R13 ;  /* 0x0000500d01007387 */ /* 0x0045e80000100800 */
[----:B---3--:R2:W-:Y:S04]  /*1430*/  STL [R1+0x44], R29 ;  /* 0x0000441d01007387 */ /* 0x0085e80000100800 */
[----:B------:R2:W-:Y:S04]  /*1440*/  STL [R1+0x48], R30 ;  /* 0x0000481e01007387 */ /* 0x0005e80000100800 */
[----:B------:R-:W-:Y:S05]  /*1450*/  @!P1 BRA `(.L_x_9346) ;  /* 0x0000000000109947 */ /* 0x000fea0003800000 */
[----:B-1----:R-:W1:Y:S02]  /*1460*/  LDC.64 R4, c[0x0][0xa20] ;  /* 0x00028800ff047b82 */ /* 0x002e640000000a00 */
[----:B-1----:R-:W-:-:S05]  /*1470*/  IMAD.WIDE R4, R30, 0x4, R4 ;  /* 0x000000041e047825 */ /* 0x002fca00078e0204 */
[----:B------:R3:W5:Y:S01]  /*1480*/  LDG.E R27, desc[UR52][R4.64] ;  /* 0x00000034041b7981 */ /* 0x000762000c1e1900 */
[----:B------:R-:W-:Y:S05]  /*1490*/  BRA `(.L_x_9347) ;  /* 0x0000000000107947 */ /* 0x000fea0003800000 */
.L_x_9346:
[----:B------:R-:W-:Y:S05]  /*14a0*/  @!P0 BRA `(.L_x_9347) ;  /* 0x00000000000c8947 */ /* 0x000fea0003800000 */
[----:B-1----:R-:W3:Y:S04]  /*14b0*/  LDG.E R4, desc[UR52][R10.64] ;  /* 0x000000340a047981 */ /* 0x002ee8000c1e1900 */
[----:B------:R-:W3:Y:S02]  /*14c0*/  LDG.E R27, desc[UR52][R10.64+0x4] ;  /* 0x000004340a1b7981 */ /* 0x000ee4000c1e1900 */
[----:B---3--:R-:W-:-:S07]  /*14d0*/  IMAD.IADD R27, R27, 0x1, -R4 ;  /* 0x000000011b1b7824 */ /* 0x008fce00078e0a04 */
.L_x_9347:
[----:B------:R-:W-:Y:S01]  /*14e0*/  ULDC.64 UR4, c[0x0][0xa10] ;  /* 0x0002840000047ab9 */ /* 0x000fe20000000a00 */
[----:B-1----:R-:W1:Y:S01]  /*14f0*/  LDC.64 R10, c[0x0][0x9e0] ;  /* 0x00027800ff0a7b82 */ /* 0x002e620000000a00 */
[----:B------:R-:W-:-:S04]  /*1500*/  ISETP.NE.U32.AND P0, PT, RZ, UR4, PT ;  /* 0x00000004ff007c0c */ /* 0x000fc8000bf05070 */
[----:B------:R-:W-:Y:S01]  /*1510*/  ISETP.NE.AND.EX P0, PT, RZ, UR5, PT, P0 ;  /* 0x00000005ff007c0c */ /* 0x000fe2000bf05300 */
[----:B------:R-:W-:Y:S02]  /*1520*/  ULDC.64 UR4, c[0x0][0xa30] ;  /* 0x00028c0000047ab9 */ /* 0x000fe40000000a00 */
[----:B------:R-:W-:-:S04]  /*1530*/  ISETP.NE.U32.AND P1, PT, RZ, UR4, PT ;  /* 0x00000004ff007c0c */ /* 0x000fc8000bf25070 */
[----:B------:R-:W-:-:S06]  /*1540*/  ISETP.NE.AND.EX P1, PT, RZ, UR5, PT, P1 ;  /* 0x00000005ff007c0c */ /* 0x000fcc000bf25310 */
[----:B---3--:R-:W3:Y:S08]  /*1550*/  @P0 LDC.64 R4, c[0x0][0xa10] ;  /* 0x00028400ff040b82 */ /* 0x008ef00000000a00 */
[----:B------:R-:W4:Y:S01]  /*1560*/  @P1 LDC.64 R6, c[0x0][0xa30] ;  /* 0x00028c00ff061b82 */ /* 0x000f220000000a00 */
[----:B---3--:R-:W-:-:S05]  /*1570*/  @P0 IMAD.WIDE R4, R30, 0x4, R4 ;  /* 0x000000041e040825 */ /* 0x008fca00078e0204 */
[----:B------:R-:W3:Y:S04]  /*1580*/  @P0 LDG.E R3, desc[UR52][R4.64] ;  /* 0x0000003404030981 */ /* 0x000ee8000c1e1900 */
[----:B------:R-:W3:Y:S01]  /*1590*/  @P0 LDG.E R8, desc[UR52][R4.64+0x4] ;  /* 0x0000043404080981 */ /* 0x000ee2000c1e1900 */
[----:B-----5:R-:W-:Y:S02]  /*15a0*/  IMAD.IADD R9, R27, 0x1, -R0 ;  /* 0x000000011b097824 */ /* 0x020fe400078e0a00 */
[----:B------:R-:W-:Y:S02]  /*15b0*/  IMAD.MOV.U32 R105, RZ, RZ, R27 ;  /* 0x000000ffff697224 */ /* 0x000fe400078e001b */
[----:B----4-:R-:W-:-:S05]  /*15c0*/  @P1 IMAD.WIDE R6, R30, 0x4, R6 ;  /* 0x000000041e061825 */ /* 0x010fca00078e0206 */
[----:B------:R4:W5:Y:S01]  /*15d0*/  @P1 LDG.E R105, desc[UR52][R6.64] ;  /* 0x0000003406691981 */ /* 0x000962000c1e1900 */
[----:B-1----:R-:W-:Y:S01]  /*15e0*/  ISETP.GE.AND P1, PT, R11, 0x1, PT ;  /* 0x000000010b00780c */ /* 0x002fe20003f26270 */
[----:B------:R-:W-:-:S04]  /*15f0*/  IMAD.MOV.U32 R108, RZ, RZ, 0xc0 ;  /* 0x000000c0ff6c7424 */ /* 0x000fc800078e00ff */
[----:B------:R-:W-:Y:S02]  /*1600*/  IMAD R108, R13, R108, 0xc0 ;  /* 0x000000c00d6c7424 */ /* 0x000fe400078e026c */
[----:B---3--:R-:W-:-:S04]  /*1610*/  @P0 IMAD.IADD R24, R8, 0x1, -R3 ;  /* 0x0000000108180824 */ /* 0x008fc800078e0a03 */
[----:B------:R-:W-:-:S04]  /*1620*/  IMAD.IADD R12, R9, 0x1, R24 ;  /* 0x00000001090c7824 */ /* 0x000fc800078e0218 */
[C---:B------:R-:W-:Y:S01]  /*1630*/  VIADD R0, R12.reuse, 0x7f ;  /* 0x0000007f0c007836 */ /* 0x040fe20000000000 */
[----:B------:R4:W-:Y:S01]  /*1640*/  STL [R1+0x28], R12 ;  /* 0x0000280c01007387 */ /* 0x0009e20000100800 */
[----:B------:R-:W-:-:S03]  /*1650*/  IADD3 R108, R12, R108, -R14 ;  /* 0x0000006c0c6c7210 */ /* 0x000fc60007ffe80e */
[----:B------:R-:W-:-:S04]  /*1660*/  SHF.R.S32.HI R3, RZ, 0x1f, R0 ;  /* 0x0000001fff037819 */ /* 0x000fc80000011400 */
[----:B------:R-:W-:Y:S01]  /*1670*/  LEA.HI R3, R3, R0, RZ, 0x7 ;  /* 0x0000000003037211 */ /* 0x000fe200078f38ff */
[----:B------:R-:W-:-:S03]  /*1680*/  IMAD.IADD R0, R108, 0x1, R10 ;  /* 0x000000016c007824 */ /* 0x000fc600078e020a */
[----:B------:R-:W-:Y:S01]  /*1690*/  SHF.R.S32.HI R110, RZ, 0x7, R3 ;  /* 0x00000007ff6e7819 */ /* 0x000fe20000011403 */
[----:B----4-:R-:W-:Y:S06]  /*16a0*/  @!P1 BRA `(.L_x_9348) ;  /* 0x0000000000489947 */ /* 0x010fec0003800000 */
        /* <DEDUP_REMOVED lines=11> */
.L_x_9350:
[----:B------:R-:W-:-:S13]  /*1760*/  ISETP.NE.AND P0, PT, R11, 0x1, PT ;  /* 0x000000010b00780c */ /* 0x000fda0003f05270 */
[----:B------:R-:W1:Y:S02]  /*1770*/  @P0 LDC.64 R4, c[0x0][0x9e8] ;  /* 0x00027a00ff040b82 */ /* 0x000e640000000a00 */
[----:B-1----:R-:W-:-:S05]  /*1780*/  @P0 IMAD.HI.U32 R4, R3, R4, RZ ;  /* 0x0000000403040227 */ /* 0x002fca00078e00ff */
[----:B------:R-:W-:-:S07]  /*1790*/  @P0 SHF.R.U32.HI R3, RZ, R5, R4 ;  /* 0x00000005ff030219 */ /* 0x000fce0000011604 */
.L_x_9351:
[----:B------:R-:W-:Y:S05]  /*17a0*/  BSYNC B0 ;  /* 0x0000000000007941 */ /* 0x000fea0003800000 */
.L_x_9349:
[----:B------:R-:W-:-:S05]  /*17b0*/  IMAD R3, R3, R11, R11 ;  /* 0x0000000b03037224 */ /* 0x000fca00078e020b */
[----:B------:R-:W-:-:S07]  /*17c0*/  VIMNMX R0, R0, R3, PT ;  /* 0x0000000300007248 */ /* 0x000fce0003fe0100 */
.L_x_9348:
        /* <DEDUP_REMOVED lines=15> */
.L_x_9354:
[----:B------:R-:W-:Y:S01]  /*18c0*/  ISETP.NE.AND P0, PT, R11, 0x1, PT ;  /* 0x000000010b00780c */ /* 0x000fe20003f05270 */
[----:B------:R-:W-:-:S12]  /*18d0*/  IMAD.MOV.U32 R4, RZ, RZ, R106 ;  /* 0x000000ffff047224 */ /* 0x000fd800078e006a */
[----:B------:R-:W1:Y:S02]  /*18e0*/  @P0 LDC.64 R6, c[0x0][0x9e8] ;  /* 0x00027a00ff060b82 */ /* 0x000e640000000a00 */
[----:B-1----:R-:W-:-:S05]  /*18f0*/  @P0 IMAD.HI.U32 R6, R106, R6, RZ ;  /* 0x000000066a060227 */ /* 0x002fca00078e00ff */
[----:B------:R-:W-:-:S07]  /*1900*/  @P0 SHF.R.U32.HI R4, RZ, R7, R6 ;  /* 0x00000007ff040219 */ /* 0x000fce0000011606 */
.L_x_9355:
[----:B------:R-:W-:Y:S05]  /*1910*/  BSYNC B0 ;  /* 0x0000000000007941 */ /* 0x000fea0003800000 */
.L_x_9353:
[----:B------:R-:W-:-:S05]  /*1920*/  IMAD R4, R4, R11, RZ ;  /* 0x0000000b04047224 */ /* 0x000fca00078e02ff */
[----:B------:R-:W-:-:S07]  /*1930*/  VIMNMX R3, R3, R4, !PT ;  /* 0x0000000403037248 */ /* 0x000fce0007fe0100 */
.L_x_9352:
        /* <DEDUP_REMOVED lines=40> */
[----:B0-2---:R-:W-:-:S07]  /*1bc0*/  IMAD.MOV.U32 R13, RZ, RZ, RZ ;  /* 0x000000ffff0d7224 */ /* 0x005fce00078e00ff */
[----:B------:R-:W-:-:S07]  /*1bd0*/  LEPC R20, `(.L_x_9358) ;  /* 0x000000001014794e */ /* 0x000fce0000000000 */
[----:B-1---5:R-:W-:Y:S05]  /*1be0*/  CALL.ABS.NOINC R14 ;  /* 0x000000000e007343 */ /* 0x022fea0003c00000 */
.L_x_9358:
[----:B------:R-:W-:Y:S05]  /*1bf0*/  BSYNC B6 ;  /* 0x0000000000067941 */ /* 0x000fea0003800000 */
.L_x_9357:
        /* <DEDUP_REMOVED lines=20> */
.L_x_9360:
[----:B------:R-:W-:Y:S05]  /*1d40*/  BSYNC B6 ;  /* 0x0000000000067941 */ /* 0x000fea0003800000 */
.L_x_9359:
[----:B------:R-:W-:Y:S01]  /*1d50*/  ULDC.64 UR4, c[0x0][0x9f8] ;  /* 0x00027e0000047ab9 */ /* 0x000fe20000000a00 */
[----:B------:R-:W-:Y:S01]  /*1d60*/  IMAD.MOV.U32 R3, RZ, RZ, R30 ;  /* 0x000000ffff037224 */ /* 0x000fe200078e001e */
[----:B------:R-:W-:Y:S01]  /*1d70*/  ISETP.NE.U32.AND P0, PT, RZ, UR4, PT ;  /* 0x00000004ff007c0c */ /* 0x000fe2000bf05070 */
[----:B------:R-:W3:Y:S01]  /*1d80*/  LDL.LU R38, [R1] ;  /* 0x0000000001267983 */ /* 0x000ee20000300800 */
[----:B------:R-:W1:Y:S01]  /*1d90*/  LDC R0, c[0x0][0x428] ;  /* 0x00010a00ff007b82 */ /* 0x000e620000000800 */
[----:B------:R-:W4:Y:S01]  /*1da0*/  S2R R20, SR_TID.X ;  /* 0x0000000000147919 */ /* 0x000f220000002100 */
[----:B------:R-:W-:-:S06]  /*1db0*/  ISETP.NE.AND.EX P0, PT, RZ, UR5, PT, P0 ;  /* 0x00000005ff007c0c */ /* 0x000fcc000bf05300 */
[----:B------:R-:W0:Y:S01]  /*1dc0*/  LDC.64 R6, c[0x0][0x2f0] ;  /* 0x0000bc00ff067b82 */ /* 0x000e220000000a00 */
[----:B------:R-:W-:Y:S01]  /*1dd0*/  IMAD.IADD R72, R72, 0x1, R27 ;  /* 0x0000000148487824 */ /* 0x000fe200078e021b */
[----:B------:R-:W-:Y:S01]  /*1de0*/  ULDC.64 UR6, c[0x0][0xa08] ;  /* 0x0002820000067ab9 */ /* 0x000fe20000000a00 */
[----:B------:R-:W-:Y:S01]  /*1df0*/  IMAD.MOV.U32 R15, RZ, RZ, R29 ;  /* 0x000000ffff0f7224 */ /* 0x000fe200078e001d */
[----:B------:R-:W-:Y:S01]  /*1e00*/  ULDC.64 UR4, c[0x0][0x2f8] ;  /* 0x0000be0000047ab9 */ /* 0x000fe20000000a00 */
[----:B------:R-:W-:Y:S01]  /*1e10*/  SHF.R.S32.HI R32, RZ, 0x1f, R23 ;  /* 0x0000001fff207819 */ /* 0x000fe20000011417 */
[C---:B------:R-:W-:Y:S01]  /*1e20*/  VIADD R37, R19.reuse, 0x10 ;  /* 0x0000001013257836 */ /* 0x040fe20000000000 */
[----:B------:R-:W3:Y:S01]  /*1e30*/  LDL R36, [R1+0xc] ;  /* 0x00000c0001247983 */ /* 0x000ee20000100800 */
[C---:B------:R-:W-:Y:S01]  /*1e40*/  VIADD R103, R19.reuse, 0x30 ;  /* 0x0000003013677836 */ /* 0x040fe20000000000 */
[----:B------:R-:W2:Y:S01]  /*1e50*/  @P0 LDC.64 R4, c[0x0][0x9f8] ;  /* 0x00027e00ff040b82 */ /* 0x000ea20000000a00 */
[----:B------:R-:W-:Y:S01]  /*1e60*/  VIADD R31, R19, 0x20 ;  /* 0x00000020131f7836 */ /* 0x000fe20000000000 */
[----:B------:R-:W3:Y:S06]  /*1e70*/  LDL R35, [R1+0x10] ;  /* 0x0000100001237983 */ /* 0x000eec0000100800 */
[----:B------:R-:W3:Y:S01]  /*1e80*/  LDC R104, c[0x0][0x3d4] ;  /* 0x0000f500ff687b82 */ /* 0x000ee20000000800 */
[----:B--2---:R-:W-:-:S05]  /*1e90*/  @P0 IMAD.WIDE R4, R30, 0x4, R4 ;  /* 0x000000041e040825 */ /* 0x004fca00078e0204 */
[----:B------:R2:W3:Y:S01]  /*1ea0*/  @P0 LDG.E R3, desc[UR52][R4.64] ;  /* 0x0000003404030981 */ /* 0x0004e2000c1e1900 */
[----:B-1----:R-:W-:Y:S02]  /*1eb0*/  ISETP.NE.AND P0, PT, R0, 0x1, PT ;  /* 0x000000010000780c */ /* 0x002fe40003f05270 */
[----:B------:R-:W-:Y:S02]  /*1ec0*/  SHF.R.S32.HI R13, RZ, 0x1f, R72 ;  /* 0x0000001fff0d7819 */ /* 0x000fe40000011448 */
[----:B----4-:R-:W-:-:S03]  /*1ed0*/  SHF.R.U32.HI R34, RZ, 0x7, R20 ;  /* 0x00000007ff227819 */ /* 0x010fc60000011614 */
[-C--:B0-----:R-:W-:Y:S02]  /*1ee0*/  IMAD R8, R13, R6.reuse, RZ ;  /* 0x000000060d087224 */ /* 0x081fe400078e02ff */
[----:B--2---:R-:W-:-:S04]  /*1ef0*/  IMAD.WIDE.U32 R4, R72, R6, RZ ;  /* 0x0000000648047225 */ /* 0x004fc800078e00ff */
[----:B------:R-:W0:Y:S08]  /*1f00*/  @P0 LDC R0, c[0x0][0x42c] ;  /* 0x00010b00ff000b82 */ /* 0x000e300000000800 */
[----:B------:R-:W1:Y:S01]  /*1f10*/  @P0 LDC R9, c[0x0][0x430] ;  /* 0x00010c00ff090b82 */ /* 0x000e620000000800 */
[----:B0-----:R-:W-:-:S05]  /*1f20*/  @P0 IMAD.HI.U32 R0, R29, R0, RZ ;  /* 0x000000001d000227 */ /* 0x001fca00078e00ff */
[----:B-1----:R-:W-:Y:S01]  /*1f30*/  @P0 SHF.R.U32.HI R15, RZ, R9, R0 ;  /* 0x00000009ff0f0219 */ /* 0x002fe20000011600 */
[----:B------:R-:W-:Y:S01]  /*1f40*/  VIADD R0, R20, 0xffffff80 ;  /* 0xffffff8014007836 */ /* 0x000fe20000000000 */
[----:B------:R-:W-:Y:S01]  /*1f50*/  ISETP.NE.U32.AND P0, PT, RZ, UR6, PT ;  /* 0x00000006ff007c0c */ /* 0x000fe2000bf05070 */
[----:B------:R-:W-:Y:S01]  /*1f60*/  IMAD R9, R72, R7, R8 ;  /* 0x0000000748097224 */ /* 0x000fe200078e0208 */
[----:B------:R-:W-:Y:S02]  /*1f70*/  SHF.R.S32.HI R10, RZ, 0x1f, R15 ;  /* 0x0000001fff0a7819 */ /* 0x000fe4000001140f */
[----:B------:R-:W-:Y:S01]  /*1f80*/  SHF.R.S32.HI R11, RZ, 0x1f, R0 ;  /* 0x0000001fff0b7819 */ /* 0x000fe20000011400 */
[----:B------:R-:W-:Y:S01]  /*1f90*/  IMAD.IADD R5, R5, 0x1, R9 ;  /* 0x0000000105057824 */ /* 0x000fe200078e0209 */
[----:B------:R-:W-:Y:S01]  /*1fa0*/  ISETP.NE.AND.EX P0, PT, RZ, UR7, PT, P0 ;  /* 0x00000007ff007c0c */ /* 0x000fe2000bf05300 */
[----:B------:R-:W-:Y:S01]  /*1fb0*/  IMAD R8, R10, UR4, RZ ;  /* 0x000000040a087c24 */ /* 0x000fe2000f8e02ff */
[----:B------:R-:W-:Y:S01]  /*1fc0*/  LEA.HI R11, R11, R0, RZ, 0x2 ;  /* 0x000000000b0b7211 */ /* 0x000fe200078f10ff */
[----:B------:R-:W-:Y:S01]  /*1fd0*/  IMAD.WIDE.U32 R4, R15, UR4, R4 ;  /* 0x000000040f047c25 */ /* 0x000fe2000f8e0004 */
[----:B------:R-:W-:-:S02]  /*1fe0*/  ISETP.NE.AND P6, PT, R34, 0x1, PT ;  /* 0x000000012200780c */ /* 0x000fc40003fc5270 */
[--C-:B------:R-:W-:Y:S01]  /*1ff0*/  SHF.R.S32.HI R21, RZ, 0x2, R11.reuse ;  /* 0x00000002ff157819 */ /* 0x100fe2000001140b */
[----:B------:R-:W-:Y:S01]  /*2000*/  IMAD R9, R15, UR5, R8 ;  /* 0x000000050f097c24 */ /* 0x000fe2000f8e0208 */
[----:B------:R-:W-:Y:S01]  /*2010*/  ULDC.64 UR4, c[0x0][0x300] ;  /* 0x0000c00000047ab9 */ /* 0x000fe20000000a00 */
[----:B------:R-:W-:Y:S02]  /*2020*/  SHF.R.S32.HI R8, RZ, 0x1f, R11 ;  /* 0x0000001fff087819 */ /* 0x000fe4000001140b */
[----:B------:R-:W-:Y:S02]  /*2030*/  IMAD.IADD R5, R5, 0x1, R9 ;  /* 0x0000000105057824 */ /* 0x000fe400078e0209 */
[----:B------:R-:W-:-:S04]  /*2040*/  LEA.HI R8, R8, R21, RZ, 0x2 ;  /* 0x0000001508087211 */ /* 0x000fc800078f10ff */
[----:B------:R-:W-:-:S05]  /*2050*/  LOP3.LUT R8, R8, 0xfffffffc, RZ, 0xc0, !PT ;  /* 0xfffffffc08087812 */ /* 0x000fca00078ec0ff */
[----:B------:R-:W-:Y:S01]  /*2060*/  IMAD.IADD R21, R21, 0x1, -R8 ;  /* 0x0000000115157824 */ /* 0x000fe200078e0a08 */
[----:B---3--:R-:W-:Y:S02]  /*2070*/  LOP3.LUT R38, R38, 0xfffffffd, RZ, 0xc0, !PT ;  /* 0xfffffffd26267812 */ /* 0x008fe400078ec0ff */
[----:B------:R-:W-:Y:S02]  /*2080*/  SHF.R.S32.HI R0, RZ, 0x1f, R3 ;  /* 0x0000001fff007819 */ /* 0x000fe40000011403 */
[----:B------:R-:W-:Y:S02]  /*2090*/  SEL R63, R3, RZ, !P0 ;  /* 0x000000ff033f7207 */ /* 0x000fe40004000000 */
[----:B------:R-:W-:-:S05]  /*20a0*/  SEL R30, R0, RZ, !P0 ;  /* 0x000000ff001e7207 */ /* 0x000fca0004000000 */
[----:B------:R-:W-:Y:S02]  /*20b0*/  IMAD R0, R30, UR4, RZ ;  /* 0x000000041e007c24 */ /* 0x000fe4000f8e02ff */
[----:B------:R-:W-:-:S04]  /*20c0*/  IMAD.WIDE.U32 R60, R63, UR4, R4 ;  /* 0x000000043f3c7c25 */ /* 0x000fc8000f8e0004 */
[----:B------:R-:W-:Y:S01]  /*20d0*/  IMAD R3, R63, UR5, R0 ;  /* 0x000000053f037c24 */ /* 0x000fe2000f8e0200 */
[----:B------:R-:W-:Y:S05]  /*20e0*/  @!P6 WARPSYNC.ALL ;  /* 0x000000000000e948 */ /* 0x000fea0003800000 */
[----:B------:R-:W-:Y:S01]  /*20f0*/  ULDC.64 UR4, c[0x0][0x320] ;  /* 0x0000c80000047ab9 */ /* 0x000fe20000000a00 */
[--C-:B------:R-:W-:Y:S01]  /*2100*/  SHF.R.S32.HI R5, RZ, 0x1f, R19.reuse ;  /* 0x0000001fff057819 */ /* 0x100fe20000011413 */
[----:B------:R-:W-:Y:S01]  /*2110*/  IMAD R0, R10, UR4, RZ ;  /* 0x000000040a007c24 */ /* 0x000fe2000f8e02ff */
[----:B------:R-:W-:Y:S01]  /*2120*/  ULDC.64 UR6, c[0x0][0x328] ;  /* 0x0000ca0000067ab9 */ /* 0x000fe20000000a00 */
[----:B------:R-:W-:Y:S01]  /*2130*/  IMAD.MOV.U32 R4, RZ, RZ, R19 ;  /* 0x000000ffff047224 */ /* 0x000fe200078e0013 */
[----:B------:R-:W0:Y:S01]  /*2140*/  LDC.64 R10, c[0x0][0x3e8] ;  /* 0x0000fa00ff0a7b82 */ /* 0x000e220000000a00 */
[----:B------:R-:W-:-:S02]  /*2150*/  IMAD R27, R15, UR5, R0 ;  /* 0x000000050f1b7c24 */ /* 0x000fc4000f8e0200 */
[----:B------:R-:W-:Y:S01]  /*2160*/  IMAD.WIDE.U32 R14, R15, UR4, R4 ;  /* 0x000000040f0e7c25 */ /* 0x000fe2000f8e0004 */
[----:B------:R-:W-:-:S03]  /*2170*/  ULDC UR4, c[0x0][0x2e4] ;  /* 0x0000b90000047ab9 */ /* 0x000fc60000000800 */
[-C--:B------:R-:W-:Y:S01]  /*2180*/  IMAD R0, R32, R6.reuse, RZ ;  /* 0x0000000620007224 */ /* 0x080fe200078e02ff */
[----:B------:R-:W-:Y:S02]  /*2190*/  ISETP.GE.AND P0, PT, R19, UR4, PT ;  /* 0x0000000413007c0c */ /* 0x000fe4000bf06270 */
[----:B------:R-:W-:Y:S01]  /*21a0*/  ISETP.GE.AND P1, PT, R37, UR4, PT ;  /* 0x0000000425007c0c */ /* 0x000fe2000bf26270 */
[----:B------:R-:W-:Y:S02]  /*21b0*/  IMAD R83, R23, R7, R0 ;  /* 0x0000000717537224 */ /* 0x000fe400078e0200 */
[----:B------:R-:W-:Y:S01]  /*21c0*/  IMAD.IADD R0, R61, 0x1, R3 ;  /* 0x000000013d007824 */ /* 0x000fe200078e0203 */
[----:B------:R-:W-:Y:S02]  /*21d0*/  SEL R3, RZ, 0x1, P0 ;  /* 0x00000001ff037807 */ /* 0x000fe40000000000 */
[----:B------:R-:W-:Y:S02]  /*21e0*/  LOP3.LUT P0, RZ, R21, 0x2, RZ, 0xc0, !PT ;  /* 0x0000000215ff7812 */ /* 0x000fe4000780c0ff */
[----:B------:R-:W-:Y:S01]  /*21f0*/  SEL R12, RZ, 0xffffffff, P1 ;  /* 0xffffffffff0c7807 */ /* 0x000fe20000800000 */
[----:B------:R-:W-:-:S04]  /*2200*/  IMAD.WIDE.U32 R8, R23, R6, R4 ;  /* 0x0000000617087225 */ /* 0x000fc800078e0004 */
[----:B------:R-:W-:Y:S01]  /*2210*/  IMAD.SHL.U32 R12, R12, 0x2, RZ ;  /* 0x000000020c0c7824 */ /* 0x000fe200078e00ff */
[----:B------:R-:W-:-:S04]  /*2220*/  IADD3 R84, P1, R60, R8, RZ ;  /* 0x000000083c547210 */ /* 0x000fc80007f3e0ff */
[----:B------:R-:W-:Y:S01]  /*2230*/  LOP3.LUT R3, R12, 0x2, R3, 0xe2, !PT ;  /* 0x000000020c037812 */ /* 0x000fe200078ee203 */
[----:B0-----:R-:W-:Y:S01]  /*2240*/  IMAD R12, R32, R10, RZ ;  /* 0x0000000a200c7224 */ /* 0x001fe200078e02ff */
[----:B------:R-:W-:Y:S02]  /*2250*/  IADD3.X R83, R0, R9, R83, P1, !PT ;  /* 0x0000000900537210 */ /* 0x000fe40000ffe453 */
[----:B------:R-:W-:Y:S01]  /*2260*/  @P0 LOP3.LUT R38, R38, 0x2, RZ, 0xfc, !PT ;  /* 0x0000000226260812 */ /* 0x000fe200078efcff */
[----:B------:R-:W-:Y:S01]  /*2270*/  IMAD.IADD R15, R15, 0x1, R27 ;  /* 0x000000010f0f7824 */ /* 0x000fe200078e021b */
[----:B------:R-:W-:Y:S01]  /*2280*/  ISETP.GE.AND P0, PT, R31, UR4, PT ;  /* 0x000000041f007c0c */ /* 0x000fe2000bf06270 */
[----:B------:R-:W0:Y:S01]  /*2290*/  LDC.64 R8, c[0x0][0x3d8] ;  /* 0x0000f600ff087b82 */ /* 0x000e220000000a00 */
[----:B------:R-:W-:Y:S01]  /*22a0*/  ISETP.GE.AND P1, PT, R103, UR4, PT ;  /* 0x0000000467007c0c */ /* 0x000fe2000bf26270 */
[----:B------:R-:W-:Y:S01]  /*22b0*/  IMAD R27, R23, R11, R12 ;  /* 0x0000000b171b7224 */ /* 0x000fe200078e020c */
[----:B------:R-:W-:-:S02]  /*22c0*/  SEL R12, RZ, 0x4, P0 ;  /* 0x00000004ff0c7807 */ /* 0x000fc40000000000 */
[----:B------:R-:W-:-:S04]  /*22d0*/  SEL R20, RZ, 0x8, P1 ;  /* 0x00000008ff147807 */ /* 0x000fc80000800000 */
[----:B------:R-:W-:Y:S01]  /*22e0*/  LOP3.LUT R3, R20, R3, R12, 0xfe, !PT ;  /* 0x0000000314037212 */ /* 0x000fe200078efe0c */
[----:B------:R-:W-:Y:S02]  /*22f0*/  IMAD R20, R30, UR6, RZ ;  /* 0x000000061e147c24 */ /* 0x000fe4000f8e02ff */
[----:B------:R-:W2:Y:S01]  /*2300*/  LDL R30, [R1+0x14] ;  /* 0x00001400011e7983 */ /* 0x000ea20000100800 */
[----:B------:R-:W-:-:S05]  /*2310*/  VIADD R102, R19, 0x40 ;  /* 0x0000004013667836 */ /* 0x000fca0000000000 */
[----:B------:R-:W-:Y:S01]  /*2320*/  ISETP.GE.AND P0, PT, R102, UR4, PT ;  /* 0x0000000466007c0c */ /* 0x000fe2000bf06270 */
[----:B------:R-:W-:-:S03]  /*2330*/  IMAD R33, R63, UR7, R20 ;  /* 0x000000073f217c24 */ /* 0x000fc6000f8e0214 */
[----:B------:R-:W-:Y:S02]  /*2340*/  SEL R12, RZ, 0x10, P0 ;  /* 0x00000010ff0c7807 */ /* 0x000fe40000000000 */
[-C--:B------:R-:W-:Y:S01]  /*2350*/  ISETP.GE.AND P0, PT, R19, R104.reuse, PT ;  /* 0x000000681300720c */ /* 0x080fe20003f06270 */
[----:B------:R-:W-:Y:S01]  /*2360*/  IMAD.WIDE.U32 R62, R63, UR6, R14 ;  /* 0x000000063f3e7c25 */ /* 0x000fe2000f8e000e */
[--C-:B------:R-:W-:Y:S02]  /*2370*/  SHF.R.S32.HI R29, RZ, 0x1f, R16.reuse ;  /* 0x0000001fff1d7819 */ /* 0x100fe40000011410 */
[-C--:B------:R-:W-:Y:S01]  /*2380*/  ISETP.GE.AND P1, PT, R37, R104.reuse, PT ;  /* 0x000000682500720c */ /* 0x080fe20003f26270 */
[----:B------:R-:W-:Y:S01]  /*2390*/  IMAD.MOV.U32 R28, RZ, RZ, R16 ;  /* 0x000000ffff1c7224 */ /* 0x000fe200078e0010 */
[----:B------:R-:W-:Y:S01]  /*23a0*/  ISETP.GE.AND P2, PT, R31, R104, PT ;  /* 0x000000681f00720c */ /* 0x000fe20003f46270 */
[----:B------:R-:W-:Y:S01]  /*23b0*/  IMAD.WIDE.U32 R64, R23, R10, R4 ;  /* 0x0000000a17407225 */ /* 0x000fe200078e0004 */
[----:B------:R-:W-:-:S03]  /*23c0*/  LOP3.LUT R12, R3, R12, RZ, 0xfc, !PT ;  /* 0x0000000c030c7212 */ /* 0x000fc600078efcff */
[-C--:B0-----:R-:W-:Y:S02]  /*23d0*/  IMAD R14, R32, R8.reuse, RZ ;  /* 0x00000008200e7224 */ /* 0x081fe400078e02ff */
[CC--:B------:R-:W-:Y:S01]  /*23e0*/  IMAD.WIDE.U32 R68, R23.reuse, R8.reuse, R4 ;  /* 0x0000000817447225 */ /* 0x0c0fe200078e0004 */
[C---:B------:R-:W-:Y:S02]  /*23f0*/  SEL R4, R104.reuse, RZ, P0 ;  /* 0x000000ff68047207 */ /* 0x040fe40000000000 */
[C---:B------:R-:W-:Y:S01]  /*2400*/  SEL R3, R104.reuse, RZ, P1 ;  /* 0x000000ff68037207 */ /* 0x040fe20000800000 */
[C---:B------:R-:W-:Y:S01]  /*2410*/  IMAD R15, R23.reuse, R9, R14 ;  /* 0x00000009170f7224 */ /* 0x040fe200078e020e */
[----:B------:R-:W-:Y:S01]  /*2420*/  SEL R5, R104, RZ, P2 ;  /* 0x000000ff68057207 */ /* 0x000fe20001000000 */
[----:B------:R-:W-:-:S04]  /*2430*/  IMAD.WIDE.U32 R70, R23, R8, R28 ;  /* 0x0000000817467225 */ /* 0x000fc800078e001c */
[----:B------:R-:W-:-:S04]  /*2440*/  IMAD.WIDE.U32 R66, R23, R10, R28 ;  /* 0x0000000a17427225 */ /* 0x000fc800078e001c */
[----:B------:R-:W-:Y:S02]  /*2450*/  IMAD.IADD R4, R19, 0x1, R4 ;  /* 0x0000000113047824 */ /* 0x000fe400078e0204 */
[----:B------:R-:W-:Y:S02]  /*2460*/  IMAD.IADD R69, R69, 0x1, R15 ;  /* 0x0000000145457824 */ /* 0x000fe400078e020f */
[----:B------:R-:W-:Y:S02]  /*2470*/  IMAD.IADD R71, R15, 0x1, R71 ;  /* 0x000000010f477824 */ /* 0x000fe400078e0247 */
[----:B------:R-:W-:Y:S02]  /*2480*/  IMAD.IADD R65, R65, 0x1, R27 ;  /* 0x0000000141417824 */ /* 0x000fe400078e021b */
[----:B------:R-:W-:Y:S02]  /*2490*/  IMAD.IADD R67, R27, 0x1, R67 ;  /* 0x000000011b437824 */ /* 0x000fe400078e0243 */
[----:B------:R-:W-:-:S02]  /*24a0*/  IMAD.IADD R15, R37, 0x1, R3 ;  /* 0x00000001250f7824 */ /* 0x000fc400078e0203 */
[----:B------:R-:W-:Y:S01]  /*24b0*/  IMAD.IADD R27, R31, 0x1, R5 ;  /* 0x000000011f1b7824 */ /* 0x000fe200078e0205 */
[----:B------:R-:W-:Y:S02]  /*24c0*/  SHF.R.S32.HI R5, RZ, 0x1f, R4 ;  /* 0x0000001fff057819 */ /* 0x000fe40000011404 */
[----:B------:R-:W-:Y:S02]  /*24d0*/  SHF.R.S32.HI R20, RZ, 0x1f, R15 ;  /* 0x0000001fff147819 */ /* 0x000fe4000001140f */
[CC--:B------:R-:W-:Y:S02]  /*24e0*/  LEA.HI R14, R5.reuse, R4.reuse, RZ, 0x5 ;  /* 0x00000004050e7211 */ /* 0x0c0fe400078f28ff */
[----:B------:R-:W-:Y:S02]  /*24f0*/  LEA.HI R3, R5, R4, RZ, 0x3 ;  /* 0x0000000405037211 */ /* 0x000fe400078f18ff */
[CC--:B------:R-:W-:Y:S02]  /*2500*/  LEA.HI R4, R20.reuse, R15.reuse, RZ, 0x3 ;  /* 0x0000000f14047211 */ /* 0x0c0fe400078f18ff */
[----:B------:R-:W-:Y:S01]  /*2510*/  LEA.HI R20, R20, R15, RZ, 0x5 ;  /* 0x0000000f14147211 */ /* 0x000fe200078f28ff */
[----:B------:R-:W-:Y:S01]  /*2520*/  IMAD.SHL.U32 R15, R14, 0x80, RZ ;  /* 0x000000800e0f7824 */ /* 0x000fe200078e00ff */
[----:B------:R-:W-:-:S02]  /*2530*/  LOP3.LUT R38, R38, 0xfffffffe, RZ, 0xc0, !PT ;  /* 0xfffffffe26267812 */ /* 0x000fc400078ec0ff */
[----:B------:R-:W-:Y:S02]  /*2540*/  LOP3.LUT R14, R36, 0x18, R3, 0xf8, !PT ;  /* 0x00000018240e7812 */ /* 0x000fe400078ef803 */
[----:B------:R-:W-:Y:S02]  /*2550*/  @P2 LOP3.LUT R38, R38, 0x1, RZ, 0xfc, !PT ;  /* 0x0000000126262812 */ /* 0x000fe400078efcff */
[----:B-----5:R-:W-:Y:S02]  /*2560*/  SHF.R.S32.HI R31, RZ, 0x1f, R105 ;  /* 0x0000001fff1f7819 */ /* 0x020fe40000011469 */
[----:B------:R-:W-:Y:S02]  /*2570*/  LOP3.LUT R15, R15, 0xfffff000, RZ, 0xc0, !PT ;  /* 0xfffff0000f0f7812 */ /* 0x000fe400078ec0ff */
[----:B------:R-:W-:Y:S01]  /*2580*/  LOP3.LUT R14, R14, R35, RZ, 0x3c, !PT ;  /* 0x000000230e0e7212 */ /* 0x000fe200078e3cff */
[----:B------:R0:W-:Y:S01]  /*2590*/  STL [R1], R38 ;  /* 0x0000002601007387 */ /* 0x0001e20000100800 */
[----:B------:R-:W-:Y:S01]  /*25a0*/  SHF.R.S32.HI R28, RZ, 0x1f, R27 ;  /* 0x0000001fff1c7819 */ /* 0x000fe2000001141b */
[----:B------:R-:W-:Y:S01]  /*25b0*/  VIADD R101, R19, 0x50 ;  /* 0x0000005013657836 */ /* 0x000fe20000000000 */
[----:B------:R-:W-:-:S02]  /*25c0*/  IADD3 R72, P2, R23, R72, RZ ;  /* 0x0000004817487210 */ /* 0x000fc40007f5e0ff */
[CC--:B------:R-:W-:Y:S02]  /*25d0*/  LEA.HI R5, R28.reuse, R27.reuse, RZ, 0x3 ;  /* 0x0000001b1c057211 */ /* 0x0c0fe400078f18ff */
[----:B------:R-:W-:Y:S01]  /*25e0*/  LEA.HI R28, R28, R27, RZ, 0x5 ;  /* 0x0000001b1c1c7211 */ /* 0x000fe200078f28ff */
[----:B------:R-:W-:Y:S01]  /*25f0*/  IMAD.SHL.U32 R27, R20, 0x80, RZ ;  /* 0x00000080141b7824 */ /* 0x000fe200078e00ff */
[----:B------:R-:W-:Y:S01]  /*2600*/  LOP3.LUT R20, R36, 0x18, R4, 0xf8, !PT ;  /* 0x0000001824147812 */ /* 0x000fe200078ef804 */
[----:B------:R-:W-:Y:S01]  /*2610*/  IMAD.X R73, R32, 0x1, R13, P2 ;  /* 0x0000000120497824 */ /* 0x000fe200010e060d */
[----:B------:R-:W-:Y:S01]  /*2620*/  ISETP.GE.AND P2, PT, R101, UR4, PT ;  /* 0x0000000465007c0c */ /* 0x000fe2000bf46270 */
[----:B------:R-:W-:Y:S01]  /*2630*/  IMAD.SHL.U32 R29, R28, 0x80, RZ ;  /* 0x000000801c1d7824 */ /* 0x000fe200078e00ff */
[----:B------:R-:W-:Y:S02]  /*2640*/  SHF.L.U64.HI R93, R8, 0x7, R9 ;  /* 0x00000007085d7819 */ /* 0x000fe40000010209 */
[----:B------:R-:W-:-:S02]  /*2650*/  LOP3.LUT R27, R27, 0xfffff000, RZ, 0xc0, !PT ;  /* 0xfffff0001b1b7812 */ /* 0x000fc400078ec0ff */
[-C--:B------:R-:W-:Y:S02]  /*2660*/  LOP3.LUT R20, R20, R35.reuse, RZ, 0x3c, !PT ;  /* 0x0000002314147212 */ /* 0x080fe400078e3cff */
[----:B------:R-:W-:Y:S01]  /*2670*/  LOP3.LUT R28, R36, 0x18, R5, 0xf8, !PT ;  /* 0x00000018241c7812 */ /* 0x000fe200078ef805 */
[----:B------:R-:W-:Y:S01]  /*2680*/  IMAD.WIDE.U32 R68, R105, R8, R68 ;  /* 0x0000000869447225 */ /* 0x000fe200078e0044 */
[----:B------:R-:W-:Y:S02]  /*2690*/  LOP3.LUT R29, R29, 0xfffff000, RZ, 0xc0, !PT ;  /* 0xfffff0001d1d7812 */ /* 0x000fe400078ec0ff */
[----:B------:R-:W-:Y:S01]  /*26a0*/  LOP3.LUT R28, R28, R35, RZ, 0x3c, !PT ;  /* 0x000000231c1c7212 */ /* 0x000fe200078e3cff */
[-C--:B------:R-:W-:Y:S01]  /*26b0*/  IMAD.WIDE.U32 R64, R105, R10.reuse, R64 ;  /* 0x0000000a69407225 */ /* 0x080fe200078e0040 */
[----:B------:R-:W-:Y:S02]  /*26c0*/  LOP3.LUT R75, R3, 0xfffffff8, RZ, 0xc0, !PT ;  /* 0xfffffff8034b7812 */ /* 0x000fe400078ec0ff */
[----:B------:R-:W-:Y:S01]  /*26d0*/  LOP3.LUT R74, R4, 0xfffffff8, RZ, 0xc0, !PT ;  /* 0xfffffff8044a7812 */ /* 0x000fe200078ec0ff */
[----:B------:R-:W-:Y:S01]  /*26e0*/  IMAD.WIDE.U32 R66, R105, R10, R66 ;  /* 0x0000000a69427225 */ /* 0x000fe200078e0042 */
[----:B------:R-:W-:-:S03]  /*26f0*/  SHF.L.U64.HI R87, R6, 0x7, R7 ;  /* 0x0000000706577819 */ /* 0x000fc60000010207 */
[----:B------:R-:W-:Y:S01]  /*2700*/  IMAD.WIDE.U32 R70, R105, R8, R70 ;  /* 0x0000000869467225 */ /* 0x000fe200078e0046 */
[----:B------:R-:W-:-:S03]  /*2710*/  SHF.L.U64.HI R92, R10, 0x7, R11 ;  /* 0x000000070a5c7819 */ /* 0x000fc6000001020b */
[----:B------:R-:W-:Y:S01]  /*2720*/  IMAD.SHL.U32 R7, R10, 0x80, RZ ;  /* 0x000000800a077824 */ /* 0x000fe200078e00ff */
[----:B------:R-:W-:Y:S01]  /*2730*/  SHF.R.S32.HI R96, RZ, 0x1f, R75 ;  /* 0x0000001fff607819 */ /* 0x000fe2000001144b */
[----:B------:R-:W-:Y:S01]  /*2740*/  IMAD.SHL.U32 R6, R6, 0x80, RZ ;  /* 0x0000008006067824 */ /* 0x000fe200078e00ff */
[----:B------:R-:W-:Y:S01]  /*2750*/  SHF.R.S32.HI R95, RZ, 0x1f, R74 ;  /* 0x0000001fff5f7819 */ /* 0x000fe2000001144a */
[----:B------:R-:W-:Y:S02]  /*2760*/  VIADD R109, R34, 0x8 ;  /* 0x00000008226d7836 */ /* 0x000fe40000000000 */
[----:B------:R-:W-:Y:S02]  /*2770*/  IMAD.SHL.U32 R107, R104, 0x2, RZ ;  /* 0x00000002686b7824 */ /* 0x000fe400078e00ff */
[----:B------:R-:W-:Y:S01]  /*2780*/  IMAD.IADD R82, R63, 0x1, R33 ;  /* 0x000000013f527824 */ /* 0x000fe200078e0221 */
[----:B--2---:R-:W-:Y:S01]  /*2790*/  IADD3 R100, R14, R15, R30 ;  /* 0x0000000f0e647210 */ /* 0x004fe20007ffe01e */
[----:B------:R-:W-:-:S04]  /*27a0*/  IMAD R14, R31, R10, RZ ;  /* 0x0000000a1f0e7224 */ /* 0x000fc800078e02ff */
[----:B------:R-:W-:Y:S02]  /*27b0*/  IMAD R15, R105, R11, R14 ;  /* 0x0000000b690f7224 */ /* 0x000fe400078e020e */
[----:B------:R-:W-:-:S04]  /*27c0*/  IMAD R14, R31, R8, RZ ;  /* 0x000000081f0e7224 */ /* 0x000fc800078e02ff */
[----:B------:R-:W-:Y:S01]  /*27d0*/  IMAD R77, R105, R9, R14 ;  /* 0x00000009694d7224 */ /* 0x000fe200078e020e */
[----:B------:R-:W-:Y:S02]  /*27e0*/  SEL R9, RZ, 0x20, P2 ;  /* 0x00000020ff097807 */ /* 0x000fe40001000000 */
[----:B------:R-:W-:Y:S02]  /*27f0*/  IADD3 R98, R20, R27, R30 ;  /* 0x0000001b14627210 */ /* 0x000fe40007ffe01e */
[C---:B------:R-:W-:Y:S02]  /*2800*/  LOP3.LUT R14, R12.reuse, R9, RZ, 0xfc, !PT ;  /* 0x000000090c0e7212 */ /* 0x040fe400078efcff */
[----:B------:R-:W-:Y:S01]  /*2810*/  LOP3.LUT R27, R5, 0xfffffff8, RZ, 0xc0, !PT ;  /* 0xfffffff8051b7812 */ /* 0x000fe200078ec0ff */
[----:B------:R-:W-:Y:S01]  /*2820*/  IMAD.IADD R79, R69, 0x1, R77 ;  /* 0x00000001454f7824 */ /* 0x000fe200078e024d */
[----:B------:R-:W-:Y:S01]  /*2830*/  LOP3.LUT R9, R12, 0x1, RZ, 0xc0, !PT ;  /* 0x000000010c097812 */ /* 0x000fe200078ec0ff */
[----:B------:R-:W-:Y:S01]  /*2840*/  IMAD.SHL.U32 R8, R8, 0x80, RZ ;  /* 0x0000008008087824 */ /* 0x000fe200078e00ff */
[C---:B------:R-:W-:Y:S01]  /*2850*/  LOP3.LUT R10, R14.reuse, 0x2, RZ, 0xc0, !PT ;  /* 0x000000020e0a7812 */ /* 0x040fe200078ec0ff */
[----:B------:R-:W-:Y:S01]  /*2860*/  IMAD.IADD R81, R65, 0x1, R15 ;  /* 0x0000000141517824 */ /* 0x000fe200078e020f */
[C---:B------:R-:W-:Y:S01]  /*2870*/  LOP3.LUT R11, R14.reuse, 0x4, RZ, 0xc0, !PT ;  /* 0x000000040e0b7812 */ /* 0x040fe200078ec0ff */
[----:B------:R-:W-:Y:S01]  /*2880*/  IMAD.IADD R78, R15, 0x1, R67 ;  /* 0x000000010f4e7824 */ /* 0x000fe200078e0243 */
[C---:B------:R-:W-:Y:S01]  /*2890*/  LOP3.LUT R12, R14.reuse, 0x8, RZ, 0xc0, !PT ;  /* 0x000000080e0c7812 */ /* 0x040fe200078ec0ff */
[----:B------:R-:W-:Y:S01]  /*28a0*/  IMAD.IADD R77, R77, 0x1, R71 ;  /* 0x000000014d4d7824 */ /* 0x000fe200078e0247 */
[----:B------:R-:W-:-:S02]  /*28b0*/  LOP3.LUT R13, R14, 0x10, RZ, 0xc0, !PT ;  /* 0x000000100e0d7812 */ /* 0x000fc400078ec0ff */
[----:B------:R-:W-:Y:S02]  /*28c0*/  IADD3 R97, R28, R29, R30 ;  /* 0x0000001d1c617210 */ /* 0x000fe40007ffe01e */
[----:B------:R-:W-:Y:S02]  /*28d0*/  SHF.R.S32.HI R94, RZ, 0x1f, R27 ;  /* 0x0000001fff5e7819 */ /* 0x000fe4000001141b */
[----:B------:R-:W-:Y:S01]  /*28e0*/  LOP3.LUT R14, R14, 0x20, RZ, 0xc0, !PT ;  /* 0x000000200e0e7812 */ /* 0x000fe200078ec0ff */
[----:B0-----:R-:W-:Y:S06]  /*28f0*/  @!P6 BAR.SYNC.DEFER_BLOCKING 0x9, 0x100 ;  /* 0x024400000000eb1d */ /* 0x001fec0000010000 */
.L_x_9416:
[----:B-1-3--:R-:W2:Y:S01]  /*2900*/  LDL R28, [R1+0x40] ;  /* 0x00004000011c7983 */ /* 0x00aea20000100800 */
[----:B0-----:R-:W0:Y:S01]  /*2910*/  LDC.64 R88, c[0x0][0x2d8] ;  /* 0x0000b600ff587b82 */ /* 0x001e220000000a00 */
[----:B------:R-:W-:Y:S01]  /*2920*/  VIADD R31, R25, 0xffffffff ;  /* 0xffffffff191f7836 */ /* 0x000fe20000000000 */
[----:B------:R-:W-:Y:S01]  /*2930*/  LOP3.LUT P4, RZ, R21, 0x2, RZ, 0xc0, !PT ;  /* 0x0000000215ff7812 */ /* 0x000fe2000788c0ff */
[----:B------:R-:W-:Y:S05]  /*2940*/  YIELD ;  /* 0x0000000000007946 */ /* 0x000fea0003800000 */
[----:B------:R-:W1:Y:S01]  /*2950*/  LDC R99, c[0x0][0x3d4] ;  /* 0x0000f500ff637b82 */ /* 0x000e620000000800 */
[----:B------:R-:W-:Y:S01]  /*2960*/  SHF.R.S32.HI R30, RZ, 0x1f, R31 ;  /* 0x0000001fff1e7819 */ /* 0x000fe2000001141f */
[-C--:B------:R-:W-:Y:S01]  /*2970*/  IMAD R15, R87, R31.reuse, RZ ;  /* 0x0000001f570f7224 */ /* 0x080fe200078e02ff */
[----:B------:R-:W-:Y:S01]  /*2980*/  BSSY B0, `(.L_x_9361) ;  /* 0x0000413000007945 */ /* 0x000fe20003800000 */
[----:B------:R-:W-:-:S04]  /*2990*/  IMAD.WIDE.U32 R56, R6, R31, RZ ;  /* 0x0000001f06387225 */ /* 0x000fc800078e00ff */
[----:B------:R-:W-:Y:S01]  /*29a0*/  IMAD R15, R30, R6, R15 ;  /* 0x000000061e0f7224 */ /* 0x000fe200078e020f */
[----:B------:R-:W-:-:S03]  /*29b0*/  IADD3 R20, P2, R84, R56, RZ ;  /* 0x0000003854147210 */ /* 0x000fc60007f5e0ff */
[----:B------:R-:W-:-:S04]  /*29c0*/  IMAD.IADD R91, R57, 0x1, R15 ;  /* 0x00000001395b7824 */ /* 0x000fc800078e020f */
[----:B------:R-:W-:Y:S01]  /*29d0*/  IMAD.X R25, R91, 0x1, R83, P2 ;  /* 0x000000015b197824 */ /* 0x000fe200010e0653 */
[C---:B0-----:R-:W-:Y:S02]  /*29e0*/  LEA R32, P3, R20.reuse, R88, 0x1 ;  /* 0x0000005814207211 */ /* 0x041fe400078608ff */
[----:B------:R-:W-:Y:S02]  /*29f0*/  ISETP.GT.AND P2, PT, R31, R76, PT ;  /* 0x0000004c1f00720c */ /* 0x000fe40003f44270 */
[----:B------:R-:W-:Y:S01]  /*2a00*/  LEA.HI.X R33, R20, R89, R25, 0x1, P3 ;  /* 0x0000005914217211 */ /* 0x000fe200018f0c19 */
[----:B------:R-:W-:Y:S01]  /*2a10*/  IMAD.MOV.U32 R25, RZ, RZ, R31 ;  /* 0x000000ffff197224 */ /* 0x000fe200078e001f */
[----:B-1----:R-:W-:Y:S01]  /*2a20*/  ISETP.GE.AND P3, PT, R99, 0x1, PT ;  /* 0x000000016300780c */ /* 0x002fe20003f66270 */
[----:B--2---:R-:W-:-:S04]  /*2a30*/  IMAD R15, R18, 0x3000, R28 ;  /* 0x00003000120f7824 */ /* 0x004fc800078e021c */
[C---:B------:R-:W-:Y:S02]  /*2a40*/  VIADD R29, R15.reuse, 0x10 ;  /* 0x000000100f1d7836 */ /* 0x040fe40000000000 */
[C---:B------:R-:W-:Y:S02]  /*2a50*/  @P4 VIADD R29, R15.reuse, 0xfffffff0 ;  /* 0xfffffff00f1d4836 */ /* 0x040fe40000000000 */
[--C-:B------:R-:W-:Y:S02]  /*2a60*/  IMAD R80, R15, 0x2, R26.reuse ;  /* 0x000000020f507824 */ /* 0x100fe400078e021a */
[----:B------:R-:W-:Y:S02]  /*2a70*/  IMAD R20, R29, 0x2, R26 ;  /* 0x000000021d147824 */ /* 0x000fe400078e021a */
[----:B------:R-:W-:Y:S05]  /*2a80*/  @!P3 BRA `(.L_x_9362) ;  /* 0x0000003c0088b947 */ /* 0x000fea0003800000 */
[----:B------:R-:W-:Y:S01]  /*2a90*/  ULDC.U8 UR4, c[0x0][0x3f0] ;  /* 0x0000fc0000047ab9 */ /* 0x000fe20000000000 */
[-C--:B------:R-:W-:Y:S01]  /*2aa0*/  IMAD R15, R93, R31.reuse, RZ ;  /* 0x0000001f5d0f7224 */ /* 0x080fe200078e02ff */
[----:B------:R-:W-:Y:S01]  /*2ab0*/  ISETP.NE.AND P3, PT, RZ, UR4, PT ;  /* 0x00000004ff007c0c */ /* 0x000fe2000bf65270 */
[-C--:B------:R-:W-:Y:S02]  /*2ac0*/  IMAD R28, R92, R31.reuse, RZ ;  /* 0x0000001f5c1c7224 */ /* 0x080fe400078e02ff */
[----:B------:R-:W-:Y:S02]  /*2ad0*/  IMAD R15, R30, R8, R15 ;  /* 0x000000081e0f7224 */ /* 0x000fe400078e020f */
[----:B------:R-:W-:Y:S02]  /*2ae0*/  IMAD R85, R25, -0x80, R24 ;  /* 0xffffff8019557824 */ /* 0x000fe400078e0218 */
[----:B------:R-:W-:-:S03]  /*2af0*/  IMAD.WIDE.U32 R54, R8, R31, RZ ;  /* 0x0000001f08367225 */ /* 0x000fc600078e00ff */
[----:B------:R-:W-:Y:S01]  /*2b00*/  VIMNMX R85, R85, 0x80, PT ;  /* 0x0000008055557848 */ /* 0x000fe20003fe0100 */
[----:B------:R-:W-:Y:S02]  /*2b10*/  IMAD R29, R30, R7, R28 ;  /* 0x000000071e1d7224 */ /* 0x000fe400078e021c */
        /* <DEDUP_REMOVED lines=64> */
.L_x_9365:
[----:B------:R-:W-:Y:S05]  /*2f20*/  BSYNC B1 ;  /* 0x0000000000017941 */ /* 0x000fea0003800000 */
.L_x_9364:
[----:B-----5:R-:W-:Y:S01]  /*2f30*/  IMAD.MOV.U32 R15, RZ, RZ, R34 ;  /* 0x000000ffff0f7224 */ /* 0x020fe200078e0022 */
[----:B------:R-:W-:Y:S01]  /*2f40*/  UISETP.NE.AND UP0, UPT, UR37, 0x3, UPT ;  /* 0x000000032500788c */ /* 0x000fe2000bf05270 */
[----:B0-----:R-:W-:Y:S02]  /*2f50*/  IMAD.MOV.U32 R28, RZ, RZ, R35 ;  /* 0x000000ffff1c7224 */ /* 0x001fe400078e0023 */
        /* <DEDUP_REMOVED lines=49> */
.L_x_9366:
[----:B------:R-:W-:Y:S01]  /*3270*/  IMAD R15, R18, 0x8, R2 ;  /* 0x00000008120f7824 */ /* 0x000fe200078e0202 */
[----:B------:R-:W-:Y:S01]  /*3280*/  SHF.L.U32 R86, R157, 0x1f, RZ ;  /* 0x0000001f9d567819 */ /* 0x000fe200000006ff */
[----:B------:R-:W-:Y:S03]  /*3290*/  BSSY B1, `(.L_x_9367) ;  /* 0x0000003000017945 */ /* 0x000fe60003800000 */
[----:B------:R-:W0:Y:S02]  /*32a0*/  SYNCS.PHASECHK.TRANS64.TRYWAIT P5, [R15+URZ+0x2d890], R86 ;  /* 0x02d890560f0075a7 */ /* 0x000e2400080a017f */
[----:B0-----:R-:W-:Y:S05]  /*32b0*/  @!P5 BRA `(.L_x_9368) ;  /* 0x000001f000e8d947 */ /* 0x001fea0003800000 */
.L_x_9678:
[----:B------:R-:W-:Y:S05]  /*32c0*/  BSYNC B1 ;  /* 0x0000000000017941 */ /* 0x000fea0003800000 */
.L_x_9367:
        /* <DEDUP_REMOVED lines=10> */
[--C-:B------:R-:W-:Y:S01]  /*3370*/  SHF.R.U64 R53, R58, 0x10, R59.reuse ;  /* 0x000000103a357819 */ /* 0x100fe2000000123b */
[C---:B------:R-:W-:Y:S01]  /*3380*/  IMAD.U32 R54, R31.reuse, 0x10000, RZ ;  /* 0x000100001f367824 */ /* 0x040fe200078e00ff */
[----:B------:R-:W-:Y:S02]  /*3390*/  LOP3.LUT R58, R30, 0xffff0000, RZ, 0xc0, !PT ;  /* 0xffff00001e3a7812 */ /* 0x000fe400078ec0ff */
[----:B------:R-:W-:Y:S02]  /*33a0*/  LOP3.LUT R30, R31, 0xffff0000, RZ, 0xc0, !PT ;  /* 0xffff00001f1e7812 */ /* 0x000fe400078ec0ff */
[----:B------:R-:W-:Y:S02]  /*33b0*/  PRMT R31, R90, 0x5432, R88 ;  /* 0x000054325a1f7816 */ /* 0x000fe40000000058 */
[----:B------:R-:W-:-:S02]  /*33c0*/  SHF.R.U32.HI R55, RZ, 0x10, R59 ;  /* 0x00000010ff377819 */ /* 0x000fc4000001163b */
[----:B------:R-:W-:Y:S02]  /*33d0*/  PRMT R53, R117, 0x5410, R53 ;  /* 0x0000541075357816 */ /* 0x000fe40000000035 */
[----:B------:R-:W-:Y:S02]  /*33e0*/  SHF.R.U32.HI R59, RZ, 0x10, R89 ;  /* 0x00000010ff3b7819 */ /* 0x000fe40000011659 */
[----:B------:R-:W-:Y:S02]  /*33f0*/  LOP3.LUT R124, R29, 0xffff0000, RZ, 0xc0, !PT ;  /* 0xffff00001d7c7812 */ /* 0x000fe400078ec0ff */
[C---:B------:R-:W-:Y:S01]  /*3400*/  LOP3.LUT R117, R31.reuse, 0xffff0000, RZ, 0xc0, !PT ;  /* 0xffff00001f757812 */ /* 0x040fe200078ec0ff */
[----:B------:R-:W-:Y:S01]  /*3410*/  IMAD.U32 R31, R31, 0x10000, RZ ;  /* 0x000100001f1f7824 */ /* 0x000fe200078e00ff */
[C---:B------:R-:W-:Y:S01]  /*3420*/  LOP3.LUT R89, R53.reuse, 0xffff0000, RZ, 0xc0, !PT ;  /* 0xffff000035597812 */ /* 0x040fe200078ec0ff */
[----:B------:R-:W-:Y:S01]  /*3430*/  IMAD.U32 R53, R53, 0x10000, RZ ;  /* 0x0001000035357824 */ /* 0x000fe200078e00ff */
[----:B------:R-:W-:Y:S01]  /*3440*/  PRMT R55, R118, 0x5410, R55 ;  /* 0x0000541076377816 */ /* 0x000fe20000000037 */
[----:B------:R-:W-:Y:S01]  /*3450*/  IMAD.U32 R118, R29, 0x10000, RZ ;  /* 0x000100001d767824 */ /* 0x000fe200078e00ff */
[----:B------:R-:W-:Y:S01]  /*3460*/  PRMT R59, R123, 0x5410, R59 ;  /* 0x000054107b3b7816 */ /* 0x000fe2000000003b */
[C---:B------:R-:W-:Y:S01]  /*3470*/  FMUL.FTZ R123, R124.reuse, R117 ;  /* 0x000000757c7b7220 */ /* 0x040fe20000410000 */
[----:B------:R-:W-:-:S03]  /*3480*/  FMUL.FTZ R124, R124, R89 ;  /* 0x000000597c7c7220 */ /* 0x000fc60000410000 */
[----:B------:R-:W-:Y:S02]  /*3490*/  IMAD.U32 R29, R59, 0x10000, RZ ;  /* 0x000100003b1d7824 */ /* 0x000fe400078e00ff */
[C---:B------:R-:W-:Y:S01]  /*34a0*/  FFMA.FTZ R88, R118.reuse, R89, -R123 ;  /* 0x0000005976587223 */ /* 0x040fe2000001087b */
[----:B------:R-:W-:Y:S02]  /*34b0*/  IMAD.U32 R89, R55, 0x10000, RZ ;  /* 0x0001000037597824 */ /* 0x000fe400078e00ff */
[----:B------:R-:W-:Y:S01]  /*34c0*/  FFMA.FTZ R117, R118, R117, R124 ;  /* 0x0000007576757223 */ /* 0x000fe2000001007c */
[----:B------:R-:W-:Y:S01]  /*34d0*/  FMUL.FTZ R125, R58, R29 ;  /* 0x0000001d3a7d7220 */ /* 0x000fe20000410000 */
[C---:B------:R-:W-:Y:S01]  /*34e0*/  IMAD.U32 R118, R28.reuse, 0x10000, RZ ;  /* 0x000100001c767824 */ /* 0x040fe200078e00ff */
[----:B------:R-:W-:Y:S01]  /*34f0*/  LOP3.LUT R28, R28, 0xffff0000, RZ, 0xc0, !PT ;  /* 0xffff00001c1c7812 */ /* 0x000fe200078ec0ff */
[-C--:B------:R-:W-:Y:S01]  /*3500*/  FMUL.FTZ R123, R58, R89.reuse ;  /* 0x000000593a7b7220 */ /* 0x080fe20000410000 */
[----:B------:R-:W-:Y:S01]  /*3510*/  LOP3.LUT R59, R59, 0xffff0000, RZ, 0xc0, !PT ;  /* 0xffff00003b3b7812 */ /* 0x000fe200078ec0ff */
[C---:B------:R-:W-:Y:S01]  /*3520*/  FFMA.FTZ R125, R52.reuse, R89, -R125 ;  /* 0x00000059347d7223 */ /* 0x040fe2000001087d */
        /* <DEDUP_REMOVED lines=10> */
[----:B------:R-:W-:-:S03]  /*35d0*/  F2FP.BF16.F32.PACK_AB R88, R117, R88 ;  /* 0x000000587558723e */ /* 0x000fc600000010ff */
[----:B------:R-:W-:Y:S02]  /*35e0*/  F2FP.BF16.F32.PACK_AB R28, R28, R29 ;  /* 0x0000001d1c1c723e */ /* 0x000fe400000010ff */
[----:B------:R-:W-:Y:S01]  /*35f0*/  F2FP.BF16.F32.PACK_AB R31, R30, R55 ;  /* 0x000000371e1f723e */ /* 0x000fe200000010ff */
[----:B------:R-:W-:Y:S01]  /*3600*/  IMAD.MOV.U32 R29, RZ, RZ, R88 ;  /* 0x000000ffff1d7224 */ /* 0x000fe200078e0058 */
[----:B------:R-:W-:-:S07]  /*3610*/  F2FP.BF16.F32.PACK_AB R30, R52, R125 ;  /* 0x0000007d341e723e */ /* 0x000fce00000010ff */
.L_x_9373:
[----:B------:R-:W-:Y:S05]  /*3620*/  BSYNC B2 ;  /* 0x0000000000027941 */ /* 0x000fea0003800000 */
.L_x_9372:
[----:B--2---:R1:W-:Y:S02]  /*3630*/  STG.E.128 desc[UR52][R32.64], R28 ;  /* 0x0000001c20007986 */ /* 0x0043e4000c101d34 */
.L_x_9371:
[----:B------:R-:W-:Y:S05]  /*3640*/  BSYNC B1 ;  /* 0x0000000000017941 */ /* 0x000fea0003800000 */
.L_x_9370:
        /* <DEDUP_REMOVED lines=9> */
[----:B------:R-:W-:Y:S01]  /*36e0*/  SHF.R.U64 R55, R50, 0x10, R51 ;  /* 0x0000001032377819 */ /* 0x000fe20000001233 */
[----:B--2---:R-:W-:Y:S01]  /*36f0*/  IMAD.U32 R50, R30, 0x10000, RZ ;  /* 0x000100001e327824 */ /* 0x004fe200078e00ff */
[----:B------:R-:W-:Y:S02]  /*3700*/  PRMT R132, R132, 0x5410, R53 ;  /* 0x0000541084847816 */ /* 0x000fe40000000035 */
[----:B------:R-:W-:Y:S02]  /*3710*/  SHF.R.U32.HI R56, RZ, 0x10, R57 ;  /* 0x00000010ff387819 */ /* 0x000fe40000011639 */
[----:B------:R-:W-:Y:S01]  /*3720*/  PRMT R130, R130, 0x5410, R55 ;  /* 0x0000541082827816 */ /* 0x000fe20000000037 */
[----:B------:R-:W-:Y:S01]  /*3730*/  IMAD.U32 R55, R29, 0x10000, RZ ;  /* 0x000100001d377824 */ /* 0x000fe200078e00ff */
[----:B------:R-:W-:-:S02]  /*3740*/  SHF.R.U32.HI R52, RZ, 0x10, R51 ;  /* 0x00000010ff347819 */ /* 0x000fc40000011633 */
[----:B------:R-:W-:Y:S01]  /*3750*/  LOP3.LUT R53, R29, 0xffff0000, RZ, 0xc0, !PT ;  /* 0xffff00001d357812 */ /* 0x000fe200078ec0ff */
[----:B------:R-:W-:Y:S01]  /*3760*/  IMAD.U32 R29, R28, 0x10000, RZ ;  /* 0x000100001c1d7824 */ /* 0x000fe200078e00ff */
[C---:B------:R-:W-:Y:S01]  /*3770*/  LOP3.LUT R58, R132.reuse, 0xffff0000, RZ, 0xc0, !PT ;  /* 0xffff0000843a7812 */ /* 0x040fe200078ec0ff */
[----:B------:R-:W-:Y:S01]  /*3780*/  IMAD.U32 R132, R132, 0x10000, RZ ;  /* 0x0001000084847824 */ /* 0x000fe200078e00ff */
[----:B------:R-:W-:Y:S02]  /*3790*/  PRMT R133, R133, 0x5410, R56 ;  /* 0x0000541085857816 */ /* 0x000fe40000000038 */
[----:B------:R-:W-:Y:S01]  /*37a0*/  LOP3.LUT R54, R130, 0xffff0000, RZ, 0xc0, !PT ;  /* 0xffff000082367812 */ /* 0x000fe200078ec0ff */
[----:B------:R-:W-:Y:S01]  /*37b0*/  FMUL.FTZ R88, R53, R58 ;  /* 0x0000003a35587220 */ /* 0x000fe20000410000 */
[----:B------:R-:W-:Y:S01]  /*37c0*/  PRMT R131, R131, 0x5410, R52 ;  /* 0x0000541083837816 */ /* 0x000fe20000000034 */
[----:B------:R-:W-:Y:S01]  /*37d0*/  IMAD.U32 R52, R133, 0x10000, RZ ;  /* 0x0001000085347824 */ /* 0x000fe200078e00ff */
[----:B------:R-:W-:Y:S01]  /*37e0*/  LOP3.LUT R51, R30, 0xffff0000, RZ, 0xc0, !PT ;  /* 0xffff00001e337812 */ /* 0x000fe200078ec0ff */
[----:B------:R-:W-:Y:S01]  /*37f0*/  FMUL.FTZ R57, R53, R54 ;  /* 0x0000003635397220 */ /* 0x000fe20000410000 */
[----:B------:R-:W-:Y:S01]  /*3800*/  LOP3.LUT R53, R28, 0xffff0000, RZ, 0xc0, !PT ;  /* 0xffff00001c357812 */ /* 0x000fe200078ec0ff */
[----:B------:R-:W-:-:S02]  /*3810*/  IMAD.U32 R56, R131, 0x10000, RZ ;  /* 0x0001000083387824 */ /* 0x000fc400078e00ff */
[----:B------:R-:W-:Y:S01]  /*3820*/  FFMA.FTZ R28, R55, R54, -R88 ;  /* 0x00000036371c7223 */ /* 0x000fe20000010858 */
[----:B------:R-:W-:Y:S01]  /*3830*/  FMUL.FTZ R59, R51, R52 ;  /* 0x00000034333b7220 */ /* 0x000fe20000410000 */
        /* <DEDUP_REMOVED lines=8> */
[----:B------:R-:W-:Y:S01]  /*38c0*/  FMUL.FTZ R52, R30, R133 ;  /* 0x000000851e347220 */ /* 0x000fe20000410000 */
[----:B------:R-:W-:-:S02]  /*38d0*/  IMAD.U32 R31, R31, 0x10000, RZ ;  /* 0x000100001f1f7824 */ /* 0x000fc400078e00ff */
        /* <DEDUP_REMOVED lines=8> */
[----:B------:R-:W-:Y:S02]  /*3960*/  F2FP.BF16.F32.PACK_AB R29, R55, R28 ;  /* 0x0000001c371d723e */ /* 0x000fe400000010ff */
[----:B------:R-:W-:Y:S01]  /*3970*/  F2FP.BF16.F32.PACK_AB R28, R53, R30 ;  /* 0x0000001e351c723e */ /* 0x000fe200000010ff */
[----:B------:R-:W-:Y:S01]  /*3980*/  IMAD.MOV.U32 R30, RZ, RZ, R50 ;  /* 0x000000ffff1e7224 */ /* 0x000fe200078e0032 */
[----:B------:R-:W-:-:S07]  /*3990*/  F2FP.BF16.F32.PACK_AB R31, R31, R52 ;  /* 0x000000341f1f723e */ /* 0x000fce00000010ff */
.L_x_9377:
[----:B------:R-:W-:Y:S05]  /*39a0*/  BSYNC B2 ;  /* 0x0000000000027941 */ /* 0x000fea0003800000 */
.L_x_9376:
[----:B--2---:R2:W-:Y:S02]  /*39b0*/  STG.E.128 desc[UR52][R32.64+0x20], R28 ;  /* 0x0000201c20007986 */ /* 0x0045e4000c101d34 */
.L_x_9375:
[----:B------:R-:W-:Y:S05]  /*39c0*/  BSYNC B1 ;  /* 0x0000000000017941 */ /* 0x000fea0003800000 */
.L_x_9374:
        /* <DEDUP_REMOVED lines=53> */
.L_x_9381:
[----:B------:R-:W-:Y:S05]  /*3d20*/  BSYNC B2 ;  /* 0x0000000000027941 */ /* 0x000fea0003800000 */
.L_x_9380:
[----:B--2---:R3:W-:Y:S02]  /*3d30*/  STG.E.128 desc[UR52][R32.64+0x40], R28 ;  /* 0x0000401c20007986 */ /* 0x0047e4000c101d34 */
.L_x_9379:
[----:B------:R-:W-:Y:S05]  /*3d40*/  BSYNC B1 ;  /* 0x0000000000017941 */ /* 0x000fea0003800000 */
.L_x_9378:
        /* <DEDUP_REMOVED lines=53> */
.L_x_9385:
[----:B------:R-:W-:Y:S05]  /*40a0*/  BSYNC B2 ;  /* 0x0000000000027941 */ /* 0x000fea0003800000 */
.L_x_9384:
[----:B--2---:R4:W-:Y:S02]  /*40b0*/  STG.E.128 desc[UR52][R32.64+0x60], R28 ;  /* 0x0000601c20007986 */ /* 0x0049e4000c101d34 */
.L_x_9383:
[----:B------:R-:W-:Y:S05]  /*40c0*/  BSYNC B1 ;  /* 0x0000000000017941 */ /* 0x000fea0003800000 */
.L_x_9382:
        /* <DEDUP_REMOVED lines=54> */
.L_x_9389:
[----:B------:R-:W-:Y:S05]  /*4430*/  BSYNC B2 ;  /* 0x0000000000027941 */ /* 0x000fea0003800000 */
.L_x_9388:
[----:B--2---:R1:W-:Y:S02]  /*4440*/  STG.E.128 desc[UR52][R32.64+0x80], R28 ;  /* 0x0000801c20007986 */ /* 0x0043e4000c101d34 */
.L_x_9387:
[----:B------:R-:W-:Y:S05]  /*4450*/  BSYNC B1 ;  /* 0x0000000000017941 */ /* 0x000fea0003800000 */
.L_x_9386:
[----:B------:R-:W-:-:S13]  /*4460*/  ISETP.NE.AND P4, PT, R14, RZ, PT ;  /* 0x000000ff0e00720c */ /* 0x000fda0003f85270 */
        /* <DEDUP_REMOVED lines=52> */
.L_x_9391:
[----:B------:R-:W-:Y:S05]  /*47b0*/  BSYNC B1 ;  /* 0x0000000000017941 */ /* 0x000fea0003800000 */
.L_x_9390:
[----:B--2---:R1:W-:Y:S01]  /*47c0*/  STG.E.128 desc[UR52][R32.64+0xa0], R28 ;  /* 0x0000a01c20007986 */ /* 0x0043e2000c101d34 */
[----:B------:R-:W-:Y:S05]  /*47d0*/  BRA `(.L_x_9369) ;  /* 0x0000002000b47947 */ /* 0x000fea0003800000 */
.L_x_9363:
        /* <DEDUP_REMOVED lines=21> */
[----:B------:R-:W-:Y:S02]  /*4930*/  IADD3 R28, P3, R64, R52, RZ ;  /* 0x00000034401c7210 */ /* 0x000fe40007f7e0ff */
[----:B------:R-:W-:-:S03]  /*4940*/  CS2R R48, SRZ ;  /* 0x0000000000307805 */ /* 0x000fc6000001ff00 */
        /* <DEDUP_REMOVED lines=9> */
[----:B------:R-:W-:Y:S02]  /*49e0*/  CS2R R32, SRZ ;  /* 0x0000000000207805 */ /* 0x000fe4000001ff00 */
[----:B------:R-:W-:Y:S02]  /*49f0*/  CS2R R46, SRZ ;  /* 0x00000000002e7805 */ /* 0x000fe4000001ff00 */
[----:B------:R-:W-:-:S05]  /*4a00*/  CS2R R44, SRZ ;  /* 0x00000000002c7805 */ /* 0x000fca000001ff00 */
[----:B------:R0:W5:Y:S04]  /*4a10*/  @!P3 LDG.E.128 R36, desc[UR52][R52.64] ;  /* 0x000000343424b981 */ /* 0x000168000c1e1d00 */
[----:B------:R0:W5:Y:S01]  /*4a20*/  @!P3 LDG.E.128 R48, desc[UR52][R54.64] ;  /* 0x000000343630b981 */ /* 0x000162000c1e1d00 */
[----:B------:R-:W-:Y:S01]  /*4a30*/  ISETP.GE.AND P3, PT, R58, R99, PT ;  /* 0x000000633a00720c */ /* 0x000fe20003f66270 */
[----:B------:R-:W-:Y:S01]  /*4a40*/  VIADD R58, R19, 0x20 ;  /* 0x00000020133a7836 */ /* 0x000fe20000000000 */
        /* <DEDUP_REMOVED lines=9> */
.L_x_9393:
[----:B------:R-:W-:Y:S05]  /*4ae0*/  BSYNC B1 ;  /* 0x0000000000017941 */ /* 0x000fea0003800000 */
.L_x_9392:
        /* <DEDUP_REMOVED lines=52> */
.L_x_9394:
[----:B------:R-:W-:Y:S01]  /*4e30*/  IMAD R15, R18, 0x8, R2 ;  /* 0x00000008120f7824 */ /* 0x000fe200078e0202 */
[----:B------:R-:W-:Y:S01]  /*4e40*/  SHF.L.U32 R86, R157, 0x1f, RZ ;  /* 0x0000001f9d567819 */ /* 0x000fe200000006ff */
[----:B------:R-:W-:Y:S03]  /*4e50*/  BSSY B1, `(.L_x_9395) ;  /* 0x0000003000017945 */ /* 0x000fe60003800000 */
[----:B------:R-:W0:Y:S02]  /*4e60*/  SYNCS.PHASECHK.TRANS64.TRYWAIT P5, [R15+URZ+0x2d890], R86 ;  /* 0x02d890560f0075a7 */ /* 0x000e2400080a017f */
[----:B0-----:R-:W-:Y:S05]  /*4e70*/  @!P5 BRA `(.L_x_9396) ;  /* 0x000001d8000cd947 */ /* 0x001fea0003800000 */
.L_x_9679:
[----:B------:R-:W-:Y:S05]  /*4e80*/  BSYNC B1 ;  /* 0x0000000000017941 */ /* 0x000fea0003800000 */
.L_x_9395:
[----:B------:R-:W-:Y:S05]  /*4e90*/  @P4 BRA `(.L_x_9369) ;  /* 0x0000001c00044947 */ /* 0x000fea0003800000 */
[----:B------:R-:W1:Y:S01]  /*4ea0*/  LDC R111, c[0x0][0x2e4] ;  /* 0x0000b900ff6f7b82 */ /* 0x000e620000000800 */
[----:B------:R-:W-:Y:S01]  /*4eb0*/  ISETP.NE.AND P4, PT, R9, RZ, PT ;  /* 0x000000ff0900720c */ /* 0x000fe20003f85270 */
[----:B------:R-:W-:Y:S01]  /*4ec0*/  ULDC.64 UR4, c[0x0][0x2f0] ;  /* 0x0000bc0000047ab9 */ /* 0x000fe20000000a00 */
[----:B------:R-:W-:Y:S01]  /*4ed0*/  SHF.R.S32.HI R52, RZ, 0x1f, R23 ;  /* 0x0000001fff347819 */ /* 0x000fe20000011417 */
[----:B------:R-:W-:Y:S01]  /*4ee0*/  IMAD.MOV.U32 R90, RZ, RZ, R56 ;  /* 0x000000ffff5a7224 */ /* 0x000fe200078e0038 */
[----:B------:R-:W-:Y:S03]  /*4ef0*/  BSSY B1, `(.L_x_9397) ;  /* 0x0000089000017945 */ /* 0x000fe60003800000 */
        /* <DEDUP_REMOVED lines=16> */
[----:B------:R-:W-:-:S04]  /*5000*/  SHF.R.S32.HI R52, RZ, 0x4, R53 ;  /* 0x00000004ff347819 */ /* 0x000fc80000011435 */
[----:B------:R-:W-:-:S04]  /*5010*/  LEA.HI.SX32 R52, R3, R52, 0x1d ;  /* 0x0000003403347211 */ /* 0x000fc800078feaff */
[----:B------:R-:W-:Y:S01]  /*5020*/  SHF.R.S32.HI R53, RZ, 0x1f, R52 ;  /* 0x0000001fff357819 */ /* 0x000fe20000011434 */
[----:B------:R-:W-:-:S03]  /*5030*/  IMAD.SHL.U32 R123, R52, 0x8, RZ ;  /* 0x00000008347b7824 */ /* 0x000fc600078e00ff */
[----:B------:R-:W-:-:S05]  /*5040*/  LEA.HI R52, R53, R52, RZ, 0x2 ;  /* 0x0000003435347211 */ /* 0x000fca00078f10ff */
[----:B------:R-:W-:-:S05]  /*5050*/  IMAD.SHL.U32 R52, R52, 0x400, RZ ;  /* 0x0000040034347824 */ /* 0x000fca00078e00ff */
[----:B------:R-:W-:Y:S02]  /*5060*/  LOP3.LUT R52, R52, 0x7ffff000, RZ, 0xc0, !PT ;  /* 0x7ffff00034347812 */ /* 0x000fe400078ec0ff */
[----:B--2---:R-:W-:-:S04]  /*5070*/  LOP3.LUT R53, R58, 0x18, R123, 0xf8, !PT ;  /* 0x000000183a357812 */ /* 0x004fc800078ef87b */
[----:B---3--:R-:W-:Y:S01]  /*5080*/  LOP3.LUT R53, R53, R55, RZ, 0x3c, !PT ;  /* 0x0000003735357212 */ /* 0x008fe200078e3cff */
[----:B------:R-:W-:-:S03]  /*5090*/  IMAD R55, R18, 0x3000, R100 ;  /* 0x0000300012377824 */ /* 0x000fc600078e0264 */
[----:B----4-:R-:W-:Y:S01]  /*50a0*/  IADD3 R53, R53, R52, R54 ;  /* 0x0000003435357210 */ /* 0x010fe20007ffe036 */
[----:B------:R-:W-:-:S04]  /*50b0*/  IMAD R52, R55, 0x2, R2 ;  /* 0x0000000237347824 */ /* 0x000fc800078e0202 */
[----:B------:R-:W-:-:S04]  /*50c0*/  IMAD R53, R18, 0x3000, R53 ;  /* 0x0000300012357824 */ /* 0x000fc800078e0235 */
[----:B------:R-:W-:Y:S02]  /*50d0*/  IMAD R56, R53, 0x2, R2 ;  /* 0x0000000235387824 */ /* 0x000fe400078e0202 */
[----:B------:R-:W1:Y:S04]  /*50e0*/  LDS.128 R52, [R52+0x15400] ;  /* 0x0154000034347984 */ /* 0x000e680000000c00 */
[----:B------:R-:W2:Y:S01]  /*50f0*/  LDS.128 R56, [R56+0x15400] ;  /* 0x0154000038387984 */ /* 0x000ea20000000c00 */
[----:B------:R-:W-:Y:S05]  /*5100*/  @P4 BRA `(.L_x_9400) ;  /* 0x0000000400704947 */ /* 0x000fea0003800000 */
[----:B------:R-:W-:Y:S01]  /*5110*/  SHF.R.U64 R124, R36, 0x10, R37 ;  /* 0x00000010247c7819 */ /* 0x000fe20000001225 */
[----:B--2---:R-:W-:Y:S01]  /*5120*/  IMAD.U32 R135, R57, 0x10000, RZ ;  /* 0x0001000039877824 */ /* 0x004fe200078e00ff */
[----:B------:R-:W-:Y:S02]  /*5130*/  SHF.R.U32.HI R126, RZ, 0x10, R49 ;  /* 0x00000010ff7e7819 */ /* 0x000fe40000011631 */
[----:B------:R-:W-:Y:S02]  /*5140*/  SHF.R.U32.HI R125, RZ, 0x10, R37 ;  /* 0x00000010ff7d7819 */ /* 0x000fe40000011625 */
[--C-:B------:R-:W-:Y:S02]  /*5150*/  SHF.R.U64 R36, R38, 0x10, R39.reuse ;  /* 0x0000001026247819 */ /* 0x100fe40000001227 */
[----:B------:R-:W-:Y:S02]  /*5160*/  SHF.R.U32.HI R38, RZ, 0x10, R39 ;  /* 0x00000010ff267819 */ /* 0x000fe40000011627 */
[----:B------:R-:W-:-:S02]  /*5170*/  SHF.R.U64 R39, R48, 0x10, R49 ;  /* 0x0000001030277819 */ /* 0x000fc40000001231 */
[----:B------:R-:W-:Y:S02]  /*5180*/  PRMT R48, R117, 0x5432, R126 ;  /* 0x0000543275307816 */ /* 0x000fe4000000007e */
[----:B------:R-:W-:Y:S01]  /*5190*/  PRMT R49, R127, 0x5410, R125 ;  /* 0x000054107f317816 */ /* 0x000fe2000000007d */
[----:B-1----:R-:W-:Y:S01]  /*51a0*/  IMAD.U32 R125, R53, 0x10000, RZ ;  /* 0x00010000357d7824 */ /* 0x002fe200078e00ff */
[--C-:B------:R-:W-:Y:S01]  /*51b0*/  SHF.R.U64 R37, R50, 0x10, R51.reuse ;  /* 0x0000001032257819 */ /* 0x100fe20000001233 */
[----:B------:R-:W-:Y:S01]  /*51c0*/  IMAD.U32 R50, R48, 0x10000, RZ ;  /* 0x0001000030327824 */ /* 0x000fe200078e00ff */
[----:B------:R-:W-:Y:S01]  /*51d0*/  SHF.R.U32.HI R51, RZ, 0x10, R51 ;  /* 0x00000010ff337819 */ /* 0x000fe20000011633 */
        /* <DEDUP_REMOVED lines=8> */
[----:B------:R-:W-:Y:S01]  /*5260*/  FFMA.FTZ R125, R125, R50, R135 ;  /* 0x000000327d7d7223 */ /* 0x000fe20000010087 */
[----:B------:R-:W-:Y:S01]  /*5270*/  LOP3.LUT R135, R49, 0xffff0000, RZ, 0xc0, !PT ;  /* 0xffff000031877812 */ /* 0x000fe200078ec0ff */
[----:B------:R-:W-:Y:S01]  /*5280*/  IMAD.U32 R57, R59, 0x10000, RZ ;  /* 0x000100003b397824 */ /* 0x000fe200078e00ff */
[----:B------:R-:W-:-:S02]  /*5290*/  LOP3.LUT R49, R48, 0xffff0000, RZ, 0xc0, !PT ;  /* 0xffff000030317812 */ /* 0x000fc400078ec0ff */
[----:B------:R-:W-:-:S03]  /*52a0*/  LOP3.LUT R48, R53, 0xffff0000, RZ, 0xc0, !PT ;  /* 0xffff000035307812 */ /* 0x000fc600078ec0ff */
[C---:B------:R-:W-:Y:S01]  /*52b0*/  FMUL.FTZ R53, R126.reuse, R49 ;  /* 0x000000317e357220 */ /* 0x040fe20000410000 */
[----:B------:R-:W-:-:S03]  /*52c0*/  FMUL.FTZ R126, R126, R135 ;  /* 0x000000877e7e7220 */ /* 0x000fc60000410000 */
[C---:B------:R-:W-:Y:S01]  /*52d0*/  FFMA.FTZ R50, R48.reuse, R135, -R53 ;  /* 0x0000008730327223 */ /* 0x040fe20000010835 */
[----:B------:R-:W-:Y:S01]  /*52e0*/  FFMA.FTZ R48, R48, R49, R126 ;  /* 0x0000003130307223 */ /* 0x000fe2000001007e */
[----:B------:R-:W-:Y:S02]  /*52f0*/  PRMT R49, R115, 0x5432, R38 ;  /* 0x0000543273317816 */ /* 0x000fe40000000026 */
[----:B------:R-:W-:Y:S01]  /*5300*/  PRMT R38, R130, 0x5410, R51 ;  /* 0x0000541082267816 */ /* 0x000fe20000000033 */
[----:B------:R-:W-:Y:S01]  /*5310*/  IMAD.U32 R51, R55, 0x10000, RZ ;  /* 0x0001000037337824 */ /* 0x000fe200078e00ff */
[----:B------:R-:W-:Y:S01]  /*5320*/  PRMT R53, R116, 0x5432, R124 ;  /* 0x0000543274357816 */ /* 0x000fe2000000007c */
[C---:B------:R-:W-:Y:S01]  /*5330*/  IMAD.U32 R124, R49.reuse, 0x10000, RZ ;  /* 0x00010000317c7824 */ /* 0x040fe200078e00ff */
[----:B------:R-:W-:Y:S01]  /*5340*/  LOP3.LUT R49, R49, 0xffff0000, RZ, 0xc0, !PT ;  /* 0xffff000031317812 */ /* 0x000fe200078ec0ff */
[----:B------:R-:W-:Y:S01]  /*5350*/  IMAD.U32 R126, R38, 0x10000, RZ ;  /* 0x00010000267e7824 */ /* 0x000fe200078e00ff */
[----:B------:R-:W-:-:S03]  /*5360*/  F2FP.BF16.F32.PACK_AB R48, R48, R125 ;  /* 0x0000007d3030723e */ /* 0x000fc600000010ff */
[C---:B------:R-:W-:Y:S01]  /*5370*/  FMUL.FTZ R128, R57.reuse, R126 ;  /* 0x0000007e39807220 */ /* 0x040fe20000410000 */
[----:B------:R-:W-:-:S03]  /*5380*/  FMUL.FTZ R57, R57, R124 ;  /* 0x0000007c39397220 */ /* 0x000fc60000410000 */
[C---:B------:R-:W-:Y:S01]  /*5390*/  FFMA.FTZ R124, R51.reuse, R124, -R128 ;  /* 0x0000007c337c7223 */ /* 0x040fe20000010880 */
[----:B------:R-:W-:Y:S01]  /*53a0*/  FFMA.FTZ R51, R51, R126, R57 ;  /* 0x0000007e33337223 */ /* 0x000fe20000010039 */
[----:B------:R-:W-:Y:S01]  /*53b0*/  LOP3.LUT R57, R38, 0xffff0000, RZ, 0xc0, !PT ;  /* 0xffff000026397812 */ /* 0x000fe200078ec0ff */
[----:B------:R-:W-:Y:S01]  /*53c0*/  IMAD.U32 R128, R53, 0x10000, RZ ;  /* 0x0001000035807824 */ /* 0x000fe200078e00ff */
[----:B------:R-:W-:Y:S02]  /*53d0*/  LOP3.LUT R126, R59, 0xffff0000, RZ, 0xc0, !PT ;  /* 0xffff00003b7e7812 */ /* 0x000fe400078ec0ff */
[----:B------:R-:W-:-:S03]  /*53e0*/  LOP3.LUT R38, R55, 0xffff0000, RZ, 0xc0, !PT ;  /* 0xffff000037267812 */ /* 0x000fc600078ec0ff */
[C---:B------:R-:W-:Y:S01]  /*53f0*/  FMUL.FTZ R55, R126.reuse, R57 ;  /* 0x000000397e377220 */ /* 0x040fe20000410000 */
[----:B------:R-:W-:-:S03]  /*5400*/  FMUL.FTZ R126, R126, R49 ;  /* 0x000000317e7e7220 */ /* 0x000fc60000410000 */
[C---:B------:R-:W-:Y:S01]  /*5410*/  FFMA.FTZ R49, R38.reuse, R49, -R55 ;  /* 0x0000003126317223 */ /* 0x040fe20000010837 */
[----:B------:R-:W-:Y:S01]  /*5420*/  FFMA.FTZ R38, R38, R57, R126 ;  /* 0x0000003926267223 */ /* 0x000fe2000001007e */
[C---:B------:R-:W-:Y:S01]  /*5430*/  IMAD.U32 R57, R56.reuse, 0x10000, RZ ;  /* 0x0001000038397824 */ /* 0x040fe200078e00ff */
[----:B------:R-:W-:Y:S01]  /*5440*/  LOP3.LUT R56, R56, 0xffff0000, RZ, 0xc0, !PT ;  /* 0xffff000038387812 */ /* 0x000fe200078ec0ff */
[----:B------:R-:W-:Y:S01]  /*5450*/  IMAD.U32 R126, R39, 0x10000, RZ ;  /* 0x00010000277e7824 */ /* 0x000fe200078e00ff */
[----:B------:R-:W-:Y:S01]  /*5460*/  F2FP.BF16.F32.PACK_AB R49, R49, R124 ;  /* 0x0000007c3131723e */ /* 0x000fe200000010ff */
[C---:B------:R-:W-:Y:S01]  /*5470*/  IMAD.U32 R55, R52.reuse, 0x10000, RZ ;  /* 0x0001000034377824 */ /* 0x040fe200078e00ff */
[----:B------:R-:W-:Y:S01]  /*5480*/  LOP3.LUT R52, R52, 0xffff0000, RZ, 0xc0, !PT ;  /* 0xffff000034347812 */ /* 0x000fe200078ec0ff */
[C---:B------:R-:W-:Y:S01]  /*5490*/  FMUL.FTZ R130, R57.reuse, R126 ;  /* 0x0000007e39827220 */ /* 0x040fe20000410000 */
[----:B------:R-:W-:Y:S01]  /*54a0*/  FMUL.FTZ R57, R57, R128 ;  /* 0x0000008039397220 */ /* 0x000fe20000410000 */
[----:B------:R-:W-:-:S02]  /*54b0*/  F2FP.BF16.F32.PACK_AB R38, R38, R51 ;  /* 0x000000332626723e */ /* 0x000fc400000010ff */
[C---:B------:R-:W-:Y:S01]  /*54c0*/  FFMA.FTZ R130, R55.reuse, R128, -R130 ;  /* 0x0000008037827223 */ /* 0x040fe20000010882 */
[----:B------:R-:W-:Y:S01]  /*54d0*/  FFMA.FTZ R57, R55, R126, R57 ;  /* 0x0000007e37397223 */ /* 0x000fe20000010039 */
[----:B------:R-:W-:Y:S01]  /*54e0*/  LOP3.LUT R55, R39, 0xffff0000, RZ, 0xc0, !PT ;  /* 0xffff000027377812 */ /* 0x000fe200078ec0ff */
[----:B------:R-:W-:Y:S01]  /*54f0*/  IMAD.U32 R126, R36, 0x10000, RZ ;  /* 0x00010000247e7824 */ /* 0x000fe200078e00ff */
[----:B------:R-:W-:-:S03]  /*5500*/  LOP3.LUT R39, R53, 0xffff0000, RZ, 0xc0, !PT ;  /* 0xffff000035277812 */ /* 0x000fc600078ec0ff */
[C---:B------:R-:W-:Y:S02]  /*5510*/  FMUL.FTZ R53, R56.reuse, R55 ;  /* 0x0000003738357220 */ /* 0x040fe40000410000 */
[-C--:B------:R-:W-:Y:S02]  /*5520*/  FMUL.FTZ R56, R56, R39.reuse ;  /* 0x0000002738387220 */ /* 0x080fe40000410000 */
[----:B------:R-:W-:Y:S01]  /*5530*/  FFMA.FTZ R39, R52, R39, -R53 ;  /* 0x0000002734277223 */ /* 0x000fe20000010835 */
[----:B------:R-:W-:Y:S02]  /*5540*/  IMAD.U32 R53, R54, 0x10000, RZ ;  /* 0x0001000036357824 */ /* 0x000fe400078e00ff */
[----:B------:R-:W-:Y:S01]  /*5550*/  FFMA.FTZ R52, R52, R55, R56 ;  /* 0x0000003734347223 */ /* 0x000fe20000010038 */
[C---:B------:R-:W-:Y:S01]  /*5560*/  IMAD.U32 R55, R58.reuse, 0x10000, RZ ;  /* 0x000100003a377824 */ /* 0x040fe200078e00ff */
[----:B------:R-:W-:Y:S01]  /*5570*/  LOP3.LUT R58, R58, 0xffff0000, RZ, 0xc0, !PT ;  /* 0xffff00003a3a7812 */ /* 0x000fe200078ec0ff */
[C---:B------:R-:W-:Y:S01]  /*5580*/  IMAD.U32 R56, R37.reuse, 0x10000, RZ ;  /* 0x0001000025387824 */ /* 0x040fe200078e00ff */
[----:B------:R-:W-:-:S02]  /*5590*/  LOP3.LUT R37, R37, 0xffff0000, RZ, 0xc0, !PT ;  /* 0xffff000025257812 */ /* 0x000fc400078ec0ff */
[----:B------:R-:W-:Y:S01]  /*55a0*/  LOP3.LUT R54, R54, 0xffff0000, RZ, 0xc0, !PT ;  /* 0xffff000036367812 */ /* 0x000fe200078ec0ff */
[C---:B------:R-:W-:Y:S01]  /*55b0*/  FMUL.FTZ R128, R55.reuse, R56 ;  /* 0x0000003837807220 */ /* 0x040fe20000410000 */
[----:B------:R-:W-:Y:S01]  /*55c0*/  FMUL.FTZ R55, R55, R126 ;  /* 0x0000007e37377220 */ /* 0x000fe20000410000 */
[----:B------:R-:W-:Y:S01]  /*55d0*/  FMUL.FTZ R59, R58, R37 ;  /* 0x000000253a3b7220 */ /* 0x000fe20000410000 */
[----:B------:R-:W-:Y:S01]  /*55e0*/  F2FP.BF16.F32.PACK_AB R130, R39, R130 ;  /* 0x000000822782723e */ /* 0x000fe200000010ff */
[C---:B------:R-:W-:Y:S01]  /*55f0*/  FFMA.FTZ R128, R53.reuse, R126, -R128 ;  /* 0x0000007e35807223 */ /* 0x040fe20000010880 */
[----:B------:R-:W-:Y:S01]  /*5600*/  FFMA.FTZ R55, R53, R56, R55 ;  /* 0x0000003835377223 */ /* 0x000fe20000010037 */
[----:B------:R-:W-:Y:S02]  /*5610*/  LOP3.LUT R53, R36, 0xffff0000, RZ, 0xc0, !PT ;  /* 0xffff000024357812 */ /* 0x000fe400078ec0ff */
[----:B------:R-:W-:Y:S01]  /*5620*/  F2FP.BF16.F32.PACK_AB R56, R52, R57 ;  /* 0x000000393438723e */ /* 0x000fe200000010ff */
[----:B------:R-:W-:-:S02]  /*5630*/  IMAD.MOV.U32 R52, RZ, RZ, R130 ;  /* 0x000000ffff347224 */ /* 0x000fc400078e0082 */
[-C--:B------:R-:W-:Y:S01]  /*5640*/  FMUL.FTZ R58, R58, R53.reuse ;  /* 0x000000353a3a7220 */ /* 0x080fe20000410000 */
[----:B------:R-:W-:Y:S01]  /*5650*/  FFMA.FTZ R59, R54, R53, -R59 ;  /* 0x00000035363b7223 */ /* 0x000fe2000001083b */
[----:B------:R-:W-:Y:S01]  /*5660*/  F2FP.BF16.F32.PACK_AB R53, R50, R127 ;  /* 0x0000007f3235723e */ /* 0x000fe200000010ff */
[----:B------:R-:W-:Y:S02]  /*5670*/  IMAD.MOV.U32 R57, RZ, RZ, R48 ;  /* 0x000000ffff397224 */ /* 0x000fe400078e0030 */
[----:B------:R-:W-:Y:S01]  /*5680*/  FFMA.FTZ R58, R54, R37, R58 ;  /* 0x00000025363a7223 */ /* 0x000fe2000001003a */
[----:B------:R-:W-:Y:S01]  /*5690*/  F2FP.BF16.F32.PACK_AB R54, R59, R128 ;  /* 0x000000803b36723e */ /* 0x000fe200000010ff */
[----:B------:R-:W-:-:S03]  /*56a0*/  IMAD.MOV.U32 R59, RZ, RZ, R38 ;  /* 0x000000ffff3b7224 */ /* 0x000fc600078e0026 */
[----:B------:R-:W-:Y:S01]  /*56b0*/  F2FP.BF16.F32.PACK_AB R58, R58, R55 ;  /* 0x000000373a3a723e */ /* 0x000fe200000010ff */
[----:B------:R-:W-:-:S07]  /*56c0*/  IMAD.MOV.U32 R55, RZ, RZ, R49 ;  /* 0x000000ffff377224 */ /* 0x000fce00078e0031 */
.L_x_9400:
[----:B------:R-:W-:Y:S05]  /*56d0*/  BSYNC B2 ;  /* 0x0000000000027941 */ /* 0x000fea0003800000 */
.L_x_9399:
        /* <DEDUP_REMOVED lines=10> */
.L_x_9398:
[----:B------:R-:W-:Y:S05]  /*5780*/  BSYNC B1 ;  /* 0x0000000000017941 */ /* 0x000fea0003800000 */
.L_x_9397:
[----:B------:R-:W-:Y:S01]  /*5790*/  ISETP.NE.AND P4, PT, R10, RZ, PT ;  /* 0x000000ff0a00720c */ /* 0x000fe20003f85270 */
[----:B------:R-:W-:-:S12]  /*57a0*/  BSSY B1, `(.L_x_9401) ;  /* 0x0000086000017945 */ /* 0x000fd80003800000 */
[----:B------:R-:W-:Y:S05]  /*57b0*/  @!P4 BRA `(.L_x_9402) ;  /* 0x000000080010c947 */ /* 0x000fea0003800000 */
[----:B------:R-:W2:Y:S04]  /*57c0*/  LDL R48, [R1+0xc] ;  /* 0x00000c0001307983 */ /* 0x000ea80000100800 */
[----:B-1----:R-:W3:Y:S04]  /*57d0*/  LDL R39, [R1+0x10] ;  /* 0x0000100001277983 */ /* 0x002ee80000100800 */
[----:B------:R-:W4:Y:S01]  /*57e0*/  LDL R38, [R1+0x14] ;  /* 0x0000140001267983 */ /* 0x000f220000100800 */
[----:B------:R-:W-:Y:S01]  /*57f0*/  SEL R36, R107, R114, !P1 ;  /* 0x000000726b247207 */ /* 0x000fe20004800000 */
[----:B------:R-:W-:Y:S01]  /*5800*/  VIADD R54, R19, 0x10 ;  /* 0x0000001013367836 */ /* 0x000fe20000000000 */
[----:B------:R-:W-:Y:S01]  /*5810*/  IADD3 R52, P4, P5, R60, R90, R74 ;  /* 0x0000005a3c347210 */ /* 0x000fe20007d9e04a */
[----:B------:R-:W-:Y:S01]  /*5820*/  BSSY B2, `(.L_x_9403) ;  /* 0x0000073000027945 */ /* 0x000fe20003800000 */
[----:B------:R-:W-:-:S02]  /*5830*/  SHF.R.S32.HI R37, RZ, 0x1f, R36 ;  /* 0x0000001fff257819 */ /* 0x000fc40000011424 */
        /* <DEDUP_REMOVED lines=22> */
[----:B------:R-:W-:Y:S02]  /*59a0*/  SHF.R.U32.HI R54, RZ, 0x10, R33 ;  /* 0x00000010ff367819 */ /* 0x000fe40000011621 */
[--C-:B------:R-:W-:Y:S02]  /*59b0*/  SHF.R.U64 R33, R34, 0x10, R35.reuse ;  /* 0x0000001022217819 */ /* 0x100fe40000001223 */
[----:B------:R-:W-:Y:S02]  /*59c0*/  SHF.R.U32.HI R34, RZ, 0x10, R35 ;  /* 0x00000010ff227819 */ /* 0x000fe40000011623 */
[--C-:B------:R-:W-:Y:S02]  /*59d0*/  SHF.R.U32.HI R35, RZ, 0x10, R45.reuse ;  /* 0x00000010ff237819 */ /* 0x100fe4000001162d */
[----:B------:R-:W-:-:S02]  /*59e0*/  SHF.R.U64 R45, R44, 0x10, R45 ;  /* 0x000000102c2d7819 */ /* 0x000fc4000000122d */
[----:B------:R-:W-:Y:S02]  /*59f0*/  PRMT R142, R142, 0x5410, R35 ;  /* 0x000054108e8e7816 */ /* 0x000fe40000000023 */
[----:B------:R-:W-:Y:S01]  /*5a00*/  PRMT R143, R143, 0x5410, R54 ;  /* 0x000054108f8f7816 */ /* 0x000fe20000000036 */
[----:B-1----:R-:W-:Y:S01]  /*5a10*/  IMAD.U32 R54, R37, 0x10000, RZ ;  /* 0x0001000025367824 */ /* 0x002fe200078e00ff */
[--C-:B------:R-:W-:Y:S01]  /*5a20*/  SHF.R.U64 R44, R46, 0x10, R47.reuse ;  /* 0x000000102e2c7819 */ /* 0x100fe2000000122f */
[C---:B------:R-:W-:Y:S01]  /*5a30*/  IMAD.U32 R57, R142.reuse, 0x10000, RZ ;  /* 0x000100008e397824 */ /* 0x040fe200078e00ff */
[----:B------:R-:W-:Y:S01]  /*5a40*/  LOP3.LUT R46, R49, 0xffff0000, RZ, 0xc0, !PT ;  /* 0xffff0000312e7812 */ /* 0x000fe200078ec0ff */
[----:B------:R-:W-:Y:S01]  /*5a50*/  IMAD.U32 R59, R143, 0x10000, RZ ;  /* 0x000100008f3b7824 */ /* 0x000fe200078e00ff */
[----:B------:R-:W-:Y:S01]  /*5a60*/  LOP3.LUT R142, R142, 0xffff0000, RZ, 0xc0, !PT ;  /* 0xffff00008e8e7812 */ /* 0x000fe200078ec0ff */
[C---:B------:R-:W-:Y:S01]  /*5a70*/  FMUL.FTZ R121, R56.reuse, R57 ;  /* 0x0000003938797220 */ /* 0x040fe20000410000 */
[----:B------:R-:W-:Y:S01]  /*5a80*/  SHF.R.U32.HI R47, RZ, 0x10, R47 ;  /* 0x00000010ff2f7819 */ /* 0x000fe2000001162f */
        /* <DEDUP_REMOVED lines=8> */
[----:B------:R-:W-:Y:S01]  /*5b10*/  FFMA.FTZ R54, R54, R57, R58 ;  /* 0x0000003936367223 */ /* 0x000fe2000001003a */
[----:B------:R-:W-:Y:S01]  /*5b20*/  PRMT R133, R133, 0x5410, R34 ;  /* 0x0000541085857816 */ /* 0x000fe20000000022 */
[----:B------:R-:W-:Y:S01]  /*5b30*/  FFMA.FTZ R47, R35, R143, -R32 ;  /* 0x0000008f232f7223 */ /* 0x000fe20000010820 */
[----:B------:R-:W-:Y:S01]  /*5b40*/  PRMT R134, R134, 0x5410, R33 ;  /* 0x0000541086867816 */ /* 0x000fe20000000021 */
[C---:B------:R-:W-:Y:S01]  /*5b50*/  IMAD.U32 R32, R140.reuse, 0x10000, RZ ;  /* 0x000100008c207824 */ /* 0x040fe200078e00ff */
[----:B------:R-:W-:Y:S01]  /*5b60*/  LOP3.LUT R51, R51, 0xffff0000, RZ, 0xc0, !PT ;  /* 0xffff000033337812 */ /* 0x000fe200078ec0ff */
[----:B------:R-:W-:Y:S01]  /*5b70*/  IMAD.U32 R34, R133, 0x10000, RZ ;  /* 0x0001000085227824 */ /* 0x000fe200078e00ff */
[----:B------:R-:W-:Y:S01]  /*5b80*/  LOP3.LUT R140, R140, 0xffff0000, RZ, 0xc0, !PT ;  /* 0xffff00008c8c7812 */ /* 0x000fe200078ec0ff */
[----:B------:R-:W-:-:S02]  /*5b90*/  IMAD.U32 R58, R39, 0x10000, RZ ;  /* 0x00010000273a7824 */ /* 0x000fc400078e00ff */
[C---:B------:R-:W-:Y:S01]  /*5ba0*/  FMUL.FTZ R33, R121.reuse, R32 ;  /* 0x0000002079217220 */ /* 0x040fe20000410000 */
[-C--:B------:R-:W-:Y:S01]  /*5bb0*/  FMUL.FTZ R121, R121, R34.reuse ;  /* 0x0000002279797220 */ /* 0x080fe20000410000 */
[----:B------:R-:W-:Y:S01]  /*5bc0*/  PRMT R132, R132, 0x5410, R45 ;  /* 0x0000541084847816 */ /* 0x000fe2000000002d */
[----:B------:R-:W-:Y:S01]  /*5bd0*/  FMUL.FTZ R123, R46, R143 ;  /* 0x0000008f2e7b7220 */ /* 0x000fe20000410000 */
[C---:B------:R-:W-:Y:S01]  /*5be0*/  FFMA.FTZ R33, R58.reuse, R34, -R33 ;  /* 0x000000223a217223 */ /* 0x040fe20000010821 */
[----:B------:R-:W-:Y:S01]  /*5bf0*/  LOP3.LUT R34, R133, 0xffff0000, RZ, 0xc0, !PT ;  /* 0xffff000085227812 */ /* 0x000fe200078ec0ff */
[----:B------:R-:W-:Y:S01]  /*5c00*/  FFMA.FTZ R32, R58, R32, R121 ;  /* 0x000000203a207223 */ /* 0x000fe20000010079 */
[----:B------:R-:W-:Y:S01]  /*5c10*/  LOP3.LUT R39, R39, 0xffff0000, RZ, 0xc0, !PT ;  /* 0xffff000027277812 */ /* 0x000fe200078ec0ff */
[----:B------:R-:W-:Y:S01]  /*5c20*/  FMUL.FTZ R58, R51, R140 ;  /* 0x0000008c333a7220 */ /* 0x000fe20000410000 */
[----:B------:R-:W-:Y:S01]  /*5c30*/  IMAD.U32 R49, R48, 0x10000, RZ ;  /* 0x0001000030317824 */ /* 0x000fe200078e00ff */
[----:B------:R-:W-:Y:S01]  /*5c40*/  PRMT R131, R131, 0x5410, R44 ;  /* 0x0000541083837816 */ /* 0x000fe2000000002c */
[----:B------:R-:W-:-:S02]  /*5c50*/  IMAD.U32 R46, R132, 0x10000, RZ ;  /* 0x00010000842e7824 */ /* 0x000fc400078e00ff */
[-C--:B------:R-:W-:Y:S01]  /*5c60*/  FMUL.FTZ R122, R51, R34.reuse ;  /* 0x00000022337a7220 */ /* 0x080fe20000410000 */
[----:B------:R-:W-:Y:S01]  /*5c70*/  IMAD.U32 R44, R141, 0x10000, RZ ;  /* 0x000100008d2c7824 */ /* 0x000fe200078e00ff */
[----:B------:R-:W-:Y:S01]  /*5c80*/  LOP3.LUT R48, R48, 0xffff0000, RZ, 0xc0, !PT ;  /* 0xffff000030307812 */ /* 0x000fe200078ec0ff */
[----:B------:R-:W-:Y:S01]  /*5c90*/  FFMA.FTZ R34, R39, R34, -R58 ;  /* 0x0000002227227223 */ /* 0x000fe2000001083a */
[----:B------:R-:W-:Y:S01]  /*5ca0*/  LOP3.LUT R45, R132, 0xffff0000, RZ, 0xc0, !PT ;  /* 0xffff0000842d7812 */ /* 0x000fe200078ec0ff */
[C---:B------:R-:W-:Y:S01]  /*5cb0*/  IMAD.U32 R37, R36.reuse, 0x10000, RZ ;  /* 0x0001000024257824 */ /* 0x040fe200078e00ff */
[----:B------:R-:W-:Y:S01]  /*5cc0*/  LOP3.LUT R141, R141, 0xffff0000, RZ, 0xc0, !PT ;  /* 0xffff00008d8d7812 */ /* 0x000fe200078ec0ff */
[C---:B------:R-:W-:Y:S01]  /*5cd0*/  FMUL.FTZ R58, R49.reuse, R46 ;  /* 0x0000002e313a7220 */ /* 0x040fe20000410000 */
[-C--:B------:R-:W-:Y:S01]  /*5ce0*/  FMUL.FTZ R49, R49, R44.reuse ;  /* 0x0000002c31317220 */ /* 0x080fe20000410000 */
[----:B------:R-:W-:Y:S01]  /*5cf0*/  LOP3.LUT R36, R36, 0xffff0000, RZ, 0xc0, !PT ;  /* 0xffff000024247812 */ /* 0x000fe200078ec0ff */
[C---:B------:R-:W-:Y:S01]  /*5d00*/  IMAD.U32 R57, R38.reuse, 0x10000, RZ ;  /* 0x0001000026397824 */ /* 0x040fe200078e00ff */
[----:B------:R-:W-:Y:S01]  /*5d10*/  LOP3.LUT R59, R38, 0xffff0000, RZ, 0xc0, !PT ;  /* 0xffff0000263b7812 */ /* 0x000fe200078ec0ff */
[C---:B------:R-:W-:Y:S01]  /*5d20*/  FMUL.FTZ R51, R48.reuse, R45 ;  /* 0x0000002d30337220 */ /* 0x040fe20000410000 */
[----:B------:R-:W-:Y:S01]  /*5d30*/  FFMA.FTZ R44, R37, R44, -R58 ;  /* 0x0000002c252c7223 */ /* 0x000fe2000001083a */
[----:B------:R-:W-:Y:S01]  /*5d40*/  FMUL.FTZ R121, R48, R141 ;  /* 0x0000008d30797220 */ /* 0x000fe20000410000 */
[----:B------:R-:W-:-:S02]  /*5d50*/  IMAD.U32 R38, R50, 0x10000, RZ ;  /* 0x0001000032267824 */ /* 0x000fc400078e00ff */
[----:B------:R-:W-:Y:S01]  /*5d60*/  FFMA.FTZ R37, R37, R46, R49 ;  /* 0x0000002e25257223 */ /* 0x000fe20000010031 */
        /* <DEDUP_REMOVED lines=9> */
[----:B------:R-:W-:Y:S01]  /*5e00*/  FFMA.FTZ R35, R35, R142, R123 ;  /* 0x0000008e23237223 */ /* 0x000fe2000001007b */
        /* <DEDUP_REMOVED lines=20> */
.L_x_9404:
[----:B------:R-:W-:Y:S05]  /*5f50*/  BSYNC B2 ;  /* 0x0000000000027941 */ /* 0x000fea0003800000 */
.L_x_9403:
        /* <DEDUP_REMOVED lines=10> */
.L_x_9402:
[----:B------:R-:W-:Y:S05]  /*6000*/  BSYNC B1 ;  /* 0x0000000000017941 */ /* 0x000fea0003800000 */
.L_x_9401:
[----:B------:R-:W-:-:S13]  /*6010*/  ISETP.NE.AND P4, PT, R11, RZ, PT ;  /* 0x000000ff0b00720c */ /* 0x000fda0003f85270 */
[----:B------:R-:W-:Y:S05]  /*6020*/  @!P4 BRA `(.L_x_9369) ;  /* 0x0000000800a0c947 */ /* 0x000fea0003800000 */
[----:B-1-3--:R-:W2:Y:S04]  /*6030*/  LDL R36, [R1+0xc] ;  /* 0x00000c0001247983 */ /* 0x00aea80000100800 */
[----:B------:R-:W3:Y:S04]  /*6040*/  LDL R35, [R1+0x10] ;  /* 0x0000100001237983 */ /* 0x000ee80000100800 */
[----:B------:R-:W4:Y:S01]  /*6050*/  LDL R34, [R1+0x14] ;  /* 0x0000140001227983 */ /* 0x000f220000100800 */
[----:B------:R-:W-:Y:S01]  /*6060*/  VIADD R46, R19, 0x20 ;  /* 0x00000020132e7836 */ /* 0x000fe20000000000 */
[----:B------:R-:W-:Y:S01]  /*6070*/  IADD3 R32, P4, P5, R60, R90, R27 ;  /* 0x0000005a3c207210 */ /* 0x000fe20007d9e01b */
[----:B------:R-:W-:Y:S03]  /*6080*/  BSSY B1, `(.L_x_9405) ;  /* 0x0000078000017945 */ /* 0x000fe60003800000 */
[----:B------:R-:W-:-:S02]  /*6090*/  ISETP.GE.AND P6, PT, R46, R104, PT ;  /* 0x000000682e00720c */ /* 0x000fc40003fc6270 */
[----:B------:R-:W-:Y:S02]  /*60a0*/  IADD3.X R33, R0, R112, R94, P4, P5 ;  /* 0x0000007000217210 */ /* 0x000fe400027ea45e */
[C---:B------:R-:W-:Y:S02]  /*60b0*/  LEA R44, P4, R32.reuse, R88, 0x1 ;  /* 0x00000058202c7211 */ /* 0x040fe400078808ff */
[----:B------:R-:W-:Y:S02]  /*60c0*/  SEL R114, R107, R114, !P6 ;  /* 0x000000726b727207 */ /* 0x000fe40007000000 */
[----:B------:R-:W-:Y:S02]  /*60d0*/  LEA.HI.X R45, R32, R89, R33, 0x1, P4 ;  /* 0x00000059202d7211 */ /* 0x000fe400020f0c21 */
[----:B------:R-:W-:Y:S02]  /*60e0*/  SHF.R.S32.HI R33, RZ, 0x1f, R114 ;  /* 0x0000001fff217819 */ /* 0x000fe40000011472 */
[----:B------:R-:W-:-:S02]  /*60f0*/  ISETP.GE.AND P4, PT, R46, R99, PT ;  /* 0x000000632e00720c */ /* 0x000fc40003f86270 */
[----:B------:R-:W-:-:S04]  /*6100*/  LEA.HI R33, R33, R114, RZ, 0x4 ;  /* 0x0000007221217211 */ /* 0x000fc800078f20ff */
        /* <DEDUP_REMOVED lines=21> */
[----:B------:R-:W-:Y:S02]  /*6260*/  PRMT R129, R129, 0x5410, R52 ;  /* 0x0000541081817816 */ /* 0x000fe40000000034 */
[--C-:B------:R-:W-:Y:S01]  /*6270*/  SHF.R.U64 R49, R42, 0x10, R43.reuse ;  /* 0x000000102a317819 */ /* 0x100fe2000000122b */
[----:B-1----:R-:W-:Y:S01]  /*6280*/  IMAD.U32 R42, R33, 0x10000, RZ ;  /* 0x00010000212a7824 */ /* 0x002fe200078e00ff */
[----:B------:R-:W-:Y:S02]  /*6290*/  SHF.R.U32.HI R50, RZ, 0x10, R43 ;  /* 0x00000010ff327819 */ /* 0x000fe4000001162b */
[----:B------:R-:W-:-:S02]  /*62a0*/  LOP3.LUT R43, R37, 0xffff0000, RZ, 0xc0, !PT ;  /* 0xffff0000252b7812 */ /* 0x000fc400078ec0ff */
[----:B------:R-:W-:Y:S02]  /*62b0*/  PRMT R117, R117, 0x5410, R58 ;  /* 0x0000541075757816 */ /* 0x000fe4000000003a */
[----:B------:R-:W-:Y:S01]  /*62c0*/  LOP3.LUT R37, R39, 0xffff0000, RZ, 0xc0, !PT ;  /* 0xffff000027257812 */ /* 0x000fe200078ec0ff */
[----:B------:R-:W-:Y:S01]  /*62d0*/  IMAD.U32 R39, R129, 0x10000, RZ ;  /* 0x0001000081277824 */ /* 0x000fe200078e00ff */
[----:B------:R-:W-:Y:S01]  /*62e0*/  SHF.R.U64 R51, R40, 0x10, R41 ;  /* 0x0000001028337819 */ /* 0x000fe20000001229 */
[----:B------:R-:W-:Y:S01]  /*62f0*/  IMAD.U32 R41, R35, 0x10000, RZ ;  /* 0x0001000023297824 */ /* 0x000fe200078e00ff */
[----:B------:R-:W-:Y:S02]  /*6300*/  LOP3.LUT R40, R33, 0xffff0000, RZ, 0xc0, !PT ;  /* 0xffff000021287812 */ /* 0x000fe400078ec0ff */
[----:B------:R-:W-:Y:S02]  /*6310*/  SHF.R.U32.HI R54, RZ, 0x10, R31 ;  /* 0x00000010ff367819 */ /* 0x000fe4000001161f */
[----:B------:R-:W-:Y:S01]  /*6320*/  LOP3.LUT R33, R35, 0xffff0000, RZ, 0xc0, !PT ;  /* 0xffff000023217812 */ /* 0x000fe200078ec0ff */
[----:B------:R-:W-:Y:S01]  /*6330*/  IMAD.U32 R35, R117, 0x10000, RZ ;  /* 0x0001000075237824 */ /* 0x000fe200078e00ff */
[----:B------:R-:W-:Y:S01]  /*6340*/  PRMT R118, R118, 0x5410, R49 ;  /* 0x0000541076767816 */ /* 0x000fe20000000031 */
[----:B------:R-:W-:Y:S01]  /*6350*/  FMUL.FTZ R49, R48, R39 ;  /* 0x0000002730317220 */ /* 0x000fe20000410000 */
[----:B------:R-:W-:-:S02]  /*6360*/  PRMT R119, R119, 0x5410, R50 ;  /* 0x0000541077777816 */ /* 0x000fc40000000032 */
[----:B------:R-:W-:Y:S01]  /*6370*/  SHF.R.U64 R53, R28, 0x10, R29 ;  /* 0x000000101c357819 */ /* 0x000fe2000000121d */
[----:B------:R-:W-:Y:S01]  /*6380*/  IMAD.U32 R29, R36, 0x10000, RZ ;  /* 0x00010000241d7824 */ /* 0x000fe200078e00ff */
[----:B------:R-:W-:Y:S01]  /*6390*/  PRMT R115, R115, 0x5410, R54 ;  /* 0x0000541073737816 */ /* 0x000fe20000000036 */
[----:B------:R-:W-:Y:S01]  /*63a0*/  IMAD.U32 R28, R32, 0x10000, RZ ;  /* 0x00010000201c7824 */ /* 0x000fe200078e00ff */
[----:B------:R-:W-:Y:S01]  /*63b0*/  PRMT R120, R120, 0x5410, R51 ;  /* 0x0000541078787816 */ /* 0x000fe20000000033 */
[-C--:B------:R-:W-:Y:S01]  /*63c0*/  FMUL.FTZ R51, R48, R35.reuse ;  /* 0x0000002330337220 */ /* 0x080fe20000410000 */
[----:B------:R-:W-:Y:S01]  /*63d0*/  LOP3.LUT R129, R129, 0xffff0000, RZ, 0xc0, !PT ;  /* 0xffff000081817812 */ /* 0x000fe200078ec0ff */
[----:B------:R-:W-:Y:S01]  /*63e0*/  FFMA.FTZ R35, R42, R35, -R49 ;  /* 0x000000232a237223 */ /* 0x000fe20000010831 */
[----:B------:R-:W-:Y:S01]  /*63f0*/  LOP3.LUT R117, R117, 0xffff0000, RZ, 0xc0, !PT ;  /* 0xffff000075757812 */ /* 0x000fe200078ec0ff */
[----:B------:R-:W-:Y:S01]  /*6400*/  IMAD.U32 R49, R119, 0x10000, RZ ;  /* 0x0001000077317824 */ /* 0x000fe200078e00ff */
[----:B------:R-:W-:Y:S01]  /*6410*/  PRMT R116, R116, 0x5410, R53 ;  /* 0x0000541074747816 */ /* 0x000fe20000000035 */
[----:B------:R-:W-:Y:S01]  /*6420*/  FMUL.FTZ R53, R43, R129 ;  /* 0x000000812b357220 */ /* 0x000fe20000410000 */
[----:B------:R-:W-:-:S02]  /*6430*/  IMAD.U32 R48, R115, 0x10000, RZ ;  /* 0x0001000073307824 */ /* 0x000fc400078e00ff */
[----:B------:R-:W-:Y:S01]  /*6440*/  FMUL.FTZ R43, R43, R117 ;  /* 0x000000752b2b7220 */ /* 0x000fe20000410000 */
[----:B------:R-:W-:Y:S01]  /*6450*/  FMUL.FTZ R52, R46, R49 ;  /* 0x000000312e347220 */ /* 0x000fe20000410000 */
[----:B------:R-:W-:Y:S01]  /*6460*/  FFMA.FTZ R39, R42, R39, R51 ;  /* 0x000000272a277223 */ /* 0x000fe20000010033 */
[----:B------:R-:W-:Y:S01]  /*6470*/  LOP3.LUT R50, R119, 0xffff0000, RZ, 0xc0, !PT ;  /* 0xffff000077327812 */ /* 0x000fe200078ec0ff */
[----:B------:R-:W-:Y:S01]  /*6480*/  FFMA.FTZ R42, R40, R117, -R53 ;  /* 0x00000075282a7223 */ /* 0x000fe20000010835 */
[-C--:B------:R-:W-:Y:S01]  /*6490*/  FMUL.FTZ R46, R46, R48.reuse ;  /* 0x000000302e2e7220 */ /* 0x080fe20000410000 */
[----:B------:R-:W-:Y:S01]  /*64a0*/  FFMA.FTZ R40, R40, R129, R43 ;  /* 0x0000008128287223 */ /* 0x000fe2000001002b */
[----:B------:R-:W-:Y:S01]  /*64b0*/  FFMA.FTZ R43, R41, R48, -R52 ;  /* 0x00000030292b7223 */ /* 0x000fe20000010834 */
[----:B------:R-:W-:Y:S01]  /*64c0*/  LOP3.LUT R48, R115, 0xffff0000, RZ, 0xc0, !PT ;  /* 0xffff000073307812 */ /* 0x000fe200078ec0ff */
[----:B------:R-:W-:Y:S01]  /*64d0*/  FFMA.FTZ R41, R41, R49, R46 ;  /* 0x0000003129297223 */ /* 0x000fe2000001002e */
[C---:B------:R-:W-:Y:S01]  /*64e0*/  FMUL.FTZ R52, R37.reuse, R50 ;  /* 0x0000003225347220 */ /* 0x040fe20000410000 */
[----:B------:R-:W-:Y:S01]  /*64f0*/  IMAD.U32 R46, R116, 0x10000, RZ ;  /* 0x00010000742e7824 */ /* 0x000fe200078e00ff */
[----:B------:R-:W-:Y:S01]  /*6500*/  LOP3.LUT R36, R36, 0xffff0000, RZ, 0xc0, !PT ;  /* 0xffff000024247812 */ /* 0x000fe200078ec0ff */
[C---:B------:R-:W-:Y:S01]  /*6510*/  IMAD.U32 R49, R120.reuse, 0x10000, RZ ;  /* 0x0001000078317824 */ /* 0x040fe200078e00ff */
[----:B------:R-:W-:Y:S01]  /*6520*/  LOP3.LUT R51, R120, 0xffff0000, RZ, 0xc0, !PT ;  /* 0xffff000078337812 */ /* 0x000fe200078ec0ff */
[-C--:B------:R-:W-:Y:S01]  /*6530*/  FMUL.FTZ R54, R37, R48.reuse ;  /* 0x0000003025367220 */ /* 0x080fe20000410000 */
[----:B------:R-:W-:Y:S01]  /*6540*/  SHF.R.U64 R56, R30, 0x10, R31 ;  /* 0x000000101e387819 */ /* 0x000fe2000000121f */
[----:B------:R-:W-:Y:S01]  /*6550*/  FFMA.FTZ R52, R33, R48, -R52 ;  /* 0x0000003021347223 */ /* 0x000fe20000010834 */
[----:B------:R-:W-:Y:S01]  /*6560*/  LOP3.LUT R37, R116, 0xffff0000, RZ, 0xc0, !PT ;  /* 0xffff000074257812 */ /* 0x000fe200078ec0ff */
[C---:B------:R-:W-:Y:S01]  /*6570*/  FMUL.FTZ R48, R29.reuse, R46 ;  /* 0x0000002e1d307220 */ /* 0x040fe20000410000 */
[----:B------:R-:W-:Y:S01]  /*6580*/  LOP3.LUT R32, R32, 0xffff0000, RZ, 0xc0, !PT ;  /* 0xffff000020207812 */ /* 0x000fe200078ec0ff */
[----:B------:R-:W-:Y:S01]  /*6590*/  FMUL.FTZ R53, R29, R49 ;  /* 0x000000311d357220 */ /* 0x000fe20000410000 */
[----:B------:R-:W-:Y:S01]  /*65a0*/  PRMT R113, R113, 0x5410, R56 ;  /* 0x0000541071717816 */ /* 0x000fe20000000038 */
[----:B------:R-:W-:Y:S01]  /*65b0*/  FMUL.FTZ R29, R36, R51 ;  /* 0x00000033241d7220 */ /* 0x000fe20000410000 */
[----:B------:R-:W-:Y:S01]  /*65c0*/  FFMA.FTZ R48, R28, R49, R48 ;  /* 0x000000311c307223 */ /* 0x000fe20000010030 */
[----:B------:R-:W-:Y:S01]  /*65d0*/  FMUL.FTZ R49, R36, R37 ;  /* 0x0000002524317220 */ /* 0x000fe20000410000 */
[----:B------:R-:W-:-:S02]  /*65e0*/  IMAD.U32 R31, R38, 0x10000, RZ ;  /* 0x00010000261f7824 */ /* 0x000fc400078e00ff */
[----:B------:R-:W-:Y:S01]  /*65f0*/  FFMA.FTZ R54, R33, R50, R54 ;  /* 0x0000003221367223 */ /* 0x000fe20000010036 */
[----:B------:R-:W-:Y:S01]  /*6600*/  FFMA.FTZ R53, R28, R46, -R53 ;  /* 0x0000002e1c357223 */ /* 0x000fe20000010835 */
[----:B------:R-:W-:Y:S01]  /*6610*/  FFMA.FTZ R36, R32, R37, -R29 ;  /* 0x0000002520247223 */ /* 0x000fe2000001081d */
[----:B------:R-:W-:Y:S01]  /*6620*/  LOP3.LUT R38, R38, 0xffff0000, RZ, 0xc0, !PT ;  /* 0xffff000026267812 */ /* 0x000fe200078ec0ff */
[C---:B------:R-:W-:Y:S01]  /*6630*/  IMAD.U32 R29, R118.reuse, 0x10000, RZ ;  /* 0x00010000761d7824 */ /* 0x040fe200078e00ff */
[----:B------:R-:W-:Y:S01]  /*6640*/  LOP3.LUT R33, R118, 0xffff0000, RZ, 0xc0, !PT ;  /* 0xffff000076217812 */ /* 0x000fe200078ec0ff */
[C---:B------:R-:W-:Y:S01]  /*6650*/  IMAD.U32 R28, R113.reuse, 0x10000, RZ ;  /* 0x00010000711c7824 */ /* 0x040fe200078e00ff */
[----:B------:R-:W-:Y:S01]  /*6660*/  LOP3.LUT R113, R113, 0xffff0000, RZ, 0xc0, !PT ;  /* 0xffff000071717812 */ /* 0x000fe200078ec0ff */
[----:B------:R-:W-:Y:S02]  /*6670*/  IMAD.U32 R30, R34, 0x10000, RZ ;  /* 0x00010000221e7824 */ /* 0x000fe400078e00ff */
        /* <DEDUP_REMOVED lines=22> */
[----:B------:R-:W-:Y:S02]  /*67e0*/  IMAD.MOV.U32 R35, RZ, RZ, R43 ;  /* 0x000000ffff237224 */ /* 0x000fe400078e002b */
[----:B------:R-:W-:-:S07]  /*67f0*/  IMAD.MOV.U32 R39, RZ, RZ, R41 ;  /* 0x000000ffff277224 */ /* 0x000fce00078e0029 */
.L_x_9406:
[----:B------:R-:W-:Y:S05]  /*6800*/  BSYNC B1 ;  /* 0x0000000000017941 */ /* 0x000fea0003800000 */
.L_x_9405:
        /* <DEDUP_REMOVED lines=10> */
.L_x_9362:
[----:B------:R-:W-:-:S06]  /*68b0*/  UISETP.NE.AND UP0, UPT, UR37, 0x3, UPT ;  /* 0x000000032500788c */ /* 0x000fcc000bf05270 */
[----:B------:R-:W-:-:S13]  /*68c0*/  PLOP3.LUT P3, PT, PT, PT, UP0, 0x80, 0x0 ;  /* 0x000000000000781c */ /* 0x000fda0003f6f008 */
[----:B------:R-:W-:Y:S05]  /*68d0*/  @!P3 BRA `(.L_x_9407) ;  /* 0x000000000004b947 */ /* 0x000fea0003800000 */
[----:B------:R-:W-:Y:S01]  /*68e0*/  BPT.TRAP 0x1 ;  /* 0x000000040000795c */ /* 0x000fe20000300000 */
.L_x_9407:
[----:B------:R-:W-:Y:S01]  /*68f0*/  IMAD R15, R18, 0x8, R2 ;  /* 0x00000008120f7824 */ /* 0x000fe200078e0202 */
[----:B------:R-:W-:Y:S01]  /*6900*/  SHF.L.U32 R86, R157, 0x1f, RZ ;  /* 0x0000001f9d567819 */ /* 0x000fe200000006ff */
[----:B------:R-:W-:Y:S01]  /*6910*/  IMAD R85, R25, -0x80, R24 ;  /* 0xffffff8019557824 */ /* 0x000fe200078e0218 */
[----:B------:R-:W-:Y:S02]  /*6920*/  BSSY B1, `(.L_x_9408) ;  /* 0x0000004000017945 */ /* 0x000fe40003800000 */
[----:B------:R-:W0:Y:S02]  /*6930*/  SYNCS.PHASECHK.TRANS64.TRYWAIT P4, [R15+URZ+0x2d890], R86 ;  /* 0x02d890560f0075a7 */ /* 0x000e24000808017f */
[----:B------:R-:W-:Y:S01]  /*6940*/  VIMNMX R85, R85, 0x80, PT ;  /* 0x0000008055557848 */ /* 0x000fe20003fe0100 */
[----:B0-----:R-:W-:Y:S06]  /*6950*/  @!P4 BRA `(.L_x_9409) ;  /* 0x000001bc0068c947 */ /* 0x001fec0003800000 */
.L_x_9680:
[----:B------:R-:W-:Y:S05]  /*6960*/  BSYNC B1 ;  /* 0x0000000000017941 */ /* 0x000fea0003800000 */
.L_x_9408:
        /* <DEDUP_REMOVED lines=20> */
.L_x_9369:
[----:B------:R-:W-:Y:S05]  /*6ab0*/  BSYNC B0 ;  /* 0x0000000000007941 */ /* 0x000fea0003800000 */
.L_x_9361:
        /* <DEDUP_REMOVED lines=17> */
.L_x_9411:
[----:B------:R-:W-:Y:S05]  /*6bd0*/  BSYNC B0 ;  /* 0x0000000000007941 */ /* 0x000fea0003800000 */
.L_x_9410:
[----:B------:R-:W2:Y:S01]  /*6be0*/  SYNCS.PHASECHK.TRANS64.TRYWAIT P3, [R15+URZ+0x2d8b0], R86 ;  /* 0x02d8b0560f0075a7 */ /* 0x000ea2000806017f */
[----:B------:R-:W-:Y:S04]  /*6bf0*/  BSSY B0, `(.L_x_9412) ;  /* 0x0000002000007945 */ /* 0x000fe80003800000 */
[----:B--2---:R-:W-:Y:S05]  /*6c00*/  @!P3 BRA `(.L_x_9413) ;  /* 0x000001b800d0b947 */ /* 0x004fea0003800000 */
.L_x_9681:
[----:B------:R-:W-:Y:S05]  /*6c10*/  BSYNC B0 ;  /* 0x0000000000007941 */ /* 0x000fea0003800000 */
.L_x_9412:
[----:B------:R-:W-:Y:S01]  /*6c20*/  ISETP.GE.AND P3, PT, R23, R85, PT ;  /* 0x000000551700720c */ /* 0x000fe20003f66270 */
[----:B------:R-:W-:-:S12]  /*6c30*/  BSSY B0, `(.L_x_9414) ;  /* 0x0000022000007945 */ /* 0x000fd80003800000 */
[----:B------:R-:W-:Y:S05]  /*6c40*/  @P3 BRA `(.L_x_9415) ;  /* 0x0000000000803947 */ /* 0x000fea0003800000 */
        /* <DEDUP_REMOVED lines=9> */
[C---:B------:R-:W-:Y:S01]  /*6ce0*/  LEA R32, P3, R28.reuse, UR4, 0x1 ;  /* 0x000000041c207c11 */ /* 0x040fe2000f8608ff */
[----:B------:R-:W-:Y:S01]  /*6cf0*/  ULDC UR4, c[0x0][0x2e4] ;  /* 0x0000b90000047ab9 */ /* 0x000fe20000000800 */
[C---:B------:R-:W-:Y:S02]  /*6d00*/  VIADD R34, R19.reuse, 0x20 ;  /* 0x0000002013227836 */ /* 0x040fe40000000000 */
[----:B------:R-:W-:Y:S02]  /*6d10*/  LEA.HI.X R33, R28, UR5, R29, 0x1, P3 ;  /* 0x000000051c217c11 */ /* 0x000fe400098f0c1d */
[----:B------:R-:W-:-:S13]  /*6d20*/  ISETP.GE.AND P3, PT, R19, UR4, PT ;  /* 0x0000000413007c0c */ /* 0x000fda000bf66270 */
[----:B------:R-:W1:Y:S04]  /*6d30*/  @!P3 LDS.128 R28, [R80] ;  /* 0x00000000501cb984 */ /* 0x000e680000000c00 */
[----:B-1----:R-:W-:Y:S01]  /*6d40*/  @!P3 STG.E.128 desc[UR52][R32.64], R28 ;  /* 0x0000001c2000b986 */ /* 0x002fe2000c101d34 */
[----:B------:R-:W-:Y:S01]  /*6d50*/  ISETP.GE.AND P3, PT, R34, UR4, PT ;  /* 0x0000000422007c0c */ /* 0x000fe2000bf66270 */
[----:B------:R-:W-:-:S12]  /*6d60*/  VIADD R34, R19, 0x10 ;  /* 0x0000001013227836 */ /* 0x000fd80000000000 */
[----:B------:R-:W1:Y:S04]  /*6d70*/  @!P3 LDS.128 R28, [R80+0x2000] ;  /* 0x00200000501cb984 */ /* 0x000e680000000c00 */
[----:B-1----:R-:W-:Y:S01]  /*6d80*/  @!P3 STG.E.128 desc[UR52][R32.64+0x40], R28 ;  /* 0x0000401c2000b986 */ /* 0x002fe2000c101d34 */
[----:B------:R-:W-:-:S13]  /*6d90*/  ISETP.GE.AND P3, PT, R102, UR4, PT ;  /* 0x0000000466007c0c */ /* 0x000fda000bf66270 */
[----:B------:R-:W1:Y:S04]  /*6da0*/  @!P3 LDS.128 R28, [R80+0x4000] ;  /* 0x00400000501cb984 */ /* 0x000e680000000c00 */
        /* <DEDUP_REMOVED lines=10> */
.L_x_9415:
[----:B------:R-:W-:Y:S05]  /*6e50*/  BSYNC B0 ;  /* 0x0000000000007941 */ /* 0x000fea0003800000 */
.L_x_9414:
[----:B------:R-:W-:Y:S01]  /*6e60*/  @!PT LDS RZ, [RZ] ;  /* 0x00000000fffff984 */ /* 0x000fe20000000800 */
[----:B------:R-:W-:Y:S01]  /*6e70*/  @!PT LDS RZ, [RZ] ;  /* 0x00000000fffff984 */ /* 0x000fe20000000800 */
[----:B------:R-:W-:Y:S01]  /*6e80*/  @!PT LDS RZ, [RZ] ;  /* 0x00000000fffff984 */ /* 0x000fe20000000800 */
[----:B------:R-:W-:Y:S01]  /*6e90*/  @!PT LDS RZ, [RZ] ;  /* 0x00000000fffff984 */ /* 0x000fe20000000800 */
[----:B------:R4:W-:Y:S06]  /*6ea0*/  MEMBAR.ALL.CTA ;  /* 0x0000000000007992 */ /* 0x0009ec0000008000 */
[----:B----4-:R-:W4:Y:S01]  /*6eb0*/  FENCE.VIEW.ASYNC.S ;  /* 0x00000000000073c6 */ /* 0x010f220000000000 */
[----:B------:R-:W-:Y:S02]  /*6ec0*/  VIADD R18, R18, 0x1 ;  /* 0x0000000112127836 */ /* 0x000fe40000000000 */
[----:B0-2---:R-:W-:Y:S01]  /*6ed0*/  @!P4 VIADD R15, R15, 0x2d8c0 ;  /* 0x0002d8c00f0fc836 */ /* 0x005fe20000000000 */
[----:B----4-:R0:W-:Y:S02]  /*6ee0*/  BAR.SYNC.DEFER_BLOCKING R109, 0x80 ;  /* 0x0002006d0000751d */ /* 0x0101e40000010000 */
[----:B------:R-:W-:-:S02]  /*6ef0*/  ISETP.NE.AND P3, PT, R18, 0x2, PT ;  /* 0x000000021200780c */ /* 0x000fc40003f65270 */
[----:B------:R-:W-:Y:S02]  /*6f00*/  @!P4 PRMT R15, RZ, 0x654, R15 ;  /* 0x00000654ff0fc816 */ /* 0x000fe4000000000f */
[----:B------:R-:W-:Y:S02]  /*6f10*/  SEL R20, RZ, 0x1, P3 ;  /* 0x00000001ff147807 */ /* 0x000fe40001800000 */
[----:B------:R-:W-:Y:S02]  /*6f20*/  SEL R18, R18, RZ, P3 ;  /* 0x000000ff12127207 */ /* 0x000fe40001800000 */
[----:B------:R-:W-:Y:S01]  /*6f30*/  LOP3.LUT R157, R157, R20, RZ, 0x3c, !PT ;  /* 0x000000149d9d7212 */ /* 0x000fe200078e3cff */
[----:B------:R0:W-:Y:S01]  /*6f40*/  @!P4 SYNCS.ARRIVE.TRANS64.RED.A1T0 RZ, [R15+URZ], RZ ;  /* 0x000000ff0fffc9a7 */ /* 0x0001e2000810043f */
[----:B------:R-:W-:Y:S05]  /*6f50*/  @P2 BRA `(.L_x_9416) ;  /* 0xffffffb800682947 */ /* 0x000fea000383ffff */
[----:B-1-3--:R-:W1:Y:S01]  /*6f60*/  S2R R28, SR_TID.X ;  /* 0x00000000001c7919 */ /* 0x00ae620000002100 */
[----:B------:R-:W-:Y:S02]  /*6f70*/  PLOP3.LUT P0, PT, PT, PT, PT, 0x8, 0x0 ;  /* 0x000000000000781c */ /* 0x000fe40003f0e170 */
[----:B-1----:R-:W-:-:S04]  /*6f80*/  SHF.R.U32.HI R28, RZ, 0x7, R28 ;  /* 0x00000007ff1c7819 */ /* 0x002fc8000001161c */
[----:B------:R-:W-:-:S13]  /*6f90*/  ISETP.NE.AND P5, PT, R28, 0x1, PT ;  /* 0x000000011c00780c */ /* 0x000fda0003fa5270 */
[----:B------:R-:W-:Y:S06]  /*6fa0*/  @!P5 BAR.ARV 0x9, 0x100 ;  /* 0x024400000000db1d */ /* 0x000fec0000002000 */
.L_x_9356:
[----:B------:R-:W1:Y:S02]  /*6fb0*/  LDC.64 R4, c[0x0][0x9e0] ;  /* 0x00027800ff047b82 */ /* 0x000e640000000a00 */
[----:B-1----:R-:W-:Y:S01]  /*6fc0*/  ISETP.GE.AND P1, PT, R5, 0x1, PT ;  /* 0x000000010500780c */ /* 0x002fe20003f26270 */
[----:B------:R-:W-:-:S12]  /*6fd0*/  @P0 BRA `(.L_x_9417) ;  /* 0x00000000000c0947 */ /* 0x000fd80003800000 */
[----:B------:R-:W1:Y:S01]  /*6fe0*/  FENCE.VIEW.ASYNC.G ;  /* 0x00000000000073c6 */ /* 0x000e620000000100 */
[----:B------:R-:W-:Y:S05]  /*6ff0*/  WARPSYNC.ALL ;  /* 0x0000000000007948 */ /* 0x000fea0003800000 */
[----:B-1----:R-:W-:Y:S06]  /*7000*/  BAR.ARV 0xc, 0x1a0 ;  /* 0x0306800000007b1d */ /* 0x002fec0000002000 */
.L_x_9417:
        /* <DEDUP_REMOVED lines=13> */
.L_x_9420:
[----:B------:R-:W-:-:S13]  /*70e0*/  ISETP.NE.AND P0, PT, R5, 0x1, PT ;  /* 0x000000010500780c */ /* 0x000fda0003f05270 */
[----:B------:R-:W1:Y:S02]  /*70f0*/  @P0 LDC.64 R6, c[0x0][0x9e8] ;  /* 0x00027a00ff060b82 */ /* 0x000e640000000a00 */
[----:B-1----:R-:W-:-:S05]  /*7100*/  @P0 IMAD.HI.U32 R4, R3, R6, RZ ;  /* 0x0000000603040227 */ /* 0x002fca00078e00ff */
[----:B------:R-:W-:-:S07]  /*7110*/  @P0 SHF.R.U32.HI R3, RZ, R7, R4 ;  /* 0x00000007ff030219 */ /* 0x000fce0000011604 */
.L_x_9421:
[----:B------:R-:W-:Y:S05]  /*7120*/  BSYNC B0 ;  /* 0x0000000000007941 */ /* 0x000fea0003800000 */
.L_x_9419:
[----:B------:R-:W-:-:S05]  /*7130*/  IMAD R3, R3, R5, R5 ;  /* 0x0000000503037224 */ /* 0x000fca00078e0205 */
[----:B------:R-:W-:-:S07]  /*7140*/  VIMNMX R0, R0, R3, PT ;  /* 0x0000000300007248 */ /* 0x000fce0003fe0100 */
.L_x_9418:
[----:B------:R-:W-:Y:S01]  /*7150*/  VIADD R0, R0, 0x7f ;  /* 0x0000007f00007836 */ /* 0x000fe20000000000 */
[----:B------:R-:W-:-:S04]  /*7160*/  ULDC UR4, c[0x0][0x9dc] ;  /* 0x0002770000047ab9 */ /* 0x000fc80000000800 */
[----:B------:R-:W-:-:S04]  /*7170*/  SHF.R.S32.HI R3, RZ, 0x1f, R0 ;  /* 0x0000001fff037819 */ /* 0x000fc80000011400 */
[----:B------:R-:W-:Y:S01]  /*7180*/  LEA.HI R3, R3, R0, RZ, 0x7 ;  /* 0x0000000003037211 */ /* 0x000fe200078f38ff */
[----:B------:R-:W-:-:S03]  /*7190*/  VIADD R0, R106, -UR4 ;  /* 0x800000046a007c36 */ /* 0x000fc60008000000 */
        /* <DEDUP_REMOVED lines=13> */
.L_x_9424:
[----:B------:R-:W-:-:S13]  /*7270*/  ISETP.NE.AND P0, PT, R5, 0x1, PT ;  /* 0x000000010500780c */ /* 0x000fda0003f05270 */
[----:B------:R-:W1:Y:S02]  /*7280*/  @P0 LDC.64 R6, c[0x0][0x9e8] ;  /* 0x00027a00ff060b82 */ /* 0x000e640000000a00 */
[----:B-1----:R-:W-:-:S05]  /*7290*/  @P0 IMAD.HI.U32 R6, R106, R6, RZ ;  /* 0x000000066a060227 */ /* 0x002fca00078e00ff */
[----:B------:R-:W-:-:S07]  /*72a0*/  @P0 SHF.R.U32.HI R106, RZ, R7, R6 ;  /* 0x00000007ff6a0219 */ /* 0x000fce0000011606 */
.L_x_9425:
[----:B------:R-:W-:Y:S05]  /*72b0*/  BSYNC B0 ;  /* 0x0000000000007941 */ /* 0x000fea0003800000 */
.L_x_9423:
[----:B------:R-:W-:-:S05]  /*72c0*/  IMAD R3, R106, R5, RZ ;  /* 0x000000056a037224 */ /* 0x000fca00078e02ff */
[----:B------:R-:W-:-:S07]  /*72d0*/  VIMNMX R0, R0, R3, !PT ;  /* 0x0000000300007248 */ /* 0x000fce0007fe0100 */
.L_x_9422:
        /* <DEDUP_REMOVED lines=9> */
[----:B------:R-:W-:Y:S01]  /*7370*/  CS2R R128, SRZ ;  /* 0x0000000000807805 */ /* 0x000fe2000001ff00 */
[----:B------:R-:W-:Y:S01]  /*7380*/  IMAD.MOV.U32 R34, RZ, RZ, RZ ;  /* 0x000000ffff227224 */ /* 0x000fe200078e00ff */
[----:B------:R-:W-:Y:S02]  /*7390*/  CS2R R26, SRZ ;  /* 0x00000000001a7805 */ /* 0x000fe4000001ff00 */
[----:B------:R-:W-:Y:S01]  /*73a0*/  VIMNMX R4, RZ, R5, !PT ;  /* 0x00000005ff047248 */ /* 0x000fe20007fe0100 */
[----:B------:R-:W-:Y:S01]  /*73b0*/  IMAD.MOV.U32 R125, RZ, RZ, RZ ;  /* 0x000000ffff7d7224 */ /* 0x000fe200078e00ff */
[----:B------:R-:W-:Y:S02]  /*73c0*/  CS2R R122, SRZ ;  /* 0x00000000007a7805 */ /* 0x000fe4000001ff00 */
[----:B------:R-:W-:-:S02]  /*73d0*/  CS2R R120, SRZ ;  /* 0x0000000000787805 */ /* 0x000fc4000001ff00 */
[----:B------:R-:W-:Y:S01]  /*73e0*/  ISETP.GT.AND P1, PT, R88, R4, PT ;  /* 0x000000045800720c */ /* 0x000fe20003f24270 */
[----:B------:R1:W-:Y:S01]  /*73f0*/  STL [R1+0x3c], R4 ;  /* 0x00003c0401007387 */ /* 0x0003e20000100800 */
[----:B------:R-:W-:Y:S02]  /*7400*/  CS2R R118, SRZ ;  /* 0x0000000000767805 */ /* 0x000fe4000001ff00 */
[----:B------:R-:W-:Y:S02]  /*7410*/  CS2R R116, SRZ ;  /* 0x0000000000747805 */ /* 0x000fe4000001ff00 */
[----:B------:R-:W-:Y:S02]  /*7420*/  CS2R R114, SRZ ;  /* 0x0000000000727805 */ /* 0x000fe4000001ff00 */
[----:B------:R-:W-:Y:S02]  /*7430*/  CS2R R112, SRZ ;  /* 0x0000000000707805 */ /* 0x000fe4000001ff00 */
[----:B------:R-:W-:-:S02]  /*7440*/  CS2R R110, SRZ ;  /* 0x00000000006e7805 */ /* 0x000fc4000001ff00 */
[----:B0-----:R-:W-:Y:S02]  /*7450*/  CS2R R108, SRZ ;  /* 0x00000000006c7805 */ /* 0x001fe4000001ff00 */
[----:B------:R-:W-:Y:S01]  /*7460*/  CS2R R106, SRZ ;  /* 0x00000000006a7805 */ /* 0x000fe2000001ff00 */
[----:B------:R-:W-:Y:S01]  /*7470*/  IMAD.MOV.U32 R21, RZ, RZ, RZ ;  /* 0x000000ffff157224 */ /* 0x000fe200078e00ff */
[----:B------:R-:W-:Y:S01]  /*7480*/  CS2R R102, SRZ ;  /* 0x0000000000667805 */ /* 0x000fe2000001ff00 */
[----:B------:R-:W-:Y:S01]  /*7490*/  IMAD.MOV.U32 R104, RZ, RZ, RZ ;  /* 0x000000ffff687224 */ /* 0x000fe200078e00ff */
[----:B------:R-:W-:Y:S02]  /*74a0*/  CS2R R100, SRZ ;  /* 0x0000000000647805 */ /* 0x000fe4000001ff00 */
[----:B------:R-:W-:Y:S02]  /*74b0*/  CS2R R98, SRZ ;  /* 0x0000000000627805 */ /* 0x000fe4000001ff00 */
[----:B------:R-:W-:-:S02]  /*74c0*/  CS2R R96, SRZ ;  /* 0x0000000000607805 */ /* 0x000fc4000001ff00 */
[----:B------:R-:W-:Y:S01]  /*74d0*/  CS2R R94, SRZ ;  /* 0x00000000005e7805 */ /* 0x000fe2000001ff00 */
[----:B------:R-:W-:Y:S01]  /*74e0*/  IMAD.MOV.U32 R93, RZ, RZ, RZ ;  /* 0x000000ffff5d7224 */ /* 0x000fe200078e00ff */
[----:B------:R-:W-:Y:S02]  /*74f0*/  CS2R R6, SRZ ;  /* 0x0000000000067805 */ /* 0x000fe4000001ff00 */
[----:B------:R-:W-:Y:S01]  /*7500*/  CS2R R90, SRZ ;  /* 0x00000000005a7805 */ /* 0x000fe2000001ff00 */
[----:B--2---:R-:W-:Y:S01]  /*7510*/  IMAD.MOV.U32 R30, RZ, RZ, RZ ;  /* 0x000000ffff1e7224 */ /* 0x004fe200078e00ff */
[----:B-1----:R-:W-:Y:S06]  /*7520*/  @!P1 BRA `(.L_x_9426) ;  /* 0x0000013400609947 */ /* 0x002fec0003800000 */
[----:B------:R-:W0:Y:S01]  /*7530*/  S2R R4, SR_TID.X ;  /* 0x0000000000047919 */ /* 0x000e220000002100 */
[----:B------:R-:W-:Y:S01]  /*7540*/  UMOV UR4, 0xffffffff ;  /* 0xffffffff00047882 */ /* 0x000fe20000000000 */
[----:B0-----:R-:W-:-:S05]  /*7550*/  VIADD R46, R4, 0xffffff80 ;  /* 0xffffff80042e7836 */ /* 0x001fca0000000000 */
[----:B------:R-:W-:-:S04]  /*7560*/  SHF.R.S32.HI R59, RZ, 0x1f, R46 ;  /* 0x0000001fff3b7819 */ /* 0x000fc8000001142e */
[----:B------:R-:W-:-:S04]  /*7570*/  LEA.HI R47, R59, R46, RZ, 0x7 ;  /* 0x0000002e3b2f7211 */ /* 0x000fc800078f38ff */
[----:B------:R-:W-:Y:S01]  /*7580*/  SHF.R.S32.HI R44, RZ, 0x7, R47 ;  /* 0x00000007ff2c7819 */ /* 0x000fe2000001142f */
[----:B------:R-:W-:Y:S06]  /*7590*/  BRA.DIV UR4, `(.L_x_9427) ;  /* 0x000001b204807947 */ /* 0x000fec000b800000 */
[----:B------:R-:W0:Y:S04]  /*75a0*/  SHFL.IDX PT, R0, R44, RZ, 0x1f ;  /* 0x00001fff2c007589 */ /* 0x000e2800000e0000 */
[----:B0-----:R0:W-:Y:S02]  /*75b0*/  STL [R1+0x4], R0 ;  /* 0x0000040001007387 */ /* 0x0011e40000100800 */
.L_x_9684:
[----:B------:R-:W0:Y:S01]  /*75c0*/  LDL R3, [R1+0x4] ;  /* 0x0000040001037983 */ /* 0x000e220000100800 */
[----:B------:R-:W-:Y:S01]  /*75d0*/  BSSY B6, `(.L_x_9428) ;  /* 0x0000020000067945 */ /* 0x000fe20003800000 */
[----:B0-----:R-:W-:-:S05]  /*75e0*/  IMAD.HI R0, R3, 0x55555556, RZ ;  /* 0x5555555603007827 */ /* 0x001fca00078e02ff */
[----:B------:R-:W-:-:S05]  /*75f0*/  LEA.HI R0, R0, R0, RZ, 0x1 ;  /* 0x0000000000007211 */ /* 0x000fca00078f08ff */
[----:B------:R-:W-:Y:S02]  /*7600*/  IMAD R4, R0, -0x3, R3 ;  /* 0xfffffffd00047824 */ /* 0x000fe400078e0203 */
[----:B------:R-:W-:Y:S02]  /*7610*/  VIADD R3, R2, 0x21800 ;  /* 0x0002180002037836 */ /* 0x000fe40000000000 */
[----:B------:R-:W-:Y:S01]  /*7620*/  IMAD R0, R4, 0x1000, R2 ;  /* 0x0000100004007824 */ /* 0x000fe200078e0202 */
[----:B------:R0:W-:Y:S02]  /*7630*/  STL [R1+0x24], R4 ;  /* 0x0000240401007387 */ /* 0x0001e40000100800 */
[----:B------:R-:W-:Y:S01]  /*7640*/  LOP3.LUT P0, RZ, R3, 0x3ff, RZ, 0xc0, !PT ;  /* 0x000003ff03ff7812 */ /* 0x000fe2000780c0ff */
[----:B------:R-:W-:-:S05]  /*7650*/  VIADD R0, R0, 0xc400 ;  /* 0x0000c40000007836 */ /* 0x000fca0000000000 */
[----:B------:R-:W-:Y:S01]  /*7660*/  SHF.R.U32.HI R0, RZ, 0x4, R0 ;  /* 0x00000004ff007819 */ /* 0x000fe20000011600 */
[----:B0-----:R-:W-:-:S03]  /*7670*/  IMAD R4, R4, 0x2000, R3 ;  /* 0x0000200004047824 */ /* 0x001fc600078e0203 */
[----:B------:R-:W-:Y:S02]  /*7680*/  LOP3.LUT R45, R0, 0x3fff, RZ, 0xc0, !PT ;  /* 0x00003fff002d7812 */ /* 0x000fe400078ec0ff */
[----:B------:R-:W-:-:S04]  /*7690*/  SHF.R.U32.HI R4, RZ, 0x4, R4 ;  /* 0x00000004ff047819 */ /* 0x000fc80000011604 */
[----:B------:R-:W-:-:S05]  /*76a0*/  LOP3.LUT R3, R4, 0x3fff, RZ, 0xc0, !PT ;  /* 0x00003fff04037812 */ /* 0x000fca00078ec0ff */
[----:B------:R0:W-:Y:S01]  /*76b0*/  STL [R1+0x38], R3 ;  /* 0x0000380301007387 */ /* 0x0001e20000100800 */
[----:B------:R-:W-:Y:S05]  /*76c0*/  @!P0 BRA `(.L_x_9429) ;  /* 0x0000000000408947 */ /* 0x000fea0003800000 */
[----:B------:R-:W-:Y:S01]  /*76d0*/  MOV R0, 0x0 ;  /* 0x0000000000007802 */ /* 0x000fe20000000f00 */
[----:B------:R-:W-:Y:S01]  /*76e0*/  ULDC.64 UR4, c[0x4][0x1b8] ;  /* 0x01006e0000047ab9 */ /* 0x000fe20000000a00 */
[----:B------:R-:W-:Y:S01]  /*76f0*/  ULDC.64 UR6, c[0x4][0x1c0] ;  /* 0x0100700000067ab9 */ /* 0x000fe20000000a00 */
[----:B------:R-:W-:Y:S01]  /*7700*/  IMAD.U32 R4, RZ, RZ, UR4 ;  /* 0x00000004ff047e24 */ /* 0x000fe2000f8e00ff */
[----:B-1----:R1:W2:Y:S01]  /*7710*/  LDC.64 R14, c[0x4][R0] ;  /* 0x01000000000e7b82 */ /* 0x0022a20000000a00 */
        /* <DEDUP_REMOVED lines=11> */
.L_x_9429:
[----:B------:R-:W-:Y:S05]  /*77d0*/  BSYNC B6 ;  /* 0x0000000000067941 */ /* 0x000fea0003800000 */
.L_x_9428:
[----:B------:R-:W-:Y:S02]  /*77e0*/  ULDC UR4, c[0x0][0x3d4] ;  /* 0x0000f50000047ab9 */ /* 0x000fe40000000800 */
[----:B------:R-:W-:-:S13]  /*77f0*/  ISETP.LT.AND P0, PT, RZ, UR4, PT ;  /* 0x00000004ff007c0c */ /* 0x000fda000bf01270 */
[----:B------:R-:W-:Y:S05]  /*7800*/  @P0 BRA `(.L_x_9430) ;  /* 0x0000000000400947 */ /* 0x000fea0003800000 */
[----:B------:R-:W2:Y:S02]  /*7810*/  LDL R20, [R1+0x4c] ;  /* 0x00004c0001147983 */ /* 0x000ea40000100800 */
[----:B--2---:R-:W-:-:S04]  /*7820*/  LEA.HI R0, R20, R20, RZ, 0x1 ;  /* 0x0000001414007211 */ /* 0x004fc800078f08ff */
[----:B------:R-:W-:-:S05]  /*7830*/  LOP3.LUT R0, R0, 0xfffffffe, RZ, 0xc0, !PT ;  /* 0xfffffffe00007812 */ /* 0x000fca00078ec0ff */
[----:B------:R-:W-:-:S05]  /*7840*/  IMAD.IADD R0, R20, 0x1, -R0 ;  /* 0x0000000114007824 */ /* 0x000fca00078e0a00 */
[----:B0-----:R-:W-:-:S04]  /*7850*/  SHF.L.U32 R3, R0, 0x1f, RZ ;  /* 0x0000001f00037819 */ /* 0x001fc800000006ff */
[----:B------:R0:W2:Y:S03]  /*7860*/  SYNCS.PHASECHK.TRANS64.TRYWAIT P0, [R2+URZ+0x2d800], R3 ;  /* 0x02d80003020075a7 */ /* 0x0000a6000800017f */
[----:B--2---:R-:W-:Y:S05]  /*7870*/  @!P0 NANOSLEEP.SYNCS 0x989680 ;  /* 0x009896800000895d */ /* 0x004fea0003900000 */
[----:B------:R-:W2:Y:S01]  /*7880*/  @!P0 SYNCS.PHASECHK.TRANS64 P0, [R2+URZ+0x2d800], R3 ;  /* 0x02d80003020085a7 */ /* 0x000ea2000800007f */
[----:B------:R-:W-:Y:S04]  /*7890*/  BSSY B0, `(.L_x_9431) ;  /* 0x0000006000007945 */ /* 0x000fe80003800000 */
[----:B--2---:R-:W-:Y:S05]  /*78a0*/  @P0 BRA `(.L_x_9432) ;  /* 0x0000000000100947 */ /* 0x004fea0003800000 */
.L_x_9433:
[----:B--2---:R2:W3:Y:S02]  /*78b0*/  SYNCS.PHASECHK.TRANS64.TRYWAIT P0, [R2+URZ+0x2d800], R3 ;  /* 0x02d80003020075a7 */ /* 0x0044e4000800017f */
[----:B---3--:R-:W-:Y:S05]  /*78c0*/  @!P0 NANOSLEEP.SYNCS 0x989680 ;  /* 0x009896800000895d */ /* 0x008fea0003900000 */
[----:B------:R-:W3:Y:S02]  /*78d0*/  @!P0 SYNCS.PHASECHK.TRANS64 P0, [R2+URZ+0x2d800], R3 ;  /* 0x02d80003020085a7 */ /* 0x000ee4000800007f */
[----:B---3--:R-:W-:Y:S05]  /*78e0*/  @!P0 BRA `(.L_x_9433) ;  /* 0xfffffffc00f08947 */ /* 0x008fea000383ffff */
.L_x_9432:
[----:B------:R-:W-:Y:S05]  /*78f0*/  BSYNC B0 ;  /* 0x0000000000007941 */ /* 0x000fea0003800000 */
.L_x_9431:
[----:B------:R-:W-:Y:S05]  /*7900*/  BRA `(.L_x_9434) ;  /* 0x0000004000607947 */ /* 0x000fea0003800000 */
.L_x_9430:
[----:B------:R-:W-:Y:S01]  /*7910*/  ULOP3.LUT UP0, URZ, UR38, 0x1bf, URZ, 0xc0, !UPT ;  /* 0x000001bf263f7892 */ /* 0x000fe2000f80c03f */
[----:B-----5:R-:W-:Y:S01]  /*7920*/  SHF.R.S32.HI R0, RZ, 0x1f, R105 ;  /* 0x0000001fff007819 */ /* 0x020fe20000011469 */
[----:B------:R-:W-:Y:S01]  /*7930*/  ULDC.64 UR4, c[0x0][0x3d8] ;  /* 0x0000f60000047ab9 */ /* 0x000fe20000000a00 */
[----:B------:R-:W-:Y:S01]  /*7940*/  ULDC.64 UR6, c[0x0][0x3e8] ;  /* 0x0000fa0000067ab9 */ /* 0x000fe20000000a00 */
[----:B------:R-:W-:Y:S01]  /*7950*/  IMAD.WIDE.U32 R48, R105, UR4, RZ ;  /* 0x0000000469307c25 */ /* 0x000fe2000f8e00ff */
[----:B------:R-:W-:Y:S02]  /*7960*/  SHF.R.S32.HI R61, RZ, 0x1f, R16 ;  /* 0x0000001fff3d7819 */ /* 0x000fe40000011410 */
[----:B------:R-:W-:Y:S01]  /*7970*/  PLOP3.LUT P0, PT, PT, PT, UP0, 0x80, 0x0 ;  /* 0x000000000000781c */ /* 0x000fe20003f0f008 */
[C---:B------:R-:W-:Y:S01]  /*7980*/  IMAD R4, R0.reuse, UR4, RZ ;  /* 0x0000000400047c24 */ /* 0x040fe2000f8e02ff */
[----:B------:R-:W-:Y:S01]  /*7990*/  SHF.R.S32.HI R62, RZ, 0x1f, R19 ;  /* 0x0000001fff3e7819 */ /* 0x000fe20000011413 */
[----:B------:R-:W-:-:S02]  /*79a0*/  IMAD R0, R0, UR6, RZ ;  /* 0x0000000600007c24 */ /* 0x000fc4000f8e02ff */
[C---:B------:R-:W-:Y:S02]  /*79b0*/  IMAD R57, R105.reuse, UR5, R4 ;  /* 0x0000000569397c24 */ /* 0x040fe4000f8e0204 */
[C---:B------:R-:W-:Y:S02]  /*79c0*/  IMAD R55, R105.reuse, UR7, R0 ;  /* 0x0000000769377c24 */ /* 0x040fe4000f8e0200 */
[----:B------:R-:W-:-:S04]  /*79d0*/  IMAD.WIDE.U32 R50, R105, UR6, RZ ;  /* 0x0000000669327c25 */ /* 0x000fc8000f8e00ff */
[----:B------:R-:W-:Y:S02]  /*79e0*/  IMAD.IADD R57, R57, 0x1, R49 ;  /* 0x0000000139397824 */ /* 0x000fe400078e0231 */
[----:B------:R-:W-:Y:S01]  /*79f0*/  IMAD.IADD R55, R55, 0x1, R51 ;  /* 0x0000000137377824 */ /* 0x000fe200078e0233 */
[----:B------:R-:W-:Y:S06]  /*7a00*/  @!P0 BRA `(.L_x_9435) ;  /* 0x0000000000408947 */ /* 0x000fec0003800000 */
        /* <DEDUP_REMOVED lines=16> */
.L_x_9435:
[----:B------:R-:W0:Y:S01]  /*7b10*/  LDL R56, [R1+0x34] ;  /* 0x0000340001387983 */ /* 0x000e220000100800 */
[----:B------:R-:W2:Y:S01]  /*7b20*/  LDC.64 R12, c[0x0][0x3d8] ;  /* 0x0000f600ff0c7b82 */ /* 0x000ea20000000a00 */
[----:B------:R-:W-:Y:S02]  /*7b30*/  ULDC.U8 UR4, c[0x0][0x3f0] ;  /* 0x0000fc0000047ab9 */ /* 0x000fe40000000000 */
[----:B------:R-:W3:Y:S05]  /*7b40*/  LDL R20, [R1+0x30] ;  /* 0x0000300001147983 */ /* 0x000eea0000100800 */
[----:B------:R-:W4:Y:S01]  /*7b50*/  LDC.64 R10, c[0x0][0x3e8] ;  /* 0x0000fa00ff0a7b82 */ /* 0x000f220000000a00 */
[----:B------:R-:W-:Y:S01]  /*7b60*/  ISETP.NE.AND P0, PT, RZ, UR4, PT ;  /* 0x00000004ff007c0c */ /* 0x000fe2000bf05270 */
[----:B------:R-:W-:Y:S01]  /*7b70*/  BSSY B0, `(.L_x_9436) ;  /* 0x00003e9000007945 */ /* 0x000fe20003800000 */
[----:B0-----:R-:W-:Y:S01]  /*7b80*/  SHF.R.S32.HI R3, RZ, 0x1f, R56 ;  /* 0x0000001fff037819 */ /* 0x001fe20000011438 */
[----:B--2---:R-:W-:-:S04]  /*7b90*/  IMAD.WIDE.U32 R52, R56, R12, RZ ;  /* 0x0000000c38347225 */ /* 0x004fc800078e00ff */
[C---:B------:R-:W-:Y:S02]  /*7ba0*/  IMAD R4, R3.reuse, R12, RZ ;  /* 0x0000000c03047224 */ /* 0x040fe400078e02ff */
[-C--:B----4-:R-:W-:Y:S02]  /*7bb0*/  IMAD R6, R3, R10.reuse, RZ ;  /* 0x0000000a03067224 */ /* 0x090fe400078e02ff */
[C---:B---3--:R-:W-:Y:S02]  /*7bc0*/  IMAD R0, R56.reuse, -0xc0, R20 ;  /* 0xffffff4038007824 */ /* 0x048fe400078e0214 */
[----:B-1----:R-:W-:-:S04]  /*7bd0*/  IMAD.WIDE.U32 R14, R56, R10, RZ ;  /* 0x0000000a380e7225 */ /* 0x002fc800078e00ff */
[C---:B------:R-:W-:Y:S02]  /*7be0*/  IMAD R3, R56.reuse, R13, R4 ;  /* 0x0000000d38037224 */ /* 0x040fe400078e0204 */
[----:B------:R-:W-:Y:S01]  /*7bf0*/  IMAD R5, R56, R11, R6 ;  /* 0x0000000b38057224 */ /* 0x000fe200078e0206 */
[----:B------:R-:W-:Y:S01]  /*7c00*/  VIMNMX R4, R0, 0xc0, PT ;  /* 0x000000c000047848 */ /* 0x000fe20003fe0100 */
[----:B------:R-:W-:Y:S02]  /*7c10*/  IMAD.IADD R60, R53, 0x1, R3 ;  /* 0x00000001353c7824 */ /* 0x000fe400078e0203 */
[----:B------:R-:W-:Y:S01]  /*7c20*/  IMAD.IADD R0, R15, 0x1, R5 ;  /* 0x000000010f007824 */ /* 0x000fe200078e0205 */
        /* <DEDUP_REMOVED lines=17> */
[----:B------:R-:W-:Y:S01]  /*7d40*/  SHF.R.S32.HI R58, RZ, 0x1f, R23 ;  /* 0x0000001fff3a7819 */ /* 0x000fe20000011417 */
[----:B------:R-:W-:Y:S01]  /*7d50*/  IMAD.MOV.U32 R4, RZ, RZ, R16 ;  /* 0x000000ffff047224 */ /* 0x000fe200078e0010 */
[----:B------:R-:W-:Y:S01]  /*7d60*/  ULDC UR4, c[0x0][0x3d4] ;  /* 0x0000f50000047ab9 */ /* 0x000fe20000000800 */
[----:B------:R-:W-:Y:S01]  /*7d70*/  IMAD.MOV.U32 R5, RZ, RZ, R61 ;  /* 0x000000ffff057224 */ /* 0x000fe200078e003d */
[----:B------:R-:W-:Y:S01]  /*7d80*/  ISETP.GE.AND P4, PT, R16, UR4, PT ;  /* 0x0000000410007c0c */ /* 0x000fe2000bf86270 */
[CC--:B------:R-:W-:Y:S01]  /*7d90*/  IMAD R20, R58.reuse, R12.reuse, RZ ;  /* 0x0000000c3a147224 */ /* 0x0c0fe200078e02ff */
[----:B------:R-:W-:Y:S01]  /*7da0*/  ULDC.64 UR6, c[0x0][0x3c8] ;  /* 0x0000f20000067ab9 */ /* 0x000fe20000000a00 */
[----:B------:R-:W-:Y:S01]  /*7db0*/  IMAD.WIDE.U32 R6, R23, R12, R4 ;  /* 0x0000000c17067225 */ /* 0x000fe200078e0004 */
[----:B------:R-:W-:Y:S01]  /*7dc0*/  ULDC.64 UR8, c[0x0][0x3e0] ;  /* 0x0000f80000087ab9 */ /* 0x000fe20000000a00 */
[----:B------:R-:W-:Y:S02]  /*7dd0*/  CS2R R40, SRZ ;  /* 0x0000000000287805 */ /* 0x000fe4000001ff00 */
[----:B------:R-:W-:Y:S01]  /*7de0*/  CS2R R42, SRZ ;  /* 0x00000000002a7805 */ /* 0x000fe2000001ff00 */
[----:B------:R-:W-:-:S02]  /*7df0*/  IMAD R24, R58, R10, RZ ;  /* 0x0000000a3a187224 */ /* 0x000fc400078e02ff */
[----:B------:R-:W-:Y:S01]  /*7e00*/  IMAD.WIDE.U32 R8, R23, R10, R4 ;  /* 0x0000000a17087225 */ /* 0x000fe200078e0004 */
[----:B------:R-:W-:-:S03]  /*7e10*/  IADD3 R4, P1, R6, R48, RZ ;  /* 0x0000003006047210 */ /* 0x000fc60007f3e0ff */
[C---:B------:R-:W-:Y:S01]  /*7e20*/  IMAD R20, R23.reuse, R13, R20 ;  /* 0x0000000d17147224 */ /* 0x040fe200078e0214 */
[----:B------:R-:W-:Y:S01]  /*7e30*/  IADD3 R6, P2, R8, R50, RZ ;  /* 0x0000003208067210 */ /* 0x000fe20007f5e0ff */
[----:B------:R-:W-:Y:S02]  /*7e40*/  IMAD R24, R23, R11, R24 ;  /* 0x0000000b17187224 */ /* 0x000fe400078e0218 */
[C---:B------:R-:W-:Y:S01]  /*7e50*/  VIADD R3, R16.reuse, 0x8 ;  /* 0x0000000810037836 */ /* 0x040fe20000000000 */
[----:B------:R-:W-:Y:S01]  /*7e60*/  IADD3.X R5, R57, R20, R7, P1, !PT ;  /* 0x0000001439057210 */ /* 0x000fe20000ffe407 */
[----:B------:R-:W-:Y:S01]  /*7e70*/  VIADD R8, R16, 0x10 ;  /* 0x0000001010087836 */ /* 0x000fe20000000000 */
[----:B------:R-:W-:Y:S02]  /*7e80*/  IADD3.X R7, R55, R24, R9, P2, !PT ;  /* 0x0000001837077210 */ /* 0x000fe400017fe409 */
[----:B------:R-:W-:Y:S01]  /*7e90*/  ISETP.GE.AND P1, PT, R3, UR4, PT ;  /* 0x0000000403007c0c */ /* 0x000fe2000bf26270 */
[----:B------:R-:W-:Y:S01]  /*7ea0*/  IMAD.WIDE.U32 R52, R52, 0xc0, R4 ;  /* 0x000000c034347825 */ /* 0x000fe200078e0004 */
[----:B------:R-:W-:-:S03]  /*7eb0*/  ISETP.GE.AND P3, PT, R8, UR4, PT ;  /* 0x0000000408007c0c */ /* 0x000fc6000bf66270 */
[----:B------:R-:W-:Y:S01]  /*7ec0*/  IMAD R5, R60, 0xc0, RZ ;  /* 0x000000c03c057824 */ /* 0x000fe200078e02ff */
[----:B------:R-:W-:Y:S01]  /*7ed0*/  LEA R4, P2, R52, UR6, 0x1 ;  /* 0x0000000634047c11 */ /* 0x000fe2000f8408ff */
[----:B------:R-:W-:-:S04]  /*7ee0*/  IMAD.WIDE.U32 R14, R14, 0xc0, R6 ;  /* 0x000000c00e0e7825 */ /* 0x000fc800078e0006 */
[----:B------:R-:W-:Y:S01]  /*7ef0*/  IMAD R3, R0, 0xc0, RZ ;  /* 0x000000c000037824 */ /* 0x000fe200078e02ff */
[----:B------:R-:W-:Y:S01]  /*7f00*/  LEA R6, P5, R14, UR8, 0x1 ;  /* 0x000000080e067c11 */ /* 0x000fe2000f8a08ff */
[----:B------:R-:W-:Y:S02]  /*7f10*/  IMAD.IADD R5, R53, 0x1, R5 ;  /* 0x0000000135057824 */ /* 0x000fe400078e0205 */
[----:B------:R-:W-:Y:S02]  /*7f20*/  VIADD R0, R16, 0x18 ;  /* 0x0000001810007836 */ /* 0x000fe40000000000 */
[----:B------:R-:W-:Y:S01]  /*7f30*/  IMAD.IADD R3, R15, 0x1, R3 ;  /* 0x000000010f037824 */ /* 0x000fe200078e0203 */
[----:B------:R-:W-:Y:S01]  /*7f40*/  LEA.HI.X R5, R52, UR7, R5, 0x1, P2 ;  /* 0x0000000734057c11 */ /* 0x000fe200090f0c05 */
[----:B------:R-:W-:Y:S01]  /*7f50*/  VIADD R8, R16, 0x20 ;  /* 0x0000002010087836 */ /* 0x000fe20000000000 */
        /* <DEDUP_REMOVED lines=27> */
.L_x_9439:
[----:B------:R-:W-:Y:S05]  /*8110*/  BSYNC B1 ;  /* 0x0000000000017941 */ /* 0x000fea0003800000 */
.L_x_9438:
[----:B------:R-:W2:Y:S01]  /*8120*/  LDL R52, [R1+0x4c] ;  /* 0x00004c0001347983 */ /* 0x000ea20000100800 */
[----:B0-----:R-:W-:Y:S01]  /*8130*/  ISETP.NE.AND P1, PT, R54, 0x1, PT ;  /* 0x000000013600780c */ /* 0x001fe20003f25270 */
[----:B------:R-:W-:Y:S01]  /*8140*/  IMAD R3, R56, 0xc0, R23 ;  /* 0x000000c038037824 */ /* 0x000fe200078e0217 */
[----:B------:R-:W-:Y:S01]  /*8150*/  ULDC.64 UR4, c[0x0][0x3c8] ;  /* 0x0000f20000047ab9 */ /* 0x000fe20000000a00 */
[----:B-1---5:R-:W-:Y:S01]  /*8160*/  IMAD.MOV.U32 R4, RZ, RZ, R43 ;  /* 0x000000ffff047224 */ /* 0x022fe200078e002b */
[----:B------:R-:W-:-:S09]  /*8170*/  ULDC.64 UR6, c[0x0][0x3e0] ;  /* 0x0000f80000067ab9 */ /* 0x000fd20000000a00 */
[----:B------:R-:W0:Y:S08]  /*8180*/  @P1 LDC R0, c[0x0][0x42c] ;  /* 0x00010b00ff001b82 */ /* 0x000e300000000800 */
[----:B------:R-:W1:Y:S01]  /*8190*/  @P1 LDC R5, c[0x0][0x430] ;  /* 0x00010c00ff051b82 */ /* 0x000e620000000800 */
[----:B------:R-:W-:Y:S02]  /*81a0*/  IMAD.MOV.U32 R6, RZ, RZ, R38 ;  /* 0x000000ffff067224 */ /* 0x000fe400078e0026 */
[----:B------:R-:W-:-:S02]  /*81b0*/  IMAD.MOV.U32 R7, RZ, RZ, R39 ;  /* 0x000000ffff077224 */ /* 0x000fc400078e0027 */
[----:B0-----:R-:W-:-:S05]  /*81c0*/  @P1 IMAD.HI.U32 R0, R3, R0, RZ ;  /* 0x0000000003001227 */ /* 0x001fca00078e00ff */
[----:B-1----:R-:W-:Y:S01]  /*81d0*/  @P1 SHF.R.U32.HI R3, RZ, R5, R0 ;  /* 0x00000005ff031219 */ /* 0x002fe20000011600 */
[----:B------:R-:W-:-:S03]  /*81e0*/  IMAD.MOV.U32 R0, RZ, RZ, R42 ;  /* 0x000000ffff007224 */ /* 0x000fc600078e002a */
[----:B------:R-:W-:Y:S01]  /*81f0*/  SHF.R.S32.HI R5, RZ, 0x1f, R3 ;  /* 0x0000001fff057819 */ /* 0x000fe20000011403 */
[----:B------:R-:W-:Y:S01]  /*8200*/  IMAD.MOV.U32 R56, RZ, RZ, R48 ;  /* 0x000000ffff387224 */ /* 0x000fe200078e0030 */
[----:B------:R-:W-:Y:S01]  /*8210*/  PRMT R62, R0, 0x7610, R62 ;  /* 0x00007610003e7816 */ /* 0x000fe2000000003e */
[----:B------:R-:W-:Y:S01]  /*8220*/  IMAD.MOV.U32 R54, RZ, RZ, R50 ;  /* 0x000000ffff367224 */ /* 0x000fe200078e0032 */
[----:B------:R-:W-:Y:S01]  /*8230*/  PRMT R48, R48, 0x5410, R4 ;  /* 0x0000541030307816 */ /* 0x000fe20000000004 */
[C---:B------:R-:W-:Y:S02]  /*8240*/  IMAD R0, R5.reuse, R12, RZ ;  /* 0x0000000c05007224 */ /* 0x040fe400078e02ff */
[-C--:B------:R-:W-:Y:S01]  /*8250*/  IMAD R4, R5, R10.reuse, RZ ;  /* 0x0000000a05047224 */ /* 0x080fe200078e02ff */
[----:B------:R-:W-:Y:S01]  /*8260*/  PRMT R60, R6, 0x7610, R60 ;  /* 0x00007610063c7816 */ /* 0x000fe2000000003c */
[----:B------:R-:W-:Y:S01]  /*8270*/  IMAD.WIDE.U32 R14, R3, R10, R54 ;  /* 0x0000000a030e7225 */ /* 0x000fe200078e0036 */
[----:B------:R-:W-:-:S03]  /*8280*/  PRMT R58, R7, 0x7610, R58 ;  /* 0x00007610073a7816 */ /* 0x000fc6000000003a */
[----:B------:R-:W-:-:S04]  /*8290*/  IMAD.WIDE.U32 R6, R3, R12, R56 ;  /* 0x0000000c03067225 */ /* 0x000fc800078e0038 */
[C---:B------:R-:W-:Y:S02]  /*82a0*/  IMAD R13, R3.reuse, R13, R0 ;  /* 0x0000000d030d7224 */ /* 0x040fe400078e0200 */
[----:B------:R-:W-:Y:S01]  /*82b0*/  IMAD R3, R3, R11, R4 ;  /* 0x0000000b03037224 */ /* 0x000fe200078e0204 */
[----:B------:R-:W-:Y:S01]  /*82c0*/  LEA R4, P1, R6, UR4, 0x1 ;  /* 0x0000000406047c11 */ /* 0x000fe2000f8208ff */
[----:B------:R-:W-:Y:S01]  /*82d0*/  IMAD.IADD R13, R7, 0x1, R13 ;  /* 0x00000001070d7824 */ /* 0x000fe200078e020d */
[----:B------:R-:W-:Y:S01]  /*82e0*/  LEA R0, P2, R14, UR6, 0x1 ;  /* 0x000000060e007c11 */ /* 0x000fe2000f8408ff */
[----:B------:R-:W-:Y:S01]  /*82f0*/  IMAD.IADD R3, R15, 0x1, R3 ;  /* 0x000000010f037824 */ /* 0x000fe200078e0203 */
[----:B------:R-:W-:Y:S01]  /*8300*/  UMOV UR4, 0xffffffff ;  /* 0xffffffff00047882 */ /* 0x000fe20000000000 */
[----:B------:R-:W-:Y:S02]  /*8310*/  IMAD.MOV.U32 R5, RZ, RZ, R32 ;  /* 0x000000ffff057224 */ /* 0x000fe400078e0020 */
[----:B------:R-:W-:Y:S01]  /*8320*/  IMAD.MOV.U32 R10, RZ, RZ, R33 ;  /* 0x000000ffff0a7224 */ /* 0x000fe200078e0021 */
[----:B------:R-:W-:-:S02]  /*8330*/  LEA.HI.X R13, R6, UR5, R13, 0x1, P1 ;  /* 0x00000005060d7c11 */ /* 0x000fc400088f0c0d */
[----:B------:R-:W-:Y:S02]  /*8340*/  LEA.HI.X R3, R14, UR7, R3, 0x1, P2 ;  /* 0x000000070e037c11 */ /* 0x000fe400090f0c03 */
[----:B------:R-:W-:Y:S02]  /*8350*/  PRMT R50, R5, 0x7610, R50 ;  /* 0x0000761005327816 */ /* 0x000fe40000000032 */
[----:B------:R-:W-:Y:S02]  /*8360*/  PRMT R51, R10, 0x7610, R51 ;  /* 0x000076100a337816 */ /* 0x000fe40000000033 */
[----:B--2---:R-:W-:Y:S01]  /*8370*/  LEA.HI R5, R52, R52, RZ, 0x1 ;  /* 0x0000003434057211 */ /* 0x004fe200078f08ff */
[----:B------:R-:W-:Y:S06]  /*8380*/  BRA.DIV UR4, `(.L_x_9440) ;  /* 0x000001a604307947 */ /* 0x000fec000b800000 */
.L_x_9687:
[----:B------:R-:W-:Y:S01]  /*8390*/  UMOV UR4, 0xffffffff ;  /* 0xffffffff00047882 */ /* 0x000fe20000000000 */
[----:B------:R-:W-:Y:S02]  /*83a0*/  LOP3.LUT R5, R5, 0xfffffffe, RZ, 0xc0, !PT ;  /* 0xfffffffe05057812 */ /* 0x000fe400078ec0ff */
[----:B------:R-:W-:Y:S05]  /*83b0*/  BRA.DIV UR4, `(.L_x_9441) ;  /* 0x000001a604487947 */ /* 0x000fea000b800000 */
.L_x_9690:
[----:B------:R-:W-:Y:S01]  /*83c0*/  UMOV UR4, 0xffffffff ;  /* 0xffffffff00047882 */ /* 0x000fe20000000000 */
[----:B------:R-:W-:Y:S02]  /*83d0*/  IMAD.IADD R5, R52, 0x1, -R5 ;  /* 0x0000000134057824 */ /* 0x000fe400078e0a05 */
[----:B------:R-:W-:Y:S05]  /*83e0*/  BRA.DIV UR4, `(.L_x_9442) ;  /* 0x000001a604647947 */ /* 0x000fea000b800000 */
.L_x_9693:
[----:B------:R-:W-:Y:S01]  /*83f0*/  UMOV UR4, 0xffffffff ;  /* 0xffffffff00047882 */ /* 0x000fe20000000000 */
[----:B------:R-:W-:Y:S02]  /*8400*/  SHF.L.U32 R3, R5, 0x1f, RZ ;  /* 0x0000001f05037819 */ /* 0x000fe400000006ff */
[----:B------:R-:W-:Y:S05]  /*8410*/  BRA.DIV UR4, `(.L_x_9443) ;  /* 0x000001a604807947 */ /* 0x000fea000b800000 */
.L_x_9696:
        /* <DEDUP_REMOVED lines=37> */
.L_x_9697:
[----:B------:R-:W-:Y:S05]  /*8670*/  BSYNC B1 ;  /* 0x0000000000017941 */ /* 0x000fea0003800000 */
.L_x_9444:
[----:B------:R-:W-:Y:S02]  /*8680*/  PRMT R12, R0, 0x7610, R12 ;  /* 0x00007610000c7816 */ /* 0x000fe4000000000c */
[----:B------:R-:W-:Y:S01]  /*8690*/  PRMT R13, R4, 0x7610, R13 ;  /* 0x00007610040d7816 */ /* 0x000fe2000000000d */
[----:B------:R-:W-:Y:S06]  /*86a0*/  @P0 BRA `(.L_x_9446) ;  /* 0x0000003000d40947 */ /* 0x000fec0003800000 */
[----:B------:R-:W2:Y:S01]  /*86b0*/  LDL R6, [R1+0x40] ;  /* 0x0000400001067983 */ /* 0x000ea20000100800 */
[----:B------:R-:W1:Y:S01]  /*86c0*/  LDC R5, c[0x0][0x3d4] ;  /* 0x0000f500ff057b82 */ /* 0x000e620000000800 */
[----:B------:R-:W-:Y:S01]  /*86d0*/  LEA.HI R59, R59, R46, RZ, 0x2 ;  /* 0x0000002e3b3b7211 */ /* 0x000fe200078f10ff */
[----:B------:R-:W-:Y:S03]  /*86e0*/  BSSY B1, `(.L_x_9447) ;  /* 0x0000043000017945 */ /* 0x000fe60003800000 */
[--C-:B0-----:R-:W-:Y:S02]  /*86f0*/  SHF.R.S32.HI R3, RZ, 0x2, R59.reuse ;  /* 0x00000002ff037819 */ /* 0x101fe4000001143b */
[----:B------:R-:W-:-:S04]  /*8700*/  SHF.R.S32.HI R0, RZ, 0x1f, R59 ;  /* 0x0000001fff007819 */ /* 0x000fc8000001143b */
[----:B------:R-:W-:-:S04]  /*8710*/  LEA.HI R0, R0, R3, RZ, 0x2 ;  /* 0x0000000300007211 */ /* 0x000fc800078f10ff */
[----:B------:R-:W-:Y:S01]  /*8720*/  LOP3.LUT R4, R0, 0xfffffffc, RZ, 0xc0, !PT ;  /* 0xfffffffc00047812 */ /* 0x000fe200078ec0ff */
[----:B------:R-:W-:-:S04]  /*8730*/  VIADD R0, R16, 0x8 ;  /* 0x0000000810007836 */ /* 0x000fc80000000000 */
[----:B------:R-:W-:Y:S02]  /*8740*/  IMAD.IADD R3, R3, 0x1, -R4 ;  /* 0x0000000103037824 */ /* 0x000fe400078e0a04 */
[C---:B------:R-:W-:Y:S01]  /*8750*/  VIADD R4, R16.reuse, 0x10 ;  /* 0x0000001010047836 */ /* 0x040fe20000000000 */
[-C--:B-1----:R-:W-:Y:S02]  /*8760*/  ISETP.GE.AND P6, PT, R16, R5.reuse, PT ;  /* 0x000000051000720c */ /* 0x082fe40003fc6270 */
[-C--:B------:R-:W-:Y:S01]  /*8770*/  ISETP.GE.AND P0, PT, R0, R5.reuse, PT ;  /* 0x000000050000720c */ /* 0x080fe20003f06270 */
[----:B------:R-:W-:Y:S01]  /*8780*/  VIADD R0, R16, 0x18 ;  /* 0x0000001810007836 */ /* 0x000fe20000000000 */
[----:B------:R-:W-:Y:S02]  /*8790*/  LOP3.LUT P1, RZ, R3, 0x2, RZ, 0xc0, !PT ;  /* 0x0000000203ff7812 */ /* 0x000fe4000782c0ff */
[-C--:B------:R-:W-:Y:S01]  /*87a0*/  ISETP.GE.AND P2, PT, R4, R5.reuse, PT ;  /* 0x000000050400720c */ /* 0x080fe20003f46270 */
[----:B------:R-:W-:Y:S01]  /*87b0*/  VIADD R4, R16, 0x20 ;  /* 0x0000002010047836 */ /* 0x000fe20000000000 */
[----:B------:R-:W-:-:S04]  /*87c0*/  ISETP.GE.AND P3, PT, R0, R5, PT ;  /* 0x000000050000720c */ /* 0x000fc80003f66270 */
[----:B------:R-:W-:Y:S01]  /*87d0*/  ISETP.GE.AND P4, PT, R4, R5, PT ;  /* 0x000000050400720c */ /* 0x000fe20003f86270 */
[----:B--2---:R-:W-:Y:S02]  /*87e0*/  IMAD R3, R6, 0x2, R2 ;  /* 0x0000000206037824 */ /* 0x004fe400078e0202 */
[----:B------:R-:W-:Y:S02]  /*87f0*/  VIADD R6, R16, 0x28 ;  /* 0x0000002810067836 */ /* 0x000fe40000000000 */
[----:B------:R-:W-:-:S03]  /*8800*/  VIADD R0, R3, 0x20 ;  /* 0x0000002003007836 */ /* 0x000fc60000000000 */
[----:B------:R-:W-:Y:S01]  /*8810*/  ISETP.GE.AND P5, PT, R6, R5, PT ;  /* 0x000000050600720c */ /* 0x000fe20003fa6270 */
[----:B------:R-:W-:-:S12]  /*8820*/  @P6 BRA `(.L_x_9448) ;  /* 0x0000000000b86947 */ /* 0x000fd80003800000 */
[----:B------:R-:W0:Y:S01]  /*8830*/  LDS.128 R4, [R3+0xc400] ;  /* 0x00c4000003047984 */ /* 0x000e220000000c00 */
[----:B------:R-:W-:Y:S02]  /*8840*/  SHF.R.U32.HI R64, RZ, 0x10, R43 ;  /* 0x00000010ff407819 */ /* 0x000fe4000001162b */
[--C-:B------:R-:W-:Y:S02]  /*8850*/  SHF.R.U32.HI R61, RZ, 0x10, R41.reuse ;  /* 0x00000010ff3d7819 */ /* 0x100fe40000011629 */
[----:B------:R-:W-:Y:S02]  /*8860*/  SHF.R.U64 R59, R40, 0x10, R41 ;  /* 0x00000010283b7819 */ /* 0x000fe40000001229 */
[----:B------:R-:W-:Y:S02]  /*8870*/  PRMT R64, R48, 0x5432, R64 ;  /* 0x0000543230407816 */ /* 0x000fe40000000040 */
[----:B------:R-:W-:Y:S02]  /*8880*/  SHF.R.U64 R63, R42, 0x10, R43 ;  /* 0x000000102a3f7819 */ /* 0x000fe4000000122b */
        /* <DEDUP_REMOVED lines=16> */
[----:B------:R-:W-:Y:S02]  /*8990*/  IMAD.U32 R7, R5, 0x10000, RZ ;  /* 0x0001000005077824 */ /* 0x000fe400078e00ff */
[----:B------:R-:W-:Y:S01]  /*89a0*/  FFMA.FTZ R66, R40, R65, R66 ;  /* 0x0000004128427223 */ /* 0x000fe20000010042 */
[----:B------:R-:W-:Y:S01]  /*89b0*/  LOP3.LUT R4, R4, 0xffff0000, RZ, 0xc0, !PT ;  /* 0xffff000004047812 */ /* 0x000fe200078ec0ff */
[-C--:B------:R-:W-:Y:S01]  /*89c0*/  FMUL.FTZ R69, R43, R61.reuse ;  /* 0x0000003d2b457220 */ /* 0x080fe20000410000 */
        /* <DEDUP_REMOVED lines=15> */
[----:B------:R-:W-:Y:S02]  /*8ac0*/  F2FP.BF16.F32.PACK_AB R6, R66, R67 ;  /* 0x000000434206723e */ /* 0x000fe400000010ff */
[----:B------:R-:W-:-:S02]  /*8ad0*/  F2FP.BF16.F32.PACK_AB R7, R68, R65 ;  /* 0x000000414407723e */ /* 0x000fc400000010ff */
[----:B------:R-:W-:Y:S02]  /*8ae0*/  F2FP.BF16.F32.PACK_AB R4, R43, R4 ;  /* 0x000000042b04723e */ /* 0x000fe400000010ff */
[----:B------:R-:W-:-:S05]  /*8af0*/  F2FP.BF16.F32.PACK_AB R5, R62, R5 ;  /* 0x000000053e05723e */ /* 0x000fca00000010ff */
[----:B------:R0:W-:Y:S02]  /*8b00*/  STS.128 [R3+0xc400], R4 ;  /* 0x00c4000403007388 */ /* 0x0001e40000000c00 */
.L_x_9448:
[----:B------:R-:W-:Y:S05]  /*8b10*/  BSYNC B1 ;  /* 0x0000000000017941 */ /* 0x000fea0003800000 */
.L_x_9447:
[----:B------:R-:W-:Y:S01]  /*8b20*/  BSSY B1, `(.L_x_9449) ;  /* 0x0000031000017945 */ /* 0x000fe20003800000 */
[----:B------:R-:W-:-:S03]  /*8b30*/  @P1 VIADD R0, R3, 0xffffffe0 ;  /* 0xffffffe003001836 */ /* 0x000fc60000000000 */
        /* <DEDUP_REMOVED lines=47> */
.L_x_9450:
[----:B------:R-:W-:Y:S05]  /*8e30*/  BSYNC B1 ;  /* 0x0000000000017941 */ /* 0x000fea0003800000 */
.L_x_9449:
        /* <DEDUP_REMOVED lines=48> */
.L_x_9452:
[----:B------:R-:W-:Y:S05]  /*9140*/  BSYNC B1 ;  /* 0x0000000000017941 */ /* 0x000fea0003800000 */
.L_x_9451:
        /* <DEDUP_REMOVED lines=48> */
.L_x_9454:
[----:B------:R-:W-:Y:S05]  /*9450*/  BSYNC B1 ;  /* 0x0000000000017941 */ /* 0x000fea0003800000 */
.L_x_9453:
[----:B------:R-:W-:Y:S04]  /*9460*/  BSSY B1, `(.L_x_9455) ;  /* 0x0000030000017945 */ /* 0x000fe80003800000 */
[----:B------:R-:W-:Y:S05]  /*9470*/  @P4 BRA `(.L_x_9456) ;  /* 0x0000000000b84947 */ /* 0x000fea0003800000 */
[----:B0123--:R-:W0:Y:S01]  /*9480*/  LDS.128 R4, [R3+0x12400] ;  /* 0x0124000003047984 */ /* 0x00fe220000000c00 */
        /* <DEDUP_REMOVED lines=45> */
.L_x_9456:
[----:B------:R-:W-:Y:S05]  /*9760*/  BSYNC B1 ;  /* 0x0000000000017941 */ /* 0x000fea0003800000 */
.L_x_9455:
        /* <DEDUP_REMOVED lines=48> */
.L_x_9437:
[----:B------:R-:W2:Y:S01]  /*9a70*/  LDL R5, [R1+0x34] ;  /* 0x0000340001057983 */ /* 0x000ea20000100800 */
[----:B------:R-:W0:Y:S01]  /*9a80*/  LDC R3, c[0x0][0x428] ;  /* 0x00010a00ff037b82 */ /* 0x000e220000000800 */
[----:B------:R-:W-:Y:S01]  /*9a90*/  ISETP.GE.AND P0, PT, R23, R4, PT ;  /* 0x000000041700720c */ /* 0x000fe20003f06270 */
[----:B------:R-:W-:Y:S01]  /*9aa0*/  BSSY B1, `(.L_x_9457) ;  /* 0x0000046000017945 */ /* 0x000fe20003800000 */
        /* <DEDUP_REMOVED lines=13> */
[----:B0-----:R-:W-:-:S13]  /*9b80*/  ISETP.NE.AND P1, PT, R3, 0x1, PT ;  /* 0x000000010300780c */ /* 0x001fda0003f25270 */
[----:B------:R-:W0:Y:S08]  /*9b90*/  @P1 LDC R58, c[0x0][0x42c] ;  /* 0x00010b00ff3a1b82 */ /* 0x000e300000000800 */
[----:B------:R-:W1:Y:S01]  /*9ba0*/  @P1 LDC R59, c[0x0][0x430] ;  /* 0x00010c00ff3b1b82 */ /* 0x000e620000000800 */
[----:B--2---:R-:W-:Y:S01]  /*9bb0*/  IMAD R3, R5, 0xc0, R23 ;  /* 0x000000c005037824 */ /* 0x004fe200078e0217 */
[----:B------:R-:W-:-:S03]  /*9bc0*/  CS2R R4, SRZ ;  /* 0x0000000000047805 */ /* 0x000fc6000001ff00 */
[----:B0-----:R-:W-:Y:S01]  /*9bd0*/  @P1 IMAD.HI.U32 R58, R3, R58, RZ ;  /* 0x0000003a033a1227 */ /* 0x001fe200078e00ff */
[----:B-1----:R-:W-:Y:S06]  /*9be0*/  @P0 BRA `(.L_x_9458) ;  /* 0x0000000000c40947 */ /* 0x002fec0003800000 */
[----:B------:R-:W-:Y:S01]  /*9bf0*/  IMAD.MOV.U32 R4, RZ, RZ, R19 ;  /* 0x000000ffff047224 */ /* 0x000fe200078e0013 */
[----:B------:R-:W-:Y:S01]  /*9c00*/  SHF.R.S32.HI R9, RZ, 0x1f, R23 ;  /* 0x0000001fff097819 */ /* 0x000fe20000011417 */
[----:B------:R-:W-:Y:S01]  /*9c10*/  IMAD.MOV.U32 R5, RZ, RZ, R62 ;  /* 0x000000ffff057224 */ /* 0x000fe200078e003e */
[----:B------:R-:W-:Y:S01]  /*9c20*/  ULDC.64 UR4, c[0x0][0x3c8] ;  /* 0x0000f20000047ab9 */ /* 0x000fe20000000a00 */
[----:B------:R-:W-:Y:S01]  /*9c30*/  ULDC.64 UR6, c[0x0][0x3e0] ;  /* 0x0000f80000067ab9 */ /* 0x000fe20000000a00 */
[----:B------:R-:W-:Y:S01]  /*9c40*/  VIADD R63, R19, 0x10 ;  /* 0x00000010133f7836 */ /* 0x000fe20000000000 */
[----:B------:R-:W-:Y:S01]  /*9c50*/  CS2R R32, SRZ ;  /* 0x0000000000207805 */ /* 0x000fe2000001ff00 */
[----:B------:R-:W-:Y:S01]  /*9c60*/  IMAD.WIDE.U32 R6, R23, R12, R4 ;  /* 0x0000000c17067225 */ /* 0x000fe200078e0004 */
[----:B------:R-:W-:Y:S02]  /*9c70*/  CS2R R34, SRZ ;  /* 0x0000000000227805 */ /* 0x000fe4000001ff00 */
[----:B------:R-:W-:-:S02]  /*9c80*/  CS2R R36, SRZ ;  /* 0x0000000000247805 */ /* 0x000fc4000001ff00 */
[----:B------:R-:W-:Y:S01]  /*9c90*/  CS2R R38, SRZ ;  /* 0x0000000000267805 */ /* 0x000fe2000001ff00 */
[C---:B------:R-:W-:Y:S01]  /*9ca0*/  IMAD R8, R9.reuse, R12, RZ ;  /* 0x0000000c09087224 */ /* 0x040fe200078e02ff */
[----:B------:R-:W-:Y:S01]  /*9cb0*/  IADD3 R48, P2, R6, R48, RZ ;  /* 0x0000003006307210 */ /* 0x000fe20007f5e0ff */
[-C--:B------:R-:W-:Y:S01]  /*9cc0*/  IMAD R20, R9, R10.reuse, RZ ;  /* 0x0000000a09147224 */ /* 0x080fe200078e02ff */
[----:B------:R-:W-:Y:S01]  /*9cd0*/  CS2R R40, SRZ ;  /* 0x0000000000287805 */ /* 0x000fe2000001ff00 */
[C---:B------:R-:W-:Y:S01]  /*9ce0*/  IMAD.WIDE.U32 R4, R23.reuse, R10, R4 ;  /* 0x0000000a17047225 */ /* 0x040fe200078e0004 */
[----:B------:R-:W-:Y:S02]  /*9cf0*/  CS2R R42, SRZ ;  /* 0x00000000002a7805 */ /* 0x000fe4000001ff00 */
[----:B------:R-:W-:Y:S02]  /*9d00*/  CS2R R24, SRZ ;  /* 0x0000000000187805 */ /* 0x000fe4000001ff00 */
[----:B------:R-:W-:Y:S01]  /*9d10*/  CS2R R26, SRZ ;  /* 0x00000000001a7805 */ /* 0x000fe2000001ff00 */
[C---:B------:R-:W-:Y:S01]  /*9d20*/  IMAD R6, R23.reuse, R13, R8 ;  /* 0x0000000d17067224 */ /* 0x040fe200078e0208 */
[----:B------:R-:W-:Y:S01]  /*9d30*/  IADD3 R50, P3, R4, R50, RZ ;  /* 0x0000003204327210 */ /* 0x000fe20007f7e0ff */
[----:B------:R-:W-:Y:S01]  /*9d40*/  IMAD R20, R23, R11, R20 ;  /* 0x0000000b17147224 */ /* 0x000fe200078e0214 */
[----:B------:R-:W-:Y:S01]  /*9d50*/  CS2R R28, SRZ ;  /* 0x00000000001c7805 */ /* 0x000fe2000001ff00 */
[----:B------:R-:W-:Y:S01]  /*9d60*/  VIADD R61, R19, 0x20 ;  /* 0x00000020133d7836 */ /* 0x000fe20000000000 */
[----:B------:R-:W-:Y:S01]  /*9d70*/  IADD3.X R49, R57, R7, R6, P2, !PT ;  /* 0x0000000739317210 */ /* 0x000fe200017fe406 */
[----:B------:R-:W-:Y:S01]  /*9d80*/  IMAD R7, R60, 0xc0, RZ ;  /* 0x000000c03c077824 */ /* 0x000fe200078e02ff */
[----:B------:R-:W-:Y:S01]  /*9d90*/  IADD3.X R51, R55, R5, R20, P3, !PT ;  /* 0x0000000537337210 */ /* 0x000fe20001ffe414 */
[----:B------:R-:W-:Y:S01]  /*9da0*/  IMAD R5, R0, 0xc0, RZ ;  /* 0x000000c000057824 */ /* 0x000fe200078e02ff */
[----:B------:R-:W-:Y:S01]  /*9db0*/  CS2R R30, SRZ ;  /* 0x00000000001e7805 */ /* 0x000fe2000001ff00 */
[----:B------:R-:W-:-:S04]  /*9dc0*/  IMAD.WIDE.U32 R52, R52, 0xc0, R48 ;  /* 0x000000c034347825 */ /* 0x000fc800078e0030 */
[----:B------:R-:W-:Y:S01]  /*9dd0*/  IMAD.WIDE.U32 R14, R14, 0xc0, R50 ;  /* 0x000000c00e0e7825 */ /* 0x000fe200078e0032 */
[----:B------:R-:W-:Y:S01]  /*9de0*/  LEA R8, P2, R52, UR4, 0x1 ;  /* 0x0000000434087c11 */ /* 0x000fe2000f8408ff */
[----:B------:R-:W-:Y:S02]  /*9df0*/  ULDC UR4, c[0x0][0x3d4] ;  /* 0x0000f50000047ab9 */ /* 0x000fe40000000800 */
[----:B------:R-:W-:Y:S01]  /*9e00*/  IMAD.IADD R7, R7, 0x1, R53 ;  /* 0x0000000107077824 */ /* 0x000fe200078e0235 */
[----:B------:R-:W-:Y:S01]  /*9e10*/  LEA R20, P3, R14, UR6, 0x1 ;  /* 0x000000060e147c11 */ /* 0x000fe2000f8608ff */
[----:B------:R-:W-:Y:S01]  /*9e20*/  IMAD.IADD R5, R5, 0x1, R15 ;  /* 0x0000000105057824 */ /* 0x000fe200078e020f */
[----:B------:R-:W-:Y:S02]  /*9e30*/  ISETP.GE.AND P4, PT, R61, UR4, PT ;  /* 0x000000043d007c0c */ /* 0x000fe4000bf86270 */
[----:B------:R-:W-:Y:S02]  /*9e40*/  LEA.HI.X R9, R52, UR5, R7, 0x1, P2 ;  /* 0x0000000534097c11 */ /* 0x000fe400090f0c07 */
[----:B------:R-:W-:-:S02]  /*9e50*/  CS2R R6, SRZ ;  /* 0x0000000000067805 */ /* 0x000fc4000001ff00 */
[----:B------:R-:W-:Y:S02]  /*9e60*/  LEA.HI.X R21, R14, UR7, R5, 0x1, P3 ;  /* 0x000000070e157c11 */ /* 0x000fe400098f0c05 */
[----:B------:R-:W-:Y:S02]  /*9e70*/  CS2R R4, SRZ ;  /* 0x0000000000047805 */ /* 0x000fe4000001ff00 */
[----:B------:R-:W-:Y:S02]  /*9e80*/  ISETP.GE.AND P2, PT, R19, UR4, PT ;  /* 0x0000000413007c0c */ /* 0x000fe4000bf46270 */
[----:B------:R-:W-:Y:S01]  /*9e90*/  ISETP.GE.AND P3, PT, R63, UR4, PT ;  /* 0x000000043f007c0c */ /* 0x000fe2000bf66270 */
[----:B------:R0:W5:Y:S04]  /*9ea0*/  @!P4 LDG.E.128 R40, desc[UR52][R8.64+0x40] ;  /* 0x000040340828c981 */ /* 0x000168000c1e1d00 */
[----:B------:R0:W5:Y:S06]  /*9eb0*/  @!P4 LDG.E.128 R28, desc[UR52][R20.64+0x40] ;  /* 0x00004034141cc981 */ /* 0x00016c000c1e1d00 */
[----:B------:R0:W5:Y:S04]  /*9ec0*/  @!P2 LDG.E.128 R32, desc[UR52][R8.64] ;  /* 0x000000340820a981 */ /* 0x000168000c1e1d00 */
[----:B------:R0:W5:Y:S04]  /*9ed0*/  @!P3 LDG.E.128 R36, desc[UR52][R8.64+0x20] ;  /* 0x000020340824b981 */ /* 0x000168000c1e1d00 */
[----:B------:R0:W5:Y:S04]  /*9ee0*/  @!P2 LDG.E.128 R4, desc[UR52][R20.64] ;  /* 0x000000341404a981 */ /* 0x000168000c1e1d00 */
[----:B------:R0:W5:Y:S02]  /*9ef0*/  @!P3 LDG.E.128 R24, desc[UR52][R20.64+0x20] ;  /* 0x000020341418b981 */ /* 0x000164000c1e1d00 */
.L_x_9458:
[----:B------:R-:W-:Y:S05]  /*9f00*/  BSYNC B1 ;  /* 0x0000000000017941 */ /* 0x000fea0003800000 */
.L_x_9457:
[----:B------:R-:W2:Y:S01]  /*9f10*/  LDL R49, [R1+0x4c] ;  /* 0x00004c0001317983 */ /* 0x000ea20000100800 */
[----:B------:R-:W-:Y:S01]  /*9f20*/  @P1 SHF.R.U32.HI R3, RZ, R59, R58 ;  /* 0x0000003bff031219 */ /* 0x000fe2000001163a */
[----:B-----5:R-:W-:Y:S01]  /*9f30*/  IMAD.MOV.U32 R0, RZ, RZ, R4 ;  /* 0x000000ffff007224 */ /* 0x020fe200078e0004 */
[----:B------:R-:W-:Y:S01]  /*9f40*/  ULDC.64 UR4, c[0x0][0x3c8] ;  /* 0x0000f20000047ab9 */ /* 0x000fe20000000a00 */
[----:B0-----:R-:W-:Y:S01]  /*9f50*/  IMAD.MOV.U32 R8, RZ, RZ, R5 ;  /* 0x000000ffff087224 */ /* 0x001fe200078e0005 */
[----:B------:R-:W-:Y:S01]  /*9f60*/  SHF.R.S32.HI R9, RZ, 0x1f, R3 ;  /* 0x0000001fff097819 */ /* 0x000fe20000011403 */
[----:B------:R-:W-:Y:S01]  /*9f70*/  IMAD.MOV.U32 R14, RZ, RZ, R6 ;  /* 0x000000ffff0e7224 */ /* 0x000fe200078e0006 */
[----:B------:R-:W-:Y:S01]  /*9f80*/  PRMT R20, R20, 0x5410, R0 ;  /* 0x0000541014147816 */ /* 0x000fe20000000000 */
[----:B------:R-:W-:Y:S01]  /*9f90*/  IMAD.MOV.U32 R15, RZ, RZ, R7 ;  /* 0x000000ffff0f7224 */ /* 0x000fe200078e0007 */
[----:B------:R-:W-:Y:S01]  /*9fa0*/  PRMT R21, R21, 0x5410, R8 ;  /* 0x0000541015157816 */ /* 0x000fe20000000008 */
[C---:B------:R-:W-:Y:S01]  /*9fb0*/  IMAD R0, R9.reuse, R12, RZ ;  /* 0x0000000c09007224 */ /* 0x040fe200078e02ff */
[----:B------:R-:W-:Y:S01]  /*9fc0*/  PRMT R48, R48, 0x5410, R14 ;  /* 0x0000541030307816 */ /* 0x000fe2000000000e */
[----:B------:R-:W-:Y:S01]  /*9fd0*/  IMAD R8, R9, R10, RZ ;  /* 0x0000000a09087224 */ /* 0x000fe200078e02ff */
[----:B------:R-:W-:Y:S01]  /*9fe0*/  PRMT R64, R15, 0x7610, R64 ;  /* 0x000076100f407816 */ /* 0x000fe20000000040 */
[----:B------:R-:W-:Y:S01]  /*9ff0*/  IMAD.WIDE.U32 R56, R3, R12, R56 ;  /* 0x0000000c03387225 */ /* 0x000fe200078e0038 */
[----:B------:R-:W-:-:S03]  /*a000*/  ULDC.64 UR6, c[0x0][0x3e0] ;  /* 0x0000f80000067ab9 */ /* 0x000fc60000000a00 */
        /* <DEDUP_REMOVED lines=16> */
.L_x_9700:
[----:B------:R-:W-:Y:S01]  /*a110*/  UMOV UR4, 0xffffffff ;  /* 0xffffffff00047882 */ /* 0x000fe20000000000 */
[----:B------:R-:W-:Y:S02]  /*a120*/  LOP3.LUT R9, R9, 0xfffffffe, RZ, 0xc0, !PT ;  /* 0xfffffffe09097812 */ /* 0x000fe400078ec0ff */
[----:B------:R-:W-:Y:S05]  /*a130*/  BRA.DIV UR4, `(.L_x_9460) ;  /* 0x0000018a04987947 */ /* 0x000fea000b800000 */
.L_x_9703:
[----:B------:R-:W-:Y:S01]  /*a140*/  UMOV UR4, 0xffffffff ;  /* 0xffffffff00047882 */ /* 0x000fe20000000000 */
[----:B------:R-:W-:Y:S02]  /*a150*/  IMAD.IADD R9, R49, 0x1, -R9 ;  /* 0x0000000131097824 */ /* 0x000fe400078e0a09 */
[----:B------:R-:W-:Y:S05]  /*a160*/  BRA.DIV UR4, `(.L_x_9461) ;  /* 0x0000018a04b47947 */ /* 0x000fea000b800000 */
.L_x_9706:
[----:B------:R-:W-:Y:S01]  /*a170*/  UMOV UR4, 0xffffffff ;  /* 0xffffffff00047882 */ /* 0x000fe20000000000 */
[----:B------:R-:W-:Y:S02]  /*a180*/  SHF.L.U32 R9, R9, 0x1f, RZ ;  /* 0x0000001f09097819 */ /* 0x000fe400000006ff */
[----:B------:R-:W-:Y:S05]  /*a190*/  BRA.DIV UR4, `(.L_x_9462) ;  /* 0x0000018a04d07947 */ /* 0x000fea000b800000 */
.L_x_9709:
        /* <DEDUP_REMOVED lines=37> */
.L_x_9710:
[----:B------:R-:W-:Y:S05]  /*a3f0*/  BSYNC B1 ;  /* 0x0000000000017941 */ /* 0x000fea0003800000 */
.L_x_9463:
[----:B------:R-:W-:Y:S02]  /*a400*/  PRMT R51, R0, 0x7610, R51 ;  /* 0x0000761000337816 */ /* 0x000fe40000000033 */
[----:B------:R-:W-:Y:S01]  /*a410*/  PRMT R52, R8, 0x7610, R52 ;  /* 0x0000761008347816 */ /* 0x000fe20000000034 */
[----:B------:R-:W-:Y:S06]  /*a420*/  @P0 BRA `(.L_x_9446) ;  /* 0x0000001400740947 */ /* 0x000fec0003800000 */
[----:B------:R1:W5:Y:S01]  /*a430*/  LDL R80, [R1+0xc] ;  /* 0x00000c0001507983 */ /* 0x0003620000100800 */
[----:B------:R-:W2:Y:S03]  /*a440*/  LDC R0, c[0x0][0x3d4] ;  /* 0x0000f500ff007b82 */ /* 0x000ea60000000800 */
[----:B------:R1:W5:Y:S04]  /*a450*/  LDL R78, [R1+0x14] ;  /* 0x00001400014e7983 */ /* 0x0003680000100800 */
[----:B------:R1:W5:Y:S01]  /*a460*/  LDL R76, [R1+0x10] ;  /* 0x00001000014c7983 */ /* 0x0003620000100800 */
[C---:B------:R-:W-:Y:S01]  /*a470*/  VIADD R82, R19.reuse, 0x10 ;  /* 0x0000001013527836 */ /* 0x040fe20000000000 */
[----:B------:R-:W-:Y:S01]  /*a480*/  BSSY B1, `(.L_x_9465) ;  /* 0x0000073000017945 */ /* 0x000fe20003800000 */
[C---:B------:R-:W-:Y:S01]  /*a490*/  VIADD R81, R19.reuse, 0x20 ;  /* 0x0000002013517836 */ /* 0x040fe20000000000 */
[----:B--2---:R-:W-:-:S02]  /*a4a0*/  ISETP.GE.AND P0, PT, R19, R0, PT ;  /* 0x000000001300720c */ /* 0x004fc40003f06270 */
[-C--:B------:R-:W-:Y:S02]  /*a4b0*/  ISETP.GE.AND P1, PT, R82, R0.reuse, PT ;  /* 0x000000005200720c */ /* 0x080fe40003f26270 */
[----:B------:R-:W-:-:S09]  /*a4c0*/  ISETP.GE.AND P2, PT, R81, R0, PT ;  /* 0x000000005100720c */ /* 0x000fd20003f46270 */
[----:B-1----:R-:W-:Y:S05]  /*a4d0*/  @P0 BRA `(.L_x_9466) ;  /* 0x0000000400b40947 */ /* 0x002fea0003800000 */
[----:B------:R-:W-:Y:S02]  /*a4e0*/  LEA.HI R8, R46, R46, RZ, 0x1 ;  /* 0x0000002e2e087211 */ /* 0x000fe400078f08ff */
[----:B-----5:R-:W-:Y:S02]  /*a4f0*/  LOP3.LUT R10, R80, 0x18, R19, 0xf8, !PT ;  /* 0x00000018500a7812 */ /* 0x020fe400078ef813 */
[----:B0-----:R-:W-:Y:S02]  /*a500*/  LOP3.LUT R9, R8, 0xfffffffe, RZ, 0xc0, !PT ;  /* 0xfffffffe08097812 */ /* 0x001fe400078ec0ff */
[----:B------:R-:W-:Y:S02]  /*a510*/  LOP3.LUT R10, R10, R76, RZ, 0x3c, !PT ;  /* 0x0000004c0a0a7212 */ /* 0x000fe400078e3cff */
[----:B------:R-:W-:Y:S01]  /*a520*/  SHF.R.U64 R68, R4, 0x10, R5 ;  /* 0x0000001004447819 */ /* 0x000fe20000001205 */
[----:B------:R-:W-:Y:S01]  /*a530*/  IMAD.IADD R9, R46, 0x1, -R9 ;  /* 0x000000012e097824 */ /* 0x000fe200078e0a09 */
[----:B------:R-:W-:Y:S01]  /*a540*/  SHF.R.U64 R63, R32, 0x10, R33 ;  /* 0x00000010203f7819 */ /* 0x000fe20000001221 */
[----:B------:R-:W-:Y:S01]  /*a550*/  IMAD.IADD R10, R78, 0x1, R10 ;  /* 0x000000014e0a7824 */ /* 0x000fe200078e020a */
[----:B------:R-:W-:-:S02]  /*a560*/  SHF.R.U32.HI R70, RZ, 0x10, R5 ;  /* 0x00000010ff467819 */ /* 0x000fc40000011605 */
[----:B------:R-:W-:Y:S02]  /*a570*/  LEA.HI R8, R0, R9, RZ, 0x1d ;  /* 0x0000000900087211 */ /* 0x000fe400078fe8ff */
[----:B------:R-:W-:Y:S02]  /*a580*/  LEA R55, R10, UR38, 0x1 ;  /* 0x000000260a377c11 */ /* 0x000fe4000f8e08ff */
[----:B------:R-:W-:Y:S02]  /*a590*/  SHF.R.S32.HI R9, RZ, 0x1f, R8 ;  /* 0x0000001fff097819 */ /* 0x000fe40000011408 */
[----:B------:R-:W-:Y:S02]  /*a5a0*/  PRMT R68, R20, 0x5432, R68 ;  /* 0x0000543214447816 */ /* 0x000fe40000000044 */
[----:B------:R-:W-:Y:S01]  /*a5b0*/  LEA.HI R9, R9, R8, RZ, 0x2 ;  /* 0x0000000809097211 */ /* 0x000fe200078f10ff */
[----:B------:R-:W-:Y:S01]  /*a5c0*/  IMAD.SHL.U32 R8, R8, 0x8, RZ ;  /* 0x0000000808087824 */ /* 0x000fe200078e00ff */
[----:B------:R-:W-:-:S02]  /*a5d0*/  SHF.R.U64 R72, R6, 0x10, R7 ;  /* 0x0000001006487819 */ /* 0x000fc40000001207 */
[----:B------:R-:W-:Y:S02]  /*a5e0*/  SHF.R.S32.HI R9, RZ, 0x2, R9 ;  /* 0x00000002ff097819 */ /* 0x000fe40000011409 */
[----:B------:R-:W-:Y:S02]  /*a5f0*/  LOP3.LUT R8, R80, 0x18, R8, 0xf8, !PT ;  /* 0x0000001850087812 */ /* 0x000fe400078ef808 */
[----:B------:R-:W-:Y:S01]  /*a600*/  SHF.R.U32.HI R73, RZ, 0x10, R7 ;  /* 0x00000010ff497819 */ /* 0x000fe20000011607 */
[----:B------:R-:W-:Y:S01]  /*a610*/  IMAD R9, R9, 0x1800, R78 ;  /* 0x0000180009097824 */ /* 0x000fe200078e024e */
[----:B------:R-:W-:Y:S02]  /*a620*/  LOP3.LUT R8, R8, R76, RZ, 0x3c, !PT ;  /* 0x0000004c08087212 */ /* 0x000fe400078e3cff */
[----:B------:R-:W-:Y:S01]  /*a630*/  PRMT R63, R69, 0x5410, R63 ;  /* 0x00005410453f7816 */ /* 0x000fe2000000003f */
[----:B------:R-:W-:Y:S01]  /*a640*/  IMAD.U32 R69, R68, 0x10000, RZ ;  /* 0x0001000044457824 */ /* 0x000fe200078e00ff */
[----:B------:R-:W-:Y:S01]  /*a650*/  SHF.R.U32.HI R65, RZ, 0x10, R33 ;  /* 0x00000010ff417819 */ /* 0x000fe20000011621 */
[----:B------:R-:W-:Y:S01]  /*a660*/  IMAD.IADD R13, R9, 0x1, R8 ;  /* 0x00000001090d7824 */ /* 0x000fe200078e0208 */
[----:B------:R-:W-:Y:S01]  /*a670*/  PRMT R70, R21, 0x5432, R70 ;  /* 0x0000543215467816 */ /* 0x000fe20000000046 */
[----:B------:R-:W0:Y:S01]  /*a680*/  LDS.128 R8, [R55] ;  /* 0x0000000037087984 */ /* 0x000e220000000c00 */
[----:B------:R-:W-:Y:S01]  /*a690*/  PRMT R73, R64, 0x5410, R73 ;  /* 0x0000541040497816 */ /* 0x000fe20000000049 */
[----:B------:R-:W-:Y:S01]  /*a6a0*/  IMAD R56, R13, 0x2, R2 ;  /* 0x000000020d387824 */ /* 0x000fe200078e0202 */
[----:B------:R-:W-:Y:S01]  /*a6b0*/  SHF.R.U32.HI R67, RZ, 0x10, R35 ;  /* 0x00000010ff437819 */ /* 0x000fe20000011623 */
[----:B------:R-:W-:Y:S01]  /*a6c0*/  IMAD.U32 R64, R63, 0x10000, RZ ;  /* 0x000100003f407824 */ /* 0x000fe200078e00ff */
[----:B------:R-:W-:Y:S01]  /*a6d0*/  PRMT R65, R71, 0x5410, R65 ;  /* 0x0000541047417816 */ /* 0x000fe20000000041 */
[----:B------:R-:W-:Y:S01]  /*a6e0*/  IMAD.U32 R71, R70, 0x10000, RZ ;  /* 0x0001000046477824 */ /* 0x000fe200078e00ff */
[----:B------:R-:W1:Y:S01]  /*a6f0*/  LDS.128 R12, [R56+0xc400] ;  /* 0x00c40000380c7984 */ /* 0x000e620000000c00 */
[----:B------:R-:W-:-:S02]  /*a700*/  PRMT R67, R74, 0x5410, R67 ;  /* 0x000054104a437816 */ /* 0x000fc40000000043 */
[----:B------:R-:W-:Y:S02]  /*a710*/  SHF.R.U64 R66, R34, 0x10, R35 ;  /* 0x0000001022427819 */ /* 0x000fe40000001223 */
[----:B------:R-:W-:Y:S02]  /*a720*/  LOP3.LUT R68, R68, 0xffff0000, RZ, 0xc0, !PT ;  /* 0xffff000044447812 */ /* 0x000fe400078ec0ff */
[----:B------:R-:W-:Y:S02]  /*a730*/  LOP3.LUT R63, R63, 0xffff0000, RZ, 0xc0, !PT ;  /* 0xffff00003f3f7812 */ /* 0x000fe400078ec0ff */
        /* <DEDUP_REMOVED lines=71> */
.L_x_9466:
[----:B------:R-:W-:Y:S05]  /*abb0*/  BSYNC B1 ;  /* 0x0000000000017941 */ /* 0x000fea0003800000 */
.L_x_9465:
[----:B------:R-:W-:Y:S04]  /*abc0*/  BSSY B1, `(.L_x_9467) ;  /* 0x0000072000017945 */ /* 0x000fe80003800000 */
[----:B------:R-:W-:Y:S05]  /*abd0*/  @P1 BRA `(.L_x_9468) ;  /* 0x0000000400c01947 */ /* 0x000fea0003800000 */
[----:B-1----:R-:W-:Y:S02]  /*abe0*/  SHF.R.S32.HI R4, RZ, 0x1f, R82 ;  /* 0x0000001fff047819 */ /* 0x002fe40000011452 */
[----:B------:R-:W-:Y:S02]  /*abf0*/  SHF.R.U64 R34, R36, 0x10, R37 ;  /* 0x0000001024227819 */ /* 0x000fe40000001225 */
[CC--:B------:R-:W-:Y:S02]  /*ac00*/  LEA.HI R5, R4.reuse, R82.reuse, RZ, 0x3 ;  /* 0x0000005204057211 */ /* 0x0c0fe400078f18ff */
[----:B------:R-:W-:Y:S02]  /*ac10*/  LEA.HI R6, R4, R82, RZ, 0x5 ;  /* 0x0000005204067211 */ /* 0x000fe400078f28ff */
[----:B------:R-:W-:Y:S02]  /*ac20*/  SHF.R.S32.HI R7, RZ, 0x3, R5 ;  /* 0x00000003ff077819 */ /* 0x000fe40000011405 */
[----:B------:R-:W-:-:S02]  /*ac30*/  SHF.R.U64 R24, R24, 0x10, R25 ;  /* 0x0000001018187819 */ /* 0x000fc40000001219 */
[----:B------:R-:W-:Y:S02]  /*ac40*/  LEA.HI R4, R0, R7, RZ, 0x1d ;  /* 0x0000000700047211 */ /* 0x000fe400078fe8ff */
[----:B------:R-:W-:Y:S02]  /*ac50*/  SHF.R.S32.HI R7, RZ, 0x5, R6 ;  /* 0x00000005ff077819 */ /* 0x000fe40000011406 */
[----:B-----5:R-:W-:Y:S02]  /*ac60*/  LOP3.LUT R6, R80, 0x18, R5, 0xf8, !PT ;  /* 0x0000001850067812 */ /* 0x020fe400078ef805 */
[----:B------:R-:W-:Y:S01]  /*ac70*/  SHF.R.S32.HI R5, RZ, 0x1f, R4 ;  /* 0x0000001fff057819 */ /* 0x000fe20000011404 */
[----:B------:R-:W-:Y:S01]  /*ac80*/  IMAD R7, R7, 0x1800, R78 ;  /* 0x0000180007077824 */ /* 0x000fe200078e024e */
[----:B------:R-:W-:Y:S02]  /*ac90*/  LOP3.LUT R6, R6, R76, RZ, 0x3c, !PT ;  /* 0x0000004c06067212 */ /* 0x000fe400078e3cff */
[----:B------:R-:W-:Y:S01]  /*aca0*/  LEA.HI R5, R5, R4, RZ, 0x2 ;  /* 0x0000000405057211 */ /* 0x000fe200078f10ff */
[----:B------:R-:W-:Y:S01]  /*acb0*/  IMAD.SHL.U32 R4, R4, 0x8, RZ ;  /* 0x0000000804047824 */ /* 0x000fe200078e00ff */
[----:B------:R-:W-:Y:S01]  /*acc0*/  SHF.R.U32.HI R37, RZ, 0x10, R37 ;  /* 0x00000010ff257819 */ /* 0x000fe20000011625 */
[----:B------:R-:W-:Y:S01]  /*acd0*/  IMAD.IADD R6, R7, 0x1, R6 ;  /* 0x0000000107067824 */ /* 0x000fe200078e0206 */
[----:B------:R-:W-:-:S02]  /*ace0*/  SHF.R.S32.HI R5, RZ, 0x2, R5 ;  /* 0x00000002ff057819 */ /* 0x000fc40000011405 */
[----:B------:R-:W-:Y:S02]  /*acf0*/  LOP3.LUT R4, R80, 0x18, R4, 0xf8, !PT ;  /* 0x0000001850047812 */ /* 0x000fe400078ef804 */
[----:B------:R-:W-:Y:S01]  /*ad00*/  LEA R12, R6, UR38, 0x1 ;  /* 0x00000026060c7c11 */ /* 0x000fe2000f8e08ff */
[----:B------:R-:W-:Y:S01]  /*ad10*/  IMAD R5, R5, 0x1800, R78 ;  /* 0x0000180005057824 */ /* 0x000fe200078e024e */
[----:B------:R-:W-:Y:S02]  /*ad20*/  LOP3.LUT R4, R4, R76, RZ, 0x3c, !PT ;  /* 0x0000004c04047212 */ /* 0x000fe400078e3cff */
[----:B------:R-:W-:Y:S02]  /*ad30*/  PRMT R59, R59, 0x5410, R34 ;  /* 0x000054103b3b7816 */ /* 0x000fe40000000022 */
[----:B------:R-:W-:Y:S01]  /*ad40*/  PRMT R53, R53, 0x5410, R24 ;  /* 0x0000541035357816 */ /* 0x000fe20000000018 */
[----:B------:R-:W-:Y:S01]  /*ad50*/  IMAD.IADD R13, R5, 0x1, R4 ;  /* 0x00000001050d7824 */ /* 0x000fe200078e0204 */
[--C-:B------:R-:W-:Y:S01]  /*ad60*/  SHF.R.U64 R32, R38, 0x10, R39.reuse ;  /* 0x0000001026207819 */ /* 0x100fe20000001227 */
[----:B------:R-:W1:Y:S01]  /*ad70*/  LDS.128 R4, [R12] ;  /* 0x000000000c047984 */ /* 0x000e620000000c00 */
[----:B------:R-:W-:Y:S01]  /*ad80*/  SHF.R.U32.HI R39, RZ, 0x10, R39 ;  /* 0x00000010ff277819 */ /* 0x000fe20000011627 */
[----:B------:R-:W-:Y:S01]  /*ad90*/  IMAD R13, R13, 0x2, R2 ;  /* 0x000000020d0d7824 */ /* 0x000fe200078e0202 */
[----:B------:R-:W-:Y:S01]  /*ada0*/  SHF.R.U32.HI R25, RZ, 0x10, R25 ;  /* 0x00000010ff197819 */ /* 0x000fe20000011619 */
[----:B------:R-:W-:Y:S01]  /*adb0*/  IMAD.U32 R35, R59, 0x10000, RZ ;  /* 0x000100003b237824 */ /* 0x000fe200078e00ff */
[----:B------:R-:W-:-:S02]  /*adc0*/  SHF.R.U64 R14, R26, 0x10, R27 ;  /* 0x000000101a0e7819 */ /* 0x000fc4000000121b */
[----:B0-----:R-:W0:Y:S01]  /*add0*/  LDS.128 R8, [R13+0xc400] ;  /* 0x00c400000d087984 */ /* 0x001e220000000c00 */
[----:B------:R-:W-:Y:S01]  /*ade0*/  PRMT R60, R60, 0x5410, R37 ;  /* 0x000054103c3c7816 */ /* 0x000fe20000000025 */
[----:B------:R-:W-:Y:S01]  /*adf0*/  IMAD.U32 R37, R53, 0x10000, RZ ;  /* 0x0001000035257824 */ /* 0x000fe200078e00ff */
[----:B------:R-:W-:Y:S02]  /*ae00*/  SHF.R.U32.HI R27, RZ, 0x10, R27 ;  /* 0x00000010ff1b7819 */ /* 0x000fe4000001161b */
[----:B------:R-:W-:Y:S02]  /*ae10*/  PRMT R62, R62, 0x5410, R39 ;  /* 0x000054103e3e7816 */ /* 0x000fe40000000027 */
[----:B------:R-:W-:Y:S02]  /*ae20*/  PRMT R54, R54, 0x5410, R25 ;  /* 0x0000541036367816 */ /* 0x000fe40000000019 */
[----:B------:R-:W-:Y:S02]  /*ae30*/  PRMT R57, R57, 0x5410, R14 ;  /* 0x0000541039397816 */ /* 0x000fe4000000000e */
[----:B------:R-:W-:-:S02]  /*ae40*/  LOP3.LUT R53, R53, 0xffff0000, RZ, 0xc0, !PT ;  /* 0xffff000035357812 */ /* 0x000fc400078ec0ff */
[----:B------:R-:W-:Y:S02]  /*ae50*/  LOP3.LUT R59, R59, 0xffff0000, RZ, 0xc0, !PT ;  /* 0xffff00003b3b7812 */ /* 0x000fe400078ec0ff */
[----:B------:R-:W-:Y:S02]  /*ae60*/  PRMT R58, R58, 0x5410, R27 ;  /* 0x000054103a3a7816 */ /* 0x000fe4000000001b */
[----:B------:R-:W-:Y:S01]  /*ae70*/  PRMT R61, R61, 0x5410, R32 ;  /* 0x000054103d3d7816 */ /* 0x000fe20000000020 */
        /* <DEDUP_REMOVED lines=13> */
[-C--:B------:R-:W-:Y:S01]  /*af50*/  FMUL.FTZ R55, R26, R35.reuse ;  /* 0x000000231a377220 */ /* 0x080fe20000410000 */
[C---:B------:R-:W-:Y:S01]  /*af60*/  IMAD.U32 R26, R54.reuse, 0x10000, RZ ;  /* 0x00010000361a7824 */ /* 0x040fe200078e00ff */
[----:B------:R-:W-:Y:S01]  /*af70*/  LOP3.LUT R54, R54, 0xffff0000, RZ, 0xc0, !PT ;  /* 0xffff000036367812 */ /* 0x000fe200078ec0ff */
[C---:B------:R-:W-:Y:S01]  /*af80*/  FFMA.FTZ R39, R14.reuse, R35, -R39 ;  /* 0x000000230e277223 */ /* 0x040fe20000010827 */
[----:B------:R-:W-:Y:S01]  /*af90*/  FFMA.FTZ R55, R14, R37, R55 ;  /* 0x000000250e377223 */ /* 0x000fe20000010037 */
[----:B------:R-:W-:-:S02]  /*afa0*/  IMAD.U32 R14, R60, 0x10000, RZ ;  /* 0x000100003c0e7824 */ /* 0x000fc400078e00ff */
[C---:B------:R-:W-:Y:S01]  /*afb0*/  FMUL.FTZ R35, R8.reuse, R53 ;  /* 0x0000003508237220 */ /* 0x040fe20000410000 */
[-C--:B------:R-:W-:Y:S01]  /*afc0*/  FMUL.FTZ R37, R8, R59.reuse ;  /* 0x0000003b08257220 */ /* 0x080fe20000410000 */
[C---:B------:R-:W-:Y:S01]  /*afd0*/  FMUL.FTZ R8, R27.reuse, R26 ;  /* 0x0000001a1b087220 */ /* 0x040fe20000410000 */
[----:B------:R-:W-:Y:S01]  /*afe0*/  FMUL.FTZ R27, R27, R14 ;  /* 0x0000000e1b1b7220 */ /* 0x000fe20000410000 */
[----:B------:R-:W-:Y:S01]  /*aff0*/  LOP3.LUT R60, R60, 0xffff0000, RZ, 0xc0, !PT ;  /* 0xffff00003c3c7812 */ /* 0x000fe200078ec0ff */
[----:B------:R-:W-:Y:S02]  /*b000*/  IMAD.U32 R32, R10, 0x10000, RZ ;  /* 0x000100000a207824 */ /* 0x000fe400078e00ff */
[C---:B------:R-:W-:Y:S01]  /*b010*/  FFMA.FTZ R34, R4.reuse, R59, -R35 ;  /* 0x0000003b04227223 */ /* 0x040fe20000010823 */
[C---:B------:R-:W-:Y:S01]  /*b020*/  FFMA.FTZ R26, R15.reuse, R26, R27 ;  /* 0x0000001a0f1a7223 */ /* 0x040fe2000001001b */
[----:B------:R-:W-:Y:S01]  /*b030*/  FFMA.FTZ R36, R4, R53, R37 ;  /* 0x0000003504247223 */ /* 0x000fe20000010025 */
[----:B------:R-:W-:Y:S01]  /*b040*/  FFMA.FTZ R14, R15, R14, -R8 ;  /* 0x0000000e0f0e7223 */ /* 0x000fe20000010808 */
[----:B------:R-:W-:-:S02]  /*b050*/  IMAD.U32 R27, R57, 0x10000, RZ ;  /* 0x00010000391b7824 */ /* 0x000fc400078e00ff */
[----:B------:R-:W-:Y:S01]  /*b060*/  FMUL.FTZ R4, R9, R54 ;  /* 0x0000003609047220 */ /* 0x000fe20000410000 */
[----:B------:R-:W-:Y:S02]  /*b070*/  IMAD.U32 R15, R61, 0x10000, RZ ;  /* 0x000100003d0f7824 */ /* 0x000fe400078e00ff */
[-C--:B------:R-:W-:Y:S01]  /*b080*/  FMUL.FTZ R38, R9, R60.reuse ;  /* 0x0000003c09267220 */ /* 0x080fe20000410000 */
[C---:B------:R-:W-:Y:S01]  /*b090*/  FMUL.FTZ R37, R32.reuse, R27 ;  /* 0x0000001b20257220 */ /* 0x040fe20000410000 */
[----:B------:R-:W-:Y:S01]  /*b0a0*/  FFMA.FTZ R9, R5, R60, -R4 ;  /* 0x0000003c05097223 */ /* 0x000fe20000010804 */
[-C--:B------:R-:W-:Y:S01]  /*b0b0*/  FMUL.FTZ R32, R32, R15.reuse ;  /* 0x0000000f20207220 */ /* 0x080fe20000410000 */
[----:B------:R-:W-:Y:S02]  /*b0c0*/  IMAD.U32 R33, R11, 0x10000, RZ ;  /* 0x000100000b217824 */ /* 0x000fe400078e00ff */
[----:B------:R-:W-:Y:S01]  /*b0d0*/  FFMA.FTZ R37, R24, R15, -R37 ;  /* 0x0000000f18257223 */ /* 0x000fe20000010825 */
[----:B------:R-:W-:-:S02]  /*b0e0*/  IMAD.U32 R4, R62, 0x10000, RZ ;  /* 0x000100003e047824 */ /* 0x000fc400078e00ff */
[----:B------:R-:W-:Y:S01]  /*b0f0*/  FFMA.FTZ R32, R24, R27, R32 ;  /* 0x0000001b18207223 */ /* 0x000fe20000010020 */
[----:B------:R-:W-:Y:S01]  /*b100*/  IMAD.U32 R8, R58, 0x10000, RZ ;  /* 0x000100003a087824 */ /* 0x000fe200078e00ff */
[----:B------:R-:W-:Y:S01]  /*b110*/  LOP3.LUT R10, R10, 0xffff0000, RZ, 0xc0, !PT ;  /* 0xffff00000a0a7812 */ /* 0x000fe200078ec0ff */
[----:B------:R-:W-:Y:S01]  /*b120*/  FFMA.FTZ R35, R5, R54, R38 ;  /* 0x0000003605237223 */ /* 0x000fe20000010026 */
[----:B------:R-:W-:Y:S01]  /*b130*/  LOP3.LUT R11, R11, 0xffff0000, RZ, 0xc0, !PT ;  /* 0xffff00000b0b7812 */ /* 0x000fe200078ec0ff */
[----:B------:R-:W-:Y:S01]  /*b140*/  FMUL.FTZ R24, R33, R4 ;  /* 0x0000000421187220 */ /* 0x000fe20000410000 */
[----:B------:R-:W-:Y:S01]  /*b150*/  LOP3.LUT R57, R57, 0xffff0000, RZ, 0xc0, !PT ;  /* 0xffff000039397812 */ /* 0x000fe200078ec0ff */
[-C--:B------:R-:W-:Y:S01]  /*b160*/  FMUL.FTZ R38, R33, R8.reuse ;  /* 0x0000000821267220 */ /* 0x080fe20000410000 */
        /* <DEDUP_REMOVED lines=23> */
.L_x_9468:
[----:B------:R-:W-:Y:S05]  /*b2e0*/  BSYNC B1 ;  /* 0x0000000000017941 */ /* 0x000fea0003800000 */
.L_x_9467:
[----:B------:R-:W-:Y:S05]  /*b2f0*/  @P2 BRA `(.L_x_9446) ;  /* 0x0000000400c02947 */ /* 0x000fea0003800000 */
[----:B-12---:R-:W-:Y:S02]  /*b300*/  SHF.R.S32.HI R4, RZ, 0x1f, R81 ;  /* 0x0000001fff047819 */ /* 0x006fe40000011451 */
[----:B------:R-:W-:Y:S02]  /*b310*/  SHF.R.U64 R14, R28, 0x10, R29 ;  /* 0x000000101c0e7819 */ /* 0x000fe4000000121d */
[CC--:B------:R-:W-:Y:S02]  /*b320*/  LEA.HI R5, R4.reuse, R81.reuse, RZ, 0x3 ;  /* 0x0000005104057211 */ /* 0x0c0fe400078f18ff */
[----:B------:R-:W-:Y:S02]  /*b330*/  LEA.HI R4, R4, R81, RZ, 0x5 ;  /* 0x0000005104047211 */ /* 0x000fe400078f28ff */
[----:B------:R-:W-:Y:S02]  /*b340*/  SHF.R.S32.HI R7, RZ, 0x3, R5 ;  /* 0x00000003ff077819 */ /* 0x000fe40000011405 */
[----:B------:R-:W-:-:S02]  /*b350*/  SHF.R.S32.HI R6, RZ, 0x5, R4 ;  /* 0x00000005ff067819 */ /* 0x000fc40000011404 */
[----:B------:R-:W-:Y:S02]  /*b360*/  LEA.HI R0, R0, R7, RZ, 0x1d ;  /* 0x0000000700007211 */ /* 0x000fe400078fe8ff */
[----:B-----5:R-:W-:Y:S01]  /*b370*/  LOP3.LUT R4, R80, 0x18, R5, 0xf8, !PT ;  /* 0x0000001850047812 */ /* 0x020fe200078ef805 */
[----:B------:R-:W-:Y:S01]  /*b380*/  IMAD R6, R6, 0x1800, R78 ;  /* 0x0000180006067824 */ /* 0x000fe200078e024e */
[----:B------:R-:W-:Y:S02]  /*b390*/  SHF.R.S32.HI R5, RZ, 0x1f, R0 ;  /* 0x0000001fff057819 */ /* 0x000fe40000011400 */
[----:B------:R-:W-:Y:S02]  /*b3a0*/  LOP3.LUT R7, R4, R76, RZ, 0x3c, !PT ;  /* 0x0000004c04077212 */ /* 0x000fe400078e3cff */
[----:B------:R-:W-:Y:S01]  /*b3b0*/  LEA.HI R5, R5, R0, RZ, 0x2 ;  /* 0x0000000005057211 */ /* 0x000fe200078f10ff */
[----:B------:R-:W-:Y:S01]  /*b3c0*/  IMAD.SHL.U32 R0, R0, 0x8, RZ ;  /* 0x0000000800007824 */ /* 0x000fe200078e00ff */
[----:B------:R-:W-:Y:S01]  /*b3d0*/  SHF.R.U64 R26, R40, 0x10, R41 ;  /* 0x00000010281a7819 */ /* 0x000fe20000001229 */
[----:B------:R-:W-:Y:S01]  /*b3e0*/  IMAD.IADD R6, R6, 0x1, R7 ;  /* 0x0000000106067824 */ /* 0x000fe200078e0207 */
[----:B------:R-:W-:-:S02]  /*b3f0*/  SHF.R.S32.HI R5, RZ, 0x2, R5 ;  /* 0x00000002ff057819 */ /* 0x000fc40000011405 */
[----:B------:R-:W-:Y:S02]  /*b400*/  LOP3.LUT R4, R80, 0x18, R0, 0xf8, !PT ;  /* 0x0000001850047812 */ /* 0x000fe400078ef800 */
[----:B------:R-:W-:Y:S01]  /*b410*/  LEA R0, R6, UR38, 0x1 ;  /* 0x0000002606007c11 */ /* 0x000fe2000f8e08ff */
[----:B------:R-:W-:Y:S01]  /*b420*/  IMAD R5, R5, 0x1800, R78 ;  /* 0x0000180005057824 */ /* 0x000fe200078e024e */
[----:B------:R-:W-:Y:S02]  /*b430*/  LOP3.LUT R4, R4, R76, RZ, 0x3c, !PT ;  /* 0x0000004c04047212 */ /* 0x000fe400078e3cff */
[----:B------:R-:W-:Y:S02]  /*b440*/  SHF.R.U32.HI R29, RZ, 0x10, R29 ;  /* 0x00000010ff1d7819 */ /* 0x000fe4000001161d */
[----:B------:R-:W-:Y:S01]  /*b450*/  PRMT R27, R3, 0x5410, R14 ;  /* 0x00005410031b7816 */ /* 0x000fe2000000000e */
[----:B0-----:R-:W-:Y:S01]  /*b460*/  IMAD.IADD R9, R5, 0x1, R4 ;  /* 0x0000000105097824 */ /* 0x001fe200078e0204 */
[----:B------:R-:W-:Y:S01]  /*b470*/  PRMT R49, R49, 0x5410, R26 ;  /* 0x0000541031317816 */ /* 0x000fe2000000001a */
[----:B------:R-:W0:Y:S01]  /*b480*/  LDS.128 R4, [R0] ;  /* 0x0000000000047984 */ /* 0x000e220000000c00 */
[----:B------:R-:W-:Y:S01]  /*b490*/  PRMT R29, R20, 0x5410, R29 ;  /* 0x00005410141d7816 */ /* 0x000fe2000000001d */
[----:B------:R-:W-:Y:S01]  /*b4a0*/  IMAD R12, R9, 0x2, R2 ;  /* 0x00000002090c7824 */ /* 0x000fe200078e0202 */
[----:B------:R-:W-:Y:S01]  /*b4b0*/  SHF.R.U32.HI R41, RZ, 0x10, R41 ;  /* 0x00000010ff297819 */ /* 0x000fe20000011629 */
[----:B------:R-:W-:Y:S01]  /*b4c0*/  IMAD.U32 R28, R27, 0x10000, RZ ;  /* 0x000100001b1c7824 */ /* 0x000fe200078e00ff */
[----:B------:R-:W-:Y:S01]  /*b4d0*/  SHF.R.U64 R30, R30, 0x10, R31 ;  /* 0x000000101e1e7819 */ /* 0x000fe2000000121f */
[----:B------:R-:W-:Y:S01]  /*b4e0*/  IMAD.U32 R26, R49, 0x10000, RZ ;  /* 0x00010000311a7824 */ /* 0x000fe200078e00ff */
[----:B------:R-:W1:Y:S01]  /*b4f0*/  LDS.128 R8, [R12+0xc400] ;  /* 0x00c400000c087984 */ /* 0x000e620000000c00 */
[----:B------:R-:W-:-:S02]  /*b500*/  PRMT R50, R50, 0x5410, R41 ;  /* 0x0000541032327816 */ /* 0x000fc40000000029 */
[----:B------:R-:W-:Y:S02]  /*b510*/  PRMT R30, R21, 0x5410, R30 ;  /* 0x00005410151e7816 */ /* 0x000fe4000000001e */
[----:B------:R-:W-:Y:S02]  /*b520*/  SHF.R.U32.HI R31, RZ, 0x10, R31 ;  /* 0x00000010ff1f7819 */ /* 0x000fe4000001161f */
[----:B------:R-:W-:Y:S02]  /*b530*/  LOP3.LUT R27, R27, 0xffff0000, RZ, 0xc0, !PT ;  /* 0xffff00001b1b7812 */ /* 0x000fe400078ec0ff */
[----:B------:R-:W-:Y:S02]  /*b540*/  LOP3.LUT R49, R49, 0xffff0000, RZ, 0xc0, !PT ;  /* 0xffff000031317812 */ /* 0x000fe400078ec0ff */
[----:B------:R-:W-:Y:S02]  /*b550*/  SHF.R.U64 R24, R42, 0x10, R43 ;  /* 0x000000102a187819 */ /* 0x000fe4000000122b */
[----:B------:R-:W-:-:S02]  /*b560*/  PRMT R48, R48, 0x5410, R31 ;  /* 0x0000541030307816 */ /* 0x000fc4000000001f */
[----:B------:R-:W-:Y:S02]  /*b570*/  PRMT R51, R51, 0x5410, R24 ;  /* 0x0000541033337816 */ /* 0x000fe40000000018 */
[----:B------:R-:W-:-:S04]  /*b580*/  SHF.R.U32.HI R43, RZ, 0x10, R43 ;  /* 0x00000010ff2b7819 */ /* 0x000fc8000001162b */
        /* <DEDUP_REMOVED lines=17> */
[----:B------:R-:W-:Y:S01]  /*b6a0*/  FFMA.FTZ R32, R3, R26, -R32 ;  /* 0x0000001a03207223 */ /* 0x000fe20000010820 */
[----:B------:R-:W-:Y:S02]  /*b6b0*/  IMAD.U32 R26, R29, 0x10000, RZ ;  /* 0x000100001d1a7824 */ /* 0x000fe400078e00ff */
[----:B------:R-:W-:Y:S01]  /*b6c0*/  FFMA.FTZ R28, R3, R28, R20 ;  /* 0x0000001c031c7223 */ /* 0x000fe20000010014 */
[----:B------:R-:W-:Y:S02]  /*b6d0*/  IMAD.U32 R20, R50, 0x10000, RZ ;  /* 0x0001000032147824 */ /* 0x000fe400078e00ff */
[-C--:B------:R-:W-:Y:S01]  /*b6e0*/  FMUL.FTZ R3, R8, R49.reuse ;  /* 0x0000003108037220 */ /* 0x080fe20000410000 */
[----:B------:R-:W-:Y:S01]  /*b6f0*/  FMUL.FTZ R34, R21, R26 ;  /* 0x0000001a15227220 */ /* 0x000fe20000410000 */
[----:B------:R-:W-:Y:S01]  /*b700*/  LOP3.LUT R8, R29, 0xffff0000, RZ, 0xc0, !PT ;  /* 0xffff00001d087812 */ /* 0x000fe200078ec0ff */
[-C--:B------:R-:W-:Y:S01]  /*b710*/  FMUL.FTZ R21, R21, R20.reuse ;  /* 0x0000001415157220 */ /* 0x080fe20000410000 */
[----:B------:R-:W-:Y:S01]  /*b720*/  LOP3.LUT R50, R50, 0xffff0000, RZ, 0xc0, !PT ;  /* 0xffff000032327812 */ /* 0x000fe200078ec0ff */
[C---:B------:R-:W-:Y:S01]  /*b730*/  FFMA.FTZ R34, R13.reuse, R20, -R34 ;  /* 0x000000140d227223 */ /* 0x040fe20000010822 */
[----:B------:R-:W-:Y:S01]  /*b740*/  FFMA.FTZ R31, R4, R49, -R31 ;  /* 0x00000031041f7223 */ /* 0x000fe2000001081f */
[----:B------:R-:W-:Y:S01]  /*b750*/  FFMA.FTZ R21, R13, R26, R21 ;  /* 0x0000001a0d157223 */ /* 0x000fe20000010015 */
[----:B------:R-:W-:-:S02]  /*b760*/  IMAD.U32 R13, R30, 0x10000, RZ ;  /* 0x000100001e0d7824 */ /* 0x000fc400078e00ff */
[----:B------:R-:W-:Y:S01]  /*b770*/  FFMA.FTZ R27, R4, R27, R3 ;  /* 0x0000001b041b7223 */ /* 0x000fe20000010003 */
[----:B------:R-:W-:Y:S01]  /*b780*/  FMUL.FTZ R4, R9, R8 ;  /* 0x0000000809047220 */ /* 0x000fe20000410000 */
[----:B------:R-:W-:Y:S02]  /*b790*/  IMAD.U32 R3, R51, 0x10000, RZ ;  /* 0x0001000033037824 */ /* 0x000fe400078e00ff */
[-C--:B------:R-:W-:Y:S01]  /*b7a0*/  FMUL.FTZ R26, R9, R50.reuse ;  /* 0x00000032091a7220 */ /* 0x080fe20000410000 */
[----:B------:R-:W-:Y:S01]  /*b7b0*/  FMUL.FTZ R29, R24, R13 ;  /* 0x0000000d181d7220 */ /* 0x000fe20000410000 */
[----:B------:R-:W-:Y:S02]  /*b7c0*/  IMAD.U32 R25, R11, 0x10000, RZ ;  /* 0x000100000b197824 */ /* 0x000fe400078e00ff */
[C---:B------:R-:W-:Y:S01]  /*b7d0*/  FFMA.FTZ R9, R5.reuse, R50, -R4 ;  /* 0x0000003205097223 */ /* 0x040fe20000010804 */
[----:B------:R-:W-:Y:S02]  /*b7e0*/  IMAD.U32 R20, R48, 0x10000, RZ ;  /* 0x0001000030147824 */ /* 0x000fe400078e00ff */
[-C--:B------:R-:W-:Y:S01]  /*b7f0*/  FMUL.FTZ R24, R24, R3.reuse ;  /* 0x0000000318187220 */ /* 0x080fe20000410000 */
[----:B------:R-:W-:Y:S01]  /*b800*/  FFMA.FTZ R26, R5, R8, R26 ;  /* 0x00000008051a7223 */ /* 0x000fe2000001001a */
        /* <DEDUP_REMOVED lines=8> */
[-C--:B------:R-:W-:Y:S01]  /*b890*/  FFMA.FTZ R13, R15, R4.reuse, -R8 ;  /* 0x000000040f0d7223 */ /* 0x080fe20000010808 */
[----:B------:R-:W-:Y:S01]  /*b8a0*/  LOP3.LUT R51, R51, 0xffff0000, RZ, 0xc0, !PT ;  /* 0xffff000033337812 */ /* 0x000fe200078ec0ff */
[----:B------:R-:W-:Y:S01]  /*b8b0*/  FMUL.FTZ R14, R25, R4 ;  /* 0x00000004190e7220 */ /* 0x000fe20000410000 */
[----:B------:R-:W-:Y:S01]  /*b8c0*/  LOP3.LUT R52, R52, 0xffff0000, RZ, 0xc0, !PT ;  /* 0xffff000034347812 */ /* 0x000fe200078ec0ff */
[C---:B------:R-:W-:Y:S01]  /*b8d0*/  FMUL.FTZ R5, R10.reuse, R3 ;  /* 0x000000030a057220 */ /* 0x040fe20000410000 */
[----:B------:R-:W-:Y:S01]  /*b8e0*/  FMUL.FTZ R8, R11, R48 ;  /* 0x000000300b087220 */ /* 0x000fe20000410000 */
[-C--:B------:R-:W-:Y:S01]  /*b8f0*/  FMUL.FTZ R4, R10, R51.reuse ;  /* 0x000000330a047220 */ /* 0x080fe20000410000 */
[----:B------:R-:W-:Y:S01]  /*b900*/  FFMA.FTZ R14, R15, R20, R14 ;  /* 0x000000140f0e7223 */ /* 0x000fe2000001000e */
        /* <DEDUP_REMOVED lines=15> */
.L_x_9446:
[----:B------:R-:W-:Y:S05]  /*ba00*/  BSYNC B0 ;  /* 0x0000000000007941 */ /* 0x000fea0003800000 */
.L_x_9436:
        /* <DEDUP_REMOVED lines=8> */
.L_x_9434:
[----:B0--3--:R-:W-:-:S05]  /*ba90*/  IMAD.U32 R0, RZ, RZ, UR37 ;  /* 0x00000025ff007e24 */ /* 0x009fca000f8e00ff */
[----:B------:R-:W-:-:S13]  /*baa0*/  ISETP.NE.AND P0, PT, R0, 0x3, PT ;  /* 0x000000030000780c */ /* 0x000fda0003f05270 */
[----:B------:R-:W-:Y:S05]  /*bab0*/  @!P0 BRA `(.L_x_9469) ;  /* 0x0000000000048947 */ /* 0x000fea0003800000 */
[----:B------:R-:W-:Y:S01]  /*bac0*/  BPT.TRAP 0x1 ;  /* 0x000000040000795c */ /* 0x000fe20000300000 */
.L_x_9469:
[----:B------:R-:W-:Y:S01]  /*bad0*/  IMAD R0, R17, 0x8, R2 ;  /* 0x0000000811007824 */ /* 0x000fe200078e0202 */
[----:B--2-4-:R-:W-:-:S04]  /*bae0*/  SHF.L.U32 R3, R22, 0x1f, RZ ;  /* 0x0000001f16037819 */ /* 0x014fc800000006ff */
[----:B------:R0:W2:Y:S01]  /*baf0*/  SYNCS.PHASECHK.TRANS64.TRYWAIT P2, [R0+URZ+0x2d830], R3 ;  /* 0x02d83003000075a7 */ /* 0x0000a2000804017f */
[----:B------:R-:W-:Y:S05]  /*bb00*/  @!P0 BRA `(.L_x_9470) ;  /* 0x0000000000048947 */ /* 0x000fea0003800000 */
[----:B------:R-:W-:Y:S01]  /*bb10*/  BPT.TRAP 0x1 ;  /* 0x000000040000795c */ /* 0x000fe20000300000 */
.L_x_9470:
[----:B------:R-:W3:Y:S01]  /*bb20*/  S2R R8, SR_TID.X ;  /* 0x0000000000087919 */ /* 0x000ee20000002100 */
[----:B------:R-:W-:-:S05]  /*bb30*/  LOP3.LUT R47, R47, 0xffffff80, RZ, 0xc0, !PT ;  /* 0xffffff802f2f7812 */ /* 0x000fca00078ec0ff */
[----:B------:R-:W-:-:S05]  /*bb40*/  IMAD.IADD R47, R46, 0x1, -R47 ;  /* 0x000000012e2f7824 */ /* 0x000fca00078e0a2f */
[----:B------:R-:W-:-:S04]  /*bb50*/  SHF.R.S32.HI R6, RZ, 0x1f, R47 ;  /* 0x0000001fff067819 */ /* 0x000fc8000001142f */
[CC--:B------:R-:W-:Y:S02]  /*bb60*/  LEA.HI R4, R6.reuse, R47.reuse, RZ, 0x2 ;  /* 0x0000002f06047211 */ /* 0x0c0fe400078f10ff */
[----:B------:R-:W-:Y:S02]  /*bb70*/  LEA.HI R6, R6, R47, RZ, 0x5 ;  /* 0x0000002f06067211 */ /* 0x000fe400078f28ff */
[--C-:B------:R-:W-:Y:S02]  /*bb80*/  SHF.R.S32.HI R7, RZ, 0x2, R4.reuse ;  /* 0x00000002ff077819 */ /* 0x100fe40000011404 */
[----:B------:R-:W-:Y:S02]  /*bb90*/  SHF.R.S32.HI R4, RZ, 0x1f, R4 ;  /* 0x0000001fff047819 */ /* 0x000fe40000011404 */
[----:B------:R-:W-:Y:S02]  /*bba0*/  SHF.R.S32.HI R6, RZ, 0x5, R6 ;  /* 0x00000005ff067819 */ /* 0x000fe40000011406 */
[----:B------:R-:W-:Y:S01]  /*bbb0*/  LEA.HI R5, R4, R7, RZ, 0x3 ;  /* 0x0000000704057211 */ /* 0x000fe200078f18ff */
[----:B------:R-:W-:Y:S01]  /*bbc0*/  IMAD.HI R4, R44, 0x55555556, RZ ;  /* 0x555555562c047827 */ /* 0x000fe200078e02ff */
[----:B---3--:R-:W-:-:S02]  /*bbd0*/  LOP3.LUT R9, R8, 0x7f, RZ, 0xc0, !PT ;  /* 0x0000007f08097812 */ /* 0x008fc400078ec0ff */
[----:B------:R-:W-:Y:S02]  /*bbe0*/  LOP3.LUT R8, R5, 0xfffffff8, RZ, 0xc0, !PT ;  /* 0xfffffff805087812 */ /* 0x000fe400078ec0ff */
[----:B------:R-:W-:Y:S02]  /*bbf0*/  LEA.HI R5, R4, R4, RZ, 0x1 ;  /* 0x0000000404057211 */ /* 0x000fe400078f08ff */
[----:B------:R-:W-:Y:S01]  /*bc00*/  ISETP.NE.AND P1, PT, R9, RZ, PT ;  /* 0x000000ff0900720c */ /* 0x000fe20003f25270 */
[----:B------:R-:W-:Y:S02]  /*bc10*/  IMAD.IADD R7, R7, 0x1, -R8 ;  /* 0x0000000107077824 */ /* 0x000fe400078e0a08 */
[----:B------:R-:W-:Y:S02]  /*bc20*/  IMAD R5, R5, -0x3, R44 ;  /* 0xfffffffd05057824 */ /* 0x000fe400078e022c */
[----:B------:R-:W-:Y:S01]  /*bc30*/  IMAD R6, R6, 0x10, R7 ;  /* 0x0000001006067824 */ /* 0x000fe200078e0207 */
[----:B--2---:R-:W-:Y:S07]  /*bc40*/  @P2 BRA `(.L_x_9471) ;  /* 0x0000000000082947 */ /* 0x004fee0003800000 */
[----:B------:R-:W2:Y:S02]  /*bc50*/  SYNCS.PHASECHK.TRANS64.TRYWAIT P2, [R0+URZ+0x2d830], R3 ;  /* 0x02d83003000075a7 */ /* 0x000ea4000804017f */
[----:B--2---:R-:W-:Y:S05]  /*bc60*/  @!P2 BRA `(.L_x_9472) ;  /* 0x000001700058a947 */ /* 0x004fea0003800000 */
.L_x_9471:
[----:B------:R-:W-:Y:S05]  /*bc70*/  WARPSYNC.ALL ;  /* 0x0000000000007948 */ /* 0x000fea0003800000 */
[----:B------:R-:W-:Y:S02]  /*bc80*/  IMAD R20, R5, 0x40, R6 ;  /* 0x0000004005147824 */ /* 0x000fe400078e0206 */
[----:B0-2---:R-:W-:Y:S01]  /*bc90*/  VIADD R3, R2, 0x15400 ;  /* 0x0001540002037836 */ /* 0x005fe20000000000 */
[----:B------:R-:W-:-:S04]  /*bca0*/  LOP3.LUT R6, R45, 0x10000, RZ, 0xfc, !PT ;  /* 0x000100002d067812 */ /* 0x000fc800078efcff */
[----:B------:R-:W-:-:S04]  /*bcb0*/  SHF.R.U32.HI R3, RZ, 0x4, R3 ;  /* 0x00000004ff037819 */ /* 0x000fc80000011603 */
[----:B------:R-:W-:-:S04]  /*bcc0*/  LOP3.LUT R3, R3, 0x3fff, RZ, 0xc0, !PT ;  /* 0x00003fff03037812 */ /* 0x000fc800078ec0ff */
[----:B------:R-:W-:Y:S01]  /*bcd0*/  LOP3.LUT R4, R3, 0x10000, RZ, 0xfc, !PT ;  /* 0x0001000003047812 */ /* 0x000fe200078efcff */
[----:B------:R-:W-:Y:S02]  /*bce0*/  IMAD.MOV.U32 R7, RZ, RZ, -0x7fffffe0 ;  /* 0x80000020ff077424 */ /* 0x000fe400078e00ff */
[----:B------:R-:W-:Y:S02]  /*bcf0*/  IMAD.MOV.U32 R5, RZ, RZ, -0x7fffffe0 ;  /* 0x80000020ff057424 */ /* 0x000fe400078e00ff */
[----:B------:R0:W-:Y:S01]  /*bd00*/  STL [R1+0x8], R4 ;  /* 0x0000080401007387 */ /* 0x0001e20000100800 */
[C---:B------:R-:W-:Y:S02]  /*bd10*/  R2UR UR4, R6.reuse ;  /* 0x00000000060472ca */ /* 0x040fe400000e0000 */
[----:B------:R-:W-:Y:S01]  /*bd20*/  R2UR UR5, R7 ;  /* 0x00000000070572ca */ /* 0x000fe200000e0000 */
[----:B-----5:R-:W-:Y:S01]  /*bd30*/  WARPGROUP.ARRIVE ;  /* 0x00000000000079c5 */ /* 0x020fe20000000000 */
[----:B------:R-:W-:Y:S01]  /*bd40*/  R2UR UR7, R5 ;  /* 0x00000000050772ca */ /* 0x000fe200000e0000 */
[----:B------:R-:W-:Y:S01]  /*bd50*/  VIADD R154, R6, 0x2 ;  /* 0x00000002069a7836 */ /* 0x000fe20000000000 */
[----:B------:R-:W2:Y:S01]  /*bd60*/  LDL R97, [R1+0x28] ;  /* 0x0000280001617983 */ /* 0x000ea20000100800 */
[----:B0-----:R-:W-:-:S03]  /*bd70*/  IMAD R4, R17, 0x600, R4 ;  /* 0x0000060011047824 */ /* 0x001fc600078e0204 */
[----:B------:R-:W3:Y:S02]  /*bd80*/  LDL R98, [R1+0x30] ;  /* 0x0000300001627983 */ /* 0x000ee40000100800 */
[C---:B------:R-:W-:Y:S01]  /*bd90*/  R2UR UR6, R4.reuse ;  /* 0x00000000040672ca */ /* 0x040fe200000e0000 */
[----:B------:R-:W-:Y:S01]  /*bda0*/  IMAD.MOV.U32 R155, RZ, RZ, -0x7fffffe0 ;  /* 0x80000020ff9b7424 */ /* 0x000fe200078e00ff */
[----:B------:R-:W4:Y:S11]  /*bdb0*/  LDL R96, [R1+0x34] ;  /* 0x0000340001607983 */ /* 0x000f360000100800 */
[----:B------:R-:W-:Y:S01]  /*bdc0*/  HGMMA.64x128x16.F32.BF16 R24, gdesc[UR4], RZ, !UPT, gsb0 ;  /* 0x01e00000041879f0 */ /* 0x000fe2000c0018ff */
[----:B------:R-:W-:-:S02]  /*bdd0*/  VIADD R8, R4, 0x2 ;  /* 0x0000000204087836 */ /* 0x000fc40000000000 */
[----:B------:R-:W-:Y:S01]  /*bde0*/  IMAD.MOV.U32 R9, RZ, RZ, -0x7fffffe0 ;  /* 0x80000020ff097424 */ /* 0x000fe200078e00ff */
[----:B------:R-:W-:Y:S02]  /*bdf0*/  R2UR UR4, R154 ;  /* 0x000000009a0472ca */ /* 0x000fe400000e0000 */
[----:B------:R-:W-:Y:S02]  /*be00*/  R2UR UR5, R155 ;  /* 0x000000009b0572ca */ /* 0x000fe400000e0000 */
[----:B------:R-:W-:Y:S02]  /*be10*/  R2UR UR6, R8 ;  /* 0x00000000080672ca */ /* 0x000fe400000e0000 */
[----:B------:R-:W-:Y:S01]  /*be20*/  R2UR UR7, R9 ;  /* 0x00000000090772ca */ /* 0x000fe200000e0000 */
[----:B------:R-:W-:Y:S02]  /*be30*/  VIADD R152, R6, 0x300 ;  /* 0x0000030006987836 */ /* 0x000fe40000000000 */
[----:B------:R-:W-:-:S02]  /*be40*/  VIADD R8, R4, 0x200 ;  /* 0x0000020004087836 */ /* 0x000fc40000000000 */
[----:B------:R-:W-:Y:S02]  /*be50*/  IMAD.MOV.U32 R153, RZ, RZ, -0x7fffffe0 ;  /* 0x80000020ff997424 */ /* 0x000fe400078e00ff */
[----:B------:R-:W-:Y:S01]  /*be60*/  IMAD.MOV.U32 R9, RZ, RZ, -0x7fffffe0 ;  /* 0x80000020ff097424 */ /* 0x000fe200078e00ff */
[----:B------:R-:W-:Y:S02]  /*be70*/  WARPGROUP.DEPBAR.LE gsb0, 0x0 ;  /* 0x00008000000079c5 */ /* 0x000fe40000010000 */
[----:B------:R-:W-:-:S06]  /*be80*/  WARPGROUP.ARRIVE ;  /* 0x00000000000079c5 */ /* 0x000fcc0000000000 */
[----:B------:R-:W-:Y:S01]  /*be90*/  HGMMA.64x128x16.F32.BF16 R24, gdesc[UR4], R24, gsb0 ;  /* 0x01e00000041879f0 */ /* 0x000fe20008001818 */
        /* <DEDUP_REMOVED lines=37> */
[----:B------:R-:W-:Y:S01]  /*c0f0*/  @!P1 VIADD R0, R0, 0x2d840 ;  /* 0x0002d84000009836 */ /* 0x000fe20000000000 */
[----:B------:R-:W-:Y:S02]  /*c100*/  WARPGROUP.DEPBAR.LE gsb0, 0x0 ;  /* 0x00008000000079c5 */ /* 0x000fe40000010000 */
[----:B------:R-:W-:-:S09]  /*c110*/  WARPGROUP.ARRIVE ;  /* 0x00000000000079c5 */ /* 0x000fd20000000000 */
[----:B------:R-:W-:Y:S01]  /*c120*/  HGMMA.64x128x16.F32.BF16 R24, gdesc[UR4], R24, gsb0 ;  /* 0x01e00000041879f0 */ /* 0x000fe20008001818 */
[----:B------:R-:W-:Y:S01]  /*c130*/  ULDC.64 UR4, c[0x0][0x9d8] ;  /* 0x0002760000047ab9 */ /* 0x000fe20000000a00 */
[----:B------:R-:W-:Y:S02]  /*c140*/  ULDC.64 UR6, c[0x0][0x9e0] ;  /* 0x0002780000067ab9 */ /* 0x000fe40000000a00 */
[----:B------:R-:W-:-:S06]  /*c150*/  UISETP.GE.AND UP0, UPT, UR7, 0x1, UPT ;  /* 0x000000010700788c */ /* 0x000fcc000bf06270 */
[----:B------:R-:W-:Y:S01]  /*c160*/  PLOP3.LUT P2, PT, PT, PT, UP0, 0x40, 0x0 ;  /* 0x000000000000781c */ /* 0x000fe20003f4e808 */
[----:B------:R-:W-:Y:S01]  /*c170*/  ULOP3.LUT UR50, URZ, UR5, URZ, 0x33, !UPT ;  /* 0x000000053f327292 */ /* 0x000fe2000f8e333f */
[----:B----4-:R-:W-:Y:S01]  /*c180*/  IMAD R20, R96, 0xc0, R20 ;  /* 0x000000c060147824 */ /* 0x010fe200078e0214 */
[----:B------:R-:W-:Y:S02]  /*c190*/  WARPGROUP.DEPBAR.LE gsb0, 0x0 ;  /* 0x00008000000079c5 */ /* 0x000fe40000010000 */
[----:B------:R-:W-:Y:S01]  /*c1a0*/  FMUL.FTZ R12, R35, UR4 ;  /* 0x00000004230c7c20 */ /* 0x000fe20008410000 */
[----:B------:R-:W-:Y:S01]  /*c1b0*/  FMUL.FTZ R35, R55, UR4 ;  /* 0x0000000437237c20 */ /* 0x000fe20008410000 */
[----:B------:R-:W-:Y:S01]  /*c1c0*/  FMUL.FTZ R55, R60, UR4 ;  /* 0x000000043c377c20 */ /* 0x000fe20008410000 */
[----:B------:R-:W-:Y:S01]  /*c1d0*/  FMUL.FTZ R60, R69, UR4 ;  /* 0x00000004453c7c20 */ /* 0x000fe20008410000 */
[----:B------:R-:W-:Y:S02]  /*c1e0*/  IMAD.MOV.U32 R69, RZ, RZ, -0x80 ;  /* 0xffffff80ff457424 */ /* 0x000fe400078e00ff */
[----:B------:R-:W-:Y:S01]  /*c1f0*/  FMUL.FTZ R10, R25, UR4 ;  /* 0x00000004190a7c20 */ /* 0x000fe20008410000 */
[----:B------:R-:W-:Y:S01]  /*c200*/  FMUL.FTZ R25, R32, UR4 ;  /* 0x0000000420197c20 */ /* 0x000fe20008410000 */
[----:B------:R-:W-:Y:S01]  /*c210*/  FMUL.FTZ R32, R50, UR4 ;  /* 0x0000000432207c20 */ /* 0x000fe20008410000 */
[----:B------:R-:W-:Y:S01]  /*c220*/  IMAD R69, R88, R69, 0x80 ;  /* 0x0000008058457424 */ /* 0x000fe200078e0245 */
[----:B------:R-:W-:Y:S01]  /*c230*/  @!P1 PRMT R50, RZ, 0x654, R0 ;  /* 0x00000654ff329816 */ /* 0x000fe20000000000 */
[----:B------:R-:W-:Y:S01]  /*c240*/  FMUL.FTZ R5, R27, UR4 ;  /* 0x000000041b057c20 */ /* 0x000fe20008410000 */
[----:B-1----:R-:W-:Y:S01]  /*c250*/  FMUL.FTZ R14, R28, UR4 ;  /* 0x000000041c0e7c20 */ /* 0x002fe20008410000 */
        /* <DEDUP_REMOVED lines=37> */
[----:B--2---:R-:W-:Y:S01]  /*c4b0*/  IMAD.IADD R71, R97, 0x1, R69 ;  /* 0x0000000161477824 */ /* 0x004fe200078e0245 */
        /* <DEDUP_REMOVED lines=19> */
[----:B---3--:R-:W-:Y:S01]  /*c5f0*/  IADD3 R51, -R98, 0x1, R71 ;  /* 0x0000000162337810 */ /* 0x008fe20007ffe147 */
[----:B------:R-:W0:Y:S04]  /*c600*/  MUFU.TANH R4, R4 ;  /* 0x0000000400047308 */ /* 0x000e280000002400 */
[----:B------:R-:W-:-:S04]  /*c610*/  IMAD R51, R136, -0x2, R51 ;  /* 0xfffffffe88337824 */ /* 0x000fc800078e0233 */
[----:B------:R-:W1:Y:S01]  /*c620*/  MUFU.TANH R10, R10 ;  /* 0x0000000a000a7308 */ /* 0x000e620000002400 */
[----:B------:R-:W-:-:S07]  /*c630*/  IMAD R71, R136, -0x2, R71 ;  /* 0xfffffffe88477824 */ /* 0x000fce00078e0247 */
[----:B------:R-:W2:Y:S01]  /*c640*/  MUFU.TANH R3, R3 ;  /* 0x0000000300037308 */ /* 0x000ea20000002400 */
[----:B------:R-:W-:-:S07]  /*c650*/  VIADD R72, R51, UR6 ;  /* 0x0000000633487c36 */ /* 0x000fce0008000000 */
        /* <DEDUP_REMOVED lines=60> */
[----:B------:R-:W0:Y:S01]  /*ca20*/  MUFU.TANH R50, R50 ;  /* 0x0000003200327308 */ /* 0x000e220000002400 */
[----:B------:R-:W-:Y:S01]  /*ca30*/  VIADD R73, R51, UR50 ;  /* 0x0000003233497c36 */ /* 0x000fe20008000000 */
[----:B------:R-:W-:-:S02]  /*ca40*/  LEA R70, R88, 0xffffff80, 0x7 ;  /* 0xffffff8058467811 */ /* 0x000fc400078e38ff */
[----:B------:R-:W-:Y:S01]  /*ca50*/  VIADDMNMX R74, R20, R72, R71, PT ;  /* 0x00000048144a7246 */ /* 0x000fe20003800147 */
[----:B------:R-:W-:Y:S01]  /*ca60*/  IMAD.IADD R76, R73, 0x1, R20 ;  /* 0x00000001494c7824 */ /* 0x000fe200078e0214 */
        /* <DEDUP_REMOVED lines=13> */
.L_x_9475:
[----:B------:R-:W-:-:S06]  /*cb40*/  UISETP.NE.AND UP1, UPT, UR7, 0x1, UPT ;  /* 0x000000010700788c */ /* 0x000fcc000bf25270 */
[----:B------:R-:W-:-:S05]  /*cb50*/  PLOP3.LUT P2, PT, PT, PT, UP1, 0x80, 0x0 ;  /* 0x000000000000781c */ /* 0x000fca0003f4f018 */
[----:B------:R-:W-:-:S08]  /*cb60*/  @UP1 ULDC.64 UR4, c[0x0][0x9e8] ;  /* 0x00027a0000041ab9 */ /* 0x000fd00000000a00 */
[----:B------:R-:W-:-:S05]  /*cb70*/  @P2 IMAD.HI.U32 R75, R51, UR4, RZ ;  /* 0x00000004334b2c27 */ /* 0x000fca000f8e00ff */
[----:B------:R-:W-:-:S07]  /*cb80*/  @P2 SHF.R.U32.HI R51, RZ, UR5, R75 ;  /* 0x00000005ff332c19 */ /* 0x000fce000801164b */
.L_x_9476:
[----:B------:R-:W-:Y:S05]  /*cb90*/  BSYNC B0 ;  /* 0x0000000000007941 */ /* 0x000fea0003800000 */
.L_x_9474:
[----:B------:R-:W-:-:S04]  /*cba0*/  IMAD R51, R51, UR7, -R70 ;  /* 0x0000000733337c24 */ /* 0x000fc8000f8e0a46 */
[----:B------:R-:W-:-:S05]  /*cbb0*/  IMAD R51, R136, -0x2, R51 ;  /* 0xfffffffe88337824 */ /* 0x000fca00078e0233 */
[----:B------:R-:W-:Y:S02]  /*cbc0*/  VIMNMX R76, R76, R51, !PT ;  /* 0x000000334c4c7248 */ /* 0x000fe40007fe0100 */
[----:B------:R-:W-:-:S07]  /*cbd0*/  VIADDMNMX R74, R51, UR7, R74, PT ;  /* 0x00000007334a7c46 */ /* 0x000fce000b80014a */
.L_x_9473:
[----:B------:R-:W2:Y:S01]  /*cbe0*/  LDL.LU R77, [R1] ;  /* 0x00000000014d7983 */ /* 0x000ea20000300800 */
[C---:B------:R-:W-:Y:S02]  /*cbf0*/  ISETP.GE.AND P3, PT, R69.reuse, 0x9, PT ;  /* 0x000000094500780c */ /* 0x040fe40003f66270 */
[C---:B------:R-:W-:Y:S02]  /*cc00*/  ISETP.GE.AND P2, PT, R69.reuse, 0x2, PT ;  /* 0x000000024500780c */ /* 0x040fe40003f46270 */
[----:B------:R-:W-:Y:S02]  /*cc10*/  ISETP.GE.AND P5, PT, R69, 0xa, PT ;  /* 0x0000000a4500780c */ /* 0x000fe40003fa6270 */
[----:B------:R-:W-:-:S04]  /*cc20*/  ISETP.GT.AND P4, PT, R76, 0x1, !P2 ;  /* 0x000000014c00780c */ /* 0x000fc80005784270 */
[----:B------:R-:W-:-:S04]  /*cc30*/  ISETP.LT.OR P4, PT, R74, 0x2, P4 ;  /* 0x000000024a00780c */ /* 0x000fc80002781670 */
[----:B------:R-:W-:Y:S02]  /*cc40*/  FSEL R10, R10, -INF , !P4 ;  /* 0xff8000000a0a7808 */ /* 0x000fe40006000000 */
[----:B------:R-:W-:Y:S02]  /*cc50*/  ISETP.GE.AND P4, PT, R69, 0x11, PT ;  /* 0x000000114500780c */ /* 0x000fe40003f86270 */
[----:B--2---:R-:W-:-:S04]  /*cc60*/  LOP3.LUT R77, R77, 0xfffffffd, RZ, 0xc0, !PT ;  /* 0xfffffffd4d4d7812 */ /* 0x004fc800078ec0ff */
[----:B------:R-:W-:Y:S02]  /*cc70*/  @P3 LOP3.LUT R77, R77, 0x2, RZ, 0xfc, !PT ;  /* 0x000000024d4d3812 */ /* 0x000fe400078efcff */
[----:B------:R-:W-:Y:S02]  /*cc80*/  ISETP.GT.AND P3, PT, R76, 0x8, !P3 ;  /* 0x000000084c00780c */ /* 0x000fe40005f64270 */
[----:B------:R-:W-:Y:S02]  /*cc90*/  LOP3.LUT R77, R77, 0xfffffffb, RZ, 0xc0, !PT ;  /* 0xfffffffb4d4d7812 */ /* 0x000fe400078ec0ff */
[----:B------:R-:W-:Y:S02]  /*cca0*/  ISETP.LT.OR P3, PT, R74, 0x9, P3 ;  /* 0x000000094a00780c */ /* 0x000fe40001f61670 */
[----:B------:R-:W-:Y:S02]  /*ccb0*/  @P5 LOP3.LUT R77, R77, 0x4, RZ, 0xfc, !PT ;  /* 0x000000044d4d5812 */ /* 0x000fe400078efcff */
[----:B------:R-:W-:-:S02]  /*ccc0*/  FSEL R14, R14, -INF , !P3 ;  /* 0xff8000000e0e7808 */ /* 0x000fc40005800000 */
[----:B------:R-:W-:Y:S02]  /*ccd0*/  ISETP.GT.AND P3, PT, R76, 0x9, !P5 ;  /* 0x000000094c00780c */ /* 0x000fe40006f64270 */
[----:B------:R-:W-:Y:S02]  /*cce0*/  LOP3.LUT R77, R77, 0xfffffff7, RZ, 0xc0, !PT ;  /* 0xfffffff74d4d7812 */ /* 0x000fe400078ec0ff */
[----:B------:R-:W-:Y:S02]  /*ccf0*/  ISETP.LT.OR P3, PT, R74, 0xa, P3 ;  /* 0x0000000a4a00780c */ /* 0x000fe40001f61670 */
[----:B------:R-:W-:Y:S02]  /*cd00*/  @P4 LOP3.LUT R77, R77, 0x8, RZ, 0xfc, !PT ;  /* 0x000000084d4d4812 */ /* 0x000fe400078efcff */
[----:B0-----:R-:W-:Y:S02]  /*cd10*/  FSEL R13, R13, -INF , !P3 ;  /* 0xff8000000d0d7808 */ /* 0x001fe40005800000 */
[----:B------:R-:W-:-:S02]  /*cd20*/  ISETP.GT.AND P3, PT, R76, 0x10, !P4 ;  /* 0x000000104c00780c */ /* 0x000fc40006764270 */
[----:B------:R-:W-:Y:S02]  /*cd30*/  ISETP.GE.AND P4, PT, R69, 0x12, PT ;  /* 0x000000124500780c */ /* 0x000fe40003f86270 */
[----:B------:R-:W-:Y:S02]  /*cd40*/  ISETP.LT.OR P3, PT, R74, 0x11, P3 ;  /* 0x000000114a00780c */ /* 0x000fe40001f61670 */
[----:B------:R-:W-:Y:S02]  /*cd50*/  LOP3.LUT R77, R77, 0xfbffffff, RZ, 0xc0, !PT ;  /* 0xfbffffff4d4d7812 */ /* 0x000fe400078ec0ff */
[----:B------:R-:W-:Y:S02]  /*cd60*/  FSEL R25, R25, -INF , !P3 ;  /* 0xff80000019197808 */ /* 0x000fe40005800000 */
[----:B------:R-:W-:-:S04]  /*cd70*/  ISETP.GT.AND P3, PT, R76, 0x11, !P4 ;  /* 0x000000114c00780c */ /* 0x000fc80006764270 */
[----:B------:R-:W-:Y:S02]  /*cd80*/  ISETP.LT.OR P3, PT, R74, 0x12, P3 ;  /* 0x000000124a00780c */ /* 0x000fe40001f61670 */
[----:B------:R-:W-:Y:S02]  /*cd90*/  @P4 LOP3.LUT R77, R77, 0x4000000, RZ, 0xfc, !PT ;  /* 0x040000004d4d4812 */ /* 0x000fe400078efcff */
[----:B------:R-:W-:Y:S02]  /*cda0*/  ISETP.GE.AND P4, PT, R69, 0x19, PT ;  /* 0x000000194500780c */ /* 0x000fe40003f86270 */
[----:B------:R-:W-:Y:S02]  /*cdb0*/  LOP3.LUT R77, R77, 0xfdffffff, RZ, 0xc0, !PT ;  /* 0xfdffffff4d4d7812 */ /* 0x000fe400078ec0ff */
[----:B------:R-:W-:Y:S01]  /*cdc0*/  FSEL R51, R21, -INF , !P3 ;  /* 0xff80000015337808 */ /* 0x000fe20005800000 */
[----:B------:R-:W-:Y:S01]  /*cdd0*/  VIADD R21, R20, 0x8 ;  /* 0x0000000814157836 */ /* 0x000fe20000000000 */
        /* <DEDUP_REMOVED lines=149> */
[----:B------:R-:W-:Y:S02]  /*d730*/  ISETP.GE.AND P6, PT, R69, 0x7a, PT ;  /* 0x0000007a4500780c */ /* 0x000fe40003fc6270 */
[----:B------:R-:W-:-:S11]  /*d740*/  VIADDMNMX R69, R21, R72, R71, PT ;  /* 0x0000004815457246 */ /* 0x000fd60003800147 */
[----:B------:R-:W-:Y:S02]  /*d750*/  @P6 LOP3.LUT R77, R77, 0x8000000, RZ, 0xfc, !PT ;  /* 0x080000004d4d6812 */ /* 0x000fe400078efcff */
[----:B------:R-:W-:-:S03]  /*d760*/  ISETP.GT.AND P6, PT, R76, 0x79, !P6 ;  /* 0x000000794c00780c */ /* 0x000fc600077c4270 */
[----:B------:R0:W-:Y:S01]  /*d770*/  STL [R1], R77 ;  /* 0x0000004d01007387 */ /* 0x0001e20000100800 */
[----:B------:R-:W-:-:S04]  /*d780*/  ISETP.LT.OR P6, PT, R74, 0x7a, P6 ;  /* 0x0000007a4a00780c */ /* 0x000fc800037c1670 */
[----:B------:R-:W-:Y:S01]  /*d790*/  FSEL R4, R68, -INF , !P6 ;  /* 0xff80000044047808 */ /* 0x000fe20007000000 */
[----:B------:R-:W-:Y:S01]  /*d7a0*/  IMAD.IADD R68, R73, 0x1, R21 ;  /* 0x0000000149447824 */ /* 0x000fe200078e0215 */
[----:B------:R-:W-:-:S13]  /*d7b0*/  PLOP3.LUT P6, PT, PT, PT, UP0, 0x40, 0x0 ;  /* 0x000000000000781c */ /* 0x000fda0003fce808 */
[----:B0-----:R-:W-:Y:S05]  /*d7c0*/  @P6 BRA `(.L_x_9477) ;  /* 0x0000000000646947 */ /* 0x001fea0003800000 */
        /* <DEDUP_REMOVED lines=14> */
.L_x_9479:
[----:B------:R-:W-:-:S06]  /*d8b0*/  UISETP.NE.AND UP1, UPT, UR7, 0x1, UPT ;  /* 0x000000010700788c */ /* 0x000fcc000bf25270 */
[----:B------:R-:W-:-:S05]  /*d8c0*/  PLOP3.LUT P6, PT, PT, PT, UP1, 0x80, 0x0 ;  /* 0x000000000000781c */ /* 0x000fca0003fcf018 */
[----:B------:R-:W-:-:S08]  /*d8d0*/  @UP1 ULDC.64 UR4, c[0x0][0x9e8] ;  /* 0x00027a0000041ab9 */ /* 0x000fd00000000a00 */
[----:B------:R-:W-:Y:S01]  /*d8e0*/  @P6 IMAD.HI.U32 R72, R71, UR4, RZ ;  /* 0x0000000447486c27 */ /* 0x000fe2000f8e00ff */
[----:B------:R-:W-:-:S13]  /*d8f0*/  PLOP3.LUT P6, PT, PT, PT, UP1, 0x80, 0x0 ;  /* 0x000000000000781c */ /* 0x000fda0003fcf018 */
[----:B------:R-:W-:-:S07]  /*d900*/  @P6 SHF.R.U32.HI R71, RZ, UR5, R72 ;  /* 0x00000005ff476c19 */ /* 0x000fce0008011648 */
.L_x_9480:
[----:B------:R-:W-:Y:S05]  /*d910*/  BSYNC B0 ;  /* 0x0000000000007941 */ /* 0x000fea0003800000 */
.L_x_9478:
[----:B------:R-:W-:-:S04]  /*d920*/  IMAD R71, R71, UR7, -R70 ;  /* 0x0000000747477c24 */ /* 0x000fc8000f8e0a46 */
[----:B------:R-:W-:-:S05]  /*d930*/  IMAD R71, R136, -0x2, R71 ;  /* 0xfffffffe88477824 */ /* 0x000fca00078e0247 */
[----:B------:R-:W-:Y:S02]  /*d940*/  VIMNMX R68, R68, R71, !PT ;  /* 0x0000004744447248 */ /* 0x000fe40007fe0100 */
[----:B------:R-:W-:-:S07]  /*d950*/  VIADDMNMX R69, R71, UR7, R69, PT ;  /* 0x0000000747457c46 */ /* 0x000fce000b800145 */
.L_x_9477:
[----:B------:R-:W-:Y:S01]  /*d960*/  ISETP.GT.AND P2, PT, R68, 0x1, !P2 ;  /* 0x000000014400780c */ /* 0x000fe20005744270 */
[----:B------:R-:W-:Y:S01]  /*d970*/  ULDC UR39, c[0x0][0x988] ;  /* 0x0002620000277ab9 */ /* 0x000fe20000000800 */
[----:B------:R-:W-:Y:S01]  /*d980*/  LOP3.LUT P6, RZ, R77, 0x4000000, RZ, 0xc0, !PT ;  /* 0x040000004dff7812 */ /* 0x000fe200078cc0ff */
[----:B------:R-:W2:Y:S01]  /*d990*/  LDL R87, [R1+0x1c] ;  /* 0x00001c0001577983 */ /* 0x000ea20000100800 */
[----:B------:R-:W-:Y:S02]  /*d9a0*/  ISETP.LT.OR P2, PT, R69, 0x2, P2 ;  /* 0x000000024500780c */ /* 0x000fe40001741670 */
[----:B------:R-:W-:Y:S02]  /*d9b0*/  FMNMX.FTZ R71, R75, R10, !PT ;  /* 0x0000000a4b477209 */ /* 0x000fe40007810000 */
        /* <DEDUP_REMOVED lines=87> */
[----:B------:R-:W-:Y:S01]  /*df30*/  ISETP.GT.AND P2, PT, R68, 0x40, !P6 ;  /* 0x000000404400780c */ /* 0x000fe20007744270 */
[----:B------:R-:W0:Y:S01]  /*df40*/  SHFL.BFLY PT, R12, R71, 0x2, 0x1f ;  /* 0x0c401f00470c7f89 */ /* 0x000e2200000e0000 */
[----:B------:R-:W-:-:S02]  /*df50*/  LOP3.LUT P6, RZ, R77, 0x10, RZ, 0xc0, !PT ;  /* 0x000000104dff7812 */ /* 0x000fc400078cc0ff */
[----:B------:R-:W-:-:S04]  /*df60*/  ISETP.LT.OR P2, PT, R69, 0x41, P2 ;  /* 0x000000414500780c */ /* 0x000fc80001741670 */
[----:B------:R-:W-:Y:S02]  /*df70*/  FSEL R36, R36, -INF , !P2 ;  /* 0xff80000024247808 */ /* 0x000fe40005000000 */
[----:B------:R-:W-:-:S04]  /*df80*/  LOP3.LUT P2, RZ, R77, 0x4000, RZ, 0xc0, !PT ;  /* 0x000040004dff7812 */ /* 0x000fc8000784c0ff */
[----:B------:R-:W-:-:S04]  /*df90*/  ISETP.GT.AND P2, PT, R68, 0x41, !P2 ;  /* 0x000000414400780c */ /* 0x000fc80005744270 */
[----:B------:R-:W-:-:S04]  /*dfa0*/  ISETP.LT.OR P2, PT, R69, 0x42, P2 ;  /* 0x000000424500780c */ /* 0x000fc80001741670 */
[----:B------:R-:W-:Y:S02]  /*dfb0*/  FSEL R37, R37, -INF , !P2 ;  /* 0xff80000025257808 */ /* 0x000fe40005000000 */
[----:B------:R-:W-:Y:S02]  /*dfc0*/  LOP3.LUT P2, RZ, R77, 0x2000, RZ, 0xc0, !PT ;  /* 0x000020004dff7812 */ /* 0x000fe4000784c0ff */
[----:B0-----:R-:W-:Y:S02]  /*dfd0*/  FMNMX.FTZ R73, R71, R12, !PT ;  /* 0x0000000c47497209 */ /* 0x001fe40007810000 */
[----:B------:R-:W-:-:S03]  /*dfe0*/  ISETP.GT.AND P2, PT, R68, 0x48, !P2 ;  /* 0x000000484400780c */ /* 0x000fc60005744270 */
[----:B------:R-:W0:Y:S01]  /*dff0*/  SHFL.BFLY PT, R12, R73, 0x1, 0x1f ;  /* 0x0c201f00490c7f89 */ /* 0x000e2200000e0000 */
        /* <DEDUP_REMOVED lines=42> */
[C---:B------:R-:W-:Y:S02]  /*e2a0*/  ISETP.GT.AND P2, PT, R68.reuse, RZ, !P6 ;  /* 0x000000ff4400720c */ /* 0x040fe40007744270 */
[----:B------:R-:W-:Y:S02]  /*e2b0*/  ISETP.GT.AND P3, PT, R68, 0x70, !P3 ;  /* 0x000000704400780c */ /* 0x000fe40005f64270 */
[----:B------:R-:W-:Y:S01]  /*e2c0*/  ISETP.LT.OR P2, PT, R69, 0x1, P2 ;  /* 0x000000014500780c */ /* 0x000fe20001741670 */
[--C-:B------:R-:W-:Y:S01]  /*e2d0*/  FFMA.FTZ R74, R10, UR39, -R86.reuse ;  /* 0x000000270a4a7c23 */ /* 0x100fe20008010856 */
[--C-:B------:R-:W-:Y:S01]  /*e2e0*/  FFMA.FTZ R73, R13, UR39, -R86.reuse ;  /* 0x000000270d497c23 */ /* 0x100fe20008010856 */
[--C-:B------:R-:W-:Y:S01]  /*e2f0*/  FFMA.FTZ R80, R28, UR39, -R86.reuse ;  /* 0x000000271c507c23 */ /* 0x100fe20008010856 */
[----:B------:R-:W-:Y:S01]  /*e300*/  FSEL R72, R3, -INF , !P2 ;  /* 0xff80000003487808 */ /* 0x000fe20005000000 */
[----:B------:R-:W-:Y:S01]  /*e310*/  FFMA.FTZ R10, R14, UR39, -R86 ;  /* 0x000000270e0a7c23 */ /* 0x000fe20008010856 */
[----:B------:R-:W-:-:S02]  /*e320*/  LOP3.LUT P6, RZ, R77, 0x8000000, RZ, 0xc0, !PT ;  /* 0x080000004dff7812 */ /* 0x000fc400078cc0ff */
        /* <DEDUP_REMOVED lines=24> */
[----:B------:R-:W-:Y:S02]  /*e4b0*/  FMNMX.FTZ R13, R45, R82, !PT ;  /* 0x000000522d0d7209 */ /* 0x000fe40007810000 */
[----:B------:R-:W-:Y:S02]  /*e4c0*/  ISETP.GT.AND P4, PT, R68, 0x71, !P4 ;  /* 0x000000714400780c */ /* 0x000fe40006784270 */
[----:B------:R-:W-:Y:S02]  /*e4d0*/  ISETP.LT.OR P3, PT, R69, 0x71, P3 ;  /* 0x000000714500780c */ /* 0x000fe40001f61670 */
[----:B------:R-:W-:Y:S02]  /*e4e0*/  FMNMX.FTZ R82, R46, R13, !PT ;  /* 0x0000000d2e527209 */ /* 0x000fe40007810000 */
[C---:B------:R-:W-:Y:S02]  /*e4f0*/  ISETP.GT.AND P5, PT, R68.reuse, 0x78, !P5 ;  /* 0x000000784400780c */ /* 0x040fe40006fa4270 */
[----:B------:R-:W-:-:S02]  /*e500*/  ISETP.GT.AND P2, PT, R68, 0x79, !P6 ;  /* 0x000000794400780c */ /* 0x000fc40007744270 */
[----:B------:R-:W-:Y:S02]  /*e510*/  ISETP.LT.OR P4, PT, R69, 0x72, P4 ;  /* 0x000000724500780c */ /* 0x000fe40002781670 */
[----:B------:R-:W-:Y:S02]  /*e520*/  FSEL R68, R48, -INF , !P3 ;  /* 0xff80000030447808 */ /* 0x000fe40005800000 */
[----:B------:R-:W-:Y:S02]  /*e530*/  FMNMX.FTZ R13, R47, R82, !PT ;  /* 0x000000522f0d7209 */ /* 0x000fe40007810000 */
[----:B------:R-:W-:Y:S02]  /*e540*/  ISETP.LT.OR P5, PT, R69, 0x79, P5 ;  /* 0x000000794500780c */ /* 0x000fe40002fa1670 */
[----:B------:R-:W-:Y:S02]  /*e550*/  FSEL R79, R49, -INF , !P4 ;  /* 0xff800000314f7808 */ /* 0x000fe40006000000 */
[----:B------:R-:W-:-:S02]  /*e560*/  FMNMX.FTZ R48, R68, R13, !PT ;  /* 0x0000000d44307209 */ /* 0x000fc40007810000 */
[----:B------:R-:W-:Y:S02]  /*e570*/  ISETP.LT.OR P2, PT, R69, 0x7a, P2 ;  /* 0x0000007a4500780c */ /* 0x000fe40001741670 */
[----:B------:R-:W-:Y:S02]  /*e580*/  FSEL R83, R0, -INF , !P5 ;  /* 0xff80000000537808 */ /* 0x000fe40006800000 */
[----:B------:R-:W-:Y:S02]  /*e590*/  FMNMX.FTZ R48, R79, R48, !PT ;  /* 0x000000304f307209 */ /* 0x000fe40007810000 */
[----:B------:R-:W-:Y:S02]  /*e5a0*/  FSEL R84, R50, -INF , !P2 ;  /* 0xff80000032547808 */ /* 0x000fe40005000000 */
[----:B------:R-:W-:-:S04]  /*e5b0*/  FMNMX.FTZ R13, R83, R48, !PT ;  /* 0x00000030530d7209 */ /* 0x000fc80007810000 */
[----:B------:R-:W-:-:S05]  /*e5c0*/  FMNMX.FTZ R13, R84, R13, !PT ;  /* 0x0000000d540d7209 */ /* 0x000fca0007810000 */
[----:B------:R-:W0:Y:S02]  /*e5d0*/  SHFL.BFLY PT, R0, R13, 0x2, 0x1f ;  /* 0x0c401f000d007f89 */ /* 0x000e2400000e0000 */
[----:B0-----:R-:W-:-:S05]  /*e5e0*/  FMNMX.FTZ R48, R13, R0, !PT ;  /* 0x000000000d307209 */ /* 0x001fca0007810000 */
[----:B------:R-:W0:Y:S01]  /*e5f0*/  SHFL.BFLY PT, R13, R48, 0x1, 0x1f ;  /* 0x0c201f00300d7f89 */ /* 0x000e2200000e0000 */
[--C-:B------:R-:W-:Y:S01]  /*e600*/  FFMA.FTZ R71, R75, UR39, -R86.reuse ;  /* 0x000000274b477c23 */ /* 0x100fe20008010856 */
[--C-:B------:R-:W-:Y:S01]  /*e610*/  FFMA.FTZ R53, R53, UR39, -R86.reuse ;  /* 0x0000002735357c23 */ /* 0x100fe20008010856 */
[----:B------:R-:W-:Y:S08]  /*e620*/  MUFU.EX2 R74, R74 ;  /* 0x0000004a004a7308 */ /* 0x000ff00000000800 */
[----:B------:R1:W-:Y:S01]  /*e630*/  MUFU.EX2 R69, R53 ;  /* 0x0000003500457308 */ /* 0x0003e20000000800 */
[----:B0-----:R-:W-:Y:S01]  /*e640*/  FMNMX.FTZ R13, R48, R13, !PT ;  /* 0x0000000d300d7209 */ /* 0x001fe20007810000 */
[----:B------:R-:W-:-:S03]  /*e650*/  FFMA.FTZ R48, R62, UR39, -R86 ;  /* 0x000000273e307c23 */ /* 0x000fc60008010856 */
[C---:B------:R-:W-:Y:S01]  /*e660*/  FSETP.NEU.FTZ.AND P2, PT, R13.reuse, -INF , PT ;  /* 0xff8000000d00780b */ /* 0x040fe20003f5d000 */
[----:B------:R-:W-:Y:S01]  /*e670*/  FMUL.FTZ R62, R13, UR39 ;  /* 0x000000270d3e7c20 */ /* 0x000fe20008410000 */
[--C-:B-1----:R-:W-:Y:S01]  /*e680*/  FFMA.FTZ R53, R4, UR39, -R86.reuse ;  /* 0x0000002704357c23 */ /* 0x102fe20008010856 */
[----:B------:R-:W0:Y:S03]  /*e690*/  MUFU.EX2 R71, R71 ;  /* 0x0000004700477308 */ /* 0x000e260000000800 */
[----:B------:R-:W-:Y:S01]  /*e6a0*/  FSEL R4, R62, RZ, P2 ;  /* 0x000000ff3e047208 */ /* 0x000fe20001000000 */
[--C-:B------:R-:W-:Y:S01]  /*e6b0*/  FFMA.FTZ R25, R25, UR39, -R86.reuse ;  /* 0x0000002719197c23 */ /* 0x100fe20008010856 */
[----:B------:R-:W-:-:S03]  /*e6c0*/  FFMA.FTZ R82, R56, UR39, -R86 ;  /* 0x0000002738527c23 */ /* 0x000fc60008010856 */
[----:B------:R-:W1:Y:S01]  /*e6d0*/  MUFU.EX2 R10, R10 ;  /* 0x0000000a000a7308 */ /* 0x000e620000000800 */
[--C-:B------:R-:W-:Y:S01]  /*e6e0*/  FFMA.FTZ R62, R72, UR39, -R4.reuse ;  /* 0x00000027483e7c23 */ /* 0x100fe20008010804 */
[----:B------:R-:W-:Y:S01]  /*e6f0*/  FFMA.FTZ R5, R5, UR39, -R4 ;  /* 0x0000002705057c23 */ /* 0x000fe20008010804 */
[--C-:B------:R-:W-:Y:S01]  /*e700*/  FFMA.FTZ R56, R59, UR39, -R86.reuse ;  /* 0x000000273b387c23 */ /* 0x100fe20008010856 */
[----:B------:R-:W-:Y:S01]  /*e710*/  FFMA.FTZ R59, R63, UR39, -R86 ;  /* 0x000000273f3b7c23 */ /* 0x000fe20008010856 */
[----:B------:R-:W-:Y:S01]  /*e720*/  FFMA.FTZ R63, R8, UR39, -R4 ;  /* 0x00000027083f7c23 */ /* 0x000fe20008010804 */
[--C-:B------:R-:W-:Y:S02]  /*e730*/  FFMA.FTZ R76, R51, UR39, -R86.reuse ;  /* 0x00000027334c7c23 */ /* 0x100fe40008010856 */
[----:B------:R-:W3:Y:S01]  /*e740*/  MUFU.EX2 R73, R73 ;  /* 0x0000004900497308 */ /* 0x000ee20000000800 */
[--C-:B------:R-:W-:Y:S01]  /*e750*/  FFMA.FTZ R77, R29, UR39, -R86.reuse ;  /* 0x000000271d4d7c23 */ /* 0x100fe20008010856 */
[----:B------:R-:W-:Y:S01]  /*e760*/  FFMA.FTZ R0, R66, UR39, -R86 ;  /* 0x0000002742007c23 */ /* 0x000fe20008010856 */
[----:B------:R-:W-:-:S05]  /*e770*/  FFMA.FTZ R66, R9, UR39, -R4 ;  /* 0x0000002709427c23 */ /* 0x000fca0008010804 */
[----:B------:R-:W-:Y:S01]  /*e780*/  MUFU.EX2 R62, R62 ;  /* 0x0000003e003e7308 */ /* 0x000fe20000000800 */
[----:B0-----:R-:W-:-:S07]  /*e790*/  FADD.FTZ R9, R71, R74 ;  /* 0x0000004a47097221 */ /* 0x001fce0000010000 */
[----:B------:R-:W-:Y:S08]  /*e7a0*/  MUFU.EX2 R5, R5 ;  /* 0x0000000500057308 */ /* 0x000ff00000000800 */
[----:B------:R-:W0:Y:S01]  /*e7b0*/  MUFU.EX2 R25, R25 ;  /* 0x0000001900197308 */ /* 0x000e220000000800 */
[----:B-1----:R-:W-:-:S07]  /*e7c0*/  FADD.FTZ R8, R10, R9 ;  /* 0x000000090a087221 */ /* 0x002fce0000010000 */
[----:B------:R-:W1:Y:S01]  /*e7d0*/  MUFU.EX2 R63, R63 ;  /* 0x0000003f003f7308 */ /* 0x000e620000000800 */
[----:B------:R-:W-:-:S07]  /*e7e0*/  FFMA.FTZ R90, R90, UR39, -R86 ;  /* 0x000000275a5a7c23 */ /* 0x000fce0008010856 */
[----:B------:R-:W4:Y:S01]  /*e7f0*/  MUFU.EX2 R76, R76 ;  /* 0x0000004c004c7308 */ /* 0x000f220000000800 */
[--C-:B------:R-:W-:Y:S01]  /*e800*/  FFMA.FTZ R81, R55, UR39, -R86.reuse ;  /* 0x0000002737517c23 */ /* 0x100fe20008010856 */
[----:B------:R-:W-:Y:S01]  /*e810*/  FFMA.FTZ R55, R58, UR39, -R86 ;  /* 0x000000273a377c23 */ /* 0x000fe20008010856 */
[----:B---3--:R-:W-:-:S05]  /*e820*/  FADD.FTZ R8, R73, R8 ;  /* 0x0000000849087221 */ /* 0x008fca0000010000 */
[----:B------:R-:W3:Y:S01]  /*e830*/  MUFU.EX2 R77, R77 ;  /* 0x0000004d004d7308 */ /* 0x000ee20000000800 */
[--C-:B------:R-:W-:Y:S01]  /*e840*/  FFMA.FTZ R14, R89, UR39, -R86.reuse ;  /* 0x00000027590e7c23 */ /* 0x100fe20008010856 */
[--C-:B------:R-:W-:Y:S01]  /*e850*/  FFMA.FTZ R58, R61, UR39, -R86.reuse ;  /* 0x000000273d3a7c23 */ /* 0x100fe20008010856 */
[----:B------:R-:W-:Y:S01]  /*e860*/  FFMA.FTZ R61, R67, UR39, -R86 ;  /* 0x00000027433d7c23 */ /* 0x000fe20008010856 */
[----:B------:R-:W-:-:S04]  /*e870*/  FFMA.FTZ R67, R11, UR39, -R4 ;  /* 0x000000270b437c23 */ /* 0x000fc80008010804 */
[----:B------:R-:W5:Y:S01]  /*e880*/  MUFU.EX2 R80, R80 ;  /* 0x0000005000507308 */ /* 0x000f620000000800 */
[----:B0-----:R-:W-:Y:S01]  /*e890*/  FADD.FTZ R11, R25, R8 ;  /* 0x00000008190b7221 */ /* 0x001fe20000010000 */
[----:B------:R-:W-:-:S06]  /*e8a0*/  FFMA.FTZ R28, R92, UR39, -R86 ;  /* 0x000000275c1c7c23 */ /* 0x000fcc0008010856 */
[----:B------:R0:W2:Y:S01]  /*e8b0*/  MUFU.EX2 R3, R90 ;  /* 0x0000005a00037308 */ /* 0x0000a20000000800 */
[--C-:B------:R-:W-:Y:S01]  /*e8c0*/  FFMA.FTZ R72, R31, UR39, -R4.reuse ;  /* 0x000000271f487c23 */ /* 0x100fe20008010804 */
[--C-:B------:R-:W-:Y:S01]  /*e8d0*/  FFMA.FTZ R31, R32, UR39, -R4.reuse ;  /* 0x00000027201f7c23 */ /* 0x100fe20008010804 */
[----:B0-----:R-:W-:Y:S01]  /*e8e0*/  FFMA.FTZ R90, R24, UR39, -R4 ;  /* 0x00000027185a7c23 */ /* 0x001fe20008010804 */
[----:B------:R-:W-:-:S04]  /*e8f0*/  FADD.FTZ R24, R62, R5 ;  /* 0x000000053e187221 */ /* 0x000fc80000010000 */
[----:B------:R-:W0:Y:S01]  /*e900*/  MUFU.EX2 R66, R66 ;  /* 0x0000004200427308 */ /* 0x000e220000000800 */
[----:B------:R-:W-:Y:S01]  /*e910*/  FFMA.FTZ R29, R91, UR39, -R86 ;  /* 0x000000275b1d7c23 */ /* 0x000fe20008010856 */
[----:B-1----:R-:W-:Y:S01]  /*e920*/  FADD.FTZ R9, R63, R24 ;  /* 0x000000183f097221 */ /* 0x002fe20000010000 */
[----:B----4-:R-:W-:Y:S01]  /*e930*/  FADD.FTZ R24, R76, R11 ;  /* 0x0000000b4c187221 */ /* 0x010fe20000010000 */
[--C-:B------:R-:W-:Y:S01]  /*e940*/  FFMA.FTZ R70, R70, UR39, -R4.reuse ;  /* 0x0000002746467c23 */ /* 0x100fe20008010804 */
[----:B------:R-:W-:-:S03]  /*e950*/  FFMA.FTZ R32, R33, UR39, -R4 ;  /* 0x0000002721207c23 */ /* 0x000fc60008010804 */
[----:B------:R-:W1:Y:S01]  /*e960*/  MUFU.EX2 R14, R14 ;  /* 0x0000000e000e7308 */ /* 0x000e620000000800 */
[--C-:B------:R-:W-:Y:S01]  /*e970*/  FFMA.FTZ R33, R34, UR39, -R4.reuse ;  /* 0x0000002722217c23 */ /* 0x100fe20008010804 */
[--C-:B------:R-:W-:Y:S01]  /*e980*/  FFMA.FTZ R34, R35, UR39, -R4.reuse ;  /* 0x0000002723227c23 */ /* 0x100fe20008010804 */
[----:B------:R-:W-:Y:S01]  /*e990*/  FFMA.FTZ R35, R36, UR39, -R4 ;  /* 0x0000002724237c23 */ /* 0x000fe20008010804 */
[----:B---3--:R-:W-:Y:S01]  /*e9a0*/  FADD.FTZ R11, R77, R24 ;  /* 0x000000184d0b7221 */ /* 0x008fe20000010000 */
[----:B------:R-:W-:Y:S01]  /*e9b0*/  FFMA.FTZ R51, R94, UR39, -R86 ;  /* 0x000000275e337c23 */ /* 0x000fe20008010856 */
[--C-:B------:R-:W-:Y:S02]  /*e9c0*/  FFMA.FTZ R36, R37, UR39, -R4.reuse ;  /* 0x0000002725247c23 */ /* 0x100fe40008010804 */
[----:B------:R-:W-:Y:S01]  /*e9d0*/  MUFU.EX2 R28, R28 ;  /* 0x0000001c001c7308 */ /* 0x000fe20000000800 */
[----:B------:R-:W-:Y:S01]  /*e9e0*/  FFMA.FTZ R37, R38, UR39, -R4 ;  /* 0x0000002726257c23 */ /* 0x000fe20008010804 */
[----:B------:R-:W-:Y:S01]  /*e9f0*/  FFMA.FTZ R50, R57, UR39, -R86 ;  /* 0x0000002739327c23 */ /* 0x000fe20008010856 */
[----:B------:R-:W-:-:S05]  /*ea00*/  FFMA.FTZ R38, R40, UR39, -R4 ;  /* 0x0000002728267c23 */ /* 0x000fca0008010804 */
[----:B------:R-:W3:Y:S01]  /*ea10*/  MUFU.EX2 R67, R67 ;  /* 0x0000004300437308 */ /* 0x000ee20000000800 */
[--C-:B------:R-:W-:Y:S01]  /*ea20*/  FFMA.FTZ R57, R60, UR39, -R86.reuse ;  /* 0x000000273c397c23 */ /* 0x100fe20008010856 */
[----:B-----5:R-:W-:Y:S01]  /*ea30*/  FADD.FTZ R40, R80, R11 ;  /* 0x0000000b50287221 */ /* 0x020fe20000010000 */
[--C-:B------:R-:W-:Y:S01]  /*ea40*/  FFMA.FTZ R78, R93, UR39, -R86.reuse ;  /* 0x000000275d4e7c23 */ /* 0x100fe20008010856 */
[--C-:B------:R-:W-:Y:S01]  /*ea50*/  FFMA.FTZ R75, R95, UR39, -R86.reuse ;  /* 0x000000275f4b7c23 */ /* 0x100fe20008010856 */
[--C-:B------:R-:W-:Y:S01]  /*ea60*/  FFMA.FTZ R52, R52, UR39, -R86.reuse ;  /* 0x0000002734347c23 */ /* 0x100fe20008010856 */
[--C-:B------:R-:W-:Y:S02]  /*ea70*/  FFMA.FTZ R54, R54, UR39, -R86.reuse ;  /* 0x0000002736367c23 */ /* 0x100fe40008010856 */
[----:B------:R-:W-:Y:S01]  /*ea80*/  MUFU.EX2 R29, R29 ;  /* 0x0000001d001d7308 */ /* 0x000fe20000000800 */
[--C-:B------:R-:W-:Y:S01]  /*ea90*/  FFMA.FTZ R60, R65, UR39, -R86.reuse ;  /* 0x00000027413c7c23 */ /* 0x100fe20008010856 */
[----:B------:R-:W-:Y:S01]  /*eaa0*/  FFMA.FTZ R49, R64, UR39, -R86 ;  /* 0x0000002740317c23 */ /* 0x000fe20008010856 */
[--C-:B------:R-:W-:Y:S01]  /*eab0*/  FFMA.FTZ R86, R39, UR39, -R4.reuse ;  /* 0x0000002727567c23 */ /* 0x100fe20008010804 */
[----:B------:R-:W-:-:S04]  /*eac0*/  FFMA.FTZ R39, R41, UR39, -R4 ;  /* 0x0000002729277c23 */ /* 0x000fc80008010804 */
[----:B------:R-:W4:Y:S01]  /*ead0*/  MUFU.EX2 R70, R70 ;  /* 0x0000004600467308 */ /* 0x000f220000000800 */
[----:B--2---:R-:W-:Y:S01]  /*eae0*/  FADD.FTZ R41, R3, R40 ;  /* 0x0000002803297221 */ /* 0x004fe20000010000 */
[--C-:B------:R-:W-:Y:S01]  /*eaf0*/  FFMA.FTZ R85, R15, UR39, -R4.reuse ;  /* 0x000000270f557c23 */ /* 0x100fe20008010804 */
[----:B------:R-:W-:Y:S01]  /*eb00*/  FFMA.FTZ R15, R26, UR39, -R4 ;  /* 0x000000271a0f7c23 */ /* 0x000fe20008010804 */
[----:B0-----:R-:W-:-:S04]  /*eb10*/  F2FP.BF16.F32.PACK_AB R11, R66, R63 ;  /* 0x0000003f420b723e */ /* 0x001fc800000010ff */
[----:B------:R-:W0:Y:S01]  /*eb20*/  MUFU.EX2 R51, R51 ;  /* 0x0000003300337308 */ /* 0x000e220000000800 */
[----:B------:R-:W-:Y:S01]  /*eb30*/  FADD.FTZ R26, R66, R9 ;  /* 0x00000009421a7221 */ /* 0x000fe20000010000 */
[----:B-1----:R-:W-:Y:S01]  /*eb40*/  FADD.FTZ R63, R14, R41 ;  /* 0x000000290e3f7221 */ /* 0x002fe20000010000 */
[----:B------:R-:W-:-:S05]  /*eb50*/  FFMA.FTZ R41, R44, UR39, -R4 ;  /* 0x000000272c297c23 */ /* 0x000fca0008010804 */
[----:B------:R-:W1:Y:S01]  /*eb60*/  MUFU.EX2 R78, R78 ;  /* 0x0000004e004e7308 */ /* 0x000e620000000800 */
[----:B---3--:R-:W-:Y:S01]  /*eb70*/  FADD.FTZ R9, R67, R26 ;  /* 0x0000001a43097221 */ /* 0x008fe20000010000 */
[----:B------:R-:W-:Y:S01]  /*eb80*/  FADD.FTZ R44, R28, R63 ;  /* 0x0000003f1c2c7221 */ /* 0x000fe20000010000 */
[--C-:B------:R-:W-:Y:S01]  /*eb90*/  FFMA.FTZ R42, R42, UR39, -R4.reuse ;  /* 0x000000272a2a7c23 */ /* 0x100fe20008010804 */
[----:B------:R-:W-:-:S04]  /*eba0*/  FFMA.FTZ R65, R30, UR39, -R4 ;  /* 0x000000271e417c23 */ /* 0x000fc80008010804 */
[----:B------:R-:W2:Y:S01]  /*ebb0*/  MUFU.EX2 R75, R75 ;  /* 0x0000004b004b7308 */ /* 0x000ea20000000800 */
[----:B----4-:R-:W-:Y:S01]  /*ebc0*/  FADD.FTZ R30, R70, R9 ;  /* 0x00000009461e7221 */ /* 0x010fe20000010000 */
[----:B------:R-:W-:Y:S01]  /*ebd0*/  FADD.FTZ R44, R29, R44 ;  /* 0x0000002c1d2c7221 */ /* 0x000fe20000010000 */
[----:B------:R-:W-:-:S05]  /*ebe0*/  F2FP.BF16.F32.PACK_AB R9, R5, R62 ;  /* 0x0000003e0509723e */ /* 0x000fca00000010ff */
[----:B------:R3:W-:Y:S02]  /*ebf0*/  MUFU.EX2 R5, R42 ;  /* 0x0000002a00057308 */ /* 0x0007e40000000800 */
[----:B---3--:R-:W-:Y:S01]  /*ec00*/  FFMA.FTZ R42, R45, UR39, -R4 ;  /* 0x000000272d2a7c23 */ /* 0x008fe20008010804 */
[----:B0-----:R-:W-:-:S04]  /*ec10*/  FADD.FTZ R45, R51, R44 ;  /* 0x0000002c332d7221 */ /* 0x001fc80000010000 */
[----:B-1----:R-:W-:-:S04]  /*ec20*/  FADD.FTZ R44, R78, R45 ;  /* 0x0000002d4e2c7221 */ /* 0x002fc80000010000 */
[----:B--2---:R-:W-:Y:S02]  /*ec30*/  FADD.FTZ R45, R75, R44 ;  /* 0x0000002c4b2d7221 */ /* 0x004fe40000010000 */
[----:B------:R-:W2:Y:S01]  /*ec40*/  LDL R44, [R1+0x20] ;  /* 0x00002000012c7983 */ /* 0x000ea20000100800 */
[----:B------:R-:W0:Y:S01]  /*ec50*/  MUFU.EX2 R85, R85 ;  /* 0x0000005500557308 */ /* 0x000e220000000800 */
[----:B------:R-:W-:-:S07]  /*ec60*/  FFMA.FTZ R64, R27, UR39, -R4 ;  /* 0x000000271b407c23 */ /* 0x000fce0008010804 */
[----:B------:R-:W1:Y:S08]  /*ec70*/  MUFU.EX2 R90, R90 ;  /* 0x0000005a005a7308 */ /* 0x000e700000000800 */
[----:B------:R-:W3:Y:S01]  /*ec80*/  MUFU.EX2 R15, R15 ;  /* 0x0000000f000f7308 */ /* 0x000ee20000000800 */
[----:B0-----:R-:W-:-:S07]  /*ec90*/  FADD.FTZ R27, R85, R30 ;  /* 0x0000001e551b7221 */ /* 0x001fce0000010000 */
[----:B------:R-:W0:Y:S01]  /*eca0*/  MUFU.EX2 R64, R64 ;  /* 0x0000004000407308 */ /* 0x000e220000000800 */
[----:B-1----:R-:W-:-:S07]  /*ecb0*/  FADD.FTZ R30, R90, R27 ;  /* 0x0000001b5a1e7221 */ /* 0x002fce0000010000 */
[----:B------:R-:W1:Y:S01]  /*ecc0*/  MUFU.EX2 R65, R65 ;  /* 0x0000004100417308 */ /* 0x000e620000000800 */
[----:B------:R-:W-:Y:S01]  /*ecd0*/  FFMA.FTZ R40, R43, UR39, -R4 ;  /* 0x000000272b287c23 */ /* 0x000fe20008010804 */
[----:B---3--:R-:W-:-:S06]  /*ece0*/  FADD.FTZ R43, R15, R30 ;  /* 0x0000001e0f2b7221 */ /* 0x008fcc0000010000 */
[----:B------:R-:W3:Y:S01]  /*ecf0*/  MUFU.EX2 R72, R72 ;  /* 0x0000004800487308 */ /* 0x000ee20000000800 */
[----:B0-----:R-:W-:-:S07]  /*ed00*/  FADD.FTZ R30, R64, R43 ;  /* 0x0000002b401e7221 */ /* 0x001fce0000010000 */
[----:B------:R-:W0:Y:S01]  /*ed10*/  MUFU.EX2 R31, R31 ;  /* 0x0000001f001f7308 */ /* 0x000e220000000800 */
[----:B-1----:R-:W-:-:S07]  /*ed20*/  FADD.FTZ R43, R65, R30 ;  /* 0x0000001e412b7221 */ /* 0x002fce0000010000 */
[----:B------:R-:W1:Y:S08]  /*ed30*/  MUFU.EX2 R32, R32 ;  /* 0x0000002000207308 */ /* 0x000e700000000800 */
[----:B------:R-:W4:Y:S01]  /*ed40*/  MUFU.EX2 R52, R52 ;  /* 0x0000003400347308 */ /* 0x000f220000000800 */
[----:B---3--:R-:W-:-:S07]  /*ed50*/  FADD.FTZ R30, R72, R43 ;  /* 0x0000002b481e7221 */ /* 0x008fce0000010000 */
[----:B------:R-:W3:Y:S08]  /*ed60*/  MUFU.EX2 R33, R33 ;  /* 0x0000002100217308 */ /* 0x000ef00000000800 */
[----:B------:R-:W5:Y:S01]  /*ed70*/  MUFU.EX2 R54, R54 ;  /* 0x0000003600367308 */ /* 0x000f620000000800 */
[----:B0-----:R-:W-:-:S07]  /*ed80*/  FADD.FTZ R43, R31, R30 ;  /* 0x0000001e1f2b7221 */ /* 0x001fce0000010000 */
[----:B------:R-:W0:Y:S01]  /*ed90*/  MUFU.EX2 R34, R34 ;  /* 0x0000002200227308 */ /* 0x000e220000000800 */
[----:B-1----:R-:W-:Y:S01]  /*eda0*/  FADD.FTZ R30, R32, R43 ;  /* 0x0000002b201e7221 */ /* 0x002fe20000010000 */
[----:B------:R-:W-:-:S06]  /*edb0*/  F2FP.BF16.F32.PACK_AB R8, R74, R71 ;  /* 0x000000474a08723e */ /* 0x000fcc00000010ff */
[----:B------:R-:W1:Y:S01]  /*edc0*/  MUFU.EX2 R35, R35 ;  /* 0x0000002300237308 */ /* 0x000e620000000800 */
[----:B------:R-:W-:Y:S01]  /*edd0*/  F2FP.BF16.F32.PACK_AB R10, R73, R10 ;  /* 0x0000000a490a723e */ /* 0x000fe200000010ff */
[----:B----4-:R-:W-:-:S06]  /*ede0*/  FADD.FTZ R45, R52, R45 ;  /* 0x0000002d342d7221 */ /* 0x010fcc0000010000 */
[----:B------:R-:W4:Y:S01]  /*edf0*/  MUFU.EX2 R81, R81 ;  /* 0x0000005100517308 */ /* 0x000f220000000800 */
[----:B---3--:R-:W-:Y:S01]  /*ee00*/  FADD.FTZ R43, R33, R30 ;  /* 0x0000001e212b7221 */ /* 0x008fe20000010000 */
[----:B-----5:R-:W-:-:S06]  /*ee10*/  FADD.FTZ R30, R54, R45 ;  /* 0x0000002d361e7221 */ /* 0x020fcc0000010000 */
[----:B------:R-:W3:Y:S01]  /*ee20*/  MUFU.EX2 R36, R36 ;  /* 0x0000002400247308 */ /* 0x000ee20000000800 */
[----:B------:R5:W-:Y:S07]  /*ee30*/  STSM.16.M88.4 [R137+0x21800], R8 ;  /* 0x0218000889007844 */ /* 0x000bee0000000200 */
[----:B------:R-:W3:Y:S01]  /*ee40*/  MUFU.EX2 R82, R82 ;  /* 0x0000005200527308 */ /* 0x000ee20000000800 */
[----:B------:R-:W-:-:S07]  /*ee50*/  FADD.FTZ R30, R69, R30 ;  /* 0x0000001e451e7221 */ /* 0x000fce0000010000 */
[----:B------:R-:W3:Y:S01]  /*ee60*/  MUFU.EX2 R37, R37 ;  /* 0x0000002500257308 */ /* 0x000ee20000000800 */
[----:B-----5:R-:W-:Y:S01]  /*ee70*/  F2FP.BF16.F32.PACK_AB R8, R14, R3 ;  /* 0x000000030e08723e */ /* 0x020fe200000010ff */
[----:B0-----:R-:W-:-:S06]  /*ee80*/  FADD.FTZ R14, R34, R43 ;  /* 0x0000002b220e7221 */ /* 0x001fcc0000010000 */
[----:B------:R-:W0:Y:S01]  /*ee90*/  MUFU.EX2 R50, R50 ;  /* 0x0000003200327308 */ /* 0x000e220000000800 */
[----:B-1----:R-:W-:Y:S01]  /*eea0*/  FADD.FTZ R3, R35, R14 ;  /* 0x0000000e23037221 */ /* 0x002fe20000010000 */
[----:B----4-:R-:W-:-:S06]  /*eeb0*/  FADD.FTZ R9, R81, R30 ;  /* 0x0000001e51097221 */ /* 0x010fcc0000010000 */
[----:B------:R-:W1:Y:S08]  /*eec0*/  MUFU.EX2 R86, R86 ;  /* 0x0000005600567308 */ /* 0x000e700000000800 */
[----:B------:R-:W4:Y:S01]  /*eed0*/  MUFU.EX2 R55, R55 ;  /* 0x0000003700377308 */ /* 0x000f220000000800 */
[----:B---3--:R-:W-:Y:S01]  /*eee0*/  FADD.FTZ R14, R36, R3 ;  /* 0x00000003240e7221 */ /* 0x008fe20000010000 */
[----:B------:R-:W-:-:S06]  /*eef0*/  FADD.FTZ R11, R82, R9 ;  /* 0x00000009520b7221 */ /* 0x000fcc0000010000 */
[----:B------:R-:W3:Y:S08]  /*ef00*/  MUFU.EX2 R38, R38 ;  /* 0x0000002600267308 */ /* 0x000ef00000000800 */
[----:B------:R-:W-:Y:S01]  /*ef10*/  MUFU.EX2 R56, R56 ;  /* 0x0000003800387308 */ /* 0x000fe20000000800 */
[----:B------:R-:W-:Y:S01]  /*ef20*/  FADD.FTZ R3, R37, R14 ;  /* 0x0000000e25037221 */ /* 0x000fe20000010000 */
[----:B------:R-:W-:-:S06]  /*ef30*/  F2FP.BF16.F32.PACK_AB R24, R76, R25 ;  /* 0x000000194c18723e */ /* 0x000fcc00000010ff */
[----:B------:R-:W5:Y:S01]  /*ef40*/  MUFU.EX2 R39, R39 ;  /* 0x0000002700277308 */ /* 0x000f620000000800 */
[----:B0-----:R-:W-:Y:S01]  /*ef50*/  FADD.FTZ R14, R50, R11 ;  /* 0x0000000b320e7221 */ /* 0x001fe20000010000 */
[----:B------:R-:W-:-:S06]  /*ef60*/  F2FP.BF16.F32.PACK_AB R26, R80, R77 ;  /* 0x0000004d501a723e */ /* 0x000fcc00000010ff */
[----:B------:R-:W0:Y:S01]  /*ef70*/  MUFU.EX2 R57, R57 ;  /* 0x0000003900397308 */ /* 0x000e220000000800 */
[----:B------:R-:W-:Y:S02]  /*ef80*/  F2FP.BF16.F32.PACK_AB R25, R70, R67 ;  /* 0x000000434619723e */ /* 0x000fe400000010ff */
[----:B------:R-:W-:Y:S01]  /*ef90*/  F2FP.BF16.F32.PACK_AB R27, R90, R85 ;  /* 0x000000555a1b723e */ /* 0x000fe200000010ff */
[----:B-1----:R-:W-:-:S04]  /*efa0*/  FADD.FTZ R3, R86, R3 ;  /* 0x0000000356037221 */ /* 0x002fc80000010000 */
[----:B------:R-:W1:Y:S01]  /*efb0*/  MUFU.EX2 R58, R58 ;  /* 0x0000003a003a7308 */ /* 0x000e620000000800 */
[----:B------:R-:W-:Y:S01]  /*efc0*/  F2FP.BF16.F32.PACK_AB R9, R64, R15 ;  /* 0x0000000f4009723e */ /* 0x000fe200000010ff */
[----:B----4-:R-:W-:Y:S01]  /*efd0*/  FADD.FTZ R15, R55, R14 ;  /* 0x0000000e370f7221 */ /* 0x010fe20000010000 */
[----:B------:R4:W-:Y:S01]  /*efe0*/  STSM.16.M88.4 [R87], R24 ;  /* 0x0000001857007844 */ /* 0x0009e20000000200 */
[----:B---3--:R-:W-:-:S04]  /*eff0*/  FADD.FTZ R14, R38, R3 ;  /* 0x00000003260e7221 */ /* 0x008fc80000010000 */
[----:B------:R-:W3:Y:S01]  /*f000*/  MUFU.EX2 R59, R59 ;  /* 0x0000003b003b7308 */ /* 0x000ee20000000800 */
[----:B------:R-:W-:Y:S01]  /*f010*/  FFMA.FTZ R46, R46, UR39, -R4 ;  /* 0x000000272e2e7c23 */ /* 0x000fe20008010804 */
[----:B-----5:R-:W-:-:S06]  /*f020*/  FADD.FTZ R14, R39, R14 ;  /* 0x0000000e270e7221 */ /* 0x020fcc0000010000 */
[----:B------:R-:W5:Y:S01]  /*f030*/  MUFU.EX2 R40, R40 ;  /* 0x0000002800287308 */ /* 0x000f620000000800 */
[----:B----4-:R-:W-:Y:S01]  /*f040*/  F2FP.BF16.F32.PACK_AB R25, R32, R31 ;  /* 0x0000001f2019723e */ /* 0x010fe200000010ff */
[----:B------:R-:W-:-:S06]  /*f050*/  FADD.FTZ R32, R56, R15 ;  /* 0x0000000f38207221 */ /* 0x000fcc0000010000 */
[----:B------:R-:W4:Y:S01]  /*f060*/  MUFU.EX2 R41, R41 ;  /* 0x0000002900297308 */ /* 0x000f220000000800 */
[----:B0-----:R-:W-:Y:S01]  /*f070*/  FADD.FTZ R15, R57, R32 ;  /* 0x00000020390f7221 */ /* 0x001fe20000010000 */
[----:B------:R-:W-:Y:S01]  /*f080*/  FFMA.FTZ R47, R47, UR39, -R4 ;  /* 0x000000272f2f7c23 */ /* 0x000fe20008010804 */
[----:B------:R-:W-:Y:S01]  /*f090*/  FADD.FTZ R3, R5, R14 ;  /* 0x0000000e05037221 */ /* 0x000fe20000010000 */
[--C-:B------:R-:W-:Y:S01]  /*f0a0*/  FFMA.FTZ R68, R68, UR39, -R4.reuse ;  /* 0x0000002744447c23 */ /* 0x100fe20008010804 */
[----:B------:R-:W-:-:S03]  /*f0b0*/  FFMA.FTZ R79, R79, UR39, -R4 ;  /* 0x000000274f4f7c23 */ /* 0x000fc60008010804 */
[----:B------:R-:W0:Y:S01]  /*f0c0*/  MUFU.EX2 R42, R42 ;  /* 0x0000002a002a7308 */ /* 0x000e220000000800 */
[--C-:B------:R-:W-:Y:S01]  /*f0d0*/  FFMA.FTZ R83, R83, UR39, -R4.reuse ;  /* 0x0000002753537c23 */ /* 0x100fe20008010804 */
[----:B-1----:R-:W-:Y:S01]  /*f0e0*/  FADD.FTZ R14, R58, R15 ;  /* 0x0000000f3a0e7221 */ /* 0x002fe20000010000 */
[----:B------:R-:W-:-:S05]  /*f0f0*/  FFMA.FTZ R4, R84, UR39, -R4 ;  /* 0x0000002754047c23 */ /* 0x000fca0008010804 */
[----:B------:R-:W1:Y:S01]  /*f100*/  MUFU.EX2 R46, R46 ;  /* 0x0000002e002e7308 */ /* 0x000e620000000800 */
[----:B---3--:R-:W-:Y:S01]  /*f110*/  FADD.FTZ R15, R59, R14 ;  /* 0x0000000e3b0f7221 */ /* 0x008fe20000010000 */
[----:B-----5:R-:W-:Y:S01]  /*f120*/  FADD.FTZ R32, R40, R3 ;  /* 0x0000000328207221 */ /* 0x020fe20000010000 */
[----:B------:R-:W-:-:S05]  /*f130*/  F2FP.BF16.F32.PACK_AB R10, R29, R28 ;  /* 0x0000001c1d0a723e */ /* 0x000fca00000010ff */
[----:B------:R-:W-:Y:S01]  /*f140*/  MUFU.EX2 R60, R60 ;  /* 0x0000003c003c7308 */ /* 0x000fe20000000800 */
[----:B------:R-:W-:Y:S01]  /*f150*/  F2FP.BF16.F32.PACK_AB R11, R72, R65 ;  /* 0x00000041480b723e */ /* 0x000fe200000010ff */
[----:B----4-:R-:W-:-:S06]  /*f160*/  FADD.FTZ R3, R41, R32 ;  /* 0x0000002029037221 */ /* 0x010fcc0000010000 */
[----:B------:R-:W-:Y:S01]  /*f170*/  MUFU.EX2 R61, R61 ;  /* 0x0000003d003d7308 */ /* 0x000fe20000000800 */
[----:B------:R-:W-:-:S07]  /*f180*/  F2FP.BF16.F32.PACK_AB R24, R78, R51 ;  /* 0x000000334e18723e */ /* 0x000fce00000010ff */
[----:B------:R-:W3:Y:S01]  /*f190*/  MUFU.EX2 R47, R47 ;  /* 0x0000002f002f7308 */ /* 0x000ee20000000800 */
[----:B------:R-:W-:Y:S02]  /*f1a0*/  F2FP.BF16.F32.PACK_AB R26, R52, R75 ;  /* 0x0000004b341a723e */ /* 0x000fe400000010ff */
[----:B------:R-:W-:-:S05]  /*f1b0*/  F2FP.BF16.F32.PACK_AB R27, R34, R33 ;  /* 0x00000021221b723e */ /* 0x000fca00000010ff */
[----:B------:R-:W-:Y:S01]  /*f1c0*/  MUFU.EX2 R0, R0 ;  /* 0x0000000000007308 */ /* 0x000fe20000000800 */
[----:B------:R-:W-:-:S07]  /*f1d0*/  F2FP.BF16.F32.PACK_AB R28, R69, R54 ;  /* 0x00000036451c723e */ /* 0x000fce00000010ff */
[----:B------:R-:W4:Y:S01]  /*f1e0*/  MUFU.EX2 R49, R49 ;  /* 0x0000003100317308 */ /* 0x000f220000000800 */
[----:B------:R-:W-:-:S07]  /*f1f0*/  F2FP.BF16.F32.PACK_AB R30, R82, R81 ;  /* 0x00000051521e723e */ /* 0x000fce00000010ff */
[----:B------:R-:W-:Y:S01]  /*f200*/  MUFU.EX2 R48, R48 ;  /* 0x0000003000307308 */ /* 0x000fe20000000800 */
[----:B------:R-:W-:-:S07]  /*f210*/  F2FP.BF16.F32.PACK_AB R29, R36, R35 ;  /* 0x00000023241d723e */ /* 0x000fce00000010ff */
[----:B------:R-:W5:Y:S01]  /*f220*/  MUFU.EX2 R53, R53 ;  /* 0x0000003500357308 */ /* 0x000f620000000800 */
[----:B------:R-:W-:-:S07]  /*f230*/  F2FP.BF16.F32.PACK_AB R31, R86, R37 ;  /* 0x00000025561f723e */ /* 0x000fce00000010ff */
[----:B------:R-:W-:Y:S08]  /*f240*/  MUFU.EX2 R68, R68 ;  /* 0x0000004400447308 */ /* 0x000ff00000000800 */
[----:B------:R-:W2:Y:S08]  /*f250*/  MUFU.EX2 R79, R79 ;  /* 0x0000004f004f7308 */ /* 0x000eb00000000800 */
[----:B------:R-:W-:Y:S08]  /*f260*/  MUFU.EX2 R83, R83 ;  /* 0x0000005300537308 */ /* 0x000ff00000000800 */
[----:B------:R-:W2:Y:S01]  /*f270*/  MUFU.EX2 R14, R4 ;  /* 0x00000004000e7308 */ /* 0x000ea20000000800 */
[----:B0-----:R-:W-:Y:S01]  /*f280*/  FADD.FTZ R3, R42, R3 ;  /* 0x000000032a037221 */ /* 0x001fe20000010000 */
[----:B------:R0:W-:Y:S04]  /*f290*/  STSM.16.M88.4 [R139], R8 ;  /* 0x000000088b007844 */ /* 0x0001e80000000200 */
[----:B------:R-:W-:Y:S04]  /*f2a0*/  STSM.16.M88.4 [R138], R24 ;  /* 0x000000188a007844 */ /* 0x000fe80000000200 */
[----:B------:R1:W-:Y:S01]  /*f2b0*/  STSM.16.M88.4 [R137+0x27800], R28 ;  /* 0x0278001c89007844 */ /* 0x0003e20000000200 */
[----:B0-----:R-:W-:-:S02]  /*f2c0*/  F2FP.BF16.F32.PACK_AB R8, R55, R50 ;  /* 0x000000323708723e */ /* 0x001fc400000010ff */
[----:B------:R-:W-:Y:S02]  /*f2d0*/  F2FP.BF16.F32.PACK_AB R10, R57, R56 ;  /* 0x00000038390a723e */ /* 0x000fe400000010ff */
[----:B------:R-:W-:Y:S01]  /*f2e0*/  F2FP.BF16.F32.PACK_AB R9, R39, R38 ;  /* 0x000000262709723e */ /* 0x000fe200000010ff */
[----:B-1----:R-:W-:Y:S01]  /*f2f0*/  FADD.FTZ R28, R46, R3 ;  /* 0x000000032e1c7221 */ /* 0x002fe20000010000 */
[----:B------:R-:W-:Y:S02]  /*f300*/  F2FP.BF16.F32.PACK_AB R11, R40, R5 ;  /* 0x00000005280b723e */ /* 0x000fe400000010ff */
[----:B------:R-:W-:Y:S01]  /*f310*/  F2FP.BF16.F32.PACK_AB R24, R59, R58 ;  /* 0x0000003a3b18723e */ /* 0x000fe200000010ff */
[----:B---3--:R-:W-:Y:S01]  /*f320*/  FADD.FTZ R3, R47, R28 ;  /* 0x0000001c2f037221 */ /* 0x008fe20000010000 */
[----:B------:R-:W-:Y:S02]  /*f330*/  F2FP.BF16.F32.PACK_AB R26, R61, R60 ;  /* 0x0000003c3d1a723e */ /* 0x000fe400000010ff */
[----:B------:R-:W-:-:S02]  /*f340*/  F2FP.BF16.F32.PACK_AB R25, R42, R41 ;  /* 0x000000292a19723e */ /* 0x000fc400000010ff */
[----:B------:R-:W-:Y:S02]  /*f350*/  F2FP.BF16.F32.PACK_AB R27, R47, R46 ;  /* 0x0000002e2f1b723e */ /* 0x000fe400000010ff */
[----:B----4-:R-:W-:Y:S02]  /*f360*/  F2FP.BF16.F32.PACK_AB R28, R49, R0 ;  /* 0x00000000311c723e */ /* 0x010fe400000010ff */
[----:B-----5:R-:W-:Y:S02]  /*f370*/  F2FP.BF16.F32.PACK_AB R30, R53, R48 ;  /* 0x00000030351e723e */ /* 0x020fe400000010ff */
[----:B--2---:R-:W-:Y:S02]  /*f380*/  F2FP.BF16.F32.PACK_AB R29, R79, R68 ;  /* 0x000000444f1d723e */ /* 0x004fe400000010ff */
[----:B------:R-:W-:Y:S01]  /*f390*/  F2FP.BF16.F32.PACK_AB R31, R14, R83 ;  /* 0x000000530e1f723e */ /* 0x000fe200000010ff */
[----:B------:R0:W-:Y:S04]  /*f3a0*/  STSM.16.M88.4 [R44], R8 ;  /* 0x000000082c007844 */ /* 0x0001e80000000200 */
[----:B------:R1:W-:Y:S04]  /*f3b0*/  STSM.16.M88.4 [R139+0x6000], R24 ;  /* 0x006000188b007844 */ /* 0x0003e80000000200 */
[----:B------:R1:W-:Y:S01]  /*f3c0*/  STSM.16.M88.4 [R138+0x6000], R28 ;  /* 0x0060001c8a007844 */ /* 0x0003e20000000200 */
[----:B------:R2:W-:Y:S06]  /*f3d0*/  MEMBAR.ALL.CTA ;  /* 0x0000000000007992 */ /* 0x0005ec0000008000 */
[----:B--2---:R-:W2:Y:S01]  /*f3e0*/  FENCE.VIEW.ASYNC.S ;  /* 0x00000000000073c6 */ /* 0x004ea20000000000 */
[----:B------:R-:W-:Y:S01]  /*f3f0*/  FADD.FTZ R32, R60, R15 ;  /* 0x0000000f3c207221 */ /* 0x000fe20000010000 */
[----:B------:R-:W-:-:S03]  /*f400*/  PLOP3.LUT P2, PT, PT, PT, UP0, 0x40, 0x0 ;  /* 0x000000000000781c */ /* 0x000fc60003f4e808 */
[----:B------:R-:W-:Y:S01]  /*f410*/  FADD.FTZ R15, R61, R32 ;  /* 0x000000203d0f7221 */ /* 0x000fe20000010000 */
[----:B------:R-:W-:-:S03]  /*f420*/  FADD.FTZ R68, R68, R3 ;  /* 0x0000000344447221 */ /* 0x000fc60000010000 */
[----:B------:R-:W-:Y:S01]  /*f430*/  FADD.FTZ R0, R0, R15 ;  /* 0x0000000f00007221 */ /* 0x000fe20000010000 */
[----:B------:R-:W-:Y:S01]  /*f440*/  FADD.FTZ R68, R79, R68 ;  /* 0x000000444f447221 */ /* 0x000fe20000010000 */
[----:B------:R-:W-:Y:S02]  /*f450*/  IMAD.IADD R141, R97, 0x1, -R98 ;  /* 0x00000001618d7824 */ /* 0x000fe400078e0a62 */
[----:B------:R-:W-:Y:S01]  /*f460*/  FADD.FTZ R49, R49, R0 ;  /* 0x0000000031317221 */ /* 0x000fe20000010000 */
[----:B------:R-:W-:Y:S01]  /*f470*/  FADD.FTZ R3, R83, R68 ;  /* 0x0000004453037221 */ /* 0x000fe20000010000 */
[----:B0-----:R-:W-:Y:S02]  /*f480*/  IMAD R9, R96, 0xc0, R141 ;  /* 0x000000c060097824 */ /* 0x001fe400078e028d */
[----:B------:R-:W-:Y:S01]  /*f490*/  FADD.FTZ R4, R48, R49 ;  /* 0x0000003130047221 */ /* 0x000fe20000010000 */
[----:B------:R-:W-:Y:S01]  /*f4a0*/  FADD.FTZ R3, R14, R3 ;  /* 0x000000030e037221 */ /* 0x000fe20000010000 */
[----:B------:R-:W-:-:S02]  /*f4b0*/  VIADD R0, R88, 0xfffffffe ;  /* 0xfffffffe58007836 */ /* 0x000fc40000000000 */
[----:B------:R-:W-:Y:S01]  /*f4c0*/  FADD.FTZ R4, R53, R4 ;  /* 0x0000000435047221 */ /* 0x000fe20000010000 */
[----:B------:R-:W-:Y:S01]  /*f4d0*/  VIADD R5, R9, UR6 ;  /* 0x0000000609057c36 */ /* 0x000fe20008000000 */
[----:B--2---:R-:W-:Y:S01]  /*f4e0*/  NOP ;  /* 0x0000000000007918 */ /* 0x004fe20000000000 */
[----:B-1----:R-:W-:Y:S05]  /*f4f0*/  @P2 BRA `(.L_x_9481) ;  /* 0x0000000000542947 */ /* 0x002fea0003800000 */
[C---:B------:R-:W-:Y:S01]  /*f500*/  ISETP.GT.AND P2, PT, R9.reuse, RZ, PT ;  /* 0x000000ff0900720c */ /* 0x040fe20003f44270 */
[----:B------:R-:W-:Y:S01]  /*f510*/  BSSY B0, `(.L_x_9482) ;  /* 0x0000010000007945 */ /* 0x000fe20003800000 */
[----:B------:R-:W-:-:S11]  /*f520*/  VIADD R8, R9, 0xffffffff ;  /* 0xffffffff09087836 */ /* 0x000fd60000000000 */
[----:B------:R-:W-:Y:S05]  /*f530*/  @P2 BRA `(.L_x_9483) ;  /* 0x0000000000202947 */ /* 0x000fea0003800000 */
[----:B------:R-:W-:Y:S01]  /*f540*/  UISETP.NE.AND UP1, UPT, UR7, 0x1, UPT ;  /* 0x000000010700788c */ /* 0x000fe2000bf25270 */
[----:B------:R-:W-:-:S05]  /*f550*/  IMAD.MOV R8, RZ, RZ, -R9 ;  /* 0x000000ffff087224 */ /* 0x000fca00078e0a09 */
[----:B------:R-:W-:-:S05]  /*f560*/  PLOP3.LUT P2, PT, PT, PT, UP1, 0x80, 0x0 ;  /* 0x000000000000781c */ /* 0x000fca0003f4f018 */
[----:B------:R-:W-:-:S08]  /*f570*/  @UP1 ULDC.64 UR4, c[0x0][0x9e8] ;  /* 0x00027a0000041ab9 */ /* 0x000fd00000000a00 */
[----:B------:R-:W-:-:S05]  /*f580*/  @P2 IMAD.HI.U32 R9, R8, UR4, RZ ;  /* 0x0000000408092c27 */ /* 0x000fca000f8e00ff */
[----:B------:R-:W-:-:S04]  /*f590*/  @P2 SHF.R.U32.HI R8, RZ, UR5, R9 ;  /* 0x00000005ff082c19 */ /* 0x000fc80008011609 */
[----:B------:R-:W-:Y:S01]  /*f5a0*/  LOP3.LUT R8, RZ, R8, RZ, 0x33, !PT ;  /* 0x00000008ff087212 */ /* 0x000fe200078e33ff */
[----:B------:R-:W-:Y:S06]  /*f5b0*/  BRA `(.L_x_9484) ;  /* 0x0000000000147947 */ /* 0x000fec0003800000 */
.L_x_9483:
[----:B------:R-:W-:-:S06]  /*f5c0*/  UISETP.NE.AND UP1, UPT, UR7, 0x1, UPT ;  /* 0x000000010700788c */ /* 0x000fcc000bf25270 */
[----:B------:R-:W-:-:S05]  /*f5d0*/  PLOP3.LUT P2, PT, PT, PT, UP1, 0x80, 0x0 ;  /* 0x000000000000781c */ /* 0x000fca0003f4f018 */
[----:B------:R-:W-:-:S08]  /*f5e0*/  @UP1 ULDC.64 UR4, c[0x0][0x9e8] ;  /* 0x00027a0000041ab9 */ /* 0x000fd00000000a00 */
[----:B------:R-:W-:-:S05]  /*f5f0*/  @P2 IMAD.HI.U32 R9, R8, UR4, RZ ;  /* 0x0000000408092c27 */ /* 0x000fca000f8e00ff */
[----:B------:R-:W-:-:S07]  /*f600*/  @P2 SHF.R.U32.HI R8, RZ, UR5, R9 ;  /* 0x00000005ff082c19 */ /* 0x000fce0008011609 */
.L_x_9484:
[----:B------:R-:W-:Y:S05]  /*f610*/  BSYNC B0 ;  /* 0x0000000000007941 */ /* 0x000fea0003800000 */
.L_x_9482:
[----:B------:R-:W-:-:S04]  /*f620*/  IMAD.U32 R9, RZ, RZ, UR7 ;  /* 0x00000007ff097e24 */ /* 0x000fc8000f8e00ff */
[----:B------:R-:W-:-:S05]  /*f630*/  IMAD R8, R8, UR7, R9 ;  /* 0x0000000708087c24 */ /* 0x000fca000f8e0209 */
[----:B------:R-:W-:-:S07]  /*f640*/  VIMNMX R5, R5, R8, PT ;  /* 0x0000000805057248 */ /* 0x000fce0003fe0100 */
.L_x_9481:
[----:B------:R-:W2:Y:S01]  /*f650*/  LDL R9, [R1+0x3c] ;  /* 0x00003c0001097983 */ /* 0x000ea20000100800 */
        /* <DEDUP_REMOVED lines=12> */
[----:B------:R-:W-:Y:S01]  /*f720*/  ULDC UR45, c[0x0][0x9e0] ;  /* 0x00027800002d7ab9 */ /* 0x000fe20000000800 */
        /* <DEDUP_REMOVED lines=24> */
[----:B--2---:R-:W-:-:S04]  /*f8b0*/  VIMNMX R9, R9, R8, !PT ;  /* 0x0000000809097248 */ /* 0x004fc80007fe0100 */
[----:B------:R-:W-:Y:S01]  /*f8c0*/  ISETP.GE.AND P2, PT, R0, R9, PT ;  /* 0x000000090000720c */ /* 0x000fe20003f46270 */
[----:B------:R0:W-:-:S12]  /*f8d0*/  STL [R1+0x18], R9 ;  /* 0x0000180901007387 */ /* 0x0001d80000100800 */
[----:B0-----:R-:W-:Y:S05]  /*f8e0*/  @!P2 BRA `(.L_x_9485) ;  /* 0x0000003800dca947 */ /* 0x001fea0003800000 */
[----:B------:R-:W-:Y:S02]  /*f8f0*/  IMAD.IADD R141, R20, 0x1, R141 ;  /* 0x00000001148d7824 */ /* 0x000fe400078e028d */
[----:B------:R-:W-:Y:S02]  /*f900*/  IMAD.MOV.U32 R135, RZ, RZ, RZ ;  /* 0x000000ffff877224 */ /* 0x000fe400078e00ff */
[----:B------:R-:W-:Y:S01]  /*f910*/  VIADD R140, R141, 0x8 ;  /* 0x000000088d8c7836 */ /* 0x000fe20000000000 */
[----:B------:R-:W-:-:S04]  /*f920*/  LOP3.LUT R144, RZ, R141, RZ, 0x33, !PT ;  /* 0x0000008dff907212 */ /* 0x000fc800078e33ff */
[----:B------:R-:W-:-:S07]  /*f930*/  LOP3.LUT R15, RZ, R140, RZ, 0x33, !PT ;  /* 0x0000008cff0f7212 */ /* 0x000fce00078e33ff */
.L_x_9503:
[----:B------:R-:W2:Y:S01]  /*f940*/  LDL R8, [R1+0x4] ;  /* 0x0000040001087983 */ /* 0x000ea20000100800 */
[----:B------:R-:W-:Y:S01]  /*f950*/  VIADD R14, R17, 0x1 ;  /* 0x00000001110e7836 */ /* 0x000fe20000000000 */
[----:B------:R-:W-:Y:S05]  /*f960*/  YIELD ;  /* 0x0000000000007946 */ /* 0x000fea0003800000 */
[----:B------:R-:W-:-:S04]  /*f970*/  ISETP.NE.AND P3, PT, R14, 0x2, PT ;  /* 0x000000020e00780c */ /* 0x000fc80003f65270 */
[----:B------:R-:W-:Y:S02]  /*f980*/  SEL R5, RZ, 0x1, P3 ;  /* 0x00000001ff057807 */ /* 0x000fe40001800000 */
[----:B------:R-:W-:Y:S02]  /*f990*/  SEL R14, R14, RZ, P3 ;  /* 0x000000ff0e0e7207 */ /* 0x000fe40001800000 */
[----:B------:R-:W-:Y:S02]  /*f9a0*/  LOP3.LUT R5, R22, R5, RZ, 0x3c, !PT ;  /* 0x0000000516057212 */ /* 0x000fe400078e3cff */
[----:B--2---:R-:W-:-:S13]  /*f9b0*/  ISETP.NE.AND P2, PT, R8, RZ, PT ;  /* 0x000000ff0800720c */ /* 0x004fda0003f45270 */
[----:B------:R-:W-:Y:S05]  /*f9c0*/  @P2 BRA `(.L_x_9486) ;  /* 0x0000000000302947 */ /* 0x000fea0003800000 */
[----:B------:R-:W-:Y:S05]  /*f9d0*/  @!P0 BRA `(.L_x_9487) ;  /* 0x0000000000048947 */ /* 0x000fea0003800000 */
[----:B------:R-:W-:Y:S01]  /*f9e0*/  BPT.TRAP 0x1 ;  /* 0x000000040000795c */ /* 0x000fe20000300000 */
.L_x_9487:
[----:B------:R-:W-:Y:S01]  /*f9f0*/  IMAD R9, R14, 0x8, R2 ;  /* 0x000000080e097824 */ /* 0x000fe200078e0202 */
[----:B------:R-:W-:-:S04]  /*fa00*/  SHF.L.U32 R8, R5, 0x1f, RZ ;  /* 0x0000001f05087819 */ /* 0x000fc800000006ff */
[----:B------:R0:W1:Y:S01]  /*fa10*/  SYNCS.PHASECHK.TRANS64.TRYWAIT P3, [R9+URZ+0x2d830], R8 ;  /* 0x02d83008090075a7 */ /* 0x000062000806017f */
[----:B------:R-:W-:Y:S05]  /*fa20*/  @!P0 BRA `(.L_x_9488) ;  /* 0x0000000000048947 */ /* 0x000fea0003800000 */
[----:B------:R-:W-:Y:S01]  /*fa30*/  BPT.TRAP 0x1 ;  /* 0x000000040000795c */ /* 0x000fe20000300000 */
.L_x_9488:
[----:B------:R-:W-:Y:S04]  /*fa40*/  BSSY B0, `(.L_x_9486) ;  /* 0x0000004000007945 */ /* 0x000fe80003800000 */
[----:B-1----:R-:W-:Y:S05]  /*fa50*/  @P3 BRA `(.L_x_9489) ;  /* 0x0000000000083947 */ /* 0x002fea0003800000 */
[----:B------:R-:W1:Y:S02]  /*fa60*/  SYNCS.PHASECHK.TRANS64.TRYWAIT P3, [R9+URZ+0x2d830], R8 ;  /* 0x02d83008090075a7 */ /* 0x000e64000806017f */
[----:B-1----:R-:W-:Y:S05]  /*fa70*/  @!P3 BRA `(.L_x_9490) ;  /* 0x0000013000e8b947 */ /* 0x002fea0003800000 */
.L_x_9489:
[----:B------:R-:W-:Y:S05]  /*fa80*/  BSYNC B0 ;  /* 0x0000000000007941 */ /* 0x000fea0003800000 */
.L_x_9486:
[----:B01----:R-:W2:Y:S01]  /*fa90*/  LDL R8, [R1+0x8] ;  /* 0x0000080001087983 */ /* 0x003ea20000100800 */
[----:B------:R-:W0:Y:S01]  /*faa0*/  S2R R10, SR_TID.X ;  /* 0x00000000000a7919 */ /* 0x000e220000002100 */
[----:B------:R-:W-:Y:S05]  /*fab0*/  WARPSYNC.ALL ;  /* 0x0000000000007948 */ /* 0x000fea0003800000 */
[----:B------:R-:W-:Y:S01]  /*fac0*/  IMAD.MOV.U32 R9, RZ, RZ, -0x7fffffe0 ;  /* 0x80000020ff097424 */ /* 0x000fe200078e00ff */
[----:B0-----:R-:W-:-:S05]  /*fad0*/  SHF.R.U32.HI R10, RZ, 0x7, R10 ;  /* 0x00000007ff0a7819 */ /* 0x001fca000001160a */
[----:B------:R-:W-:Y:S01]  /*fae0*/  VIADD R28, R10, 0x8 ;  /* 0x000000080a1c7836 */ /* 0x000fe20000000000 */
[----:B------:R-:W-:Y:S01]  /*faf0*/  R2UR UR11, R9 ;  /* 0x00000000090b72ca */ /* 0x000fe200000e0000 */
[----:B------:R-:W-:Y:S01]  /*fb00*/  IMAD.MOV.U32 R25, RZ, RZ, -0x7fffffe0 ;  /* 0x80000020ff197424 */ /* 0x000fe200078e00ff */
[----:B------:R-:W-:Y:S01]  /*fb10*/  R2UR UR8, R6 ;  /* 0x00000000060872ca */ /* 0x000fe200000e0000 */
[----:B------:R-:W-:Y:S01]  /*fb20*/  IMAD.MOV.U32 R27, RZ, RZ, -0x7fffffe0 ;  /* 0x80000020ff1b7424 */ /* 0x000fe200078e00ff */
[----:B------:R-:W-:Y:S02]  /*fb30*/  R2UR UR9, R7 ;  /* 0x00000000070972ca */ /* 0x000fe400000e0000 */
[C---:B------:R-:W-:Y:S02]  /*fb40*/  R2UR UR15, R25.reuse ;  /* 0x00000000190f72ca */ /* 0x040fe400000e0000 */
[----:B------:R-:W-:Y:S02]  /*fb50*/  R2UR UR23, R25 ;  /* 0x00000000191772ca */ /* 0x000fe400000e0000 */
[----:B------:R-:W-:-:S02]  /*fb60*/  R2UR UR27, R27 ;  /* 0x000000001b1b72ca */ /* 0x000fc400000e0000 */
[----:B------:R-:W-:Y:S02]  /*fb70*/  R2UR UR12, R154 ;  /* 0x000000009a0c72ca */ /* 0x000fe400000e0000 */
[----:B------:R-:W-:Y:S01]  /*fb80*/  R2UR UR13, R155 ;  /* 0x000000009b0d72ca */ /* 0x000fe200000e0000 */
[----:B------:R0:W-:Y:S01]  /*fb90*/  BAR.SYNC.DEFER_BLOCKING R28, 0x100 ;  /* 0x0004001c0000751d */ /* 0x0001e20000010000 */
[----:B------:R-:W-:Y:S01]  /*fba0*/  IMAD.MOV.U32 R11, RZ, RZ, -0x7fffffe0 ;  /* 0x80000020ff0b7424 */ /* 0x000fe200078e00ff */
[----:B------:R-:W-:Y:S02]  /*fbb0*/  R2UR UR16, R152 ;  /* 0x00000000981072ca */ /* 0x000fe400000e0000 */
[----:B------:R-:W-:Y:S01]  /*fbc0*/  R2UR UR17, R153 ;  /* 0x00000000991172ca */ /* 0x000fe200000e0000 */
[----:B--2---:R-:W-:-:S04]  /*fbd0*/  IMAD R8, R14, 0x600, R8 ;  /* 0x000006000e087824 */ /* 0x004fc800078e0208 */
[C---:B------:R-:W-:Y:S01]  /*fbe0*/  VIADD R24, R8.reuse, 0x2 ;  /* 0x0000000208187836 */ /* 0x040fe20000000000 */
[C---:B------:R-:W-:Y:S01]  /*fbf0*/  R2UR UR10, R8.reuse ;  /* 0x00000000080a72ca */ /* 0x040fe200000e0000 */
[----:B------:R-:W-:-:S03]  /*fc00*/  VIADD R26, R8, 0x400 ;  /* 0x00000400081a7836 */ /* 0x000fc60000000000 */
[----:B------:R-:W-:Y:S01]  /*fc10*/  R2UR UR14, R24 ;  /* 0x00000000180e72ca */ /* 0x000fe200000e0000 */
[----:B------:R-:W-:Y:S01]  /*fc20*/  VIADD R24, R8, 0x202 ;  /* 0x0000020208187836 */ /* 0x000fe20000000000 */
[----:B------:R-:W-:-:S04]  /*fc30*/  R2UR UR26, R26 ;  /* 0x000000001a1a72ca */ /* 0x000fc800000e0000 */
[----:B------:R-:W-:Y:S02]  /*fc40*/  R2UR UR22, R24 ;  /* 0x00000000181672ca */ /* 0x000fe400000e0000 */
[----:B0-----:R-:W-:-:S06]  /*fc50*/  WARPGROUP.ARRIVE ;  /* 0x00000000000079c5 */ /* 0x001fcc0000000000 */
[----:B------:R-:W-:Y:S01]  /*fc60*/  HGMMA.64x128x16.F32.BF16 R24, gdesc[UR8], RZ, !UPT, gsb0 ;  /* 0x01e00000081879f0 */ /* 0x000fe2000c0018ff */
[----:B------:R-:W-:Y:S01]  /*fc70*/  VIADD R10, R8, 0x200 ;  /* 0x00000200080a7836 */ /* 0x000fe20000000000 */
[----:B------:R-:W-:-:S04]  /*fc80*/  R2UR UR19, R11 ;  /* 0x000000000b1372ca */ /* 0x000fc800000e0000 */
[----:B------:R-:W-:Y:S01]  /*fc90*/  R2UR UR18, R10 ;  /* 0x000000000a1272ca */ /* 0x000fe200000e0000 */
[----:B------:R-:W-:Y:S02]  /*fca0*/  WARPGROUP.DEPBAR.LE gsb0, 0x0 ;  /* 0x00008000000079c5 */ /* 0x000fe40000010000 */
[----:B------:R-:W-:-:S06]  /*fcb0*/  WARPGROUP.ARRIVE ;  /* 0x00000000000079c5 */ /* 0x000fcc0000000000 */
[----:B------:R-:W-:Y:S01]  /*fcc0*/  HGMMA.64x128x16.F32.BF16 R24, gdesc[UR12], R24, gsb0 ;  /* 0x01e000000c1879f0 */ /* 0x000fe20008001818 */
[----:B------:R-:W-:Y:S02]  /*fcd0*/  R2UR UR20, R150 ;  /* 0x00000000961472ca */ /* 0x000fe400000e0000 */
        /* <DEDUP_REMOVED lines=9> */
[----:B------:R-:W-:Y:S01]  /*fd70*/  VIADD R8, R8, 0x402 ;  /* 0x0000040208087836 */ /* 0x000fe20000000000 */
[----:B------:R-:W-:Y:S02]  /*fd80*/  R2UR UR31, R9 ;  /* 0x00000000091f72ca */ /* 0x000fe400000e0000 */
[----:B------:R-:W-:Y:S02]  /*fd90*/  R2UR UR28, R146 ;  /* 0x00000000921c72ca */ /* 0x000fe400000e0000 */
        /* <DEDUP_REMOVED lines=12> */
.L_x_9492:
[----:B------:R-:W-:Y:S01]  /*fe60*/  SHF.L.U32 R8, R22, 0x1f, RZ ;  /* 0x0000001f16087819 */ /* 0x000fe200000006ff */
[----:B------:R-:W-:-:S04]  /*fe70*/  IMAD R9, R17, 0x8, R2 ;  /* 0x0000000811097824 */ /* 0x000fc800078e0202 */
[----:B------:R0:W1:Y:S01]  /*fe80*/  SYNCS.PHASECHK.TRANS64.TRYWAIT P2, [R9+URZ+0x2d850], R8 ;  /* 0x02d85008090075a7 */ /* 0x000062000804017f */
[----:B------:R-:W-:Y:S05]  /*fe90*/  @!P0 BRA `(.L_x_9493) ;  /* 0x0000000000048947 */ /* 0x000fea0003800000 */
[----:B------:R-:W-:Y:S01]  /*fea0*/  BPT.TRAP 0x1 ;  /* 0x000000040000795c */ /* 0x000fe20000300000 */
.L_x_9493:
[----:B-1----:R-:W-:Y:S05]  /*feb0*/  @P2 BRA `(.L_x_9491) ;  /* 0x0000000000082947 */ /* 0x002fea0003800000 */
[----:B------:R-:W1:Y:S02]  /*fec0*/  SYNCS.PHASECHK.TRANS64.TRYWAIT P2, [R9+URZ+0x2d850], R8 ;  /* 0x02d85008090075a7 */ /* 0x000e64000804017f */
[----:B-1----:R-:W-:Y:S05]  /*fed0*/  @!P2 BRA `(.L_x_9494) ;  /* 0x0000012c00e4a947 */ /* 0x002fea0003800000 */
.L_x_9491:
[----:B------:R-:W2:Y:S01]  /*fee0*/  LDL R22, [R1+0x24] ;  /* 0x0000240001167983 */ /* 0x000ea20000100800 */
[----:B01----:R-:W-:Y:S01]  /*fef0*/  VIADD R8, R2, 0x400 ;  /* 0x0000040002087836 */ /* 0x003fe20000000000 */
[----:B------:R-:W-:Y:S05]  /*ff00*/  WARPSYNC.ALL ;  /* 0x0000000000007948 */ /* 0x000fea0003800000 */
[----:B------:R-:W-:Y:S01]  /*ff10*/  SHF.R.U32.HI R8, RZ, 0x4, R8 ;  /* 0x00000004ff087819 */ /* 0x000fe20000011608 */
[----:B------:R-:W-:Y:S01]  /*ff20*/  IMAD.MOV.U32 R9, RZ, RZ, -0x7fffffe0 ;  /* 0x80000020ff097424 */ /* 0x000fe200078e00ff */
[----:B------:R-:W3:Y:S01]  /*ff30*/  LDL R143, [R1+0x28] ;  /* 0x00002800018f7983 */ /* 0x000ee20000100800 */
[----:B------:R-:W-:Y:S01]  /*ff40*/  IMAD.MOV.U32 R11, RZ, RZ, -0x7fffffe0 ;  /* 0x80000020ff0b7424 */ /* 0x000fe200078e00ff */
[----:B------:R-:W-:-:S02]  /*ff50*/  LOP3.LUT R8, R8, 0x3fff, RZ, 0xc0, !PT ;  /* 0x00003fff08087812 */ /* 0x000fc400078ec0ff */
[----:B------:R-:W-:Y:S01]  /*ff60*/  R2UR UR11, R9 ;  /* 0x00000000090b72ca */ /* 0x000fe200000e0000 */
[----:B------:R-:W4:Y:S01]  /*ff70*/  LDL R142, [R1+0x30] ;  /* 0x00003000018e7983 */ /* 0x000f220000100800 */
[----:B------:R-:W-:Y:S01]  /*ff80*/  LOP3.LUT R8, R8, 0x2000000, RZ, 0xfc, !PT ;  /* 0x0200000008087812 */ /* 0x000fe200078efcff */
[----:B------:R-:W-:Y:S01]  /*ff90*/  WARPGROUP.ARRIVE ;  /* 0x00000000000079c5 */ /* 0x000fe20000000000 */
[----:B------:R-:W-:Y:S01]  /*ffa0*/  UMOV UR9, 0x40000040 ;  /* 0x4000004000097882 */ /* 0x000fe20000000000 */
[----:B------:R-:W-:Y:S02]  /*ffb0*/  R2UR UR15, R11 ;  /* 0x000000000b0f72ca */ /* 0x000fe400000e0000 */
[----:B------:R-:W-:Y:S01]  /*ffc0*/  IMAD R8, R17, 0x600, R8 ;  /* 0x0000060011087824 */ /* 0x000fe200078e0208 */
[----:B------:R-:W-:Y:S01]  /*ffd0*/  UMOV UR13, 0x40000040 ;  /* 0x40000040000d7882 */ /* 0x000fe20000000000 */
[C---:B------:R-:W-:Y:S02]  /*ffe0*/  R2UR UR19, R11.reuse ;  /* 0x000000000b1372ca */ /* 0x040fe400000e0000 */
[C---:B------:R-:W-:Y:S01]  /*fff0*/  VIADD R10, R8.reuse, 0x40 ;  /* 0x00000040080a7836 */ /* 0x040fe20000000000 */
[----:B------:R-:W-:Y:S01]  /*10000*/  R2UR UR10, R8 ;  /* 0x00000000080a72ca */ /* 0x000fe200000e0000 */
[----:B------:R-:W-:Y:S01]  /*10010*/  UMOV UR17, 0x40000040 ;  /* 0x4000004000117882 */ /* 0x000fe20000000000 */
[----:B------:R-:W-:-:S02]  /*10020*/  R2UR UR23, R11 ;  /* 0x000000000b1772ca */ /* 0x000fc400000e0000 */
[----:B------:R-:W-:Y:S01]  /*10030*/  R2UR UR14, R10 ;  /* 0x000000000a0e72ca */ /* 0x000fe200000e0000 */
[----:B------:R-:W-:Y:S01]  /*10040*/  VIADD R10, R8, 0x80 ;  /* 0x00000080080a7836 */ /* 0x000fe20000000000 */
[----:B------:R-:W-:Y:S01]  /*10050*/  UMOV UR21, 0x40000040 ;  /* 0x4000004000157882 */ /* 0x000fe20000000000 */
[C---:B------:R-:W-:Y:S01]  /*10060*/  R2UR UR27, R11.reuse ;  /* 0x000000000b1b72ca */ /* 0x040fe200000e0000 */
[----:B------:R-:W-:Y:S01]  /*10070*/  UMOV UR25, 0x40000040 ;  /* 0x4000004000197882 */ /* 0x000fe20000000000 */
[C---:B------:R-:W-:Y:S02]  /*10080*/  R2UR UR31, R11.reuse ;  /* 0x000000000b1f72ca */ /* 0x040fe400000e0000 */
[----:B------:R-:W-:Y:S01]  /*10090*/  R2UR UR18, R10 ;  /* 0x000000000a1272ca */ /* 0x000fe200000e0000 */
[----:B------:R-:W-:Y:S01]  /*100a0*/  VIADD R10, R8, 0xc0 ;  /* 0x000000c0080a7836 */ /* 0x000fe20000000000 */
[----:B------:R-:W-:Y:S01]  /*100b0*/  UMOV UR29, 0x40000040 ;  /* 0x40000040001d7882 */ /* 0x000fe20000000000 */
[----:B------:R-:W-:Y:S01]  /*100c0*/  R2UR UR35, R11 ;  /* 0x000000000b2372ca */ /* 0x000fe200000e0000 */
[----:B------:R-:W-:Y:S01]  /*100d0*/  UMOV UR33, 0x40000040 ;  /* 0x4000004000217882 */ /* 0x000fe20000000000 */
[----:B------:R-:W-:-:S02]  /*100e0*/  R2UR UR43, R9 ;  /* 0x00000000092b72ca */ /* 0x000fc400000e0000 */
[----:B------:R-:W-:Y:S01]  /*100f0*/  R2UR UR22, R10 ;  /* 0x000000000a1672ca */ /* 0x000fe200000e0000 */
[----:B------:R-:W-:-:S05]  /*10100*/  VIADD R10, R8, 0x100 ;  /* 0x00000100080a7836 */ /* 0x000fca0000000000 */
[----:B------:R-:W-:Y:S01]  /*10110*/  R2UR UR26, R10 ;  /* 0x000000000a1a72ca */ /* 0x000fe200000e0000 */
[----:B------:R-:W-:-:S05]  /*10120*/  VIADD R10, R8, 0x140 ;  /* 0x00000140080a7836 */ /* 0x000fca0000000000 */
[----:B------:R-:W-:Y:S01]  /*10130*/  R2UR UR30, R10 ;  /* 0x000000000a1e72ca */ /* 0x000fe200000e0000 */
[C---:B------:R-:W-:Y:S02]  /*10140*/  VIADD R10, R8.reuse, 0x180 ;  /* 0x00000180080a7836 */ /* 0x040fe40000000000 */
[----:B------:R-:W-:-:S03]  /*10150*/  VIADD R8, R8, 0x1c0 ;  /* 0x000001c008087836 */ /* 0x000fc60000000000 */
[----:B------:R-:W-:Y:S02]  /*10160*/  R2UR UR34, R10 ;  /* 0x000000000a2272ca */ /* 0x000fe400000e0000 */
[----:B------:R-:W-:Y:S01]  /*10170*/  R2UR UR42, R8 ;  /* 0x00000000082a72ca */ /* 0x000fe200000e0000 */
[----:B--2---:R-:W-:-:S05]  /*10180*/  IMAD R8, R22, 0x2000, R2 ;  /* 0x0000200016087824 */ /* 0x004fca00078e0202 */
[----:B------:R-:W-:-:S13]  /*10190*/  R2UR UR8, R8 ;  /* 0x00000000080872ca */ /* 0x000fda00000e0000 */
[----:B------:R-:W-:-:S04]  /*101a0*/  UIADD3 UR8, UR8, 0x21800, URZ ;  /* 0x0002180008087890 */ /* 0x000fc8000fffe03f */
[----:B------:R-:W-:-:S04]  /*101b0*/  USHF.R.U32.HI UR8, URZ, 0x4, UR8 ;  /* 0x000000043f087899 */ /* 0x000fc80008011608 */
[----:B------:R-:W-:-:S04]  /*101c0*/  ULOP3.LUT UR8, UR8, 0x3fff, URZ, 0xc0, !UPT ;  /* 0x00003fff08087892 */ /* 0x000fc8000f8ec03f */
[----:B------:R-:W-:-:S09]  /*101d0*/  ULOP3.LUT UR8, UR8, 0x10000, URZ, 0xfc, !UPT ;  /* 0x0001000008087892 */ /* 0x000fd2000f8efc3f */
[----:B------:R-:W-:Y:S01]  /*101e0*/  HGMMA.64x96x16.F32.BF16 R88, gdesc[UR8].tnspB, R88, gsb0 ;  /* 0x41600000085879f0 */ /* 0x000fe20008001858 */
[----:B------:R-:W-:Y:S02]  /*101f0*/  UIADD3 UR12, UR8, 0x2, URZ ;  /* 0x00000002080c7890 */ /* 0x000fe4000fffe03f */
[----:B------:R-:W-:Y:S01]  /*10200*/  UIADD3 UR16, UR8, 0x4, URZ ;  /* 0x0000000408107890 */ /* 0x000fe2000fffe03f */
[----:B------:R-:W-:Y:S02]  /*10210*/  WARPGROUP.DEPBAR.LE gsb0, 0x0 ;  /* 0x00008000000079c5 */ /* 0x000fe40000010000 */
[----:B------:R-:W-:-:S06]  /*10220*/  WARPGROUP.ARRIVE ;  /* 0x00000000000079c5 */ /* 0x000fcc0000000000 */
[----:B------:R-:W-:Y:S01]  /*10230*/  HGMMA.64x96x16.F32.BF16 R88, gdesc[UR12].tnspB, R88, gsb0 ;  /* 0x416000000c5879f0 */ /* 0x000fe20008001858 */
[----:B------:R-:W-:Y:S02]  /*10240*/  UIADD3 UR20, UR8, 0x6, URZ ;  /* 0x0000000608147890 */ /* 0x000fe4000fffe03f */
        /* <DEDUP_REMOVED lines=19> */
[----:B------:R-:W-:Y:S01]  /*10380*/  UMOV UR41, 0x40000040 ;  /* 0x4000004000297882 */ /* 0x000fe20000000000 */
[----:B------:R-:W-:Y:S01]  /*10390*/  FMUL.FTZ R22, R28, UR49 ;  /* 0x000000311c167c20 */ /* 0x000fe20008410000 */
[----:B------:R-:W-:Y:S01]  /*103a0*/  FMUL.FTZ R28, R33, UR49 ;  /* 0x00000031211c7c20 */ /* 0x000fe20008410000 */
[----:B------:R-:W-:Y:S01]  /*103b0*/  FMUL.FTZ R33, R38, UR49 ;  /* 0x0000003126217c20 */ /* 0x000fe20008410000 */
[----:B------:R-:W-:Y:S01]  /*103c0*/  FMUL.FTZ R38, R43, UR49 ;  /* 0x000000312b267c20 */ /* 0x000fe20008410000 */
[----:B------:R-:W-:Y:S02]  /*103d0*/  FMUL.FTZ R43, R48, UR49 ;  /* 0x00000031302b7c20 */ /* 0x000fe40008410000 */
[----:B------:R-:W0:Y:S01]  /*103e0*/  S2R R48, SR_TID.X ;  /* 0x0000000000307919 */ /* 0x000e220000002100 */
[----:B------:R-:W-:Y:S02]  /*103f0*/  WARPGROUP.DEPBAR.LE gsb0, 0x0 ;  /* 0x00008000000079c5 */ /* 0x000fe40000010000 */
[----:B------:R-:W-:-:S06]  /*10400*/  WARPGROUP.ARRIVE ;  /* 0x00000000000079c5 */ /* 0x000fcc0000000000 */
[----:B------:R-:W-:Y:S01]  /*10410*/  HGMMA.64x96x16.F32.BF16 R88, gdesc[UR40].tnspB, R88, gsb0 ;  /* 0x41600000285879f0 */ /* 0x000fe20008001858 */
[----:B0-----:R-:W-:Y:S02]  /*10420*/  SHF.R.U32.HI R145, RZ, 0x7, R48 ;  /* 0x00000007ff917819 */ /* 0x001fe40000011630 */
[----:B------:R-:W-:-:S03]  /*10430*/  ISETP.GE.U32.AND P2, PT, R48, 0x180, PT ;  /* 0x000001803000780c */ /* 0x000fc60003f46070 */
[----:B------:R-:W-:Y:S02]  /*10440*/  VIADD R48, R145, 0x9 ;  /* 0x0000000991307836 */ /* 0x000fe40000000000 */
        /* <DEDUP_REMOVED lines=63> */
[----:B------:R-:W1:Y:S01]  /*10840*/  MUFU.TANH R9, R9 ;  /* 0x0000000900097308 */ /* 0x000e620000002400 */
[----:B------:R-:W-:-:S02]  /*10850*/  WARPGROUP.DEPBAR.LE gsb0, 0x0 ;  /* 0x00008000000079c5 */ /* 0x000fc40000010000 */
[----:B------:R2:W-:Y:S06]  /*10860*/  BAR.ARV R48, 0x100 ;  /* 0x000400300000751d */ /* 0x0005ec0000002000 */
[----:B--2---:R-:W-:-:S04]  /*10870*/  @!P1 IMAD R48, R14, 0x8, R2 ;  /* 0x000000080e309824 */ /* 0x004fc800078e0202 */
[----:B------:R-:W-:-:S05]  /*10880*/  @!P1 VIADD R48, R48, 0x2d840 ;  /* 0x0002d84030309836 */ /* 0x000fca0000000000 */
[----:B------:R-:W-:-:S04]  /*10890*/  @!P1 PRMT R48, RZ, 0x654, R48 ;  /* 0x00000654ff309816 */ /* 0x000fc80000000030 */
[----:B------:R3:W-:Y:S01]  /*108a0*/  @!P1 SYNCS.ARRIVE.TRANS64.RED.A1T0 RZ, [R48+URZ], RZ ;  /* 0x000000ff30ff99a7 */ /* 0x0007e2000810043f */
[----:B------:R-:W2:Y:S01]  /*108b0*/  MUFU.TANH R10, R10 ;  /* 0x0000000a000a7308 */ /* 0x000ea20000002400 */
[----:B---3--:R-:W-:-:S07]  /*108c0*/  IADD3 R48, R143, 0x1, -R82 ;  /* 0x000000018f307810 */ /* 0x008fce0007ffe852 */
[----:B------:R-:W3:Y:S01]  /*108d0*/  MUFU.TANH R11, R11 ;  /* 0x0000000b000b7308 */ /* 0x000ee20000002400 */
[----:B----4-:R-:W-:-:S07]  /*108e0*/  IMAD.IADD R48, R48, 0x1, -R142 ;  /* 0x0000000130307824 */ /* 0x010fce00078e0a8e */
[----:B------:R-:W4:Y:S01]  /*108f0*/  MUFU.TANH R22, R22 ;  /* 0x0000001600167308 */ /* 0x000f220000002400 */
[----:B------:R-:W-:-:S07]  /*10900*/  IMAD R48, R136, -0x2, R48 ;  /* 0xfffffffe88307824 */ /* 0x000fce00078e0230 */
        /* <DEDUP_REMOVED lines=60> */
[----:B------:R-:W-:Y:S02]  /*10cd0*/  VIADD R142, R48, UR50 ;  /* 0x00000032308e7c36 */ /* 0x000fe40008000000 */
[C---:B------:R-:W-:Y:S02]  /*10ce0*/  IMAD.IADD R87, R20.reuse, 0x1, R143 ;  /* 0x0000000114577824 */ /* 0x040fe400078e028f */
[----:B------:R-:W-:Y:S01]  /*10cf0*/  IMAD.IADD R86, R20, 0x1, R142 ;  /* 0x0000000114567824 */ /* 0x000fe200078e028e */
[----:B-1234-:R-:W-:Y:S06]  /*10d00*/  @P2 BRA `(.L_x_9495) ;  /* 0x0000000000582947 */ /* 0x01efec0003800000 */
[----:B------:R-:W-:Y:S01]  /*10d10*/  ISETP.GT.AND P2, PT, R141, -0x1, PT ;  /* 0xffffffff8d00780c */ /* 0x000fe20003f44270 */
[----:B------:R-:W-:-:S12]  /*10d20*/  BSSY B0, `(.L_x_9496) ;  /* 0x0000010000007945 */ /* 0x000fd80003800000 */
[----:B------:R-:W-:Y:S05]  /*10d30*/  @P2 BRA `(.L_x_9497) ;  /* 0x0000000000202947 */ /* 0x000fea0003800000 */
[----:B------:R-:W-:Y:S02]  /*10d40*/  IMAD.U32 R145, RZ, RZ, UR44 ;  /* 0x0000002cff917e24 */ /* 0x000fe4000f8e00ff */
[----:B------:R-:W-:-:S03]  /*10d50*/  IMAD.MOV.U32 R156, RZ, RZ, R144 ;  /* 0x000000ffff9c7224 */ /* 0x000fc600078e0090 */
[----:B------:R-:W-:-:S13]  /*10d60*/  ISETP.NE.AND P2, PT, R145, 0x1, PT ;  /* 0x000000019100780c */ /* 0x000fda0003f45270 */
[----:B------:R-:W1:Y:S02]  /*10d70*/  @P2 LDC.64 R48, c[0x0][0x9e8] ;  /* 0x00027a00ff302b82 */ /* 0x000e640000000a00 */
[----:B-1----:R-:W-:-:S05]  /*10d80*/  @P2 IMAD.HI.U32 R48, R144, R48, RZ ;  /* 0x0000003090302227 */ /* 0x002fca00078e00ff */
[----:B------:R-:W-:-:S04]  /*10d90*/  @P2 SHF.R.U32.HI R156, RZ, R49, R48 ;  /* 0x00000031ff9c2219 */ /* 0x000fc80000011630 */
[----:B------:R-:W-:Y:S01]  /*10da0*/  LOP3.LUT R48, RZ, R156, RZ, 0x33, !PT ;  /* 0x0000009cff307212 */ /* 0x000fe200078e33ff */
[----:B------:R-:W-:Y:S06]  /*10db0*/  BRA `(.L_x_9498) ;  /* 0x0000000000187947 */ /* 0x000fec0003800000 */
.L_x_9497:
[----:B------:R-:W-:-:S05]  /*10dc0*/  IMAD.U32 R145, RZ, RZ, UR44 ;  /* 0x0000002cff917e24 */ /* 0x000fca000f8e00ff */
[----:B------:R-:W-:-:S13]  /*10dd0*/  ISETP.NE.AND P2, PT, R145, 0x1, PT ;  /* 0x000000019100780c */ /* 0x000fda0003f45270 */
[----:B------:R-:W1:Y:S02]  /*10de0*/  @P2 LDC.64 R48, c[0x0][0x9e8] ;  /* 0x00027a00ff302b82 */ /* 0x000e640000000a00 */
[----:B-1----:R-:W-:-:S04]  /*10df0*/  @P2 IMAD.HI.U32 R156, R141, R48, RZ ;  /* 0x000000308d9c2227 */ /* 0x002fc800078e00ff */
[----:B------:R-:W-:Y:S01]  /*10e00*/  IMAD.MOV.U32 R48, RZ, RZ, R141 ;  /* 0x000000ffff307224 */ /* 0x000fe200078e008d */
[----:B------:R-:W-:-:S07]  /*10e10*/  @P2 SHF.R.U32.HI R48, RZ, R49, R156 ;  /* 0x00000031ff302219 */ /* 0x000fce000001169c */
.L_x_9498:
[----:B------:R-:W-:Y:S05]  /*10e20*/  BSYNC B0 ;  /* 0x0000000000007941 */ /* 0x000fea0003800000 */
.L_x_9496:
[----:B------:R-:W-:-:S04]  /*10e30*/  IMAD R48, R48, R145, -R82 ;  /* 0x0000009130307224 */ /* 0x000fc800078e0a52 */
[----:B------:R-:W-:-:S05]  /*10e40*/  IMAD R48, R136, -0x2, R48 ;  /* 0xfffffffe88307824 */ /* 0x000fca00078e0230 */
[----:B------:R-:W-:Y:S02]  /*10e50*/  VIMNMX R86, R86, R48, !PT ;  /* 0x0000003056567248 */ /* 0x000fe40007fe0100 */
[----:B------:R-:W-:-:S07]  /*10e60*/  VIADDMNMX R87, R48, R145, R87, PT ;  /* 0x0000009130577246 */ /* 0x000fce0003800157 */
.L_x_9495:
[----:B------:R-:W-:Y:S01]  /*10e70*/  ISETP.GT.AND P2, PT, R0, -0x1, PT ;  /* 0xffffffff0000780c */ /* 0x000fe20003f44270 */
[C---:B------:R-:W-:Y:S02]  /*10e80*/  IMAD.IADD R143, R21.reuse, 0x1, R143 ;  /* 0x00000001158f7824 */ /* 0x040fe400078e028f */
[----:B------:R-:W-:Y:S01]  /*10e90*/  IMAD.IADD R142, R21, 0x1, R142 ;  /* 0x00000001158e7824 */ /* 0x000fe200078e028e */
[C---:B------:R-:W-:Y:S02]  /*10ea0*/  ISETP.GT.AND P5, PT, R86.reuse, 0x8, P2 ;  /* 0x000000085600780c */ /* 0x040fe400017a4270 */
[C---:B------:R-:W-:Y:S02]  /*10eb0*/  ISETP.GT.AND P4, PT, R86.reuse, RZ, P2 ;  /* 0x000000ff5600720c */ /* 0x040fe40001784270 */
        /* <DEDUP_REMOVED lines=9> */
[C---:B------:R-:W-:Y:S02]  /*10f50*/  ISETP.GT.AND P4, PT, R86.reuse, 0x9, P2 ;  /* 0x000000095600780c */ /* 0x040fe40001784270 */
[----:B------:R-:W-:Y:S02]  /*10f60*/  ISETP.GT.AND P3, PT, R86, 0x10, P2 ;  /* 0x000000105600780c */ /* 0x000fe40001764270 */
[----:B------:R-:W-:Y:S02]  /*10f70*/  FSEL R28, R28, -INF , !P5 ;  /* 0xff8000001c1c7808 */ /* 0x000fe40006800000 */
[----:B------:R-:W-:Y:S02]  /*10f80*/  ISETP.GT.AND P5, PT, R86, 0x20, P2 ;  /* 0x000000205600780c */ /* 0x000fe400017a4270 */
[----:B------:R-:W-:-:S02]  /*10f90*/  ISETP.LT.OR P4, PT, R87, 0xa, P4 ;  /* 0x0000000a5700780c */ /* 0x000fc40002781670 */
[C---:B------:R-:W-:Y:S02]  /*10fa0*/  ISETP.LT.OR P3, PT, R87.reuse, 0x11, P3 ;  /* 0x000000115700780c */ /* 0x040fe40001f61670 */
[----:B------:R-:W-:Y:S02]  /*10fb0*/  ISETP.LT.OR P5, PT, R87, 0x21, P5 ;  /* 0x000000215700780c */ /* 0x000fe40002fa1670 */
[----:B------:R-:W-:Y:S02]  /*10fc0*/  FSEL R24, R24, -INF , !P4 ;  /* 0xff80000018187808 */ /* 0x000fe40006000000 */
[----:B------:R-:W-:Y:S02]  /*10fd0*/  FSEL R27, R27, -INF , !P3 ;  /* 0xff8000001b1b7808 */ /* 0x000fe40005800000 */
[C---:B------:R-:W-:Y:S02]  /*10fe0*/  ISETP.GT.AND P4, PT, R86.reuse, 0x18, P2 ;  /* 0x000000185600780c */ /* 0x040fe40001784270 */
[----:B------:R-:W-:-:S02]  /*10ff0*/  ISETP.GT.AND P3, PT, R86, 0x19, P2 ;  /* 0x000000195600780c */ /* 0x000fc40001764270 */
[----:B------:R-:W-:Y:S02]  /*11000*/  FSEL R35, R35, -INF , !P5 ;  /* 0xff80000023237808 */ /* 0x000fe40006800000 */
[----:B------:R-:W-:Y:S02]  /*11010*/  ISETP.GT.AND P5, PT, R86, 0x29, P2 ;  /* 0x000000295600780c */ /* 0x000fe400017a4270 */
[C---:B------:R-:W-:Y:S02]  /*11020*/  ISETP.LT.OR P4, PT, R87.reuse, 0x19, P4 ;  /* 0x000000195700780c */ /* 0x040fe40002781670 */
[C---:B------:R-:W-:Y:S02]  /*11030*/  ISETP.LT.OR P3, PT, R87.reuse, 0x1a, P3 ;  /* 0x0000001a5700780c */ /* 0x040fe40001f61670 */
[----:B------:R-:W-:Y:S02]  /*11040*/  ISETP.LT.OR P5, PT, R87, 0x2a, P5 ;  /* 0x0000002a5700780c */ /* 0x000fe40002fa1670 */
[----:B------:R-:W-:-:S02]  /*11050*/  FSEL R31, R31, -INF , !P4 ;  /* 0xff8000001f1f7808 */ /* 0x000fc40006000000 */
        /* <DEDUP_REMOVED lines=58> */
[----:B------:R-:W-:Y:S02]  /*11400*/  PLOP3.LUT P5, PT, PT, PT, UP0, 0x40, 0x0 ;  /* 0x000000000000781c */ /* 0x000fe40003fae808 */
[----:B------:R-:W-:-:S02]  /*11410*/  ISETP.LT.OR P4, PT, R87, 0x6a, P4 ;  /* 0x0000006a5700780c */ /* 0x000fc40002781670 */
[----:B------:R-:W-:Y:S02]  /*11420*/  ISETP.LT.OR P3, PT, R87, 0x71, P3 ;  /* 0x000000715700780c */ /* 0x000fe40001f61670 */
[----:B------:R-:W-:Y:S02]  /*11430*/  FSEL R74, R74, -INF , !P4 ;  /* 0xff8000004a4a7808 */ /* 0x000fe40006000000 */
[----:B------:R-:W-:Y:S02]  /*11440*/  FSEL R79, R79, -INF , !P3 ;  /* 0xff8000004f4f7808 */ /* 0x000fe40005800000 */
[C---:B------:R-:W-:Y:S02]  /*11450*/  ISETP.GT.AND P4, PT, R86.reuse, 0x78, P2 ;  /* 0x000000785600780c */ /* 0x040fe40001784270 */
[----:B------:R-:W-:Y:S02]  /*11460*/  ISETP.GT.AND P3, PT, R86, 0x79, P2 ;  /* 0x000000795600780c */ /* 0x000fe40001764270 */
[----:B------:R-:W-:-:S02]  /*11470*/  ISETP.LT.OR P4, PT, R87, 0x79, P4 ;  /* 0x000000795700780c */ /* 0x000fc40002781670 */
[----:B------:R-:W-:Y:S02]  /*11480*/  ISETP.LT.OR P3, PT, R87, 0x7a, P3 ;  /* 0x0000007a5700780c */ /* 0x000fe40001f61670 */
[----:B------:R-:W-:Y:S02]  /*11490*/  FSEL R84, R84, -INF , !P4 ;  /* 0xff80000054547808 */ /* 0x000fe40006000000 */
[----:B------:R-:W-:Y:S01]  /*114a0*/  FSEL R85, R85, -INF , !P3 ;  /* 0xff80000055557808 */ /* 0x000fe20005800000 */
[----:B------:R-:W-:Y:S08]  /*114b0*/  @P5 BRA `(.L_x_9499) ;  /* 0x0000000000585947 */ /* 0x000ff00003800000 */
        /* <DEDUP_REMOVED lines=11> */
.L_x_9501:
[----:B------:R-:W-:-:S05]  /*11570*/  IMAD.U32 R86, RZ, RZ, UR44 ;  /* 0x0000002cff567e24 */ /* 0x000fca000f8e00ff */
[----:B------:R-:W-:-:S13]  /*11580*/  ISETP.NE.AND P3, PT, R86, 0x1, PT ;  /* 0x000000015600780c */ /* 0x000fda0003f65270 */
[----:B------:R-:W0:Y:S02]  /*11590*/  @P3 LDC.64 R8, c[0x0][0x9e8] ;  /* 0x00027a00ff083b82 */ /* 0x000e240000000a00 */
[----:B0-----:R-:W-:-:S04]  /*115a0*/  @P3 IMAD.HI.U32 R87, R140, R8, RZ ;  /* 0x000000088c573227 */ /* 0x001fc800078e00ff */
[----:B------:R-:W-:Y:S01]  /*115b0*/  IMAD.MOV.U32 R8, RZ, RZ, R140 ;  /* 0x000000ffff087224 */ /* 0x000fe200078e008c */
[----:B------:R-:W-:-:S07]  /*115c0*/  @P3 SHF.R.U32.HI R8, RZ, R9, R87 ;  /* 0x00000009ff083219 */ /* 0x000fce0000011657 */
.L_x_9502:
[----:B------:R-:W-:Y:S05]  /*115d0*/  BSYNC B0 ;  /* 0x0000000000007941 */ /* 0x000fea0003800000 */
.L_x_9500:
[----:B------:R-:W-:-:S04]  /*115e0*/  IMAD R82, R8, R86, -R82 ;  /* 0x0000005608527224 */ /* 0x000fc800078e0a52 */
[----:B------:R-:W-:-:S05]  /*115f0*/  IMAD R82, R136, -0x2, R82 ;  /* 0xfffffffe88527824 */ /* 0x000fca00078e0252 */
[----:B------:R-:W-:Y:S02]  /*11600*/  VIMNMX R142, R142, R82, !PT ;  /* 0x000000528e8e7248 */ /* 0x000fe40007fe0100 */
[----:B------:R-:W-:-:S07]  /*11610*/  VIADDMNMX R143, R82, R86, R143, PT ;  /* 0x00000056528f7246 */ /* 0x000fce000380018f */
.L_x_9499:
[----:B------:R-:W-:Y:S01]  /*11620*/  @!P1 IMAD R8, R17, 0x8, R2 ;  /* 0x0000000811089824 */ /* 0x000fe200078e0202 */
[----:B------:R-:W2:Y:S01]  /*11630*/  LDL R86, [R1+0x1c] ;  /* 0x00001c0001567983 */ /* 0x000ea20000100800 */
[----:B------:R-:W-:Y:S01]  /*11640*/  UMOV UR39, UR7 ;  /* 0x0000000700277c82 */ /* 0x000fe20008000000 */
[----:B------:R-:W-:Y:S01]  /*11650*/  ISETP.GT.AND P4, PT, R142, 0x8, P2 ;  /* 0x000000088e00780c */ /* 0x000fe20001784270 */
[----:B------:R-:W-:Y:S01]  /*11660*/  @!P1 VIADD R8, R8, 0x2d860 ;  /* 0x0002d86008089836 */ /* 0x000fe20000000000 */
[----:B------:R-:W-:Y:S02]  /*11670*/  ISETP.GT.AND P5, PT, R142, 0x9, P2 ;  /* 0x000000098e00780c */ /* 0x000fe400017a4270 */
[C---:B------:R-:W-:Y:S02]  /*11680*/  ISETP.LT.OR P4, PT, R143.reuse, 0x9, P4 ;  /* 0x000000098f00780c */ /* 0x040fe40002781670 */
[----:B------:R-:W-:Y:S02]  /*11690*/  @!P1 PRMT R8, RZ, 0x654, R8 ;  /* 0x00000654ff089816 */ /* 0x000fe40000000008 */
[----:B------:R-:W-:-:S02]  /*116a0*/  ISETP.LT.OR P5, PT, R143, 0xa, P5 ;  /* 0x0000000a8f00780c */ /* 0x000fc40002fa1670 */
[----:B------:R0:W-:Y:S01]  /*116b0*/  @!P1 SYNCS.ARRIVE.TRANS64.RED.A1T0 RZ, [R8+URZ], RZ ;  /* 0x000000ff08ff99a7 */ /* 0x0001e2000810043f */
[----:B------:R-:W-:Y:S02]  /*116c0*/  FSEL R25, R25, -INF , !P4 ;  /* 0xff80000019197808 */ /* 0x000fe40006000000 */
[----:B------:R-:W-:Y:S02]  /*116d0*/  ISETP.GT.AND P4, PT, R142, 0x11, P2 ;  /* 0x000000118e00780c */ /* 0x000fe40001784270 */
[----:B------:R-:W-:Y:S02]  /*116e0*/  FSEL R26, R26, -INF , !P5 ;  /* 0xff8000001a1a7808 */ /* 0x000fe40006800000 */
[----:B------:R-:W-:Y:S02]  /*116f0*/  ISETP.GT.AND P5, PT, R142, 0x18, P2 ;  /* 0x000000188e00780c */ /* 0x000fe400017a4270 */
[----:B0-----:R-:W-:Y:S02]  /*11700*/  FMNMX.FTZ R8, R48, R12, !PT ;  /* 0x0000000c30087209 */ /* 0x001fe40007810000 */
        /* <DEDUP_REMOVED lines=63> */
[----:B------:R-:W-:Y:S01]  /*11b00*/  FSEL R63, R63, -INF , !P4 ;  /* 0xff8000003f3f7808 */ /* 0x000fe20006000000 */
[----:B------:R-:W0:Y:S01]  /*11b10*/  SHFL.BFLY PT, R9, R8, 0x2, 0x1f ;  /* 0x0c401f0008097f89 */ /* 0x000e2200000e0000 */
[----:B------:R-:W-:Y:S02]  /*11b20*/  ISETP.GT.AND P4, PT, R142, 0x59, P2 ;  /* 0x000000598e00780c */ /* 0x000fe40001784270 */
[----:B------:R-:W-:Y:S02]  /*11b30*/  FSEL R64, R64, -INF , !P5 ;  /* 0xff80000040407808 */ /* 0x000fe40006800000 */
[----:B------:R-:W-:-:S02]  /*11b40*/  ISETP.GT.AND P5, PT, R142, 0x60, P2 ;  /* 0x000000608e00780c */ /* 0x000fc400017a4270 */
[C---:B------:R-:W-:Y:S02]  /*11b50*/  ISETP.LT.OR P4, PT, R143.reuse, 0x5a, P4 ;  /* 0x0000005a8f00780c */ /* 0x040fe40002781670 */
[----:B------:R-:W-:Y:S02]  /*11b60*/  ISETP.LT.OR P5, PT, R143, 0x61, P5 ;  /* 0x000000618f00780c */ /* 0x000fe40002fa1670 */
[----:B------:R-:W-:Y:S02]  /*11b70*/  FSEL R68, R68, -INF , !P4 ;  /* 0xff80000044447808 */ /* 0x000fe40006000000 */
[C---:B------:R-:W-:Y:S02]  /*11b80*/  ISETP.GT.AND P4, PT, R142.reuse, 0x68, P2 ;  /* 0x000000688e00780c */ /* 0x040fe40001784270 */
[----:B------:R-:W-:Y:S02]  /*11b90*/  FSEL R71, R71, -INF , !P5 ;  /* 0xff80000047477808 */ /* 0x000fe40006800000 */
[----:B------:R-:W-:-:S02]  /*11ba0*/  ISETP.GT.AND P5, PT, R142, 0x69, P2 ;  /* 0x000000698e00780c */ /* 0x000fc400017a4270 */
[C---:B------:R-:W-:Y:S02]  /*11bb0*/  ISETP.LT.OR P4, PT, R143.reuse, 0x69, P4 ;  /* 0x000000698f00780c */ /* 0x040fe40002781670 */
[----:B------:R-:W-:Y:S02]  /*11bc0*/  ISETP.LT.OR P5, PT, R143, 0x6a, P5 ;  /* 0x0000006a8f00780c */ /* 0x000fe40002fa1670 */
[----:B------:R-:W-:Y:S02]  /*11bd0*/  FSEL R75, R75, -INF , !P4 ;  /* 0xff8000004b4b7808 */ /* 0x000fe40006000000 */
[----:B0-----:R-:W-:Y:S02]  /*11be0*/  FMNMX.FTZ R9, R8, R9, !PT ;  /* 0x0000000908097209 */ /* 0x001fe40007810000 */
[----:B------:R-:W-:Y:S02]  /*11bf0*/  ISETP.GT.AND P4, PT, R142, 0x70, P2 ;  /* 0x000000708e00780c */ /* 0x000fe40001784270 */
[----:B------:R-:W-:Y:S01]  /*11c00*/  FSEL R76, R76, -INF , !P5 ;  /* 0xff8000004c4c7808 */ /* 0x000fe20006800000 */
[----:B------:R-:W0:Y:S01]  /*11c10*/  SHFL.BFLY PT, R82, R9, 0x1, 0x1f ;  /* 0x0c201f0009527f89 */ /* 0x000e2200000e0000 */
[----:B------:R-:W-:-:S02]  /*11c20*/  ISETP.GT.AND P5, PT, R142, 0x71, P2 ;  /* 0x000000718e00780c */ /* 0x000fc400017a4270 */
[C---:B------:R-:W-:Y:S02]  /*11c30*/  ISETP.LT.OR P4, PT, R143.reuse, 0x71, P4 ;  /* 0x000000718f00780c */ /* 0x040fe40002781670 */
[----:B------:R-:W-:Y:S02]  /*11c40*/  ISETP.LT.OR P5, PT, R143, 0x72, P5 ;  /* 0x000000728f00780c */ /* 0x000fe40002fa1670 */
[----:B------:R-:W-:Y:S02]  /*11c50*/  FSEL R77, R77, -INF , !P4 ;  /* 0xff8000004d4d7808 */ /* 0x000fe40006000000 */
[----:B------:R-:W-:Y:S02]  /*11c60*/  FSEL R78, R78, -INF , !P5 ;  /* 0xff8000004e4e7808 */ /* 0x000fe40006800000 */
[----:B0-----:R-:W-:-:S04]  /*11c70*/  FMNMX.FTZ R82, R9, R82, !PT ;  /* 0x0000005209527209 */ /* 0x001fc80007810000 */
[C---:B------:R-:W-:Y:S01]  /*11c80*/  FSETP.NEU.FTZ.AND P3, PT, R82.reuse, -INF , PT ;  /* 0xff8000005200780b */ /* 0x040fe20003f7d000 */
[----:B------:R-:W-:-:S03]  /*11c90*/  FMUL.FTZ R9, R82, UR39 ;  /* 0x0000002752097c20 */ /* 0x000fc60008410000 */
[----:B------:R-:W-:Y:S02]  /*11ca0*/  FSEL R8, R82, RZ, P3 ;  /* 0x000000ff52087208 */ /* 0x000fe40001800000 */
[----:B------:R-:W-:Y:S02]  /*11cb0*/  FSEL R9, R9, RZ, P3 ;  /* 0x000000ff09097208 */ /* 0x000fe40001800000 */
[----:B------:R-:W-:Y:S01]  /*11cc0*/  ISETP.GT.AND P3, PT, R142, 0x1, P2 ;  /* 0x000000018e00780c */ /* 0x000fe20001764270 */
[----:B------:R-:W-:Y:S02]  /*11cd0*/  FADD.FTZ R8, -R8, R12 ;  /* 0x0000000c08087221 */ /* 0x000fe40000010100 */
[--C-:B------:R-:W-:Y:S01]  /*11ce0*/  FFMA.FTZ R48, R48, UR39, -R9.reuse ;  /* 0x0000002730307c23 */ /* 0x100fe20008010809 */
[----:B------:R-:W-:Y:S01]  /*11cf0*/  ISETP.LT.OR P3, PT, R143, 0x2, P3 ;  /* 0x000000028f00780c */ /* 0x000fe20001f61670 */
[--C-:B------:R-:W-:Y:S01]  /*11d00*/  FFMA.FTZ R49, R49, UR39, -R9.reuse ;  /* 0x0000002731317c23 */ /* 0x100fe20008010809 */
[--C-:B------:R-:W-:Y:S01]  /*11d10*/  FFMA.FTZ R22, R22, UR39, -R9.reuse ;  /* 0x0000002716167c23 */ /* 0x100fe20008010809 */
[--C-:B------:R-:W-:Y:S01]  /*11d20*/  FFMA.FTZ R24, R24, UR39, -R9.reuse ;  /* 0x0000002718187c23 */ /* 0x100fe20008010809 */
[----:B------:R-:W-:Y:S01]  /*11d30*/  FSEL R11, R11, -INF , !P3 ;  /* 0xff8000000b0b7808 */ /* 0x000fe20005800000 */
[--C-:B------:R-:W-:Y:S01]  /*11d40*/  FFMA.FTZ R27, R27, UR39, -R9.reuse ;  /* 0x000000271b1b7c23 */ /* 0x100fe20008010809 */
[----:B------:R-:W-:Y:S01]  /*11d50*/  ISETP.GT.AND P3, PT, R142, 0x10, P2 ;  /* 0x000000108e00780c */ /* 0x000fe20001764270 */
[--C-:B------:R-:W-:Y:S01]  /*11d60*/  FFMA.FTZ R28, R28, UR39, -R9.reuse ;  /* 0x000000271c1c7c23 */ /* 0x100fe20008010809 */
[--C-:B------:R-:W-:Y:S01]  /*11d70*/  FFMA.FTZ R31, R31, UR39, -R9.reuse ;  /* 0x000000271f1f7c23 */ /* 0x100fe20008010809 */
        /* <DEDUP_REMOVED lines=34> */
[----:B------:R-:W-:Y:S01]  /*11fa0*/  FFMA.FTZ R85, R85, UR39, -R9 ;  /* 0x0000002755557c23 */ /* 0x000fe20008010809 */
[----:B------:R-:W-:Y:S01]  /*11fb0*/  FSEL R46, R46, -INF , !P3 ;  /* 0xff8000002e2e7808 */ /* 0x000fe20005800000 */
[----:B------:R-:W-:Y:S01]  /*11fc0*/  FMUL.FTZ R8, R8, UR39 ;  /* 0x0000002708087c20 */ /* 0x000fe20008410000 */
[----:B------:R-:W-:Y:S01]  /*11fd0*/  ISETP.GT.AND P3, PT, R142, 0x40, P2 ;  /* 0x000000408e00780c */ /* 0x000fe20001764270 */
[----:B------:R-:W-:Y:S03]  /*11fe0*/  MUFU.EX2 R48, R48 ;  /* 0x0000003000307308 */ /* 0x000fe60000000800 */
[----:B------:R-:W-:-:S04]  /*11ff0*/  ISETP.LT.OR P3, PT, R143, 0x41, P3 ;  /* 0x000000418f00780c */ /* 0x000fc80001f61670 */
[----:B------:R-:W-:Y:S01]  /*12000*/  FSEL R55, R55, -INF , !P3 ;  /* 0xff80000037377808 */ /* 0x000fe20005800000 */
[----:B------:R-:W0:Y:S01]  /*12010*/  MUFU.EX2 R12, R8 ;  /* 0x00000008000c7308 */ /* 0x000e220000000800 */
[----:B------:R-:W-:-:S04]  /*12020*/  ISETP.GT.AND P3, PT, R142, 0x49, P2 ;  /* 0x000000498e00780c */ /* 0x000fc80001764270 */
[----:B------:R-:W-:-:S03]  /*12030*/  ISETP.LT.OR P3, PT, R143, 0x4a, P3 ;  /* 0x0000004a8f00780c */ /* 0x000fc60001f61670 */
[----:B------:R-:W1:Y:S01]  /*12040*/  MUFU.EX2 R8, R49 ;  /* 0x0000003100087308 */ /* 0x000e620000000800 */
[----:B------:R-:W-:Y:S02]  /*12050*/  FSEL R60, R60, -INF , !P3 ;  /* 0xff8000003c3c7808 */ /* 0x000fe40005800000 */
[----:B------:R-:W-:-:S04]  /*12060*/  ISETP.GT.AND P3, PT, R142, 0x58, P2 ;  /* 0x000000588e00780c */ /* 0x000fc80001764270 */
[----:B------:R-:W-:Y:S01]  /*12070*/  ISETP.LT.OR P3, PT, R143, 0x59, P3 ;  /* 0x000000598f00780c */ /* 0x000fe20001f61670 */
[----:B------:R-:W-:Y:S01]  /*12080*/  MUFU.EX2 R28, R28 ;  /* 0x0000001c001c7308 */ /* 0x000fe20000000800 */
[----:B0-----:R-:W-:Y:S02]  /*12090*/  FFMA.FTZ R4, R12, R4, R48 ;  /* 0x000000040c047223 */ /* 0x001fe40000010030 */
[----:B------:R-:W-:Y:S02]  /*120a0*/  FSEL R67, R67, -INF , !P3 ;  /* 0xff80000043437808 */ /* 0x000fe40005800000 */
[----:B------:R-:W-:-:S03]  /*120b0*/  ISETP.GT.AND P3, PT, R142, 0x61, P2 ;  /* 0x000000618e00780c */ /* 0x000fc60001764270 */
[----:B------:R-:W-:Y:S01]  /*120c0*/  MUFU.EX2 R35, R35 ;  /* 0x0000002300237308 */ /* 0x000fe20000000800 */
[C---:B------:R-:W-:Y:S01]  /*120d0*/  ISETP.LT.OR P3, PT, R143.reuse, 0x62, P3 ;  /* 0x000000628f00780c */ /* 0x040fe20001f61670 */
[C---:B-1----:R-:W-:Y:S01]  /*120e0*/  FADD.FTZ R4, R8.reuse, R4 ;  /* 0x0000000408047221 */ /* 0x042fe20000010000 */
[----:B------:R-:W-:Y:S02]  /*120f0*/  F2FP.BF16.F32.PACK_AB R8, R8, R48 ;  /* 0x000000300808723e */ /* 0x000fe400000010ff */
[----:B------:R-:W-:Y:S02]  /*12100*/  FSEL R72, R72, -INF , !P3 ;  /* 0xff80000048487808 */ /* 0x000fe40005800000 */
[----:B------:R-:W-:Y:S01]  /*12110*/  ISETP.GT.AND P3, PT, R142, RZ, P2 ;  /* 0x000000ff8e00720c */ /* 0x000fe20001764270 */
[----:B------:R-:W-:Y:S03]  /*12120*/  MUFU.EX2 R36, R36 ;  /* 0x0000002400247308 */ /* 0x000fe60000000800 */
[----:B------:R-:W-:-:S04]  /*12130*/  ISETP.LT.OR P3, PT, R143, 0x1, P3 ;  /* 0x000000018f00780c */ /* 0x000fc80001f61670 */
[----:B------:R-:W-:Y:S01]  /*12140*/  FSEL R9, R10, -INF , !P3 ;  /* 0xff8000000a097808 */ /* 0x000fe20005800000 */
[----:B------:R-:W-:Y:S01]  /*12150*/  MUFU.EX2 R39, R39 ;  /* 0x0000002700277308 */ /* 0x000fe20000000800 */
[C---:B------:R-:W-:Y:S02]  /*12160*/  ISETP.GT.AND P3, PT, R142.reuse, 0x78, P2 ;  /* 0x000000788e00780c */ /* 0x040fe40001764270 */
[----:B------:R-:W-:Y:S02]  /*12170*/  FMNMX.FTZ R10, R9, R13, !PT ;  /* 0x0000000d090a7209 */ /* 0x000fe40007810000 */
[----:B------:R-:W-:Y:S02]  /*12180*/  ISETP.GT.AND P2, PT, R142, 0x79, P2 ;  /* 0x000000798e00780c */ /* 0x000fe40001744270 */
[----:B------:R-:W-:Y:S01]  /*12190*/  FMNMX.FTZ R10, R11, R10, !PT ;  /* 0x0000000a0b0a7209 */ /* 0x000fe20007810000 */
[----:B------:R-:W-:Y:S01]  /*121a0*/  MUFU.EX2 R40, R40 ;  /* 0x0000002800287308 */ /* 0x000fe20000000800 */
[----:B------:R-:W-:-:S02]  /*121b0*/  ISETP.LT.OR P3, PT, R143, 0x79, P3 ;  /* 0x000000798f00780c */ /* 0x000fc40001f61670 */
[----:B------:R-:W-:Y:S02]  /*121c0*/  FMNMX.FTZ R10, R25, R10, !PT ;  /* 0x0000000a190a7209 */ /* 0x000fe40007810000 */
[----:B------:R-:W-:Y:S02]  /*121d0*/  ISETP.LT.OR P2, PT, R143, 0x7a, P2 ;  /* 0x0000007a8f00780c */ /* 0x000fe40001741670 */
[----:B------:R-:W-:Y:S01]  /*121e0*/  FMNMX.FTZ R10, R26, R10, !PT ;  /* 0x0000000a1a0a7209 */ /* 0x000fe20007810000 */
[----:B------:R-:W-:Y:S01]  /*121f0*/  MUFU.EX2 R44, R44 ;  /* 0x0000002c002c7308 */ /* 0x000fe20000000800 */
[----:B------:R-:W-:Y:S02]  /*12200*/  FSEL R81, R81, -INF , !P3 ;  /* 0xff80000051517808 */ /* 0x000fe40005800000 */
[----:B------:R-:W-:Y:S02]  /*12210*/  FMNMX.FTZ R10, R29, R10, !PT ;  /* 0x0000000a1d0a7209 */ /* 0x000fe40007810000 */
[----:B------:R-:W-:-:S02]  /*12220*/  FSEL R83, R83, -INF , !P2 ;  /* 0xff80000053537808 */ /* 0x000fc40005000000 */
        /* <DEDUP_REMOVED lines=45> */
[----:B0-----:R-:W-:-:S07]  /*12500*/  FMNMX.FTZ R17, R17, R10, !PT ;  /* 0x0000000a11117209 */ /* 0x001fce0007810000 */
[----:B------:R-:W0:Y:S01]  /*12510*/  MUFU.EX2 R10, R22 ;  /* 0x00000016000a7308 */ /* 0x000e220000000800 */
[----:B------:R-:W1:Y:S07]  /*12520*/  SHFL.BFLY PT, R48, R17, 0x1, 0x1f ;  /* 0x0c201f0011307f89 */ /* 0x000e6e00000e0000 */
[----:B------:R1:W3:Y:S08]  /*12530*/  MUFU.EX2 R22, R24 ;  /* 0x0000001800167308 */ /* 0x0002f00000000800 */
[----:B------:R-:W-:Y:S01]  /*12540*/  MUFU.EX2 R85, R85 ;  /* 0x0000005500557308 */ /* 0x000fe20000000800 */
[----:B0-----:R-:W-:Y:S01]  /*12550*/  FADD.FTZ R4, R10, R4 ;  /* 0x000000040a047221 */ /* 0x001fe20000010000 */
[----:B-1----:R-:W-:-:S03]  /*12560*/  FMNMX.FTZ R24, R17, R48, !PT ;  /* 0x0000003011187209 */ /* 0x002fc60007810000 */
[C---:B---3--:R-:W-:Y:S01]  /*12570*/  FADD.FTZ R17, R22.reuse, R4 ;  /* 0x0000000416117221 */ /* 0x048fe20000010000 */
[----:B------:R-:W-:Y:S02]  /*12580*/  F2FP.BF16.F32.PACK_AB R10, R22, R10 ;  /* 0x0000000a160a723e */ /* 0x000fe400000010ff */
[C---:B------:R-:W-:Y:S01]  /*12590*/  FSETP.NEU.FTZ.AND P2, PT, R24.reuse, -INF , PT ;  /* 0xff8000001800780b */ /* 0x040fe20003f5d000 */
[----:B------:R-:W-:-:S05]  /*125a0*/  FMUL.FTZ R4, R24, UR39 ;  /* 0x0000002718047c20 */ /* 0x000fca0008410000 */
[----:B------:R-:W-:-:S05]  /*125b0*/  FSEL R4, R4, RZ, P2 ;  /* 0x000000ff04047208 */ /* 0x000fca0001000000 */
        /* <DEDUP_REMOVED lines=14> */
[----:B------:R-:W0:Y:S01]  /*126a0*/  MUFU.EX2 R48, R48 ;  /* 0x0000003000307308 */ /* 0x000e220000000800 */
[--C-:B------:R-:W-:Y:S01]  /*126b0*/  FFMA.FTZ R75, R75, UR39, -R4.reuse ;  /* 0x000000274b4b7c23 */ /* 0x100fe20008010804 */
[--C-:B------:R-:W-:Y:S01]  /*126c0*/  FFMA.FTZ R76, R76, UR39, -R4.reuse ;  /* 0x000000274c4c7c23 */ /* 0x100fe20008010804 */
[--C-:B------:R-:W-:Y:S01]  /*126d0*/  FFMA.FTZ R77, R77, UR39, -R4.reuse ;  /* 0x000000274d4d7c23 */ /* 0x100fe20008010804 */
[--C-:B------:R-:W-:Y:S01]  /*126e0*/  FFMA.FTZ R78, R78, UR39, -R4.reuse ;  /* 0x000000274e4e7c23 */ /* 0x100fe20008010804 */
[----:B------:R-:W-:-:S03]  /*126f0*/  FFMA.FTZ R81, R81, UR39, -R4 ;  /* 0x0000002751517c23 */ /* 0x000fc60008010804 */
[----:B------:R-:W-:Y:S08]  /*12700*/  MUFU.EX2 R25, R25 ;  /* 0x0000001900197308 */ /* 0x000ff00000000800 */
[----:B------:R-:W1:Y:S01]  /*12710*/  MUFU.EX2 R26, R26 ;  /* 0x0000001a001a7308 */ /* 0x000e620000000800 */
[----:B0-----:R-:W-:-:S07]  /*12720*/  F2FP.BF16.F32.PACK_AB R9, R48, R22 ;  /* 0x000000163009723e */ /* 0x001fce00000010ff */
[----:B------:R-:W-:Y:S08]  /*12730*/  MUFU.EX2 R41, R41 ;  /* 0x0000002900297308 */ /* 0x000ff00000000800 */
[----:B------:R-:W-:Y:S01]  /*12740*/  MUFU.EX2 R42, R42 ;  /* 0x0000002a002a7308 */ /* 0x000fe20000000800 */
[----:B-1----:R-:W-:-:S05]  /*12750*/  F2FP.BF16.F32.PACK_AB R11, R26, R25 ;  /* 0x000000191a0b723e */ /* 0x002fca00000010ff */
[----:B------:R0:W-:Y:S02]  /*12760*/  STSM.16.M88.4 [R137+0x21800], R8 ;  /* 0x0218000889007844 */ /* 0x0001e40000000200 */
[----:B------:R-:W-:Y:S08]  /*12770*/  MUFU.EX2 R67, R67 ;  /* 0x0000004300437308 */ /* 0x000ff00000000800 */
[----:B------:R-:W-:Y:S01]  /*12780*/  MUFU.EX2 R68, R68 ;  /* 0x0000004400447308 */ /* 0x000fe20000000800 */
[--C-:B0-----:R-:W-:Y:S01]  /*12790*/  FFMA.FTZ R11, R29, UR39, -R4.reuse ;  /* 0x000000271d0b7c23 */ /* 0x101fe20008010804 */
[----:B------:R-:W-:-:S06]  /*127a0*/  FFMA.FTZ R29, R33, UR39, -R4 ;  /* 0x00000027211d7c23 */ /* 0x000fcc0008010804 */
[----:B------:R0:W1:Y:S01]  /*127b0*/  MUFU.EX2 R8, R27 ;  /* 0x0000001b00087308 */ /* 0x0000620000000800 */
[--C-:B------:R-:W-:Y:S01]  /*127c0*/  FFMA.FTZ R33, R45, UR39, -R4.reuse ;  /* 0x000000272d217c23 */ /* 0x100fe20008010804 */
[----:B------:R-:W-:-:S06]  /*127d0*/  FFMA.FTZ R45, R59, UR39, -R4 ;  /* 0x000000273b2d7c23 */ /* 0x000fcc0008010804 */
[----:B------:R3:W-:Y:S01]  /*127e0*/  MUFU.EX2 R10, R31 ;  /* 0x0000001f000a7308 */ /* 0x0007e20000000800 */
[----:B0-----:R-:W-:Y:S01]  /*127f0*/  FFMA.FTZ R27, R30, UR39, -R4 ;  /* 0x000000271e1b7c23 */ /* 0x001fe20008010804 */
[----:B------:R-:W-:-:S05]  /*12800*/  FSEL R30, R24, RZ, P2 ;  /* 0x000000ff181e7208 */ /* 0x000fca0001000000 */
[----:B------:R-:W-:Y:S01]  /*12810*/  FADD.FTZ R30, -R30, R13 ;  /* 0x0000000d1e1e7221 */ /* 0x000fe20000010100 */
[----:B------:R-:W-:Y:S01]  /*12820*/  MUFU.EX2 R11, R11 ;  /* 0x0000000b000b7308 */ /* 0x000fe20000000800 */
[--C-:B---3--:R-:W-:Y:S01]  /*12830*/  FFMA.FTZ R31, R34, UR39, -R4.reuse ;  /* 0x00000027221f7c23 */ /* 0x108fe20008010804 */
[----:B-1----:R-:W-:Y:S01]  /*12840*/  FADD.FTZ R17, R8, R17 ;  /* 0x0000001108117221 */ /* 0x002fe20000010000 */
[----:B------:R-:W-:Y:S01]  /*12850*/  FMUL.FTZ R13, R30, UR39 ;  /* 0x000000271e0d7c20 */ /* 0x000fe20008410000 */
[--C-:B------:R-:W-:Y:S01]  /*12860*/  FFMA.FTZ R34, R37, UR39, -R4.reuse ;  /* 0x0000002725227c23 */ /* 0x100fe20008010804 */
[--C-:B------:R-:W-:Y:S01]  /*12870*/  FFMA.FTZ R37, R46, UR39, -R4.reuse ;  /* 0x000000272e257c23 */ /* 0x100fe20008010804 */
[C---:B------:R-:W-:Y:S01]  /*12880*/  FADD.FTZ R17, R28.reuse, R17 ;  /* 0x000000111c117221 */ /* 0x040fe20000010000 */
[----:B------:R-:W-:Y:S01]  /*12890*/  F2FP.BF16.F32.PACK_AB R8, R28, R8 ;  /* 0x000000081c08723e */ /* 0x000fe200000010ff */
[----:B------:R-:W-:Y:S01]  /*128a0*/  MUFU.EX2 R9, R32 ;  /* 0x0000002000097308 */ /* 0x000fe20000000800 */
[----:B------:R-:W-:Y:S01]  /*128b0*/  F2FP.BF16.F32.PACK_AB R28, R36, R35 ;  /* 0x00000023241c723e */ /* 0x000fe200000010ff */
[----:B------:R-:W-:-:S06]  /*128c0*/  FFMA.FTZ R46, R60, UR39, -R4 ;  /* 0x000000273c2e7c23 */ /* 0x000fcc0008010804 */
[----:B------:R-:W0:Y:S08]  /*128d0*/  MUFU.EX2 R13, R13 ;  /* 0x0000000d000d7308 */ /* 0x000e300000000800 */
[----:B------:R-:W1:Y:S08]  /*128e0*/  MUFU.EX2 R27, R27 ;  /* 0x0000001b001b7308 */ /* 0x000e700000000800 */
[----:B------:R-:W3:Y:S01]  /*128f0*/  MUFU.EX2 R29, R29 ;  /* 0x0000001d001d7308 */ /* 0x000ee20000000800 */
[----:B0-----:R-:W-:Y:S01]  /*12900*/  FFMA.FTZ R22, R13, R3, R22 ;  /* 0x000000030d167223 */ /* 0x001fe20000010016 */
[----:B------:R-:W-:-:S03]  /*12910*/  FFMA.FTZ R3, R52, UR39, -R4 ;  /* 0x0000002734037c23 */ /* 0x000fc60008010804 */
[----:B------:R-:W-:-:S03]  /*12920*/  FADD.FTZ R22, R48, R22 ;  /* 0x0000001630167221 */ /* 0x000fc60000010000 */
[----:B------:R-:W0:Y:S01]  /*12930*/  MUFU.EX2 R31, R31 ;  /* 0x0000001f001f7308 */ /* 0x000e220000000800 */
[----:B------:R-:W-:Y:S01]  /*12940*/  FADD.FTZ R30, R25, R22 ;  /* 0x00000016191e7221 */ /* 0x000fe20000010000 */
[----:B------:R-:W-:-:S03]  /*12950*/  FFMA.FTZ R25, R56, UR39, -R4 ;  /* 0x0000002738197c23 */ /* 0x000fc60008010804 */
[----:B------:R-:W-:Y:S01]  /*12960*/  FADD.FTZ R30, R26, R30 ;  /* 0x0000001e1a1e7221 */ /* 0x000fe20000010000 */
[----:B------:R-:W-:Y:S01]  /*12970*/  FADD.FTZ R26, R10, R17 ;  /* 0x000000110a1a7221 */ /* 0x000fe20000010000 */
[----:B------:R-:W-:Y:S01]  /*12980*/  F2FP.BF16.F32.PACK_AB R10, R9, R10 ;  /* 0x0000000a090a723e */ /* 0x000fe200000010ff */
[----:B------:R4:W5:Y:S01]  /*12990*/  MUFU.EX2 R32, R43 ;  /* 0x0000002b00207308 */ /* 0x0009620000000800 */
[----:B------:R-:W-:Y:S01]  /*129a0*/  FADD.FTZ R30, R11, R30 ;  /* 0x0000001e0b1e7221 */ /* 0x000fe20000010000 */
[----:B------:R-:W-:-:S03]  /*129b0*/  FADD.FTZ R26, R9, R26 ;  /* 0x0000001a091a7221 */ /* 0x000fc60000010000 */
[----:B-1----:R-:W-:Y:S01]  /*129c0*/  FADD.FTZ R30, R27, R30 ;  /* 0x0000001e1b1e7221 */ /* 0x002fe20000010000 */
[----:B------:R-:W-:Y:S02]  /*129d0*/  FADD.FTZ R9, R35, R26 ;  /* 0x0000001a23097221 */ /* 0x000fe40000010000 */
[----:B------:R-:W1:Y:S01]  /*129e0*/  MUFU.EX2 R34, R34 ;  /* 0x0000002200227308 */ /* 0x000e620000000800 */
[----:B----4-:R-:W-:Y:S01]  /*129f0*/  FFMA.FTZ R43, R38, UR39, -R4 ;  /* 0x00000027262b7c23 */ /* 0x010fe20008010804 */
[----:B---3--:R-:W-:Y:S01]  /*12a00*/  FADD.FTZ R30, R29, R30 ;  /* 0x0000001e1d1e7221 */ /* 0x008fe20000010000 */
[----:B------:R-:W-:Y:S01]  /*12a10*/  FADD.FTZ R9, R36, R9 ;  /* 0x0000000924097221 */ /* 0x000fe20000010000 */
[--C-:B------:R-:W-:Y:S01]  /*12a20*/  FFMA.FTZ R38, R51, UR39, -R4.reuse ;  /* 0x0000002733267c23 */ /* 0x100fe20008010804 */
[----:B------:R-:W-:Y:S01]  /*12a30*/  FFMA.FTZ R4, R83, UR39, -R4 ;  /* 0x0000002753047c23 */ /* 0x000fe20008010804 */
[----:B0-----:R-:W-:Y:S01]  /*12a40*/  FADD.FTZ R30, R31, R30 ;  /* 0x0000001e1f1e7221 */ /* 0x001fe20000010000 */
[----:B------:R-:W-:Y:S01]  /*12a50*/  FADD.FTZ R9, R39, R9 ;  /* 0x0000000927097221 */ /* 0x000fe20000010000 */
[----:B------:R-:W0:Y:S03]  /*12a60*/  MUFU.EX2 R43, R43 ;  /* 0x0000002b002b7308 */ /* 0x000e260000000800 */
[----:B------:R-:W-:-:S04]  /*12a70*/  FADD.FTZ R9, R40, R9 ;  /* 0x0000000928097221 */ /* 0x000fc80000010000 */
[----:B-----5:R-:W-:Y:S01]  /*12a80*/  FADD.FTZ R9, R32, R9 ;  /* 0x0000000920097221 */ /* 0x020fe20000010000 */
[----:B------:R-:W3:Y:S01]  /*12a90*/  MUFU.EX2 R33, R33 ;  /* 0x0000002100217308 */ /* 0x000ee20000000800 */
[----:B-1----:R-:W-:Y:S01]  /*12aa0*/  FADD.FTZ R35, R34, R30 ;  /* 0x0000001e22237221 */ /* 0x002fe20000010000 */
[----:B------:R-:W-:Y:S01]  /*12ab0*/  F2FP.BF16.F32.PACK_AB R30, R40, R39 ;  /* 0x00000027281e723e */ /* 0x000fe200000010ff */
[----:B------:R-:W-:Y:S01]  /*12ac0*/  FADD.FTZ R9, R44, R9 ;  /* 0x000000092c097221 */ /* 0x000fe20000010000 */
[----:B------:R-:W4:Y:S03]  /*12ad0*/  LDL R39, [R1+0x20] ;  /* 0x0000200001277983 */ /* 0x000f260000100800 */
[----:B------:R-:W-:Y:S01]  /*12ae0*/  FADD.FTZ R36, R47, R9 ;  /* 0x000000092f247221 */ /* 0x000fe20000010000 */
[----:B------:R-:W1:Y:S01]  /*12af0*/  MUFU.EX2 R37, R37 ;  /* 0x0000002500257308 */ /* 0x000e620000000800 */
[----:B0-----:R-:W-:Y:S01]  /*12b00*/  FADD.FTZ R35, R43, R35 ;  /* 0x000000232b237221 */ /* 0x001fe20000010000 */
[----:B------:R-:W-:Y:S01]  /*12b10*/  F2FP.BF16.F32.PACK_AB R9, R27, R11 ;  /* 0x0000000b1b09723e */ /* 0x000fe200000010ff */
[----:B------:R-:W-:Y:S01]  /*12b20*/  FADD.FTZ R36, R50, R36 ;  /* 0x0000002432247221 */ /* 0x000fe20000010000 */
[----:B------:R-:W-:Y:S01]  /*12b30*/  F2FP.BF16.F32.PACK_AB R11, R31, R29 ;  /* 0x0000001d1f0b723e */ /* 0x000fe200000010ff */
[----:B------:R-:W-:Y:S01]  /*12b40*/  FADD.FTZ R35, R41, R35 ;  /* 0x0000002329237221 */ /* 0x000fe20000010000 */
[----:B------:R-:W-:Y:S01]  /*12b50*/  F2FP.BF16.F32.PACK_AB R29, R43, R34 ;  /* 0x000000222b1d723e */ /* 0x000fe200000010ff */
[----:B------:R-:W-:Y:S01]  /*12b60*/  FADD.FTZ R36, R53, R36 ;  /* 0x0000002435247221 */ /* 0x000fe20000010000 */
[----:B------:R-:W0:Y:S01]  /*12b70*/  MUFU.EX2 R38, R38 ;  /* 0x0000002600267308 */ /* 0x000e220000000800 */
[C---:B------:R-:W-:Y:S01]  /*12b80*/  FADD.FTZ R35, R42.reuse, R35 ;  /* 0x000000232a237221 */ /* 0x040fe20000010000 */
[----:B------:R-:W-:Y:S01]  /*12b90*/  F2FP.BF16.F32.PACK_AB R31, R42, R41 ;  /* 0x000000292a1f723e */ /* 0x000fe200000010ff */
[----:B------:R-:W-:Y:S01]  /*12ba0*/  FADD.FTZ R36, R54, R36 ;  /* 0x0000002436247221 */ /* 0x000fe20000010000 */
[----:B--2---:R2:W-:Y:S01]  /*12bb0*/  STSM.16.M88.4 [R86], R8 ;  /* 0x0000000856007844 */ /* 0x0045e20000000200 */
[----:B---3--:R-:W-:-:S02]  /*12bc0*/  FADD.FTZ R35, R33, R35 ;  /* 0x0000002321237221 */ /* 0x008fc40000010000 */
[----:B------:R-:W-:Y:S01]  /*12bd0*/  FADD.FTZ R36, R57, R36 ;  /* 0x0000002439247221 */ /* 0x000fe20000010000 */
[----:B------:R-:W3:Y:S01]  /*12be0*/  MUFU.EX2 R3, R3 ;  /* 0x0000000300037308 */ /* 0x000ee20000000800 */
[----:B-1----:R-:W-:-:S07]  /*12bf0*/  FADD.FTZ R35, R37, R35 ;  /* 0x0000002325237221 */ /* 0x002fce0000010000 */
[----:B------:R-:W1:Y:S01]  /*12c00*/  MUFU.EX2 R22, R55 ;  /* 0x0000003700167308 */ /* 0x000e620000000800 */
[----:B0-----:R-:W-:-:S07]  /*12c10*/  FADD.FTZ R35, R38, R35 ;  /* 0x0000002326237221 */ /* 0x001fce0000010000 */
[----:B------:R-:W0:Y:S01]  /*12c20*/  MUFU.EX2 R25, R25 ;  /* 0x0000001900197308 */ /* 0x000e220000000800 */
[----:B---3--:R-:W-:-:S07]  /*12c30*/  FADD.FTZ R35, R3, R35 ;  /* 0x0000002303237221 */ /* 0x008fce0000010000 */
[----:B------:R-:W3:Y:S01]  /*12c40*/  MUFU.EX2 R45, R45 ;  /* 0x0000002d002d7308 */ /* 0x000ee20000000800 */
[----:B-1----:R-:W-:-:S07]  /*12c50*/  FADD.FTZ R35, R22, R35 ;  /* 0x0000002316237221 */ /* 0x002fce0000010000 */
[----:B------:R-:W1:Y:S01]  /*12c60*/  MUFU.EX2 R46, R46 ;  /* 0x0000002e002e7308 */ /* 0x000e620000000800 */
[----:B0-----:R-:W-:Y:S01]  /*12c70*/  FADD.FTZ R34, R25, R35 ;  /* 0x0000002319227221 */ /* 0x001fe20000010000 */
[----:B------:R-:W-:-:S06]  /*12c80*/  FADD.FTZ R36, R58, R36 ;  /* 0x000000243a247221 */ /* 0x000fcc0000010000 */
[----:B------:R-:W0:Y:S01]  /*12c90*/  MUFU.EX2 R17, R63 ;  /* 0x0000003f00117308 */ /* 0x000e220000000800 */
[----:B---3--:R-:W-:Y:S01]  /*12ca0*/  FADD.FTZ R27, R45, R34 ;  /* 0x000000222d1b7221 */ /* 0x008fe20000010000 */
[----:B------:R-:W-:-:S06]  /*12cb0*/  FADD.FTZ R35, R61, R36 ;  /* 0x000000243d237221 */ /* 0x000fcc0000010000 */
[----:B------:R-:W3:Y:S01]  /*12cc0*/  MUFU.EX2 R26, R64 ;  /* 0x00000040001a7308 */ /* 0x000ee20000000800 */
[----:B-1----:R-:W-:Y:S01]  /*12cd0*/  FADD.FTZ R36, R46, R27 ;  /* 0x0000001b2e247221 */ /* 0x002fe20000010000 */
[----:B------:R-:W-:Y:S01]  /*12ce0*/  FADD.FTZ R40, R62, R35 ;  /* 0x000000233e287221 */ /* 0x000fe20000010000 */
[----:B------:R3:W-:Y:S03]  /*12cf0*/  STSM.16.M88.4 [R139], R28 ;  /* 0x0000001c8b007844 */ /* 0x0007e60000000200 */
[----:B--2---:R-:W-:Y:S02]  /*12d00*/  FADD.FTZ R11, R65, R40 ;  /* 0x00000028410b7221 */ /* 0x004fe40000010000 */
[----:B------:R-:W-:Y:S01]  /*12d10*/  MUFU.EX2 R71, R71 ;  /* 0x0000004700477308 */ /* 0x000fe20000000800 */
[----:B0-----:R-:W-:Y:S01]  /*12d20*/  FADD.FTZ R9, R17, R36 ;  /* 0x0000002411097221 */ /* 0x001fe20000010000 */
[----:B------:R-:W-:-:S02]  /*12d30*/  F2FP.BF16.F32.PACK_AB R32, R44, R32 ;  /* 0x000000202c20723e */ /* 0x000fc400000010ff */
[----:B------:R-:W-:Y:S02]  /*12d40*/  F2FP.BF16.F32.PACK_AB R34, R50, R47 ;  /* 0x0000002f3222723e */ /* 0x000fe400000010ff */
[----:B------:R-:W-:Y:S02]  /*12d50*/  F2FP.BF16.F32.PACK_AB R33, R37, R33 ;  /* 0x000000212521723e */ /* 0x000fe400000010ff */
[----:B------:R-:W-:Y:S01]  /*12d60*/  F2FP.BF16.F32.PACK_AB R35, R3, R38 ;  /* 0x000000260323723e */ /* 0x000fe200000010ff */
[----:B------:R-:W0:Y:S01]  /*12d70*/  MUFU.EX2 R72, R72 ;  /* 0x0000004800487308 */ /* 0x000e220000000800 */
[----:B------:R-:W-:Y:S01]  /*12d80*/  F2FP.BF16.F32.PACK_AB R8, R54, R53 ;  /* 0x000000353608723e */ /* 0x000fe200000010ff */
[----:B---3--:R-:W-:Y:S01]  /*12d90*/  FADD.FTZ R28, R26, R9 ;  /* 0x000000091a1c7221 */ /* 0x008fe20000010000 */
[----:B------:R-:W-:Y:S01]  /*12da0*/  FADD.FTZ R30, R66, R11 ;  /* 0x0000000b421e7221 */ /* 0x000fe20000010000 */
[----:B------:R-:W-:Y:S02]  /*12db0*/  F2FP.BF16.F32.PACK_AB R10, R58, R57 ;  /* 0x000000393a0a723e */ /* 0x000fe400000010ff */
[----:B------:R-:W-:-:S02]  /*12dc0*/  F2FP.BF16.F32.PACK_AB R9, R25, R22 ;  /* 0x000000161909723e */ /* 0x000fc400000010ff */
[----:B------:R-:W-:Y:S01]  /*12dd0*/  F2FP.BF16.F32.PACK_AB R11, R46, R45 ;  /* 0x0000002d2e0b723e */ /* 0x000fe200000010ff */
[----:B------:R-:W-:Y:S01]  /*12de0*/  STSM.16.M88.4 [R138], R32 ;  /* 0x000000208a007844 */ /* 0x000fe20000000200 */
[----:B------:R-:W-:Y:S03]  /*12df0*/  MUFU.EX2 R75, R75 ;  /* 0x0000004b004b7308 */ /* 0x000fe60000000800 */
[----:B------:R1:W-:Y:S02]  /*12e00*/  STSM.16.M88.4 [R137+0x27800], R8 ;  /* 0x0278000889007844 */ /* 0x0003e40000000200 */
[----:B-1----:R-:W-:Y:S02]  /*12e10*/  F2FP.BF16.F32.PACK_AB R9, R26, R17 ;  /* 0x000000111a09723e */ /* 0x002fe400000010ff */
[----:B------:R-:W2:Y:S01]  /*12e20*/  LDL R17, [R1+0x18] ;  /* 0x0000180001117983 */ /* 0x000ea20000100800 */
[----:B------:R-:W1:Y:S01]  /*12e30*/  MUFU.EX2 R76, R76 ;  /* 0x0000004c004c7308 */ /* 0x000e620000000800 */
[----:B------:R-:W-:Y:S01]  /*12e40*/  FADD.FTZ R27, R69, R30 ;  /* 0x0000001e451b7221 */ /* 0x000fe20000010000 */
[----:B------:R-:W-:-:S03]  /*12e50*/  FADD.FTZ R3, R67, R28 ;  /* 0x0000001c43037221 */ /* 0x000fc60000010000 */
[----:B------:R-:W-:-:S03]  /*12e60*/  FADD.FTZ R28, R70, R27 ;  /* 0x0000001b461c7221 */ /* 0x000fc60000010000 */
[----:B------:R-:W-:Y:S01]  /*12e70*/  MUFU.EX2 R77, R77 ;  /* 0x0000004d004d7308 */ /* 0x000fe20000000800 */
[----:B------:R-:W-:-:S07]  /*12e80*/  FADD.FTZ R25, R73, R28 ;  /* 0x0000001c49197221 */ /* 0x000fce0000010000 */
[----:B------:R-:W3:Y:S08]  /*12e90*/  MUFU.EX2 R78, R78 ;  /* 0x0000004e004e7308 */ /* 0x000ef00000000800 */
[----:B------:R-:W-:Y:S08]  /*12ea0*/  MUFU.EX2 R81, R81 ;  /* 0x0000005100517308 */ /* 0x000ff00000000800 */
[----:B------:R-:W5:Y:S01]  /*12eb0*/  MUFU.EX2 R36, R4 ;  /* 0x0000000400247308 */ /* 0x000f620000000800 */
[----:B------:R-:W-:Y:S01]  /*12ec0*/  FADD.FTZ R28, R74, R25 ;  /* 0x000000194a1c7221 */ /* 0x000fe20000010000 */
[----:B------:R-:W-:-:S02]  /*12ed0*/  F2FP.BF16.F32.PACK_AB R8, R62, R61 ;  /* 0x0000003d3e08723e */ /* 0x000fc400000010ff */
[----:B------:R-:W-:Y:S01]  /*12ee0*/  F2FP.BF16.F32.PACK_AB R10, R66, R65 ;  /* 0x00000041420a723e */ /* 0x000fe200000010ff */
[----:B------:R-:W-:Y:S01]  /*12ef0*/  FADD.FTZ R25, R79, R28 ;  /* 0x0000001c4f197221 */ /* 0x000fe20000010000 */
[----:B------:R-:W-:Y:S02]  /*12f00*/  F2FP.BF16.F32.PACK_AB R11, R68, R67 ;  /* 0x00000043440b723e */ /* 0x000fe400000010ff */
[----:B------:R-:W-:Y:S02]  /*12f10*/  F2FP.BF16.F32.PACK_AB R28, R70, R69 ;  /* 0x00000045461c723e */ /* 0x000fe400000010ff */
[----:B------:R-:W-:Y:S02]  /*12f20*/  F2FP.BF16.F32.PACK_AB R30, R74, R73 ;  /* 0x000000494a1e723e */ /* 0x000fe400000010ff */
[----:B0-----:R-:W-:Y:S02]  /*12f30*/  F2FP.BF16.F32.PACK_AB R29, R72, R71 ;  /* 0x00000047481d723e */ /* 0x001fe400000010ff */
[----:B-1----:R-:W-:Y:S01]  /*12f40*/  F2FP.BF16.F32.PACK_AB R31, R76, R75 ;  /* 0x0000004b4c1f723e */ /* 0x002fe200000010ff */
[----:B------:R-:W-:Y:S01]  /*12f50*/  FADD.FTZ R22, R68, R3 ;  /* 0x0000000344167221 */ /* 0x000fe20000010000 */
[----:B------:R-:W-:-:S02]  /*12f60*/  F2FP.BF16.F32.PACK_AB R32, R80, R79 ;  /* 0x0000004f5020723e */ /* 0x000fc400000010ff */
[----:B---3--:R-:W-:Y:S02]  /*12f70*/  F2FP.BF16.F32.PACK_AB R33, R78, R77 ;  /* 0x0000004d4e21723e */ /* 0x008fe400000010ff */
[----:B------:R-:W-:Y:S02]  /*12f80*/  F2FP.BF16.F32.PACK_AB R34, R85, R84 ;  /* 0x000000545522723e */ /* 0x000fe400000010ff */
[----:B-----5:R-:W-:Y:S01]  /*12f90*/  F2FP.BF16.F32.PACK_AB R35, R36, R81 ;  /* 0x000000512423723e */ /* 0x020fe200000010ff */
[----:B------:R-:W-:-:S04]  /*12fa0*/  FADD.FTZ R3, R71, R22 ;  /* 0x0000001647037221 */ /* 0x000fc80000010000 */
[----:B------:R-:W-:-:S04]  /*12fb0*/  FADD.FTZ R22, R72, R3 ;  /* 0x0000000348167221 */ /* 0x000fc80000010000 */
[----:B------:R-:W-:-:S04]  /*12fc0*/  FADD.FTZ R3, R75, R22 ;  /* 0x000000164b037221 */ /* 0x000fc80000010000 */
[----:B------:R-:W-:-:S04]  /*12fd0*/  FADD.FTZ R22, R76, R3 ;  /* 0x000000034c167221 */ /* 0x000fc80000010000 */
[----:B------:R-:W-:Y:S01]  /*12fe0*/  FADD.FTZ R3, R77, R22 ;  /* 0x000000164d037221 */ /* 0x000fe20000010000 */
[----:B------:R-:W-:-:S03]  /*12ff0*/  FADD.FTZ R25, R80, R25 ;  /* 0x0000001950197221 */ /* 0x000fc60000010000 */
[----:B------:R-:W-:Y:S01]  /*13000*/  FADD.FTZ R4, R78, R3 ;  /* 0x000000034e047221 */ /* 0x000fe20000010000 */
[----:B------:R-:W-:-:S03]  /*13010*/  FADD.FTZ R84, R84, R25 ;  /* 0x0000001954547221 */ /* 0x000fc60000010000 */
        /* <DEDUP_REMOVED lines=49> */
[----:B------:R-:W-:Y:S01]  /*13330*/  FADD.FTZ R4, R85, R84 ;  /* 0x0000005455047221 */ /* 0x000fe20000010000 */
[----:B------:R-:W-:Y:S01]  /*13340*/  FADD.FTZ R3, R36, R3 ;  /* 0x0000000324037221 */ /* 0x000fe20000010000 */
[----:B------:R-:W-:-:S02]  /*13350*/  IMAD.MOV.U32 R22, RZ, RZ, R5 ;  /* 0x000000ffff167224 */ /* 0x000fc400078e0005 */
[----:B------:R-:W-:Y:S02]  /*13360*/  IMAD.MOV.U32 R12, RZ, RZ, R82 ;  /* 0x000000ffff0c7224 */ /* 0x000fe400078e0052 */
[----:B------:R-:W-:Y:S01]  /*13370*/  IMAD.MOV.U32 R13, RZ, RZ, R24 ;  /* 0x000000ffff0d7224 */ /* 0x000fe200078e0018 */
[----:B----4-:R0:W-:Y:S04]  /*13380*/  STSM.16.M88.4 [R39], R8 ;  /* 0x0000000827007844 */ /* 0x0101e80000000200 */
[----:B------:R0:W-:Y:S04]  /*13390*/  STSM.16.M88.4 [R139+0x6000], R28 ;  /* 0x0060001c8b007844 */ /* 0x0001e80000000200 */
[----:B------:R0:W-:Y:S01]  /*133a0*/  STSM.16.M88.4 [R138+0x6000], R32 ;  /* 0x006000208a007844 */ /* 0x0001e20000000200 */
[----:B------:R1:W-:Y:S06]  /*133b0*/  MEMBAR.ALL.CTA ;  /* 0x0000000000007992 */ /* 0x0003ec0000008000 */
[----:B-1----:R-:W1:Y:S01]  /*133c0*/  FENCE.VIEW.ASYNC.S ;  /* 0x00000000000073c6 */ /* 0x002e620000000000 */
[C---:B--2---:R-:W-:Y:S01]  /*133d0*/  ISETP.GT.AND P2, PT, R0.reuse, R17, PT ;  /* 0x000000110000720c */ /* 0x044fe20003f44270 */
[----:B------:R-:W-:-:S02]  /*133e0*/  VIADD R0, R0, 0xffffffff ;  /* 0xffffffff00007836 */ /* 0x000fc40000000000 */
[----:B------:R-:W-:Y:S01]  /*133f0*/  IMAD.MOV.U32 R17, RZ, RZ, R14 ;  /* 0x000000ffff117224 */ /* 0x000fe200078e000e */
[----:B-1----:R-:W-:-:S09]  /*13400*/  NOP ;  /* 0x0000000000007918 */ /* 0x002fd20000000000 */
[----:B0-----:R-:W-:Y:S05]  /*13410*/  @P2 BRA `(.L_x_9503) ;  /* 0xffffffc400482947 */ /* 0x001fea000383ffff */
[----:B------:R-:W-:Y:S02]  /*13420*/  IMAD.MOV.U32 R13, RZ, RZ, R24 ;  /* 0x000000ffff0d7224 */ /* 0x000fe400078e0018 */
[----:B------:R-:W-:Y:S02]  /*13430*/  IMAD.MOV.U32 R12, RZ, RZ, R82 ;  /* 0x000000ffff0c7224 */ /* 0x000fe400078e0052 */
[----:B------:R-:W-:Y:S02]  /*13440*/  IMAD.MOV.U32 R17, RZ, RZ, R14 ;  /* 0x000000ffff117224 */ /* 0x000fe400078e000e */
[----:B------:R-:W-:-:S07]  /*13450*/  IMAD.MOV.U32 R22, RZ, RZ, R5 ;  /* 0x000000ffff167224 */ /* 0x000fce00078e0005 */
.L_x_9485:
[----:B------:R-:W2:Y:S01]  /*13460*/  LDL R9, [R1+0x30] ;  /* 0x0000300001097983 */ /* 0x000ea20000100800 */
[----:B------:R-:W0:Y:S01]  /*13470*/  LDC R14, c[0x0][0x9e4] ;  /* 0x00027900ff0e7b82 */ /* 0x000e220000000800 */
[----:B------:R-:W-:Y:S02]  /*13480*/  ULDC UR8, c[0x0][0x9dc] ;  /* 0x0002770000087ab9 */ /* 0x000fe40000000800 */
[----:B------:R-:W2:Y:S04]  /*13490*/  LDL R5, [R1+0x28] ;  /* 0x0000280001057983 */ /* 0x000ea80000100800 */
[----:B------:R-:W3:Y:S01]  /*134a0*/  LDL.LU R8, [R1+0x34] ;  /* 0x0000340001087983 */ /* 0x000ee20000300800 */
[----:B0-----:R-:W-:Y:S02]  /*134b0*/  ISETP.GE.AND P5, PT, R14, 0x1, PT ;  /* 0x000000010e00780c */ /* 0x001fe40003fa6270 */
[----:B--2---:R-:W-:-:S05]  /*134c0*/  IADD3 R5, R5, 0xc0, -R9 ;  /* 0x000000c005057810 */ /* 0x004fca0007ffe809 */
[----:B---3--:R-:W-:-:S04]  /*134d0*/  IMAD R5, R8, 0xc0, R5 ;  /* 0x000000c008057824 */ /* 0x008fc800078e0205 */
[----:B------:R-:W-:Y:S02]  /*134e0*/  VIADD R8, R5, -UR8 ;  /* 0x8000000805087c36 */ /* 0x000fe40008000000 */
        /* <DEDUP_REMOVED lines=11> */
.L_x_9506:
[----:B------:R-:W-:-:S13]  /*135a0*/  ISETP.NE.AND P2, PT, R14, 0x1, PT ;  /* 0x000000010e00780c */ /* 0x000fda0003f45270 */
[----:B------:R-:W0:Y:S02]  /*135b0*/  @P2 LDC.64 R10, c[0x0][0x9e8] ;  /* 0x00027a00ff0a2b82 */ /* 0x000e240000000a00 */
[----:B0-----:R-:W-:-:S05]  /*135c0*/  @P2 IMAD.HI.U32 R10, R5, R10, RZ ;  /* 0x0000000a050a2227 */ /* 0x001fca00078e00ff */
[----:B------:R-:W-:-:S07]  /*135d0*/  @P2 SHF.R.U32.HI R5, RZ, R11, R10 ;  /* 0x0000000bff052219 */ /* 0x000fce000001160a */
.L_x_9507:
[----:B------:R-:W-:Y:S05]  /*135e0*/  BSYNC B0 ;  /* 0x0000000000007941 */ /* 0x000fea0003800000 */
.L_x_9505:
[----:B------:R-:W-:-:S05]  /*135f0*/  IMAD R5, R5, R14, RZ ;  /* 0x0000000e05057224 */ /* 0x000fca00078e02ff */
[----:B------:R-:W-:-:S07]  /*13600*/  VIMNMX R8, R8, R5, !PT ;  /* 0x0000000508087248 */ /* 0x000fce0007fe0100 */
.L_x_9504:
[----:B------:R-:W2:Y:S01]  /*13610*/  LDL R9, [R1+0x3c] ;  /* 0x00003c0001097983 */ /* 0x000ea20000100800 */
[----:B------:R-:W-:-:S05]  /*13620*/  VIADD R8, R8, 0x7f ;  /* 0x0000007f08087836 */ /* 0x000fca0000000000 */
[----:B------:R-:W-:-:S04]  /*13630*/  SHF.R.S32.HI R5, RZ, 0x1f, R8 ;  /* 0x0000001fff057819 */ /* 0x000fc80000011408 */
[----:B------:R-:W-:-:S04]  /*13640*/  LEA.HI R5, R5, R8, RZ, 0x7 ;  /* 0x0000000805057211 */ /* 0x000fc800078f38ff */
[----:B------:R-:W-:-:S04]  /*13650*/  SHF.R.S32.HI R5, RZ, 0x7, R5 ;  /* 0x00000007ff057819 */ /* 0x000fc80000011405 */
[----:B--2---:R-:W-:-:S04]  /*13660*/  VIMNMX R140, R9, R5, !PT ;  /* 0x00000005098c7248 */ /* 0x004fc80007fe0100 */
[----:B------:R-:W-:-:S13]  /*13670*/  ISETP.GE.AND P2, PT, R0, R140, PT ;  /* 0x0000008c0000720c */ /* 0x000fda0003f46270 */
[----:B------:R-:W-:Y:S05]  /*13680*/  @!P2 BRA `(.L_x_9508) ;  /* 0x0000002800f4a947 */ /* 0x000fea0003800000 */
[----:B------:R-:W-:Y:S02]  /*13690*/  IMAD.MOV.U32 R5, RZ, RZ, R13 ;  /* 0x000000ffff057224 */ /* 0x000fe400078e000d */
[----:B------:R-:W-:Y:S02]  /*136a0*/  IMAD.MOV.U32 R8, RZ, RZ, R12 ;  /* 0x000000ffff087224 */ /* 0x000fe400078e000c */
[----:B------:R-:W-:Y:S02]  /*136b0*/  IMAD.MOV.U32 R10, RZ, RZ, R22 ;  /* 0x000000ffff0a7224 */ /* 0x000fe400078e0016 */
[----:B------:R-:W-:-:S07]  /*136c0*/  IMAD.MOV.U32 R9, RZ, RZ, R17 ;  /* 0x000000ffff097224 */ /* 0x000fce00078e0011 */
.L_x_9518:
        /* <DEDUP_REMOVED lines=11> */
.L_x_9510:
[----:B------:R-:W-:Y:S01]  /*13780*/  IMAD R11, R17, 0x8, R2 ;  /* 0x00000008110b7824 */ /* 0x000fe200078e0202 */
[----:B------:R-:W-:-:S04]  /*13790*/  SHF.L.U32 R12, R22, 0x1f, RZ ;  /* 0x0000001f160c7819 */ /* 0x000fc800000006ff */
[----:B------:R0:W1:Y:S01]  /*137a0*/  SYNCS.PHASECHK.TRANS64.TRYWAIT P3, [R11+URZ+0x2d830], R12 ;  /* 0x02d8300c0b0075a7 */ /* 0x000062000806017f */
[----:B------:R-:W-:Y:S05]  /*137b0*/  @!P0 BRA `(.L_x_9511) ;  /* 0x0000000000048947 */ /* 0x000fea0003800000 */
[----:B------:R-:W-:Y:S01]  /*137c0*/  BPT.TRAP 0x1 ;  /* 0x000000040000795c */ /* 0x000fe20000300000 */
.L_x_9511:
[----:B------:R-:W-:Y:S04]  /*137d0*/  BSSY B0, `(.L_x_9509) ;  /* 0x0000004000007945 */ /* 0x000fe80003800000 */
[----:B-1----:R-:W-:Y:S05]  /*137e0*/  @P3 BRA `(.L_x_9512) ;  /* 0x0000000000083947 */ /* 0x002fea0003800000 */
[----:B------:R-:W1:Y:S02]  /*137f0*/  SYNCS.PHASECHK.TRANS64.TRYWAIT P3, [R11+URZ+0x2d830], R12 ;  /* 0x02d8300c0b0075a7 */ /* 0x000e64000806017f */
[----:B-1----:R-:W-:Y:S05]  /*13800*/  @!P3 BRA `(.L_x_9513) ;  /* 0x000000f400acb947 */ /* 0x002fea0003800000 */
.L_x_9512:
[----:B------:R-:W-:Y:S05]  /*13810*/  BSYNC B0 ;  /* 0x0000000000007941 */ /* 0x000fea0003800000 */
.L_x_9509:
        /* <DEDUP_REMOVED lines=28> */
[----:B------:R-:W-:-:S06]  /*139e0*/  WARPGROUP.ARRIVE ;  /* 0x00000000000079c5 */ /* 0x000fcc0000000000 */
        /* <DEDUP_REMOVED lines=32> */
.L_x_9515:
[----:B------:R-:W-:Y:S01]  /*13bf0*/  SHF.L.U32 R10, R10, 0x1f, RZ ;  /* 0x0000001f0a0a7819 */ /* 0x000fe200000006ff */
[----:B------:R-:W-:-:S04]  /*13c00*/  IMAD R11, R9, 0x8, R2 ;  /* 0x00000008090b7824 */ /* 0x000fc800078e0202 */
[----:B------:R0:W1:Y:S01]  /*13c10*/  SYNCS.PHASECHK.TRANS64.TRYWAIT P2, [R11+URZ+0x2d850], R10 ;  /* 0x02d8500a0b0075a7 */ /* 0x000062000804017f */
[----:B------:R-:W-:Y:S05]  /*13c20*/  @!P0 BRA `(.L_x_9516) ;  /* 0x0000000000048947 */ /* 0x000fea0003800000 */
[----:B------:R-:W-:Y:S01]  /*13c30*/  BPT.TRAP 0x1 ;  /* 0x000000040000795c */ /* 0x000fe20000300000 */
.L_x_9516:
[----:B-1----:R-:W-:Y:S05]  /*13c40*/  @P2 BRA `(.L_x_9514) ;  /* 0x0000000000082947 */ /* 0x002fea0003800000 */
[----:B------:R-:W1:Y:S02]  /*13c50*/  SYNCS.PHASECHK.TRANS64.TRYWAIT P2, [R11+URZ+0x2d850], R10 ;  /* 0x02d8500a0b0075a7 */ /* 0x000e64000804017f */
[----:B-1----:R-:W-:Y:S05]  /*13c60*/  @!P2 BRA `(.L_x_9517) ;  /* 0x000000f000a8a947 */ /* 0x002fea0003800000 */
.L_x_9514:
[----:B01----:R-:W-:Y:S01]  /*13c70*/  VIADD R10, R2, 0x400 ;  /* 0x00000400020a7836 */ /* 0x003fe20000000000 */
[----:B------:R-:W-:Y:S05]  /*13c80*/  WARPSYNC.ALL ;  /* 0x0000000000007948 */ /* 0x000fea0003800000 */
[----:B------:R-:W-:-:S04]  /*13c90*/  SHF.R.U32.HI R10, RZ, 0x4, R10 ;  /* 0x00000004ff0a7819 */ /* 0x000fc8000001160a */
[----:B------:R-:W-:-:S04]  /*13ca0*/  LOP3.LUT R10, R10, 0x3fff, RZ, 0xc0, !PT ;  /* 0x00003fff0a0a7812 */ /* 0x000fc800078ec0ff */
[----:B------:R-:W-:-:S05]  /*13cb0*/  LOP3.LUT R10, R10, 0x2000000, RZ, 0xfc, !PT ;  /* 0x020000000a0a7812 */ /* 0x000fca00078efcff */
[----:B------:R-:W-:Y:S01]  /*13cc0*/  IMAD R10, R9, 0x600, R10 ;  /* 0x00000600090a7824 */ /* 0x000fe200078e020a */
[----:B------:R-:W2:Y:S01]  /*13cd0*/  LDL R141, [R1+0x38] ;  /* 0x00003800018d7983 */ /* 0x000ea20000100800 */
[----:B------:R-:W-:Y:S02]  /*13ce0*/  IMAD.MOV.U32 R11, RZ, RZ, -0x7fffffe0 ;  /* 0x80000020ff0b7424 */ /* 0x000fe400078e00ff */
[----:B------:R-:W-:Y:S01]  /*13cf0*/  FMUL.FTZ R14, R29, UR47 ;  /* 0x0000002f1d0e7c20 */ /* 0x000fe20008410000 */
[C---:B------:R-:W-:Y:S01]  /*13d00*/  VIADD R12, R10.reuse, 0x40 ;  /* 0x000000400a0c7836 */ /* 0x040fe20000000000 */
[----:B------:R-:W-:Y:S01]  /*13d10*/  R2UR UR10, R10 ;  /* 0x000000000a0a72ca */ /* 0x000fe200000e0000 */
[----:B------:R-:W-:Y:S01]  /*13d20*/  IMAD.MOV.U32 R13, RZ, RZ, -0x7fffffe0 ;  /* 0x80000020ff0d7424 */ /* 0x000fe200078e00ff */
[C---:B------:R-:W-:Y:S01]  /*13d30*/  R2UR UR11, R11.reuse ;  /* 0x000000000b0b72ca */ /* 0x040fe200000e0000 */
[----:B------:R-:W-:Y:S01]  /*13d40*/  FMUL.FTZ R15, R32, UR47 ;  /* 0x0000002f200f7c20 */ /* 0x000fe20008410000 */
[----:B------:R-:W-:Y:S01]  /*13d50*/  R2UR UR14, R12 ;  /* 0x000000000c0e72ca */ /* 0x000fe200000e0000 */
[----:B------:R-:W-:Y:S01]  /*13d60*/  VIADD R12, R10, 0x80 ;  /* 0x000000800a0c7836 */ /* 0x000fe20000000000 */
[----:B------:R-:W-:Y:S01]  /*13d70*/  R2UR UR43, R11 ;  /* 0x000000000b2b72ca */ /* 0x000fe200000e0000 */
[----:B------:R-:W-:Y:S01]  /*13d80*/  FMUL.FTZ R11, R25, UR47 ;  /* 0x0000002f190b7c20 */ /* 0x000fe20008410000 */
[C---:B------:R-:W-:Y:S01]  /*13d90*/  R2UR UR15, R13.reuse ;  /* 0x000000000d0f72ca */ /* 0x040fe200000e0000 */
[----:B------:R-:W-:Y:S01]  /*13da0*/  MUFU.TANH R14, R14 ;  /* 0x0000000e000e7308 */ /* 0x000fe20000002400 */
[----:B------:R-:W-:Y:S01]  /*13db0*/  R2UR UR18, R12 ;  /* 0x000000000c1272ca */ /* 0x000fe200000e0000 */
[----:B------:R-:W-:Y:S01]  /*13dc0*/  VIADD R12, R10, 0xc0 ;  /* 0x000000c00a0c7836 */ /* 0x000fe20000000000 */
[C---:B------:R-:W-:Y:S01]  /*13dd0*/  R2UR UR19, R13.reuse ;  /* 0x000000000d1372ca */ /* 0x040fe200000e0000 */
[----:B------:R-:W-:Y:S01]  /*13de0*/  FMUL.FTZ R25, R36, UR47 ;  /* 0x0000002f24197c20 */ /* 0x000fe20008410000 */
[C---:B------:R-:W-:Y:S01]  /*13df0*/  R2UR UR23, R13.reuse ;  /* 0x000000000d1772ca */ /* 0x040fe200000e0000 */
[----:B------:R-:W-:Y:S01]  /*13e00*/  FMUL.FTZ R29, R40, UR47 ;  /* 0x0000002f281d7c20 */ /* 0x000fe20008410000 */
[----:B------:R-:W-:Y:S01]  /*13e10*/  R2UR UR22, R12 ;  /* 0x000000000c1672ca */ /* 0x000fe200000e0000 */
[----:B------:R-:W-:Y:S01]  /*13e20*/  VIADD R12, R10, 0x100 ;  /* 0x000001000a0c7836 */ /* 0x000fe20000000000 */
[C---:B------:R-:W-:Y:S01]  /*13e30*/  R2UR UR27, R13.reuse ;  /* 0x000000000d1b72ca */ /* 0x040fe200000e0000 */
[----:B------:R-:W-:Y:S01]  /*13e40*/  MUFU.TANH R11, R11 ;  /* 0x0000000b000b7308 */ /* 0x000fe20000002400 */
[----:B------:R-:W-:Y:S01]  /*13e50*/  R2UR UR31, R13 ;  /* 0x000000000d1f72ca */ /* 0x000fe200000e0000 */
[----:B------:R-:W-:Y:S01]  /*13e60*/  FMUL.FTZ R32, R41, UR47 ;  /* 0x0000002f29207c20 */ /* 0x000fe20008410000 */
[----:B------:R-:W-:Y:S01]  /*13e70*/  R2UR UR26, R12 ;  /* 0x000000000c1a72ca */ /* 0x000fe200000e0000 */
[----:B------:R-:W-:Y:S01]  /*13e80*/  VIADD R12, R10, 0x140 ;  /* 0x000001400a0c7836 */ /* 0x000fe20000000000 */
[----:B------:R-:W-:Y:S01]  /*13e90*/  R2UR UR35, R13 ;  /* 0x000000000d2372ca */ /* 0x000fe200000e0000 */
[----:B------:R-:W-:Y:S01]  /*13ea0*/  FMUL.FTZ R13, R28, UR47 ;  /* 0x0000002f1c0d7c20 */ /* 0x000fe20008410000 */
[----:B------:R-:W-:Y:S01]  /*13eb0*/  FMUL.FTZ R28, R37, UR47 ;  /* 0x0000002f251c7c20 */ /* 0x000fe20008410000 */
[----:B------:R-:W-:Y:S01]  /*13ec0*/  MUFU.TANH R15, R15 ;  /* 0x0000000f000f7308 */ /* 0x000fe20000002400 */
[----:B------:R-:W-:Y:S01]  /*13ed0*/  R2UR UR30, R12 ;  /* 0x000000000c1e72ca */ /* 0x000fe200000e0000 */
[----:B------:R-:W-:-:S02]  /*13ee0*/  VIADD R12, R10, 0x180 ;  /* 0x000001800a0c7836 */ /* 0x000fc40000000000 */
[----:B------:R-:W-:Y:S01]  /*13ef0*/  FMUL.FTZ R36, R45, UR47 ;  /* 0x0000002f2d247c20 */ /* 0x000fe20008410000 */
[----:B------:R-:W-:Y:S02]  /*13f00*/  VIADD R10, R10, 0x1c0 ;  /* 0x000001c00a0a7836 */ /* 0x000fe40000000000 */
[----:B------:R-:W-:Y:S01]  /*13f10*/  FMUL.FTZ R37, R48, UR47 ;  /* 0x0000002f30257c20 */ /* 0x000fe20008410000 */
[----:B------:R-:W-:Y:S01]  /*13f20*/  FMUL.FTZ R40, R49, UR47 ;  /* 0x0000002f31287c20 */ /* 0x000fe20008410000 */
[----:B------:R-:W-:Y:S01]  /*13f30*/  R2UR UR34, R12 ;  /* 0x000000000c2272ca */ /* 0x000fe200000e0000 */
[----:B------:R-:W-:Y:S01]  /*13f40*/  MUFU.TANH R13, R13 ;  /* 0x0000000d000d7308 */ /* 0x000fe20000002400 */
[----:B------:R-:W-:Y:S01]  /*13f50*/  R2UR UR42, R10 ;  /* 0x000000000a2a72ca */ /* 0x000fe200000e0000 */
        /* <DEDUP_REMOVED lines=23> */
[----:B0-----:R-:W-:Y:S01]  /*140d0*/  FMNMX.FTZ R12, R10, R8, !PT ;  /* 0x000000080a0c7209 */ /* 0x001fe20007810000 */
[----:B------:R-:W-:Y:S01]  /*140e0*/  FMUL.FTZ R76, R85, UR47 ;  /* 0x0000002f554c7c20 */ /* 0x000fe20008410000 */
[----:B------:R-:W-:Y:S01]  /*140f0*/  UMOV UR39, UR6 ;  /* 0x0000000600277c82 */ /* 0x000fe20008000000 */
        /* <DEDUP_REMOVED lines=9> */
[----:B------:R-:W-:Y:S01]  /*14190*/  FMNMX.FTZ R12, R14, R12, !PT ;  /* 0x0000000c0e0c7209 */ /* 0x000fe20007810000 */
[----:B------:R-:W-:Y:S01]  /*141a0*/  FMUL.FTZ R38, R38, UR47 ;  /* 0x0000002f26267c20 */ /* 0x000fe20008410000 */
[----:B------:R-:W-:Y:S01]  /*141b0*/  FMUL.FTZ R39, R39, UR47 ;  /* 0x0000002f27277c20 */ /* 0x000fe20008410000 */
[----:B------:R-:W4:Y:S01]  /*141c0*/  MUFU.TANH R29, R29 ;  /* 0x0000001d001d7308 */ /* 0x000f220000002400 */
        /* <DEDUP_REMOVED lines=8> */
[----:B---3--:R-:W-:Y:S01]  /*14250*/  FMNMX.FTZ R12, R25, R12, !PT ;  /* 0x0000000c190c7209 */ /* 0x008fe20007810000 */
[----:B------:R-:W-:Y:S01]  /*14260*/  FMUL.FTZ R63, R63, UR47 ;  /* 0x0000002f3f3f7c20 */ /* 0x000fe20008410000 */
[----:B------:R-:W-:Y:S01]  /*14270*/  FMUL.FTZ R81, R66, UR47 ;  /* 0x0000002f42517c20 */ /* 0x000fe20008410000 */
[----:B------:R-:W-:Y:S01]  /*14280*/  FMUL.FTZ R67, R67, UR47 ;  /* 0x0000002f43437c20 */ /* 0x000fe20008410000 */
[----:B0-----:R-:W-:Y:S01]  /*14290*/  FMNMX.FTZ R12, R28, R12, !PT ;  /* 0x0000000c1c0c7209 */ /* 0x001fe20007810000 */
[----:B------:R-:W-:Y:S01]  /*142a0*/  FMUL.FTZ R70, R70, UR47 ;  /* 0x0000002f46467c20 */ /* 0x000fe20008410000 */
[----:B------:R-:W-:Y:S01]  /*142b0*/  FMUL.FTZ R71, R71, UR47 ;  /* 0x0000002f47477c20 */ /* 0x000fe20008410000 */
[----:B------:R-:W0:Y:S01]  /*142c0*/  MUFU.TANH R33, R33 ;  /* 0x0000002100217308 */ /* 0x000e220000002400 */
[----:B----4-:R-:W-:Y:S01]  /*142d0*/  FMNMX.FTZ R12, R29, R12, !PT ;  /* 0x0000000c1d0c7209 */ /* 0x010fe20007810000 */
        /* <DEDUP_REMOVED lines=10> */
[----:B------:R-:W-:-:S04]  /*14380*/  WARPGROUP.ARRIVE ;  /* 0x00000000000079c5 */ /* 0x000fc80000000000 */
[----:B------:R-:W1:Y:S01]  /*14390*/  MUFU.TANH R37, R37 ;  /* 0x0000002500257308 */ /* 0x000e620000002400 */
[----:B0-----:R-:W-:-:S07]  /*143a0*/  FMNMX.FTZ R12, R33, R12, !PT ;  /* 0x0000000c210c7209 */ /* 0x001fce0007810000 */
[----:B------:R-:W0:Y:S01]  /*143b0*/  MUFU.TANH R40, R40 ;  /* 0x0000002800287308 */ /* 0x000e220000002400 */
[----:B---3--:R-:W-:-:S07]  /*143c0*/  FMNMX.FTZ R12, R36, R12, !PT ;  /* 0x0000000c240c7209 */ /* 0x008fce0007810000 */
[----:B------:R-:W3:Y:S01]  /*143d0*/  MUFU.TANH R41, R41 ;  /* 0x0000002900297308 */ /* 0x000ee20000002400 */
[----:B-1----:R-:W-:-:S07]  /*143e0*/  FMNMX.FTZ R12, R37, R12, !PT ;  /* 0x0000000c250c7209 */ /* 0x002fce0007810000 */
        /* <DEDUP_REMOVED lines=34> */
[----:B------:R-:W-:Y:S01]  /*14610*/  MUFU.TANH R26, R26 ;  /* 0x0000001a001a7308 */ /* 0x000fe20000002400 */
[----:B-1----:R-:W-:-:S07]  /*14620*/  FMNMX.FTZ R12, R73, R12, !PT ;  /* 0x0000000c490c7209 */ /* 0x002fce0007810000 */
        /* <DEDUP_REMOVED lines=8> */
[----:B------:R-:W0:Y:S07]  /*146b0*/  SHFL.BFLY PT, R77, R12, 0x1, 0x1f ;  /* 0x0c201f000c4d7f89 */ /* 0x000e2e00000e0000 */
[----:B------:R-:W-:Y:S08]  /*146c0*/  MUFU.TANH R38, R38 ;  /* 0x0000002600267308 */ /* 0x000ff00000002400 */
[----:B------:R-:W-:Y:S08]  /*146d0*/  MUFU.TANH R39, R39 ;  /* 0x0000002700277308 */ /* 0x000ff00000002400 */
[----:B------:R-:W-:Y:S01]  /*146e0*/  MUFU.TANH R42, R42 ;  /* 0x0000002a002a7308 */ /* 0x000fe20000002400 */
[----:B0-----:R-:W-:-:S05]  /*146f0*/  FMNMX.FTZ R12, R12, R77, !PT ;  /* 0x0000004d0c0c7209 */ /* 0x001fca0007810000 */
[C---:B------:R-:W-:Y:S01]  /*14700*/  FADD.FTZ R8, -R12.reuse, R8 ;  /* 0x000000080c087221 */ /* 0x040fe20000010100 */
[----:B------:R-:W-:Y:S01]  /*14710*/  FMUL.FTZ R77, R12, UR39 ;  /* 0x000000270c4d7c20 */ /* 0x000fe20008410000 */
[----:B------:R-:W-:Y:S02]  /*14720*/  MUFU.TANH R43, R43 ;  /* 0x0000002b002b7308 */ /* 0x000fe40000002400 */
        /* <DEDUP_REMOVED lines=24> */
[--C-:B------:R-:W-:Y:S01]  /*148b0*/  FFMA.FTZ R53, R53, UR39, -R77.reuse ;  /* 0x0000002735357c23 */ /* 0x100fe2000801084d */
[--C-:B------:R-:W-:Y:S01]  /*148c0*/  FFMA.FTZ R56, R56, UR39, -R77.reuse ;  /* 0x0000002738387c23 */ /* 0x100fe2000801084d */
[--C-:B------:R-:W-:Y:S01]  /*148d0*/  FFMA.FTZ R57, R57, UR39, -R77.reuse ;  /* 0x0000002739397c23 */ /* 0x100fe2000801084d */
[--C-:B------:R-:W-:Y:S01]  /*148e0*/  FFMA.FTZ R60, R60, UR39, -R77.reuse ;  /* 0x000000273c3c7c23 */ /* 0x100fe2000801084d */
[--C-:B------:R-:W-:Y:S01]  /*148f0*/  FFMA.FTZ R61, R61, UR39, -R77.reuse ;  /* 0x000000273d3d7c23 */ /* 0x100fe2000801084d */
[--C-:B------:R-:W-:Y:S01]  /*14900*/  FFMA.FTZ R64, R64, UR39, -R77.reuse ;  /* 0x0000002740407c23 */ /* 0x100fe2000801084d */
[----:B------:R-:W-:Y:S01]  /*14910*/  MUFU.TANH R46, R46 ;  /* 0x0000002e002e7308 */ /* 0x000fe20000002400 */
[----:B0-----:R-:W-:Y:S01]  /*14920*/  FFMA.FTZ R4, R80, R4, R8 ;  /* 0x0000000450047223 */ /* 0x001fe20000010008 */
[----:B-1----:R-:W-:Y:S01]  /*14930*/  FMUL.FTZ R11, R51, UR47 ;  /* 0x0000002f330b7c20 */ /* 0x002fe20008410000 */
[----:B------:R-:W-:Y:S01]  /*14940*/  FMUL.FTZ R51, R54, UR47 ;  /* 0x0000002f36337c20 */ /* 0x000fe20008410000 */
[----:B------:R-:W-:Y:S01]  /*14950*/  FMUL.FTZ R54, R58, UR47 ;  /* 0x0000002f3a367c20 */ /* 0x000fe20008410000 */
[----:B------:R-:W-:Y:S01]  /*14960*/  FMUL.FTZ R58, R59, UR47 ;  /* 0x0000002f3b3a7c20 */ /* 0x000fe20008410000 */
[--C-:B------:R-:W-:Y:S01]  /*14970*/  FFMA.FTZ R65, R65, UR39, -R77.reuse ;  /* 0x0000002741417c23 */ /* 0x100fe2000801084d */
[--C-:B------:R-:W-:Y:S01]  /*14980*/  FFMA.FTZ R68, R68, UR39, -R77.reuse ;  /* 0x0000002744447c23 */ /* 0x100fe2000801084d */
[----:B------:R-:W-:Y:S01]  /*14990*/  MUFU.TANH R47, R47 ;  /* 0x0000002f002f7308 */ /* 0x000fe20000002400 */
[C---:B---3--:R-:W-:Y:S01]  /*149a0*/  FADD.FTZ R4, R10.reuse, R4 ;  /* 0x000000040a047221 */ /* 0x048fe20000010000 */
[----:B------:R-:W-:Y:S01]  /*149b0*/  F2FP.BF16.F32.PACK_AB R8, R10, R8 ;  /* 0x000000080a08723e */ /* 0x000fe200000010ff */
[--C-:B------:R-:W-:Y:S01]  /*149c0*/  FFMA.FTZ R69, R69, UR39, -R77.reuse ;  /* 0x0000002745457c23 */ /* 0x100fe2000801084d */
[--C-:B------:R-:W-:Y:S01]  /*149d0*/  FFMA.FTZ R72, R72, UR39, -R77.reuse ;  /* 0x0000002748487c23 */ /* 0x100fe2000801084d */
[--C-:B------:R-:W-:Y:S01]  /*149e0*/  FFMA.FTZ R73, R73, UR39, -R77.reuse ;  /* 0x0000002749497c23 */ /* 0x100fe2000801084d */
[----:B------:R-:W-:Y:S01]  /*149f0*/  FFMA.FTZ R76, R76, UR39, -R77 ;  /* 0x000000274c4c7c23 */ /* 0x000fe2000801084d */
[----:B------:R-:W-:Y:S01]  /*14a00*/  FMUL.FTZ R77, R62, UR47 ;  /* 0x0000002f3e4d7c20 */ /* 0x000fe20008410000 */
[----:B------:R-:W0:Y:S08]  /*14a10*/  MUFU.EX2 R10, R13 ;  /* 0x0000000d000a7308 */ /* 0x000e300000000800 */
[----:B------:R1:W3:Y:S08]  /*14a20*/  MUFU.EX2 R13, R14 ;  /* 0x0000000e000d7308 */ /* 0x0002f00000000800 */
[----:B------:R-:W4:Y:S01]  /*14a30*/  MUFU.TANH R50, R50 ;  /* 0x0000003200327308 */ /* 0x000f220000002400 */
[----:B0-----:R-:W-:Y:S01]  /*14a40*/  FADD.FTZ R4, R10, R4 ;  /* 0x000000040a047221 */ /* 0x001fe20000010000 */
[----:B-1----:R-:W-:-:S06]  /*14a50*/  FMUL.FTZ R14, R55, UR47 ;  /* 0x0000002f370e7c20 */ /* 0x002fcc0008410000 */
[----:B------:R-:W0:Y:S01]  /*14a60*/  MUFU.TANH R11, R11 ;  /* 0x0000000b000b7308 */ /* 0x000e220000002400 */
[C---:B---3--:R-:W-:Y:S01]  /*14a70*/  FADD.FTZ R4, R13.reuse, R4 ;  /* 0x000000040d047221 */ /* 0x048fe20000010000 */
[----:B------:R-:W-:Y:S02]  /*14a80*/  F2FP.BF16.F32.PACK_AB R10, R13, R10 ;  /* 0x0000000a0d0a723e */ /* 0x000fe400000010ff */
[----:B------:R-:W-:-:S04]  /*14a90*/  FMNMX.FTZ R13, R26, R5, !PT ;  /* 0x000000051a0d7209 */ /* 0x000fc80007810000 */
[----:B------:R-:W-:Y:S01]  /*14aa0*/  FMNMX.FTZ R13, R27, R13, !PT ;  /* 0x0000000d1b0d7209 */ /* 0x000fe20007810000 */
[----:B------:R-:W1:Y:S03]  /*14ab0*/  MUFU.TANH R51, R51 ;  /* 0x0000003300337308 */ /* 0x000e660000002400 */
[----:B------:R-:W-:-:S04]  /*14ac0*/  FMNMX.FTZ R13, R30, R13, !PT ;  /* 0x0000000d1e0d7209 */ /* 0x000fc80007810000 */
[----:B------:R-:W-:Y:S01]  /*14ad0*/  FMNMX.FTZ R13, R31, R13, !PT ;  /* 0x0000000d1f0d7209 */ /* 0x000fe20007810000 */
[----:B------:R-:W3:Y:S03]  /*14ae0*/  MUFU.TANH R14, R14 ;  /* 0x0000000e000e7308 */ /* 0x000ee60000002400 */
[----:B------:R-:W-:-:S04]  /*14af0*/  FMNMX.FTZ R13, R34, R13, !PT ;  /* 0x0000000d220d7209 */ /* 0x000fc80007810000 */
[----:B------:R-:W-:Y:S01]  /*14b00*/  FMNMX.FTZ R13, R35, R13, !PT ;  /* 0x0000000d230d7209 */ /* 0x000fe20007810000 */
[----:B------:R-:W5:Y:S03]  /*14b10*/  MUFU.TANH R54, R54 ;  /* 0x0000003600367308 */ /* 0x000f660000002400 */
[----:B------:R-:W-:-:S04]  /*14b20*/  FMNMX.FTZ R13, R38, R13, !PT ;  /* 0x0000000d260d7209 */ /* 0x000fc80007810000 */
[----:B------:R-:W-:Y:S01]  /*14b30*/  FMNMX.FTZ R13, R39, R13, !PT ;  /* 0x0000000d270d7209 */ /* 0x000fe20007810000 */
[----:B------:R-:W2:Y:S03]  /*14b40*/  MUFU.TANH R58, R58 ;  /* 0x0000003a003a7308 */ /* 0x000ea60000002400 */
[----:B------:R-:W-:-:S04]  /*14b50*/  FMNMX.FTZ R13, R42, R13, !PT ;  /* 0x0000000d2a0d7209 */ /* 0x000fc80007810000 */
[----:B------:R-:W-:Y:S01]  /*14b60*/  FMNMX.FTZ R13, R43, R13, !PT ;  /* 0x0000000d2b0d7209 */ /* 0x000fe20007810000 */
[----:B------:R-:W2:Y:S03]  /*14b70*/  MUFU.TANH R77, R77 ;  /* 0x0000004d004d7308 */ /* 0x000ea60000002400 */
[----:B------:R-:W-:-:S04]  /*14b80*/  FMNMX.FTZ R13, R46, R13, !PT ;  /* 0x0000000d2e0d7209 */ /* 0x000fc80007810000 */
[----:B------:R-:W-:Y:S01]  /*14b90*/  FMNMX.FTZ R13, R47, R13, !PT ;  /* 0x0000000d2f0d7209 */ /* 0x000fe20007810000 */
[----:B------:R-:W2:Y:S03]  /*14ba0*/  MUFU.TANH R63, R63 ;  /* 0x0000003f003f7308 */ /* 0x000ea60000002400 */
[----:B----4-:R-:W-:-:S04]  /*14bb0*/  FMNMX.FTZ R13, R50, R13, !PT ;  /* 0x0000000d320d7209 */ /* 0x010fc80007810000 */
[----:B0-----:R-:W-:Y:S01]  /*14bc0*/  FMNMX.FTZ R13, R11, R13, !PT ;  /* 0x0000000d0b0d7209 */ /* 0x001fe20007810000 */
[----:B------:R-:W0:Y:S03]  /*14bd0*/  MUFU.TANH R81, R81 ;  /* 0x0000005100517308 */ /* 0x000e260000002400 */
[----:B-1----:R-:W-:-:S04]  /*14be0*/  FMNMX.FTZ R13, R51, R13, !PT ;  /* 0x0000000d330d7209 */ /* 0x002fc80007810000 */
[----:B---3--:R-:W-:Y:S01]  /*14bf0*/  FMNMX.FTZ R13, R14, R13, !PT ;  /* 0x0000000d0e0d7209 */ /* 0x008fe20007810000 */
[----:B------:R-:W1:Y:S03]  /*14c00*/  MUFU.TANH R67, R67 ;  /* 0x0000004300437308 */ /* 0x000e660000002400 */
[----:B-----5:R-:W-:-:S04]  /*14c10*/  FMNMX.FTZ R13, R54, R13, !PT ;  /* 0x0000000d360d7209 */ /* 0x020fc80007810000 */
[----:B--2---:R-:W-:Y:S01]  /*14c20*/  FMNMX.FTZ R13, R58, R13, !PT ;  /* 0x0000000d3a0d7209 */ /* 0x004fe20007810000 */
[----:B------:R-:W2:Y:S03]  /*14c30*/  MUFU.TANH R70, R70 ;  /* 0x0000004600467308 */ /* 0x000ea60000002400 */
[----:B------:R-:W-:-:S04]  /*14c40*/  FMNMX.FTZ R13, R77, R13, !PT ;  /* 0x0000000d4d0d7209 */ /* 0x000fc80007810000 */
[----:B------:R-:W-:Y:S01]  /*14c50*/  FMNMX.FTZ R13, R63, R13, !PT ;  /* 0x0000000d3f0d7209 */ /* 0x000fe20007810000 */
[----:B------:R-:W3:Y:S03]  /*14c60*/  MUFU.TANH R71, R71 ;  /* 0x0000004700477308 */ /* 0x000ee60000002400 */
[----:B0-----:R-:W-:-:S04]  /*14c70*/  FMNMX.FTZ R13, R81, R13, !PT ;  /* 0x0000000d510d7209 */ /* 0x001fc80007810000 */
[----:B-1----:R-:W-:Y:S01]  /*14c80*/  FMNMX.FTZ R13, R67, R13, !PT ;  /* 0x0000000d430d7209 */ /* 0x002fe20007810000 */
[----:B------:R-:W0:Y:S03]  /*14c90*/  MUFU.TANH R74, R74 ;  /* 0x0000004a004a7308 */ /* 0x000e260000002400 */
[----:B--2---:R-:W-:-:S05]  /*14ca0*/  FMNMX.FTZ R13, R70, R13, !PT ;  /* 0x0000000d460d7209 */ /* 0x004fca0007810000 */
[----:B------:R-:W1:Y:S01]  /*14cb0*/  MUFU.TANH R75, R75 ;  /* 0x0000004b004b7308 */ /* 0x000e620000002400 */
[----:B---3--:R-:W-:-:S07]  /*14cc0*/  FMNMX.FTZ R13, R71, R13, !PT ;  /* 0x0000000d470d7209 */ /* 0x008fce0007810000 */
        /* <DEDUP_REMOVED lines=11> */
[----:B--2---:R-:W-:-:S04]  /*14d80*/  FMNMX.FTZ R13, R83, R13, !PT ;  /* 0x0000000d530d7209 */ /* 0x004fc80007810000 */
[----:B0-----:R-:W-:-:S04]  /*14d90*/  FMNMX.FTZ R13, R85, R13, !PT ;  /* 0x0000000d550d7209 */ /* 0x001fc80007810000 */
[----:B-1----:R-:W-:-:S05]  /*14da0*/  FMNMX.FTZ R13, R87, R13, !PT ;  /* 0x0000000d570d7209 */ /* 0x002fca0007810000 */
[----:B------:R-:W0:Y:S02]  /*14db0*/  SHFL.BFLY PT, R55, R13, 0x2, 0x1f ;  /* 0x0c401f000d377f89 */ /* 0x000e2400000e0000 */
[----:B0-----:R-:W-:-:S05]  /*14dc0*/  FMNMX.FTZ R13, R13, R55, !PT ;  /* 0x000000370d0d7209 */ /* 0x001fca0007810000 */
[----:B------:R-:W0:Y:S02]  /*14dd0*/  SHFL.BFLY PT, R55, R13, 0x1, 0x1f ;  /* 0x0c201f000d377f89 */ /* 0x000e2400000e0000 */
[----:B0-----:R-:W-:-:S05]  /*14de0*/  FMNMX.FTZ R13, R13, R55, !PT ;  /* 0x000000370d0d7209 */ /* 0x001fca0007810000 */
[C---:B------:R-:W-:Y:S01]  /*14df0*/  FMUL.FTZ R86, R13.reuse, UR39 ;  /* 0x000000270d567c20 */ /* 0x040fe20008410000 */
[----:B------:R-:W-:-:S03]  /*14e00*/  FADD.FTZ R5, -R13, R5 ;  /* 0x000000050d057221 */ /* 0x000fc60000010100 */
[--C-:B------:R-:W-:Y:S01]  /*14e10*/  FFMA.FTZ R59, R27, UR39, -R86.reuse ;  /* 0x000000271b3b7c23 */ /* 0x100fe20008010856 */
[--C-:B------:R-:W-:Y:S01]  /*14e20*/  FFMA.FTZ R55, R26, UR39, -R86.reuse ;  /* 0x000000271a377c23 */ /* 0x100fe20008010856 */
[----:B------:R-:W-:Y:S01]  /*14e30*/  IMAD.MOV.U32 R27, RZ, RZ, 0x40000040 ;  /* 0x40000040ff1b7424 */ /* 0x000fe200078e00ff */
[----:B------:R-:W-:Y:S01]  /*14e40*/  LOP3.LUT R26, R141, 0x10000, RZ, 0xfc, !PT ;  /* 0x000100008d1a7812 */ /* 0x000fe200078efcff */
[--C-:B------:R-:W-:Y:S01]  /*14e50*/  FFMA.FTZ R62, R30, UR39, -R86.reuse ;  /* 0x000000271e3e7c23 */ /* 0x100fe20008010856 */
[----:B------:R-:W-:Y:S01]  /*14e60*/  FFMA.FTZ R66, R31, UR39, -R86 ;  /* 0x000000271f427c23 */ /* 0x000fe20008010856 */
[----:B------:R-:W-:Y:S01]  /*14e70*/  IMAD.MOV.U32 R31, RZ, RZ, 0x40000040 ;  /* 0x40000040ff1f7424 */ /* 0x000fe200078e00ff */
[C---:B------:R-:W-:Y:S01]  /*14e80*/  R2UR UR8, R26.reuse ;  /* 0x000000001a0872ca */ /* 0x040fe200000e0000 */
[----:B------:R-:W-:Y:S01]  /*14e90*/  VIADD R30, R26, 0x2 ;  /* 0x000000021a1e7836 */ /* 0x000fe20000000000 */
[----:B------:R-:W-:Y:S01]  /*14ea0*/  R2UR UR9, R27 ;  /* 0x000000001b0972ca */ /* 0x000fe200000e0000 */
[----:B------:R-:W-:Y:S01]  /*14eb0*/  IMAD.MOV.U32 R27, RZ, RZ, 0x40000040 ;  /* 0x40000040ff1b7424 */ /* 0x000fe200078e00ff */
[----:B------:R-:W-:Y:S01]  /*14ec0*/  R2UR UR13, R31 ;  /* 0x000000001f0d72ca */ /* 0x000fe200000e0000 */
[----:B------:R-:W-:Y:S01]  /*14ed0*/  IMAD.MOV.U32 R31, RZ, RZ, 0x40000040 ;  /* 0x40000040ff1f7424 */ /* 0x000fe200078e00ff */
[----:B------:R-:W-:Y:S01]  /*14ee0*/  R2UR UR12, R30 ;  /* 0x000000001e0c72ca */ /* 0x000fe200000e0000 */
[----:B------:R-:W-:Y:S01]  /*14ef0*/  VIADD R30, R26, 0x4 ;  /* 0x000000041a1e7836 */ /* 0x000fe20000000000 */
[----:B------:R-:W-:Y:S01]  /*14f00*/  R2UR UR41, R27 ;  /* 0x000000001b2972ca */ /* 0x000fe200000e0000 */
[----:B------:R-:W0:Y:S01]  /*14f10*/  S2R R141, SR_TID.X ;  /* 0x00000000008d7919 */ /* 0x000e220000002100 */
[----:B------:R-:W-:Y:S01]  /*14f20*/  R2UR UR17, R31 ;  /* 0x000000001f1172ca */ /* 0x000fe200000e0000 */
[----:B------:R-:W-:Y:S01]  /*14f30*/  IMAD.MOV.U32 R31, RZ, RZ, 0x40000040 ;  /* 0x40000040ff1f7424 */ /* 0x000fe200078e00ff */
[----:B------:R-:W-:Y:S01]  /*14f40*/  R2UR UR16, R30 ;  /* 0x000000001e1072ca */ /* 0x000fe200000e0000 */
[----:B------:R-:W-:-:S02]  /*14f50*/  VIADD R30, R26, 0x6 ;  /* 0x000000061a1e7836 */ /* 0x000fc40000000000 */
[--C-:B------:R-:W-:Y:S01]  /*14f60*/  FFMA.FTZ R82, R11, UR39, -R86.reuse ;  /* 0x000000270b527c23 */ /* 0x100fe20008010856 */
[----:B------:R-:W-:Y:S01]  /*14f70*/  HGMMA.64x96x16.F32.BF16 R88, gdesc[UR8].tnspB, R88, gsb0 ;  /* 0x41600000085879f0 */ /* 0x000fe20008001858 */
[----:B------:R-:W-:Y:S01]  /*14f80*/  R2UR UR21, R31 ;  /* 0x000000001f1572ca */ /* 0x000fe200000e0000 */
[----:B------:R-:W-:Y:S01]  /*14f90*/  IMAD.MOV.U32 R31, RZ, RZ, 0x40000040 ;  /* 0x40000040ff1f7424 */ /* 0x000fe200078e00ff */
[----:B------:R-:W-:Y:S01]  /*14fa0*/  R2UR UR20, R30 ;  /* 0x000000001e1472ca */ /* 0x000fe200000e0000 */
[----:B------:R-:W-:Y:S01]  /*14fb0*/  VIADD R30, R26, 0x600 ;  /* 0x000006001a1e7836 */ /* 0x000fe20000000000 */
[----:B------:R-:W-:Y:S01]  /*14fc0*/  MUFU.EX2 R55, R55 ;  /* 0x0000003700377308 */ /* 0x000fe20000000800 */
[----:B------:R-:W-:Y:S01]  /*14fd0*/  FFMA.FTZ R34, R34, UR39, -R86 ;  /* 0x0000002722227c23 */ /* 0x000fe20008010856 */
[----:B------:R-:W-:Y:S01]  /*14fe0*/  R2UR UR25, R31 ;  /* 0x000000001f1972ca */ /* 0x000fe200000e0000 */
[----:B------:R-:W-:Y:S01]  /*14ff0*/  IMAD.MOV.U32 R31, RZ, RZ, 0x40000040 ;  /* 0x40000040ff1f7424 */ /* 0x000fe200078e00ff */
[----:B------:R-:W-:Y:S01]  /*15000*/  R2UR UR24, R30 ;  /* 0x000000001e1872ca */ /* 0x000fe200000e0000 */
[----:B------:R-:W-:-:S02]  /*15010*/  VIADD R30, R26, 0x602 ;  /* 0x000006021a1e7836 */ /* 0x000fc40000000000 */
[--C-:B------:R-:W-:Y:S01]  /*15020*/  FFMA.FTZ R35, R35, UR39, -R86.reuse ;  /* 0x0000002723237c23 */ /* 0x100fe20008010856 */
[--C-:B------:R-:W-:Y:S01]  /*15030*/  FFMA.FTZ R38, R38, UR39, -R86.reuse ;  /* 0x0000002726267c23 */ /* 0x100fe20008010856 */
[----:B------:R-:W-:Y:S01]  /*15040*/  R2UR UR29, R31 ;  /* 0x000000001f1d72ca */ /* 0x000fe200000e0000 */
[----:B------:R-:W-:Y:S01]  /*15050*/  IMAD.MOV.U32 R31, RZ, RZ, 0x40000040 ;  /* 0x40000040ff1f7424 */ /* 0x000fe200078e00ff */
[----:B------:R-:W-:Y:S01]  /*15060*/  R2UR UR28, R30 ;  /* 0x000000001e1c72ca */ /* 0x000fe200000e0000 */
[C---:B------:R-:W-:Y:S01]  /*15070*/  VIADD R30, R26.reuse, 0x604 ;  /* 0x000006041a1e7836 */ /* 0x040fe20000000000 */
[----:B------:R-:W-:Y:S01]  /*15080*/  MUFU.EX2 R59, R59 ;  /* 0x0000003b003b7308 */ /* 0x000fe20000000800 */
[----:B------:R-:W-:Y:S01]  /*15090*/  VIADD R26, R26, 0x606 ;  /* 0x000006061a1a7836 */ /* 0x000fe20000000000 */
[----:B------:R-:W-:Y:S01]  /*150a0*/  R2UR UR33, R31 ;  /* 0x000000001f2172ca */ /* 0x000fe200000e0000 */
[--C-:B------:R-:W-:Y:S01]  /*150b0*/  FFMA.FTZ R39, R39, UR39, -R86.reuse ;  /* 0x0000002727277c23 */ /* 0x100fe20008010856 */
[----:B------:R-:W-:Y:S01]  /*150c0*/  R2UR UR32, R30 ;  /* 0x000000001e2072ca */ /* 0x000fe200000e0000 */
[--C-:B------:R-:W-:Y:S01]  /*150d0*/  FFMA.FTZ R42, R42, UR39, -R86.reuse ;  /* 0x000000272a2a7c23 */ /* 0x100fe20008010856 */
[----:B------:R-:W-:Y:S01]  /*150e0*/  R2UR UR40, R26 ;  /* 0x000000001a2872ca */ /* 0x000fe200000e0000 */
[--C-:B------:R-:W-:Y:S01]  /*150f0*/  FFMA.FTZ R43, R43, UR39, -R86.reuse ;  /* 0x000000272b2b7c23 */ /* 0x100fe20008010856 */
[--C-:B------:R-:W-:Y:S01]  /*15100*/  FFMA.FTZ R46, R46, UR39, -R86.reuse ;  /* 0x000000272e2e7c23 */ /* 0x100fe20008010856 */
[----:B0-----:R-:W-:Y:S01]  /*15110*/  SHF.R.U32.HI R11, RZ, 0x7, R141 ;  /* 0x00000007ff0b7819 */ /* 0x001fe2000001168d */
[--C-:B------:R-:W-:Y:S01]  /*15120*/  FFMA.FTZ R47, R47, UR39, -R86.reuse ;  /* 0x000000272f2f7c23 */ /* 0x100fe20008010856 */
[----:B------:R-:W-:Y:S01]  /*15130*/  ISETP.GE.U32.AND P2, PT, R141, 0x180, PT ;  /* 0x000001808d00780c */ /* 0x000fe20003f46070 */
[--C-:B------:R-:W-:Y:S01]  /*15140*/  FFMA.FTZ R50, R50, UR39, -R86.reuse ;  /* 0x0000002732327c23 */ /* 0x100fe20008010856 */
[----:B------:R-:W-:Y:S01]  /*15150*/  FFMA.FTZ R51, R51, UR39, -R86 ;  /* 0x0000002733337c23 */ /* 0x000fe20008010856 */
[----:B------:R-:W-:-:S02]  /*15160*/  VIADD R11, R11, 0x9 ;  /* 0x000000090b0b7836 */ /* 0x000fc40000000000 */
        /* <DEDUP_REMOVED lines=15> */
[----:B------:R-:W-:Y:S01]  /*15260*/  FFMA.FTZ R85, R85, UR39, -R86 ;  /* 0x0000002755557c23 */ /* 0x000fe20008010856 */
[----:B------:R-:W-:-:S02]  /*15270*/  @!P1 IMAD R9, R9, 0x8, R2 ;  /* 0x0000000809099824 */ /* 0x000fc400078e0202 */
[----:B------:R-:W-:Y:S01]  /*15280*/  FMUL.FTZ R5, R5, UR39 ;  /* 0x0000002705057c20 */ /* 0x000fe20008410000 */
[----:B------:R-:W-:Y:S02]  /*15290*/  WARPGROUP.DEPBAR.LE gsb0, 0x0 ;  /* 0x00008000000079c5 */ /* 0x000fe40000010000 */
[----:B------:R-:W-:Y:S01]  /*152a0*/  WARPGROUP.ARRIVE ;  /* 0x00000000000079c5 */ /* 0x000fe20000000000 */
[----:B------:R-:W-:Y:S01]  /*152b0*/  SEL R11, R11, 0x9, !P2 ;  /* 0x000000090b0b7807 */ /* 0x000fe20005000000 */
[----:B------:R-:W-:Y:S01]  /*152c0*/  MUFU.EX2 R62, R62 ;  /* 0x0000003e003e7308 */ /* 0x000fe20000000800 */
[----:B------:R-:W-:Y:S02]  /*152d0*/  FFMA.FTZ R86, R87, UR39, -R86 ;  /* 0x0000002757567c23 */ /* 0x000fe40008010856 */
[----:B------:R-:W2:Y:S01]  /*152e0*/  LDL R87, [R1+0x1c] ;  /* 0x00001c0001577983 */ /* 0x000ea20000100800 */
[----:B------:R-:W-:Y:S04]  /*152f0*/  HGMMA.64x96x16.F32.BF16 R88, gdesc[UR12].tnspB, R88, gsb0 ;  /* 0x416000000c5879f0 */ /* 0x000fe80008001858 */
[----:B------:R-:W-:Y:S01]  /*15300*/  MUFU.EX2 R66, R66 ;  /* 0x0000004200427308 */ /* 0x000fe20000000800 */
[----:B------:R-:W-:-:S07]  /*15310*/  @!P1 VIADD R9, R9, 0x2d860 ;  /* 0x0002d86009099836 */ /* 0x000fce0000000000 */
[----:B------:R-:W0:Y:S01]  /*15320*/  MUFU.EX2 R5, R5 ;  /* 0x0000000500057308 */ /* 0x000e220000000800 */
[----:B------:R-:W-:Y:S02]  /*15330*/  WARPGROUP.DEPBAR.LE gsb0, 0x0 ;  /* 0x00008000000079c5 */ /* 0x000fe40000010000 */
[----:B------:R-:W-:-:S06]  /*15340*/  WARPGROUP.ARRIVE ;  /* 0x00000000000079c5 */ /* 0x000fcc0000000000 */
[----:B------:R-:W-:Y:S03]  /*15350*/  HGMMA.64x96x16.F32.BF16 R88, gdesc[UR16].tnspB, R88, gsb0 ;  /* 0x41600000105879f0 */ /* 0x000fe60008001858 */
        /* <DEDUP_REMOVED lines=14> */
[----:B------:R-:W-:Y:S01]  /*15440*/  HGMMA.64x96x16.F32.BF16 R88, gdesc[UR40].tnspB, R88, gsb0 ;  /* 0x41600000285879f0 */ /* 0x000fe20008001858 */
[----:B------:R-:W-:Y:S01]  /*15450*/  @!P1 PRMT R9, RZ, 0x654, R9 ;  /* 0x00000654ff099816 */ /* 0x000fe20000000009 */
[----:B------:R-:W1:Y:S01]  /*15460*/  MUFU.EX2 R34, R34 ;  /* 0x0000002200227308 */ /* 0x000e620000000800 */
[----:B0-----:R-:W-:-:S04]  /*15470*/  FFMA.FTZ R3, R5, R3, R55 ;  /* 0x0000000305037223 */ /* 0x001fc80000010037 */
[----:B------:R-:W-:-:S03]  /*15480*/  FADD.FTZ R3, R59, R3 ;  /* 0x000000033b037221 */ /* 0x000fc60000010000 */
[----:B------:R-:W0:Y:S01]  /*15490*/  MUFU.EX2 R35, R35 ;  /* 0x0000002300237308 */ /* 0x000e220000000800 */
[----:B------:R-:W-:-:S07]  /*154a0*/  FADD.FTZ R3, R62, R3 ;  /* 0x000000033e037221 */ /* 0x000fce0000010000 */
[----:B------:R-:W3:Y:S01]  /*154b0*/  MUFU.EX2 R38, R38 ;  /* 0x0000002600267308 */ /* 0x000ee20000000800 */
[----:B------:R-:W-:-:S07]  /*154c0*/  FADD.FTZ R3, R66, R3 ;  /* 0x0000000342037221 */ /* 0x000fce0000010000 */
[----:B------:R-:W-:Y:S01]  /*154d0*/  MUFU.EX2 R39, R39 ;  /* 0x0000002700277308 */ /* 0x000fe20000000800 */
[----:B-1----:R-:W-:-:S04]  /*154e0*/  FADD.FTZ R3, R34, R3 ;  /* 0x0000000322037221 */ /* 0x002fc80000010000 */
[----:B0-----:R-:W-:-:S04]  /*154f0*/  FADD.FTZ R3, R35, R3 ;  /* 0x0000000323037221 */ /* 0x001fc80000010000 */
[----:B---3--:R-:W-:Y:S01]  /*15500*/  FADD.FTZ R3, R38, R3 ;  /* 0x0000000326037221 */ /* 0x008fe20000010000 */
[----:B------:R-:W-:Y:S02]  /*15510*/  WARPGROUP.DEPBAR.LE gsb0, 0x0 ;  /* 0x00008000000079c5 */ /* 0x000fe40000010000 */
[----:B------:R0:W-:Y:S06]  /*15520*/  BAR.ARV R11, 0x100 ;  /* 0x0004000b0000751d */ /* 0x0001ec0000002000 */
[----:B0-----:R-:W-:-:S04]  /*15530*/  @!P1 IMAD R11, R17, 0x8, R2 ;  /* 0x00000008110b9824 */ /* 0x001fc800078e0202 */
[----:B------:R-:W-:-:S05]  /*15540*/  @!P1 VIADD R11, R11, 0x2d840 ;  /* 0x0002d8400b0b9836 */ /* 0x000fca0000000000 */
[----:B------:R-:W-:-:S04]  /*15550*/  @!P1 PRMT R11, RZ, 0x654, R11 ;  /* 0x00000654ff0b9816 */ /* 0x000fc8000000000b */
[----:B------:R0:W-:Y:S01]  /*15560*/  @!P1 SYNCS.ARRIVE.TRANS64.RED.A1T0 RZ, [R11+URZ], RZ ;  /* 0x000000ff0bff99a7 */ /* 0x0001e2000810043f */
[----:B------:R1:W-:Y:S01]  /*15570*/  @!P1 SYNCS.ARRIVE.TRANS64.RED.A1T0 RZ, [R9+URZ], RZ ;  /* 0x000000ff09ff99a7 */ /* 0x0003e2000810043f */
[----:B0-----:R-:W-:Y:S02]  /*15580*/  F2FP.BF16.F32.PACK_AB R11, R66, R62 ;  /* 0x0000003e420b723e */ /* 0x001fe400000010ff */
[----:B-1----:R-:W-:-:S05]  /*15590*/  F2FP.BF16.F32.PACK_AB R9, R59, R55 ;  /* 0x000000373b09723e */ /* 0x002fca00000010ff */
[----:B------:R0:W-:Y:S02]  /*155a0*/  STSM.16.M88.4 [R137+0x21800], R8 ;  /* 0x0218000889007844 */ /* 0x0001e40000000200 */
[----:B0-----:R-:W0:Y:S08]  /*155b0*/  MUFU.EX2 R8, R15 ;  /* 0x0000000f00087308 */ /* 0x001e300000000800 */
[----:B------:R-:W1:Y:S08]  /*155c0*/  MUFU.EX2 R9, R24 ;  /* 0x0000001800097308 */ /* 0x000e700000000800 */
[----:B------:R-:W3:Y:S01]  /*155d0*/  MUFU.EX2 R10, R25 ;  /* 0x00000019000a7308 */ /* 0x000ee20000000800 */
[----:B0-----:R-:W-:-:S07]  /*155e0*/  FADD.FTZ R4, R8, R4 ;  /* 0x0000000408047221 */ /* 0x001fce0000010000 */
[----:B------:R-:W0:Y:S01]  /*155f0*/  MUFU.EX2 R11, R28 ;  /* 0x0000001c000b7308 */ /* 0x000e220000000800 */
[----:B-1----:R-:W-:-:S04]  /*15600*/  FADD.FTZ R4, R9, R4 ;  /* 0x0000000409047221 */ /* 0x002fc80000010000 */
[----:B---3--:R-:W-:-:S04]  /*15610*/  FADD.FTZ R4, R10, R4 ;  /* 0x000000040a047221 */ /* 0x008fc80000010000 */
[C---:B0-----:R-:W-:Y:S01]  /*15620*/  FADD.FTZ R4, R11.reuse, R4 ;  /* 0x000000040b047221 */ /* 0x041fe20000010000 */
[----:B------:R-:W-:Y:S02]  /*15630*/  F2FP.BF16.F32.PACK_AB R10, R11, R10 ;  /* 0x0000000a0b0a723e */ /* 0x000fe400000010ff */
[----:B------:R-:W-:Y:S02]  /*15640*/  F2FP.BF16.F32.PACK_AB R11, R39, R38 ;  /* 0x00000026270b723e */ /* 0x000fe400000010ff */
[----:B------:R-:W3:Y:S01]  /*15650*/  LDL R38, [R1+0x20] ;  /* 0x0000200001267983 */ /* 0x000ee20000100800 */
[----:B------:R-:W0:Y:S08]  /*15660*/  MUFU.EX2 R24, R29 ;  /* 0x0000001d00187308 */ /* 0x000e300000000800 */
[----:B------:R-:W1:Y:S08]  /*15670*/  MUFU.EX2 R15, R32 ;  /* 0x00000020000f7308 */ /* 0x000e700000000800 */
[----:B------:R-:W4:Y:S08]  /*15680*/  MUFU.EX2 R25, R42 ;  /* 0x0000002a00197308 */ /* 0x000f300000000800 */
[----:B------:R-:W5:Y:S01]  /*15690*/  MUFU.EX2 R26, R33 ;  /* 0x00000021001a7308 */ /* 0x000f620000000800 */
[----:B0-----:R-:W-:-:S07]  /*156a0*/  FADD.FTZ R4, R24, R4 ;  /* 0x0000000418047221 */ /* 0x001fce0000010000 */
[----:B------:R-:W0:Y:S08]  /*156b0*/  MUFU.EX2 R43, R43 ;  /* 0x0000002b002b7308 */ /* 0x000e300000000800 */
[----:B------:R-:W0:Y:S01]  /*156c0*/  MUFU.EX2 R36, R36 ;  /* 0x0000002400247308 */ /* 0x000e220000000800 */
[----:B------:R-:W-:Y:S01]  /*156d0*/  FADD.FTZ R3, R39, R3 ;  /* 0x0000000327037221 */ /* 0x000fe20000010000 */
[----:B-1----:R-:W-:-:S06]  /*156e0*/  FADD.FTZ R4, R15, R4 ;  /* 0x000000040f047221 */ /* 0x002fcc0000010000 */
[----:B------:R-:W1:Y:S08]  /*156f0*/  MUFU.EX2 R27, R46 ;  /* 0x0000002e001b7308 */ /* 0x000e700000000800 */
[----:B------:R-:W1:Y:S01]  /*15700*/  MUFU.EX2 R37, R37 ;  /* 0x0000002500257308 */ /* 0x000e620000000800 */
[----:B----4-:R-:W-:Y:S01]  /*15710*/  FADD.FTZ R3, R25, R3 ;  /* 0x0000000319037221 */ /* 0x010fe20000010000 */
[----:B-----5:R-:W-:-:S06]  /*15720*/  FADD.FTZ R4, R26, R4 ;  /* 0x000000041a047221 */ /* 0x020fcc0000010000 */
[----:B------:R-:W4:Y:S08]  /*15730*/  MUFU.EX2 R47, R47 ;  /* 0x0000002f002f7308 */ /* 0x000f300000000800 */
[----:B------:R-:W5:Y:S01]  /*15740*/  MUFU.EX2 R40, R40 ;  /* 0x0000002800287308 */ /* 0x000f620000000800 */
[----:B0-----:R-:W-:Y:S01]  /*15750*/  FADD.FTZ R3, R43, R3 ;  /* 0x000000032b037221 */ /* 0x001fe20000010000 */
[----:B------:R-:W-:-:S06]  /*15760*/  FADD.FTZ R4, R36, R4 ;  /* 0x0000000424047221 */ /* 0x000fcc0000010000 */
[----:B------:R-:W0:Y:S08]  /*15770*/  MUFU.EX2 R50, R50 ;  /* 0x0000003200327308 */ /* 0x000e300000000800 */
[----:B------:R-:W0:Y:S01]  /*15780*/  MUFU.EX2 R41, R41 ;  /* 0x0000002900297308 */ /* 0x000e220000000800 */
[----:B-1----:R-:W-:Y:S01]  /*15790*/  FADD.FTZ R3, R27, R3 ;  /* 0x000000031b037221 */ /* 0x002fe20000010000 */
[----:B------:R-:W-:-:S06]  /*157a0*/  FADD.FTZ R4, R37, R4 ;  /* 0x0000000425047221 */ /* 0x000fcc0000010000 */
        /* <DEDUP_REMOVED lines=9> */
[----:B------:R-:W2:Y:S01]  /*15840*/  MUFU.EX2 R48, R48 ;  /* 0x0000003000307308 */ /* 0x000ea20000000800 */
        /* <DEDUP_REMOVED lines=9> */
[----:B--2---:R-:W-:-:S06]  /*158e0*/  FADD.FTZ R33, R48, R33 ;  /* 0x0000002130217221 */ /* 0x004fcc0000010000 */
[----:B------:R-:W0:Y:S01]  /*158f0*/  MUFU.EX2 R31, R77 ;  /* 0x0000004d001f7308 */ /* 0x000e220000000800 */
[----:B------:R-:W-:-:S07]  /*15900*/  F2FP.BF16.F32.PACK_AB R8, R9, R8 ;  /* 0x000000080908723e */ /* 0x000fce00000010ff */
[----:B------:R-:W2:Y:S01]  /*15910*/  MUFU.EX2 R53, R53 ;  /* 0x0000003500357308 */ /* 0x000ea20000000800 */
[----:B------:R-:W-:Y:S01]  /*15920*/  F2FP.BF16.F32.PACK_AB R9, R35, R34 ;  /* 0x000000222309723e */ /* 0x000fe200000010ff */
[----:B-1----:R-:W-:-:S06]  /*15930*/  FADD.FTZ R3, R29, R4 ;  /* 0x000000041d037221 */ /* 0x002fcc0000010000 */
[----:B------:R-:W1:Y:S01]  /*15940*/  MUFU.EX2 R63, R63 ;  /* 0x0000003f003f7308 */ /* 0x000e620000000800 */
[----:B------:R-:W-:-:S07]  /*15950*/  FADD.FTZ R33, R30, R33 ;  /* 0x000000211e217221 */ /* 0x000fce0000010000 */
[----:B------:R-:W1:Y:S01]  /*15960*/  MUFU.EX2 R56, R56 ;  /* 0x0000003800387308 */ /* 0x000e620000000800 */
[----:B------:R5:W-:Y:S01]  /*15970*/  STSM.16.M88.4 [R87], R8 ;  /* 0x0000000857007844 */ /* 0x000be20000000200 */
[----:B----4-:R-:W-:-:S06]  /*15980*/  FADD.FTZ R4, R58, R3 ;  /* 0x000000033a047221 */ /* 0x010fcc0000010000 */
[----:B------:R-:W4:Y:S08]  /*15990*/  MUFU.EX2 R81, R81 ;  /* 0x0000005100517308 */ /* 0x000f300000000800 */
[----:B------:R-:W4:Y:S01]  /*159a0*/  MUFU.EX2 R57, R57 ;  /* 0x0000003900397308 */ /* 0x000f220000000800 */
[----:B-----5:R-:W-:Y:S01]  /*159b0*/  FADD.FTZ R10, R52, R33 ;  /* 0x00000021340a7221 */ /* 0x020fe20000010000 */
[----:B0-----:R-:W-:-:S06]  /*159c0*/  FADD.FTZ R4, R31, R4 ;  /* 0x000000041f047221 */ /* 0x001fcc0000010000 */
[----:B------:R-:W0:Y:S01]  /*159d0*/  MUFU.EX2 R67, R67 ;  /* 0x0000004300437308 */ /* 0x000e220000000800 */
[----:B--2---:R-:W-:-:S07]  /*159e0*/  FADD.FTZ R3, R53, R10 ;  /* 0x0000000a35037221 */ /* 0x004fce0000010000 */
[----:B------:R-:W2:Y:S01]  /*159f0*/  MUFU.EX2 R60, R60 ;  /* 0x0000003c003c7308 */ /* 0x000ea20000000800 */
[----:B-1----:R-:W-:Y:S01]  /*15a00*/  FADD.FTZ R4, R63, R4 ;  /* 0x000000043f047221 */ /* 0x002fe20000010000 */
[----:B------:R-:W-:-:S06]  /*15a10*/  F2FP.BF16.F32.PACK_AB R11, R14, R51 ;  /* 0x000000330e0b723e */ /* 0x000fcc00000010ff */
[----:B------:R-:W1:Y:S01]  /*15a20*/  MUFU.EX2 R70, R70 ;  /* 0x0000004600467308 */ /* 0x000e620000000800 */
[----:B------:R-:W-:-:S07]  /*15a30*/  FADD.FTZ R14, R56, R3 ;  /* 0x00000003380e7221 */ /* 0x000fce0000010000 */
[----:B------:R-:W5:Y:S01]  /*15a40*/  MUFU.EX2 R61, R61 ;  /* 0x0000003d003d7308 */ /* 0x000f620000000800 */
[----:B------:R-:W-:Y:S01]  /*15a50*/  F2FP.BF16.F32.PACK_AB R24, R15, R24 ;  /* 0x000000180f18723e */ /* 0x000fe200000010ff */
[----:B----4-:R-:W-:-:S06]  /*15a60*/  FADD.FTZ R4, R81, R4 ;  /* 0x0000000451047221 */ /* 0x010fcc0000010000 */
[----:B------:R-:W4:Y:S01]  /*15a70*/  MUFU.EX2 R71, R71 ;  /* 0x0000004700477308 */ /* 0x000f220000000800 */
[----:B------:R-:W-:-:S07]  /*15a80*/  FADD.FTZ R15, R57, R14 ;  /* 0x0000000e390f7221 */ /* 0x000fce0000010000 */
[----:B------:R-:W4:Y:S01]  /*15a90*/  MUFU.EX2 R64, R64 ;  /* 0x0000004000407308 */ /* 0x000f220000000800 */
[----:B0-----:R-:W-:Y:S01]  /*15aa0*/  FADD.FTZ R3, R67, R4 ;  /* 0x0000000443037221 */ /* 0x001fe20000010000 */
[----:B--2---:R-:W-:-:S06]  /*15ab0*/  FADD.FTZ R34, R60, R15 ;  /* 0x0000000f3c227221 */ /* 0x004fcc0000010000 */
[----:B------:R-:W-:Y:S08]  /*15ac0*/  MUFU.EX2 R65, R65 ;  /* 0x0000004100417308 */ /* 0x000ff00000000800 */
[----:B------:R-:W0:Y:S01]  /*15ad0*/  MUFU.EX2 R74, R74 ;  /* 0x0000004a004a7308 */ /* 0x000e220000000800 */
[----:B-1----:R-:W-:Y:S01]  /*15ae0*/  FADD.FTZ R14, R70, R3 ;  /* 0x00000003460e7221 */ /* 0x002fe20000010000 */
[----:B-----5:R-:W-:-:S06]  /*15af0*/  FADD.FTZ R15, R61, R34 ;  /* 0x000000223d0f7221 */ /* 0x020fcc0000010000 */
[----:B------:R-:W-:Y:S01]  /*15b00*/  MUFU.EX2 R68, R68 ;  /* 0x0000004400447308 */ /* 0x000fe20000000800 */
[----:B------:R-:W-:-:S07]  /*15b10*/  F2FP.BF16.F32.PACK_AB R25, R43, R25 ;  /* 0x000000192b19723e */ /* 0x000fce00000010ff */
[----:B------:R-:W1:Y:S01]  /*15b20*/  MUFU.EX2 R75, R75 ;  /* 0x0000004b004b7308 */ /* 0x000e620000000800 */
[----:B------:R-:W-:Y:S02]  /*15b30*/  F2FP.BF16.F32.PACK_AB R26, R36, R26 ;  /* 0x0000001a241a723e */ /* 0x000fe400000010ff */
[----:B------:R-:W-:Y:S01]  /*15b40*/  F2FP.BF16.F32.PACK_AB R27, R47, R27 ;  /* 0x0000001b2f1b723e */ /* 0x000fe200000010ff */
[----:B----4-:R-:W-:Y:S01]  /*15b50*/  FADD.FTZ R3, R71, R14 ;  /* 0x0000000e47037221 */ /* 0x010fe20000010000 */
[----:B------:R-:W-:-:S03]  /*15b60*/  F2FP.BF16.F32.PACK_AB R8, R40, R37 ;  /* 0x000000252808723e */ /* 0x000fc600000010ff */
[----:B------:R-:W-:Y:S01]  /*15b70*/  MUFU.EX2 R32, R69 ;  /* 0x0000004500207308 */ /* 0x000fe20000000800 */
[----:B------:R-:W-:Y:S02]  /*15b80*/  F2FP.BF16.F32.PACK_AB R9, R82, R50 ;  /* 0x000000325209723e */ /* 0x000fe400000010ff */
[----:B------:R-:W-:-:S05]  /*15b90*/  F2FP.BF16.F32.PACK_AB R10, R44, R41 ;  /* 0x000000292c0a723e */ /* 0x000fca00000010ff */
[----:B------:R-:W2:Y:S01]  /*15ba0*/  MUFU.EX2 R78, R78 ;  /* 0x0000004e004e7308 */ /* 0x000ea20000000800 */
[----:B------:R-:W-:Y:S01]  /*15bb0*/  FADD.FTZ R14, R64, R15 ;  /* 0x0000000f400e7221 */ /* 0x000fe20000010000 */
[----:B------:R-:W-:Y:S06]  /*15bc0*/  STSM.16.M88.4 [R139], R24 ;  /* 0x000000188b007844 */ /* 0x000fec0000000200 */
[----:B------:R-:W-:Y:S01]  /*15bd0*/  MUFU.EX2 R72, R72 ;  /* 0x0000004800487308 */ /* 0x000fe20000000800 */
[----:B------:R0:W-:Y:S07]  /*15be0*/  STSM.16.M88.4 [R138], R8 ;  /* 0x000000088a007844 */ /* 0x0001ee0000000200 */
[----:B------:R-:W4:Y:S08]  /*15bf0*/  MUFU.EX2 R79, R79 ;  /* 0x0000004f004f7308 */ /* 0x000f300000000800 */
[----:B------:R-:W-:Y:S01]  /*15c00*/  MUFU.EX2 R73, R73 ;  /* 0x0000004900497308 */ /* 0x000fe20000000800 */
[----:B0-----:R-:W-:Y:S01]  /*15c10*/  FADD.FTZ R10, R74, R3 ;  /* 0x000000034a0a7221 */ /* 0x001fe20000010000 */
[----:B------:R-:W-:-:S06]  /*15c20*/  FADD.FTZ R11, R65, R14 ;  /* 0x0000000e410b7221 */ /* 0x000fcc0000010000 */
[----:B------:R-:W0:Y:S01]  /*15c30*/  MUFU.EX2 R33, R84 ;  /* 0x0000005400217308 */ /* 0x000e220000000800 */
[----:B-1----:R-:W-:Y:S01]  /*15c40*/  FADD.FTZ R3, R75, R10 ;  /* 0x0000000a4b037221 */ /* 0x002fe20000010000 */
[----:B------:R-:W-:-:S06]  /*15c50*/  FADD.FTZ R15, R68, R11 ;  /* 0x0000000b440f7221 */ /* 0x000fcc0000010000 */
[----:B------:R-:W-:Y:S08]  /*15c60*/  MUFU.EX2 R76, R76 ;  /* 0x0000004c004c7308 */ /* 0x000ff00000000800 */
[----:B------:R-:W1:Y:S08]  /*15c70*/  MUFU.EX2 R4, R83 ;  /* 0x0000005300047308 */ /* 0x000e700000000800 */
[----:B------:R-:W-:Y:S08]  /*15c80*/  MUFU.EX2 R85, R85 ;  /* 0x0000005500557308 */ /* 0x000ff00000000800 */
[----:B------:R-:W5:Y:S01]  /*15c90*/  MUFU.EX2 R86, R86 ;  /* 0x0000005600567308 */ /* 0x000f620000000800 */
[----:B--2---:R-:W-:Y:S01]  /*15ca0*/  FADD.FTZ R14, R78, R3 ;  /* 0x000000034e0e7221 */ /* 0x004fe20000010000 */
[----:B------:R-:W-:Y:S01]  /*15cb0*/  FADD.FTZ R15, R32, R15 ;  /* 0x0000000f200f7221 */ /* 0x000fe20000010000 */
[----:B------:R-:W-:-:S02]  /*15cc0*/  F2FP.BF16.F32.PACK_AB R28, R48, R28 ;  /* 0x0000001c301c723e */ /* 0x000fc400000010ff */
[----:B----4-:R-:W-:Y:S01]  /*15cd0*/  FADD.FTZ R14, R79, R14 ;  /* 0x0000000e4f0e7221 */ /* 0x010fe20000010000 */
[----:B------:R-:W-:Y:S01]  /*15ce0*/  FADD.FTZ R34, R72, R15 ;  /* 0x0000000f48227221 */ /* 0x000fe20000010000 */
[----:B------:R-:W-:Y:S02]  /*15cf0*/  F2FP.BF16.F32.PACK_AB R29, R58, R29 ;  /* 0x0000001d3a1d723e */ /* 0x000fe400000010ff */
[----:B------:R-:W-:Y:S02]  /*15d00*/  F2FP.BF16.F32.PACK_AB R30, R52, R30 ;  /* 0x0000001e341e723e */ /* 0x000fe400000010ff */
[----:B------:R-:W-:Y:S01]  /*15d10*/  F2FP.BF16.F32.PACK_AB R31, R63, R31 ;  /* 0x0000001f3f1f723e */ /* 0x000fe200000010ff */
[----:B0-----:R-:W-:Y:S01]  /*15d20*/  FADD.FTZ R3, R33, R14 ;  /* 0x0000000e21037221 */ /* 0x001fe20000010000 */
[----:B------:R-:W-:Y:S01]  /*15d30*/  F2FP.BF16.F32.PACK_AB R8, R56, R53 ;  /* 0x000000353808723e */ /* 0x000fe200000010ff */
[----:B------:R-:W-:Y:S01]  /*15d40*/  FADD.FTZ R15, R73, R34 ;  /* 0x00000022490f7221 */ /* 0x000fe20000010000 */
        /* <DEDUP_REMOVED lines=8> */
[----:B-1----:R-:W-:Y:S02]  /*15dd0*/  F2FP.BF16.F32.PACK_AB R33, R4, R33 ;  /* 0x000000210421723e */ /* 0x002fe400000010ff */
[----:B------:R-:W-:Y:S02]  /*15de0*/  F2FP.BF16.F32.PACK_AB R34, R76, R73 ;  /* 0x000000494c22723e */ /* 0x000fe400000010ff */
[----:B-----5:R-:W-:Y:S01]  /*15df0*/  F2FP.BF16.F32.PACK_AB R35, R86, R85 ;  /* 0x000000555623723e */ /* 0x020fe200000010ff */
[----:B------:R-:W-:Y:S04]  /*15e00*/  STSM.16.M88.4 [R137+0x27800], R28 ;  /* 0x0278001c89007844 */ /* 0x000fe80000000200 */
[----:B---3--:R0:W-:Y:S04]  /*15e10*/  STSM.16.M88.4 [R38], R8 ;  /* 0x0000000826007844 */ /* 0x0081e80000000200 */
[----:B------:R1:W-:Y:S04]  /*15e20*/  STSM.16.M88.4 [R139+0x6000], R24 ;  /* 0x006000188b007844 */ /* 0x0003e80000000200 */
[----:B------:R1:W-:Y:S01]  /*15e30*/  STSM.16.M88.4 [R138+0x6000], R32 ;  /* 0x006000208a007844 */ /* 0x0003e20000000200 */
[----:B------:R-:W-:Y:S01]  /*15e40*/  @!PT LDS RZ, [RZ] ;  /* 0x00000000fffff984 */ /* 0x000fe20000000800 */
[----:B------:R-:W-:Y:S01]  /*15e50*/  @!PT LDS RZ, [RZ] ;  /* 0x00000000fffff984 */ /* 0x000fe20000000800 */
[----:B------:R-:W-:Y:S01]  /*15e60*/  @!PT LDS RZ, [RZ] ;  /* 0x00000000fffff984 */ /* 0x000fe20000000800 */
[----:B------:R-:W-:Y:S01]  /*15e70*/  @!PT LDS RZ, [RZ] ;  /* 0x00000000fffff984 */ /* 0x000fe20000000800 */
[----:B------:R2:W-:Y:S06]  /*15e80*/  MEMBAR.ALL.CTA ;  /* 0x0000000000007992 */ /* 0x0005ec0000008000 */
[----:B--2---:R-:W2:Y:S01]  /*15e90*/  FENCE.VIEW.ASYNC.S ;  /* 0x00000000000073c6 */ /* 0x004ea20000000000 */
[----:B------:R-:W-:Y:S01]  /*15ea0*/  ISETP.GT.AND P2, PT, R0, R140, PT ;  /* 0x0000008c0000720c */ /* 0x000fe20003f44270 */
[----:B------:R-:W-:Y:S01]  /*15eb0*/  FADD.FTZ R14, R4, R3 ;  /* 0x00000003040e7221 */ /* 0x000fe20000010000 */
[----:B------:R-:W-:-:S03]  /*15ec0*/  FMUL.FTZ R90, R90, R5 ;  /* 0x000000055a5a7220 */ /* 0x000fc60000410000 */
        /* <DEDUP_REMOVED lines=50> */
[----:B------:R-:W-:-:S02]  /*161f0*/  VIADD R0, R0, 0xffffffff ;  /* 0xffffffff00007836 */ /* 0x000fc40000000000 */
[----:B0-----:R-:W-:Y:S02]  /*16200*/  IMAD.MOV.U32 R10, RZ, RZ, R22 ;  /* 0x000000ffff0a7224 */ /* 0x001fe400078e0016 */
[----:B------:R-:W-:Y:S02]  /*16210*/  IMAD.MOV.U32 R9, RZ, RZ, R17 ;  /* 0x000000ffff097224 */ /* 0x000fe400078e0011 */
[----:B------:R-:W-:Y:S02]  /*16220*/  IMAD.MOV.U32 R5, RZ, RZ, R13 ;  /* 0x000000ffff057224 */ /* 0x000fe400078e000d */
[----:B------:R-:W-:Y:S01]  /*16230*/  IMAD.MOV.U32 R8, RZ, RZ, R12 ;  /* 0x000000ffff087224 */ /* 0x000fe200078e000c */
[----:B--2---:R-:W-:Y:S01]  /*16240*/  NOP ;  /* 0x0000000000007918 */ /* 0x004fe20000000000 */
[----:B-1----:R-:W-:Y:S05]  /*16250*/  @P2 BRA `(.L_x_9518) ;  /* 0xffffffd4001c2947 */ /* 0x002fea000383ffff */
.L_x_9508:
[----:B------:R-:W2:Y:S02]  /*16260*/  LDL R5, [R1+0x3c] ;  /* 0x00003c0001057983 */ /* 0x000ea40000100800 */
[----:B--2---:R-:W-:-:S13]  /*16270*/  ISETP.GE.AND P2, PT, R0, R5, PT ;  /* 0x000000050000720c */ /* 0x004fda0003f46270 */
[----:B------:R-:W-:Y:S05]  /*16280*/  @!P2 BRA `(.L_x_9519) ;  /* 0x0000003c0008a947 */ /* 0x000fea0003800000 */
[----:B------:R-:W2:Y:S04]  /*16290*/  LDL R8, [R1+0x30] ;  /* 0x0000300001087983 */ /* 0x000ea80000100800 */
[----:B------:R-:W2:Y:S01]  /*162a0*/  LDL R5, [R1+0x28] ;  /* 0x0000280001057983 */ /* 0x000ea20000100800 */
[----:B------:R-:W-:Y:S02]  /*162b0*/  IMAD.MOV.U32 R14, RZ, RZ, R22 ;  /* 0x000000ffff0e7224 */ /* 0x000fe400078e0016 */
[----:B------:R-:W-:Y:S02]  /*162c0*/  IMAD.MOV.U32 R11, RZ, RZ, R17 ;  /* 0x000000ffff0b7224 */ /* 0x000fe400078e0011 */
[----:B--2---:R-:W-:Y:S02]  /*162d0*/  IMAD.IADD R10, R5, 0x1, -R8 ;  /* 0x00000001050a7824 */ /* 0x004fe400078e0a08 */
[----:B------:R-:W-:-:S02]  /*162e0*/  IMAD.MOV.U32 R5, RZ, RZ, R13 ;  /* 0x000000ffff057224 */ /* 0x000fc400078e000d */
[--C-:B------:R-:W-:Y:S02]  /*162f0*/  IMAD.IADD R9, R20, 0x1, R10.reuse ;  /* 0x0000000114097824 */ /* 0x100fe400078e020a */
[----:B------:R-:W-:Y:S02]  /*16300*/  IMAD.IADD R10, R21, 0x1, R10 ;  /* 0x00000001150a7824 */ /* 0x000fe400078e020a */
[----:B------:R-:W-:Y:S01]  /*16310*/  IMAD.MOV.U32 R8, RZ, RZ, R12 ;  /* 0x000000ffff087224 */ /* 0x000fe200078e000c */
[----:B------:R-:W-:Y:S02]  /*16320*/  LOP3.LUT R145, RZ, R9, RZ, 0x33, !PT ;  /* 0x00000009ff917212 */ /* 0x000fe400078e33ff */
[----:B------:R-:W-:-:S07]  /*16330*/  LOP3.LUT R140, RZ, R10, RZ, 0x33, !PT ;  /* 0x0000000aff8c7212 */ /* 0x000fce00078e33ff */
.L_x_9537:
        /* <DEDUP_REMOVED lines=11> */
.L_x_9521:
[----:B------:R-:W-:Y:S01]  /*163f0*/  IMAD R12, R17, 0x8, R2 ;  /* 0x00000008110c7824 */ /* 0x000fe200078e0202 */
[----:B------:R-:W-:-:S04]  /*16400*/  SHF.L.U32 R13, R22, 0x1f, RZ ;  /* 0x0000001f160d7819 */ /* 0x000fc800000006ff */
[----:B------:R0:W1:Y:S01]  /*16410*/  SYNCS.PHASECHK.TRANS64.TRYWAIT P3, [R12+URZ+0x2d830], R13 ;  /* 0x02d8300d0c0075a7 */ /* 0x000062000806017f */
[----:B------:R-:W-:Y:S05]  /*16420*/  @!P0 BRA `(.L_x_9522) ;  /* 0x0000000000048947 */ /* 0x000fea0003800000 */
[----:B------:R-:W-:Y:S01]  /*16430*/  BPT.TRAP 0x1 ;  /* 0x000000040000795c */ /* 0x000fe20000300000 */
.L_x_9522:
[----:B------:R-:W-:Y:S04]  /*16440*/  BSSY B0, `(.L_x_9520) ;  /* 0x0000004000007945 */ /* 0x000fe80003800000 */
[----:B-1----:R-:W-:Y:S05]  /*16450*/  @P3 BRA `(.L_x_9523) ;  /* 0x0000000000083947 */ /* 0x002fea0003800000 */
[----:B------:R-:W1:Y:S02]  /*16460*/  SYNCS.PHASECHK.TRANS64.TRYWAIT P3, [R12+URZ+0x2d830], R13 ;  /* 0x02d8300d0c0075a7 */ /* 0x000e64000806017f */
[----:B-1----:R-:W-:Y:S05]  /*16470*/  @!P3 BRA `(.L_x_9524) ;  /* 0x000000c800b8b947 */ /* 0x002fea0003800000 */
.L_x_9523:
[----:B------:R-:W-:Y:S05]  /*16480*/  BSYNC B0 ;  /* 0x0000000000007941 */ /* 0x000fea0003800000 */
.L_x_9520:
        /* <DEDUP_REMOVED lines=10> */
[----:B------:R-:W-:Y:S01]  /*16530*/  R2UR UR9, R7 ;  /* 0x00000000070972ca */ /* 0x000fe200000e0000 */
[----:B------:R-:W-:Y:S01]  /*16540*/  IMAD.MOV.U32 R29, RZ, RZ, -0x7fffffe0 ;  /* 0x80000020ff1d7424 */ /* 0x000fe200078e00ff */
[----:B------:R-:W-:Y:S02]  /*16550*/  R2UR UR15, R27 ;  /* 0x000000001b0f72ca */ /* 0x000fe400000e0000 */
[----:B------:R-:W-:Y:S02]  /*16560*/  R2UR UR19, R25 ;  /* 0x00000000191372ca */ /* 0x000fe400000e0000 */
[----:B------:R-:W-:-:S02]  /*16570*/  R2UR UR23, R27 ;  /* 0x000000001b1772ca */ /* 0x000fc400000e0000 */
[----:B------:R-:W-:Y:S02]  /*16580*/  R2UR UR27, R29 ;  /* 0x000000001d1b72ca */ /* 0x000fe400000e0000 */
[----:B------:R-:W-:Y:S02]  /*16590*/  R2UR UR12, R154 ;  /* 0x000000009a0c72ca */ /* 0x000fe400000e0000 */
[----:B------:R-:W-:Y:S01]  /*165a0*/  R2UR UR13, R155 ;  /* 0x000000009b0d72ca */ /* 0x000fe200000e0000 */
[----:B------:R0:W-:Y:S01]  /*165b0*/  BAR.SYNC.DEFER_BLOCKING R15, 0x100 ;  /* 0x0004000f0000751d */ /* 0x0001e20000010000 */
[----:B------:R-:W-:Y:S01]  /*165c0*/  R2UR UR16, R152 ;  /* 0x00000000981072ca */ /* 0x000fe200000e0000 */
[----:B--2---:R-:W-:-:S04]  /*165d0*/  IMAD R12, R17, 0x600, R12 ;  /* 0x00000600110c7824 */ /* 0x004fc800078e020c */
[C---:B------:R-:W-:Y:S01]  /*165e0*/  VIADD R26, R12.reuse, 0x2 ;  /* 0x000000020c1a7836 */ /* 0x040fe20000000000 */
[C---:B------:R-:W-:Y:S01]  /*165f0*/  R2UR UR10, R12.reuse ;  /* 0x000000000c0a72ca */ /* 0x040fe200000e0000 */
[C---:B------:R-:W-:Y:S02]  /*16600*/  VIADD R24, R12.reuse, 0x200 ;  /* 0x000002000c187836 */ /* 0x040fe40000000000 */
[----:B------:R-:W-:Y:S01]  /*16610*/  VIADD R28, R12, 0x400 ;  /* 0x000004000c1c7836 */ /* 0x000fe20000000000 */
[----:B------:R-:W-:Y:S01]  /*16620*/  R2UR UR14, R26 ;  /* 0x000000001a0e72ca */ /* 0x000fe200000e0000 */
[----:B------:R-:W-:Y:S01]  /*16630*/  VIADD R26, R12, 0x202 ;  /* 0x000002020c1a7836 */ /* 0x000fe20000000000 */
[----:B------:R-:W-:Y:S02]  /*16640*/  R2UR UR18, R24 ;  /* 0x00000000181272ca */ /* 0x000fe400000e0000 */
[----:B------:R-:W-:Y:S02]  /*16650*/  R2UR UR26, R28 ;  /* 0x000000001c1a72ca */ /* 0x000fe400000e0000 */
[----:B------:R-:W-:-:S02]  /*16660*/  R2UR UR22, R26 ;  /* 0x000000001a1672ca */ /* 0x000fc400000e0000 */
[----:B------:R-:W-:-:S06]  /*16670*/  WARPGROUP.ARRIVE ;  /* 0x00000000000079c5 */ /* 0x000fcc0000000000 */
[----:B------:R-:W-:Y:S01]  /*16680*/  HGMMA.64x128x16.F32.BF16 R24, gdesc[UR8], RZ, !UPT, gsb0 ;  /* 0x01e00000081879f0 */ /* 0x000fe2000c0018ff */
[----:B------:R-:W-:Y:S02]  /*16690*/  R2UR UR17, R153 ;  /* 0x00000000991172ca */ /* 0x000fe400000e0000 */
[----:B------:R-:W-:Y:S02]  /*166a0*/  WARPGROUP.DEPBAR.LE gsb0, 0x0 ;  /* 0x00008000000079c5 */ /* 0x000fe40000010000 */
[----:B------:R-:W-:-:S07]  /*166b0*/  WARPGROUP.ARRIVE ;  /* 0x00000000000079c5 */ /* 0x000fce0000000000 */
        /* <DEDUP_REMOVED lines=26> */
.L_x_9526:
[----:B------:R-:W-:Y:S01]  /*16860*/  SHF.L.U32 R12, R14, 0x1f, RZ ;  /* 0x0000001f0e0c7819 */ /* 0x000fe200000006ff */
[----:B------:R-:W-:-:S04]  /*16870*/  IMAD R13, R11, 0x8, R2 ;  /* 0x000000080b0d7824 */ /* 0x000fc800078e0202 */
[----:B------:R0:W1:Y:S01]  /*16880*/  SYNCS.PHASECHK.TRANS64.TRYWAIT P2, [R13+URZ+0x2d850], R12 ;  /* 0x02d8500c0d0075a7 */ /* 0x000062000804017f */
[----:B------:R-:W-:Y:S05]  /*16890*/  @!P0 BRA `(.L_x_9527) ;  /* 0x0000000000048947 */ /* 0x000fea0003800000 */
[----:B------:R-:W-:Y:S01]  /*168a0*/  BPT.TRAP 0x1 ;  /* 0x000000040000795c */ /* 0x000fe20000300000 */
.L_x_9527:
[----:B-1----:R-:W-:Y:S05]  /*168b0*/  @P2 BRA `(.L_x_9525) ;  /* 0x0000000000082947 */ /* 0x002fea0003800000 */
[----:B------:R-:W1:Y:S02]  /*168c0*/  SYNCS.PHASECHK.TRANS64.TRYWAIT P2, [R13+URZ+0x2d850], R12 ;  /* 0x02d8500c0d0075a7 */ /* 0x000e64000804017f */
[----:B-1----:R-:W-:Y:S05]  /*168d0*/  @!P2 BRA `(.L_x_9528) ;  /* 0x000000c400b4a947 */ /* 0x002fea0003800000 */
.L_x_9525:
        /* <DEDUP_REMOVED lines=8> */
[C---:B------:R-:W-:Y:S01]  /*16960*/  R2UR UR11, R13.reuse ;  /* 0x000000000d0b72ca */ /* 0x040fe200000e0000 */
[----:B------:R-:W4:Y:S01]  /*16970*/  LDL R142, [R1+0x30] ;  /* 0x00003000018e7983 */ /* 0x000f220000100800 */
[----:B------:R-:W-:Y:S02]  /*16980*/  LOP3.LUT R12, R12, 0x2000000, RZ, 0xfc, !PT ;  /* 0x020000000c0c7812 */ /* 0x000fe400078efcff */
[----:B------:R-:W-:Y:S01]  /*16990*/  R2UR UR43, R13 ;  /* 0x000000000d2b72ca */ /* 0x000fe200000e0000 */
[----:B------:R-:W-:Y:S01]  /*169a0*/  WARPGROUP.ARRIVE ;  /* 0x00000000000079c5 */ /* 0x000fe20000000000 */
[----:B------:R-:W-:Y:S01]  /*169b0*/  R2UR UR15, R15 ;  /* 0x000000000f0f72ca */ /* 0x000fe200000e0000 */
[----:B------:R-:W-:Y:S01]  /*169c0*/  IMAD R12, R11, 0x600, R12 ;  /* 0x000006000b0c7824 */ /* 0x000fe200078e020c */
[C---:B------:R-:W-:Y:S02]  /*169d0*/  R2UR UR19, R15.reuse ;  /* 0x000000000f1372ca */ /* 0x040fe400000e0000 */
[----:B------:R-:W-:Y:S01]  /*169e0*/  R2UR UR23, R15 ;  /* 0x000000000f1772ca */ /* 0x000fe200000e0000 */
[C---:B------:R-:W-:Y:S01]  /*169f0*/  VIADD R14, R12.reuse, 0x40 ;  /* 0x000000400c0e7836 */ /* 0x040fe20000000000 */
[----:B------:R-:W-:-:S02]  /*16a00*/  R2UR UR10, R12 ;  /* 0x000000000c0a72ca */ /* 0x000fc400000e0000 */
[C---:B------:R-:W-:Y:S02]  /*16a10*/  R2UR UR27, R15.reuse ;  /* 0x000000000f1b72ca */ /* 0x040fe400000e0000 */
[----:B------:R-:W-:Y:S01]  /*16a20*/  R2UR UR14, R14 ;  /* 0x000000000e0e72ca */ /* 0x000fe200000e0000 */
[----:B------:R-:W-:Y:S01]  /*16a30*/  VIADD R14, R12, 0x80 ;  /* 0x000000800c0e7836 */ /* 0x000fe20000000000 */
[C---:B------:R-:W-:Y:S02]  /*16a40*/  R2UR UR31, R15.reuse ;  /* 0x000000000f1f72ca */ /* 0x040fe400000e0000 */
[----:B------:R-:W-:Y:S02]  /*16a50*/  R2UR UR35, R15 ;  /* 0x000000000f2372ca */ /* 0x000fe400000e0000 */
        /* <DEDUP_REMOVED lines=8> */
[----:B------:R-:W-:Y:S02]  /*16ae0*/  VIADD R12, R12, 0x1c0 ;  /* 0x000001c00c0c7836 */ /* 0x000fe40000000000 */
[----:B------:R-:W-:Y:S01]  /*16af0*/  IMAD.MOV.U32 R13, RZ, RZ, 0x40000040 ;  /* 0x40000040ff0d7424 */ /* 0x000fe200078e00ff */
[----:B------:R-:W-:Y:S02]  /*16b00*/  R2UR UR34, R14 ;  /* 0x000000000e2272ca */ /* 0x000fe400000e0000 */
[----:B------:R-:W-:Y:S02]  /*16b10*/  R2UR UR42, R12 ;  /* 0x000000000c2a72ca */ /* 0x000fe400000e0000 */
[----:B------:R-:W-:Y:S01]  /*16b20*/  R2UR UR9, R13 ;  /* 0x000000000d0972ca */ /* 0x000fe200000e0000 */
[----:B------:R-:W-:-:S05]  /*16b30*/  IMAD.MOV.U32 R15, RZ, RZ, 0x40000040 ;  /* 0x40000040ff0f7424 */ /* 0x000fca00078e00ff */
[----:B------:R-:W-:Y:S01]  /*16b40*/  R2UR UR13, R15 ;  /* 0x000000000f0d72ca */ /* 0x000fe200000e0000 */
[----:B------:R-:W-:-:S05]  /*16b50*/  IMAD.MOV.U32 R15, RZ, RZ, 0x40000040 ;  /* 0x40000040ff0f7424 */ /* 0x000fca00078e00ff */
[----:B------:R-:W-:Y:S02]  /*16b60*/  R2UR UR17, R15 ;  /* 0x000000000f1172ca */ /* 0x000fe400000e0000 */
[----:B--2---:R-:W-:-:S04]  /*16b70*/  LOP3.LUT R12, R141, 0x10000, RZ, 0xfc, !PT ;  /* 0x000100008d0c7812 */ /* 0x004fc800078efcff */
        /* <DEDUP_REMOVED lines=10> */
[----:B------:R-:W-:-:S03]  /*16c20*/  IMAD.MOV.U32 R15, RZ, RZ, 0x40000040 ;  /* 0x40000040ff0f7424 */ /* 0x000fc600078e00ff */
[----:B------:R-:W-:Y:S02]  /*16c30*/  R2UR UR20, R14 ;  /* 0x000000000e1472ca */ /* 0x000fe400000e0000 */
[----:B------:R-:W-:Y:S01]  /*16c40*/  R2UR UR21, R15 ;  /* 0x000000000f1572ca */ /* 0x000fe200000e0000 */
[----:B------:R-:W-:Y:S02]  /*16c50*/  WARPGROUP.DEPBAR.LE gsb0, 0x0 ;  /* 0x00008000000079c5 */ /* 0x000fe40000010000 */
[----:B------:R-:W-:-:S06]  /*16c60*/  WARPGROUP.ARRIVE ;  /* 0x00000000000079c5 */ /* 0x000fcc0000000000 */
[----:B------:R-:W-:Y:S01]  /*16c70*/  HGMMA.64x96x16.F32.BF16 R88, gdesc[UR16].tnspB, R88, gsb0 ;  /* 0x41600000105879f0 */ /* 0x000fe20008001858 */
        /* <DEDUP_REMOVED lines=28> */
[----:B------:R-:W-:Y:S01]  /*16e40*/  FMUL.FTZ R14, R25, UR46 ;  /* 0x0000002e190e7c20 */ /* 0x000fe20008410000 */
[----:B------:R-:W-:Y:S01]  /*16e50*/  FMUL.FTZ R25, R30, UR46 ;  /* 0x0000002e1e197c20 */ /* 0x000fe20008410000 */
[----:B------:R-:W-:Y:S01]  /*16e60*/  FMUL.FTZ R30, R34, UR46 ;  /* 0x0000002e221e7c20 */ /* 0x000fe20008410000 */
[----:B------:R-:W-:Y:S01]  /*16e70*/  FMUL.FTZ R34, R37, UR46 ;  /* 0x0000002e25227c20 */ /* 0x000fe20008410000 */
[----:B------:R-:W-:Y:S01]  /*16e80*/  FMUL.FTZ R37, R42, UR46 ;  /* 0x0000002e2a257c20 */ /* 0x000fe20008410000 */
[----:B------:R-:W-:Y:S01]  /*16e90*/  FMUL.FTZ R42, R45, UR46 ;  /* 0x0000002e2d2a7c20 */ /* 0x000fe20008410000 */
[----:B------:R-:W-:Y:S02]  /*16ea0*/  FMUL.FTZ R45, R50, UR46 ;  /* 0x0000002e322d7c20 */ /* 0x000fe40008410000 */
[----:B------:R-:W0:Y:S01]  /*16eb0*/  S2R R50, SR_TID.X ;  /* 0x0000000000327919 */ /* 0x000e220000002100 */
[----:B------:R-:W-:Y:S01]  /*16ec0*/  FMUL.FTZ R12, R24, UR46 ;  /* 0x0000002e180c7c20 */ /* 0x000fe20008410000 */
[----:B------:R-:W-:Y:S01]  /*16ed0*/  FMUL.FTZ R24, R28, UR46 ;  /* 0x0000002e1c187c20 */ /* 0x000fe20008410000 */
[----:B------:R-:W-:Y:S01]  /*16ee0*/  FMUL.FTZ R28, R32, UR46 ;  /* 0x0000002e201c7c20 */ /* 0x000fe20008410000 */
[----:B------:R-:W-:-:S02]  /*16ef0*/  WARPGROUP.DEPBAR.LE gsb0, 0x0 ;  /* 0x00008000000079c5 */ /* 0x000fc40000010000 */
[----:B------:R-:W-:-:S06]  /*16f00*/  WARPGROUP.ARRIVE ;  /* 0x00000000000079c5 */ /* 0x000fcc0000000000 */
[----:B------:R-:W-:Y:S01]  /*16f10*/  HGMMA.64x96x16.F32.BF16 R88, gdesc[UR40].tnspB, R88, gsb0 ;  /* 0x41600000285879f0 */ /* 0x000fe20008001858 */
[----:B0-----:R-:W-:Y:S01]  /*16f20*/  SHF.R.U32.HI R144, RZ, 0x7, R50 ;  /* 0x00000007ff907819 */ /* 0x001fe20000011632 */
[----:B------:R-:W-:Y:S01]  /*16f30*/  FMUL.FTZ R32, R36, UR46 ;  /* 0x0000002e24207c20 */ /* 0x000fe20008410000 */
[----:B------:R-:W-:Y:S01]  /*16f40*/  ISETP.GE.U32.AND P2, PT, R50, 0x180, PT ;  /* 0x000001803200780c */ /* 0x000fe20003f46070 */
[----:B------:R-:W-:Y:S02]  /*16f50*/  FMUL.FTZ R36, R40, UR46 ;  /* 0x0000002e28247c20 */ /* 0x000fe40008410000 */
[----:B------:R-:W-:Y:S02]  /*16f60*/  VIADD R50, R144, 0x9 ;  /* 0x0000000990327836 */ /* 0x000fe40000000000 */
        /* <DEDUP_REMOVED lines=56> */
[----:B------:R-:W2:Y:S01]  /*172f0*/  MUFU.TANH R13, R13 ;  /* 0x0000000d000d7308 */ /* 0x000ea20000002400 */
[----:B------:R-:W-:-:S02]  /*17300*/  WARPGROUP.DEPBAR.LE gsb0, 0x0 ;  /* 0x00008000000079c5 */ /* 0x000fc40000010000 */
[----:B------:R5:W-:Y:S06]  /*17310*/  BAR.ARV R50, 0x100 ;  /* 0x000400320000751d */ /* 0x000bec0000002000 */
[----:B-----5:R-:W-:-:S04]  /*17320*/  @!P1 IMAD R50, R17, 0x8, R2 ;  /* 0x0000000811329824 */ /* 0x020fc800078e0202 */
[----:B------:R-:W-:-:S05]  /*17330*/  @!P1 VIADD R50, R50, 0x2d840 ;  /* 0x0002d84032329836 */ /* 0x000fca0000000000 */
[----:B------:R-:W-:-:S04]  /*17340*/  @!P1 PRMT R50, RZ, 0x654, R50 ;  /* 0x00000654ff329816 */ /* 0x000fc80000000032 */
[----:B------:R3:W-:Y:S01]  /*17350*/  @!P1 SYNCS.ARRIVE.TRANS64.RED.A1T0 RZ, [R50+URZ], RZ ;  /* 0x000000ff32ff99a7 */ /* 0x0007e2000810043f */
[----:B------:R-:W0:Y:S01]  /*17360*/  MUFU.TANH R15, R15 ;  /* 0x0000000f000f7308 */ /* 0x000e220000002400 */
[----:B---3--:R-:W-:-:S07]  /*17370*/  IADD3 R50, R143, 0x1, -R83 ;  /* 0x000000018f327810 */ /* 0x008fce0007ffe853 */
[----:B------:R-:W3:Y:S01]  /*17380*/  MUFU.TANH R24, R24 ;  /* 0x0000001800187308 */ /* 0x000ee20000002400 */
[----:B----4-:R-:W-:-:S07]  /*17390*/  IMAD.IADD R50, R50, 0x1, -R142 ;  /* 0x0000000132327824 */ /* 0x010fce00078e0a8e */
[----:B------:R-:W4:Y:S01]  /*173a0*/  MUFU.TANH R26, R26 ;  /* 0x0000001a001a7308 */ /* 0x000f220000002400 */
[----:B------:R-:W-:-:S07]  /*173b0*/  IMAD R142, R136, -0x2, R50 ;  /* 0xfffffffe888e7824 */ /* 0x000fce00078e0232 */
        /* <DEDUP_REMOVED lines=74> */
.L_x_9531:
[----:B------:R-:W-:-:S05]  /*17860*/  IMAD.U32 R144, RZ, RZ, UR4 ;  /* 0x00000004ff907e24 */ /* 0x000fca000f8e00ff */
[----:B------:R-:W-:-:S13]  /*17870*/  ISETP.NE.AND P2, PT, R144, 0x1, PT ;  /* 0x000000019000780c */ /* 0x000fda0003f45270 */
[----:B------:R-:W1:Y:S02]  /*17880*/  @P2 LDC.64 R50, c[0x0][0x9e8] ;  /* 0x00027a00ff322b82 */ /* 0x000e640000000a00 */
[----:B-1----:R-:W-:-:S04]  /*17890*/  @P2 IMAD.HI.U32 R156, R9, R50, RZ ;  /* 0x00000032099c2227 */ /* 0x002fc800078e00ff */
[----:B------:R-:W-:Y:S01]  /*178a0*/  IMAD.MOV.U32 R50, RZ, RZ, R9 ;  /* 0x000000ffff327224 */ /* 0x000fe200078e0009 */
[----:B------:R-:W-:-:S07]  /*178b0*/  @P2 SHF.R.U32.HI R50, RZ, R51, R156 ;  /* 0x00000033ff322219 */ /* 0x000fce000001169c */
.L_x_9532:
[----:B------:R-:W-:Y:S05]  /*178c0*/  BSYNC B0 ;  /* 0x0000000000007941 */ /* 0x000fea0003800000 */
.L_x_9530:
[----:B------:R-:W-:-:S04]  /*178d0*/  IMAD R50, R50, R144, -R83 ;  /* 0x0000009032327224 */ /* 0x000fc800078e0a53 */
[----:B------:R-:W-:-:S05]  /*178e0*/  IMAD R50, R136, -0x2, R50 ;  /* 0xfffffffe88327824 */ /* 0x000fca00078e0232 */
[----:B------:R-:W-:Y:S02]  /*178f0*/  VIMNMX R86, R86, R50, !PT ;  /* 0x0000003256567248 */ /* 0x000fe40007fe0100 */
[----:B------:R-:W-:-:S07]  /*17900*/  VIADDMNMX R87, R50, R144, R87, PT ;  /* 0x0000009032577246 */ /* 0x000fce0003800157 */
.L_x_9529:
[----:B------:R-:W-:Y:S01]  /*17910*/  ISETP.GT.AND P2, PT, R0, -0x1, PT ;  /* 0xffffffff0000780c */ /* 0x000fe20003f44270 */
[C---:B------:R-:W-:Y:S02]  /*17920*/  IMAD.IADD R143, R21.reuse, 0x1, R143 ;  /* 0x00000001158f7824 */ /* 0x040fe400078e028f */
[----:B------:R-:W-:Y:S01]  /*17930*/  IMAD.IADD R142, R21, 0x1, R142 ;  /* 0x00000001158e7824 */ /* 0x000fe200078e028e */
        /* <DEDUP_REMOVED lines=95> */
[----:B------:R-:W-:Y:S01]  /*17f30*/  FSEL R85, R85, -INF , !P3 ;  /* 0xff80000055557808 */ /* 0x000fe20005800000 */
[----:B------:R-:W-:Y:S08]  /*17f40*/  @!P5 BRA `(.L_x_9533) ;  /* 0x000000000058d947 */ /* 0x000ff00003800000 */
        /* <DEDUP_REMOVED lines=11> */
.L_x_9535:
[----:B------:R-:W-:-:S05]  /*18000*/  IMAD.U32 R12, RZ, RZ, UR4 ;  /* 0x00000004ff0c7e24 */ /* 0x000fca000f8e00ff */
[----:B------:R-:W-:-:S13]  /*18010*/  ISETP.NE.AND P3, PT, R12, 0x1, PT ;  /* 0x000000010c00780c */ /* 0x000fda0003f65270 */
[----:B------:R-:W0:Y:S02]  /*18020*/  @P3 LDC.64 R28, c[0x0][0x9e8] ;  /* 0x00027a00ff1c3b82 */ /* 0x000e240000000a00 */
[----:B0-----:R-:W-:-:S04]  /*18030*/  @P3 IMAD.HI.U32 R86, R10, R28, RZ ;  /* 0x0000001c0a563227 */ /* 0x001fc800078e00ff */
[----:B------:R-:W-:Y:S01]  /*18040*/  IMAD.MOV.U32 R28, RZ, RZ, R10 ;  /* 0x000000ffff1c7224 */ /* 0x000fe200078e000a */
[----:B------:R-:W-:-:S07]  /*18050*/  @P3 SHF.R.U32.HI R28, RZ, R29, R86 ;  /* 0x0000001dff1c3219 */ /* 0x000fce0000011656 */
.L_x_9536:
[----:B------:R-:W-:Y:S05]  /*18060*/  BSYNC B0 ;  /* 0x0000000000007941 */ /* 0x000fea0003800000 */
.L_x_9534:
[----:B------:R-:W-:-:S04]  /*18070*/  IMAD R83, R28, R12, -R83 ;  /* 0x0000000c1c537224 */ /* 0x000fc800078e0a53 */
[----:B------:R-:W-:-:S05]  /*18080*/  IMAD R83, R136, -0x2, R83 ;  /* 0xfffffffe88537824 */ /* 0x000fca00078e0253 */
[----:B------:R-:W-:Y:S02]  /*18090*/  VIMNMX R142, R142, R83, !PT ;  /* 0x000000538e8e7248 */ /* 0x000fe40007fe0100 */
[----:B------:R-:W-:-:S07]  /*180a0*/  VIADDMNMX R143, R83, R12, R143, PT ;  /* 0x0000000c538f7246 */ /* 0x000fce000380018f */
.L_x_9533:
[----:B------:R-:W-:Y:S01]  /*180b0*/  @!P1 IMAD R11, R11, 0x8, R2 ;  /* 0x000000080b0b9824 */ /* 0x000fe200078e0202 */
[----:B------:R-:W2:Y:S01]  /*180c0*/  LDL R83, [R1+0x1c] ;  /* 0x00001c0001537983 */ /* 0x000ea20000100800 */
[----:B------:R-:W-:Y:S02]  /*180d0*/  UMOV UR39, UR5 ;  /* 0x0000000500277c82 */ /* 0x000fe40008000000 */
[----:B------:R-:W-:-:S05]  /*180e0*/  @!P1 VIADD R11, R11, 0x2d860 ;  /* 0x0002d8600b0b9836 */ /* 0x000fca0000000000 */
[----:B------:R-:W-:-:S04]  /*180f0*/  @!P1 PRMT R11, RZ, 0x654, R11 ;  /* 0x00000654ff0b9816 */ /* 0x000fc8000000000b */
[----:B------:R0:W-:Y:S02]  /*18100*/  @!P1 SYNCS.ARRIVE.TRANS64.RED.A1T0 RZ, [R11+URZ], RZ ;  /* 0x000000ff0bff99a7 */ /* 0x0001e4000810043f */
        /* <DEDUP_REMOVED lines=36> */
[----:B------:R-:W-:-:S04]  /*18350*/  FSETP.NEU.FTZ.AND P3, PT, R12, -INF , PT ;  /* 0xff8000000c00780b */ /* 0x000fc80003f7d000 */
[----:B------:R-:W-:-:S05]  /*18360*/  FSEL R11, R12, RZ, P3 ;  /* 0x000000ff0c0b7208 */ /* 0x000fca0001800000 */
[----:B------:R-:W-:Y:S01]  /*18370*/  FADD.FTZ R8, -R11, R8 ;  /* 0x000000080b087221 */ /* 0x000fe20000010100 */
[----:B------:R-:W-:-:S03]  /*18380*/  FMUL.FTZ R11, R12, UR39 ;  /* 0x000000270c0b7c20 */ /* 0x000fc60008410000 */
[----:B------:R-:W-:Y:S02]  /*18390*/  FMUL.FTZ R8, R8, UR39 ;  /* 0x0000002708087c20 */ /* 0x000fe40008410000 */
[----:B------:R-:W-:Y:S02]  /*183a0*/  FSEL R11, R11, RZ, P3 ;  /* 0x000000ff0b0b7208 */ /* 0x000fe40001800000 */
[----:B------:R-:W-:Y:S02]  /*183b0*/  ISETP.GT.AND P3, PT, R142, 0x1, P2 ;  /* 0x000000018e00780c */ /* 0x000fe40001764270 */
[----:B------:R-:W-:Y:S01]  /*183c0*/  MUFU.EX2 R8, R8 ;  /* 0x0000000800087308 */ /* 0x000fe20000000800 */
[--C-:B------:R-:W-:Y:S01]  /*183d0*/  FFMA.FTZ R50, R50, UR39, -R11.reuse ;  /* 0x0000002732327c23 */ /* 0x100fe2000801080b */
[----:B------:R-:W-:Y:S01]  /*183e0*/  ISETP.LT.OR P4, PT, R143, 0x2, P3 ;  /* 0x000000028f00780c */ /* 0x000fe20001f81670 */
[--C-:B------:R-:W-:Y:S01]  /*183f0*/  FFMA.FTZ R14, R14, UR39, -R11.reuse ;  /* 0x000000270e0e7c23 */ /* 0x100fe2000801080b */
[----:B------:R-:W-:Y:S01]  /*18400*/  ISETP.GT.AND P3, PT, R142, 0x8, P2 ;  /* 0x000000088e00780c */ /* 0x000fe20001764270 */
[--C-:B------:R-:W-:Y:S01]  /*18410*/  FFMA.FTZ R28, R24, UR39, -R11.reuse ;  /* 0x00000027181c7c23 */ /* 0x100fe2000801080b */
[----:B------:R-:W-:Y:S01]  /*18420*/  FSEL R15, R15, -INF , !P4 ;  /* 0xff8000000f0f7808 */ /* 0x000fe20006000000 */
[--C-:B------:R-:W-:Y:S01]  /*18430*/  FFMA.FTZ R26, R26, UR39, -R11.reuse ;  /* 0x000000271a1a7c23 */ /* 0x100fe2000801080b */
[----:B------:R-:W-:Y:S01]  /*18440*/  ISETP.GT.AND P4, PT, R142, 0x9, P2 ;  /* 0x000000098e00780c */ /* 0x000fe20001784270 */
[----:B------:R-:W0:Y:S01]  /*18450*/  MUFU.EX2 R24, R50 ;  /* 0x0000003200187308 */ /* 0x000e220000000800 */
[----:B------:R-:W-:Y:S01]  /*18460*/  ISETP.LT.OR P3, PT, R143, 0x9, P3 ;  /* 0x000000098f00780c */ /* 0x000fe20001f61670 */
[--C-:B------:R-:W-:Y:S01]  /*18470*/  FFMA.FTZ R51, R51, UR39, -R11.reuse ;  /* 0x0000002733337c23 */ /* 0x100fe2000801080b */
[----:B------:R-:W-:Y:S01]  /*18480*/  ISETP.LT.OR P4, PT, R143, 0xa, P4 ;  /* 0x0000000a8f00780c */ /* 0x000fe20002781670 */
[--C-:B------:R-:W-:Y:S01]  /*18490*/  FFMA.FTZ R144, R144, UR39, -R11.reuse ;  /* 0x0000002790907c23 */ /* 0x100fe2000801080b */
[----:B------:R-:W-:Y:S01]  /*184a0*/  FSEL R25, R25, -INF , !P3 ;  /* 0xff80000019197808 */ /* 0x000fe20005800000 */
[--C-:B------:R-:W-:Y:S01]  /*184b0*/  FFMA.FTZ R32, R32, UR39, -R11.reuse ;  /* 0x0000002720207c23 */ /* 0x100fe2000801080b */
[----:B------:R-:W-:Y:S01]  /*184c0*/  FSEL R27, R27, -INF , !P4 ;  /* 0xff8000001b1b7808 */ /* 0x000fe20006000000 */
[----:B------:R-:W1:Y:S01]  /*184d0*/  MUFU.EX2 R14, R14 ;  /* 0x0000000e000e7308 */ /* 0x000e620000000800 */
[----:B------:R-:W-:Y:S01]  /*184e0*/  ISETP.GT.AND P4, PT, R142, 0x11, P2 ;  /* 0x000000118e00780c */ /* 0x000fe20001784270 */
[--C-:B------:R-:W-:Y:S01]  /*184f0*/  FFMA.FTZ R34, R34, UR39, -R11.reuse ;  /* 0x0000002722227c23 */ /* 0x100fe2000801080b */
[----:B------:R-:W-:Y:S01]  /*18500*/  ISETP.GT.AND P3, PT, R142, 0x10, P2 ;  /* 0x000000108e00780c */ /* 0x000fe20001764270 */
[--C-:B------:R-:W-:Y:S01]  /*18510*/  FFMA.FTZ R36, R36, UR39, -R11.reuse ;  /* 0x0000002724247c23 */ /* 0x100fe2000801080b */
[C---:B------:R-:W-:Y:S01]  /*18520*/  ISETP.LT.OR P4, PT, R143.reuse, 0x12, P4 ;  /* 0x000000128f00780c */ /* 0x040fe20002781670 */
[--C-:B------:R-:W-:Y:S01]  /*18530*/  FFMA.FTZ R38, R38, UR39, -R11.reuse ;  /* 0x0000002726267c23 */ /* 0x100fe2000801080b */
[----:B------:R-:W-:Y:S01]  /*18540*/  ISETP.LT.OR P3, PT, R143, 0x11, P3 ;  /* 0x000000118f00780c */ /* 0x000fe20001f61670 */
[----:B------:R-:W3:Y:S01]  /*18550*/  MUFU.EX2 R28, R28 ;  /* 0x0000001c001c7308 */ /* 0x000ee20000000800 */
[----:B------:R-:W-:Y:S01]  /*18560*/  FSEL R31, R31, -INF , !P4 ;  /* 0xff8000001f1f7808 */ /* 0x000fe20006000000 */
[----:B0-----:R-:W-:Y:S01]  /*18570*/  FFMA.FTZ R4, R8, R4, R24 ;  /* 0x0000000408047223 */ /* 0x001fe20000010018 */
[----:B------:R-:W-:Y:S01]  /*18580*/  ISETP.GT.AND P4, PT, R142, 0x19, P2 ;  /* 0x000000198e00780c */ /* 0x000fe20001784270 */
[--C-:B------:R-:W-:Y:S01]  /*18590*/  FFMA.FTZ R40, R40, UR39, -R11.reuse ;  /* 0x0000002728287c23 */ /* 0x100fe2000801080b */
[----:B------:R-:W-:Y:S01]  /*185a0*/  FSEL R30, R30, -INF , !P3 ;  /* 0xff8000001e1e7808 */ /* 0x000fe20005800000 */
[--C-:B------:R-:W-:Y:S01]  /*185b0*/  FFMA.FTZ R42, R42, UR39, -R11.reuse ;  /* 0x000000272a2a7c23 */ /* 0x100fe2000801080b */
[----:B------:R-:W-:Y:S01]  /*185c0*/  ISETP.LT.OR P4, PT, R143, 0x1a, P4 ;  /* 0x0000001a8f00780c */ /* 0x000fe20002781670 */
[----:B------:R-:W0:Y:S01]  /*185d0*/  MUFU.EX2 R26, R26 ;  /* 0x0000001a001a7308 */ /* 0x000e220000000800 */
[----:B------:R-:W-:Y:S01]  /*185e0*/  ISETP.GT.AND P3, PT, R142, 0x18, P2 ;  /* 0x000000188e00780c */ /* 0x000fe20001764270 */
[----:B-1----:R-:W-:Y:S01]  /*185f0*/  FADD.FTZ R4, R14, R4 ;  /* 0x000000040e047221 */ /* 0x002fe20000010000 */
[----:B------:R-:W-:Y:S01]  /*18600*/  FSEL R35, R35, -INF , !P4 ;  /* 0xff80000023237808 */ /* 0x000fe20006000000 */
[--C-:B------:R-:W-:Y:S01]  /*18610*/  FFMA.FTZ R44, R44, UR39, -R11.reuse ;  /* 0x000000272c2c7c23 */ /* 0x100fe2000801080b */
[----:B------:R-:W-:Y:S01]  /*18620*/  ISETP.GT.AND P4, PT, R142, 0x21, P2 ;  /* 0x000000218e00780c */ /* 0x000fe20001784270 */
[--C-:B------:R-:W-:Y:S01]  /*18630*/  FFMA.FTZ R46, R46, UR39, -R11.reuse ;  /* 0x000000272e2e7c23 */ /* 0x100fe2000801080b */
[C---:B------:R-:W-:Y:S01]  /*18640*/  ISETP.LT.OR P3, PT, R143.reuse, 0x19, P3 ;  /* 0x000000198f00780c */ /* 0x040fe20001f61670 */
[----:B------:R-:W1:Y:S01]  /*18650*/  MUFU.EX2 R51, R51 ;  /* 0x0000003300337308 */ /* 0x000e620000000800 */
[----:B------:R-:W-:Y:S01]  /*18660*/  ISETP.LT.OR P4, PT, R143, 0x22, P4 ;  /* 0x000000228f00780c */ /* 0x000fe20002781670 */
[----:B---3--:R-:W-:Y:S01]  /*18670*/  FADD.FTZ R4, R28, R4 ;  /* 0x000000041c047221 */ /* 0x008fe20000010000 */
[----:B------:R-:W-:Y:S01]  /*18680*/  FSEL R33, R33, -INF , !P3 ;  /* 0xff80000021217808 */ /* 0x000fe20005800000 */
[--C-:B------:R-:W-:Y:S01]  /*18690*/  FFMA.FTZ R48, R48, UR39, -R11.reuse ;  /* 0x0000002730307c23 */ /* 0x100fe2000801080b */
[----:B------:R-:W-:Y:S01]  /*186a0*/  FSEL R39, R39, -INF , !P4 ;  /* 0xff80000027277808 */ /* 0x000fe20006000000 */
[--C-:B------:R-:W-:Y:S01]  /*186b0*/  FFMA.FTZ R52, R52, UR39, -R11.reuse ;  /* 0x0000002734347c23 */ /* 0x100fe2000801080b */
[C---:B------:R-:W-:Y:S01]  /*186c0*/  ISETP.GT.AND P4, PT, R142.reuse, 0x29, P2 ;  /* 0x000000298e00780c */ /* 0x040fe20001784270 */
[----:B------:R-:W-:Y:S01]  /*186d0*/  MUFU.EX2 R34, R34 ;  /* 0x0000002200227308 */ /* 0x000fe20000000800 */
[----:B------:R-:W-:Y:S01]  /*186e0*/  ISETP.GT.AND P3, PT, R142, 0x20, P2 ;  /* 0x000000208e00780c */ /* 0x000fe20001764270 */
[--C-:B------:R-:W-:Y:S01]  /*186f0*/  FFMA.FTZ R54, R54, UR39, -R11.reuse ;  /* 0x0000002736367c23 */ /* 0x100fe2000801080b */
[C---:B------:R-:W-:Y:S01]  /*18700*/  ISETP.LT.OR P4, PT, R143.reuse, 0x2a, P4 ;  /* 0x0000002a8f00780c */ /* 0x040fe20002781670 */
[--C-:B------:R-:W-:Y:S01]  /*18710*/  FFMA.FTZ R56, R56, UR39, -R11.reuse ;  /* 0x0000002738387c23 */ /* 0x100fe2000801080b */
[----:B------:R-:W-:Y:S01]  /*18720*/  ISETP.LT.OR P3, PT, R143, 0x21, P3 ;  /* 0x000000218f00780c */ /* 0x000fe20001f61670 */
[--C-:B------:R-:W-:Y:S01]  /*18730*/  FFMA.FTZ R58, R58, UR39, -R11.reuse ;  /* 0x000000273a3a7c23 */ /* 0x100fe2000801080b */
[----:B------:R-:W-:Y:S01]  /*18740*/  FSEL R43, R43, -INF , !P4 ;  /* 0xff8000002b2b7808 */ /* 0x000fe20006000000 */
[----:B------:R-:W-:Y:S01]  /*18750*/  MUFU.EX2 R36, R36 ;  /* 0x0000002400247308 */ /* 0x000fe20000000800 */
[----:B------:R-:W-:Y:S01]  /*18760*/  ISETP.GT.AND P4, PT, R142, 0x31, P2 ;  /* 0x000000318e00780c */ /* 0x000fe20001784270 */
[--C-:B------:R-:W-:Y:S01]  /*18770*/  FFMA.FTZ R60, R60, UR39, -R11.reuse ;  /* 0x000000273c3c7c23 */ /* 0x100fe2000801080b */
[----:B------:R-:W-:Y:S01]  /*18780*/  FSEL R37, R37, -INF , !P3 ;  /* 0xff80000025257808 */ /* 0x000fe20005800000 */
[--C-:B------:R-:W-:Y:S01]  /*18790*/  FFMA.FTZ R62, R62, UR39, -R11.reuse ;  /* 0x000000273e3e7c23 */ /* 0x100fe2000801080b */
[----:B------:R-:W-:Y:S01]  /*187a0*/  ISETP.LT.OR P4, PT, R143, 0x32, P4 ;  /* 0x000000328f00780c */ /* 0x000fe20002781670 */
[--C-:B------:R-:W-:Y:S01]  /*187b0*/  FFMA.FTZ R64, R64, UR39, -R11.reuse ;  /* 0x0000002740407c23 */ /* 0x100fe2000801080b */
[----:B------:R-:W-:Y:S01]  /*187c0*/  ISETP.GT.AND P3, PT, R142, 0x28, P2 ;  /* 0x000000288e00780c */ /* 0x000fe20001764270 */
[----:B------:R-:W-:Y:S01]  /*187d0*/  MUFU.EX2 R38, R38 ;  /* 0x0000002600267308 */ /* 0x000fe20000000800 */
[----:B------:R-:W-:Y:S01]  /*187e0*/  FSEL R47, R47, -INF , !P4 ;  /* 0xff8000002f2f7808 */ /* 0x000fe20006000000 */
[--C-:B------:R-:W-:Y:S01]  /*187f0*/  FFMA.FTZ R66, R66, UR39, -R11.reuse ;  /* 0x0000002742427c23 */ /* 0x100fe2000801080b */
[----:B------:R-:W-:Y:S01]  /*18800*/  ISETP.GT.AND P4, PT, R142, 0x39, P2 ;  /* 0x000000398e00780c */ /* 0x000fe20001784270 */
[--C-:B------:R-:W-:Y:S01]  /*18810*/  FFMA.FTZ R68, R68, UR39, -R11.reuse ;  /* 0x0000002744447c23 */ /* 0x100fe2000801080b */
[C---:B------:R-:W-:Y:S01]  /*18820*/  ISETP.LT.OR P3, PT, R143.reuse, 0x29, P3 ;  /* 0x000000298f00780c */ /* 0x040fe20001f61670 */
[--C-:B------:R-:W-:Y:S01]  /*18830*/  FFMA.FTZ R70, R70, UR39, -R11.reuse ;  /* 0x0000002746467c23 */ /* 0x100fe2000801080b */
[----:B------:R-:W-:Y:S01]  /*18840*/  ISETP.LT.OR P4, PT, R143, 0x3a, P4 ;  /* 0x0000003a8f00780c */ /* 0x000fe20002781670 */
[----:B------:R-:W-:Y:S01]  /*18850*/  MUFU.EX2 R40, R40 ;  /* 0x0000002800287308 */ /* 0x000fe20000000800 */
[----:B------:R-:W-:Y:S01]  /*18860*/  FSEL R41, R41, -INF , !P3 ;  /* 0xff80000029297808 */ /* 0x000fe20005800000 */
[--C-:B------:R-:W-:Y:S01]  /*18870*/  FFMA.FTZ R72, R72, UR39, -R11.reuse ;  /* 0x0000002748487c23 */ /* 0x100fe2000801080b */
[----:B------:R-:W-:Y:S01]  /*18880*/  FSEL R53, R53, -INF , !P4 ;  /* 0xff80000035357808 */ /* 0x000fe20006000000 */
[--C-:B------:R-:W-:Y:S01]  /*18890*/  FFMA.FTZ R74, R74, UR39, -R11.reuse ;  /* 0x000000274a4a7c23 */ /* 0x100fe2000801080b */
[----:B------:R-:W-:Y:S01]  /*188a0*/  ISETP.GT.AND P4, PT, R142, 0x41, P2 ;  /* 0x000000418e00780c */ /* 0x000fe20001784270 */
[--C-:B------:R-:W-:Y:S01]  /*188b0*/  FFMA.FTZ R76, R76, UR39, -R11.reuse ;  /* 0x000000274c4c7c23 */ /* 0x100fe2000801080b */
[----:B------:R-:W-:Y:S01]  /*188c0*/  ISETP.GT.AND P3, PT, R142, 0x30, P2 ;  /* 0x000000308e00780c */ /* 0x000fe20001764270 */
[----:B------:R-:W-:Y:S01]  /*188d0*/  MUFU.EX2 R42, R42 ;  /* 0x0000002a002a7308 */ /* 0x000fe20000000800 */
[C---:B------:R-:W-:Y:S01]  /*188e0*/  ISETP.LT.OR P4, PT, R143.reuse, 0x42, P4 ;  /* 0x000000428f00780c */ /* 0x040fe20002781670 */
[--C-:B------:R-:W-:Y:S01]  /*188f0*/  FFMA.FTZ R80, R80, UR39, -R11.reuse ;  /* 0x0000002750507c23 */ /* 0x100fe2000801080b */
[----:B------:R-:W-:Y:S01]  /*18900*/  ISETP.LT.OR P3, PT, R143, 0x31, P3 ;  /* 0x000000318f00780c */ /* 0x000fe20001f61670 */
[--C-:B------:R-:W-:Y:S01]  /*18910*/  FFMA.FTZ R141, R141, UR39, -R11.reuse ;  /* 0x000000278d8d7c23 */ /* 0x100fe2000801080b */
[----:B------:R-:W-:Y:S01]  /*18920*/  FSEL R57, R57, -INF , !P4 ;  /* 0xff80000039397808 */ /* 0x000fe20006000000 */
[--C-:B------:R-:W-:Y:S01]  /*18930*/  FFMA.FTZ R84, R84, UR39, -R11.reuse ;  /* 0x0000002754547c23 */ /* 0x100fe2000801080b */
[----:B------:R-:W-:Y:S01]  /*18940*/  ISETP.GT.AND P4, PT, R142, 0x49, P2 ;  /* 0x000000498e00780c */ /* 0x000fe20001784270 */
[----:B------:R-:W-:Y:S01]  /*18950*/  MUFU.EX2 R44, R44 ;  /* 0x0000002c002c7308 */ /* 0x000fe20000000800 */
[----:B------:R-:W-:Y:S01]  /*18960*/  FSEL R45, R45, -INF , !P3 ;  /* 0xff8000002d2d7808 */ /* 0x000fe20005800000 */
[----:B------:R-:W-:Y:S01]  /*18970*/  FFMA.FTZ R11, R85, UR39, -R11 ;  /* 0x00000027550b7c23 */ /* 0x000fe2000801080b */
[----:B------:R-:W-:-:S02]  /*18980*/  ISETP.LT.OR P4, PT, R143, 0x4a, P4 ;  /* 0x0000004a8f00780c */ /* 0x000fc40002781670 */
[C---:B------:R-:W-:Y:S02]  /*18990*/  ISETP.GT.AND P3, PT, R142.reuse, 0x38, P2 ;  /* 0x000000388e00780c */ /* 0x040fe40001764270 */
[----:B------:R-:W-:Y:S01]  /*189a0*/  FSEL R61, R61, -INF , !P4 ;  /* 0xff8000003d3d7808 */ /* 0x000fe20006000000 */
[----:B------:R-:W-:Y:S01]  /*189b0*/  MUFU.EX2 R46, R46 ;  /* 0x0000002e002e7308 */ /* 0x000fe20000000800 */
[----:B------:R-:W-:Y:S02]  /*189c0*/  ISETP.GT.AND P4, PT, R142, 0x51, P2 ;  /* 0x000000518e00780c */ /* 0x000fe40001784270 */
[C---:B------:R-:W-:Y:S02]  /*189d0*/  ISETP.LT.OR P3, PT, R143.reuse, 0x39, P3 ;  /* 0x000000398f00780c */ /* 0x040fe40001f61670 */
[----:B------:R-:W-:Y:S02]  /*189e0*/  ISETP.LT.OR P4, PT, R143, 0x52, P4 ;  /* 0x000000528f00780c */ /* 0x000fe40002781670 */
[----:B------:R-:W-:Y:S01]  /*189f0*/  FSEL R49, R49, -INF , !P3 ;  /* 0xff80000031317808 */ /* 0x000fe20005800000 */
[----:B------:R-:W-:Y:S01]  /*18a00*/  MUFU.EX2 R48, R48 ;  /* 0x0000003000307308 */ /* 0x000fe20000000800 */
[----:B------:R-:W-:-:S02]  /*18a10*/  FSEL R65, R65, -INF , !P4 ;  /* 0xff80000041417808 */ /* 0x000fc40006000000 */
[C---:B------:R-:W-:Y:S02]  /*18a20*/  ISETP.GT.AND P4, PT, R142.reuse, 0x59, P2 ;  /* 0x000000598e00780c */ /* 0x040fe40001784270 */
[C---:B------:R-:W-:Y:S02]  /*18a30*/  ISETP.GT.AND P3, PT, R142.reuse, 0x40, P2 ;  /* 0x000000408e00780c */ /* 0x040fe40001764270 */
[C---:B------:R-:W-:Y:S01]  /*18a40*/  ISETP.LT.OR P4, PT, R143.reuse, 0x5a, P4 ;  /* 0x0000005a8f00780c */ /* 0x040fe20002781670 */
[----:B------:R-:W-:Y:S01]  /*18a50*/  MUFU.EX2 R52, R52 ;  /* 0x0000003400347308 */ /* 0x000fe20000000800 */
[----:B------:R-:W-:Y:S02]  /*18a60*/  ISETP.LT.OR P3, PT, R143, 0x41, P3 ;  /* 0x000000418f00780c */ /* 0x000fe40001f61670 */
[----:B------:R-:W-:Y:S02]  /*18a70*/  FSEL R69, R69, -INF , !P4 ;  /* 0xff80000045457808 */ /* 0x000fe40006000000 */
[----:B------:R-:W-:-:S02]  /*18a80*/  ISETP.GT.AND P4, PT, R142, 0x61, P2 ;  /* 0x000000618e00780c */ /* 0x000fc40001784270 */
[----:B------:R-:W-:Y:S01]  /*18a90*/  FSEL R55, R55, -INF , !P3 ;  /* 0xff80000037377808 */ /* 0x000fe20005800000 */
[----:B------:R-:W-:Y:S01]  /*18aa0*/  MUFU.EX2 R54, R54 ;  /* 0x0000003600367308 */ /* 0x000fe20000000800 */
[----:B------:R-:W-:Y:S02]  /*18ab0*/  ISETP.LT.OR P4, PT, R143, 0x62, P4 ;  /* 0x000000628f00780c */ /* 0x000fe40002781670 */
[C---:B------:R-:W-:Y:S02]  /*18ac0*/  ISETP.GT.AND P3, PT, R142.reuse, 0x48, P2 ;  /* 0x000000488e00780c */ /* 0x040fe40001764270 */
[----:B------:R-:W-:Y:S02]  /*18ad0*/  FSEL R73, R73, -INF , !P4 ;  /* 0xff80000049497808 */ /* 0x000fe40006000000 */
[----:B------:R-:W-:Y:S01]  /*18ae0*/  ISETP.GT.AND P4, PT, R142, 0x69, P2 ;  /* 0x000000698e00780c */ /* 0x000fe20001784270 */
[----:B------:R-:W-:Y:S01]  /*18af0*/  MUFU.EX2 R56, R56 ;  /* 0x0000003800387308 */ /* 0x000fe20000000800 */
[----:B------:R-:W-:-:S02]  /*18b00*/  ISETP.LT.OR P3, PT, R143, 0x49, P3 ;  /* 0x000000498f00780c */ /* 0x000fc40001f61670 */
[----:B------:R-:W-:Y:S02]  /*18b10*/  ISETP.LT.OR P4, PT, R143, 0x6a, P4 ;  /* 0x0000006a8f00780c */ /* 0x000fe40002781670 */
[----:B------:R-:W-:Y:S02]  /*18b20*/  FSEL R59, R59, -INF , !P3 ;  /* 0xff8000003b3b7808 */ /* 0x000fe40005800000 */
[----:B------:R-:W-:Y:S01]  /*18b30*/  FSEL R77, R77, -INF , !P4 ;  /* 0xff8000004d4d7808 */ /* 0x000fe20006000000 */
[----:B------:R-:W-:Y:S01]  /*18b40*/  MUFU.EX2 R58, R58 ;  /* 0x0000003a003a7308 */ /* 0x000fe20000000800 */
[C---:B------:R-:W-:Y:S02]  /*18b50*/  ISETP.GT.AND P4, PT, R142.reuse, RZ, P2 ;  /* 0x000000ff8e00720c */ /* 0x040fe40001784270 */
[----:B------:R-:W-:Y:S02]  /*18b60*/  ISETP.GT.AND P3, PT, R142, 0x50, P2 ;  /* 0x000000508e00780c */ /* 0x000fe40001764270 */
[----:B------:R-:W-:-:S02]  /*18b70*/  ISETP.LT.OR P4, PT, R143, 0x1, P4 ;  /* 0x000000018f00780c */ /* 0x000fc40002781670 */
[----:B------:R-:W-:Y:S01]  /*18b80*/  ISETP.LT.OR P3, PT, R143, 0x51, P3 ;  /* 0x000000518f00780c */ /* 0x000fe20001f61670 */
[----:B------:R-:W-:Y:S01]  /*18b90*/  MUFU.EX2 R60, R60 ;  /* 0x0000003c003c7308 */ /* 0x000fe20000000800 */
[----:B------:R-:W-:Y:S02]  /*18ba0*/  FSEL R29, R13, -INF , !P4 ;  /* 0xff8000000d1d7808 */ /* 0x000fe40006000000 */
[----:B------:R-:W-:Y:S02]  /*18bb0*/  FSEL R63, R63, -INF , !P3 ;  /* 0xff8000003f3f7808 */ /* 0x000fe40005800000 */
[----:B------:R-:W-:Y:S02]  /*18bc0*/  FMNMX.FTZ R13, R29, R5, !PT ;  /* 0x000000051d0d7209 */ /* 0x000fe40007810000 */
        /* <DEDUP_REMOVED lines=8> */
[----:B------:R-:W-:Y:S02]  /*18c50*/  ISETP.GT.AND P3, PT, R142, 0x60, P2 ;  /* 0x000000608e00780c */ /* 0x000fe40001764270 */
[----:B------:R-:W-:-:S02]  /*18c60*/  FMNMX.FTZ R13, R30, R13, !PT ;  /* 0x0000000d1e0d7209 */ /* 0x000fc40007810000 */
[----:B------:R-:W-:Y:S01]  /*18c70*/  ISETP.LT.OR P3, PT, R143, 0x61, P3 ;  /* 0x000000618f00780c */ /* 0x000fe20001f61670 */
[----:B------:R-:W-:Y:S01]  /*18c80*/  MUFU.EX2 R66, R66 ;  /* 0x0000004200427308 */ /* 0x000fe20000000800 */
[----:B------:R-:W-:Y:S02]  /*18c90*/  FMNMX.FTZ R13, R31, R13, !PT ;  /* 0x0000000d1f0d7209 */ /* 0x000fe40007810000 */
        /* <DEDUP_REMOVED lines=20> */
[C---:B------:R-:W-:Y:S02]  /*18de0*/  ISETP.GT.AND P4, PT, R142.reuse, 0x78, P2 ;  /* 0x000000788e00780c */ /* 0x040fe40001784270 */
[----:B------:R-:W-:Y:S02]  /*18df0*/  FMNMX.FTZ R13, R49, R13, !PT ;  /* 0x0000000d310d7209 */ /* 0x000fe40007810000 */
[----:B------:R-:W-:Y:S01]  /*18e00*/  ISETP.LT.OR P3, PT, R143, 0x72, P3 ;  /* 0x000000728f00780c */ /* 0x000fe20001f61670 */
        /* <DEDUP_REMOVED lines=16> */
[----:B------:R-:W-:Y:S02]  /*18f10*/  FMNMX.FTZ R13, R65, R13, !PT ;  /* 0x0000000d410d7209 */ /* 0x000fe40007810000 */
[----:B------:R-:W-:Y:S02]  /*18f20*/  F2FP.BF16.F32.PACK_AB R24, R14, R24 ;  /* 0x000000180e18723e */ /* 0x000fe400000010ff */
        /* <DEDUP_REMOVED lines=10> */
[----:B------:R-:W3:Y:S02]  /*18fd0*/  SHFL.BFLY PT, R14, R13, 0x2, 0x1f ;  /* 0x0c401f000d0e7f89 */ /* 0x000ee400000e0000 */
[----:B---3--:R-:W-:-:S05]  /*18fe0*/  FMNMX.FTZ R13, R13, R14, !PT ;  /* 0x0000000e0d0d7209 */ /* 0x008fca0007810000 */
[----:B------:R-:W3:Y:S02]  /*18ff0*/  SHFL.BFLY PT, R14, R13, 0x1, 0x1f ;  /* 0x0c201f000d0e7f89 */ /* 0x000ee400000e0000 */
[----:B---3--:R-:W-:Y:S01]  /*19000*/  FMNMX.FTZ R13, R13, R14, !PT ;  /* 0x0000000e0d0d7209 */ /* 0x008fe20007810000 */
[C---:B0-----:R-:W-:Y:S01]  /*19010*/  FADD.FTZ R14, R26.reuse, R4 ;  /* 0x000000041a0e7221 */ /* 0x041fe20000010000 */
[----:B------:R-:W-:Y:S02]  /*19020*/  F2FP.BF16.F32.PACK_AB R26, R26, R28 ;  /* 0x0000001c1a1a723e */ /* 0x000fe400000010ff */
[C---:B------:R-:W-:Y:S01]  /*19030*/  FSETP.NEU.FTZ.AND P2, PT, R13.reuse, -INF , PT ;  /* 0xff8000000d00780b */ /* 0x040fe20003f5d000 */
[----:B------:R-:W-:Y:S01]  /*19040*/  FMUL.FTZ R4, R13, UR39 ;  /* 0x000000270d047c20 */ /* 0x000fe20008410000 */
[----:B-1----:R-:W-:-:S04]  /*19050*/  FADD.FTZ R14, R51, R14 ;  /* 0x0000000e330e7221 */ /* 0x002fc80000010000 */
        /* <DEDUP_REMOVED lines=21> */
[----:B------:R-:W-:-:S02]  /*191b0*/  FFMA.FTZ R79, R79, UR39, -R4 ;  /* 0x000000274f4f7c23 */ /* 0x000fc40008010804 */
        /* <DEDUP_REMOVED lines=10> */
[----:B------:R-:W-:Y:S01]  /*19260*/  FSEL R30, R13, RZ, P2 ;  /* 0x000000ff0d1e7208 */ /* 0x000fe20001000000 */
[----:B------:R-:W-:-:S05]  /*19270*/  FFMA.FTZ R27, R31, UR39, -R4 ;  /* 0x000000271f1b7c23 */ /* 0x000fca0008010804 */
[----:B------:R-:W0:Y:S01]  /*19280*/  MUFU.EX2 R24, R144 ;  /* 0x0000009000187308 */ /* 0x000e220000000800 */
[--C-:B------:R-:W-:Y:S01]  /*19290*/  FFMA.FTZ R31, R33, UR39, -R4.reuse ;  /* 0x00000027211f7c23 */ /* 0x100fe20008010804 */
[--C-:B------:R-:W-:Y:S01]  /*192a0*/  FFMA.FTZ R33, R35, UR39, -R4.reuse ;  /* 0x0000002723217c23 */ /* 0x100fe20008010804 */
[----:B------:R-:W-:Y:S01]  /*192b0*/  FADD.FTZ R30, -R30, R5 ;  /* 0x000000051e1e7221 */ /* 0x000fe20000010100 */
[--C-:B------:R-:W-:Y:S01]  /*192c0*/  FFMA.FTZ R35, R37, UR39, -R4.reuse ;  /* 0x0000002725237c23 */ /* 0x100fe20008010804 */
[--C-:B------:R-:W-:Y:S01]  /*192d0*/  FFMA.FTZ R37, R47, UR39, -R4.reuse ;  /* 0x000000272f257c23 */ /* 0x100fe20008010804 */
[--C-:B------:R-:W-:Y:S01]  /*192e0*/  FFMA.FTZ R47, R49, UR39, -R4.reuse ;  /* 0x00000027312f7c23 */ /* 0x100fe20008010804 */
[----:B------:R-:W-:Y:S01]  /*192f0*/  FMUL.FTZ R5, R30, UR39 ;  /* 0x000000271e057c20 */ /* 0x000fe20008410000 */
[----:B------:R-:W-:Y:S01]  /*19300*/  MUFU.EX2 R25, R25 ;  /* 0x0000001900197308 */ /* 0x000fe20000000800 */
[----:B------:R-:W-:-:S07]  /*19310*/  FFMA.FTZ R49, R57, UR39, -R4 ;  /* 0x0000002739317c23 */ /* 0x000fce0008010804 */
[----:B------:R-:W1:Y:S01]  /*19320*/  MUFU.EX2 R5, R5 ;  /* 0x0000000500057308 */ /* 0x000e620000000800 */
[C---:B0-----:R-:W-:Y:S01]  /*19330*/  FADD.FTZ R14, R24.reuse, R14 ;  /* 0x0000000e180e7221 */ /* 0x041fe20000010000 */
[----:B------:R-:W-:-:S06]  /*19340*/  F2FP.BF16.F32.PACK_AB R24, R24, R51 ;  /* 0x000000331818723e */ /* 0x000fcc00000010ff */
[----:B------:R-:W0:Y:S08]  /*19350*/  MUFU.EX2 R26, R32 ;  /* 0x00000020001a7308 */ /* 0x000e300000000800 */
[----:B------:R-:W3:Y:S01]  /*19360*/  MUFU.EX2 R27, R27 ;  /* 0x0000001b001b7308 */ /* 0x000ee20000000800 */
[----:B-1----:R-:W-:Y:S01]  /*19370*/  FFMA.FTZ R28, R5, R3, R28 ;  /* 0x00000003051c7223 */ /* 0x002fe2000001001c */
[--C-:B------:R-:W-:Y:S01]  /*19380*/  FFMA.FTZ R3, R53, UR39, -R4.reuse ;  /* 0x0000002735037c23 */ /* 0x100fe20008010804 */
[----:B------:R-:W-:-:S02]  /*19390*/  FFMA.FTZ R53, R59, UR39, -R4 ;  /* 0x000000273b357c23 */ /* 0x000fc40008010804 */
[----:B------:R-:W-:Y:S01]  /*193a0*/  FADD.FTZ R28, R15, R28 ;  /* 0x0000001c0f1c7221 */ /* 0x000fe20000010000 */
[--C-:B------:R-:W-:Y:S01]  /*193b0*/  FFMA.FTZ R15, R55, UR39, -R4.reuse ;  /* 0x00000027370f7c23 */ /* 0x100fe20008010804 */
[----:B------:R-:W-:Y:S01]  /*193c0*/  FFMA.FTZ R55, R61, UR39, -R4 ;  /* 0x000000273d377c23 */ /* 0x000fe20008010804 */
[----:B------:R-:W1:Y:S01]  /*193d0*/  MUFU.EX2 R31, R31 ;  /* 0x0000001f001f7308 */ /* 0x000e620000000800 */
[----:B------:R-:W-:Y:S01]  /*193e0*/  FADD.FTZ R29, R29, R28 ;  /* 0x0000001c1d1d7221 */ /* 0x000fe20000010000 */
[----:B0-----:R-:W-:Y:S01]  /*193f0*/  FADD.FTZ R28, R26, R14 ;  /* 0x0000000e1a1c7221 */ /* 0x001fe20000010000 */
[----:B------:R-:W-:Y:S01]  /*19400*/  F2FP.BF16.F32.PACK_AB R26, R34, R26 ;  /* 0x0000001a221a723e */ /* 0x000fe200000010ff */
[----:B------:R-:W-:Y:S01]  /*19410*/  FFMA.FTZ R4, R82, UR39, -R4 ;  /* 0x0000002752047c23 */ /* 0x000fe20008010804 */
[----:B------:R-:W-:Y:S01]  /*19420*/  FADD.FTZ R29, R50, R29 ;  /* 0x0000001d321d7221 */ /* 0x000fe20000010000 */
[----:B------:R-:W-:Y:S02]  /*19430*/  FADD.FTZ R28, R34, R28 ;  /* 0x0000001c221c7221 */ /* 0x000fe40000010000 */
[----:B------:R-:W0:Y:S01]  /*19440*/  MUFU.EX2 R33, R33 ;  /* 0x0000002100217308 */ /* 0x000e220000000800 */
[----:B------:R-:W-:Y:S01]  /*19450*/  FADD.FTZ R29, R25, R29 ;  /* 0x0000001d191d7221 */ /* 0x000fe20000010000 */
[----:B------:R-:W-:Y:S01]  /*19460*/  FADD.FTZ R28, R36, R28 ;  /* 0x0000001c241c7221 */ /* 0x000fe20000010000 */
[----:B---3--:R-:W-:-:S02]  /*19470*/  F2FP.BF16.F32.PACK_AB R25, R27, R25 ;  /* 0x000000191b19723e */ /* 0x008fc400000010ff */
[----:B------:R-:W-:Y:S01]  /*19480*/  FADD.FTZ R29, R27, R29 ;  /* 0x0000001d1b1d7221 */ /* 0x000fe20000010000 */
[C---:B------:R-:W-:Y:S01]  /*19490*/  FADD.FTZ R30, R38.reuse, R28 ;  /* 0x0000001c261e7221 */ /* 0x040fe20000010000 */
[----:B------:R-:W-:Y:S01]  /*194a0*/  F2FP.BF16.F32.PACK_AB R28, R38, R36 ;  /* 0x00000024261c723e */ /* 0x000fe200000010ff */
[----:B------:R-:W3:Y:S01]  /*194b0*/  MUFU.EX2 R35, R35 ;  /* 0x0000002300237308 */ /* 0x000ee20000000800 */
[----:B-1----:R-:W-:Y:S01]  /*194c0*/  FADD.FTZ R29, R31, R29 ;  /* 0x0000001d1f1d7221 */ /* 0x002fe20000010000 */
[----:B------:R-:W-:-:S04]  /*194d0*/  FADD.FTZ R30, R40, R30 ;  /* 0x0000001e281e7221 */ /* 0x000fc80000010000 */
[----:B------:R-:W-:Y:S02]  /*194e0*/  FADD.FTZ R30, R42, R30 ;  /* 0x0000001e2a1e7221 */ /* 0x000fe40000010000 */
[----:B------:R-:W1:Y:S01]  /*194f0*/  MUFU.EX2 R37, R37 ;  /* 0x0000002500257308 */ /* 0x000e620000000800 */
[C---:B0-----:R-:W-:Y:S01]  /*19500*/  FADD.FTZ R29, R33.reuse, R29 ;  /* 0x0000001d211d7221 */ /* 0x041fe20000010000 */
[----:B------:R-:W-:Y:S01]  /*19510*/  FADD.FTZ R30, R44, R30 ;  /* 0x0000001e2c1e7221 */ /* 0x000fe20000010000 */
[----:B------:R-:W-:-:S05]  /*19520*/  F2FP.BF16.F32.PACK_AB R27, R33, R31 ;  /* 0x0000001f211b723e */ /* 0x000fca00000010ff */
[----:B------:R-:W0:Y:S01]  /*19530*/  MUFU.EX2 R47, R47 ;  /* 0x0000002f002f7308 */ /* 0x000e220000000800 */
[----:B---3--:R-:W-:-:S07]  /*19540*/  FADD.FTZ R29, R35, R29 ;  /* 0x0000001d231d7221 */ /* 0x008fce0000010000 */
[----:B------:R-:W3:Y:S01]  /*19550*/  MUFU.EX2 R3, R3 ;  /* 0x0000000300037308 */ /* 0x000ee20000000800 */
[----:B------:R-:W-:-:S07]  /*19560*/  FADD.FTZ R29, R39, R29 ;  /* 0x0000001d271d7221 */ /* 0x000fce0000010000 */
[----:B------:R-:W4:Y:S01]  /*19570*/  MUFU.EX2 R15, R15 ;  /* 0x0000000f000f7308 */ /* 0x000f220000000800 */
[----:B------:R-:W-:-:S07]  /*19580*/  FADD.FTZ R29, R41, R29 ;  /* 0x0000001d291d7221 */ /* 0x000fce0000010000 */
[----:B------:R-:W5:Y:S01]  /*19590*/  MUFU.EX2 R49, R49 ;  /* 0x0000003100317308 */ /* 0x000f620000000800 */
[----:B------:R-:W-:Y:S01]  /*195a0*/  FADD.FTZ R51, R43, R29 ;  /* 0x0000001d2b337221 */ /* 0x000fe20000010000 */
[----:B------:R-:W-:Y:S01]  /*195b0*/  FADD.FTZ R29, R46, R30 ;  /* 0x0000001e2e1d7221 */ /* 0x000fe20000010000 */
[----:B------:R-:W-:Y:S01]  /*195c0*/  F2FP.BF16.F32.PACK_AB R30, R42, R40 ;  /* 0x000000282a1e723e */ /* 0x000fe200000010ff */
[----:B--2---:R2:W-:Y:S01]  /*195d0*/  STSM.16.M88.4 [R83], R24 ;  /* 0x0000001853007844 */ /* 0x0045e20000000200 */
[----:B------:R-:W-:Y:S01]  /*195e0*/  FADD.FTZ R51, R45, R51 ;  /* 0x000000332d337221 */ /* 0x000fe20000010000 */
[----:B------:R-:W-:Y:S02]  /*195f0*/  FADD.FTZ R29, R48, R29 ;  /* 0x0000001d301d7221 */ /* 0x000fe40000010000 */
[----:B------:R-:W2:Y:S01]  /*19600*/  MUFU.EX2 R53, R53 ;  /* 0x0000003500357308 */ /* 0x000ea20000000800 */
[----:B-1----:R-:W-:Y:S01]  /*19610*/  FADD.FTZ R51, R37, R51 ;  /* 0x0000003325337221 */ /* 0x002fe20000010000 */
[----:B------:R-:W-:-:S03]  /*19620*/  FADD.FTZ R40, R52, R29 ;  /* 0x0000001d34287221 */ /* 0x000fc60000010000 */
[----:B0-----:R-:W-:-:S03]  /*19630*/  FADD.FTZ R29, R47, R51 ;  /* 0x000000332f1d7221 */ /* 0x001fc60000010000 */
[----:B------:R-:W0:Y:S01]  /*19640*/  MUFU.EX2 R55, R55 ;  /* 0x0000003700377308 */ /* 0x000e220000000800 */
[----:B---3--:R-:W-:Y:S01]  /*19650*/  FADD.FTZ R31, R3, R29 ;  /* 0x0000001d031f7221 */ /* 0x008fe20000010000 */
[----:B------:R-:W-:Y:S01]  /*19660*/  F2FP.BF16.F32.PACK_AB R29, R39, R35 ;  /* 0x00000023271d723e */ /* 0x000fe200000010ff */
[----:B------:R-:W-:Y:S02]  /*19670*/  FADD.FTZ R40, R54, R40 ;  /* 0x0000002836287221 */ /* 0x000fe40000010000 */
[----:B----4-:R-:W-:Y:S01]  /*19680*/  FADD.FTZ R33, R15, R31 ;  /* 0x0000001f0f217221 */ /* 0x010fe20000010000 */
[----:B------:R-:W-:Y:S01]  /*19690*/  F2FP.BF16.F32.PACK_AB R31, R43, R41 ;  /* 0x000000292b1f723e */ /* 0x000fe200000010ff */
[----:B------:R-:W-:Y:S01]  /*196a0*/  FADD.FTZ R40, R56, R40 ;  /* 0x0000002838287221 */ /* 0x000fe20000010000 */
[----:B------:R-:W1:Y:S01]  /*196b0*/  MUFU.EX2 R14, R63 ;  /* 0x0000003f000e7308 */ /* 0x000e620000000800 */
[----:B------:R-:W3:Y:S01]  /*196c0*/  LDL R41, [R1+0x20] ;  /* 0x0000200001297983 */ /* 0x000ee20000100800 */
[----:B-----5:R-:W-:-:S06]  /*196d0*/  FADD.FTZ R42, R49, R33 ;  /* 0x00000021312a7221 */ /* 0x020fcc0000010000 */
[----:B------:R-:W4:Y:S01]  /*196e0*/  MUFU.EX2 R34, R65 ;  /* 0x0000004100227308 */ /* 0x000f220000000800 */
[----:B--2---:R-:W-:Y:S01]  /*196f0*/  FADD.FTZ R42, R53, R42 ;  /* 0x0000002a352a7221 */ /* 0x004fe20000010000 */
[----:B------:R-:W-:Y:S02]  /*19700*/  F2FP.BF16.F32.PACK_AB R44, R46, R44 ;  /* 0x0000002c2e2c723e */ /* 0x000fe400000010ff */
[----:B------:R-:W-:Y:S02]  /*19710*/  F2FP.BF16.F32.PACK_AB R45, R37, R45 ;  /* 0x0000002d252d723e */ /* 0x000fe400000010ff */
[----:B------:R-:W-:Y:S02]  /*19720*/  F2FP.BF16.F32.PACK_AB R47, R3, R47 ;  /* 0x0000002f032f723e */ /* 0x000fe400000010ff */
[----:B------:R-:W-:Y:S01]  /*19730*/  F2FP.BF16.F32.PACK_AB R24, R56, R54 ;  /* 0x000000363818723e */ /* 0x000fe200000010ff */
[----:B------:R-:W2:Y:S01]  /*19740*/  MUFU.EX2 R38, R67 ;  /* 0x0000004300267308 */ /* 0x000ea20000000800 */
[----:B------:R-:W-:-:S02]  /*19750*/  F2FP.BF16.F32.PACK_AB R46, R52, R48 ;  /* 0x00000030342e723e */ /* 0x000fc400000010ff */
[----:B------:R-:W-:Y:S02]  /*19760*/  F2FP.BF16.F32.PACK_AB R26, R60, R58 ;  /* 0x0000003a3c1a723e */ /* 0x000fe400000010ff */
[----:B------:R-:W-:Y:S02]  /*19770*/  F2FP.BF16.F32.PACK_AB R25, R49, R15 ;  /* 0x0000000f3119723e */ /* 0x000fe400000010ff */
[C---:B0-----:R-:W-:Y:S01]  /*19780*/  F2FP.BF16.F32.PACK_AB R27, R55.reuse, R53 ;  /* 0x00000035371b723e */ /* 0x041fe200000010ff */
[----:B------:R-:W-:Y:S01]  /*19790*/  FADD.FTZ R35, R55, R42 ;  /* 0x0000002a37237221 */ /* 0x000fe20000010000 */
[----:B------:R-:W-:Y:S01]  /*197a0*/  STSM.16.M88.4 [R139], R28 ;  /* 0x0000001c8b007844 */ /* 0x000fe20000000200 */
[----:B------:R-:W-:Y:S01]  /*197b0*/  FADD.FTZ R40, R58, R40 ;  /* 0x000000283a287221 */ /* 0x000fe20000010000 */
[----:B------:R-:W0:Y:S02]  /*197c0*/  MUFU.EX2 R50, R69 ;  /* 0x0000004500327308 */ /* 0x000e240000000800 */
[----:B------:R-:W-:Y:S01]  /*197d0*/  STSM.16.M88.4 [R138], R44 ;  /* 0x0000002c8a007844 */ /* 0x000fe20000000200 */
[----:B-1----:R-:W-:-:S03]  /*197e0*/  FADD.FTZ R35, R14, R35 ;  /* 0x000000230e237221 */ /* 0x002fc60000010000 */
[----:B------:R4:W-:Y:S02]  /*197f0*/  STSM.16.M88.4 [R137+0x27800], R24 ;  /* 0x0278001889007844 */ /* 0x0009e40000000200 */
[----:B------:R-:W1:Y:S08]  /*19800*/  MUFU.EX2 R36, R71 ;  /* 0x0000004700247308 */ /* 0x000e700000000800 */
[----:B------:R-:W5:Y:S01]  /*19810*/  MUFU.EX2 R73, R73 ;  /* 0x0000004900497308 */ /* 0x000f620000000800 */
[----:B----4-:R-:W-:-:S02]  /*19820*/  F2FP.BF16.F32.PACK_AB R25, R34, R14 ;  /* 0x0000000e2219723e */ /* 0x010fc400000010ff */
[----:B------:R-:W4:Y:S01]  /*19830*/  LDL R14, [R1+0x3c] ;  /* 0x00003c00010e7983 */ /* 0x000f220000100800 */
[----:B------:R-:W-:-:S04]  /*19840*/  FADD.FTZ R33, R60, R40 ;  /* 0x000000283c217221 */ /* 0x000fc80000010000 */
[----:B------:R-:W5:Y:S01]  /*19850*/  MUFU.EX2 R75, R75 ;  /* 0x0000004b004b7308 */ /* 0x000f620000000800 */
[----:B------:R-:W-:Y:S01]  /*19860*/  FADD.FTZ R33, R62, R33 ;  /* 0x000000213e217221 */ /* 0x000fe20000010000 */
[----:B------:R-:W-:-:S03]  /*19870*/  FADD.FTZ R35, R34, R35 ;  /* 0x0000002322237221 */ /* 0x000fc60000010000 */
[----:B------:R-:W-:Y:S01]  /*19880*/  FADD.FTZ R39, R64, R33 ;  /* 0x0000002140277221 */ /* 0x000fe20000010000 */
[----:B--2---:R-:W-:Y:S02]  /*19890*/  FADD.FTZ R35, R38, R35 ;  /* 0x0000002326237221 */ /* 0x004fe40000010000 */
[----:B------:R-:W2:Y:S01]  /*198a0*/  MUFU.EX2 R77, R77 ;  /* 0x0000004d004d7308 */ /* 0x000ea20000000800 */
[----:B------:R-:W-:Y:S01]  /*198b0*/  FADD.FTZ R39, R66, R39 ;  /* 0x0000002742277221 */ /* 0x000fe20000010000 */
[----:B0-----:R-:W-:-:S03]  /*198c0*/  FADD.FTZ R35, R50, R35 ;  /* 0x0000002332237221 */ /* 0x001fc60000010000 */
[----:B------:R-:W-:Y:S01]  /*198d0*/  FADD.FTZ R39, R68, R39 ;  /* 0x0000002744277221 */ /* 0x000fe20000010000 */
[----:B-1----:R-:W-:Y:S02]  /*198e0*/  FADD.FTZ R28, R36, R35 ;  /* 0x00000023241c7221 */ /* 0x002fe40000010000 */
[----:B------:R-:W0:Y:S01]  /*198f0*/  MUFU.EX2 R32, R80 ;  /* 0x0000005000207308 */ /* 0x000e220000000800 */
[----:B------:R-:W-:Y:S01]  /*19900*/  FADD.FTZ R39, R70, R39 ;  /* 0x0000002746277221 */ /* 0x000fe20000010000 */
[----:B-----5:R-:W-:-:S06]  /*19910*/  FADD.FTZ R28, R73, R28 ;  /* 0x0000001c491c7221 */ /* 0x020fcc0000010000 */
[----:B------:R-:W1:Y:S01]  /*19920*/  MUFU.EX2 R33, R78 ;  /* 0x0000004e00217308 */ /* 0x000e620000000800 */
[----:B------:R-:W-:-:S07]  /*19930*/  FADD.FTZ R39, R72, R39 ;  /* 0x0000002748277221 */ /* 0x000fce0000010000 */
[----:B------:R-:W5:Y:S08]  /*19940*/  MUFU.EX2 R40, R79 ;  /* 0x0000004f00287308 */ /* 0x000f700000000800 */
[----:B------:R-:W-:Y:S08]  /*19950*/  MUFU.EX2 R81, R81 ;  /* 0x0000005100517308 */ /* 0x000ff00000000800 */
[----:B------:R-:W5:Y:S01]  /*19960*/  MUFU.EX2 R52, R4 ;  /* 0x0000000400347308 */ /* 0x000f620000000800 */
[----:B------:R-:W-:Y:S01]  /*19970*/  FADD.FTZ R39, R74, R39 ;  /* 0x000000274a277221 */ /* 0x000fe20000010000 */
[----:B------:R-:W-:-:S03]  /*19980*/  FADD.FTZ R42, R75, R28 ;  /* 0x0000001c4b2a7221 */ /* 0x000fc60000010000 */
[----:B------:R-:W-:Y:S01]  /*19990*/  FADD.FTZ R39, R76, R39 ;  /* 0x000000274c277221 */ /* 0x000fe20000010000 */
[----:B--2---:R-:W-:Y:S01]  /*199a0*/  FADD.FTZ R42, R77, R42 ;  /* 0x0000002a4d2a7221 */ /* 0x004fe20000010000 */
[----:B------:R-:W-:Y:S02]  /*199b0*/  F2FP.BF16.F32.PACK_AB R24, R64, R62 ;  /* 0x0000003e4018723e */ /* 0x000fe400000010ff */
[----:B------:R-:W-:Y:S01]  /*199c0*/  F2FP.BF16.F32.PACK_AB R26, R68, R66 ;  /* 0x00000042441a723e */ /* 0x000fe200000010ff */
[----:B0-----:R-:W-:Y:S01]  /*199d0*/  FADD.FTZ R48, R32, R39 ;  /* 0x0000002720307221 */ /* 0x001fe20000010000 */
[----:B------:R-:W-:Y:S01]  /*199e0*/  F2FP.BF16.F32.PACK_AB R27, R50, R38 ;  /* 0x00000026321b723e */ /* 0x000fe200000010ff */
[----:B-1----:R-:W-:Y:S01]  /*199f0*/  FADD.FTZ R3, R33, R42 ;  /* 0x0000002a21037221 */ /* 0x002fe20000010000 */
[----:B------:R-:W-:Y:S02]  /*19a00*/  F2FP.BF16.F32.PACK_AB R28, R72, R70 ;  /* 0x00000046481c723e */ /* 0x000fe400000010ff */
[----:B------:R-:W-:-:S02]  /*19a10*/  F2FP.BF16.F32.PACK_AB R30, R76, R74 ;  /* 0x0000004a4c1e723e */ /* 0x000fc400000010ff */
[----:B------:R-:W-:Y:S02]  /*19a20*/  F2FP.BF16.F32.PACK_AB R29, R73, R36 ;  /* 0x00000024491d723e */ /* 0x000fe400000010ff */
[----:B------:R-:W-:Y:S02]  /*19a30*/  F2FP.BF16.F32.PACK_AB R31, R77, R75 ;  /* 0x0000004b4d1f723e */ /* 0x000fe400000010ff */
[----:B------:R-:W-:Y:S02]  /*19a40*/  F2FP.BF16.F32.PACK_AB R32, R141, R32 ;  /* 0x000000208d20723e */ /* 0x000fe400000010ff */
[----:B-----5:R-:W-:Y:S02]  /*19a50*/  F2FP.BF16.F32.PACK_AB R33, R40, R33 ;  /* 0x000000212821723e */ /* 0x020fe400000010ff */
[----:B------:R-:W-:Y:S02]  /*19a60*/  F2FP.BF16.F32.PACK_AB R34, R11, R84 ;  /* 0x000000540b22723e */ /* 0x000fe400000010ff */
[----:B------:R-:W-:Y:S01]  /*19a70*/  F2FP.BF16.F32.PACK_AB R35, R52, R81 ;  /* 0x000000513423723e */ /* 0x000fe200000010ff */
[----:B------:R-:W-:Y:S01]  /*19a80*/  FADD.FTZ R15, R141, R48 ;  /* 0x000000308d0f7221 */ /* 0x000fe20000010000 */
[----:B------:R-:W-:-:S03]  /*19a90*/  FADD.FTZ R4, R40, R3 ;  /* 0x0000000328047221 */ /* 0x000fc60000010000 */
        /* <DEDUP_REMOVED lines=52> */
[----:B------:R-:W-:-:S02]  /*19de0*/  IMAD.MOV.U32 R11, RZ, RZ, R17 ;  /* 0x000000ffff0b7224 */ /* 0x000fc400078e0011 */
[----:B------:R-:W-:Y:S02]  /*19df0*/  IMAD.MOV.U32 R8, RZ, RZ, R12 ;  /* 0x000000ffff087224 */ /* 0x000fe400078e000c */
[----:B------:R-:W-:Y:S01]  /*19e00*/  IMAD.MOV.U32 R5, RZ, RZ, R13 ;  /* 0x000000ffff057224 */ /* 0x000fe200078e000d */
[----:B---3--:R0:W-:Y:S04]  /*19e10*/  STSM.16.M88.4 [R41], R24 ;  /* 0x0000001829007844 */ /* 0x0081e80000000200 */
[----:B------:R0:W-:Y:S04]  /*19e20*/  STSM.16.M88.4 [R139+0x6000], R28 ;  /* 0x0060001c8b007844 */ /* 0x0001e80000000200 */
[----:B------:R0:W-:Y:S01]  /*19e30*/  STSM.16.M88.4 [R138+0x6000], R32 ;  /* 0x006000208a007844 */ /* 0x0001e20000000200 */
[----:B------:R1:W-:Y:S06]  /*19e40*/  MEMBAR.ALL.CTA ;  /* 0x0000000000007992 */ /* 0x0003ec0000008000 */
[----:B-1----:R-:W1:Y:S01]  /*19e50*/  FENCE.VIEW.ASYNC.S ;  /* 0x00000000000073c6 */ /* 0x002e620000000000 */
[C---:B----4-:R-:W-:Y:S01]  /*19e60*/  ISETP.GT.AND P2, PT, R0.reuse, R14, PT ;  /* 0x0000000e0000720c */ /* 0x050fe20003f44270 */
[----:B------:R-:W-:-:S02]  /*19e70*/  VIADD R0, R0, 0xffffffff ;  /* 0xffffffff00007836 */ /* 0x000fc40000000000 */
[----:B------:R-:W-:Y:S01]  /*19e80*/  IMAD.MOV.U32 R14, RZ, RZ, R22 ;  /* 0x000000ffff0e7224 */ /* 0x000fe200078e0016 */
[----:B-1----:R-:W-:-:S09]  /*19e90*/  NOP ;  /* 0x0000000000007918 */ /* 0x002fd20000000000 */
[----:B0-----:R-:W-:Y:S05]  /*19ea0*/  @P2 BRA `(.L_x_9537) ;  /* 0xffffffc400242947 */ /* 0x001fea000383ffff */
.L_x_9519:
[----:B------:R-:W-:Y:S05]  /*19eb0*/  WARPSYNC.ALL ;  /* 0x0000000000007948 */ /* 0x000fea0003800000 */
[----:B------:R-:W-:Y:S06]  /*19ec0*/  BAR.ARV 0x8, 0x1a0 ;  /* 0x0206800000007b1d */ /* 0x000fec0000002000 */
[----:B------:R-:W-:Y:S05]  /*19ed0*/  @!P0 BRA `(.L_x_9538) ;  /* 0x0000000000048947 */ /* 0x000fea0003800000 */
[----:B------:R-:W-:Y:S01]  /*19ee0*/  BPT.TRAP 0x1 ;  /* 0x000000040000795c */ /* 0x000fe20000300000 */
.L_x_9538:
[----:B------:R-:W-:Y:S01]  /*19ef0*/  IMAD R11, R17, 0x8, R2 ;  /* 0x00000008110b7824 */ /* 0x000fe200078e0202 */
[----:B------:R-:W-:-:S04]  /*19f00*/  SHF.L.U32 R0, R22, 0x1f, RZ ;  /* 0x0000001f16007819 */ /* 0x000fc800000006ff */
[----:B------:R0:W1:Y:S01]  /*19f10*/  SYNCS.PHASECHK.TRANS64.TRYWAIT P2, [R11+URZ+0x2d850], R0 ;  /* 0x02d850000b0075a7 */ /* 0x000062000804017f */
[----:B------:R-:W-:Y:S05]  /*19f20*/  @!P0 BRA `(.L_x_9539) ;  /* 0x0000000000048947 */ /* 0x000fea0003800000 */
[----:B------:R-:W-:Y:S01]  /*19f30*/  BPT.TRAP 0x1 ;  /* 0x000000040000795c */ /* 0x000fe20000300000 */
.L_x_9539:
[----:B------:R-:W2:Y:S01]  /*19f40*/  LDL.LU R5, [R1+0x38] ;  /* 0x0000380001057983 */ /* 0x000ea20000300800 */
[----:B------:R-:W-:Y:S02]  /*19f50*/  VIADD R2, R2, 0x400 ;  /* 0x0000040002027836 */ /* 0x000fe40000000000 */
[----:B------:R-:W-:-:S03]  /*19f60*/  IMAD.MOV.U32 R9, RZ, RZ, 0x40000040 ;  /* 0x40000040ff097424 */ /* 0x000fc600078e00ff */
[----:B------:R-:W-:-:S04]  /*19f70*/  SHF.R.U32.HI R2, RZ, 0x4, R2 ;  /* 0x00000004ff027819 */ /* 0x000fc80000011602 */
[----:B------:R-:W-:-:S04]  /*19f80*/  LOP3.LUT R2, R2, 0x3fff, RZ, 0xc0, !PT ;  /* 0x00003fff02027812 */ /* 0x000fc800078ec0ff */
[----:B------:R-:W-:Y:S02]  /*19f90*/  LOP3.LUT R2, R2, 0x2000000, RZ, 0xfc, !PT ;  /* 0x0200000002027812 */ /* 0x000fe400078efcff */
[----:B--2---:R-:W-:Y:S01]  /*19fa0*/  LOP3.LUT R8, R5, 0x10000, RZ, 0xfc, !PT ;  /* 0x0001000005087812 */ /* 0x004fe200078efcff */
[----:B-1----:R-:W-:Y:S06]  /*19fb0*/  @P2 BRA `(.L_x_9540) ;  /* 0x0000000000082947 */ /* 0x002fec0003800000 */
[----:B------:R-:W1:Y:S02]  /*19fc0*/  SYNCS.PHASECHK.TRANS64.TRYWAIT P0, [R11+URZ+0x2d850], R0 ;  /* 0x02d850000b0075a7 */ /* 0x000e64000800017f */
[----:B-1----:R-:W-:Y:S05]  /*19fd0*/  @!P0 BRA `(.L_x_9541) ;  /* 0x0000009000088947 */ /* 0x002fea0003800000 */
.L_x_9540:
[----:B------:R-:W-:Y:S01]  /*19fe0*/  IMAD R6, R17, 0x600, R2 ;  /* 0x0000060011067824 */ /* 0x000fe200078e0202 */
[----:B------:R-:W2:Y:S01]  /*19ff0*/  LDL.LU R24, [R1+0x4c] ;  /* 0x00004c0001187983 */ /* 0x000ea20000300800 */
[----:B------:R-:W-:Y:S01]  /*1a000*/  IMAD.MOV.U32 R7, RZ, RZ, -0x7fffffe0 ;  /* 0x80000020ff077424 */ /* 0x000fe200078e00ff */
[----:B------:R-:W-:Y:S05]  /*1a010*/  WARPSYNC.ALL ;  /* 0x0000000000007948 */ /* 0x000fea0003800000 */
[C---:B------:R-:W-:Y:S01]  /*1a020*/  R2UR UR4, R8.reuse ;  /* 0x00000000080472ca */ /* 0x040fe200000e0000 */
[----:B------:R-:W-:Y:S01]  /*1a030*/  WARPGROUP.ARRIVE ;  /* 0x00000000000079c5 */ /* 0x000fe20000000000 */
[----:B------:R-:W-:Y:S01]  /*1a040*/  R2UR UR5, R9 ;  /* 0x00000000090572ca */ /* 0x000fe200000e0000 */
[----:B------:R-:W-:Y:S01]  /*1a050*/  VIADD R20, R8, 0x2 ;  /* 0x0000000208147836 */ /* 0x000fe20000000000 */
[C---:B------:R-:W-:Y:S01]  /*1a060*/  R2UR UR6, R6.reuse ;  /* 0x00000000060672ca */ /* 0x040fe200000e0000 */
[----:B------:R-:W-:Y:S01]  /*1a070*/  VIADD R14, R6, 0x40 ;  /* 0x00000040060e7836 */ /* 0x000fe20000000000 */
[----:B------:R-:W-:Y:S01]  /*1a080*/  R2UR UR7, R7 ;  /* 0x00000000070772ca */ /* 0x000fe200000e0000 */
[----:B------:R-:W-:Y:S01]  /*1a090*/  IMAD.MOV.U32 R21, RZ, RZ, 0x40000040 ;  /* 0x40000040ff157424 */ /* 0x000fe200078e00ff */
[----:B------:R-:W3:Y:S01]  /*1a0a0*/  SHFL.BFLY PT, R5, R4, 0x2, 0x1f ;  /* 0x0c401f0004057f89 */ /* 0x000ee200000e0000 */
[----:B------:R-:W-:-:S02]  /*1a0b0*/  IMAD.MOV.U32 R15, RZ, RZ, -0x7fffffe0 ;  /* 0x80000020ff0f7424 */ /* 0x000fc400078e00ff */
[----:B------:R-:W-:Y:S01]  /*1a0c0*/  IMAD.MOV.U32 R9, RZ, RZ, 0x40000040 ;  /* 0x40000040ff097424 */ /* 0x000fe200078e00ff */
[----:B01----:R-:W0:Y:S01]  /*1a0d0*/  SHFL.BFLY PT, R0, R3, 0x2, 0x1f ;  /* 0x0c401f0003007f89 */ /* 0x003e2200000e0000 */
[----:B------:R-:W-:Y:S02]  /*1a0e0*/  IMAD.MOV.U32 R7, RZ, RZ, -0x7fffffe0 ;  /* 0x80000020ff077424 */ /* 0x000fe400078e00ff */
[----:B------:R-:W-:-:S04]  /*1a0f0*/  VIADD R17, R17, 0x1 ;  /* 0x0000000111117836 */ /* 0x000fc80000000000 */
[----:B------:R-:W-:Y:S01]  /*1a100*/  HGMMA.64x96x16.F32.BF16 R88, gdesc[UR4].tnspB, R88, gsb0 ;  /* 0x41600000045879f0 */ /* 0x000fe20008001858 */
[----:B------:R-:W-:Y:S01]  /*1a110*/  R2UR UR4, R20 ;  /* 0x00000000140472ca */ /* 0x000fe200000e0000 */
[----:B------:R-:W-:Y:S01]  /*1a120*/  VIADD R20, R8, 0x4 ;  /* 0x0000000408147836 */ /* 0x000fe20000000000 */
[----:B------:R-:W-:Y:S01]  /*1a130*/  R2UR UR5, R21 ;  /* 0x00000000150572ca */ /* 0x000fe200000e0000 */
[----:B------:R-:W-:Y:S01]  /*1a140*/  IMAD.MOV.U32 R21, RZ, RZ, 0x40000040 ;  /* 0x40000040ff157424 */ /* 0x000fe200078e00ff */
[----:B------:R-:W-:Y:S01]  /*1a150*/  R2UR UR6, R14 ;  /* 0x000000000e0672ca */ /* 0x000fe200000e0000 */
[----:B------:R-:W-:Y:S01]  /*1a160*/  VIADD R14, R6, 0x80 ;  /* 0x00000080060e7836 */ /* 0x000fe20000000000 */
[----:B------:R-:W-:Y:S01]  /*1a170*/  R2UR UR7, R15 ;  /* 0x000000000f0772ca */ /* 0x000fe200000e0000 */
[----:B------:R-:W-:Y:S01]  /*1a180*/  IMAD.MOV.U32 R15, RZ, RZ, -0x7fffffe0 ;  /* 0x80000020ff0f7424 */ /* 0x000fe200078e00ff */
[----:B------:R-:W-:Y:S01]  /*1a190*/  ISETP.NE.AND P2, PT, R17, 0x2, PT ;  /* 0x000000021100780c */ /* 0x000fe20003f45270 */
[----:B---3--:R-:W-:Y:S01]  /*1a1a0*/  FADD.FTZ R5, R5, R4 ;  /* 0x0000000405057221 */ /* 0x008fe20000010000 */
[----:B------:R-:W-:-:S02]  /*1a1b0*/  IMAD.MOV.U32 R4, RZ, RZ, RZ ;  /* 0x000000ffff047224 */ /* 0x000fc400078e00ff */
[----:B------:R-:W-:Y:S01]  /*1a1c0*/  SEL R17, R17, RZ, P2 ;  /* 0x000000ff11117207 */ /* 0x000fe20001000000 */
[----:B0-----:R-:W-:Y:S01]  /*1a1d0*/  FADD.FTZ R2, R0, R3 ;  /* 0x0000000300027221 */ /* 0x001fe20000010000 */
[----:B------:R-:W-:Y:S01]  /*1a1e0*/  SEL R3, RZ, 0x1, P2 ;  /* 0x00000001ff037807 */ /* 0x000fe20001000000 */
[----:B------:R-:W0:Y:S03]  /*1a1f0*/  SHFL.BFLY PT, R0, R5, 0x1, 0x1f ;  /* 0x0c201f0005007f89 */ /* 0x000e2600000e0000 */
[----:B------:R-:W-:Y:S01]  /*1a200*/  LOP3.LUT R22, R22, R3, RZ, 0x3c, !PT ;  /* 0x0000000316167212 */ /* 0x000fe200078e3cff */
[----:B------:R-:W-:Y:S01]  /*1a210*/  IMAD.MOV.U32 R3, RZ, RZ, -0x800000 ;  /* 0xff800000ff037424 */ /* 0x000fe200078e00ff */
[----:B------:R-:W-:Y:S02]  /*1a220*/  WARPGROUP.DEPBAR.LE gsb0, 0x0 ;  /* 0x00008000000079c5 */ /* 0x000fe40000010000 */
[----:B------:R-:W-:-:S06]  /*1a230*/  WARPGROUP.ARRIVE ;  /* 0x00000000000079c5 */ /* 0x000fcc0000000000 */
        /* <DEDUP_REMOVED lines=19> */
[----:B------:R-:W-:Y:S02]  /*1a370*/  IMAD.MOV.U32 R15, RZ, RZ, -0x7fffffe0 ;  /* 0x80000020ff0f7424 */ /* 0x000fe400078e00ff */
[----:B--2---:R-:W-:-:S05]  /*1a380*/  VIADD R24, R24, 0x1 ;  /* 0x0000000118187836 */ /* 0x004fca0000000000 */
[----:B------:R-:W-:Y:S01]  /*1a390*/  STL [R1+0x4c], R24 ;  /* 0x00004c1801007387 */ /* 0x000fe20000100800 */
        /* <DEDUP_REMOVED lines=34> */
[----:B------:R-:W-:Y:S01]  /*1a5c0*/  R2UR UR4, R8 ;  /* 0x00000000080472ca */ /* 0x000fe200000e0000 */
[----:B0-----:R-:W-:Y:S01]  /*1a5d0*/  FADD.FTZ R8, R5, R0 ;  /* 0x0000000005087221 */ /* 0x001fe20000010000 */
[----:B------:R-:W-:Y:S01]  /*1a5e0*/  R2UR UR5, R9 ;  /* 0x00000000090572ca */ /* 0x000fe200000e0000 */
[----:B------:R-:W-:Y:S01]  /*1a5f0*/  @!P1 VIADD R9, R11, 0x2d860 ;  /* 0x0002d8600b099836 */ /* 0x000fe20000000000 */
[----:B------:R-:W-:Y:S01]  /*1a600*/  R2UR UR6, R6 ;  /* 0x00000000060672ca */ /* 0x000fe200000e0000 */
[----:B------:R-:W-:Y:S01]  /*1a610*/  IMAD.U32 R5, RZ, RZ, UR39 ;  /* 0x00000027ff057e24 */ /* 0x000fe2000f8e00ff */
[----:B------:R-:W-:Y:S01]  /*1a620*/  R2UR UR7, R7 ;  /* 0x00000000070772ca */ /* 0x000fe200000e0000 */
[----:B------:R-:W-:Y:S01]  /*1a630*/  IMAD.U32 R11, RZ, RZ, UR39 ;  /* 0x00000027ff0b7e24 */ /* 0x000fe2000f8e00ff */
[----:B------:R-:W0:Y:S01]  /*1a640*/  SHFL.BFLY PT, R7, R2, 0x1, 0x1f ;  /* 0x0c201f0002077f89 */ /* 0x000e2200000e0000 */
[----:B------:R-:W-:Y:S01]  /*1a650*/  FSETP.NE.FTZ.AND P0, PT, R8, RZ, PT ;  /* 0x000000ff0800720b */ /* 0x000fe20003f15000 */
[----:B------:R-:W-:Y:S01]  /*1a660*/  IMAD.MOV.U32 R0, RZ, RZ, -0x800000 ;  /* 0xff800000ff007424 */ /* 0x000fe200078e00ff */
[----:B------:R-:W-:-:S11]  /*1a670*/  @!P1 PRMT R9, RZ, 0x654, R9 ;  /* 0x00000654ff099816 */ /* 0x000fd60000000009 */
[----:B------:R-:W1:Y:S01]  /*1a680*/  @P0 MUFU.LG2 R6, R8 ;  /* 0x0000000800060308 */ /* 0x000e620000000c00 */
[----:B------:R-:W-:-:S07]  /*1a690*/  @P0 FMUL.FTZ R5, R5, 0.69314718246459960938 ;  /* 0x3f31721805050820 */ /* 0x000fce0000410000 */
[----:B------:R-:W-:Y:S01]  /*1a6a0*/  @P0 MUFU.RCP R4, R8 ;  /* 0x0000000800040308 */ /* 0x000fe20000001000 */
[----:B0-----:R-:W-:Y:S01]  /*1a6b0*/  FADD.FTZ R10, R2, R7 ;  /* 0x00000007020a7221 */ /* 0x001fe20000010000 */
[----:B------:R-:W-:-:S04]  /*1a6c0*/  IMAD.MOV.U32 R2, RZ, RZ, RZ ;  /* 0x000000ffff027224 */ /* 0x000fc800078e00ff */
[----:B------:R-:W-:Y:S01]  /*1a6d0*/  FSETP.NE.FTZ.AND P3, PT, R10, RZ, PT ;  /* 0x000000ff0a00720b */ /* 0x000fe20003f75000 */
[----:B-1----:R-:W-:-:S04]  /*1a6e0*/  @P0 FMUL.FTZ R6, R6, 0.69314718246459960938 ;  /* 0x3f31721806060820 */ /* 0x002fc80000410000 */
        /* <DEDUP_REMOVED lines=9> */
[----:B------:R-:W-:Y:S03]  /*1a780*/  HGMMA.64x96x16.F32.BF16 R88, gdesc[UR4].tnspB, R88, gsb0 ;  /* 0x41600000045879f0 */ /* 0x000fe60008001858 */
        /* <DEDUP_REMOVED lines=50> */
.L_x_9426:
[----:B------:R-:W-:Y:S05]  /*1aab0*/  WARPSYNC.ALL ;  /* 0x0000000000007948 */ /* 0x000fea0003800000 */
[----:B------:R-:W0:Y:S08]  /*1aac0*/  S2UR UR5, SR_CgaCtaId ;  /* 0x00000000000579c3 */ /* 0x000e300000008800 */
[----:B------:R-:W-:Y:S06]  /*1aad0*/  BAR.SYNC.DEFER_BLOCKING 0x5, 0x1a0 ;  /* 0x0146800000007b1d */ /* 0x000fec0000010000 */
[----:B------:R-:W-:Y:S01]  /*1aae0*/  UMOV UR4, 0x400 ;  /* 0x0000040000047882 */ /* 0x000fe20000000000 */
[----:B------:R-:W-:Y:S01]  /*1aaf0*/  BSSY B0, `(.L_x_9542) ;  /* 0x0000190000007945 */ /* 0x000fe20003800000 */
[----:B------:R-:W1:Y:S01]  /*1ab00*/  S2R R46, SR_TID.X ;  /* 0x00000000002e7919 */ /* 0x000e620000002100 */
[----:B0-----:R-:W-:-:S06]  /*1ab10*/  ULEA UR4, UR5, UR4, 0x18 ;  /* 0x0000000405047291 */ /* 0x001fcc000f8ec03f */
[----:B------:R-:W-:-:S05]  /*1ab20*/  IMAD.U32 R2, RZ, RZ, UR4 ;  /* 0x00000004ff027e24 */ /* 0x000fca000f8e00ff */
[----:B------:R-:W0:Y:S01]  /*1ab30*/  LDS.128 R8, [R2+0x2d8d0] ;  /* 0x02d8d00002087984 */ /* 0x000e220000000c00 */
[----:B-1----:R-:W-:-:S05]  /*1ab40*/  VIADD R32, R46, 0xffffff80 ;  /* 0xffffff802e207836 */ /* 0x002fca0000000000 */
[----:B------:R-:W-:-:S04]  /*1ab50*/  SHF.R.S32.HI R33, RZ, 0x1f, R32 ;  /* 0x0000001fff217819 */ /* 0x000fc80000011420 */
[----:B------:R-:W-:-:S04]  /*1ab60*/  LEA.HI R20, R33, R32, RZ, 0x2 ;  /* 0x0000002021147211 */ /* 0x000fc800078f10ff */
[----:B------:R-:W-:Y:S02]  /*1ab70*/  LOP3.LUT R5, R20, 0x1ffffffc, RZ, 0xc0, !PT ;  /* 0x1ffffffc14057812 */ /* 0x000fe400078ec0ff */
[----:B------:R-:W-:-:S03]  /*1ab80*/  SHF.R.S32.HI R20, RZ, 0x2, R20 ;  /* 0x00000002ff147819 */ /* 0x000fc60000011414 */
[----:B------:R-:W-:-:S04]  /*1ab90*/  IMAD.IADD R5, R32, 0x1, -R5 ;  /* 0x0000000120057824 */ /* 0x000fc800078e0a05 */
[----:B------:R-:W-:Y:S01]  /*1aba0*/  IMAD.SHL.U32 R36, R5, 0x8, RZ ;  /* 0x0000000805247824 */ /* 0x000fe200078e00ff */
[----:B0-----:R0:W-:Y:S04]  /*1abb0*/  STL.64 [R1+0x30], R8 ;  /* 0x0000300801007387 */ /* 0x0011e80000100a00 */
[----:B------:R0:W-:Y:S01]  /*1abc0*/  STL.64 [R1+0x38], R10 ;  /* 0x0000380a01007387 */ /* 0x0001e20000100a00 */
[----:B------:R-:W-:Y:S06]  /*1abd0*/  BAR.ARV 0x4, 0x1a0 ;  /* 0x0106800000007b1d */ /* 0x000fec0000002000 */
[----:B------:R-:W-:Y:S05]  /*1abe0*/  @P0 BRA `(.L_x_9543) ;  /* 0x0000001000240947 */ /* 0x000fea0003800000 */
[----:B------:R-:W2:Y:S01]  /*1abf0*/  LDL R45, [R1+0x48] ;  /* 0x00004800012d7983 */ /* 0x000ea20000100800 */
[CC--:B------:R-:W-:Y:S01]  /*1ac00*/  LEA.HI R4, R33.reuse, R32.reuse, RZ, 0x4 ;  /* 0x0000002021047211 */ /* 0x0c0fe200078f20ff */
[----:B------:R-:W-:Y:S05]  /*1ac10*/  WARPSYNC.ALL ;  /* 0x0000000000007948 */ /* 0x000fea0003800000 */
[----:B------:R-:W1:Y:S01]  /*1ac20*/  S2R R5, SR_SWINHI ;  /* 0x0000000000057919 */ /* 0x000e620000002f00 */
[----:B0-----:R-:W-:Y:S01]  /*1ac30*/  SHF.R.S32.HI R11, RZ, 0x4, R4 ;  /* 0x00000004ff0b7819 */ /* 0x001fe20000011404 */
[----:B------:R-:W-:Y:S01]  /*1ac40*/  ULDC.64 UR4, c[0x0][0xbd8] ;  /* 0x0002f60000047ab9 */ /* 0x000fe20000000a00 */
[----:B------:R-:W-:-:S02]  /*1ac50*/  LEA.HI R10, R33, R32, RZ, 0x5 ;  /* 0x00000020210a7211 */ /* 0x000fc400078f28ff */
[C---:B------:R-:W-:Y:S02]  /*1ac60*/  LEA.HI R8, R4.reuse, R11, RZ, 0x1 ;  /* 0x0000000b04087211 */ /* 0x040fe400078f08ff */
[----:B------:R-:W-:Y:S02]  /*1ac70*/  LOP3.LUT R9, R4, 0xfffffff0, RZ, 0xc0, !PT ;  /* 0xfffffff004097812 */ /* 0x000fe400078ec0ff */
[----:B------:R-:W-:Y:S02]  /*1ac80*/  LOP3.LUT R8, R8, 0x1ffffffe, RZ, 0xc0, !PT ;  /* 0x1ffffffe08087812 */ /* 0x000fe400078ec0ff */
[----:B------:R-:W-:Y:S01]  /*1ac90*/  SHF.R.S32.HI R10, RZ, 0x5, R10 ;  /* 0x00000005ff0a7819 */ /* 0x000fe2000001140a */
[----:B------:R-:W-:Y:S01]  /*1aca0*/  IMAD.IADD R9, R32, 0x1, -R9 ;  /* 0x0000000120097824 */ /* 0x000fe200078e0a09 */
[----:B------:R-:W-:Y:S01]  /*1acb0*/  F2FP.BF16.F32.PACK_AB R6, R93, R6 ;  /* 0x000000065d06723e */ /* 0x000fe200000010ff */
[----:B------:R-:W-:Y:S01]  /*1acc0*/  IMAD.IADD R8, R11, 0x1, -R8 ;  /* 0x000000010b087824 */ /* 0x000fe200078e0a08 */
[----:B------:R-:W-:Y:S01]  /*1acd0*/  F2FP.BF16.F32.PACK_AB R26, R125, R26 ;  /* 0x0000001a7d1a723e */ /* 0x000fe200000010ff */
[----:B------:R-:W-:Y:S01]  /*1ace0*/  IMAD R9, R10, 0x10, R9 ;  /* 0x000000100a097824 */ /* 0x000fe200078e0209 */
[----:B------:R-:W-:Y:S01]  /*1acf0*/  F2FP.BF16.F32.PACK_AB R27, R34, R27 ;  /* 0x0000001b221b723e */ /* 0x000fe200000010ff */
[----:B------:R-:W-:Y:S01]  /*1ad00*/  IMAD.SHL.U32 R8, R8, 0x8, RZ ;  /* 0x0000000808087824 */ /* 0x000fe200078e00ff */
[----:B------:R-:W-:-:S02]  /*1ad10*/  MOV R28, R2 ;  /* 0x00000002001c7202 */ /* 0x000fc40000000f00 */
[----:B-1----:R-:W-:Y:S01]  /*1ad20*/  MOV R29, R5 ;  /* 0x00000005001d7202 */ /* 0x002fe20000000f00 */
[----:B------:R-:W-:-:S04]  /*1ad30*/  IMAD.U32 R5, R9, 0x20, R8 ;  /* 0x0000002009057824 */ /* 0x000fc800078e0008 */
[----:B------:R-:W-:Y:S01]  /*1ad40*/  IMAD.WIDE R4, R5, 0x2, R28 ;  /* 0x0000000205047825 */ /* 0x000fe200078e021c */
[----:B------:R-:W-:Y:S02]  /*1ad50*/  BAR.SYNC.DEFER_BLOCKING 0x1, 0x180 ;  /* 0x0046000000007b1d */ /* 0x000fe40000010000 */
[C---:B------:R-:W-:Y:S02]  /*1ad60*/  IADD3 R39, P1, R4.reuse, 0x6000, RZ ;  /* 0x0000600004277810 */ /* 0x040fe40007f3e0ff */
[C---:B------:R-:W-:Y:S02]  /*1ad70*/  IADD3 R31, P4, R4.reuse, 0x20, RZ ;  /* 0x00000020041f7810 */ /* 0x040fe40007f9e0ff */
[C---:B------:R-:W-:Y:S01]  /*1ad80*/  IADD3 R35, P3, R4.reuse, 0x3000, RZ ;  /* 0x0000300004237810 */ /* 0x040fe20007f7e0ff */
[--C-:B------:R-:W-:Y:S01]  /*1ad90*/  IMAD.X R15, RZ, RZ, R5.reuse, P1 ;  /* 0x000000ffff0f7224 */ /* 0x100fe200008e0605 */
[C---:B------:R-:W-:Y:S01]  /*1ada0*/  IADD3 R37, P2, R4.reuse, 0x3020, RZ ;  /* 0x0000302004257810 */ /* 0x040fe20007f5e0ff */
[--C-:B------:R-:W-:Y:S01]  /*1adb0*/  IMAD.X R9, RZ, RZ, R5.reuse, P4 ;  /* 0x000000ffff097224 */ /* 0x100fe200020e0605 */
[----:B------:R-:W-:Y:S01]  /*1adc0*/  LOP3.LUT R13, R4, 0x180, RZ, 0xc0, !PT ;  /* 0x00000180040d7812 */ /* 0x000fe200078ec0ff */
[----:B------:R-:W-:Y:S01]  /*1add0*/  IMAD.X R11, RZ, RZ, R5, P3 ;  /* 0x000000ffff0b7224 */ /* 0x000fe200018e0605 */
[----:B------:R-:W-:-:S02]  /*1ade0*/  ISETP.NE.U32.AND P1, PT, RZ, UR4, PT ;  /* 0x00000004ff007c0c */ /* 0x000fc4000bf25070 */
[----:B------:R-:W-:Y:S02]  /*1adf0*/  IADD3 R41, P0, R4, 0x6020, RZ ;  /* 0x0000602004297810 */ /* 0x000fe40007f1e0ff */
[----:B------:R-:W-:Y:S02]  /*1ae00*/  LOP3.LUT R8, R31, 0x180, RZ, 0xc0, !PT ;  /* 0x000001801f087812 */ /* 0x000fe400078ec0ff */
[----:B------:R-:W-:Y:S01]  /*1ae10*/  LOP3.LUT R10, R35, 0x180, RZ, 0xc0, !PT ;  /* 0x00000180230a7812 */ /* 0x000fe200078ec0ff */
[----:B------:R-:W-:Y:S01]  /*1ae20*/  IMAD.X R25, RZ, RZ, R5, P0 ;  /* 0x000000ffff197224 */ /* 0x000fe200000e0605 */
[----:B------:R-:W-:Y:S02]  /*1ae30*/  LOP3.LUT R12, R37, 0x180, RZ, 0xc0, !PT ;  /* 0x00000180250c7812 */ /* 0x000fe400078ec0ff */
[----:B------:R-:W-:Y:S02]  /*1ae40*/  LOP3.LUT R14, R39, 0x180, RZ, 0xc0, !PT ;  /* 0x00000180270e7812 */ /* 0x000fe400078ec0ff */
[----:B------:R-:W-:-:S02]  /*1ae50*/  SHF.R.U64 R13, R13, 0x3, RZ ;  /* 0x000000030d0d7819 */ /* 0x000fc400000012ff */
[----:B------:R-:W-:Y:S01]  /*1ae60*/  ISETP.NE.AND.EX P1, PT, RZ, UR5, PT, P1 ;  /* 0x00000005ff007c0c */ /* 0x000fe2000bf25310 */
[----:B------:R-:W-:Y:S01]  /*1ae70*/  ULDC.64 UR4, c[0x0][0xbe0] ;  /* 0x0002f80000047ab9 */ /* 0x000fe20000000a00 */
[----:B------:R-:W-:Y:S02]  /*1ae80*/  SHF.R.U64 R8, R8, 0x3, RZ ;  /* 0x0000000308087819 */ /* 0x000fe400000012ff */
[----:B------:R-:W-:Y:S02]  /*1ae90*/  SHF.R.U64 R10, R10, 0x3, RZ ;  /* 0x000000030a0a7819 */ /* 0x000fe400000012ff */
[----:B------:R-:W-:Y:S02]  /*1aea0*/  SHF.R.U64 R12, R12, 0x3, RZ ;  /* 0x000000030c0c7819 */ /* 0x000fe400000012ff */
[----:B------:R-:W-:Y:S02]  /*1aeb0*/  SHF.R.U64 R14, R14, 0x3, RZ ;  /* 0x000000030e0e7819 */ /* 0x000fe400000012ff */
[----:B------:R-:W-:Y:S01]  /*1aec0*/  LOP3.LUT R4, R13, R4, RZ, 0x3c, !PT ;  /* 0x000000040d047212 */ /* 0x000fe200078e3cff */
[----:B------:R-:W-:Y:S01]  /*1aed0*/  IMAD.X R13, RZ, RZ, R5, P2 ;  /* 0x000000ffff0d7224 */ /* 0x000fe200010e0605 */
[----:B------:R-:W-:-:S02]  /*1aee0*/  ISETP.NE.U32.AND P0, PT, RZ, UR4, PT ;  /* 0x00000004ff007c0c */ /* 0x000fc4000bf05070 */
[----:B------:R-:W-:Y:S02]  /*1aef0*/  LOP3.LUT R8, R8, R31, RZ, 0x3c, !PT ;  /* 0x0000001f08087212 */ /* 0x000fe400078e3cff */
[----:B------:R-:W-:Y:S02]  /*1af00*/  LOP3.LUT R24, R41, 0x180, RZ, 0xc0, !PT ;  /* 0x0000018029187812 */ /* 0x000fe400078ec0ff */
[----:B------:R-:W-:Y:S02]  /*1af10*/  LOP3.LUT R10, R10, R35, RZ, 0x3c, !PT ;  /* 0x000000230a0a7212 */ /* 0x000fe400078e3cff */
[----:B------:R-:W-:Y:S02]  /*1af20*/  LOP3.LUT R12, R12, R37, RZ, 0x3c, !PT ;  /* 0x000000250c0c7212 */ /* 0x000fe400078e3cff */
[----:B------:R-:W-:Y:S02]  /*1af30*/  LOP3.LUT R14, R14, R39, RZ, 0x3c, !PT ;  /* 0x000000270e0e7212 */ /* 0x000fe400078e3cff */
[----:B------:R-:W-:-:S02]  /*1af40*/  MOV R35, R4 ;  /* 0x0000000400237202 */ /* 0x000fc40000000f00 */
[----:B------:R-:W-:Y:S02]  /*1af50*/  ISETP.NE.AND.EX P0, PT, RZ, UR5, PT, P0 ;  /* 0x00000005ff007c0c */ /* 0x000fe4000bf05300 */
[----:B------:R-:W-:Y:S02]  /*1af60*/  F2FP.BF16.F32.PACK_AB R4, R30, R7 ;  /* 0x000000071e04723e */ /* 0x000fe400000010ff */
[----:B------:R-:W-:Y:S01]  /*1af70*/  SHF.R.U64 R24, R24, 0x3, RZ ;  /* 0x0000000318187819 */ /* 0x000fe200000012ff */
[----:B------:R-:W2:Y:S01]  /*1af80*/  LDC.64 R30, c[0x0][0xbd8] ;  /* 0x0002f600ff1e7b82 */ /* 0x000ea20000000a00 */
[----:B------:R-:W-:Y:S02]  /*1af90*/  F2FP.BF16.F32.PACK_AB R5, R91, R90 ;  /* 0x0000005a5b05723e */ /* 0x000fe400000010ff */
[----:B------:R-:W-:Y:S02]  /*1afa0*/  F2FP.BF16.F32.PACK_AB R7, R95, R94 ;  /* 0x0000005e5f07723e */ /* 0x000fe400000010ff */
[----:B------:R-:W-:-:S02]  /*1afb0*/  MOV R40, R8 ;  /* 0x0000000800287202 */ /* 0x000fc40000000f00 */
[----:B------:R-:W-:Y:S01]  /*1afc0*/  MOV R38, R10 ;  /* 0x0000000a00267202 */ /* 0x000fe20000000f00 */
[----:B------:R0:W-:Y:S01]  /*1afd0*/  STSM.16.M88.4 [R35], R4 ;  /* 0x0000000423007844 */ /* 0x0001e20000000200 */
[----:B------:R-:W-:Y:S02]  /*1afe0*/  MOV R39, R12 ;  /* 0x0000000c00277202 */ /* 0x000fe40000000f00 */
[----:B------:R-:W-:Y:S02]  /*1aff0*/  MOV R37, R14 ;  /* 0x0000000e00257202 */ /* 0x000fe40000000f00 */
[----:B------:R-:W-:Y:S02]  /*1b000*/  F2FP.BF16.F32.PACK_AB R8, R97, R96 ;  /* 0x000000606108723e */ /* 0x000fe400000010ff */
        /* <DEDUP_REMOVED lines=8> */
[----:B------:R-:W-:-:S02]  /*1b090*/  LOP3.LUT R24, R24, R41, RZ, 0x3c, !PT ;  /* 0x0000002918187212 */ /* 0x000fc400078e3cff */
[----:B------:R-:W-:Y:S01]  /*1b0a0*/  LEA.HI R33, R33, R32, RZ, 0x7 ;  /* 0x0000002021217211 */ /* 0x000fe200078f38ff */
[----:B------:R3:W-:Y:S01]  /*1b0b0*/  STSM.16.M88.4 [R38], R12 ;  /* 0x0000000c26007844 */ /* 0x0007e20000000200 */
[----:B0-----:R-:W-:Y:S02]  /*1b0c0*/  MOV R35, R24 ;  /* 0x0000001800237202 */ /* 0x001fe40000000f00 */
[----:B------:R-:W-:Y:S02]  /*1b0d0*/  F2FP.BF16.F32.PACK_AB R4, R113, R112 ;  /* 0x000000707104723e */ /* 0x000fe400000010ff */
[----:B------:R-:W-:Y:S02]  /*1b0e0*/  F2FP.BF16.F32.PACK_AB R5, R115, R114 ;  /* 0x000000727305723e */ /* 0x000fe400000010ff */
[----:B------:R-:W-:Y:S02]  /*1b0f0*/  F2FP.BF16.F32.PACK_AB R6, R117, R116 ;  /* 0x000000747506723e */ /* 0x000fe400000010ff */
[----:B------:R-:W-:-:S02]  /*1b100*/  F2FP.BF16.F32.PACK_AB R7, R119, R118 ;  /* 0x000000767707723e */ /* 0x000fc400000010ff */
[----:B------:R-:W-:Y:S02]  /*1b110*/  F2FP.BF16.F32.PACK_AB R24, R121, R120 ;  /* 0x000000787918723e */ /* 0x000fe400000010ff */
[----:B------:R-:W-:Y:S01]  /*1b120*/  F2FP.BF16.F32.PACK_AB R25, R123, R122 ;  /* 0x0000007a7b19723e */ /* 0x000fe200000010ff */
[----:B------:R0:W-:Y:S01]  /*1b130*/  STSM.16.M88.4 [R39], R4 ;  /* 0x0000000427007844 */ /* 0x0001e20000000200 */
[----:B-1----:R-:W-:Y:S01]  /*1b140*/  F2FP.BF16.F32.PACK_AB R8, R129, R128 ;  /* 0x000000808108723e */ /* 0x002fe200000010ff */
[----:B---3--:R-:W1:Y:S01]  /*1b150*/  @P0 LDC.64 R12, c[0x0][0xbe0] ;  /* 0x0002f800ff0c0b82 */ /* 0x008e620000000a00 */
[----:B------:R-:W-:Y:S01]  /*1b160*/  LOP3.LUT R15, R33, 0xffffff80, RZ, 0xc0, !PT ;  /* 0xffffff80210f7812 */ /* 0x000fe200078ec0ff */
[----:B------:R3:W-:Y:S01]  /*1b170*/  STSM.16.M88.4 [R37], R24 ;  /* 0x0000001825007844 */ /* 0x0007e20000000200 */
[----:B------:R-:W-:Y:S01]  /*1b180*/  F2FP.BF16.F32.PACK_AB R9, R131, R130 ;  /* 0x000000828309723e */ /* 0x000fe200000010ff */
[----:B------:R-:W-:Y:S01]  /*1b190*/  ULDC UR4, c[0x0][0xa88] ;  /* 0x0002a20000047ab9 */ /* 0x000fe20000000800 */
[----:B------:R-:W-:-:S02]  /*1b1a0*/  F2FP.BF16.F32.PACK_AB R10, R133, R132 ;  /* 0x00000084850a723e */ /* 0x000fc400000010ff */
[----:B------:R-:W-:Y:S01]  /*1b1b0*/  F2FP.BF16.F32.PACK_AB R11, R135, R134 ;  /* 0x00000086870b723e */ /* 0x000fe200000010ff */
[----:B------:R-:W-:Y:S02]  /*1b1c0*/  IMAD.IADD R15, R32, 0x1, -R15 ;  /* 0x00000001200f7824 */ /* 0x000fe400078e0a0f */
[----:B------:R-:W-:Y:S02]  /*1b1d0*/  IMAD.MOV.U32 R38, RZ, RZ, RZ ;  /* 0x000000ffff267224 */ /* 0x000fe400078e00ff */
[----:B------:R3:W-:Y:S01]  /*1b1e0*/  STSM.16.M88.4 [R35], R8 ;  /* 0x0000000823007844 */ /* 0x0007e20000000200 */
[----:B------:R-:W-:-:S04]  /*1b1f0*/  SHF.R.S32.HI R14, RZ, 0x1f, R15 ;  /* 0x0000001fff0e7819 */ /* 0x000fc8000001140f */
[----:B0-----:R-:W-:-:S04]  /*1b200*/  LEA.HI R4, R14, R15, RZ, 0x2 ;  /* 0x0000000f0e047211 */ /* 0x001fc800078f10ff */
[--C-:B------:R-:W-:Y:S02]  /*1b210*/  SHF.R.S32.HI R6, RZ, 0x2, R4.reuse ;  /* 0x00000002ff067819 */ /* 0x100fe40000011404 */
[----:B------:R-:W-:-:S04]  /*1b220*/  SHF.R.S32.HI R5, RZ, 0x1f, R4 ;  /* 0x0000001fff057819 */ /* 0x000fc80000011404 */
[----:B------:R-:W-:Y:S01]  /*1b230*/  LEA.HI R5, R5, R6, RZ, 0x3 ;  /* 0x0000000605057211 */ /* 0x000fe200078f18ff */
[----:B------:R-:W-:-:S03]  /*1b240*/  IMAD.U32 R42, RZ, RZ, UR4 ;  /* 0x00000004ff2a7e24 */ /* 0x000fc6000f8e00ff */
[----:B------:R-:W-:Y:S01]  /*1b250*/  LOP3.LUT R7, R5, 0xfffffff8, RZ, 0xc0, !PT ;  /* 0xfffffff805077812 */ /* 0x000fe200078ec0ff */
[C---:B--2---:R-:W-:Y:S01]  /*1b260*/  IMAD.WIDE R30, R45.reuse, 0x4, R30 ;  /* 0x000000042d1e7825 */ /* 0x044fe200078e021e */
[----:B------:R-:W-:Y:S03]  /*1b270*/  BAR.SYNC.DEFER_BLOCKING 0x1, 0x180 ;  /* 0x0046000000007b1d */ /* 0x000fe60000010000 */
[----:B-1----:R-:W-:-:S03]  /*1b280*/  @P0 IMAD.WIDE R4, R45, 0x4, R12 ;  /* 0x000000042d040825 */ /* 0x002fc600078e020c */
[----:B------:R3:W5:Y:S01]  /*1b290*/  @P1 LDG.E R38, desc[UR52][R30.64] ;  /* 0x000000341e261981 */ /* 0x000762000c1e1900 */
[----:B------:R-:W-:Y:S01]  /*1b2a0*/  SHF.R.S32.HI R33, RZ, 0x7, R33 ;  /* 0x00000007ff217819 */ /* 0x000fe20000011421 */
[----:B------:R-:W-:Y:S01]  /*1b2b0*/  IMAD.IADD R7, R6, 0x1, -R7 ;  /* 0x0000000106077824 */ /* 0x000fe200078e0a07 */
[----:B------:R-:W-:Y:S01]  /*1b2c0*/  LEA.HI R14, R14, R15, RZ, 0x5 ;  /* 0x0000000f0e0e7211 */ /* 0x000fe200078f28ff */
[----:B------:R3:W5:Y:S02]  /*1b2d0*/  @P0 LDG.E R42, desc[UR52][R4.64] ;  /* 0x00000034042a0981 */ /* 0x000764000c1e1900 */
[----:B------:R-:W-:Y:S01]  /*1b2e0*/  IMAD.HI R6, R33, 0x55555556, RZ ;  /* 0x5555555621067827 */ /* 0x000fe200078e02ff */
[----:B------:R-:W-:Y:S06]  /*1b2f0*/  @P0 BRA `(.L_x_9544) ;  /* 0x0000000000100947 */ /* 0x000fec0003800000 */
[----:B------:R-:W-:Y:S05]  /*1b300*/  @!P1 BRA `(.L_x_9544) ;  /* 0x00000000000c9947 */ /* 0x000fea0003800000 */
[----:B---3--:R-:W2:Y:S04]  /*1b310*/  LDG.E R5, desc[UR52][R30.64] ;  /* 0x000000341e057981 */ /* 0x008ea8000c1e1900 */
[----:B-----5:R-:W2:Y:S02]  /*1b320*/  LDG.E R42, desc[UR52][R30.64+0x4] ;  /* 0x000004341e2a7981 */ /* 0x020ea4000c1e1900 */
[----:B--2---:R-:W-:-:S07]  /*1b330*/  IMAD.IADD R42, R42, 0x1, -R5 ;  /* 0x000000012a2a7824 */ /* 0x004fce00078e0a05 */
.L_x_9544:
[----:B------:R-:W2:Y:S01]  /*1b340*/  LDL.LU R47, [R1+0x44] ;  /* 0x00004400012f7983 */ /* 0x000ea20000300800 */
[----:B------:R-:W-:Y:S01]  /*1b350*/  LEA.HI R6, R6, R6, RZ, 0x1 ;  /* 0x0000000606067211 */ /* 0x000fe200078f08ff */
[----:B------:R-:W-:Y:S02]  /*1b360*/  ULDC.64 UR4, c[0x0][0xb70] ;  /* 0x0002dc0000047ab9 */ /* 0x000fe40000000a00 */
[----:B------:R-:W4:Y:S01]  /*1b370*/  LDL.LU R46, [R1+0x50] ;  /* 0x00005000012e7983 */ /* 0x000f220000300800 */
[----:B------:R-:W-:Y:S01]  /*1b380*/  SHF.R.S32.HI R14, RZ, 0x5, R14 ;  /* 0x00000005ff0e7819 */ /* 0x000fe2000001140e */
[----:B------:R-:W-:Y:S01]  /*1b390*/  IMAD R33, R6, -0x3, R33 ;  /* 0xfffffffd06217824 */ /* 0x000fe200078e0221 */
[----:B-----5:R-:W-:Y:S02]  /*1b3a0*/  SHF.R.S32.HI R39, RZ, 0x1f, R38 ;  /* 0x0000001fff277819 */ /* 0x020fe40000011426 */
[----:B------:R-:W-:Y:S01]  /*1b3b0*/  SHF.R.S32.HI R6, RZ, 0x1f, R45 ;  /* 0x0000001fff067819 */ /* 0x000fe2000001142d */
[----:B------:R-:W-:Y:S01]  /*1b3c0*/  IMAD R14, R14, 0x10, R7 ;  /* 0x000000100e0e7824 */ /* 0x000fe200078e0207 */
[----:B------:R-:W-:Y:S01]  /*1b3d0*/  SEL R45, R45, RZ, !P1 ;  /* 0x000000ff2d2d7207 */ /* 0x000fe20004800000 */
[----:B------:R-:W-:Y:S01]  /*1b3e0*/  IMAD R7, R20, 0x20, R36 ;  /* 0x0000002014077824 */ /* 0x000fe200078e0224 */
[----:B------:R-:W-:Y:S01]  /*1b3f0*/  SEL R44, R6, RZ, !P1 ;  /* 0x000000ff062c7207 */ /* 0x000fe20004800000 */
[----:B---3--:R-:W-:Y:S01]  /*1b400*/  IMAD R11, R33, 0x40, R14 ;  /* 0x00000040210b7824 */ /* 0x008fe200078e020e */
[----:B------:R-:W-:Y:S01]  /*1b410*/  LOP3.LUT P0, RZ, R15, 0x3, RZ, 0xc0, !PT ;  /* 0x000000030fff7812 */ /* 0x000fe2000780c0ff */
[----:B------:R-:W-:-:S03]  /*1b420*/  IMAD.WIDE R28, R7, 0x2, R28 ;  /* 0x00000002071c7825 */ /* 0x000fc600078e021c */
[C---:B------:R-:W-:Y:S02]  /*1b430*/  IADD3 R13, P5, R28.reuse, 0x3000, RZ ;  /* 0x000030001c0d7810 */ /* 0x040fe40007fbe0ff */
[C---:B------:R-:W-:Y:S02]  /*1b440*/  IADD3 R25, P4, R28.reuse, 0x4800, RZ ;  /* 0x000048001c197810 */ /* 0x040fe40007f9e0ff */
[----:B------:R-:W-:Y:S02]  /*1b450*/  IADD3 R31, P3, R28, 0x6000, RZ ;  /* 0x000060001c1f7810 */ /* 0x000fe40007f7e0ff */
[----:B------:R-:W-:Y:S02]  /*1b460*/  LOP3.LUT R12, R13, 0x180, RZ, 0xc0, !PT ;  /* 0x000001800d0c7812 */ /* 0x000fe400078ec0ff */
[----:B------:R-:W-:Y:S02]  /*1b470*/  LOP3.LUT R24, R25, 0x180, RZ, 0xc0, !PT ;  /* 0x0000018019187812 */ /* 0x000fe400078ec0ff */
[----:B------:R-:W-:-:S02]  /*1b480*/  LOP3.LUT R30, R31, 0x180, RZ, 0xc0, !PT ;  /* 0x000001801f1e7812 */ /* 0x000fc400078ec0ff */
        /* <DEDUP_REMOVED lines=9> */
[----:B------:R-:W-:Y:S01]  /*1b520*/  SHF.R.S32.HI R37, RZ, 0x1f, R36 ;  /* 0x0000001fff257819 */ /* 0x000fe20000011424 */
[----:B------:R-:W-:Y:S01]  /*1b530*/  BSSY B1, `(.L_x_9545) ;  /* 0x000005c000017945 */ /* 0x000fe20003800000 */
[----:B--2---:R-:W-:Y:S01]  /*1b540*/  SHF.R.S32.HI R43, RZ, 0x1f, R47 ;  /* 0x0000001fff2b7819 */ /* 0x004fe2000001142f */
[----:B----4-:R-:W-:-:S04]  /*1b550*/  IMAD R11, R46, 0xc0, R11 ;  /* 0x000000c02e0b7824 */ /* 0x010fc800078e020b */
[----:B------:R-:W-:Y:S01]  /*1b560*/  IMAD R4, R43, UR4, RZ ;  /* 0x000000042b047c24 */ /* 0x000fe2000f8e02ff */
[----:B------:R-:W-:-:S03]  /*1b570*/  SHF.R.S32.HI R7, RZ, 0x1f, R11 ;  /* 0x0000001fff077819 */ /* 0x000fc6000001140b */
[C---:B------:R-:W-:Y:S02]  /*1b580*/  IMAD R9, R47.reuse, UR5, R4 ;  /* 0x000000052f097c24 */ /* 0x040fe4000f8e0204 */
[----:B------:R-:W-:Y:S01]  /*1b590*/  IMAD.WIDE.U32 R4, R47, UR4, R38 ;  /* 0x000000042f047c25 */ /* 0x000fe2000f8e0026 */
[----:B------:R-:W-:-:S03]  /*1b5a0*/  ULDC.64 UR4, c[0x0][0xb78] ;  /* 0x0002de0000047ab9 */ /* 0x000fc60000000a00 */
[----:B------:R-:W-:Y:S01]  /*1b5b0*/  IMAD.IADD R5, R5, 0x1, R9 ;  /* 0x0000000105057824 */ /* 0x000fe200078e0209 */
[----:B------:R-:W-:Y:S01]  /*1b5c0*/  IADD3 R9, P2, R28, 0x1800, RZ ;  /* 0x000018001c097810 */ /* 0x000fe20007f5e0ff */
[----:B------:R-:W-:Y:S02]  /*1b5d0*/  IMAD R6, R44, UR4, RZ ;  /* 0x000000042c067c24 */ /* 0x000fe4000f8e02ff */
[----:B------:R-:W-:Y:S01]  /*1b5e0*/  IMAD.WIDE.U32 R4, R45, UR4, R4 ;  /* 0x000000042d047c25 */ /* 0x000fe2000f8e0004 */
[----:B------:R-:W-:-:S03]  /*1b5f0*/  LOP3.LUT R8, R9, 0x180, RZ, 0xc0, !PT ;  /* 0x0000018009087812 */ /* 0x000fc600078ec0ff */
[----:B------:R-:W-:Y:S01]  /*1b600*/  IMAD R6, R45, UR5, R6 ;  /* 0x000000052d067c24 */ /* 0x000fe2000f8e0206 */
[----:B------:R-:W-:Y:S01]  /*1b610*/  IADD3 R4, P1, R11, R4, RZ ;  /* 0x000000040b047210 */ /* 0x000fe20007f3e0ff */
[----:B------:R-:W-:Y:S01]  /*1b620*/  ULDC.64 UR4, c[0x0][0xb40] ;  /* 0x0002d00000047ab9 */ /* 0x000fe20000000a00 */
[----:B------:R-:W-:Y:S02]  /*1b630*/  SHF.R.U64 R8, R8, 0x3, RZ ;  /* 0x0000000308087819 */ /* 0x000fe400000012ff */
[----:B------:R-:W-:Y:S01]  /*1b640*/  IADD3.X R7, R7, R5, R6, P1, !PT ;  /* 0x0000000507077210 */ /* 0x000fe20000ffe406 */
[----:B------:R-:W-:Y:S01]  /*1b650*/  VIADD R5, R11, 0x8 ;  /* 0x000000080b057836 */ /* 0x000fe20000000000 */
[----:B------:R-:W-:Y:S02]  /*1b660*/  LEA R40, P1, R4, UR4, 0x2 ;  /* 0x0000000404287c11 */ /* 0x000fe4000f8210ff */
[----:B------:R-:W-:Y:S01]  /*1b670*/  LOP3.LUT R8, R8, R9, RZ, 0x3c, !PT ;  /* 0x0000000908087212 */ /* 0x000fe200078e3cff */
[----:B------:R-:W-:Y:S01]  /*1b680*/  IMAD.X R9, RZ, RZ, R29, P2 ;  /* 0x000000ffff097224 */ /* 0x000fe200010e061d */
[----:B------:R-:W-:Y:S01]  /*1b690*/  LEA.HI.X R41, R4, UR5, R7, 0x2, P1 ;  /* 0x0000000504297c11 */ /* 0x000fe200088f1407 */
[----:B------:R-:W-:Y:S01]  /*1b6a0*/  ULDC.64 UR4, c[0x0][0xaa0] ;  /* 0x0002a80000047ab9 */ /* 0x000fe20000000a00 */
[----:B------:R-:W-:-:S02]  /*1b6b0*/  IADD3 R7, P2, R28, 0x7800, RZ ;  /* 0x000078001c077810 */ /* 0x000fc40007f5e0ff */
[----:B------:R-:W-:Y:S02]  /*1b6c0*/  LOP3.LUT R4, R28, 0x180, RZ, 0xc0, !PT ;  /* 0x000001801c047812 */ /* 0x000fe400078ec0ff */
[-C--:B------:R-:W-:Y:S01]  /*1b6d0*/  ISETP.GE.OR P1, PT, R11, R42.reuse, P0 ;  /* 0x0000002a0b00720c */ /* 0x080fe20000726670 */
[----:B------:R-:W-:Y:S01]  /*1b6e0*/  IMAD.X R33, RZ, RZ, R29, P2 ;  /* 0x000000ffff217224 */ /* 0x000fe200010e061d */
[----:B------:R-:W-:Y:S02]  /*1b6f0*/  ISETP.GE.OR P0, PT, R5, R42, P0 ;  /* 0x0000002a0500720c */ /* 0x000fe40000706670 */
[----:B------:R-:W-:Y:S02]  /*1b700*/  LOP3.LUT R6, R7, 0x180, RZ, 0xc0, !PT ;  /* 0x0000018007067812 */ /* 0x000fe400078ec0ff */
[----:B------:R-:W-:Y:S02]  /*1b710*/  SHF.R.U64 R5, R4, 0x3, RZ ;  /* 0x0000000304057819 */ /* 0x000fe400000012ff */
[----:B------:R-:W-:-:S02]  /*1b720*/  SHF.R.U64 R6, R6, 0x3, RZ ;  /* 0x0000000306067819 */ /* 0x000fc400000012ff */
[----:B------:R-:W-:Y:S01]  /*1b730*/  LOP3.LUT R4, R5, R28, RZ, 0x3c, !PT ;  /* 0x0000001c05047212 */ /* 0x000fe200078e3cff */
[----:B------:R-:W-:Y:S01]  /*1b740*/  IMAD.MOV.U32 R5, RZ, RZ, R29 ;  /* 0x000000ffff057224 */ /* 0x000fe200078e001d */
[----:B------:R-:W-:Y:S01]  /*1b750*/  LOP3.LUT R32, R6, R7, RZ, 0x3c, !PT ;  /* 0x0000000706207212 */ /* 0x000fe200078e3cff */
[----:B------:R-:W-:Y:S04]  /*1b760*/  @!P1 STG.E desc[UR52][R40.64], R0 ;  /* 0x0000000028009986 */ /* 0x000fe8000c101934 */
[----:B------:R0:W-:Y:S01]  /*1b770*/  @!P0 STG.E desc[UR52][R40.64+0x20], R3 ;  /* 0x0000200328008986 */ /* 0x0001e2000c101934 */
[----:B------:R-:W-:-:S03]  /*1b780*/  IMAD R21, R39, UR4, RZ ;  /* 0x0000000427157c24 */ /* 0x000fc6000f8e02ff */
[----:B------:R-:W5:Y:S04]  /*1b790*/  LD.E.128 R4, desc[UR52][R4.64] ;  /* 0x0000003404047980 */ /* 0x000f68000c101d00 */
[----:B------:R-:W5:Y:S04]  /*1b7a0*/  LD.E.128 R8, desc[UR52][R8.64] ;  /* 0x0000003408087980 */ /* 0x000f68000c101d00 */
[----:B------:R-:W5:Y:S04]  /*1b7b0*/  LD.E.128 R12, desc[UR52][R12.64] ;  /* 0x000000340c0c7980 */ /* 0x000f68000c101d00 */
[----:B------:R-:W5:Y:S04]  /*1b7c0*/  LD.E.128 R24, desc[UR52][R24.64] ;  /* 0x0000003418187980 */ /* 0x000f68000c101d00 */
[----:B------:R-:W5:Y:S04]  /*1b7d0*/  LD.E.128 R28, desc[UR52][R30.64] ;  /* 0x000000341e1c7980 */ /* 0x000f68000c101d00 */
[----:B------:R-:W5:Y:S01]  /*1b7e0*/  LD.E.128 R32, desc[UR52][R32.64] ;  /* 0x0000003420207980 */ /* 0x000f62000c101d00 */
[C---:B0-----:R-:W-:Y:S01]  /*1b7f0*/  IMAD.WIDE.U32 R40, R38.reuse, UR4, R36 ;  /* 0x0000000426287c25 */ /* 0x041fe2000f8e0024 */
[----:B------:R-:W-:Y:S01]  /*1b800*/  @!PT LDS RZ, [RZ] ;  /* 0x00000000fffff984 */ /* 0x000fe20000000800 */
[----:B------:R-:W-:Y:S01]  /*1b810*/  @!PT LDS RZ, [RZ] ;  /* 0x00000000fffff984 */ /* 0x000fe20000000800 */
[----:B------:R-:W-:Y:S01]  /*1b820*/  @!PT LDS RZ, [RZ] ;  /* 0x00000000fffff984 */ /* 0x000fe20000000800 */
[----:B------:R-:W-:Y:S01]  /*1b830*/  @!PT LDS RZ, [RZ] ;  /* 0x00000000fffff984 */ /* 0x000fe20000000800 */
[----:B------:R0:W-:Y:S06]  /*1b840*/  MEMBAR.ALL.CTA ;  /* 0x0000000000007992 */ /* 0x0001ec0000008000 */
[----:B0-----:R-:W0:Y:S01]  /*1b850*/  FENCE.VIEW.ASYNC.S ;  /* 0x00000000000073c6 */ /* 0x001e220000000000 */
[----:B------:R-:W-:Y:S01]  /*1b860*/  IMAD R21, R38, UR5, R21 ;  /* 0x0000000526157c24 */ /* 0x000fe2000f8e0215 */
[----:B------:R-:W-:Y:S01]  /*1b870*/  ULDC.64 UR4, c[0x0][0xae0] ;  /* 0x0002b80000047ab9 */ /* 0x000fe20000000a00 */
[----:B------:R-:W-:-:S02]  /*1b880*/  IMAD R42, R46, -0xc0, R42 ;  /* 0xffffff402e2a7824 */ /* 0x000fc400078e022a */
[----:B------:R-:W-:Y:S02]  /*1b890*/  IMAD.IADD R41, R41, 0x1, R21 ;  /* 0x0000000129297824 */ /* 0x000fe400078e0215 */
[----:B------:R-:W-:Y:S01]  /*1b8a0*/  IMAD R21, R43, UR4, RZ ;  /* 0x000000042b157c24 */ /* 0x000fe2000f8e02ff */
[CC--:B------:R-:W-:Y:S01]  /*1b8b0*/  ISETP.GE.AND P0, PT, R20.reuse, R42.reuse, PT ;  /* 0x0000002a1400720c */ /* 0x0c0fe20003f06270 */
[----:B------:R-:W-:Y:S02]  /*1b8c0*/  VIADD R3, R20, 0x60 ;  /* 0x0000006014037836 */ /* 0x000fe40000000000 */
[----:B------:R-:W-:Y:S02]  /*1b8d0*/  VIADD R0, R2, 0x2d820 ;  /* 0x0002d82002007836 */ /* 0x000fe40000000000 */
[----:B------:R-:W-:Y:S01]  /*1b8e0*/  IMAD R21, R47, UR5, R21 ;  /* 0x000000052f157c24 */ /* 0x000fe2000f8e0215 */
[----:B------:R-:W-:Y:S01]  /*1b8f0*/  ISETP.GE.AND P3, PT, R3, R42, PT ;  /* 0x0000002a0300720c */ /* 0x000fe20003f66270 */
[----:B------:R-:W-:Y:S01]  /*1b900*/  IMAD.WIDE.U32 R38, R47, UR4, R40 ;  /* 0x000000042f267c25 */ /* 0x000fe2000f8e0028 */
[----:B------:R-:W-:Y:S01]  /*1b910*/  ULDC.64 UR4, c[0x0][0xae8] ;  /* 0x0002ba0000047ab9 */ /* 0x000fe20000000a00 */
[----:B------:R-:W-:-:S02]  /*1b920*/  PRMT R0, RZ, 0x654, R0 ;  /* 0x00000654ff007816 */ /* 0x000fc40000000000 */
[----:B------:R-:W-:Y:S01]  /*1b930*/  IMAD.IADD R39, R39, 0x1, R21 ;  /* 0x0000000127277824 */ /* 0x000fe200078e0215 */
[----:B------:R-:W-:Y:S01]  /*1b940*/  SHF.R.S32.HI R21, RZ, 0x1f, R20 ;  /* 0x0000001fff157819 */ /* 0x000fe20000011414 */
[----:B------:R-:W-:Y:S02]  /*1b950*/  IMAD R3, R44, UR4, RZ ;  /* 0x000000042c037c24 */ /* 0x000fe4000f8e02ff */
[C---:B------:R-:W-:Y:S01]  /*1b960*/  IMAD.WIDE.U32 R40, R45.reuse, UR4, R38 ;  /* 0x000000042d287c25 */ /* 0x040fe2000f8e0026 */
[----:B0-----:R0:W-:Y:S03]  /*1b970*/  SYNCS.ARRIVE.TRANS64.RED.A1T0 RZ, [R0+URZ], RZ ;  /* 0x000000ff00ff79a7 */ /* 0x0011e6000810043f */
[----:B------:R-:W-:Y:S02]  /*1b980*/  IMAD R3, R45, UR5, R3 ;  /* 0x000000052d037c24 */ /* 0x000fe4000f8e0203 */
        /* <DEDUP_REMOVED lines=22> */
.L_x_9546:
[----:B------:R-:W-:Y:S05]  /*1baf0*/  BSYNC B1 ;  /* 0x0000000000017941 */ /* 0x000fea0003800000 */
.L_x_9545:
        /* <DEDUP_REMOVED lines=24> */
.L_x_9543:
[----:B0-----:R-:W2:Y:S01]  /*1bc80*/  LDL R8, [R1+0x48] ;  /* 0x0000480001087983 */ /* 0x001ea20000100800 */
[----:B------:R-:W-:Y:S01]  /*1bc90*/  ULDC.64 UR4, c[0x0][0xbd8] ;  /* 0x0002f60000047ab9 */ /* 0x000fe20000000a00 */
[----:B------:R-:W2:Y:S01]  /*1bca0*/  LDC.64 R4, c[0x0][0xbd8] ;  /* 0x0002f600ff047b82 */ /* 0x000ea20000000a00 */
[----:B------:R-:W-:Y:S01]  /*1bcb0*/  ISETP.NE.U32.AND P0, PT, RZ, UR4, PT ;  /* 0x00000004ff007c0c */ /* 0x000fe2000bf05070 */
[----:B------:R-:W-:-:S03]  /*1bcc0*/  IMAD.MOV.U32 R3, RZ, RZ, RZ ;  /* 0x000000ffff037224 */ /* 0x000fc600078e00ff */
[----:B------:R-:W-:Y:S01]  /*1bcd0*/  ISETP.NE.AND.EX P0, PT, RZ, UR5, PT, P0 ;  /* 0x00000005ff007c0c */ /* 0x000fe2000bf05300 */
[----:B------:R-:W-:Y:S02]  /*1bce0*/  ULDC.64 UR4, c[0x0][0xbe0] ;  /* 0x0002f80000047ab9 */ /* 0x000fe40000000a00 */
[----:B------:R-:W-:-:S04]  /*1bcf0*/  ISETP.NE.U32.AND P1, PT, RZ, UR4, PT ;  /* 0x00000004ff007c0c */ /* 0x000fc8000bf25070 */
[----:B------:R-:W-:-:S13]  /*1bd00*/  ISETP.NE.AND.EX P1, PT, RZ, UR5, PT, P1 ;  /* 0x00000005ff007c0c */ /* 0x000fda000bf25310 */
[----:B------:R-:W0:Y:S01]  /*1bd10*/  @P1 LDC.64 R6, c[0x0][0xbe0] ;  /* 0x0002f800ff061b82 */ /* 0x000e220000000a00 */
[----:B------:R-:W-:Y:S02]  /*1bd20*/  ULDC UR4, c[0x0][0xa88] ;  /* 0x0002a20000047ab9 */ /* 0x000fe40000000800 */
[----:B------:R-:W-:Y:S02]  /*1bd30*/  IMAD.U32 R0, RZ, RZ, UR4 ;  /* 0x00000004ff007e24 */ /* 0x000fe4000f8e00ff */
[----:B--2---:R-:W-:-:S04]  /*1bd40*/  IMAD.WIDE R4, R8, 0x4, R4 ;  /* 0x0000000408047825 */ /* 0x004fc800078e0204 */
[----:B0-----:R-:W-:Y:S01]  /*1bd50*/  @P1 IMAD.WIDE R6, R8, 0x4, R6 ;  /* 0x0000000408061825 */ /* 0x001fe200078e0206 */
[----:B------:R0:W5:Y:S04]  /*1bd60*/  @P0 LDG.E R3, desc[UR52][R4.64] ;  /* 0x0000003404030981 */ /* 0x000168000c1e1900 */
[----:B------:R0:W5:Y:S01]  /*1bd70*/  @P1 LDG.E R0, desc[UR52][R6.64] ;  /* 0x0000003406001981 */ /* 0x000162000c1e1900 */
[----:B------:R-:W-:Y:S01]  /*1bd80*/  ISETP.GT.AND P2, PT, R32, 0xbf, PT ;  /* 0x000000bf2000780c */ /* 0x000fe20003f44270 */
[----:B------:R-:W-:-:S12]  /*1bd90*/  @P1 BRA `(.L_x_9548) ;  /* 0x0000000000101947 */ /* 0x000fd80003800000 */
[----:B------:R-:W-:Y:S05]  /*1bda0*/  @!P0 BRA `(.L_x_9548) ;  /* 0x00000000000c8947 */ /* 0x000fea0003800000 */
[----:B0-----:R-:W2:Y:S04]  /*1bdb0*/  LDG.E R7, desc[UR52][R4.64] ;  /* 0x0000003404077981 */ /* 0x001ea8000c1e1900 */
[----:B-----5:R-:W2:Y:S02]  /*1bdc0*/  LDG.E R0, desc[UR52][R4.64+0x4] ;  /* 0x0000043404007981 */ /* 0x020ea4000c1e1900 */
[----:B--2---:R-:W-:-:S07]  /*1bdd0*/  IMAD.IADD R0, R0, 0x1, -R7 ;  /* 0x0000000100007824 */ /* 0x004fce00078e0a07 */
.L_x_9548:
[----:B------:R-:W2:Y:S04]  /*1bde0*/  LDL R13, [R1+0x44] ;  /* 0x00004400010d7983 */ /* 0x000ea80000100800 */
[----:B------:R1:W5:Y:S01]  /*1bdf0*/  LDL R12, [R1+0x50] ;  /* 0x00005000010c7983 */ /* 0x0003620000100800 */
[----:B0-----:R-:W-:Y:S01]  /*1be00*/  SHF.R.S32.HI R4, RZ, 0x1f, R8 ;  /* 0x0000001fff047819 */ /* 0x001fe20000011408 */
[----:B------:R-:W-:Y:S01]  /*1be10*/  BSSY B1, `(.L_x_9549) ;  /* 0x000001c000017945 */ /* 0x000fe20003800000 */
[----:B------:R-:W-:Y:S02]  /*1be20*/  SEL R11, R8, RZ, !P0 ;  /* 0x000000ff080b7207 */ /* 0x000fe40004000000 */
[----:B------:R-:W-:Y:S02]  /*1be30*/  SHF.R.S32.HI R37, RZ, 0x1f, R36 ;  /* 0x0000001fff257819 */ /* 0x000fe40000011424 */
[----:B------:R-:W-:-:S02]  /*1be40*/  SEL R10, R4, RZ, !P0 ;  /* 0x000000ff040a7207 */ /* 0x000fc40004000000 */
[----:B-----5:R-:W-:Y:S02]  /*1be50*/  SHF.R.S32.HI R8, RZ, 0x1f, R3 ;  /* 0x0000001fff087819 */ /* 0x020fe40000011403 */
[----:B--2---:R-:W-:Y:S01]  /*1be60*/  SHF.R.S32.HI R9, RZ, 0x1f, R13 ;  /* 0x0000001fff097819 */ /* 0x004fe2000001140d */
[----:B-1----:R-:W-:Y:S06]  /*1be70*/  @P2 BRA `(.L_x_9550) ;  /* 0x0000000000542947 */ /* 0x002fec0003800000 */
        /* <DEDUP_REMOVED lines=21> */
.L_x_9550:
[----:B------:R-:W-:Y:S05]  /*1bfd0*/  BSYNC B1 ;  /* 0x0000000000017941 */ /* 0x000fea0003800000 */
.L_x_9549:
[----:B------:R-:W-:Y:S01]  /*1bfe0*/  ULDC.64 UR4, c[0x0][0xaa0] ;  /* 0x0002a80000047ab9 */ /* 0x000fe20000000a00 */
[----:B0-----:R-:W-:Y:S01]  /*1bff0*/  IMAD R7, R12, -0xc0, R0 ;  /* 0xffffff400c077824 */ /* 0x001fe200078e0200 */
[----:B------:R-:W-:Y:S01]  /*1c000*/  SHF.R.S32.HI R21, RZ, 0x1f, R20 ;  /* 0x0000001fff157819 */ /* 0x000fe20000011414 */
[----:B------:R-:W-:Y:S01]  /*1c010*/  IMAD R6, R8, UR4, RZ ;  /* 0x0000000408067c24 */ /* 0x000fe2000f8e02ff */
[----:B------:R-:W-:Y:S01]  /*1c020*/  BSSY B1, `(.L_x_9551) ;  /* 0x0000026000017945 */ /* 0x000fe20003800000 */
[----:B------:R-:W-:Y:S01]  /*1c030*/  IMAD.WIDE.U32 R4, R3, UR4, R36 ;  /* 0x0000000403047c25 */ /* 0x000fe2000f8e0024 */
[----:B------:R-:W-:-:S03]  /*1c040*/  ISETP.GE.AND P0, PT, R20, R7, PT ;  /* 0x000000071400720c */ /* 0x000fc60003f06270 */
[----:B------:R-:W-:Y:S01]  /*1c050*/  IMAD R3, R3, UR5, R6 ;  /* 0x0000000503037c24 */ /* 0x000fe2000f8e0206 */
[----:B------:R-:W-:Y:S01]  /*1c060*/  ULDC.64 UR4, c[0x0][0xae0] ;  /* 0x0002b80000047ab9 */ /* 0x000fe20000000a00 */
[----:B------:R-:W-:Y:S02]  /*1c070*/  VIADD R0, R20, 0x60 ;  /* 0x0000006014007836 */ /* 0x000fe40000000000 */
[----:B------:R-:W-:Y:S02]  /*1c080*/  IMAD R6, R9, UR4, RZ ;  /* 0x0000000409067c24 */ /* 0x000fe4000f8e02ff */
[----:B------:R-:W-:Y:S01]  /*1c090*/  IMAD.IADD R5, R5, 0x1, R3 ;  /* 0x0000000105057824 */ /* 0x000fe200078e0203 */
[----:B------:R-:W-:Y:S01]  /*1c0a0*/  ISETP.GE.AND P1, PT, R0, R7, PT ;  /* 0x000000070000720c */ /* 0x000fe20003f26270 */
[C---:B------:R-:W-:Y:S02]  /*1c0b0*/  IMAD R3, R13.reuse, UR5, R6 ;  /* 0x000000050d037c24 */ /* 0x040fe4000f8e0206 */
[----:B------:R-:W-:Y:S01]  /*1c0c0*/  IMAD.WIDE.U32 R4, R13, UR4, R4 ;  /* 0x000000040d047c25 */ /* 0x000fe2000f8e0004 */
[----:B------:R-:W-:-:S03]  /*1c0d0*/  ULDC.64 UR4, c[0x0][0xae8] ;  /* 0x0002ba0000047ab9 */ /* 0x000fc60000000a00 */
[----:B------:R-:W-:Y:S02]  /*1c0e0*/  IMAD.IADD R5, R5, 0x1, R3 ;  /* 0x0000000105057824 */ /* 0x000fe400078e0203 */
[----:B------:R-:W-:Y:S02]  /*1c0f0*/  IMAD R0, R10, UR4, RZ ;  /* 0x000000040a007c24 */ /* 0x000fe4000f8e02ff */
        /* <DEDUP_REMOVED lines=24> */
.L_x_9552:
[----:B------:R-:W-:Y:S05]  /*1c280*/  BSYNC B1 ;  /* 0x0000000000017941 */ /* 0x000fea0003800000 */
.L_x_9551:
        /* <DEDUP_REMOVED lines=22> */
.L_x_9547:
[----:B------:R-:W-:Y:S05]  /*1c3f0*/  BSYNC B0 ;  /* 0x0000000000007941 */ /* 0x000fea0003800000 */
.L_x_9542:
[----:B------:R-:W4:Y:S01]  /*1c400*/  LDL R0, [R1+0x3c] ;  /* 0x00003c0001007983 */ /* 0x000f220000100800 */
[----:B------:R-:W-:Y:S02]  /*1c410*/  ULDC UR4, c[0x0][0xc14] ;  /* 0x0003050000047ab9 */ /* 0x000fe40000000800 */
[----:B----4-:R-:W-:-:S13]  /*1c420*/  ISETP.GE.AND P0, PT, R0, UR4, PT ;  /* 0x0000000400007c0c */ /* 0x010fda000bf06270 */
[----:B------:R-:W-:Y:S05]  /*1c430*/  @!P0 BRA `(.L_x_9553) ;  /* 0xfffffe4c00288947 */ /* 0x000fea000383ffff */
[----:B------:R-:W-:Y:S05]  /*1c440*/  BRA `(.L_x_9344) ;  /* 0x00000060007c7947 */ /* 0x000fea0003800000 */
.L_x_9342:
[----:B------:R-:W-:-:S08]  /*1c450*/  NOP ;  /* 0x0000000000007918 */ /* 0x000fd00000000000 */
[----:B------:R-:W0:-:S00]  /*1c460*/  USETMAXREG.DEALLOC.CTAPOOL 0x20 ;  /* 0x00000020000079c8 */ /* 0x000e0000080e0500 */
[----:B0-----:R-:W-:-:S06]  /*1c470*/  LOP3.LUT R0, R0, 0x3, RZ, 0xc0, !PT ;  /* 0x0000000300007812 */ /* 0x001fcc00078ec0ff */
[----:B------:R-:W0:Y:S02]  /*1c480*/  SHFL.IDX PT, R0, R0, RZ, 0x1f ;  /* 0x00001fff00007589 */ /* 0x000e2400000e0000 */
[----:B0-----:R-:W-:-:S13]  /*1c490*/  ISETP.NE.AND P0, PT, R0, RZ, PT ;  /* 0x000000ff0000720c */ /* 0x001fda0003f05270 */
[----:B------:R-:W-:Y:S05]  /*1c4a0*/  @P0 BRA `(.L_x_9344) ;  /* 0x0000006000640947 */ /* 0x000fea0003800000 */
[----:B------:R-:W2:Y:S01]  /*1c4b0*/  LDL.LU R7, [R1] ;  /* 0x0000000001077983 */ /* 0x000ea20000300800 */
        /* <DEDUP_REMOVED lines=46> */
[----:B------:R2:W-:Y:S01]  /*1c7a0*/  STL [R1], R7 ;  /* 0x0000000701007387 */ /* 0x0005e20000100800 */
        /* <DEDUP_REMOVED lines=9> */
.L_x_9558:
        /* <DEDUP_REMOVED lines=14> */
.L_x_9557:
[----:B------:R-:W-:Y:S05]  /*1c920*/  BSYNC B0 ;  /* 0x0000000000007941 */ /* 0x000fea0003800000 */
.L_x_9556:
        /* <DEDUP_REMOVED lines=26> */
.L_x_9554:
        /* <DEDUP_REMOVED lines=20> */
.L_x_9559:
        /* <DEDUP_REMOVED lines=59> */
.L_x_9555:
[----:B------:R-:W-:Y:S02]  /*1cfc0*/  IMAD.MOV.U32 R17, RZ, RZ, RZ ;  /* 0x000000ffff117224 */ /* 0x000fe400078e00ff */
[----:B------:R-:W-:Y:S02]  /*1cfd0*/  IMAD.U32 R16, RZ, RZ, UR6 ;  /* 0x00000006ff107e24 */ /* 0x000fe4000f8e00ff */
[----:B------:R-:W-:-:S07]  /*1cfe0*/  IMAD.MOV.U32 R18, RZ, RZ, RZ ;  /* 0x000000ffff127224 */ /* 0x000fce00078e00ff */
.L_x_9560:
[----:B------:R-:W2:Y:S01]  /*1cff0*/  LDL.LU R2, [R1] ;  /* 0x0000000001027983 */ /* 0x000ea20000300800 */
        /* <DEDUP_REMOVED lines=11> */
[----:B------:R0:W-:Y:S04]  /*1d0b0*/  STL [R1], R2 ;  /* 0x0000000201007387 */ /* 0x0001e80000100800 */
[----:B------:R0:W-:Y:S06]  /*1d0c0*/  STL [R1+0x8], RZ ;  /* 0x000008ff01007387 */ /* 0x0001ec0000100800 */
[----:B------:R-:W-:Y:S05]  /*1d0d0*/  @P0 BRA `(.L_x_9561) ;  /* 0x00000050007c0947 */ /* 0x000fea0003800000 */
[----:B------:R-:W1:Y:S01]  /*1d0e0*/  S2R R4, SR_TID.X ;  /* 0x0000000000047919 */ /* 0x000e620000002100 */
        /* <DEDUP_REMOVED lines=10> */
[----:B------:R-:W-:Y:S01]  /*1d190*/  ULOP3.LUT UR38, UR36, 0x2, URZ, 0xfc, !UPT ;  /* 0x0000000224267892 */ /* 0x000fe2000f8efc3f */
[----:B-1----:R-:W-:-:S04]  /*1d1a0*/  LOP3.LUT R4, R4, 0x7f, RZ, 0xc0, !PT ;  /* 0x0000007f04047812 */ /* 0x002fc800078ec0ff */
[C---:B------:R-:W-:Y:S02]  /*1d1b0*/  ISETP.NE.AND P2, PT, R4.reuse, RZ, PT ;  /* 0x000000ff0400720c */ /* 0x040fe40003f45270 */
[----:B------:R-:W-:-:S11]  /*1d1c0*/  ISETP.NE.OR P0, PT, R4, RZ, !P1 ;  /* 0x000000ff0400720c */ /* 0x000fd60004f05670 */
[----:B------:R-:W-:-:S04]  /*1d1d0*/  @P2 LOP3.LUT R2, R2, 0x2, RZ, 0xfc, !PT ;  /* 0x0000000202022812 */ /* 0x000fc800078efcff */
[----:B------:R-:W-:-:S05]  /*1d1e0*/  @P0 LOP3.LUT R2, R2, 0x40, RZ, 0xfc, !PT ;  /* 0x0000004002020812 */ /* 0x000fca00078efcff */
[----:B------:R0:W-:Y:S02]  /*1d1f0*/  STL [R1], R2 ;  /* 0x0000000201007387 */ /* 0x0001e40000100800 */
.L_x_9667:
        /* <DEDUP_REMOVED lines=9> */
[----:B01----:R-:W0:Y:S01]  /*1d290*/  @P0 LDC.64 R2, c[0x0][0xa28] ;  /* 0x00028a00ff020b82 */ /* 0x003e220000000a00 */
[----:B------:R-:W-:-:S04]  /*1d2a0*/  ISETP.NE.U32.AND P2, PT, RZ, UR4, PT ;  /* 0x00000004ff007c0c */ /* 0x000fc8000bf45070 */
[----:B------:R-:W-:Y:S01]  /*1d2b0*/  ISETP.NE.AND.EX P2, PT, RZ, UR5, PT, P2 ;  /* 0x00000005ff007c0c */ /* 0x000fe2000bf45320 */
[----:B------:R-:W-:Y:S01]  /*1d2c0*/  ULDC.64 UR4, c[0x0][0xa18] ;  /* 0x0002860000047ab9 */ /* 0x000fe20000000a00 */
[----:B0-----:R-:W-:-:S05]  /*1d2d0*/  @P0 IMAD.WIDE R2, R19, 0x4, R2 ;  /* 0x0000000413020825 */ /* 0x001fca00078e0202 */
[----:B------:R0:W5:Y:S01]  /*1d2e0*/  @P0 LDG.E R11, desc[UR52][R2.64] ;  /* 0x00000034020b0981 */ /* 0x000162000c1e1900 */
[----:B------:R-:W-:Y:S01]  /*1d2f0*/  ISETP.NE.U32.AND P0, PT, RZ, UR4, PT ;  /* 0x00000004ff007c0c */ /* 0x000fe2000bf05070 */
[----:B0-----:R-:W0:Y:S03]  /*1d300*/  LDC.64 R2, c[0x0][0xa00] ;  /* 0x00028000ff027b82 */ /* 0x001e260000000a00 */
[----:B------:R-:W-:-:S13]  /*1d310*/  ISETP.NE.AND.EX P0, PT, RZ, UR5, PT, P0 ;  /* 0x00000005ff007c0c */ /* 0x000fda000bf05300 */
[----:B------:R-:W1:Y:S01]  /*1d320*/  @P0 LDC.64 R4, c[0x0][0xa18] ;  /* 0x00028600ff040b82 */ /* 0x000e620000000a00 */
[----:B0-----:R-:W-:-:S05]  /*1d330*/  IMAD.WIDE R2, R19, 0x4, R2 ;  /* 0x0000000413027825 */ /* 0x001fca00078e0202 */
[----:B------:R-:W2:Y:S01]  /*1d340*/  @P2 LDG.E R0, desc[UR52][R2.64] ;  /* 0x0000003402002981 */ /* 0x000ea2000c1e1900 */
[----:B------:R-:W-:Y:S02]  /*1d350*/  ULDC UR4, c[0x0][0x288] ;  /* 0x0000a20000047ab9 */ /* 0x000fe40000000800 */
[----:B------:R-:W-:Y:S01]  /*1d360*/  IMAD.U32 R10, RZ, RZ, UR4 ;  /* 0x00000004ff0a7e24 */ /* 0x000fe2000f8e00ff */
[----:B------:R-:W-:Y:S01]  /*1d370*/  ULDC.64 UR4, c[0x0][0x3f8] ;  /* 0x0000fe0000047ab9 */ /* 0x000fe20000000a00 */
[----:B-1----:R-:W-:-:S05]  /*1d380*/  @P0 IMAD.WIDE R4, R19, 0x4, R4 ;  /* 0x0000000413040825 */ /* 0x002fca00078e0204 */
[----:B------:R0:W5:Y:S01]  /*1d390*/  @P0 LDG.E R10, desc[UR52][R4.64] ;  /* 0x00000034040a0981 */ /* 0x000162000c1e1900 */
[----:B------:R-:W-:Y:S01]  /*1d3a0*/  UISETP.NE.U32.AND UP0, UPT, UR4, URZ, UPT ;  /* 0x0000003f0400728c */ /* 0x000fe2000bf05070 */
[----:B------:R-:W-:Y:S01]  /*1d3b0*/  ISETP.NE.U32.AND P1, PT, RZ, UR8, PT ;  /* 0x00000008ff007c0c */ /* 0x000fe2000bf25070 */
[----:B------:R-:W-:Y:S01]  /*1d3c0*/  ULDC UR6, c[0x0][0x338] ;  /* 0x0000ce0000067ab9 */ /* 0x000fe20000000800 */
[----:B------:R-:W-:Y:S01]  /*1d3d0*/  ULDC UR4, c[0x0][0x404] ;  /* 0x0001010000047ab9 */ /* 0x000fe20000000800 */
[----:B------:R-:W-:Y:S01]  /*1d3e0*/  UISETP.NE.AND.EX UP0, UPT, UR5, URZ, UPT, UP0 ;  /* 0x0000003f0500728c */ /* 0x000fe2000bf05300 */
[----:B------:R-:W-:Y:S01]  /*1d3f0*/  ISETP.NE.AND.EX P3, PT, RZ, UR9, PT, P1 ;  /* 0x00000009ff007c0c */ /* 0x000fe2000bf65310 */
[----:B------:R-:W-:Y:S01]  /*1d400*/  IMAD.U32 R8, RZ, RZ, UR6 ;  /* 0x00000006ff087e24 */ /* 0x000fe2000f8e00ff */
[----:B------:R-:W-:Y:S01]  /*1d410*/  ULDC UR5, c[0x0][0x2e0] ;  /* 0x0000b80000057ab9 */ /* 0x000fe20000000800 */
[----:B------:R-:W-:Y:S01]  /*1d420*/  USEL UR4, UR4, 0x1, UP0 ;  /* 0x0000000104047887 */ /* 0x000fe20008000000 */
[----:B------:R-:W-:-:S03]  /*1d430*/  ISETP.NE.U32.AND P1, PT, RZ, UR10, PT ;  /* 0x0000000aff007c0c */ /* 0x000fc6000bf25070 */
[----:B------:R-:W-:Y:S01]  /*1d440*/  UIMAD UR4, UR4, UR5, URZ ;  /* 0x00000005040472a4 */ /* 0x000fe2000f8e023f */
[----:B------:R-:W-:-:S05]  /*1d450*/  ISETP.NE.AND.EX P1, PT, RZ, UR11, PT, P1 ;  /* 0x0000000bff007c0c */ /* 0x000fca000bf25310 */
[----:B------:R-:W-:Y:S01]  /*1d460*/  IMAD.U32 R6, RZ, RZ, UR4 ;  /* 0x00000004ff067e24 */ /* 0x000fe2000f8e00ff */
[----:B--2---:R0:W-:Y:S01]  /*1d470*/  STL [R1+0xc], R0 ;  /* 0x00000c0001007387 */ /* 0x0041e20000100800 */
[----:B------:R-:W-:Y:S06]  /*1d480*/  @P0 BRA `(.L_x_9562) ;  /* 0x0000000000100947 */ /* 0x000fec0003800000 */
[----:B------:R-:W-:Y:S05]  /*1d490*/  @!P2 BRA `(.L_x_9562) ;  /* 0x00000000000ca947 */ /* 0x000fea0003800000 */
[----:B0-----:R-:W2:Y:S04]  /*1d4a0*/  LDG.E R5, desc[UR52][R2.64] ;  /* 0x0000003402057981 */ /* 0x001ea8000c1e1900 */
[----:B-----5:R-:W2:Y:S02]  /*1d4b0*/  LDG.E R10, desc[UR52][R2.64+0x4] ;  /* 0x00000434020a7981 */ /* 0x020ea4000c1e1900 */
[----:B--2---:R-:W-:-:S07]  /*1d4c0*/  IMAD.IADD R10, R10, 0x1, -R5 ;  /* 0x000000010a0a7824 */ /* 0x004fce00078e0a05 */
.L_x_9562:
[----:B0-----:R-:W0:Y:S01]  /*1d4d0*/  LDC.64 R4, c[0x0][0xa08] ;  /* 0x00028200ff047b82 */ /* 0x001e220000000a00 */
        /* <DEDUP_REMOVED lines=16> */
.L_x_9563:
[----:B------:R-:W-:Y:S05]  /*1d5e0*/  @!P3 BRA `(.L_x_9564) ;  /* 0x00000000000cb947 */ /* 0x000fea0003800000 */
[----:B------:R-:W2:Y:S04]  /*1d5f0*/  LDG.E R7, desc[UR52][R4.64] ;  /* 0x0000003404077981 */ /* 0x000ea8000c1e1900 */
[----:B------:R-:W2:Y:S02]  /*1d600*/  LDG.E R6, desc[UR52][R4.64+0x4] ;  /* 0x0000043404067981 */ /* 0x000ea4000c1e1900 */
[----:B--2---:R-:W-:-:S07]  /*1d610*/  IMAD.IADD R6, R6, 0x1, -R7 ;  /* 0x0000000106067824 */ /* 0x004fce00078e0a07 */
.L_x_9564:
[----:B0-----:R-:W2:Y:S04]  /*1d620*/  @P1 LDG.E R5, desc[UR52][R2.64] ;  /* 0x0000003402051981 */ /* 0x001ea8000c1e1900 */
[----:B------:R-:W2:Y:S01]  /*1d630*/  @P1 LDG.E R4, desc[UR52][R2.64+0x4] ;  /* 0x0000043402041981 */ /* 0x000ea2000c1e1900 */
[----:B-----5:R-:W-:Y:S02]  /*1d640*/  IMAD.IADD R11, R6, 0x1, -R11 ;  /* 0x00000001060b7824 */ /* 0x020fe400078e0a0b */
[----:B------:R-:W-:-:S05]  /*1d650*/  IMAD R7, R17, 0xc0, RZ ;  /* 0x000000c011077824 */ /* 0x000fca00078e02ff */
[----:B------:R-:W-:Y:S01]  /*1d660*/  IADD3 R9, -R10, 0xc0, R7 ;  /* 0x000000c00a097810 */ /* 0x000fe20007ffe107 */
[----:B--2---:R-:W-:Y:S02]  /*1d670*/  @P1 IMAD.IADD R8, R4, 0x1, -R5 ;  /* 0x0000000104081824 */ /* 0x004fe400078e0a05 */
[----:B------:R-:W0:Y:S02]  /*1d680*/  LDC.64 R4, c[0x0][0x9e0] ;  /* 0x00027800ff047b82 */ /* 0x000e240000000a00 */
[----:B------:R-:W-:-:S04]  /*1d690*/  IMAD.IADD R12, R11, 0x1, R8 ;  /* 0x000000010b0c7824 */ /* 0x000fc800078e0208 */
[C---:B------:R-:W-:Y:S02]  /*1d6a0*/  VIADD R6, R12.reuse, 0x7f ;  /* 0x0000007f0c067836 */ /* 0x040fe40000000000 */
[----:B------:R-:W-:-:S03]  /*1d6b0*/  IMAD.IADD R2, R12, 0x1, R9 ;  /* 0x000000010c027824 */ /* 0x000fc600078e0209 */
[----:B------:R-:W-:-:S04]  /*1d6c0*/  SHF.R.S32.HI R7, RZ, 0x1f, R6 ;  /* 0x0000001fff077819 */ /* 0x000fc80000011406 */
[----:B------:R-:W-:-:S04]  /*1d6d0*/  LEA.HI R7, R7, R6, RZ, 0x7 ;  /* 0x0000000607077211 */ /* 0x000fc800078f38ff */
[----:B------:R-:W-:Y:S02]  /*1d6e0*/  SHF.R.S32.HI R9, RZ, 0x7, R7 ;  /* 0x00000007ff097819 */ /* 0x000fe40000011407 */
[----:B0-----:R-:W-:Y:S01]  /*1d6f0*/  ISETP.GE.AND P2, PT, R5, 0x1, PT ;  /* 0x000000010500780c */ /* 0x001fe20003f46270 */
        /* <DEDUP_REMOVED lines=13> */
.L_x_9567:
[----:B------:R-:W-:-:S13]  /*1d7d0*/  ISETP.NE.AND P0, PT, R5, 0x1, PT ;  /* 0x000000010500780c */ /* 0x000fda0003f05270 */
[----:B------:R-:W0:Y:S02]  /*1d7e0*/  @P0 LDC.64 R6, c[0x0][0x9e8] ;  /* 0x00027a00ff060b82 */ /* 0x000e240000000a00 */
[----:B0-----:R-:W-:-:S05]  /*1d7f0*/  @P0 IMAD.HI.U32 R6, R3, R6, RZ ;  /* 0x0000000603060227 */ /* 0x001fca00078e00ff */
[----:B------:R-:W-:-:S07]  /*1d800*/  @P0 SHF.R.U32.HI R3, RZ, R7, R6 ;  /* 0x00000007ff030219 */ /* 0x000fce0000011606 */
.L_x_9568:
[----:B------:R-:W-:Y:S05]  /*1d810*/  BSYNC B0 ;  /* 0x0000000000007941 */ /* 0x000fea0003800000 */
.L_x_9566:
[----:B------:R-:W-:-:S05]  /*1d820*/  IMAD R3, R3, R5, R5 ;  /* 0x0000000503037224 */ /* 0x000fca00078e0205 */
[----:B------:R-:W-:-:S07]  /*1d830*/  VIMNMX R4, R4, R3, PT ;  /* 0x0000000304047248 */ /* 0x000fce0003fe0100 */
.L_x_9565:
        /* <DEDUP_REMOVED lines=15> */
.L_x_9571:
[----:B------:R-:W-:-:S13]  /*1d930*/  ISETP.NE.AND P0, PT, R5, 0x1, PT ;  /* 0x000000010500780c */ /* 0x000fda0003f05270 */
[----:B------:R-:W0:Y:S02]  /*1d940*/  @P0 LDC.64 R6, c[0x0][0x9e8] ;  /* 0x00027a00ff060b82 */ /* 0x000e240000000a00 */
[----:B0-----:R-:W-:-:S04]  /*1d950*/  @P0 IMAD.HI.U32 R12, R3, R6, RZ ;  /* 0x00000006030c0227 */ /* 0x001fc800078e00ff */
[----:B------:R-:W-:Y:S01]  /*1d960*/  IMAD.MOV.U32 R6, RZ, RZ, R3 ;  /* 0x000000ffff067224 */ /* 0x000fe200078e0003 */
[----:B------:R-:W-:-:S07]  /*1d970*/  @P0 SHF.R.U32.HI R6, RZ, R7, R12 ;  /* 0x00000007ff060219 */ /* 0x000fce000001160c */
.L_x_9572:
[----:B------:R-:W-:Y:S05]  /*1d980*/  BSYNC B0 ;  /* 0x0000000000007941 */ /* 0x000fea0003800000 */
.L_x_9570:
[----:B------:R-:W-:-:S05]  /*1d990*/  IMAD R5, R6, R5, RZ ;  /* 0x0000000506057224 */ /* 0x000fca00078e02ff */
[----:B------:R-:W-:-:S07]  /*1d9a0*/  VIMNMX R10, R10, R5, !PT ;  /* 0x000000050a0a7248 */ /* 0x000fce0007fe0100 */
.L_x_9569:
[----:B------:R-:W-:Y:S01]  /*1d9b0*/  VIADD R4, R4, 0x7f ;  /* 0x0000007f04047836 */ /* 0x000fe20000000000 */
[----:B------:R-:W-:Y:S01]  /*1d9c0*/  SHF.R.S32.HI R7, RZ, 0x1f, R10 ;  /* 0x0000001fff077819 */ /* 0x000fe2000001140a */
[----:B------:R-:W-:Y:S01]  /*1d9d0*/  BSSY B0, `(.L_x_9573) ;  /* 0x00000d6000007945 */ /* 0x000fe20003800000 */
[----:B------:R-:W-:Y:S02]  /*1d9e0*/  PLOP3.LUT P2, PT, PT, PT, PT, 0x80, 0x0 ;  /* 0x000000000000781c */ /* 0x000fe40003f4f070 */
[----:B------:R-:W-:Y:S02]  /*1d9f0*/  SHF.R.S32.HI R5, RZ, 0x1f, R4 ;  /* 0x0000001fff057819 */ /* 0x000fe40000011404 */
[----:B------:R-:W-:Y:S02]  /*1da00*/  LEA.HI R7, R7, R10, RZ, 0x7 ;  /* 0x0000000a07077211 */ /* 0x000fe400078f38ff */
[----:B------:R-:W-:Y:S02]  /*1da10*/  LEA.HI R5, R5, R4, RZ, 0x7 ;  /* 0x0000000405057211 */ /* 0x000fe400078f38ff */
[----:B------:R-:W-:-:S02]  /*1da20*/  SHF.R.S32.HI R7, RZ, 0x7, R7 ;  /* 0x00000007ff077819 */ /* 0x000fc40000011407 */
[----:B------:R-:W-:-:S04]  /*1da30*/  SHF.R.S32.HI R4, RZ, 0x7, R5 ;  /* 0x00000007ff047819 */ /* 0x000fc80000011405 */
[----:B------:R-:W-:Y:S02]  /*1da40*/  VIMNMX R6, R9, R4, PT ;  /* 0x0000000409067248 */ /* 0x000fe40003fe0100 */
[----:B------:R-:W-:-:S03]  /*1da50*/  VIMNMX R4, RZ, R7, !PT ;  /* 0x00000007ff047248 */ /* 0x000fc60007fe0100 */
[--C-:B------:R-:W-:Y:S02]  /*1da60*/  IMAD R5, R6, 0x80, -R11.reuse ;  /* 0x0000008006057824 */ /* 0x100fe400078e0a0b */
[----:B------:R-:W-:-:S03]  /*1da70*/  IMAD R4, R4, 0x80, -R11 ;  /* 0x0000008004047824 */ /* 0x000fc600078e0a0b */
[----:B------:R-:W-:Y:S02]  /*1da80*/  VIMNMX R5, R5, R8, PT ;  /* 0x0000000805057248 */ /* 0x000fe40003fe0100 */
[----:B------:R-:W-:-:S04]  /*1da90*/  VIMNMX R4, RZ, R4, !PT ;  /* 0x00000004ff047248 */ /* 0x000fc80007fe0100 */
[----:B------:R-:W-:Y:S02]  /*1daa0*/  ISETP.GT.AND P0, PT, R5, R4, PT ;  /* 0x000000040500720c */ /* 0x000fe40003f04270 */
[----:B------:R-:W-:-:S11]  /*1dab0*/  SHF.R.U32.HI R6, RZ, 0x7, R4 ;  /* 0x00000007ff067819 */ /* 0x000fd60000011604 */
[----:B------:R-:W-:-:S05]  /*1dac0*/  @P0 VIADD R5, R5, 0x7f ;  /* 0x0000007f05050836 */ /* 0x000fca0000000000 */
[----:B------:R-:W-:-:S04]  /*1dad0*/  @P0 SHF.R.S32.HI R4, RZ, 0x1f, R5 ;  /* 0x0000001fff040819 */ /* 0x000fc80000011405 */
[----:B------:R-:W-:Y:S01]  /*1dae0*/  @P0 LEA.HI R4, R4, R5, RZ, 0x7 ;  /* 0x0000000504040211 */ /* 0x000fe200078f38ff */
[----:B------:R-:W-:-:S03]  /*1daf0*/  IMAD.MOV.U32 R5, RZ, RZ, R6 ;  /* 0x000000ffff057224 */ /* 0x000fc600078e0006 */
[----:B------:R-:W-:-:S04]  /*1db00*/  @P0 SHF.R.S32.HI R5, RZ, 0x7, R4 ;  /* 0x00000007ff050819 */ /* 0x000fc80000011404 */
[----:B------:R-:W-:-:S13]  /*1db10*/  ISETP.GT.AND P0, PT, R5, R6, PT ;  /* 0x000000060500720c */ /* 0x000fda0003f04270 */
[----:B------:R-:W-:Y:S05]  /*1db20*/  @!P0 BRA `(.L_x_9574) ;  /* 0x0000000c00008947 */ /* 0x000fea0003800000 */
        /* <DEDUP_REMOVED lines=10> */
.L_x_9713:
[----:B------:R-:W-:-:S03]  /*1dbd0*/  UMOV UR4, 0xffffffff ;  /* 0xffffffff00047882 */ /* 0x000fc60000000000 */
[----:B------:R-:W-:Y:S05]  /*1dbe0*/  BRA.DIV UR4, `(.L_x_9576) ;  /* 0x00000056044c7947 */ /* 0x000fea000b800000 */
[----:B------:R-:W-:-:S13]  /*1dbf0*/  ELECT P6, URZ, PT ;  /* 0x00000000003f782f */ /* 0x000fda00038c0000 */
.L_x_9716:
        /* <DEDUP_REMOVED lines=12> */
.L_x_9717:
[----:B------:R-:W-:Y:S05]  /*1dcc0*/  BSYNC B1 ;  /* 0x0000000000017941 */ /* 0x000fea0003800000 */
.L_x_9577:
[----:B------:R-:W-:Y:S04]  /*1dcd0*/  BSSY B1, `(.L_x_9579) ;  /* 0x0000049000017945 */ /* 0x000fe80003800000 */
[----:B------:R-:W-:Y:S05]  /*1dce0*/  @!P6 BRA `(.L_x_9580) ;  /* 0x00000004001ce947 */ /* 0x000fea0003800000 */
[----:B0-----:R-:W-:Y:S01]  /*1dcf0*/  IMAD R11, R25, 0x8, R8 ;  /* 0x00000008190b7824 */ /* 0x001fe200078e0208 */
[----:B------:R-:W-:-:S04]  /*1dd00*/  SHF.L.U32 R10, R26, 0x1f, RZ ;  /* 0x0000001f1a0a7819 */ /* 0x000fc800000006ff */
[----:B------:R-:W0:Y:S02]  /*1dd10*/  SYNCS.PHASECHK.TRANS64.TRYWAIT P0, [R11+URZ+0x2d8a0], R10 ;  /* 0x02d8a00a0b0075a7 */ /* 0x000e24000800017f */
[----:B0-----:R-:W-:Y:S05]  /*1dd20*/  @!P0 BRA `(.L_x_9581) ;  /* 0x0000005400308947 */ /* 0x001fea0003800000 */
.L_x_9718:
        /* <DEDUP_REMOVED lines=9> */
.L_x_9582:
[----:B------:R-:W-:Y:S01]  /*1ddc0*/  IMAD R13, R25, 0x6000, R8 ;  /* 0x00006000190d7824 */ /* 0x000fe200078e0208 */
[----:B------:R-:W-:Y:S01]  /*1ddd0*/  R2UR UR9, R11 ;  /* 0x000000000b0972ca */ /* 0x000fe200000e0000 */
[----:B-1----:R-:W-:Y:S01]  /*1dde0*/  IMAD R12, R5, 0x80, R0 ;  /* 0x00000080050c7824 */ /* 0x002fe200078e0200 */
        /* <DEDUP_REMOVED lines=25> */
.L_x_9719:
[----:B------:R-:W-:Y:S05]  /*1df80*/  @P1 BRA `(.L_x_9584) ;  /* 0x0000000000141947 */ /* 0x000fea0003800000 */
[----:B------:R-:W-:Y:S01]  /*1df90*/  ISETP.NE.AND P0, PT, R28, RZ, PT ;  /* 0x000000ff1c00720c */ /* 0x000fe20003f05270 */
[----:B01----:R-:W-:-:S04]  /*1dfa0*/  IMAD.MOV.U32 R10, RZ, RZ, 0x6000 ;  /* 0x00006000ff0a7424 */ /* 0x003fc800078e00ff */
[----:B------:R2:W-:Y:S08]  /*1dfb0*/  SYNCS.ARRIVE.TRANS64 RZ, [R11+URZ+0x2d8b0], R10 ;  /* 0x02d8b00a0bff79a7 */ /* 0x0005f0000800003f */
[----:B------:R-:W-:Y:S05]  /*1dfc0*/  @!P0 BRA `(.L_x_9584) ;  /* 0x0000000000048947 */ /* 0x000fea0003800000 */
[----:B------:R-:W-:Y:S01]  /*1dfd0*/  BPT.TRAP 0x1 ;  /* 0x000000040000795c */ /* 0x000fe20000300000 */
.L_x_9584:
        /* <DEDUP_REMOVED lines=24> */
.L_x_9580:
[----:B------:R-:W-:Y:S05]  /*1e160*/  BSYNC B1 ;  /* 0x0000000000017941 */ /* 0x000fea0003800000 */
.L_x_9579:
        /* <DEDUP_REMOVED lines=9> */
.L_x_9591:
[----:B------:R-:W-:Y:S05]  /*1e200*/  YIELD ;  /* 0x0000000000007946 */ /* 0x000fea0003800000 */
[----:B------:R-:W-:Y:S04]  /*1e210*/  BSSY B1, `(.L_x_9585) ;  /* 0x0000048000017945 */ /* 0x000fe80003800000 */
[----:B------:R-:W-:Y:S05]  /*1e220*/  @!P6 BRA `(.L_x_9586) ;  /* 0x000000040018e947 */ /* 0x000fea0003800000 */
[----:B------:R-:W-:Y:S01]  /*1e230*/  IMAD R10, R25, 0x8, R8 ;  /* 0x00000008190a7824 */ /* 0x000fe200078e0208 */
[----:B------:R-:W-:-:S04]  /*1e240*/  SHF.L.U32 R11, R26, 0x1f, RZ ;  /* 0x0000001f1a0b7819 */ /* 0x000fc800000006ff */
[----:B------:R-:W0:Y:S02]  /*1e250*/  SYNCS.PHASECHK.TRANS64.TRYWAIT P0, [R10+URZ+0x2d8a0], R11 ;  /* 0x02d8a00b0a0075a7 */ /* 0x000e24000800017f */
[----:B0-----:R-:W-:Y:S05]  /*1e260*/  @!P0 BRA `(.L_x_9587) ;  /* 0x0000005000088947 */ /* 0x001fea0003800000 */
.L_x_9720:
        /* <DEDUP_REMOVED lines=9> */
.L_x_9588:
[----:B-1----:R-:W-:Y:S01]  /*1e300*/  IMAD R13, R25, 0x6000, R8 ;  /* 0x00006000190d7824 */ /* 0x002fe200078e0208 */
        /* <DEDUP_REMOVED lines=26> */
.L_x_9721:
[----:B------:R-:W-:Y:S05]  /*1e4b0*/  @P0 BRA `(.L_x_9590) ;  /* 0x0000000000140947 */ /* 0x000fea0003800000 */
[----:B------:R-:W-:Y:S01]  /*1e4c0*/  ISETP.NE.AND P1, PT, R28, RZ, PT ;  /* 0x000000ff1c00720c */ /* 0x000fe20003f25270 */
[----:B01----:R-:W-:-:S04]  /*1e4d0*/  IMAD.MOV.U32 R11, RZ, RZ, 0x6000 ;  /* 0x00006000ff0b7424 */ /* 0x003fc800078e00ff */
[----:B------:R2:W-:Y:S08]  /*1e4e0*/  SYNCS.ARRIVE.TRANS64 RZ, [R10+URZ+0x2d8b0], R11 ;  /* 0x02d8b00b0aff79a7 */ /* 0x0005f0000800003f */
[----:B------:R-:W-:Y:S05]  /*1e4f0*/  @!P1 BRA `(.L_x_9590) ;  /* 0x0000000000049947 */ /* 0x000fea0003800000 */
[----:B------:R-:W-:Y:S01]  /*1e500*/  BPT.TRAP 0x1 ;  /* 0x000000040000795c */ /* 0x000fe20000300000 */
.L_x_9590:
        /* <DEDUP_REMOVED lines=24> */
.L_x_9586:
[----:B------:R-:W-:Y:S05]  /*1e690*/  BSYNC B1 ;  /* 0x0000000000017941 */ /* 0x000fea0003800000 */
.L_x_9585:
[----:B------:R-:W-:Y:S02]  /*1e6a0*/  VIADD R25, R25, 0x1 ;  /* 0x0000000119197836 */ /* 0x000fe40000000000 */
[----:B012---:R-:W-:-:S03]  /*1e6b0*/  VIADD R10, R5, 0xffffffff ;  /* 0xffffffff050a7836 */ /* 0x007fc60000000000 */
[----:B------:R-:W-:-:S04]  /*1e6c0*/  ISETP.NE.AND P0, PT, R25, 0x2, PT ;  /* 0x000000021900780c */ /* 0x000fc80003f05270 */
[----:B------:R-:W-:Y:S02]  /*1e6d0*/  SEL R11, RZ, 0x1, P0 ;  /* 0x00000001ff0b7807 */ /* 0x000fe40000000000 */
[----:B------:R-:W-:Y:S02]  /*1e6e0*/  SEL R25, R25, RZ, P0 ;  /* 0x000000ff19197207 */ /* 0x000fe40000000000 */
[----:B------:R-:W-:Y:S01]  /*1e6f0*/  ISETP.GT.AND P0, PT, R5, R6, PT ;  /* 0x000000060500720c */ /* 0x000fe20003f04270 */
[----:B------:R-:W-:Y:S01]  /*1e700*/  IMAD.MOV.U32 R5, RZ, RZ, R10 ;  /* 0x000000ffff057224 */ /* 0x000fe200078e000a */
[----:B------:R-:W-:-:S11]  /*1e710*/  LOP3.LUT R26, R26, R11, RZ, 0x3c, !PT ;  /* 0x0000000b1a1a7212 */ /* 0x000fd600078e3cff */
[----:B------:R-:W-:Y:S05]  /*1e720*/  @P0 BRA `(.L_x_9591) ;  /* 0xfffffff800b40947 */ /* 0x000fea000383ffff */
.L_x_9574:
[----:B------:R-:W-:Y:S05]  /*1e730*/  BSYNC B0 ;  /* 0x0000000000007941 */ /* 0x000fea0003800000 */
.L_x_9573:
[----:B------:R-:W0:Y:S01]  /*1e740*/  LDC.64 R4, c[0x0][0x9e0] ;  /* 0x00027800ff047b82 */ /* 0x000e220000000a00 */
[----:B------:R-:W-:Y:S07]  /*1e750*/  @!P2 WARPSYNC.ALL ;  /* 0x000000000000a948 */ /* 0x000fee0003800000 */
[----:B------:R-:W-:Y:S01]  /*1e760*/  @!P2 BAR.SYNC.DEFER_BLOCKING 0xc, 0x1a0 ;  /* 0x030680000000ab1d */ /* 0x000fe20000010000 */
        /* <DEDUP_REMOVED lines=14> */
.L_x_9594:
[----:B------:R-:W-:-:S13]  /*1e850*/  ISETP.NE.AND P0, PT, R5, 0x1, PT ;  /* 0x000000010500780c */ /* 0x000fda0003f05270 */
[----:B------:R-:W0:Y:S02]  /*1e860*/  @P0 LDC.64 R6, c[0x0][0x9e8] ;  /* 0x00027a00ff060b82 */ /* 0x000e240000000a00 */
[----:B0-----:R-:W-:-:S05]  /*1e870*/  @P0 IMAD.HI.U32 R6, R0, R6, RZ ;  /* 0x0000000600060227 */ /* 0x001fca00078e00ff */
[----:B------:R-:W-:-:S07]  /*1e880*/  @P0 SHF.R.U32.HI R0, RZ, R7, R6 ;  /* 0x00000007ff000219 */ /* 0x000fce0000011606 */
.L_x_9595:
[----:B------:R-:W-:Y:S05]  /*1e890*/  BSYNC B0 ;  /* 0x0000000000007941 */ /* 0x000fea0003800000 */
.L_x_9593:
[----:B------:R-:W-:-:S05]  /*1e8a0*/  IMAD R7, R0, R5, R5 ;  /* 0x0000000500077224 */ /* 0x000fca00078e0205 */
[----:B------:R-:W-:-:S07]  /*1e8b0*/  VIMNMX R4, R4, R7, PT ;  /* 0x0000000704047248 */ /* 0x000fce0003fe0100 */
.L_x_9592:
        /* <DEDUP_REMOVED lines=19> */
.L_x_9598:
[----:B------:R-:W-:-:S13]  /*1e9f0*/  ISETP.NE.AND P0, PT, R5, 0x1, PT ;  /* 0x000000010500780c */ /* 0x000fda0003f05270 */
[----:B------:R-:W1:Y:S02]  /*1ea00*/  @P0 LDC.64 R6, c[0x0][0x9e8] ;  /* 0x00027a00ff060b82 */ /* 0x000e640000000a00 */
[----:B-1----:R-:W-:-:S05]  /*1ea10*/  @P0 IMAD.HI.U32 R6, R3, R6, RZ ;  /* 0x0000000603060227 */ /* 0x002fca00078e00ff */
[----:B------:R-:W-:-:S07]  /*1ea20*/  @P0 SHF.R.U32.HI R3, RZ, R7, R6 ;  /* 0x00000007ff030219 */ /* 0x000fce0000011606 */
.L_x_9599:
[----:B------:R-:W-:Y:S05]  /*1ea30*/  BSYNC B0 ;  /* 0x0000000000007941 */ /* 0x000fea0003800000 */
.L_x_9597:
[----:B------:R-:W-:-:S05]  /*1ea40*/  IMAD R3, R3, R5, RZ ;  /* 0x0000000503037224 */ /* 0x000fca00078e02ff */
[----:B------:R-:W-:-:S07]  /*1ea50*/  VIMNMX R0, R0, R3, !PT ;  /* 0x0000000300007248 */ /* 0x000fce0007fe0100 */
.L_x_9596:
        /* <DEDUP_REMOVED lines=9> */
[----:B------:R-:W1:Y:S01]  /*1eaf0*/  S2R R7, SR_LANEID ;  /* 0x0000000000077919 */ /* 0x000e620000000000 */
[----:B------:R-:W-:Y:S01]  /*1eb00*/  VOTEU.ANY UR4, UPT, PT ;  /* 0x0000000000047886 */ /* 0x000fe200038e0100 */
[----:B0-----:R-:W0:Y:S01]  /*1eb10*/  LDC.64 R2, c[0x0][0xc38] ;  /* 0x00030e00ff027b82 */ /* 0x001e220000000a00 */
[----:B------:R-:W1:Y:S08]  /*1eb20*/  FLO.U32 R0, UR4 ;  /* 0x0000000400007d00 */ /* 0x000e7000080e0000 */
[----:B------:R-:W0:Y:S01]  /*1eb30*/  POPC R5, UR4 ;  /* 0x0000000400057d09 */ /* 0x000e220008000000 */
[----:B-1----:R-:W-:-:S13]  /*1eb40*/  ISETP.EQ.U32.AND P0, PT, R0, R7, PT ;  /* 0x000000070000720c */ /* 0x002fda0003f02070 */
[----:B0-----:R-:W2:Y:S01]  /*1eb50*/  @P0 ATOMG.E.ADD.STRONG.GPU PT, R3, desc[UR52][R2.64], R5 ;  /* 0x00000005020309a8 */ /* 0x001ea200081ee1f4 */
[----:B------:R-:W0:Y:S02]  /*1eb60*/  S2R R4, SR_LTMASK ;  /* 0x0000000000047919 */ /* 0x000e240000003900 */
[----:B0-----:R-:W-:-:S04]  /*1eb70*/  LOP3.LUT R4, R4, UR4, RZ, 0xc0, !PT ;  /* 0x0000000404047c12 */ /* 0x001fc8000f8ec0ff */
[----:B------:R-:W0:Y:S01]  /*1eb80*/  POPC R7, R4 ;  /* 0x0000000400077309 */ /* 0x000e220000000000 */
[----:B--2---:R-:W0:Y:S02]  /*1eb90*/  SHFL.IDX PT, R0, R3, R0, 0x1f ;  /* 0x00001f0003007589 */ /* 0x004e2400000e0000 */
[----:B0-----:R-:W-:Y:S01]  /*1eba0*/  IADD3 R16, R0, UR37, R7 ;  /* 0x0000002500107c10 */ /* 0x001fe2000fffe007 */
[----:B------:R-:W-:Y:S06]  /*1ebb0*/  BRA `(.L_x_9602) ;  /* 0x0000002800d47947 */ /* 0x000fec0003800000 */
.L_x_9601:
[----:B------:R-:W1:Y:S01]  /*1ebc0*/  S2R R0, SR_CgaCtaId ;  /* 0x0000000000007919 */ /* 0x000e620000008800 */
[----:B------:R-:W-:-:S04]  /*1ebd0*/  MOV R29, 0x400 ;  /* 0x00000400001d7802 */ /* 0x000fc80000000f00 */
[----:B-1----:R-:W-:-:S05]  /*1ebe0*/  LEA R29, R0, R29, 0x18 ;  /* 0x0000001d001d7211 */ /* 0x002fca00078ec0ff */
[----:B------:R-:W-:-:S05]  /*1ebf0*/  VIADD R0, R29, 0x15400 ;  /* 0x000154001d007836 */ /* 0x000fca0000000000 */
[----:B------:R-:W-:-:S13]  /*1ec00*/  LOP3.LUT P0, RZ, R0, 0x1bf, RZ, 0xc0, !PT ;  /* 0x000001bf00ff7812 */ /* 0x000fda000780c0ff */
[----:B------:R-:W-:Y:S05]  /*1ec10*/  @!P0 BRA `(.L_x_9603) ;  /* 0x0000000000408947 */ /* 0x000fea0003800000 */
[----:B0-----:R-:W-:Y:S01]  /*1ec20*/  MOV R2, 0x0 ;  /* 0x0000000000027802 */ /* 0x001fe20000000f00 */
        /* <DEDUP_REMOVED lines=15> */
.L_x_9603:
[----:B------:R-:W-:-:S05]  /*1ed20*/  VIADD R0, R29, 0x400 ;  /* 0x000004001d007836 */ /* 0x000fca0000000000 */
[----:B------:R-:W-:-:S13]  /*1ed30*/  LOP3.LUT P0, RZ, R0, 0x1bf, RZ, 0xc0, !PT ;  /* 0x000001bf00ff7812 */ /* 0x000fda000780c0ff */
[----:B------:R-:W-:Y:S05]  /*1ed40*/  @!P0 BRA `(.L_x_9604) ;  /* 0x0000000000808947 */ /* 0x000fea0003800000 */
[----:B------:R-:W-:Y:S01]  /*1ed50*/  MOV R0, 0x0 ;  /* 0x0000000000007802 */ /* 0x000fe20000000f00 */
[----:B------:R-:W-:Y:S01]  /*1ed60*/  ULDC.64 UR6, c[0x4][0x1b8] ;  /* 0x01006e0000067ab9 */ /* 0x000fe20000000a00 */
[----:B------:R-:W-:Y:S01]  /*1ed70*/  ULDC.64 UR8, c[0x4][0x1c0] ;  /* 0x0100700000087ab9 */ /* 0x000fe20000000a00 */
[----:B------:R-:W-:Y:S01]  /*1ed80*/  ULDC.64 UR4, c[0x4][0x80] ;  /* 0x0100200000047ab9 */ /* 0x000fe20000000a00 */
[----:B0-----:R0:W1:Y:S01]  /*1ed90*/  LDC.64 R2, c[0x4][R0] ;  /* 0x0100000000027b82 */ /* 0x0010620000000a00 */
        /* <DEDUP_REMOVED lines=11> */
.L_x_9605:
        /* <DEDUP_REMOVED lines=16> */
.L_x_9604:
[----:B------:R-:W2:Y:S01]  /*1ef50*/  LDL.LU R20, [R1+0xc] ;  /* 0x00000c0001147983 */ /* 0x000ea20000300800 */
[----:B------:R-:W-:Y:S01]  /*1ef60*/  ULDC.64 UR4, c[0x0][0x9f8] ;  /* 0x00027e0000047ab9 */ /* 0x000fe20000000a00 */
[----:B------:R-:W1:Y:S01]  /*1ef70*/  LDC R0, c[0x0][0x428] ;  /* 0x00010a00ff007b82 */ /* 0x000e620000000800 */
[----:B------:R-:W-:Y:S01]  /*1ef80*/  ISETP.NE.U32.AND P0, PT, RZ, UR4, PT ;  /* 0x00000004ff007c0c */ /* 0x000fe2000bf05070 */
[----:B------:R-:W-:-:S03]  /*1ef90*/  IMAD.MOV.U32 R6, RZ, RZ, R19 ;  /* 0x000000ffff067224 */ /* 0x000fc600078e0013 */
[----:B------:R-:W-:Y:S01]  /*1efa0*/  ISETP.NE.AND.EX P0, PT, RZ, UR5, PT, P0 ;  /* 0x00000005ff007c0c */ /* 0x000fe2000bf05300 */
[----:B------:R-:W-:-:S12]  /*1efb0*/  ULDC.64 UR4, c[0x0][0xa00] ;  /* 0x0002800000047ab9 */ /* 0x000fd80000000a00 */
[----:B0-----:R-:W0:Y:S02]  /*1efc0*/  @P0 LDC.64 R2, c[0x0][0x9f8] ;  /* 0x00027e00ff020b82 */ /* 0x001e240000000a00 */
[----:B0-----:R-:W-:-:S05]  /*1efd0*/  @P0 IMAD.WIDE R2, R19, 0x4, R2 ;  /* 0x0000000413020825 */ /* 0x001fca00078e0202 */
[----:B------:R0:W5:Y:S01]  /*1efe0*/  @P0 LDG.E R6, desc[UR52][R2.64] ;  /* 0x0000003402060981 */ /* 0x000162000c1e1900 */
[----:B-1----:R-:W-:Y:S01]  /*1eff0*/  ISETP.NE.AND P0, PT, R0, 0x1, PT ;  /* 0x000000010000780c */ /* 0x002fe20003f05270 */
[----:B------:R-:W-:Y:S01]  /*1f000*/  IMAD.MOV.U32 R0, RZ, RZ, R18 ;  /* 0x000000ffff007224 */ /* 0x000fe200078e0012 */
[----:B------:R-:W-:-:S04]  /*1f010*/  ISETP.NE.AND P6, PT, R28, RZ, PT ;  /* 0x000000ff1c00720c */ /* 0x000fc80003fc5270 */
[----:B------:R-:W-:-:S07]  /*1f020*/  PLOP3.LUT P1, PT, P6, PT, PT, 0x8, 0x0 ;  /* 0x000000000000781c */ /* 0x000fce000372e170 */
[----:B------:R-:W1:Y:S02]  /*1f030*/  @P0 LDC R5, c[0x0][0x42c] ;  /* 0x00010b00ff050b82 */ /* 0x000e640000000800 */
[----:B------:R-:W-:-:S05]  /*1f040*/  VOTEU.ALL UP1, P6 ;  /* 0x00000000003f7886 */ /* 0x000fca0003020000 */
[----:B------:R-:W-:Y:S01]  /*1f050*/  @!UP1 UIADD3 UR8, UP0, UR40, 0x270, URZ ;  /* 0x0000027028089890 */ /* 0x000fe2000ff1e03f */
[----:B------:R-:W3:Y:S03]  /*1f060*/  @P0 LDC R4, c[0x0][0x430] ;  /* 0x00010c00ff040b82 */ /* 0x000ee60000000800 */
[----:B------:R-:W-:-:S03]  /*1f070*/  @!UP1 UIADD3.X UR9, URZ, UR41, URZ, UP0, !UPT ;  /* 0x000000293f099290 */ /* 0x000fc600087fe43f */
[----:B------:R-:W-:Y:S01]  /*1f080*/  VOTEU.ALL UP0, P6 ;  /* 0x00000000003f7886 */ /* 0x000fe20003000000 */
[----:B-1----:R-:W-:-:S05]  /*1f090*/  @P0 IMAD.HI.U32 R5, R18, R5, RZ ;  /* 0x0000000512050227 */ /* 0x002fca00078e00ff */
[----:B---3--:R-:W-:Y:S02]  /*1f0a0*/  @P0 SHF.R.U32.HI R0, RZ, R4, R5 ;  /* 0x00000004ff000219 */ /* 0x008fe40000011605 */
[----:B------:R-:W-:-:S04]  /*1f0b0*/  ISETP.NE.U32.AND P0, PT, RZ, UR4, PT ;  /* 0x00000004ff007c0c */ /* 0x000fc8000bf05070 */
[----:B------:R-:W-:-:S04]  /*1f0c0*/  ISETP.NE.AND.EX P0, PT, RZ, UR5, PT, P0 ;  /* 0x00000005ff007c0c */ /* 0x000fc8000bf05300 */
[----:B------:R-:W-:Y:S01]  /*1f0d0*/  SEL R9, R19, RZ, !P0 ;  /* 0x000000ff13097207 */ /* 0x000fe20004000000 */
[----:B0-2---:R-:W-:-:S08]  /*1f0e0*/  IMAD R17, R17, 0xc0, R20 ;  /* 0x000000c011117824 */ /* 0x005fd000078e0214 */
.L_x_9606:
        /* <DEDUP_REMOVED lines=14> */
.L_x_9607:
        /* <DEDUP_REMOVED lines=13> */
.L_x_9608:
        /* <DEDUP_REMOVED lines=18> */
.L_x_9724:
[----:B------:R-:W-:Y:S01]  /*1f3c0*/  UMOV UR4, 0xffffffff ;  /* 0xffffffff00047882 */ /* 0x000fe20000000000 */
[----:B------:R-:W-:Y:S02]  /*1f3d0*/  SHF.R.S32.HI R12, RZ, 0x1f, R6 ;  /* 0x0000001fff0c7819 */ /* 0x000fe40000011406 */
[----:B------:R-:W-:Y:S05]  /*1f3e0*/  BRA.DIV UR4, `(.L_x_9610) ;  /* 0x0000004204047947 */ /* 0x000fea000b800000 */
[----:B------:R-:W-:-:S13]  /*1f3f0*/  ELECT P6, URZ, PT ;  /* 0x00000000003f782f */ /* 0x000fda00038c0000 */
.L_x_9727:
[----:B------:R-:W-:Y:S05]  /*1f400*/  @!P6 BRA `(.L_x_9611) ;  /* 0x0000000000f4e947 */ /* 0x000fea0003800000 */
[----:B------:R-:W-:-:S04]  /*1f410*/  ISETP.NE.U32.AND P0, PT, R2, RZ, PT ;  /* 0x000000ff0200720c */ /* 0x000fc80003f05070 */
        /* <DEDUP_REMOVED lines=19> */
.L_x_9612:
[----:B------:R-:W-:Y:S01]  /*1f550*/  IMAD R5, R22, 0x8, R29 ;  /* 0x0000000816057824 */ /* 0x000fe200078e021d */
[----:B------:R-:W-:-:S04]  /*1f560*/  SHF.L.U32 R4, R24, 0x1f, RZ ;  /* 0x0000001f18047819 */ /* 0x000fc800000006ff */
[----:B------:R-:W1:Y:S02]  /*1f570*/  SYNCS.PHASECHK.TRANS64.TRYWAIT P0, [R5+URZ+0x2d840], R4 ;  /* 0x02d84004050075a7 */ /* 0x000e64000800017f */
[----:B-1----:R-:W-:Y:S05]  /*1f580*/  @!P0 BRA `(.L_x_9613) ;  /* 0x0000003c00bc8947 */ /* 0x002fea0003800000 */
.L_x_9728:
        /* <DEDUP_REMOVED lines=9> */
.L_x_9614:
        /* <DEDUP_REMOVED lines=28> */
.L_x_9611:
        /* <DEDUP_REMOVED lines=37> */
[----:B0-----:R-:W-:Y:S01]  /*1fa30*/  LEA.HI R4, R5, R5, RZ, 0x1 ;  /* 0x0000000505047211 */ /* 0x001fe200078f08ff */
[----:B------:R3:W-:Y:S03]  /*1fa40*/  STL [R1+0x8], R5 ;  /* 0x0000080501007387 */ /* 0x0007e60000100800 */
[----:B------:R-:W-:-:S05]  /*1fa50*/  LOP3.LUT R4, R4, 0xfffffffe, RZ, 0xc0, !PT ;  /* 0xfffffffe04047812 */ /* 0x000fca00078ec0ff */
[----:B------:R-:W-:-:S05]  /*1fa60*/  IMAD.IADD R4, R5, 0x1, -R4 ;  /* 0x0000000105047824 */ /* 0x000fca00078e0a04 */
[----:B------:R-:W-:-:S04]  /*1fa70*/  SHF.L.U32 R4, R4, 0x1f, RZ ;  /* 0x0000001f04047819 */ /* 0x000fc800000006ff */
[----:B------:R-:W0:Y:S02]  /*1fa80*/  SYNCS.PHASECHK.TRANS64.TRYWAIT P0, [R29+URZ+0x2d820], R4 ;  /* 0x02d820041d0075a7 */ /* 0x000e24000800017f */
[----:B0--3--:R-:W-:Y:S05]  /*1fa90*/  @!P0 BRA `(.L_x_9616) ;  /* 0x00000038008c8947 */ /* 0x009fea0003800000 */
.L_x_9729:
[----:B------:R-:W-:Y:S05]  /*1faa0*/  BSYNC B0 ;  /* 0x0000000000007941 */ /* 0x000fea0003800000 */
.L_x_9615:
[----:B------:R-:W2:Y:S01]  /*1fab0*/  LDL R5, [R1+0x4] ;  /* 0x0000040001057983 */ /* 0x000ea20000100800 */
[----:B------:R-:W-:Y:S01]  /*1fac0*/  BSSY B0, `(.L_x_9617) ;  /* 0x000017e000007945 */ /* 0x000fe20003800000 */
[----:B--2---:R-:W-:-:S05]  /*1fad0*/  VIADD R9, R5, 0xfffffffe ;  /* 0xfffffffe05097836 */ /* 0x004fca0000000000 */
[----:B------:R-:W-:-:S13]  /*1fae0*/  ISETP.GE.AND P0, PT, R9, R27, PT ;  /* 0x0000001b0900720c */ /* 0x000fda0003f06270 */
[----:B------:R-:W-:Y:S05]  /*1faf0*/  @!P0 BRA `(.L_x_9618) ;  /* 0x0000001400e88947 */ /* 0x000fea0003800000 */
[----:B0-----:R-:W-:Y:S01]  /*1fb00*/  IMAD.MOV R4, RZ, RZ, -R5 ;  /* 0x000000ffff047224 */ /* 0x001fe200078e0a05 */
        /* <DEDUP_REMOVED lines=36> */
.L_x_9623:
[----:B0-----:R-:W-:Y:S01]  /*1fd50*/  IMAD R3, R10, 0x8, R29 ;  /* 0x000000080a037824 */ /* 0x001fe200078e021d */
[----:B------:R-:W-:-:S04]  /*1fd60*/  SHF.L.U32 R2, R14, 0x1f, RZ ;  /* 0x0000001f0e027819 */ /* 0x000fc800000006ff */
[----:B------:R-:W0:Y:S02]  /*1fd70*/  SYNCS.PHASECHK.TRANS64.TRYWAIT P0, [R3+URZ+0x2d840], R2 ;  /* 0x02d84002030075a7 */ /* 0x000e24000800017f */
[----:B0-----:R-:W-:Y:S05]  /*1fd80*/  @!P0 BRA `(.L_x_9624) ;  /* 0x0000003400e48947 */ /* 0x001fea0003800000 */
.L_x_9730:
        /* <DEDUP_REMOVED lines=9> */
.L_x_9625:
        /* <DEDUP_REMOVED lines=15> */
[----:B------:R-:W-:Y:S02]  /*1ff10*/  ULEA UR11, UR11, UR5, 0x7 ;  /* 0x000000050b0b7291 */ /* 0x000fe4000f8e383f */
        /* <DEDUP_REMOVED lines=15> */
.L_x_9731:
        /* <DEDUP_REMOVED lines=10> */
.L_x_9627:
[----:B------:R-:W2:Y:S02]  /*200b0*/  LDL R3, [R1] ;  /* 0x0000000001037983 */ /* 0x000ea40000100800 */
[----:B--2---:R-:W-:-:S13]  /*200c0*/  LOP3.LUT P0, RZ, R3, 0x40, RZ, 0xc0, !PT ;  /* 0x0000004003ff7812 */ /* 0x004fda000780c0ff */
[----:B------:R-:W-:Y:S05]  /*200d0*/  @P0 BRA `(.L_x_9628) ;  /* 0x0000000000040947 */ /* 0x000fea0003800000 */
[----:B------:R-:W-:Y:S01]  /*200e0*/  BPT.TRAP 0x1 ;  /* 0x000000040000795c */ /* 0x000fe20000300000 */
.L_x_9628:
        /* <DEDUP_REMOVED lines=29> */
.L_x_9622:
[----:B------:R-:W-:Y:S05]  /*202c0*/  BSYNC B2 ;  /* 0x0000000000027941 */ /* 0x000fea0003800000 */
.L_x_9621:
[----:B------:R-:W2:Y:S01]  /*202d0*/  LDL R2, [R1+0x4] ;  /* 0x0000040001027983 */ /* 0x000ea20000100800 */
[----:B------:R-:W-:Y:S02]  /*202e0*/  IMAD.MOV.U32 R24, RZ, RZ, R14 ;  /* 0x000000ffff187224 */ /* 0x000fe400078e000e */
[----:B------:R-:W-:Y:S02]  /*202f0*/  IMAD.MOV.U32 R22, RZ, RZ, R10 ;  /* 0x000000ffff167224 */ /* 0x000fe400078e000a */
[----:B--2---:R-:W-:-:S07]  /*20300*/  VIADD R9, R2, 0xfffffffd ;  /* 0xfffffffd02097836 */ /* 0x004fce0000000000 */
.L_x_9620:
[----:B------:R-:W-:Y:S05]  /*20310*/  BSYNC B1 ;  /* 0x0000000000017941 */ /* 0x000fea0003800000 */
.L_x_9619:
[----:B------:R-:W2:Y:S01]  /*20320*/  LDL.LU R2, [R1+0x4] ;  /* 0x0000040001027983 */ /* 0x000ea20000300800 */
[----:B------:R-:W-:Y:S01]  /*20330*/  VIADD R13, R13, 0xfffffffe ;  /* 0xfffffffe0d0d7836 */ /* 0x000fe20000000000 */
[----:B--2---:R-:W-:-:S04]  /*20340*/  LOP3.LUT R2, RZ, R2, RZ, 0x33, !PT ;  /* 0x00000002ff027212 */ /* 0x004fc800078e33ff */
[----:B------:R-:W-:-:S13]  /*20350*/  ISETP.NE.AND P0, PT, R13, R2, PT ;  /* 0x000000020d00720c */ /* 0x000fda0003f05270 */
[----:B------:R-:W-:Y:S05]  /*20360*/  @!P0 BRA `(.L_x_9618) ;  /* 0x0000000c00cc8947 */ /* 0x000fea0003800000 */
[----:B------:R-:W-:-:S07]  /*20370*/  IMAD.MOV.U32 R4, RZ, RZ, R8 ;  /* 0x000000ffff047224 */ /* 0x000fce00078e0008 */
.L_x_9645:
[----:B------:R-:W-:Y:S01]  /*20380*/  VIADD R10, R22, 0x1 ;  /* 0x00000001160a7836 */ /* 0x000fe20000000000 */
[----:B------:R-:W-:Y:S05]  /*20390*/  YIELD ;  /* 0x0000000000007946 */ /* 0x000fea0003800000 */
[----:B------:R-:W-:Y:S01]  /*203a0*/  ISETP.NE.AND P0, PT, R10, 0x2, PT ;  /* 0x000000020a00780c */ /* 0x000fe20003f05270 */
[----:B------:R-:W-:Y:S03]  /*203b0*/  BSSY B1, `(.L_x_9629) ;  /* 0x0000074000017945 */ /* 0x000fe60003800000 */
[----:B0-----:R-:W-:-:S02]  /*203c0*/  SEL R11, RZ, 0x1, P0 ;  /* 0x00000001ff0b7807 */ /* 0x001fc40000000000 */
        /* <DEDUP_REMOVED lines=26> */
.L_x_9631:
[----:B------:R-:W-:Y:S01]  /*20570*/  IMAD R3, R10, 0x8, R29 ;  /* 0x000000080a037824 */ /* 0x000fe200078e021d */
[----:B------:R-:W-:-:S04]  /*20580*/  SHF.L.U32 R2, R11, 0x1f, RZ ;  /* 0x0000001f0b027819 */ /* 0x000fc800000006ff */
[----:B------:R-:W1:Y:S02]  /*20590*/  SYNCS.PHASECHK.TRANS64.TRYWAIT P0, [R3+URZ+0x2d840], R2 ;  /* 0x02d84002030075a7 */ /* 0x000e64000800017f */
[----:B-1----:R-:W-:Y:S05]  /*205a0*/  @!P0 BRA `(.L_x_9632) ;  /* 0x0000003000048947 */ /* 0x002fea0003800000 */
.L_x_9732:
        /* <DEDUP_REMOVED lines=9> */
.L_x_9633:
        /* <DEDUP_REMOVED lines=31> */
.L_x_9733:
        /* <DEDUP_REMOVED lines=10> */
.L_x_9635:
[----:B------:R-:W2:Y:S02]  /*208d0*/  LDL R2, [R1] ;  /* 0x0000000001027983 */ /* 0x000ea40000100800 */
[----:B--2---:R-:W-:-:S13]  /*208e0*/  LOP3.LUT P0, RZ, R2, 0x40, RZ, 0xc0, !PT ;  /* 0x0000004002ff7812 */ /* 0x004fda000780c0ff */
[----:B------:R-:W-:Y:S05]  /*208f0*/  @P0 BRA `(.L_x_9636) ;  /* 0x0000000000040947 */ /* 0x000fea0003800000 */
[----:B------:R-:W-:Y:S01]  /*20900*/  BPT.TRAP 0x1 ;  /* 0x000000040000795c */ /* 0x000fe20000300000 */
.L_x_9636:
        /* <DEDUP_REMOVED lines=30> */
.L_x_9630:
[----:B------:R-:W-:Y:S05]  /*20af0*/  BSYNC B1 ;  /* 0x0000000000017941 */ /* 0x000fea0003800000 */
.L_x_9629:
        /* <DEDUP_REMOVED lines=31> */
.L_x_9639:
[----:B------:R-:W-:Y:S01]  /*20cf0*/  IMAD R2, R22, 0x8, R29 ;  /* 0x0000000816027824 */ /* 0x000fe200078e021d */
[----:B------:R-:W-:-:S04]  /*20d00*/  SHF.L.U32 R3, R24, 0x1f, RZ ;  /* 0x0000001f18037819 */ /* 0x000fc800000006ff */
[----:B------:R-:W1:Y:S02]  /*20d10*/  SYNCS.PHASECHK.TRANS64.TRYWAIT P0, [R2+URZ+0x2d840], R3 ;  /* 0x02d84003020075a7 */ /* 0x000e64000800017f */
[----:B-1----:R-:W-:Y:S05]  /*20d20*/  @!P0 BRA `(.L_x_9640) ;  /* 0x00000028004c8947 */ /* 0x002fea0003800000 */
.L_x_9734:
        /* <DEDUP_REMOVED lines=9> */
.L_x_9641:
        /* <DEDUP_REMOVED lines=16> */
[----:B------:R-:W-:Y:S02]  /*20ec0*/  ULEA UR11, UR11, UR5, 0x7 ;  /* 0x000000050b0b7291 */ /* 0x000fe4000f8e383f */
        /* <DEDUP_REMOVED lines=14> */
.L_x_9735:
        /* <DEDUP_REMOVED lines=10> */
.L_x_9643:
[----:B------:R-:W2:Y:S02]  /*21050*/  LDL R3, [R1] ;  /* 0x0000000001037983 */ /* 0x000ea40000100800 */
[----:B--2---:R-:W-:-:S13]  /*21060*/  LOP3.LUT P0, RZ, R3, 0x40, RZ, 0xc0, !PT ;  /* 0x0000004003ff7812 */ /* 0x004fda000780c0ff */
[----:B------:R-:W-:Y:S05]  /*21070*/  @P0 BRA `(.L_x_9644) ;  /* 0x0000000000040947 */ /* 0x000fea0003800000 */
[----:B------:R-:W-:Y:S01]  /*21080*/  BPT.TRAP 0x1 ;  /* 0x000000040000795c */ /* 0x000fe20000300000 */
.L_x_9644:
        /* <DEDUP_REMOVED lines=29> */
.L_x_9638:
[----:B------:R-:W-:Y:S05]  /*21260*/  BSYNC B1 ;  /* 0x0000000000017941 */ /* 0x000fea0003800000 */
.L_x_9637:
[----:B------:R-:W-:Y:S01]  /*21270*/  ISETP.GT.AND P0, PT, R13, R27, PT ;  /* 0x0000001b0d00720c */ /* 0x000fe20003f04270 */
[----:B------:R-:W-:-:S12]  /*21280*/  VIADD R9, R9, 0xfffffffe ;  /* 0xfffffffe09097836 */ /* 0x000fd80000000000 */
[----:B------:R-:W-:Y:S05]  /*21290*/  @P0 BRA `(.L_x_9645) ;  /* 0xfffffff000380947 */ /* 0x000fea000383ffff */
.L_x_9618:
[----:B------:R-:W-:Y:S05]  /*212a0*/  BSYNC B0 ;  /* 0x0000000000007941 */ /* 0x000fea0003800000 */
.L_x_9617:
[----:B------:R-:W-:Y:S01]  /*212b0*/  ISETP.NE.AND P0, PT, R28, RZ, PT ;  /* 0x000000ff1c00720c */ /* 0x000fe20003f05270 */
[----:B------:R-:W-:-:S12]  /*212c0*/  BSSY B0, `(.L_x_9646) ;  /* 0x000000e000007945 */ /* 0x000fd80003800000 */
        /* <DEDUP_REMOVED lines=12> */
[----:B0-----:R-:W-:-:S07]  /*21390*/  IADD3 R16, R4, UR37, R9 ;  /* 0x0000002504107c10 */ /* 0x001fce000fffe009 */
.L_x_9647:
[----:B------:R-:W-:Y:S05]  /*213a0*/  BSYNC B0 ;  /* 0x0000000000007941 */ /* 0x000fea0003800000 */
.L_x_9646:
[----:B------:R-:W-:Y:S04]  /*213b0*/  BSSY B0, `(.L_x_9648) ;  /* 0x0000030000007945 */ /* 0x000fe80003800000 */
[----:B------:R-:W-:Y:S05]  /*213c0*/  @!P6 BRA `(.L_x_9649) ;  /* 0x0000000000b8e947 */ /* 0x000fea0003800000 */
[----:B------:R-:W-:Y:S01]  /*213d0*/  IMAD R3, R22, 0x8, R29 ;  /* 0x0000000816037824 */ /* 0x000fe200078e021d */
[----:B0-----:R-:W-:-:S04]  /*213e0*/  SHF.L.U32 R2, R24, 0x1f, RZ ;  /* 0x0000001f18027819 */ /* 0x001fc800000006ff */
[----:B------:R-:W0:Y:S02]  /*213f0*/  SYNCS.PHASECHK.TRANS64.TRYWAIT P0, [R3+URZ+0x2d860], R2 ;  /* 0x02d86002030075a7 */ /* 0x000e24000800017f */
[----:B0-----:R-:W-:Y:S05]  /*21400*/  @!P0 BRA `(.L_x_9650) ;  /* 0x0000002000bc8947 */ /* 0x001fea0003800000 */
.L_x_9736:
        /* <DEDUP_REMOVED lines=10> */
.L_x_9651:
[----:B------:R-:W2:Y:S02]  /*214b0*/  LDL R2, [R1] ;  /* 0x0000000001027983 */ /* 0x000ea40000100800 */
[----:B--2---:R-:W-:-:S13]  /*214c0*/  LOP3.LUT P0, RZ, R2, 0x40, RZ, 0xc0, !PT ;  /* 0x0000004002ff7812 */ /* 0x004fda000780c0ff */
[----:B------:R-:W-:Y:S05]  /*214d0*/  @P0 BRA `(.L_x_9652) ;  /* 0x0000000000040947 */ /* 0x000fea0003800000 */
[----:B------:R-:W-:Y:S01]  /*214e0*/  BPT.TRAP 0x1 ;  /* 0x000000040000795c */ /* 0x000fe20000300000 */
.L_x_9652:
        /* <DEDUP_REMOVED lines=28> */
.L_x_9649:
[----:B------:R-:W-:Y:S05]  /*216b0*/  BSYNC B0 ;  /* 0x0000000000007941 */ /* 0x000fea0003800000 */
.L_x_9648:
[----:B------:R-:W-:-:S05]  /*216c0*/  VIADD R22, R22, 0x1 ;  /* 0x0000000116167836 */ /* 0x000fca0000000000 */
[----:B------:R-:W-:-:S04]  /*216d0*/  ISETP.NE.AND P0, PT, R22, 0x2, PT ;  /* 0x000000021600780c */ /* 0x000fc80003f05270 */
[----:B------:R-:W-:Y:S02]  /*216e0*/  SEL R3, RZ, 0x1, P0 ;  /* 0x00000001ff037807 */ /* 0x000fe40000000000 */
[----:B------:R-:W-:Y:S02]  /*216f0*/  SEL R22, R22, RZ, P0 ;  /* 0x000000ff16167207 */ /* 0x000fe40000000000 */
[----:B------:R-:W-:-:S07]  /*21700*/  LOP3.LUT R24, R24, R3, RZ, 0x3c, !PT ;  /* 0x0000000318187212 */ /* 0x000fce00078e3cff */
.L_x_9602:
[----:B------:R-:W-:Y:S05]  /*21710*/  BSYNC B6 ;  /* 0x0000000000067941 */ /* 0x000fea0003800000 */
.L_x_9600:
[----:B------:R-:W-:-:S03]  /*21720*/  UMOV UR4, 0xffffffff ;  /* 0xffffffff00047882 */ /* 0x000fc60000000000 */
[----:B------:R-:W-:Y:S05]  /*21730*/  BRA.DIV UR4, `(.L_x_9653) ;  /* 0x0000002204047947 */ /* 0x000fea000b800000 */
[----:B0-----:R0:W1:Y:S04]  /*21740*/  SHFL.IDX PT, R4, R16, RZ, 0x1f ;  /* 0x00001fff10047589 */ /* 0x00106800000e0000 */
[----:B------:R0:W2:Y:S02]  /*21750*/  SHFL.IDX PT, R5, R16, 0x1, 0x1f ;  /* 0x00201f0010057f89 */ /* 0x0000a400000e0000 */
.L_x_9740:
        /* <DEDUP_REMOVED lines=11> */
.L_x_9655:
[----:B------:R-:W-:Y:S05]  /*21810*/  BSYNC B0 ;  /* 0x0000000000007941 */ /* 0x000fea0003800000 */
.L_x_9654:
[----:B------:R-:W-:-:S03]  /*21820*/  UMOV UR4, 0xffffffff ;  /* 0xffffffff00047882 */ /* 0x000fc60000000000 */
[----:B------:R-:W-:Y:S05]  /*21830*/  BRA.DIV UR4, `(.L_x_9656) ;  /* 0x0000002204107947 */ /* 0x000fea000b800000 */
[----:B-----5:R-:W4:Y:S01]  /*21840*/  SHFL.UP PT, R14, R2, 0x1, RZ ;  /* 0x04200000020e7989 */ /* 0x020f2200000e00ff */
[C---:B------:R-:W-:Y:S02]  /*21850*/  ISETP.NE.AND P0, PT, R28.reuse, RZ, PT ;  /* 0x000000ff1c00720c */ /* 0x040fe40003f05270 */
[----:B------:R-:W-:Y:S02]  /*21860*/  ISETP.GE.U32.AND P1, PT, R28, 0x2, PT ;  /* 0x000000021c00780c */ /* 0x000fe40003f26070 */
        /* <DEDUP_REMOVED lines=18> */
.L_x_9748:
[----:B------:R-:W-:Y:S02]  /*21990*/  ULDC UR4, c[0x0][0xc10] ;  /* 0x0003040000047ab9 */ /* 0x000fe40000000800 */
[----:B------:R-:W-:-:S04]  /*219a0*/  IMAD.U32 R6, RZ, RZ, UR4 ;  /* 0x00000004ff067e24 */ /* 0x000fc8000f8e00ff */
[----:B----4-:R-:W-:-:S04]  /*219b0*/  IMAD R14, R14, R6, RZ ;  /* 0x000000060e0e7224 */ /* 0x010fc800078e02ff */
[----:B--2---:R-:W-:-:S05]  /*219c0*/  IMAD.IADD R5, R5, 0x1, R14 ;  /* 0x0000000105057824 */ /* 0x004fca00078e020e */
[----:B-1----:R-:W-:-:S13]  /*219d0*/  ISETP.GT.AND P0, PT, R5, R4, PT ;  /* 0x000000040500720c */ /* 0x002fda0003f04270 */
[----:B------:R-:W-:Y:S05]  /*219e0*/  @P0 BRA `(.L_x_9657) ;  /* 0x0000000000ac0947 */ /* 0x000fea0003800000 */
[----:B------:R-:W1:Y:S02]  /*219f0*/  LDC R0, c[0x0][0xc14] ;  /* 0x00030500ff007b82 */ /* 0x000e640000000800 */
.L_x_9662:
        /* <DEDUP_REMOVED lines=9> */
[----:B---3--:R-:W1:Y:S02]  /*21a90*/  LDC.64 R2, c[0x0][0xc58] ;  /* 0x00031600ff027b82 */ /* 0x008e640000000a00 */
[----:B-1----:R-:W-:-:S06]  /*21aa0*/  IMAD.WIDE R2, R7, 0x4, R2 ;  /* 0x0000000407027825 */ /* 0x002fcc00078e0202 */
[----:B------:R1:W5:Y:S02]  /*21ab0*/  LDG.E R2, desc[UR52][R2.64] ;  /* 0x0000003402027981 */ /* 0x000364000c1e1900 */
.L_x_9660:
[----:B------:R-:W-:Y:S05]  /*21ac0*/  BSYNC B0 ;  /* 0x0000000000007941 */ /* 0x000fea0003800000 */
.L_x_9659:
        /* <DEDUP_REMOVED lines=11> */
[----:B-1-3--:R-:W-:-:S05]  /*21b80*/  IMAD.IADD R3, R13, 0x1, R14 ;  /* 0x000000010d037824 */ /* 0x00afca00078e020e */
        /* <DEDUP_REMOVED lines=11> */
.L_x_9756:
[----:B------:R-:W-:Y:S02]  /*21c40*/  ULDC UR4, c[0x0][0xc10] ;  /* 0x0003040000047ab9 */ /* 0x000fe40000000800 */
[----:B------:R-:W-:-:S04]  /*21c50*/  IMAD.U32 R6, RZ, RZ, UR4 ;  /* 0x00000004ff067e24 */ /* 0x000fc8000f8e00ff */
[----:B--2---:R-:W-:-:S04]  /*21c60*/  IMAD R14, R14, R6, RZ ;  /* 0x000000060e0e7224 */ /* 0x004fc800078e02ff */
[----:B------:R-:W-:-:S05]  /*21c70*/  IMAD.IADD R5, R14, 0x1, R5 ;  /* 0x000000010e057824 */ /* 0x000fca00078e0205 */
[----:B------:R-:W-:-:S13]  /*21c80*/  ISETP.GT.AND P0, PT, R5, R4, PT ;  /* 0x000000040500720c */ /* 0x000fda0003f04270 */
[----:B------:R-:W-:Y:S05]  /*21c90*/  @!P0 BRA `(.L_x_9662) ;  /* 0xfffffffc00588947 */ /* 0x000fea000383ffff */
.L_x_9657:
        /* <DEDUP_REMOVED lines=8> */
.L_x_9760:
[----:B------:R-:W-:Y:S01]  /*21d20*/  ISETP.NE.AND P0, PT, R5, RZ, PT ;  /* 0x000000ff0500720c */ /* 0x000fe20003f05270 */
[----:B------:R-:W-:-:S12]  /*21d30*/  IMAD.MOV.U32 R14, RZ, RZ, RZ ;  /* 0x000000ffff0e7224 */ /* 0x000fd800078e00ff */
[----:B------:R-:W-:Y:S05]  /*21d40*/  @!P0 BRA `(.L_x_9664) ;  /* 0x0000000000108947 */ /* 0x000fea0003800000 */
[----:B------:R-:W-:Y:S01]  /*21d50*/  UMOV UR4, 0xffffffff ;  /* 0xffffffff00047882 */ /* 0x000fe20000000000 */
[----:B------:R-:W-:Y:S02]  /*21d60*/  VIADD R12, R8, 0xffffffff ;  /* 0xffffffff080c7836 */ /* 0x000fe40000000000 */
[----:B------:R-:W-:Y:S05]  /*21d70*/  BRA.DIV UR4, `(.L_x_9665) ;  /* 0x0000002204a87947 */ /* 0x000fea000b800000 */
[----:B------:R0:W0:Y:S02]  /*21d80*/  SHFL.IDX PT, R14, R3, R12, 0x1f ;  /* 0x00001f0c030e7589 */ /* 0x00002400000e0000 */
.L_x_9664:
[----:B0123--:R-:W0:Y:S01]  /*21d90*/  LDC.64 R2, c[0x0][0xc68] ;  /* 0x00031a00ff027b82 */ /* 0x00fe220000000a00 */
[----:B------:R-:W-:-:S04]  /*21da0*/  IMAD.IADD R19, R8, 0x1, R19 ;  /* 0x0000000108137824 */ /* 0x000fc800078e0213 */
[----:B0-----:R-:W-:-:S05]  /*21db0*/  IMAD.WIDE R2, R19, 0x4, R2 ;  /* 0x0000000413027825 */ /* 0x001fca00078e0202 */
[----:B------:R0:W4:Y:S01]  /*21dc0*/  LDG.E R8, desc[UR52][R2.64] ;  /* 0x0000003402087981 */ /* 0x000122000c1e1900 */
[----:B------:R-:W-:Y:S02]  /*21dd0*/  IMAD R16, R14, R6, R7 ;  /* 0x000000060e107224 */ /* 0x000fe400078e0207 */
        /* <DEDUP_REMOVED lines=35> */
[----:B0-----:R-:W-:Y:S01]  /*22010*/  VIADD R3, R8, 0xffffffe ;  /* 0x0ffffffe08037836 */ /* 0x001fe20000000000 */
[----:B------:R-:W-:-:S05]  /*22020*/  IABS R8, R6 ;  /* 0x0000000600087213 */ /* 0x000fca0000000000 */
[----:B------:R-:W0:Y:S01]  /*22030*/  F2I.FTZ.U32.TRUNC.NTZ R3, R3 ;  /* 0x0000000300037305 */ /* 0x000e22000021f000 */
[----:B------:R-:W-:Y:S02]  /*22040*/  IMAD.MOV R8, RZ, RZ, -R8 ;  /* 0x000000ffff087224 */ /* 0x000fe400078e0a08 */
[----:B0-----:R-:W-:-:S04]  /*22050*/  IMAD.MOV R2, RZ, RZ, -R3 ;  /* 0x000000ffff027224 */ /* 0x001fc800078e0a03 */
        /* <DEDUP_REMOVED lines=22> */
.L_x_9658:
[----:B------:R-:W-:Y:S01]  /*221c0*/  UMOV UR4, URZ ;  /* 0x0000003f00047c82 */ /* 0x000fe20008000000 */
[----:B------:R-:W-:Y:S01]  /*221d0*/  UMOV UR5, URZ ;  /* 0x0000003f00057c82 */ /* 0x000fe20008000000 */
[----:B------:R-:W-:Y:S01]  /*221e0*/  ULDC UR6, c[0x0][0xc14] ;  /* 0x0003050000067ab9 */ /* 0x000fe20000000800 */
[----:B0-----:R-:W-:Y:S02]  /*221f0*/  IMAD.MOV.U32 R16, RZ, RZ, R4 ;  /* 0x000000ffff107224 */ /* 0x001fe400078e0004 */
[----:B------:R-:W-:Y:S02]  /*22200*/  IMAD.U32 R17, RZ, RZ, UR4 ;  /* 0x00000004ff117e24 */ /* 0x000fe4000f8e00ff */
[----:B------:R-:W-:Y:S02]  /*22210*/  IMAD.U32 R18, RZ, RZ, UR5 ;  /* 0x00000005ff127e24 */ /* 0x000fe4000f8e00ff */
[----:B------:R-:W-:-:S07]  /*22220*/  IMAD.U32 R19, RZ, RZ, UR6 ;  /* 0x00000006ff137e24 */ /* 0x000fce000f8e00ff */
.L_x_9666:
[----:B------:R-:W-:Y:S01]  /*22230*/  ISETP.NE.AND P0, PT, R28, RZ, PT ;  /* 0x000000ff1c00720c */ /* 0x000fe20003f05270 */
[----:B------:R-:W-:Y:S05]  /*22240*/  WARPSYNC.ALL ;  /* 0x0000000000007948 */ /* 0x000fea0003800000 */
[----:B------:R-:W-:Y:S07]  /*22250*/  BAR.SYNC.DEFER_BLOCKING 0x4, 0x1a0 ;  /* 0x0106800000007b1d */ /* 0x000fee0000010000 */
[----:B------:R-:W-:Y:S01]  /*22260*/  @!P0 MOV R2, 0x400 ;  /* 0x0000040000028802 */ /* 0x000fe20000000f00 */
[----:B---3--:R-:W0:Y:S03]  /*22270*/  @!P0 S2R R3, SR_CgaCtaId ;  /* 0x0000000000038919 */ /* 0x008e260000008800 */
[----:B0-----:R-:W-:-:S05]  /*22280*/  @!P0 LEA R2, R3, R2, 0x18 ;  /* 0x0000000203028211 */ /* 0x001fca00078ec0ff */
[----:B------:R1:W-:Y:S01]  /*22290*/  @!P0 STS.128 [R2+0x2d8d0], R16 ;  /* 0x02d8d01002008388 */ /* 0x0003e20000000c00 */
[----:B------:R-:W-:Y:S06]  /*222a0*/  BAR.ARV 0x5, 0x1a0 ;  /* 0x0146800000007b1d */ /* 0x000fec0000002000 */
[----:B------:R-:W-:-:S13]  /*222b0*/  ISETP.GE.AND P0, PT, R19, R0, PT ;  /* 0x000000001300720c */ /* 0x000fda0003f06270 */
[----:B------:R-:W-:Y:S05]  /*222c0*/  @!P0 BRA `(.L_x_9667) ;  /* 0xffffffac00cc8947 */ /* 0x000fea000383ffff */
.L_x_9561:
        /* <DEDUP_REMOVED lines=12> */
.L_x_9763:
[----:B------:R-:W-:Y:S05]  /*22390*/  BSYNC B0 ;  /* 0x0000000000007941 */ /* 0x000fea0003800000 */
.L_x_9668:
[----:B------:R-:W-:-:S03]  /*223a0*/  UMOV UR4, 0xffffffff ;  /* 0xffffffff00047882 */ /* 0x000fc60000000000 */
[----:B------:R-:W-:Y:S05]  /*223b0*/  BRA.DIV UR4, `(.L_x_9670) ;  /* 0x0000001e04507947 */ /* 0x000fea000b800000 */
[----:B0-----:R-:W0:Y:S02]  /*223c0*/  S2R R0, SR_TID.X ;  /* 0x0000000000007919 */ /* 0x001e240000002100 */
[----:B0-----:R-:W-:-:S04]  /*223d0*/  SHF.R.U32.HI R0, RZ, 0x5, R0 ;  /* 0x00000005ff007819 */ /* 0x001fc80000011600 */
[----:B------:R-:W-:-:S05]  /*223e0*/  LOP3.LUT R0, R0, 0x3, RZ, 0xc0, !PT ;  /* 0x0000000300007812 */ /* 0x000fca00078ec0ff */
[----:B------:R0:W1:Y:S02]  /*223f0*/  SHFL.IDX PT, R14, R0, RZ, 0x1f ;  /* 0x00001fff000e7589 */ /* 0x00006400000e0000 */
.L_x_9766:
[----:B-1----:R-:W-:-:S13]  /*22400*/  ISETP.NE.AND P0, PT, R14, RZ, PT ;  /* 0x000000ff0e00720c */ /* 0x002fda0003f05270 */
[----:B------:R-:W-:Y:S05]  /*22410*/  @P0 BRA `(.L_x_9344) ;  /* 0x0000000000880947 */ /* 0x000fea0003800000 */
[----:B------:R-:W-:-:S03]  /*22420*/  UMOV UR4, 0xffffffff ;  /* 0xffffffff00047882 */ /* 0x000fc60000000000 */
[----:B------:R-:W-:Y:S05]  /*22430*/  BRA.DIV UR4, `(.L_x_9671) ;  /* 0x0000001e04647947 */ /* 0x000fea000b800000 */
[----:B------:R-:W-:-:S13]  /*22440*/  ELECT P6, URZ, PT ;  /* 0x00000000003f782f */ /* 0x000fda00038c0000 */
.L_x_9769:
[----:B------:R-:W-:Y:S05]  /*22450*/  @!P6 BRA `(.L_x_9344) ;  /* 0x000000000078e947 */ /* 0x000fea0003800000 */
[----:B------:R-:W-:-:S06]  /*22460*/  ULOP3.LUT UR4, UR36, 0x2, URZ, 0xfc, !UPT ;  /* 0x0000000224047892 */ /* 0x000fcc000f8efc3f */
[----:B0-----:R-:W-:-:S05]  /*22470*/  IMAD.U32 R0, RZ, RZ, UR4 ;  /* 0x00000004ff007e24 */ /* 0x001fca000f8e00ff */
[----:B------:R-:W-:-:S13]  /*22480*/  ISETP.NE.AND P2, PT, R0, 0x3, PT ;  /* 0x000000030000780c */ /* 0x000fda0003f45270 */
[----:B------:R-:W-:Y:S05]  /*22490*/  @!P2 BRA `(.L_x_9672) ;  /* 0x000000000004a947 */ /* 0x000fea0003800000 */
[----:B------:R-:W-:Y:S01]  /*224a0*/  BPT.TRAP 0x1 ;  /* 0x000000040000795c */ /* 0x000fe20000300000 */
.L_x_9672:
        /* <DEDUP_REMOVED lines=12> */
.L_x_9770:
[----:B------:R-:W1:Y:S02]  /*22570*/  SYNCS.PHASECHK.TRANS64.TRYWAIT P0, [R3+URZ], R0 ;  /* 0x00000000030075a7 */ /* 0x000e64000800017f */
[----:B-1----:R-:W-:Y:S05]  /*22580*/  @!P0 BRA `(.L_x_9674) ;  /* 0x0000001c00448947 */ /* 0x002fea0003800000 */
.L_x_9771:
[----:B------:R-:W-:Y:S05]  /*22590*/  @!P2 BRA `(.L_x_9675) ;  /* 0x000000000004a947 */ /* 0x000fea0003800000 */
[----:B------:R-:W-:Y:S01]  /*225a0*/  BPT.TRAP 0x1 ;  /* 0x000000040000795c */ /* 0x000fe20000300000 */
.L_x_9675:
[----:B-1----:R-:W-:-:S04]  /*225b0*/  VIADD R3, R9, 0x2d860 ;  /* 0x0002d86009037836 */ /* 0x002fc80000000000 */
[----:B------:R-:W-:-:S04]  /*225c0*/  IMAD R5, R22, 0x8, R3 ;  /* 0x0000000816057824 */ /* 0x000fc800078e0203 */
[----:B------:R-:W1:Y:S02]  /*225d0*/  SYNCS.PHASECHK.TRANS64.TRYWAIT P0, [R5+URZ], R2 ;  /* 0x00000002050075a7 */ /* 0x000e64000800017f */
[----:B-1----:R-:W-:Y:S05]  /*225e0*/  @!P0 BRA `(.L_x_9676) ;  /* 0x0000001c00408947 */ /* 0x002fea0003800000 */
.L_x_9772:
[----:B------:R-:W-:-:S07]  /*225f0*/  IMAD R3, R4, 0x8, R3 ;  /* 0x0000000804037824 */ /* 0x000fce00078e0203 */
.L_x_9677:
[----:B--2---:R2:W3:Y:S02]  /*22600*/  SYNCS.PHASECHK.TRANS64.TRYWAIT P0, [R3+URZ], R0 ;  /* 0x00000000030075a7 */ /* 0x0044e4000800017f */
[----:B---3--:R-:W-:Y:S05]  /*22610*/  @!P0 NANOSLEEP.SYNCS 0x989680 ;  /* 0x009896800000895d */ /* 0x008fea0003900000 */
[----:B------:R-:W3:Y:S02]  /*22620*/  @!P0 SYNCS.PHASECHK.TRANS64 P0, [R3+URZ], R0 ;  /* 0x00000000030085a7 */ /* 0x000ee4000800007f */
[----:B---3--:R-:W-:Y:S05]  /*22630*/  @!P0 BRA `(.L_x_9677) ;  /* 0xfffffffc00f08947 */ /* 0x008fea000383ffff */
.L_x_9344:
[----:B------:R-:W-:Y:S05]  /*22640*/  BSYNC B7 ;  /* 0x0000000000077941 */ /* 0x000fea0003800000 */
.L_x_9341:
[----:B------:R-:W-:Y:S05]  /*22650*/  EXIT ;  /* 0x000000000000794d */ /* 0x000fea0003800000 */
.L_x_9368:
[----:B0-----:R0:W1:Y:S02]  /*22660*/  SYNCS.PHASECHK.TRANS64.TRYWAIT P5, [R15+URZ+0x2d890], R86 ;  /* 0x02d890560f0075a7 */ /* 0x00106400080a017f */
[----:B-1----:R-:W-:Y:S05]  /*22670*/  @!P5 NANOSLEEP.SYNCS 0x989680 ;  /* 0x009896800000d95d */ /* 0x002fea0003900000 */
[----:B------:R-:W1:Y:S02]  /*22680*/  @!P5 SYNCS.PHASECHK.TRANS64 P5, [R15+URZ+0x2d890], R86 ;  /* 0x02d890560f00d5a7 */ /* 0x000e6400080a007f */
[----:B-1----:R-:W-:Y:S05]  /*22690*/  @!P5 BRA `(.L_x_9368) ;  /* 0xfffffffc00f0d947 */ /* 0x002fea000383ffff */
[----:B------:R-:W-:Y:S05]  /*226a0*/  BRA `(.L_x_9678) ;  /* 0xfffffe0c00047947 */ /* 0x000fea000383ffff */
.L_x_9396:
[----:B0-----:R0:W1:Y:S02]  /*226b0*/  SYNCS.PHASECHK.TRANS64.TRYWAIT P5, [R15+URZ+0x2d890], R86 ;  /* 0x02d890560f0075a7 */ /* 0x00106400080a017f */
[----:B-1----:R-:W-:Y:S05]  /*226c0*/  @!P5 NANOSLEEP.SYNCS 0x989680 ;  /* 0x009896800000d95d */ /* 0x002fea0003900000 */
[----:B------:R-:W1:Y:S02]  /*226d0*/  @!P5 SYNCS.PHASECHK.TRANS64 P5, [R15+URZ+0x2d890], R86 ;  /* 0x02d890560f00d5a7 */ /* 0x000e6400080a007f */
[----:B-1----:R-:W-:Y:S05]  /*226e0*/  @!P5 BRA `(.L_x_9396) ;  /* 0xfffffffc00f0d947 */ /* 0x002fea000383ffff */
[----:B------:R-:W-:Y:S05]  /*226f0*/  BRA `(.L_x_9679) ;  /* 0xfffffe2400e07947 */ /* 0x000fea000383ffff */
.L_x_9409:
[----:B0-----:R0:W1:Y:S02]  /*22700*/  SYNCS.PHASECHK.TRANS64.TRYWAIT P4, [R15+URZ+0x2d890], R86 ;  /* 0x02d890560f0075a7 */ /* 0x001064000808017f */
[----:B-1----:R-:W-:Y:S05]  /*22710*/  @!P4 NANOSLEEP.SYNCS 0x989680 ;  /* 0x009896800000c95d */ /* 0x002fea0003900000 */
[----:B------:R-:W1:Y:S02]  /*22720*/  @!P4 SYNCS.PHASECHK.TRANS64 P4, [R15+URZ+0x2d890], R86 ;  /* 0x02d890560f00c5a7 */ /* 0x000e64000808007f */
[----:B-1----:R-:W-:Y:S05]  /*22730*/  @!P4 BRA `(.L_x_9409) ;  /* 0xfffffffc00f0c947 */ /* 0x002fea000383ffff */
[----:B------:R-:W-:Y:S05]  /*22740*/  BRA `(.L_x_9680) ;  /* 0xfffffe4000847947 */ /* 0x000fea000383ffff */
.L_x_9413:
[----:B--2---:R2:W3:Y:S02]  /*22750*/  SYNCS.PHASECHK.TRANS64.TRYWAIT P3, [R15+URZ+0x2d8b0], R86 ;  /* 0x02d8b0560f0075a7 */ /* 0x0044e4000806017f */
[----:B---3--:R-:W-:Y:S05]  /*22760*/  @!P3 NANOSLEEP.SYNCS 0x989680 ;  /* 0x009896800000b95d */ /* 0x008fea0003900000 */
[----:B------:R-:W3:Y:S02]  /*22770*/  @!P3 SYNCS.PHASECHK.TRANS64 P3, [R15+URZ+0x2d8b0], R86 ;  /* 0x02d8b0560f00b5a7 */ /* 0x000ee4000806007f */
[----:B---3--:R-:W-:Y:S05]  /*22780*/  @!P3 BRA `(.L_x_9413) ;  /* 0xfffffffc00f0b947 */ /* 0x008fea000383ffff */
[----:B------:R-:W-:Y:S05]  /*22790*/  BRA `(.L_x_9681) ;  /* 0xfffffe44001c7947 */ /* 0x000fea000383ffff */
.L_x_9427:
        /* <DEDUP_REMOVED lines=8> */
.L_x_9683:
[----:B------:R-:W-:Y:S05]  /*22820*/  BSYNC B0 ;  /* 0x0000000000007941 */ /* 0x000fea0003800000 */
.L_x_9682:
[----:B------:R1:W-:Y:S01]  /*22830*/  STL [R1+0x4], R14 ;  /* 0x0000040e01007387 */ /* 0x0003e20000100800 */
[----:B------:R-:W-:Y:S05]  /*22840*/  BRA `(.L_x_9684) ;  /* 0xfffffe4c005c7947 */ /* 0x000fea000383ffff */
.L_x_9440:
[----:B------:R-:W-:Y:S01]  /*22850*/  BSSY B1, `(.L_x_9685) ;  /* 0x0000007000017945 */ /* 0x000fe20003800000 */
[----:B------:R-:W-:Y:S02]  /*22860*/  IMAD.MOV.U32 R12, RZ, RZ, RZ ;  /* 0x000000ffff0c7224 */ /* 0x000fe400078e00ff */
[----:B------:R-:W-:Y:S02]  /*22870*/  IMAD.MOV.U32 R11, RZ, RZ, 0x1e1f ;  /* 0x00001e1fff0b7424 */ /* 0x000fe400078e00ff */
[----:B------:R-:W-:-:S07]  /*22880*/  IMAD.MOV.U32 R15, RZ, RZ, -0x1 ;  /* 0xffffffffff0f7424 */ /* 0x000fce00078e00ff */
[----:B------:R-:W-:Y:S05]  /*22890*/  WARPSYNC.COLLECTIVE R15, `(.L_x_9686) ;  /* 0x000000000f087348 */ /* 0x000fea0003c00000 */
[----:B------:R0:W1:Y:S02]  /*228a0*/  SHFL.IDX P6, R14, R13, R12, R11 ;  /* 0x0000000c0d0e7389 */ /* 0x00006400000c000b */
[----:B01----:R-:W-:Y:S01]  /*228b0*/  ENDCOLLECTIVE ;  /* 0x000000000000791b */ /* 0x003fe20003800000 */
.L_x_9686:
[----:B------:R-:W-:Y:S05]  /*228c0*/  BSYNC B1 ;  /* 0x0000000000017941 */ /* 0x000fea0003800000 */
.L_x_9685:
[----:B------:R-:W-:Y:S05]  /*228d0*/  BRA `(.L_x_9687) ;  /* 0xfffffe5800ac7947 */ /* 0x000fea000383ffff */
.L_x_9441:
        /* <DEDUP_REMOVED lines=8> */
.L_x_9689:
[----:B------:R-:W-:Y:S05]  /*22960*/  BSYNC B1 ;  /* 0x0000000000017941 */ /* 0x000fea0003800000 */
.L_x_9688:
[----:B------:R-:W-:Y:S05]  /*22970*/  BRA `(.L_x_9690) ;  /* 0xfffffe5800907947 */ /* 0x000fea000383ffff */
.L_x_9442:
        /* <DEDUP_REMOVED lines=8> */
.L_x_9692:
[----:B------:R-:W-:Y:S05]  /*22a00*/  BSYNC B1 ;  /* 0x0000000000017941 */ /* 0x000fea0003800000 */
.L_x_9691:
[----:B------:R-:W-:Y:S05]  /*22a10*/  BRA `(.L_x_9693) ;  /* 0xfffffe5800747947 */ /* 0x000fea000383ffff */
.L_x_9443:
        /* <DEDUP_REMOVED lines=8> */
.L_x_9695:
[----:B------:R-:W-:Y:S05]  /*22aa0*/  BSYNC B1 ;  /* 0x0000000000017941 */ /* 0x000fea0003800000 */
.L_x_9694:
[----:B------:R-:W-:Y:S05]  /*22ab0*/  BRA `(.L_x_9696) ;  /* 0xfffffe5800587947 */ /* 0x000fea000383ffff */
.L_x_9445:
[----:B0-----:R0:W1:Y:S02]  /*22ac0*/  SYNCS.PHASECHK.TRANS64.TRYWAIT P1, [R2+URZ+0x2d800], R3 ;  /* 0x02d80003020075a7 */ /* 0x001064000802017f */
[----:B-1----:R-:W-:Y:S05]  /*22ad0*/  @!P1 NANOSLEEP.SYNCS 0x989680 ;  /* 0x009896800000995d */ /* 0x002fea0003900000 */
[----:B------:R-:W1:Y:S02]  /*22ae0*/  @!P1 SYNCS.PHASECHK.TRANS64 P1, [R2+URZ+0x2d800], R3 ;  /* 0x02d80003020095a7 */ /* 0x000e64000802007f */
[----:B-1----:R-:W-:Y:S05]  /*22af0*/  @!P1 BRA `(.L_x_9445) ;  /* 0xfffffffc00f09947 */ /* 0x002fea000383ffff */
[----:B------:R-:W-:Y:S05]  /*22b00*/  BRA `(.L_x_9697) ;  /* 0xfffffe5800d87947 */ /* 0x000fea000383ffff */
.L_x_9459:
[----:B------:R-:W-:Y:S01]  /*22b10*/  BSSY B1, `(.L_x_9698) ;  /* 0x0000007000017945 */ /* 0x000fe20003800000 */
[----:B------:R-:W-:Y:S02]  /*22b20*/  IMAD.MOV.U32 R12, RZ, RZ, RZ ;  /* 0x000000ffff0c7224 */ /* 0x000fe400078e00ff */
[----:B------:R-:W-:Y:S02]  /*22b30*/  IMAD.MOV.U32 R11, RZ, RZ, 0x1e1f ;  /* 0x00001e1fff0b7424 */ /* 0x000fe400078e00ff */
[----:B------:R-:W-:-:S07]  /*22b40*/  IMAD.MOV.U32 R15, RZ, RZ, -0x1 ;  /* 0xffffffffff0f7424 */ /* 0x000fce00078e00ff */
[----:B------:R-:W-:Y:S05]  /*22b50*/  WARPSYNC.COLLECTIVE R15, `(.L_x_9699) ;  /* 0x000000000f087348 */ /* 0x000fea0003c00000 */
[----:B------:R0:W1:Y:S02]  /*22b60*/  SHFL.IDX P6, R14, R13, R12, R11 ;  /* 0x0000000c0d0e7389 */ /* 0x00006400000c000b */
[----:B01----:R-:W-:Y:S01]  /*22b70*/  ENDCOLLECTIVE ;  /* 0x000000000000791b */ /* 0x003fe20003800000 */
.L_x_9699:
[----:B------:R-:W-:Y:S05]  /*22b80*/  BSYNC B1 ;  /* 0x0000000000017941 */ /* 0x000fea0003800000 */
.L_x_9698:
[----:B------:R-:W-:Y:S05]  /*22b90*/  BRA `(.L_x_9700) ;  /* 0xfffffe74005c7947 */ /* 0x000fea000383ffff */
.L_x_9460:
        /* <DEDUP_REMOVED lines=8> */
.L_x_9702:
[----:B------:R-:W-:Y:S05]  /*22c20*/  BSYNC B1 ;  /* 0x0000000000017941 */ /* 0x000fea0003800000 */
.L_x_9701:
[----:B------:R-:W-:Y:S05]  /*22c30*/  BRA `(.L_x_9703) ;  /* 0xfffffe7400407947 */ /* 0x000fea000383ffff */
.L_x_9461:
        /* <DEDUP_REMOVED lines=8> */
.L_x_9705:
[----:B------:R-:W-:Y:S05]  /*22cc0*/  BSYNC B1 ;  /* 0x0000000000017941 */ /* 0x000fea0003800000 */
.L_x_9704:
[----:B------:R-:W-:Y:S05]  /*22cd0*/  BRA `(.L_x_9706) ;  /* 0xfffffe7400247947 */ /* 0x000fea000383ffff */
.L_x_9462:
        /* <DEDUP_REMOVED lines=8> */
.L_x_9708:
[----:B------:R-:W-:Y:S05]  /*22d60*/  BSYNC B1 ;  /* 0x0000000000017941 */ /* 0x000fea0003800000 */
.L_x_9707:
[----:B------:R-:W-:Y:S05]  /*22d70*/  BRA `(.L_x_9709) ;  /* 0xfffffe7400087947 */ /* 0x000fea000383ffff */
.L_x_9464:
[----:B0-----:R0:W1:Y:S02]  /*22d80*/  SYNCS.PHASECHK.TRANS64.TRYWAIT P1, [R2+URZ+0x2d800], R9 ;  /* 0x02d80009020075a7 */ /* 0x001064000802017f */
[----:B-1----:R-:W-:Y:S05]  /*22d90*/  @!P1 NANOSLEEP.SYNCS 0x989680 ;  /* 0x009896800000995d */ /* 0x002fea0003900000 */
[----:B------:R-:W1:Y:S02]  /*22da0*/  @!P1 SYNCS.PHASECHK.TRANS64 P1, [R2+URZ+0x2d800], R9 ;  /* 0x02d80009020095a7 */ /* 0x000e64000802007f */
[----:B-1----:R-:W-:Y:S05]  /*22db0*/  @!P1 BRA `(.L_x_9464) ;  /* 0xfffffffc00f09947 */ /* 0x002fea000383ffff */
[----:B------:R-:W-:Y:S05]  /*22dc0*/  BRA `(.L_x_9710) ;  /* 0xfffffe7400887947 */ /* 0x000fea000383ffff */
.L_x_9472:
[----:B--2---:R2:W3:Y:S02]  /*22dd0*/  SYNCS.PHASECHK.TRANS64.TRYWAIT P2, [R0+URZ+0x2d830], R3 ;  /* 0x02d83003000075a7 */ /* 0x0044e4000804017f */
[----:B---3--:R-:W-:Y:S05]  /*22de0*/  @!P2 NANOSLEEP.SYNCS 0x989680 ;  /* 0x009896800000a95d */ /* 0x008fea0003900000 */
[----:B------:R-:W3:Y:S02]  /*22df0*/  @!P2 SYNCS.PHASECHK.TRANS64 P2, [R0+URZ+0x2d830], R3 ;  /* 0x02d830030000a5a7 */ /* 0x000ee4000804007f */
[----:B---3--:R-:W-:Y:S05]  /*22e00*/  @!P2 BRA `(.L_x_9472) ;  /* 0xfffffffc00f0a947 */ /* 0x008fea000383ffff */
[----:B------:R-:W-:Y:S05]  /*22e10*/  BRA `(.L_x_9471) ;  /* 0xfffffe8c00947947 */ /* 0x000fea000383ffff */
.L_x_9490:
[----:B-1----:R1:W2:Y:S02]  /*22e20*/  SYNCS.PHASECHK.TRANS64.TRYWAIT P3, [R9+URZ+0x2d830], R8 ;  /* 0x02d83008090075a7 */ /* 0x0022a4000806017f */
[----:B--2---:R-:W-:Y:S05]  /*22e30*/  @!P3 NANOSLEEP.SYNCS 0x989680 ;  /* 0x009896800000b95d */ /* 0x004fea0003900000 */
[----:B------:R-:W2:Y:S02]  /*22e40*/  @!P3 SYNCS.PHASECHK.TRANS64 P3, [R9+URZ+0x2d830], R8 ;  /* 0x02d830080900b5a7 */ /* 0x000ea4000806007f */
[----:B--2---:R-:W-:Y:S05]  /*22e50*/  @!P3 BRA `(.L_x_9490) ;  /* 0xfffffffc00f0b947 */ /* 0x004fea000383ffff */
[----:B------:R-:W-:Y:S05]  /*22e60*/  BRA `(.L_x_9489) ;  /* 0xfffffecc00047947 */ /* 0x000fea000383ffff */
.L_x_9494:
[----:B-1----:R1:W2:Y:S02]  /*22e70*/  SYNCS.PHASECHK.TRANS64.TRYWAIT P2, [R9+URZ+0x2d850], R8 ;  /* 0x02d85008090075a7 */ /* 0x0022a4000804017f */
[----:B--2---:R-:W-:Y:S05]  /*22e80*/  @!P2 NANOSLEEP.SYNCS 0x989680 ;  /* 0x009896800000a95d */ /* 0x004fea0003900000 */
[----:B------:R-:W2:Y:S02]  /*22e90*/  @!P2 SYNCS.PHASECHK.TRANS64 P2, [R9+URZ+0x2d850], R8 ;  /* 0x02d850080900a5a7 */ /* 0x000ea4000804007f */
[----:B--2---:R-:W-:Y:S05]  /*22ea0*/  @!P2 BRA `(.L_x_9494) ;  /* 0xfffffffc00f0a947 */ /* 0x004fea000383ffff */
[----:B------:R-:W-:Y:S05]  /*22eb0*/  BRA `(.L_x_9491) ;  /* 0xfffffed000087947 */ /* 0x000fea000383ffff */
.L_x_9513:
[----:B-1----:R1:W2:Y:S02]  /*22ec0*/  SYNCS.PHASECHK.TRANS64.TRYWAIT P3, [R11+URZ+0x2d830], R12 ;  /* 0x02d8300c0b0075a7 */ /* 0x0022a4000806017f */
[----:B--2---:R-:W-:Y:S05]  /*22ed0*/  @!P3 NANOSLEEP.SYNCS 0x989680 ;  /* 0x009896800000b95d */ /* 0x004fea0003900000 */
[----:B------:R-:W2:Y:S02]  /*22ee0*/  @!P3 SYNCS.PHASECHK.TRANS64 P3, [R11+URZ+0x2d830], R12 ;  /* 0x02d8300c0b00b5a7 */ /* 0x000ea4000806007f */
[----:B--2---:R-:W-:Y:S05]  /*22ef0*/  @!P3 BRA `(.L_x_9513) ;  /* 0xfffffffc00f0b947 */ /* 0x004fea000383ffff */
[----:B------:R-:W-:Y:S05]  /*22f00*/  BRA `(.L_x_9512) ;  /* 0xffffff0800407947 */ /* 0x000fea000383ffff */
.L_x_9517:
[----:B-1----:R1:W2:Y:S02]  /*22f10*/  SYNCS.PHASECHK.TRANS64.TRYWAIT P2, [R11+URZ+0x2d850], R10 ;  /* 0x02d8500a0b0075a7 */ /* 0x0022a4000804017f */
[----:B--2---:R-:W-:Y:S05]  /*22f20*/  @!P2 NANOSLEEP.SYNCS 0x989680 ;  /* 0x009896800000a95d */ /* 0x004fea0003900000 */
[----:B------:R-:W2:Y:S02]  /*22f30*/  @!P2 SYNCS.PHASECHK.TRANS64 P2, [R11+URZ+0x2d850], R10 ;  /* 0x02d8500a0b00a5a7 */ /* 0x000ea4000804007f */
[----:B--2---:R-:W-:Y:S05]  /*22f40*/  @!P2 BRA `(.L_x_9517) ;  /* 0xfffffffc00f0a947 */ /* 0x004fea000383ffff */
[----:B------:R-:W-:Y:S05]  /*22f50*/  BRA `(.L_x_9514) ;  /* 0xffffff0c00447947 */ /* 0x000fea000383ffff */
.L_x_9524:
[----:B-1----:R1:W2:Y:S02]  /*22f60*/  SYNCS.PHASECHK.TRANS64.TRYWAIT P3, [R12+URZ+0x2d830], R13 ;  /* 0x02d8300d0c0075a7 */ /* 0x0022a4000806017f */
[----:B--2---:R-:W-:Y:S05]  /*22f70*/  @!P3 NANOSLEEP.SYNCS 0x989680 ;  /* 0x009896800000b95d */ /* 0x004fea0003900000 */
[----:B------:R-:W2:Y:S02]  /*22f80*/  @!P3 SYNCS.PHASECHK.TRANS64 P3, [R12+URZ+0x2d830], R13 ;  /* 0x02d8300d0c00b5a7 */ /* 0x000ea4000806007f */
[----:B--2---:R-:W-:Y:S05]  /*22f90*/  @!P3 BRA `(.L_x_9524) ;  /* 0xfffffffc00f0b947 */ /* 0x004fea000383ffff */
[----:B------:R-:W-:Y:S05]  /*22fa0*/  BRA `(.L_x_9523) ;  /* 0xffffff3400347947 */ /* 0x000fea000383ffff */
.L_x_9528:
[----:B-1----:R1:W2:Y:S02]  /*22fb0*/  SYNCS.PHASECHK.TRANS64.TRYWAIT P2, [R13+URZ+0x2d850], R12 ;  /* 0x02d8500c0d0075a7 */ /* 0x0022a4000804017f */
[----:B--2---:R-:W-:Y:S05]  /*22fc0*/  @!P2 NANOSLEEP.SYNCS 0x989680 ;  /* 0x009896800000a95d */ /* 0x004fea0003900000 */
[----:B------:R-:W2:Y:S02]  /*22fd0*/  @!P2 SYNCS.PHASECHK.TRANS64 P2, [R13+URZ+0x2d850], R12 ;  /* 0x02d8500c0d00a5a7 */ /* 0x000ea4000804007f */
[----:B--2---:R-:W-:Y:S05]  /*22fe0*/  @!P2 BRA `(.L_x_9528) ;  /* 0xfffffffc00f0a947 */ /* 0x004fea000383ffff */
[----:B------:R-:W-:Y:S05]  /*22ff0*/  BRA `(.L_x_9525) ;  /* 0xffffff3800387947 */ /* 0x000fea000383ffff */
.L_x_9541:
[----:B-1----:R1:W2:Y:S02]  /*23000*/  SYNCS.PHASECHK.TRANS64.TRYWAIT P0, [R11+URZ+0x2d850], R0 ;  /* 0x02d850000b0075a7 */ /* 0x0022a4000800017f */
[----:B--2---:R-:W-:Y:S05]  /*23010*/  @!P0 NANOSLEEP.SYNCS 0x989680 ;  /* 0x009896800000895d */ /* 0x004fea0003900000 */
[----:B------:R-:W2:Y:S02]  /*23020*/  @!P0 SYNCS.PHASECHK.TRANS64 P0, [R11+URZ+0x2d850], R0 ;  /* 0x02d850000b0085a7 */ /* 0x000ea4000800007f */
[----:B--2---:R-:W-:Y:S05]  /*23030*/  @!P0 BRA `(.L_x_9541) ;  /* 0xfffffffc00f08947 */ /* 0x004fea000383ffff */
[----:B------:R-:W-:Y:S05]  /*23040*/  BRA `(.L_x_9540) ;  /* 0xffffff6c00e47947 */ /* 0x000fea000383ffff */
.L_x_9575:
[----:B------:R-:W0:Y:S01]  /*23050*/  S2R R12, SR_TID.X ;  /* 0x00000000000c7919 */ /* 0x000e220000002100 */
[----:B------:R-:W-:Y:S01]  /*23060*/  BSSY B1, `(.L_x_9711) ;  /* 0x000000a000017945 */ /* 0x000fe20003800000 */
[----:B------:R-:W-:Y:S02]  /*23070*/  IMAD.MOV.U32 R11, RZ, RZ, 0x1f ;  /* 0x0000001fff0b7424 */ /* 0x000fe400078e00ff */
[----:B------:R-:W-:Y:S01]  /*23080*/  IMAD.MOV.U32 R15, RZ, RZ, -0x1 ;  /* 0xffffffffff0f7424 */ /* 0x000fe200078e00ff */
[----:B0-----:R-:W-:-:S04]  /*23090*/  SHF.R.U32.HI R12, RZ, 0x5, R12 ;  /* 0x00000005ff0c7819 */ /* 0x001fc8000001160c */
[----:B------:R-:W-:-:S05]  /*230a0*/  LOP3.LUT R12, R12, 0x3, RZ, 0xc0, !PT ;  /* 0x000000030c0c7812 */ /* 0x000fca00078ec0ff */
[----:B------:R-:W-:Y:S02]  /*230b0*/  IMAD.MOV.U32 R13, RZ, RZ, R12 ;  /* 0x000000ffff0d7224 */ /* 0x000fe400078e000c */
[----:B------:R-:W-:-:S07]  /*230c0*/  IMAD.MOV.U32 R12, RZ, RZ, RZ ;  /* 0x000000ffff0c7224 */ /* 0x000fce00078e00ff */
[----:B------:R-:W-:Y:S05]  /*230d0*/  WARPSYNC.COLLECTIVE R15, `(.L_x_9712) ;  /* 0x000000000f087348 */ /* 0x000fea0003c00000 */
[----:B------:R0:W1:Y:S02]  /*230e0*/  SHFL.IDX P6, R14, R13, R12, R11 ;  /* 0x0000000c0d0e7389 */ /* 0x00006400000c000b */
[----:B01----:R-:W-:Y:S01]  /*230f0*/  ENDCOLLECTIVE ;  /* 0x000000000000791b */ /* 0x003fe20003800000 */
.L_x_9712:
[----:B------:R-:W-:Y:S05]  /*23100*/  BSYNC B1 ;  /* 0x0000000000017941 */ /* 0x000fea0003800000 */
.L_x_9711:
[----:B------:R-:W-:Y:S05]  /*23110*/  BRA `(.L_x_9713) ;  /* 0xffffffa800ac7947 */ /* 0x000fea000383ffff */
.L_x_9576:
[----:B------:R-:W-:Y:S01]  /*23120*/  BSSY B1, `(.L_x_9714) ;  /* 0x0000006000017945 */ /* 0x000fe20003800000 */
[----:B------:R-:W-:-:S07]  /*23130*/  IMAD.MOV.U32 R15, RZ, RZ, -0x1 ;  /* 0xffffffffff0f7424 */ /* 0x000fce00078e00ff */
[----:B------:R-:W-:Y:S05]  /*23140*/  WARPSYNC.COLLECTIVE R15, `(.L_x_9715) ;  /* 0x000000000f0c7348 */ /* 0x000fea0003c00000 */
[----:B------:R-:W-:Y:S02]  /*23150*/  ELECT P6, UR62, PT ;  /* 0x00000000003e782f */ /* 0x000fe400038c0000 */
[----:B------:R-:W-:Y:S01]  /*23160*/  MOV R14, UR62 ;  /* 0x0000003e000e7c02 */ /* 0x000fe20008000f00 */
[----:B------:R-:W-:Y:S10]  /*23170*/  ENDCOLLECTIVE ;  /* 0x000000000000791b */ /* 0x000ff40003800000 */
.L_x_9715:
[----:B------:R-:W-:Y:S05]  /*23180*/  BSYNC B1 ;  /* 0x0000000000017941 */ /* 0x000fea0003800000 */
.L_x_9714:
[----:B------:R-:W-:Y:S05]  /*23190*/  BRA `(.L_x_9716) ;  /* 0xffffffa800987947 */ /* 0x000fea000383ffff */
.L_x_9578:
[----:B0-----:R0:W1:Y:S02]  /*231a0*/  SYNCS.PHASECHK.TRANS64.TRYWAIT P0, [R8+URZ+0x2d820], R11 ;  /* 0x02d8200b080075a7 */ /* 0x001064000800017f */
[----:B-1----:R-:W-:Y:S05]  /*231b0*/  @!P0 NANOSLEEP.SYNCS 0x989680 ;  /* 0x009896800000895d */ /* 0x002fea0003900000 */
[----:B------:R-:W1:Y:S02]  /*231c0*/  @!P0 SYNCS.PHASECHK.TRANS64 P0, [R8+URZ+0x2d820], R11 ;  /* 0x02d8200b080085a7 */ /* 0x000e64000800007f */
[----:B-1----:R-:W-:Y:S05]  /*231d0*/  @!P0 BRA `(.L_x_9578) ;  /* 0xfffffffc00f08947 */ /* 0x002fea000383ffff */
[----:B------:R-:W-:Y:S05]  /*231e0*/  BRA `(.L_x_9717) ;  /* 0xffffffa800b47947 */ /* 0x000fea000383ffff */
.L_x_9581:
[----:B0-----:R0:W1:Y:S02]  /*231f0*/  SYNCS.PHASECHK.TRANS64.TRYWAIT P0, [R11+URZ+0x2d8a0], R10 ;  /* 0x02d8a00a0b0075a7 */ /* 0x001064000800017f */
[----:B-1----:R-:W-:Y:S05]  /*23200*/  @!P0 NANOSLEEP.SYNCS 0x989680 ;  /* 0x009896800000895d */ /* 0x002fea0003900000 */
[----:B------:R-:W1:Y:S02]  /*23210*/  @!P0 SYNCS.PHASECHK.TRANS64 P0, [R11+URZ+0x2d8a0], R10 ;  /* 0x02d8a00a0b0085a7 */ /* 0x000e64000800007f */
[----:B-1----:R-:W-:Y:S05]  /*23220*/  @!P0 BRA `(.L_x_9581) ;  /* 0xfffffffc00f08947 */ /* 0x002fea000383ffff */
[----:B------:R-:W-:Y:S05]  /*23230*/  BRA `(.L_x_9718) ;  /* 0xffffffa800bc7947 */ /* 0x000fea000383ffff */
.L_x_9583:
[----:B-1----:R1:W2:Y:S02]  /*23240*/  SYNCS.PHASECHK.TRANS64.TRYWAIT P0, [R11+URZ+0x2d8c0], R10 ;  /* 0x02d8c00a0b0075a7 */ /* 0x0022a4000800017f */
[----:B--2---:R-:W-:Y:S05]  /*23250*/  @!P0 NANOSLEEP.SYNCS 0x989680 ;  /* 0x009896800000895d */ /* 0x004fea0003900000 */
[----:B------:R-:W2:Y:S02]  /*23260*/  @!P0 SYNCS.PHASECHK.TRANS64 P0, [R11+URZ+0x2d8c0], R10 ;  /* 0x02d8c00a0b0085a7 */ /* 0x000ea4000800007f */
[----:B--2---:R-:W-:Y:S05]  /*23270*/  @!P0 BRA `(.L_x_9583) ;  /* 0xfffffffc00f08947 */ /* 0x004fea000383ffff */
[----:B------:R-:W-:Y:S05]  /*23280*/  BRA `(.L_x_9719) ;  /* 0xffffffac003c7947 */ /* 0x000fea000383ffff */
.L_x_9587:
[----:B0-----:R0:W1:Y:S02]  /*23290*/  SYNCS.PHASECHK.TRANS64.TRYWAIT P0, [R10+URZ+0x2d8a0], R11 ;  /* 0x02d8a00b0a0075a7 */ /* 0x001064000800017f */
[----:B-1----:R-:W-:Y:S05]  /*232a0*/  @!P0 NANOSLEEP.SYNCS 0x989680 ;  /* 0x009896800000895d */ /* 0x002fea0003900000 */
[----:B------:R-:W1:Y:S02]  /*232b0*/  @!P0 SYNCS.PHASECHK.TRANS64 P0, [R10+URZ+0x2d8a0], R11 ;  /* 0x02d8a00b0a0085a7 */ /* 0x000e64000800007f */
[----:B-1----:R-:W-:Y:S05]  /*232c0*/  @!P0 BRA `(.L_x_9587) ;  /* 0xfffffffc00f08947 */ /* 0x002fea000383ffff */
[----:B------:R-:W-:Y:S05]  /*232d0*/  BRA `(.L_x_9720) ;  /* 0xffffffac00e47947 */ /* 0x000fea000383ffff */
.L_x_9589:
[----:B-1----:R1:W2:Y:S02]  /*232e0*/  SYNCS.PHASECHK.TRANS64.TRYWAIT P1, [R10+URZ+0x2d8c0], R11 ;  /* 0x02d8c00b0a0075a7 */ /* 0x0022a4000802017f */
[----:B--2---:R-:W-:Y:S05]  /*232f0*/  @!P1 NANOSLEEP.SYNCS 0x989680 ;  /* 0x009896800000995d */ /* 0x004fea0003900000 */
[----:B------:R-:W2:Y:S02]  /*23300*/  @!P1 SYNCS.PHASECHK.TRANS64 P1, [R10+URZ+0x2d8c0], R11 ;  /* 0x02d8c00b0a0095a7 */ /* 0x000ea4000802007f */
[----:B--2---:R-:W-:Y:S05]  /*23310*/  @!P1 BRA `(.L_x_9589) ;  /* 0xfffffffc00f09947 */ /* 0x004fea000383ffff */
[----:B------:R-:W-:Y:S05]  /*23320*/  BRA `(.L_x_9721) ;  /* 0xffffffb000607947 */ /* 0x000fea000383ffff */
.L_x_9609:
        /* <DEDUP_REMOVED lines=11> */
.L_x_9723:
[----:B------:R-:W-:Y:S05]  /*233e0*/  BSYNC B0 ;  /* 0x0000000000007941 */ /* 0x000fea0003800000 */
.L_x_9722:
[----:B------:R-:W-:Y:S05]  /*233f0*/  BRA `(.L_x_9724) ;  /* 0xffffffbc00f07947 */ /* 0x000fea000383ffff */
.L_x_9610:
[----:B------:R-:W-:Y:S01]  /*23400*/  BSSY B0, `(.L_x_9725) ;  /* 0x0000006000007945 */ /* 0x000fe20003800000 */
[----:B------:R-:W-:-:S07]  /*23410*/  IMAD.MOV.U32 R15, RZ, RZ, -0x1 ;  /* 0xffffffffff0f7424 */ /* 0x000fce00078e00ff */
[----:B------:R-:W-:Y:S05]  /*23420*/  WARPSYNC.COLLECTIVE R15, `(.L_x_9726) ;  /* 0x000000000f0c7348 */ /* 0x000fea0003c00000 */
[----:B------:R-:W-:Y:S02]  /*23430*/  ELECT P6, UR62, PT ;  /* 0x00000000003e782f */ /* 0x000fe400038c0000 */
[----:B------:R-:W-:Y:S01]  /*23440*/  MOV R14, UR62 ;  /* 0x0000003e000e7c02 */ /* 0x000fe20008000f00 */
[----:B------:R-:W-:Y:S10]  /*23450*/  ENDCOLLECTIVE ;  /* 0x000000000000791b */ /* 0x000ff40003800000 */
.L_x_9726:
[----:B------:R-:W-:Y:S05]  /*23460*/  BSYNC B0 ;  /* 0x0000000000007941 */ /* 0x000fea0003800000 */
.L_x_9725:
[----:B------:R-:W-:Y:S05]  /*23470*/  BRA `(.L_x_9727) ;  /* 0xffffffbc00e07947 */ /* 0x000fea000383ffff */
.L_x_9613:
[----:B-1----:R1:W2:Y:S02]  /*23480*/  SYNCS.PHASECHK.TRANS64.TRYWAIT P0, [R5+URZ+0x2d840], R4 ;  /* 0x02d84004050075a7 */ /* 0x0022a4000800017f */
[----:B--2---:R-:W-:Y:S05]  /*23490*/  @!P0 NANOSLEEP.SYNCS 0x989680 ;  /* 0x009896800000895d */ /* 0x004fea0003900000 */
[----:B------:R-:W2:Y:S02]  /*234a0*/  @!P0 SYNCS.PHASECHK.TRANS64 P0, [R5+URZ+0x2d840], R4 ;  /* 0x02d84004050085a7 */ /* 0x000ea4000800007f */
[----:B--2---:R-:W-:Y:S05]  /*234b0*/  @!P0 BRA `(.L_x_9613) ;  /* 0xfffffffc00f08947 */ /* 0x004fea000383ffff */
[----:B------:R-:W-:Y:S05]  /*234c0*/  BRA `(.L_x_9728) ;  /* 0xffffffc000307947 */ /* 0x000fea000383ffff */
.L_x_9616:
[----:B0-----:R0:W1:Y:S02]  /*234d0*/  SYNCS.PHASECHK.TRANS64.TRYWAIT P0, [R29+URZ+0x2d820], R4 ;  /* 0x02d820041d0075a7 */ /* 0x001064000800017f */
[----:B-1----:R-:W-:Y:S05]  /*234e0*/  @!P0 NANOSLEEP.SYNCS 0x989680 ;  /* 0x009896800000895d */ /* 0x002fea0003900000 */
[----:B------:R-:W1:Y:S02]  /*234f0*/  @!P0 SYNCS.PHASECHK.TRANS64 P0, [R29+URZ+0x2d820], R4 ;  /* 0x02d820041d0085a7 */ /* 0x000e64000800007f */
[----:B-1----:R-:W-:Y:S05]  /*23500*/  @!P0 BRA `(.L_x_9616) ;  /* 0xfffffffc00f08947 */ /* 0x002fea000383ffff */
[----:B------:R-:W-:Y:S05]  /*23510*/  BRA `(.L_x_9729) ;  /* 0xffffffc400607947 */ /* 0x000fea000383ffff */
.L_x_9624:
[----:B0-----:R0:W1:Y:S02]  /*23520*/  SYNCS.PHASECHK.TRANS64.TRYWAIT P0, [R3+URZ+0x2d840], R2 ;  /* 0x02d84002030075a7 */ /* 0x001064000800017f */
[----:B-1----:R-:W-:Y:S05]  /*23530*/  @!P0 NANOSLEEP.SYNCS 0x989680 ;  /* 0x009896800000895d */ /* 0x002fea0003900000 */
[----:B------:R-:W1:Y:S02]  /*23540*/  @!P0 SYNCS.PHASECHK.TRANS64 P0, [R3+URZ+0x2d840], R2 ;  /* 0x02d84002030085a7 */ /* 0x000e64000800007f */
[----:B-1----:R-:W-:Y:S05]  /*23550*/  @!P0 BRA `(.L_x_9624) ;  /* 0xfffffffc00f08947 */ /* 0x002fea000383ffff */
[----:B------:R-:W-:Y:S05]  /*23560*/  BRA `(.L_x_9730) ;  /* 0xffffffc800087947 */ /* 0x000fea000383ffff */
.L_x_9626:
[----:B0-----:R0:W1:Y:S02]  /*23570*/  SYNCS.PHASECHK.TRANS64.TRYWAIT P0, [R2+URZ+0x2d860], R3 ;  /* 0x02d86003020075a7 */ /* 0x001064000800017f */
[----:B-1----:R-:W-:Y:S05]  /*23580*/  @!P0 NANOSLEEP.SYNCS 0x989680 ;  /* 0x009896800000895d */ /* 0x002fea0003900000 */
[----:B------:R-:W1:Y:S02]  /*23590*/  @!P0 SYNCS.PHASECHK.TRANS64 P0, [R2+URZ+0x2d860], R3 ;  /* 0x02d86003020085a7 */ /* 0x000e64000800007f */
[----:B-1----:R-:W-:Y:S05]  /*235a0*/  @!P0 BRA `(.L_x_9626) ;  /* 0xfffffffc00f08947 */ /* 0x002fea000383ffff */
[----:B------:R-:W-:Y:S05]  /*235b0*/  BRA `(.L_x_9731) ;  /* 0xffffffc800947947 */ /* 0x000fea000383ffff */
.L_x_9632:
[----:B-1----:R1:W2:Y:S02]  /*235c0*/  SYNCS.PHASECHK.TRANS64.TRYWAIT P0, [R3+URZ+0x2d840], R2 ;  /* 0x02d84002030075a7 */ /* 0x0022a4000800017f */
[----:B--2---:R-:W-:Y:S05]  /*235d0*/  @!P0 NANOSLEEP.SYNCS 0x989680 ;  /* 0x009896800000895d */ /* 0x004fea0003900000 */
[----:B------:R-:W2:Y:S02]  /*235e0*/  @!P0 SYNCS.PHASECHK.TRANS64 P0, [R3+URZ+0x2d840], R2 ;  /* 0x02d84002030085a7 */ /* 0x000ea4000800007f */
[----:B--2---:R-:W-:Y:S05]  /*235f0*/  @!P0 BRA `(.L_x_9632) ;  /* 0xfffffffc00f08947 */ /* 0x004fea000383ffff */
[----:B------:R-:W-:Y:S05]  /*23600*/  BRA `(.L_x_9732) ;  /* 0xffffffcc00e87947 */ /* 0x000fea000383ffff */
.L_x_9634:
[----:B0-----:R0:W1:Y:S02]  /*23610*/  SYNCS.PHASECHK.TRANS64.TRYWAIT P0, [R3+URZ+0x2d860], R24 ;  /* 0x02d86018030075a7 */ /* 0x001064000800017f */
[----:B-1----:R-:W-:Y:S05]  /*23620*/  @!P0 NANOSLEEP.SYNCS 0x989680 ;  /* 0x009896800000895d */ /* 0x002fea0003900000 */
[----:B------:R-:W1:Y:S02]  /*23630*/  @!P0 SYNCS.PHASECHK.TRANS64 P0, [R3+URZ+0x2d860], R24 ;  /* 0x02d86018030085a7 */ /* 0x000e64000800007f */
[----:B-1----:R-:W-:Y:S05]  /*23640*/  @!P0 BRA `(.L_x_9634) ;  /* 0xfffffffc00f08947 */ /* 0x002fea000383ffff */
[----:B------:R-:W-:Y:S05]  /*23650*/  BRA `(.L_x_9733) ;  /* 0xffffffd000747947 */ /* 0x000fea000383ffff */
.L_x_9640:
[----:B-1----:R1:W2:Y:S02]  /*23660*/  SYNCS.PHASECHK.TRANS64.TRYWAIT P0, [R2+URZ+0x2d840], R3 ;  /* 0x02d84003020075a7 */ /* 0x0022a4000800017f */
[----:B--2---:R-:W-:Y:S05]  /*23670*/  @!P0 NANOSLEEP.SYNCS 0x989680 ;  /* 0x009896800000895d */ /* 0x004fea0003900000 */
[----:B------:R-:W2:Y:S02]  /*23680*/  @!P0 SYNCS.PHASECHK.TRANS64 P0, [R2+URZ+0x2d840], R3 ;  /* 0x02d84003020085a7 */ /* 0x000ea4000800007f */
[----:B--2---:R-:W-:Y:S05]  /*23690*/  @!P0 BRA `(.L_x_9640) ;  /* 0xfffffffc00f08947 */ /* 0x004fea000383ffff */
[----:B------:R-:W-:Y:S05]  /*236a0*/  BRA `(.L_x_9734) ;  /* 0xffffffd400a07947 */ /* 0x000fea000383ffff */
.L_x_9642:
[----:B0-----:R0:W1:Y:S02]  /*236b0*/  SYNCS.PHASECHK.TRANS64.TRYWAIT P0, [R2+URZ+0x2d860], R11 ;  /* 0x02d8600b020075a7 */ /* 0x001064000800017f */
[----:B-1----:R-:W-:Y:S05]  /*236c0*/  @!P0 NANOSLEEP.SYNCS 0x989680 ;  /* 0x009896800000895d */ /* 0x002fea0003900000 */
[----:B------:R-:W1:Y:S02]  /*236d0*/  @!P0 SYNCS.PHASECHK.TRANS64 P0, [R2+URZ+0x2d860], R11 ;  /* 0x02d8600b020085a7 */ /* 0x000e64000800007f */
[----:B-1----:R-:W-:Y:S05]  /*236e0*/  @!P0 BRA `(.L_x_9642) ;  /* 0xfffffffc00f08947 */ /* 0x002fea000383ffff */
[----:B------:R-:W-:Y:S05]  /*236f0*/  BRA `(.L_x_9735) ;  /* 0xffffffd8002c7947 */ /* 0x000fea000383ffff */
.L_x_9650:
[----:B0-----:R0:W1:Y:S02]  /*23700*/  SYNCS.PHASECHK.TRANS64.TRYWAIT P0, [R3+URZ+0x2d860], R2 ;  /* 0x02d86002030075a7 */ /* 0x001064000800017f */
[----:B-1----:R-:W-:Y:S05]  /*23710*/  @!P0 NANOSLEEP.SYNCS 0x989680 ;  /* 0x009896800000895d */ /* 0x002fea0003900000 */
[----:B------:R-:W1:Y:S02]  /*23720*/  @!P0 SYNCS.PHASECHK.TRANS64 P0, [R3+URZ+0x2d860], R2 ;  /* 0x02d86002030085a7 */ /* 0x000e64000800007f */
[----:B-1----:R-:W-:Y:S05]  /*23730*/  @!P0 BRA `(.L_x_9650) ;  /* 0xfffffffc00f08947 */ /* 0x002fea000383ffff */
[----:B------:R-:W-:Y:S05]  /*23740*/  BRA `(.L_x_9736) ;  /* 0xffffffdc00307947 */ /* 0x000fea000383ffff */
.L_x_9653:
[----:B------:R-:W-:Y:S01]  /*23750*/  BSSY B0, `(.L_x_9737) ;  /* 0x0000008000007945 */ /* 0x000fe20003800000 */
[----:B------:R-:W-:Y:S02]  /*23760*/  IMAD.MOV.U32 R13, RZ, RZ, R16 ;  /* 0x000000ffff0d7224 */ /* 0x000fe400078e0010 */
[----:B------:R-:W-:Y:S02]  /*23770*/  IMAD.MOV.U32 R12, RZ, RZ, RZ ;  /* 0x000000ffff0c7224 */ /* 0x000fe400078e00ff */
[----:B0-----:R-:W-:Y:S02]  /*23780*/  IMAD.MOV.U32 R11, RZ, RZ, 0x1f ;  /* 0x0000001fff0b7424 */ /* 0x001fe400078e00ff */
[----:B------:R-:W-:-:S07]  /*23790*/  IMAD.MOV.U32 R15, RZ, RZ, -0x1 ;  /* 0xffffffffff0f7424 */ /* 0x000fce00078e00ff */
[----:B------:R-:W-:Y:S05]  /*237a0*/  WARPSYNC.COLLECTIVE R15, `(.L_x_9738) ;  /* 0x000000000f087348 */ /* 0x000fea0003c00000 */
[----:B------:R0:W1:Y:S02]  /*237b0*/  SHFL.IDX P6, R14, R13, R12, R11 ;  /* 0x0000000c0d0e7389 */ /* 0x00006400000c000b */
[----:B01----:R-:W-:Y:S01]  /*237c0*/  ENDCOLLECTIVE ;  /* 0x000000000000791b */ /* 0x003fe20003800000 */
.L_x_9738:
[----:B------:R-:W-:Y:S05]  /*237d0*/  BSYNC B0 ;  /* 0x0000000000007941 */ /* 0x000fea0003800000 */
.L_x_9737:
        /* <DEDUP_REMOVED lines=8> */
.L_x_9739:
[----:B------:R-:W-:Y:S01]  /*23860*/  IMAD.MOV.U32 R5, RZ, RZ, R14 ;  /* 0x000000ffff057224 */ /* 0x000fe200078e000e */
[----:B------:R-:W-:Y:S06]  /*23870*/  BRA `(.L_x_9740) ;  /* 0xffffffdc00b87947 */ /* 0x000fec000383ffff */
.L_x_9656:
        /* <DEDUP_REMOVED lines=8> */
.L_x_9742:
[----:B------:R-:W-:Y:S05]  /*23900*/  BSYNC B0 ;  /* 0x0000000000007941 */ /* 0x000fea0003800000 */
.L_x_9741:
        /* <DEDUP_REMOVED lines=10> */
.L_x_9743:
        /* <DEDUP_REMOVED lines=8> */
.L_x_9744:
        /* <DEDUP_REMOVED lines=8> */
.L_x_9745:
        /* <DEDUP_REMOVED lines=8> */
.L_x_9746:
        /* <DEDUP_REMOVED lines=8> */
.L_x_9747:
[----:B------:R-:W-:Y:S05]  /*23bb0*/  BRA `(.L_x_9748) ;  /* 0xffffffdc00747947 */ /* 0x000fea000383ffff */
.L_x_9661:
        /* <DEDUP_REMOVED lines=8> */
.L_x_9750:
[----:B------:R-:W-:Y:S05]  /*23c40*/  BSYNC B0 ;  /* 0x0000000000007941 */ /* 0x000fea0003800000 */
.L_x_9749:
        /* <DEDUP_REMOVED lines=10> */
.L_x_9751:
        /* <DEDUP_REMOVED lines=8> */
.L_x_9752:
        /* <DEDUP_REMOVED lines=8> */
.L_x_9753:
        /* <DEDUP_REMOVED lines=8> */
.L_x_9754:
        /* <DEDUP_REMOVED lines=8> */
.L_x_9755:
[----:B------:R-:W-:Y:S05]  /*23ef0*/  BRA `(.L_x_9756) ;  /* 0xffffffdc00507947 */ /* 0x000fea000383ffff */
.L_x_9663:
[----:B------:R-:W-:Y:S01]  /*23f00*/  BSSY B0, `(.L_x_9757) ;  /* 0x0000006000007945 */ /* 0x000fe20003800000 */
[----:B------:R-:W-:Y:S01]  /*23f10*/  PLOP3.LUT P6, PT, P6, PT, PT, 0x8, 0x0 ;  /* 0x000000000000781c */ /* 0x000fe200037ce170 */
[----:B------:R-:W-:-:S12]  /*23f20*/  IMAD.MOV.U32 R15, RZ, RZ, -0x1 ;  /* 0xffffffffff0f7424 */ /* 0x000fd800078e00ff */
[----:B01-3--:R-:W-:Y:S05]  /*23f30*/  WARPSYNC.COLLECTIVE R15, `(.L_x_9758) ;  /* 0x000000000f087348 */ /* 0x00bfea0003c00000 */
[----:B------:R-:W-:Y:S01]  /*23f40*/  VOTE.ANY R14, PT, P6 ;  /* 0x00000000000e7806 */ /* 0x000fe200030e0100 */
[----:B01-3--:R-:W-:Y:S06]  /*23f50*/  ENDCOLLECTIVE ;  /* 0x000000000000791b */ /* 0x00bfec0003800000 */
.L_x_9758:
[----:B------:R-:W-:Y:S05]  /*23f60*/  BSYNC B0 ;  /* 0x0000000000007941 */ /* 0x000fea0003800000 */
.L_x_9757:
        /* <DEDUP_REMOVED lines=9> */
.L_x_9759:
[----:B------:R-:W-:Y:S01]  /*24000*/  IMAD.MOV.U32 R17, RZ, RZ, R14 ;  /* 0x000000ffff117224 */ /* 0x000fe200078e000e */
[----:B------:R-:W-:Y:S06]  /*24010*/  BRA `(.L_x_9760) ;  /* 0xffffffdc00407947 */ /* 0x000fec000383ffff */
.L_x_9665:
[----:B------:R-:W-:Y:S01]  /*24020*/  BSSY B0, `(.L_x_9761) ;  /* 0x0000007000007945 */ /* 0x000fe20003800000 */
[----:B------:R-:W-:Y:S02]  /*24030*/  IMAD.MOV.U32 R13, RZ, RZ, R3 ;  /* 0x000000ffff0d7224 */ /* 0x000fe400078e0003 */
[----:B------:R-:W-:Y:S02]  /*24040*/  IMAD.MOV.U32 R11, RZ, RZ, 0x1f ;  /* 0x0000001fff0b7424 */ /* 0x000fe400078e00ff */
[----:B------:R-:W-:-:S07]  /*24050*/  IMAD.MOV.U32 R15, RZ, RZ, -0x1 ;  /* 0xffffffffff0f7424 */ /* 0x000fce00078e00ff */
[----:B01234-:R-:W-:Y:S05]  /*24060*/  WARPSYNC.COLLECTIVE R15, `(.L_x_9762) ;  /* 0x000000000f087348 */ /* 0x01ffea0003c00000 */
[----:B------:R0:W0:Y:S02]  /*24070*/  SHFL.IDX P6, R14, R13, R12, R11 ;  /* 0x0000000c0d0e7389 */ /* 0x00002400000c000b */
[----:B01234-:R-:W-:Y:S01]  /*24080*/  ENDCOLLECTIVE ;  /* 0x000000000000791b */ /* 0x01ffe20003800000 */
.L_x_9762:
[----:B------:R-:W-:Y:S05]  /*24090*/  BSYNC B0 ;  /* 0x0000000000007941 */ /* 0x000fea0003800000 */
.L_x_9761:
[----:B------:R-:W-:Y:S05]  /*240a0*/  BRA `(.L_x_9664) ;  /* 0xffffffdc00387947 */ /* 0x000fea000383ffff */
.L_x_9669:
[----:B0-----:R0:W1:Y:S02]  /*240b0*/  SYNCS.PHASECHK.TRANS64.TRYWAIT P0, [R9+URZ+0x2d820], R0 ;  /* 0x02d82000090075a7 */ /* 0x001064000800017f */
[----:B-1----:R-:W-:Y:S05]  /*240c0*/  @!P0 NANOSLEEP.SYNCS 0x989680 ;  /* 0x009896800000895d */ /* 0x002fea0003900000 */
[----:B------:R-:W1:Y:S02]  /*240d0*/  @!P0 SYNCS.PHASECHK.TRANS64 P0, [R9+URZ+0x2d820], R0 ;  /* 0x02d82000090085a7 */ /* 0x000e64000800007f */
[----:B-1----:R-:W-:Y:S05]  /*240e0*/  @!P0 BRA `(.L_x_9669) ;  /* 0xfffffffc00f08947 */ /* 0x002fea000383ffff */
[----:B------:R-:W-:Y:S05]  /*240f0*/  BRA `(.L_x_9763) ;  /* 0xffffffe000a47947 */ /* 0x000fea000383ffff */
.L_x_9670:
        /* <DEDUP_REMOVED lines=11> */
.L_x_9765:
[----:B------:R-:W-:Y:S05]  /*241b0*/  BSYNC B0 ;  /* 0x0000000000007941 */ /* 0x000fea0003800000 */
.L_x_9764:
[----:B------:R-:W-:Y:S05]  /*241c0*/  BRA `(.L_x_9766) ;  /* 0xffffffe0008c7947 */ /* 0x000fea000383ffff */
.L_x_9671:
[----:B------:R-:W-:Y:S01]  /*241d0*/  BSSY B0, `(.L_x_9767) ;  /* 0x0000006000007945 */ /* 0x000fe20003800000 */
[----:B------:R-:W-:-:S07]  /*241e0*/  IMAD.MOV.U32 R15, RZ, RZ, -0x1 ;  /* 0xffffffffff0f7424 */ /* 0x000fce00078e00ff */
[----:B0-----:R-:W-:Y:S05]  /*241f0*/  WARPSYNC.COLLECTIVE R15, `(.L_x_9768) ;  /* 0x000000000f0c7348 */ /* 0x001fea0003c00000 */
[----:B------:R-:W-:Y:S02]  /*24200*/  ELECT P6, UR62, PT ;  /* 0x00000000003e782f */ /* 0x000fe400038c0000 */
[----:B------:R-:W-:Y:S01]  /*24210*/  MOV R14, UR62 ;  /* 0x0000003e000e7c02 */ /* 0x000fe20008000f00 */
[----:B0-----:R-:W-:Y:S10]  /*24220*/  ENDCOLLECTIVE ;  /* 0x000000000000791b */ /* 0x001ff40003800000 */
.L_x_9768:
[----:B------:R-:W-:Y:S05]  /*24230*/  BSYNC B0 ;  /* 0x0000000000007941 */ /* 0x000fea0003800000 */
.L_x_9767:
[----:B------:R-:W-:Y:S05]  /*24240*/  BRA `(.L_x_9769) ;  /* 0xffffffe000807947 */ /* 0x000fea000383ffff */
.L_x_9673:
[----:B0-----:R0:W1:Y:S02]  /*24250*/  SYNCS.PHASECHK.TRANS64.TRYWAIT P0, [R7+URZ], R2 ;  /* 0x00000002070075a7 */ /* 0x001064000800017f */
[----:B-1----:R-:W-:Y:S05]  /*24260*/  @!P0 NANOSLEEP.SYNCS 0x989680 ;  /* 0x009896800000895d */ /* 0x002fea0003900000 */
[----:B------:R-:W1:Y:S02]  /*24270*/  @!P0 SYNCS.PHASECHK.TRANS64 P0, [R7+URZ], R2 ;  /* 0x00000002070085a7 */ /* 0x000e64000800007f */
[----:B-1----:R-:W-:Y:S05]  /*24280*/  @!P0 BRA `(.L_x_9673) ;  /* 0xfffffffc00f08947 */ /* 0x002fea000383ffff */
[----:B------:R-:W-:Y:S05]  /*24290*/  BRA `(.L_x_9770) ;  /* 0xffffffe000b47947 */ /* 0x000fea000383ffff */
.L_x_9674:
[----:B-1----:R1:W2:Y:S02]  /*242a0*/  SYNCS.PHASECHK.TRANS64.TRYWAIT P0, [R3+URZ], R0 ;  /* 0x00000000030075a7 */ /* 0x0022a4000800017f */
[----:B--2---:R-:W-:Y:S05]  /*242b0*/  @!P0 NANOSLEEP.SYNCS 0x989680 ;  /* 0x009896800000895d */ /* 0x004fea0003900000 */
[----:B------:R-:W2:Y:S02]  /*242c0*/  @!P0 SYNCS.PHASECHK.TRANS64 P0, [R3+URZ], R0 ;  /* 0x00000000030085a7 */ /* 0x000ea4000800007f */
[----:B--2---:R-:W-:Y:S05]  /*242d0*/  @!P0 BRA `(.L_x_9674) ;  /* 0xfffffffc00f08947 */ /* 0x004fea000383ffff */
[----:B------:R-:W-:Y:S05]  /*242e0*/  BRA `(.L_x_9771) ;  /* 0xffffffe000a87947 */ /* 0x000fea000383ffff */
.L_x_9676:
[----:B-1----:R1:W2:Y:S02]  /*242f0*/  SYNCS.PHASECHK.TRANS64.TRYWAIT P0, [R5+URZ], R2 ;  /* 0x00000002050075a7 */ /* 0x0022a4000800017f */
[----:B--2---:R-:W-:Y:S05]  /*24300*/  @!P0 NANOSLEEP.SYNCS 0x989680 ;  /* 0x009896800000895d */ /* 0x004fea0003900000 */
[----:B------:R-:W2:Y:S02]  /*24310*/  @!P0 SYNCS.PHASECHK.TRANS64 P0, [R5+URZ], R2 ;  /* 0x00000002050085a7 */ /* 0x000ea4000800007f */
[----:B--2---:R-:W-:Y:S05]  /*24320*/  @!P0 BRA `(.L_x_9676) ;  /* 0xfffffffc00f08947 */ /* 0x004fea000383ffff */
[----:B------:R-:W-:Y:S05]  /*24330*/  BRA `(.L_x_9772) ;  /* 0xffffffe000ac7947 */ /* 0x000fea000383ffff */
.L_x_9773:
        /* <DEDUP_REMOVED lines=12> */
.L_x_12778:


//--------------------- .text._ZN7cutlass13device_kernelIN5flash11enable_sm90INS1_16FlashAttnFwdSm90INS1_25CollectiveMainloopFwdSm90ILi2EN4cute5tupleIJNS5_1CILi1EEES8_S8_EEENS6_IJNS7_ILi192EEENS7_ILi144EEENS7_ILi96EEEEEELi96ENS_10bfloat16_tEfNS_4arch4Sm90ELb1ELb0ELb1ELb0ELb0ELb0ELb0ELb0ELb1ELb0ELb0ELb0EEENS1_21CollectiveEpilogueFwdINS6_IJSA_SC_SB_EEES9_SE_SG_Li384ELb0ELb0ELb0ELb0EEENS1_30DynamicPersistentTileSchedulerILi384ELi32ELb0ELb0ELb1EEEEEEEEEvNT_6ParamsE --------------------------
	.section	.text._ZN7cutlass13device_kernelIN5flash11enable_sm90INS1_16FlashAttnFwdSm90INS1_25CollectiveMainloopFwdSm90ILi2EN4cute5tupleIJNS5_1CILi1EEES8_S8_EEENS6_IJNS7_ILi192EEENS7_ILi144EEENS7_ILi96EEEEEELi96ENS_10bfloat16_tEfNS_4arch4Sm90ELb1ELb0ELb1ELb0ELb0ELb0ELb0ELb0ELb1ELb0ELb0ELb0EEENS1_21CollectiveEpilogueFwdINS6_IJSA_SC_SB_EEES9_SE_SG_Li384ELb0ELb0ELb0ELb0EEENS1_30DynamicPersistentTileSchedulerILi384ELi32ELb0ELb0ELb1EEEEEEEEEvNT_6ParamsE,"ax",@progbits
	.align	128
.text._ZN7cutlass13device_kernelIN5flash11enable_sm90INS1_16FlashAttnFwdSm90INS1_25CollectiveMainloopFwdSm90ILi2EN4cute5tupleIJNS5_1CILi1EEES8_S8_EEENS6_IJNS7_ILi192EEENS7_ILi144EEENS7_ILi96EEEEEELi96ENS_10bfloat16_tEfNS_4arch4Sm90ELb1ELb0ELb1ELb0ELb0ELb0ELb0ELb0ELb1ELb0ELb0ELb0EEENS1_21CollectiveEpilogueFwdINS6_IJSA_SC_SB_EEES9_SE_SG_Li384ELb0ELb0ELb0ELb0EEENS1_30DynamicPersistentTileSchedulerILi384ELi32ELb0ELb0ELb1EEEEEEEEEvNT_6ParamsE:
        .type           _ZN7cutlass13device_kernelIN5flash11enable_sm90INS1_16FlashAttnFwdSm90INS1_25CollectiveMainloopFwdSm90ILi2EN4cute5tupleIJNS5_1CILi1EEES8_S8_EEENS6_IJNS7_ILi192EEENS7_ILi144EEENS7_ILi96EEEEEELi96ENS_10bfloat16_tEfNS_4arch4Sm90ELb1ELb0ELb1ELb0ELb0ELb0ELb0ELb0ELb1ELb0ELb0ELb0EEENS1_21CollectiveEpilogueFwdINS6_IJSA_SC_SB_EEES9_SE_SG_Li384ELb0ELb0ELb0ELb0EEENS1_30DynamicPersistentTileSchedulerILi384ELi32ELb0ELb0ELb1EEEEEEEEEvNT_6ParamsE,@function
        .size           _ZN7cutlass13device_kernelIN5flash11enable_sm90INS1_16FlashAttnFwdSm90INS1_25CollectiveMainloopFwdSm90ILi2EN4cute5tupleIJNS5_1CILi1EEES8_S8_EEENS6_IJNS7_ILi192EEENS7_ILi144EEENS7_ILi96EEEEEELi96ENS_10bfloat16_tEfNS_4arch4Sm90ELb1ELb0ELb1ELb0ELb0ELb0ELb0ELb0ELb1ELb0ELb0ELb0EEENS1_21CollectiveEpilogueFwdINS6_IJSA_SC_SB_EEES9_SE_SG_Li384ELb0ELb0ELb0ELb0EEENS1_30DynamicPersistentTileSchedulerILi384ELi32ELb0ELb0ELb1EEEEEEEEEvNT_6ParamsE,(.L_x_12779 - _ZN7cutlass13device_kernelIN5flash11enable_sm90INS1_16FlashAttnFwdSm90INS1_25CollectiveMainloopFwdSm90ILi2EN4cute5tupleIJNS5_1CILi1EEES8_S8_EEENS6_IJNS7_ILi192EEENS7_ILi144EEENS7_ILi96EEEEEELi96ENS_10bfloat16_tEfNS_4arch4Sm90ELb1ELb0ELb1ELb0ELb0ELb0ELb0ELb0ELb1ELb0ELb0ELb0EEENS1_21CollectiveEpilogueFwdINS6_IJSA_SC_SB_EEES9_SE_SG_Li384ELb0ELb0ELb0ELb0EEENS1_30DynamicPersistentTileSchedulerILi384ELi32ELb0ELb0ELb1EEEEEEEEEvNT_6ParamsE)
        .other          _ZN7cutlass13device_kernelIN5flash11enable_sm90INS1_16FlashAttnFwdSm90INS1_25CollectiveMainloopFwdSm90ILi2EN4cute5tupleIJNS5_1CILi1EEES8_S8_EEENS6_IJNS7_ILi192EEENS7_ILi144EEENS7_ILi96EEEEEELi96ENS_10bfloat16_tEfNS_4arch4Sm90ELb1ELb0ELb1ELb0ELb0ELb0ELb0ELb0ELb1ELb0ELb0ELb0EEENS1_21CollectiveEpilogueFwdINS6_IJSA_SC_SB_EEES9_SE_SG_Li384ELb0ELb0ELb0ELb0EEENS1_30DynamicPersistentTileSchedulerILi384ELi32ELb0ELb0ELb1EEEEEEEEEvNT_6ParamsE,@"STO_CUDA_ENTRY STV_DEFAULT"
_ZN7cutlass13device_kernelIN5flash11enable_sm90INS1_16FlashAttnFwdSm90INS1_25CollectiveMainloopFwdSm90ILi2EN4cute5tupleIJNS5_1CILi1EEES8_S8_EEENS6_IJNS7_ILi192EEENS7_ILi144EEENS7_ILi96EEEEEELi96ENS_10bfloat16_tEfNS_4arch4Sm90ELb1ELb0ELb1ELb0ELb0ELb0ELb0ELb0ELb1ELb0ELb0ELb0EEENS1_21CollectiveEpilogueFwdINS6_IJSA_SC_SB_EEES9_SE_SG_Li384ELb0ELb0ELb0ELb0EEENS1_30DynamicPersistentTileSchedulerILi384ELi32ELb0ELb0ELb1EEEEEEEEEvNT_6ParamsE:
[----:B------:R-:W1:Y:S01]  /*0000*/  LDC R1, c[0x0][0x28] ;  /* 0x00000a00ff017b82 */ /* 0x000e620000000800 */
[----:B------:R-:W2:Y:S01]  /*0010*/  S2R R2, SR_TID.X ;  /* 0x0000000000027919 */ /* 0x000ea20000002100 */
[----:B------:R-:W-:Y:S01]  /*0020*/  ELECT P0, URZ, PT ;  /* 0x00000000003f782f */ /* 0x000fe20003800000 */
[----:B------:R-:W-:Y:S01]  /*0030*/  BSSY B0, `(.L_x_9774) ;  /* 0x0000013000007945 */ /* 0x000fe20003800000 */
[----:B--2---:R-:W-:-:S05]  /*0040*/  SHF.R.U32.HI R0, RZ, 0x5, R2 ;  /* 0x00000005ff007819 */ /* 0x004fca0000011602 */
        /* <DEDUP_REMOVED lines=17> */
.L_x_9775:
[----:B------:R-:W-:Y:S05]  /*0160*/  BSYNC B0 ;  /* 0x0000000000007941 */ /* 0x000fea0003800000 */
.L_x_9774:
        /* <DEDUP_REMOVED lines=36> */
.L_x_9776:
        /* <DEDUP_REMOVED lines=22> */
.L_x_9777:
        /* <DEDUP_REMOVED lines=18> */
.L_x_9778:
        /* <DEDUP_REMOVED lines=22> */
.L_x_9779:
        /* <DEDUP_REMOVED lines=22> */
.L_x_9780:
[----:B---3--:R-:W-:Y:S01]  /*08f0*/  ISETP.NE.AND P0, PT, R3, RZ, PT ;  /* 0x000000ff0300720c */ /* 0x008fe20003f05270 */
[----:B------:R-:W-:Y:S01]  /*0900*/  IMAD.MOV.U32 R17, RZ, RZ, 0x1 ;  /* 0x00000001ff117424 */ /* 0x000fe200078e00ff */
[----:B------:R-:W-:Y:S01]  /*0910*/  NOP ;  /* 0x0000000000007918 */ /* 0x000fe20000000000 */
[----:B------:R-:W-:-:S03]  /*0920*/  LOP3.LUT R18, R2, 0x7f, RZ, 0xc0, !PT ;  /* 0x0000007f02127812 */ /* 0x000fc600078ec0ff */
[----:B------:R-:W-:Y:S01]  /*0930*/  SEL R17, R17, 0x2, !P0 ;  /* 0x0000000211117807 */ /* 0x000fe20004000000 */
[----:B-12-4-:R-:W-:Y:S06]  /*0940*/  BAR.SYNC.DEFER_BLOCKING 0x0 ;  /* 0x0000000000007b1d */ /* 0x016fec0000010000 */
[----:B------:R-:W-:Y:S05]  /*0950*/  @!P0 BRA `(.L_x_9781) ;  /* 0x000000f800508947 */ /* 0x000fea0003800000 */
.L_x_9782:
        /* <DEDUP_REMOVED lines=16> */
[----:B------:R-:W-:Y:S01]  /*0a60*/  LOP3.LUT R144, R17, 0x1, RZ, 0xfc, !PT ;  /* 0x0000000111907812 */ /* 0x000fe200078efcff */
[----:B------:R-:W-:Y:S01]  /*0a70*/  IMAD.MOV.U32 R18, RZ, RZ, RZ ;  /* 0x000000ffff127224 */ /* 0x000fe200078e00ff */
[----:B------:R-:W-:Y:S01]  /*0a80*/  SHF.R.S32.HI R3, RZ, 0x1f, R0 ;  /* 0x0000001fff037819 */ /* 0x000fe20000011400 */
[----:B------:R-:W-:-:S03]  /*0a90*/  UMOV UR46, URZ ;  /* 0x0000003f002e7c82 */ /* 0x000fc60008000000 */
[CC--:B------:R-:W-:Y:S01]  /*0aa0*/  LEA.HI R6, R3.reuse, R0.reuse, RZ, 0x4 ;  /* 0x0000000003067211 */ /* 0x0c0fe200078f20ff */
[----:B------:R-:W2:Y:S01]  /*0ab0*/  S2UR UR6, SR_SWINHI ;  /* 0x00000000000679c3 */ /* 0x000ea20000002f00 */
[CC--:B------:R-:W-:Y:S02]  /*0ac0*/  LEA.HI R4, R3.reuse, R0.reuse, RZ, 0x7 ;  /* 0x0000000003047211 */ /* 0x0c0fe400078f38ff */
[----:B------:R-:W-:Y:S02]  /*0ad0*/  LEA.HI R8, R3, R0, RZ, 0x5 ;  /* 0x0000000003087211 */ /* 0x000fe400078f28ff */
[----:B------:R-:W-:Y:S02]  /*0ae0*/  SHF.R.S32.HI R7, RZ, 0x4, R6 ;  /* 0x00000004ff077819 */ /* 0x000fe40000011406 */
[----:B------:R-:W-:Y:S02]  /*0af0*/  LOP3.LUT R3, R6, 0xfffffff0, RZ, 0xc0, !PT ;  /* 0xfffffff006037812 */ /* 0x000fe400078ec0ff */
[----:B------:R-:W-:-:S02]  /*0b00*/  SHF.R.S32.HI R5, RZ, 0x7, R4 ;  /* 0x00000007ff057819 */ /* 0x000fc40000011404 */
[----:B------:R-:W-:Y:S01]  /*0b10*/  LOP3.LUT R9, R4, 0xffffff80, RZ, 0xc0, !PT ;  /* 0xffffff8004097812 */ /* 0x000fe200078ec0ff */
[----:B------:R-:W-:Y:S01]  /*0b20*/  IMAD.IADD R3, R0, 0x1, -R3 ;  /* 0x0000000100037824 */ /* 0x000fe200078e0a03 */
[----:B------:R-:W-:Y:S01]  /*0b30*/  LEA.HI R4, R6, R7, RZ, 0x1 ;  /* 0x0000000706047211 */ /* 0x000fe200078f08ff */
[----:B------:R-:W-:Y:S01]  /*0b40*/  IMAD.HI R10, R5, 0x55555556, RZ ;  /* 0x55555556050a7827 */ /* 0x000fe200078e02ff */
[----:B------:R-:W-:Y:S01]  /*0b50*/  SHF.R.S32.HI R8, RZ, 0x5, R8 ;  /* 0x00000005ff087819 */ /* 0x000fe20000011408 */
[----:B-1----:R-:W-:Y:S01]  /*0b60*/  ULEA UR47, UR4, UR47, 0x18 ;  /* 0x0000002f042f7291 */ /* 0x002fe2000f8ec03f */
[----:B------:R-:W-:Y:S01]  /*0b70*/  LOP3.LUT R4, R4, 0x1ffffffe, RZ, 0xc0, !PT ;  /* 0x1ffffffe04047812 */ /* 0x000fe200078ec0ff */
[----:B------:R-:W-:Y:S01]  /*0b80*/  IMAD.IADD R9, R0, 0x1, -R9 ;  /* 0x0000000100097824 */ /* 0x000fe200078e0a09 */
[--C-:B------:R-:W-:Y:S01]  /*0b90*/  SHF.R.S32.HI R0, RZ, 0x1f, R3.reuse ;  /* 0x0000001fff007819 */ /* 0x100fe20000011403 */
[----:B------:R-:W-:Y:S01]  /*0ba0*/  IMAD R14, R8, 0x10, R3 ;  /* 0x00000010080e7824 */ /* 0x000fe200078e0203 */
[----:B------:R-:W-:Y:S01]  /*0bb0*/  LEA.HI R10, R10, R10, RZ, 0x1 ;  /* 0x0000000a0a0a7211 */ /* 0x000fe200078f08ff */
[----:B------:R-:W-:Y:S01]  /*0bc0*/  IMAD.IADD R7, R7, 0x1, -R4 ;  /* 0x0000000107077824 */ /* 0x000fe200078e0a04 */
[CC--:B------:R-:W-:Y:S01]  /*0bd0*/  LEA.HI R4, R0.reuse, R3.reuse, RZ, 0x2 ;  /* 0x0000000300047211 */ /* 0x0c0fe200078f10ff */
[----:B------:R-:W-:Y:S01]  /*0be0*/  UMOV UR4, UR47 ;  /* 0x0000002f00047c82 */ /* 0x000fe20008000000 */
[----:B--2---:R-:W-:Y:S01]  /*0bf0*/  UMOV UR5, UR6 ;  /* 0x0000000600057c82 */ /* 0x004fe20008000000 */
[----:B------:R-:W-:Y:S01]  /*0c00*/  LEA.HI R0, R0, R3, RZ, 0x3 ;  /* 0x0000000300007211 */ /* 0x000fe200078f18ff */
[----:B------:R-:W-:Y:S01]  /*0c10*/  IMAD R10, R10, -0x3, R5 ;  /* 0xfffffffd0a0a7824 */ /* 0x000fe200078e0205 */
[----:B------:R-:W-:Y:S01]  /*0c20*/  SHF.R.S32.HI R6, RZ, 0x1f, R9 ;  /* 0x0000001fff067819 */ /* 0x000fe20000011409 */
[----:B------:R-:W-:Y:S01]  /*0c30*/  IMAD.U32 R150, RZ, RZ, UR4 ;  /* 0x00000004ff967e24 */ /* 0x000fe2000f8e00ff */
[----:B------:R-:W-:Y:S01]  /*0c40*/  SHF.L.U32 R5, R0, 0x4, RZ ;  /* 0x0000000400057819 */ /* 0x000fe200000006ff */
[----:B------:R-:W-:Y:S01]  /*0c50*/  IMAD.U32 R151, RZ, RZ, UR5 ;  /* 0x00000005ff977e24 */ /* 0x000fe2000f8e00ff */
[----:B------:R-:W-:Y:S01]  /*0c60*/  LOP3.LUT R0, R4, 0x7fffffc, RZ, 0xc0, !PT ;  /* 0x07fffffc04007812 */ /* 0x000fe200078ec0ff */
[----:B------:R-:W-:Y:S01]  /*0c70*/  UMOV UR5, URZ ;  /* 0x0000003f00057c82 */ /* 0x000fe20008000000 */
[----:B------:R-:W-:Y:S01]  /*0c80*/  SHF.R.S32.HI R4, RZ, 0x2, R4 ;  /* 0x00000002ff047819 */ /* 0x000fe20000011404 */
[----:B------:R-:W-:Y:S01]  /*0c90*/  IMAD.U32 R148, RZ, RZ, UR5 ;  /* 0x00000005ff947e24 */ /* 0x000fe2000f8e00ff */
[----:B------:R-:W-:Y:S01]  /*0ca0*/  LEA.HI R11, R6, R9, RZ, 0x2 ;  /* 0x00000009060b7211 */ /* 0x000fe200078f10ff */
[----:B------:R-:W-:Y:S01]  /*0cb0*/  IMAD.IADD R0, R3, 0x1, -R0 ;  /* 0x0000000103007824 */ /* 0x000fe200078e0a00 */
[----:B------:R-:W-:Y:S01]  /*0cc0*/  SHF.L.U32 R7, R7, 0x3, RZ ;  /* 0x0000000307077819 */ /* 0x000fe200000006ff */
[----:B------:R-:W-:Y:S01]  /*0cd0*/  IMAD.SHL.U32 R4, R4, 0x40, RZ ;  /* 0x0000004004047824 */ /* 0x000fe200078e00ff */
[--C-:B------:R-:W-:Y:S01]  /*0ce0*/  SHF.R.S32.HI R12, RZ, 0x2, R11.reuse ;  /* 0x00000002ff0c7819 */ /* 0x100fe2000001140b */
[----:B------:R-:W-:Y:S01]  /*0cf0*/  UMOV UR4, UR7 ;  /* 0x0000000700047c82 */ /* 0x000fe20008000000 */
[----:B------:R-:W-:Y:S01]  /*0d00*/  SHF.R.S32.HI R13, RZ, 0x1f, R11 ;  /* 0x0000001fff0d7819 */ /* 0x000fe2000001140b */
[----:B------:R-:W-:Y:S01]  /*0d10*/  IMAD.U32 R3, R14, 0x20, R7 ;  /* 0x000000200e037824 */ /* 0x000fe200078e0007 */
[----:B------:R-:W-:-:S02]  /*0d20*/  LOP3.LUT R4, R4, 0x40, RZ, 0xc0, !PT ;  /* 0x0000004004047812 */ /* 0x000fc400078ec0ff */
[----:B------:R-:W-:Y:S01]  /*0d30*/  LOP3.LUT R5, R5, 0x7fffff80, RZ, 0xc0, !PT ;  /* 0x7fffff8005057812 */ /* 0x000fe200078ec0ff */
[----:B------:R-:W-:Y:S01]  /*0d40*/  IMAD.WIDE R150, R3, 0x2, R150 ;  /* 0x0000000203967825 */ /* 0x000fe200078e0296 */
[----:B------:R-:W-:Y:S02]  /*0d50*/  LEA.HI R13, R13, R12, RZ, 0x3 ;  /* 0x0000000c0d0d7211 */ /* 0x000fe400078f18ff */
[----:B------:R-:W-:Y:S01]  /*0d60*/  LOP3.LUT R7, R4, 0x8, R7, 0xf8, !PT ;  /* 0x0000000804077812 */ /* 0x000fe200078ef807 */
[----:B------:R-:W-:Y:S01]  /*0d70*/  IMAD R5, R8, 0x100, R5 ;  /* 0x0000010008057824 */ /* 0x000fe200078e0205 */
[----:B------:R-:W-:Y:S02]  /*0d80*/  SHF.R.U32.HI R4, RZ, 0x3, R4 ;  /* 0x00000003ff047819 */ /* 0x000fe40000011604 */
[----:B------:R-:W-:Y:S01]  /*0d90*/  LOP3.LUT R13, R13, 0xfffffff8, RZ, 0xc0, !PT ;  /* 0xfffffff80d0d7812 */ /* 0x000fe200078ec0ff */
[----:B------:R-:W-:Y:S01]  /*0da0*/  IMAD R5, R0, 0x10, R5 ;  /* 0x0000001000057824 */ /* 0x000fe200078e0205 */
[----:B------:R-:W-:-:S02]  /*0db0*/  LEA.HI R6, R6, R9, RZ, 0x5 ;  /* 0x0000000906067211 */ /* 0x000fc400078f28ff */
[----:B------:R-:W-:Y:S01]  /*0dc0*/  LOP3.LUT R4, R7, R4, RZ, 0x3c, !PT ;  /* 0x0000000407047212 */ /* 0x000fe200078e3cff */
[----:B------:R-:W-:Y:S01]  /*0dd0*/  IMAD.IADD R13, R12, 0x1, -R13 ;  /* 0x000000010c0d7824 */ /* 0x000fe200078e0a0d */
[----:B------:R-:W-:Y:S02]  /*0de0*/  SHF.R.S32.HI R6, RZ, 0x5, R6 ;  /* 0x00000005ff067819 */ /* 0x000fe40000011406 */
[----:B------:R-:W-:Y:S01]  /*0df0*/  LOP3.LUT R8, R11, 0x7ffffffc, RZ, 0xc0, !PT ;  /* 0x7ffffffc0b087812 */ /* 0x000fe200078ec0ff */
[----:B------:R-:W-:Y:S02]  /*0e00*/  IMAD.IADD R4, R4, 0x1, R5 ;  /* 0x0000000104047824 */ /* 0x000fe400078e0205 */
[----:B------:R-:W-:Y:S01]  /*0e10*/  IMAD R13, R6, 0x10, R13 ;  /* 0x00000010060d7824 */ /* 0x000fe200078e020d */
[----:B------:R-:W-:Y:S02]  /*0e20*/  IADD3 R19, R9, -R8, RZ ;  /* 0x8000000809137210 */ /* 0x000fe40007ffe0ff */
[----:B------:R-:W-:Y:S01]  /*0e30*/  LEA R22, R4, UR47, 0x1 ;  /* 0x0000002f04167c11 */ /* 0x000fe2000f8e08ff */
[----:B------:R-:W-:-:S07]  /*0e40*/  IMAD R23, R10, 0x40, R13 ;  /* 0x000000400a177824 */ /* 0x000fce00078e020d */
.L_x_9825:
        /* <DEDUP_REMOVED lines=21> */
.L_x_9783:
[----:B------:R-:W-:Y:S01]  /*0fa0*/  ULDC UR6, c[0x0][0xdc4] ;  /* 0x0003710000067ab9 */ /* 0x000fe20000000800 */
[----:B------:R-:W-:Y:S01]  /*0fb0*/  UMOV UR9, UR7 ;  /* 0x0000000700097c82 */ /* 0x000fe20008000000 */
[----:B------:R-:W-:-:S11]  /*0fc0*/  UISETP.NE.AND UP0, UPT, UR6, 0x1, UPT ;  /* 0x000000010600788c */ /* 0x000fd6000bf05270 */
[----:B------:R-:W-:Y:S02]  /*0fd0*/  @UP0 ULDC.64 UR10, c[0x0][0xdc8] ;  /* 0x00037200000a0ab9 */ /* 0x000fe40000000a00 */
[----:B------:R-:W-:-:S04]  /*0fe0*/  UIMAD.WIDE.U32 UR4, UR7, UR10, URZ ;  /* 0x0000000a070472a5 */ /* 0x000fc8000f8e003f */
[----:B------:R-:W-:-:S04]  /*0ff0*/  @UP0 USHF.R.U32.HI UR9, URZ, UR11, UR5 ;  /* 0x0000000b3f090299 */ /* 0x000fc80008011605 */
[----:B------:R-:W-:Y:S02]  /*1000*/  UIMAD UR4, UR9, UR6, URZ ;  /* 0x00000006090472a4 */ /* 0x000fe4000f8e023f */
[----:B------:R-:W-:-:S10]  /*1010*/  MOV R147, UR9 ;  /* 0x0000000900937c02 */ /* 0x000fd40008000f00 */
.L_x_9784:
[----:B------:R-:W-:Y:S01]  /*1020*/  R2UR UR5, R147 ;  /* 0x00000000930572ca */ /* 0x000fe200000e0000 */
[----:B------:R-:W1:Y:S01]  /*1030*/  LDC R4, c[0x0][0x288] ;  /* 0x0000a200ff047b82 */ /* 0x000e620000000800 */
[----:B------:R-:W-:Y:S01]  /*1040*/  ULDC UR6, c[0x0][0xdac] ;  /* 0x00036b0000067ab9 */ /* 0x000fe20000000800 */
[----:B------:R-:W-:Y:S01]  /*1050*/  ULDC.64 UR10, c[0x0][0x3f8] ;  /* 0x0000fe00000a7ab9 */ /* 0x000fe20000000a00 */
[----:B------:R-:W-:Y:S01]  /*1060*/  ULDC UR43, c[0x0][0xdb8] ;  /* 0x00036e00002b7ab9 */ /* 0x000fe20000000800 */
[----:B------:R-:W-:Y:S01]  /*1070*/  UISETP.NE.U32.AND UP0, UPT, UR10, URZ, UPT ;  /* 0x0000003f0a00728c */ /* 0x000fe2000bf05070 */
[----:B------:R-:W-:Y:S01]  /*1080*/  PLOP3.LUT P0, PT, PT, PT, PT, 0x80, 0x0 ;  /* 0x000000000000781c */ /* 0x000fe20003f0f070 */
[----:B------:R-:W-:Y:S01]  /*1090*/  UIADD3 UR4, UR7, -UR4, URZ ;  /* 0x8000000407047290 */ /* 0x000fe2000fffe03f */
[----:B------:R-:W-:Y:S01]  /*10a0*/  MOV R71, RZ ;  /* 0x000000ff00477202 */ /* 0x000fe20000000f00 */
[----:B------:R-:W2:Y:S01]  /*10b0*/  LDC R65, c[0x0][0x2e0] ;  /* 0x0000b800ff417b82 */ /* 0x000ea20000000800 */
[----:B------:R-:W-:Y:S01]  /*10c0*/  UISETP.NE.AND.EX UP0, UPT, UR11, URZ, UPT, UP0 ;  /* 0x0000003f0b00728c */ /* 0x000fe2000bf05300 */
[----:B------:R-:W-:-:S02]  /*10d0*/  CS2R R38, SRZ ;  /* 0x0000000000267805 */ /* 0x000fc4000001ff00 */
[----:B------:R-:W-:Y:S01]  /*10e0*/  CS2R R20, SRZ ;  /* 0x0000000000147805 */ /* 0x000fe2000001ff00 */
[----:B------:R-:W-:Y:S01]  /*10f0*/  ULOP3.LUT UR5, URZ, UR5, URZ, 0x33, !UPT ;  /* 0x000000053f057292 */ /* 0x000fe2000f8e333f */
[----:B------:R-:W-:Y:S02]  /*1100*/  CS2R R42, SRZ ;  /* 0x00000000002a7805 */ /* 0x000fe4000001ff00 */
[----:B------:R-:W-:Y:S02]  /*1110*/  CS2R R28, SRZ ;  /* 0x00000000001c7805 */ /* 0x000fe4000001ff00 */
[----:B------:R-:W-:Y:S01]  /*1120*/  CS2R R24, SRZ ;  /* 0x0000000000187805 */ /* 0x000fe2000001ff00 */
[----:B------:R-:W-:Y:S01]  /*1130*/  UIADD3 UR5, UR5, UR6, URZ ;  /* 0x0000000605057290 */ /* 0x000fe2000fffe03f */
[----:B------:R-:W-:Y:S02]  /*1140*/  CS2R R44, SRZ ;  /* 0x00000000002c7805 */ /* 0x000fe4000001ff00 */
[----:B------:R-:W-:Y:S01]  /*1150*/  CS2R R32, SRZ ;  /* 0x0000000000207805 */ /* 0x000fe2000001ff00 */
[----:B------:R-:W-:Y:S01]  /*1160*/  ULDC UR6, c[0x0][0x404] ;  /* 0x0001010000067ab9 */ /* 0x000fe20000000800 */
[----:B------:R-:W-:Y:S01]  /*1170*/  UIMAD UR42, UR5, 0xc0, URZ ;  /* 0x000000c0052a78a4 */ /* 0x000fe2000f8e023f */
[----:B------:R-:W-:Y:S01]  /*1180*/  CS2R R46, SRZ ;  /* 0x00000000002e7805 */ /* 0x000fe2000001ff00 */
[----:B------:R-:W-:Y:S01]  /*1190*/  USEL UR5, UR6, 0x1, UP0 ;  /* 0x0000000106057887 */ /* 0x000fe20008000000 */
[----:B------:R-:W-:Y:S01]  /*11a0*/  CS2R R48, SRZ ;  /* 0x0000000000307805 */ /* 0x000fe2000001ff00 */
[----:B------:R-:W-:Y:S01]  /*11b0*/  UISETP.NE.AND UP0, UPT, UR43, 0x1, UPT ;  /* 0x000000012b00788c */ /* 0x000fe2000bf05270 */
[----:B------:R-:W-:Y:S01]  /*11c0*/  CS2R R14, SRZ ;  /* 0x00000000000e7805 */ /* 0x000fe2000001ff00 */
[----:B------:R-:W-:Y:S01]  /*11d0*/  IMAD.U32 R17, RZ, RZ, UR42 ;  /* 0x0000002aff117e24 */ /* 0x000fe2000f8e00ff */
[----:B------:R-:W-:Y:S01]  /*11e0*/  CS2R R12, SRZ ;  /* 0x00000000000c7805 */ /* 0x000fe2000001ff00 */
[----:B------:R-:W-:Y:S01]  /*11f0*/  IMAD.MOV.U32 R50, RZ, RZ, RZ ;  /* 0x000000ffff327224 */ /* 0x000fe200078e00ff */
[----:B------:R-:W-:-:S02]  /*1200*/  CS2R R52, SRZ ;  /* 0x0000000000347805 */ /* 0x000fc4000001ff00 */
[----:B------:R-:W-:Y:S02]  /*1210*/  CS2R R40, SRZ ;  /* 0x0000000000287805 */ /* 0x000fe4000001ff00 */
[----:B-1----:R-:W-:Y:S01]  /*1220*/  IADD3 R4, R17, 0x14f, -R4 ;  /* 0x0000014f11047810 */ /* 0x002fe20007ffe804 */
[----:B--2---:R-:W-:Y:S01]  /*1230*/  IMAD R65, R65, UR5, RZ ;  /* 0x0000000541417c24 */ /* 0x004fe2000f8e02ff */
[----:B------:R-:W-:Y:S01]  /*1240*/  ULDC UR5, c[0x0][0xdc4] ;  /* 0x0003710000057ab9 */ /* 0x000fe20000000800 */
[----:B------:R-:W-:Y:S01]  /*1250*/  CS2R R36, SRZ ;  /* 0x0000000000247805 */ /* 0x000fe2000001ff00 */
[----:B------:R-:W-:Y:S01]  /*1260*/  UIMAD UR8, UR8, UR5, UR4 ;  /* 0x00000005080872a4 */ /* 0x000fe2000f8e0204 */
[C---:B------:R-:W-:Y:S01]  /*1270*/  VIADD R0, R65.reuse, 0x8f ;  /* 0x0000008f41007836 */ /* 0x040fe20000000000 */
[----:B------:R-:W-:Y:S01]  /*1280*/  @UP0 ULDC UR6, c[0x0][0xdc0] ;  /* 0x0003700000060ab9 */ /* 0x000fe20000000800 */
[----:B------:R-:W-:Y:S01]  /*1290*/  IMAD.IADD R4, R65, 0x1, R4 ;  /* 0x0000000141047824 */ /* 0x000fe200078e0204 */
[----:B------:R-:W-:Y:S01]  /*12a0*/  @UP0 ULDC UR4, c[0x0][0xdbc] ;  /* 0x00036f0000040ab9 */ /* 0x000fe20000000800 */
[----:B------:R-:W-:Y:S01]  /*12b0*/  IMAD.HI R0, R0, 0x38e38e39, RZ ;  /* 0x38e38e3900007827 */ /* 0x000fe200078e02ff */
[----:B------:R-:W-:Y:S01]  /*12c0*/  UIMAD.WIDE.U32 UR4, UR8, UR4, URZ ;  /* 0x00000004080472a5 */ /* 0x000fe2000f8e003f */
[----:B------:R-:W-:Y:S01]  /*12d0*/  CS2R R56, SRZ ;  /* 0x0000000000387805 */ /* 0x000fe2000001ff00 */
[----:B------:R-:W-:Y:S01]  /*12e0*/  UMOV UR44, UR8 ;  /* 0x00000008002c7c82 */ /* 0x000fe20008000000 */
[----:B------:R-:W-:Y:S01]  /*12f0*/  IMAD.HI R4, R4, 0x38e38e39, RZ ;  /* 0x38e38e3904047827 */ /* 0x000fe200078e02ff */
[----:B------:R-:W-:Y:S01]  /*1300*/  SHF.R.U32.HI R3, RZ, 0x1f, R0 ;  /* 0x0000001fff037819 */ /* 0x000fe20000011600 */
[----:B------:R-:W-:Y:S01]  /*1310*/  @UP0 USHF.R.U32.HI UR44, URZ, UR6, UR5 ;  /* 0x000000063f2c0299 */ /* 0x000fe20008011605 */
[----:B------:R-:W-:-:S02]  /*1320*/  CS2R R60, SRZ ;  /* 0x00000000003c7805 */ /* 0x000fc4000001ff00 */
[----:B------:R-:W-:Y:S02]  /*1330*/  CS2R R74, SRZ ;  /* 0x00000000004a7805 */ /* 0x000fe4000001ff00 */
[----:B------:R-:W-:Y:S01]  /*1340*/  SHF.R.U32.HI R5, RZ, 0x1f, R4 ;  /* 0x0000001fff057819 */ /* 0x000fe20000011604 */
[----:B------:R-:W-:Y:S01]  /*1350*/  UIADD3 UR4, -UR44, URZ, URZ ;  /* 0x0000003f2c047290 */ /* 0x000fe2000fffe13f */
[----:B------:R-:W-:Y:S01]  /*1360*/  LEA.HI.SX32 R3, R0, R3, 0x1b ;  /* 0x0000000300037211 */ /* 0x000fe200078fdaff */
[----:B------:R-:W-:Y:S01]  /*1370*/  IMAD.MOV.U32 R0, RZ, RZ, RZ ;  /* 0x000000ffff007224 */ /* 0x000fe200078e00ff */
[----:B------:R-:W-:Y:S01]  /*1380*/  LEA.HI.SX32 R64, R4, R5, 0x1b ;  /* 0x0000000504407211 */ /* 0x000fe200078fdaff */
[----:B------:R-:W-:Y:S01]  /*1390*/  UIMAD UR43, UR43, UR4, UR8 ;  /* 0x000000042b2b72a4 */ /* 0x000fe2000f8e0208 */
[----:B------:R-:W-:Y:S02]  /*13a0*/  CS2R R72, SRZ ;  /* 0x0000000000487805 */ /* 0x000fe4000001ff00 */
[----:B------:R-:W-:-:S02]  /*13b0*/  CS2R R68, SRZ ;  /* 0x0000000000447805 */ /* 0x000fc4000001ff00 */
[----:B------:R-:W-:Y:S01]  /*13c0*/  VIMNMX R64, R3, R64, PT ;  /* 0x0000004003407248 */ /* 0x000fe20003fe0100 */
[----:B------:R-:W-:Y:S01]  /*13d0*/  IMAD.MOV.U32 R3, RZ, RZ, RZ ;  /* 0x000000ffff037224 */ /* 0x000fe200078e00ff */
[----:B------:R-:W-:Y:S02]  /*13e0*/  CS2R R6, SRZ ;  /* 0x0000000000067805 */ /* 0x000fe4000001ff00 */
[----:B------:R-:W-:Y:S02]  /*13f0*/  CS2R R76, SRZ ;  /* 0x00000000004c7805 */ /* 0x000fe4000001ff00 */
[----:B------:R-:W-:Y:S01]  /*1400*/  ISETP.GE.AND P1, PT, R64, 0x1, PT ;  /* 0x000000014000780c */ /* 0x000fe20003f26270 */
[----:B------:R-:W-:Y:S02]  /*1410*/  IMAD.MOV.U32 R9, RZ, RZ, RZ ;  /* 0x000000ffff097224 */ /* 0x000fe400078e00ff */
[----:B------:R-:W-:Y:S02]  /*1420*/  IMAD.MOV.U32 R11, RZ, RZ, RZ ;  /* 0x000000ffff0b7224 */ /* 0x000fe400078e00ff */
[----:B------:R-:W-:-:S02]  /*1430*/  IMAD.MOV.U32 R78, RZ, RZ, RZ ;  /* 0x000000ffff4e7224 */ /* 0x000fc400078e00ff */
[----:B------:R-:W-:-:S06]  /*1440*/  IMAD.MOV.U32 R80, RZ, RZ, RZ ;  /* 0x000000ffff507224 */ /* 0x000fcc00078e00ff */
[----:B------:R-:W-:Y:S05]  /*1450*/  @!P1 BRA `(.L_x_9785) ;  /* 0x000000dc00949947 */ /* 0x000fea0003800000 */
[----:B------:R-:W-:Y:S01]  /*1460*/  IADD3 R0, R2, -0x80, RZ ;  /* 0xffffff8002007810 */ /* 0x000fe20007ffe0ff */
[----:B------:R-:W-:-:S03]  /*1470*/  UIADD3 UR6, UR47, 0x24300, URZ ;  /* 0x000243002f067890 */ /* 0x000fc6000fffe03f */
[----:B------:R-:W-:Y:S01]  /*1480*/  SHF.R.S32.HI R3, RZ, 0x1f, R0 ;  /* 0x0000001fff037819 */ /* 0x000fe20000011400 */
[----:B------:R-:W-:-:S03]  /*1490*/  ULOP3.LUT UP0, URZ, UR6, 0x9f, URZ, 0xc0, !UPT ;  /* 0x0000009f063f7892 */ /* 0x000fc6000f80c03f */
[----:B------:R-:W-:-:S03]  /*14a0*/  LEA.HI R3, R3, R0, RZ, 0x7 ;  /* 0x0000000003037211 */ /* 0x000fc600078f38ff */
[----:B------:R-:W-:Y:S02]  /*14b0*/  PLOP3.LUT P0, PT, PT, PT, UP0, 0x80, 0x0 ;  /* 0x000000000000781c */ /* 0x000fe40003f0f008 */
[----:B------:R-:W-:-:S06]  /*14c0*/  SHF.R.S32.HI R3, RZ, 0x7, R3 ;  /* 0x00000007ff037819 */ /* 0x000fcc0000011403 */
[----:B------:R-:W1:Y:S02]  /*14d0*/  SHFL.IDX PT, R3, R3, RZ, 0x1f ;  /* 0x00001fff03037589 */ /* 0x000e6400000e0000 */
[----:B-1----:R-:W-:-:S13]  /*14e0*/  R2UR UR7, R3 ;  /* 0x00000000030772ca */ /* 0x002fda00000e0000 */
[----:B------:R-:W-:Y:S02]  /*14f0*/  UIMAD.WIDE UR4, UR7, 0x55555556, URZ ;  /* 0x55555556070478a5 */ /* 0x000fe4000f8e023f */
[----:B------:R-:W-:Y:S02]  /*1500*/  IMAD.U32 R146, RZ, RZ, UR7 ;  /* 0x00000007ff927e24 */ /* 0x000fe4000f8e00ff */
[----:B------:R-:W-:-:S04]  /*1510*/  ULEA.HI UR5, UR5, UR5, URZ, 0x1 ;  /* 0x0000000505057291 */ /* 0x000fc8000f8f083f */
[----:B------:R-:W-:-:S04]  /*1520*/  UIMAD UR5, UR5, -0x3, UR7 ;  /* 0xfffffffd050578a4 */ /* 0x000fc8000f8e0207 */
[----:B------:R-:W-:Y:S02]  /*1530*/  ULEA UR4, UR5, UR47, 0xc ;  /* 0x0000002f05047291 */ /* 0x000fe4000f8e603f */
[----:B------:R-:W-:Y:S02]  /*1540*/  ULEA UR5, UR5, UR6, 0xb ;  /* 0x0000000605057291 */ /* 0x000fe4000f8e583f */
[----:B------:R-:W-:Y:S02]  /*1550*/  UIADD3 UR4, UR4, 0xda00, URZ ;  /* 0x0000da0004047890 */ /* 0x000fe4000fffe03f */
[----:B------:R-:W-:Y:S02]  /*1560*/  USHF.R.U32.HI UR5, URZ, 0x4, UR5 ;  /* 0x000000043f057899 */ /* 0x000fe40008011605 */
[----:B------:R-:W-:Y:S02]  /*1570*/  USHF.R.U32.HI UR4, URZ, 0x4, UR4 ;  /* 0x000000043f047899 */ /* 0x000fe40008011604 */
[----:B------:R-:W-:-:S02]  /*1580*/  ULOP3.LUT UR5, UR5, 0x3fff, URZ, 0xc0, !UPT ;  /* 0x00003fff05057892 */ /* 0x000fc4000f8ec03f */
[----:B------:R-:W-:-:S04]  /*1590*/  ULOP3.LUT UR36, UR4, 0x3fff, URZ, 0xc0, !UPT ;  /* 0x00003fff04247892 */ /* 0x000fc8000f8ec03f */
        /* <DEDUP_REMOVED lines=18> */
.L_x_9786:
[----:B------:R-:W-:Y:S02]  /*16c0*/  LEA.HI R0, R18, R18, RZ, 0x1 ;  /* 0x0000001212007211 */ /* 0x000fe400078f08ff */
[----:B------:R-:W-:Y:S02]  /*16d0*/  ISETP.NE.AND P0, PT, R144, 0x3, PT ;  /* 0x000000039000780c */ /* 0x000fe40003f05270 */
[----:B------:R-:W-:-:S04]  /*16e0*/  LOP3.LUT R3, R0, 0xfffffffe, RZ, 0xc0, !PT ;  /* 0xfffffffe00037812 */ /* 0x000fc800078ec0ff */
[----:B------:R-:W-:-:S04]  /*16f0*/  IADD3 R0, R18, -R3, RZ ;  /* 0x8000000312007210 */ /* 0x000fc80007ffe0ff */
[----:B------:R-:W-:-:S04]  /*1700*/  SHF.L.U32 R0, R0, 0x1f, RZ ;  /* 0x0000001f00007819 */ /* 0x000fc800000006ff */
[----:B------:R-:W1:Y:S02]  /*1710*/  SYNCS.PHASECHK.TRANS64.TRYWAIT P1, [UR47+0x31c00], R0 ;  /* 0x031c0000ff0075a7 */ /* 0x000e64000802016f */
[----:B-1----:R-:W-:Y:S05]  /*1720*/  @!P1 BRA `(.L_x_9787) ;  /* 0x0000011800d89947 */ /* 0x002fea0003800000 */
.L_x_9884:
[----:B------:R-:W-:Y:S05]  /*1730*/  @!P0 BRA `(.L_x_9788) ;  /* 0x0000000000048947 */ /* 0x000fea0003800000 */
[----:B------:R-:W-:Y:S01]  /*1740*/  BPT.TRAP 0x1 ;  /* 0x000000040000795c */ /* 0x000fe20000300000 */
.L_x_9788:
[----:B------:R-:W-:Y:S01]  /*1750*/  R2UR UR4, R148 ;  /* 0x00000000940472ca */ /* 0x000fe200000e0000 */
[----:B-1----:R-:W-:-:S05]  /*1760*/  IMAD.U32 R0, RZ, RZ, UR46 ;  /* 0x0000002eff007e24 */ /* 0x002fca000f8e00ff */
[----:B------:R-:W-:-:S07]  /*1770*/  LEA R0, R0, UR47, 0x3 ;  /* 0x0000002f00007c11 */ /* 0x000fce000f8e18ff */
[----:B------:R-:W-:-:S05]  /*1780*/  IMAD.U32 R3, RZ, RZ, UR4 ;  /* 0x00000004ff037e24 */ /* 0x000fca000f8e00ff */
[----:B------:R-:W-:-:S04]  /*1790*/  SHF.L.U32 R3, R3, 0x1f, RZ ;  /* 0x0000001f03037819 */ /* 0x000fc800000006ff */
[----:B------:R1:W2:Y:S01]  /*17a0*/  SYNCS.PHASECHK.TRANS64.TRYWAIT P2, [R0+URZ+0x31c30], R3 ;  /* 0x031c3003000075a7 */ /* 0x0002a2000804017f */
[----:B------:R-:W-:Y:S05]  /*17b0*/  @!P0 BRA `(.L_x_9789) ;  /* 0x0000000000048947 */ /* 0x000fea0003800000 */
[----:B------:R-:W-:Y:S01]  /*17c0*/  BPT.TRAP 0x1 ;  /* 0x000000040000795c */ /* 0x000fe20000300000 */
.L_x_9789:
[----:B------:R-:W-:Y:S01]  /*17d0*/  LOP3.LUT P1, RZ, R2, 0x7f, RZ, 0xc0, !PT ;  /* 0x0000007f02ff7812 */ /* 0x000fe2000782c0ff */
[----:B------:R-:W-:Y:S01]  /*17e0*/  IMAD.MOV.U32 R71, RZ, RZ, RZ ;  /* 0x000000ffff477224 */ /* 0x000fe200078e00ff */
[----:B--2---:R-:W-:Y:S11]  /*17f0*/  @P2 BRA `(.L_x_9790) ;  /* 0x0000000000082947 */ /* 0x004ff60003800000 */
[----:B------:R-:W2:Y:S02]  /*1800*/  SYNCS.PHASECHK.TRANS64.TRYWAIT P2, [R0+URZ+0x31c30], R3 ;  /* 0x031c3003000075a7 */ /* 0x000ea4000804017f */
[----:B--2---:R-:W-:Y:S05]  /*1810*/  @!P2 BRA `(.L_x_9791) ;  /* 0x0000011800b4a947 */ /* 0x004fea0003800000 */
.L_x_9790:
[----:B------:R-:W-:Y:S05]  /*1820*/  WARPSYNC.ALL ;  /* 0x0000000000007948 */ /* 0x000fea0003800000 */
[----:B------:R-:W-:Y:S01]  /*1830*/  UIADD3 UR4, UR47, 0x16a00, URZ ;  /* 0x00016a002f047890 */ /* 0x000fe2000fffe03f */
[----:B------:R-:W-:Y:S01]  /*1840*/  WARPGROUP.ARRIVE ;  /* 0x00000000000079c5 */ /* 0x000fe20000000000 */
[----:B------:R-:W-:Y:S01]  /*1850*/  UMOV UR5, 0x80000020 ;  /* 0x8000002000057882 */ /* 0x000fe20000000000 */
[----:B------:R-:W-:Y:S01]  /*1860*/  UMOV UR7, 0x80000020 ;  /* 0x8000002000077882 */ /* 0x000fe20000000000 */
[----:B------:R-:W-:Y:S01]  /*1870*/  USHF.R.U32.HI UR4, URZ, 0x4, UR4 ;  /* 0x000000043f047899 */ /* 0x000fe20008011604 */
[----:B------:R-:W3:Y:S01]  /*1880*/  LDC R14, c[0x0][0x288] ;  /* 0x0000a200ff0e7b82 */ /* 0x000ee20000000800 */
[----:B------:R-:W-:Y:S01]  /*1890*/  UMOV UR9, UR5 ;  /* 0x0000000500097c82 */ /* 0x000fe20008000000 */
[----:B------:R-:W-:Y:S01]  /*18a0*/  UMOV UR11, 0x80000020 ;  /* 0x80000020000b7882 */ /* 0x000fe20000000000 */
[----:B------:R-:W-:Y:S01]  /*18b0*/  ULOP3.LUT UR4, UR4, 0x3fff, URZ, 0xc0, !UPT ;  /* 0x00003fff04047892 */ /* 0x000fe2000f8ec03f */
[----:B------:R-:W-:Y:S01]  /*18c0*/  UMOV UR13, UR5 ;  /* 0x00000005000d7c82 */ /* 0x000fe20008000000 */
[----:B------:R-:W-:-:S02]  /*18d0*/  UMOV UR15, 0x80000020 ;  /* 0x80000020000f7882 */ /* 0x000fc40000000000 */
[----:B------:R-:W-:Y:S02]  /*18e0*/  ULOP3.LUT UR41, UR4, 0x10000, URZ, 0xfc, !UPT ;  /* 0x0001000004297892 */ /* 0x000fe4000f8efc3f */
[----:B------:R-:W-:Y:S02]  /*18f0*/  ULOP3.LUT UR4, UR36, 0x10000, URZ, 0xfc, !UPT ;  /* 0x0001000024047892 */ /* 0x000fe4000f8efc3f */
[----:B------:R-:W-:Y:S01]  /*1900*/  UIMAD UR6, UR46, 0x6c0, UR41 ;  /* 0x000006c02e0678a4 */ /* 0x000fe2000f8e0229 */
[----:B------:R-:W-:Y:S01]  /*1910*/  UMOV UR17, UR5 ;  /* 0x0000000500117c82 */ /* 0x000fe20008000000 */
[----:B------:R-:W-:Y:S02]  /*1920*/  UMOV UR19, 0x80000020 ;  /* 0x8000002000137882 */ /* 0x000fe40000000000 */
[----:B------:R-:W-:Y:S01]  /*1930*/  UIADD3 UR10, UR6, 0x40, URZ ;  /* 0x00000040060a7890 */ /* 0x000fe2000fffe03f */
[----:B------:R-:W-:Y:S01]  /*1940*/  UMOV UR8, UR4 ;  /* 0x0000000400087c82 */ /* 0x000fe20008000000 */
[----:B------:R-:W-:-:S03]  /*1950*/  UIADD3 UR14, UR6, 0x80, URZ ;  /* 0x00000080060e7890 */ /* 0x000fc6000fffe03f */
[----:B------:R-:W-:Y:S01]  /*1960*/  HGMMA.64x16x16.F32.BF16 R96, gdesc[UR4], RZ, !UPT, gsb0 ;  /* 0x00200000046079f0 */ /* 0x000fe2000c0018ff */
[----:B------:R-:W-:Y:S01]  /*1970*/  UMOV UR12, UR4 ;  /* 0x00000004000c7c82 */ /* 0x000fe20008000000 */
[----:B------:R-:W-:Y:S01]  /*1980*/  UIADD3 UR18, UR6, 0xc0, URZ ;  /* 0x000000c006127890 */ /* 0x000fe2000fffe03f */
        /* <DEDUP_REMOVED lines=312> */
[----:B-12---:R-:W-:Y:S01]  /*2d10*/  FMUL.FTZ R3, R99, UR7 ;  /* 0x0000000763037c20 */ /* 0x006fe20008410000 */
[----:B------:R-:W-:Y:S01]  /*2d20*/  FMUL.FTZ R4, R98, UR7 ;  /* 0x0000000762047c20 */ /* 0x000fe20008410000 */
[----:B------:R-:W-:-:S04]  /*2d30*/  FMUL.FTZ R5, R102, UR7 ;  /* 0x0000000766057c20 */ /* 0x000fc80008410000 */
[----:B------:R-:W1:Y:S08]  /*2d40*/  MUFU.TANH R69, R69 ;  /* 0x0000004500457308 */ /* 0x000e700000002400 */
[----:B------:R-:W2:Y:S08]  /*2d50*/  MUFU.TANH R70, R70 ;  /* 0x0000004600467308 */ /* 0x000eb00000002400 */
        /* <DEDUP_REMOVED lines=55> */
[----:B------:R-:W5:Y:S01]  /*30d0*/  MUFU.TANH R82, R82 ;  /* 0x0000005200527308 */ /* 0x000f620000002400 */
[----:B------:R-:W-:-:S07]  /*30e0*/  FMUL.FTZ R75, R76, UR7 ;  /* 0x000000074c4b7c20 */ /* 0x000fce0008410000 */
[----:B------:R-:W5:Y:S08]  /*30f0*/  MUFU.TANH R73, R73 ;  /* 0x0000004900497308 */ /* 0x000f700000002400 */
[----:B------:R-:W-:Y:S08]  /*3100*/  MUFU.TANH R75, R75 ;  /* 0x0000004b004b7308 */ /* 0x000ff00000002400 */
[----:B------:R-:W5:Y:S08]  /*3110*/  MUFU.TANH R74, R74 ;  /* 0x0000004a004a7308 */ /* 0x000f700000002400 */
[----:B------:R-:W-:Y:S08]  /*3120*/  MUFU.TANH R11, R11 ;  /* 0x0000000b000b7308 */ /* 0x000ff00000002400 */
[----:B------:R-:W-:Y:S01]  /*3130*/  MUFU.TANH R12, R12 ;  /* 0x0000000c000c7308 */ /* 0x000fe20000002400 */
[----:B------:R-:W-:-:S02]  /*3140*/  WARPGROUP.DEPBAR.LE gsb0, 0x0 ;  /* 0x00008000000079c5 */ /* 0x000fc40000010000 */
[----:B------:R-:W-:Y:S01]  /*3150*/  WARPGROUP.ARRIVE ;  /* 0x00000000000079c5 */ /* 0x000fe20000000000 */
[----:B------:R-:W-:Y:S01]  /*3160*/  FMUL.FTZ R78, R61, UR7 ;  /* 0x000000073d4e7c20 */ /* 0x000fe20008410000 */
[----:B------:R-:W-:Y:S02]  /*3170*/  IMAD R61, R64, -0x90, R65 ;  /* 0xffffff70403d7824 */ /* 0x000fe400078e0241 */
[----:B------:R-:W-:Y:S01]  /*3180*/  FMUL.FTZ R77, R56, UR7 ;  /* 0x00000007384d7c20 */ /* 0x000fe20008410000 */
[----:B------:R-:W-:Y:S01]  /*3190*/  FMUL.FTZ R56, R58, UR7 ;  /* 0x000000073a387c20 */ /* 0x000fe20008410000 */
[----:B------:R-:W-:Y:S01]  /*31a0*/  FMUL.FTZ R58, R62, UR7 ;  /* 0x000000073e3a7c20 */ /* 0x000fe20008410000 */
[----:B------:R-:W-:Y:S01]  /*31b0*/  HGMMA.64x16x16.F32.BF16 R48, gdesc[UR24], R48, gsb0 ;  /* 0x00200000183079f0 */ /* 0x000fe20008001830 */
[----:B------:R-:W-:Y:S01]  /*31c0*/  UIADD3 UR26, UR6, 0x602, URZ ;  /* 0x00000602061a7890 */ /* 0x000fe2000fffe03f */
[----:B---3--:R-:W-:Y:S01]  /*31d0*/  IADD3 R62, -R14, 0x91, R61 ;  /* 0x000000910e3e7810 */ /* 0x008fe20007ffe13d */
[----:B------:R-:W-:Y:S01]  /*31e0*/  UMOV UR27, 0x80000020 ;  /* 0x80000020001b7882 */ /* 0x000fe20000000000 */
[----:B------:R-:W-:Y:S01]  /*31f0*/  FMUL.FTZ R79, R60, UR7 ;  /* 0x000000073c4f7c20 */ /* 0x000fe20008410000 */
[----:B------:R-:W-:-:S02]  /*3200*/  VIADD R60, R61, 0x90 ;  /* 0x000000903d3c7836 */ /* 0x000fc40000000000 */
[----:B------:R-:W-:Y:S01]  /*3210*/  FMUL.FTZ R76, R57, UR7 ;  /* 0x00000007394c7c20 */ /* 0x000fe20008410000 */
[C---:B------:R-:W-:Y:S01]  /*3220*/  IMAD R101, R19.reuse, -0x2, R62 ;  /* 0xfffffffe13657824 */ /* 0x040fe200078e023e */
[----:B------:R-:W3:Y:S01]  /*3230*/  MUFU.TANH R77, R77 ;  /* 0x0000004d004d7308 */ /* 0x000ee20000002400 */
[----:B------:R-:W-:Y:S02]  /*3240*/  IMAD R60, R19, -0x2, R60 ;  /* 0xfffffffe133c7824 */ /* 0x000fe400078e023c */
[----:B------:R-:W-:Y:S01]  /*3250*/  FMUL.FTZ R57, R59, UR7 ;  /* 0x000000073b397c20 */ /* 0x000fe20008410000 */
[----:B------:R-:W-:Y:S02]  /*3260*/  VIADD R62, R23, UR42 ;  /* 0x0000002a173e7c36 */ /* 0x000fe40008000000 */
[----:B------:R-:W-:Y:S01]  /*3270*/  FMUL.FTZ R59, R63, UR7 ;  /* 0x000000073f3b7c20 */ /* 0x000fe20008410000 */
[----:B------:R-:W-:Y:S01]  /*3280*/  IADD3 R14, -R14, UR42, R65 ;  /* 0x0000002a0e0e7c10 */ /* 0x000fe2000fffe141 */
[----:B------:R-:W-:Y:S01]  /*3290*/  IMAD.MOV.U32 R65, RZ, RZ, R71 ;  /* 0x000000ffff417224 */ /* 0x000fe200078e0047 */
[----:B------:R-:W-:Y:S01]  /*32a0*/  VIADDMNMX R72, R62, R101, R60, PT ;  /* 0x000000653e487246 */ /* 0x000fe2000380013c */
[----:B------:R-:W3:Y:S01]  /*32b0*/  MUFU.TANH R76, R76 ;  /* 0x0000004c004c7308 */ /* 0x000ee20000002400 */
[----:B------:R-:W-:Y:S01]  /*32c0*/  IADD3 R101, R101, 0x8, R62 ;  /* 0x0000000865657810 */ /* 0x000fe20007ffe03e */
[----:B------:R-:W-:Y:S01]  /*32d0*/  IMAD.HI R14, R14, 0x38e38e39, RZ ;  /* 0x38e38e390e0e7827 */ /* 0x000fe200078e02ff */
[----:B------:R-:W-:-:S02]  /*32e0*/  ISETP.GT.AND P3, PT, R72, RZ, PT ;  /* 0x000000ff4800720c */ /* 0x000fc40003f64270 */
[C---:B------:R-:W-:Y:S02]  /*32f0*/  ISETP.GT.AND P4, PT, R72.reuse, 0x1, PT ;  /* 0x000000014800780c */ /* 0x040fe40003f84270 */
[----:B------:R-:W-:Y:S01]  /*3300*/  ISETP.GT.AND P5, PT, R72, 0x8, PT ;  /* 0x000000084800780c */ /* 0x000fe20003fa4270 */
[----:B------:R-:W3:Y:S01]  /*3310*/  MUFU.TANH R79, R79 ;  /* 0x0000004f004f7308 */ /* 0x000ee20000002400 */
[----:B----4-:R-:W-:Y:S02]  /*3320*/  FSEL R109, R68, -INF , P3 ;  /* 0xff800000446d7808 */ /* 0x010fe40001800000 */
[----:B-1----:R-:W-:Y:S02]  /*3330*/  FSEL R115, R69, -INF , P4 ;  /* 0xff80000045737808 */ /* 0x002fe40002000000 */
[----:B------:R-:W-:Y:S02]  /*3340*/  ISETP.GT.AND P6, PT, R72, 0x9, PT ;  /* 0x000000094800780c */ /* 0x000fe40003fc4270 */
[----:B--2---:R-:W-:Y:S01]  /*3350*/  FSEL R117, R70, -INF , P5 ;  /* 0xff80000046757808 */ /* 0x004fe20002800000 */
[----:B------:R-:W1:Y:S01]  /*3360*/  MUFU.TANH R78, R78 ;  /* 0x0000004e004e7308 */ /* 0x000e620000002400 */
[----:B------:R-:W-:-:S02]  /*3370*/  ISETP.GT.AND P2, PT, R72, 0x10, PT ;  /* 0x000000104800780c */ /* 0x000fc40003f44270 */
[----:B-----5:R-:W-:Y:S02]  /*3380*/  FSEL R123, R96, -INF , P6 ;  /* 0xff800000607b7808 */ /* 0x020fe40003000000 */
[----:B------:R-:W-:Y:S02]  /*3390*/  ISETP.GT.AND P3, PT, R72, 0x11, PT ;  /* 0x000000114800780c */ /* 0x000fe40003f64270 */
[----:B------:R-:W-:Y:S01]  /*33a0*/  FSEL R121, R88, -INF , P2 ;  /* 0xff80000058797808 */ /* 0x000fe20001000000 */
[----:B------:R-:W-:Y:S01]  /*33b0*/  MUFU.TANH R13, R13 ;  /* 0x0000000d000d7308 */ /* 0x000fe20000002400 */
[C---:B------:R-:W-:Y:S02]  /*33c0*/  ISETP.GT.AND P4, PT, R72.reuse, 0x18, PT ;  /* 0x000000184800780c */ /* 0x040fe40003f84270 */
[----:B------:R-:W-:Y:S02]  /*33d0*/  FSEL R119, R89, -INF , P3 ;  /* 0xff80000059777808 */ /* 0x000fe40001800000 */
[----:B------:R-:W-:-:S02]  /*33e0*/  ISETP.GT.AND P5, PT, R72, 0x19, PT ;  /* 0x000000194800780c */ /* 0x000fc40003fa4270 */
[----:B------:R-:W-:Y:S01]  /*33f0*/  FSEL R113, R90, -INF , P4 ;  /* 0xff8000005a717808 */ /* 0x000fe20002000000 */
[----:B------:R-:W-:Y:S01]  /*3400*/  MUFU.TANH R15, R15 ;  /* 0x0000000f000f7308 */ /* 0x000fe20000002400 */
[----:B------:R-:W-:Y:S01]  /*3410*/  ISETP.GT.AND P6, PT, R72, 0x20, PT ;  /* 0x000000204800780c */ /* 0x000fe20003fc4270 */
[----:B------:R-:W-:Y:S02]  /*3420*/  WARPGROUP.DEPBAR.LE gsb0, 0x0 ;  /* 0x00008000000079c5 */ /* 0x000fe40000010000 */
[----:B------:R-:W-:Y:S01]  /*3430*/  WARPGROUP.ARRIVE ;  /* 0x00000000000079c5 */ /* 0x000fe20000000000 */
[----:B------:R-:W-:Y:S01]  /*3440*/  FMUL.FTZ R48, R48, UR7 ;  /* 0x0000000730307c20 */ /* 0x000fe20008410000 */
[----:B------:R-:W-:Y:S01]  /*3450*/  FSEL R111, R91, -INF , P5 ;  /* 0xff8000005b6f7808 */ /* 0x000fe20002800000 */
[----:B------:R-:W-:Y:S01]  /*3460*/  FMUL.FTZ R49, R49, UR7 ;  /* 0x0000000731317c20 */ /* 0x000fe20008410000 */
[----:B------:R-:W-:Y:S01]  /*3470*/  ISETP.GT.AND P2, PT, R72, 0x21, PT ;  /* 0x000000214800780c */ /* 0x000fe20003f44270 */
[----:B------:R2:W4:Y:S01]  /*3480*/  MUFU.TANH R83, R48 ;  /* 0x0000003000537308 */ /* 0x0005220000002400 */
[----:B------:R-:W-:Y:S01]  /*3490*/  HGMMA.64x16x16.F32.BF16 R40, gdesc[UR24], R40, gsb0 ;  /* 0x00200000182879f0 */ /* 0x000fe20008001828 */
[----:B------:R-:W-:Y:S01]  /*34a0*/  UIADD3 UR26, UR6, 0x642, URZ ;  /* 0x00000642061a7890 */ /* 0x000fe2000fffe03f */
[----:B------:R-:W-:Y:S01]  /*34b0*/  FSEL R107, R80, -INF , P6 ;  /* 0xff800000506b7808 */ /* 0x000fe20003000000 */
[----:B------:R-:W-:Y:S01]  /*34c0*/  UMOV UR27, 0x80000020 ;  /* 0x80000020001b7882 */ /* 0x000fe20000000000 */
[----:B------:R-:W-:Y:S01]  /*34d0*/  ISETP.GT.AND P3, PT, R72, 0x28, PT ;  /* 0x000000284800780c */ /* 0x000fe20003f64270 */
[----:B------:R-:W-:Y:S01]  /*34e0*/  FMUL.FTZ R53, R53, UR7 ;  /* 0x0000000735357c20 */ /* 0x000fe20008410000 */
[----:B------:R-:W-:Y:S01]  /*34f0*/  FSEL R105, R81, -INF , P2 ;  /* 0xff80000051697808 */ /* 0x000fe20001000000 */
[----:B------:R5:W4:Y:S01]  /*3500*/  MUFU.TANH R84, R49 ;  /* 0x0000003100547308 */ /* 0x000b220000002400 */
[----:B--2---:R-:W-:Y:S01]  /*3510*/  FMUL.FTZ R48, R50, UR7 ;  /* 0x0000000732307c20 */ /* 0x004fe20008410000 */
[----:B------:R-:W-:Y:S01]  /*3520*/  FMNMX.FTZ R50, R109, R115, !PT ;  /* 0x000000736d327209 */ /* 0x000fe20007810000 */
[----:B------:R-:W-:Y:S01]  /*3530*/  FMUL.FTZ R52, R52, UR7 ;  /* 0x0000000734347c20 */ /* 0x000fe20008410000 */
[----:B------:R-:W-:Y:S01]  /*3540*/  ISETP.GT.AND P4, PT, R72, 0x29, PT ;  /* 0x000000294800780c */ /* 0x000fe20003f84270 */
[----:B------:R-:W-:Y:S01]  /*3550*/  ULDC UR6, c[0x0][0x988] ;  /* 0x0002620000067ab9 */ /* 0x000fe20000000800 */
[----:B------:R-:W-:-:S02]  /*3560*/  FMNMX.FTZ R50, R117, R50, !PT ;  /* 0x0000003275327209 */ /* 0x000fc40007810000 */
[----:B------:R-:W-:Y:S01]  /*3570*/  FSEL R103, R103, -INF , P3 ;  /* 0xff80000067677808 */ /* 0x000fe20001800000 */
[----:B-----5:R-:W-:Y:S01]  /*3580*/  FMUL.FTZ R49, R51, UR7 ;  /* 0x0000000733317c20 */ /* 0x020fe20008410000 */
[----:B------:R-:W-:Y:S01]  /*3590*/  FMNMX.FTZ R50, R123, R50, !PT ;  /* 0x000000327b327209 */ /* 0x000fe20007810000 */
[----:B------:R-:W2:Y:S01]  /*35a0*/  MUFU.TANH R52, R52 ;  /* 0x0000003400347308 */ /* 0x000ea20000002400 */
[C---:B------:R-:W-:Y:S02]  /*35b0*/  ISETP.GT.AND P5, PT, R72.reuse, 0x30, PT ;  /* 0x000000304800780c */ /* 0x040fe40003fa4270 */
[----:B------:R-:W-:Y:S02]  /*35c0*/  FMNMX.FTZ R50, R121, R50, !PT ;  /* 0x0000003279327209 */ /* 0x000fe40007810000 */
[----:B------:R-:W-:Y:S02]  /*35d0*/  FSEL R99, R99, -INF , P4 ;  /* 0xff80000063637808 */ /* 0x000fe40002000000 */
[----:B------:R-:W-:Y:S01]  /*35e0*/  FMNMX.FTZ R68, R119, R50, !PT ;  /* 0x0000003277447209 */ /* 0x000fe20007810000 */
[----:B------:R-:W-:Y:S01]  /*35f0*/  MUFU.TANH R20, R20 ;  /* 0x0000001400147308 */ /* 0x000fe20000002400 */
[----:B------:R-:W-:-:S02]  /*3600*/  ISETP.GT.AND P2, PT, R72, 0x31, PT ;  /* 0x000000314800780c */ /* 0x000fc40003f44270 */
[----:B------:R-:W-:Y:S02]  /*3610*/  FMNMX.FTZ R68, R113, R68, !PT ;  /* 0x0000004471447209 */ /* 0x000fe40007810000 */
[----:B------:R-:W-:Y:S02]  /*3620*/  FSEL R51, R82, -INF , P5 ;  /* 0xff80000052337808 */ /* 0x000fe40002800000 */
[----:B------:R-:W-:Y:S01]  /*3630*/  FMNMX.FTZ R68, R111, R68, !PT ;  /* 0x000000446f447209 */ /* 0x000fe20007810000 */
[----:B------:R5:W2:Y:S01]  /*3640*/  MUFU.TANH R50, R53 ;  /* 0x0000003500327308 */ /* 0x000aa20000002400 */
[----:B------:R-:W-:Y:S02]  /*3650*/  ISETP.GT.AND P3, PT, R72, 0x38, PT ;  /* 0x000000384800780c */ /* 0x000fe40003f64270 */
[----:B------:R-:W-:Y:S02]  /*3660*/  FMNMX.FTZ R68, R107, R68, !PT ;  /* 0x000000446b447209 */ /* 0x000fe40007810000 */
[----:B------:R-:W-:-:S02]  /*3670*/  MOV R82, UR6 ;  /* 0x0000000600527c02 */ /* 0x000fc40008000f00 */
[----:B------:R-:W-:Y:S01]  /*3680*/  FMNMX.FTZ R70, R105, R68, !PT ;  /* 0x0000004469467209 */ /* 0x000fe20007810000 */
[----:B------:R-:W-:Y:S01]  /*3690*/  MUFU.TANH R21, R21 ;  /* 0x0000001500157308 */ /* 0x000fe20000002400 */
[----:B------:R-:W-:Y:S02]  /*36a0*/  VIMNMX R60, R60, R101, PT ;  /* 0x000000653c3c7248 */ /* 0x000fe40003fe0100 */
[----:B------:R-:W-:Y:S02]  /*36b0*/  FMNMX.FTZ R70, R103, R70, !PT ;  /* 0x0000004667467209 */ /* 0x000fe40007810000 */
[----:B------:R-:W-:Y:S02]  /*36c0*/  ISETP.GT.AND P4, PT, R60, 0x8, PT ;  /* 0x000000083c00780c */ /* 0x000fe40003f84270 */
[----:B------:R-:W-:Y:S01]  /*36d0*/  FMNMX.FTZ R70, R99, R70, !PT ;  /* 0x0000004663467209 */ /* 0x000fe20007810000 */
[----:B------:R-:W-:Y:S01]  /*36e0*/  MUFU.TANH R66, R66 ;  /* 0x0000004200427308 */ /* 0x000fe20000002400 */
[----:B------:R-:W-:-:S02]  /*36f0*/  WARPGROUP.DEPBAR.LE gsb0, 0x0 ;  /* 0x00008000000079c5 */ /* 0x000fc40000010000 */
[----:B------:R-:W-:Y:S01]  /*3700*/  WARPGROUP.ARRIVE ;  /* 0x00000000000079c5 */ /* 0x000fe20000000000 */
[----:B-----5:R-:W-:Y:S01]  /*3710*/  FMUL.FTZ R53, R41, UR7 ;  /* 0x0000000729357c20 */ /* 0x020fe20008410000 */
[----:B------:R-:W-:Y:S01]  /*3720*/  FSEL R41, R73, -INF , P2 ;  /* 0xff80000049297808 */ /* 0x000fe20001000000 */
[----:B------:R-:W-:Y:S01]  /*3730*/  FMUL.FTZ R69, R45, UR7 ;  /* 0x000000072d457c20 */ /* 0x000fe20008410000 */
[----:B------:R-:W-:Y:S01]  /*3740*/  FMNMX.FTZ R70, R51, R70, !PT ;  /* 0x0000004633467209 */ /* 0x000fe20007810000 */
[----:B------:R5:W-:Y:S01]  /*3750*/  MUFU.TANH R68, R53 ;  /* 0x0000003500447308 */ /* 0x000be20000002400 */
[----:B------:R-:W-:Y:S01]  /*3760*/  HGMMA.64x16x16.F32.BF16 R32, gdesc[UR24], R32, gsb0 ;  /* 0x00200000182079f0 */ /* 0x000fe20008001820 */
[----:B------:R-:W-:Y:S01]  /*3770*/  ISETP.GT.AND P2, PT, R72, 0x39, PT ;  /* 0x000000394800780c */ /* 0x000fe20003f44270 */
[----:B------:R-:W-:Y:S01]  /*3780*/  FMUL.FTZ R40, R40, UR7 ;  /* 0x0000000728287c20 */ /* 0x000fe20008410000 */
[----:B------:R-:W-:Y:S01]  /*3790*/  FMNMX.FTZ R70, R41, R70, !PT ;  /* 0x0000004629467209 */ /* 0x000fe20007810000 */
[----:B------:R-:W-:Y:S01]  /*37a0*/  FMUL.FTZ R44, R44, UR7 ;  /* 0x000000072c2c7c20 */ /* 0x000fe20008410000 */
[----:B------:R-:W-:Y:S01]  /*37b0*/  FSEL R45, R74, -INF , P2 ;  /* 0xff8000004a2d7808 */ /* 0x000fe20001000000 */
[----:B------:R-:W-:Y:S01]  /*37c0*/  FMUL.FTZ R42, R42, UR7 ;  /* 0x000000072a2a7c20 */ /* 0x000fe20008410000 */
[----:B------:R-:W-:Y:S01]  /*37d0*/  ISETP.GT.AND P2, PT, R72, 0x41, PT ;  /* 0x000000414800780c */ /* 0x000fe20003f44270 */
[----:B------:R1:W-:Y:S01]  /*37e0*/  MUFU.TANH R85, R69 ;  /* 0x0000004500557308 */ /* 0x0003e20000002400 */
[----:B-----5:R-:W-:Y:S01]  /*37f0*/  FSEL R53, R75, -INF , P3 ;  /* 0xff8000004b357808 */ /* 0x020fe20001800000 */
[----:B------:R-:W-:Y:S01]  /*3800*/  FMUL.FTZ R46, R46, UR7 ;  /* 0x000000072e2e7c20 */ /* 0x000fe20008410000 */
[----:B------:R-:W-:-:S02]  /*3810*/  ISETP.GT.AND P3, PT, R72, 0x40, PT ;  /* 0x000000404800780c */ /* 0x000fc40003f64270 */
[----:B------:R-:W-:Y:S02]  /*3820*/  FMNMX.FTZ R70, R53, R70, !PT ;  /* 0x0000004635467209 */ /* 0x000fe40007810000 */
[----:B---3--:R-:W-:Y:S01]  /*3830*/  FSEL R63, R77, -INF , P3 ;  /* 0xff8000004d3f7808 */ /* 0x008fe20001800000 */
        /* <DEDUP_REMOVED lines=11> */
[----:B-1----:R-:W-:Y:S02]  /*38f0*/  FSEL R69, R78, -INF , P2 ;  /* 0xff8000004e457808 */ /* 0x002fe40001000000 */
[----:B------:R-:W-:Y:S02]  /*3900*/  FMNMX.FTZ R74, R79, R74, !PT ;  /* 0x0000004a4f4a7209 */ /* 0x000fe40007810000 */
[----:B------:R-:W-:-:S02]  /*3910*/  ISETP.GT.AND P2, PT, R72, 0x51, PT ;  /* 0x000000514800780c */ /* 0x000fc40003f44270 */
[----:B----4-:R-:W-:Y:S01]  /*3920*/  FSEL R73, R83, -INF , P3 ;  /* 0xff80000053497808 */ /* 0x010fe20001800000 */
[----:B------:R-:W-:Y:S01]  /*3930*/  MUFU.TANH R56, R56 ;  /* 0x0000003800387308 */ /* 0x000fe20000002400 */
[----:B------:R-:W-:Y:S02]  /*3940*/  FMNMX.FTZ R74, R69, R74, !PT ;  /* 0x0000004a454a7209 */ /* 0x000fe40007810000 */
[----:B------:R-:W-:Y:S02]  /*3950*/  ISETP.GT.AND P3, PT, R72, 0x58, PT ;  /* 0x000000584800780c */ /* 0x000fe40003f64270 */
[----:B------:R-:W-:-:S03]  /*3960*/  FMNMX.FTZ R76, R73, R74, !PT ;  /* 0x0000004a494c7209 */ /* 0x000fc60007810000 */
        /* <DEDUP_REMOVED lines=9> */
[----:B--2---:R-:W-:Y:S01]  /*3a00*/  FSEL R37, R52, -INF , P3 ;  /* 0xff80000034257808 */ /* 0x004fe20001800000 */
[----:B------:R-:W-:Y:S01]  /*3a10*/  FMUL.FTZ R36, R36, UR7 ;  /* 0x0000000724247c20 */ /* 0x000fe20008410000 */
[----:B------:R-:W-:Y:S01]  /*3a20*/  FMNMX.FTZ R76, R33, R76, !PT ;  /* 0x0000004c214c7209 */ /* 0x000fe20007810000 */
[----:B------:R-:W1:Y:S01]  /*3a30*/  MUFU.TANH R70, R70 ;  /* 0x0000004600467308 */ /* 0x000e620000002400 */
[----:B------:R-:W-:Y:S01]  /*3a40*/  ISETP.GT.AND P3, PT, R72, 0x60, PT ;  /* 0x000000604800780c */ /* 0x000fe20003f64270 */
[----:B------:R-:W-:Y:S01]  /*3a50*/  FMUL.FTZ R52, R47, UR7 ;  /* 0x000000072f347c20 */ /* 0x000fe20008410000 */
[----:B------:R-:W-:Y:S01]  /*3a60*/  FSEL R77, R50, -INF , P2 ;  /* 0xff800000324d7808 */ /* 0x000fe20001000000 */
[----:B------:R-:W-:Y:S01]  /*3a70*/  FMUL.FTZ R50, R43, UR7 ;  /* 0x000000072b327c20 */ /* 0x000fe20008410000 */
[----:B------:R-:W-:-:S02]  /*3a80*/  FMNMX.FTZ R76, R37, R76, !PT ;  /* 0x0000004c254c7209 */ /* 0x000fc40007810000 */
[----:B------:R-:W-:Y:S01]  /*3a90*/  ISETP.GT.AND P2, PT, R72, 0x61, PT ;  /* 0x000000614800780c */ /* 0x000fe20003f44270 */
[----:B------:R-:W-:Y:S01]  /*3aa0*/  MUFU.TANH R32, R32 ;  /* 0x0000002000207308 */ /* 0x000fe20000002400 */
[----:B---3--:R-:W-:Y:S02]  /*3ab0*/  FSEL R81, R40, -INF , P3 ;  /* 0xff80000028517808 */ /* 0x008fe40001800000 */
[----:B------:R-:W-:Y:S02]  /*3ac0*/  FMNMX.FTZ R76, R77, R76, !PT ;  /* 0x0000004c4d4c7209 */ /* 0x000fe40007810000 */
[----:B------:R-:W-:Y:S02]  /*3ad0*/  ISETP.GT.AND P3, PT, R72, 0x68, PT ;  /* 0x000000684800780c */ /* 0x000fe40003f64270 */
[----:B------:R-:W-:Y:S01]  /*3ae0*/  FSEL R83, R68, -INF , P2 ;  /* 0xff80000044537808 */ /* 0x000fe20001000000 */
[----:B------:R-:W-:Y:S01]  /*3af0*/  MUFU.TANH R36, R36 ;  /* 0x0000002400247308 */ /* 0x000fe20000002400 */
[----:B------:R-:W-:Y:S01]  /*3b00*/  FMNMX.FTZ R76, R81, R76, !PT ;  /* 0x0000004c514c7209 */ /* 0x000fe20007810000 */
[----:B------:R-:W-:Y:S01]  /*3b10*/  FMUL.FTZ R68, R38, UR7 ;  /* 0x0000000726447c20 */ /* 0x000fe20008410000 */
[----:B------:R-:W-:-:S02]  /*3b20*/  ISETP.GT.AND P2, PT, R72, 0x69, PT ;  /* 0x000000694800780c */ /* 0x000fc40003f44270 */
[----:B------:R-:W-:Y:S02]  /*3b30*/  FMNMX.FTZ R76, R83, R76, !PT ;  /* 0x0000004c534c7209 */ /* 0x000fe40007810000 */
[----:B------:R-:W-:Y:S01]  /*3b40*/  FSEL R85, R85, -INF , P2 ;  /* 0xff80000055557808 */ /* 0x000fe20001000000 */
[----:B------:R-:W2:Y:S01]  /*3b50*/  MUFU.TANH R74, R74 ;  /* 0x0000004a004a7308 */ /* 0x000ea20000002400 */
[----:B------:R-:W-:-:S04]  /*3b60*/  ISETP.GT.AND P2, PT, R72, 0x71, PT ;  /* 0x000000714800780c */ /* 0x000fc80003f44270 */
[----:B-1----:R-:W-:Y:S01]  /*3b70*/  FSEL R87, R70, -INF , P2 ;  /* 0xff80000046577808 */ /* 0x002fe20001000000 */
[----:B------:R-:W-:Y:S01]  /*3b80*/  FMUL.FTZ R70, R35, UR7 ;  /* 0x0000000723467c20 */ /* 0x000fe20008410000 */
[----:B------:R-:W-:Y:S01]  /*3b90*/  ISETP.GT.AND P2, PT, R72, 0x79, PT ;  /* 0x000000794800780c */ /* 0x000fe20003f44270 */
[----:B------:R-:W-:Y:S08]  /*3ba0*/  MUFU.TANH R58, R58 ;  /* 0x0000003a003a7308 */ /* 0x000ff00000002400 */
[----:B------:R-:W-:Y:S01]  /*3bb0*/  MUFU.TANH R59, R59 ;  /* 0x0000003b003b7308 */ /* 0x000fe20000002400 */
[----:B--2---:R-:W-:Y:S01]  /*3bc0*/  FSEL R91, R74, -INF , P2 ;  /* 0xff8000004a5b7808 */ /* 0x004fe20001000000 */
[----:B------:R-:W-:Y:S01]  /*3bd0*/  FMUL.FTZ R74, R39, UR7 ;  /* 0x00000007274a7c20 */ /* 0x000fe20008410000 */
[----:B------:R-:W-:-:S02]  /*3be0*/  ISETP.GT.AND P2, PT, R72, 0x81, PT ;  /* 0x000000814800780c */ /* 0x000fc40003f44270 */
[----:B------:R-:W-:Y:S01]  /*3bf0*/  FSEL R39, R5, -INF , P4 ;  /* 0xff80000005277808 */ /* 0x000fe20002000000 */
[----:B------:R-:W-:Y:S02]  /*3c00*/  WARPGROUP.DEPBAR.LE gsb0, 0x0 ;  /* 0x00008000000079c5 */ /* 0x000fe40000010000 */
[----:B------:R-:W-:Y:S01]  /*3c10*/  FMUL.FTZ R40, R25, UR7 ;  /* 0x0000000719287c20 */ /* 0x000fe20008410000 */
[----:B------:R-:W-:Y:S01]  /*3c20*/  FSEL R25, R44, -INF , P3 ;  /* 0xff8000002c197808 */ /* 0x000fe20001800000 */
[----:B------:R-:W-:Y:S01]  /*3c30*/  FMUL.FTZ R24, R24, UR7 ;  /* 0x0000000718187c20 */ /* 0x000fe20008410000 */
[----:B------:R-:W-:Y:S01]  /*3c40*/  ISETP.GT.AND P3, PT, R72, 0x70, PT ;  /* 0x000000704800780c */ /* 0x000fe20003f64270 */
[----:B------:R-:W-:Y:S01]  /*3c50*/  FMUL.FTZ R28, R28, UR7 ;  /* 0x000000071c1c7c20 */ /* 0x000fe20008410000 */
[----:B------:R-:W-:Y:S01]  /*3c60*/  FMNMX.FTZ R76, R25, R76, !PT ;  /* 0x0000004c194c7209 */ /* 0x000fe20007810000 */
[----:B------:R1:W2:Y:S01]  /*3c70*/  MUFU.TANH R95, R40 ;  /* 0x00000028005f7308 */ /* 0x0002a20000002400 */
[----:B------:R-:W-:Y:S01]  /*3c80*/  FSEL R89, R32, -INF , P3 ;  /* 0xff80000020597808 */ /* 0x000fe20001800000 */
[----:B------:R-:W-:Y:S01]  /*3c90*/  FMUL.FTZ R32, R29, UR7 ;  /* 0x000000071d207c20 */ /* 0x000fe20008410000 */
[----:B------:R-:W-:Y:S01]  /*3ca0*/  FMNMX.FTZ R76, R85, R76, !PT ;  /* 0x0000004c554c7209 */ /* 0x000fe20007810000 */
[----:B------:R-:W-:Y:S01]  /*3cb0*/  FMUL.FTZ R44, R55, UR7 ;  /* 0x00000007372c7c20 */ /* 0x000fe20008410000 */
[----:B------:R-:W-:Y:S01]  /*3cc0*/  ISETP.GT.AND P3, PT, R72, 0x78, PT ;  /* 0x000000784800780c */ /* 0x000fe20003f64270 */
[----:B------:R-:W-:Y:S01]  /*3cd0*/  FMUL.FTZ R78, R30, UR7 ;  /* 0x000000071e4e7c20 */ /* 0x000fe20008410000 */
[----:B------:R-:W-:Y:S01]  /*3ce0*/  FMNMX.FTZ R76, R89, R76, !PT ;  /* 0x0000004c594c7209 */ /* 0x000fe20007810000 */
[----:B------:R-:W3:Y:S01]  /*3cf0*/  MUFU.TANH R24, R24 ;  /* 0x0000001800187308 */ /* 0x000ee20000002400 */
[----:B------:R-:W-:Y:S01]  /*3d00*/  FSEL R29, R36, -INF , P3 ;  /* 0xff800000241d7808 */ /* 0x000fe20001800000 */
[----:B-1----:R-:W-:Y:S01]  /*3d10*/  FMUL.FTZ R40, R54, UR7 ;  /* 0x0000000736287c20 */ /* 0x002fe20008410000 */
[----:B------:R-:W-:Y:S01]  /*3d20*/  FMNMX.FTZ R76, R87, R76, !PT ;  /* 0x0000004c574c7209 */ /* 0x000fe20007810000 */
[----:B------:R-:W-:Y:S01]  /*3d30*/  FMUL.FTZ R54, R34, UR7 ;  /* 0x0000000722367c20 */ /* 0x000fe20008410000 */
[----:B------:R-:W-:Y:S01]  /*3d40*/  ISETP.GT.AND P3, PT, R72, 0x80, PT ;  /* 0x000000804800780c */ /* 0x000fe20003f64270 */
[----:B------:R-:W-:Y:S01]  /*3d50*/  FMUL.FTZ R80, R31, UR7 ;  /* 0x000000071f507c20 */ /* 0x000fe20008410000 */
[----:B------:R-:W-:Y:S01]  /*3d60*/  FMNMX.FTZ R76, R29, R76, !PT ;  /* 0x0000004c1d4c7209 */ /* 0x000fe20007810000 */
[----:B------:R-:W1:Y:S01]  /*3d70*/  MUFU.TANH R28, R28 ;  /* 0x0000001c001c7308 */ /* 0x000e620000002400 */
[----:B--2---:R-:W-:-:S02]  /*3d80*/  FSEL R95, R95, -INF , P2 ;  /* 0xff8000005f5f7808 */ /* 0x004fc40001000000 */
[----:B------:R-:W-:Y:S02]  /*3d90*/  FMNMX.FTZ R76, R91, R76, !PT ;  /* 0x0000004c5b4c7209 */ /* 0x000fe40007810000 */
[----:B------:R-:W-:-:S03]  /*3da0*/  ISETP.GT.AND P2, PT, R72, 0x89, PT ;  /* 0x000000894800780c */ /* 0x000fc60003f44270 */
[----:B------:R-:W2:Y:S01]  /*3db0*/  MUFU.TANH R32, R32 ;  /* 0x0000002000207308 */ /* 0x000ea20000002400 */
[----:B---3--:R-:W-:Y:S02]  /*3dc0*/  FSEL R93, R24, -INF , P3 ;  /* 0xff800000185d7808 */ /* 0x008fe40001800000 */
[----:B------:R-:W-:Y:S01]  /*3dd0*/  ISETP.GT.AND P3, PT, R72, 0x88, PT ;  /* 0x000000884800780c */ /* 0x000fe20003f64270 */
[----:B------:R-:W-:Y:S01]  /*3de0*/  FMUL.FTZ R72, R26, UR7 ;  /* 0x000000071a487c20 */ /* 0x000fe20008410000 */
[----:B------:R-:W-:-:S03]  /*3df0*/  FMNMX.FTZ R76, R93, R76, !PT ;  /* 0x0000004c5d4c7209 */ /* 0x000fc60007810000 */
[----:B------:R-:W3:Y:S01]  /*3e00*/  MUFU.TANH R48, R48 ;  /* 0x0000003000307308 */ /* 0x000ee20000002400 */
[----:B-1----:R-:W-:Y:S02]  /*3e10*/  FSEL R55, R28, -INF , P3 ;  /* 0xff8000001c377808 */ /* 0x002fe40001800000 */
[----:B------:R-:W-:Y:S02]  /*3e20*/  FMNMX.FTZ R76, R95, R76, !PT ;  /* 0x0000004c5f4c7209 */ /* 0x000fe40007810000 */
[----:B------:R-:W-:Y:S02]  /*3e30*/  ISETP.GT.AND P3, PT, R60, 0x1, PT ;  /* 0x000000013c00780c */ /* 0x000fe40003f64270 */
[----:B------:R-:W-:Y:S01]  /*3e40*/  FMNMX.FTZ R76, R55, R76, !PT ;  /* 0x0000004c374c7209 */ /* 0x000fe20007810000 */
[----:B------:R-:W1:Y:S01]  /*3e50*/  MUFU.TANH R49, R49 ;  /* 0x0000003100317308 */ /* 0x000e620000002400 */
[----:B--2---:R-:W-:-:S04]  /*3e60*/  FSEL R97, R32, -INF , P2 ;  /* 0xff80000020617808 */ /* 0x004fc80001000000 */
[----:B------:R-:W-:-:S03]  /*3e70*/  FMNMX.FTZ R76, R97, R76, !PT ;  /* 0x0000004c614c7209 */ /* 0x000fc60007810000 */
[----:B------:R-:W2:Y:S02]  /*3e80*/  MUFU.TANH R40, R40 ;  /* 0x0000002800287308 */ /* 0x000ea40000002400 */
[----:B------:R-:W4:Y:S06]  /*3e90*/  SHFL.BFLY PT, R75, R76, 0x2, 0x1f ;  /* 0x0c401f004c4b7f89 */ /* 0x000f2c00000e0000 */
[----:B------:R-:W5:Y:S08]  /*3ea0*/  MUFU.TANH R44, R44 ;  /* 0x0000002c002c7308 */ /* 0x000f700000002400 */
[----:B------:R-:W5:Y:S08]  /*3eb0*/  MUFU.TANH R42, R42 ;  /* 0x0000002a002a7308 */ /* 0x000f700000002400 */
[----:B------:R-:W5:Y:S01]  /*3ec0*/  MUFU.TANH R50, R50 ;  /* 0x0000003200327308 */ /* 0x000f620000002400 */
[----:B----4-:R-:W-:Y:S01]  /*3ed0*/  FMNMX.FTZ R24, R76, R75, !PT ;  /* 0x0000004b4c187209 */ /* 0x010fe20007810000 */
[----:B------:R-:W-:-:S04]  /*3ee0*/  FMUL.FTZ R76, R27, UR7 ;  /* 0x000000071b4c7c20 */ /* 0x000fc80008410000 */
[----:B------:R-:W4:Y:S02]  /*3ef0*/  SHFL.BFLY PT, R75, R24, 0x1, 0x1f ;  /* 0x0c201f00184b7f89 */ /* 0x000f2400000e0000 */
[----:B------:R-:W5:Y:S08]  /*3f00*/  MUFU.TANH R46, R46 ;  /* 0x0000002e002e7308 */ /* 0x000f700000002400 */
[----:B------:R-:W5:Y:S08]  /*3f10*/  MUFU.TANH R52, R52 ;  /* 0x0000003400347308 */ /* 0x000f700000002400 */
[----:B------:R-:W5:Y:S01]  /*3f20*/  MUFU.TANH R54, R54 ;  /* 0x0000003600367308 */ /* 0x000f620000002400 */
[----:B----4-:R-:W-:-:S07]  /*3f30*/  FMNMX.FTZ R75, R24, R75, !PT ;  /* 0x0000004b184b7209 */ /* 0x010fce0007810000 */
[----:B------:R-:W4:Y:S01]  /*3f40*/  MUFU.TANH R70, R70 ;  /* 0x0000004600467308 */ /* 0x000f220000002400 */
[C---:B------:R-:W-:Y:S01]  /*3f50*/  FSETP.NEU.FTZ.AND P2, PT, R75.reuse, -INF , PT ;  /* 0xff8000004b00780b */ /* 0x040fe20003f5d000 */
[----:B------:R-:W-:-:S06]  /*3f60*/  FMUL.FTZ R24, R75, R82 ;  /* 0x000000524b187220 */ /* 0x000fcc0000410000 */
[----:B------:R-:W4:Y:S01]  /*3f70*/  MUFU.TANH R68, R68 ;  /* 0x0000004400447308 */ /* 0x000f220000002400 */
[----:B------:R-:W-:Y:S02]  /*3f80*/  FSEL R24, R24, RZ, P2 ;  /* 0x000000ff18187208 */ /* 0x000fe40001000000 */
[----:B------:R-:W-:-:S03]  /*3f90*/  ISETP.GT.AND P2, PT, R60, RZ, PT ;  /* 0x000000ff3c00720c */ /* 0x000fc60003f44270 */
[-CC-:B------:R-:W-:Y:S01]  /*3fa0*/  FFMA.FTZ R26, R109, R82.reuse, -R24.reuse ;  /* 0x000000526d1a7223 */ /* 0x180fe20000010818 */
[----:B------:R-:W-:Y:S01]  /*3fb0*/  FSEL R35, R4, -INF , P2 ;  /* 0xff80000004237808 */ /* 0x000fe20001000000 */
[-CC-:B------:R-:W-:Y:S01]  /*3fc0*/  FFMA.FTZ R5, R113, R82.reuse, -R24.reuse ;  /* 0x0000005271057223 */ /* 0x180fe20000010818 */
[----:B------:R-:W-:Y:S01]  /*3fd0*/  FSEL R4, R3, -INF , P3 ;  /* 0xff80000003047808 */ /* 0x000fe20001800000 */
[-CC-:B------:R-:W-:Y:S01]  /*3fe0*/  FFMA.FTZ R28, R117, R82.reuse, -R24.reuse ;  /* 0x00000052751c7223 */ /* 0x180fe20000010818 */
[C---:B------:R-:W-:Y:S01]  /*3ff0*/  ISETP.GT.AND P2, PT, R60.reuse, 0x9, PT ;  /* 0x000000093c00780c */ /* 0x040fe20003f44270 */
        /* <DEDUP_REMOVED lines=14> */
[----:B------:R-:W4:Y:S01]  /*40e0*/  MUFU.TANH R74, R74 ;  /* 0x0000004a004a7308 */ /* 0x000f220000002400 */
[C---:B------:R-:W-:Y:S01]  /*40f0*/  ISETP.GT.AND P3, PT, R60.reuse, 0x18, PT ;  /* 0x000000183c00780c */ /* 0x040fe20003f64270 */
[-CC-:B------:R-:W-:Y:S01]  /*4100*/  FFMA.FTZ R34, R51, R82.reuse, -R24.reuse ;  /* 0x0000005233227223 */ /* 0x180fe20000010818 */
[----:B------:R-:W-:Y:S01]  /*4110*/  FSEL R101, R7, -INF , P2 ;  /* 0xff80000007657808 */ /* 0x000fe20001000000 */
[--C-:B------:R-:W-:Y:S01]  /*4120*/  FFMA.FTZ R7, R107, R82, -R24.reuse ;  /* 0x000000526b077223 */ /* 0x100fe20000010818 */
[----:B------:R-:W-:Y:S01]  /*4130*/  FMNMX.FTZ R32, R47, R32, !PT ;  /* 0x000000202f207209 */ /* 0x000fe20007810000 */
[-CC-:B------:R-:W-:Y:S01]  /*4140*/  FFMA.FTZ R51, R69, R82.reuse, -R24.reuse ;  /* 0x0000005245337223 */ /* 0x180fe20000010818 */
[C---:B------:R-:W-:Y:S01]  /*4150*/  ISETP.GT.AND P2, PT, R60.reuse, 0x19, PT ;  /* 0x000000193c00780c */ /* 0x040fe20003f44270 */
[----:B------:R-:W4:Y:S01]  /*4160*/  MUFU.TANH R72, R72 ;  /* 0x0000004800487308 */ /* 0x000f220000002400 */
        /* <DEDUP_REMOVED lines=16> */
[----:B------:R-:W-:Y:S01]  /*4270*/  ISETP.GT.AND P3, PT, R60, 0x28, PT ;  /* 0x000000283c00780c */ /* 0x000fe20003f64270 */
[----:B------:R-:W4:Y:S01]  /*4280*/  MUFU.TANH R78, R78 ;  /* 0x0000004e004e7308 */ /* 0x000f220000002400 */
[----:B------:R-:W-:Y:S01]  /*4290*/  FSEL R107, R12, -INF , P2 ;  /* 0xff8000000c6b7808 */ /* 0x000fe20001000000 */
[----:B------:R-:W-:Y:S01]  /*42a0*/  FFMA.FTZ R55, R55, R82, -R24 ;  /* 0x0000005237377223 */ /* 0x000fe20000010818 */
[----:B------:R-:W-:-:S02]  /*42b0*/  FMNMX.FTZ R32, R11, R32, !PT ;  /* 0x000000200b207209 */ /* 0x000fc40007810000 */
[C---:B------:R-:W-:Y:S02]  /*42c0*/  ISETP.GT.AND P2, PT, R60.reuse, 0x29, PT ;  /* 0x000000293c00780c */ /* 0x040fe40003f44270 */
[----:B------:R-:W-:Y:S01]  /*42d0*/  FSEL R13, R13, -INF , P3 ;  /* 0xff8000000d0d7808 */ /* 0x000fe20001800000 */
[----:B------:R-:W4:Y:S01]  /*42e0*/  MUFU.TANH R80, R80 ;  /* 0x0000005000507308 */ /* 0x000f220000002400 */
[----:B------:R-:W-:Y:S02]  /*42f0*/  FMNMX.FTZ R8, R107, R32, !PT ;  /* 0x000000206b087209 */ /* 0x000fe40007810000 */
[C---:B------:R-:W-:Y:S02]  /*4300*/  ISETP.GT.AND P3, PT, R60.reuse, 0x30, PT ;  /* 0x000000303c00780c */ /* 0x040fe40003f64270 */
[----:B------:R-:W-:Y:S02]  /*4310*/  FSEL R15, R15, -INF , P2 ;  /* 0xff8000000f0f7808 */ /* 0x000fe40001000000 */
[----:B------:R-:W-:Y:S01]  /*4320*/  FMNMX.FTZ R8, R13, R8, !PT ;  /* 0x000000080d087209 */ /* 0x000fe20007810000 */
[----:B------:R4:W-:Y:S01]  /*4330*/  MUFU.EX2 R32, R10 ;  /* 0x0000000a00207308 */ /* 0x0009e20000000800 */
[----:B------:R-:W-:-:S02]  /*4340*/  ISETP.GT.AND P2, PT, R60, 0x31, PT ;  /* 0x000000313c00780c */ /* 0x000fc40003f44270 */
[----:B------:R-:W-:Y:S01]  /*4350*/  FSEL R105, R20, -INF , P3 ;  /* 0xff80000014697808 */ /* 0x000fe20001800000 */
[--C-:B------:R-:W-:Y:S01]  /*4360*/  FFMA.FTZ R20, R103, R82, -R24.reuse ;  /* 0x0000005267147223 */ /* 0x100fe20000010818 */
[----:B------:R-:W-:Y:S02]  /*4370*/  FMNMX.FTZ R8, R15, R8, !PT ;  /* 0x000000080f087209 */ /* 0x000fe40007810000 */
[C---:B------:R-:W-:Y:S01]  /*4380*/  ISETP.GT.AND P3, PT, R60.reuse, 0x38, PT ;  /* 0x000000383c00780c */ /* 0x040fe20003f64270 */
[----:B------:R-:W-:Y:S01]  /*4390*/  MUFU.EX2 R26, R26 ;  /* 0x0000001a001a7308 */ /* 0x000fe20000000800 */
[----:B------:R-:W-:Y:S01]  /*43a0*/  FSEL R103, R21, -INF , P2 ;  /* 0xff80000015677808 */ /* 0x000fe20001000000 */
[----:B------:R-:W-:Y:S01]  /*43b0*/  FFMA.FTZ R21, R99, R82, -R24 ;  /* 0x0000005263157223 */ /* 0x000fe20000010818 */
[----:B------:R-:W-:Y:S02]  /*43c0*/  FMNMX.FTZ R8, R105, R8, !PT ;  /* 0x0000000869087209 */ /* 0x000fe40007810000 */
[----:B------:R-:W-:-:S02]  /*43d0*/  ISETP.GT.AND P2, PT, R60, 0x39, PT ;  /* 0x000000393c00780c */ /* 0x000fc40003f44270 */
[----:B------:R-:W-:Y:S01]  /*43e0*/  FSEL R111, R66, -INF , P3 ;  /* 0xff800000426f7808 */ /* 0x000fe20001800000 */
[----:B------:R-:W4:Y:S01]  /*43f0*/  MUFU.EX2 R27, R27 ;  /* 0x0000001b001b7308 */ /* 0x000f220000000800 */
[----:B------:R-:W-:Y:S02]  /*4400*/  FMNMX.FTZ R8, R103, R8, !PT ;  /* 0x0000000867087209 */ /* 0x000fe40007810000 */
[C---:B------:R-:W-:Y:S02]  /*4410*/  ISETP.GT.AND P3, PT, R60.reuse, 0x40, PT ;  /* 0x000000403c00780c */ /* 0x040fe40003f64270 */
[----:B------:R-:W-:Y:S02]  /*4420*/  FSEL R67, R67, -INF , P2 ;  /* 0xff80000043437808 */ /* 0x000fe40001000000 */
[----:B------:R-:W-:Y:S01]  /*4430*/  FMNMX.FTZ R8, R111, R8, !PT ;  /* 0x000000086f087209 */ /* 0x000fe20007810000 */
[----:B------:R-:W-:Y:S01]  /*4440*/  MUFU.EX2 R28, R28 ;  /* 0x0000001c001c7308 */ /* 0x000fe20000000800 */
[----:B------:R-:W-:-:S02]  /*4450*/  ISETP.GT.AND P2, PT, R60, 0x41, PT ;  /* 0x000000413c00780c */ /* 0x000fc40003f44270 */
[----:B------:R-:W-:Y:S01]  /*4460*/  FSEL R99, R56, -INF , P3 ;  /* 0xff80000038637808 */ /* 0x000fe20001800000 */
[----:B------:R-:W-:Y:S01]  /*4470*/  FFMA.FTZ R56, R97, R82, -R24 ;  /* 0x0000005261387223 */ /* 0x000fe20000010818 */
[----:B------:R-:W-:Y:S02]  /*4480*/  FMNMX.FTZ R8, R67, R8, !PT ;  /* 0x0000000843087209 */ /* 0x000fe40007810000 */
[C---:B------:R-:W-:Y:S01]  /*4490*/  ISETP.GT.AND P3, PT, R60.reuse, 0x48, PT ;  /* 0x000000483c00780c */ /* 0x040fe20003f64270 */
[----:B------:R-:W-:Y:S01]  /*44a0*/  MUFU.EX2 R31, R31 ;  /* 0x0000001f001f7308 */ /* 0x000fe20000000800 */
[----:B------:R-:W-:Y:S02]  /*44b0*/  FSEL R57, R57, -INF , P2 ;  /* 0xff80000039397808 */ /* 0x000fe40001000000 */
[----:B------:R-:W-:Y:S02]  /*44c0*/  FMNMX.FTZ R8, R99, R8, !PT ;  /* 0x0000000863087209 */ /* 0x000fe40007810000 */
[----:B------:R-:W-:-:S02]  /*44d0*/  ISETP.GT.AND P2, PT, R60, 0x49, PT ;  /* 0x000000493c00780c */ /* 0x000fc40003f44270 */
[----:B------:R-:W-:Y:S01]  /*44e0*/  FSEL R113, R58, -INF , P3 ;  /* 0xff8000003a717808 */ /* 0x000fe20001800000 */
[----:B------:R-:W-:Y:S01]  /*44f0*/  MUFU.EX2 R30, R30 ;  /* 0x0000001e001e7308 */ /* 0x000fe20000000800 */
[----:B------:R-:W-:Y:S02]  /*4500*/  FMNMX.FTZ R8, R57, R8, !PT ;  /* 0x0000000839087209 */ /* 0x000fe40007810000 */
[C---:B------:R-:W-:Y:S02]  /*4510*/  ISETP.GT.AND P3, PT, R60.reuse, 0x50, PT ;  /* 0x000000503c00780c */ /* 0x040fe40003f64270 */
[----:B------:R-:W-:Y:S02]  /*4520*/  FSEL R117, R59, -INF , P2 ;  /* 0xff8000003b757808 */ /* 0x000fe40001000000 */
[----:B------:R-:W-:Y:S01]  /*4530*/  FMNMX.FTZ R8, R113, R8, !PT ;  /* 0x0000000871087209 */ /* 0x000fe20007810000 */
[----:B------:R-:W-:Y:S01]  /*4540*/  MUFU.EX2 R3, R3 ;  /* 0x0000000300037308 */ /* 0x000fe20000000800 */
[----:B------:R-:W-:-:S02]  /*4550*/  ISETP.GT.AND P2, PT, R60, 0x51, PT ;  /* 0x000000513c00780c */ /* 0x000fc40003f44270 */
[----:B---3--:R-:W-:Y:S01]  /*4560*/  FSEL R59, R48, -INF , P3 ;  /* 0xff800000303b7808 */ /* 0x008fe20001800000 */
[--C-:B------:R-:W-:Y:S01]  /*4570*/  FFMA.FTZ R48, R77, R82, -R24.reuse ;  /* 0x000000524d307223 */ /* 0x100fe20000010818 */
[----:B------:R-:W-:Y:S02]  /*4580*/  FMNMX.FTZ R8, R117, R8, !PT ;  /* 0x0000000875087209 */ /* 0x000fe40007810000 */
[C---:B------:R-:W-:Y:S01]  /*4590*/  ISETP.GT.AND P3, PT, R60.reuse, 0x58, PT ;  /* 0x000000583c00780c */ /* 0x040fe20003f64270 */
[----:B------:R-:W-:Y:S01]  /*45a0*/  MUFU.EX2 R5, R5 ;  /* 0x0000000500057308 */ /* 0x000fe20000000800 */
[----:B-1----:R-:W-:Y:S01]  /*45b0*/  FSEL R119, R49, -INF , P2 ;  /* 0xff80000031777808 */ /* 0x002fe20001000000 */
[----:B------:R-:W-:Y:S01]  /*45c0*/  FFMA.FTZ R49, R61, R82, -R24 ;  /* 0x000000523d317223 */ /* 0x000fe20000010818 */
[----:B------:R-:W-:Y:S02]  /*45d0*/  FMNMX.FTZ R8, R59, R8, !PT ;  /* 0x000000083b087209 */ /* 0x000fe40007810000 */
[----:B------:R-:W-:-:S02]  /*45e0*/  ISETP.GT.AND P2, PT, R60, 0x59, PT ;  /* 0x000000593c00780c */ /* 0x000fc40003f44270 */
[----:B--2---:R-:W-:Y:S01]  /*45f0*/  FSEL R53, R40, -INF , P3 ;  /* 0xff80000028357808 */ /* 0x004fe20001800000 */
[--C-:B------:R-:W-:Y:S01]  /*4600*/  FFMA.FTZ R40, R79, R82, -R24.reuse ;  /* 0x000000524f287223 */ /* 0x100fe20000010818 */
[----:B------:R-:W-:Y:S01]  /*4610*/  FMNMX.FTZ R8, R119, R8, !PT ;  /* 0x0000000877087209 */ /* 0x000fe20007810000 */
[----:B------:R-:W-:Y:S01]  /*4620*/  MUFU.EX2 R6, R6 ;  /* 0x0000000600067308 */ /* 0x000fe20000000800 */
[----:B------:R-:W-:Y:S02]  /*4630*/  ISETP.GT.AND P3, PT, R60, 0x60, PT ;  /* 0x000000603c00780c */ /* 0x000fe40003f64270 */
[----:B-----5:R-:W-:Y:S01]  /*4640*/  FSEL R115, R44, -INF , P2 ;  /* 0xff8000002c737808 */ /* 0x020fe20001000000 */
        /* <DEDUP_REMOVED lines=8> */
[----:B------:R-:W-:Y:S01]  /*46d0*/  FFMA.FTZ R73, R85, R82, -R24 ;  /* 0x0000005255497223 */ /* 0x000fe20000010818 */
[----:B------:R-:W-:-:S02]  /*46e0*/  ISETP.GT.AND P3, PT, R60, 0x68, PT ;  /* 0x000000683c00780c */ /* 0x000fc40003f64270 */
[----:B------:R-:W-:Y:S01]  /*46f0*/  FSEL R63, R50, -INF , P2 ;  /* 0xff800000323f7808 */ /* 0x000fe20001000000 */
[--C-:B------:R-:W-:Y:S01]  /*4700*/  FFMA.FTZ R50, R89, R82, -R24.reuse ;  /* 0x0000005259327223 */ /* 0x100fe20000010818 */
[----:B------:R-:W-:Y:S01]  /*4710*/  FMNMX.FTZ R8, R121, R8, !PT ;  /* 0x0000000879087209 */ /* 0x000fe20007810000 */
[----:B------:R-:W-:Y:S01]  /*4720*/  MUFU.EX2 R20, R20 ;  /* 0x0000001400147308 */ /* 0x000fe20000000800 */
[----:B------:R-:W-:Y:S02]  /*4730*/  ISETP.GT.AND P2, PT, R60, 0x69, PT ;  /* 0x000000693c00780c */ /* 0x000fe40003f44270 */
[----:B------:R-:W-:Y:S01]  /*4740*/  FSEL R123, R46, -INF , P3 ;  /* 0xff8000002e7b7808 */ /* 0x000fe20001800000 */
[--C-:B------:R-:W-:Y:S01]  /*4750*/  FFMA.FTZ R46, R25, R82, -R24.reuse ;  /* 0x00000052192e7223 */ /* 0x100fe20000010818 */
[----:B------:R-:W-:Y:S02]  /*4760*/  FMNMX.FTZ R8, R63, R8, !PT ;  /* 0x000000083f087209 */ /* 0x000fe40007810000 */
[----:B------:R-:W-:Y:S01]  /*4770*/  ISETP.GT.AND P3, PT, R60, 0x70, PT ;  /* 0x000000703c00780c */ /* 0x000fe20003f64270 */
[----:B------:R-:W-:Y:S01]  /*4780*/  MUFU.EX2 R21, R21 ;  /* 0x0000001500157308 */ /* 0x000fe20000000800 */
[----:B------:R-:W-:Y:S01]  /*4790*/  FSEL R61, R52, -INF , P2 ;  /* 0xff800000343d7808 */ /* 0x000fe20001000000 */
[----:B------:R-:W-:Y:S01]  /*47a0*/  FFMA.FTZ R52, R29, R82, -R24 ;  /* 0x000000521d347223 */ /* 0x000fe20000010818 */
[----:B------:R-:W-:-:S02]  /*47b0*/  FMNMX.FTZ R8, R123, R8, !PT ;  /* 0x000000087b087209 */ /* 0x000fc40007810000 */
[----:B------:R-:W-:Y:S02]  /*47c0*/  ISETP.GT.AND P2, PT, R60, 0x71, PT ;  /* 0x000000713c00780c */ /* 0x000fe40003f44270 */
[----:B------:R-:W-:Y:S01]  /*47d0*/  FSEL R125, R54, -INF , P3 ;  /* 0xff800000367d7808 */ /* 0x000fe20001800000 */
[----:B------:R-:W-:Y:S01]  /*47e0*/  FFMA.FTZ R54, R93, R82, -R24 ;  /* 0x000000525d367223 */ /* 0x000fe20000010818 */
[----:B------:R-:W-:Y:S01]  /*47f0*/  FMNMX.FTZ R8, R61, R8, !PT ;  /* 0x000000083d087209 */ /* 0x000fe20007810000 */
[----:B------:R-:W-:Y:S01]  /*4800*/  MUFU.EX2 R34, R34 ;  /* 0x0000002200227308 */ /* 0x000fe20000000800 */
[----:B------:R-:W-:Y:S02]  /*4810*/  ISETP.GT.AND P3, PT, R60, 0x78, PT ;  /* 0x000000783c00780c */ /* 0x000fe40003f64270 */
[----:B----4-:R-:W-:Y:S02]  /*4820*/  FSEL R79, R70, -INF , P2 ;  /* 0xff800000464f7808 */ /* 0x010fe40001000000 */
[----:B------:R-:W-:-:S02]  /*4830*/  FMNMX.FTZ R8, R125, R8, !PT ;  /* 0x000000087d087209 */ /* 0x000fc40007810000 */
[----:B------:R-:W-:Y:S01]  /*4840*/  ISETP.GT.AND P2, PT, R60, 0x79, PT ;  /* 0x000000793c00780c */ /* 0x000fe20003f44270 */
[----:B------:R-:W-:Y:S01]  /*4850*/  MUFU.EX2 R41, R41 ;  /* 0x0000002900297308 */ /* 0x000fe20000000800 */
[----:B------:R-:W-:Y:S02]  /*4860*/  FSEL R127, R68, -INF , P3 ;  /* 0xff800000447f7808 */ /* 0x000fe40001800000 */
[----:B------:R-:W-:Y:S02]  /*4870*/  FMNMX.FTZ R8, R79, R8, !PT ;  /* 0x000000084f087209 */ /* 0x000fe40007810000 */
[----:B------:R-:W-:Y:S02]  /*4880*/  ISETP.GT.AND P3, PT, R60, 0x80, PT ;  /* 0x000000803c00780c */ /* 0x000fe40003f64270 */
[----:B------:R-:W-:Y:S01]  /*4890*/  FSEL R129, R74, -INF , P2 ;  /* 0xff8000004a817808 */ /* 0x000fe20001000000 */
[----:B------:R-:W-:Y:S01]  /*48a0*/  MUFU.EX2 R36, R36 ;  /* 0x0000002400247308 */ /* 0x000fe20000000800 */
[----:B------:R-:W-:-:S02]  /*48b0*/  FMNMX.FTZ R8, R127, R8, !PT ;  /* 0x000000087f087209 */ /* 0x000fc40007810000 */
[----:B------:R-:W-:Y:S02]  /*48c0*/  ISETP.GT.AND P2, PT, R60, 0x81, PT ;  /* 0x000000813c00780c */ /* 0x000fe40003f44270 */
[----:B------:R-:W-:Y:S02]  /*48d0*/  FSEL R131, R72, -INF , P3 ;  /* 0xff80000048837808 */ /* 0x000fe40001800000 */
[----:B------:R-:W-:Y:S01]  /*48e0*/  FMNMX.FTZ R8, R129, R8, !PT ;  /* 0x0000000881087209 */ /* 0x000fe20007810000 */
[----:B------:R-:W-:Y:S01]  /*48f0*/  MUFU.EX2 R45, R45 ;  /* 0x0000002d002d7308 */ /* 0x000fe20000000800 */
[----:B------:R-:W-:Y:S02]  /*4900*/  ISETP.GT.AND P3, PT, R60, 0x88, PT ;  /* 0x000000883c00780c */ /* 0x000fe40003f64270 */
[----:B------:R-:W-:Y:S02]  /*4910*/  FSEL R133, R76, -INF , P2 ;  /* 0xff8000004c857808 */ /* 0x000fe40001000000 */
[----:B------:R-:W-:-:S02]  /*4920*/  FMNMX.FTZ R8, R131, R8, !PT ;  /* 0x0000000883087209 */ /* 0x000fc40007810000 */
[----:B------:R-:W-:Y:S01]  /*4930*/  ISETP.GT.AND P2, PT, R60, 0x89, PT ;  /* 0x000000893c00780c */ /* 0x000fe20003f44270 */
[----:B------:R-:W-:Y:S01]  /*4940*/  MUFU.EX2 R38, R38 ;  /* 0x0000002600267308 */ /* 0x000fe20000000800 */
[----:B------:R-:W-:Y:S02]  /*4950*/  FSEL R135, R78, -INF , P3 ;  /* 0xff8000004e877808 */ /* 0x000fe40001800000 */
[----:B------:R-:W-:Y:S02]  /*4960*/  FMNMX.FTZ R8, R133, R8, !PT ;  /* 0x0000000885087209 */ /* 0x000fe40007810000 */
[----:B------:R-:W-:Y:S02]  /*4970*/  FSEL R137, R80, -INF , P2 ;  /* 0xff80000050897808 */ /* 0x000fe40001000000 */
        /* <DEDUP_REMOVED lines=8> */
[----:B------:R-:W-:Y:S01]  /*4a00*/  FFMA.FTZ R77, R87, R82, -R24 ;  /* 0x00000052574d7223 */ /* 0x000fe20000010818 */
[----:B------:R-:W-:-:S05]  /*4a10*/  F2FP.BF16.F32.PACK_AB R8, R27, R26 ;  /* 0x0000001a1b08723e */ /* 0x000fca00000010ff */
        /* <DEDUP_REMOVED lines=14> */
[-CC-:B------:R-:W-:Y:S01]  /*4b00*/  FFMA.FTZ R25, R9, R82.reuse, -R12.reuse ;  /* 0x0000005209197223 */ /* 0x180fe2000001080c */
[-C--:B------:R-:W-:Y:S01]  /*4b10*/  FFMA.FTZ R43, R43, R82.reuse, -R12 ;  /* 0x000000522b2b7223 */ /* 0x080fe2000001080c */
[----:B------:R-:W-:Y:S01]  /*4b20*/  SHF.R.U32.HI R9, RZ, 0x1f, R14 ;  /* 0x0000001fff097819 */ /* 0x000fe2000001160e */
[-CC-:B------:R-:W-:Y:S01]  /*4b30*/  FFMA.FTZ R24, R47, R82.reuse, -R12.reuse ;  /* 0x000000522f187223 */ /* 0x180fe2000001080c */
[----:B------:R1:W-:Y:S01]  /*4b40*/  MUFU.EX2 R72, R35 ;  /* 0x0000002300487308 */ /* 0x0003e20000000800 */
[-CC-:B------:R-:W-:Y:S01]  /*4b50*/  FFMA.FTZ R29, R101, R82.reuse, -R12.reuse ;  /* 0x00000052651d7223 */ /* 0x180fe2000001080c */
[----:B------:R-:W-:Y:S01]  /*4b60*/  LEA.HI.SX32 R9, R14, R9, 0x1b ;  /* 0x000000090e097211 */ /* 0x000fe200078fdaff */
[-CC-:B------:R-:W-:Y:S01]  /*4b70*/  FFMA.FTZ R58, R109, R82.reuse, -R12.reuse ;  /* 0x000000526d3a7223 */ /* 0x180fe2000001080c */
[-CC-:B------:R-:W-:Y:S01]  /*4b80*/  FFMA.FTZ R62, R15, R82.reuse, -R12.reuse ;  /* 0x000000520f3e7223 */ /* 0x180fe2000001080c */
[-CC-:B------:R-:W-:Y:S01]  /*4b90*/  FFMA.FTZ R60, R107, R82.reuse, -R12.reuse ;  /* 0x000000526b3c7223 */ /* 0x180fe2000001080c */
[-CC-:B------:R-:W-:Y:S01]  /*4ba0*/  FFMA.FTZ R66, R103, R82.reuse, -R12.reuse ;  /* 0x0000005267427223 */ /* 0x180fe2000001080c */
[-CC-:B------:R-:W-:Y:S01]  /*4bb0*/  FFMA.FTZ R68, R111, R82.reuse, -R12.reuse ;  /* 0x000000526f447223 */ /* 0x180fe2000001080c */
[----:B------:R2:W3:Y:S01]  /*4bc0*/  MUFU.EX2 R85, R4 ;  /* 0x0000000400557308 */ /* 0x0004e20000000800 */
[----:B-1----:R-:W-:Y:S01]  /*4bd0*/  FFMA.FTZ R35, R11, R82, -R12 ;  /* 0x000000520b237223 */ /* 0x002fe2000001080c */
[----:B------:R-:W-:-:S02]  /*4be0*/  VIADD R11, R64, 0xfffffffe ;  /* 0xfffffffe400b7836 */ /* 0x000fc40000000000 */
[-CC-:B------:R-:W-:Y:S01]  /*4bf0*/  FFMA.FTZ R67, R67, R82.reuse, -R12.reuse ;  /* 0x0000005243437223 */ /* 0x180fe2000001080c */
[-CC-:B------:R-:W-:Y:S01]  /*4c00*/  FFMA.FTZ R47, R99, R82.reuse, -R12.reuse ;  /* 0x00000052632f7223 */ /* 0x180fe2000001080c */
[-CC-:B------:R-:W-:Y:S01]  /*4c10*/  FFMA.FTZ R70, R57, R82.reuse, -R12.reuse ;  /* 0x0000005239467223 */ /* 0x180fe2000001080c */
[-CC-:B------:R-:W-:Y:S01]  /*4c20*/  FFMA.FTZ R57, R113, R82.reuse, -R12.reuse ;  /* 0x0000005271397223 */ /* 0x180fe2000001080c */
[----:B------:R-:W-:Y:S01]  /*4c30*/  R2UR UR61, R11 ;  /* 0x000000000b3d72ca */ /* 0x000fe200000e0000 */
[----:B------:R1:W4:Y:S01]  /*4c40*/  MUFU.EX2 R74, R39 ;  /* 0x00000027004a7308 */ /* 0x0003220000000800 */
[----:B--2---:R-:W-:Y:S02]  /*4c50*/  @!P1 VIADD R4, R0, 0x31c40 ;  /* 0x00031c4000049836 */ /* 0x004fe40000000000 */
[-CC-:B------:R-:W-:Y:S01]  /*4c60*/  FFMA.FTZ R117, R117, R82.reuse, -R12.reuse ;  /* 0x0000005275757223 */ /* 0x180fe2000001080c */
[-CC-:B------:R-:W-:Y:S01]  /*4c70*/  FFMA.FTZ R59, R59, R82.reuse, -R12.reuse ;  /* 0x000000523b3b7223 */ /* 0x180fe2000001080c */
[-CC-:B------:R-:W-:Y:S01]  /*4c80*/  FFMA.FTZ R64, R119, R82.reuse, -R12.reuse ;  /* 0x0000005277407223 */ /* 0x180fe2000001080c */
[-C--:B------:R-:W-:Y:S01]  /*4c90*/  FFMA.FTZ R53, R53, R82.reuse, -R12 ;  /* 0x0000005235357223 */ /* 0x080fe2000001080c */
[----:B------:R-:W-:Y:S01]  /*4ca0*/  @!P1 PRMT R4, RZ, 0x654, R4 ;  /* 0x00000654ff049816 */ /* 0x000fe20000000004 */
[-CC-:B------:R-:W-:Y:S01]  /*4cb0*/  FFMA.FTZ R121, R121, R82.reuse, -R12.reuse ;  /* 0x0000005279797223 */ /* 0x180fe2000001080c */
[----:B------:R2:W5:Y:S01]  /*4cc0*/  MUFU.EX2 R87, R43 ;  /* 0x0000002b00577308 */ /* 0x0005620000000800 */
[-CC-:B-1----:R-:W-:Y:S01]  /*4cd0*/  FFMA.FTZ R39, R13, R82.reuse, -R12.reuse ;  /* 0x000000520d277223 */ /* 0x182fe2000001080c */
[----:B------:R1:W-:Y:S01]  /*4ce0*/  @!P1 SYNCS.ARRIVE.TRANS64.RED.A1T0 RZ, [R4+URZ], RZ ;  /* 0x000000ff04ff99a7 */ /* 0x0003e2000810043f */
[-CC-:B------:R-:W-:Y:S01]  /*4cf0*/  FFMA.FTZ R123, R123, R82.reuse, -R12.reuse ;  /* 0x000000527b7b7223 */ /* 0x180fe2000001080c */
[-CC-:B------:R-:W-:Y:S01]  /*4d00*/  FFMA.FTZ R125, R125, R82.reuse, -R12.reuse ;  /* 0x000000527d7d7223 */ /* 0x180fe2000001080c */
[-CC-:B------:R-:W-:Y:S01]  /*4d10*/  FFMA.FTZ R79, R79, R82.reuse, -R12.reuse ;  /* 0x000000524f4f7223 */ /* 0x180fe2000001080c */
[-CC-:B------:R-:W-:Y:S01]  /*4d20*/  FFMA.FTZ R127, R127, R82.reuse, -R12.reuse ;  /* 0x000000527f7f7223 */ /* 0x180fe2000001080c */
[-CC-:B------:R-:W-:Y:S01]  /*4d30*/  FFMA.FTZ R129, R129, R82.reuse, -R12.reuse ;  /* 0x0000005281817223 */ /* 0x180fe2000001080c */
[----:B------:R-:W5:Y:S01]  /*4d40*/  MUFU.EX2 R24, R24 ;  /* 0x0000001800187308 */ /* 0x000f620000000800 */
[-CC-:B--2---:R-:W-:Y:S01]  /*4d50*/  FFMA.FTZ R43, R105, R82.reuse, -R12.reuse ;  /* 0x00000052692b7223 */ /* 0x184fe2000001080c */
[----:B-1----:R-:W-:Y:S01]  /*4d60*/  VIMNMX R4, RZ, R9, !PT ;  /* 0x00000009ff047248 */ /* 0x002fe20007fe0100 */
[----:B------:R-:W-:Y:S01]  /*4d70*/  FADD.FTZ R9, R26, R27 ;  /* 0x0000001b1a097221 */ /* 0x000fe20000010000 */
[-CC-:B------:R-:W-:Y:S01]  /*4d80*/  FFMA.FTZ R26, R61, R82.reuse, -R12.reuse ;  /* 0x000000523d1a7223 */ /* 0x180fe2000001080c */
[----:B------:R-:W-:Y:S01]  /*4d90*/  FFMA.FTZ R131, R131, R82, -R12 ;  /* 0x0000005283837223 */ /* 0x000fe2000001080c */
[----:B------:R-:W-:Y:S01]  /*4da0*/  ISETP.GE.AND P2, PT, R11, R4, PT ;  /* 0x000000040b00720c */ /* 0x000fe20003f46270 */
[----:B---3--:R-:W-:Y:S01]  /*4db0*/  FADD.FTZ R11, R72, R85 ;  /* 0x00000055480b7221 */ /* 0x008fe20000010000 */
[----:B------:R-:W1:Y:S01]  /*4dc0*/  MUFU.EX2 R29, R29 ;  /* 0x0000001d001d7308 */ /* 0x000e620000000800 */
[----:B------:R-:W-:Y:S01]  /*4dd0*/  FADD.FTZ R10, R28, R9 ;  /* 0x000000091c0a7221 */ /* 0x000fe20000010000 */
[----:B------:R-:W-:Y:S01]  /*4de0*/  F2FP.BF16.F32.PACK_AB R9, R85, R72 ;  /* 0x000000485509723e */ /* 0x000fe200000010ff */
[----:B----4-:R-:W-:Y:S01]  /*4df0*/  FADD.FTZ R14, R74, R11 ;  /* 0x0000000b4a0e7221 */ /* 0x010fe20000010000 */
[----:B-----5:R-:W-:Y:S01]  /*4e00*/  F2FP.BF16.F32.PACK_AB R11, R87, R74 ;  /* 0x0000004a570b723e */ /* 0x020fe200000010ff */
[C---:B------:R-:W-:Y:S01]  /*4e10*/  FADD.FTZ R13, R31.reuse, R10 ;  /* 0x0000000a1f0d7221 */ /* 0x040fe20000010000 */
[----:B------:R-:W-:Y:S01]  /*4e20*/  F2FP.BF16.F32.PACK_AB R10, R31, R28 ;  /* 0x0000001c1f0a723e */ /* 0x000fe200000010ff */
[----:B------:R-:W-:Y:S01]  /*4e30*/  FADD.FTZ R15, R87, R14 ;  /* 0x0000000e570f7221 */ /* 0x000fe20000010000 */
[----:B------:R-:W2:Y:S01]  /*4e40*/  MUFU.EX2 R25, R25 ;  /* 0x0000001900197308 */ /* 0x000ea20000000800 */
[----:B------:R-:W-:Y:S01]  /*4e50*/  FADD.FTZ R14, R30, R13 ;  /* 0x0000000d1e0e7221 */ /* 0x000fe20000010000 */
[-CC-:B------:R-:W-:Y:S01]  /*4e60*/  FFMA.FTZ R72, R115, R82.reuse, -R12.reuse ;  /* 0x0000005273487223 */ /* 0x180fe2000001080c */
[----:B------:R-:W-:Y:S01]  /*4e70*/  FADD.FTZ R28, R24, R15 ;  /* 0x0000000f181c7221 */ /* 0x000fe20000010000 */
[-C--:B------:R-:W-:Y:S01]  /*4e80*/  FFMA.FTZ R74, R63, R82.reuse, -R12 ;  /* 0x000000523f4a7223 */ /* 0x080fe2000001080c */
[----:B------:R-:W-:Y:S01]  /*4e90*/  FADD.FTZ R14, R3, R14 ;  /* 0x0000000e030e7221 */ /* 0x000fe20000010000 */
[-CC-:B------:R-:W-:Y:S01]  /*4ea0*/  FFMA.FTZ R133, R133, R82.reuse, -R12.reuse ;  /* 0x0000005285857223 */ /* 0x180fe2000001080c */
[-C--:B------:R-:W-:Y:S01]  /*4eb0*/  FFMA.FTZ R135, R135, R82.reuse, -R12 ;  /* 0x0000005287877223 */ /* 0x080fe2000001080c */
[----:B------:R-:W3:Y:S01]  /*4ec0*/  MUFU.EX2 R58, R58 ;  /* 0x0000003a003a7308 */ /* 0x000ee20000000800 */
[----:B-1----:R-:W-:Y:S01]  /*4ed0*/  FADD.FTZ R28, R29, R28 ;  /* 0x0000001c1d1c7221 */ /* 0x002fe20000010000 */
[----:B------:R-:W-:Y:S01]  /*4ee0*/  FADD.FTZ R13, R5, R14 ;  /* 0x0000000e050d7221 */ /* 0x000fe20000010000 */
[----:B------:R-:W-:Y:S01]  /*4ef0*/  FFMA.FTZ R137, R137, R82, -R12 ;  /* 0x0000005289897223 */ /* 0x000fe2000001080c */
[----:B------:R-:W-:Y:S01]  /*4f00*/  F2FP.BF16.F32.PACK_AB R12, R3, R30 ;  /* 0x0000001e030c723e */ /* 0x000fe200000010ff */
[----:B------:R1:W-:Y:S01]  /*4f10*/  STSM.16.M88.4 [R22+0x24300], R8 ;  /* 0x0243000816007844 */ /* 0x0003e20000000200 */
[----:B------:R-:W-:Y:S01]  /*4f20*/  FADD.FTZ R14, R6, R13 ;  /* 0x0000000d060e7221 */ /* 0x000fe20000010000 */
[----:B------:R-:W-:Y:S01]  /*4f30*/  IMAD.MOV.U32 R63, RZ, RZ, R71 ;  /* 0x000000ffff3f7224 */ /* 0x000fe200078e0047 */
[----:B------:R-:W4:Y:S01]  /*4f40*/  MUFU.EX2 R35, R35 ;  /* 0x0000002300237308 */ /* 0x000f220000000800 */
[----:B--2---:R-:W-:Y:S01]  /*4f50*/  FADD.FTZ R15, R25, R28 ;  /* 0x0000001c190f7221 */ /* 0x004fe20000010000 */
[----:B------:R-:W-:-:S04]  /*4f60*/  FADD.FTZ R13, R7, R14 ;  /* 0x0000000e070d7221 */ /* 0x000fc80000010000 */
[----:B------:R-:W-:Y:S02]  /*4f70*/  FADD.FTZ R13, R32, R13 ;  /* 0x0000000d200d7221 */ /* 0x000fe40000010000 */
[----:B------:R-:W2:Y:S01]  /*4f80*/  MUFU.EX2 R60, R60 ;  /* 0x0000003c003c7308 */ /* 0x000ea20000000800 */
[----:B---3--:R-:W-:Y:S01]  /*4f90*/  FADD.FTZ R28, R58, R15 ;  /* 0x0000000f3a1c7221 */ /* 0x008fe20000010000 */
[----:B-1----:R-:W-:-:S06]  /*4fa0*/  F2FP.BF16.F32.PACK_AB R8, R32, R7 ;  /* 0x000000072008723e */ /* 0x002fcc00000010ff */
[----:B------:R-:W1:Y:S01]  /*4fb0*/  MUFU.EX2 R39, R39 ;  /* 0x0000002700277308 */ /* 0x000e620000000800 */
[----:B----4-:R-:W-:Y:S01]  /*4fc0*/  FADD.FTZ R15, R35, R28 ;  /* 0x0000001c230f7221 */ /* 0x010fe20000010000 */
[----:B------:R-:W-:-:S06]  /*4fd0*/  FADD.FTZ R28, R20, R13 ;  /* 0x0000000d141c7221 */ /* 0x000fcc0000010000 */
[----:B------:R-:W3:Y:S01]  /*4fe0*/  MUFU.EX2 R62, R62 ;  /* 0x0000003e003e7308 */ /* 0x000ee20000000800 */
[C---:B--2---:R-:W-:Y:S01]  /*4ff0*/  FADD.FTZ R14, R60.reuse, R15 ;  /* 0x0000000f3c0e7221 */ /* 0x044fe20000010000 */
[----:B------:R-:W-:Y:S01]  /*5000*/  FADD.FTZ R15, R21, R28 ;  /* 0x0000001c150f7221 */ /* 0x000fe20000010000 */
[----:B------:R-:W-:Y:S01]  /*5010*/  F2FP.BF16.F32.PACK_AB R9, R60, R35 ;  /* 0x000000233c09723e */ /* 0x000fe200000010ff */
[----:B------:R-:W-:Y:S02]  /*5020*/  IMAD.MOV.U32 R60, RZ, RZ, R71 ;  /* 0x000000ffff3c7224 */ /* 0x000fe400078e0047 */
[----:B------:R-:W-:Y:S01]  /*5030*/  FADD.FTZ R28, R34, R15 ;  /* 0x0000000f221c7221 */ /* 0x000fe20000010000 */
[----:B------:R-:W-:Y:S01]  /*5040*/  IMAD.MOV.U32 R35, RZ, RZ, R71 ;  /* 0x000000ffff237224 */ /* 0x000fe200078e0047 */
[----:B------:R-:W2:Y:S01]  /*5050*/  MUFU.EX2 R43, R43 ;  /* 0x0000002b002b7308 */ /* 0x000ea20000000800 */
[----:B-1----:R-:W-:Y:S01]  /*5060*/  FADD.FTZ R13, R39, R14 ;  /* 0x0000000e270d7221 */ /* 0x002fe20000010000 */
[----:B------:R-:W-:-:S04]  /*5070*/  FADD.FTZ R15, R41, R28 ;  /* 0x0000001c290f7221 */ /* 0x000fc80000010000 */
[----:B------:R-:W-:Y:S01]  /*5080*/  FADD.FTZ R10, R36, R15 ;  /* 0x0000000f240a7221 */ /* 0x000fe20000010000 */
[----:B------:R-:W-:Y:S01]  /*5090*/  F2FP.BF16.F32.PACK_AB R15, R58, R25 ;  /* 0x000000193a0f723e */ /* 0x000fe200000010ff */
[----:B------:R-:W1:Y:S01]  /*50a0*/  MUFU.EX2 R66, R66 ;  /* 0x0000004200427308 */ /* 0x000e620000000800 */
[C---:B---3--:R-:W-:Y:S01]  /*50b0*/  FADD.FTZ R14, R62.reuse, R13 ;  /* 0x0000000d3e0e7221 */ /* 0x048fe20000010000 */
[----:B------:R-:W-:Y:S01]  /*50c0*/  F2FP.BF16.F32.PACK_AB R13, R29, R24 ;  /* 0x000000181d0d723e */ /* 0x000fe200000010ff */
[--C-:B------:R-:W-:Y:S01]  /*50d0*/  IMAD.MOV.U32 R58, RZ, RZ, R71.reuse ;  /* 0x000000ffff3a7224 */ /* 0x100fe200078e0047 */
[----:B------:R-:W-:Y:S01]  /*50e0*/  F2FP.BF16.F32.PACK_AB R11, R62, R39 ;  /* 0x000000273e0b723e */ /* 0x000fe200000010ff */
[--C-:B------:R-:W-:Y:S02]  /*50f0*/  IMAD.MOV.U32 R62, RZ, RZ, R71.reuse ;  /* 0x000000ffff3e7224 */ /* 0x100fe400078e0047 */
[----:B------:R-:W-:Y:S01]  /*5100*/  IMAD.MOV.U32 R39, RZ, RZ, R71 ;  /* 0x000000ffff277224 */ /* 0x000fe200078e0047 */
[----:B------:R-:W3:Y:S01]  /*5110*/  MUFU.EX2 R68, R68 ;  /* 0x0000004400447308 */ /* 0x000ee20000000800 */
[----:B--2---:R-:W-:Y:S01]  /*5120*/  FADD.FTZ R3, R43, R14 ;  /* 0x0000000e2b037221 */ /* 0x004fe20000010000 */
[----:B------:R-:W-:-:S05]  /*5130*/  F2FP.BF16.F32.PACK_AB R14, R6, R5 ;  /* 0x00000005060e723e */ /* 0x000fca00000010ff */
[----:B------:R-:W-:Y:S01]  /*5140*/  STSM.16.M88.4 [R22+0x25b00], R12 ;  /* 0x025b000c16007844 */ /* 0x000fe20000000200 */
[----:B------:R-:W2:Y:S01]  /*5150*/  MUFU.EX2 R67, R67 ;  /* 0x0000004300437308 */ /* 0x000ea20000000800 */
[C---:B-1----:R-:W-:Y:S01]  /*5160*/  FADD.FTZ R3, R66.reuse, R3 ;  /* 0x0000000342037221 */ /* 0x042fe20000010000 */
[----:B------:R-:W-:Y:S01]  /*5170*/  F2FP.BF16.F32.PACK_AB R25, R66, R43 ;  /* 0x0000002b4219723e */ /* 0x000fe200000010ff */
[----:B------:R-:W-:Y:S01]  /*5180*/  IMAD.MOV.U32 R66, RZ, RZ, R71 ;  /* 0x000000ffff427224 */ /* 0x000fe200078e0047 */
[----:B------:R-:W-:-:S04]  /*5190*/  MOV R43, R71 ;  /* 0x00000047002b7202 */ /* 0x000fc80000000f00 */
[----:B------:R-:W1:Y:S01]  /*51a0*/  MUFU.EX2 R47, R47 ;  /* 0x0000002f002f7308 */ /* 0x000e620000000800 */
[----:B---3--:R-:W-:Y:S01]  /*51b0*/  FADD.FTZ R24, R68, R3 ;  /* 0x0000000344187221 */ /* 0x008fe20000010000 */
[----:B------:R-:W-:Y:S01]  /*51c0*/  FADD.FTZ R3, R45, R10 ;  /* 0x0000000a2d037221 */ /* 0x000fe20000010000 */
[----:B------:R-:W-:-:S03]  /*51d0*/  F2FP.BF16.F32.PACK_AB R10, R21, R20 ;  /* 0x00000014150a723e */ /* 0x000fc600000010ff */
[----:B------:R-:W-:Y:S02]  /*51e0*/  FADD.FTZ R28, R38, R3 ;  /* 0x00000003261c7221 */ /* 0x000fe40000010000 */
[----:B------:R-:W3:Y:S01]  /*51f0*/  MUFU.EX2 R70, R70 ;  /* 0x0000004600467308 */ /* 0x000ee20000000800 */
[----:B--2---:R-:W-:Y:S01]  /*5200*/  FADD.FTZ R24, R67, R24 ;  /* 0x0000001843187221 */ /* 0x004fe20000010000 */
[----:B------:R-:W-:Y:S01]  /*5210*/  FADD.FTZ R5, R49, R28 ;  /* 0x0000001c31057221 */ /* 0x000fe20000010000 */
[----:B------:R2:W-:Y:S01]  /*5220*/  STSM.16.M88.4 [R22+0x27300], R8 ;  /* 0x0273000816007844 */ /* 0x0005e20000000200 */
[----:B------:R-:W-:Y:S01]  /*5230*/  F2FP.BF16.F32.PACK_AB R27, R67, R68 ;  /* 0x00000044431b723e */ /* 0x000fe200000010ff */
[----:B------:R-:W-:Y:S02]  /*5240*/  IMAD.MOV.U32 R68, RZ, RZ, R71 ;  /* 0x000000ffff447224 */ /* 0x000fe400078e0047 */
[----:B------:R-:W-:Y:S01]  /*5250*/  FADD.FTZ R28, R40, R5 ;  /* 0x00000005281c7221 */ /* 0x000fe20000010000 */
[----:B------:R-:W-:Y:S01]  /*5260*/  MOV R67, R71 ;  /* 0x0000004700437202 */ /* 0x000fe20000000f00 */
[----:B------:R-:W-:Y:S01]  /*5270*/  MUFU.EX2 R57, R57 ;  /* 0x0000003900397308 */ /* 0x000fe20000000800 */
[----:B-1----:R-:W-:Y:S01]  /*5280*/  FADD.FTZ R3, R47, R24 ;  /* 0x000000182f037221 */ /* 0x002fe20000010000 */
[----:B------:R-:W-:Y:S01]  /*5290*/  FADD.FTZ R5, R51, R28 ;  /* 0x0000001c33057221 */ /* 0x000fe20000010000 */
[----:B------:R-:W-:Y:S01]  /*52a0*/  F2FP.BF16.F32.PACK_AB R24, R41, R34 ;  /* 0x000000222918723e */ /* 0x000fe200000010ff */
[----:B------:R-:W-:-:S02]  /*52b0*/  IMAD.MOV.U32 R41, RZ, RZ, R71 ;  /* 0x000000ffff297224 */ /* 0x000fc400078e0047 */
[----:B------:R-:W-:Y:S02]  /*52c0*/  FADD.FTZ R30, R42, R5 ;  /* 0x000000052a1e7221 */ /* 0x000fe40000010000 */
[----:B------:R-:W1:Y:S01]  /*52d0*/  MUFU.EX2 R0, R117 ;  /* 0x0000007500007308 */ /* 0x000e620000000800 */
[----:B---3--:R-:W-:Y:S01]  /*52e0*/  F2FP.BF16.F32.PACK_AB R29, R70, R47 ;  /* 0x0000002f461d723e */ /* 0x008fe200000010ff */
[----:B------:R-:W-:-:S06]  /*52f0*/  FADD.FTZ R30, R33, R30 ;  /* 0x0000001e211e7221 */ /* 0x000fcc0000010000 */
[----:B------:R-:W-:Y:S08]  /*5300*/  MUFU.EX2 R59, R59 ;  /* 0x0000003b003b7308 */ /* 0x000ff00000000800 */
[----:B------:R-:W2:Y:S01]  /*5310*/  MUFU.EX2 R64, R64 ;  /* 0x0000004000407308 */ /* 0x000ea20000000800 */
[----:B-1----:R-:W-:-:S07]  /*5320*/  F2FP.BF16.F32.PACK_AB R31, R0, R57 ;  /* 0x00000039001f723e */ /* 0x002fce00000010ff */
[----:B------:R1:W-:Y:S08]  /*5330*/  MUFU.EX2 R6, R26 ;  /* 0x0000001a00067308 */ /* 0x0003f00000000800 */
[----:B------:R-:W3:Y:S01]  /*5340*/  MUFU.EX2 R53, R53 ;  /* 0x0000003500357308 */ /* 0x000ee20000000800 */
[----:B-1----:R-:W-:Y:S01]  /*5350*/  FADD.FTZ R26, R70, R3 ;  /* 0x00000003461a7221 */ /* 0x002fe20000010000 */
[----:B--2---:R-:W-:Y:S01]  /*5360*/  F2FP.BF16.F32.PACK_AB R9, R64, R59 ;  /* 0x0000003b4009723e */ /* 0x004fe200000010ff */
[----:B------:R-:W-:-:S02]  /*5370*/  IMAD.MOV.U32 R70, RZ, RZ, R71 ;  /* 0x000000ffff467224 */ /* 0x000fc400078e0047 */
[----:B------:R-:W-:Y:S01]  /*5380*/  FADD.FTZ R3, R57, R26 ;  /* 0x0000001a39037221 */ /* 0x000fe20000010000 */
[----:B------:R-:W-:Y:S01]  /*5390*/  F2FP.BF16.F32.PACK_AB R26, R45, R36 ;  /* 0x000000242d1a723e */ /* 0x000fe200000010ff */
[----:B------:R-:W-:Y:S01]  /*53a0*/  IMAD.MOV.U32 R57, RZ, RZ, R71 ;  /* 0x000000ffff397224 */ /* 0x000fe200078e0047 */
[----:B------:R-:W1:Y:S01]  /*53b0*/  MUFU.EX2 R72, R72 ;  /* 0x0000004800487308 */ /* 0x000e620000000800 */
[----:B------:R-:W-:Y:S01]  /*53c0*/  FADD.FTZ R28, R0, R3 ;  /* 0x00000003001c7221 */ /* 0x000fe20000010000 */
[--C-:B------:R-:W-:Y:S01]  /*53d0*/  IMAD.MOV.U32 R36, RZ, RZ, R71.reuse ;  /* 0x000000ffff247224 */ /* 0x100fe200078e0047 */
[----:B------:R-:W-:Y:S02]  /*53e0*/  STSM.16.M88.4 [R22+0x28b00], R24 ;  /* 0x028b001816007844 */ /* 0x000fe40000000200 */
[----:B------:R-:W-:Y:S01]  /*53f0*/  FADD.FTZ R3, R59, R28 ;  /* 0x0000001c3b037221 */ /* 0x000fe20000010000 */
[----:B------:R-:W-:Y:S01]  /*5400*/  F2FP.BF16.F32.PACK_AB R28, R49, R38 ;  /* 0x00000026311c723e */ /* 0x000fe200000010ff */
[----:B------:R-:W-:Y:S01]  /*5410*/  IMAD.MOV.U32 R59, RZ, RZ, R71 ;  /* 0x000000ffff3b7224 */ /* 0x000fe200078e0047 */
[----:B------:R-:W2:Y:S01]  /*5420*/  MUFU.EX2 R61, R121 ;  /* 0x00000079003d7308 */ /* 0x000ea20000000800 */
[----:B------:R-:W-:Y:S01]  /*5430*/  FADD.FTZ R34, R64, R3 ;  /* 0x0000000340227221 */ /* 0x000fe20000010000 */
[----:B------:R-:W-:Y:S01]  /*5440*/  FADD.FTZ R3, R37, R30 ;  /* 0x0000001e25037221 */ /* 0x000fe20000010000 */
[----:B------:R-:W-:Y:S01]  /*5450*/  F2FP.BF16.F32.PACK_AB R30, R51, R40 ;  /* 0x00000028331e723e */ /* 0x000fe200000010ff */
[----:B------:R-:W-:-:S02]  /*5460*/  IMAD.MOV.U32 R64, RZ, RZ, R71 ;  /* 0x000000ffff407224 */ /* 0x000fc400078e0047 */
[----:B---3--:R-:W-:Y:S01]  /*5470*/  FADD.FTZ R5, R53, R34 ;  /* 0x0000002235057221 */ /* 0x008fe20000010000 */
[----:B------:R-:W-:Y:S01]  /*5480*/  FADD.FTZ R3, R48, R3 ;  /* 0x0000000330037221 */ /* 0x000fe20000010000 */
[----:B------:R-:W-:Y:S01]  /*5490*/  IMAD.MOV.U32 R51, RZ, RZ, R71 ;  /* 0x000000ffff337224 */ /* 0x000fe200078e0047 */
[----:B------:R-:W3:Y:S01]  /*54a0*/  MUFU.EX2 R74, R74 ;  /* 0x0000004a004a7308 */ /* 0x000ee20000000800 */
[----:B-1----:R-:W-:Y:S01]  /*54b0*/  FADD.FTZ R8, R72, R5 ;  /* 0x0000000548087221 */ /* 0x002fe20000010000 */
[----:B------:R-:W-:Y:S01]  /*54c0*/  FADD.FTZ R10, R44, R3 ;  /* 0x000000032c0a7221 */ /* 0x000fe20000010000 */
[----:B------:R-:W-:Y:S01]  /*54d0*/  F2FP.BF16.F32.PACK_AB R11, R72, R53 ;  /* 0x00000035480b723e */ /* 0x000fe200000010ff */
[----:B------:R1:W-:Y:S01]  /*54e0*/  STSM.16.M88.4 [R22+0x2a300], R28 ;  /* 0x02a3001c16007844 */ /* 0x0003e20000000200 */
[C---:B------:R-:W-:Y:S01]  /*54f0*/  F2FP.BF16.F32.PACK_AB R44, R69.reuse, R44 ;  /* 0x0000002c452c723e */ /* 0x040fe200000010ff */
[----:B------:R-:W-:Y:S01]  /*5500*/  FADD.FTZ R5, R69, R10 ;  /* 0x0000000a45057221 */ /* 0x000fe20000010000 */
[----:B------:R-:W-:Y:S01]  /*5510*/  F2FP.BF16.F32.PACK_AB R10, R48, R37 ;  /* 0x00000025300a723e */ /* 0x000fe200000010ff */
[----:B------:R-:W4:Y:S01]  /*5520*/  MUFU.EX2 R123, R123 ;  /* 0x0000007b007b7308 */ /* 0x000f220000000800 */
[----:B--2---:R-:W-:Y:S01]  /*5530*/  FADD.FTZ R3, R61, R8 ;  /* 0x000000083d037221 */ /* 0x004fe20000010000 */
[----:B------:R-:W-:Y:S01]  /*5540*/  FADD.FTZ R14, R46, R5 ;  /* 0x000000052e0e7221 */ /* 0x000fe20000010000 */
[----:B------:R-:W-:Y:S01]  /*5550*/  F2FP.BF16.F32.PACK_AB R8, R33, R42 ;  /* 0x0000002a2108723e */ /* 0x000fe200000010ff */
[--C-:B------:R-:W-:Y:S01]  /*5560*/  IMAD.MOV.U32 R69, RZ, RZ, R71.reuse ;  /* 0x000000ffff457224 */ /* 0x100fe200078e0047 */
[-C--:B------:R-:W-:Y:S01]  /*5570*/  MOV R49, R71.reuse ;  /* 0x0000004700317202 */ /* 0x080fe20000000f00 */
[----:B------:R-:W-:Y:S01]  /*5580*/  IMAD.MOV.U32 R53, RZ, RZ, R71 ;  /* 0x000000ffff357224 */ /* 0x000fe200078e0047 */
[----:B------:R-:W-:Y:S01]  /*5590*/  MOV R37, R71 ;  /* 0x0000004700257202 */ /* 0x000fe20000000f00 */
[----:B------:R-:W2:Y:S01]  /*55a0*/  MUFU.EX2 R125, R125 ;  /* 0x0000007d007d7308 */ /* 0x000ea20000000800 */
[C---:B---3--:R-:W-:Y:S01]  /*55b0*/  FADD.FTZ R12, R74.reuse, R3 ;  /* 0x000000034a0c7221 */ /* 0x048fe20000010000 */
[----:B------:R3:W-:Y:S01]  /*55c0*/  STSM.16.M88.4 [R22+0x2bb00], R8 ;  /* 0x02bb000816007844 */ /* 0x0007e20000000200 */
[----:B------:R-:W-:Y:S01]  /*55d0*/  F2FP.BF16.F32.PACK_AB R45, R74, R61 ;  /* 0x0000003d4a2d723e */ /* 0x000fe200000010ff */
[--C-:B------:R-:W-:Y:S01]  /*55e0*/  IMAD.MOV.U32 R48, RZ, RZ, R71.reuse ;  /* 0x000000ffff307224 */ /* 0x100fe200078e0047 */
[-C--:B------:R-:W-:Y:S01]  /*55f0*/  MOV R61, R71.reuse ;  /* 0x00000047003d7202 */ /* 0x080fe20000000f00 */
[--C-:B------:R-:W-:Y:S01]  /*5600*/  IMAD.MOV.U32 R42, RZ, RZ, R71.reuse ;  /* 0x000000ffff2a7224 */ /* 0x100fe200078e0047 */
[----:B-1----:R-:W-:Y:S01]  /*5610*/  MOV R31, R71 ;  /* 0x00000047001f7202 */ /* 0x002fe20000000f00 */
[----:B------:R-:W1:Y:S01]  /*5620*/  MUFU.EX2 R73, R73 ;  /* 0x0000004900497308 */ /* 0x000e620000000800 */
[----:B----4-:R-:W-:Y:S01]  /*5630*/  FADD.FTZ R3, R123, R12 ;  /* 0x0000000c7b037221 */ /* 0x010fe20000010000 */
[----:B------:R-:W-:Y:S01]  /*5640*/  F2FP.BF16.F32.PACK_AB R47, R6, R123 ;  /* 0x0000007b062f723e */ /* 0x000fe200000010ff */
[----:B------:R-:W-:-:S02]  /*5650*/  IMAD.MOV.U32 R40, RZ, RZ, R71 ;  /* 0x000000ffff287224 */ /* 0x000fc400078e0047 */
[----:B------:R-:W-:Y:S01]  /*5660*/  FADD.FTZ R12, R6, R3 ;  /* 0x00000003060c7221 */ /* 0x000fe20000010000 */
[--C-:B------:R-:W-:Y:S02]  /*5670*/  IMAD.MOV.U32 R38, RZ, RZ, R71.reuse ;  /* 0x000000ffff267224 */ /* 0x100fe400078e0047 */
[----:B------:R-:W4:Y:S01]  /*5680*/  MUFU.EX2 R50, R50 ;  /* 0x0000003200327308 */ /* 0x000f220000000800 */
[----:B--2---:R-:W-:Y:S01]  /*5690*/  FADD.FTZ R3, R125, R12 ;  /* 0x0000000c7d037221 */ /* 0x004fe20000010000 */
[--C-:B------:R-:W-:Y:S02]  /*56a0*/  IMAD.MOV.U32 R34, RZ, RZ, R71.reuse ;  /* 0x000000ffff227224 */ /* 0x100fe400078e0047 */
[--C-:B------:R-:W-:Y:S02]  /*56b0*/  IMAD.MOV.U32 R33, RZ, RZ, R71.reuse ;  /* 0x000000ffff217224 */ /* 0x100fe400078e0047 */
[--C-:B------:R-:W-:Y:S02]  /*56c0*/  IMAD.MOV.U32 R30, RZ, RZ, R71.reuse ;  /* 0x000000ffff1e7224 */ /* 0x100fe400078e0047 */
[----:B------:R-:W2:Y:S01]  /*56d0*/  MUFU.EX2 R77, R77 ;  /* 0x0000004d004d7308 */ /* 0x000ea20000000800 */
[C---:B-1----:R-:W-:Y:S01]  /*56e0*/  FADD.FTZ R5, R73.reuse, R14 ;  /* 0x0000000e49057221 */ /* 0x042fe20000010000 */
[----:B------:R-:W-:Y:S01]  /*56f0*/  F2FP.BF16.F32.PACK_AB R46, R73, R46 ;  /* 0x0000002e492e723e */ /* 0x000fe200000010ff */
[----:B------:R-:W-:-:S02]  /*5700*/  IMAD.MOV.U32 R29, RZ, RZ, R71 ;  /* 0x000000ffff1d7224 */ /* 0x000fc400078e0047 */
[----:B------:R-:W-:Y:S02]  /*5710*/  IMAD.MOV.U32 R28, RZ, RZ, R71 ;  /* 0x000000ffff1c7224 */ /* 0x000fe400078e0047 */
[----:B------:R1:W-:Y:S01]  /*5720*/  STSM.16.M88.4 [R22+0x2d300], R44 ;  /* 0x02d3002c16007844 */ /* 0x0003e20000000200 */
[----:B------:R-:W5:Y:S01]  /*5730*/  MUFU.EX2 R52, R52 ;  /* 0x0000003400347308 */ /* 0x000f620000000800 */
[----:B----4-:R-:W-:-:S07]  /*5740*/  FADD.FTZ R14, R50, R5 ;  /* 0x00000005320e7221 */ /* 0x010fce0000010000 */
[----:B------:R-:W4:Y:S01]  /*5750*/  MUFU.EX2 R81, R81 ;  /* 0x0000005100517308 */ /* 0x000f220000000800 */
[C---:B--2---:R-:W-:Y:S01]  /*5760*/  FADD.FTZ R5, R77.reuse, R14 ;  /* 0x0000000e4d057221 */ /* 0x044fe20000010000 */
[----:B---3--:R-:W-:Y:S01]  /*5770*/  F2FP.BF16.F32.PACK_AB R8, R77, R50 ;  /* 0x000000324d08723e */ /* 0x008fe200000010ff */
[--C-:B------:R-:W-:Y:S02]  /*5780*/  IMAD.MOV.U32 R50, RZ, RZ, R71.reuse ;  /* 0x000000ffff327224 */ /* 0x100fe400078e0047 */
[----:B-1----:R-:W-:-:S03]  /*5790*/  IMAD.MOV.U32 R47, RZ, RZ, R71 ;  /* 0x000000ffff2f7224 */ /* 0x002fc600078e0047 */
[----:B------:R-:W1:Y:S01]  /*57a0*/  MUFU.EX2 R20, R79 ;  /* 0x0000004f00147308 */ /* 0x000e620000000800 */
[----:B-----5:R-:W-:Y:S01]  /*57b0*/  FADD.FTZ R24, R52, R5 ;  /* 0x0000000534187221 */ /* 0x020fe20000010000 */
[--C-:B------:R-:W-:Y:S02]  /*57c0*/  IMAD.MOV.U32 R46, RZ, RZ, R71.reuse ;  /* 0x000000ffff2e7224 */ /* 0x100fe400078e0047 */
[--C-:B------:R-:W-:Y:S02]  /*57d0*/  IMAD.MOV.U32 R45, RZ, RZ, R71.reuse ;  /* 0x000000ffff2d7224 */ /* 0x100fe400078e0047 */
[--C-:B------:R-:W-:Y:S02]  /*57e0*/  IMAD.MOV.U32 R44, RZ, RZ, R71.reuse ;  /* 0x000000ffff2c7224 */ /* 0x100fe400078e0047 */
[----:B------:R-:W2:Y:S01]  /*57f0*/  MUFU.EX2 R127, R127 ;  /* 0x0000007f007f7308 */ /* 0x000ea20000000800 */
[C---:B----4-:R-:W-:Y:S01]  /*5800*/  FADD.FTZ R5, R81.reuse, R24 ;  /* 0x0000001851057221 */ /* 0x050fe20000010000 */
[----:B------:R-:W-:Y:S01]  /*5810*/  F2FP.BF16.F32.PACK_AB R10, R81, R52 ;  /* 0x00000034510a723e */ /* 0x000fe200000010ff */
[----:B------:R-:W-:-:S05]  /*5820*/  IMAD.MOV.U32 R52, RZ, RZ, R71 ;  /* 0x000000ffff347224 */ /* 0x000fca00078e0047 */
[----:B------:R-:W3:Y:S01]  /*5830*/  MUFU.EX2 R32, R129 ;  /* 0x0000008100207308 */ /* 0x000ee20000000800 */
[C---:B-1----:R-:W-:Y:S01]  /*5840*/  F2FP.BF16.F32.PACK_AB R9, R20.reuse, R125 ;  /* 0x0000007d1409723e */ /* 0x042fe200000010ff */
[----:B------:R-:W-:-:S06]  /*5850*/  FADD.FTZ R14, R20, R3 ;  /* 0x00000003140e7221 */ /* 0x000fcc0000010000 */
[----:B------:R-:W1:Y:S01]  /*5860*/  MUFU.EX2 R54, R54 ;  /* 0x0000003600367308 */ /* 0x000e620000000800 */
[----:B--2---:R-:W-:-:S07]  /*5870*/  FADD.FTZ R3, R127, R14 ;  /* 0x0000000e7f037221 */ /* 0x004fce0000010000 */
[----:B------:R-:W2:Y:S01]  /*5880*/  MUFU.EX2 R83, R83 ;  /* 0x0000005300537308 */ /* 0x000ea20000000800 */
[C---:B---3--:R-:W-:Y:S01]  /*5890*/  F2FP.BF16.F32.PACK_AB R11, R32.reuse, R127 ;  /* 0x0000007f200b723e */ /* 0x048fe200000010ff */
[----:B------:R-:W-:Y:S01]  /*58a0*/  FADD.FTZ R6, R32, R3 ;  /* 0x0000000320067221 */ /* 0x000fe20000010000 */
[----:B------:R-:W-:-:S03]  /*58b0*/  IMAD.MOV.U32 R32, RZ, RZ, R71 ;  /* 0x000000ffff207224 */ /* 0x000fc600078e0047 */
[----:B------:R-:W-:Y:S02]  /*58c0*/  STSM.16.M88.4 [R22+0x2eb00], R8 ;  /* 0x02eb000816007844 */ /* 0x000fe40000000200 */
[----:B------:R-:W-:Y:S01]  /*58d0*/  MUFU.EX2 R55, R55 ;  /* 0x0000003700377308 */ /* 0x000fe20000000800 */
[----:B-1----:R-:W-:-:S07]  /*58e0*/  FADD.FTZ R14, R54, R5 ;  /* 0x00000005360e7221 */ /* 0x002fce0000010000 */
[----:B------:R-:W1:Y:S01]  /*58f0*/  MUFU.EX2 R56, R56 ;  /* 0x0000003800387308 */ /* 0x000e620000000800 */
[C---:B--2---:R-:W-:Y:S01]  /*5900*/  F2FP.BF16.F32.PACK_AB R24, R83.reuse, R54 ;  /* 0x000000365318723e */ /* 0x044fe200000010ff */
[----:B------:R-:W-:Y:S01]  /*5910*/  FADD.FTZ R14, R83, R14 ;  /* 0x0000000e530e7221 */ /* 0x000fe20000010000 */
[----:B------:R-:W-:-:S05]  /*5920*/  IMAD.MOV.U32 R54, RZ, RZ, R71 ;  /* 0x000000ffff367224 */ /* 0x000fca00078e0047 */
[----:B------:R-:W2:Y:S08]  /*5930*/  MUFU.EX2 R131, R131 ;  /* 0x0000008300837308 */ /* 0x000eb00000000800 */
[----:B------:R-:W3:Y:S01]  /*5940*/  MUFU.EX2 R0, R133 ;  /* 0x0000008500007308 */ /* 0x000ee20000000800 */
[----:B-1----:R-:W-:-:S07]  /*5950*/  F2FP.BF16.F32.PACK_AB R26, R56, R55 ;  /* 0x00000037381a723e */ /* 0x002fce00000010ff */
[----:B------:R-:W-:Y:S01]  /*5960*/  MUFU.EX2 R135, R135 ;  /* 0x0000008700877308 */ /* 0x000fe20000000800 */
[----:B--2---:R-:W-:-:S07]  /*5970*/  FADD.FTZ R3, R131, R6 ;  /* 0x0000000683037221 */ /* 0x004fce0000010000 */
[----:B------:R-:W1:Y:S01]  /*5980*/  MUFU.EX2 R12, R137 ;  /* 0x00000089000c7308 */ /* 0x000e620000000800 */
[C---:B---3--:R-:W-:Y:S01]  /*5990*/  F2FP.BF16.F32.PACK_AB R25, R0.reuse, R131 ;  /* 0x000000830019723e */ /* 0x048fe200000010ff */
[----:B------:R-:W-:Y:S01]  /*59a0*/  FADD.FTZ R6, R0, R3 ;  /* 0x0000000300067221 */ /* 0x000fe20000010000 */
[----:B------:R-:W-:Y:S01]  /*59b0*/  FADD.FTZ R3, R55, R14 ;  /* 0x0000000e37037221 */ /* 0x000fe20000010000 */
[----:B------:R-:W-:-:S03]  /*59c0*/  MOV R55, R71 ;  /* 0x0000004700377202 */ /* 0x000fc60000000f00 */
[----:B------:R-:W-:Y:S01]  /*59d0*/  FADD.FTZ R3, R56, R3 ;  /* 0x0000000338037221 */ /* 0x000fe20000010000 */
[----:B------:R-:W-:Y:S01]  /*59e0*/  IMAD.MOV.U32 R56, RZ, RZ, R71 ;  /* 0x000000ffff387224 */ /* 0x000fe200078e0047 */
[----:B-1----:R-:W-:Y:S01]  /*59f0*/  F2FP.BF16.F32.PACK_AB R27, R12, R135 ;  /* 0x000000870c1b723e */ /* 0x002fe200000010ff */
[----:B------:R-:W-:-:S04]  /*5a00*/  FADD.FTZ R135, R135, R6 ;  /* 0x0000000687877221 */ /* 0x000fc80000010000 */
[----:B------:R1:W-:Y:S01]  /*5a10*/  STSM.16.M88.4 [R22+0x30300], R24 ;  /* 0x0303001816007844 */ /* 0x0003e20000000200 */
[----:B------:R-:W-:Y:S01]  /*5a20*/  FADD.FTZ R0, R12, R135 ;  /* 0x000000870c007221 */ /* 0x000fe20000010000 */
[----:B------:R2:W-:Y:S06]  /*5a30*/  MEMBAR.ALL.CTA ;  /* 0x0000000000007992 */ /* 0x0005ec0000008000 */
[----:B--2---:R-:W2:Y:S01]  /*5a40*/  FENCE.VIEW.ASYNC.S ;  /* 0x00000000000073c6 */ /* 0x004ea20000000000 */
[--C-:B-1----:R-:W-:Y:S01]  /*5a50*/  IMAD.MOV.U32 R27, RZ, RZ, R71.reuse ;  /* 0x000000ffff1b7224 */ /* 0x102fe200078e0047 */
[----:B------:R-:W-:Y:S01]  /*5a60*/  MOV R25, R71 ;  /* 0x0000004700197202 */ /* 0x000fe20000000f00 */
[----:B------:R-:W-:-:S02]  /*5a70*/  IMAD.MOV.U32 R26, RZ, RZ, R71 ;  /* 0x000000ffff1a7224 */ /* 0x000fc400078e0047 */
[----:B------:R-:W-:Y:S01]  /*5a80*/  IMAD.MOV.U32 R24, RZ, RZ, R71 ;  /* 0x000000ffff187224 */ /* 0x000fe200078e0047 */
[----:B--2---:R-:W-:Y:S01]  /*5a90*/  NOP ;  /* 0x0000000000007918 */ /* 0x004fe20000000000 */
[----:B------:R-:W-:Y:S05]  /*5aa0*/  @!P2 BRA `(.L_x_9792) ;  /* 0x0000004c0030a947 */ /* 0x000fea0003800000 */
[----:B------:R-:W-:Y:S01]  /*5ab0*/  UMOV UR60, UR61 ;  /* 0x0000003d003c7c82 */ /* 0x000fe20008000000 */
[----:B------:R-:W-:Y:S01]  /*5ac0*/  R2UR UR61, R148 ;  /* 0x00000000943d72ca */ /* 0x000fe200000e0000 */
[----:B------:R-:W-:Y:S01]  /*5ad0*/  ULDC.64 UR6, c[0x0][0x3f8] ;  /* 0x0000fe0000067ab9 */ /* 0x000fe20000000a00 */
        /* <DEDUP_REMOVED lines=26> */
[----:B------:R-:W-:Y:S01]  /*5c80*/  IMAD.U32 R7, RZ, RZ, UR6 ;  /* 0x00000006ff077e24 */ /* 0x000fe2000f8e00ff */
[----:B------:R-:W-:Y:S01]  /*5c90*/  MOV R6, UR7 ;  /* 0x0000000700067c02 */ /* 0x000fe20008000f00 */
[----:B------:R-:W-:Y:S01]  /*5ca0*/  UMOV UR45, UR46 ;  /* 0x0000002e002d7c82 */ /* 0x000fe20008000000 */
[----:B------:R-:W-:-:S05]  /*5cb0*/  ULDC UR40, c[0x0][0x9d8] ;  /* 0x0002760000287ab9 */ /* 0x000fca0000000800 */
.L_x_9801:
        /* <DEDUP_REMOVED lines=11> */
.L_x_9794:
[----:B------:R-:W-:Y:S01]  /*5d70*/  R2UR UR7, R148 ;  /* 0x00000000940772ca */ /* 0x000fe200000e0000 */
[----:B------:R-:W-:-:S12]  /*5d80*/  ULEA UR6, UR46, UR47, 0x3 ;  /* 0x0000002f2e067291 */ /* 0x000fd8000f8e183f */
[----:B------:R-:W-:-:S05]  /*5d90*/  IMAD.U32 R9, RZ, RZ, UR7 ;  /* 0x00000007ff097e24 */ /* 0x000fca000f8e00ff */
[----:B------:R-:W-:-:S04]  /*5da0*/  SHF.L.U32 R9, R9, 0x1f, RZ ;  /* 0x0000001f09097819 */ /* 0x000fc800000006ff */
[----:B------:R1:W2:Y:S01]  /*5db0*/  SYNCS.PHASECHK.TRANS64.TRYWAIT P2, [UR6+0x31c30], R9 ;  /* 0x031c3009ff0075a7 */ /* 0x0002a20008040146 */
[----:B------:R-:W-:Y:S05]  /*5dc0*/  @!P0 BRA `(.L_x_9795) ;  /* 0x0000000000048947 */ /* 0x000fea0003800000 */
[----:B------:R-:W-:Y:S01]  /*5dd0*/  BPT.TRAP 0x1 ;  /* 0x000000040000795c */ /* 0x000fe20000300000 */
.L_x_9795:
[----:B--2---:R-:W-:Y:S05]  /*5de0*/  @P2 BRA `(.L_x_9793) ;  /* 0x0000000000082947 */ /* 0x004fea0003800000 */
[----:B------:R-:W2:Y:S02]  /*5df0*/  SYNCS.PHASECHK.TRANS64.TRYWAIT P2, [UR6+0x31c30], R9 ;  /* 0x031c3009ff0075a7 */ /* 0x000ea40008040146 */
[----:B--2---:R-:W-:Y:S05]  /*5e00*/  @!P2 BRA `(.L_x_9796) ;  /* 0x000000d4004ca947 */ /* 0x004fea0003800000 */
.L_x_9793:
[----:B-12---:R-:W-:Y:S01]  /*5e10*/  VIADD R9, R16, 0x8 ;  /* 0x0000000810097836 */ /* 0x006fe20000000000 */
[----:B------:R-:W-:Y:S01]  /*5e20*/  UIMAD UR6, UR46, 0x6c0, UR41 ;  /* 0x000006c02e0678a4 */ /* 0x000fe2000f8e0229 */
[----:B------:R-:W-:Y:S01]  /*5e30*/  UMOV UR7, 0x80000020 ;  /* 0x8000002000077882 */ /* 0x000fe20000000000 */
[----:B------:R-:W-:Y:S02]  /*5e40*/  UMOV UR28, UR4 ;  /* 0x00000004001c7c82 */ /* 0x000fe40008000000 */
[----:B------:R1:W-:Y:S01]  /*5e50*/  BAR.SYNC.DEFER_BLOCKING R9, 0x100 ;  /* 0x000400090000751d */ /* 0x0003e20000010000 */
[----:B------:R-:W-:Y:S02]  /*5e60*/  UIADD3 UR30, UR6, 0x40, URZ ;  /* 0x00000040061e7890 */ /* 0x000fe4000fffe03f */
[----:B------:R-:W-:Y:S02]  /*5e70*/  UIADD3 UR34, UR6, 0x80, URZ ;  /* 0x0000008006227890 */ /* 0x000fe4000fffe03f */
[----:B------:R-:W-:Y:S01]  /*5e80*/  UIADD3 UR38, UR6, 0xc0, URZ ;  /* 0x000000c006267890 */ /* 0x000fe2000fffe03f */
        /* <DEDUP_REMOVED lines=15> */
[----:B------:R-:W-:Y:S01]  /*5f80*/  WARPGROUP.ARRIVE ;  /* 0x00000000000079c5 */ /* 0x000fe20000000000 */
[----:B------:R-:W-:Y:S01]  /*5f90*/  UMOV UR55, 0x80000020 ;  /* 0x8000002000377882 */ /* 0x000fe20000000000 */
[----:B------:R-:W-:Y:S01]  /*5fa0*/  UIADD3 UR58, UR6, 0x180, URZ ;  /* 0x00000180063a7890 */ /* 0x000fe2000fffe03f */
[----:B------:R-:W-:Y:S01]  /*5fb0*/  UMOV UR56, UR4 ;  /* 0x0000000400387c82 */ /* 0x000fe20008000000 */
[----:B------:R-:W-:-:S02]  /*5fc0*/  UMOV UR57, UR5 ;  /* 0x0000000500397c82 */ /* 0x000fc40008000000 */
[----:B------:R-:W-:Y:S01]  /*5fd0*/  HGMMA.64x16x16.F32.BF16 R136, gdesc[UR4], RZ, !UPT, gsb0 ;  /* 0x00200000048879f0 */ /* 0x000fe2000c0018ff */
[----:B------:R-:W-:Y:S01]  /*5fe0*/  UMOV UR59, 0x80000020 ;  /* 0x80000020003b7882 */ /* 0x000fe20000000000 */
        /* <DEDUP_REMOVED lines=328> */
.L_x_9798:
[----:B------:R-:W-:Y:S01]  /*7470*/  ULEA UR6, UR45, UR47, 0x3 ;  /* 0x0000002f2d067291 */ /* 0x000fe2000f8e183f */
[----:B------:R-:W-:-:S05]  /*7480*/  IMAD.U32 R9, RZ, RZ, UR61 ;  /* 0x0000003dff097e24 */ /* 0x000fca000f8e00ff */
[----:B------:R-:W-:-:S04]  /*7490*/  SHF.L.U32 R9, R9, 0x1f, RZ ;  /* 0x0000001f09097819 */ /* 0x000fc800000006ff */
[----:B------:R1:W2:Y:S01]  /*74a0*/  SYNCS.PHASECHK.TRANS64.TRYWAIT P2, [UR6+0x31c50], R9 ;  /* 0x031c5009ff0075a7 */ /* 0x0002a20008040146 */
[----:B------:R-:W-:Y:S05]  /*74b0*/  @!P0 BRA `(.L_x_9799) ;  /* 0x0000000000048947 */ /* 0x000fea0003800000 */
[----:B------:R-:W-:Y:S01]  /*74c0*/  BPT.TRAP 0x1 ;  /* 0x000000040000795c */ /* 0x000fe20000300000 */
.L_x_9799:
[----:B--2---:R-:W-:Y:S05]  /*74d0*/  @P2 BRA `(.L_x_9797) ;  /* 0x0000000000082947 */ /* 0x004fea0003800000 */
[----:B------:R-:W2:Y:S02]  /*74e0*/  SYNCS.PHASECHK.TRANS64.TRYWAIT P2, [UR6+0x31c50], R9 ;  /* 0x031c5009ff0075a7 */ /* 0x000ea40008040146 */
[----:B--2---:R-:W-:Y:S05]  /*74f0*/  @!P2 BRA `(.L_x_9800) ;  /* 0x000000bc00a8a947 */ /* 0x004fea0003800000 */
.L_x_9797:
[----:B------:R-:W-:Y:S01]  /*7500*/  UIADD3 UR6, UR47, 0x200, URZ ;  /* 0x000002002f067890 */ /* 0x000fe2000fffe03f */
[----:B------:R-:W-:Y:S01]  /*7510*/  R2UR UR10, R145 ;  /* 0x00000000910a72ca */ /* 0x000fe200000e0000 */
[----:B------:R-:W-:Y:S01]  /*7520*/  WARPGROUP.ARRIVE ;  /* 0x00000000000079c5 */ /* 0x000fe20000000000 */
[----:B------:R-:W-:Y:S01]  /*7530*/  UMOV UR29, 0xc0000010 ;  /* 0xc0000010001d7882 */ /* 0x000fe20000000000 */
[----:B------:R-:W-:Y:S01]  /*7540*/  USHF.R.U32.HI UR6, URZ, 0x4, UR6 ;  /* 0x000000043f067899 */ /* 0x000fe20008011606 */
[----:B------:R-:W-:Y:S01]  /*7550*/  R2UR UR11, R6 ;  /* 0x00000000060b72ca */ /* 0x000fe200000e0000 */
[----:B------:R-:W-:Y:S01]  /*7560*/  UMOV UR31, 0x80000020 ;  /* 0x80000020001f7882 */ /* 0x000fe20000000000 */
[----:B------:R-:W-:Y:S01]  /*7570*/  FMUL.FTZ R153, R108, UR40 ;  /* 0x000000286c997c20 */ /* 0x000fe20008410000 */
[----:B------:R-:W-:Y:S01]  /*7580*/  ULOP3.LUT UR6, UR6, 0x3fff, URZ, 0xc0, !UPT ;  /* 0x00003fff06067892 */ /* 0x000fe2000f8ec03f */
[----:B------:R-:W3:Y:S01]  /*7590*/  LDC R108, c[0x0][0x288] ;  /* 0x0000a200ff6c7b82 */ /* 0x000ee20000000800 */
[----:B------:R-:W-:Y:S01]  /*75a0*/  ULDC UR14, c[0x0][0x2e0] ;  /* 0x0000b800000e7ab9 */ /* 0x000fe20000000800 */
[----:B------:R-:W-:Y:S01]  /*75b0*/  FMUL.FTZ R149, R136, UR40 ;  /* 0x0000002888957c20 */ /* 0x000fe20008410000 */
[----:B------:R-:W-:Y:S01]  /*75c0*/  ULOP3.LUT UR7, UR6, 0x2400000, URZ, 0xfc, !UPT ;  /* 0x0240000006077892 */ /* 0x000fe2000f8efc3f */
[----:B------:R-:W-:Y:S01]  /*75d0*/  FMUL.FTZ R154, R96, UR40 ;  /* 0x00000028609a7c20 */ /* 0x000fe20008410000 */
[----:B------:R-:W-:Y:S01]  /*75e0*/  ULOP3.LUT UR6, UR10, 0x10000, URZ, 0xfc, !UPT ;  /* 0x000100000a067892 */ /* 0x000fe2000f8efc3f */
[----:B------:R-:W-:Y:S01]  /*75f0*/  R2UR UR10, R7 ;  /* 0x00000000070a72ca */ /* 0x000fe200000e0000 */
[----:B------:R-:W-:Y:S01]  /*7600*/  UIMAD UR7, UR45, 0x6c0, UR7 ;  /* 0x000006c02d0778a4 */ /* 0x000fe2000f8e0207 */
[----:B------:R-:W-:Y:S01]  /*7610*/  FMUL.FTZ R136, R137, UR40 ;  /* 0x0000002889887c20 */ /* 0x000fe20008410000 */
[----:B------:R-:W-:Y:S01]  /*7620*/  FMUL.FTZ R96, R98, UR40 ;  /* 0x0000002862607c20 */ /* 0x000fe20008410000 */
[----:B------:R-:W4:Y:S01]  /*7630*/  MUFU.TANH R149, R149 ;  /* 0x0000009500957308 */ /* 0x000f220000002400 */
[----:B-12---:R-:W-:Y:S01]  /*7640*/  FMUL.FTZ R9, R138, UR40 ;  /* 0x000000288a097c20 */ /* 0x006fe20008410000 */
[----:B------:R-:W-:Y:S01]  /*7650*/  UMOV UR28, UR6 ;  /* 0x00000006001c7c82 */ /* 0x000fe20008000000 */
[----:B------:R-:W-:Y:S01]  /*7660*/  FMUL.FTZ R138, R140, UR40 ;  /* 0x000000288c8a7c20 */ /* 0x000fe20008410000 */
[----:B------:R-:W-:Y:S01]  /*7670*/  UMOV UR30, UR7 ;  /* 0x00000007001e7c82 */ /* 0x000fe20008000000 */
[----:B------:R-:W-:Y:S01]  /*7680*/  FMUL.FTZ R21, R122, UR40 ;  /* 0x000000287a157c20 */ /* 0x000fe20008410000 */
[----:B------:R-:W-:Y:S01]  /*7690*/  HGMMA.64x96x16.F32.BF16 R24, gdesc[UR28].tnspB, R24, gsb0 ;  /* 0x416000001c1879f0 */ /* 0x000fe20008001818 */
[----:B------:R-:W-:Y:S01]  /*76a0*/  UIADD3 UR28, UR6, 0x180, URZ ;  /* 0x00000180061c7890 */ /* 0x000fe2000fffe03f */
[----:B------:R-:W1:Y:S01]  /*76b0*/  MUFU.TANH R136, R136 ;  /* 0x0000008800887308 */ /* 0x000e620000002400 */
[----:B------:R-:W-:Y:S01]  /*76c0*/  UIADD3 UR30, UR7, 0x40, URZ ;  /* 0x00000040071e7890 */ /* 0x000fe2000fffe03f */
[----:B------:R-:W-:Y:S01]  /*76d0*/  FMUL.FTZ R122, R127, UR40 ;  /* 0x000000287f7a7c20 */ /* 0x000fe20008410000 */
[----:B------:R-:W-:Y:S01]  /*76e0*/  UMOV UR29, 0xc0000010 ;  /* 0xc0000010001d7882 */ /* 0x000fe20000000000 */
[----:B------:R-:W-:Y:S01]  /*76f0*/  UMOV UR31, 0x80000020 ;  /* 0x80000020001f7882 */ /* 0x000fe20000000000 */
[----:B------:R-:W-:Y:S01]  /*7700*/  UISETP.NE.U32.AND UP0, UPT, UR10, URZ, UPT ;  /* 0x0000003f0a00728c */ /* 0x000fe2000bf05070 */
[----:B------:R-:W-:Y:S01]  /*7710*/  FMUL.FTZ R137, R141, UR40 ;  /* 0x000000288d897c20 */ /* 0x000fe20008410000 */
[----:B------:R-:W-:Y:S01]  /*7720*/  UIMAD UR10, UR60, -0x90, UR42 ;  /* 0xffffff703c0a78a4 */ /* 0x000fe2000f8e022a */
[----:B------:R-:W-:Y:S01]  /*7730*/  FMUL.FTZ R127, R112, UR40 ;  /* 0x00000028707f7c20 */ /* 0x000fe20008410000 */
[----:B------:R-:W-:Y:S01]  /*7740*/  UISETP.NE.AND.EX UP0, UPT, UR11, URZ, UPT, UP0 ;  /* 0x0000003f0b00728c */ /* 0x000fe2000bf05300 */
[----:B------:R-:W-:Y:S01]  /*7750*/  FMUL.FTZ R112, R114, UR40 ;  /* 0x0000002872707c20 */ /* 0x000fe20008410000 */
[----:B------:R-:W-:Y:S01]  /*7760*/  UIADD3 UR10, UR10, 0x1, URZ ;  /* 0x000000010a0a7890 */ /* 0x000fe2000fffe03f */
[----:B------:R-:W2:Y:S01]  /*7770*/  MUFU.TANH R138, R138 ;  /* 0x0000008a008a7308 */ /* 0x000ea20000002400 */
[----:B------:R-:W-:Y:S01]  /*7780*/  ULDC UR11, c[0x0][0x404] ;  /* 0x00010100000b7ab9 */ /* 0x000fe20000000800 */
[----:B------:R-:W-:Y:S01]  /*7790*/  FMUL.FTZ R114, R118, UR40 ;  /* 0x0000002876727c20 */ /* 0x000fe20008410000 */
[----:B------:R-:W-:Y:S01]  /*77a0*/  USEL UR11, UR11, 0x1, UP0 ;  /* 0x000000010b0b7887 */ /* 0x000fe20008000000 */
[----:B------:R-:W-:Y:S01]  /*77b0*/  FMUL.FTZ R10, R139, UR40 ;  /* 0x000000288b0a7c20 */ /* 0x000fe20008410000 */
[----:B------:R-:W-:Y:S01]  /*77c0*/  FMUL.FTZ R139, R128, UR40 ;  /* 0x00000028808b7c20 */ /* 0x000fe20008410000 */
[----:B------:R-:W-:Y:S01]  /*77d0*/  FMUL.FTZ R129, R129, UR40 ;  /* 0x0000002881817c20 */ /* 0x000fe20008410000 */
[----:B------:R-:W-:Y:S01]  /*77e0*/  UIMAD UR10, UR11, UR14, UR10 ;  /* 0x0000000e0b0a72a4 */ /* 0x000fe2000f8e020a */
[----:B------:R-:W5:Y:S01]  /*77f0*/  MUFU.TANH R137, R137 ;  /* 0x0000008900897308 */ /* 0x000f620000002400 */
[----:B------:R-:W-:Y:S01]  /*7800*/  FMUL.FTZ R140, R132, UR40 ;  /* 0x00000028848c7c20 */ /* 0x000fe20008410000 */
[----:B------:R-:W-:Y:S01]  /*7810*/  FMUL.FTZ R141, R116, UR40 ;  /* 0x00000028748d7c20 */ /* 0x000fe20008410000 */
[----:B------:R-:W-:Y:S01]  /*7820*/  FMUL.FTZ R116, R117, UR40 ;  /* 0x0000002875747c20 */ /* 0x000fe20008410000 */
[----:B------:R-:W-:Y:S01]  /*7830*/  FMUL.FTZ R13, R130, UR40 ;  /* 0x00000028820d7c20 */ /* 0x000fe20008410000 */
[----:B---3--:R-:W-:Y:S01]  /*7840*/  IADD3 R98, -R108, UR10, RZ ;  /* 0x0000000a6c627c10 */ /* 0x008fe2000fffe1ff */
[----:B------:R-:W-:Y:S01]  /*7850*/  FMUL.FTZ R117, R93, UR40 ;  /* 0x000000285d757c20 */ /* 0x000fe20008410000 */
[----:B------:R-:W-:Y:S01]  /*7860*/  FMUL.FTZ R14, R131, UR40 ;  /* 0x00000028830e7c20 */ /* 0x000fe20008410000 */
[----:B------:R-:W3:Y:S01]  /*7870*/  MUFU.TANH R139, R139 ;  /* 0x0000008b008b7308 */ /* 0x000ee20000002400 */
[----:B------:R-:W-:Y:S01]  /*7880*/  FMUL.FTZ R131, R133, UR40 ;  /* 0x0000002885837c20 */ /* 0x000fe20008410000 */
[----:B------:R-:W-:-:S02]  /*7890*/  IMAD R98, R19, -0x2, R98 ;  /* 0xfffffffe13627824 */ /* 0x000fc400078e0262 */
[----:B------:R-:W-:Y:S01]  /*78a0*/  FMUL.FTZ R15, R134, UR40 ;  /* 0x00000028860f7c20 */ /* 0x000fe20008410000 */
[----:B------:R-:W-:Y:S01]  /*78b0*/  FMUL.FTZ R134, R120, UR40 ;  /* 0x0000002878867c20 */ /* 0x000fe20008410000 */
[----:B------:R-:W-:Y:S01]  /*78c0*/  FMUL.FTZ R133, R121, UR40 ;  /* 0x0000002879857c20 */ /* 0x000fe20008410000 */
[----:B------:R-:W-:Y:S01]  /*78d0*/  FMUL.FTZ R121, R126, UR40 ;  /* 0x000000287e797c20 */ /* 0x000fe20008410000 */
[----:B------:R-:W-:Y:S01]  /*78e0*/  IADD3 R118, R23, R98, RZ ;  /* 0x0000006217767210 */ /* 0x000fe20007ffe0ff */
[----:B------:R-:W3:Y:S01]  /*78f0*/  MUFU.TANH R129, R129 ;  /* 0x0000008100817308 */ /* 0x000ee20000002400 */
[----:B------:R-:W-:Y:S01]  /*7900*/  FMUL.FTZ R20, R135, UR40 ;  /* 0x0000002887147c20 */ /* 0x000fe20008410000 */
[----:B------:R-:W-:Y:S01]  /*7910*/  FMUL.FTZ R135, R124, UR40 ;  /* 0x000000287c877c20 */ /* 0x000fe20008410000 */
[C---:B------:R-:W-:Y:S01]  /*7920*/  ISETP.GT.AND P2, PT, R118.reuse, RZ, PT ;  /* 0x000000ff7600720c */ /* 0x040fe20003f44270 */
[----:B------:R-:W-:Y:S01]  /*7930*/  FMUL.FTZ R89, R89, UR40 ;  /* 0x0000002859597c20 */ /* 0x000fe20008410000 */
[C---:B------:R-:W-:Y:S01]  /*7940*/  ISETP.GT.AND P3, PT, R118.reuse, 0x1, PT ;  /* 0x000000017600780c */ /* 0x040fe20003f64270 */
[----:B------:R-:W-:Y:S01]  /*7950*/  FMUL.FTZ R120, R123, UR40 ;  /* 0x000000287b787c20 */ /* 0x000fe20008410000 */
[----:B----4-:R-:W-:Y:S01]  /*7960*/  FSEL R132, R149, -INF , P2 ;  /* 0xff80000095847808 */ /* 0x010fe20001000000 */
[----:B------:R-:W4:Y:S01]  /*7970*/  MUFU.TANH R140, R140 ;  /* 0x0000008c008c7308 */ /* 0x000f220000002400 */
        /* <DEDUP_REMOVED lines=14> */
[----:B-----5:R-:W-:Y:S01]  /*7a60*/  FSEL R128, R137, -INF , P3 ;  /* 0xff80000089807808 */ /* 0x020fe20001800000 */
[----:B------:R-:W2:Y:S01]  /*7a70*/  MUFU.TANH R134, R134 ;  /* 0x0000008600867308 */ /* 0x000ea20000002400 */
[----:B------:R-:W-:Y:S01]  /*7a80*/  FMNMX.FTZ R93, R98, R93, !PT ;  /* 0x0000005d625d7209 */ /* 0x000fe20007810000 */
[----:B------:R-:W-:Y:S01]  /*7a90*/  FMUL.FTZ R110, R97, UR40 ;  /* 0x00000028616e7c20 */ /* 0x000fe20008410000 */
[----:B------:R-:W-:Y:S01]  /*7aa0*/  ISETP.GT.AND P3, PT, R118, 0x11, PT ;  /* 0x000000117600780c */ /* 0x000fe20003f64270 */
[----:B------:R-:W-:Y:S01]  /*7ab0*/  FMUL.FTZ R11, R142, UR40 ;  /* 0x000000288e0b7c20 */ /* 0x000fe20008410000 */
[----:B---3--:R-:W-:Y:S01]  /*7ac0*/  FSEL R126, R139, -INF , P2 ;  /* 0xff8000008b7e7808 */ /* 0x008fe20001000000 */
[----:B------:R-:W-:Y:S01]  /*7ad0*/  FMUL.FTZ R97, R99, UR40 ;  /* 0x0000002863617c20 */ /* 0x000fe20008410000 */
        /* <DEDUP_REMOVED lines=12> */
[----:B------:R-:W-:Y:S01]  /*7ba0*/  ISETP.GT.AND P2, PT, R118, 0x20, PT ;  /* 0x000000207600780c */ /* 0x000fe20003f44270 */
        /* <DEDUP_REMOVED lines=13> */
[----:B----4-:R-:W-:Y:S01]  /*7c80*/  FMNMX.FTZ R89, R108, R93, !PT ;  /* 0x0000005d6c597209 */ /* 0x010fe20007810000 */
[----:B------:R-:W-:Y:S01]  /*7c90*/  FMUL.FTZ R76, R76, UR40 ;  /* 0x000000284c4c7c20 */ /* 0x000fe20008410000 */
[----:B-1----:R-:W-:Y:S01]  /*7ca0*/  FSEL R93, R131, -INF , P3 ;  /* 0xff800000835d7808 */ /* 0x002fe20001800000 */
[----:B------:R-:W-:Y:S01]  /*7cb0*/  FMUL.FTZ R72, R102, UR40 ;  /* 0x0000002866487c20 */ /* 0x000fe20008410000 */
[----:B------:R-:W-:Y:S01]  /*7cc0*/  FMNMX.FTZ R136, R124, R89, !PT ;  /* 0x000000597c887209 */ /* 0x000fe20007810000 */
[----:B------:R-:W-:Y:S01]  /*7cd0*/  FMUL.FTZ R83, R83, UR40 ;  /* 0x0000002853537c20 */ /* 0x000fe20008410000 */
[----:B------:R-:W-:Y:S01]  /*7ce0*/  ISETP.GT.AND P3, PT, R118, 0x21, PT ;  /* 0x000000217600780c */ /* 0x000fe20003f64270 */
[----:B------:R-:W-:-:S02]  /*7cf0*/  WARPGROUP.DEPBAR.LE gsb0, 0x0 ;  /* 0x00008000000079c5 */ /* 0x000fc40000010000 */
[----:B------:R-:W-:Y:S01]  /*7d00*/  WARPGROUP.ARRIVE ;  /* 0x00000000000079c5 */ /* 0x000fe20000000000 */
[----:B------:R-:W-:Y:S01]  /*7d10*/  MUFU.TANH R127, R127 ;  /* 0x0000007f007f7308 */ /* 0x000fe20000002400 */
[----:B--2---:R-:W-:Y:S01]  /*7d20*/  FSEL R89, R134, -INF , P2 ;  /* 0xff80000086597808 */ /* 0x004fe20001000000 */
[----:B------:R-:W-:Y:S01]  /*7d30*/  FMUL.FTZ R86, R86, UR40 ;  /* 0x0000002856567c20 */ /* 0x000fe20008410000 */
[----:B------:R-:W-:Y:S01]  /*7d40*/  FMNMX.FTZ R136, R93, R136, !PT ;  /* 0x000000885d887209 */ /* 0x000fe20007810000 */
[----:B------:R-:W-:Y:S01]  /*7d50*/  FMUL.FTZ R87, R87, UR40 ;  /* 0x0000002857577c20 */ /* 0x000fe20008410000 */
[----:B------:R-:W-:Y:S01]  /*7d60*/  HGMMA.64x96x16.F32.BF16 R24, gdesc[UR28].tnspB, R24, gsb0 ;  /* 0x416000001c1879f0 */ /* 0x000fe20008001818 */
[----:B------:R-:W-:Y:S01]  /*7d70*/  UIADD3 UR28, UR6, 0x300, URZ ;  /* 0x00000300061c7890 */ /* 0x000fe2000fffe03f */
[----:B------:R-:W-:Y:S01]  /*7d80*/  ISETP.GT.AND P2, PT, R118, 0x28, PT ;  /* 0x000000287600780c */ /* 0x000fe20003f44270 */
[----:B------:R-:W-:Y:S01]  /*7d90*/  UIADD3 UR30, UR7, 0x80, URZ ;  /* 0x00000080071e7890 */ /* 0x000fe2000fffe03f */
[----:B------:R-:W1:Y:S01]  /*7da0*/  MUFU.TANH R125, R125 ;  /* 0x0000007d007d7308 */ /* 0x000e620000002400 */
[----:B------:R-:W-:Y:S01]  /*7db0*/  UMOV UR29, 0xc0000010 ;  /* 0xc0000010001d7882 */ /* 0x000fe20000000000 */
[----:B------:R-:W-:Y:S01]  /*7dc0*/  UMOV UR31, 0x80000020 ;  /* 0x80000020001f7882 */ /* 0x000fe20000000000 */
[----:B------:R-:W-:Y:S01]  /*7dd0*/  FMNMX.FTZ R136, R89, R136, !PT ;  /* 0x0000008859887209 */ /* 0x000fe20007810000 */
[----:B------:R-:W-:Y:S01]  /*7de0*/  FMUL.FTZ R74, R74, UR40 ;  /* 0x000000284a4a7c20 */ /* 0x000fe20008410000 */
[----:B------:R-:W-:-:S03]  /*7df0*/  R2UR UR61, R148 ;  /* 0x00000000943d72ca */ /* 0x000fc600000e0000 */
[----:B------:R3:W-:Y:S08]  /*7e00*/  MUFU.TANH R92, R99 ;  /* 0x00000063005c7308 */ /* 0x0007f00000002400 */
[----:B------:R-:W-:Y:S01]  /*7e10*/  MUFU.TANH R141, R141 ;  /* 0x0000008d008d7308 */ /* 0x000fe20000002400 */
[----:B---3--:R-:W-:Y:S02]  /*7e20*/  FSEL R99, R133, -INF , P3 ;  /* 0xff80000085637808 */ /* 0x008fe40001800000 */
[----:B------:R-:W-:-:S02]  /*7e30*/  ISETP.GT.AND P3, PT, R118, 0x29, PT ;  /* 0x000000297600780c */ /* 0x000fc40003f64270 */
[----:B------:R-:W-:Y:S02]  /*7e40*/  FMNMX.FTZ R136, R99, R136, !PT ;  /* 0x0000008863887209 */ /* 0x000fe40007810000 */
[----:B-----5:R-:W-:Y:S01]  /*7e50*/  FSEL R109, R123, -INF , P3 ;  /* 0xff8000007b6d7808 */ /* 0x020fe20001800000 */
[----:B------:R2:W-:Y:S01]  /*7e60*/  MUFU.TANH R88, R101 ;  /* 0x0000006500587308 */ /* 0x0005e20000002400 */
[----:B------:R-:W-:-:S04]  /*7e70*/  ISETP.GT.AND P3, PT, R118, 0x31, PT ;  /* 0x000000317600780c */ /* 0x000fc80003f64270 */
[----:B-1----:R-:W-:Y:S02]  /*7e80*/  FSEL R81, R125, -INF , P3 ;  /* 0xff8000007d517808 */ /* 0x002fe40001800000 */
[C---:B------:R-:W-:Y:S01]  /*7e90*/  ISETP.GT.AND P3, PT, R118.reuse, 0x39, PT ;  /* 0x000000397600780c */ /* 0x040fe20003f64270 */
[----:B------:R-:W1:Y:S01]  /*7ea0*/  MUFU.TANH R116, R116 ;  /* 0x0000007400747308 */ /* 0x000e620000002400 */
[----:B--2---:R-:W-:Y:S02]  /*7eb0*/  FSEL R101, R135, -INF , P2 ;  /* 0xff80000087657808 */ /* 0x004fe40001000000 */
[----:B------:R-:W-:Y:S02]  /*7ec0*/  ISETP.GT.AND P2, PT, R118, 0x30, PT ;  /* 0x000000307600780c */ /* 0x000fe40003f44270 */
[----:B------:R-:W-:-:S03]  /*7ed0*/  FMNMX.FTZ R136, R101, R136, !PT ;  /* 0x0000008865887209 */ /* 0x000fc60007810000 */
[----:B------:R-:W2:Y:S01]  /*7ee0*/  MUFU.TANH R143, R143 ;  /* 0x0000008f008f7308 */ /* 0x000ea20000002400 */
[----:B------:R-:W-:-:S07]  /*7ef0*/  FMNMX.FTZ R136, R109, R136, !PT ;  /* 0x000000886d887209 */ /* 0x000fce0007810000 */
[----:B------:R3:W-:Y:S01]  /*7f00*/  MUFU.TANH R134, R111 ;  /* 0x0000006f00867308 */ /* 0x0007e20000002400 */
[----:B-1----:R-:W-:Y:S01]  /*7f10*/  FSEL R119, R116, -INF , P3 ;  /* 0xff80000074777808 */ /* 0x002fe20001800000 */
[----:B------:R-:W-:Y:S01]  /*7f20*/  FMUL.FTZ R116, R78, UR40 ;  /* 0x000000284e747c20 */ /* 0x000fe20008410000 */
[----:B------:R-:W-:-:S05]  /*7f30*/  ISETP.GT.AND P3, PT, R118, 0x41, PT ;  /* 0x000000417600780c */ /* 0x000fca0003f64270 */
[----:B------:R-:W1:Y:S01]  /*7f40*/  MUFU.TANH R142, R142 ;  /* 0x0000008e008e7308 */ /* 0x000e620000002400 */
[----:B---3--:R-:W-:Y:S02]  /*7f50*/  FSEL R111, R127, -INF , P2 ;  /* 0xff8000007f6f7808 */ /* 0x008fe40001000000 */
[----:B------:R-:W-:Y:S02]  /*7f60*/  ISETP.GT.AND P2, PT, R118, 0x38, PT ;  /* 0x000000387600780c */ /* 0x000fe40003f44270 */
[----:B------:R-:W-:-:S03]  /*7f70*/  FMNMX.FTZ R136, R111, R136, !PT ;  /* 0x000000886f887209 */ /* 0x000fc60007810000 */
[----:B------:R-:W3:Y:S01]  /*7f80*/  MUFU.TANH R153, R153 ;  /* 0x0000009900997308 */ /* 0x000ee20000002400 */
[----:B------:R-:W-:-:S07]  /*7f90*/  FMNMX.FTZ R136, R81, R136, !PT ;  /* 0x0000008851887209 */ /* 0x000fce0007810000 */
[----:B------:R4:W-:Y:S08]  /*7fa0*/  MUFU.TANH R80, R117 ;  /* 0x0000007500507308 */ /* 0x0009f00000002400 */
[----:B------:R-:W5:Y:S01]  /*7fb0*/  MUFU.TANH R152, R152 ;  /* 0x0000009800987308 */ /* 0x000f620000002400 */
[----:B----4-:R-:W-:Y:S01]  /*7fc0*/  FSEL R117, R141, -INF , P2 ;  /* 0xff8000008d757808 */ /* 0x010fe20001000000 */
[----:B------:R-:W-:Y:S01]  /*7fd0*/  FMUL.FTZ R141, R85, UR40 ;  /* 0x00000028558d7c20 */ /* 0x000fe20008410000 */
[----:B------:R-:W-:-:S02]  /*7fe0*/  ISETP.GT.AND P2, PT, R118, 0x40, PT ;  /* 0x000000407600780c */ /* 0x000fc40003f44270 */
[----:B------:R-:W-:Y:S02]  /*7ff0*/  FMNMX.FTZ R136, R117, R136, !PT ;  /* 0x0000008875887209 */ /* 0x000fe40007810000 */
[----:B--2---:R-:W-:Y:S01]  /*8000*/  FSEL R123, R143, -INF , P2 ;  /* 0xff8000008f7b7808 */ /* 0x004fe20001000000 */
[----:B------:R-:W2:Y:S01]  /*8010*/  MUFU.TANH R154, R154 ;  /* 0x0000009a009a7308 */ /* 0x000ea20000002400 */
[----:B------:R-:W-:Y:S02]  /*8020*/  FMNMX.FTZ R136, R119, R136, !PT ;  /* 0x0000008877887209 */ /* 0x000fe40007810000 */
[----:B------:R-:W-:Y:S02]  /*8030*/  ISETP.GT.AND P2, PT, R118, 0x48, PT ;  /* 0x000000487600780c */ /* 0x000fe40003f44270 */
[----:B-1----:R-:W-:Y:S02]  /*8040*/  FSEL R85, R142, -INF , P3 ;  /* 0xff8000008e557808 */ /* 0x002fe40001800000 */
[----:B------:R-:W-:Y:S01]  /*8050*/  FMNMX.FTZ R136, R123, R136, !PT ;  /* 0x000000887b887209 */ /* 0x000fe20007810000 */
[----:B------:R-:W1:Y:S01]  /*8060*/  MUFU.TANH R110, R110 ;  /* 0x0000006e006e7308 */ /* 0x000e620000002400 */
[----:B------:R-:W-:Y:S01]  /*8070*/  ISETP.GT.AND P3, PT, R118, 0x49, PT ;  /* 0x000000497600780c */ /* 0x000fe20003f64270 */
[----:B------:R-:W-:-:S02]  /*8080*/  WARPGROUP.DEPBAR.LE gsb0, 0x0 ;  /* 0x00008000000079c5 */ /* 0x000fc40000010000 */
[----:B------:R-:W-:Y:S01]  /*8090*/  WARPGROUP.ARRIVE ;  /* 0x00000000000079c5 */ /* 0x000fe20000000000 */
[----:B---3--:R-:W-:Y:S02]  /*80a0*/  FSEL R127, R153, -INF , P2 ;  /* 0xff800000997f7808 */ /* 0x008fe40001000000 */
[----:B------:R-:W-:Y:S01]  /*80b0*/  FMNMX.FTZ R136, R85, R136, !PT ;  /* 0x0000008855887209 */ /* 0x000fe20007810000 */
[----:B------:R-:W3:Y:S01]  /*80c0*/  MUFU.TANH R100, R100 ;  /* 0x0000006400647308 */ /* 0x000ee20000002400 */
[----:B------:R-:W-:Y:S01]  /*80d0*/  ISETP.GT.AND P2, PT, R118, 0x50, PT ;  /* 0x000000507600780c */ /* 0x000fe20003f44270 */
[----:B------:R-:W-:Y:S01]  /*80e0*/  HGMMA.64x96x16.F32.BF16 R24, gdesc[UR28].tnspB, R24, gsb0 ;  /* 0x416000001c1879f0 */ /* 0x000fe20008001818 */
[----:B------:R-:W-:Y:S01]  /*80f0*/  UIADD3 UR28, UR6, 0x480, URZ ;  /* 0x00000480061c7890 */ /* 0x000fe2000fffe03f */
[----:B-----5:R-:W-:Y:S01]  /*8100*/  FSEL R125, R152, -INF , P3 ;  /* 0xff800000987d7808 */ /* 0x020fe20001800000 */
[----:B------:R-:W-:Y:S01]  /*8110*/  UIADD3 UR30, UR7, 0xc0, URZ ;  /* 0x000000c0071e7890 */ /* 0x000fe2000fffe03f */
[----:B------:R-:W-:Y:S01]  /*8120*/  FMNMX.FTZ R136, R127, R136, !PT ;  /* 0x000000887f887209 */ /* 0x000fe20007810000 */
[----:B------:R-:W-:Y:S01]  /*8130*/  UMOV UR29, 0xc0000010 ;  /* 0xc0000010001d7882 */ /* 0x000fe20000000000 */
[----:B------:R-:W-:Y:S01]  /*8140*/  UMOV UR31, 0x80000020 ;  /* 0x80000020001f7882 */ /* 0x000fe20000000000 */
[----:B------:R-:W-:Y:S01]  /*8150*/  ISETP.GT.AND P3, PT, R118, 0x51, PT ;  /* 0x000000517600780c */ /* 0x000fe20003f64270 */
[----:B------:R-:W4:Y:S01]  /*8160*/  MUFU.TANH R137, R137 ;  /* 0x0000008900897308 */ /* 0x000f220000002400 */
[----:B--2---:R-:W-:-:S02]  /*8170*/  FSEL R73, R154, -INF , P2 ;  /* 0xff8000009a497808 */ /* 0x004fc40001000000 */
[----:B------:R-:W-:Y:S02]  /*8180*/  FMNMX.FTZ R136, R125, R136, !PT ;  /* 0x000000887d887209 */ /* 0x000fe40007810000 */
[----:B------:R-:W-:Y:S02]  /*8190*/  ISETP.GT.AND P2, PT, R118, 0x58, PT ;  /* 0x000000587600780c */ /* 0x000fe40003f44270 */
[----:B-1----:R-:W-:Y:S01]  /*81a0*/  FSEL R129, R110, -INF , P3 ;  /* 0xff8000006e817808 */ /* 0x002fe20001800000 */
[----:B------:R-:W1:Y:S01]  /*81b0*/  MUFU.TANH R139, R139 ;  /* 0x0000008b008b7308 */ /* 0x000e620000002400 */
[----:B------:R-:W-:Y:S01]  /*81c0*/  FMNMX.FTZ R136, R73, R136, !PT ;  /* 0x0000008849887209 */ /* 0x000fe20007810000 */
[----:B------:R-:W-:Y:S01]  /*81d0*/  FMUL.FTZ R110, R79, UR40 ;  /* 0x000000284f6e7c20 */ /* 0x000fe20008410000 */
[----:B------:R-:W-:Y:S02]  /*81e0*/  ISETP.GT.AND P3, PT, R118, 0x59, PT ;  /* 0x000000597600780c */ /* 0x000fe40003f64270 */
[----:B---3--:R-:W-:-:S02]  /*81f0*/  FSEL R131, R100, -INF , P2 ;  /* 0xff80000064837808 */ /* 0x008fc40001000000 */
[----:B------:R-:W-:Y:S01]  /*8200*/  FMNMX.FTZ R136, R129, R136, !PT ;  /* 0x0000008881887209 */ /* 0x000fe20007810000 */
[----:B------:R-:W2:Y:S01]  /*8210*/  MUFU.TANH R84, R84 ;  /* 0x0000005400547308 */ /* 0x000ea20000002400 */
[----:B------:R-:W-:Y:S02]  /*8220*/  ISETP.GT.AND P2, PT, R118, 0x60, PT ;  /* 0x000000607600780c */ /* 0x000fe40003f44270 */
[----:B------:R-:W-:Y:S01]  /*8230*/  FSEL R133, R88, -INF , P3 ;  /* 0xff80000058857808 */ /* 0x000fe20001800000 */
[----:B------:R-:W-:Y:S01]  /*8240*/  FMUL.FTZ R88, R77, UR40 ;  /* 0x000000284d587c20 */ /* 0x000fe20008410000 */
[----:B------:R-:W-:Y:S02]  /*8250*/  FMNMX.FTZ R136, R131, R136, !PT ;  /* 0x0000008883887209 */ /* 0x000fe40007810000 */
[----:B------:R-:W-:Y:S01]  /*8260*/  ISETP.GT.AND P3, PT, R118, 0x61, PT ;  /* 0x000000617600780c */ /* 0x000fe20003f64270 */
[----:B------:R-:W3:Y:S01]  /*8270*/  MUFU.TANH R141, R141 ;  /* 0x0000008d008d7308 */ /* 0x000ee20000002400 */
[----:B------:R-:W-:Y:S01]  /*8280*/  FSEL R135, R92, -INF , P2 ;  /* 0xff8000005c877808 */ /* 0x000fe20001000000 */
[----:B------:R-:W-:Y:S01]  /*8290*/  FMUL.FTZ R92, R103, UR40 ;  /* 0x00000028675c7c20 */ /* 0x000fe20008410000 */
[----:B------:R-:W-:-:S02]  /*82a0*/  FMNMX.FTZ R136, R133, R136, !PT ;  /* 0x0000008885887209 */ /* 0x000fc40007810000 */
[C---:B------:R-:W-:Y:S02]  /*82b0*/  ISETP.GT.AND P2, PT, R118.reuse, 0x68, PT ;  /* 0x000000687600780c */ /* 0x040fe40003f44270 */
[----:B------:R-:W-:Y:S01]  /*82c0*/  FSEL R149, R149, -INF , P3 ;  /* 0xff80000095957808 */ /* 0x000fe20001800000 */
[----:B------:R-:W5:Y:S01]  /*82d0*/  MUFU.TANH R155, R155 ;  /* 0x0000009b009b7308 */ /* 0x000f620000002400 */
[----:B------:R-:W-:Y:S02]  /*82e0*/  FMNMX.FTZ R136, R135, R136, !PT ;  /* 0x0000008887887209 */ /* 0x000fe40007810000 */
[----:B------:R-:W-:Y:S02]  /*82f0*/  ISETP.GT.AND P3, PT, R118, 0x69, PT ;  /* 0x000000697600780c */ /* 0x000fe40003f64270 */
[----:B------:R-:W-:Y:S02]  /*8300*/  FSEL R153, R134, -INF , P2 ;  /* 0xff80000086997808 */ /* 0x000fe40001000000 */
[----:B------:R-:W-:Y:S01]  /*8310*/  FMNMX.FTZ R136, R149, R136, !PT ;  /* 0x0000008895887209 */ /* 0x000fe20007810000 */
[----:B------:R-:W5:Y:S01]  /*8320*/  MUFU.TANH R157, R157 ;  /* 0x0000009d009d7308 */ /* 0x000f620000002400 */
[----:B------:R-:W-:-:S02]  /*8330*/  ISETP.GT.AND P2, PT, R118, 0x70, PT ;  /* 0x000000707600780c */ /* 0x000fc40003f44270 */
[----:B------:R-:W-:Y:S02]  /*8340*/  FSEL R143, R80, -INF , P3 ;  /* 0xff800000508f7808 */ /* 0x000fe40001800000 */
[----:B------:R-:W-:Y:S02]  /*8350*/  FMNMX.FTZ R136, R153, R136, !PT ;  /* 0x0000008899887209 */ /* 0x000fe40007810000 */
[C---:B------:R-:W-:Y:S01]  /*8360*/  ISETP.GT.AND P3, PT, R118.reuse, 0x71, PT ;  /* 0x000000717600780c */ /* 0x040fe20003f64270 */
[----:B------:R-:W5:Y:S01]  /*8370*/  MUFU.TANH R76, R76 ;  /* 0x0000004c004c7308 */ /* 0x000f620000002400 */
[----:B----4-:R-:W-:Y:S02]  /*8380*/  FSEL R137, R137, -INF , P2 ;  /* 0xff80000089897808 */ /* 0x010fe40001000000 */
[----:B------:R-:W-:Y:S02]  /*8390*/  FMNMX.FTZ R136, R143, R136, !PT ;  /* 0x000000888f887209 */ /* 0x000fe40007810000 */
[----:B------:R-:W-:-:S02]  /*83a0*/  ISETP.GT.AND P2, PT, R118, 0x78, PT ;  /* 0x000000787600780c */ /* 0x000fc40003f44270 */
[----:B-1----:R-:W-:Y:S01]  /*83b0*/  FSEL R139, R139, -INF , P3 ;  /* 0xff8000008b8b7808 */ /* 0x002fe20001800000 */
[----:B------:R-:W1:Y:S01]  /*83c0*/  MUFU.TANH R88, R88 ;  /* 0x0000005800587308 */ /* 0x000e620000002400 */
[----:B------:R-:W-:Y:S02]  /*83d0*/  FMNMX.FTZ R136, R137, R136, !PT ;  /* 0x0000008889887209 */ /* 0x000fe40007810000 */
[----:B------:R-:W-:Y:S02]  /*83e0*/  ISETP.GT.AND P3, PT, R118, 0x79, PT ;  /* 0x000000797600780c */ /* 0x000fe40003f64270 */
[----:B--2---:R-:W-:Y:S01]  /*83f0*/  FSEL R77, R84, -INF , P2 ;  /* 0xff800000544d7808 */ /* 0x004fe20001000000 */
[----:B------:R-:W-:Y:S01]  /*8400*/  FMUL.FTZ R84, R90, UR40 ;  /* 0x000000285a547c20 */ /* 0x000fe20008410000 */
[----:B------:R-:W-:Y:S01]  /*8410*/  FMNMX.FTZ R136, R139, R136, !PT ;  /* 0x000000888b887209 */ /* 0x000fe20007810000 */
[----:B------:R-:W-:Y:S01]  /*8420*/  FMUL.FTZ R90, R94, UR40 ;  /* 0x000000285e5a7c20 */ /* 0x000fe20008410000 */
[----:B------:R-:W-:Y:S01]  /*8430*/  ISETP.GT.AND P2, PT, R118, 0x80, PT ;  /* 0x000000807600780c */ /* 0x000fe20003f44270 */
[----:B------:R-:W-:Y:S01]  /*8440*/  FMUL.FTZ R94, R75, UR40 ;  /* 0x000000284b5e7c20 */ /* 0x000fe20008410000 */
[----:B---3--:R-:W-:Y:S01]  /*8450*/  FSEL R141, R141, -INF , P3 ;  /* 0xff8000008d8d7808 */ /* 0x008fe20001800000 */
[----:B------:R-:W-:Y:S01]  /*8460*/  MUFU.TANH R9, R9 ;  /* 0x0000000900097308 */ /* 0x000fe20000002400 */
[----:B------:R-:W-:-:S02]  /*8470*/  FMNMX.FTZ R136, R77, R136, !PT ;  /* 0x000000884d887209 */ /* 0x000fc40007810000 */
[C---:B------:R-:W-:Y:S02]  /*8480*/  ISETP.GT.AND P3, PT, R118.reuse, 0x81, PT ;  /* 0x000000817600780c */ /* 0x040fe40003f64270 */
[----:B-----5:R-:W-:Y:S02]  /*8490*/  FSEL R155, R155, -INF , P2 ;  /* 0xff8000009b9b7808 */ /* 0x020fe40001000000 */
[----:B------:R-:W-:Y:S01]  /*84a0*/  FMNMX.FTZ R136, R141, R136, !PT ;  /* 0x000000888d887209 */ /* 0x000fe20007810000 */
[----:B------:R-:W2:Y:S01]  /*84b0*/  MUFU.TANH R10, R10 ;  /* 0x0000000a000a7308 */ /* 0x000ea20000002400 */
[----:B------:R-:W-:Y:S02]  /*84c0*/  ISETP.GT.AND P2, PT, R118, 0x88, PT ;  /* 0x000000887600780c */ /* 0x000fe40003f44270 */
[----:B------:R-:W-:Y:S02]  /*84d0*/  FSEL R157, R157, -INF , P3 ;  /* 0xff8000009d9d7808 */ /* 0x000fe40001800000 */
[----:B------:R-:W-:-:S02]  /*84e0*/  FMNMX.FTZ R136, R155, R136, !PT ;  /* 0x000000889b887209 */ /* 0x000fc40007810000 */
[----:B------:R-:W-:Y:S01]  /*84f0*/  ISETP.GT.AND P3, PT, R118, 0x89, PT ;  /* 0x000000897600780c */ /* 0x000fe20003f64270 */
[----:B------:R-:W-:Y:S01]  /*8500*/  MUFU.TANH R11, R11 ;  /* 0x0000000b000b7308 */ /* 0x000fe20000002400 */
[----:B------:R-:W-:Y:S01]  /*8510*/  FSEL R80, R76, -INF , P2 ;  /* 0xff8000004c507808 */ /* 0x000fe20001000000 */
[----:B------:R-:W-:Y:S01]  /*8520*/  VIADD R118, R118, 0x8 ;  /* 0x0000000876767836 */ /* 0x000fe20000000000 */
[----:B------:R-:W-:Y:S02]  /*8530*/  FMNMX.FTZ R136, R157, R136, !PT ;  /* 0x000000889d887209 */ /* 0x000fe40007810000 */
[----:B-1----:R-:W-:Y:S01]  /*8540*/  FSEL R103, R88, -INF , P3 ;  /* 0xff80000058677808 */ /* 0x002fe20001800000 */
[----:B------:R-:W-:Y:S01]  /*8550*/  FMUL.FTZ R88, R91, UR40 ;  /* 0x000000285b587c20 */ /* 0x000fe20008410000 */
[----:B------:R-:W-:Y:S01]  /*8560*/  FMNMX.FTZ R136, R80, R136, !PT ;  /* 0x0000008850887209 */ /* 0x000fe20007810000 */
[----:B------:R-:W-:Y:S01]  /*8570*/  FMUL.FTZ R91, R95, UR40 ;  /* 0x000000285f5b7c20 */ /* 0x000fe20008410000 */
[----:B------:R1:W-:Y:S01]  /*8580*/  MUFU.TANH R76, R92 ;  /* 0x0000005c004c7308 */ /* 0x0003e20000002400 */
[----:B------:R-:W-:-:S02]  /*8590*/  WARPGROUP.DEPBAR.LE gsb0, 0x0 ;  /* 0x00008000000079c5 */ /* 0x000fc40000010000 */
[----:B------:R-:W-:Y:S01]  /*85a0*/  WARPGROUP.ARRIVE ;  /* 0x00000000000079c5 */ /* 0x000fe20000000000 */
[----:B------:R-:W-:Y:S02]  /*85b0*/  FMNMX.FTZ R136, R103, R136, !PT ;  /* 0x0000008867887209 */ /* 0x000fe40007810000 */
[----:B------:R-:W-:Y:S02]  /*85c0*/  ISETP.GT.AND P5, PT, R118, RZ, PT ;  /* 0x000000ff7600720c */ /* 0x000fe40003fa4270 */
[----:B------:R-:W3:Y:S01]  /*85d0*/  MUFU.TANH R12, R12 ;  /* 0x0000000c000c7308 */ /* 0x000ee20000002400 */
[----:B------:R-:W-:Y:S01]  /*85e0*/  HGMMA.64x96x16.F32.BF16 R24, gdesc[UR28].tnspB, R24, gsb0 ;  /* 0x416000001c1879f0 */ /* 0x000fe20008001818 */
[----:B------:R-:W-:Y:S01]  /*85f0*/  UIADD3 UR28, UR6, 0x600, URZ ;  /* 0x00000600061c7890 */ /* 0x000fe2000fffe03f */
[----:B------:R-:W4:Y:S01]  /*8600*/  SHFL.BFLY PT, R100, R136, 0x2, 0x1f ;  /* 0x0c401f0088647f89 */ /* 0x000f2200000e0000 */
[----:B------:R-:W-:Y:S01]  /*8610*/  UIADD3 UR30, UR7, 0x100, URZ ;  /* 0x00000100071e7890 */ /* 0x000fe2000fffe03f */
[----:B-1----:R-:W-:Y:S01]  /*8620*/  FMUL.FTZ R92, R82, UR40 ;  /* 0x00000028525c7c20 */ /* 0x002fe20008410000 */
[----:B------:R-:W-:Y:S01]  /*8630*/  UMOV UR29, 0xc0000010 ;  /* 0xc0000010001d7882 */ /* 0x000fe20000000000 */
[----:B------:R-:W-:Y:S01]  /*8640*/  UMOV UR31, 0x80000020 ;  /* 0x80000020001f7882 */ /* 0x000fe20000000000 */
[----:B------:R-:W1:Y:S01]  /*8650*/  LDC R82, c[0x0][0x988] ;  /* 0x00026200ff527b82 */ /* 0x000e620000000800 */
[----:B------:R-:W-:Y:S01]  /*8660*/  MUFU.TANH R13, R13 ;  /* 0x0000000d000d7308 */ /* 0x000fe20000002400 */
[----:B------:R-:W-:-:S02]  /*8670*/  ISETP.GT.AND P3, PT, R118, 0x1, PT ;  /* 0x000000017600780c */ /* 0x000fc40003f64270 */
[----:B------:R-:W-:Y:S02]  /*8680*/  ISETP.GT.AND P4, PT, R118, 0x8, PT ;  /* 0x000000087600780c */ /* 0x000fe40003f84270 */
[----:B--2---:R-:W-:Y:S02]  /*8690*/  FSEL R10, R10, -INF , P3 ;  /* 0xff8000000a0a7808 */ /* 0x004fe40001800000 */
[C---:B------:R-:W-:Y:S01]  /*86a0*/  ISETP.GT.AND P6, PT, R118.reuse, 0x9, PT ;  /* 0x000000097600780c */ /* 0x040fe20003fc4270 */
[----:B------:R-:W2:Y:S01]  /*86b0*/  MUFU.TANH R14, R14 ;  /* 0x0000000e000e7308 */ /* 0x000ea20000002400 */
[----:B------:R-:W-:Y:S02]  /*86c0*/  ISETP.GT.AND P3, PT, R118, 0x11, PT ;  /* 0x000000117600780c */ /* 0x000fe40003f64270 */
[----:B---3--:R-:W-:Y:S02]  /*86d0*/  FSEL R12, R12, -INF , P6 ;  /* 0xff8000000c0c7808 */ /* 0x008fe40003000000 */
[----:B------:R-:W-:-:S03]  /*86e0*/  ISETP.GT.AND P6, PT, R118, 0x19, PT ;  /* 0x000000197600780c */ /* 0x000fc60003fc4270 */
[----:B------:R-:W-:Y:S01]  /*86f0*/  MUFU.TANH R15, R15 ;  /* 0x0000000f000f7308 */ /* 0x000fe20000002400 */
[----:B----4-:R-:W-:-:S05]  /*8700*/  FMNMX.FTZ R100, R136, R100, !PT ;  /* 0x0000006488647209 */ /* 0x010fca0007810000 */
[----:B------:R-:W3:Y:S02]  /*8710*/  SHFL.BFLY PT, R95, R100, 0x1, 0x1f ;  /* 0x0c201f00645f7f89 */ /* 0x000ee400000e0000 */
[----:B------:R-:W-:Y:S01]  /*8720*/  MUFU.TANH R20, R20 ;  /* 0x0000001400147308 */ /* 0x000fe20000002400 */
[----:B--2---:R-:W-:Y:S02]  /*8730*/  FSEL R14, R14, -INF , P3 ;  /* 0xff8000000e0e7808 */ /* 0x004fe40001800000 */
[----:B------:R-:W-:-:S05]  /*8740*/  ISETP.GT.AND P3, PT, R118, 0x21, PT ;  /* 0x000000217600780c */ /* 0x000fca0003f64270 */
[----:B------:R-:W-:Y:S08]  /*8750*/  MUFU.TANH R21, R21 ;  /* 0x0000001500157308 */ /* 0x000ff00000002400 */
[----:B------:R-:W2:Y:S01]  /*8760*/  MUFU.TANH R120, R120 ;  /* 0x0000007800787308 */ /* 0x000ea20000002400 */
[----:B---3--:R-:W-:-:S07]  /*8770*/  FMNMX.FTZ R75, R100, R95, !PT ;  /* 0x0000005f644b7209 */ /* 0x008fce0007810000 */
[----:B------:R-:W3:Y:S01]  /*8780*/  MUFU.TANH R121, R121 ;  /* 0x0000007900797308 */ /* 0x000ee20000002400 */
[C---:B------:R-:W-:Y:S01]  /*8790*/  FSETP.NEU.FTZ.AND P2, PT, R75.reuse, -INF , PT ;  /* 0xff8000004b00780b */ /* 0x040fe20003f5d000 */
[----:B-1----:R-:W-:-:S06]  /*87a0*/  FMUL.FTZ R100, R75, R82 ;  /* 0x000000524b647220 */ /* 0x002fcc0000410000 */
[----:B------:R-:W1:Y:S01]  /*87b0*/  MUFU.TANH R122, R122 ;  /* 0x0000007a007a7308 */ /* 0x000e620000002400 */
[----:B------:R-:W-:Y:S02]  /*87c0*/  FSEL R100, R100, RZ, P2 ;  /* 0x000000ff64647208 */ /* 0x000fe40001000000 */
[----:B--2---:R-:W-:Y:S02]  /*87d0*/  FSEL R120, R120, -INF , P3 ;  /* 0xff80000078787808 */ /* 0x004fe40001800000 */
[----:B------:R-:W-:Y:S01]  /*87e0*/  ISETP.GT.AND P3, PT, R118, 0x31, PT ;  /* 0x000000317600780c */ /* 0x000fe20003f64270 */
[-CC-:B------:R-:W-:Y:S01]  /*87f0*/  FFMA.FTZ R79, R128, R82.reuse, -R100.reuse ;  /* 0x00000052804f7223 */ /* 0x180fe20000010864 */
[-CC-:B------:R-:W-:Y:S01]  /*8800*/  FFMA.FTZ R128, R108, R82.reuse, -R100.reuse ;  /* 0x000000526c807223 */ /* 0x180fe20000010864 */
[----:B------:R-:W-:Y:S01]  /*8810*/  FSEL R108, R9, -INF , P5 ;  /* 0xff800000096c7808 */ /* 0x000fe20002800000 */
[-CC-:B------:R-:W-:Y:S01]  /*8820*/  FFMA.FTZ R78, R126, R82.reuse, -R100.reuse ;  /* 0x000000527e4e7223 */ /* 0x180fe20000010864 */
[-CC-:B------:R-:W-:Y:S01]  /*8830*/  FFMA.FTZ R95, R130, R82.reuse, -R100.reuse ;  /* 0x00000052825f7223 */ /* 0x180fe20000010864 */
[-CC-:B------:R-:W-:Y:S01]  /*8840*/  FFMA.FTZ R130, R124, R82.reuse, -R100.reuse ;  /* 0x000000527c827223 */ /* 0x180fe20000010864 */
        /* <DEDUP_REMOVED lines=12> */
[----:B--2---:R-:W-:Y:S01]  /*8910*/  FMNMX.FTZ R128, R12, R126, !PT ;  /* 0x0000007e0c807209 */ /* 0x004fe20007810000 */
[-CC-:B------:R-:W-:Y:S01]  /*8920*/  FFMA.FTZ R85, R85, R82.reuse, -R100.reuse ;  /* 0x0000005255557223 */ /* 0x180fe20000010864 */
[----:B------:R-:W-:Y:S01]  /*8930*/  ISETP.GT.AND P4, PT, R118, 0x18, PT ;  /* 0x000000187600780c */ /* 0x000fe20003f84270 */
[--C-:B------:R-:W-:Y:S01]  /*8940*/  FFMA.FTZ R73, R73, R82, -R100.reuse ;  /* 0x0000005249497223 */ /* 0x100fe20000010864 */
[----:B------:R-:W-:Y:S01]  /*8950*/  FMNMX.FTZ R13, R93, R128, !PT ;  /* 0x000000805d0d7209 */ /* 0x000fe20007810000 */
[-CC-:B------:R-:W-:Y:S01]  /*8960*/  FFMA.FTZ R77, R77, R82.reuse, -R100.reuse ;  /* 0x000000524d4d7223 */ /* 0x180fe20000010864 */
[----:B------:R-:W-:Y:S01]  /*8970*/  FSEL R15, R15, -INF , P4 ;  /* 0xff8000000f0f7808 */ /* 0x000fe20002000000 */
[----:B------:R-:W-:Y:S01]  /*8980*/  MUFU.TANH R112, R112 ;  /* 0x0000007000707308 */ /* 0x000fe20000002400 */
[----:B------:R-:W-:Y:S01]  /*8990*/  FMNMX.FTZ R128, R14, R13, !PT ;  /* 0x0000000d0e807209 */ /* 0x000fe20007810000 */
[-CC-:B----4-:R-:W-:Y:S01]  /*89a0*/  FFMA.FTZ R130, R89, R82.reuse, -R100.reuse ;  /* 0x0000005259827223 */ /* 0x190fe20000010864 */
[----:B------:R-:W-:Y:S01]  /*89b0*/  ISETP.GT.AND P5, PT, R118, 0x20, PT ;  /* 0x000000207600780c */ /* 0x000fe20003fa4270 */
[-CC-:B------:R-:W-:Y:S01]  /*89c0*/  FFMA.FTZ R80, R80, R82.reuse, -R100.reuse ;  /* 0x0000005250507223 */ /* 0x180fe20000010864 */
[----:B------:R-:W-:Y:S01]  /*89d0*/  FSEL R89, R20, -INF , P6 ;  /* 0xff80000014597808 */ /* 0x000fe20003000000 */
[----:B------:R-:W-:Y:S01]  /*89e0*/  FFMA.FTZ R20, R99, R82, -R100 ;  /* 0x0000005263147223 */ /* 0x000fe20000010864 */
[----:B------:R-:W-:-:S02]  /*89f0*/  WARPGROUP.DEPBAR.LE gsb0, 0x0 ;  /* 0x00008000000079c5 */ /* 0x000fc40000010000 */
[----:B------:R-:W-:Y:S01]  /*8a00*/  WARPGROUP.ARRIVE ;  /* 0x00000000000079c5 */ /* 0x000fe20000000000 */
[----:B------:R-:W-:Y:S01]  /*8a10*/  FMNMX.FTZ R128, R15, R128, !PT ;  /* 0x000000800f807209 */ /* 0x000fe20007810000 */
[----:B------:R-:W2:Y:S01]  /*8a20*/  MUFU.TANH R113, R113 ;  /* 0x0000007100717308 */ /* 0x000ea20000002400 */
[----:B------:R-:W-:Y:S01]  /*8a30*/  FSEL R99, R21, -INF , P5 ;  /* 0xff80000015637808 */ /* 0x000fe20002800000 */
[----:B------:R-:W-:Y:S01]  /*8a40*/  FFMA.FTZ R103, R103, R82, -R100 ;  /* 0x0000005267677223 */ /* 0x000fe20000010864 */
[----:B------:R-:W-:Y:S01]  /*8a50*/  FMNMX.FTZ R128, R89, R128, !PT ;  /* 0x0000008059807209 */ /* 0x000fe20007810000 */
[----:B------:R-:W-:Y:S01]  /*8a60*/  HGMMA.64x96x16.F32.BF16 R24, gdesc[UR28].tnspB, R24, gsb0 ;  /* 0x416000001c1879f0 */ /* 0x000fe20008001818 */
[----:B------:R-:W-:Y:S01]  /*8a70*/  UIADD3 UR28, UR6, 0x780, URZ ;  /* 0x00000780061c7890 */ /* 0x000fe2000fffe03f */
[C---:B------:R-:W-:Y:S01]  /*8a80*/  ISETP.GT.AND P4, PT, R118.reuse, 0x28, PT ;  /* 0x000000287600780c */ /* 0x040fe20003f84270 */
[----:B------:R-:W-:Y:S01]  /*8a90*/  UIADD3 UR30, UR7, 0x140, URZ ;  /* 0x00000140071e7890 */ /* 0x000fe2000fffe03f */
[----:B------:R-:W-:Y:S01]  /*8aa0*/  FMNMX.FTZ R21, R99, R128, !PT ;  /* 0x0000008063157209 */ /* 0x000fe20007810000 */
[----:B------:R-:W-:Y:S01]  /*8ab0*/  UMOV UR29, 0xc0000010 ;  /* 0xc0000010001d7882 */ /* 0x000fe20000000000 */
[----:B------:R-:W-:Y:S01]  /*8ac0*/  UMOV UR31, 0x80000020 ;  /* 0x80000020001f7882 */ /* 0x000fe20000000000 */
[----:B------:R-:W4:Y:S01]  /*8ad0*/  MUFU.TANH R114, R114 ;  /* 0x0000007200727308 */ /* 0x000f220000002400 */
[----:B------:R-:W-:-:S02]  /*8ae0*/  ISETP.GT.AND P6, PT, R118, 0x29, PT ;  /* 0x000000297600780c */ /* 0x000fc40003fc4270 */
[----:B---3--:R-:W-:Y:S02]  /*8af0*/  FSEL R121, R121, -INF , P4 ;  /* 0xff80000079797808 */ /* 0x008fe40002000000 */
[----:B------:R-:W-:Y:S02]  /*8b00*/  FMNMX.FTZ R128, R120, R21, !PT ;  /* 0x0000001578807209 */ /* 0x000fe40007810000 */
[----:B------:R-:W-:Y:S01]  /*8b10*/  ISETP.GT.AND P5, PT, R118, 0x30, PT ;  /* 0x000000307600780c */ /* 0x000fe20003fa4270 */
[----:B------:R3:W-:Y:S01]  /*8b20*/  MUFU.EX2 R13, R130 ;  /* 0x00000082000d7308 */ /* 0x0007e20000000800 */
[----:B-1----:R-:W-:Y:S02]  /*8b30*/  FSEL R122, R122, -INF , P6 ;  /* 0xff8000007a7a7808 */ /* 0x002fe40003000000 */
[----:B------:R-:W-:Y:S02]  /*8b40*/  ISETP.GT.AND P4, PT, R118, 0x38, PT ;  /* 0x000000387600780c */ /* 0x000fe40003f84270 */
[----:B--2---:R-:W-:-:S02]  /*8b50*/  FSEL R113, R113, -INF , P3 ;  /* 0xff80000071717808 */ /* 0x004fc40001800000 */
[C---:B------:R-:W-:Y:S01]  /*8b60*/  ISETP.GT.AND P6, PT, R118.reuse, 0x39, PT ;  /* 0x000000397600780c */ /* 0x040fe20003fc4270 */
[----:B------:R-:W1:Y:S01]  /*8b70*/  MUFU.TANH R115, R115 ;  /* 0x0000007300737308 */ /* 0x000e620000002400 */
[--C-:B---3--:R-:W-:Y:S01]  /*8b80*/  FFMA.FTZ R130, R101, R82, -R100.reuse ;  /* 0x0000005265827223 */ /* 0x108fe20000010864 */
[----:B------:R-:W-:Y:S02]  /*8b90*/  FMNMX.FTZ R101, R121, R128, !PT ;  /* 0x0000008079657209 */ /* 0x000fe40007810000 */
[----:B------:R-:W-:Y:S02]  /*8ba0*/  ISETP.GT.AND P3, PT, R118, 0x41, PT ;  /* 0x000000417600780c */ /* 0x000fe40003f64270 */
[----:B------:R-:W-:Y:S01]  /*8bb0*/  FMNMX.FTZ R128, R122, R101, !PT ;  /* 0x000000657a807209 */ /* 0x000fe20007810000 */
[----:B------:R-:W-:Y:S01]  /*8bc0*/  FFMA.FTZ R101, R111, R82, -R100 ;  /* 0x000000526f657223 */ /* 0x000fe20000010864 */
[----:B------:R2:W-:Y:S01]  /*8bd0*/  MUFU.EX2 R126, R132 ;  /* 0x00000084007e7308 */ /* 0x0005e20000000800 */
[----:B----4-:R-:W-:-:S02]  /*8be0*/  FSEL R111, R114, -INF , P4 ;  /* 0xff800000726f7808 */ /* 0x010fc40002000000 */
[----:B------:R-:W-:-:S05]  /*8bf0*/  ISETP.GT.AND P4, PT, R118, 0x48, PT ;  /* 0x000000487600780c */ /* 0x000fca0003f84270 */
[----:B------:R-:W3:Y:S01]  /*8c00*/  MUFU.TANH R104, R104 ;  /* 0x0000006800687308 */ /* 0x000ee20000002400 */
[----:B--2---:R-:W-:Y:S01]  /*8c10*/  FFMA.FTZ R132, R109, R82, -R100 ;  /* 0x000000526d847223 */ /* 0x004fe20000010864 */
[----:B------:R-:W-:Y:S02]  /*8c20*/  FSEL R109, R112, -INF , P5 ;  /* 0xff800000706d7808 */ /* 0x000fe40002800000 */
[----:B------:R-:W-:Y:S02]  /*8c30*/  ISETP.GT.AND P5, PT, R118, 0x40, PT ;  /* 0x000000407600780c */ /* 0x000fe40003fa4270 */
[----:B------:R-:W-:Y:S02]  /*8c40*/  FMNMX.FTZ R128, R109, R128, !PT ;  /* 0x000000806d807209 */ /* 0x000fe40007810000 */
[----:B------:R-:W2:Y:S01]  /*8c50*/  MUFU.TANH R105, R105 ;  /* 0x0000006900697308 */ /* 0x000ea20000002400 */
[----:B-1----:R-:W-:Y:S02]  /*8c60*/  FSEL R115, R115, -INF , P6 ;  /* 0xff80000073737808 */ /* 0x002fe40003000000 */
[----:B------:R-:W-:-:S04]  /*8c70*/  FMNMX.FTZ R128, R113, R128, !PT ;  /* 0x0000008071807209 */ /* 0x000fc80007810000 */
[----:B------:R-:W-:Y:S01]  /*8c80*/  FMNMX.FTZ R128, R111, R128, !PT ;  /* 0x000000806f807209 */ /* 0x000fe20007810000 */
[----:B------:R-:W-:Y:S01]  /*8c90*/  MUFU.TANH R106, R106 ;  /* 0x0000006a006a7308 */ /* 0x000fe20000002400 */
[----:B---3--:R-:W-:Y:S02]  /*8ca0*/  FSEL R114, R104, -INF , P5 ;  /* 0xff80000068727808 */ /* 0x008fe40002800000 */
[----:B------:R-:W-:-:S05]  /*8cb0*/  ISETP.GT.AND P5, PT, R118, 0x49, PT ;  /* 0x000000497600780c */ /* 0x000fca0003fa4270 */
[----:B------:R-:W1:Y:S01]  /*8cc0*/  MUFU.TANH R107, R107 ;  /* 0x0000006b006b7308 */ /* 0x000e620000002400 */
[----:B--2---:R-:W-:Y:S02]  /*8cd0*/  FSEL R105, R105, -INF , P3 ;  /* 0xff80000069697808 */ /* 0x004fe40001800000 */
[----:B------:R-:W-:-:S05]  /*8ce0*/  ISETP.GT.AND P3, PT, R118, 0x50, PT ;  /* 0x000000507600780c */ /* 0x000fca0003f64270 */
[----:B------:R2:W-:Y:S08]  /*8cf0*/  MUFU.EX2 R21, R130 ;  /* 0x0000008200157308 */ /* 0x0005f00000000800 */
[----:B------:R-:W3:Y:S01]  /*8d00*/  MUFU.TANH R96, R96 ;  /* 0x0000006000607308 */ /* 0x000ee20000002400 */
[----:B--2---:R-:W-:Y:S01]  /*8d10*/  FFMA.FTZ R130, R81, R82, -R100 ;  /* 0x0000005251827223 */ /* 0x004fe20000010864 */
[----:B------:R-:W-:-:S02]  /*8d20*/  FMNMX.FTZ R81, R115, R128, !PT ;  /* 0x0000008073517209 */ /* 0x000fc40007810000 */
[----:B-1----:R-:W-:Y:S02]  /*8d30*/  FSEL R107, R107, -INF , P5 ;  /* 0xff8000006b6b7808 */ /* 0x002fe40002800000 */
[----:B------:R-:W-:Y:S01]  /*8d40*/  FMNMX.FTZ R128, R114, R81, !PT ;  /* 0x0000005172807209 */ /* 0x000fe20007810000 */
[-CC-:B------:R-:W-:Y:S01]  /*8d50*/  FFMA.FTZ R81, R117, R82.reuse, -R100.reuse ;  /* 0x0000005275517223 */ /* 0x180fe20000010864 */
[----:B------:R-:W1:Y:S01]  /*8d60*/  MUFU.TANH R97, R97 ;  /* 0x0000006100617308 */ /* 0x000e620000002400 */
[----:B------:R-:W-:Y:S01]  /*8d70*/  FSEL R117, R106, -INF , P4 ;  /* 0xff8000006a757808 */ /* 0x000fe20002000000 */
[----:B------:R-:W-:Y:S01]  /*8d80*/  FFMA.FTZ R106, R119, R82, -R100 ;  /* 0x00000052776a7223 */ /* 0x000fe20000010864 */
[----:B------:R-:W-:Y:S02]  /*8d90*/  FMNMX.FTZ R128, R105, R128, !PT ;  /* 0x0000008069807209 */ /* 0x000fe40007810000 */
[----:B------:R-:W-:Y:S02]  /*8da0*/  ISETP.GT.AND P4, PT, R118, 0x51, PT ;  /* 0x000000517600780c */ /* 0x000fe40003f84270 */
[----:B------:R-:W-:Y:S01]  /*8db0*/  FMNMX.FTZ R128, R117, R128, !PT ;  /* 0x0000008075807209 */ /* 0x000fe20007810000 */
[----:B------:R-:W2:Y:S01]  /*8dc0*/  MUFU.TANH R72, R72 ;  /* 0x0000004800487308 */ /* 0x000ea20000002400 */
[----:B---3--:R-:W-:-:S02]  /*8dd0*/  FSEL R96, R96, -INF , P3 ;  /* 0xff80000060607808 */ /* 0x008fc40001800000 */
[----:B------:R-:W-:Y:S02]  /*8de0*/  FMNMX.FTZ R119, R107, R128, !PT ;  /* 0x000000806b777209 */ /* 0x000fe40007810000 */
[----:B------:R-:W-:Y:S01]  /*8df0*/  ISETP.GT.AND P5, PT, R118, 0x58, PT ;  /* 0x000000587600780c */ /* 0x000fe20003fa4270 */
[----:B------:R-:W-:Y:S02]  /*8e00*/  WARPGROUP.DEPBAR.LE gsb0, 0x0 ;  /* 0x00008000000079c5 */ /* 0x000fe40000010000 */
[----:B------:R-:W-:Y:S01]  /*8e10*/  WARPGROUP.ARRIVE ;  /* 0x00000000000079c5 */ /* 0x000fe20000000000 */
[----:B------:R-:W3:Y:S01]  /*8e20*/  MUFU.TANH R84, R84 ;  /* 0x0000005400547308 */ /* 0x000ee20000002400 */
[----:B-1----:R-:W-:Y:S02]  /*8e30*/  FSEL R128, R97, -INF , P4 ;  /* 0xff80000061807808 */ /* 0x002fe40002000000 */
[----:B------:R-:W-:Y:S02]  /*8e40*/  FMNMX.FTZ R119, R96, R119, !PT ;  /* 0x0000007760777209 */ /* 0x000fe40007810000 */
[----:B------:R-:W-:Y:S01]  /*8e50*/  HGMMA.64x96x16.F32.BF16 R24, gdesc[UR28].tnspB, R24, gsb0 ;  /* 0x416000001c1879f0 */ /* 0x000fe20008001818 */
[----:B------:R-:W-:Y:S01]  /*8e60*/  UIADD3 UR28, UR6, 0x900, URZ ;  /* 0x00000900061c7890 */ /* 0x000fe2000fffe03f */
[----:B------:R-:W-:Y:S01]  /*8e70*/  ISETP.GT.AND P3, PT, R118, 0x59, PT ;  /* 0x000000597600780c */ /* 0x000fe20003f64270 */
[----:B------:R-:W-:Y:S01]  /*8e80*/  UIADD3 UR30, UR7, 0x180, URZ ;  /* 0x00000180071e7890 */ /* 0x000fe2000fffe03f */
[----:B------:R-:W-:Y:S01]  /*8e90*/  MUFU.TANH R88, R88 ;  /* 0x0000005800587308 */ /* 0x000fe20000002400 */
[----:B------:R-:W-:Y:S01]  /*8ea0*/  UMOV UR29, 0xc0000010 ;  /* 0xc0000010001d7882 */ /* 0x000fe20000000000 */
[----:B------:R-:W-:Y:S01]  /*8eb0*/  UMOV UR31, 0x80000020 ;  /* 0x80000020001f7882 */ /* 0x000fe20000000000 */
[----:B------:R-:W-:-:S02]  /*8ec0*/  FMNMX.FTZ R119, R128, R119, !PT ;  /* 0x0000007780777209 */ /* 0x000fc40007810000 */
[----:B------:R-:W-:Y:S02]  /*8ed0*/  FSEL R97, R76, -INF , P3 ;  /* 0xff8000004c617808 */ /* 0x000fe40001800000 */
[C---:B------:R-:W-:Y:S01]  /*8ee0*/  ISETP.GT.AND P4, PT, R118.reuse, 0x60, PT ;  /* 0x000000607600780c */ /* 0x040fe20003f84270 */
[----:B------:R-:W1:Y:S01]  /*8ef0*/  MUFU.TANH R90, R90 ;  /* 0x0000005a005a7308 */ /* 0x000e620000002400 */
[----:B------:R-:W-:-:S07]  /*8f00*/  ISETP.GT.AND P3, PT, R118, 0x68, PT ;  /* 0x000000687600780c */ /* 0x000fce0003f64270 */
[----:B------:R2:W-:Y:S08]  /*8f10*/  MUFU.EX2 R104, R130 ;  /* 0x0000008200687308 */ /* 0x0005f00000000800 */
[----:B------:R-:W4:Y:S01]  /*8f20*/  MUFU.TANH R91, R91 ;  /* 0x0000005b005b7308 */ /* 0x000f220000002400 */
[----:B--2---:R-:W-:Y:S02]  /*8f30*/  FSEL R130, R72, -INF , P5 ;  /* 0xff80000048827808 */ /* 0x004fe40002800000 */
[----:B------:R-:W-:-:S02]  /*8f40*/  ISETP.GT.AND P5, PT, R118, 0x61, PT ;  /* 0x000000617600780c */ /* 0x000fc40003fa4270 */
[----:B------:R-:W-:Y:S02]  /*8f50*/  FMNMX.FTZ R76, R130, R119, !PT ;  /* 0x00000077824c7209 */ /* 0x000fe40007810000 */
[----:B---3--:R-:W-:Y:S01]  /*8f60*/  FSEL R119, R84, -INF , P4 ;  /* 0xff80000054777808 */ /* 0x008fe20002000000 */
[----:B------:R-:W2:Y:S01]  /*8f70*/  MUFU.TANH R92, R92 ;  /* 0x0000005c005c7308 */ /* 0x000ea20000002400 */
[----:B------:R-:W-:Y:S02]  /*8f80*/  FMNMX.FTZ R76, R97, R76, !PT ;  /* 0x0000004c614c7209 */ /* 0x000fe40007810000 */
[----:B------:R-:W-:Y:S02]  /*8f90*/  ISETP.GT.AND P4, PT, R118, 0x69, PT ;  /* 0x000000697600780c */ /* 0x000fe40003f84270 */
[----:B------:R-:W-:Y:S02]  /*8fa0*/  FMNMX.FTZ R76, R119, R76, !PT ;  /* 0x0000004c774c7209 */ /* 0x000fe40007810000 */
[----:B-1----:R-:W-:Y:S01]  /*8fb0*/  FSEL R90, R90, -INF , P3 ;  /* 0xff8000005a5a7808 */ /* 0x002fe20001800000 */
[----:B------:R1:W-:Y:S01]  /*8fc0*/  MUFU.EX2 R112, R132 ;  /* 0x0000008400707308 */ /* 0x0003e20000000800 */
[----:B----4-:R-:W-:Y:S01]  /*8fd0*/  FSEL R84, R91, -INF , P4 ;  /* 0xff8000005b547808 */ /* 0x010fe20002000000 */
[----:B------:R-:W-:Y:S01]  /*8fe0*/  FFMA.FTZ R91, R125, R82, -R100 ;  /* 0x000000527d5b7223 */ /* 0x000fe20000010864 */
[----:B------:R-:W-:-:S02]  /*8ff0*/  ISETP.GT.AND P3, PT, R118, 0x71, PT ;  /* 0x000000717600780c */ /* 0x000fc40003f64270 */
[----:B------:R-:W-:-:S03]  /*9000*/  ISETP.GT.AND P4, PT, R118, 0x78, PT ;  /* 0x000000787600780c */ /* 0x000fc60003f84270 */
[----:B------:R-:W-:Y:S01]  /*9010*/  MUFU.TANH R83, R83 ;  /* 0x0000005300537308 */ /* 0x000fe20000002400 */
[-CC-:B-1----:R-:W-:Y:S01]  /*9020*/  FFMA.FTZ R132, R123, R82.reuse, -R100.reuse ;  /* 0x000000527b847223 */ /* 0x182fe20000010864 */
[----:B------:R-:W-:Y:S01]  /*9030*/  FSEL R123, R88, -INF , P5 ;  /* 0xff800000587b7808 */ /* 0x000fe20002800000 */
[----:B------:R-:W-:Y:S01]  /*9040*/  FFMA.FTZ R88, R127, R82, -R100 ;  /* 0x000000527f587223 */ /* 0x000fe20000010864 */
[----:B------:R-:W-:Y:S02]  /*9050*/  ISETP.GT.AND P5, PT, R118, 0x70, PT ;  /* 0x000000707600780c */ /* 0x000fe40003fa4270 */
[----:B------:R-:W-:Y:S02]  /*9060*/  FMNMX.FTZ R127, R123, R76, !PT ;  /* 0x0000004c7b7f7209 */ /* 0x000fe40007810000 */
[----:B------:R-:W1:Y:S01]  /*9070*/  MUFU.TANH R86, R86 ;  /* 0x0000005600567308 */ /* 0x000e620000002400 */
[----:B--2---:R-:W-:Y:S02]  /*9080*/  FSEL R92, R92, -INF , P5 ;  /* 0xff8000005c5c7808 */ /* 0x004fe40002800000 */
[----:B------:R-:W-:-:S02]  /*9090*/  FMNMX.FTZ R127, R90, R127, !PT ;  /* 0x0000007f5a7f7209 */ /* 0x000fc40007810000 */
[----:B------:R-:W-:Y:S02]  /*90a0*/  ISETP.GT.AND P5, PT, R118, 0x79, PT ;  /* 0x000000797600780c */ /* 0x000fe40003fa4270 */
[----:B------:R-:W-:Y:S01]  /*90b0*/  FMNMX.FTZ R127, R84, R127, !PT ;  /* 0x0000007f547f7209 */ /* 0x000fe20007810000 */
[----:B------:R-:W2:Y:S03]  /*90c0*/  MUFU.TANH R87, R87 ;  /* 0x0000005700577308 */ /* 0x000ea60000002400 */
[----:B------:R-:W-:-:S05]  /*90d0*/  FMNMX.FTZ R127, R92, R127, !PT ;  /* 0x0000007f5c7f7209 */ /* 0x000fca0007810000 */
[----:B------:R-:W3:Y:S01]  /*90e0*/  MUFU.TANH R74, R74 ;  /* 0x0000004a004a7308 */ /* 0x000ee20000002400 */
[----:B-1----:R-:W-:Y:S01]  /*90f0*/  FSEL R134, R86, -INF , P4 ;  /* 0xff80000056867808 */ /* 0x002fe20002000000 */
[----:B------:R-:W-:Y:S01]  /*9100*/  FFMA.FTZ R86, R135, R82, -R100 ;  /* 0x0000005287567223 */ /* 0x000fe20000010864 */
[----:B------:R-:W-:-:S05]  /*9110*/  ISETP.GT.AND P4, PT, R118, 0x81, PT ;  /* 0x000000817600780c */ /* 0x000fca0003f84270 */
[----:B------:R-:W1:Y:S01]  /*9120*/  MUFU.TANH R94, R94 ;  /* 0x0000005e005e7308 */ /* 0x000e620000002400 */
[----:B--2---:R-:W-:Y:S01]  /*9130*/  FSEL R136, R87, -INF , P5 ;  /* 0xff80000057887808 */ /* 0x004fe20002800000 */
[----:B------:R-:W-:Y:S01]  /*9140*/  FFMA.FTZ R87, R149, R82, -R100 ;  /* 0x0000005295577223 */ /* 0x000fe20000010864 */
[----:B------:R-:W-:-:S05]  /*9150*/  ISETP.GT.AND P5, PT, R118, 0x88, PT ;  /* 0x000000887600780c */ /* 0x000fca0003fa4270 */
[----:B------:R2:W-:Y:S08]  /*9160*/  MUFU.EX2 R72, R132 ;  /* 0x0000008400487308 */ /* 0x0005f00000000800 */
[----:B------:R-:W4:Y:S01]  /*9170*/  MUFU.TANH R116, R116 ;  /* 0x0000007400747308 */ /* 0x000f220000002400 */
[----:B--2---:R-:W-:Y:S01]  /*9180*/  FSEL R132, R83, -INF , P3 ;  /* 0xff80000053847808 */ /* 0x004fe20001800000 */
[----:B------:R-:W-:-:S02]  /*9190*/  WARPGROUP.DEPBAR.LE gsb0, 0x0 ;  /* 0x00008000000079c5 */ /* 0x000fc40000010000 */
[----:B------:R-:W-:Y:S01]  /*91a0*/  WARPGROUP.ARRIVE ;  /* 0x00000000000079c5 */ /* 0x000fe20000000000 */
[----:B------:R-:W-:Y:S01]  /*91b0*/  FMNMX.FTZ R127, R132, R127, !PT ;  /* 0x0000007f847f7209 */ /* 0x000fe20007810000 */
[-CC-:B------:R-:W-:Y:S01]  /*91c0*/  FFMA.FTZ R83, R131, R82.reuse, -R100.reuse ;  /* 0x0000005283537223 */ /* 0x180fe20000010864 */
[----:B------:R-:W-:Y:S01]  /*91d0*/  ISETP.GT.AND P3, PT, R118, 0x80, PT ;  /* 0x000000807600780c */ /* 0x000fe20003f64270 */
[----:B------:R-:W2:Y:S01]  /*91e0*/  MUFU.TANH R110, R110 ;  /* 0x0000006e006e7308 */ /* 0x000ea20000002400 */
[----:B------:R-:W-:Y:S01]  /*91f0*/  FMNMX.FTZ R127, R134, R127, !PT ;  /* 0x0000007f867f7209 */ /* 0x000fe20007810000 */
[----:B------:R-:W-:Y:S01]  /*9200*/  HGMMA.64x96x16.F32.BF16 R24, gdesc[UR28].tnspB, R24, gsb0 ;  /* 0x416000001c1879f0 */ /* 0x000fe20008001818 */
[----:B------:R-:W-:Y:S01]  /*9210*/  UIADD3 UR28, UR6, 0xa80, URZ ;  /* 0x00000a80061c7890 */ /* 0x000fe2000fffe03f */
[----:B---3--:R-:W-:Y:S01]  /*9220*/  FSEL R138, R74, -INF , P3 ;  /* 0xff8000004a8a7808 */ /* 0x008fe20001800000 */
[----:B------:R-:W-:Y:S01]  /*9230*/  UIADD3 UR30, UR7, 0x1c0, URZ ;  /* 0x000001c0071e7890 */ /* 0x000fe2000fffe03f */
[----:B------:R-:W-:Y:S01]  /*9240*/  FMNMX.FTZ R127, R136, R127, !PT ;  /* 0x0000007f887f7209 */ /* 0x000fe20007810000 */
[----:B------:R-:W-:Y:S01]  /*9250*/  UMOV UR29, 0xc0000010 ;  /* 0xc0000010001d7882 */ /* 0x000fe20000000000 */
[----:B------:R-:W-:Y:S01]  /*9260*/  UMOV UR31, 0x80000020 ;  /* 0x80000020001f7882 */ /* 0x000fe20000000000 */
[----:B-1----:R-:W-:Y:S01]  /*9270*/  FSEL R140, R94, -INF , P4 ;  /* 0xff8000005e8c7808 */ /* 0x002fe20002000000 */
[-CC-:B------:R-:W-:Y:S01]  /*9280*/  FFMA.FTZ R94, R137, R82.reuse, -R100.reuse ;  /* 0x00000052895e7223 */ /* 0x180fe20000010864 */
[----:B------:R-:W-:Y:S01]  /*9290*/  FMNMX.FTZ R127, R138, R127, !PT ;  /* 0x0000007f8a7f7209 */ /* 0x000fe20007810000 */
[----:B------:R1:W-:Y:S01]  /*92a0*/  MUFU.EX2 R76, R88 ;  /* 0x00000058004c7308 */ /* 0x0003e20000000800 */
[----:B------:R-:W-:Y:S01]  /*92b0*/  ISETP.GT.AND P3, PT, R118, 0x89, PT ;  /* 0x000000897600780c */ /* 0x000fe20003f64270 */
[-CC-:B------:R-:W-:Y:S01]  /*92c0*/  FFMA.FTZ R118, R155, R82.reuse, -R100.reuse ;  /* 0x000000529b767223 */ /* 0x180fe20000010864 */
[----:B----4-:R-:W-:Y:S01]  /*92d0*/  FSEL R142, R116, -INF , P5 ;  /* 0xff800000748e7808 */ /* 0x010fe20002800000 */
[----:B------:R-:W-:Y:S01]  /*92e0*/  FFMA.FTZ R131, R139, R82, -R100 ;  /* 0x000000528b837223 */ /* 0x000fe20000010864 */
[----:B------:R-:W-:-:S02]  /*92f0*/  FMNMX.FTZ R127, R140, R127, !PT ;  /* 0x0000007f8c7f7209 */ /* 0x000fc40007810000 */
[----:B--2---:R-:W-:Y:S01]  /*9300*/  FSEL R152, R110, -INF , P3 ;  /* 0xff8000006e987808 */ /* 0x004fe20001800000 */
[----:B------:R2:W-:Y:S01]  /*9310*/  MUFU.EX2 R74, R129 ;  /* 0x00000081004a7308 */ /* 0x0005e20000000800 */
[----:B------:R-:W-:Y:S01]  /*9320*/  FMNMX.FTZ R127, R142, R127, !PT ;  /* 0x0000007f8e7f7209 */ /* 0x000fe20007810000 */
[-CC-:B------:R-:W-:Y:S01]  /*9330*/  FFMA.FTZ R110, R133, R82.reuse, -R100.reuse ;  /* 0x00000052856e7223 */ /* 0x180fe20000010864 */
[-CC-:B-1----:R-:W-:Y:S01]  /*9340*/  FFMA.FTZ R88, R153, R82.reuse, -R100.reuse ;  /* 0x0000005299587223 */ /* 0x182fe20000010864 */
[----:B------:R-:W-:Y:S01]  /*9350*/  FFMA.FTZ R133, R157, R82, -R100 ;  /* 0x000000529d857223 */ /* 0x000fe20000010864 */
[----:B------:R-:W-:-:S03]  /*9360*/  FMNMX.FTZ R127, R152, R127, !PT ;  /* 0x0000007f987f7209 */ /* 0x000fc60007810000 */
[----:B------:R-:W-:Y:S01]  /*9370*/  MUFU.EX2 R102, R102 ;  /* 0x0000006600667308 */ /* 0x000fe20000000800 */
[--C-:B--2---:R-:W-:Y:S01]  /*9380*/  FFMA.FTZ R129, R143, R82, -R100.reuse ;  /* 0x000000528f817223 */ /* 0x104fe20000010864 */
[----:B------:R-:W1:Y:S06]  /*9390*/  SHFL.BFLY PT, R116, R127, 0x2, 0x1f ;  /* 0x0c401f007f747f89 */ /* 0x000e6c00000e0000 */
        /* <DEDUP_REMOVED lines=9> */
[----:B-1----:R-:W-:-:S07]  /*9430*/  FMNMX.FTZ R155, R125, R154, !PT ;  /* 0x0000009a7d9b7209 */ /* 0x002fce0007810000 */
[----:B------:R-:W-:Y:S01]  /*9440*/  MUFU.EX2 R81, R81 ;  /* 0x0000005100517308 */ /* 0x000fe20000000800 */
[----:B------:R-:W-:Y:S02]  /*9450*/  FSEL R125, R75, RZ, P2 ;  /* 0x000000ff4b7d7208 */ /* 0x000fe40001000000 */
[C---:B------:R-:W-:Y:S01]  /*9460*/  FSETP.NEU.FTZ.AND P2, PT, R155.reuse, -INF , PT ;  /* 0xff8000009b00780b */ /* 0x040fe20003f5d000 */
[-C--:B------:R-:W-:Y:S02]  /*9470*/  FMUL.FTZ R137, R155, R82.reuse ;  /* 0x000000529b897220 */ /* 0x080fe40000410000 */
[----:B------:R-:W-:Y:S02]  /*9480*/  FADD.FTZ R125, -R125, R8 ;  /* 0x000000087d7d7221 */ /* 0x000fe40000010100 */
[----:B------:R-:W-:Y:S01]  /*9490*/  MUFU.EX2 R106, R106 ;  /* 0x0000006a006a7308 */ /* 0x000fe20000000800 */
[----:B------:R-:W-:Y:S01]  /*94a0*/  FSEL R137, R137, RZ, P2 ;  /* 0x000000ff89897208 */ /* 0x000fe20001000000 */
[----:B------:R-:W-:-:S04]  /*94b0*/  FMUL.FTZ R135, R125, R82 ;  /* 0x000000527d877220 */ /* 0x000fc80000410000 */
[-CC-:B------:R-:W-:Y:S01]  /*94c0*/  FFMA.FTZ R8, R108, R82.reuse, -R137.reuse ;  /* 0x000000526c087223 */ /* 0x180fe20000010889 */
[----:B------:R-:W-:Y:S01]  /*94d0*/  FSEL R108, R155, RZ, P2 ;  /* 0x000000ff9b6c7208 */ /* 0x000fe20001000000 */
[-CC-:B------:R-:W-:Y:S01]  /*94e0*/  FFMA.FTZ R100, R105, R82.reuse, -R137.reuse ;  /* 0x0000005269647223 */ /* 0x180fe20000010889 */
[----:B------:R-:W-:Y:S01]  /*94f0*/  ISETP.GE.U32.AND P2, PT, R2, 0x180, PT ;  /* 0x000001800200780c */ /* 0x000fe20003f46070 */
[-CC-:B------:R-:W-:Y:S01]  /*9500*/  FFMA.FTZ R139, R12, R82.reuse, -R137.reuse ;  /* 0x000000520c8b7223 */ /* 0x180fe20000010889 */
[-C--:B------:R-:W-:Y:S01]  /*9510*/  FFMA.FTZ R12, R99, R82.reuse, -R137 ;  /* 0x00000052630c7223 */ /* 0x080fe20000010889 */
[----:B------:R-:W-:Y:S02]  /*9520*/  WARPGROUP.DEPBAR.LE gsb0, 0x0 ;  /* 0x00008000000079c5 */ /* 0x000fe40000010000 */
[----:B------:R-:W-:Y:S01]  /*9530*/  WARPGROUP.ARRIVE ;  /* 0x00000000000079c5 */ /* 0x000fe20000000000 */
[----:B------:R-:W-:Y:S01]  /*9540*/  FADD.FTZ R105, -R108, R5 ;  /* 0x000000056c697221 */ /* 0x000fe20000010100 */
[----:B------:R-:W-:Y:S01]  /*9550*/  VIADD R5, R16, 0x9 ;  /* 0x0000000910057836 */ /* 0x000fe20000000000 */
[----:B------:R-:W1:Y:S01]  /*9560*/  MUFU.EX2 R135, R135 ;  /* 0x0000008700877308 */ /* 0x000e620000000800 */
[-CC-:B------:R-:W-:Y:S01]  /*9570*/  FFMA.FTZ R125, R10, R82.reuse, -R137.reuse ;  /* 0x000000520a7d7223 */ /* 0x180fe20000010889 */
[-CC-:B------:R-:W-:Y:S01]  /*9580*/  FFMA.FTZ R156, R89, R82.reuse, -R137.reuse ;  /* 0x00000052599c7223 */ /* 0x180fe20000010889 */
[----:B------:R-:W-:Y:S01]  /*9590*/  HGMMA.64x96x16.F32.BF16 R24, gdesc[UR28].tnspB, R24, gsb0 ;  /* 0x416000001c1879f0 */ /* 0x000fe20008001818 */
[----:B------:R-:W-:Y:S01]  /*95a0*/  UIADD3 UR28, UR6, 0xc00, URZ ;  /* 0x00000c00061c7890 */ /* 0x000fe2000fffe03f */
[----:B------:R-:W-:Y:S01]  /*95b0*/  SEL R99, R5, 0x9, !P2 ;  /* 0x0000000905637807 */ /* 0x000fe20005000000 */
[----:B------:R-:W-:Y:S01]  /*95c0*/  UIADD3 UR30, UR7, 0x200, URZ ;  /* 0x00000200071e7890 */ /* 0x000fe2000fffe03f */
[-C--:B------:R-:W-:Y:S01]  /*95d0*/  FMUL.FTZ R5, R105, R82.reuse ;  /* 0x0000005269057220 */ /* 0x080fe20000410000 */
[----:B------:R-:W-:Y:S01]  /*95e0*/  UMOV UR29, 0xc0000010 ;  /* 0xc0000010001d7882 */ /* 0x000fe20000000000 */
[----:B------:R-:W-:Y:S01]  /*95f0*/  UMOV UR31, 0x80000020 ;  /* 0x80000020001f7882 */ /* 0x000fe20000000000 */
[----:B------:R-:W-:Y:S01]  /*9600*/  MUFU.EX2 R8, R8 ;  /* 0x0000000800087308 */ /* 0x000fe20000000800 */
[-CC-:B------:R-:W-:Y:S01]  /*9610*/  FFMA.FTZ R10, R124, R82.reuse, -R137.reuse ;  /* 0x000000527c0a7223 */ /* 0x180fe20000010889 */
        /* <DEDUP_REMOVED lines=8> */
[----:B-1----:R-:W-:Y:S01]  /*96a0*/  FFMA.FTZ R114, R135, R3, R102 ;  /* 0x0000000387727223 */ /* 0x002fe20000010066 */
[-CC-:B------:R-:W-:Y:S01]  /*96b0*/  FFMA.FTZ R93, R109, R82.reuse, -R137.reuse ;  /* 0x000000526d5d7223 */ /* 0x180fe20000010889 */
[-CC-:B------:R-:W-:Y:S01]  /*96c0*/  FFMA.FTZ R109, R111, R82.reuse, -R137.reuse ;  /* 0x000000526f6d7223 */ /* 0x180fe20000010889 */
[-CC-:B------:R-:W-:Y:S01]  /*96d0*/  FFMA.FTZ R111, R107, R82.reuse, -R137.reuse ;  /* 0x000000526b6f7223 */ /* 0x180fe20000010889 */
[----:B------:R-:W-:Y:S01]  /*96e0*/  @!P1 IADD3 R105, R113, 0x31c40, RZ ;  /* 0x00031c4071699810 */ /* 0x000fe20007ffe0ff */
[-CC-:B------:R-:W-:Y:S01]  /*96f0*/  FFMA.FTZ R154, R14, R82.reuse, -R137.reuse ;  /* 0x000000520e9a7223 */ /* 0x180fe20000010889 */
[----:B------:R-:W-:Y:S01]  /*9700*/  MUFU.EX2 R125, R125 ;  /* 0x0000007d007d7308 */ /* 0x000fe20000000800 */
[----:B------:R-:W-:Y:S01]  /*9710*/  FADD.FTZ R107, R95, R114 ;  /* 0x000000725f6b7221 */ /* 0x000fe20000010000 */
[-C--:B------:R-:W-:Y:S01]  /*9720*/  FFMA.FTZ R3, R96, R82.reuse, -R137 ;  /* 0x0000005260037223 */ /* 0x080fe20000010889 */
[----:B------:R-:W-:Y:S01]  /*9730*/  @!P1 PRMT R105, RZ, 0x654, R105 ;  /* 0x00000654ff699816 */ /* 0x000fe20000000069 */
[----:B------:R-:W-:Y:S01]  /*9740*/  FFMA.FTZ R14, R121, R82, -R137 ;  /* 0x00000052790e7223 */ /* 0x000fe20000010889 */
[----:B------:R-:W-:Y:S01]  /*9750*/  FADD.FTZ R114, R98, R107 ;  /* 0x0000006b62727221 */ /* 0x000fe20000010000 */
[----:B------:R-:W-:Y:S01]  /*9760*/  F2FP.BF16.F32.PACK_AB R124, R9, R78 ;  /* 0x0000004e097c723e */ /* 0x000fe200000010ff */
[--C-:B------:R-:W-:Y:S01]  /*9770*/  FFMA.FTZ R121, R122, R82, -R137.reuse ;  /* 0x000000527a797223 */ /* 0x100fe20000010889 */
[----:B------:R-:W-:Y:S01]  /*9780*/  MUFU.EX2 R10, R10 ;  /* 0x0000000a000a7308 */ /* 0x000fe20000000800 */
[----:B--2---:R-:W-:Y:S01]  /*9790*/  FFMA.FTZ R96, R5, R0, R8 ;  /* 0x0000000005607223 */ /* 0x004fe20000010008 */
[----:B------:R-:W-:Y:S01]  /*97a0*/  F2FP.BF16.F32.PACK_AB R98, R79, R98 ;  /* 0x000000624f62723e */ /* 0x000fe200000010ff */
[----:B------:R-:W-:Y:S01]  /*97b0*/  FFMA.FTZ R122, R115, R82, -R137 ;  /* 0x00000052737a7223 */ /* 0x000fe20000010889 */
[----:B------:R-:W-:-:S02]  /*97c0*/  IMAD.U32 R115, RZ, RZ, UR45 ;  /* 0x0000002dff737e24 */ /* 0x000fc4000f8e00ff */
[-CC-:B------:R-:W-:Y:S01]  /*97d0*/  FFMA.FTZ R108, R117, R82.reuse, -R137.reuse ;  /* 0x00000052756c7223 */ /* 0x180fe20000010889 */
[-CC-:B------:R-:W-:Y:S01]  /*97e0*/  FFMA.FTZ R0, R128, R82.reuse, -R137.reuse ;  /* 0x0000005280007223 */ /* 0x180fe20000010889 */
[-CC-:B------:R-:W-:Y:S01]  /*97f0*/  FFMA.FTZ R130, R130, R82.reuse, -R137.reuse ;  /* 0x0000005282827223 */ /* 0x180fe20000010889 */
[----:B------:R-:W-:Y:S01]  /*9800*/  MUFU.EX2 R139, R139 ;  /* 0x0000008b008b7308 */ /* 0x000fe20000000800 */
[----:B------:R-:W-:Y:S01]  /*9810*/  @!P1 LEA R113, R115, UR47, 0x3 ;  /* 0x0000002f73719c11 */ /* 0x000fe2000f8e18ff */
[-CC-:B------:R-:W-:Y:S01]  /*9820*/  FFMA.FTZ R123, R123, R82.reuse, -R137.reuse ;  /* 0x000000527b7b7223 */ /* 0x180fe20000010889 */
[-CC-:B------:R-:W-:Y:S01]  /*9830*/  FFMA.FTZ R90, R90, R82.reuse, -R137.reuse ;  /* 0x000000525a5a7223 */ /* 0x180fe20000010889 */
[-CC-:B------:R-:W-:Y:S01]  /*9840*/  FFMA.FTZ R92, R92, R82.reuse, -R137.reuse ;  /* 0x000000525c5c7223 */ /* 0x180fe20000010889 */
[-CC-:B------:R-:W-:Y:S01]  /*9850*/  FFMA.FTZ R132, R132, R82.reuse, -R137.reuse ;  /* 0x0000005284847223 */ /* 0x180fe20000010889 */
[----:B------:R-:W-:Y:S02]  /*9860*/  @!P1 VIADD R113, R113, 0x31c60 ;  /* 0x00031c6071719836 */ /* 0x000fe40000000000 */
[-CC-:B------:R-:W-:Y:S01]  /*9870*/  FFMA.FTZ R134, R134, R82.reuse, -R137.reuse ;  /* 0x0000005286867223 */ /* 0x180fe20000010889 */
[----:B------:R-:W-:Y:S01]  /*9880*/  MUFU.EX2 R127, R127 ;  /* 0x0000007f007f7308 */ /* 0x000fe20000000800 */
[-CC-:B------:R-:W-:Y:S01]  /*9890*/  FFMA.FTZ R136, R136, R82.reuse, -R137.reuse ;  /* 0x0000005288887223 */ /* 0x180fe20000010889 */
[-C--:B------:R-:W-:Y:S01]  /*98a0*/  FFMA.FTZ R138, R138, R82.reuse, -R137 ;  /* 0x000000528a8a7223 */ /* 0x080fe20000010889 */
[----:B------:R-:W-:Y:S01]  /*98b0*/  @!P1 PRMT R113, RZ, 0x654, R113 ;  /* 0x00000654ff719816 */ /* 0x000fe20000000071 */
[-CC-:B------:R-:W-:Y:S01]  /*98c0*/  FFMA.FTZ R140, R140, R82.reuse, -R137.reuse ;  /* 0x000000528c8c7223 */ /* 0x180fe20000010889 */
[----:B------:R-:W-:Y:S01]  /*98d0*/  FFMA.FTZ R142, R142, R82, -R137 ;  /* 0x000000528e8e7223 */ /* 0x000fe20000010889 */
[----:B------:R-:W-:Y:S01]  /*98e0*/  ISETP.LT.AND P2, PT, R4, UR60, PT ;  /* 0x0000003c04007c0c */ /* 0x000fe2000bf41270 */
[----:B------:R-:W-:Y:S01]  /*98f0*/  UIADD3 UR6, UR60, -0x1, URZ ;  /* 0xffffffff3c067890 */ /* 0x000fe2000fffe03f */
[----:B------:R-:W-:Y:S01]  /*9900*/  MUFU.EX2 R154, R154 ;  /* 0x0000009a009a7308 */ /* 0x000fe20000000800 */
[----:B------:R-:W-:-:S05]  /*9910*/  UMOV UR45, UR46 ;  /* 0x0000002e002d7c82 */ /* 0x000fca0008000000 */
[----:B------:R-:W-:Y:S02]  /*9920*/  UMOV UR60, UR6 ;  /* 0x00000006003c7c82 */ /* 0x000fe40008000000 */
        /* <DEDUP_REMOVED lines=8> */
[----:B------:R-:W-:Y:S07]  /*99b0*/  HGMMA.64x96x16.F32.BF16 R24, gdesc[UR28].tnspB, R24, gsb0 ;  /* 0x416000001c1879f0 */ /* 0x000fee0008001818 */
[----:B------:R-:W-:Y:S08]  /*99c0*/  MUFU.EX2 R93, R93 ;  /* 0x0000005d005d7308 */ /* 0x000ff00000000800 */
[----:B------:R-:W-:Y:S08]  /*99d0*/  MUFU.EX2 R120, R120 ;  /* 0x0000007800787308 */ /* 0x000ff00000000800 */
[----:B------:R-:W-:Y:S08]  /*99e0*/  MUFU.EX2 R109, R109 ;  /* 0x0000006d006d7308 */ /* 0x000ff00000000800 */
[----:B------:R-:W1:Y:S08]  /*99f0*/  MUFU.EX2 R122, R122 ;  /* 0x0000007a007a7308 */ /* 0x000e700000000800 */
[----:B------:R-:W2:Y:S08]  /*9a00*/  MUFU.EX2 R85, R85 ;  /* 0x0000005500557308 */ /* 0x000eb00000000800 */
[----:B------:R-:W3:Y:S01]  /*9a10*/  MUFU.EX2 R15, R15 ;  /* 0x0000000f000f7308 */ /* 0x000ee20000000800 */
[----:B-1----:R-:W-:-:S07]  /*9a20*/  F2FP.BF16.F32.PACK_AB R107, R122, R109 ;  /* 0x0000006d7a6b723e */ /* 0x002fce00000010ff */
[----:B------:R-:W1:Y:S08]  /*9a30*/  MUFU.EX2 R100, R100 ;  /* 0x0000006400647308 */ /* 0x000e700000000800 */
[----:B------:R-:W4:Y:S08]  /*9a40*/  MUFU.EX2 R91, R91 ;  /* 0x0000005b005b7308 */ /* 0x000f300000000800 */
[----:B------:R-:W5:Y:S08]  /*9a50*/  MUFU.EX2 R108, R108 ;  /* 0x0000006c006c7308 */ /* 0x000f700000000800 */
[----:B------:R-:W5:Y:S08]  /*9a60*/  MUFU.EX2 R73, R73 ;  /* 0x0000004900497308 */ /* 0x000f700000000800 */
[----:B------:R-:W5:Y:S08]  /*9a70*/  MUFU.EX2 R111, R111 ;  /* 0x0000006f006f7308 */ /* 0x000f700000000800 */
[----:B------:R-:W-:Y:S08]  /*9a80*/  MUFU.EX2 R3, R3 ;  /* 0x0000000300037308 */ /* 0x000ff00000000800 */
[----:B------:R-:W-:Y:S01]  /*9a90*/  MUFU.EX2 R83, R83 ;  /* 0x0000005300537308 */ /* 0x000fe20000000800 */
[----:B------:R-:W-:-:S02]  /*9aa0*/  WARPGROUP.DEPBAR.LE gsb0, 0x0 ;  /* 0x00008000000079c5 */ /* 0x000fc40000010000 */
[----:B------:R2:W-:Y:S06]  /*9ab0*/  BAR.ARV R99, 0x100 ;  /* 0x000400630000751d */ /* 0x0005ec0000002000 */
[----:B------:R3:W-:Y:S01]  /*9ac0*/  @!P1 SYNCS.ARRIVE.TRANS64.RED.A1T0 RZ, [R105+URZ], RZ ;  /* 0x000000ff69ff99a7 */ /* 0x0007e2000810043f */
[----:B------:R-:W-:Y:S01]  /*9ad0*/  MUFU.EX2 R0, R0 ;  /* 0x0000000000007308 */ /* 0x000fe20000000800 */
[----:B--2---:R-:W-:Y:S01]  /*9ae0*/  FADD.FTZ R99, R125, R96 ;  /* 0x000000607d637221 */ /* 0x004fe20000010000 */
[----:B------:R-:W-:Y:S01]  /*9af0*/  F2FP.BF16.F32.PACK_AB R96, R95, R102 ;  /* 0x000000665f60723e */ /* 0x000fe200000010ff */
[----:B------:R-:W-:Y:S01]  /*9b00*/  FFMA.FTZ R95, R97, R82, -R137 ;  /* 0x00000052615f7223 */ /* 0x000fe20000010889 */
[----:B------:R-:W-:Y:S01]  /*9b10*/  F2FP.BF16.F32.PACK_AB R97, R125, R8 ;  /* 0x000000087d61723e */ /* 0x000fe200000010ff */
[----:B------:R-:W-:Y:S01]  /*9b20*/  FADD.FTZ R102, R10, R99 ;  /* 0x000000630a667221 */ /* 0x000fe20000010000 */
[----:B------:R-:W-:Y:S01]  /*9b30*/  F2FP.BF16.F32.PACK_AB R99, R139, R10 ;  /* 0x0000000a8b63723e */ /* 0x000fe200000010ff */
[----:B---3--:R-:W-:Y:S01]  /*9b40*/  FADD.FTZ R105, R79, R114 ;  /* 0x000000724f697221 */ /* 0x008fe20000010000 */
[----:B------:R2:W-:Y:S01]  /*9b50*/  @!P1 SYNCS.ARRIVE.TRANS64.RED.A1T0 RZ, [R113+URZ], RZ ;  /* 0x000000ff71ff99a7 */ /* 0x0005e2000810043f */
[----:B------:R-:W-:Y:S01]  /*9b60*/  FADD.FTZ R102, R139, R102 ;  /* 0x000000668b667221 */ /* 0x000fe20000010000 */
[----:B------:R-:W-:Y:S01]  /*9b70*/  MUFU.EX2 R110, R110 ;  /* 0x0000006e006e7308 */ /* 0x000fe20000000800 */
[----:B------:R-:W-:Y:S01]  /*9b80*/  FADD.FTZ R114, R78, R105 ;  /* 0x000000694e727221 */ /* 0x000fe20000010000 */
[----:B------:R4:W-:Y:S01]  /*9b90*/  STSM.16.M88.4 [R22+0x24300], R96 ;  /* 0x0243006016007844 */ /* 0x0009e20000000200 */
[----:B------:R-:W-:Y:S01]  /*9ba0*/  F2FP.BF16.F32.PACK_AB R125, R154, R127 ;  /* 0x0000007f9a7d723e */ /* 0x000fe200000010ff */
[----:B------:R-:W-:Y:S01]  /*9bb0*/  FMUL.FTZ R26, R26, R5 ;  /* 0x000000051a1a7220 */ /* 0x000fe20000410000 */
[----:B------:R-:W-:Y:S01]  /*9bc0*/  FADD.FTZ R114, R9, R114 ;  /* 0x0000007209727221 */ /* 0x000fe20000010000 */
[----:B------:R-:W-:Y:S01]  /*9bd0*/  FADD.FTZ R9, R127, R102 ;  /* 0x000000667f097221 */ /* 0x000fe20000010000 */
[-C--:B--2---:R-:W-:Y:S01]  /*9be0*/  FFMA.FTZ R113, R84, R82.reuse, -R137 ;  /* 0x0000005254717223 */ /* 0x084fe20000010889 */
[----:B------:R-:W-:Y:S01]  /*9bf0*/  MUFU.EX2 R78, R130 ;  /* 0x00000082004e7308 */ /* 0x000fe20000000800 */
[----:B------:R-:W-:Y:S01]  /*9c00*/  FADD.FTZ R79, R11, R114 ;  /* 0x000000720b4f7221 */ /* 0x000fe20000010000 */
[----:B------:R-:W-:Y:S01]  /*9c10*/  FADD.FTZ R102, R154, R9 ;  /* 0x000000099a667221 */ /* 0x000fe20000010000 */
[----:B------:R-:W-:Y:S01]  /*9c20*/  F2FP.BF16.F32.PACK_AB R127, R156, R141 ;  /* 0x0000008d9c7f723e */ /* 0x000fe200000010ff */
[----:B------:R-:W-:Y:S01]  /*9c30*/  FMUL.FTZ R27, R27, R5 ;  /* 0x000000051b1b7220 */ /* 0x000fe20000410000 */
[C---:B------:R-:W-:Y:S01]  /*9c40*/  FADD.FTZ R114, R126.reuse, R79 ;  /* 0x0000004f7e727221 */ /* 0x040fe20000010000 */
[----:B------:R-:W-:Y:S01]  /*9c50*/  F2FP.BF16.F32.PACK_AB R126, R126, R11 ;  /* 0x0000000b7e7e723e */ /* 0x000fe200000010ff */
[----:B------:R-:W-:Y:S01]  /*9c60*/  FADD.FTZ R9, R141, R102 ;  /* 0x000000668d097221 */ /* 0x000fe20000010000 */
[----:B------:R-:W-:Y:S01]  /*9c70*/  MUFU.EX2 R86, R86 ;  /* 0x0000005600567308 */ /* 0x000fe20000000800 */
[----:B------:R-:W-:Y:S01]  /*9c80*/  FADD.FTZ R11, R13, R114 ;  /* 0x000000720d0b7221 */ /* 0x000fe20000010000 */
[-C--:B------:R-:W-:Y:S01]  /*9c90*/  FFMA.FTZ R79, R119, R82.reuse, -R137 ;  /* 0x00000052774f7223 */ /* 0x080fe20000010889 */
[----:B------:R-:W-:Y:S01]  /*9ca0*/  FADD.FTZ R9, R156, R9 ;  /* 0x000000099c097221 */ /* 0x000fe20000010000 */
[----:B------:R-:W-:Y:S01]  /*9cb0*/  FFMA.FTZ R137, R152, R82, -R137 ;  /* 0x0000005298897223 */ /* 0x000fe20000010889 */
[----:B------:R-:W-:Y:S01]  /*9cc0*/  FADD.FTZ R10, R20, R11 ;  /* 0x0000000b140a7221 */ /* 0x000fe20000010000 */
[----:B------:R-:W-:Y:S01]  /*9cd0*/  STSM.16.M88.4 [R22+0x25b00], R124 ;  /* 0x025b007c16007844 */ /* 0x000fe20000000200 */
[----:B------:R-:W-:Y:S01]  /*9ce0*/  FADD.FTZ R8, R12, R9 ;  /* 0x000000090c087221 */ /* 0x000fe20000010000 */
[----:B------:R-:W-:Y:S01]  /*9cf0*/  MUFU.EX2 R95, R95 ;  /* 0x0000005f005f7308 */ /* 0x000fe20000000800 */
[----:B------:R-:W-:Y:S01]  /*9d00*/  FADD.FTZ R11, R21, R10 ;  /* 0x0000000a150b7221 */ /* 0x000fe20000010000 */
[----:B------:R-:W-:Y:S01]  /*9d10*/  F2FP.BF16.F32.PACK_AB R105, R120, R93 ;  /* 0x0000005d7869723e */ /* 0x000fe200000010ff */
[----:B------:R-:W-:Y:S01]  /*9d20*/  FADD.FTZ R9, R89, R8 ;  /* 0x0000000859097221 */ /* 0x000fe20000010000 */
[-C--:B------:R-:W-:Y:S01]  /*9d30*/  FMUL.FTZ R30, R30, R5.reuse ;  /* 0x000000051e1e7220 */ /* 0x080fe20000410000 */
[----:B------:R-:W-:Y:S01]  /*9d40*/  FADD.FTZ R10, R112, R11 ;  /* 0x0000000b700a7221 */ /* 0x000fe20000010000 */
[-C--:B------:R-:W-:Y:S01]  /*9d50*/  FMUL.FTZ R31, R31, R5.reuse ;  /* 0x000000051f1f7220 */ /* 0x080fe20000410000 */
[----:B------:R-:W-:Y:S01]  /*9d60*/  FADD.FTZ R8, R14, R9 ;  /* 0x000000090e087221 */ /* 0x000fe20000010000 */
[----:B------:R-:W2:Y:S01]  /*9d70*/  MUFU.EX2 R87, R87 ;  /* 0x0000005700577308 */ /* 0x000ea20000000800 */
[----:B------:R-:W-:Y:S01]  /*9d80*/  FADD.FTZ R9, R101, R10 ;  /* 0x0000000a65097221 */ /* 0x000fe20000010000 */
[-C--:B------:R-:W-:Y:S01]  /*9d90*/  FMUL.FTZ R34, R34, R5.reuse ;  /* 0x0000000522227220 */ /* 0x080fe20000410000 */
[----:B------:R-:W-:Y:S01]  /*9da0*/  FADD.FTZ R8, R121, R8 ;  /* 0x0000000879087221 */ /* 0x000fe20000010000 */
[----:B------:R-:W-:Y:S01]  /*9db0*/  FMUL.FTZ R35, R35, R5 ;  /* 0x0000000523237220 */ /* 0x000fe20000410000 */
[C---:B------:R-:W-:Y:S01]  /*9dc0*/  FADD.FTZ R10, R104.reuse, R9 ;  /* 0x00000009680a7221 */ /* 0x040fe20000010000 */
[----:B------:R-:W-:Y:S01]  /*9dd0*/  F2FP.BF16.F32.PACK_AB R104, R104, R101 ;  /* 0x000000656868723e */ /* 0x000fe200000010ff */
[----:B------:R-:W-:Y:S01]  /*9de0*/  FADD.FTZ R9, R93, R8 ;  /* 0x000000085d097221 */ /* 0x000fe20000010000 */
[----:B------:R-:W3:Y:S01]  /*9df0*/  MUFU.EX2 R79, R79 ;  /* 0x0000004f004f7308 */ /* 0x000ee20000000800 */
        /* <DEDUP_REMOVED lines=12> */
[----:B------:R-:W-:Y:S01]  /*9ec0*/  FADD.FTZ R11, R85, R8 ;  /* 0x00000008550b7221 */ /* 0x000fe20000010000 */
[----:B------:R-:W-:Y:S01]  /*9ed0*/  F2FP.BF16.F32.PACK_AB R8, R20, R13 ;  /* 0x0000000d1408723e */ /* 0x000fe200000010ff */
[----:B------:R-:W-:Y:S01]  /*9ee0*/  FADD.FTZ R9, R15, R10 ;  /* 0x0000000a0f097221 */ /* 0x000fe20000010000 */
[----:B------:R-:W-:Y:S01]  /*9ef0*/  MUFU.EX2 R129, R129 ;  /* 0x0000008100817308 */ /* 0x000fe20000000800 */
[----:B------:R-:W-:Y:S01]  /*9f00*/  FADD.FTZ R20, R76, R11 ;  /* 0x0000000b4c147221 */ /* 0x000fe20000010000 */
[----:B------:R-:W-:Y:S01]  /*9f10*/  F2FP.BF16.F32.PACK_AB R10, R112, R21 ;  /* 0x00000015700a723e */ /* 0x000fe200000010ff */
[----:B-1----:R-:W-:Y:S01]  /*9f20*/  FADD.FTZ R9, R100, R9 ;  /* 0x0000000964097221 */ /* 0x002fe20000010000 */
[----:B------:R-:W-:Y:S01]  /*9f30*/  F2FP.BF16.F32.PACK_AB R11, R121, R14 ;  /* 0x0000000e790b723e */ /* 0x000fe200000010ff */
[C---:B----4-:R-:W-:Y:S01]  /*9f40*/  FADD.FTZ R96, R91.reuse, R20 ;  /* 0x000000145b607221 */ /* 0x050fe20000010000 */
[----:B------:R-:W-:Y:S01]  /*9f50*/  F2FP.BF16.F32.PACK_AB R14, R91, R76 ;  /* 0x0000004c5b0e723e */ /* 0x000fe200000010ff */
[----:B-----5:R-:W-:Y:S01]  /*9f60*/  FADD.FTZ R20, R108, R9 ;  /* 0x000000096c147221 */ /* 0x020fe20000010000 */
[----:B------:R-:W-:Y:S01]  /*9f70*/  F2FP.BF16.F32.PACK_AB R9, R89, R12 ;  /* 0x0000000c5909723e */ /* 0x000fe200000010ff */
[----:B------:R-:W-:Y:S01]  /*9f80*/  FADD.FTZ R13, R73, R96 ;  /* 0x00000060490d7221 */ /* 0x000fe20000010000 */
[----:B------:R-:W-:Y:S01]  /*9f90*/  MUFU.EX2 R94, R94 ;  /* 0x0000005e005e7308 */ /* 0x000fe20000000800 */
[----:B------:R-:W-:Y:S01]  /*9fa0*/  FADD.FTZ R20, R111, R20 ;  /* 0x000000146f147221 */ /* 0x000fe20000010000 */
[----:B--2---:R-:W-:Y:S01]  /*9fb0*/  F2FP.BF16.F32.PACK_AB R76, R87, R86 ;  /* 0x00000056574c723e */ /* 0x004fe200000010ff */
[----:B------:R-:W-:Y:S01]  /*9fc0*/  FADD.FTZ R12, R74, R13 ;  /* 0x0000000d4a0c7221 */ /* 0x000fe20000010000 */
[----:B------:R1:W-:Y:S01]  /*9fd0*/  STSM.16.M88.4 [R22+0x27300], R8 ;  /* 0x0273000816007844 */ /* 0x0003e20000000200 */
[----:B------:R-:W-:Y:S01]  /*9fe0*/  FADD.FTZ R13, R3, R20 ;  /* 0x00000014030d7221 */ /* 0x000fe20000010000 */
[-C--:B------:R-:W-:Y:S01]  /*9ff0*/  FMUL.FTZ R46, R46, R5.reuse ;  /* 0x000000052e2e7220 */ /* 0x080fe20000410000 */
[----:B------:R-:W-:Y:S01]  /*a000*/  FADD.FTZ R81, R83, R12 ;  /* 0x0000000c53517221 */ /* 0x000fe20000010000 */
[----:B------:R-:W2:Y:S01]  /*a010*/  MUFU.EX2 R84, R123 ;  /* 0x0000007b00547308 */ /* 0x000ea20000000800 */
[----:B------:R-:W-:Y:S01]  /*a020*/  FADD.FTZ R13, R0, R13 ;  /* 0x0000000d000d7221 */ /* 0x000fe20000010000 */
[----:B------:R-:W-:Y:S01]  /*a030*/  F2FP.BF16.F32.PACK_AB R12, R85, R72 ;  /* 0x00000048550c723e */ /* 0x000fe200000010ff */
[----:B------:R-:W-:Y:S01]  /*a040*/  FADD.FTZ R81, R110, R81 ;  /* 0x000000516e517221 */ /* 0x000fe20000010000 */
[----:B------:R-:W-:Y:S01]  /*a050*/  STSM.16.M88.4 [R22+0x28b00], R104 ;  /* 0x028b006816007844 */ /* 0x000fe20000000200 */
[----:B------:R-:W-:Y:S01]  /*a060*/  FADD.FTZ R20, R78, R13 ;  /* 0x0000000d4e147221 */ /* 0x000fe20000010000 */
[-C--:B------:R-:W-:Y:S01]  /*a070*/  FMUL.FTZ R47, R47, R5.reuse ;  /* 0x000000052f2f7220 */ /* 0x080fe20000410000 */
[----:B------:R-:W-:Y:S01]  /*a080*/  FADD.FTZ R96, R86, R81 ;  /* 0x0000005156607221 */ /* 0x000fe20000010000 */
[----:B------:R-:W4:Y:S01]  /*a090*/  MUFU.EX2 R131, R131 ;  /* 0x0000008300837308 */ /* 0x000f220000000800 */
[----:B------:R-:W-:Y:S01]  /*a0a0*/  FADD.FTZ R20, R95, R20 ;  /* 0x000000145f147221 */ /* 0x000fe20000010000 */
[----:B------:R-:W-:Y:S01]  /*a0b0*/  FMUL.FTZ R50, R50, R5 ;  /* 0x0000000532327220 */ /* 0x000fe20000410000 */
[----:B------:R-:W-:Y:S01]  /*a0c0*/  FADD.FTZ R13, R87, R96 ;  /* 0x00000060570d7221 */ /* 0x000fe20000010000 */
[----:B-1----:R-:W-:Y:S01]  /*a0d0*/  F2FP.BF16.F32.PACK_AB R8, R74, R73 ;  /* 0x000000494a08723e */ /* 0x002fe200000010ff */
[----:B---3--:R-:W-:Y:S01]  /*a0e0*/  FADD.FTZ R9, R79, R20 ;  /* 0x000000144f097221 */ /* 0x008fe20000010000 */
[----:B------:R-:W-:Y:S01]  /*a0f0*/  F2FP.BF16.F32.PACK_AB R10, R110, R83 ;  /* 0x000000536e0a723e */ /* 0x000fe200000010ff */
[----:B------:R-:W-:Y:S01]  /*a100*/  FADD.FTZ R20, R88, R13 ;  /* 0x0000000d58147221 */ /* 0x000fe20000010000 */
[----:B------:R-:W1:Y:S01]  /*a110*/  MUFU.EX2 R90, R90 ;  /* 0x0000005a005a7308 */ /* 0x000e620000000800 */
[----:B------:R-:W-:Y:S01]  /*a120*/  F2FP.BF16.F32.PACK_AB R13, R100, R15 ;  /* 0x0000000f640d723e */ /* 0x000fe200000010ff */
[----:B--2---:R-:W-:Y:S01]  /*a130*/  FADD.FTZ R9, R84, R9 ;  /* 0x0000000954097221 */ /* 0x004fe20000010000 */
[----:B------:R-:W-:Y:S01]  /*a140*/  FADD.FTZ R11, R129, R20 ;  /* 0x00000014810b7221 */ /* 0x000fe20000010000 */
[----:B------:R-:W-:Y:S01]  /*a150*/  F2FP.BF16.F32.PACK_AB R15, R111, R108 ;  /* 0x0000006c6f0f723e */ /* 0x000fe200000010ff */
[-C--:B------:R-:W-:Y:S01]  /*a160*/  FMUL.FTZ R51, R51, R5.reuse ;  /* 0x0000000533337220 */ /* 0x080fe20000410000 */
[-C--:B------:R-:W-:Y:S01]  /*a170*/  FMUL.FTZ R54, R54, R5.reuse ;  /* 0x0000000536367220 */ /* 0x080fe20000410000 */
[----:B------:R-:W-:Y:S01]  /*a180*/  FADD.FTZ R72, R94, R11 ;  /* 0x0000000b5e487221 */ /* 0x000fe20000010000 */
[----:B------:R-:W2:Y:S01]  /*a190*/  MUFU.EX2 R77, R77 ;  /* 0x0000004d004d7308 */ /* 0x000ea20000000800 */
[----:B------:R-:W-:Y:S01]  /*a1a0*/  F2FP.BF16.F32.PACK_AB R11, R95, R78 ;  /* 0x0000004e5f0b723e */ /* 0x000fe200000010ff */
[----:B------:R3:W-:Y:S01]  /*a1b0*/  STSM.16.M88.4 [R22+0x2a300], R12 ;  /* 0x02a3000c16007844 */ /* 0x0007e20000000200 */
[----:B----4-:R-:W-:Y:S01]  /*a1c0*/  FADD.FTZ R72, R131, R72 ;  /* 0x0000004883487221 */ /* 0x010fe20000010000 */
[----:B------:R-:W-:Y:S01]  /*a1d0*/  F2FP.BF16.F32.PACK_AB R78, R129, R88 ;  /* 0x00000058814e723e */ /* 0x000fe200000010ff */
[-C--:B------:R-:W-:Y:S01]  /*a1e0*/  FMUL.FTZ R55, R55, R5.reuse ;  /* 0x0000000537377220 */ /* 0x080fe20000410000 */
[-C--:B------:R-:W-:Y:S01]  /*a1f0*/  FMUL.FTZ R58, R58, R5.reuse ;  /* 0x000000053a3a7220 */ /* 0x080fe20000410000 */
[----:B------:R-:W-:Y:S01]  /*a200*/  FMUL.FTZ R59, R59, R5 ;  /* 0x000000053b3b7220 */ /* 0x000fe20000410000 */
[----:B------:R-:W4:Y:S01]  /*a210*/  MUFU.EX2 R116, R116 ;  /* 0x0000007400747308 */ /* 0x000f220000000800 */
[----:B-1----:R-:W-:Y:S01]  /*a220*/  FADD.FTZ R20, R90, R9 ;  /* 0x000000095a147221 */ /* 0x002fe20000010000 */
[----:B------:R-:W-:Y:S01]  /*a230*/  F2FP.BF16.F32.PACK_AB R9, R0, R3 ;  /* 0x000000030009723e */ /* 0x000fe200000010ff */
[-C--:B------:R-:W-:Y:S01]  /*a240*/  FMUL.FTZ R62, R62, R5.reuse ;  /* 0x000000053e3e7220 */ /* 0x080fe20000410000 */
[-C--:B------:R-:W-:Y:S01]  /*a250*/  FMUL.FTZ R63, R63, R5.reuse ;  /* 0x000000053f3f7220 */ /* 0x080fe20000410000 */
[-C--:B------:R-:W-:Y:S01]  /*a260*/  FMUL.FTZ R66, R66, R5.reuse ;  /* 0x0000000542427220 */ /* 0x080fe20000410000 */
[-C--:B------:R-:W-:Y:S01]  /*a270*/  FMUL.FTZ R67, R67, R5.reuse ;  /* 0x0000000543437220 */ /* 0x080fe20000410000 */
[----:B------:R1:W-:Y:S01]  /*a280*/  STSM.16.M88.4 [R22+0x2bb00], R8 ;  /* 0x02bb000816007844 */ /* 0x0003e20000000200 */
[----:B------:R-:W5:Y:S01]  /*a290*/  MUFU.EX2 R113, R113 ;  /* 0x0000007100717308 */ /* 0x000f620000000800 */
[----:B--2---:R-:W-:Y:S01]  /*a2a0*/  FADD.FTZ R73, R77, R72 ;  /* 0x000000484d497221 */ /* 0x004fe20000010000 */
[----:B---3--:R-:W-:Y:S01]  /*a2b0*/  F2FP.BF16.F32.PACK_AB R12, R131, R94 ;  /* 0x0000005e830c723e */ /* 0x008fe200000010ff */
[-C--:B------:R-:W-:Y:S01]  /*a2c0*/  FMUL.FTZ R70, R70, R5.reuse ;  /* 0x0000000546467220 */ /* 0x080fe20000410000 */
[----:B------:R-:W-:Y:S01]  /*a2d0*/  FMUL.FTZ R71, R71, R5 ;  /* 0x0000000547477220 */ /* 0x000fe20000410000 */
[-C--:B------:R-:W-:Y:S01]  /*a2e0*/  FMUL.FTZ R24, R24, R135.reuse ;  /* 0x0000008718187220 */ /* 0x080fe20000410000 */
[-C--:B------:R-:W-:Y:S01]  /*a2f0*/  FMUL.FTZ R25, R25, R135.reuse ;  /* 0x0000008719197220 */ /* 0x080fe20000410000 */
[----:B------:R-:W-:Y:S01]  /*a300*/  FMUL.FTZ R28, R28, R135 ;  /* 0x000000871c1c7220 */ /* 0x000fe20000410000 */
[----:B------:R-:W2:Y:S01]  /*a310*/  MUFU.EX2 R92, R92 ;  /* 0x0000005c005c7308 */ /* 0x000ea20000000800 */
[C---:B----4-:R-:W-:Y:S01]  /*a320*/  F2FP.BF16.F32.PACK_AB R14, R116.reuse, R77 ;  /* 0x0000004d740e723e */ /* 0x050fe200000010ff */
[----:B------:R-:W-:Y:S01]  /*a330*/  FADD.FTZ R73, R116, R73 ;  /* 0x0000004974497221 */ /* 0x000fe20000010000 */
[----:B------:R-:W-:Y:S01]  /*a340*/  F2FP.BF16.F32.PACK_AB R77, R84, R79 ;  /* 0x0000004f544d723e */ /* 0x000fe200000010ff */
[-C--:B------:R-:W-:Y:S01]  /*a350*/  FMUL.FTZ R29, R29, R135.reuse ;  /* 0x000000871d1d7220 */ /* 0x080fe20000410000 */
[-C--:B------:R-:W-:Y:S01]  /*a360*/  FMUL.FTZ R32, R32, R135.reuse ;  /* 0x0000008720207220 */ /* 0x080fe20000410000 */
[-C--:B------:R-:W-:Y:S01]  /*a370*/  FMUL.FTZ R33, R33, R135.reuse ;  /* 0x0000008721217220 */ /* 0x080fe20000410000 */
[-C--:B------:R-:W-:Y:S01]  /*a380*/  FMUL.FTZ R36, R36, R135.reuse ;  /* 0x0000008724247220 */ /* 0x080fe20000410000 */
[----:B------:R-:W3:Y:S01]  /*a390*/  MUFU.EX2 R21, R132 ;  /* 0x0000008400157308 */ /* 0x000ee20000000800 */
[C---:B-----5:R-:W-:Y:S01]  /*a3a0*/  F2FP.BF16.F32.PACK_AB R79, R113.reuse, R90 ;  /* 0x0000005a714f723e */ /* 0x060fe200000010ff */
[----:B------:R-:W-:Y:S01]  /*a3b0*/  FADD.FTZ R3, R113, R20 ;  /* 0x0000001471037221 */ /* 0x000fe20000010000 */
[-C--:B------:R-:W-:Y:S01]  /*a3c0*/  FMUL.FTZ R37, R37, R135.reuse ;  /* 0x0000008725257220 */ /* 0x080fe20000410000 */
[-C--:B------:R-:W-:Y:S01]  /*a3d0*/  FMUL.FTZ R40, R40, R135.reuse ;  /* 0x0000008728287220 */ /* 0x080fe20000410000 */
[-C--:B------:R-:W-:Y:S01]  /*a3e0*/  FMUL.FTZ R41, R41, R135.reuse ;  /* 0x0000008729297220 */ /* 0x080fe20000410000 */
[----:B------:R-:W-:Y:S01]  /*a3f0*/  STSM.16.M88.4 [R22+0x2d300], R76 ;  /* 0x02d3004c16007844 */ /* 0x000fe20000000200 */
[-C--:B------:R-:W-:Y:S01]  /*a400*/  FMUL.FTZ R44, R44, R135.reuse ;  /* 0x000000872c2c7220 */ /* 0x080fe20000410000 */
[----:B------:R-:W4:Y:S01]  /*a410*/  MUFU.EX2 R134, R134 ;  /* 0x0000008600867308 */ /* 0x000f220000000800 */
        /* <DEDUP_REMOVED lines=8> */
[C---:B---3--:R-:W-:Y:S01]  /*a4a0*/  F2FP.BF16.F32.PACK_AB R13, R21.reuse, R92 ;  /* 0x0000005c150d723e */ /* 0x048fe200000010ff */
[----:B------:R-:W-:Y:S01]  /*a4b0*/  FADD.FTZ R3, R21, R0 ;  /* 0x0000000015037221 */ /* 0x000fe20000010000 */
[-C--:B------:R-:W-:Y:S01]  /*a4c0*/  FMUL.FTZ R57, R57, R135.reuse ;  /* 0x0000008739397220 */ /* 0x080fe20000410000 */
[-C--:B------:R-:W-:Y:S01]  /*a4d0*/  FMUL.FTZ R60, R60, R135.reuse ;  /* 0x000000873c3c7220 */ /* 0x080fe20000410000 */
[-C--:B------:R-:W-:Y:S01]  /*a4e0*/  FMUL.FTZ R61, R61, R135.reuse ;  /* 0x000000873d3d7220 */ /* 0x080fe20000410000 */
[-C--:B------:R-:W-:Y:S01]  /*a4f0*/  FMUL.FTZ R64, R64, R135.reuse ;  /* 0x0000008740407220 */ /* 0x080fe20000410000 */
[-C--:B------:R-:W-:Y:S01]  /*a500*/  FMUL.FTZ R65, R65, R135.reuse ;  /* 0x0000008741417220 */ /* 0x080fe20000410000 */
[----:B------:R-:W3:Y:S01]  /*a510*/  MUFU.EX2 R118, R118 ;  /* 0x0000007600767308 */ /* 0x000ee20000000800 */
[----:B----4-:R-:W-:Y:S01]  /*a520*/  FADD.FTZ R3, R134, R3 ;  /* 0x0000000386037221 */ /* 0x010fe20000010000 */
[-C--:B------:R-:W-:Y:S01]  /*a530*/  FMUL.FTZ R68, R68, R135.reuse ;  /* 0x0000008744447220 */ /* 0x080fe20000410000 */
[----:B------:R-:W-:Y:S01]  /*a540*/  FMUL.FTZ R69, R69, R135 ;  /* 0x0000008745457220 */ /* 0x000fe20000410000 */
[----:B------:R-:W-:-:S04]  /*a550*/  IMAD.MOV.U32 R5, RZ, RZ, R155 ;  /* 0x000000ffff057224 */ /* 0x000fc800078e009b */
[----:B------:R-:W1:Y:S01]  /*a560*/  MUFU.EX2 R133, R133 ;  /* 0x0000008500857308 */ /* 0x000e620000000800 */
[C---:B--2---:R-:W-:Y:S01]  /*a570*/  F2FP.BF16.F32.PACK_AB R15, R136.reuse, R134 ;  /* 0x00000086880f723e */ /* 0x044fe200000010ff */
[----:B------:R-:W-:-:S04]  /*a580*/  FADD.FTZ R3, R136, R3 ;  /* 0x0000000388037221 */ /* 0x000fc80000010000 */
[----:B------:R-:W-:Y:S02]  /*a590*/  STSM.16.M88.4 [R22+0x2eb00], R12 ;  /* 0x02eb000c16007844 */ /* 0x000fe40000000200 */
[----:B------:R-:W-:Y:S01]  /*a5a0*/  MUFU.EX2 R80, R80 ;  /* 0x0000005000507308 */ /* 0x000fe20000000800 */
[----:B---3--:R-:W-:-:S07]  /*a5b0*/  FADD.FTZ R0, R118, R73 ;  /* 0x0000004976007221 */ /* 0x008fce0000010000 */
[----:B------:R-:W2:Y:S01]  /*a5c0*/  MUFU.EX2 R103, R103 ;  /* 0x0000006700677308 */ /* 0x000ea20000000800 */
[C---:B-1----:R-:W-:Y:S01]  /*a5d0*/  F2FP.BF16.F32.PACK_AB R8, R133.reuse, R118 ;  /* 0x000000768508723e */ /* 0x042fe200000010ff */
[----:B------:R-:W-:-:S06]  /*a5e0*/  FADD.FTZ R73, R133, R0 ;  /* 0x0000000085497221 */ /* 0x000fcc0000010000 */
[----:B------:R-:W1:Y:S08]  /*a5f0*/  MUFU.EX2 R138, R138 ;  /* 0x0000008a008a7308 */ /* 0x000e700000000800 */
        /* <DEDUP_REMOVED lines=10> */
[C---:B-1----:R-:W-:Y:S02]  /*a6a0*/  F2FP.BF16.F32.PACK_AB R11, R137.reuse, R142 ;  /* 0x0000008e890b723e */ /* 0x042fe400000010ff */
[----:B------:R-:W-:-:S03]  /*a6b0*/  FADD.FTZ R0, R137, R0 ;  /* 0x0000000089007221 */ /* 0x000fc60000010000 */
[----:B------:R1:W-:Y:S01]  /*a6c0*/  STSM.16.M88.4 [R22+0x30300], R8 ;  /* 0x0303000816007844 */ /* 0x0003e20000000200 */
[----:B------:R-:W-:Y:S01]  /*a6d0*/  @!PT LDS RZ, [RZ] ;  /* 0x00000000fffff984 */ /* 0x000fe20000000800 */
[----:B------:R-:W-:Y:S01]  /*a6e0*/  @!PT LDS RZ, [RZ] ;  /* 0x00000000fffff984 */ /* 0x000fe20000000800 */
[----:B------:R-:W-:Y:S01]  /*a6f0*/  @!PT LDS RZ, [RZ] ;  /* 0x00000000fffff984 */ /* 0x000fe20000000800 */
[----:B------:R-:W-:Y:S01]  /*a700*/  @!PT LDS RZ, [RZ] ;  /* 0x00000000fffff984 */ /* 0x000fe20000000800 */
[----:B------:R2:W-:Y:S06]  /*a710*/  MEMBAR.ALL.CTA ;  /* 0x0000000000007992 */ /* 0x0005ec0000008000 */
[----:B--2---:R-:W2:Y:S01]  /*a720*/  FENCE.VIEW.ASYNC.S ;  /* 0x00000000000073c6 */ /* 0x004ea20000000000 */
[----:B-1----:R-:W-:Y:S01]  /*a730*/  IMAD.MOV.U32 R8, RZ, RZ, R75 ;  /* 0x000000ffff087224 */ /* 0x002fe200078e004b */
[----:B--2---:R-:W-:Y:S01]  /*a740*/  NOP ;  /* 0x0000000000007918 */ /* 0x004fe20000000000 */
[----:B------:R-:W-:Y:S05]  /*a750*/  @P2 BRA `(.L_x_9801) ;  /* 0xffffffb400582947 */ /* 0x000fea000383ffff */
[----:B------:R-:W-:-:S05]  /*a760*/  UMOV UR61, UR6 ;  /* 0x00000006003d7c82 */ /* 0x000fca0008000000 */
.L_x_9792:
[----:B------:R-:W-:-:S13]  /*a770*/  ISETP.LE.AND P2, PT, RZ, UR61, PT ;  /* 0x0000003dff007c0c */ /* 0x000fda000bf43270 */
[----:B------:R-:W-:Y:S05]  /*a780*/  @!P2 BRA `(.L_x_9802) ;  /* 0x000000400028a947 */ /* 0x000fea0003800000 */
[----:B------:R-:W-:Y:S01]  /*a790*/  R2UR UR60, R148 ;  /* 0x00000000943c72ca */ /* 0x000fe200000e0000 */
[----:B------:R-:W-:Y:S01]  /*a7a0*/  IMAD.MOV.U32 R5, RZ, RZ, R155 ;  /* 0x000000ffff057224 */ /* 0x000fe200078e009b */
[----:B------:R-:W-:Y:S01]  /*a7b0*/  MOV R4, R75 ;  /* 0x0000004b00047202 */ /* 0x000fe20000000f00 */
[----:B------:R-:W-:Y:S01]  /*a7c0*/  UMOV UR45, UR46 ;  /* 0x0000002e002d7c82 */ /* 0x000fe20008000000 */
[----:B------:R-:W-:-:S11]  /*a7d0*/  ULDC UR40, c[0x0][0x9d8] ;  /* 0x0002760000287ab9 */ /* 0x000fd60000000800 */
.L_x_9811:
        /* <DEDUP_REMOVED lines=8> */
[----:B-1----:R-:W-:Y:S05]  /*a860*/  @P3 BRA `(.L_x_9803) ;  /* 0x0000000000303947 */ /* 0x002fea0003800000 */
[----:B------:R-:W-:Y:S05]  /*a870*/  @!P0 BRA `(.L_x_9804) ;  /* 0x0000000000048947 */ /* 0x000fea0003800000 */
[----:B------:R-:W-:Y:S01]  /*a880*/  BPT.TRAP 0x1 ;  /* 0x000000040000795c */ /* 0x000fe20000300000 */
.L_x_9804:
[----:B------:R-:W-:Y:S01]  /*a890*/  R2UR UR7, R148 ;  /* 0x00000000940772ca */ /* 0x000fe200000e0000 */
[----:B------:R-:W-:-:S12]  /*a8a0*/  ULEA UR6, UR46, UR47, 0x3 ;  /* 0x0000002f2e067291 */ /* 0x000fd8000f8e183f */
[----:B------:R-:W-:-:S05]  /*a8b0*/  IMAD.U32 R6, RZ, RZ, UR7 ;  /* 0x00000007ff067e24 */ /* 0x000fca000f8e00ff */
[----:B------:R-:W-:-:S04]  /*a8c0*/  SHF.L.U32 R6, R6, 0x1f, RZ ;  /* 0x0000001f06067819 */ /* 0x000fc800000006ff */
[----:B------:R1:W2:Y:S01]  /*a8d0*/  SYNCS.PHASECHK.TRANS64.TRYWAIT P2, [UR6+0x31c30], R6 ;  /* 0x031c3006ff0075a7 */ /* 0x0002a20008040146 */
[----:B------:R-:W-:Y:S05]  /*a8e0*/  @!P0 BRA `(.L_x_9805) ;  /* 0x0000000000048947 */ /* 0x000fea0003800000 */
[----:B------:R-:W-:Y:S01]  /*a8f0*/  BPT.TRAP 0x1 ;  /* 0x000000040000795c */ /* 0x000fe20000300000 */
.L_x_9805:
[----:B--2---:R-:W-:Y:S05]  /*a900*/  @P2 BRA `(.L_x_9803) ;  /* 0x0000000000082947 */ /* 0x004fea0003800000 */
[----:B------:R-:W2:Y:S02]  /*a910*/  SYNCS.PHASECHK.TRANS64.TRYWAIT P2, [UR6+0x31c30], R6 ;  /* 0x031c3006ff0075a7 */ /* 0x000ea40008040146 */
[----:B--2---:R-:W-:Y:S05]  /*a920*/  @!P2 BRA `(.L_x_9806) ;  /* 0x0000008800b4a947 */ /* 0x004fea0003800000 */
.L_x_9803:
        /* <DEDUP_REMOVED lines=358> */
.L_x_9808:
[----:B------:R-:W-:Y:S01]  /*bf90*/  ULEA UR6, UR45, UR47, 0x3 ;  /* 0x0000002f2d067291 */ /* 0x000fe2000f8e183f */
[----:B------:R-:W-:-:S05]  /*bfa0*/  IMAD.U32 R6, RZ, RZ, UR60 ;  /* 0x0000003cff067e24 */ /* 0x000fca000f8e00ff */
[----:B------:R-:W-:-:S04]  /*bfb0*/  SHF.L.U32 R6, R6, 0x1f, RZ ;  /* 0x0000001f06067819 */ /* 0x000fc800000006ff */
[----:B------:R1:W2:Y:S01]  /*bfc0*/  SYNCS.PHASECHK.TRANS64.TRYWAIT P2, [UR6+0x31c50], R6 ;  /* 0x031c5006ff0075a7 */ /* 0x0002a20008040146 */
[----:B------:R-:W-:Y:S05]  /*bfd0*/  @!P0 BRA `(.L_x_9809) ;  /* 0x0000000000048947 */ /* 0x000fea0003800000 */
[----:B------:R-:W-:Y:S01]  /*bfe0*/  BPT.TRAP 0x1 ;  /* 0x000000040000795c */ /* 0x000fe20000300000 */
.L_x_9809:
[----:B--2---:R-:W-:Y:S05]  /*bff0*/  @P2 BRA `(.L_x_9807) ;  /* 0x0000000000082947 */ /* 0x004fea0003800000 */
[----:B------:R-:W2:Y:S02]  /*c000*/  SYNCS.PHASECHK.TRANS64.TRYWAIT P2, [UR6+0x31c50], R6 ;  /* 0x031c5006ff0075a7 */ /* 0x000ea40008040146 */
[----:B--2---:R-:W-:Y:S05]  /*c010*/  @!P2 BRA `(.L_x_9810) ;  /* 0x000000740010a947 */ /* 0x004fea0003800000 */
.L_x_9807:
[----:B------:R-:W-:Y:S01]  /*c020*/  UIADD3 UR6, UR47, 0x200, URZ ;  /* 0x000002002f067890 */ /* 0x000fe2000fffe03f */
[----:B------:R-:W-:Y:S01]  /*c030*/  R2UR UR10, R145 ;  /* 0x00000000910a72ca */ /* 0x000fe200000e0000 */
[----:B------:R-:W-:Y:S01]  /*c040*/  WARPGROUP.ARRIVE ;  /* 0x00000000000079c5 */ /* 0x000fe20000000000 */
[----:B------:R-:W-:Y:S01]  /*c050*/  UMOV UR29, 0xc0000010 ;  /* 0xc0000010001d7882 */ /* 0x000fe20000000000 */
[----:B------:R-:W-:Y:S01]  /*c060*/  USHF.R.U32.HI UR6, URZ, 0x4, UR6 ;  /* 0x000000043f067899 */ /* 0x000fe20008011606 */
[----:B--2---:R-:W-:Y:S01]  /*c070*/  FMUL.FTZ R7, R136, UR40 ;  /* 0x0000002888077c20 */ /* 0x004fe20008410000 */
[----:B------:R-:W-:Y:S01]  /*c080*/  UMOV UR31, 0x80000020 ;  /* 0x80000020001f7882 */ /* 0x000fe20000000000 */
[----:B-1----:R-:W-:Y:S01]  /*c090*/  FMUL.FTZ R6, R137, UR40 ;  /* 0x0000002889067c20 */ /* 0x002fe20008410000 */
        /* <DEDUP_REMOVED lines=65> */
[----:B------:R-:W3:Y:S01]  /*c4b0*/  LDC R82, c[0x0][0x988] ;  /* 0x00026200ff527b82 */ /* 0x000ee20000000800 */
        /* <DEDUP_REMOVED lines=38> */
[----:B------:R-:W-:-:S02]  /*c720*/  ISETP.GE.U32.AND P2, PT, R2, 0x180, PT ;  /* 0x000001800200780c */ /* 0x000fc40003f46070 */
[----:B------:R-:W-:Y:S01]  /*c730*/  R2UR UR60, R148 ;  /* 0x00000000943c72ca */ /* 0x000fe200000e0000 */
[----:B------:R-:W2:Y:S01]  /*c740*/  MUFU.TANH R113, R113 ;  /* 0x0000007100717308 */ /* 0x000ea20000002400 */
[----:B----4-:R-:W-:-:S07]  /*c750*/  FMNMX.FTZ R133, R125, R132, !PT ;  /* 0x000000847d857209 */ /* 0x010fce0007810000 */
[----:B------:R-:W4:Y:S01]  /*c760*/  MUFU.TANH R116, R116 ;  /* 0x0000007400747308 */ /* 0x000f220000002400 */
[----:B-1----:R-:W-:Y:S01]  /*c770*/  FMNMX.FTZ R132, R112, R133, !PT ;  /* 0x0000008570847209 */ /* 0x002fe20007810000 */
[----:B------:R-:W-:Y:S02]  /*c780*/  WARPGROUP.DEPBAR.LE gsb0, 0x0 ;  /* 0x00008000000079c5 */ /* 0x000fe40000010000 */
[----:B------:R-:W-:-:S04]  /*c790*/  WARPGROUP.ARRIVE ;  /* 0x00000000000079c5 */ /* 0x000fc80000000000 */
[----:B------:R-:W1:Y:S01]  /*c7a0*/  MUFU.TANH R117, R117 ;  /* 0x0000007500757308 */ /* 0x000e620000002400 */
[----:B--2---:R-:W-:Y:S01]  /*c7b0*/  FMNMX.FTZ R133, R113, R132, !PT ;  /* 0x0000008471857209 */ /* 0x004fe20007810000 */
[----:B------:R-:W-:Y:S01]  /*c7c0*/  HGMMA.64x96x16.F32.BF16 R24, gdesc[UR28].tnspB, R24, gsb0 ;  /* 0x416000001c1879f0 */ /* 0x000fe20008001818 */
[----:B------:R-:W-:Y:S02]  /*c7d0*/  UIADD3 UR28, UR6, 0x300, URZ ;  /* 0x00000300061c7890 */ /* 0x000fe4000fffe03f */
[----:B------:R-:W-:-:S03]  /*c7e0*/  UIADD3 UR30, UR7, 0x80, URZ ;  /* 0x00000080071e7890 */ /* 0x000fc6000fffe03f */
[----:B------:R-:W2:Y:S01]  /*c7f0*/  MUFU.TANH R104, R104 ;  /* 0x0000006800687308 */ /* 0x000ea20000002400 */
[----:B------:R-:W-:Y:S01]  /*c800*/  UMOV UR29, 0xc0000010 ;  /* 0xc0000010001d7882 */ /* 0x000fe20000000000 */
[----:B------:R-:W-:Y:S01]  /*c810*/  UMOV UR31, 0x80000020 ;  /* 0x80000020001f7882 */ /* 0x000fe20000000000 */
[----:B----4-:R-:W-:-:S05]  /*c820*/  FMNMX.FTZ R132, R116, R133, !PT ;  /* 0x0000008574847209 */ /* 0x010fca0007810000 */
[----:B------:R-:W4:Y:S01]  /*c830*/  MUFU.TANH R105, R105 ;  /* 0x0000006900697308 */ /* 0x000f220000002400 */
[----:B-1----:R-:W-:-:S07]  /*c840*/  FMNMX.FTZ R133, R117, R132, !PT ;  /* 0x0000008475857209 */ /* 0x002fce0007810000 */
[----:B------:R-:W1:Y:S01]  /*c850*/  MUFU.TANH R108, R108 ;  /* 0x0000006c006c7308 */ /* 0x000e620000002400 */
[----:B--2---:R-:W-:-:S07]  /*c860*/  FMNMX.FTZ R132, R104, R133, !PT ;  /* 0x0000008568847209 */ /* 0x004fce0007810000 */
[----:B------:R-:W2:Y:S01]  /*c870*/  MUFU.TANH R109, R109 ;  /* 0x0000006d006d7308 */ /* 0x000ea20000002400 */
[----:B----4-:R-:W-:-:S07]  /*c880*/  FMNMX.FTZ R133, R105, R132, !PT ;  /* 0x0000008469857209 */ /* 0x010fce0007810000 */
        /* <DEDUP_REMOVED lines=17> */
[----:B----4-:R-:W-:Y:S01]  /*c9a0*/  FMNMX.FTZ R132, R92, R133, !PT ;  /* 0x000000855c847209 */ /* 0x010fe20007810000 */
[----:B------:R-:W-:Y:S02]  /*c9b0*/  WARPGROUP.DEPBAR.LE gsb0, 0x0 ;  /* 0x00008000000079c5 */ /* 0x000fe40000010000 */
[----:B------:R-:W-:-:S04]  /*c9c0*/  WARPGROUP.ARRIVE ;  /* 0x00000000000079c5 */ /* 0x000fc80000000000 */
[----:B------:R-:W4:Y:S01]  /*c9d0*/  MUFU.TANH R81, R81 ;  /* 0x0000005100517308 */ /* 0x000f220000002400 */
        /* <DEDUP_REMOVED lines=19> */
[----:B--2---:R-:W-:Y:S01]  /*cb10*/  FMNMX.FTZ R132, R76, R133, !PT ;  /* 0x000000854c847209 */ /* 0x004fe20007810000 */
[----:B------:R-:W-:-:S06]  /*cb20*/  FMUL.FTZ R133, R94, UR40 ;  /* 0x000000285e857c20 */ /* 0x000fcc0008410000 */
[----:B------:R-:W2:Y:S01]  /*cb30*/  MUFU.TANH R9, R9 ;  /* 0x0000000900097308 */ /* 0x000ea20000002400 */
[----:B----4-:R-:W-:-:S05]  /*cb40*/  FMNMX.FTZ R132, R77, R132, !PT ;  /* 0x000000844d847209 */ /* 0x010fca0007810000 */
[----:B------:R-:W4:Y:S02]  /*cb50*/  SHFL.BFLY PT, R139, R132, 0x2, 0x1f ;  /* 0x0c401f00848b7f89 */ /* 0x000f2400000e0000 */
[----:B------:R-:W5:Y:S08]  /*cb60*/  MUFU.TANH R12, R12 ;  /* 0x0000000c000c7308 */ /* 0x000f700000002400 */
[----:B------:R-:W5:Y:S08]  /*cb70*/  MUFU.TANH R13, R13 ;  /* 0x0000000d000d7308 */ /* 0x000f700000002400 */
[----:B------:R-:W5:Y:S01]  /*cb80*/  MUFU.TANH R20, R20 ;  /* 0x0000001400147308 */ /* 0x000f620000002400 */
[----:B----4-:R-:W-:Y:S01]  /*cb90*/  FMNMX.FTZ R86, R132, R139, !PT ;  /* 0x0000008b84567209 */ /* 0x010fe20007810000 */
[----:B------:R-:W-:-:S06]  /*cba0*/  FMUL.FTZ R139, R74, UR40 ;  /* 0x000000284a8b7c20 */ /* 0x000fcc0008410000 */
[----:B------:R-:W4:Y:S01]  /*cbb0*/  MUFU.TANH R21, R21 ;  /* 0x0000001500157308 */ /* 0x000f220000002400 */
[----:B------:R-:W3:Y:S01]  /*cbc0*/  SHFL.BFLY PT, R149, R86, 0x1, 0x1f ;  /* 0x0c201f0056957f89 */ /* 0x000ee200000e0000 */
[----:B------:R-:W-:Y:S02]  /*cbd0*/  WARPGROUP.DEPBAR.LE gsb0, 0x0 ;  /* 0x00008000000079c5 */ /* 0x000fe40000010000 */
[----:B------:R-:W-:-:S04]  /*cbe0*/  WARPGROUP.ARRIVE ;  /* 0x00000000000079c5 */ /* 0x000fc80000000000 */
[----:B------:R-:W4:Y:S02]  /*cbf0*/  MUFU.TANH R130, R130 ;  /* 0x0000008200827308 */ /* 0x000f240000002400 */
[----:B------:R-:W-:Y:S01]  /*cc00*/  HGMMA.64x96x16.F32.BF16 R24, gdesc[UR28].tnspB, R24, gsb0 ;  /* 0x416000001c1879f0 */ /* 0x000fe20008001818 */
[----:B------:R-:W-:Y:S02]  /*cc10*/  UIADD3 UR28, UR6, 0x600, URZ ;  /* 0x00000600061c7890 */ /* 0x000fe4000fffe03f */
[----:B------:R-:W-:-:S03]  /*cc20*/  UIADD3 UR30, UR7, 0x100, URZ ;  /* 0x00000100071e7890 */ /* 0x000fc6000fffe03f */
[----:B------:R-:W4:Y:S01]  /*cc30*/  MUFU.TANH R131, R131 ;  /* 0x0000008300837308 */ /* 0x000f220000002400 */
[----:B------:R-:W-:Y:S01]  /*cc40*/  UMOV UR29, 0xc0000010 ;  /* 0xc0000010001d7882 */ /* 0x000fe20000000000 */
[----:B------:R-:W-:Y:S01]  /*cc50*/  UMOV UR31, 0x80000020 ;  /* 0x80000020001f7882 */ /* 0x000fe20000000000 */
[----:B---3--:R-:W-:-:S05]  /*cc60*/  FMNMX.FTZ R75, R86, R149, !PT ;  /* 0x00000095564b7209 */ /* 0x008fca0007810000 */
[----:B------:R-:W3:Y:S01]  /*cc70*/  MUFU.TANH R122, R122 ;  /* 0x0000007a007a7308 */ /* 0x000ee20000002400 */
[----:B------:R-:W-:-:S04]  /*cc80*/  FADD.FTZ R149, -R75, R4 ;  /* 0x000000044b957221 */ /* 0x000fc80000010100 */
[-C--:B------:R-:W-:Y:S01]  /*cc90*/  FMUL.FTZ R74, R149, R82.reuse ;  /* 0x00000052954a7220 */ /* 0x080fe20000410000 */
[-C--:B------:R-:W-:Y:S02]  /*cca0*/  FMUL.FTZ R149, R75, R82.reuse ;  /* 0x000000524b957220 */ /* 0x080fe40000410000 */
[----:B------:R-:W3:Y:S02]  /*ccb0*/  MUFU.TANH R123, R123 ;  /* 0x0000007b007b7308 */ /* 0x000ee40000002400 */
[-CC-:B------:R-:W-:Y:S01]  /*ccc0*/  FFMA.FTZ R4, R6, R82.reuse, -R149.reuse ;  /* 0x0000005206047223 */ /* 0x180fe20000010895 */
[-CC-:B------:R-:W-:Y:S01]  /*ccd0*/  FFMA.FTZ R6, R10, R82.reuse, -R149.reuse ;  /* 0x000000520a067223 */ /* 0x180fe20000010895 */
[-CC-:B------:R-:W-:Y:S01]  /*cce0*/  FFMA.FTZ R10, R14, R82.reuse, -R149.reuse ;  /* 0x000000520e0a7223 */ /* 0x180fe20000010895 */
[----:B-1----:R-:W-:Y:S01]  /*ccf0*/  FMNMX.FTZ R14, R8, R5, !PT ;  /* 0x00000005080e7209 */ /* 0x002fe20007810000 */
[-CC-:B------:R-:W-:Y:S01]  /*cd00*/  FFMA.FTZ R153, R11, R82.reuse, -R149.reuse ;  /* 0x000000520b997223 */ /* 0x180fe20000010895 */
[--C-:B------:R-:W-:Y:S01]  /*cd10*/  FFMA.FTZ R11, R15, R82, -R149.reuse ;  /* 0x000000520f0b7223 */ /* 0x100fe20000010895 */
[----:B------:R-:W1:Y:S01]  /*cd20*/  MUFU.TANH R126, R126 ;  /* 0x0000007e007e7308 */ /* 0x000e620000002400 */
[----:B--2---:R-:W-:Y:S01]  /*cd30*/  FMNMX.FTZ R15, R9, R14, !PT ;  /* 0x0000000e090f7209 */ /* 0x004fe20007810000 */
[-CC-:B------:R-:W-:Y:S01]  /*cd40*/  FFMA.FTZ R120, R120, R82.reuse, -R149.reuse ;  /* 0x0000005278787223 */ /* 0x180fe20000010895 */
[-CC-:B------:R-:W-:Y:S01]  /*cd50*/  FFMA.FTZ R124, R124, R82.reuse, -R149.reuse ;  /* 0x000000527c7c7223 */ /* 0x180fe20000010895 */
[-CC-:B------:R-:W-:Y:S01]  /*cd60*/  FFMA.FTZ R128, R128, R82.reuse, -R149.reuse ;  /* 0x0000005280807223 */ /* 0x180fe20000010895 */
[----:B-----5:R-:W-:Y:S01]  /*cd70*/  FMNMX.FTZ R78, R12, R15, !PT ;  /* 0x0000000f0c4e7209 */ /* 0x020fe20007810000 */
[-CC-:B------:R-:W-:Y:S01]  /*cd80*/  FFMA.FTZ R15, R129, R82.reuse, -R149.reuse ;  /* 0x00000052810f7223 */ /* 0x180fe20000010895 */
[--C-:B------:R-:W-:Y:S01]  /*cd90*/  FFMA.FTZ R7, R7, R82, -R149.reuse ;  /* 0x0000005207077223 */ /* 0x100fe20000010895 */
[----:B------:R-:W2:Y:S01]  /*cda0*/  MUFU.TANH R127, R127 ;  /* 0x0000007f007f7308 */ /* 0x000ea20000002400 */
[----:B------:R-:W-:Y:S01]  /*cdb0*/  FMNMX.FTZ R129, R13, R78, !PT ;  /* 0x0000004e0d817209 */ /* 0x000fe20007810000 */
[-CC-:B------:R-:W-:Y:S01]  /*cdc0*/  FFMA.FTZ R121, R121, R82.reuse, -R149.reuse ;  /* 0x0000005279797223 */ /* 0x180fe20000010895 */
[-CC-:B------:R-:W-:Y:S01]  /*cdd0*/  FFMA.FTZ R125, R125, R82.reuse, -R149.reuse ;  /* 0x000000527d7d7223 */ /* 0x180fe20000010895 */
[-CC-:B------:R-:W-:Y:S01]  /*cde0*/  FFMA.FTZ R113, R113, R82.reuse, -R149.reuse ;  /* 0x0000005271717223 */ /* 0x180fe20000010895 */
[----:B------:R-:W-:Y:S01]  /*cdf0*/  FMNMX.FTZ R78, R20, R129, !PT ;  /* 0x00000081144e7209 */ /* 0x000fe20007810000 */
[-CC-:B------:R-:W-:Y:S01]  /*ce00*/  FFMA.FTZ R117, R117, R82.reuse, -R149.reuse ;  /* 0x0000005275757223 */ /* 0x180fe20000010895 */
[--C-:B------:R-:W-:Y:S01]  /*ce10*/  FFMA.FTZ R104, R104, R82, -R149.reuse ;  /* 0x0000005268687223 */ /* 0x100fe20000010895 */
[----:B------:R-:W5:Y:S01]  /*ce20*/  MUFU.TANH R114, R114 ;  /* 0x0000007200727308 */ /* 0x000f620000002400 */
[----:B----4-:R-:W-:Y:S01]  /*ce30*/  FMNMX.FTZ R129, R21, R78, !PT ;  /* 0x0000004e15817209 */ /* 0x010fe20007810000 */
[-CC-:B------:R-:W-:Y:S01]  /*ce40*/  FFMA.FTZ R105, R105, R82.reuse, -R149.reuse ;  /* 0x0000005269697223 */ /* 0x180fe20000010895 */
[-CC-:B------:R-:W-:Y:S01]  /*ce50*/  FFMA.FTZ R108, R108, R82.reuse, -R149.reuse ;  /* 0x000000526c6c7223 */ /* 0x180fe20000010895 */
[-CC-:B------:R-:W-:Y:S01]  /*ce60*/  FFMA.FTZ R109, R109, R82.reuse, -R149.reuse ;  /* 0x000000526d6d7223 */ /* 0x180fe20000010895 */
[----:B------:R-:W-:Y:S01]  /*ce70*/  FMNMX.FTZ R86, R130, R129, !PT ;  /* 0x0000008182567209 */ /* 0x000fe20007810000 */
[-CC-:B------:R-:W-:Y:S01]  /*ce80*/  FFMA.FTZ R96, R96, R82.reuse, -R149.reuse ;  /* 0x0000005260607223 */ /* 0x180fe20000010895 */
[--C-:B------:R-:W-:Y:S01]  /*ce90*/  FFMA.FTZ R97, R97, R82, -R149.reuse ;  /* 0x0000005261617223 */ /* 0x100fe20000010895 */
[----:B------:R-:W4:Y:S01]  /*cea0*/  MUFU.TANH R115, R115 ;  /* 0x0000007300737308 */ /* 0x000f220000002400 */
[----:B------:R-:W-:Y:S01]  /*ceb0*/  FMNMX.FTZ R129, R131, R86, !PT ;  /* 0x0000005683817209 */ /* 0x000fe20007810000 */
[-CC-:B------:R-:W-:Y:S01]  /*cec0*/  FFMA.FTZ R100, R100, R82.reuse, -R149.reuse ;  /* 0x0000005264647223 */ /* 0x180fe20000010895 */
[-CC-:B------:R-:W-:Y:S01]  /*ced0*/  FFMA.FTZ R101, R101, R82.reuse, -R149.reuse ;  /* 0x0000005265657223 */ /* 0x180fe20000010895 */
[-CC-:B------:R-:W-:Y:S01]  /*cee0*/  FFMA.FTZ R88, R88, R82.reuse, -R149.reuse ;  /* 0x0000005258587223 */ /* 0x180fe20000010895 */
[----:B---3--:R-:W-:Y:S01]  /*cef0*/  FMNMX.FTZ R86, R122, R129, !PT ;  /* 0x000000817a567209 */ /* 0x008fe20007810000 */
[-CC-:B------:R-:W-:Y:S01]  /*cf00*/  FFMA.FTZ R89, R89, R82.reuse, -R149.reuse ;  /* 0x0000005259597223 */ /* 0x180fe20000010895 */
[--C-:B------:R-:W-:Y:S01]  /*cf10*/  FFMA.FTZ R92, R92, R82, -R149.reuse ;  /* 0x000000525c5c7223 */ /* 0x100fe20000010895 */
[----:B------:R-:W3:Y:S01]  /*cf20*/  MUFU.TANH R118, R118 ;  /* 0x0000007600767308 */ /* 0x000ee20000002400 */
[----:B------:R-:W-:Y:S01]  /*cf30*/  FMNMX.FTZ R129, R123, R86, !PT ;  /* 0x000000567b817209 */ /* 0x000fe20007810000 */
        /* <DEDUP_REMOVED lines=9> */
[----:B------:R-:W-:-:S02]  /*cfd0*/  FFMA.FTZ R77, R77, R82, -R149 ;  /* 0x000000524d4d7223 */ /* 0x000fc40000010895 */
[----:B-----5:R-:W-:-:S03]  /*cfe0*/  FMNMX.FTZ R94, R114, R129, !PT ;  /* 0x00000081725e7209 */ /* 0x020fc60007810000 */
[----:B------:R-:W2:Y:S01]  /*cff0*/  MUFU.TANH R106, R106 ;  /* 0x0000006a006a7308 */ /* 0x000ea20000002400 */
[----:B----4-:R-:W-:-:S07]  /*d000*/  FMNMX.FTZ R129, R115, R94, !PT ;  /* 0x0000005e73817209 */ /* 0x010fce0007810000 */
[----:B------:R-:W4:Y:S08]  /*d010*/  MUFU.TANH R107, R107 ;  /* 0x0000006b006b7308 */ /* 0x000f300000002400 */
[----:B------:R5:W-:Y:S01]  /*d020*/  MUFU.EX2 R78, R120 ;  /* 0x00000078004e7308 */ /* 0x000be20000000800 */
[----:B------:R-:W-:Y:S02]  /*d030*/  WARPGROUP.DEPBAR.LE gsb0, 0x0 ;  /* 0x00008000000079c5 */ /* 0x000fe40000010000 */
[----:B------:R-:W-:-:S05]  /*d040*/  WARPGROUP.ARRIVE ;  /* 0x00000000000079c5 */ /* 0x000fca0000000000 */
[----:B------:R-:W4:Y:S01]  /*d050*/  MUFU.TANH R110, R110 ;  /* 0x0000006e006e7308 */ /* 0x000f220000002400 */
[----:B-----5:R-:W-:Y:S01]  /*d060*/  FFMA.FTZ R120, R112, R82, -R149 ;  /* 0x0000005270787223 */ /* 0x020fe20000010895 */
[----:B---3--:R-:W-:Y:S01]  /*d070*/  FMNMX.FTZ R112, R118, R129, !PT ;  /* 0x0000008176707209 */ /* 0x008fe20007810000 */
[----:B------:R-:W-:Y:S01]  /*d080*/  HGMMA.64x96x16.F32.BF16 R24, gdesc[UR28].tnspB, R24, gsb0 ;  /* 0x416000001c1879f0 */ /* 0x000fe20008001818 */
[----:B------:R-:W-:Y:S02]  /*d090*/  UIADD3 UR28, UR6, 0x780, URZ ;  /* 0x00000780061c7890 */ /* 0x000fe4000fffe03f */
[----:B-1----:R-:W-:Y:S01]  /*d0a0*/  FMNMX.FTZ R129, R119, R112, !PT ;  /* 0x0000007077817209 */ /* 0x002fe20007810000 */
[----:B------:R-:W-:Y:S01]  /*d0b0*/  UIADD3 UR30, UR7, 0x140, URZ ;  /* 0x00000140071e7890 */ /* 0x000fe2000fffe03f */
[----:B------:R-:W1:Y:S01]  /*d0c0*/  MUFU.TANH R111, R111 ;  /* 0x0000006f006f7308 */ /* 0x000e620000002400 */
[----:B------:R-:W-:Y:S01]  /*d0d0*/  UMOV UR29, 0xc0000010 ;  /* 0xc0000010001d7882 */ /* 0x000fe20000000000 */
[----:B------:R-:W-:Y:S01]  /*d0e0*/  UMOV UR31, 0x80000020 ;  /* 0x80000020001f7882 */ /* 0x000fe20000000000 */
[----:B--2---:R-:W-:-:S04]  /*d0f0*/  FMNMX.FTZ R112, R106, R129, !PT ;  /* 0x000000816a707209 */ /* 0x004fc80007810000 */
[----:B----4-:R-:W-:Y:S01]  /*d100*/  FMNMX.FTZ R129, R107, R112, !PT ;  /* 0x000000706b817209 */ /* 0x010fe20007810000 */
[----:B------:R-:W2:Y:S08]  /*d110*/  MUFU.TANH R98, R98 ;  /* 0x0000006200627308 */ /* 0x000eb00000002400 */
[----:B------:R-:W3:Y:S08]  /*d120*/  MUFU.TANH R99, R99 ;  /* 0x0000006300637308 */ /* 0x000ef00000002400 */
[----:B------:R4:W-:Y:S08]  /*d130*/  MUFU.EX2 R86, R124 ;  /* 0x0000007c00567308 */ /* 0x0009f00000000800 */
[----:B------:R-:W5:Y:S01]  /*d140*/  MUFU.TANH R102, R102 ;  /* 0x0000006600667308 */ /* 0x000f620000002400 */
[----:B----4-:R-:W-:Y:S01]  /*d150*/  FFMA.FTZ R124, R116, R82, -R149 ;  /* 0x00000052747c7223 */ /* 0x010fe20000010895 */
[----:B------:R-:W-:-:S04]  /*d160*/  FMNMX.FTZ R116, R110, R129, !PT ;  /* 0x000000816e747209 */ /* 0x000fc80007810000 */
[----:B-1----:R-:W-:Y:S02]  /*d170*/  FMNMX.FTZ R129, R111, R116, !PT ;  /* 0x000000746f817209 */ /* 0x002fe40007810000 */
[----:B------:R-:W1:Y:S02]  /*d180*/  MUFU.TANH R103, R103 ;  /* 0x0000006700677308 */ /* 0x000e640000002400 */
[----:B--2---:R-:W-:-:S04]  /*d190*/  FMNMX.FTZ R116, R98, R129, !PT ;  /* 0x0000008162747209 */ /* 0x004fc80007810000 */
[----:B---3--:R-:W-:Y:S02]  /*d1a0*/  FMNMX.FTZ R129, R99, R116, !PT ;  /* 0x0000007463817209 */ /* 0x008fe40007810000 */
[----:B------:R-:W2:Y:S02]  /*d1b0*/  MUFU.TANH R90, R90 ;  /* 0x0000005a005a7308 */ /* 0x000ea40000002400 */
[----:B-----5:R-:W-:-:S06]  /*d1c0*/  FMNMX.FTZ R116, R102, R129, !PT ;  /* 0x0000008166747209 */ /* 0x020fcc0007810000 */
        /* <DEDUP_REMOVED lines=29> */
[----:B------:R2:W-:Y:S01]  /*d3a0*/  MUFU.EX2 R94, R120 ;  /* 0x00000078005e7308 */ /* 0x0005e20000000800 */
[----:B---3--:R-:W-:-:S07]  /*d3b0*/  FMNMX.FTZ R116, R143, R116, !PT ;  /* 0x000000748f747209 */ /* 0x008fce0007810000 */
[----:B------:R3:W-:Y:S01]  /*d3c0*/  MUFU.EX2 R112, R124 ;  /* 0x0000007c00707308 */ /* 0x0007e20000000800 */
[----:B-1----:R-:W-:-:S05]  /*d3d0*/  FMNMX.FTZ R116, R79, R116, !PT ;  /* 0x000000744f747209 */ /* 0x002fca0007810000 */
[----:B------:R-:W2:Y:S02]  /*d3e0*/  SHFL.BFLY PT, R129, R116, 0x2, 0x1f ;  /* 0x0c401f0074817f89 */ /* 0x000ea400000e0000 */
[----:B------:R1:W-:Y:S08]  /*d3f0*/  MUFU.EX2 R14, R128 ;  /* 0x00000080000e7308 */ /* 0x0003f00000000800 */
[----:B------:R-:W-:Y:S08]  /*d400*/  MUFU.EX2 R74, R74 ;  /* 0x0000004a004a7308 */ /* 0x000ff00000000800 */
[----:B------:R-:W-:Y:S01]  /*d410*/  MUFU.EX2 R7, R7 ;  /* 0x0000000700077308 */ /* 0x000fe20000000800 */
[----:B--2---:R-:W-:Y:S01]  /*d420*/  FMNMX.FTZ R120, R116, R129, !PT ;  /* 0x0000008174787209 */ /* 0x004fe20007810000 */
[-CC-:B------:R-:W-:Y:S01]  /*d430*/  FFMA.FTZ R129, R85, R82.reuse, -R149.reuse ;  /* 0x0000005255817223 */ /* 0x180fe20000010895 */
[----:B------:R-:W-:-:S05]  /*d440*/  FFMA.FTZ R116, R84, R82, -R149 ;  /* 0x0000005254747223 */ /* 0x000fca0000010895 */
[----:B------:R-:W-:Y:S01]  /*d450*/  MUFU.EX2 R4, R4 ;  /* 0x0000000400047308 */ /* 0x000fe20000000800 */
[----:B------:R-:W2:Y:S07]  /*d460*/  SHFL.BFLY PT, R155, R120, 0x1, 0x1f ;  /* 0x0c201f00789b7f89 */ /* 0x000eae00000e0000 */
[----:B------:R-:W-:Y:S08]  /*d470*/  MUFU.EX2 R6, R6 ;  /* 0x0000000600067308 */ /* 0x000ff00000000800 */
[----:B------:R-:W-:Y:S01]  /*d480*/  MUFU.EX2 R153, R153 ;  /* 0x0000009900997308 */ /* 0x000fe20000000800 */
[----:B------:R-:W-:-:S02]  /*d490*/  WARPGROUP.DEPBAR.LE gsb0, 0x0 ;  /* 0x00008000000079c5 */ /* 0x000fc40000010000 */
[----:B------:R-:W-:-:S05]  /*d4a0*/  WARPGROUP.ARRIVE ;  /* 0x00000000000079c5 */ /* 0x000fca0000000000 */
[----:B------:R-:W-:Y:S01]  /*d4b0*/  MUFU.EX2 R10, R10 ;  /* 0x0000000a000a7308 */ /* 0x000fe20000000800 */
[----:B--2---:R-:W-:Y:S01]  /*d4c0*/  FMNMX.FTZ R155, R120, R155, !PT ;  /* 0x0000009b789b7209 */ /* 0x004fe20007810000 */
[----:B------:R-:W-:Y:S01]  /*d4d0*/  HGMMA.64x96x16.F32.BF16 R24, gdesc[UR28].tnspB, R24, gsb0 ;  /* 0x416000001c1879f0 */ /* 0x000fe20008001818 */
[----:B------:R-:W-:-:S03]  /*d4e0*/  UIADD3 UR28, UR6, 0xa80, URZ ;  /* 0x00000a80061c7890 */ /* 0x000fc6000fffe03f */
[CC--:B------:R-:W-:Y:S01]  /*d4f0*/  FMUL.FTZ R85, R155.reuse, R82.reuse ;  /* 0x000000529b557220 */ /* 0x0c0fe20000410000 */
[----:B------:R-:W-:Y:S01]  /*d500*/  UIADD3 UR30, UR7, 0x1c0, URZ ;  /* 0x000001c0071e7890 */ /* 0x000fe2000fffe03f */
[----:B------:R-:W-:Y:S01]  /*d510*/  FADD.FTZ R5, -R155, R5 ;  /* 0x000000059b057221 */ /* 0x000fe20000010100 */
[----:B------:R-:W-:Y:S01]  /*d520*/  UMOV UR29, 0xc0000010 ;  /* 0xc0000010001d7882 */ /* 0x000fe20000000000 */
[----:B------:R-:W-:Y:S01]  /*d530*/  UMOV UR31, 0x80000020 ;  /* 0x80000020001f7882 */ /* 0x000fe20000000000 */
[-CC-:B---3--:R-:W-:Y:S01]  /*d540*/  FFMA.FTZ R124, R21, R82.reuse, -R85.reuse ;  /* 0x00000052157c7223 */ /* 0x188fe20000010855 */
[-CC-:B------:R-:W-:Y:S01]  /*d550*/  FFMA.FTZ R21, R114, R82.reuse, -R85.reuse ;  /* 0x0000005272157223 */ /* 0x180fe20000010855 */
[-CC-:B------:R-:W-:Y:S01]  /*d560*/  FFMA.FTZ R114, R115, R82.reuse, -R85.reuse ;  /* 0x0000005273727223 */ /* 0x180fe20000010855 */
[-C--:B------:R-:W-:Y:S01]  /*d570*/  FMUL.FTZ R149, R5, R82.reuse ;  /* 0x0000005205957220 */ /* 0x080fe20000410000 */
[-CC-:B------:R-:W-:Y:S01]  /*d580*/  FFMA.FTZ R8, R8, R82.reuse, -R85.reuse ;  /* 0x0000005208087223 */ /* 0x180fe20000010855 */
[----:B------:R-:W-:Y:S01]  /*d590*/  FFMA.FTZ R115, R119, R82, -R85 ;  /* 0x0000005277737223 */ /* 0x000fe20000010855 */
[----:B------:R-:W-:-:S02]  /*d5a0*/  IMAD.U32 R119, RZ, RZ, UR46 ;  /* 0x0000002eff777e24 */ /* 0x000fc4000f8e00ff */
        /* <DEDUP_REMOVED lines=11> */
[----:B------:R-:W-:Y:S01]  /*d660*/  IADD3 R118, R16, 0x9, RZ ;  /* 0x0000000910767810 */ /* 0x000fe20007ffe0ff */
[----:B------:R-:W-:Y:S01]  /*d670*/  IMAD.U32 R127, RZ, RZ, UR45 ;  /* 0x0000002dff7f7e24 */ /* 0x000fe2000f8e00ff */
[----:B------:R-:W-:Y:S01]  /*d680*/  @!P1 LEA R110, R119, UR47, 0x3 ;  /* 0x0000002f776e9c11 */ /* 0x000fe2000f8e18ff */
[-CC-:B------:R-:W-:Y:S01]  /*d690*/  FFMA.FTZ R12, R12, R82.reuse, -R85.reuse ;  /* 0x000000520c0c7223 */ /* 0x180fe20000010855 */
[-CC-:B------:R-:W-:Y:S01]  /*d6a0*/  FFMA.FTZ R120, R126, R82.reuse, -R85.reuse ;  /* 0x000000527e787223 */ /* 0x180fe20000010855 */
[----:B------:R-:W-:Y:S01]  /*d6b0*/  SEL R126, R118, 0x9, !P2 ;  /* 0x00000009767e7807 */ /* 0x000fe20005000000 */
[----:B------:R-:W1:Y:S01]  /*d6c0*/  MUFU.EX2 R8, R8 ;  /* 0x0000000800087308 */ /* 0x000e620000000800 */
[----:B------:R-:W-:Y:S01]  /*d6d0*/  @!P1 VIADD R118, R110, 0x31c40 ;  /* 0x00031c406e769836 */ /* 0x000fe20000000000 */
[----:B------:R-:W-:Y:S01]  /*d6e0*/  @!P1 LEA R119, R127, UR47, 0x3 ;  /* 0x0000002f7f779c11 */ /* 0x000fe2000f8e18ff */
[-CC-:B------:R-:W-:Y:S01]  /*d6f0*/  FFMA.FTZ R110, R111, R82.reuse, -R85.reuse ;  /* 0x000000526f6e7223 */ /* 0x180fe20000010855 */
[-CC-:B------:R-:W-:Y:S01]  /*d700*/  FFMA.FTZ R84, R130, R82.reuse, -R85.reuse ;  /* 0x0000005282547223 */ /* 0x180fe20000010855 */
[-CC-:B------:R-:W-:Y:S01]  /*d710*/  FFMA.FTZ R98, R98, R82.reuse, -R85.reuse ;  /* 0x0000005262627223 */ /* 0x180fe20000010855 */
[----:B------:R-:W-:Y:S01]  /*d720*/  @!P1 PRMT R111, RZ, 0x654, R118 ;  /* 0x00000654ff6f9816 */ /* 0x000fe20000000076 */
[----:B------:R-:W-:Y:S01]  /*d730*/  @!P1 VIADD R118, R119, 0x31c60 ;  /* 0x00031c6077769836 */ /* 0x000fe20000000000 */
[----:B------:R-:W2:Y:S01]  /*d740*/  MUFU.EX2 R5, R5 ;  /* 0x0000000500057308 */ /* 0x000ea20000000800 */
[-CC-:B------:R-:W-:Y:S01]  /*d750*/  FFMA.FTZ R122, R122, R82.reuse, -R85.reuse ;  /* 0x000000527a7a7223 */ /* 0x180fe20000010855 */
[-CC-:B------:R-:W-:Y:S01]  /*d760*/  FFMA.FTZ R135, R135, R82.reuse, -R85.reuse ;  /* 0x0000005287877223 */ /* 0x180fe20000010855 */
[-CC-:B------:R-:W-:Y:S01]  /*d770*/  FFMA.FTZ R137, R137, R82.reuse, -R85.reuse ;  /* 0x0000005289897223 */ /* 0x180fe20000010855 */
[----:B------:R-:W-:Y:S01]  /*d780*/  @!P1 PRMT R119, RZ, 0x654, R118 ;  /* 0x00000654ff779816 */ /* 0x000fe20000000076 */
[-CC-:B------:R-:W-:Y:S01]  /*d790*/  FFMA.FTZ R139, R139, R82.reuse, -R85.reuse ;  /* 0x000000528b8b7223 */ /* 0x180fe20000010855 */
[-CC-:B------:R-:W-:Y:S01]  /*d7a0*/  FFMA.FTZ R141, R141, R82.reuse, -R85.reuse ;  /* 0x000000528d8d7223 */ /* 0x180fe20000010855 */
[--C-:B------:R-:W-:Y:S01]  /*d7b0*/  FFMA.FTZ R143, R143, R82, -R85.reuse ;  /* 0x000000528f8f7223 */ /* 0x100fe20000010855 */
[----:B------:R-:W3:Y:S01]  /*d7c0*/  MUFU.EX2 R12, R12 ;  /* 0x0000000c000c7308 */ /* 0x000ee20000000800 */
[----:B-1----:R-:W-:Y:S01]  /*d7d0*/  FFMA.FTZ R118, R149, R0, R8 ;  /* 0x0000000095767223 */ /* 0x002fe20000010008 */
[-CC-:B------:R-:W-:Y:S01]  /*d7e0*/  FFMA.FTZ R0, R99, R82.reuse, -R85.reuse ;  /* 0x0000005263007223 */ /* 0x180fe20000010855 */
[----:B------:R-:W-:Y:S01]  /*d7f0*/  FFMA.FTZ R79, R79, R82, -R85 ;  /* 0x000000524f4f7223 */ /* 0x000fe20000010855 */
[----:B------:R-:W-:Y:S01]  /*d800*/  ISETP.LT.AND P2, PT, RZ, UR61, PT ;  /* 0x0000003dff007c0c */ /* 0x000fe2000bf41270 */
[----:B------:R-:W-:-:S03]  /*d810*/  UMOV UR45, UR46 ;  /* 0x0000002e002d7c82 */ /* 0x000fc60008000000 */
[----:B------:R-:W1:Y:S01]  /*d820*/  MUFU.EX2 R128, R128 ;  /* 0x0000008000807308 */ /* 0x000e620000000800 */
[C---:B--2---:R-:W-:Y:S01]  /*d830*/  FADD.FTZ R99, R5.reuse, R118 ;  /* 0x0000007605637221 */ /* 0x044fe20000010000 */
[----:B------:R-:W-:Y:S01]  /*d840*/  F2FP.BF16.F32.PACK_AB R5, R5, R8 ;  /* 0x000000080505723e */ /* 0x000fe200000010ff */
[----:B------:R-:W-:-:S05]  /*d850*/  FFMA.FTZ R8, R103, R82, -R85 ;  /* 0x0000005267087223 */ /* 0x000fca0000010855 */
[----:B------:R-:W2:Y:S08]  /*d860*/  MUFU.EX2 R13, R13 ;  /* 0x0000000d000d7308 */ /* 0x000eb00000000800 */
[----:B------:R-:W-:Y:S08]  /*d870*/  MUFU.EX2 R11, R11 ;  /* 0x0000000b000b7308 */ /* 0x000ff00000000800 */
[----:B------:R-:W4:Y:S08]  /*d880*/  MUFU.EX2 R124, R124 ;  /* 0x0000007c007c7308 */ /* 0x000f300000000800 */
        /* <DEDUP_REMOVED lines=8> */
[----:B------:R-:W5:Y:S01]  /*d910*/  MUFU.EX2 R122, R122 ;  /* 0x0000007a007a7308 */ /* 0x000f620000000800 */
[----:B------:R-:W-:Y:S01]  /*d920*/  UMOV UR29, 0xc0000010 ;  /* 0xc0000010001d7882 */ /* 0x000fe20000000000 */
[----:B------:R-:W-:Y:S01]  /*d930*/  UMOV UR31, 0x80000020 ;  /* 0x80000020001f7882 */ /* 0x000fe20000000000 */
[----:B------:R-:W-:-:S05]  /*d940*/  UIADD3 UR6, UR61, -0x1, URZ ;  /* 0xffffffff3d067890 */ /* 0x000fca000fffe03f */
[----:B------:R-:W-:Y:S02]  /*d950*/  MUFU.EX2 R121, R121 ;  /* 0x0000007900797308 */ /* 0x000fe40000000800 */
[----:B------:R-:W-:-:S06]  /*d960*/  UMOV UR61, UR6 ;  /* 0x00000006003d7c82 */ /* 0x000fcc0008000000 */
        /* <DEDUP_REMOVED lines=36> */
[-C--:B------:R-:W-:Y:S01]  /*dbb0*/  FMUL.FTZ R33, R33, R74.reuse ;  /* 0x0000004a21217220 */ /* 0x080fe20000410000 */
[----:B---3--:R-:W-:Y:S01]  /*dbc0*/  FFMA.FTZ R111, R74, R3, R7 ;  /* 0x000000034a6f7223 */ /* 0x008fe20000010007 */
[----:B------:R3:W-:Y:S01]  /*dbd0*/  @!P1 SYNCS.ARRIVE.TRANS64.RED.A1T0 RZ, [R119+URZ], RZ ;  /* 0x000000ff77ff99a7 */ /* 0x0007e2000810043f */
[----:B------:R1:W3:Y:S01]  /*dbe0*/  MUFU.EX2 R3, R98 ;  /* 0x0000006200037308 */ /* 0x0002e20000000800 */
        /* <DEDUP_REMOVED lines=8> */
[C---:B-1----:R-:W-:Y:S01]  /*dc70*/  FADD.FTZ R98, R128.reuse, R7 ;  /* 0x0000000780627221 */ /* 0x042fe20000010000 */
[----:B------:R-:W-:Y:S01]  /*dc80*/  FADD.FTZ R111, R153, R118 ;  /* 0x00000076996f7221 */ /* 0x000fe20000010000 */
[----:B------:R-:W-:Y:S01]  /*dc90*/  F2FP.BF16.F32.PACK_AB R7, R128, R12 ;  /* 0x0000000c8007723e */ /* 0x000fe200000010ff */
[-C--:B------:R-:W-:Y:S01]  /*dca0*/  FFMA.FTZ R12, R90, R82.reuse, -R85 ;  /* 0x000000525a0c7223 */ /* 0x080fe20000010855 */
[----:B--2---:R-:W-:Y:S01]  /*dcb0*/  FADD.FTZ R103, R13, R98 ;  /* 0x000000620d677221 */ /* 0x004fe20000010000 */
[----:B------:R-:W-:Y:S01]  /*dcc0*/  FADD.FTZ R102, R10, R111 ;  /* 0x0000006f0a667221 */ /* 0x000fe20000010000 */
[-CC-:B------:R-:W-:Y:S01]  /*dcd0*/  FFMA.FTZ R98, R83, R82.reuse, -R85.reuse ;  /* 0x0000005253627223 */ /* 0x180fe20000010855 */
[-C--:B------:R-:W-:Y:S01]  /*dce0*/  FFMA.FTZ R90, R91, R82.reuse, -R85 ;  /* 0x000000525b5a7223 */ /* 0x080fe20000010855 */
[----:B----4-:R-:W-:Y:S01]  /*dcf0*/  FADD.FTZ R103, R124, R103 ;  /* 0x000000677c677221 */ /* 0x010fe20000010000 */
[----:B------:R-:W-:Y:S01]  /*dd00*/  FADD.FTZ R111, R11, R102 ;  /* 0x000000660b6f7221 */ /* 0x000fe20000010000 */
[-C--:B------:R-:W-:Y:S01]  /*dd10*/  FFMA.FTZ R102, R95, R82.reuse, -R85 ;  /* 0x000000525f667223 */ /* 0x080fe20000010855 */
[----:B------:R1:W-:Y:S01]  /*dd20*/  MUFU.EX2 R83, R12 ;  /* 0x0000000c00537308 */ /* 0x0003e20000000800 */
[----:B-----5:R-:W-:Y:S01]  /*dd30*/  FADD.FTZ R126, R84, R103 ;  /* 0x00000067547e7221 */ /* 0x020fe20000010000 */
[----:B------:R-:W-:Y:S01]  /*dd40*/  FADD.FTZ R118, R14, R111 ;  /* 0x0000006f0e767221 */ /* 0x000fe20000010000 */
[----:B------:R-:W-:Y:S01]  /*dd50*/  FFMA.FTZ R91, R133, R82, -R85 ;  /* 0x00000052855b7223 */ /* 0x000fe20000010855 */
[----:B------:R2:W-:Y:S01]  /*dd60*/  STSM.16.M88.4 [R22+0x24300], R4 ;  /* 0x0243000416007844 */ /* 0x0005e20000000200 */
[----:B------:R-:W-:Y:S01]  /*dd70*/  FADD.FTZ R103, R157, R126 ;  /* 0x0000007e9d677221 */ /* 0x000fe20000010000 */
[C---:B------:R-:W-:Y:S01]  /*dd80*/  FADD.FTZ R95, R15.reuse, R118 ;  /* 0x000000760f5f7221 */ /* 0x040fe20000010000 */
[----:B------:R-:W-:Y:S01]  /*dd90*/  F2FP.BF16.F32.PACK_AB R14, R15, R14 ;  /* 0x0000000e0f0e723e */ /* 0x000fe200000010ff */
[----:B------:R-:W4:Y:S01]  /*dda0*/  MUFU.EX2 R99, R99 ;  /* 0x0000006300637308 */ /* 0x000f220000000800 */
[----:B------:R-:W-:Y:S01]  /*ddb0*/  FADD.FTZ R126, R122, R103 ;  /* 0x000000677a7e7221 */ /* 0x000fe20000010000 */
[----:B------:R-:W-:Y:S01]  /*ddc0*/  FADD.FTZ R118, R78, R95 ;  /* 0x0000005f4e767221 */ /* 0x000fe20000010000 */
[----:B------:R-:W-:Y:S01]  /*ddd0*/  FFMA.FTZ R95, R87, R82, -R85 ;  /* 0x00000052575f7223 */ /* 0x000fe20000010855 */
[----:B------:R-:W-:Y:S01]  /*dde0*/  F2FP.BF16.F32.PACK_AB R15, R157, R84 ;  /* 0x000000549d0f723e */ /* 0x000fe200000010ff */
[----:B------:R-:W-:Y:S01]  /*ddf0*/  FADD.FTZ R103, R131, R126 ;  /* 0x0000007e83677221 */ /* 0x000fe20000010000 */
[C---:B------:R-:W-:Y:S01]  /*de00*/  FADD.FTZ R87, R121.reuse, R118 ;  /* 0x0000007679577221 */ /* 0x040fe20000010000 */
[----:B------:R-:W-:Y:S01]  /*de10*/  F2FP.BF16.F32.PACK_AB R84, R121, R78 ;  /* 0x0000004e7954723e */ /* 0x000fe200000010ff */
[----:B------:R-:W5:Y:S01]  /*de20*/  MUFU.EX2 R90, R90 ;  /* 0x0000005a005a7308 */ /* 0x000f620000000800 */
[----:B-1----:R-:W-:Y:S01]  /*de30*/  FADD.FTZ R12, R120, R103 ;  /* 0x00000067780c7221 */ /* 0x002fe20000010000 */
[----:B------:R-:W-:Y:S01]  /*de40*/  FADD.FTZ R118, R86, R87 ;  /* 0x0000005756767221 */ /* 0x000fe20000010000 */
[----:B------:R-:W-:Y:S01]  /*de50*/  F2FP.BF16.F32.PACK_AB R13, R124, R13 ;  /* 0x0000000d7c0d723e */ /* 0x000fe200000010ff */
[----:B------:R-:W-:Y:S01]  /*de60*/  FMUL.FTZ R37, R37, R74 ;  /* 0x0000004a25257220 */ /* 0x000fe20000410000 */
[C---:B------:R-:W-:Y:S01]  /*de70*/  F2FP.BF16.F32.PACK_AB R86, R125.reuse, R86 ;  /* 0x000000567d56723e */ /* 0x040fe200000010ff */
[----:B------:R-:W-:Y:S01]  /*de80*/  FADD.FTZ R85, R125, R118 ;  /* 0x000000767d557221 */ /* 0x000fe20000010000 */
[----:B------:R-:W-:Y:S01]  /*de90*/  FADD.FTZ R118, R123, R12 ;  /* 0x0000000c7b767221 */ /* 0x000fe20000010000 */
[----:B------:R-:W-:Y:S01]  /*dea0*/  F2FP.BF16.F32.PACK_AB R12, R11, R10 ;  /* 0x0000000a0b0c723e */ /* 0x000fe200000010ff */
[----:B------:R-:W1:Y:S01]  /*deb0*/  MUFU.EX2 R92, R92 ;  /* 0x0000005c005c7308 */ /* 0x000e620000000800 */
[----:B------:R-:W-:Y:S01]  /*dec0*/  FADD.FTZ R126, R94, R85 ;  /* 0x000000555e7e7221 */ /* 0x000fe20000010000 */
[----:B------:R-:W-:Y:S01]  /*ded0*/  FADD.FTZ R11, R21, R118 ;  /* 0x00000076150b7221 */ /* 0x000fe20000010000 */
[----:B------:R-:W-:Y:S01]  /*dee0*/  F2FP.BF16.F32.PACK_AB R87, R123, R120 ;  /* 0x000000787b57723e */ /* 0x000fe200000010ff */
[----:B------:R5:W-:Y:S01]  /*def0*/  STSM.16.M88.4 [R22+0x25b00], R12 ;  /* 0x025b000c16007844 */ /* 0x000be20000000200 */
[----:B------:R-:W-:Y:S01]  /*df00*/  FADD.FTZ R85, R113, R126 ;  /* 0x0000007e71557221 */ /* 0x000fe20000010000 */
[----:B------:R-:W-:Y:S01]  /*df10*/  FADD.FTZ R11, R114, R11 ;  /* 0x0000000b720b7221 */ /* 0x000fe20000010000 */
[----:B------:R-:W-:Y:S01]  /*df20*/  FMUL.FTZ R40, R40, R74 ;  /* 0x0000004a28287220 */ /* 0x000fe20000410000 */
[----:B------:R-:W1:Y:S01]  /*df30*/  MUFU.EX2 R91, R91 ;  /* 0x0000005b005b7308 */ /* 0x000e620000000800 */
[----:B--2---:R-:W-:Y:S01]  /*df40*/  FADD.FTZ R4, R112, R85 ;  /* 0x0000005570047221 */ /* 0x004fe20000010000 */
[----:B------:R-:W-:Y:S01]  /*df50*/  FADD.FTZ R6, R20, R11 ;  /* 0x0000000b14067221 */ /* 0x000fe20000010000 */
[----:B------:R-:W-:Y:S01]  /*df60*/  F2FP.BF16.F32.PACK_AB R85, R131, R122 ;  /* 0x0000007a8355723e */ /* 0x000fe200000010ff */
        /* <DEDUP_REMOVED lines=8> */
[----:B------:R-:W-:Y:S01]  /*dff0*/  STSM.16.M88.4 [R22+0x27300], R84 ;  /* 0x0273005416007844 */ /* 0x000fe20000000200 */
[----:B------:R-:W-:Y:S01]  /*e000*/  FADD.FTZ R7, R105, R4 ;  /* 0x0000000469077221 */ /* 0x000fe20000010000 */
[----:B------:R-:W-:Y:S01]  /*e010*/  FADD.FTZ R6, R106, R5 ;  /* 0x000000056a067221 */ /* 0x000fe20000010000 */
[----:B------:R-:W-:Y:S01]  /*e020*/  F2FP.BF16.F32.PACK_AB R5, R114, R21 ;  /* 0x000000157205723e */ /* 0x000fe200000010ff */
[----:B------:R-:W2:Y:S01]  /*e030*/  MUFU.EX2 R102, R102 ;  /* 0x0000006600667308 */ /* 0x000ea20000000800 */
[----:B------:R-:W-:Y:S01]  /*e040*/  FADD.FTZ R78, R108, R7 ;  /* 0x000000076c4e7221 */ /* 0x000fe20000010000 */
[----:B------:R-:W-:Y:S01]  /*e050*/  FADD.FTZ R11, R107, R6 ;  /* 0x000000066b0b7221 */ /* 0x000fe20000010000 */
[----:B------:R-:W-:Y:S01]  /*e060*/  F2FP.BF16.F32.PACK_AB R7, R115, R20 ;  /* 0x000000147307723e */ /* 0x000fe200000010ff */
[----:B------:R-:W-:Y:S01]  /*e070*/  FMUL.FTZ R45, R45, R74 ;  /* 0x0000004a2d2d7220 */ /* 0x000fe20000410000 */
[----:B------:R-:W-:Y:S01]  /*e080*/  FADD.FTZ R21, R109, R78 ;  /* 0x0000004e6d157221 */ /* 0x000fe20000010000 */
[----:B------:R-:W-:Y:S01]  /*e090*/  FADD.FTZ R20, R110, R11 ;  /* 0x0000000b6e147221 */ /* 0x000fe20000010000 */
[----:B------:R-:W-:Y:S01]  /*e0a0*/  F2FP.BF16.F32.PACK_AB R4, R113, R94 ;  /* 0x0000005e7104723e */ /* 0x000fe200000010ff */
[----:B------:R-:W2:Y:S01]  /*e0b0*/  MUFU.EX2 R80, R80 ;  /* 0x0000005000507308 */ /* 0x000ea20000000800 */
[----:B------:R-:W-:Y:S01]  /*e0c0*/  FADD.FTZ R78, R96, R21 ;  /* 0x00000015604e7221 */ /* 0x000fe20000010000 */
[----:B---3--:R-:W-:Y:S01]  /*e0d0*/  FADD.FTZ R11, R3, R20 ;  /* 0x00000014030b7221 */ /* 0x008fe20000010000 */
[----:B------:R-:W-:Y:S01]  /*e0e0*/  F2FP.BF16.F32.PACK_AB R6, R117, R112 ;  /* 0x000000707506723e */ /* 0x000fe200000010ff */
[----:B------:R-:W-:Y:S01]  /*e0f0*/  FMUL.FTZ R48, R48, R74 ;  /* 0x0000004a30307220 */ /* 0x000fe20000410000 */
[----:B------:R-:W-:Y:S01]  /*e100*/  FADD.FTZ R21, R97, R78 ;  /* 0x0000004e61157221 */ /* 0x000fe20000010000 */
[----:B------:R-:W-:Y:S01]  /*e110*/  FADD.FTZ R20, R0, R11 ;  /* 0x0000000b00147221 */ /* 0x000fe20000010000 */
[----:B------:R-:W-:Y:S01]  /*e120*/  F2FP.BF16.F32.PACK_AB R105, R106, R9 ;  /* 0x000000096a69723e */ /* 0x000fe200000010ff */
[----:B------:R-:W3:Y:S01]  /*e130*/  MUFU.EX2 R135, R135 ;  /* 0x0000008700877308 */ /* 0x000ee20000000800 */
[----:B------:R-:W-:Y:S01]  /*e140*/  FADD.FTZ R78, R100, R21 ;  /* 0x00000015644e7221 */ /* 0x000fe20000010000 */
[----:B----4-:R-:W-:Y:S01]  /*e150*/  FADD.FTZ R11, R99, R20 ;  /* 0x00000014630b7221 */ /* 0x010fe20000010000 */
[----:B------:R4:W-:Y:S01]  /*e160*/  STSM.16.M88.4 [R22+0x28b00], R4 ;  /* 0x028b000416007844 */ /* 0x0009e20000000200 */
[----:B------:R-:W-:Y:S01]  /*e170*/  F2FP.BF16.F32.PACK_AB R96, R97, R96 ;  /* 0x000000606160723e */ /* 0x000fe200000010ff */
[----:B------:R-:W-:Y:S01]  /*e180*/  FADD.FTZ R9, R101, R78 ;  /* 0x0000004e65097221 */ /* 0x000fe20000010000 */
[----:B-----5:R-:W-:Y:S01]  /*e190*/  FADD.FTZ R12, R8, R11 ;  /* 0x0000000b080c7221 */ /* 0x020fe20000010000 */
[----:B------:R-:W-:Y:S01]  /*e1a0*/  F2FP.BF16.F32.PACK_AB R97, R0, R3 ;  /* 0x000000030061723e */ /* 0x000fe200000010ff */
[----:B------:R-:W5:Y:S01]  /*e1b0*/  MUFU.EX2 R81, R81 ;  /* 0x0000005100517308 */ /* 0x000f620000000800 */
[----:B------:R-:W-:Y:S01]  /*e1c0*/  F2FP.BF16.F32.PACK_AB R99, R8, R99 ;  /* 0x000000630863723e */ /* 0x000fe200000010ff */
[----:B------:R-:W-:Y:S01]  /*e1d0*/  FMUL.FTZ R49, R49, R74 ;  /* 0x0000004a31317220 */ /* 0x000fe20000410000 */
[----:B------:R-:W-:Y:S01]  /*e1e0*/  F2FP.BF16.F32.PACK_AB R106, R109, R108 ;  /* 0x0000006c6d6a723e */ /* 0x000fe200000010ff */
[-C--:B------:R-:W-:Y:S01]  /*e1f0*/  FMUL.FTZ R52, R52, R74.reuse ;  /* 0x0000004a34347220 */ /* 0x080fe20000410000 */
[----:B------:R-:W-:Y:S01]  /*e200*/  F2FP.BF16.F32.PACK_AB R107, R110, R107 ;  /* 0x0000006b6e6b723e */ /* 0x000fe200000010ff */
[-C--:B------:R-:W-:Y:S01]  /*e210*/  FMUL.FTZ R53, R53, R74.reuse ;  /* 0x0000004a35357220 */ /* 0x080fe20000410000 */
[-C--:B------:R-:W-:Y:S01]  /*e220*/  FMUL.FTZ R56, R56, R74.reuse ;  /* 0x0000004a38387220 */ /* 0x080fe20000410000 */
[----:B------:R1:W5:Y:S01]  /*e230*/  MUFU.EX2 R10, R98 ;  /* 0x00000062000a7308 */ /* 0x0003620000000800 */
[----:B------:R-:W-:Y:S01]  /*e240*/  FMUL.FTZ R57, R57, R74 ;  /* 0x0000004a39397220 */ /* 0x000fe20000410000 */
[----:B------:R-:W-:Y:S01]  /*e250*/  STSM.16.M88.4 [R22+0x2a300], R104 ;  /* 0x02a3006816007844 */ /* 0x000fe20000000200 */
[----:B----4-:R-:W-:Y:S01]  /*e260*/  FADD.FTZ R4, R88, R9 ;  /* 0x0000000958047221 */ /* 0x010fe20000010000 */
[----:B------:R-:W-:Y:S01]  /*e270*/  FADD.FTZ R5, R83, R12 ;  /* 0x0000000c53057221 */ /* 0x000fe20000010000 */
[C---:B------:R-:W-:Y:S01]  /*e280*/  F2FP.BF16.F32.PACK_AB R88, R89.reuse, R88 ;  /* 0x000000585958723e */ /* 0x040fe200000010ff */
[----:B------:R-:W-:Y:S01]  /*e290*/  FMUL.FTZ R60, R60, R74 ;  /* 0x0000004a3c3c7220 */ /* 0x000fe20000410000 */
[----:B------:R-:W-:Y:S01]  /*e2a0*/  FADD.FTZ R7, R89, R4 ;  /* 0x0000000459077221 */ /* 0x000fe20000010000 */
[----:B------:R-:W-:Y:S01]  /*e2b0*/  FADD.FTZ R0, R90, R5 ;  /* 0x000000055a007221 */ /* 0x000fe20000010000 */
[----:B------:R-:W4:Y:S01]  /*e2c0*/  MUFU.EX2 R116, R116 ;  /* 0x0000007400747308 */ /* 0x000f220000000800 */
[----:B-1----:R-:W-:Y:S01]  /*e2d0*/  F2FP.BF16.F32.PACK_AB R98, R101, R100 ;  /* 0x000000646562723e */ /* 0x002fe200000010ff */
[----:B------:R-:W-:Y:S01]  /*e2e0*/  FADD.FTZ R4, R92, R7 ;  /* 0x000000075c047221 */ /* 0x000fe20000010000 */
[----:B------:R-:W-:Y:S01]  /*e2f0*/  FADD.FTZ R3, R91, R0 ;  /* 0x000000005b037221 */ /* 0x000fe20000010000 */
[----:B------:R-:W-:Y:S01]  /*e300*/  F2FP.BF16.F32.PACK_AB R89, R90, R83 ;  /* 0x000000535a59723e */ /* 0x000fe200000010ff */
[----:B------:R-:W-:Y:S01]  /*e310*/  FMUL.FTZ R61, R61, R74 ;  /* 0x0000004a3d3d7220 */ /* 0x000fe20000410000 */
[C---:B--2---:R-:W-:Y:S01]  /*e320*/  FADD.FTZ R5, R93.reuse, R4 ;  /* 0x000000045d057221 */ /* 0x044fe20000010000 */
[----:B------:R-:W-:Y:S01]  /*e330*/  FADD.FTZ R0, R102, R3 ;  /* 0x0000000366007221 */ /* 0x000fe20000010000 */
[----:B------:R-:W1:Y:S01]  /*e340*/  MUFU.EX2 R137, R137 ;  /* 0x0000008900897308 */ /* 0x000e620000000800 */
[----:B------:R-:W-:Y:S01]  /*e350*/  F2FP.BF16.F32.PACK_AB R90, R93, R92 ;  /* 0x0000005c5d5a723e */ /* 0x000fe200000010ff */
[----:B------:R-:W-:Y:S01]  /*e360*/  FADD.FTZ R4, R80, R5 ;  /* 0x0000000550047221 */ /* 0x000fe20000010000 */
[----:B---3--:R-:W-:Y:S01]  /*e370*/  FADD.FTZ R3, R135, R0 ;  /* 0x0000000087037221 */ /* 0x008fe20000010000 */
[----:B------:R-:W-:Y:S01]  /*e380*/  F2FP.BF16.F32.PACK_AB R91, R102, R91 ;  /* 0x0000005b665b723e */ /* 0x000fe200000010ff */
[----:B------:R-:W-:Y:S01]  /*e390*/  STSM.16.M88.4 [R22+0x2bb00], R96 ;  /* 0x02bb006016007844 */ /* 0x000fe20000000200 */
[----:B-----5:R-:W-:Y:S01]  /*e3a0*/  FADD.FTZ R5, R81, R4 ;  /* 0x0000000451057221 */ /* 0x020fe20000010000 */
[----:B------:R-:W-:Y:S01]  /*e3b0*/  FADD.FTZ R0, R10, R3 ;  /* 0x000000030a007221 */ /* 0x000fe20000010000 */
[----:B------:R-:W2:Y:S01]  /*e3c0*/  MUFU.EX2 R129, R129 ;  /* 0x0000008100817308 */ /* 0x000ea20000000800 */
[----:B------:R-:W-:Y:S01]  /*e3d0*/  STSM.16.M88.4 [R22+0x2d300], R88 ;  /* 0x02d3005816007844 */ /* 0x000fe20000000200 */
[----:B----4-:R-:W-:Y:S01]  /*e3e0*/  FADD.FTZ R4, R116, R5 ;  /* 0x0000000574047221 */ /* 0x010fe20000010000 */
[----:B------:R-:W-:Y:S01]  /*e3f0*/  F2FP.BF16.F32.PACK_AB R5, R10, R135 ;  /* 0x000000870a05723e */ /* 0x000fe200000010ff */
[-C--:B------:R-:W-:Y:S01]  /*e400*/  FMUL.FTZ R64, R64, R74.reuse ;  /* 0x0000004a40407220 */ /* 0x080fe20000410000 */
[-C--:B------:R-:W-:Y:S01]  /*e410*/  FMUL.FTZ R65, R65, R74.reuse ;  /* 0x0000004a41417220 */ /* 0x080fe20000410000 */
[-C--:B------:R-:W-:Y:S01]  /*e420*/  FMUL.FTZ R68, R68, R74.reuse ;  /* 0x0000004a44447220 */ /* 0x080fe20000410000 */
[----:B------:R-:W-:Y:S01]  /*e430*/  FMUL.FTZ R69, R69, R74 ;  /* 0x0000004a45457220 */ /* 0x000fe20000410000 */
        /* <DEDUP_REMOVED lines=10> */
[----:B------:R-:W-:Y:S01]  /*e4e0*/  F2FP.BF16.F32.PACK_AB R4, R81, R80 ;  /* 0x000000505104723e */ /* 0x000fe200000010ff */
[-C--:B------:R-:W-:Y:S01]  /*e4f0*/  FMUL.FTZ R38, R38, R149.reuse ;  /* 0x0000009526267220 */ /* 0x080fe20000410000 */
[----:B------:R-:W-:Y:S01]  /*e500*/  F2FP.BF16.F32.PACK_AB R6, R129, R116 ;  /* 0x000000748106723e */ /* 0x000fe200000010ff */
        /* <DEDUP_REMOVED lines=24> */
[----:B------:R-:W-:Y:S01]  /*e690*/  FMUL.FTZ R71, R71, R149 ;  /* 0x0000009547477220 */ /* 0x000fe20000410000 */
[----:B---3--:R-:W-:-:S02]  /*e6a0*/  MOV R5, R155 ;  /* 0x0000009b00057202 */ /* 0x008fc40000000f00 */
[----:B------:R-:W-:Y:S01]  /*e6b0*/  MUFU.EX2 R76, R76 ;  /* 0x0000004c004c7308 */ /* 0x000fe20000000800 */
[C---:B----4-:R-:W-:Y:S01]  /*e6c0*/  FADD.FTZ R3, R73.reuse, R8 ;  /* 0x0000000849037221 */ /* 0x050fe20000010000 */
[----:B------:R-:W-:Y:S01]  /*e6d0*/  F2FP.BF16.F32.PACK_AB R8, R73, R72 ;  /* 0x000000484908723e */ /* 0x000fe200000010ff */
[----:B------:R-:W-:-:S05]  /*e6e0*/  IMAD.MOV.U32 R4, RZ, RZ, R75 ;  /* 0x000000ffff047224 */ /* 0x000fca00078e004b */
[----:B------:R-:W2:Y:S01]  /*e6f0*/  MUFU.EX2 R77, R77 ;  /* 0x0000004d004d7308 */ /* 0x000ea20000000800 */
[C---:B-1----:R-:W-:Y:S01]  /*e700*/  FADD.FTZ R0, R9.reuse, R0 ;  /* 0x0000000009007221 */ /* 0x042fe20000010000 */
[----:B------:R-:W-:-:S06]  /*e710*/  F2FP.BF16.F32.PACK_AB R9, R9, R139 ;  /* 0x0000008b0909723e */ /* 0x000fcc00000010ff */
[----:B------:R-:W1:Y:S08]  /*e720*/  MUFU.EX2 R143, R143 ;  /* 0x0000008f008f7308 */ /* 0x000e700000000800 */
[----:B------:R-:W3:Y:S01]  /*e730*/  MUFU.EX2 R79, R79 ;  /* 0x0000004f004f7308 */ /* 0x000ee20000000800 */
[----:B--2---:R-:W-:Y:S01]  /*e740*/  F2FP.BF16.F32.PACK_AB R10, R77, R76 ;  /* 0x0000004c4d0a723e */ /* 0x004fe200000010ff */
[----:B------:R-:W-:-:S04]  /*e750*/  FADD.FTZ R76, R76, R3 ;  /* 0x000000034c4c7221 */ /* 0x000fc80000010000 */
        /* <DEDUP_REMOVED lines=10> */
[----:B--2---:R-:W2:Y:S02]  /*e800*/  FENCE.VIEW.ASYNC.S ;  /* 0x00000000000073c6 */ /* 0x004ea40000000000 */
[----:B--2---:R-:W-:Y:S01]  /*e810*/  NOP ;  /* 0x0000000000007918 */ /* 0x004fe20000000000 */
[----:B------:R-:W-:Y:S05]  /*e820*/  @P2 BRA `(.L_x_9811) ;  /* 0xffffffbc00ec2947 */ /* 0x000fea000383ffff */
.L_x_9802:
[----:B------:R-:W-:Y:S06]  /*e830*/  BAR.ARV 0x8, 0x1a0 ;  /* 0x0206800000007b1d */ /* 0x000fec0000002000 */
[----:B------:R-:W-:Y:S05]  /*e840*/  @!P0 BRA `(.L_x_9812) ;  /* 0x0000000000048947 */ /* 0x000fea0003800000 */
[----:B------:R-:W-:Y:S01]  /*e850*/  BPT.TRAP 0x1 ;  /* 0x000000040000795c */ /* 0x000fe20000300000 */
.L_x_9812:
[----:B------:R-:W-:Y:S01]  /*e860*/  R2UR UR4, R148 ;  /* 0x00000000940472ca */ /* 0x000fe200000e0000 */
[----:B------:R-:W-:-:S12]  /*e870*/  ULEA UR10, UR46, UR47, 0x3 ;  /* 0x0000002f2e0a7291 */ /* 0x000fd8000f8e183f */
[----:B------:R-:W-:-:S05]  /*e880*/  IMAD.U32 R4, RZ, RZ, UR4 ;  /* 0x00000004ff047e24 */ /* 0x000fca000f8e00ff */
[----:B------:R-:W-:-:S04]  /*e890*/  SHF.L.U32 R4, R4, 0x1f, RZ ;  /* 0x0000001f04047819 */ /* 0x000fc800000006ff */
[----:B------:R2:W3:Y:S01]  /*e8a0*/  SYNCS.PHASECHK.TRANS64.TRYWAIT P2, [UR10+0x31c50], R4 ;  /* 0x031c5004ff0075a7 */ /* 0x0004e2000804014a */
[----:B------:R-:W-:Y:S05]  /*e8b0*/  @!P0 BRA `(.L_x_9813) ;  /* 0x0000000000048947 */ /* 0x000fea0003800000 */
[----:B------:R-:W-:Y:S01]  /*e8c0*/  BPT.TRAP 0x1 ;  /* 0x000000040000795c */ /* 0x000fe20000300000 */
.L_x_9813:
[----:B---3--:R-:W-:Y:S05]  /*e8d0*/  @P2 BRA `(.L_x_9814) ;  /* 0x0000000000082947 */ /* 0x008fea0003800000 */
[----:B------:R-:W3:Y:S02]  /*e8e0*/  SYNCS.PHASECHK.TRANS64.TRYWAIT P0, [UR10+0x31c50], R4 ;  /* 0x031c5004ff0075a7 */ /* 0x000ee4000800014a */
[----:B---3--:R-:W-:Y:S05]  /*e8f0*/  @!P0 BRA `(.L_x_9815) ;  /* 0x0000004800f08947 */ /* 0x008fea0003800000 */
.L_x_9814:
[----:B------:R-:W-:Y:S01]  /*e900*/  UIADD3 UR47, UR47, 0x200, URZ ;  /* 0x000002002f2f7890 */ /* 0x000fe2000fffe03f */
[----:B------:R-:W-:Y:S01]  /*e910*/  R2UR UR4, R145 ;  /* 0x00000000910472ca */ /* 0x000fe200000e0000 */
[----:B------:R-:W-:Y:S01]  /*e920*/  WARPGROUP.ARRIVE ;  /* 0x00000000000079c5 */ /* 0x000fe20000000000 */
[----:B------:R-:W-:Y:S01]  /*e930*/  UMOV UR5, 0xc0000010 ;  /* 0xc000001000057882 */ /* 0x000fe20000000000 */
[----:B------:R-:W-:Y:S01]  /*e940*/  USHF.R.U32.HI UR47, URZ, 0x4, UR47 ;  /* 0x000000043f2f7899 */ /* 0x000fe2000801162f */
[----:B---3--:R-:W3:Y:S01]  /*e950*/  SHFL.BFLY PT, R5, R0, 0x2, 0x1f ;  /* 0x0c401f0000057f89 */ /* 0x008ee200000e0000 */
[----:B------:R-:W-:Y:S01]  /*e960*/  UMOV UR7, 0x80000020 ;  /* 0x8000002000077882 */ /* 0x000fe20000000000 */
[----:B------:R-:W-:Y:S01]  /*e970*/  IMAD.MOV.U32 R21, RZ, RZ, RZ ;  /* 0x000000ffff157224 */ /* 0x000fe200078e00ff */
[----:B------:R-:W-:Y:S01]  /*e980*/  ULOP3.LUT UR47, UR47, 0x3fff, URZ, 0xc0, !UPT ;  /* 0x00003fff2f2f7892 */ /* 0x000fe2000f8ec03f */
[----:B--2---:R-:W2:Y:S01]  /*e990*/  SHFL.BFLY PT, R4, R3, 0x2, 0x1f ;  /* 0x0c401f0003047f89 */ /* 0x004ea200000e0000 */
[----:B-1----:R-:W-:Y:S01]  /*e9a0*/  IMAD.MOV.U32 R8, RZ, RZ, RZ ;  /* 0x000000ffff087224 */ /* 0x002fe200078e00ff */
[----:B------:R-:W-:Y:S01]  /*e9b0*/  R2UR UR11, R148 ;  /* 0x00000000940b72ca */ /* 0x000fe200000e0000 */
[----:B------:R-:W-:Y:S01]  /*e9c0*/  ULOP3.LUT UR8, UR47, 0x2400000, URZ, 0xfc, !UPT ;  /* 0x024000002f087892 */ /* 0x000fe2000f8efc3f */
[----:B------:R-:W-:Y:S01]  /*e9d0*/  IMAD.U32 R12, RZ, RZ, UR10 ;  /* 0x0000000aff0c7e24 */ /* 0x000fe2000f8e00ff */
[----:B------:R-:W-:Y:S01]  /*e9e0*/  ULOP3.LUT UR9, UR4, 0x10000, URZ, 0xfc, !UPT ;  /* 0x0001000004097892 */ /* 0x000fe2000f8efc3f */
[----:B------:R-:W-:Y:S01]  /*e9f0*/  IADD3 R18, R18, 0x1, RZ ;  /* 0x0000000112127810 */ /* 0x000fe20007ffe0ff */
[----:B------:R-:W-:-:S02]  /*ea00*/  UIMAD UR8, UR46, 0x6c0, UR8 ;  /* 0x000006c02e0878a4 */ /* 0x000fc4000f8e0208 */
[----:B------:R-:W-:-:S03]  /*ea10*/  UIADD3 UR46, UR46, 0x1, URZ ;  /* 0x000000012e2e7890 */ /* 0x000fc6000fffe03f */
[----:B------:R-:W-:Y:S01]  /*ea20*/  UMOV UR4, UR9 ;  /* 0x0000000900047c82 */ /* 0x000fe20008000000 */
[----:B------:R-:W-:Y:S01]  /*ea30*/  UISETP.NE.AND UP0, UPT, UR46, 0x2, UPT ;  /* 0x000000022e00788c */ /* 0x000fe2000bf05270 */
[----:B------:R-:W-:Y:S02]  /*ea40*/  UMOV UR6, UR8 ;  /* 0x0000000800067c82 */ /* 0x000fe40008000000 */
[----:B------:R-:W-:Y:S01]  /*ea50*/  HGMMA.64x96x16.F32.BF16 R24, gdesc[UR4].tnspB, R24, gsb0 ;  /* 0x41600000041879f0 */ /* 0x000fe20008001818 */
[----:B------:R-:W-:Y:S02]  /*ea60*/  UIADD3 UR4, UR9, 0x180, URZ ;  /* 0x0000018009047890 */ /* 0x000fe4000fffe03f */
[----:B------:R-:W-:Y:S01]  /*ea70*/  UIADD3 UR6, UR8, 0x40, URZ ;  /* 0x0000004008067890 */ /* 0x000fe2000fffe03f */
[----:B---3--:R-:W-:Y:S01]  /*ea80*/  FADD.FTZ R6, R5, R0 ;  /* 0x0000000005067221 */ /* 0x008fe20000010000 */
[----:B------:R-:W-:Y:S01]  /*ea90*/  UMOV UR5, 0xc0000010 ;  /* 0xc000001000057882 */ /* 0x000fe20000000000 */
[----:B------:R-:W-:Y:S01]  /*eaa0*/  UMOV UR7, 0x80000020 ;  /* 0x8000002000077882 */ /* 0x000fe20000000000 */
[----:B--2---:R-:W-:Y:S01]  /*eab0*/  FADD.FTZ R4, R4, R3 ;  /* 0x0000000304047221 */ /* 0x004fe20000010000 */
[----:B------:R-:W-:Y:S01]  /*eac0*/  MOV R0, 0xff800000 ;  /* 0xff80000000007802 */ /* 0x000fe20000000f00 */
[----:B------:R-:W1:Y:S01]  /*ead0*/  SHFL.BFLY PT, R7, R6, 0x1, 0x1f ;  /* 0x0c201f0006077f89 */ /* 0x000e6200000e0000 */
[----:B------:R-:W-:Y:S01]  /*eae0*/  IMAD.MOV.U32 R3, RZ, RZ, -0x800000 ;  /* 0xff800000ff037424 */ /* 0x000fe200078e00ff */
[----:B------:R-:W-:-:S02]  /*eaf0*/  USEL UR46, UR46, URZ, UP0 ;  /* 0x0000003f2e2e7287 */ /* 0x000fc40008000000 */
[----:B------:R-:W2:Y:S01]  /*eb00*/  SHFL.BFLY PT, R5, R4, 0x1, 0x1f ;  /* 0x0c201f0004057f89 */ /* 0x000ea200000e0000 */
[----:B-1----:R-:W-:Y:S01]  /*eb10*/  FADD.FTZ R10, R6, R7 ;  /* 0x00000007060a7221 */ /* 0x002fe20000010000 */
[----:B--2---:R-:W-:-:S04]  /*eb20*/  FADD.FTZ R9, R4, R5 ;  /* 0x0000000504097221 */ /* 0x004fc80000010000 */
[----:B------:R-:W-:Y:S02]  /*eb30*/  FSETP.NE.FTZ.AND P2, PT, R10, RZ, PT ;  /* 0x000000ff0a00720b */ /* 0x000fe40003f55000 */
[----:B------:R-:W-:-:S11]  /*eb40*/  FSETP.NE.FTZ.AND P0, PT, R9, RZ, PT ;  /* 0x000000ff0900720b */ /* 0x000fd60003f15000 */
[----:B------:R-:W1:Y:S01]  /*eb50*/  @P2 MUFU.LG2 R7, R10 ;  /* 0x0000000a00072308 */ /* 0x000e620000000c00 */
[C---:B------:R-:W-:Y:S01]  /*eb60*/  @P2 FMUL.FTZ R11, R82.reuse, 0.69314718246459960938 ;  /* 0x3f317218520b2820 */ /* 0x040fe20000410000 */
[----:B------:R-:W-:-:S06]  /*eb70*/  @P0 FMUL.FTZ R4, R82, 0.69314718246459960938 ;  /* 0x3f31721852040820 */ /* 0x000fcc0000410000 */
        /* <DEDUP_REMOVED lines=63> */
[----:B------:R-:W-:-:S06]  /*ef70*/  ULOP3.LUT UR11, UR11, UR4, URZ, 0x3c, !UPT ;  /* 0x000000040b0b7292 */ /* 0x000fcc000f8e3c3f */
[----:B------:R-:W-:Y:S01]  /*ef80*/  IMAD.U32 R148, RZ, RZ, UR11 ;  /* 0x0000000bff947e24 */ /* 0x000fe2000f8e00ff */
[----:B------:R-:W-:Y:S02]  /*ef90*/  WARPGROUP.DEPBAR.LE gsb0, 0x0 ;  /* 0x00008000000079c5 */ /* 0x000fe40000010000 */
        /* <DEDUP_REMOVED lines=49> */
.L_x_9785:
        /* <DEDUP_REMOVED lines=11> */
[----:B------:R-:W-:Y:S01]  /*f360*/  SHF.R.S32.HI R54, RZ, 0x1f, R51 ;  /* 0x0000001fff367819 */ /* 0x000fe20000011433 */
[----:B------:R-:W-:Y:S01]  /*f370*/  USHF.R.S32.HI UR5, URZ, 0x1f, UR43 ;  /* 0x0000001f3f057899 */ /* 0x000fe2000801142b */
[----:B------:R-:W-:Y:S02]  /*f380*/  LOP3.LUT R10, R17, 0x180, RZ, 0xc0, !PT ;  /* 0x00000180110a7812 */ /* 0x000fe400078ec0ff */
[----:B------:R-:W-:Y:S01]  /*f390*/  IADD3 R5, P5, R150, 0x20, RZ ;  /* 0x0000002096057810 */ /* 0x000fe20007fbe0ff */
[----:B------:R-:W-:Y:S01]  /*f3a0*/  ULDC.64 UR6, c[0x0][0xb70] ;  /* 0x0002dc0000067ab9 */ /* 0x000fe20000000a00 */
[----:B------:R-:W-:Y:S01]  /*f3b0*/  SHF.R.U64 R10, R10, 0x3, RZ ;  /* 0x000000030a0a7819 */ /* 0x000fe200000012ff */
[----:B------:R-:W-:Y:S01]  /*f3c0*/  UIMAD UR5, UR5, UR6, URZ ;  /* 0x00000006050572a4 */ /* 0x000fe2000f8e023f */
[----:B------:R-:W-:Y:S01]  /*f3d0*/  LOP3.LUT R8, R5, 0x180, RZ, 0xc0, !PT ;  /* 0x0000018005087812 */ /* 0x000fe200078ec0ff */
[----:B------:R-:W-:Y:S01]  /*f3e0*/  UIMAD.WIDE.U32 UR8, UR43, UR6, URZ ;  /* 0x000000062b0872a5 */ /* 0x000fe2000f8e003f */
[----:B------:R-:W-:Y:S01]  /*f3f0*/  LOP3.LUT R10, R10, R17, RZ, 0x3c, !PT ;  /* 0x000000110a0a7212 */ /* 0x000fe200078e3cff */
[----:B------:R-:W-:Y:S01]  /*f400*/  UIMAD UR5, UR43, UR7, UR5 ;  /* 0x000000072b0572a4 */ /* 0x000fe2000f8e0205 */
[----:B------:R-:W-:Y:S01]  /*f410*/  LEA.HI R17, R54, R51, RZ, 0x7 ;  /* 0x0000003336117211 */ /* 0x000fe200078f38ff */
[----:B------:R-:W-:Y:S01]  /*f420*/  USHF.R.S32.HI UR6, URZ, 0x1f, UR44 ;  /* 0x0000001f3f067899 */ /* 0x000fe2000801142c */
[----:B------:R-:W-:Y:S01]  /*f430*/  SHF.R.U64 R8, R8, 0x3, RZ ;  /* 0x0000000308087819 */ /* 0x000fe200000012ff */
[----:B------:R-:W-:Y:S01]  /*f440*/  UIADD3 UR5, UR9, UR5, URZ ;  /* 0x0000000509057290 */ /* 0x000fe2000fffe03f */
[----:B------:R-:W-:Y:S01]  /*f450*/  LOP3.LUT R58, R17, 0xffffff80, RZ, 0xc0, !PT ;  /* 0xffffff80113a7812 */ /* 0x000fe200078ec0ff */
[----:B------:R-:W-:Y:S01]  /*f460*/  ULDC.64 UR10, c[0x0][0x208] ;  /* 0x00008200000a7ab9 */ /* 0x000fe20000000a00 */
[----:B------:R-:W-:-:S02]  /*f470*/  LOP3.LUT R8, R8, R5, RZ, 0x3c, !PT ;  /* 0x0000000508087212 */ /* 0x000fc400078e3cff */
[C---:B------:R-:W-:Y:S01]  /*f480*/  LOP3.LUT R5, R150.reuse, 0x180, RZ, 0xc0, !PT ;  /* 0x0000018096057812 */ /* 0x040fe200078ec0ff */
[----:B------:R-:W-:Y:S01]  /*f490*/  IMAD.IADD R58, R51, 0x1, -R58 ;  /* 0x00000001333a7824 */ /* 0x000fe200078e0a3a */
[C---:B------:R-:W-:Y:S02]  /*f4a0*/  IADD3 R35, P1, R150.reuse, 0x6020, RZ ;  /* 0x0000602096237810 */ /* 0x040fe40007f3e0ff */
[----:B------:R-:W-:Y:S02]  /*f4b0*/  IADD3 R27, P3, R150, 0x3020, RZ ;  /* 0x00003020961b7810 */ /* 0x000fe40007f7e0ff */
[----:B------:R-:W-:Y:S02]  /*f4c0*/  LOP3.LUT P0, RZ, R58, 0x3, RZ, 0xc0, !PT ;  /* 0x000000033aff7812 */ /* 0x000fe4000780c0ff */
[----:B------:R-:W-:Y:S01]  /*f4d0*/  SHF.R.U64 R5, R5, 0x3, RZ ;  /* 0x0000000305057819 */ /* 0x000fe200000012ff */
[----:B------:R-:W1:Y:S01]  /*f4e0*/  LDC.64 R58, c[0x0][0xb78] ;  /* 0x0002de00ff3a7b82 */ /* 0x000e620000000a00 */
[----:B------:R-:W-:-:S02]  /*f4f0*/  LOP3.LUT R34, R35, 0x180, RZ, 0xc0, !PT ;  /* 0x0000018023227812 */ /* 0x000fc400078ec0ff */
[----:B------:R-:W-:Y:S02]  /*f500*/  LOP3.LUT R26, R27, 0x180, RZ, 0xc0, !PT ;  /* 0x000001801b1a7812 */ /* 0x000fe400078ec0ff */
[----:B------:R-:W-:Y:S01]  /*f510*/  LOP3.LUT R4, R5, R150, RZ, 0x3c, !PT ;  /* 0x0000009605047212 */ /* 0x000fe200078e3cff */
[----:B------:R-:W-:Y:S01]  /*f520*/  IMAD.MOV.U32 R5, RZ, RZ, R151 ;  /* 0x000000ffff057224 */ /* 0x000fe200078e0097 */
[----:B------:R-:W-:Y:S02]  /*f530*/  SHF.R.U64 R34, R34, 0x3, RZ ;  /* 0x0000000322227819 */ /* 0x000fe400000012ff */
[----:B------:R-:W-:Y:S02]  /*f540*/  SHF.R.U64 R26, R26, 0x3, RZ ;  /* 0x000000031a1a7819 */ /* 0x000fe400000012ff */
[----:B------:R-:W-:Y:S02]  /*f550*/  IADD3 R31, P2, R150, 0x6000, RZ ;  /* 0x00006000961f7810 */ /* 0x000fe40007f5e0ff */
[----:B------:R-:W-:-:S02]  /*f560*/  LOP3.LUT R34, R34, R35, RZ, 0x3c, !PT ;  /* 0x0000002322227212 */ /* 0x000fc400078e3cff */
[----:B------:R-:W-:Y:S02]  /*f570*/  MOV R35, R4 ;  /* 0x0000000400237202 */ /* 0x000fe40000000f00 */
[----:B------:R-:W-:Y:S02]  /*f580*/  F2FP.BF16.F32.PACK_AB R4, R77, R80 ;  /* 0x000000504d04723e */ /* 0x000fe400000010ff */
[----:B------:R-:W-:Y:S02]  /*f590*/  F2FP.BF16.F32.PACK_AB R5, R11, R78 ;  /* 0x0000004e0b05723e */ /* 0x000fe400000010ff */
[----:B------:R-:W-:Y:S01]  /*f5a0*/  F2FP.BF16.F32.PACK_AB R6, R6, R9 ;  /* 0x000000090606723e */ /* 0x000fe200000010ff */
[--C-:B------:R-:W-:Y:S01]  /*f5b0*/  IMAD.X R9, RZ, RZ, R151.reuse, P5 ;  /* 0x000000ffff097224 */ /* 0x100fe200028e0697 */
[----:B------:R-:W-:Y:S02]  /*f5c0*/  F2FP.BF16.F32.PACK_AB R7, R7, R76 ;  /* 0x0000004c0707723e */ /* 0x000fe400000010ff */
[----:B------:R-:W-:Y:S01]  /*f5d0*/  LOP3.LUT R26, R26, R27, RZ, 0x3c, !PT ;  /* 0x0000001b1a1a7212 */ /* 0x000fe200078e3cff */
[----:B------:R-:W-:Y:S01]  /*f5e0*/  IMAD.X R27, RZ, RZ, R151, P3 ;  /* 0x000000ffff1b7224 */ /* 0x000fe200018e0697 */
[----:B------:R-:W-:Y:S01]  /*f5f0*/  LOP3.LUT R30, R31, 0x180, RZ, 0xc0, !PT ;  /* 0x000001801f1e7812 */ /* 0x000fe200078ec0ff */
[----:B------:R2:W-:Y:S01]  /*f600*/  STSM.16.M88.4 [R35], R4 ;  /* 0x0000000423007844 */ /* 0x0005e20000000200 */
[----:B------:R-:W-:-:S02]  /*f610*/  IADD3.X R11, RZ, R151, RZ, P4, !PT ;  /* 0x00000097ff0b7210 */ /* 0x000fc400027fe4ff */
[----:B------:R-:W-:Y:S02]  /*f620*/  SHF.R.U64 R30, R30, 0x3, RZ ;  /* 0x000000031e1e7819 */ /* 0x000fe400000012ff */
[----:B------:R-:W-:Y:S01]  /*f630*/  MOV R17, R26 ;  /* 0x0000001a00117202 */ /* 0x000fe20000000f00 */
[----:B------:R-:W-:Y:S01]  /*f640*/  IMAD.U32 R26, RZ, RZ, UR8 ;  /* 0x00000008ff1a7e24 */ /* 0x000fe2000f8e00ff */
[----:B------:R-:W-:Y:S01]  /*f650*/  MOV R27, UR9 ;  /* 0x00000009001b7c02 */ /* 0x000fe20008000f00 */
[----:B------:R-:W-:Y:S01]  /*f660*/  IMAD.U32 R27, RZ, RZ, UR5 ;  /* 0x00000005ff1b7e24 */ /* 0x000fe2000f8e00ff */
[----:B------:R-:W-:Y:S01]  /*f670*/  LOP3.LUT R30, R30, R31, RZ, 0x3c, !PT ;  /* 0x0000001f1e1e7212 */ /* 0x000fe200078e3cff */
[----:B------:R-:W-:Y:S01]  /*f680*/  IMAD.X R31, RZ, RZ, R151, P2 ;  /* 0x000000ffff1f7224 */ /* 0x000fe200010e0697 */
[----:B------:R-:W-:Y:S01]  /*f690*/  LEA.HI R62, R54, R51, RZ, 0x5 ;  /* 0x00000033363e7211 */ /* 0x000fe200078f28ff */
[C---:B-1----:R-:W-:Y:S01]  /*f6a0*/  IMAD.WIDE.U32 R26, R58.reuse, UR44, R26 ;  /* 0x0000002c3a1a7c25 */ /* 0x042fe2000f8e001a */
[----:B------:R-:W-:Y:S01]  /*f6b0*/  MOV R54, R10 ;  /* 0x0000000a00367202 */ /* 0x000fe20000000f00 */
[----:B------:R-:W-:Y:S01]  /*f6c0*/  ULDC UR5, c[0x0][0xa88] ;  /* 0x0002a20000057ab9 */ /* 0x000fe20000000800 */
[----:B------:R-:W-:Y:S01]  /*f6d0*/  F2FP.BF16.F32.PACK_AB R10, R41, R36 ;  /* 0x00000024290a723e */ /* 0x000fe200000010ff */
[----:B--2---:R-:W-:Y:S01]  /*f6e0*/  IMAD.X R35, RZ, RZ, R151, P1 ;  /* 0x000000ffff237224 */ /* 0x004fe200008e0697 */
[----:B------:R-:W-:Y:S01]  /*f6f0*/  MOV R30, R30 ;  /* 0x0000001e001e7202 */ /* 0x000fe20000000f00 */
[----:B------:R-:W-:Y:S01]  /*f700*/  IMAD R4, R58, UR6, RZ ;  /* 0x000000063a047c24 */ /* 0x000fe2000f8e02ff */
[----:B------:R-:W-:Y:S01]  /*f710*/  MOV R55, R8 ;  /* 0x0000000800377202 */ /* 0x000fe20000000f00 */
[----:B------:R-:W-:Y:S01]  /*f720*/  ULDC.64 UR6, c[0x0][0xb40] ;  /* 0x0002d00000067ab9 */ /* 0x000fe20000000a00 */
[----:B------:R-:W-:Y:S01]  /*f730*/  MOV R34, R34 ;  /* 0x0000002200227202 */ /* 0x000fe20000000f00 */
        /* <DEDUP_REMOVED lines=10> */
[----:B------:R-:W-:Y:S02]  /*f7e0*/  F2FP.BF16.F32.PACK_AB R8, R40, R37 ;  /* 0x000000252808723e */ /* 0x000fe400000010ff */
[----:B------:R-:W-:Y:S01]  /*f7f0*/  F2FP.BF16.F32.PACK_AB R9, R56, R57 ;  /* 0x000000393809723e */ /* 0x000fe200000010ff */
[----:B------:R1:W-:Y:S01]  /*f800*/  STSM.16.M88.4 [R55], R4 ;  /* 0x0000000437007844 */ /* 0x0003e20000000200 */
[----:B------:R-:W-:-:S02]  /*f810*/  F2FP.BF16.F32.PACK_AB R11, R52, R53 ;  /* 0x00000035340b723e */ /* 0x000fc400000010ff */
[----:B------:R-:W-:Y:S02]  /*f820*/  ISETP.GE.OR P0, PT, R36, UR5, P0 ;  /* 0x0000000524007c0c */ /* 0x000fe40008706670 */
[----:B------:R-:W-:Y:S01]  /*f830*/  F2FP.BF16.F32.PACK_AB R12, R13, R12 ;  /* 0x0000000c0d0c723e */ /* 0x000fe200000010ff */
[----:B------:R-:W-:Y:S01]  /*f840*/  STSM.16.M88.4 [R54], R8 ;  /* 0x0000000836007844 */ /* 0x000fe20000000200 */
[----:B------:R-:W-:Y:S02]  /*f850*/  F2FP.BF16.F32.PACK_AB R14, R15, R14 ;  /* 0x0000000e0f0e723e */ /* 0x000fe400000010ff */
[----:B------:R-:W-:Y:S02]  /*f860*/  IADD3.X R36, R31, R27, R51, P2, !PT ;  /* 0x0000001b1f247210 */ /* 0x000fe400017fe433 */
        /* <DEDUP_REMOVED lines=12> */
[----:B-1----:R-:W-:Y:S02]  /*f930*/  SHF.R.S32.HI R6, RZ, 0x5, R62 ;  /* 0x00000005ff067819 */ /* 0x002fe4000001143e */
[C---:B------:R-:W-:Y:S01]  /*f940*/  LEA R4, P2, R35.reuse, UR6, 0x2 ;  /* 0x0000000623047c11 */ /* 0x040fe2000f8410ff */
[----:B------:R-:W-:Y:S03]  /*f950*/  STSM.16.M88.4 [R34], R24 ;  /* 0x0000001822007844 */ /* 0x000fe60000000200 */
        /* <DEDUP_REMOVED lines=39> */
.L_x_9819:
[----:B------:R-:W-:Y:S05]  /*fbd0*/  BSYNC B0 ;  /* 0x0000000000007941 */ /* 0x000fea0003800000 */
.L_x_9818:
[----:B------:R-:W-:Y:S05]  /*fbe0*/  BRA `(.L_x_9817) ;  /* 0x00000004009c7947 */ /* 0x000fea0003800000 */
.L_x_9816:
[----:B------:R-:W1:Y:S01]  /*fbf0*/  LDC R14, c[0x0][0xdac] ;  /* 0x00036b00ff0e7b82 */ /* 0x000e620000000800 */
[----:B------:R-:W-:Y:S01]  /*fc00*/  ISETP.GT.AND P0, PT, R51, 0xbf, PT ;  /* 0x000000bf3300780c */ /* 0x000fe20003f04270 */
[----:B------:R-:W-:Y:S01]  /*fc10*/  USHF.R.S32.HI UR5, URZ, 0x1f, UR43 ;  /* 0x0000001f3f057899 */ /* 0x000fe2000801142b */
[----:B------:R-:W-:Y:S01]  /*fc20*/  SHF.R.S32.HI R0, RZ, 0x1f, R51 ;  /* 0x0000001fff007819 */ /* 0x000fe20000011433 */
[----:B------:R-:W-:Y:S01]  /*fc30*/  USHF.R.S32.HI UR6, URZ, 0x1f, UR44 ;  /* 0x0000001f3f067899 */ /* 0x000fe2000801142c */
[----:B------:R-:W-:Y:S02]  /*fc40*/  BSSY B0, `(.L_x_9820) ;  /* 0x000001d000007945 */ /* 0x000fe40003800000 */
[----:B------:R-:W-:Y:S01]  /*fc50*/  LEA.HI R15, R0, R51, RZ, 0x2 ;  /* 0x00000033000f7211 */ /* 0x000fe200078f10ff */
[----:B------:R-:W2:Y:S03]  /*fc60*/  LDC R20, c[0x0][0xa88] ;  /* 0x0002a200ff147b82 */ /* 0x000ea60000000800 */
[----:B------:R-:W-:-:S05]  /*fc70*/  LOP3.LUT R0, R15, 0x1ffffffc, RZ, 0xc0, !PT ;  /* 0x1ffffffc0f007812 */ /* 0x000fca00078ec0ff */
[----:B------:R-:W3:Y:S01]  /*fc80*/  LDC.64 R10, c[0x0][0xae0] ;  /* 0x0002b800ff0a7b82 */ /* 0x000ee20000000a00 */
[----:B------:R-:W-:-:S07]  /*fc90*/  IMAD.IADD R51, R51, 0x1, -R0 ;  /* 0x0000000133337824 */ /* 0x000fce00078e0a00 */
[----:B------:R-:W4:Y:S01]  /*fca0*/  LDC.64 R12, c[0x0][0xae8] ;  /* 0x0002ba00ff0c7b82 */ /* 0x000f220000000a00 */
[----:B------:R-:W-:Y:S05]  /*fcb0*/  @P0 BRA `(.L_x_9821) ;  /* 0x0000000000540947 */ /* 0x000fea0003800000 */
[----:B------:R-:W-:Y:S01]  /*fcc0*/  IADD3 R4, R17, -0x80, R2 ;  /* 0xffffff8011047810 */ /* 0x000fe20007ffe002 */
[----:B------:R-:W-:-:S03]  /*fcd0*/  ULDC UR7, c[0x0][0xa88] ;  /* 0x0002a20000077ab9 */ /* 0x000fc60000000800 */
[----:B------:R-:W-:-:S13]  /*fce0*/  ISETP.GE.AND P0, PT, R4, UR7, PT ;  /* 0x0000000704007c0c */ /* 0x000fda000bf06270 */
[----:B------:R-:W-:Y:S05]  /*fcf0*/  @P0 BRA `(.L_x_9821) ;  /* 0x0000000000440947 */ /* 0x000fea0003800000 */
[----:B------:R-:W5:Y:S01]  /*fd00*/  LDC.64 R6, c[0x0][0xb70] ;  /* 0x0002dc00ff067b82 */ /* 0x000f620000000a00 */
[----:B------:R-:W-:Y:S01]  /*fd10*/  SHF.R.S32.HI R5, RZ, 0x1f, R4 ;  /* 0x0000001fff057819 */ /* 0x000fe20000011404 */
[----:B------:R-:W-:Y:S01]  /*fd20*/  ULDC.64 UR8, c[0x0][0xb40] ;  /* 0x0002d00000087ab9 */ /* 0x000fe20000000a00 */
[----:B------:R-:W-:-:S05]  /*fd30*/  ULDC.64 UR10, c[0x0][0x208] ;  /* 0x00008200000a7ab9 */ /* 0x000fca0000000a00 */
[----:B------:R-:W1:Y:S01]  /*fd40*/  LDC.64 R8, c[0x0][0xb78] ;  /* 0x0002de00ff087b82 */ /* 0x000e620000000a00 */
[C---:B-----5:R-:W-:Y:S02]  /*fd50*/  IMAD R0, R6.reuse, UR5, RZ ;  /* 0x0000000506007c24 */ /* 0x060fe4000f8e02ff */
[----:B------:R-:W-:-:S04]  /*fd60*/  IMAD.WIDE.U32 R4, R6, UR43, R4 ;  /* 0x0000002b06047c25 */ /* 0x000fc8000f8e0004 */
[----:B------:R-:W-:Y:S02]  /*fd70*/  IMAD R3, R7, UR43, R0 ;  /* 0x0000002b07037c24 */ /* 0x000fe4000f8e0200 */
[----:B-1----:R-:W-:-:S03]  /*fd80*/  IMAD R0, R8, UR6, RZ ;  /* 0x0000000608007c24 */ /* 0x002fc6000f8e02ff */
        /* <DEDUP_REMOVED lines=8> */
.L_x_9821:
[----:B------:R-:W-:Y:S05]  /*fe10*/  BSYNC B0 ;  /* 0x0000000000007941 */ /* 0x000fea0003800000 */
.L_x_9820:
[----:B------:R-:W-:Y:S01]  /*fe20*/  R2UR UR7, R147 ;  /* 0x00000000930772ca */ /* 0x000fe200000e0000 */
[----:B---3--:R-:W-:Y:S01]  /*fe30*/  IMAD R0, R10, UR5, RZ ;  /* 0x000000050a007c24 */ /* 0x008fe2000f8e02ff */
[----:B------:R-:W-:Y:S01]  /*fe40*/  SHF.R.S32.HI R4, RZ, 0x2, R15 ;  /* 0x00000002ff047819 */ /* 0x000fe2000001140f */
[----:B------:R-:W-:Y:S01]  /*fe50*/  IMAD.SHL.U32 R8, R51, 0x8, RZ ;  /* 0x0000000833087824 */ /* 0x000fe200078e00ff */
[----:B------:R-:W-:Y:S01]  /*fe60*/  BSSY B0, `(.L_x_9822) ;  /* 0x0000026000007945 */ /* 0x000fe20003800000 */
[----:B-1----:R-:W-:Y:S01]  /*fe70*/  IMAD R3, R11, UR43, R0 ;  /* 0x0000002b0b037c24 */ /* 0x002fe2000f8e0200 */
[----:B------:R-:W-:Y:S02]  /*fe80*/  IADD3 R0, R4, 0x60, RZ ;  /* 0x0000006004007810 */ /* 0x000fe40007ffe0ff */
[----:B------:R-:W-:-:S05]  /*fe90*/  SHF.R.S32.HI R9, RZ, 0x1f, R8 ;  /* 0x0000001fff097819 */ /* 0x000fca0000011408 */
[----:B------:R-:W-:Y:S01]  /*fea0*/  ULOP3.LUT UR5, URZ, UR7, URZ, 0x33, !UPT ;  /* 0x000000073f057292 */ /* 0x000fe2000f8e333f */
[----:B------:R-:W-:-:S04]  /*feb0*/  IMAD.WIDE.U32 R6, R10, UR43, R8 ;  /* 0x0000002b0a067c25 */ /* 0x000fc8000f8e0008 */
[----:B----4-:R-:W-:Y:S02]  /*fec0*/  IMAD R10, R12, UR6, RZ ;  /* 0x000000060c0a7c24 */ /* 0x010fe4000f8e02ff */
[----:B------:R-:W-:Y:S02]  /*fed0*/  VIADD R15, R14, UR5 ;  /* 0x000000050e0f7c36 */ /* 0x000fe40008000000 */
[----:B------:R-:W-:Y:S02]  /*fee0*/  IMAD.IADD R7, R7, 0x1, R3 ;  /* 0x0000000107077824 */ /* 0x000fe400078e0203 */
[----:B--2---:R-:W-:Y:S02]  /*fef0*/  IMAD R5, R15, -0xc0, R20 ;  /* 0xffffff400f057824 */ /* 0x004fe400078e0214 */
[----:B------:R-:W-:Y:S02]  /*ff00*/  IMAD R3, R13, UR44, R10 ;  /* 0x0000002c0d037c24 */ /* 0x000fe4000f8e020a */
[----:B------:R-:W-:Y:S01]  /*ff10*/  IMAD.WIDE.U32 R10, R12, UR44, R6 ;  /* 0x0000002c0c0a7c25 */ /* 0x000fe2000f8e0006 */
[----:B------:R-:W-:-:S02]  /*ff20*/  ISETP.GE.AND P0, PT, R4, R5, PT ;  /* 0x000000050400720c */ /* 0x000fc40003f06270 */
[----:B------:R-:W-:Y:S01]  /*ff30*/  ISETP.GE.AND P3, PT, R0, R5, PT ;  /* 0x000000050000720c */ /* 0x000fe20003f66270 */
[----:B------:R-:W-:Y:S01]  /*ff40*/  IMAD.IADD R13, R11, 0x1, R3 ;  /* 0x000000010b0d7824 */ /* 0x000fe200078e0203 */
[----:B------:R-:W-:-:S03]  /*ff50*/  SHF.R.S32.HI R5, RZ, 0x1f, R4 ;  /* 0x0000001fff057819 */ /* 0x000fc60000011404 */
[----:B------:R-:W-:-:S06]  /*ff60*/  IMAD.WIDE R6, R15, 0xc0, R4 ;  /* 0x000000c00f067825 */ /* 0x000fcc00078e0204 */
[----:B------:R-:W-:Y:S05]  /*ff70*/  @P0 BRA `(.L_x_9823) ;  /* 0x0000000000500947 */ /* 0x000fea0003800000 */
        /* <DEDUP_REMOVED lines=20> */
.L_x_9823:
[----:B------:R-:W-:Y:S05]  /*100c0*/  BSYNC B0 ;  /* 0x0000000000007941 */ /* 0x000fea0003800000 */
.L_x_9822:
[----:B------:R-:W-:Y:S04]  /*100d0*/  BSSY B0, `(.L_x_9817) ;  /* 0x0000018000007945 */ /* 0x000fe80003800000 */
[----:B------:R-:W-:Y:S05]  /*100e0*/  @P3 BRA `(.L_x_9824) ;  /* 0x0000000000583947 */ /* 0x000fea0003800000 */
[----:B------:R-:W-:Y:S01]  /*100f0*/  IADD3 R3, P0, R6, 0x60, RZ ;  /* 0x0000006006037810 */ /* 0x000fe20007f1e0ff */
[----:B------:R-:W-:Y:S01]  /*10100*/  ULDC UR5, c[0x0][0xa8c] ;  /* 0x0002a30000057ab9 */ /* 0x000fe20000000800 */
[----:B------:R-:W-:Y:S01]  /*10110*/  MOV R5, R13 ;  /* 0x0000000d00057202 */ /* 0x000fe20000000f00 */
[----:B------:R-:W-:Y:S01]  /*10120*/  ULDC.64 UR6, c[0x0][0xad8] ;  /* 0x0002b60000067ab9 */ /* 0x000fe20000000a00 */
[----:B------:R-:W-:Y:S01]  /*10130*/  IMAD.MOV.U32 R4, RZ, RZ, R10 ;  /* 0x000000ffff047224 */ /* 0x000fe200078e000a */
[C---:B------:R-:W-:Y:S01]  /*10140*/  ISETP.GE.AND P1, PT, R8.reuse, UR5, PT ;  /* 0x0000000508007c0c */ /* 0x040fe2000bf26270 */
[----:B------:R-:W-:Y:S01]  /*10150*/  IMAD.X R6, RZ, RZ, R7, P0 ;  /* 0x000000ffff067224 */ /* 0x000fe200000e0607 */
[----:B------:R-:W-:Y:S01]  /*10160*/  ULDC.64 UR8, c[0x0][0x208] ;  /* 0x0000820000087ab9 */ /* 0x000fe20000000a00 */
        /* <DEDUP_REMOVED lines=14> */
.L_x_9824:
[----:B------:R-:W-:Y:S05]  /*10250*/  BSYNC B0 ;  /* 0x0000000000007941 */ /* 0x000fea0003800000 */
.L_x_9817:
[----:B--2---:R-:W2:Y:S02]  /*10260*/  LDC R0, c[0x0][0xda8] ;  /* 0x00036a00ff007b82 */ /* 0x004ea40000000800 */
[----:B--2---:R-:W-:-:S13]  /*10270*/  ISETP.LE.AND P0, PT, R0, UR4, PT ;  /* 0x0000000400007c0c */ /* 0x004fda000bf03270 */
[----:B------:R-:W-:Y:S05]  /*10280*/  @!P0 BRA `(.L_x_9825) ;  /* 0xffffff0800f08947 */ /* 0x000fea000383ffff */
[----:B------:R-:W-:Y:S05]  /*10290*/  EXIT ;  /* 0x000000000000794d */ /* 0x000fea0003800000 */
.L_x_9781:
[----:B------:R-:W-:-:S08]  /*102a0*/  NOP ;  /* 0x0000000000007918 */ /* 0x000fd00000000000 */
[----:B------:R-:W1:-:S00]  /*102b0*/  USETMAXREG.DEALLOC.CTAPOOL 0x20 ;  /* 0x00000020000079c8 */ /* 0x000e4000080e0500 */
[----:B-1----:R-:W-:-:S05]  /*102c0*/  LOP3.LUT R16, R0, 0x3, RZ, 0xc0, !PT ;  /* 0x0000000300107812 */ /* 0x002fca00078ec0ff */
[----:B------:R-:W1:Y:S02]  /*102d0*/  SHFL.IDX PT, R0, R16, RZ, 0x1f ;  /* 0x00001fff10007589 */ /* 0x000e6400000e0000 */
[----:B-1----:R-:W-:-:S13]  /*102e0*/  ISETP.NE.AND P0, PT, R0, RZ, PT ;  /* 0x000000ff0000720c */ /* 0x002fda0003f05270 */
[----:B------:R-:W-:Y:S05]  /*102f0*/  @P0 EXIT ;  /* 0x000000000000094d */ /* 0x000fea0003800000 */
[----:B------:R-:W1:Y:S01]  /*10300*/  S2UR UR4, SR_CTAID.X ;  /* 0x00000000000479c3 */ /* 0x000e620000002500 */
[----:B------:R-:W-:Y:S01]  /*10310*/  IMAD.MOV.U32 R23, RZ, RZ, RZ ;  /* 0x000000ffff177224 */ /* 0x000fe200078e00ff */
[----:B------:R-:W-:Y:S01]  /*10320*/  MOV R22, 0x1 ;  /* 0x0000000100167802 */ /* 0x000fe20000000f00 */
[----:B------:R-:W-:-:S05]  /*10330*/  IMAD.MOV.U32 R19, RZ, RZ, RZ ;  /* 0x000000ffff137224 */ /* 0x000fca00078e00ff */
[----:B------:R-:W1:Y:S02]  /*10340*/  LDC R0, c[0x0][0xda8] ;  /* 0x00036a00ff007b82 */ /* 0x000e640000000800 */
[----:B-1----:R-:W-:-:S13]  /*10350*/  ISETP.LE.AND P0, PT, R0, UR4, PT ;  /* 0x0000000400007c0c */ /* 0x002fda000bf03270 */
[----:B------:R-:W-:Y:S05]  /*10360*/  @P0 BRA `(.L_x_9826) ;  /* 0x0000002c000c0947 */ /* 0x000fea0003800000 */
[----:B------:R-:W-:Y:S01]  /*10370*/  LOP3.LUT R27, R2, 0x1f, RZ, 0xc0, !PT ;  /* 0x0000001f021b7812 */ /* 0x000fe200078ec0ff */
[----:B------:R-:W-:Y:S01]  /*10380*/  IMAD.U32 R26, RZ, RZ, UR4 ;  /* 0x00000004ff1a7e24 */ /* 0x000fe2000f8e00ff */
[----:B------:R-:W-:Y:S01]  /*10390*/  MOV R23, RZ ;  /* 0x000000ff00177202 */ /* 0x000fe20000000f00 */
[----:B------:R-:W-:Y:S01]  /*103a0*/  IMAD.MOV.U32 R19, RZ, RZ, RZ ;  /* 0x000000ffff137224 */ /* 0x000fe200078e00ff */
[----:B------:R-:W-:Y:S01]  /*103b0*/  ULDC UR44, c[0x0][0xc] ;  /* 0x00000300002c7ab9 */ /* 0x000fe20000000800 */
[----:B------:R-:W-:Y:S01]  /*103c0*/  IMAD.MOV.U32 R22, RZ, RZ, 0x1 ;  /* 0x00000001ff167424 */ /* 0x000fe200078e00ff */
[----:B------:R-:W-:-:S06]  /*103d0*/  ULDC.64 UR38, c[0x0][0x198] ;  /* 0x0000660000267ab9 */ /* 0x000fcc0000000a00 */
.L_x_9874:
        /* <DEDUP_REMOVED lines=21> */
.L_x_9827:
[----:B------:R-:W-:Y:S01]  /*10530*/  ULDC UR9, c[0x0][0xdc4] ;  /* 0x0003710000097ab9 */ /* 0x000fe20000000800 */
[----:B------:R-:W-:Y:S01]  /*10540*/  UMOV UR7, UR8 ;  /* 0x0000000800077c82 */ /* 0x000fe20008000000 */
[----:B------:R-:W-:-:S11]  /*10550*/  UISETP.NE.AND UP0, UPT, UR9, 0x1, UPT ;  /* 0x000000010900788c */ /* 0x000fd6000bf05270 */
[----:B------:R-:W-:Y:S02]  /*10560*/  @UP0 ULDC.64 UR10, c[0x0][0xdc8] ;  /* 0x00037200000a0ab9 */ /* 0x000fe40000000a00 */
[----:B------:R-:W-:-:S04]  /*10570*/  UIMAD.WIDE.U32 UR4, UR8, UR10, URZ ;  /* 0x0000000a080472a5 */ /* 0x000fc8000f8e003f */
[----:B------:R-:W-:-:S04]  /*10580*/  @UP0 USHF.R.U32.HI UR7, URZ, UR11, UR5 ;  /* 0x0000000b3f070299 */ /* 0x000fc80008011605 */
[----:B------:R-:W-:-:S12]  /*10590*/  UIMAD UR4, UR7, UR9, URZ ;  /* 0x00000009070472a4 */ /* 0x000fd8000f8e023f */
.L_x_9828:
        /* <DEDUP_REMOVED lines=9> */
[----:B------:R-:W-:Y:S01]  /*10630*/  UIMAD UR41, UR5, 0xc0, URZ ;  /* 0x000000c0052978a4 */ /* 0x000fe2000f8e023f */
        /* <DEDUP_REMOVED lines=17> */
[----:B------:R-:W-:Y:S02]  /*10750*/  IMAD R2, R3, R4, R2 ;  /* 0x0000000403027224 */ /* 0x000fe400078e0202 */
[----:B------:R-:W-:-:S04]  /*10760*/  IMAD.HI R0, R0, 0x38e38e39, RZ ;  /* 0x38e38e3900007827 */ /* 0x000fc800078e02ff */
[----:B------:R-:W-:Y:S01]  /*10770*/  IMAD.HI R2, R2, 0x38e38e39, RZ ;  /* 0x38e38e3902027827 */ /* 0x000fe200078e02ff */
[----:B------:R-:W-:-:S04]  /*10780*/  SHF.R.U32.HI R3, RZ, 0x1f, R0 ;  /* 0x0000001fff037819 */ /* 0x000fc80000011600 */
[----:B------:R-:W-:Y:S02]  /*10790*/  SHF.R.U32.HI R5, RZ, 0x1f, R2 ;  /* 0x0000001fff057819 */ /* 0x000fe40000011602 */
[----:B------:R-:W-:Y:S02]  /*107a0*/  LEA.HI.SX32 R3, R0, R3, 0x1b ;  /* 0x0000000300037211 */ /* 0x000fe400078fdaff */
[----:B------:R-:W-:-:S04]  /*107b0*/  LEA.HI.SX32 R2, R2, R5, 0x1b ;  /* 0x0000000502027211 */ /* 0x000fc800078fdaff */
[----:B------:R-:W-:-:S04]  /*107c0*/  VIMNMX R25, R3, R2, PT ;  /* 0x0000000203197248 */ /* 0x000fc80003fe0100 */
[----:B------:R-:W-:-:S13]  /*107d0*/  ISETP.GT.AND P0, PT, R25, RZ, PT ;  /* 0x000000ff1900720c */ /* 0x000fda0003f04270 */
[----:B------:R-:W-:Y:S05]  /*107e0*/  @P0 BRA `(.L_x_9830) ;  /* 0x0000000000440947 */ /* 0x000fea0003800000 */
[----:B------:R-:W-:Y:S01]  /*107f0*/  ISETP.NE.AND P0, PT, R27, RZ, PT ;  /* 0x000000ff1b00720c */ /* 0x000fe20003f05270 */
[----:B------:R-:W-:-:S12]  /*10800*/  IMAD.MOV.U32 R13, RZ, RZ, R26 ;  /* 0x000000ffff0d7224 */ /* 0x000fd800078e001a */
        /* <DEDUP_REMOVED lines=15> */
.L_x_9830:
        /* <DEDUP_REMOVED lines=9> */
[----:B------:R-:W-:Y:S01]  /*10990*/  IMAD.U32 R4, RZ, RZ, UR4 ;  /* 0x00000004ff047e24 */ /* 0x000fe2000f8e00ff */
[----:B------:R-:W-:Y:S01]  /*109a0*/  MOV R5, UR5 ;  /* 0x0000000500057c02 */ /* 0x000fe20008000f00 */
[----:B------:R-:W-:Y:S01]  /*109b0*/  ULDC.64 UR4, c[0x4][0x50] ;  /* 0x0100140000047ab9 */ /* 0x000fe20000000a00 */
        /* <DEDUP_REMOVED lines=10> */
.L_x_9832:
[----:B------:R-:W-:-:S05]  /*10a60*/  VIADD R0, R24, 0x200 ;  /* 0x0000020018007836 */ /* 0x000fca0000000000 */
[----:B------:R-:W-:-:S13]  /*10a70*/  LOP3.LUT P0, RZ, R0, 0x1bf, RZ, 0xc0, !PT ;  /* 0x000001bf00ff7812 */ /* 0x000fda000780c0ff */
[----:B------:R-:W-:Y:S05]  /*10a80*/  @!P0 BRA `(.L_x_9833) ;  /* 0x00000000007c8947 */ /* 0x000fea0003800000 */
        /* <DEDUP_REMOVED lines=16> */
.L_x_9834:
[----:B------:R-:W1:Y:S01]  /*10b90*/  LDC.64 R2, c[0x4][R2] ;  /* 0x0100000002027b82 */ /* 0x000e620000000a00 */
[----:B------:R-:W-:Y:S01]  /*10ba0*/  ULDC.64 UR4, c[0x4][0x1b8] ;  /* 0x01006e0000047ab9 */ /* 0x000fe20000000a00 */
[----:B------:R-:W-:Y:S01]  /*10bb0*/  ULDC.64 UR6, c[0x4][0x1c0] ;  /* 0x0100700000067ab9 */ /* 0x000fe20000000a00 */
[----:B------:R-:W-:Y:S01]  /*10bc0*/  IMAD.U32 R4, RZ, RZ, UR4 ;  /* 0x00000004ff047e24 */ /* 0x000fe2000f8e00ff */
[----:B------:R-:W-:Y:S01]  /*10bd0*/  MOV R6, UR6 ;  /* 0x0000000600067c02 */ /* 0x000fe20008000f00 */
[----:B------:R-:W-:Y:S01]  /*10be0*/  IMAD.U32 R5, RZ, RZ, UR5 ;  /* 0x00000005ff057e24 */ /* 0x000fe2000f8e00ff */
[----:B------:R-:W-:Y:S01]  /*10bf0*/  ULDC.64 UR4, c[0x4][0x60] ;  /* 0x0100180000047ab9 */ /* 0x000fe20000000a00 */
[----:B------:R-:W-:Y:S01]  /*10c00*/  IMAD.U32 R7, RZ, RZ, UR7 ;  /* 0x00000007ff077e24 */ /* 0x000fe2000f8e00ff */
[----:B------:R-:W-:Y:S01]  /*10c10*/  MOV R12, 0x1 ;  /* 0x00000001000c7802 */ /* 0x000fe20000000f00 */
[----:B------:R-:W-:Y:S02]  /*10c20*/  IMAD.U32 R10, RZ, RZ, UR4 ;  /* 0x00000004ff0a7e24 */ /* 0x000fe4000f8e00ff */
[----:B------:R-:W-:-:S02]  /*10c30*/  IMAD.U32 R11, RZ, RZ, UR5 ;  /* 0x00000005ff0b7e24 */ /* 0x000fc4000f8e00ff */
[----:B------:R-:W-:Y:S02]  /*10c40*/  IMAD.MOV.U32 R8, RZ, RZ, 0x70 ;  /* 0x00000070ff087424 */ /* 0x000fe400078e00ff */
[----:B------:R-:W-:-:S07]  /*10c50*/  IMAD.MOV.U32 R13, RZ, RZ, RZ ;  /* 0x000000ffff0d7224 */ /* 0x000fce00078e00ff */
[----:B------:R-:W-:-:S07]  /*10c60*/  LEPC R20, `(.L_x_9833) ;  /* 0x000000001014794e */ /* 0x000fce0000000000 */
[----:B-1----:R-:W-:Y:S05]  /*10c70*/  CALL.ABS.NOINC R2 ;  /* 0x0000000002007343 */ /* 0x002fea0003c00000 */
.L_x_9833:
[----:B------:R-:W-:Y:S01]  /*10c80*/  ULDC.64 UR4, c[0x0][0x9f8] ;  /* 0x00027e0000047ab9 */ /* 0x000fe20000000a00 */
[----:B------:R-:W-:Y:S01]  /*10c90*/  IMAD.U32 R5, RZ, RZ, UR43 ;  /* 0x0000002bff057e24 */ /* 0x000fe2000f8e00ff */
[----:B------:R-:W-:Y:S01]  /*10ca0*/  ISETP.NE.U32.AND P0, PT, RZ, UR4, PT ;  /* 0x00000004ff007c0c */ /* 0x000fe2000bf05070 */
[----:B------:R-:W-:Y:S01]  /*10cb0*/  IMAD.U32 R0, RZ, RZ, UR43 ;  /* 0x0000002bff007e24 */ /* 0x000fe2000f8e00ff */
[----:B------:R-:W-:Y:S02]  /*10cc0*/  ULDC.64 UR6, c[0x0][0x208] ;  /* 0x0000820000067ab9 */ /* 0x000fe40000000a00 */
        /* <DEDUP_REMOVED lines=16> */
[----:B--2---:R-:W-:-:S02]  /*10dd0*/  IMAD.U32 R4, RZ, RZ, UR42 ;  /* 0x0000002aff047e24 */ /* 0x004fc4000f8e00ff */
[----:B------:R-:W-:-:S05]  /*10de0*/  VOTEU.ALL UP1, P1 ;  /* 0x00000000003f7886 */ /* 0x000fca0000820000 */
[----:B------:R-:W-:Y:S01]  /*10df0*/  @!UP1 UIADD3 UR4, UP0, UR38, 0x270, URZ ;  /* 0x0000027026049890 */ /* 0x000fe2000ff1e03f */
[----:B-1----:R-:W-:Y:S02]  /*10e00*/  ISETP.NE.AND P2, PT, R2, 0x1, PT ;  /* 0x000000010200780c */ /* 0x002fe40003f45270 */
[----:B------:R-:W1:Y:S01]  /*10e10*/  LDC.64 R2, c[0x0][0x3f8] ;  /* 0x0000fe00ff027b82 */ /* 0x000e620000000a00 */
[----:B------:R-:W-:-:S09]  /*10e20*/  @!UP1 UIADD3.X UR5, URZ, UR39, URZ, UP0, !UPT ;  /* 0x000000273f059290 */ /* 0x000fd200087fe43f */
[----:B------:R2:W-:Y:S01]  /*10e30*/  @!UP1 UTMAPF.L2.4D [UR40], [UR4] ;  /* 0x00000028040095b8 */ /* 0x0005e20008018000 */
[----:B------:R-:W4:Y:S01]  /*10e40*/  @P2 LDC R6, c[0x0][0x42c] ;  /* 0x00010b00ff062b82 */ /* 0x000f220000000800 */
[----:B------:R2:W-:Y:S07]  /*10e50*/  @!UP1 UTMAPF.L2.4D [UR8], [UR4] ;  /* 0x00000008040095b8 */ /* 0x0005ee0008018000 */
[----:B------:R-:W5:Y:S01]  /*10e60*/  @P2 LDC R8, c[0x0][0x430] ;  /* 0x00010c00ff082b82 */ /* 0x000f620000000800 */
[----:B-1----:R-:W-:Y:S01]  /*10e70*/  ISETP.NE.U32.AND P0, PT, R2, RZ, PT ;  /* 0x000000ff0200720c */ /* 0x002fe20003f05070 */
[----:B------:R2:W-:Y:S03]  /*10e80*/  @!UP1 UTMAPF.L2.4D [UR12], [UR4] ;  /* 0x0000000c040095b8 */ /* 0x0005e60008018000 */
[----:B------:R-:W-:Y:S01]  /*10e90*/  ISETP.NE.AND.EX P0, PT, R3, RZ, PT, P0 ;  /* 0x000000ff0300720c */ /* 0x000fe20003f05300 */
[----:B----4-:R-:W-:Y:S01]  /*10ea0*/  @P2 IMAD.HI.U32 R5, R6, UR42, RZ ;  /* 0x0000002a06052c27 */ /* 0x010fe2000f8e00ff */
[----:B------:R-:W-:-:S04]  /*10eb0*/  IADD3 R6, R25, -0x1, RZ ;  /* 0xffffffff19067810 */ /* 0x000fc80007ffe0ff */
[----:B-----5:R-:W-:Y:S01]  /*10ec0*/  @P2 SHF.R.U32.HI R4, RZ, R8, R5 ;  /* 0x00000008ff042219 */ /* 0x020fe20000011605 */
[----:B------:R-:W-:Y:S01]  /*10ed0*/  IMAD.MOV.U32 R5, RZ, RZ, R6 ;  /* 0x000000ffff057224 */ /* 0x000fe200078e0006 */
[----:B---3--:R-:W-:Y:S01]  /*10ee0*/  SEL R9, R0, RZ, !P0 ;  /* 0x000000ff00097207 */ /* 0x008fe20004000000 */
[----:B--2---:R-:W-:Y:S06]  /*10ef0*/  BRA.DIV UR6, `(.L_x_9835) ;  /* 0x0000002606887947 */ /* 0x004fec000b800000 */
.L_x_9886:
[----:B------:R-:W-:Y:S01]  /*10f00*/  UMOV UR4, 0xffffffff ;  /* 0xffffffff00047882 */ /* 0x000fe20000000000 */
[----:B------:R-:W-:Y:S02]  /*10f10*/  SHF.R.S32.HI R8, RZ, 0x1f, R0 ;  /* 0x0000001fff087819 */ /* 0x000fe40000011400 */
[----:B------:R-:W-:Y:S05]  /*10f20*/  BRA.DIV UR4, `(.L_x_9836) ;  /* 0x00000026049c7947 */ /* 0x000fea000b800000 */
[----:B------:R-:W-:-:S13]  /*10f30*/  ELECT P6, URZ, PT ;  /* 0x00000000003f782f */ /* 0x000fda00038c0000 */
.L_x_9889:
[----:B------:R-:W-:Y:S05]  /*10f40*/  @!P6 BRA `(.L_x_9837) ;  /* 0x0000000000ece947 */ /* 0x000fea0003800000 */
[----:B------:R-:W-:Y:S01]  /*10f50*/  IMAD R13, R19, 0x8, R24 ;  /* 0x00000008130d7824 */ /* 0x000fe200078e0218 */
[----:B------:R-:W-:Y:S01]  /*10f60*/  SHF.L.U32 R12, R22, 0x1f, RZ ;  /* 0x0000001f160c7819 */ /* 0x000fe200000006ff */
        /* <DEDUP_REMOVED lines=21> */
.L_x_9838:
[----:B------:R-:W2:Y:S01]  /*110c0*/  SYNCS.PHASECHK.TRANS64.TRYWAIT P2, [R13+URZ+0x31c40], R12 ;  /* 0x031c400c0d0075a7 */ /* 0x000ea2000804017f */
[----:B------:R-:W-:Y:S01]  /*110d0*/  ISETP.NE.AND P3, PT, R18, RZ, PT ;  /* 0x000000ff1200720c */ /* 0x000fe20003f65270 */
[----:B--2---:R-:W-:-:S12]  /*110e0*/  @!P2 BRA `(.L_x_9839) ;  /* 0x00000024004ca947 */ /* 0x004fd80003800000 */
.L_x_9890:
[----:B------:R-:W-:Y:S05]  /*110f0*/  @P3 BRA `(.L_x_9840) ;  /* 0x0000000000143947 */ /* 0x000fea0003800000 */
[----:B------:R-:W-:Y:S01]  /*11100*/  ISETP.NE.AND P2, PT, R27, RZ, PT ;  /* 0x000000ff1b00720c */ /* 0x000fe20003f45270 */
[----:B-1----:R-:W-:-:S04]  /*11110*/  IMAD.MOV.U32 R6, RZ, RZ, 0x6c00 ;  /* 0x00006c00ff067424 */ /* 0x002fc800078e00ff */
[----:B------:R3:W-:Y:S08]  /*11120*/  SYNCS.ARRIVE.TRANS64 RZ, [R13+URZ+0x31c30], R6 ;  /* 0x031c30060dff79a7 */ /* 0x0007f0000800003f */
[----:B------:R-:W-:Y:S05]  /*11130*/  @!P2 BRA `(.L_x_9840) ;  /* 0x000000000004a947 */ /* 0x000fea0003800000 */
[----:B------:R-:W-:Y:S01]  /*11140*/  BPT.TRAP 0x1 ;  /* 0x000000040000795c */ /* 0x000fe20000300000 */
.L_x_9840:
[----:B-1-3--:R-:W-:Y:S01]  /*11150*/  IMAD R6, R19, 0x6c00, R24 ;  /* 0x00006c0013067824 */ /* 0x00afe200078e0218 */
        /* <DEDUP_REMOVED lines=26> */
.L_x_9837:
[----:B------:R-:W-:Y:S05]  /*11300*/  WARPSYNC.ALL ;  /* 0x0000000000007948 */ /* 0x000fea0003800000 */
[----:B------:R-:W-:Y:S01]  /*11310*/  ELECT P2, URZ, PT ;  /* 0x00000000003f782f */ /* 0x000fe20003840000 */
[----:B------:R-:W-:Y:S01]  /*11320*/  BAR.SYNC.DEFER_BLOCKING 0x8, 0x1a0 ;  /* 0x0206800000007b1d */ /* 0x000fe20000010000 */
[----:B------:R-:W-:Y:S01]  /*11330*/  VIADD R23, R23, 0x1 ;  /* 0x0000000117177836 */ /* 0x000fe20000000000 */
[----:B------:R-:W-:Y:S01]  /*11340*/  UIADD3 UR4, UP0, UR38, 0x270, URZ ;  /* 0x0000027026047890 */ /* 0x000fe2000ff1e03f */
[----:B------:R-:W-:-:S03]  /*11350*/  ISETP.GE.AND P3, PT, R25, 0x2, PT ;  /* 0x000000021900780c */ /* 0x000fc60003f66270 */
[----:B------:R-:W-:Y:S01]  /*11360*/  UIADD3.X UR5, URZ, UR39, URZ, UP0, !UPT ;  /* 0x000000273f057290 */ /* 0x000fe200087fe43f */
[----:B------:R-:W-:Y:S01]  /*11370*/  UMOV UR27, UR41 ;  /* 0x00000029001b7c82 */ /* 0x000fe20008000000 */
[----:B------:R-:W-:Y:S01]  /*11380*/  UMOV UR28, UR42 ;  /* 0x0000002a001c7c82 */ /* 0x000fe20008000000 */
[----:B------:R-:W-:Y:S01]  /*11390*/  UMOV UR29, UR43 ;  /* 0x0000002b001d7c82 */ /* 0x000fe20008000000 */
[----:B------:R-:W-:Y:S02]  /*113a0*/  UMOV UR6, 0x0 ;  /* 0x0000000000067882 */ /* 0x000fe40000000000 */
[----:B------:R-:W-:Y:S01]  /*113b0*/  @P2 IADD3 R6, R24, 0xda00, RZ ;  /* 0x0000da0018062810 */ /* 0x000fe20007ffe0ff */
[----:B------:R-:W-:Y:S01]  /*113c0*/  @P2 IMAD.MOV.U32 R7, RZ, RZ, 0x9000 ;  /* 0x00009000ff072424 */ /* 0x000fe200078e00ff */
[----:B------:R-:W-:Y:S01]  /*113d0*/  UMOV UR7, 0x12f00000 ;  /* 0x12f0000000077882 */ /* 0x000fe20000000000 */
[----:B------:R-:W-:Y:S01]  /*113e0*/  UMOV UR26, URZ ;  /* 0x0000003f001a7c82 */ /* 0x000fe20008000000 */
[----:B------:R-:W-:Y:S01]  /*113f0*/  @P2 R2UR UR24, R6 ;  /* 0x00000000061822ca */ /* 0x000fe200000e0000 */
[----:B------:R-:W-:Y:S01]  /*11400*/  @P2 VIADD R6, R24, 0x31c00 ;  /* 0x00031c0018062836 */ /* 0x000fe20000000000 */
[----:B------:R-:W-:Y:S01]  /*11410*/  UMOV UR19, UR41 ;  /* 0x0000002900137c82 */ /* 0x000fe20008000000 */
[----:B------:R-:W-:Y:S01]  /*11420*/  UMOV UR20, UR42 ;  /* 0x0000002a00147c82 */ /* 0x000fe20008000000 */
[----:B------:R-:W-:Y:S01]  /*11430*/  UMOV UR21, UR43 ;  /* 0x0000002b00157c82 */ /* 0x000fe20008000000 */
[----:B------:R-:W-:Y:S01]  /*11440*/  UMOV UR18, 0x20 ;  /* 0x0000002000127882 */ /* 0x000fe20000000000 */
[----:B------:R-:W-:Y:S01]  /*11450*/  @P2 R2UR UR25, R6 ;  /* 0x00000000061922ca */ /* 0x000fe200000e0000 */
[----:B------:R-:W-:Y:S01]  /*11460*/  @P2 VIADD R6, R24, 0x10a00 ;  /* 0x00010a0018062836 */ /* 0x000fe20000000000 */
[----:B------:R1:W-:Y:S01]  /*11470*/  @P2 SYNCS.ARRIVE.TRANS64 RZ, [R24+URZ+0x31c00], R7 ;  /* 0x031c000718ff29a7 */ /* 0x0003e2000800003f */
[----:B------:R-:W-:Y:S01]  /*11480*/  UMOV UR11, UR41 ;  /* 0x00000029000b7c82 */ /* 0x000fe20008000000 */
[----:B------:R-:W-:Y:S01]  /*11490*/  UMOV UR12, UR42 ;  /* 0x0000002a000c7c82 */ /* 0x000fe20008000000 */
[----:B------:R-:W-:Y:S01]  /*114a0*/  UMOV UR13, UR43 ;  /* 0x0000002b000d7c82 */ /* 0x000fe20008000000 */
[----:B------:R-:W-:Y:S01]  /*114b0*/  @P2 R2UR UR16, R6 ;  /* 0x00000000061022ca */ /* 0x000fe200000e0000 */
[----:B------:R-:W-:Y:S01]  /*114c0*/  @P2 VIADD R6, R24, 0x13a00 ;  /* 0x00013a0018062836 */ /* 0x000fe20000000000 */
[----:B------:R-:W-:-:S04]  /*114d0*/  UMOV UR10, 0x40 ;  /* 0x00000040000a7882 */ /* 0x000fc80000000000 */
[----:B------:R-:W-:Y:S01]  /*114e0*/  @P2 R2UR UR8, R6 ;  /* 0x00000000060822ca */ /* 0x000fe200000e0000 */
[----:B------:R-:W-:Y:S01]  /*114f0*/  UMOV UR17, UR25 ;  /* 0x0000001900117c82 */ /* 0x000fe20008000000 */
[----:B------:R-:W-:Y:S01]  /*11500*/  LEA.HI R6, R23, R23, RZ, 0x1 ;  /* 0x0000001717067211 */ /* 0x000fe200078f08ff */
[----:B------:R3:W-:Y:S01]  /*11510*/  UTMALDG.4D [UR24], [UR4], desc[UR6] ;  /* 0x00000618040075b4 */ /* 0x0007e20008019000 */
[----:B------:R-:W-:Y:S02]  /*11520*/  UMOV UR9, UR25 ;  /* 0x0000001900097c82 */ /* 0x000fe40008000000 */
[----:B------:R-:W-:-:S04]  /*11530*/  LOP3.LUT R6, R6, 0xfffffffe, RZ, 0xc0, !PT ;  /* 0xfffffffe06067812 */ /* 0x000fc800078ec0ff */
[----:B------:R-:W-:Y:S01]  /*11540*/  IADD3 R6, R23, -R6, RZ ;  /* 0x8000000617067210 */ /* 0x000fe20007ffe0ff */
[----:B------:R3:W-:Y:S03]  /*11550*/  UTMALDG.4D [UR16], [UR4], desc[UR6] ;  /* 0x00000610040075b4 */ /* 0x0007e60008019000 */
[----:B-1----:R-:W-:Y:S01]  /*11560*/  SHF.L.U32 R7, R6, 0x1f, RZ ;  /* 0x0000001f06077819 */ /* 0x002fe200000006ff */
[----:B------:R3:W-:Y:S03]  /*11570*/  UTMALDG.4D [UR8], [UR4], desc[UR6] ;  /* 0x00000608040075b4 */ /* 0x0007e60008019000 */
[----:B------:R-:W1:Y:S02]  /*11580*/  SYNCS.PHASECHK.TRANS64.TRYWAIT P2, [R24+URZ+0x31c20], R7 ;  /* 0x031c2007180075a7 */ /* 0x000e64000804017f */
[----:B-1-3--:R-:W-:Y:S05]  /*11590*/  @!P2 BRA `(.L_x_9841) ;  /* 0x000000200034a947 */ /* 0x00afea0003800000 */
.L_x_9891:
[----:B------:R-:W-:Y:S05]  /*115a0*/  @!P3 BRA `(.L_x_9842) ;  /* 0x000000140040b947 */ /* 0x000fea0003800000 */
[C---:B------:R-:W-:Y:S01]  /*115b0*/  LOP3.LUT R6, R25.reuse, 0x1, RZ, 0xc0, !PT ;  /* 0x0000000119067812 */ /* 0x040fe200078ec0ff */
[----:B------:R-:W-:Y:S01]  /*115c0*/  VIADD R11, R25, 0xfffffffe ;  /* 0xfffffffe190b7836 */ /* 0x000fe20000000000 */
[----:B------:R-:W-:Y:S02]  /*115d0*/  ULDC.64 UR36, c[0x0][0x408] ;  /* 0x0001020000247ab9 */ /* 0x000fe40000000a00 */
[----:B------:R-:W-:Y:S01]  /*115e0*/  ISETP.NE.U32.AND P2, PT, R6, 0x1, PT ;  /* 0x000000010600780c */ /* 0x000fe20003f45070 */
[----:B-1----:R-:W-:-:S12]  /*115f0*/  IMAD.MOV.U32 R7, RZ, RZ, R11 ;  /* 0x000000ffff077224 */ /* 0x002fd800078e000b */
[----:B------:R-:W-:Y:S05]  /*11600*/  @!P2 BRA `(.L_x_9843) ;  /* 0x0000000400b8a947 */ /* 0x000fea0003800000 */
        /* <DEDUP_REMOVED lines=29> */
.L_x_9846:
[----:B-1----:R-:W-:Y:S02]  /*117e0*/  LEA R3, R13, R24, 0x3 ;  /* 0x000000180d037211 */ /* 0x002fe400078e18ff */
[----:B------:R-:W-:Y:S02]  /*117f0*/  SHF.L.U32 R2, R10, 0x1f, RZ ;  /* 0x0000001f0a027819 */ /* 0x000fe400000006ff */
[----:B------:R-:W-:Y:S02]  /*11800*/  ISETP.NE.AND P2, PT, R18, RZ, PT ;  /* 0x000000ff1200720c */ /* 0x000fe40003f45270 */
[----:B------:R-:W1:Y:S02]  /*11810*/  SYNCS.PHASECHK.TRANS64.TRYWAIT P3, [R3+URZ+0x31c40], R2 ;  /* 0x031c4002030075a7 */ /* 0x000e64000806017f */
[----:B-1----:R-:W-:Y:S09]  /*11820*/  @!P3 BRA `(.L_x_9847) ;  /* 0x0000001c00a4b947 */ /* 0x002ff20003800000 */
.L_x_9892:
[----:B------:R-:W-:Y:S05]  /*11830*/  @P2 BRA `(.L_x_9848) ;  /* 0x0000000000142947 */ /* 0x000fea0003800000 */
[----:B------:R-:W-:Y:S01]  /*11840*/  ISETP.NE.AND P3, PT, R27, RZ, PT ;  /* 0x000000ff1b00720c */ /* 0x000fe20003f65270 */
[----:B-1----:R-:W-:-:S04]  /*11850*/  IMAD.MOV.U32 R2, RZ, RZ, 0x6c00 ;  /* 0x00006c00ff027424 */ /* 0x002fc800078e00ff */
[----:B------:R2:W-:Y:S08]  /*11860*/  SYNCS.ARRIVE.TRANS64 RZ, [R3+URZ+0x31c30], R2 ;  /* 0x031c300203ff79a7 */ /* 0x0005f0000800003f */
[----:B------:R-:W-:Y:S05]  /*11870*/  @!P3 BRA `(.L_x_9848) ;  /* 0x000000000004b947 */ /* 0x000fea0003800000 */
[----:B------:R-:W-:Y:S01]  /*11880*/  BPT.TRAP 0x1 ;  /* 0x000000040000795c */ /* 0x000fe20000300000 */
.L_x_9848:
        /* <DEDUP_REMOVED lines=30> */
.L_x_9893:
[----:B------:R-:W-:Y:S05]  /*11a70*/  @P2 BRA `(.L_x_9850) ;  /* 0x0000000000182947 */ /* 0x000fea0003800000 */
[----:B------:R-:W-:Y:S01]  /*11a80*/  ISETP.NE.AND P2, PT, R27, RZ, PT ;  /* 0x000000ff1b00720c */ /* 0x000fe20003f45270 */
[----:B-1----:R-:W-:Y:S01]  /*11a90*/  IMAD R2, R19, 0x8, R24 ;  /* 0x0000000813027824 */ /* 0x002fe200078e0218 */
[----:B------:R-:W-:-:S04]  /*11aa0*/  MOV R3, 0x6c00 ;  /* 0x00006c0000037802 */ /* 0x000fc80000000f00 */
[----:B------:R2:W-:Y:S07]  /*11ab0*/  SYNCS.ARRIVE.TRANS64 RZ, [R2+URZ+0x31c50], R3 ;  /* 0x031c500302ff79a7 */ /* 0x0005ee000800003f */
[----:B------:R-:W-:Y:S05]  /*11ac0*/  @!P2 BRA `(.L_x_9850) ;  /* 0x000000000004a947 */ /* 0x000fea0003800000 */
[----:B------:R-:W-:Y:S01]  /*11ad0*/  BPT.TRAP 0x1 ;  /* 0x000000040000795c */ /* 0x000fe20000300000 */
.L_x_9850:
[--C-:B-12---:R-:W-:Y:S01]  /*11ae0*/  IMAD R3, R19, 0x6c00, R24.reuse ;  /* 0x00006c0013037824 */ /* 0x106fe200078e0218 */
        /* <DEDUP_REMOVED lines=13> */
[----:B------:R-:W-:Y:S01]  /*11bc0*/  UIMAD UR11, UR11, 0x90, URZ ;  /* 0x000000900b0b78a4 */ /* 0x000fe2000f8e023f */
[----:B------:R-:W-:-:S03]  /*11bd0*/  IMAD.MOV.U32 R5, RZ, RZ, R12 ;  /* 0x000000ffff057224 */ /* 0x000fc600078e000c */
        /* <DEDUP_REMOVED lines=13> */
.L_x_9845:
[----:B------:R-:W-:Y:S05]  /*11cb0*/  BSYNC B0 ;  /* 0x0000000000007941 */ /* 0x000fea0003800000 */
.L_x_9844:
[----:B------:R-:W-:Y:S01]  /*11cc0*/  VIADD R7, R25, 0xfffffffd ;  /* 0xfffffffd19077836 */ /* 0x000fe20000000000 */
[----:B------:R-:W-:Y:S01]  /*11cd0*/  MOV R19, R13 ;  /* 0x0000000d00137202 */ /* 0x000fe20000000f00 */
[----:B------:R-:W-:-:S07]  /*11ce0*/  IMAD.MOV.U32 R22, RZ, RZ, R10 ;  /* 0x000000ffff167224 */ /* 0x000fce00078e000a */
.L_x_9843:
[----:B------:R-:W-:Y:S01]  /*11cf0*/  ISETP.NE.AND P2, PT, R11, RZ, PT ;  /* 0x000000ff0b00720c */ /* 0x000fe20003f45270 */
[----:B------:R-:W-:-:S12]  /*11d00*/  BSSY B0, `(.L_x_9842) ;  /* 0x00000da000007945 */ /* 0x000fd80003800000 */
[----:B------:R-:W-:Y:S05]  /*11d10*/  @!P2 BRA `(.L_x_9851) ;  /* 0x0000000c0060a947 */ /* 0x000fea0003800000 */
[----:B------:R-:W-:-:S07]  /*11d20*/  IMAD.MOV.U32 R2, RZ, RZ, R9 ;  /* 0x000000ffff027224 */ /* 0x000fce00078e0009 */
.L_x_9866:
[----:B--2---:R-:W-:Y:S01]  /*11d30*/  VIADD R13, R19, 0x1 ;  /* 0x00000001130d7836 */ /* 0x004fe20000000000 */
        /* <DEDUP_REMOVED lines=10> */
[----:B------:R-:W-:Y:S01]  /*11de0*/  MOV R15, R7 ;  /* 0x00000007000f7202 */ /* 0x000fe20000000f00 */
[----:B------:R-:W-:Y:S01]  /*11df0*/  IMAD R21, R8, UR36, RZ ;  /* 0x0000002408157c24 */ /* 0x000fe2000f8e02ff */
[----:B------:R-:W-:-:S03]  /*11e00*/  ULDC.64 UR4, c[0x0][0x208] ;  /* 0x0000820000047ab9 */ /* 0x000fc60000000a00 */
        /* <DEDUP_REMOVED lines=15> */
.L_x_9854:
[----:B------:R-:W-:Y:S01]  /*11f00*/  IMAD R10, R13, 0x8, R24 ;  /* 0x000000080d0a7824 */ /* 0x000fe200078e0218 */
[----:B-1----:R-:W-:Y:S02]  /*11f10*/  SHF.L.U32 R3, R6, 0x1f, RZ ;  /* 0x0000001f06037819 */ /* 0x002fe400000006ff */
[----:B------:R-:W-:Y:S02]  /*11f20*/  ISETP.NE.AND P2, PT, R18, RZ, PT ;  /* 0x000000ff1200720c */ /* 0x000fe40003f45270 */
[----:B------:R-:W1:Y:S02]  /*11f30*/  SYNCS.PHASECHK.TRANS64.TRYWAIT P3, [R10+URZ+0x31c40], R3 ;  /* 0x031c40030a0075a7 */ /* 0x000e64000806017f */
[----:B-1----:R-:W-:Y:S09]  /*11f40*/  @!P3 BRA `(.L_x_9855) ;  /* 0x000000180004b947 */ /* 0x002ff20003800000 */
.L_x_9894:
[----:B------:R-:W-:Y:S05]  /*11f50*/  @P2 BRA `(.L_x_9856) ;  /* 0x0000000000142947 */ /* 0x000fea0003800000 */
[----:B------:R-:W-:Y:S02]  /*11f60*/  ISETP.NE.AND P3, PT, R27, RZ, PT ;  /* 0x000000ff1b00720c */ /* 0x000fe40003f65270 */
[----:B-1----:R-:W-:-:S04]  /*11f70*/  MOV R3, 0x6c00 ;  /* 0x00006c0000037802 */ /* 0x002fc80000000f00 */
[----:B------:R2:W-:Y:S07]  /*11f80*/  SYNCS.ARRIVE.TRANS64 RZ, [R10+URZ+0x31c30], R3 ;  /* 0x031c30030aff79a7 */ /* 0x0005ee000800003f */
[----:B------:R-:W-:Y:S05]  /*11f90*/  @!P3 BRA `(.L_x_9856) ;  /* 0x000000000004b947 */ /* 0x000fea0003800000 */
[----:B------:R-:W-:Y:S01]  /*11fa0*/  BPT.TRAP 0x1 ;  /* 0x000000040000795c */ /* 0x000fe20000300000 */
.L_x_9856:
        /* <DEDUP_REMOVED lines=30> */
.L_x_9895:
[----:B------:R-:W-:Y:S05]  /*12190*/  @P2 BRA `(.L_x_9858) ;  /* 0x0000000000142947 */ /* 0x000fea0003800000 */
[----:B------:R-:W-:Y:S01]  /*121a0*/  ISETP.NE.AND P2, PT, R27, RZ, PT ;  /* 0x000000ff1b00720c */ /* 0x000fe20003f45270 */
[----:B------:R-:W-:-:S04]  /*121b0*/  IMAD.MOV.U32 R10, RZ, RZ, 0x6c00 ;  /* 0x00006c00ff0a7424 */ /* 0x000fc800078e00ff */
[----:B------:R2:W-:Y:S08]  /*121c0*/  SYNCS.ARRIVE.TRANS64 RZ, [R3+URZ+0x50], R10 ;  /* 0x0000500a03ff79a7 */ /* 0x0005f0000800003f */
[----:B------:R-:W-:Y:S05]  /*121d0*/  @!P2 BRA `(.L_x_9858) ;  /* 0x000000000004a947 */ /* 0x000fea0003800000 */
[----:B------:R-:W-:Y:S01]  /*121e0*/  BPT.TRAP 0x1 ;  /* 0x000000040000795c */ /* 0x000fe20000300000 */
.L_x_9858:
        /* <DEDUP_REMOVED lines=29> */
.L_x_9853:
[----:B------:R-:W-:Y:S05]  /*123c0*/  BSYNC B1 ;  /* 0x0000000000017941 */ /* 0x000fea0003800000 */
.L_x_9852:
        /* <DEDUP_REMOVED lines=21> */
[----:B------:R-:W-:-:S05]  /*12520*/  IMAD.WIDE.U32 R10, R0, UR36, R10 ;  /* 0x00000024000a7c25 */ /* 0x000fca000f8e000a */
[----:B------:R-:W-:Y:S02]  /*12530*/  IADD3 R11, R25, R11, RZ ;  /* 0x0000000b190b7210 */ /* 0x000fe40007ffe0ff */
[----:B-1----:R-:W-:-:S04]  /*12540*/  LEA R2, P2, R10, R2, 0x2 ;  /* 0x000000020a027211 */ /* 0x002fc800078410ff */
[----:B------:R-:W-:-:S05]  /*12550*/  LEA.HI.X R3, R10, R3, R11, 0x2, P2 ;  /* 0x000000030a037211 */ /* 0x000fca00010f140b */
[----:B------:R1:W5:Y:S01]  /*12560*/  LDG.E R2, desc[UR4][R2.64] ;  /* 0x0000000402027981 */ /* 0x000362000c1e1900 */
[----:B------:R-:W-:-:S04]  /*12570*/  IMAD.MOV R10, RZ, RZ, -R21 ;  /* 0x000000ffff0a7224 */ /* 0x000fc800078e0a15 */
[----:B------:R-:W-:-:S07]  /*12580*/  IMAD R15, R12, R10, R15 ;  /* 0x0000000a0c0f7224 */ /* 0x000fce00078e020f */
.L_x_9861:
[----:B-1----:R-:W-:Y:S01]  /*12590*/  IMAD R3, R19, 0x8, R24 ;  /* 0x0000000813037824 */ /* 0x002fe200078e0218 */
[----:B------:R-:W-:Y:S02]  /*125a0*/  SHF.L.U32 R10, R22, 0x1f, RZ ;  /* 0x0000001f160a7819 */ /* 0x000fe400000006ff */
[----:B------:R-:W-:Y:S02]  /*125b0*/  ISETP.NE.AND P2, PT, R18, RZ, PT ;  /* 0x000000ff1200720c */ /* 0x000fe40003f45270 */
[----:B------:R-:W1:Y:S02]  /*125c0*/  SYNCS.PHASECHK.TRANS64.TRYWAIT P3, [R3+URZ+0x31c40], R10 ;  /* 0x031c400a030075a7 */ /* 0x000e64000806017f */
[----:B-1----:R-:W-:Y:S09]  /*125d0*/  @!P3 BRA `(.L_x_9862) ;  /* 0x000000100088b947 */ /* 0x002ff20003800000 */
.L_x_9896:
[----:B------:R-:W-:Y:S05]  /*125e0*/  @P2 BRA `(.L_x_9863) ;  /* 0x0000000000142947 */ /* 0x000fea0003800000 */
[----:B------:R-:W-:Y:S01]  /*125f0*/  ISETP.NE.AND P3, PT, R27, RZ, PT ;  /* 0x000000ff1b00720c */ /* 0x000fe20003f65270 */
[----:B-1----:R-:W-:-:S04]  /*12600*/  IMAD.MOV.U32 R10, RZ, RZ, 0x6c00 ;  /* 0x00006c00ff0a7424 */ /* 0x002fc800078e00ff */
[----:B------:R2:W-:Y:S08]  /*12610*/  SYNCS.ARRIVE.TRANS64 RZ, [R3+URZ+0x31c30], R10 ;  /* 0x031c300a03ff79a7 */ /* 0x0005f0000800003f */
[----:B------:R-:W-:Y:S05]  /*12620*/  @!P3 BRA `(.L_x_9863) ;  /* 0x000000000004b947 */ /* 0x000fea0003800000 */
[----:B------:R-:W-:Y:S01]  /*12630*/  BPT.TRAP 0x1 ;  /* 0x000000040000795c */ /* 0x000fe20000300000 */
.L_x_9863:
        /* <DEDUP_REMOVED lines=32> */
.L_x_9897:
[----:B------:R-:W-:Y:S05]  /*12840*/  @P2 BRA `(.L_x_9865) ;  /* 0x0000000000142947 */ /* 0x000fea0003800000 */
[----:B------:R-:W-:Y:S01]  /*12850*/  ISETP.NE.AND P2, PT, R27, RZ, PT ;  /* 0x000000ff1b00720c */ /* 0x000fe20003f45270 */
[----:B-1----:R-:W-:-:S04]  /*12860*/  IMAD.MOV.U32 R6, RZ, RZ, 0x6c00 ;  /* 0x00006c00ff067424 */ /* 0x002fc800078e00ff */
[----:B------:R2:W-:Y:S08]  /*12870*/  SYNCS.ARRIVE.TRANS64 RZ, [R3+URZ+0x50], R6 ;  /* 0x0000500603ff79a7 */ /* 0x0005f0000800003f */
[----:B------:R-:W-:Y:S05]  /*12880*/  @!P2 BRA `(.L_x_9865) ;  /* 0x000000000004a947 */ /* 0x000fea0003800000 */
[----:B------:R-:W-:Y:S01]  /*12890*/  BPT.TRAP 0x1 ;  /* 0x000000040000795c */ /* 0x000fe20000300000 */
.L_x_9865:
        /* <DEDUP_REMOVED lines=28> */
.L_x_9860:
[----:B------:R-:W-:Y:S05]  /*12a60*/  BSYNC B1 ;  /* 0x0000000000017941 */ /* 0x000fea0003800000 */
.L_x_9859:
[C---:B------:R-:W-:Y:S02]  /*12a70*/  ISETP.GT.AND P2, PT, R7.reuse, 0x1, PT ;  /* 0x000000010700780c */ /* 0x040fe40003f44270 */
[----:B------:R-:W-:-:S11]  /*12a80*/  IADD3 R7, R7, -0x2, RZ ;  /* 0xfffffffe07077810 */ /* 0x000fd60007ffe0ff */
[----:B------:R-:W-:Y:S05]  /*12a90*/  @P2 BRA `(.L_x_9866) ;  /* 0xfffffff000a42947 */ /* 0x000fea000383ffff */
.L_x_9851:
[----:B------:R-:W-:Y:S05]  /*12aa0*/  BSYNC B0 ;  /* 0x0000000000007941 */ /* 0x000fea0003800000 */
.L_x_9842:
[----:B------:R-:W-:Y:S04]  /*12ab0*/  BSSY B0, `(.L_x_9867) ;  /* 0x000000f000007945 */ /* 0x000fe80003800000 */
[----:B------:R-:W-:Y:S05]  /*12ac0*/  @P1 BRA `(.L_x_9868) ;  /* 0x0000000000341947 */ /* 0x000fea0003800000 */
[----:B------:R-:W3:Y:S01]  /*12ad0*/  S2R R11, SR_LANEID ;  /* 0x00000000000b7919 */ /* 0x000ee20000000000 */
[----:B------:R-:W-:Y:S01]  /*12ae0*/  VOTEU.ANY UR4, UPT, PT ;  /* 0x0000000000047886 */ /* 0x000fe200038e0100 */
[----:B-12---:R-:W1:Y:S01]  /*12af0*/  LDC.64 R2, c[0x0][0xdf0] ;  /* 0x00037c00ff027b82 */ /* 0x006e620000000a00 */
[----:B------:R-:W3:Y:S01]  /*12b00*/  FLO.U32 R0, UR4 ;  /* 0x0000000400007d00 */ /* 0x000ee200080e0000 */
[----:B------:R-:W-:-:S07]  /*12b10*/  ULDC.64 UR6, c[0x0][0x208] ;  /* 0x0000820000067ab9 */ /* 0x000fce0000000a00 */
        /* <DEDUP_REMOVED lines=8> */
.L_x_9868:
[----:B------:R-:W-:Y:S05]  /*12ba0*/  BSYNC B0 ;  /* 0x0000000000007941 */ /* 0x000fea0003800000 */
.L_x_9867:
[----:B------:R-:W-:Y:S04]  /*12bb0*/  BSSY B0, `(.L_x_9869) ;  /* 0x0000028000007945 */ /* 0x000fe80003800000 */
[----:B------:R-:W-:Y:S05]  /*12bc0*/  @!P6 BRA `(.L_x_9870) ;  /* 0x000000000098e947 */ /* 0x000fea0003800000 */
[----:B-12---:R-:W-:Y:S01]  /*12bd0*/  IMAD R3, R19, 0x8, R24 ;  /* 0x0000000813037824 */ /* 0x006fe200078e0218 */
[----:B------:R-:W-:Y:S02]  /*12be0*/  SHF.L.U32 R0, R22, 0x1f, RZ ;  /* 0x0000001f16007819 */ /* 0x000fe400000006ff */
[----:B------:R-:W-:Y:S02]  /*12bf0*/  ISETP.NE.AND P1, PT, R18, RZ, PT ;  /* 0x000000ff1200720c */ /* 0x000fe40003f25270 */
[----:B------:R-:W1:Y:S02]  /*12c00*/  SYNCS.PHASECHK.TRANS64.TRYWAIT P0, [R3+URZ+0x31c60], R0 ;  /* 0x031c6000030075a7 */ /* 0x000e64000800017f */
[----:B-1----:R-:W-:Y:S09]  /*12c10*/  @!P0 BRA `(.L_x_9871) ;  /* 0x0000000c00208947 */ /* 0x002ff20003800000 */
.L_x_9898:
[----:B------:R-:W-:Y:S05]  /*12c20*/  @P1 BRA `(.L_x_9872) ;  /* 0x0000000000141947 */ /* 0x000fea0003800000 */
[----:B------:R-:W-:Y:S01]  /*12c30*/  ISETP.NE.AND P0, PT, R27, RZ, PT ;  /* 0x000000ff1b00720c */ /* 0x000fe20003f05270 */
[----:B-1----:R-:W-:-:S04]  /*12c40*/  IMAD.MOV.U32 R0, RZ, RZ, 0x6c00 ;  /* 0x00006c00ff007424 */ /* 0x002fc800078e00ff */
[----:B------:R2:W-:Y:S08]  /*12c50*/  SYNCS.ARRIVE.TRANS64 RZ, [R3+URZ+0x31c50], R0 ;  /* 0x031c500003ff79a7 */ /* 0x0005f0000800003f */
[----:B------:R-:W-:Y:S05]  /*12c60*/  @!P0 BRA `(.L_x_9872) ;  /* 0x0000000000048947 */ /* 0x000fea0003800000 */
[----:B------:R-:W-:Y:S01]  /*12c70*/  BPT.TRAP 0x1 ;  /* 0x000000040000795c */ /* 0x000fe20000300000 */
.L_x_9872:
        /* <DEDUP_REMOVED lines=27> */
.L_x_9870:
[----:B------:R-:W-:Y:S05]  /*12e30*/  BSYNC B0 ;  /* 0x0000000000007941 */ /* 0x000fea0003800000 */
.L_x_9869:
[----:B------:R-:W-:Y:S02]  /*12e40*/  VIADD R19, R19, 0x1 ;  /* 0x0000000113137836 */ /* 0x000fe40000000000 */
[----:B--2---:R-:W-:-:S03]  /*12e50*/  IMAD.MOV.U32 R13, RZ, RZ, R26 ;  /* 0x000000ffff0d7224 */ /* 0x004fc600078e001a */
[----:B------:R-:W-:-:S04]  /*12e60*/  ISETP.NE.AND P0, PT, R19, 0x2, PT ;  /* 0x000000021300780c */ /* 0x000fc80003f05270 */
[----:B-1----:R-:W-:Y:S02]  /*12e70*/  SEL R3, RZ, 0x1, P0 ;  /* 0x00000001ff037807 */ /* 0x002fe40000000000 */
[----:B------:R-:W-:Y:S02]  /*12e80*/  SEL R19, R19, RZ, P0 ;  /* 0x000000ff13137207 */ /* 0x000fe40000000000 */
[----:B------:R-:W-:-:S07]  /*12e90*/  LOP3.LUT R22, R22, R3, RZ, 0x3c, !PT ;  /* 0x0000000316167212 */ /* 0x000fce00078e3cff */
.L_x_9831:
[----:B------:R-:W-:Y:S05]  /*12ea0*/  BSYNC B6 ;  /* 0x0000000000067941 */ /* 0x000fea0003800000 */
.L_x_9829:
[----:B------:R-:W-:-:S03]  /*12eb0*/  UMOV UR4, 0xffffffff ;  /* 0xffffffff00047882 */ /* 0x000fc60000000000 */
[----:B------:R-:W-:Y:S05]  /*12ec0*/  BRA.DIV UR4, `(.L_x_9873) ;  /* 0x0000000a04887947 */ /* 0x000fea000b800000 */
[----:B------:R1:W2:Y:S02]  /*12ed0*/  SHFL.IDX PT, R14, R13, RZ, 0x1f ;  /* 0x00001fff0d0e7589 */ /* 0x0002a400000e0000 */
.L_x_9901:
        /* <DEDUP_REMOVED lines=12> */
.L_x_9826:
[----:B------:R-:W2:Y:S01]  /*12fa0*/  S2R R3, SR_CgaCtaId ;  /* 0x0000000000037919 */ /* 0x000ea20000008800 */
[----:B------:R-:W-:Y:S01]  /*12fb0*/  VIADD R23, R23, 0x1 ;  /* 0x0000000117177836 */ /* 0x000fe20000000000 */
[----:B------:R-:W-:-:S04]  /*12fc0*/  MOV R2, 0x400 ;  /* 0x0000040000027802 */ /* 0x000fc80000000f00 */
[----:B------:R-:W-:-:S04]  /*12fd0*/  LEA.HI R0, R23, R23, RZ, 0x1 ;  /* 0x0000001717007211 */ /* 0x000fc800078f08ff */
[----:B------:R-:W-:-:S05]  /*12fe0*/  LOP3.LUT R0, R0, 0xfffffffe, RZ, 0xc0, !PT ;  /* 0xfffffffe00007812 */ /* 0x000fca00078ec0ff */
[----:B------:R-:W-:-:S05]  /*12ff0*/  IMAD.IADD R0, R23, 0x1, -R0 ;  /* 0x0000000117007824 */ /* 0x000fca00078e0a00 */
[----:B------:R-:W-:Y:S02]  /*13000*/  SHF.L.U32 R0, R0, 0x1f, RZ ;  /* 0x0000001f00007819 */ /* 0x000fe400000006ff */
[----:B--2---:R-:W-:-:S04]  /*13010*/  LEA R9, R3, R2, 0x18 ;  /* 0x0000000203097211 */ /* 0x004fc800078ec0ff */
[----:B------:R-:W2:Y:S02]  /*13020*/  SYNCS.PHASECHK.TRANS64.TRYWAIT P0, [R9+URZ+0x31c20], R0 ;  /* 0x031c2000090075a7 */ /* 0x000ea4000800017f */
[----:B--2---:R-:W-:Y:S05]  /*13030*/  @!P0 BRA `(.L_x_9875) ;  /* 0x0000000800508947 */ /* 0x004fea0003800000 */
.L_x_9902:
[----:B------:R-:W3:Y:S02]  /*13040*/  SHFL.IDX PT, R16, R16, RZ, 0x1f ;  /* 0x00001fff10107589 */ /* 0x000ee400000e0000 */
[----:B---3--:R-:W-:-:S13]  /*13050*/  ISETP.NE.AND P0, PT, R16, RZ, PT ;  /* 0x000000ff1000720c */ /* 0x008fda0003f05270 */
[----:B------:R-:W-:Y:S05]  /*13060*/  @P0 EXIT ;  /* 0x000000000000094d */ /* 0x000fea0003800000 */
[----:B------:R-:W-:Y:S01]  /*13070*/  ELECT P0, URZ, PT ;  /* 0x00000000003f782f */ /* 0x000fe20003800000 */
[----:B------:R-:W-:-:S12]  /*13080*/  BSSY B0, `(.L_x_9876) ;  /* 0x000001f000007945 */ /* 0x000fd80003800000 */
[----:B------:R-:W-:Y:S05]  /*13090*/  @!P0 BRA `(.L_x_9877) ;  /* 0x0000000000748947 */ /* 0x000fea0003800000 */
[----:B------:R-:W-:-:S04]  /*130a0*/  LOP3.LUT R17, R17, 0x2, RZ, 0xfc, !PT ;  /* 0x0000000211117812 */ /* 0x000fc800078efcff */
[----:B------:R-:W-:-:S13]  /*130b0*/  ISETP.NE.AND P2, PT, R17, 0x3, PT ;  /* 0x000000031100780c */ /* 0x000fda0003f45270 */
[----:B------:R-:W-:Y:S05]  /*130c0*/  @!P2 BRA `(.L_x_9878) ;  /* 0x000000000004a947 */ /* 0x000fea0003800000 */
[----:B------:R-:W-:Y:S01]  /*130d0*/  BPT.TRAP 0x1 ;  /* 0x000000040000795c */ /* 0x000fe20000300000 */
.L_x_9878:
[----:B--2---:R-:W-:Y:S01]  /*130e0*/  VIADD R0, R9, 0x31c40 ;  /* 0x00031c4009007836 */ /* 0x004fe20000000000 */
[----:B------:R-:W-:Y:S02]  /*130f0*/  SHF.L.U32 R4, R22, 0x1f, RZ ;  /* 0x0000001f16047819 */ /* 0x000fe400000006ff */
[C---:B------:R-:W-:Y:S01]  /*13100*/  IADD3 R2, R19.reuse, 0x1, RZ ;  /* 0x0000000113027810 */ /* 0x040fe20007ffe0ff */
        /* <DEDUP_REMOVED lines=9> */
.L_x_9903:
[----:B------:R-:W3:Y:S02]  /*131a0*/  SYNCS.PHASECHK.TRANS64.TRYWAIT P0, [R3+URZ], R2 ;  /* 0x00000002030075a7 */ /* 0x000ee4000800017f */
[----:B---3--:R-:W-:Y:S05]  /*131b0*/  @!P0 BRA `(.L_x_9880) ;  /* 0x0000000800188947 */ /* 0x008fea0003800000 */
.L_x_9904:
[----:B------:R-:W-:Y:S05]  /*131c0*/  @!P2 BRA `(.L_x_9881) ;  /* 0x000000000004a947 */ /* 0x000fea0003800000 */
[----:B------:R-:W-:Y:S01]  /*131d0*/  BPT.TRAP 0x1 ;  /* 0x000000040000795c */ /* 0x000fe20000300000 */
.L_x_9881:
[----:B------:R-:W-:-:S04]  /*131e0*/  VIADD R0, R9, 0x31c60 ;  /* 0x00031c6009007836 */ /* 0x000fc80000000000 */
[----:B------:R-:W-:-:S04]  /*131f0*/  IMAD R19, R19, 0x8, R0 ;  /* 0x0000000813137824 */ /* 0x000fc800078e0200 */
[----:B------:R-:W4:Y:S02]  /*13200*/  SYNCS.PHASECHK.TRANS64.TRYWAIT P0, [R19+URZ], R4 ;  /* 0x00000004130075a7 */ /* 0x000f24000800017f */
[----:B----4-:R-:W-:Y:S05]  /*13210*/  @!P0 BRA `(.L_x_9882) ;  /* 0x0000000800148947 */ /* 0x010fea0003800000 */
.L_x_9905:
[----:B------:R-:W-:-:S07]  /*13220*/  IMAD R7, R7, 0x8, R0 ;  /* 0x0000000807077824 */ /* 0x000fce00078e0200 */
.L_x_9883:
[----:B------:R1:W1:Y:S02]  /*13230*/  SYNCS.PHASECHK.TRANS64.TRYWAIT P0, [R7+URZ], R2 ;  /* 0x00000002070075a7 */ /* 0x000264000800017f */
[----:B-1----:R-:W-:Y:S05]  /*13240*/  @!P0 NANOSLEEP.SYNCS 0x989680 ;  /* 0x009896800000895d */ /* 0x002fea0003900000 */
[----:B------:R-:W1:Y:S02]  /*13250*/  @!P0 SYNCS.PHASECHK.TRANS64 P0, [R7+URZ], R2 ;  /* 0x00000002070085a7 */ /* 0x000e64000800007f */
[----:B-1----:R-:W-:Y:S05]  /*13260*/  @!P0 BRA `(.L_x_9883) ;  /* 0xfffffffc00f08947 */ /* 0x002fea000383ffff */
.L_x_9877:
[----:B------:R-:W-:Y:S05]  /*13270*/  BSYNC B0 ;  /* 0x0000000000007941 */ /* 0x000fea0003800000 */
.L_x_9876:
[----:B------:R-:W-:Y:S05]  /*13280*/  EXIT ;  /* 0x000000000000794d */ /* 0x000fea0003800000 */
.L_x_9787:
[----:B-1----:R-:W-:-:S04]  /*13290*/  MOV R3, UR47 ;  /* 0x0000002f00037c02 */ /* 0x002fc80008000f00 */
[----:B------:R1:W2:Y:S03]  /*132a0*/  SYNCS.PHASECHK.TRANS64.TRYWAIT P1, [R3+URZ+0x31c00], R0 ;  /* 0x031c0000030075a7 */ /* 0x0002a6000802017f */
[----:B--2---:R-:W-:Y:S05]  /*132b0*/  @!P1 NANOSLEEP.SYNCS 0x989680 ;  /* 0x009896800000995d */ /* 0x004fea0003900000 */
[----:B------:R-:W2:Y:S02]  /*132c0*/  @!P1 SYNCS.PHASECHK.TRANS64 P1, [R3+URZ+0x31c00], R0 ;  /* 0x031c0000030095a7 */ /* 0x000ea4000802007f */
[----:B--2---:R-:W-:Y:S05]  /*132d0*/  @!P1 BRA `(.L_x_9787) ;  /* 0xfffffffc00ec9947 */ /* 0x004fea000383ffff */
[----:B------:R-:W-:Y:S05]  /*132e0*/  BRA `(.L_x_9884) ;  /* 0xfffffee400107947 */ /* 0x000fea000383ffff */
.L_x_9791:
[----:B--2---:R2:W3:Y:S02]  /*132f0*/  SYNCS.PHASECHK.TRANS64.TRYWAIT P2, [R0+URZ+0x31c30], R3 ;  /* 0x031c3003000075a7 */ /* 0x0044e4000804017f */
[----:B---3--:R-:W-:Y:S05]  /*13300*/  @!P2 NANOSLEEP.SYNCS 0x989680 ;  /* 0x009896800000a95d */ /* 0x008fea0003900000 */
[----:B------:R-:W3:Y:S02]  /*13310*/  @!P2 SYNCS.PHASECHK.TRANS64 P2, [R0+URZ+0x31c30], R3 ;  /* 0x031c30030000a5a7 */ /* 0x000ee4000804007f */
[----:B---3--:R-:W-:Y:S05]  /*13320*/  @!P2 BRA `(.L_x_9791) ;  /* 0xfffffffc00f0a947 */ /* 0x008fea000383ffff */
[----:B------:R-:W-:Y:S05]  /*13330*/  BRA `(.L_x_9790) ;  /* 0xfffffee400387947 */ /* 0x000fea000383ffff */
.L_x_9796:
[----:B--2---:R-:W-:-:S04]  /*13340*/  IMAD.U32 R10, RZ, RZ, UR6 ;  /* 0x00000006ff0a7e24 */ /* 0x004fc8000f8e00ff */
[----:B------:R2:W3:Y:S03]  /*13350*/  SYNCS.PHASECHK.TRANS64.TRYWAIT P2, [R10+URZ+0x31c30], R9 ;  /* 0x031c30090a0075a7 */ /* 0x0004e6000804017f */
[----:B---3--:R-:W-:Y:S05]  /*13360*/  @!P2 NANOSLEEP.SYNCS 0x989680 ;  /* 0x009896800000a95d */ /* 0x008fea0003900000 */
[----:B------:R-:W3:Y:S02]  /*13370*/  @!P2 SYNCS.PHASECHK.TRANS64 P2, [R10+URZ+0x31c30], R9 ;  /* 0x031c30090a00a5a7 */ /* 0x000ee4000804007f */
[----:B---3--:R-:W-:Y:S05]  /*13380*/  @!P2 BRA `(.L_x_9796) ;  /* 0xfffffffc00eca947 */ /* 0x008fea000383ffff */
[----:B------:R-:W-:Y:S05]  /*13390*/  BRA `(.L_x_9793) ;  /* 0xffffff28009c7947 */ /* 0x000fea000383ffff */
.L_x_9800:
[----:B--2---:R-:W-:-:S04]  /*133a0*/  IMAD.U32 R10, RZ, RZ, UR6 ;  /* 0x00000006ff0a7e24 */ /* 0x004fc8000f8e00ff */
[----:B------:R2:W3:Y:S03]  /*133b0*/  SYNCS.PHASECHK.TRANS64.TRYWAIT P2, [R10+URZ+0x31c50], R9 ;  /* 0x031c50090a0075a7 */ /* 0x0004e6000804017f */
[----:B---3--:R-:W-:Y:S05]  /*133c0*/  @!P2 NANOSLEEP.SYNCS 0x989680 ;  /* 0x009896800000a95d */ /* 0x008fea0003900000 */
[----:B------:R-:W3:Y:S02]  /*133d0*/  @!P2 SYNCS.PHASECHK.TRANS64 P2, [R10+URZ+0x31c50], R9 ;  /* 0x031c50090a00a5a7 */ /* 0x000ee4000804007f */
[----:B---3--:R-:W-:Y:S05]  /*133e0*/  @!P2 BRA `(.L_x_9800) ;  /* 0xfffffffc00eca947 */ /* 0x008fea000383ffff */
[----:B------:R-:W-:Y:S05]  /*133f0*/  BRA `(.L_x_9797) ;  /* 0xffffff4000407947 */ /* 0x000fea000383ffff */
.L_x_9806:
[----:B--2---:R-:W-:-:S04]  /*13400*/  IMAD.U32 R7, RZ, RZ, UR6 ;  /* 0x00000006ff077e24 */ /* 0x004fc8000f8e00ff */
[----:B------:R2:W3:Y:S03]  /*13410*/  SYNCS.PHASECHK.TRANS64.TRYWAIT P2, [R7+URZ+0x31c30], R6 ;  /* 0x031c3006070075a7 */ /* 0x0004e6000804017f */
[----:B---3--:R-:W-:Y:S05]  /*13420*/  @!P2 NANOSLEEP.SYNCS 0x989680 ;  /* 0x009896800000a95d */ /* 0x008fea0003900000 */
[----:B------:R-:W3:Y:S02]  /*13430*/  @!P2 SYNCS.PHASECHK.TRANS64 P2, [R7+URZ+0x31c30], R6 ;  /* 0x031c30060700a5a7 */ /* 0x000ee4000804007f */
[----:B---3--:R-:W-:Y:S05]  /*13440*/  @!P2 BRA `(.L_x_9806) ;  /* 0xfffffffc00eca947 */ /* 0x008fea000383ffff */
[----:B------:R-:W-:Y:S05]  /*13450*/  BRA `(.L_x_9803) ;  /* 0xffffff7400347947 */ /* 0x000fea000383ffff */
.L_x_9810:
[----:B--2---:R-:W-:-:S04]  /*13460*/  IMAD.U32 R7, RZ, RZ, UR6 ;  /* 0x00000006ff077e24 */ /* 0x004fc8000f8e00ff */
[----:B------:R2:W3:Y:S03]  /*13470*/  SYNCS.PHASECHK.TRANS64.TRYWAIT P2, [R7+URZ+0x31c50], R6 ;  /* 0x031c5006070075a7 */ /* 0x0004e6000804017f */
[----:B---3--:R-:W-:Y:S05]  /*13480*/  @!P2 NANOSLEEP.SYNCS 0x989680 ;  /* 0x009896800000a95d */ /* 0x008fea0003900000 */
[----:B------:R-:W3:Y:S02]  /*13490*/  @!P2 SYNCS.PHASECHK.TRANS64 P2, [R7+URZ+0x31c50], R6 ;  /* 0x031c50060700a5a7 */ /* 0x000ee4000804007f */
[----:B---3--:R-:W-:Y:S05]  /*134a0*/  @!P2 BRA `(.L_x_9810) ;  /* 0xfffffffc00eca947 */ /* 0x008fea000383ffff */
[----:B------:R-:W-:Y:S05]  /*134b0*/  BRA `(.L_x_9807) ;  /* 0xffffff8800d87947 */ /* 0x000fea000383ffff */
.L_x_9815:
[----:B---3--:R-:W-:-:S04]  /*134c0*/  MOV R5, UR10 ;  /* 0x0000000a00057c02 */ /* 0x008fc80008000f00 */
[----:B------:R3:W4:Y:S03]  /*134d0*/  SYNCS.PHASECHK.TRANS64.TRYWAIT P0, [R5+URZ+0x31c50], R4 ;  /* 0x031c5004050075a7 */ /* 0x000726000800017f */
[----:B----4-:R-:W-:Y:S05]  /*134e0*/  @!P0 NANOSLEEP.SYNCS 0x989680 ;  /* 0x009896800000895d */ /* 0x010fea0003900000 */
[----:B------:R-:W4:Y:S02]  /*134f0*/  @!P0 SYNCS.PHASECHK.TRANS64 P0, [R5+URZ+0x31c50], R4 ;  /* 0x031c5004050085a7 */ /* 0x000f24000800007f */
[----:B----4-:R-:W-:Y:S05]  /*13500*/  @!P0 BRA `(.L_x_9815) ;  /* 0xfffffffc00ec8947 */ /* 0x010fea000383ffff */
[----:B------:R-:W-:Y:S05]  /*13510*/  BRA `(.L_x_9814) ;  /* 0xffffffb000f87947 */ /* 0x000fea000383ffff */
.L_x_9835:
[----:B------:R-:W-:Y:S02]  /*13520*/  IMAD.MOV.U32 R13, RZ, RZ, R16 ;  /* 0x000000ffff0d7224 */ /* 0x000fe400078e0010 */
[----:B------:R-:W-:Y:S02]  /*13530*/  IMAD.MOV.U32 R12, RZ, RZ, RZ ;  /* 0x000000ffff0c7224 */ /* 0x000fe400078e00ff */
[----:B------:R-:W-:Y:S02]  /*13540*/  IMAD.MOV.U32 R11, RZ, RZ, 0x1f ;  /* 0x0000001fff0b7424 */ /* 0x000fe400078e00ff */
[----:B------:R-:W-:-:S07]  /*13550*/  IMAD.MOV.U32 R15, RZ, RZ, -0x1 ;  /* 0xffffffffff0f7424 */ /* 0x000fce00078e00ff */
[----:B------:R-:W-:Y:S05]  /*13560*/  WARPSYNC.COLLECTIVE R15, `(.L_x_9885) ;  /* 0x000000000f087348 */ /* 0x000fea0003c00000 */
[----:B------:R1:W2:Y:S02]  /*13570*/  SHFL.IDX P6, R14, R13, R12, R11 ;  /* 0x0000000c0d0e7389 */ /* 0x0002a400000c000b */
[----:B-12---:R-:W-:Y:S01]  /*13580*/  ENDCOLLECTIVE ;  /* 0x000000000000791b */ /* 0x006fe20003800000 */
.L_x_9885:
[----:B------:R-:W-:Y:S05]  /*13590*/  BRA `(.L_x_9886) ;  /* 0xffffffd800587947 */ /* 0x000fea000383ffff */
.L_x_9836:
[----:B------:R-:W-:Y:S01]  /*135a0*/  BSSY B0, `(.L_x_9887) ;  /* 0x0000006000007945 */ /* 0x000fe20003800000 */
[----:B------:R-:W-:-:S07]  /*135b0*/  MOV R15, 0xffffffff ;  /* 0xffffffff000f7802 */ /* 0x000fce0000000f00 */
[----:B------:R-:W-:Y:S05]  /*135c0*/  WARPSYNC.COLLECTIVE R15, `(.L_x_9888) ;  /* 0x000000000f0c7348 */ /* 0x000fea0003c00000 */
[----:B------:R-:W-:Y:S02]  /*135d0*/  ELECT P6, UR62, PT ;  /* 0x00000000003e782f */ /* 0x000fe400038c0000 */
[----:B------:R-:W-:Y:S01]  /*135e0*/  MOV R14, UR62 ;  /* 0x0000003e000e7c02 */ /* 0x000fe20008000f00 */
[----:B------:R-:W-:Y:S10]  /*135f0*/  ENDCOLLECTIVE ;  /* 0x000000000000791b */ /* 0x000ff40003800000 */
.L_x_9888:
[----:B------:R-:W-:Y:S05]  /*13600*/  BSYNC B0 ;  /* 0x0000000000007941 */ /* 0x000fea0003800000 */
.L_x_9887:
[----:B------:R-:W-:Y:S05]  /*13610*/  BRA `(.L_x_9889) ;  /* 0xffffffd800487947 */ /* 0x000fea000383ffff */
.L_x_9839:
[----:B--2---:R2:W3:Y:S02]  /*13620*/  SYNCS.PHASECHK.TRANS64.TRYWAIT P2, [R13+URZ+0x31c40], R12 ;  /* 0x031c400c0d0075a7 */ /* 0x0044e4000804017f */
[----:B---3--:R-:W-:Y:S05]  /*13630*/  @!P2 NANOSLEEP.SYNCS 0x989680 ;  /* 0x009896800000a95d */ /* 0x008fea0003900000 */
[----:B------:R-:W3:Y:S02]  /*13640*/  @!P2 SYNCS.PHASECHK.TRANS64 P2, [R13+URZ+0x31c40], R12 ;  /* 0x031c400c0d00a5a7 */ /* 0x000ee4000804007f */
[----:B---3--:R-:W-:Y:S05]  /*13650*/  @!P2 BRA `(.L_x_9839) ;  /* 0xfffffffc00f0a947 */ /* 0x008fea000383ffff */
[----:B------:R-:W-:Y:S05]  /*13660*/  BRA `(.L_x_9890) ;  /* 0xffffffd800a07947 */ /* 0x000fea000383ffff */
.L_x_9841:
[----:B-1----:R1:W3:Y:S02]  /*13670*/  SYNCS.PHASECHK.TRANS64.TRYWAIT P2, [R24+URZ+0x31c20], R7 ;  /* 0x031c2007180075a7 */ /* 0x0022e4000804017f */
[----:B---3--:R-:W-:Y:S05]  /*13680*/  @!P2 NANOSLEEP.SYNCS 0x989680 ;  /* 0x009896800000a95d */ /* 0x008fea0003900000 */
[----:B------:R-:W3:Y:S02]  /*13690*/  @!P2 SYNCS.PHASECHK.TRANS64 P2, [R24+URZ+0x31c20], R7 ;  /* 0x031c20071800a5a7 */ /* 0x000ee4000804007f */
[----:B---3--:R-:W-:Y:S05]  /*136a0*/  @!P2 BRA `(.L_x_9841) ;  /* 0xfffffffc00f0a947 */ /* 0x008fea000383ffff */
[----:B------:R-:W-:Y:S05]  /*136b0*/  BRA `(.L_x_9891) ;  /* 0xffffffdc00b87947 */ /* 0x000fea000383ffff */
.L_x_9847:
[----:B-1----:R1:W2:Y:S02]  /*136c0*/  SYNCS.PHASECHK.TRANS64.TRYWAIT P3, [R3+URZ+0x31c40], R2 ;  /* 0x031c4002030075a7 */ /* 0x0022a4000806017f */
[----:B--2---:R-:W-:Y:S05]  /*136d0*/  @!P3 NANOSLEEP.SYNCS 0x989680 ;  /* 0x009896800000b95d */ /* 0x004fea0003900000 */
[----:B------:R-:W2:Y:S02]  /*136e0*/  @!P3 SYNCS.PHASECHK.TRANS64 P3, [R3+URZ+0x31c40], R2 ;  /* 0x031c40020300b5a7 */ /* 0x000ea4000806007f */
[----:B--2---:R-:W-:Y:S05]  /*136f0*/  @!P3 BRA `(.L_x_9847) ;  /* 0xfffffffc00f0b947 */ /* 0x004fea000383ffff */
[----:B------:R-:W-:Y:S05]  /*13700*/  BRA `(.L_x_9892) ;  /* 0xffffffe000487947 */ /* 0x000fea000383ffff */
.L_x_9849:
[----:B-1----:R1:W2:Y:S02]  /*13710*/  SYNCS.PHASECHK.TRANS64.TRYWAIT P3, [R2+URZ+0x60], R3 ;  /* 0x00006003020075a7 */ /* 0x0022a4000806017f */
[----:B--2---:R-:W-:Y:S05]  /*13720*/  @!P3 NANOSLEEP.SYNCS 0x989680 ;  /* 0x009896800000b95d */ /* 0x004fea0003900000 */
[----:B------:R-:W2:Y:S02]  /*13730*/  @!P3 SYNCS.PHASECHK.TRANS64 P3, [R2+URZ+0x60], R3 ;  /* 0x000060030200b5a7 */ /* 0x000ea4000806007f */
[----:B--2---:R-:W-:Y:S05]  /*13740*/  @!P3 BRA `(.L_x_9849) ;  /* 0xfffffffc00f0b947 */ /* 0x004fea000383ffff */
[----:B------:R-:W-:Y:S05]  /*13750*/  BRA `(.L_x_9893) ;  /* 0xffffffe000c47947 */ /* 0x000fea000383ffff */
.L_x_9855:
[----:B-1----:R1:W2:Y:S02]  /*13760*/  SYNCS.PHASECHK.TRANS64.TRYWAIT P3, [R10+URZ+0x31c40], R3 ;  /* 0x031c40030a0075a7 */ /* 0x0022a4000806017f */
[----:B--2---:R-:W-:Y:S05]  /*13770*/  @!P3 NANOSLEEP.SYNCS 0x989680 ;  /* 0x009896800000b95d */ /* 0x004fea0003900000 */
[----:B------:R-:W2:Y:S02]  /*13780*/  @!P3 SYNCS.PHASECHK.TRANS64 P3, [R10+URZ+0x31c40], R3 ;  /* 0x031c40030a00b5a7 */ /* 0x000ea4000806007f */
[----:B--2---:R-:W-:Y:S05]  /*13790*/  @!P3 BRA `(.L_x_9855) ;  /* 0xfffffffc00f0b947 */ /* 0x004fea000383ffff */
[----:B------:R-:W-:Y:S05]  /*137a0*/  BRA `(.L_x_9894) ;  /* 0xffffffe400e87947 */ /* 0x000fea000383ffff */
.L_x_9857:
[----:B-1----:R1:W2:Y:S02]  /*137b0*/  SYNCS.PHASECHK.TRANS64.TRYWAIT P3, [R3+URZ+0x60], R22 ;  /* 0x00006016030075a7 */ /* 0x0022a4000806017f */
[----:B--2---:R-:W-:Y:S05]  /*137c0*/  @!P3 NANOSLEEP.SYNCS 0x989680 ;  /* 0x009896800000b95d */ /* 0x004fea0003900000 */
[----:B------:R-:W2:Y:S02]  /*137d0*/  @!P3 SYNCS.PHASECHK.TRANS64 P3, [R3+URZ+0x60], R22 ;  /* 0x000060160300b5a7 */ /* 0x000ea4000806007f */
[----:B--2---:R-:W-:Y:S05]  /*137e0*/  @!P3 BRA `(.L_x_9857) ;  /* 0xfffffffc00f0b947 */ /* 0x004fea000383ffff */
[----:B------:R-:W-:Y:S05]  /*137f0*/  BRA `(.L_x_9895) ;  /* 0xffffffe800647947 */ /* 0x000fea000383ffff */
.L_x_9862:
[----:B-1----:R1:W2:Y:S02]  /*13800*/  SYNCS.PHASECHK.TRANS64.TRYWAIT P3, [R3+URZ+0x31c40], R10 ;  /* 0x031c400a030075a7 */ /* 0x0022a4000806017f */
[----:B--2---:R-:W-:Y:S05]  /*13810*/  @!P3 NANOSLEEP.SYNCS 0x989680 ;  /* 0x009896800000b95d */ /* 0x004fea0003900000 */
[----:B------:R-:W2:Y:S02]  /*13820*/  @!P3 SYNCS.PHASECHK.TRANS64 P3, [R3+URZ+0x31c40], R10 ;  /* 0x031c400a0300b5a7 */ /* 0x000ea4000806007f */
[----:B--2---:R-:W-:Y:S05]  /*13830*/  @!P3 BRA `(.L_x_9862) ;  /* 0xfffffffc00f0b947 */ /* 0x004fea000383ffff */
[----:B------:R-:W-:Y:S05]  /*13840*/  BRA `(.L_x_9896) ;  /* 0xffffffec00647947 */ /* 0x000fea000383ffff */
.L_x_9864:
[----:B-1----:R1:W2:Y:S02]  /*13850*/  SYNCS.PHASECHK.TRANS64.TRYWAIT P3, [R3+URZ+0x60], R6 ;  /* 0x00006006030075a7 */ /* 0x0022a4000806017f */
[----:B--2---:R-:W-:Y:S05]  /*13860*/  @!P3 NANOSLEEP.SYNCS 0x989680 ;  /* 0x009896800000b95d */ /* 0x004fea0003900000 */
[----:B------:R-:W2:Y:S02]  /*13870*/  @!P3 SYNCS.PHASECHK.TRANS64 P3, [R3+URZ+0x60], R6 ;  /* 0x000060060300b5a7 */ /* 0x000ea4000806007f */
[----:B--2---:R-:W-:Y:S05]  /*13880*/  @!P3 BRA `(.L_x_9864) ;  /* 0xfffffffc00f0b947 */ /* 0x004fea000383ffff */
[----:B------:R-:W-:Y:S05]  /*13890*/  BRA `(.L_x_9897) ;  /* 0xffffffec00e87947 */ /* 0x000fea000383ffff */
.L_x_9871:
[----:B-1----:R1:W2:Y:S02]  /*138a0*/  SYNCS.PHASECHK.TRANS64.TRYWAIT P0, [R3+URZ+0x31c60], R0 ;  /* 0x031c6000030075a7 */ /* 0x0022a4000800017f */
[----:B--2---:R-:W-:Y:S05]  /*138b0*/  @!P0 NANOSLEEP.SYNCS 0x989680 ;  /* 0x009896800000895d */ /* 0x004fea0003900000 */
[----:B------:R-:W2:Y:S02]  /*138c0*/  @!P0 SYNCS.PHASECHK.TRANS64 P0, [R3+URZ+0x31c60], R0 ;  /* 0x031c6000030085a7 */ /* 0x000ea4000800007f */
[----:B--2---:R-:W-:Y:S05]  /*138d0*/  @!P0 BRA `(.L_x_9871) ;  /* 0xfffffffc00f08947 */ /* 0x004fea000383ffff */
[----:B------:R-:W-:Y:S05]  /*138e0*/  BRA `(.L_x_9898) ;  /* 0xfffffff000cc7947 */ /* 0x000fea000383ffff */
.L_x_9873:
[----:B------:R-:W-:Y:S01]  /*138f0*/  BSSY B0, `(.L_x_9899) ;  /* 0x0000007000007945 */ /* 0x000fe20003800000 */
[----:B------:R-:W-:Y:S02]  /*13900*/  IMAD.MOV.U32 R12, RZ, RZ, RZ ;  /* 0x000000ffff0c7224 */ /* 0x000fe400078e00ff */
[----:B------:R-:W-:Y:S02]  /*13910*/  IMAD.MOV.U32 R11, RZ, RZ, 0x1f ;  /* 0x0000001fff0b7424 */ /* 0x000fe400078e00ff */
[----:B------:R-:W-:-:S07]  /*13920*/  IMAD.MOV.U32 R15, RZ, RZ, -0x1 ;  /* 0xffffffffff0f7424 */ /* 0x000fce00078e00ff */
[----:B------:R-:W-:Y:S05]  /*13930*/  WARPSYNC.COLLECTIVE R15, `(.L_x_9900) ;  /* 0x000000000f087348 */ /* 0x000fea0003c00000 */
[----:B------:R1:W2:Y:S02]  /*13940*/  SHFL.IDX P6, R14, R13, R12, R11 ;  /* 0x0000000c0d0e7389 */ /* 0x0002a400000c000b */
[----:B-12---:R-:W-:Y:S01]  /*13950*/  ENDCOLLECTIVE ;  /* 0x000000000000791b */ /* 0x006fe20003800000 */
.L_x_9900:
[----:B------:R-:W-:Y:S05]  /*13960*/  BSYNC B0 ;  /* 0x0000000000007941 */ /* 0x000fea0003800000 */
.L_x_9899:
[----:B------:R-:W-:Y:S05]  /*13970*/  BRA `(.L_x_9901) ;  /* 0xfffffff400587947 */ /* 0x000fea000383ffff */
.L_x_9875:
[----:B--2---:R2:W3:Y:S02]  /*13980*/  SYNCS.PHASECHK.TRANS64.TRYWAIT P0, [R9+URZ+0x31c20], R0 ;  /* 0x031c2000090075a7 */ /* 0x0044e4000800017f */
[----:B---3--:R-:W-:Y:S05]  /*13990*/  @!P0 NANOSLEEP.SYNCS 0x989680 ;  /* 0x009896800000895d */ /* 0x008fea0003900000 */
[----:B------:R-:W3:Y:S02]  /*139a0*/  @!P0 SYNCS.PHASECHK.TRANS64 P0, [R9+URZ+0x31c20], R0 ;  /* 0x031c2000090085a7 */ /* 0x000ee4000800007f */
[----:B---3--:R-:W-:Y:S05]  /*139b0*/  @!P0 BRA `(.L_x_9875) ;  /* 0xfffffffc00f08947 */ /* 0x008fea000383ffff */
[----:B------:R-:W-:Y:S05]  /*139c0*/  BRA `(.L_x_9902) ;  /* 0xfffffff4009c7947 */ /* 0x000fea000383ffff */
.L_x_9879:
[----:B--2---:R2:W3:Y:S02]  /*139d0*/  SYNCS.PHASECHK.TRANS64.TRYWAIT P0, [R5+URZ], R4 ;  /* 0x00000004050075a7 */ /* 0x0044e4000800017f */
[----:B---3--:R-:W-:Y:S05]  /*139e0*/  @!P0 NANOSLEEP.SYNCS 0x989680 ;  /* 0x009896800000895d */ /* 0x008fea0003900000 */
[----:B------:R-:W3:Y:S02]  /*139f0*/  @!P0 SYNCS.PHASECHK.TRANS64 P0, [R5+URZ], R4 ;  /* 0x00000004050085a7 */ /* 0x000ee4000800007f */
[----:B---3--:R-:W-:Y:S05]  /*13a00*/  @!P0 BRA `(.L_x_9879) ;  /* 0xfffffffc00f08947 */ /* 0x008fea000383ffff */
[----:B------:R-:W-:Y:S05]  /*13a10*/  BRA `(.L_x_9903) ;  /* 0xfffffff400e07947 */ /* 0x000fea000383ffff */
.L_x_9880:
[----:B---3--:R3:W4:Y:S02]  /*13a20*/  SYNCS.PHASECHK.TRANS64.TRYWAIT P0, [R3+URZ], R2 ;  /* 0x00000002030075a7 */ /* 0x008724000800017f */
[----:B----4-:R-:W-:Y:S05]  /*13a30*/  @!P0 NANOSLEEP.SYNCS 0x989680 ;  /* 0x009896800000895d */ /* 0x010fea0003900000 */
[----:B------:R-:W4:Y:S02]  /*13a40*/  @!P0 SYNCS.PHASECHK.TRANS64 P0, [R3+URZ], R2 ;  /* 0x00000002030085a7 */ /* 0x000f24000800007f */
[----:B----4-:R-:W-:Y:S05]  /*13a50*/  @!P0 BRA `(.L_x_9880) ;  /* 0xfffffffc00f08947 */ /* 0x010fea000383ffff */
[----:B------:R-:W-:Y:S05]  /*13a60*/  BRA `(.L_x_9904) ;  /* 0xfffffff400d47947 */ /* 0x000fea000383ffff */
.L_x_9882:
[----:B----4-:R4:W1:Y:S02]  /*13a70*/  SYNCS.PHASECHK.TRANS64.TRYWAIT P0, [R19+URZ], R4 ;  /* 0x00000004130075a7 */ /* 0x010864000800017f */
[----:B-1----:R-:W-:Y:S05]  /*13a80*/  @!P0 NANOSLEEP.SYNCS 0x989680 ;  /* 0x009896800000895d */ /* 0x002fea0003900000 */
[----:B------:R-:W1:Y:S02]  /*13a90*/  @!P0 SYNCS.PHASECHK.TRANS64 P0, [R19+URZ], R4 ;  /* 0x00000004130085a7 */ /* 0x000e64000800007f */
[----:B-1----:R-:W-:Y:S05]  /*13aa0*/  @!P0 BRA `(.L_x_9882) ;  /* 0xfffffffc00f08947 */ /* 0x002fea000383ffff */
[----:B------:R-:W-:Y:S05]  /*13ab0*/  BRA `(.L_x_9905) ;  /* 0xfffffff400d87947 */ /* 0x000fea000383ffff */
.L_x_9906:
        /* <DEDUP_REMOVED lines=12> */
.L_x_12779:


//--------------------- .text._ZN7cutlass13device_kernelIN5flash11enable_sm90INS1_16FlashAttnFwdSm90INS1_25CollectiveMainloopFwdSm90ILi2EN4cute5tupleIJNS5_1CILi1EEES8_S8_EEENS6_IJNS7_ILi192EEENS7_ILi144EEENS7_ILi96EEEEEELi96ENS_10bfloat16_tEfNS_4arch4Sm90ELb1ELb0ELb1ELb1ELb0ELb0ELb0ELb0ELb1ELb0ELb0ELb0EEENS1_21CollectiveEpilogueFwdINS6_IJSA_SC_SB_EEES9_SE_SG_Li384ELb1ELb0ELb0ELb0EEENS1_36VarlenDynamicPersistentTileSchedulerILi192ELi144ELi384ELi32ELb0ELb0ELb1ELb1ELb1ELb1EEEEEEEEEvNT_6ParamsE --------------------------
	.section	.text._ZN7cutlass13device_kernelIN5flash11enable_sm90INS1_16FlashAttnFwdSm90INS1_25CollectiveMainloopFwdSm90ILi2EN4cute5tupleIJNS5_1CILi1EEES8_S8_EEENS6_IJNS7_ILi192EEENS7_ILi144EEENS7_ILi96EEEEEELi96ENS_10bfloat16_tEfNS_4arch4Sm90ELb1ELb0ELb1ELb1ELb0ELb0ELb0ELb0ELb1ELb0ELb0ELb0EEENS1_21CollectiveEpilogueFwdINS6_IJSA_SC_SB_EEES9_SE_SG_Li384ELb1ELb0ELb0ELb0EEENS1_36VarlenDynamicPersistentTileSchedulerILi192ELi144ELi384ELi32ELb0ELb0ELb1ELb1ELb1ELb1EEEEEEEEEvNT_6ParamsE,"ax",@progbits
	.align	128
.text._ZN7cutlass13device_kernelIN5flash11enable_sm90INS1_16FlashAttnFwdSm90INS1_25CollectiveMainloopFwdSm90ILi2EN4cute5tupleIJNS5_1CILi1EEES8_S8_EEENS6_IJNS7_ILi192EEENS7_ILi144EEENS7_ILi96EEEEEELi96ENS_10bfloat16_tEfNS_4arch4Sm90ELb1ELb0ELb1ELb1ELb0ELb0ELb0ELb0ELb1ELb0ELb0ELb0EEENS1_21CollectiveEpilogueFwdINS6_IJSA_SC_SB_EEES9_SE_SG_Li384ELb1ELb0ELb0ELb0EEENS1_36VarlenDynamicPersistentTileSchedulerILi192ELi144ELi384ELi32ELb0ELb0ELb1ELb1ELb1ELb1EEEEEEEEEvNT_6ParamsE:
        .type           _ZN7cutlass13device_kernelIN5flash11enable_sm90INS1_16FlashAttnFwdSm90INS1_25CollectiveMainloopFwdSm90ILi2EN4cute5tupleIJNS5_1CILi1EEES8_S8_EEENS6_IJNS7_ILi192EEENS7_ILi144EEENS7_ILi96EEEEEELi96ENS_10bfloat16_tEfNS_4arch4Sm90ELb1ELb0ELb1ELb1ELb0ELb0ELb0ELb0ELb1ELb0ELb0ELb0EEENS1_21CollectiveEpilogueFwdINS6_IJSA_SC_SB_EEES9_SE_SG_Li384ELb1ELb0ELb0ELb0EEENS1_36VarlenDynamicPersistentTileSchedulerILi192ELi144ELi384ELi32ELb0ELb0ELb1ELb1ELb1ELb1EEEEEEEEEvNT_6ParamsE,@function
        .size           _ZN7cutlass13device_kernelIN5flash11enable_sm90INS1_16FlashAttnFwdSm90INS1_25CollectiveMainloopFwdSm90ILi2EN4cute5tupleIJNS5_1CILi1EEES8_S8_EEENS6_IJNS7_ILi192EEENS7_ILi144EEENS7_ILi96EEEEEELi96ENS_10bfloat16_tEfNS_4arch4Sm90ELb1ELb0ELb1ELb1ELb0ELb0ELb0ELb0ELb1ELb0ELb0ELb0EEENS1_21CollectiveEpilogueFwdINS6_IJSA_SC_SB_EEES9_SE_SG_Li384ELb1ELb0ELb0ELb0EEENS1_36VarlenDynamicPersistentTileSchedulerILi192ELi144ELi384ELi32ELb0ELb0ELb1ELb1ELb1ELb1EEEEEEEEEvNT_6ParamsE,(.L_x_12780 - _ZN7cutlass13device_kernelIN5flash11enable_sm90INS1_16FlashAttnFwdSm90INS1_25CollectiveMainloopFwdSm90ILi2EN4cute5tupleIJNS5_1CILi1EEES8_S8_EEENS6_IJNS7_ILi192EEENS7_ILi144EEENS7_ILi96EEEEEELi96ENS_10bfloat16_tEfNS_4arch4Sm90ELb1ELb0ELb1ELb1ELb0ELb0ELb0ELb0ELb1ELb0ELb0ELb0EEENS1_21CollectiveEpilogueFwdINS6_IJSA_SC_SB_EEES9_SE_SG_Li384ELb1ELb0ELb0ELb0EEENS1_36VarlenDynamicPersistentTileSchedulerILi192ELi144ELi384ELi32ELb0ELb0ELb1ELb1ELb1ELb1EEEEEEEEEvNT_6ParamsE)
        .other          _ZN7cutlass13device_kernelIN5flash11enable_sm90INS1_16FlashAttnFwdSm90INS1_25CollectiveMainloopFwdSm90ILi2EN4cute5tupleIJNS5_1CILi1EEES8_S8_EEENS6_IJNS7_ILi192EEENS7_ILi144EEENS7_ILi96EEEEEELi96ENS_10bfloat16_tEfNS_4arch4Sm90ELb1ELb0ELb1ELb1ELb0ELb0ELb0ELb0ELb1ELb0ELb0ELb0EEENS1_21CollectiveEpilogueFwdINS6_IJSA_SC_SB_EEES9_SE_SG_Li384ELb1ELb0ELb0ELb0EEENS1_36VarlenDynamicPersistentTileSchedulerILi192ELi144ELi384ELi32ELb0ELb0ELb1ELb1ELb1ELb1EEEEEEEEEvNT_6ParamsE,@"STO_CUDA_ENTRY STV_DEFAULT"
_ZN7cutlass13device_kernelIN5flash11enable_sm90INS1_16FlashAttnFwdSm90INS1_25CollectiveMainloopFwdSm90ILi2EN4cute5tupleIJNS5_1CILi1EEES8_S8_EEENS6_IJNS7_ILi192EEENS7_ILi144EEENS7_ILi96EEEEEELi96ENS_10bfloat16_tEfNS_4arch4Sm90ELb1ELb0ELb1ELb1ELb0ELb0ELb0ELb0ELb1ELb0ELb0ELb0EEENS1_21CollectiveEpilogueFwdINS6_IJSA_SC_SB_EEES9_SE_SG_Li384ELb1ELb0ELb0ELb0EEENS1_36VarlenDynamicPersistentTileSchedulerILi192ELi144ELi384ELi32ELb0ELb0ELb1ELb1ELb1ELb1EEEEEEEEEvNT_6ParamsE:
        /* <DEDUP_REMOVED lines=21> */
.L_x_9908:
[----:B------:R-:W-:Y:S05]  /*0150*/  BSYNC B0 ;  /* 0x0000000000007941 */ /* 0x000fea0003800000 */
.L_x_9907:
        /* <DEDUP_REMOVED lines=41> */
.L_x_9909:
        /* <DEDUP_REMOVED lines=22> */
.L_x_9910:
        /* <DEDUP_REMOVED lines=18> */
.L_x_9911:
        /* <DEDUP_REMOVED lines=22> */
.L_x_9912:
        /* <DEDUP_REMOVED lines=22> */
.L_x_9913:
        /* <DEDUP_REMOVED lines=8> */
.L_x_9915:
[----:B------:R-:W-:-:S08]  /*09b0*/  NOP ;  /* 0x0000000000007918 */ /* 0x000fd00000000000 */
[----:B------:R-:W1:Y:S02]  /*09c0*/  USETMAXREG.TRY_ALLOC.CTAPOOL UP0, 0xa0 ;  /* 0x000000a0000079c8 */ /* 0x000e640008000600 */
[----:B-1----:R-:W-:-:S13]  /*09d0*/  PLOP3.LUT P0, PT, PT, PT, UP0, 0x80, 0x0 ;  /* 0x000000000000781c */ /* 0x002fda0003f0f008 */
[----:B------:R-:W-:Y:S05]  /*09e0*/  @!P0 BRA `(.L_x_9915) ;  /* 0xfffffffc00f08947 */ /* 0x000fea000383ffff */
[----:B0-----:R-:W0:Y:S01]  /*09f0*/  S2R R2, SR_TID.X ;  /* 0x0000000000027919 */ /* 0x001e220000002100 */
        /* <DEDUP_REMOVED lines=13> */
[----:B------:R-:W2:Y:S01]  /*0ad0*/  LDL R3, [R1+0xc] ;  /* 0x00000c0001037983 */ /* 0x000ea20000100800 */
[----:B------:R-:W-:Y:S01]  /*0ae0*/  VIADD R157, R2, 0xffffff80 ;  /* 0xffffff80029d7836 */ /* 0x000fe20000000000 */
[----:B------:R-:W-:Y:S01]  /*0af0*/  R2UR UR5, R29 ;  /* 0x000000001d0572ca */ /* 0x000fe200000e0000 */
[----:B------:R-:W-:Y:S01]  /*0b00*/  UMOV UR60, URZ ;  /* 0x0000003f003c7c82 */ /* 0x000fe20008000000 */
[----:B------:R-:W-:Y:S02]  /*0b10*/  UMOV UR36, URZ ;  /* 0x0000003f00247c82 */ /* 0x000fe40008000000 */
[----:B------:R-:W-:-:S04]  /*0b20*/  SHF.R.S32.HI R0, RZ, 0x1f, R157 ;  /* 0x0000001fff007819 */ /* 0x000fc8000001149d */
[CC--:B------:R-:W-:Y:S02]  /*0b30*/  LEA.HI R2, R0.reuse, R157.reuse, RZ, 0x4 ;  /* 0x0000009d00027211 */ /* 0x0c0fe400078f20ff */
[----:B------:R-:W-:Y:S02]  /*0b40*/  LEA.HI R154, R0, R157, RZ, 0x7 ;  /* 0x0000009d009a7211 */ /* 0x000fe400078f38ff */
[----:B------:R-:W-:Y:S01]  /*0b50*/  SHF.R.S32.HI R5, RZ, 0x4, R2 ;  /* 0x00000004ff057819 */ /* 0x000fe20000011402 */
[----:B------:R-:W-:Y:S01]  /*0b60*/  IMAD.U32 R17, RZ, RZ, UR5 ;  /* 0x00000005ff117e24 */ /* 0x000fe2000f8e00ff */
[C---:B------:R-:W-:Y:S02]  /*0b70*/  LOP3.LUT R4, R2.reuse, 0xfffffff0, RZ, 0xc0, !PT ;  /* 0xfffffff002047812 */ /* 0x040fe400078ec0ff */
[----:B------:R-:W-:Y:S02]  /*0b80*/  LEA.HI R2, R2, R5, RZ, 0x1 ;  /* 0x0000000502027211 */ /* 0x000fe400078f08ff */
[----:B------:R-:W-:Y:S01]  /*0b90*/  LOP3.LUT R6, R154, 0xffffff80, RZ, 0xc0, !PT ;  /* 0xffffff809a067812 */ /* 0x000fe200078ec0ff */
[----:B------:R-:W-:Y:S01]  /*0ba0*/  IMAD.IADD R4, R157, 0x1, -R4 ;  /* 0x000000019d047824 */ /* 0x000fe200078e0a04 */
[----:B------:R-:W-:-:S02]  /*0bb0*/  LOP3.LUT R2, R2, 0x1ffffffe, RZ, 0xc0, !PT ;  /* 0x1ffffffe02027812 */ /* 0x000fc400078ec0ff */
[-C--:B------:R-:W-:Y:S01]  /*0bc0*/  LEA.HI R7, R0, R157.reuse, RZ, 0x5 ;  /* 0x0000009d00077211 */ /* 0x080fe200078f28ff */
[----:B------:R-:W-:Y:S01]  /*0bd0*/  IMAD.IADD R153, R157, 0x1, -R6 ;  /* 0x000000019d997824 */ /* 0x000fe200078e0a06 */
[----:B------:R-:W-:Y:S01]  /*0be0*/  SHF.R.S32.HI R154, RZ, 0x7, R154 ;  /* 0x00000007ff9a7819 */ /* 0x000fe2000001149a */
[----:B------:R-:W-:Y:S01]  /*0bf0*/  IMAD.IADD R2, R5, 0x1, -R2 ;  /* 0x0000000105027824 */ /* 0x000fe200078e0a02 */
[----:B------:R-:W-:Y:S02]  /*0c00*/  SHF.R.S32.HI R7, RZ, 0x5, R7 ;  /* 0x00000005ff077819 */ /* 0x000fe40000011407 */
[----:B------:R-:W-:Y:S01]  /*0c10*/  SHF.R.S32.HI R8, RZ, 0x1f, R153 ;  /* 0x0000001fff087819 */ /* 0x000fe20000011499 */
[----:B------:R-:W-:Y:S01]  /*0c20*/  IMAD.SHL.U32 R2, R2, 0x8, RZ ;  /* 0x0000000802027824 */ /* 0x000fe200078e00ff */
[----:B------:R-:W-:Y:S01]  /*0c30*/  LEA.HI R0, R0, R157, RZ, 0x2 ;  /* 0x0000009d00007211 */ /* 0x000fe200078f10ff */
[----:B------:R-:W-:Y:S01]  /*0c40*/  IMAD R155, R7, 0x10, R4 ;  /* 0x00000010079b7824 */ /* 0x000fe200078e0204 */
[----:B------:R-:W-:-:S02]  /*0c50*/  LEA.HI R9, R8, R153, RZ, 0x2 ;  /* 0x0000009908097211 */ /* 0x000fc400078f10ff */
[----:B------:R-:W-:Y:S01]  /*0c60*/  LEA.HI R8, R8, R153, RZ, 0x5 ;  /* 0x0000009908087211 */ /* 0x000fe200078f28ff */
[----:B------:R-:W-:Y:S01]  /*0c70*/  IMAD.U32 R155, R155, 0x20, R2 ;  /* 0x000000209b9b7824 */ /* 0x000fe200078e0002 */
[----:B------:R-:W-:Y:S02]  /*0c80*/  R2UR UR5, R30 ;  /* 0x000000001e0572ca */ /* 0x000fe400000e0000 */
[----:B------:R-:W-:Y:S02]  /*0c90*/  SHF.R.S32.HI R8, RZ, 0x5, R8 ;  /* 0x00000005ff087819 */ /* 0x000fe40000011408 */
[----:B------:R-:W-:Y:S02]  /*0ca0*/  SHF.R.S32.HI R146, RZ, 0x2, R0 ;  /* 0x00000002ff927819 */ /* 0x000fe40000011400 */
[----:B--2---:R-:W-:Y:S02]  /*0cb0*/  R2UR UR4, R3 ;  /* 0x00000000030472ca */ /* 0x004fe400000e0000 */
[----:B------:R-:W-:-:S04]  /*0cc0*/  SHF.R.S32.HI R3, RZ, 0x1f, R4 ;  /* 0x0000001fff037819 */ /* 0x000fc80000011404 */
[CC--:B------:R-:W-:Y:S02]  /*0cd0*/  LEA.HI R5, R3.reuse, R4.reuse, RZ, 0x3 ;  /* 0x0000000403057211 */ /* 0x0c0fe400078f18ff */
[----:B------:R-:W-:-:S03]  /*0ce0*/  LEA.HI R3, R3, R4, RZ, 0x2 ;  /* 0x0000000403037211 */ /* 0x000fc600078f10ff */
[----:B------:R-:W-:Y:S01]  /*0cf0*/  IMAD.SHL.U32 R6, R5, 0x10, RZ ;  /* 0x0000001005067824 */ /* 0x000fe200078e00ff */
[----:B------:R-:W-:Y:S01]  /*0d00*/  LOP3.LUT R5, R3, 0x7fffffc, RZ, 0xc0, !PT ;  /* 0x07fffffc03057812 */ /* 0x000fe200078ec0ff */
[----:B------:R-:W-:Y:S01]  /*0d10*/  ULOP3.LUT UR4, UR4, 0x1, URZ, 0xfc, !UPT ;  /* 0x0000000104047892 */ /* 0x000fe2000f8efc3f */
[----:B------:R-:W-:Y:S02]  /*0d20*/  SHF.R.S32.HI R3, RZ, 0x2, R3 ;  /* 0x00000002ff037819 */ /* 0x000fe40000011403 */
[----:B------:R-:W-:Y:S01]  /*0d30*/  LOP3.LUT R6, R6, 0x7fffff80, RZ, 0xc0, !PT ;  /* 0x7fffff8006067812 */ /* 0x000fe200078ec0ff */
[----:B------:R-:W-:Y:S01]  /*0d40*/  IMAD.IADD R5, R4, 0x1, -R5 ;  /* 0x0000000104057824 */ /* 0x000fe200078e0a05 */
[--C-:B------:R-:W-:Y:S01]  /*0d50*/  SHF.R.S32.HI R4, RZ, 0x1f, R9.reuse ;  /* 0x0000001fff047819 */ /* 0x100fe20000011409 */
[----:B------:R-:W-:Y:S01]  /*0d60*/  IMAD.SHL.U32 R3, R3, 0x40, RZ ;  /* 0x0000004003037824 */ /* 0x000fe200078e00ff */
[----:B------:R-:W-:Y:S01]  /*0d70*/  LEA R6, R7, R6, 0x8 ;  /* 0x0000000607067211 */ /* 0x000fe200078e40ff */
[----:B------:R-:W-:Y:S01]  /*0d80*/  IMAD.U32 R156, RZ, RZ, UR4 ;  /* 0x00000004ff9c7e24 */ /* 0x000fe2000f8e00ff */
[----:B------:R-:W-:Y:S01]  /*0d90*/  SHF.R.S32.HI R7, RZ, 0x2, R9 ;  /* 0x00000002ff077819 */ /* 0x000fe20000011409 */
[----:B------:R-:W-:Y:S01]  /*0da0*/  UMOV UR4, URZ ;  /* 0x0000003f00047c82 */ /* 0x000fe20008000000 */
[----:B------:R-:W-:Y:S01]  /*0db0*/  LOP3.LUT R3, R3, 0x40, RZ, 0xc0, !PT ;  /* 0x0000004003037812 */ /* 0x000fe200078ec0ff */
[----:B------:R-:W-:Y:S01]  /*0dc0*/  IMAD R6, R5, 0x10, R6 ;  /* 0x0000001005067824 */ /* 0x000fe200078e0206 */
[----:B------:R-:W-:Y:S01]  /*0dd0*/  LEA.HI R4, R4, R7, RZ, 0x3 ;  /* 0x0000000704047211 */ /* 0x000fe200078f18ff */
[----:B------:R-:W-:-:S03]  /*0de0*/  IMAD.HI R5, R154, 0x55555556, RZ ;  /* 0x555555569a057827 */ /* 0x000fc600078e02ff */
[----:B------:R-:W-:Y:S01]  /*0df0*/  LOP3.LUT R10, R4, 0xfffffff8, RZ, 0xc0, !PT ;  /* 0xfffffff8040a7812 */ /* 0x000fe200078ec0ff */
[----:B------:R-:W-:Y:S01]  /*0e00*/  IMAD.U32 R152, RZ, RZ, UR4 ;  /* 0x00000004ff987e24 */ /* 0x000fe2000f8e00ff */
[----:B------:R-:W-:Y:S02]  /*0e10*/  LOP3.LUT R4, R3, 0x8, R2, 0xf8, !PT ;  /* 0x0000000803047812 */ /* 0x000fe400078ef802 */
[----:B------:R-:W-:Y:S01]  /*0e20*/  SHF.R.U32.HI R3, RZ, 0x3, R3 ;  /* 0x00000003ff037819 */ /* 0x000fe20000011603 */
[----:B------:R-:W-:Y:S01]  /*0e30*/  IMAD.IADD R7, R7, 0x1, -R10 ;  /* 0x0000000107077824 */ /* 0x000fe200078e0a0a */
[----:B------:R-:W-:Y:S02]  /*0e40*/  LEA.HI R5, R5, R5, RZ, 0x1 ;  /* 0x0000000505057211 */ /* 0x000fe400078f08ff */
[----:B------:R-:W-:Y:S01]  /*0e50*/  LOP3.LUT R3, R4, R3, RZ, 0x3c, !PT ;  /* 0x0000000304037212 */ /* 0x000fe200078e3cff */
[----:B------:R-:W-:Y:S01]  /*0e60*/  IMAD R8, R8, 0x10, R7 ;  /* 0x0000001008087824 */ /* 0x000fe200078e0207 */
[----:B------:R-:W-:Y:S01]  /*0e70*/  LOP3.LUT R4, R0, 0x1ffffffc, RZ, 0xc0, !PT ;  /* 0x1ffffffc00047812 */ /* 0x000fe200078ec0ff */
[----:B------:R-:W-:-:S02]  /*0e80*/  IMAD R5, R5, -0x3, R154 ;  /* 0xfffffffd05057824 */ /* 0x000fc400078e029a */
[----:B------:R-:W-:Y:S01]  /*0e90*/  IMAD.IADD R2, R3, 0x1, R6 ;  /* 0x0000000103027824 */ /* 0x000fe200078e0206 */
[----:B------:R-:W-:Y:S01]  /*0ea0*/  LOP3.LUT R6, R9, 0x7ffffffc, RZ, 0xc0, !PT ;  /* 0x7ffffffc09067812 */ /* 0x000fe200078ec0ff */
[----:B------:R-:W-:Y:S02]  /*0eb0*/  IMAD.IADD R4, R157, 0x1, -R4 ;  /* 0x000000019d047824 */ /* 0x000fe400078e0a04 */
[----:B------:R-:W-:Y:S01]  /*0ec0*/  IMAD R144, R5, 0x40, R8 ;  /* 0x0000004005907824 */ /* 0x000fe200078e0208 */
[----:B------:R-:W-:Y:S01]  /*0ed0*/  LEA R2, R2, UR37, 0x1 ;  /* 0x0000002502027c11 */ /* 0x000fe2000f8e08ff */
[----:B------:R-:W-:Y:S01]  /*0ee0*/  IMAD.IADD R23, R153, 0x1, -R6 ;  /* 0x0000000199177824 */ /* 0x000fe200078e0a06 */
[----:B------:R-:W-:-:S07]  /*0ef0*/  SHF.L.U32 R22, R4, 0x3, RZ ;  /* 0x0000000304167819 */ /* 0x000fce00000006ff */
.L_x_9961:
[----:B0-2--5:R-:W0:Y:S01]  /*0f00*/  LDC.64 R4, c[0x0][0xc60] ;  /* 0x00031800ff047b82 */ /* 0x025e220000000a00 */
[----:B------:R-:W-:Y:S01]  /*0f10*/  ULDC.64 UR10, c[0x0][0x208] ;  /* 0x00008200000a7ab9 */ /* 0x000fe20000000a00 */
[----:B------:R-:W-:Y:S01]  /*0f20*/  ULDC.64 UR6, c[0x0][0xa28] ;  /* 0x00028a0000067ab9 */ /* 0x000fe20000000a00 */
[----:B------:R-:W-:Y:S01]  /*0f30*/  ULDC.64 UR8, c[0x0][0xa18] ;  /* 0x0002860000087ab9 */ /* 0x000fe20000000a00 */
[----:B0-----:R-:W-:-:S06]  /*0f40*/  IMAD.WIDE R4, R31, 0x4, R4 ;  /* 0x000000041f047825 */ /* 0x001fcc00078e0204 */
[----:B------:R-:W2:Y:S01]  /*0f50*/  LDG.E R4, desc[UR10][R4.64] ;  /* 0x0000000a04047981 */ /* 0x000ea2000c1e1900 */
        /* <DEDUP_REMOVED lines=16> */
[----:B------:R-:W-:Y:S01]  /*1060*/  ULDC.64 UR6, c[0x0][0x3f8] ;  /* 0x0000fe0000067ab9 */ /* 0x000fe20000000a00 */
[----:B-1----:R-:W-:-:S03]  /*1070*/  IMAD.U32 R6, RZ, RZ, UR8 ;  /* 0x00000008ff067e24 */ /* 0x002fc6000f8e00ff */
[----:B------:R-:W-:Y:S01]  /*1080*/  IMAD.U32 R7, RZ, RZ, UR9 ;  /* 0x00000009ff077e24 */ /* 0x000fe2000f8e00ff */
[----:B------:R-:W2:Y:S01]  /*1090*/  @P0 LDG.E R4, desc[UR10][R4.64] ;  /* 0x0000000a04040981 */ /* 0x000ea2000c1e1900 */
[----:B------:R-:W-:Y:S01]  /*10a0*/  UISETP.NE.U32.AND UP0, UPT, UR6, URZ, UPT ;  /* 0x0000003f0600728c */ /* 0x000fe2000bf05070 */
[----:B------:R-:W-:Y:S02]  /*10b0*/  ULDC UR8, c[0x0][0x2e0] ;  /* 0x0000b80000087ab9 */ /* 0x000fe40000000800 */
[----:B---3--:R-:W3:Y:S01]  /*10c0*/  @P2 LDG.E R6, desc[UR10][R6.64] ;  /* 0x0000000a06062981 */ /* 0x008ee2000c1e1900 */
        /* <DEDUP_REMOVED lines=13> */
[----:B------:R-:W-:Y:S06]  /*11a0*/  @P2 BRA `(.L_x_9916) ;  /* 0x0000000000402947 */ /* 0x000fec0003800000 */
        /* <DEDUP_REMOVED lines=16> */
.L_x_9916:
        /* <DEDUP_REMOVED lines=13> */
.L_x_9917:
        /* <DEDUP_REMOVED lines=15> */
.L_x_9918:
[----:B------:R-:W-:Y:S01]  /*1470*/  R2UR UR9, R17 ;  /* 0x00000000110972ca */ /* 0x000fe200000e0000 */
[----:B------:R-:W-:Y:S01]  /*1480*/  UIADD3 UR6, -UR4, UR8, URZ ;  /* 0x0000000804067290 */ /* 0x000fe2000fffe13f */
[----:B------:R-:W-:Y:S01]  /*1490*/  R2UR UR7, R18 ;  /* 0x00000000120772ca */ /* 0x000fe200000e0000 */
[----:B------:R-:W-:Y:S01]  /*14a0*/  UMOV UR5, 0xc0 ;  /* 0x000000c000057882 */ /* 0x000fe20000000000 */
[----:B------:R-:W-:Y:S01]  /*14b0*/  PLOP3.LUT P0, PT, PT, PT, PT, 0x80, 0x0 ;  /* 0x000000000000781c */ /* 0x000fe20003f0f070 */
[----:B------:R-:W-:Y:S01]  /*14c0*/  UIADD3 UR4, UR6, 0x8f, URZ ;  /* 0x0000008f06047890 */ /* 0x000fe2000fffe03f */
[----:B------:R-:W-:Y:S01]  /*14d0*/  IMAD.MOV.U32 R3, RZ, RZ, RZ ;  /* 0x000000ffff037224 */ /* 0x000fe200078e00ff */
[----:B------:R-:W-:Y:S01]  /*14e0*/  MOV R0, RZ ;  /* 0x000000ff00007202 */ /* 0x000fe20000000f00 */
[----:B------:R-:W-:Y:S01]  /*14f0*/  IMAD.U32 R19, RZ, RZ, UR6 ;  /* 0x00000006ff137e24 */ /* 0x000fe2000f8e00ff */
[----:B------:R-:W-:Y:S01]  /*1500*/  CS2R R34, SRZ ;  /* 0x0000000000227805 */ /* 0x000fe2000001ff00 */
[----:B------:R-:W-:Y:S01]  /*1510*/  IMAD.MOV.U32 R71, RZ, RZ, RZ ;  /* 0x000000ffff477224 */ /* 0x000fe200078e00ff */
[----:B------:R-:W-:Y:S01]  /*1520*/  CS2R R48, SRZ ;  /* 0x0000000000307805 */ /* 0x000fe2000001ff00 */
[----:B------:R-:W-:Y:S01]  /*1530*/  IMAD.MOV.U32 R16, RZ, RZ, RZ ;  /* 0x000000ffff107224 */ /* 0x000fe200078e00ff */
[----:B------:R-:W-:Y:S01]  /*1540*/  UIMAD UR5, UR9, UR5, 0x14f ;  /* 0x0000014f090574a4 */ /* 0x000fe2000f8e0205 */
[----:B------:R-:W-:-:S02]  /*1550*/  CS2R R38, SRZ ;  /* 0x0000000000267805 */ /* 0x000fc4000001ff00 */
        /* <DEDUP_REMOVED lines=27> */
[----:B------:R-:W-:Y:S02]  /*1710*/  IMAD.MOV.U32 R12, RZ, RZ, RZ ;  /* 0x000000ffff0c7224 */ /* 0x000fe400078e00ff */
[----:B------:R-:W-:Y:S02]  /*1720*/  IMAD.MOV.U32 R81, RZ, RZ, RZ ;  /* 0x000000ffff517224 */ /* 0x000fe400078e00ff */
[----:B------:R-:W-:Y:S01]  /*1730*/  IMAD.MOV.U32 R14, RZ, RZ, RZ ;  /* 0x000000ffff0e7224 */ /* 0x000fe200078e00ff */
[----:B------:R-:W-:Y:S01]  /*1740*/  PLOP3.LUT P1, PT, PT, PT, UP0, 0x80, 0x0 ;  /* 0x000000000000781c */ /* 0x000fe20003f2f008 */
[----:B------:R-:W-:-:S02]  /*1750*/  IMAD.MOV.U32 R69, RZ, RZ, RZ ;  /* 0x000000ffff457224 */ /* 0x000fc400078e00ff */
[----:B------:R-:W-:Y:S02]  /*1760*/  IMAD.MOV.U32 R20, RZ, RZ, RZ ;  /* 0x000000ffff147224 */ /* 0x000fe400078e00ff */
[----:B------:R-:W-:-:S08]  /*1770*/  IMAD.MOV.U32 R83, RZ, RZ, RZ ;  /* 0x000000ffff537224 */ /* 0x000fd000078e00ff */
[----:B------:R-:W-:Y:S05]  /*1780*/  @!P1 BRA `(.L_x_9919) ;  /* 0x000000dc00849947 */ /* 0x000fea0003800000 */
[----:B------:R-:W0:Y:S01]  /*1790*/  SHFL.IDX PT, R0, R154, RZ, 0x1f ;  /* 0x00001fff9a007589 */ /* 0x000e2200000e0000 */
[----:B------:R-:W-:-:S04]  /*17a0*/  UIADD3 UR6, UR37, 0x24300, URZ ;  /* 0x0002430025067890 */ /* 0x000fc8000fffe03f */
[----:B------:R-:W-:-:S06]  /*17b0*/  ULOP3.LUT UP0, URZ, UR6, 0x9f, URZ, 0xc0, !UPT ;  /* 0x0000009f063f7892 */ /* 0x000fcc000f80c03f */
[----:B------:R-:W-:Y:S02]  /*17c0*/  PLOP3.LUT P0, PT, PT, PT, UP0, 0x80, 0x0 ;  /* 0x000000000000781c */ /* 0x000fe40003f0f008 */
[----:B0-----:R-:W-:-:S13]  /*17d0*/  R2UR UR7, R0 ;  /* 0x00000000000772ca */ /* 0x001fda00000e0000 */
        /* <DEDUP_REMOVED lines=28> */
.L_x_9920:
        /* <DEDUP_REMOVED lines=11> */
.L_x_10049:
[----:B------:R-:W-:Y:S05]  /*1a50*/  @!P0 BRA `(.L_x_9922) ;  /* 0x0000000000048947 */ /* 0x000fea0003800000 */
[----:B------:R-:W-:Y:S01]  /*1a60*/  BPT.TRAP 0x1 ;  /* 0x000000040000795c */ /* 0x000fe20000300000 */
.L_x_9922:
[----:B0-----:R-:W-:Y:S02]  /*1a70*/  IMAD.U32 R0, RZ, RZ, UR36 ;  /* 0x00000024ff007e24 */ /* 0x001fe4000f8e00ff */
[----:B------:R-:W-:-:S03]  /*1a80*/  IMAD.U32 R3, RZ, RZ, UR60 ;  /* 0x0000003cff037e24 */ /* 0x000fc6000f8e00ff */
[----:B------:R-:W-:Y:S02]  /*1a90*/  LEA R0, R0, UR37, 0x3 ;  /* 0x0000002500007c11 */ /* 0x000fe4000f8e18ff */
[----:B------:R-:W-:-:S04]  /*1aa0*/  SHF.L.U32 R3, R3, 0x1f, RZ ;  /* 0x0000001f03037819 */ /* 0x000fc800000006ff */
[----:B------:R0:W1:Y:S01]  /*1ab0*/  SYNCS.PHASECHK.TRANS64.TRYWAIT P2, [R0+URZ+0x31c30], R3 ;  /* 0x031c3003000075a7 */ /* 0x000062000804017f */
[----:B------:R-:W-:Y:S05]  /*1ac0*/  @!P0 BRA `(.L_x_9923) ;  /* 0x0000000000048947 */ /* 0x000fea0003800000 */
[----:B------:R-:W-:Y:S01]  /*1ad0*/  BPT.TRAP 0x1 ;  /* 0x000000040000795c */ /* 0x000fe20000300000 */
.L_x_9923:
[----:B------:R-:W2:Y:S01]  /*1ae0*/  S2R R4, SR_TID.X ;  /* 0x0000000000047919 */ /* 0x000ea20000002100 */
[----:B------:R-:W-:Y:S01]  /*1af0*/  IMAD.MOV.U32 R71, RZ, RZ, RZ ;  /* 0x000000ffff477224 */ /* 0x000fe200078e00ff */
[----:B--2---:R-:W-:Y:S01]  /*1b00*/  LOP3.LUT P1, RZ, R4, 0x7f, RZ, 0xc0, !PT ;  /* 0x0000007f04ff7812 */ /* 0x004fe2000782c0ff */
[----:B-1----:R-:W-:-:S12]  /*1b10*/  @P2 BRA `(.L_x_9924) ;  /* 0x0000000000082947 */ /* 0x002fd80003800000 */
[----:B------:R-:W1:Y:S02]  /*1b20*/  SYNCS.PHASECHK.TRANS64.TRYWAIT P2, [R0+URZ+0x31c30], R3 ;  /* 0x031c3003000075a7 */ /* 0x000e64000804017f */
[----:B-1----:R-:W-:Y:S05]  /*1b30*/  @!P2 BRA `(.L_x_9925) ;  /* 0x000001400078a947 */ /* 0x002fea0003800000 */
.L_x_9924:
[----:B------:R-:W-:Y:S05]  /*1b40*/  WARPSYNC.ALL ;  /* 0x0000000000007948 */ /* 0x000fea0003800000 */
[----:B------:R-:W-:Y:S01]  /*1b50*/  UIADD3 UR4, UR37, 0x16a00, URZ ;  /* 0x00016a0025047890 */ /* 0x000fe2000fffe03f */
[----:B------:R-:W-:Y:S01]  /*1b60*/  WARPGROUP.ARRIVE ;  /* 0x00000000000079c5 */ /* 0x000fe20000000000 */
[----:B------:R-:W-:Y:S01]  /*1b70*/  ULOP3.LUT UR5, UR39, 0x10000, URZ, 0xfc, !UPT ;  /* 0x0001000027057892 */ /* 0x000fe2000f8efc3f */
[----:B------:R-:W-:Y:S01]  /*1b80*/  R2UR UR57, R19 ;  /* 0x00000000133972ca */ /* 0x000fe200000e0000 */
[----:B------:R-:W-:Y:S01]  /*1b90*/  USHF.R.U32.HI UR4, URZ, 0x4, UR4 ;  /* 0x000000043f047899 */ /* 0x000fe20008011604 */
[----:B------:R-:W-:Y:S01]  /*1ba0*/  R2UR UR58, R18 ;  /* 0x00000000123a72ca */ /* 0x000fe200000e0000 */
[----:B------:R-:W-:Y:S01]  /*1bb0*/  UMOV UR29, 0x80000020 ;  /* 0x80000020001d7882 */ /* 0x000fe20000000000 */
[----:B------:R-:W-:Y:S01]  /*1bc0*/  UMOV UR31, 0x80000020 ;  /* 0x80000020001f7882 */ /* 0x000fe20000000000 */
[----:B------:R-:W-:Y:S01]  /*1bd0*/  ULOP3.LUT UR4, UR4, 0x3fff, URZ, 0xc0, !UPT ;  /* 0x00003fff04047892 */ /* 0x000fe2000f8ec03f */
[----:B------:R-:W-:Y:S01]  /*1be0*/  R2UR UR56, R17 ;  /* 0x00000000113872ca */ /* 0x000fe200000e0000 */
[----:B------:R-:W-:Y:S01]  /*1bf0*/  UMOV UR28, UR5 ;  /* 0x00000005001c7c82 */ /* 0x000fe20008000000 */
[----:B------:R-:W-:Y:S01]  /*1c00*/  UMOV UR9, UR29 ;  /* 0x0000001d00097c82 */ /* 0x000fe20008000000 */
[----:B------:R-:W-:Y:S01]  /*1c10*/  ULOP3.LUT UR6, UR4, 0x10000, URZ, 0xfc, !UPT ;  /* 0x0001000004067892 */ /* 0x000fe2000f8efc3f */
[----:B01----:R-:W-:Y:S01]  /*1c20*/  @!P1 VIADD R0, R0, 0x31c40 ;  /* 0x00031c4000009836 */ /* 0x003fe20000000000 */
[----:B------:R-:W-:Y:S01]  /*1c30*/  UMOV UR8, UR28 ;  /* 0x0000001c00087c82 */ /* 0x000fe20008000000 */
[----:B------:R-:W-:Y:S01]  /*1c40*/  UMOV UR11, 0x80000020 ;  /* 0x80000020000b7882 */ /* 0x000fe20000000000 */
[----:B------:R-:W-:Y:S01]  /*1c50*/  UIMAD UR4, UR36, 0x6c0, UR6 ;  /* 0x000006c0240478a4 */ /* 0x000fe2000f8e0206 */
[----:B------:R-:W-:Y:S01]  /*1c60*/  UMOV UR12, UR28 ;  /* 0x0000001c000c7c82 */ /* 0x000fe20008000000 */
[----:B------:R-:W-:-:S02]  /*1c70*/  UMOV UR13, UR29 ;  /* 0x0000001d000d7c82 */ /* 0x000fc40008000000 */
[----:B------:R-:W-:Y:S02]  /*1c80*/  UIADD3 UR10, UR4, 0x40, URZ ;  /* 0x00000040040a7890 */ /* 0x000fe4000fffe03f */
[----:B------:R-:W-:Y:S02]  /*1c90*/  UIADD3 UR14, UR4, 0x80, URZ ;  /* 0x00000080040e7890 */ /* 0x000fe4000fffe03f */
[----:B------:R-:W-:Y:S01]  /*1ca0*/  UMOV UR30, UR4 ;  /* 0x00000004001e7c82 */ /* 0x000fe20008000000 */
[----:B------:R-:W-:Y:S01]  /*1cb0*/  UMOV UR15, 0x80000020 ;  /* 0x80000020000f7882 */ /* 0x000fe20000000000 */
[----:B------:R-:W-:Y:S01]  /*1cc0*/  HGMMA.64x16x16.F32.BF16 R96, gdesc[UR28], RZ, !UPT, gsb0 ;  /* 0x002000001c6079f0 */ /* 0x000fe2000c0018ff */
        /* <DEDUP_REMOVED lines=57> */
[----:B------:R-:W-:Y:S03]  /*2060*/  HGMMA.64x16x16.F32.BF16 R40, gdesc[UR28], RZ, !UPT, gsb0 ;  /* 0x002000001c2879f0 */ /* 0x000fe6000c0018ff */
        /* <DEDUP_REMOVED lines=161> */
[----:B------:R-:W-:Y:S02]  /*2a80*/  UIMAD UR7, UR38, -0x90, UR57 ;  /* 0xffffff70260778a4 */ /* 0x000fe4000f8e0239 */
[----:B------:R-:W-:Y:S02]  /*2a90*/  UIADD3 UR38, UR38, -0x2, URZ ;  /* 0xfffffffe26267890 */ /* 0x000fe4000fffe03f */
[----:B------:R-:W-:-:S02]  /*2aa0*/  UIADD3 UR10, UR7, 0x90, URZ ;  /* 0x00000090070a7890 */ /* 0x000fc4000fffe03f */
[----:B------:R-:W-:Y:S01]  /*2ab0*/  UIADD3 UR7, -UR58, 0x91, UR7 ;  /* 0x000000913a077890 */ /* 0x000fe2000fffe107 */
        /* <DEDUP_REMOVED lines=148> */
[----:B------:R-:W-:Y:S02]  /*3400*/  IMAD.U32 R73, RZ, RZ, UR56 ;  /* 0x00000038ff497e24 */ /* 0x000fe4000f8e00ff */
[----:B------:R-:W-:Y:S01]  /*3410*/  FMUL.FTZ R15, R74, UR5 ;  /* 0x000000054a0f7c20 */ /* 0x000fe20008410000 */
[----:B------:R-:W-:Y:S01]  /*3420*/  HGMMA.64x16x16.F32.BF16 R56, gdesc[UR24], R56, gsb0 ;  /* 0x00200000183879f0 */ /* 0x000fe20008001838 */
[----:B------:R-:W-:Y:S01]  /*3430*/  UIADD3 UR26, UR4, 0x5c2, URZ ;  /* 0x000005c2041a7890 */ /* 0x000fe2000fffe03f */
[----:B------:R-:W-:Y:S01]  /*3440*/  IMAD.U32 R76, RZ, RZ, UR10 ;  /* 0x0000000aff4c7e24 */ /* 0x000fe2000f8e00ff */
[----:B------:R-:W-:Y:S01]  /*3450*/  UMOV UR27, 0x80000020 ;  /* 0x80000020001b7882 */ /* 0x000fe20000000000 */
[----:B------:R-:W-:-:S02]  /*3460*/  IMAD.U32 R78, RZ, RZ, UR7 ;  /* 0x00000007ff4e7e24 */ /* 0x000fc4000f8e00ff */
[----:B------:R-:W-:Y:S01]  /*3470*/  FMUL.FTZ R64, R79, UR5 ;  /* 0x000000054f407c20 */ /* 0x000fe20008410000 */
[----:B------:R-:W-:Y:S02]  /*3480*/  IMAD R73, R73, 0xc0, R144 ;  /* 0x000000c049497824 */ /* 0x000fe400078e0290 */
[----:B------:R-:W-:Y:S01]  /*3490*/  FMUL.FTZ R84, R72, UR5 ;  /* 0x0000000548547c20 */ /* 0x000fe20008410000 */
[----:B------:R-:W-:Y:S02]  /*34a0*/  IMAD R76, R23, -0x2, R76 ;  /* 0xfffffffe174c7824 */ /* 0x000fe400078e024c */
[----:B------:R-:W-:Y:S01]  /*34b0*/  FMUL.FTZ R90, R77, UR5 ;  /* 0x000000054d5a7c20 */ /* 0x000fe20008410000 */
[----:B------:R-:W-:Y:S02]  /*34c0*/  IMAD R78, R23, -0x2, R78 ;  /* 0xfffffffe174e7824 */ /* 0x000fe400078e024e */
[----:B------:R-:W-:Y:S01]  /*34d0*/  FMUL.FTZ R20, R75, UR5 ;  /* 0x000000054b147c20 */ /* 0x000fe20008410000 */
[----:B------:R-:W-:Y:S02]  /*34e0*/  MUFU.TANH R86, R86 ;  /* 0x0000005600567308 */ /* 0x000fe40000002400 */
[----:B------:R-:W-:-:S02]  /*34f0*/  VIADDMNMX R74, R73, R78, R76, PT ;  /* 0x0000004e494a7246 */ /* 0x000fc4000380014c */
[----:B------:R-:W-:Y:S02]  /*3500*/  IADD3 R73, R78, 0x8, R73 ;  /* 0x000000084e497810 */ /* 0x000fe40007ffe049 */
[C---:B------:R-:W-:Y:S02]  /*3510*/  ISETP.GT.AND P3, PT, R74.reuse, RZ, PT ;  /* 0x000000ff4a00720c */ /* 0x040fe40003f64270 */
[----:B------:R-:W5:Y:S01]  /*3520*/  MUFU.TANH R84, R84 ;  /* 0x0000005400547308 */ /* 0x000f620000002400 */
[C---:B------:R-:W-:Y:S02]  /*3530*/  ISETP.GT.AND P2, PT, R74.reuse, 0x1, PT ;  /* 0x000000014a00780c */ /* 0x040fe40003f44270 */
[----:B------:R-:W-:Y:S02]  /*3540*/  ISETP.GT.AND P5, PT, R74, 0x8, PT ;  /* 0x000000084a00780c */ /* 0x000fe40003fa4270 */
[----:B0-----:R-:W-:Y:S02]  /*3550*/  FSEL R79, R65, -INF , P3 ;  /* 0xff800000414f7808 */ /* 0x001fe40001800000 */
[----:B-1----:R-:W-:Y:S01]  /*3560*/  FSEL R91, R66, -INF , P2 ;  /* 0xff800000425b7808 */ /* 0x002fe20001000000 */
[----:B------:R-:W0:Y:S01]  /*3570*/  MUFU.TANH R92, R92 ;  /* 0x0000005c005c7308 */ /* 0x000e220000002400 */
[----:B------:R-:W-:-:S02]  /*3580*/  ISETP.GT.AND P6, PT, R74, 0x9, PT ;  /* 0x000000094a00780c */ /* 0x000fc40003fc4270 */
[----:B--2---:R-:W-:Y:S02]  /*3590*/  FSEL R93, R67, -INF , P5 ;  /* 0xff800000435d7808 */ /* 0x004fe40002800000 */
[----:B------:R-:W-:Y:S02]  /*35a0*/  ISETP.GT.AND P4, PT, R74, 0x10, PT ;  /* 0x000000104a00780c */ /* 0x000fe40003f84270 */
[----:B---3--:R-:W-:Y:S01]  /*35b0*/  FSEL R97, R68, -INF , P6 ;  /* 0xff80000044617808 */ /* 0x008fe20003000000 */
[----:B------:R-:W1:Y:S01]  /*35c0*/  MUFU.TANH R90, R90 ;  /* 0x0000005a005a7308 */ /* 0x000e620000002400 */
[C---:B------:R-:W-:Y:S02]  /*35d0*/  ISETP.GT.AND P3, PT, R74.reuse, 0x11, PT ;  /* 0x000000114a00780c */ /* 0x040fe40003f64270 */
[----:B----4-:R-:W-:Y:S02]  /*35e0*/  FSEL R95, R69, -INF , P4 ;  /* 0xff800000455f7808 */ /* 0x010fe40002000000 */
[----:B------:R-:W-:-:S02]  /*35f0*/  ISETP.GT.AND P2, PT, R74, 0x18, PT ;  /* 0x000000184a00780c */ /* 0x000fc40003f44270 */
[----:B-----5:R-:W-:Y:S01]  /*3600*/  FSEL R87, R70, -INF , P3 ;  /* 0xff80000046577808 */ /* 0x020fe20001800000 */
[----:B------:R-:W-:Y:S01]  /*3610*/  MUFU.TANH R12, R12 ;  /* 0x0000000c000c7308 */ /* 0x000fe20000002400 */
[----:B------:R-:W-:Y:S02]  /*3620*/  ISETP.GT.AND P5, PT, R74, 0x19, PT ;  /* 0x000000194a00780c */ /* 0x000fe40003fa4270 */
[----:B------:R-:W-:Y:S02]  /*3630*/  FSEL R85, R88, -INF , P2 ;  /* 0xff80000058557808 */ /* 0x000fe40001000000 */
[----:B------:R-:W-:Y:S02]  /*3640*/  ISETP.GT.AND P4, PT, R74, 0x20, PT ;  /* 0x000000204a00780c */ /* 0x000fe40003f84270 */
[----:B------:R-:W-:Y:S01]  /*3650*/  FSEL R77, R89, -INF , P5 ;  /* 0xff800000594d7808 */ /* 0x000fe20002800000 */
[----:B------:R-:W-:Y:S02]  /*3660*/  WARPGROUP.DEPBAR.LE gsb0, 0x0 ;  /* 0x00008000000079c5 */ /* 0x000fe40000010000 */
[----:B------:R-:W-:Y:S01]  /*3670*/  WARPGROUP.ARRIVE ;  /* 0x00000000000079c5 */ /* 0x000fe20000000000 */
[----:B------:R-:W-:Y:S01]  /*3680*/  FMUL.FTZ R96, R56, UR5 ;  /* 0x0000000538607c20 */ /* 0x000fe20008410000 */
[----:B------:R-:W-:Y:S01]  /*3690*/  FMUL.FTZ R56, R58, UR5 ;  /* 0x000000053a387c20 */ /* 0x000fe20008410000 */
[----:B------:R-:W-:Y:S01]  /*36a0*/  FMUL.FTZ R58, R62, UR5 ;  /* 0x000000053e3a7c20 */ /* 0x000fe20008410000 */
[----:B------:R-:W-:Y:S01]  /*36b0*/  ISETP.GT.AND P3, PT, R74, 0x21, PT ;  /* 0x000000214a00780c */ /* 0x000fe20003f64270 */
[----:B------:R-:W-:Y:S01]  /*36c0*/  FMUL.FTZ R98, R61, UR5 ;  /* 0x000000053d627c20 */ /* 0x000fe20008410000 */
[----:B------:R-:W-:Y:S01]  /*36d0*/  HGMMA.64x16x16.F32.BF16 R48, gdesc[UR24], R48, gsb0 ;  /* 0x00200000183079f0 */ /* 0x000fe20008001830 */
[----:B------:R-:W-:Y:S01]  /*36e0*/  UIADD3 UR26, UR4, 0x602, URZ ;  /* 0x00000602041a7890 */ /* 0x000fe2000fffe03f */
[----:B------:R-:W-:Y:S01]  /*36f0*/  FSEL R75, R80, -INF , P4 ;  /* 0xff800000504b7808 */ /* 0x000fe20002000000 */
[----:B------:R-:W-:Y:S01]  /*3700*/  UMOV UR27, 0x80000020 ;  /* 0x80000020001b7882 */ /* 0x000fe20000000000 */
[C---:B------:R-:W-:Y:S01]  /*3710*/  ISETP.GT.AND P2, PT, R74.reuse, 0x28, PT ;  /* 0x000000284a00780c */ /* 0x040fe20003f44270 */
[----:B------:R-:W-:Y:S01]  /*3720*/  FMUL.FTZ R94, R57, UR5 ;  /* 0x00000005395e7c20 */ /* 0x000fe20008410000 */
[----:B------:R-:W-:Y:S01]  /*3730*/  FSEL R72, R81, -INF , P3 ;  /* 0xff80000051487808 */ /* 0x000fe20001800000 */
[----:B------:R-:W-:Y:S01]  /*3740*/  FMUL.FTZ R57, R59, UR5 ;  /* 0x000000053b397c20 */ /* 0x000fe20008410000 */
[----:B------:R-:W-:Y:S01]  /*3750*/  ISETP.GT.AND P5, PT, R74, 0x29, PT ;  /* 0x000000294a00780c */ /* 0x000fe20003fa4270 */
[----:B------:R-:W-:Y:S01]  /*3760*/  FMUL.FTZ R59, R63, UR5 ;  /* 0x000000053f3b7c20 */ /* 0x000fe20008410000 */
[----:B------:R-:W-:Y:S01]  /*3770*/  FSEL R70, R82, -INF , P2 ;  /* 0xff80000052467808 */ /* 0x000fe20001000000 */
[----:B------:R-:W2:Y:S01]  /*3780*/  MUFU.TANH R96, R96 ;  /* 0x0000006000607308 */ /* 0x000ea20000002400 */
[----:B------:R-:W-:Y:S01]  /*3790*/  ISETP.GT.AND P4, PT, R74, 0x30, PT ;  /* 0x000000304a00780c */ /* 0x000fe20003f84270 */
[----:B------:R-:W-:Y:S01]  /*37a0*/  FMUL.FTZ R60, R60, UR5 ;  /* 0x000000053c3c7c20 */ /* 0x000fe20008410000 */
[----:B------:R-:W-:-:S02]  /*37b0*/  FSEL R63, R83, -INF , P5 ;  /* 0xff800000533f7808 */ /* 0x000fc40002800000 */
[----:B------:R-:W-:Y:S02]  /*37c0*/  ISETP.GT.AND P2, PT, R74, 0x31, PT ;  /* 0x000000314a00780c */ /* 0x000fe40003f44270 */
[----:B------:R-:W-:Y:S01]  /*37d0*/  FSEL R66, R84, -INF , P4 ;  /* 0xff80000054427808 */ /* 0x000fe20002000000 */
[----:B------:R-:W3:Y:S01]  /*37e0*/  MUFU.TANH R94, R94 ;  /* 0x0000005e005e7308 */ /* 0x000ee20000002400 */
[----:B------:R-:W-:Y:S02]  /*37f0*/  ISETP.GT.AND P3, PT, R74, 0x38, PT ;  /* 0x000000384a00780c */ /* 0x000fe40003f64270 */
[----:B------:R-:W-:Y:S02]  /*3800*/  FSEL R67, R86, -INF , P2 ;  /* 0xff80000056437808 */ /* 0x000fe40001000000 */
[----:B------:R-:W-:Y:S02]  /*3810*/  ISETP.GT.AND P2, PT, R74, 0x39, PT ;  /* 0x000000394a00780c */ /* 0x000fe40003f44270 */
[----:B0-----:R-:W-:Y:S01]  /*3820*/  FSEL R69, R92, -INF , P3 ;  /* 0xff8000005c457808 */ /* 0x001fe20001800000 */
[----:B------:R-:W0:Y:S01]  /*3830*/  MUFU.TANH R60, R60 ;  /* 0x0000003c003c7308 */ /* 0x000e220000002400 */
[----:B------:R-:W-:-:S02]  /*3840*/  ISETP.GT.AND P3, PT, R74, 0x40, PT ;  /* 0x000000404a00780c */ /* 0x000fc40003f64270 */
[----:B-1----:R-:W-:Y:S02]  /*3850*/  FSEL R68, R90, -INF , P2 ;  /* 0xff8000005a447808 */ /* 0x002fe40001000000 */
[----:B------:R-:W-:Y:S02]  /*3860*/  ISETP.GT.AND P2, PT, R74, 0x41, PT ;  /* 0x000000414a00780c */ /* 0x000fe40003f44270 */
[----:B--2---:R-:W-:Y:S01]  /*3870*/  FSEL R65, R96, -INF , P3 ;  /* 0xff80000060417808 */ /* 0x004fe20001800000 */
[----:B------:R-:W-:Y:S01]  /*3880*/  MUFU.TANH R98, R98 ;  /* 0x0000006200627308 */ /* 0x000fe20000002400 */
[----:B------:R-:W-:Y:S02]  /*3890*/  ISETP.GT.AND P3, PT, R74, 0x48, PT ;  /* 0x000000484a00780c */ /* 0x000fe40003f64270 */
[----:B------:R-:W-:-:S04]  /*38a0*/  VIMNMX R78, R76, R73, PT ;  /* 0x000000494c4e7248 */ /* 0x000fc80003fe0100 */
[----:B------:R-:W-:Y:S01]  /*38b0*/  ISETP.GT.AND P4, PT, R78, 0x8, PT ;  /* 0x000000084e00780c */ /* 0x000fe20003f84270 */
[----:B------:R-:W-:Y:S03]  /*38c0*/  MUFU.TANH R13, R13 ;  /* 0x0000000d000d7308 */ /* 0x000fe60000002400 */
[----:B------:R-:W-:-:S05]  /*38d0*/  FSEL R5, R5, -INF , P4 ;  /* 0xff80000005057808 */ /* 0x000fca0002000000 */
[----:B------:R-:W-:Y:S01]  /*38e0*/  MUFU.TANH R14, R14 ;  /* 0x0000000e000e7308 */ /* 0x000fe20000002400 */
[----:B------:R-:W-:Y:S02]  /*38f0*/  WARPGROUP.DEPBAR.LE gsb0, 0x0 ;  /* 0x00008000000079c5 */ /* 0x000fe40000010000 */
[----:B------:R-:W-:Y:S01]  /*3900*/  WARPGROUP.ARRIVE ;  /* 0x00000000000079c5 */ /* 0x000fe20000000000 */
[----:B------:R-:W-:Y:S01]  /*3910*/  FMUL.FTZ R99, R48, UR5 ;  /* 0x0000000530637c20 */ /* 0x000fe20008410000 */
[----:B------:R-:W-:Y:S01]  /*3920*/  FMUL.FTZ R48, R50, UR5 ;  /* 0x0000000532307c20 */ /* 0x000fe20008410000 */
[----:B------:R-:W-:Y:S01]  /*3930*/  FMNMX.FTZ R50, R79, R91, !PT ;  /* 0x0000005b4f327209 */ /* 0x000fe20007810000 */
[----:B------:R-:W-:Y:S01]  /*3940*/  FMUL.FTZ R52, R52, UR5 ;  /* 0x0000000534347c20 */ /* 0x000fe20008410000 */
[----:B------:R-:W-:Y:S01]  /*3950*/  FMUL.FTZ R100, R49, UR5 ;  /* 0x0000000531647c20 */ /* 0x000fe20008410000 */
[----:B------:R-:W-:Y:S01]  /*3960*/  HGMMA.64x16x16.F32.BF16 R40, gdesc[UR24], R40, gsb0 ;  /* 0x00200000182879f0 */ /* 0x000fe20008001828 */
[----:B------:R-:W-:Y:S01]  /*3970*/  UIADD3 UR26, UR4, 0x642, URZ ;  /* 0x00000642041a7890 */ /* 0x000fe2000fffe03f */
[----:B------:R-:W-:Y:S01]  /*3980*/  FMNMX.FTZ R50, R93, R50, !PT ;  /* 0x000000325d327209 */ /* 0x000fe20007810000 */
[----:B------:R-:W-:Y:S01]  /*3990*/  UMOV UR27, 0x80000020 ;  /* 0x80000020001b7882 */ /* 0x000fe20000000000 */
[----:B------:R-:W-:Y:S01]  /*39a0*/  FMUL.FTZ R49, R51, UR5 ;  /* 0x0000000533317c20 */ /* 0x000fe20008410000 */
[----:B------:R-:W-:Y:S01]  /*39b0*/  FMUL.FTZ R53, R53, UR5 ;  /* 0x0000000535357c20 */ /* 0x000fe20008410000 */
[----:B------:R-:W-:Y:S01]  /*39c0*/  FMNMX.FTZ R50, R97, R50, !PT ;  /* 0x0000003261327209 */ /* 0x000fe20007810000 */
[----:B------:R1:W-:Y:S01]  /*39d0*/  MUFU.TANH R51, R52 ;  /* 0x0000003400337308 */ /* 0x0003e20000002400 */
[----:B------:R-:W-:-:S02]  /*39e0*/  ULDC UR4, c[0x0][0x988] ;  /* 0x0002620000047ab9 */ /* 0x000fc40000000800 */
[----:B------:R-:W-:-:S04]  /*39f0*/  FMNMX.FTZ R50, R95, R50, !PT ;  /* 0x000000325f327209 */ /* 0x000fc80007810000 */
[----:B------:R-:W-:Y:S01]  /*3a00*/  FMNMX.FTZ R62, R87, R50, !PT ;  /* 0x00000032573e7209 */ /* 0x000fe20007810000 */
[----:B------:R-:W2:Y:S03]  /*3a10*/  MUFU.TANH R99, R99 ;  /* 0x0000006300637308 */ /* 0x000ea60000002400 */
[----:B------:R-:W-:-:S04]  /*3a20*/  FMNMX.FTZ R62, R85, R62, !PT ;  /* 0x0000003e553e7209 */ /* 0x000fc80007810000 */
[----:B------:R-:W-:Y:S01]  /*3a30*/  FMNMX.FTZ R62, R77, R62, !PT ;  /* 0x0000003e4d3e7209 */ /* 0x000fe20007810000 */
[----:B------:R4:W-:Y:S03]  /*3a40*/  MUFU.TANH R50, R53 ;  /* 0x0000003500327308 */ /* 0x0009e60000002400 */
[----:B------:R-:W-:Y:S02]  /*3a50*/  FMNMX.FTZ R61, R75, R62, !PT ;  /* 0x0000003e4b3d7209 */ /* 0x000fe40007810000 */
[----:B---3--:R-:W-:Y:S02]  /*3a60*/  FSEL R62, R94, -INF , P2 ;  /* 0xff8000005e3e7808 */ /* 0x008fe40001000000 */
[----:B------:R-:W-:Y:S01]  /*3a70*/  FMNMX.FTZ R61, R72, R61, !PT ;  /* 0x0000003d483d7209 */ /* 0x000fe20007810000 */
[----:B------:R-:W3:Y:S01]  /*3a80*/  MUFU.TANH R100, R100 ;  /* 0x0000006400647308 */ /* 0x000ee20000002400 */
[----:B------:R-:W-:-:S02]  /*3a90*/  ISETP.GT.AND P2, PT, R74, 0x49, PT ;  /* 0x000000494a00780c */ /* 0x000fc40003f44270 */
[----:B-1----:R-:W-:Y:S02]  /*3aa0*/  FMNMX.FTZ R52, R70, R61, !PT ;  /* 0x0000003d46347209 */ /* 0x002fe40007810000 */
[----:B0-----:R-:W-:Y:S02]  /*3ab0*/  FSEL R61, R60, -INF , P3 ;  /* 0xff8000003c3d7808 */ /* 0x001fe40001800000 */
[----:B----4-:R-:W-:Y:S01]  /*3ac0*/  FMNMX.FTZ R53, R63, R52, !PT ;  /* 0x000000343f357209 */ /* 0x010fe20007810000 */
[----:B------:R-:W-:Y:S01]  /*3ad0*/  MUFU.TANH R15, R15 ;  /* 0x0000000f000f7308 */ /* 0x000fe20000002400 */
[----:B------:R-:W-:Y:S02]  /*3ae0*/  ISETP.GT.AND P3, PT, R74, 0x50, PT ;  /* 0x000000504a00780c */ /* 0x000fe40003f64270 */
[----:B------:R-:W-:Y:S02]  /*3af0*/  FMNMX.FTZ R52, R66, R53, !PT ;  /* 0x0000003542347209 */ /* 0x000fe40007810000 */
[----:B--2---:R-:W-:-:S02]  /*3b00*/  FSEL R60, R99, -INF , P3 ;  /* 0xff800000633c7808 */ /* 0x004fc40001800000 */
[----:B------:R-:W-:Y:S01]  /*3b10*/  FMNMX.FTZ R52, R67, R52, !PT ;  /* 0x0000003443347209 */ /* 0x000fe20007810000 */
[----:B------:R-:W-:Y:S01]  /*3b20*/  MUFU.TANH R20, R20 ;  /* 0x0000001400147308 */ /* 0x000fe20000002400 */
[----:B------:R-:W-:Y:S02]  /*3b30*/  ISETP.GT.AND P3, PT, R74, 0x58, PT ;  /* 0x000000584a00780c */ /* 0x000fe40003f64270 */
[----:B------:R-:W-:Y:S01]  /*3b40*/  FMNMX.FTZ R53, R69, R52, !PT ;  /* 0x0000003445357209 */ /* 0x000fe20007810000 */
        /* <DEDUP_REMOVED lines=8> */
[----:B------:R-:W-:Y:S01]  /*3bd0*/  FSEL R51, R51, -INF , P3 ;  /* 0xff80000033337808 */ /* 0x000fe20001800000 */
[----:B------:R-:W-:Y:S01]  /*3be0*/  FMUL.FTZ R86, R47, UR5 ;  /* 0x000000052f567c20 */ /* 0x000fe20008410000 */
[----:B------:R-:W-:-:S04]  /*3bf0*/  ISETP.GT.AND P3, PT, R74, 0x60, PT ;  /* 0x000000604a00780c */ /* 0x000fc80003f64270 */
[----:B------:R-:W1:Y:S01]  /*3c00*/  MUFU.TANH R40, R40 ;  /* 0x0000002800287308 */ /* 0x000e620000002400 */
[----:B0-----:R-:W-:-:S04]  /*3c10*/  FMNMX.FTZ R44, R68, R53, !PT ;  /* 0x00000035442c7209 */ /* 0x001fc80007810000 */
[----:B------:R-:W-:-:S03]  /*3c20*/  FMNMX.FTZ R53, R65, R44, !PT ;  /* 0x0000002c41357209 */ /* 0x000fc60007810000 */
[----:B------:R0:W-:Y:S01]  /*3c30*/  MUFU.TANH R81, R45 ;  /* 0x0000002d00517308 */ /* 0x0001e20000002400 */
[----:B------:R-:W-:Y:S02]  /*3c40*/  FMNMX.FTZ R44, R62, R53, !PT ;  /* 0x000000353e2c7209 */ /* 0x000fe40007810000 */
[----:B------:R-:W-:Y:S02]  /*3c50*/  FSEL R53, R98, -INF , P2 ;  /* 0xff80000062357808 */ /* 0x000fe40001000000 */
[----:B------:R-:W-:Y:S02]  /*3c60*/  FMNMX.FTZ R44, R61, R44, !PT ;  /* 0x0000002c3d2c7209 */ /* 0x000fe40007810000 */
[----:B------:R-:W-:Y:S01]  /*3c70*/  ISETP.GT.AND P2, PT, R74, 0x51, PT ;  /* 0x000000514a00780c */ /* 0x000fe20003f44270 */
[----:B------:R-:W2:Y:S01]  /*3c80*/  MUFU.TANH R41, R41 ;  /* 0x0000002900297308 */ /* 0x000ea20000002400 */
[----:B0-----:R-:W-:Y:S02]  /*3c90*/  FMNMX.FTZ R45, R53, R44, !PT ;  /* 0x0000002c352d7209 */ /* 0x001fe40007810000 */
[----:B---3--:R-:W-:-:S02]  /*3ca0*/  FSEL R52, R100, -INF , P2 ;  /* 0xff80000064347808 */ /* 0x008fc40001000000 */
[----:B------:R-:W-:Y:S02]  /*3cb0*/  FMNMX.FTZ R45, R60, R45, !PT ;  /* 0x0000002d3c2d7209 */ /* 0x000fe40007810000 */
[----:B------:R-:W-:Y:S01]  /*3cc0*/  ISETP.GT.AND P2, PT, R74, 0x59, PT ;  /* 0x000000594a00780c */ /* 0x000fe20003f44270 */
[----:B------:R-:W-:Y:S01]  /*3cd0*/  MUFU.TANH R21, R21 ;  /* 0x0000001500157308 */ /* 0x000fe20000002400 */
[----:B------:R-:W-:Y:S02]  /*3ce0*/  FMNMX.FTZ R44, R52, R45, !PT ;  /* 0x0000002d342c7209 */ /* 0x000fe40007810000 */
[----:B------:R-:W-:Y:S02]  /*3cf0*/  FSEL R50, R50, -INF , P2 ;  /* 0xff80000032327808 */ /* 0x000fe40001000000 */
[----:B------:R-:W-:Y:S02]  /*3d00*/  FMNMX.FTZ R83, R51, R44, !PT ;  /* 0x0000002c33537209 */ /* 0x000fe40007810000 */
[----:B-1----:R-:W-:Y:S01]  /*3d10*/  FSEL R45, R40, -INF , P3 ;  /* 0xff800000282d7808 */ /* 0x002fe20001800000 */
[----:B------:R-:W-:Y:S01]  /*3d20*/  MUFU.TANH R64, R64 ;  /* 0x0000004000407308 */ /* 0x000fe20000002400 */
[----:B------:R-:W-:-:S02]  /*3d30*/  ISETP.GT.AND P2, PT, R74, 0x61, PT ;  /* 0x000000614a00780c */ /* 0x000fc40003f44270 */
[----:B------:R-:W-:Y:S02]  /*3d40*/  FMNMX.FTZ R40, R50, R83, !PT ;  /* 0x0000005332287209 */ /* 0x000fe40007810000 */
[C---:B------:R-:W-:Y:S02]  /*3d50*/  ISETP.GT.AND P3, PT, R74.reuse, 0x68, PT ;  /* 0x000000684a00780c */ /* 0x040fe40003f64270 */
[----:B--2---:R-:W-:Y:S01]  /*3d60*/  FSEL R44, R41, -INF , P2 ;  /* 0xff800000292c7808 */ /* 0x004fe20001000000 */
[----:B------:R-:W-:Y:S01]  /*3d70*/  MUFU.TANH R56, R56 ;  /* 0x0000003800387308 */ /* 0x000fe20000002400 */
[----:B------:R-:W-:Y:S02]  /*3d80*/  FMNMX.FTZ R83, R45, R40, !PT ;  /* 0x000000282d537209 */ /* 0x000fe40007810000 */
[----:B------:R-:W-:Y:S01]  /*3d90*/  ISETP.GT.AND P2, PT, R74, 0x69, PT ;  /* 0x000000694a00780c */ /* 0x000fe20003f44270 */
[----:B------:R-:W-:Y:S02]  /*3da0*/  WARPGROUP.DEPBAR.LE gsb0, 0x0 ;  /* 0x00008000000079c5 */ /* 0x000fe40000010000 */
[----:B------:R-:W-:Y:S01]  /*3db0*/  WARPGROUP.ARRIVE ;  /* 0x00000000000079c5 */ /* 0x000fe20000000000 */
[----:B------:R-:W-:Y:S01]  /*3dc0*/  FMUL.FTZ R32, R32, UR5 ;  /* 0x0000000520207c20 */ /* 0x000fe20008410000 */
[----:B------:R-:W-:Y:S01]  /*3dd0*/  FMUL.FTZ R33, R33, UR5 ;  /* 0x0000000521217c20 */ /* 0x000fe20008410000 */
[----:B------:R-:W-:Y:S01]  /*3de0*/  FMUL.FTZ R36, R36, UR5 ;  /* 0x0000000524247c20 */ /* 0x000fe20008410000 */
[----:B------:R-:W-:Y:S01]  /*3df0*/  FMUL.FTZ R37, R37, UR5 ;  /* 0x0000000525257c20 */ /* 0x000fe20008410000 */
[----:B------:R-:W-:Y:S01]  /*3e00*/  FSEL R41, R80, -INF , P3 ;  /* 0xff80000050297808 */ /* 0x000fe20001800000 */
[----:B------:R-:W-:Y:S01]  /*3e10*/  HGMMA.64x16x16.F32.BF16 R24, gdesc[UR32], R24, gsb0 ;  /* 0x00200000201879f0 */ /* 0x000fe20008001818 */
[----:B------:R-:W-:Y:S01]  /*3e20*/  MUFU.TANH R32, R32 ;  /* 0x0000002000207308 */ /* 0x000fe20000002400 */
[----:B------:R-:W-:Y:S01]  /*3e30*/  FMNMX.FTZ R80, R44, R83, !PT ;  /* 0x000000532c507209 */ /* 0x000fe20007810000 */
[----:B------:R-:W-:Y:S01]  /*3e40*/  FMUL.FTZ R88, R34, UR5 ;  /* 0x0000000522587c20 */ /* 0x000fe20008410000 */
[C---:B------:R-:W-:Y:S01]  /*3e50*/  ISETP.GT.AND P3, PT, R74.reuse, 0x70, PT ;  /* 0x000000704a00780c */ /* 0x040fe20003f64270 */
[----:B------:R-:W-:Y:S01]  /*3e60*/  FMUL.FTZ R90, R35, UR5 ;  /* 0x00000005235a7c20 */ /* 0x000fe20008410000 */
[----:B------:R-:W-:Y:S01]  /*3e70*/  FSEL R40, R81, -INF , P2 ;  /* 0xff80000051287808 */ /* 0x000fe20001000000 */
[----:B------:R-:W-:Y:S01]  /*3e80*/  FMUL.FTZ R92, R39, UR5 ;  /* 0x00000005275c7c20 */ /* 0x000fe20008410000 */
[----:B------:R-:W-:Y:S01]  /*3e90*/  FMNMX.FTZ R81, R41, R80, !PT ;  /* 0x0000005029517209 */ /* 0x000fe20007810000 */
[----:B------:R-:W0:Y:S01]  /*3ea0*/  MUFU.TANH R33, R33 ;  /* 0x0000002100217308 */ /* 0x000e220000002400 */
[----:B------:R-:W-:Y:S01]  /*3eb0*/  ISETP.GT.AND P2, PT, R74, 0x71, PT ;  /* 0x000000714a00780c */ /* 0x000fe20003f44270 */
[----:B------:R-:W-:-:S06]  /*3ec0*/  FMUL.FTZ R80, R54, UR5 ;  /* 0x0000000536507c20 */ /* 0x000fcc0008410000 */
[----:B------:R-:W1:Y:S08]  /*3ed0*/  MUFU.TANH R36, R36 ;  /* 0x0000002400247308 */ /* 0x000e700000002400 */
[----:B------:R2:W3:Y:S01]  /*3ee0*/  MUFU.TANH R82, R37 ;  /* 0x0000002500527308 */ /* 0x0004e20000002400 */
[----:B0-----:R-:W-:Y:S02]  /*3ef0*/  FSEL R33, R33, -INF , P2 ;  /* 0xff80000021217808 */ /* 0x001fe40001000000 */
[----:B------:R-:W-:-:S05]  /*3f00*/  ISETP.GT.AND P2, PT, R74, 0x79, PT ;  /* 0x000000794a00780c */ /* 0x000fca0003f44270 */
[----:B------:R-:W-:Y:S01]  /*3f10*/  MUFU.TANH R57, R57 ;  /* 0x0000003900397308 */ /* 0x000fe20000002400 */
[----:B--2---:R-:W-:Y:S02]  /*3f20*/  FSEL R37, R32, -INF , P3 ;  /* 0xff80000020257808 */ /* 0x004fe40001800000 */
[----:B------:R-:W-:Y:S02]  /*3f30*/  FMNMX.FTZ R32, R40, R81, !PT ;  /* 0x0000005128207209 */ /* 0x000fe40007810000 */
[----:B------:R-:W-:Y:S02]  /*3f40*/  ISETP.GT.AND P3, PT, R74, 0x78, PT ;  /* 0x000000784a00780c */ /* 0x000fe40003f64270 */
[----:B------:R-:W-:Y:S01]  /*3f50*/  FMNMX.FTZ R32, R37, R32, !PT ;  /* 0x0000002025207209 */ /* 0x000fe20007810000 */
[----:B------:R-:W-:Y:S01]  /*3f60*/  MUFU.TANH R58, R58 ;  /* 0x0000003a003a7308 */ /* 0x000fe20000002400 */
[----:B-1----:R-:W-:Y:S02]  /*3f70*/  FSEL R36, R36, -INF , P3 ;  /* 0xff80000024247808 */ /* 0x002fe40001800000 */
[----:B------:R-:W-:-:S05]  /*3f80*/  ISETP.GT.AND P3, PT, R74, 0x80, PT ;  /* 0x000000804a00780c */ /* 0x000fca0003f64270 */
[----:B------:R-:W-:Y:S01]  /*3f90*/  MUFU.TANH R59, R59 ;  /* 0x0000003b003b7308 */ /* 0x000fe20000002400 */
[----:B------:R-:W-:Y:S02]  /*3fa0*/  WARPGROUP.DEPBAR.LE gsb0, 0x0 ;  /* 0x00008000000079c5 */ /* 0x000fe40000010000 */
[----:B------:R-:W-:Y:S01]  /*3fb0*/  FMUL.FTZ R24, R24, UR5 ;  /* 0x0000000518187c20 */ /* 0x000fe20008410000 */
[----:B------:R-:W-:Y:S01]  /*3fc0*/  FMUL.FTZ R25, R25, UR5 ;  /* 0x0000000519197c20 */ /* 0x000fe20008410000 */
[----:B------:R-:W-:Y:S01]  /*3fd0*/  FMUL.FTZ R28, R28, UR5 ;  /* 0x000000051c1c7c20 */ /* 0x000fe20008410000 */
[----:B------:R-:W-:Y:S01]  /*3fe0*/  FMUL.FTZ R81, R29, UR5 ;  /* 0x000000051d517c20 */ /* 0x000fe20008410000 */
[----:B------:R-:W-:Y:S01]  /*3ff0*/  FMNMX.FTZ R29, R33, R32, !PT ;  /* 0x00000020211d7209 */ /* 0x000fe20007810000 */
[----:B------:R-:W-:Y:S01]  /*4000*/  MUFU.TANH R48, R48 ;  /* 0x0000003000307308 */ /* 0x000fe20000002400 */
[----:B---3--:R-:W-:Y:S01]  /*4010*/  FSEL R32, R82, -INF , P2 ;  /* 0xff80000052207808 */ /* 0x008fe20001000000 */
[----:B------:R-:W-:Y:S01]  /*4020*/  FMUL.FTZ R82, R42, UR5 ;  /* 0x000000052a527c20 */ /* 0x000fe20008410000 */
[----:B------:R-:W-:Y:S01]  /*4030*/  FMNMX.FTZ R89, R36, R29, !PT ;  /* 0x0000001d24597209 */ /* 0x000fe20007810000 */
[----:B------:R-:W-:Y:S01]  /*4040*/  FMUL.FTZ R47, R31, UR5 ;  /* 0x000000051f2f7c20 */ /* 0x000fe20008410000 */
[----:B------:R-:W-:-:S03]  /*4050*/  ISETP.GT.AND P2, PT, R74, 0x81, PT ;  /* 0x000000814a00780c */ /* 0x000fc60003f44270 */
[----:B------:R-:W0:Y:S08]  /*4060*/  MUFU.TANH R24, R24 ;  /* 0x0000001800187308 */ /* 0x000e300000002400 */
[----:B------:R-:W1:Y:S08]  /*4070*/  MUFU.TANH R25, R25 ;  /* 0x0000001900197308 */ /* 0x000e700000002400 */
[----:B------:R1:W2:Y:S01]  /*4080*/  MUFU.TANH R83, R28 ;  /* 0x0000001c00537308 */ /* 0x0002a20000002400 */
[----:B0-----:R-:W-:-:S02]  /*4090*/  FSEL R29, R24, -INF , P3 ;  /* 0xff800000181d7808 */ /* 0x001fc40001800000 */
[----:B------:R-:W-:Y:S02]  /*40a0*/  FMNMX.FTZ R24, R32, R89, !PT ;  /* 0x0000005920187209 */ /* 0x000fe40007810000 */
[C---:B------:R-:W-:Y:S02]  /*40b0*/  ISETP.GT.AND P3, PT, R74.reuse, 0x88, PT ;  /* 0x000000884a00780c */ /* 0x040fe40003f64270 */
[----:B------:R-:W-:Y:S01]  /*40c0*/  FMNMX.FTZ R89, R29, R24, !PT ;  /* 0x000000181d597209 */ /* 0x000fe20007810000 */
[----:B------:R0:W3:Y:S01]  /*40d0*/  MUFU.TANH R84, R81 ;  /* 0x0000005100547308 */ /* 0x0000e20000002400 */
[----:B-1----:R-:W-:Y:S02]  /*40e0*/  FSEL R28, R25, -INF , P2 ;  /* 0xff800000191c7808 */ /* 0x002fe40001000000 */
[----:B------:R-:W-:Y:S02]  /*40f0*/  ISETP.GT.AND P2, PT, R74, 0x89, PT ;  /* 0x000000894a00780c */ /* 0x000fe40003f44270 */
[----:B------:R-:W-:Y:S01]  /*4100*/  FMNMX.FTZ R54, R28, R89, !PT ;  /* 0x000000591c367209 */ /* 0x000fe20007810000 */
[----:B------:R-:W-:-:S02]  /*4110*/  FMUL.FTZ R89, R38, UR5 ;  /* 0x0000000526597c20 */ /* 0x000fc40008410000 */
[----:B------:R-:W1:Y:S01]  /*4120*/  MUFU.TANH R49, R49 ;  /* 0x0000003100317308 */ /* 0x000e620000002400 */
[----:B--2---:R-:W-:Y:S01]  /*4130*/  FSEL R25, R83, -INF , P3 ;  /* 0xff80000053197808 */ /* 0x004fe20001800000 */
[----:B0-----:R-:W-:Y:S01]  /*4140*/  FMUL.FTZ R81, R55, UR5 ;  /* 0x0000000537517c20 */ /* 0x001fe20008410000 */
[----:B------:R-:W-:Y:S01]  /*4150*/  ISETP.GT.AND P3, PT, R78, 0x1, PT ;  /* 0x000000014e00780c */ /* 0x000fe20003f64270 */
[----:B------:R-:W-:Y:S01]  /*4160*/  FMUL.FTZ R83, R46, UR5 ;  /* 0x000000052e537c20 */ /* 0x000fe20008410000 */
[----:B------:R-:W-:Y:S01]  /*4170*/  FMNMX.FTZ R55, R25, R54, !PT ;  /* 0x0000003619377209 */ /* 0x000fe20007810000 */
[----:B------:R-:W-:Y:S01]  /*4180*/  FMUL.FTZ R46, R30, UR5 ;  /* 0x000000051e2e7c20 */ /* 0x000fe20008410000 */
[----:B------:R-:W-:Y:S01]  /*4190*/  FSEL R39, R3, -INF , P3 ;  /* 0xff80000003277808 */ /* 0x000fe20001800000 */
[----:B------:R-:W0:Y:S01]  /*41a0*/  MUFU.TANH R80, R80 ;  /* 0x0000005000507308 */ /* 0x000e220000002400 */
[----:B---3--:R-:W-:Y:S01]  /*41b0*/  FSEL R24, R84, -INF , P2 ;  /* 0xff80000054187808 */ /* 0x008fe20001000000 */
[----:B------:R-:W-:Y:S01]  /*41c0*/  FMUL.FTZ R84, R43, UR5 ;  /* 0x000000052b547c20 */ /* 0x000fe20008410000 */
[----:B------:R-:W-:Y:S01]  /*41d0*/  ISETP.GT.AND P3, PT, R78, 0x10, PT ;  /* 0x000000104e00780c */ /* 0x000fe20003f64270 */
[----:B------:R-:W-:Y:S01]  /*41e0*/  FMUL.FTZ R43, R27, UR5 ;  /* 0x000000051b2b7c20 */ /* 0x000fe20008410000 */
[----:B------:R-:W-:-:S02]  /*41f0*/  FMNMX.FTZ R55, R24, R55, !PT ;  /* 0x0000003718377209 */ /* 0x000fc40007810000 */
[----:B------:R-:W-:Y:S01]  /*4200*/  FSEL R7, R7, -INF , P3 ;  /* 0xff80000007077808 */ /* 0x000fe20001800000 */
[----:B------:R-:W2:Y:S01]  /*4210*/  MUFU.TANH R81, R81 ;  /* 0x0000005100517308 */ /* 0x000ea20000002400 */
[C---:B------:R-:W-:Y:S01]  /*4220*/  ISETP.GT.AND P3, PT, R78.reuse, 0x18, PT ;  /* 0x000000184e00780c */ /* 0x040fe20003f64270 */
[----:B------:R-:W3:Y:S03]  /*4230*/  SHFL.BFLY PT, R42, R55, 0x2, 0x1f ;  /* 0x0c401f00372a7f89 */ /* 0x000ee600000e0000 */
[----:B------:R-:W-:Y:S02]  /*4240*/  FSEL R9, R9, -INF , P3 ;  /* 0xff80000009097808 */ /* 0x000fe40001800000 */
[----:B------:R-:W-:Y:S01]  /*4250*/  ISETP.GT.AND P3, PT, R78, 0x20, PT ;  /* 0x000000204e00780c */ /* 0x000fe20003f64270 */
[----:B------:R-:W4:Y:S03]  /*4260*/  MUFU.TANH R82, R82 ;  /* 0x0000005200527308 */ /* 0x000f260000002400 */
[----:B------:R-:W-:-:S02]  /*4270*/  FSEL R11, R11, -INF , P3 ;  /* 0xff8000000b0b7808 */ /* 0x000fc40001800000 */
[----:B------:R-:W-:-:S03]  /*4280*/  ISETP.GT.AND P3, PT, R78, 0x28, PT ;  /* 0x000000284e00780c */ /* 0x000fc60003f64270 */
[----:B------:R-:W5:Y:S01]  /*4290*/  MUFU.TANH R84, R84 ;  /* 0x0000005400547308 */ /* 0x000f620000002400 */
[----:B------:R-:W-:Y:S02]  /*42a0*/  FSEL R73, R13, -INF , P3 ;  /* 0xff8000000d497808 */ /* 0x000fe40001800000 */
[----:B------:R-:W-:-:S05]  /*42b0*/  ISETP.GT.AND P3, PT, R78, 0x30, PT ;  /* 0x000000304e00780c */ /* 0x000fca0003f64270 */
[----:B------:R-:W5:Y:S01]  /*42c0*/  MUFU.TANH R83, R83 ;  /* 0x0000005300537308 */ /* 0x000f620000002400 */
[----:B---3--:R-:W-:Y:S01]  /*42d0*/  FMNMX.FTZ R34, R55, R42, !PT ;  /* 0x0000002a37227209 */ /* 0x008fe20007810000 */
[----:B------:R-:W-:Y:S01]  /*42e0*/  FMUL.FTZ R42, R26, UR5 ;  /* 0x000000051a2a7c20 */ /* 0x000fe20008410000 */
[----:B------:R-:W-:-:S03]  /*42f0*/  UIADD3 UR5, UR57, -UR58, URZ ;  /* 0x8000003a39057290 */ /* 0x000fc6000fffe03f */
[----:B------:R-:W3:Y:S02]  /*4300*/  SHFL.BFLY PT, R35, R34, 0x1, 0x1f ;  /* 0x0c201f0022237f89 */ /* 0x000ee400000e0000 */
[----:B------:R-:W5:Y:S01]  /*4310*/  MUFU.TANH R86, R86 ;  /* 0x0000005600567308 */ /* 0x000f620000002400 */
[----:B------:R-:W-:-:S04]  /*4320*/  UIMAD UR5, UR56, 0xc0, UR5 ;  /* 0x000000c0380578a4 */ /* 0x000fc8000f8e0205 */
[----:B------:R-:W-:-:S03]  /*4330*/  UIMAD.WIDE UR10, UR5, 0x38e38e39, URZ ;  /* 0x38e38e39050a78a5 */ /* 0x000fc6000f8e023f */
[----:B------:R-:W5:Y:S01]  /*4340*/  MUFU.TANH R88, R88 ;  /* 0x0000005800587308 */ /* 0x000f620000002400 */
[----:B------:R-:W-:-:S04]  /*4350*/  USHF.R.U32.HI UR5, URZ, 0x1f, UR11 ;  /* 0x0000001f3f057899 */ /* 0x000fc8000801160b */
[----:B------:R-:W-:-:S03]  /*4360*/  ULEA.HI.SX32 UR5, UR11, UR5, 0x1b ;  /* 0x000000050b057291 */ /* 0x000fc6000f8fda3f */
[----:B------:R-:W5:Y:S01]  /*4370*/  MUFU.TANH R90, R90 ;  /* 0x0000005a005a7308 */ /* 0x000f620000002400 */
[----:B------:R-:W-:-:S04]  /*4380*/  UISETP.LT.AND UP0, UPT, URZ, UR5, UPT ;  /* 0x000000053f00728c */ /* 0x000fc8000bf01270 */
[----:B------:R-:W-:Y:S01]  /*4390*/  USEL UR7, URZ, UR5, !UP0 ;  /* 0x000000053f077287 */ /* 0x000fe2000c000000 */
[----:B---3--:R-:W-:Y:S02]  /*43a0*/  FMNMX.FTZ R74, R34, R35, !PT ;  /* 0x00000023224a7209 */ /* 0x008fe40007810000 */
[----:B------:R-:W3:Y:S01]  /*43b0*/  MUFU.TANH R89, R89 ;  /* 0x0000005900597308 */ /* 0x000ee20000002400 */
[----:B------:R-:W-:Y:S01]  /*43c0*/  UISETP.GE.AND UP0, UPT, UR38, UR7, UPT ;  /* 0x000000072600728c */ /* 0x000fe2000bf06270 */
[C---:B------:R-:W-:Y:S01]  /*43d0*/  FSETP.NEU.FTZ.AND P2, PT, R74.reuse, -INF , PT ;  /* 0xff8000004a00780b */ /* 0x040fe20003f5d000 */
[----:B------:R-:W-:-:S05]  /*43e0*/  FMUL.FTZ R26, R74, UR4 ;  /* 0x000000044a1a7c20 */ /* 0x000fca0008410000 */
[----:B------:R-:W3:Y:S01]  /*43f0*/  MUFU.TANH R92, R92 ;  /* 0x0000005c005c7308 */ /* 0x000ee20000002400 */
[----:B------:R-:W-:Y:S02]  /*4400*/  FSEL R26, R26, RZ, P2 ;  /* 0x000000ff1a1a7208 */ /* 0x000fe40001000000 */
[----:B------:R-:W-:-:S03]  /*4410*/  ISETP.GT.AND P2, PT, R78, RZ, PT ;  /* 0x000000ff4e00720c */ /* 0x000fc60003f44270 */
[--C-:B------:R-:W-:Y:S01]  /*4420*/  FFMA.FTZ R77, R77, UR4, -R26.reuse ;  /* 0x000000044d4d7c23 */ /* 0x100fe2000801081a */
[----:B------:R-:W-:Y:S01]  /*4430*/  FSEL R4, R4, -INF , P2 ;  /* 0xff80000004047808 */ /* 0x000fe20001000000 */
[--C-:B------:R-:W-:Y:S01]  /*4440*/  FFMA.FTZ R75, R75, UR4, -R26.reuse ;  /* 0x000000044b4b7c23 */ /* 0x100fe2000801081a */
[----:B------:R-:W-:Y:S01]  /*4450*/  ISETP.GT.AND P2, PT, R78, 0x9, PT ;  /* 0x000000094e00780c */ /* 0x000fe20003f44270 */
[--C-:B------:R-:W-:Y:S01]  /*4460*/  FFMA.FTZ R13, R72, UR4, -R26.reuse ;  /* 0x00000004480d7c23 */ /* 0x100fe2000801081a */
[----:B------:R-:W-:Y:S01]  /*4470*/  FMNMX.FTZ R54, R4, R39, !PT ;  /* 0x0000002704367209 */ /* 0x000fe20007810000 */
[--C-:B------:R-:W-:Y:S01]  /*4480*/  FFMA.FTZ R27, R79, UR4, -R26.reuse ;  /* 0x000000044f1b7c23 */ /* 0x100fe2000801081a */
[----:B------:R-:W-:Y:S01]  /*4490*/  FSEL R6, R6, -INF , P2 ;  /* 0xff80000006067808 */ /* 0x000fe20001000000 */
[--C-:B------:R-:W-:Y:S01]  /*44a0*/  FFMA.FTZ R85, R85, UR4, -R26.reuse ;  /* 0x0000000455557c23 */ /* 0x100fe2000801081a */
[----:B------:R-:W-:Y:S01]  /*44b0*/  FMNMX.FTZ R35, R5, R54, !PT ;  /* 0x0000003605237209 */ /* 0x000fe20007810000 */
[--C-:B------:R-:W-:Y:S01]  /*44c0*/  FFMA.FTZ R3, R87, UR4, -R26.reuse ;  /* 0x0000000457037c23 */ /* 0x100fe2000801081a */
[----:B------:R-:W-:Y:S01]  /*44d0*/  ISETP.GT.AND P2, PT, R78, 0x11, PT ;  /* 0x000000114e00780c */ /* 0x000fe20003f44270 */
[--C-:B------:R-:W-:Y:S01]  /*44e0*/  FFMA.FTZ R63, R63, UR4, -R26.reuse ;  /* 0x000000043f3f7c23 */ /* 0x100fe2000801081a */
[----:B------:R-:W-:Y:S01]  /*44f0*/  FMNMX.FTZ R54, R6, R35, !PT ;  /* 0x0000002306367209 */ /* 0x000fe20007810000 */
[----:B------:R-:W3:Y:S01]  /*4500*/  MUFU.TANH R42, R42 ;  /* 0x0000002a002a7308 */ /* 0x000ee20000002400 */
[----:B------:R-:W-:Y:S01]  /*4510*/  FSEL R8, R8, -INF , P2 ;  /* 0xff80000008087808 */ /* 0x000fe20001000000 */
[--C-:B------:R-:W-:Y:S01]  /*4520*/  FFMA.FTZ R62, R62, UR4, -R26.reuse ;  /* 0x000000043e3e7c23 */ /* 0x100fe2000801081a */
[----:B------:R-:W-:Y:S01]  /*4530*/  FMNMX.FTZ R55, R7, R54, !PT ;  /* 0x0000003607377209 */ /* 0x000fe20007810000 */
[--C-:B------:R-:W-:Y:S01]  /*4540*/  FFMA.FTZ R30, R91, UR4, -R26.reuse ;  /* 0x000000045b1e7c23 */ /* 0x100fe2000801081a */
[----:B------:R-:W-:Y:S01]  /*4550*/  ISETP.GT.AND P2, PT, R78, 0x19, PT ;  /* 0x000000194e00780c */ /* 0x000fe20003f44270 */
[--C-:B------:R-:W-:Y:S01]  /*4560*/  FFMA.FTZ R31, R93, UR4, -R26.reuse ;  /* 0x000000045d1f7c23 */ /* 0x100fe2000801081a */
[----:B------:R-:W-:Y:S01]  /*4570*/  FMNMX.FTZ R76, R8, R55, !PT ;  /* 0x00000037084c7209 */ /* 0x000fe20007810000 */
[----:B------:R-:W-:Y:S01]  /*4580*/  MUFU.EX2 R35, R85 ;  /* 0x0000005500237308 */ /* 0x000fe20000000800 */
[----:B------:R-:W-:Y:S01]  /*4590*/  FSEL R54, R10, -INF , P2 ;  /* 0xff8000000a367808 */ /* 0x000fe20001000000 */
[--C-:B------:R-:W-:Y:S01]  /*45a0*/  FFMA.FTZ R38, R97, UR4, -R26.reuse ;  /* 0x0000000461267c23 */ /* 0x100fe2000801081a */
[----:B------:R-:W-:Y:S01]  /*45b0*/  FMNMX.FTZ R55, R9, R76, !PT ;  /* 0x0000004c09377209 */ /* 0x000fe20007810000 */
[--C-:B------:R-:W-:Y:S01]  /*45c0*/  FFMA.FTZ R34, R95, UR4, -R26.reuse ;  /* 0x000000045f227c23 */ /* 0x100fe2000801081a */
[----:B------:R-:W-:Y:S01]  /*45d0*/  ISETP.GT.AND P2, PT, R78, 0x21, PT ;  /* 0x000000214e00780c */ /* 0x000fe20003f44270 */
[--C-:B------:R-:W-:Y:S01]  /*45e0*/  FFMA.FTZ R53, R53, UR4, -R26.reuse ;  /* 0x0000000435357c23 */ /* 0x100fe2000801081a */
[----:B------:R-:W-:Y:S01]  /*45f0*/  FMNMX.FTZ R76, R54, R55, !PT ;  /* 0x00000037364c7209 */ /* 0x000fe20007810000 */
[----:B------:R1:W-:Y:S01]  /*4600*/  MUFU.EX2 R10, R77 ;  /* 0x0000004d000a7308 */ /* 0x0003e20000000800 */
        /* <DEDUP_REMOVED lines=10> */
[----:B-1----:R-:W-:Y:S01]  /*46b0*/  FMNMX.FTZ R77, R73, R76, !PT ;  /* 0x0000004c494d7209 */ /* 0x002fe20007810000 */
[--C-:B------:R-:W-:Y:S01]  /*46c0*/  FFMA.FTZ R37, R37, UR4, -R26.reuse ;  /* 0x0000000425257c23 */ /* 0x100fe2000801081a */
[----:B------:R-:W-:Y:S01]  /*46d0*/  ISETP.GT.AND P2, PT, R78, 0x31, PT ;  /* 0x000000314e00780c */ /* 0x000fe20003f44270 */
[--C-:B------:R-:W-:Y:S01]  /*46e0*/  FFMA.FTZ R32, R32, UR4, -R26.reuse ;  /* 0x0000000420207c23 */ /* 0x100fe2000801081a */
[----:B------:R-:W-:Y:S01]  /*46f0*/  FMNMX.FTZ R76, R72, R77, !PT ;  /* 0x0000004d484c7209 */ /* 0x000fe20007810000 */
[----:B------:R-:W1:Y:S01]  /*4700*/  MUFU.TANH R43, R43 ;  /* 0x0000002b002b7308 */ /* 0x000e620000002400 */
[----:B0-----:R-:W-:Y:S01]  /*4710*/  FSEL R75, R15, -INF , P3 ;  /* 0xff8000000f4b7808 */ /* 0x001fe20001800000 */
[--C-:B------:R-:W-:Y:S01]  /*4720*/  FFMA.FTZ R29, R29, UR4, -R26.reuse ;  /* 0x000000041d1d7c23 */ /* 0x100fe2000801081a */
[----:B------:R-:W-:Y:S01]  /*4730*/  ISETP.GT.AND P3, PT, R78, 0x38, PT ;  /* 0x000000384e00780c */ /* 0x000fe20003f64270 */
[----:B------:R-:W-:Y:S01]  /*4740*/  FFMA.FTZ R28, R28, UR4, -R26 ;  /* 0x000000041c1c7c23 */ /* 0x000fe2000801081a */
[----:B------:R-:W-:-:S02]  /*4750*/  FSEL R70, R20, -INF , P2 ;  /* 0xff80000014467808 */ /* 0x000fc40001000000 */
[----:B------:R-:W-:Y:S01]  /*4760*/  FMNMX.FTZ R15, R75, R76, !PT ;  /* 0x0000004c4b0f7209 */ /* 0x000fe20007810000 */
[----:B------:R-:W0:Y:S01]  /*4770*/  MUFU.TANH R46, R46 ;  /* 0x0000002e002e7308 */ /* 0x000e220000002400 */
[----:B------:R-:W-:Y:S02]  /*4780*/  FSEL R76, R21, -INF , P3 ;  /* 0xff800000154c7808 */ /* 0x000fe40001800000 */
[----:B------:R-:W-:Y:S02]  /*4790*/  ISETP.GT.AND P2, PT, R78, 0x39, PT ;  /* 0x000000394e00780c */ /* 0x000fe40003f44270 */
[----:B------:R-:W-:Y:S02]  /*47a0*/  FMNMX.FTZ R21, R70, R15, !PT ;  /* 0x0000000f46157209 */ /* 0x000fe40007810000 */
[----:B------:R-:W-:Y:S01]  /*47b0*/  ISETP.GT.AND P3, PT, R78, 0x40, PT ;  /* 0x000000404e00780c */ /* 0x000fe20003f64270 */
[----:B------:R2:W-:Y:S01]  /*47c0*/  MUFU.EX2 R15, R63 ;  /* 0x0000003f000f7308 */ /* 0x0005e20000000800 */
[----:B------:R-:W-:Y:S01]  /*47d0*/  FSEL R77, R64, -INF , P2 ;  /* 0xff800000404d7808 */ /* 0x000fe20001000000 */
[----:B------:R-:W-:Y:S01]  /*47e0*/  FFMA.FTZ R64, R66, UR4, -R26 ;  /* 0x0000000442407c23 */ /* 0x000fe2000801081a */
[----:B------:R-:W-:-:S02]  /*47f0*/  FMNMX.FTZ R20, R76, R21, !PT ;  /* 0x000000154c147209 */ /* 0x000fc40007810000 */
[----:B------:R-:W-:Y:S02]  /*4800*/  FSEL R79, R56, -INF , P3 ;  /* 0xff800000384f7808 */ /* 0x000fe40001800000 */
[C---:B------:R-:W-:Y:S01]  /*4810*/  ISETP.GT.AND P2, PT, R78.reuse, 0x41, PT ;  /* 0x000000414e00780c */ /* 0x040fe20003f44270 */
[----:B------:R-:W0:Y:S01]  /*4820*/  MUFU.TANH R47, R47 ;  /* 0x0000002f002f7308 */ /* 0x000e220000002400 */
[----:B------:R-:W-:Y:S02]  /*4830*/  FMNMX.FTZ R56, R77, R20, !PT ;  /* 0x000000144d387209 */ /* 0x000fe40007810000 */
[C---:B------:R-:W-:Y:S02]  /*4840*/  ISETP.GT.AND P3, PT, R78.reuse, 0x48, PT ;  /* 0x000000484e00780c */ /* 0x040fe40003f64270 */
[----:B------:R-:W-:Y:S01]  /*4850*/  FSEL R66, R57, -INF , P2 ;  /* 0xff80000039427808 */ /* 0x000fe20001000000 */
[----:B------:R-:W-:Y:S01]  /*4860*/  FFMA.FTZ R57, R67, UR4, -R26 ;  /* 0x0000000443397c23 */ /* 0x000fe2000801081a */
[----:B------:R-:W-:Y:S01]  /*4870*/  FMNMX.FTZ R21, R79, R56, !PT ;  /* 0x000000384f157209 */ /* 0x000fe20007810000 */
[----:B------:R4:W-:Y:S01]  /*4880*/  MUFU.EX2 R20, R64 ;  /* 0x0000004000147308 */ /* 0x0009e20000000800 */
[----:B------:R-:W-:-:S02]  /*4890*/  ISETP.GT.AND P2, PT, R78, 0x49, PT ;  /* 0x000000494e00780c */ /* 0x000fc40003f44270 */
[----:B------:R-:W-:Y:S02]  /*48a0*/  FSEL R85, R58, -INF , P3 ;  /* 0xff8000003a557808 */ /* 0x000fe40001800000 */
[----:B------:R-:W-:Y:S02]  /*48b0*/  FMNMX.FTZ R56, R66, R21, !PT ;  /* 0x0000001542387209 */ /* 0x000fe40007810000 */
[C---:B------:R-:W-:Y:S01]  /*48c0*/  ISETP.GT.AND P3, PT, R78.reuse, 0x50, PT ;  /* 0x000000504e00780c */ /* 0x040fe20003f64270 */
[----:B------:R5:W-:Y:S01]  /*48d0*/  MUFU.EX2 R21, R57 ;  /* 0x0000003900157308 */ /* 0x000be20000000800 */
[----:B------:R-:W-:Y:S02]  /*48e0*/  FSEL R87, R59, -INF , P2 ;  /* 0xff8000003b577808 */ /* 0x000fe40001000000 */
[----:B------:R-:W-:Y:S02]  /*48f0*/  FMNMX.FTZ R56, R85, R56, !PT ;  /* 0x0000003855387209 */ /* 0x000fe40007810000 */
[----:B------:R-:W-:-:S02]  /*4900*/  ISETP.GT.AND P2, PT, R78, 0x51, PT ;  /* 0x000000514e00780c */ /* 0x000fc40003f44270 */
[----:B------:R-:W-:Y:S01]  /*4910*/  FSEL R67, R48, -INF , P3 ;  /* 0xff80000030437808 */ /* 0x000fe20001800000 */
[--C-:B------:R-:W-:Y:S01]  /*4920*/  FFMA.FTZ R48, R69, UR4, -R26.reuse ;  /* 0x0000000445307c23 */ /* 0x100fe2000801081a */
[----:B------:R-:W-:Y:S01]  /*4930*/  FMNMX.FTZ R56, R87, R56, !PT ;  /* 0x0000003857387209 */ /* 0x000fe20007810000 */
[----:B------:R-:W-:Y:S01]  /*4940*/  MUFU.EX2 R27, R27 ;  /* 0x0000001b001b7308 */ /* 0x000fe20000000800 */
[----:B------:R-:W-:Y:S02]  /*4950*/  ISETP.GT.AND P3, PT, R78, 0x58, PT ;  /* 0x000000584e00780c */ /* 0x000fe40003f64270 */
[----:B------:R-:W-:Y:S01]  /*4960*/  FSEL R69, R49, -INF , P2 ;  /* 0xff80000031457808 */ /* 0x000fe20001000000 */
[----:B------:R-:W-:Y:S01]  /*4970*/  FFMA.FTZ R49, R68, UR4, -R26 ;  /* 0x0000000444317c23 */ /* 0x000fe2000801081a */
[----:B------:R-:W-:Y:S02]  /*4980*/  FMNMX.FTZ R56, R67, R56, !PT ;  /* 0x0000003843387209 */ /* 0x000fe40007810000 */
[----:B------:R-:W-:Y:S01]  /*4990*/  ISETP.GT.AND P2, PT, R78, 0x59, PT ;  /* 0x000000594e00780c */ /* 0x000fe20003f44270 */
[----:B------:R-:W0:Y:S01]  /*49a0*/  MUFU.EX2 R30, R30 ;  /* 0x0000001e001e7308 */ /* 0x000e220000000800 */
[----:B--2---:R-:W-:-:S02]  /*49b0*/  FSEL R63, R80, -INF , P3 ;  /* 0xff800000503f7808 */ /* 0x004fc40001800000 */
[----:B------:R-:W-:Y:S02]  /*49c0*/  FMNMX.FTZ R56, R69, R56, !PT ;  /* 0x0000003845387209 */ /* 0x000fe40007810000 */
[C---:B------:R-:W-:Y:S02]  /*49d0*/  ISETP.GT.AND P3, PT, R78.reuse, 0x60, PT ;  /* 0x000000604e00780c */ /* 0x040fe40003f64270 */
[----:B----4-:R-:W-:Y:S01]  /*49e0*/  FSEL R64, R81, -INF , P2 ;  /* 0xff80000051407808 */ /* 0x010fe20001000000 */
[----:B------:R-:W-:Y:S01]  /*49f0*/  MUFU.EX2 R31, R31 ;  /* 0x0000001f001f7308 */ /* 0x000fe20000000800 */
[----:B-----5:R-:W-:Y:S01]  /*4a00*/  FMNMX.FTZ R57, R63, R56, !PT ;  /* 0x000000383f397209 */ /* 0x020fe20007810000 */
[----:B------:R-:W-:Y:S01]  /*4a10*/  FFMA.FTZ R56, R65, UR4, -R26 ;  /* 0x0000000441387c23 */ /* 0x000fe2000801081a */
        /* <DEDUP_REMOVED lines=13> */
[----:B------:R2:W-:Y:S01]  /*4af0*/  MUFU.EX2 R57, R62 ;  /* 0x0000003e00397308 */ /* 0x0005e20000000800 */
[----:B------:R-:W-:Y:S01]  /*4b00*/  FMNMX.FTZ R59, R83, R58, !PT ;  /* 0x0000003a533b7209 */ /* 0x000fe20007810000 */
        /* <DEDUP_REMOVED lines=10> */
[----:B---3--:R-:W-:-:S02]  /*4bb0*/  FSEL R89, R89, -INF , P3 ;  /* 0xff80000059597808 */ /* 0x008fc40001800000 */
[----:B--2---:R-:W-:Y:S02]  /*4bc0*/  FMNMX.FTZ R62, R90, R59, !PT ;  /* 0x0000003b5a3e7209 */ /* 0x004fe40007810000 */
[----:B------:R-:W-:Y:S02]  /*4bd0*/  ISETP.GT.AND P3, PT, R78, 0x80, PT ;  /* 0x000000804e00780c */ /* 0x000fe40003f64270 */
[----:B------:R-:W-:Y:S01]  /*4be0*/  FSEL R92, R92, -INF , P2 ;  /* 0xff8000005c5c7808 */ /* 0x000fe20001000000 */
[----:B------:R-:W-:Y:S01]  /*4bf0*/  MUFU.EX2 R14, R14 ;  /* 0x0000000e000e7308 */ /* 0x000fe20000000800 */
[----:B------:R-:W-:Y:S02]  /*4c00*/  FMNMX.FTZ R59, R89, R62, !PT ;  /* 0x0000003e593b7209 */ /* 0x000fe40007810000 */
[----:B------:R-:W-:Y:S02]  /*4c10*/  ISETP.GT.AND P2, PT, R78, 0x81, PT ;  /* 0x000000814e00780c */ /* 0x000fe40003f44270 */
[----:B------:R-:W-:Y:S01]  /*4c20*/  FSEL R61, R42, -INF , P3 ;  /* 0xff8000002a3d7808 */ /* 0x000fe20001800000 */
[--C-:B------:R-:W-:Y:S01]  /*4c30*/  FFMA.FTZ R42, R60, UR4, -R26.reuse ;  /* 0x000000043c2a7c23 */ /* 0x100fe2000801081a */
[----:B------:R-:W-:Y:S01]  /*4c40*/  FMNMX.FTZ R62, R92, R59, !PT ;  /* 0x0000003b5c3e7209 */ /* 0x000fe20007810000 */
[----:B------:R-:W-:Y:S01]  /*4c50*/  FFMA.FTZ R59, R52, UR4, -R26 ;  /* 0x00000004343b7c23 */ /* 0x000fe2000801081a */
[----:B-1----:R-:W-:Y:S01]  /*4c60*/  FSEL R60, R43, -INF , P2 ;  /* 0xff8000002b3c7808 */ /* 0x002fe20001000000 */
[----:B------:R-:W-:Y:S01]  /*4c70*/  MUFU.EX2 R48, R48 ;  /* 0x0000003000307308 */ /* 0x000fe20000000800 */
[----:B------:R-:W-:-:S02]  /*4c80*/  ISETP.GT.AND P3, PT, R78, 0x88, PT ;  /* 0x000000884e00780c */ /* 0x000fc40003f64270 */
[----:B------:R-:W-:Y:S02]  /*4c90*/  FMNMX.FTZ R43, R61, R62, !PT ;  /* 0x0000003e3d2b7209 */ /* 0x000fe40007810000 */
[----:B------:R-:W-:Y:S02]  /*4ca0*/  ISETP.GT.AND P2, PT, R78, 0x89, PT ;  /* 0x000000894e00780c */ /* 0x000fe40003f44270 */
[----:B0-----:R-:W-:Y:S01]  /*4cb0*/  FSEL R62, R46, -INF , P3 ;  /* 0xff8000002e3e7808 */ /* 0x001fe20001800000 */
[--C-:B------:R-:W-:Y:S01]  /*4cc0*/  FFMA.FTZ R46, R51, UR4, -R26.reuse ;  /* 0x00000004332e7c23 */ /* 0x100fe2000801081a */
[----:B------:R-:W-:Y:S01]  /*4cd0*/  FMNMX.FTZ R43, R60, R43, !PT ;  /* 0x0000002b3c2b7209 */ /* 0x000fe20007810000 */
[----:B------:R-:W-:Y:S01]  /*4ce0*/  MUFU.EX2 R49, R49 ;  /* 0x0000003100317308 */ /* 0x000fe20000000800 */
[----:B------:R-:W-:Y:S01]  /*4cf0*/  FSEL R52, R47, -INF , P2 ;  /* 0xff8000002f347808 */ /* 0x000fe20001000000 */
[----:B------:R-:W-:Y:S01]  /*4d00*/  FFMA.FTZ R47, R50, UR4, -R26 ;  /* 0x00000004322f7c23 */ /* 0x000fe2000801081a */
[----:B------:R-:W-:-:S04]  /*4d10*/  FMNMX.FTZ R43, R62, R43, !PT ;  /* 0x0000002b3e2b7209 */ /* 0x000fc80007810000 */
[----:B------:R-:W-:Y:S01]  /*4d20*/  FMNMX.FTZ R51, R52, R43, !PT ;  /* 0x0000002b34337209 */ /* 0x000fe20007810000 */
[--C-:B------:R-:W-:Y:S01]  /*4d30*/  FFMA.FTZ R43, R45, UR4, -R26.reuse ;  /* 0x000000042d2b7c23 */ /* 0x100fe2000801081a */
[----:B------:R-:W-:Y:S03]  /*4d40*/  MUFU.EX2 R56, R56 ;  /* 0x0000003800387308 */ /* 0x000fe60000000800 */
[----:B------:R-:W0:Y:S05]  /*4d50*/  SHFL.BFLY PT, R50, R51, 0x2, 0x1f ;  /* 0x0c401f0033327f89 */ /* 0x000e2a00000e0000 */
[----:B------:R-:W-:Y:S08]  /*4d60*/  MUFU.EX2 R58, R58 ;  /* 0x0000003a003a7308 */ /* 0x000ff00000000800 */
[----:B------:R-:W-:Y:S08]  /*4d70*/  MUFU.EX2 R53, R53 ;  /* 0x0000003500357308 */ /* 0x000ff00000000800 */
[----:B------:R-:W-:Y:S01]  /*4d80*/  MUFU.EX2 R42, R42 ;  /* 0x0000002a002a7308 */ /* 0x000fe20000000800 */
[----:B0-----:R-:W-:Y:S01]  /*4d90*/  FMNMX.FTZ R45, R51, R50, !PT ;  /* 0x00000032332d7209 */ /* 0x001fe20007810000 */
[--C-:B------:R-:W-:Y:S01]  /*4da0*/  FFMA.FTZ R50, R33, UR4, -R26.reuse ;  /* 0x0000000421327c23 */ /* 0x100fe2000801081a */
[--C-:B------:R-:W-:Y:S01]  /*4db0*/  FFMA.FTZ R33, R36, UR4, -R26.reuse ;  /* 0x0000000424217c23 */ /* 0x100fe2000801081a */
[----:B------:R-:W-:-:S02]  /*4dc0*/  FFMA.FTZ R36, R25, UR4, -R26 ;  /* 0x0000000419247c23 */ /* 0x000fc4000801081a */
[----:B------:R-:W0:Y:S02]  /*4dd0*/  SHFL.BFLY PT, R130, R45, 0x1, 0x1f ;  /* 0x0c201f002d827f89 */ /* 0x000e2400000e0000 */
[----:B------:R-:W-:Y:S08]  /*4de0*/  MUFU.EX2 R59, R59 ;  /* 0x0000003b003b7308 */ /* 0x000ff00000000800 */
[----:B------:R-:W-:Y:S08]  /*4df0*/  MUFU.EX2 R46, R46 ;  /* 0x0000002e002e7308 */ /* 0x000ff00000000800 */
[----:B------:R-:W-:Y:S01]  /*4e00*/  MUFU.EX2 R47, R47 ;  /* 0x0000002f002f7308 */ /* 0x000fe20000000800 */
[----:B0-----:R-:W-:Y:S01]  /*4e10*/  FMNMX.FTZ R130, R45, R130, !PT ;  /* 0x000000822d827209 */ /* 0x001fe20007810000 */
[----:B------:R-:W-:-:S06]  /*4e20*/  FFMA.FTZ R45, R24, UR4, -R26 ;  /* 0x00000004182d7c23 */ /* 0x000fcc000801081a */
[----:B------:R-:W-:Y:S01]  /*4e30*/  MUFU.EX2 R43, R43 ;  /* 0x0000002b002b7308 */ /* 0x000fe20000000800 */
[C---:B------:R-:W-:Y:S01]  /*4e40*/  FSETP.NEU.FTZ.AND P2, PT, R130.reuse, -INF , PT ;  /* 0xff8000008200780b */ /* 0x040fe20003f5d000 */
[----:B------:R-:W-:-:S05]  /*4e50*/  FMUL.FTZ R25, R130, UR4 ;  /* 0x0000000482197c20 */ /* 0x000fca0008410000 */
[----:B------:R-:W-:Y:S01]  /*4e60*/  FSEL R24, R25, RZ, P2 ;  /* 0x000000ff19187208 */ /* 0x000fe20001000000 */
[----:B------:R-:W-:Y:S01]  /*4e70*/  MUFU.EX2 R44, R44 ;  /* 0x0000002c002c7308 */ /* 0x000fe20000000800 */
        /* <DEDUP_REMOVED lines=12> */
[----:B------:R-:W-:Y:S01]  /*4f40*/  FFMA.FTZ R55, R75, UR4, -R24 ;  /* 0x000000044b377c23 */ /* 0x000fe20008010818 */
[----:B------:R1:W2:Y:S01]  /*4f50*/  MUFU.EX2 R81, R39 ;  /* 0x0000002700517308 */ /* 0x0002a20000000800 */
[----:B0-----:R-:W-:Y:S01]  /*4f60*/  @!P1 PRMT R4, RZ, 0x654, R0 ;  /* 0x00000654ff049816 */ /* 0x001fe20000000000 */
[--C-:B------:R-:W-:Y:S01]  /*4f70*/  FFMA.FTZ R72, R70, UR4, -R24.reuse ;  /* 0x0000000446487c23 */ /* 0x100fe20008010818 */
[--C-:B------:R-:W-:Y:S01]  /*4f80*/  FFMA.FTZ R70, R79, UR4, -R24.reuse ;  /* 0x000000044f467c23 */ /* 0x100fe20008010818 */
[--C-:B------:R-:W-:Y:S01]  /*4f90*/  FFMA.FTZ R75, R66, UR4, -R24.reuse ;  /* 0x00000004424b7c23 */ /* 0x100fe20008010818 */
[----:B------:R0:W-:Y:S01]  /*4fa0*/  @!P1 SYNCS.ARRIVE.TRANS64.RED.A1T0 RZ, [R4+URZ], RZ ;  /* 0x000000ff04ff99a7 */ /* 0x0001e2000810043f */
[--C-:B------:R-:W-:Y:S01]  /*4fb0*/  FFMA.FTZ R66, R85, UR4, -R24.reuse ;  /* 0x0000000455427c23 */ /* 0x100fe20008010818 */
[--C-:B------:R-:W-:Y:S01]  /*4fc0*/  FFMA.FTZ R84, R84, UR4, -R24.reuse ;  /* 0x0000000454547c23 */ /* 0x100fe20008010818 */
[----:B------:R3:W4:Y:S01]  /*4fd0*/  MUFU.EX2 R91, R5 ;  /* 0x00000005005b7308 */ /* 0x0007220000000800 */
[--C-:B-1----:R-:W-:Y:S01]  /*4fe0*/  FFMA.FTZ R39, R54, UR4, -R24.reuse ;  /* 0x0000000436277c23 */ /* 0x102fe20008010818 */
[--C-:B------:R-:W-:Y:S01]  /*4ff0*/  FFMA.FTZ R54, R73, UR4, -R24.reuse ;  /* 0x0000000449367c23 */ /* 0x100fe20008010818 */
[--C-:B------:R-:W-:Y:S01]  /*5000*/  FFMA.FTZ R73, R76, UR4, -R24.reuse ;  /* 0x000000044c497c23 */ /* 0x100fe20008010818 */
[--C-:B------:R-:W-:Y:S01]  /*5010*/  FFMA.FTZ R76, R77, UR4, -R24.reuse ;  /* 0x000000044d4c7c23 */ /* 0x100fe20008010818 */
[----:B0-----:R-:W-:Y:S01]  /*5020*/  F2FP.BF16.F32.PACK_AB R4, R30, R27 ;  /* 0x0000001b1e04723e */ /* 0x001fe200000010ff */
[--C-:B------:R-:W-:Y:S01]  /*5030*/  FFMA.FTZ R77, R87, UR4, -R24.reuse ;  /* 0x00000004574d7c23 */ /* 0x100fe20008010818 */
[--C-:B------:R-:W-:Y:S01]  /*5040*/  FFMA.FTZ R86, R86, UR4, -R24.reuse ;  /* 0x0000000456567c23 */ /* 0x100fe20008010818 */
[----:B------:R0:W1:Y:S01]  /*5050*/  MUFU.EX2 R94, R6 ;  /* 0x00000006005e7308 */ /* 0x0000620000000800 */
[----:B--2---:R-:W-:Y:S01]  /*5060*/  FADD.FTZ R8, R80, R81 ;  /* 0x0000005150087221 */ /* 0x004fe20000010000 */
[--C-:B---3--:R-:W-:Y:S01]  /*5070*/  FFMA.FTZ R5, R67, UR4, -R24.reuse ;  /* 0x0000000443057c23 */ /* 0x108fe20008010818 */
[--C-:B------:R-:W-:Y:S01]  /*5080*/  FFMA.FTZ R67, R69, UR4, -R24.reuse ;  /* 0x0000000445437c23 */ /* 0x100fe20008010818 */
[--C-:B------:R-:W-:Y:S01]  /*5090*/  FFMA.FTZ R88, R88, UR4, -R24.reuse ;  /* 0x0000000458587c23 */ /* 0x100fe20008010818 */
[--C-:B------:R-:W-:Y:S01]  /*50a0*/  FFMA.FTZ R90, R90, UR4, -R24.reuse ;  /* 0x000000045a5a7c23 */ /* 0x100fe20008010818 */
[--C-:B------:R-:W-:Y:S01]  /*50b0*/  FFMA.FTZ R89, R89, UR4, -R24.reuse ;  /* 0x0000000459597c23 */ /* 0x100fe20008010818 */
[----:B------:R-:W-:Y:S01]  /*50c0*/  FFMA.FTZ R92, R92, UR4, -R24 ;  /* 0x000000045c5c7c23 */ /* 0x000fe20008010818 */
[----:B------:R-:W2:Y:S01]  /*50d0*/  MUFU.EX2 R25, R25 ;  /* 0x0000001900197308 */ /* 0x000ea20000000800 */
[----:B0-----:R-:W-:Y:S01]  /*50e0*/  FADD.FTZ R6, R27, R30 ;  /* 0x0000001e1b067221 */ /* 0x001fe20000010000 */
[----:B----4-:R-:W-:Y:S01]  /*50f0*/  FADD.FTZ R9, R91, R8 ;  /* 0x000000085b097221 */ /* 0x010fe20000010000 */
[--C-:B------:R-:W-:Y:S01]  /*5100*/  FFMA.FTZ R30, R63, UR4, -R24.reuse ;  /* 0x000000043f1e7c23 */ /* 0x100fe20008010818 */
[----:B------:R-:W-:Y:S01]  /*5110*/  FFMA.FTZ R63, R83, UR4, -R24 ;  /* 0x00000004533f7c23 */ /* 0x000fe20008010818 */
[----:B------:R-:W-:Y:S01]  /*5120*/  FADD.FTZ R7, R31, R6 ;  /* 0x000000061f077221 */ /* 0x000fe20000010000 */
[----:B------:R-:W-:Y:S01]  /*5130*/  F2FP.BF16.F32.PACK_AB R6, R38, R31 ;  /* 0x0000001f2606723e */ /* 0x000fe200000010ff */
[--C-:B------:R-:W-:Y:S01]  /*5140*/  FFMA.FTZ R31, R64, UR4, -R24.reuse ;  /* 0x00000004401f7c23 */ /* 0x100fe20008010818 */
[----:B------:R-:W0:Y:S01]  /*5150*/  MUFU.EX2 R68, R68 ;  /* 0x0000004400447308 */ /* 0x000e220000000800 */
[----:B------:R-:W-:Y:S01]  /*5160*/  FADD.FTZ R11, R38, R7 ;  /* 0x00000007260b7221 */ /* 0x000fe20000010000 */
[----:B-1----:R-:W-:Y:S01]  /*5170*/  FADD.FTZ R8, R94, R9 ;  /* 0x000000095e087221 */ /* 0x002fe20000010000 */
[--C-:B------:R-:W-:Y:S01]  /*5180*/  FFMA.FTZ R38, R82, UR4, -R24.reuse ;  /* 0x0000000452267c23 */ /* 0x100fe20008010818 */
[--C-:B------:R-:W-:Y:S01]  /*5190*/  FFMA.FTZ R60, R60, UR4, -R24.reuse ;  /* 0x000000043c3c7c23 */ /* 0x100fe20008010818 */
[----:B------:R-:W-:Y:S01]  /*51a0*/  FADD.FTZ R64, R34, R11 ;  /* 0x0000000b22407221 */ /* 0x000fe20000010000 */
[--C-:B------:R-:W-:Y:S01]  /*51b0*/  FFMA.FTZ R62, R62, UR4, -R24.reuse ;  /* 0x000000043e3e7c23 */ /* 0x100fe20008010818 */
[----:B------:R-:W-:Y:S01]  /*51c0*/  FFMA.FTZ R52, R52, UR4, -R24 ;  /* 0x0000000434347c23 */ /* 0x000fe20008010818 */
[----:B------:R-:W1:Y:S01]  /*51d0*/  MUFU.EX2 R26, R26 ;  /* 0x0000001a001a7308 */ /* 0x000e620000000800 */
[----:B--2---:R-:W-:Y:S01]  /*51e0*/  FADD.FTZ R9, R25, R8 ;  /* 0x0000000819097221 */ /* 0x004fe20000010000 */
[----:B------:R-:W-:Y:S01]  /*51f0*/  FADD.FTZ R64, R3, R64 ;  /* 0x0000004003407221 */ /* 0x000fe20000010000 */
[----:B------:R-:W-:Y:S01]  /*5200*/  F2FP.BF16.F32.PACK_AB R7, R94, R91 ;  /* 0x0000005b5e07723e */ /* 0x000fe200000010ff */
[----:B------:R-:W-:-:S02]  /*5210*/  IMAD.MOV.U32 R69, RZ, RZ, R71 ;  /* 0x000000ffff457224 */ /* 0x000fc400078e0047 */
[----:B------:R-:W-:Y:S01]  /*5220*/  FADD.FTZ R11, R35, R64 ;  /* 0x00000040230b7221 */ /* 0x000fe20000010000 */
[----:B------:R-:W-:Y:S01]  /*5230*/  FFMA.FTZ R64, R61, UR4, -R24 ;  /* 0x000000043d407c23 */ /* 0x000fe20008010818 */
[----:B------:R-:W2:Y:S01]  /*5240*/  MUFU.EX2 R39, R39 ;  /* 0x0000002700277308 */ /* 0x000ea20000000800 */
[----:B0-----:R-:W-:Y:S01]  /*5250*/  FADD.FTZ R9, R68, R9 ;  /* 0x0000000944097221 */ /* 0x001fe20000010000 */
[C---:B------:R-:W-:Y:S01]  /*5260*/  FADD.FTZ R11, R10.reuse, R11 ;  /* 0x0000000b0a0b7221 */ /* 0x040fe20000010000 */
[----:B------:R-:W-:Y:S01]  /*5270*/  F2FP.BF16.F32.PACK_AB R10, R10, R35 ;  /* 0x000000230a0a723e */ /* 0x000fe200000010ff */
[----:B------:R-:W-:-:S04]  /*5280*/  IMAD.MOV.U32 R35, RZ, RZ, R71 ;  /* 0x000000ffff237224 */ /* 0x000fc800078e0047 */
[----:B------:R-:W0:Y:S01]  /*5290*/  MUFU.EX2 R51, R51 ;  /* 0x0000003300337308 */ /* 0x000e220000000800 */
[----:B-1----:R-:W-:-:S07]  /*52a0*/  FADD.FTZ R8, R26, R9 ;  /* 0x000000091a087221 */ /* 0x002fce0000010000 */
[----:B------:R-:W1:Y:S01]  /*52b0*/  MUFU.EX2 R78, R78 ;  /* 0x0000004e004e7308 */ /* 0x000e620000000800 */
[----:B--2---:R-:W-:-:S07]  /*52c0*/  FADD.FTZ R8, R39, R8 ;  /* 0x0000000827087221 */ /* 0x004fce0000010000 */
[----:B------:R-:W2:Y:S01]  /*52d0*/  MUFU.EX2 R54, R54 ;  /* 0x0000003600367308 */ /* 0x000ea20000000800 */
[----:B0-----:R-:W-:-:S07]  /*52e0*/  FADD.FTZ R9, R51, R8 ;  /* 0x0000000833097221 */ /* 0x001fce0000010000 */
[----:B------:R-:W0:Y:S01]  /*52f0*/  MUFU.EX2 R65, R65 ;  /* 0x0000004100417308 */ /* 0x000e220000000800 */
[----:B-1----:R-:W-:-:S07]  /*5300*/  FADD.FTZ R9, R78, R9 ;  /* 0x000000094e097221 */ /* 0x002fce0000010000 */
[----:B------:R1:W-:Y:S08]  /*5310*/  MUFU.EX2 R0, R5 ;  /* 0x0000000500007308 */ /* 0x0003f00000000800 */
[----:B------:R-:W3:Y:S01]  /*5320*/  MUFU.EX2 R55, R55 ;  /* 0x0000003700377308 */ /* 0x000ee20000000800 */
[----:B-1----:R-:W-:Y:S01]  /*5330*/  F2FP.BF16.F32.PACK_AB R5, R81, R80 ;  /* 0x000000505105723e */ /* 0x002fe200000010ff */
[----:B------:R-:W-:-:S04]  /*5340*/  FADD.FTZ R80, R12, R11 ;  /* 0x0000000b0c507221 */ /* 0x000fc80000010000 */
[----:B------:R-:W-:Y:S01]  /*5350*/  FADD.FTZ R11, R13, R80 ;  /* 0x000000500d0b7221 */ /* 0x000fe20000010000 */
[----:B--2---:R-:W-:Y:S01]  /*5360*/  FADD.FTZ R80, R54, R9 ;  /* 0x0000000936507221 */ /* 0x004fe20000010000 */
[----:B------:R-:W1:Y:S01]  /*5370*/  MUFU.EX2 R72, R72 ;  /* 0x0000004800487308 */ /* 0x000e620000000800 */
[----:B------:R2:W-:Y:S01]  /*5380*/  STSM.16.M88.4 [R2+0x24300], R4 ;  /* 0x0243000402007844 */ /* 0x0005e20000000200 */
[----:B------:R-:W-:Y:S01]  /*5390*/  FADD.FTZ R8, R14, R11 ;  /* 0x0000000b0e087221 */ /* 0x000fe20000010000 */
[----:B0-----:R-:W-:-:S03]  /*53a0*/  FADD.FTZ R80, R65, R80 ;  /* 0x0000005041507221 */ /* 0x001fc60000010000 */
[----:B------:R-:W-:Y:S01]  /*53b0*/  FADD.FTZ R9, R15, R8 ;  /* 0x000000080f097221 */ /* 0x000fe20000010000 */
[----:B------:R-:W-:Y:S01]  /*53c0*/  F2FP.BF16.F32.PACK_AB R8, R3, R34 ;  /* 0x000000220308723e */ /* 0x000fe200000010ff */
[----:B------:R-:W0:Y:S01]  /*53d0*/  MUFU.EX2 R73, R73 ;  /* 0x0000004900497308 */ /* 0x000e220000000800 */
[----:B---3--:R-:W-:Y:S01]  /*53e0*/  FADD.FTZ R3, R55, R80 ;  /* 0x0000005037037221 */ /* 0x008fe20000010000 */
[----:B------:R-:W-:Y:S01]  /*53f0*/  FADD.FTZ R24, R20, R9 ;  /* 0x0000000914187221 */ /* 0x000fe20000010000 */
[----:B------:R-:W-:Y:S02]  /*5400*/  F2FP.BF16.F32.PACK_AB R9, R68, R25 ;  /* 0x000000194409723e */ /* 0x000fe400000010ff */
[----:B------:R-:W-:Y:S01]  /*5410*/  MOV R68, R71 ;  /* 0x0000004700447202 */ /* 0x000fe20000000f00 */
[----:B------:R-:W-:Y:S02]  /*5420*/  FADD.FTZ R11, R21, R24 ;  /* 0x00000018150b7221 */ /* 0x000fe40000010000 */
[----:B------:R-:W3:Y:S01]  /*5430*/  MUFU.EX2 R76, R76 ;  /* 0x0000004c004c7308 */ /* 0x000ee20000000800 */
[----:B-1----:R-:W-:Y:S01]  /*5440*/  FADD.FTZ R24, R72, R3 ;  /* 0x0000000348187221 */ /* 0x002fe20000010000 */
[----:B--2---:R-:W-:Y:S01]  /*5450*/  FADD.FTZ R6, R48, R11 ;  /* 0x0000000b30067221 */ /* 0x004fe20000010000 */
[----:B------:R-:W-:-:S02]  /*5460*/  F2FP.BF16.F32.PACK_AB R4, R13, R12 ;  /* 0x0000000c0d04723e */ /* 0x000fc400000010ff */
[----:B------:R-:W-:Y:S01]  /*5470*/  F2FP.BF16.F32.PACK_AB R11, R39, R26 ;  /* 0x0000001a270b723e */ /* 0x000fe200000010ff */
[----:B------:R-:W-:Y:S01]  /*5480*/  FADD.FTZ R7, R49, R6 ;  /* 0x0000000631077221 */ /* 0x000fe20000010000 */
[----:B------:R-:W-:Y:S01]  /*5490*/  F2FP.BF16.F32.PACK_AB R6, R15, R14 ;  /* 0x0000000e0f06723e */ /* 0x000fe200000010ff */
[----:B------:R-:W1:Y:S01]  /*54a0*/  MUFU.EX2 R70, R70 ;  /* 0x0000004600467308 */ /* 0x000e620000000800 */
[----:B0-----:R-:W-:Y:S01]  /*54b0*/  FADD.FTZ R3, R73, R24 ;  /* 0x0000001849037221 */ /* 0x001fe20000010000 */
[----:B------:R-:W-:Y:S01]  /*54c0*/  FADD.FTZ R12, R56, R7 ;  /* 0x00000007380c7221 */ /* 0x000fe20000010000 */
[----:B------:R-:W-:Y:S01]  /*54d0*/  F2FP.BF16.F32.PACK_AB R5, R78, R51 ;  /* 0x000000334e05723e */ /* 0x000fe200000010ff */
[----:B------:R-:W-:Y:S01]  /*54e0*/  STSM.16.M88.4 [R2+0x25b00], R8 ;  /* 0x025b000802007844 */ /* 0x000fe20000000200 */
[----:B------:R-:W-:Y:S01]  /*54f0*/  F2FP.BF16.F32.PACK_AB R7, R65, R54 ;  /* 0x000000364107723e */ /* 0x000fe200000010ff */
[----:B------:R-:W-:Y:S01]  /*5500*/  FADD.FTZ R13, R57, R12 ;  /* 0x0000000c390d7221 */ /* 0x000fe20000010000 */
[----:B------:R-:W-:Y:S01]  /*5510*/  F2FP.BF16.F32.PACK_AB R12, R21, R20 ;  /* 0x00000014150c723e */ /* 0x000fe200000010ff */
[----:B------:R-:W0:Y:S01]  /*5520*/  MUFU.EX2 R75, R75 ;  /* 0x0000004b004b7308 */ /* 0x000e220000000800 */
[----:B---3--:R-:W-:Y:S01]  /*5530*/  FADD.FTZ R3, R76, R3 ;  /* 0x000000034c037221 */ /* 0x008fe20000010000 */
[----:B------:R-:W-:Y:S01]  /*5540*/  FADD.FTZ R20, R58, R13 ;  /* 0x0000000d3a147221 */ /* 0x000fe20000010000 */
[----:B------:R2:W-:Y:S01]  /*5550*/  STSM.16.M88.4 [R2+0x27300], R4 ;  /* 0x0273000402007844 */ /* 0x0005e20000000200 */
[----:B------:R-:W-:Y:S01]  /*5560*/  F2FP.BF16.F32.PACK_AB R13, R72, R55 ;  /* 0x00000037480d723e */ /* 0x000fe200000010ff */
[----:B------:R-:W-:-:S02]  /*5570*/  IMAD.MOV.U32 R65, RZ, RZ, R71 ;  /* 0x000000ffff417224 */ /* 0x000fc400078e0047 */
[C---:B------:R-:W-:Y:S01]  /*5580*/  FADD.FTZ R21, R53.reuse, R20 ;  /* 0x0000001435157221 */ /* 0x040fe20000010000 */
[----:B------:R-:W-:Y:S01]  /*5590*/  F2FP.BF16.F32.PACK_AB R26, R53, R58 ;  /* 0x0000003a351a723e */ /* 0x000fe200000010ff */
[----:B------:R-:W3:Y:S01]  /*55a0*/  MUFU.EX2 R66, R66 ;  /* 0x0000004200427308 */ /* 0x000ee20000000800 */
[----:B-1----:R-:W-:Y:S01]  /*55b0*/  FADD.FTZ R14, R70, R3 ;  /* 0x00000003460e7221 */ /* 0x002fe20000010000 */
[----:B------:R-:W-:Y:S01]  /*55c0*/  FADD.FTZ R20, R42, R21 ;  /* 0x000000152a147221 */ /* 0x000fe20000010000 */
[----:B------:R-:W-:Y:S01]  /*55d0*/  MOV R58, R71 ;  /* 0x00000047003a7202 */ /* 0x000fe20000000f00 */
[--C-:B------:R-:W-:Y:S02]  /*55e0*/  IMAD.MOV.U32 R55, RZ, RZ, R71.reuse ;  /* 0x000000ffff377224 */ /* 0x100fe400078e0047 */
[----:B------:R-:W-:Y:S01]  /*55f0*/  FADD.FTZ R21, R59, R20 ;  /* 0x000000143b157221 */ /* 0x000fe20000010000 */
[----:B------:R-:W-:Y:S01]  /*5600*/  IMAD.MOV.U32 R54, RZ, RZ, R71 ;  /* 0x000000ffff367224 */ /* 0x000fe200078e0047 */
[----:B------:R-:W1:Y:S01]  /*5610*/  MUFU.EX2 R77, R77 ;  /* 0x0000004d004d7308 */ /* 0x000e620000000800 */
[----:B0-----:R-:W-:Y:S01]  /*5620*/  FADD.FTZ R15, R75, R14 ;  /* 0x0000000e4b0f7221 */ /* 0x001fe20000010000 */
[----:B------:R-:W-:Y:S01]  /*5630*/  FADD.FTZ R20, R46, R21 ;  /* 0x000000152e147221 */ /* 0x000fe20000010000 */
[----:B------:R-:W-:Y:S01]  /*5640*/  F2FP.BF16.F32.PACK_AB R14, R49, R48 ;  /* 0x00000030310e723e */ /* 0x000fe200000010ff */
[--C-:B------:R-:W-:Y:S01]  /*5650*/  IMAD.MOV.U32 R53, RZ, RZ, R71.reuse ;  /* 0x000000ffff357224 */ /* 0x100fe200078e0047 */
[----:B--2---:R-:W-:Y:S01]  /*5660*/  F2FP.BF16.F32.PACK_AB R4, R59, R42 ;  /* 0x0000002a3b04723e */ /* 0x004fe200000010ff */
[----:B------:R-:W-:Y:S01]  /*5670*/  FADD.FTZ R20, R47, R20 ;  /* 0x000000142f147221 */ /* 0x000fe20000010000 */
[----:B------:R-:W-:Y:S01]  /*5680*/  IMAD.MOV.U32 R59, RZ, RZ, R71 ;  /* 0x000000ffff3b7224 */ /* 0x000fe200078e0047 */
[----:B------:R-:W0:Y:S01]  /*5690*/  MUFU.EX2 R67, R67 ;  /* 0x0000004300437308 */ /* 0x000e220000000800 */
[----:B---3--:R-:W-:Y:S01]  /*56a0*/  FADD.FTZ R24, R66, R15 ;  /* 0x0000000f42187221 */ /* 0x008fe20000010000 */
[----:B------:R-:W-:Y:S01]  /*56b0*/  FADD.FTZ R7, R43, R20 ;  /* 0x000000142b077221 */ /* 0x000fe20000010000 */
[----:B------:R-:W-:Y:S01]  /*56c0*/  F2FP.BF16.F32.PACK_AB R15, R76, R73 ;  /* 0x000000494c0f723e */ /* 0x000fe200000010ff */
[----:B------:R-:W-:Y:S01]  /*56d0*/  IMAD.MOV.U32 R51, RZ, RZ, R71 ;  /* 0x000000ffff337224 */ /* 0x000fe200078e0047 */
[----:B------:R-:W-:Y:S01]  /*56e0*/  MOV R48, R71 ;  /* 0x0000004700307202 */ /* 0x000fe20000000f00 */
[----:B------:R-:W-:Y:S01]  /*56f0*/  FADD.FTZ R8, R44, R7 ;  /* 0x000000072c087221 */ /* 0x000fe20000010000 */
[--C-:B------:R-:W-:Y:S01]  /*5700*/  IMAD.MOV.U32 R49, RZ, RZ, R71.reuse ;  /* 0x000000ffff317224 */ /* 0x100fe200078e0047 */
[----:B------:R-:W2:Y:S01]  /*5710*/  MUFU.EX2 R30, R30 ;  /* 0x0000001e001e7308 */ /* 0x000ea20000000800 */
[C---:B-1----:R-:W-:Y:S01]  /*5720*/  FADD.FTZ R25, R77.reuse, R24 ;  /* 0x000000184d197221 */ /* 0x042fe20000010000 */
[----:B------:R-:W-:Y:S01]  /*5730*/  STSM.16.M88.4 [R2+0x28b00], R12 ;  /* 0x028b000c02007844 */ /* 0x000fe20000000200 */
[----:B------:R-:W-:Y:S01]  /*5740*/  F2FP.BF16.F32.PACK_AB R27, R77, R66 ;  /* 0x000000424d1b723e */ /* 0x000fe200000010ff */
[----:B------:R-:W-:-:S02]  /*5750*/  IMAD.MOV.U32 R66, RZ, RZ, R71 ;  /* 0x000000ffff427224 */ /* 0x000fc400078e0047 */
[----:B------:R-:W-:Y:S01]  /*5760*/  FADD.FTZ R24, R0, R25 ;  /* 0x0000001900187221 */ /* 0x000fe20000010000 */
[--C-:B------:R-:W-:Y:S01]  /*5770*/  IMAD.MOV.U32 R42, RZ, RZ, R71.reuse ;  /* 0x000000ffff2a7224 */ /* 0x100fe200078e0047 */
[----:B------:R-:W1:Y:S02]  /*5780*/  MUFU.EX2 R31, R31 ;  /* 0x0000001f001f7308 */ /* 0x000e640000000800 */
[----:B0-----:R-:W-:Y:S01]  /*5790*/  FADD.FTZ R25, R67, R24 ;  /* 0x0000001843197221 */ /* 0x001fe20000010000 */
[----:B------:R-:W-:Y:S01]  /*57a0*/  F2FP.BF16.F32.PACK_AB R24, R57, R56 ;  /* 0x000000383918723e */ /* 0x000fe200000010ff */
[--C-:B------:R-:W-:Y:S02]  /*57b0*/  IMAD.MOV.U32 R57, RZ, RZ, R71.reuse ;  /* 0x000000ffff397224 */ /* 0x100fe400078e0047 */
[--C-:B------:R-:W-:Y:S02]  /*57c0*/  IMAD.MOV.U32 R56, RZ, RZ, R71.reuse ;  /* 0x000000ffff387224 */ /* 0x100fe400078e0047 */
[----:B------:R-:W-:Y:S01]  /*57d0*/  IMAD.MOV.U32 R39, RZ, RZ, R71 ;  /* 0x000000ffff277224 */ /* 0x000fe200078e0047 */
[----:B------:R-:W0:Y:S01]  /*57e0*/  MUFU.EX2 R38, R38 ;  /* 0x0000002600267308 */ /* 0x000e220000000800 */
[----:B--2---:R-:W-:Y:S01]  /*57f0*/  FADD.FTZ R34, R30, R25 ;  /* 0x000000191e227221 */ /* 0x004fe20000010000 */
[----:B------:R-:W-:Y:S01]  /*5800*/  F2FP.BF16.F32.PACK_AB R25, R75, R70 ;  /* 0x000000464b19723e */ /* 0x000fe200000010ff */
[----:B------:R-:W-:-:S04]  /*5810*/  IMAD.MOV.U32 R70, RZ, RZ, R71 ;  /* 0x000000ffff467224 */ /* 0x000fc800078e0047 */
[----:B------:R2:W-:Y:S01]  /*5820*/  STSM.16.M88.4 [R2+0x2a300], R24 ;  /* 0x02a3001802007844 */ /* 0x0005e20000000200 */
[----:B------:R-:W3:Y:S01]  /*5830*/  MUFU.EX2 R61, R84 ;  /* 0x00000054003d7308 */ /* 0x000ee20000000800 */
[C---:B-1----:R-:W-:Y:S01]  /*5840*/  FADD.FTZ R5, R31.reuse, R34 ;  /* 0x000000221f057221 */ /* 0x042fe20000010000 */
[----:B------:R-:W-:Y:S01]  /*5850*/  F2FP.BF16.F32.PACK_AB R7, R31, R30 ;  /* 0x0000001e1f07723e */ /* 0x000fe200000010ff */
[----:B------:R-:W-:-:S05]  /*5860*/  IMAD.MOV.U32 R34, RZ, RZ, R71 ;  /* 0x000000ffff227224 */ /* 0x000fca00078e0047 */
[----:B------:R-:W1:Y:S01]  /*5870*/  MUFU.EX2 R41, R41 ;  /* 0x0000002900297308 */ /* 0x000e620000000800 */
[----:B0-----:R-:W-:Y:S01]  /*5880*/  FADD.FTZ R6, R38, R5 ;  /* 0x0000000526067221 */ /* 0x001fe20000010000 */
[----:B------:R-:W-:Y:S01]  /*5890*/  F2FP.BF16.F32.PACK_AB R5, R67, R0 ;  /* 0x000000004305723e */ /* 0x000fe200000010ff */
[--C-:B------:R-:W-:Y:S02]  /*58a0*/  IMAD.MOV.U32 R67, RZ, RZ, R71.reuse ;  /* 0x000000ffff437224 */ /* 0x100fe400078e0047 */
[----:B--2---:R-:W-:-:S03]  /*58b0*/  IMAD.MOV.U32 R27, RZ, RZ, R71 ;  /* 0x000000ffff1b7224 */ /* 0x004fc600078e0047 */
[----:B------:R-:W0:Y:S01]  /*58c0*/  MUFU.EX2 R63, R63 ;  /* 0x0000003f003f7308 */ /* 0x000e220000000800 */
[----:B---3--:R-:W-:Y:S01]  /*58d0*/  FADD.FTZ R0, R61, R6 ;  /* 0x000000063d007221 */ /* 0x008fe20000010000 */
[----:B------:R-:W-:Y:S01]  /*58e0*/  F2FP.BF16.F32.PACK_AB R6, R47, R46 ;  /* 0x0000002e2f06723e */ /* 0x000fe200000010ff */
[--C-:B------:R-:W-:Y:S02]  /*58f0*/  IMAD.MOV.U32 R47, RZ, RZ, R71.reuse ;  /* 0x000000ffff2f7224 */ /* 0x100fe400078e0047 */
[--C-:B------:R-:W-:Y:S02]  /*5900*/  IMAD.MOV.U32 R46, RZ, RZ, R71.reuse ;  /* 0x000000ffff2e7224 */ /* 0x100fe400078e0047 */
[----:B------:R2:W-:Y:S01]  /*5910*/  STSM.16.M88.4 [R2+0x2bb00], R4 ;  /* 0x02bb000402007844 */ /* 0x0005e20000000200 */
[----:B------:R-:W3:Y:S01]  /*5920*/  MUFU.EX2 R40, R40 ;  /* 0x0000002800287308 */ /* 0x000ee20000000800 */
[----:B-1----:R-:W-:Y:S01]  /*5930*/  FADD.FTZ R9, R41, R8 ;  /* 0x0000000829097221 */ /* 0x002fe20000010000 */
[----:B------:R-:W-:Y:S01]  /*5940*/  F2FP.BF16.F32.PACK_AB R8, R44, R43 ;  /* 0x0000002b2c08723e */ /* 0x000fe200000010ff */
[----:B------:R-:W-:-:S02]  /*5950*/  IMAD.MOV.U32 R44, RZ, RZ, R71 ;  /* 0x000000ffff2c7224 */ /* 0x000fc400078e0047 */
[--C-:B------:R-:W-:Y:S02]  /*5960*/  IMAD.MOV.U32 R43, RZ, RZ, R71.reuse ;  /* 0x000000ffff2b7224 */ /* 0x100fe400078e0047 */
[--C-:B------:R-:W-:Y:S01]  /*5970*/  IMAD.MOV.U32 R26, RZ, RZ, R71.reuse ;  /* 0x000000ffff1a7224 */ /* 0x100fe200078e0047 */
[----:B------:R-:W1:Y:S01]  /*5980*/  MUFU.EX2 R86, R86 ;  /* 0x0000005600567308 */ /* 0x000e620000000800 */
[----:B0-----:R-:W-:Y:S01]  /*5990*/  FADD.FTZ R11, R63, R0 ;  /* 0x000000003f0b7221 */ /* 0x001fe20000010000 */
[----:B------:R-:W-:-:S06]  /*59a0*/  IMAD.MOV.U32 R24, RZ, RZ, R71 ;  /* 0x000000ffff187224 */ /* 0x000fcc00078e0047 */
[----:B------:R-:W0:Y:S01]  /*59b0*/  MUFU.EX2 R37, R37 ;  /* 0x0000002500257308 */ /* 0x000e220000000800 */
[----:B---3--:R-:W-:-:S07]  /*59c0*/  FADD.FTZ R0, R40, R9 ;  /* 0x0000000928007221 */ /* 0x008fce0000010000 */
[----:B------:R-:W3:Y:S01]  /*59d0*/  MUFU.EX2 R88, R88 ;  /* 0x0000005800587308 */ /* 0x000ee20000000800 */
[----:B-1----:R-:W-:-:S07]  /*59e0*/  FADD.FTZ R11, R86, R11 ;  /* 0x0000000b560b7221 */ /* 0x002fce0000010000 */
[----:B------:R-:W1:Y:S01]  /*59f0*/  MUFU.EX2 R50, R50 ;  /* 0x0000003200327308 */ /* 0x000e620000000800 */
[----:B0-----:R-:W-:-:S07]  /*5a00*/  FADD.FTZ R9, R37, R0 ;  /* 0x0000000025097221 */ /* 0x001fce0000010000 */
[----:B------:R-:W0:Y:S01]  /*5a10*/  MUFU.EX2 R3, R90 ;  /* 0x0000005a00037308 */ /* 0x000e220000000800 */
[----:B---3--:R-:W-:Y:S01]  /*5a20*/  FADD.FTZ R0, R88, R11 ;  /* 0x0000000b58007221 */ /* 0x008fe20000010000 */
[----:B------:R-:W-:Y:S01]  /*5a30*/  F2FP.BF16.F32.PACK_AB R11, R86, R63 ;  /* 0x0000003f560b723e */ /* 0x000fe200000010ff */
[----:B------:R-:W-:-:S05]  /*5a40*/  IMAD.MOV.U32 R63, RZ, RZ, R71 ;  /* 0x000000ffff3f7224 */ /* 0x000fca00078e0047 */
[----:B------:R-:W3:Y:S01]  /*5a50*/  MUFU.EX2 R33, R33 ;  /* 0x0000002100217308 */ /* 0x000ee20000000800 */
[C---:B-1----:R-:W-:Y:S01]  /*5a60*/  FADD.FTZ R10, R50.reuse, R9 ;  /* 0x00000009320a7221 */ /* 0x042fe20000010000 */
[----:B------:R-:W-:Y:S01]  /*5a70*/  F2FP.BF16.F32.PACK_AB R9, R61, R38 ;  /* 0x000000263d09723e */ /* 0x000fe200000010ff */
[--C-:B------:R-:W-:Y:S01]  /*5a80*/  IMAD.MOV.U32 R61, RZ, RZ, R71.reuse ;  /* 0x000000ffff3d7224 */ /* 0x100fe200078e0047 */
[----:B--2---:R-:W-:Y:S01]  /*5a90*/  F2FP.BF16.F32.PACK_AB R4, R50, R37 ;  /* 0x000000253204723e */ /* 0x004fe200000010ff */
[--C-:B------:R-:W-:Y:S01]  /*5aa0*/  IMAD.MOV.U32 R50, RZ, RZ, R71.reuse ;  /* 0x000000ffff327224 */ /* 0x100fe200078e0047 */
[----:B------:R-:W-:Y:S01]  /*5ab0*/  MOV R38, R71 ;  /* 0x0000004700267202 */ /* 0x000fe20000000f00 */
[----:B------:R-:W-:Y:S01]  /*5ac0*/  IMAD.MOV.U32 R37, RZ, RZ, R71 ;  /* 0x000000ffff257224 */ /* 0x000fe200078e0047 */
[----:B------:R-:W1:Y:S01]  /*5ad0*/  MUFU.EX2 R89, R89 ;  /* 0x0000005900597308 */ /* 0x000e620000000800 */
[C---:B0-----:R-:W-:Y:S01]  /*5ae0*/  FADD.FTZ R0, R3.reuse, R0 ;  /* 0x0000000003007221 */ /* 0x041fe20000010000 */
[----:B------:R-:W-:-:S06]  /*5af0*/  F2FP.BF16.F32.PACK_AB R5, R3, R88 ;  /* 0x000000580305723e */ /* 0x000fcc00000010ff */
[----:B------:R-:W0:Y:S01]  /*5b00*/  MUFU.EX2 R32, R32 ;  /* 0x0000002000207308 */ /* 0x000e220000000800 */
[----:B---3--:R-:W-:Y:S01]  /*5b10*/  FADD.FTZ R21, R33, R10 ;  /* 0x0000000a21157221 */ /* 0x008fe20000010000 */
[----:B------:R-:W-:Y:S01]  /*5b20*/  F2FP.BF16.F32.PACK_AB R10, R40, R41 ;  /* 0x00000029280a723e */ /* 0x000fe200000010ff */
[--C-:B------:R-:W-:Y:S02]  /*5b30*/  IMAD.MOV.U32 R41, RZ, RZ, R71.reuse ;  /* 0x000000ffff297224 */ /* 0x100fe400078e0047 */
[----:B------:R-:W-:Y:S02]  /*5b40*/  IMAD.MOV.U32 R40, RZ, RZ, R71 ;  /* 0x000000ffff287224 */ /* 0x000fe400078e0047 */
[----:B------:R-:W-:Y:S01]  /*5b50*/  STSM.16.M88.4 [R2+0x2d300], R8 ;  /* 0x02d3000802007844 */ /* 0x000fe20000000200 */
[----:B------:R-:W2:Y:S01]  /*5b60*/  MUFU.EX2 R29, R29 ;  /* 0x0000001d001d7308 */ /* 0x000ea20000000800 */
[----:B-1----:R-:W-:-:S07]  /*5b70*/  FADD.FTZ R25, R89, R0 ;  /* 0x0000000059197221 */ /* 0x002fce0000010000 */
[----:B------:R-:W1:Y:S01]  /*5b80*/  MUFU.EX2 R28, R28 ;  /* 0x0000001c001c7308 */ /* 0x000e620000000800 */
[C---:B0-----:R-:W-:Y:S01]  /*5b90*/  FADD.FTZ R0, R32.reuse, R21 ;  /* 0x0000001520007221 */ /* 0x041fe20000010000 */
[----:B------:R-:W-:Y:S01]  /*5ba0*/  F2FP.BF16.F32.PACK_AB R6, R32, R33 ;  /* 0x000000212006723e */ /* 0x000fe200000010ff */
[--C-:B------:R-:W-:Y:S02]  /*5bb0*/  IMAD.MOV.U32 R33, RZ, RZ, R71.reuse ;  /* 0x000000ffff217224 */ /* 0x100fe400078e0047 */
[----:B------:R-:W-:-:S03]  /*5bc0*/  IMAD.MOV.U32 R32, RZ, RZ, R71 ;  /* 0x000000ffff207224 */ /* 0x000fc600078e0047 */
[----:B------:R-:W0:Y:S01]  /*5bd0*/  MUFU.EX2 R92, R92 ;  /* 0x0000005c005c7308 */ /* 0x000e220000000800 */
[----:B--2---:R-:W-:-:S07]  /*5be0*/  FADD.FTZ R3, R29, R0 ;  /* 0x000000001d037221 */ /* 0x004fce0000010000 */
[----:B------:R-:W-:Y:S01]  /*5bf0*/  MUFU.EX2 R36, R36 ;  /* 0x0000002400247308 */ /* 0x000fe20000000800 */
[C---:B-1----:R-:W-:Y:S01]  /*5c00*/  FADD.FTZ R3, R28.reuse, R3 ;  /* 0x000000031c037221 */ /* 0x042fe20000010000 */
[----:B------:R-:W-:-:S06]  /*5c10*/  F2FP.BF16.F32.PACK_AB R28, R28, R29 ;  /* 0x0000001d1c1c723e */ /* 0x000fcc00000010ff */
[----:B------:R-:W1:Y:S01]  /*5c20*/  MUFU.EX2 R45, R45 ;  /* 0x0000002d002d7308 */ /* 0x000e620000000800 */
[C---:B0-----:R-:W-:Y:S01]  /*5c30*/  F2FP.BF16.F32.PACK_AB R7, R92.reuse, R89 ;  /* 0x000000595c07723e */ /* 0x041fe200000010ff */
[----:B------:R-:W-:-:S04]  /*5c40*/  FADD.FTZ R25, R92, R25 ;  /* 0x000000195c197221 */ /* 0x000fc80000010000 */
[----:B------:R0:W-:Y:S02]  /*5c50*/  STSM.16.M88.4 [R2+0x2eb00], R4 ;  /* 0x02eb000402007844 */ /* 0x0001e40000000200 */
[----:B------:R-:W2:Y:S08]  /*5c60*/  MUFU.EX2 R64, R64 ;  /* 0x0000004000407308 */ /* 0x000eb00000000800 */
[----:B------:R3:W4:Y:S01]  /*5c70*/  MUFU.EX2 R13, R60 ;  /* 0x0000003c000d7308 */ /* 0x0007220000000800 */
[----:B-1----:R-:W-:Y:S01]  /*5c80*/  F2FP.BF16.F32.PACK_AB R30, R45, R36 ;  /* 0x000000242d1e723e */ /* 0x002fe200000010ff */
[----:B------:R-:W-:Y:S01]  /*5c90*/  FADD.FTZ R36, R36, R3 ;  /* 0x0000000324247221 */ /* 0x000fe20000010000 */
[----:B0-----:R-:W-:-:S03]  /*5ca0*/  IMAD.U32 R5, RZ, RZ, UR7 ;  /* 0x00000007ff057e24 */ /* 0x001fc6000f8e00ff */
[----:B------:R-:W-:Y:S02]  /*5cb0*/  FADD.FTZ R3, R45, R36 ;  /* 0x000000242d037221 */ /* 0x000fe40000010000 */
[----:B------:R-:W0:Y:S01]  /*5cc0*/  MUFU.EX2 R62, R62 ;  /* 0x0000003e003e7308 */ /* 0x000e220000000800 */
[----:B--2---:R-:W-:Y:S01]  /*5cd0*/  FADD.FTZ R0, R64, R25 ;  /* 0x0000001940007221 */ /* 0x004fe20000010000 */
[--C-:B---3--:R-:W-:Y:S02]  /*5ce0*/  IMAD.MOV.U32 R60, RZ, RZ, R71.reuse ;  /* 0x000000ffff3c7224 */ /* 0x108fe400078e0047 */
[--C-:B------:R-:W-:Y:S02]  /*5cf0*/  IMAD.MOV.U32 R45, RZ, RZ, R71.reuse ;  /* 0x000000ffff2d7224 */ /* 0x100fe400078e0047 */
[--C-:B------:R-:W-:Y:S02]  /*5d00*/  IMAD.MOV.U32 R36, RZ, RZ, R71.reuse ;  /* 0x000000ffff247224 */ /* 0x100fe400078e0047 */
[----:B------:R1:W2:Y:S01]  /*5d10*/  MUFU.EX2 R15, R52 ;  /* 0x00000034000f7308 */ /* 0x0002a20000000800 */
[C---:B----4-:R-:W-:Y:S01]  /*5d20*/  F2FP.BF16.F32.PACK_AB R29, R13.reuse, R64 ;  /* 0x000000400d1d723e */ /* 0x050fe200000010ff */
[----:B------:R-:W-:Y:S01]  /*5d30*/  FADD.FTZ R21, R13, R0 ;  /* 0x000000000d157221 */ /* 0x000fe20000010000 */
[----:B------:R-:W-:-:S02]  /*5d40*/  IMAD.MOV.U32 R64, RZ, RZ, R71 ;  /* 0x000000ffff407224 */ /* 0x000fc400078e0047 */
[----:B------:R-:W-:Y:S02]  /*5d50*/  IMAD.MOV.U32 R25, RZ, RZ, R71 ;  /* 0x000000ffff197224 */ /* 0x000fe400078e0047 */
[----:B0-----:R-:W-:Y:S01]  /*5d60*/  FADD.FTZ R0, R62, R21 ;  /* 0x000000153e007221 */ /* 0x001fe20000010000 */
[--C-:B-1----:R-:W-:Y:S01]  /*5d70*/  IMAD.MOV.U32 R52, RZ, RZ, R71.reuse ;  /* 0x000000ffff347224 */ /* 0x102fe200078e0047 */
[C---:B--2---:R-:W-:Y:S02]  /*5d80*/  F2FP.BF16.F32.PACK_AB R31, R15.reuse, R62 ;  /* 0x0000003e0f1f723e */ /* 0x044fe400000010ff */
[----:B------:R-:W-:Y:S01]  /*5d90*/  FADD.FTZ R0, R15, R0 ;  /* 0x000000000f007221 */ /* 0x000fe20000010000 */
[--C-:B------:R-:W-:Y:S02]  /*5da0*/  IMAD.MOV.U32 R62, RZ, RZ, R71.reuse ;  /* 0x000000ffff3e7224 */ /* 0x100fe400078e0047 */
[----:B------:R0:W-:Y:S01]  /*5db0*/  STSM.16.M88.4 [R2+0x30300], R28 ;  /* 0x0303001c02007844 */ /* 0x0001e20000000200 */
[----:B------:R1:W-:Y:S06]  /*5dc0*/  MEMBAR.ALL.CTA ;  /* 0x0000000000007992 */ /* 0x0003ec0000008000 */
[----:B-1----:R-:W1:Y:S01]  /*5dd0*/  FENCE.VIEW.ASYNC.S ;  /* 0x00000000000073c6 */ /* 0x002e620000000000 */
[--C-:B0-----:R-:W-:Y:S01]  /*5de0*/  IMAD.MOV.U32 R31, RZ, RZ, R71.reuse ;  /* 0x000000ffff1f7224 */ /* 0x101fe200078e0047 */
[----:B------:R-:W-:Y:S01]  /*5df0*/  MOV R29, R71 ;  /* 0x00000047001d7202 */ /* 0x000fe20000000f00 */
[----:B------:R-:W-:-:S02]  /*5e00*/  IMAD.MOV.U32 R30, RZ, RZ, R71 ;  /* 0x000000ffff1e7224 */ /* 0x000fc400078e0047 */
[----:B------:R-:W-:Y:S01]  /*5e10*/  IMAD.MOV.U32 R28, RZ, RZ, R71 ;  /* 0x000000ffff1c7224 */ /* 0x000fe200078e0047 */
[----:B-1----:R-:W-:Y:S01]  /*5e20*/  NOP ;  /* 0x0000000000007918 */ /* 0x002fe20000000000 */
[----:B------:R-:W-:Y:S05]  /*5e30*/  @!P2 BRA `(.L_x_9926) ;  /* 0x0000004c0010a947 */ /* 0x000fea0003800000 */
        /* <DEDUP_REMOVED lines=26> */
[----:B------:R-:W-:Y:S01]  /*5fe0*/  UMOV UR39, UR60 ;  /* 0x0000003c00277c82 */ /* 0x000fe20008000000 */
[----:B------:R-:W-:Y:S01]  /*5ff0*/  UMOV UR7, UR36 ;  /* 0x0000002400077c82 */ /* 0x000fe20008000000 */
[----:B------:R-:W-:-:S05]  /*6000*/  ULDC UR5, c[0x0][0x9d8] ;  /* 0x0002760000057ab9 */ /* 0x000fca0000000800 */
.L_x_9935:
[----:B------:R-:W-:Y:S01]  /*6010*/  R2UR UR4, R16 ;  /* 0x00000000100472ca */ /* 0x000fe200000e0000 */
[----:B------:R-:W-:-:S04]  /*6020*/  UIADD3 UR36, UR7, 0x1, URZ ;  /* 0x0000000107247890 */ /* 0x000fc8000fffe03f */
[----:B------:R-:W-:-:S04]  /*6030*/  UISETP.NE.AND UP0, UPT, UR36, 0x2, UPT ;  /* 0x000000022400788c */ /* 0x000fc8000bf05270 */
[----:B------:R-:W-:Y:S02]  /*6040*/  USEL UR60, URZ, 0x1, UP0 ;  /* 0x000000013f3c7887 */ /* 0x000fe40008000000 */
[----:B------:R-:W-:Y:S02]  /*6050*/  USEL UR36, UR36, URZ, UP0 ;  /* 0x0000003f24247287 */ /* 0x000fe40008000000 */
[----:B------:R-:W-:Y:S01]  /*6060*/  ISETP.NE.AND P3, PT, RZ, UR4, PT ;  /* 0x00000004ff007c0c */ /* 0x000fe2000bf65270 */
[----:B------:R-:W-:-:S12]  /*6070*/  ULOP3.LUT UR60, UR39, UR60, URZ, 0x3c, !UPT ;  /* 0x0000003c273c7292 */ /* 0x000fd8000f8e3c3f */
[----:B-1----:R-:W-:Y:S05]  /*6080*/  @P3 BRA `(.L_x_9927) ;  /* 0x00000000002c3947 */ /* 0x002fea0003800000 */
[----:B------:R-:W-:Y:S05]  /*6090*/  @!P0 BRA `(.L_x_9928) ;  /* 0x0000000000048947 */ /* 0x000fea0003800000 */
[----:B------:R-:W-:Y:S01]  /*60a0*/  BPT.TRAP 0x1 ;  /* 0x000000040000795c */ /* 0x000fe20000300000 */
.L_x_9928:
[----:B------:R-:W-:Y:S01]  /*60b0*/  ULEA UR4, UR36, UR37, 0x3 ;  /* 0x0000002524047291 */ /* 0x000fe2000f8e183f */
[----:B------:R-:W-:-:S05]  /*60c0*/  IMAD.U32 R7, RZ, RZ, UR60 ;  /* 0x0000003cff077e24 */ /* 0x000fca000f8e00ff */
[----:B------:R-:W-:-:S04]  /*60d0*/  SHF.L.U32 R7, R7, 0x1f, RZ ;  /* 0x0000001f07077819 */ /* 0x000fc800000006ff */
[----:B------:R0:W1:Y:S01]  /*60e0*/  SYNCS.PHASECHK.TRANS64.TRYWAIT P2, [UR4+0x31c30], R7 ;  /* 0x031c3007ff0075a7 */ /* 0x0000620008040144 */
[----:B------:R-:W-:Y:S05]  /*60f0*/  @!P0 BRA `(.L_x_9929) ;  /* 0x0000000000048947 */ /* 0x000fea0003800000 */
[----:B------:R-:W-:Y:S01]  /*6100*/  BPT.TRAP 0x1 ;  /* 0x000000040000795c */ /* 0x000fe20000300000 */
.L_x_9929:
[----:B-1----:R-:W-:Y:S05]  /*6110*/  @P2 BRA `(.L_x_9927) ;  /* 0x0000000000082947 */ /* 0x002fea0003800000 */
[----:B------:R-:W1:Y:S02]  /*6120*/  SYNCS.PHASECHK.TRANS64.TRYWAIT P2, [UR4+0x31c30], R7 ;  /* 0x031c3007ff0075a7 */ /* 0x000e640008040144 */
[----:B-1----:R-:W-:Y:S05]  /*6130*/  @!P2 BRA `(.L_x_9930) ;  /* 0x000000fc000ca947 */ /* 0x002fea0003800000 */
.L_x_9927:
[----:B-1----:R-:W1:Y:S01]  /*6140*/  S2R R8, SR_TID.X ;  /* 0x0000000000087919 */ /* 0x002e620000002100 */
        /* <DEDUP_REMOVED lines=24> */
[----:B-1----:R-:W-:Y:S01]  /*62d0*/  SHF.R.U32.HI R8, RZ, 0x7, R8 ;  /* 0x00000007ff087819 */ /* 0x002fe20000011608 */
[----:B------:R-:W-:Y:S01]  /*62e0*/  UMOV UR56, UR28 ;  /* 0x0000001c00387c82 */ /* 0x000fe20008000000 */
[----:B------:R-:W-:Y:S01]  /*62f0*/  UMOV UR57, UR29 ;  /* 0x0000001d00397c82 */ /* 0x000fe20008000000 */
[----:B------:R-:W-:Y:S01]  /*6300*/  UMOV UR59, 0x80000020 ;  /* 0x80000020003b7882 */ /* 0x000fe20000000000 */
[----:B------:R-:W-:Y:S01]  /*6310*/  UIADD3 UR10, UR4, 0x200, URZ ;  /* 0x00000200040a7890 */ /* 0x000fe2000fffe03f */
[----:B0-----:R-:W-:Y:S01]  /*6320*/  VIADD R7, R8, 0x8 ;  /* 0x0000000808077836 */ /* 0x001fe20000000000 */
        /* <DEDUP_REMOVED lines=325> */
.L_x_9932:
[----:B------:R-:W-:Y:S01]  /*7780*/  ULEA UR4, UR7, UR37, 0x3 ;  /* 0x0000002507047291 */ /* 0x000fe2000f8e183f */
[----:B------:R-:W-:-:S04]  /*7790*/  MOV R7, UR39 ;  /* 0x0000002700077c02 */ /* 0x000fc80008000f00 */
[----:B------:R-:W-:-:S04]  /*77a0*/  SHF.L.U32 R7, R7, 0x1f, RZ ;  /* 0x0000001f07077819 */ /* 0x000fc800000006ff */
[----:B------:R0:W1:Y:S01]  /*77b0*/  SYNCS.PHASECHK.TRANS64.TRYWAIT P2, [UR4+0x31c50], R7 ;  /* 0x031c5007ff0075a7 */ /* 0x0000620008040144 */
[----:B------:R-:W-:Y:S05]  /*77c0*/  @!P0 BRA `(.L_x_9933) ;  /* 0x0000000000048947 */ /* 0x000fea0003800000 */
[----:B------:R-:W-:Y:S01]  /*77d0*/  BPT.TRAP 0x1 ;  /* 0x000000040000795c */ /* 0x000fe20000300000 */
.L_x_9933:
[----:B-1----:R-:W-:Y:S05]  /*77e0*/  @P2 BRA `(.L_x_9931) ;  /* 0x0000000000082947 */ /* 0x002fea0003800000 */
[----:B------:R-:W1:Y:S02]  /*77f0*/  SYNCS.PHASECHK.TRANS64.TRYWAIT P2, [UR4+0x31c50], R7 ;  /* 0x031c5007ff0075a7 */ /* 0x000e640008040144 */
[----:B-1----:R-:W-:Y:S05]  /*7800*/  @!P2 BRA `(.L_x_9934) ;  /* 0x000000e40070a947 */ /* 0x002fea0003800000 */
.L_x_9931:
        /* <DEDUP_REMOVED lines=11> */
[----:B------:R-:W-:Y:S01]  /*78c0*/  FMUL.FTZ R145, R136, UR5 ;  /* 0x0000000588917c20 */ /* 0x000fe20008410000 */
[----:B------:R-:W-:Y:S01]  /*78d0*/  ULOP3.LUT UR4, UR4, 0x2400000, URZ, 0xfc, !UPT ;  /* 0x0240000004047892 */ /* 0x000fe2000f8efc3f */
[----:B------:R-:W-:Y:S01]  /*78e0*/  FMUL.FTZ R13, R134, UR5 ;  /* 0x00000005860d7c20 */ /* 0x000fe20008410000 */
[----:B------:R-:W-:Y:S01]  /*78f0*/  FMUL.FTZ R136, R137, UR5 ;  /* 0x0000000589887c20 */ /* 0x000fe20008410000 */
[----:B------:R-:W-:Y:S01]  /*7900*/  FMUL.FTZ R134, R96, UR5 ;  /* 0x0000000560867c20 */ /* 0x000fe20008410000 */
[----:B------:R-:W-:Y:S01]  /*7910*/  UIMAD UR11, UR7, 0x6c0, UR4 ;  /* 0x000006c0070b78a4 */ /* 0x000fe2000f8e0204 */
[----:B------:R-:W-:Y:S01]  /*7920*/  FMUL.FTZ R96, R98, UR5 ;  /* 0x0000000562607c20 */ /* 0x000fe20008410000 */
[----:B------:R-:W-:Y:S01]  /*7930*/  UIMAD UR4, UR18, 0xc0, URZ ;  /* 0x000000c0120478a4 */ /* 0x000fe2000f8e023f */
[----:B------:R-:W2:Y:S01]  /*7940*/  MUFU.TANH R145, R145 ;  /* 0x0000009100917308 */ /* 0x000ea20000002400 */
[----:B------:R-:W-:Y:S01]  /*7950*/  FMUL.FTZ R11, R130, UR5 ;  /* 0x00000005820b7c20 */ /* 0x000fe20008410000 */
[----:B------:R-:W-:Y:S01]  /*7960*/  IMAD.MOV.U32 R98, RZ, RZ, -0x2 ;  /* 0xfffffffeff627424 */ /* 0x000fe200078e00ff */
[----:B------:R-:W-:Y:S01]  /*7970*/  UIMAD UR4, UR38, -0x90, UR4 ;  /* 0xffffff70260478a4 */ /* 0x000fe2000f8e0204 */
[----:B01----:R-:W-:Y:S01]  /*7980*/  FMUL.FTZ R7, R138, UR5 ;  /* 0x000000058a077c20 */ /* 0x003fe20008410000 */
        /* <DEDUP_REMOVED lines=9> */
[----:B------:R-:W-:Y:S01]  /*7a20*/  UIADD3 UR4, UR4, 0x1, UR15 ;  /* 0x0000000104047890 */ /* 0x000fe2000fffe00f */
[----:B------:R-:W-:Y:S01]  /*7a30*/  FMUL.FTZ R97, R99, UR5 ;  /* 0x0000000563617c20 */ /* 0x000fe20008410000 */
[----:B------:R-:W0:Y:S01]  /*7a40*/  MUFU.TANH R136, R136 ;  /* 0x0000008800887308 */ /* 0x000e220000002400 */
[----:B------:R-:W-:Y:S01]  /*7a50*/  FMUL.FTZ R137, R141, UR5 ;  /* 0x000000058d897c20 */ /* 0x000fe20008410000 */
[----:B------:R-:W-:Y:S01]  /*7a60*/  UIADD3 UR4, UR4, -UR14, URZ ;  /* 0x8000000e04047290 */ /* 0x000fe2000fffe03f */
[----:B------:R-:W-:Y:S01]  /*7a70*/  FMUL.FTZ R8, R139, UR5 ;  /* 0x000000058b087c20 */ /* 0x000fe20008410000 */
[----:B------:R-:W-:Y:S01]  /*7a80*/  FMUL.FTZ R139, R128, UR5 ;  /* 0x00000005808b7c20 */ /* 0x000fe20008410000 */
[----:B------:R-:W-:Y:S01]  /*7a90*/  FMUL.FTZ R15, R122, UR5 ;  /* 0x000000057a0f7c20 */ /* 0x000fe20008410000 */
[----:B------:R-:W-:Y:S01]  /*7aa0*/  FMUL.FTZ R128, R129, UR5 ;  /* 0x0000000581807c20 */ /* 0x000fe20008410000 */
[----:B------:R-:W-:Y:S01]  /*7ab0*/  FMUL.FTZ R122, R124, UR5 ;  /* 0x000000057c7a7c20 */ /* 0x000fe20008410000 */
[----:B------:R-:W-:Y:S01]  /*7ac0*/  IMAD R99, R23, R98, UR4 ;  /* 0x0000000417637e24 */ /* 0x000fe2000f8e0262 */
[----:B------:R-:W1:Y:S01]  /*7ad0*/  MUFU.TANH R138, R138 ;  /* 0x0000008a008a7308 */ /* 0x000e620000002400 */
[----:B------:R-:W-:Y:S01]  /*7ae0*/  FMUL.FTZ R124, R112, UR5 ;  /* 0x00000005707c7c20 */ /* 0x000fe20008410000 */
[----:B------:R-:W-:Y:S01]  /*7af0*/  FMUL.FTZ R140, R101, UR5 ;  /* 0x00000005658c7c20 */ /* 0x000fe20008410000 */
[----:B------:R-:W-:-:S02]  /*7b00*/  IMAD.IADD R98, R144, 0x1, R99 ;  /* 0x0000000190627824 */ /* 0x000fc400078e0263 */
[----:B------:R-:W-:Y:S01]  /*7b10*/  FMUL.FTZ R112, R114, UR5 ;  /* 0x0000000572707c20 */ /* 0x000fe20008410000 */
[----:B------:R-:W-:Y:S01]  /*7b20*/  FMUL.FTZ R101, R88, UR5 ;  /* 0x0000000558657c20 */ /* 0x000fe20008410000 */
[----:B------:R-:W-:Y:S01]  /*7b30*/  FMUL.FTZ R114, R118, UR5 ;  /* 0x0000000576727c20 */ /* 0x000fe20008410000 */
[----:B------:R-:W-:Y:S01]  /*7b40*/  FMUL.FTZ R129, R132, UR5 ;  /* 0x0000000584817c20 */ /* 0x000fe20008410000 */
[----:B------:R-:W3:Y:S01]  /*7b50*/  MUFU.TANH R137, R137 ;  /* 0x0000008900897308 */ /* 0x000ee20000002400 */
[C---:B------:R-:W-:Y:S01]  /*7b60*/  ISETP.GT.AND P2, PT, R98.reuse, RZ, PT ;  /* 0x000000ff6200720c */ /* 0x040fe20003f44270 */
[----:B------:R-:W-:Y:S01]  /*7b70*/  FMUL.FTZ R14, R135, UR5 ;  /* 0x00000005870e7c20 */ /* 0x000fe20008410000 */
[----:B------:R-:W-:Y:S01]  /*7b80*/  ISETP.GT.AND P3, PT, R98, 0x1, PT ;  /* 0x000000016200780c */ /* 0x000fe20003f64270 */
[----:B------:R-:W-:Y:S01]  /*7b90*/  FMUL.FTZ R118, R104, UR5 ;  /* 0x0000000568767c20 */ /* 0x000fe20008410000 */
[----:B--2---:R-:W-:Y:S01]  /*7ba0*/  FSEL R88, R145, -INF , P2 ;  /* 0xff80000091587808 */ /* 0x004fe20001000000 */
[----:B------:R-:W-:Y:S01]  /*7bb0*/  FMUL.FTZ R104, R106, UR5 ;  /* 0x000000056a687c20 */ /* 0x000fe20008410000 */
[----:B------:R-:W-:Y:S01]  /*7bc0*/  FMUL.FTZ R135, R100, UR5 ;  /* 0x0000000564877c20 */ /* 0x000fe20008410000 */
[----:B------:R-:W2:Y:S01]  /*7bd0*/  MUFU.TANH R139, R139 ;  /* 0x0000008b008b7308 */ /* 0x000ea20000002400 */
[----:B------:R-:W-:Y:S01]  /*7be0*/  FMUL.FTZ R12, R131, UR5 ;  /* 0x00000005830c7c20 */ /* 0x000fe20008410000 */
[----:B------:R-:W-:Y:S01]  /*7bf0*/  FMUL.FTZ R106, R110, UR5 ;  /* 0x000000056e6a7c20 */ /* 0x000fe20008410000 */
[----:B------:R-:W-:Y:S01]  /*7c00*/  FMUL.FTZ R100, R89, UR5 ;  /* 0x0000000559647c20 */ /* 0x000fe20008410000 */
[----:B------:R-:W-:Y:S01]  /*7c10*/  FMUL.FTZ R131, R120, UR5 ;  /* 0x0000000578837c20 */ /* 0x000fe20008410000 */
[----:B------:R-:W-:Y:S01]  /*7c20*/  ISETP.GT.AND P2, PT, R98, 0x8, PT ;  /* 0x000000086200780c */ /* 0x000fe20003f44270 */
[----:B------:R-:W-:Y:S01]  /*7c30*/  FMUL.FTZ R120, R127, UR5 ;  /* 0x000000057f787c20 */ /* 0x000fe20008410000 */
[----:B0-----:R-:W-:Y:S01]  /*7c40*/  FSEL R110, R136, -INF , P3 ;  /* 0xff800000886e7808 */ /* 0x001fe20001800000 */
[----:B------:R-:W-:Y:S01]  /*7c50*/  MUFU.TANH R128, R128 ;  /* 0x0000008000807308 */ /* 0x000fe20000002400 */
[----:B------:R-:W-:Y:S01]  /*7c60*/  FMNMX.FTZ R89, R88, R6, !PT ;  /* 0x0000000658597209 */ /* 0x000fe20007810000 */
[----:B------:R-:W-:Y:S01]  /*7c70*/  FMUL.FTZ R127, R109, UR5 ;  /* 0x000000056d7f7c20 */ /* 0x000fe20008410000 */
[----:B------:R-:W-:Y:S01]  /*7c80*/  FMUL.FTZ R109, R92, UR5 ;  /* 0x000000055c6d7c20 */ /* 0x000fe20008410000 */
[----:B------:R-:W-:Y:S01]  /*7c90*/  ISETP.GT.AND P3, PT, R98, 0x9, PT ;  /* 0x000000096200780c */ /* 0x000fe20003f64270 */
[----:B------:R-:W-:Y:S01]  /*7ca0*/  FMUL.FTZ R132, R108, UR5 ;  /* 0x000000056c847c20 */ /* 0x000fe20008410000 */
[----:B-1----:R-:W-:Y:S01]  /*7cb0*/  FSEL R99, R138, -INF , P2 ;  /* 0xff8000008a637808 */ /* 0x002fe20001000000 */
[----:B------:R-:W-:Y:S01]  /*7cc0*/  FMUL.FTZ R121, R121, UR5 ;  /* 0x0000000579797c20 */ /* 0x000fe20008410000 */
[----:B------:R-:W0:Y:S01]  /*7cd0*/  MUFU.TANH R129, R129 ;  /* 0x0000008100817308 */ /* 0x000e220000002400 */
[----:B------:R-:W-:Y:S01]  /*7ce0*/  FMNMX.FTZ R92, R110, R89, !PT ;  /* 0x000000596e5c7209 */ /* 0x000fe20007810000 */
[----:B------:R-:W-:Y:S01]  /*7cf0*/  FMUL.FTZ R21, R126, UR5 ;  /* 0x000000057e157c20 */ /* 0x000fe20008410000 */
[----:B------:R-:W-:Y:S01]  /*7d00*/  ISETP.GT.AND P2, PT, R98, 0x10, PT ;  /* 0x000000106200780c */ /* 0x000fe20003f44270 */
[----:B------:R-:W-:Y:S01]  /*7d10*/  FMUL.FTZ R126, R116, UR5 ;  /* 0x00000005747e7c20 */ /* 0x000fe20008410000 */
[----:B---3--:R-:W-:Y:S01]  /*7d20*/  FSEL R108, R137, -INF , P3 ;  /* 0xff800000896c7808 */ /* 0x008fe20001800000 */
[----:B------:R-:W-:Y:S01]  /*7d30*/  FMUL.FTZ R20, R123, UR5 ;  /* 0x000000057b147c20 */ /* 0x000fe20008410000 */
[----:B------:R-:W-:Y:S01]  /*7d40*/  FMNMX.FTZ R89, R99, R92, !PT ;  /* 0x0000005c63597209 */ /* 0x000fe20007810000 */
[----:B------:R-:W-:Y:S01]  /*7d50*/  MUFU.TANH R130, R130 ;  /* 0x0000008200827308 */ /* 0x000fe20000002400 */
[----:B------:R-:W-:Y:S01]  /*7d60*/  ISETP.GT.AND P3, PT, R98, 0x11, PT ;  /* 0x000000116200780c */ /* 0x000fe20003f64270 */
[----:B------:R-:W-:Y:S01]  /*7d70*/  FMUL.FTZ R123, R125, UR5 ;  /* 0x000000057d7b7c20 */ /* 0x000fe20008410000 */
[----:B--2---:R-:W-:Y:S01]  /*7d80*/  FSEL R92, R139, -INF , P2 ;  /* 0xff8000008b5c7808 */ /* 0x004fe20001000000 */
[----:B------:R-:W-:Y:S01]  /*7d90*/  FMUL.FTZ R125, R113, UR5 ;  /* 0x00000005717d7c20 */ /* 0x000fe20008410000 */
[----:B------:R-:W-:Y:S01]  /*7da0*/  FMNMX.FTZ R89, R108, R89, !PT ;  /* 0x000000596c597209 */ /* 0x000fe20007810000 */
[----:B------:R-:W-:Y:S01]  /*7db0*/  FMUL.FTZ R113, R115, UR5 ;  /* 0x0000000573717c20 */ /* 0x000fe20008410000 */
[----:B------:R-:W-:Y:S01]  /*7dc0*/  ISETP.GT.AND P2, PT, R98, 0x18, PT ;  /* 0x000000186200780c */ /* 0x000fe20003f44270 */
[----:B------:R-:W1:Y:S01]  /*7dd0*/  MUFU.TANH R131, R131 ;  /* 0x0000008300837308 */ /* 0x000e620000002400 */
[----:B------:R-:W-:Y:S01]  /*7de0*/  FMNMX.FTZ R116, R92, R89, !PT ;  /* 0x000000595c747209 */ /* 0x000fe20007810000 */
[----:B------:R-:W-:Y:S01]  /*7df0*/  FMUL.FTZ R115, R119, UR5 ;  /* 0x0000000577737c20 */ /* 0x000fe20008410000 */
[----:B0-----:R-:W-:Y:S01]  /*7e00*/  FSEL R89, R129, -INF , P2 ;  /* 0xff80000081597808 */ /* 0x001fe20001000000 */
[----:B------:R-:W-:Y:S01]  /*7e10*/  FMUL.FTZ R119, R105, UR5 ;  /* 0x0000000569777c20 */ /* 0x000fe20008410000 */
[C---:B------:R-:W-:Y:S01]  /*7e20*/  ISETP.GT.AND P2, PT, R98.reuse, 0x20, PT ;  /* 0x000000206200780c */ /* 0x040fe20003f44270 */
[----:B------:R-:W-:Y:S01]  /*7e30*/  FMUL.FTZ R105, R107, UR5 ;  /* 0x000000056b697c20 */ /* 0x000fe20008410000 */
[----:B------:R-:W-:Y:S01]  /*7e40*/  FMUL.FTZ R107, R111, UR5 ;  /* 0x000000056f6b7c20 */ /* 0x000fe20008410000 */
[----:B------:R-:W0:Y:S01]  /*7e50*/  MUFU.TANH R121, R121 ;  /* 0x0000007900797308 */ /* 0x000e220000002400 */
[----:B------:R-:W-:Y:S01]  /*7e60*/  FMUL.FTZ R111, R93, UR5 ;  /* 0x000000055d6f7c20 */ /* 0x000fe20008410000 */
[----:B------:R-:W-:Y:S01]  /*7e70*/  ISETP.GT.AND P4, PT, R98, 0x21, PT ;  /* 0x000000216200780c */ /* 0x000fe20003f84270 */
[----:B------:R-:W-:Y:S01]  /*7e80*/  FMUL.FTZ R117, R117, UR5 ;  /* 0x0000000575757c20 */ /* 0x000fe20008410000 */
[----:B------:R-:W-:Y:S01]  /*7e90*/  FMUL.FTZ R9, R142, UR5 ;  /* 0x000000058e097c20 */ /* 0x000fe20008410000 */
[----:B------:R-:W-:Y:S01]  /*7ea0*/  FMUL.FTZ R10, R143, UR5 ;  /* 0x000000058f0a7c20 */ /* 0x000fe20008410000 */
[----:B------:R-:W-:Y:S01]  /*7eb0*/  ULDC UR14, c[0x0][0x988] ;  /* 0x00026200000e7ab9 */ /* 0x000fe20000000800 */
[----:B------:R-:W-:Y:S01]  /*7ec0*/  FMUL.FTZ R102, R102, UR5 ;  /* 0x0000000566667c20 */ /* 0x000fe20008410000 */
[----:B------:R2:W-:Y:S01]  /*7ed0*/  MUFU.TANH R136, R101 ;  /* 0x0000006500887308 */ /* 0x0005e20000002400 */
[----:B-1----:R-:W-:Y:S01]  /*7ee0*/  FSEL R93, R131, -INF , P2 ;  /* 0xff800000835d7808 */ /* 0x002fe20001000000 */
[----:B------:R-:W-:Y:S01]  /*7ef0*/  UMOV UR4, UR14 ;  /* 0x0000000e00047c82 */ /* 0x000fe20008000000 */
        /* <DEDUP_REMOVED lines=13> */
[----:B------:R-:W-:Y:S01]  /*7fd0*/  MUFU.TANH R123, R123 ;  /* 0x0000007b007b7308 */ /* 0x000fe20000002400 */
[----:B------:R-:W-:Y:S01]  /*7fe0*/  FMNMX.FTZ R129, R89, R116, !PT ;  /* 0x0000007459817209 */ /* 0x000fe20007810000 */
[----:B------:R-:W-:Y:S01]  /*7ff0*/  FMUL.FTZ R87, R87, UR5 ;  /* 0x0000000557577c20 */ /* 0x000fe20008410000 */
[----:B------:R-:W-:Y:S01]  /*8000*/  FMUL.FTZ R75, R75, UR5 ;  /* 0x000000054b4b7c20 */ /* 0x000fe20008410000 */
[----:B------:R-:W-:-:S02]  /*8010*/  WARPGROUP.DEPBAR.LE gsb0, 0x0 ;  /* 0x00008000000079c5 */ /* 0x000fc40000010000 */
[----:B------:R-:W-:Y:S01]  /*8020*/  WARPGROUP.ARRIVE ;  /* 0x00000000000079c5 */ /* 0x000fe20000000000 */
[----:B------:R-:W-:Y:S01]  /*8030*/  FMUL.FTZ R79, R79, UR5 ;  /* 0x000000054f4f7c20 */ /* 0x000fe20008410000 */
[----:B------:R2:W-:Y:S04]  /*8040*/  MUFU.TANH R137, R100 ;  /* 0x0000006400897308 */ /* 0x0005e80000002400 */
[----:B------:R-:W3:Y:S01]  /*8050*/  S2R R143, SR_TID.X ;  /* 0x00000000008f7919 */ /* 0x000ee20000002100 */
[----:B------:R-:W-:Y:S01]  /*8060*/  R2UR UR14, R5 ;  /* 0x00000000050e72ca */ /* 0x000fe200000e0000 */
[----:B------:R-:W-:Y:S01]  /*8070*/  UMOV UR39, UR60 ;  /* 0x0000003c00277c82 */ /* 0x000fe20008000000 */
[----:B------:R-:W-:Y:S01]  /*8080*/  HGMMA.64x96x16.F32.BF16 R24, gdesc[UR32].tnspB, R24, gsb0 ;  /* 0x41600000201879f0 */ /* 0x000fe20008001818 */
[----:B------:R-:W-:-:S02]  /*8090*/  UIADD3 UR32, UR10, 0x300, URZ ;  /* 0x000003000a207890 */ /* 0x000fc4000fffe03f */
[----:B------:R-:W-:Y:S01]  /*80a0*/  UIADD3 UR34, UR11, 0x80, URZ ;  /* 0x000000800b227890 */ /* 0x000fe2000fffe03f */
[----:B------:R-:W4:Y:S01]  /*80b0*/  MUFU.TANH R124, R124 ;  /* 0x0000007c007c7308 */ /* 0x000f220000002400 */
[----:B------:R-:W-:Y:S01]  /*80c0*/  UMOV UR33, 0xc0000010 ;  /* 0xc000001000217882 */ /* 0x000fe20000000000 */
[----:B------:R-:W-:Y:S01]  /*80d0*/  UMOV UR35, 0x80000020 ;  /* 0x8000002000237882 */ /* 0x000fe20000000000 */
[----:B--2---:R-:W-:Y:S02]  /*80e0*/  FSEL R100, R130, -INF , P3 ;  /* 0xff80000082647808 */ /* 0x004fe40001800000 */
[----:B------:R-:W-:Y:S02]  /*80f0*/  ISETP.GT.AND P3, PT, R98, 0x29, PT ;  /* 0x000000296200780c */ /* 0x000fe40003f64270 */
[----:B------:R-:W-:Y:S01]  /*8100*/  FMNMX.FTZ R116, R100, R129, !PT ;  /* 0x0000008164747209 */ /* 0x000fe20007810000 */
[----:B------:R-:W2:Y:S01]  /*8110*/  MUFU.TANH R125, R125 ;  /* 0x0000007d007d7308 */ /* 0x000ea20000002400 */
[----:B------:R-:W-:-:S02]  /*8120*/  UISETP.GT.AND UP0, UPT, UR38, UR14, UPT ;  /* 0x0000000e2600728c */ /* 0x000fc4000bf04270 */
[----:B------:R-:W-:-:S05]  /*8130*/  FMNMX.FTZ R116, R93, R116, !PT ;  /* 0x000000745d747209 */ /* 0x000fca0007810000 */
[----:B------:R0:W-:Y:S08]  /*8140*/  MUFU.TANH R129, R109 ;  /* 0x0000006d00817308 */ /* 0x0001f00000002400 */
[----:B------:R-:W5:Y:S01]  /*8150*/  MUFU.TANH R126, R126 ;  /* 0x0000007e007e7308 */ /* 0x000f620000002400 */
[----:B0-----:R-:W-:Y:S01]  /*8160*/  FSEL R109, R121, -INF , P4 ;  /* 0xff800000796d7808 */ /* 0x001fe20002000000 */
[----:B------:R-:W-:Y:S01]  /*8170*/  FMUL.FTZ R121, R80, UR5 ;  /* 0x0000000550797c20 */ /* 0x000fe20008410000 */
[----:B-1----:R-:W-:Y:S01]  /*8180*/  FSEL R80, R122, -INF , P2 ;  /* 0xff8000007a507808 */ /* 0x002fe20001000000 */
[----:B------:R-:W-:Y:S01]  /*8190*/  FMUL.FTZ R122, R81, UR5 ;  /* 0x00000005517a7c20 */ /* 0x000fe20008410000 */
[----:B------:R-:W-:-:S02]  /*81a0*/  FMNMX.FTZ R131, R109, R116, !PT ;  /* 0x000000746d837209 */ /* 0x000fc40007810000 */
[----:B------:R-:W-:Y:S01]  /*81b0*/  ISETP.GT.AND P2, PT, R98, 0x30, PT ;  /* 0x000000306200780c */ /* 0x000fe20003f44270 */
[----:B------:R-:W0:Y:S01]  /*81c0*/  MUFU.TANH R117, R117 ;  /* 0x0000007500757308 */ /* 0x000e220000002400 */
[----:B------:R-:W-:Y:S02]  /*81d0*/  FMNMX.FTZ R128, R80, R131, !PT ;  /* 0x0000008350807209 */ /* 0x000fe40007810000 */
[----:B----4-:R-:W-:Y:S02]  /*81e0*/  FSEL R116, R124, -INF , P2 ;  /* 0xff8000007c747808 */ /* 0x010fe40001000000 */
[C---:B------:R-:W-:Y:S02]  /*81f0*/  ISETP.GT.AND P2, PT, R98.reuse, 0x38, PT ;  /* 0x000000386200780c */ /* 0x040fe40003f44270 */
[----:B------:R-:W-:Y:S01]  /*8200*/  ISETP.GT.AND P4, PT, R98, 0x80, PT ;  /* 0x000000806200780c */ /* 0x000fe20003f84270 */
[----:B------:R1:W-:Y:S01]  /*8210*/  MUFU.TANH R130, R111 ;  /* 0x0000006f00827308 */ /* 0x0003e20000002400 */
[----:B---3--:R-:W-:-:S07]  /*8220*/  SHF.R.U32.HI R142, RZ, 0x7, R143 ;  /* 0x00000007ff8e7819 */ /* 0x008fce000001168f */
[----:B------:R-:W3:Y:S01]  /*8230*/  MUFU.TANH R118, R118 ;  /* 0x0000007600767308 */ /* 0x000ee20000002400 */
[----:B-1----:R-:W-:Y:S02]  /*8240*/  FSEL R111, R123, -INF , P3 ;  /* 0xff8000007b6f7808 */ /* 0x002fe40001800000 */
[----:B------:R-:W-:Y:S02]  /*8250*/  ISETP.GT.AND P3, PT, R98, 0x31, PT ;  /* 0x000000316200780c */ /* 0x000fe40003f64270 */
[----:B------:R-:W-:Y:S02]  /*8260*/  FMNMX.FTZ R123, R111, R128, !PT ;  /* 0x000000806f7b7209 */ /* 0x000fe40007810000 */
[----:B--2---:R-:W-:Y:S01]  /*8270*/  FSEL R81, R125, -INF , P3 ;  /* 0xff8000007d517808 */ /* 0x004fe20001800000 */
[----:B------:R-:W1:Y:S01]  /*8280*/  MUFU.TANH R119, R119 ;  /* 0x0000007700777308 */ /* 0x000e620000002400 */
[----:B------:R-:W-:Y:S01]  /*8290*/  FMNMX.FTZ R128, R116, R123, !PT ;  /* 0x0000007b74807209 */ /* 0x000fe20007810000 */
[----:B------:R-:W-:Y:S01]  /*82a0*/  FMUL.FTZ R123, R84, UR5 ;  /* 0x00000005547b7c20 */ /* 0x000fe20008410000 */
[----:B------:R-:W-:-:S02]  /*82b0*/  ISETP.GT.AND P3, PT, R98, 0x39, PT ;  /* 0x000000396200780c */ /* 0x000fc40003f64270 */
[----:B-----5:R-:W-:Y:S02]  /*82c0*/  FSEL R84, R126, -INF , P2 ;  /* 0xff8000007e547808 */ /* 0x020fe40001000000 */
[----:B------:R-:W-:Y:S01]  /*82d0*/  FMNMX.FTZ R131, R81, R128, !PT ;  /* 0x0000008051837209 */ /* 0x000fe20007810000 */
[----:B------:R-:W2:Y:S01]  /*82e0*/  MUFU.TANH R132, R132 ;  /* 0x0000008400847308 */ /* 0x000ea20000002400 */
[----:B------:R-:W-:Y:S01]  /*82f0*/  ISETP.GT.AND P2, PT, R98, 0x40, PT ;  /* 0x000000406200780c */ /* 0x000fe20003f44270 */
[----:B------:R-:W-:Y:S01]  /*8300*/  FMUL.FTZ R128, R72, UR5 ;  /* 0x0000000548807c20 */ /* 0x000fe20008410000 */
[----:B0-----:R-:W-:Y:S02]  /*8310*/  FSEL R117, R117, -INF , P3 ;  /* 0xff80000075757808 */ /* 0x001fe40001800000 */
[----:B------:R-:W-:Y:S01]  /*8320*/  FMNMX.FTZ R126, R84, R131, !PT ;  /* 0x00000083547e7209 */ /* 0x000fe20007810000 */
[----:B------:R-:W-:Y:S01]  /*8330*/  FMUL.FTZ R131, R85, UR5 ;  /* 0x0000000555837c20 */ /* 0x000fe20008410000 */
[----:B------:R-:W-:Y:S01]  /*8340*/  ISETP.GT.AND P3, PT, R98, 0x41, PT ;  /* 0x000000416200780c */ /* 0x000fe20003f64270 */
[----:B------:R-:W0:Y:S01]  /*8350*/  MUFU.TANH R127, R127 ;  /* 0x0000007f007f7308 */ /* 0x000e220000002400 */
[----:B---3--:R-:W-:-:S02]  /*8360*/  FSEL R118, R118, -INF , P2 ;  /* 0xff80000076767808 */ /* 0x008fc40001000000 */
[C---:B------:R-:W-:Y:S02]  /*8370*/  ISETP.GT.AND P2, PT, R98.reuse, 0x48, PT ;  /* 0x000000486200780c */ /* 0x040fe40003f44270 */
[----:B-1----:R-:W-:Y:S02]  /*8380*/  FSEL R85, R119, -INF , P3 ;  /* 0xff80000077557808 */ /* 0x002fe40001800000 */
[----:B------:R-:W-:Y:S01]  /*8390*/  ISETP.GT.AND P3, PT, R98, 0x49, PT ;  /* 0x000000496200780c */ /* 0x000fe20003f64270 */
[----:B------:R-:W1:Y:S01]  /*83a0*/  MUFU.TANH R134, R134 ;  /* 0x0000008600867308 */ /* 0x000e620000002400 */
[----:B--2---:R-:W-:Y:S02]  /*83b0*/  FSEL R119, R132, -INF , P2 ;  /* 0xff80000084777808 */ /* 0x004fe40001000000 */
[----:B------:R-:W-:-:S05]  /*83c0*/  ISETP.GT.AND P2, PT, R98, 0x50, PT ;  /* 0x000000506200780c */ /* 0x000fca0003f44270 */
[----:B------:R2:W-:Y:S01]  /*83d0*/  MUFU.TANH R124, R121 ;  /* 0x00000079007c7308 */ /* 0x0005e20000002400 */
[----:B0-----:R-:W-:Y:S01]  /*83e0*/  FSEL R72, R127, -INF , P3 ;  /* 0xff8000007f487808 */ /* 0x001fe20001800000 */
[----:B------:R-:W-:Y:S01]  /*83f0*/  FMUL.FTZ R127, R73, UR5 ;  /* 0x00000005497f7c20 */ /* 0x000fe20008410000 */
[----:B------:R-:W-:-:S05]  /*8400*/  ISETP.GT.AND P3, PT, R98, 0x51, PT ;  /* 0x000000516200780c */ /* 0x000fca0003f64270 */
[----:B------:R-:W0:Y:S01]  /*8410*/  MUFU.TANH R133, R133 ;  /* 0x0000008500857308 */ /* 0x000e220000002400 */
[----:B--2---:R-:W-:Y:S01]  /*8420*/  FMNMX.FTZ R121, R117, R126, !PT ;  /* 0x0000007e75797209 */ /* 0x004fe20007810000 */
[----:B------:R-:W-:Y:S02]  /*8430*/  WARPGROUP.DEPBAR.LE gsb0, 0x0 ;  /* 0x00008000000079c5 */ /* 0x000fe40000010000 */
[----:B------:R-:W-:Y:S01]  /*8440*/  WARPGROUP.ARRIVE ;  /* 0x00000000000079c5 */ /* 0x000fe20000000000 */
[----:B-1----:R-:W-:Y:S01]  /*8450*/  FSEL R73, R134, -INF , P2 ;  /* 0xff80000086497808 */ /* 0x002fe20001000000 */
[----:B------:R-:W-:Y:S01]  /*8460*/  FMUL.FTZ R134, R76, UR5 ;  /* 0x000000054c867c20 */ /* 0x000fe20008410000 */
[----:B------:R-:W-:Y:S01]  /*8470*/  ISETP.GT.AND P2, PT, R98, 0x58, PT ;  /* 0x000000586200780c */ /* 0x000fe20003f44270 */
[----:B------:R1:W-:Y:S02]  /*8480*/  MUFU.TANH R125, R122 ;  /* 0x0000007a007d7308 */ /* 0x0003e40000002400 */
[----:B------:R-:W-:Y:S01]  /*8490*/  HGMMA.64x96x16.F32.BF16 R24, gdesc[UR32].tnspB, R24, gsb0 ;  /* 0x41600000201879f0 */ /* 0x000fe20008001818 */
[----:B------:R-:W-:-:S02]  /*84a0*/  UIADD3 UR32, UR10, 0x480, URZ ;  /* 0x000004800a207890 */ /* 0x000fc4000fffe03f */
[----:B------:R-:W-:Y:S01]  /*84b0*/  UIADD3 UR34, UR11, 0xc0, URZ ;  /* 0x000000c00b227890 */ /* 0x000fe2000fffe03f */
[----:B------:R-:W-:Y:S01]  /*84c0*/  UMOV UR33, 0xc0000010 ;  /* 0xc000001000217882 */ /* 0x000fe20000000000 */
[----:B------:R-:W-:Y:S01]  /*84d0*/  UMOV UR35, 0x80000020 ;  /* 0x8000002000237882 */ /* 0x000fe20000000000 */
[----:B-1----:R-:W-:Y:S01]  /*84e0*/  FMNMX.FTZ R122, R118, R121, !PT ;  /* 0x00000079767a7209 */ /* 0x002fe20007810000 */
[----:B------:R-:W1:Y:S03]  /*84f0*/  MUFU.TANH R135, R135 ;  /* 0x0000008700877308 */ /* 0x000e660000002400 */
[----:B------:R-:W-:-:S04]  /*8500*/  FMNMX.FTZ R122, R85, R122, !PT ;  /* 0x0000007a557a7209 */ /* 0x000fc80007810000 */
[----:B------:R-:W-:Y:S01]  /*8510*/  FMNMX.FTZ R121, R119, R122, !PT ;  /* 0x0000007a77797209 */ /* 0x000fe20007810000 */
[----:B------:R-:W2:Y:S03]  /*8520*/  MUFU.TANH R140, R140 ;  /* 0x0000008c008c7308 */ /* 0x000ea60000002400 */
[----:B------:R-:W-:Y:S02]  /*8530*/  FMNMX.FTZ R122, R72, R121, !PT ;  /* 0x00000079487a7209 */ /* 0x000fe40007810000 */
[----:B0-----:R-:W-:Y:S02]  /*8540*/  FSEL R121, R133, -INF , P3 ;  /* 0xff80000085797808 */ /* 0x001fe40001800000 */
[----:B------:R-:W-:Y:S01]  /*8550*/  FMNMX.FTZ R122, R73, R122, !PT ;  /* 0x0000007a497a7209 */ /* 0x000fe20007810000 */
[----:B------:R0:W3:Y:S01]  /*8560*/  MUFU.TANH R126, R123 ;  /* 0x0000007b007e7308 */ /* 0x0000e20000002400 */
[----:B------:R-:W-:-:S02]  /*8570*/  ISETP.GT.AND P3, PT, R98, 0x59, PT ;  /* 0x000000596200780c */ /* 0x000fc40003f64270 */
[----:B-1----:R-:W-:Y:S01]  /*8580*/  FSEL R76, R135, -INF , P2 ;  /* 0xff800000874c7808 */ /* 0x002fe20001000000 */
[----:B------:R-:W-:Y:S01]  /*8590*/  FMUL.FTZ R135, R77, UR5 ;  /* 0x000000054d877c20 */ /* 0x000fe20008410000 */
[----:B------:R-:W-:-:S03]  /*85a0*/  ISETP.GT.AND P2, PT, R98, 0x60, PT ;  /* 0x000000606200780c */ /* 0x000fc60003f44270 */
[----:B------:R1:W-:Y:S01]  /*85b0*/  MUFU.TANH R132, R128 ;  /* 0x0000008000847308 */ /* 0x0003e20000002400 */
[----:B0-----:R-:W-:Y:S02]  /*85c0*/  FMNMX.FTZ R123, R121, R122, !PT ;  /* 0x0000007a797b7209 */ /* 0x001fe40007810000 */
[----:B--2---:R-:W-:Y:S02]  /*85d0*/  FSEL R122, R140, -INF , P3 ;  /* 0xff8000008c7a7808 */ /* 0x004fe40001800000 */
[----:B------:R-:W-:Y:S02]  /*85e0*/  FMNMX.FTZ R139, R76, R123, !PT ;  /* 0x0000007b4c8b7209 */ /* 0x000fe40007810000 */
[----:B------:R-:W-:Y:S01]  /*85f0*/  FSEL R123, R136, -INF , P2 ;  /* 0xff800000887b7808 */ /* 0x000fe20001000000 */
[----:B------:R-:W0:Y:S01]  /*8600*/  MUFU.TANH R131, R131 ;  /* 0x0000008300837308 */ /* 0x000e220000002400 */
[----:B------:R-:W-:Y:S02]  /*8610*/  ISETP.GT.AND P3, PT, R98, 0x61, PT ;  /* 0x000000616200780c */ /* 0x000fe40003f64270 */
[----:B------:R-:W-:-:S02]  /*8620*/  FMNMX.FTZ R136, R122, R139, !PT ;  /* 0x0000008b7a887209 */ /* 0x000fc40007810000 */
[C---:B------:R-:W-:Y:S02]  /*8630*/  ISETP.GT.AND P2, PT, R98.reuse, 0x68, PT ;  /* 0x000000686200780c */ /* 0x040fe40003f44270 */
[----:B-1----:R-:W-:Y:S01]  /*8640*/  FSEL R128, R137, -INF , P3 ;  /* 0xff80000089807808 */ /* 0x002fe20001800000 */
[----:B------:R1:W2:Y:S01]  /*8650*/  MUFU.TANH R133, R127 ;  /* 0x0000007f00857308 */ /* 0x0002a20000002400 */
[----:B------:R-:W-:Y:S02]  /*8660*/  FMNMX.FTZ R77, R123, R136, !PT ;  /* 0x000000887b4d7209 */ /* 0x000fe40007810000 */
[----:B------:R-:W-:Y:S02]  /*8670*/  ISETP.GT.AND P3, PT, R98, 0x69, PT ;  /* 0x000000696200780c */ /* 0x000fe40003f64270 */
[----:B------:R-:W-:Y:S02]  /*8680*/  FSEL R129, R129, -INF , P2 ;  /* 0xff80000081817808 */ /* 0x000fe40001000000 */
[----:B------:R-:W-:Y:S01]  /*8690*/  FMNMX.FTZ R136, R128, R77, !PT ;  /* 0x0000004d80887209 */ /* 0x000fe20007810000 */
[----:B------:R-:W4:Y:S01]  /*86a0*/  MUFU.TANH R134, R134 ;  /* 0x0000008600867308 */ /* 0x000f220000002400 */
[----:B------:R-:W-:-:S02]  /*86b0*/  ISETP.GT.AND P2, PT, R98, 0x70, PT ;  /* 0x000000706200780c */ /* 0x000fc40003f44270 */
[----:B-1----:R-:W-:Y:S02]  /*86c0*/  FSEL R127, R130, -INF , P3 ;  /* 0xff800000827f7808 */ /* 0x002fe40001800000 */
[----:B------:R-:W-:Y:S02]  /*86d0*/  FMNMX.FTZ R136, R129, R136, !PT ;  /* 0x0000008881887209 */ /* 0x000fe40007810000 */
[----:B------:R-:W-:Y:S01]  /*86e0*/  ISETP.GT.AND P3, PT, R98, 0x71, PT ;  /* 0x000000716200780c */ /* 0x000fe20003f64270 */
[----:B------:R-:W1:Y:S01]  /*86f0*/  MUFU.TANH R135, R135 ;  /* 0x0000008700877308 */ /* 0x000e620000002400 */
[----:B------:R-:W-:Y:S02]  /*8700*/  FSEL R124, R124, -INF , P2 ;  /* 0xff8000007c7c7808 */ /* 0x000fe40001000000 */
[----:B------:R-:W-:Y:S02]  /*8710*/  FMNMX.FTZ R77, R127, R136, !PT ;  /* 0x000000887f4d7209 */ /* 0x000fe40007810000 */
[----:B------:R-:W-:-:S02]  /*8720*/  ISETP.GT.AND P2, PT, R98, 0x78, PT ;  /* 0x000000786200780c */ /* 0x000fc40003f44270 */
[----:B------:R-:W-:Y:S01]  /*8730*/  FSEL R125, R125, -INF , P3 ;  /* 0xff8000007d7d7808 */ /* 0x000fe20001800000 */
[----:B------:R-:W5:Y:S01]  /*8740*/  MUFU.TANH R7, R7 ;  /* 0x0000000700077308 */ /* 0x000f620000002400 */
[----:B------:R-:W-:Y:S02]  /*8750*/  FMNMX.FTZ R130, R124, R77, !PT ;  /* 0x0000004d7c827209 */ /* 0x000fe40007810000 */
[----:B------:R-:W-:Y:S02]  /*8760*/  ISETP.GT.AND P3, PT, R98, 0x79, PT ;  /* 0x000000796200780c */ /* 0x000fe40003f64270 */
[----:B---3--:R-:W-:Y:S02]  /*8770*/  FSEL R77, R126, -INF , P2 ;  /* 0xff8000007e4d7808 */ /* 0x008fe40001000000 */
[----:B------:R-:W-:Y:S01]  /*8780*/  FMNMX.FTZ R130, R125, R130, !PT ;  /* 0x000000827d827209 */ /* 0x000fe20007810000 */
[----:B------:R-:W3:Y:S01]  /*8790*/  MUFU.TANH R8, R8 ;  /* 0x0000000800087308 */ /* 0x000ee20000002400 */
[----:B0-----:R-:W-:-:S02]  /*87a0*/  FSEL R126, R131, -INF , P3 ;  /* 0xff800000837e7808 */ /* 0x001fc40001800000 */
[----:B------:R-:W-:Y:S02]  /*87b0*/  FMNMX.FTZ R131, R77, R130, !PT ;  /* 0x000000824d837209 */ /* 0x000fe40007810000 */
[----:B------:R-:W-:Y:S02]  /*87c0*/  ISETP.GT.AND P2, PT, R98, 0x81, PT ;  /* 0x000000816200780c */ /* 0x000fe40003f44270 */
[----:B------:R-:W-:Y:S01]  /*87d0*/  FSEL R130, R132, -INF , P4 ;  /* 0xff80000084827808 */ /* 0x000fe20002000000 */
[----:B------:R-:W0:Y:S01]  /*87e0*/  MUFU.TANH R9, R9 ;  /* 0x0000000900097308 */ /* 0x000e220000002400 */
[----:B------:R-:W-:Y:S02]  /*87f0*/  FMNMX.FTZ R137, R126, R131, !PT ;  /* 0x000000837e897209 */ /* 0x000fe40007810000 */
[----:B------:R-:W-:Y:S02]  /*8800*/  ISETP.GT.AND P3, PT, R98, 0x88, PT ;  /* 0x000000886200780c */ /* 0x000fe40003f64270 */
[----:B--2---:R-:W-:-:S02]  /*8810*/  FSEL R131, R133, -INF , P2 ;  /* 0xff80000085837808 */ /* 0x004fc40001000000 */
[----:B------:R-:W-:Y:S01]  /*8820*/  FMNMX.FTZ R132, R130, R137, !PT ;  /* 0x0000008982847209 */ /* 0x000fe20007810000 */
[----:B------:R-:W2:Y:S01]  /*8830*/  MUFU.TANH R10, R10 ;  /* 0x0000000a000a7308 */ /* 0x000ea20000002400 */
[C---:B------:R-:W-:Y:S01]  /*8840*/  ISETP.GT.AND P2, PT, R98.reuse, 0x89, PT ;  /* 0x000000896200780c */ /* 0x040fe20003f44270 */
[----:B------:R-:W-:Y:S01]  /*8850*/  VIADD R98, R98, 0x8 ;  /* 0x0000000862627836 */ /* 0x000fe20000000000 */
[----:B----4-:R-:W-:Y:S02]  /*8860*/  FSEL R133, R134, -INF , P3 ;  /* 0xff80000086857808 */ /* 0x010fe40001800000 */
[----:B------:R-:W-:Y:S01]  /*8870*/  FMNMX.FTZ R134, R131, R132, !PT ;  /* 0x0000008483867209 */ /* 0x000fe20007810000 */
[----:B------:R-:W-:Y:S02]  /*8880*/  WARPGROUP.DEPBAR.LE gsb0, 0x0 ;  /* 0x00008000000079c5 */ /* 0x000fe40000010000 */
[----:B------:R-:W-:Y:S01]  /*8890*/  WARPGROUP.ARRIVE ;  /* 0x00000000000079c5 */ /* 0x000fe20000000000 */
[----:B-1----:R-:W-:Y:S01]  /*88a0*/  FSEL R132, R135, -INF , P2 ;  /* 0xff80000087847808 */ /* 0x002fe20001000000 */
[----:B------:R-:W-:Y:S01]  /*88b0*/  MUFU.TANH R11, R11 ;  /* 0x0000000b000b7308 */ /* 0x000fe20000002400 */
[----:B------:R-:W-:-:S02]  /*88c0*/  FMNMX.FTZ R135, R133, R134, !PT ;  /* 0x0000008685877209 */ /* 0x000fc40007810000 */
[----:B------:R-:W-:Y:S01]  /*88d0*/  ISETP.GT.AND P5, PT, R98, RZ, PT ;  /* 0x000000ff6200720c */ /* 0x000fe20003fa4270 */
[----:B------:R-:W-:Y:S01]  /*88e0*/  HGMMA.64x96x16.F32.BF16 R24, gdesc[UR32].tnspB, R24, gsb0 ;  /* 0x41600000201879f0 */ /* 0x000fe20008001818 */
[----:B------:R-:W-:Y:S01]  /*88f0*/  UIADD3 UR32, UR10, 0x600, URZ ;  /* 0x000006000a207890 */ /* 0x000fe2000fffe03f */
[----:B------:R-:W-:Y:S01]  /*8900*/  FMNMX.FTZ R134, R132, R135, !PT ;  /* 0x0000008784867209 */ /* 0x000fe20007810000 */
[----:B------:R-:W-:Y:S01]  /*8910*/  UIADD3 UR34, UR11, 0x100, URZ ;  /* 0x000001000b227890 */ /* 0x000fe2000fffe03f */
[C---:B------:R-:W-:Y:S01]  /*8920*/  ISETP.GT.AND P3, PT, R98.reuse, 0x1, PT ;  /* 0x000000016200780c */ /* 0x040fe20003f64270 */
[----:B------:R-:W-:Y:S01]  /*8930*/  UMOV UR33, 0xc0000010 ;  /* 0xc000001000217882 */ /* 0x000fe20000000000 */
[----:B------:R-:W-:Y:S01]  /*8940*/  UMOV UR35, 0x80000020 ;  /* 0x8000002000237882 */ /* 0x000fe20000000000 */
[----:B------:R-:W1:Y:S01]  /*8950*/  SHFL.BFLY PT, R135, R134, 0x2, 0x1f ;  /* 0x0c401f0086877f89 */ /* 0x000e6200000e0000 */
[----:B-----5:R-:W-:Y:S01]  /*8960*/  FSEL R7, R7, -INF , P5 ;  /* 0xff80000007077808 */ /* 0x020fe20002800000 */
[----:B------:R-:W4:Y:S01]  /*8970*/  MUFU.TANH R12, R12 ;  /* 0x0000000c000c7308 */ /* 0x000f220000002400 */
[----:B------:R-:W-:-:S02]  /*8980*/  ISETP.GT.AND P4, PT, R98, 0x8, PT ;  /* 0x000000086200780c */ /* 0x000fc40003f84270 */
[----:B---3--:R-:W-:Y:S02]  /*8990*/  FSEL R8, R8, -INF , P3 ;  /* 0xff80000008087808 */ /* 0x008fe40001800000 */
[----:B------:R-:W-:Y:S02]  /*89a0*/  FMNMX.FTZ R137, R7, R4, !PT ;  /* 0x0000000407897209 */ /* 0x000fe40007810000 */
[C---:B------:R-:W-:Y:S01]  /*89b0*/  ISETP.GT.AND P6, PT, R98.reuse, 0x9, PT ;  /* 0x000000096200780c */ /* 0x040fe20003fc4270 */
[----:B------:R-:W3:Y:S01]  /*89c0*/  MUFU.TANH R13, R13 ;  /* 0x0000000d000d7308 */ /* 0x000ee20000002400 */
[----:B0-----:R-:W-:Y:S02]  /*89d0*/  FSEL R9, R9, -INF , P4 ;  /* 0xff80000009097808 */ /* 0x001fe40002000000 */
[----:B------:R-:W-:Y:S02]  /*89e0*/  ISETP.GT.AND P5, PT, R98, 0x10, PT ;  /* 0x000000106200780c */ /* 0x000fe40003fa4270 */
[----:B--2---:R-:W-:-:S02]  /*89f0*/  FSEL R10, R10, -INF , P6 ;  /* 0xff8000000a0a7808 */ /* 0x004fc40003000000 */
[C---:B------:R-:W-:Y:S01]  /*8a00*/  ISETP.GT.AND P3, PT, R98.reuse, 0x11, PT ;  /* 0x000000116200780c */ /* 0x040fe20003f64270 */
[----:B------:R-:W0:Y:S01]  /*8a10*/  MUFU.TANH R14, R14 ;  /* 0x0000000e000e7308 */ /* 0x000e220000002400 */
[----:B------:R-:W-:Y:S02]  /*8a20*/  ISETP.GT.AND P4, PT, R98, 0x18, PT ;  /* 0x000000186200780c */ /* 0x000fe40003f84270 */
[----:B----4-:R-:W-:Y:S02]  /*8a30*/  FSEL R12, R12, -INF , P3 ;  /* 0xff8000000c0c7808 */ /* 0x010fe40001800000 */
[----:B------:R-:W-:Y:S02]  /*8a40*/  ISETP.GT.AND P6, PT, R98, 0x19, PT ;  /* 0x000000196200780c */ /* 0x000fe40003fc4270 */
[----:B-1----:R-:W-:Y:S01]  /*8a50*/  FMNMX.FTZ R135, R134, R135, !PT ;  /* 0x0000008786877209 */ /* 0x002fe20007810000 */
[----:B------:R-:W-:Y:S01]  /*8a60*/  FMUL.FTZ R134, R74, UR5 ;  /* 0x000000054a867c20 */ /* 0x000fe20008410000 */
[----:B------:R-:W-:Y:S01]  /*8a70*/  MUFU.TANH R15, R15 ;  /* 0x0000000f000f7308 */ /* 0x000fe20000002400 */
[----:B---3--:R-:W-:-:S02]  /*8a80*/  FSEL R13, R13, -INF , P4 ;  /* 0xff8000000d0d7808 */ /* 0x008fc40002000000 */
[----:B------:R-:W1:Y:S01]  /*8a90*/  SHFL.BFLY PT, R136, R135, 0x1, 0x1f ;  /* 0x0c201f0087887f89 */ /* 0x000e6200000e0000 */
[C---:B------:R-:W-:Y:S02]  /*8aa0*/  ISETP.GT.AND P3, PT, R98.reuse, 0x21, PT ;  /* 0x000000216200780c */ /* 0x040fe40003f64270 */
[----:B------:R-:W-:Y:S02]  /*8ab0*/  ISETP.GT.AND P4, PT, R98, 0x28, PT ;  /* 0x000000286200780c */ /* 0x000fe40003f84270 */
[----:B------:R-:W2:Y:S01]  /*8ac0*/  MUFU.TANH R20, R20 ;  /* 0x0000001400147308 */ /* 0x000ea20000002400 */
[----:B0-----:R-:W-:Y:S02]  /*8ad0*/  FSEL R14, R14, -INF , P6 ;  /* 0xff8000000e0e7808 */ /* 0x001fe40003000000 */
[----:B------:R-:W-:-:S05]  /*8ae0*/  ISETP.GT.AND P6, PT, R98, 0x29, PT ;  /* 0x000000296200780c */ /* 0x000fca0003fc4270 */
[----:B------:R-:W0:Y:S08]  /*8af0*/  MUFU.TANH R21, R21 ;  /* 0x0000001500157308 */ /* 0x000e300000002400 */
[----:B------:R-:W3:Y:S01]  /*8b00*/  MUFU.TANH R120, R120 ;  /* 0x0000007800787308 */ /* 0x000ee20000002400 */
[----:B--2---:R-:W-:Y:S02]  /*8b10*/  FSEL R20, R20, -INF , P3 ;  /* 0xff80000014147808 */ /* 0x004fe40001800000 */
[----:B-1----:R-:W-:Y:S01]  /*8b20*/  FMNMX.FTZ R74, R135, R136, !PT ;  /* 0x00000088874a7209 */ /* 0x002fe20007810000 */
[----:B------:R-:W-:Y:S01]  /*8b30*/  FMUL.FTZ R136, R78, UR5 ;  /* 0x000000054e887c20 */ /* 0x000fe20008410000 */
[----:B------:R-:W-:-:S02]  /*8b40*/  ISETP.GT.AND P3, PT, R98, 0x31, PT ;  /* 0x000000316200780c */ /* 0x000fc40003f64270 */
[C---:B------:R-:W-:Y:S01]  /*8b50*/  FSETP.NEU.FTZ.AND P2, PT, R74.reuse, -INF , PT ;  /* 0xff8000004a00780b */ /* 0x040fe20003f5d000 */
[----:B------:R-:W-:Y:S01]  /*8b60*/  FMUL.FTZ R78, R74, UR4 ;  /* 0x000000044a4e7c20 */ /* 0x000fe20008410000 */
[----:B------:R1:W-:Y:S04]  /*8b70*/  MUFU.TANH R135, R136 ;  /* 0x0000008800877308 */ /* 0x0003e80000002400 */
[----:B------:R-:W-:-:S04]  /*8b80*/  FSEL R78, R78, RZ, P2 ;  /* 0x000000ff4e4e7208 */ /* 0x000fc80001000000 */
[----:B------:R-:W2:Y:S01]  /*8b90*/  MUFU.TANH R112, R112 ;  /* 0x0000007000707308 */ /* 0x000ea20000002400 */
[----:B-1----:R-:W-:Y:S01]  /*8ba0*/  FMNMX.FTZ R136, R8, R137, !PT ;  /* 0x0000008908887209 */ /* 0x002fe20007810000 */
[--C-:B------:R-:W-:Y:S01]  /*8bb0*/  FFMA.FTZ R138, R100, UR4, -R78.reuse ;  /* 0x00000004648a7c23 */ /* 0x100fe2000801084e */
[----:B------:R-:W-:Y:S01]  /*8bc0*/  FSEL R100, R11, -INF , P5 ;  /* 0xff8000000b647808 */ /* 0x000fe20002800000 */
[--C-:B------:R-:W-:Y:S01]  /*8bd0*/  FFMA.FTZ R139, R80, UR4, -R78.reuse ;  /* 0x00000004508b7c23 */ /* 0x100fe2000801084e */
[----:B------:R-:W-:Y:S01]  /*8be0*/  FMNMX.FTZ R137, R9, R136, !PT ;  /* 0x0000008809897209 */ /* 0x000fe20007810000 */
[--C-:B------:R-:W-:Y:S01]  /*8bf0*/  FFMA.FTZ R121, R121, UR4, -R78.reuse ;  /* 0x0000000479797c23 */ /* 0x100fe2000801084e */
[----:B------:R-:W-:Y:S01]  /*8c00*/  ISETP.GT.AND P5, PT, R98, 0x20, PT ;  /* 0x000000206200780c */ /* 0x000fe20003fa4270 */
[----:B------:R1:W-:Y:S01]  /*8c10*/  MUFU.EX2 R11, R138 ;  /* 0x0000008a000b7308 */ /* 0x0003e20000000800 */
[----:B------:R-:W-:Y:S01]  /*8c20*/  FMNMX.FTZ R137, R10, R137, !PT ;  /* 0x000000890a897209 */ /* 0x000fe20007810000 */
[--C-:B------:R-:W-:Y:S01]  /*8c30*/  FFMA.FTZ R88, R88, UR4, -R78.reuse ;  /* 0x0000000458587c23 */ /* 0x100fe2000801084e */
[----:B0-----:R-:W-:Y:S01]  /*8c40*/  FSEL R80, R21, -INF , P4 ;  /* 0xff80000015507808 */ /* 0x001fe20002000000 */
[--C-:B------:R-:W-:Y:S01]  /*8c50*/  FFMA.FTZ R110, R110, UR4, -R78.reuse ;  /* 0x000000046e6e7c23 */ /* 0x100fe2000801084e */
[----:B------:R-:W-:Y:S01]  /*8c60*/  FMNMX.FTZ R137, R100, R137, !PT ;  /* 0x0000008964897209 */ /* 0x000fe20007810000 */
[--C-:B------:R-:W-:Y:S01]  /*8c70*/  FFMA.FTZ R99, R99, UR4, -R78.reuse ;  /* 0x0000000463637c23 */ /* 0x100fe2000801084e */
[----:B---3--:R-:W-:Y:S01]  /*8c80*/  FSEL R120, R120, -INF , P6 ;  /* 0xff80000078787808 */ /* 0x008fe20003000000 */
[----:B------:R-:W0:Y:S01]  /*8c90*/  MUFU.TANH R113, R113 ;  /* 0x0000007100717308 */ /* 0x000e220000002400 */
[----:B------:R-:W-:Y:S01]  /*8ca0*/  FMNMX.FTZ R136, R12, R137, !PT ;  /* 0x000000890c887209 */ /* 0x000fe20007810000 */
[--C-:B-1----:R-:W-:Y:S01]  /*8cb0*/  FFMA.FTZ R138, R109, UR4, -R78.reuse ;  /* 0x000000046d8a7c23 */ /* 0x102fe2000801084e */
[----:B------:R-:W-:Y:S01]  /*8cc0*/  FSEL R109, R15, -INF , P5 ;  /* 0xff8000000f6d7808 */ /* 0x000fe20002800000 */
[--C-:B------:R-:W-:Y:S01]  /*8cd0*/  FFMA.FTZ R108, R108, UR4, -R78.reuse ;  /* 0x000000046c6c7c23 */ /* 0x100fe2000801084e */
[----:B------:R-:W-:Y:S01]  /*8ce0*/  FMNMX.FTZ R137, R13, R136, !PT ;  /* 0x000000880d897209 */ /* 0x000fe20007810000 */
[--C-:B------:R-:W-:Y:S01]  /*8cf0*/  FFMA.FTZ R92, R92, UR4, -R78.reuse ;  /* 0x000000045c5c7c23 */ /* 0x100fe2000801084e */
[----:B------:R-:W-:Y:S01]  /*8d00*/  ISETP.GT.AND P5, PT, R98, 0x30, PT ;  /* 0x000000306200780c */ /* 0x000fe20003fa4270 */
[----:B------:R-:W-:Y:S01]  /*8d10*/  MUFU.TANH R114, R114 ;  /* 0x0000007200727308 */ /* 0x000fe20000002400 */
[----:B------:R-:W-:Y:S01]  /*8d20*/  FMNMX.FTZ R136, R14, R137, !PT ;  /* 0x000000890e887209 */ /* 0x000fe20007810000 */
[----:B------:R-:W-:Y:S01]  /*8d30*/  FFMA.FTZ R101, R101, UR4, -R78 ;  /* 0x0000000465657c23 */ /* 0x000fe2000801084e */
[----:B------:R-:W-:-:S02]  /*8d40*/  WARPGROUP.DEPBAR.LE gsb0, 0x0 ;  /* 0x00008000000079c5 */ /* 0x000fc40000010000 */
[----:B------:R-:W-:Y:S01]  /*8d50*/  WARPGROUP.ARRIVE ;  /* 0x00000000000079c5 */ /* 0x000fe20000000000 */
[----:B------:R-:W-:Y:S01]  /*8d60*/  FMNMX.FTZ R137, R109, R136, !PT ;  /* 0x000000886d897209 */ /* 0x000fe20007810000 */
[--C-:B------:R-:W-:Y:S01]  /*8d70*/  FFMA.FTZ R89, R89, UR4, -R78.reuse ;  /* 0x0000000459597c23 */ /* 0x100fe2000801084e */
[----:B------:R-:W1:Y:S01]  /*8d80*/  MUFU.TANH R115, R115 ;  /* 0x0000007300737308 */ /* 0x000e620000002400 */
[----:B--2---:R-:W-:Y:S01]  /*8d90*/  FSEL R112, R112, -INF , P5 ;  /* 0xff80000070707808 */ /* 0x004fe20002800000 */
[--C-:B------:R-:W-:Y:S01]  /*8da0*/  FFMA.FTZ R93, R93, UR4, -R78.reuse ;  /* 0x000000045d5d7c23 */ /* 0x100fe2000801084e */
[----:B------:R-:W-:Y:S01]  /*8db0*/  HGMMA.64x96x16.F32.BF16 R24, gdesc[UR32].tnspB, R24, gsb0 ;  /* 0x41600000201879f0 */ /* 0x000fe20008001818 */
[----:B------:R-:W-:Y:S01]  /*8dc0*/  UIADD3 UR32, UR10, 0x780, URZ ;  /* 0x000007800a207890 */ /* 0x000fe2000fffe03f */
[----:B------:R-:W-:Y:S01]  /*8dd0*/  FMNMX.FTZ R137, R20, R137, !PT ;  /* 0x0000008914897209 */ /* 0x000fe20007810000 */
[----:B------:R-:W-:Y:S01]  /*8de0*/  UIADD3 UR34, UR11, 0x140, URZ ;  /* 0x000001400b227890 */ /* 0x000fe2000fffe03f */
[----:B------:R-:W-:Y:S01]  /*8df0*/  ISETP.GT.AND P4, PT, R98, 0x38, PT ;  /* 0x000000386200780c */ /* 0x000fe20003f84270 */
[----:B------:R-:W-:Y:S01]  /*8e00*/  UMOV UR33, 0xc0000010 ;  /* 0xc000001000217882 */ /* 0x000fe20000000000 */
[----:B------:R-:W-:Y:S01]  /*8e10*/  UMOV UR35, 0x80000020 ;  /* 0x8000002000237882 */ /* 0x000fe20000000000 */
[----:B------:R-:W-:Y:S01]  /*8e20*/  FMNMX.FTZ R137, R80, R137, !PT ;  /* 0x0000008950897209 */ /* 0x000fe20007810000 */
[----:B------:R-:W2:Y:S01]  /*8e30*/  MUFU.TANH R104, R104 ;  /* 0x0000006800687308 */ /* 0x000ea20000002400 */
[----:B0-----:R-:W-:Y:S01]  /*8e40*/  FSEL R113, R113, -INF , P3 ;  /* 0xff80000071717808 */ /* 0x001fe20001800000 */
[--C-:B------:R-:W-:Y:S01]  /*8e50*/  FFMA.FTZ R111, R111, UR4, -R78.reuse ;  /* 0x000000046f6f7c23 */ /* 0x100fe2000801084e */
[----:B------:R-:W-:Y:S01]  /*8e60*/  FMNMX.FTZ R137, R120, R137, !PT ;  /* 0x0000008978897209 */ /* 0x000fe20007810000 */
[--C-:B------:R-:W-:Y:S01]  /*8e70*/  FFMA.FTZ R81, R81, UR4, -R78.reuse ;  /* 0x0000000451517c23 */ /* 0x100fe2000801084e */
[----:B------:R-:W-:Y:S01]  /*8e80*/  ISETP.GT.AND P6, PT, R98, 0x39, PT ;  /* 0x000000396200780c */ /* 0x000fe20003fc4270 */
[--C-:B------:R-:W-:Y:S01]  /*8e90*/  FFMA.FTZ R84, R84, UR4, -R78.reuse ;  /* 0x0000000454547c23 */ /* 0x100fe2000801084e */
[----:B------:R-:W-:Y:S01]  /*8ea0*/  FMNMX.FTZ R136, R112, R137, !PT ;  /* 0x0000008970887209 */ /* 0x000fe20007810000 */
[----:B------:R-:W0:Y:S01]  /*8eb0*/  MUFU.TANH R105, R105 ;  /* 0x0000006900697308 */ /* 0x000e220000002400 */
[----:B------:R-:W-:Y:S01]  /*8ec0*/  ISETP.GT.AND P5, PT, R98, 0x40, PT ;  /* 0x000000406200780c */ /* 0x000fe20003fa4270 */
[--C-:B------:R-:W-:Y:S01]  /*8ed0*/  FFMA.FTZ R85, R85, UR4, -R78.reuse ;  /* 0x0000000455557c23 */ /* 0x100fe2000801084e */
[----:B------:R-:W-:Y:S01]  /*8ee0*/  FMNMX.FTZ R137, R113, R136, !PT ;  /* 0x0000008871897209 */ /* 0x000fe20007810000 */
[--C-:B------:R-:W-:Y:S01]  /*8ef0*/  FFMA.FTZ R72, R72, UR4, -R78.reuse ;  /* 0x0000000448487c23 */ /* 0x100fe2000801084e */
[----:B-1----:R-:W-:Y:S01]  /*8f00*/  FSEL R115, R115, -INF , P6 ;  /* 0xff80000073737808 */ /* 0x002fe20003000000 */
[--C-:B------:R-:W-:Y:S01]  /*8f10*/  FFMA.FTZ R73, R73, UR4, -R78.reuse ;  /* 0x0000000449497c23 */ /* 0x100fe2000801084e */
[----:B------:R-:W-:Y:S01]  /*8f20*/  ISETP.GT.AND P3, PT, R98, 0x41, PT ;  /* 0x000000416200780c */ /* 0x000fe20003f64270 */
[----:B------:R1:W-:Y:S01]  /*8f30*/  MUFU.EX2 R15, R138 ;  /* 0x0000008a000f7308 */ /* 0x0003e20000000800 */
[----:B--2---:R-:W-:Y:S01]  /*8f40*/  FSEL R104, R104, -INF , P5 ;  /* 0xff80000068687808 */ /* 0x004fe20002800000 */
[--C-:B------:R-:W-:Y:S01]  /*8f50*/  FFMA.FTZ R76, R76, UR4, -R78.reuse ;  /* 0x000000044c4c7c23 */ /* 0x100fe2000801084e */
[----:B------:R-:W-:Y:S01]  /*8f60*/  ISETP.GT.AND P5, PT, R98, 0x49, PT ;  /* 0x000000496200780c */ /* 0x000fe20003fa4270 */
[--C-:B------:R-:W-:Y:S01]  /*8f70*/  FFMA.FTZ R127, R127, UR4, -R78.reuse ;  /* 0x000000047f7f7c23 */ /* 0x100fe2000801084e */
[--C-:B------:R-:W-:Y:S01]  /*8f80*/  FFMA.FTZ R124, R124, UR4, -R78.reuse ;  /* 0x000000047c7c7c23 */ /* 0x100fe2000801084e */
[--C-:B------:R-:W-:Y:S01]  /*8f90*/  FFMA.FTZ R125, R125, UR4, -R78.reuse ;  /* 0x000000047d7d7c23 */ /* 0x100fe2000801084e */
[--C-:B------:R-:W-:Y:S01]  /*8fa0*/  FFMA.FTZ R77, R77, UR4, -R78.reuse ;  /* 0x000000044d4d7c23 */ /* 0x100fe2000801084e */
[----:B------:R-:W2:Y:S01]  /*8fb0*/  MUFU.TANH R106, R106 ;  /* 0x0000006a006a7308 */ /* 0x000ea20000002400 */
[--C-:B-1----:R-:W-:Y:S01]  /*8fc0*/  FFMA.FTZ R138, R116, UR4, -R78.reuse ;  /* 0x00000004748a7c23 */ /* 0x102fe2000801084e */
[----:B------:R-:W-:Y:S01]  /*8fd0*/  FSEL R116, R114, -INF , P4 ;  /* 0xff80000072747808 */ /* 0x000fe20002000000 */
[----:B------:R-:W-:Y:S01]  /*8fe0*/  FFMA.FTZ R126, R126, UR4, -R78 ;  /* 0x000000047e7e7c23 */ /* 0x000fe2000801084e */
[----:B------:R-:W-:-:S02]  /*8ff0*/  ISETP.GT.AND P4, PT, R98, 0x48, PT ;  /* 0x000000486200780c */ /* 0x000fc40003f84270 */
[----:B------:R-:W-:Y:S02]  /*9000*/  FMNMX.FTZ R136, R116, R137, !PT ;  /* 0x0000008974887209 */ /* 0x000fe40007810000 */
[----:B------:R-:W1:Y:S01]  /*9010*/  MUFU.TANH R107, R107 ;  /* 0x0000006b006b7308 */ /* 0x000e620000002400 */
[----:B0-----:R-:W-:Y:S02]  /*9020*/  FSEL R105, R105, -INF , P3 ;  /* 0xff80000069697808 */ /* 0x001fe40001800000 */
[----:B------:R-:W-:Y:S02]  /*9030*/  FMNMX.FTZ R137, R115, R136, !PT ;  /* 0x0000008873897209 */ /* 0x000fe40007810000 */
[----:B------:R-:W-:Y:S02]  /*9040*/  ISETP.GT.AND P3, PT, R98, 0x50, PT ;  /* 0x000000506200780c */ /* 0x000fe40003f64270 */
[----:B------:R-:W-:Y:S01]  /*9050*/  FMNMX.FTZ R136, R104, R137, !PT ;  /* 0x0000008968887209 */ /* 0x000fe20007810000 */
[----:B------:R-:W-:Y:S01]  /*9060*/  MUFU.TANH R96, R96 ;  /* 0x0000006000607308 */ /* 0x000fe20000002400 */
[----:B--2---:R-:W-:-:S02]  /*9070*/  FSEL R106, R106, -INF , P4 ;  /* 0xff8000006a6a7808 */ /* 0x004fc40002000000 */
[----:B------:R-:W-:Y:S02]  /*9080*/  FMNMX.FTZ R137, R105, R136, !PT ;  /* 0x0000008869897209 */ /* 0x000fe40007810000 */
[----:B------:R-:W-:Y:S02]  /*9090*/  ISETP.GT.AND P4, PT, R98, 0x51, PT ;  /* 0x000000516200780c */ /* 0x000fe40003f84270 */
[----:B------:R-:W-:Y:S01]  /*90a0*/  FMNMX.FTZ R136, R106, R137, !PT ;  /* 0x000000896a887209 */ /* 0x000fe20007810000 */
[----:B------:R-:W-:Y:S01]  /*90b0*/  MUFU.TANH R97, R97 ;  /* 0x0000006100617308 */ /* 0x000fe20000002400 */
[----:B-1----:R-:W-:Y:S02]  /*90c0*/  FSEL R107, R107, -INF , P5 ;  /* 0xff8000006b6b7808 */ /* 0x002fe40002800000 */
[----:B------:R-:W-:-:S05]  /*90d0*/  ISETP.GT.AND P5, PT, R98, 0x58, PT ;  /* 0x000000586200780c */ /* 0x000fca0003fa4270 */
[----:B------:R-:W0:Y:S08]  /*90e0*/  MUFU.TANH R102, R102 ;  /* 0x0000006600667308 */ /* 0x000e300000002400 */
[----:B------:R-:W1:Y:S08]  /*90f0*/  MUFU.TANH R103, R103 ;  /* 0x0000006700677308 */ /* 0x000e700000002400 */
[----:B------:R2:W-:Y:S01]  /*9100*/  MUFU.EX2 R21, R139 ;  /* 0x0000008b00157308 */ /* 0x0005e20000000800 */
[----:B0-----:R-:W-:-:S02]  /*9110*/  FSEL R137, R102, -INF , P5 ;  /* 0xff80000066897808 */ /* 0x001fc40002800000 */
[----:B------:R-:W-:-:S05]  /*9120*/  ISETP.GT.AND P5, PT, R98, 0x61, PT ;  /* 0x000000616200780c */ /* 0x000fca0003fa4270 */
[----:B------:R-:W0:Y:S01]  /*9130*/  MUFU.TANH R90, R90 ;  /* 0x0000005a005a7308 */ /* 0x000e220000002400 */
[----:B--2---:R-:W-:Y:S01]  /*9140*/  FFMA.FTZ R139, R117, UR4, -R78 ;  /* 0x00000004758b7c23 */ /* 0x004fe2000801084e */
[----:B------:R-:W-:Y:S02]  /*9150*/  FSEL R117, R96, -INF , P3 ;  /* 0xff80000060757808 */ /* 0x000fe40001800000 */
[----:B------:R-:W-:-:S04]  /*9160*/  ISETP.GT.AND P3, PT, R98, 0x59, PT ;  /* 0x000000596200780c */ /* 0x000fc80003f64270 */
[----:B------:R2:W-:Y:S01]  /*9170*/  MUFU.EX2 R114, R138 ;  /* 0x0000008a00727308 */ /* 0x0005e20000000800 */
[----:B-1----:R-:W-:Y:S02]  /*9180*/  FSEL R103, R103, -INF , P3 ;  /* 0xff80000067677808 */ /* 0x002fe40001800000 */
[----:B------:R-:W-:Y:S01]  /*9190*/  ISETP.GT.AND P3, PT, R98, 0x68, PT ;  /* 0x000000686200780c */ /* 0x000fe20003f64270 */
[----:B------:R-:W-:Y:S02]  /*91a0*/  WARPGROUP.DEPBAR.LE gsb0, 0x0 ;  /* 0x00008000000079c5 */ /* 0x000fe40000010000 */
[----:B------:R-:W-:Y:S01]  /*91b0*/  WARPGROUP.ARRIVE ;  /* 0x00000000000079c5 */ /* 0x000fe20000000000 */
[----:B--2---:R-:W-:Y:S01]  /*91c0*/  FMNMX.FTZ R138, R107, R136, !PT ;  /* 0x000000886b8a7209 */ /* 0x004fe20007810000 */
[----:B------:R-:W-:Y:S01]  /*91d0*/  MUFU.TANH R91, R91 ;  /* 0x0000005b005b7308 */ /* 0x000fe20000002400 */
[----:B------:R-:W-:Y:S02]  /*91e0*/  FSEL R136, R97, -INF , P4 ;  /* 0xff80000061887808 */ /* 0x000fe40002000000 */
[----:B------:R-:W-:Y:S01]  /*91f0*/  FMNMX.FTZ R97, R117, R138, !PT ;  /* 0x0000008a75617209 */ /* 0x000fe20007810000 */
[----:B------:R-:W-:Y:S01]  /*9200*/  HGMMA.64x96x16.F32.BF16 R24, gdesc[UR32].tnspB, R24, gsb0 ;  /* 0x41600000201879f0 */ /* 0x000fe20008001818 */
[----:B------:R-:W-:Y:S01]  /*9210*/  UIADD3 UR32, UR10, 0x900, URZ ;  /* 0x000009000a207890 */ /* 0x000fe2000fffe03f */
[----:B------:R-:W-:Y:S01]  /*9220*/  FFMA.FTZ R138, R118, UR4, -R78 ;  /* 0x00000004768a7c23 */ /* 0x000fe2000801084e */
[----:B------:R-:W-:Y:S01]  /*9230*/  UIADD3 UR34, UR11, 0x180, URZ ;  /* 0x000001800b227890 */ /* 0x000fe2000fffe03f */
[----:B------:R-:W-:Y:S01]  /*9240*/  MUFU.TANH R94, R94 ;  /* 0x0000005e005e7308 */ /* 0x000fe20000002400 */
[----:B------:R-:W-:Y:S01]  /*9250*/  UMOV UR33, 0xc0000010 ;  /* 0xc000001000217882 */ /* 0x000fe20000000000 */
[----:B------:R-:W-:Y:S01]  /*9260*/  UMOV UR35, 0x80000020 ;  /* 0x8000002000237882 */ /* 0x000fe20000000000 */
[----:B------:R-:W-:-:S02]  /*9270*/  FMNMX.FTZ R102, R136, R97, !PT ;  /* 0x0000006188667209 */ /* 0x000fc40007810000 */
[----:B------:R-:W-:Y:S02]  /*9280*/  ISETP.GT.AND P4, PT, R98, 0x60, PT ;  /* 0x000000606200780c */ /* 0x000fe40003f84270 */
[----:B------:R-:W-:Y:S01]  /*9290*/  FMNMX.FTZ R118, R137, R102, !PT ;  /* 0x0000006689767209 */ /* 0x000fe20007810000 */
[----:B------:R-:W1:Y:S01]  /*92a0*/  MUFU.TANH R95, R95 ;  /* 0x0000005f005f7308 */ /* 0x000e620000002400 */
[----:B0-----:R-:W-:Y:S02]  /*92b0*/  FSEL R102, R90, -INF , P4 ;  /* 0xff8000005a667808 */ /* 0x001fe40002000000 */
[----:B------:R-:W-:-:S05]  /*92c0*/  ISETP.GT.AND P4, PT, R98, 0x69, PT ;  /* 0x000000696200780c */ /* 0x000fca0003f84270 */
[----:B------:R-:W0:Y:S08]  /*92d0*/  MUFU.TANH R82, R82 ;  /* 0x0000005200527308 */ /* 0x000e300000002400 */
[----:B------:R2:W-:Y:S01]  /*92e0*/  MUFU.EX2 R96, R139 ;  /* 0x0000008b00607308 */ /* 0x0005e20000000800 */
[----:B-1----:R-:W-:Y:S02]  /*92f0*/  FSEL R95, R95, -INF , P4 ;  /* 0xff8000005f5f7808 */ /* 0x002fe40002000000 */
[----:B------:R-:W-:-:S05]  /*9300*/  ISETP.GT.AND P4, PT, R98, 0x78, PT ;  /* 0x000000786200780c */ /* 0x000fca0003f84270 */
[----:B------:R-:W1:Y:S01]  /*9310*/  MUFU.TANH R83, R83 ;  /* 0x0000005300537308 */ /* 0x000e620000002400 */
[----:B--2---:R-:W-:Y:S02]  /*9320*/  FMNMX.FTZ R139, R103, R118, !PT ;  /* 0x00000076678b7209 */ /* 0x004fe40007810000 */
[----:B------:R-:W-:Y:S02]  /*9330*/  FSEL R118, R91, -INF , P5 ;  /* 0xff8000005b767808 */ /* 0x000fe40002800000 */
[----:B------:R-:W-:Y:S02]  /*9340*/  FMNMX.FTZ R139, R102, R139, !PT ;  /* 0x0000008b668b7209 */ /* 0x000fe40007810000 */
[----:B------:R-:W-:Y:S01]  /*9350*/  ISETP.GT.AND P5, PT, R98, 0x70, PT ;  /* 0x000000706200780c */ /* 0x000fe20003fa4270 */
[----:B------:R2:W-:Y:S01]  /*9360*/  MUFU.EX2 R97, R138 ;  /* 0x0000008a00617308 */ /* 0x0005e20000000800 */
[----:B------:R-:W-:Y:S01]  /*9370*/  FMNMX.FTZ R90, R118, R139, !PT ;  /* 0x0000008b765a7209 */ /* 0x000fe20007810000 */
[--C-:B------:R-:W-:Y:S01]  /*9380*/  FFMA.FTZ R139, R122, UR4, -R78.reuse ;  /* 0x000000047a8b7c23 */ /* 0x100fe2000801084e */
[----:B0-----:R-:W-:Y:S01]  /*9390*/  FSEL R82, R82, -INF , P5 ;  /* 0xff80000052527808 */ /* 0x001fe20002800000 */
[--C-:B------:R-:W-:Y:S01]  /*93a0*/  FFMA.FTZ R122, R128, UR4, -R78.reuse ;  /* 0x00000004807a7c23 */ /* 0x100fe2000801084e */
[----:B------:R-:W-:Y:S01]  /*93b0*/  ISETP.GT.AND P5, PT, R98, 0x79, PT ;  /* 0x000000796200780c */ /* 0x000fe20003fa4270 */
[----:B------:R-:W-:-:S02]  /*93c0*/  FFMA.FTZ R128, R130, UR4, -R78 ;  /* 0x0000000482807c23 */ /* 0x000fc4000801084e */
[----:B------:R-:W0:Y:S01]  /*93d0*/  MUFU.TANH R86, R86 ;  /* 0x0000005600567308 */ /* 0x000e220000002400 */
[----:B--2---:R-:W-:Y:S01]  /*93e0*/  FFMA.FTZ R138, R119, UR4, -R78 ;  /* 0x00000004778a7c23 */ /* 0x004fe2000801084e */
[----:B------:R-:W-:Y:S02]  /*93f0*/  FSEL R119, R94, -INF , P3 ;  /* 0xff8000005e777808 */ /* 0x000fe40001800000 */
[----:B------:R-:W-:Y:S02]  /*9400*/  ISETP.GT.AND P3, PT, R98, 0x71, PT ;  /* 0x000000716200780c */ /* 0x000fe40003f64270 */
[----:B------:R-:W-:Y:S02]  /*9410*/  FMNMX.FTZ R90, R119, R90, !PT ;  /* 0x0000005a775a7209 */ /* 0x000fe40007810000 */
[----:B------:R-:W2:Y:S01]  /*9420*/  MUFU.TANH R87, R87 ;  /* 0x0000005700577308 */ /* 0x000ea20000002400 */
[----:B-1----:R-:W-:Y:S02]  /*9430*/  FSEL R83, R83, -INF , P3 ;  /* 0xff80000053537808 */ /* 0x002fe40001800000 */
[----:B------:R-:W-:-:S02]  /*9440*/  FMNMX.FTZ R91, R95, R90, !PT ;  /* 0x0000005a5f5b7209 */ /* 0x000fc40007810000 */
[----:B------:R-:W-:Y:S02]  /*9450*/  ISETP.GT.AND P3, PT, R98, 0x80, PT ;  /* 0x000000806200780c */ /* 0x000fe40003f64270 */
[----:B------:R-:W-:Y:S01]  /*9460*/  FMNMX.FTZ R90, R82, R91, !PT ;  /* 0x0000005b525a7209 */ /* 0x000fe20007810000 */
[----:B------:R-:W1:Y:S01]  /*9470*/  MUFU.TANH R134, R134 ;  /* 0x0000008600867308 */ /* 0x000e620000002400 */
[----:B0-----:R-:W-:Y:S02]  /*9480*/  FSEL R86, R86, -INF , P4 ;  /* 0xff80000056567808 */ /* 0x001fe40002000000 */
[----:B------:R-:W-:Y:S02]  /*9490*/  FMNMX.FTZ R91, R83, R90, !PT ;  /* 0x0000005a535b7209 */ /* 0x000fe40007810000 */
[----:B------:R-:W-:Y:S02]  /*94a0*/  ISETP.GT.AND P4, PT, R98, 0x81, PT ;  /* 0x000000816200780c */ /* 0x000fe40003f84270 */
[----:B------:R-:W-:Y:S01]  /*94b0*/  FMNMX.FTZ R90, R86, R91, !PT ;  /* 0x0000005b565a7209 */ /* 0x000fe20007810000 */
[----:B------:R-:W0:Y:S01]  /*94c0*/  MUFU.TANH R75, R75 ;  /* 0x0000004b004b7308 */ /* 0x000e220000002400 */
[----:B--2---:R-:W-:-:S02]  /*94d0*/  FSEL R87, R87, -INF , P5 ;  /* 0xff80000057577808 */ /* 0x004fc40002800000 */
[----:B------:R-:W-:Y:S02]  /*94e0*/  ISETP.GT.AND P5, PT, R98, 0x88, PT ;  /* 0x000000886200780c */ /* 0x000fe40003fa4270 */
[----:B------:R-:W-:Y:S02]  /*94f0*/  FMNMX.FTZ R91, R87, R90, !PT ;  /* 0x0000005a575b7209 */ /* 0x000fe40007810000 */
[----:B------:R-:W-:Y:S01]  /*9500*/  FSEL R135, R135, -INF , P5 ;  /* 0xff80000087877808 */ /* 0x000fe20002800000 */
[----:B------:R-:W2:Y:S01]  /*9510*/  MUFU.TANH R79, R79 ;  /* 0x0000004f004f7308 */ /* 0x000ea20000002400 */
[----:B-1----:R-:W-:Y:S02]  /*9520*/  FSEL R134, R134, -INF , P3 ;  /* 0xff80000086867808 */ /* 0x002fe40001800000 */
[----:B------:R-:W-:Y:S02]  /*9530*/  ISETP.GT.AND P3, PT, R98, 0x89, PT ;  /* 0x000000896200780c */ /* 0x000fe40003f64270 */
[----:B------:R-:W-:-:S03]  /*9540*/  FMNMX.FTZ R90, R134, R91, !PT ;  /* 0x0000005b865a7209 */ /* 0x000fc60007810000 */
[----:B------:R2:W-:Y:S01]  /*9550*/  MUFU.EX2 R94, R138 ;  /* 0x0000008a005e7308 */ /* 0x0005e20000000800 */
[----:B0-----:R-:W-:-:S04]  /*9560*/  FSEL R75, R75, -INF , P4 ;  /* 0xff8000004b4b7808 */ /* 0x001fc80002000000 */
[----:B------:R-:W-:-:S03]  /*9570*/  FMNMX.FTZ R90, R75, R90, !PT ;  /* 0x0000005a4b5a7209 */ /* 0x000fc60007810000 */
[----:B------:R0:W-:Y:S01]  /*9580*/  MUFU.EX2 R98, R121 ;  /* 0x0000007900627308 */ /* 0x0001e20000000800 */
[----:B--2---:R-:W-:Y:S01]  /*9590*/  FSEL R138, R79, -INF , P3 ;  /* 0xff8000004f8a7808 */ /* 0x004fe20001800000 */
[----:B------:R-:W-:Y:S02]  /*95a0*/  WARPGROUP.DEPBAR.LE gsb0, 0x0 ;  /* 0x00008000000079c5 */ /* 0x000fe40000010000 */
[----:B------:R-:W-:Y:S01]  /*95b0*/  WARPGROUP.ARRIVE ;  /* 0x00000000000079c5 */ /* 0x000fe20000000000 */
[----:B------:R-:W-:-:S03]  /*95c0*/  FMNMX.FTZ R79, R135, R90, !PT ;  /* 0x0000005a874f7209 */ /* 0x000fc60007810000 */
[----:B------:R-:W-:Y:S01]  /*95d0*/  MUFU.EX2 R88, R88 ;  /* 0x0000005800587308 */ /* 0x000fe20000000800 */
[----:B------:R-:W-:Y:S01]  /*95e0*/  FMNMX.FTZ R90, R138, R79, !PT ;  /* 0x0000004f8a5a7209 */ /* 0x000fe20007810000 */
[----:B------:R-:W-:Y:S01]  /*95f0*/  HGMMA.64x96x16.F32.BF16 R24, gdesc[UR32].tnspB, R24, gsb0 ;  /* 0x41600000201879f0 */ /* 0x000fe20008001818 */
[----:B------:R-:W-:Y:S01]  /*9600*/  UIADD3 UR32, UR10, 0xa80, URZ ;  /* 0x00000a800a207890 */ /* 0x000fe2000fffe03f */
[--C-:B0-----:R-:W-:Y:S01]  /*9610*/  FFMA.FTZ R121, R123, UR4, -R78.reuse ;  /* 0x000000047b797c23 */ /* 0x101fe2000801084e */
[----:B------:R-:W-:Y:S01]  /*9620*/  UIADD3 UR34, UR11, 0x1c0, URZ ;  /* 0x000001c00b227890 */ /* 0x000fe2000fffe03f */
[----:B------:R-:W0:Y:S01]  /*9630*/  SHFL.BFLY PT, R91, R90, 0x2, 0x1f ;  /* 0x0c401f005a5b7f89 */ /* 0x000e2200000e0000 */
[----:B------:R-:W-:Y:S01]  /*9640*/  UMOV UR33, 0xc0000010 ;  /* 0xc000001000217882 */ /* 0x000fe20000000000 */
[----:B------:R-:W-:Y:S01]  /*9650*/  UMOV UR35, 0x80000020 ;  /* 0x8000002000237882 */ /* 0x000fe20000000000 */
[--C-:B------:R-:W-:Y:S01]  /*9660*/  FFMA.FTZ R123, R129, UR4, -R78.reuse ;  /* 0x00000004817b7c23 */ /* 0x100fe2000801084e */
[--C-:B------:R-:W-:Y:S01]  /*9670*/  FFMA.FTZ R129, R131, UR4, -R78.reuse ;  /* 0x0000000483817c23 */ /* 0x100fe2000801084e */
[----:B------:R-:W-:Y:S01]  /*9680*/  FFMA.FTZ R131, R133, UR4, -R78 ;  /* 0x0000000485837c23 */ /* 0x000fe2000801084e */
[----:B------:R-:W-:Y:S08]  /*9690*/  MUFU.EX2 R110, R110 ;  /* 0x0000006e006e7308 */ /* 0x000ff00000000800 */
[----:B------:R-:W-:Y:S08]  /*96a0*/  MUFU.EX2 R99, R99 ;  /* 0x0000006300637308 */ /* 0x000ff00000000800 */
[----:B------:R-:W-:Y:S01]  /*96b0*/  MUFU.EX2 R108, R108 ;  /* 0x0000006c006c7308 */ /* 0x000fe20000000800 */
[----:B0-----:R-:W-:-:S05]  /*96c0*/  FMNMX.FTZ R91, R90, R91, !PT ;  /* 0x0000005b5a5b7209 */ /* 0x001fca0007810000 */
[----:B------:R-:W0:Y:S02]  /*96d0*/  SHFL.BFLY PT, R90, R91, 0x1, 0x1f ;  /* 0x0c201f005b5a7f89 */ /* 0x000e2400000e0000 */
[----:B------:R-:W-:Y:S08]  /*96e0*/  MUFU.EX2 R92, R92 ;  /* 0x0000005c005c7308 */ /* 0x000ff00000000800 */
[----:B------:R1:W-:Y:S08]  /*96f0*/  MUFU.EX2 R79, R139 ;  /* 0x0000008b004f7308 */ /* 0x0003f00000000800 */
[----:B------:R-:W-:Y:S01]  /*9700*/  MUFU.EX2 R101, R101 ;  /* 0x0000006500657308 */ /* 0x000fe20000000800 */
[----:B0-----:R-:W-:Y:S01]  /*9710*/  FMNMX.FTZ R130, R91, R90, !PT ;  /* 0x0000005a5b827209 */ /* 0x001fe20007810000 */
[----:B------:R-:W-:Y:S01]  /*9720*/  FFMA.FTZ R90, R132, UR4, -R78 ;  /* 0x00000004845a7c23 */ /* 0x000fe2000801084e */
[----:B------:R-:W-:-:S05]  /*9730*/  FSEL R91, R74, RZ, P2 ;  /* 0x000000ff4a5b7208 */ /* 0x000fca0001000000 */
[----:B------:R-:W-:Y:S01]  /*9740*/  MUFU.EX2 R89, R89 ;  /* 0x0000005900597308 */ /* 0x000fe20000000800 */
[C---:B------:R-:W-:Y:S01]  /*9750*/  FSETP.NEU.FTZ.AND P2, PT, R130.reuse, -INF , PT ;  /* 0xff8000008200780b */ /* 0x040fe20003f5d000 */
[C---:B------:R-:W-:Y:S01]  /*9760*/  FMUL.FTZ R133, R130.reuse, UR4 ;  /* 0x0000000482857c20 */ /* 0x040fe20008410000 */
[----:B------:R-:W-:Y:S02]  /*9770*/  FADD.FTZ R91, -R91, R6 ;  /* 0x000000065b5b7221 */ /* 0x000fe40000010100 */
[----:B------:R-:W-:Y:S02]  /*9780*/  FSEL R141, R130, RZ, P2 ;  /* 0x000000ff828d7208 */ /* 0x000fe40001000000 */
[----:B------:R-:W-:Y:S01]  /*9790*/  FSEL R133, R133, RZ, P2 ;  /* 0x000000ff85857208 */ /* 0x000fe20001000000 */
[----:B------:R-:W-:Y:S01]  /*97a0*/  FMUL.FTZ R78, R91, UR4 ;  /* 0x000000045b4e7c20 */ /* 0x000fe20008410000 */
[----:B------:R-:W-:Y:S01]  /*97b0*/  ISETP.GE.U32.AND P2, PT, R143, 0x180, PT ;  /* 0x000001808f00780c */ /* 0x000fe20003f46070 */
[----:B------:R-:W-:Y:S01]  /*97c0*/  FADD.FTZ R141, -R141, R4 ;  /* 0x000000048d8d7221 */ /* 0x000fe20000010100 */
[----:B------:R-:W-:-:S02]  /*97d0*/  VIADD R4, R142, 0x9 ;  /* 0x000000098e047836 */ /* 0x000fc40000000000 */
[--C-:B------:R-:W-:Y:S01]  /*97e0*/  FFMA.FTZ R132, R8, UR4, -R133.reuse ;  /* 0x0000000408847c23 */ /* 0x100fe20008010885 */
[--C-:B------:R-:W-:Y:S01]  /*97f0*/  FFMA.FTZ R7, R7, UR4, -R133.reuse ;  /* 0x0000000407077c23 */ /* 0x100fe20008010885 */
[----:B------:R-:W0:Y:S01]  /*9800*/  MUFU.EX2 R78, R78 ;  /* 0x0000004e004e7308 */ /* 0x000e220000000800 */
[--C-:B------:R-:W-:Y:S01]  /*9810*/  FFMA.FTZ R91, R9, UR4, -R133.reuse ;  /* 0x00000004095b7c23 */ /* 0x100fe20008010885 */
[----:B------:R-:W-:Y:S01]  /*9820*/  SEL R8, R4, 0x9, !P2 ;  /* 0x0000000904087807 */ /* 0x000fe20005000000 */
[----:B------:R-:W-:Y:S01]  /*9830*/  FMUL.FTZ R4, R141, UR4 ;  /* 0x000000048d047c20 */ /* 0x000fe20008410000 */
[--C-:B------:R-:W-:Y:S01]  /*9840*/  FFMA.FTZ R9, R10, UR4, -R133.reuse ;  /* 0x000000040a097c23 */ /* 0x100fe20008010885 */
[----:B------:R-:W-:Y:S02]  /*9850*/  IMAD.U32 R10, RZ, RZ, UR36 ;  /* 0x00000024ff0a7e24 */ /* 0x000fe4000f8e00ff */
[--C-:B-1----:R-:W-:Y:S01]  /*9860*/  FFMA.FTZ R139, R100, UR4, -R133.reuse ;  /* 0x00000004648b7c23 */ /* 0x102fe20008010885 */
[--C-:B------:R-:W-:Y:S01]  /*9870*/  FFMA.FTZ R100, R20, UR4, -R133.reuse ;  /* 0x0000000414647c23 */ /* 0x100fe20008010885 */
[----:B------:R-:W-:Y:S01]  /*9880*/  MUFU.EX2 R7, R7 ;  /* 0x0000000700077308 */ /* 0x000fe20000000800 */
[--C-:B------:R-:W-:Y:S01]  /*9890*/  FFMA.FTZ R20, R104, UR4, -R133.reuse ;  /* 0x0000000468147c23 */ /* 0x100fe20008010885 */
[----:B------:R-:W-:Y:S01]  /*98a0*/  @!P1 LEA R10, R10, UR37, 0x3 ;  /* 0x000000250a0a9c11 */ /* 0x000fe2000f8e18ff */
[--C-:B------:R-:W-:Y:S01]  /*98b0*/  FFMA.FTZ R12, R12, UR4, -R133.reuse ;  /* 0x000000040c0c7c23 */ /* 0x100fe20008010885 */
[--C-:B------:R-:W-:Y:S01]  /*98c0*/  FFMA.FTZ R104, R105, UR4, -R133.reuse ;  /* 0x0000000469687c23 */ /* 0x100fe20008010885 */
[--C-:B------:R-:W-:Y:S01]  /*98d0*/  FFMA.FTZ R105, R106, UR4, -R133.reuse ;  /* 0x000000046a697c23 */ /* 0x100fe20008010885 */
[--C-:B------:R-:W-:Y:S01]  /*98e0*/  FFMA.FTZ R106, R117, UR4, -R133.reuse ;  /* 0x00000004756a7c23 */ /* 0x100fe20008010885 */
[----:B------:R-:W-:Y:S01]  /*98f0*/  @!P1 VIADD R10, R10, 0x31c40 ;  /* 0x00031c400a0a9836 */ /* 0x000fe20000000000 */
[----:B------:R-:W1:Y:S01]  /*9900*/  MUFU.EX2 R4, R4 ;  /* 0x0000000400047308 */ /* 0x000e620000000800 */
[----:B0-----:R-:W-:Y:S01]  /*9910*/  FFMA.FTZ R141, R78, R3, R88 ;  /* 0x000000034e8d7223 */ /* 0x001fe20000010058 */
[--C-:B------:R-:W-:Y:S01]  /*9920*/  FFMA.FTZ R140, R13, UR4, -R133.reuse ;  /* 0x000000040d8c7c23 */ /* 0x100fe20008010885 */
[--C-:B------:R-:W-:Y:S01]  /*9930*/  FFMA.FTZ R14, R14, UR4, -R133.reuse ;  /* 0x000000040e0e7c23 */ /* 0x100fe20008010885 */
[----:B------:R-:W-:Y:S01]  /*9940*/  @!P1 PRMT R10, RZ, 0x654, R10 ;  /* 0x00000654ff0a9816 */ /* 0x000fe2000000000a */
[--C-:B------:R-:W-:Y:S01]  /*9950*/  FFMA.FTZ R13, R109, UR4, -R133.reuse ;  /* 0x000000046d0d7c23 */ /* 0x100fe20008010885 */
[----:B------:R-:W-:Y:S01]  /*9960*/  F2FP.BF16.F32.PACK_AB R88, R110, R88 ;  /* 0x000000586e58723e */ /* 0x000fe200000010ff */
[--C-:B------:R-:W-:Y:S01]  /*9970*/  FFMA.FTZ R80, R80, UR4, -R133.reuse ;  /* 0x0000000450507c23 */ /* 0x100fe20008010885 */
[----:B------:R-:W0:Y:S01]  /*9980*/  MUFU.EX2 R132, R132 ;  /* 0x0000008400847308 */ /* 0x000e220000000800 */
[--C-:B------:R-:W-:Y:S01]  /*9990*/  FFMA.FTZ R109, R120, UR4, -R133.reuse ;  /* 0x00000004786d7c23 */ /* 0x100fe20008010885 */
[--C-:B------:R-:W-:Y:S01]  /*99a0*/  FFMA.FTZ R112, R112, UR4, -R133.reuse ;  /* 0x0000000470707c23 */ /* 0x100fe20008010885 */
[----:B------:R-:W-:Y:S01]  /*99b0*/  FFMA.FTZ R107, R107, UR4, -R133 ;  /* 0x000000046b6b7c23 */ /* 0x000fe20008010885 */
[----:B------:R-:W-:-:S02]  /*99c0*/  WARPGROUP.DEPBAR.LE gsb0, 0x0 ;  /* 0x00008000000079c5 */ /* 0x000fc40000010000 */
[----:B------:R-:W-:Y:S01]  /*99d0*/  WARPGROUP.ARRIVE ;  /* 0x00000000000079c5 */ /* 0x000fe20000000000 */
[----:B------:R-:W-:Y:S01]  /*99e0*/  FFMA.FTZ R113, R113, UR4, -R133 ;  /* 0x0000000471717c23 */ /* 0x000fe20008010885 */
[----:B------:R-:W2:Y:S01]  /*99f0*/  MUFU.EX2 R91, R91 ;  /* 0x0000005b005b7308 */ /* 0x000ea20000000800 */
[----:B-1----:R-:W-:Y:S01]  /*9a00*/  FFMA.FTZ R117, R4, R0, R7 ;  /* 0x0000000004757223 */ /* 0x002fe20000010007 */
[--C-:B------:R-:W-:Y:S01]  /*9a10*/  FFMA.FTZ R116, R116, UR4, -R133.reuse ;  /* 0x0000000474747c23 */ /* 0x100fe20008010885 */
[--C-:B------:R-:W-:Y:S01]  /*9a20*/  FFMA.FTZ R115, R115, UR4, -R133.reuse ;  /* 0x0000000473737c23 */ /* 0x100fe20008010885 */
[----:B------:R-:W-:Y:S01]  /*9a30*/  HGMMA.64x96x16.F32.BF16 R24, gdesc[UR32].tnspB, R24, gsb0 ;  /* 0x41600000201879f0 */ /* 0x000fe20008001818 */
[----:B------:R-:W-:Y:S01]  /*9a40*/  UIADD3 UR32, UR10, 0xc00, URZ ;  /* 0x00000c000a207890 */ /* 0x000fe2000fffe03f */
[----:B------:R-:W-:Y:S01]  /*9a50*/  IMAD.U32 R120, RZ, RZ, UR7 ;  /* 0x00000007ff787e24 */ /* 0x000fe2000f8e00ff */
[----:B------:R-:W-:Y:S01]  /*9a60*/  UIADD3 UR34, UR11, 0x200, URZ ;  /* 0x000002000b227890 */ /* 0x000fe2000fffe03f */
[----:B------:R1:W-:Y:S01]  /*9a70*/  MUFU.EX2 R6, R90 ;  /* 0x0000005a00067308 */ /* 0x0003e20000000800 */
[----:B------:R-:W-:Y:S01]  /*9a80*/  UMOV UR33, 0xc0000010 ;  /* 0xc000001000217882 */ /* 0x000fe20000000000 */
[----:B------:R-:W-:Y:S01]  /*9a90*/  UMOV UR35, 0x80000020 ;  /* 0x8000002000237882 */ /* 0x000fe20000000000 */
[----:B------:R-:W-:Y:S01]  /*9aa0*/  @!P1 LEA R120, R120, UR37, 0x3 ;  /* 0x0000002578789c11 */ /* 0x000fe2000f8e18ff */
        /* <DEDUP_REMOVED lines=8> */
[--C-:B------:R-:W-:Y:S01]  /*9b30*/  FFMA.FTZ R75, R75, UR4, -R133.reuse ;  /* 0x000000044b4b7c23 */ /* 0x100fe20008010885 */
[----:B------:R-:W-:Y:S01]  /*9b40*/  FADD.FTZ R141, R99, R90 ;  /* 0x0000005a638d7221 */ /* 0x000fe20000010000 */
[C---:B------:R-:W-:Y:S01]  /*9b50*/  F2FP.BF16.F32.PACK_AB R90, R108.reuse, R99 ;  /* 0x000000636c5a723e */ /* 0x040fe200000010ff */
[----:B------:R-:W-:Y:S01]  /*9b60*/  FFMA.FTZ R99, R137, UR4, -R133 ;  /* 0x0000000489637c23 */ /* 0x000fe20008010885 */
[----:B------:R-:W1:Y:S01]  /*9b70*/  MUFU.EX2 R139, R139 ;  /* 0x0000008b008b7308 */ /* 0x000e620000000800 */
[----:B------:R-:W-:Y:S01]  /*9b80*/  FADD.FTZ R141, R108, R141 ;  /* 0x0000008d6c8d7221 */ /* 0x000fe20000010000 */
[----:B------:R-:W-:Y:S01]  /*9b90*/  @!P1 PRMT R120, RZ, 0x654, R120 ;  /* 0x00000654ff789816 */ /* 0x000fe20000000078 */
[----:B------:R-:W-:Y:S01]  /*9ba0*/  FFMA.FTZ R135, R135, UR4, -R133 ;  /* 0x0000000487877c23 */ /* 0x000fe20008010885 */
[----:B------:R-:W-:Y:S01]  /*9bb0*/  PLOP3.LUT P2, PT, PT, PT, UP0, 0x80, 0x0 ;  /* 0x000000000000781c */ /* 0x000fe20003f4f008 */
[----:B------:R-:W-:Y:S01]  /*9bc0*/  UIADD3 UR10, UR38, -0x1, URZ ;  /* 0xffffffff260a7890 */ /* 0x000fe2000fffe03f */
[----:B------:R-:W-:-:S02]  /*9bd0*/  UMOV UR7, UR36 ;  /* 0x0000002400077c82 */ /* 0x000fc40008000000 */
[----:B------:R-:W4:Y:S04]  /*9be0*/  MUFU.EX2 R12, R12 ;  /* 0x0000000c000c7308 */ /* 0x000f280000000800 */
[----:B------:R-:W-:-:S04]  /*9bf0*/  UMOV UR38, UR10 ;  /* 0x0000000a00267c82 */ /* 0x000fc80008000000 */
[----:B------:R-:W-:Y:S08]  /*9c00*/  MUFU.EX2 R140, R140 ;  /* 0x0000008c008c7308 */ /* 0x000ff00000000800 */
[----:B------:R-:W5:Y:S08]  /*9c10*/  MUFU.EX2 R93, R93 ;  /* 0x0000005d005d7308 */ /* 0x000f700000000800 */
[----:B------:R-:W5:Y:S08]  /*9c20*/  MUFU.EX2 R14, R14 ;  /* 0x0000000e000e7308 */ /* 0x000f700000000800 */
[----:B------:R-:W5:Y:S08]  /*9c30*/  MUFU.EX2 R13, R13 ;  /* 0x0000000d000d7308 */ /* 0x000f700000000800 */
[----:B------:R-:W-:Y:S08]  /*9c40*/  MUFU.EX2 R100, R100 ;  /* 0x0000006400647308 */ /* 0x000ff00000000800 */
[----:B------:R-:W5:Y:S08]  /*9c50*/  MUFU.EX2 R111, R111 ;  /* 0x0000006f006f7308 */ /* 0x000f700000000800 */
[----:B------:R-:W5:Y:S08]  /*9c60*/  MUFU.EX2 R80, R80 ;  /* 0x0000005000507308 */ /* 0x000f700000000800 */
[----:B------:R-:W-:Y:S08]  /*9c70*/  MUFU.EX2 R109, R109 ;  /* 0x0000006d006d7308 */ /* 0x000ff00000000800 */
[----:B------:R-:W5:Y:S01]  /*9c80*/  MUFU.EX2 R81, R81 ;  /* 0x0000005100517308 */ /* 0x000f620000000800 */
[----:B------:R-:W-:-:S02]  /*9c90*/  WARPGROUP.DEPBAR.LE gsb0, 0x0 ;  /* 0x00008000000079c5 */ /* 0x000fc40000010000 */
[----:B------:R-:W-:-:S05]  /*9ca0*/  WARPGROUP.ARRIVE ;  /* 0x00000000000079c5 */ /* 0x000fca0000000000 */
[----:B------:R-:W-:Y:S01]  /*9cb0*/  MUFU.EX2 R112, R112 ;  /* 0x0000007000707308 */ /* 0x000fe20000000800 */
[----:B------:R-:W-:Y:S07]  /*9cc0*/  HGMMA.64x96x16.F32.BF16 R24, gdesc[UR32].tnspB, R24, gsb0 ;  /* 0x41600000201879f0 */ /* 0x000fee0008001818 */
[----:B------:R5:W-:Y:S08]  /*9cd0*/  MUFU.EX2 R3, R107 ;  /* 0x0000006b00037308 */ /* 0x000bf00000000800 */
[----:B------:R-:W5:Y:S08]  /*9ce0*/  MUFU.EX2 R84, R84 ;  /* 0x0000005400547308 */ /* 0x000f700000000800 */
[----:B------:R-:W5:Y:S08]  /*9cf0*/  MUFU.EX2 R113, R113 ;  /* 0x0000007100717308 */ /* 0x000f700000000800 */
[----:B------:R-:W5:Y:S08]  /*9d00*/  MUFU.EX2 R116, R116 ;  /* 0x0000007400747308 */ /* 0x000f700000000800 */
[----:B------:R-:W-:Y:S08]  /*9d10*/  MUFU.EX2 R115, R115 ;  /* 0x0000007300737308 */ /* 0x000ff00000000800 */
[----:B------:R-:W5:Y:S08]  /*9d20*/  MUFU.EX2 R85, R85 ;  /* 0x0000005500557308 */ /* 0x000f700000000800 */
[----:B------:R-:W5:Y:S08]  /*9d30*/  MUFU.EX2 R20, R20 ;  /* 0x0000001400147308 */ /* 0x000f700000000800 */
[----:B------:R-:W-:Y:S08]  /*9d40*/  MUFU.EX2 R104, R104 ;  /* 0x0000006800687308 */ /* 0x000ff00000000800 */
[----:B------:R-:W5:Y:S08]  /*9d50*/  MUFU.EX2 R72, R72 ;  /* 0x0000004800487308 */ /* 0x000f700000000800 */
[----:B------:R-:W-:Y:S08]  /*9d60*/  MUFU.EX2 R105, R105 ;  /* 0x0000006900697308 */ /* 0x000ff00000000800 */
[----:B------:R-:W5:Y:S08]  /*9d70*/  MUFU.EX2 R73, R73 ;  /* 0x0000004900497308 */ /* 0x000f700000000800 */
[----:B------:R-:W-:Y:S01]  /*9d80*/  MUFU.EX2 R106, R106 ;  /* 0x0000006a006a7308 */ /* 0x000fe20000000800 */
[----:B------:R-:W-:-:S02]  /*9d90*/  WARPGROUP.DEPBAR.LE gsb0, 0x0 ;  /* 0x00008000000079c5 */ /* 0x000fc40000010000 */
[----:B------:R0:W-:Y:S06]  /*9da0*/  BAR.ARV R8, 0x100 ;  /* 0x000400080000751d */ /* 0x0001ec0000002000 */
[----:B------:R1:W-:Y:S01]  /*9db0*/  @!P1 SYNCS.ARRIVE.TRANS64.RED.A1T0 RZ, [R10+URZ], RZ ;  /* 0x000000ff0aff99a7 */ /* 0x0003e2000810043f */
[----:B------:R-:W5:Y:S01]  /*9dc0*/  MUFU.EX2 R76, R76 ;  /* 0x0000004c004c7308 */ /* 0x000f620000000800 */
[----:B0-----:R-:W-:Y:S01]  /*9dd0*/  FADD.FTZ R8, R132, R117 ;  /* 0x0000007584087221 */ /* 0x001fe20000010000 */
[-C--:B------:R-:W-:Y:S01]  /*9de0*/  FMUL.FTZ R26, R26, R4.reuse ;  /* 0x000000041a1a7220 */ /* 0x080fe20000410000 */
[-C--:B------:R-:W-:Y:S01]  /*9df0*/  FMUL.FTZ R27, R27, R4.reuse ;  /* 0x000000041b1b7220 */ /* 0x080fe20000410000 */
[-C--:B------:R-:W-:Y:S01]  /*9e00*/  FMUL.FTZ R30, R30, R4.reuse ;  /* 0x000000041e1e7220 */ /* 0x080fe20000410000 */
[----:B--2---:R-:W-:Y:S01]  /*9e10*/  FADD.FTZ R8, R91, R8 ;  /* 0x000000085b087221 */ /* 0x004fe20000010000 */
[----:B---3--:R-:W-:Y:S01]  /*9e20*/  F2FP.BF16.F32.PACK_AB R91, R9, R91 ;  /* 0x0000005b095b723e */ /* 0x008fe200000010ff */
[----:B-1----:R-:W-:Y:S01]  /*9e30*/  FADD.FTZ R10, R92, R141 ;  /* 0x0000008d5c0a7221 */ /* 0x002fe20000010000 */
[----:B------:R-:W0:Y:S01]  /*9e40*/  MUFU.EX2 R0, R0 ;  /* 0x0000000000007308 */ /* 0x000e220000000800 */
[----:B------:R1:W-:Y:S01]  /*9e50*/  @!P1 SYNCS.ARRIVE.TRANS64.RED.A1T0 RZ, [R120+URZ], RZ ;  /* 0x000000ff78ff99a7 */ /* 0x0003e2000810043f */
[----:B------:R-:W-:Y:S01]  /*9e60*/  FMUL.FTZ R31, R31, R4 ;  /* 0x000000041f1f7220 */ /* 0x000fe20000410000 */
[----:B------:R-:W-:Y:S01]  /*9e70*/  FADD.FTZ R110, R101, R10 ;  /* 0x0000000a656e7221 */ /* 0x000fe20000010000 */
[----:B------:R-:W-:Y:S01]  /*9e80*/  FADD.FTZ R10, R9, R8 ;  /* 0x00000008090a7221 */ /* 0x000fe20000010000 */
[----:B------:R-:W-:Y:S01]  /*9e90*/  F2FP.BF16.F32.PACK_AB R8, R101, R92 ;  /* 0x0000005c6508723e */ /* 0x000fe200000010ff */
[----:B------:R-:W-:Y:S01]  /*9ea0*/  FFMA.FTZ R92, R86, UR4, -R133 ;  /* 0x00000004565c7c23 */ /* 0x000fe20008010885 */
[----:B------:R-:W-:Y:S01]  /*9eb0*/  FADD.FTZ R110, R89, R110 ;  /* 0x0000006e596e7221 */ /* 0x000fe20000010000 */
[----:B------:R-:W-:Y:S01]  /*9ec0*/  FADD.FTZ R101, R139, R10 ;  /* 0x0000000a8b657221 */ /* 0x000fe20000010000 */
[C---:B------:R-:W-:Y:S01]  /*9ed0*/  F2FP.BF16.F32.PACK_AB R10, R11.reuse, R89 ;  /* 0x000000590b0a723e */ /* 0x040fe200000010ff */
[----:B------:R-:W-:Y:S01]  /*9ee0*/  MUFU.EX2 R99, R99 ;  /* 0x0000006300637308 */ /* 0x000fe20000000800 */
[----:B------:R-:W-:Y:S01]  /*9ef0*/  FADD.FTZ R110, R11, R110 ;  /* 0x0000006e0b6e7221 */ /* 0x000fe20000010000 */
[C---:B----4-:R-:W-:Y:S01]  /*9f00*/  FADD.FTZ R101, R12.reuse, R101 ;  /* 0x000000650c657221 */ /* 0x050fe20000010000 */
[----:B------:R-:W-:Y:S01]  /*9f10*/  F2FP.BF16.F32.PACK_AB R9, R12, R139 ;  /* 0x0000008b0c09723e */ /* 0x000fe200000010ff */
[----:B------:R-:W-:Y:S01]  /*9f20*/  FMUL.FTZ R34, R34, R4 ;  /* 0x0000000422227220 */ /* 0x000fe20000410000 */
[----:B-----5:R-:W-:Y:S01]  /*9f30*/  FADD.FTZ R110, R93, R110 ;  /* 0x0000006e5d6e7221 */ /* 0x020fe20000010000 */
[----:B------:R-:W-:Y:S01]  /*9f40*/  FADD.FTZ R11, R140, R101 ;  /* 0x000000658c0b7221 */ /* 0x000fe20000010000 */
[----:B------:R-:W-:Y:S01]  /*9f50*/  F2FP.BF16.F32.PACK_AB R89, R132, R7 ;  /* 0x000000078459723e */ /* 0x000fe200000010ff */
[----:B------:R-:W2:Y:S01]  /*9f60*/  MUFU.EX2 R121, R121 ;  /* 0x0000007900797308 */ /* 0x000ea20000000800 */
[----:B------:R-:W-:Y:S01]  /*9f70*/  FADD.FTZ R110, R15, R110 ;  /* 0x0000006e0f6e7221 */ /* 0x000fe20000010000 */
[C---:B------:R-:W-:Y:S01]  /*9f80*/  FADD.FTZ R12, R14.reuse, R11 ;  /* 0x0000000b0e0c7221 */ /* 0x040fe20000010000 */
[----:B------:R-:W-:Y:S01]  /*9f90*/  F2FP.BF16.F32.PACK_AB R11, R14, R140 ;  /* 0x0000008c0e0b723e */ /* 0x000fe200000010ff */
[----:B------:R-:W-:Y:S01]  /*9fa0*/  STSM.16.M88.4 [R2+0x24300], R88 ;  /* 0x0243005802007844 */ /* 0x000fe20000000200 */
[----:B------:R-:W-:Y:S01]  /*9fb0*/  FADD.FTZ R110, R21, R110 ;  /* 0x0000006e156e7221 */ /* 0x000fe20000010000 */
[----:B------:R-:W-:Y:S01]  /*9fc0*/  FADD.FTZ R107, R13, R12 ;  /* 0x0000000c0d6b7221 */ /* 0x000fe20000010000 */
[----:B------:R-:W-:Y:S01]  /*9fd0*/  FFMA.FTZ R12, R95, UR4, -R133 ;  /* 0x000000045f0c7c23 */ /* 0x000fe20008010885 */
[----:B------:R3:W-:Y:S01]  /*9fe0*/  STSM.16.M88.4 [R2+0x25b00], R8 ;  /* 0x025b000802007844 */ /* 0x0007e20000000200 */
[----:B------:R-:W-:Y:S01]  /*9ff0*/  FADD.FTZ R95, R111, R110 ;  /* 0x0000006e6f5f7221 */ /* 0x000fe20000010000 */
[----:B------:R-:W-:Y:S01]  /*a000*/  FADD.FTZ R107, R100, R107 ;  /* 0x0000006b646b7221 */ /* 0x000fe20000010000 */
[----:B------:R-:W-:Y:S01]  /*a010*/  FFMA.FTZ R101, R102, UR4, -R133 ;  /* 0x0000000466657c23 */ /* 0x000fe20008010885 */
[----:B------:R4:W-:Y:S01]  /*a020*/  MUFU.EX2 R7, R103 ;  /* 0x0000006700077308 */ /* 0x0009e20000000800 */
[----:B------:R-:W-:Y:S01]  /*a030*/  FADD.FTZ R108, R114, R95 ;  /* 0x0000005f726c7221 */ /* 0x000fe20000010000 */
[----:B------:R-:W-:Y:S01]  /*a040*/  FADD.FTZ R14, R80, R107 ;  /* 0x0000006b500e7221 */ /* 0x000fe20000010000 */
[--C-:B------:R-:W-:Y:S01]  /*a050*/  FFMA.FTZ R95, R87, UR4, -R133.reuse ;  /* 0x00000004575f7c23 */ /* 0x100fe20008010885 */
[----:B------:R-:W-:Y:S01]  /*a060*/  FFMA.FTZ R102, R83, UR4, -R133 ;  /* 0x0000000453667c23 */ /* 0x000fe20008010885 */
[----:B------:R-:W-:Y:S01]  /*a070*/  FADD.FTZ R107, R81, R108 ;  /* 0x0000006c516b7221 */ /* 0x000fe20000010000 */
[----:B------:R-:W-:Y:S01]  /*a080*/  FADD.FTZ R87, R109, R14 ;  /* 0x0000000e6d577221 */ /* 0x000fe20000010000 */
[----:B------:R-:W-:Y:S01]  /*a090*/  FMUL.FTZ R35, R35, R4 ;  /* 0x0000000423237220 */ /* 0x000fe20000410000 */
[----:B------:R-:W5:Y:S01]  /*a0a0*/  MUFU.EX2 R122, R122 ;  /* 0x0000007a007a7308 */ /* 0x000f620000000800 */
[----:B------:R-:W-:Y:S01]  /*a0b0*/  FADD.FTZ R107, R84, R107 ;  /* 0x0000006b546b7221 */ /* 0x000fe20000010000 */
[----:B------:R-:W-:Y:S01]  /*a0c0*/  FADD.FTZ R14, R112, R87 ;  /* 0x00000057700e7221 */ /* 0x000fe20000010000 */
[----:B----4-:R-:W-:Y:S01]  /*a0d0*/  FFMA.FTZ R103, R82, UR4, -R133 ;  /* 0x0000000452677c23 */ /* 0x010fe20008010885 */
[----:B---3--:R-:W-:Y:S01]  /*a0e0*/  F2FP.BF16.F32.PACK_AB R10, R111, R21 ;  /* 0x000000156f0a723e */ /* 0x008fe200000010ff */
[----:B------:R-:W-:Y:S01]  /*a0f0*/  FADD.FTZ R108, R96, R107 ;  /* 0x0000006b606c7221 */ /* 0x000fe20000010000 */
[----:B------:R-:W-:Y:S01]  /*a100*/  FADD.FTZ R87, R113, R14 ;  /* 0x0000000e71577221 */ /* 0x000fe20000010000 */
[----:B------:R-:W-:Y:S01]  /*a110*/  F2FP.BF16.F32.PACK_AB R8, R15, R93 ;  /* 0x0000005d0f08723e */ /* 0x000fe200000010ff */
[----:B------:R3:W-:Y:S01]  /*a120*/  MUFU.EX2 R86, R12 ;  /* 0x0000000c00567308 */ /* 0x0007e20000000800 */
[----:B------:R-:W-:Y:S01]  /*a130*/  FADD.FTZ R108, R97, R108 ;  /* 0x0000006c616c7221 */ /* 0x000fe20000010000 */
[----:B------:R-:W-:Y:S01]  /*a140*/  FADD.FTZ R14, R116, R87 ;  /* 0x00000057740e7221 */ /* 0x000fe20000010000 */
[----:B------:R-:W-:Y:S01]  /*a150*/  F2FP.BF16.F32.PACK_AB R11, R109, R80 ;  /* 0x000000506d0b723e */ /* 0x000fe200000010ff */
[----:B------:R-:W-:Y:S01]  /*a160*/  FFMA.FTZ R133, R138, UR4, -R133 ;  /* 0x000000048a857c23 */ /* 0x000fe20008010885 */
[----:B------:R-:W-:Y:S01]  /*a170*/  FADD.FTZ R117, R85, R108 ;  /* 0x0000006c55757221 */ /* 0x000fe20000010000 */
[----:B------:R-:W-:Y:S01]  /*a180*/  FADD.FTZ R107, R115, R14 ;  /* 0x0000000e736b7221 */ /* 0x000fe20000010000 */
[----:B------:R-:W-:Y:S01]  /*a190*/  F2FP.BF16.F32.PACK_AB R14, R96, R84 ;  /* 0x00000054600e723e */ /* 0x000fe200000010ff */
[----:B------:R-:W-:Y:S01]  /*a1a0*/  MUFU.EX2 R101, R101 ;  /* 0x0000006500657308 */ /* 0x000fe20000000800 */
[----:B------:R-:W-:Y:S01]  /*a1b0*/  FADD.FTZ R117, R94, R117 ;  /* 0x000000755e757221 */ /* 0x000fe20000010000 */
[----:B------:R-:W-:Y:S01]  /*a1c0*/  FADD.FTZ R107, R20, R107 ;  /* 0x0000006b146b7221 */ /* 0x000fe20000010000 */
[----:B---3--:R-:W-:Y:S01]  /*a1d0*/  F2FP.BF16.F32.PACK_AB R12, R81, R114 ;  /* 0x00000072510c723e */ /* 0x008fe200000010ff */
[----:B------:R-:W-:Y:S01]  /*a1e0*/  FMUL.FTZ R38, R38, R4 ;  /* 0x0000000426267220 */ /* 0x000fe20000410000 */
[----:B------:R-:W-:Y:S01]  /*a1f0*/  FADD.FTZ R88, R72, R117 ;  /* 0x0000007548587221 */ /* 0x000fe20000010000 */
[----:B------:R-:W-:Y:S01]  /*a200*/  FADD.FTZ R108, R104, R107 ;  /* 0x0000006b686c7221 */ /* 0x000fe20000010000 */
[----:B------:R-:W-:Y:S01]  /*a210*/  F2FP.BF16.F32.PACK_AB R9, R100, R13 ;  /* 0x0000000d6409723e */ /* 0x000fe200000010ff */
[----:B------:R-:W3:Y:S01]  /*a220*/  MUFU.EX2 R123, R123 ;  /* 0x0000007b007b7308 */ /* 0x000ee20000000800 */
[----:B------:R-:W-:Y:S01]  /*a230*/  FADD.FTZ R21, R73, R88 ;  /* 0x0000005849157221 */ /* 0x000fe20000010000 */
[----:B------:R-:W-:Y:S01]  /*a240*/  FADD.FTZ R108, R105, R108 ;  /* 0x0000006c696c7221 */ /* 0x000fe20000010000 */
[----:B------:R-:W-:Y:S01]  /*a250*/  F2FP.BF16.F32.PACK_AB R94, R72, R94 ;  /* 0x0000005e485e723e */ /* 0x000fe200000010ff */
[----:B------:R4:W-:Y:S01]  /*a260*/  STSM.16.M88.4 [R2+0x27300], R8 ;  /* 0x0273000802007844 */ /* 0x0009e20000000200 */
[----:B------:R-:W-:Y:S01]  /*a270*/  FADD.FTZ R89, R98, R21 ;  /* 0x0000001562597221 */ /* 0x000fe20000010000 */
[----:B------:R-:W-:Y:S01]  /*a280*/  FADD.FTZ R15, R3, R108 ;  /* 0x0000006c030f7221 */ /* 0x000fe20000010000 */
[----:B------:R-:W-:Y:S01]  /*a290*/  F2FP.BF16.F32.PACK_AB R13, R113, R112 ;  /* 0x00000070710d723e */ /* 0x000fe200000010ff */
[----:B------:R-:W1:Y:S01]  /*a2a0*/  MUFU.EX2 R82, R118 ;  /* 0x0000007600527308 */ /* 0x000e620000000800 */
[----:B------:R-:W-:Y:S01]  /*a2b0*/  FADD.FTZ R80, R76, R89 ;  /* 0x000000594c507221 */ /* 0x000fe20000010000 */
[----:B------:R-:W-:Y:S01]  /*a2c0*/  FADD.FTZ R81, R106, R15 ;  /* 0x0000000f6a517221 */ /* 0x000fe20000010000 */
[----:B------:R-:W-:Y:S01]  /*a2d0*/  F2FP.BF16.F32.PACK_AB R15, R115, R116 ;  /* 0x00000074730f723e */ /* 0x000fe200000010ff */
[----:B------:R-:W-:Y:S01]  /*a2e0*/  FMUL.FTZ R39, R39, R4 ;  /* 0x0000000427277220 */ /* 0x000fe20000410000 */
[----:B------:R-:W-:Y:S01]  /*a2f0*/  FADD.FTZ R88, R79, R80 ;  /* 0x000000504f587221 */ /* 0x000fe20000010000 */
[----:B0-----:R-:W-:Y:S01]  /*a300*/  FADD.FTZ R84, R0, R81 ;  /* 0x0000005100547221 */ /* 0x001fe20000010000 */
[----:B------:R-:W-:Y:S01]  /*a310*/  F2FP.BF16.F32.PACK_AB R93, R104, R20 ;  /* 0x00000014685d723e */ /* 0x000fe200000010ff */
[----:B------:R-:W0:Y:S01]  /*a320*/  MUFU.EX2 R127, R127 ;  /* 0x0000007f007f7308 */ /* 0x000e220000000800 */
[----:B--2---:R-:W-:Y:S01]  /*a330*/  FADD.FTZ R81, R121, R88 ;  /* 0x0000005879517221 */ /* 0x004fe20000010000 */
[----:B------:R-:W-:Y:S01]  /*a340*/  FADD.FTZ R84, R99, R84 ;  /* 0x0000005463547221 */ /* 0x000fe20000010000 */
[----:B------:R1:W-:Y:S01]  /*a350*/  STSM.16.M88.4 [R2+0x28b00], R12 ;  /* 0x028b000c02007844 */ /* 0x0003e20000000200 */
[----:B----4-:R-:W-:Y:S01]  /*a360*/  F2FP.BF16.F32.PACK_AB R8, R98, R73 ;  /* 0x000000496208723e */ /* 0x010fe200000010ff */
[----:B-----5:R-:W-:Y:S01]  /*a370*/  FADD.FTZ R72, R122, R81 ;  /* 0x000000517a487221 */ /* 0x020fe20000010000 */
[----:B------:R-:W-:Y:S01]  /*a380*/  FADD.FTZ R84, R7, R84 ;  /* 0x0000005407547221 */ /* 0x000fe20000010000 */
[----:B------:R-:W-:Y:S01]  /*a390*/  F2FP.BF16.F32.PACK_AB R10, R79, R76 ;  /* 0x0000004c4f0a723e */ /* 0x000fe200000010ff */
[----:B------:R-:W2:Y:S01]  /*a3a0*/  MUFU.EX2 R83, R119 ;  /* 0x0000007700537308 */ /* 0x000ea20000000800 */
[----:B---3--:R-:W-:Y:S01]  /*a3b0*/  FADD.FTZ R72, R123, R72 ;  /* 0x000000487b487221 */ /* 0x008fe20000010000 */
[----:B------:R-:W-:Y:S01]  /*a3c0*/  FADD.FTZ R9, R101, R84 ;  /* 0x0000005465097221 */ /* 0x000fe20000010000 */
[----:B------:R-:W-:Y:S01]  /*a3d0*/  F2FP.BF16.F32.PACK_AB R11, R7, R99 ;  /* 0x00000063070b723e */ /* 0x000fe200000010ff */
[-C--:B------:R-:W-:Y:S01]  /*a3e0*/  FMUL.FTZ R42, R42, R4.reuse ;  /* 0x000000042a2a7220 */ /* 0x080fe20000410000 */
[-C--:B------:R-:W-:Y:S01]  /*a3f0*/  FMUL.FTZ R43, R43, R4.reuse ;  /* 0x000000042b2b7220 */ /* 0x080fe20000410000 */
[-C--:B------:R-:W-:Y:S01]  /*a400*/  FMUL.FTZ R46, R46, R4.reuse ;  /* 0x000000042e2e7220 */ /* 0x080fe20000410000 */
[-C--:B------:R-:W-:Y:S01]  /*a410*/  FMUL.FTZ R47, R47, R4.reuse ;  /* 0x000000042f2f7220 */ /* 0x080fe20000410000 */
[----:B------:R-:W3:Y:S01]  /*a420*/  MUFU.EX2 R124, R124 ;  /* 0x0000007c007c7308 */ /* 0x000ee20000000800 */
[-C--:B------:R-:W-:Y:S01]  /*a430*/  FMUL.FTZ R50, R50, R4.reuse ;  /* 0x0000000432327220 */ /* 0x080fe20000410000 */
[-C--:B------:R-:W-:Y:S01]  /*a440*/  FMUL.FTZ R51, R51, R4.reuse ;  /* 0x0000000433337220 */ /* 0x080fe20000410000 */
[----:B-1----:R-:W-:Y:S01]  /*a450*/  FADD.FTZ R12, R82, R9 ;  /* 0x00000009520c7221 */ /* 0x002fe20000010000 */
[----:B0-----:R-:W-:Y:S01]  /*a460*/  FADD.FTZ R9, R127, R72 ;  /* 0x000000487f097221 */ /* 0x001fe20000010000 */
[-C--:B------:R-:W-:Y:S01]  /*a470*/  FMUL.FTZ R54, R54, R4.reuse ;  /* 0x0000000436367220 */ /* 0x080fe20000410000 */
[-C--:B------:R-:W-:Y:S01]  /*a480*/  FMUL.FTZ R55, R55, R4.reuse ;  /* 0x0000000437377220 */ /* 0x080fe20000410000 */
[-C--:B------:R-:W-:Y:S01]  /*a490*/  FMUL.FTZ R58, R58, R4.reuse ;  /* 0x000000043a3a7220 */ /* 0x080fe20000410000 */
[----:B------:R-:W0:Y:S01]  /*a4a0*/  MUFU.EX2 R87, R103 ;  /* 0x0000006700577308 */ /* 0x000e220000000800 */
[-C--:B------:R-:W-:Y:S01]  /*a4b0*/  FMUL.FTZ R59, R59, R4.reuse ;  /* 0x000000043b3b7220 */ /* 0x080fe20000410000 */
[-C--:B------:R-:W-:Y:S01]  /*a4c0*/  FMUL.FTZ R62, R62, R4.reuse ;  /* 0x000000043e3e7220 */ /* 0x080fe20000410000 */
[-C--:B------:R-:W-:Y:S01]  /*a4d0*/  FMUL.FTZ R63, R63, R4.reuse ;  /* 0x000000043f3f7220 */ /* 0x080fe20000410000 */
[-C--:B------:R-:W-:Y:S01]  /*a4e0*/  FMUL.FTZ R66, R66, R4.reuse ;  /* 0x0000000442427220 */ /* 0x080fe20000410000 */
[-C--:B------:R-:W-:Y:S01]  /*a4f0*/  FMUL.FTZ R67, R67, R4.reuse ;  /* 0x0000000443437220 */ /* 0x080fe20000410000 */
[-C--:B------:R-:W-:Y:S01]  /*a500*/  FMUL.FTZ R70, R70, R4.reuse ;  /* 0x0000000446467220 */ /* 0x080fe20000410000 */
[----:B------:R-:W-:Y:S01]  /*a510*/  FMUL.FTZ R71, R71, R4 ;  /* 0x0000000447477220 */ /* 0x000fe20000410000 */
[----:B------:R-:W1:Y:S01]  /*a520*/  MUFU.EX2 R102, R102 ;  /* 0x0000006600667308 */ /* 0x000e620000000800 */
[-C--:B------:R-:W-:Y:S01]  /*a530*/  FMUL.FTZ R24, R24, R78.reuse ;  /* 0x0000004e18187220 */ /* 0x080fe20000410000 */
[-C--:B------:R-:W-:Y:S01]  /*a540*/  FMUL.FTZ R25, R25, R78.reuse ;  /* 0x0000004e19197220 */ /* 0x080fe20000410000 */
[-C--:B------:R-:W-:Y:S01]  /*a550*/  FMUL.FTZ R28, R28, R78.reuse ;  /* 0x0000004e1c1c7220 */ /* 0x080fe20000410000 */
[-C--:B------:R-:W-:Y:S01]  /*a560*/  FMUL.FTZ R29, R29, R78.reuse ;  /* 0x0000004e1d1d7220 */ /* 0x080fe20000410000 */
[-C--:B------:R-:W-:Y:S01]  /*a570*/  FMUL.FTZ R32, R32, R78.reuse ;  /* 0x0000004e20207220 */ /* 0x080fe20000410000 */
[-C--:B------:R-:W-:Y:S01]  /*a580*/  FMUL.FTZ R33, R33, R78.reuse ;  /* 0x0000004e21217220 */ /* 0x080fe20000410000 */
[-C--:B------:R-:W-:Y:S01]  /*a590*/  FMUL.FTZ R36, R36, R78.reuse ;  /* 0x0000004e24247220 */ /* 0x080fe20000410000 */
[----:B------:R4:W-:Y:S01]  /*a5a0*/  MUFU.EX2 R80, R95 ;  /* 0x0000005f00507308 */ /* 0x0009e20000000800 */
[-C--:B------:R-:W-:Y:S01]  /*a5b0*/  FMUL.FTZ R37, R37, R78.reuse ;  /* 0x0000004e25257220 */ /* 0x080fe20000410000 */
[-C--:B------:R-:W-:Y:S01]  /*a5c0*/  FMUL.FTZ R40, R40, R78.reuse ;  /* 0x0000004e28287220 */ /* 0x080fe20000410000 */
[-C--:B------:R-:W-:Y:S01]  /*a5d0*/  FMUL.FTZ R41, R41, R78.reuse ;  /* 0x0000004e29297220 */ /* 0x080fe20000410000 */
[-C--:B------:R-:W-:Y:S01]  /*a5e0*/  FMUL.FTZ R44, R44, R78.reuse ;  /* 0x0000004e2c2c7220 */ /* 0x080fe20000410000 */
[-C--:B------:R-:W-:Y:S01]  /*a5f0*/  FMUL.FTZ R45, R45, R78.reuse ;  /* 0x0000004e2d2d7220 */ /* 0x080fe20000410000 */
[-C--:B------:R-:W-:Y:S01]  /*a600*/  FMUL.FTZ R48, R48, R78.reuse ;  /* 0x0000004e30307220 */ /* 0x080fe20000410000 */
[----:B------:R-:W-:Y:S01]  /*a610*/  FMUL.FTZ R49, R49, R78 ;  /* 0x0000004e31317220 */ /* 0x000fe20000410000 */
[----:B------:R5:W1:Y:S01]  /*a620*/  MUFU.EX2 R21, R92 ;  /* 0x0000005c00157308 */ /* 0x000a620000000800 */
[----:B----4-:R-:W-:Y:S01]  /*a630*/  F2FP.BF16.F32.PACK_AB R95, R3, R105 ;  /* 0x00000069035f723e */ /* 0x010fe200000010ff */
[----:B--2---:R-:W-:Y:S01]  /*a640*/  FADD.FTZ R3, R83, R12 ;  /* 0x0000000c53037221 */ /* 0x004fe20000010000 */
[----:B---3--:R-:W-:Y:S01]  /*a650*/  FADD.FTZ R12, R124, R9 ;  /* 0x000000097c0c7221 */ /* 0x008fe20000010000 */
[----:B------:R-:W-:Y:S01]  /*a660*/  F2FP.BF16.F32.PACK_AB R9, R0, R106 ;  /* 0x0000006a0009723e */ /* 0x000fe200000010ff */
[-C--:B------:R-:W-:Y:S01]  /*a670*/  FMUL.FTZ R52, R52, R78.reuse ;  /* 0x0000004e34347220 */ /* 0x080fe20000410000 */
[----:B------:R-:W-:Y:S01]  /*a680*/  FADD.FTZ R0, R86, R3 ;  /* 0x0000000356007221 */ /* 0x000fe20000010000 */
[-C--:B------:R-:W-:Y:S01]  /*a690*/  FMUL.FTZ R53, R53, R78.reuse ;  /* 0x0000004e35357220 */ /* 0x080fe20000410000 */
[----:B------:R-:W2:Y:S01]  /*a6a0*/  MUFU.EX2 R125, R125 ;  /* 0x0000007d007d7308 */ /* 0x000ea20000000800 */
[----:B-----5:R-:W-:Y:S01]  /*a6b0*/  F2FP.BF16.F32.PACK_AB R92, R85, R97 ;  /* 0x00000061555c723e */ /* 0x020fe200000010ff */
[----:B0-----:R-:W-:Y:S01]  /*a6c0*/  FADD.FTZ R3, R87, R0 ;  /* 0x0000000057037221 */ /* 0x001fe20000010000 */
[-C--:B------:R-:W-:Y:S01]  /*a6d0*/  FMUL.FTZ R56, R56, R78.reuse ;  /* 0x0000004e38387220 */ /* 0x080fe20000410000 */
[-C--:B------:R-:W-:Y:S01]  /*a6e0*/  FMUL.FTZ R57, R57, R78.reuse ;  /* 0x0000004e39397220 */ /* 0x080fe20000410000 */
[-C--:B------:R-:W-:Y:S01]  /*a6f0*/  FMUL.FTZ R60, R60, R78.reuse ;  /* 0x0000004e3c3c7220 */ /* 0x080fe20000410000 */
[----:B-1----:R-:W-:Y:S01]  /*a700*/  FADD.FTZ R0, R102, R3 ;  /* 0x0000000366007221 */ /* 0x002fe20000010000 */
[----:B------:R-:W-:Y:S01]  /*a710*/  STSM.16.M88.4 [R2+0x2a300], R92 ;  /* 0x02a3005c02007844 */ /* 0x000fe20000000200 */
[----:B------:R-:W0:Y:S01]  /*a720*/  MUFU.EX2 R77, R77 ;  /* 0x0000004d004d7308 */ /* 0x000e220000000800 */
[-C--:B------:R-:W-:Y:S01]  /*a730*/  FMUL.FTZ R61, R61, R78.reuse ;  /* 0x0000004e3d3d7220 */ /* 0x080fe20000410000 */
[----:B------:R-:W-:Y:S01]  /*a740*/  FADD.FTZ R3, R21, R0 ;  /* 0x0000000015037221 */ /* 0x000fe20000010000 */
[----:B------:R1:W-:Y:S01]  /*a750*/  STSM.16.M88.4 [R2+0x2bb00], R8 ;  /* 0x02bb000802007844 */ /* 0x0003e20000000200 */
[-C--:B------:R-:W-:Y:S01]  /*a760*/  FMUL.FTZ R64, R64, R78.reuse ;  /* 0x0000004e40407220 */ /* 0x080fe20000410000 */
[-C--:B------:R-:W-:Y:S01]  /*a770*/  FMUL.FTZ R65, R65, R78.reuse ;  /* 0x0000004e41417220 */ /* 0x080fe20000410000 */
[----:B------:R-:W-:Y:S01]  /*a780*/  FADD.FTZ R3, R80, R3 ;  /* 0x0000000350037221 */ /* 0x000fe20000010000 */
[----:B------:R-:W-:Y:S01]  /*a790*/  FMUL.FTZ R68, R68, R78 ;  /* 0x0000004e44447220 */ /* 0x000fe20000410000 */
[----:B------:R-:W3:Y:S01]  /*a7a0*/  MUFU.EX2 R134, R134 ;  /* 0x0000008600867308 */ /* 0x000ee20000000800 */
[C---:B--2---:R-:W-:Y:S01]  /*a7b0*/  FADD.FTZ R12, R125.reuse, R12 ;  /* 0x0000000c7d0c7221 */ /* 0x044fe20000010000 */
[----:B------:R-:W-:Y:S01]  /*a7c0*/  F2FP.BF16.F32.PACK_AB R124, R125, R124 ;  /* 0x0000007c7d7c723e */ /* 0x000fe200000010ff */
[----:B------:R-:W-:Y:S01]  /*a7d0*/  FMUL.FTZ R69, R69, R78 ;  /* 0x0000004e45457220 */ /* 0x000fe20000410000 */
[----:B------:R-:W-:-:S02]  /*a7e0*/  F2FP.BF16.F32.PACK_AB R125, R102, R87 ;  /* 0x00000057667d723e */ /* 0x000fc400000010ff */
[----:B------:R-:W-:Y:S02]  /*a7f0*/  MOV R4, R130 ;  /* 0x0000008200047202 */ /* 0x000fe40000000f00 */
[----:B------:R-:W2:Y:S01]  /*a800*/  MUFU.EX2 R126, R126 ;  /* 0x0000007e007e7308 */ /* 0x000ea20000000800 */
[----:B0-----:R-:W-:Y:S01]  /*a810*/  FADD.FTZ R7, R77, R12 ;  /* 0x0000000c4d077221 */ /* 0x001fe20000010000 */
[----:B-1----:R-:W-:Y:S02]  /*a820*/  F2FP.BF16.F32.PACK_AB R8, R122, R121 ;  /* 0x000000797a08723e */ /* 0x002fe400000010ff */
[----:B------:R-:W-:Y:S02]  /*a830*/  F2FP.BF16.F32.PACK_AB R10, R127, R123 ;  /* 0x0000007b7f0a723e */ /* 0x000fe400000010ff */
[----:B------:R-:W-:Y:S02]  /*a840*/  F2FP.BF16.F32.PACK_AB R9, R82, R101 ;  /* 0x000000655209723e */ /* 0x000fe400000010ff */
[----:B------:R-:W0:Y:S01]  /*a850*/  MUFU.EX2 R13, R75 ;  /* 0x0000004b000d7308 */ /* 0x000e220000000800 */
[----:B---3--:R-:W-:Y:S01]  /*a860*/  FADD.FTZ R3, R134, R3 ;  /* 0x0000000386037221 */ /* 0x008fe20000010000 */
[----:B------:R-:W-:-:S02]  /*a870*/  F2FP.BF16.F32.PACK_AB R11, R86, R83 ;  /* 0x00000053560b723e */ /* 0x000fc400000010ff */
[----:B------:R-:W-:-:S03]  /*a880*/  F2FP.BF16.F32.PACK_AB R127, R80, R21 ;  /* 0x00000015507f723e */ /* 0x000fc600000010ff */
[----:B------:R1:W-:Y:S01]  /*a890*/  STSM.16.M88.4 [R2+0x2d300], R8 ;  /* 0x02d3000802007844 */ /* 0x0003e20000000200 */
[----:B------:R-:W3:Y:S01]  /*a8a0*/  MUFU.EX2 R128, R128 ;  /* 0x0000008000807308 */ /* 0x000ee20000000800 */
[C---:B--2---:R-:W-:Y:S01]  /*a8b0*/  FADD.FTZ R7, R126.reuse, R7 ;  /* 0x000000077e077221 */ /* 0x044fe20000010000 */
[----:B------:R-:W-:-:S05]  /*a8c0*/  F2FP.BF16.F32.PACK_AB R126, R126, R77 ;  /* 0x0000004d7e7e723e */ /* 0x000fca00000010ff */
[----:B------:R1:W-:Y:S01]  /*a8d0*/  STSM.16.M88.4 [R2+0x2eb00], R124 ;  /* 0x02eb007c02007844 */ /* 0x0003e20000000200 */
[----:B------:R-:W2:Y:S01]  /*a8e0*/  MUFU.EX2 R129, R129 ;  /* 0x0000008100817308 */ /* 0x000ea20000000800 */
[C---:B0-----:R-:W-:Y:S01]  /*a8f0*/  FADD.FTZ R3, R13.reuse, R3 ;  /* 0x000000030d037221 */ /* 0x041fe20000010000 */
[----:B------:R-:W-:-:S06]  /*a900*/  F2FP.BF16.F32.PACK_AB R13, R13, R134 ;  /* 0x000000860d0d723e */ /* 0x000fcc00000010ff */
[----:B------:R-:W0:Y:S01]  /*a910*/  MUFU.EX2 R131, R131 ;  /* 0x0000008300837308 */ /* 0x000e220000000800 */
[----:B---3--:R-:W-:-:S07]  /*a920*/  FADD.FTZ R0, R128, R7 ;  /* 0x0000000780007221 */ /* 0x008fce0000010000 */
[----:B------:R-:W3:Y:S01]  /*a930*/  MUFU.EX2 R20, R135 ;  /* 0x0000008700147308 */ /* 0x000ee20000000800 */
[C---:B--2---:R-:W-:Y:S01]  /*a940*/  F2FP.BF16.F32.PACK_AB R12, R129.reuse, R128 ;  /* 0x00000080810c723e */ /* 0x044fe200000010ff */
[----:B------:R-:W-:-:S06]  /*a950*/  FADD.FTZ R0, R129, R0 ;  /* 0x0000000081007221 */ /* 0x000fcc0000010000 */
[----:B------:R-:W2:Y:S01]  /*a960*/  MUFU.EX2 R133, R133 ;  /* 0x0000008500857308 */ /* 0x000ea20000000800 */
[----:B0-----:R-:W-:Y:S01]  /*a970*/  F2FP.BF16.F32.PACK_AB R14, R6, R131 ;  /* 0x00000083060e723e */ /* 0x001fe200000010ff */
[----:B------:R-:W-:Y:S01]  /*a980*/  FADD.FTZ R131, R131, R0 ;  /* 0x0000000083837221 */ /* 0x000fe20000010000 */
[----:B---3--:R-:W-:-:S03]  /*a990*/  FADD.FTZ R0, R20, R3 ;  /* 0x0000000314007221 */ /* 0x008fc60000010000 */
[----:B------:R-:W-:Y:S01]  /*a9a0*/  FADD.FTZ R3, R6, R131 ;  /* 0x0000008306037221 */ /* 0x000fe20000010000 */
[----:B------:R-:W-:Y:S01]  /*a9b0*/  IMAD.MOV.U32 R6, RZ, RZ, R74 ;  /* 0x000000ffff067224 */ /* 0x000fe200078e004a */
[C---:B--2---:R-:W-:Y:S01]  /*a9c0*/  F2FP.BF16.F32.PACK_AB R15, R133.reuse, R20 ;  /* 0x00000014850f723e */ /* 0x044fe200000010ff */
[----:B------:R-:W-:-:S04]  /*a9d0*/  FADD.FTZ R0, R133, R0 ;  /* 0x0000000085007221 */ /* 0x000fc80000010000 */
        /* <DEDUP_REMOVED lines=9> */
[----:B------:R-:W-:-:S05]  /*aa70*/  UMOV UR38, UR10 ;  /* 0x0000000a00267c82 */ /* 0x000fca0008000000 */
.L_x_9926:
[----:B------:R-:W-:-:S13]  /*aa80*/  ISETP.LE.AND P2, PT, RZ, UR38, PT ;  /* 0x00000026ff007c0c */ /* 0x000fda000bf43270 */
[----:B------:R-:W-:Y:S05]  /*aa90*/  @!P2 BRA `(.L_x_9936) ;  /* 0x000000400020a947 */ /* 0x000fea0003800000 */
[----:B------:R-:W-:Y:S01]  /*aaa0*/  IMAD.MOV.U32 R5, RZ, RZ, R130 ;  /* 0x000000ffff057224 */ /* 0x000fe200078e0082 */
[----:B------:R-:W-:Y:S01]  /*aab0*/  UMOV UR39, UR60 ;  /* 0x0000003c00277c82 */ /* 0x000fe20008000000 */
[----:B------:R-:W-:Y:S01]  /*aac0*/  IMAD.MOV.U32 R4, RZ, RZ, R74 ;  /* 0x000000ffff047224 */ /* 0x000fe200078e004a */
[----:B------:R-:W-:Y:S01]  /*aad0*/  UMOV UR7, UR36 ;  /* 0x0000002400077c82 */ /* 0x000fe20008000000 */
[----:B------:R-:W-:-:S05]  /*aae0*/  ULDC UR5, c[0x0][0x9d8] ;  /* 0x0002760000057ab9 */ /* 0x000fca0000000800 */
.L_x_9945:
[----:B------:R-:W-:Y:S01]  /*aaf0*/  R2UR UR4, R16 ;  /* 0x00000000100472ca */ /* 0x000fe200000e0000 */
[----:B------:R-:W-:-:S04]  /*ab00*/  UIADD3 UR36, UR7, 0x1, URZ ;  /* 0x0000000107247890 */ /* 0x000fc8000fffe03f */
[----:B------:R-:W-:-:S04]  /*ab10*/  UISETP.NE.AND UP0, UPT, UR36, 0x2, UPT ;  /* 0x000000022400788c */ /* 0x000fc8000bf05270 */
[----:B------:R-:W-:Y:S02]  /*ab20*/  USEL UR60, URZ, 0x1, UP0 ;  /* 0x000000013f3c7887 */ /* 0x000fe40008000000 */
[----:B------:R-:W-:Y:S02]  /*ab30*/  USEL UR36, UR36, URZ, UP0 ;  /* 0x0000003f24247287 */ /* 0x000fe40008000000 */
[----:B------:R-:W-:Y:S01]  /*ab40*/  ISETP.NE.AND P3, PT, RZ, UR4, PT ;  /* 0x00000004ff007c0c */ /* 0x000fe2000bf65270 */
[----:B------:R-:W-:-:S12]  /*ab50*/  ULOP3.LUT UR60, UR39, UR60, URZ, 0x3c, !UPT ;  /* 0x0000003c273c7292 */ /* 0x000fd8000f8e3c3f */
[----:B0-----:R-:W-:Y:S05]  /*ab60*/  @P3 BRA `(.L_x_9937) ;  /* 0x00000000002c3947 */ /* 0x001fea0003800000 */
[----:B------:R-:W-:Y:S05]  /*ab70*/  @!P0 BRA `(.L_x_9938) ;  /* 0x0000000000048947 */ /* 0x000fea0003800000 */
[----:B------:R-:W-:Y:S01]  /*ab80*/  BPT.TRAP 0x1 ;  /* 0x000000040000795c */ /* 0x000fe20000300000 */
.L_x_9938:
[----:B------:R-:W-:Y:S01]  /*ab90*/  ULEA UR4, UR36, UR37, 0x3 ;  /* 0x0000002524047291 */ /* 0x000fe2000f8e183f */
[----:B------:R-:W-:-:S05]  /*aba0*/  IMAD.U32 R6, RZ, RZ, UR60 ;  /* 0x0000003cff067e24 */ /* 0x000fca000f8e00ff */
[----:B------:R-:W-:-:S04]  /*abb0*/  SHF.L.U32 R6, R6, 0x1f, RZ ;  /* 0x0000001f06067819 */ /* 0x000fc800000006ff */
[----:B------:R0:W2:Y:S01]  /*abc0*/  SYNCS.PHASECHK.TRANS64.TRYWAIT P2, [UR4+0x31c30], R6 ;  /* 0x031c3006ff0075a7 */ /* 0x0000a20008040144 */
[----:B------:R-:W-:Y:S05]  /*abd0*/  @!P0 BRA `(.L_x_9939) ;  /* 0x0000000000048947 */ /* 0x000fea0003800000 */
[----:B------:R-:W-:Y:S01]  /*abe0*/  BPT.TRAP 0x1 ;  /* 0x000000040000795c */ /* 0x000fe20000300000 */
.L_x_9939:
[----:B--2---:R-:W-:Y:S05]  /*abf0*/  @P2 BRA `(.L_x_9937) ;  /* 0x0000000000082947 */ /* 0x004fea0003800000 */
[----:B------:R-:W2:Y:S02]  /*ac00*/  SYNCS.PHASECHK.TRANS64.TRYWAIT P2, [UR4+0x31c30], R6 ;  /* 0x031c3006ff0075a7 */ /* 0x000ea40008040144 */
[----:B--2---:R-:W-:Y:S05]  /*ac10*/  @!P2 BRA `(.L_x_9940) ;  /* 0x000000b00084a947 */ /* 0x004fea0003800000 */
.L_x_9937:
[----:B--2---:R-:W2:Y:S01]  /*ac20*/  S2R R7, SR_TID.X ;  /* 0x0000000000077919 */ /* 0x004ea20000002100 */
        /* <DEDUP_REMOVED lines=24> */
[----:B--2---:R-:W-:Y:S01]  /*adb0*/  SHF.R.U32.HI R7, RZ, 0x7, R7 ;  /* 0x00000007ff077819 */ /* 0x004fe20000011607 */
        /* <DEDUP_REMOVED lines=330> */
.L_x_9942:
[----:B------:R-:W-:Y:S01]  /*c260*/  ULEA UR4, UR7, UR37, 0x3 ;  /* 0x0000002507047291 */ /* 0x000fe2000f8e183f */
[----:B------:R-:W-:-:S05]  /*c270*/  IMAD.U32 R6, RZ, RZ, UR39 ;  /* 0x00000027ff067e24 */ /* 0x000fca000f8e00ff */
[----:B------:R-:W-:-:S04]  /*c280*/  SHF.L.U32 R6, R6, 0x1f, RZ ;  /* 0x0000001f06067819 */ /* 0x000fc800000006ff */
[----:B------:R0:W1:Y:S01]  /*c290*/  SYNCS.PHASECHK.TRANS64.TRYWAIT P2, [UR4+0x31c50], R6 ;  /* 0x031c5006ff0075a7 */ /* 0x0000620008040144 */
[----:B------:R-:W-:Y:S05]  /*c2a0*/  @!P0 BRA `(.L_x_9943) ;  /* 0x0000000000048947 */ /* 0x000fea0003800000 */
[----:B------:R-:W-:Y:S01]  /*c2b0*/  BPT.TRAP 0x1 ;  /* 0x000000040000795c */ /* 0x000fe20000300000 */
.L_x_9943:
[----:B-1----:R-:W-:Y:S05]  /*c2c0*/  @P2 BRA `(.L_x_9941) ;  /* 0x0000000000082947 */ /* 0x002fea0003800000 */
[----:B------:R-:W1:Y:S02]  /*c2d0*/  SYNCS.PHASECHK.TRANS64.TRYWAIT P2, [UR4+0x31c50], R6 ;  /* 0x031c5006ff0075a7 */ /* 0x000e640008040144 */
[----:B-1----:R-:W-:Y:S05]  /*c2e0*/  @!P2 BRA `(.L_x_9944) ;  /* 0x0000009800e8a947 */ /* 0x002fea0003800000 */
.L_x_9941:
        /* <DEDUP_REMOVED lines=88> */
[----:B------:R-:W-:Y:S01]  /*c870*/  ULDC UR14, c[0x0][0x988] ;  /* 0x00026200000e7ab9 */ /* 0x000fe20000000800 */
[----:B------:R-:W-:Y:S01]  /*c880*/  FMUL.FTZ R20, R134, UR5 ;  /* 0x0000000586147c20 */ /* 0x000fe20008410000 */
[----:B------:R-:W-:Y:S01]  /*c890*/  UMOV UR4, UR14 ;  /* 0x0000000e00047c82 */ /* 0x000fe20008000000 */
        /* <DEDUP_REMOVED lines=14> */
[----:B------:R-:W0:Y:S01]  /*c980*/  S2R R138, SR_TID.X ;  /* 0x00000000008a7919 */ /* 0x000e220000002100 */
[----:B------:R-:W-:Y:S01]  /*c990*/  UMOV UR39, UR60 ;  /* 0x0000003c00277c82 */ /* 0x000fe20008000000 */
        /* <DEDUP_REMOVED lines=11> */
[----:B------:R-:W-:Y:S01]  /*ca50*/  UIADD3 UR32, UR10, 0x300, URZ ;  /* 0x000003000a207890 */ /* 0x000fe2000fffe03f */
[----:B0-----:R-:W-:Y:S01]  /*ca60*/  SHF.R.U32.HI R145, RZ, 0x7, R138 ;  /* 0x00000007ff917819 */ /* 0x001fe2000001168a */
[----:B------:R-:W-:-:S03]  /*ca70*/  UIADD3 UR34, UR11, 0x80, URZ ;  /* 0x000000800b227890 */ /* 0x000fc6000fffe03f */
[----:B------:R-:W0:Y:S01]  /*ca80*/  MUFU.TANH R104, R104 ;  /* 0x0000006800687308 */ /* 0x000e220000002400 */
[----:B------:R-:W-:Y:S01]  /*ca90*/  UMOV UR33, 0xc0000010 ;  /* 0xc000001000217882 */ /* 0x000fe20000000000 */
[----:B------:R-:W-:Y:S01]  /*caa0*/  UMOV UR35, 0x80000020 ;  /* 0x8000002000237882 */ /* 0x000fe20000000000 */
[----:B--2---:R-:W-:Y:S02]  /*cab0*/  FMNMX.FTZ R130, R115, R130, !PT ;  /* 0x0000008273827209 */ /* 0x004fe40007810000 */
[----:B------:R-:W-:-:S03]  /*cac0*/  ISETP.GE.U32.AND P2, PT, R138, 0x180, PT ;  /* 0x000001808a00780c */ /* 0x000fc60003f46070 */
        /* <DEDUP_REMOVED lines=24> */
[----:B------:R-:W-:Y:S02]  /*cc50*/  WARPGROUP.DEPBAR.LE gsb0, 0x0 ;  /* 0x00008000000079c5 */ /* 0x000fe40000010000 */
[----:B------:R-:W-:Y:S01]  /*cc60*/  WARPGROUP.ARRIVE ;  /* 0x00000000000079c5 */ /* 0x000fe20000000000 */
[----:B------:R-:W-:Y:S01]  /*cc70*/  FMUL.FTZ R103, R76, UR5 ;  /* 0x000000054c677c20 */ /* 0x000fe20008410000 */
[----:B------:R-:W-:Y:S02]  /*cc80*/  FMUL.FTZ R76, R77, UR5 ;  /* 0x000000054d4c7c20 */ /* 0x000fe40008410000 */
[----:B------:R-:W1:Y:S01]  /*cc90*/  MUFU.TANH R81, R81 ;  /* 0x0000005100517308 */ /* 0x000e620000002400 */
[----:B--2---:R-:W-:Y:S01]  /*cca0*/  FMNMX.FTZ R131, R93, R130, !PT ;  /* 0x000000825d837209 */ /* 0x004fe20007810000 */
[----:B------:R-:W-:Y:S01]  /*ccb0*/  HGMMA.64x96x16.F32.BF16 R24, gdesc[UR32].tnspB, R24, gsb0 ;  /* 0x41600000201879f0 */ /* 0x000fe20008001818 */
[----:B------:R-:W-:-:S02]  /*ccc0*/  UIADD3 UR32, UR10, 0x480, URZ ;  /* 0x000004800a207890 */ /* 0x000fc4000fffe03f */
[----:B------:R-:W-:Y:S01]  /*ccd0*/  UIADD3 UR34, UR11, 0xc0, URZ ;  /* 0x000000c00b227890 */ /* 0x000fe2000fffe03f */
[----:B------:R-:W-:Y:S01]  /*cce0*/  UMOV UR33, 0xc0000010 ;  /* 0xc000001000217882 */ /* 0x000fe20000000000 */
[----:B------:R-:W-:Y:S01]  /*ccf0*/  UMOV UR35, 0x80000020 ;  /* 0x8000002000237882 */ /* 0x000fe20000000000 */
[----:B------:R-:W2:Y:S01]  /*cd00*/  MUFU.TANH R84, R84 ;  /* 0x0000005400547308 */ /* 0x000ea20000002400 */
[----:B0-----:R-:W-:-:S07]  /*cd10*/  FMNMX.FTZ R130, R80, R131, !PT ;  /* 0x0000008350827209 */ /* 0x001fce0007810000 */
[----:B------:R-:W0:Y:S01]  /*cd20*/  MUFU.TANH R85, R85 ;  /* 0x0000005500557308 */ /* 0x000e220000002400 */
[----:B-1----:R-:W-:-:S07]  /*cd30*/  FMNMX.FTZ R77, R81, R130, !PT ;  /* 0x00000082514d7209 */ /* 0x002fce0007810000 */
[----:B------:R-:W1:Y:S01]  /*cd40*/  MUFU.TANH R72, R72 ;  /* 0x0000004800487308 */ /* 0x000e620000002400 */
[----:B--2---:R-:W-:Y:S01]  /*cd50*/  FMNMX.FTZ R130, R84, R77, !PT ;  /* 0x0000004d54827209 */ /* 0x004fe20007810000 */
[----:B------:R-:W-:Y:S01]  /*cd60*/  FMUL.FTZ R77, R90, UR5 ;  /* 0x000000055a4d7c20 */ /* 0x000fe20008410000 */
[----:B------:R-:W-:Y:S01]  /*cd70*/  FMUL.FTZ R90, R91, UR5 ;  /* 0x000000055b5a7c20 */ /* 0x000fe20008410000 */
[----:B------:R-:W-:Y:S01]  /*cd80*/  FMUL.FTZ R91, R94, UR5 ;  /* 0x000000055e5b7c20 */ /* 0x000fe20008410000 */
[----:B------:R-:W-:Y:S01]  /*cd90*/  FMUL.FTZ R94, R95, UR5 ;  /* 0x000000055f5e7c20 */ /* 0x000fe20008410000 */
[----:B------:R-:W-:Y:S02]  /*cda0*/  FMUL.FTZ R95, R74, UR5 ;  /* 0x000000054a5f7c20 */ /* 0x000fe40008410000 */
        /* <DEDUP_REMOVED lines=16> */
[----:B------:R-:W2:Y:S01]  /*ceb0*/  SHFL.BFLY PT, R131, R130, 0x1, 0x1f ;  /* 0x0c201f0082837f89 */ /* 0x000ea200000e0000 */
[----:B------:R-:W-:Y:S02]  /*cec0*/  WARPGROUP.DEPBAR.LE gsb0, 0x0 ;  /* 0x00008000000079c5 */ /* 0x000fe40000010000 */
[----:B------:R-:W-:-:S04]  /*ced0*/  WARPGROUP.ARRIVE ;  /* 0x00000000000079c5 */ /* 0x000fc80000000000 */
[----:B------:R-:W1:Y:S02]  /*cee0*/  MUFU.TANH R20, R20 ;  /* 0x0000001400147308 */ /* 0x000e640000002400 */
[----:B------:R-:W-:Y:S01]  /*cef0*/  HGMMA.64x96x16.F32.BF16 R24, gdesc[UR32].tnspB, R24, gsb0 ;  /* 0x41600000201879f0 */ /* 0x000fe20008001818 */
[----:B------:R-:W-:Y:S02]  /*cf00*/  UIADD3 UR32, UR10, 0x600, URZ ;  /* 0x000006000a207890 */ /* 0x000fe4000fffe03f */
[----:B------:R-:W-:-:S03]  /*cf10*/  UIADD3 UR34, UR11, 0x100, URZ ;  /* 0x000001000b227890 */ /* 0x000fc6000fffe03f */
[----:B------:R-:W1:Y:S01]  /*cf20*/  MUFU.TANH R128, R128 ;  /* 0x0000008000807308 */ /* 0x000e620000002400 */
[----:B------:R-:W-:Y:S01]  /*cf30*/  UMOV UR33, 0xc0000010 ;  /* 0xc000001000217882 */ /* 0x000fe20000000000 */
[----:B------:R-:W-:Y:S01]  /*cf40*/  UMOV UR35, 0x80000020 ;  /* 0x8000002000237882 */ /* 0x000fe20000000000 */
[----:B--2---:R-:W-:-:S05]  /*cf50*/  FMNMX.FTZ R74, R130, R131, !PT ;  /* 0x00000083824a7209 */ /* 0x004fca0007810000 */
[----:B------:R-:W2:Y:S01]  /*cf60*/  MUFU.TANH R121, R121 ;  /* 0x0000007900797308 */ /* 0x000ea20000002400 */
[C---:B------:R-:W-:Y:S01]  /*cf70*/  FMUL.FTZ R132, R74.reuse, UR4 ;  /* 0x000000044a847c20 */ /* 0x040fe20008410000 */
[----:B------:R-:W-:-:S03]  /*cf80*/  FADD.FTZ R4, -R74, R4 ;  /* 0x000000044a047221 */ /* 0x000fc60000010100 */
[--C-:B------:R-:W-:Y:S01]  /*cf90*/  FFMA.FTZ R134, R12, UR4, -R132.reuse ;  /* 0x000000040c867c23 */ /* 0x100fe20008010884 */
[----:B------:R-:W-:Y:S01]  /*cfa0*/  FMNMX.FTZ R12, R7, R5, !PT ;  /* 0x00000005070c7209 */ /* 0x000fe20007810000 */
[--C-:B------:R-:W-:Y:S01]  /*cfb0*/  FFMA.FTZ R131, R10, UR4, -R132.reuse ;  /* 0x000000040a837c23 */ /* 0x100fe20008010884 */
[--C-:B------:R-:W-:Y:S01]  /*cfc0*/  FFMA.FTZ R10, R15, UR4, -R132.reuse ;  /* 0x000000040f0a7c23 */ /* 0x100fe20008010884 */
[----:B------:R-:W2:Y:S01]  /*cfd0*/  MUFU.TANH R122, R122 ;  /* 0x0000007a007a7308 */ /* 0x000ea20000002400 */
[----:B0-----:R-:W-:Y:S01]  /*cfe0*/  FMNMX.FTZ R12, R9, R12, !PT ;  /* 0x0000000c090c7209 */ /* 0x001fe20007810000 */
[--C-:B------:R-:W-:Y:S01]  /*cff0*/  FFMA.FTZ R133, R8, UR4, -R132.reuse ;  /* 0x0000000408857c23 */ /* 0x100fe20008010884 */
[--C-:B------:R-:W-:Y:S01]  /*d000*/  FFMA.FTZ R8, R14, UR4, -R132.reuse ;  /* 0x000000040e087c23 */ /* 0x100fe20008010884 */
[----:B------:R-:W-:Y:S01]  /*d010*/  FMUL.FTZ R4, R4, UR4 ;  /* 0x0000000404047c20 */ /* 0x000fe20008410000 */
[----:B---3--:R-:W-:Y:S01]  /*d020*/  FMNMX.FTZ R12, R11, R12, !PT ;  /* 0x0000000c0b0c7209 */ /* 0x008fe20007810000 */
[--C-:B------:R-:W-:Y:S01]  /*d030*/  FFMA.FTZ R6, R6, UR4, -R132.reuse ;  /* 0x0000000406067c23 */ /* 0x100fe20008010884 */
[--C-:B------:R-:W-:Y:S01]  /*d040*/  FFMA.FTZ R19, R19, UR4, -R132.reuse ;  /* 0x0000000413137c23 */ /* 0x100fe20008010884 */
[----:B------:R-:W0:Y:S01]  /*d050*/  MUFU.TANH R124, R124 ;  /* 0x0000007c007c7308 */ /* 0x000e220000002400 */
[----:B----4-:R-:W-:Y:S01]  /*d060*/  FMNMX.FTZ R12, R13, R12, !PT ;  /* 0x0000000c0d0c7209 */ /* 0x010fe20007810000 */
[--C-:B------:R-:W-:Y:S01]  /*d070*/  FFMA.FTZ R21, R21, UR4, -R132.reuse ;  /* 0x0000000415157c23 */ /* 0x100fe20008010884 */
[--C-:B------:R-:W-:Y:S01]  /*d080*/  FFMA.FTZ R120, R120, UR4, -R132.reuse ;  /* 0x0000000478787c23 */ /* 0x100fe20008010884 */
[--C-:B------:R-:W-:Y:S01]  /*d090*/  FFMA.FTZ R129, R129, UR4, -R132.reuse ;  /* 0x0000000481817c23 */ /* 0x100fe20008010884 */
[----:B-----5:R-:W-:Y:S01]  /*d0a0*/  FMNMX.FTZ R15, R17, R12, !PT ;  /* 0x0000000c110f7209 */ /* 0x020fe20007810000 */
[--C-:B------:R-:W-:Y:S01]  /*d0b0*/  FFMA.FTZ R123, R123, UR4, -R132.reuse ;  /* 0x000000047b7b7c23 */ /* 0x100fe20008010884 */
[--C-:B------:R-:W-:Y:S01]  /*d0c0*/  FFMA.FTZ R125, R125, UR4, -R132.reuse ;  /* 0x000000047d7d7c23 */ /* 0x100fe20008010884 */
[----:B------:R-:W3:Y:S01]  /*d0d0*/  MUFU.TANH R126, R126 ;  /* 0x0000007e007e7308 */ /* 0x000ee20000002400 */
[----:B-1----:R-:W-:Y:S01]  /*d0e0*/  FMNMX.FTZ R15, R18, R15, !PT ;  /* 0x0000000f120f7209 */ /* 0x002fe20007810000 */
[--C-:B------:R-:W-:Y:S01]  /*d0f0*/  FFMA.FTZ R112, R112, UR4, -R132.reuse ;  /* 0x0000000470707c23 */ /* 0x100fe20008010884 */
[--C-:B------:R-:W-:Y:S01]  /*d100*/  FFMA.FTZ R127, R127, UR4, -R132.reuse ;  /* 0x000000047f7f7c23 */ /* 0x100fe20008010884 */
[--C-:B------:R-:W-:Y:S01]  /*d110*/  FFMA.FTZ R115, R115, UR4, -R132.reuse ;  /* 0x0000000473737c23 */ /* 0x100fe20008010884 */
[----:B------:R-:W-:Y:S01]  /*d120*/  FMNMX.FTZ R15, R20, R15, !PT ;  /* 0x0000000f140f7209 */ /* 0x000fe20007810000 */
[--C-:B------:R-:W-:Y:S01]  /*d130*/  FFMA.FTZ R117, R117, UR4, -R132.reuse ;  /* 0x0000000475757c23 */ /* 0x100fe20008010884 */
[--C-:B------:R-:W-:Y:S01]  /*d140*/  FFMA.FTZ R104, R104, UR4, -R132.reuse ;  /* 0x0000000468687c23 */ /* 0x100fe20008010884 */
[----:B------:R-:W1:Y:S01]  /*d150*/  MUFU.TANH R113, R113 ;  /* 0x0000007100717308 */ /* 0x000e620000002400 */
        /* <DEDUP_REMOVED lines=12> */
[----:B0-----:R-:W-:Y:S01]  /*d220*/  FMNMX.FTZ R15, R124, R15, !PT ;  /* 0x0000000f7c0f7209 */ /* 0x001fe20007810000 */
[--C-:B------:R-:W-:Y:S01]  /*d230*/  FFMA.FTZ R89, R89, UR4, -R132.reuse ;  /* 0x0000000459597c23 */ /* 0x100fe20008010884 */
[--C-:B------:R-:W-:Y:S01]  /*d240*/  FFMA.FTZ R92, R92, UR4, -R132.reuse ;  /* 0x000000045c5c7c23 */ /* 0x100fe20008010884 */
[----:B------:R-:W0:Y:S01]  /*d250*/  MUFU.TANH R116, R116 ;  /* 0x0000007400747308 */ /* 0x000e220000002400 */
[----:B---3--:R-:W-:Y:S01]  /*d260*/  FMNMX.FTZ R12, R126, R15, !PT ;  /* 0x0000000f7e0c7209 */ /* 0x008fe20007810000 */
[--C-:B------:R-:W-:Y:S01]  /*d270*/  FFMA.FTZ R93, R93, UR4, -R132.reuse ;  /* 0x000000045d5d7c23 */ /* 0x100fe20008010884 */
[--C-:B------:R-:W-:Y:S01]  /*d280*/  FFMA.FTZ R80, R80, UR4, -R132.reuse ;  /* 0x0000000450507c23 */ /* 0x100fe20008010884 */
[--C-:B------:R-:W-:Y:S01]  /*d290*/  FFMA.FTZ R81, R81, UR4, -R132.reuse ;  /* 0x0000000451517c23 */ /* 0x100fe20008010884 */
[----:B-1----:R-:W-:Y:S01]  /*d2a0*/  FMNMX.FTZ R15, R113, R12, !PT ;  /* 0x0000000c710f7209 */ /* 0x002fe20007810000 */
[--C-:B------:R-:W-:Y:S01]  /*d2b0*/  FFMA.FTZ R84, R84, UR4, -R132.reuse ;  /* 0x0000000454547c23 */ /* 0x100fe20008010884 */
[--C-:B------:R-:W-:Y:S01]  /*d2c0*/  FFMA.FTZ R85, R85, UR4, -R132.reuse ;  /* 0x0000000455557c23 */ /* 0x100fe20008010884 */
[----:B------:R-:W1:Y:S01]  /*d2d0*/  MUFU.TANH R118, R118 ;  /* 0x0000007600767308 */ /* 0x000e620000002400 */
[----:B--2---:R-:W-:Y:S01]  /*d2e0*/  FMNMX.FTZ R15, R114, R15, !PT ;  /* 0x0000000f720f7209 */ /* 0x004fe20007810000 */
[--C-:B------:R-:W-:Y:S01]  /*d2f0*/  FFMA.FTZ R72, R72, UR4, -R132.reuse ;  /* 0x0000000448487c23 */ /* 0x100fe20008010884 */
[--C-:B------:R-:W-:Y:S01]  /*d300*/  FFMA.FTZ R73, R73, UR4, -R132.reuse ;  /* 0x0000000449497c23 */ /* 0x100fe20008010884 */
[--C-:B------:R-:W-:Y:S01]  /*d310*/  FFMA.FTZ R103, R103, UR4, -R132.reuse ;  /* 0x0000000467677c23 */ /* 0x100fe20008010884 */
[----:B------:R-:W-:-:S03]  /*d320*/  FFMA.FTZ R132, R76, UR4, -R132 ;  /* 0x000000044c847c23 */ /* 0x000fc60008010884 */
[----:B------:R-:W2:Y:S01]  /*d330*/  MUFU.TANH R106, R106 ;  /* 0x0000006a006a7308 */ /* 0x000ea20000002400 */
[----:B0-----:R-:W-:-:S07]  /*d340*/  FMNMX.FTZ R15, R116, R15, !PT ;  /* 0x0000000f740f7209 */ /* 0x001fce0007810000 */
[----:B------:R-:W0:Y:S01]  /*d350*/  MUFU.TANH R107, R107 ;  /* 0x0000006b006b7308 */ /* 0x000e220000002400 */
[----:B-1----:R-:W-:-:S07]  /*d360*/  FMNMX.FTZ R15, R118, R15, !PT ;  /* 0x0000000f760f7209 */ /* 0x002fce0007810000 */
[----:B------:R-:W1:Y:S01]  /*d370*/  MUFU.TANH R109, R109 ;  /* 0x0000006d006d7308 */ /* 0x000e620000002400 */
[----:B--2---:R-:W-:Y:S01]  /*d380*/  FMNMX.FTZ R12, R106, R15, !PT ;  /* 0x0000000f6a0c7209 */ /* 0x004fe20007810000 */
[----:B------:R-:W-:Y:S02]  /*d390*/  WARPGROUP.DEPBAR.LE gsb0, 0x0 ;  /* 0x00008000000079c5 */ /* 0x000fe40000010000 */
[----:B------:R-:W-:-:S04]  /*d3a0*/  WARPGROUP.ARRIVE ;  /* 0x00000000000079c5 */ /* 0x000fc80000000000 */
[----:B------:R-:W2:Y:S01]  /*d3b0*/  MUFU.TANH R110, R110 ;  /* 0x0000006e006e7308 */ /* 0x000ea20000002400 */
[----:B0-----:R-:W-:Y:S01]  /*d3c0*/  FMNMX.FTZ R12, R107, R12, !PT ;  /* 0x0000000c6b0c7209 */ /* 0x001fe20007810000 */
[----:B------:R-:W-:Y:S01]  /*d3d0*/  HGMMA.64x96x16.F32.BF16 R24, gdesc[UR32].tnspB, R24, gsb0 ;  /* 0x41600000201879f0 */ /* 0x000fe20008001818 */
[----:B------:R-:W-:Y:S02]  /*d3e0*/  UIADD3 UR32, UR10, 0x780, URZ ;  /* 0x000007800a207890 */ /* 0x000fe4000fffe03f */
[----:B------:R-:W-:-:S03]  /*d3f0*/  UIADD3 UR34, UR11, 0x140, URZ ;  /* 0x000001400b227890 */ /* 0x000fc6000fffe03f */
[----:B------:R-:W0:Y:S01]  /*d400*/  MUFU.TANH R97, R97 ;  /* 0x0000006100617308 */ /* 0x000e220000002400 */
[----:B------:R-:W-:Y:S01]  /*d410*/  UMOV UR33, 0xc0000010 ;  /* 0xc000001000217882 */ /* 0x000fe20000000000 */
[----:B------:R-:W-:Y:S01]  /*d420*/  UMOV UR35, 0x80000020 ;  /* 0x8000002000237882 */ /* 0x000fe20000000000 */
[----:B-1----:R-:W-:-:S05]  /*d430*/  FMNMX.FTZ R15, R109, R12, !PT ;  /* 0x0000000c6d0f7209 */ /* 0x002fca0007810000 */
        /* <DEDUP_REMOVED lines=51> */
[----:B0-----:R-:W-:-:S05]  /*d770*/  FMNMX.FTZ R130, R14, R15, !PT ;  /* 0x0000000f0e827209 */ /* 0x001fca0007810000 */
[C---:B------:R-:W-:Y:S01]  /*d780*/  FMUL.FTZ R135, R130.reuse, UR4 ;  /* 0x0000000482877c20 */ /* 0x040fe20008410000 */
[----:B------:R-:W-:Y:S01]  /*d790*/  FADD.FTZ R12, -R130, R5 ;  /* 0x00000005820c7221 */ /* 0x000fe20000010100 */
[----:B------:R-:W-:Y:S02]  /*d7a0*/  MUFU.EX2 R120, R120 ;  /* 0x0000007800787308 */ /* 0x000fe40000000800 */
[--C-:B------:R-:W-:Y:S01]  /*d7b0*/  FFMA.FTZ R7, R7, UR4, -R135.reuse ;  /* 0x0000000407077c23 */ /* 0x100fe20008010887 */
[--C-:B------:R-:W-:Y:S01]  /*d7c0*/  FFMA.FTZ R136, R13, UR4, -R135.reuse ;  /* 0x000000040d887c23 */ /* 0x100fe20008010887 */
[----:B------:R-:W-:Y:S01]  /*d7d0*/  IMAD.U32 R13, RZ, RZ, UR36 ;  /* 0x00000024ff0d7e24 */ /* 0x000fe2000f8e00ff */
[----:B------:R-:W-:Y:S02]  /*d7e0*/  WARPGROUP.DEPBAR.LE gsb0, 0x0 ;  /* 0x00008000000079c5 */ /* 0x000fe40000010000 */
[----:B------:R-:W-:Y:S01]  /*d7f0*/  WARPGROUP.ARRIVE ;  /* 0x00000000000079c5 */ /* 0x000fe20000000000 */
[----:B------:R-:W-:Y:S01]  /*d800*/  FMUL.FTZ R12, R12, UR4 ;  /* 0x000000040c0c7c20 */ /* 0x000fe20008410000 */
[--C-:B------:R-:W-:Y:S01]  /*d810*/  FFMA.FTZ R15, R9, UR4, -R135.reuse ;  /* 0x00000004090f7c23 */ /* 0x100fe20008010887 */
[----:B------:R-:W-:Y:S01]  /*d820*/  MUFU.EX2 R7, R7 ;  /* 0x0000000700077308 */ /* 0x000fe20000000800 */
[--C-:B------:R-:W-:Y:S01]  /*d830*/  FFMA.FTZ R14, R11, UR4, -R135.reuse ;  /* 0x000000040b0e7c23 */ /* 0x100fe20008010887 */
[----:B------:R-:W-:Y:S01]  /*d840*/  @!P1 LEA R13, R13, UR37, 0x3 ;  /* 0x000000250d0d9c11 */ /* 0x000fe2000f8e18ff */
[----:B------:R-:W-:Y:S01]  /*d850*/  HGMMA.64x96x16.F32.BF16 R24, gdesc[UR32].tnspB, R24, gsb0 ;  /* 0x41600000201879f0 */ /* 0x000fe20008001818 */
[----:B------:R-:W-:Y:S01]  /*d860*/  UIADD3 UR32, UR10, 0xa80, URZ ;  /* 0x00000a800a207890 */ /* 0x000fe2000fffe03f */
[--C-:B------:R-:W-:Y:S01]  /*d870*/  FFMA.FTZ R137, R18, UR4, -R135.reuse ;  /* 0x0000000412897c23 */ /* 0x100fe20008010887 */
[----:B------:R-:W-:Y:S01]  /*d880*/  UIADD3 UR34, UR11, 0x1c0, URZ ;  /* 0x000001c00b227890 */ /* 0x000fe2000fffe03f */
[----:B------:R-:W-:Y:S01]  /*d890*/  @!P1 VIADD R13, R13, 0x31c40 ;  /* 0x00031c400d0d9836 */ /* 0x000fe20000000000 */
[----:B------:R-:W-:Y:S01]  /*d8a0*/  UMOV UR33, 0xc0000010 ;  /* 0xc000001000217882 */ /* 0x000fe20000000000 */
[----:B------:R-:W-:Y:S01]  /*d8b0*/  UMOV UR35, 0x80000020 ;  /* 0x8000002000237882 */ /* 0x000fe20000000000 */
[----:B------:R0:W1:Y:S01]  /*d8c0*/  MUFU.EX2 R76, R12 ;  /* 0x0000000c004c7308 */ /* 0x0000620000000800 */
[--C-:B------:R-:W-:Y:S01]  /*d8d0*/  FFMA.FTZ R18, R116, UR4, -R135.reuse ;  /* 0x0000000474127c23 */ /* 0x100fe20008010887 */
[--C-:B------:R-:W-:Y:S01]  /*d8e0*/  FFMA.FTZ R116, R118, UR4, -R135.reuse ;  /* 0x0000000476747c23 */ /* 0x100fe20008010887 */
[--C-:B------:R-:W-:Y:S01]  /*d8f0*/  FFMA.FTZ R9, R17, UR4, -R135.reuse ;  /* 0x0000000411097c23 */ /* 0x100fe20008010887 */
[--C-:B------:R-:W-:Y:S01]  /*d900*/  FFMA.FTZ R11, R20, UR4, -R135.reuse ;  /* 0x00000004140b7c23 */ /* 0x100fe20008010887 */
[--C-:B------:R-:W-:Y:S01]  /*d910*/  FFMA.FTZ R128, R128, UR4, -R135.reuse ;  /* 0x0000000480807c23 */ /* 0x100fe20008010887 */
[--C-:B------:R-:W-:Y:S01]  /*d920*/  FFMA.FTZ R121, R121, UR4, -R135.reuse ;  /* 0x0000000479797c23 */ /* 0x100fe20008010887 */
[----:B------:R-:W-:Y:S01]  /*d930*/  FFMA.FTZ R122, R122, UR4, -R135 ;  /* 0x000000047a7a7c23 */ /* 0x000fe20008010887 */
[----:B------:R-:W-:Y:S01]  /*d940*/  MUFU.EX2 R5, R132 ;  /* 0x0000008400057308 */ /* 0x000fe20000000800 */
[----:B0-----:R-:W-:-:S02]  /*d950*/  VIADD R12, R145, 0x9 ;  /* 0x00000009910c7836 */ /* 0x001fc40000000000 */
[--C-:B------:R-:W-:Y:S01]  /*d960*/  FFMA.FTZ R20, R124, UR4, -R135.reuse ;  /* 0x000000047c147c23 */ /* 0x100fe20008010887 */
[--C-:B------:R-:W-:Y:S01]  /*d970*/  FFMA.FTZ R124, R126, UR4, -R135.reuse ;  /* 0x000000047e7c7c23 */ /* 0x100fe20008010887 */
[--C-:B------:R-:W-:Y:S01]  /*d980*/  FFMA.FTZ R113, R113, UR4, -R135.reuse ;  /* 0x0000000471717c23 */ /* 0x100fe20008010887 */
[--C-:B------:R-:W-:Y:S01]  /*d990*/  FFMA.FTZ R114, R114, UR4, -R135.reuse ;  /* 0x0000000472727c23 */ /* 0x100fe20008010887 */
[----:B------:R-:W-:Y:S01]  /*d9a0*/  SEL R118, R12, 0x9, !P2 ;  /* 0x000000090c767807 */ /* 0x000fe20005000000 */
[----:B------:R-:W-:Y:S01]  /*d9b0*/  FFMA.FTZ R17, R106, UR4, -R135 ;  /* 0x000000046a117c23 */ /* 0x000fe20008010887 */
[----:B------:R-:W0:Y:S01]  /*d9c0*/  MUFU.EX2 R15, R15 ;  /* 0x0000000f000f7308 */ /* 0x000e220000000800 */
[----:B------:R-:W-:Y:S01]  /*d9d0*/  @!P1 PRMT R12, RZ, 0x654, R13 ;  /* 0x00000654ff0c9816 */ /* 0x000fe2000000000d */
        /* <DEDUP_REMOVED lines=13> */
[----:B------:R-:W-:Y:S01]  /*dab0*/  FFMA.FTZ R79, R79, UR4, -R135 ;  /* 0x000000044f4f7c23 */ /* 0x000fe20008010887 */
[----:B------:R-:W4:Y:S01]  /*dac0*/  MUFU.EX2 R136, R136 ;  /* 0x0000008800887308 */ /* 0x000f220000000800 */
[----:B--2---:R-:W-:-:S02]  /*dad0*/  IMAD.U32 R14, RZ, RZ, UR7 ;  /* 0x00000007ff0e7e24 */ /* 0x004fc4000f8e00ff */
[----:B------:R-:W-:Y:S01]  /*dae0*/  FFMA.FTZ R95, R95, UR4, -R135 ;  /* 0x000000045f5f7c23 */ /* 0x000fe20008010887 */
[----:B------:R-:W-:Y:S01]  /*daf0*/  ISETP.LT.AND P2, PT, RZ, UR38, PT ;  /* 0x00000026ff007c0c */ /* 0x000fe2000bf41270 */
[----:B------:R-:W-:Y:S01]  /*db00*/  UIADD3 UR7, UR38, -0x1, URZ ;  /* 0xffffffff26077890 */ /* 0x000fe2000fffe03f */
[----:B------:R-:W-:Y:S02]  /*db10*/  @!P1 LEA R14, R14, UR37, 0x3 ;  /* 0x000000250e0e9c11 */ /* 0x000fe4000f8e18ff */
[----:B------:R-:W2:Y:S02]  /*db20*/  MUFU.EX2 R9, R9 ;  /* 0x0000000900097308 */ /* 0x000ea40000000800 */
[----:B------:R-:W-:Y:S01]  /*db30*/  @!P1 IADD3 R13, R14, 0x31c60, RZ ;  /* 0x00031c600e0d9810 */ /* 0x000fe20007ffe0ff */
[----:B-1----:R-:W-:Y:S01]  /*db40*/  FFMA.FTZ R14, R76, R0, R7 ;  /* 0x000000004c0e7223 */ /* 0x002fe20000010007 */
[----:B------:R-:W-:Y:S01]  /*db50*/  FFMA.FTZ R0, R98, UR4, -R135 ;  /* 0x0000000462007c23 */ /* 0x000fe20008010887 */
[----:B------:R-:W-:Y:S01]  /*db60*/  UMOV UR38, UR7 ;  /* 0x0000000700267c82 */ /* 0x000fe20008000000 */
[----:B------:R-:W-:Y:S01]  /*db70*/  @!P1 PRMT R13, RZ, 0x654, R13 ;  /* 0x00000654ff0d9816 */ /* 0x000fe2000000000d */
[----:B------:R-:W-:Y:S01]  /*db80*/  UMOV UR7, UR36 ;  /* 0x0000002400077c82 */ /* 0x000fe20008000000 */
[----:B------:R-:W1:Y:S08]  /*db90*/  MUFU.EX2 R137, R137 ;  /* 0x0000008900897308 */ /* 0x000e700000000800 */
[----:B------:R-:W5:Y:S08]  /*dba0*/  MUFU.EX2 R11, R11 ;  /* 0x0000000b000b7308 */ /* 0x000f700000000800 */
[----:B------:R-:W5:Y:S08]  /*dbb0*/  MUFU.EX2 R128, R128 ;  /* 0x0000008000807308 */ /* 0x000f700000000800 */
[----:B------:R-:W5:Y:S08]  /*dbc0*/  MUFU.EX2 R121, R121 ;  /* 0x0000007900797308 */ /* 0x000f700000000800 */
[----:B------:R-:W-:Y:S08]  /*dbd0*/  MUFU.EX2 R129, R129 ;  /* 0x0000008100817308 */ /* 0x000ff00000000800 */
[----:B------:R-:W5:Y:S01]  /*dbe0*/  MUFU.EX2 R122, R122 ;  /* 0x0000007a007a7308 */ /* 0x000f620000000800 */
[----:B------:R-:W-:-:S02]  /*dbf0*/  WARPGROUP.DEPBAR.LE gsb0, 0x0 ;  /* 0x00008000000079c5 */ /* 0x000fc40000010000 */
[----:B------:R-:W-:-:S05]  /*dc00*/  WARPGROUP.ARRIVE ;  /* 0x00000000000079c5 */ /* 0x000fca0000000000 */
[----:B------:R-:W-:Y:S01]  /*dc10*/  MUFU.EX2 R123, R123 ;  /* 0x0000007b007b7308 */ /* 0x000fe20000000800 */
[----:B------:R-:W-:Y:S01]  /*dc20*/  HGMMA.64x96x16.F32.BF16 R24, gdesc[UR32].tnspB, R24, gsb0 ;  /* 0x41600000201879f0 */ /* 0x000fe20008001818 */
[----:B------:R-:W-:Y:S02]  /*dc30*/  UIADD3 UR32, UR10, 0xc00, URZ ;  /* 0x00000c000a207890 */ /* 0x000fe4000fffe03f */
[----:B------:R-:W-:-:S04]  /*dc40*/  UIADD3 UR34, UR11, 0x200, URZ ;  /* 0x000002000b227890 */ /* 0x000fc8000fffe03f */
[----:B------:R-:W-:Y:S01]  /*dc50*/  MUFU.EX2 R20, R20 ;  /* 0x0000001400147308 */ /* 0x000fe20000000800 */
[----:B------:R-:W-:Y:S01]  /*dc60*/  UMOV UR33, 0xc0000010 ;  /* 0xc000001000217882 */ /* 0x000fe20000000000 */
[----:B------:R-:W-:-:S06]  /*dc70*/  UMOV UR35, 0x80000020 ;  /* 0x8000002000237882 */ /* 0x000fcc0000000000 */
[----:B------:R-:W5:Y:S08]  /*dc80*/  MUFU.EX2 R125, R125 ;  /* 0x0000007d007d7308 */ /* 0x000f700000000800 */
[----:B------:R-:W5:Y:S08]  /*dc90*/  MUFU.EX2 R124, R124 ;  /* 0x0000007c007c7308 */ /* 0x000f700000000800 */
[----:B------:R-:W5:Y:S08]  /*dca0*/  MUFU.EX2 R112, R112 ;  /* 0x0000007000707308 */ /* 0x000f700000000800 */
[----:B------:R-:W-:Y:S08]  /*dcb0*/  MUFU.EX2 R113, R113 ;  /* 0x0000007100717308 */ /* 0x000ff00000000800 */
[----:B------:R-:W5:Y:S08]  /*dcc0*/  MUFU.EX2 R127, R127 ;  /* 0x0000007f007f7308 */ /* 0x000f700000000800 */
[----:B------:R-:W5:Y:S08]  /*dcd0*/  MUFU.EX2 R114, R114 ;  /* 0x0000007200727308 */ /* 0x000f700000000800 */
[----:B------:R-:W-:Y:S08]  /*dce0*/  MUFU.EX2 R115, R115 ;  /* 0x0000007300737308 */ /* 0x000ff00000000800 */
[----:B------:R-:W-:Y:S08]  /*dcf0*/  MUFU.EX2 R18, R18 ;  /* 0x0000001200127308 */ /* 0x000ff00000000800 */
[----:B------:R-:W5:Y:S08]  /*dd00*/  MUFU.EX2 R117, R117 ;  /* 0x0000007500757308 */ /* 0x000f700000000800 */
[----:B------:R-:W5:Y:S08]  /*dd10*/  MUFU.EX2 R116, R116 ;  /* 0x0000007400747308 */ /* 0x000f700000000800 */
        /* <DEDUP_REMOVED lines=16> */
[----:B------:R-:W5:Y:S08]  /*de20*/  MUFU.EX2 R101, R101 ;  /* 0x0000006500657308 */ /* 0x000f700000000800 */
        /* <DEDUP_REMOVED lines=12> */
[----:B0-----:R-:W-:Y:S01]  /*def0*/  FADD.FTZ R3, R15, R14 ;  /* 0x0000000e0f037221 */ /* 0x001fe20000010000 */
[----:B------:R0:W-:Y:S01]  /*df00*/  @!P1 SYNCS.ARRIVE.TRANS64.RED.A1T0 RZ, [R13+URZ], RZ ;  /* 0x000000ff0dff99a7 */ /* 0x0001e2000810043f */
[----:B------:R-:W-:Y:S01]  /*df10*/  F2FP.BF16.F32.PACK_AB R14, R134, R131 ;  /* 0x00000083860e723e */ /* 0x000fe200000010ff */
[----:B------:R-:W-:Y:S01]  /*df20*/  FADD.FTZ R12, R133, R12 ;  /* 0x0000000c850c7221 */ /* 0x000fe20000010000 */
[----:B------:R-:W-:Y:S01]  /*df30*/  MUFU.EX2 R92, R92 ;  /* 0x0000005c005c7308 */ /* 0x000fe20000000800 */
[-C--:B------:R-:W-:Y:S01]  /*df40*/  FMUL.FTZ R36, R36, R4.reuse ;  /* 0x0000000424247220 */ /* 0x080fe20000410000 */
[-C--:B------:R-:W-:Y:S01]  /*df50*/  FMUL.FTZ R37, R37, R4.reuse ;  /* 0x0000000425257220 */ /* 0x080fe20000410000 */
[-C--:B------:R-:W-:Y:S01]  /*df60*/  FMUL.FTZ R40, R40, R4.reuse ;  /* 0x0000000428287220 */ /* 0x080fe20000410000 */
[----:B------:R-:W-:Y:S01]  /*df70*/  FMUL.FTZ R41, R41, R4 ;  /* 0x0000000429297220 */ /* 0x000fe20000410000 */
[----:B0-----:R-:W-:Y:S01]  /*df80*/  FADD.FTZ R13, R131, R12 ;  /* 0x0000000c830d7221 */ /* 0x001fe20000010000 */
[----:B------:R-:W-:Y:S01]  /*df90*/  F2FP.BF16.F32.PACK_AB R12, R133, R6 ;  /* 0x00000006850c723e */ /* 0x000fe200000010ff */
[----:B------:R-:W-:Y:S01]  /*dfa0*/  FADD.FTZ R133, R132, R3 ;  /* 0x0000000384857221 */ /* 0x000fe20000010000 */
[----:B------:R-:W-:Y:S01]  /*dfb0*/  FFMA.FTZ R3, R100, UR4, -R135 ;  /* 0x0000000464037c23 */ /* 0x000fe20008010887 */
[----:B------:R-:W-:Y:S01]  /*dfc0*/  FADD.FTZ R139, R134, R13 ;  /* 0x0000000d868b7221 */ /* 0x000fe20000010000 */
[----:B------:R-:W-:Y:S01]  /*dfd0*/  F2FP.BF16.F32.PACK_AB R13, R15, R7 ;  /* 0x000000070f0d723e */ /* 0x000fe200000010ff */
[----:B----4-:R-:W-:Y:S01]  /*dfe0*/  FADD.FTZ R98, R136, R133 ;  /* 0x0000008588627221 */ /* 0x010fe20000010000 */
[----:B------:R-:W-:Y:S01]  /*dff0*/  FFMA.FTZ R7, R77, UR4, -R135 ;  /* 0x000000044d077c23 */ /* 0x000fe20008010887 */
[----:B------:R-:W-:Y:S01]  /*e000*/  FADD.FTZ R139, R8, R139 ;  /* 0x0000008b088b7221 */ /* 0x000fe20000010000 */
[----:B------:R-:W-:Y:S01]  /*e010*/  FFMA.FTZ R77, R82, UR4, -R135 ;  /* 0x00000004524d7c23 */ /* 0x000fe20008010887 */
[----:B--2---:R-:W-:Y:S01]  /*e020*/  FADD.FTZ R98, R9, R98 ;  /* 0x0000006209627221 */ /* 0x004fe20000010000 */
[----:B------:R-:W-:Y:S01]  /*e030*/  F2FP.BF16.F32.PACK_AB R15, R136, R132 ;  /* 0x00000084880f723e */ /* 0x000fe200000010ff */
[----:B------:R-:W-:Y:S01]  /*e040*/  FADD.FTZ R100, R10, R139 ;  /* 0x0000008b0a647221 */ /* 0x000fe20000010000 */
[----:B------:R-:W-:Y:S01]  /*e050*/  FFMA.FTZ R6, R102, UR4, -R135 ;  /* 0x0000000466067c23 */ /* 0x000fe20008010887 */
[----:B-1----:R-:W-:Y:S01]  /*e060*/  FADD.FTZ R98, R137, R98 ;  /* 0x0000006289627221 */ /* 0x002fe20000010000 */
[----:B------:R-:W-:Y:S01]  /*e070*/  MUFU.EX2 R3, R3 ;  /* 0x0000000300037308 */ /* 0x000fe20000000800 */
[----:B------:R-:W-:Y:S01]  /*e080*/  FADD.FTZ R100, R19, R100 ;  /* 0x0000006413647221 */ /* 0x000fe20000010000 */
[----:B------:R0:W-:Y:S01]  /*e090*/  STSM.16.M88.4 [R2+0x24300], R12 ;  /* 0x0243000c02007844 */ /* 0x0001e20000000200 */
[----:B-----5:R-:W-:Y:S01]  /*e0a0*/  FADD.FTZ R131, R11, R98 ;  /* 0x000000620b837221 */ /* 0x020fe20000010000 */
        /* <DEDUP_REMOVED lines=18> */
[----:B------:R1:W-:Y:S01]  /*e1d0*/  STSM.16.M88.4 [R2+0x25b00], R8 ;  /* 0x025b000802007844 */ /* 0x0003e20000000200 */
[----:B------:R-:W-:Y:S01]  /*e1e0*/  FADD.FTZ R98, R124, R131 ;  /* 0x000000837c627221 */ /* 0x000fe20000010000 */
[----:B------:R-:W-:Y:S01]  /*e1f0*/  F2FP.BF16.F32.PACK_AB R120, R129, R120 ;  /* 0x000000788178723e */ /* 0x000fe200000010ff */
[----:B------:R-:W-:Y:S01]  /*e200*/  FADD.FTZ R100, R112, R133 ;  /* 0x0000008570647221 */ /* 0x000fe20000010000 */
[----:B------:R-:W-:Y:S01]  /*e210*/  F2FP.BF16.F32.PACK_AB R112, R127, R112 ;  /* 0x000000707f70723e */ /* 0x000fe200000010ff */
[----:B------:R-:W-:Y:S01]  /*e220*/  FADD.FTZ R131, R113, R98 ;  /* 0x0000006271837221 */ /* 0x000fe20000010000 */
[C---:B------:R-:W-:Y:S01]  /*e230*/  F2FP.BF16.F32.PACK_AB R113, R114.reuse, R113 ;  /* 0x000000717271723e */ /* 0x040fe200000010ff */
        /* <DEDUP_REMOVED lines=8> */
[----:B0-----:R-:W-:Y:S01]  /*e2c0*/  FADD.FTZ R13, R117, R100 ;  /* 0x00000064750d7221 */ /* 0x001fe20000010000 */
[----:B------:R-:W-:Y:S01]  /*e2d0*/  MUFU.EX2 R91, R91 ;  /* 0x0000005b005b7308 */ /* 0x000fe20000000800 */
[----:B------:R-:W-:Y:S01]  /*e2e0*/  FADD.FTZ R12, R116, R131 ;  /* 0x00000083740c7221 */ /* 0x000fe20000010000 */
[----:B------:R0:W-:Y:S01]  /*e2f0*/  STSM.16.M88.4 [R2+0x27300], R120 ;  /* 0x0273007802007844 */ /* 0x0001e20000000200 */
[----:B------:R-:W-:Y:S01]  /*e300*/  FADD.FTZ R14, R104, R13 ;  /* 0x0000000d680e7221 */ /* 0x000fe20000010000 */
[----:B------:R-:W-:Y:S01]  /*e310*/  F2FP.BF16.F32.PACK_AB R104, R105, R104 ;  /* 0x000000686968723e */ /* 0x000fe200000010ff */
[----:B------:R-:W-:Y:S01]  /*e320*/  FADD.FTZ R13, R17, R12 ;  /* 0x0000000c110d7221 */ /* 0x000fe20000010000 */
[----:B------:R0:W-:Y:S01]  /*e330*/  STSM.16.M88.4 [R2+0x28b00], R112 ;  /* 0x028b007002007844 */ /* 0x0001e20000000200 */
[----:B------:R-:W-:Y:S01]  /*e340*/  FADD.FTZ R15, R105, R14 ;  /* 0x0000000e690f7221 */ /* 0x000fe20000010000 */
[----:B------:R-:W2:Y:S01]  /*e350*/  MUFU.EX2 R93, R93 ;  /* 0x0000005d005d7308 */ /* 0x000ea20000000800 */
[C---:B------:R-:W-:Y:S01]  /*e360*/  FADD.FTZ R14, R106.reuse, R13 ;  /* 0x0000000d6a0e7221 */ /* 0x040fe20000010000 */
[----:B------:R-:W-:Y:S01]  /*e370*/  F2FP.BF16.F32.PACK_AB R105, R106, R17 ;  /* 0x000000116a69723e */ /* 0x000fe200000010ff */
[----:B------:R-:W-:Y:S01]  /*e380*/  FADD.FTZ R20, R108, R15 ;  /* 0x0000000f6c147221 */ /* 0x000fe20000010000 */
[----:B------:R-:W-:Y:S01]  /*e390*/  F2FP.BF16.F32.PACK_AB R106, R119, R108 ;  /* 0x0000006c776a723e */ /* 0x000fe200000010ff */
[----:B------:R-:W-:Y:S01]  /*e3a0*/  FADD.FTZ R14, R107, R14 ;  /* 0x0000000e6b0e7221 */ /* 0x000fe20000010000 */
        /* <DEDUP_REMOVED lines=8> */
[C---:B------:R-:W-:Y:S01]  /*e430*/  F2FP.BF16.F32.PACK_AB R97, R0.reuse, R97 ;  /* 0x000000610061723e */ /* 0x040fe200000010ff */
[----:B------:R-:W-:Y:S01]  /*e440*/  FADD.FTZ R18, R111, R18 ;  /* 0x000000126f127221 */ /* 0x000fe20000010000 */
[----:B------:R-:W4:Y:S01]  /*e450*/  MUFU.EX2 R80, R80 ;  /* 0x0000005000507308 */ /* 0x000f220000000800 */
[----:B------:R-:W-:Y:S01]  /*e460*/  FADD.FTZ R14, R0, R13 ;  /* 0x0000000d000e7221 */ /* 0x000fe20000010000 */
[----:B--2---:R-:W-:Y:S01]  /*e470*/  F2FP.BF16.F32.PACK_AB R90, R93, R92 ;  /* 0x0000005c5d5a723e */ /* 0x004fe200000010ff */
[----:B------:R-:W-:Y:S01]  /*e480*/  FADD.FTZ R18, R99, R18 ;  /* 0x0000001263127221 */ /* 0x000fe20000010000 */
[C---:B------:R-:W-:Y:S01]  /*e490*/  F2FP.BF16.F32.PACK_AB R99, R6.reuse, R3 ;  /* 0x000000030663723e */ /* 0x040fe200000010ff */
[----:B------:R-:W-:Y:S01]  /*e4a0*/  FADD.FTZ R13, R3, R14 ;  /* 0x0000000e030d7221 */ /* 0x000fe20000010000 */
[----:B------:R0:W-:Y:S01]  /*e4b0*/  STSM.16.M88.4 [R2+0x2a300], R104 ;  /* 0x02a3006802007844 */ /* 0x0001e20000000200 */
[----:B-1----:R-:W-:Y:S01]  /*e4c0*/  FADD.FTZ R9, R101, R18 ;  /* 0x0000001265097221 */ /* 0x002fe20000010000 */
[----:B------:R-:W1:Y:S01]  /*e4d0*/  MUFU.EX2 R77, R77 ;  /* 0x0000004d004d7308 */ /* 0x000e620000000800 */
[----:B------:R-:W-:Y:S01]  /*e4e0*/  FADD.FTZ R8, R6, R13 ;  /* 0x0000000d06087221 */ /* 0x000fe20000010000 */
[----:B------:R0:W-:Y:S01]  /*e4f0*/  STSM.16.M88.4 [R2+0x2bb00], R96 ;  /* 0x02bb006002007844 */ /* 0x0001e20000000200 */
[----:B------:R-:W-:Y:S01]  /*e500*/  FADD.FTZ R10, R88, R9 ;  /* 0x00000009580a7221 */ /* 0x000fe20000010000 */
[----:B------:R-:W-:Y:S01]  /*e510*/  F2FP.BF16.F32.PACK_AB R88, R89, R88 ;  /* 0x000000585958723e */ /* 0x000fe200000010ff */
[----:B------:R-:W-:Y:S01]  /*e520*/  FADD.FTZ R9, R7, R8 ;  /* 0x0000000807097221 */ /* 0x000fe20000010000 */
[-C--:B------:R-:W-:Y:S01]  /*e530*/  FMUL.FTZ R45, R45, R4.reuse ;  /* 0x000000042d2d7220 */ /* 0x080fe20000410000 */
[----:B------:R-:W-:Y:S01]  /*e540*/  FADD.FTZ R11, R89, R10 ;  /* 0x0000000a590b7221 */ /* 0x000fe20000010000 */
[----:B------:R-:W2:Y:S01]  /*e550*/  MUFU.EX2 R12, R83 ;  /* 0x00000053000c7308 */ /* 0x000ea20000000800 */
[C---:B------:R-:W-:Y:S01]  /*e560*/  FADD.FTZ R0, R82.reuse, R9 ;  /* 0x0000000952007221 */ /* 0x040fe20000010000 */
[----:B------:R-:W-:Y:S01]  /*e570*/  F2FP.BF16.F32.PACK_AB R89, R82, R7 ;  /* 0x000000075259723e */ /* 0x000fe200000010ff */
[----:B------:R-:W-:Y:S01]  /*e580*/  FADD.FTZ R8, R92, R11 ;  /* 0x0000000b5c087221 */ /* 0x000fe20000010000 */
[-C--:B------:R-:W-:Y:S01]  /*e590*/  FMUL.FTZ R48, R48, R4.reuse ;  /* 0x0000000430307220 */ /* 0x080fe20000410000 */
[----:B------:R-:W-:Y:S01]  /*e5a0*/  FADD.FTZ R9, R91, R0 ;  /* 0x000000005b097221 */ /* 0x000fe20000010000 */
[C---:B---3--:R-:W-:Y:S01]  /*e5b0*/  F2FP.BF16.F32.PACK_AB R91, R94.reuse, R91 ;  /* 0x0000005b5e5b723e */ /* 0x048fe200000010ff */
[----:B------:R-:W-:Y:S01]  /*e5c0*/  FADD.FTZ R3, R93, R8 ;  /* 0x000000085d037221 */ /* 0x000fe20000010000 */
[----:B------:R-:W3:Y:S01]  /*e5d0*/  MUFU.EX2 R86, R86 ;  /* 0x0000005600567308 */ /* 0x000ee20000000800 */
[----:B------:R-:W-:Y:S01]  /*e5e0*/  FADD.FTZ R0, R94, R9 ;  /* 0x000000095e007221 */ /* 0x000fe20000010000 */
[-C--:B------:R-:W-:Y:S01]  /*e5f0*/  FMUL.FTZ R49, R49, R4.reuse ;  /* 0x0000000431317220 */ /* 0x080fe20000410000 */
[----:B----4-:R-:W-:Y:S01]  /*e600*/  FADD.FTZ R6, R80, R3 ;  /* 0x0000000350067221 */ /* 0x010fe20000010000 */
[----:B------:R0:W-:Y:S01]  /*e610*/  STSM.16.M88.4 [R2+0x2d300], R88 ;  /* 0x02d3005802007844 */ /* 0x0001e20000000200 */
[----:B-1----:R-:W-:Y:S01]  /*e620*/  FADD.FTZ R3, R77, R0 ;  /* 0x000000004d037221 */ /* 0x002fe20000010000 */
        /* <DEDUP_REMOVED lines=13> */
[----:B------:R-:W-:Y:S01]  /*e700*/  FMUL.FTZ R69, R69, R4 ;  /* 0x0000000445457220 */ /* 0x000fe20000410000 */
[-C--:B------:R-:W-:Y:S01]  /*e710*/  FMUL.FTZ R26, R26, R76.reuse ;  /* 0x0000004c1a1a7220 */ /* 0x080fe20000410000 */
[-C--:B------:R-:W-:Y:S01]  /*e720*/  FMUL.FTZ R27, R27, R76.reuse ;  /* 0x0000004c1b1b7220 */ /* 0x080fe20000410000 */
[-C--:B------:R-:W-:Y:S01]  /*e730*/  FMUL.FTZ R30, R30, R76.reuse ;  /* 0x0000004c1e1e7220 */ /* 0x080fe20000410000 */
[----:B------:R-:W-:Y:S01]  /*e740*/  FMUL.FTZ R31, R31, R76 ;  /* 0x0000004c1f1f7220 */ /* 0x000fe20000410000 */
[----:B------:R-:W3:Y:S01]  /*e750*/  MUFU.EX2 R84, R84 ;  /* 0x0000005400547308 */ /* 0x000ee20000000800 */
[C---:B-1----:R-:W-:Y:S01]  /*e760*/  FADD.FTZ R9, R81.reuse, R6 ;  /* 0x0000000651097221 */ /* 0x042fe20000010000 */
[----:B------:R-:W-:Y:S01]  /*e770*/  F2FP.BF16.F32.PACK_AB R80, R81, R80 ;  /* 0x000000505150723e */ /* 0x000fe200000010ff */
[-C--:B------:R-:W-:Y:S01]  /*e780*/  FMUL.FTZ R34, R34, R76.reuse ;  /* 0x0000004c22227220 */ /* 0x080fe20000410000 */
[----:B------:R-:W-:Y:S01]  /*e790*/  F2FP.BF16.F32.PACK_AB R81, R12, R77 ;  /* 0x0000004d0c51723e */ /* 0x000fe200000010ff */
[-C--:B------:R-:W-:Y:S01]  /*e7a0*/  FMUL.FTZ R35, R35, R76.reuse ;  /* 0x0000004c23237220 */ /* 0x080fe20000410000 */
[-C--:B------:R-:W-:Y:S01]  /*e7b0*/  FMUL.FTZ R38, R38, R76.reuse ;  /* 0x0000004c26267220 */ /* 0x080fe20000410000 */
[----:B------:R-:W-:Y:S01]  /*e7c0*/  FMUL.FTZ R39, R39, R76 ;  /* 0x0000004c27277220 */ /* 0x000fe20000410000 */
[----:B------:R-:W1:Y:S01]  /*e7d0*/  MUFU.EX2 R85, R85 ;  /* 0x0000005500557308 */ /* 0x000e620000000800 */
        /* <DEDUP_REMOVED lines=14> */
[----:B------:R-:W-:Y:S01]  /*e8c0*/  FMUL.FTZ R62, R62, R76 ;  /* 0x0000004c3e3e7220 */ /* 0x000fe20000410000 */
[----:B------:R-:W3:Y:S01]  /*e8d0*/  MUFU.EX2 R73, R73 ;  /* 0x0000004900497308 */ /* 0x000ee20000000800 */
[C---:B-1----:R-:W-:Y:S01]  /*e8e0*/  F2FP.BF16.F32.PACK_AB R82, R85.reuse, R84 ;  /* 0x000000545552723e */ /* 0x042fe200000010ff */
[----:B------:R-:W-:Y:S01]  /*e8f0*/  FADD.FTZ R7, R85, R0 ;  /* 0x0000000055077221 */ /* 0x000fe20000010000 */
[-C--:B------:R-:W-:Y:S01]  /*e900*/  FMUL.FTZ R63, R63, R76.reuse ;  /* 0x0000004c3f3f7220 */ /* 0x080fe20000410000 */
[-C--:B------:R-:W-:Y:S01]  /*e910*/  FMUL.FTZ R66, R66, R76.reuse ;  /* 0x0000004c42427220 */ /* 0x080fe20000410000 */
[-C--:B------:R-:W-:Y:S01]  /*e920*/  FMUL.FTZ R67, R67, R76.reuse ;  /* 0x0000004c43437220 */ /* 0x080fe20000410000 */
[----:B------:R0:W-:Y:S01]  /*e930*/  STSM.16.M88.4 [R2+0x2eb00], R80 ;  /* 0x02eb005002007844 */ /* 0x0001e20000000200 */
[-C--:B------:R-:W-:Y:S01]  /*e940*/  FMUL.FTZ R70, R70, R76.reuse ;  /* 0x0000004c46467220 */ /* 0x080fe20000410000 */
[----:B------:R-:W1:Y:S01]  /*e950*/  MUFU.EX2 R103, R103 ;  /* 0x0000006700677308 */ /* 0x000e620000000800 */
[----:B--2---:R-:W-:Y:S01]  /*e960*/  FADD.FTZ R0, R72, R7 ;  /* 0x0000000748007221 */ /* 0x004fe20000010000 */
[----:B------:R-:W-:Y:S01]  /*e970*/  FMUL.FTZ R71, R71, R76 ;  /* 0x0000004c47477220 */ /* 0x000fe20000410000 */
[----:B------:R-:W-:-:S05]  /*e980*/  IMAD.MOV.U32 R4, RZ, RZ, R74 ;  /* 0x000000ffff047224 */ /* 0x000fca00078e004a */
[----:B------:R-:W2:Y:S01]  /*e990*/  MUFU.EX2 R14, R95 ;  /* 0x0000005f000e7308 */ /* 0x000ea20000000800 */
[C---:B---3--:R-:W-:Y:S01]  /*e9a0*/  F2FP.BF16.F32.PACK_AB R8, R73.reuse, R72 ;  /* 0x000000484908723e */ /* 0x048fe200000010ff */
[----:B------:R-:W-:-:S06]  /*e9b0*/  FADD.FTZ R0, R73, R0 ;  /* 0x0000000049007221 */ /* 0x000fcc0000010000 */
[----:B------:R-:W3:Y:S01]  /*e9c0*/  MUFU.EX2 R75, R75 ;  /* 0x0000004b004b7308 */ /* 0x000ee20000000800 */
[----:B-1----:R-:W-:Y:S01]  /*e9d0*/  F2FP.BF16.F32.PACK_AB R10, R5, R103 ;  /* 0x00000067050a723e */ /* 0x002fe200000010ff */
[----:B------:R-:W-:-:S06]  /*e9e0*/  FADD.FTZ R0, R103, R0 ;  /* 0x0000000067007221 */ /* 0x000fcc0000010000 */
[----:B------:R-:W1:Y:S01]  /*e9f0*/  MUFU.EX2 R78, R78 ;  /* 0x0000004e004e7308 */ /* 0x000e620000000800 */
[----:B--2---:R-:W-:-:S07]  /*ea00*/  FADD.FTZ R3, R14, R3 ;  /* 0x000000030e037221 */ /* 0x004fce0000010000 */
[----:B------:R-:W2:Y:S01]  /*ea10*/  MUFU.EX2 R79, R79 ;  /* 0x0000004f004f7308 */ /* 0x000ea20000000800 */
[C---:B---3--:R-:W-:Y:S01]  /*ea20*/  F2FP.BF16.F32.PACK_AB R9, R75.reuse, R14 ;  /* 0x0000000e4b09723e */ /* 0x048fe200000010ff */
[----:B------:R-:W-:-:S04]  /*ea30*/  FADD.FTZ R3, R75, R3 ;  /* 0x000000034b037221 */ /* 0x000fc80000010000 */
[----:B-1----:R-:W-:Y:S01]  /*ea40*/  FADD.FTZ R6, R78, R3 ;  /* 0x000000034e067221 */ /* 0x002fe20000010000 */
        /* <DEDUP_REMOVED lines=13> */
.L_x_9936:
[----:B------:R-:W-:Y:S06]  /*eb20*/  BAR.ARV 0x8, 0x1a0 ;  /* 0x0206800000007b1d */ /* 0x000fec0000002000 */
[----:B------:R-:W-:Y:S05]  /*eb30*/  @!P0 BRA `(.L_x_9946) ;  /* 0x0000000000048947 */ /* 0x000fea0003800000 */
[----:B------:R-:W-:Y:S01]  /*eb40*/  BPT.TRAP 0x1 ;  /* 0x000000040000795c */ /* 0x000fe20000300000 */
.L_x_9946:
[----:B------:R-:W-:Y:S01]  /*eb50*/  ULEA UR6, UR36, UR37, 0x3 ;  /* 0x0000002524067291 */ /* 0x000fe2000f8e183f */
[----:B------:R-:W-:-:S05]  /*eb60*/  IMAD.U32 R4, RZ, RZ, UR60 ;  /* 0x0000003cff047e24 */ /* 0x000fca000f8e00ff */
[----:B------:R-:W-:-:S04]  /*eb70*/  SHF.L.U32 R4, R4, 0x1f, RZ ;  /* 0x0000001f04047819 */ /* 0x000fc800000006ff */
[----:B------:R2:W3:Y:S01]  /*eb80*/  SYNCS.PHASECHK.TRANS64.TRYWAIT P2, [UR6+0x31c50], R4 ;  /* 0x031c5004ff0075a7 */ /* 0x0004e20008040146 */
[----:B------:R-:W-:Y:S05]  /*eb90*/  @!P0 BRA `(.L_x_9947) ;  /* 0x0000000000048947 */ /* 0x000fea0003800000 */
[----:B------:R-:W-:Y:S01]  /*eba0*/  BPT.TRAP 0x1 ;  /* 0x000000040000795c */ /* 0x000fe20000300000 */
.L_x_9947:
[----:B---3--:R-:W-:Y:S05]  /*ebb0*/  @P2 BRA `(.L_x_9948) ;  /* 0x0000000000082947 */ /* 0x008fea0003800000 */
[----:B------:R-:W3:Y:S02]  /*ebc0*/  SYNCS.PHASECHK.TRANS64.TRYWAIT P0, [UR6+0x31c50], R4 ;  /* 0x031c5004ff0075a7 */ /* 0x000ee40008000146 */
[----:B---3--:R-:W-:Y:S05]  /*ebd0*/  @!P0 BRA `(.L_x_9949) ;  /* 0x0000007000c48947 */ /* 0x008fea0003800000 */
.L_x_9948:
[----:B------:R-:W-:Y:S01]  /*ebe0*/  UIADD3 UR37, UR37, 0x200, URZ ;  /* 0x0000020025257890 */ /* 0x000fe2000fffe03f */
[----:B------:R-:W-:Y:S01]  /*ebf0*/  WARPGROUP.ARRIVE ;  /* 0x00000000000079c5 */ /* 0x000fe20000000000 */
[----:B------:R-:W-:Y:S01]  /*ec00*/  ULOP3.LUT UR61, UR61, 0x10000, URZ, 0xfc, !UPT ;  /* 0x000100003d3d7892 */ /* 0x000fe2000f8efc3f */
[----:B--23--:R-:W2:Y:S01]  /*ec10*/  SHFL.BFLY PT, R4, R3, 0x2, 0x1f ;  /* 0x0c401f0003047f89 */ /* 0x00cea200000e0000 */
[----:B------:R-:W-:Y:S01]  /*ec20*/  USHF.R.U32.HI UR37, URZ, 0x4, UR37 ;  /* 0x000000043f257899 */ /* 0x000fe20008011625 */
[----:B01----:R-:W-:Y:S01]  /*ec30*/  IMAD.MOV.U32 R9, RZ, RZ, RZ ;  /* 0x000000ffff097224 */ /* 0x003fe200078e00ff */
[----:B------:R-:W-:Y:S01]  /*ec40*/  UMOV UR9, 0xc0000010 ;  /* 0xc000001000097882 */ /* 0x000fe20000000000 */
[----:B------:R-:W-:Y:S01]  /*ec50*/  UMOV UR11, 0x80000020 ;  /* 0x80000020000b7882 */ /* 0x000fe20000000000 */
[----:B------:R-:W-:Y:S01]  /*ec60*/  ULOP3.LUT UR37, UR37, 0x3fff, URZ, 0xc0, !UPT ;  /* 0x00003fff25257892 */ /* 0x000fe2000f8ec03f */
[----:B------:R-:W0:Y:S01]  /*ec70*/  SHFL.BFLY PT, R5, R0, 0x2, 0x1f ;  /* 0x0c401f0000057f89 */ /* 0x000e2200000e0000 */
[----:B------:R-:W-:Y:S01]  /*ec80*/  UMOV UR8, UR61 ;  /* 0x0000003d00087c82 */ /* 0x000fe20008000000 */
[----:B------:R-:W-:Y:S01]  /*ec90*/  R2UR UR7, R152 ;  /* 0x00000000980772ca */ /* 0x000fe200000e0000 */
[----:B------:R-:W-:-:S04]  /*eca0*/  ULOP3.LUT UR5, UR37, 0x2400000, URZ, 0xfc, !UPT ;  /* 0x0240000025057892 */ /* 0x000fc8000f8efc3f */
[----:B------:R-:W-:Y:S02]  /*ecb0*/  UIMAD UR5, UR36, 0x6c0, UR5 ;  /* 0x000006c0240578a4 */ /* 0x000fe4000f8e0205 */
[----:B------:R-:W-:-:S04]  /*ecc0*/  UIADD3 UR36, UR36, 0x1, URZ ;  /* 0x0000000124247890 */ /* 0x000fc8000fffe03f */
[----:B------:R-:W-:Y:S01]  /*ecd0*/  UISETP.NE.AND UP0, UPT, UR36, 0x2, UPT ;  /* 0x000000022400788c */ /* 0x000fe2000bf05270 */
[----:B------:R-:W-:Y:S01]  /*ece0*/  UMOV UR10, UR5 ;  /* 0x00000005000a7c82 */ /* 0x000fe20008000000 */
[----:B------:R-:W-:Y:S01]  /*ecf0*/  UIADD3 UR7, UR7, 0x1, URZ ;  /* 0x0000000107077890 */ /* 0x000fe2000fffe03f */
[----:B------:R-:W-:Y:S01]  /*ed00*/  HGMMA.64x96x16.F32.BF16 R24, gdesc[UR8].tnspB, R24, gsb0 ;  /* 0x41600000081879f0 */ /* 0x000fe20008001818 */
[----:B------:R-:W-:Y:S01]  /*ed10*/  UIADD3 UR8, UR61, 0x180, URZ ;  /* 0x000001803d087890 */ /* 0x000fe2000fffe03f */
[----:B--2---:R-:W-:Y:S01]  /*ed20*/  FADD.FTZ R4, R4, R3 ;  /* 0x0000000304047221 */ /* 0x004fe20000010000 */
[----:B------:R-:W-:Y:S01]  /*ed30*/  UIADD3 UR10, UR5, 0x40, URZ ;  /* 0x00000040050a7890 */ /* 0x000fe2000fffe03f */
[----:B------:R-:W-:Y:S01]  /*ed40*/  IMAD.MOV.U32 R3, RZ, RZ, -0x800000 ;  /* 0xff800000ff037424 */ /* 0x000fe200078e00ff */
[----:B------:R-:W-:Y:S01]  /*ed50*/  UMOV UR9, 0xc0000010 ;  /* 0xc000001000097882 */ /* 0x000fe20000000000 */
[----:B------:R-:W-:Y:S01]  /*ed60*/  UMOV UR11, 0x80000020 ;  /* 0x80000020000b7882 */ /* 0x000fe20000000000 */
[----:B0-----:R-:W-:Y:S01]  /*ed70*/  FADD.FTZ R6, R5, R0 ;  /* 0x0000000005067221 */ /* 0x001fe20000010000 */
[----:B------:R-:W-:Y:S01]  /*ed80*/  IMAD.MOV.U32 R0, RZ, RZ, -0x800000 ;  /* 0xff800000ff007424 */ /* 0x000fe200078e00ff */
[----:B------:R-:W0:Y:S01]  /*ed90*/  SHFL.BFLY PT, R5, R4, 0x1, 0x1f ;  /* 0x0c201f0004057f89 */ /* 0x000e2200000e0000 */
[----:B------:R-:W-:Y:S01]  /*eda0*/  IMAD.U32 R152, RZ, RZ, UR7 ;  /* 0x00000007ff987e24 */ /* 0x000fe2000f8e00ff */
[----:B------:R-:W-:-:S02]  /*edb0*/  USEL UR36, UR36, URZ, UP0 ;  /* 0x0000003f24247287 */ /* 0x000fc40008000000 */
[----:B------:R-:W1:Y:S01]  /*edc0*/  SHFL.BFLY PT, R7, R6, 0x1, 0x1f ;  /* 0x0c201f0006077f89 */ /* 0x000e6200000e0000 */
[----:B0-----:R-:W-:Y:S01]  /*edd0*/  FADD.FTZ R11, R4, R5 ;  /* 0x00000005040b7221 */ /* 0x001fe20000010000 */
[----:B------:R-:W-:Y:S01]  /*ede0*/  MOV R4, UR6 ;  /* 0x0000000600047c02 */ /* 0x000fe20008000f00 */
[----:B------:R-:W-:Y:S02]  /*edf0*/  IMAD.MOV.U32 R5, RZ, RZ, RZ ;  /* 0x000000ffff057224 */ /* 0x000fe400078e00ff */
[----:B-1----:R-:W-:Y:S01]  /*ee00*/  FADD.FTZ R12, R6, R7 ;  /* 0x00000007060c7221 */ /* 0x002fe20000010000 */
[----:B------:R-:W-:Y:S01]  /*ee10*/  FSETP.NE.FTZ.AND P0, PT, R11, RZ, PT ;  /* 0x000000ff0b00720b */ /* 0x000fe20003f15000 */
[----:B------:R-:W-:Y:S02]  /*ee20*/  @!P1 VIADD R4, R4, 0x31c60 ;  /* 0x00031c6004049836 */ /* 0x000fe40000000000 */
[----:B------:R-:W-:Y:S01]  /*ee30*/  IMAD.U32 R7, RZ, RZ, UR4 ;  /* 0x00000004ff077e24 */ /* 0x000fe2000f8e00ff */
[----:B------:R-:W-:Y:S01]  /*ee40*/  FSETP.NE.FTZ.AND P2, PT, R12, RZ, PT ;  /* 0x000000ff0c00720b */ /* 0x000fe20003f55000 */
[----:B------:R-:W-:Y:S01]  /*ee50*/  IMAD.U32 R6, RZ, RZ, UR4 ;  /* 0x00000004ff067e24 */ /* 0x000fe2000f8e00ff */
[----:B------:R-:W-:Y:S01]  /*ee60*/  @!P1 PRMT R4, RZ, 0x654, R4 ;  /* 0x00000654ff049816 */ /* 0x000fe20000000004 */
[----:B------:R-:W-:-:S04]  /*ee70*/  USEL UR4, URZ, 0x1, UP0 ;  /* 0x000000013f047887 */ /* 0x000fc80008000000 */
[----:B------:R-:W-:Y:S02]  /*ee80*/  ULOP3.LUT UR60, UR60, UR4, URZ, 0x3c, !UPT ;  /* 0x000000043c3c7292 */ /* 0x000fe4000f8e3c3f */
[----:B------:R-:W0:Y:S01]  /*ee90*/  @P0 MUFU.LG2 R8, R11 ;  /* 0x0000000b00080308 */ /* 0x000e220000000c00 */
[----:B------:R-:W-:-:S03]  /*eea0*/  @P0 FMUL.FTZ R7, R7, 0.69314718246459960938 ;  /* 0x3f31721807070820 */ /* 0x000fc60000410000 */
[----:B------:R-:W-:-:S04]  /*eeb0*/  @P2 FMUL.FTZ R6, R6, 0.69314718246459960938 ;  /* 0x3f31721806062820 */ /* 0x000fc80000410000 */
[----:B------:R-:W1:Y:S08]  /*eec0*/  @P2 MUFU.LG2 R10, R12 ;  /* 0x0000000c000a2308 */ /* 0x000e700000000c00 */
[----:B------:R1:W2:Y:S01]  /*eed0*/  @P0 MUFU.RCP R5, R11 ;  /* 0x0000000b00050308 */ /* 0x0002a20000001000 */
        /* <DEDUP_REMOVED lines=108> */
.L_x_9919:
[----:B------:R-:W0:Y:S08]  /*f5a0*/  S2UR UR4, SR_CgaCtaId ;  /* 0x00000000000479c3 */ /* 0x000e300000008800 */
[----:B------:R-:W-:Y:S06]  /*f5b0*/  BAR.SYNC.DEFER_BLOCKING 0x5, 0x1a0 ;  /* 0x0146800000007b1d */ /* 0x000fec0000010000 */
[----:B------:R-:W-:Y:S01]  /*f5c0*/  UMOV UR37, 0x400 ;  /* 0x0000040000257882 */ /* 0x000fe20000000000 */
[----:B------:R-:W-:Y:S01]  /*f5d0*/  BSSY B0, `(.L_x_9950) ;  /* 0x00001a3000007945 */ /* 0x000fe20003800000 */
[----:B0-----:R-:W-:-:S09]  /*f5e0*/  ULEA UR37, UR4, UR37, 0x18 ;  /* 0x0000002504257291 */ /* 0x001fd2000f8ec03f */
[----:B------:R-:W0:Y:S02]  /*f5f0*/  LDS.128 R28, [UR37+0x31cd0] ;  /* 0x031cd025ff1c7984 */ /* 0x000e240008000c00 */
[----:B0-----:R-:W-:Y:S02]  /*f600*/  R2UR UR4, R29 ;  /* 0x000000001d0472ca */ /* 0x001fe400000e0000 */
[----:B------:R-:W-:-:S11]  /*f610*/  R2UR UR5, R30 ;  /* 0x000000001e0572ca */ /* 0x000fd600000e0000 */
[----:B------:R-:W-:Y:S01]  /*f620*/  IMAD.U32 R17, RZ, RZ, UR4 ;  /* 0x00000004ff117e24 */ /* 0x000fe2000f8e00ff */
[----:B------:R-:W-:Y:S06]  /*f630*/  BAR.ARV 0x4, 0x1a0 ;  /* 0x0106800000007b1d */ /* 0x000fec0000002000 */
[----:B------:R-:W-:Y:S05]  /*f640*/  @P0 BRA `(.L_x_9951) ;  /* 0x0000001000180947 */ /* 0x000fea0003800000 */
[----:B------:R-:W0:Y:S08]  /*f650*/  S2UR UR4, SR_SWINHI ;  /* 0x00000000000479c3 */ /* 0x000e300000002f00 */
[----:B------:R-:W-:Y:S01]  /*f660*/  BAR.SYNC.DEFER_BLOCKING 0x1, 0x180 ;  /* 0x0046000000007b1d */ /* 0x000fe20000010000 */
[----:B------:R-:W-:Y:S02]  /*f670*/  F2FP.BF16.F32.PACK_AB R6, R6, R81 ;  /* 0x000000510606723e */ /* 0x000fe400000010ff */
[----:B------:R-:W-:-:S02]  /*f680*/  F2FP.BF16.F32.PACK_AB R7, R7, R12 ;  /* 0x0000000c0707723e */ /* 0x000fc400000010ff */
[----:B------:R-:W-:Y:S01]  /*f690*/  R2UR UR11, R150 ;  /* 0x00000000960b72ca */ /* 0x000fe200000e0000 */
[----:B------:R-:W-:Y:S01]  /*f6a0*/  ULDC.64 UR8, c[0x0][0xbe0] ;  /* 0x0002f80000087ab9 */ /* 0x000fe20000000a00 */
[----:B------:R-:W-:Y:S01]  /*f6b0*/  R2UR UR10, R148 ;  /* 0x00000000940a72ca */ /* 0x000fe200000e0000 */
[----:B------:R-:W-:Y:S01]  /*f6c0*/  UISETP.NE.U32.AND UP0, UPT, UR8, URZ, UPT ;  /* 0x0000003f0800728c */ /* 0x000fe2000bf05070 */
[----:B------:R-:W-:Y:S01]  /*f6d0*/  F2FP.BF16.F32.PACK_AB R24, R37, R24 ;  /* 0x000000182518723e */ /* 0x000fe200000010ff */
[----:B------:R-:W-:Y:S01]  /*f6e0*/  ULDC.64 UR12, c[0x0][0x208] ;  /* 0x00008200000c7ab9 */ /* 0x000fe20000000a00 */
[----:B------:R-:W-:Y:S01]  /*f6f0*/  F2FP.BF16.F32.PACK_AB R27, R27, R42 ;  /* 0x0000002a1b1b723e */ /* 0x000fe200000010ff */
[----:B------:R-:W-:Y:S01]  /*f700*/  UISETP.NE.AND.EX UP0, UPT, UR9, URZ, UPT, UP0 ;  /* 0x0000003f0900728c */ /* 0x000fe2000bf05300 */
[----:B------:R-:W-:Y:S02]  /*f710*/  F2FP.BF16.F32.PACK_AB R68, R41, R32 ;  /* 0x000000202944723e */ /* 0x000fe400000010ff */
[----:B------:R-:W-:-:S02]  /*f720*/  F2FP.BF16.F32.PACK_AB R70, R49, R16 ;  /* 0x000000103146723e */ /* 0x000fc400000010ff */
[----:B------:R-:W-:-:S03]  /*f730*/  F2FP.BF16.F32.PACK_AB R71, R71, R34 ;  /* 0x000000224747723e */ /* 0x000fc600000010ff */
[----:B------:R-:W-:Y:S02]  /*f740*/  USHF.L.U64.HI UR11, UR10, 0x2, UR11 ;  /* 0x000000020a0b7899 */ /* 0x000fe4000801020b */
[----:B------:R-:W-:Y:S01]  /*f750*/  USHF.L.U32 UR10, UR10, 0x2, URZ ;  /* 0x000000020a0a7899 */ /* 0x000fe2000800063f */
[----:B------:R-:W-:Y:S01]  /*f760*/  UMOV UR6, UR37 ;  /* 0x0000002500067c82 */ /* 0x000fe20008000000 */
[----:B0-----:R-:W-:Y:S01]  /*f770*/  UMOV UR7, UR4 ;  /* 0x0000000400077c82 */ /* 0x001fe20008000000 */
[----:B------:R-:W-:Y:S02]  /*f780*/  IMAD.U32 R18, RZ, RZ, UR6 ;  /* 0x00000006ff127e24 */ /* 0x000fe4000f8e00ff */
[----:B------:R-:W-:Y:S01]  /*f790*/  IMAD.U32 R19, RZ, RZ, UR7 ;  /* 0x00000007ff137e24 */ /* 0x000fe2000f8e00ff */
[----:B------:R-:W-:Y:S02]  /*f7a0*/  ULDC.64 UR6, c[0x0][0xbd8] ;  /* 0x0002f60000067ab9 */ /* 0x000fe40000000a00 */
[----:B------:R-:W-:Y:S01]  /*f7b0*/  UISETP.NE.U32.AND UP1, UPT, UR6, URZ, UPT ;  /* 0x0000003f0600728c */ /* 0x000fe2000bf25070 */
[----:B------:R-:W-:Y:S01]  /*f7c0*/  IMAD.WIDE R4, R155, 0x2, R18 ;  /* 0x000000029b047825 */ /* 0x000fe200078e0212 */
[----:B------:R-:W-:-:S02]  /*f7d0*/  UIADD3 UR4, UP2, UR10, UR6, URZ ;  /* 0x000000060a047290 */ /* 0x000fc4000ff5e03f */
[----:B------:R-:W-:Y:S01]  /*f7e0*/  UISETP.NE.AND.EX UP1, UPT, UR7, URZ, UPT, UP1 ;  /* 0x0000003f0700728c */ /* 0x000fe2000bf25310 */
[C---:B------:R-:W-:Y:S01]  /*f7f0*/  IADD3 R13, P0, R4.reuse, 0x6020, RZ ;  /* 0x00006020040d7810 */ /* 0x040fe20007f1e0ff */
[----:B------:R-:W-:Y:S01]  /*f800*/  @UP0 UIADD3 UR6, UP3, UR10, UR8, URZ ;  /* 0x000000080a060290 */ /* 0x000fe2000ff7e03f */
[C---:B------:R-:W-:Y:S01]  /*f810*/  IADD3 R9, P1, R4.reuse, 0x6000, RZ ;  /* 0x0000600004097810 */ /* 0x040fe20007f3e0ff */
[----:B------:R-:W-:Y:S01]  /*f820*/  UIADD3.X UR8, UR11, UR7, URZ, UP2, !UPT ;  /* 0x000000070b087290 */ /* 0x000fe200097fe43f */
[----:B------:R-:W-:Y:S01]  /*f830*/  LOP3.LUT R11, R4, 0x180, RZ, 0xc0, !PT ;  /* 0x00000180040b7812 */ /* 0x000fe200078ec0ff */
[----:B------:R-:W-:Y:S01]  /*f840*/  @UP0 UIADD3.X UR7, UR11, UR9, URZ, UP3, !UPT ;  /* 0x000000090b070290 */ /* 0x000fe20009ffe43f */
[----:B------:R-:W-:Y:S02]  /*f850*/  LOP3.LUT R8, R13, 0x180, RZ, 0xc0, !PT ;  /* 0x000001800d087812 */ /* 0x000fe400078ec0ff */
[----:B------:R-:W-:Y:S02]  /*f860*/  LOP3.LUT R10, R9, 0x180, RZ, 0xc0, !PT ;  /* 0x00000180090a7812 */ /* 0x000fe400078ec0ff */
[----:B------:R-:W-:-:S02]  /*f870*/  SHF.R.U64 R11, R11, 0x3, RZ ;  /* 0x000000030b0b7819 */ /* 0x000fc400000012ff */
[----:B------:R-:W-:Y:S02]  /*f880*/  SHF.R.U64 R8, R8, 0x3, RZ ;  /* 0x0000000308087819 */ /* 0x000fe400000012ff */
[----:B------:R-:W-:Y:S02]  /*f890*/  SHF.R.U64 R10, R10, 0x3, RZ ;  /* 0x000000030a0a7819 */ /* 0x000fe400000012ff */
[C---:B------:R-:W-:Y:S02]  /*f8a0*/  IADD3 R55, P2, R4.reuse, 0x3020, RZ ;  /* 0x0000302004377810 */ /* 0x040fe40007f5e0ff */
[C---:B------:R-:W-:Y:S02]  /*f8b0*/  IADD3 R51, P3, R4.reuse, 0x3000, RZ ;  /* 0x0000300004337810 */ /* 0x040fe40007f7e0ff */
[----:B------:R-:W-:Y:S02]  /*f8c0*/  IADD3 R29, P4, R4, 0x20, RZ ;  /* 0x00000020041d7810 */ /* 0x000fe40007f9e0ff */
[----:B------:R-:W-:Y:S01]  /*f8d0*/  LOP3.LUT R4, R11, R4, RZ, 0x3c, !PT ;  /* 0x000000040b047212 */ /* 0x000fe200078e3cff */
[--C-:B------:R-:W-:Y:S01]  /*f8e0*/  IMAD.X R11, RZ, RZ, R5.reuse, P1 ;  /* 0x000000ffff0b7224 */ /* 0x100fe200008e0605 */
[----:B------:R-:W-:Y:S01]  /*f8f0*/  LOP3.LUT R8, R8, R13, RZ, 0x3c, !PT ;  /* 0x0000000d08087212 */ /* 0x000fe200078e3cff */
[--C-:B------:R-:W-:Y:S01]  /*f900*/  IMAD.X R13, RZ, RZ, R5.reuse, P2 ;  /* 0x000000ffff0d7224 */ /* 0x100fe200010e0605 */
[----:B------:R-:W-:Y:S01]  /*f910*/  LOP3.LUT R10, R10, R9, RZ, 0x3c, !PT ;  /* 0x000000090a0a7212 */ /* 0x000fe200078e3cff */
[--C-:B------:R-:W-:Y:S01]  /*f920*/  IMAD.X R9, RZ, RZ, R5.reuse, P0 ;  /* 0x000000ffff097224 */ /* 0x100fe200000e0605 */
[-C--:B------:R-:W-:Y:S01]  /*f930*/  IADD3.X R21, RZ, R5.reuse, RZ, P4, !PT ;  /* 0x00000005ff157210 */ /* 0x080fe200027fe4ff */
[----:B------:R-:W-:Y:S01]  /*f940*/  IMAD.X R15, RZ, RZ, R5, P3 ;  /* 0x000000ffff0f7224 */ /* 0x000fe200018e0605 */
[----:B------:R-:W-:-:S02]  /*f950*/  MOV R50, R4 ;  /* 0x0000000400327202 */ /* 0x000fc40000000f00 */
[----:B------:R-:W-:Y:S02]  /*f960*/  F2FP.BF16.F32.PACK_AB R4, R20, R83 ;  /* 0x000000531404723e */ /* 0x000fe400000010ff */
[----:B------:R-:W-:Y:S02]  /*f970*/  F2FP.BF16.F32.PACK_AB R5, R14, R69 ;  /* 0x000000450e05723e */ /* 0x000fe400000010ff */
[----:B------:R-:W-:Y:S02]  /*f980*/  LOP3.LUT R14, R51, 0x180, RZ, 0xc0, !PT ;  /* 0x00000180330e7812 */ /* 0x000fe400078ec0ff */
[----:B------:R-:W-:Y:S01]  /*f990*/  LOP3.LUT R20, R29, 0x180, RZ, 0xc0, !PT ;  /* 0x000001801d147812 */ /* 0x000fe200078ec0ff */
[----:B------:R0:W-:Y:S01]  /*f9a0*/  STSM.16.M88.4 [R50], R4 ;  /* 0x0000000432007844 */ /* 0x0001e20000000200 */
[----:B------:R-:W-:Y:S02]  /*f9b0*/  LOP3.LUT R28, R55, 0x180, RZ, 0xc0, !PT ;  /* 0x00000180371c7812 */ /* 0x000fe400078ec0ff */
[----:B------:R-:W-:-:S02]  /*f9c0*/  SHF.R.U64 R14, R14, 0x3, RZ ;  /* 0x000000030e0e7819 */ /* 0x000fc400000012ff */
[----:B------:R-:W-:Y:S02]  /*f9d0*/  SHF.R.U64 R20, R20, 0x3, RZ ;  /* 0x0000000314147819 */ /* 0x000fe400000012ff */
[----:B------:R-:W-:Y:S02]  /*f9e0*/  SHF.R.U64 R28, R28, 0x3, RZ ;  /* 0x000000031c1c7819 */ /* 0x000fe400000012ff */
[----:B------:R-:W-:Y:S02]  /*f9f0*/  LOP3.LUT R14, R14, R51, RZ, 0x3c, !PT ;  /* 0x000000330e0e7212 */ /* 0x000fe400078e3cff */
[----:B------:R-:W-:Y:S02]  /*fa00*/  LOP3.LUT R20, R20, R29, RZ, 0x3c, !PT ;  /* 0x0000001d14147212 */ /* 0x000fe400078e3cff */
[----:B------:R-:W-:Y:S02]  /*fa10*/  LOP3.LUT R12, R28, R55, RZ, 0x3c, !PT ;  /* 0x000000371c0c7212 */ /* 0x000fe400078e3cff */
[----:B------:R-:W-:-:S02]  /*fa20*/  MOV R28, R8 ;  /* 0x00000008001c7202 */ /* 0x000fc40000000f00 */
[----:B------:R-:W-:Y:S02]  /*fa30*/  MOV R29, R10 ;  /* 0x0000000a001d7202 */ /* 0x000fe40000000f00 */
[----:B------:R-:W-:Y:S02]  /*fa40*/  MOV R30, R14 ;  /* 0x0000000e001e7202 */ /* 0x000fe40000000f00 */
[----:B------:R-:W-:Y:S02]  /*fa50*/  MOV R21, R20 ;  /* 0x0000001400157202 */ /* 0x000fe40000000f00 */
[----:B------:R-:W-:Y:S02]  /*fa60*/  F2FP.BF16.F32.PACK_AB R8, R76, R75 ;  /* 0x0000004b4c08723e */ /* 0x000fe400000010ff */
[----:B------:R-:W-:Y:S02]  /*fa70*/  F2FP.BF16.F32.PACK_AB R9, R64, R65 ;  /* 0x000000414009723e */ /* 0x000fe400000010ff */
[----:B------:R-:W-:-:S02]  /*fa80*/  F2FP.BF16.F32.PACK_AB R10, R79, R74 ;  /* 0x0000004a4f0a723e */ /* 0x000fc400000010ff */
[----:B------:R-:W-:Y:S02]  /*fa90*/  F2FP.BF16.F32.PACK_AB R11, R60, R61 ;  /* 0x0000003d3c0b723e */ /* 0x000fe400000010ff */
[----:B0-----:R-:W-:Y:S02]  /*faa0*/  F2FP.BF16.F32.PACK_AB R4, R78, R73 ;  /* 0x000000494e04723e */ /* 0x001fe400000010ff */
[----:B------:R-:W-:Y:S01]  /*fab0*/  F2FP.BF16.F32.PACK_AB R5, R56, R57 ;  /* 0x000000393805723e */ /* 0x000fe200000010ff */
[----:B------:R-:W-:Y:S01]  /*fac0*/  STSM.16.M88.4 [R21], R8 ;  /* 0x0000000815007844 */ /* 0x000fe20000000200 */
[----:B------:R-:W-:Y:S02]  /*fad0*/  F2FP.BF16.F32.PACK_AB R6, R77, R72 ;  /* 0x000000484d06723e */ /* 0x000fe400000010ff */
[----:B------:R-:W-:Y:S02]  /*fae0*/  F2FP.BF16.F32.PACK_AB R7, R52, R53 ;  /* 0x000000353407723e */ /* 0x000fe400000010ff */
[----:B------:R-:W-:-:S02]  /*faf0*/  MOV R20, R12 ;  /* 0x0000000c00147202 */ /* 0x000fc40000000f00 */
[----:B------:R-:W-:Y:S01]  /*fb00*/  F2FP.BF16.F32.PACK_AB R14, R44, R25 ;  /* 0x000000192c0e723e */ /* 0x000fe200000010ff */
[----:B------:R0:W-:Y:S01]  /*fb10*/  STSM.16.M88.4 [R30], R4 ;  /* 0x000000041e007844 */ /* 0x0001e20000000200 */
[----:B------:R-:W-:Y:S02]  /*fb20*/  F2FP.BF16.F32.PACK_AB R12, R45, R36 ;  /* 0x000000242d0c723e */ /* 0x000fe400000010ff */
[----:B------:R-:W-:Y:S02]  /*fb30*/  F2FP.BF16.F32.PACK_AB R13, R47, R48 ;  /* 0x000000302f0d723e */ /* 0x000fe400000010ff */
[----:B------:R-:W-:Y:S02]  /*fb40*/  F2FP.BF16.F32.PACK_AB R15, R43, R46 ;  /* 0x0000002e2b0f723e */ /* 0x000fe400000010ff */
[----:B------:R-:W-:Y:S02]  /*fb50*/  F2FP.BF16.F32.PACK_AB R25, R26, R39 ;  /* 0x000000271a19723e */ /* 0x000fe400000010ff */
[----:B------:R-:W-:Y:S01]  /*fb60*/  F2FP.BF16.F32.PACK_AB R26, R40, R33 ;  /* 0x00000021281a723e */ /* 0x000fe200000010ff */
[----:B------:R1:W-:Y:S01]  /*fb70*/  STSM.16.M88.4 [R20], R12 ;  /* 0x0000000c14007844 */ /* 0x0003e20000000200 */
[----:B------:R-:W-:-:S02]  /*fb80*/  F2FP.BF16.F32.PACK_AB R69, R35, R38 ;  /* 0x000000262345723e */ /* 0x000fc400000010ff */
[----:B------:R-:W-:Y:S01]  /*fb90*/  PLOP3.LUT P0, PT, PT, PT, UP1, 0x80, 0x0 ;  /* 0x000000000000781c */ /* 0x000fe20003f0f018 */
[----:B------:R1:W-:Y:S01]  /*fba0*/  STSM.16.M88.4 [R29], R24 ;  /* 0x000000181d007844 */ /* 0x0003e20000000200 */
[----:B------:R-:W-:Y:S01]  /*fbb0*/  PLOP3.LUT P1, PT, PT, PT, UP0, 0x80, 0x0 ;  /* 0x000000000000781c */ /* 0x000fe20003f2f008 */
[----:B0-----:R-:W-:Y:S02]  /*fbc0*/  IMAD.U32 R4, RZ, RZ, UR4 ;  /* 0x00000004ff047e24 */ /* 0x001fe4000f8e00ff */
[----:B------:R1:W-:Y:S01]  /*fbd0*/  STSM.16.M88.4 [R28], R68 ;  /* 0x000000441c007844 */ /* 0x0003e20000000200 */
[----:B------:R-:W-:Y:S02]  /*fbe0*/  IMAD.U32 R6, RZ, RZ, UR6 ;  /* 0x00000006ff067e24 */ /* 0x000fe4000f8e00ff */
[----:B------:R-:W-:Y:S01]  /*fbf0*/  IMAD.U32 R5, RZ, RZ, UR8 ;  /* 0x00000008ff057e24 */ /* 0x000fe2000f8e00ff */
[----:B------:R-:W-:Y:S01]  /*fc00*/  BAR.SYNC.DEFER_BLOCKING 0x1, 0x180 ;  /* 0x0046000000007b1d */ /* 0x000fe20000010000 */
[----:B------:R-:W-:-:S05]  /*fc10*/  IMAD.U32 R7, RZ, RZ, UR7 ;  /* 0x00000007ff077e24 */ /* 0x000fca000f8e00ff */
[----:B------:R-:W2:Y:S04]  /*fc20*/  @P0 LDG.E R8, desc[UR12][R4.64] ;  /* 0x0000000c04080981 */ /* 0x000ea8000c1e1900 */
        /* <DEDUP_REMOVED lines=8> */
[----:B-1----:R-:W-:-:S14]  /*fcb0*/  @P1 BRA `(.L_x_9952) ;  /* 0x00000000001c1947 */ /* 0x002fdc0003800000 */
[----:B------:R-:W-:Y:S05]  /*fcc0*/  @!P0 BRA `(.L_x_9952) ;  /* 0x0000000000188947 */ /* 0x000fea0003800000 */
[----:B------:R-:W-:Y:S02]  /*fcd0*/  ULDC.64 UR6, c[0x0][0x208] ;  /* 0x0000820000067ab9 */ /* 0x000fe40000000a00 */
[----:B------:R-:W2:Y:S04]  /*fce0*/  LDG.E R7, desc[UR6][R4.64] ;  /* 0x0000000604077981 */ /* 0x000ea8000c1e1900 */
[----:B------:R-:W3:Y:S01]  /*fcf0*/  LDG.E R6, desc[UR6][R4.64+0x4] ;  /* 0x0000040604067981 */ /* 0x000ee2000c1e1900 */
[----:B--2---:R-:W-:Y:S02]  /*fd00*/  R2UR UR6, R7 ;  /* 0x00000000070672ca */ /* 0x004fe400000e0000 */
[----:B---3--:R-:W-:-:S13]  /*fd10*/  R2UR UR10, R6 ;  /* 0x00000000060a72ca */ /* 0x008fda00000e0000 */
[----:B------:R-:W-:-:S12]  /*fd20*/  UIADD3 UR10, -UR6, UR10, URZ ;  /* 0x0000000a060a7290 */ /* 0x000fd8000fffe13f */
.L_x_9952:
        /* <DEDUP_REMOVED lines=8> */
[----:B------:R-:W-:Y:S02]  /*fdb0*/  LOP3.LUT R4, R9, 0x180, RZ, 0xc0, !PT ;  /* 0x0000018009047812 */ /* 0x000fe400078ec0ff */
[----:B------:R-:W-:-:S02]  /*fdc0*/  IADD3 R33, P5, R18, 0x3000, RZ ;  /* 0x0000300012217810 */ /* 0x000fc40007fbe0ff */
[----:B------:R-:W-:Y:S01]  /*fdd0*/  SHF.R.U64 R4, R4, 0x3, RZ ;  /* 0x0000000304047819 */ /* 0x000fe200000012ff */
[----:B------:R-:W-:Y:S01]  /*fde0*/  USHF.R.S32.HI UR14, URZ, 0x1f, UR18 ;  /* 0x0000001f3f0e7899 */ /* 0x000fe20008011412 */
[----:B------:R-:W-:Y:S01]  /*fdf0*/  IADD3 R37, P3, R18, 0x6000, RZ ;  /* 0x0000600012257810 */ /* 0x000fe20007f7e0ff */
[----:B------:R-:W-:Y:S01]  /*fe00*/  USEL UR16, UR16, URZ, !UP1 ;  /* 0x0000003f10107287 */ /* 0x000fe2000c800000 */
[----:B------:R-:W-:Y:S01]  /*fe10*/  LOP3.LUT R4, R4, R9, RZ, 0x3c, !PT ;  /* 0x0000000904047212 */ /* 0x000fe200078e3cff */
[----:B------:R-:W-:Y:S01]  /*fe20*/  UIMAD UR11, UR14, UR12, URZ ;  /* 0x0000000c0e0b72a4 */ /* 0x000fe2000f8e023f */
[----:B------:R-:W-:Y:S01]  /*fe30*/  IADD3 R9, P4, R18, 0x4800, RZ ;  /* 0x0000480012097810 */ /* 0x000fe20007f9e0ff */
[----:B------:R-:W-:Y:S01]  /*fe40*/  UIMAD.WIDE.U32 UR8, UR18, UR12, UR6 ;  /* 0x0000000c120872a5 */ /* 0x000fe2000f8e0006 */
[----:B------:R-:W-:Y:S01]  /*fe50*/  IMAD.U32 R5, RZ, RZ, UR17 ;  /* 0x00000011ff057e24 */ /* 0x000fe2000f8e00ff */
[----:B------:R-:W-:Y:S01]  /*fe60*/  UIMAD UR11, UR18, UR13, UR11 ;  /* 0x0000000d120b72a4 */ /* 0x000fe2000f8e020b */
[----:B------:R-:W-:Y:S01]  /*fe70*/  LOP3.LUT R8, R9, 0x180, RZ, 0xc0, !PT ;  /* 0x0000018009087812 */ /* 0x000fe200078ec0ff */
[----:B------:R-:W-:Y:S01]  /*fe80*/  USEL UR15, UR15, URZ, !UP1 ;  /* 0x0000003f0f0f7287 */ /* 0x000fe2000c800000 */
[----:B------:R-:W-:Y:S01]  /*fe90*/  IMAD R10, R5, 0xc0, R144 ;  /* 0x000000c0050a7824 */ /* 0x000fe200078e0290 */
[----:B------:R-:W-:Y:S01]  /*fea0*/  ULDC.64 UR12, c[0x0][0xb78] ;  /* 0x0002de00000c7ab9 */ /* 0x000fe20000000a00 */
[----:B------:R-:W-:Y:S01]  /*feb0*/  UIADD3 UR9, UR9, UR11, URZ ;  /* 0x0000000b09097290 */ /* 0x000fe2000fffe03f */
[----:B------:R-:W-:Y:S01]  /*fec0*/  SHF.R.U64 R8, R8, 0x3, RZ ;  /* 0x0000000308087819 */ /* 0x000fe200000012ff */
[----:B------:R-:W-:Y:S01]  /*fed0*/  UIMAD UR6, UR16, UR12, URZ ;  /* 0x0000000c100672a4 */ /* 0x000fe2000f8e023f */
[----:B------:R-:W-:Y:S01]  /*fee0*/  SHF.R.S32.HI R5, RZ, 0x1f, R10 ;  /* 0x0000001fff057819 */ /* 0x000fe2000001140a */
[----:B------:R-:W-:Y:S01]  /*fef0*/  UIMAD.WIDE.U32 UR8, UR15, UR12, UR8 ;  /* 0x0000000c0f0872a5 */ /* 0x000fe2000f8e0008 */
[----:B------:R-:W-:Y:S01]  /*ff00*/  LOP3.LUT P0, RZ, R153, 0x3, RZ, 0xc0, !PT ;  /* 0x0000000399ff7812 */ /* 0x000fe2000780c0ff */
[----:B------:R-:W-:Y:S01]  /*ff10*/  UIMAD UR6, UR15, UR13, UR6 ;  /* 0x0000000d0f0672a4 */ /* 0x000fe2000f8e0206 */
[----:B------:R-:W-:-:S02]  /*ff20*/  LOP3.LUT R8, R8, R9, RZ, 0x3c, !PT ;  /* 0x0000000908087212 */ /* 0x000fc400078e3cff */
[----:B------:R-:W-:Y:S01]  /*ff30*/  ULDC.64 UR12, c[0x0][0xb40] ;  /* 0x0002d000000c7ab9 */ /* 0x000fe20000000a00 */
[----:B------:R-:W-:Y:S02]  /*ff40*/  IADD3 R6, P1, R10, UR8, RZ ;  /* 0x000000080a067c10 */ /* 0x000fe4000ff3e0ff */
[----:B------:R-:W-:Y:S01]  /*ff50*/  IMAD.U32 R12, RZ, RZ, UR6 ;  /* 0x00000006ff0c7e24 */ /* 0x000fe2000f8e00ff */
[----:B------:R-:W-:Y:S02]  /*ff60*/  LOP3.LUT R32, R33, 0x180, RZ, 0xc0, !PT ;  /* 0x0000018021207812 */ /* 0x000fe400078ec0ff */
[----:B------:R-:W-:Y:S02]  /*ff70*/  LEA R28, P2, R6, UR12, 0x2 ;  /* 0x0000000c061c7c11 */ /* 0x000fe4000f8410ff */
[----:B------:R-:W-:Y:S01]  /*ff80*/  IADD3.X R7, R5, UR9, R12, P1, !PT ;  /* 0x0000000905077c10 */ /* 0x000fe20008ffe40c */
[----:B------:R-:W-:Y:S01]  /*ff90*/  VIADD R5, R10, 0x8 ;  /* 0x000000080a057836 */ /* 0x000fe20000000000 */
[----:B------:R-:W-:Y:S01]  /*ffa0*/  LOP3.LUT R36, R37, 0x180, RZ, 0xc0, !PT ;  /* 0x0000018025247812 */ /* 0x000fe200078ec0ff */
[----:B------:R-:W-:Y:S01]  /*ffb0*/  ULDC.64 UR8, c[0x0][0xaa0] ;  /* 0x0002a80000087ab9 */ /* 0x000fe20000000a00 */
[----:B------:R-:W-:-:S02]  /*ffc0*/  LEA.HI.X R29, R6, UR13, R7, 0x2, P2 ;  /* 0x0000000d061d7c11 */ /* 0x000fc400090f1407 */
[----:B------:R-:W-:Y:S02]  /*ffd0*/  IADD3 R7, P2, R18, 0x7800, RZ ;  /* 0x0000780012077810 */ /* 0x000fe40007f5e0ff */
[----:B------:R-:W-:Y:S02]  /*ffe0*/  ISETP.GE.OR P1, PT, R10, UR10, P0 ;  /* 0x0000000a0a007c0c */ /* 0x000fe40008726670 */
[----:B------:R-:W-:Y:S01]  /*fff0*/  LOP3.LUT R9, R18, 0x180, RZ, 0xc0, !PT ;  /* 0x0000018012097812 */ /* 0x000fe200078ec0ff */
[--C-:B------:R-:W-:Y:S01]  /*10000*/  IMAD.X R13, RZ, RZ, R19.reuse, P2 ;  /* 0x000000ffff0d7224 */ /* 0x100fe200010e0613 */
[----:B------:R-:W-:Y:S01]  /*10010*/  ISETP.GE.OR P0, PT, R5, UR10, P0 ;  /* 0x0000000a05007c0c */ /* 0x000fe20008706670 */
[----:B------:R-:W-:Y:S01]  /*10020*/  IMAD.X R5, RZ, RZ, R19, P6 ;  /* 0x000000ffff057224 */ /* 0x000fe200030e0613 */
[----:B------:R-:W-:Y:S02]  /*10030*/  LOP3.LUT R6, R7, 0x180, RZ, 0xc0, !PT ;  /* 0x0000018007067812 */ /* 0x000fe400078ec0ff */
[----:B------:R-:W-:-:S02]  /*10040*/  SHF.R.U64 R32, R32, 0x3, RZ ;  /* 0x0000000320207819 */ /* 0x000fc400000012ff */
[----:B------:R-:W-:Y:S02]  /*10050*/  SHF.R.U64 R36, R36, 0x3, RZ ;  /* 0x0000000324247819 */ /* 0x000fe400000012ff */
[----:B------:R-:W-:Y:S01]  /*10060*/  SHF.R.U64 R9, R9, 0x3, RZ ;  /* 0x0000000309097819 */ /* 0x000fe200000012ff */
[----:B------:R-:W-:Y:S01]  /*10070*/  UIMAD UR6, UR7, UR8, URZ ;  /* 0x00000008070672a4 */ /* 0x000fe2000f8e023f */
[----:B------:R-:W-:Y:S01]  /*10080*/  SHF.R.U64 R6, R6, 0x3, RZ ;  /* 0x0000000306067819 */ /* 0x000fe200000012ff */
[----:B------:R-:W-:Y:S01]  /*10090*/  IMAD.U32 R41, RZ, RZ, UR8 ;  /* 0x00000008ff297e24 */ /* 0x000fe2000f8e00ff */
[----:B------:R-:W-:Y:S01]  /*100a0*/  LOP3.LUT R32, R32, R33, RZ, 0x3c, !PT ;  /* 0x0000002120207212 */ /* 0x000fe200078e3cff */
[----:B------:R-:W-:Y:S01]  /*100b0*/  IMAD.MOV.U32 R20, RZ, RZ, R22 ;  /* 0x000000ffff147224 */ /* 0x000fe200078e0016 */
[----:B------:R-:W-:Y:S01]  /*100c0*/  LOP3.LUT R36, R36, R37, RZ, 0x3c, !PT ;  /* 0x0000002524247212 */ /* 0x000fe200078e3cff */
[--C-:B------:R-:W-:Y:S01]  /*100d0*/  IMAD.X R37, RZ, RZ, R19.reuse, P3 ;  /* 0x000000ffff257224 */ /* 0x100fe200018e0613 */
[----:B------:R-:W-:Y:S01]  /*100e0*/  LOP3.LUT R18, R9, R18, RZ, 0x3c, !PT ;  /* 0x0000001209127212 */ /* 0x000fe200078e3cff */
[----:B------:R-:W-:Y:S01]  /*100f0*/  IMAD.X R9, RZ, RZ, R19, P4 ;  /* 0x000000ffff097224 */ /* 0x000fe200020e0613 */
[----:B------:R-:W-:Y:S01]  /*10100*/  IADD3.X R33, RZ, R19, RZ, P5, !PT ;  /* 0x00000013ff217210 */ /* 0x000fe20002ffe4ff */
[----:B------:R-:W-:Y:S01]  /*10110*/  @!P1 STG.E desc[UR20][R28.64], R0 ;  /* 0x000000001c009986 */ /* 0x000fe2000c101914 */
[----:B------:R-:W-:-:S02]  /*10120*/  LOP3.LUT R12, R6, R7, RZ, 0x3c, !PT ;  /* 0x00000007060c7212 */ /* 0x000fc400078e3cff */
[----:B------:R-:W-:Y:S01]  /*10130*/  SHF.R.S32.HI R21, RZ, 0x1f, R22 ;  /* 0x0000001fff157819 */ /* 0x000fe20000011416 */
[----:B------:R0:W-:Y:S01]  /*10140*/  @!P0 STG.E desc[UR20][R28.64+0x20], R3 ;  /* 0x000020031c008986 */ /* 0x0001e2000c101914 */
[----:B------:R-:W-:-:S03]  /*10150*/  UIMAD UR6, UR4, UR9, UR6 ;  /* 0x00000009040672a4 */ /* 0x000fc6000f8e0206 */
[----:B------:R1:W5:Y:S01]  /*10160*/  LD.E.128 R24, desc[UR20][R18.64] ;  /* 0x0000001412187980 */ /* 0x000362000c101d00 */
[----:B------:R-:W-:-:S03]  /*10170*/  ULDC.64 UR8, c[0x0][0xae0] ;  /* 0x0002b80000087ab9 */ /* 0x000fc60000000a00 */
[----:B------:R-:W5:Y:S04]  /*10180*/  LD.E.128 R4, desc[UR20][R4.64] ;  /* 0x0000001404047980 */ /* 0x000f68000c101d00 */
[----:B------:R-:W5:Y:S01]  /*10190*/  LD.E.128 R32, desc[UR20][R32.64] ;  /* 0x0000001420207980 */ /* 0x000f62000c101d00 */
[----:B-1----:R-:W-:-:S03]  /*101a0*/  IMAD.WIDE.U32 R18, R41, UR4, R20 ;  /* 0x0000000429127c25 */ /* 0x002fc6000f8e0014 */
[----:B------:R-:W5:Y:S04]  /*101b0*/  LD.E.128 R8, desc[UR20][R8.64] ;  /* 0x0000001408087980 */ /* 0x000f68000c101d00 */
[----:B------:R-:W5:Y:S04]  /*101c0*/  LD.E.128 R36, desc[UR20][R36.64] ;  /* 0x0000001424247980 */ /* 0x000f68000c101d00 */
[----:B------:R-:W5:Y:S01]  /*101d0*/  LD.E.128 R12, desc[UR20][R12.64] ;  /* 0x000000140c0c7980 */ /* 0x000f62000c101d00 */
[----:B------:R-:W-:Y:S01]  /*101e0*/  UIMAD UR4, UR14, UR8, URZ ;  /* 0x000000080e0472a4 */ /* 0x000fe2000f8e023f */
[----:B------:R-:W-:Y:S01]  /*101f0*/  VIADD R19, R19, UR6 ;  /* 0x0000000613137c36 */ /* 0x000fe20008000000 */
[----:B------:R-:W-:Y:S01]  /*10200*/  UIMAD UR10, UR17, -0xc0, UR10 ;  /* 0xffffff40110a78a4 */ /* 0x000fe2000f8e020a */
[----:B------:R-:W-:Y:S01]  /*10210*/  @!PT LDS RZ, [RZ] ;  /* 0x00000000fffff984 */ /* 0x000fe20000000800 */
[----:B------:R-:W-:Y:S01]  /*10220*/  @!PT LDS RZ, [RZ] ;  /* 0x00000000fffff984 */ /* 0x000fe20000000800 */
[----:B------:R-:W-:Y:S01]  /*10230*/  @!PT LDS RZ, [RZ] ;  /* 0x00000000fffff984 */ /* 0x000fe20000000800 */
[----:B------:R-:W-:Y:S01]  /*10240*/  @!PT LDS RZ, [RZ] ;  /* 0x00000000fffff984 */ /* 0x000fe20000000800 */
[----:B------:R1:W-:Y:S06]  /*10250*/  MEMBAR.ALL.CTA ;  /* 0x0000000000007992 */ /* 0x0003ec0000008000 */
[----:B-1----:R-:W1:Y:S01]  /*10260*/  FENCE.VIEW.ASYNC.S ;  /* 0x00000000000073c6 */ /* 0x002e620000000000 */
[----:B0-----:R-:W-:Y:S01]  /*10270*/  IMAD.U32 R3, RZ, RZ, UR8 ;  /* 0x00000008ff037e24 */ /* 0x001fe2000f8e00ff */
[----:B------:R-:W-:Y:S01]  /*10280*/  UIMAD UR6, UR18, UR9, UR4 ;  /* 0x00000009120672a4 */ /* 0x000fe2000f8e0204 */
[C---:B------:R-:W-:Y:S01]  /*10290*/  VIADD R0, R146.reuse, 0x60 ;  /* 0x0000006092007836 */ /* 0x040fe20000000000 */
[----:B------:R-:W-:Y:S01]  /*102a0*/  UIADD3 UR4, UR37, 0x31c20, URZ ;  /* 0x00031c2025047890 */ /* 0x000fe2000fffe03f */
[----:B------:R-:W-:Y:S01]  /*102b0*/  IMAD.WIDE.U32 R18, R3, UR18, R18 ;  /* 0x0000001203127c25 */ /* 0x000fe2000f8e0012 */
[----:B------:R-:W-:Y:S01]  /*102c0*/  ULDC.64 UR8, c[0x0][0xae8] ;  /* 0x0002ba0000087ab9 */ /* 0x000fe20000000a00 */
[----:B------:R-:W-:Y:S01]  /*102d0*/  ISETP.GE.AND P0, PT, R146, UR10, PT ;  /* 0x0000000a92007c0c */ /* 0x000fe2000bf06270 */
[----:B------:R-:W-:Y:S01]  /*102e0*/  UPRMT UR4, URZ, 0x654, UR4 ;  /* 0x000006543f047896 */ /* 0x000fe20008000004 */
[----:B------:R-:W-:Y:S01]  /*102f0*/  VIADD R19, R19, UR6 ;  /* 0x0000000613137c36 */ /* 0x000fe20008000000 */
[----:B------:R-:W-:-:S02]  /*10300*/  UIMAD UR6, UR16, UR8, URZ ;  /* 0x00000008100672a4 */ /* 0x000fc4000f8e023f */
[----:B------:R-:W-:Y:S01]  /*10310*/  MOV R29, UR8 ;  /* 0x00000008001d7c02 */ /* 0x000fe20008000f00 */
[----:B------:R-:W-:Y:S01]  /*10320*/  IMAD.U32 R21, RZ, RZ, UR17 ;  /* 0x00000011ff157e24 */ /* 0x000fe2000f8e00ff */
[----:B------:R-:W-:Y:S01]  /*10330*/  SHF.R.S32.HI R147, RZ, 0x1f, R146 ;  /* 0x0000001fff937819 */ /* 0x000fe20000011492 */
[----:B------:R-:W-:Y:S01]  /*10340*/  UIMAD UR6, UR15, UR9, UR6 ;  /* 0x000000090f0672a4 */ /* 0x000fe2000f8e0206 */
[----:B------:R-:W-:Y:S01]  /*10350*/  BSSY B1, `(.L_x_9953) ;  /* 0x000001b000017945 */ /* 0x000fe20003800000 */
[----:B------:R-:W-:Y:S01]  /*10360*/  IMAD.WIDE.U32 R28, R29, UR15, R18 ;  /* 0x0000000f1d1c7c25 */ /* 0x000fe2000f8e0012 */
[----:B------:R-:W-:-:S03]  /*10370*/  ISETP.GE.AND P3, PT, R0, UR10, PT ;  /* 0x0000000a00007c0c */ /* 0x000fc6000bf66270 */
[----:B------:R-:W-:Y:S02]  /*10380*/  VIADD R43, R29, UR6 ;  /* 0x000000061d2b7c36 */ /* 0x000fe40008000000 */
[----:B------:R-:W-:Y:S01]  /*10390*/  IMAD.WIDE R20, R21, 0xc0, R146 ;  /* 0x000000c015147825 */ /* 0x000fe200078e0292 */
[----:B-1----:R-:W-:Y:S01]  /*103a0*/  SYNCS.ARRIVE.TRANS64.RED.A1T0 RZ, [UR4], RZ ;  /* 0x000000ffffff79a7 */ /* 0x002fe20008100404 */
        /* <DEDUP_REMOVED lines=21> */
.L_x_9954:
[----:B------:R-:W-:Y:S05]  /*10500*/  BSYNC B1 ;  /* 0x0000000000017941 */ /* 0x000fea0003800000 */
.L_x_9953:
        /* <DEDUP_REMOVED lines=8> */
[----:B------:R-:W-:Y:S01]  /*10590*/  VIADD R0, R22, 0x20 ;  /* 0x0000002016007836 */ /* 0x000fe20000000000 */
[----:B------:R-:W-:Y:S01]  /*105a0*/  ULDC.64 UR8, c[0x0][0x208] ;  /* 0x0000820000087ab9 */ /* 0x000fe20000000a00 */
[----:B------:R-:W-:Y:S02]  /*105b0*/  IMAD R20, R20, UR6, RZ ;  /* 0x0000000614147c24 */ /* 0x000fe4000f8e02ff */
        /* <DEDUP_REMOVED lines=9> */
[----:B-----5:R2:W-:Y:S04]  /*10650*/  @!P1 STG.E.128 desc[UR8][R20.64], R4 ;  /* 0x0000000414009986 */ /* 0x0205e8000c101d08 */
[----:B------:R2:W-:Y:S06]  /*10660*/  @!P2 STG.E.128 desc[UR8][R20.64+0x40], R8 ;  /* 0x000040081400a986 */ /* 0x0005ec000c101d08 */
[----:B------:R-:W-:Y:S05]  /*10670*/  @P0 BRA `(.L_x_9955) ;  /* 0x0000000800600947 */ /* 0x000fea0003800000 */
[----:B------:R-:W-:Y:S02]  /*10680*/  ULDC.64 UR6, c[0x0][0x208] ;  /* 0x0000820000067ab9 */ /* 0x000fe40000000a00 */
[----:B------:R3:W-:Y:S01]  /*10690*/  STG.E.128 desc[UR6][R20.64+0x80], R12 ;  /* 0x0000800c14007986 */ /* 0x0007e2000c101d06 */
[----:B------:R-:W-:Y:S05]  /*106a0*/  BRA `(.L_x_9955) ;  /* 0x0000000800547947 */ /* 0x000fea0003800000 */
.L_x_9951:
        /* <DEDUP_REMOVED lines=35> */
.L_x_9956:
        /* <DEDUP_REMOVED lines=13> */
[----:B0-----:R-:W-:-:S05]  /*109b0*/  IMAD R0, R0, 0xc0, R4 ;  /* 0x000000c000007824 */ /* 0x001fca00078e0204 */
[----:B------:R-:W-:-:S04]  /*109c0*/  IADD3 R0, R0, -0x80, RZ ;  /* 0xffffff8000007810 */ /* 0x000fc80007ffe0ff */
        /* <DEDUP_REMOVED lines=23> */
.L_x_9958:
[----:B------:R-:W-:Y:S05]  /*10b40*/  BSYNC B1 ;  /* 0x0000000000017941 */ /* 0x000fea0003800000 */
.L_x_9957:
[----:B------:R-:W-:Y:S01]  /*10b50*/  R2UR UR11, R151 ;  /* 0x00000000970b72ca */ /* 0x000fe200000e0000 */
[----:B------:R-:W-:Y:S01]  /*10b60*/  ULDC.64 UR6, c[0x0][0xaa0] ;  /* 0x0002a80000067ab9 */ /* 0x000fe20000000a00 */
[----:B------:R-:W-:Y:S01]  /*10b70*/  R2UR UR14, R149 ;  /* 0x00000000950e72ca */ /* 0x000fe200000e0000 */
[----:B------:R-:W-:Y:S01]  /*10b80*/  IMAD.MOV.U32 R4, RZ, RZ, R22 ;  /* 0x000000ffff047224 */ /* 0x000fe200078e0016 */
[----:B------:R-:W-:Y:S01]  /*10b90*/  ULDC.64 UR12, c[0x0][0xae0] ;  /* 0x0002b800000c7ab9 */ /* 0x000fe20000000a00 */
[----:B0-----:R-:W-:Y:S01]  /*10ba0*/  IMAD.MOV.U32 R5, RZ, RZ, R9 ;  /* 0x000000ffff057224 */ /* 0x001fe200078e0009 */
[----:B------:R-:W-:Y:S01]  /*10bb0*/  SHF.R.S32.HI R9, RZ, 0x1f, R146 ;  /* 0x0000001fff097819 */ /* 0x000fe20000011492 */
[----:B------:R-:W-:Y:S01]  /*10bc0*/  IMAD R0, R8, UR6, RZ ;  /* 0x0000000608007c24 */ /* 0x000fe2000f8e02ff */
[----:B------:R-:W-:Y:S01]  /*10bd0*/  BSSY B1, `(.L_x_9959) ;  /* 0x000002b000017945 */ /* 0x000fe20003800000 */
[----:B------:R-:W-:Y:S01]  /*10be0*/  IMAD.WIDE.U32 R4, R3, UR6, R4 ;  /* 0x0000000603047c25 */ /* 0x000fe2000f8e0004 */
[----:B------:R-:W-:-:S03]  /*10bf0*/  UIMAD UR6, UR8, UR12, URZ ;  /* 0x0000000c080672a4 */ /* 0x000fc6000f8e023f */
[----:B------:R-:W-:Y:S01]  /*10c00*/  IMAD R3, R3, UR7, R0 ;  /* 0x0000000703037c24 */ /* 0x000fe2000f8e0200 */
[----:B------:R-:W-:Y:S01]  /*10c10*/  UIMAD UR7, UR11, -0xc0, UR4 ;  /* 0xffffff400b0778a4 */ /* 0x000fe2000f8e0204 */
[C---:B------:R-:W-:Y:S01]  /*10c20*/  IADD3 R0, R146.reuse, 0x60, RZ ;  /* 0x0000006092007810 */ /* 0x040fe20007ffe0ff */
[----:B------:R-:W-:Y:S01]  /*10c30*/  UIMAD UR6, UR14, UR13, UR6 ;  /* 0x0000000d0e0672a4 */ /* 0x000fe2000f8e0206 */
[----:B------:R-:W-:Y:S02]  /*10c40*/  IMAD.IADD R5, R5, 0x1, R3 ;  /* 0x0000000105057824 */ /* 0x000fe400078e0203 */
[----:B------:R-:W-:Y:S01]  /*10c50*/  IMAD.U32 R3, RZ, RZ, UR12 ;  /* 0x0000000cff037e24 */ /* 0x000fe2000f8e00ff */
[----:B------:R-:W-:Y:S01]  /*10c60*/  ULDC.64 UR12, c[0x0][0xae8] ;  /* 0x0002ba00000c7ab9 */ /* 0x000fe20000000a00 */
[----:B------:R-:W-:Y:S01]  /*10c70*/  ISETP.GE.AND P0, PT, R146, UR7, PT ;  /* 0x0000000792007c0c */ /* 0x000fe2000bf06270 */
[----:B------:R-:W-:Y:S01]  /*10c80*/  UIMAD UR4, UR10, UR12, URZ ;  /* 0x0000000c0a0472a4 */ /* 0x000fe2000f8e023f */
[----:B------:R-:W-:Y:S01]  /*10c90*/  IMAD.WIDE.U32 R4, R3, UR14, R4 ;  /* 0x0000000e03047c25 */ /* 0x000fe2000f8e0004 */
[----:B------:R-:W-:-:S02]  /*10ca0*/  ISETP.GE.AND P1, PT, R0, UR7, PT ;  /* 0x0000000700007c0c */ /* 0x000fc4000bf26270 */
[----:B------:R-:W-:Y:S01]  /*10cb0*/  UIMAD UR4, UR9, UR13, UR4 ;  /* 0x0000000d090472a4 */ /* 0x000fe2000f8e0204 */
[----:B------:R-:W-:Y:S02]  /*10cc0*/  VIADD R5, R5, UR6 ;  /* 0x0000000605057c36 */ /* 0x000fe40008000000 */
[----:B------:R-:W-:Y:S02]  /*10cd0*/  IMAD.U32 R7, RZ, RZ, UR12 ;  /* 0x0000000cff077e24 */ /* 0x000fe4000f8e00ff */
[----:B------:R-:W-:Y:S02]  /*10ce0*/  IMAD.U32 R3, RZ, RZ, UR11 ;  /* 0x0000000bff037e24 */ /* 0x000fe4000f8e00ff */
[----:B------:R-:W-:-:S04]  /*10cf0*/  IMAD.WIDE.U32 R6, R7, UR9, R4 ;  /* 0x0000000907067c25 */ /* 0x000fc8000f8e0004 */
[----:B------:R-:W-:Y:S02]  /*10d00*/  IMAD.MOV.U32 R8, RZ, RZ, R146 ;  /* 0x000000ffff087224 */ /* 0x000fe400078e0092 */
        /* <DEDUP_REMOVED lines=16> */
[----:B------:R-:W-:Y:S02]  /*10e10*/  ULDC.64 UR8, c[0x0][0xa80] ;  /* 0x0002a00000087ab9 */ /* 0x000fe40000000a00 */
[----:B------:R-:W-:Y:S02]  /*10e20*/  LEA R12, P0, R4, UR8, 0x1 ;  /* 0x00000008040c7c11 */ /* 0x000fe4000f8008ff */
[----:B------:R-:W-:-:S04]  /*10e30*/  IADD3 R3, R5, R3, RZ ;  /* 0x0000000305037210 */ /* 0x000fc80007ffe0ff */
[----:B------:R-:W-:-:S05]  /*10e40*/  LEA.HI.X R13, R4, UR9, R3, 0x1, P0 ;  /* 0x00000009040d7c11 */ /* 0x000fca00080f0c03 */
[----:B------:R0:W-:Y:S04]  /*10e50*/  @!P2 STG.E.128 desc[UR10][R12.64], RZ ;  /* 0x000000ff0c00a986 */ /* 0x0001e8000c101d0a */
[----:B------:R0:W-:Y:S04]  /*10e60*/  @!P3 STG.E.128 desc[UR10][R12.64+0x40], RZ ;  /* 0x000040ff0c00b986 */ /* 0x0001e8000c101d0a */
[----:B------:R0:W-:Y:S02]  /*10e70*/  @!P4 STG.E.128 desc[UR10][R12.64+0x80], RZ ;  /* 0x000080ff0c00c986 */ /* 0x0001e4000c101d0a */
.L_x_9960:
[----:B------:R-:W-:Y:S05]  /*10e80*/  BSYNC B1 ;  /* 0x0000000000017941 */ /* 0x000fea0003800000 */
.L_x_9959:
        /* <DEDUP_REMOVED lines=23> */
.L_x_9955:
[----:B------:R-:W-:Y:S05]  /*11000*/  BSYNC B0 ;  /* 0x0000000000007941 */ /* 0x000fea0003800000 */
.L_x_9950:
[----:B------:R-:W-:Y:S02]  /*11010*/  ULDC UR4, c[0x0][0xc14] ;  /* 0x0003050000047ab9 */ /* 0x000fe40000000800 */
[----:B------:R-:W-:-:S13]  /*11020*/  ISETP.GE.AND P0, PT, R31, UR4, PT ;  /* 0x000000041f007c0c */ /* 0x000fda000bf06270 */
[----:B------:R-:W-:Y:S05]  /*11030*/  @!P0 BRA `(.L_x_9961) ;  /* 0xfffffefc00b08947 */ /* 0x000fea000383ffff */
[----:B------:R-:W-:Y:S05]  /*11040*/  EXIT ;  /* 0x000000000000794d */ /* 0x000fea0003800000 */
.L_x_9914:
        /* <DEDUP_REMOVED lines=62> */
.L_x_9966:
[----:B------:R-:W-:Y:S02]  /*11430*/  VIADD R0, R19, 0x1f ;  /* 0x0000001f13007836 */ /* 0x000fe40000000000 */
[----:B------:R-:W-:-:S03]  /*11440*/  IMAD.U32 R19, RZ, RZ, UR7 ;  /* 0x00000007ff137e24 */ /* 0x000fc6000f8e00ff */
[----:B------:R-:W-:-:S13]  /*11450*/  ISETP.GE.AND P0, PT, R0, UR5, PT ;  /* 0x0000000500007c0c */ /* 0x000fda000bf06270 */
[----:B------:R-:W-:Y:S05]  /*11460*/  @P0 BRA `(.L_x_9963) ;  /* 0x0000000400d40947 */ /* 0x000fea0003800000 */
[----:B------:R-:W-:Y:S01]  /*11470*/  MOV R19, R0 ;  /* 0x0000000000137202 */ /* 0x000fe20000000f00 */
[----:B------:R-:W-:Y:S01]  /*11480*/  BSSY B0, `(.L_x_9964) ;  /* 0x000000a000007945 */ /* 0x000fe20003800000 */
[C---:B------:R-:W-:Y:S01]  /*11490*/  ISETP.NE.AND P1, PT, R26.reuse, 0x1f, PT ;  /* 0x0000001f1a00780c */ /* 0x040fe20003f25270 */
[----:B------:R-:W-:Y:S02]  /*114a0*/  IMAD.MOV.U32 R0, RZ, RZ, RZ ;  /* 0x000000ffff007224 */ /* 0x000fe400078e00ff */
[----:B------:R-:W-:-:S05]  /*114b0*/  IMAD.IADD R7, R26, 0x1, R19 ;  /* 0x000000011a077824 */ /* 0x000fca00078e0213 */
[----:B------:R-:W-:-:S13]  /*114c0*/  ISETP.GE.OR P0, PT, R7, UR5, !P1 ;  /* 0x0000000507007c0c */ /* 0x000fda000cf06670 */
[----:B------:R-:W-:Y:S05]  /*114d0*/  @P0 BRA `(.L_x_9965) ;  /* 0x0000000000100947 */ /* 0x000fea0003800000 */
[----:B------:R-:W0:Y:S01]  /*114e0*/  LDC.64 R2, c[0x0][0xc58] ;  /* 0x00031600ff027b82 */ /* 0x000e220000000a00 */
[----:B------:R-:W-:Y:S01]  /*114f0*/  ULDC.64 UR8, c[0x0][0x208] ;  /* 0x0000820000087ab9 */ /* 0x000fe20000000a00 */
[----:B0-----:R-:W-:-:S05]  /*11500*/  IMAD.WIDE R2, R7, 0x4, R2 ;  /* 0x0000000407027825 */ /* 0x001fca00078e0202 */
[----:B------:R0:W5:Y:S02]  /*11510*/  LDG.E R0, desc[UR8][R2.64] ;  /* 0x0000000802007981 */ /* 0x000164000c1e1900 */
.L_x_9965:
[----:B------:R-:W-:Y:S05]  /*11520*/  BSYNC B0 ;  /* 0x0000000000007941 */ /* 0x000fea0003800000 */
.L_x_9964:
        /* <DEDUP_REMOVED lines=25> */
.L_x_9962:
        /* <DEDUP_REMOVED lines=21> */
.L_x_9967:
[----:B---3--:R-:W-:Y:S01]  /*11810*/  IMAD R16, R16, UR4, R9 ;  /* 0x0000000410107c24 */ /* 0x008fe2000f8e0209 */
[----:B------:R-:W-:Y:S01]  /*11820*/  IABS R2, R4 ;  /* 0x0000000400027213 */ /* 0x000fe20000000000 */
[----:B-12---:R-:W-:-:S03]  /*11830*/  IMAD.MOV R11, RZ, RZ, -R3 ;  /* 0x000000ffff0b7224 */ /* 0x006fc600078e0a03 */
[----:B------:R-:W-:Y:S01]  /*11840*/  IADD3 R9, -R16, UR6, RZ ;  /* 0x0000000610097c10 */ /* 0x000fe2000fffe1ff */
[----:B------:R-:W-:Y:S02]  /*11850*/  IMAD.MOV R10, RZ, RZ, -R2 ;  /* 0x000000ffff0a7224 */ /* 0x000fe400078e0a02 */
        /* <DEDUP_REMOVED lines=25> */
[----:B0-----:R-:W-:Y:S02]  /*119f0*/  IABS R12, R7 ;  /* 0x00000007000c7213 */ /* 0x001fe40000000000 */
        /* <DEDUP_REMOVED lines=28> */
.L_x_9963:
[----:B------:R-:W-:Y:S02]  /*11bc0*/  IMAD.MOV.U32 R17, RZ, RZ, RZ ;  /* 0x000000ffff117224 */ /* 0x000fe400078e00ff */
[----:B------:R-:W-:Y:S02]  /*11bd0*/  IMAD.U32 R16, RZ, RZ, UR6 ;  /* 0x00000006ff107e24 */ /* 0x000fe4000f8e00ff */
[----:B------:R-:W-:-:S07]  /*11be0*/  IMAD.MOV.U32 R18, RZ, RZ, RZ ;  /* 0x000000ffff127224 */ /* 0x000fce00078e00ff */
.L_x_9968:
[----:B------:R-:W-:Y:S01]  /*11bf0*/  ISETP.NE.AND P0, PT, R26, RZ, PT ;  /* 0x000000ff1a00720c */ /* 0x000fe20003f05270 */
[----:B------:R0:W-:Y:S01]  /*11c00*/  STL [R1+0x4], RZ ;  /* 0x000004ff01007387 */ /* 0x0001e20000100800 */
[----:B------:R-:W-:Y:S01]  /*11c10*/  IMAD.MOV.U32 R24, RZ, RZ, 0x1 ;  /* 0x00000001ff187424 */ /* 0x000fe200078e00ff */
[----:B------:R-:W-:-:S10]  /*11c20*/  MOV R22, RZ ;  /* 0x000000ff00167202 */ /* 0x000fd40000000f00 */
        /* <DEDUP_REMOVED lines=12> */
.L_x_10036:
[----:B--2---:R-:W2:Y:S01]  /*11cf0*/  LDC.64 R2, c[0x0][0xc60] ;  /* 0x00031800ff027b82 */ /* 0x004ea20000000a00 */
[----:B------:R-:W-:Y:S01]  /*11d00*/  ULDC.64 UR4, c[0x0][0x208] ;  /* 0x0000820000047ab9 */ /* 0x000fe20000000a00 */
[----:B--2---:R-:W-:-:S05]  /*11d10*/  IMAD.WIDE R2, R19, 0x4, R2 ;  /* 0x0000000413027825 */ /* 0x004fca00078e0202 */
[----:B------:R-:W2:Y:S01]  /*11d20*/  LDG.E R27, desc[UR4][R2.64] ;  /* 0x00000004021b7981 */ /* 0x000ea2000c1e1900 */
[----:B------:R-:W-:Y:S05]  /*11d30*/  YIELD ;  /* 0x0000000000007946 */ /* 0x000fea0003800000 */
[----:B------:R-:W-:Y:S01]  /*11d40*/  ULDC.64 UR4, c[0x0][0xa28] ;  /* 0x00028a0000047ab9 */ /* 0x000fe20000000a00 */
[----:B0-----:R-:W-:Y:S01]  /*11d50*/  IMAD.MOV.U32 R0, RZ, RZ, RZ ;  /* 0x000000ffff007224 */ /* 0x001fe200078e00ff */
[----:B------:R-:W-:Y:S01]  /*11d60*/  ISETP.NE.U32.AND P0, PT, RZ, UR4, PT ;  /* 0x00000004ff007c0c */ /* 0x000fe2000bf05070 */
[----:B------:R-:W-:Y:S01]  /*11d70*/  ULDC.64 UR8, c[0x0][0x208] ;  /* 0x0000820000087ab9 */ /* 0x000fe20000000a00 */
[----:B------:R-:W-:Y:S01]  /*11d80*/  IMAD.MOV.U32 R8, RZ, RZ, RZ ;  /* 0x000000ffff087224 */ /* 0x000fe200078e00ff */
[----:B------:R-:W-:Y:S01]  /*11d90*/  ULDC.64 UR6, c[0x0][0xa08] ;  /* 0x0002820000067ab9 */ /* 0x000fe20000000a00 */
[----:B------:R-:W-:-:S02]  /*11da0*/  ISETP.NE.AND.EX P0, PT, RZ, UR5, PT, P0 ;  /* 0x00000005ff007c0c */ /* 0x000fc4000bf05300 */
[----:B--2---:R-:W-:-:S11]  /*11db0*/  SHF.R.S32.HI R4, RZ, 0x1f, R27 ;  /* 0x0000001fff047819 */ /* 0x004fd6000001141b */
[----:B------:R-:W-:-:S04]  /*11dc0*/  @P0 LEA R2, P1, R27, UR4, 0x2 ;  /* 0x000000041b020c11 */ /* 0x000fc8000f8210ff */
[C-C-:B------:R-:W-:Y:S01]  /*11dd0*/  @P0 LEA.HI.X R3, R27.reuse, UR5, R4.reuse, 0x2, P1 ;  /* 0x000000051b030c11 */ /* 0x140fe200088f1404 */
[----:B------:R-:W-:Y:S02]  /*11de0*/  ULDC.64 UR4, c[0x0][0xa18] ;  /* 0x0002860000047ab9 */ /* 0x000fe40000000a00 */
[----:B------:R-:W-:Y:S01]  /*11df0*/  ISETP.NE.U32.AND P1, PT, RZ, UR4, PT ;  /* 0x00000004ff007c0c */ /* 0x000fe2000bf25070 */
[C---:B------:R-:W-:Y:S01]  /*11e00*/  IMAD.SHL.U32 R29, R27.reuse, 0x4, RZ ;  /* 0x000000041b1d7824 */ /* 0x040fe200078e00ff */
[----:B------:R0:W5:Y:S01]  /*11e10*/  @P0 LDG.E R0, desc[UR8][R2.64] ;  /* 0x0000000802000981 */ /* 0x000162000c1e1900 */
[----:B------:R-:W-:Y:S02]  /*11e20*/  SHF.L.U64.HI R10, R27, 0x2, R4 ;  /* 0x000000021b0a7819 */ /* 0x000fe40000010204 */
[----:B------:R-:W-:-:S03]  /*11e30*/  ISETP.NE.AND.EX P1, PT, RZ, UR5, PT, P1 ;  /* 0x00000005ff007c0c */ /* 0x000fc6000bf25310 */
[----:B------:R-:W-:Y:S10]  /*11e40*/  STL [R1], R10 ;  /* 0x0000000a01007387 */ /* 0x000ff40000100800 */
        /* <DEDUP_REMOVED lines=9> */
[----:B------:R-:W-:-:S05]  /*11ee0*/  IADD3.X R5, R10, UR7, RZ, P0, !PT ;  /* 0x000000070a057c10 */ /* 0x000fca00087fe4ff */
[----:B------:R-:W2:Y:S01]  /*11ef0*/  @P2 LDG.E R8, desc[UR8][R2.64] ;  /* 0x0000000802082981 */ /* 0x000ea2000c1e1900 */
        /* <DEDUP_REMOVED lines=13> */
[----:B0-----:R-:W-:Y:S06]  /*11fd0*/  @P1 BRA `(.L_x_9970) ;  /* 0x0000000000141947 */ /* 0x001fec0003800000 */
[----:B------:R-:W-:Y:S05]  /*11fe0*/  @!P2 BRA `(.L_x_9970) ;  /* 0x000000000010a947 */ /* 0x000fea0003800000 */
[----:B------:R-:W-:Y:S02]  /*11ff0*/  ULDC.64 UR4, c[0x0][0x208] ;  /* 0x0000820000047ab9 */ /* 0x000fe40000000a00 */
[----:B------:R-:W2:Y:S04]  /*12000*/  LDG.E R7, desc[UR4][R2.64] ;  /* 0x0000000402077981 */ /* 0x000ea8000c1e1900 */
[----:B-----5:R-:W2:Y:S02]  /*12010*/  LDG.E R8, desc[UR4][R2.64+0x4] ;  /* 0x0000040402087981 */ /* 0x020ea4000c1e1900 */
[----:B--2---:R-:W-:-:S07]  /*12020*/  IMAD.IADD R8, R8, 0x1, -R7 ;  /* 0x0000000108087824 */ /* 0x004fce00078e0a07 */
.L_x_9970:
[----:B------:R-:W-:Y:S01]  /*12030*/  IMAD.MOV.U32 R23, RZ, RZ, RZ ;  /* 0x000000ffff177224 */ /* 0x000fe200078e00ff */
[----:B------:R-:W-:-:S05]  /*12040*/  ULDC.64 UR4, c[0x0][0x208] ;  /* 0x0000820000047ab9 */ /* 0x000fca0000000a00 */
[----:B------:R-:W2:Y:S01]  /*12050*/  @P0 LDG.E R23, desc[UR4][R4.64] ;  /* 0x0000000404170981 */ /* 0x000ea2000c1e1900 */
[----:B------:R-:W-:Y:S02]  /*12060*/  ULDC.64 UR4, c[0x0][0xa20] ;  /* 0x0002880000047ab9 */ /* 0x000fe40000000a00 */
[----:B------:R-:W-:-:S04]  /*12070*/  ISETP.NE.U32.AND P1, PT, RZ, UR4, PT ;  /* 0x00000004ff007c0c */ /* 0x000fc8000bf25070 */
[----:B------:R-:W-:Y:S02]  /*12080*/  ISETP.NE.AND.EX P1, PT, RZ, UR5, PT, P1 ;  /* 0x00000005ff007c0c */ /* 0x000fe4000bf25310 */
[----:B--2--5:R-:W-:-:S11]  /*12090*/  IADD3 R23, R23, R0, RZ ;  /* 0x0000000017177210 */ /* 0x024fd60007ffe0ff */
[----:B------:R-:W-:Y:S05]  /*120a0*/  @!P1 BRA `(.L_x_9971) ;  /* 0x0000000000149947 */ /* 0x000fea0003800000 */
[----:B------:R-:W-:Y:S01]  /*120b0*/  IADD3 R2, P0, R29, UR4, RZ ;  /* 0x000000041d027c10 */ /* 0x000fe2000ff1e0ff */
[----:B------:R-:W-:-:S03]  /*120c0*/  ULDC.64 UR6, c[0x0][0x208] ;  /* 0x0000820000067ab9 */ /* 0x000fc60000000a00 */
[----:B------:R-:W-:-:S05]  /*120d0*/  IADD3.X R3, R10, UR5, RZ, P0, !PT ;  /* 0x000000050a037c10 */ /* 0x000fca00087fe4ff */
[----:B------:R0:W5:Y:S01]  /*120e0*/  LDG.E R9, desc[UR6][R2.64] ;  /* 0x0000000602097981 */ /* 0x000162000c1e1900 */
[----:B------:R-:W-:Y:S05]  /*120f0*/  BRA `(.L_x_9972) ;  /* 0x0000000000147947 */ /* 0x000fea0003800000 */
.L_x_9971:
[----:B------:R-:W-:Y:S05]  /*12100*/  @!P0 BRA `(.L_x_9972) ;  /* 0x0000000000108947 */ /* 0x000fea0003800000 */
[----:B------:R-:W-:Y:S02]  /*12110*/  ULDC.64 UR4, c[0x0][0x208] ;  /* 0x0000820000047ab9 */ /* 0x000fe40000000a00 */
[----:B------:R-:W2:Y:S04]  /*12120*/  LDG.E R2, desc[UR4][R4.64] ;  /* 0x0000000404027981 */ /* 0x000ea8000c1e1900 */
[----:B------:R-:W2:Y:S02]  /*12130*/  LDG.E R9, desc[UR4][R4.64+0x4] ;  /* 0x0000040404097981 */ /* 0x000ea4000c1e1900 */
[----:B--2---:R-:W-:-:S07]  /*12140*/  IMAD.IADD R9, R9, 0x1, -R2 ;  /* 0x0000000109097824 */ /* 0x004fce00078e0a02 */
.L_x_9972:
[----:B0-----:R-:W-:Y:S01]  /*12150*/  IMAD R3, R17, 0xc0, RZ ;  /* 0x000000c011037824 */ /* 0x001fe200078e02ff */
[----:B------:R-:W-:Y:S01]  /*12160*/  BSSY B6, `(.L_x_9973) ;  /* 0x00002bb000067945 */ /* 0x000fe20003800000 */
[----:B-----5:R-:W-:-:S03]  /*12170*/  IMAD.IADD R9, R9, 0x1, -R0 ;  /* 0x0000000109097824 */ /* 0x020fc600078e0a00 */
[----:B------:R-:W-:Y:S01]  /*12180*/  IADD3 R8, -R8, 0x14f, R3 ;  /* 0x0000014f08087810 */ /* 0x000fe20007ffe103 */
[----:B------:R-:W-:-:S04]  /*12190*/  VIADD R0, R9, 0x8f ;  /* 0x0000008f09007836 */ /* 0x000fc80000000000 */
[----:B------:R-:W-:Y:S02]  /*121a0*/  IMAD.IADD R8, R9, 0x1, R8 ;  /* 0x0000000109087824 */ /* 0x000fe400078e0208 */
        /* <DEDUP_REMOVED lines=9> */
[----:B------:R-:W-:-:S13]  /*12240*/  ISETP.NE.AND P1, PT, R26, RZ, PT ;  /* 0x000000ff1a00720c */ /* 0x000fda0003f25270 */
[----:B------:R-:W-:Y:S05]  /*12250*/  @P1 BRA `(.L_x_9975) ;  /* 0x0000002800ac1947 */ /* 0x000fea0003800000 */
[----:B------:R-:W0:Y:S01]  /*12260*/  S2R R7, SR_LANEID ;  /* 0x0000000000077919 */ /* 0x000e220000000000 */
[----:B------:R-:W-:Y:S01]  /*12270*/  VOTEU.ANY UR4, UPT, PT ;  /* 0x0000000000047886 */ /* 0x000fe200038e0100 */
[----:B------:R-:W2:Y:S01]  /*12280*/  LDC.64 R2, c[0x0][0xc38] ;  /* 0x00030e00ff027b82 */ /* 0x000ea20000000a00 */
[----:B------:R-:W0:Y:S01]  /*12290*/  FLO.U32 R0, UR4 ;  /* 0x0000000400007d00 */ /* 0x000e2200080e0000 */
[----:B------:R-:W-:-:S07]  /*122a0*/  ULDC.64 UR6, c[0x0][0x208] ;  /* 0x0000820000067ab9 */ /* 0x000fce0000000a00 */
        /* <DEDUP_REMOVED lines=9> */
.L_x_9974:
        /* <DEDUP_REMOVED lines=22> */
.L_x_9976:
        /* <DEDUP_REMOVED lines=19> */
.L_x_9978:
        /* <DEDUP_REMOVED lines=16> */
.L_x_9977:
[----:B------:R-:W2:Y:S01]  /*126d0*/  LDL.LU R21, [R1] ;  /* 0x0000000001157983 */ /* 0x000ea20000300800 */
[----:B------:R-:W-:Y:S01]  /*126e0*/  ULDC.64 UR4, c[0x0][0x9f8] ;  /* 0x00027e0000047ab9 */ /* 0x000fe20000000a00 */
[----:B------:R-:W0:Y:S02]  /*126f0*/  LDC R0, c[0x0][0x428] ;  /* 0x00010a00ff007b82 */ /* 0x000e240000000800 */
[----:B------:R-:W3:Y:S01]  /*12700*/  LDL.LU R20, [R1+0x8] ;  /* 0x0000080001147983 */ /* 0x000ee20000300800 */
[----:B------:R-:W-:Y:S01]  /*12710*/  ISETP.NE.U32.AND P0, PT, RZ, UR4, PT ;  /* 0x00000004ff007c0c */ /* 0x000fe2000bf05070 */
[----:B------:R-:W-:Y:S01]  /*12720*/  IMAD.MOV.U32 R6, RZ, RZ, R27 ;  /* 0x000000ffff067224 */ /* 0x000fe200078e001b */
[----:B------:R-:W-:Y:S02]  /*12730*/  ULDC.64 UR6, c[0x0][0x208] ;  /* 0x0000820000067ab9 */ /* 0x000fe40000000a00 */
[----:B------:R-:W-:-:S13]  /*12740*/  ISETP.NE.AND.EX P0, PT, RZ, UR5, PT, P0 ;  /* 0x00000005ff007c0c */ /* 0x000fda000bf05300 */
[----:B------:R-:W-:Y:S02]  /*12750*/  @P0 IADD3 R2, P1, R29, UR4, RZ ;  /* 0x000000041d020c10 */ /* 0x000fe4000ff3e0ff */
[----:B------:R-:W-:-:S13]  /*12760*/  ISETP.NE.AND P6, PT, R26, RZ, PT ;  /* 0x000000ff1a00720c */ /* 0x000fda0003fc5270 */
[----:B------:R-:W-:-:S05]  /*12770*/  VOTEU.ALL UP1, P6 ;  /* 0x00000000003f7886 */ /* 0x000fca0003020000 */
[----:B------:R-:W-:-:S04]  /*12780*/  @!UP1 UIADD3 UR8, UP0, UR36, 0x270, URZ ;  /* 0x0000027024089890 */ /* 0x000fc8000ff1e03f */
[----:B------:R-:W-:-:S03]  /*12790*/  @!UP1 UIADD3.X UR9, URZ, UR37, URZ, UP0, !UPT ;  /* 0x000000253f099290 */ /* 0x000fc600087fe43f */
[----:B------:R-:W-:Y:S01]  /*127a0*/  VOTEU.ALL UP0, P6 ;  /* 0x00000000003f7886 */ /* 0x000fe20003000000 */
[----:B--2---:R-:W-:Y:S01]  /*127b0*/  @P0 IADD3.X R3, R21, UR5, RZ, P1, !PT ;  /* 0x0000000515030c10 */ /* 0x004fe20008ffe4ff */
[----:B------:R-:W-:-:S04]  /*127c0*/  ULDC.64 UR4, c[0x0][0xa00] ;  /* 0x0002800000047ab9 */ /* 0x000fc80000000a00 */
[----:B------:R2:W5:Y:S01]  /*127d0*/  @P0 LDG.E R6, desc[UR6][R2.64] ;  /* 0x0000000602060981 */ /* 0x000562000c1e1900 */
[----:B0-----:R-:W-:Y:S01]  /*127e0*/  ISETP.NE.AND P0, PT, R0, 0x1, PT ;  /* 0x000000010000780c */ /* 0x001fe20003f05270 */
[----:B------:R-:W-:Y:S01]  /*127f0*/  IMAD.MOV.U32 R0, RZ, RZ, R18 ;  /* 0x000000ffff007224 */ /* 0x000fe200078e0012 */
[----:B------:R-:W-:Y:S01]  /*12800*/  PLOP3.LUT P1, PT, P6, PT, PT, 0x8, 0x0 ;  /* 0x000000000000781c */ /* 0x000fe2000372e170 */
[----:B---3--:R-:W-:-:S10]  /*12810*/  IMAD R17, R17, 0xc0, R20 ;  /* 0x000000c011117824 */ /* 0x008fd400078e0214 */
[----:B------:R-:W0:Y:S08]  /*12820*/  @P0 LDC R5, c[0x0][0x42c] ;  /* 0x00010b00ff050b82 */ /* 0x000e300000000800 */
[----:B------:R-:W3:Y:S01]  /*12830*/  @P0 LDC R7, c[0x0][0x430] ;  /* 0x00010c00ff070b82 */ /* 0x000ee20000000800 */
[----:B0-----:R-:W-:-:S05]  /*12840*/  @P0 IMAD.HI.U32 R4, R18, R5, RZ ;  /* 0x0000000512040227 */ /* 0x001fca00078e00ff */
[----:B---3--:R-:W-:Y:S02]  /*12850*/  @P0 SHF.R.U32.HI R0, RZ, R7, R4 ;  /* 0x00000007ff000219 */ /* 0x008fe40000011604 */
[----:B------:R-:W-:-:S04]  /*12860*/  ISETP.NE.U32.AND P0, PT, RZ, UR4, PT ;  /* 0x00000004ff007c0c */ /* 0x000fc8000bf05070 */
[----:B------:R-:W-:-:S04]  /*12870*/  ISETP.NE.AND.EX P0, PT, RZ, UR5, PT, P0 ;  /* 0x00000005ff007c0c */ /* 0x000fc8000bf05300 */
[----:B--2---:R-:W-:-:S09]  /*12880*/  SEL R10, R27, RZ, !P0 ;  /* 0x000000ff1b0a7207 */ /* 0x004fd20004000000 */
.L_x_9979:
        /* <DEDUP_REMOVED lines=14> */
.L_x_9980:
        /* <DEDUP_REMOVED lines=13> */
.L_x_9981:
        /* <DEDUP_REMOVED lines=17> */
.L_x_10052:
[----:B------:R-:W-:Y:S01]  /*12b50*/  UMOV UR4, 0xffffffff ;  /* 0xffffffff00047882 */ /* 0x000fe20000000000 */
[----:B------:R-:W-:Y:S02]  /*12b60*/  SHF.R.S32.HI R9, RZ, 0x1f, R6 ;  /* 0x0000001fff097819 */ /* 0x000fe40000011406 */
[----:B------:R-:W-:Y:S05]  /*12b70*/  BRA.DIV UR4, `(.L_x_9983) ;  /* 0x0000003604287947 */ /* 0x000fea000b800000 */
[----:B------:R-:W-:-:S13]  /*12b80*/  ELECT P6, URZ, PT ;  /* 0x00000000003f782f */ /* 0x000fda00038c0000 */
.L_x_10055:
        /* <DEDUP_REMOVED lines=23> */
.L_x_9985:
[----:B------:R-:W-:Y:S01]  /*12d00*/  IMAD R5, R22, 0x8, R25 ;  /* 0x0000000816057824 */ /* 0x000fe200078e0219 */
[----:B------:R-:W-:-:S04]  /*12d10*/  SHF.L.U32 R4, R24, 0x1f, RZ ;  /* 0x0000001f18047819 */ /* 0x000fc800000006ff */
[----:B------:R-:W2:Y:S02]  /*12d20*/  SYNCS.PHASECHK.TRANS64.TRYWAIT P0, [R5+URZ+0x31c40], R4 ;  /* 0x031c4004050075a7 */ /* 0x000ea4000800017f */
[----:B--2---:R-:W-:Y:S05]  /*12d30*/  @!P0 BRA `(.L_x_9986) ;  /* 0x0000003000d88947 */ /* 0x004fea0003800000 */
.L_x_10056:
        /* <DEDUP_REMOVED lines=9> */
.L_x_9987:
        /* <DEDUP_REMOVED lines=28> */
.L_x_9984:
        /* <DEDUP_REMOVED lines=12> */
[----:B------:R-:W-:Y:S01]  /*13050*/  @P0 R2UR UR12, R18 ;  /* 0x00000000120c02ca */ /* 0x000fe200000e0000 */
[----:B------:R-:W-:Y:S01]  /*13060*/  UMOV UR18, URZ ;  /* 0x0000003f00127c82 */ /* 0x000fe20008000000 */
[----:B------:R-:W-:Y:S01]  /*13070*/  @P0 R2UR UR11, R17 ;  /* 0x00000000110b02ca */ /* 0x000fe200000e0000 */
[----:B------:R-:W-:Y:S01]  /*13080*/  UIADD3 UR16, UR24, 0xda00, URZ ;  /* 0x0000da0018107890 */ /* 0x000fe2000fffe03f */
[----:B------:R-:W-:Y:S01]  /*13090*/  @P0 IMAD.MOV.U32 R4, RZ, RZ, 0x9000 ;  /* 0x00009000ff040424 */ /* 0x000fe200078e00ff */
[----:B------:R-:W-:Y:S01]  /*130a0*/  BAR.SYNC.DEFER_BLOCKING 0x8, 0x1a0 ;  /* 0x0206800000007b1d */ /* 0x000fe20000010000 */
[----:B------:R-:W-:-:S02]  /*130b0*/  UIADD3 UR17, UR24, 0x31c00, URZ ;  /* 0x00031c0018117890 */ /* 0x000fc4000fffe03f */
[----:B------:R-:W-:-:S03]  /*130c0*/  UIADD3 UR8, UR24, 0x10a00, URZ ;  /* 0x00010a0018087890 */ /* 0x000fc6000fffe03f */
[----:B------:R-:W-:Y:S01]  /*130d0*/  UMOV UR14, 0x0 ;  /* 0x00000000000e7882 */ /* 0x000fe20000000000 */
[----:B------:R-:W-:Y:S01]  /*130e0*/  UMOV UR15, 0x12f00000 ;  /* 0x12f00000000f7882 */ /* 0x000fe20000000000 */
[----:B------:R-:W-:Y:S01]  /*130f0*/  UMOV UR10, 0x20 ;  /* 0x00000020000a7882 */ /* 0x000fe20000000000 */
[----:B------:R-:W-:Y:S01]  /*13100*/  UMOV UR9, UR17 ;  /* 0x0000001100097c82 */ /* 0x000fe20008000000 */
[----:B------:R-:W-:Y:S01]  /*13110*/  UMOV UR22, 0x0 ;  /* 0x0000000000167882 */ /* 0x000fe20000000000 */
[----:B------:R-:W-:Y:S01]  /*13120*/  UMOV UR23, 0x12f00000 ;  /* 0x12f0000000177882 */ /* 0x000fe20000000000 */
[----:B------:R-:W-:Y:S01]  /*13130*/  BSSY B0, `(.L_x_9988) ;  /* 0x0000013000007945 */ /* 0x000fe20003800000 */
[----:B------:R3:W-:Y:S01]  /*13140*/  @P0 SYNCS.ARRIVE.TRANS64 RZ, [R25+URZ+0x31c00], R4 ;  /* 0x031c000419ff09a7 */ /* 0x0007e2000800003f */
[----:B------:R-:W-:Y:S01]  /*13150*/  UTMALDG.4D [UR16], [UR4], desc[UR6] ;  /* 0x00000610040075b4 */ /* 0x000fe20008019000 */
[----:B------:R4:W-:Y:S02]  /*13160*/  UTMALDG.4D [UR8], [UR4], desc[UR14] ;  /* 0x00000e08040075b4 */ /* 0x0009e40008019000 */
[----:B----4-:R-:W-:Y:S01]  /*13170*/  @P0 R2UR UR13, R10 ;  /* 0x000000000a0d02ca */ /* 0x010fe200000e0000 */
[----:B------:R-:W-:Y:S01]  /*13180*/  UIADD3 UR8, UR24, 0x13a00, URZ ;  /* 0x00013a0018087890 */ /* 0x000fe2000fffe03f */
[----:B------:R-:W-:Y:S01]  /*13190*/  @P0 R2UR UR12, R18 ;  /* 0x00000000120c02ca */ /* 0x000fe200000e0000 */
[----:B------:R-:W-:Y:S01]  /*131a0*/  UMOV UR10, 0x40 ;  /* 0x00000040000a7882 */ /* 0x000fe20000000000 */
[----:B------:R-:W-:Y:S01]  /*131b0*/  @P0 R2UR UR11, R17 ;  /* 0x00000000110b02ca */ /* 0x000fe200000e0000 */
[----:B------:R-:W-:-:S12]  /*131c0*/  UMOV UR9, UR17 ;  /* 0x0000001100097c82 */ /* 0x000fd80008000000 */
[----:B------:R4:W-:Y:S01]  /*131d0*/  UTMALDG.4D [UR8], [UR4], desc[UR22] ;  /* 0x00001608040075b4 */ /* 0x0009e20008019000 */
[----:B--2---:R-:W-:-:S05]  /*131e0*/  VIADD R5, R5, 0x1 ;  /* 0x0000000105057836 */ /* 0x004fca0000000000 */
[----:B---3--:R-:W-:Y:S01]  /*131f0*/  LEA.HI R4, R5, R5, RZ, 0x1 ;  /* 0x0000000505047211 */ /* 0x008fe200078f08ff */
[----:B------:R4:W-:Y:S03]  /*13200*/  STL [R1+0x4], R5 ;  /* 0x0000040501007387 */ /* 0x0009e60000100800 */
[----:B------:R-:W-:-:S05]  /*13210*/  LOP3.LUT R4, R4, 0xfffffffe, RZ, 0xc0, !PT ;  /* 0xfffffffe04047812 */ /* 0x000fca00078ec0ff */
[----:B------:R-:W-:-:S05]  /*13220*/  IMAD.IADD R4, R5, 0x1, -R4 ;  /* 0x0000000105047824 */ /* 0x000fca00078e0a04 */
[----:B------:R-:W-:-:S04]  /*13230*/  SHF.L.U32 R4, R4, 0x1f, RZ ;  /* 0x0000001f04047819 */ /* 0x000fc800000006ff */
[----:B------:R-:W2:Y:S02]  /*13240*/  SYNCS.PHASECHK.TRANS64.TRYWAIT P0, [R25+URZ+0x31c20], R4 ;  /* 0x031c2004190075a7 */ /* 0x000ea4000800017f */
[----:B--2-4-:R-:W-:Y:S05]  /*13250*/  @!P0 BRA `(.L_x_9989) ;  /* 0x0000002c00a48947 */ /* 0x014fea0003800000 */
.L_x_10057:
[----:B------:R-:W-:Y:S05]  /*13260*/  BSYNC B0 ;  /* 0x0000000000007941 */ /* 0x000fea0003800000 */
.L_x_9988:
[----:B------:R-:W-:Y:S01]  /*13270*/  ISETP.GE.AND P0, PT, R28, 0x2, PT ;  /* 0x000000021c00780c */ /* 0x000fe20003f06270 */
[----:B------:R-:W-:-:S12]  /*13280*/  BSSY B0, `(.L_x_9990) ;  /* 0x0000166000007945 */ /* 0x000fd80003800000 */
[----:B------:R-:W-:Y:S05]  /*13290*/  @!P0 BRA `(.L_x_9991) ;  /* 0x0000001400908947 */ /* 0x000fea0003800000 */
[C---:B--2---:R-:W-:Y:S01]  /*132a0*/  LOP3.LUT R4, R28.reuse, 0x1, RZ, 0xc0, !PT ;  /* 0x000000011c047812 */ /* 0x044fe200078ec0ff */
[----:B------:R-:W-:Y:S01]  /*132b0*/  VIADD R11, R28, 0xfffffffe ;  /* 0xfffffffe1c0b7836 */ /* 0x000fe20000000000 */
[----:B------:R-:W-:Y:S02]  /*132c0*/  BSSY B1, `(.L_x_9992) ;  /* 0x0000078000017945 */ /* 0x000fe40003800000 */
[----:B------:R-:W-:Y:S01]  /*132d0*/  ISETP.NE.U32.AND P0, PT, R4, 0x1, PT ;  /* 0x000000010400780c */ /* 0x000fe20003f05070 */
[----:B------:R-:W-:-:S12]  /*132e0*/  IMAD.MOV.U32 R10, RZ, RZ, R11 ;  /* 0x000000ffff0a7224 */ /* 0x000fd800078e000b */
[----:B------:R-:W-:Y:S05]  /*132f0*/  @!P0 BRA `(.L_x_9993) ;  /* 0x0000000400d08947 */ /* 0x000fea0003800000 */
        /* <DEDUP_REMOVED lines=8> */
[----:B------:R-:W-:Y:S01]  /*13380*/  IMAD.MOV.U32 R4, RZ, RZ, R8 ;  /* 0x000000ffff047224 */ /* 0x000fe200078e0008 */
[----:B------:R-:W-:Y:S02]  /*13390*/  MOV R10, R11 ;  /* 0x0000000b000a7202 */ /* 0x000fe40000000f00 */
        /* <DEDUP_REMOVED lines=21> */
.L_x_9996:
[----:B0-----:R-:W-:Y:S01]  /*134f0*/  IMAD R3, R12, 0x8, R25 ;  /* 0x000000080c037824 */ /* 0x001fe200078e0219 */
[----:B------:R-:W-:-:S04]  /*13500*/  SHF.L.U32 R2, R13, 0x1f, RZ ;  /* 0x0000001f0d027819 */ /* 0x000fc800000006ff */
[----:B------:R-:W0:Y:S02]  /*13510*/  SYNCS.PHASECHK.TRANS64.TRYWAIT P0, [R3+URZ+0x31c40], R2 ;  /* 0x031c4002030075a7 */ /* 0x000e24000800017f */
[----:B0-----:R-:W-:Y:S05]  /*13520*/  @!P0 BRA `(.L_x_9997) ;  /* 0x0000002c00048947 */ /* 0x001fea0003800000 */
.L_x_10058:
[----:B------:R-:W2:Y:S02]  /*13530*/  S2R R5, SR_TID.X ;  /* 0x0000000000057919 */ /* 0x000ea40000002100 */
[----:B--2---:R-:W-:-:S04]  /*13540*/  LOP3.LUT R5, R5, 0x7f, RZ, 0xc0, !PT ;  /* 0x0000007f05057812 */ /* 0x004fc800078ec0ff */
[----:B------:R-:W-:-:S13]  /*13550*/  ISETP.NE.AND P1, PT, R5, RZ, PT ;  /* 0x000000ff0500720c */ /* 0x000fda0003f25270 */
[----:B------:R-:W-:Y:S05]  /*13560*/  @P1 BRA `(.L_x_9998) ;  /* 0x0000000000141947 */ /* 0x000fea0003800000 */
[----:B------:R-:W-:Y:S01]  /*13570*/  ISETP.NE.AND P0, PT, R26, RZ, PT ;  /* 0x000000ff1a00720c */ /* 0x000fe20003f05270 */
[----:B0-----:R-:W-:-:S04]  /*13580*/  IMAD.MOV.U32 R2, RZ, RZ, 0x6c00 ;  /* 0x00006c00ff027424 */ /* 0x001fc800078e00ff */
[----:B------:R2:W-:Y:S08]  /*13590*/  SYNCS.ARRIVE.TRANS64 RZ, [R3+URZ+0x31c30], R2 ;  /* 0x031c300203ff79a7 */ /* 0x0005f0000800003f */
[----:B------:R-:W-:Y:S05]  /*135a0*/  @!P0 BRA `(.L_x_9998) ;  /* 0x0000000000048947 */ /* 0x000fea0003800000 */
[----:B------:R-:W-:Y:S01]  /*135b0*/  BPT.TRAP 0x1 ;  /* 0x000000040000795c */ /* 0x000fe20000300000 */
.L_x_9998:
        /* <DEDUP_REMOVED lines=31> */
.L_x_10059:
[----:B------:R-:W-:Y:S05]  /*137b0*/  @P1 BRA `(.L_x_10000) ;  /* 0x0000000000181947 */ /* 0x000fea0003800000 */
[----:B------:R-:W-:Y:S01]  /*137c0*/  ISETP.NE.AND P0, PT, R26, RZ, PT ;  /* 0x000000ff1a00720c */ /* 0x000fe20003f05270 */
[----:B0-----:R-:W-:Y:S01]  /*137d0*/  IMAD R2, R22, 0x8, R25 ;  /* 0x0000000816027824 */ /* 0x001fe200078e0219 */
[----:B------:R-:W-:-:S04]  /*137e0*/  MOV R3, 0x6c00 ;  /* 0x00006c0000037802 */ /* 0x000fc80000000f00 */
[----:B------:R2:W-:Y:S07]  /*137f0*/  SYNCS.ARRIVE.TRANS64 RZ, [R2+URZ+0x31c50], R3 ;  /* 0x031c500302ff79a7 */ /* 0x0005ee000800003f */
[----:B------:R-:W-:Y:S05]  /*13800*/  @!P0 BRA `(.L_x_10000) ;  /* 0x0000000000048947 */ /* 0x000fea0003800000 */
[----:B------:R-:W-:Y:S01]  /*13810*/  BPT.TRAP 0x1 ;  /* 0x000000040000795c */ /* 0x000fe20000300000 */
.L_x_10000:
        /* <DEDUP_REMOVED lines=30> */
.L_x_9995:
[----:B------:R-:W-:Y:S05]  /*13a00*/  BSYNC B2 ;  /* 0x0000000000027941 */ /* 0x000fea0003800000 */
.L_x_9994:
[----:B------:R-:W-:Y:S02]  /*13a10*/  VIADD R10, R28, 0xfffffffd ;  /* 0xfffffffd1c0a7836 */ /* 0x000fe40000000000 */
[----:B------:R-:W-:Y:S02]  /*13a20*/  IMAD.MOV.U32 R22, RZ, RZ, R12 ;  /* 0x000000ffff167224 */ /* 0x000fe400078e000c */
[----:B------:R-:W-:-:S07]  /*13a30*/  IMAD.MOV.U32 R24, RZ, RZ, R13 ;  /* 0x000000ffff187224 */ /* 0x000fce00078e000d */
.L_x_9993:
[----:B------:R-:W-:Y:S05]  /*13a40*/  BSYNC B1 ;  /* 0x0000000000017941 */ /* 0x000fea0003800000 */
.L_x_9992:
[----:B------:R-:W-:-:S13]  /*13a50*/  ISETP.NE.AND P0, PT, R11, RZ, PT ;  /* 0x000000ff0b00720c */ /* 0x000fda0003f05270 */
[----:B------:R-:W-:Y:S05]  /*13a60*/  @!P0 BRA `(.L_x_9991) ;  /* 0x0000000c009c8947 */ /* 0x000fea0003800000 */
[----:B------:R-:W-:-:S07]  /*13a70*/  IMAD.MOV.U32 R4, RZ, RZ, R8 ;  /* 0x000000ffff047224 */ /* 0x000fce00078e0008 */
.L_x_10015:
[----:B------:R-:W-:Y:S01]  /*13a80*/  VIADD R11, R22, 0x1 ;  /* 0x00000001160b7836 */ /* 0x000fe20000000000 */
[----:B------:R-:W-:Y:S05]  /*13a90*/  YIELD ;  /* 0x0000000000007946 */ /* 0x000fea0003800000 */
[----:B------:R-:W-:Y:S01]  /*13aa0*/  ISETP.NE.AND P0, PT, R11, 0x2, PT ;  /* 0x000000020b00780c */ /* 0x000fe20003f05270 */
[----:B------:R-:W-:Y:S03]  /*13ab0*/  BSSY B1, `(.L_x_10001) ;  /* 0x000006d000017945 */ /* 0x000fe60003800000 */
[----:B------:R-:W-:-:S02]  /*13ac0*/  SEL R3, RZ, 0x1, P0 ;  /* 0x00000001ff037807 */ /* 0x000fc40000000000 */
        /* <DEDUP_REMOVED lines=9> */
[----:B------:R-:W-:Y:S01]  /*13b60*/  MOV R15, R10 ;  /* 0x0000000a000f7202 */ /* 0x000fe20000000f00 */
        /* <DEDUP_REMOVED lines=17> */
.L_x_10003:
[----:B------:R-:W-:Y:S01]  /*13c80*/  IMAD R3, R11, 0x8, R25 ;  /* 0x000000080b037824 */ /* 0x000fe200078e0219 */
[----:B------:R-:W-:-:S04]  /*13c90*/  SHF.L.U32 R2, R12, 0x1f, RZ ;  /* 0x0000001f0c027819 */ /* 0x000fc800000006ff */
[----:B------:R-:W2:Y:S02]  /*13ca0*/  SYNCS.PHASECHK.TRANS64.TRYWAIT P0, [R3+URZ+0x31c40], R2 ;  /* 0x031c4002030075a7 */ /* 0x000ea4000800017f */
[----:B--2---:R-:W-:Y:S05]  /*13cb0*/  @!P0 BRA `(.L_x_10004) ;  /* 0x0000002400488947 */ /* 0x004fea0003800000 */
.L_x_10060:
        /* <DEDUP_REMOVED lines=9> */
.L_x_10005:
        /* <DEDUP_REMOVED lines=31> */
.L_x_10061:
[----:B------:R-:W-:Y:S05]  /*13f40*/  @P0 BRA `(.L_x_10007) ;  /* 0x0000000000140947 */ /* 0x000fea0003800000 */
[----:B------:R-:W-:Y:S01]  /*13f50*/  ISETP.NE.AND P1, PT, R26, RZ, PT ;  /* 0x000000ff1a00720c */ /* 0x000fe20003f25270 */
[----:B------:R-:W-:-:S04]  /*13f60*/  IMAD.MOV.U32 R2, RZ, RZ, 0x6c00 ;  /* 0x00006c00ff027424 */ /* 0x000fc800078e00ff */
[----:B------:R2:W-:Y:S08]  /*13f70*/  SYNCS.ARRIVE.TRANS64 RZ, [R3+URZ+0x50], R2 ;  /* 0x0000500203ff79a7 */ /* 0x0005f0000800003f */
[----:B------:R-:W-:Y:S05]  /*13f80*/  @!P1 BRA `(.L_x_10007) ;  /* 0x0000000000049947 */ /* 0x000fea0003800000 */
[----:B------:R-:W-:Y:S01]  /*13f90*/  BPT.TRAP 0x1 ;  /* 0x000000040000795c */ /* 0x000fe20000300000 */
.L_x_10007:
        /* <DEDUP_REMOVED lines=12> */
[----:B------:R-:W-:Y:S01]  /*14060*/  IMAD.MOV.U32 R7, RZ, RZ, R13 ;  /* 0x000000ffff077224 */ /* 0x000fe200078e000d */
[----:B------:R-:W-:-:S03]  /*14070*/  MOV R8, R4 ;  /* 0x0000000400087202 */ /* 0x000fc60000000f00 */
        /* <DEDUP_REMOVED lines=16> */
.L_x_10002:
[----:B------:R-:W-:Y:S05]  /*14180*/  BSYNC B1 ;  /* 0x0000000000017941 */ /* 0x000fea0003800000 */
.L_x_10001:
[----:B------:R-:W-:Y:S01]  /*14190*/  VIADD R22, R11, 0x1 ;  /* 0x000000010b167836 */ /* 0x000fe20000000000 */
[----:B------:R-:W-:Y:S04]  /*141a0*/  BSSY B1, `(.L_x_10008) ;  /* 0x000006f000017945 */ /* 0x000fe80003800000 */
[----:B------:R-:W-:-:S04]  /*141b0*/  ISETP.NE.AND P0, PT, R22, 0x2, PT ;  /* 0x000000021600780c */ /* 0x000fc80003f05270 */
[----:B0-2---:R-:W-:Y:S02]  /*141c0*/  SEL R3, RZ, 0x1, P0 ;  /* 0x00000001ff037807 */ /* 0x005fe40000000000 */
        /* <DEDUP_REMOVED lines=27> */
.L_x_10010:
[----:B------:R-:W-:Y:S01]  /*14380*/  IMAD R2, R22, 0x8, R25 ;  /* 0x0000000816027824 */ /* 0x000fe200078e0219 */
[----:B------:R-:W-:-:S04]  /*14390*/  SHF.L.U32 R3, R24, 0x1f, RZ ;  /* 0x0000001f18037819 */ /* 0x000fc800000006ff */
[----:B------:R-:W2:Y:S02]  /*143a0*/  SYNCS.PHASECHK.TRANS64.TRYWAIT P0, [R2+URZ+0x31c40], R3 ;  /* 0x031c4003020075a7 */ /* 0x000ea4000800017f */
[----:B--2---:R-:W-:Y:S05]  /*143b0*/  @!P0 BRA `(.L_x_10011) ;  /* 0x0000001c00b08947 */ /* 0x004fea0003800000 */
.L_x_10062:
        /* <DEDUP_REMOVED lines=9> */
.L_x_10012:
[----:B0-2---:R-:W-:Y:S01]  /*14450*/  IMAD R2, R22, 0x6c00, R25 ;  /* 0x00006c0016027824 */ /* 0x005fe200078e0219 */
        /* <DEDUP_REMOVED lines=9> */
[----:B------:R-:W-:Y:S01]  /*144f0*/  UMOV UR7, 0x14f00000 ;  /* 0x14f0000000077882 */ /* 0x000fe20000000000 */
[----:B------:R-:W-:Y:S01]  /*14500*/  LEA R3, R22, R2, 0x3 ;  /* 0x0000000216037211 */ /* 0x000fe200078e18ff */
[----:B------:R-:W-:Y:S01]  /*14510*/  UMOV UR17, 0x20 ;  /* 0x0000002000117882 */ /* 0x000fe20000000000 */
[----:B------:R-:W-:Y:S01]  /*14520*/  UMOV UR18, 0x40 ;  /* 0x0000004000127882 */ /* 0x000fe20000000000 */
[----:B------:R-:W-:Y:S01]  /*14530*/  IMAD R2, R11, 0x8, R2 ;  /* 0x000000080b027824 */ /* 0x000fe200078e0202 */
[----:B------:R-:W-:Y:S01]  /*14540*/  R2UR UR9, R3 ;  /* 0x00000000030972ca */ /* 0x000fe200000e0000 */
[----:B------:R-:W-:Y:S01]  /*14550*/  UIMAD UR11, UR11, 0x90, UR5 ;  /* 0x000000900b0b78a4 */ /* 0x000fe2000f8e0205 */
        /* <DEDUP_REMOVED lines=16> */
.L_x_10063:
[----:B------:R-:W-:Y:S05]  /*14660*/  @P0 BRA `(.L_x_10014) ;  /* 0x0000000000140947 */ /* 0x000fea0003800000 */
[----:B------:R-:W-:Y:S01]  /*14670*/  ISETP.NE.AND P1, PT, R26, RZ, PT ;  /* 0x000000ff1a00720c */ /* 0x000fe20003f25270 */
[----:B0-----:R-:W-:-:S04]  /*14680*/  IMAD.MOV.U32 R3, RZ, RZ, 0x6c00 ;  /* 0x00006c00ff037424 */ /* 0x001fc800078e00ff */
[----:B------:R2:W-:Y:S08]  /*14690*/  SYNCS.ARRIVE.TRANS64 RZ, [R2+URZ+0x50], R3 ;  /* 0x0000500302ff79a7 */ /* 0x0005f0000800003f */
[----:B------:R-:W-:Y:S05]  /*146a0*/  @!P1 BRA `(.L_x_10014) ;  /* 0x0000000000049947 */ /* 0x000fea0003800000 */
[----:B------:R-:W-:Y:S01]  /*146b0*/  BPT.TRAP 0x1 ;  /* 0x000000040000795c */ /* 0x000fe20000300000 */
.L_x_10014:
        /* <DEDUP_REMOVED lines=29> */
.L_x_10009:
[----:B------:R-:W-:Y:S05]  /*14890*/  BSYNC B1 ;  /* 0x0000000000017941 */ /* 0x000fea0003800000 */
.L_x_10008:
[C---:B------:R-:W-:Y:S01]  /*148a0*/  ISETP.GT.AND P0, PT, R10.reuse, 0x1, PT ;  /* 0x000000010a00780c */ /* 0x040fe20003f04270 */
[----:B0-2---:R-:W-:-:S04]  /*148b0*/  VIADD R2, R10, 0xfffffffe ;  /* 0xfffffffe0a027836 */ /* 0x005fc80000000000 */
[----:B------:R-:W-:-:S08]  /*148c0*/  IMAD.MOV.U32 R10, RZ, RZ, R2 ;  /* 0x000000ffff0a7224 */ /* 0x000fd000078e0002 */
[----:B------:R-:W-:Y:S05]  /*148d0*/  @P0 BRA `(.L_x_10015) ;  /* 0xfffffff000680947 */ /* 0x000fea000383ffff */
.L_x_9991:
[----:B------:R-:W-:Y:S05]  /*148e0*/  BSYNC B0 ;  /* 0x0000000000007941 */ /* 0x000fea0003800000 */
.L_x_9990:
[----:B------:R-:W-:Y:S01]  /*148f0*/  ISETP.NE.AND P0, PT, R26, RZ, PT ;  /* 0x000000ff1a00720c */ /* 0x000fe20003f05270 */
[----:B------:R-:W-:-:S12]  /*14900*/  BSSY B0, `(.L_x_10016) ;  /* 0x000000f000007945 */ /* 0x000fd80003800000 */
[----:B------:R-:W-:Y:S05]  /*14910*/  @P0 BRA `(.L_x_10017) ;  /* 0x0000000000340947 */ /* 0x000fea0003800000 */
[----:B------:R-:W3:Y:S01]  /*14920*/  S2R R9, SR_LANEID ;  /* 0x0000000000097919 */ /* 0x000ee20000000000 */
[----:B------:R-:W-:Y:S01]  /*14930*/  VOTEU.ANY UR4, UPT, PT ;  /* 0x0000000000047886 */ /* 0x000fe200038e0100 */
[----:B------:R-:W4:Y:S01]  /*14940*/  LDC.64 R2, c[0x0][0xc38] ;  /* 0x00030e00ff027b82 */ /* 0x000f220000000a00 */
[----:B--2---:R-:W3:Y:S01]  /*14950*/  FLO.U32 R4, UR4 ;  /* 0x0000000400047d00 */ /* 0x004ee200080e0000 */
[----:B------:R-:W-:-:S07]  /*14960*/  ULDC.64 UR6, c[0x0][0x208] ;  /* 0x0000820000067ab9 */ /* 0x000fce0000000a00 */
[----:B------:R-:W4:Y:S01]  /*14970*/  POPC R5, UR4 ;  /* 0x0000000400057d09 */ /* 0x000f220008000000 */
[----:B---3--:R-:W-:-:S13]  /*14980*/  ISETP.EQ.U32.AND P0, PT, R4, R9, PT ;  /* 0x000000090400720c */ /* 0x008fda0003f02070 */
[----:B----4-:R-:W2:Y:S01]  /*14990*/  @P0 ATOMG.E.ADD.STRONG.GPU PT, R3, desc[UR6][R2.64], R5 ;  /* 0x00000005020309a8 */ /* 0x010ea200081ee1c6 */
[----:B------:R-:W3:Y:S02]  /*149a0*/  S2R R6, SR_LTMASK ;  /* 0x0000000000067919 */ /* 0x000ee40000003900 */
[----:B---3--:R-:W-:-:S04]  /*149b0*/  LOP3.LUT R6, R6, UR4, RZ, 0xc0, !PT ;  /* 0x0000000406067c12 */ /* 0x008fc8000f8ec0ff */
[----:B------:R-:W3:Y:S01]  /*149c0*/  POPC R9, R6 ;  /* 0x0000000600097309 */ /* 0x000ee20000000000 */
[----:B--2---:R-:W3:Y:S02]  /*149d0*/  SHFL.IDX PT, R4, R3, R4, 0x1f ;  /* 0x00001f0403047589 */ /* 0x004ee400000e0000 */
[----:B---3--:R-:W-:-:S07]  /*149e0*/  IADD3 R16, R4, UR38, R9 ;  /* 0x0000002604107c10 */ /* 0x008fce000fffe009 */
.L_x_10017:
[----:B------:R-:W-:Y:S05]  /*149f0*/  BSYNC B0 ;  /* 0x0000000000007941 */ /* 0x000fea0003800000 */
.L_x_10016:
[----:B------:R-:W-:Y:S04]  /*14a00*/  BSSY B0, `(.L_x_10018) ;  /* 0x000002b000007945 */ /* 0x000fe80003800000 */
[----:B------:R-:W-:Y:S05]  /*14a10*/  @!P6 BRA `(.L_x_10019) ;  /* 0x0000000000a4e947 */ /* 0x000fea0003800000 */
[----:B------:R-:W-:Y:S01]  /*14a20*/  IMAD R3, R22, 0x8, R25 ;  /* 0x0000000816037824 */ /* 0x000fe200078e0219 */
[----:B------:R-:W-:-:S04]  /*14a30*/  SHF.L.U32 R2, R24, 0x1f, RZ ;  /* 0x0000001f18027819 */ /* 0x000fc800000006ff */
[----:B------:R-:W3:Y:S02]  /*14a40*/  SYNCS.PHASECHK.TRANS64.TRYWAIT P0, [R3+URZ+0x31c60], R2 ;  /* 0x031c6002030075a7 */ /* 0x000ee4000800017f */
[----:B---3--:R-:W-:Y:S05]  /*14a50*/  @!P0 BRA `(.L_x_10020) ;  /* 0x0000001800308947 */ /* 0x008fea0003800000 */
.L_x_10064:
[----:B--2---:R-:W2:Y:S02]  /*14a60*/  S2R R4, SR_TID.X ;  /* 0x0000000000047919 */ /* 0x004ea40000002100 */
[----:B--2---:R-:W-:-:S04]  /*14a70*/  LOP3.LUT R4, R4, 0x7f, RZ, 0xc0, !PT ;  /* 0x0000007f04047812 */ /* 0x004fc800078ec0ff */
[----:B------:R-:W-:-:S13]  /*14a80*/  ISETP.NE.AND P0, PT, R4, RZ, PT ;  /* 0x000000ff0400720c */ /* 0x000fda0003f05270 */
[----:B------:R-:W-:Y:S05]  /*14a90*/  @P0 BRA `(.L_x_10021) ;  /* 0x0000000000140947 */ /* 0x000fea0003800000 */
[----:B------:R-:W-:Y:S01]  /*14aa0*/  ISETP.NE.AND P1, PT, R26, RZ, PT ;  /* 0x000000ff1a00720c */ /* 0x000fe20003f25270 */
[----:B---3--:R-:W-:-:S04]  /*14ab0*/  IMAD.MOV.U32 R2, RZ, RZ, 0x6c00 ;  /* 0x00006c00ff027424 */ /* 0x008fc800078e00ff */
[----:B------:R2:W-:Y:S08]  /*14ac0*/  SYNCS.ARRIVE.TRANS64 RZ, [R3+URZ+0x31c50], R2 ;  /* 0x031c500203ff79a7 */ /* 0x0005f0000800003f */
[----:B------:R-:W-:Y:S05]  /*14ad0*/  @!P1 BRA `(.L_x_10021) ;  /* 0x0000000000049947 */ /* 0x000fea0003800000 */
[----:B------:R-:W-:Y:S01]  /*14ae0*/  BPT.TRAP 0x1 ;  /* 0x000000040000795c */ /* 0x000fe20000300000 */
.L_x_10021:
        /* <DEDUP_REMOVED lines=28> */
.L_x_10019:
[----:B------:R-:W-:Y:S05]  /*14cb0*/  BSYNC B0 ;  /* 0x0000000000007941 */ /* 0x000fea0003800000 */
.L_x_10018:
[----:B------:R-:W-:-:S05]  /*14cc0*/  VIADD R22, R22, 0x1 ;  /* 0x0000000116167836 */ /* 0x000fca0000000000 */
[----:B------:R-:W-:-:S04]  /*14cd0*/  ISETP.NE.AND P0, PT, R22, 0x2, PT ;  /* 0x000000021600780c */ /* 0x000fc80003f05270 */
[----:B--23--:R-:W-:Y:S02]  /*14ce0*/  SEL R3, RZ, 0x1, P0 ;  /* 0x00000001ff037807 */ /* 0x00cfe40000000000 */
[----:B------:R-:W-:Y:S02]  /*14cf0*/  SEL R22, R22, RZ, P0 ;  /* 0x000000ff16167207 */ /* 0x000fe40000000000 */
[----:B------:R-:W-:-:S07]  /*14d00*/  LOP3.LUT R24, R24, R3, RZ, 0x3c, !PT ;  /* 0x0000000318187212 */ /* 0x000fce00078e3cff */
.L_x_9975:
[----:B------:R-:W-:Y:S05]  /*14d10*/  BSYNC B6 ;  /* 0x0000000000067941 */ /* 0x000fea0003800000 */
.L_x_9973:
[----:B------:R-:W-:-:S03]  /*14d20*/  UMOV UR4, 0xffffffff ;  /* 0xffffffff00047882 */ /* 0x000fc60000000000 */
[----:B------:R-:W-:Y:S05]  /*14d30*/  BRA.DIV UR4, `(.L_x_10022) ;  /* 0x00000016048c7947 */ /* 0x000fea000b800000 */
[----:B------:R2:W3:Y:S04]  /*14d40*/  SHFL.IDX PT, R4, R16, RZ, 0x1f ;  /* 0x00001fff10047589 */ /* 0x0004e800000e0000 */
[----:B------:R2:W4:Y:S02]  /*14d50*/  SHFL.IDX PT, R5, R16, 0x1, 0x1f ;  /* 0x00201f0010057f89 */ /* 0x00052400000e0000 */
.L_x_10068:
[----:B------:R-:W-:Y:S01]  /*14d60*/  ULDC UR4, c[0x0][0xc14] ;  /* 0x0003050000047ab9 */ /* 0x000fe20000000800 */
[C---:B------:R-:W-:Y:S01]  /*14d70*/  ISETP.NE.AND P0, PT, R26.reuse, 0x1f, PT ;  /* 0x0000001f1a00780c */ /* 0x040fe20003f05270 */
[----:B------:R-:W-:Y:S01]  /*14d80*/  IMAD.U32 R0, RZ, RZ, UR4 ;  /* 0x00000004ff007e24 */ /* 0x000fe2000f8e00ff */
[----:B------:R-:W-:Y:S01]  /*14d90*/  IADD3 R7, R26, R19, RZ ;  /* 0x000000131a077210 */ /* 0x000fe20007ffe0ff */
[----:B------:R-:W-:Y:S01]  /*14da0*/  BSSY B0, `(.L_x_10023) ;  /* 0x0000008000007945 */ /* 0x000fe20003800000 */
[----:B------:R-:W-:Y:S02]  /*14db0*/  IMAD.MOV.U32 R2, RZ, RZ, RZ ;  /* 0x000000ffff027224 */ /* 0x000fe400078e00ff */
[----:B------:R-:W-:-:S13]  /*14dc0*/  ISETP.GE.OR P0, PT, R7, R0, !P0 ;  /* 0x000000000700720c */ /* 0x000fda0004706670 */
[----:B------:R-:W-:Y:S05]  /*14dd0*/  @P0 BRA `(.L_x_10024) ;  /* 0x0000000000100947 */ /* 0x000fea0003800000 */
[----:B------:R-:W0:Y:S01]  /*14de0*/  LDC.64 R2, c[0x0][0xc58] ;  /* 0x00031600ff027b82 */ /* 0x000e220000000a00 */
[----:B------:R-:W-:Y:S01]  /*14df0*/  ULDC.64 UR4, c[0x0][0x208] ;  /* 0x0000820000047ab9 */ /* 0x000fe20000000a00 */
[----:B0-----:R-:W-:-:S06]  /*14e00*/  IMAD.WIDE R2, R7, 0x4, R2 ;  /* 0x0000000407027825 */ /* 0x001fcc00078e0202 */
[----:B------:R0:W5:Y:S02]  /*14e10*/  LDG.E R2, desc[UR4][R2.64] ;  /* 0x0000000402027981 */ /* 0x000164000c1e1900 */
.L_x_10024:
[----:B------:R-:W-:Y:S05]  /*14e20*/  BSYNC B0 ;  /* 0x0000000000007941 */ /* 0x000fea0003800000 */
.L_x_10023:
        /* <DEDUP_REMOVED lines=22> */
[----:B------:R0:W0:Y:S02]  /*14f90*/  SHFL.IDX PT, R14, R8, 0x1f, 0x1f ;  /* 0x03e01f00080e7f89 */ /* 0x00002400000e0000 */
.L_x_10076:
[----:B------:R-:W-:Y:S02]  /*14fa0*/  ULDC UR4, c[0x0][0xc10] ;  /* 0x0003040000047ab9 */ /* 0x000fe40000000800 */
[----:B------:R-:W-:-:S04]  /*14fb0*/  IMAD.U32 R7, RZ, RZ, UR4 ;  /* 0x00000004ff077e24 */ /* 0x000fc8000f8e00ff */
[----:B0-----:R-:W-:-:S04]  /*14fc0*/  IMAD R14, R14, R7, RZ ;  /* 0x000000070e0e7224 */ /* 0x001fc800078e02ff */
[----:B----4-:R-:W-:-:S05]  /*14fd0*/  IMAD.IADD R5, R5, 0x1, R14 ;  /* 0x0000000105057824 */ /* 0x010fca00078e020e */
[----:B---3--:R-:W-:-:S13]  /*14fe0*/  ISETP.GT.AND P0, PT, R5, R4, PT ;  /* 0x000000040500720c */ /* 0x008fda0003f04270 */
[----:B------:R-:W-:Y:S05]  /*14ff0*/  @P0 BRA `(.L_x_10026) ;  /* 0x0000000000b00947 */ /* 0x000fea0003800000 */
[----:B------:R-:W0:Y:S02]  /*15000*/  LDC R0, c[0x0][0xc14] ;  /* 0x00030500ff007b82 */ /* 0x000e240000000800 */
.L_x_10031:
[----:B------:R-:W-:-:S04]  /*15010*/  IADD3 R19, R19, 0x1f, RZ ;  /* 0x0000001f13137810 */ /* 0x000fc80007ffe0ff */
[----:B0-----:R-:W-:-:S13]  /*15020*/  ISETP.GE.AND P0, PT, R19, R0, PT ;  /* 0x000000001300720c */ /* 0x001fda0003f06270 */
[----:B------:R-:W-:Y:S05]  /*15030*/  @P0 BRA `(.L_x_10027) ;  /* 0x0000000400ec0947 */ /* 0x000fea0003800000 */
[C---:B------:R-:W-:Y:S01]  /*15040*/  IMAD.IADD R7, R26.reuse, 0x1, R19 ;  /* 0x000000011a077824 */ /* 0x040fe200078e0213 */
[----:B------:R-:W-:Y:S01]  /*15050*/  ISETP.NE.AND P1, PT, R26, 0x1f, PT ;  /* 0x0000001f1a00780c */ /* 0x000fe20003f25270 */
        /* <DEDUP_REMOVED lines=8> */
.L_x_10029:
[----:B------:R-:W-:Y:S05]  /*150e0*/  BSYNC B0 ;  /* 0x0000000000007941 */ /* 0x000fea0003800000 */
.L_x_10028:
        /* <DEDUP_REMOVED lines=22> */
[----:B------:R0:W3:Y:S02]  /*15250*/  SHFL.IDX PT, R14, R8, 0x1f, 0x1f ;  /* 0x03e01f00080e7f89 */ /* 0x0000e400000e0000 */
.L_x_10084:
[----:B------:R-:W-:Y:S02]  /*15260*/  ULDC UR4, c[0x0][0xc10] ;  /* 0x0003040000047ab9 */ /* 0x000fe40000000800 */
[----:B------:R-:W-:-:S04]  /*15270*/  IMAD.U32 R7, RZ, RZ, UR4 ;  /* 0x00000004ff077e24 */ /* 0x000fc8000f8e00ff */
[----:B---3--:R-:W-:-:S04]  /*15280*/  IMAD R14, R14, R7, RZ ;  /* 0x000000070e0e7224 */ /* 0x008fc800078e02ff */
[----:B------:R-:W-:-:S05]  /*15290*/  IMAD.IADD R5, R14, 0x1, R5 ;  /* 0x000000010e057824 */ /* 0x000fca00078e0205 */
[----:B------:R-:W-:-:S13]  /*152a0*/  ISETP.GT.AND P0, PT, R5, R4, PT ;  /* 0x000000040500720c */ /* 0x000fda0003f04270 */
[----:B------:R-:W-:Y:S05]  /*152b0*/  @!P0 BRA `(.L_x_10031) ;  /* 0xfffffffc00548947 */ /* 0x000fea000383ffff */
.L_x_10026:
[----:B--2---:R-:W-:Y:S01]  /*152c0*/  IADD3 R16, -R14, R5, RZ ;  /* 0x000000050e107210 */ /* 0x004fe20007ffe1ff */
[----:B------:R-:W-:-:S04]  /*152d0*/  UMOV UR4, 0xffffffff ;  /* 0xffffffff00047882 */ /* 0x000fc80000000000 */
[----:B------:R-:W-:-:S05]  /*152e0*/  IMAD R3, R8, R7, R16 ;  /* 0x0000000708037224 */ /* 0x000fca00078e0210 */
[----:B------:R-:W-:Y:S01]  /*152f0*/  ISETP.GT.AND P6, PT, R3, R4, PT ;  /* 0x000000040300720c */ /* 0x000fe20003fc4270 */
[----:B------:R-:W-:-:S12]  /*15300*/  BRA.DIV UR4, `(.L_x_10032) ;  /* 0x0000001a04047947 */ /* 0x000fd8000b800000 */
[----:B------:R-:W-:-:S04]  /*15310*/  VOTE.ANY R3, PT, !P6 ;  /* 0x0000000000037806 */ /* 0x000fc800070e0100 */
[----:B------:R-:W2:Y:S02]  /*15320*/  POPC R5, R3 ;  /* 0x0000000300057309 */ /* 0x000ea40000000000 */
[----:B--2---:R2:W3:Y:S02]  /*15330*/  SHFL.IDX PT, R17, R2, R5, 0x1f ;  /* 0x00001f0502117589 */ /* 0x0044e400000e0000 */
.L_x_10088:
[----:B------:R-:W-:Y:S01]  /*15340*/  ISETP.NE.AND P0, PT, R3, RZ, PT ;  /* 0x000000ff0300720c */ /* 0x000fe20003f05270 */
[----:B------:R-:W-:-:S12]  /*15350*/  IMAD.MOV.U32 R14, RZ, RZ, RZ ;  /* 0x000000ffff0e7224 */ /* 0x000fd800078e00ff */
[----:B------:R-:W-:Y:S05]  /*15360*/  @!P0 BRA `(.L_x_10033) ;  /* 0x0000000000108947 */ /* 0x000fea0003800000 */
[----:B------:R-:W-:Y:S01]  /*15370*/  UMOV UR4, 0xffffffff ;  /* 0xffffffff00047882 */ /* 0x000fe20000000000 */
[----:B------:R-:W-:Y:S02]  /*15380*/  VIADD R12, R5, 0xffffffff ;  /* 0xffffffff050c7836 */ /* 0x000fe40000000000 */
[----:B------:R-:W-:Y:S05]  /*15390*/  BRA.DIV UR4, `(.L_x_10034) ;  /* 0x0000001a04287947 */ /* 0x000fea000b800000 */
[----:B------:R4:W0:Y:S02]  /*153a0*/  SHFL.IDX PT, R14, R8, R12, 0x1f ;  /* 0x00001f0c080e7589 */ /* 0x00082400000e0000 */
.L_x_10033:
[----:B--2---:R-:W2:Y:S01]  /*153b0*/  LDC.64 R2, c[0x0][0xc68] ;  /* 0x00031a00ff027b82 */ /* 0x004ea20000000a00 */
[----:B------:R-:W-:Y:S01]  /*153c0*/  IMAD.IADD R19, R5, 0x1, R19 ;  /* 0x0000000105137824 */ /* 0x000fe200078e0213 */
[----:B------:R-:W-:-:S03]  /*153d0*/  ULDC.64 UR4, c[0x0][0x208] ;  /* 0x0000820000047ab9 */ /* 0x000fc60000000a00 */
[----:B--2---:R-:W-:-:S05]  /*153e0*/  IMAD.WIDE R2, R19, 0x4, R2 ;  /* 0x0000000413027825 */ /* 0x004fca00078e0202 */
[----:B------:R2:W3:Y:S01]  /*153f0*/  LDG.E R6, desc[UR4][R2.64] ;  /* 0x0000000402067981 */ /* 0x0004e2000c1e1900 */
[----:B0-----:R-:W-:Y:S02]  /*15400*/  IMAD R16, R14, R7, R16 ;  /* 0x000000070e107224 */ /* 0x001fe400078e0210 */
[----:B--2---:R-:W-:Y:S02]  /*15410*/  IMAD.MOV.U32 R2, RZ, RZ, RZ ;  /* 0x000000ffff027224 */ /* 0x004fe400078e00ff */
[----:B---3--:R-:W-:-:S05]  /*15420*/  IMAD R5, R17, R6, RZ ;  /* 0x0000000611057224 */ /* 0x008fca00078e02ff */
[----:B----4-:R-:W-:-:S04]  /*15430*/  IABS R8, R5 ;  /* 0x0000000500087213 */ /* 0x010fc80000000000 */
[----:B------:R-:W0:Y:S08]  /*15440*/  I2F.RP R9, R8 ;  /* 0x0000000800097306 */ /* 0x000e300000209400 */
[----:B0-----:R-:W0:Y:S02]  /*15450*/  MUFU.RCP R9, R9 ;  /* 0x0000000900097308 */ /* 0x001e240000001000 */
[----:B0-----:R-:W-:Y:S01]  /*15460*/  VIADD R10, R9, 0xffffffe ;  /* 0x0ffffffe090a7836 */ /* 0x001fe20000000000 */
[----:B------:R-:W-:-:S05]  /*15470*/  IABS R9, R5 ;  /* 0x0000000500097213 */ /* 0x000fca0000000000 */
[----:B------:R-:W0:Y:S01]  /*15480*/  F2I.FTZ.U32.TRUNC.NTZ R3, R10 ;  /* 0x0000000a00037305 */ /* 0x000e22000021f000 */
[----:B------:R-:W-:Y:S02]  /*15490*/  IMAD.MOV R9, RZ, RZ, -R9 ;  /* 0x000000ffff097224 */ /* 0x000fe400078e0a09 */
[----:B0-----:R-:W-:-:S04]  /*154a0*/  IMAD.MOV R11, RZ, RZ, -R3 ;  /* 0x000000ffff0b7224 */ /* 0x001fc800078e0a03 */
[----:B------:R-:W-:-:S04]  /*154b0*/  IMAD R11, R11, R8, RZ ;  /* 0x000000080b0b7224 */ /* 0x000fc800078e02ff */
[----:B------:R-:W-:-:S04]  /*154c0*/  IMAD.HI.U32 R3, R3, R11, R2 ;  /* 0x0000000b03037227 */ /* 0x000fc800078e0002 */
[----:B------:R-:W-:-:S05]  /*154d0*/  IMAD.IADD R2, R4, 0x1, -R16 ;  /* 0x0000000104027824 */ /* 0x000fca00078e0a10 */
[----:B------:R-:W-:-:S05]  /*154e0*/  IABS R4, R2 ;  /* 0x0000000200047213 */ /* 0x000fca0000000000 */
[----:B------:R-:W-:-:S04]  /*154f0*/  IMAD.HI.U32 R3, R3, R4, RZ ;  /* 0x0000000403037227 */ /* 0x000fc800078e00ff */
[----:B------:R-:W-:Y:S01]  /*15500*/  IMAD R9, R3, R9, R4 ;  /* 0x0000000903097224 */ /* 0x000fe200078e0204 */
[----:B------:R-:W-:-:S04]  /*15510*/  LOP3.LUT R4, R2, R5, RZ, 0x3c, !PT ;  /* 0x0000000502047212 */ /* 0x000fc800078e3cff */
[----:B------:R-:W-:-:S13]  /*15520*/  ISETP.GT.U32.AND P0, PT, R8, R9, PT ;  /* 0x000000090800720c */ /* 0x000fda0003f04070 */
[----:B------:R-:W-:Y:S01]  /*15530*/  @!P0 IMAD.IADD R9, R9, 0x1, -R8 ;  /* 0x0000000109098824 */ /* 0x000fe200078e0a08 */
[----:B------:R-:W-:-:S04]  /*15540*/  @!P0 IADD3 R3, R3, 0x1, RZ ;  /* 0x0000000103038810 */ /* 0x000fc80007ffe0ff */
        /* <DEDUP_REMOVED lines=22> */
[----:B------:R-:W-:Y:S01]  /*156b0*/  IMAD.HI.U32 R2, R3, R5, R2 ;  /* 0x0000000503027227 */ /* 0x000fe200078e0002 */
[----:B------:R-:W-:Y:S02]  /*156c0*/  IABS R5, R9 ;  /* 0x0000000900057213 */ /* 0x000fe40000000000 */
[----:B------:R-:W-:-:S03]  /*156d0*/  LOP3.LUT R3, R9, R6, RZ, 0x3c, !PT ;  /* 0x0000000609037212 */ /* 0x000fc600078e3cff */
[----:B------:R-:W-:-:S04]  /*156e0*/  IMAD.HI.U32 R2, R2, R5, RZ ;  /* 0x0000000502027227 */ /* 0x000fc800078e00ff */
[----:B------:R-:W-:-:S05]  /*156f0*/  IMAD R8, R2, R8, R5 ;  /* 0x0000000802087224 */ /* 0x000fca00078e0205 */
[----:B------:R-:W-:-:S13]  /*15700*/  ISETP.GT.U32.AND P0, PT, R7, R8, PT ;  /* 0x000000080700720c */ /* 0x000fda0003f04070 */
[----:B------:R-:W-:Y:S01]  /*15710*/  @!P0 IADD3 R8, R8, -R7, RZ ;  /* 0x8000000708088210 */ /* 0x000fe20007ffe0ff */
        /* <DEDUP_REMOVED lines=13> */
.L_x_10027:
[----:B------:R-:W-:Y:S01]  /*157f0*/  UMOV UR4, URZ ;  /* 0x0000003f00047c82 */ /* 0x000fe20008000000 */
[----:B------:R-:W-:Y:S01]  /*15800*/  UMOV UR5, URZ ;  /* 0x0000003f00057c82 */ /* 0x000fe20008000000 */
[----:B------:R-:W-:Y:S01]  /*15810*/  ULDC UR6, c[0x0][0xc14] ;  /* 0x0003050000067ab9 */ /* 0x000fe20000000800 */
[----:B--2---:R-:W-:Y:S01]  /*15820*/  IMAD.MOV.U32 R16, RZ, RZ, R4 ;  /* 0x000000ffff107224 */ /* 0x004fe200078e0004 */
[----:B------:R-:W-:Y:S01]  /*15830*/  MOV R19, UR6 ;  /* 0x0000000600137c02 */ /* 0x000fe20008000f00 */
[----:B------:R-:W-:Y:S02]  /*15840*/  IMAD.U32 R17, RZ, RZ, UR4 ;  /* 0x00000004ff117e24 */ /* 0x000fe4000f8e00ff */
[----:B------:R-:W-:-:S07]  /*15850*/  IMAD.U32 R18, RZ, RZ, UR5 ;  /* 0x00000005ff127e24 */ /* 0x000fce000f8e00ff */
.L_x_10035:
        /* <DEDUP_REMOVED lines=10> */
.L_x_9969:
        /* <DEDUP_REMOVED lines=12> */
.L_x_10091:
[----:B------:R-:W-:Y:S05]  /*159c0*/  BSYNC B0 ;  /* 0x0000000000007941 */ /* 0x000fea0003800000 */
.L_x_10037:
[----:B------:R-:W-:-:S03]  /*159d0*/  UMOV UR4, 0xffffffff ;  /* 0xffffffff00047882 */ /* 0x000fc60000000000 */
[----:B------:R-:W-:Y:S05]  /*159e0*/  BRA.DIV UR4, `(.L_x_10039) ;  /* 0x0000001204cc7947 */ /* 0x000fea000b800000 */
[----:B0-----:R-:W0:Y:S02]  /*159f0*/  S2R R0, SR_TID.X ;  /* 0x0000000000007919 */ /* 0x001e240000002100 */
[----:B0-----:R-:W-:-:S04]  /*15a00*/  SHF.R.U32.HI R0, RZ, 0x5, R0 ;  /* 0x00000005ff007819 */ /* 0x001fc80000011600 */
[----:B------:R-:W-:-:S05]  /*15a10*/  LOP3.LUT R0, R0, 0x3, RZ, 0xc0, !PT ;  /* 0x0000000300007812 */ /* 0x000fca00078ec0ff */
[----:B------:R0:W2:Y:S02]  /*15a20*/  SHFL.IDX PT, R14, R0, RZ, 0x1f ;  /* 0x00001fff000e7589 */ /* 0x0000a400000e0000 */
.L_x_10094:
[----:B--2---:R-:W-:Y:S01]  /*15a30*/  ISETP.NE.AND P0, PT, R14, RZ, PT ;  /* 0x000000ff0e00720c */ /* 0x004fe20003f05270 */
[----:B------:R-:W-:-:S12]  /*15a40*/  BSSY B0, `(.L_x_10040) ;  /* 0x0000026000007945 */ /* 0x000fd80003800000 */
[----:B------:R-:W-:Y:S05]  /*15a50*/  @P0 BRA `(.L_x_10041) ;  /* 0x0000000000900947 */ /* 0x000fea0003800000 */
[----:B------:R-:W-:-:S03]  /*15a60*/  UMOV UR4, 0xffffffff ;  /* 0xffffffff00047882 */ /* 0x000fc60000000000 */
[----:B------:R-:W-:Y:S05]  /*15a70*/  BRA.DIV UR4, `(.L_x_10042) ;  /* 0x0000001204dc7947 */ /* 0x000fea000b800000 */
[----:B------:R-:W-:-:S13]  /*15a80*/  ELECT P6, URZ, PT ;  /* 0x00000000003f782f */ /* 0x000fda00038c0000 */
.L_x_10097:
        /* <DEDUP_REMOVED lines=8> */
.L_x_10043:
        /* <DEDUP_REMOVED lines=12> */
.L_x_10098:
[----:B------:R-:W2:Y:S02]  /*15bd0*/  SYNCS.PHASECHK.TRANS64.TRYWAIT P0, [R3+URZ], R0 ;  /* 0x00000000030075a7 */ /* 0x000ea4000800017f */
[----:B--2---:R-:W-:Y:S05]  /*15be0*/  @!P0 BRA `(.L_x_10045) ;  /* 0x0000001000b48947 */ /* 0x004fea0003800000 */
.L_x_10099:
[----:B------:R-:W-:Y:S05]  /*15bf0*/  @!P2 BRA `(.L_x_10046) ;  /* 0x000000000004a947 */ /* 0x000fea0003800000 */
[----:B------:R-:W-:Y:S01]  /*15c00*/  BPT.TRAP 0x1 ;  /* 0x000000040000795c */ /* 0x000fe20000300000 */
.L_x_10046:
[----:B--2---:R-:W-:-:S04]  /*15c10*/  VIADD R3, R9, 0x31c60 ;  /* 0x00031c6009037836 */ /* 0x004fc80000000000 */
[----:B------:R-:W-:-:S04]  /*15c20*/  IMAD R5, R22, 0x8, R3 ;  /* 0x0000000816057824 */ /* 0x000fc800078e0203 */
[----:B------:R-:W2:Y:S02]  /*15c30*/  SYNCS.PHASECHK.TRANS64.TRYWAIT P0, [R5+URZ], R2 ;  /* 0x00000002050075a7 */ /* 0x000ea4000800017f */
[----:B--2---:R-:W-:Y:S05]  /*15c40*/  @!P0 BRA `(.L_x_10047) ;  /* 0x0000001000b08947 */ /* 0x004fea0003800000 */
.L_x_10100:
[----:B------:R-:W-:-:S07]  /*15c50*/  LEA R3, R4, R3, 0x3 ;  /* 0x0000000304037211 */ /* 0x000fce00078e18ff */
.L_x_10048:
[----:B---3--:R3:W4:Y:S02]  /*15c60*/  SYNCS.PHASECHK.TRANS64.TRYWAIT P0, [R3+URZ], R0 ;  /* 0x00000000030075a7 */ /* 0x008724000800017f */
[----:B----4-:R-:W-:Y:S05]  /*15c70*/  @!P0 NANOSLEEP.SYNCS 0x989680 ;  /* 0x009896800000895d */ /* 0x010fea0003900000 */
[----:B------:R-:W4:Y:S02]  /*15c80*/  @!P0 SYNCS.PHASECHK.TRANS64 P0, [R3+URZ], R0 ;  /* 0x00000000030085a7 */ /* 0x000f24000800007f */
[----:B----4-:R-:W-:Y:S05]  /*15c90*/  @!P0 BRA `(.L_x_10048) ;  /* 0xfffffffc00f08947 */ /* 0x010fea000383ffff */
.L_x_10041:
[----:B------:R-:W-:Y:S05]  /*15ca0*/  BSYNC B0 ;  /* 0x0000000000007941 */ /* 0x000fea0003800000 */
.L_x_10040:
[----:B------:R-:W-:Y:S05]  /*15cb0*/  EXIT ;  /* 0x000000000000794d */ /* 0x000fea0003800000 */
.L_x_9921:
[----:B0-----:R-:W-:-:S04]  /*15cc0*/  IMAD.U32 R3, RZ, RZ, UR37 ;  /* 0x00000025ff037e24 */ /* 0x001fc8000f8e00ff */
[----:B------:R0:W1:Y:S03]  /*15cd0*/  SYNCS.PHASECHK.TRANS64.TRYWAIT P1, [R3+URZ+0x31c00], R0 ;  /* 0x031c0000030075a7 */ /* 0x000066000802017f */
[----:B-1----:R-:W-:Y:S05]  /*15ce0*/  @!P1 NANOSLEEP.SYNCS 0x989680 ;  /* 0x009896800000995d */ /* 0x002fea0003900000 */
[----:B------:R-:W1:Y:S02]  /*15cf0*/  @!P1 SYNCS.PHASECHK.TRANS64 P1, [R3+URZ+0x31c00], R0 ;  /* 0x031c0000030095a7 */ /* 0x000e64000802007f */
[----:B-1----:R-:W-:Y:S05]  /*15d00*/  @!P1 BRA `(.L_x_9921) ;  /* 0xfffffffc00ec9947 */ /* 0x002fea000383ffff */
[----:B------:R-:W-:Y:S05]  /*15d10*/  BRA `(.L_x_10049) ;  /* 0xfffffebc004c7947 */ /* 0x000fea000383ffff */
.L_x_9925:
[----:B-1----:R1:W2:Y:S02]  /*15d20*/  SYNCS.PHASECHK.TRANS64.TRYWAIT P2, [R0+URZ+0x31c30], R3 ;  /* 0x031c3003000075a7 */ /* 0x0022a4000804017f */
[----:B--2---:R-:W-:Y:S05]  /*15d30*/  @!P2 NANOSLEEP.SYNCS 0x989680 ;  /* 0x009896800000a95d */ /* 0x004fea0003900000 */
[----:B------:R-:W2:Y:S02]  /*15d40*/  @!P2 SYNCS.PHASECHK.TRANS64 P2, [R0+URZ+0x31c30], R3 ;  /* 0x031c30030000a5a7 */ /* 0x000ea4000804007f */
[----:B--2---:R-:W-:Y:S05]  /*15d50*/  @!P2 BRA `(.L_x_9925) ;  /* 0xfffffffc00f0a947 */ /* 0x004fea000383ffff */
[----:B------:R-:W-:Y:S05]  /*15d60*/  BRA `(.L_x_9924) ;  /* 0xfffffebc00747947 */ /* 0x000fea000383ffff */
.L_x_9930:
[----:B-1----:R-:W-:-:S04]  /*15d70*/  IMAD.U32 R8, RZ, RZ, UR4 ;  /* 0x00000004ff087e24 */ /* 0x002fc8000f8e00ff */
[----:B------:R1:W2:Y:S03]  /*15d80*/  SYNCS.PHASECHK.TRANS64.TRYWAIT P2, [R8+URZ+0x31c30], R7 ;  /* 0x031c3007080075a7 */ /* 0x0002a6000804017f */
[----:B--2---:R-:W-:Y:S05]  /*15d90*/  @!P2 NANOSLEEP.SYNCS 0x989680 ;  /* 0x009896800000a95d */ /* 0x004fea0003900000 */
[----:B------:R-:W2:Y:S02]  /*15da0*/  @!P2 SYNCS.PHASECHK.TRANS64 P2, [R8+URZ+0x31c30], R7 ;  /* 0x031c30070800a5a7 */ /* 0x000ea4000804007f */
[----:B--2---:R-:W-:Y:S05]  /*15db0*/  @!P2 BRA `(.L_x_9930) ;  /* 0xfffffffc00eca947 */ /* 0x004fea000383ffff */
[----:B------:R-:W-:Y:S05]  /*15dc0*/  BRA `(.L_x_9927) ;  /* 0xffffff0000dc7947 */ /* 0x000fea000383ffff */
.L_x_9934:
[----:B-1----:R-:W-:-:S04]  /*15dd0*/  IMAD.U32 R8, RZ, RZ, UR4 ;  /* 0x00000004ff087e24 */ /* 0x002fc8000f8e00ff */
[----:B------:R1:W2:Y:S03]  /*15de0*/  SYNCS.PHASECHK.TRANS64.TRYWAIT P2, [R8+URZ+0x31c50], R7 ;  /* 0x031c5007080075a7 */ /* 0x0002a6000804017f */
[----:B--2---:R-:W-:Y:S05]  /*15df0*/  @!P2 NANOSLEEP.SYNCS 0x989680 ;  /* 0x009896800000a95d */ /* 0x004fea0003900000 */
[----:B------:R-:W2:Y:S02]  /*15e00*/  @!P2 SYNCS.PHASECHK.TRANS64 P2, [R8+URZ+0x31c50], R7 ;  /* 0x031c50070800a5a7 */ /* 0x000ea4000804007f */
[----:B--2---:R-:W-:Y:S05]  /*15e10*/  @!P2 BRA `(.L_x_9934) ;  /* 0xfffffffc00eca947 */ /* 0x004fea000383ffff */
[----:B------:R-:W-:Y:S05]  /*15e20*/  BRA `(.L_x_9931) ;  /* 0xffffff1800787947 */ /* 0x000fea000383ffff */
.L_x_9940:
[----:B--2---:R-:W-:-:S04]  /*15e30*/  IMAD.U32 R7, RZ, RZ, UR4 ;  /* 0x00000004ff077e24 */ /* 0x004fc8000f8e00ff */
[----:B------:R2:W3:Y:S03]  /*15e40*/  SYNCS.PHASECHK.TRANS64.TRYWAIT P2, [R7+URZ+0x31c30], R6 ;  /* 0x031c3006070075a7 */ /* 0x0004e6000804017f */
[----:B---3--:R-:W-:Y:S05]  /*15e50*/  @!P2 NANOSLEEP.SYNCS 0x989680 ;  /* 0x009896800000a95d */ /* 0x008fea0003900000 */
[----:B------:R-:W3:Y:S02]  /*15e60*/  @!P2 SYNCS.PHASECHK.TRANS64 P2, [R7+URZ+0x31c30], R6 ;  /* 0x031c30060700a5a7 */ /* 0x000ee4000804007f */
[----:B---3--:R-:W-:Y:S05]  /*15e70*/  @!P2 BRA `(.L_x_9940) ;  /* 0xfffffffc00eca947 */ /* 0x008fea000383ffff */
[----:B------:R-:W-:Y:S05]  /*15e80*/  BRA `(.L_x_9937) ;  /* 0xffffff4c00647947 */ /* 0x000fea000383ffff */
.L_x_9944:
[----:B-1----:R-:W-:-:S04]  /*15e90*/  IMAD.U32 R7, RZ, RZ, UR4 ;  /* 0x00000004ff077e24 */ /* 0x002fc8000f8e00ff */
[----:B------:R1:W2:Y:S03]  /*15ea0*/  SYNCS.PHASECHK.TRANS64.TRYWAIT P2, [R7+URZ+0x31c50], R6 ;  /* 0x031c5006070075a7 */ /* 0x0002a6000804017f */
[----:B--2---:R-:W-:Y:S05]  /*15eb0*/  @!P2 NANOSLEEP.SYNCS 0x989680 ;  /* 0x009896800000a95d */ /* 0x004fea0003900000 */
[----:B------:R-:W2:Y:S02]  /*15ec0*/  @!P2 SYNCS.PHASECHK.TRANS64 P2, [R7+URZ+0x31c50], R6 ;  /* 0x031c50060700a5a7 */ /* 0x000ea4000804007f */
[----:B--2---:R-:W-:Y:S05]  /*15ed0*/  @!P2 BRA `(.L_x_9944) ;  /* 0xfffffffc00eca947 */ /* 0x004fea000383ffff */
[----:B------:R-:W-:Y:S05]  /*15ee0*/  BRA `(.L_x_9941) ;  /* 0xffffff6400007947 */ /* 0x000fea000383ffff */
.L_x_9949:
[----:B---3--:R-:W-:-:S04]  /*15ef0*/  IMAD.U32 R5, RZ, RZ, UR6 ;  /* 0x00000006ff057e24 */ /* 0x008fc8000f8e00ff */
[----:B------:R3:W4:Y:S03]  /*15f00*/  SYNCS.PHASECHK.TRANS64.TRYWAIT P0, [R5+URZ+0x31c50], R4 ;  /* 0x031c5004050075a7 */ /* 0x000726000800017f */
[----:B----4-:R-:W-:Y:S05]  /*15f10*/  @!P0 NANOSLEEP.SYNCS 0x989680 ;  /* 0x009896800000895d */ /* 0x010fea0003900000 */
[----:B------:R-:W4:Y:S02]  /*15f20*/  @!P0 SYNCS.PHASECHK.TRANS64 P0, [R5+URZ+0x31c50], R4 ;  /* 0x031c5004050085a7 */ /* 0x000f24000800007f */
[----:B----4-:R-:W-:Y:S05]  /*15f30*/  @!P0 BRA `(.L_x_9949) ;  /* 0xfffffffc00ec8947 */ /* 0x010fea000383ffff */
[----:B------:R-:W-:Y:S05]  /*15f40*/  BRA `(.L_x_9948) ;  /* 0xffffff8c00247947 */ /* 0x000fea000383ffff */
.L_x_9982:
        /* <DEDUP_REMOVED lines=11> */
.L_x_10051:
[----:B------:R-:W-:Y:S05]  /*16000*/  BSYNC B0 ;  /* 0x0000000000007941 */ /* 0x000fea0003800000 */
.L_x_10050:
[----:B------:R-:W-:Y:S05]  /*16010*/  BRA `(.L_x_10052) ;  /* 0xffffffc800cc7947 */ /* 0x000fea000383ffff */
.L_x_9983:
[----:B------:R-:W-:Y:S01]  /*16020*/  BSSY B0, `(.L_x_10053) ;  /* 0x0000006000007945 */ /* 0x000fe20003800000 */
[----:B------:R-:W-:-:S07]  /*16030*/  IMAD.MOV.U32 R15, RZ, RZ, -0x1 ;  /* 0xffffffffff0f7424 */ /* 0x000fce00078e00ff */
[----:B-1----:R-:W-:Y:S05]  /*16040*/  WARPSYNC.COLLECTIVE R15, `(.L_x_10054) ;  /* 0x000000000f0c7348 */ /* 0x002fea0003c00000 */
[----:B------:R-:W-:Y:S02]  /*16050*/  ELECT P6, UR62, PT ;  /* 0x00000000003e782f */ /* 0x000fe400038c0000 */
[----:B------:R-:W-:Y:S01]  /*16060*/  MOV R14, UR62 ;  /* 0x0000003e000e7c02 */ /* 0x000fe20008000f00 */
[----:B-1----:R-:W-:Y:S10]  /*16070*/  ENDCOLLECTIVE ;  /* 0x000000000000791b */ /* 0x002ff40003800000 */
.L_x_10054:
[----:B------:R-:W-:Y:S05]  /*16080*/  BSYNC B0 ;  /* 0x0000000000007941 */ /* 0x000fea0003800000 */
.L_x_10053:
[----:B------:R-:W-:Y:S05]  /*16090*/  BRA `(.L_x_10055) ;  /* 0xffffffc800bc7947 */ /* 0x000fea000383ffff */
.L_x_9986:
[----:B--2---:R2:W3:Y:S02]  /*160a0*/  SYNCS.PHASECHK.TRANS64.TRYWAIT P0, [R5+URZ+0x31c40], R4 ;  /* 0x031c4004050075a7 */ /* 0x0044e4000800017f */
[----:B---3--:R-:W-:Y:S05]  /*160b0*/  @!P0 NANOSLEEP.SYNCS 0x989680 ;  /* 0x009896800000895d */ /* 0x008fea0003900000 */
[----:B------:R-:W3:Y:S02]  /*160c0*/  @!P0 SYNCS.PHASECHK.TRANS64 P0, [R5+URZ+0x31c40], R4 ;  /* 0x031c4004050085a7 */ /* 0x000ee4000800007f */
[----:B---3--:R-:W-:Y:S05]  /*160d0*/  @!P0 BRA `(.L_x_9986) ;  /* 0xfffffffc00f08947 */ /* 0x008fea000383ffff */
[----:B------:R-:W-:Y:S05]  /*160e0*/  BRA `(.L_x_10056) ;  /* 0xffffffcc00147947 */ /* 0x000fea000383ffff */
.L_x_9989:
[----:B--2---:R2:W3:Y:S02]  /*160f0*/  SYNCS.PHASECHK.TRANS64.TRYWAIT P0, [R25+URZ+0x31c20], R4 ;  /* 0x031c2004190075a7 */ /* 0x0044e4000800017f */
[----:B---3--:R-:W-:Y:S05]  /*16100*/  @!P0 NANOSLEEP.SYNCS 0x989680 ;  /* 0x009896800000895d */ /* 0x008fea0003900000 */
[----:B------:R-:W3:Y:S02]  /*16110*/  @!P0 SYNCS.PHASECHK.TRANS64 P0, [R25+URZ+0x31c20], R4 ;  /* 0x031c2004190085a7 */ /* 0x000ee4000800007f */
[----:B---3--:R-:W-:Y:S05]  /*16120*/  @!P0 BRA `(.L_x_9989) ;  /* 0xfffffffc00f08947 */ /* 0x008fea000383ffff */
[----:B------:R-:W-:Y:S05]  /*16130*/  BRA `(.L_x_10057) ;  /* 0xffffffd000487947 */ /* 0x000fea000383ffff */
.L_x_9997:
[----:B0-----:R0:W2:Y:S02]  /*16140*/  SYNCS.PHASECHK.TRANS64.TRYWAIT P0, [R3+URZ+0x31c40], R2 ;  /* 0x031c4002030075a7 */ /* 0x0010a4000800017f */
[----:B--2---:R-:W-:Y:S05]  /*16150*/  @!P0 NANOSLEEP.SYNCS 0x989680 ;  /* 0x009896800000895d */ /* 0x004fea0003900000 */
[----:B------:R-:W2:Y:S02]  /*16160*/  @!P0 SYNCS.PHASECHK.TRANS64 P0, [R3+URZ+0x31c40], R2 ;  /* 0x031c4002030085a7 */ /* 0x000ea4000800007f */
[----:B--2---:R-:W-:Y:S05]  /*16170*/  @!P0 BRA `(.L_x_9997) ;  /* 0xfffffffc00f08947 */ /* 0x004fea000383ffff */
[----:B------:R-:W-:Y:S05]  /*16180*/  BRA `(.L_x_10058) ;  /* 0xffffffd000e87947 */ /* 0x000fea000383ffff */
.L_x_9999:
[----:B0-----:R0:W2:Y:S02]  /*16190*/  SYNCS.PHASECHK.TRANS64.TRYWAIT P0, [R2+URZ+0x60], R5 ;  /* 0x00006005020075a7 */ /* 0x0010a4000800017f */
[----:B--2---:R-:W-:Y:S05]  /*161a0*/  @!P0 NANOSLEEP.SYNCS 0x989680 ;  /* 0x009896800000895d */ /* 0x004fea0003900000 */
[----:B------:R-:W2:Y:S02]  /*161b0*/  @!P0 SYNCS.PHASECHK.TRANS64 P0, [R2+URZ+0x60], R5 ;  /* 0x00006005020085a7 */ /* 0x000ea4000800007f */
[----:B--2---:R-:W-:Y:S05]  /*161c0*/  @!P0 BRA `(.L_x_9999) ;  /* 0xfffffffc00f08947 */ /* 0x004fea000383ffff */
[----:B------:R-:W-:Y:S05]  /*161d0*/  BRA `(.L_x_10059) ;  /* 0xffffffd400747947 */ /* 0x000fea000383ffff */
.L_x_10004:
[----:B--2---:R2:W3:Y:S02]  /*161e0*/  SYNCS.PHASECHK.TRANS64.TRYWAIT P0, [R3+URZ+0x31c40], R2 ;  /* 0x031c4002030075a7 */ /* 0x0044e4000800017f */
[----:B---3--:R-:W-:Y:S05]  /*161f0*/  @!P0 NANOSLEEP.SYNCS 0x989680 ;  /* 0x009896800000895d */ /* 0x008fea0003900000 */
[----:B------:R-:W3:Y:S02]  /*16200*/  @!P0 SYNCS.PHASECHK.TRANS64 P0, [R3+URZ+0x31c40], R2 ;  /* 0x031c4002030085a7 */ /* 0x000ee4000800007f */
[----:B---3--:R-:W-:Y:S05]  /*16210*/  @!P0 BRA `(.L_x_10004) ;  /* 0xfffffffc00f08947 */ /* 0x008fea000383ffff */
[----:B------:R-:W-:Y:S05]  /*16220*/  BRA `(.L_x_10060) ;  /* 0xffffffd800a47947 */ /* 0x000fea000383ffff */
.L_x_10006:
[----:B0-----:R0:W2:Y:S02]  /*16230*/  SYNCS.PHASECHK.TRANS64.TRYWAIT P1, [R3+URZ+0x60], R24 ;  /* 0x00006018030075a7 */ /* 0x0010a4000802017f */
[----:B--2---:R-:W-:Y:S05]  /*16240*/  @!P1 NANOSLEEP.SYNCS 0x989680 ;  /* 0x009896800000995d */ /* 0x004fea0003900000 */
[----:B------:R-:W2:Y:S02]  /*16250*/  @!P1 SYNCS.PHASECHK.TRANS64 P1, [R3+URZ+0x60], R24 ;  /* 0x00006018030095a7 */ /* 0x000ea4000802007f */
[----:B--2---:R-:W-:Y:S05]  /*16260*/  @!P1 BRA `(.L_x_10006) ;  /* 0xfffffffc00f09947 */ /* 0x004fea000383ffff */
[----:B------:R-:W-:Y:S05]  /*16270*/  BRA `(.L_x_10061) ;  /* 0xffffffdc00307947 */ /* 0x000fea000383ffff */
.L_x_10011:
[----:B--2---:R2:W3:Y:S02]  /*16280*/  SYNCS.PHASECHK.TRANS64.TRYWAIT P0, [R2+URZ+0x31c40], R3 ;  /* 0x031c4003020075a7 */ /* 0x0044e4000800017f */
[----:B---3--:R-:W-:Y:S05]  /*16290*/  @!P0 NANOSLEEP.SYNCS 0x989680 ;  /* 0x009896800000895d */ /* 0x008fea0003900000 */
[----:B------:R-:W3:Y:S02]  /*162a0*/  @!P0 SYNCS.PHASECHK.TRANS64 P0, [R2+URZ+0x31c40], R3 ;  /* 0x031c4003020085a7 */ /* 0x000ee4000800007f */
[----:B---3--:R-:W-:Y:S05]  /*162b0*/  @!P0 BRA `(.L_x_10011) ;  /* 0xfffffffc00f08947 */ /* 0x008fea000383ffff */
[----:B------:R-:W-:Y:S05]  /*162c0*/  BRA `(.L_x_10062) ;  /* 0xffffffe0003c7947 */ /* 0x000fea000383ffff */
.L_x_10013:
[----:B0-----:R0:W2:Y:S02]  /*162d0*/  SYNCS.PHASECHK.TRANS64.TRYWAIT P1, [R2+URZ+0x60], R3 ;  /* 0x00006003020075a7 */ /* 0x0010a4000802017f */
[----:B--2---:R-:W-:Y:S05]  /*162e0*/  @!P1 NANOSLEEP.SYNCS 0x989680 ;  /* 0x009896800000995d */ /* 0x004fea0003900000 */
[----:B------:R-:W2:Y:S02]  /*162f0*/  @!P1 SYNCS.PHASECHK.TRANS64 P1, [R2+URZ+0x60], R3 ;  /* 0x00006003020095a7 */ /* 0x000ea4000802007f */
[----:B--2---:R-:W-:Y:S05]  /*16300*/  @!P1 BRA `(.L_x_10013) ;  /* 0xfffffffc00f09947 */ /* 0x004fea000383ffff */
[----:B------:R-:W-:Y:S05]  /*16310*/  BRA `(.L_x_10063) ;  /* 0xffffffe000d07947 */ /* 0x000fea000383ffff */
.L_x_10020:
[----:B---3--:R3:W4:Y:S02]  /*16320*/  SYNCS.PHASECHK.TRANS64.TRYWAIT P0, [R3+URZ+0x31c60], R2 ;  /* 0x031c6002030075a7 */ /* 0x008724000800017f */
[----:B----4-:R-:W-:Y:S05]  /*16330*/  @!P0 NANOSLEEP.SYNCS 0x989680 ;  /* 0x009896800000895d */ /* 0x010fea0003900000 */
[----:B------:R-:W4:Y:S02]  /*16340*/  @!P0 SYNCS.PHASECHK.TRANS64 P0, [R3+URZ+0x31c60], R2 ;  /* 0x031c6002030085a7 */ /* 0x000f24000800007f */
[----:B----4-:R-:W-:Y:S05]  /*16350*/  @!P0 BRA `(.L_x_10020) ;  /* 0xfffffffc00f08947 */ /* 0x010fea000383ffff */
[----:B------:R-:W-:Y:S05]  /*16360*/  BRA `(.L_x_10064) ;  /* 0xffffffe400bc7947 */ /* 0x000fea000383ffff */
.L_x_10022:
        /* <DEDUP_REMOVED lines=8> */
.L_x_10066:
[----:B------:R-:W-:Y:S05]  /*163f0*/  BSYNC B0 ;  /* 0x0000000000007941 */ /* 0x000fea0003800000 */
.L_x_10065:
        /* <DEDUP_REMOVED lines=8> */
.L_x_10067:
[----:B------:R-:W-:Y:S01]  /*16480*/  IMAD.MOV.U32 R5, RZ, RZ, R14 ;  /* 0x000000ffff057224 */ /* 0x000fe200078e000e */
[----:B------:R-:W-:Y:S06]  /*16490*/  BRA `(.L_x_10068) ;  /* 0xffffffe800307947 */ /* 0x000fec000383ffff */
.L_x_10025:
        /* <DEDUP_REMOVED lines=8> */
.L_x_10070:
[----:B------:R-:W-:Y:S05]  /*16520*/  BSYNC B0 ;  /* 0x0000000000007941 */ /* 0x000fea0003800000 */
.L_x_10069:
        /* <DEDUP_REMOVED lines=10> */
.L_x_10071:
        /* <DEDUP_REMOVED lines=8> */
.L_x_10072:
        /* <DEDUP_REMOVED lines=8> */
.L_x_10073:
        /* <DEDUP_REMOVED lines=8> */
.L_x_10074:
        /* <DEDUP_REMOVED lines=8> */
.L_x_10075:
[----:B------:R-:W-:Y:S05]  /*167d0*/  BRA `(.L_x_10076) ;  /* 0xffffffe400f07947 */ /* 0x000fea000383ffff */
.L_x_10030:
        /* <DEDUP_REMOVED lines=8> */
.L_x_10078:
[----:B------:R-:W-:Y:S05]  /*16860*/  BSYNC B0 ;  /* 0x0000000000007941 */ /* 0x000fea0003800000 */
.L_x_10077:
        /* <DEDUP_REMOVED lines=10> */
.L_x_10079:
        /* <DEDUP_REMOVED lines=8> */
.L_x_10080:
        /* <DEDUP_REMOVED lines=8> */
.L_x_10081:
        /* <DEDUP_REMOVED lines=8> */
.L_x_10082:
        /* <DEDUP_REMOVED lines=8> */
.L_x_10083:
[----:B------:R-:W-:Y:S05]  /*16b10*/  BRA `(.L_x_10084) ;  /* 0xffffffe400d07947 */ /* 0x000fea000383ffff */
.L_x_10032:
[----:B------:R-:W-:Y:S01]  /*16b20*/  BSSY B0, `(.L_x_10085) ;  /* 0x0000006000007945 */ /* 0x000fe20003800000 */
[----:B------:R-:W-:Y:S01]  /*16b30*/  PLOP3.LUT P6, PT, P6, PT, PT, 0x8, 0x0 ;  /* 0x000000000000781c */ /* 0x000fe200037ce170 */
[----:B------:R-:W-:-:S12]  /*16b40*/  IMAD.MOV.U32 R15, RZ, RZ, -0x1 ;  /* 0xffffffffff0f7424 */ /* 0x000fd800078e00ff */
[----:B01----:R-:W-:Y:S05]  /*16b50*/  WARPSYNC.COLLECTIVE R15, `(.L_x_10086) ;  /* 0x000000000f087348 */ /* 0x003fea0003c00000 */
[----:B------:R-:W-:Y:S01]  /*16b60*/  VOTE.ANY R14, PT, P6 ;  /* 0x00000000000e7806 */ /* 0x000fe200030e0100 */
[----:B01----:R-:W-:Y:S06]  /*16b70*/  ENDCOLLECTIVE ;  /* 0x000000000000791b */ /* 0x003fec0003800000 */
.L_x_10086:
[----:B------:R-:W-:Y:S05]  /*16b80*/  BSYNC B0 ;  /* 0x0000000000007941 */ /* 0x000fea0003800000 */
.L_x_10085:
        /* <DEDUP_REMOVED lines=9> */
.L_x_10087:
[----:B------:R-:W-:Y:S01]  /*16c20*/  MOV R17, R14 ;  /* 0x0000000e00117202 */ /* 0x000fe20000000f00 */
[----:B------:R-:W-:Y:S06]  /*16c30*/  BRA `(.L_x_10088) ;  /* 0xffffffe400c07947 */ /* 0x000fec000383ffff */
.L_x_10034:
[----:B------:R-:W-:Y:S01]  /*16c40*/  BSSY B0, `(.L_x_10089) ;  /* 0x0000007000007945 */ /* 0x000fe20003800000 */
[----:B------:R-:W-:Y:S02]  /*16c50*/  IMAD.MOV.U32 R13, RZ, RZ, R8 ;  /* 0x000000ffff0d7224 */ /* 0x000fe400078e0008 */
[----:B------:R-:W-:Y:S02]  /*16c60*/  IMAD.MOV.U32 R11, RZ, RZ, 0x1f ;  /* 0x0000001fff0b7424 */ /* 0x000fe400078e00ff */
[----:B------:R-:W-:-:S07]  /*16c70*/  IMAD.MOV.U32 R15, RZ, RZ, -0x1 ;  /* 0xffffffffff0f7424 */ /* 0x000fce00078e00ff */
[----:B0123--:R-:W-:Y:S05]  /*16c80*/  WARPSYNC.COLLECTIVE R15, `(.L_x_10090) ;  /* 0x000000000f087348 */ /* 0x00ffea0003c00000 */
[----:B------:R4:W0:Y:S02]  /*16c90*/  SHFL.IDX P6, R14, R13, R12, R11 ;  /* 0x0000000c0d0e7389 */ /* 0x00082400000c000b */
[----:B01234-:R-:W-:Y:S01]  /*16ca0*/  ENDCOLLECTIVE ;  /* 0x000000000000791b */ /* 0x01ffe20003800000 */
.L_x_10090:
[----:B------:R-:W-:Y:S05]  /*16cb0*/  BSYNC B0 ;  /* 0x0000000000007941 */ /* 0x000fea0003800000 */
.L_x_10089:
[----:B------:R-:W-:Y:S05]  /*16cc0*/  BRA `(.L_x_10033) ;  /* 0xffffffe400b87947 */ /* 0x000fea000383ffff */
.L_x_10038:
[----:B0-----:R0:W2:Y:S02]  /*16cd0*/  SYNCS.PHASECHK.TRANS64.TRYWAIT P0, [R9+URZ+0x31c20], R0 ;  /* 0x031c2000090075a7 */ /* 0x0010a4000800017f */
[----:B--2---:R-:W-:Y:S05]  /*16ce0*/  @!P0 NANOSLEEP.SYNCS 0x989680 ;  /* 0x009896800000895d */ /* 0x004fea0003900000 */
[----:B------:R-:W2:Y:S02]  /*16cf0*/  @!P0 SYNCS.PHASECHK.TRANS64 P0, [R9+URZ+0x31c20], R0 ;  /* 0x031c2000090085a7 */ /* 0x000ea4000800007f */
[----:B--2---:R-:W-:Y:S05]  /*16d00*/  @!P0 BRA `(.L_x_10038) ;  /* 0xfffffffc00f08947 */ /* 0x004fea000383ffff */
[----:B------:R-:W-:Y:S05]  /*16d10*/  BRA `(.L_x_10091) ;  /* 0xffffffec00287947 */ /* 0x000fea000383ffff */
.L_x_10039:
        /* <DEDUP_REMOVED lines=11> */
.L_x_10093:
[----:B------:R-:W-:Y:S05]  /*16dd0*/  BSYNC B0 ;  /* 0x0000000000007941 */ /* 0x000fea0003800000 */
.L_x_10092:
[----:B------:R-:W-:Y:S05]  /*16de0*/  BRA `(.L_x_10094) ;  /* 0xffffffec00107947 */ /* 0x000fea000383ffff */
.L_x_10042:
[----:B------:R-:W-:Y:S01]  /*16df0*/  BSSY B1, `(.L_x_10095) ;  /* 0x0000006000017945 */ /* 0x000fe20003800000 */
[----:B------:R-:W-:-:S07]  /*16e00*/  IMAD.MOV.U32 R15, RZ, RZ, -0x1 ;  /* 0xffffffffff0f7424 */ /* 0x000fce00078e00ff */
[----:B01----:R-:W-:Y:S05]  /*16e10*/  WARPSYNC.COLLECTIVE R15, `(.L_x_10096) ;  /* 0x000000000f0c7348 */ /* 0x003fea0003c00000 */
[----:B------:R-:W-:Y:S02]  /*16e20*/  ELECT P6, UR62, PT ;  /* 0x00000000003e782f */ /* 0x000fe400038c0000 */
[----:B------:R-:W-:Y:S01]  /*16e30*/  MOV R14, UR62 ;  /* 0x0000003e000e7c02 */ /* 0x000fe20008000f00 */
[----:B01----:R-:W-:Y:S10]  /*16e40*/  ENDCOLLECTIVE ;  /* 0x000000000000791b */ /* 0x003ff40003800000 */
.L_x_10096:
[----:B------:R-:W-:Y:S05]  /*16e50*/  BSYNC B1 ;  /* 0x0000000000017941 */ /* 0x000fea0003800000 */
.L_x_10095:
[----:B------:R-:W-:Y:S05]  /*16e60*/  BRA `(.L_x_10097) ;  /* 0xffffffec00087947 */ /* 0x000fea000383ffff */
.L_x_10044:
[----:B0-----:R0:W2:Y:S02]  /*16e70*/  SYNCS.PHASECHK.TRANS64.TRYWAIT P0, [R7+URZ], R2 ;  /* 0x00000002070075a7 */ /* 0x0010a4000800017f */
[----:B--2---:R-:W-:Y:S05]  /*16e80*/  @!P0 NANOSLEEP.SYNCS 0x989680 ;  /* 0x009896800000895d */ /* 0x004fea0003900000 */
[----:B------:R-:W2:Y:S02]  /*16e90*/  @!P0 SYNCS.PHASECHK.TRANS64 P0, [R7+URZ], R2 ;  /* 0x00000002070085a7 */ /* 0x000ea4000800007f */
[----:B--2---:R-:W-:Y:S05]  /*16ea0*/  @!P0 BRA `(.L_x_10044) ;  /* 0xfffffffc00f08947 */ /* 0x004fea000383ffff */
[----:B------:R-:W-:Y:S05]  /*16eb0*/  BRA `(.L_x_10098) ;  /* 0xffffffec00447947 */ /* 0x000fea000383ffff */
.L_x_10045:
[----:B--2---:R2:W3:Y:S02]  /*16ec0*/  SYNCS.PHASECHK.TRANS64.TRYWAIT P0, [R3+URZ], R0 ;  /* 0x00000000030075a7 */ /* 0x0044e4000800017f */
[----:B---3--:R-:W-:Y:S05]  /*16ed0*/  @!P0 NANOSLEEP.SYNCS 0x989680 ;  /* 0x009896800000895d */ /* 0x008fea0003900000 */
[----:B------:R-:W3:Y:S02]  /*16ee0*/  @!P0 SYNCS.PHASECHK.TRANS64 P0, [R3+URZ], R0 ;  /* 0x00000000030085a7 */ /* 0x000ee4000800007f */
[----:B---3--:R-:W-:Y:S05]  /*16ef0*/  @!P0 BRA `(.L_x_10045) ;  /* 0xfffffffc00f08947 */ /* 0x008fea000383ffff */
[----:B------:R-:W-:Y:S05]  /*16f00*/  BRA `(.L_x_10099) ;  /* 0xffffffec00387947 */ /* 0x000fea000383ffff */
.L_x_10047:
[----:B--2---:R2:W3:Y:S02]  /*16f10*/  SYNCS.PHASECHK.TRANS64.TRYWAIT P0, [R5+URZ], R2 ;  /* 0x00000002050075a7 */ /* 0x0044e4000800017f */
[----:B---3--:R-:W-:Y:S05]  /*16f20*/  @!P0 NANOSLEEP.SYNCS 0x989680 ;  /* 0x009896800000895d */ /* 0x008fea0003900000 */
[----:B------:R-:W3:Y:S02]  /*16f30*/  @!P0 SYNCS.PHASECHK.TRANS64 P0, [R5+URZ], R2 ;  /* 0x00000002050085a7 */ /* 0x000ee4000800007f */
[----:B---3--:R-:W-:Y:S05]  /*16f40*/  @!P0 BRA `(.L_x_10047) ;  /* 0xfffffffc00f08947 */ /* 0x008fea000383ffff */
[----:B------:R-:W-:Y:S05]  /*16f50*/  BRA `(.L_x_10100) ;  /* 0xffffffec003c7947 */ /* 0x000fea000383ffff */
.L_x_10101:
        /* <DEDUP_REMOVED lines=10> */
.L_x_12780:


//--------------------- .text._ZN7cutlass13device_kernelIN5flash11enable_sm90INS1_16FlashAttnFwdSm90INS1_25CollectiveMainloopFwdSm90ILi2EN4cute5tupleIJNS5_1CILi1EEES8_S8_EEENS6_IJNS7_ILi192EEENS7_ILi144EEENS7_ILi96EEEEEELi96ENS_10bfloat16_tEfNS_4arch4Sm90ELb1ELb0ELb1ELb1ELb0ELb1ELb0ELb0ELb1ELb0ELb0ELb0EEENS1_21CollectiveEpilogueFwdINS6_IJSA_SC_SB_EEES9_SE_SG_Li384ELb1ELb0ELb0ELb0EEENS1_36VarlenDynamicPersistentTileSchedulerILi192ELi144ELi384ELi32ELb0ELb0ELb1ELb1ELb1ELb1EEEEEEEEEvNT_6ParamsE --------------------------
	.section	.text._ZN7cutlass13device_kernelIN5flash11enable_sm90INS1_16FlashAttnFwdSm90INS1_25CollectiveMainloopFwdSm90ILi2EN4cute5tupleIJNS5_1CILi1EEES8_S8_EEENS6_IJNS7_ILi192EEENS7_ILi144EEENS7_ILi96EEEEEELi96ENS_10bfloat16_tEfNS_4arch4Sm90ELb1ELb0ELb1ELb1ELb0ELb1ELb0ELb0ELb1ELb0ELb0ELb0EEENS1_21CollectiveEpilogueFwdINS6_IJSA_SC_SB_EEES9_SE_SG_Li384ELb1ELb0ELb0ELb0EEENS1_36VarlenDynamicPersistentTileSchedulerILi192ELi144ELi384ELi32ELb0ELb0ELb1ELb1ELb1ELb1EEEEEEEEEvNT_6ParamsE,"ax",@progbits
	.align	128
.text._ZN7cutlass13device_kernelIN5flash11enable_sm90INS1_16FlashAttnFwdSm90INS1_25CollectiveMainloopFwdSm90ILi2EN4cute5tupleIJNS5_1CILi1EEES8_S8_EEENS6_IJNS7_ILi192EEENS7_ILi144EEENS7_ILi96EEEEEELi96ENS_10bfloat16_tEfNS_4arch4Sm90ELb1ELb0ELb1ELb1ELb0ELb1ELb0ELb0ELb1ELb0ELb0ELb0EEENS1_21CollectiveEpilogueFwdINS6_IJSA_SC_SB_EEES9_SE_SG_Li384ELb1ELb0ELb0ELb0EEENS1_36VarlenDynamicPersistentTileSchedulerILi192ELi144ELi384ELi32ELb0ELb0ELb1ELb1ELb1ELb1EEEEEEEEEvNT_6ParamsE:
        .type           _ZN7cutlass13device_kernelIN5flash11enable_sm90INS1_16FlashAttnFwdSm90INS1_25CollectiveMainloopFwdSm90ILi2EN4cute5tupleIJNS5_1CILi1EEES8_S8_EEENS6_IJNS7_ILi192EEENS7_ILi144EEENS7_ILi96EEEEEELi96ENS_10bfloat16_tEfNS_4arch4Sm90ELb1ELb0ELb1ELb1ELb0ELb1ELb0ELb0ELb1ELb0ELb0ELb0EEENS1_21CollectiveEpilogueFwdINS6_IJSA_SC_SB_EEES9_SE_SG_Li384ELb1ELb0ELb0ELb0EEENS1_36VarlenDynamicPersistentTileSchedulerILi192ELi144ELi384ELi32ELb0ELb0ELb1ELb1ELb1ELb1EEEEEEEEEvNT_6ParamsE,@function
        .size           _ZN7cutlass13device_kernelIN5flash11enable_sm90INS1_16FlashAttnFwdSm90INS1_25CollectiveMainloopFwdSm90ILi2EN4cute5tupleIJNS5_1CILi1EEES8_S8_EEENS6_IJNS7_ILi192EEENS7_ILi144EEENS7_ILi96EEEEEELi96ENS_10bfloat16_tEfNS_4arch4Sm90ELb1ELb0ELb1ELb1ELb0ELb1ELb0ELb0ELb1ELb0ELb0ELb0EEENS1_21CollectiveEpilogueFwdINS6_IJSA_SC_SB_EEES9_SE_SG_Li384ELb1ELb0ELb0ELb0EEENS1_36VarlenDynamicPersistentTileSchedulerILi192ELi144ELi384ELi32ELb0ELb0ELb1ELb1ELb1ELb1EEEEEEEEEvNT_6ParamsE,(.L_x_12781 - _ZN7cutlass13device_kernelIN5flash11enable_sm90INS1_16FlashAttnFwdSm90INS1_25CollectiveMainloopFwdSm90ILi2EN4cute5tupleIJNS5_1CILi1EEES8_S8_EEENS6_IJNS7_ILi192EEENS7_ILi144EEENS7_ILi96EEEEEELi96ENS_10bfloat16_tEfNS_4arch4Sm90ELb1ELb0ELb1ELb1ELb0ELb1ELb0ELb0ELb1ELb0ELb0ELb0EEENS1_21CollectiveEpilogueFwdINS6_IJSA_SC_SB_EEES9_SE_SG_Li384ELb1ELb0ELb0ELb0EEENS1_36VarlenDynamicPersistentTileSchedulerILi192ELi144ELi384ELi32ELb0ELb0ELb1ELb1ELb1ELb1EEEEEEEEEvNT_6ParamsE)
        .other          _ZN7cutlass13device_kernelIN5flash11enable_sm90INS1_16FlashAttnFwdSm90INS1_25CollectiveMainloopFwdSm90ILi2EN4cute5tupleIJNS5_1CILi1EEES8_S8_EEENS6_IJNS7_ILi192EEENS7_ILi144EEENS7_ILi96EEEEEELi96ENS_10bfloat16_tEfNS_4arch4Sm90ELb1ELb0ELb1ELb1ELb0ELb1ELb0ELb0ELb1ELb0ELb0ELb0EEENS1_21CollectiveEpilogueFwdINS6_IJSA_SC_SB_EEES9_SE_SG_Li384ELb1ELb0ELb0ELb0EEENS1_36VarlenDynamicPersistentTileSchedulerILi192ELi144ELi384ELi32ELb0ELb0ELb1ELb1ELb1ELb1EEEEEEEEEvNT_6ParamsE,@"STO_CUDA_ENTRY STV_DEFAULT"
_ZN7cutlass13device_kernelIN5flash11enable_sm90INS1_16FlashAttnFwdSm90INS1_25CollectiveMainloopFwdSm90ILi2EN4cute5tupleIJNS5_1CILi1EEES8_S8_EEENS6_IJNS7_ILi192EEENS7_ILi144EEENS7_ILi96EEEEEELi96ENS_10bfloat16_tEfNS_4arch4Sm90ELb1ELb0ELb1ELb1ELb0ELb1ELb0ELb0ELb1ELb0ELb0ELb0EEENS1_21CollectiveEpilogueFwdINS6_IJSA_SC_SB_EEES9_SE_SG_Li384ELb1ELb0ELb0ELb0EEENS1_36VarlenDynamicPersistentTileSchedulerILi192ELi144ELi384ELi32ELb0ELb0ELb1ELb1ELb1ELb1EEEEEEEEEvNT_6ParamsE:
        /* <DEDUP_REMOVED lines=27> */
.L_x_10103:
[----:B------:R-:W-:Y:S05]  /*01b0*/  BSYNC B0 ;  /* 0x0000000000007941 */ /* 0x000fea0003800000 */
.L_x_10102:
        /* <DEDUP_REMOVED lines=41> */
.L_x_10104:
        /* <DEDUP_REMOVED lines=22> */
.L_x_10105:
        /* <DEDUP_REMOVED lines=18> */
.L_x_10106:
        /* <DEDUP_REMOVED lines=22> */
.L_x_10107:
        /* <DEDUP_REMOVED lines=22> */
.L_x_10108:
[----:B------:R-:W-:Y:S01]  /*0990*/  PLOP3.LUT P0, PT, PT, PT, UP0, 0x80, 0x0 ;  /* 0x000000000000781c */ /* 0x000fe20003f0f008 */
[----:B------:R-:W-:Y:S01]  /*09a0*/  UMOV UR60, 0x1 ;  /* 0x00000001003c7882 */ /* 0x000fe20000000000 */
[----:B------:R-:W-:Y:S01]  /*09b0*/  NOP ;  /* 0x0000000000007918 */ /* 0x000fe20000000000 */
[----:B------:R-:W-:Y:S01]  /*09c0*/  USEL UR60, UR60, 0x2, !UP0 ;  /* 0x000000023c3c7887 */ /* 0x000fe2000c000000 */
[----:B------:R-:W-:Y:S01]  /*09d0*/  BSSY B7, `(.L_x_10109) ;  /* 0x00022ce000077945 */ /* 0x000fe20003800000 */
[----:B012-4-:R-:W-:Y:S08]  /*09e0*/  BAR.SYNC.DEFER_BLOCKING 0x0 ;  /* 0x0000000000007b1d */ /* 0x017ff00000010000 */
[----:B------:R-:W-:Y:S05]  /*09f0*/  @!P0 BRA `(.L_x_10110) ;  /* 0x000001cc00d88947 */ /* 0x000fea0003800000 */
.L_x_10111:
[----:B------:R-:W-:-:S08]  /*0a00*/  NOP ;  /* 0x0000000000007918 */ /* 0x000fd00000000000 */
[----:B------:R-:W0:Y:S02]  /*0a10*/  USETMAXREG.TRY_ALLOC.CTAPOOL UP0, 0xa0 ;  /* 0x000000a0000079c8 */ /* 0x000e240008000600 */
[----:B0-----:R-:W-:-:S13]  /*0a20*/  PLOP3.LUT P0, PT, PT, PT, UP0, 0x80, 0x0 ;  /* 0x000000000000781c */ /* 0x001fda0003f0f008 */
[----:B------:R-:W-:Y:S05]  /*0a30*/  @!P0 BRA `(.L_x_10111) ;  /* 0xfffffffc00f08947 */ /* 0x000fea000383ffff */
[----:B------:R-:W2:Y:S01]  /*0a40*/  LDL.LU R0, [R1+0x44] ;  /* 0x0000440001007983 */ /* 0x000ea20000300800 */
        /* <DEDUP_REMOVED lines=18> */
[----:B------:R-:W0:Y:S01]  /*0b70*/  S2R R0, SR_TID.X ;  /* 0x0000000000007919 */ /* 0x000e220000002100 */
[----:B------:R-:W-:Y:S01]  /*0b80*/  R2UR UR61, R16 ;  /* 0x00000000103d72ca */ /* 0x000fe200000e0000 */
[----:B------:R-:W-:-:S12]  /*0b90*/  ULOP3.LUT UR4, UR60, 0x1, URZ, 0xfc, !UPT ;  /* 0x000000013c047892 */ /* 0x000fd8000f8efc3f */
[----:B------:R-:W-:Y:S01]  /*0ba0*/  UIADD3 UR61, UR61, 0xda00, URZ ;  /* 0x0000da003d3d7890 */ /* 0x000fe2000fffe03f */
[----:B0-----:R-:W-:-:S05]  /*0bb0*/  VIADD R24, R0, 0xffffff80 ;  /* 0xffffff8000187836 */ /* 0x001fca0000000000 */
[----:B------:R-:W-:Y:S02]  /*0bc0*/  SHF.R.S32.HI R0, RZ, 0x1f, R24 ;  /* 0x0000001fff007819 */ /* 0x000fe40000011418 */
[-C--:B------:R-:W-:Y:S02]  /*0bd0*/  LEA.HI R13, R24, R24.reuse, RZ, 0x1 ;  /* 0x00000018180d7211 */ /* 0x080fe400078f08ff */
[----:B------:R-:W-:Y:S02]  /*0be0*/  LEA.HI R2, R0, R24, RZ, 0x7 ;  /* 0x0000001800027211 */ /* 0x000fe400078f38ff */
[----:B------:R-:W-:Y:S02]  /*0bf0*/  SHF.R.S32.HI R144, RZ, 0x1, R13 ;  /* 0x00000001ff907819 */ /* 0x000fe4000001140d */
[----:B------:R-:W-:Y:S02]  /*0c00*/  SHF.R.S32.HI R3, RZ, 0x7, R2 ;  /* 0x00000007ff037819 */ /* 0x000fe40000011402 */
[----:B------:R-:W-:-:S02]  /*0c10*/  LOP3.LUT R2, R2, 0xffffff80, RZ, 0xc0, !PT ;  /* 0xffffff8002027812 */ /* 0x000fc400078ec0ff */
[----:B------:R-:W-:Y:S01]  /*0c20*/  LEA.HI R4, R0, R24, RZ, 0x4 ;  /* 0x0000001800047211 */ /* 0x000fe200078f20ff */
[----:B------:R-:W-:Y:S01]  /*0c30*/  IMAD.HI R7, R3, 0x55555556, RZ ;  /* 0x5555555603077827 */ /* 0x000fe200078e02ff */
[----:B------:R-:W-:Y:S02]  /*0c40*/  LEA.HI R12, R13, R144, RZ, 0x1 ;  /* 0x000000900d0c7211 */ /* 0x000fe400078f08ff */
[----:B------:R-:W-:Y:S01]  /*0c50*/  SHF.R.S32.HI R5, RZ, 0x4, R4 ;  /* 0x00000004ff057819 */ /* 0x000fe20000011404 */
[----:B------:R-:W-:Y:S01]  /*0c60*/  IMAD.IADD R6, R24, 0x1, -R2 ;  /* 0x0000000118067824 */ /* 0x000fe200078e0a02 */
[----:B------:R-:W-:Y:S02]  /*0c70*/  LEA.HI R8, R7, R7, RZ, 0x1 ;  /* 0x0000000707087211 */ /* 0x000fe400078f08ff */
[----:B------:R-:W-:Y:S02]  /*0c80*/  LOP3.LUT R15, R12, 0x7fffffe, RZ, 0xc0, !PT ;  /* 0x07fffffe0c0f7812 */ /* 0x000fe400078ec0ff */
[----:B------:R-:W-:Y:S01]  /*0c90*/  SHF.R.S32.HI R7, RZ, 0x1f, R6 ;  /* 0x0000001fff077819 */ /* 0x000fe20000011406 */
[----:B------:R-:W-:Y:S01]  /*0ca0*/  IMAD R8, R8, -0x3, R3 ;  /* 0xfffffffd08087824 */ /* 0x000fe200078e0203 */
[----:B------:R-:W-:Y:S01]  /*0cb0*/  LEA.HI R2, R4, R5, RZ, 0x1 ;  /* 0x0000000504027211 */ /* 0x000fe200078f08ff */
[----:B------:R-:W-:Y:S01]  /*0cc0*/  IMAD.IADD R14, R144, 0x1, -R15 ;  /* 0x00000001900e7824 */ /* 0x000fe200078e0a0f */
[----:B------:R-:W-:-:S02]  /*0cd0*/  LEA.HI R12, R7, R6, RZ, 0x2 ;  /* 0x00000006070c7211 */ /* 0x000fc400078f10ff */
[----:B------:R-:W-:Y:S01]  /*0ce0*/  LOP3.LUT R4, R4, 0xfffffff0, RZ, 0xc0, !PT ;  /* 0xfffffff004047812 */ /* 0x000fe200078ec0ff */
[----:B------:R-:W-:Y:S01]  /*0cf0*/  IMAD R19, R5, 0x8, R14 ;  /* 0x0000000805137824 */ /* 0x000fe200078e020e */
[----:B------:R-:W-:Y:S02]  /*0d00*/  LOP3.LUT R3, R12, 0x7ffffffc, RZ, 0xc0, !PT ;  /* 0x7ffffffc0c037812 */ /* 0x000fe400078ec0ff */
[----:B------:R-:W-:Y:S01]  /*0d10*/  LEA.HI R14, R7, R6, RZ, 0x5 ;  /* 0x00000006070e7211 */ /* 0x000fe200078f28ff */
[----:B------:R-:W-:Y:S01]  /*0d20*/  IMAD.IADD R4, R24, 0x1, -R4 ;  /* 0x0000000118047824 */ /* 0x000fe200078e0a04 */
[----:B------:R-:W-:Y:S01]  /*0d30*/  LOP3.LUT R2, R2, 0x1ffffffe, RZ, 0xc0, !PT ;  /* 0x1ffffffe02027812 */ /* 0x000fe200078ec0ff */
[----:B------:R-:W-:Y:S01]  /*0d40*/  IMAD.IADD R6, R6, 0x1, -R3 ;  /* 0x0000000106067824 */ /* 0x000fe200078e0a03 */
[----:B------:R-:W-:Y:S01]  /*0d50*/  LOP3.LUT R13, R13, 0xfffffffe, RZ, 0xc0, !PT ;  /* 0xfffffffe0d0d7812 */ /* 0x000fe200078ec0ff */
[----:B------:R-:W-:Y:S01]  /*0d60*/  IMAD.SHL.U32 R20, R19, 0x20, RZ ;  /* 0x0000002013147824 */ /* 0x000fe200078e00ff */
[----:B------:R-:W-:Y:S01]  /*0d70*/  SHF.R.S32.HI R3, RZ, 0x1f, R4 ;  /* 0x0000001fff037819 */ /* 0x000fe20000011404 */
[----:B------:R-:W-:Y:S01]  /*0d80*/  IMAD.IADD R2, R5, 0x1, -R2 ;  /* 0x0000000105027824 */ /* 0x000fe200078e0a02 */
[----:B------:R0:W-:Y:S01]  /*0d90*/  STL [R1+0x68], R6 ;  /* 0x0000680601007387 */ /* 0x0001e20000100800 */
[-C--:B------:R-:W-:Y:S01]  /*0da0*/  LEA.HI R5, R0, R24.reuse, RZ, 0x5 ;  /* 0x0000001800057211 */ /* 0x080fe200078f28ff */
[----:B------:R-:W-:Y:S01]  /*0db0*/  IMAD.IADD R18, R24, 0x1, -R13 ;  /* 0x0000000118127824 */ /* 0x000fe200078e0a0d */
[--C-:B------:R-:W-:Y:S01]  /*0dc0*/  SHF.R.S32.HI R13, RZ, 0x2, R12.reuse ;  /* 0x00000002ff0d7819 */ /* 0x100fe2000001140c */
[----:B------:R-:W-:Y:S01]  /*0dd0*/  IMAD.SHL.U32 R2, R2, 0x8, RZ ;  /* 0x0000000802027824 */ /* 0x000fe200078e00ff */
[----:B------:R-:W-:Y:S01]  /*0de0*/  SHF.R.S32.HI R7, RZ, 0x5, R5 ;  /* 0x00000005ff077819 */ /* 0x000fe20000011405 */
[----:B------:R-:W-:Y:S01]  /*0df0*/  IMAD.SHL.U32 R23, R18, 0x8, RZ ;  /* 0x0000000812177824 */ /* 0x000fe200078e00ff */
[----:B------:R-:W-:Y:S01]  /*0e00*/  SHF.R.S32.HI R12, RZ, 0x1f, R12 ;  /* 0x0000001fff0c7819 */ /* 0x000fe2000001140c */
[----:B------:R-:W-:Y:S01]  /*0e10*/  IMAD.MOV.U32 R19, RZ, RZ, RZ ;  /* 0x000000ffff137224 */ /* 0x000fe200078e00ff */
[----:B------:R-:W-:Y:S01]  /*0e20*/  SHF.R.S32.HI R14, RZ, 0x5, R14 ;  /* 0x00000005ff0e7819 */ /* 0x000fe2000001140e */
[C---:B------:R-:W-:Y:S01]  /*0e30*/  VIADD R25, R23.reuse, 0x10 ;  /* 0x0000001017197836 */ /* 0x040fe20000000000 */
[----:B0-----:R-:W-:Y:S01]  /*0e40*/  LEA.HI R6, R0, R24, RZ, 0x2 ;  /* 0x0000001800067211 */ /* 0x001fe200078f10ff */
[----:B------:R-:W-:Y:S01]  /*0e50*/  VIADD R21, R23, 0x20 ;  /* 0x0000002017157836 */ /* 0x000fe20000000000 */
[-C--:B------:R-:W-:Y:S01]  /*0e60*/  LEA.HI R0, R3, R4.reuse, RZ, 0x3 ;  /* 0x0000000403007211 */ /* 0x080fe200078f18ff */
[----:B------:R-:W-:Y:S01]  /*0e70*/  IMAD R17, R7, 0x10, R4 ;  /* 0x0000001007117824 */ /* 0x000fe200078e0204 */
[----:B------:R-:W-:Y:S01]  /*0e80*/  LEA.HI R3, R3, R4, RZ, 0x2 ;  /* 0x0000000403037211 */ /* 0x000fe200078f10ff */
[----:B------:R-:W-:Y:S01]  /*0e90*/  IMAD.SHL.U32 R18, R18, 0x4, RZ ;  /* 0x0000000412127824 */ /* 0x000fe200078e00ff */
[--C-:B------:R-:W-:Y:S01]  /*0ea0*/  SHF.R.S32.HI R26, RZ, 0x2, R6.reuse ;  /* 0x00000002ff1a7819 */ /* 0x100fe20000011406 */
[----:B------:R-:W-:Y:S01]  /*0eb0*/  IMAD.SHL.U32 R0, R0, 0x10, RZ ;  /* 0x0000001000007824 */ /* 0x000fe200078e00ff */
[----:B------:R-:W-:Y:S01]  /*0ec0*/  SHF.R.S32.HI R15, RZ, 0x1f, R6 ;  /* 0x0000001fff0f7819 */ /* 0x000fe20000011406 */
[----:B------:R-:W-:Y:S01]  /*0ed0*/  IMAD.U32 R17, R17, 0x20, R2 ;  /* 0x0000002011117824 */ /* 0x000fe200078e0002 */
[----:B------:R-:W-:Y:S01]  /*0ee0*/  LOP3.LUT R5, R3, 0x7fffffc, RZ, 0xc0, !PT ;  /* 0x07fffffc03057812 */ /* 0x000fe200078ec0ff */
[----:B------:R-:W-:Y:S01]  /*0ef0*/  STL [R1+0x78], R26 ;  /* 0x0000781a01007387 */ /* 0x000fe20000100800 */
[----:B------:R-:W-:-:S02]  /*0f00*/  LOP3.LUT R0, R0, 0x7fffff80, RZ, 0xc0, !PT ;  /* 0x7fffff8000007812 */ /* 0x000fc400078ec0ff */
[----:B------:R-:W-:Y:S01]  /*0f10*/  LEA.HI R15, R15, R26, RZ, 0x2 ;  /* 0x0000001a0f0f7211 */ /* 0x000fe200078f10ff */
[----:B------:R-:W-:Y:S01]  /*0f20*/  IMAD.IADD R5, R4, 0x1, -R5 ;  /* 0x0000000104057824 */ /* 0x000fe200078e0a05 */
[----:B------:R-:W-:Y:S01]  /*0f30*/  SHF.R.S32.HI R3, RZ, 0x2, R3 ;  /* 0x00000002ff037819 */ /* 0x000fe20000011403 */
[----:B------:R-:W-:Y:S01]  /*0f40*/  IMAD R0, R7, 0x100, R0 ;  /* 0x0000010007007824 */ /* 0x000fe200078e0200 */
[----:B------:R-:W-:Y:S02]  /*0f50*/  LEA.HI R12, R12, R13, RZ, 0x3 ;  /* 0x0000000d0c0c7211 */ /* 0x000fe400078f18ff */
[----:B------:R-:W-:Y:S01]  /*0f60*/  LOP3.LUT R15, R15, 0xfffffffc, RZ, 0xc0, !PT ;  /* 0xfffffffc0f0f7812 */ /* 0x000fe200078ec0ff */
[----:B------:R-:W-:Y:S01]  /*0f70*/  IMAD R5, R5, 0x10, R0 ;  /* 0x0000001005057824 */ /* 0x000fe200078e0200 */
[----:B------:R-:W-:Y:S01]  /*0f80*/  LOP3.LUT R12, R12, 0xfffffff8, RZ, 0xc0, !PT ;  /* 0xfffffff80c0c7812 */ /* 0x000fe200078ec0ff */
[----:B------:R-:W-:Y:S01]  /*0f90*/  IMAD.SHL.U32 R3, R3, 0x40, RZ ;  /* 0x0000004003037824 */ /* 0x000fe200078e00ff */
[----:B------:R-:W-:Y:S01]  /*0fa0*/  SHF.R.S32.HI R0, RZ, 0x1f, R25 ;  /* 0x0000001fff007819 */ /* 0x000fe20000011419 */
[----:B------:R-:W-:Y:S01]  /*0fb0*/  IMAD.IADD R22, R26, 0x1, -R15 ;  /* 0x000000011a167824 */ /* 0x000fe200078e0a0f */
[----:B------:R-:W-:Y:S01]  /*0fc0*/  LOP3.LUT R6, R6, 0x1ffffffc, RZ, 0xc0, !PT ;  /* 0x1ffffffc06067812 */ /* 0x000fe200078ec0ff */
[----:B------:R-:W-:Y:S01]  /*0fd0*/  IMAD.IADD R13, R13, 0x1, -R12 ;  /* 0x000000010d0d7824 */ /* 0x000fe200078e0a0c */
[----:B------:R-:W-:-:S02]  /*0fe0*/  LEA.HI R4, R0, R25, RZ, 0x3 ;  /* 0x0000001900047211 */ /* 0x000fc400078f18ff */
[----:B------:R-:W-:Y:S01]  /*0ff0*/  LEA.HI R7, R0, R25, RZ, 0x5 ;  /* 0x0000001900077211 */ /* 0x000fe200078f28ff */
[----:B------:R-:W-:Y:S01]  /*1000*/  IMAD.SHL.U32 R0, R22, 0x40, RZ ;  /* 0x0000004016007824 */ /* 0x000fe200078e00ff */
[----:B------:R-:W-:Y:S01]  /*1010*/  LOP3.LUT R3, R3, 0x40, RZ, 0xc0, !PT ;  /* 0x0000004003037812 */ /* 0x000fe200078ec0ff */
[----:B------:R0:W-:Y:S01]  /*1020*/  STL [R1+0x8c], R22 ;  /* 0x00008c1601007387 */ /* 0x0001e20000100800 */
[----:B------:R-:W-:Y:S01]  /*1030*/  SHF.R.S32.HI R12, RZ, 0x1f, R21 ;  /* 0x0000001fff0c7819 */ /* 0x000fe20000011415 */
[----:B------:R-:W-:Y:S01]  /*1040*/  IMAD R13, R14, 0x10, R13 ;  /* 0x000000100e0d7824 */ /* 0x000fe200078e020d */
[----:B------:R-:W-:Y:S01]  /*1050*/  LOP3.LUT R2, R3, 0x8, R2, 0xf8, !PT ;  /* 0x0000000803027812 */ /* 0x000fe200078ef802 */
[----:B------:R-:W-:Y:S01]  /*1060*/  STL [R1+0x40], R20 ;  /* 0x0000401401007387 */ /* 0x000fe20000100800 */
[----:B------:R-:W-:Y:S01]  /*1070*/  LEA.HI R15, R12, R21, RZ, 0x3 ;  /* 0x000000150c0f7211 */ /* 0x000fe200078f18ff */
[----:B------:R-:W-:Y:S01]  /*1080*/  IMAD.IADD R6, R24, 0x1, -R6 ;  /* 0x0000000118067824 */ /* 0x000fe200078e0a06 */
[----:B------:R-:W-:-:S02]  /*1090*/  LOP3.LUT R0, R0, 0xc0, RZ, 0xc0, !PT ;  /* 0x000000c000007812 */ /* 0x000fc400078ec0ff */
[----:B------:R-:W-:Y:S01]  /*10a0*/  SHF.R.U32.HI R3, RZ, 0x3, R3 ;  /* 0x00000003ff037819 */ /* 0x000fe20000011603 */
[----:B------:R-:W-:Y:S01]  /*10b0*/  IMAD.SHL.U32 R6, R6, 0x8, RZ ;  /* 0x0000000806067824 */ /* 0x000fe200078e00ff */
[----:B------:R-:W-:Y:S01]  /*10c0*/  LEA.HI R12, R12, R21, RZ, 0x5 ;  /* 0x000000150c0c7211 */ /* 0x000fe200078f28ff */
[----:B------:R1:W-:Y:S01]  /*10d0*/  STL [R1+0x38], R0 ;  /* 0x0000380001007387 */ /* 0x0003e20000100800 */
[----:B------:R-:W-:Y:S01]  /*10e0*/  SHF.R.S32.HI R7, RZ, 0x5, R7 ;  /* 0x00000005ff077819 */ /* 0x000fe20000011407 */
[----:B0-----:R-:W-:Y:S01]  /*10f0*/  IMAD.MOV.U32 R22, RZ, RZ, RZ ;  /* 0x000000ffff167224 */ /* 0x001fe200078e00ff */
[----:B------:R-:W-:Y:S01]  /*1100*/  LOP3.LUT R4, R0, 0x18, R4, 0xf8, !PT ;  /* 0x0000001800047812 */ /* 0x000fe200078ef804 */
[----:B------:R0:W-:Y:S01]  /*1110*/  STL [R1+0x98], R17 ;  /* 0x0000981101007387 */ /* 0x0001e20000100800 */
[----:B------:R-:W-:Y:S01]  /*1120*/  SHF.R.U32.HI R21, RZ, 0x3, R0 ;  /* 0x00000003ff157819 */ /* 0x000fe20000011600 */
[----:B------:R-:W-:Y:S01]  /*1130*/  IMAD R7, R7, 0x1800, R20 ;  /* 0x0000180007077824 */ /* 0x000fe200078e0214 */
[----:B------:R-:W-:-:S02]  /*1140*/  LOP3.LUT R2, R2, R3, RZ, 0x3c, !PT ;  /* 0x0000000302027212 */ /* 0x000fc400078e3cff */
[----:B------:R-:W-:Y:S01]  /*1150*/  SHF.R.S32.HI R12, RZ, 0x5, R12 ;  /* 0x00000005ff0c7819 */ /* 0x000fe2000001140c */
[----:B------:R-:W-:Y:S01]  /*1160*/  STL [R1+0x3c], R21 ;  /* 0x00003c1501007387 */ /* 0x000fe20000100800 */
[----:B------:R-:W-:Y:S01]  /*1170*/  LOP3.LUT R15, R0, 0x18, R15, 0xf8, !PT ;  /* 0x00000018000f7812 */ /* 0x000fe200078ef80f */
[----:B------:R-:W-:Y:S01]  /*1180*/  IMAD.IADD R5, R2, 0x1, R5 ;  /* 0x0000000102057824 */ /* 0x000fe200078e0205 */
[-C--:B------:R-:W-:Y:S01]  /*1190*/  LOP3.LUT R4, R4, R21.reuse, RZ, 0x3c, !PT ;  /* 0x0000001504047212 */ /* 0x080fe200078e3cff */
[----:B------:R-:W-:Y:S01]  /*11a0*/  IMAD R12, R12, 0x1800, R20 ;  /* 0x000018000c0c7824 */ /* 0x000fe200078e0214 */
[----:B-1----:R-:W-:Y:S01]  /*11b0*/  LOP3.LUT R0, R0, 0x8, R23, 0xf8, !PT ;  /* 0x0000000800007812 */ /* 0x002fe200078ef817 */
[----:B------:R-:W-:Y:S01]  /*11c0*/  IMAD R2, R8, 0x40, R13 ;  /* 0x0000004008027824 */ /* 0x000fe200078e020d */
[-C--:B------:R-:W-:Y:S01]  /*11d0*/  LOP3.LUT R15, R15, R21.reuse, RZ, 0x3c, !PT ;  /* 0x000000150f0f7212 */ /* 0x080fe200078e3cff */
[----:B------:R-:W-:Y:S01]  /*11e0*/  IMAD.IADD R4, R7, 0x1, R4 ;  /* 0x0000000107047824 */ /* 0x000fe200078e0204 */
[----:B------:R-:W-:Y:S01]  /*11f0*/  LOP3.LUT R0, R0, R21, RZ, 0x3c, !PT ;  /* 0x0000001500007212 */ /* 0x000fe200078e3cff */
[----:B------:R-:W-:Y:S01]  /*1200*/  STL [R1+0x54], R9 ;  /* 0x0000540901007387 */ /* 0x000fe20000100800 */
[----:B0-----:R-:W-:-:S02]  /*1210*/  IMAD R17, R5, 0x2, R16 ;  /* 0x0000000205117824 */ /* 0x001fc400078e0210 */
[----:B------:R-:W-:Y:S01]  /*1220*/  IMAD.IADD R12, R12, 0x1, R15 ;  /* 0x000000010c0c7824 */ /* 0x000fe200078e020f */
[----:B------:R0:W-:Y:S01]  /*1230*/  STL [R1+0x6c], R2 ;  /* 0x00006c0201007387 */ /* 0x0001e20000100800 */
[----:B------:R-:W-:-:S03]  /*1240*/  IMAD.IADD R3, R20, 0x1, R0 ;  /* 0x0000000114037824 */ /* 0x000fc600078e0200 */
[----:B------:R1:W-:Y:S01]  /*1250*/  STL [R1+0x58], R10 ;  /* 0x0000580a01007387 */ /* 0x0003e20000100800 */
[----:B------:R-:W-:-:S03]  /*1260*/  LEA R0, R12, UR61, 0x1 ;  /* 0x0000003d0c007c11 */ /* 0x000fc6000f8e08ff */
[----:B------:R1:W-:Y:S01]  /*1270*/  STL [R1+0x5c], R11 ;  /* 0x00005c0b01007387 */ /* 0x0003e20000100800 */
[----:B0-----:R-:W-:Y:S01]  /*1280*/  IMAD.U32 R2, RZ, RZ, UR4 ;  /* 0x00000004ff027e24 */ /* 0x001fe2000f8e00ff */
[----:B------:R-:W-:Y:S02]  /*1290*/  SHF.R.S32.HI R2, RZ, 0x1f, R144 ;  /* 0x0000001fff027819 */ /* 0x000fe40000011490 */
[----:B------:R1:W-:Y:S01]  /*12a0*/  STL [R1+0x84], RZ ;  /* 0x000084ff01007387 */ /* 0x0003e20000100800 */
[----:B------:R-:W-:-:S03]  /*12b0*/  LEA R2, R4, UR61, 0x1 ;  /* 0x0000003d04027c11 */ /* 0x000fc6000f8e08ff */
[----:B------:R1:W-:Y:S04]  /*12c0*/  STL [R1+0x34], RZ ;  /* 0x000034ff01007387 */ /* 0x0003e80000100800 */
[----:B------:R1:W-:Y:S04]  /*12d0*/  STL [R1+0x28], RZ ;  /* 0x000028ff01007387 */ /* 0x0003e80000100800 */
[----:B------:R1:W-:Y:S04]  /*12e0*/  STL [R1+0x60], R6 ;  /* 0x0000600601007387 */ /* 0x0003e80000100800 */
[----:B------:R1:W-:Y:S04]  /*12f0*/  STL [R1+0x64], R3 ;  /* 0x0000640301007387 */ /* 0x0003e80000100800 */
[----:B------:R1:W-:Y:S04]  /*1300*/  STL [R1+0x94], R2 ;  /* 0x0000940201007387 */ /* 0x0003e80000100800 */
[----:B------:R1:W-:Y:S02]  /*1310*/  STL [R1+0x90], R0 ;  /* 0x0000900001007387 */ /* 0x0003e40000100800 */
.L_x_10262:
[----:B-12---:R-:W2:Y:S01]  /*1320*/  LDL.LU R0, [R1+0x5c] ;  /* 0x00005c0001007983 */ /* 0x006ea20000300800 */
[----:B------:R-:W2:Y:S01]  /*1330*/  LDC.64 R2, c[0x0][0xc60] ;  /* 0x00031800ff027b82 */ /* 0x000ea20000000a00 */
[----:B------:R-:W-:Y:S01]  /*1340*/  ULDC.64 UR4, c[0x0][0x208] ;  /* 0x0000820000047ab9 */ /* 0x000fe20000000a00 */
[----:B--2---:R-:W-:-:S05]  /*1350*/  IMAD.WIDE R2, R0, 0x4, R2 ;  /* 0x0000000400027825 */ /* 0x004fca00078e0202 */
[----:B0----5:R0:W2:Y:S01]  /*1360*/  LDG.E R11, desc[UR4][R2.64] ;  /* 0x00000004020b7981 */ /* 0x0210a2000c1e1900 */
[----:B------:R-:W-:Y:S05]  /*1370*/  YIELD ;  /* 0x0000000000007946 */ /* 0x000fea0003800000 */
[----:B------:R-:W-:Y:S01]  /*1380*/  ULDC.64 UR4, c[0x0][0xa28] ;  /* 0x00028a0000047ab9 */ /* 0x000fe20000000a00 */
[----:B------:R-:W-:Y:S01]  /*1390*/  ULDC.64 UR8, c[0x0][0xa18] ;  /* 0x0002860000087ab9 */ /* 0x000fe20000000a00 */
[----:B------:R-:W-:Y:S01]  /*13a0*/  ISETP.NE.U32.AND P1, PT, RZ, UR4, PT ;  /* 0x00000004ff007c0c */ /* 0x000fe2000bf25070 */
[----:B------:R-:W-:Y:S01]  /*13b0*/  ULDC.64 UR10, c[0x0][0x208] ;  /* 0x00008200000a7ab9 */ /* 0x000fe20000000a00 */
[----:B0-----:R-:W-:Y:S01]  /*13c0*/  IMAD.MOV.U32 R3, RZ, RZ, RZ ;  /* 0x000000ffff037224 */ /* 0x001fe200078e00ff */
[----:B------:R-:W-:Y:S01]  /*13d0*/  ULDC.64 UR6, c[0x0][0xa08] ;  /* 0x0002820000067ab9 */ /* 0x000fe20000000a00 */
[----:B------:R-:W-:Y:S01]  /*13e0*/  ISETP.NE.AND.EX P1, PT, RZ, UR5, PT, P1 ;  /* 0x00000005ff007c0c */ /* 0x000fe2000bf25310 */
[----:B------:R-:W-:Y:S01]  /*13f0*/  IMAD.MOV.U32 R79, RZ, RZ, RZ ;  /* 0x000000ffff4f7224 */ /* 0x000fe200078e00ff */
[----:B------:R-:W-:-:S04]  /*1400*/  ISETP.NE.U32.AND P0, PT, RZ, UR6, PT ;  /* 0x00000006ff007c0c */ /* 0x000fc8000bf05070 */
[----:B------:R-:W-:Y:S02]  /*1410*/  ISETP.NE.AND.EX P0, PT, RZ, UR7, PT, P0 ;  /* 0x00000007ff007c0c */ /* 0x000fe4000bf05300 */
[----:B--2---:R-:W-:Y:S01]  /*1420*/  SHF.R.S32.HI R0, RZ, 0x1f, R11 ;  /* 0x0000001fff007819 */ /* 0x004fe2000001140b */
[----:B------:R-:W-:-:S04]  /*1430*/  IMAD.SHL.U32 R29, R11, 0x4, RZ ;  /* 0x000000040b1d7824 */ /* 0x000fc800078e00ff */
[C---:B---3--:R-:W-:Y:S01]  /*1440*/  @P1 LEA R4, P2, R11.reuse, UR4, 0x2 ;  /* 0x000000040b041c11 */ /* 0x048fe2000f8410ff */
        /* <DEDUP_REMOVED lines=9> */
[----:B------:R-:W-:Y:S01]  /*14e0*/  ULDC.64 UR4, c[0x0][0x3f8] ;  /* 0x0000fe0000047ab9 */ /* 0x000fe20000000a00 */
[----:B------:R-:W-:-:S10]  /*14f0*/  IADD3.X R9, R30, UR7, RZ, P3, !PT ;  /* 0x000000071e097c10 */ /* 0x000fd40009ffe4ff */
[----:B------:R-:W-:Y:S01]  /*1500*/  @P2 IADD3 R6, P1, R29, UR8, RZ ;  /* 0x000000081d062c10 */ /* 0x000fe2000ff3e0ff */
[----:B------:R-:W-:Y:S01]  /*1510*/  UISETP.NE.U32.AND UP0, UPT, UR4, URZ, UPT ;  /* 0x0000003f0400728c */ /* 0x000fe2000bf05070 */
[----:B------:R0:W5:Y:S02]  /*1520*/  @P0 LDG.E R79, desc[UR10][R8.64] ;  /* 0x0000000a084f0981 */ /* 0x000164000c1e1900 */
[----:B------:R-:W-:Y:S01]  /*1530*/  @P2 IADD3.X R7, R30, UR9, RZ, P1, !PT ;  /* 0x000000091e072c10 */ /* 0x000fe20008ffe4ff */
[----:B------:R-:W-:-:S04]  /*1540*/  ULDC UR4, c[0x0][0x404] ;  /* 0x0001010000047ab9 */ /* 0x000fc80000000800 */
[----:B------:R-:W2:Y:S01]  /*1550*/  @P2 LDG.E R10, desc[UR10][R6.64] ;  /* 0x0000000a060a2981 */ /* 0x000ea2000c1e1900 */
        /* <DEDUP_REMOVED lines=8> */
[----:B--2---:R0:W-:Y:S01]  /*15e0*/  STL [R1+0x30], R10 ;  /* 0x0000300a01007387 */ /* 0x0041e20000100800 */
[----:B------:R-:W-:Y:S05]  /*15f0*/  @P2 BRA `(.L_x_10113) ;  /* 0x00000000002c2947 */ /* 0x000fea0003800000 */
[----:B------:R-:W-:Y:S02]  /*1600*/  ULDC.64 UR4, c[0x0][0xa00] ;  /* 0x0002800000047ab9 */ /* 0x000fe40000000a00 */
[----:B------:R-:W-:-:S04]  /*1610*/  ISETP.NE.U32.AND P1, PT, RZ, UR4, PT ;  /* 0x00000004ff007c0c */ /* 0x000fc8000bf25070 */
[----:B------:R-:W-:-:S13]  /*1620*/  ISETP.NE.AND.EX P1, PT, RZ, UR5, PT, P1 ;  /* 0x00000005ff007c0c */ /* 0x000fda000bf25310 */
[----:B------:R-:W-:Y:S05]  /*1630*/  @!P1 BRA `(.L_x_10113) ;  /* 0x00000000001c9947 */ /* 0x000fea0003800000 */
[----:B0-----:R-:W0:Y:S01]  /*1640*/  LDC.64 R4, c[0x0][0xa00] ;  /* 0x00028000ff047b82 */ /* 0x001e220000000a00 */
[----:B------:R-:W-:Y:S01]  /*1650*/  ULDC.64 UR4, c[0x0][0x208] ;  /* 0x0000820000047ab9 */ /* 0x000fe20000000a00 */
[----:B0-----:R-:W-:-:S05]  /*1660*/  IMAD.WIDE R4, R27, 0x4, R4 ;  /* 0x000000041b047825 */ /* 0x001fca00078e0204 */
[----:B------:R-:W2:Y:S04]  /*1670*/  LDG.E R0, desc[UR4][R4.64] ;  /* 0x0000000404007981 */ /* 0x000ea8000c1e1900 */
[----:B------:R-:W2:Y:S02]  /*1680*/  LDG.E R7, desc[UR4][R4.64+0x4] ;  /* 0x0000040404077981 */ /* 0x000ea4000c1e1900 */
[----:B--2---:R-:W-:-:S05]  /*1690*/  IMAD.IADD R10, R7, 0x1, -R0 ;  /* 0x00000001070a7824 */ /* 0x004fca00078e0a00 */
[----:B------:R1:W-:Y:S02]  /*16a0*/  STL [R1+0x30], R10 ;  /* 0x0000300a01007387 */ /* 0x0003e40000100800 */
.L_x_10113:
[----:B0-----:R-:W2:Y:S01]  /*16b0*/  LDL R11, [R1+0x54] ;  /* 0x00005400010b7983 */ /* 0x001ea20000100800 */
[----:B------:R-:W-:-:S03]  /*16c0*/  ULDC.64 UR4, c[0x0][0xa20] ;  /* 0x0002880000047ab9 */ /* 0x000fc60000000a00 */
[----:B------:R-:W3:Y:S01]  /*16d0*/  LDL R31, [R1+0x58] ;  /* 0x00005800011f7983 */ /* 0x000ee20000100800 */
[----:B------:R-:W-:-:S04]  /*16e0*/  ISETP.NE.U32.AND P1, PT, RZ, UR4, PT ;  /* 0x00000004ff007c0c */ /* 0x000fc8000bf25070 */
[----:B------:R-:W-:Y:S01]  /*16f0*/  ISETP.NE.AND.EX P1, PT, RZ, UR5, PT, P1 ;  /* 0x00000005ff007c0c */ /* 0x000fe2000bf25310 */
[----:B--2---:R0:W-:Y:S04]  /*1700*/  STL [R1+0x88], R11 ;  /* 0x0000880b01007387 */ /* 0x0041e80000100800 */
[----:B---3--:R0:W-:Y:S08]  /*1710*/  STL [R1+0x80], R31 ;  /* 0x0000801f01007387 */ /* 0x0081f00000100800 */
[----:B------:R-:W-:Y:S05]  /*1720*/  @!P1 BRA `(.L_x_10114) ;  /* 0x0000000000149947 */ /* 0x000fea0003800000 */
[----:B------:R-:W-:Y:S01]  /*1730*/  IADD3 R4, P0, R29, UR4, RZ ;  /* 0x000000041d047c10 */ /* 0x000fe2000ff1e0ff */
[----:B------:R-:W-:-:S03]  /*1740*/  ULDC.64 UR6, c[0x0][0x208] ;  /* 0x0000820000067ab9 */ /* 0x000fc60000000a00 */
[----:B------:R-:W-:-:S05]  /*1750*/  IADD3.X R5, R30, UR5, RZ, P0, !PT ;  /* 0x000000051e057c10 */ /* 0x000fca00087fe4ff */
[----:B------:R2:W5:Y:S01]  /*1760*/  LDG.E R28, desc[UR6][R4.64] ;  /* 0x00000006041c7981 */ /* 0x000562000c1e1900 */
[----:B------:R-:W-:Y:S05]  /*1770*/  BRA `(.L_x_10115) ;  /* 0x0000000000147947 */ /* 0x000fea0003800000 */
.L_x_10114:
[----:B------:R-:W-:Y:S05]  /*1780*/  @!P0 BRA `(.L_x_10115) ;  /* 0x0000000000108947 */ /* 0x000fea0003800000 */
[----:B------:R-:W-:Y:S02]  /*1790*/  ULDC.64 UR4, c[0x0][0x208] ;  /* 0x0000820000047ab9 */ /* 0x000fe40000000a00 */
[----:B------:R-:W2:Y:S04]  /*17a0*/  LDG.E R5, desc[UR4][R8.64] ;  /* 0x0000000408057981 */ /* 0x000ea8000c1e1900 */
[----:B------:R-:W2:Y:S02]  /*17b0*/  LDG.E R28, desc[UR4][R8.64+0x4] ;  /* 0x00000404081c7981 */ /* 0x000ea4000c1e1900 */
[----:B--2---:R-:W-:-:S07]  /*17c0*/  IMAD.IADD R28, R28, 0x1, -R5 ;  /* 0x000000011c1c7824 */ /* 0x004fce00078e0a05 */
.L_x_10115:
[----:B------:R-:W-:Y:S01]  /*17d0*/  ULDC.64 UR4, c[0x0][0xa10] ;  /* 0x0002840000047ab9 */ /* 0x000fe20000000a00 */
[----:B------:R-:W-:Y:S01]  /*17e0*/  ULDC.64 UR6, c[0x0][0x208] ;  /* 0x0000820000067ab9 */ /* 0x000fe20000000a00 */
[----:B------:R-:W-:-:S04]  /*17f0*/  ISETP.NE.U32.AND P0, PT, RZ, UR4, PT ;  /* 0x00000004ff007c0c */ /* 0x000fc8000bf05070 */
[----:B------:R-:W-:Y:S01]  /*1800*/  ISETP.NE.AND.EX P0, PT, RZ, UR5, PT, P0 ;  /* 0x00000005ff007c0c */ /* 0x000fe2000bf05300 */
[----:B------:R-:W-:Y:S01]  /*1810*/  IMAD.MOV.U32 R8, RZ, RZ, 0xc0 ;  /* 0x000000c0ff087424 */ /* 0x000fe200078e00ff */
[----:B------:R-:W-:-:S11]  /*1820*/  ULDC.64 UR4, c[0x0][0xa30] ;  /* 0x00028c0000047ab9 */ /* 0x000fd60000000a00 */
[----:B--2---:R-:W2:Y:S02]  /*1830*/  @P0 LDC.64 R4, c[0x0][0xa10] ;  /* 0x00028400ff040b82 */ /* 0x004ea40000000a00 */
[----:B--2---:R-:W-:-:S05]  /*1840*/  @P0 IMAD.WIDE R4, R27, 0x4, R4 ;  /* 0x000000041b040825 */ /* 0x004fca00078e0204 */
[----:B------:R-:W2:Y:S04]  /*1850*/  @P0 LDG.E R0, desc[UR6][R4.64] ;  /* 0x0000000604000981 */ /* 0x000ea8000c1e1900 */
[----:B------:R-:W2:Y:S01]  /*1860*/  @P0 LDG.E R9, desc[UR6][R4.64+0x4] ;  /* 0x0000040604090981 */ /* 0x000ea2000c1e1900 */
[----:B------:R-:W-:Y:S01]  /*1870*/  ISETP.NE.U32.AND P1, PT, RZ, UR4, PT ;  /* 0x00000004ff007c0c */ /* 0x000fe2000bf25070 */
[----:B-----5:R-:W-:-:S03]  /*1880*/  IMAD.MOV.U32 R106, RZ, RZ, R28 ;  /* 0x000000ffff6a7224 */ /* 0x020fc600078e001c */
[----:B------:R-:W-:-:S13]  /*1890*/  ISETP.NE.AND.EX P1, PT, RZ, UR5, PT, P1 ;  /* 0x00000005ff007c0c */ /* 0x000fda000bf25310 */
[----:B------:R-:W-:-:S04]  /*18a0*/  @P1 IADD3 R6, P2, R29, UR4, RZ ;  /* 0x000000041d061c10 */ /* 0x000fc8000ff5e0ff */
[----:B------:R-:W-:-:S05]  /*18b0*/  @P1 IADD3.X R7, R30, UR5, RZ, P2, !PT ;  /* 0x000000051e071c10 */ /* 0x000fca00097fe4ff */
[----:B------:R3:W5:Y:S01]  /*18c0*/  @P1 LDG.E R106, desc[UR6][R6.64] ;  /* 0x00000006066a1981 */ /* 0x000762000c1e1900 */
[----:B--2---:R-:W-:Y:S02]  /*18d0*/  @P0 IMAD.IADD R2, R9, 0x1, -R0 ;  /* 0x0000000109020824 */ /* 0x004fe400078e0a00 */
[----:B------:R-:W-:Y:S02]  /*18e0*/  IMAD.IADD R9, R28, 0x1, -R3 ;  /* 0x000000011c097824 */ /* 0x000fe400078e0a03 */
[----:B------:R-:W-:Y:S02]  /*18f0*/  IMAD R3, R11, R8, 0x14f ;  /* 0x0000014f0b037424 */ /* 0x000fe400078e0208 */
[----:B------:R-:W-:Y:S02]  /*1900*/  IMAD.IADD R4, R9, 0x1, R2 ;  /* 0x0000000109047824 */ /* 0x000fe400078e0202 */
[----:B------:R-:W-:Y:S02]  /*1910*/  IMAD.MOV R24, RZ, RZ, -R9 ;  /* 0x000000ffff187224 */ /* 0x000fe400078e0a09 */
[C---:B------:R-:W-:Y:S01]  /*1920*/  VIADD R0, R4.reuse, 0x8f ;  /* 0x0000008f04007836 */ /* 0x040fe20000000000 */
[----:B------:R-:W-:Y:S01]  /*1930*/  IADD3 R3, R4, R3, -R10 ;  /* 0x0000000304037210 */ /* 0x000fe20007ffe80a */
[----:B------:R2:W-:Y:S01]  /*1940*/  STL [R1+0x5c], R4 ;  /* 0x00005c0401007387 */ /* 0x0005e20000100800 */
[----:B------:R-:W-:Y:S01]  /*1950*/  VIMNMX R24, RZ, R24, !PT ;  /* 0x00000018ff187248 */ /* 0x000fe20007fe0100 */
[----:B------:R-:W-:-:S04]  /*1960*/  IMAD.HI R0, R0, 0x38e38e39, RZ ;  /* 0x38e38e3900007827 */ /* 0x000fc800078e02ff */
[----:B--2---:R-:W-:Y:S01]  /*1970*/  IMAD.HI R4, R3, 0x38e38e39, RZ ;  /* 0x38e38e3903047827 */ /* 0x004fe200078e02ff */
        /* <DEDUP_REMOVED lines=17> */
[----:B---3--:R-:W-:Y:S05]  /*1a90*/  @!P1 BRA `(.L_x_10116) ;  /* 0x0000005400789947 */ /* 0x008fea0003800000 */
        /* <DEDUP_REMOVED lines=8> */
[----:B------:R2:W3:Y:S01]  /*1b20*/  LDC.64 R14, c[0x4][R0] ;  /* 0x01000000000e7b82 */ /* 0x0004e20000000a00 */
[----:B------:R-:W-:Y:S01]  /*1b30*/  IMAD.U32 R5, RZ, RZ, UR5 ;  /* 0x00000005ff057e24 */ /* 0x000fe2000f8e00ff */
[----:B------:R-:W-:Y:S01]  /*1b40*/  ULDC.64 UR4, c[0x4][0x1c0] ;  /* 0x0100700000047ab9 */ /* 0x000fe20000000a00 */
[----:B-1----:R-:W-:Y:S02]  /*1b50*/  IMAD.U32 R10, RZ, RZ, UR6 ;  /* 0x00000006ff0a7e24 */ /* 0x002fe4000f8e00ff */
[----:B------:R-:W-:Y:S02]  /*1b60*/  IMAD.U32 R6, RZ, RZ, UR4 ;  /* 0x00000004ff067e24 */ /* 0x000fe4000f8e00ff */
[----:B------:R-:W-:-:S02]  /*1b70*/  IMAD.U32 R7, RZ, RZ, UR5 ;  /* 0x00000005ff077e24 */ /* 0x000fc4000f8e00ff */
[----:B0-----:R-:W-:Y:S02]  /*1b80*/  IMAD.U32 R11, RZ, RZ, UR7 ;  /* 0x00000007ff0b7e24 */ /* 0x001fe4000f8e00ff */
[----:B------:R-:W-:Y:S02]  /*1b90*/  IMAD.MOV.U32 R8, RZ, RZ, 0x70 ;  /* 0x00000070ff087424 */ /* 0x000fe400078e00ff */
[----:B------:R-:W-:Y:S02]  /*1ba0*/  IMAD.MOV.U32 R12, RZ, RZ, 0x1 ;  /* 0x00000001ff0c7424 */ /* 0x000fe400078e00ff */
[----:B--2---:R-:W-:-:S07]  /*1bb0*/  IMAD.MOV.U32 R13, RZ, RZ, RZ ;  /* 0x000000ffff0d7224 */ /* 0x004fce00078e00ff */
[----:B------:R-:W-:-:S07]  /*1bc0*/  LEPC R20, `(.L_x_10118) ;  /* 0x000000001014794e */ /* 0x000fce0000000000 */
[----:B---3-5:R-:W-:Y:S05]  /*1bd0*/  CALL.ABS.NOINC R14 ;  /* 0x000000000e007343 */ /* 0x028fea0003c00000 */
.L_x_10118:
[----:B------:R-:W-:Y:S05]  /*1be0*/  BSYNC B6 ;  /* 0x0000000000067941 */ /* 0x000fea0003800000 */
.L_x_10117:
        /* <DEDUP_REMOVED lines=20> */
.L_x_10120:
[----:B------:R-:W-:Y:S05]  /*1d30*/  BSYNC B6 ;  /* 0x0000000000067941 */ /* 0x000fea0003800000 */
.L_x_10119:
[----:B------:R-:W-:Y:S01]  /*1d40*/  ULDC.64 UR4, c[0x0][0x9f8] ;  /* 0x00027e0000047ab9 */ /* 0x000fe20000000a00 */
[----:B------:R-:W-:Y:S01]  /*1d50*/  ULDC.64 UR6, c[0x0][0x208] ;  /* 0x0000820000067ab9 */ /* 0x000fe20000000a00 */
[----:B------:R-:W-:Y:S01]  /*1d60*/  ISETP.NE.U32.AND P0, PT, RZ, UR4, PT ;  /* 0x00000004ff007c0c */ /* 0x000fe2000bf05070 */
[----:B------:R-:W2:Y:S01]  /*1d70*/  LDC R0, c[0x0][0x428] ;  /* 0x00010a00ff007b82 */ /* 0x000ea20000000800 */
[----:B------:R-:W3:Y:S02]  /*1d80*/  S2R R20, SR_TID.X ;  /* 0x0000000000147919 */ /* 0x000ee40000002100 */
[----:B------:R-:W-:-:S05]  /*1d90*/  ISETP.NE.AND.EX P0, PT, RZ, UR5, PT, P0 ;  /* 0x00000005ff007c0c */ /* 0x000fca000bf05300 */
[----:B------:R-:W4:Y:S01]  /*1da0*/  LDC.64 R32, c[0x0][0x2f0] ;  /* 0x0000bc00ff207b82 */ /* 0x000f220000000a00 */
[----:B------:R-:W-:Y:S01]  /*1db0*/  IMAD.IADD R79, R79, 0x1, R28 ;  /* 0x000000014f4f7824 */ /* 0x000fe200078e021c */
[----:B------:R-:W3:Y:S01]  /*1dc0*/  LDL R14, [R1+0x38] ;  /* 0x00003800010e7983 */ /* 0x000ee20000100800 */
[----:B------:R-:W-:-:S03]  /*1dd0*/  IMAD.MOV.U32 R3, RZ, RZ, R31 ;  /* 0x000000ffff037224 */ /* 0x000fc600078e001f */
[----:B------:R-:W3:Y:S02]  /*1de0*/  LDL R40, [R1+0x40] ;  /* 0x0000400001287983 */ /* 0x000ee40000100800 */
[----:B------:R-:W-:Y:S01]  /*1df0*/  @P0 IADD3 R4, P1, R29, UR4, RZ ;  /* 0x000000041d040c10 */ /* 0x000fe2000ff3e0ff */
[----:B------:R-:W0:Y:S01]  /*1e00*/  LDC.64 R70, c[0x0][0x3e8] ;  /* 0x0000fa00ff467b82 */ /* 0x000e220000000a00 */
[----:B------:R-:W3:Y:S02]  /*1e10*/  LDL R39, [R1+0x3c] ;  /* 0x00003c0001277983 */ /* 0x000ee40000100800 */
[----:B------:R-:W-:Y:S01]  /*1e20*/  @P0 IADD3.X R5, R30, UR5, RZ, P1, !PT ;  /* 0x000000051e050c10 */ /* 0x000fe20008ffe4ff */
[----:B------:R-:W-:Y:S01]  /*1e30*/  ULDC.64 UR4, c[0x0][0x2f8] ;  /* 0x0000be0000047ab9 */ /* 0x000fe20000000a00 */
[----:B------:R-:W-:Y:S01]  /*1e40*/  SHF.R.S32.HI R7, RZ, 0x1f, R79 ;  /* 0x0000001fff077819 */ /* 0x000fe2000001144f */
[----:B------:R-:W-:Y:S01]  /*1e50*/  VIADD R38, R23, 0x10 ;  /* 0x0000001017267836 */ /* 0x000fe20000000000 */
[----:B------:R-:W3:Y:S01]  /*1e60*/  LDL.LU R37, [R1+0x44] ;  /* 0x0000440001257983 */ /* 0x000ee20000300800 */
[----:B------:R-:W1:Y:S03]  /*1e70*/  LDC.64 R76, c[0x0][0x3d8] ;  /* 0x0000f600ff4c7b82 */ /* 0x000e660000000a00 */
[----:B------:R3:W3:Y:S01]  /*1e80*/  @P0 LDG.E R27, desc[UR6][R4.64] ;  /* 0x00000006041b0981 */ /* 0x0006e2000c1e1900 */
[----:B--2---:R-:W-:Y:S01]  /*1e90*/  ISETP.NE.AND P0, PT, R0, 0x1, PT ;  /* 0x000000010000780c */ /* 0x004fe20003f05270 */
[----:B------:R-:W-:Y:S01]  /*1ea0*/  ULDC.64 UR6, c[0x0][0xa08] ;  /* 0x0002820000067ab9 */ /* 0x000fe20000000a00 */
[-C--:B----4-:R-:W-:Y:S01]  /*1eb0*/  IMAD R6, R7, R32.reuse, RZ ;  /* 0x0000002007067224 */ /* 0x090fe200078e02ff */
[----:B---3--:R-:W-:Y:S01]  /*1ec0*/  SHF.R.U32.HI R36, RZ, 0x7, R20 ;  /* 0x00000007ff247819 */ /* 0x008fe20000011614 */
[----:B------:R-:W2:Y:S01]  /*1ed0*/  LDC R104, c[0x0][0x3d4] ;  /* 0x0000f500ff687b82 */ /* 0x000ea20000000800 */
[----:B------:R-:W-:-:S08]  /*1ee0*/  IMAD.WIDE.U32 R4, R79, R32, RZ ;  /* 0x000000204f047225 */ /* 0x000fd000078e00ff */
[----:B------:R-:W3:Y:S08]  /*1ef0*/  @P0 LDC R0, c[0x0][0x42c] ;  /* 0x00010b00ff000b82 */ /* 0x000ef00000000800 */
[----:B------:R-:W4:Y:S01]  /*1f00*/  @P0 LDC R9, c[0x0][0x430] ;  /* 0x00010c00ff090b82 */ /* 0x000f220000000800 */
[----:B------:R-:W-:Y:S01]  /*1f10*/  ISETP.NE.AND P6, PT, R36, 0x1, PT ;  /* 0x000000012400780c */ /* 0x000fe20003fc5270 */
[----:B---3--:R-:W-:-:S05]  /*1f20*/  @P0 IMAD.HI.U32 R0, R31, R0, RZ ;  /* 0x000000001f000227 */ /* 0x008fca00078e00ff */
[----:B----4-:R-:W-:Y:S01]  /*1f30*/  @P0 SHF.R.U32.HI R3, RZ, R9, R0 ;  /* 0x00000009ff030219 */ /* 0x010fe20000011600 */
        /* <DEDUP_REMOVED lines=8> */
[----:B------:R-:W-:Y:S01]  /*1fc0*/  ULDC.64 UR4, c[0x0][0x300] ;  /* 0x0000c00000047ab9 */ /* 0x000fe20000000a00 */
[----:B------:R-:W-:Y:S02]  /*1fd0*/  IMAD.MOV.U32 R28, RZ, RZ, R4 ;  /* 0x000000ffff1c7224 */ /* 0x000fe400078e0004 */
[----:B------:R-:W-:Y:S01]  /*1fe0*/  IMAD.IADD R29, R5, 0x1, R29 ;  /* 0x00000001051d7824 */ /* 0x000fe200078e021d */
[--C-:B------:R-:W-:Y:S01]  /*1ff0*/  SHF.R.S32.HI R5, RZ, 0x1f, R23.reuse ;  /* 0x0000001fff057819 */ /* 0x100fe20000011417 */
[----:B------:R-:W-:Y:S01]  /*2000*/  IMAD.MOV.U32 R4, RZ, RZ, R23 ;  /* 0x000000ffff047224 */ /* 0x000fe200078e0017 */
[----:B------:R-:W-:Y:S01]  /*2010*/  SHF.R.S32.HI R20, RZ, 0x1f, R144 ;  /* 0x0000001fff147819 */ /* 0x000fe20000011490 */
[C---:B------:R-:W-:Y:S02]  /*2020*/  VIADD R103, R23.reuse, 0x30 ;  /* 0x0000003017677836 */ /* 0x040fe40000000000 */
[----:B------:R-:W-:-:S02]  /*2030*/  VIADD R21, R23, 0x20 ;  /* 0x0000002017157836 */ /* 0x000fc40000000000 */
[----:B------:R-:W-:Y:S02]  /*2040*/  VIADD R102, R23, 0x40 ;  /* 0x0000004017667836 */ /* 0x000fe40000000000 */
[----:B0-----:R-:W-:Y:S01]  /*2050*/  IMAD.WIDE.U32 R34, R144, R70, R4 ;  /* 0x0000004690227225 */ /* 0x001fe200078e0004 */
[----:B------:R-:W-:-:S04]  /*2060*/  SHF.R.S32.HI R0, RZ, 0x1f, R27 ;  /* 0x0000001fff007819 */ /* 0x000fc8000001141b */
[----:B------:R-:W-:Y:S02]  /*2070*/  SEL R12, R0, RZ, !P0 ;  /* 0x000000ff000c7207 */ /* 0x000fe40004000000 */
[----:B------:R-:W-:-:S03]  /*2080*/  SEL R15, R27, RZ, !P0 ;  /* 0x000000ff1b0f7207 */ /* 0x000fc60004000000 */
[----:B------:R-:W-:Y:S02]  /*2090*/  IMAD R0, R12, UR4, RZ ;  /* 0x000000040c007c24 */ /* 0x000fe4000f8e02ff */
[----:B------:R-:W-:-:S04]  /*20a0*/  IMAD.WIDE.U32 R28, R15, UR4, R28 ;  /* 0x000000040f1c7c25 */ /* 0x000fc8000f8e001c */
[----:B------:R-:W-:Y:S01]  /*20b0*/  IMAD R13, R15, UR5, R0 ;  /* 0x000000050f0d7c24 */ /* 0x000fe2000f8e0200 */
[----:B------:R-:W-:Y:S05]  /*20c0*/  @!P6 WARPSYNC.ALL ;  /* 0x000000000000e948 */ /* 0x000fea0003800000 */
[----:B------:R-:W-:Y:S01]  /*20d0*/  ULDC.64 UR4, c[0x0][0x320] ;  /* 0x0000c80000047ab9 */ /* 0x000fe20000000a00 */
[----:B--2---:R-:W-:Y:S01]  /*20e0*/  ISETP.GE.AND P2, PT, R21, R104, PT ;  /* 0x000000681500720c */ /* 0x004fe20003f46270 */
[----:B------:R-:W-:Y:S01]  /*20f0*/  IMAD R0, R8, UR4, RZ ;  /* 0x0000000408007c24 */ /* 0x000fe2000f8e02ff */
[----:B------:R-:W-:Y:S01]  /*2100*/  ULDC.64 UR6, c[0x0][0x328] ;  /* 0x0000ca0000067ab9 */ /* 0x000fe20000000a00 */
[----:B-1----:R-:W-:Y:S01]  /*2110*/  IMAD.WIDE.U32 R10, R3, UR4, R4 ;  /* 0x00000004030a7c25 */ /* 0x002fe2000f8e0004 */
[----:B------:R-:W-:-:S02]  /*2120*/  ULDC UR4, c[0x0][0x2e4] ;  /* 0x0000b90000047ab9 */ /* 0x000fc40000000800 */
[----:B------:R-:W-:Y:S01]  /*2130*/  ISETP.GE.AND P1, PT, R38, UR4, PT ;  /* 0x0000000426007c0c */ /* 0x000fe2000bf26270 */
[----:B------:R-:W-:Y:S01]  /*2140*/  IMAD R3, R3, UR5, R0 ;  /* 0x0000000503037c24 */ /* 0x000fe2000f8e0200 */
[----:B------:R-:W-:Y:S01]  /*2150*/  ISETP.GE.AND P0, PT, R23, UR4, PT ;  /* 0x0000000417007c0c */ /* 0x000fe2000bf06270 */
[-C--:B------:R-:W-:Y:S01]  /*2160*/  IMAD R0, R20, R32.reuse, RZ ;  /* 0x0000002014007224 */ /* 0x080fe200078e02ff */
[----:B------:R-:W-:Y:S01]  /*2170*/  SEL R6, RZ, 0xffffffff, P1 ;  /* 0xffffffffff067807 */ /* 0x000fe20000800000 */
[----:B------:R-:W-:-:S04]  /*2180*/  IMAD.WIDE.U32 R8, R144, R32, R4 ;  /* 0x0000002090087225 */ /* 0x000fc800078e0004 */
[----:B------:R-:W-:Y:S02]  /*2190*/  IMAD R83, R144, R33, R0 ;  /* 0x0000002190537224 */ /* 0x000fe400078e0200 */
[----:B------:R-:W-:Y:S01]  /*21a0*/  IMAD.IADD R31, R11, 0x1, R3 ;  /* 0x000000010b1f7824 */ /* 0x000fe200078e0203 */
[----:B------:R-:W-:Y:S01]  /*21b0*/  SEL R3, RZ, 0x1, P0 ;  /* 0x00000001ff037807 */ /* 0x000fe20000000000 */
[----:B------:R-:W-:Y:S01]  /*21c0*/  IMAD.SHL.U32 R6, R6, 0x2, RZ ;  /* 0x0000000206067824 */ /* 0x000fe200078e00ff */
[----:B------:R-:W-:Y:S01]  /*21d0*/  IADD3 R85, P1, R28, R8, RZ ;  /* 0x000000081c557210 */ /* 0x000fe20007f3e0ff */
[----:B------:R-:W-:Y:S01]  /*21e0*/  IMAD.IADD R0, R29, 0x1, R13 ;  /* 0x000000011d007824 */ /* 0x000fe200078e020d */
[----:B------:R-:W-:Y:S02]  /*21f0*/  ISETP.GE.AND P0, PT, R21, UR4, PT ;  /* 0x0000000415007c0c */ /* 0x000fe4000bf06270 */
[----:B------:R-:W-:Y:S01]  /*2200*/  LOP3.LUT R3, R6, 0x2, R3, 0xe2, !PT ;  /* 0x0000000206037812 */ /* 0x000fe200078ee203 */
[----:B------:R-:W-:Y:S01]  /*2210*/  IMAD R6, R20, R70, RZ ;  /* 0x0000004614067224 */ /* 0x000fe200078e02ff */
[----:B------:R-:W-:-:S02]  /*2220*/  IADD3.X R83, R0, R9, R83, P1, !PT ;  /* 0x0000000900537210 */ /* 0x000fc40000ffe453 */
[----:B------:R-:W-:Y:S01]  /*2230*/  ISETP.GE.AND P1, PT, R103, UR4, PT ;  /* 0x0000000467007c0c */ /* 0x000fe2000bf26270 */
[----:B------:R-:W-:Y:S02]  /*2240*/  IMAD.MOV.U32 R30, RZ, RZ, R10 ;  /* 0x000000ffff1e7224 */ /* 0x000fe400078e000a */
[----:B------:R-:W-:Y:S01]  /*2250*/  IMAD R13, R144, R71, R6 ;  /* 0x00000047900d7224 */ /* 0x000fe200078e0206 */
[----:B------:R-:W-:Y:S02]  /*2260*/  SEL R6, RZ, 0x4, P0 ;  /* 0x00000004ff067807 */ /* 0x000fe40000000000 */
[----:B------:R-:W-:Y:S02]  /*2270*/  SEL R10, RZ, 0x8, P1 ;  /* 0x00000008ff0a7807 */ /* 0x000fe40000800000 */
[----:B------:R-:W-:Y:S01]  /*2280*/  ISETP.GE.AND P0, PT, R102, UR4, PT ;  /* 0x0000000466007c0c */ /* 0x000fe2000bf06270 */
[--C-:B------:R-:W-:Y:S01]  /*2290*/  IMAD.MOV.U32 R8, RZ, RZ, R18.reuse ;  /* 0x000000ffff087224 */ /* 0x100fe200078e0012 */
[----:B------:R-:W-:-:S02]  /*22a0*/  SHF.R.S32.HI R9, RZ, 0x1f, R18 ;  /* 0x0000001fff097819 */ /* 0x000fc40000011412 */
[----:B------:R-:W-:Y:S02]  /*22b0*/  LOP3.LUT R10, R10, R3, R6, 0xfe, !PT ;  /* 0x000000030a0a7212 */ /* 0x000fe400078efe06 */
[----:B------:R-:W-:Y:S01]  /*22c0*/  SEL R3, RZ, 0x10, P0 ;  /* 0x00000010ff037807 */ /* 0x000fe20000000000 */
[----:B------:R-:W-:Y:S01]  /*22d0*/  IMAD.WIDE.U32 R68, R144, R70, R8 ;  /* 0x0000004690447225 */ /* 0x000fe200078e0008 */
[----:B------:R-:W-:Y:S02]  /*22e0*/  ISETP.GE.AND P1, PT, R38, R104, PT ;  /* 0x000000682600720c */ /* 0x000fe40003f26270 */
[----:B------:R-:W-:Y:S01]  /*22f0*/  LOP3.LUT R10, R10, R3, RZ, 0xfc, !PT ;  /* 0x000000030a0a7212 */ /* 0x000fe200078efcff */
[----:B------:R-:W-:Y:S02]  /*2300*/  IMAD R3, R20, R76, RZ ;  /* 0x0000004c14037224 */ /* 0x000fe400078e02ff */
[----:B------:R-:W-:Y:S02]  /*2310*/  IMAD.IADD R35, R35, 0x1, R13 ;  /* 0x0000000123237824 */ /* 0x000fe400078e020d */
[----:B------:R-:W-:-:S02]  /*2320*/  IMAD.IADD R69, R13, 0x1, R69 ;  /* 0x000000010d457824 */ /* 0x000fc400078e0245 */
[----:B------:R-:W-:Y:S01]  /*2330*/  IMAD R13, R144, R77, R3 ;  /* 0x0000004d900d7224 */ /* 0x000fe200078e0203 */
[----:B------:R-:W-:Y:S01]  /*2340*/  SEL R3, R104, RZ, P1 ;  /* 0x000000ff68037207 */ /* 0x000fe20000800000 */
[----:B------:R-:W-:-:S04]  /*2350*/  IMAD.WIDE.U32 R74, R144, R76, R8 ;  /* 0x0000004c904a7225 */ /* 0x000fc800078e0008 */
[----:B------:R-:W-:Y:S02]  /*2360*/  IMAD.IADD R8, R38, 0x1, R3 ;  /* 0x0000000126087824 */ /* 0x000fe400078e0203 */
[----:B------:R-:W2:Y:S01]  /*2370*/  LDL R38, [R1+0x8c] ;  /* 0x00008c0001267983 */ /* 0x000ea20000100800 */
[----:B------:R-:W-:Y:S01]  /*2380*/  ISETP.GE.AND P0, PT, R23, R104, PT ;  /* 0x000000681700720c */ /* 0x000fe20003f06270 */
[----:B------:R-:W-:Y:S01]  /*2390*/  IMAD.WIDE.U32 R72, R144, R76, R4 ;  /* 0x0000004c90487225 */ /* 0x000fe200078e0004 */
[C---:B------:R-:W-:Y:S02]  /*23a0*/  SEL R5, R104.reuse, RZ, P2 ;  /* 0x000000ff68057207 */ /* 0x040fe40001000000 */
[----:B------:R-:W-:Y:S01]  /*23b0*/  SEL R4, R104, RZ, P0 ;  /* 0x000000ff68047207 */ /* 0x000fe20000000000 */
[----:B------:R-:W-:Y:S02]  /*23c0*/  IMAD R11, R12, UR6, RZ ;  /* 0x000000060c0b7c24 */ /* 0x000fe4000f8e02ff */
[----:B------:R-:W-:-:S02]  /*23d0*/  IMAD.IADD R12, R21, 0x1, R5 ;  /* 0x00000001150c7824 */ /* 0x000fc400078e0205 */
[----:B------:R-:W-:Y:S01]  /*23e0*/  IMAD.IADD R4, R23, 0x1, R4 ;  /* 0x0000000117047824 */ /* 0x000fe200078e0204 */
[----:B------:R-:W-:Y:S01]  /*23f0*/  LOP3.LUT R37, R37, 0xfffffffe, RZ, 0xc0, !PT ;  /* 0xfffffffe25257812 */ /* 0x000fe200078ec0ff */
[----:B------:R-:W-:Y:S02]  /*2400*/  IMAD.IADD R73, R73, 0x1, R13 ;  /* 0x0000000149497824 */ /* 0x000fe400078e020d */
[----:B------:R-:W-:Y:S01]  /*2410*/  IMAD.IADD R75, R13, 0x1, R75 ;  /* 0x000000010d4b7824 */ /* 0x000fe200078e024b */
[----:B------:R-:W-:Y:S02]  /*2420*/  SHF.R.S32.HI R5, RZ, 0x1f, R4 ;  /* 0x0000001fff057819 */ /* 0x000fe40000011404 */
[----:B------:R-:W-:Y:S02]  /*2430*/  SHF.R.S32.HI R13, RZ, 0x1f, R12 ;  /* 0x0000001fff0d7819 */ /* 0x000fe4000001140c */
[----:B------:R-:W-:Y:S02]  /*2440*/  SHF.R.S32.HI R9, RZ, 0x1f, R8 ;  /* 0x0000001fff097819 */ /* 0x000fe40000011408 */
[----:B------:R-:W-:-:S02]  /*2450*/  @P2 LOP3.LUT R37, R37, 0x1, RZ, 0xfc, !PT ;  /* 0x0000000125252812 */ /* 0x000fc400078efcff */
[CC--:B------:R-:W-:Y:S02]  /*2460*/  LEA.HI R3, R5.reuse, R4.reuse, RZ, 0x3 ;  /* 0x0000000405037211 */ /* 0x0c0fe400078f18ff */
[----:B------:R-:W-:Y:S02]  /*2470*/  LEA.HI R6, R5, R4, RZ, 0x5 ;  /* 0x0000000405067211 */ /* 0x000fe400078f28ff */
[----:B------:R-:W-:Y:S02]  /*2480*/  LEA.HI R5, R13, R12, RZ, 0x3 ;  /* 0x0000000c0d057211 */ /* 0x000fe400078f18ff */
[----:B------:R-:W-:Y:S02]  /*2490*/  LEA.HI R4, R9, R8, RZ, 0x3 ;  /* 0x0000000809047211 */ /* 0x000fe400078f18ff */
[----:B------:R-:W-:Y:S02]  /*24a0*/  LEA.HI R12, R13, R12, RZ, 0x5 ;  /* 0x0000000c0d0c7211 */ /* 0x000fe400078f28ff */
[----:B------:R-:W-:-:S02]  /*24b0*/  LEA.HI R9, R9, R8, RZ, 0x5 ;  /* 0x0000000809097211 */ /* 0x000fc400078f28ff */
[----:B------:R-:W-:Y:S01]  /*24c0*/  LOP3.LUT R37, R37, 0xfffffffd, RZ, 0xc0, !PT ;  /* 0xfffffffd25257812 */ /* 0x000fe200078ec0ff */
[C---:B------:R-:W-:Y:S01]  /*24d0*/  IMAD R11, R15.reuse, UR7, R11 ;  /* 0x000000070f0b7c24 */ /* 0x040fe2000f8e020b */
[----:B------:R-:W-:Y:S01]  /*24e0*/  SHF.R.S32.HI R8, RZ, 0x5, R6 ;  /* 0x00000005ff087819 */ /* 0x000fe20000011406 */
[----:B------:R-:W-:Y:S01]  /*24f0*/  IMAD.WIDE.U32 R30, R15, UR6, R30 ;  /* 0x000000060f1e7c25 */ /* 0x000fe2000f8e001e */
[----:B------:R-:W-:Y:S02]  /*2500*/  SHF.R.S32.HI R15, RZ, 0x5, R12 ;  /* 0x00000005ff0f7819 */ /* 0x000fe4000001140c */
[----:B-----5:R-:W-:Y:S02]  /*2510*/  SHF.R.S32.HI R21, RZ, 0x1f, R106 ;  /* 0x0000001fff157819 */ /* 0x020fe4000001146a */
[----:B------:R-:W-:Y:S02]  /*2520*/  SHF.R.S32.HI R13, RZ, 0x5, R9 ;  /* 0x00000005ff0d7819 */ /* 0x000fe40000011409 */
[----:B------:R-:W-:-:S02]  /*2530*/  LOP3.LUT R6, R14, 0x18, R3, 0xf8, !PT ;  /* 0x000000180e067812 */ /* 0x000fc400078ef803 */
[----:B------:R-:W-:Y:S01]  /*2540*/  LOP3.LUT R12, R14, 0x18, R4, 0xf8, !PT ;  /* 0x000000180e0c7812 */ /* 0x000fe200078ef804 */
[----:B------:R-:W-:Y:S01]  /*2550*/  IMAD R13, R13, 0x1200, R40 ;  /* 0x000012000d0d7824 */ /* 0x000fe200078e0228 */
[-C--:B------:R-:W-:Y:S01]  /*2560*/  LOP3.LUT R9, R6, R39.reuse, RZ, 0x3c, !PT ;  /* 0x0000002706097212 */ /* 0x080fe200078e3cff */
[C---:B------:R-:W-:Y:S01]  /*2570*/  IMAD R6, R21.reuse, R70, RZ ;  /* 0x0000004615067224 */ /* 0x040fe200078e02ff */
[----:B------:R-:W-:Y:S01]  /*2580*/  LOP3.LUT R12, R12, R39, RZ, 0x3c, !PT ;  /* 0x000000270c0c7212 */ /* 0x000fe200078e3cff */
[----:B------:R-:W-:Y:S01]  /*2590*/  IMAD R21, R21, R76, RZ ;  /* 0x0000004c15157224 */ /* 0x000fe200078e02ff */
[----:B------:R-:W-:Y:S01]  /*25a0*/  IADD3 R78, P2, R144, R79, RZ ;  /* 0x0000004f904e7210 */ /* 0x000fe20007f5e0ff */
[----:B------:R-:W-:Y:S01]  /*25b0*/  VIADD R101, R23, 0x50 ;  /* 0x0000005017657836 */ /* 0x000fe20000000000 */
[----:B------:R-:W-:Y:S01]  /*25c0*/  LOP3.LUT R14, R14, 0x18, R5, 0xf8, !PT ;  /* 0x000000180e0e7812 */ /* 0x000fe200078ef805 */
[----:B------:R-:W-:Y:S02]  /*25d0*/  IMAD.IADD R99, R13, 0x1, R12 ;  /* 0x000000010d637824 */ /* 0x000fe400078e020c */
[----:B------:R-:W-:-:S02]  /*25e0*/  IMAD R8, R8, 0x1200, R40 ;  /* 0x0000120008087824 */ /* 0x000fc400078e0228 */
[C---:B------:R-:W-:Y:S02]  /*25f0*/  IMAD R21, R106.reuse, R77, R21 ;  /* 0x0000004d6a157224 */ /* 0x040fe400078e0215 */
[----:B------:R-:W-:Y:S02]  /*2600*/  IMAD R13, R77, 0x90, RZ ;  /* 0x000000904d0d7824 */ /* 0x000fe400078e02ff */
[----:B------:R-:W-:-:S04]  /*2610*/  IMAD.WIDE.U32 R72, R106, R76, R72 ;  /* 0x0000004c6a487225 */ /* 0x000fc800078e0048 */
[----:B------:R-:W-:Y:S01]  /*2620*/  IMAD.WIDE.U32 R74, R106, R76, R74 ;  /* 0x0000004c6a4a7225 */ /* 0x000fe200078e004a */
[----:B------:R-:W-:-:S03]  /*2630*/  LOP3.LUT R14, R14, R39, RZ, 0x3c, !PT ;  /* 0x000000270e0e7212 */ /* 0x000fc600078e3cff */
[----:B------:R-:W-:-:S04]  /*2640*/  IMAD.WIDE.U32 R76, R76, 0x90, RZ ;  /* 0x000000904c4c7825 */ /* 0x000fc800078e00ff */
[----:B------:R-:W-:Y:S01]  /*2650*/  IMAD.X R79, R20, 0x1, R7, P2 ;  /* 0x00000001144f7824 */ /* 0x000fe200010e0607 */
[----:B------:R-:W-:Y:S01]  /*2660*/  ISETP.GE.AND P2, PT, R101, UR4, PT ;  /* 0x0000000465007c0c */ /* 0x000fe2000bf46270 */
[----:B------:R-:W-:Y:S02]  /*2670*/  IMAD.IADD R100, R8, 0x1, R9 ;  /* 0x0000000108647824 */ /* 0x000fe400078e0209 */
[----:B------:R-:W-:Y:S02]  /*2680*/  IMAD R15, R15, 0x1200, R40 ;  /* 0x000012000f0f7824 */ /* 0x000fe400078e0228 */
[----:B------:R-:W-:Y:S02]  /*2690*/  IMAD R9, R33, 0x90, RZ ;  /* 0x0000009021097824 */ /* 0x000fe400078e02ff */
[----:B------:R-:W-:Y:S01]  /*26a0*/  IMAD.IADD R88, R77, 0x1, R13 ;  /* 0x000000014d587824 */ /* 0x000fe200078e020d */
[----:B------:R-:W-:Y:S01]  /*26b0*/  SEL R13, RZ, 0x20, P2 ;  /* 0x00000020ff0d7807 */ /* 0x000fe20001000000 */
[----:B------:R-:W-:Y:S01]  /*26c0*/  IMAD.WIDE.U32 R32, R32, 0x90, RZ ;  /* 0x0000009020207825 */ /* 0x000fe200078e00ff */
[----:B------:R-:W-:-:S03]  /*26d0*/  LOP3.LUT R7, R3, 0xfffffff8, RZ, 0xc0, !PT ;  /* 0xfffffff803077812 */ /* 0x000fc600078ec0ff */
[----:B------:R-:W-:Y:S01]  /*26e0*/  IMAD.IADD R98, R15, 0x1, R14 ;  /* 0x000000010f627824 */ /* 0x000fe200078e020e */
[----:B------:R-:W-:Y:S01]  /*26f0*/  LOP3.LUT R15, R10, R13, RZ, 0xfc, !PT ;  /* 0x0000000d0a0f7212 */ /* 0x000fe200078efcff */
[----:B------:R-:W-:Y:S01]  /*2700*/  IMAD R27, R106, R71, R6 ;  /* 0x000000476a1b7224 */ /* 0x000fe200078e0206 */
[----:B------:R-:W-:Y:S01]  /*2710*/  LOP3.LUT R8, R4, 0xfffffff8, RZ, 0xc0, !PT ;  /* 0xfffffff804087812 */ /* 0x000fe200078ec0ff */
[----:B------:R-:W-:Y:S02]  /*2720*/  IMAD R87, R71, 0x90, RZ ;  /* 0x0000009047577824 */ /* 0x000fe400078e02ff */
[----:B------:R-:W-:-:S04]  /*2730*/  IMAD.WIDE.U32 R34, R106, R70, R34 ;  /* 0x000000466a227225 */ /* 0x000fc800078e0022 */
[----:B------:R-:W-:-:S04]  /*2740*/  IMAD.WIDE.U32 R68, R106, R70, R68 ;  /* 0x000000466a447225 */ /* 0x000fc800078e0044 */
[----:B------:R-:W-:Y:S01]  /*2750*/  IMAD.IADD R86, R33, 0x1, R9 ;  /* 0x0000000121567824 */ /* 0x000fe200078e0209 */
[----:B------:R-:W-:Y:S01]  /*2760*/  LOP3.LUT R9, R5, 0xfffffff8, RZ, 0xc0, !PT ;  /* 0xfffffff805097812 */ /* 0x000fe200078ec0ff */
[----:B------:R-:W-:Y:S01]  /*2770*/  IMAD.WIDE.U32 R70, R70, 0x90, RZ ;  /* 0x0000009046467825 */ /* 0x000fe200078e00ff */
[C---:B------:R-:W-:Y:S02]  /*2780*/  LOP3.LUT R12, R15.reuse, 0x4, RZ, 0xc0, !PT ;  /* 0x000000040f0c7812 */ /* 0x040fe400078ec0ff */
[----:B------:R-:W-:Y:S01]  /*2790*/  LOP3.LUT R13, R15, 0x8, RZ, 0xc0, !PT ;  /* 0x000000080f0d7812 */ /* 0x000fe200078ec0ff */
[----:B------:R-:W-:Y:S01]  /*27a0*/  IMAD.IADD R82, R31, 0x1, R11 ;  /* 0x000000011f527824 */ /* 0x000fe200078e020b */
[----:B------:R-:W-:Y:S01]  /*27b0*/  LOP3.LUT R11, R15, 0x2, RZ, 0xc0, !PT ;  /* 0x000000020f0b7812 */ /* 0x000fe200078ec0ff */
[----:B------:R-:W-:Y:S01]  /*27c0*/  IMAD.IADD R81, R35, 0x1, R27 ;  /* 0x0000000123517824 */ /* 0x000fe200078e021b */
[----:B------:R-:W-:Y:S01]  /*27d0*/  LOP3.LUT R14, R15, 0x10, RZ, 0xc0, !PT ;  /* 0x000000100f0e7812 */ /* 0x000fe200078ec0ff */
[----:B------:R-:W-:Y:S01]  /*27e0*/  VIADD R109, R36, 0x8 ;  /* 0x00000008246d7836 */ /* 0x000fe20000000000 */
[----:B------:R-:W-:Y:S01]  /*27f0*/  SHF.R.S32.HI R93, RZ, 0x1f, R7 ;  /* 0x0000001fff5d7819 */ /* 0x000fe20000011407 */
[----:B------:R-:W-:Y:S01]  /*2800*/  IMAD.SHL.U32 R107, R104, 0x2, RZ ;  /* 0x00000002686b7824 */ /* 0x000fe200078e00ff */
[----:B------:R-:W-:Y:S01]  /*2810*/  SHF.R.S32.HI R90, RZ, 0x1f, R8 ;  /* 0x0000001fff5a7819 */ /* 0x000fe20000011408 */
[----:B------:R-:W-:Y:S01]  /*2820*/  IMAD.IADD R87, R71, 0x1, R87 ;  /* 0x0000000147577824 */ /* 0x000fe200078e0257 */
[----:B------:R-:W-:Y:S01]  /*2830*/  SHF.R.S32.HI R89, RZ, 0x1f, R9 ;  /* 0x0000001fff597819 */ /* 0x000fe20000011409 */
[----:B------:R-:W-:Y:S01]  /*2840*/  IMAD.IADD R27, R27, 0x1, R69 ;  /* 0x000000011b1b7824 */ /* 0x000fe200078e0245 */
[----:B------:R-:W-:Y:S01]  /*2850*/  LOP3.LUT R10, R10, 0x1, RZ, 0xc0, !PT ;  /* 0x000000010a0a7812 */ /* 0x000fe200078ec0ff */
[----:B------:R-:W-:Y:S01]  /*2860*/  IMAD.IADD R80, R73, 0x1, R21 ;  /* 0x0000000149507824 */ /* 0x000fe200078e0215 */
[----:B------:R-:W-:Y:S01]  /*2870*/  LOP3.LUT R15, R15, 0x20, RZ, 0xc0, !PT ;  /* 0x000000200f0f7812 */ /* 0x000fe200078ec0ff */
[----:B------:R-:W-:Y:S01]  /*2880*/  IMAD.IADD R6, R21, 0x1, R75 ;  /* 0x0000000115067824 */ /* 0x000fe200078e024b */
[----:B------:R-:W-:Y:S01]  /*2890*/  @!P6 BAR.SYNC.DEFER_BLOCKING 0x9, 0x100 ;  /* 0x024400000000eb1d */ /* 0x000fe20000010000 */
[----:B--2---:R-:W-:-:S13]  /*28a0*/  LOP3.LUT P3, RZ, R38, 0x2, RZ, 0xc0, !PT ;  /* 0x0000000226ff7812 */ /* 0x004fda000786c0ff */
[----:B------:R-:W-:-:S05]  /*28b0*/  @P3 LOP3.LUT R37, R37, 0x2, RZ, 0xfc, !PT ;  /* 0x0000000225253812 */ /* 0x000fca00078efcff */
[----:B------:R0:W-:Y:S02]  /*28c0*/  STL [R1+0x44], R37 ;  /* 0x0000442501007387 */ /* 0x0001e40000100800 */
.L_x_10176:
[----:B--2---:R-:W2:Y:S01]  /*28d0*/  LDL R20, [R1+0x44] ;  /* 0x0000440001147983 */ /* 0x004ea20000100800 */
[----:B-1----:R-:W1:Y:S03]  /*28e0*/  LDC.64 R94, c[0x0][0x2d8] ;  /* 0x0000b600ff5e7b82 */ /* 0x002e660000000a00 */
[----:B0--3--:R-:W3:Y:S01]  /*28f0*/  LDL R37, [R1+0x64] ;  /* 0x0000640001257983 */ /* 0x009ee20000100800 */
[----:B------:R-:W-:Y:S01]  /*2900*/  VIADD R43, R25, 0xffffffff ;  /* 0xffffffff192b7836 */ /* 0x000fe20000000000 */
[----:B------:R-:W-:Y:S05]  /*2910*/  YIELD ;  /* 0x0000000000007946 */ /* 0x000fea0003800000 */
[----:B------:R-:W0:Y:S01]  /*2920*/  LDC R105, c[0x0][0x3d4] ;  /* 0x0000f500ff697b82 */ /* 0x000e220000000800 */
[----:B------:R-:W-:Y:S01]  /*2930*/  SHF.R.S32.HI R36, RZ, 0x1f, R43 ;  /* 0x0000001fff247819 */ /* 0x000fe2000001142b */
[-C--:B------:R-:W-:Y:S01]  /*2940*/  IMAD R21, R86, R43.reuse, RZ ;  /* 0x0000002b56157224 */ /* 0x080fe200078e02ff */
[----:B------:R-:W-:Y:S01]  /*2950*/  BSSY B0, `(.L_x_10121) ;  /* 0x0000420000007945 */ /* 0x000fe20003800000 */
[----:B------:R-:W-:-:S04]  /*2960*/  IMAD.WIDE.U32 R64, R32, R43, RZ ;  /* 0x0000002b20407225 */ /* 0x000fc800078e00ff */
[----:B------:R-:W-:-:S04]  /*2970*/  IMAD R21, R36, R32, R21 ;  /* 0x0000002024157224 */ /* 0x000fc800078e0215 */
[----:B------:R-:W-:Y:S01]  /*2980*/  IMAD.IADD R97, R65, 0x1, R21 ;  /* 0x0000000141617824 */ /* 0x000fe200078e0215 */
[----:B--2---:R-:W-:Y:S02]  /*2990*/  LOP3.LUT P4, RZ, R20, 0x2, RZ, 0xc0, !PT ;  /* 0x0000000214ff7812 */ /* 0x004fe4000788c0ff */
[----:B------:R-:W-:Y:S01]  /*29a0*/  IADD3 R20, P2, R85, R64, RZ ;  /* 0x0000004055147210 */ /* 0x000fe20007f5e0ff */
[----:B---3--:R-:W-:-:S03]  /*29b0*/  IMAD R21, R19, 0x3600, R37 ;  /* 0x0000360013157824 */ /* 0x008fc600078e0225 */
[C---:B-1----:R-:W-:Y:S01]  /*29c0*/  LEA R40, P3, R20.reuse, R94, 0x1 ;  /* 0x0000005e14287211 */ /* 0x042fe200078608ff */
[----:B------:R-:W-:Y:S01]  /*29d0*/  IMAD.X R25, R97, 0x1, R83, P2 ;  /* 0x0000000161197824 */ /* 0x000fe200010e0653 */
[----:B------:R-:W-:Y:S01]  /*29e0*/  ISETP.GT.AND P2, PT, R43, R24, PT ;  /* 0x000000182b00720c */ /* 0x000fe20003f44270 */
[C---:B------:R-:W-:Y:S02]  /*29f0*/  VIADD R37, R21.reuse, 0x10 ;  /* 0x0000001015257836 */ /* 0x040fe40000000000 */
[C-C-:B------:R-:W-:Y:S01]  /*2a00*/  IMAD R84, R21.reuse, 0x2, R26.reuse ;  /* 0x0000000215547824 */ /* 0x140fe200078e021a */
[----:B------:R-:W-:Y:S01]  /*2a10*/  LEA.HI.X R41, R20, R95, R25, 0x1, P3 ;  /* 0x0000005f14297211 */ /* 0x000fe200018f0c19 */
[----:B------:R-:W-:Y:S01]  /*2a20*/  @P4 VIADD R37, R21, 0xfffffff0 ;  /* 0xfffffff015254836 */ /* 0x000fe20000000000 */
[----:B0-----:R-:W-:Y:S01]  /*2a30*/  ISETP.GE.AND P3, PT, R105, 0x1, PT ;  /* 0x000000016900780c */ /* 0x001fe20003f66270 */
[----:B------:R-:W-:Y:S02]  /*2a40*/  IMAD.MOV.U32 R25, RZ, RZ, R43 ;  /* 0x000000ffff197224 */ /* 0x000fe400078e002b */
[----:B------:R-:W-:-:S10]  /*2a50*/  IMAD R21, R37, 0x2, R26 ;  /* 0x0000000225157824 */ /* 0x000fd400078e021a */
        /* <DEDUP_REMOVED lines=33> */
[----:B------:R-:W-:Y:S01]  /*2c70*/  ULDC.64 UR6, c[0x0][0x208] ;  /* 0x0000820000067ab9 */ /* 0x000fe20000000a00 */
        /* <DEDUP_REMOVED lines=41> */
.L_x_10125:
[----:B------:R-:W-:Y:S05]  /*2f10*/  BSYNC B1 ;  /* 0x0000000000017941 */ /* 0x000fea0003800000 */
.L_x_10124:
[----:B-----5:R-:W-:Y:S01]  /*2f20*/  IMAD.MOV.U32 R20, RZ, RZ, R42 ;  /* 0x000000ffff147224 */ /* 0x020fe200078e002a */
[----:B------:R-:W-:Y:S01]  /*2f30*/  ULOP3.LUT UR4, UR60, 0x1, URZ, 0xfc, !UPT ;  /* 0x000000013c047892 */ /* 0x000fe2000f8efc3f */
        /* <DEDUP_REMOVED lines=51> */
.L_x_10126:
[----:B------:R-:W2:Y:S01]  /*3270*/  LDL R36, [R1+0x34] ;  /* 0x0000340001247983 */ /* 0x000ea20000100800 */
[----:B------:R-:W-:Y:S01]  /*3280*/  IMAD R20, R19, 0x8, R16 ;  /* 0x0000000813147824 */ /* 0x000fe200078e0210 */
[----:B------:R-:W-:Y:S01]  /*3290*/  BSSY B1, `(.L_x_10127) ;  /* 0x0000004000017945 */ /* 0x000fe20003800000 */
[----:B--2---:R-:W-:-:S04]  /*32a0*/  SHF.L.U32 R92, R36, 0x1f, RZ ;  /* 0x0000001f245c7819 */ /* 0x004fc800000006ff */
[----:B------:R-:W0:Y:S02]  /*32b0*/  SYNCS.PHASECHK.TRANS64.TRYWAIT P5, [R20+URZ+0x31c90], R92 ;  /* 0x031c905c140075a7 */ /* 0x000e2400080a017f */
[----:B0-----:R-:W-:Y:S05]  /*32c0*/  @!P5 BRA `(.L_x_10128) ;  /* 0x000002040000d947 */ /* 0x001fea0003800000 */
.L_x_10371:
[----:B------:R-:W-:Y:S05]  /*32d0*/  BSYNC B1 ;  /* 0x0000000000017941 */ /* 0x000fea0003800000 */
.L_x_10127:
        /* <DEDUP_REMOVED lines=19> */
[----:B------:R-:W-:Y:S01]  /*3410*/  PRMT R67, R113, 0x5410, R67 ;  /* 0x0000541071437816 */ /* 0x000fe20000000043 */
[C---:B------:R-:W-:Y:S01]  /*3420*/  FMUL.FTZ R112, R95.reuse, R62 ;  /* 0x0000003e5f707220 */ /* 0x040fe20000410000 */
[----:B------:R-:W-:Y:S01]  /*3430*/  PRMT R66, R110, 0x5432, R66 ;  /* 0x000054326e427816 */ /* 0x000fe20000000042 */
[-C--:B------:R-:W-:Y:S02]  /*3440*/  FMUL.FTZ R95, R95, R94.reuse ;  /* 0x0000005e5f5f7220 */ /* 0x080fe40000410000 */
[C---:B------:R-:W-:Y:S01]  /*3450*/  FFMA.FTZ R37, R63.reuse, R94, -R112 ;  /* 0x0000005e3f257223 */ /* 0x040fe20000010870 */
[----:B------:R-:W-:Y:S01]  /*3460*/  LOP3.LUT R112, R38, 0xffff0000, RZ, 0xc0, !PT ;  /* 0xffff000026707812 */ /* 0x000fe200078ec0ff */
[----:B------:R-:W-:Y:S01]  /*3470*/  FFMA.FTZ R62, R63, R62, R95 ;  /* 0x0000003e3f3e7223 */ /* 0x000fe2000001005f */
        /* <DEDUP_REMOVED lines=10> */
[C---:B------:R-:W-:Y:S01]  /*3520*/  LOP3.LUT R94, R39.reuse, 0xffff0000, RZ, 0xc0, !PT ;  /* 0xffff0000275e7812 */ /* 0x040fe200078ec0ff */
[----:B------:R-:W-:-:S03]  /*3530*/  IMAD.U32 R95, R39, 0x10000, RZ ;  /* 0x00010000275f7824 */ /* 0x000fc600078e00ff */
[----:B------:R-:W-:Y:S01]  /*3540*/  F2FP.BF16.F32.PACK_AB R38, R63, R38 ;  /* 0x000000263f26723e */ /* 0x000fe200000010ff */
[C---:B------:R-:W-:Y:S01]  /*3550*/  FMUL.FTZ R112, R94.reuse, R67 ;  /* 0x000000435e707220 */ /* 0x040fe20000410000 */
[----:B------:R-:W-:-:S03]  /*3560*/  FMUL.FTZ R94, R94, R66 ;  /* 0x000000425e5e7220 */ /* 0x000fc60000410000 */
[C---:B------:R-:W-:Y:S01]  /*3570*/  FFMA.FTZ R39, R95.reuse, R66, -R112 ;  /* 0x000000425f277223 */ /* 0x040fe20000010870 */
[----:B------:R-:W-:Y:S01]  /*3580*/  FFMA.FTZ R66, R95, R67, R94 ;  /* 0x000000435f427223 */ /* 0x000fe2000001005e */
[C---:B------:R-:W-:Y:S01]  /*3590*/  LOP3.LUT R67, R36.reuse, 0xffff0000, RZ, 0xc0, !PT ;  /* 0xffff000024437812 */ /* 0x040fe200078ec0ff */
[----:B------:R-:W-:Y:S02]  /*35a0*/  IMAD.U32 R94, R61, 0x10000, RZ ;  /* 0x000100003d5e7824 */ /* 0x000fe400078e00ff */
[----:B------:R-:W-:Y:S01]  /*35b0*/  IMAD.U32 R61, R36, 0x10000, RZ ;  /* 0x00010000243d7824 */ /* 0x000fe200078e00ff */
[----:B------:R-:W-:Y:S01]  /*35c0*/  F2FP.BF16.F32.PACK_AB R39, R66, R39 ;  /* 0x000000274227723e */ /* 0x000fe200000010ff */
[C---:B------:R-:W-:Y:S01]  /*35d0*/  FMUL.FTZ R36, R67.reuse, R94 ;  /* 0x0000005e43247220 */ /* 0x040fe20000410000 */
[----:B------:R-:W-:-:S03]  /*35e0*/  FMUL.FTZ R67, R67, R60 ;  /* 0x0000003c43437220 */ /* 0x000fc60000410000 */
[C---:B------:R-:W-:Y:S01]  /*35f0*/  FFMA.FTZ R36, R61.reuse, R60, -R36 ;  /* 0x0000003c3d247223 */ /* 0x040fe20000010824 */
[----:B------:R-:W-:-:S05]  /*3600*/  FFMA.FTZ R67, R61, R94, R67 ;  /* 0x0000005e3d437223 */ /* 0x000fca0000010043 */
[----:B------:R-:W-:-:S07]  /*3610*/  F2FP.BF16.F32.PACK_AB R36, R67, R36 ;  /* 0x000000244324723e */ /* 0x000fce00000010ff */
.L_x_10133:
[----:B------:R-:W-:Y:S05]  /*3620*/  BSYNC B2 ;  /* 0x0000000000027941 */ /* 0x000fea0003800000 */
.L_x_10132:
[----:B------:R-:W-:Y:S02]  /*3630*/  ULDC.64 UR4, c[0x0][0x208] ;  /* 0x0000820000047ab9 */ /* 0x000fe40000000a00 */
[----:B--2---:R1:W-:Y:S03]  /*3640*/  STG.E.128 desc[UR4][R40.64], R36 ;  /* 0x0000002428007986 */ /* 0x0043e6000c101d04 */
.L_x_10131:
[----:B------:R-:W-:Y:S05]  /*3650*/  BSYNC B1 ;  /* 0x0000000000017941 */ /* 0x000fea0003800000 */
.L_x_10130:
        /* <DEDUP_REMOVED lines=8> */
[--C-:B------:R-:W-:Y:S01]  /*36e0*/  SHF.R.U64 R58, R58, 0x10, R59.reuse ;  /* 0x000000103a3a7819 */ /* 0x100fe2000000123b */
[----:B--2---:R-:W-:Y:S01]  /*36f0*/  IMAD.U32 R62, R38, 0x10000, RZ ;  /* 0x00010000263e7824 */ /* 0x004fe200078e00ff */
[----:B------:R-:W-:Y:S01]  /*3700*/  SHF.R.U32.HI R60, RZ, 0x10, R59 ;  /* 0x00000010ff3c7819 */ /* 0x000fe2000001163b */
[----:B------:R-:W-:Y:S01]  /*3710*/  IMAD.U32 R63, R36, 0x10000, RZ ;  /* 0x00010000243f7824 */ /* 0x000fe200078e00ff */
[--C-:B------:R-:W-:Y:S01]  /*3720*/  SHF.R.U64 R59, R64, 0x10, R65.reuse ;  /* 0x00000010403b7819 */ /* 0x100fe20000001241 */
[----:B------:R-:W-:Y:S01]  /*3730*/  IMAD.U32 R64, R39, 0x10000, RZ ;  /* 0x0001000027407824 */ /* 0x000fe200078e00ff */
[----:B------:R-:W-:Y:S02]  /*3740*/  SHF.R.U32.HI R65, RZ, 0x10, R65 ;  /* 0x00000010ff417819 */ /* 0x000fe40000011641 */
[----:B------:R-:W-:Y:S02]  /*3750*/  PRMT R127, R127, 0x5410, R59 ;  /* 0x000054107f7f7816 */ /* 0x000fe4000000003b */
[----:B------:R-:W-:-:S02]  /*3760*/  PRMT R58, R96, 0x5432, R58 ;  /* 0x00005432603a7816 */ /* 0x000fc4000000003a */
[----:B------:R-:W-:Y:S01]  /*3770*/  LOP3.LUT R61, R39, 0xffff0000, RZ, 0xc0, !PT ;  /* 0xffff0000273d7812 */ /* 0x000fe200078ec0ff */
[C---:B------:R-:W-:Y:S01]  /*3780*/  IMAD.U32 R39, R37.reuse, 0x10000, RZ ;  /* 0x0001000025277824 */ /* 0x040fe200078e00ff */
[----:B------:R-:W-:Y:S02]  /*3790*/  LOP3.LUT R37, R37, 0xffff0000, RZ, 0xc0, !PT ;  /* 0xffff000025257812 */ /* 0x000fe400078ec0ff */
        /* <DEDUP_REMOVED lines=11> */
[C---:B------:R-:W-:Y:S01]  /*3850*/  FFMA.FTZ R94, R39.reuse, R112, -R94 ;  /* 0x00000070275e7223 */ /* 0x040fe2000001085e */
[C---:B------:R-:W-:Y:S01]  /*3860*/  FMUL.FTZ R67, R38.reuse, R59 ;  /* 0x0000003b26437220 */ /* 0x040fe20000410000 */
[----:B------:R-:W-:Y:S01]  /*3870*/  FFMA.FTZ R37, R39, R66, R37 ;  /* 0x0000004227257223 */ /* 0x000fe20000010025 */
[-C--:B------:R-:W-:Y:S01]  /*3880*/  FMUL.FTZ R39, R38, R65.reuse ;  /* 0x0000004126277220 */ /* 0x080fe20000410000 */
[----:B------:R-:W-:Y:S01]  /*3890*/  LOP3.LUT R126, R126, 0xffff0000, RZ, 0xc0, !PT ;  /* 0xffff00007e7e7812 */ /* 0x000fe200078ec0ff */
[----:B------:R-:W-:Y:S01]  /*38a0*/  IMAD.U32 R58, R58, 0x10000, RZ ;  /* 0x000100003a3a7824 */ /* 0x000fe200078e00ff */
[----:B------:R-:W-:Y:S01]  /*38b0*/  LOP3.LUT R60, R60, 0xffff0000, RZ, 0xc0, !PT ;  /* 0xffff00003c3c7812 */ /* 0x000fe200078ec0ff */
[C---:B------:R-:W-:Y:S01]  /*38c0*/  FFMA.FTZ R67, R62.reuse, R65, -R67 ;  /* 0x000000413e437223 */ /* 0x040fe20000010843 */
[----:B------:R-:W-:Y:S01]  /*38d0*/  FFMA.FTZ R62, R62, R59, R39 ;  /* 0x0000003b3e3e7223 */ /* 0x000fe20000010027 */
[CC--:B------:R-:W-:Y:S01]  /*38e0*/  FMUL.FTZ R38, R36.reuse, R127.reuse ;  /* 0x0000007f24267220 */ /* 0x0c0fe20000410000 */
        /* <DEDUP_REMOVED lines=12> */
.L_x_10137:
[----:B------:R-:W-:Y:S05]  /*39b0*/  BSYNC B2 ;  /* 0x0000000000027941 */ /* 0x000fea0003800000 */
.L_x_10136:
[----:B------:R-:W-:Y:S02]  /*39c0*/  ULDC.64 UR4, c[0x0][0x208] ;  /* 0x0000820000047ab9 */ /* 0x000fe40000000a00 */
[----:B--2---:R2:W-:Y:S03]  /*39d0*/  STG.E.128 desc[UR4][R40.64+0x20], R36 ;  /* 0x0000202428007986 */ /* 0x0045e6000c101d04 */
.L_x_10135:
[----:B------:R-:W-:Y:S05]  /*39e0*/  BSYNC B1 ;  /* 0x0000000000017941 */ /* 0x000fea0003800000 */
.L_x_10134:
        /* <DEDUP_REMOVED lines=53> */
.L_x_10141:
[----:B------:R-:W-:Y:S05]  /*3d40*/  BSYNC B2 ;  /* 0x0000000000027941 */ /* 0x000fea0003800000 */
.L_x_10140:
[----:B------:R-:W-:Y:S02]  /*3d50*/  ULDC.64 UR4, c[0x0][0x208] ;  /* 0x0000820000047ab9 */ /* 0x000fe40000000a00 */
[----:B--2---:R3:W-:Y:S03]  /*3d60*/  STG.E.128 desc[UR4][R40.64+0x40], R36 ;  /* 0x0000402428007986 */ /* 0x0047e6000c101d04 */
.L_x_10139:
[----:B------:R-:W-:Y:S05]  /*3d70*/  BSYNC B1 ;  /* 0x0000000000017941 */ /* 0x000fea0003800000 */
.L_x_10138:
        /* <DEDUP_REMOVED lines=34> */
[----:B------:R-:W-:Y:S01]  /*3fa0*/  FFMA.FTZ R58, R51, R54, -R58 ;  /* 0x00000036333a7223 */ /* 0x000fe2000001083a */
        /* <DEDUP_REMOVED lines=18> */
.L_x_10145:
[----:B------:R-:W-:Y:S05]  /*40d0*/  BSYNC B2 ;  /* 0x0000000000027941 */ /* 0x000fea0003800000 */
.L_x_10144:
[----:B------:R-:W-:Y:S02]  /*40e0*/  ULDC.64 UR4, c[0x0][0x208] ;  /* 0x0000820000047ab9 */ /* 0x000fe40000000a00 */
[----:B--2---:R4:W-:Y:S03]  /*40f0*/  STG.E.128 desc[UR4][R40.64+0x60], R36 ;  /* 0x0000602428007986 */ /* 0x0049e6000c101d04 */
.L_x_10143:
[----:B------:R-:W-:Y:S05]  /*4100*/  BSYNC B1 ;  /* 0x0000000000017941 */ /* 0x000fea0003800000 */
.L_x_10142:
        /* <DEDUP_REMOVED lines=53> */
.L_x_10149:
[----:B------:R-:W-:Y:S05]  /*4460*/  BSYNC B2 ;  /* 0x0000000000027941 */ /* 0x000fea0003800000 */
.L_x_10148:
[----:B------:R-:W-:Y:S02]  /*4470*/  ULDC.64 UR4, c[0x0][0x208] ;  /* 0x0000820000047ab9 */ /* 0x000fe40000000a00 */
[----:B--2---:R1:W-:Y:S03]  /*4480*/  STG.E.128 desc[UR4][R40.64+0x80], R36 ;  /* 0x0000802428007986 */ /* 0x0043e6000c101d04 */
.L_x_10147:
[----:B------:R-:W-:Y:S05]  /*4490*/  BSYNC B1 ;  /* 0x0000000000017941 */ /* 0x000fea0003800000 */
.L_x_10146:
[----:B------:R-:W-:-:S13]  /*44a0*/  ISETP.NE.AND P4, PT, R15, RZ, PT ;  /* 0x000000ff0f00720c */ /* 0x000fda0003f85270 */
[----:B------:R-:W-:Y:S05]  /*44b0*/  @!P4 BRA `(.L_x_10129) ;  /* 0x0000002400a4c947 */ /* 0x000fea0003800000 */
[----:B-1234-:R1:W2:Y:S01]  /*44c0*/  LDS.128 R36, [R21+0x1b000] ;  /* 0x01b0000015247984 */ /* 0x01e2a20000000c00 */
[----:B------:R-:W-:Y:S01]  /*44d0*/  VIADD R46, R18, 0x28 ;  /* 0x00000028122e7836 */ /* 0x000fe20000000000 */
[----:B------:R-:W-:Y:S04]  /*44e0*/  BSSY B1, `(.L_x_10150) ;  /* 0x0000031000017945 */ /* 0x000fe80003800000 */
        /* <DEDUP_REMOVED lines=48> */
.L_x_10151:
[----:B------:R-:W-:Y:S05]  /*47f0*/  BSYNC B1 ;  /* 0x0000000000017941 */ /* 0x000fea0003800000 */
.L_x_10150:
[----:B------:R-:W-:Y:S02]  /*4800*/  ULDC.64 UR4, c[0x0][0x208] ;  /* 0x0000820000047ab9 */ /* 0x000fe40000000a00 */
[----:B--2---:R1:W-:Y:S01]  /*4810*/  STG.E.128 desc[UR4][R40.64+0xa0], R36 ;  /* 0x0000a02428007986 */ /* 0x0043e2000c101d04 */
[----:B------:R-:W-:Y:S05]  /*4820*/  BRA `(.L_x_10129) ;  /* 0x0000002000c87947 */ /* 0x000fea0003800000 */
.L_x_10123:
        /* <DEDUP_REMOVED lines=22> */
[----:B------:R-:W-:Y:S01]  /*4990*/  CS2R R56, SRZ ;  /* 0x0000000000387805 */ /* 0x000fe2000001ff00 */
[----:B------:R-:W-:-:S02]  /*49a0*/  ULDC.64 UR6, c[0x0][0x208] ;  /* 0x0000820000067ab9 */ /* 0x000fc40000000a00 */
        /* <DEDUP_REMOVED lines=25> */
.L_x_10153:
[----:B------:R-:W-:Y:S05]  /*4b40*/  BSYNC B1 ;  /* 0x0000000000017941 */ /* 0x000fea0003800000 */
.L_x_10152:
        /* <DEDUP_REMOVED lines=51> */
.L_x_10154:
[----:B------:R-:W2:Y:S01]  /*4e80*/  LDL R60, [R1+0x34] ;  /* 0x00003400013c7983 */ /* 0x000ea20000100800 */
[----:B------:R-:W-:Y:S01]  /*4e90*/  IMAD R20, R19, 0x8, R16 ;  /* 0x0000000813147824 */ /* 0x000fe200078e0210 */
[----:B------:R-:W-:Y:S01]  /*4ea0*/  BSSY B1, `(.L_x_10155) ;  /* 0x0000004000017945 */ /* 0x000fe20003800000 */
[----:B--2---:R-:W-:-:S04]  /*4eb0*/  SHF.L.U32 R92, R60, 0x1f, RZ ;  /* 0x0000001f3c5c7819 */ /* 0x004fc800000006ff */
[----:B------:R-:W0:Y:S02]  /*4ec0*/  SYNCS.PHASECHK.TRANS64.TRYWAIT P5, [R20+URZ+0x31c90], R92 ;  /* 0x031c905c140075a7 */ /* 0x000e2400080a017f */
[----:B0-----:R-:W-:Y:S05]  /*4ed0*/  @!P5 BRA `(.L_x_10156) ;  /* 0x000001e80010d947 */ /* 0x001fea0003800000 */
.L_x_10372:
[----:B------:R-:W-:Y:S05]  /*4ee0*/  BSYNC B1 ;  /* 0x0000000000017941 */ /* 0x000fea0003800000 */
.L_x_10155:
        /* <DEDUP_REMOVED lines=40> */
[--C-:B------:R-:W-:Y:S02]  /*5170*/  SHF.R.U64 R45, R46, 0x10, R47.reuse ;  /* 0x000000102e2d7819 */ /* 0x100fe4000000122f */
[----:B------:R-:W-:Y:S02]  /*5180*/  SHF.R.U32.HI R114, RZ, 0x10, R47 ;  /* 0x00000010ff727819 */ /* 0x000fe4000001162f */
[--C-:B------:R-:W-:Y:S02]  /*5190*/  SHF.R.U64 R46, R56, 0x10, R57.reuse ;  /* 0x00000010382e7819 */ /* 0x100fe40000001239 */
[----:B------:R-:W-:Y:S01]  /*51a0*/  SHF.R.U32.HI R56, RZ, 0x10, R57 ;  /* 0x00000010ff387819 */ /* 0x000fe20000011639 */
[----:B-1----:R-:W-:Y:S01]  /*51b0*/  IMAD.U32 R57, R61, 0x10000, RZ ;  /* 0x000100003d397824 */ /* 0x002fe200078e00ff */
[----:B------:R-:W-:-:S02]  /*51c0*/  SHF.R.U64 R47, R58, 0x10, R59 ;  /* 0x000000103a2f7819 */ /* 0x000fc4000000123b */
[C---:B------:R-:W-:Y:S02]  /*51d0*/  PRMT R45, R116.reuse, 0x5410, R45 ;  /* 0x00005410742d7816 */ /* 0x040fe4000000002d */
[----:B------:R-:W-:Y:S02]  /*51e0*/  PRMT R114, R116, 0x5432, R114 ;  /* 0x0000543274727816 */ /* 0x000fe40000000072 */
[----:B------:R-:W-:Y:S02]  /*51f0*/  SHF.R.U32.HI R59, RZ, 0x10, R59 ;  /* 0x00000010ff3b7819 */ /* 0x000fe4000001163b */
[----:B------:R-:W-:Y:S02]  /*5200*/  PRMT R116, R122, 0x5432, R56 ;  /* 0x000054327a747816 */ /* 0x000fe40000000038 */
[----:B------:R-:W-:Y:S02]  /*5210*/  PRMT R58, R125, 0x5410, R115 ;  /* 0x000054107d3a7816 */ /* 0x000fe40000000073 */
[----:B------:R-:W-:-:S02]  /*5220*/  PRMT R44, R118, 0x5432, R44 ;  /* 0x00005432762c7816 */ /* 0x000fc4000000002c */
[----:B------:R-:W-:Y:S01]  /*5230*/  PRMT R115, R118, 0x5410, R59 ;  /* 0x0000541076737816 */ /* 0x000fe2000000003b */
[----:B--2---:R-:W-:Y:S01]  /*5240*/  IMAD.U32 R59, R65, 0x10000, RZ ;  /* 0x00010000413b7824 */ /* 0x004fe200078e00ff */
[----:B------:R-:W-:Y:S01]  /*5250*/  PRMT R46, R120, 0x5432, R46 ;  /* 0x00005432782e7816 */ /* 0x000fe2000000002e */
[----:B------:R-:W-:Y:S01]  /*5260*/  IMAD.U32 R118, R116, 0x10000, RZ ;  /* 0x0001000074767824 */ /* 0x000fe200078e00ff */
[----:B------:R-:W-:Y:S01]  /*5270*/  PRMT R47, R120, 0x5410, R47 ;  /* 0x00005410782f7816 */ /* 0x000fe2000000002f */
[----:B------:R-:W-:Y:S01]  /*5280*/  IMAD.U32 R56, R58, 0x10000, RZ ;  /* 0x000100003a387824 */ /* 0x000fe200078e00ff */
[----:B------:R-:W-:Y:S01]  /*5290*/  LOP3.LUT R125, R116, 0xffff0000, RZ, 0xc0, !PT ;  /* 0xffff0000747d7812 */ /* 0x000fe200078ec0ff */
[----:B------:R-:W-:Y:S01]  /*52a0*/  FMUL.FTZ R120, R59, R118 ;  /* 0x000000763b787220 */ /* 0x000fe20000410000 */
[----:B------:R-:W-:Y:S01]  /*52b0*/  LOP3.LUT R116, R65, 0xffff0000, RZ, 0xc0, !PT ;  /* 0xffff000041747812 */ /* 0x000fe200078ec0ff */
[----:B------:R-:W-:Y:S01]  /*52c0*/  FMUL.FTZ R59, R59, R56 ;  /* 0x000000383b3b7220 */ /* 0x000fe20000410000 */
[----:B------:R-:W-:-:S02]  /*52d0*/  IMAD.U32 R65, R114, 0x10000, RZ ;  /* 0x0001000072417824 */ /* 0x000fc400078e00ff */
[C---:B------:R-:W-:Y:S01]  /*52e0*/  FFMA.FTZ R56, R57.reuse, R56, -R120 ;  /* 0x0000003839387223 */ /* 0x040fe20000010878 */
[----:B------:R-:W-:Y:S02]  /*52f0*/  IMAD.U32 R120, R64, 0x10000, RZ ;  /* 0x0001000040787824 */ /* 0x000fe400078e00ff */
[----:B------:R-:W-:Y:S01]  /*5300*/  FFMA.FTZ R57, R57, R118, R59 ;  /* 0x0000007639397223 */ /* 0x000fe2000001003b */
[----:B------:R-:W-:Y:S01]  /*5310*/  LOP3.LUT R59, R58, 0xffff0000, RZ, 0xc0, !PT ;  /* 0xffff00003a3b7812 */ /* 0x000fe200078ec0ff */
[----:B------:R-:W-:Y:S01]  /*5320*/  IMAD.U32 R118, R67, 0x10000, RZ ;  /* 0x0001000043767824 */ /* 0x000fe200078e00ff */
[----:B------:R-:W-:Y:S01]  /*5330*/  LOP3.LUT R58, R61, 0xffff0000, RZ, 0xc0, !PT ;  /* 0xffff00003d3a7812 */ /* 0x000fe200078ec0ff */
[----:B------:R-:W-:Y:S01]  /*5340*/  FMUL.FTZ R61, R116, R125 ;  /* 0x0000007d743d7220 */ /* 0x000fe20000410000 */
[----:B------:R-:W-:Y:S01]  /*5350*/  LOP3.LUT R64, R64, 0xffff0000, RZ, 0xc0, !PT ;  /* 0xffff000040407812 */ /* 0x000fe200078ec0ff */
[-C--:B------:R-:W-:Y:S02]  /*5360*/  FMUL.FTZ R116, R116, R59.reuse ;  /* 0x0000003b74747220 */ /* 0x080fe40000410000 */
[----:B------:R-:W-:-:S02]  /*5370*/  FFMA.FTZ R59, R58, R59, -R61 ;  /* 0x0000003b3a3b7223 */ /* 0x000fc4000001083d */
[----:B------:R-:W-:Y:S01]  /*5380*/  FFMA.FTZ R58, R58, R125, R116 ;  /* 0x0000007d3a3a7223 */ /* 0x000fe20000010074 */
[C---:B------:R-:W-:Y:S01]  /*5390*/  IMAD.U32 R125, R115.reuse, 0x10000, RZ ;  /* 0x00010000737d7824 */ /* 0x040fe200078e00ff */
[----:B------:R-:W-:Y:S01]  /*53a0*/  LOP3.LUT R115, R115, 0xffff0000, RZ, 0xc0, !PT ;  /* 0xffff000073737812 */ /* 0x000fe200078ec0ff */
[----:B------:R-:W-:Y:S01]  /*53b0*/  IMAD.U32 R116, R63, 0x10000, RZ ;  /* 0x000100003f747824 */ /* 0x000fe200078e00ff */
[----:B------:R-:W-:Y:S01]  /*53c0*/  F2FP.BF16.F32.PACK_AB R56, R59, R56 ;  /* 0x000000383b38723e */ /* 0x000fe200000010ff */
[C---:B------:R-:W-:Y:S01]  /*53d0*/  FMUL.FTZ R61, R118.reuse, R125 ;  /* 0x0000007d763d7220 */ /* 0x040fe20000410000 */
[----:B------:R-:W-:Y:S01]  /*53e0*/  FMUL.FTZ R118, R118, R65 ;  /* 0x0000004176767220 */ /* 0x000fe20000410000 */
[----:B------:R-:W-:Y:S02]  /*53f0*/  F2FP.BF16.F32.PACK_AB R57, R58, R57 ;  /* 0x000000393a39723e */ /* 0x000fe400000010ff */
[C---:B------:R-:W-:Y:S01]  /*5400*/  FFMA.FTZ R61, R116.reuse, R65, -R61 ;  /* 0x00000041743d7223 */ /* 0x040fe2000001083d */
[----:B------:R-:W-:Y:S01]  /*5410*/  FFMA.FTZ R65, R116, R125, R118 ;  /* 0x0000007d74417223 */ /* 0x000fe20000010076 */
[----:B------:R-:W-:-:S02]  /*5420*/  LOP3.LUT R116, R67, 0xffff0000, RZ, 0xc0, !PT ;  /* 0xffff000043747812 */ /* 0x000fc400078ec0ff */
[----:B------:R-:W-:Y:S02]  /*5430*/  LOP3.LUT R67, R114, 0xffff0000, RZ, 0xc0, !PT ;  /* 0xffff000072437812 */ /* 0x000fe400078ec0ff */
[----:B------:R-:W-:Y:S01]  /*5440*/  LOP3.LUT R118, R63, 0xffff0000, RZ, 0xc0, !PT ;  /* 0xffff00003f767812 */ /* 0x000fe200078ec0ff */
[C---:B------:R-:W-:Y:S02]  /*5450*/  FMUL.FTZ R63, R116.reuse, R115 ;  /* 0x00000073743f7220 */ /* 0x040fe40000410000 */
[-C--:B------:R-:W-:Y:S02]  /*5460*/  FMUL.FTZ R116, R116, R67.reuse ;  /* 0x0000004374747220 */ /* 0x080fe40000410000 */
[----:B------:R-:W-:Y:S01]  /*5470*/  FFMA.FTZ R114, R118, R67, -R63 ;  /* 0x0000004376727223 */ /* 0x000fe2000001083f */
[----:B------:R-:W-:Y:S02]  /*5480*/  IMAD.U32 R63, R46, 0x10000, RZ ;  /* 0x000100002e3f7824 */ /* 0x000fe400078e00ff */
[----:B------:R-:W-:Y:S01]  /*5490*/  FFMA.FTZ R116, R118, R115, R116 ;  /* 0x0000007376747223 */ /* 0x000fe20000010074 */
[----:B------:R-:W-:-:S02]  /*54a0*/  IMAD.U32 R67, R44, 0x10000, RZ ;  /* 0x000100002c437824 */ /* 0x000fc400078e00ff */
[----:B------:R-:W-:Y:S01]  /*54b0*/  FMUL.FTZ R115, R120, R63 ;  /* 0x0000003f78737220 */ /* 0x000fe20000410000 */
[----:B------:R-:W-:Y:S02]  /*54c0*/  IMAD.U32 R118, R60, 0x10000, RZ ;  /* 0x000100003c767824 */ /* 0x000fe400078e00ff */
[-C--:B------:R-:W-:Y:S01]  /*54d0*/  FMUL.FTZ R120, R120, R67.reuse ;  /* 0x0000004378787220 */ /* 0x080fe20000410000 */
[----:B------:R-:W-:Y:S01]  /*54e0*/  LOP3.LUT R60, R60, 0xffff0000, RZ, 0xc0, !PT ;  /* 0xffff00003c3c7812 */ /* 0x000fe200078ec0ff */
[C---:B------:R-:W-:Y:S02]  /*54f0*/  FFMA.FTZ R115, R118.reuse, R67, -R115 ;  /* 0x0000004376737223 */ /* 0x040fe40000010873 */
[----:B------:R-:W-:Y:S01]  /*5500*/  FFMA.FTZ R120, R118, R63, R120 ;  /* 0x0000003f76787223 */ /* 0x000fe20000010078 */
[----:B------:R-:W-:Y:S01]  /*5510*/  LOP3.LUT R63, R46, 0xffff0000, RZ, 0xc0, !PT ;  /* 0xffff00002e3f7812 */ /* 0x000fe200078ec0ff */
[----:B------:R-:W-:Y:S01]  /*5520*/  IMAD.U32 R46, R62, 0x10000, RZ ;  /* 0x000100003e2e7824 */ /* 0x000fe200078e00ff */
[----:B------:R-:W-:-:S02]  /*5530*/  LOP3.LUT R67, R44, 0xffff0000, RZ, 0xc0, !PT ;  /* 0xffff00002c437812 */ /* 0x000fc400078ec0ff */
[----:B------:R-:W-:Y:S01]  /*5540*/  LOP3.LUT R62, R62, 0xffff0000, RZ, 0xc0, !PT ;  /* 0xffff00003e3e7812 */ /* 0x000fe200078ec0ff */
[----:B------:R-:W-:Y:S01]  /*5550*/  FMUL.FTZ R125, R64, R63 ;  /* 0x0000003f407d7220 */ /* 0x000fe20000410000 */
[----:B------:R-:W-:Y:S01]  /*5560*/  F2FP.BF16.F32.PACK_AB R114, R114, R61 ;  /* 0x0000003d7272723e */ /* 0x000fe200000010ff */
[-C--:B------:R-:W-:Y:S01]  /*5570*/  FMUL.FTZ R64, R64, R67.reuse ;  /* 0x0000004340407220 */ /* 0x080fe20000410000 */
[----:B------:R-:W-:Y:S02]  /*5580*/  IMAD.MOV.U32 R61, RZ, RZ, R56 ;  /* 0x000000ffff3d7224 */ /* 0x000fe400078e0038 */
[C---:B------:R-:W-:Y:S01]  /*5590*/  FFMA.FTZ R44, R60.reuse, R67, -R125 ;  /* 0x000000433c2c7223 */ /* 0x040fe2000001087d */
[----:B------:R-:W-:Y:S02]  /*55a0*/  IMAD.U32 R67, R47, 0x10000, RZ ;  /* 0x000100002f437824 */ /* 0x000fe400078e00ff */
[----:B------:R-:W-:Y:S01]  /*55b0*/  FFMA.FTZ R63, R60, R63, R64 ;  /* 0x0000003f3c3f7223 */ /* 0x000fe20000010040 */
[C---:B------:R-:W-:Y:S01]  /*55c0*/  IMAD.U32 R60, R66.reuse, 0x10000, RZ ;  /* 0x00010000423c7824 */ /* 0x040fe200078e00ff */
[----:B------:R-:W-:Y:S01]  /*55d0*/  LOP3.LUT R66, R66, 0xffff0000, RZ, 0xc0, !PT ;  /* 0xffff000042427812 */ /* 0x000fe200078ec0ff */
[----:B------:R-:W-:Y:S01]  /*55e0*/  IMAD.U32 R125, R45, 0x10000, RZ ;  /* 0x000100002d7d7824 */ /* 0x000fe200078e00ff */
[----:B------:R-:W-:Y:S01]  /*55f0*/  LOP3.LUT R47, R47, 0xffff0000, RZ, 0xc0, !PT ;  /* 0xffff00002f2f7812 */ /* 0x000fe200078ec0ff */
[C---:B------:R-:W-:Y:S01]  /*5600*/  FMUL.FTZ R127, R60.reuse, R67 ;  /* 0x000000433c7f7220 */ /* 0x040fe20000410000 */
[----:B------:R-:W-:Y:S01]  /*5610*/  LOP3.LUT R45, R45, 0xffff0000, RZ, 0xc0, !PT ;  /* 0xffff00002d2d7812 */ /* 0x000fe200078ec0ff */
[----:B------:R-:W-:Y:S01]  /*5620*/  FMUL.FTZ R60, R60, R125 ;  /* 0x0000007d3c3c7220 */ /* 0x000fe20000410000 */
[----:B------:R-:W-:Y:S01]  /*5630*/  F2FP.BF16.F32.PACK_AB R115, R44, R115 ;  /* 0x000000732c73723e */ /* 0x000fe200000010ff */
[C---:B------:R-:W-:Y:S01]  /*5640*/  FFMA.FTZ R127, R46.reuse, R125, -R127 ;  /* 0x0000007d2e7f7223 */ /* 0x040fe2000001087f */
[----:B------:R-:W-:Y:S01]  /*5650*/  F2FP.BF16.F32.PACK_AB R64, R63, R120 ;  /* 0x000000783f40723e */ /* 0x000fe200000010ff */
[----:B------:R-:W-:Y:S01]  /*5660*/  FFMA.FTZ R60, R46, R67, R60 ;  /* 0x000000432e3c7223 */ /* 0x000fe2000001003c */
[C---:B------:R-:W-:Y:S01]  /*5670*/  FMUL.FTZ R67, R66.reuse, R47 ;  /* 0x0000002f42437220 */ /* 0x040fe20000410000 */
[----:B------:R-:W-:Y:S01]  /*5680*/  FMUL.FTZ R66, R66, R45 ;  /* 0x0000002d42427220 */ /* 0x000fe20000410000 */
[----:B------:R-:W-:-:S02]  /*5690*/  IMAD.MOV.U32 R63, RZ, RZ, R114 ;  /* 0x000000ffff3f7224 */ /* 0x000fc400078e0072 */
[C---:B------:R-:W-:Y:S01]  /*56a0*/  FFMA.FTZ R46, R62.reuse, R45, -R67 ;  /* 0x0000002d3e2e7223 */ /* 0x040fe20000010843 */
[----:B------:R-:W-:Y:S01]  /*56b0*/  FFMA.FTZ R47, R62, R47, R66 ;  /* 0x0000002f3e2f7223 */ /* 0x000fe20000010042 */
[----:B------:R-:W-:Y:S01]  /*56c0*/  F2FP.BF16.F32.PACK_AB R67, R116, R65 ;  /* 0x000000417443723e */ /* 0x000fe200000010ff */
[----:B------:R-:W-:Y:S02]  /*56d0*/  IMAD.MOV.U32 R65, RZ, RZ, R57 ;  /* 0x000000ffff417224 */ /* 0x000fe400078e0039 */
[----:B------:R-:W-:Y:S02]  /*56e0*/  F2FP.BF16.F32.PACK_AB R62, R46, R127 ;  /* 0x0000007f2e3e723e */ /* 0x000fe400000010ff */
[----:B------:R-:W-:Y:S01]  /*56f0*/  F2FP.BF16.F32.PACK_AB R66, R47, R60 ;  /* 0x0000003c2f42723e */ /* 0x000fe200000010ff */
[----:B------:R-:W-:-:S07]  /*5700*/  IMAD.MOV.U32 R60, RZ, RZ, R115 ;  /* 0x000000ffff3c7224 */ /* 0x000fce00078e0073 */
.L_x_10160:
[----:B------:R-:W-:Y:S05]  /*5710*/  BSYNC B2 ;  /* 0x0000000000027941 */ /* 0x000fea0003800000 */
.L_x_10159:
[----:B------:R-:W-:Y:S01]  /*5720*/  IADD3 R45, P4, P5, R28, R96, R7 ;  /* 0x000000601c2d7210 */ /* 0x000fe20007d9e007 */
[----:B------:R-:W-:-:S03]  /*5730*/  ULDC.64 UR4, c[0x0][0x208] ;  /* 0x0000820000047ab9 */ /* 0x000fc60000000a00 */
[----:B------:R-:W-:Y:S02]  /*5740*/  IADD3.X R46, R0, R111, R93, P4, P5 ;  /* 0x0000006f002e7210 */ /* 0x000fe400027ea45d */
        /* <DEDUP_REMOVED lines=10> */
.L_x_10158:
[----:B------:R-:W-:Y:S05]  /*57f0*/  BSYNC B1 ;  /* 0x0000000000017941 */ /* 0x000fea0003800000 */
.L_x_10157:
[----:B------:R-:W-:Y:S01]  /*5800*/  ISETP.NE.AND P4, PT, R11, RZ, PT ;  /* 0x000000ff0b00720c */ /* 0x000fe20003f85270 */
[----:B------:R-:W-:-:S12]  /*5810*/  BSSY B1, `(.L_x_10161) ;  /* 0x0000086000017945 */ /* 0x000fd80003800000 */
[----:B------:R-:W-:Y:S05]  /*5820*/  @!P4 BRA `(.L_x_10162) ;  /* 0x000000080010c947 */ /* 0x000fea0003800000 */
[----:B------:R-:W2:Y:S04]  /*5830*/  LDL R56, [R1+0x38] ;  /* 0x0000380001387983 */ /* 0x000ea80000100800 */
[----:B-1----:R-:W3:Y:S04]  /*5840*/  LDL R46, [R1+0x3c] ;  /* 0x00003c00012e7983 */ /* 0x002ee80000100800 */
[----:B------:R-:W4:Y:S01]  /*5850*/  LDL R47, [R1+0x40] ;  /* 0x00004000012f7983 */ /* 0x000f220000100800 */
[----:B------:R-:W-:-:S04]  /*5860*/  SEL R44, R107, R112, !P1 ;  /* 0x000000706b2c7207 */ /* 0x000fc80004800000 */
[----:B------:R-:W-:-:S04]  /*5870*/  SHF.R.S32.HI R45, RZ, 0x1f, R44 ;  /* 0x0000001fff2d7819 */ /* 0x000fc8000001142c */
[----:B------:R-:W-:-:S04]  /*5880*/  LEA.HI R45, R45, R44, RZ, 0x4 ;  /* 0x0000002c2d2d7211 */ /* 0x000fc800078f20ff */
[----:B------:R-:W-:-:S04]  /*5890*/  SHF.R.S32.HI R45, RZ, 0x4, R45 ;  /* 0x00000004ff2d7819 */ /* 0x000fc8000001142d */
[----:B------:R-:W-:-:S04]  /*58a0*/  LEA.HI.SX32 R45, R4, R45, 0x1d ;  /* 0x0000002d042d7211 */ /* 0x000fc800078feaff */
[----:B------:R-:W-:Y:S01]  /*58b0*/  SHF.R.S32.HI R44, RZ, 0x1f, R45 ;  /* 0x0000001fff2c7819 */ /* 0x000fe2000001142d */
[----:B------:R-:W-:-:S03]  /*58c0*/  IMAD.SHL.U32 R63, R45, 0x8, RZ ;  /* 0x000000082d3f7824 */ /* 0x000fc600078e00ff */
[----:B------:R-:W-:-:S04]  /*58d0*/  LEA.HI R44, R44, R45, RZ, 0x2 ;  /* 0x0000002d2c2c7211 */ /* 0x000fc800078f10ff */
[----:B------:R-:W-:Y:S01]  /*58e0*/  SHF.R.S32.HI R45, RZ, 0x2, R44 ;  /* 0x00000002ff2d7819 */ /* 0x000fe2000001142c */
[----:B------:R-:W-:Y:S01]  /*58f0*/  VIADD R62, R23, 0x10 ;  /* 0x00000010173e7836 */ /* 0x000fe20000000000 */
[----:B------:R-:W-:-:S04]  /*5900*/  IADD3 R60, P4, P5, R28, R96, R8 ;  /* 0x000000601c3c7210 */ /* 0x000fc80007d9e008 */
[----:B------:R-:W-:Y:S02]  /*5910*/  IADD3.X R61, R0, R111, R90, P4, P5 ;  /* 0x0000006f003d7210 */ /* 0x000fe400027ea45a */
        /* <DEDUP_REMOVED lines=15> */
[--C-:B------:R-:W-:Y:S01]  /*5a10*/  SHF.R.U32.HI R64, RZ, 0x10, R41.reuse ;  /* 0x00000010ff407819 */ /* 0x100fe20000011629 */
[----:B-1----:R-:W-:Y:S01]  /*5a20*/  IMAD.U32 R66, R45, 0x10000, RZ ;  /* 0x000100002d427824 */ /* 0x002fe200078e00ff */
[----:B------:R-:W-:Y:S02]  /*5a30*/  PRMT R62, R119, 0x5432, R62 ;  /* 0x00005432773e7816 */ /* 0x000fe4000000003e */
[----:B------:R-:W-:Y:S02]  /*5a40*/  PRMT R64, R121, 0x5432, R64 ;  /* 0x0000543279407816 */ /* 0x000fe40000000040 */
[----:B------:R-:W-:Y:S01]  /*5a50*/  LOP3.LUT R57, R57, 0xffff0000, RZ, 0xc0, !PT ;  /* 0xffff000039397812 */ /* 0x000fe200078ec0ff */
[----:B------:R-:W-:Y:S01]  /*5a60*/  IMAD.U32 R67, R62, 0x10000, RZ ;  /* 0x000100003e437824 */ /* 0x000fe200078e00ff */
[----:B------:R-:W-:Y:S01]  /*5a70*/  LOP3.LUT R45, R45, 0xffff0000, RZ, 0xc0, !PT ;  /* 0xffff00002d2d7812 */ /* 0x000fe200078ec0ff */
[----:B------:R-:W-:Y:S01]  /*5a80*/  IMAD.U32 R65, R64, 0x10000, RZ ;  /* 0x0001000040417824 */ /* 0x000fe200078e00ff */
[----:B------:R-:W-:Y:S01]  /*5a90*/  SHF.R.U64 R41, R40, 0x10, R41 ;  /* 0x0000001028297819 */ /* 0x000fe20000001229 */
[C---:B------:R-:W-:Y:S01]  /*5aa0*/  FMUL.FTZ R113, R114.reuse, R67 ;  /* 0x0000004372717220 */ /* 0x040fe20000410000 */
[----:B------:R-:W-:Y:S01]  /*5ab0*/  LOP3.LUT R40, R47, 0xffff0000, RZ, 0xc0, !PT ;  /* 0xffff00002f287812 */ /* 0x000fe200078ec0ff */
[-C--:B------:R-:W-:Y:S01]  /*5ac0*/  FMUL.FTZ R114, R114, R65.reuse ;  /* 0x0000004172727220 */ /* 0x080fe20000410000 */
[----:B------:R-:W-:Y:S01]  /*5ad0*/  SHF.R.U64 R53, R52, 0x10, R53 ;  /* 0x0000001034357819 */ /* 0x000fe20000001235 */
[----:B------:R-:W-:Y:S01]  /*5ae0*/  FFMA.FTZ R65, R66, R65, -R113 ;  /* 0x0000004142417223 */ /* 0x000fe20000010871 */
[----:B------:R-:W-:-:S02]  /*5af0*/  IMAD.U32 R113, R59, 0x10000, RZ ;  /* 0x000100003b717824 */ /* 0x000fc400078e00ff */
[----:B------:R-:W-:Y:S01]  /*5b00*/  FFMA.FTZ R66, R66, R67, R114 ;  /* 0x0000004342427223 */ /* 0x000fe20000010072 */
[----:B------:R-:W-:Y:S01]  /*5b10*/  LOP3.LUT R114, R64, 0xffff0000, RZ, 0xc0, !PT ;  /* 0xffff000040727812 */ /* 0x000fe200078ec0ff */
[----:B------:R-:W-:Y:S01]  /*5b20*/  IMAD.U32 R67, R47, 0x10000, RZ ;  /* 0x000100002f437824 */ /* 0x000fe200078e00ff */
[----:B------:R-:W-:Y:S02]  /*5b30*/  LOP3.LUT R64, R62, 0xffff0000, RZ, 0xc0, !PT ;  /* 0xffff00003e407812 */ /* 0x000fe400078ec0ff */
[----:B------:R-:W-:Y:S02]  /*5b40*/  PRMT R41, R132, 0x5410, R41 ;  /* 0x0000541084297816 */ /* 0x000fe40000000029 */
[----:B------:R-:W-:Y:S01]  /*5b50*/  SHF.R.U64 R42, R42, 0x10, R43 ;  /* 0x000000102a2a7819 */ /* 0x000fe2000000122b */
[C---:B------:R-:W-:Y:S01]  /*5b60*/  FMUL.FTZ R62, R57.reuse, R64 ;  /* 0x00000040393e7220 */ /* 0x040fe20000410000 */
[-C--:B------:R-:W-:Y:S02]  /*5b70*/  FMUL.FTZ R57, R57, R114.reuse ;  /* 0x0000007239397220 */ /* 0x080fe40000410000 */
[----:B------:R-:W-:Y:S01]  /*5b80*/  PRMT R129, R129, 0x5410, R42 ;  /* 0x0000541081817816 */ /* 0x000fe2000000002a */
[C---:B------:R-:W-:Y:S01]  /*5b90*/  FFMA.FTZ R62, R45.reuse, R114, -R62 ;  /* 0x000000722d3e7223 */ /* 0x040fe2000001083e */
[----:B------:R-:W-:Y:S01]  /*5ba0*/  FFMA.FTZ R45, R45, R64, R57 ;  /* 0x000000402d2d7223 */ /* 0x000fe20000010039 */
[----:B------:R-:W-:-:S02]  /*5bb0*/  SHF.R.U32.HI R57, RZ, 0x10, R55 ;  /* 0x00000010ff397819 */ /* 0x000fc40000011637 */
[----:B------:R-:W-:Y:S01]  /*5bc0*/  SHF.R.U32.HI R64, RZ, 0x10, R43 ;  /* 0x00000010ff407819 */ /* 0x000fe2000001162b */
[----:B------:R-:W-:Y:S01]  /*5bd0*/  IMAD.U32 R43, R46, 0x10000, RZ ;  /* 0x000100002e2b7824 */ /* 0x000fe200078e00ff */
[----:B------:R-:W-:Y:S02]  /*5be0*/  PRMT R57, R133, 0x5410, R57 ;  /* 0x0000541085397816 */ /* 0x000fe40000000039 */
[----:B------:R-:W-:Y:S02]  /*5bf0*/  PRMT R64, R117, 0x5432, R64 ;  /* 0x0000543275407816 */ /* 0x000fe40000000040 */
[----:B------:R-:W-:Y:S01]  /*5c00*/  SHF.R.U64 R55, R54, 0x10, R55 ;  /* 0x0000001036377819 */ /* 0x000fe20000001237 */
[C---:B------:R-:W-:Y:S01]  /*5c10*/  IMAD.U32 R114, R57.reuse, 0x10000, RZ ;  /* 0x0001000039727824 */ /* 0x040fe200078e00ff */
[----:B------:R-:W-:Y:S01]  /*5c20*/  LOP3.LUT R57, R57, 0xffff0000, RZ, 0xc0, !PT ;  /* 0xffff000039397812 */ /* 0x000fe200078ec0ff */
[----:B------:R-:W-:Y:S01]  /*5c30*/  IMAD.U32 R116, R64, 0x10000, RZ ;  /* 0x0001000040747824 */ /* 0x000fe200078e00ff */
[----:B------:R-:W-:Y:S01]  /*5c40*/  PRMT R130, R130, 0x5410, R55 ;  /* 0x0000541082827816 */ /* 0x000fe20000000037 */
[----:B------:R-:W-:Y:S01]  /*5c50*/  FMUL.FTZ R118, R113, R114 ;  /* 0x0000007271767220 */ /* 0x000fe20000410000 */
[----:B------:R-:W-:-:S02]  /*5c60*/  IMAD.U32 R54, R129, 0x10000, RZ ;  /* 0x0001000081367824 */ /* 0x000fc400078e00ff */
[-C--:B------:R-:W-:Y:S01]  /*5c70*/  FMUL.FTZ R113, R113, R116.reuse ;  /* 0x0000007471717220 */ /* 0x080fe20000410000 */
[----:B------:R-:W-:Y:S01]  /*5c80*/  LOP3.LUT R129, R129, 0xffff0000, RZ, 0xc0, !PT ;  /* 0xffff000081817812 */ /* 0x000fe200078ec0ff */
[C---:B------:R-:W-:Y:S01]  /*5c90*/  FFMA.FTZ R115, R67.reuse, R116, -R118 ;  /* 0x0000007443737223 */ /* 0x040fe20000010876 */
[----:B------:R-:W-:Y:S02]  /*5ca0*/  IMAD.U32 R42, R130, 0x10000, RZ ;  /* 0x00010000822a7824 */ /* 0x000fe400078e00ff */
[----:B------:R-:W-:Y:S01]  /*5cb0*/  FFMA.FTZ R113, R67, R114, R113 ;  /* 0x0000007243717223 */ /* 0x000fe20000010071 */
[----:B------:R-:W-:Y:S01]  /*5cc0*/  LOP3.LUT R67, R64, 0xffff0000, RZ, 0xc0, !PT ;  /* 0xffff000040437812 */ /* 0x000fe200078ec0ff */
[----:B------:R-:W-:Y:S01]  /*5cd0*/  IMAD.U32 R114, R41, 0x10000, RZ ;  /* 0x0001000029727824 */ /* 0x000fe200078e00ff */
[----:B------:R-:W-:Y:S02]  /*5ce0*/  LOP3.LUT R64, R59, 0xffff0000, RZ, 0xc0, !PT ;  /* 0xffff00003b407812 */ /* 0x000fe400078ec0ff */
[----:B------:R-:W-:-:S02]  /*5cf0*/  LOP3.LUT R41, R41, 0xffff0000, RZ, 0xc0, !PT ;  /* 0xffff000029297812 */ /* 0x000fc400078ec0ff */
[----:B------:R-:W-:Y:S01]  /*5d00*/  LOP3.LUT R46, R46, 0xffff0000, RZ, 0xc0, !PT ;  /* 0xffff00002e2e7812 */ /* 0x000fe200078ec0ff */
[C---:B------:R-:W-:Y:S01]  /*5d10*/  FMUL.FTZ R47, R64.reuse, R57 ;  /* 0x00000039402f7220 */ /* 0x040fe20000410000 */
[----:B------:R-:W-:Y:S01]  /*5d20*/  FMUL.FTZ R64, R64, R67 ;  /* 0x0000004340407220 */ /* 0x000fe20000410000 */
[----:B------:R-:W-:Y:S02]  /*5d30*/  F2FP.BF16.F32.PACK_AB R62, R62, R65 ;  /* 0x000000413e3e723e */ /* 0x000fe400000010ff */
[C---:B------:R-:W-:Y:S01]  /*5d40*/  FFMA.FTZ R52, R40.reuse, R67, -R47 ;  /* 0x0000004328347223 */ /* 0x040fe2000001082f */
[----:B------:R-:W-:Y:S01]  /*5d50*/  PRMT R47, R131, 0x5410, R53 ;  /* 0x00005410832f7816 */ /* 0x000fe20000000035 */
[----:B------:R-:W-:Y:S01]  /*5d60*/  FFMA.FTZ R40, R40, R57, R64 ;  /* 0x0000003928287223 */ /* 0x000fe20000010040 */
[C---:B------:R-:W-:Y:S01]  /*5d70*/  IMAD.U32 R57, R56.reuse, 0x10000, RZ ;  /* 0x0001000038397824 */ /* 0x040fe200078e00ff */
[----:B------:R-:W-:Y:S01]  /*5d80*/  LOP3.LUT R56, R56, 0xffff0000, RZ, 0xc0, !PT ;  /* 0xffff000038387812 */ /* 0x000fe200078ec0ff */
[C---:B------:R-:W-:Y:S01]  /*5d90*/  IMAD.U32 R53, R44.reuse, 0x10000, RZ ;  /* 0x000100002c357824 */ /* 0x040fe200078e00ff */
[----:B------:R-:W-:Y:S01]  /*5da0*/  LOP3.LUT R44, R44, 0xffff0000, RZ, 0xc0, !PT ;  /* 0xffff00002c2c7812 */ /* 0x000fe200078ec0ff */
[----:B------:R-:W-:Y:S01]  /*5db0*/  IMAD.U32 R64, R47, 0x10000, RZ ;  /* 0x000100002f407824 */ /* 0x000fe200078e00ff */
[----:B------:R-:W-:-:S02]  /*5dc0*/  F2FP.BF16.F32.PACK_AB R52, R52, R115 ;  /* 0x000000733434723e */ /* 0x000fc400000010ff */
[----:B------:R-:W-:Y:S01]  /*5dd0*/  F2FP.BF16.F32.PACK_AB R66, R45, R66 ;  /* 0x000000422d42723e */ /* 0x000fe200000010ff */
[C---:B------:R-:W-:Y:S01]  /*5de0*/  FMUL.FTZ R116, R57.reuse, R64 ;  /* 0x0000004039747220 */ /* 0x040fe20000410000 */
[-C--:B------:R-:W-:Y:S01]  /*5df0*/  FMUL.FTZ R57, R57, R114.reuse ;  /* 0x0000007239397220 */ /* 0x080fe20000410000 */
[----:B------:R-:W-:Y:S02]  /*5e00*/  IMAD.MOV.U32 R45, RZ, RZ, R62 ;  /* 0x000000ffff2d7224 */ /* 0x000fe400078e003e */
[C---:B------:R-:W-:Y:S01]  /*5e10*/  FFMA.FTZ R116, R53.reuse, R114, -R116 ;  /* 0x0000007235747223 */ /* 0x040fe20000010874 */
[----:B------:R-:W-:Y:S01]  /*5e20*/  FFMA.FTZ R57, R53, R64, R57 ;  /* 0x0000004035397223 */ /* 0x000fe20000010039 */
[----:B------:R-:W-:Y:S01]  /*5e30*/  LOP3.LUT R53, R47, 0xffff0000, RZ, 0xc0, !PT ;  /* 0xffff00002f357812 */ /* 0x000fe200078ec0ff */
[C---:B------:R-:W-:Y:S01]  /*5e40*/  IMAD.U32 R47, R58.reuse, 0x10000, RZ ;  /* 0x000100003a2f7824 */ /* 0x040fe200078e00ff */
[----:B------:R-:W-:-:S03]  /*5e50*/  LOP3.LUT R58, R58, 0xffff0000, RZ, 0xc0, !PT ;  /* 0xffff00003a3a7812 */ /* 0x000fc600078ec0ff */
[C---:B------:R-:W-:Y:S01]  /*5e60*/  FMUL.FTZ R59, R56.reuse, R53 ;  /* 0x00000035383b7220 */ /* 0x040fe20000410000 */
[-C--:B------:R-:W-:Y:S01]  /*5e70*/  FMUL.FTZ R56, R56, R41.reuse ;  /* 0x0000002938387220 */ /* 0x080fe20000410000 */
[C---:B------:R-:W-:Y:S02]  /*5e80*/  FMUL.FTZ R55, R47.reuse, R54 ;  /* 0x000000362f377220 */ /* 0x040fe40000410000 */
[C---:B------:R-:W-:Y:S01]  /*5e90*/  FFMA.FTZ R41, R44.reuse, R41, -R59 ;  /* 0x000000292c297223 */ /* 0x040fe2000001083b */
[----:B------:R-:W-:Y:S01]  /*5ea0*/  FFMA.FTZ R44, R44, R53, R56 ;  /* 0x000000352c2c7223 */ /* 0x000fe20000010038 */
[----:B------:R-:W-:Y:S01]  /*5eb0*/  LOP3.LUT R53, R130, 0xffff0000, RZ, 0xc0, !PT ;  /* 0xffff000082357812 */ /* 0x000fe200078ec0ff */
[-C--:B------:R-:W-:Y:S01]  /*5ec0*/  FMUL.FTZ R56, R47, R42.reuse ;  /* 0x0000002a2f387220 */ /* 0x080fe20000410000 */
[----:B------:R-:W-:Y:S01]  /*5ed0*/  FFMA.FTZ R42, R43, R42, R55 ;  /* 0x0000002a2b2a7223 */ /* 0x000fe20000010037 */
[----:B------:R-:W-:Y:S02]  /*5ee0*/  F2FP.BF16.F32.PACK_AB R41, R41, R116 ;  /* 0x000000742929723e */ /* 0x000fe400000010ff */
[C---:B------:R-:W-:Y:S01]  /*5ef0*/  FMUL.FTZ R59, R58.reuse, R53 ;  /* 0x000000353a3b7220 */ /* 0x040fe20000410000 */
[----:B------:R-:W-:Y:S01]  /*5f00*/  FMUL.FTZ R58, R58, R129 ;  /* 0x000000813a3a7220 */ /* 0x000fe20000410000 */
[----:B------:R-:W-:Y:S01]  /*5f10*/  FFMA.FTZ R47, R43, R54, -R56 ;  /* 0x000000362b2f7223 */ /* 0x000fe20000010838 */
[----:B------:R-:W-:Y:S01]  /*5f20*/  F2FP.BF16.F32.PACK_AB R56, R44, R57 ;  /* 0x000000392c38723e */ /* 0x000fe200000010ff */
[C---:B------:R-:W-:Y:S01]  /*5f30*/  FFMA.FTZ R54, R46.reuse, R129, -R59 ;  /* 0x000000812e367223 */ /* 0x040fe2000001083b */
[----:B------:R-:W-:Y:S01]  /*5f40*/  FFMA.FTZ R53, R46, R53, R58 ;  /* 0x000000352e357223 */ /* 0x000fe2000001003a */
[----:B------:R-:W-:Y:S01]  /*5f50*/  F2FP.BF16.F32.PACK_AB R59, R40, R113 ;  /* 0x00000071283b723e */ /* 0x000fe200000010ff */
[----:B------:R-:W-:-:S02]  /*5f60*/  IMAD.MOV.U32 R44, RZ, RZ, R41 ;  /* 0x000000ffff2c7224 */ /* 0x000fc400078e0029 */
[----:B------:R-:W-:Y:S01]  /*5f70*/  F2FP.BF16.F32.PACK_AB R46, R54, R47 ;  /* 0x0000002f362e723e */ /* 0x000fe200000010ff */
[----:B------:R-:W-:Y:S01]  /*5f80*/  IMAD.MOV.U32 R57, RZ, RZ, R66 ;  /* 0x000000ffff397224 */ /* 0x000fe200078e0042 */
[----:B------:R-:W-:Y:S01]  /*5f90*/  F2FP.BF16.F32.PACK_AB R58, R53, R42 ;  /* 0x0000002a353a723e */ /* 0x000fe200000010ff */
[----:B------:R-:W-:-:S07]  /*5fa0*/  IMAD.MOV.U32 R47, RZ, RZ, R52 ;  /* 0x000000ffff2f7224 */ /* 0x000fce00078e0034 */
.L_x_10164:
[----:B------:R-:W-:Y:S05]  /*5fb0*/  BSYNC B2 ;  /* 0x0000000000027941 */ /* 0x000fea0003800000 */
.L_x_10163:
[----:B------:R-:W-:Y:S01]  /*5fc0*/  ISETP.GE.AND P4, PT, R63, R110, PT ;  /* 0x0000006e3f00720c */ /* 0x000fe20003f86270 */
[----:B------:R-:W-:-:S12]  /*5fd0*/  ULDC.64 UR4, c[0x0][0x208] ;  /* 0x0000820000047ab9 */ /* 0x000fd80000000a00 */
        /* <DEDUP_REMOVED lines=9> */
.L_x_10162:
[----:B------:R-:W-:Y:S05]  /*6070*/  BSYNC B1 ;  /* 0x0000000000017941 */ /* 0x000fea0003800000 */
.L_x_10161:
[----:B------:R-:W-:-:S13]  /*6080*/  ISETP.NE.AND P4, PT, R12, RZ, PT ;  /* 0x000000ff0c00720c */ /* 0x000fda0003f85270 */
[----:B------:R-:W-:Y:S05]  /*6090*/  @!P4 BRA `(.L_x_10129) ;  /* 0x0000000800acc947 */ /* 0x000fea0003800000 */
[----:B-1-3--:R-:W2:Y:S04]  /*60a0*/  LDL R44, [R1+0x38] ;  /* 0x00003800012c7983 */ /* 0x00aea80000100800 */
[----:B------:R-:W3:Y:S04]  /*60b0*/  LDL R42, [R1+0x3c] ;  /* 0x00003c00012a7983 */ /* 0x000ee80000100800 */
[----:B------:R-:W4:Y:S01]  /*60c0*/  LDL R43, [R1+0x40] ;  /* 0x00004000012b7983 */ /* 0x000f220000100800 */
[----:B------:R-:W-:Y:S01]  /*60d0*/  VIADD R54, R23, 0x20 ;  /* 0x0000002017367836 */ /* 0x000fe20000000000 */
[----:B------:R-:W-:-:S04]  /*60e0*/  IADD3 R40, P4, P5, R28, R96, R9 ;  /* 0x000000601c287210 */ /* 0x000fc80007d9e009 */
[----:B------:R-:W-:Y:S02]  /*60f0*/  ISETP.GE.AND P6, PT, R54, R104, PT ;  /* 0x000000683600720c */ /* 0x000fe40003fc6270 */
[----:B------:R-:W-:Y:S02]  /*6100*/  IADD3.X R41, R0, R111, R89, P4, P5 ;  /* 0x0000006f00297210 */ /* 0x000fe400027ea459 */
[C---:B------:R-:W-:Y:S02]  /*6110*/  LEA R52, P4, R40.reuse, R94, 0x1 ;  /* 0x0000005e28347211 */ /* 0x040fe400078808ff */
[----:B------:R-:W-:Y:S02]  /*6120*/  SEL R112, R107, R112, !P6 ;  /* 0x000000706b707207 */ /* 0x000fe40007000000 */
[----:B------:R-:W-:Y:S02]  /*6130*/  LEA.HI.X R53, R40, R95, R41, 0x1, P4 ;  /* 0x0000005f28357211 */ /* 0x000fe400020f0c29 */
[----:B------:R-:W-:-:S04]  /*6140*/  SHF.R.S32.HI R41, RZ, 0x1f, R112 ;  /* 0x0000001fff297819 */ /* 0x000fc80000011470 */
[----:B------:R-:W-:-:S04]  /*6150*/  LEA.HI R41, R41, R112, RZ, 0x4 ;  /* 0x0000007029297211 */ /* 0x000fc800078f20ff */
[----:B------:R-:W-:-:S04]  /*6160*/  SHF.R.S32.HI R40, RZ, 0x4, R41 ;  /* 0x00000004ff287819 */ /* 0x000fc80000011429 */
[----:B------:R-:W-:-:S04]  /*6170*/  LEA.HI.SX32 R40, R5, R40, 0x1d ;  /* 0x0000002805287211 */ /* 0x000fc800078feaff */
[----:B------:R-:W-:Y:S01]  /*6180*/  SHF.R.S32.HI R41, RZ, 0x1f, R40 ;  /* 0x0000001fff297819 */ /* 0x000fe20000011428 */
[----:B------:R-:W-:-:S03]  /*6190*/  IMAD.SHL.U32 R55, R40, 0x8, RZ ;  /* 0x0000000828377824 */ /* 0x000fc600078e00ff */
[----:B------:R-:W-:-:S04]  /*61a0*/  LEA.HI R41, R41, R40, RZ, 0x2 ;  /* 0x0000002829297211 */ /* 0x000fc800078f10ff */
        /* <DEDUP_REMOVED lines=17> */
[----:B------:R-:W-:Y:S01]  /*62c0*/  IMAD.U32 R62, R47, 0x10000, RZ ;  /* 0x000100002f3e7824 */ /* 0x000fe200078e00ff */
[--C-:B------:R-:W-:Y:S01]  /*62d0*/  SHF.R.U32.HI R61, RZ, 0x10, R49.reuse ;  /* 0x00000010ff3d7819 */ /* 0x100fe20000011631 */
[----:B-1----:R-:W-:Y:S01]  /*62e0*/  IMAD.U32 R58, R43, 0x10000, RZ ;  /* 0x000100002b3a7824 */ /* 0x002fe200078e00ff */
[----:B------:R-:W-:Y:S01]  /*62f0*/  SHF.R.U64 R39, R48, 0x10, R49 ;  /* 0x0000001030277819 */ /* 0x000fe20000001231 */
[----:B------:R-:W-:Y:S01]  /*6300*/  IMAD.U32 R49, R41, 0x10000, RZ ;  /* 0x0001000029317824 */ /* 0x000fe200078e00ff */
[----:B------:R-:W-:Y:S01]  /*6310*/  SHF.R.U64 R36, R36, 0x10, R37 ;  /* 0x0000001024247819 */ /* 0x000fe20000001225 */
[----:B------:R-:W-:Y:S01]  /*6320*/  IMAD.U32 R57, R42, 0x10000, RZ ;  /* 0x000100002a397824 */ /* 0x000fe200078e00ff */
[----:B------:R-:W-:-:S02]  /*6330*/  SHF.R.U64 R48, R50, 0x10, R51 ;  /* 0x0000001032307819 */ /* 0x000fc40000001233 */
[----:B------:R-:W-:Y:S02]  /*6340*/  SHF.R.U32.HI R37, RZ, 0x10, R37 ;  /* 0x00000010ff257819 */ /* 0x000fe40000011625 */
[----:B------:R-:W-:Y:S02]  /*6350*/  SHF.R.U32.HI R51, RZ, 0x10, R51 ;  /* 0x00000010ff337819 */ /* 0x000fe40000011633 */
[----:B------:R-:W-:Y:S02]  /*6360*/  PRMT R128, R128, 0x5410, R61 ;  /* 0x0000541080807816 */ /* 0x000fe4000000003d */
[----:B------:R-:W-:Y:S02]  /*6370*/  PRMT R122, R122, 0x5410, R37 ;  /* 0x000054107a7a7816 */ /* 0x000fe40000000025 */
[----:B------:R-:W-:Y:S02]  /*6380*/  PRMT R124, R124, 0x5410, R51 ;  /* 0x000054107c7c7816 */ /* 0x000fe40000000033 */
[----:B------:R-:W-:Y:S01]  /*6390*/  LOP3.LUT R56, R45, 0xffff0000, RZ, 0xc0, !PT ;  /* 0xffff00002d387812 */ /* 0x000fe200078ec0ff */
[----:B------:R-:W-:Y:S01]  /*63a0*/  IMAD.U32 R45, R44, 0x10000, RZ ;  /* 0x000100002c2d7824 */ /* 0x000fe200078e00ff */
[----:B------:R-:W-:Y:S01]  /*63b0*/  LOP3.LUT R51, R128, 0xffff0000, RZ, 0xc0, !PT ;  /* 0xffff000080337812 */ /* 0x000fe200078ec0ff */
[----:B------:R-:W-:Y:S01]  /*63c0*/  IMAD.U32 R61, R124, 0x10000, RZ ;  /* 0x000100007c3d7824 */ /* 0x000fe200078e00ff */
[----:B------:R-:W-:-:S02]  /*63d0*/  PRMT R119, R119, 0x5410, R54 ;  /* 0x0000541077777816 */ /* 0x000fc40000000036 */
[----:B------:R-:W-:Y:S01]  /*63e0*/  PRMT R117, R117, 0x5410, R38 ;  /* 0x0000541075757816 */ /* 0x000fe20000000026 */
[----:B------:R-:W-:Y:S01]  /*63f0*/  IMAD.U32 R38, R128, 0x10000, RZ ;  /* 0x0001000080267824 */ /* 0x000fe200078e00ff */
[----:B------:R-:W-:Y:S01]  /*6400*/  LOP3.LUT R37, R122, 0xffff0000, RZ, 0xc0, !PT ;  /* 0xffff00007a257812 */ /* 0x000fe200078ec0ff */
[----:B------:R-:W-:Y:S01]  /*6410*/  FMUL.FTZ R63, R56, R51 ;  /* 0x00000033383f7220 */ /* 0x000fe20000410000 */
[----:B------:R-:W-:Y:S01]  /*6420*/  LOP3.LUT R50, R41, 0xffff0000, RZ, 0xc0, !PT ;  /* 0xffff000029327812 */ /* 0x000fe200078ec0ff */
[----:B------:R-:W-:Y:S01]  /*6430*/  IMAD.U32 R41, R40, 0x10000, RZ ;  /* 0x0001000028297824 */ /* 0x000fe200078e00ff */
[----:B------:R-:W-:Y:S01]  /*6440*/  PRMT R121, R121, 0x5410, R36 ;  /* 0x0000541079797816 */ /* 0x000fe20000000024 */
[----:B------:R-:W-:Y:S01]  /*6450*/  IMAD.U32 R36, R122, 0x10000, RZ ;  /* 0x000100007a247824 */ /* 0x000fe200078e00ff */
[----:B------:R-:W-:Y:S01]  /*6460*/  PRMT R126, R126, 0x5410, R39 ;  /* 0x000054107e7e7816 */ /* 0x000fe20000000027 */
[----:B------:R-:W-:Y:S01]  /*6470*/  IMAD.U32 R39, R119, 0x10000, RZ ;  /* 0x0001000077277824 */ /* 0x000fe200078e00ff */
[----:B------:R-:W-:Y:S01]  /*6480*/  PRMT R123, R123, 0x5410, R48 ;  /* 0x000054107b7b7816 */ /* 0x000fe20000000030 */
[----:B------:R-:W-:Y:S01]  /*6490*/  FMUL.FTZ R48, R60, R38 ;  /* 0x000000263c307220 */ /* 0x000fe20000410000 */
[-C--:B------:R-:W-:Y:S01]  /*64a0*/  FMUL.FTZ R65, R56, R37.reuse ;  /* 0x0000002538417220 */ /* 0x080fe20000410000 */
[-C--:B------:R-:W-:Y:S01]  /*64b0*/  FMUL.FTZ R60, R60, R36.reuse ;  /* 0x000000243c3c7220 */ /* 0x080fe20000410000 */
[----:B------:R-:W-:Y:S01]  /*64c0*/  FFMA.FTZ R37, R50, R37, -R63 ;  /* 0x0000002532257223 */ /* 0x000fe2000001083f */
[C---:B------:R-:W-:Y:S01]  /*64d0*/  FMUL.FTZ R63, R62.reuse, R61 ;  /* 0x0000003d3e3f7220 */ /* 0x040fe20000410000 */
[----:B------:R-:W-:Y:S01]  /*64e0*/  LOP3.LUT R47, R47, 0xffff0000, RZ, 0xc0, !PT ;  /* 0xffff00002f2f7812 */ /* 0x000fe200078ec0ff */
[-C--:B------:R-:W-:Y:S01]  /*64f0*/  FMUL.FTZ R62, R62, R39.reuse ;  /* 0x000000273e3e7220 */ /* 0x080fe20000410000 */
[----:B------:R-:W-:Y:S01]  /*6500*/  LOP3.LUT R124, R124, 0xffff0000, RZ, 0xc0, !PT ;  /* 0xffff00007c7c7812 */ /* 0x000fe200078ec0ff */
[----:B------:R-:W-:Y:S01]  /*6510*/  FFMA.FTZ R36, R49, R36, -R48 ;  /* 0x0000002431247223 */ /* 0x000fe20000010830 */
[----:B------:R-:W-:Y:S01]  /*6520*/  LOP3.LUT R54, R119, 0xffff0000, RZ, 0xc0, !PT ;  /* 0xffff000077367812 */ /* 0x000fe200078ec0ff */
[----:B------:R-:W-:Y:S01]  /*6530*/  FFMA.FTZ R49, R49, R38, R60 ;  /* 0x0000002631317223 */ /* 0x000fe2000001003c */
[C---:B------:R-:W-:Y:S01]  /*6540*/  FFMA.FTZ R38, R58.reuse, R39, -R63 ;  /* 0x000000273a267223 */ /* 0x040fe2000001083f */
[----:B------:R-:W-:Y:S01]  /*6550*/  FFMA.FTZ R58, R58, R61, R62 ;  /* 0x0000003d3a3a7223 */ /* 0x000fe2000001003e */
[----:B------:R-:W-:Y:S01]  /*6560*/  LOP3.LUT R43, R43, 0xffff0000, RZ, 0xc0, !PT ;  /* 0xffff00002b2b7812 */ /* 0x000fe200078ec0ff */
[C---:B------:R-:W-:Y:S01]  /*6570*/  FMUL.FTZ R60, R47.reuse, R124 ;  /* 0x0000007c2f3c7220 */ /* 0x040fe20000410000 */
[-C--:B------:R-:W-:Y:S01]  /*6580*/  FMUL.FTZ R62, R47, R54.reuse ;  /* 0x000000362f3e7220 */ /* 0x080fe20000410000 */
[----:B------:R-:W-:Y:S01]  /*6590*/  LOP3.LUT R44, R44, 0xffff0000, RZ, 0xc0, !PT ;  /* 0xffff00002c2c7812 */ /* 0x000fe200078ec0ff */
[C---:B------:R-:W-:Y:S01]  /*65a0*/  IMAD.U32 R48, R121.reuse, 0x10000, RZ ;  /* 0x0001000079307824 */ /* 0x040fe200078e00ff */
[C---:B------:R-:W-:Y:S01]  /*65b0*/  LOP3.LUT R47, R126.reuse, 0xffff0000, RZ, 0xc0, !PT ;  /* 0xffff00007e2f7812 */ /* 0x040fe200078ec0ff */
[----:B------:R-:W-:Y:S01]  /*65c0*/  IMAD.U32 R56, R126, 0x10000, RZ ;  /* 0x000100007e387824 */ /* 0x000fe200078e00ff */
[----:B------:R-:W-:Y:S01]  /*65d0*/  LOP3.LUT R121, R121, 0xffff0000, RZ, 0xc0, !PT ;  /* 0xffff000079797812 */ /* 0x000fe200078ec0ff */
[C---:B------:R-:W-:Y:S01]  /*65e0*/  FFMA.FTZ R39, R43.reuse, R54, -R60 ;  /* 0x000000362b277223 */ /* 0x040fe2000001083c */
[----:B------:R-:W-:Y:S01]  /*65f0*/  LOP3.LUT R40, R40, 0xffff0000, RZ, 0xc0, !PT ;  /* 0xffff000028287812 */ /* 0x000fe200078ec0ff */
[----:B------:R-:W-:Y:S01]  /*6600*/  FFMA.FTZ R61, R43, R124, R62 ;  /* 0x0000007c2b3d7223 */ /* 0x000fe2000001003e */
[----:B------:R-:W-:Y:S01]  /*6610*/  FMUL.FTZ R43, R44, R47 ;  /* 0x0000002f2c2b7220 */ /* 0x000fe20000410000 */
[----:B------:R-:W-:Y:S01]  /*6620*/  FFMA.FTZ R50, R50, R51, R65 ;  /* 0x0000003332327223 */ /* 0x000fe20000010041 */
[C---:B------:R-:W-:Y:S01]  /*6630*/  FMUL.FTZ R54, R45.reuse, R56 ;  /* 0x000000382d367220 */ /* 0x040fe20000410000 */
[-C--:B------:R-:W-:Y:S01]  /*6640*/  FMUL.FTZ R45, R45, R48.reuse ;  /* 0x000000302d2d7220 */ /* 0x080fe20000410000 */
[-C--:B------:R-:W-:Y:S01]  /*6650*/  FMUL.FTZ R51, R44, R121.reuse ;  /* 0x000000792c337220 */ /* 0x080fe20000410000 */
[----:B------:R-:W-:Y:S01]  /*6660*/  LOP3.LUT R59, R42, 0xffff0000, RZ, 0xc0, !PT ;  /* 0xffff00002a3b7812 */ /* 0x000fe200078ec0ff */
[----:B------:R-:W-:Y:S01]  /*6670*/  FFMA.FTZ R121, R40, R121, -R43 ;  /* 0x0000007928797223 */ /* 0x000fe2000001082b */
[C---:B------:R-:W-:Y:S01]  /*6680*/  IMAD.U32 R42, R46.reuse, 0x10000, RZ ;  /* 0x000100002e2a7824 */ /* 0x040fe200078e00ff */
[----:B------:R-:W-:Y:S01]  /*6690*/  LOP3.LUT R46, R46, 0xffff0000, RZ, 0xc0, !PT ;  /* 0xffff00002e2e7812 */ /* 0x000fe200078ec0ff */
[C---:B------:R-:W-:Y:S01]  /*66a0*/  IMAD.U32 R43, R123.reuse, 0x10000, RZ ;  /* 0x000100007b2b7824 */ /* 0x040fe200078e00ff */
[----:B------:R-:W-:Y:S01]  /*66b0*/  LOP3.LUT R123, R123, 0xffff0000, RZ, 0xc0, !PT ;  /* 0xffff00007b7b7812 */ /* 0x000fe200078ec0ff */
[C---:B------:R-:W-:Y:S01]  /*66c0*/  FFMA.FTZ R54, R41.reuse, R48, -R54 ;  /* 0x0000003029367223 */ /* 0x040fe20000010836 */
[----:B------:R-:W-:Y:S01]  /*66d0*/  FFMA.FTZ R45, R41, R56, R45 ;  /* 0x00000038292d7223 */ /* 0x000fe2000001002d */
[C---:B------:R-:W-:Y:S01]  /*66e0*/  IMAD.U32 R41, R117.reuse, 0x10000, RZ ;  /* 0x0001000075297824 */ /* 0x040fe200078e00ff */
[----:B------:R-:W-:Y:S01]  /*66f0*/  LOP3.LUT R117, R117, 0xffff0000, RZ, 0xc0, !PT ;  /* 0xffff000075757812 */ /* 0x000fe200078ec0ff */
[----:B------:R-:W-:Y:S01]  /*6700*/  FMUL.FTZ R44, R42, R43 ;  /* 0x0000002b2a2c7220 */ /* 0x000fe20000410000 */
[----:B------:R-:W-:Y:S01]  /*6710*/  FMUL.FTZ R48, R46, R123 ;  /* 0x0000007b2e307220 */ /* 0x000fe20000410000 */
[----:B------:R-:W-:Y:S01]  /*6720*/  FFMA.FTZ R40, R40, R47, R51 ;  /* 0x0000002f28287223 */ /* 0x000fe20000010033 */
        /* <DEDUP_REMOVED lines=18> */
.L_x_10166:
[----:B------:R-:W-:Y:S05]  /*6850*/  BSYNC B1 ;  /* 0x0000000000017941 */ /* 0x000fea0003800000 */
.L_x_10165:
[----:B------:R-:W-:Y:S01]  /*6860*/  ISETP.GE.AND P4, PT, R55, R110, PT ;  /* 0x0000006e3700720c */ /* 0x000fe20003f86270 */
[----:B------:R-:W-:Y:S02]  /*6870*/  ULDC.64 UR4, c[0x0][0x208] ;  /* 0x0000820000047ab9 */ /* 0x000fe40000000a00 */
[----:B-1----:R4:W-:Y:S10]  /*6880*/  STG.E.128 desc[UR4][R52.64], R40 ;  /* 0x0000002834007986 */ /* 0x0029f4000c101d04 */
[----:B------:R-:W-:Y:S05]  /*6890*/  @P4 BRA `(.L_x_10129) ;  /* 0x0000000000ac4947 */ /* 0x000fea0003800000 */
[--C-:B------:R-:W-:Y:S01]  /*68a0*/  SHF.R.S32.HI R36, RZ, 0x1f, R55.reuse ;  /* 0x0000001fff247819 */ /* 0x100fe20000011437 */
[----:B------:R-:W-:Y:S01]  /*68b0*/  ULDC.64 UR4, c[0x0][0x208] ;  /* 0x0000820000047ab9 */ /* 0x000fe20000000a00 */
[----:B------:R-:W-:-:S04]  /*68c0*/  IADD3 R55, P4, P5, R28, R96, R55 ;  /* 0x000000601c377210 */ /* 0x000fc80007d9e037 */
[----:B------:R-:W-:Y:S02]  /*68d0*/  IADD3.X R36, R0, R111, R36, P4, P5 ;  /* 0x0000006f00247210 */ /* 0x000fe400027ea424 */
[----:B------:R-:W-:-:S04]  /*68e0*/  LEA R94, P4, R55, R94, 0x1 ;  /* 0x0000005e375e7211 */ /* 0x000fc800078808ff */
[----:B------:R-:W-:-:S05]  /*68f0*/  LEA.HI.X R95, R55, R95, R36, 0x1, P4 ;  /* 0x0000005f375f7211 */ /* 0x000fca00020f0c24 */
[----:B--2---:R1:W-:Y:S01]  /*6900*/  STG.E.128 desc[UR4][R94.64], R44 ;  /* 0x0000002c5e007986 */ /* 0x0043e2000c101d04 */
[----:B------:R-:W-:Y:S05]  /*6910*/  BRA `(.L_x_10129) ;  /* 0x00000000008c7947 */ /* 0x000fea0003800000 */
.L_x_10122:
[----:B------:R-:W-:-:S04]  /*6920*/  ULOP3.LUT UR4, UR60, 0x1, URZ, 0xfc, !UPT ;  /* 0x000000013c047892 */ /* 0x000fc8000f8efc3f */
[----:B------:R-:W-:-:S06]  /*6930*/  UISETP.NE.AND UP0, UPT, UR4, 0x3, UPT ;  /* 0x000000030400788c */ /* 0x000fcc000bf05270 */
[----:B------:R-:W-:-:S13]  /*6940*/  PLOP3.LUT P3, PT, PT, PT, UP0, 0x80, 0x0 ;  /* 0x000000000000781c */ /* 0x000fda0003f6f008 */
[----:B------:R-:W-:Y:S05]  /*6950*/  @!P3 BRA `(.L_x_10167) ;  /* 0x000000000004b947 */ /* 0x000fea0003800000 */
[----:B------:R-:W-:Y:S01]  /*6960*/  BPT.TRAP 0x1 ;  /* 0x000000040000795c */ /* 0x000fe20000300000 */
.L_x_10167:
[----:B------:R-:W2:Y:S01]  /*6970*/  LDL R36, [R1+0x34] ;  /* 0x0000340001247983 */ /* 0x000ea20000100800 */
[----:B------:R-:W-:Y:S01]  /*6980*/  IMAD R20, R19, 0x8, R16 ;  /* 0x0000000813147824 */ /* 0x000fe200078e0210 */
[----:B------:R-:W-:Y:S01]  /*6990*/  BSSY B1, `(.L_x_10168) ;  /* 0x0000006000017945 */ /* 0x000fe20003800000 */
[----:B------:R-:W-:-:S05]  /*69a0*/  IMAD R91, R25, -0x90, R2 ;  /* 0xffffff70195b7824 */ /* 0x000fca00078e0202 */
[----:B------:R-:W-:Y:S02]  /*69b0*/  VIMNMX R91, R91, 0x90, PT ;  /* 0x000000905b5b7848 */ /* 0x000fe40003fe0100 */
[----:B--2---:R-:W-:-:S04]  /*69c0*/  SHF.L.U32 R92, R36, 0x1f, RZ ;  /* 0x0000001f245c7819 */ /* 0x004fc800000006ff */
[----:B------:R-:W0:Y:S02]  /*69d0*/  SYNCS.PHASECHK.TRANS64.TRYWAIT P4, [R20+URZ+0x31c90], R92 ;  /* 0x031c905c140075a7 */ /* 0x000e24000808017f */
[----:B0-----:R-:W-:Y:S05]  /*69e0*/  @!P4 BRA `(.L_x_10169) ;  /* 0x000001cc0060c947 */ /* 0x001fea0003800000 */
.L_x_10373:
[----:B------:R-:W-:Y:S05]  /*69f0*/  BSYNC B1 ;  /* 0x0000000000017941 */ /* 0x000fea0003800000 */
.L_x_10168:
[----:B------:R-:W-:-:S13]  /*6a00*/  ISETP.GE.AND P4, PT, R144, R91, PT ;  /* 0x0000005b9000720c */ /* 0x000fda0003f86270 */
[----:B------:R-:W-:Y:S05]  /*6a10*/  @P4 BRA `(.L_x_10129) ;  /* 0x00000000004c4947 */ /* 0x000fea0003800000 */
[----:B------:R-:W-:Y:S01]  /*6a20*/  ISETP.NE.AND P4, PT, R10, RZ, PT ;  /* 0x000000ff0a00720c */ /* 0x000fe20003f85270 */
[----:B------:R-:W-:-:S12]  /*6a30*/  ULDC.64 UR4, c[0x0][0x208] ;  /* 0x0000820000047ab9 */ /* 0x000fd80000000a00 */
        /* <DEDUP_REMOVED lines=17> */
.L_x_10129:
[----:B------:R-:W-:Y:S05]  /*6b50*/  BSYNC B0 ;  /* 0x0000000000007941 */ /* 0x000fea0003800000 */
.L_x_10121:
        /* <DEDUP_REMOVED lines=17> */
.L_x_10171:
[----:B------:R-:W-:Y:S05]  /*6c70*/  BSYNC B0 ;  /* 0x0000000000007941 */ /* 0x000fea0003800000 */
.L_x_10170:
[----:B------:R-:W2:Y:S01]  /*6c80*/  SYNCS.PHASECHK.TRANS64.TRYWAIT P3, [R20+URZ+0x31cb0], R92 ;  /* 0x031cb05c140075a7 */ /* 0x000ea2000806017f */
[----:B------:R-:W-:Y:S04]  /*6c90*/  BSSY B0, `(.L_x_10172) ;  /* 0x0000002000007945 */ /* 0x000fe80003800000 */
[----:B--2---:R-:W-:Y:S05]  /*6ca0*/  @!P3 BRA `(.L_x_10173) ;  /* 0x000001c800c4b947 */ /* 0x004fea0003800000 */
.L_x_10374:
[----:B------:R-:W-:Y:S05]  /*6cb0*/  BSYNC B0 ;  /* 0x0000000000007941 */ /* 0x000fea0003800000 */
.L_x_10172:
[----:B------:R-:W-:Y:S01]  /*6cc0*/  ISETP.GE.AND P3, PT, R144, R91, PT ;  /* 0x0000005b9000720c */ /* 0x000fe20003f66270 */
[----:B------:R-:W-:-:S12]  /*6cd0*/  BSSY B0, `(.L_x_10174) ;  /* 0x0000023000007945 */ /* 0x000fd80003800000 */
[----:B------:R-:W-:Y:S05]  /*6ce0*/  @P3 BRA `(.L_x_10175) ;  /* 0x0000000000843947 */ /* 0x000fea0003800000 */
[----:B------:R-:W-:Y:S01]  /*6cf0*/  IMAD.WIDE R38, R25, 0x90, R78 ;  /* 0x0000009019267825 */ /* 0x000fe200078e024e */
[----:B------:R-:W-:Y:S01]  /*6d00*/  ULDC.64 UR4, c[0x0][0x318] ;  /* 0x0000c60000047ab9 */ /* 0x000fe20000000a00 */
[----:B------:R-:W-:Y:S02]  /*6d10*/  ULDC.64 UR6, c[0x0][0x208] ;  /* 0x0000820000067ab9 */ /* 0x000fe40000000a00 */
[----:B------:R-:W-:Y:S02]  /*6d20*/  IMAD R39, R39, UR4, RZ ;  /* 0x0000000427277c24 */ /* 0x000fe4000f8e02ff */
[----:B-1----:R-:W-:Y:S02]  /*6d30*/  IMAD.MOV.U32 R36, RZ, RZ, R30 ;  /* 0x000000ffff247224 */ /* 0x002fe400078e001e */
[----:B------:R-:W-:Y:S02]  /*6d40*/  IMAD.MOV.U32 R37, RZ, RZ, R82 ;  /* 0x000000ffff257224 */ /* 0x000fe400078e0052 */
[----:B------:R-:W-:-:S02]  /*6d50*/  IMAD R39, R38, UR5, R39 ;  /* 0x0000000526277c24 */ /* 0x000fc4000f8e0227 */
        /* <DEDUP_REMOVED lines=26> */
.L_x_10175:
[----:B------:R-:W-:Y:S05]  /*6f00*/  BSYNC B0 ;  /* 0x0000000000007941 */ /* 0x000fea0003800000 */
.L_x_10174:
[----:B------:R-:W4:Y:S01]  /*6f10*/  LDL.LU R21, [R1+0x34] ;  /* 0x0000340001157983 */ /* 0x000f220000300800 */
[----:B0-2---:R-:W-:Y:S02]  /*6f20*/  @!P4 VIADD R20, R20, 0x31cc0 ;  /* 0x00031cc01414c836 */ /* 0x005fe40000000000 */
        /* <DEDUP_REMOVED lines=8> */
[----:B0-----:R2:W-:Y:S01]  /*6fb0*/  BAR.SYNC.DEFER_BLOCKING R109, 0x80 ;  /* 0x0002006d0000751d */ /* 0x0015e20000010000 */
[----:B------:R-:W-:-:S04]  /*6fc0*/  ISETP.NE.AND P3, PT, R19, 0x2, PT ;  /* 0x000000021300780c */ /* 0x000fc80003f65270 */
[----:B------:R-:W-:Y:S01]  /*6fd0*/  SEL R19, R19, RZ, P3 ;  /* 0x000000ff13137207 */ /* 0x000fe20001800000 */
[----:B------:R0:W-:Y:S02]  /*6fe0*/  @!P4 SYNCS.ARRIVE.TRANS64.RED.A1T0 RZ, [R20+URZ], RZ ;  /* 0x000000ff14ffc9a7 */ /* 0x0001e4000810043f */
[----:B0-----:R-:W-:-:S04]  /*6ff0*/  SEL R20, RZ, 0x1, P3 ;  /* 0x00000001ff147807 */ /* 0x001fc80001800000 */
[----:B----4-:R-:W-:-:S05]  /*7000*/  LOP3.LUT R21, R21, R20, RZ, 0x3c, !PT ;  /* 0x0000001415157212 */ /* 0x010fca00078e3cff */
[----:B------:R2:W-:Y:S01]  /*7010*/  STL [R1+0x34], R21 ;  /* 0x0000341501007387 */ /* 0x0005e20000100800 */
[----:B------:R-:W-:Y:S05]  /*7020*/  @P2 BRA `(.L_x_10176) ;  /* 0xffffffb800282947 */ /* 0x000fea000383ffff */
[----:B--2---:R-:W0:Y:S01]  /*7030*/  S2R R21, SR_TID.X ;  /* 0x0000000000157919 */ /* 0x004e220000002100 */
[----:B------:R-:W-:Y:S02]  /*7040*/  PLOP3.LUT P0, PT, PT, PT, PT, 0x8, 0x0 ;  /* 0x000000000000781c */ /* 0x000fe40003f0e170 */
[----:B0-----:R-:W-:-:S04]  /*7050*/  SHF.R.U32.HI R21, RZ, 0x7, R21 ;  /* 0x00000007ff157819 */ /* 0x001fc80000011615 */
[----:B------:R-:W-:-:S13]  /*7060*/  ISETP.NE.AND P5, PT, R21, 0x1, PT ;  /* 0x000000011500780c */ /* 0x000fda0003fa5270 */
[----:B------:R-:W-:Y:S06]  /*7070*/  @!P5 BAR.ARV 0x9, 0x100 ;  /* 0x024400000000db1d */ /* 0x000fec0000002000 */
.L_x_10116:
[----:B------:R-:W-:Y:S02]  /*7080*/  ISETP.GE.AND P2, PT, R108, 0x1, PT ;  /* 0x000000016c00780c */ /* 0x000fe40003f46270 */
[----:B------:R-:W-:Y:S02]  /*7090*/  CS2R R72, SRZ ;  /* 0x0000000000487805 */ /* 0x000fe4000001ff00 */
[----:B------:R-:W-:Y:S01]  /*70a0*/  PLOP3.LUT P1, PT, PT, PT, PT, 0x80, 0x0 ;  /* 0x000000000000781c */ /* 0x000fe20003f2f070 */
[----:B------:R-:W-:Y:S01]  /*70b0*/  IMAD.MOV.U32 R0, RZ, RZ, RZ ;  /* 0x000000ffff007224 */ /* 0x000fe200078e00ff */
[----:B---3--:R-:W-:Y:S02]  /*70c0*/  CS2R R38, SRZ ;  /* 0x0000000000267805 */ /* 0x008fe4000001ff00 */
        /* <DEDUP_REMOVED lines=10> */
[----:B-1----:R-:W-:Y:S02]  /*7170*/  CS2R R36, SRZ ;  /* 0x0000000000247805 */ /* 0x002fe4000001ff00 */
        /* <DEDUP_REMOVED lines=9> */
[----:B------:R-:W-:Y:S02]  /*7210*/  IMAD.MOV.U32 R80, RZ, RZ, RZ ;  /* 0x000000ffff507224 */ /* 0x000fe400078e00ff */
[----:B------:R-:W-:-:S02]  /*7220*/  IMAD.MOV.U32 R6, RZ, RZ, RZ ;  /* 0x000000ffff067224 */ /* 0x000fc400078e00ff */
[----:B------:R-:W-:Y:S02]  /*7230*/  IMAD.MOV.U32 R79, RZ, RZ, RZ ;  /* 0x000000ffff4f7224 */ /* 0x000fe400078e00ff */
[----:B------:R-:W-:Y:S01]  /*7240*/  IMAD.MOV.U32 R82, RZ, RZ, RZ ;  /* 0x000000ffff527224 */ /* 0x000fe200078e00ff */
[----:B------:R-:W-:Y:S06]  /*7250*/  @P0 BRA `(.L_x_10177) ;  /* 0x00000000000c0947 */ /* 0x000fec0003800000 */
[----:B------:R-:W1:Y:S01]  /*7260*/  FENCE.VIEW.ASYNC.G ;  /* 0x00000000000073c6 */ /* 0x000e620000000100 */
[----:B------:R-:W-:Y:S05]  /*7270*/  WARPSYNC.ALL ;  /* 0x0000000000007948 */ /* 0x000fea0003800000 */
[----:B-1----:R-:W-:Y:S06]  /*7280*/  BAR.ARV 0xc, 0x1a0 ;  /* 0x0306800000007b1d */ /* 0x002fec0000002000 */
.L_x_10177:
[----:B------:R-:W-:Y:S02]  /*7290*/  IMAD.MOV.U32 R78, RZ, RZ, RZ ;  /* 0x000000ffff4e7224 */ /* 0x000fe400078e00ff */
[----:B------:R-:W-:Y:S01]  /*72a0*/  IMAD.MOV.U32 R7, RZ, RZ, RZ ;  /* 0x000000ffff077224 */ /* 0x000fe200078e00ff */
[----:B------:R-:W-:Y:S06]  /*72b0*/  @!P2 BRA `(.L_x_10178) ;  /* 0x0000014c0054a947 */ /* 0x000fec0003800000 */
[----:B------:R-:W1:Y:S01]  /*72c0*/  S2R R2, SR_TID.X ;  /* 0x0000000000027919 */ /* 0x000e620000002100 */
[----:B------:R-:W-:Y:S01]  /*72d0*/  UMOV UR4, 0xffffffff ;  /* 0xffffffff00047882 */ /* 0x000fe20000000000 */
[----:B-1----:R-:W-:-:S05]  /*72e0*/  VIADD R2, R2, 0xffffff80 ;  /* 0xffffff8002027836 */ /* 0x002fca0000000000 */
[----:B------:R-:W-:-:S04]  /*72f0*/  SHF.R.S32.HI R0, RZ, 0x1f, R2 ;  /* 0x0000001fff007819 */ /* 0x000fc80000011402 */
[----:B------:R-:W-:-:S04]  /*7300*/  LEA.HI R0, R0, R2, RZ, 0x7 ;  /* 0x0000000200007211 */ /* 0x000fc800078f38ff */
[----:B------:R-:W-:Y:S01]  /*7310*/  SHF.R.S32.HI R13, RZ, 0x7, R0 ;  /* 0x00000007ff0d7819 */ /* 0x000fe20000011400 */
[----:B------:R-:W-:Y:S06]  /*7320*/  BRA.DIV UR4, `(.L_x_10179) ;  /* 0x000001c604387947 */ /* 0x000fec000b800000 */
[----:B------:R-:W1:Y:S04]  /*7330*/  SHFL.IDX PT, R0, R13, RZ, 0x1f ;  /* 0x00001fff0d007589 */ /* 0x000e6800000e0000 */
[----:B-1----:R1:W-:Y:S02]  /*7340*/  STL [R1+0x48], R0 ;  /* 0x0000480001007387 */ /* 0x0023e40000100800 */
.L_x_10377:
[----:B------:R-:W1:Y:S01]  /*7350*/  LDL R2, [R1+0x48] ;  /* 0x0000480001027983 */ /* 0x000e620000100800 */
[----:B------:R-:W-:Y:S01]  /*7360*/  BSSY B6, `(.L_x_10180) ;  /* 0x000001f000067945 */ /* 0x000fe20003800000 */
[----:B-1----:R-:W-:-:S05]  /*7370*/  IMAD.HI R0, R2, 0x55555556, RZ ;  /* 0x5555555602007827 */ /* 0x002fca00078e02ff */
[----:B------:R-:W-:-:S05]  /*7380*/  LEA.HI R0, R0, R0, RZ, 0x1 ;  /* 0x0000000000007211 */ /* 0x000fca00078f08ff */
[----:B------:R-:W-:Y:S02]  /*7390*/  IMAD R3, R0, -0x3, R2 ;  /* 0xfffffffd00037824 */ /* 0x000fe400078e0202 */
[----:B------:R-:W-:Y:S02]  /*73a0*/  VIADD R2, R16, 0x24300 ;  /* 0x0002430010027836 */ /* 0x000fe40000000000 */
[C---:B------:R-:W-:Y:S02]  /*73b0*/  IMAD R0, R3.reuse, 0x1000, R16 ;  /* 0x0000100003007824 */ /* 0x040fe400078e0210 */
[----:B------:R-:W-:Y:S01]  /*73c0*/  IMAD R3, R3, 0x800, R2 ;  /* 0x0000080003037824 */ /* 0x000fe200078e0202 */
[----:B------:R-:W-:Y:S01]  /*73d0*/  LOP3.LUT P0, RZ, R2, 0x9f, RZ, 0xc0, !PT ;  /* 0x0000009f02ff7812 */ /* 0x000fe2000780c0ff */
[----:B------:R-:W-:-:S03]  /*73e0*/  VIADD R0, R0, 0xda00 ;  /* 0x0000da0000007836 */ /* 0x000fc60000000000 */
[----:B------:R-:W-:Y:S02]  /*73f0*/  SHF.R.U32.HI R3, RZ, 0x4, R3 ;  /* 0x00000004ff037819 */ /* 0x000fe40000011603 */
[----:B------:R-:W-:Y:S02]  /*7400*/  SHF.R.U32.HI R0, RZ, 0x4, R0 ;  /* 0x00000004ff007819 */ /* 0x000fe40000011600 */
[----:B------:R-:W-:Y:S02]  /*7410*/  LOP3.LUT R3, R3, 0x3fff, RZ, 0xc0, !PT ;  /* 0x00003fff03037812 */ /* 0x000fe400078ec0ff */
[----:B------:R-:W-:-:S03]  /*7420*/  LOP3.LUT R2, R0, 0x3fff, RZ, 0xc0, !PT ;  /* 0x00003fff00027812 */ /* 0x000fc600078ec0ff */
[----:B------:R1:W-:Y:S01]  /*7430*/  STL [R1+0x58], R3 ;  /* 0x0000580301007387 */ /* 0x0003e20000100800 */
[----:B------:R-:W-:Y:S05]  /*7440*/  @!P0 BRA `(.L_x_10181) ;  /* 0x0000000000408947 */ /* 0x000fea0003800000 */
[----:B------:R-:W-:Y:S01]  /*7450*/  MOV R0, 0x0 ;  /* 0x0000000000007802 */ /* 0x000fe20000000f00 */
[----:B------:R-:W-:Y:S01]  /*7460*/  ULDC.64 UR4, c[0x4][0x1b8] ;  /* 0x01006e0000047ab9 */ /* 0x000fe20000000a00 */
[----:B------:R-:W-:Y:S01]  /*7470*/  ULDC.64 UR6, c[0x4][0x1c0] ;  /* 0x0100700000067ab9 */ /* 0x000fe20000000a00 */
[----:B------:R-:W-:Y:S01]  /*7480*/  IMAD.U32 R4, RZ, RZ, UR4 ;  /* 0x00000004ff047e24 */ /* 0x000fe2000f8e00ff */
[----:B0-----:R0:W2:Y:S01]  /*7490*/  LDC.64 R14, c[0x4][R0] ;  /* 0x01000000000e7b82 */ /* 0x0010a20000000a00 */
        /* <DEDUP_REMOVED lines=10> */
[----:B-12--5:R-:W-:Y:S05]  /*7540*/  CALL.ABS.NOINC R14 ;  /* 0x000000000e007343 */ /* 0x026fea0003c00000 */
.L_x_10181:
[----:B------:R-:W-:Y:S05]  /*7550*/  BSYNC B6 ;  /* 0x0000000000067941 */ /* 0x000fea0003800000 */
.L_x_10180:
[----:B------:R-:W-:Y:S02]  /*7560*/  ULDC UR4, c[0x0][0x3d4] ;  /* 0x0000f50000047ab9 */ /* 0x000fe40000000800 */
[----:B------:R-:W-:-:S13]  /*7570*/  ISETP.LT.AND P0, PT, RZ, UR4, PT ;  /* 0x00000004ff007c0c */ /* 0x000fda000bf01270 */
[----:B------:R-:W-:Y:S05]  /*7580*/  @P0 BRA `(.L_x_10182) ;  /* 0x0000000000400947 */ /* 0x000fea0003800000 */
[----:B------:R-:W2:Y:S02]  /*7590*/  LDL R20, [R1+0x84] ;  /* 0x0000840001147983 */ /* 0x000ea40000100800 */
[----:B--2---:R-:W-:-:S04]  /*75a0*/  LEA.HI R0, R20, R20, RZ, 0x1 ;  /* 0x0000001414007211 */ /* 0x004fc800078f08ff */
[----:B------:R-:W-:-:S05]  /*75b0*/  LOP3.LUT R0, R0, 0xfffffffe, RZ, 0xc0, !PT ;  /* 0xfffffffe00007812 */ /* 0x000fca00078ec0ff */
[----:B------:R-:W-:-:S05]  /*75c0*/  IMAD.IADD R0, R20, 0x1, -R0 ;  /* 0x0000000114007824 */ /* 0x000fca00078e0a00 */
[----:B-1----:R-:W-:-:S04]  /*75d0*/  SHF.L.U32 R3, R0, 0x1f, RZ ;  /* 0x0000001f00037819 */ /* 0x002fc800000006ff */
[----:B------:R1:W2:Y:S03]  /*75e0*/  SYNCS.PHASECHK.TRANS64.TRYWAIT P0, [R16+URZ+0x31c00], R3 ;  /* 0x031c0003100075a7 */ /* 0x0002a6000800017f */
[----:B--2---:R-:W-:Y:S05]  /*75f0*/  @!P0 NANOSLEEP.SYNCS 0x989680 ;  /* 0x009896800000895d */ /* 0x004fea0003900000 */
[----:B------:R-:W2:Y:S01]  /*7600*/  @!P0 SYNCS.PHASECHK.TRANS64 P0, [R16+URZ+0x31c00], R3 ;  /* 0x031c0003100085a7 */ /* 0x000ea2000800007f */
[----:B------:R-:W-:Y:S04]  /*7610*/  BSSY B0, `(.L_x_10183) ;  /* 0x0000006000007945 */ /* 0x000fe80003800000 */
[----:B--2---:R-:W-:Y:S05]  /*7620*/  @P0 BRA `(.L_x_10184) ;  /* 0x0000000000100947 */ /* 0x004fea0003800000 */
.L_x_10185:
[----:B--2---:R2:W3:Y:S02]  /*7630*/  SYNCS.PHASECHK.TRANS64.TRYWAIT P0, [R16+URZ+0x31c00], R3 ;  /* 0x031c0003100075a7 */ /* 0x0044e4000800017f */
[----:B---3--:R-:W-:Y:S05]  /*7640*/  @!P0 NANOSLEEP.SYNCS 0x989680 ;  /* 0x009896800000895d */ /* 0x008fea0003900000 */
[----:B------:R-:W3:Y:S02]  /*7650*/  @!P0 SYNCS.PHASECHK.TRANS64 P0, [R16+URZ+0x31c00], R3 ;  /* 0x031c0003100085a7 */ /* 0x000ee4000800007f */
[----:B---3--:R-:W-:Y:S05]  /*7660*/  @!P0 BRA `(.L_x_10185) ;  /* 0xfffffffc00f08947 */ /* 0x008fea000383ffff */
.L_x_10184:
[----:B------:R-:W-:Y:S05]  /*7670*/  BSYNC B0 ;  /* 0x0000000000007941 */ /* 0x000fea0003800000 */
.L_x_10183:
[----:B------:R-:W-:Y:S05]  /*7680*/  BRA `(.L_x_10186) ;  /* 0x0000004000287947 */ /* 0x000fea0003800000 */
.L_x_10182:
[----:B------:R-:W-:Y:S01]  /*7690*/  ULOP3.LUT UP0, URZ, UR61, 0x1bf, URZ, 0xc0, !UPT ;  /* 0x000001bf3d3f7892 */ /* 0x000fe2000f80c03f */
[----:B-----5:R-:W-:Y:S01]  /*76a0*/  SHF.R.S32.HI R0, RZ, 0x1f, R106 ;  /* 0x0000001fff007819 */ /* 0x020fe2000001146a */
[----:B------:R-:W-:Y:S01]  /*76b0*/  ULDC.64 UR4, c[0x0][0x3d8] ;  /* 0x0000f60000047ab9 */ /* 0x000fe20000000a00 */
[----:B------:R-:W-:Y:S01]  /*76c0*/  ULDC.64 UR6, c[0x0][0x3e8] ;  /* 0x0000fa0000067ab9 */ /* 0x000fe20000000a00 */
[----:B------:R-:W-:Y:S01]  /*76d0*/  IMAD.WIDE.U32 R44, R106, UR4, RZ ;  /* 0x000000046a2c7c25 */ /* 0x000fe2000f8e00ff */
[----:B------:R-:W-:Y:S02]  /*76e0*/  SHF.R.S32.HI R55, RZ, 0x1f, R18 ;  /* 0x0000001fff377819 */ /* 0x000fe40000011412 */
[----:B------:R-:W-:Y:S01]  /*76f0*/  PLOP3.LUT P0, PT, PT, PT, UP0, 0x80, 0x0 ;  /* 0x000000000000781c */ /* 0x000fe20003f0f008 */
[C---:B-1----:R-:W-:Y:S01]  /*7700*/  IMAD R3, R0.reuse, UR4, RZ ;  /* 0x0000000400037c24 */ /* 0x042fe2000f8e02ff */
        /* <DEDUP_REMOVED lines=24> */
.L_x_10187:
[----:B------:R-:W2:Y:S01]  /*7890*/  LDL R50, [R1+0x54] ;  /* 0x0000540001327983 */ /* 0x000ea20000100800 */
[----:B0-----:R-:W0:Y:S01]  /*78a0*/  LDC.64 R10, c[0x0][0x3d8] ;  /* 0x0000f600ff0a7b82 */ /* 0x001e220000000a00 */
[----:B------:R-:W-:Y:S02]  /*78b0*/  ULDC.U8 UR4, c[0x0][0x3f0] ;  /* 0x0000fc0000047ab9 */ /* 0x000fe40000000000 */
[----:B------:R-:W3:Y:S05]  /*78c0*/  LDL R20, [R1+0x30] ;  /* 0x0000300001147983 */ /* 0x000eea0000100800 */
[----:B------:R-:W1:Y:S01]  /*78d0*/  LDC.64 R12, c[0x0][0x3e8] ;  /* 0x0000fa00ff0c7b82 */ /* 0x000e620000000a00 */
[----:B------:R-:W-:Y:S01]  /*78e0*/  ISETP.NE.AND P0, PT, RZ, UR4, PT ;  /* 0x00000004ff007c0c */ /* 0x000fe2000bf05270 */
[----:B------:R-:W-:Y:S01]  /*78f0*/  BSSY B0, `(.L_x_10188) ;  /* 0x00003db000007945 */ /* 0x000fe20003800000 */
[----:B--2---:R-:W-:Y:S01]  /*7900*/  SHF.R.S32.HI R3, RZ, 0x1f, R50 ;  /* 0x0000001fff037819 */ /* 0x004fe20000011432 */
[----:B0-----:R-:W-:-:S04]  /*7910*/  IMAD.WIDE.U32 R46, R50, R10, RZ ;  /* 0x0000000a322e7225 */ /* 0x001fc800078e00ff */
[C---:B------:R-:W-:Y:S02]  /*7920*/  IMAD R4, R3.reuse, R10, RZ ;  /* 0x0000000a03047224 */ /* 0x040fe400078e02ff */
[-C--:B-1----:R-:W-:Y:S02]  /*7930*/  IMAD R6, R3, R12.reuse, RZ ;  /* 0x0000000c03067224 */ /* 0x082fe400078e02ff */
[C---:B---3--:R-:W-:Y:S02]  /*7940*/  IMAD R0, R50.reuse, -0xc0, R20 ;  /* 0xffffff4032007824 */ /* 0x048fe400078e0214 */
[----:B------:R-:W-:-:S04]  /*7950*/  IMAD.WIDE.U32 R14, R50, R12, RZ ;  /* 0x0000000c320e7225 */ /* 0x000fc800078e00ff */
        /* <DEDUP_REMOVED lines=27> */
[-C--:B------:R-:W-:Y:S01]  /*7b10*/  IMAD R3, R52, R10.reuse, RZ ;  /* 0x0000000a34037224 */ /* 0x080fe200078e02ff */
[----:B------:R-:W-:Y:S01]  /*7b20*/  ULDC.64 UR6, c[0x0][0x3c8] ;  /* 0x0000f20000067ab9 */ /* 0x000fe20000000a00 */
[--C-:B------:R-:W-:Y:S01]  /*7b30*/  IMAD.WIDE.U32 R6, R144, R10, R4.reuse ;  /* 0x0000000a90067225 */ /* 0x100fe200078e0004 */
[----:B------:R-:W-:Y:S01]  /*7b40*/  ULDC.64 UR8, c[0x0][0x3e0] ;  /* 0x0000f80000087ab9 */ /* 0x000fe20000000a00 */
[----:B------:R-:W-:Y:S02]  /*7b50*/  CS2R R40, SRZ ;  /* 0x0000000000287805 */ /* 0x000fe4000001ff00 */
[----:B------:R-:W-:Y:S01]  /*7b60*/  CS2R R42, SRZ ;  /* 0x00000000002a7805 */ /* 0x000fe2000001ff00 */
[-C--:B------:R-:W-:Y:S01]  /*7b70*/  IMAD R15, R52, R12.reuse, RZ ;  /* 0x0000000c340f7224 */ /* 0x080fe200078e02ff */
[----:B------:R-:W-:Y:S01]  /*7b80*/  ULDC.64 UR10, c[0x0][0x208] ;  /* 0x00008200000a7ab9 */ /* 0x000fe20000000a00 */
[----:B------:R-:W-:Y:S01]  /*7b90*/  IMAD.WIDE.U32 R8, R144, R12, R4 ;  /* 0x0000000c90087225 */ /* 0x000fe200078e0004 */
[----:B------:R-:W-:-:S03]  /*7ba0*/  IADD3 R4, P1, R6, R44, RZ ;  /* 0x0000002c06047210 */ /* 0x000fc60007f3e0ff */
[----:B------:R-:W-:Y:S01]  /*7bb0*/  IMAD R3, R144, R11, R3 ;  /* 0x0000000b90037224 */ /* 0x000fe200078e0203 */
        /* <DEDUP_REMOVED lines=46> */
.L_x_10191:
[----:B------:R-:W-:Y:S05]  /*7ea0*/  BSYNC B1 ;  /* 0x0000000000017941 */ /* 0x000fea0003800000 */
.L_x_10190:
        /* <DEDUP_REMOVED lines=39> */
.L_x_10380:
[----:B------:R-:W-:Y:S01]  /*8120*/  UMOV UR4, 0xffffffff ;  /* 0xffffffff00047882 */ /* 0x000fe20000000000 */
[----:B------:R-:W-:Y:S02]  /*8130*/  LOP3.LUT R5, R5, 0xfffffffe, RZ, 0xc0, !PT ;  /* 0xfffffffe05057812 */ /* 0x000fe400078ec0ff */
[----:B------:R-:W-:Y:S05]  /*8140*/  BRA.DIV UR4, `(.L_x_10193) ;  /* 0x000001b604fc7947 */ /* 0x000fea000b800000 */
.L_x_10383:
[----:B------:R-:W-:Y:S01]  /*8150*/  UMOV UR4, 0xffffffff ;  /* 0xffffffff00047882 */ /* 0x000fe20000000000 */
[----:B------:R-:W-:Y:S02]  /*8160*/  IMAD.IADD R5, R46, 0x1, -R5 ;  /* 0x000000012e057824 */ /* 0x000fe400078e0a05 */
[----:B------:R-:W-:Y:S05]  /*8170*/  BRA.DIV UR4, `(.L_x_10194) ;  /* 0x000001ba04187947 */ /* 0x000fea000b800000 */
.L_x_10386:
[----:B------:R-:W-:Y:S01]  /*8180*/  UMOV UR4, 0xffffffff ;  /* 0xffffffff00047882 */ /* 0x000fe20000000000 */
[----:B------:R-:W-:Y:S02]  /*8190*/  SHF.L.U32 R3, R5, 0x1f, RZ ;  /* 0x0000001f05037819 */ /* 0x000fe400000006ff */
[----:B------:R-:W-:Y:S05]  /*81a0*/  BRA.DIV UR4, `(.L_x_10195) ;  /* 0x000001ba04347947 */ /* 0x000fea000b800000 */
.L_x_10389:
        /* <DEDUP_REMOVED lines=36> */
.L_x_10390:
[----:B------:R-:W-:Y:S05]  /*83f0*/  BSYNC B1 ;  /* 0x0000000000017941 */ /* 0x000fea0003800000 */
.L_x_10196:
        /* <DEDUP_REMOVED lines=26> */
[----:B------:R-:W-:Y:S02]  /*85a0*/  SHF.R.U64 R59, R42, 0x10, R43 ;  /* 0x000000102a3b7819 */ /* 0x000fe4000000122b */
[----:B------:R-:W-:Y:S01]  /*85b0*/  PRMT R57, R61, 0x5410, R57 ;  /* 0x000054103d397816 */ /* 0x000fe20000000039 */
[----:B------:R-:W-:Y:S01]  /*85c0*/  IMAD.U32 R61, R60, 0x10000, RZ ;  /* 0x000100003c3d7824 */ /* 0x000fe200078e00ff */
[----:B------:R-:W-:-:S02]  /*85d0*/  SHF.R.U64 R56, R40, 0x10, R41 ;  /* 0x0000001028387819 */ /* 0x000fc40000001229 */
[----:B------:R-:W-:Y:S01]  /*85e0*/  PRMT R59, R58, 0x5410, R59 ;  /* 0x000054103a3b7816 */ /* 0x000fe2000000003b */
[C---:B------:R-:W-:Y:S01]  /*85f0*/  IMAD.U32 R58, R57.reuse, 0x10000, RZ ;  /* 0x00010000393a7824 */ /* 0x040fe200078e00ff */
[----:B------:R-:W-:Y:S02]  /*8600*/  LOP3.LUT R60, R60, 0xffff0000, RZ, 0xc0, !PT ;  /* 0xffff00003c3c7812 */ /* 0x000fe400078ec0ff */
        /* <DEDUP_REMOVED lines=35> */
.L_x_10200:
[----:B------:R-:W-:Y:S05]  /*8840*/  BSYNC B1 ;  /* 0x0000000000017941 */ /* 0x000fea0003800000 */
.L_x_10199:
        /* <DEDUP_REMOVED lines=49> */
.L_x_10202:
[----:B------:R-:W-:Y:S05]  /*8b60*/  BSYNC B1 ;  /* 0x0000000000017941 */ /* 0x000fea0003800000 */
.L_x_10201:
        /* <DEDUP_REMOVED lines=48> */
.L_x_10204:
[----:B------:R-:W-:Y:S05]  /*8e70*/  BSYNC B1 ;  /* 0x0000000000017941 */ /* 0x000fea0003800000 */
.L_x_10203:
        /* <DEDUP_REMOVED lines=48> */
.L_x_10206:
[----:B------:R-:W-:Y:S05]  /*9180*/  BSYNC B1 ;  /* 0x0000000000017941 */ /* 0x000fea0003800000 */
.L_x_10205:
        /* <DEDUP_REMOVED lines=48> */
.L_x_10208:
[----:B------:R-:W-:Y:S05]  /*9490*/  BSYNC B1 ;  /* 0x0000000000017941 */ /* 0x000fea0003800000 */
.L_x_10207:
        /* <DEDUP_REMOVED lines=48> */
.L_x_10189:
        /* <DEDUP_REMOVED lines=24> */
[----:B------:R-:W-:Y:S01]  /*9920*/  SHF.R.S32.HI R9, RZ, 0x1f, R144 ;  /* 0x0000001fff097819 */ /* 0x000fe20000011490 */
[----:B------:R-:W-:Y:S01]  /*9930*/  IMAD.MOV.U32 R4, RZ, RZ, R23 ;  /* 0x000000ffff047224 */ /* 0x000fe200078e0017 */
[----:B------:R-:W-:Y:S01]  /*9940*/  ULDC.64 UR4, c[0x0][0x3c8] ;  /* 0x0000f20000047ab9 */ /* 0x000fe20000000a00 */
[----:B------:R-:W-:Y:S01]  /*9950*/  IMAD.MOV.U32 R5, RZ, RZ, R54 ;  /* 0x000000ffff057224 */ /* 0x000fe200078e0036 */
[----:B------:R-:W-:Y:S01]  /*9960*/  ULDC.64 UR6, c[0x0][0x3e0] ;  /* 0x0000f80000067ab9 */ /* 0x000fe20000000a00 */
[-C--:B------:R-:W-:Y:S01]  /*9970*/  IMAD R8, R9, R10.reuse, RZ ;  /* 0x0000000a09087224 */ /* 0x080fe200078e02ff */
[----:B------:R-:W-:Y:S01]  /*9980*/  CS2R R32, SRZ ;  /* 0x0000000000207805 */ /* 0x000fe2000001ff00 */
[----:B------:R-:W-:Y:S01]  /*9990*/  IMAD.WIDE.U32 R6, R144, R10, R4 ;  /* 0x0000000a90067225 */ /* 0x000fe200078e0004 */
[----:B------:R-:W-:Y:S02]  /*99a0*/  CS2R R34, SRZ ;  /* 0x0000000000227805 */ /* 0x000fe4000001ff00 */
[----:B------:R-:W-:-:S02]  /*99b0*/  CS2R R36, SRZ ;  /* 0x0000000000247805 */ /* 0x000fc4000001ff00 */
[----:B------:R-:W-:Y:S01]  /*99c0*/  CS2R R38, SRZ ;  /* 0x0000000000267805 */ /* 0x000fe2000001ff00 */
[----:B------:R-:W-:Y:S01]  /*99d0*/  IMAD R9, R9, R12, RZ ;  /* 0x0000000c09097224 */ /* 0x000fe200078e02ff */
[----:B------:R-:W-:Y:S01]  /*99e0*/  IADD3 R44, P2, R6, R44, RZ ;  /* 0x0000002c062c7210 */ /* 0x000fe20007f5e0ff */
[C---:B------:R-:W-:Y:S01]  /*99f0*/  IMAD.WIDE.U32 R4, R144.reuse, R12, R4 ;  /* 0x0000000c90047225 */ /* 0x040fe200078e0004 */
[----:B------:R-:W-:Y:S02]  /*9a00*/  CS2R R40, SRZ ;  /* 0x0000000000287805 */ /* 0x000fe4000001ff00 */
[----:B------:R-:W-:Y:S02]  /*9a10*/  CS2R R42, SRZ ;  /* 0x00000000002a7805 */ /* 0x000fe4000001ff00 */
[----:B------:R-:W-:Y:S01]  /*9a20*/  CS2R R24, SRZ ;  /* 0x0000000000187805 */ /* 0x000fe2000001ff00 */
[----:B------:R-:W-:Y:S01]  /*9a30*/  IMAD R6, R144, R11, R8 ;  /* 0x0000000b90067224 */ /* 0x000fe200078e0208 */
        /* <DEDUP_REMOVED lines=9> */
[----:B------:R-:W-:Y:S01]  /*9ad0*/  IMAD.WIDE.U32 R46, R46, 0xc0, R44 ;  /* 0x000000c02e2e7825 */ /* 0x000fe200078e002c */
[----:B------:R-:W-:Y:S01]  /*9ae0*/  CS2R R30, SRZ ;  /* 0x00000000001e7805 */ /* 0x000fe2000001ff00 */
[----:B------:R-:W-:-:S02]  /*9af0*/  ULDC.64 UR8, c[0x0][0x208] ;  /* 0x0000820000087ab9 */ /* 0x000fc40000000a00 */
[----:B------:R-:W-:Y:S01]  /*9b00*/  IMAD.WIDE.U32 R14, R14, 0xc0, R106 ;  /* 0x000000c00e0e7825 */ /* 0x000fe200078e006a */
[----:B------:R-:W-:Y:S01]  /*9b10*/  LEA R8, P2, R46, UR4, 0x1 ;  /* 0x000000042e087c11 */ /* 0x000fe2000f8408ff */
[----:B------:R-:W-:Y:S02]  /*9b20*/  ULDC UR4, c[0x0][0x3d4] ;  /* 0x0000f50000047ab9 */ /* 0x000fe40000000800 */
[----:B------:R-:W-:Y:S01]  /*9b30*/  IMAD.IADD R7, R7, 0x1, R47 ;  /* 0x0000000107077824 */ /* 0x000fe200078e022f */
[----:B------:R-:W-:Y:S01]  /*9b40*/  LEA R20, P3, R14, UR6, 0x1 ;  /* 0x000000060e147c11 */ /* 0x000fe2000f8608ff */
[----:B------:R-:W-:Y:S02]  /*9b50*/  IMAD.IADD R5, R5, 0x1, R15 ;  /* 0x0000000105057824 */ /* 0x000fe400078e020f */
[----:B------:R-:W-:Y:S01]  /*9b60*/  VIADD R56, R23, 0x20 ;  /* 0x0000002017387836 */ /* 0x000fe20000000000 */
[----:B------:R-:W-:Y:S02]  /*9b70*/  LEA.HI.X R9, R46, UR5, R7, 0x1, P2 ;  /* 0x000000052e097c11 */ /* 0x000fe400090f0c07 */
[----:B------:R-:W-:-:S02]  /*9b80*/  CS2R R6, SRZ ;  /* 0x0000000000067805 */ /* 0x000fc4000001ff00 */
[----:B------:R-:W-:Y:S02]  /*9b90*/  LEA.HI.X R21, R14, UR7, R5, 0x1, P3 ;  /* 0x000000070e157c11 */ /* 0x000fe400098f0c05 */
[----:B------:R-:W-:Y:S02]  /*9ba0*/  CS2R R4, SRZ ;  /* 0x0000000000047805 */ /* 0x000fe4000001ff00 */
[----:B------:R-:W-:Y:S02]  /*9bb0*/  ISETP.GE.AND P2, PT, R23, UR4, PT ;  /* 0x0000000417007c0c */ /* 0x000fe4000bf46270 */
[----:B------:R-:W-:Y:S02]  /*9bc0*/  ISETP.GE.AND P3, PT, R57, UR4, PT ;  /* 0x0000000439007c0c */ /* 0x000fe4000bf66270 */
[----:B------:R-:W-:-:S09]  /*9bd0*/  ISETP.GE.AND P4, PT, R56, UR4, PT ;  /* 0x0000000438007c0c */ /* 0x000fd2000bf86270 */
[----:B------:R0:W5:Y:S04]  /*9be0*/  @!P2 LDG.E.128 R32, desc[UR8][R8.64] ;  /* 0x000000080820a981 */ /* 0x000168000c1e1d00 */
[----:B------:R0:W5:Y:S04]  /*9bf0*/  @!P3 LDG.E.128 R36, desc[UR8][R8.64+0x20] ;  /* 0x000020080824b981 */ /* 0x000168000c1e1d00 */
[----:B------:R0:W5:Y:S04]  /*9c00*/  @!P4 LDG.E.128 R40, desc[UR8][R8.64+0x40] ;  /* 0x000040080828c981 */ /* 0x000168000c1e1d00 */
[----:B------:R0:W5:Y:S04]  /*9c10*/  @!P2 LDG.E.128 R4, desc[UR8][R20.64] ;  /* 0x000000081404a981 */ /* 0x000168000c1e1d00 */
[----:B------:R0:W5:Y:S04]  /*9c20*/  @!P3 LDG.E.128 R24, desc[UR8][R20.64+0x20] ;  /* 0x000020081418b981 */ /* 0x000168000c1e1d00 */
[----:B------:R0:W5:Y:S02]  /*9c30*/  @!P4 LDG.E.128 R28, desc[UR8][R20.64+0x40] ;  /* 0x00004008141cc981 */ /* 0x000164000c1e1d00 */
.L_x_10210:
[----:B------:R-:W-:Y:S05]  /*9c40*/  BSYNC B1 ;  /* 0x0000000000017941 */ /* 0x000fea0003800000 */
.L_x_10209:
[----:B0-----:R-:W2:Y:S01]  /*9c50*/  LDL R20, [R1+0x84] ;  /* 0x0000840001147983 */ /* 0x001ea20000100800 */
[----:B------:R-:W-:Y:S01]  /*9c60*/  @P1 SHF.R.U32.HI R3, RZ, R55, R52 ;  /* 0x00000037ff031219 */ /* 0x000fe20000011634 */
[----:B-----5:R-:W-:Y:S01]  /*9c70*/  IMAD.MOV.U32 R0, RZ, RZ, R4 ;  /* 0x000000ffff007224 */ /* 0x020fe200078e0004 */
[----:B------:R-:W-:Y:S01]  /*9c80*/  ULDC.64 UR4, c[0x0][0x3c8] ;  /* 0x0000f20000047ab9 */ /* 0x000fe20000000a00 */
[----:B------:R-:W-:Y:S01]  /*9c90*/  IMAD.MOV.U32 R8, RZ, RZ, R5 ;  /* 0x000000ffff087224 */ /* 0x000fe200078e0005 */
[----:B------:R-:W-:Y:S01]  /*9ca0*/  SHF.R.S32.HI R9, RZ, 0x1f, R3 ;  /* 0x0000001fff097819 */ /* 0x000fe20000011403 */
[-C--:B------:R-:W-:Y:S01]  /*9cb0*/  IMAD.WIDE.U32 R50, R3, R10.reuse, R50 ;  /* 0x0000000a03327225 */ /* 0x080fe200078e0032 */
[----:B------:R-:W-:Y:S01]  /*9cc0*/  PRMT R21, R21, 0x5410, R0 ;  /* 0x0000541015157816 */ /* 0x000fe20000000000 */
[----:B------:R-:W-:Y:S01]  /*9cd0*/  ULDC.64 UR6, c[0x0][0x3e0] ;  /* 0x0000f80000067ab9 */ /* 0x000fe20000000a00 */
[----:B------:R-:W-:Y:S01]  /*9ce0*/  PRMT R44, R44, 0x5410, R8 ;  /* 0x000054102c2c7816 */ /* 0x000fe20000000008 */
[----:B------:R-:W-:-:S02]  /*9cf0*/  IMAD R0, R9, R10, RZ ;  /* 0x0000000a09007224 */ /* 0x000fc400078e02ff */
[-C--:B------:R-:W-:Y:S02]  /*9d00*/  IMAD R8, R9, R12.reuse, RZ ;  /* 0x0000000c09087224 */ /* 0x080fe400078e02ff */
        /* <DEDUP_REMOVED lines=20> */
.L_x_10393:
[----:B------:R-:W-:Y:S01]  /*9e50*/  UMOV UR4, 0xffffffff ;  /* 0xffffffff00047882 */ /* 0x000fe20000000000 */
[----:B------:R-:W-:Y:S02]  /*9e60*/  LOP3.LUT R9, R9, 0xfffffffe, RZ, 0xc0, !PT ;  /* 0xfffffffe09097812 */ /* 0x000fe400078ec0ff */
[----:B------:R-:W-:Y:S05]  /*9e70*/  BRA.DIV UR4, `(.L_x_10212) ;  /* 0x0000019e04607947 */ /* 0x000fea000b800000 */
.L_x_10396:
[----:B------:R-:W-:Y:S01]  /*9e80*/  UMOV UR4, 0xffffffff ;  /* 0xffffffff00047882 */ /* 0x000fe20000000000 */
[----:B------:R-:W-:Y:S02]  /*9e90*/  IMAD.IADD R9, R20, 0x1, -R9 ;  /* 0x0000000114097824 */ /* 0x000fe400078e0a09 */
[----:B------:R-:W-:Y:S05]  /*9ea0*/  BRA.DIV UR4, `(.L_x_10213) ;  /* 0x0000019e047c7947 */ /* 0x000fea000b800000 */
.L_x_10399:
[----:B------:R-:W-:Y:S01]  /*9eb0*/  UMOV UR4, 0xffffffff ;  /* 0xffffffff00047882 */ /* 0x000fe20000000000 */
[----:B------:R-:W-:Y:S02]  /*9ec0*/  SHF.L.U32 R3, R9, 0x1f, RZ ;  /* 0x0000001f09037819 */ /* 0x000fe400000006ff */
[----:B------:R-:W-:Y:S05]  /*9ed0*/  BRA.DIV UR4, `(.L_x_10214) ;  /* 0x0000019e04987947 */ /* 0x000fea000b800000 */
.L_x_10402:
        /* <DEDUP_REMOVED lines=37> */
.L_x_10403:
[----:B------:R-:W-:Y:S05]  /*a130*/  BSYNC B1 ;  /* 0x0000000000017941 */ /* 0x000fea0003800000 */
.L_x_10215:
        /* <DEDUP_REMOVED lines=14> */
[----:B------:R-:W1:Y:S01]  /*a220*/  S2R R9, SR_TID.X ;  /* 0x0000000000097919 */ /* 0x000e620000002100 */
[----:B------:R-:W-:Y:S02]  /*a230*/  SHF.R.U64 R64, R4, 0x10, R5 ;  /* 0x0000001004407819 */ /* 0x000fe40000001205 */
[----:B------:R-:W-:Y:S02]  /*a240*/  SHF.R.U64 R59, R32, 0x10, R33 ;  /* 0x00000010203b7819 */ /* 0x000fe40000001221 */
[----:B------:R-:W-:Y:S02]  /*a250*/  SHF.R.U32.HI R66, RZ, 0x10, R5 ;  /* 0x00000010ff427819 */ /* 0x000fe40000011605 */
[----:B------:R-:W-:Y:S02]  /*a260*/  PRMT R64, R21, 0x5432, R64 ;  /* 0x0000543215407816 */ /* 0x000fe40000000040 */
[--C-:B------:R-:W-:Y:S02]  /*a270*/  SHF.R.U64 R68, R6, 0x10, R7.reuse ;  /* 0x0000001006447819 */ /* 0x100fe40000001207 */
[----:B------:R-:W-:-:S02]  /*a280*/  SHF.R.U32.HI R69, RZ, 0x10, R7 ;  /* 0x00000010ff457819 */ /* 0x000fc40000011607 */
[----:B------:R-:W-:Y:S01]  /*a290*/  PRMT R59, R65, 0x5410, R59 ;  /* 0x00005410413b7816 */ /* 0x000fe2000000003b */
[----:B------:R-:W-:Y:S01]  /*a2a0*/  IMAD.U32 R65, R64, 0x10000, RZ ;  /* 0x0001000040417824 */ /* 0x000fe200078e00ff */
[----:B------:R-:W-:Y:S02]  /*a2b0*/  SHF.R.U32.HI R61, RZ, 0x10, R33 ;  /* 0x00000010ff3d7819 */ /* 0x000fe40000011621 */
[----:B------:R-:W-:Y:S02]  /*a2c0*/  PRMT R66, R44, 0x5432, R66 ;  /* 0x000054322c427816 */ /* 0x000fe40000000042 */
[----:B------:R-:W-:Y:S01]  /*a2d0*/  PRMT R69, R60, 0x5410, R69 ;  /* 0x000054103c457816 */ /* 0x000fe20000000045 */
[----:B------:R-:W-:Y:S01]  /*a2e0*/  IMAD.U32 R60, R59, 0x10000, RZ ;  /* 0x000100003b3c7824 */ /* 0x000fe200078e00ff */
[----:B------:R-:W-:Y:S02]  /*a2f0*/  SHF.R.U32.HI R63, RZ, 0x10, R35 ;  /* 0x00000010ff3f7819 */ /* 0x000fe40000011623 */
[----:B------:R-:W-:Y:S01]  /*a300*/  PRMT R61, R67, 0x5410, R61 ;  /* 0x00005410433d7816 */ /* 0x000fe2000000003d */
[----:B------:R-:W-:Y:S01]  /*a310*/  IMAD.U32 R67, R66, 0x10000, RZ ;  /* 0x0001000042437824 */ /* 0x000fe200078e00ff */
[----:B------:R-:W-:-:S02]  /*a320*/  PRMT R63, R70, 0x5410, R63 ;  /* 0x00005410463f7816 */ /* 0x000fc4000000003f */
[----:B------:R-:W-:Y:S02]  /*a330*/  SHF.R.U64 R62, R34, 0x10, R35 ;  /* 0x00000010223e7819 */ /* 0x000fe40000001223 */
[----:B------:R-:W-:Y:S02]  /*a340*/  LOP3.LUT R64, R64, 0xffff0000, RZ, 0xc0, !PT ;  /* 0xffff000040407812 */ /* 0x000fe400078ec0ff */
[----:B------:R-:W-:Y:S01]  /*a350*/  LOP3.LUT R59, R59, 0xffff0000, RZ, 0xc0, !PT ;  /* 0xffff00003b3b7812 */ /* 0x000fe200078ec0ff */
[----:B-1----:R-:W-:Y:S01]  /*a360*/  VIADD R9, R9, 0xffffff80 ;  /* 0xffffff8009097836 */ /* 0x002fe20000000000 */
[----:B------:R-:W-:Y:S02]  /*a370*/  PRMT R68, R45, 0x5432, R68 ;  /* 0x000054322d447816 */ /* 0x000fe40000000044 */
[----:B------:R-:W-:Y:S02]  /*a380*/  PRMT R62, R46, 0x5432, R62 ;  /* 0x000054322e3e7816 */ /* 0x000fe4000000003e */
[----:B0-----:R-:W-:-:S02]  /*a390*/  LEA.HI R3, R9, R9, RZ, 0x1 ;  /* 0x0000000909037211 */ /* 0x001fc400078f08ff */
[----:B------:R-:W-:Y:S02]  /*a3a0*/  LOP3.LUT R66, R66, 0xffff0000, RZ, 0xc0, !PT ;  /* 0xffff000042427812 */ /* 0x000fe400078ec0ff */
[----:B------:R-:W-:-:S05]  /*a3b0*/  LOP3.LUT R3, R3, 0xfffffffe, RZ, 0xc0, !PT ;  /* 0xfffffffe03037812 */ /* 0x000fca00078ec0ff */
[----:B------:R-:W-:Y:S01]  /*a3c0*/  IMAD.IADD R3, R9, 0x1, -R3 ;  /* 0x0000000109037824 */ /* 0x000fe200078e0a03 */
[----:B-----5:R-:W-:-:S04]  /*a3d0*/  LOP3.LUT R9, R76, 0x18, R23, 0xf8, !PT ;  /* 0x000000184c097812 */ /* 0x020fc800078ef817 */
[----:B------:R-:W-:Y:S02]  /*a3e0*/  LEA.HI R3, R0, R3, RZ, 0x1d ;  /* 0x0000000300037211 */ /* 0x000fe400078fe8ff */
[----:B------:R-:W-:Y:S02]  /*a3f0*/  LOP3.LUT R9, R9, R72, RZ, 0x3c, !PT ;  /* 0x0000004809097212 */ /* 0x000fe400078e3cff */
[----:B------:R-:W-:-:S03]  /*a400*/  SHF.R.S32.HI R8, RZ, 0x1f, R3 ;  /* 0x0000001fff087819 */ /* 0x000fc60000011403 */
[----:B------:R-:W-:Y:S01]  /*a410*/  IMAD.IADD R10, R74, 0x1, R9 ;  /* 0x000000014a0a7824 */ /* 0x000fe200078e0209 */
[----:B------:R-:W-:Y:S01]  /*a420*/  LEA.HI R8, R8, R3, RZ, 0x2 ;  /* 0x0000000308087211 */ /* 0x000fe200078f10ff */
[----:B------:R-:W-:-:S03]  /*a430*/  IMAD.SHL.U32 R3, R3, 0x8, RZ ;  /* 0x0000000803037824 */ /* 0x000fc600078e00ff */
[----:B------:R-:W-:Y:S02]  /*a440*/  SHF.R.S32.HI R9, RZ, 0x2, R8 ;  /* 0x00000002ff097819 */ /* 0x000fe40000011408 */
[----:B------:R-:W-:Y:S02]  /*a450*/  LOP3.LUT R8, R76, 0x18, R3, 0xf8, !PT ;  /* 0x000000184c087812 */ /* 0x000fe400078ef803 */
[----:B------:R-:W-:Y:S01]  /*a460*/  LEA R3, R10, UR61, 0x1 ;  /* 0x0000003d0a037c11 */ /* 0x000fe2000f8e08ff */
[----:B------:R-:W-:Y:S01]  /*a470*/  IMAD R9, R9, 0x1800, R74 ;  /* 0x0000180009097824 */ /* 0x000fe200078e024a */
[----:B------:R-:W-:-:S05]  /*a480*/  LOP3.LUT R8, R8, R72, RZ, 0x3c, !PT ;  /* 0x0000004808087212 */ /* 0x000fca00078e3cff */
[----:B------:R-:W-:Y:S02]  /*a490*/  IMAD.IADD R13, R9, 0x1, R8 ;  /* 0x00000001090d7824 */ /* 0x000fe400078e0208 */
[----:B------:R-:W0:Y:S02]  /*a4a0*/  LDS.128 R8, [R3] ;  /* 0x0000000003087984 */ /* 0x000e240000000c00 */
        /* <DEDUP_REMOVED lines=70> */
.L_x_10218:
[----:B------:R-:W-:Y:S05]  /*a910*/  BSYNC B1 ;  /* 0x0000000000017941 */ /* 0x000fea0003800000 */
.L_x_10217:
[----:B------:R-:W-:Y:S04]  /*a920*/  BSSY B1, `(.L_x_10219) ;  /* 0x000006c000017945 */ /* 0x000fe80003800000 */
[----:B------:R-:W-:Y:S05]  /*a930*/  @P1 BRA `(.L_x_10220) ;  /* 0x0000000400a81947 */ /* 0x000fea0003800000 */
[----:B------:R-:W2:Y:S01]  /*a940*/  LDL R59, [R1+0x94] ;  /* 0x00009400013b7983 */ /* 0x000ea20000100800 */
[----:B01----:R-:W-:Y:S02]  /*a950*/  SHF.R.S32.HI R3, RZ, 0x1f, R78 ;  /* 0x0000001fff037819 */ /* 0x003fe4000001144e */
[----:B------:R-:W-:Y:S02]  /*a960*/  SHF.R.U64 R35, R36, 0x10, R37 ;  /* 0x0000001024237819 */ /* 0x000fe40000001225 */
[----:B------:R-:W-:Y:S02]  /*a970*/  LEA.HI R3, R3, R78, RZ, 0x3 ;  /* 0x0000004e03037211 */ /* 0x000fe400078f18ff */
[----:B------:R-:W-:Y:S02]  /*a980*/  SHF.R.U64 R15, R24, 0x10, R25 ;  /* 0x00000010180f7819 */ /* 0x000fe40000001219 */
[----:B------:R-:W-:Y:S02]  /*a990*/  SHF.R.S32.HI R3, RZ, 0x3, R3 ;  /* 0x00000003ff037819 */ /* 0x000fe40000011403 */
[----:B------:R-:W-:-:S02]  /*a9a0*/  SHF.R.U64 R33, R38, 0x10, R39 ;  /* 0x0000001026217819 */ /* 0x000fc40000001227 */
[----:B------:R-:W-:Y:S02]  /*a9b0*/  LEA.HI R3, R0, R3, RZ, 0x1d ;  /* 0x0000000300037211 */ /* 0x000fe400078fe8ff */
[----:B------:R-:W-:Y:S02]  /*a9c0*/  SHF.R.U32.HI R24, RZ, 0x10, R25 ;  /* 0x00000010ff187819 */ /* 0x000fe40000011619 */
[----:B------:R-:W-:Y:S02]  /*a9d0*/  SHF.R.S32.HI R4, RZ, 0x1f, R3 ;  /* 0x0000001fff047819 */ /* 0x000fe40000011403 */
[----:B------:R-:W-:Y:S02]  /*a9e0*/  PRMT R58, R58, 0x5410, R35 ;  /* 0x000054103a3a7816 */ /* 0x000fe40000000023 */
[----:B------:R-:W-:Y:S01]  /*a9f0*/  LEA.HI R4, R4, R3, RZ, 0x2 ;  /* 0x0000000304047211 */ /* 0x000fe200078f10ff */
[----:B------:R-:W-:Y:S01]  /*aa00*/  IMAD.SHL.U32 R3, R3, 0x8, RZ ;  /* 0x0000000803037824 */ /* 0x000fe200078e00ff */
[----:B------:R-:W-:-:S02]  /*aa10*/  PRMT R52, R52, 0x5410, R15 ;  /* 0x0000541034347816 */ /* 0x000fc4000000000f */
[----:B------:R-:W-:Y:S02]  /*aa20*/  SHF.R.S32.HI R4, RZ, 0x2, R4 ;  /* 0x00000002ff047819 */ /* 0x000fe40000011404 */
[----:B-----5:R-:W-:Y:S02]  /*aa30*/  LOP3.LUT R3, R76, 0x18, R3, 0xf8, !PT ;  /* 0x000000184c037812 */ /* 0x020fe400078ef803 */
[----:B------:R-:W-:Y:S01]  /*aa40*/  SHF.R.U64 R13, R26, 0x10, R27 ;  /* 0x000000101a0d7819 */ /* 0x000fe2000000121b */
[----:B------:R-:W-:Y:S01]  /*aa50*/  IMAD R4, R4, 0x1800, R74 ;  /* 0x0000180004047824 */ /* 0x000fe200078e024a */
[----:B------:R-:W-:Y:S02]  /*aa60*/  LOP3.LUT R3, R3, R72, RZ, 0x3c, !PT ;  /* 0x0000004803037212 */ /* 0x000fe400078e3cff */
[----:B------:R-:W-:Y:S02]  /*aa70*/  SHF.R.U32.HI R36, RZ, 0x10, R37 ;  /* 0x00000010ff247819 */ /* 0x000fe40000011625 */
[----:B------:R-:W-:Y:S01]  /*aa80*/  SHF.R.U32.HI R26, RZ, 0x10, R27 ;  /* 0x00000010ff1a7819 */ /* 0x000fe2000001161b */
[----:B------:R-:W-:Y:S01]  /*aa90*/  IMAD.IADD R3, R4, 0x1, R3 ;  /* 0x0000000104037824 */ /* 0x000fe200078e0203 */
[----:B------:R-:W-:Y:S01]  /*aaa0*/  PRMT R56, R56, 0x5410, R33 ;  /* 0x0000541038387816 */ /* 0x000fe20000000021 */
[----:B------:R-:W-:Y:S01]  /*aab0*/  IMAD.U32 R33, R52, 0x10000, RZ ;  /* 0x0001000034217824 */ /* 0x000fe200078e00ff */
[----:B------:R-:W-:Y:S01]  /*aac0*/  PRMT R51, R51, 0x5410, R24 ;  /* 0x0000541033337816 */ /* 0x000fe20000000018 */
[----:B------:R-:W-:Y:S01]  /*aad0*/  IMAD R3, R3, 0x2, R16 ;  /* 0x0000000203037824 */ /* 0x000fe200078e0210 */
[----:B------:R-:W-:Y:S01]  /*aae0*/  SHF.R.U32.HI R38, RZ, 0x10, R39 ;  /* 0x00000010ff267819 */ /* 0x000fe20000011627 */
[----:B------:R-:W-:Y:S01]  /*aaf0*/  IMAD.U32 R27, R58, 0x10000, RZ ;  /* 0x000100003a1b7824 */ /* 0x000fe200078e00ff */
[----:B------:R-:W-:Y:S01]  /*ab00*/  PRMT R57, R57, 0x5410, R36 ;  /* 0x0000541039397816 */ /* 0x000fe20000000024 */
[----:B------:R-:W-:Y:S01]  /*ab10*/  IMAD.U32 R32, R51, 0x10000, RZ ;  /* 0x0001000033207824 */ /* 0x000fe200078e00ff */
[----:B------:R-:W0:Y:S01]  /*ab20*/  LDS.128 R8, [R3+0xda00] ;  /* 0x00da000003087984 */ /* 0x000e220000000c00 */
[----:B------:R-:W-:-:S02]  /*ab30*/  PRMT R55, R55, 0x5410, R38 ;  /* 0x0000541037377816 */ /* 0x000fc40000000026 */
[----:B------:R-:W-:Y:S02]  /*ab40*/  PRMT R53, R53, 0x5410, R26 ;  /* 0x0000541035357816 */ /* 0x000fe4000000001a */
[----:B------:R-:W-:-:S03]  /*ab50*/  PRMT R54, R54, 0x5410, R13 ;  /* 0x0000541036367816 */ /* 0x000fc6000000000d */
[----:B------:R-:W-:Y:S02]  /*ab60*/  IMAD.U32 R34, R53, 0x10000, RZ ;  /* 0x0001000035227824 */ /* 0x000fe400078e00ff */
[C---:B0-----:R-:W-:Y:S01]  /*ab70*/  IMAD.U32 R20, R8.reuse, 0x10000, RZ ;  /* 0x0001000008147824 */ /* 0x041fe200078e00ff */
[----:B------:R-:W-:Y:S01]  /*ab80*/  LOP3.LUT R8, R8, 0xffff0000, RZ, 0xc0, !PT ;  /* 0xffff000008087812 */ /* 0x000fe200078ec0ff */
[C---:B------:R-:W-:Y:S01]  /*ab90*/  IMAD.U32 R24, R9.reuse, 0x10000, RZ ;  /* 0x0001000009187824 */ /* 0x040fe200078e00ff */
[----:B------:R-:W-:Y:S01]  /*aba0*/  LOP3.LUT R9, R9, 0xffff0000, RZ, 0xc0, !PT ;  /* 0xffff000009097812 */ /* 0x000fe200078ec0ff */
[C---:B------:R-:W-:Y:S01]  /*abb0*/  FMUL.FTZ R35, R20.reuse, R33 ;  /* 0x0000002114237220 */ /* 0x040fe20000410000 */
[-C--:B------:R-:W-:Y:S01]  /*abc0*/  FMUL.FTZ R37, R20, R27.reuse ;  /* 0x0000001b14257220 */ /* 0x080fe20000410000 */
[----:B------:R-:W-:Y:S02]  /*abd0*/  IMAD.U32 R20, R57, 0x10000, RZ ;  /* 0x0001000039147824 */ /* 0x000fe400078e00ff */
[C---:B------:R-:W-:Y:S01]  /*abe0*/  FMUL.FTZ R36, R24.reuse, R32 ;  /* 0x0000002018247220 */ /* 0x040fe20000410000 */
        /* <DEDUP_REMOVED lines=14> */
[----:B------:R-:W-:Y:S02]  /*acd0*/  IMAD.U32 R15, R7, 0x10000, RZ ;  /* 0x00010000070f7824 */ /* 0x000fe400078e00ff */
[----:B------:R-:W-:Y:S01]  /*ace0*/  FMUL.FTZ R20, R26, R34 ;  /* 0x000000221a147220 */ /* 0x000fe20000410000 */
        /* <DEDUP_REMOVED lines=14> */
[----:B------:R-:W-:Y:S01]  /*add0*/  FFMA.FTZ R26, R4, R27, R33 ;  /* 0x0000001b041a7223 */ /* 0x000fe20000010021 */
[----:B------:R-:W-:Y:S02]  /*ade0*/  IMAD.U32 R8, R56, 0x10000, RZ ;  /* 0x0001000038087824 */ /* 0x000fe400078e00ff */
[-C--:B------:R-:W-:Y:S01]  /*adf0*/  FMUL.FTZ R9, R9, R12.reuse ;  /* 0x0000000c09097220 */ /* 0x080fe20000410000 */
[-C--:B------:R-:W-:Y:S01]  /*ae00*/  FMUL.FTZ R33, R25, R13.reuse ;  /* 0x0000000d19217220 */ /* 0x080fe20000410000 */
[----:B------:R-:W-:Y:S01]  /*ae10*/  FFMA.FTZ R15, R5, R12, -R34 ;  /* 0x0000000c050f7223 */ /* 0x000fe20000010822 */
[----:B------:R-:W-:Y:S01]  /*ae20*/  FMUL.FTZ R25, R25, R8 ;  /* 0x0000000819197220 */ /* 0x000fe20000410000 */
[----:B------:R-:W-:Y:S01]  /*ae30*/  FFMA.FTZ R27, R5, R20, R9 ;  /* 0x00000014051b7223 */ /* 0x000fe20000010009 */
[----:B------:R-:W-:Y:S01]  /*ae40*/  FFMA.FTZ R33, R14, R8, -R33 ;  /* 0x000000080e217223 */ /* 0x000fe20000010821 */
[----:B------:R-:W-:Y:S01]  /*ae50*/  LOP3.LUT R9, R54, 0xffff0000, RZ, 0xc0, !PT ;  /* 0xffff000036097812 */ /* 0x000fe200078ec0ff */
[----:B------:R-:W-:Y:S01]  /*ae60*/  FFMA.FTZ R25, R14, R13, R25 ;  /* 0x0000000d0e197223 */ /* 0x000fe20000010019 */
[----:B------:R-:W-:-:S02]  /*ae70*/  LOP3.LUT R8, R53, 0xffff0000, RZ, 0xc0, !PT ;  /* 0xffff000035087812 */ /* 0x000fc400078ec0ff */
[----:B------:R-:W-:Y:S01]  /*ae80*/  LOP3.LUT R5, R56, 0xffff0000, RZ, 0xc0, !PT ;  /* 0xffff000038057812 */ /* 0x000fe200078ec0ff */
[----:B------:R-:W-:Y:S01]  /*ae90*/  FMUL.FTZ R13, R10, R9 ;  /* 0x000000090a0d7220 */ /* 0x000fe20000410000 */
[----:B------:R-:W-:Y:S01]  /*aea0*/  LOP3.LUT R4, R55, 0xffff0000, RZ, 0xc0, !PT ;  /* 0xffff000037047812 */ /* 0x000fe200078ec0ff */
[----:B------:R-:W-:Y:S01]  /*aeb0*/  FMUL.FTZ R14, R11, R8 ;  /* 0x000000080b0e7220 */ /* 0x000fe20000410000 */
[----:B------:R-:W-:Y:S01]  /*aec0*/  LOP3.LUT R6, R6, 0xffff0000, RZ, 0xc0, !PT ;  /* 0xffff000006067812 */ /* 0x000fe200078ec0ff */
[-C--:B------:R-:W-:Y:S01]  /*aed0*/  FMUL.FTZ R12, R10, R5.reuse ;  /* 0x000000050a0c7220 */ /* 0x080fe20000410000 */
        /* <DEDUP_REMOVED lines=16> */
.L_x_10220:
[----:B------:R-:W-:Y:S05]  /*afe0*/  BSYNC B1 ;  /* 0x0000000000017941 */ /* 0x000fea0003800000 */
.L_x_10219:
[----:B------:R-:W-:Y:S05]  /*aff0*/  @P2 BRA `(.L_x_10198) ;  /* 0x0000000400a82947 */ /* 0x000fea0003800000 */
[----:B------:R-:W3:Y:S01]  /*b000*/  LDL R32, [R1+0x90] ;  /* 0x0000900001207983 */ /* 0x000ee20000100800 */
[----:B012---:R-:W-:Y:S02]  /*b010*/  SHF.R.S32.HI R3, RZ, 0x1f, R77 ;  /* 0x0000001fff037819 */ /* 0x007fe4000001144d */
[----:B------:R-:W-:Y:S02]  /*b020*/  SHF.R.U64 R26, R28, 0x10, R29 ;  /* 0x000000101c1a7819 */ /* 0x000fe4000000121d */
[----:B------:R-:W-:Y:S02]  /*b030*/  LEA.HI R3, R3, R77, RZ, 0x3 ;  /* 0x0000004d03037211 */ /* 0x000fe400078f18ff */
[----:B------:R-:W-:Y:S02]  /*b040*/  SHF.R.U64 R14, R40, 0x10, R41 ;  /* 0x00000010280e7819 */ /* 0x000fe40000001229 */
[----:B------:R-:W-:Y:S02]  /*b050*/  SHF.R.S32.HI R3, RZ, 0x3, R3 ;  /* 0x00000003ff037819 */ /* 0x000fe40000011403 */
[----:B------:R-:W-:-:S02]  /*b060*/  SHF.R.U32.HI R29, RZ, 0x10, R29 ;  /* 0x00000010ff1d7819 */ /* 0x000fc4000001161d */
[----:B------:R-:W-:Y:S02]  /*b070*/  LEA.HI R0, R0, R3, RZ, 0x1d ;  /* 0x0000000300007211 */ /* 0x000fe400078fe8ff */
[----:B------:R-:W-:Y:S02]  /*b080*/  PRMT R26, R21, 0x5410, R26 ;  /* 0x00005410151a7816 */ /* 0x000fe4000000001a */
[----:B------:R-:W-:Y:S02]  /*b090*/  SHF.R.S32.HI R3, RZ, 0x1f, R0 ;  /* 0x0000001fff037819 */ /* 0x000fe40000011400 */
[----:B------:R-:W-:Y:S01]  /*b0a0*/  PRMT R47, R47, 0x5410, R14 ;  /* 0x000054102f2f7816 */ /* 0x000fe2000000000e */
[----:B------:R-:W-:Y:S01]  /*b0b0*/  IMAD.U32 R27, R26, 0x10000, RZ ;  /* 0x000100001a1b7824 */ /* 0x000fe200078e00ff */
[----:B------:R-:W-:Y:S01]  /*b0c0*/  LEA.HI R3, R3, R0, RZ, 0x2 ;  /* 0x0000000003037211 */ /* 0x000fe200078f10ff */
[----:B------:R-:W-:Y:S01]  /*b0d0*/  IMAD.SHL.U32 R0, R0, 0x8, RZ ;  /* 0x0000000800007824 */ /* 0x000fe200078e00ff */
[----:B------:R-:W-:Y:S01]  /*b0e0*/  SHF.R.U32.HI R41, RZ, 0x10, R41 ;  /* 0x00000010ff297819 */ /* 0x000fe20000011629 */
[----:B------:R-:W-:Y:S01]  /*b0f0*/  IMAD.U32 R25, R47, 0x10000, RZ ;  /* 0x000100002f197824 */ /* 0x000fe200078e00ff */
[----:B------:R-:W-:-:S02]  /*b100*/  SHF.R.S32.HI R3, RZ, 0x2, R3 ;  /* 0x00000002ff037819 */ /* 0x000fc40000011403 */
[----:B-----5:R-:W-:Y:S02]  /*b110*/  LOP3.LUT R0, R76, 0x18, R0, 0xf8, !PT ;  /* 0x000000184c007812 */ /* 0x020fe400078ef800 */
[----:B------:R-:W-:Y:S01]  /*b120*/  PRMT R44, R44, 0x5410, R29 ;  /* 0x000054102c2c7816 */ /* 0x000fe2000000001d */
[----:B------:R-:W-:Y:S01]  /*b130*/  IMAD R3, R3, 0x1800, R74 ;  /* 0x0000180003037824 */ /* 0x000fe200078e024a */
[----:B------:R-:W-:Y:S02]  /*b140*/  LOP3.LUT R0, R0, R72, RZ, 0x3c, !PT ;  /* 0x0000004800007212 */ /* 0x000fe400078e3cff */
[----:B------:R-:W-:Y:S01]  /*b150*/  SHF.R.U64 R12, R42, 0x10, R43 ;  /* 0x000000102a0c7819 */ /* 0x000fe2000000122b */
[----:B------:R-:W-:Y:S01]  /*b160*/  IMAD.U32 R29, R44, 0x10000, RZ ;  /* 0x000100002c1d7824 */ /* 0x000fe200078e00ff */
[----:B------:R-:W-:Y:S01]  /*b170*/  PRMT R48, R48, 0x5410, R41 ;  /* 0x0000541030307816 */ /* 0x000fe20000000029 */
[----:B------:R-:W-:Y:S01]  /*b180*/  IMAD.IADD R3, R3, 0x1, R0 ;  /* 0x0000000103037824 */ /* 0x000fe200078e0200 */
[----:B------:R-:W-:-:S02]  /*b190*/  SHF.R.U64 R0, R30, 0x10, R31 ;  /* 0x000000101e007819 */ /* 0x000fc4000000121f */
[----:B------:R-:W-:Y:S01]  /*b1a0*/  SHF.R.U32.HI R31, RZ, 0x10, R31 ;  /* 0x00000010ff1f7819 */ /* 0x000fe2000001161f */
[----:B------:R-:W-:Y:S01]  /*b1b0*/  IMAD R3, R3, 0x2, R16 ;  /* 0x0000000203037824 */ /* 0x000fe200078e0210 */
[----:B------:R-:W-:Y:S02]  /*b1c0*/  PRMT R45, R45, 0x5410, R0 ;  /* 0x000054102d2d7816 */ /* 0x000fe40000000000 */
[----:B------:R-:W-:Y:S02]  /*b1d0*/  PRMT R46, R46, 0x5410, R31 ;  /* 0x000054102e2e7816 */ /* 0x000fe4000000001f */
[----:B------:R-:W0:Y:S01]  /*b1e0*/  LDS.128 R8, [R3+0xda00] ;  /* 0x00da000003087984 */ /* 0x000e220000000c00 */
[----:B------:R-:W-:Y:S02]  /*b1f0*/  SHF.R.U32.HI R43, RZ, 0x10, R43 ;  /* 0x00000010ff2b7819 */ /* 0x000fe4000001162b */
[----:B------:R-:W-:Y:S02]  /*b200*/  PRMT R49, R49, 0x5410, R12 ;  /* 0x0000541031317816 */ /* 0x000fe4000000000c */
[----:B------:R-:W-:-:S02]  /*b210*/  PRMT R50, R50, 0x5410, R43 ;  /* 0x0000541032327816 */ /* 0x000fc4000000002b */
        /* <DEDUP_REMOVED lines=8> */
[----:B------:R-:W-:Y:S02]  /*b2a0*/  IMAD.U32 R15, R48, 0x10000, RZ ;  /* 0x00010000300f7824 */ /* 0x000fe400078e00ff */
[----:B------:R-:W-:Y:S01]  /*b2b0*/  FMUL.FTZ R35, R20, R29 ;  /* 0x0000001d14237220 */ /* 0x000fe20000410000 */
[----:B------:R-:W-:Y:S01]  /*b2c0*/  IMAD.U32 R24, R11, 0x10000, RZ ;  /* 0x000100000b187824 */ /* 0x000fe200078e00ff */
[----:B------:R-:W-:Y:S01]  /*b2d0*/  LOP3.LUT R48, R48, 0xffff0000, RZ, 0xc0, !PT ;  /* 0xffff000030307812 */ /* 0x000fe200078ec0ff */
[C---:B------:R-:W-:Y:S01]  /*b2e0*/  IMAD.U32 R21, R10.reuse, 0x10000, RZ ;  /* 0x000100000a157824 */ /* 0x040fe200078e00ff */
[----:B------:R-:W-:-:S02]  /*b2f0*/  LOP3.LUT R10, R10, 0xffff0000, RZ, 0xc0, !PT ;  /* 0xffff00000a0a7812 */ /* 0x000fc400078ec0ff */
[----:B------:R-:W-:Y:S01]  /*b300*/  LOP3.LUT R11, R11, 0xffff0000, RZ, 0xc0, !PT ;  /* 0xffff00000b0b7812 */ /* 0x000fe200078ec0ff */
[----:B---3--:R-:W0:Y:S02]  /*b310*/  LDS.128 R4, [R32] ;  /* 0x0000000020047984 */ /* 0x008e240000000c00 */
[C---:B0-----:R-:W-:Y:S01]  /*b320*/  IMAD.U32 R0, R4.reuse, 0x10000, RZ ;  /* 0x0001000004007824 */ /* 0x041fe200078e00ff */
[----:B------:R-:W-:Y:S01]  /*b330*/  LOP3.LUT R4, R4, 0xffff0000, RZ, 0xc0, !PT ;  /* 0xffff000004047812 */ /* 0x000fe200078ec0ff */
[C---:B------:R-:W-:Y:S01]  /*b340*/  IMAD.U32 R12, R5.reuse, 0x10000, RZ ;  /* 0x00010000050c7824 */ /* 0x040fe200078e00ff */
[----:B------:R-:W-:Y:S01]  /*b350*/  LOP3.LUT R5, R5, 0xffff0000, RZ, 0xc0, !PT ;  /* 0xffff000005057812 */ /* 0x000fe200078ec0ff */
[----:B------:R-:W-:Y:S01]  /*b360*/  FFMA.FTZ R28, R0, R25, -R31 ;  /* 0x00000019001c7223 */ /* 0x000fe2000001081f */
[----:B------:R-:W-:Y:S02]  /*b370*/  IMAD.U32 R31, R46, 0x10000, RZ ;  /* 0x000100002e1f7824 */ /* 0x000fe400078e00ff */
[----:B------:R-:W-:Y:S01]  /*b380*/  FFMA.FTZ R33, R0, R27, R33 ;  /* 0x0000001b00217223 */ /* 0x000fe20000010021 */
[-C--:B------:R-:W-:Y:S01]  /*b390*/  FMUL.FTZ R27, R20, R15.reuse ;  /* 0x0000000f141b7220 */ /* 0x080fe20000410000 */
[----:B------:R-:W-:Y:S01]  /*b3a0*/  FFMA.FTZ R35, R12, R15, -R35 ;  /* 0x0000000f0c237223 */ /* 0x000fe20000010823 */
[----:B------:R-:W-:-:S02]  /*b3b0*/  IMAD.U32 R14, R7, 0x10000, RZ ;  /* 0x00010000070e7824 */ /* 0x000fc400078e00ff */
[----:B------:R-:W-:Y:S01]  /*b3c0*/  FMUL.FTZ R37, R24, R31 ;  /* 0x0000001f18257220 */ /* 0x000fe20000410000 */
[----:B------:R-:W-:Y:S01]  /*b3d0*/  IMAD.U32 R25, R50, 0x10000, RZ ;  /* 0x0001000032197824 */ /* 0x000fe200078e00ff */
[----:B------:R-:W-:Y:S01]  /*b3e0*/  LOP3.LUT R15, R26, 0xffff0000, RZ, 0xc0, !PT ;  /* 0xffff00001a0f7812 */ /* 0x000fe200078ec0ff */
[----:B------:R-:W-:Y:S01]  /*b3f0*/  FFMA.FTZ R29, R12, R29, R27 ;  /* 0x0000001d0c1d7223 */ /* 0x000fe2000001001b */
[----:B------:R-:W-:Y:S01]  /*b400*/  FMUL.FTZ R27, R8, R47 ;  /* 0x0000002f081b7220 */ /* 0x000fe20000410000 */
[-C--:B------:R-:W-:Y:S01]  /*b410*/  FMUL.FTZ R24, R24, R25.reuse ;  /* 0x0000001918187220 */ /* 0x080fe20000410000 */
[----:B------:R-:W-:Y:S01]  /*b420*/  FFMA.FTZ R37, R14, R25, -R37 ;  /* 0x000000190e257223 */ /* 0x000fe20000010825 */
[----:B------:R-:W-:Y:S01]  /*b430*/  FMUL.FTZ R25, R8, R15 ;  /* 0x0000000f08197220 */ /* 0x000fe20000410000 */
[----:B------:R-:W-:Y:S02]  /*b440*/  IMAD.U32 R8, R45, 0x10000, RZ ;  /* 0x000100002d087824 */ /* 0x000fe400078e00ff */
[----:B------:R-:W-:Y:S01]  /*b450*/  FFMA.FTZ R24, R14, R31, R24 ;  /* 0x0000001f0e187223 */ /* 0x000fe20000010018 */
[----:B------:R-:W-:-:S02]  /*b460*/  IMAD.U32 R0, R49, 0x10000, RZ ;  /* 0x0001000031007824 */ /* 0x000fc400078e00ff */
[C---:B------:R-:W-:Y:S01]  /*b470*/  FFMA.FTZ R25, R4.reuse, R47, -R25 ;  /* 0x0000002f04197223 */ /* 0x040fe20000010819 */
[C---:B------:R-:W-:Y:S01]  /*b480*/  FMUL.FTZ R14, R9.reuse, R44 ;  /* 0x0000002c090e7220 */ /* 0x040fe20000410000 */
[----:B------:R-:W-:Y:S01]  /*b490*/  FFMA.FTZ R12, R4, R15, R27 ;  /* 0x0000000f040c7223 */ /* 0x000fe2000001001b */
[----:B------:R-:W-:Y:S02]  /*b4a0*/  IMAD.U32 R13, R6, 0x10000, RZ ;  /* 0x00010000060d7824 */ /* 0x000fe400078e00ff */
[----:B------:R-:W-:Y:S01]  /*b4b0*/  FMUL.FTZ R9, R9, R48 ;  /* 0x0000003009097220 */ /* 0x000fe20000410000 */
[----:B------:R-:W-:Y:S01]  /*b4c0*/  FMUL.FTZ R4, R21, R8 ;  /* 0x0000000815047220 */ /* 0x000fe20000410000 */
[----:B------:R-:W-:Y:S01]  /*b4d0*/  LOP3.LUT R45, R45, 0xffff0000, RZ, 0xc0, !PT ;  /* 0xffff00002d2d7812 */ /* 0x000fe200078ec0ff */
        /* <DEDUP_REMOVED lines=9> */
[----:B------:R-:W-:Y:S01]  /*b570*/  LOP3.LUT R7, R7, 0xffff0000, RZ, 0xc0, !PT ;  /* 0xffff000007077812 */ /* 0x000fe200078ec0ff */
        /* <DEDUP_REMOVED lines=18> */
.L_x_10198:
[----:B------:R-:W-:Y:S05]  /*b6a0*/  BSYNC B0 ;  /* 0x0000000000007941 */ /* 0x000fea0003800000 */
.L_x_10188:
        /* <DEDUP_REMOVED lines=8> */
.L_x_10186:
[----:B------:R-:W-:-:S06]  /*b730*/  ULOP3.LUT UR4, UR60, 0x1, URZ, 0xfc, !UPT ;  /* 0x000000013c047892 */ /* 0x000fcc000f8efc3f */
[----:B0--3--:R-:W-:-:S05]  /*b740*/  IMAD.U32 R0, RZ, RZ, UR4 ;  /* 0x00000004ff007e24 */ /* 0x009fca000f8e00ff */
[----:B------:R-:W-:-:S13]  /*b750*/  ISETP.NE.AND P0, PT, R0, 0x3, PT ;  /* 0x000000030000780c */ /* 0x000fda0003f05270 */
[----:B------:R-:W-:Y:S05]  /*b760*/  @!P0 BRA `(.L_x_10221) ;  /* 0x0000000000048947 */ /* 0x000fea0003800000 */
[----:B------:R-:W-:Y:S01]  /*b770*/  BPT.TRAP 0x1 ;  /* 0x000000040000795c */ /* 0x000fe20000300000 */
.L_x_10221:
[----:B-12-4-:R-:W2:Y:S01]  /*b780*/  LDL R3, [R1+0x28] ;  /* 0x0000280001037983 */ /* 0x016ea20000100800 */
[----:B------:R-:W-:Y:S01]  /*b790*/  IMAD R0, R22, 0x8, R16 ;  /* 0x0000000816007824 */ /* 0x000fe200078e0210 */
[----:B--2---:R-:W-:-:S04]  /*b7a0*/  SHF.L.U32 R5, R3, 0x1f, RZ ;  /* 0x0000001f03057819 */ /* 0x004fc800000006ff */
[----:B------:R0:W1:Y:S01]  /*b7b0*/  SYNCS.PHASECHK.TRANS64.TRYWAIT P1, [R0+URZ+0x31c30], R5 ;  /* 0x031c3005000075a7 */ /* 0x000062000802017f */
[----:B------:R-:W-:Y:S05]  /*b7c0*/  @!P0 BRA `(.L_x_10222) ;  /* 0x0000000000048947 */ /* 0x000fea0003800000 */
[----:B------:R-:W-:Y:S01]  /*b7d0*/  BPT.TRAP 0x1 ;  /* 0x000000040000795c */ /* 0x000fe20000300000 */
.L_x_10222:
[----:B------:R-:W-:Y:S01]  /*b7e0*/  VIADD R3, R16, 0x16a00 ;  /* 0x00016a0010037836 */ /* 0x000fe20000000000 */
[----:B------:R-:W-:-:S04]  /*b7f0*/  LOP3.LUT R2, R2, 0x10000, RZ, 0xfc, !PT ;  /* 0x0001000002027812 */ /* 0x000fc800078efcff */
[----:B------:R-:W-:-:S04]  /*b800*/  SHF.R.U32.HI R3, RZ, 0x4, R3 ;  /* 0x00000004ff037819 */ /* 0x000fc80000011603 */
[----:B------:R-:W-:-:S04]  /*b810*/  LOP3.LUT R3, R3, 0x3fff, RZ, 0xc0, !PT ;  /* 0x00003fff03037812 */ /* 0x000fc800078ec0ff */
[----:B------:R-:W-:Y:S01]  /*b820*/  LOP3.LUT R4, R3, 0x10000, RZ, 0xfc, !PT ;  /* 0x0001000003047812 */ /* 0x000fe200078efcff */
[----:B------:R-:W-:-:S04]  /*b830*/  IMAD.MOV.U32 R3, RZ, RZ, -0x7fffffe0 ;  /* 0x80000020ff037424 */ /* 0x000fc800078e00ff */
[----:B------:R2:W-:Y:S01]  /*b840*/  STL [R1+0x50], R4 ;  /* 0x0000500401007387 */ /* 0x0005e20000100800 */
[----:B-1----:R-:W-:Y:S05]  /*b850*/  @P1 BRA `(.L_x_10223) ;  /* 0x0000000000081947 */ /* 0x002fea0003800000 */
[----:B------:R-:W1:Y:S02]  /*b860*/  SYNCS.PHASECHK.TRANS64.TRYWAIT P1, [R0+URZ+0x31c30], R5 ;  /* 0x031c3005000075a7 */ /* 0x000e64000802017f */
[----:B-1----:R-:W-:Y:S05]  /*b870*/  @!P1 BRA `(.L_x_10224) ;  /* 0x00000184006c9947 */ /* 0x002fea0003800000 */
.L_x_10223:
[----:B--2---:R-:W2:Y:S01]  /*b880*/  LDL R4, [R1+0x50] ;  /* 0x0000500001047983 */ /* 0x004ea20000100800 */
[----:B------:R-:W-:Y:S01]  /*b890*/  IMAD.MOV.U32 R15, RZ, RZ, -0x7fffffe0 ;  /* 0x80000020ff0f7424 */ /* 0x000fe200078e00ff */
[----:B------:R-:W-:Y:S05]  /*b8a0*/  WARPSYNC.ALL ;  /* 0x0000000000007948 */ /* 0x000fea0003800000 */
[C---:B------:R-:W-:Y:S01]  /*b8b0*/  R2UR UR4, R2.reuse ;  /* 0x00000000020472ca */ /* 0x040fe200000e0000 */
[----:B------:R-:W3:Y:S01]  /*b8c0*/  LDL R101, [R1+0x5c] ;  /* 0x00005c0001657983 */ /* 0x000ee20000100800 */
[----:B------:R-:W-:Y:S02]  /*b8d0*/  R2UR UR5, R3 ;  /* 0x00000000030572ca */ /* 0x000fe400000e0000 */
[----:B------:R-:W-:Y:S01]  /*b8e0*/  R2UR UR7, R15 ;  /* 0x000000000f0772ca */ /* 0x000fe200000e0000 */
[----:B------:R-:W-:Y:S01]  /*b8f0*/  WARPGROUP.ARRIVE ;  /* 0x00000000000079c5 */ /* 0x000fe20000000000 */
[----:B01----:R-:W-:Y:S01]  /*b900*/  IMAD.MOV.U32 R5, RZ, RZ, -0x7fffffe0 ;  /* 0x80000020ff057424 */ /* 0x003fe200078e00ff */
[----:B------:R-:W4:Y:S01]  /*b910*/  LDL R100, [R1+0x68] ;  /* 0x0000680001647983 */ /* 0x000f220000100800 */
[----:B------:R-:W-:Y:S01]  /*b920*/  IMAD.MOV.U32 R7, RZ, RZ, -0x7fffffe0 ;  /* 0x80000020ff077424 */ /* 0x000fe200078e00ff */
[----:B------:R-:W-:-:S02]  /*b930*/  R2UR UR8, R2 ;  /* 0x00000000020872ca */ /* 0x000fc400000e0000 */
[----:B------:R-:W-:Y:S01]  /*b940*/  R2UR UR9, R3 ;  /* 0x00000000030972ca */ /* 0x000fe200000e0000 */
[----:B------:R-:W4:Y:S01]  /*b950*/  LDL R103, [R1+0x30] ;  /* 0x0000300001677983 */ /* 0x000f220000100800 */
[----:B------:R-:W-:Y:S02]  /*b960*/  R2UR UR11, R7 ;  /* 0x00000000070b72ca */ /* 0x000fe400000e0000 */
[C---:B------:R-:W-:Y:S01]  /*b970*/  R2UR UR12, R2.reuse ;  /* 0x00000000020c72ca */ /* 0x040fe200000e0000 */
[----:B------:R-:W4:Y:S01]  /*b980*/  LDL R102, [R1+0x6c] ;  /* 0x00006c0001667983 */ /* 0x000f220000100800 */
[C---:B------:R-:W-:Y:S01]  /*b990*/  R2UR UR13, R3.reuse ;  /* 0x00000000030d72ca */ /* 0x040fe200000e0000 */
[----:B------:R-:W-:Y:S01]  /*b9a0*/  IMAD.MOV.U32 R9, RZ, RZ, -0x7fffffe0 ;  /* 0x80000020ff097424 */ /* 0x000fe200078e00ff */
[----:B------:R-:W-:Y:S01]  /*b9b0*/  R2UR UR16, R2 ;  /* 0x00000000021072ca */ /* 0x000fe200000e0000 */
[----:B------:R-:W4:Y:S01]  /*b9c0*/  LDL R99, [R1+0x54] ;  /* 0x0000540001637983 */ /* 0x000f220000100800 */
[----:B------:R-:W-:-:S02]  /*b9d0*/  R2UR UR17, R3 ;  /* 0x00000000031172ca */ /* 0x000fc400000e0000 */
[----:B------:R-:W-:Y:S01]  /*b9e0*/  R2UR UR19, R9 ;  /* 0x00000000091372ca */ /* 0x000fe200000e0000 */
[----:B--2---:R-:W-:-:S05]  /*b9f0*/  IMAD R14, R22, 0x6c0, R4 ;  /* 0x000006c0160e7824 */ /* 0x004fca00078e0204 */
        /* <DEDUP_REMOVED lines=419> */
[----:B---3--:R-:W-:Y:S01]  /*d430*/  IMAD R15, R108, -0x90, R101 ;  /* 0xffffff706c0f7824 */ /* 0x008fe200078e0265 */
[----:B------:R-:W-:Y:S01]  /*d440*/  R2UR UR10, R20 ;  /* 0x00000000140a72ca */ /* 0x000fe200000e0000 */
[----:B------:R-:W-:Y:S01]  /*d450*/  ULDC UR4, c[0x0][0x9d8] ;  /* 0x0002760000047ab9 */ /* 0x000fe20000000800 */
[----:B------:R-:W-:Y:S01]  /*d460*/  R2UR UR11, R21 ;  /* 0x00000000150b72ca */ /* 0x000fe200000e0000 */
[----:B------:R-:W-:Y:S01]  /*d470*/  ULDC UR5, c[0x0][0x988] ;  /* 0x0002620000057ab9 */ /* 0x000fe20000000800 */
[----:B------:R-:W-:-:S02]  /*d480*/  WARPGROUP.DEPBAR.LE gsb0, 0x0 ;  /* 0x00008000000079c5 */ /* 0x000fc40000010000 */
[----:B------:R-:W-:-:S09]  /*d490*/  WARPGROUP.ARRIVE ;  /* 0x00000000000079c5 */ /* 0x000fd20000000000 */
        /* <DEDUP_REMOVED lines=37> */
[----:B------:R-:W-:Y:S01]  /*d6f0*/  FMUL.FTZ R96, R88, UR4 ;  /* 0x0000000458607c20 */ /* 0x000fe20008410000 */
[----:B------:R-:W-:Y:S02]  /*d700*/  VIADD R21, R15, 0x90 ;  /* 0x000000900f157836 */ /* 0x000fe40000000000 */
[----:B------:R-:W-:Y:S01]  /*d710*/  FMUL.FTZ R88, R90, UR4 ;  /* 0x000000045a587c20 */ /* 0x000fe20008410000 */
[----:B------:R-:W-:Y:S01]  /*d720*/  FMUL.FTZ R90, R91, UR4 ;  /* 0x000000045b5a7c20 */ /* 0x000fe20008410000 */
[----:B------:R-:W-:Y:S01]  /*d730*/  FMUL.FTZ R91, R92, UR4 ;  /* 0x000000045c5b7c20 */ /* 0x000fe20008410000 */
[----:B------:R-:W-:Y:S01]  /*d740*/  FMUL.FTZ R118, R48, UR4 ;  /* 0x0000000430767c20 */ /* 0x000fe20008410000 */
[----:B------:R-:W-:Y:S01]  /*d750*/  FMUL.FTZ R92, R94, UR4 ;  /* 0x000000045e5c7c20 */ /* 0x000fe20008410000 */
[----:B----4-:R-:W-:Y:S02]  /*d760*/  IMAD R48, R100, -0x2, R21 ;  /* 0xfffffffe64307824 */ /* 0x010fe400078e0215 */
[----:B------:R-:W-:Y:S01]  /*d770*/  FMUL.FTZ R94, R81, UR4 ;  /* 0x00000004515e7c20 */ /* 0x000fe20008410000 */
[----:B------:R-:W-:-:S02]  /*d780*/  VIADD R20, R14, 0x642 ;  /* 0x000006420e147836 */ /* 0x000fc40000000000 */
[----:B------:R-:W-:Y:S01]  /*d790*/  FMUL.FTZ R81, R82, UR4 ;  /* 0x0000000452517c20 */ /* 0x000fe20008410000 */
[----:B------:R-:W-:Y:S02]  /*d7a0*/  IMAD.MOV.U32 R21, RZ, RZ, -0x7fffffe0 ;  /* 0x80000020ff157424 */ /* 0x000fe400078e00ff */
[----:B------:R-:W-:Y:S01]  /*d7b0*/  FMUL.FTZ R82, R83, UR4 ;  /* 0x0000000453527c20 */ /* 0x000fe20008410000 */
[----:B------:R-:W-:Y:S01]  /*d7c0*/  FMUL.FTZ R83, R84, UR4 ;  /* 0x0000000454537c20 */ /* 0x000fe20008410000 */
[----:B------:R-:W-:Y:S01]  /*d7d0*/  FMUL.FTZ R84, R86, UR4 ;  /* 0x0000000456547c20 */ /* 0x000fe20008410000 */
[----:B------:R-:W-:Y:S01]  /*d7e0*/  FMUL.FTZ R86, R87, UR4 ;  /* 0x0000000457567c20 */ /* 0x000fe20008410000 */
[----:B------:R-:W-:Y:S01]  /*d7f0*/  R2UR UR10, R20 ;  /* 0x00000000140a72ca */ /* 0x000fe200000e0000 */
[----:B------:R-:W-:Y:S01]  /*d800*/  FMUL.FTZ R87, R73, UR4 ;  /* 0x0000000449577c20 */ /* 0x000fe20008410000 */
[----:B------:R-:W-:Y:S02]  /*d810*/  R2UR UR11, R21 ;  /* 0x00000000150b72ca */ /* 0x000fe400000e0000 */
[----:B------:R-:W-:-:S02]  /*d820*/  R2UR UR8, R4 ;  /* 0x00000000040872ca */ /* 0x000fc400000e0000 */
        /* <DEDUP_REMOVED lines=16> */
[----:B------:R-:W-:Y:S01]  /*d930*/  IADD3 R98, -R103, 0x91, R15 ;  /* 0x0000009167627810 */ /* 0x000fe20007ffe10f */
[----:B------:R-:W0:Y:S01]  /*d940*/  MUFU.TANH R96, R96 ;  /* 0x0000006000607308 */ /* 0x000e220000002400 */
[----:B------:R-:W-:Y:S01]  /*d950*/  FMUL.FTZ R59, R60, UR4 ;  /* 0x000000043c3b7c20 */ /* 0x000fe20008410000 */
[----:B------:R-:W-:-:S02]  /*d960*/  WARPGROUP.DEPBAR.LE gsb0, 0x0 ;  /* 0x00008000000079c5 */ /* 0x000fc40000010000 */
[----:B------:R-:W-:-:S04]  /*d970*/  WARPGROUP.ARRIVE ;  /* 0x00000000000079c5 */ /* 0x000fc80000000000 */
[----:B------:R-:W1:Y:S01]  /*d980*/  MUFU.TANH R89, R89 ;  /* 0x0000005900597308 */ /* 0x000e620000002400 */
[----:B------:R-:W-:Y:S01]  /*d990*/  FMUL.FTZ R60, R61, UR4 ;  /* 0x000000043d3c7c20 */ /* 0x000fe20008410000 */
[----:B------:R-:W-:Y:S01]  /*d9a0*/  HGMMA.64x16x16.F32.BF16 R32, gdesc[UR8], R32, gsb0 ;  /* 0x00200000082079f0 */ /* 0x000fe20008001820 */
[----:B------:R-:W-:Y:S01]  /*d9b0*/  FMUL.FTZ R97, R93, UR4 ;  /* 0x000000045d617c20 */ /* 0x000fe20008410000 */
[----:B------:R-:W-:Y:S01]  /*d9c0*/  FMUL.FTZ R61, R62, UR4 ;  /* 0x000000043e3d7c20 */ /* 0x000fe20008410000 */
[----:B------:R-:W-:-:S03]  /*d9d0*/  FMUL.FTZ R62, R63, UR4 ;  /* 0x000000043f3e7c20 */ /* 0x000fc60008410000 */
[----:B------:R-:W2:Y:S01]  /*d9e0*/  MUFU.TANH R91, R91 ;  /* 0x0000005b005b7308 */ /* 0x000ea20000002400 */
[----:B------:R-:W-:Y:S02]  /*d9f0*/  IMAD R63, R99, 0xc0, R102 ;  /* 0x000000c0633f7824 */ /* 0x000fe400078e0266 */
[----:B------:R-:W-:Y:S02]  /*da00*/  IMAD R98, R100, -0x2, R98 ;  /* 0xfffffffe64627824 */ /* 0x000fe400078e0262 */
[----:B------:R-:W-:-:S03]  /*da10*/  FMUL.FTZ R80, R80, UR4 ;  /* 0x0000000450507c20 */ /* 0x000fc60008410000 */
[----:B------:R-:W3:Y:S01]  /*da20*/  MUFU.TANH R97, R97 ;  /* 0x0000006100617308 */ /* 0x000ee20000002400 */
[----:B------:R-:W-:Y:S01]  /*da30*/  VIADDMNMX R20, R63, R98, R48, PT ;  /* 0x000000623f147246 */ /* 0x000fe20003800130 */
[----:B------:R-:W-:-:S03]  /*da40*/  VIADD R14, R14, 0x682 ;  /* 0x000006820e0e7836 */ /* 0x000fc60000000000 */
[C---:B------:R-:W-:Y:S02]  /*da50*/  ISETP.GT.AND P1, PT, R20.reuse, RZ, PT ;  /* 0x000000ff1400720c */ /* 0x040fe40003f24270 */
[C---:B------:R-:W-:Y:S01]  /*da60*/  ISETP.GT.AND P2, PT, R20.reuse, 0x1, PT ;  /* 0x000000011400780c */ /* 0x040fe20003f44270 */
[----:B------:R-:W4:Y:S01]  /*da70*/  MUFU.TANH R80, R80 ;  /* 0x0000005000507308 */ /* 0x000f220000002400 */
[----:B------:R-:W-:Y:S01]  /*da80*/  ISETP.GT.AND P4, PT, R20, 0x8, PT ;  /* 0x000000081400780c */ /* 0x000fe20003f84270 */
[----:B------:R-:W-:Y:S01]  /*da90*/  FMUL.FTZ R85, R85, UR4 ;  /* 0x0000000455557c20 */ /* 0x000fe20008410000 */
[----:B0-----:R-:W-:Y:S02]  /*daa0*/  FSEL R96, R96, -INF , P1 ;  /* 0xff80000060607808 */ /* 0x001fe40000800000 */
[----:B-1----:R-:W-:-:S03]  /*dab0*/  FSEL R89, R89, -INF , P2 ;  /* 0xff80000059597808 */ /* 0x002fc60001000000 */
[----:B------:R-:W0:Y:S01]  /*dac0*/  MUFU.TANH R94, R94 ;  /* 0x0000005e005e7308 */ /* 0x000e220000002400 */
[----:B------:R-:W-:Y:S01]  /*dad0*/  R2UR UR14, R14 ;  /* 0x000000000e0e72ca */ /* 0x000fe200000e0000 */
[----:B------:R-:W-:Y:S01]  /*dae0*/  FMUL.FTZ R21, R49, UR4 ;  /* 0x0000000431157c20 */ /* 0x000fe20008410000 */
[----:B------:R-:W-:Y:S01]  /*daf0*/  FMUL.FTZ R14, R50, UR4 ;  /* 0x00000004320e7c20 */ /* 0x000fe20008410000 */
[----:B------:R-:W-:Y:S01]  /*db00*/  ISETP.GT.AND P5, PT, R20, 0x9, PT ;  /* 0x000000091400780c */ /* 0x000fe20003fa4270 */
[----:B------:R-:W-:Y:S01]  /*db10*/  FMUL.FTZ R72, R72, UR4 ;  /* 0x0000000448487c20 */ /* 0x000fe20008410000 */
[----:B--2---:R-:W-:Y:S02]  /*db20*/  FSEL R50, R91, -INF , P4 ;  /* 0xff8000005b327808 */ /* 0x004fe40002000000 */
[----:B------:R-:W1:Y:S01]  /*db30*/  MUFU.TANH R83, R83 ;  /* 0x0000005300537308 */ /* 0x000e620000002400 */
[----:B------:R-:W-:Y:S02]  /*db40*/  FMNMX.FTZ R49, R96, R89, !PT ;  /* 0x0000005960317209 */ /* 0x000fe40007810000 */
[----:B------:R-:W-:-:S02]  /*db50*/  ISETP.GT.AND P3, PT, R20, 0x10, PT ;  /* 0x000000101400780c */ /* 0x000fc40003f64270 */
[----:B---3--:R-:W-:Y:S02]  /*db60*/  FSEL R100, R97, -INF , P5 ;  /* 0xff80000061647808 */ /* 0x008fe40002800000 */
[----:B------:R-:W-:Y:S01]  /*db70*/  FMNMX.FTZ R49, R50, R49, !PT ;  /* 0x0000003132317209 */ /* 0x000fe20007810000 */
[----:B------:R-:W2:Y:S01]  /*db80*/  MUFU.TANH R85, R85 ;  /* 0x0000005500557308 */ /* 0x000ea20000002400 */
[----:B------:R-:W-:Y:S02]  /*db90*/  ISETP.GT.AND P1, PT, R20, 0x11, PT ;  /* 0x000000111400780c */ /* 0x000fe40003f24270 */
[----:B----4-:R-:W-:Y:S02]  /*dba0*/  FSEL R80, R80, -INF , P3 ;  /* 0xff80000050507808 */ /* 0x010fe40001800000 */
[----:B------:R-:W-:-:S03]  /*dbb0*/  FMNMX.FTZ R49, R100, R49, !PT ;  /* 0x0000003164317209 */ /* 0x000fc60007810000 */
[----:B------:R-:W3:Y:S01]  /*dbc0*/  MUFU.TANH R72, R72 ;  /* 0x0000004800487308 */ /* 0x000ee20000002400 */
[----:B------:R-:W-:Y:S01]  /*dbd0*/  ISETP.GT.AND P2, PT, R20, 0x18, PT ;  /* 0x000000181400780c */ /* 0x000fe20003f44270 */
[----:B------:R-:W-:Y:S01]  /*dbe0*/  FMUL.FTZ R77, R77, UR4 ;  /* 0x000000044d4d7c20 */ /* 0x000fe20008410000 */
[----:B0-----:R-:W-:Y:S01]  /*dbf0*/  FSEL R94, R94, -INF , P1 ;  /* 0xff8000005e5e7808 */ /* 0x001fe20000800000 */
[----:B------:R-:W-:Y:S01]  /*dc00*/  IMAD.MOV.U32 R15, RZ, RZ, -0x7fffffe0 ;  /* 0x80000020ff0f7424 */ /* 0x000fe200078e00ff */
[----:B------:R-:W-:-:S03]  /*dc10*/  FMNMX.FTZ R49, R80, R49, !PT ;  /* 0x0000003150317209 */ /* 0x000fc60007810000 */
[----:B------:R-:W0:Y:S01]  /*dc20*/  MUFU.TANH R87, R87 ;  /* 0x0000005700577308 */ /* 0x000e220000002400 */
[----:B------:R-:W-:Y:S01]  /*dc30*/  FMUL.FTZ R120, R52, UR4 ;  /* 0x0000000434787c20 */ /* 0x000fe20008410000 */
[----:B------:R-:W-:Y:S01]  /*dc40*/  ISETP.GT.AND P4, PT, R20, 0x19, PT ;  /* 0x000000191400780c */ /* 0x000fe20003f84270 */
[----:B------:R-:W-:Y:S01]  /*dc50*/  FMUL.FTZ R64, R64, UR4 ;  /* 0x0000000440407c20 */ /* 0x000fe20008410000 */
[----:B-1----:R-:W-:Y:S02]  /*dc60*/  FSEL R52, R83, -INF , P2 ;  /* 0xff80000053347808 */ /* 0x002fe40001000000 */
[----:B------:R-:W-:Y:S02]  /*dc70*/  FMNMX.FTZ R49, R94, R49, !PT ;  /* 0x000000315e317209 */ /* 0x000fe40007810000 */
[----:B------:R-:W1:Y:S01]  /*dc80*/  MUFU.TANH R75, R75 ;  /* 0x0000004b004b7308 */ /* 0x000e620000002400 */
[----:B------:R-:W-:Y:S01]  /*dc90*/  R2UR UR15, R15 ;  /* 0x000000000f0f72ca */ /* 0x000fe200000e0000 */
[----:B------:R-:W-:Y:S01]  /*dca0*/  FMUL.FTZ R15, R51, UR4 ;  /* 0x00000004330f7c20 */ /* 0x000fe20008410000 */
[----:B------:R-:W-:-:S02]  /*dcb0*/  ISETP.GT.AND P3, PT, R20, 0x20, PT ;  /* 0x000000201400780c */ /* 0x000fc40003f64270 */
[----:B--2---:R-:W-:Y:S02]  /*dcc0*/  FSEL R102, R85, -INF , P4 ;  /* 0xff80000055667808 */ /* 0x004fe40002000000 */
[----:B------:R-:W-:Y:S01]  /*dcd0*/  FMNMX.FTZ R51, R52, R49, !PT ;  /* 0x0000003134337209 */ /* 0x000fe20007810000 */
[----:B------:R-:W2:Y:S01]  /*dce0*/  MUFU.TANH R77, R77 ;  /* 0x0000004d004d7308 */ /* 0x000ea20000002400 */
[----:B------:R-:W-:Y:S02]  /*dcf0*/  R2UR UR12, R4 ;  /* 0x00000000040c72ca */ /* 0x000fe400000e0000 */
[----:B------:R-:W-:Y:S02]  /*dd00*/  R2UR UR13, R5 ;  /* 0x00000000050d72ca */ /* 0x000fe400000e0000 */
[----:B------:R-:W-:Y:S02]  /*dd10*/  ISETP.GT.AND P1, PT, R20, 0x21, PT ;  /* 0x000000211400780c */ /* 0x000fe40003f24270 */
[----:B---3--:R-:W-:Y:S01]  /*dd20*/  FSEL R72, R72, -INF , P3 ;  /* 0xff80000048487808 */ /* 0x008fe20001800000 */
[----:B------:R-:W3:Y:S01]  /*dd30*/  MUFU.TANH R64, R64 ;  /* 0x0000004000407308 */ /* 0x000ee20000002400 */
[----:B------:R-:W-:Y:S01]  /*dd40*/  FMNMX.FTZ R51, R102, R51, !PT ;  /* 0x0000003366337209 */ /* 0x000fe20007810000 */
[----:B------:R-:W-:Y:S01]  /*dd50*/  FMUL.FTZ R49, R40, UR4 ;  /* 0x0000000428317c20 */ /* 0x000fe20008410000 */
[----:B------:R-:W-:-:S02]  /*dd60*/  WARPGROUP.DEPBAR.LE gsb0, 0x0 ;  /* 0x00008000000079c5 */ /* 0x000fc40000010000 */
[----:B------:R-:W-:Y:S01]  /*dd70*/  ISETP.GT.AND P2, PT, R20, 0x28, PT ;  /* 0x000000281400780c */ /* 0x000fe20003f44270 */
[----:B------:R-:W-:Y:S01]  /*dd80*/  FMUL.FTZ R69, R69, UR4 ;  /* 0x0000000445457c20 */ /* 0x000fe20008410000 */
[----:B0-----:R-:W-:Y:S01]  /*dd90*/  FSEL R40, R87, -INF , P1 ;  /* 0xff80000057287808 */ /* 0x001fe20000800000 */
[----:B------:R-:W0:Y:S01]  /*dda0*/  MUFU.TANH R79, R79 ;  /* 0x0000004f004f7308 */ /* 0x000e220000002400 */
[----:B------:R-:W-:Y:S01]  /*ddb0*/  FMNMX.FTZ R51, R72, R51, !PT ;  /* 0x0000003348337209 */ /* 0x000fe20007810000 */
[----:B------:R-:W-:Y:S01]  /*ddc0*/  WARPGROUP.ARRIVE ;  /* 0x00000000000079c5 */ /* 0x000fe20000000000 */
[----:B------:R-:W-:Y:S02]  /*ddd0*/  ISETP.GT.AND P3, PT, R20, 0x29, PT ;  /* 0x000000291400780c */ /* 0x000fe40003f64270 */
[----:B-1----:R-:W-:Y:S02]  /*dde0*/  FSEL R104, R75, -INF , P2 ;  /* 0xff8000004b687808 */ /* 0x002fe40001000000 */
[----:B------:R-:W-:Y:S01]  /*ddf0*/  FMNMX.FTZ R51, R40, R51, !PT ;  /* 0x0000003328337209 */ /* 0x000fe20007810000 */
[----:B------:R-:W1:Y:S01]  /*de00*/  MUFU.TANH R67, R67 ;  /* 0x0000004300437308 */ /* 0x000e620000002400 */
[----:B------:R-:W-:Y:S01]  /*de10*/  HGMMA.64x16x16.F32.BF16 R24, gdesc[UR12], R24, gsb0 ;  /* 0x002000000c1879f0 */ /* 0x000fe20008001818 */
[----:B------:R-:W-:Y:S01]  /*de20*/  ISETP.GT.AND P1, PT, R20, 0x30, PT ;  /* 0x000000301400780c */ /* 0x000fe20003f24270 */
[----:B------:R-:W-:Y:S01]  /*de30*/  FMUL.FTZ R57, R57, UR4 ;  /* 0x0000000439397c20 */ /* 0x000fe20008410000 */
[----:B--2---:R-:W-:-:S02]  /*de40*/  FSEL R106, R77, -INF , P3 ;  /* 0xff8000004d6a7808 */ /* 0x004fc40001800000 */
[----:B------:R-:W-:Y:S02]  /*de50*/  FMNMX.FTZ R51, R104, R51, !PT ;  /* 0x0000003368337209 */ /* 0x000fe40007810000 */
[----:B------:R-:W2:Y:S01]  /*de60*/  MUFU.TANH R69, R69 ;  /* 0x0000004500457308 */ /* 0x000ea20000002400 */
[----:B------:R-:W-:Y:S02]  /*de70*/  ISETP.GT.AND P2, PT, R20, 0x31, PT ;  /* 0x000000311400780c */ /* 0x000fe40003f44270 */
[----:B---3--:R-:W-:Y:S02]  /*de80*/  FSEL R64, R64, -INF , P1 ;  /* 0xff80000040407808 */ /* 0x008fe40000800000 */
[----:B------:R-:W-:-:S03]  /*de90*/  FMNMX.FTZ R51, R106, R51, !PT ;  /* 0x000000336a337209 */ /* 0x000fc60007810000 */
[----:B------:R-:W3:Y:S01]  /*dea0*/  MUFU.TANH R71, R71 ;  /* 0x0000004700477308 */ /* 0x000ee20000002400 */
[----:B------:R-:W-:Y:S01]  /*deb0*/  FMUL.FTZ R126, R44, UR4 ;  /* 0x000000042c7e7c20 */ /* 0x000fe20008410000 */
[----:B------:R-:W-:Y:S02]  /*dec0*/  ISETP.GT.AND P1, PT, R20, 0x38, PT ;  /* 0x000000381400780c */ /* 0x000fe40003f24270 */
[----:B0-----:R-:W-:Y:S02]  /*ded0*/  FSEL R44, R79, -INF , P2 ;  /* 0xff8000004f2c7808 */ /* 0x001fe40001000000 */
[----:B------:R-:W-:Y:S02]  /*dee0*/  FMNMX.FTZ R51, R64, R51, !PT ;  /* 0x0000003340337209 */ /* 0x000fe40007810000 */
[----:B------:R-:W0:Y:S01]  /*def0*/  MUFU.TANH R57, R57 ;  /* 0x0000003900397308 */ /* 0x000e220000002400 */
[----:B------:R-:W-:Y:S02]  /*df00*/  ISETP.GT.AND P2, PT, R20, 0x39, PT ;  /* 0x000000391400780c */ /* 0x000fe40003f44270 */
[----:B-1----:R-:W-:-:S02]  /*df10*/  FSEL R110, R67, -INF , P1 ;  /* 0xff800000436e7808 */ /* 0x002fc40000800000 */
[----:B------:R-:W-:-:S03]  /*df20*/  FMNMX.FTZ R51, R44, R51, !PT ;  /* 0x000000332c337209 */ /* 0x000fc60007810000 */
[----:B------:R-:W1:Y:S01]  /*df30*/  MUFU.TANH R59, R59 ;  /* 0x0000003b003b7308 */ /* 0x000e620000002400 */
[----:B------:R-:W-:Y:S02]  /*df40*/  ISETP.GT.AND P1, PT, R20, 0x40, PT ;  /* 0x000000401400780c */ /* 0x000fe40003f24270 */
[----:B--2---:R-:W-:Y:S02]  /*df50*/  FSEL R112, R69, -INF , P2 ;  /* 0xff80000045707808 */ /* 0x004fe40001000000 */
[----:B------:R-:W-:-:S03]  /*df60*/  FMNMX.FTZ R51, R110, R51, !PT ;  /* 0x000000336e337209 */ /* 0x000fc60007810000 */
[----:B------:R-:W2:Y:S01]  /*df70*/  MUFU.TANH R60, R60 ;  /* 0x0000003c003c7308 */ /* 0x000ea20000002400 */
[----:B------:R-:W-:Y:S01]  /*df80*/  FMUL.FTZ R130, R32, UR4 ;  /* 0x0000000420827c20 */ /* 0x000fe20008410000 */
[----:B------:R-:W-:Y:S02]  /*df90*/  ISETP.GT.AND P2, PT, R20, 0x41, PT ;  /* 0x000000411400780c */ /* 0x000fe40003f44270 */
[----:B---3--:R-:W-:Y:S02]  /*dfa0*/  FSEL R32, R71, -INF , P1 ;  /* 0xff80000047207808 */ /* 0x008fe40000800000 */
[----:B------:R-:W-:Y:S02]  /*dfb0*/  FMNMX.FTZ R51, R112, R51, !PT ;  /* 0x0000003370337209 */ /* 0x000fe40007810000 */
[----:B------:R-:W3:Y:S01]  /*dfc0*/  MUFU.TANH R118, R118 ;  /* 0x0000007600767308 */ /* 0x000ee20000002400 */
[----:B------:R-:W-:Y:S01]  /*dfd0*/  ISETP.GT.AND P1, PT, R20, 0x48, PT ;  /* 0x000000481400780c */ /* 0x000fe20003f24270 */
[----:B------:R-:W-:Y:S01]  /*dfe0*/  FMUL.FTZ R122, R53, UR4 ;  /* 0x00000004357a7c20 */ /* 0x000fe20008410000 */
[----:B0-----:R-:W-:-:S02]  /*dff0*/  FSEL R114, R57, -INF , P2 ;  /* 0xff80000039727808 */ /* 0x001fc40001000000 */
[----:B------:R-:W-:-:S03]  /*e000*/  FMNMX.FTZ R51, R32, R51, !PT ;  /* 0x0000003320337209 */ /* 0x000fc60007810000 */
[----:B------:R-:W0:Y:S01]  /*e010*/  MUFU.TANH R21, R21 ;  /* 0x0000001500157308 */ /* 0x000e220000002400 */
[----:B------:R-:W-:Y:S02]  /*e020*/  ISETP.GT.AND P2, PT, R20, 0x49, PT ;  /* 0x000000491400780c */ /* 0x000fe40003f44270 */
[----:B-1----:R-:W-:Y:S02]  /*e030*/  FSEL R116, R59, -INF , P1 ;  /* 0xff8000003b747808 */ /* 0x002fe40000800000 */
[----:B------:R-:W-:-:S03]  /*e040*/  FMNMX.FTZ R51, R114, R51, !PT ;  /* 0x0000003372337209 */ /* 0x000fc60007810000 */
[----:B------:R-:W1:Y:S01]  /*e050*/  MUFU.TANH R120, R120 ;  /* 0x0000007800787308 */ /* 0x000e620000002400 */
[----:B------:R-:W-:Y:S01]  /*e060*/  ISETP.GT.AND P1, PT, R20, 0x50, PT ;  /* 0x000000501400780c */ /* 0x000fe20003f24270 */
[----:B------:R-:W-:Y:S01]  /*e070*/  FMUL.FTZ R124, R41, UR4 ;  /* 0x00000004297c7c20 */ /* 0x000fe20008410000 */
[----:B--2---:R-:W-:Y:S02]  /*e080*/  FSEL R60, R60, -INF , P2 ;  /* 0xff8000003c3c7808 */ /* 0x004fe40001000000 */
[----:B------:R-:W-:-:S03]  /*e090*/  FMNMX.FTZ R51, R116, R51, !PT ;  /* 0x0000003374337209 */ /* 0x000fc60007810000 */
[----:B------:R-:W2:Y:S01]  /*e0a0*/  MUFU.TANH R122, R122 ;  /* 0x0000007a007a7308 */ /* 0x000ea20000002400 */
[----:B------:R-:W-:Y:S02]  /*e0b0*/  ISETP.GT.AND P2, PT, R20, 0x51, PT ;  /* 0x000000511400780c */ /* 0x000fe40003f44270 */
[----:B---3--:R-:W-:Y:S02]  /*e0c0*/  FSEL R118, R118, -INF , P1 ;  /* 0xff80000076767808 */ /* 0x008fe40000800000 */
[----:B------:R-:W-:-:S03]  /*e0d0*/  FMNMX.FTZ R51, R60, R51, !PT ;  /* 0x000000333c337209 */ /* 0x000fc60007810000 */
[----:B------:R-:W3:Y:S01]  /*e0e0*/  MUFU.TANH R49, R49 ;  /* 0x0000003100317308 */ /* 0x000ee20000002400 */
[----:B------:R-:W-:Y:S01]  /*e0f0*/  FMUL.FTZ R132, R36, UR4 ;  /* 0x0000000424847c20 */ /* 0x000fe20008410000 */
[----:B------:R-:W-:Y:S01]  /*e100*/  ISETP.GT.AND P1, PT, R20, 0x58, PT ;  /* 0x000000581400780c */ /* 0x000fe20003f24270 */
[----:B------:R-:W-:Y:S01]  /*e110*/  FMUL.FTZ R128, R45, UR4 ;  /* 0x000000042d807c20 */ /* 0x000fe20008410000 */
[----:B0-----:R-:W-:Y:S02]  /*e120*/  FSEL R36, R21, -INF , P2 ;  /* 0xff80000015247808 */ /* 0x001fe40001000000 */
[----:B------:R-:W-:Y:S02]  /*e130*/  FMNMX.FTZ R51, R118, R51, !PT ;  /* 0x0000003376337209 */ /* 0x000fe40007810000 */
[----:B------:R-:W0:Y:S01]  /*e140*/  MUFU.TANH R124, R124 ;  /* 0x0000007c007c7308 */ /* 0x000e220000002400 */
[----:B------:R-:W-:Y:S02]  /*e150*/  ISETP.GT.AND P2, PT, R20, 0x59, PT ;  /* 0x000000591400780c */ /* 0x000fe40003f44270 */
[----:B-1----:R-:W-:-:S02]  /*e160*/  FSEL R120, R120, -INF , P1 ;  /* 0xff80000078787808 */ /* 0x002fc40000800000 */
[----:B------:R-:W-:-:S03]  /*e170*/  FMNMX.FTZ R51, R36, R51, !PT ;  /* 0x0000003324337209 */ /* 0x000fc60007810000 */
[----:B------:R-:W1:Y:S01]  /*e180*/  MUFU.TANH R126, R126 ;  /* 0x0000007e007e7308 */ /* 0x000e620000002400 */
[----:B------:R-:W-:Y:S01]  /*e190*/  ISETP.GT.AND P1, PT, R20, 0x60, PT ;  /* 0x000000601400780c */ /* 0x000fe20003f24270 */
[----:B------:R-:W-:Y:S01]  /*e1a0*/  FMUL.FTZ R33, R33, UR4 ;  /* 0x0000000421217c20 */ /* 0x000fe20008410000 */
[----:B--2---:R-:W-:Y:S02]  /*e1b0*/  FSEL R122, R122, -INF , P2 ;  /* 0xff8000007a7a7808 */ /* 0x004fe40001000000 */
[----:B------:R-:W-:-:S03]  /*e1c0*/  FMNMX.FTZ R51, R120, R51, !PT ;  /* 0x0000003378337209 */ /* 0x000fc60007810000 */
[----:B------:R-:W2:Y:S01]  /*e1d0*/  MUFU.TANH R128, R128 ;  /* 0x0000008000807308 */ /* 0x000ea20000002400 */
[----:B------:R-:W-:Y:S02]  /*e1e0*/  WARPGROUP.DEPBAR.LE gsb0, 0x0 ;  /* 0x00008000000079c5 */ /* 0x000fe40000010000 */
[----:B------:R-:W-:Y:S01]  /*e1f0*/  FMUL.FTZ R21, R24, UR4 ;  /* 0x0000000418157c20 */ /* 0x000fe20008410000 */
[----:B------:R-:W-:Y:S02]  /*e200*/  ISETP.GT.AND P2, PT, R20, 0x61, PT ;  /* 0x000000611400780c */ /* 0x000fe40003f44270 */
[----:B---3--:R-:W-:Y:S02]  /*e210*/  FSEL R24, R49, -INF , P1 ;  /* 0xff80000031187808 */ /* 0x008fe40000800000 */
[----:B------:R-:W3:Y:S01]  /*e220*/  MUFU.TANH R130, R130 ;  /* 0x0000008200827308 */ /* 0x000ee20000002400 */
[----:B------:R-:W-:Y:S01]  /*e230*/  FMNMX.FTZ R51, R122, R51, !PT ;  /* 0x000000337a337209 */ /* 0x000fe20007810000 */
[----:B------:R-:W-:Y:S01]  /*e240*/  FMUL.FTZ R37, R37, UR4 ;  /* 0x0000000425257c20 */ /* 0x000fe20008410000 */
[----:B------:R-:W-:-:S02]  /*e250*/  ISETP.GT.AND P1, PT, R20, 0x68, PT ;  /* 0x000000681400780c */ /* 0x000fc40003f24270 */
[----:B0-----:R-:W-:Y:S02]  /*e260*/  FSEL R124, R124, -INF , P2 ;  /* 0xff8000007c7c7808 */ /* 0x001fe40001000000 */
[----:B------:R-:W-:Y:S01]  /*e270*/  FMNMX.FTZ R51, R24, R51, !PT ;  /* 0x0000003318337209 */ /* 0x000fe20007810000 */
[----:B------:R-:W0:Y:S01]  /*e280*/  MUFU.TANH R33, R33 ;  /* 0x0000002100217308 */ /* 0x000e220000002400 */
[----:B------:R-:W-:Y:S02]  /*e290*/  ISETP.GT.AND P2, PT, R20, 0x69, PT ;  /* 0x000000691400780c */ /* 0x000fe40003f44270 */
[----:B-1----:R-:W-:Y:S02]  /*e2a0*/  FSEL R126, R126, -INF , P1 ;  /* 0xff8000007e7e7808 */ /* 0x002fe40000800000 */
[----:B------:R-:W-:-:S03]  /*e2b0*/  FMNMX.FTZ R51, R124, R51, !PT ;  /* 0x000000337c337209 */ /* 0x000fc60007810000 */
[----:B------:R-:W1:Y:S01]  /*e2c0*/  MUFU.TANH R132, R132 ;  /* 0x0000008400847308 */ /* 0x000e620000002400 */
[----:B------:R-:W-:Y:S02]  /*e2d0*/  ISETP.GT.AND P1, PT, R20, 0x70, PT ;  /* 0x000000701400780c */ /* 0x000fe40003f24270 */
[----:B--2---:R-:W-:Y:S02]  /*e2e0*/  FSEL R128, R128, -INF , P2 ;  /* 0xff80000080807808 */ /* 0x004fe40001000000 */
[----:B------:R-:W-:-:S03]  /*e2f0*/  FMNMX.FTZ R51, R126, R51, !PT ;  /* 0x000000337e337209 */ /* 0x000fc60007810000 */
[----:B------:R-:W2:Y:S01]  /*e300*/  MUFU.TANH R37, R37 ;  /* 0x0000002500257308 */ /* 0x000ea20000002400 */
[----:B------:R-:W-:Y:S01]  /*e310*/  FMUL.FTZ R25, R25, UR4 ;  /* 0x0000000419197c20 */ /* 0x000fe20008410000 */
[----:B------:R-:W-:Y:S01]  /*e320*/  ISETP.GT.AND P2, PT, R20, 0x71, PT ;  /* 0x000000711400780c */ /* 0x000fe20003f44270 */
[----:B------:R-:W-:Y:S01]  /*e330*/  FMUL.FTZ R41, R28, UR4 ;  /* 0x000000041c297c20 */ /* 0x000fe20008410000 */
[----:B---3--:R-:W-:Y:S02]  /*e340*/  FSEL R130, R130, -INF , P1 ;  /* 0xff80000082827808 */ /* 0x008fe40000800000 */
[----:B------:R-:W-:Y:S02]  /*e350*/  FMNMX.FTZ R51, R128, R51, !PT ;  /* 0x0000003380337209 */ /* 0x000fe40007810000 */
[----:B------:R-:W3:Y:S01]  /*e360*/  MUFU.TANH R21, R21 ;  /* 0x0000001500157308 */ /* 0x000ee20000002400 */
[----:B------:R-:W-:Y:S02]  /*e370*/  ISETP.GT.AND P1, PT, R20, 0x78, PT ;  /* 0x000000781400780c */ /* 0x000fe40003f24270 */
[----:B0-----:R-:W-:-:S02]  /*e380*/  FSEL R28, R33, -INF , P2 ;  /* 0xff800000211c7808 */ /* 0x001fc40001000000 */
[----:B------:R-:W-:-:S03]  /*e390*/  FMNMX.FTZ R51, R130, R51, !PT ;  /* 0x0000003382337209 */ /* 0x000fc60007810000 */
[----:B------:R0:W4:Y:S01]  /*e3a0*/  MUFU.TANH R136, R25 ;  /* 0x0000001900887308 */ /* 0x0001220000002400 */
[----:B------:R-:W-:Y:S01]  /*e3b0*/  FMUL.FTZ R29, R29, UR4 ;  /* 0x000000041d1d7c20 */ /* 0x000fe20008410000 */
[----:B------:R-:W-:Y:S02]  /*e3c0*/  ISETP.GT.AND P2, PT, R20, 0x79, PT ;  /* 0x000000791400780c */ /* 0x000fe40003f44270 */
[----:B-1----:R-:W-:Y:S02]  /*e3d0*/  FSEL R132, R132, -INF , P1 ;  /* 0xff80000084847808 */ /* 0x002fe40000800000 */
[----:B------:R-:W-:Y:S02]  /*e3e0*/  FMNMX.FTZ R51, R28, R51, !PT ;  /* 0x000000331c337209 */ /* 0x000fe40007810000 */
[----:B------:R-:W1:Y:S01]  /*e3f0*/  MUFU.TANH R41, R41 ;  /* 0x0000002900297308 */ /* 0x000e620000002400 */
[----:B------:R-:W-:Y:S02]  /*e400*/  ISETP.GT.AND P1, PT, R20, 0x80, PT ;  /* 0x000000801400780c */ /* 0x000fe40003f24270 */
[----:B--2---:R-:W-:-:S02]  /*e410*/  FSEL R134, R37, -INF , P2 ;  /* 0xff80000025867808 */ /* 0x004fc40001000000 */
[----:B------:R-:W-:-:S03]  /*e420*/  FMNMX.FTZ R51, R132, R51, !PT ;  /* 0x0000003384337209 */ /* 0x000fc60007810000 */
[----:B------:R-:W2:Y:S01]  /*e430*/  MUFU.TANH R140, R29 ;  /* 0x0000001d008c7308 */ /* 0x000ea20000002400 */
[----:B0-----:R-:W-:Y:S01]  /*e440*/  FMUL.FTZ R25, R54, UR4 ;  /* 0x0000000436197c20 */ /* 0x001fe20008410000 */
[----:B------:R-:W-:Y:S02]  /*e450*/  ISETP.GT.AND P2, PT, R20, 0x81, PT ;  /* 0x000000811400780c */ /* 0x000fe40003f44270 */
[----:B---3--:R-:W-:Y:S02]  /*e460*/  FSEL R54, R21, -INF , P1 ;  /* 0xff80000015367808 */ /* 0x008fe40000800000 */
[----:B------:R-:W-:Y:S02]  /*e470*/  FMNMX.FTZ R51, R134, R51, !PT ;  /* 0x0000003386337209 */ /* 0x000fe40007810000 */
[----:B------:R-:W-:Y:S02]  /*e480*/  ISETP.GT.AND P1, PT, R20, 0x88, PT ;  /* 0x000000881400780c */ /* 0x000fe40003f24270 */
[----:B----4-:R-:W-:-:S02]  /*e490*/  FSEL R136, R136, -INF , P2 ;  /* 0xff80000088887808 */ /* 0x010fc40001000000 */
[----:B------:R-:W-:Y:S02]  /*e4a0*/  FMNMX.FTZ R51, R54, R51, !PT ;  /* 0x0000003336337209 */ /* 0x000fe40007810000 */
[----:B------:R-:W-:Y:S02]  /*e4b0*/  ISETP.GT.AND P2, PT, R20, 0x89, PT ;  /* 0x000000891400780c */ /* 0x000fe40003f44270 */
[----:B-1----:R-:W-:Y:S02]  /*e4c0*/  FSEL R138, R41, -INF , P1 ;  /* 0xff800000298a7808 */ /* 0x002fe40000800000 */
[----:B------:R-:W-:Y:S02]  /*e4d0*/  FMNMX.FTZ R51, R136, R51, !PT ;  /* 0x0000003388337209 */ /* 0x000fe40007810000 */
[----:B--2---:R-:W-:Y:S02]  /*e4e0*/  FSEL R140, R140, -INF , P2 ;  /* 0xff8000008c8c7808 */ /* 0x004fe40001000000 */
[----:B------:R-:W-:-:S04]  /*e4f0*/  FMNMX.FTZ R51, R138, R51, !PT ;  /* 0x000000338a337209 */ /* 0x000fc80007810000 */
[----:B------:R-:W-:-:S05]  /*e500*/  FMNMX.FTZ R51, R140, R51, !PT ;  /* 0x000000338c337209 */ /* 0x000fca0007810000 */
[----:B------:R-:W0:Y:S02]  /*e510*/  SHFL.BFLY PT, R20, R51, 0x2, 0x1f ;  /* 0x0c401f0033147f89 */ /* 0x000e2400000e0000 */
[----:B0-----:R-:W-:-:S05]  /*e520*/  FMNMX.FTZ R21, R51, R20, !PT ;  /* 0x0000001433157209 */ /* 0x001fca0007810000 */
[----:B------:R-:W0:Y:S01]  /*e530*/  SHFL.BFLY PT, R20, R21, 0x1, 0x1f ;  /* 0x0c201f0015147f89 */ /* 0x000e2200000e0000 */
[----:B------:R-:W-:Y:S01]  /*e540*/  FMUL.FTZ R37, R43, UR4 ;  /* 0x000000042b257c20 */ /* 0x000fe20008410000 */
[----:B------:R-:W-:Y:S01]  /*e550*/  FMUL.FTZ R43, R30, UR4 ;  /* 0x000000041e2b7c20 */ /* 0x000fe20008410000 */
[----:B------:R-:W1:Y:S01]  /*e560*/  MUFU.TANH R88, R88 ;  /* 0x0000005800587308 */ /* 0x000e620000002400 */
[----:B------:R-:W-:Y:S01]  /*e570*/  FMUL.FTZ R93, R95, UR4 ;  /* 0x000000045f5d7c20 */ /* 0x000fe20008410000 */
[----:B------:R-:W-:Y:S01]  /*e580*/  FMUL.FTZ R45, R31, UR4 ;  /* 0x000000041f2d7c20 */ /* 0x000fe20008410000 */
[----:B------:R-:W-:-:S05]  /*e590*/  IADD3 R63, R98, 0x8, R63 ;  /* 0x00000008623f7810 */ /* 0x000fca0007ffe03f */
[----:B------:R-:W2:Y:S01]  /*e5a0*/  MUFU.TANH R90, R90 ;  /* 0x0000005a005a7308 */ /* 0x000ea20000002400 */
[----:B0-----:R-:W-:Y:S01]  /*e5b0*/  FMNMX.FTZ R20, R21, R20, !PT ;  /* 0x0000001415147209 */ /* 0x001fe20007810000 */
[----:B------:R-:W-:-:S03]  /*e5c0*/  IMAD.U32 R21, RZ, RZ, UR5 ;  /* 0x00000005ff157e24 */ /* 0x000fc6000f8e00ff */
[C---:B------:R-:W-:Y:S01]  /*e5d0*/  FSETP.NEU.FTZ.AND P1, PT, R20.reuse, -INF , PT ;  /* 0xff8000001400780b */ /* 0x040fe20003f3d000 */
[----:B------:R-:W-:Y:S02]  /*e5e0*/  FMUL.FTZ R30, R20, R21 ;  /* 0x00000015141e7220 */ /* 0x000fe40000410000 */
[----:B------:R-:W0:Y:S03]  /*e5f0*/  MUFU.TANH R92, R92 ;  /* 0x0000005c005c7308 */ /* 0x000e260000002400 */
[----:B------:R-:W-:Y:S01]  /*e600*/  FSEL R31, R30, RZ, P1 ;  /* 0x000000ff1e1f7208 */ /* 0x000fe20000800000 */
[----:B------:R-:W-:-:S04]  /*e610*/  FMUL.FTZ R41, R46, UR4 ;  /* 0x000000042e297c20 */ /* 0x000fc80008410000 */
[----:B------:R-:W3:Y:S01]  /*e620*/  MUFU.TANH R93, R93 ;  /* 0x0000005d005d7308 */ /* 0x000ee20000002400 */
[----:B------:R-:W-:Y:S01]  /*e630*/  FFMA.FTZ R46, R50, R21, -R31 ;  /* 0x00000015322e7223 */ /* 0x000fe2000001081f */
[----:B------:R-:W-:-:S04]  /*e640*/  VIMNMX R50, R48, R63, PT ;  /* 0x0000003f30327248 */ /* 0x000fc80003fe0100 */
[C---:B------:R-:W-:Y:S02]  /*e650*/  ISETP.GT.AND P1, PT, R50.reuse, RZ, PT ;  /* 0x000000ff3200720c */ /* 0x040fe40003f24270 */
[----:B------:R-:W4:Y:S01]  /*e660*/  MUFU.TANH R81, R81 ;  /* 0x0000005100517308 */ /* 0x000f220000002400 */
[C---:B------:R-:W-:Y:S02]  /*e670*/  ISETP.GT.AND P2, PT, R50.reuse, 0x1, PT ;  /* 0x000000013200780c */ /* 0x040fe40003f44270 */
[----:B------:R-:W-:Y:S02]  /*e680*/  ISETP.GT.AND P3, PT, R50, 0x8, PT ;  /* 0x000000083200780c */ /* 0x000fe40003f64270 */
[----:B-1----:R-:W-:Y:S02]  /*e690*/  FSEL R88, R88, -INF , P1 ;  /* 0xff80000058587808 */ /* 0x002fe40000800000 */
[----:B--2---:R-:W-:Y:S01]  /*e6a0*/  FSEL R90, R90, -INF , P2 ;  /* 0xff8000005a5a7808 */ /* 0x004fe20001000000 */
[----:B------:R-:W1:Y:S01]  /*e6b0*/  MUFU.TANH R82, R82 ;  /* 0x0000005200527308 */ /* 0x000e620000002400 */
[----:B------:R-:W-:-:S02]  /*e6c0*/  ISETP.GT.AND P1, PT, R50, 0x9, PT ;  /* 0x000000093200780c */ /* 0x000fc40003f24270 */
[----:B0-----:R-:W-:Y:S02]  /*e6d0*/  FSEL R92, R92, -INF , P3 ;  /* 0xff8000005c5c7808 */ /* 0x001fe40001800000 */
[----:B------:R-:W-:-:S03]  /*e6e0*/  FMNMX.FTZ R53, R88, R90, !PT ;  /* 0x0000005a58357209 */ /* 0x000fc60007810000 */
[----:B------:R-:W0:Y:S01]  /*e6f0*/  MUFU.TANH R84, R84 ;  /* 0x0000005400547308 */ /* 0x000e220000002400 */
[--C-:B------:R-:W-:Y:S01]  /*e700*/  FFMA.FTZ R48, R80, R21, -R31.reuse ;  /* 0x0000001550307223 */ /* 0x100fe2000001081f */
[----:B------:R-:W-:Y:S02]  /*e710*/  ISETP.GT.AND P2, PT, R50, 0x10, PT ;  /* 0x000000103200780c */ /* 0x000fe40003f44270 */
[----:B---3--:R-:W-:Y:S02]  /*e720*/  FSEL R80, R93, -INF , P1 ;  /* 0xff8000005d507808 */ /* 0x008fe40000800000 */
[----:B------:R-:W-:Y:S02]  /*e730*/  FMNMX.FTZ R53, R92, R53, !PT ;  /* 0x000000355c357209 */ /* 0x000fe40007810000 */
[----:B------:R-:W2:Y:S01]  /*e740*/  MUFU.TANH R86, R86 ;  /* 0x0000005600567308 */ /* 0x000ea20000002400 */
[----:B------:R-:W-:Y:S01]  /*e750*/  FFMA.FTZ R51, R94, R21, -R31 ;  /* 0x000000155e337223 */ /* 0x000fe2000001081f */
[----:B------:R-:W-:-:S02]  /*e760*/  ISETP.GT.AND P1, PT, R50, 0x11, PT ;  /* 0x000000113200780c */ /* 0x000fc40003f24270 */
[----:B----4-:R-:W-:Y:S02]  /*e770*/  FSEL R94, R81, -INF , P2 ;  /* 0xff800000515e7808 */ /* 0x010fe40001000000 */
[----:B------:R-:W-:Y:S02]  /*e780*/  FMNMX.FTZ R53, R80, R53, !PT ;  /* 0x0000003550357209 */ /* 0x000fe40007810000 */
[----:B------:R-:W3:Y:S01]  /*e790*/  MUFU.TANH R73, R73 ;  /* 0x0000004900497308 */ /* 0x000ee20000002400 */
[----:B------:R-:W-:Y:S02]  /*e7a0*/  ISETP.GT.AND P2, PT, R50, 0x18, PT ;  /* 0x000000183200780c */ /* 0x000fe40003f44270 */
[----:B-1----:R-:W-:Y:S02]  /*e7b0*/  FSEL R82, R82, -INF , P1 ;  /* 0xff80000052527808 */ /* 0x002fe40000800000 */
[----:B------:R-:W-:-:S03]  /*e7c0*/  FMNMX.FTZ R53, R94, R53, !PT ;  /* 0x000000355e357209 */ /* 0x000fc60007810000 */
[----:B------:R-:W1:Y:S01]  /*e7d0*/  MUFU.TANH R74, R74 ;  /* 0x0000004a004a7308 */ /* 0x000e620000002400 */
[----:B------:R-:W-:Y:S01]  /*e7e0*/  FMUL.FTZ R29, R55, UR4 ;  /* 0x00000004371d7c20 */ /* 0x000fe20008410000 */
[----:B------:R-:W-:Y:S02]  /*e7f0*/  ISETP.GT.AND P1, PT, R50, 0x19, PT ;  /* 0x000000193200780c */ /* 0x000fe40003f24270 */
[----:B0-----:R-:W-:Y:S02]  /*e800*/  FSEL R84, R84, -INF , P2 ;  /* 0xff80000054547808 */ /* 0x001fe40001000000 */
[----:B------:R-:W-:Y:S02]  /*e810*/  FMNMX.FTZ R55, R82, R53, !PT ;  /* 0x0000003552377209 */ /* 0x000fe40007810000 */
[----:B------:R-:W0:Y:S01]  /*e820*/  MUFU.TANH R76, R76 ;  /* 0x0000004c004c7308 */ /* 0x000e220000002400 */
[----:B------:R-:W-:Y:S02]  /*e830*/  ISETP.GT.AND P2, PT, R50, 0x20, PT ;  /* 0x000000203200780c */ /* 0x000fe40003f44270 */
[----:B--2---:R-:W-:-:S02]  /*e840*/  FSEL R86, R86, -INF , P1 ;  /* 0xff80000056567808 */ /* 0x004fc40000800000 */
[----:B------:R-:W-:-:S03]  /*e850*/  FMNMX.FTZ R55, R84, R55, !PT ;  /* 0x0000003754377209 */ /* 0x000fc60007810000 */
[----:B------:R-:W2:Y:S01]  /*e860*/  MUFU.TANH R78, R78 ;  /* 0x0000004e004e7308 */ /* 0x000ea20000002400 */
[--C-:B------:R-:W-:Y:S01]  /*e870*/  FFMA.FTZ R30, R96, R21, -R31.reuse ;  /* 0x00000015601e7223 */ /* 0x100fe2000001081f */
[----:B------:R-:W-:Y:S02]  /*e880*/  ISETP.GT.AND P1, PT, R50, 0x21, PT ;  /* 0x000000213200780c */ /* 0x000fe40003f24270 */
[----:B---3--:R-:W-:Y:S02]  /*e890*/  FSEL R96, R73, -INF , P2 ;  /* 0xff80000049607808 */ /* 0x008fe40001000000 */
[----:B------:R-:W-:Y:S02]  /*e8a0*/  FMNMX.FTZ R57, R86, R55, !PT ;  /* 0x0000003756397209 */ /* 0x000fe40007810000 */
[----:B------:R-:W3:Y:S01]  /*e8b0*/  MUFU.TANH R65, R65 ;  /* 0x0000004100417308 */ /* 0x000ee20000002400 */
[----:B------:R-:W-:Y:S01]  /*e8c0*/  FFMA.FTZ R59, R72, R21, -R31 ;  /* 0x00000015483b7223 */ /* 0x000fe2000001081f */
[----:B------:R-:W-:-:S02]  /*e8d0*/  ISETP.GT.AND P2, PT, R50, 0x28, PT ;  /* 0x000000283200780c */ /* 0x000fc40003f44270 */
[----:B-1----:R-:W-:Y:S02]  /*e8e0*/  FSEL R72, R74, -INF , P1 ;  /* 0xff8000004a487808 */ /* 0x002fe40000800000 */
[----:B------:R-:W-:Y:S02]  /*e8f0*/  FMNMX.FTZ R57, R96, R57, !PT ;  /* 0x0000003960397209 */ /* 0x000fe40007810000 */
[----:B------:R-:W1:Y:S01]  /*e900*/  MUFU.TANH R66, R66 ;  /* 0x0000004200427308 */ /* 0x000e620000002400 */
[----:B------:R-:W-:Y:S02]  /*e910*/  ISETP.GT.AND P1, PT, R50, 0x29, PT ;  /* 0x000000293200780c */ /* 0x000fe40003f24270 */
[----:B0-----:R-:W-:Y:S02]  /*e920*/  FSEL R76, R76, -INF , P2 ;  /* 0xff8000004c4c7808 */ /* 0x001fe40001000000 */
[----:B------:R-:W-:-:S03]  /*e930*/  FMNMX.FTZ R57, R72, R57, !PT ;  /* 0x0000003948397209 */ /* 0x000fc60007810000 */
[----:B------:R-:W0:Y:S01]  /*e940*/  MUFU.TANH R68, R68 ;  /* 0x0000004400447308 */ /* 0x000e220000002400 */
[----:B------:R-:W-:Y:S02]  /*e950*/  ISETP.GT.AND P2, PT, R50, 0x30, PT ;  /* 0x000000303200780c */ /* 0x000fe40003f44270 */
[----:B--2---:R-:W-:Y:S02]  /*e960*/  FSEL R78, R78, -INF , P1 ;  /* 0xff8000004e4e7808 */ /* 0x004fe40000800000 */
[----:B------:R-:W-:-:S03]  /*e970*/  FMNMX.FTZ R57, R76, R57, !PT ;  /* 0x000000394c397209 */ /* 0x000fc60007810000 */
[----:B------:R-:W2:Y:S01]  /*e980*/  MUFU.TANH R70, R70 ;  /* 0x0000004600467308 */ /* 0x000ea20000002400 */
[----:B------:R-:W-:Y:S02]  /*e990*/  ISETP.GT.AND P1, PT, R50, 0x31, PT ;  /* 0x000000313200780c */ /* 0x000fe40003f24270 */
[----:B---3--:R-:W-:Y:S01]  /*e9a0*/  FSEL R98, R65, -INF , P2 ;  /* 0xff80000041627808 */ /* 0x008fe20001000000 */
[----:B------:R-:W-:-:S04]  /*e9b0*/  FFMA.FTZ R49, R100, R21, -R31 ;  /* 0x0000001564317223 */ /* 0x000fc8000001081f */
[----:B------:R-:W-:Y:S01]  /*e9c0*/  MUFU.TANH R56, R56 ;  /* 0x0000003800387308 */ /* 0x000fe20000002400 */
[----:B------:R-:W-:Y:S02]  /*e9d0*/  ISETP.GT.AND P2, PT, R50, 0x38, PT ;  /* 0x000000383200780c */ /* 0x000fe40003f44270 */
[----:B-1----:R-:W-:-:S05]  /*e9e0*/  FSEL R100, R66, -INF , P1 ;  /* 0xff80000042647808 */ /* 0x002fca0000800000 */
[----:B------:R1:W-:Y:S01]  /*e9f0*/  MUFU.EX2 R55, R59 ;  /* 0x0000003b00377308 */ /* 0x0003e20000000800 */
[----:B------:R-:W-:Y:S02]  /*ea00*/  ISETP.GT.AND P1, PT, R50, 0x39, PT ;  /* 0x000000393200780c */ /* 0x000fe40003f24270 */
[----:B-1----:R-:W-:-:S05]  /*ea10*/  FMNMX.FTZ R59, R78, R57, !PT ;  /* 0x000000394e3b7209 */ /* 0x002fca0007810000 */
[----:B------:R-:W1:Y:S01]  /*ea20*/  MUFU.TANH R58, R58 ;  /* 0x0000003a003a7308 */ /* 0x000e620000002400 */
[----:B------:R-:W-:Y:S02]  /*ea30*/  FMNMX.FTZ R59, R98, R59, !PT ;  /* 0x0000003b623b7209 */ /* 0x000fe40007810000 */
[----:B0-----:R-:W-:-:S05]  /*ea40*/  FSEL R68, R68, -INF , P2 ;  /* 0xff80000044447808 */ /* 0x001fca0001000000 */
[----:B------:R-:W0:Y:S01]  /*ea50*/  MUFU.TANH R61, R61 ;  /* 0x0000003d003d7308 */ /* 0x000e220000002400 */
[----:B------:R-:W-:Y:S01]  /*ea60*/  FMNMX.FTZ R59, R100, R59, !PT ;  /* 0x0000003b643b7209 */ /* 0x000fe20007810000 */
[----:B------:R-:W-:Y:S01]  /*ea70*/  FFMA.FTZ R102, R102, R21, -R31 ;  /* 0x0000001566667223 */ /* 0x000fe2000001081f */
[----:B------:R-:W-:Y:S02]  /*ea80*/  ISETP.GT.AND P2, PT, R50, 0x40, PT ;  /* 0x000000403200780c */ /* 0x000fe40003f44270 */
[----:B--2---:R-:W-:Y:S02]  /*ea90*/  FSEL R70, R70, -INF , P1 ;  /* 0xff80000046467808 */ /* 0x004fe40000800000 */
[----:B------:R-:W-:Y:S01]  /*eaa0*/  FMNMX.FTZ R59, R68, R59, !PT ;  /* 0x0000003b443b7209 */ /* 0x000fe20007810000 */
[----:B------:R-:W2:Y:S01]  /*eab0*/  MUFU.TANH R62, R62 ;  /* 0x0000003e003e7308 */ /* 0x000ea20000002400 */
[----:B------:R-:W-:Y:S02]  /*eac0*/  ISETP.GT.AND P1, PT, R50, 0x41, PT ;  /* 0x000000413200780c */ /* 0x000fe40003f24270 */
[----:B------:R-:W-:-:S05]  /*ead0*/  FMNMX.FTZ R59, R70, R59, !PT ;  /* 0x0000003b463b7209 */ /* 0x000fca0007810000 */
[----:B------:R-:W3:Y:S01]  /*eae0*/  MUFU.TANH R14, R14 ;  /* 0x0000000e000e7308 */ /* 0x000ee20000002400 */
[----:B-1----:R-:W-:-:S07]  /*eaf0*/  FSEL R58, R58, -INF , P1 ;  /* 0xff8000003a3a7808 */ /* 0x002fce0000800000 */
[----:B------:R1:W-:Y:S01]  /*eb00*/  MUFU.EX2 R53, R102 ;  /* 0x0000006600357308 */ /* 0x0003e20000000800 */
[----:B------:R-:W-:Y:S02]  /*eb10*/  ISETP.GT.AND P1, PT, R50, 0x49, PT ;  /* 0x000000493200780c */ /* 0x000fe40003f24270 */
[----:B-1----:R-:W-:-:S05]  /*eb20*/  FSEL R102, R56, -INF , P2 ;  /* 0xff80000038667808 */ /* 0x002fca0001000000 */
[----:B------:R-:W1:Y:S01]  /*eb30*/  MUFU.TANH R15, R15 ;  /* 0x0000000f000f7308 */ /* 0x000e620000002400 */
[----:B------:R-:W-:Y:S02]  /*eb40*/  ISETP.GT.AND P2, PT, R50, 0x48, PT ;  /* 0x000000483200780c */ /* 0x000fe40003f44270 */
[----:B------:R-:W-:Y:S01]  /*eb50*/  FMNMX.FTZ R59, R102, R59, !PT ;  /* 0x0000003b663b7209 */ /* 0x000fe20007810000 */
[----:B------:R-:W-:Y:S01]  /*eb60*/  FFMA.FTZ R56, R64, R21, -R31 ;  /* 0x0000001540387223 */ /* 0x000fe2000001081f */
[----:B0-----:R-:W-:Y:S01]  /*eb70*/  FSEL R64, R61, -INF , P2 ;  /* 0xff8000003d407808 */ /* 0x001fe20001000000 */
[----:B------:R-:W-:Y:S01]  /*eb80*/  FMUL.FTZ R33, R42, UR4 ;  /* 0x000000042a217c20 */ /* 0x000fe20008410000 */
[----:B------:R-:W-:Y:S01]  /*eb90*/  FMNMX.FTZ R61, R58, R59, !PT ;  /* 0x0000003b3a3d7209 */ /* 0x000fe20007810000 */
[----:B------:R-:W-:Y:S01]  /*eba0*/  MUFU.TANH R25, R25 ;  /* 0x0000001900197308 */ /* 0x000fe20000002400 */
[----:B------:R-:W-:Y:S02]  /*ebb0*/  ISETP.GT.AND P2, PT, R50, 0x50, PT ;  /* 0x000000503200780c */ /* 0x000fe40003f44270 */
[----:B--2---:R-:W-:-:S02]  /*ebc0*/  FSEL R62, R62, -INF , P1 ;  /* 0xff8000003e3e7808 */ /* 0x004fc40000800000 */
[----:B------:R-:W-:-:S03]  /*ebd0*/  FMNMX.FTZ R61, R64, R61, !PT ;  /* 0x0000003d403d7209 */ /* 0x000fc60007810000 */
[----:B------:R-:W0:Y:S01]  /*ebe0*/  MUFU.TANH R29, R29 ;  /* 0x0000001d001d7308 */ /* 0x000e220000002400 */
[----:B------:R-:W-:Y:S02]  /*ebf0*/  ISETP.GT.AND P1, PT, R50, 0x51, PT ;  /* 0x000000513200780c */ /* 0x000fe40003f24270 */
[----:B---3--:R-:W-:Y:S02]  /*ec00*/  FSEL R142, R14, -INF , P2 ;  /* 0xff8000000e8e7808 */ /* 0x008fe40001000000 */
[----:B------:R-:W-:-:S03]  /*ec10*/  FMNMX.FTZ R61, R62, R61, !PT ;  /* 0x0000003d3e3d7209 */ /* 0x000fc60007810000 */
[----:B------:R-:W2:Y:S01]  /*ec20*/  MUFU.TANH R33, R33 ;  /* 0x0000002100217308 */ /* 0x000ea20000002400 */
[-CC-:B------:R-:W-:Y:S01]  /*ec30*/  FFMA.FTZ R104, R104, R21.reuse, -R31.reuse ;  /* 0x0000001568687223 */ /* 0x180fe2000001081f */
[--C-:B------:R-:W-:Y:S01]  /*ec40*/  FFMA.FTZ R14, R110, R21, -R31.reuse ;  /* 0x000000156e0e7223 */ /* 0x100fe2000001081f */
[----:B------:R-:W-:Y:S01]  /*ec50*/  ISETP.GT.AND P2, PT, R50, 0x58, PT ;  /* 0x000000583200780c */ /* 0x000fe20003f44270 */
[----:B------:R-:W-:Y:S01]  /*ec60*/  FMUL.FTZ R42, R47, UR4 ;  /* 0x000000042f2a7c20 */ /* 0x000fe20008410000 */
[----:B-1----:R-:W-:Y:S02]  /*ec70*/  FSEL R110, R15, -INF , P1 ;  /* 0xff8000000f6e7808 */ /* 0x002fe40000800000 */
[----:B------:R-:W-:Y:S01]  /*ec80*/  FMNMX.FTZ R61, R142, R61, !PT ;  /* 0x0000003d8e3d7209 */ /* 0x000fe20007810000 */
[----:B------:R-:W1:Y:S01]  /*ec90*/  MUFU.TANH R37, R37 ;  /* 0x0000002500257308 */ /* 0x000e620000002400 */
[----:B------:R-:W-:Y:S01]  /*eca0*/  ISETP.GT.AND P1, PT, R50, 0x59, PT ;  /* 0x000000593200780c */ /* 0x000fe20003f24270 */
[----:B------:R-:W-:Y:S01]  /*ecb0*/  FMUL.FTZ R34, R34, UR4 ;  /* 0x0000000422227c20 */ /* 0x000fe20008410000 */
[----:B------:R-:W-:Y:S01]  /*ecc0*/  FMNMX.FTZ R61, R110, R61, !PT ;  /* 0x0000003d6e3d7209 */ /* 0x000fe20007810000 */
[----:B------:R-:W-:-:S04]  /*ecd0*/  FFMA.FTZ R66, R106, R21, -R31 ;  /* 0x000000156a427223 */ /* 0x000fc8000001081f */
[----:B------:R-:W3:Y:S01]  /*ece0*/  MUFU.TANH R41, R41 ;  /* 0x0000002900297308 */ /* 0x000ee20000002400 */
[----:B0-----:R-:W-:Y:S01]  /*ecf0*/  FSEL R106, R29, -INF , P1 ;  /* 0xff8000001d6a7808 */ /* 0x001fe20000800000 */
[----:B------:R-:W-:-:S06]  /*ed00*/  FMUL.FTZ R35, R35, UR4 ;  /* 0x0000000423237c20 */ /* 0x000fcc0008410000 */
[----:B------:R0:W-:Y:S01]  /*ed10*/  MUFU.EX2 R57, R104 ;  /* 0x0000006800397308 */ /* 0x0001e20000000800 */
[----:B------:R-:W-:Y:S01]  /*ed20*/  FFMA.FTZ R15, R112, R21, -R31 ;  /* 0x00000015700f7223 */ /* 0x000fe2000001081f */
[----:B0-----:R-:W-:-:S06]  /*ed30*/  FSEL R104, R25, -INF , P2 ;  /* 0xff80000019687808 */ /* 0x001fcc0001000000 */
[----:B------:R-:W0:Y:S01]  /*ed40*/  MUFU.TANH R42, R42 ;  /* 0x0000002a002a7308 */ /* 0x000e220000002400 */
[----:B------:R-:W-:Y:S02]  /*ed50*/  ISETP.GT.AND P2, PT, R50, 0x60, PT ;  /* 0x000000603200780c */ /* 0x000fe40003f44270 */
[----:B------:R-:W-:Y:S01]  /*ed60*/  FMNMX.FTZ R61, R104, R61, !PT ;  /* 0x0000003d683d7209 */ /* 0x000fe20007810000 */
[----:B------:R-:W-:Y:S01]  /*ed70*/  FMUL.FTZ R38, R38, UR4 ;  /* 0x0000000426267c20 */ /* 0x000fe20008410000 */
[----:B------:R-:W-:Y:S02]  /*ed80*/  ISETP.GT.AND P1, PT, R50, 0x61, PT ;  /* 0x000000613200780c */ /* 0x000fe40003f24270 */
[----:B--2---:R-:W-:Y:S01]  /*ed90*/  FSEL R112, R33, -INF , P2 ;  /* 0xff80000021707808 */ /* 0x004fe20001000000 */
[----:B------:R-:W2:Y:S01]  /*eda0*/  MUFU.TANH R34, R34 ;  /* 0x0000002200227308 */ /* 0x000ea20000002400 */
[----:B------:R-:W-:Y:S01]  /*edb0*/  FMNMX.FTZ R61, R106, R61, !PT ;  /* 0x0000003d6a3d7209 */ /* 0x000fe20007810000 */
[----:B------:R-:W-:Y:S01]  /*edc0*/  FFMA.FTZ R25, R32, R21, -R31 ;  /* 0x0000001520197223 */ /* 0x000fe2000001081f */
[----:B------:R-:W-:Y:S01]  /*edd0*/  ISETP.GT.AND P2, PT, R50, 0x68, PT ;  /* 0x000000683200780c */ /* 0x000fe20003f44270 */
[----:B------:R-:W-:Y:S01]  /*ede0*/  FMUL.FTZ R39, R39, UR4 ;  /* 0x0000000427277c20 */ /* 0x000fe20008410000 */
[----:B-1----:R-:W-:-:S02]  /*edf0*/  FSEL R32, R37, -INF , P1 ;  /* 0xff80000025207808 */ /* 0x002fc40000800000 */
[----:B------:R-:W-:Y:S01]  /*ee00*/  FMNMX.FTZ R61, R112, R61, !PT ;  /* 0x0000003d703d7209 */ /* 0x000fe20007810000 */
[----:B------:R-:W1:Y:S01]  /*ee10*/  MUFU.TANH R35, R35 ;  /* 0x0000002300237308 */ /* 0x000e620000002400 */
[----:B------:R-:W-:Y:S01]  /*ee20*/  ISETP.GT.AND P1, PT, R50, 0x69, PT ;  /* 0x000000693200780c */ /* 0x000fe20003f24270 */
[----:B------:R-:W-:Y:S01]  /*ee30*/  FMUL.FTZ R26, R26, UR4 ;  /* 0x000000041a1a7c20 */ /* 0x000fe20008410000 */
[----:B---3--:R-:W-:Y:S02]  /*ee40*/  FSEL R146, R41, -INF , P2 ;  /* 0xff80000029927808 */ /* 0x008fe40001000000 */
[----:B------:R-:W-:-:S03]  /*ee50*/  FMNMX.FTZ R61, R32, R61, !PT ;  /* 0x0000003d203d7209 */ /* 0x000fc60007810000 */
[----:B------:R-:W3:Y:S01]  /*ee60*/  MUFU.TANH R38, R38 ;  /* 0x0000002600267308 */ /* 0x000ee20000002400 */
[----:B------:R-:W-:Y:S01]  /*ee70*/  ISETP.GT.AND P2, PT, R50, 0x70, PT ;  /* 0x000000703200780c */ /* 0x000fe20003f44270 */
[----:B------:R-:W-:Y:S01]  /*ee80*/  FMUL.FTZ R27, R27, UR4 ;  /* 0x000000041b1b7c20 */ /* 0x000fe20008410000 */
        /* <DEDUP_REMOVED lines=8> */
[----:B-1----:R-:W-:Y:S02]  /*ef10*/  FSEL R150, R35, -INF , P1 ;  /* 0xff80000023967808 */ /* 0x002fe40000800000 */
[----:B------:R-:W-:-:S03]  /*ef20*/  FMNMX.FTZ R61, R34, R61, !PT ;  /* 0x0000003d223d7209 */ /* 0x000fc60007810000 */
[----:B------:R-:W1:Y:S01]  /*ef30*/  MUFU.TANH R27, R27 ;  /* 0x0000001b001b7308 */ /* 0x000e620000002400 */
[----:B------:R-:W-:Y:S02]  /*ef40*/  ISETP.GT.AND P1, PT, R50, 0x79, PT ;  /* 0x000000793200780c */ /* 0x000fe40003f24270 */
[----:B---3--:R-:W-:Y:S02]  /*ef50*/  FSEL R152, R38, -INF , P2 ;  /* 0xff80000026987808 */ /* 0x008fe40001000000 */
[----:B------:R-:W-:-:S03]  /*ef60*/  FMNMX.FTZ R61, R150, R61, !PT ;  /* 0x0000003d963d7209 */ /* 0x000fc60007810000 */
[----:B------:R-:W3:Y:S01]  /*ef70*/  MUFU.TANH R43, R43 ;  /* 0x0000002b002b7308 */ /* 0x000ee20000002400 */
[----:B------:R-:W-:Y:S02]  /*ef80*/  ISETP.GT.AND P2, PT, R50, 0x80, PT ;  /* 0x000000803200780c */ /* 0x000fe40003f44270 */
[----:B0-----:R-:W-:Y:S02]  /*ef90*/  FSEL R154, R39, -INF , P1 ;  /* 0xff800000279a7808 */ /* 0x001fe40000800000 */
[----:B------:R-:W-:-:S03]  /*efa0*/  FMNMX.FTZ R61, R152, R61, !PT ;  /* 0x0000003d983d7209 */ /* 0x000fc60007810000 */
[----:B------:R-:W0:Y:S01]  /*efb0*/  MUFU.TANH R45, R45 ;  /* 0x0000002d002d7308 */ /* 0x000e220000002400 */
[----:B------:R-:W-:Y:S02]  /*efc0*/  ISETP.GT.AND P1, PT, R50, 0x81, PT ;  /* 0x000000813200780c */ /* 0x000fe40003f24270 */
[----:B--2---:R-:W-:Y:S02]  /*efd0*/  FSEL R156, R26, -INF , P2 ;  /* 0xff8000001a9c7808 */ /* 0x004fe40001000000 */
[----:B------:R-:W-:Y:S02]  /*efe0*/  FMNMX.FTZ R61, R154, R61, !PT ;  /* 0x0000003d9a3d7209 */ /* 0x000fe40007810000 */
[----:B------:R-:W-:Y:S02]  /*eff0*/  ISETP.GT.AND P2, PT, R50, 0x88, PT ;  /* 0x000000883200780c */ /* 0x000fe40003f44270 */
[----:B-1----:R-:W-:Y:S02]  /*f000*/  FSEL R29, R27, -INF , P1 ;  /* 0xff8000001b1d7808 */ /* 0x002fe40000800000 */
[----:B------:R-:W-:-:S02]  /*f010*/  FMNMX.FTZ R26, R156, R61, !PT ;  /* 0x0000003d9c1a7209 */ /* 0x000fc40007810000 */
[----:B------:R-:W-:Y:S02]  /*f020*/  ISETP.GT.AND P1, PT, R50, 0x89, PT ;  /* 0x000000893200780c */ /* 0x000fe40003f24270 */
[----:B---3--:R-:W-:Y:S02]  /*f030*/  FSEL R33, R43, -INF , P2 ;  /* 0xff8000002b217808 */ /* 0x008fe40001000000 */
[----:B------:R-:W-:Y:S01]  /*f040*/  FMNMX.FTZ R26, R29, R26, !PT ;  /* 0x0000001a1d1a7209 */ /* 0x000fe20007810000 */
[----:B------:R1:W-:Y:S01]  /*f050*/  MUFU.EX2 R37, R25 ;  /* 0x0000001900257308 */ /* 0x0003e20000000800 */
[----:B------:R-:W-:Y:S01]  /*f060*/  FFMA.FTZ R67, R36, R21, -R31 ;  /* 0x0000001524437223 */ /* 0x000fe2000001081f */
[----:B0-----:R-:W-:Y:S02]  /*f070*/  FSEL R36, R45, -INF , P1 ;  /* 0xff8000002d247808 */ /* 0x001fe40000800000 */
[----:B-1----:R-:W-:-:S04]  /*f080*/  FMNMX.FTZ R25, R33, R26, !PT ;  /* 0x0000001a21197209 */ /* 0x002fc80007810000 */
[----:B------:R-:W-:-:S05]  /*f090*/  FMNMX.FTZ R25, R36, R25, !PT ;  /* 0x0000001924197209 */ /* 0x000fca0007810000 */
[----:B------:R-:W0:Y:S01]  /*f0a0*/  SHFL.BFLY PT, R26, R25, 0x2, 0x1f ;  /* 0x0c401f00191a7f89 */ /* 0x000e2200000e0000 */
[----:B------:R-:W1:Y:S01]  /*f0b0*/  S2R R105, SR_TID.X ;  /* 0x0000000000697919 */ /* 0x000e620000002100 */
[----:B0-----:R-:W-:-:S05]  /*f0c0*/  FMNMX.FTZ R26, R25, R26, !PT ;  /* 0x0000001a191a7209 */ /* 0x001fca0007810000 */
[----:B------:R-:W0:Y:S01]  /*f0d0*/  SHFL.BFLY PT, R25, R26, 0x1, 0x1f ;  /* 0x0c201f001a197f89 */ /* 0x000e2200000e0000 */
        /* <DEDUP_REMOVED lines=13> */
[-CC-:B--2---:R-:W-:Y:S01]  /*f1b0*/  FFMA.FTZ R44, R118, R21.reuse, -R31.reuse ;  /* 0x00000015762c7223 */ /* 0x184fe2000001081f */
[--C-:B------:R-:W-:Y:S01]  /*f1c0*/  FFMA.FTZ R116, R128, R21, -R31.reuse ;  /* 0x0000001580747223 */ /* 0x100fe2000001081f */
[----:B0-----:R-:W-:Y:S01]  /*f1d0*/  FMNMX.FTZ R74, R26, R25, !PT ;  /* 0x000000191a4a7209 */ /* 0x001fe20007810000 */
[----:B---3--:R-:W-:-:S03]  /*f1e0*/  FFMA.FTZ R114, R122, R21, -R31 ;  /* 0x000000157a727223 */ /* 0x008fc6000001081f */
[C---:B------:R-:W-:Y:S01]  /*f1f0*/  FSETP.NEU.FTZ.AND P1, PT, R74.reuse, -INF , PT ;  /* 0xff8000004a00780b */ /* 0x040fe20003f3d000 */
        /* <DEDUP_REMOVED lines=9> */
[----:B------:R-:W-:-:S02]  /*f290*/  FSEL R31, R24, RZ, P1 ;  /* 0x000000ff181f7208 */ /* 0x000fc40000800000 */
[----:B-1----:R-:W-:-:S03]  /*f2a0*/  LOP3.LUT R95, R105, 0x7f, RZ, 0xc0, !PT ;  /* 0x0000007f695f7812 */ /* 0x002fc600078ec0ff */
[-CC-:B------:R-:W-:Y:S01]  /*f2b0*/  FFMA.FTZ R25, R88, R21.reuse, -R31.reuse ;  /* 0x0000001558197223 */ /* 0x180fe2000001081f */
[-CC-:B------:R-:W-:Y:S01]  /*f2c0*/  FFMA.FTZ R88, R90, R21.reuse, -R31.reuse ;  /* 0x000000155a587223 */ /* 0x180fe2000001081f */
[----:B------:R-:W-:Y:S01]  /*f2d0*/  ISETP.NE.AND P1, PT, R95, RZ, PT ;  /* 0x000000ff5f00720c */ /* 0x000fe20003f25270 */
[-C--:B------:R-:W-:Y:S01]  /*f2e0*/  FFMA.FTZ R27, R92, R21.reuse, -R31 ;  /* 0x000000155c1b7223 */ /* 0x080fe2000001081f */
[----:B------:R-:W-:Y:S01]  /*f2f0*/  IMAD.IADD R24, R101, 0x1, -R103 ;  /* 0x0000000165187824 */ /* 0x000fe200078e0a67 */
[----:B------:R-:W-:Y:S01]  /*f300*/  MUFU.EX2 R30, R30 ;  /* 0x0000001e001e7308 */ /* 0x000fe20000000800 */
[----:B------:R-:W-:Y:S02]  /*f310*/  FFMA.FTZ R90, R80, R21, -R31 ;  /* 0x00000015505a7223 */ /* 0x000fe4000001081f */
[----:B------:R-:W-:-:S05]  /*f320*/  IMAD R24, R99, 0xc0, R24 ;  /* 0x000000c063187824 */ /* 0x000fca00078e0218 */
[----:B------:R-:W0:Y:S01]  /*f330*/  MUFU.EX2 R47, R47 ;  /* 0x0000002f002f7308 */ /* 0x000e220000000800 */
[----:B------:R-:W-:Y:S01]  /*f340*/  FFMA.FTZ R77, R94, R21, -R31 ;  /* 0x000000155e4d7223 */ /* 0x000fe2000001081f */
[----:B------:R-:W-:-:S06]  /*f350*/  IMAD.HI R26, R24, 0x38e38e39, RZ ;  /* 0x38e38e39181a7827 */ /* 0x000fcc00078e02ff */
[----:B------:R-:W-:Y:S08]  /*f360*/  MUFU.EX2 R25, R25 ;  /* 0x0000001900197308 */ /* 0x000ff00000000800 */
[----:B------:R-:W1:Y:S01]  /*f370*/  MUFU.EX2 R88, R88 ;  /* 0x0000005800587308 */ /* 0x000e620000000800 */
[----:B------:R-:W-:-:S07]  /*f380*/  @!P1 VIADD R0, R0, 0x31c40 ;  /* 0x00031c4000009836 */ /* 0x000fce0000000000 */
[----:B------:R-:W2:Y:S01]  /*f390*/  MUFU.EX2 R46, R46 ;  /* 0x0000002e002e7308 */ /* 0x000ea20000000800 */
[----:B------:R-:W-:-:S07]  /*f3a0*/  FFMA.FTZ R82, R82, R21, -R31 ;  /* 0x0000001552527223 */ /* 0x000fce000001081f */
[----:B------:R-:W3:Y:S01]  /*f3b0*/  MUFU.EX2 R27, R27 ;  /* 0x0000001b001b7308 */ /* 0x000ee20000000800 */
[----:B------:R-:W-:-:S07]  /*f3c0*/  SHF.R.U32.HI R85, RZ, 0x1f, R26 ;  /* 0x0000001fff557819 */ /* 0x000fce000001161a */
[----:B------:R-:W4:Y:S01]  /*f3d0*/  MUFU.EX2 R49, R49 ;  /* 0x0000003100317308 */ /* 0x000f220000000800 */
[----:B------:R-:W-:Y:S01]  /*f3e0*/  FFMA.FTZ R28, R84, R21, -R31 ;  /* 0x00000015541c7223 */ /* 0x000fe2000001081f */
[----:B------:R-:W-:-:S06]  /*f3f0*/  @!P1 PRMT R24, RZ, 0x654, R0 ;  /* 0x00000654ff189816 */ /* 0x000fcc0000000000 */
[----:B------:R-:W4:Y:S01]  /*f400*/  MUFU.EX2 R90, R90 ;  /* 0x0000005a005a7308 */ /* 0x000f220000000800 */
[----:B------:R-:W-:Y:S01]  /*f410*/  LEA.HI.SX32 R0, R26, R85, 0x1b ;  /* 0x000000551a007211 */ /* 0x000fe200078fdaff */
[----:B0-----:R-:W-:-:S06]  /*f420*/  FADD.FTZ R85, R30, R47 ;  /* 0x0000002f1e557221 */ /* 0x001fcc0000010000 */
[----:B------:R-:W0:Y:S01]  /*f430*/  MUFU.EX2 R48, R48 ;  /* 0x0000003000307308 */ /* 0x000e220000000800 */
[----:B-1----:R-:W-:Y:S01]  /*f440*/  FADD.FTZ R26, R25, R88 ;  /* 0x00000058191a7221 */ /* 0x002fe20000010000 */
[-CC-:B------:R-:W-:Y:S01]  /*f450*/  FFMA.FTZ R83, R86, R21.reuse, -R31.reuse ;  /* 0x0000001556537223 */ /* 0x180fe2000001081f */
[----:B------:R-:W-:-:S05]  /*f460*/  FFMA.FTZ R39, R64, R21, -R31 ;  /* 0x0000001540277223 */ /* 0x000fca000001081f */
[----:B------:R-:W1:Y:S01]  /*f470*/  MUFU.EX2 R77, R77 ;  /* 0x0000004d004d7308 */ /* 0x000e620000000800 */
[----:B--2---:R-:W-:Y:S01]  /*f480*/  FADD.FTZ R64, R46, R85 ;  /* 0x000000552e407221 */ /* 0x004fe20000010000 */
[----:B---3--:R-:W-:-:S06]  /*f490*/  FADD.FTZ R85, R27, R26 ;  /* 0x0000001a1b557221 */ /* 0x008fcc0000010000 */
[----:B------:R-:W2:Y:S01]  /*f4a0*/  MUFU.EX2 R51, R51 ;  /* 0x0000003300337308 */ /* 0x000ea20000000800 */
[----:B------:R-:W-:Y:S01]  /*f4b0*/  FFMA.FTZ R75, R96, R21, -R31 ;  /* 0x00000015604b7223 */ /* 0x000fe2000001081f */
[----:B------:R3:W-:Y:S06]  /*f4c0*/  @!P1 SYNCS.ARRIVE.TRANS64.RED.A1T0 RZ, [R24+URZ], RZ ;  /* 0x000000ff18ff99a7 */ /* 0x0007ec000810043f */
[----:B------:R-:W2:Y:S01]  /*f4d0*/  MUFU.EX2 R82, R82 ;  /* 0x0000005200527308 */ /* 0x000ea20000000800 */
[----:B----4-:R-:W-:Y:S01]  /*f4e0*/  FADD.FTZ R87, R49, R64 ;  /* 0x0000004031577221 */ /* 0x010fe20000010000 */
[----:B---3--:R-:W-:-:S06]  /*f4f0*/  F2FP.BF16.F32.PACK_AB R24, R47, R30 ;  /* 0x0000001e2f18723e */ /* 0x008fcc00000010ff */
[----:B------:R-:W3:Y:S01]  /*f500*/  MUFU.EX2 R52, R52 ;  /* 0x0000003400347308 */ /* 0x000ee20000000800 */
[----:B------:R-:W-:Y:S01]  /*f510*/  FADD.FTZ R30, R90, R85 ;  /* 0x000000555a1e7221 */ /* 0x000fe20000010000 */
[----:B------:R-:W-:-:S06]  /*f520*/  FFMA.FTZ R80, R72, R21, -R31 ;  /* 0x0000001548507223 */ /* 0x000fcc000001081f */
[----:B------:R-:W4:Y:S01]  /*f530*/  MUFU.EX2 R28, R28 ;  /* 0x0000001c001c7308 */ /* 0x000f220000000800 */
[-CC-:B------:R-:W-:Y:S01]  /*f540*/  FFMA.FTZ R73, R76, R21.reuse, -R31.reuse ;  /* 0x000000154c497223 */ /* 0x180fe2000001081f */
[----:B------:R-:W-:Y:S01]  /*f550*/  FFMA.FTZ R76, R78, R21, -R31 ;  /* 0x000000154e4c7223 */ /* 0x000fe2000001081f */
[----:B0-----:R-:W-:-:S05]  /*f560*/  FADD.FTZ R78, R48, R87 ;  /* 0x00000057304e7221 */ /* 0x001fca0000010000 */
[----:B------:R-:W0:Y:S01]  /*f570*/  MUFU.EX2 R83, R83 ;  /* 0x0000005300537308 */ /* 0x000e220000000800 */
[----:B-1----:R-:W-:Y:S01]  /*f580*/  FADD.FTZ R89, R77, R30 ;  /* 0x0000001e4d597221 */ /* 0x002fe20000010000 */
[----:B--2---:R-:W-:-:S06]  /*f590*/  FADD.FTZ R91, R51, R78 ;  /* 0x0000004e335b7221 */ /* 0x004fcc0000010000 */
[----:B------:R-:W1:Y:S01]  /*f5a0*/  MUFU.EX2 R75, R75 ;  /* 0x0000004b004b7308 */ /* 0x000e620000000800 */
[----:B------:R-:W-:Y:S01]  /*f5b0*/  FADD.FTZ R89, R82, R89 ;  /* 0x0000005952597221 */ /* 0x000fe20000010000 */
[----:B------:R-:W-:Y:S01]  /*f5c0*/  FFMA.FTZ R85, R32, R21, -R31 ;  /* 0x0000001520557223 */ /* 0x000fe2000001081f */
[----:B---3--:R-:W-:-:S05]  /*f5d0*/  FADD.FTZ R30, R52, R91 ;  /* 0x0000005b341e7221 */ /* 0x008fca0000010000 */
[----:B------:R-:W2:Y:S01]  /*f5e0*/  MUFU.EX2 R40, R40 ;  /* 0x0000002800287308 */ /* 0x000ea20000000800 */
[----:B----4-:R-:W-:Y:S01]  /*f5f0*/  FADD.FTZ R32, R28, R89 ;  /* 0x000000591c207221 */ /* 0x010fe20000010000 */
[----:B------:R-:W-:-:S06]  /*f600*/  FFMA.FTZ R72, R98, R21, -R31 ;  /* 0x0000001562487223 */ /* 0x000fcc000001081f */
[----:B------:R-:W3:Y:S01]  /*f610*/  MUFU.EX2 R80, R80 ;  /* 0x0000005000507308 */ /* 0x000ee20000000800 */
[----:B------:R-:W-:Y:S01]  /*f620*/  FADD.FTZ R30, R53, R30 ;  /* 0x0000001e351e7221 */ /* 0x000fe20000010000 */
[----:B0-----:R-:W-:-:S06]  /*f630*/  FADD.FTZ R32, R83, R32 ;  /* 0x0000002053207221 */ /* 0x001fcc0000010000 */
[----:B------:R-:W0:Y:S01]  /*f640*/  MUFU.EX2 R73, R73 ;  /* 0x0000004900497308 */ /* 0x000e220000000800 */
[----:B------:R-:W-:Y:S01]  /*f650*/  FFMA.FTZ R81, R100, R21, -R31 ;  /* 0x0000001564517223 */ /* 0x000fe2000001081f */
[----:B------:R-:W-:-:S06]  /*f660*/  FADD.FTZ R89, R55, R30 ;  /* 0x0000001e37597221 */ /* 0x000fcc0000010000 */
[----:B------:R-:W4:Y:S01]  /*f670*/  MUFU.EX2 R66, R66 ;  /* 0x0000004200427308 */ /* 0x000f220000000800 */
[----:B-1----:R-:W-:Y:S01]  /*f680*/  FADD.FTZ R91, R75, R32 ;  /* 0x000000204b5b7221 */ /* 0x002fe20000010000 */
[----:B------:R-:W-:-:S06]  /*f690*/  FFMA.FTZ R35, R68, R21, -R31 ;  /* 0x0000001544237223 */ /* 0x000fcc000001081f */
[----:B------:R-:W1:Y:S01]  /*f6a0*/  MUFU.EX2 R76, R76 ;  /* 0x0000004c004c7308 */ /* 0x000e620000000800 */
[----:B--2---:R-:W-:Y:S01]  /*f6b0*/  FADD.FTZ R30, R40, R89 ;  /* 0x00000059281e7221 */ /* 0x004fe20000010000 */
[----:B---3--:R-:W-:-:S06]  /*f6c0*/  FADD.FTZ R32, R80, R91 ;  /* 0x0000005b50207221 */ /* 0x008fcc0000010000 */
[----:B------:R-:W2:Y:S01]  /*f6d0*/  MUFU.EX2 R56, R56 ;  /* 0x0000003800387308 */ /* 0x000ea20000000800 */
[----:B------:R-:W-:-:S07]  /*f6e0*/  FFMA.FTZ R70, R70, R21, -R31 ;  /* 0x0000001546467223 */ /* 0x000fce000001081f */
[----:B------:R-:W3:Y:S01]  /*f6f0*/  MUFU.EX2 R72, R72 ;  /* 0x0000004800487308 */ /* 0x000ee20000000800 */
[-CC-:B------:R-:W-:Y:S01]  /*f700*/  FFMA.FTZ R78, R29, R21.reuse, -R31.reuse ;  /* 0x000000151d4e7223 */ /* 0x180fe2000001081f */
[----:B------:R-:W-:Y:S01]  /*f710*/  FADD.FTZ R29, R57, R30 ;  /* 0x0000001e391d7221 */ /* 0x000fe20000010000 */
[----:B------:R-:W-:-:S05]  /*f720*/  FFMA.FTZ R84, R33, R21, -R31 ;  /* 0x0000001521547223 */ /* 0x000fca000001081f */
[----:B------:R-:W3:Y:S01]  /*f730*/  MUFU.EX2 R81, R81 ;  /* 0x0000005100517308 */ /* 0x000ee20000000800 */
[----:B0-----:R-:W-:Y:S01]  /*f740*/  FADD.FTZ R33, R73, R32 ;  /* 0x0000002049217221 */ /* 0x001fe20000010000 */
[----:B------:R-:W-:Y:S01]  /*f750*/  FFMA.FTZ R68, R102, R21, -R31 ;  /* 0x0000001566447223 */ /* 0x000fe2000001081f */
[----:B----4-:R-:W-:-:S05]  /*f760*/  FADD.FTZ R29, R66, R29 ;  /* 0x0000001d421d7221 */ /* 0x010fca0000010000 */
[----:B------:R-:W0:Y:S01]  /*f770*/  MUFU.EX2 R14, R14 ;  /* 0x0000000e000e7308 */ /* 0x000e220000000800 */
[----:B-1----:R-:W-:Y:S01]  /*f780*/  FADD.FTZ R33, R76, R33 ;  /* 0x000000214c217221 */ /* 0x002fe20000010000 */
[----:B------:R-:W-:-:S06]  /*f790*/  FFMA.FTZ R79, R58, R21, -R31 ;  /* 0x000000153a4f7223 */ /* 0x000fcc000001081f */
[----:B------:R-:W1:Y:S01]  /*f7a0*/  MUFU.EX2 R35, R35 ;  /* 0x0000002300237308 */ /* 0x000e620000000800 */
[----:B--2---:R-:W-:Y:S01]  /*f7b0*/  FADD.FTZ R30, R56, R29 ;  /* 0x0000001d381e7221 */ /* 0x004fe20000010000 */
[----:B---3--:R-:W-:-:S06]  /*f7c0*/  FADD.FTZ R32, R72, R33 ;  /* 0x0000002148207221 */ /* 0x008fcc0000010000 */
[----:B------:R-:W2:Y:S08]  /*f7d0*/  MUFU.EX2 R15, R15 ;  /* 0x0000000f000f7308 */ /* 0x000eb00000000800 */
[----:B------:R-:W3:Y:S01]  /*f7e0*/  MUFU.EX2 R70, R70 ;  /* 0x0000004600467308 */ /* 0x000ee20000000800 */
[----:B------:R-:W-:Y:S01]  /*f7f0*/  FADD.FTZ R29, R59, R30 ;  /* 0x0000001e3b1d7221 */ /* 0x000fe20000010000 */
[----:B------:R-:W-:-:S06]  /*f800*/  FADD.FTZ R32, R81, R32 ;  /* 0x0000002051207221 */ /* 0x000fcc0000010000 */
[----:B------:R-:W4:Y:S01]  /*f810*/  MUFU.EX2 R68, R68 ;  /* 0x0000004400447308 */ /* 0x000f220000000800 */
[-CC-:B------:R-:W-:Y:S01]  /*f820*/  FFMA.FTZ R58, R62, R21.reuse, -R31.reuse ;  /* 0x000000153e3a7223 */ /* 0x180fe2000001081f */
[----:B------:R-:W-:Y:S01]  /*f830*/  F2FP.BF16.F32.PACK_AB R26, R49, R46 ;  /* 0x0000002e311a723e */ /* 0x000fe200000010ff */
[-CC-:B------:R-:W-:Y:S01]  /*f840*/  FFMA.FTZ R62, R142, R21.reuse, -R31.reuse ;  /* 0x000000158e3e7223 */ /* 0x180fe2000001081f */
[----:B------:R-:W-:-:S04]  /*f850*/  FFMA.FTZ R110, R110, R21, -R31 ;  /* 0x000000156e6e7223 */ /* 0x000fc8000001081f */
[----:B------:R-:W4:Y:S01]  /*f860*/  MUFU.EX2 R79, R79 ;  /* 0x0000004f004f7308 */ /* 0x000f220000000800 */
        /* <DEDUP_REMOVED lines=8> */
[-CC-:B------:R-:W-:Y:S01]  /*f8f0*/  FFMA.FTZ R152, R152, R21.reuse, -R31.reuse ;  /* 0x0000001598987223 */ /* 0x180fe2000001081f */
[-CC-:B------:R-:W-:Y:S01]  /*f900*/  FFMA.FTZ R154, R154, R21.reuse, -R31.reuse ;  /* 0x000000159a9a7223 */ /* 0x180fe2000001081f */
[-CC-:B------:R-:W-:Y:S01]  /*f910*/  FFMA.FTZ R156, R156, R21.reuse, -R31.reuse ;  /* 0x000000159c9c7223 */ /* 0x180fe2000001081f */
[----:B------:R-:W-:Y:S01]  /*f920*/  FFMA.FTZ R86, R36, R21, -R31 ;  /* 0x0000001524567223 */ /* 0x000fe2000001081f */
[----:B0-----:R-:W-:Y:S01]  /*f930*/  FADD.FTZ R30, R14, R29 ;  /* 0x0000001d0e1e7221 */ /* 0x001fe20000010000 */
[----:B-1----:R-:W-:-:S02]  /*f940*/  FADD.FTZ R31, R35, R32 ;  /* 0x00000020231f7221 */ /* 0x002fc40000010000 */
[----:B------:R-:W0:Y:S01]  /*f950*/  MUFU.EX2 R39, R39 ;  /* 0x0000002700277308 */ /* 0x000e220000000800 */
[----:B--2---:R-:W-:Y:S01]  /*f960*/  FADD.FTZ R30, R15, R30 ;  /* 0x0000001e0f1e7221 */ /* 0x004fe20000010000 */
[----:B------:R-:W-:Y:S01]  /*f970*/  F2FP.BF16.F32.PACK_AB R25, R88, R25 ;  /* 0x000000195819723e */ /* 0x000fe200000010ff */
[----:B---3--:R-:W-:Y:S01]  /*f980*/  FADD.FTZ R31, R70, R31 ;  /* 0x0000001f461f7221 */ /* 0x008fe20000010000 */
[----:B------:R-:W-:-:S04]  /*f990*/  F2FP.BF16.F32.PACK_AB R27, R90, R27 ;  /* 0x0000001b5a1b723e */ /* 0x000fc800000010ff */
[----:B------:R-:W1:Y:S01]  /*f9a0*/  MUFU.EX2 R38, R38 ;  /* 0x0000002600267308 */ /* 0x000e620000000800 */
[----:B------:R-:W-:Y:S01]  /*f9b0*/  FADD.FTZ R33, R37, R30 ;  /* 0x0000001e25217221 */ /* 0x000fe20000010000 */
[----:B----4-:R-:W-:-:S06]  /*f9c0*/  FADD.FTZ R36, R68, R31 ;  /* 0x0000001f44247221 */ /* 0x010fcc0000010000 */
[----:B------:R-:W2:Y:S01]  /*f9d0*/  MUFU.EX2 R58, R58 ;  /* 0x0000003a003a7308 */ /* 0x000ea20000000800 */
[----:B------:R3:W-:Y:S01]  /*f9e0*/  STSM.16.M88.4 [R17+0x24300], R24 ;  /* 0x0243001811007844 */ /* 0x0007e20000000200 */
[----:B------:R-:W-:-:S06]  /*f9f0*/  FADD.FTZ R36, R79, R36 ;  /* 0x000000244f247221 */ /* 0x000fcc0000010000 */
[----:B------:R-:W-:Y:S08]  /*fa00*/  MUFU.EX2 R44, R44 ;  /* 0x0000002c002c7308 */ /* 0x000ff00000000800 */
[----:B------:R-:W4:Y:S01]  /*fa10*/  MUFU.EX2 R62, R62 ;  /* 0x0000003e003e7308 */ /* 0x000f220000000800 */
[----:B---3--:R-:W-:Y:S01]  /*fa20*/  F2FP.BF16.F32.PACK_AB R24, R51, R48 ;  /* 0x000000303318723e */ /* 0x008fe200000010ff */
[----:B------:R-:W-:Y:S01]  /*fa30*/  FADD.FTZ R48, R42, R33 ;  /* 0x000000212a307221 */ /* 0x000fe20000010000 */
[----:B------:R-:W-:-:S05]  /*fa40*/  F2FP.BF16.F32.PACK_AB R26, R53, R52 ;  /* 0x00000034351a723e */ /* 0x000fca00000010ff */
[----:B------:R-:W-:Y:S01]  /*fa50*/  MUFU.EX2 R67, R67 ;  /* 0x0000004300437308 */ /* 0x000fe20000000800 */
[----:B------:R-:W-:Y:S01]  /*fa60*/  F2FP.BF16.F32.PACK_AB R27, R83, R28 ;  /* 0x0000001c531b723e */ /* 0x000fe200000010ff */
[----:B------:R-:W-:Y:S01]  /*fa70*/  FADD.FTZ R53, R41, R48 ;  /* 0x0000003029357221 */ /* 0x000fe20000010000 */
[----:B------:R-:W-:-:S05]  /*fa80*/  F2FP.BF16.F32.PACK_AB R28, R40, R55 ;  /* 0x00000037281c723e */ /* 0x000fca00000010ff */
[----:B------:R-:W3:Y:S01]  /*fa90*/  MUFU.EX2 R47, R110 ;  /* 0x0000006e002f7308 */ /* 0x000ee20000000800 */
[----:B0-----:R-:W-:Y:S01]  /*faa0*/  FADD.FTZ R55, R39, R36 ;  /* 0x0000002427377221 */ /* 0x001fe20000010000 */
[----:B-1----:R-:W-:-:S06]  /*fab0*/  FADD.FTZ R53, R38, R53 ;  /* 0x0000003526357221 */ /* 0x002fcc0000010000 */
[----:B------:R-:W0:Y:S01]  /*fac0*/  MUFU.EX2 R45, R45 ;  /* 0x0000002d002d7308 */ /* 0x000e220000000800 */
[----:B--2---:R-:W-:-:S07]  /*fad0*/  FADD.FTZ R55, R58, R55 ;  /* 0x000000373a377221 */ /* 0x004fce0000010000 */
[----:B------:R-:W1:Y:S01]  /*fae0*/  MUFU.EX2 R46, R46 ;  /* 0x0000002e002e7308 */ /* 0x000e620000000800 */
[----:B----4-:R-:W-:-:S07]  /*faf0*/  FADD.FTZ R36, R62, R55 ;  /* 0x000000373e247221 */ /* 0x010fce0000010000 */
[----:B------:R-:W2:Y:S08]  /*fb00*/  MUFU.EX2 R114, R114 ;  /* 0x0000007200727308 */ /* 0x000eb00000000800 */
[----:B------:R-:W4:Y:S08]  /*fb10*/  MUFU.EX2 R49, R49 ;  /* 0x0000003100317308 */ /* 0x000f300000000800 */
[----:B------:R3:W-:Y:S08]  /*fb20*/  MUFU.EX2 R40, R34 ;  /* 0x0000002200287308 */ /* 0x0007f00000000800 */
[----:B------:R-:W4:Y:S01]  /*fb30*/  MUFU.EX2 R60, R60 ;  /* 0x0000003c003c7308 */ /* 0x000f220000000800 */
[----:B---3--:R-:W-:Y:S01]  /*fb40*/  F2FP.BF16.F32.PACK_AB R34, R15, R14 ;  /* 0x0000000e0f22723e */ /* 0x008fe200000010ff */
[----:B------:R-:W-:Y:S01]  /*fb50*/  FADD.FTZ R14, R44, R53 ;  /* 0x000000352c0e7221 */ /* 0x000fe20000010000 */
[----:B------:R-:W-:-:S05]  /*fb60*/  FADD.FTZ R53, R47, R36 ;  /* 0x000000242f357221 */ /* 0x000fca0000010000 */
[----:B------:R-:W3:Y:S01]  /*fb70*/  MUFU.EX2 R64, R64 ;  /* 0x0000004000407308 */ /* 0x000ee20000000800 */
[----:B------:R-:W-:Y:S01]  /*fb80*/  FADD.FTZ R14, R67, R14 ;  /* 0x0000000e430e7221 */ /* 0x000fe20000010000 */
[----:B------:R-:W-:-:S06]  /*fb90*/  F2FP.BF16.F32.PACK_AB R25, R82, R77 ;  /* 0x0000004d5219723e */ /* 0x000fcc00000010ff */
[----:B------:R-:W3:Y:S01]  /*fba0*/  MUFU.EX2 R69, R69 ;  /* 0x0000004500457308 */ /* 0x000ee20000000800 */
[----:B0-----:R-:W-:Y:S01]  /*fbb0*/  FADD.FTZ R55, R45, R14 ;  /* 0x0000000e2d377221 */ /* 0x001fe20000010000 */
[----:B-1----:R-:W-:-:S06]  /*fbc0*/  FADD.FTZ R14, R46, R53 ;  /* 0x000000352e0e7221 */ /* 0x002fcc0000010000 */
[----:B------:R-:W0:Y:S01]  /*fbd0*/  MUFU.EX2 R85, R85 ;  /* 0x0000005500557308 */ /* 0x000e220000000800 */
[----:B------:R4:W-:Y:S01]  /*fbe0*/  STSM.16.M88.4 [R17+0x25b00], R24 ;  /* 0x025b001811007844 */ /* 0x0009e20000000200 */
[----:B--2---:R-:W-:-:S06]  /*fbf0*/  FADD.FTZ R55, R114, R55 ;  /* 0x0000003772377221 */ /* 0x004fcc0000010000 */
[----:B------:R-:W1:Y:S08]  /*fc00*/  MUFU.EX2 R61, R61 ;  /* 0x0000003d003d7308 */ /* 0x000e700000000800 */
[----:B------:R-:W2:Y:S01]  /*fc10*/  MUFU.EX2 R87, R87 ;  /* 0x0000005700577308 */ /* 0x000ea20000000800 */
[----:B----4-:R-:W-:Y:S01]  /*fc20*/  FADD.FTZ R25, R49, R14 ;  /* 0x0000000e31197221 */ /* 0x010fe20000010000 */
[----:B------:R-:W-:-:S06]  /*fc30*/  FADD.FTZ R14, R60, R55 ;  /* 0x000000373c0e7221 */ /* 0x000fcc0000010000 */
[----:B------:R-:W4:Y:S01]  /*fc40*/  MUFU.EX2 R116, R116 ;  /* 0x0000007400747308 */ /* 0x000f220000000800 */
[----:B---3--:R-:W-:-:S07]  /*fc50*/  FADD.FTZ R24, R64, R25 ;  /* 0x0000001940187221 */ /* 0x008fce0000010000 */
[----:B------:R-:W3:Y:S01]  /*fc60*/  MUFU.EX2 R148, R148 ;  /* 0x0000009400947308 */ /* 0x000ee20000000800 */
[----:B------:R-:W-:Y:S01]  /*fc70*/  FADD.FTZ R14, R69, R14 ;  /* 0x0000000e450e7221 */ /* 0x000fe20000010000 */
[----:B0-----:R-:W-:-:S06]  /*fc80*/  FADD.FTZ R24, R85, R24 ;  /* 0x0000001855187221 */ /* 0x001fcc0000010000 */
[----:B------:R-:W0:Y:S01]  /*fc90*/  MUFU.EX2 R63, R63 ;  /* 0x0000003f003f7308 */ /* 0x000e220000000800 */
[----:B-1----:R-:W-:Y:S01]  /*fca0*/  FADD.FTZ R25, R61, R14 ;  /* 0x0000000e3d197221 */ /* 0x002fe20000010000 */
[----:B--2---:R-:W-:-:S06]  /*fcb0*/  FADD.FTZ R27, R87, R24 ;  /* 0x00000018571b7221 */ /* 0x004fcc0000010000 */
[----:B------:R-:W1:Y:S08]  /*fcc0*/  MUFU.EX2 R118, R118 ;  /* 0x0000007600767308 */ /* 0x000e700000000800 */
[----:B------:R-:W2:Y:S01]  /*fcd0*/  MUFU.EX2 R51, R150 ;  /* 0x0000009600337308 */ /* 0x000ea20000000800 */
[----:B----4-:R-:W-:Y:S01]  /*fce0*/  FADD.FTZ R14, R116, R25 ;  /* 0x00000019740e7221 */ /* 0x010fe20000010000 */
[----:B------:R-:W-:-:S06]  /*fcf0*/  F2FP.BF16.F32.PACK_AB R29, R80, R75 ;  /* 0x0000004b501d723e */ /* 0x000fcc00000010ff */
[----:B------:R-:W4:Y:S01]  /*fd00*/  MUFU.EX2 R65, R65 ;  /* 0x0000004100417308 */ /* 0x000f220000000800 */
[----:B------:R-:W-:Y:S01]  /*fd10*/  F2FP.BF16.F32.PACK_AB R30, R66, R57 ;  /* 0x00000039421e723e */ /* 0x000fe200000010ff */
[----:B---3--:R-:W-:Y:S01]  /*fd20*/  FADD.FTZ R27, R148, R27 ;  /* 0x0000001b941b7221 */ /* 0x008fe20000010000 */
[----:B------:R-:W-:-:S05]  /*fd30*/  F2FP.BF16.F32.PACK_AB R31, R76, R73 ;  /* 0x000000494c1f723e */ /* 0x000fca00000010ff */
[----:B------:R-:W3:Y:S01]  /*fd40*/  MUFU.EX2 R152, R152 ;  /* 0x0000009800987308 */ /* 0x000ee20000000800 */
[----:B------:R-:W-:Y:S02]  /*fd50*/  F2FP.BF16.F32.PACK_AB R32, R59, R56 ;  /* 0x000000383b20723e */ /* 0x000fe400000010ff */
[----:B------:R-:W-:Y:S02]  /*fd60*/  F2FP.BF16.F32.PACK_AB R33, R81, R72 ;  /* 0x000000485121723e */ /* 0x000fe400000010ff */
[----:B------:R-:W-:-:S03]  /*fd70*/  F2FP.BF16.F32.PACK_AB R35, R70, R35 ;  /* 0x000000234623723e */ /* 0x000fc600000010ff */
[----:B------:R-:W3:Y:S01]  /*fd80*/  MUFU.EX2 R120, R120 ;  /* 0x0000007800787308 */ /* 0x000ee20000000800 */
[----:B0-----:R-:W-:Y:S01]  /*fd90*/  FADD.FTZ R25, R63, R14 ;  /* 0x0000000e3f197221 */ /* 0x001fe20000010000 */
[----:B------:R-:W-:-:S06]  /*fda0*/  FADD.FTZ R14, R40, R27 ;  /* 0x0000001b280e7221 */ /* 0x000fcc0000010000 */
[----:B------:R-:W0:Y:S01]  /*fdb0*/  MUFU.EX2 R15, R154 ;  /* 0x0000009a000f7308 */ /* 0x000e220000000800 */
[----:B------:R4:W-:Y:S01]  /*fdc0*/  STSM.16.M88.4 [R17+0x27300], R28 ;  /* 0x0273001c11007844 */ /* 0x0009e20000000200 */
[----:B-1----:R-:W-:-:S06]  /*fdd0*/  FADD.FTZ R26, R118, R25 ;  /* 0x00000019761a7221 */ /* 0x002fcc0000010000 */
[----:B------:R-:W1:Y:S01]  /*fde0*/  MUFU.EX2 R54, R54 ;  /* 0x0000003600367308 */ /* 0x000e620000000800 */
[----:B------:R3:W-:Y:S01]  /*fdf0*/  STSM.16.M88.4 [R17+0x28b00], R32 ;  /* 0x028b002011007844 */ /* 0x0007e20000000200 */
[----:B------:R-:W-:Y:S01]  /*fe00*/  F2FP.BF16.F32.PACK_AB R36, R42, R37 ;  /* 0x000000252a24723e */ /* 0x000fe200000010ff */
[----:B--2---:R-:W-:-:S05]  /*fe10*/  FADD.FTZ R27, R51, R14 ;  /* 0x0000000e331b7221 */ /* 0x004fca0000010000 */
[----:B------:R-:W2:Y:S01]  /*fe20*/  MUFU.EX2 R156, R156 ;  /* 0x0000009c009c7308 */ /* 0x000ea20000000800 */
[----:B------:R-:W-:Y:S02]  /*fe30*/  F2FP.BF16.F32.PACK_AB R38, R38, R41 ;  /* 0x000000292626723e */ /* 0x000fe400000010ff */
[----:B------:R-:W-:Y:S02]  /*fe40*/  F2FP.BF16.F32.PACK_AB R37, R79, R68 ;  /* 0x000000444f25723e */ /* 0x000fe400000010ff */
[----:B------:R-:W-:-:S03]  /*fe50*/  F2FP.BF16.F32.PACK_AB R39, R58, R39 ;  /* 0x000000273a27723e */ /* 0x000fc600000010ff */
[----:B------:R-:W2:Y:S01]  /*fe60*/  MUFU.EX2 R71, R71 ;  /* 0x0000004700477308 */ /* 0x000ea20000000800 */
[----:B----4-:R-:W-:Y:S01]  /*fe70*/  F2FP.BF16.F32.PACK_AB R28, R67, R44 ;  /* 0x0000002c431c723e */ /* 0x010fe200000010ff */
[----:B---3--:R-:W-:Y:S01]  /*fe80*/  FADD.FTZ R35, R65, R26 ;  /* 0x0000001a41237221 */ /* 0x008fe20000010000 */
[----:B------:R-:W-:Y:S02]  /*fe90*/  F2FP.BF16.F32.PACK_AB R29, R47, R62 ;  /* 0x0000003e2f1d723e */ /* 0x000fe400000010ff */
[----:B------:R-:W-:-:S03]  /*fea0*/  F2FP.BF16.F32.PACK_AB R30, R114, R45 ;  /* 0x0000002d721e723e */ /* 0x000fc600000010ff */
[----:B------:R-:W3:Y:S01]  /*feb0*/  MUFU.EX2 R33, R78 ;  /* 0x0000004e00217308 */ /* 0x000ee20000000800 */
[----:B------:R-:W-:Y:S01]  /*fec0*/  F2FP.BF16.F32.PACK_AB R31, R49, R46 ;  /* 0x0000002e311f723e */ /* 0x000fe200000010ff */
[----:B------:R-:W-:Y:S01]  /*fed0*/  FADD.FTZ R14, R152, R27 ;  /* 0x0000001b980e7221 */ /* 0x000fe20000010000 */
[----:B------:R-:W-:Y:S05]  /*fee0*/  STSM.16.M88.4 [R17+0x2a300], R36 ;  /* 0x02a3002411007844 */ /* 0x000fea0000000200 */
[----:B------:R-:W-:Y:S01]  /*fef0*/  MUFU.EX2 R43, R43 ;  /* 0x0000002b002b7308 */ /* 0x000fe20000000800 */
[----:B------:R0:W-:Y:S01]  /*ff00*/  STSM.16.M88.4 [R17+0x2bb00], R28 ;  /* 0x02bb001c11007844 */ /* 0x0001e20000000200 */
[----:B------:R-:W-:-:S06]  /*ff10*/  FADD.FTZ R35, R120, R35 ;  /* 0x0000002378237221 */ /* 0x000fcc0000010000 */
[----:B------:R-:W4:Y:S08]  /*ff20*/  MUFU.EX2 R50, R50 ;  /* 0x0000003200327308 */ /* 0x000f300000000800 */
[----:B------:R-:W-:Y:S01]  /*ff30*/  MUFU.EX2 R84, R84 ;  /* 0x0000005400547308 */ /* 0x000fe20000000800 */
[----:B0-----:R-:W-:-:S07]  /*ff40*/  FADD.FTZ R31, R15, R14 ;  /* 0x0000000e0f1f7221 */ /* 0x001fce0000010000 */
[----:B------:R-:W0:Y:S01]  /*ff50*/  MUFU.EX2 R41, R86 ;  /* 0x0000005600297308 */ /* 0x000e220000000800 */
[----:B-1----:R-:W-:Y:S01]  /*ff60*/  FADD.FTZ R14, R54, R35 ;  /* 0x00000023360e7221 */ /* 0x002fe20000010000 */
[----:B--2---:R-:W-:Y:S01]  /*ff70*/  FADD.FTZ R34, R156, R31 ;  /* 0x0000001f9c227221 */ /* 0x004fe20000010000 */
[----:B------:R-:W-:Y:S02]  /*ff80*/  F2FP.BF16.F32.PACK_AB R31, R15, R152 ;  /* 0x000000980f1f723e */ /* 0x000fe400000010ff */
[----:B------:R-:W-:Y:S01]  /*ff90*/  FADD.FTZ R14, R71, R14 ;  /* 0x0000000e470e7221 */ /* 0x000fe20000010000 */
[----:B------:R-:W-:Y:S01]  /*ffa0*/  F2FP.BF16.F32.PACK_AB R24, R69, R60 ;  /* 0x0000003c4518723e */ /* 0x000fe200000010ff */
[----:B---3--:R-:W-:Y:S01]  /*ffb0*/  FADD.FTZ R15, R33, R34 ;  /* 0x00000022210f7221 */ /* 0x008fe20000010000 */
        /* <DEDUP_REMOVED lines=8> */
[----:B----4-:R-:W-:Y:S01]  /*10040*/  F2FP.BF16.F32.PACK_AB R34, R50, R43 ;  /* 0x0000002b3222723e */ /* 0x010fe200000010ff */
[----:B------:R-:W-:Y:S01]  /*10050*/  FADD.FTZ R43, R43, R14 ;  /* 0x0000000e2b2b7221 */ /* 0x000fe20000010000 */
[----:B0-----:R-:W-:Y:S01]  /*10060*/  F2FP.BF16.F32.PACK_AB R35, R41, R84 ;  /* 0x000000542923723e */ /* 0x001fe200000010ff */
[----:B------:R-:W-:Y:S01]  /*10070*/  FADD.FTZ R84, R84, R15 ;  /* 0x0000000f54547221 */ /* 0x000fe20000010000 */
[----:B------:R0:W-:Y:S01]  /*10080*/  STSM.16.M88.4 [R17+0x2d300], R24 ;  /* 0x02d3001811007844 */ /* 0x0001e20000000200 */
[----:B------:R-:W-:-:S03]  /*10090*/  VIADD R14, R108, 0xfffffffe ;  /* 0xfffffffe6c0e7836 */ /* 0x000fc60000000000 */
[----:B------:R-:W-:Y:S01]  /*100a0*/  STSM.16.M88.4 [R17+0x2eb00], R28 ;  /* 0x02eb001c11007844 */ /* 0x000fe20000000200 */
[----:B------:R-:W-:-:S03]  /*100b0*/  FADD.FTZ R15, R41, R84 ;  /* 0x00000054290f7221 */ /* 0x000fc60000010000 */
[----:B------:R1:W-:Y:S01]  /*100c0*/  STSM.16.M88.4 [R17+0x30300], R32 ;  /* 0x0303002011007844 */ /* 0x0003e20000000200 */
[----:B------:R-:W-:Y:S01]  /*100d0*/  VIMNMX R0, RZ, R0, !PT ;  /* 0x00000000ff007248 */ /* 0x000fe20007fe0100 */
[----:B------:R2:W-:Y:S06]  /*100e0*/  MEMBAR.ALL.CTA ;  /* 0x0000000000007992 */ /* 0x0005ec0000008000 */
[----:B--2---:R-:W2:Y:S01]  /*100f0*/  FENCE.VIEW.ASYNC.S ;  /* 0x00000000000073c6 */ /* 0x004ea20000000000 */
[----:B0-----:R-:W-:-:S05]  /*10100*/  FADD.FTZ R24, R50, R43 ;  /* 0x0000002b32187221 */ /* 0x001fca0000010000 */
[----:B------:R0:W-:Y:S04]  /*10110*/  STL [R1+0x18], R24 ;  /* 0x0000181801007387 */ /* 0x0001e80000100800 */
[----:B------:R3:W-:Y:S04]  /*10120*/  STL [R1+0x2c], R15 ;  /* 0x00002c0f01007387 */ /* 0x0007e80000100800 */
[----:B------:R3:W-:Y:S04]  /*10130*/  STL [R1+0x20], R14 ;  /* 0x0000200e01007387 */ /* 0x0007e80000100800 */
[----:B------:R3:W-:Y:S01]  /*10140*/  STL [R1+0x24], R0 ;  /* 0x0000240001007387 */ /* 0x0007e20000100800 */
[----:B------:R-:W-:Y:S01]  /*10150*/  ISETP.GE.AND P2, PT, R14, R0, PT ;  /* 0x000000000e00720c */ /* 0x000fe20003f46270 */
        /* <DEDUP_REMOVED lines=36> */
[----:B-1----:R-:W-:-:S02]  /*103a0*/  IMAD.MOV.U32 R35, RZ, RZ, R71 ;  /* 0x000000ffff237224 */ /* 0x002fc400078e0047 */
        /* <DEDUP_REMOVED lines=10> */
[----:B0-----:R-:W-:Y:S01]  /*10450*/  IMAD.MOV.U32 R24, RZ, RZ, R71 ;  /* 0x000000ffff187224 */ /* 0x001fe200078e0047 */
[----:B--2---:R-:W-:Y:S01]  /*10460*/  NOP ;  /* 0x0000000000007918 */ /* 0x004fe20000000000 */
[----:B---3--:R-:W-:Y:S05]  /*10470*/  @!P2 BRA `(.L_x_10225) ;  /* 0x0000005c0048a947 */ /* 0x008fea0003800000 */
[----:B------:R0:W-:Y:S01]  /*10480*/  STL [R1+0x1c], R74 ;  /* 0x00001c4a01007387 */ /* 0x0001e20000100800 */
[----:B------:R-:W-:-:S03]  /*10490*/  IMAD.MOV.U32 R0, RZ, RZ, R20 ;  /* 0x000000ffff007224 */ /* 0x000fc600078e0014 */
[----:B------:R0:W5:Y:S01]  /*104a0*/  LDL.LU R145, [R1+0x28] ;  /* 0x0000280001917983 */ /* 0x0001620000300800 */
        /* <DEDUP_REMOVED lines=24> */
[----:B0-----:R-:W-:-:S07]  /*10630*/  CS2R R24, SRZ ;  /* 0x0000000000187805 */ /* 0x001fce000001ff00 */
.L_x_10235:
        /* <DEDUP_REMOVED lines=12> */
.L_x_10227:
[----:B------:R-:W-:Y:S01]  /*10700*/  IMAD R20, R22, 0x8, R16 ;  /* 0x0000000816147824 */ /* 0x000fe200078e0210 */
[----:B0-----:R-:W-:-:S04]  /*10710*/  SHF.L.U32 R21, R21, 0x1f, RZ ;  /* 0x0000001f15157819 */ /* 0x001fc800000006ff */
[----:B------:R0:W1:Y:S01]  /*10720*/  SYNCS.PHASECHK.TRANS64.TRYWAIT P3, [R20+URZ+0x31c30], R21 ;  /* 0x031c3015140075a7 */ /* 0x000062000806017f */
[----:B------:R-:W-:Y:S05]  /*10730*/  @!P0 BRA `(.L_x_10228) ;  /* 0x0000000000048947 */ /* 0x000fea0003800000 */
[----:B------:R-:W-:Y:S01]  /*10740*/  BPT.TRAP 0x1 ;  /* 0x000000040000795c */ /* 0x000fe20000300000 */
.L_x_10228:
[----:B------:R-:W-:Y:S04]  /*10750*/  BSSY B0, `(.L_x_10226) ;  /* 0x0000004000007945 */ /* 0x000fe80003800000 */
[----:B-1----:R-:W-:Y:S05]  /*10760*/  @P3 BRA `(.L_x_10229) ;  /* 0x0000000000083947 */ /* 0x002fea0003800000 */
[----:B------:R-:W1:Y:S02]  /*10770*/  SYNCS.PHASECHK.TRANS64.TRYWAIT P3, [R20+URZ+0x31c30], R21 ;  /* 0x031c3015140075a7 */ /* 0x000e64000806017f */
[----:B-1----:R-:W-:Y:S05]  /*10780*/  @!P3 BRA `(.L_x_10230) ;  /* 0x0000013400bcb947 */ /* 0x002fea0003800000 */
.L_x_10229:
[----:B------:R-:W-:Y:S05]  /*10790*/  BSYNC B0 ;  /* 0x0000000000007941 */ /* 0x000fea0003800000 */
.L_x_10226:
[----:B01----:R-:W2:Y:S01]  /*107a0*/  LDL R20, [R1+0x50] ;  /* 0x0000500001147983 */ /* 0x003ea20000100800 */
[----:B------:R-:W-:Y:S05]  /*107b0*/  WARPSYNC.ALL ;  /* 0x0000000000007948 */ /* 0x000fea0003800000 */
[----:B------:R-:W0:Y:S01]  /*107c0*/  S2R R72, SR_TID.X ;  /* 0x0000000000487919 */ /* 0x000e220000002100 */
[----:B------:R-:W-:Y:S01]  /*107d0*/  IMAD.MOV.U32 R21, RZ, RZ, -0x7fffffe0 ;  /* 0x80000020ff157424 */ /* 0x000fe200078e00ff */
[C---:B------:R-:W-:Y:S01]  /*107e0*/  R2UR UR44, R2.reuse ;  /* 0x00000000022c72ca */ /* 0x040fe200000e0000 */
[----:B------:R-:W-:Y:S01]  /*107f0*/  IMAD.MOV.U32 R73, RZ, RZ, -0x7fffffe0 ;  /* 0x80000020ff497424 */ /* 0x000fe200078e00ff */
[----:B------:R-:W-:Y:S01]  /*10800*/  R2UR UR45, R3 ;  /* 0x00000000032d72ca */ /* 0x000fe200000e0000 */
[----:B------:R-:W-:Y:S01]  /*10810*/  IMAD.MOV.U32 R77, RZ, RZ, -0x7fffffe0 ;  /* 0x80000020ff4d7424 */ /* 0x000fe200078e00ff */
[----:B------:R-:W-:Y:S01]  /*10820*/  R2UR UR47, R21 ;  /* 0x00000000152f72ca */ /* 0x000fe200000e0000 */
[----:B------:R-:W-:Y:S01]  /*10830*/  IMAD.MOV.U32 R75, RZ, RZ, -0x7fffffe0 ;  /* 0x80000020ff4b7424 */ /* 0x000fe200078e00ff */
[----:B------:R-:W-:Y:S01]  /*10840*/  R2UR UR51, R73 ;  /* 0x00000000493372ca */ /* 0x000fe200000e0000 */
[----:B------:R-:W-:Y:S01]  /*10850*/  IMAD.MOV.U32 R79, RZ, RZ, -0x7fffffe0 ;  /* 0x80000020ff4f7424 */ /* 0x000fe200078e00ff */
[C---:B------:R-:W-:Y:S01]  /*10860*/  R2UR UR48, R2.reuse ;  /* 0x00000000023072ca */ /* 0x040fe200000e0000 */
[----:B------:R-:W-:Y:S01]  /*10870*/  STL [R1+0xbc], R24 ;  /* 0x0000bc1801007387 */ /* 0x000fe20000100800 */
[----:B------:R-:W-:Y:S01]  /*10880*/  R2UR UR49, R3 ;  /* 0x00000000033172ca */ /* 0x000fe200000e0000 */
[----:B------:R-:W-:Y:S01]  /*10890*/  IMAD.MOV.U32 R147, RZ, RZ, -0x7fffffe0 ;  /* 0x80000020ff937424 */ /* 0x000fe200078e00ff */
[----:B------:R-:W-:Y:S01]  /*108a0*/  R2UR UR55, R77 ;  /* 0x000000004d3772ca */ /* 0x000fe200000e0000 */
[----:B------:R-:W-:Y:S01]  /*108b0*/  STL [R1+0xb8], R23 ;  /* 0x0000b81701007387 */ /* 0x000fe20000100800 */
[----:B------:R-:W-:-:S02]  /*108c0*/  R2UR UR52, R2 ;  /* 0x00000000023472ca */ /* 0x000fc400000e0000 */
[----:B------:R-:W-:Y:S01]  /*108d0*/  R2UR UR53, R3 ;  /* 0x00000000033572ca */ /* 0x000fe200000e0000 */
[----:B------:R1:W-:Y:S01]  /*108e0*/  STL [R1+0xb4], R19 ;  /* 0x0000b41301007387 */ /* 0x0003e20000100800 */
[----:B------:R-:W-:Y:S02]  /*108f0*/  R2UR UR15, R75 ;  /* 0x000000004b0f72ca */ /* 0x000fe400000e0000 */
[----:B------:R-:W-:Y:S01]  /*10900*/  R2UR UR12, R2 ;  /* 0x00000000020c72ca */ /* 0x000fe200000e0000 */
[----:B------:R-:W-:Y:S01]  /*10910*/  STL [R1+0xb0], R18 ;  /* 0x0000b01201007387 */ /* 0x000fe20000100800 */
[----:B------:R-:W-:Y:S02]  /*10920*/  R2UR UR13, R3 ;  /* 0x00000000030d72ca */ /* 0x000fe400000e0000 */
[C---:B------:R-:W-:Y:S01]  /*10930*/  R2UR UR5, R77.reuse ;  /* 0x000000004d0572ca */ /* 0x040fe200000e0000 */
[----:B------:R3:W-:Y:S01]  /*10940*/  STL [R1+0xac], R17 ;  /* 0x0000ac1101007387 */ /* 0x0007e20000100800 */
[----:B------:R-:W-:-:S02]  /*10950*/  R2UR UR19, R77 ;  /* 0x000000004d1372ca */ /* 0x000fc400000e0000 */
[C---:B------:R-:W-:Y:S01]  /*10960*/  R2UR UR35, R77.reuse ;  /* 0x000000004d2372ca */ /* 0x040fe200000e0000 */
[----:B------:R4:W-:Y:S01]  /*10970*/  STL [R1+0xa8], R16 ;  /* 0x0000a81001007387 */ /* 0x0009e20000100800 */
[----:B0-----:R-:W-:Y:S02]  /*10980*/  SHF.R.U32.HI R72, RZ, 0x7, R72 ;  /* 0x00000007ff487819 */ /* 0x001fe40000011648 */
[C---:B------:R-:W-:Y:S01]  /*10990*/  R2UR UR33, R77.reuse ;  /* 0x000000004d2172ca */ /* 0x040fe200000e0000 */
[----:B------:R0:W-:Y:S01]  /*109a0*/  STL [R1+0xa4], R15 ;  /* 0x0000a40f01007387 */ /* 0x0001e20000100800 */
[----:B------:R-:W-:Y:S01]  /*109b0*/  R2UR UR57, R77 ;  /* 0x000000004d3972ca */ /* 0x000fe200000e0000 */
[----:B------:R-:W-:Y:S01]  /*109c0*/  VIADD R78, R72, 0x8 ;  /* 0x00000008484e7836 */ /* 0x000fe20000000000 */
[C---:B------:R-:W-:Y:S01]  /*109d0*/  R2UR UR11, R75.reuse ;  /* 0x000000004b0b72ca */ /* 0x040fe200000e0000 */
[----:B------:R-:W-:Y:S01]  /*109e0*/  IMAD.MOV.U32 R77, RZ, RZ, -0x7fffffe0 ;  /* 0x80000020ff4d7424 */ /* 0x000fe200078e00ff */
[C---:B------:R-:W-:Y:S01]  /*109f0*/  R2UR UR27, R75.reuse ;  /* 0x000000004b1b72ca */ /* 0x040fe200000e0000 */
[----:B------:R0:W-:Y:S01]  /*10a00*/  STL [R1+0xa0], R14 ;  /* 0x0000a00e01007387 */ /* 0x0001e20000100800 */
[----:B------:R-:W-:-:S02]  /*10a10*/  R2UR UR39, R75 ;  /* 0x000000004b2772ca */ /* 0x000fc400000e0000 */
[----:B------:R-:W-:Y:S01]  /*10a20*/  R2UR UR29, R75 ;  /* 0x000000004b1d72ca */ /* 0x000fe200000e0000 */
[----:B------:R3:W-:Y:S01]  /*10a30*/  BAR.SYNC.DEFER_BLOCKING R78, 0x100 ;  /* 0x0004004e0000751d */ /* 0x0007e20000010000 */
[----:B------:R-:W-:Y:S01]  /*10a40*/  IMAD.U32 R75, RZ, RZ, UR5 ;  /* 0x00000005ff4b7e24 */ /* 0x000fe2000f8e00ff */
[C---:B------:R-:W-:Y:S02]  /*10a50*/  R2UR UR5, R73.reuse ;  /* 0x00000000490572ca */ /* 0x040fe400000e0000 */
[C---:B------:R-:W-:Y:S02]  /*10a60*/  R2UR UR7, R73.reuse ;  /* 0x00000000490772ca */ /* 0x040fe400000e0000 */
[C---:B------:R-:W-:Y:S02]  /*10a70*/  R2UR UR23, R73.reuse ;  /* 0x00000000491772ca */ /* 0x040fe400000e0000 */
[C---:B------:R-:W-:Y:S01]  /*10a80*/  R2UR UR31, R73.reuse ;  /* 0x00000000491f72ca */ /* 0x040fe200000e0000 */
[----:B------:R0:W-:Y:S01]  /*10a90*/  STL [R1+0x9c], R0 ;  /* 0x00009c0001007387 */ /* 0x0001e20000100800 */
[----:B------:R-:W-:-:S02]  /*10aa0*/  R2UR UR25, R73 ;  /* 0x00000000491972ca */ /* 0x000fc400000e0000 */
[C---:B------:R-:W-:Y:S02]  /*10ab0*/  R2UR UR21, R73.reuse ;  /* 0x00000000491572ca */ /* 0x040fe400000e0000 */
[----:B------:R-:W-:Y:S02]  /*10ac0*/  R2UR UR41, R73 ;  /* 0x00000000492972ca */ /* 0x000fe400000e0000 */
[----:B------:R-:W-:Y:S02]  /*10ad0*/  R2UR UR9, R79 ;  /* 0x000000004f0972ca */ /* 0x000fe400000e0000 */
[----:B------:R-:W-:Y:S02]  /*10ae0*/  R2UR UR16, R2 ;  /* 0x00000000021072ca */ /* 0x000fe400000e0000 */
[----:B------:R-:W-:Y:S02]  /*10af0*/  R2UR UR17, R3 ;  /* 0x00000000031172ca */ /* 0x000fe400000e0000 */
[C---:B------:R-:W-:Y:S01]  /*10b00*/  R2UR UR37, R79.reuse ;  /* 0x000000004f2572ca */ /* 0x040fe200000e0000 */
[----:B------:R-:W-:Y:S01]  /*10b10*/  WARPGROUP.ARRIVE ;  /* 0x00000000000079c5 */ /* 0x000fe20000000000 */
[----:B------:R-:W-:-:S13]  /*10b20*/  R2UR UR43, R79 ;  /* 0x000000004f2b72ca */ /* 0x000fda00000e0000 */
[----:B-1----:R-:W-:Y:S01]  /*10b30*/  MOV R19, UR43 ;  /* 0x0000002b00137c02 */ /* 0x002fe20008000f00 */
[----:B------:R-:W-:Y:S01]  /*10b40*/  UMOV UR43, UR33 ;  /* 0x00000021002b7c82 */ /* 0x000fe20008000000 */
        /* <DEDUP_REMOVED lines=15> */
[----:B------:R-:W-:Y:S01]  /*10c40*/  HGMMA.64x16x16.F32.BF16 R136, gdesc[UR44], RZ, !UPT, gsb0 ;  /* 0x002000002c8879f0 */ /* 0x000fe2000c0018ff */
        /* <DEDUP_REMOVED lines=20> */
[----:B---3--:R-:W-:Y:S01]  /*10d90*/  VIADD R78, R20, 0x1c2 ;  /* 0x000001c2144e7836 */ /* 0x008fe20000000000 */
[----:B------:R-:W-:Y:S01]  /*10da0*/  R2UR UR20, R72 ;  /* 0x00000000481472ca */ /* 0x000fe200000e0000 */
[----:B------:R-:W-:Y:S01]  /*10db0*/  VIADD R72, R20, 0x202 ;  /* 0x0000020214487836 */ /* 0x000fe20000000000 */
[----:B------:R-:W-:Y:S01]  /*10dc0*/  R2UR UR56, R76 ;  /* 0x000000004c3872ca */ /* 0x000fe200000e0000 */
[----:B------:R-:W-:Y:S01]  /*10dd0*/  VIADD R76, R20, 0x3c0 ;  /* 0x000003c0144c7836 */ /* 0x000fe20000000000 */
[----:B------:R-:W-:Y:S01]  /*10de0*/  R2UR UR47, R73 ;  /* 0x00000000492f72ca */ /* 0x000fe200000e0000 */
[----:B------:R-:W-:Y:S01]  /*10df0*/  IMAD.U32 R74, RZ, RZ, UR4 ;  /* 0x00000004ff4a7e24 */ /* 0x000fe2000f8e00ff */
[----:B------:R-:W-:Y:S01]  /*10e00*/  R2UR UR4, R72 ;  /* 0x00000000480472ca */ /* 0x000fe200000e0000 */
[----:B------:R-:W-:Y:S01]  /*10e10*/  VIADD R72, R20, 0x2c0 ;  /* 0x000002c014487836 */ /* 0x000fe20000000000 */
[----:B------:R-:W-:Y:S01]  /*10e20*/  R2UR UR8, R78 ;  /* 0x000000004e0872ca */ /* 0x000fe200000e0000 */
[----:B------:R-:W-:-:S02]  /*10e30*/  IMAD.MOV.U32 R73, RZ, RZ, -0x7fffffe0 ;  /* 0x80000020ff497424 */ /* 0x000fc400078e00ff */
[----:B------:R-:W-:Y:S01]  /*10e40*/  VIADD R78, R20, 0x280 ;  /* 0x00000280144e7836 */ /* 0x000fe20000000000 */
[----:B------:R-:W-:Y:S01]  /*10e50*/  R2UR UR40, R72 ;  /* 0x00000000482872ca */ /* 0x000fe200000e0000 */
[C---:B------:R-:W-:Y:S02]  /*10e60*/  VIADD R72, R20.reuse, 0x380 ;  /* 0x0000038014487836 */ /* 0x040fe40000000000 */
[----:B------:R-:W-:Y:S01]  /*10e70*/  VIADD R146, R20, 0x382 ;  /* 0x0000038214927836 */ /* 0x000fe20000000000 */
[----:B------:R-:W-:Y:S01]  /*10e80*/  R2UR UR36, R78 ;  /* 0x000000004e2472ca */ /* 0x000fe200000e0000 */
[----:B------:R-:W-:Y:S01]  /*10e90*/  VIADD R78, R20, 0x340 ;  /* 0x00000340144e7836 */ /* 0x000fe20000000000 */
[----:B------:R-:W-:Y:S01]  /*10ea0*/  R2UR UR46, R72 ;  /* 0x00000000482e72ca */ /* 0x000fe200000e0000 */
[----:B------:R-:W-:Y:S01]  /*10eb0*/  VIADD R72, R20, 0x400 ;  /* 0x0000040014487836 */ /* 0x000fe20000000000 */
[----:B------:R-:W-:Y:S01]  /*10ec0*/  MOV R17, UR47 ;  /* 0x0000002f00117c02 */ /* 0x000fe20008000f00 */
[----:B------:R-:W-:Y:S01]  /*10ed0*/  UMOV UR47, UR37 ;  /* 0x00000025002f7c82 */ /* 0x000fe20008000000 */
[----:B------:R-:W-:-:S02]  /*10ee0*/  R2UR UR42, R78 ;  /* 0x000000004e2a72ca */ /* 0x000fc400000e0000 */
[----:B------:R-:W-:Y:S01]  /*10ef0*/  R2UR UR37, R13 ;  /* 0x000000000d2572ca */ /* 0x000fe200000e0000 */
[----:B------:R-:W-:Y:S02]  /*10f00*/  WARPGROUP.DEPBAR.LE gsb0, 0x0 ;  /* 0x00008000000079c5 */ /* 0x000fe40000010000 */
[----:B------:R-:W-:-:S04]  /*10f10*/  WARPGROUP.ARRIVE ;  /* 0x00000000000079c5 */ /* 0x000fc80000000000 */
[----:B----4-:R-:W-:Y:S01]  /*10f20*/  MOV R16, UR46 ;  /* 0x0000002e00107c02 */ /* 0x010fe20008000f00 */
[----:B------:R-:W-:-:S03]  /*10f30*/  UMOV UR46, UR36 ;  /* 0x00000024002e7c82 */ /* 0x000fc60008000000 */
[----:B------:R-:W-:Y:S01]  /*10f40*/  MOV R18, UR42 ;  /* 0x0000002a00127c02 */ /* 0x000fe20008000f00 */
[----:B------:R-:W-:Y:S01]  /*10f50*/  UMOV UR42, UR32 ;  /* 0x00000020002a7c82 */ /* 0x000fe20008000000 */
[----:B------:R-:W-:Y:S01]  /*10f60*/  R2UR UR32, R12 ;  /* 0x000000000c2072ca */ /* 0x000fe200000e0000 */
[----:B------:R-:W-:Y:S01]  /*10f70*/  HGMMA.64x16x16.F32.BF16 R128, gdesc[UR48], RZ, !UPT, gsb0 ;  /* 0x00200000308079f0 */ /* 0x000fe2000c0018ff */
[----:B------:R-:W-:Y:S01]  /*10f80*/  R2UR UR50, R76 ;  /* 0x000000004c3272ca */ /* 0x000fe200000e0000 */
[----:B------:R-:W-:Y:S01]  /*10f90*/  VIADD R76, R20, 0x440 ;  /* 0x00000440144c7836 */ /* 0x000fe20000000000 */
[----:B------:R-:W-:Y:S01]  /*10fa0*/  R2UR UR51, R77 ;  /* 0x000000004d3372ca */ /* 0x000fe200000e0000 */
[----:B------:R-:W-:Y:S01]  /*10fb0*/  IMAD.MOV.U32 R77, RZ, RZ, -0x7fffffe0 ;  /* 0x80000020ff4d7424 */ /* 0x000fe200078e00ff */
[----:B------:R-:W-:Y:S02]  /*10fc0*/  R2UR UR36, R12 ;  /* 0x000000000c2472ca */ /* 0x000fe400000e0000 */
[----:B------:R-:W-:Y:S01]  /*10fd0*/  R2UR UR58, R76 ;  /* 0x000000004c3a72ca */ /* 0x000fe200000e0000 */
[----:B------:R-:W-:Y:S01]  /*10fe0*/  VIADD R76, R20, 0x282 ;  /* 0x00000282144c7836 */ /* 0x000fe20000000000 */
[----:B------:R-:W-:Y:S01]  /*10ff0*/  R2UR UR59, R77 ;  /* 0x000000004d3b72ca */ /* 0x000fe200000e0000 */
[----:B------:R-:W-:Y:S01]  /*11000*/  IMAD.MOV.U32 R77, RZ, RZ, -0x7fffffe0 ;  /* 0x80000020ff4d7424 */ /* 0x000fe200078e00ff */
[----:B------:R-:W-:-:S02]  /*11010*/  R2UR UR48, R12 ;  /* 0x000000000c3072ca */ /* 0x000fc400000e0000 */
[----:B------:R-:W-:Y:S02]  /*11020*/  R2UR UR49, R13 ;  /* 0x000000000d3172ca */ /* 0x000fe400000e0000 */
[----:B------:R-:W-:Y:S01]  /*11030*/  MOV R151, UR50 ;  /* 0x0000003200977c02 */ /* 0x000fe20008000f00 */
[----:B------:R-:W-:Y:S01]  /*11040*/  UMOV UR50, UR4 ;  /* 0x0000000400327c82 */ /* 0x000fe20008000000 */
[----:B------:R-:W-:Y:S01]  /*11050*/  MOV R152, UR51 ;  /* 0x0000003300987c02 */ /* 0x000fe20008000f00 */
[----:B------:R-:W-:Y:S01]  /*11060*/  UMOV UR51, UR5 ;  /* 0x0000000500337c82 */ /* 0x000fe20008000000 */
[----:B------:R-:W-:Y:S02]  /*11070*/  R2UR UR4, R2 ;  /* 0x00000000020472ca */ /* 0x000fe400000e0000 */
[----:B------:R-:W-:Y:S02]  /*11080*/  R2UR UR5, R3 ;  /* 0x00000000030572ca */ /* 0x000fe400000e0000 */
[----:B------:R-:W-:Y:S01]  /*11090*/  MOV R21, UR51 ;  /* 0x0000003300157c02 */ /* 0x000fe20008000f00 */
[----:B------:R-:W-:Y:S01]  /*110a0*/  UMOV UR51, UR29 ;  /* 0x0000001d00337c82 */ /* 0x000fe20008000000 */
[----:B------:R-:W-:Y:S01]  /*110b0*/  MOV R148, UR50 ;  /* 0x0000003200947c02 */ /* 0x000fe20008000f00 */
[----:B------:R-:W-:Y:S01]  /*110c0*/  UMOV UR50, UR28 ;  /* 0x0000001c00327c82 */ /* 0x000fe20008000000 */
[----:B------:R-:W-:-:S02]  /*110d0*/  R2UR UR28, R12 ;  /* 0x000000000c1c72ca */ /* 0x000fc400000e0000 */
[----:B------:R-:W-:Y:S02]  /*110e0*/  R2UR UR29, R13 ;  /* 0x000000000d1d72ca */ /* 0x000fe400000e0000 */
[----:B0-----:R-:W-:Y:S01]  /*110f0*/  MOV R15, UR59 ;  /* 0x0000003b000f7c02 */ /* 0x001fe20008000f00 */
[----:B------:R-:W-:Y:S01]  /*11100*/  UMOV UR59, UR41 ;  /* 0x00000029003b7c82 */ /* 0x000fe20008000000 */
[----:B------:R-:W-:Y:S01]  /*11110*/  MOV R14, UR58 ;  /* 0x0000003a000e7c02 */ /* 0x000fe20008000f00 */
[----:B------:R-:W-:Y:S01]  /*11120*/  UMOV UR58, UR40 ;  /* 0x00000028003a7c82 */ /* 0x000fe20008000000 */
        /* <DEDUP_REMOVED lines=23> */
[----:B------:R-:W-:Y:S03]  /*112a0*/  HGMMA.64x16x16.F32.BF16 R112, gdesc[UR12], RZ, !UPT, gsb0 ;  /* 0x002000000c7079f0 */ /* 0x000fe6000c0018ff */
        /* <DEDUP_REMOVED lines=12> */
[----:B------:R-:W-:-:S03]  /*11370*/  R2UR UR5, R13 ;  /* 0x000000000d0572ca */ /* 0x000fc600000e0000 */
        /* <DEDUP_REMOVED lines=9> */
[----:B------:R-:W-:Y:S02]  /*11410*/  R2UR UR10, R76 ;  /* 0x000000004c0a72ca */ /* 0x000fe400000e0000 */
[----:B------:R-:W-:Y:S02]  /*11420*/  R2UR UR11, R77 ;  /* 0x000000004d0b72ca */ /* 0x000fe400000e0000 */
[----:B------:R-:W-:Y:S02]  /*11430*/  R2UR UR8, R12 ;  /* 0x000000000c0872ca */ /* 0x000fe400000e0000 */
[----:B------:R-:W-:-:S07]  /*11440*/  R2UR UR9, R13 ;  /* 0x000000000d0972ca */ /* 0x000fce00000e0000 */
[----:B------:R-:W-:Y:S02]  /*11450*/  MOV R156, UR10 ;  /* 0x0000000a009c7c02 */ /* 0x000fe40008000f00 */
[----:B------:R-:W-:Y:S02]  /*11460*/  MOV R24, UR11 ;  /* 0x0000000b00187c02 */ /* 0x000fe40008000f00 */
[----:B------:R-:W-:Y:S01]  /*11470*/  R2UR UR10, R74 ;  /* 0x000000004a0a72ca */ /* 0x000fe200000e0000 */
[----:B------:R-:W-:Y:S01]  /*11480*/  VIADD R74, R20, 0x302 ;  /* 0x00000302144a7836 */ /* 0x000fe20000000000 */
[----:B------:R-:W-:Y:S01]  /*11490*/  R2UR UR11, R75 ;  /* 0x000000004b0b72ca */ /* 0x000fe200000e0000 */
[----:B------:R-:W-:Y:S01]  /*114a0*/  IMAD.MOV.U32 R75, RZ, RZ, -0x7fffffe0 ;  /* 0x80000020ff4b7424 */ /* 0x000fe200078e00ff */
[----:B------:R-:W-:Y:S02]  /*114b0*/  WARPGROUP.DEPBAR.LE gsb0, 0x0 ;  /* 0x00008000000079c5 */ /* 0x000fe40000010000 */
[----:B------:R-:W-:-:S06]  /*114c0*/  WARPGROUP.ARRIVE ;  /* 0x00000000000079c5 */ /* 0x000fcc0000000000 */
[----:B------:R-:W-:Y:S01]  /*114d0*/  HGMMA.64x16x16.F32.BF16 R88, gdesc[UR16], RZ, !UPT, gsb0 ;  /* 0x00200000105879f0 */ /* 0x000fe2000c0018ff */
[----:B------:R-:W-:Y:S02]  /*114e0*/  R2UR UR18, R74 ;  /* 0x000000004a1272ca */ /* 0x000fe400000e0000 */
[----:B------:R-:W-:Y:S01]  /*114f0*/  R2UR UR19, R75 ;  /* 0x000000004b1372ca */ /* 0x000fe200000e0000 */
        /* <DEDUP_REMOVED lines=8> */
[C---:B------:R-:W-:Y:S02]  /*11580*/  R2UR UR40, R8.reuse ;  /* 0x00000000082872ca */ /* 0x040fe400000e0000 */
[C---:B------:R-:W-:Y:S02]  /*11590*/  R2UR UR41, R9.reuse ;  /* 0x00000000092972ca */ /* 0x040fe400000e0000 */
[----:B------:R-:W-:Y:S02]  /*115a0*/  R2UR UR44, R8 ;  /* 0x00000000082c72ca */ /* 0x000fe400000e0000 */
[----:B------:R-:W-:Y:S02]  /*115b0*/  R2UR UR45, R9 ;  /* 0x00000000092d72ca */ /* 0x000fe400000e0000 */
[----:B------:R-:W-:Y:S01]  /*115c0*/  R2UR UR26, R146 ;  /* 0x00000000921a72ca */ /* 0x000fe200000e0000 */
[----:B------:R-:W-:Y:S01]  /*115d0*/  VIADD R146, R20, 0x3c2 ;  /* 0x000003c214927836 */ /* 0x000fe20000000000 */
[----:B------:R-:W-:Y:S01]  /*115e0*/  R2UR UR27, R147 ;  /* 0x00000000931b72ca */ /* 0x000fe200000e0000 */
[----:B------:R-:W-:-:S10]  /*115f0*/  IMAD.MOV.U32 R147, RZ, RZ, -0x7fffffe0 ;  /* 0x80000020ff937424 */ /* 0x000fd400078e00ff */
[----:B------:R-:W-:Y:S01]  /*11600*/  MOV R157, UR26 ;  /* 0x0000001a009d7c02 */ /* 0x000fe20008000f00 */
[----:B------:R-:W-:Y:S01]  /*11610*/  UMOV UR26, UR56 ;  /* 0x00000038001a7c82 */ /* 0x000fe20008000000 */
[----:B------:R-:W-:Y:S01]  /*11620*/  MOV R0, UR27 ;  /* 0x0000001b00007c02 */ /* 0x000fe20008000f00 */
[----:B------:R-:W-:Y:S01]  /*11630*/  UMOV UR27, UR57 ;  /* 0x00000039001b7c82 */ /* 0x000fe20008000000 */
[----:B------:R-:W-:Y:S02]  /*11640*/  WARPGROUP.DEPBAR.LE gsb0, 0x0 ;  /* 0x00008000000079c5 */ /* 0x000fe40000010000 */
[----:B------:R-:W-:-:S06]  /*11650*/  WARPGROUP.ARRIVE ;  /* 0x00000000000079c5 */ /* 0x000fcc0000000000 */
[----:B------:R-:W-:Y:S01]  /*11660*/  HGMMA.64x16x16.F32.BF16 R136, gdesc[UR28], R136, gsb0 ;  /* 0x002000001c8879f0 */ /* 0x000fe20008001888 */
[C---:B------:R-:W-:Y:S02]  /*11670*/  R2UR UR56, R8.reuse ;  /* 0x00000000083872ca */ /* 0x040fe400000e0000 */
[C---:B------:R-:W-:Y:S02]  /*11680*/  R2UR UR57, R9.reuse ;  /* 0x00000000093972ca */ /* 0x040fe400000e0000 */
        /* <DEDUP_REMOVED lines=9> */
[----:B------:R-:W-:Y:S01]  /*11720*/  R2UR UR34, R146 ;  /* 0x00000000922272ca */ /* 0x000fe200000e0000 */
[----:B------:R-:W-:Y:S01]  /*11730*/  VIADD R146, R20, 0x442 ;  /* 0x0000044214927836 */ /* 0x000fe20000000000 */
[----:B------:R-:W-:Y:S01]  /*11740*/  R2UR UR35, R147 ;  /* 0x00000000932372ca */ /* 0x000fe200000e0000 */
[----:B------:R-:W-:Y:S01]  /*11750*/  IMAD.MOV.U32 R147, RZ, RZ, -0x7fffffe0 ;  /* 0x80000020ff937424 */ /* 0x000fe200078e00ff */
[----:B------:R-:W-:Y:S02]  /*11760*/  WARPGROUP.DEPBAR.LE gsb0, 0x0 ;  /* 0x00008000000079c5 */ /* 0x000fe40000010000 */
[----:B------:R-:W-:-:S06]  /*11770*/  WARPGROUP.ARRIVE ;  /* 0x00000000000079c5 */ /* 0x000fcc0000000000 */
[----:B------:R-:W-:Y:S01]  /*11780*/  HGMMA.64x16x16.F32.BF16 R120, gdesc[UR36], R120, gsb0 ;  /* 0x00200000247879f0 */ /* 0x000fe20008001878 */
[----:B------:R-:W-:Y:S01]  /*11790*/  R2UR UR38, R146 ;  /* 0x00000000922672ca */ /* 0x000fe200000e0000 */
[----:B------:R-:W-:Y:S01]  /*117a0*/  VIADD R146, R20, 0x480 ;  /* 0x0000048014927836 */ /* 0x000fe20000000000 */
        /* <DEDUP_REMOVED lines=18> */
[----:B------:R-:W-:Y:S01]  /*118d0*/  IMAD.MOV.U32 R147, RZ, RZ, -0x7fffffe0 ;  /* 0x80000020ff937424 */ /* 0x000fe200078e00ff */
[----:B------:R-:W-:Y:S02]  /*118e0*/  R2UR UR16, R146 ;  /* 0x00000000921072ca */ /* 0x000fe400000e0000 */
[----:B------:R-:W-:Y:S01]  /*118f0*/  R2UR UR11, R24 ;  /* 0x00000000180b72ca */ /* 0x000fe200000e0000 */
[----:B------:R-:W-:Y:S02]  /*11900*/  WARPGROUP.DEPBAR.LE gsb0, 0x0 ;  /* 0x00008000000079c5 */ /* 0x000fe40000010000 */
[----:B------:R-:W-:Y:S01]  /*11910*/  WARPGROUP.ARRIVE ;  /* 0x00000000000079c5 */ /* 0x000fe20000000000 */
[----:B------:R-:W-:Y:S01]  /*11920*/  R2UR UR17, R147 ;  /* 0x00000000931172ca */ /* 0x000fe200000e0000 */
[----:B------:R-:W-:Y:S01]  /*11930*/  VIADD R146, R20, 0x4c0 ;  /* 0x000004c014927836 */ /* 0x000fe20000000000 */
[----:B------:R-:W-:Y:S01]  /*11940*/  R2UR UR10, R156 ;  /* 0x000000009c0a72ca */ /* 0x000fe200000e0000 */
[----:B------:R0:W5:Y:S02]  /*11950*/  LDL.LU R24, [R1+0xbc] ;  /* 0x0000bc0001187983 */ /* 0x0001640000300800 */
[----:B------:R-:W-:Y:S01]  /*11960*/  HGMMA.64x16x16.F32.BF16 R88, gdesc[UR4], R88, gsb0 ;  /* 0x00200000045879f0 */ /* 0x000fe20008001858 */
[----:B------:R-:W-:Y:S01]  /*11970*/  IMAD.MOV.U32 R147, RZ, RZ, -0x7fffffe0 ;  /* 0x80000020ff937424 */ /* 0x000fe200078e00ff */
[----:B------:R-:W-:-:S02]  /*11980*/  R2UR UR12, R146 ;  /* 0x00000000920c72ca */ /* 0x000fc400000e0000 */
[----:B------:R-:W-:Y:S01]  /*11990*/  R2UR UR7, R23 ;  /* 0x00000000170772ca */ /* 0x000fe200000e0000 */
[----:B------:R-:W-:Y:S02]  /*119a0*/  WARPGROUP.DEPBAR.LE gsb0, 0x0 ;  /* 0x00008000000079c5 */ /* 0x000fe40000010000 */
[----:B------:R-:W-:Y:S01]  /*119b0*/  WARPGROUP.ARRIVE ;  /* 0x00000000000079c5 */ /* 0x000fe20000000000 */
[----:B------:R-:W-:Y:S01]  /*119c0*/  R2UR UR13, R147 ;  /* 0x00000000930d72ca */ /* 0x000fe200000e0000 */
[----:B------:R-:W-:Y:S01]  /*119d0*/  VIADD R146, R20, 0x500 ;  /* 0x0000050014927836 */ /* 0x000fe20000000000 */
[----:B------:R-:W-:Y:S01]  /*119e0*/  R2UR UR6, R155 ;  /* 0x000000009b0672ca */ /* 0x000fe200000e0000 */
[----:B------:R0:W5:Y:S01]  /*119f0*/  LDL.LU R23, [R1+0xb8] ;  /* 0x0000b80001177983 */ /* 0x0001620000300800 */
[----:B------:R-:W-:Y:S01]  /*11a00*/  IMAD.MOV.U32 R147, RZ, RZ, -0x7fffffe0 ;  /* 0x80000020ff937424 */ /* 0x000fe200078e00ff */
[----:B------:R-:W-:Y:S01]  /*11a10*/  HGMMA.64x16x16.F32.BF16 R80, gdesc[UR52], R80, gsb0 ;  /* 0x00200000345079f0 */ /* 0x000fe20008001850 */
[----:B------:R-:W-:-:S02]  /*11a20*/  R2UR UR55, R154 ;  /* 0x000000009a3772ca */ /* 0x000fc400000e0000 */
[----:B------:R-:W-:Y:S02]  /*11a30*/  R2UR UR54, R153 ;  /* 0x00000000993672ca */ /* 0x000fe400000e0000 */
[----:B------:R-:W-:Y:S01]  /*11a40*/  R2UR UR8, R146 ;  /* 0x00000000920872ca */ /* 0x000fe200000e0000 */
[----:B------:R-:W-:Y:S01]  /*11a50*/  VIADD R146, R20, 0x540 ;  /* 0x0000054014927836 */ /* 0x000fe20000000000 */
[----:B------:R-:W-:Y:S02]  /*11a60*/  R2UR UR52, R8 ;  /* 0x00000000083472ca */ /* 0x000fe400000e0000 */
[----:B------:R-:W-:Y:S02]  /*11a70*/  R2UR UR53, R9 ;  /* 0x00000000093572ca */ /* 0x000fe400000e0000 */
[----:B------:R-:W-:Y:S01]  /*11a80*/  R2UR UR9, R147 ;  /* 0x00000000930972ca */ /* 0x000fe200000e0000 */
[----:B------:R-:W-:Y:S01]  /*11a90*/  IMAD.MOV.U32 R147, RZ, RZ, -0x7fffffe0 ;  /* 0x80000020ff937424 */ /* 0x000fe200078e00ff */
[----:B------:R-:W-:-:S04]  /*11aa0*/  R2UR UR4, R146 ;  /* 0x00000000920472ca */ /* 0x000fc800000e0000 */
        /* <DEDUP_REMOVED lines=11> */
[----:B------:R-:W-:Y:S01]  /*11b60*/  VIADD R146, R20, 0x580 ;  /* 0x0000058014927836 */ /* 0x000fe20000000000 */
[C---:B------:R-:W-:Y:S01]  /*11b70*/  R2UR UR40, R8.reuse ;  /* 0x00000000082872ca */ /* 0x040fe200000e0000 */
[----:B------:R-:W-:Y:S01]  /*11b80*/  IMAD.MOV.U32 R147, RZ, RZ, -0x7fffffe0 ;  /* 0x80000020ff937424 */ /* 0x000fe200078e00ff */
[----:B------:R-:W-:Y:S01]  /*11b90*/  R2UR UR41, R9 ;  /* 0x00000000092972ca */ /* 0x000fe200000e0000 */
[----:B------:R0:W5:Y:S01]  /*11ba0*/  LDL.LU R19, [R1+0xb4] ;  /* 0x0000b40001137983 */ /* 0x0001620000300800 */
[----:B------:R-:W-:Y:S02]  /*11bb0*/  WARPGROUP.DEPBAR.LE gsb0, 0x0 ;  /* 0x00008000000079c5 */ /* 0x000fe40000010000 */
[----:B------:R-:W-:Y:S01]  /*11bc0*/  WARPGROUP.ARRIVE ;  /* 0x00000000000079c5 */ /* 0x000fe20000000000 */
[----:B------:R-:W-:Y:S01]  /*11bd0*/  R2UR UR48, R8 ;  /* 0x00000000083072ca */ /* 0x000fe200000e0000 */
[----:B------:R0:W5:Y:S04]  /*11be0*/  LDL.LU R18, [R1+0xb0] ;  /* 0x0000b00001127983 */ /* 0x0001680000300800 */
[----:B------:R-:W-:Y:S03]  /*11bf0*/  HGMMA.64x16x16.F32.BF16 R128, gdesc[UR44], R128, gsb0 ;  /* 0x002000002c8079f0 */ /* 0x000fe60008001880 */
        /* <DEDUP_REMOVED lines=10> */
[----:B------:R-:W-:Y:S02]  /*11ca0*/  R2UR UR46, R16 ;  /* 0x00000000102e72ca */ /* 0x000fe400000e0000 */
[----:B------:R-:W-:Y:S02]  /*11cb0*/  R2UR UR44, R8 ;  /* 0x00000000082c72ca */ /* 0x000fe400000e0000 */
[C---:B------:R-:W-:Y:S02]  /*11cc0*/  R2UR UR45, R9.reuse ;  /* 0x00000000092d72ca */ /* 0x040fe400000e0000 */
[----:B------:R-:W-:Y:S02]  /*11cd0*/  R2UR UR49, R9 ;  /* 0x00000000093172ca */ /* 0x000fe400000e0000 */
[----:B------:R-:W-:-:S02]  /*11ce0*/  R2UR UR59, R15 ;  /* 0x000000000f3b72ca */ /* 0x000fc400000e0000 */
[----:B------:R-:W-:Y:S02]  /*11cf0*/  R2UR UR58, R14 ;  /* 0x000000000e3a72ca */ /* 0x000fe400000e0000 */
[----:B------:R-:W-:Y:S02]  /*11d00*/  R2UR UR56, R8 ;  /* 0x00000000083872ca */ /* 0x000fe400000e0000 */
[----:B------:R-:W-:Y:S01]  /*11d10*/  R2UR UR57, R9 ;  /* 0x00000000093972ca */ /* 0x000fe200000e0000 */
[----:B------:R-:W-:Y:S01]  /*11d20*/  UMOV UR40, UR16 ;  /* 0x0000001000287c82 */ /* 0x000fe20008000000 */
[----:B------:R-:W-:Y:S02]  /*11d30*/  WARPGROUP.DEPBAR.LE gsb0, 0x0 ;  /* 0x00008000000079c5 */ /* 0x000fe40000010000 */
[----:B------:R-:W-:Y:S01]  /*11d40*/  WARPGROUP.ARRIVE ;  /* 0x00000000000079c5 */ /* 0x000fe20000000000 */
[----:B------:R-:W-:Y:S01]  /*11d50*/  UMOV UR41, UR17 ;  /* 0x0000001100297c82 */ /* 0x000fe20008000000 */
[----:B------:R-:W-:Y:S01]  /*11d60*/  R2UR UR20, R146 ;  /* 0x00000000921472ca */ /* 0x000fe200000e0000 */
[----:B------:R0:W5:Y:S03]  /*11d70*/  LDL.LU R17, [R1+0xac] ;  /* 0x0000ac0001117983 */ /* 0x0001660000300800 */
[----:B------:R-:W-:Y:S01]  /*11d80*/  HGMMA.64x16x16.F32.BF16 R96, gdesc[UR44], R96, gsb0 ;  /* 0x002000002c6079f0 */ /* 0x000fe20008001860 */
[----:B------:R-:W-:-:S02]  /*11d90*/  R2UR UR16, R6 ;  /* 0x00000000061072ca */ /* 0x000fc400000e0000 */
[----:B------:R-:W-:Y:S02]  /*11da0*/  R2UR UR17, R7 ;  /* 0x00000000071172ca */ /* 0x000fe400000e0000 */
[----:B------:R-:W-:Y:S02]  /*11db0*/  R2UR UR21, R147 ;  /* 0x00000000931572ca */ /* 0x000fe400000e0000 */
[----:B------:R-:W-:Y:S02]  /*11dc0*/  R2UR UR27, R0 ;  /* 0x00000000001b72ca */ /* 0x000fe400000e0000 */
[----:B------:R-:W-:Y:S02]  /*11dd0*/  R2UR UR26, R157 ;  /* 0x000000009d1a72ca */ /* 0x000fe400000e0000 */
[----:B------:R-:W-:Y:S02]  /*11de0*/  R2UR UR24, R6 ;  /* 0x00000000061872ca */ /* 0x000fe400000e0000 */
[----:B------:R-:W-:-:S02]  /*11df0*/  R2UR UR25, R7 ;  /* 0x00000000071972ca */ /* 0x000fc400000e0000 */
[C---:B------:R-:W-:Y:S02]  /*11e00*/  R2UR UR28, R6.reuse ;  /* 0x00000000061c72ca */ /* 0x040fe400000e0000 */
[C---:B------:R-:W-:Y:S02]  /*11e10*/  R2UR UR29, R7.reuse ;  /* 0x00000000071d72ca */ /* 0x040fe400000e0000 */
[C---:B------:R-:W-:Y:S02]  /*11e20*/  R2UR UR32, R6.reuse ;  /* 0x00000000062072ca */ /* 0x040fe400000e0000 */
[C---:B------:R-:W-:Y:S02]  /*11e30*/  R2UR UR33, R7.reuse ;  /* 0x00000000072172ca */ /* 0x040fe400000e0000 */
[----:B------:R-:W-:Y:S02]  /*11e40*/  R2UR UR36, R6 ;  /* 0x00000000062472ca */ /* 0x000fe400000e0000 */
[----:B------:R-:W-:Y:S01]  /*11e50*/  R2UR UR37, R7 ;  /* 0x00000000072572ca */ /* 0x000fe200000e0000 */
[----:B------:R-:W-:Y:S01]  /*11e60*/  VIADD R146, R20, 0x5c0 ;  /* 0x000005c014927836 */ /* 0x000fe20000000000 */
[----:B------:R0:W5:Y:S01]  /*11e70*/  LDL.LU R16, [R1+0xa8] ;  /* 0x0000a80001107983 */ /* 0x0001620000300800 */
[----:B------:R-:W-:-:S02]  /*11e80*/  WARPGROUP.DEPBAR.LE gsb0, 0x0 ;  /* 0x00008000000079c5 */ /* 0x000fc40000010000 */
[----:B------:R-:W-:Y:S01]  /*11e90*/  WARPGROUP.ARRIVE ;  /* 0x00000000000079c5 */ /* 0x000fe20000000000 */
[----:B------:R-:W-:Y:S01]  /*11ea0*/  UMOV UR44, UR12 ;  /* 0x0000000c002c7c82 */ /* 0x000fe20008000000 */
[----:B------:R-:W-:Y:S01]  /*11eb0*/  UMOV UR45, UR13 ;  /* 0x0000000d002d7c82 */ /* 0x000fe20008000000 */
[----:B------:R-:W-:Y:S01]  /*11ec0*/  IMAD.MOV.U32 R147, RZ, RZ, -0x7fffffe0 ;  /* 0x80000020ff937424 */ /* 0x000fe200078e00ff */
[----:B------:R0:W5:Y:S02]  /*11ed0*/  LDL.LU R15, [R1+0xa4] ;  /* 0x0000a400010f7983 */ /* 0x0001640000300800 */
[----:B------:R-:W-:Y:S01]  /*11ee0*/  HGMMA.64x16x16.F32.BF16 R88, gdesc[UR48], R88, gsb0 ;  /* 0x00200000305879f0 */ /* 0x000fe20008001858 */
[----:B------:R-:W-:Y:S01]  /*11ef0*/  R2UR UR12, R6 ;  /* 0x00000000060c72ca */ /* 0x000fe200000e0000 */
[----:B------:R0:W5:Y:S01]  /*11f00*/  LDL.LU R14, [R1+0xa0] ;  /* 0x0000a000010e7983 */ /* 0x0001620000300800 */
[----:B------:R-:W-:Y:S01]  /*11f10*/  UMOV UR48, UR8 ;  /* 0x0000000800307c82 */ /* 0x000fe20008000000 */
[----:B------:R-:W-:-:S02]  /*11f20*/  WARPGROUP.DEPBAR.LE gsb0, 0x0 ;  /* 0x00008000000079c5 */ /* 0x000fc40000010000 */
[----:B------:R-:W-:Y:S01]  /*11f30*/  WARPGROUP.ARRIVE ;  /* 0x00000000000079c5 */ /* 0x000fe20000000000 */
[----:B------:R-:W-:Y:S01]  /*11f40*/  UMOV UR49, UR9 ;  /* 0x0000000900317c82 */ /* 0x000fe20008000000 */
[----:B------:R-:W-:Y:S01]  /*11f50*/  R2UR UR13, R7 ;  /* 0x00000000070d72ca */ /* 0x000fe200000e0000 */
[----:B------:R0:W5:Y:S03]  /*11f60*/  LDL.LU R0, [R1+0x9c] ;  /* 0x00009c0001007983 */ /* 0x0001660000300800 */
        /* <DEDUP_REMOVED lines=193> */
.L_x_10232:
[----:B------:R-:W-:Y:S01]  /*12b80*/  SHF.L.U32 R20, R145, 0x1f, RZ ;  /* 0x0000001f91147819 */ /* 0x000fe200000006ff */
[----:B-----5:R-:W-:-:S04]  /*12b90*/  IMAD R21, R15, 0x8, R16 ;  /* 0x000000080f157824 */ /* 0x020fc800078e0210 */
[----:B------:R0:W1:Y:S01]  /*12ba0*/  SYNCS.PHASECHK.TRANS64.TRYWAIT P2, [R21+URZ+0x31c50], R20 ;  /* 0x031c5014150075a7 */ /* 0x000062000804017f */
[----:B------:R-:W-:Y:S05]  /*12bb0*/  @!P0 BRA `(.L_x_10233) ;  /* 0x0000000000048947 */ /* 0x000fea0003800000 */
[----:B------:R-:W-:Y:S01]  /*12bc0*/  BPT.TRAP 0x1 ;  /* 0x000000040000795c */ /* 0x000fe20000300000 */
.L_x_10233:
[----:B-1----:R-:W-:Y:S05]  /*12bd0*/  @P2 BRA `(.L_x_10231) ;  /* 0x0000000000082947 */ /* 0x002fea0003800000 */
[----:B------:R-:W1:Y:S02]  /*12be0*/  SYNCS.PHASECHK.TRANS64.TRYWAIT P2, [R21+URZ+0x31c50], R20 ;  /* 0x031c5014150075a7 */ /* 0x000e64000804017f */
[----:B-1----:R-:W-:Y:S05]  /*12bf0*/  @!P2 BRA `(.L_x_10234) ;  /* 0x0000011000b4a947 */ /* 0x002fea0003800000 */
.L_x_10231:
[----:B------:R-:W-:Y:S05]  /*12c00*/  WARPSYNC.ALL ;  /* 0x0000000000007948 */ /* 0x000fea0003800000 */
[----:B------:R-:W-:Y:S01]  /*12c10*/  ULDC UR4, c[0x0][0x9d8] ;  /* 0x0002760000047ab9 */ /* 0x000fe20000000800 */
[----:B------:R-:W-:Y:S01]  /*12c20*/  ULDC UR5, c[0x0][0x988] ;  /* 0x0002620000057ab9 */ /* 0x000fe20000000800 */
[----:B------:R-:W-:Y:S01]  /*12c30*/  FMUL.FTZ R138, R138, UR4 ;  /* 0x000000048a8a7c20 */ /* 0x000fe20008410000 */
[----:B------:R-:W-:Y:S01]  /*12c40*/  FMUL.FTZ R139, R139, UR4 ;  /* 0x000000048b8b7c20 */ /* 0x000fe20008410000 */
[----:B------:R-:W-:Y:S01]  /*12c50*/  FMUL.FTZ R131, R131, UR4 ;  /* 0x0000000483837c20 */ /* 0x000fe20008410000 */
[----:B------:R-:W-:Y:S01]  /*12c60*/  FMUL.FTZ R130, R130, UR4 ;  /* 0x0000000482827c20 */ /* 0x000fe20008410000 */
[----:B01----:R0:W1:Y:S01]  /*12c70*/  MUFU.TANH R20, R138 ;  /* 0x0000008a00147308 */ /* 0x0030620000002400 */
        /* <DEDUP_REMOVED lines=14> */
[----:B0-----:R-:W-:Y:S01]  /*12d60*/  FMUL.FTZ R138, R140, UR4 ;  /* 0x000000048c8a7c20 */ /* 0x001fe20008410000 */
[----:B------:R0:W3:Y:S01]  /*12d70*/  MUFU.TANH R147, R131 ;  /* 0x0000008300937308 */ /* 0x0000e20000002400 */
[----:B-1----:R-:W-:-:S02]  /*12d80*/  IMAD.MOV.U32 R120, RZ, RZ, R20 ;  /* 0x000000ffff787224 */ /* 0x002fc400078e0014 */
[----:B------:R-:W-:Y:S01]  /*12d90*/  FMUL.FTZ R123, R123, UR4 ;  /* 0x000000047b7b7c20 */ /* 0x000fe20008410000 */
[----:B------:R-:W-:Y:S01]  /*12da0*/  FMUL.FTZ R126, R126, UR4 ;  /* 0x000000047e7e7c20 */ /* 0x000fe20008410000 */
[----:B------:R-:W-:Y:S01]  /*12db0*/  FMUL.FTZ R128, R128, UR4 ;  /* 0x0000000480807c20 */ /* 0x000fe20008410000 */
[----:B------:R-:W-:Y:S01]  /*12dc0*/  FMUL.FTZ R129, R129, UR4 ;  /* 0x0000000481817c20 */ /* 0x000fe20008410000 */
[----:B------:R-:W-:Y:S01]  /*12dd0*/  FMUL.FTZ R156, R114, UR4 ;  /* 0x00000004729c7c20 */ /* 0x000fe20008410000 */
[----:B------:R-:W-:Y:S01]  /*12de0*/  FMUL.FTZ R152, R106, UR4 ;  /* 0x000000046a987c20 */ /* 0x000fe20008410000 */
[----:B------:R1:W-:Y:S01]  /*12df0*/  MUFU.TANH R148, R130 ;  /* 0x0000008200947308 */ /* 0x0003e20000002400 */
[----:B------:R-:W-:-:S07]  /*12e00*/  FMUL.FTZ R154, R118, UR4 ;  /* 0x00000004769a7c20 */ /* 0x000fce0008410000 */
[----:B------:R-:W4:Y:S01]  /*12e10*/  MUFU.TANH R149, R143 ;  /* 0x0000008f00957308 */ /* 0x000f220000002400 */
[----:B------:R-:W-:Y:S01]  /*12e20*/  FMUL.FTZ R100, R91, UR4 ;  /* 0x000000045b647c20 */ /* 0x000fe20008410000 */
[----:B------:R-:W-:Y:S01]  /*12e30*/  FMUL.FTZ R119, R111, UR4 ;  /* 0x000000046f777c20 */ /* 0x000fe20008410000 */
[----:B------:R-:W4:Y:S01]  /*12e40*/  LDL R91, [R1+0x30] ;  /* 0x00003000015b7983 */ /* 0x000f220000100800 */
[----:B0-----:R-:W-:Y:S01]  /*12e50*/  FMUL.FTZ R131, R132, UR4 ;  /* 0x0000000484837c20 */ /* 0x001fe20008410000 */
[----:B------:R-:W-:Y:S01]  /*12e60*/  FMUL.FTZ R132, R105, UR4 ;  /* 0x0000000469847c20 */ /* 0x000fe20008410000 */
[----:B------:R-:W-:Y:S01]  /*12e70*/  FMUL.FTZ R105, R108, UR4 ;  /* 0x000000046c697c20 */ /* 0x000fe20008410000 */
[----:B-1----:R-:W-:Y:S01]  /*12e80*/  FMUL.FTZ R130, R133, UR4 ;  /* 0x0000000485827c20 */ /* 0x002fe20008410000 */
        /* <DEDUP_REMOVED lines=11> */
[----:B--2---:R-:W-:-:S02]  /*12f40*/  IMAD.MOV.U32 R113, RZ, RZ, R151 ;  /* 0x000000ffff717224 */ /* 0x004fc400078e0097 */
[----:B------:R-:W-:Y:S01]  /*12f50*/  FMUL.FTZ R151, R107, UR4 ;  /* 0x000000046b977c20 */ /* 0x000fe20008410000 */
[----:B---3--:R-:W-:Y:S02]  /*12f60*/  IMAD.MOV.U32 R107, RZ, RZ, R147 ;  /* 0x000000ffff6b7224 */ /* 0x008fe400078e0093 */
[----:B------:R-:W-:Y:S01]  /*12f70*/  FMUL.FTZ R124, R89, UR4 ;  /* 0x00000004597c7c20 */ /* 0x000fe20008410000 */
[----:B------:R-:W2:Y:S01]  /*12f80*/  LDL R147, [R1+0x54] ;  /* 0x0000540001937983 */ /* 0x000ea20000100800 */
[----:B----4-:R-:W-:Y:S02]  /*12f90*/  IMAD.MOV.U32 R115, RZ, RZ, R149 ;  /* 0x000000ffff737224 */ /* 0x010fe400078e0095 */
[----:B-1----:R-:W-:Y:S01]  /*12fa0*/  FMUL.FTZ R135, R116, UR4 ;  /* 0x0000000474877c20 */ /* 0x002fe20008410000 */
[----:B------:R-:W-:Y:S01]  /*12fb0*/  IMAD.MOV.U32 R116, RZ, RZ, R148 ;  /* 0x000000ffff747224 */ /* 0x000fe200078e0094 */
[----:B------:R-:W3:Y:S01]  /*12fc0*/  LDL R149, [R1+0x68] ;  /* 0x0000680001957983 */ /* 0x000ee20000100800 */
[----:B------:R-:W-:-:S02]  /*12fd0*/  IMAD.MOV.U32 R111, RZ, RZ, R20 ;  /* 0x000000ffff6f7224 */ /* 0x000fc400078e0014 */
[----:B------:R-:W-:Y:S01]  /*12fe0*/  FMUL.FTZ R20, R103, UR4 ;  /* 0x0000000467147c20 */ /* 0x000fe20008410000 */
[----:B------:R0:W1:Y:S01]  /*12ff0*/  MUFU.TANH R146, R134 ;  /* 0x0000008600927308 */ /* 0x0000620000002400 */
[----:B------:R-:W4:Y:S01]  /*13000*/  LDL R148, [R1+0x5c] ;  /* 0x00005c0001947983 */ /* 0x000f220000100800 */
[----:B------:R-:W-:Y:S01]  /*13010*/  FMUL.FTZ R118, R98, UR4 ;  /* 0x0000000462767c20 */ /* 0x000fe20008410000 */
[----:B------:R-:W-:Y:S02]  /*13020*/  IMAD.MOV.U32 R109, RZ, RZ, R145 ;  /* 0x000000ffff6d7224 */ /* 0x000fe400078e0091 */
[----:B------:R-:W-:Y:S01]  /*13030*/  FMUL.FTZ R125, R88, UR4 ;  /* 0x00000004587d7c20 */ /* 0x000fe20008410000 */
[----:B------:R-:W3:Y:S02]  /*13040*/  LDL R103, [R1+0x6c] ;  /* 0x00006c0001677983 */ /* 0x000ee40000100800 */
[----:B------:R-:W1:Y:S01]  /*13050*/  MUFU.TANH R150, R142 ;  /* 0x0000008e00967308 */ /* 0x000e620000002400 */
[----:B0-----:R-:W-:Y:S01]  /*13060*/  FMUL.FTZ R134, R117, UR4 ;  /* 0x0000000475867c20 */ /* 0x001fe20008410000 */
[----:B------:R-:W-:-:S06]  /*13070*/  FMUL.FTZ R117, R99, UR4 ;  /* 0x0000000463757c20 */ /* 0x000fcc0008410000 */
[----:B------:R-:W0:Y:S01]  /*13080*/  MUFU.TANH R143, R123 ;  /* 0x0000007b008f7308 */ /* 0x000e220000002400 */
[----:B-1----:R-:W-:Y:S02]  /*13090*/  IMAD.MOV.U32 R108, RZ, RZ, R146 ;  /* 0x000000ffff6c7224 */ /* 0x002fe400078e0092 */
[----:B------:R-:W-:-:S05]  /*130a0*/  FMUL.FTZ R146, R72, UR4 ;  /* 0x0000000448927c20 */ /* 0x000fca0008410000 */
[----:B------:R-:W-:Y:S01]  /*130b0*/  MUFU.TANH R136, R136 ;  /* 0x0000008800887308 */ /* 0x000fe20000002400 */
[----:B------:R-:W-:Y:S02]  /*130c0*/  IMAD.MOV.U32 R114, RZ, RZ, R150 ;  /* 0x000000ffff727224 */ /* 0x000fe400078e0096 */
[----:B------:R-:W-:Y:S01]  /*130d0*/  FMUL.FTZ R150, R110, UR4 ;  /* 0x000000046e967c20 */ /* 0x000fe20008410000 */
[----:B------:R-:W-:Y:S01]  /*130e0*/  FMUL.FTZ R110, R102, UR4 ;  /* 0x00000004666e7c20 */ /* 0x000fe20008410000 */
[----:B------:R-:W-:-:S03]  /*130f0*/  FMUL.FTZ R102, R90, UR4 ;  /* 0x000000045a667c20 */ /* 0x000fc60008410000 */
[----:B------:R-:W-:Y:S01]  /*13100*/  MUFU.TANH R21, R21 ;  /* 0x0000001500157308 */ /* 0x000fe20000002400 */
[----:B0-----:R-:W-:-:S07]  /*13110*/  IMAD.MOV.U32 R90, RZ, RZ, R143 ;  /* 0x000000ffff5a7224 */ /* 0x001fce00078e008f */
[----:B------:R-:W-:Y:S08]  /*13120*/  MUFU.TANH R138, R138 ;  /* 0x0000008a008a7308 */ /* 0x000ff00000002400 */
[----:B------:R-:W-:Y:S08]  /*13130*/  MUFU.TANH R137, R137 ;  /* 0x0000008900897308 */ /* 0x000ff00000002400 */
[----:B------:R0:W1:Y:S08]  /*13140*/  MUFU.TANH R142, R126 ;  /* 0x0000007e008e7308 */ /* 0x0000700000002400 */
[----:B------:R-:W3:Y:S01]  /*13150*/  MUFU.TANH R128, R128 ;  /* 0x0000008000807308 */ /* 0x000ee20000002400 */
[----:B0-----:R-:W-:-:S07]  /*13160*/  FMUL.FTZ R126, R101, UR4 ;  /* 0x00000004657e7c20 */ /* 0x001fce0008410000 */
[----:B------:R-:W0:Y:S08]  /*13170*/  MUFU.TANH R129, R129 ;  /* 0x0000008100817308 */ /* 0x000e300000002400 */
[----:B------:R-:W0:Y:S08]  /*13180*/  MUFU.TANH R131, R131 ;  /* 0x0000008300837308 */ /* 0x000e300000002400 */
[----:B------:R-:W0:Y:S01]  /*13190*/  MUFU.TANH R130, R130 ;  /* 0x0000008200827308 */ /* 0x000e220000002400 */
[----:B------:R-:W-:Y:S01]  /*131a0*/  FMUL.FTZ R99, R94, UR4 ;  /* 0x000000045e637c20 */ /* 0x000fe20008410000 */
[----:B------:R-:W-:-:S06]  /*131b0*/  FMUL.FTZ R143, R84, UR4 ;  /* 0x00000004548f7c20 */ /* 0x000fcc0008410000 */
[----:B------:R-:W0:Y:S01]  /*131c0*/  MUFU.TANH R141, R141 ;  /* 0x0000008d008d7308 */ /* 0x000e220000002400 */
[----:B------:R-:W-:Y:S01]  /*131d0*/  FMUL.FTZ R101, R86, UR4 ;  /* 0x0000000456657c20 */ /* 0x000fe20008410000 */
[----:B------:R-:W-:-:S06]  /*131e0*/  IMAD.MOV.U32 R94, RZ, RZ, R116 ;  /* 0x000000ffff5e7224 */ /* 0x000fcc00078e0074 */
[----:B------:R-:W0:Y:S01]  /*131f0*/  MUFU.TANH R140, R140 ;  /* 0x0000008c008c7308 */ /* 0x000e220000002400 */
[----:B-1----:R-:W-:-:S07]  /*13200*/  IMAD.MOV.U32 R97, RZ, RZ, R142 ;  /* 0x000000ffff617224 */ /* 0x002fce00078e008e */
[----:B------:R-:W1:Y:S08]  /*13210*/  MUFU.TANH R139, R139 ;  /* 0x0000008b008b7308 */ /* 0x000e700000002400 */
[----:B------:R-:W1:Y:S01]  /*13220*/  MUFU.TANH R121, R121 ;  /* 0x0000007900797308 */ /* 0x000e620000002400 */
[----:B------:R-:W-:Y:S01]  /*13230*/  FMUL.FTZ R123, R92, UR4 ;  /* 0x000000045c7b7c20 */ /* 0x000fe20008410000 */
[----:B------:R-:W-:Y:S01]  /*13240*/  FMUL.FTZ R89, R93, UR4 ;  /* 0x000000045d597c20 */ /* 0x000fe20008410000 */
[----:B------:R-:W-:-:S05]  /*13250*/  FMUL.FTZ R98, R95, UR4 ;  /* 0x000000045f627c20 */ /* 0x000fca0008410000 */
[----:B------:R-:W1:Y:S01]  /*13260*/  MUFU.TANH R122, R122 ;  /* 0x0000007a007a7308 */ /* 0x000e620000002400 */
[----:B------:R-:W-:Y:S01]  /*13270*/  FMUL.FTZ R142, R81, UR4 ;  /* 0x00000004518e7c20 */ /* 0x000fe20008410000 */
[----:B------:R-:W-:-:S06]  /*13280*/  IMAD.MOV.U32 R92, RZ, RZ, R109 ;  /* 0x000000ffff5c7224 */ /* 0x000fcc00078e006d */
[----:B------:R-:W1:Y:S01]  /*13290*/  MUFU.TANH R112, R112 ;  /* 0x0000007000707308 */ /* 0x000e620000002400 */
[----:B------:R-:W-:-:S07]  /*132a0*/  IMAD.MOV.U32 R93, RZ, RZ, R108 ;  /* 0x000000ffff5d7224 */ /* 0x000fce00078e006c */
[----:B------:R-:W1:Y:S01]  /*132b0*/  MUFU.TANH R135, R135 ;  /* 0x0000008700877308 */ /* 0x000e620000002400 */
[----:B------:R-:W-:-:S07]  /*132c0*/  IMAD.MOV.U32 R109, RZ, RZ, R115 ;  /* 0x000000ffff6d7224 */ /* 0x000fce00078e0073 */
[----:B------:R-:W1:Y:S01]  /*132d0*/  MUFU.TANH R134, R134 ;  /* 0x0000008600867308 */ /* 0x000e620000002400 */
[----:B------:R-:W-:Y:S02]  /*132e0*/  IMAD.MOV.U32 R95, RZ, RZ, R114 ;  /* 0x000000ffff5f7224 */ /* 0x000fe400078e0072 */
[----:B------:R-:W-:Y:S02]  /*132f0*/  IMAD.MOV.U32 R108, RZ, RZ, R113 ;  /* 0x000000ffff6c7224 */ /* 0x000fe400078e0071 */
[----:B------:R-:W-:-:S03]  /*13300*/  IMAD.MOV.U32 R81, RZ, RZ, R120 ;  /* 0x000000ffff517224 */ /* 0x000fc600078e0078 */
[----:B------:R-:W1:Y:S08]  /*13310*/  MUFU.TANH R133, R133 ;  /* 0x0000008500857308 */ /* 0x000e700000002400 */
[----:B------:R-:W1:Y:S08]  /*13320*/  MUFU.TANH R132, R132 ;  /* 0x0000008400847308 */ /* 0x000e700000002400 */
[----:B------:R-:W1:Y:S08]  /*13330*/  MUFU.TANH R105, R105 ;  /* 0x0000006900697308 */ /* 0x000e700000002400 */
[----:B------:R-:W1:Y:S01]  /*13340*/  MUFU.TANH R104, R104 ;  /* 0x0000006800687308 */ /* 0x000e620000002400 */
[----:B------:R-:W-:Y:S01]  /*13350*/  FMUL.FTZ R80, R80, UR4 ;  /* 0x0000000450507c20 */ /* 0x000fe20008410000 */
[----:B------:R-:W-:-:S06]  /*13360*/  FMUL.FTZ R145, R85, UR4 ;  /* 0x0000000455917c20 */ /* 0x000fcc0008410000 */
        /* <DEDUP_REMOVED lines=8> */
[----:B------:R-:W-:Y:S08]  /*133f0*/  MUFU.TANH R155, R155 ;  /* 0x0000009b009b7308 */ /* 0x000ff00000002400 */
[----:B------:R-:W-:Y:S01]  /*13400*/  MUFU.TANH R154, R154 ;  /* 0x0000009a009a7308 */ /* 0x000fe20000002400 */
[----:B------:R-:W-:-:S07]  /*13410*/  FMUL.FTZ R88, R82, UR4 ;  /* 0x0000000452587c20 */ /* 0x000fce0008410000 */
[----:B------:R-:W-:Y:S08]  /*13420*/  MUFU.TANH R157, R157 ;  /* 0x0000009d009d7308 */ /* 0x000ff00000002400 */
[----:B------:R-:W-:Y:S08]  /*13430*/  MUFU.TANH R153, R153 ;  /* 0x0000009900997308 */ /* 0x000ff00000002400 */
[----:B------:R-:W-:Y:S01]  /*13440*/  MUFU.TANH R119, R119 ;  /* 0x0000007700777308 */ /* 0x000fe20000002400 */
[----:B--2---:R-:W-:-:S07]  /*13450*/  IMAD R72, R147, 0xc0, RZ ;  /* 0x000000c093487824 */ /* 0x004fce00078e02ff */
[----:B------:R-:W-:Y:S01]  /*13460*/  MUFU.TANH R146, R146 ;  /* 0x0000009200927308 */ /* 0x000fe20000002400 */
[----:B-----5:R-:W-:-:S05]  /*13470*/  IMAD R72, R14, -0x90, R72 ;  /* 0xffffff700e487824 */ /* 0x020fca00078e0248 */
[----:B----4-:R-:W-:Y:S02]  /*13480*/  IADD3 R72, R72, 0x1, R148 ;  /* 0x0000000148487810 */ /* 0x010fe40007ffe094 */
[----:B------:R-:W-:Y:S03]  /*13490*/  MUFU.TANH R20, R20 ;  /* 0x0000001400147308 */ /* 0x000fe60000002400 */
[----:B------:R-:W-:-:S04]  /*134a0*/  IMAD.IADD R72, R72, 0x1, -R91 ;  /* 0x0000000148487824 */ /* 0x000fc800078e0a5b */
[----:B---3--:R-:W-:Y:S01]  /*134b0*/  IMAD R72, R149, -0x2, R72 ;  /* 0xfffffffe95487824 */ /* 0x008fe200078e0248 */
[----:B------:R-:W-:Y:S03]  /*134c0*/  MUFU.TANH R150, R150 ;  /* 0x0000009600967308 */ /* 0x000fe60000002400 */
[----:B------:R-:W-:Y:S02]  /*134d0*/  IMAD.IADD R103, R103, 0x1, R72 ;  /* 0x0000000167677824 */ /* 0x000fe400078e0248 */
[----:B------:R-:W-:-:S03]  /*134e0*/  IMAD.MOV.U32 R91, RZ, RZ, R111 ;  /* 0x000000ffff5b7224 */ /* 0x000fc600078e006f */
[C---:B------:R-:W-:Y:S01]  /*134f0*/  ISETP.GT.AND P2, PT, R103.reuse, RZ, PT ;  /* 0x000000ff6700720c */ /* 0x040fe20003f44270 */
[----:B------:R-:W-:Y:S01]  /*13500*/  MUFU.TANH R156, R156 ;  /* 0x0000009c009c7308 */ /* 0x000fe20000002400 */
[C---:B------:R-:W-:Y:S02]  /*13510*/  ISETP.GT.AND P3, PT, R103.reuse, 0x1, PT ;  /* 0x000000016700780c */ /* 0x040fe40003f64270 */
[C---:B------:R-:W-:Y:S02]  /*13520*/  ISETP.GT.AND P4, PT, R103.reuse, 0x8, PT ;  /* 0x000000086700780c */ /* 0x040fe40003f84270 */
[----:B------:R-:W-:Y:S02]  /*13530*/  ISETP.GT.AND P5, PT, R103, 0x9, PT ;  /* 0x000000096700780c */ /* 0x000fe40003fa4270 */
[----:B------:R-:W-:Y:S01]  /*13540*/  FSEL R111, R136, -INF , P2 ;  /* 0xff800000886f7808 */ /* 0x000fe20001000000 */
[----:B------:R-:W-:Y:S01]  /*13550*/  MUFU.TANH R110, R110 ;  /* 0x0000006e006e7308 */ /* 0x000fe20000002400 */
[----:B------:R-:W-:-:S02]  /*13560*/  FSEL R84, R21, -INF , P3 ;  /* 0xff80000015547808 */ /* 0x000fc40001800000 */
[----:B------:R-:W-:Y:S02]  /*13570*/  FSEL R86, R138, -INF , P4 ;  /* 0xff8000008a567808 */ /* 0x000fe40002000000 */
[----:B------:R-:W-:Y:S02]  /*13580*/  FSEL R116, R137, -INF , P5 ;  /* 0xff80000089747808 */ /* 0x000fe40002800000 */
[C---:B------:R-:W-:Y:S01]  /*13590*/  ISETP.GT.AND P2, PT, R103.reuse, 0x10, PT ;  /* 0x000000106700780c */ /* 0x040fe20003f44270 */
[----:B------:R-:W-:Y:S01]  /*135a0*/  MUFU.TANH R152, R152 ;  /* 0x0000009800987308 */ /* 0x000fe20000002400 */
[C---:B------:R-:W-:Y:S02]  /*135b0*/  ISETP.GT.AND P3, PT, R103.reuse, 0x11, PT ;  /* 0x000000116700780c */ /* 0x040fe40003f64270 */
[C---:B------:R-:W-:Y:S02]  /*135c0*/  ISETP.GT.AND P4, PT, R103.reuse, 0x18, PT ;  /* 0x000000186700780c */ /* 0x040fe40003f84270 */
[----:B------:R-:W-:-:S02]  /*135d0*/  ISETP.GT.AND P5, PT, R103, 0x19, PT ;  /* 0x000000196700780c */ /* 0x000fc40003fa4270 */
[----:B------:R-:W-:Y:S01]  /*135e0*/  FSEL R120, R128, -INF , P2 ;  /* 0xff80000080787808 */ /* 0x000fe20001000000 */
[----:B------:R-:W-:Y:S01]  /*135f0*/  MUFU.TANH R151, R151 ;  /* 0x0000009700977308 */ /* 0x000fe20000002400 */
[----:B0-----:R-:W-:Y:S02]  /*13600*/  FSEL R113, R129, -INF , P3 ;  /* 0xff80000081717808 */ /* 0x001fe40001800000 */
[----:B------:R-:W-:Y:S02]  /*13610*/  FSEL R114, R131, -INF , P4 ;  /* 0xff80000083727808 */ /* 0x000fe40002000000 */
[----:B------:R-:W-:Y:S02]  /*13620*/  FSEL R115, R130, -INF , P5 ;  /* 0xff80000082737808 */ /* 0x000fe40002800000 */
[C---:B------:R-:W-:Y:S01]  /*13630*/  ISETP.GT.AND P2, PT, R103.reuse, 0x20, PT ;  /* 0x000000206700780c */ /* 0x040fe20003f44270 */
[----:B------:R-:W-:Y:S01]  /*13640*/  MUFU.TANH R118, R118 ;  /* 0x0000007600767308 */ /* 0x000fe20000002400 */
[----:B------:R-:W-:-:S02]  /*13650*/  ISETP.GT.AND P3, PT, R103, 0x21, PT ;  /* 0x000000216700780c */ /* 0x000fc40003f64270 */
[C---:B------:R-:W-:Y:S02]  /*13660*/  ISETP.GT.AND P4, PT, R103.reuse, 0x28, PT ;  /* 0x000000286700780c */ /* 0x040fe40003f84270 */
[----:B------:R-:W-:Y:S02]  /*13670*/  ISETP.GT.AND P5, PT, R103, 0x29, PT ;  /* 0x000000296700780c */ /* 0x000fe40003fa4270 */
[----:B------:R-:W-:Y:S01]  /*13680*/  FSEL R141, R141, -INF , P2 ;  /* 0xff8000008d8d7808 */ /* 0x000fe20001000000 */
[----:B------:R-:W-:Y:S01]  /*13690*/  MUFU.TANH R117, R117 ;  /* 0x0000007500757308 */ /* 0x000fe20000002400 */
[----:B------:R-:W-:Y:S02]  /*136a0*/  FSEL R140, R140, -INF , P3 ;  /* 0xff8000008c8c7808 */ /* 0x000fe40001800000 */
[----:B-1----:R-:W-:Y:S02]  /*136b0*/  FSEL R139, R139, -INF , P4 ;  /* 0xff8000008b8b7808 */ /* 0x002fe40002000000 */
[----:B------:R-:W-:-:S02]  /*136c0*/  FSEL R138, R121, -INF , P5 ;  /* 0xff800000798a7808 */ /* 0x000fc40002800000 */
[C---:B------:R-:W-:Y:S02]  /*136d0*/  ISETP.GT.AND P2, PT, R103.reuse, 0x30, PT ;  /* 0x000000306700780c */ /* 0x040fe40003f44270 */
[C---:B------:R-:W-:Y:S02]  /*136e0*/  ISETP.GT.AND P3, PT, R103.reuse, 0x31, PT ;  /* 0x000000316700780c */ /* 0x040fe40003f64270 */
[C---:B------:R-:W-:Y:S02]  /*136f0*/  ISETP.GT.AND P4, PT, R103.reuse, 0x38, PT ;  /* 0x000000386700780c */ /* 0x040fe40003f84270 */
[----:B------:R-:W-:Y:S02]  /*13700*/  ISETP.GT.AND P5, PT, R103, 0x39, PT ;  /* 0x000000396700780c */ /* 0x000fe40003fa4270 */
[----:B------:R-:W-:Y:S02]  /*13710*/  FSEL R137, R122, -INF , P2 ;  /* 0xff8000007a897808 */ /* 0x000fe40001000000 */
[----:B------:R-:W-:-:S02]  /*13720*/  FSEL R136, R112, -INF , P3 ;  /* 0xff80000070887808 */ /* 0x000fc40001800000 */
[----:B------:R-:W-:Y:S02]  /*13730*/  FSEL R135, R135, -INF , P4 ;  /* 0xff80000087877808 */ /* 0x000fe40002000000 */
[----:B------:R-:W-:Y:S02]  /*13740*/  FSEL R134, R134, -INF , P5 ;  /* 0xff80000086867808 */ /* 0x000fe40002800000 */
[C---:B------:R-:W-:Y:S02]  /*13750*/  ISETP.GT.AND P2, PT, R103.reuse, 0x40, PT ;  /* 0x000000406700780c */ /* 0x040fe40003f44270 */
[C---:B------:R-:W-:Y:S02]  /*13760*/  ISETP.GT.AND P3, PT, R103.reuse, 0x41, PT ;  /* 0x000000416700780c */ /* 0x040fe40003f64270 */
[C---:B------:R-:W-:Y:S02]  /*13770*/  ISETP.GT.AND P4, PT, R103.reuse, 0x48, PT ;  /* 0x000000486700780c */ /* 0x040fe40003f84270 */
[----:B------:R-:W-:Y:S01]  /*13780*/  ISETP.GT.AND P5, PT, R103, 0x49, PT ;  /* 0x000000496700780c */ /* 0x000fe20003fa4270 */
[----:B------:R-:W0:Y:S01]  /*13790*/  MUFU.TANH R80, R80 ;  /* 0x0000005000507308 */ /* 0x000e220000002400 */
[----:B------:R-:W-:Y:S01]  /*137a0*/  FMUL.FTZ R147, R73, UR4 ;  /* 0x0000000449937c20 */ /* 0x000fe20008410000 */
[----:B------:R-:W-:Y:S01]  /*137b0*/  FMUL.FTZ R148, R76, UR4 ;  /* 0x000000044c947c20 */ /* 0x000fe20008410000 */
[----:B------:R-:W-:-:S02]  /*137c0*/  FSEL R133, R133, -INF , P2 ;  /* 0xff80000085857808 */ /* 0x000fc40001000000 */
[----:B------:R-:W-:-:S03]  /*137d0*/  FSEL R132, R132, -INF , P3 ;  /* 0xff80000084847808 */ /* 0x000fc60001800000 */
[----:B------:R-:W1:Y:S01]  /*137e0*/  MUFU.TANH R142, R142 ;  /* 0x0000008e008e7308 */ /* 0x000e620000002400 */
[----:B------:R-:W-:Y:S02]  /*137f0*/  FSEL R131, R105, -INF , P4 ;  /* 0xff80000069837808 */ /* 0x000fe40002000000 */
[----:B------:R-:W-:Y:S02]  /*13800*/  FSEL R130, R104, -INF , P5 ;  /* 0xff80000068827808 */ /* 0x000fe40002800000 */
[----:B------:R-:W-:-:S03]  /*13810*/  ISETP.GT.AND P2, PT, R103, 0x50, PT ;  /* 0x000000506700780c */ /* 0x000fc60003f44270 */
[----:B------:R-:W2:Y:S01]  /*13820*/  MUFU.TANH R143, R143 ;  /* 0x0000008f008f7308 */ /* 0x000ea20000002400 */
[C---:B------:R-:W-:Y:S02]  /*13830*/  ISETP.GT.AND P3, PT, R103.reuse, 0x51, PT ;  /* 0x000000516700780c */ /* 0x040fe40003f64270 */
[C---:B------:R-:W-:Y:S02]  /*13840*/  ISETP.GT.AND P4, PT, R103.reuse, 0x58, PT ;  /* 0x000000586700780c */ /* 0x040fe40003f84270 */
[----:B------:R-:W-:-:S03]  /*13850*/  ISETP.GT.AND P5, PT, R103, 0x59, PT ;  /* 0x000000596700780c */ /* 0x000fc60003fa4270 */
[----:B------:R-:W3:Y:S01]  /*13860*/  MUFU.TANH R145, R145 ;  /* 0x0000009100917308 */ /* 0x000ee20000002400 */
[----:B------:R-:W-:Y:S02]  /*13870*/  FSEL R129, R106, -INF , P2 ;  /* 0xff8000006a817808 */ /* 0x000fe40001000000 */
[----:B------:R-:W-:Y:S02]  /*13880*/  FSEL R128, R96, -INF , P3 ;  /* 0xff80000060807808 */ /* 0x000fe40001800000 */
[----:B------:R-:W-:Y:S02]  /*13890*/  FSEL R127, R127, -INF , P4 ;  /* 0xff8000007f7f7808 */ /* 0x000fe40002000000 */
[----:B------:R-:W-:Y:S01]  /*138a0*/  FSEL R126, R126, -INF , P5 ;  /* 0xff8000007e7e7808 */ /* 0x000fe20002800000 */
[----:B------:R-:W4:Y:S01]  /*138b0*/  MUFU.TANH R147, R147 ;  /* 0x0000009300937308 */ /* 0x000f220000002400 */
[----:B------:R-:W-:Y:S01]  /*138c0*/  ISETP.GT.AND P2, PT, R103, 0x60, PT ;  /* 0x000000606700780c */ /* 0x000fe20003f44270 */
[----:B------:R-:W-:Y:S01]  /*138d0*/  FMUL.FTZ R149, R77, UR4 ;  /* 0x000000044d957c20 */ /* 0x000fe20008410000 */
[----:B------:R-:W-:-:S02]  /*138e0*/  ISETP.GT.AND P3, PT, R103, 0x61, PT ;  /* 0x000000616700780c */ /* 0x000fc40003f64270 */
[C---:B------:R-:W-:Y:S02]  /*138f0*/  ISETP.GT.AND P4, PT, R103.reuse, 0x68, PT ;  /* 0x000000686700780c */ /* 0x040fe40003f84270 */
[----:B------:R-:W-:Y:S01]  /*13900*/  ISETP.GT.AND P5, PT, R103, 0x69, PT ;  /* 0x000000696700780c */ /* 0x000fe20003fa4270 */
[----:B------:R-:W4:Y:S01]  /*13910*/  MUFU.TANH R148, R148 ;  /* 0x0000009400947308 */ /* 0x000f220000002400 */
[----:B------:R-:W-:Y:S02]  /*13920*/  FSEL R125, R125, -INF , P2 ;  /* 0xff8000007d7d7808 */ /* 0x000fe40001000000 */
[----:B------:R-:W-:Y:S02]  /*13930*/  FSEL R124, R124, -INF , P3 ;  /* 0xff8000007c7c7808 */ /* 0x000fe40001800000 */
[----:B------:R-:W-:Y:S02]  /*13940*/  FSEL R123, R123, -INF , P4 ;  /* 0xff8000007b7b7808 */ /* 0x000fe40002000000 */
[----:B------:R-:W-:-:S02]  /*13950*/  FSEL R122, R89, -INF , P5 ;  /* 0xff800000597a7808 */ /* 0x000fc40002800000 */
[C---:B------:R-:W-:Y:S02]  /*13960*/  ISETP.GT.AND P2, PT, R103.reuse, 0x70, PT ;  /* 0x000000706700780c */ /* 0x040fe40003f44270 */
[C---:B------:R-:W-:Y:S02]  /*13970*/  ISETP.GT.AND P3, PT, R103.reuse, 0x71, PT ;  /* 0x000000716700780c */ /* 0x040fe40003f64270 */
[C---:B------:R-:W-:Y:S02]  /*13980*/  ISETP.GT.AND P4, PT, R103.reuse, 0x78, PT ;  /* 0x000000786700780c */ /* 0x040fe40003f84270 */
[----:B------:R-:W-:Y:S01]  /*13990*/  ISETP.GT.AND P5, PT, R103, 0x79, PT ;  /* 0x000000796700780c */ /* 0x000fe20003fa4270 */
[----:B------:R-:W4:Y:S01]  /*139a0*/  MUFU.TANH R149, R149 ;  /* 0x0000009500957308 */ /* 0x000f220000002400 */
[----:B0-----:R-:W-:Y:S02]  /*139b0*/  FSEL R121, R80, -INF , P2 ;  /* 0xff80000050797808 */ /* 0x001fe40001000000 */
[----:B-1----:R-:W-:-:S02]  /*139c0*/  FSEL R142, R142, -INF , P3 ;  /* 0xff8000008e8e7808 */ /* 0x002fc40001800000 */
[----:B--2---:R-:W-:Y:S02]  /*139d0*/  FSEL R143, R143, -INF , P4 ;  /* 0xff8000008f8f7808 */ /* 0x004fe40002000000 */
[----:B---3--:R-:W-:Y:S02]  /*139e0*/  FSEL R145, R145, -INF , P5 ;  /* 0xff80000091917808 */ /* 0x008fe40002800000 */
[C---:B------:R-:W-:Y:S02]  /*139f0*/  ISETP.GT.AND P2, PT, R103.reuse, 0x80, PT ;  /* 0x000000806700780c */ /* 0x040fe40003f44270 */
[C---:B------:R-:W-:Y:S02]  /*13a00*/  ISETP.GT.AND P3, PT, R103.reuse, 0x81, PT ;  /* 0x000000816700780c */ /* 0x040fe40003f64270 */
[C---:B------:R-:W-:Y:S02]  /*13a10*/  ISETP.GT.AND P4, PT, R103.reuse, 0x88, PT ;  /* 0x000000886700780c */ /* 0x040fe40003f84270 */
[C---:B------:R-:W-:Y:S01]  /*13a20*/  ISETP.GT.AND P5, PT, R103.reuse, 0x89, PT ;  /* 0x000000896700780c */ /* 0x040fe20003fa4270 */
[----:B------:R-:W-:Y:S01]  /*13a30*/  VIADD R103, R103, 0x8 ;  /* 0x0000000867677836 */ /* 0x000fe20000000000 */
[----:B----4-:R-:W-:-:S02]  /*13a40*/  FSEL R147, R147, -INF , P3 ;  /* 0xff80000093937808 */ /* 0x010fc40001800000 */
[----:B------:R-:W-:Y:S02]  /*13a50*/  FSEL R148, R148, -INF , P4 ;  /* 0xff80000094947808 */ /* 0x000fe40002000000 */
[C---:B------:R-:W-:Y:S02]  /*13a60*/  ISETP.GT.AND P3, PT, R103.reuse, 0x1, PT ;  /* 0x000000016700780c */ /* 0x040fe40003f64270 */
[C---:B------:R-:W-:Y:S02]  /*13a70*/  ISETP.GT.AND P4, PT, R103.reuse, 0x8, PT ;  /* 0x000000086700780c */ /* 0x040fe40003f84270 */
[----:B------:R-:W-:Y:S02]  /*13a80*/  FSEL R108, R108, -INF , P3 ;  /* 0xff8000006c6c7808 */ /* 0x000fe40001800000 */
[----:B------:R-:W-:Y:S02]  /*13a90*/  ISETP.GT.AND P3, PT, R103, 0x11, PT ;  /* 0x000000116700780c */ /* 0x000fe40003f64270 */
[----:B------:R-:W-:-:S02]  /*13aa0*/  FSEL R85, R95, -INF , P4 ;  /* 0xff8000005f557808 */ /* 0x000fc40002000000 */
[----:B------:R-:W-:Y:S02]  /*13ab0*/  ISETP.GT.AND P4, PT, R103, 0x18, PT ;  /* 0x000000186700780c */ /* 0x000fe40003f84270 */
[----:B------:R-:W-:Y:S02]  /*13ac0*/  FSEL R149, R149, -INF , P5 ;  /* 0xff80000095957808 */ /* 0x000fe40002800000 */
[----:B------:R-:W-:Y:S02]  /*13ad0*/  ISETP.GT.AND P5, PT, R103, 0x9, PT ;  /* 0x000000096700780c */ /* 0x000fe40003fa4270 */
[----:B------:R-:W-:Y:S02]  /*13ae0*/  FSEL R107, R107, -INF , P3 ;  /* 0xff8000006b6b7808 */ /* 0x000fe40001800000 */
[----:B------:R-:W-:Y:S02]  /*13af0*/  ISETP.GT.AND P3, PT, R103, 0x21, PT ;  /* 0x000000216700780c */ /* 0x000fe40003f64270 */
[----:B------:R-:W-:-:S02]  /*13b00*/  FSEL R105, R93, -INF , P4 ;  /* 0xff8000005d697808 */ /* 0x000fc40002000000 */
[----:B------:R-:W-:Y:S02]  /*13b10*/  ISETP.GT.AND P4, PT, R103, 0x28, PT ;  /* 0x000000286700780c */ /* 0x000fe40003f84270 */
[----:B------:R-:W-:Y:S02]  /*13b20*/  FSEL R109, R109, -INF , P5 ;  /* 0xff8000006d6d7808 */ /* 0x000fe40002800000 */
[C---:B------:R-:W-:Y:S02]  /*13b30*/  ISETP.GT.AND P5, PT, R103.reuse, 0x19, PT ;  /* 0x000000196700780c */ /* 0x040fe40003fa4270 */
[----:B------:R-:W-:Y:S02]  /*13b40*/  FSEL R93, R90, -INF , P3 ;  /* 0xff8000005a5d7808 */ /* 0x000fe40001800000 */
[----:B------:R-:W-:Y:S02]  /*13b50*/  ISETP.GT.AND P3, PT, R103, 0x31, PT ;  /* 0x000000316700780c */ /* 0x000fe40003f64270 */
[----:B------:R-:W-:-:S02]  /*13b60*/  FSEL R82, R97, -INF , P4 ;  /* 0xff80000061527808 */ /* 0x000fc40002000000 */
[----:B------:R-:W-:Y:S02]  /*13b70*/  ISETP.GT.AND P4, PT, R103, 0x38, PT ;  /* 0x000000386700780c */ /* 0x000fe40003f84270 */
[----:B------:R-:W-:Y:S02]  /*13b80*/  FSEL R104, R92, -INF , P5 ;  /* 0xff8000005c687808 */ /* 0x000fe40002800000 */
[----:B------:R-:W-:Y:S02]  /*13b90*/  FSEL R92, R155, -INF , P3 ;  /* 0xff8000009b5c7808 */ /* 0x000fe40001800000 */
[----:B------:R-:W2:Y:S01]  /*13ba0*/  LDL.LU R155, [R1+0x1c] ;  /* 0x00001c00019b7983 */ /* 0x000ea20000300800 */
[----:B------:R-:W-:-:S03]  /*13bb0*/  FSEL R90, R154, -INF , P4 ;  /* 0xff8000009a5a7808 */ /* 0x000fc60002000000 */
[----:B------:R-:W3:Y:S01]  /*13bc0*/  LDL.LU R154, [R1+0x18] ;  /* 0x00001800019a7983 */ /* 0x000ee20000300800 */
[----:B------:R-:W-:Y:S02]  /*13bd0*/  FSEL R146, R146, -INF , P2 ;  /* 0xff80000092927808 */ /* 0x000fe40001000000 */
[----:B------:R-:W-:-:S04]  /*13be0*/  ISETP.GT.AND P2, PT, R103, RZ, PT ;  /* 0x000000ff6700720c */ /* 0x000fc80003f44270 */
[----:B------:R-:W-:Y:S02]  /*13bf0*/  FSEL R112, R81, -INF , P2 ;  /* 0xff80000051707808 */ /* 0x000fe40001000000 */
[C---:B------:R-:W-:Y:S02]  /*13c00*/  ISETP.GT.AND P2, PT, R103.reuse, 0x10, PT ;  /* 0x000000106700780c */ /* 0x040fe40003f44270 */
[C---:B------:R-:W-:Y:S02]  /*13c10*/  ISETP.GT.AND P5, PT, R103.reuse, 0x29, PT ;  /* 0x000000296700780c */ /* 0x040fe40003fa4270 */
[----:B------:R-:W-:Y:S02]  /*13c20*/  FSEL R106, R94, -INF , P2 ;  /* 0xff8000005e6a7808 */ /* 0x000fe40001000000 */
[----:B------:R-:W-:-:S04]  /*13c30*/  ISETP.GT.AND P2, PT, R103, 0x20, PT ;  /* 0x000000206700780c */ /* 0x000fc80003f44270 */
[----:B------:R-:W-:Y:S02]  /*13c40*/  FSEL R96, R91, -INF , P2 ;  /* 0xff8000005b607808 */ /* 0x000fe40001000000 */
[----:B------:R-:W-:Y:S02]  /*13c50*/  FSEL R91, R157, -INF , P5 ;  /* 0xff8000009d5b7808 */ /* 0x000fe40002800000 */
[----:B------:R-:W-:-:S04]  /*13c60*/  ISETP.GT.AND P5, PT, R103, 0x39, PT ;  /* 0x000000396700780c */ /* 0x000fc80003fa4270 */
[----:B------:R-:W-:Y:S02]  /*13c70*/  FSEL R72, R153, -INF , P5 ;  /* 0xff80000099487808 */ /* 0x000fe40002800000 */
[----:B------:R-:W-:-:S04]  /*13c80*/  ISETP.GT.AND P5, PT, R103, 0x49, PT ;  /* 0x000000496700780c */ /* 0x000fc80003fa4270 */
[----:B------:R-:W-:Y:S02]  /*13c90*/  FSEL R97, R119, -INF , P5 ;  /* 0xff80000077617808 */ /* 0x000fe40002800000 */
[----:B------:R-:W-:-:S04]  /*13ca0*/  ISETP.GT.AND P5, PT, R103, 0x59, PT ;  /* 0x000000596700780c */ /* 0x000fc80003fa4270 */
[----:B------:R-:W-:Y:S02]  /*13cb0*/  FSEL R94, R20, -INF , P5 ;  /* 0xff800000145e7808 */ /* 0x000fe40002800000 */
        /* <DEDUP_REMOVED lines=36> */
[----:B------:R-:W0:Y:S01]  /*13f00*/  SHFL.BFLY PT, R21, R20, 0x2, 0x1f ;  /* 0x0c401f0014157f89 */ /* 0x000e2200000e0000 */
[----:B------:R-:W-:-:S04]  /*13f10*/  ISETP.GT.AND P4, PT, R103, 0x48, PT ;  /* 0x000000486700780c */ /* 0x000fc80003f84270 */
[----:B------:R-:W-:Y:S02]  /*13f20*/  FSEL R76, R150, -INF , P4 ;  /* 0xff800000964c7808 */ /* 0x000fe40002000000 */
[----:B------:R-:W4:Y:S01]  /*13f30*/  LDL R150, [R1+0x58] ;  /* 0x0000580001967983 */ /* 0x000f220000100800 */
[----:B0-----:R-:W-:-:S05]  /*13f40*/  FMNMX.FTZ R20, R20, R21, !PT ;  /* 0x0000001514147209 */ /* 0x001fca0007810000 */
[----:B------:R-:W0:Y:S01]  /*13f50*/  SHFL.BFLY PT, R21, R20, 0x1, 0x1f ;  /* 0x0c201f0014157f89 */ /* 0x000e2200000e0000 */
[----:B------:R-:W-:Y:S01]  /*13f60*/  ISETP.GT.AND P2, PT, R103, 0x30, PT ;  /* 0x000000306700780c */ /* 0x000fe20003f44270 */
[----:B------:R-:W-:Y:S01]  /*13f70*/  FMUL.FTZ R83, R83, UR4 ;  /* 0x0000000453537c20 */ /* 0x000fe20008410000 */
[----:B------:R-:W-:Y:S01]  /*13f80*/  ISETP.GT.AND P4, PT, R103, 0x58, PT ;  /* 0x000000586700780c */ /* 0x000fe20003f84270 */
[----:B------:R-:W1:Y:S01]  /*13f90*/  MUFU.TANH R102, R102 ;  /* 0x0000006600667308 */ /* 0x000e620000002400 */
[----:B------:R-:W-:Y:S01]  /*13fa0*/  FMUL.FTZ R87, R87, UR4 ;  /* 0x0000000457577c20 */ /* 0x000fe20008410000 */
[----:B------:R-:W-:Y:S02]  /*13fb0*/  FSEL R89, R156, -INF , P2 ;  /* 0xff8000009c597808 */ /* 0x000fe40001000000 */
[----:B0-----:R-:W-:-:S04]  /*13fc0*/  FMNMX.FTZ R20, R20, R21, !PT ;  /* 0x0000001514147209 */ /* 0x001fc80007810000 */
[----:B------:R-:W-:-:S04]  /*13fd0*/  FSETP.NEU.FTZ.AND P6, PT, R20, -INF , PT ;  /* 0xff8000001400780b */ /* 0x000fc80003fdd000 */
[----:B------:R-:W-:Y:S01]  /*13fe0*/  FSEL R21, R20, RZ, P6 ;  /* 0x000000ff14157208 */ /* 0x000fe20003000000 */
[----:B------:R-:W0:Y:S04]  /*13ff0*/  MUFU.TANH R100, R100 ;  /* 0x0000006400647308 */ /* 0x000e280000002400 */
[----:B------:R-:W-:Y:S01]  /*14000*/  FADD.FTZ R0, -R21, R0 ;  /* 0x0000000015007221 */ /* 0x000fe20000010100 */
[----:B------:R-:W-:Y:S01]  /*14010*/  IMAD.U32 R21, RZ, RZ, UR5 ;  /* 0x00000005ff157e24 */ /* 0x000fe2000f8e00ff */
[----:B------:R-:W-:Y:S02]  /*14020*/  FSEL R73, R110, -INF , P4 ;  /* 0xff8000006e497808 */ /* 0x000fe40002000000 */
[----:B------:R-:W0:Y:S01]  /*14030*/  MUFU.TANH R99, R99 ;  /* 0x0000006300637308 */ /* 0x000e220000002400 */
[C---:B------:R-:W-:Y:S01]  /*14040*/  ISETP.GT.AND P2, PT, R103.reuse, 0x40, PT ;  /* 0x000000406700780c */ /* 0x040fe20003f44270 */
[----:B------:R-:W-:Y:S01]  /*14050*/  FMUL.FTZ R110, R20, R21 ;  /* 0x00000015146e7220 */ /* 0x000fe20000410000 */
[----:B------:R-:W-:-:S02]  /*14060*/  ISETP.GT.AND P3, PT, R103, 0x41, PT ;  /* 0x000000416700780c */ /* 0x000fc40003f64270 */
[----:B------:R-:W-:-:S03]  /*14070*/  FSEL R81, R152, -INF , P2 ;  /* 0xff80000098517808 */ /* 0x000fc60001000000 */
[----:B------:R-:W0:Y:S01]  /*14080*/  MUFU.TANH R98, R98 ;  /* 0x0000006200627308 */ /* 0x000e220000002400 */
[----:B------:R-:W-:Y:S02]  /*14090*/  FSEL R80, R151, -INF , P3 ;  /* 0xff80000097507808 */ /* 0x000fe40001800000 */
[C---:B------:R-:W-:Y:S02]  /*140a0*/  ISETP.GT.AND P2, PT, R103.reuse, 0x50, PT ;  /* 0x000000506700780c */ /* 0x040fe40003f44270 */
[----:B------:R-:W-:-:S03]  /*140b0*/  ISETP.GT.AND P3, PT, R103, 0x51, PT ;  /* 0x000000516700780c */ /* 0x000fc60003f64270 */
[----:B------:R-:W2:Y:S01]  /*140c0*/  MUFU.TANH R88, R88 ;  /* 0x0000005800587308 */ /* 0x000ea20000002400 */
[----:B------:R-:W-:-:S07]  /*140d0*/  FSEL R110, R110, RZ, P6 ;  /* 0x000000ff6e6e7208 */ /* 0x000fce0003000000 */
[----:B------:R-:W2:Y:S01]  /*140e0*/  MUFU.TANH R83, R83 ;  /* 0x0000005300537308 */ /* 0x000ea20000002400 */
[----:B------:R-:W-:-:S07]  /*140f0*/  FSEL R77, R118, -INF , P2 ;  /* 0xff800000764d7808 */ /* 0x000fce0001000000 */
[----:B------:R-:W3:Y:S01]  /*14100*/  MUFU.TANH R101, R101 ;  /* 0x0000006500657308 */ /* 0x000ee20000002400 */
[----:B------:R-:W-:Y:S01]  /*14110*/  FSEL R95, R117, -INF , P3 ;  /* 0xff800000755f7808 */ /* 0x000fe20001800000 */
[----:B------:R-:W-:-:S06]  /*14120*/  FFMA.FTZ R111, R111, R21, -R110 ;  /* 0x000000156f6f7223 */ /* 0x000fcc000001086e */
[----:B------:R-:W3:Y:S01]  /*14130*/  MUFU.TANH R87, R87 ;  /* 0x0000005700577308 */ /* 0x000ee20000002400 */
[C---:B------:R-:W-:Y:S01]  /*14140*/  ISETP.GT.AND P2, PT, R103.reuse, 0x60, PT ;  /* 0x000000606700780c */ /* 0x040fe20003f44270 */
[-C--:B------:R-:W-:Y:S01]  /*14150*/  FMUL.FTZ R0, R0, R21.reuse ;  /* 0x0000001500007220 */ /* 0x080fe20000410000 */
[C---:B------:R-:W-:Y:S02]  /*14160*/  ISETP.GT.AND P3, PT, R103.reuse, 0x61, PT ;  /* 0x000000616700780c */ /* 0x040fe40003f64270 */
[----:B------:R-:W-:Y:S01]  /*14170*/  ISETP.GT.AND P4, PT, R103, 0x68, PT ;  /* 0x000000686700780c */ /* 0x000fe20003f84270 */
[----:B------:R-:W-:Y:S01]  /*14180*/  FFMA.FTZ R84, R84, R21, -R110 ;  /* 0x0000001554547223 */ /* 0x000fe2000001086e */
[----:B-1----:R-:W-:Y:S02]  /*14190*/  FSEL R102, R102, -INF , P2 ;  /* 0xff80000066667808 */ /* 0x002fe40001000000 */
[----:B0-----:R-:W-:Y:S02]  /*141a0*/  FSEL R100, R100, -INF , P3 ;  /* 0xff80000064647808 */ /* 0x001fe40001800000 */
[----:B------:R-:W-:Y:S01]  /*141b0*/  FSEL R99, R99, -INF , P4 ;  /* 0xff80000063637808 */ /* 0x000fe20002000000 */
[----:B------:R-:W-:Y:S01]  /*141c0*/  MUFU.EX2 R111, R111 ;  /* 0x0000006f006f7308 */ /* 0x000fe20000000800 */
[----:B------:R-:W-:-:S02]  /*141d0*/  ISETP.GT.AND P5, PT, R103, 0x69, PT ;  /* 0x000000696700780c */ /* 0x000fc40003fa4270 */
[C---:B------:R-:W-:Y:S02]  /*141e0*/  ISETP.GT.AND P2, PT, R103.reuse, 0x70, PT ;  /* 0x000000706700780c */ /* 0x040fe40003f44270 */
[C---:B------:R-:W-:Y:S02]  /*141f0*/  ISETP.GT.AND P3, PT, R103.reuse, 0x71, PT ;  /* 0x000000716700780c */ /* 0x040fe40003f64270 */
[C---:B------:R-:W-:Y:S01]  /*14200*/  ISETP.GT.AND P4, PT, R103.reuse, 0x78, PT ;  /* 0x000000786700780c */ /* 0x040fe20003f84270 */
[----:B------:R-:W0:Y:S01]  /*14210*/  MUFU.EX2 R0, R0 ;  /* 0x0000000000007308 */ /* 0x000e220000000800 */
[----:B------:R-:W-:Y:S01]  /*14220*/  ISETP.GT.AND P6, PT, R103, 0x79, PT ;  /* 0x000000796700780c */ /* 0x000fe20003fc4270 */
[----:B------:R-:W-:Y:S01]  /*14230*/  FFMA.FTZ R86, R86, R21, -R110 ;  /* 0x0000001556567223 */ /* 0x000fe2000001086e */
[----:B------:R-:W-:Y:S02]  /*14240*/  FSEL R98, R98, -INF , P5 ;  /* 0xff80000062627808 */ /* 0x000fe40002800000 */
[----:B--2---:R-:W-:-:S02]  /*14250*/  FSEL R88, R88, -INF , P2 ;  /* 0xff80000058587808 */ /* 0x004fc40001000000 */
[----:B------:R-:W-:Y:S01]  /*14260*/  FSEL R83, R83, -INF , P3 ;  /* 0xff80000053537808 */ /* 0x000fe20001800000 */
[----:B------:R-:W1:Y:S01]  /*14270*/  MUFU.EX2 R84, R84 ;  /* 0x0000005400547308 */ /* 0x000e620000000800 */
[----:B---3--:R-:W-:Y:S02]  /*14280*/  FSEL R101, R101, -INF , P4 ;  /* 0xff80000065657808 */ /* 0x008fe40002000000 */
[C---:B------:R-:W-:Y:S02]  /*14290*/  ISETP.GT.AND P2, PT, R103.reuse, 0x80, PT ;  /* 0x000000806700780c */ /* 0x040fe40003f44270 */
[C---:B------:R-:W-:Y:S02]  /*142a0*/  ISETP.GT.AND P3, PT, R103.reuse, 0x81, PT ;  /* 0x000000816700780c */ /* 0x040fe40003f64270 */
[C---:B------:R-:W-:Y:S02]  /*142b0*/  ISETP.GT.AND P4, PT, R103.reuse, 0x88, PT ;  /* 0x000000886700780c */ /* 0x040fe40003f84270 */
[----:B------:R-:W-:-:S02]  /*142c0*/  ISETP.GT.AND P5, PT, R103, 0x89, PT ;  /* 0x000000896700780c */ /* 0x000fc40003fa4270 */
[----:B------:R-:W-:Y:S01]  /*142d0*/  FSEL R103, R87, -INF , P6 ;  /* 0xff80000057677808 */ /* 0x000fe20003000000 */
[-CC-:B------:R-:W-:Y:S01]  /*142e0*/  FFMA.FTZ R87, R116, R21.reuse, -R110.reuse ;  /* 0x0000001574577223 */ /* 0x180fe2000001086e */
[----:B------:R-:W2:Y:S01]  /*142f0*/  MUFU.EX2 R86, R86 ;  /* 0x0000005600567308 */ /* 0x000ea20000000800 */
[-CC-:B------:R-:W-:Y:S01]  /*14300*/  FFMA.FTZ R120, R120, R21.reuse, -R110.reuse ;  /* 0x0000001578787223 */ /* 0x180fe2000001086e */
        /* <DEDUP_REMOVED lines=32> */
[----:B0-----:R-:W-:-:S04]  /*14510*/  FFMA.FTZ R110, R0, R154, R111 ;  /* 0x0000009a006e7223 */ /* 0x001fc8000001006f */
[----:B-1----:R-:W-:-:S04]  /*14520*/  FADD.FTZ R110, R84, R110 ;  /* 0x0000006e546e7221 */ /* 0x002fc80000010000 */
[----:B--2---:R-:W-:Y:S01]  /*14530*/  FADD.FTZ R110, R86, R110 ;  /* 0x0000006e566e7221 */ /* 0x004fe20000010000 */
[----:B---3--:R-:W-:-:S03]  /*14540*/  F2FP.BF16.F32.PACK_AB R86, R87, R86 ;  /* 0x000000565756723e */ /* 0x008fc600000010ff */
[----:B------:R-:W-:Y:S01]  /*14550*/  FADD.FTZ R116, R87, R110 ;  /* 0x0000006e57747221 */ /* 0x000fe20000010000 */
        /* <DEDUP_REMOVED lines=34> */
[----:B------:R-:W1:Y:S03]  /*14780*/  MUFU.TANH R117, R117 ;  /* 0x0000007500757308 */ /* 0x000e660000002400 */
[----:B------:R-:W-:-:S05]  /*14790*/  FMNMX.FTZ R87, R83, R87, !PT ;  /* 0x0000005753577209 */ /* 0x000fca0007810000 */
[----:B------:R-:W2:Y:S01]  /*147a0*/  MUFU.TANH R118, R118 ;  /* 0x0000007600767308 */ /* 0x000ea20000002400 */
[----:B------:R-:W-:Y:S02]  /*147b0*/  FMNMX.FTZ R87, R101, R87, !PT ;  /* 0x0000005765577209 */ /* 0x000fe40007810000 */
[----:B0-----:R-:W-:-:S05]  /*147c0*/  FSEL R75, R74, -INF , P2 ;  /* 0xff8000004a4b7808 */ /* 0x001fca0001000000 */
[----:B------:R-:W0:Y:S01]  /*147d0*/  MUFU.TANH R119, R119 ;  /* 0x0000007700777308 */ /* 0x000e220000002400 */
[----:B------:R-:W-:Y:S02]  /*147e0*/  FMNMX.FTZ R87, R103, R87, !PT ;  /* 0x0000005767577209 */ /* 0x000fe40007810000 */
[----:B-1----:R-:W-:Y:S02]  /*147f0*/  FSEL R117, R117, -INF , P3 ;  /* 0xff80000075757808 */ /* 0x002fe40001800000 */
[----:B------:R-:W-:Y:S02]  /*14800*/  FMNMX.FTZ R87, R75, R87, !PT ;  /* 0x000000574b577209 */ /* 0x000fe40007810000 */
[----:B--2---:R-:W-:Y:S02]  /*14810*/  FSEL R118, R118, -INF , P4 ;  /* 0xff80000076767808 */ /* 0x004fe40002000000 */
[----:B------:R-:W-:-:S04]  /*14820*/  FMNMX.FTZ R87, R117, R87, !PT ;  /* 0x0000005775577209 */ /* 0x000fc80007810000 */
[----:B------:R-:W-:Y:S02]  /*14830*/  FMNMX.FTZ R74, R118, R87, !PT ;  /* 0x00000057764a7209 */ /* 0x000fe40007810000 */
[----:B0-----:R-:W-:-:S04]  /*14840*/  FSEL R119, R119, -INF , P5 ;  /* 0xff80000077777808 */ /* 0x001fc80002800000 */
[----:B------:R-:W-:-:S05]  /*14850*/  FMNMX.FTZ R74, R119, R74, !PT ;  /* 0x0000004a774a7209 */ /* 0x000fca0007810000 */
[----:B------:R-:W0:Y:S02]  /*14860*/  SHFL.BFLY PT, R78, R74, 0x2, 0x1f ;  /* 0x0c401f004a4e7f89 */ /* 0x000e2400000e0000 */
[----:B0-----:R-:W-:-:S05]  /*14870*/  FMNMX.FTZ R74, R74, R78, !PT ;  /* 0x0000004e4a4a7209 */ /* 0x001fca0007810000 */
[----:B------:R-:W0:Y:S02]  /*14880*/  SHFL.BFLY PT, R78, R74, 0x1, 0x1f ;  /* 0x0c201f004a4e7f89 */ /* 0x000e2400000e0000 */
[----:B0-----:R-:W-:Y:S02]  /*14890*/  FMNMX.FTZ R74, R74, R78, !PT ;  /* 0x0000004e4a4a7209 */ /* 0x001fe40007810000 */
[----:B----4-:R-:W-:Y:S01]  /*148a0*/  LOP3.LUT R78, R150, 0x10000, RZ, 0xfc, !PT ;  /* 0x00010000964e7812 */ /* 0x010fe200078efcff */
[----:B------:R-:W-:Y:S01]  /*148b0*/  IMAD.MOV.U32 R79, RZ, RZ, -0x3ffffff0 ;  /* 0xc0000010ff4f7424 */ /* 0x000fe200078e00ff */
[----:B------:R-:W-:Y:S01]  /*148c0*/  WARPGROUP.ARRIVE ;  /* 0x00000000000079c5 */ /* 0x000fe20000000000 */
[----:B------:R-:W-:Y:S01]  /*148d0*/  F2FP.BF16.F32.PACK_AB R84, R84, R111 ;  /* 0x0000006f5454723e */ /* 0x000fe200000010ff */
[----:B------:R-:W2:Y:S01]  /*148e0*/  LDL.LU R150, [R1+0x2c] ;  /* 0x00002c0001967983 */ /* 0x000ea20000300800 */
        /* <DEDUP_REMOVED lines=10> */
[C---:B------:R-:W-:Y:S01]  /*14990*/  VIADD R110, R78.reuse, 0x900 ;  /* 0x000009004e6e7836 */ /* 0x040fe20000000000 */
[----:B------:R-:W-:-:S04]  /*149a0*/  R2UR UR4, R78 ;  /* 0x000000004e0472ca */ /* 0x000fc800000e0000 */
[----:B------:R-:W-:Y:S01]  /*149b0*/  R2UR UR28, R110 ;  /* 0x000000006e1c72ca */ /* 0x000fe200000e0000 */
[C---:B------:R-:W-:Y:S02]  /*149c0*/  VIADD R110, R78.reuse, 0xa80 ;  /* 0x00000a804e6e7836 */ /* 0x040fe40000000000 */
[----:B------:R-:W-:-:S05]  /*149d0*/  VIADD R78, R78, 0xc00 ;  /* 0x00000c004e4e7836 */ /* 0x000fca0000000000 */
[----:B------:R-:W-:Y:S01]  /*149e0*/  R2UR UR36, R78 ;  /* 0x000000004e2472ca */ /* 0x000fe200000e0000 */
[----:B------:R-:W-:-:S05]  /*149f0*/  VIADD R78, R16, 0x200 ;  /* 0x00000200104e7836 */ /* 0x000fca0000000000 */
[----:B------:R-:W-:-:S04]  /*14a00*/  SHF.R.U32.HI R78, RZ, 0x4, R78 ;  /* 0x00000004ff4e7819 */ /* 0x000fc8000001164e */
[----:B------:R-:W-:-:S04]  /*14a10*/  LOP3.LUT R78, R78, 0x3fff, RZ, 0xc0, !PT ;  /* 0x00003fff4e4e7812 */ /* 0x000fc800078ec0ff */
[----:B------:R-:W-:Y:S02]  /*14a20*/  LOP3.LUT R78, R78, 0x2400000, RZ, 0xfc, !PT ;  /* 0x024000004e4e7812 */ /* 0x000fe400078efcff */
[C---:B------:R-:W-:Y:S02]  /*14a30*/  R2UR UR5, R79.reuse ;  /* 0x000000004f0572ca */ /* 0x040fe400000e0000 */
[----:B------:R-:W-:Y:S01]  /*14a40*/  R2UR UR37, R79 ;  /* 0x000000004f2572ca */ /* 0x000fe200000e0000 */
[----:B------:R-:W-:Y:S02]  /*14a50*/  IMAD R78, R15, 0x6c0, R78 ;  /* 0x000006c00f4e7824 */ /* 0x000fe400078e024e */
[----:B------:R-:W-:-:S03]  /*14a60*/  IMAD.MOV.U32 R79, RZ, RZ, -0x7fffffe0 ;  /* 0x80000020ff4f7424 */ /* 0x000fc600078e00ff */
[----:B------:R-:W-:Y:S02]  /*14a70*/  R2UR UR6, R78 ;  /* 0x000000004e0672ca */ /* 0x000fe400000e0000 */
[----:B------:R-:W-:-:S13]  /*14a80*/  R2UR UR7, R79 ;  /* 0x000000004f0772ca */ /* 0x000fda00000e0000 */
[----:B------:R-:W-:Y:S01]  /*14a90*/  HGMMA.64x96x16.F32.BF16 R24, gdesc[UR4].tnspB, R24, gsb0 ;  /* 0x41600000041879f0 */ /* 0x000fe20008001818 */
[----:B------:R-:W-:Y:S01]  /*14aa0*/  IMAD.MOV.U32 R111, RZ, RZ, -0x3ffffff0 ;  /* 0xc0000010ff6f7424 */ /* 0x000fe200078e00ff */
[----:B------:R-:W-:Y:S01]  /*14ab0*/  R2UR UR32, R110 ;  /* 0x000000006e2072ca */ /* 0x000fe200000e0000 */
[----:B------:R-:W-:-:S03]  /*14ac0*/  VIADD R110, R78, 0x40 ;  /* 0x000000404e6e7836 */ /* 0x000fc60000000000 */
[C---:B------:R-:W-:Y:S02]  /*14ad0*/  R2UR UR9, R111.reuse ;  /* 0x000000006f0972ca */ /* 0x040fe400000e0000 */
[C---:B------:R-:W-:Y:S02]  /*14ae0*/  R2UR UR13, R111.reuse ;  /* 0x000000006f0d72ca */ /* 0x040fe400000e0000 */
[C---:B------:R-:W-:Y:S02]  /*14af0*/  R2UR UR17, R111.reuse ;  /* 0x000000006f1172ca */ /* 0x040fe400000e0000 */
[C---:B------:R-:W-:Y:S02]  /*14b00*/  R2UR UR21, R111.reuse ;  /* 0x000000006f1572ca */ /* 0x040fe400000e0000 */
[C---:B------:R-:W-:Y:S02]  /*14b10*/  R2UR UR25, R111.reuse ;  /* 0x000000006f1972ca */ /* 0x040fe400000e0000 */
[----:B------:R-:W-:-:S02]  /*14b20*/  R2UR UR29, R111 ;  /* 0x000000006f1d72ca */ /* 0x000fc400000e0000 */
[----:B------:R-:W-:Y:S01]  /*14b30*/  R2UR UR33, R111 ;  /* 0x000000006f2172ca */ /* 0x000fe200000e0000 */
[----:B------:R-:W-:Y:S01]  /*14b40*/  IMAD.MOV.U32 R111, RZ, RZ, -0x7fffffe0 ;  /* 0x80000020ff6f7424 */ /* 0x000fe200078e00ff */
[----:B------:R-:W-:-:S04]  /*14b50*/  R2UR UR10, R110 ;  /* 0x000000006e0a72ca */ /* 0x000fc800000e0000 */
[----:B------:R-:W-:Y:S01]  /*14b60*/  R2UR UR11, R111 ;  /* 0x000000006f0b72ca */ /* 0x000fe200000e0000 */
[----:B------:R-:W-:Y:S02]  /*14b70*/  WARPGROUP.DEPBAR.LE gsb0, 0x0 ;  /* 0x00008000000079c5 */ /* 0x000fe40000010000 */
[----:B------:R-:W-:-:S10]  /*14b80*/  WARPGROUP.ARRIVE ;  /* 0x00000000000079c5 */ /* 0x000fd40000000000 */
[----:B------:R-:W-:Y:S01]  /*14b90*/  HGMMA.64x96x16.F32.BF16 R24, gdesc[UR8].tnspB, R24, gsb0 ;  /* 0x41600000081879f0 */ /* 0x000fe20008001818 */
[----:B------:R-:W-:Y:S02]  /*14ba0*/  VIADD R110, R78, 0x80 ;  /* 0x000000804e6e7836 */ /* 0x000fe40000000000 */
[----:B------:R-:W-:-:S03]  /*14bb0*/  IMAD.MOV.U32 R111, RZ, RZ, -0x7fffffe0 ;  /* 0x80000020ff6f7424 */ /* 0x000fc600078e00ff */
[----:B------:R-:W-:Y:S02]  /*14bc0*/  R2UR UR14, R110 ;  /* 0x000000006e0e72ca */ /* 0x000fe400000e0000 */
[----:B------:R-:W-:Y:S01]  /*14bd0*/  R2UR UR15, R111 ;  /* 0x000000006f0f72ca */ /* 0x000fe200000e0000 */
[----:B------:R-:W-:Y:S02]  /*14be0*/  VIADD R110, R78, 0xc0 ;  /* 0x000000c04e6e7836 */ /* 0x000fe40000000000 */
[----:B------:R-:W-:Y:S01]  /*14bf0*/  IMAD.MOV.U32 R111, RZ, RZ, -0x7fffffe0 ;  /* 0x80000020ff6f7424 */ /* 0x000fe200078e00ff */
[----:B------:R-:W-:Y:S02]  /*14c00*/  WARPGROUP.DEPBAR.LE gsb0, 0x0 ;  /* 0x00008000000079c5 */ /* 0x000fe40000010000 */
[----:B------:R-:W-:-:S07]  /*14c10*/  WARPGROUP.ARRIVE ;  /* 0x00000000000079c5 */ /* 0x000fce0000000000 */
[----:B------:R-:W-:Y:S01]  /*14c20*/  HGMMA.64x96x16.F32.BF16 R24, gdesc[UR12].tnspB, R24, gsb0 ;  /* 0x416000000c1879f0 */ /* 0x000fe20008001818 */
[----:B------:R-:W-:Y:S02]  /*14c30*/  R2UR UR18, R110 ;  /* 0x000000006e1272ca */ /* 0x000fe400000e0000 */
[----:B------:R-:W-:Y:S01]  /*14c40*/  R2UR UR19, R111 ;  /* 0x000000006f1372ca */ /* 0x000fe200000e0000 */
[----:B------:R-:W-:Y:S02]  /*14c50*/  VIADD R110, R78, 0x100 ;  /* 0x000001004e6e7836 */ /* 0x000fe40000000000 */
[----:B------:R-:W-:-:S03]  /*14c60*/  IMAD.MOV.U32 R111, RZ, RZ, -0x7fffffe0 ;  /* 0x80000020ff6f7424 */ /* 0x000fc600078e00ff */
[----:B------:R-:W-:Y:S01]  /*14c70*/  R2UR UR22, R110 ;  /* 0x000000006e1672ca */ /* 0x000fe200000e0000 */
[----:B------:R-:W-:Y:S02]  /*14c80*/  WARPGROUP.DEPBAR.LE gsb0, 0x0 ;  /* 0x00008000000079c5 */ /* 0x000fe40000010000 */
[----:B------:R-:W-:-:S06]  /*14c90*/  WARPGROUP.ARRIVE ;  /* 0x00000000000079c5 */ /* 0x000fcc0000000000 */
        /* <DEDUP_REMOVED lines=30> */
[C---:B------:R-:W-:Y:S01]  /*14e80*/  FMUL.FTZ R78, R74.reuse, R21 ;  /* 0x000000154a4e7220 */ /* 0x040fe20000410000 */
[----:B------:R-:W-:-:S04]  /*14e90*/  FSETP.NEU.FTZ.AND P3, PT, R74, -INF , PT ;  /* 0xff8000004a00780b */ /* 0x000fc80003f7d000 */
[----:B------:R-:W-:-:S05]  /*14ea0*/  FSEL R78, R78, RZ, P3 ;  /* 0x000000ff4e4e7208 */ /* 0x000fca0001800000 */
[----:B------:R-:W-:Y:S02]  /*14eb0*/  FFMA.FTZ R79, R112, R21, -R78 ;  /* 0x00000015704f7223 */ /* 0x000fe4000001084e */
[----:B------:R0:W-:Y:S02]  /*14ec0*/  MUFU.EX2 R112, R143 ;  /* 0x0000008f00707308 */ /* 0x0001e40000000800 */
[----:B0-----:R-:W3:Y:S01]  /*14ed0*/  LDL R143, [R1+0x24] ;  /* 0x00002400018f7983 */ /* 0x001ee20000100800 */
[----:B------:R-:W0:Y:S01]  /*14ee0*/  S2R R154, SR_TID.X ;  /* 0x00000000009a7919 */ /* 0x000e220000002100 */
[----:B------:R-:W-:Y:S02]  /*14ef0*/  WARPGROUP.DEPBAR.LE gsb0, 0x0 ;  /* 0x00008000000079c5 */ /* 0x000fe40000010000 */
[----:B------:R-:W-:-:S06]  /*14f00*/  WARPGROUP.ARRIVE ;  /* 0x00000000000079c5 */ /* 0x000fcc0000000000 */
[----:B------:R-:W-:Y:S01]  /*14f10*/  HGMMA.64x96x16.F32.BF16 R24, gdesc[UR36].tnspB, R24, gsb0 ;  /* 0x41600000241879f0 */ /* 0x000fe20008001818 */
[----:B0-----:R-:W-:Y:S02]  /*14f20*/  SHF.R.U32.HI R87, RZ, 0x7, R154 ;  /* 0x00000007ff577819 */ /* 0x001fe4000001169a */
[----:B------:R-:W-:-:S03]  /*14f30*/  ISETP.GE.U32.AND P2, PT, R154, 0x180, PT ;  /* 0x000001809a00780c */ /* 0x000fc60003f46070 */
[----:B------:R-:W-:Y:S02]  /*14f40*/  VIADD R87, R87, 0x9 ;  /* 0x0000000957577836 */ /* 0x000fe40000000000 */
[-CC-:B------:R-:W-:Y:S01]  /*14f50*/  FFMA.FTZ R108, R108, R21.reuse, -R78.reuse ;  /* 0x000000156c6c7223 */ /* 0x180fe2000001084e */
[-CC-:B------:R-:W-:Y:S01]  /*14f60*/  FFMA.FTZ R110, R85, R21.reuse, -R78.reuse ;  /* 0x00000015556e7223 */ /* 0x180fe2000001084e */
[----:B------:R-:W-:Y:S01]  /*14f70*/  FFMA.FTZ R109, R109, R21, -R78 ;  /* 0x000000156d6d7223 */ /* 0x000fe2000001084e */
[----:B------:R-:W-:Y:S01]  /*14f80*/  SEL R85, R87, 0x9, !P2 ;  /* 0x0000000957557807 */ /* 0x000fe20005000000 */
[----:B------:R-:W-:Y:S08]  /*14f90*/  MUFU.EX2 R79, R79 ;  /* 0x0000004f004f7308 */ /* 0x000ff00000000800 */
[----:B------:R-:W-:Y:S08]  /*14fa0*/  MUFU.EX2 R108, R108 ;  /* 0x0000006c006c7308 */ /* 0x000ff00000000800 */
[----:B------:R-:W-:Y:S08]  /*14fb0*/  MUFU.EX2 R110, R110 ;  /* 0x0000006e006e7308 */ /* 0x000ff00000000800 */
[----:B------:R-:W0:Y:S02]  /*14fc0*/  MUFU.EX2 R109, R109 ;  /* 0x0000006d006d7308 */ /* 0x000e240000000800 */
[----:B0-----:R-:W-:Y:S01]  /*14fd0*/  F2FP.BF16.F32.PACK_AB R87, R109, R110 ;  /* 0x0000006e6d57723e */ /* 0x001fe200000010ff */
[----:B------:R-:W-:-:S02]  /*14fe0*/  WARPGROUP.DEPBAR.LE gsb0, 0x0 ;  /* 0x00008000000079c5 */ /* 0x000fc40000010000 */
[----:B------:R0:W-:Y:S06]  /*14ff0*/  BAR.ARV R85, 0x100 ;  /* 0x000400550000751d */ /* 0x0001ec0000002000 */
[--C-:B0-----:R-:W-:Y:S02]  /*15000*/  @!P1 IMAD R85, R15, 0x8, R16.reuse ;  /* 0x000000080f559824 */ /* 0x101fe400078e0210 */
[----:B------:R-:W-:Y:S02]  /*15010*/  @!P1 IMAD R15, R22, 0x8, R16 ;  /* 0x00000008160f9824 */ /* 0x000fe400078e0210 */
[----:B------:R-:W-:-:S02]  /*15020*/  @!P1 VIADD R85, R85, 0x31c60 ;  /* 0x00031c6055559836 */ /* 0x000fc40000000000 */
[----:B------:R-:W-:-:S03]  /*15030*/  @!P1 VIADD R15, R15, 0x31c40 ;  /* 0x00031c400f0f9836 */ /* 0x000fc60000000000 */
[----:B------:R-:W-:Y:S02]  /*15040*/  @!P1 PRMT R85, RZ, 0x654, R85 ;  /* 0x00000654ff559816 */ /* 0x000fe40000000055 */
[----:B------:R-:W-:-:S04]  /*15050*/  @!P1 PRMT R15, RZ, 0x654, R15 ;  /* 0x00000654ff0f9816 */ /* 0x000fc8000000000f */
[----:B------:R-:W-:Y:S01]  /*15060*/  @!P1 SYNCS.ARRIVE.TRANS64.RED.A1T0 RZ, [R15+URZ], RZ ;  /* 0x000000ff0fff99a7 */ /* 0x000fe2000810043f */
[----:B------:R0:W-:Y:S02]  /*15070*/  @!P1 SYNCS.ARRIVE.TRANS64.RED.A1T0 RZ, [R85+URZ], RZ ;  /* 0x000000ff55ff99a7 */ /* 0x0001e4000810043f */
[----:B0-----:R-:W-:-:S05]  /*15080*/  F2FP.BF16.F32.PACK_AB R85, R108, R79 ;  /* 0x0000004f6c55723e */ /* 0x001fca00000010ff */
[----:B------:R0:W-:Y:S01]  /*15090*/  STSM.16.M88.4 [R17+0x24300], R84 ;  /* 0x0243005411007844 */ /* 0x0001e20000000200 */
[-CC-:B------:R-:W-:Y:S01]  /*150a0*/  FFMA.FTZ R15, R106, R21.reuse, -R78.reuse ;  /* 0x000000156a0f7223 */ /* 0x180fe2000001084e */
[----:B0-----:R-:W0:Y:S01]  /*150b0*/  MUFU.EX2 R84, R120 ;  /* 0x0000007800547308 */ /* 0x001e220000000800 */
[----:B------:R-:W-:Y:S01]  /*150c0*/  FFMA.FTZ R106, R107, R21, -R78 ;  /* 0x000000156b6a7223 */ /* 0x000fe2000001084e */
[----:B0-----:R-:W-:-:S06]  /*150d0*/  FADD.FTZ R107, R84, R116 ;  /* 0x00000074546b7221 */ /* 0x001fcc0000010000 */
[----:B------:R0:W-:Y:S02]  /*150e0*/  MUFU.EX2 R116, R128 ;  /* 0x0000008000747308 */ /* 0x0001e40000000800 */
[----:B0-----:R-:W-:Y:S01]  /*150f0*/  FFMA.FTZ R128, R82, R21, -R78 ;  /* 0x0000001552807223 */ /* 0x001fe2000001084e */
[----:B------:R-:W-:-:S05]  /*15100*/  FSEL R82, R74, RZ, P3 ;  /* 0x000000ff4a527208 */ /* 0x000fca0001800000 */
[----:B------:R-:W-:-:S04]  /*15110*/  FADD.FTZ R82, -R82, R155 ;  /* 0x0000009b52527221 */ /* 0x000fc80000010100 */
[----:B------:R-:W-:-:S06]  /*15120*/  FMUL.FTZ R82, R82, R21 ;  /* 0x0000001552527220 */ /* 0x000fcc0000410000 */
[----:B------:R-:W2:Y:S01]  /*15130*/  MUFU.EX2 R82, R82 ;  /* 0x0000005200527308 */ /* 0x000ea20000000800 */
[----:B------:R-:W-:-:S07]  /*15140*/  FFMA.FTZ R105, R105, R21, -R78 ;  /* 0x0000001569697223 */ /* 0x000fce000001084e */
[----:B------:R-:W0:Y:S01]  /*15150*/  MUFU.EX2 R113, R113 ;  /* 0x0000007100717308 */ /* 0x000e220000000800 */
[----:B------:R-:W-:-:S07]  /*15160*/  FFMA.FTZ R104, R104, R21, -R78 ;  /* 0x0000001568687223 */ /* 0x000fce000001084e */
[----:B------:R-:W1:Y:S01]  /*15170*/  MUFU.EX2 R15, R15 ;  /* 0x0000000f000f7308 */ /* 0x000e620000000800 */
[----:B--2---:R-:W-:-:S04]  /*15180*/  FFMA.FTZ R79, R82, R150, R79 ;  /* 0x00000096524f7223 */ /* 0x004fc8000001004f */
[----:B------:R-:W-:-:S03]  /*15190*/  FADD.FTZ R79, R108, R79 ;  /* 0x0000004f6c4f7221 */ /* 0x000fc60000010000 */
[----:B------:R-:W2:Y:S01]  /*151a0*/  MUFU.EX2 R114, R114 ;  /* 0x0000007200727308 */ /* 0x000ea20000000800 */
[----:B------:R-:W-:Y:S01]  /*151b0*/  FADD.FTZ R79, R110, R79 ;  /* 0x0000004f6e4f7221 */ /* 0x000fe20000010000 */
[----:B------:R-:W-:-:S06]  /*151c0*/  FFMA.FTZ R96, R96, R21, -R78 ;  /* 0x0000001560607223 */ /* 0x000fcc000001084e */
[----:B------:R-:W4:Y:S01]  /*151d0*/  MUFU.EX2 R106, R106 ;  /* 0x0000006a006a7308 */ /* 0x000f220000000800 */
[----:B------:R-:W-:-:S07]  /*151e0*/  FADD.FTZ R79, R109, R79 ;  /* 0x0000004f6d4f7221 */ /* 0x000fce0000010000 */
[----:B------:R-:W4:Y:S01]  /*151f0*/  MUFU.EX2 R115, R115 ;  /* 0x0000007300737308 */ /* 0x000f220000000800 */
[----:B------:R-:W-:-:S07]  /*15200*/  FFMA.FTZ R93, R93, R21, -R78 ;  /* 0x000000155d5d7223 */ /* 0x000fce000001084e */
[----:B------:R-:W4:Y:S01]  /*15210*/  MUFU.EX2 R105, R105 ;  /* 0x0000006900697308 */ /* 0x000f220000000800 */
[----:B0-----:R-:W-:-:S07]  /*15220*/  FADD.FTZ R107, R113, R107 ;  /* 0x0000006b716b7221 */ /* 0x001fce0000010000 */
[----:B------:R-:W0:Y:S01]  /*15230*/  MUFU.EX2 R141, R141 ;  /* 0x0000008d008d7308 */ /* 0x000e220000000800 */
[----:B-1----:R-:W-:-:S07]  /*15240*/  FADD.FTZ R79, R15, R79 ;  /* 0x0000004f0f4f7221 */ /* 0x002fce0000010000 */
[----:B------:R-:W1:Y:S01]  /*15250*/  MUFU.EX2 R104, R104 ;  /* 0x0000006800687308 */ /* 0x000e620000000800 */
[----:B--2---:R-:W-:-:S07]  /*15260*/  FADD.FTZ R107, R114, R107 ;  /* 0x0000006b726b7221 */ /* 0x004fce0000010000 */
[----:B------:R-:W2:Y:S01]  /*15270*/  MUFU.EX2 R140, R140 ;  /* 0x0000008c008c7308 */ /* 0x000ea20000000800 */
[----:B----4-:R-:W-:Y:S01]  /*15280*/  FADD.FTZ R79, R106, R79 ;  /* 0x0000004f6a4f7221 */ /* 0x010fe20000010000 */
[----:B------:R-:W-:-:S06]  /*15290*/  FFMA.FTZ R91, R91, R21, -R78 ;  /* 0x000000155b5b7223 */ /* 0x000fcc000001084e */
[----:B------:R-:W4:Y:S01]  /*152a0*/  MUFU.EX2 R96, R96 ;  /* 0x0000006000607308 */ /* 0x000f220000000800 */
[----:B------:R-:W-:Y:S01]  /*152b0*/  FADD.FTZ R107, R115, R107 ;  /* 0x0000006b736b7221 */ /* 0x000fe20000010000 */
[----:B------:R-:W-:-:S06]  /*152c0*/  F2FP.BF16.F32.PACK_AB R84, R113, R84 ;  /* 0x000000547154723e */ /* 0x000fcc00000010ff */
[----:B------:R-:W3:Y:S01]  /*152d0*/  MUFU.EX2 R139, R139 ;  /* 0x0000008b008b7308 */ /* 0x000ee20000000800 */
[----:B------:R-:W-:Y:S01]  /*152e0*/  FADD.FTZ R79, R105, R79 ;  /* 0x0000004f694f7221 */ /* 0x000fe20000010000 */
[----:B------:R-:W-:-:S06]  /*152f0*/  FFMA.FTZ R89, R89, R21, -R78 ;  /* 0x0000001559597223 */ /* 0x000fcc000001084e */
[----:B------:R-:W3:Y:S01]  /*15300*/  MUFU.EX2 R93, R93 ;  /* 0x0000005d005d7308 */ /* 0x000ee20000000800 */
[----:B0-----:R-:W-:-:S07]  /*15310*/  FADD.FTZ R107, R141, R107 ;  /* 0x0000006b8d6b7221 */ /* 0x001fce0000010000 */
[----:B------:R-:W0:Y:S01]  /*15320*/  MUFU.EX2 R138, R138 ;  /* 0x0000008a008a7308 */ /* 0x000e220000000800 */
[----:B------:R-:W-:-:S07]  /*15330*/  FFMA.FTZ R92, R92, R21, -R78 ;  /* 0x000000155c5c7223 */ /* 0x000fce000001084e */
[----:B------:R-:W0:Y:S08]  /*15340*/  MUFU.EX2 R128, R128 ;  /* 0x0000008000807308 */ /* 0x000e300000000800 */
[----:B------:R1:W-:Y:S08]  /*15350*/  MUFU.EX2 R113, R142 ;  /* 0x0000008e00717308 */ /* 0x0003f00000000800 */
[----:B------:R-:W0:Y:S01]  /*15360*/  MUFU.EX2 R137, R137 ;  /* 0x0000008900897308 */ /* 0x000e220000000800 */
[-CC-:B-1----:R-:W-:Y:S01]  /*15370*/  FFMA.FTZ R142, R72, R21.reuse, -R78.reuse ;  /* 0x00000015488e7223 */ /* 0x182fe2000001084e */
[-CC-:B------:R-:W-:Y:S01]  /*15380*/  FFMA.FTZ R72, R81, R21.reuse, -R78.reuse ;  /* 0x0000001551487223 */ /* 0x180fe2000001084e */
[----:B------:R-:W-:Y:S01]  /*15390*/  FFMA.FTZ R81, R76, R21, -R78 ;  /* 0x000000154c517223 */ /* 0x000fe2000001084e */
[----:B------:R-:W-:Y:S01]  /*153a0*/  FADD.FTZ R76, R104, R79 ;  /* 0x0000004f684c7221 */ /* 0x000fe20000010000 */
[----:B--2---:R-:W-:-:S03]  /*153b0*/  FADD.FTZ R79, R140, R107 ;  /* 0x0000006b8c4f7221 */ /* 0x004fc60000010000 */
[----:B------:R-:W1:Y:S01]  /*153c0*/  MUFU.EX2 R91, R91 ;  /* 0x0000005b005b7308 */ /* 0x000e620000000800 */
[----:B----4-:R-:W-:Y:S01]  /*153d0*/  FADD.FTZ R76, R96, R76 ;  /* 0x0000004c604c7221 */ /* 0x010fe20000010000 */
[----:B------:R-:W-:Y:S01]  /*153e0*/  F2FP.BF16.F32.PACK_AB R85, R106, R15 ;  /* 0x0000000f6a55723e */ /* 0x000fe200000010ff */
[----:B------:R-:W-:-:S05]  /*153f0*/  FFMA.FTZ R90, R90, R21, -R78 ;  /* 0x000000155a5a7223 */ /* 0x000fca000001084e */
[----:B------:R-:W2:Y:S01]  /*15400*/  MUFU.EX2 R120, R136 ;  /* 0x0000008800787308 */ /* 0x000ea20000000800 */
[-CC-:B------:R-:W-:Y:S01]  /*15410*/  FFMA.FTZ R106, R94, R21.reuse, -R78.reuse ;  /* 0x000000155e6a7223 */ /* 0x180fe2000001084e */
[----:B---3--:R-:W-:Y:S01]  /*15420*/  FADD.FTZ R79, R139, R79 ;  /* 0x0000004f8b4f7221 */ /* 0x008fe20000010000 */
[----:B------:R-:W-:-:S05]  /*15430*/  FFMA.FTZ R94, R100, R21, -R78 ;  /* 0x00000015645e7223 */ /* 0x000fca000001084e */
[----:B------:R-:W-:Y:S01]  /*15440*/  MUFU.EX2 R89, R89 ;  /* 0x0000005900597308 */ /* 0x000fe20000000800 */
[----:B------:R-:W-:Y:S01]  /*15450*/  FADD.FTZ R100, R93, R76 ;  /* 0x0000004c5d647221 */ /* 0x000fe20000010000 */
[----:B0-----:R-:W-:-:S06]  /*15460*/  FADD.FTZ R79, R138, R79 ;  /* 0x0000004f8a4f7221 */ /* 0x001fcc0000010000 */
[----:B------:R-:W0:Y:S01]  /*15470*/  MUFU.EX2 R135, R135 ;  /* 0x0000008700877308 */ /* 0x000e220000000800 */
[----:B------:R-:W-:-:S07]  /*15480*/  FADD.FTZ R100, R128, R100 ;  /* 0x0000006480647221 */ /* 0x000fce0000010000 */
[----:B------:R-:W-:Y:S01]  /*15490*/  MUFU.EX2 R92, R92 ;  /* 0x0000005c005c7308 */ /* 0x000fe20000000800 */
[-CC-:B------:R-:W-:Y:S01]  /*154a0*/  FFMA.FTZ R108, R77, R21.reuse, -R78.reuse ;  /* 0x000000154d6c7223 */ /* 0x180fe2000001084e */
[----:B------:R-:W-:Y:S01]  /*154b0*/  FFMA.FTZ R76, R98, R21, -R78 ;  /* 0x00000015624c7223 */ /* 0x000fe2000001084e */
[----:B------:R-:W-:-:S05]  /*154c0*/  FADD.FTZ R79, R137, R79 ;  /* 0x0000004f894f7221 */ /* 0x000fca0000010000 */
[----:B------:R-:W3:Y:S01]  /*154d0*/  MUFU.EX2 R134, R134 ;  /* 0x0000008600867308 */ /* 0x000ee20000000800 */
[-CC-:B------:R-:W-:Y:S01]  /*154e0*/  FFMA.FTZ R77, R99, R21.reuse, -R78.reuse ;  /* 0x00000015634d7223 */ /* 0x180fe2000001084e */
[----:B------:R-:W-:Y:S01]  /*154f0*/  FFMA.FTZ R98, R88, R21, -R78 ;  /* 0x0000001558627223 */ /* 0x000fe2000001084e */
[----:B-1----:R-:W-:-:S05]  /*15500*/  FADD.FTZ R88, R91, R100 ;  /* 0x000000645b587221 */ /* 0x002fca0000010000 */
[----:B------:R-:W1:Y:S01]  /*15510*/  MUFU.EX2 R90, R90 ;  /* 0x0000005a005a7308 */ /* 0x000e620000000800 */
[-CC-:B------:R-:W-:Y:S01]  /*15520*/  FFMA.FTZ R80, R80, R21.reuse, -R78.reuse ;  /* 0x0000001550507223 */ /* 0x180fe2000001084e */
[----:B------:R-:W-:Y:S01]  /*15530*/  FFMA.FTZ R99, R83, R21, -R78 ;  /* 0x0000001553637223 */ /* 0x000fe2000001084e */
[----:B--2---:R-:W-:-:S05]  /*15540*/  FADD.FTZ R79, R120, R79 ;  /* 0x0000004f784f7221 */ /* 0x004fca0000010000 */
[----:B------:R-:W2:Y:S01]  /*15550*/  MUFU.EX2 R133, R133 ;  /* 0x0000008500857308 */ /* 0x000ea20000000800 */
[----:B0-----:R-:W-:-:S07]  /*15560*/  FADD.FTZ R79, R135, R79 ;  /* 0x0000004f874f7221 */ /* 0x001fce0000010000 */
[----:B------:R-:W0:Y:S08]  /*15570*/  MUFU.EX2 R142, R142 ;  /* 0x0000008e008e7308 */ /* 0x000e300000000800 */
[----:B------:R-:W4:Y:S01]  /*15580*/  MUFU.EX2 R132, R132 ;  /* 0x0000008400847308 */ /* 0x000f220000000800 */
[----:B------:R-:W-:-:S07]  /*15590*/  FFMA.FTZ R97, R97, R21, -R78 ;  /* 0x0000001561617223 */ /* 0x000fce000001084e */
[----:B------:R-:W4:Y:S01]  /*155a0*/  MUFU.EX2 R72, R72 ;  /* 0x0000004800487308 */ /* 0x000f220000000800 */
[----:B---3--:R-:W-:-:S07]  /*155b0*/  FADD.FTZ R79, R134, R79 ;  /* 0x0000004f864f7221 */ /* 0x008fce0000010000 */
[----:B------:R3:W-:Y:S08]  /*155c0*/  MUFU.EX2 R83, R77 ;  /* 0x0000004d00537308 */ /* 0x0007f00000000800 */
[----:B------:R-:W4:Y:S01]  /*155d0*/  MUFU.EX2 R131, R131 ;  /* 0x0000008300837308 */ /* 0x000f220000000800 */
[----:B---3--:R-:W-:-:S04]  /*155e0*/  FADD.FTZ R77, R89, R88 ;  /* 0x00000058594d7221 */ /* 0x008fc80000010000 */
[----:B------:R-:W-:-:S03]  /*155f0*/  FADD.FTZ R77, R92, R77 ;  /* 0x0000004d5c4d7221 */ /* 0x000fc60000010000 */
[----:B------:R-:W3:Y:S01]  /*15600*/  MUFU.EX2 R80, R80 ;  /* 0x0000005000507308 */ /* 0x000ee20000000800 */
[----:B-1----:R-:W-:Y:S01]  /*15610*/  FADD.FTZ R77, R90, R77 ;  /* 0x0000004d5a4d7221 */ /* 0x002fe20000010000 */
[----:B--2---:R-:W-:-:S06]  /*15620*/  FADD.FTZ R79, R133, R79 ;  /* 0x0000004f854f7221 */ /* 0x004fcc0000010000 */
[----:B------:R-:W1:Y:S01]  /*15630*/  MUFU.EX2 R130, R130 ;  /* 0x0000008200827308 */ /* 0x000e620000000800 */
[----:B0-----:R-:W-:Y:S01]  /*15640*/  FADD.FTZ R77, R142, R77 ;  /* 0x0000004d8e4d7221 */ /* 0x001fe20000010000 */
[----:B------:R-:W-:-:S06]  /*15650*/  FFMA.FTZ R95, R95, R21, -R78 ;  /* 0x000000155f5f7223 */ /* 0x000fcc000001084e */
[----:B------:R-:W0:Y:S01]  /*15660*/  MUFU.EX2 R81, R81 ;  /* 0x0000005100517308 */ /* 0x000e220000000800 */
[----:B----4-:R-:W-:-:S07]  /*15670*/  FADD.FTZ R79, R132, R79 ;  /* 0x0000004f844f7221 */ /* 0x010fce0000010000 */
[----:B------:R-:W2:Y:S01]  /*15680*/  MUFU.EX2 R129, R129 ;  /* 0x0000008100817308 */ /* 0x000ea20000000800 */
[----:B------:R-:W-:Y:S01]  /*15690*/  FADD.FTZ R77, R72, R77 ;  /* 0x0000004d484d7221 */ /* 0x000fe20000010000 */
[----:B------:R-:W-:-:S06]  /*156a0*/  FFMA.FTZ R15, R73, R21, -R78 ;  /* 0x00000015490f7223 */ /* 0x000fcc000001084e */
[----:B------:R-:W4:Y:S01]  /*156b0*/  MUFU.EX2 R97, R97 ;  /* 0x0000006100617308 */ /* 0x000f220000000800 */
[----:B------:R-:W-:Y:S01]  /*156c0*/  FADD.FTZ R79, R131, R79 ;  /* 0x0000004f834f7221 */ /* 0x000fe20000010000 */
[----:B---3--:R-:W-:-:S06]  /*156d0*/  FADD.FTZ R77, R80, R77 ;  /* 0x0000004d504d7221 */ /* 0x008fcc0000010000 */
[----:B------:R-:W3:Y:S01]  /*156e0*/  MUFU.EX2 R108, R108 ;  /* 0x0000006c006c7308 */ /* 0x000ee20000000800 */
[----:B-1----:R-:W-:-:S07]  /*156f0*/  FADD.FTZ R79, R130, R79 ;  /* 0x0000004f824f7221 */ /* 0x002fce0000010000 */
[----:B------:R-:W1:Y:S01]  /*15700*/  MUFU.EX2 R127, R127 ;  /* 0x0000007f007f7308 */ /* 0x000e620000000800 */
[----:B0-----:R-:W-:Y:S01]  /*15710*/  FADD.FTZ R77, R81, R77 ;  /* 0x0000004d514d7221 */ /* 0x001fe20000010000 */
[----:B------:R-:W-:-:S06]  /*15720*/  FFMA.FTZ R73, R102, R21, -R78 ;  /* 0x0000001566497223 */ /* 0x000fcc000001084e */
[----:B------:R-:W0:Y:S01]  /*15730*/  MUFU.EX2 R95, R95 ;  /* 0x0000005f005f7308 */ /* 0x000e220000000800 */
[----:B------:R-:W-:Y:S01]  /*15740*/  F2FP.BF16.F32.PACK_AB R138, R138, R139 ;  /* 0x0000008b8a8a723e */ /* 0x000fe200000010ff */
[----:B--2---:R-:W-:Y:S01]  /*15750*/  FADD.FTZ R79, R129, R79 ;  /* 0x0000004f814f7221 */ /* 0x004fe20000010000 */
[----:B------:R-:W-:-:S05]  /*15760*/  F2FP.BF16.F32.PACK_AB R139, R91, R128 ;  /* 0x000000805b8b723e */ /* 0x000fca00000010ff */
[----:B------:R-:W2:Y:S01]  /*15770*/  MUFU.EX2 R126, R126 ;  /* 0x0000007e007e7308 */ /* 0x000ea20000000800 */
[----:B----4-:R-:W-:-:S07]  /*15780*/  FADD.FTZ R91, R97, R77 ;  /* 0x0000004d615b7221 */ /* 0x010fce0000010000 */
[----:B------:R-:W4:Y:S01]  /*15790*/  MUFU.EX2 R15, R15 ;  /* 0x0000000f000f7308 */ /* 0x000f220000000800 */
[----:B------:R-:W-:Y:S01]  /*157a0*/  FADD.FTZ R79, R116, R79 ;  /* 0x0000004f744f7221 */ /* 0x000fe20000010000 */
[----:B---3--:R-:W-:-:S06]  /*157b0*/  FADD.FTZ R91, R108, R91 ;  /* 0x0000005b6c5b7221 */ /* 0x008fcc0000010000 */
[----:B------:R-:W3:Y:S01]  /*157c0*/  MUFU.EX2 R125, R125 ;  /* 0x0000007d007d7308 */ /* 0x000ee20000000800 */
[----:B------:R-:W-:-:S07]  /*157d0*/  F2FP.BF16.F32.PACK_AB R77, R92, R89 ;  /* 0x000000595c4d723e */ /* 0x000fce00000010ff */
[----:B------:R-:W3:Y:S01]  /*157e0*/  MUFU.EX2 R106, R106 ;  /* 0x0000006a006a7308 */ /* 0x000ee20000000800 */
[----:B-1----:R-:W-:Y:S01]  /*157f0*/  FADD.FTZ R89, R127, R79 ;  /* 0x0000004f7f597221 */ /* 0x002fe20000010000 */
[----:B------:R-:W-:-:S06]  /*15800*/  F2FP.BF16.F32.PACK_AB R79, R142, R90 ;  /* 0x0000005a8e4f723e */ /* 0x000fcc00000010ff */
[----:B------:R-:W1:Y:S01]  /*15810*/  MUFU.EX2 R124, R124 ;  /* 0x0000007c007c7308 */ /* 0x000e620000000800 */
[----:B0-----:R-:W-:-:S07]  /*15820*/  FADD.FTZ R90, R95, R91 ;  /* 0x0000005b5f5a7221 */ /* 0x001fce0000010000 */
[----:B------:R-:W0:Y:S01]  /*15830*/  MUFU.EX2 R73, R73 ;  /* 0x0000004900497308 */ /* 0x000e220000000800 */
[----:B--2---:R-:W-:Y:S01]  /*15840*/  FADD.FTZ R92, R126, R89 ;  /* 0x000000597e5c7221 */ /* 0x004fe20000010000 */
[----:B------:R-:W-:-:S06]  /*15850*/  FFMA.FTZ R88, R75, R21, -R78 ;  /* 0x000000154b587223 */ /* 0x000fcc000001084e */
[----:B------:R-:W2:Y:S01]  /*15860*/  MUFU.EX2 R123, R123 ;  /* 0x0000007b007b7308 */ /* 0x000ea20000000800 */
[----:B----4-:R-:W-:-:S07]  /*15870*/  FADD.FTZ R89, R15, R90 ;  /* 0x0000005a0f597221 */ /* 0x010fce0000010000 */
[----:B------:R-:W-:Y:S01]  /*15880*/  MUFU.EX2 R94, R94 ;  /* 0x0000005e005e7308 */ /* 0x000fe20000000800 */
[----:B------:R-:W-:Y:S01]  /*15890*/  F2FP.BF16.F32.PACK_AB R86, R115, R114 ;  /* 0x000000727356723e */ /* 0x000fe200000010ff */
[----:B------:R-:W-:Y:S01]  /*158a0*/  FFMA.FTZ R101, R101, R21, -R78 ;  /* 0x0000001565657223 */ /* 0x000fe2000001084e */
[----:B------:R-:W-:-:S05]  /*158b0*/  F2FP.BF16.F32.PACK_AB R87, R104, R105 ;  /* 0x000000696857723e */ /* 0x000fca00000010ff */
[----:B------:R-:W4:Y:S01]  /*158c0*/  MUFU.EX2 R122, R122 ;  /* 0x0000007a007a7308 */ /* 0x000f220000000800 */
[-CC-:B------:R-:W-:Y:S01]  /*158d0*/  FFMA.FTZ R103, R103, R21.reuse, -R78.reuse ;  /* 0x0000001567677223 */ /* 0x180fe2000001084e */
[-CC-:B------:R-:W-:Y:S01]  /*158e0*/  FFMA.FTZ R117, R117, R21.reuse, -R78.reuse ;  /* 0x0000001575757223 */ /* 0x180fe2000001084e */
[-CC-:B------:R-:W-:Y:S01]  /*158f0*/  FFMA.FTZ R118, R118, R21.reuse, -R78.reuse ;  /* 0x0000001576767223 */ /* 0x180fe2000001084e */
[----:B------:R-:W-:Y:S01]  /*15900*/  FFMA.FTZ R119, R119, R21, -R78 ;  /* 0x0000001577777223 */ /* 0x000fe2000001084e */
[----:B------:R-:W-:Y:S01]  /*15910*/  F2FP.BF16.F32.PACK_AB R136, R140, R141 ;  /* 0x0000008d8c88723e */ /* 0x000fe200000010ff */
[----:B---3--:R-:W-:Y:S02]  /*15920*/  FADD.FTZ R91, R125, R92 ;  /* 0x0000005c7d5b7221 */ /* 0x008fe40000010000 */
[----:B------:R3:W-:Y:S01]  /*15930*/  MUFU.EX2 R75, R76 ;  /* 0x0000004c004b7308 */ /* 0x0007e20000000800 */
[----:B------:R-:W-:Y:S01]  /*15940*/  F2FP.BF16.F32.PACK_AB R78, R134, R135 ;  /* 0x00000087864e723e */ /* 0x000fe200000010ff */
[----:B------:R-:W-:Y:S01]  /*15950*/  FADD.FTZ R90, R106, R89 ;  /* 0x000000596a5a7221 */ /* 0x000fe20000010000 */
[----:B------:R-:W-:Y:S05]  /*15960*/  STSM.16.M88.4 [R17+0x25b00], R84 ;  /* 0x025b005411007844 */ /* 0x000fea0000000200 */
[----:B------:R-:W4:Y:S01]  /*15970*/  MUFU.EX2 R121, R121 ;  /* 0x0000007900797308 */ /* 0x000f220000000800 */
[----:B---3--:R-:W-:-:S02]  /*15980*/  F2FP.BF16.F32.PACK_AB R76, R120, R137 ;  /* 0x00000089784c723e */ /* 0x008fc400000010ff */
[----:B------:R-:W-:Y:S01]  /*15990*/  F2FP.BF16.F32.PACK_AB R137, R93, R96 ;  /* 0x000000605d89723e */ /* 0x000fe200000010ff */
[----:B-1----:R-:W-:Y:S01]  /*159a0*/  FADD.FTZ R92, R124, R91 ;  /* 0x0000005b7c5c7221 */ /* 0x002fe20000010000 */
[----:B0-----:R-:W-:-:S03]  /*159b0*/  FADD.FTZ R91, R73, R90 ;  /* 0x0000005a495b7221 */ /* 0x001fc60000010000 */
[----:B------:R-:W0:Y:S01]  /*159c0*/  MUFU.EX2 R98, R98 ;  /* 0x0000006200627308 */ /* 0x000e220000000800 */
[----:B------:R-:W-:Y:S01]  /*159d0*/  STSM.16.M88.4 [R17+0x27300], R136 ;  /* 0x0273008811007844 */ /* 0x000fe20000000200 */
[----:B--2---:R-:W-:-:S03]  /*159e0*/  FADD.FTZ R93, R123, R92 ;  /* 0x0000005c7b5d7221 */ /* 0x004fc60000010000 */
[----:B------:R1:W-:Y:S03]  /*159f0*/  STSM.16.M88.4 [R17+0x28b00], R76 ;  /* 0x028b004c11007844 */ /* 0x0003e60000000200 */
[----:B------:R-:W2:Y:S01]  /*15a00*/  MUFU.EX2 R99, R99 ;  /* 0x0000006300637308 */ /* 0x000ea20000000800 */
[----:B----4-:R-:W-:-:S07]  /*15a10*/  FADD.FTZ R90, R122, R93 ;  /* 0x0000005d7a5a7221 */ /* 0x010fce0000010000 */
[----:B------:R-:W-:Y:S01]  /*15a20*/  MUFU.EX2 R111, R145 ;  /* 0x00000091006f7308 */ /* 0x000fe20000000800 */
[----:B-1----:R-:W-:Y:S02]  /*15a30*/  F2FP.BF16.F32.PACK_AB R76, R116, R129 ;  /* 0x00000081744c723e */ /* 0x002fe400000010ff */
[----:B------:R-:W-:Y:S01]  /*15a40*/  F2FP.BF16.F32.PACK_AB R129, R80, R72 ;  /* 0x000000485081723e */ /* 0x000fe200000010ff */
[----:B------:R-:W-:-:S04]  /*15a50*/  FADD.FTZ R80, R94, R91 ;  /* 0x0000005b5e507221 */ /* 0x000fc80000010000 */
[----:B------:R-:W1:Y:S01]  /*15a60*/  MUFU.EX2 R101, R101 ;  /* 0x0000006500657308 */ /* 0x000e620000000800 */
[----:B------:R-:W-:Y:S01]  /*15a70*/  FADD.FTZ R80, R83, R80 ;  /* 0x0000005053507221 */ /* 0x000fe20000010000 */
[----:B------:R-:W-:Y:S01]  /*15a80*/  FADD.FTZ R90, R121, R90 ;  /* 0x0000005a795a7221 */ /* 0x000fe20000010000 */
[----:B------:R-:W-:-:S05]  /*15a90*/  F2FP.BF16.F32.PACK_AB R79, R106, R15 ;  /* 0x0000000f6a4f723e */ /* 0x000fca00000010ff */
[----:B------:R-:W3:Y:S01]  /*15aa0*/  MUFU.EX2 R87, R146 ;  /* 0x0000009200577308 */ /* 0x000ee20000000800 */
[----:B------:R-:W-:Y:S01]  /*15ab0*/  FADD.FTZ R15, R75, R80 ;  /* 0x000000504b0f7221 */ /* 0x000fe20000010000 */
[----:B------:R-:W-:Y:S02]  /*15ac0*/  F2FP.BF16.F32.PACK_AB R130, R130, R131 ;  /* 0x000000838282723e */ /* 0x000fe400000010ff */
[----:B------:R-:W-:-:S04]  /*15ad0*/  F2FP.BF16.F32.PACK_AB R131, R97, R81 ;  /* 0x000000516183723e */ /* 0x000fc800000010ff */
[----:B------:R-:W4:Y:S01]  /*15ae0*/  MUFU.EX2 R103, R103 ;  /* 0x0000006700677308 */ /* 0x000f220000000800 */
[----:B------:R-:W-:Y:S01]  /*15af0*/  FADD.FTZ R81, R113, R90 ;  /* 0x0000005a71517221 */ /* 0x000fe20000010000 */
[----:B0-----:R-:W-:-:S06]  /*15b00*/  FADD.FTZ R80, R98, R15 ;  /* 0x0000000f62507221 */ /* 0x001fcc0000010000 */
[----:B------:R-:W0:Y:S01]  /*15b10*/  MUFU.EX2 R86, R147 ;  /* 0x0000009300567308 */ /* 0x000e220000000800 */
[----:B--2---:R-:W-:-:S07]  /*15b20*/  FADD.FTZ R80, R99, R80 ;  /* 0x0000005063507221 */ /* 0x004fce0000010000 */
[----:B------:R2:W0:Y:S01]  /*15b30*/  MUFU.EX2 R89, R88 ;  /* 0x0000005800597308 */ /* 0x0004220000000800 */
[----:B-1----:R-:W-:-:S07]  /*15b40*/  FADD.FTZ R80, R101, R80 ;  /* 0x0000005065507221 */ /* 0x002fce0000010000 */
[----:B------:R-:W1:Y:S01]  /*15b50*/  MUFU.EX2 R72, R117 ;  /* 0x0000007500487308 */ /* 0x000e620000000800 */
[----:B--2---:R-:W-:-:S04]  /*15b60*/  FADD.FTZ R88, R112, R81 ;  /* 0x0000005170587221 */ /* 0x004fc80000010000 */
[----:B------:R-:W-:-:S03]  /*15b70*/  FADD.FTZ R88, R111, R88 ;  /* 0x000000586f587221 */ /* 0x000fc60000010000 */
[----:B------:R-:W-:Y:S01]  /*15b80*/  MUFU.EX2 R84, R148 ;  /* 0x0000009400547308 */ /* 0x000fe20000000800 */
[----:B---3--:R-:W-:-:S07]  /*15b90*/  FADD.FTZ R15, R87, R88 ;  /* 0x00000058570f7221 */ /* 0x008fce0000010000 */
[----:B------:R-:W2:Y:S01]  /*15ba0*/  MUFU.EX2 R85, R149 ;  /* 0x0000009500557308 */ /* 0x000ea20000000800 */
[----:B----4-:R-:W-:-:S07]  /*15bb0*/  FADD.FTZ R80, R103, R80 ;  /* 0x0000005067507221 */ /* 0x010fce0000010000 */
[----:B------:R-:W-:Y:S08]  /*15bc0*/  MUFU.EX2 R118, R118 ;  /* 0x0000007600767308 */ /* 0x000ff00000000800 */
[----:B------:R-:W3:Y:S01]  /*15bd0*/  MUFU.EX2 R119, R119 ;  /* 0x0000007700777308 */ /* 0x000ee20000000800 */
[----:B------:R-:W-:Y:S01]  /*15be0*/  F2FP.BF16.F32.PACK_AB R128, R132, R133 ;  /* 0x000000858480723e */ /* 0x000fe200000010ff */
[----:B0-----:R-:W-:Y:S01]  /*15bf0*/  FADD.FTZ R81, R86, R15 ;  /* 0x0000000f56517221 */ /* 0x001fe20000010000 */
[----:B------:R-:W-:Y:S01]  /*15c00*/  F2FP.BF16.F32.PACK_AB R78, R126, R127 ;  /* 0x0000007f7e4e723e */ /* 0x000fe200000010ff */
[----:B------:R-:W-:Y:S01]  /*15c10*/  FADD.FTZ R15, R89, R80 ;  /* 0x00000050590f7221 */ /* 0x000fe20000010000 */
[----:B------:R-:W-:Y:S01]  /*15c20*/  F2FP.BF16.F32.PACK_AB R77, R95, R108 ;  /* 0x0000006c5f4d723e */ /* 0x000fe200000010ff */
[----:B------:R-:W-:Y:S01]  /*15c30*/  STSM.16.M88.4 [R17+0x2a300], R128 ;  /* 0x02a3008011007844 */ /* 0x000fe20000000200 */
[----:B------:R-:W-:Y:S01]  /*15c40*/  F2FP.BF16.F32.PACK_AB R124, R124, R125 ;  /* 0x0000007d7c7c723e */ /* 0x000fe200000010ff */
[----:B-1----:R-:W-:Y:S01]  /*15c50*/  FADD.FTZ R15, R72, R15 ;  /* 0x0000000f480f7221 */ /* 0x002fe20000010000 */
[----:B------:R-:W-:Y:S01]  /*15c60*/  F2FP.BF16.F32.PACK_AB R126, R122, R123 ;  /* 0x0000007b7a7e723e */ /* 0x000fe200000010ff */
[----:B------:R0:W-:Y:S01]  /*15c70*/  STSM.16.M88.4 [R17+0x2bb00], R76 ;  /* 0x02bb004c11007844 */ /* 0x0001e20000000200 */
[----:B------:R-:W-:-:S02]  /*15c80*/  F2FP.BF16.F32.PACK_AB R125, R94, R73 ;  /* 0x000000495e7d723e */ /* 0x000fc400000010ff */
[----:B------:R-:W-:Y:S02]  /*15c90*/  F2FP.BF16.F32.PACK_AB R127, R75, R83 ;  /* 0x000000534b7f723e */ /* 0x000fe400000010ff */
[----:B------:R-:W-:Y:S02]  /*15ca0*/  F2FP.BF16.F32.PACK_AB R88, R86, R87 ;  /* 0x000000575658723e */ /* 0x000fe400000010ff */
[----:B------:R-:W-:Y:S02]  /*15cb0*/  F2FP.BF16.F32.PACK_AB R89, R72, R89 ;  /* 0x000000594859723e */ /* 0x000fe400000010ff */
[----:B--2---:R-:W-:Y:S01]  /*15cc0*/  F2FP.BF16.F32.PACK_AB R90, R85, R84 ;  /* 0x00000054555a723e */ /* 0x004fe200000010ff */
[----:B------:R-:W-:Y:S01]  /*15cd0*/  FADD.FTZ R84, R84, R81 ;  /* 0x0000005154547221 */ /* 0x000fe20000010000 */
[----:B---3--:R-:W-:Y:S01]  /*15ce0*/  F2FP.BF16.F32.PACK_AB R91, R119, R118 ;  /* 0x00000076775b723e */ /* 0x008fe200000010ff */
[----:B------:R-:W-:Y:S01]  /*15cf0*/  FADD.FTZ R15, R118, R15 ;  /* 0x0000000f760f7221 */ /* 0x000fe20000010000 */
[----:B0-----:R-:W-:-:S02]  /*15d00*/  F2FP.BF16.F32.PACK_AB R76, R113, R121 ;  /* 0x00000079714c723e */ /* 0x001fc400000010ff */
[----:B------:R-:W-:Y:S02]  /*15d10*/  F2FP.BF16.F32.PACK_AB R78, R111, R112 ;  /* 0x000000706f4e723e */ /* 0x000fe400000010ff */
[----:B------:R-:W-:Y:S02]  /*15d20*/  F2FP.BF16.F32.PACK_AB R77, R99, R98 ;  /* 0x00000062634d723e */ /* 0x000fe400000010ff */
[----:B------:R-:W-:Y:S01]  /*15d30*/  F2FP.BF16.F32.PACK_AB R79, R103, R101 ;  /* 0x00000065674f723e */ /* 0x000fe200000010ff */
[----:B------:R-:W-:Y:S01]  /*15d40*/  STSM.16.M88.4 [R17+0x2d300], R124 ;  /* 0x02d3007c11007844 */ /* 0x000fe20000000200 */
[----:B------:R-:W-:Y:S01]  /*15d50*/  FADD.FTZ R72, R85, R84 ;  /* 0x0000005455487221 */ /* 0x000fe20000010000 */
[----:B------:R-:W-:Y:S02]  /*15d60*/  FADD.FTZ R15, R119, R15 ;  /* 0x0000000f770f7221 */ /* 0x000fe40000010000 */
[----:B------:R-:W-:Y:S04]  /*15d70*/  STSM.16.M88.4 [R17+0x2eb00], R76 ;  /* 0x02eb004c11007844 */ /* 0x000fe80000000200 */
[----:B------:R-:W-:Y:S01]  /*15d80*/  STSM.16.M88.4 [R17+0x30300], R88 ;  /* 0x0303005811007844 */ /* 0x000fe20000000200 */
[----:B------:R-:W-:Y:S01]  /*15d90*/  @!PT LDS RZ, [RZ] ;  /* 0x00000000fffff984 */ /* 0x000fe20000000800 */
[----:B------:R-:W-:Y:S01]  /*15da0*/  @!PT LDS RZ, [RZ] ;  /* 0x00000000fffff984 */ /* 0x000fe20000000800 */
[----:B------:R-:W-:Y:S01]  /*15db0*/  @!PT LDS RZ, [RZ] ;  /* 0x00000000fffff984 */ /* 0x000fe20000000800 */
[----:B------:R-:W-:Y:S01]  /*15dc0*/  @!PT LDS RZ, [RZ] ;  /* 0x00000000fffff984 */ /* 0x000fe20000000800 */
[----:B------:R0:W-:Y:S06]  /*15dd0*/  MEMBAR.ALL.CTA ;  /* 0x0000000000007992 */ /* 0x0001ec0000008000 */
[----:B0-----:R-:W0:Y:S04]  /*15de0*/  FENCE.VIEW.ASYNC.S ;  /* 0x00000000000073c6 */ /* 0x001e280000000000 */
[----:B------:R-:W-:Y:S04]  /*15df0*/  STL [R1+0x18], R72 ;  /* 0x0000184801007387 */ /* 0x000fe80000100800 */
[----:B------:R1:W-:Y:S04]  /*15e00*/  STL [R1+0x2c], R15 ;  /* 0x00002c0f01007387 */ /* 0x0003e80000100800 */
[----:B------:R2:W5:Y:S04]  /*15e10*/  LDL R145, [R1+0x28] ;  /* 0x0000280001917983 */ /* 0x0005680000100800 */
[----:B------:R2:W-:Y:S01]  /*15e20*/  STL [R1+0x1c], R74 ;  /* 0x00001c4a01007387 */ /* 0x0005e20000100800 */
[----:B------:R-:W-:Y:S01]  /*15e30*/  ISETP.GT.AND P2, PT, R14, R143, PT ;  /* 0x0000008f0e00720c */ /* 0x000fe20003f44270 */
        /* <DEDUP_REMOVED lines=49> */
[----:B-1----:R-:W-:-:S02]  /*16150*/  IMAD.MOV.U32 R15, RZ, RZ, R22 ;  /* 0x000000ffff0f7224 */ /* 0x002fc400078e0016 */
[----:B------:R-:W-:Y:S01]  /*16160*/  IMAD.MOV.U32 R0, RZ, RZ, R20 ;  /* 0x000000ffff007224 */ /* 0x000fe200078e0014 */
[----:B0-----:R-:W-:Y:S01]  /*16170*/  NOP ;  /* 0x0000000000007918 */ /* 0x001fe20000000000 */
[----:B--2---:R-:W-:Y:S05]  /*16180*/  @P2 BRA `(.L_x_10235) ;  /* 0xffffffa4002c2947 */ /* 0x004fea000383ffff */
[----:B------:R0:W-:Y:S02]  /*16190*/  STL [R1+0x20], R14 ;  /* 0x0000200e01007387 */ /* 0x0001e40000100800 */
.L_x_10225:
[----:B------:R-:W2:Y:S02]  /*161a0*/  LDL R0, [R1+0x20] ;  /* 0x0000200001007983 */ /* 0x000ea40000100800 */
[----:B--2---:R-:W-:-:S13]  /*161b0*/  ISETP.GE.AND P2, PT, R0, RZ, PT ;  /* 0x000000ff0000720c */ /* 0x004fda0003f46270 */
[----:B------:R-:W-:Y:S05]  /*161c0*/  @!P2 BRA `(.L_x_10236) ;  /* 0x00000050005ca947 */ /* 0x000fea0003800000 */
[----:B------:R1:W-:Y:S01]  /*161d0*/  STL [R1+0x14], R74 ;  /* 0x0000144a01007387 */ /* 0x0003e20000100800 */
[----:B------:R-:W-:-:S03]  /*161e0*/  IMAD.MOV.U32 R0, RZ, RZ, R20 ;  /* 0x000000ffff007224 */ /* 0x000fc600078e0014 */
[----:B0-----:R1:W5:Y:S01]  /*161f0*/  LDL.LU R14, [R1+0x28] ;  /* 0x00002800010e7983 */ /* 0x0013620000300800 */
[----:B------:R-:W-:-:S07]  /*16200*/  IMAD.MOV.U32 R15, RZ, RZ, R22 ;  /* 0x000000ffff0f7224 */ /* 0x000fce00078e0016 */
.L_x_10246:
        /* <DEDUP_REMOVED lines=12> */
.L_x_10238:
[----:B------:R-:W-:Y:S01]  /*162d0*/  IMAD R20, R22, 0x8, R16 ;  /* 0x0000000816147824 */ /* 0x000fe200078e0210 */
[----:B------:R-:W-:-:S04]  /*162e0*/  SHF.L.U32 R21, R21, 0x1f, RZ ;  /* 0x0000001f15157819 */ /* 0x000fc800000006ff */
[----:B------:R0:W2:Y:S01]  /*162f0*/  SYNCS.PHASECHK.TRANS64.TRYWAIT P3, [R20+URZ+0x31c30], R21 ;  /* 0x031c3015140075a7 */ /* 0x0000a2000806017f */
[----:B------:R-:W-:Y:S05]  /*16300*/  @!P0 BRA `(.L_x_10239) ;  /* 0x0000000000048947 */ /* 0x000fea0003800000 */
[----:B------:R-:W-:Y:S01]  /*16310*/  BPT.TRAP 0x1 ;  /* 0x000000040000795c */ /* 0x000fe20000300000 */
.L_x_10239:
[----:B------:R-:W-:Y:S04]  /*16320*/  BSSY B0, `(.L_x_10237) ;  /* 0x0000004000007945 */ /* 0x000fe80003800000 */
[----:B--2---:R-:W-:Y:S05]  /*16330*/  @P3 BRA `(.L_x_10240) ;  /* 0x0000000000083947 */ /* 0x004fea0003800000 */
[----:B------:R-:W2:Y:S02]  /*16340*/  SYNCS.PHASECHK.TRANS64.TRYWAIT P3, [R20+URZ+0x31c30], R21 ;  /* 0x031c3015140075a7 */ /* 0x000ea4000806017f */
[----:B--2---:R-:W-:Y:S05]  /*16350*/  @!P3 BRA `(.L_x_10241) ;  /* 0x000000d800f0b947 */ /* 0x004fea0003800000 */
.L_x_10240:
[----:B------:R-:W-:Y:S05]  /*16360*/  BSYNC B0 ;  /* 0x0000000000007941 */ /* 0x000fea0003800000 */
.L_x_10237:
[----:B0-2---:R-:W2:Y:S01]  /*16370*/  LDL R20, [R1+0x50] ;  /* 0x0000500001147983 */ /* 0x005ea20000100800 */
        /* <DEDUP_REMOVED lines=16> */
[----:B------:R3:W-:Y:S01]  /*16480*/  STL [R1+0xb4], R19 ;  /* 0x0000b41301007387 */ /* 0x0007e20000100800 */
[----:B------:R-:W-:-:S02]  /*16490*/  R2UR UR52, R2 ;  /* 0x00000000023472ca */ /* 0x000fc400000e0000 */
[----:B------:R-:W-:Y:S01]  /*164a0*/  R2UR UR53, R3 ;  /* 0x00000000033572ca */ /* 0x000fe200000e0000 */
[----:B------:R-:W-:Y:S01]  /*164b0*/  STL [R1+0xb0], R18 ;  /* 0x0000b01201007387 */ /* 0x000fe20000100800 */
[----:B------:R-:W-:Y:S02]  /*164c0*/  R2UR UR15, R75 ;  /* 0x000000004b0f72ca */ /* 0x000fe400000e0000 */
[----:B------:R-:W-:Y:S01]  /*164d0*/  R2UR UR12, R2 ;  /* 0x00000000020c72ca */ /* 0x000fe200000e0000 */
[----:B------:R4:W-:Y:S01]  /*164e0*/  STL [R1+0xac], R17 ;  /* 0x0000ac1101007387 */ /* 0x0009e20000100800 */
        /* <DEDUP_REMOVED lines=22> */
[C---:B------:R-:W-:Y:S02]  /*16650*/  R2UR UR31, R73.reuse ;  /* 0x00000000491f72ca */ /* 0x040fe400000e0000 */
        /* <DEDUP_REMOVED lines=9> */
[----:B---3--:R-:W-:Y:S01]  /*166f0*/  MOV R19, UR43 ;  /* 0x0000002b00137c02 */ /* 0x008fe20008000f00 */
[----:B------:R-:W-:Y:S01]  /*16700*/  UMOV UR43, UR33 ;  /* 0x00000021002b7c82 */ /* 0x000fe20008000000 */
[----:B------:R-:W-:Y:S01]  /*16710*/  R2UR UR33, R13 ;  /* 0x000000000d2172ca */ /* 0x000fe200000e0000 */
[----:B--2---:R-:W-:-:S04]  /*16720*/  IMAD R20, R22, 0x6c0, R20 ;  /* 0x000006c016147824 */ /* 0x004fc800078e0214 */
[C---:B------:R-:W-:Y:S01]  /*16730*/  VIADD R72, R20.reuse, 0x40 ;  /* 0x0000004014487836 */ /* 0x040fe20000000000 */
[C---:B------:R-:W-:Y:S01]  /*16740*/  R2UR UR46, R20.reuse ;  /* 0x00000000142e72ca */ /* 0x040fe200000e0000 */
[C---:B------:R-:W-:Y:S02]  /*16750*/  VIADD R76, R20.reuse, 0x80 ;  /* 0x00000080144c7836 */ /* 0x040fe40000000000 */
[----:B-1----:R-:W-:Y:S01]  /*16760*/  VIADD R74, R20, 0xc0 ;  /* 0x000000c0144a7836 */ /* 0x002fe20000000000 */
        /* <DEDUP_REMOVED lines=30> */
[----:B----4-:R-:W-:Y:S01]  /*16950*/  VIADD R78, R20, 0x1c2 ;  /* 0x000001c2144e7836 */ /* 0x010fe20000000000 */
        /* <DEDUP_REMOVED lines=24> */
[----:B------:R-:W-:Y:S01]  /*16ae0*/  MOV R16, UR46 ;  /* 0x0000002e00107c02 */ /* 0x000fe20008000f00 */
        /* <DEDUP_REMOVED lines=28> */
[----:B------:R-:W-:Y:S01]  /*16cb0*/  MOV R15, UR59 ;  /* 0x0000003b000f7c02 */ /* 0x000fe20008000f00 */
[----:B------:R-:W-:Y:S01]  /*16cc0*/  UMOV UR59, UR41 ;  /* 0x00000029003b7c82 */ /* 0x000fe20008000000 */
[----:B0-----:R-:W-:Y:S01]  /*16cd0*/  MOV R14, UR58 ;  /* 0x0000003a000e7c02 */ /* 0x001fe20008000f00 */
        /* <DEDUP_REMOVED lines=134> */
[----:B------:R-:W-:Y:S01]  /*17540*/  R2UR UR12, R146 ;  /* 0x00000000920c72ca */ /* 0x000fe200000e0000 */
[----:B------:R-:W-:Y:S01]  /*17550*/  VIADD R146, R20, 0x500 ;  /* 0x0000050014927836 */ /* 0x000fe20000000000 */
[----:B------:R-:W-:-:S02]  /*17560*/  R2UR UR7, R155 ;  /* 0x000000009b0772ca */ /* 0x000fc400000e0000 */
[----:B------:R-:W-:Y:S01]  /*17570*/  R2UR UR13, R147 ;  /* 0x00000000930d72ca */ /* 0x000fe200000e0000 */
[----:B------:R-:W-:Y:S01]  /*17580*/  IMAD.MOV.U32 R147, RZ, RZ, -0x7fffffe0 ;  /* 0x80000020ff937424 */ /* 0x000fe200078e00ff */
[----:B------:R-:W-:Y:S01]  /*17590*/  R2UR UR8, R146 ;  /* 0x00000000920872ca */ /* 0x000fe200000e0000 */
[----:B------:R-:W-:Y:S01]  /*175a0*/  VIADD R146, R20, 0x540 ;  /* 0x0000054014927836 */ /* 0x000fe20000000000 */
        /* <DEDUP_REMOVED lines=41> */
[C---:B------:R-:W-:Y:S02]  /*17840*/  R2UR UR44, R8.reuse ;  /* 0x00000000082c72ca */ /* 0x040fe400000e0000 */
[C---:B------:R-:W-:Y:S02]  /*17850*/  R2UR UR45, R9.reuse ;  /* 0x00000000092d72ca */ /* 0x040fe400000e0000 */
[----:B------:R-:W-:Y:S02]  /*17860*/  R2UR UR49, R9 ;  /* 0x00000000093172ca */ /* 0x000fe400000e0000 */
[----:B------:R-:W-:-:S02]  /*17870*/  R2UR UR52, R8 ;  /* 0x00000000083472ca */ /* 0x000fc400000e0000 */
[----:B------:R-:W-:Y:S02]  /*17880*/  R2UR UR53, R9 ;  /* 0x00000000093572ca */ /* 0x000fe400000e0000 */
[----:B------:R-:W-:Y:S02]  /*17890*/  R2UR UR59, R15 ;  /* 0x000000000f3b72ca */ /* 0x000fe400000e0000 */
[----:B------:R-:W-:Y:S02]  /*178a0*/  R2UR UR58, R14 ;  /* 0x000000000e3a72ca */ /* 0x000fe400000e0000 */
[----:B------:R-:W-:Y:S02]  /*178b0*/  R2UR UR56, R8 ;  /* 0x00000000083872ca */ /* 0x000fe400000e0000 */
[----:B------:R-:W-:Y:S01]  /*178c0*/  R2UR UR57, R9 ;  /* 0x00000000093972ca */ /* 0x000fe200000e0000 */
[----:B------:R-:W-:Y:S01]  /*178d0*/  UMOV UR40, UR16 ;  /* 0x0000001000287c82 */ /* 0x000fe20008000000 */
[----:B------:R-:W-:-:S02]  /*178e0*/  WARPGROUP.DEPBAR.LE gsb0, 0x0 ;  /* 0x00008000000079c5 */ /* 0x000fc40000010000 */
[----:B------:R-:W-:Y:S01]  /*178f0*/  WARPGROUP.ARRIVE ;  /* 0x00000000000079c5 */ /* 0x000fe20000000000 */
[----:B------:R-:W-:Y:S01]  /*17900*/  UMOV UR41, UR17 ;  /* 0x0000001100297c82 */ /* 0x000fe20008000000 */
[----:B------:R-:W-:Y:S01]  /*17910*/  R2UR UR20, R146 ;  /* 0x00000000921472ca */ /* 0x000fe200000e0000 */
[----:B------:R0:W5:Y:S03]  /*17920*/  LDL.LU R17, [R1+0xac] ;  /* 0x0000ac0001117983 */ /* 0x0001660000300800 */
[----:B------:R-:W-:Y:S01]  /*17930*/  HGMMA.64x16x16.F32.BF16 R96, gdesc[UR44], R96, gsb0 ;  /* 0x002000002c6079f0 */ /* 0x000fe20008001860 */
[----:B------:R-:W-:Y:S02]  /*17940*/  R2UR UR16, R6 ;  /* 0x00000000061072ca */ /* 0x000fe400000e0000 */
[----:B------:R-:W-:Y:S02]  /*17950*/  R2UR UR17, R7 ;  /* 0x00000000071172ca */ /* 0x000fe400000e0000 */
[----:B------:R-:W-:-:S02]  /*17960*/  R2UR UR21, R147 ;  /* 0x00000000931572ca */ /* 0x000fc400000e0000 */
[----:B------:R-:W-:Y:S02]  /*17970*/  R2UR UR27, R0 ;  /* 0x00000000001b72ca */ /* 0x000fe400000e0000 */
[----:B------:R-:W-:Y:S02]  /*17980*/  R2UR UR26, R157 ;  /* 0x000000009d1a72ca */ /* 0x000fe400000e0000 */
[C---:B------:R-:W-:Y:S02]  /*17990*/  R2UR UR24, R6.reuse ;  /* 0x00000000061872ca */ /* 0x040fe400000e0000 */
[C---:B------:R-:W-:Y:S02]  /*179a0*/  R2UR UR25, R7.reuse ;  /* 0x00000000071972ca */ /* 0x040fe400000e0000 */
[----:B------:R-:W-:Y:S02]  /*179b0*/  R2UR UR28, R6 ;  /* 0x00000000061c72ca */ /* 0x000fe400000e0000 */
[----:B------:R-:W-:-:S02]  /*179c0*/  R2UR UR29, R7 ;  /* 0x00000000071d72ca */ /* 0x000fc400000e0000 */
[C---:B------:R-:W-:Y:S02]  /*179d0*/  R2UR UR32, R6.reuse ;  /* 0x00000000062072ca */ /* 0x040fe400000e0000 */
[C---:B------:R-:W-:Y:S02]  /*179e0*/  R2UR UR33, R7.reuse ;  /* 0x00000000072172ca */ /* 0x040fe400000e0000 */
[----:B------:R-:W-:Y:S02]  /*179f0*/  R2UR UR36, R6 ;  /* 0x00000000062472ca */ /* 0x000fe400000e0000 */
[----:B------:R-:W-:Y:S01]  /*17a00*/  R2UR UR37, R7 ;  /* 0x00000000072572ca */ /* 0x000fe200000e0000 */
[----:B------:R-:W-:Y:S01]  /*17a10*/  VIADD R146, R20, 0x5c0 ;  /* 0x000005c014927836 */ /* 0x000fe20000000000 */
[----:B------:R0:W5:Y:S01]  /*17a20*/  LDL.LU R16, [R1+0xa8] ;  /* 0x0000a80001107983 */ /* 0x0001620000300800 */
[----:B------:R-:W-:Y:S02]  /*17a30*/  WARPGROUP.DEPBAR.LE gsb0, 0x0 ;  /* 0x00008000000079c5 */ /* 0x000fe40000010000 */
        /* <DEDUP_REMOVED lines=207> */
.L_x_10243:
[----:B-----5:R-:W-:Y:S01]  /*18730*/  SHF.L.U32 R14, R14, 0x1f, RZ ;  /* 0x0000001f0e0e7819 */ /* 0x020fe200000006ff */
[----:B------:R-:W-:-:S04]  /*18740*/  IMAD R20, R15, 0x8, R16 ;  /* 0x000000080f147824 */ /* 0x000fc800078e0210 */
[----:B------:R0:W1:Y:S01]  /*18750*/  SYNCS.PHASECHK.TRANS64.TRYWAIT P2, [R20+URZ+0x31c50], R14 ;  /* 0x031c500e140075a7 */ /* 0x000062000804017f */
[----:B------:R-:W-:Y:S05]  /*18760*/  @!P0 BRA `(.L_x_10244) ;  /* 0x0000000000048947 */ /* 0x000fea0003800000 */
[----:B------:R-:W-:Y:S01]  /*18770*/  BPT.TRAP 0x1 ;  /* 0x000000040000795c */ /* 0x000fe20000300000 */
.L_x_10244:
[----:B-1----:R-:W-:Y:S05]  /*18780*/  @P2 BRA `(.L_x_10242) ;  /* 0x0000000000082947 */ /* 0x002fea0003800000 */
[----:B------:R-:W1:Y:S02]  /*18790*/  SYNCS.PHASECHK.TRANS64.TRYWAIT P2, [R20+URZ+0x31c50], R14 ;  /* 0x031c500e140075a7 */ /* 0x000e64000804017f */
[----:B-1----:R-:W-:Y:S05]  /*187a0*/  @!P2 BRA `(.L_x_10245) ;  /* 0x000000b400f0a947 */ /* 0x002fea0003800000 */
.L_x_10242:
[----:B------:R-:W-:Y:S05]  /*187b0*/  WARPSYNC.ALL ;  /* 0x0000000000007948 */ /* 0x000fea0003800000 */
[----:B------:R-:W-:Y:S01]  /*187c0*/  ULDC UR4, c[0x0][0x9d8] ;  /* 0x0002760000047ab9 */ /* 0x000fe20000000800 */
[----:B------:R2:W-:Y:S01]  /*187d0*/  STL [R1+0x9c], R2 ;  /* 0x00009c0201007387 */ /* 0x0005e20000100800 */
        /* <DEDUP_REMOVED lines=12> */
[----:B01---5:R-:W-:Y:S01]  /*188a0*/  FMUL.FTZ R14, R125, UR4 ;  /* 0x000000047d0e7c20 */ /* 0x023fe20008410000 */
        /* <DEDUP_REMOVED lines=35> */
[----:B------:R-:W-:Y:S01]  /*18ae0*/  ULDC UR5, c[0x0][0x988] ;  /* 0x0002620000057ab9 */ /* 0x000fe20000000800 */
[----:B------:R-:W-:Y:S01]  /*18af0*/  FMUL.FTZ R122, R122, UR4 ;  /* 0x000000047a7a7c20 */ /* 0x000fe20008410000 */
[----:B------:R-:W-:Y:S01]  /*18b00*/  FMUL.FTZ R123, R123, UR4 ;  /* 0x000000047b7b7c20 */ /* 0x000fe20008410000 */
[----:B------:R-:W-:Y:S01]  /*18b10*/  FMUL.FTZ R156, R115, UR4 ;  /* 0x00000004739c7c20 */ /* 0x000fe20008410000 */
[----:B------:R-:W-:Y:S01]  /*18b20*/  FMUL.FTZ R139, R139, UR4 ;  /* 0x000000048b8b7c20 */ /* 0x000fe20008410000 */
[----:B------:R-:W-:Y:S01]  /*18b30*/  FMUL.FTZ R127, R127, UR4 ;  /* 0x000000047f7f7c20 */ /* 0x000fe20008410000 */
[----:B--2---:R2:W3:Y:S01]  /*18b40*/  MUFU.TANH R2, R138 ;  /* 0x0000008a00027308 */ /* 0x0044e20000002400 */
        /* <DEDUP_REMOVED lines=8> */
[----:B--2---:R-:W-:Y:S01]  /*18bd0*/  FMUL.FTZ R138, R133, UR4 ;  /* 0x00000004858a7c20 */ /* 0x004fe20008410000 */
[----:B-1----:R-:W-:-:S06]  /*18be0*/  FMNMX.FTZ R20, R140, R20, !PT ;  /* 0x000000148c147209 */ /* 0x002fcc0007810000 */
[----:B------:R-:W1:Y:S01]  /*18bf0*/  MUFU.TANH R138, R138 ;  /* 0x0000008a008a7308 */ /* 0x000e620000002400 */
[----:B---3--:R2:W-:Y:S07]  /*18c00*/  STL [R1+0x30], R2 ;  /* 0x0000300201007387 */ /* 0x0085ee0000100800 */
[----:B------:R-:W3:Y:S01]  /*18c10*/  MUFU.TANH R137, R137 ;  /* 0x0000008900897308 */ /* 0x000ee20000002400 */
[----:B0-----:R-:W-:-:S07]  /*18c20*/  FMNMX.FTZ R20, R132, R20, !PT ;  /* 0x0000001484147209 */ /* 0x001fce0007810000 */
[----:B------:R-:W0:Y:S01]  /*18c30*/  MUFU.TANH R129, R129 ;  /* 0x0000008100817308 */ /* 0x000e220000002400 */
[----:B-1----:R-:W-:-:S07]  /*18c40*/  FMNMX.FTZ R20, R138, R20, !PT ;  /* 0x000000148a147209 */ /* 0x002fce0007810000 */
[----:B------:R-:W1:Y:S01]  /*18c50*/  MUFU.TANH R128, R128 ;  /* 0x0000008000807308 */ /* 0x000e620000002400 */
[----:B---3--:R-:W-:-:S07]  /*18c60*/  FMNMX.FTZ R20, R137, R20, !PT ;  /* 0x0000001489147209 */ /* 0x008fce0007810000 */
        /* <DEDUP_REMOVED lines=50> */
[----:B------:R-:W-:Y:S01]  /*18f90*/  MUFU.TANH R89, R126 ;  /* 0x0000007e00597308 */ /* 0x000fe20000002400 */
[----:B-1----:R-:W-:-:S07]  /*18fa0*/  FMNMX.FTZ R20, R152, R20, !PT ;  /* 0x0000001498147209 */ /* 0x002fce0007810000 */
[----:B------:R-:W0:Y:S01]  /*18fb0*/  MUFU.TANH R80, R142 ;  /* 0x0000008e00507308 */ /* 0x000e220000002400 */
[----:B---3--:R-:W-:-:S05]  /*18fc0*/  FMNMX.FTZ R20, R153, R20, !PT ;  /* 0x0000001499147209 */ /* 0x008fca0007810000 */
[----:B------:R-:W1:Y:S02]  /*18fd0*/  SHFL.BFLY PT, R21, R20, 0x2, 0x1f ;  /* 0x0c401f0014157f89 */ /* 0x000e6400000e0000 */
[----:B------:R-:W-:Y:S08]  /*18fe0*/  MUFU.TANH R142, R122 ;  /* 0x0000007a008e7308 */ /* 0x000ff00000002400 */
[----:B------:R0:W3:Y:S08]  /*18ff0*/  MUFU.TANH R93, R123 ;  /* 0x0000007b005d7308 */ /* 0x0000f00000002400 */
[----:B--2---:R2:W-:Y:S01]  /*19000*/  MUFU.TANH R2, R139 ;  /* 0x0000008b00027308 */ /* 0x0045e20000002400 */
[----:B-1----:R-:W-:Y:S01]  /*19010*/  FMNMX.FTZ R20, R20, R21, !PT ;  /* 0x0000001514147209 */ /* 0x002fe20007810000 */
[----:B0-----:R-:W-:-:S06]  /*19020*/  IMAD.MOV.U32 R123, RZ, RZ, R80 ;  /* 0x000000ffff7b7224 */ /* 0x001fcc00078e0050 */
[----:B------:R-:W0:Y:S01]  /*19030*/  MUFU.TANH R97, R127 ;  /* 0x0000007f00617308 */ /* 0x000e220000002400 */
[----:B--2---:R-:W-:Y:S01]  /*19040*/  FMUL.FTZ R139, R118, UR4 ;  /* 0x00000004768b7c20 */ /* 0x004fe20008410000 */
[----:B------:R-:W1:Y:S06]  /*19050*/  SHFL.BFLY PT, R21, R20, 0x1, 0x1f ;  /* 0x0c201f0014157f89 */ /* 0x000e6c00000e0000 */
[----:B------:R-:W2:Y:S08]  /*19060*/  MUFU.TANH R133, R143 ;  /* 0x0000008f00857308 */ /* 0x000eb00000002400 */
[----:B------:R-:W4:Y:S08]  /*19070*/  MUFU.TANH R84, R134 ;  /* 0x0000008600547308 */ /* 0x000f300000002400 */
[----:B------:R-:W4:Y:S01]  /*19080*/  MUFU.TANH R92, R135 ;  /* 0x00000087005c7308 */ /* 0x000f220000002400 */
[----:B-1----:R-:W-:Y:S01]  /*19090*/  FMNMX.FTZ R20, R20, R21, !PT ;  /* 0x0000001514147209 */ /* 0x002fe20007810000 */
[----:B------:R-:W-:-:S04]  /*190a0*/  IMAD.U32 R21, RZ, RZ, UR5 ;  /* 0x00000005ff157e24 */ /* 0x000fc8000f8e00ff */
[CC--:B------:R-:W-:Y:S01]  /*190b0*/  FMUL.FTZ R122, R20.reuse, R21.reuse ;  /* 0x00000015147a7220 */ /* 0x0c0fe20000410000 */
[----:B------:R-:W-:Y:S01]  /*190c0*/  FADD.FTZ R0, -R20, R0 ;  /* 0x0000000014007221 */ /* 0x000fe20000010100 */
[----:B------:R-:W1:Y:S02]  /*190d0*/  MUFU.TANH R81, R131 ;  /* 0x0000008300517308 */ /* 0x000e640000002400 */
[-CC-:B------:R-:W-:Y:S01]  /*190e0*/  FFMA.FTZ R126, R112, R21.reuse, -R122.reuse ;  /* 0x00000015707e7223 */ /* 0x180fe2000001087a */
[-CC-:B------:R-:W-:Y:S01]  /*190f0*/  FFMA.FTZ R115, R155, R21.reuse, -R122.reuse ;  /* 0x000000159b737223 */ /* 0x180fe2000001087a */
[----:B------:R-:W-:Y:S01]  /*19100*/  IMAD.MOV.U32 R112, RZ, RZ, R89 ;  /* 0x000000ffff707224 */ /* 0x000fe200078e0059 */
[----:B------:R-:W4:Y:S01]  /*19110*/  LDL.LU R155, [R1+0x14] ;  /* 0x00001400019b7983 */ /* 0x000f220000300800 */
[-CC-:B------:R-:W-:Y:S01]  /*19120*/  FFMA.FTZ R89, R108, R21.reuse, -R122.reuse ;  /* 0x000000156c597223 */ /* 0x180fe2000001087a */
[-CC-:B------:R-:W-:Y:S01]  /*19130*/  FFMA.FTZ R80, R105, R21.reuse, -R122.reuse ;  /* 0x0000001569507223 */ /* 0x180fe2000001087a */
[-C--:B------:R-:W-:Y:S01]  /*19140*/  FMUL.FTZ R0, R0, R21.reuse ;  /* 0x0000001500007220 */ /* 0x080fe20000410000 */
[----:B------:R-:W4:Y:S01]  /*19150*/  LDL.LU R108, [R1+0x18] ;  /* 0x00001800016c7983 */ /* 0x000f220000300800 */
[----:B------:R3:W1:Y:S03]  /*19160*/  MUFU.TANH R143, R130 ;  /* 0x00000082008f7308 */ /* 0x0006660000002400 */
[----:B------:R-:W4:Y:S01]  /*19170*/  LDL.LU R105, [R1+0x30] ;  /* 0x0000300001697983 */ /* 0x000f220000300800 */
[-CC-:B------:R-:W-:Y:S01]  /*19180*/  FFMA.FTZ R118, R154, R21.reuse, -R122.reuse ;  /* 0x000000159a767223 */ /* 0x180fe2000001087a */
[----:B------:R-:W-:-:S03]  /*19190*/  FFMA.FTZ R73, R104, R21, -R122 ;  /* 0x0000001568497223 */ /* 0x000fc6000001087a */
[----:B------:R-:W-:Y:S01]  /*191a0*/  MUFU.EX2 R0, R0 ;  /* 0x0000000000007308 */ /* 0x000fe20000000800 */
[-CC-:B------:R-:W-:Y:S01]  /*191b0*/  FFMA.FTZ R146, R146, R21.reuse, -R122.reuse ;  /* 0x0000001592927223 */ /* 0x180fe2000001087a */
[----:B------:R-:W-:-:S06]  /*191c0*/  FFMA.FTZ R114, R145, R21, -R122 ;  /* 0x0000001591727223 */ /* 0x000fcc000001087a */
[----:B------:R1:W1:Y:S01]  /*191d0*/  MUFU.EX2 R104, R115 ;  /* 0x0000007300687308 */ /* 0x0002620000000800 */
[----:B------:R-:W-:Y:S01]  /*191e0*/  FFMA.FTZ R72, R117, R21, -R122 ;  /* 0x0000001575487223 */ /* 0x000fe2000001087a */
[----:B------:R-:W-:-:S06]  /*191f0*/  FMUL.FTZ R117, R106, UR4 ;  /* 0x000000046a757c20 */ /* 0x000fcc0008410000 */
[----:B------:R-:W1:Y:S01]  /*19200*/  MUFU.EX2 R118, R118 ;  /* 0x0000007600767308 */ /* 0x000e620000000800 */
[-CC-:B---3--:R-:W-:Y:S01]  /*19210*/  FFMA.FTZ R130, R137, R21.reuse, -R122.reuse ;  /* 0x0000001589827223 */ /* 0x188fe2000001087a */
[----:B------:R-:W-:Y:S02]  /*19220*/  IMAD.MOV.U32 R137, RZ, RZ, R93 ;  /* 0x000000ffff897224 */ /* 0x000fe400078e005d */
[----:B------:R-:W-:-:S04]  /*19230*/  FFMA.FTZ R93, R121, R21, -R122 ;  /* 0x00000015795d7223 */ /* 0x000fc8000001087a */
[----:B------:R3:W3:Y:S01]  /*19240*/  MUFU.EX2 R106, R146 ;  /* 0x00000092006a7308 */ /* 0x0006e20000000800 */
[----:B0-----:R-:W-:Y:S02]  /*19250*/  IMAD.MOV.U32 R154, RZ, RZ, R97 ;  /* 0x000000ffff9a7224 */ /* 0x001fe400078e0061 */
[----:B------:R-:W-:Y:S01]  /*19260*/  FMUL.FTZ R121, R98, UR4 ;  /* 0x0000000462797c20 */ /* 0x000fe20008410000 */
[-CC-:B------:R-:W-:Y:S01]  /*19270*/  FFMA.FTZ R97, R96, R21.reuse, -R122.reuse ;  /* 0x0000001560617223 */ /* 0x180fe2000001087a */
[----:B------:R-:W-:-:S03]  /*19280*/  FFMA.FTZ R96, R100, R21, -R122 ;  /* 0x0000001564607223 */ /* 0x000fc6000001087a */
[----:B------:R-:W0:Y:S01]  /*19290*/  MUFU.EX2 R114, R114 ;  /* 0x0000007200727308 */ /* 0x000e220000000800 */
[-C--:B------:R-:W-:Y:S01]  /*192a0*/  FFMA.FTZ R134, R141, R21.reuse, -R122 ;  /* 0x000000158d867223 */ /* 0x080fe2000001087a */
[----:B--2---:R-:W-:Y:S02]  /*192b0*/  IMAD.MOV.U32 R141, RZ, RZ, R133 ;  /* 0x000000ffff8d7224 */ /* 0x004fe400078e0085 */
[----:B----4-:R-:W-:Y:S02]  /*192c0*/  IMAD.MOV.U32 R145, RZ, RZ, R84 ;  /* 0x000000ffff917224 */ /* 0x010fe400078e0054 */
[-CC-:B------:R-:W-:Y:S01]  /*192d0*/  FFMA.FTZ R76, R113, R21.reuse, -R122.reuse ;  /* 0x00000015714c7223 */ /* 0x180fe2000001087a */
[-CC-:B------:R-:W-:Y:S01]  /*192e0*/  FFMA.FTZ R84, R124, R21.reuse, -R122.reuse ;  /* 0x000000157c547223 */ /* 0x180fe2000001087a */
[-C--:B------:R-:W-:Y:S01]  /*192f0*/  FFMA.FTZ R131, R138, R21.reuse, -R122 ;  /* 0x000000158a837223 */ /* 0x080fe2000001087a */
[----:B------:R-:W-:Y:S02]  /*19300*/  IMAD.MOV.U32 R113, RZ, RZ, R92 ;  /* 0x000000ffff717224 */ /* 0x000fe400078e005c */
[----:B------:R-:W-:Y:S01]  /*19310*/  FFMA.FTZ R133, R140, R21, -R122 ;  /* 0x000000158c857223 */ /* 0x000fe2000001087a */
[----:B------:R-:W-:-:S02]  /*19320*/  IMAD.MOV.U32 R124, RZ, RZ, R141 ;  /* 0x000000ffff7c7224 */ /* 0x000fc400078e008d */
[-CC-:B------:R-:W-:Y:S01]  /*19330*/  FFMA.FTZ R127, R14, R21.reuse, -R122.reuse ;  /* 0x000000150e7f7223 */ /* 0x180fe2000001087a */
[----:B-1----:R-:W-:Y:S02]  /*19340*/  IMAD.MOV.U32 R135, RZ, RZ, R81 ;  /* 0x000000ffff877224 */ /* 0x002fe400078e0051 */
[-CC-:B------:R-:W-:Y:S01]  /*19350*/  FFMA.FTZ R92, R88, R21.reuse, -R122.reuse ;  /* 0x00000015585c7223 */ /* 0x180fe2000001087a */
[----:B------:R-:W-:Y:S02]  /*19360*/  IMAD.MOV.U32 R138, RZ, RZ, R145 ;  /* 0x000000ffff8a7224 */ /* 0x000fe400078e0091 */
        /* <DEDUP_REMOVED lines=16> */
[----:B------:R-:W-:Y:S01]  /*19470*/  FMUL.FTZ R122, R99, UR4 ;  /* 0x00000004637a7c20 */ /* 0x000fe20008410000 */
[----:B------:R-:W-:Y:S01]  /*19480*/  IMAD.MOV.U32 R99, RZ, RZ, R143 ;  /* 0x000000ffff637224 */ /* 0x000fe200078e008f */
[----:B------:R-:W1:Y:S01]  /*19490*/  MUFU.TANH R157, R157 ;  /* 0x0000009d009d7308 */ /* 0x000e620000002400 */
[----:B------:R-:W-:-:S02]  /*194a0*/  IMAD.MOV.U32 R101, RZ, RZ, R142 ;  /* 0x000000ffff657224 */ /* 0x000fc400078e008e */
[----:B------:R-:W-:Y:S02]  /*194b0*/  IMAD.MOV.U32 R115, RZ, RZ, R113 ;  /* 0x000000ffff737224 */ /* 0x000fe400078e0071 */
[----:B------:R-:W-:Y:S02]  /*194c0*/  IMAD.MOV.U32 R113, RZ, RZ, R137 ;  /* 0x000000ffff717224 */ /* 0x000fe400078e0089 */
[----:B------:R-:W-:Y:S01]  /*194d0*/  FMUL.FTZ R116, R119, UR4 ;  /* 0x0000000477747c20 */ /* 0x000fe20008410000 */
[----:B------:R-:W2:Y:S08]  /*194e0*/  MUFU.TANH R156, R156 ;  /* 0x0000009c009c7308 */ /* 0x000eb00000002400 */
[----:B------:R-:W4:Y:S01]  /*194f0*/  MUFU.TANH R139, R139 ;  /* 0x0000008b008b7308 */ /* 0x000f220000002400 */
[----:B------:R-:W-:-:S07]  /*19500*/  FMUL.FTZ R119, R110, UR4 ;  /* 0x000000046e777c20 */ /* 0x000fce0008410000 */
[----:B------:R-:W4:Y:S01]  /*19510*/  MUFU.TANH R116, R116 ;  /* 0x0000007400747308 */ /* 0x000f220000002400 */
[----:B------:R-:W-:-:S07]  /*19520*/  FMUL.FTZ R120, R111, UR4 ;  /* 0x000000046f787c20 */ /* 0x000fce0008410000 */
[----:B------:R-:W4:Y:S08]  /*19530*/  MUFU.TANH R117, R117 ;  /* 0x0000007500757308 */ /* 0x000f300000002400 */
[----:B------:R-:W-:Y:S08]  /*19540*/  MUFU.TANH R119, R119 ;  /* 0x0000007700777308 */ /* 0x000ff00000002400 */
[----:B------:R-:W-:Y:S01]  /*19550*/  MUFU.TANH R120, R120 ;  /* 0x0000007800787308 */ /* 0x000fe20000002400 */
[----:B------:R-:W-:-:S07]  /*19560*/  FMUL.FTZ R109, R103, UR4 ;  /* 0x00000004676d7c20 */ /* 0x000fce0008410000 */
[----:B------:R-:W-:Y:S01]  /*19570*/  MUFU.TANH R121, R121 ;  /* 0x0000007900797308 */ /* 0x000fe20000002400 */
[----:B------:R-:W-:-:S07]  /*19580*/  FMUL.FTZ R110, R90, UR4 ;  /* 0x000000045a6e7c20 */ /* 0x000fce0008410000 */
[----:B------:R-:W-:Y:S01]  /*19590*/  MUFU.TANH R122, R122 ;  /* 0x0000007a007a7308 */ /* 0x000fe20000002400 */
[----:B------:R-:W-:Y:S01]  /*195a0*/  FMUL.FTZ R111, R91, UR4 ;  /* 0x000000045b6f7c20 */ /* 0x000fe20008410000 */
[----:B------:R-:W-:-:S06]  /*195b0*/  FMUL.FTZ R94, R94, UR4 ;  /* 0x000000045e5e7c20 */ /* 0x000fcc0008410000 */
[----:B------:R-:W-:Y:S08]  /*195c0*/  MUFU.TANH R109, R109 ;  /* 0x0000006d006d7308 */ /* 0x000ff00000002400 */
[----:B------:R-:W-:Y:S01]  /*195d0*/  MUFU.TANH R110, R110 ;  /* 0x0000006e006e7308 */ /* 0x000fe20000002400 */
[----:B------:R-:W-:-:S07]  /*195e0*/  FMUL.FTZ R82, R82, UR4 ;  /* 0x0000000452527c20 */ /* 0x000fce0008410000 */
[----:B------:R-:W-:Y:S01]  /*195f0*/  MUFU.TANH R111, R111 ;  /* 0x0000006f006f7308 */ /* 0x000fe20000002400 */
[----:B------:R-:W-:-:S07]  /*19600*/  FMUL.FTZ R136, R83, UR4 ;  /* 0x0000000453887c20 */ /* 0x000fce0008410000 */
[----:B------:R-:W-:Y:S01]  /*19610*/  MUFU.TANH R94, R94 ;  /* 0x0000005e005e7308 */ /* 0x000fe20000002400 */
[----:B------:R-:W-:-:S07]  /*19620*/  FMUL.FTZ R137, R86, UR4 ;  /* 0x0000000456897c20 */ /* 0x000fce0008410000 */
[----:B------:R-:W-:Y:S01]  /*19630*/  MUFU.TANH R82, R82 ;  /* 0x0000005200527308 */ /* 0x000fe20000002400 */
[----:B------:R-:W-:-:S07]  /*19640*/  FMUL.FTZ R143, R74, UR4 ;  /* 0x000000044a8f7c20 */ /* 0x000fce0008410000 */
[----:B------:R-:W-:Y:S01]  /*19650*/  MUFU.TANH R136, R136 ;  /* 0x0000008800887308 */ /* 0x000fe20000002400 */
[----:B---3--:R-:W-:-:S07]  /*19660*/  FMUL.FTZ R146, R75, UR4 ;  /* 0x000000044b927c20 */ /* 0x008fce0008410000 */
[----:B------:R-:W-:Y:S01]  /*19670*/  MUFU.TANH R137, R137 ;  /* 0x0000008900897308 */ /* 0x000fe20000002400 */
[----:B------:R-:W-:Y:S01]  /*19680*/  FFMA.FTZ R100, R0, R108, R104 ;  /* 0x0000006c00647223 */ /* 0x000fe20000010068 */
[----:B------:R-:W-:-:S03]  /*19690*/  FMNMX.FTZ R98, R105, R155, !PT ;  /* 0x0000009b69627209 */ /* 0x000fc60007810000 */
[----:B------:R-:W-:Y:S01]  /*196a0*/  FADD.FTZ R100, R118, R100 ;  /* 0x0000006476647221 */ /* 0x000fe20000010000 */
[----:B------:R-:W-:-:S03]  /*196b0*/  FMNMX.FTZ R98, R2, R98, !PT ;  /* 0x0000006202627209 */ /* 0x000fc60007810000 */
[----:B------:R-:W-:Y:S01]  /*196c0*/  FADD.FTZ R100, R106, R100 ;  /* 0x000000646a647221 */ /* 0x000fe20000010000 */
[----:B------:R-:W-:-:S03]  /*196d0*/  FMNMX.FTZ R98, R123, R98, !PT ;  /* 0x000000627b627209 */ /* 0x000fc60007810000 */
[C---:B0-----:R-:W-:Y:S01]  /*196e0*/  FADD.FTZ R142, R114.reuse, R100 ;  /* 0x00000064728e7221 */ /* 0x041fe20000010000 */
[----:B------:R-:W-:Y:S02]  /*196f0*/  F2FP.BF16.F32.PACK_AB R106, R114, R106 ;  /* 0x0000006a726a723e */ /* 0x000fe400000010ff */
[----:B------:R-:W-:Y:S01]  /*19700*/  FMNMX.FTZ R98, R124, R98, !PT ;  /* 0x000000627c627209 */ /* 0x000fe20007810000 */
[----:B------:R-:W-:-:S03]  /*19710*/  IMAD.MOV.U32 R114, RZ, RZ, R135 ;  /* 0x000000ffff727224 */ /* 0x000fc600078e0087 */
[----:B------:R-:W-:Y:S01]  /*19720*/  FMNMX.FTZ R98, R99, R98, !PT ;  /* 0x0000006263627209 */ /* 0x000fe20007810000 */
[----:B------:R-:W-:-:S03]  /*19730*/  IMAD.MOV.U32 R100, RZ, RZ, R138 ;  /* 0x000000ffff647224 */ /* 0x000fc600078e008a */
[----:B------:R-:W-:-:S04]  /*19740*/  FMNMX.FTZ R98, R114, R98, !PT ;  /* 0x0000006272627209 */ /* 0x000fc80007810000 */
[----:B------:R-:W-:-:S04]  /*19750*/  FMNMX.FTZ R98, R100, R98, !PT ;  /* 0x0000006264627209 */ /* 0x000fc80007810000 */
[----:B------:R-:W-:-:S04]  /*19760*/  FMNMX.FTZ R98, R115, R98, !PT ;  /* 0x0000006273627209 */ /* 0x000fc80007810000 */
[----:B------:R-:W-:-:S04]  /*19770*/  FMNMX.FTZ R98, R101, R98, !PT ;  /* 0x0000006265627209 */ /* 0x000fc80007810000 */
[----:B------:R-:W-:-:S04]  /*19780*/  FMNMX.FTZ R98, R113, R98, !PT ;  /* 0x0000006271627209 */ /* 0x000fc80007810000 */
[----:B------:R-:W-:Y:S02]  /*19790*/  FMNMX.FTZ R98, R112, R98, !PT ;  /* 0x0000006270627209 */ /* 0x000fe40007810000 */
[----:B------:R-:W-:Y:S01]  /*197a0*/  F2FP.BF16.F32.PACK_AB R104, R118, R104 ;  /* 0x000000687668723e */ /* 0x000fe200000010ff */
[----:B------:R-:W-:Y:S01]  /*197b0*/  FMUL.FTZ R118, R107, UR4 ;  /* 0x000000046b767c20 */ /* 0x000fe20008410000 */
[----:B------:R-:W-:-:S04]  /*197c0*/  FMNMX.FTZ R98, R154, R98, !PT ;  /* 0x000000629a627209 */ /* 0x000fc80007810000 */
[----:B-1----:R-:W-:Y:S01]  /*197d0*/  FMNMX.FTZ R98, R157, R98, !PT ;  /* 0x000000629d627209 */ /* 0x002fe20007810000 */
[----:B------:R-:W0:Y:S03]  /*197e0*/  MUFU.TANH R118, R118 ;  /* 0x0000007600767308 */ /* 0x000e260000002400 */
[----:B--2---:R-:W-:-:S04]  /*197f0*/  FMNMX.FTZ R98, R156, R98, !PT ;  /* 0x000000629c627209 */ /* 0x004fc80007810000 */
[----:B----4-:R-:W-:-:S04]  /*19800*/  FMNMX.FTZ R98, R139, R98, !PT ;  /* 0x000000628b627209 */ /* 0x010fc80007810000 */
[----:B------:R-:W-:Y:S01]  /*19810*/  FMNMX.FTZ R98, R116, R98, !PT ;  /* 0x0000006274627209 */ /* 0x000fe20007810000 */
[----:B------:R-:W-:-:S03]  /*19820*/  FMUL.FTZ R108, R102, UR4 ;  /* 0x00000004666c7c20 */ /* 0x000fc60008410000 */
[----:B------:R-:W-:-:S04]  /*19830*/  FMNMX.FTZ R98, R117, R98, !PT ;  /* 0x0000006275627209 */ /* 0x000fc80007810000 */
[----:B0-----:R-:W-:Y:S01]  /*19840*/  FMNMX.FTZ R98, R118, R98, !PT ;  /* 0x0000006276627209 */ /* 0x001fe20007810000 */
[----:B------:R-:W0:Y:S03]  /*19850*/  MUFU.TANH R108, R108 ;  /* 0x0000006c006c7308 */ /* 0x000e260000002400 */
[----:B------:R-:W-:-:S04]  /*19860*/  FMNMX.FTZ R98, R119, R98, !PT ;  /* 0x0000006277627209 */ /* 0x000fc80007810000 */
[----:B------:R-:W-:-:S04]  /*19870*/  FMNMX.FTZ R98, R120, R98, !PT ;  /* 0x0000006278627209 */ /* 0x000fc80007810000 */
[----:B------:R-:W-:Y:S01]  /*19880*/  FMNMX.FTZ R98, R121, R98, !PT ;  /* 0x0000006279627209 */ /* 0x000fe20007810000 */
[----:B------:R-:W-:-:S03]  /*19890*/  FMUL.FTZ R135, R95, UR4 ;  /* 0x000000045f877c20 */ /* 0x000fc60008410000 */
[----:B------:R-:W-:-:S04]  /*198a0*/  FMNMX.FTZ R98, R122, R98, !PT ;  /* 0x000000627a627209 */ /* 0x000fc80007810000 */
[----:B0-----:R-:W-:Y:S01]  /*198b0*/  FMNMX.FTZ R98, R108, R98, !PT ;  /* 0x000000626c627209 */ /* 0x001fe20007810000 */
[----:B------:R-:W0:Y:S03]  /*198c0*/  MUFU.TANH R135, R135 ;  /* 0x0000008700877308 */ /* 0x000e260000002400 */
[----:B------:R-:W-:-:S04]  /*198d0*/  FMNMX.FTZ R98, R109, R98, !PT ;  /* 0x000000626d627209 */ /* 0x000fc80007810000 */
[----:B------:R-:W-:Y:S01]  /*198e0*/  FMNMX.FTZ R98, R110, R98, !PT ;  /* 0x000000626e627209 */ /* 0x000fe20007810000 */
[----:B------:R-:W-:-:S03]  /*198f0*/  FMUL.FTZ R138, R87, UR4 ;  /* 0x00000004578a7c20 */ /* 0x000fc60008410000 */
[----:B------:R-:W-:-:S04]  /*19900*/  FMNMX.FTZ R98, R111, R98, !PT ;  /* 0x000000626f627209 */ /* 0x000fc80007810000 */
[----:B------:R-:W-:Y:S01]  /*19910*/  FMNMX.FTZ R98, R94, R98, !PT ;  /* 0x000000625e627209 */ /* 0x000fe20007810000 */
[----:B------:R-:W1:Y:S03]  /*19920*/  MUFU.TANH R138, R138 ;  /* 0x0000008a008a7308 */ /* 0x000e660000002400 */
[----:B0-----:R-:W-:Y:S01]  /*19930*/  FMNMX.FTZ R98, R135, R98, !PT ;  /* 0x0000006287627209 */ /* 0x001fe20007810000 */
[----:B------:R-:W-:-:S03]  /*19940*/  FMUL.FTZ R147, R78, UR4 ;  /* 0x000000044e937c20 */ /* 0x000fc60008410000 */
[----:B------:R-:W-:Y:S01]  /*19950*/  FMNMX.FTZ R98, R82, R98, !PT ;  /* 0x0000006252627209 */ /* 0x000fe20007810000 */
[----:B------:R-:W0:Y:S01]  /*19960*/  MUFU.TANH R143, R143 ;  /* 0x0000008f008f7308 */ /* 0x000e220000002400 */
[----:B------:R-:W-:Y:S02]  /*19970*/  FMUL.FTZ R148, R79, UR4 ;  /* 0x000000044f947c20 */ /* 0x000fe40008410000 */
[----:B------:R-:W-:-:S05]  /*19980*/  FMNMX.FTZ R98, R136, R98, !PT ;  /* 0x0000006288627209 */ /* 0x000fca0007810000 */
[----:B------:R-:W2:Y:S01]  /*19990*/  MUFU.TANH R146, R146 ;  /* 0x0000009200927308 */ /* 0x000ea20000002400 */
[----:B------:R-:W-:-:S07]  /*199a0*/  FMNMX.FTZ R98, R137, R98, !PT ;  /* 0x0000006289627209 */ /* 0x000fce0007810000 */
[----:B------:R-:W3:Y:S01]  /*199b0*/  MUFU.TANH R147, R147 ;  /* 0x0000009300937308 */ /* 0x000ee20000002400 */
[----:B-1----:R-:W-:-:S07]  /*199c0*/  FMNMX.FTZ R98, R138, R98, !PT ;  /* 0x000000628a627209 */ /* 0x002fce0007810000 */
[----:B------:R-:W1:Y:S01]  /*199d0*/  MUFU.TANH R148, R148 ;  /* 0x0000009400947308 */ /* 0x000e620000002400 */
[----:B0-----:R-:W-:-:S04]  /*199e0*/  FMNMX.FTZ R98, R143, R98, !PT ;  /* 0x000000628f627209 */ /* 0x001fc80007810000 */
[----:B--2---:R-:W-:-:S04]  /*199f0*/  FMNMX.FTZ R98, R146, R98, !PT ;  /* 0x0000006292627209 */ /* 0x004fc80007810000 */
[----:B---3--:R-:W-:-:S04]  /*19a00*/  FMNMX.FTZ R74, R147, R98, !PT ;  /* 0x00000062934a7209 */ /* 0x008fc80007810000 */
[----:B-1----:R-:W-:-:S05]  /*19a10*/  FMNMX.FTZ R74, R148, R74, !PT ;  /* 0x0000004a944a7209 */ /* 0x002fca0007810000 */
[----:B------:R-:W0:Y:S02]  /*19a20*/  SHFL.BFLY PT, R75, R74, 0x2, 0x1f ;  /* 0x0c401f004a4b7f89 */ /* 0x000e2400000e0000 */
[----:B0-----:R-:W-:-:S05]  /*19a30*/  FMNMX.FTZ R74, R74, R75, !PT ;  /* 0x0000004b4a4a7209 */ /* 0x001fca0007810000 */
[----:B------:R-:W0:Y:S02]  /*19a40*/  SHFL.BFLY PT, R75, R74, 0x1, 0x1f ;  /* 0x0c201f004a4b7f89 */ /* 0x000e2400000e0000 */
[----:B0-----:R-:W-:-:S05]  /*19a50*/  FMNMX.FTZ R74, R74, R75, !PT ;  /* 0x0000004b4a4a7209 */ /* 0x001fca0007810000 */
[----:B------:R-:W-:-:S04]  /*19a60*/  FMUL.FTZ R150, R74, R21 ;  /* 0x000000154a967220 */ /* 0x000fc80000410000 */
[-CC-:B------:R-:W-:Y:S01]  /*19a70*/  FFMA.FTZ R107, R2, R21.reuse, -R150.reuse ;  /* 0x00000015026b7223 */ /* 0x180fe20000010896 */
[-CC-:B------:R-:W-:Y:S01]  /*19a80*/  FFMA.FTZ R103, R112, R21.reuse, -R150.reuse ;  /* 0x0000001570677223 */ /* 0x180fe20000010896 */
[----:B------:R2:W5:Y:S01]  /*19a90*/  LDL.LU R2, [R1+0x9c] ;  /* 0x00009c0001027983 */ /* 0x0005620000300800 */
[----:B------:R-:W-:-:S03]  /*19aa0*/  FFMA.FTZ R112, R154, R21, -R150 ;  /* 0x000000159a707223 */ /* 0x000fc60000010896 */
[----:B------:R-:W3:Y:S01]  /*19ab0*/  LDL R154, [R1+0x58] ;  /* 0x00005800019a7983 */ /* 0x000ee20000100800 */
[----:B------:R-:W-:Y:S01]  /*19ac0*/  FFMA.FTZ R90, R108, R21, -R150 ;  /* 0x000000156c5a7223 */ /* 0x000fe20000010896 */
[----:B------:R-:W-:-:S05]  /*19ad0*/  VIADD R108, R16, 0x200 ;  /* 0x00000200106c7836 */ /* 0x000fca0000000000 */
        /* <DEDUP_REMOVED lines=41> */
[----:B---3--:R-:W-:-:S04]  /*19d70*/  LOP3.LUT R108, R154, 0x10000, RZ, 0xfc, !PT ;  /* 0x000100009a6c7812 */ /* 0x008fc800078efcff */
[----:B------:R-:W-:-:S13]  /*19d80*/  R2UR UR4, R108 ;  /* 0x000000006c0472ca */ /* 0x000fda00000e0000 */
[----:B------:R-:W-:Y:S01]  /*19d90*/  HGMMA.64x96x16.F32.BF16 R24, gdesc[UR4].tnspB, R24, gsb0 ;  /* 0x41600000041879f0 */ /* 0x000fe20008001818 */
[----:B------:R-:W-:-:S05]  /*19da0*/  VIADD R110, R108, 0x180 ;  /* 0x000001806c6e7836 */ /* 0x000fca0000000000 */
[----:B------:R-:W-:Y:S01]  /*19db0*/  R2UR UR8, R110 ;  /* 0x000000006e0872ca */ /* 0x000fe200000e0000 */
[----:B------:R-:W-:Y:S01]  /*19dc0*/  VIADD R110, R108, 0x300 ;  /* 0x000003006c6e7836 */ /* 0x000fe20000000000 */
[----:B------:R-:W-:Y:S01]  /*19dd0*/  R2UR UR13, R111 ;  /* 0x000000006f0d72ca */ /* 0x000fe200000e0000 */
[----:B------:R-:W-:Y:S02]  /*19de0*/  WARPGROUP.DEPBAR.LE gsb0, 0x0 ;  /* 0x00008000000079c5 */ /* 0x000fe40000010000 */
[----:B------:R-:W-:-:S08]  /*19df0*/  WARPGROUP.ARRIVE ;  /* 0x00000000000079c5 */ /* 0x000fd00000000000 */
        /* <DEDUP_REMOVED lines=24> */
[----:B------:R-:W-:Y:S02]  /*19f80*/  IMAD.MOV.U32 R111, RZ, RZ, -0x3ffffff0 ;  /* 0xc0000010ff6f7424 */ /* 0x000fe400078e00ff */
[-CC-:B------:R-:W-:Y:S01]  /*19f90*/  FFMA.FTZ R87, R94, R21.reuse, -R150.reuse ;  /* 0x000000155e577223 */ /* 0x180fe20000010896 */
[----:B------:R-:W-:Y:S01]  /*19fa0*/  FFMA.FTZ R94, R135, R21, -R150 ;  /* 0x00000015875e7223 */ /* 0x000fe20000010896 */
[----:B------:R-:W-:Y:S01]  /*19fb0*/  R2UR UR28, R110 ;  /* 0x000000006e1c72ca */ /* 0x000fe200000e0000 */
[----:B------:R-:W3:Y:S01]  /*19fc0*/  LDL.LU R135, [R1+0x2c] ;  /* 0x00002c0001877983 */ /* 0x000ee20000300800 */
[----:B------:R-:W-:Y:S01]  /*19fd0*/  R2UR UR29, R111 ;  /* 0x000000006f1d72ca */ /* 0x000fe200000e0000 */
[----:B------:R-:W-:-:S02]  /*19fe0*/  WARPGROUP.DEPBAR.LE gsb0, 0x0 ;  /* 0x00008000000079c5 */ /* 0x000fc40000010000 */
        /* <DEDUP_REMOVED lines=16> */
[----:B0-----:R-:W-:Y:S01]  /*1a0f0*/  IMAD.MOV.U32 R109, RZ, RZ, -0x3ffffff0 ;  /* 0xc0000010ff6d7424 */ /* 0x001fe200078e00ff */
[----:B------:R-:W-:-:S04]  /*1a100*/  R2UR UR36, R108 ;  /* 0x000000006c2472ca */ /* 0x000fc800000e0000 */
[----:B------:R-:W-:Y:S01]  /*1a110*/  R2UR UR37, R109 ;  /* 0x000000006d2572ca */ /* 0x000fe200000e0000 */
[----:B------:R-:W0:Y:S01]  /*1a120*/  S2R R155, SR_TID.X ;  /* 0x00000000009b7919 */ /* 0x000e220000002100 */
[-CC-:B------:R-:W-:Y:S01]  /*1a130*/  FFMA.FTZ R105, R105, R21.reuse, -R150.reuse ;  /* 0x0000001569697223 */ /* 0x180fe20000010896 */
[----:B------:R-:W-:Y:S01]  /*1a140*/  FFMA.FTZ R75, R136, R21, -R150 ;  /* 0x00000015884b7223 */ /* 0x000fe20000010896 */
[----:B------:R-:W-:Y:S08]  /*1a150*/  MUFU.EX2 R108, R107 ;  /* 0x0000006b006c7308 */ /* 0x000ff00000000800 */
[----:B------:R-:W3:Y:S01]  /*1a160*/  MUFU.EX2 R105, R105 ;  /* 0x0000006900697308 */ /* 0x000ee20000000800 */
[----:B------:R-:W-:-:S02]  /*1a170*/  WARPGROUP.DEPBAR.LE gsb0, 0x0 ;  /* 0x00008000000079c5 */ /* 0x000fc40000010000 */
[----:B------:R-:W-:-:S06]  /*1a180*/  WARPGROUP.ARRIVE ;  /* 0x00000000000079c5 */ /* 0x000fcc0000000000 */
[----:B------:R-:W-:Y:S01]  /*1a190*/  HGMMA.64x96x16.F32.BF16 R24, gdesc[UR36].tnspB, R24, gsb0 ;  /* 0x41600000241879f0 */ /* 0x000fe20008001818 */
[----:B0-----:R-:W-:Y:S01]  /*1a1a0*/  SHF.R.U32.HI R136, RZ, 0x7, R155 ;  /* 0x00000007ff887819 */ /* 0x001fe2000001169b */
[-CC-:B------:R-:W-:Y:S01]  /*1a1b0*/  FFMA.FTZ R124, R124, R21.reuse, -R150.reuse ;  /* 0x000000157c7c7223 */ /* 0x180fe20000010896 */
[----:B------:R-:W-:Y:S01]  /*1a1c0*/  FFMA.FTZ R123, R123, R21, -R150 ;  /* 0x000000157b7b7223 */ /* 0x000fe20000010896 */
[----:B------:R-:W-:Y:S02]  /*1a1d0*/  ISETP.GE.U32.AND P2, PT, R155, 0x180, PT ;  /* 0x000001809b00780c */ /* 0x000fe40003f46070 */
[----:B------:R-:W-:Y:S01]  /*1a1e0*/  VIADD R109, R136, 0x9 ;  /* 0x00000009886d7836 */ /* 0x000fe20000000000 */
[----:B------:R-:W-:Y:S01]  /*1a1f0*/  MUFU.EX2 R107, R123 ;  /* 0x0000007b006b7308 */ /* 0x000fe20000000800 */
[----:B---3--:R-:W-:-:S03]  /*1a200*/  FFMA.FTZ R111, R110, R135, R105 ;  /* 0x000000876e6f7223 */ /* 0x008fc60000010069 */
[----:B------:R-:W-:-:S04]  /*1a210*/  SEL R109, R109, 0x9, !P2 ;  /* 0x000000096d6d7807 */ /* 0x000fc80005000000 */
[----:B------:R-:W-:Y:S01]  /*1a220*/  MUFU.EX2 R124, R124 ;  /* 0x0000007c007c7308 */ /* 0x000fe20000000800 */
[----:B------:R-:W-:Y:S01]  /*1a230*/  F2FP.BF16.F32.PACK_AB R105, R108, R105 ;  /* 0x000000696c69723e */ /* 0x000fe200000010ff */
[-CC-:B------:R-:W-:Y:S01]  /*1a240*/  FFMA.FTZ R95, R99, R21.reuse, -R150.reuse ;  /* 0x00000015635f7223 */ /* 0x180fe20000010896 */
[----:B------:R-:W-:-:S05]  /*1a250*/  FFMA.FTZ R98, R114, R21, -R150 ;  /* 0x0000001572627223 */ /* 0x000fca0000010896 */
[----:B------:R-:W0:Y:S01]  /*1a260*/  MUFU.EX2 R134, R134 ;  /* 0x0000008600867308 */ /* 0x000e220000000800 */
[----:B------:R-:W-:-:S07]  /*1a270*/  FFMA.FTZ R99, R100, R21, -R150 ;  /* 0x0000001564637223 */ /* 0x000fce0000010896 */
[----:B------:R-:W1:Y:S01]  /*1a280*/  MUFU.EX2 R133, R133 ;  /* 0x0000008500857308 */ /* 0x000e620000000800 */
[----:B------:R-:W-:-:S07]  /*1a290*/  FFMA.FTZ R100, R115, R21, -R150 ;  /* 0x0000001573647223 */ /* 0x000fce0000010896 */
[----:B------:R-:W3:Y:S08]  /*1a2a0*/  MUFU.EX2 R132, R132 ;  /* 0x0000008400847308 */ /* 0x000ef00000000800 */
[----:B------:R-:W-:Y:S01]  /*1a2b0*/  MUFU.EX2 R98, R98 ;  /* 0x0000006200627308 */ /* 0x000fe20000000800 */
[----:B------:R-:W-:Y:S01]  /*1a2c0*/  FFMA.FTZ R101, R101, R21, -R150 ;  /* 0x0000001565657223 */ /* 0x000fe20000010896 */
[----:B0-----:R-:W-:-:S06]  /*1a2d0*/  FADD.FTZ R142, R134, R142 ;  /* 0x0000008e868e7221 */ /* 0x001fcc0000010000 */
[----:B------:R-:W-:Y:S01]  /*1a2e0*/  MUFU.EX2 R131, R131 ;  /* 0x0000008300837308 */ /* 0x000fe20000000800 */
[----:B------:R-:W-:-:S07]  /*1a2f0*/  FFMA.FTZ R102, R113, R21, -R150 ;  /* 0x0000001571667223 */ /* 0x000fce0000010896 */
[----:B------:R-:W-:Y:S01]  /*1a300*/  MUFU.EX2 R99, R99 ;  /* 0x0000006300637308 */ /* 0x000fe20000000800 */
[----:B-1----:R-:W-:-:S07]  /*1a310*/  FADD.FTZ R142, R133, R142 ;  /* 0x0000008e858e7221 */ /* 0x002fce0000010000 */
[----:B------:R-:W-:Y:S01]  /*1a320*/  MUFU.EX2 R130, R130 ;  /* 0x0000008200827308 */ /* 0x000fe20000000800 */
[----:B------:R-:W-:Y:S02]  /*1a330*/  WARPGROUP.DEPBAR.LE gsb0, 0x0 ;  /* 0x00008000000079c5 */ /* 0x000fe40000010000 */
[----:B------:R0:W-:Y:S06]  /*1a340*/  BAR.ARV R109, 0x100 ;  /* 0x0004006d0000751d */ /* 0x0001ec0000002000 */
[----:B0-----:R-:W-:Y:S01]  /*1a350*/  FADD.FTZ R109, R108, R111 ;  /* 0x0000006f6c6d7221 */ /* 0x001fe20000010000 */
[----:B------:R-:W-:-:S02]  /*1a360*/  @!P1 IMAD R111, R22, 0x8, R16 ;  /* 0x00000008166f9824 */ /* 0x000fc400078e0210 */
[----:B------:R-:W-:Y:S02]  /*1a370*/  @!P1 IMAD R108, R15, 0x8, R16 ;  /* 0x000000080f6c9824 */ /* 0x000fe400078e0210 */
[----:B------:R-:W-:Y:S02]  /*1a380*/  @!P1 VIADD R111, R111, 0x31c40 ;  /* 0x00031c406f6f9836 */ /* 0x000fe40000000000 */
[----:B------:R-:W-:Y:S02]  /*1a390*/  @!P1 VIADD R108, R108, 0x31c60 ;  /* 0x00031c606c6c9836 */ /* 0x000fe40000000000 */
[----:B------:R-:W-:Y:S01]  /*1a3a0*/  FADD.FTZ R15, R107, R109 ;  /* 0x0000006d6b0f7221 */ /* 0x000fe20000010000 */
[----:B------:R-:W-:Y:S02]  /*1a3b0*/  F2FP.BF16.F32.PACK_AB R107, R124, R107 ;  /* 0x0000006b7c6b723e */ /* 0x000fe400000010ff */
[----:B------:R-:W-:Y:S02]  /*1a3c0*/  @!P1 PRMT R111, RZ, 0x654, R111 ;  /* 0x00000654ff6f9816 */ /* 0x000fe4000000006f */
[----:B------:R-:W-:-:S02]  /*1a3d0*/  @!P1 PRMT R108, RZ, 0x654, R108 ;  /* 0x00000654ff6c9816 */ /* 0x000fc4000000006c */
[----:B------:R0:W-:Y:S02]  /*1a3e0*/  @!P1 SYNCS.ARRIVE.TRANS64.RED.A1T0 RZ, [R111+URZ], RZ ;  /* 0x000000ff6fff99a7 */ /* 0x0001e4000810043f */
[----:B------:R1:W-:Y:S01]  /*1a3f0*/  @!P1 SYNCS.ARRIVE.TRANS64.RED.A1T0 RZ, [R108+URZ], RZ ;  /* 0x000000ff6cff99a7 */ /* 0x0003e2000810043f */
[----:B------:R4:W-:Y:S01]  /*1a400*/  STSM.16.M88.4 [R17+0x24300], R104 ;  /* 0x0243006811007844 */ /* 0x0009e20000000200 */
[----:B------:R-:W-:Y:S01]  /*1a410*/  MUFU.EX2 R100, R100 ;  /* 0x0000006400647308 */ /* 0x000fe20000000800 */
[----:B------:R-:W-:-:S07]  /*1a420*/  FADD.FTZ R124, R124, R15 ;  /* 0x0000000f7c7c7221 */ /* 0x000fce0000010000 */
[----:B----4-:R-:W-:Y:S08]  /*1a430*/  MUFU.EX2 R105, R89 ;  /* 0x0000005900697308 */ /* 0x010ff00000000800 */
[----:B------:R-:W4:Y:S01]  /*1a440*/  MUFU.EX2 R89, R95 ;  /* 0x0000005f00597308 */ /* 0x000f220000000800 */
[----:B---3--:R-:W-:-:S07]  /*1a450*/  FADD.FTZ R142, R132, R142 ;  /* 0x0000008e848e7221 */ /* 0x008fce0000010000 */
[----:B------:R-:W3:Y:S08]  /*1a460*/  MUFU.EX2 R129, R129 ;  /* 0x0000008100817308 */ /* 0x000ef00000000800 */
[----:B0-----:R-:W-:Y:S08]  /*1a470*/  MUFU.EX2 R111, R81 ;  /* 0x00000051006f7308 */ /* 0x001ff00000000800 */
[----:B------:R4:W-:Y:S08]  /*1a480*/  MUFU.EX2 R123, R80 ;  /* 0x00000050007b7308 */ /* 0x0009f00000000800 */
[----:B------:R-:W0:Y:S01]  /*1a490*/  MUFU.EX2 R81, R101 ;  /* 0x0000006500517308 */ /* 0x000e220000000800 */
[----:B----4-:R-:W-:Y:S01]  /*1a4a0*/  FADD.FTZ R80, R89, R124 ;  /* 0x0000007c59507221 */ /* 0x010fe20000010000 */
[----:B------:R-:W-:-:S03]  /*1a4b0*/  FADD.FTZ R142, R131, R142 ;  /* 0x0000008e838e7221 */ /* 0x000fc60000010000 */
[----:B------:R-:W-:-:S03]  /*1a4c0*/  FADD.FTZ R80, R98, R80 ;  /* 0x0000005062507221 */ /* 0x000fc60000010000 */
[----:B------:R-:W4:Y:S01]  /*1a4d0*/  MUFU.EX2 R128, R128 ;  /* 0x0000008000807308 */ /* 0x000f220000000800 */
[----:B------:R-:W-:-:S07]  /*1a4e0*/  FADD.FTZ R80, R99, R80 ;  /* 0x0000005063507221 */ /* 0x000fce0000010000 */
[----:B------:R-:W2:Y:S01]  /*1a4f0*/  MUFU.EX2 R102, R102 ;  /* 0x0000006600667308 */ /* 0x000ea20000000800 */
[-CC-:B------:R-:W-:Y:S01]  /*1a500*/  FFMA.FTZ R115, R139, R21.reuse, -R150.reuse ;  /* 0x000000158b737223 */ /* 0x180fe20000010896 */
[----:B------:R-:W-:Y:S01]  /*1a510*/  FFMA.FTZ R113, R157, R21, -R150 ;  /* 0x000000159d717223 */ /* 0x000fe20000010896 */
[----:B------:R-:W-:-:S05]  /*1a520*/  FADD.FTZ R142, R130, R142 ;  /* 0x0000008e828e7221 */ /* 0x000fca0000010000 */
[----:B------:R-:W1:Y:S01]  /*1a530*/  MUFU.EX2 R127, R127 ;  /* 0x0000007f007f7308 */ /* 0x000e620000000800 */
[-CC-:B------:R-:W-:Y:S01]  /*1a540*/  FFMA.FTZ R114, R156, R21.reuse, -R150.reuse ;  /* 0x000000159c727223 */ /* 0x180fe20000010896 */
[----:B------:R-:W-:-:S06]  /*1a550*/  FFMA.FTZ R79, R138, R21, -R150 ;  /* 0x000000158a4f7223 */ /* 0x000fcc0000010896 */
[----:B------:R-:W1:Y:S01]  /*1a560*/  MUFU.EX2 R103, R103 ;  /* 0x0000006700677308 */ /* 0x000e620000000800 */
[----:B------:R-:W-:Y:S01]  /*1a570*/  F2FP.BF16.F32.PACK_AB R89, R98, R89 ;  /* 0x000000596259723e */ /* 0x000fe200000010ff */
[----:B---3--:R-:W-:-:S06]  /*1a580*/  FADD.FTZ R142, R129, R142 ;  /* 0x0000008e818e7221 */ /* 0x008fcc0000010000 */
[----:B------:R-:W3:Y:S08]  /*1a590*/  MUFU.EX2 R126, R126 ;  /* 0x0000007e007e7308 */ /* 0x000ef00000000800 */
[----:B------:R0:W-:Y:S08]  /*1a5a0*/  MUFU.EX2 R139, R84 ;  /* 0x00000054008b7308 */ /* 0x0001f00000000800 */
[----:B------:R-:W3:Y:S01]  /*1a5b0*/  MUFU.EX2 R112, R112 ;  /* 0x0000007000707308 */ /* 0x000ee20000000800 */
[----:B0-----:R-:W-:-:S07]  /*1a5c0*/  FADD.FTZ R84, R100, R80 ;  /* 0x0000005064547221 */ /* 0x001fce0000010000 */
[----:B------:R-:W0:Y:S01]  /*1a5d0*/  MUFU.EX2 R125, R125 ;  /* 0x0000007d007d7308 */ /* 0x000e220000000800 */
[----:B------:R-:W-:-:S07]  /*1a5e0*/  FFMA.FTZ R116, R116, R21, -R150 ;  /* 0x0000001574747223 */ /* 0x000fce0000010896 */
[----:B------:R-:W-:Y:S08]  /*1a5f0*/  MUFU.EX2 R138, R85 ;  /* 0x00000055008a7308 */ /* 0x000ff00000000800 */
[----:B------:R-:W0:Y:S08]  /*1a600*/  MUFU.EX2 R85, R113 ;  /* 0x0000007100557308 */ /* 0x000e300000000800 */
[----:B------:R4:W-:Y:S02]  /*1a610*/  MUFU.EX2 R98, R83 ;  /* 0x0000005300627308 */ /* 0x0009e40000000800 */
[----:B----4-:R-:W-:-:S06]  /*1a620*/  FADD.FTZ R83, R81, R84 ;  /* 0x0000005451537221 */ /* 0x010fcc0000010000 */
[----:B------:R-:W4:Y:S01]  /*1a630*/  MUFU.EX2 R107, R76 ;  /* 0x0000004c006b7308 */ /* 0x000f220000000800 */
[----:B------:R-:W-:Y:S01]  /*1a640*/  FADD.FTZ R84, R128, R142 ;  /* 0x0000008e80547221 */ /* 0x000fe20000010000 */
[----:B--2---:R-:W-:-:S06]  /*1a650*/  FADD.FTZ R83, R102, R83 ;  /* 0x0000005366537221 */ /* 0x004fcc0000010000 */
[----:B------:R-:W2:Y:S01]  /*1a660*/  MUFU.EX2 R114, R114 ;  /* 0x0000007200727308 */ /* 0x000ea20000000800 */
[----:B-1----:R-:W-:Y:S01]  /*1a670*/  FADD.FTZ R84, R127, R84 ;  /* 0x000000547f547221 */ /* 0x002fe20000010000 */
[----:B------:R-:W-:Y:S01]  /*1a680*/  FADD.FTZ R83, R103, R83 ;  /* 0x0000005367537221 */ /* 0x000fe20000010000 */
[----:B------:R-:W-:-:S05]  /*1a690*/  FFMA.FTZ R117, R117, R21, -R150 ;  /* 0x0000001575757223 */ /* 0x000fca0000010896 */
[----:B------:R-:W1:Y:S01]  /*1a6a0*/  MUFU.EX2 R115, R115 ;  /* 0x0000007300737308 */ /* 0x000e620000000800 */
[----:B---3--:R-:W-:Y:S01]  /*1a6b0*/  FADD.FTZ R84, R126, R84 ;  /* 0x000000547e547221 */ /* 0x008fe20000010000 */
[----:B------:R-:W-:Y:S01]  /*1a6c0*/  FADD.FTZ R83, R112, R83 ;  /* 0x0000005370537221 */ /* 0x000fe20000010000 */
[----:B------:R-:W-:-:S05]  /*1a6d0*/  FFMA.FTZ R118, R118, R21, -R150 ;  /* 0x0000001576767223 */ /* 0x000fca0000010896 */
[----:B------:R-:W3:Y:S01]  /*1a6e0*/  MUFU.EX2 R106, R73 ;  /* 0x00000049006a7308 */ /* 0x000ee20000000800 */
[----:B0-----:R-:W-:Y:S01]  /*1a6f0*/  FADD.FTZ R84, R125, R84 ;  /* 0x000000547d547221 */ /* 0x001fe20000010000 */
[----:B------:R-:W-:-:S06]  /*1a700*/  FADD.FTZ R83, R85, R83 ;  /* 0x0000005355537221 */ /* 0x000fcc0000010000 */
[----:B------:R-:W0:Y:S01]  /*1a710*/  MUFU.EX2 R116, R116 ;  /* 0x0000007400747308 */ /* 0x000e220000000800 */
[----:B------:R-:W-:Y:S01]  /*1a720*/  FFMA.FTZ R119, R119, R21, -R150 ;  /* 0x0000001577777223 */ /* 0x000fe20000010896 */
[----:B----4-:R-:W-:Y:S01]  /*1a730*/  FADD.FTZ R84, R107, R84 ;  /* 0x000000546b547221 */ /* 0x010fe20000010000 */
[----:B--2---:R-:W-:-:S05]  /*1a740*/  FADD.FTZ R83, R114, R83 ;  /* 0x0000005372537221 */ /* 0x004fca0000010000 */
[----:B------:R-:W-:Y:S01]  /*1a750*/  MUFU.EX2 R117, R117 ;  /* 0x0000007500757308 */ /* 0x000fe20000000800 */
[----:B------:R-:W-:Y:S01]  /*1a760*/  FFMA.FTZ R120, R120, R21, -R150 ;  /* 0x0000001578787223 */ /* 0x000fe20000010896 */
[----:B------:R-:W-:Y:S01]  /*1a770*/  FADD.FTZ R84, R111, R84 ;  /* 0x000000546f547221 */ /* 0x000fe20000010000 */
[----:B-1----:R-:W-:-:S05]  /*1a780*/  FADD.FTZ R83, R115, R83 ;  /* 0x0000005373537221 */ /* 0x002fca0000010000 */
[----:B------:R-:W-:Y:S01]  /*1a790*/  MUFU.EX2 R118, R118 ;  /* 0x0000007600767308 */ /* 0x000fe20000000800 */
[----:B------:R-:W-:Y:S01]  /*1a7a0*/  FFMA.FTZ R121, R121, R21, -R150 ;  /* 0x0000001579797223 */ /* 0x000fe20000010896 */
[----:B---3--:R-:W-:-:S06]  /*1a7b0*/  FADD.FTZ R84, R106, R84 ;  /* 0x000000546a547221 */ /* 0x008fcc0000010000 */
[----:B------:R-:W1:Y:S01]  /*1a7c0*/  MUFU.EX2 R135, R77 ;  /* 0x0000004d00877308 */ /* 0x000e620000000800 */
[----:B0-----:R-:W-:Y:S01]  /*1a7d0*/  FADD.FTZ R83, R116, R83 ;  /* 0x0000005374537221 */ /* 0x001fe20000010000 */
[----:B------:R-:W-:-:S06]  /*1a7e0*/  FFMA.FTZ R122, R122, R21, -R150 ;  /* 0x000000157a7a7223 */ /* 0x000fcc0000010896 */
[----:B------:R-:W0:Y:S01]  /*1a7f0*/  MUFU.EX2 R119, R119 ;  /* 0x0000007700777308 */ /* 0x000e220000000800 */
[----:B------:R-:W-:-:S07]  /*1a800*/  FADD.FTZ R84, R123, R84 ;  /* 0x000000547b547221 */ /* 0x000fce0000010000 */
[----:B------:R-:W-:Y:S08]  /*1a810*/  MUFU.EX2 R104, R97 ;  /* 0x0000006100687308 */ /* 0x000ff00000000800 */
[----:B------:R-:W2:Y:S01]  /*1a820*/  MUFU.EX2 R120, R120 ;  /* 0x0000007800787308 */ /* 0x000ea20000000800 */
[----:B------:R-:W-:-:S07]  /*1a830*/  FADD.FTZ R84, R105, R84 ;  /* 0x0000005469547221 */ /* 0x000fce0000010000 */
[----:B------:R3:W-:Y:S01]  /*1a840*/  MUFU.EX2 R95, R91 ;  /* 0x0000005b005f7308 */ /* 0x0007e20000000800 */
[----:B------:R-:W-:-:S07]  /*1a850*/  FFMA.FTZ R78, R137, R21, -R150 ;  /* 0x00000015894e7223 */ /* 0x000fce0000010896 */
[----:B------:R-:W4:Y:S01]  /*1a860*/  MUFU.EX2 R136, R72 ;  /* 0x0000004800887308 */ /* 0x000f220000000800 */
[----:B---3--:R-:W-:-:S07]  /*1a870*/  F2FP.BF16.F32.PACK_AB R91, R100, R99 ;  /* 0x00000063645b723e */ /* 0x008fce00000010ff */
[----:B------:R-:W3:Y:S08]  /*1a880*/  MUFU.EX2 R121, R121 ;  /* 0x0000007900797308 */ /* 0x000ef00000000800 */
[----:B------:R0:W-:Y:S01]  /*1a890*/  MUFU.EX2 R100, R86 ;  /* 0x0000005600647308 */ /* 0x0001e20000000800 */
[----:B-1----:R-:W-:Y:S01]  /*1a8a0*/  FADD.FTZ R84, R135, R84 ;  /* 0x0000005487547221 */ /* 0x002fe20000010000 */
[----:B0-----:R-:W-:-:S06]  /*1a8b0*/  FADD.FTZ R86, R117, R83 ;  /* 0x0000005375567221 */ /* 0x001fcc0000010000 */
[----:B------:R-:W0:Y:S01]  /*1a8c0*/  MUFU.EX2 R97, R96 ;  /* 0x0000006000617308 */ /* 0x000e220000000800 */
[----:B------:R-:W-:-:S07]  /*1a8d0*/  FADD.FTZ R86, R118, R86 ;  /* 0x0000005676567221 */ /* 0x000fce0000010000 */
[----:B------:R-:W1:Y:S01]  /*1a8e0*/  MUFU.EX2 R122, R122 ;  /* 0x0000007a007a7308 */ /* 0x000e620000000800 */
[----:B------:R-:W-:Y:S01]  /*1a8f0*/  FADD.FTZ R86, R119, R86 ;  /* 0x0000005677567221 */ /* 0x000fe20000010000 */
[----:B------:R-:W-:-:S06]  /*1a900*/  FFMA.FTZ R82, R82, R21, -R150 ;  /* 0x0000001552527223 */ /* 0x000fcc0000010896 */
[----:B------:R-:W1:Y:S01]  /*1a910*/  MUFU.EX2 R137, R14 ;  /* 0x0000000e00897308 */ /* 0x000e620000000800 */
[----:B--2---:R-:W-:-:S07]  /*1a920*/  FADD.FTZ R86, R120, R86 ;  /* 0x0000005678567221 */ /* 0x004fce0000010000 */
[----:B------:R2:W1:Y:S01]  /*1a930*/  MUFU.EX2 R15, R90 ;  /* 0x0000005a000f7308 */ /* 0x0004620000000800 */
[----:B------:R-:W-:Y:S02]  /*1a940*/  F2FP.BF16.F32.PACK_AB R80, R129, R130 ;  /* 0x000000828150723e */ /* 0x000fe400000010ff */
[----:B------:R-:W-:-:S05]  /*1a950*/  F2FP.BF16.F32.PACK_AB R81, R102, R81 ;  /* 0x000000516651723e */ /* 0x000fca00000010ff */
[----:B------:R4:W-:Y:S01]  /*1a960*/  MUFU.EX2 R108, R88 ;  /* 0x00000058006c7308 */ /* 0x0009e20000000800 */
[----:B--2---:R-:W-:Y:S02]  /*1a970*/  F2FP.BF16.F32.PACK_AB R90, R131, R132 ;  /* 0x00000084835a723e */ /* 0x004fe400000010ff */
[----:B------:R-:W-:-:S05]  /*1a980*/  F2FP.BF16.F32.PACK_AB R83, R112, R103 ;  /* 0x000000677053723e */ /* 0x000fca00000010ff */
[----:B------:R-:W2:Y:S01]  /*1a990*/  MUFU.EX2 R96, R92 ;  /* 0x0000005c00607308 */ /* 0x000ea20000000800 */
[----:B----4-:R-:W-:-:S07]  /*1a9a0*/  F2FP.BF16.F32.PACK_AB R88, R133, R134 ;  /* 0x000000868558723e */ /* 0x010fce00000010ff */
[----:B------:R4:W-:Y:S01]  /*1a9b0*/  MUFU.EX2 R99, R87 ;  /* 0x0000005700637308 */ /* 0x0009e20000000800 */
[----:B------:R3:W-:Y:S01]  /*1a9c0*/  STSM.16.M88.4 [R17+0x25b00], R88 ;  /* 0x025b005811007844 */ /* 0x0007e20000000200 */
[----:B----4-:R-:W-:-:S06]  /*1a9d0*/  FADD.FTZ R87, R104, R84 ;  /* 0x0000005468577221 */ /* 0x010fcc0000010000 */
[----:B------:R4:W-:Y:S01]  /*1a9e0*/  MUFU.EX2 R101, R82 ;  /* 0x0000005200657308 */ /* 0x0009e20000000800 */
[----:B------:R-:W-:Y:S01]  /*1a9f0*/  FADD.FTZ R102, R136, R87 ;  /* 0x0000005788667221 */ /* 0x000fe20000010000 */
[----:B---3--:R-:W-:Y:S01]  /*1aa00*/  FADD.FTZ R89, R121, R86 ;  /* 0x0000005679597221 */ /* 0x008fe20000010000 */
[----:B----4-:R-:W-:-:S05]  /*1aa10*/  F2FP.BF16.F32.PACK_AB R82, R127, R128 ;  /* 0x000000807f52723e */ /* 0x010fca00000010ff */
[----:B------:R-:W3:Y:S01]  /*1aa20*/  MUFU.EX2 R93, R93 ;  /* 0x0000005d005d7308 */ /* 0x000ee20000000800 */
[----:B0-----:R-:W-:Y:S01]  /*1aa30*/  FADD.FTZ R102, R97, R102 ;  /* 0x0000006661667221 */ /* 0x001fe20000010000 */
[----:B------:R1:W-:Y:S06]  /*1aa40*/  STSM.16.M88.4 [R17+0x27300], R80 ;  /* 0x0273005011007844 */ /* 0x0003ec0000000200 */
[----:B------:R-:W0:Y:S01]  /*1aa50*/  MUFU.EX2 R94, R94 ;  /* 0x0000005e005e7308 */ /* 0x000e220000000800 */
[----:B-1----:R-:W-:Y:S01]  /*1aa60*/  FADD.FTZ R82, R122, R89 ;  /* 0x000000597a527221 */ /* 0x002fe20000010000 */
[----:B------:R-:W-:-:S03]  /*1aa70*/  FADD.FTZ R83, R137, R102 ;  /* 0x0000006689537221 */ /* 0x000fc60000010000 */
[----:B------:R-:W-:Y:S01]  /*1aa80*/  FADD.FTZ R88, R15, R82 ;  /* 0x000000520f587221 */ /* 0x000fe20000010000 */
[----:B--2---:R-:W-:Y:S02]  /*1aa90*/  FADD.FTZ R91, R96, R83 ;  /* 0x00000053605b7221 */ /* 0x004fe40000010000 */
[----:B------:R-:W1:Y:S01]  /*1aaa0*/  MUFU.EX2 R109, R140 ;  /* 0x0000008c006d7308 */ /* 0x000e620000000800 */
[----:B------:R-:W-:Y:S01]  /*1aab0*/  FADD.FTZ R89, R95, R88 ;  /* 0x000000585f597221 */ /* 0x000fe20000010000 */
[----:B------:R-:W-:-:S03]  /*1aac0*/  FADD.FTZ R88, R138, R91 ;  /* 0x0000005b8a587221 */ /* 0x000fc60000010000 */
[----:B------:R-:W-:Y:S01]  /*1aad0*/  FADD.FTZ R89, R98, R89 ;  /* 0x0000005962597221 */ /* 0x000fe20000010000 */
[----:B---3--:R-:W-:Y:S02]  /*1aae0*/  FADD.FTZ R102, R93, R88 ;  /* 0x000000585d667221 */ /* 0x008fe40000010000 */
[----:B------:R-:W-:Y:S01]  /*1aaf0*/  MUFU.EX2 R77, R141 ;  /* 0x0000008d004d7308 */ /* 0x000fe20000000800 */
[----:B------:R-:W-:Y:S01]  /*1ab00*/  FADD.FTZ R90, R100, R89 ;  /* 0x00000059645a7221 */ /* 0x000fe20000010000 */
[----:B------:R-:W-:Y:S01]  /*1ab10*/  F2FP.BF16.F32.PACK_AB R84, R125, R126 ;  /* 0x0000007e7d54723e */ /* 0x000fe200000010ff */
[----:B------:R-:W-:Y:S01]  /*1ab20*/  FADD.FTZ R103, R139, R102 ;  /* 0x000000668b677221 */ /* 0x000fe20000010000 */
[----:B------:R-:W-:-:S04]  /*1ab30*/  F2FP.BF16.F32.PACK_AB R85, R114, R85 ;  /* 0x000000557255723e */ /* 0x000fc800000010ff */
[----:B------:R-:W2:Y:S01]  /*1ab40*/  MUFU.EX2 R75, R75 ;  /* 0x0000004b004b7308 */ /* 0x000ea20000000800 */
[----:B------:R-:W-:Y:S02]  /*1ab50*/  F2FP.BF16.F32.PACK_AB R86, R111, R107 ;  /* 0x0000006b6f56723e */ /* 0x000fe400000010ff */
[----:B------:R-:W-:Y:S01]  /*1ab60*/  F2FP.BF16.F32.PACK_AB R87, R116, R115 ;  /* 0x000000737457723e */ /* 0x000fe200000010ff */
[----:B------:R-:W-:Y:S01]  /*1ab70*/  FADD.FTZ R91, R99, R90 ;  /* 0x0000005a635b7221 */ /* 0x000fe20000010000 */
[----:B------:R-:W-:-:S03]  /*1ab80*/  FFMA.FTZ R143, R143, R21, -R150 ;  /* 0x000000158f8f7223 */ /* 0x000fc60000010896 */
[----:B------:R-:W-:Y:S01]  /*1ab90*/  MUFU.EX2 R92, R145 ;  /* 0x00000091005c7308 */ /* 0x000fe20000000800 */
[----:B------:R0:W-:Y:S01]  /*1aba0*/  STSM.16.M88.4 [R17+0x28b00], R84 ;  /* 0x028b005411007844 */ /* 0x0001e20000000200 */
[----:B------:R-:W-:-:S06]  /*1abb0*/  FADD.FTZ R102, R108, R103 ;  /* 0x000000676c667221 */ /* 0x000fcc0000010000 */
[----:B------:R-:W3:Y:S01]  /*1abc0*/  MUFU.EX2 R78, R78 ;  /* 0x0000004e004e7308 */ /* 0x000ee20000000800 */
[----:B------:R-:W-:Y:S01]  /*1abd0*/  F2FP.BF16.F32.PACK_AB R80, R123, R106 ;  /* 0x0000006a7b50723e */ /* 0x000fe200000010ff */
[----:B------:R-:W-:Y:S01]  /*1abe0*/  FFMA.FTZ R146, R146, R21, -R150 ;  /* 0x0000001592927223 */ /* 0x000fe20000010896 */
[----:B------:R-:W-:Y:S02]  /*1abf0*/  F2FP.BF16.F32.PACK_AB R81, R118, R117 ;  /* 0x000000757651723e */ /* 0x000fe400000010ff */
[----:B------:R-:W-:-:S03]  /*1ac00*/  F2FP.BF16.F32.PACK_AB R82, R135, R105 ;  /* 0x000000698752723e */ /* 0x000fc600000010ff */
[----:B------:R-:W-:Y:S01]  /*1ac10*/  MUFU.EX2 R14, R149 ;  /* 0x00000095000e7308 */ /* 0x000fe20000000800 */
[----:B0-----:R-:W-:Y:S01]  /*1ac20*/  FADD.FTZ R84, R94, R91 ;  /* 0x0000005b5e547221 */ /* 0x001fe20000010000 */
[----:B------:R-:W-:Y:S01]  /*1ac30*/  F2FP.BF16.F32.PACK_AB R83, R120, R119 ;  /* 0x000000777853723e */ /* 0x000fe200000010ff */
[----:B-1----:R-:W-:-:S05]  /*1ac40*/  FADD.FTZ R102, R109, R102 ;  /* 0x000000666d667221 */ /* 0x002fca0000010000 */
[----:B------:R-:W0:Y:S01]  /*1ac50*/  MUFU.EX2 R79, R79 ;  /* 0x0000004f004f7308 */ /* 0x000e220000000800 */
[----:B------:R-:W-:Y:S01]  /*1ac60*/  FADD.FTZ R84, R101, R84 ;  /* 0x0000005465547221 */ /* 0x000fe20000010000 */
[----:B------:R1:W-:Y:S01]  /*1ac70*/  STSM.16.M88.4 [R17+0x2a300], R80 ;  /* 0x02a3005011007844 */ /* 0x0003e20000000200 */
[----:B------:R-:W-:-:S05]  /*1ac80*/  F2FP.BF16.F32.PACK_AB R91, R95, R15 ;  /* 0x0000000f5f5b723e */ /* 0x000fca00000010ff */
[----:B------:R-:W4:Y:S01]  /*1ac90*/  MUFU.EX2 R72, R151 ;  /* 0x0000009700487308 */ /* 0x000f220000000800 */
[----:B--2---:R-:W-:-:S07]  /*1aca0*/  FADD.FTZ R15, R75, R84 ;  /* 0x000000544b0f7221 */ /* 0x004fce0000010000 */
[----:B------:R-:W2:Y:S01]  /*1acb0*/  MUFU.EX2 R143, R143 ;  /* 0x0000008f008f7308 */ /* 0x000ea20000000800 */
[----:B-1----:R-:W-:Y:S01]  /*1acc0*/  FADD.FTZ R83, R77, R102 ;  /* 0x000000664d537221 */ /* 0x002fe20000010000 */
[----:B---3--:R-:W-:-:S06]  /*1acd0*/  FADD.FTZ R86, R78, R15 ;  /* 0x0000000f4e567221 */ /* 0x008fcc0000010000 */
[----:B------:R-:W1:Y:S01]  /*1ace0*/  MUFU.EX2 R146, R146 ;  /* 0x0000009200927308 */ /* 0x000e620000000800 */
[----:B------:R-:W-:Y:S01]  /*1acf0*/  FADD.FTZ R85, R92, R83 ;  /* 0x000000535c557221 */ /* 0x000fe20000010000 */
[----:B------:R-:W-:Y:S01]  /*1ad00*/  F2FP.BF16.F32.PACK_AB R83, R94, R99 ;  /* 0x000000635e53723e */ /* 0x000fe200000010ff */
[----:B0-----:R-:W-:Y:S02]  /*1ad10*/  FADD.FTZ R94, R79, R86 ;  /* 0x000000564f5e7221 */ /* 0x001fe40000010000 */
[----:B------:R-:W-:Y:S01]  /*1ad20*/  FADD.FTZ R15, R14, R85 ;  /* 0x000000550e0f7221 */ /* 0x000fe20000010000 */
[----:B------:R-:W-:-:S03]  /*1ad30*/  F2FP.BF16.F32.PACK_AB R80, R138, R96 ;  /* 0x000000608a50723e */ /* 0x000fc600000010ff */
[----:B----4-:R-:W-:Y:S01]  /*1ad40*/  FADD.FTZ R96, R72, R15 ;  /* 0x0000000f48607221 */ /* 0x010fe20000010000 */
[----:B--2---:R-:W-:Y:S01]  /*1ad50*/  FADD.FTZ R15, R143, R94 ;  /* 0x0000005e8f0f7221 */ /* 0x004fe20000010000 */
[----:B------:R-:W-:Y:S02]  /*1ad60*/  F2FP.BF16.F32.PACK_AB R86, R92, R77 ;  /* 0x0000004d5c56723e */ /* 0x000fe400000010ff */
[----:B------:R-:W-:Y:S01]  /*1ad70*/  F2FP.BF16.F32.PACK_AB R92, R72, R14 ;  /* 0x0000000e485c723e */ /* 0x000fe200000010ff */
[----:B-1----:R-:W-:Y:S02]  /*1ad80*/  FADD.FTZ R14, R146, R15 ;  /* 0x0000000f920e7221 */ /* 0x002fe40000010000 */
[----:B------:R-:W2:Y:S01]  /*1ad90*/  LDL.LU R15, [R1+0x20] ;  /* 0x00002000010f7983 */ /* 0x000ea20000300800 */
[-CC-:B------:R-:W-:Y:S01]  /*1ada0*/  FFMA.FTZ R147, R147, R21.reuse, -R150.reuse ;  /* 0x0000001593937223 */ /* 0x180fe20000010896 */
[----:B------:R-:W-:Y:S01]  /*1adb0*/  FFMA.FTZ R148, R148, R21, -R150 ;  /* 0x0000001594947223 */ /* 0x000fe20000010896 */
[----:B------:R-:W0:Y:S08]  /*1adc0*/  MUFU.EX2 R73, R152 ;  /* 0x0000009800497308 */ /* 0x000e300000000800 */
[----:B------:R-:W-:Y:S08]  /*1add0*/  MUFU.EX2 R76, R153 ;  /* 0x00000099004c7308 */ /* 0x000ff00000000800 */
[----:B------:R-:W1:Y:S08]  /*1ade0*/  MUFU.EX2 R147, R147 ;  /* 0x0000009300937308 */ /* 0x000e700000000800 */
[----:B------:R-:W3:Y:S01]  /*1adf0*/  MUFU.EX2 R148, R148 ;  /* 0x0000009400947308 */ /* 0x000ee20000000800 */
[----:B------:R-:W-:-:S02]  /*1ae00*/  F2FP.BF16.F32.PACK_AB R88, R136, R104 ;  /* 0x000000688858723e */ /* 0x000fc400000010ff */
[----:B------:R-:W-:Y:S02]  /*1ae10*/  F2FP.BF16.F32.PACK_AB R89, R122, R121 ;  /* 0x000000797a59723e */ /* 0x000fe400000010ff */
[----:B------:R-:W-:Y:S02]  /*1ae20*/  F2FP.BF16.F32.PACK_AB R90, R137, R97 ;  /* 0x00000061895a723e */ /* 0x000fe400000010ff */
[----:B------:R-:W-:Y:S02]  /*1ae30*/  F2FP.BF16.F32.PACK_AB R81, R100, R98 ;  /* 0x000000626451723e */ /* 0x000fe400000010ff */
[----:B------:R-:W-:Y:S02]  /*1ae40*/  F2FP.BF16.F32.PACK_AB R82, R139, R93 ;  /* 0x0000005d8b52723e */ /* 0x000fe400000010ff */
[----:B------:R-:W-:Y:S02]  /*1ae50*/  F2FP.BF16.F32.PACK_AB R84, R109, R108 ;  /* 0x0000006c6d54723e */ /* 0x000fe400000010ff */
[----:B------:R-:W-:Y:S01]  /*1ae60*/  F2FP.BF16.F32.PACK_AB R85, R75, R101 ;  /* 0x000000654b55723e */ /* 0x000fe200000010ff */
[----:B0-----:R-:W-:Y:S01]  /*1ae70*/  FADD.FTZ R75, R73, R96 ;  /* 0x00000060494b7221 */ /* 0x001fe20000010000 */
[----:B------:R-:W-:Y:S01]  /*1ae80*/  F2FP.BF16.F32.PACK_AB R87, R79, R78 ;  /* 0x0000004e4f57723e */ /* 0x000fe200000010ff */
[----:B-1----:R-:W-:Y:S01]  /*1ae90*/  FADD.FTZ R14, R147, R14 ;  /* 0x0000000e930e7221 */ /* 0x002fe20000010000 */
[----:B------:R-:W-:-:S02]  /*1aea0*/  F2FP.BF16.F32.PACK_AB R93, R146, R143 ;  /* 0x0000008f925d723e */ /* 0x000fc400000010ff */
[----:B------:R-:W-:Y:S02]  /*1aeb0*/  F2FP.BF16.F32.PACK_AB R94, R76, R73 ;  /* 0x000000494c5e723e */ /* 0x000fe400000010ff */
[----:B---3--:R-:W-:Y:S01]  /*1aec0*/  F2FP.BF16.F32.PACK_AB R95, R148, R147 ;  /* 0x00000093945f723e */ /* 0x008fe200000010ff */
[----:B------:R-:W-:Y:S01]  /*1aed0*/  STSM.16.M88.4 [R17+0x2bb00], R88 ;  /* 0x02bb005811007844 */ /* 0x000fe20000000200 */
[----:B------:R-:W-:Y:S01]  /*1aee0*/  FADD.FTZ R72, R76, R75 ;  /* 0x0000004b4c487221 */ /* 0x000fe20000010000 */
[----:B------:R-:W-:Y:S02]  /*1aef0*/  FADD.FTZ R14, R148, R14 ;  /* 0x0000000e940e7221 */ /* 0x000fe40000010000 */
[----:B------:R-:W-:Y:S01]  /*1af00*/  STSM.16.M88.4 [R17+0x2d300], R80 ;  /* 0x02d3005011007844 */ /* 0x000fe20000000200 */
[-C--:B------:R-:W-:Y:S01]  /*1af10*/  FMUL.FTZ R24, R24, R0.reuse ;  /* 0x0000000018187220 */ /* 0x080fe20000410000 */
[-C--:B------:R-:W-:Y:S02]  /*1af20*/  FMUL.FTZ R25, R25, R0.reuse ;  /* 0x0000000019197220 */ /* 0x080fe40000410000 */
[----:B------:R-:W-:Y:S01]  /*1af30*/  STSM.16.M88.4 [R17+0x2eb00], R84 ;  /* 0x02eb005411007844 */ /* 0x000fe20000000200 */
[-C--:B------:R-:W-:Y:S01]  /*1af40*/  FMUL.FTZ R28, R28, R0.reuse ;  /* 0x000000001c1c7220 */ /* 0x080fe20000410000 */
[-C--:B------:R-:W-:Y:S01]  /*1af50*/  FMUL.FTZ R29, R29, R0.reuse ;  /* 0x000000001d1d7220 */ /* 0x080fe20000410000 */
[-C--:B------:R-:W-:Y:S01]  /*1af60*/  FMUL.FTZ R32, R32, R0.reuse ;  /* 0x0000000020207220 */ /* 0x080fe20000410000 */
[----:B------:R-:W-:Y:S01]  /*1af70*/  STSM.16.M88.4 [R17+0x30300], R92 ;  /* 0x0303005c11007844 */ /* 0x000fe20000000200 */
        /* <DEDUP_REMOVED lines=27> */
[----:B-1----:R3:W5:Y:S01]  /*1b130*/  LDL R14, [R1+0x28] ;  /* 0x00002800010e7983 */ /* 0x0027620000100800 */
        /* <DEDUP_REMOVED lines=25> */
[----:B------:R1:W-:Y:S04]  /*1b2d0*/  STL [R1+0x20], R0 ;  /* 0x0000200001007387 */ /* 0x0003e80000100800 */
[----:B------:R3:W-:Y:S01]  /*1b2e0*/  STL [R1+0x14], R74 ;  /* 0x0000144a01007387 */ /* 0x0007e20000100800 */
[----:B------:R-:W-:Y:S01]  /*1b2f0*/  ISETP.GT.AND P2, PT, R15, RZ, PT ;  /* 0x000000ff0f00720c */ /* 0x000fe20003f44270 */
[----:B------:R-:W-:Y:S02]  /*1b300*/  IMAD.MOV.U32 R15, RZ, RZ, R22 ;  /* 0x000000ffff0f7224 */ /* 0x000fe400078e0016 */
[----:B-1----:R-:W-:Y:S01]  /*1b310*/  IMAD.MOV.U32 R0, RZ, RZ, R20 ;  /* 0x000000ffff007224 */ /* 0x002fe200078e0014 */
[----:B0-----:R-:W-:-:S09]  /*1b320*/  NOP ;  /* 0x0000000000007918 */ /* 0x001fd20000000000 */
[----:B---3--:R-:W-:Y:S05]  /*1b330*/  @P2 BRA `(.L_x_10246) ;  /* 0xffffffac00b42947 */ /* 0x008fea000383ffff */
.L_x_10236:
[----:B------:R-:W-:Y:S05]  /*1b340*/  WARPSYNC.ALL ;  /* 0x0000000000007948 */ /* 0x000fea0003800000 */
[----:B------:R-:W-:Y:S06]  /*1b350*/  BAR.ARV 0x8, 0x1a0 ;  /* 0x0206800000007b1d */ /* 0x000fec0000002000 */
[----:B------:R-:W-:Y:S05]  /*1b360*/  @!P0 BRA `(.L_x_10247) ;  /* 0x0000000000048947 */ /* 0x000fea0003800000 */
[----:B------:R-:W-:Y:S01]  /*1b370*/  BPT.TRAP 0x1 ;  /* 0x000000040000795c */ /* 0x000fe20000300000 */
.L_x_10247:
[----:B------:R-:W2:Y:S01]  /*1b380*/  LDL R0, [R1+0x28] ;  /* 0x0000280001007983 */ /* 0x000ea20000100800 */
[----:B------:R-:W-:Y:S01]  /*1b390*/  IMAD R7, R22, 0x8, R16 ;  /* 0x0000000816077824 */ /* 0x000fe200078e0210 */
[----:B--2---:R-:W-:-:S04]  /*1b3a0*/  SHF.L.U32 R0, R0, 0x1f, RZ ;  /* 0x0000001f00007819 */ /* 0x004fc800000006ff */
[----:B------:R1:W2:Y:S01]  /*1b3b0*/  SYNCS.PHASECHK.TRANS64.TRYWAIT P2, [R7+URZ+0x31c50], R0 ;  /* 0x031c5000070075a7 */ /* 0x0002a2000804017f */
[----:B------:R-:W-:Y:S05]  /*1b3c0*/  @!P0 BRA `(.L_x_10248) ;  /* 0x0000000000048947 */ /* 0x000fea0003800000 */
[----:B------:R-:W-:Y:S01]  /*1b3d0*/  BPT.TRAP 0x1 ;  /* 0x000000040000795c */ /* 0x000fe20000300000 */
.L_x_10248:
[----:B-----5:R-:W3:Y:S01]  /*1b3e0*/  LDL.LU R2, [R1+0x58] ;  /* 0x0000580001027983 */ /* 0x020ee20000300800 */
[----:B------:R-:W-:Y:S02]  /*1b3f0*/  VIADD R16, R16, 0x200 ;  /* 0x0000020010107836 */ /* 0x000fe40000000000 */
[----:B------:R-:W-:-:S03]  /*1b400*/  IMAD.MOV.U32 R3, RZ, RZ, -0x3ffffff0 ;  /* 0xc0000010ff037424 */ /* 0x000fc600078e00ff */
[----:B------:R-:W-:-:S04]  /*1b410*/  SHF.R.U32.HI R16, RZ, 0x4, R16 ;  /* 0x00000004ff107819 */ /* 0x000fc80000011610 */
[----:B------:R-:W-:-:S04]  /*1b420*/  LOP3.LUT R16, R16, 0x3fff, RZ, 0xc0, !PT ;  /* 0x00003fff10107812 */ /* 0x000fc800078ec0ff */
[----:B------:R-:W-:Y:S02]  /*1b430*/  LOP3.LUT R5, R16, 0x2400000, RZ, 0xfc, !PT ;  /* 0x0240000010057812 */ /* 0x000fe400078efcff */
[----:B---3--:R-:W-:Y:S01]  /*1b440*/  LOP3.LUT R2, R2, 0x10000, RZ, 0xfc, !PT ;  /* 0x0001000002027812 */ /* 0x008fe200078efcff */
[----:B--2---:R-:W-:Y:S06]  /*1b450*/  @P2 BRA `(.L_x_10249) ;  /* 0x0000000000082947 */ /* 0x004fec0003800000 */
[----:B------:R-:W2:Y:S02]  /*1b460*/  SYNCS.PHASECHK.TRANS64.TRYWAIT P0, [R7+URZ+0x31c50], R0 ;  /* 0x031c5000070075a7 */ /* 0x000ea4000800017f */
[----:B--2---:R-:W-:Y:S05]  /*1b470*/  @!P0 BRA `(.L_x_10250) ;  /* 0x0000008800d08947 */ /* 0x004fea0003800000 */
.L_x_10249:
[----:B------:R-:W-:Y:S01]  /*1b480*/  IMAD R4, R22, 0x6c0, R5 ;  /* 0x000006c016047824 */ /* 0x000fe200078e0205 */
[----:B------:R-:W1:Y:S01]  /*1b490*/  LDL.LU R13, [R1+0x18] ;  /* 0x00001800010d7983 */ /* 0x000e620000300800 */
        /* <DEDUP_REMOVED lines=11> */
[----:B------:R-:W3:Y:S01]  /*1b550*/  LDL.LU R6, [R1+0x2c] ;  /* 0x00002c0001067983 */ /* 0x000ee20000300800 */
[----:B------:R-:W-:-:S02]  /*1b560*/  IMAD.MOV.U32 R3, RZ, RZ, -0x3ffffff0 ;  /* 0xc0000010ff037424 */ /* 0x000fc400078e00ff */
[----:B------:R-:W-:Y:S01]  /*1b570*/  IMAD.MOV.U32 R5, RZ, RZ, -0x7fffffe0 ;  /* 0x80000020ff057424 */ /* 0x000fe200078e00ff */
[----:B------:R-:W4:Y:S01]  /*1b580*/  LDL.LU R12, [R1+0x28] ;  /* 0x00002800010c7983 */ /* 0x000f220000300800 */
        /* <DEDUP_REMOVED lines=33> */
[----:B-12---:R-:W1:Y:S02]  /*1b7a0*/  SHFL.BFLY PT, R0, R13, 0x2, 0x1f ;  /* 0x0c401f000d007f89 */ /* 0x006e6400000e0000 */
[----:B-1----:R-:W-:Y:S01]  /*1b7b0*/  FADD.FTZ R0, R0, R13 ;  /* 0x0000000d00007221 */ /* 0x002fe20000010000 */
        /* <DEDUP_REMOVED lines=46> */
[----:B---3--:R-:W1:Y:S01]  /*1baa0*/  SHFL.BFLY PT, R2, R6, 0x2, 0x1f ;  /* 0x0c401f0006027f89 */ /* 0x008e6200000e0000 */
[----:B------:R-:W-:Y:S02]  /*1bab0*/  R2UR UR5, R3 ;  /* 0x00000000030572ca */ /* 0x000fe400000e0000 */
[----:B------:R-:W-:Y:S01]  /*1bac0*/  R2UR UR7, R5 ;  /* 0x00000000050772ca */ /* 0x000fe200000e0000 */
[----:B------:R-:W2:Y:S01]  /*1bad0*/  SHFL.BFLY PT, R3, R0, 0x1, 0x1f ;  /* 0x0c201f0000037f89 */ /* 0x000ea200000e0000 */
[----:B------:R-:W-:Y:S01]  /*1bae0*/  R2UR UR6, R4 ;  /* 0x00000000040672ca */ /* 0x000fe200000e0000 */
[----:B-1----:R-:W-:Y:S01]  /*1baf0*/  FADD.FTZ R2, R2, R6 ;  /* 0x0000000602027221 */ /* 0x002fe20000010000 */
[----:B--2---:R-:W-:-:S04]  /*1bb00*/  FADD.FTZ R9, R0, R3 ;  /* 0x0000000300097221 */ /* 0x004fc80000010000 */
[----:B------:R-:W1:Y:S01]  /*1bb10*/  SHFL.BFLY PT, R5, R2, 0x1, 0x1f ;  /* 0x0c201f0002057f89 */ /* 0x000e6200000e0000 */
[----:B------:R-:W-:Y:S02]  /*1bb20*/  SEL R0, RZ, 0x1, P0 ;  /* 0x00000001ff007807 */ /* 0x000fe40000000000 */
[----:B------:R-:W-:Y:S02]  /*1bb30*/  FSETP.NE.FTZ.AND P2, PT, R9, RZ, PT ;  /* 0x000000ff0900720b */ /* 0x000fe40003f55000 */
[----:B----4-:R-:W-:-:S11]  /*1bb40*/  LOP3.LUT R12, R12, R0, RZ, 0x3c, !PT ;  /* 0x000000000c0c7212 */ /* 0x010fd600078e3cff */
[----:B------:R-:W-:Y:S01]  /*1bb50*/  @P2 MUFU.LG2 R4, R9 ;  /* 0x0000000900042308 */ /* 0x000fe20000000c00 */
[----:B-1----:R-:W-:Y:S01]  /*1bb60*/  FADD.FTZ R10, R2, R5 ;  /* 0x00000005020a7221 */ /* 0x002fe20000010000 */
[----:B------:R-:W-:-:S04]  /*1bb70*/  CS2R R2, SRZ ;  /* 0x0000000000027805 */ /* 0x000fc8000001ff00 */
[----:B------:R-:W-:Y:S02]  /*1bb80*/  FSETP.NE.FTZ.AND P3, PT, R10, RZ, PT ;  /* 0x000000ff0a00720b */ /* 0x000fe40003f75000 */
[----:B------:R1:W-:Y:S02]  /*1bb90*/  @P2 MUFU.RCP R3, R9 ;  /* 0x0000000900032308 */ /* 0x0003e40000001000 */
[----:B-1----:R-:W2:Y:S09]  /*1bba0*/  LDL.LU R9, [R1+0x84] ;  /* 0x0000840001097983 */ /* 0x002eb20000300800 */
[----:B------:R-:W1:Y:S01]  /*1bbb0*/  @P3 MUFU.LG2 R6, R10 ;  /* 0x0000000a00063308 */ /* 0x000e620000000c00 */
[----:B------:R-:W-:-:S02]  /*1bbc0*/  WARPGROUP.DEPBAR.LE gsb0, 0x0 ;  /* 0x00008000000079c5 */ /* 0x000fc40000010000 */
[----:B------:R-:W-:-:S06]  /*1bbd0*/  WARPGROUP.ARRIVE ;  /* 0x00000000000079c5 */ /* 0x000fcc0000000000 */
[----:B------:R-:W-:Y:S01]  /*1bbe0*/  HGMMA.64x96x16.F32.BF16 R24, gdesc[UR4].tnspB, R24, gsb0 ;  /* 0x41600000041879f0 */ /* 0x000fe20008001818 */
[----:B------:R3:W-:Y:S01]  /*1bbf0*/  STL [R1+0x28], R12 ;  /* 0x0000280c01007387 */ /* 0x0007e20000100800 */
[----:B------:R-:W4:Y:S01]  /*1bc00*/  @P3 MUFU.RCP R2, R10 ;  /* 0x0000000a00023308 */ /* 0x000f220000001000 */
[----:B------:R-:W-:Y:S02]  /*1bc10*/  @!P1 VIADD R8, R7, 0x31c60 ;  /* 0x00031c6007089836 */ /* 0x000fe40000000000 */
[----:B-1----:R-:W-:Y:S01]  /*1bc20*/  @P3 FMUL.FTZ R7, R6, 0.69314718246459960938 ;  /* 0x3f31721806073820 */ /* 0x002fe20000410000 */
[----:B------:R-:W-:Y:S02]  /*1bc30*/  IMAD.MOV.U32 R72, RZ, RZ, -0x800000 ;  /* 0xff800000ff487424 */ /* 0x000fe400078e00ff */
[C---:B---3--:R-:W-:Y:S01]  /*1bc40*/  @P3 FMUL.FTZ R12, R21.reuse, 0.69314718246459960938 ;  /* 0x3f317218150c3820 */ /* 0x048fe20000410000 */
[----:B------:R-:W-:Y:S01]  /*1bc50*/  @!P1 PRMT R8, RZ, 0x654, R8 ;  /* 0x00000654ff089816 */ /* 0x000fe20000000008 */
[----:B------:R-:W-:-:S02]  /*1bc60*/  @P2 FMUL.FTZ R5, R21, 0.69314718246459960938 ;  /* 0x3f31721815052820 */ /* 0x000fc40000410000 */
[----:B------:R-:W-:Y:S01]  /*1bc70*/  @P3 FFMA.FTZ R72, R12, R74, R7 ;  /* 0x0000004a0c483223 */ /* 0x000fe20000010007 */
[----:B------:R-:W-:Y:S01]  /*1bc80*/  @P2 FMUL.FTZ R4, R4, 0.69314718246459960938 ;  /* 0x3f31721804042820 */ /* 0x000fe20000410000 */
[----:B------:R-:W-:Y:S01]  /*1bc90*/  IMAD.MOV.U32 R0, RZ, RZ, -0x800000 ;  /* 0xff800000ff007424 */ /* 0x000fe200078e00ff */
[----:B------:R-:W-:Y:S02]  /*1bca0*/  SEL R22, R22, RZ, P0 ;  /* 0x000000ff16167207 */ /* 0x000fe40000000000 */
[----:B------:R-:W-:Y:S01]  /*1bcb0*/  @P2 FFMA.FTZ R0, R5, R20, R4 ;  /* 0x0000001405002223 */ /* 0x000fe20000010004 */
        /* <DEDUP_REMOVED lines=53> */
.L_x_10178:
[----:B------:R-:W2:Y:S01]  /*1c010*/  LDL R66, [R1+0x70] ;  /* 0x0000700001427983 */ /* 0x000ea20000100800 */
[----:B------:R-:W-:Y:S05]  /*1c020*/  WARPSYNC.ALL ;  /* 0x0000000000007948 */ /* 0x000fea0003800000 */
[----:B------:R-:W3:Y:S01]  /*1c030*/  S2UR UR5, SR_CgaCtaId ;  /* 0x00000000000579c3 */ /* 0x000ee20000008800 */
[----:B------:R-:W-:Y:S01]  /*1c040*/  UMOV UR4, 0x400 ;  /* 0x0000040000047882 */ /* 0x000fe20000000000 */
[----:B------:R-:W-:Y:S01]  /*1c050*/  BSSY B0, `(.L_x_10251) ;  /* 0x000018b000007945 */ /* 0x000fe20003800000 */
[----:B---3--:R-:W-:-:S06]  /*1c060*/  ULEA UR4, UR5, UR4, 0x18 ;  /* 0x0000000405047291 */ /* 0x008fcc000f8ec03f */
[----:B------:R-:W-:Y:S01]  /*1c070*/  IMAD.U32 R16, RZ, RZ, UR4 ;  /* 0x00000004ff107e24 */ /* 0x000fe2000f8e00ff */
[----:B------:R-:W-:Y:S06]  /*1c080*/  BAR.SYNC.DEFER_BLOCKING 0x5, 0x1a0 ;  /* 0x0146800000007b1d */ /* 0x000fec0000010000 */
[----:B01----:R-:W0:Y:S04]  /*1c090*/  LDS.128 R8, [R16+0x31cd0] ;  /* 0x031cd00010087984 */ /* 0x003e280000000c00 */
[----:B0-----:R0:W-:Y:S04]  /*1c0a0*/  STL.64 [R1+0x50], R8 ;  /* 0x0000500801007387 */ /* 0x0011e80000100a00 */
[----:B------:R0:W-:Y:S01]  /*1c0b0*/  STL.64 [R1+0x58], R10 ;  /* 0x0000580a01007387 */ /* 0x0001e20000100a00 */
[----:B--2---:R-:W-:Y:S01]  /*1c0c0*/  SHF.R.S32.HI R30, RZ, 0x1f, R66 ;  /* 0x0000001fff1e7819 */ /* 0x004fe20000011442 */
[----:B------:R-:W-:-:S03]  /*1c0d0*/  IMAD.SHL.U32 R50, R66, 0x4, RZ ;  /* 0x0000000442327824 */ /* 0x000fc600078e00ff */
[----:B------:R-:W-:Y:S01]  /*1c0e0*/  SHF.L.U64.HI R31, R66, 0x2, R30 ;  /* 0x00000002421f7819 */ /* 0x000fe2000001021e */
[----:B------:R-:W-:Y:S06]  /*1c0f0*/  BAR.ARV 0x4, 0x1a0 ;  /* 0x0106800000007b1d */ /* 0x000fec0000002000 */
[----:B0-----:R-:W-:Y:S05]  /*1c100*/  @P1 BRA `(.L_x_10252) ;  /* 0x0000000c00f41947 */ /* 0x001fea0003800000 */
[----:B------:R-:W2:Y:S01]  /*1c110*/  LDL R4, [R1+0x98] ;  /* 0x0000980001047983 */ /* 0x000ea20000100800 */
[----:B------:R-:W-:Y:S05]  /*1c120*/  WARPSYNC.ALL ;  /* 0x0000000000007948 */ /* 0x000fea0003800000 */
[----:B------:R-:W0:Y:S01]  /*1c130*/  S2R R5, SR_SWINHI ;  /* 0x0000000000057919 */ /* 0x000e220000002f00 */
[----:B------:R-:W-:Y:S01]  /*1c140*/  F2FP.BF16.F32.PACK_AB R6, R73, R6 ;  /* 0x000000064906723e */ /* 0x000fe200000010ff */
[----:B------:R-:W-:Y:S01]  /*1c150*/  ULDC.64 UR4, c[0x0][0xbd8] ;  /* 0x0002f60000047ab9 */ /* 0x000fe20000000a00 */
[----:B------:R-:W-:Y:S01]  /*1c160*/  F2FP.BF16.F32.PACK_AB R27, R64, R27 ;  /* 0x0000001b401b723e */ /* 0x000fe200000010ff */
[----:B------:R-:W1:Y:S01]  /*1c170*/  S2R R70, SR_TID.X ;  /* 0x0000000000467919 */ /* 0x000e620000002100 */
[----:B------:R-:W-:Y:S01]  /*1c180*/  ULDC.64 UR6, c[0x0][0x208] ;  /* 0x0000820000067ab9 */ /* 0x000fe20000000a00 */
[----:B------:R-:W-:-:S02]  /*1c190*/  MOV R2, R16 ;  /* 0x0000001000027202 */ /* 0x000fc40000000f00 */
[----:B0-----:R-:W-:Y:S01]  /*1c1a0*/  MOV R3, R5 ;  /* 0x0000000500037202 */ /* 0x001fe20000000f00 */
[----:B-1----:R-:W-:Y:S01]  /*1c1b0*/  VIADD R70, R70, 0xffffff80 ;  /* 0xffffff8046467836 */ /* 0x002fe20000000000 */
        /* <DEDUP_REMOVED lines=10> */
[----:B------:R-:W-:Y:S02]  /*1c260*/  IADD3 R62, P0, R4, 0x6020, RZ ;  /* 0x00006020043e7810 */ /* 0x000fe40007f1e0ff */
[----:B------:R-:W-:Y:S01]  /*1c270*/  LOP3.LUT R12, R8, R59, RZ, 0x3c, !PT ;  /* 0x0000003b080c7212 */ /* 0x000fe200078e3cff */
[--C-:B------:R-:W-:Y:S01]  /*1c280*/  IMAD.X R21, RZ, RZ, R5.reuse, P2 ;  /* 0x000000ffff157224 */ /* 0x100fe200010e0605 */
[----:B------:R-:W-:Y:S01]  /*1c290*/  LOP3.LUT R8, R63, 0x180, RZ, 0xc0, !PT ;  /* 0x000001803f087812 */ /* 0x000fe200078ec0ff */
[----:B------:R-:W-:Y:S01]  /*1c2a0*/  IMAD.X R11, RZ, RZ, R5, P0 ;  /* 0x000000ffff0b7224 */ /* 0x000fe200000e0605 */
[----:B------:R-:W-:Y:S02]  /*1c2b0*/  IADD3 R71, P1, R4, 0x6000, RZ ;  /* 0x0000600004477810 */ /* 0x000fe40007f3e0ff */
[----:B------:R-:W-:Y:S02]  /*1c2c0*/  SHF.R.U64 R9, R9, 0x3, RZ ;  /* 0x0000000309097819 */ /* 0x000fe400000012ff */
[----:B------:R-:W-:-:S02]  /*1c2d0*/  LOP3.LUT R10, R67, 0x180, RZ, 0xc0, !PT ;  /* 0x00000180430a7812 */ /* 0x000fc400078ec0ff */
[----:B------:R-:W-:Y:S02]  /*1c2e0*/  LOP3.LUT R59, R62, 0x180, RZ, 0xc0, !PT ;  /* 0x000001803e3b7812 */ /* 0x000fe400078ec0ff */
[----:B------:R-:W-:Y:S02]  /*1c2f0*/  SHF.R.U64 R8, R8, 0x3, RZ ;  /* 0x0000000308087819 */ /* 0x000fe400000012ff */
[----:B------:R-:W-:Y:S01]  /*1c300*/  LOP3.LUT R4, R9, R4, RZ, 0x3c, !PT ;  /* 0x0000000409047212 */ /* 0x000fe200078e3cff */
[----:B------:R-:W-:Y:S01]  /*1c310*/  IMAD.X R9, RZ, RZ, R5, P1 ;  /* 0x000000ffff097224 */ /* 0x000fe200008e0605 */
[----:B------:R-:W-:Y:S02]  /*1c320*/  LOP3.LUT R58, R71, 0x180, RZ, 0xc0, !PT ;  /* 0x00000180473a7812 */ /* 0x000fe400078ec0ff */
[----:B------:R-:W-:Y:S02]  /*1c330*/  SHF.R.U64 R10, R10, 0x3, RZ ;  /* 0x000000030a0a7819 */ /* 0x000fe400000012ff */
[----:B------:R-:W-:-:S02]  /*1c340*/  SHF.R.U64 R59, R59, 0x3, RZ ;  /* 0x000000033b3b7819 */ /* 0x000fc400000012ff */
[----:B------:R-:W-:Y:S02]  /*1c350*/  LOP3.LUT R14, R8, R63, RZ, 0x3c, !PT ;  /* 0x0000003f080e7212 */ /* 0x000fe400078e3cff */
[----:B------:R-:W-:Y:S02]  /*1c360*/  SHF.R.U64 R58, R58, 0x3, RZ ;  /* 0x000000033a3a7819 */ /* 0x000fe400000012ff */
[----:B------:R-:W-:Y:S02]  /*1c370*/  MOV R63, R4 ;  /* 0x00000004003f7202 */ /* 0x000fe40000000f00 */
[----:B------:R-:W-:Y:S02]  /*1c380*/  LOP3.LUT R20, R10, R67, RZ, 0x3c, !PT ;  /* 0x000000430a147212 */ /* 0x000fe400078e3cff */
[----:B------:R-:W-:Y:S02]  /*1c390*/  F2FP.BF16.F32.PACK_AB R4, R78, R7 ;  /* 0x000000074e04723e */ /* 0x000fe400000010ff */
[----:B------:R-:W-:-:S02]  /*1c3a0*/  LOP3.LUT R10, R59, R62, RZ, 0x3c, !PT ;  /* 0x0000003e3b0a7212 */ /* 0x000fc400078e3cff */
[----:B------:R-:W-:Y:S02]  /*1c3b0*/  F2FP.BF16.F32.PACK_AB R5, R79, R82 ;  /* 0x000000524f05723e */ /* 0x000fe400000010ff */
[----:B------:R-:W-:Y:S02]  /*1c3c0*/  F2FP.BF16.F32.PACK_AB R7, R69, R80 ;  /* 0x000000504507723e */ /* 0x000fe400000010ff */
[----:B------:R-:W-:Y:S02]  /*1c3d0*/  MOV R62, R12 ;  /* 0x0000000c003e7202 */ /* 0x000fe40000000f00 */
[----:B------:R-:W-:Y:S01]  /*1c3e0*/  MOV R59, R14 ;  /* 0x0000000e003b7202 */ /* 0x000fe20000000f00 */
[----:B------:R0:W-:Y:S01]  /*1c3f0*/  STSM.16.M88.4 [R63], R4 ;  /* 0x000000043f007844 */ /* 0x0001e20000000200 */
[----:B------:R-:W-:Y:S02]  /*1c400*/  LOP3.LUT R8, R58, R71, RZ, 0x3c, !PT ;  /* 0x000000473a087212 */ /* 0x000fe400078e3cff */
        /* <DEDUP_REMOVED lines=8> */
[----:B------:R-:W-:Y:S02]  /*1c490*/  F2FP.BF16.F32.PACK_AB R26, R76, R33 ;  /* 0x000000214c1a723e */ /* 0x000fe400000010ff */
[----:B------:R-:W-:Y:S02]  /*1c4a0*/  ISETP.NE.U32.AND P1, PT, RZ, UR4, PT ;  /* 0x00000004ff007c0c */ /* 0x000fe4000bf25070 */
[----:B------:R-:W-:Y:S01]  /*1c4b0*/  IADD3 R20, P0, R50, UR4, RZ ;  /* 0x0000000432147c10 */ /* 0x000fe2000ff1e0ff */
[----:B------:R-:W-:Y:S01]  /*1c4c0*/  STSM.16.M88.4 [R59], R24 ;  /* 0x000000183b007844 */ /* 0x000fe20000000200 */
[----:B------:R-:W-:Y:S02]  /*1c4d0*/  MOV R33, R8 ;  /* 0x0000000800217202 */ /* 0x000fe40000000f00 */
[----:B------:R-:W-:Y:S02]  /*1c4e0*/  MOV R32, R10 ;  /* 0x0000000a00207202 */ /* 0x000fe40000000f00 */
[----:B0-----:R-:W-:-:S02]  /*1c4f0*/  F2FP.BF16.F32.PACK_AB R4, R45, R36 ;  /* 0x000000242d04723e */ /* 0x001fc400000010ff */
[----:B------:R-:W-:Y:S02]  /*1c500*/  F2FP.BF16.F32.PACK_AB R5, R56, R47 ;  /* 0x0000002f3805723e */ /* 0x000fe400000010ff */
[----:B------:R-:W-:Y:S02]  /*1c510*/  F2FP.BF16.F32.PACK_AB R6, R48, R37 ;  /* 0x000000253006723e */ /* 0x000fe400000010ff */
[----:B------:R-:W-:Y:S02]  /*1c520*/  F2FP.BF16.F32.PACK_AB R7, R55, R46 ;  /* 0x0000002e3707723e */ /* 0x000fe400000010ff */
[----:B------:R-:W-:Y:S02]  /*1c530*/  F2FP.BF16.F32.PACK_AB R8, R49, R40 ;  /* 0x000000283108723e */ /* 0x000fe400000010ff */
[----:B------:R-:W-:Y:S01]  /*1c540*/  F2FP.BF16.F32.PACK_AB R9, R54, R43 ;  /* 0x0000002b3609723e */ /* 0x000fe200000010ff */
[----:B------:R0:W-:Y:S01]  /*1c550*/  STSM.16.M88.4 [R58], R4 ;  /* 0x000000043a007844 */ /* 0x0001e20000000200 */
[----:B------:R-:W-:Y:S01]  /*1c560*/  F2FP.BF16.F32.PACK_AB R10, R52, R41 ;  /* 0x00000029340a723e */ /* 0x000fe200000010ff */
[----:B------:R-:W-:Y:S01]  /*1c570*/  IMAD.MOV.U32 R41, RZ, RZ, RZ ;  /* 0x000000ffff297224 */ /* 0x000fe200078e00ff */
[----:B------:R-:W-:-:S02]  /*1c580*/  F2FP.BF16.F32.PACK_AB R11, R51, R42 ;  /* 0x0000002a330b723e */ /* 0x000fc400000010ff */
[----:B-1----:R-:W-:Y:S02]  /*1c590*/  F2FP.BF16.F32.PACK_AB R12, R53, R44 ;  /* 0x0000002c350c723e */ /* 0x002fe400000010ff */
[----:B------:R-:W-:Y:S01]  /*1c5a0*/  F2FP.BF16.F32.PACK_AB R13, R39, R34 ;  /* 0x00000022270d723e */ /* 0x000fe200000010ff */
[----:B------:R1:W-:Y:S01]  /*1c5b0*/  STSM.16.M88.4 [R33], R8 ;  /* 0x0000000821007844 */ /* 0x0003e20000000200 */
[----:B------:R-:W-:Y:S02]  /*1c5c0*/  F2FP.BF16.F32.PACK_AB R14, R29, R28 ;  /* 0x0000001c1d0e723e */ /* 0x000fe400000010ff */
[----:B------:R-:W-:Y:S02]  /*1c5d0*/  F2FP.BF16.F32.PACK_AB R15, R38, R35 ;  /* 0x00000023260f723e */ /* 0x000fe400000010ff */
[----:B------:R-:W-:Y:S02]  /*1c5e0*/  ISETP.NE.AND.EX P1, PT, RZ, UR5, PT, P1 ;  /* 0x00000005ff007c0c */ /* 0x000fe4000bf25310 */
[----:B------:R-:W-:Y:S01]  /*1c5f0*/  IADD3.X R21, R31, UR5, RZ, P0, !PT ;  /* 0x000000051f157c10 */ /* 0x000fe200087fe4ff */
[----:B------:R-:W-:Y:S01]  /*1c600*/  ULDC.64 UR4, c[0x0][0xbe0] ;  /* 0x0002f80000047ab9 */ /* 0x000fe20000000a00 */
[----:B------:R1:W-:Y:S01]  /*1c610*/  STSM.16.M88.4 [R32], R12 ;  /* 0x0000000c20007844 */ /* 0x0003e20000000200 */
[----:B------:R-:W-:Y:S01]  /*1c620*/  BAR.SYNC.DEFER_BLOCKING 0x1, 0x180 ;  /* 0x0046000000007b1d */ /* 0x000fe20000010000 */
[----:B------:R-:W-:-:S04]  /*1c630*/  ISETP.NE.U32.AND P0, PT, RZ, UR4, PT ;  /* 0x00000004ff007c0c */ /* 0x000fc8000bf05070 */
[----:B------:R-:W-:Y:S02]  /*1c640*/  ISETP.NE.AND.EX P0, PT, RZ, UR5, PT, P0 ;  /* 0x00000005ff007c0c */ /* 0x000fe4000bf05300 */
[----:B0-----:R-:W-:-:S11]  /*1c650*/  SHF.R.S32.HI R4, RZ, 0x1f, R70 ;  /* 0x0000001fff047819 */ /* 0x001fd60000011446 */
[----:B------:R-:W-:Y:S01]  /*1c660*/  @P0 IADD3 R50, P2, R50, UR4, RZ ;  /* 0x0000000432320c10 */ /* 0x000fe2000ff5e0ff */
[----:B------:R-:W-:Y:S02]  /*1c670*/  ULDC UR4, c[0x0][0xa88] ;  /* 0x0002a20000047ab9 */ /* 0x000fe40000000800 */
[----:B------:R-:W-:Y:S01]  /*1c680*/  IMAD.U32 R40, RZ, RZ, UR4 ;  /* 0x00000004ff287e24 */ /* 0x000fe2000f8e00ff */
[----:B------:R-:W-:Y:S01]  /*1c690*/  @P0 IADD3.X R51, R31, UR5, RZ, P2, !PT ;  /* 0x000000051f330c10 */ /* 0x000fe200097fe4ff */
[----:B------:R1:W5:Y:S01]  /*1c6a0*/  @P1 LDG.E R41, desc[UR6][R20.64] ;  /* 0x0000000614291981 */ /* 0x000362000c1e1900 */
[----:B------:R-:W-:-:S03]  /*1c6b0*/  LEA.HI R4, R4, R70, RZ, 0x7 ;  /* 0x0000004604047211 */ /* 0x000fc600078f38ff */
[----:B------:R1:W5:Y:S01]  /*1c6c0*/  @P0 LDG.E R40, desc[UR6][R50.64] ;  /* 0x0000000632280981 */ /* 0x000362000c1e1900 */
[----:B------:R-:W-:Y:S05]  /*1c6d0*/  @P0 BRA `(.L_x_10253) ;  /* 0x0000000000140947 */ /* 0x000fea0003800000 */
[----:B------:R-:W-:Y:S05]  /*1c6e0*/  @!P1 BRA `(.L_x_10253) ;  /* 0x0000000000109947 */ /* 0x000fea0003800000 */
[----:B------:R-:W-:Y:S02]  /*1c6f0*/  ULDC.64 UR4, c[0x0][0x208] ;  /* 0x0000820000047ab9 */ /* 0x000fe40000000a00 */
[----:B------:R-:W2:Y:S04]  /*1c700*/  LDG.E R5, desc[UR4][R20.64] ;  /* 0x0000000414057981 */ /* 0x000ea8000c1e1900 */
[----:B-----5:R-:W2:Y:S02]  /*1c710*/  LDG.E R40, desc[UR4][R20.64+0x4] ;  /* 0x0000040414287981 */ /* 0x020ea4000c1e1900 */
[----:B--2---:R-:W-:-:S07]  /*1c720*/  IMAD.IADD R40, R40, 0x1, -R5 ;  /* 0x0000000128287824 */ /* 0x004fce00078e0a05 */
.L_x_10253:
[----:B------:R-:W2:Y:S01]  /*1c730*/  LDL.64 R6, [R1+0x78] ;  /* 0x0000780001067983 */ /* 0x000ea20000100a00 */
[----:B------:R-:W-:-:S03]  /*1c740*/  ULDC.64 UR4, c[0x0][0xb70] ;  /* 0x0002dc0000047ab9 */ /* 0x000fc60000000a00 */
[----:B-1----:R-:W3:Y:S04]  /*1c750*/  LDL R8, [R1+0x6c] ;  /* 0x00006c0001087983 */ /* 0x002ee80000100800 */
[----:B------:R-:W4:Y:S04]  /*1c760*/  LDL.LU R50, [R1+0x80] ;  /* 0x0000800001327983 */ /* 0x000f280000300800 */
[----:B------:R-:W2:Y:S04]  /*1c770*/  LDL.64 R48, [R1+0x78] ;  /* 0x0000780001307983 */ /* 0x000ea80000100a00 */
[----:B------:R-:W3:Y:S04]  /*1c780*/  LDL.LU R47, [R1+0x88] ;  /* 0x00008800012f7983 */ /* 0x000ee80000300800 */
[----:B------:R-:W3:Y:S01]  /*1c790*/  LDL R46, [R1+0x60] ;  /* 0x00006000012e7983 */ /* 0x000ee20000100800 */
[--C-:B-----5:R-:W-:Y:S01]  /*1c7a0*/  SHF.R.S32.HI R21, RZ, 0x1f, R41.reuse ;  /* 0x0000001fff157819 */ /* 0x120fe20000011429 */
[----:B------:R-:W-:Y:S01]  /*1c7b0*/  IMAD.MOV.U32 R20, RZ, RZ, R41 ;  /* 0x000000ffff147224 */ /* 0x000fe200078e0029 */
[----:B------:R-:W-:Y:S01]  /*1c7c0*/  SEL R44, R30, RZ, !P1 ;  /* 0x000000ff1e2c7207 */ /* 0x000fe20004800000 */
[----:B------:R-:W-:Y:S01]  /*1c7d0*/  ULDC.64 UR6, c[0x0][0x208] ;  /* 0x0000820000067ab9 */ /* 0x000fe20000000a00 */
[----:B------:R-:W-:Y:S01]  /*1c7e0*/  SEL R45, R66, RZ, !P1 ;  /* 0x000000ff422d7207 */ /* 0x000fe20004800000 */
[----:B------:R-:W-:Y:S01]  /*1c7f0*/  BSSY B1, `(.L_x_10254) ;  /* 0x0000074000017945 */ /* 0x000fe20003800000 */
[----:B----4-:R-:W-:Y:S01]  /*1c800*/  SHF.R.S32.HI R43, RZ, 0x1f, R50 ;  /* 0x0000001fff2b7819 */ /* 0x010fe20000011432 */
[----:B--2---:R-:W-:Y:S01]  /*1c810*/  IMAD.MOV.U32 R48, RZ, RZ, R6 ;  /* 0x000000ffff307224 */ /* 0x004fe200078e0006 */
[----:B------:R-:W-:-:S03]  /*1c820*/  LOP3.LUT R6, R4, 0xffffff80, RZ, 0xc0, !PT ;  /* 0xffffff8004067812 */ /* 0x000fc600078ec0ff */
[----:B------:R-:W-:Y:S02]  /*1c830*/  IMAD R4, R43, UR4, RZ ;  /* 0x000000042b047c24 */ /* 0x000fe4000f8e02ff */
[----:B---3--:R-:W-:Y:S02]  /*1c840*/  IMAD R11, R47, 0xc0, R8 ;  /* 0x000000c02f0b7824 */ /* 0x008fe400078e0208 */
[----:B------:R-:W-:Y:S02]  /*1c850*/  IMAD R7, R50, UR5, R4 ;  /* 0x0000000532077c24 */ /* 0x000fe4000f8e0204 */
[----:B------:R-:W-:Y:S02]  /*1c860*/  IMAD R5, R48, 0x20, R46 ;  /* 0x0000002030057824 */ /* 0x000fe400078e022e */
[----:B------:R-:W-:Y:S02]  /*1c870*/  IMAD.IADD R6, R70, 0x1, -R6 ;  /* 0x0000000146067824 */ /* 0x000fe400078e0a06 */
[----:B------:R-:W-:-:S03]  /*1c880*/  IMAD.WIDE R2, R5, 0x2, R2 ;  /* 0x0000000205027825 */ /* 0x000fc600078e0202 */
[----:B------:R-:W-:Y:S01]  /*1c890*/  LOP3.LUT P0, RZ, R6, 0x3, RZ, 0xc0, !PT ;  /* 0x0000000306ff7812 */ /* 0x000fe2000780c0ff */
[----:B------:R-:W-:Y:S01]  /*1c8a0*/  IMAD.WIDE.U32 R4, R50, UR4, R20 ;  /* 0x0000000432047c25 */ /* 0x000fe2000f8e0014 */
[----:B------:R-:W-:Y:S01]  /*1c8b0*/  ULDC.64 UR4, c[0x0][0xb78] ;  /* 0x0002de0000047ab9 */ /* 0x000fe20000000a00 */
[----:B------:R-:W-:Y:S02]  /*1c8c0*/  IADD3 R9, P2, R2, 0x1800, RZ ;  /* 0x0000180002097810 */ /* 0x000fe40007f5e0ff */
[----:B------:R-:W-:Y:S01]  /*1c8d0*/  IMAD.IADD R5, R5, 0x1, R7 ;  /* 0x0000000105057824 */ /* 0x000fe200078e0207 */
[----:B------:R-:W-:Y:S01]  /*1c8e0*/  SHF.R.S32.HI R7, RZ, 0x1f, R11 ;  /* 0x0000001fff077819 */ /* 0x000fe2000001140b */
[----:B------:R-:W-:Y:S01]  /*1c8f0*/  IMAD R6, R44, UR4, RZ ;  /* 0x000000042c067c24 */ /* 0x000fe2000f8e02ff */
[----:B------:R-:W-:Y:S01]  /*1c900*/  LOP3.LUT R8, R9, 0x180, RZ, 0xc0, !PT ;  /* 0x0000018009087812 */ /* 0x000fe200078ec0ff */
[----:B------:R-:W-:Y:S01]  /*1c910*/  IMAD.WIDE.U32 R4, R45, UR4, R4 ;  /* 0x000000042d047c25 */ /* 0x000fe2000f8e0004 */
[----:B------:R-:W-:-:S02]  /*1c920*/  IADD3 R13, P1, R2, 0x3000, RZ ;  /* 0x00003000020d7810 */ /* 0x000fc40007f3e0ff */
[----:B------:R-:W-:Y:S01]  /*1c930*/  SHF.R.U64 R8, R8, 0x3, RZ ;  /* 0x0000000308087819 */ /* 0x000fe200000012ff */
[----:B------:R-:W-:Y:S01]  /*1c940*/  IMAD R6, R45, UR5, R6 ;  /* 0x000000052d067c24 */ /* 0x000fe2000f8e0206 */
[----:B------:R-:W-:Y:S01]  /*1c950*/  IADD3 R4, P3, R11, R4, RZ ;  /* 0x000000040b047210 */ /* 0x000fe20007f7e0ff */
[----:B------:R-:W-:Y:S01]  /*1c960*/  ULDC.64 UR4, c[0x0][0xb40] ;  /* 0x0002d00000047ab9 */ /* 0x000fe20000000a00 */
[----:B------:R-:W-:Y:S01]  /*1c970*/  LOP3.LUT R8, R8, R9, RZ, 0x3c, !PT ;  /* 0x0000000908087212 */ /* 0x000fe200078e3cff */
[----:B------:R-:W-:Y:S01]  /*1c980*/  IMAD.X R9, RZ, RZ, R3, P2 ;  /* 0x000000ffff097224 */ /* 0x000fe200010e0603 */
[----:B------:R-:W-:Y:S01]  /*1c990*/  IADD3.X R7, R7, R5, R6, P3, !PT ;  /* 0x0000000507077210 */ /* 0x000fe20001ffe406 */
[----:B------:R-:W-:Y:S01]  /*1c9a0*/  VIADD R5, R11, 0x8 ;  /* 0x000000080b057836 */ /* 0x000fe20000000000 */
[----:B------:R-:W-:Y:S02]  /*1c9b0*/  LEA R38, P3, R4, UR4, 0x2 ;  /* 0x0000000404267c11 */ /* 0x000fe4000f8610ff */
[----:B------:R-:W-:-:S02]  /*1c9c0*/  IADD3 R25, P5, R2, 0x4800, RZ ;  /* 0x0000480002197810 */ /* 0x000fc40007fbe0ff */
[----:B------:R-:W-:Y:S01]  /*1c9d0*/  LEA.HI.X R39, R4, UR5, R7, 0x2, P3 ;  /* 0x0000000504277c11 */ /* 0x000fe200098f1407 */
[----:B------:R-:W-:Y:S01]  /*1c9e0*/  ULDC.64 UR4, c[0x0][0xaa0] ;  /* 0x0002a80000047ab9 */ /* 0x000fe20000000a00 */
[C---:B------:R-:W-:Y:S02]  /*1c9f0*/  IADD3 R29, P4, R2.reuse, 0x6000, RZ ;  /* 0x00006000021d7810 */ /* 0x040fe40007f9e0ff */
[C---:B------:R-:W-:Y:S02]  /*1ca00*/  LOP3.LUT R4, R2.reuse, 0x180, RZ, 0xc0, !PT ;  /* 0x0000018002047812 */ /* 0x040fe400078ec0ff */
[----:B------:R-:W-:Y:S02]  /*1ca10*/  IADD3 R7, P2, R2, 0x7800, RZ ;  /* 0x0000780002077810 */ /* 0x000fe40007f5e0ff */
[-C--:B------:R-:W-:Y:S02]  /*1ca20*/  ISETP.GE.OR P3, PT, R11, R40.reuse, P0 ;  /* 0x000000280b00720c */ /* 0x080fe40000766670 */
[----:B------:R-:W-:Y:S01]  /*1ca30*/  ISETP.GE.OR P0, PT, R5, R40, P0 ;  /* 0x000000280500720c */ /* 0x000fe20000706670 */
[----:B------:R-:W-:Y:S01]  /*1ca40*/  IMAD.X R33, RZ, RZ, R3, P2 ;  /* 0x000000ffff217224 */ /* 0x000fe200010e0603 */
[----:B------:R-:W-:-:S02]  /*1ca50*/  LOP3.LUT R12, R13, 0x180, RZ, 0xc0, !PT ;  /* 0x000001800d0c7812 */ /* 0x000fc400078ec0ff */
[----:B------:R-:W-:Y:S02]  /*1ca60*/  LOP3.LUT R24, R25, 0x180, RZ, 0xc0, !PT ;  /* 0x0000018019187812 */ /* 0x000fe400078ec0ff */
[----:B------:R-:W-:Y:S02]  /*1ca70*/  LOP3.LUT R28, R29, 0x180, RZ, 0xc0, !PT ;  /* 0x000001801d1c7812 */ /* 0x000fe400078ec0ff */
[----:B------:R-:W-:Y:S02]  /*1ca80*/  SHF.R.U64 R5, R4, 0x3, RZ ;  /* 0x0000000304057819 */ /* 0x000fe400000012ff */
[----:B------:R-:W-:Y:S01]  /*1ca90*/  LOP3.LUT R4, R7, 0x180, RZ, 0xc0, !PT ;  /* 0x0000018007047812 */ /* 0x000fe200078ec0ff */
[----:B------:R-:W-:Y:S01]  /*1caa0*/  @!P3 STG.E desc[UR6][R38.64], R0 ;  /* 0x000000002600b986 */ /* 0x000fe2000c101906 */
[----:B------:R-:W-:Y:S02]  /*1cab0*/  SHF.R.U64 R12, R12, 0x3, RZ ;  /* 0x000000030c0c7819 */ /* 0x000fe400000012ff */
[----:B------:R-:W-:Y:S01]  /*1cac0*/  SHF.R.U64 R24, R24, 0x3, RZ ;  /* 0x0000000318187819 */ /* 0x000fe200000012ff */
[----:B------:R0:W-:Y:S01]  /*1cad0*/  @!P0 STG.E desc[UR6][R38.64+0x20], R72 ;  /* 0x0000204826008986 */ /* 0x0001e2000c101906 */
[----:B------:R-:W-:-:S02]  /*1cae0*/  SHF.R.U64 R28, R28, 0x3, RZ ;  /* 0x000000031c1c7819 */ /* 0x000fc400000012ff */
[----:B------:R-:W-:Y:S01]  /*1caf0*/  SHF.R.U64 R4, R4, 0x3, RZ ;  /* 0x0000000304047819 */ /* 0x000fe200000012ff */
[----:B------:R-:W5:Y:S01]  /*1cb00*/  LD.E.128 R8, desc[UR6][R8.64] ;  /* 0x0000000608087980 */ /* 0x000f62000c101d00 */
        /* <DEDUP_REMOVED lines=10> */
[----:B------:R-:W-:-:S03]  /*1cbb0*/  SHF.R.S32.HI R37, RZ, 0x1f, R46 ;  /* 0x0000001fff257819 */ /* 0x000fc6000001142e */
[----:B------:R1:W5:Y:S01]  /*1cbc0*/  LD.E.128 R4, desc[UR6][R2.64] ;  /* 0x0000000602047980 */ /* 0x000362000c101d00 */
[----:B------:R-:W-:-:S03]  /*1cbd0*/  IMAD.MOV.U32 R36, RZ, RZ, R46 ;  /* 0x000000ffff247224 */ /* 0x000fc600078e002e */
[----:B------:R-:W5:Y:S01]  /*1cbe0*/  LD.E.128 R28, desc[UR6][R28.64] ;  /* 0x000000061c1c7980 */ /* 0x000f62000c101d00 */
[----:B------:R-:W-:-:S03]  /*1cbf0*/  SHF.R.S32.HI R49, RZ, 0x1f, R48 ;  /* 0x0000001fff317819 */ /* 0x000fc60000011430 */
        /* <DEDUP_REMOVED lines=8> */
[----:B------:R-:W-:-:S03]  /*1cc80*/  IMAD.WIDE.U32 R20, R41, UR4, R36 ;  /* 0x0000000429147c25 */ /* 0x000fc6000f8e0024 */
[----:B------:R3:W-:Y:S01]  /*1cc90*/  STL [R1+0x7c], R49 ;  /* 0x00007c3101007387 */ /* 0x0007e20000100800 */
[----:B------:R-:W-:Y:S01]  /*1cca0*/  IMAD R41, R41, UR5, R42 ;  /* 0x0000000529297c24 */ /* 0x000fe2000f8e022a */
[----:B------:R-:W-:Y:S01]  /*1ccb0*/  ULDC.64 UR4, c[0x0][0xae0] ;  /* 0x0002b80000047ab9 */ /* 0x000fe20000000a00 */
[----:B0-----:R-:W-:Y:S02]  /*1ccc0*/  IMAD R39, R47, -0xc0, R40 ;  /* 0xffffff402f277824 */ /* 0x001fe400078e0228 */
[----:B-1----:R-:W-:Y:S02]  /*1ccd0*/  IMAD R2, R43, UR4, RZ ;  /* 0x000000042b027c24 */ /* 0x002fe4000f8e02ff */
[----:B------:R-:W-:Y:S01]  /*1cce0*/  IMAD.IADD R21, R21, 0x1, R41 ;  /* 0x0000000115157824 */ /* 0x000fe200078e0229 */
[----:B------:R-:W-:Y:S01]  /*1ccf0*/  ISETP.GE.AND P0, PT, R48, R39, PT ;  /* 0x000000273000720c */ /* 0x000fe20003f06270 */
[----:B------:R-:W-:Y:S02]  /*1cd00*/  IMAD R37, R50, UR5, R2 ;  /* 0x0000000532257c24 */ /* 0x000fe4000f8e0202 */
[----:B------:R-:W-:-:S02]  /*1cd10*/  VIADD R0, R16, 0x31c20 ;  /* 0x00031c2010007836 */ /* 0x000fc40000000000 */
[----:B------:R-:W-:Y:S01]  /*1cd20*/  IMAD.WIDE.U32 R2, R50, UR4, R20 ;  /* 0x0000000432027c25 */ /* 0x000fe2000f8e0014 */
[----:B------:R-:W-:-:S03]  /*1cd30*/  ULDC.64 UR4, c[0x0][0xae8] ;  /* 0x0002ba0000047ab9 */ /* 0x000fc60000000a00 */
[----:B------:R-:W-:Y:S01]  /*1cd40*/  VIADD R36, R48, 0x60 ;  /* 0x0000006030247836 */ /* 0x000fe20000000000 */
[----:B------:R-:W-:Y:S01]  /*1cd50*/  PRMT R0, RZ, 0x654, R0 ;  /* 0x00000654ff007816 */ /* 0x000fe20000000000 */
[----:B------:R-:W-:Y:S02]  /*1cd60*/  IMAD.IADD R3, R3, 0x1, R37 ;  /* 0x0000000103037824 */ /* 0x000fe400078e0225 */
[----:B------:R-:W-:Y:S01]  /*1cd70*/  IMAD R20, R44, UR4, RZ ;  /* 0x000000042c147c24 */ /* 0x000fe2000f8e02ff */
[----:B------:R-:W-:Y:S01]  /*1cd80*/  ISETP.GE.AND P3, PT, R36, R39, PT ;  /* 0x000000272400720c */ /* 0x000fe20003f66270 */
[C---:B------:R-:W-:Y:S01]  /*1cd90*/  IMAD.WIDE.U32 R36, R45.reuse, UR4, R2 ;  /* 0x000000042d247c25 */ /* 0x040fe2000f8e0002 */
[----:B--2---:R3:W-:Y:S03]  /*1cda0*/  SYNCS.ARRIVE.TRANS64.RED.A1T0 RZ, [R0+URZ], RZ ;  /* 0x000000ff00ff79a7 */ /* 0x0047e6000810043f */
[----:B------:R-:W-:-:S02]  /*1cdb0*/  IMAD R39, R45, UR5, R20 ;  /* 0x000000052d277c24 */ /* 0x000fc4000f8e0214 */
[----:B------:R-:W-:-:S04]  /*1cdc0*/  IMAD.WIDE R20, R47, 0xc0, R48 ;  /* 0x000000c02f147825 */ /* 0x000fc800078e0230 */
[----:B------:R-:W-:Y:S01]  /*1cdd0*/  IMAD.IADD R41, R37, 0x1, R39 ;  /* 0x0000000125297824 */ /* 0x000fe200078e0227 */
[----:B---3--:R-:W-:Y:S06]  /*1cde0*/  @P0 BRA `(.L_x_10255) ;  /* 0x0000000000500947 */ /* 0x008fec0003800000 */
        /* <DEDUP_REMOVED lines=20> */
.L_x_10255:
[----:B------:R-:W-:Y:S05]  /*1cf30*/  BSYNC B1 ;  /* 0x0000000000017941 */ /* 0x000fea0003800000 */
.L_x_10254:
[----:B------:R-:W-:Y:S05]  /*1cf40*/  @P3 BRA `(.L_x_10256) ;  /* 0x00000008006c3947 */ /* 0x000fea0003800000 */
[----:B0----5:R-:W-:Y:S01]  /*1cf50*/  IADD3 R5, P0, R20, 0x60, RZ ;  /* 0x0000006014057810 */ /* 0x021fe20007f1e0ff */
        /* <DEDUP_REMOVED lines=8> */
[C---:B------:R-:W-:Y:S01]  /*1cfe0*/  IMAD.WIDE.U32 R2, R5.reuse, UR4, R2 ;  /* 0x0000000405027c25 */ /* 0x040fe2000f8e0002 */
[----:B------:R-:W-:Y:S02]  /*1cff0*/  ULDC UR4, c[0x0][0xa8c] ;  /* 0x0002a30000047ab9 */ /* 0x000fe40000000800 */
[----:B------:R-:W-:Y:S01]  /*1d000*/  ISETP.GE.AND P2, PT, R0, UR4, PT ;  /* 0x0000000400007c0c */ /* 0x000fe2000bf46270 */
[----:B------:R-:W-:Y:S01]  /*1d010*/  IMAD R5, R5, UR5, R20 ;  /* 0x0000000505057c24 */ /* 0x000fe2000f8e0214 */
[----:B------:R-:W-:Y:S01]  /*1d020*/  LEA R4, P0, R2, UR6, 0x1 ;  /* 0x0000000602047c11 */ /* 0x000fe2000f8008ff */
[C---:B------:R-:W-:Y:S01]  /*1d030*/  VIADD R0, R46.reuse, 0x40 ;  /* 0x000000402e007836 */ /* 0x040fe20000000000 */
[----:B------:R-:W-:Y:S01]  /*1d040*/  ISETP.GE.AND P1, PT, R46, UR4, PT ;  /* 0x000000042e007c0c */ /* 0x000fe2000bf26270 */
        /* <DEDUP_REMOVED lines=9> */
.L_x_10252:
[----:B------:R-:W0:Y:S01]  /*1d0e0*/  S2R R0, SR_TID.X ;  /* 0x0000000000007919 */ /* 0x000e220000002100 */
[----:B------:R-:W-:Y:S01]  /*1d0f0*/  ULDC.64 UR4, c[0x0][0xbd8] ;  /* 0x0002f60000047ab9 */ /* 0x000fe20000000a00 */
[----:B------:R-:W-:Y:S01]  /*1d100*/  IMAD.MOV.U32 R7, RZ, RZ, RZ ;  /* 0x000000ffff077224 */ /* 0x000fe200078e00ff */
[----:B------:R-:W-:Y:S01]  /*1d110*/  ISETP.NE.U32.AND P0, PT, RZ, UR4, PT ;  /* 0x00000004ff007c0c */ /* 0x000fe2000bf05070 */
[----:B------:R-:W-:Y:S01]  /*1d120*/  ULDC.64 UR6, c[0x0][0x208] ;  /* 0x0000820000067ab9 */ /* 0x000fe20000000a00 */
        /* <DEDUP_REMOVED lines=9> */
[----:B0-----:R-:W-:-:S02]  /*1d1c0*/  VIADD R4, R0, 0xffffff80 ;  /* 0xffffff8000047836 */ /* 0x001fc40000000000 */
[----:B------:R-:W-:Y:S01]  /*1d1d0*/  @P1 IADD3.X R51, R31, UR5, RZ, P2, !PT ;  /* 0x000000051f331c10 */ /* 0x000fe200097fe4ff */
[----:B------:R-:W-:Y:S02]  /*1d1e0*/  IMAD.U32 R0, RZ, RZ, UR4 ;  /* 0x00000004ff007e24 */ /* 0x000fe4000f8e00ff */
[----:B------:R-:W-:-:S04]  /*1d1f0*/  ISETP.GT.AND P2, PT, R4, 0xbf, PT ;  /* 0x000000bf0400780c */ /* 0x000fc80003f44270 */
[----:B------:R1:W5:Y:S01]  /*1d200*/  @P1 LDG.E R0, desc[UR6][R50.64] ;  /* 0x0000000632001981 */ /* 0x000362000c1e1900 */
[----:B------:R-:W-:Y:S08]  /*1d210*/  @P1 BRA `(.L_x_10257) ;  /* 0x0000000000141947 */ /* 0x000ff00003800000 */
[----:B------:R-:W-:Y:S05]  /*1d220*/  @!P0 BRA `(.L_x_10257) ;  /* 0x0000000000108947 */ /* 0x000fea0003800000 */
[----:B------:R-:W-:Y:S02]  /*1d230*/  ULDC.64 UR4, c[0x0][0x208] ;  /* 0x0000820000047ab9 */ /* 0x000fe40000000a00 */
[----:B------:R-:W2:Y:S04]  /*1d240*/  LDG.E R5, desc[UR4][R2.64] ;  /* 0x0000000402057981 */ /* 0x000ea8000c1e1900 */
[----:B-----5:R-:W2:Y:S02]  /*1d250*/  LDG.E R0, desc[UR4][R2.64+0x4] ;  /* 0x0000040402007981 */ /* 0x020ea4000c1e1900 */
[----:B--2---:R-:W-:-:S07]  /*1d260*/  IMAD.IADD R0, R0, 0x1, -R5 ;  /* 0x0000000100007824 */ /* 0x004fce00078e0a05 */
.L_x_10257:
[----:B------:R-:W2:Y:S04]  /*1d270*/  LDL R13, [R1+0x80] ;  /* 0x00008000010d7983 */ /* 0x000ea80000100800 */
[----:B------:R-:W3:Y:S04]  /*1d280*/  LDL R10, [R1+0x60] ;  /* 0x00006000010a7983 */ /* 0x000ee80000100800 */
[----:B------:R0:W5:Y:S01]  /*1d290*/  LDL R12, [R1+0x88] ;  /* 0x00008800010c7983 */ /* 0x0001620000100800 */
[----:B------:R-:W-:Y:S01]  /*1d2a0*/  BSSY B1, `(.L_x_10258) ;  /* 0x000001e000017945 */ /* 0x000fe20003800000 */
[----:B------:R-:W-:-:S02]  /*1d2b0*/  SEL R11, R66, RZ, !P0 ;  /* 0x000000ff420b7207 */ /* 0x000fc40004000000 */
[----:B------:R-:W-:Y:S02]  /*1d2c0*/  SEL R30, R30, RZ, !P0 ;  /* 0x000000ff1e1e7207 */ /* 0x000fe40004000000 */
[----:B-----5:R-:W-:Y:S02]  /*1d2d0*/  SHF.R.S32.HI R6, RZ, 0x1f, R7 ;  /* 0x0000001fff067819 */ /* 0x020fe40000011407 */
[----:B--2---:R-:W-:Y:S02]  /*1d2e0*/  SHF.R.S32.HI R8, RZ, 0x1f, R13 ;  /* 0x0000001fff087819 */ /* 0x004fe4000001140d */
[----:B---3--:R-:W-:Y:S01]  /*1d2f0*/  SHF.R.S32.HI R9, RZ, 0x1f, R10 ;  /* 0x0000001fff097819 */ /* 0x008fe2000001140a */
[----:B0-----:R-:W-:Y:S06]  /*1d300*/  @P2 BRA `(.L_x_10259) ;  /* 0x00000000005c2947 */ /* 0x001fec0003800000 */
[----:B-1----:R-:W0:Y:S02]  /*1d310*/  S2R R2, SR_TID.X ;  /* 0x0000000000027919 */ /* 0x002e240000002100 */
[----:B0-----:R-:W-:-:S04]  /*1d320*/  IMAD R2, R12, 0xc0, R2 ;  /* 0x000000c00c027824 */ /* 0x001fc800078e0202 */
[----:B------:R-:W-:-:S05]  /*1d330*/  VIADD R3, R2, 0xffffff80 ;  /* 0xffffff8002037836 */ /* 0x000fca0000000000 */
[----:B------:R-:W-:-:S13]  /*1d340*/  ISETP.GE.AND P0, PT, R3, R0, PT ;  /* 0x000000000300720c */ /* 0x000fda0003f06270 */
[----:B------:R-:W-:Y:S05]  /*1d350*/  @P0 BRA `(.L_x_10259) ;  /* 0x0000000000480947 */ /* 0x000fea0003800000 */
[C---:B------:R-:W-:Y:S01]  /*1d360*/  IADD3 R2, P0, R3.reuse, R7, RZ ;  /* 0x0000000703027210 */ /* 0x040fe20007f1e0ff */
        /* <DEDUP_REMOVED lines=17> */
.L_x_10259:
[----:B------:R-:W-:Y:S05]  /*1d480*/  BSYNC B1 ;  /* 0x0000000000017941 */ /* 0x000fea0003800000 */
.L_x_10258:
[----:B------:R-:W2:Y:S01]  /*1d490*/  LDL.64 R14, [R1+0x78] ;  /* 0x00007800010e7983 */ /* 0x000ea20000100a00 */
[----:B------:R-:W-:Y:S01]  /*1d4a0*/  ULDC.64 UR4, c[0x0][0xaa0] ;  /* 0x0002a80000047ab9 */ /* 0x000fe20000000a00 */
[----:B-1----:R-:W-:Y:S01]  /*1d4b0*/  IMAD.MOV.U32 R2, RZ, RZ, R10 ;  /* 0x000000ffff027224 */ /* 0x002fe200078e000a */
        /* <DEDUP_REMOVED lines=15> */
[C---:B--2---:R-:W-:Y:S01]  /*1d5b0*/  ISETP.GE.AND P0, PT, R14.reuse, R4, PT ;  /* 0x000000040e00720c */ /* 0x044fe20003f06270 */
        /* <DEDUP_REMOVED lines=28> */
.L_x_10261:
[----:B------:R-:W-:Y:S05]  /*1d780*/  BSYNC B1 ;  /* 0x0000000000017941 */ /* 0x000fea0003800000 */
.L_x_10260:
        /* <DEDUP_REMOVED lines=23> */
.L_x_10256:
[----:B------:R-:W-:Y:S05]  /*1d900*/  BSYNC B0 ;  /* 0x0000000000007941 */ /* 0x000fea0003800000 */
.L_x_10251:
[----:B------:R-:W4:Y:S01]  /*1d910*/  LDL R0, [R1+0x5c] ;  /* 0x00005c0001007983 */ /* 0x000f220000100800 */
[----:B------:R-:W-:Y:S02]  /*1d920*/  ULDC UR4, c[0x0][0xc14] ;  /* 0x0003050000047ab9 */ /* 0x000fe40000000800 */
[----:B----4-:R-:W-:-:S13]  /*1d930*/  ISETP.GE.AND P0, PT, R0, UR4, PT ;  /* 0x0000000400007c0c */ /* 0x010fda000bf06270 */
[----:B------:R-:W-:Y:S05]  /*1d940*/  @!P0 BRA `(.L_x_10262) ;  /* 0xfffffe3800748947 */ /* 0x000fea000383ffff */
[----:B------:R-:W-:Y:S05]  /*1d950*/  BRA `(.L_x_10112) ;  /* 0x0000005c00547947 */ /* 0x000fea0003800000 */
.L_x_10110:
[----:B------:R-:W-:-:S08]  /*1d960*/  NOP ;  /* 0x0000000000007918 */ /* 0x000fd00000000000 */
[----:B------:R-:W0:-:S00]  /*1d970*/  USETMAXREG.DEALLOC.CTAPOOL 0x20 ;  /* 0x00000020000079c8 */ /* 0x000e0000080e0500 */
        /* <DEDUP_REMOVED lines=54> */
[----:B------:R-:W-:Y:S02]  /*1dce0*/  IMAD.MOV.U32 R6, RZ, RZ, RZ ;  /* 0x000000ffff067224 */ /* 0x000fe400078e00ff */
[----:B------:R-:W-:-:S10]  /*1dcf0*/  IMAD.MOV.U32 R3, RZ, RZ, R4 ;  /* 0x000000ffff037224 */ /* 0x000fd400078e0004 */
[----:B--2---:R-:W-:Y:S05]  /*1dd00*/  @P0 BRA `(.L_x_10263) ;  /* 0x0000000000b80947 */ /* 0x004fea0003800000 */
[----:B------:R-:W-:Y:S01]  /*1dd10*/  IMAD.MOV.U32 R4, RZ, RZ, R3 ;  /* 0x000000ffff047224 */ /* 0x000fe200078e0003 */
[----:B------:R-:W-:Y:S01]  /*1dd20*/  ULDC UR5, c[0x0][0xc14] ;  /* 0x0003050000057ab9 */ /* 0x000fe20000000800 */
[----:B------:R-:W-:Y:S01]  /*1dd30*/  IMAD.MOV.U32 R6, RZ, RZ, RZ ;  /* 0x000000ffff067224 */ /* 0x000fe200078e00ff */
[----:B------:R-:W-:Y:S01]  /*1dd40*/  ULDC UR7, c[0x0][0xc14] ;  /* 0x0003050000077ab9 */ /* 0x000fe20000000800 */
[----:B------:R-:W-:-:S05]  /*1dd50*/  ULDC UR4, c[0x0][0xc10] ;  /* 0x0003040000047ab9 */ /* 0x000fca0000000800 */
.L_x_10267:
        /* <DEDUP_REMOVED lines=10> */
[----:B------:R-:W0:Y:S01]  /*1de00*/  LDC.64 R2, c[0x0][0xc58] ;  /* 0x00031600ff027b82 */ /* 0x000e220000000a00 */
[----:B------:R-:W-:Y:S01]  /*1de10*/  ULDC.64 UR8, c[0x0][0x208] ;  /* 0x0000820000087ab9 */ /* 0x000fe20000000a00 */
[----:B0-----:R-:W-:-:S05]  /*1de20*/  IMAD.WIDE R2, R5, 0x4, R2 ;  /* 0x0000000405027825 */ /* 0x001fca00078e0202 */
[----:B------:R0:W5:Y:S02]  /*1de30*/  LDG.E R0, desc[UR8][R2.64] ;  /* 0x0000000802007981 */ /* 0x000164000c1e1900 */
.L_x_10266:
[----:B------:R-:W-:Y:S05]  /*1de40*/  BSYNC B0 ;  /* 0x0000000000007941 */ /* 0x000fea0003800000 */
.L_x_10265:
        /* <DEDUP_REMOVED lines=26> */
.L_x_10263:
        /* <DEDUP_REMOVED lines=21> */
.L_x_10268:
        /* <DEDUP_REMOVED lines=59> */
.L_x_10264:
[----:B------:R-:W-:Y:S02]  /*1e4f0*/  IMAD.MOV.U32 R17, RZ, RZ, RZ ;  /* 0x000000ffff117224 */ /* 0x000fe400078e00ff */
[----:B------:R-:W-:Y:S02]  /*1e500*/  IMAD.U32 R16, RZ, RZ, UR6 ;  /* 0x00000006ff107e24 */ /* 0x000fe4000f8e00ff */
[----:B------:R-:W-:-:S07]  /*1e510*/  IMAD.MOV.U32 R18, RZ, RZ, RZ ;  /* 0x000000ffff127224 */ /* 0x000fce00078e00ff */
.L_x_10269:
        /* <DEDUP_REMOVED lines=32> */
[----:B------:R0:W-:Y:S02]  /*1e720*/  STL [R1+0x44], R2 ;  /* 0x0000440201007387 */ /* 0x0001e40000100800 */
.L_x_10360:
[----:B01----:R-:W0:Y:S01]  /*1e730*/  LDC.64 R2, c[0x0][0xc60] ;  /* 0x00031800ff027b82 */ /* 0x003e220000000a00 */
[----:B------:R-:W-:Y:S01]  /*1e740*/  ULDC.64 UR4, c[0x0][0x208] ;  /* 0x0000820000047ab9 */ /* 0x000fe20000000a00 */
[----:B0-----:R-:W-:-:S05]  /*1e750*/  IMAD.WIDE R2, R19, 0x4, R2 ;  /* 0x0000000413027825 */ /* 0x001fca00078e0202 */
[----:B------:R-:W2:Y:S01]  /*1e760*/  LDG.E R29, desc[UR4][R2.64] ;  /* 0x00000004021d7981 */ /* 0x000ea2000c1e1900 */
[----:B------:R-:W-:Y:S05]  /*1e770*/  YIELD ;  /* 0x0000000000007946 */ /* 0x000fea0003800000 */
[----:B------:R-:W-:Y:S01]  /*1e780*/  ULDC.64 UR4, c[0x0][0xa28] ;  /* 0x00028a0000047ab9 */ /* 0x000fe20000000a00 */
[----:B------:R-:W-:Y:S01]  /*1e790*/  ULDC.64 UR6, c[0x0][0x208] ;  /* 0x0000820000067ab9 */ /* 0x000fe20000000a00 */
[----:B------:R-:W-:Y:S01]  /*1e7a0*/  ISETP.NE.U32.AND P1, PT, RZ, UR4, PT ;  /* 0x00000004ff007c0c */ /* 0x000fe2000bf25070 */
[----:B------:R-:W-:Y:S01]  /*1e7b0*/  IMAD.MOV.U32 R10, RZ, RZ, RZ ;  /* 0x000000ffff0a7224 */ /* 0x000fe200078e00ff */
[----:B------:R-:W-:Y:S01]  /*1e7c0*/  ULDC.64 UR8, c[0x0][0xa08] ;  /* 0x0002820000087ab9 */ /* 0x000fe20000000a00 */
[----:B------:R-:W-:Y:S01]  /*1e7d0*/  ULDC.64 UR10, c[0x0][0xa10] ;  /* 0x00028400000a7ab9 */ /* 0x000fe20000000a00 */
[----:B------:R-:W-:-:S02]  /*1e7e0*/  ISETP.NE.AND.EX P1, PT, RZ, UR5, PT, P1 ;  /* 0x00000005ff007c0c */ /* 0x000fc4000bf25310 */
[----:B--2---:R-:W-:Y:S01]  /*1e7f0*/  SHF.R.S32.HI R0, RZ, 0x1f, R29 ;  /* 0x0000001fff007819 */ /* 0x004fe2000001141d */
[----:B------:R-:W-:-:S10]  /*1e800*/  IMAD.SHL.U32 R14, R29, 0x4, RZ ;  /* 0x000000041d0e7824 */ /* 0x000fd400078e00ff */
[C---:B------:R-:W-:Y:S02]  /*1e810*/  @P1 LEA R2, P0, R29.reuse, UR4, 0x2 ;  /* 0x000000041d021c11 */ /* 0x040fe4000f8010ff */
[C-C-:B------:R-:W-:Y:S02]  /*1e820*/  SHF.L.U64.HI R12, R29.reuse, 0x2, R0.reuse ;  /* 0x000000021d0c7819 */ /* 0x140fe40000010200 */
[----:B------:R-:W-:Y:S01]  /*1e830*/  @P1 LEA.HI.X R3, R29, UR5, R0, 0x2, P0 ;  /* 0x000000051d031c11 */ /* 0x000fe200080f1400 */
[----:B------:R-:W-:Y:S01]  /*1e840*/  ULDC.64 UR4, c[0x0][0xa18] ;  /* 0x0002860000047ab9 */ /* 0x000fe20000000a00 */
[----:B------:R-:W-:Y:S01]  /*1e850*/  IMAD.MOV.U32 R0, RZ, RZ, RZ ;  /* 0x000000ffff007224 */ /* 0x000fe200078e00ff */
[----:B------:R-:W-:Y:S01]  /*1e860*/  ISETP.NE.U32.AND P0, PT, RZ, UR4, PT ;  /* 0x00000004ff007c0c */ /* 0x000fe2000bf05070 */
[----:B------:R-:W-:Y:S03]  /*1e870*/  STL [R1+0x4], R14 ;  /* 0x0000040e01007387 */ /* 0x000fe60000100800 */
[----:B------:R-:W-:Y:S01]  /*1e880*/  ISETP.NE.AND.EX P0, PT, RZ, UR5, PT, P0 ;  /* 0x00000005ff007c0c */ /* 0x000fe2000bf05300 */
[----:B------:R0:W5:Y:S04]  /*1e890*/  @P1 LDG.E R0, desc[UR6][R2.64] ;  /* 0x0000000602001981 */ /* 0x000168000c1e1900 */
[----:B------:R-:W-:Y:S08]  /*1e8a0*/  STL [R1+0x8], R12 ;  /* 0x0000080c01007387 */ /* 0x000ff00000100800 */
[----:B------:R-:W-:-:S04]  /*1e8b0*/  @P0 IADD3 R8, P2, R14, UR4, RZ ;  /* 0x000000040e080c10 */ /* 0x000fc8000ff5e0ff */
[----:B------:R-:W-:Y:S01]  /*1e8c0*/  @P0 IADD3.X R9, R12, UR5, RZ, P2, !PT ;  /* 0x000000050c090c10 */ /* 0x000fe200097fe4ff */
[----:B------:R-:W-:Y:S02]  /*1e8d0*/  ULDC.64 UR4, c[0x0][0xa00] ;  /* 0x0002800000047ab9 */ /* 0x000fe40000000a00 */
[----:B------:R-:W-:-:S04]  /*1e8e0*/  ISETP.NE.U32.AND P2, PT, RZ, UR4, PT ;  /* 0x00000004ff007c0c */ /* 0x000fc8000bf45070 */
[----:B------:R-:W-:Y:S02]  /*1e8f0*/  ISETP.NE.AND.EX P2, PT, RZ, UR5, PT, P2 ;  /* 0x00000005ff007c0c */ /* 0x000fe4000bf45320 */
[----:B0-----:R-:W-:-:S04]  /*1e900*/  IADD3 R2, P1, R14, UR4, RZ ;  /* 0x000000040e027c10 */ /* 0x001fc8000ff3e0ff */
[----:B------:R-:W-:-:S07]  /*1e910*/  IADD3.X R3, R12, UR5, RZ, P1, !PT ;  /* 0x000000050c037c10 */ /* 0x000fce0008ffe4ff */
[----:B------:R-:W2:Y:S01]  /*1e920*/  @P2 LDG.E R10, desc[UR6][R2.64] ;  /* 0x00000006020a2981 */ /* 0x000ea2000c1e1900 */
[----:B------:R-:W-:Y:S01]  /*1e930*/  ULDC UR4, c[0x0][0x288] ;  /* 0x0000a20000047ab9 */ /* 0x000fe20000000800 */
[----:B------:R-:W-:-:S04]  /*1e940*/  IADD3 R6, P1, R14, UR8, RZ ;  /* 0x000000080e067c10 */ /* 0x000fc8000ff3e0ff */
[----:B------:R-:W-:Y:S02]  /*1e950*/  IADD3.X R7, R12, UR9, RZ, P1, !PT ;  /* 0x000000090c077c10 */ /* 0x000fe40008ffe4ff */
[----:B------:R-:W-:-:S04]  /*1e960*/  IADD3 R4, P1, R14, UR10, RZ ;  /* 0x0000000a0e047c10 */ /* 0x000fc8000ff3e0ff */
[----:B------:R-:W-:Y:S02]  /*1e970*/  IADD3.X R5, R12, UR11, RZ, P1, !PT ;  /* 0x0000000b0c057c10 */ /* 0x000fe40008ffe4ff */
[----:B------:R-:W-:-:S04]  /*1e980*/  ISETP.NE.U32.AND P1, PT, RZ, UR8, PT ;  /* 0x00000008ff007c0c */ /* 0x000fc8000bf25070 */
        /* <DEDUP_REMOVED lines=13> */
[----:B------:R-:W-:Y:S02]  /*1ea60*/  ULDC UR6, c[0x0][0x338] ;  /* 0x0000ce0000067ab9 */ /* 0x000fe40000000800 */
[----:B0-----:R-:W-:-:S03]  /*1ea70*/  IMAD.U32 R9, RZ, RZ, UR6 ;  /* 0x00000006ff097e24 */ /* 0x001fc6000f8e00ff */
[----:B------:R-:W-:Y:S01]  /*1ea80*/  IMAD.U32 R11, RZ, RZ, UR4 ;  /* 0x00000004ff0b7e24 */ /* 0x000fe2000f8e00ff */
[----:B------:R-:W-:Y:S06]  /*1ea90*/  @P0 BRA `(.L_x_10271) ;  /* 0x0000000000140947 */ /* 0x000fec0003800000 */
[----:B------:R-:W-:Y:S05]  /*1eaa0*/  @!P2 BRA `(.L_x_10271) ;  /* 0x000000000010a947 */ /* 0x000fea0003800000 */
[----:B------:R-:W-:Y:S02]  /*1eab0*/  ULDC.64 UR4, c[0x0][0x208] ;  /* 0x0000820000047ab9 */ /* 0x000fe40000000a00 */
[----:B------:R-:W2:Y:S04]  /*1eac0*/  LDG.E R13, desc[UR4][R2.64] ;  /* 0x00000004020d7981 */ /* 0x000ea8000c1e1900 */
[----:B-----5:R-:W2:Y:S02]  /*1ead0*/  LDG.E R10, desc[UR4][R2.64+0x4] ;  /* 0x00000404020a7981 */ /* 0x020ea4000c1e1900 */
[----:B--2---:R-:W-:-:S07]  /*1eae0*/  IMAD.IADD R10, R10, 0x1, -R13 ;  /* 0x000000010a0a7824 */ /* 0x004fce00078e0a0d */
.L_x_10271:
[----:B------:R-:W-:Y:S01]  /*1eaf0*/  IMAD.MOV.U32 R23, RZ, RZ, RZ ;  /* 0x000000ffff177224 */ /* 0x000fe200078e00ff */
[----:B------:R-:W-:-:S05]  /*1eb00*/  ULDC.64 UR4, c[0x0][0x208] ;  /* 0x0000820000047ab9 */ /* 0x000fca0000000a00 */
[----:B------:R-:W2:Y:S01]  /*1eb10*/  @P3 LDG.E R23, desc[UR4][R6.64] ;  /* 0x0000000406173981 */ /* 0x000ea2000c1e1900 */
[----:B------:R-:W-:-:S06]  /*1eb20*/  IMAD.MOV.U32 R8, RZ, RZ, RZ ;  /* 0x000000ffff087224 */ /* 0x000fcc00078e00ff */
[----:B------:R0:W5:Y:S01]  /*1eb30*/  @P1 LDG.E R8, desc[UR4][R4.64] ;  /* 0x0000000404081981 */ /* 0x000162000c1e1900 */
[----:B------:R-:W-:Y:S02]  /*1eb40*/  ULDC.64 UR4, c[0x0][0xa20] ;  /* 0x0002880000047ab9 */ /* 0x000fe40000000a00 */
[----:B------:R-:W-:-:S04]  /*1eb50*/  ISETP.NE.U32.AND P0, PT, RZ, UR4, PT ;  /* 0x00000004ff007c0c */ /* 0x000fc8000bf05070 */
[----:B------:R-:W-:Y:S01]  /*1eb60*/  ISETP.NE.AND.EX P0, PT, RZ, UR5, PT, P0 ;  /* 0x00000005ff007c0c */ /* 0x000fe2000bf05300 */
[----:B--2--5:R-:W-:-:S12]  /*1eb70*/  IMAD.IADD R23, R23, 0x1, R0 ;  /* 0x0000000117177824 */ /* 0x024fd800078e0200 */
[----:B0-----:R-:W-:Y:S05]  /*1eb80*/  @!P0 BRA `(.L_x_10272) ;  /* 0x0000000000148947 */ /* 0x001fea0003800000 */
[----:B------:R-:W-:Y:S01]  /*1eb90*/  IADD3 R2, P0, R14, UR4, RZ ;  /* 0x000000040e027c10 */ /* 0x000fe2000ff1e0ff */
[----:B------:R-:W-:-:S03]  /*1eba0*/  ULDC.64 UR6, c[0x0][0x208] ;  /* 0x0000820000067ab9 */ /* 0x000fc60000000a00 */
[----:B------:R-:W-:-:S05]  /*1ebb0*/  IADD3.X R3, R12, UR5, RZ, P0, !PT ;  /* 0x000000050c037c10 */ /* 0x000fca00087fe4ff */
[----:B------:R0:W5:Y:S01]  /*1ebc0*/  LDG.E R11, desc[UR6][R2.64] ;  /* 0x00000006020b7981 */ /* 0x000162000c1e1900 */
[----:B------:R-:W-:Y:S05]  /*1ebd0*/  BRA `(.L_x_10273) ;  /* 0x0000000000147947 */ /* 0x000fea0003800000 */
.L_x_10272:
[----:B------:R-:W-:Y:S05]  /*1ebe0*/  @!P3 BRA `(.L_x_10273) ;  /* 0x000000000010b947 */ /* 0x000fea0003800000 */
[----:B------:R-:W-:Y:S02]  /*1ebf0*/  ULDC.64 UR4, c[0x0][0x208] ;  /* 0x0000820000047ab9 */ /* 0x000fe40000000a00 */
[----:B------:R-:W2:Y:S04]  /*1ec00*/  LDG.E R2, desc[UR4][R6.64] ;  /* 0x0000000406027981 */ /* 0x000ea8000c1e1900 */
[----:B------:R-:W2:Y:S02]  /*1ec10*/  LDG.E R11, desc[UR4][R6.64+0x4] ;  /* 0x00000404060b7981 */ /* 0x000ea4000c1e1900 */
[----:B--2---:R-:W-:-:S07]  /*1ec20*/  IMAD.IADD R11, R11, 0x1, -R2 ;  /* 0x000000010b0b7824 */ /* 0x004fce00078e0a02 */
.L_x_10273:
[----:B------:R-:W-:Y:S02]  /*1ec30*/  ULDC.64 UR4, c[0x0][0x208] ;  /* 0x0000820000047ab9 */ /* 0x000fe40000000a00 */
[----:B0-----:R-:W2:Y:S04]  /*1ec40*/  @P1 LDG.E R3, desc[UR4][R4.64] ;  /* 0x0000000404031981 */ /* 0x001ea8000c1e1900 */
[----:B------:R-:W2:Y:S01]  /*1ec50*/  @P1 LDG.E R2, desc[UR4][R4.64+0x4] ;  /* 0x0000040404021981 */ /* 0x000ea2000c1e1900 */
[----:B-----5:R-:W-:Y:S01]  /*1ec60*/  IMAD.IADD R0, R11, 0x1, -R0 ;  /* 0x000000010b007824 */ /* 0x020fe200078e0a00 */
[----:B------:R-:W-:Y:S01]  /*1ec70*/  BSSY B0, `(.L_x_10274) ;  /* 0x00000de000007945 */ /* 0x000fe20003800000 */
[----:B------:R-:W-:Y:S01]  /*1ec80*/  PLOP3.LUT P2, PT, PT, PT, PT, 0x80, 0x0 ;  /* 0x000000000000781c */ /* 0x000fe20003f4f070 */
[----:B--2---:R-:W-:-:S02]  /*1ec90*/  @P1 IMAD.IADD R9, R2, 0x1, -R3 ;  /* 0x0000000102091824 */ /* 0x004fc400078e0a03 */
[----:B------:R-:W-:Y:S02]  /*1eca0*/  IMAD R3, R17, 0xc0, RZ ;  /* 0x000000c011037824 */ /* 0x000fe400078e02ff */
[----:B------:R-:W-:-:S03]  /*1ecb0*/  IMAD.IADD R2, R0, 0x1, R9 ;  /* 0x0000000100027824 */ /* 0x000fc600078e0209 */
        /* <DEDUP_REMOVED lines=9> */
[----:B------:R-:W-:-:S05]  /*1ed50*/  VIMNMX R6, R2, R7, PT ;  /* 0x0000000702067248 */ /* 0x000fca0003fe0100 */
[--C-:B------:R-:W-:Y:S01]  /*1ed60*/  IMAD R2, R6, 0x90, -R0.reuse ;  /* 0x0000009006027824 */ /* 0x100fe200078e0a00 */
[----:B------:R0:W-:Y:S01]  /*1ed70*/  STL [R1], R6 ;  /* 0x0000000601007387 */ /* 0x0001e20000100800 */
[----:B------:R-:W-:-:S03]  /*1ed80*/  IMAD.MOV R0, RZ, RZ, -R0 ;  /* 0x000000ffff007224 */ /* 0x000fc600078e0a00 */
[----:B------:R-:W-:Y:S02]  /*1ed90*/  VIMNMX R9, R2, R9, PT ;  /* 0x0000000902097248 */ /* 0x000fe40003fe0100 */
[----:B------:R-:W-:-:S04]  /*1eda0*/  VIMNMX R2, RZ, R0, !PT ;  /* 0x00000000ff027248 */ /* 0x000fc80007fe0100 */
[----:B------:R-:W-:Y:S01]  /*1edb0*/  ISETP.GT.AND P0, PT, R9, R2, PT ;  /* 0x000000020900720c */ /* 0x000fe20003f04270 */
[----:B------:R-:W-:-:S05]  /*1edc0*/  IMAD.WIDE.U32 R2, R2, 0x38e38e39, RZ ;  /* 0x38e38e3902027825 */ /* 0x000fca00078e00ff */
        /* <DEDUP_REMOVED lines=18> */
.L_x_10406:
[----:B------:R-:W-:-:S03]  /*1eef0*/  UMOV UR4, 0xffffffff ;  /* 0xffffffff00047882 */ /* 0x000fc60000000000 */
[----:B------:R-:W-:Y:S05]  /*1ef00*/  BRA.DIV UR4, `(.L_x_10277) ;  /* 0x0000005204747947 */ /* 0x000fea000b800000 */
[----:B------:R-:W-:-:S13]  /*1ef10*/  ELECT P6, URZ, PT ;  /* 0x00000000003f782f */ /* 0x000fda00038c0000 */
.L_x_10409:
[----:B------:R-:W2:Y:S01]  /*1ef20*/  LDL R5, [R1+0xc] ;  /* 0x00000c0001057983 */ /* 0x000ea20000100800 */
[----:B------:R-:W-:Y:S01]  /*1ef30*/  BSSY B1, `(.L_x_10278) ;  /* 0x000000b000017945 */ /* 0x000fe20003800000 */
[----:B------:R-:W0:Y:S01]  /*1ef40*/  S2R R6, SR_CgaCtaId ;  /* 0x0000000000067919 */ /* 0x000e220000008800 */
[----:B--2---:R-:W-:-:S05]  /*1ef50*/  VIADD R5, R5, 0x1 ;  /* 0x0000000105057836 */ /* 0x004fca0000000000 */
[----:B------:R-:W-:-:S04]  /*1ef60*/  LEA.HI R7, R5, R5, RZ, 0x1 ;  /* 0x0000000505077211 */ /* 0x000fc800078f08ff */
[----:B------:R-:W-:Y:S02]  /*1ef70*/  LOP3.LUT R10, R7, 0xfffffffe, RZ, 0xc0, !PT ;  /* 0xfffffffe070a7812 */ /* 0x000fe400078ec0ff */
[----:B------:R-:W-:-:S03]  /*1ef80*/  MOV R7, 0x400 ;  /* 0x0000040000077802 */ /* 0x000fc60000000f00 */
[----:B------:R-:W-:Y:S01]  /*1ef90*/  IMAD.IADD R5, R5, 0x1, -R10 ;  /* 0x0000000105057824 */ /* 0x000fe200078e0a0a */
[----:B0-----:R-:W-:-:S04]  /*1efa0*/  LEA R6, R6, R7, 0x18 ;  /* 0x0000000706067211 */ /* 0x001fc800078ec0ff */
[----:B------:R-:W-:-:S04]  /*1efb0*/  SHF.L.U32 R5, R5, 0x1f, RZ ;  /* 0x0000001f05057819 */ /* 0x000fc800000006ff */
[----:B------:R-:W0:Y:S02]  /*1efc0*/  SYNCS.PHASECHK.TRANS64.TRYWAIT P0, [R6+URZ+0x31c20], R5 ;  /* 0x031c2005060075a7 */ /* 0x000e24000800017f */
[----:B0-----:R-:W-:Y:S05]  /*1efd0*/  @!P0 BRA `(.L_x_10279) ;  /* 0x0000005000608947 */ /* 0x001fea0003800000 */
.L_x_10410:
[----:B------:R-:W-:Y:S05]  /*1efe0*/  BSYNC B1 ;  /* 0x0000000000017941 */ /* 0x000fea0003800000 */
.L_x_10278:
[----:B------:R-:W-:Y:S04]  /*1eff0*/  BSSY B1, `(.L_x_10280) ;  /* 0x0000049000017945 */ /* 0x000fe80003800000 */
[----:B------:R-:W-:Y:S05]  /*1f000*/  @!P6 BRA `(.L_x_10281) ;  /* 0x00000004001ce947 */ /* 0x000fea0003800000 */
[----:B0-----:R-:W-:Y:S01]  /*1f010*/  IMAD R5, R25, 0x8, R6 ;  /* 0x0000000819057824 */ /* 0x001fe200078e0206 */
[----:B------:R-:W-:-:S04]  /*1f020*/  SHF.L.U32 R10, R26, 0x1f, RZ ;  /* 0x0000001f1a0a7819 */ /* 0x000fc800000006ff */
[----:B------:R-:W0:Y:S02]  /*1f030*/  SYNCS.PHASECHK.TRANS64.TRYWAIT P0, [R5+URZ+0x31ca0], R10 ;  /* 0x031ca00a050075a7 */ /* 0x000e24000800017f */
[----:B0-----:R-:W-:Y:S05]  /*1f040*/  @!P0 BRA `(.L_x_10282) ;  /* 0x0000005000588947 */ /* 0x001fea0003800000 */
.L_x_10411:
        /* <DEDUP_REMOVED lines=9> */
.L_x_10283:
[----:B------:R-:W-:Y:S01]  /*1f0e0*/  IMAD R9, R25, 0x6c00, R6 ;  /* 0x00006c0019097824 */ /* 0x000fe200078e0206 */
[----:B------:R-:W-:Y:S01]  /*1f0f0*/  R2UR UR9, R5 ;  /* 0x00000000050972ca */ /* 0x000fe200000e0000 */
[----:B------:R-:W-:Y:S01]  /*1f100*/  IMAD R7, R3, 0x90, R8 ;  /* 0x0000009003077824 */ /* 0x000fe200078e0208 */
        /* <DEDUP_REMOVED lines=22> */
[----:B------:R2:W-:Y:S01]  /*1f270*/  UTMALDG.4D [UR8], [UR4], desc[UR6] ;  /* 0x00000608040075b4 */ /* 0x0005e20008019000 */
[----:B------:R-:W3:Y:S02]  /*1f280*/  SYNCS.PHASECHK.TRANS64.TRYWAIT P0, [R5+URZ+0x31cc0], R10 ;  /* 0x031cc00a050075a7 */ /* 0x000ee4000800017f */
[----:B--23--:R-:W-:Y:S05]  /*1f290*/  @!P0 BRA `(.L_x_10284) ;  /* 0x0000004c00d88947 */ /* 0x00cfea0003800000 */
.L_x_10412:
[----:B------:R-:W-:Y:S05]  /*1f2a0*/  @P1 BRA `(.L_x_10285) ;  /* 0x0000000000141947 */ /* 0x000fea0003800000 */
[----:B------:R-:W-:Y:S01]  /*1f2b0*/  ISETP.NE.AND P0, PT, R27, RZ, PT ;  /* 0x000000ff1b00720c */ /* 0x000fe20003f05270 */
[----:B0-2---:R-:W-:-:S04]  /*1f2c0*/  IMAD.MOV.U32 R10, RZ, RZ, 0x6c00 ;  /* 0x00006c00ff0a7424 */ /* 0x005fc800078e00ff */
[----:B------:R3:W-:Y:S08]  /*1f2d0*/  SYNCS.ARRIVE.TRANS64 RZ, [R5+URZ+0x31cb0], R10 ;  /* 0x031cb00a05ff79a7 */ /* 0x0007f0000800003f */
[----:B------:R-:W-:Y:S05]  /*1f2e0*/  @!P0 BRA `(.L_x_10285) ;  /* 0x0000000000048947 */ /* 0x000fea0003800000 */
[----:B------:R-:W-:Y:S01]  /*1f2f0*/  BPT.TRAP 0x1 ;  /* 0x000000040000795c */ /* 0x000fe20000300000 */
.L_x_10285:
        /* <DEDUP_REMOVED lines=16> */
[----:B----4-:R-:W-:Y:S01]  /*1f400*/  UMOV UR8, UR14 ;  /* 0x0000000e00087c82 */ /* 0x010fe20008000000 */
[----:B------:R-:W-:Y:S01]  /*1f410*/  UMOV UR10, UR16 ;  /* 0x00000010000a7c82 */ /* 0x000fe20008000000 */
[----:B------:R-:W-:Y:S01]  /*1f420*/  UMOV UR14, 0x40 ;  /* 0x00000040000e7882 */ /* 0x000fe20000000000 */
[----:B------:R4:W-:Y:S02]  /*1f430*/  UTMALDG.4D [UR8], [UR4], desc[UR6] ;  /* 0x00000608040075b4 */ /* 0x0009e40008019000 */
[----:B----4-:R-:W-:Y:S01]  /*1f440*/  UMOV UR8, UR15 ;  /* 0x0000000f00087c82 */ /* 0x010fe20008000000 */
[----:B------:R-:W-:Y:S02]  /*1f450*/  UMOV UR10, UR14 ;  /* 0x0000000e000a7c82 */ /* 0x000fe40008000000 */
[----:B------:R4:W-:Y:S02]  /*1f460*/  UTMALDG.4D [UR8], [UR4], desc[UR6] ;  /* 0x00000608040075b4 */ /* 0x0009e40008019000 */
[----:B----4-:R-:W-:Y:S01]  /*1f470*/  NOP ;  /* 0x0000000000007918 */ /* 0x010fe20000000000 */
.L_x_10281:
[----:B------:R-:W-:Y:S05]  /*1f480*/  BSYNC B1 ;  /* 0x0000000000017941 */ /* 0x000fea0003800000 */
.L_x_10280:
[----:B------:R-:W-:Y:S01]  /*1f490*/  VIADD R25, R25, 0x1 ;  /* 0x0000000119197836 */ /* 0x000fe20000000000 */
[----:B------:R-:W-:Y:S01]  /*1f4a0*/  PLOP3.LUT P2, PT, PT, PT, PT, 0x8, 0x0 ;  /* 0x000000000000781c */ /* 0x000fe20003f4e170 */
[----:B------:R-:W-:-:S03]  /*1f4b0*/  VIADD R3, R3, 0xfffffffe ;  /* 0xfffffffe03037836 */ /* 0x000fc60000000000 */
[----:B------:R-:W-:-:S04]  /*1f4c0*/  ISETP.NE.AND P0, PT, R25, 0x2, PT ;  /* 0x000000021900780c */ /* 0x000fc80003f05270 */
[----:B------:R-:W-:Y:S02]  /*1f4d0*/  SEL R25, R25, RZ, P0 ;  /* 0x000000ff19197207 */ /* 0x000fe40000000000 */
[----:B0123--:R-:W-:Y:S02]  /*1f4e0*/  SEL R5, RZ, 0x1, P0 ;  /* 0x00000001ff057807 */ /* 0x00ffe40000000000 */
[----:B------:R-:W-:Y:S02]  /*1f4f0*/  ISETP.GE.AND P0, PT, R3, R2, PT ;  /* 0x000000020300720c */ /* 0x000fe40003f06270 */
[----:B------:R-:W-:-:S11]  /*1f500*/  LOP3.LUT R26, R26, R5, RZ, 0x3c, !PT ;  /* 0x000000051a1a7212 */ /* 0x000fd600078e3cff */
[----:B------:R-:W-:Y:S05]  /*1f510*/  @!P0 BRA `(.L_x_10275) ;  /* 0x00000004004c8947 */ /* 0x000fea0003800000 */
.L_x_10292:
[----:B------:R-:W-:Y:S05]  /*1f520*/  YIELD ;  /* 0x0000000000007946 */ /* 0x000fea0003800000 */
[----:B------:R-:W-:Y:S04]  /*1f530*/  BSSY B1, `(.L_x_10286) ;  /* 0x0000048000017945 */ /* 0x000fe80003800000 */
[----:B------:R-:W-:Y:S05]  /*1f540*/  @!P6 BRA `(.L_x_10287) ;  /* 0x000000040018e947 */ /* 0x000fea0003800000 */
[----:B------:R-:W-:Y:S01]  /*1f550*/  IMAD R10, R25, 0x8, R6 ;  /* 0x00000008190a7824 */ /* 0x000fe200078e0206 */
[----:B------:R-:W-:-:S04]  /*1f560*/  SHF.L.U32 R5, R26, 0x1f, RZ ;  /* 0x0000001f1a057819 */ /* 0x000fc800000006ff */
[----:B------:R-:W0:Y:S02]  /*1f570*/  SYNCS.PHASECHK.TRANS64.TRYWAIT P0, [R10+URZ+0x31ca0], R5 ;  /* 0x031ca0050a0075a7 */ /* 0x000e24000800017f */
[----:B0-----:R-:W-:Y:S05]  /*1f580*/  @!P0 BRA `(.L_x_10288) ;  /* 0x0000004c00308947 */ /* 0x001fea0003800000 */
.L_x_10413:
        /* <DEDUP_REMOVED lines=9> */
.L_x_10289:
        /* <DEDUP_REMOVED lines=27> */
.L_x_10414:
[----:B------:R-:W-:Y:S05]  /*1f7d0*/  @P0 BRA `(.L_x_10291) ;  /* 0x0000000000140947 */ /* 0x000fea0003800000 */
[----:B------:R-:W-:Y:S01]  /*1f7e0*/  ISETP.NE.AND P1, PT, R27, RZ, PT ;  /* 0x000000ff1b00720c */ /* 0x000fe20003f25270 */
[----:B01----:R-:W-:-:S04]  /*1f7f0*/  IMAD.MOV.U32 R5, RZ, RZ, 0x6c00 ;  /* 0x00006c00ff057424 */ /* 0x003fc800078e00ff */
[----:B------:R2:W-:Y:S08]  /*1f800*/  SYNCS.ARRIVE.TRANS64 RZ, [R10+URZ+0x31cb0], R5 ;  /* 0x031cb0050aff79a7 */ /* 0x0005f0000800003f */
[----:B------:R-:W-:Y:S05]  /*1f810*/  @!P1 BRA `(.L_x_10291) ;  /* 0x0000000000049947 */ /* 0x000fea0003800000 */
[----:B------:R-:W-:Y:S01]  /*1f820*/  BPT.TRAP 0x1 ;  /* 0x000000040000795c */ /* 0x000fe20000300000 */
.L_x_10291:
        /* <DEDUP_REMOVED lines=24> */
.L_x_10287:
[----:B------:R-:W-:Y:S05]  /*1f9b0*/  BSYNC B1 ;  /* 0x0000000000017941 */ /* 0x000fea0003800000 */
.L_x_10286:
[----:B------:R-:W-:-:S05]  /*1f9c0*/  VIADD R25, R25, 0x1 ;  /* 0x0000000119197836 */ /* 0x000fca0000000000 */
[----:B------:R-:W-:-:S04]  /*1f9d0*/  ISETP.NE.AND P0, PT, R25, 0x2, PT ;  /* 0x000000021900780c */ /* 0x000fc80003f05270 */
[----:B012---:R-:W-:Y:S02]  /*1f9e0*/  SEL R5, RZ, 0x1, P0 ;  /* 0x00000001ff057807 */ /* 0x007fe40000000000 */
[----:B------:R-:W-:Y:S02]  /*1f9f0*/  SEL R25, R25, RZ, P0 ;  /* 0x000000ff19197207 */ /* 0x000fe40000000000 */
[C---:B------:R-:W-:Y:S02]  /*1fa00*/  ISETP.GT.AND P0, PT, R3.reuse, R2, PT ;  /* 0x000000020300720c */ /* 0x040fe40003f04270 */
[----:B------:R-:W-:Y:S01]  /*1fa10*/  LOP3.LUT R26, R26, R5, RZ, 0x3c, !PT ;  /* 0x000000051a1a7212 */ /* 0x000fe200078e3cff */
[----:B------:R-:W-:-:S04]  /*1fa20*/  VIADD R5, R3, 0xffffffff ;  /* 0xffffffff03057836 */ /* 0x000fc80000000000 */
[----:B------:R-:W-:-:S06]  /*1fa30*/  IMAD.MOV.U32 R3, RZ, RZ, R5 ;  /* 0x000000ffff037224 */ /* 0x000fcc00078e0005 */
[----:B------:R-:W-:Y:S05]  /*1fa40*/  @P0 BRA `(.L_x_10292) ;  /* 0xfffffff800b40947 */ /* 0x000fea000383ffff */
.L_x_10275:
[----:B------:R-:W-:Y:S05]  /*1fa50*/  BSYNC B0 ;  /* 0x0000000000007941 */ /* 0x000fea0003800000 */
.L_x_10274:
[----:B------:R-:W2:Y:S01]  /*1fa60*/  LDL R5, [R1] ;  /* 0x0000000001057983 */ /* 0x000ea20000100800 */
        /* <DEDUP_REMOVED lines=21> */
.L_x_10294:
        /* <DEDUP_REMOVED lines=22> */
.L_x_10296:
        /* <DEDUP_REMOVED lines=19> */
.L_x_10298:
        /* <DEDUP_REMOVED lines=16> */
.L_x_10297:
[----:B------:R-:W2:Y:S01]  /*1ff50*/  LDL.LU R2, [R1+0x4] ;  /* 0x0000040001027983 */ /* 0x000ea20000300800 */
[----:B------:R-:W-:Y:S01]  /*1ff60*/  ULDC.64 UR4, c[0x0][0x9f8] ;  /* 0x00027e0000047ab9 */ /* 0x000fe20000000a00 */
[----:B------:R-:W0:Y:S02]  /*1ff70*/  LDC R0, c[0x0][0x428] ;  /* 0x00010a00ff007b82 */ /* 0x000e240000000800 */
[----:B------:R-:W3:Y:S04]  /*1ff80*/  LDL.LU R21, [R1+0x8] ;  /* 0x0000080001157983 */ /* 0x000ee80000300800 */
[----:B------:R-:W4:Y:S01]  /*1ff90*/  LDL.LU R20, [R1+0x10] ;  /* 0x0000100001147983 */ /* 0x000f220000300800 */
[----:B------:R-:W-:Y:S01]  /*1ffa0*/  ISETP.NE.U32.AND P0, PT, RZ, UR4, PT ;  /* 0x00000004ff007c0c */ /* 0x000fe2000bf05070 */
[----:B------:R-:W-:Y:S01]  /*1ffb0*/  IMAD.MOV.U32 R6, RZ, RZ, R29 ;  /* 0x000000ffff067224 */ /* 0x000fe200078e001d */
[----:B------:R-:W-:-:S02]  /*1ffc0*/  ULDC.64 UR6, c[0x0][0x208] ;  /* 0x0000820000067ab9 */ /* 0x000fc40000000a00 */
        /* <DEDUP_REMOVED lines=15> */
[----:B------:R-:W2:Y:S01]  /*200c0*/  @P0 LDC R4, c[0x0][0x430] ;  /* 0x00010c00ff040b82 */ /* 0x000ea20000000800 */
[----:B0-----:R-:W-:-:S05]  /*200d0*/  @P0 IMAD.HI.U32 R5, R18, R5, RZ ;  /* 0x0000000512050227 */ /* 0x001fca00078e00ff */
[----:B--2---:R-:W-:Y:S02]  /*200e0*/  @P0 SHF.R.U32.HI R0, RZ, R4, R5 ;  /* 0x00000004ff000219 */ /* 0x004fe40000011605 */
[----:B------:R-:W-:-:S04]  /*200f0*/  ISETP.NE.U32.AND P0, PT, RZ, UR4, PT ;  /* 0x00000004ff007c0c */ /* 0x000fc8000bf05070 */
[----:B------:R-:W-:-:S04]  /*20100*/  ISETP.NE.AND.EX P0, PT, RZ, UR5, PT, P0 ;  /* 0x00000005ff007c0c */ /* 0x000fc8000bf05300 */
[----:B-1----:R-:W-:-:S09]  /*20110*/  SEL R9, R29, RZ, !P0 ;  /* 0x000000ff1d097207 */ /* 0x002fd20004000000 */
.L_x_10299:
        /* <DEDUP_REMOVED lines=14> */
.L_x_10300:
        /* <DEDUP_REMOVED lines=13> */
.L_x_10301:
        /* <DEDUP_REMOVED lines=9> */
[----:B------:R-:W2:Y:S01]  /*20360*/  LDL R4, [R1] ;  /* 0x0000000001047983 */ /* 0x000ea20000100800 */
        /* <DEDUP_REMOVED lines=8> */
.L_x_10417:
[----:B------:R-:W-:Y:S01]  /*203f0*/  UMOV UR4, 0xffffffff ;  /* 0xffffffff00047882 */ /* 0x000fe20000000000 */
[----:B------:R-:W-:Y:S02]  /*20400*/  SHF.R.S32.HI R12, RZ, 0x1f, R6 ;  /* 0x0000001fff0c7819 */ /* 0x000fe40000011406 */
[----:B------:R-:W-:Y:S05]  /*20410*/  BRA.DIV UR4, `(.L_x_10303) ;  /* 0x0000003e04e87947 */ /* 0x000fea000b800000 */
[----:B------:R-:W-:-:S13]  /*20420*/  ELECT P6, URZ, PT ;  /* 0x00000000003f782f */ /* 0x000fda00038c0000 */
.L_x_10420:
        /* <DEDUP_REMOVED lines=23> */
.L_x_10305:
[----:B------:R-:W-:Y:S01]  /*205a0*/  IMAD R5, R22, 0x8, R28 ;  /* 0x0000000816057824 */ /* 0x000fe200078e021c */
[----:B------:R-:W-:-:S04]  /*205b0*/  SHF.L.U32 R4, R24, 0x1f, RZ ;  /* 0x0000001f18047819 */ /* 0x000fc800000006ff */
[----:B------:R-:W1:Y:S02]  /*205c0*/  SYNCS.PHASECHK.TRANS64.TRYWAIT P0, [R5+URZ+0x31c40], R4 ;  /* 0x031c4004050075a7 */ /* 0x000e64000800017f */
[----:B-1----:R-:W-:Y:S05]  /*205d0*/  @!P0 BRA `(.L_x_10306) ;  /* 0x0000003c00988947 */ /* 0x002fea0003800000 */
.L_x_10421:
        /* <DEDUP_REMOVED lines=9> */
.L_x_10307:
        /* <DEDUP_REMOVED lines=28> */
.L_x_10304:
        /* <DEDUP_REMOVED lines=41> */
[----:B0-----:R-:W-:-:S04]  /*20ac0*/  SHF.L.U32 R5, R4, 0x1f, RZ ;  /* 0x0000001f04057819 */ /* 0x001fc800000006ff */
[----:B------:R-:W0:Y:S02]  /*20ad0*/  SYNCS.PHASECHK.TRANS64.TRYWAIT P0, [R28+URZ+0x31c20], R5 ;  /* 0x031c20051c0075a7 */ /* 0x000e24000800017f */
[----:B0--3--:R-:W-:Y:S05]  /*20ae0*/  @!P0 BRA `(.L_x_10309) ;  /* 0x0000003800688947 */ /* 0x009fea0003800000 */
.L_x_10422:
[----:B------:R-:W-:Y:S05]  /*20af0*/  BSYNC B0 ;  /* 0x0000000000007941 */ /* 0x000fea0003800000 */
.L_x_10308:
[----:B------:R-:W2:Y:S01]  /*20b00*/  LDL R4, [R1] ;  /* 0x0000000001047983 */ /* 0x000ea20000100800 */
[----:B------:R-:W-:Y:S01]  /*20b10*/  BSSY B0, `(.L_x_10310) ;  /* 0x000017c000007945 */ /* 0x000fe20003800000 */
[----:B--2---:R-:W-:-:S13]  /*20b20*/  ISETP.GE.AND P0, PT, R4, 0x2, PT ;  /* 0x000000020400780c */ /* 0x004fda0003f06270 */
[----:B------:R-:W-:Y:S05]  /*20b30*/  @!P0 BRA `(.L_x_10311) ;  /* 0x0000001400e48947 */ /* 0x000fea0003800000 */
[C---:B------:R-:W-:Y:S01]  /*20b40*/  VIADD R10, R4.reuse, 0xfffffffe ;  /* 0xfffffffe040a7836 */ /* 0x040fe20000000000 */
[----:B------:R-:W-:Y:S01]  /*20b50*/  LOP3.LUT R4, R4, 0x1, RZ, 0xc0, !PT ;  /* 0x0000000104047812 */ /* 0x000fe200078ec0ff */
[----:B------:R-:W-:Y:S02]  /*20b60*/  BSSY B1, `(.L_x_10312) ;  /* 0x000007f000017945 */ /* 0x000fe40003800000 */
[----:B------:R-:W-:Y:S01]  /*20b70*/  IMAD.MOV.U32 R9, RZ, RZ, R10 ;  /* 0x000000ffff097224 */ /* 0x000fe200078e000a */
[----:B------:R-:W-:-:S13]  /*20b80*/  ISETP.NE.U32.AND P0, PT, R4, 0x1, PT ;  /* 0x000000010400780c */ /* 0x000fda0003f05070 */
        /* <DEDUP_REMOVED lines=9> */
[----:B------:R-:W-:Y:S02]  /*20c20*/  IMAD.MOV.U32 R15, RZ, RZ, R10 ;  /* 0x000000ffff0f7224 */ /* 0x000fe400078e000a */
[----:B------:R-:W-:Y:S01]  /*20c30*/  IMAD.MOV.U32 R4, RZ, RZ, R8 ;  /* 0x000000ffff047224 */ /* 0x000fe200078e0008 */
[----:B------:R-:W-:-:S13]  /*20c40*/  ISETP.NE.AND.EX P0, PT, R3, RZ, PT, P0 ;  /* 0x000000ff0300720c */ /* 0x000fda0003f05300 */
[----:B------:R-:W-:Y:S05]  /*20c50*/  @!P0 BRA `(.L_x_10316) ;  /* 0x00000000004c8947 */ /* 0x000fea0003800000 */
[----:B------:R-:W1:Y:S01]  /*20c60*/  LDC R15, c[0x0][0x41c] ;  /* 0x00010700ff0f7b82 */ /* 0x000e620000000800 */
[----:B------:R-:W-:Y:S01]  /*20c70*/  IMAD.MOV.U32 R9, RZ, RZ, R10 ;  /* 0x000000ffff097224 */ /* 0x000fe200078e000a */
[----:B------:R-:W-:Y:S01]  /*20c80*/  ULDC.64 UR4, c[0x0][0x408] ;  /* 0x0001020000047ab9 */ /* 0x000fe20000000a00 */
[----:B------:R-:W-:Y:S01]  /*20c90*/  ULDC.64 UR6, c[0x0][0x208] ;  /* 0x0000820000067ab9 */ /* 0x000fe20000000a00 */
[----:B------:R-:W-:-:S04]  /*20ca0*/  IMAD R17, R12, UR4, RZ ;  /* 0x000000040c117c24 */ /* 0x000fc8000f8e02ff */
[----:B------:R-:W-:Y:S01]  /*20cb0*/  IMAD R14, R6, UR5, R17 ;  /* 0x00000005060e7c24 */ /* 0x000fe2000f8e0211 */
[----:B-1----:R-:W-:-:S13]  /*20cc0*/  ISETP.NE.AND P0, PT, R15, 0x1, PT ;  /* 0x000000010f00780c */ /* 0x002fda0003f05270 */
        /* <DEDUP_REMOVED lines=12> */
.L_x_10316:
[----:B-1----:R-:W-:Y:S01]  /*20d90*/  IMAD R3, R11, 0x8, R28 ;  /* 0x000000080b037824 */ /* 0x002fe200078e021c */
[----:B------:R-:W-:-:S04]  /*20da0*/  SHF.L.U32 R2, R13, 0x1f, RZ ;  /* 0x0000001f0d027819 */ /* 0x000fc800000006ff */
[----:B------:R-:W1:Y:S02]  /*20db0*/  SYNCS.PHASECHK.TRANS64.TRYWAIT P0, [R3+URZ+0x31c40], R2 ;  /* 0x031c4002030075a7 */ /* 0x000e64000800017f */
[----:B-1----:R-:W-:Y:S05]  /*20dc0*/  @!P0 BRA `(.L_x_10317) ;  /* 0x0000003400c48947 */ /* 0x002fea0003800000 */
.L_x_10423:
        /* <DEDUP_REMOVED lines=9> */
.L_x_10318:
        /* <DEDUP_REMOVED lines=31> */
.L_x_10424:
        /* <DEDUP_REMOVED lines=10> */
.L_x_10320:
[----:B------:R-:W2:Y:S02]  /*210f0*/  LDL R3, [R1+0x44] ;  /* 0x0000440001037983 */ /* 0x000ea40000100800 */
[----:B--2---:R-:W-:-:S13]  /*21100*/  LOP3.LUT P0, RZ, R3, 0x40, RZ, 0xc0, !PT ;  /* 0x0000004003ff7812 */ /* 0x004fda000780c0ff */
[----:B------:R-:W-:Y:S05]  /*21110*/  @P0 BRA `(.L_x_10321) ;  /* 0x0000000000040947 */ /* 0x000fea0003800000 */
[----:B------:R-:W-:Y:S01]  /*21120*/  BPT.TRAP 0x1 ;  /* 0x000000040000795c */ /* 0x000fe20000300000 */
.L_x_10321:
        /* <DEDUP_REMOVED lines=29> */
.L_x_10315:
[----:B------:R-:W-:Y:S05]  /*21300*/  BSYNC B2 ;  /* 0x0000000000027941 */ /* 0x000fea0003800000 */
.L_x_10314:
[----:B------:R-:W2:Y:S01]  /*21310*/  LDL.LU R2, [R1] ;  /* 0x0000000001027983 */ /* 0x000ea20000300800 */
[----:B------:R-:W-:Y:S02]  /*21320*/  IMAD.MOV.U32 R22, RZ, RZ, R11 ;  /* 0x000000ffff167224 */ /* 0x000fe400078e000b */
[----:B------:R-:W-:Y:S02]  /*21330*/  IMAD.MOV.U32 R24, RZ, RZ, R13 ;  /* 0x000000ffff187224 */ /* 0x000fe400078e000d */
[----:B--2---:R-:W-:-:S07]  /*21340*/  VIADD R9, R2, 0xfffffffd ;  /* 0xfffffffd02097836 */ /* 0x004fce0000000000 */
.L_x_10313:
[----:B------:R-:W-:Y:S05]  /*21350*/  BSYNC B1 ;  /* 0x0000000000017941 */ /* 0x000fea0003800000 */
.L_x_10312:
[----:B------:R-:W-:-:S13]  /*21360*/  ISETP.NE.AND P0, PT, R10, RZ, PT ;  /* 0x000000ff0a00720c */ /* 0x000fda0003f05270 */
[----:B------:R-:W-:Y:S05]  /*21370*/  @!P0 BRA `(.L_x_10311) ;  /* 0x0000000c00d48947 */ /* 0x000fea0003800000 */
[----:B------:R-:W-:-:S07]  /*21380*/  IMAD.MOV.U32 R4, RZ, RZ, R8 ;  /* 0x000000ffff047224 */ /* 0x000fce00078e0008 */
.L_x_10338:
        /* <DEDUP_REMOVED lines=13> */
[----:B------:R-:W1:Y:S01]  /*21460*/  LDC R13, c[0x0][0x41c] ;  /* 0x00010700ff0d7b82 */ /* 0x000e620000000800 */
[----:B------:R-:W-:Y:S01]  /*21470*/  IMAD.MOV.U32 R14, RZ, RZ, R9 ;  /* 0x000000ffff0e7224 */ /* 0x000fe200078e0009 */
[----:B------:R-:W-:Y:S01]  /*21480*/  ULDC.64 UR6, c[0x0][0x408] ;  /* 0x0001020000067ab9 */ /* 0x000fe20000000a00 */
[----:B------:R-:W-:Y:S01]  /*21490*/  ULDC.64 UR8, c[0x0][0x208] ;  /* 0x0000820000087ab9 */ /* 0x000fe20000000a00 */
[----:B0-----:R-:W-:-:S04]  /*214a0*/  IMAD R5, R12, UR6, RZ ;  /* 0x000000060c057c24 */ /* 0x001fc8000f8e02ff */
[----:B------:R-:W-:Y:S01]  /*214b0*/  IMAD R5, R6, UR7, R5 ;  /* 0x0000000706057c24 */ /* 0x000fe2000f8e0205 */
[----:B-1----:R-:W-:-:S13]  /*214c0*/  ISETP.NE.AND P0, PT, R13, 0x1, PT ;  /* 0x000000010d00780c */ /* 0x002fda0003f05270 */
        /* <DEDUP_REMOVED lines=12> */
.L_x_10324:
[----:B------:R-:W-:Y:S01]  /*21590*/  IMAD R3, R10, 0x8, R28 ;  /* 0x000000080a037824 */ /* 0x000fe200078e021c */
[----:B------:R-:W-:-:S04]  /*215a0*/  SHF.L.U32 R2, R11, 0x1f, RZ ;  /* 0x0000001f0b027819 */ /* 0x000fc800000006ff */
[----:B------:R-:W2:Y:S02]  /*215b0*/  SYNCS.PHASECHK.TRANS64.TRYWAIT P0, [R3+URZ+0x31c40], R2 ;  /* 0x031c4002030075a7 */ /* 0x000ea4000800017f */
[----:B--2---:R-:W-:Y:S05]  /*215c0*/  @!P0 BRA `(.L_x_10325) ;  /* 0x0000002c00ec8947 */ /* 0x004fea0003800000 */
.L_x_10425:
[----:B01----:R-:W0:Y:S02]  /*215d0*/  S2R R5, SR_TID.X ;  /* 0x0000000000057919 */ /* 0x003e240000002100 */
        /* <DEDUP_REMOVED lines=8> */
.L_x_10326:
[--C-:B0-2---:R-:W-:Y:S01]  /*21660*/  IMAD R2, R10, 0x6c00, R28.reuse ;  /* 0x00006c000a027824 */ /* 0x105fe200078e021c */
        /* <DEDUP_REMOVED lines=30> */
.L_x_10426:
        /* <DEDUP_REMOVED lines=10> */
.L_x_10328:
[----:B------:R-:W2:Y:S02]  /*218f0*/  LDL R2, [R1+0x44] ;  /* 0x0000440001027983 */ /* 0x000ea40000100800 */
[----:B--2---:R-:W-:-:S13]  /*21900*/  LOP3.LUT P0, RZ, R2, 0x40, RZ, 0xc0, !PT ;  /* 0x0000004002ff7812 */ /* 0x004fda000780c0ff */
[----:B------:R-:W-:Y:S05]  /*21910*/  @P0 BRA `(.L_x_10329) ;  /* 0x0000000000040947 */ /* 0x000fea0003800000 */
[----:B------:R-:W-:Y:S01]  /*21920*/  BPT.TRAP 0x1 ;  /* 0x000000040000795c */ /* 0x000fe20000300000 */
.L_x_10329:
        /* <DEDUP_REMOVED lines=30> */
.L_x_10323:
[----:B------:R-:W-:Y:S05]  /*21b10*/  BSYNC B1 ;  /* 0x0000000000017941 */ /* 0x000fea0003800000 */
.L_x_10322:
        /* <DEDUP_REMOVED lines=31> */
.L_x_10332:
[----:B------:R-:W-:Y:S01]  /*21d10*/  IMAD R2, R22, 0x8, R28 ;  /* 0x0000000816027824 */ /* 0x000fe200078e021c */
[----:B------:R-:W-:-:S04]  /*21d20*/  SHF.L.U32 R3, R24, 0x1f, RZ ;  /* 0x0000001f18037819 */ /* 0x000fc800000006ff */
[----:B------:R-:W1:Y:S02]  /*21d30*/  SYNCS.PHASECHK.TRANS64.TRYWAIT P0, [R2+URZ+0x31c40], R3 ;  /* 0x031c4003020075a7 */ /* 0x000e64000800017f */
[----:B-1----:R-:W-:Y:S05]  /*21d40*/  @!P0 BRA `(.L_x_10333) ;  /* 0x0000002800348947 */ /* 0x002fea0003800000 */
.L_x_10427:
        /* <DEDUP_REMOVED lines=9> */
.L_x_10334:
        /* <DEDUP_REMOVED lines=31> */
.L_x_10428:
        /* <DEDUP_REMOVED lines=10> */
.L_x_10336:
[----:B------:R-:W2:Y:S02]  /*22070*/  LDL R3, [R1+0x44] ;  /* 0x0000440001037983 */ /* 0x000ea40000100800 */
[----:B--2---:R-:W-:-:S13]  /*22080*/  LOP3.LUT P0, RZ, R3, 0x40, RZ, 0xc0, !PT ;  /* 0x0000004003ff7812 */ /* 0x004fda000780c0ff */
[----:B------:R-:W-:Y:S05]  /*22090*/  @P0 BRA `(.L_x_10337) ;  /* 0x0000000000040947 */ /* 0x000fea0003800000 */
[----:B------:R-:W-:Y:S01]  /*220a0*/  BPT.TRAP 0x1 ;  /* 0x000000040000795c */ /* 0x000fe20000300000 */
.L_x_10337:
        /* <DEDUP_REMOVED lines=29> */
.L_x_10331:
[----:B------:R-:W-:Y:S05]  /*22280*/  BSYNC B1 ;  /* 0x0000000000017941 */ /* 0x000fea0003800000 */
.L_x_10330:
[C---:B------:R-:W-:Y:S01]  /*22290*/  ISETP.GT.AND P0, PT, R9.reuse, 0x1, PT ;  /* 0x000000010900780c */ /* 0x040fe20003f04270 */
[----:B0-----:R-:W-:-:S04]  /*222a0*/  VIADD R2, R9, 0xfffffffe ;  /* 0xfffffffe09027836 */ /* 0x001fc80000000000 */
[----:B------:R-:W-:-:S08]  /*222b0*/  IMAD.MOV.U32 R9, RZ, RZ, R2 ;  /* 0x000000ffff097224 */ /* 0x000fd000078e0002 */
[----:B------:R-:W-:Y:S05]  /*222c0*/  @P0 BRA `(.L_x_10338) ;  /* 0xfffffff000300947 */ /* 0x000fea000383ffff */
.L_x_10311:
[----:B------:R-:W-:Y:S05]  /*222d0*/  BSYNC B0 ;  /* 0x0000000000007941 */ /* 0x000fea0003800000 */
.L_x_10310:
[----:B------:R-:W-:Y:S01]  /*222e0*/  ISETP.NE.AND P0, PT, R27, RZ, PT ;  /* 0x000000ff1b00720c */ /* 0x000fe20003f05270 */
[----:B------:R-:W-:-:S12]  /*222f0*/  BSSY B0, `(.L_x_10339) ;  /* 0x000000f000007945 */ /* 0x000fd80003800000 */
[----:B------:R-:W-:Y:S05]  /*22300*/  @P0 BRA `(.L_x_10340) ;  /* 0x0000000000340947 */ /* 0x000fea0003800000 */
[----:B------:R-:W1:Y:S01]  /*22310*/  S2R R9, SR_LANEID ;  /* 0x0000000000097919 */ /* 0x000e620000000000 */
[----:B------:R-:W-:Y:S01]  /*22320*/  VOTEU.ANY UR4, UPT, PT ;  /* 0x0000000000047886 */ /* 0x000fe200038e0100 */
[----:B------:R-:W2:Y:S01]  /*22330*/  LDC.64 R2, c[0x0][0xc38] ;  /* 0x00030e00ff027b82 */ /* 0x000ea20000000a00 */
[----:B------:R-:W1:Y:S01]  /*22340*/  FLO.U32 R4, UR4 ;  /* 0x0000000400047d00 */ /* 0x000e6200080e0000 */
[----:B------:R-:W-:-:S07]  /*22350*/  ULDC.64 UR6, c[0x0][0x208] ;  /* 0x0000820000067ab9 */ /* 0x000fce0000000a00 */
[----:B0-----:R-:W2:Y:S01]  /*22360*/  POPC R5, UR4 ;  /* 0x0000000400057d09 */ /* 0x001ea20008000000 */
[----:B-1----:R-:W-:-:S13]  /*22370*/  ISETP.EQ.U32.AND P0, PT, R4, R9, PT ;  /* 0x000000090400720c */ /* 0x002fda0003f02070 */
[----:B--2---:R-:W2:Y:S01]  /*22380*/  @P0 ATOMG.E.ADD.STRONG.GPU PT, R3, desc[UR6][R2.64], R5 ;  /* 0x00000005020309a8 */ /* 0x004ea200081ee1c6 */
[----:B------:R-:W0:Y:S02]  /*22390*/  S2R R6, SR_LTMASK ;  /* 0x0000000000067919 */ /* 0x000e240000003900 */
[----:B0-----:R-:W-:-:S04]  /*223a0*/  LOP3.LUT R6, R6, UR4, RZ, 0xc0, !PT ;  /* 0x0000000406067c12 */ /* 0x001fc8000f8ec0ff */
[----:B------:R-:W0:Y:S01]  /*223b0*/  POPC R9, R6 ;  /* 0x0000000600097309 */ /* 0x000e220000000000 */
[----:B--2---:R-:W0:Y:S02]  /*223c0*/  SHFL.IDX PT, R4, R3, R4, 0x1f ;  /* 0x00001f0403047589 */ /* 0x004e2400000e0000 */
[----:B0-----:R-:W-:-:S07]  /*223d0*/  IADD3 R16, R4, UR36, R9 ;  /* 0x0000002404107c10 */ /* 0x001fce000fffe009 */
.L_x_10340:
[----:B------:R-:W-:Y:S05]  /*223e0*/  BSYNC B0 ;  /* 0x0000000000007941 */ /* 0x000fea0003800000 */
.L_x_10339:
[----:B------:R-:W-:Y:S04]  /*223f0*/  BSSY B0, `(.L_x_10341) ;  /* 0x0000030000007945 */ /* 0x000fe80003800000 */
[----:B------:R-:W-:Y:S05]  /*22400*/  @!P6 BRA `(.L_x_10342) ;  /* 0x0000000000b8e947 */ /* 0x000fea0003800000 */
[----:B------:R-:W-:Y:S01]  /*22410*/  IMAD R3, R22, 0x8, R28 ;  /* 0x0000000816037824 */ /* 0x000fe200078e021c */
[----:B------:R-:W-:-:S04]  /*22420*/  SHF.L.U32 R2, R24, 0x1f, RZ ;  /* 0x0000001f18027819 */ /* 0x000fc800000006ff */
[----:B------:R-:W1:Y:S02]  /*22430*/  SYNCS.PHASECHK.TRANS64.TRYWAIT P0, [R3+URZ+0x31c60], R2 ;  /* 0x031c6002030075a7 */ /* 0x000e64000800017f */
[----:B-1----:R-:W-:Y:S05]  /*22440*/  @!P0 BRA `(.L_x_10343) ;  /* 0x00000020009c8947 */ /* 0x002fea0003800000 */
.L_x_10429:
        /* <DEDUP_REMOVED lines=10> */
.L_x_10344:
[----:B------:R-:W2:Y:S02]  /*224f0*/  LDL R2, [R1+0x44] ;  /* 0x0000440001027983 */ /* 0x000ea40000100800 */
[----:B--2---:R-:W-:-:S13]  /*22500*/  LOP3.LUT P0, RZ, R2, 0x40, RZ, 0xc0, !PT ;  /* 0x0000004002ff7812 */ /* 0x004fda000780c0ff */
[----:B------:R-:W-:Y:S05]  /*22510*/  @P0 BRA `(.L_x_10345) ;  /* 0x0000000000040947 */ /* 0x000fea0003800000 */
[----:B------:R-:W-:Y:S01]  /*22520*/  BPT.TRAP 0x1 ;  /* 0x000000040000795c */ /* 0x000fe20000300000 */
.L_x_10345:
        /* <DEDUP_REMOVED lines=28> */
.L_x_10342:
[----:B------:R-:W-:Y:S05]  /*226f0*/  BSYNC B0 ;  /* 0x0000000000007941 */ /* 0x000fea0003800000 */
.L_x_10341:
[----:B------:R-:W-:-:S05]  /*22700*/  VIADD R22, R22, 0x1 ;  /* 0x0000000116167836 */ /* 0x000fca0000000000 */
[----:B------:R-:W-:-:S04]  /*22710*/  ISETP.NE.AND P0, PT, R22, 0x2, PT ;  /* 0x000000021600780c */ /* 0x000fc80003f05270 */
[----:B------:R-:W-:Y:S02]  /*22720*/  SEL R3, RZ, 0x1, P0 ;  /* 0x00000001ff037807 */ /* 0x000fe40000000000 */
[----:B------:R-:W-:Y:S02]  /*22730*/  SEL R22, R22, RZ, P0 ;  /* 0x000000ff16167207 */ /* 0x000fe40000000000 */
[----:B------:R-:W-:-:S07]  /*22740*/  LOP3.LUT R24, R24, R3, RZ, 0x3c, !PT ;  /* 0x0000000318187212 */ /* 0x000fce00078e3cff */
.L_x_10295:
[----:B------:R-:W-:Y:S05]  /*22750*/  BSYNC B6 ;  /* 0x0000000000067941 */ /* 0x000fea0003800000 */
.L_x_10293:
[----:B------:R-:W-:-:S03]  /*22760*/  UMOV UR4, 0xffffffff ;  /* 0xffffffff00047882 */ /* 0x000fc60000000000 */
[----:B------:R-:W-:Y:S05]  /*22770*/  BRA.DIV UR4, `(.L_x_10346) ;  /* 0x0000001e04e47947 */ /* 0x000fea000b800000 */
[----:B------:R1:W2:Y:S04]  /*22780*/  SHFL.IDX PT, R4, R16, RZ, 0x1f ;  /* 0x00001fff10047589 */ /* 0x0002a800000e0000 */
[----:B0-----:R1:W0:Y:S02]  /*22790*/  SHFL.IDX PT, R5, R16, 0x1, 0x1f ;  /* 0x00201f0010057f89 */ /* 0x00122400000e0000 */
.L_x_10433:
        /* <DEDUP_REMOVED lines=8> */
[----:B------:R-:W3:Y:S01]  /*22820*/  LDC.64 R2, c[0x0][0xc58] ;  /* 0x00031600ff027b82 */ /* 0x000ee20000000a00 */
[----:B------:R-:W-:Y:S01]  /*22830*/  ULDC.64 UR4, c[0x0][0x208] ;  /* 0x0000820000047ab9 */ /* 0x000fe20000000a00 */
[----:B---3--:R-:W-:-:S06]  /*22840*/  IMAD.WIDE R2, R7, 0x4, R2 ;  /* 0x0000000407027825 */ /* 0x008fcc00078e0202 */
[----:B------:R3:W5:Y:S02]  /*22850*/  LDG.E R2, desc[UR4][R2.64] ;  /* 0x0000000402027981 */ /* 0x000764000c1e1900 */
.L_x_10348:
[----:B------:R-:W-:Y:S05]  /*22860*/  BSYNC B0 ;  /* 0x0000000000007941 */ /* 0x000fea0003800000 */
.L_x_10347:
        /* <DEDUP_REMOVED lines=23> */
.L_x_10441:
[----:B------:R-:W-:Y:S02]  /*229e0*/  ULDC UR4, c[0x0][0xc10] ;  /* 0x0003040000047ab9 */ /* 0x000fe40000000800 */
[----:B------:R-:W-:-:S04]  /*229f0*/  IMAD.U32 R6, RZ, RZ, UR4 ;  /* 0x00000004ff067e24 */ /* 0x000fc8000f8e00ff */
[----:B----4-:R-:W-:-:S04]  /*22a00*/  IMAD R14, R14, R6, RZ ;  /* 0x000000060e0e7224 */ /* 0x010fc800078e02ff */
[----:B0-----:R-:W-:-:S05]  /*22a10*/  IMAD.IADD R5, R5, 0x1, R14 ;  /* 0x0000000105057824 */ /* 0x001fca00078e020e */
[----:B--2---:R-:W-:-:S13]  /*22a20*/  ISETP.GT.AND P0, PT, R5, R4, PT ;  /* 0x000000040500720c */ /* 0x004fda0003f04270 */
[----:B------:R-:W-:Y:S05]  /*22a30*/  @P0 BRA `(.L_x_10350) ;  /* 0x0000000000b00947 */ /* 0x000fea0003800000 */
[----:B------:R-:W0:Y:S02]  /*22a40*/  LDC R0, c[0x0][0xc14] ;  /* 0x00030500ff007b82 */ /* 0x000e240000000800 */
.L_x_10355:
[----:B------:R-:W-:-:S05]  /*22a50*/  VIADD R19, R19, 0x1f ;  /* 0x0000001f13137836 */ /* 0x000fca0000000000 */
        /* <DEDUP_REMOVED lines=8> */
[----:B---3--:R-:W0:Y:S01]  /*22ae0*/  LDC.64 R2, c[0x0][0xc58] ;  /* 0x00031600ff027b82 */ /* 0x008e220000000a00 */
[----:B------:R-:W-:Y:S01]  /*22af0*/  ULDC.64 UR4, c[0x0][0x208] ;  /* 0x0000820000047ab9 */ /* 0x000fe20000000a00 */
[----:B0-----:R-:W-:-:S06]  /*22b00*/  IMAD.WIDE R2, R7, 0x4, R2 ;  /* 0x0000000407027825 */ /* 0x001fcc00078e0202 */
[----:B------:R0:W5:Y:S02]  /*22b10*/  LDG.E R2, desc[UR4][R2.64] ;  /* 0x0000000402027981 */ /* 0x000164000c1e1900 */
.L_x_10353:
[----:B------:R-:W-:Y:S05]  /*22b20*/  BSYNC B0 ;  /* 0x0000000000007941 */ /* 0x000fea0003800000 */
.L_x_10352:
        /* <DEDUP_REMOVED lines=11> */
[----:B0--3--:R-:W-:-:S05]  /*22be0*/  IMAD.IADD R3, R13, 0x1, R14 ;  /* 0x000000010d037824 */ /* 0x009fca00078e020e */
        /* <DEDUP_REMOVED lines=10> */
[----:B------:R0:W2:Y:S02]  /*22c90*/  SHFL.IDX PT, R14, R3, 0x1f, 0x1f ;  /* 0x03e01f00030e7f89 */ /* 0x0000a400000e0000 */
.L_x_10449:
[----:B------:R-:W-:Y:S02]  /*22ca0*/  ULDC UR4, c[0x0][0xc10] ;  /* 0x0003040000047ab9 */ /* 0x000fe40000000800 */
[----:B------:R-:W-:-:S04]  /*22cb0*/  IMAD.U32 R6, RZ, RZ, UR4 ;  /* 0x00000004ff067e24 */ /* 0x000fc8000f8e00ff */
[----:B--2---:R-:W-:-:S04]  /*22cc0*/  IMAD R14, R14, R6, RZ ;  /* 0x000000060e0e7224 */ /* 0x004fc800078e02ff */
[----:B------:R-:W-:-:S05]  /*22cd0*/  IMAD.IADD R5, R14, 0x1, R5 ;  /* 0x000000010e057824 */ /* 0x000fca00078e0205 */
[----:B------:R-:W-:-:S13]  /*22ce0*/  ISETP.GT.AND P0, PT, R5, R4, PT ;  /* 0x000000040500720c */ /* 0x000fda0003f04270 */
[----:B------:R-:W-:Y:S05]  /*22cf0*/  @!P0 BRA `(.L_x_10355) ;  /* 0xfffffffc00548947 */ /* 0x000fea000383ffff */
.L_x_10350:
        /* <DEDUP_REMOVED lines=8> */
.L_x_10453:
[----:B------:R-:W-:Y:S01]  /*22d80*/  ISETP.NE.AND P0, PT, R5, RZ, PT ;  /* 0x000000ff0500720c */ /* 0x000fe20003f05270 */
[----:B------:R-:W-:-:S12]  /*22d90*/  IMAD.MOV.U32 R14, RZ, RZ, RZ ;  /* 0x000000ffff0e7224 */ /* 0x000fd800078e00ff */
[----:B------:R-:W-:Y:S05]  /*22da0*/  @!P0 BRA `(.L_x_10357) ;  /* 0x0000000000108947 */ /* 0x000fea0003800000 */
[----:B------:R-:W-:Y:S01]  /*22db0*/  UMOV UR4, 0xffffffff ;  /* 0xffffffff00047882 */ /* 0x000fe20000000000 */
[----:B------:R-:W-:Y:S02]  /*22dc0*/  VIADD R12, R8, 0xffffffff ;  /* 0xffffffff080c7836 */ /* 0x000fe40000000000 */
[----:B------:R-:W-:Y:S05]  /*22dd0*/  BRA.DIV UR4, `(.L_x_10358) ;  /* 0x0000002204807947 */ /* 0x000fea000b800000 */
[----:B------:R0:W0:Y:S02]  /*22de0*/  SHFL.IDX PT, R14, R3, R12, 0x1f ;  /* 0x00001f0c030e7589 */ /* 0x00002400000e0000 */
.L_x_10357:
[----:B0-23--:R-:W0:Y:S01]  /*22df0*/  LDC.64 R2, c[0x0][0xc68] ;  /* 0x00031a00ff027b82 */ /* 0x00de220000000a00 */
[----:B------:R-:W-:Y:S01]  /*22e00*/  IMAD.IADD R19, R8, 0x1, R19 ;  /* 0x0000000108137824 */ /* 0x000fe200078e0213 */
[----:B------:R-:W-:-:S03]  /*22e10*/  ULDC.64 UR4, c[0x0][0x208] ;  /* 0x0000820000047ab9 */ /* 0x000fc60000000a00 */
[----:B0-----:R-:W-:-:S05]  /*22e20*/  IMAD.WIDE R2, R19, 0x4, R2 ;  /* 0x0000000413027825 */ /* 0x001fca00078e0202 */
[----:B------:R0:W4:Y:S01]  /*22e30*/  LDG.E R8, desc[UR4][R2.64] ;  /* 0x0000000402087981 */ /* 0x000122000c1e1900 */
[----:B-1----:R-:W-:Y:S02]  /*22e40*/  IMAD R16, R14, R6, R7 ;  /* 0x000000060e107224 */ /* 0x002fe400078e0207 */
        /* <DEDUP_REMOVED lines=62> */
.L_x_10351:
[----:B------:R-:W-:Y:S01]  /*23230*/  UMOV UR4, URZ ;  /* 0x0000003f00047c82 */ /* 0x000fe20008000000 */
[----:B------:R-:W-:Y:S01]  /*23240*/  UMOV UR5, URZ ;  /* 0x0000003f00057c82 */ /* 0x000fe20008000000 */
[----:B------:R-:W-:Y:S01]  /*23250*/  ULDC UR6, c[0x0][0xc14] ;  /* 0x0003050000067ab9 */ /* 0x000fe20000000800 */
[----:B-1----:R-:W-:Y:S02]  /*23260*/  IMAD.MOV.U32 R16, RZ, RZ, R4 ;  /* 0x000000ffff107224 */ /* 0x002fe400078e0004 */
[----:B------:R-:W-:Y:S02]  /*23270*/  IMAD.U32 R17, RZ, RZ, UR4 ;  /* 0x00000004ff117e24 */ /* 0x000fe4000f8e00ff */
[----:B------:R-:W-:Y:S02]  /*23280*/  IMAD.U32 R18, RZ, RZ, UR5 ;  /* 0x00000005ff127e24 */ /* 0x000fe4000f8e00ff */
[----:B------:R-:W-:-:S07]  /*23290*/  IMAD.U32 R19, RZ, RZ, UR6 ;  /* 0x00000006ff137e24 */ /* 0x000fce000f8e00ff */
.L_x_10359:
        /* <DEDUP_REMOVED lines=10> */
.L_x_10270:
        /* <DEDUP_REMOVED lines=12> */
.L_x_10456:
[----:B------:R-:W-:Y:S05]  /*23400*/  BSYNC B0 ;  /* 0x0000000000007941 */ /* 0x000fea0003800000 */
.L_x_10361:
[----:B------:R-:W-:-:S03]  /*23410*/  UMOV UR4, 0xffffffff ;  /* 0xffffffff00047882 */ /* 0x000fc60000000000 */
[----:B------:R-:W-:Y:S05]  /*23420*/  BRA.DIV UR4, `(.L_x_10363) ;  /* 0x0000001e04247947 */ /* 0x000fea000b800000 */
[----:B0-----:R-:W0:Y:S02]  /*23430*/  S2R R0, SR_TID.X ;  /* 0x0000000000007919 */ /* 0x001e240000002100 */
[----:B0-----:R-:W-:-:S04]  /*23440*/  SHF.R.U32.HI R0, RZ, 0x5, R0 ;  /* 0x00000005ff007819 */ /* 0x001fc80000011600 */
[----:B------:R-:W-:-:S05]  /*23450*/  LOP3.LUT R0, R0, 0x3, RZ, 0xc0, !PT ;  /* 0x0000000300007812 */ /* 0x000fca00078ec0ff */
[----:B------:R0:W1:Y:S02]  /*23460*/  SHFL.IDX PT, R14, R0, RZ, 0x1f ;  /* 0x00001fff000e7589 */ /* 0x00006400000e0000 */
.L_x_10459:
[----:B-1----:R-:W-:-:S13]  /*23470*/  ISETP.NE.AND P0, PT, R14, RZ, PT ;  /* 0x000000ff0e00720c */ /* 0x002fda0003f05270 */
[----:B------:R-:W-:Y:S05]  /*23480*/  @P0 BRA `(.L_x_10112) ;  /* 0x0000000000880947 */ /* 0x000fea0003800000 */
[----:B------:R-:W-:-:S03]  /*23490*/  UMOV UR4, 0xffffffff ;  /* 0xffffffff00047882 */ /* 0x000fc60000000000 */
[----:B------:R-:W-:Y:S05]  /*234a0*/  BRA.DIV UR4, `(.L_x_10364) ;  /* 0x0000001e04387947 */ /* 0x000fea000b800000 */
[----:B------:R-:W-:-:S13]  /*234b0*/  ELECT P6, URZ, PT ;  /* 0x00000000003f782f */ /* 0x000fda00038c0000 */
.L_x_10462:
[----:B------:R-:W-:Y:S05]  /*234c0*/  @!P6 BRA `(.L_x_10112) ;  /* 0x000000000078e947 */ /* 0x000fea0003800000 */
[----:B------:R-:W-:-:S06]  /*234d0*/  ULOP3.LUT UR4, UR60, 0x2, URZ, 0xfc, !UPT ;  /* 0x000000023c047892 */ /* 0x000fcc000f8efc3f */
[----:B0-----:R-:W-:-:S05]  /*234e0*/  IMAD.U32 R0, RZ, RZ, UR4 ;  /* 0x00000004ff007e24 */ /* 0x001fca000f8e00ff */
[----:B------:R-:W-:-:S13]  /*234f0*/  ISETP.NE.AND P2, PT, R0, 0x3, PT ;  /* 0x000000030000780c */ /* 0x000fda0003f45270 */
[----:B------:R-:W-:Y:S05]  /*23500*/  @!P2 BRA `(.L_x_10365) ;  /* 0x000000000004a947 */ /* 0x000fea0003800000 */
[----:B------:R-:W-:Y:S01]  /*23510*/  BPT.TRAP 0x1 ;  /* 0x000000040000795c */ /* 0x000fe20000300000 */
.L_x_10365:
        /* <DEDUP_REMOVED lines=12> */
.L_x_10463:
[----:B------:R-:W1:Y:S02]  /*235e0*/  SYNCS.PHASECHK.TRANS64.TRYWAIT P0, [R3+URZ], R0 ;  /* 0x00000000030075a7 */ /* 0x000e64000800017f */
[----:B-1----:R-:W-:Y:S05]  /*235f0*/  @!P0 BRA `(.L_x_10367) ;  /* 0x0000001c00188947 */ /* 0x002fea0003800000 */
.L_x_10464:
[----:B------:R-:W-:Y:S05]  /*23600*/  @!P2 BRA `(.L_x_10368) ;  /* 0x000000000004a947 */ /* 0x000fea0003800000 */
[----:B------:R-:W-:Y:S01]  /*23610*/  BPT.TRAP 0x1 ;  /* 0x000000040000795c */ /* 0x000fe20000300000 */
.L_x_10368:
[----:B-1----:R-:W-:-:S04]  /*23620*/  VIADD R3, R9, 0x31c60 ;  /* 0x00031c6009037836 */ /* 0x002fc80000000000 */
[----:B------:R-:W-:-:S04]  /*23630*/  IMAD R5, R22, 0x8, R3 ;  /* 0x0000000816057824 */ /* 0x000fc800078e0203 */
[----:B------:R-:W1:Y:S02]  /*23640*/  SYNCS.PHASECHK.TRANS64.TRYWAIT P0, [R5+URZ], R2 ;  /* 0x00000002050075a7 */ /* 0x000e64000800017f */
[----:B-1----:R-:W-:Y:S05]  /*23650*/  @!P0 BRA `(.L_x_10369) ;  /* 0x0000001c00148947 */ /* 0x002fea0003800000 */
.L_x_10465:
[----:B------:R-:W-:-:S07]  /*23660*/  IMAD R3, R4, 0x8, R3 ;  /* 0x0000000804037824 */ /* 0x000fce00078e0203 */
.L_x_10370:
[----:B--2---:R2:W3:Y:S02]  /*23670*/  SYNCS.PHASECHK.TRANS64.TRYWAIT P0, [R3+URZ], R0 ;  /* 0x00000000030075a7 */ /* 0x0044e4000800017f */
[----:B---3--:R-:W-:Y:S05]  /*23680*/  @!P0 NANOSLEEP.SYNCS 0x989680 ;  /* 0x009896800000895d */ /* 0x008fea0003900000 */
[----:B------:R-:W3:Y:S02]  /*23690*/  @!P0 SYNCS.PHASECHK.TRANS64 P0, [R3+URZ], R0 ;  /* 0x00000000030085a7 */ /* 0x000ee4000800007f */
[----:B---3--:R-:W-:Y:S05]  /*236a0*/  @!P0 BRA `(.L_x_10370) ;  /* 0xfffffffc00f08947 */ /* 0x008fea000383ffff */
.L_x_10112:
[----:B------:R-:W-:Y:S05]  /*236b0*/  BSYNC B7 ;  /* 0x0000000000077941 */ /* 0x000fea0003800000 */
.L_x_10109:
[----:B------:R-:W-:Y:S05]  /*236c0*/  EXIT ;  /* 0x000000000000794d */ /* 0x000fea0003800000 */
.L_x_10128:
[----:B0-----:R0:W1:Y:S02]  /*236d0*/  SYNCS.PHASECHK.TRANS64.TRYWAIT P5, [R20+URZ+0x31c90], R92 ;  /* 0x031c905c140075a7 */ /* 0x00106400080a017f */
[----:B-1----:R-:W-:Y:S05]  /*236e0*/  @!P5 NANOSLEEP.SYNCS 0x989680 ;  /* 0x009896800000d95d */ /* 0x002fea0003900000 */
[----:B------:R-:W1:Y:S02]  /*236f0*/  @!P5 SYNCS.PHASECHK.TRANS64 P5, [R20+URZ+0x31c90], R92 ;  /* 0x031c905c1400d5a7 */ /* 0x000e6400080a007f */
[----:B-1----:R-:W-:Y:S05]  /*23700*/  @!P5 BRA `(.L_x_10128) ;  /* 0xfffffffc00f0d947 */ /* 0x002fea000383ffff */
[----:B------:R-:W-:Y:S05]  /*23710*/  BRA `(.L_x_10371) ;  /* 0xfffffdf800ec7947 */ /* 0x000fea000383ffff */
.L_x_10156:
[----:B0-----:R0:W1:Y:S02]  /*23720*/  SYNCS.PHASECHK.TRANS64.TRYWAIT P5, [R20+URZ+0x31c90], R92 ;  /* 0x031c905c140075a7 */ /* 0x00106400080a017f */
[----:B-1----:R-:W-:Y:S05]  /*23730*/  @!P5 NANOSLEEP.SYNCS 0x989680 ;  /* 0x009896800000d95d */ /* 0x002fea0003900000 */
[----:B------:R-:W1:Y:S02]  /*23740*/  @!P5 SYNCS.PHASECHK.TRANS64 P5, [R20+URZ+0x31c90], R92 ;  /* 0x031c905c1400d5a7 */ /* 0x000e6400080a007f */
[----:B-1----:R-:W-:Y:S05]  /*23750*/  @!P5 BRA `(.L_x_10156) ;  /* 0xfffffffc00f0d947 */ /* 0x002fea000383ffff */
[----:B------:R-:W-:Y:S05]  /*23760*/  BRA `(.L_x_10372) ;  /* 0xfffffe1400dc7947 */ /* 0x000fea000383ffff */
.L_x_10169:
[----:B0-----:R0:W1:Y:S02]  /*23770*/  SYNCS.PHASECHK.TRANS64.TRYWAIT P4, [R20+URZ+0x31c90], R92 ;  /* 0x031c905c140075a7 */ /* 0x001064000808017f */
[----:B-1----:R-:W-:Y:S05]  /*23780*/  @!P4 NANOSLEEP.SYNCS 0x989680 ;  /* 0x009896800000c95d */ /* 0x002fea0003900000 */
[----:B------:R-:W1:Y:S02]  /*23790*/  @!P4 SYNCS.PHASECHK.TRANS64 P4, [R20+URZ+0x31c90], R92 ;  /* 0x031c905c1400c5a7 */ /* 0x000e64000808007f */
[----:B-1----:R-:W-:Y:S05]  /*237a0*/  @!P4 BRA `(.L_x_10169) ;  /* 0xfffffffc00f0c947 */ /* 0x002fea000383ffff */
[----:B------:R-:W-:Y:S05]  /*237b0*/  BRA `(.L_x_10373) ;  /* 0xfffffe30008c7947 */ /* 0x000fea000383ffff */
.L_x_10173:
[----:B--2---:R2:W3:Y:S02]  /*237c0*/  SYNCS.PHASECHK.TRANS64.TRYWAIT P3, [R20+URZ+0x31cb0], R92 ;  /* 0x031cb05c140075a7 */ /* 0x0044e4000806017f */
[----:B---3--:R-:W-:Y:S05]  /*237d0*/  @!P3 NANOSLEEP.SYNCS 0x989680 ;  /* 0x009896800000b95d */ /* 0x008fea0003900000 */
[----:B------:R-:W3:Y:S02]  /*237e0*/  @!P3 SYNCS.PHASECHK.TRANS64 P3, [R20+URZ+0x31cb0], R92 ;  /* 0x031cb05c1400b5a7 */ /* 0x000ee4000806007f */
[----:B---3--:R-:W-:Y:S05]  /*237f0*/  @!P3 BRA `(.L_x_10173) ;  /* 0xfffffffc00f0b947 */ /* 0x008fea000383ffff */
[----:B------:R-:W-:Y:S05]  /*23800*/  BRA `(.L_x_10374) ;  /* 0xfffffe3400287947 */ /* 0x000fea000383ffff */
.L_x_10179:
[----:B------:R-:W-:Y:S01]  /*23810*/  BSSY B0, `(.L_x_10375) ;  /* 0x0000007000007945 */ /* 0x000fe20003800000 */
[----:B------:R-:W-:Y:S02]  /*23820*/  IMAD.MOV.U32 R12, RZ, RZ, RZ ;  /* 0x000000ffff0c7224 */ /* 0x000fe400078e00ff */
[----:B0-----:R-:W-:Y:S02]  /*23830*/  IMAD.MOV.U32 R11, RZ, RZ, 0x1f ;  /* 0x0000001fff0b7424 */ /* 0x001fe400078e00ff */
[----:B------:R-:W-:-:S07]  /*23840*/  IMAD.MOV.U32 R15, RZ, RZ, -0x1 ;  /* 0xffffffffff0f7424 */ /* 0x000fce00078e00ff */
[----:B-----5:R-:W-:Y:S05]  /*23850*/  WARPSYNC.COLLECTIVE R15, `(.L_x_10376) ;  /* 0x000000000f087348 */ /* 0x020fea0003c00000 */
[----:B------:R0:W1:Y:S02]  /*23860*/  SHFL.IDX P6, R14, R13, R12, R11 ;  /* 0x0000000c0d0e7389 */ /* 0x00006400000c000b */
[----:B01---5:R-:W-:Y:S01]  /*23870*/  ENDCOLLECTIVE ;  /* 0x000000000000791b */ /* 0x023fe20003800000 */
.L_x_10376:
[----:B------:R-:W-:Y:S05]  /*23880*/  BSYNC B0 ;  /* 0x0000000000007941 */ /* 0x000fea0003800000 */
.L_x_10375:
[----:B------:R0:W-:Y:S01]  /*23890*/  STL [R1+0x48], R14 ;  /* 0x0000480e01007387 */ /* 0x0001e20000100800 */
[----:B------:R-:W-:Y:S05]  /*238a0*/  BRA `(.L_x_10377) ;  /* 0xfffffe3800a87947 */ /* 0x000fea000383ffff */
.L_x_10192:
[----:B------:R-:W-:Y:S01]  /*238b0*/  BSSY B1, `(.L_x_10378) ;  /* 0x0000007000017945 */ /* 0x000fe20003800000 */
[----:B------:R-:W-:Y:S02]  /*238c0*/  IMAD.MOV.U32 R12, RZ, RZ, RZ ;  /* 0x000000ffff0c7224 */ /* 0x000fe400078e00ff */
[----:B------:R-:W-:Y:S02]  /*238d0*/  IMAD.MOV.U32 R11, RZ, RZ, 0x1e1f ;  /* 0x00001e1fff0b7424 */ /* 0x000fe400078e00ff */
[----:B------:R-:W-:-:S07]  /*238e0*/  IMAD.MOV.U32 R15, RZ, RZ, -0x1 ;  /* 0xffffffffff0f7424 */ /* 0x000fce00078e00ff */
[----:B------:R-:W-:Y:S05]  /*238f0*/  WARPSYNC.COLLECTIVE R15, `(.L_x_10379) ;  /* 0x000000000f087348 */ /* 0x000fea0003c00000 */
[----:B------:R0:W1:Y:S02]  /*23900*/  SHFL.IDX P6, R14, R13, R12, R11 ;  /* 0x0000000c0d0e7389 */ /* 0x00006400000c000b */
[----:B01----:R-:W-:Y:S01]  /*23910*/  ENDCOLLECTIVE ;  /* 0x000000000000791b */ /* 0x003fe20003800000 */
.L_x_10379:
[----:B------:R-:W-:Y:S05]  /*23920*/  BSYNC B1 ;  /* 0x0000000000017941 */ /* 0x000fea0003800000 */
.L_x_10378:
[----:B------:R-:W-:Y:S05]  /*23930*/  BRA `(.L_x_10380) ;  /* 0xfffffe4400f87947 */ /* 0x000fea000383ffff */
.L_x_10193:
        /* <DEDUP_REMOVED lines=8> */
.L_x_10382:
[----:B------:R-:W-:Y:S05]  /*239c0*/  BSYNC B1 ;  /* 0x0000000000017941 */ /* 0x000fea0003800000 */
.L_x_10381:
[----:B------:R-:W-:Y:S05]  /*239d0*/  BRA `(.L_x_10383) ;  /* 0xfffffe4400dc7947 */ /* 0x000fea000383ffff */
.L_x_10194:
        /* <DEDUP_REMOVED lines=8> */
.L_x_10385:
[----:B------:R-:W-:Y:S05]  /*23a60*/  BSYNC B1 ;  /* 0x0000000000017941 */ /* 0x000fea0003800000 */
.L_x_10384:
[----:B------:R-:W-:Y:S05]  /*23a70*/  BRA `(.L_x_10386) ;  /* 0xfffffe4400c07947 */ /* 0x000fea000383ffff */
.L_x_10195:
        /* <DEDUP_REMOVED lines=8> */
.L_x_10388:
[----:B------:R-:W-:Y:S05]  /*23b00*/  BSYNC B1 ;  /* 0x0000000000017941 */ /* 0x000fea0003800000 */
.L_x_10387:
[----:B------:R-:W-:Y:S05]  /*23b10*/  BRA `(.L_x_10389) ;  /* 0xfffffe4400a47947 */ /* 0x000fea000383ffff */
.L_x_10197:
[----:B0-----:R0:W1:Y:S02]  /*23b20*/  SYNCS.PHASECHK.TRANS64.TRYWAIT P1, [R16+URZ+0x31c00], R3 ;  /* 0x031c0003100075a7 */ /* 0x001064000802017f */
[----:B-1----:R-:W-:Y:S05]  /*23b30*/  @!P1 NANOSLEEP.SYNCS 0x989680 ;  /* 0x009896800000995d */ /* 0x002fea0003900000 */
[----:B------:R-:W1:Y:S02]  /*23b40*/  @!P1 SYNCS.PHASECHK.TRANS64 P1, [R16+URZ+0x31c00], R3 ;  /* 0x031c0003100095a7 */ /* 0x000e64000802007f */
[----:B-1----:R-:W-:Y:S05]  /*23b50*/  @!P1 BRA `(.L_x_10197) ;  /* 0xfffffffc00f09947 */ /* 0x002fea000383ffff */
[----:B------:R-:W-:Y:S05]  /*23b60*/  BRA `(.L_x_10390) ;  /* 0xfffffe4800207947 */ /* 0x000fea000383ffff */
.L_x_10211:
[----:B------:R-:W-:Y:S01]  /*23b70*/  BSSY B1, `(.L_x_10391) ;  /* 0x0000007000017945 */ /* 0x000fe20003800000 */
[----:B------:R-:W-:Y:S02]  /*23b80*/  IMAD.MOV.U32 R12, RZ, RZ, RZ ;  /* 0x000000ffff0c7224 */ /* 0x000fe400078e00ff */
[----:B------:R-:W-:Y:S02]  /*23b90*/  IMAD.MOV.U32 R11, RZ, RZ, 0x1e1f ;  /* 0x00001e1fff0b7424 */ /* 0x000fe400078e00ff */
[----:B------:R-:W-:-:S07]  /*23ba0*/  IMAD.MOV.U32 R15, RZ, RZ, -0x1 ;  /* 0xffffffffff0f7424 */ /* 0x000fce00078e00ff */
[----:B------:R-:W-:Y:S05]  /*23bb0*/  WARPSYNC.COLLECTIVE R15, `(.L_x_10392) ;  /* 0x000000000f087348 */ /* 0x000fea0003c00000 */
[----:B------:R0:W1:Y:S02]  /*23bc0*/  SHFL.IDX P6, R14, R13, R12, R11 ;  /* 0x0000000c0d0e7389 */ /* 0x00006400000c000b */
[----:B01----:R-:W-:Y:S01]  /*23bd0*/  ENDCOLLECTIVE ;  /* 0x000000000000791b */ /* 0x003fe20003800000 */
.L_x_10392:
[----:B------:R-:W-:Y:S05]  /*23be0*/  BSYNC B1 ;  /* 0x0000000000017941 */ /* 0x000fea0003800000 */
.L_x_10391:
[----:B------:R-:W-:Y:S05]  /*23bf0*/  BRA `(.L_x_10393) ;  /* 0xfffffe6000947947 */ /* 0x000fea000383ffff */
.L_x_10212:
        /* <DEDUP_REMOVED lines=8> */
.L_x_10395:
[----:B------:R-:W-:Y:S05]  /*23c80*/  BSYNC B1 ;  /* 0x0000000000017941 */ /* 0x000fea0003800000 */
.L_x_10394:
[----:B------:R-:W-:Y:S05]  /*23c90*/  BRA `(.L_x_10396) ;  /* 0xfffffe6000787947 */ /* 0x000fea000383ffff */
.L_x_10213:
        /* <DEDUP_REMOVED lines=8> */
.L_x_10398:
[----:B------:R-:W-:Y:S05]  /*23d20*/  BSYNC B1 ;  /* 0x0000000000017941 */ /* 0x000fea0003800000 */
.L_x_10397:
[----:B------:R-:W-:Y:S05]  /*23d30*/  BRA `(.L_x_10399) ;  /* 0xfffffe60005c7947 */ /* 0x000fea000383ffff */
.L_x_10214:
        /* <DEDUP_REMOVED lines=8> */
.L_x_10401:
[----:B------:R-:W-:Y:S05]  /*23dc0*/  BSYNC B1 ;  /* 0x0000000000017941 */ /* 0x000fea0003800000 */
.L_x_10400:
[----:B------:R-:W-:Y:S05]  /*23dd0*/  BRA `(.L_x_10402) ;  /* 0xfffffe6000407947 */ /* 0x000fea000383ffff */
.L_x_10216:
[----:B0-----:R0:W1:Y:S02]  /*23de0*/  SYNCS.PHASECHK.TRANS64.TRYWAIT P1, [R16+URZ+0x31c00], R3 ;  /* 0x031c0003100075a7 */ /* 0x001064000802017f */
[----:B-1----:R-:W-:Y:S05]  /*23df0*/  @!P1 NANOSLEEP.SYNCS 0x989680 ;  /* 0x009896800000995d */ /* 0x002fea0003900000 */
[----:B------:R-:W1:Y:S02]  /*23e00*/  @!P1 SYNCS.PHASECHK.TRANS64 P1, [R16+URZ+0x31c00], R3 ;  /* 0x031c0003100095a7 */ /* 0x000e64000802007f */
[----:B-1----:R-:W-:Y:S05]  /*23e10*/  @!P1 BRA `(.L_x_10216) ;  /* 0xfffffffc00f09947 */ /* 0x002fea000383ffff */
[----:B------:R-:W-:Y:S05]  /*23e20*/  BRA `(.L_x_10403) ;  /* 0xfffffe6000c07947 */ /* 0x000fea000383ffff */
.L_x_10224:
[----:B-1----:R1:W3:Y:S02]  /*23e30*/  SYNCS.PHASECHK.TRANS64.TRYWAIT P1, [R0+URZ+0x31c30], R5 ;  /* 0x031c3005000075a7 */ /* 0x0022e4000802017f */
[----:B---3--:R-:W-:Y:S05]  /*23e40*/  @!P1 NANOSLEEP.SYNCS 0x989680 ;  /* 0x009896800000995d */ /* 0x008fea0003900000 */
[----:B------:R-:W3:Y:S02]  /*23e50*/  @!P1 SYNCS.PHASECHK.TRANS64 P1, [R0+URZ+0x31c30], R5 ;  /* 0x031c3005000095a7 */ /* 0x000ee4000802007f */
[----:B---3--:R-:W-:Y:S05]  /*23e60*/  @!P1 BRA `(.L_x_10224) ;  /* 0xfffffffc00f09947 */ /* 0x008fea000383ffff */
[----:B------:R-:W-:Y:S05]  /*23e70*/  BRA `(.L_x_10223) ;  /* 0xfffffe7800807947 */ /* 0x000fea000383ffff */
.L_x_10230:
[----:B-1----:R1:W2:Y:S02]  /*23e80*/  SYNCS.PHASECHK.TRANS64.TRYWAIT P3, [R20+URZ+0x31c30], R21 ;  /* 0x031c3015140075a7 */ /* 0x0022a4000806017f */
[----:B--2---:R-:W-:Y:S05]  /*23e90*/  @!P3 NANOSLEEP.SYNCS 0x989680 ;  /* 0x009896800000b95d */ /* 0x004fea0003900000 */
[----:B------:R-:W2:Y:S02]  /*23ea0*/  @!P3 SYNCS.PHASECHK.TRANS64 P3, [R20+URZ+0x31c30], R21 ;  /* 0x031c30151400b5a7 */ /* 0x000ea4000806007f */
[----:B--2---:R-:W-:Y:S05]  /*23eb0*/  @!P3 BRA `(.L_x_10230) ;  /* 0xfffffffc00f0b947 */ /* 0x004fea000383ffff */
[----:B------:R-:W-:Y:S05]  /*23ec0*/  BRA `(.L_x_10229) ;  /* 0xfffffec800307947 */ /* 0x000fea000383ffff */
.L_x_10234:
[----:B-1----:R1:W2:Y:S02]  /*23ed0*/  SYNCS.PHASECHK.TRANS64.TRYWAIT P2, [R21+URZ+0x31c50], R20 ;  /* 0x031c5014150075a7 */ /* 0x0022a4000804017f */
[----:B--2---:R-:W-:Y:S05]  /*23ee0*/  @!P2 NANOSLEEP.SYNCS 0x989680 ;  /* 0x009896800000a95d */ /* 0x004fea0003900000 */
[----:B------:R-:W2:Y:S02]  /*23ef0*/  @!P2 SYNCS.PHASECHK.TRANS64 P2, [R21+URZ+0x31c50], R20 ;  /* 0x031c50141500a5a7 */ /* 0x000ea4000804007f */
[----:B--2---:R-:W-:Y:S05]  /*23f00*/  @!P2 BRA `(.L_x_10234) ;  /* 0xfffffffc00f0a947 */ /* 0x004fea000383ffff */
[----:B------:R-:W-:Y:S05]  /*23f10*/  BRA `(.L_x_10231) ;  /* 0xfffffeec00387947 */ /* 0x000fea000383ffff */
.L_x_10241:
[----:B--2---:R2:W3:Y:S02]  /*23f20*/  SYNCS.PHASECHK.TRANS64.TRYWAIT P3, [R20+URZ+0x31c30], R21 ;  /* 0x031c3015140075a7 */ /* 0x0044e4000806017f */
[----:B---3--:R-:W-:Y:S05]  /*23f30*/  @!P3 NANOSLEEP.SYNCS 0x989680 ;  /* 0x009896800000b95d */ /* 0x008fea0003900000 */
[----:B------:R-:W3:Y:S02]  /*23f40*/  @!P3 SYNCS.PHASECHK.TRANS64 P3, [R20+URZ+0x31c30], R21 ;  /* 0x031c30151400b5a7 */ /* 0x000ee4000806007f */
[----:B---3--:R-:W-:Y:S05]  /*23f50*/  @!P3 BRA `(.L_x_10241) ;  /* 0xfffffffc00f0b947 */ /* 0x008fea000383ffff */
[----:B------:R-:W-:Y:S05]  /*23f60*/  BRA `(.L_x_10240) ;  /* 0xffffff2000fc7947 */ /* 0x000fea000383ffff */
.L_x_10245:
[----:B-1----:R1:W2:Y:S02]  /*23f70*/  SYNCS.PHASECHK.TRANS64.TRYWAIT P2, [R20+URZ+0x31c50], R14 ;  /* 0x031c500e140075a7 */ /* 0x0022a4000804017f */
[----:B--2---:R-:W-:Y:S05]  /*23f80*/  @!P2 NANOSLEEP.SYNCS 0x989680 ;  /* 0x009896800000a95d */ /* 0x004fea0003900000 */
[----:B------:R-:W2:Y:S02]  /*23f90*/  @!P2 SYNCS.PHASECHK.TRANS64 P2, [R20+URZ+0x31c50], R14 ;  /* 0x031c500e1400a5a7 */ /* 0x000ea4000804007f */
[----:B--2---:R-:W-:Y:S05]  /*23fa0*/  @!P2 BRA `(.L_x_10245) ;  /* 0xfffffffc00f0a947 */ /* 0x004fea000383ffff */
[----:B------:R-:W-:Y:S05]  /*23fb0*/  BRA `(.L_x_10242) ;  /* 0xffffff4400fc7947 */ /* 0x000fea000383ffff */
.L_x_10250:
[----:B--2---:R2:W3:Y:S02]  /*23fc0*/  SYNCS.PHASECHK.TRANS64.TRYWAIT P0, [R7+URZ+0x31c50], R0 ;  /* 0x031c5000070075a7 */ /* 0x0044e4000800017f */
[----:B---3--:R-:W-:Y:S05]  /*23fd0*/  @!P0 NANOSLEEP.SYNCS 0x989680 ;  /* 0x009896800000895d */ /* 0x008fea0003900000 */
[----:B------:R-:W3:Y:S02]  /*23fe0*/  @!P0 SYNCS.PHASECHK.TRANS64 P0, [R7+URZ+0x31c50], R0 ;  /* 0x031c5000070085a7 */ /* 0x000ee4000800007f */
[----:B---3--:R-:W-:Y:S05]  /*23ff0*/  @!P0 BRA `(.L_x_10250) ;  /* 0xfffffffc00f08947 */ /* 0x008fea000383ffff */
[----:B------:R-:W-:Y:S05]  /*24000*/  BRA `(.L_x_10249) ;  /* 0xffffff74001c7947 */ /* 0x000fea000383ffff */
.L_x_10276:
        /* <DEDUP_REMOVED lines=11> */
.L_x_10405:
[----:B------:R-:W-:Y:S05]  /*240c0*/  BSYNC B1 ;  /* 0x0000000000017941 */ /* 0x000fea0003800000 */
.L_x_10404:
[----:B------:R-:W-:Y:S05]  /*240d0*/  BRA `(.L_x_10406) ;  /* 0xffffffac00847947 */ /* 0x000fea000383ffff */
.L_x_10277:
[----:B------:R-:W-:Y:S01]  /*240e0*/  BSSY B1, `(.L_x_10407) ;  /* 0x0000006000017945 */ /* 0x000fe20003800000 */
[----:B------:R-:W-:-:S07]  /*240f0*/  IMAD.MOV.U32 R15, RZ, RZ, -0x1 ;  /* 0xffffffffff0f7424 */ /* 0x000fce00078e00ff */
[----:B------:R-:W-:Y:S05]  /*24100*/  WARPSYNC.COLLECTIVE R15, `(.L_x_10408) ;  /* 0x000000000f0c7348 */ /* 0x000fea0003c00000 */
[----:B------:R-:W-:Y:S02]  /*24110*/  ELECT P6, UR62, PT ;  /* 0x00000000003e782f */ /* 0x000fe400038c0000 */
[----:B------:R-:W-:Y:S01]  /*24120*/  MOV R14, UR62 ;  /* 0x0000003e000e7c02 */ /* 0x000fe20008000f00 */
[----:B------:R-:W-:Y:S10]  /*24130*/  ENDCOLLECTIVE ;  /* 0x000000000000791b */ /* 0x000ff40003800000 */
.L_x_10408:
[----:B------:R-:W-:Y:S05]  /*24140*/  BSYNC B1 ;  /* 0x0000000000017941 */ /* 0x000fea0003800000 */
.L_x_10407:
[----:B------:R-:W-:Y:S05]  /*24150*/  BRA `(.L_x_10409) ;  /* 0xffffffac00707947 */ /* 0x000fea000383ffff */
.L_x_10279:
[----:B0-----:R0:W1:Y:S02]  /*24160*/  SYNCS.PHASECHK.TRANS64.TRYWAIT P0, [R6+URZ+0x31c20], R5 ;  /* 0x031c2005060075a7 */ /* 0x001064000800017f */
[----:B-1----:R-:W-:Y:S05]  /*24170*/  @!P0 NANOSLEEP.SYNCS 0x989680 ;  /* 0x009896800000895d */ /* 0x002fea0003900000 */
[----:B------:R-:W1:Y:S02]  /*24180*/  @!P0 SYNCS.PHASECHK.TRANS64 P0, [R6+URZ+0x31c20], R5 ;  /* 0x031c2005060085a7 */ /* 0x000e64000800007f */
[----:B-1----:R-:W-:Y:S05]  /*24190*/  @!P0 BRA `(.L_x_10279) ;  /* 0xfffffffc00f08947 */ /* 0x002fea000383ffff */
[----:B------:R-:W-:Y:S05]  /*241a0*/  BRA `(.L_x_10410) ;  /* 0xffffffac008c7947 */ /* 0x000fea000383ffff */
.L_x_10282:
[----:B0-----:R0:W1:Y:S02]  /*241b0*/  SYNCS.PHASECHK.TRANS64.TRYWAIT P0, [R5+URZ+0x31ca0], R10 ;  /* 0x031ca00a050075a7 */ /* 0x001064000800017f */
[----:B-1----:R-:W-:Y:S05]  /*241c0*/  @!P0 NANOSLEEP.SYNCS 0x989680 ;  /* 0x009896800000895d */ /* 0x002fea0003900000 */
[----:B------:R-:W1:Y:S02]  /*241d0*/  @!P0 SYNCS.PHASECHK.TRANS64 P0, [R5+URZ+0x31ca0], R10 ;  /* 0x031ca00a050085a7 */ /* 0x000e64000800007f */
[----:B-1----:R-:W-:Y:S05]  /*241e0*/  @!P0 BRA `(.L_x_10282) ;  /* 0xfffffffc00f08947 */ /* 0x002fea000383ffff */
[----:B------:R-:W-:Y:S05]  /*241f0*/  BRA `(.L_x_10411) ;  /* 0xffffffac00947947 */ /* 0x000fea000383ffff */
.L_x_10284:
[----:B--2---:R2:W3:Y:S02]  /*24200*/  SYNCS.PHASECHK.TRANS64.TRYWAIT P0, [R5+URZ+0x31cc0], R10 ;  /* 0x031cc00a050075a7 */ /* 0x0044e4000800017f */
[----:B---3--:R-:W-:Y:S05]  /*24210*/  @!P0 NANOSLEEP.SYNCS 0x989680 ;  /* 0x009896800000895d */ /* 0x008fea0003900000 */
[----:B------:R-:W3:Y:S02]  /*24220*/  @!P0 SYNCS.PHASECHK.TRANS64 P0, [R5+URZ+0x31cc0], R10 ;  /* 0x031cc00a050085a7 */ /* 0x000ee4000800007f */
[----:B---3--:R-:W-:Y:S05]  /*24230*/  @!P0 BRA `(.L_x_10284) ;  /* 0xfffffffc00f08947 */ /* 0x008fea000383ffff */
[----:B------:R-:W-:Y:S05]  /*24240*/  BRA `(.L_x_10412) ;  /* 0xffffffb000147947 */ /* 0x000fea000383ffff */
.L_x_10288:
[----:B0-----:R0:W1:Y:S02]  /*24250*/  SYNCS.PHASECHK.TRANS64.TRYWAIT P0, [R10+URZ+0x31ca0], R5 ;  /* 0x031ca0050a0075a7 */ /* 0x001064000800017f */
[----:B-1----:R-:W-:Y:S05]  /*24260*/  @!P0 NANOSLEEP.SYNCS 0x989680 ;  /* 0x009896800000895d */ /* 0x002fea0003900000 */
[----:B------:R-:W1:Y:S02]  /*24270*/  @!P0 SYNCS.PHASECHK.TRANS64 P0, [R10+URZ+0x31ca0], R5 ;  /* 0x031ca0050a0085a7 */ /* 0x000e64000800007f */
[----:B-1----:R-:W-:Y:S05]  /*24280*/  @!P0 BRA `(.L_x_10288) ;  /* 0xfffffffc00f08947 */ /* 0x002fea000383ffff */
[----:B------:R-:W-:Y:S05]  /*24290*/  BRA `(.L_x_10413) ;  /* 0xffffffb000bc7947 */ /* 0x000fea000383ffff */
.L_x_10290:
[----:B-1----:R1:W2:Y:S02]  /*242a0*/  SYNCS.PHASECHK.TRANS64.TRYWAIT P1, [R10+URZ+0x31cc0], R5 ;  /* 0x031cc0050a0075a7 */ /* 0x0022a4000802017f */
[----:B--2---:R-:W-:Y:S05]  /*242b0*/  @!P1 NANOSLEEP.SYNCS 0x989680 ;  /* 0x009896800000995d */ /* 0x004fea0003900000 */
[----:B------:R-:W2:Y:S02]  /*242c0*/  @!P1 SYNCS.PHASECHK.TRANS64 P1, [R10+URZ+0x31cc0], R5 ;  /* 0x031cc0050a0095a7 */ /* 0x000ea4000802007f */
[----:B--2---:R-:W-:Y:S05]  /*242d0*/  @!P1 BRA `(.L_x_10290) ;  /* 0xfffffffc00f09947 */ /* 0x004fea000383ffff */
[----:B------:R-:W-:Y:S05]  /*242e0*/  BRA `(.L_x_10414) ;  /* 0xffffffb400387947 */ /* 0x000fea000383ffff */
.L_x_10302:
        /* <DEDUP_REMOVED lines=11> */
.L_x_10416:
[----:B------:R-:W-:Y:S05]  /*243a0*/  BSYNC B0 ;  /* 0x0000000000007941 */ /* 0x000fea0003800000 */
.L_x_10415:
[----:B------:R-:W-:Y:S05]  /*243b0*/  BRA `(.L_x_10417) ;  /* 0xffffffc0000c7947 */ /* 0x000fea000383ffff */
.L_x_10303:
[----:B------:R-:W-:Y:S01]  /*243c0*/  BSSY B0, `(.L_x_10418) ;  /* 0x0000006000007945 */ /* 0x000fe20003800000 */
[----:B------:R-:W-:-:S07]  /*243d0*/  IMAD.MOV.U32 R15, RZ, RZ, -0x1 ;  /* 0xffffffffff0f7424 */ /* 0x000fce00078e00ff */
[----:B------:R-:W-:Y:S05]  /*243e0*/  WARPSYNC.COLLECTIVE R15, `(.L_x_10419) ;  /* 0x000000000f0c7348 */ /* 0x000fea0003c00000 */
[----:B------:R-:W-:Y:S02]  /*243f0*/  ELECT P6, UR62, PT ;  /* 0x00000000003e782f */ /* 0x000fe400038c0000 */
[----:B------:R-:W-:Y:S01]  /*24400*/  MOV R14, UR62 ;  /* 0x0000003e000e7c02 */ /* 0x000fe20008000f00 */
[----:B------:R-:W-:Y:S10]  /*24410*/  ENDCOLLECTIVE ;  /* 0x000000000000791b */ /* 0x000ff40003800000 */
.L_x_10419:
[----:B------:R-:W-:Y:S05]  /*24420*/  BSYNC B0 ;  /* 0x0000000000007941 */ /* 0x000fea0003800000 */
.L_x_10418:
[----:B------:R-:W-:Y:S05]  /*24430*/  BRA `(.L_x_10420) ;  /* 0xffffffbc00fc7947 */ /* 0x000fea000383ffff */
.L_x_10306:
[----:B-1----:R1:W2:Y:S02]  /*24440*/  SYNCS.PHASECHK.TRANS64.TRYWAIT P0, [R5+URZ+0x31c40], R4 ;  /* 0x031c4004050075a7 */ /* 0x0022a4000800017f */
[----:B--2---:R-:W-:Y:S05]  /*24450*/  @!P0 NANOSLEEP.SYNCS 0x989680 ;  /* 0x009896800000895d */ /* 0x004fea0003900000 */
[----:B------:R-:W2:Y:S02]  /*24460*/  @!P0 SYNCS.PHASECHK.TRANS64 P0, [R5+URZ+0x31c40], R4 ;  /* 0x031c4004050085a7 */ /* 0x000ea4000800007f */
[----:B--2---:R-:W-:Y:S05]  /*24470*/  @!P0 BRA `(.L_x_10306) ;  /* 0xfffffffc00f08947 */ /* 0x004fea000383ffff */
[----:B------:R-:W-:Y:S05]  /*24480*/  BRA `(.L_x_10421) ;  /* 0xffffffc000547947 */ /* 0x000fea000383ffff */
.L_x_10309:
[----:B0-----:R0:W1:Y:S02]  /*24490*/  SYNCS.PHASECHK.TRANS64.TRYWAIT P0, [R28+URZ+0x31c20], R5 ;  /* 0x031c20051c0075a7 */ /* 0x001064000800017f */
[----:B-1----:R-:W-:Y:S05]  /*244a0*/  @!P0 NANOSLEEP.SYNCS 0x989680 ;  /* 0x009896800000895d */ /* 0x002fea0003900000 */
[----:B------:R-:W1:Y:S02]  /*244b0*/  @!P0 SYNCS.PHASECHK.TRANS64 P0, [R28+URZ+0x31c20], R5 ;  /* 0x031c20051c0085a7 */ /* 0x000e64000800007f */
[----:B-1----:R-:W-:Y:S05]  /*244c0*/  @!P0 BRA `(.L_x_10309) ;  /* 0xfffffffc00f08947 */ /* 0x002fea000383ffff */
[----:B------:R-:W-:Y:S05]  /*244d0*/  BRA `(.L_x_10422) ;  /* 0xffffffc400847947 */ /* 0x000fea000383ffff */
.L_x_10317:
[----:B-1----:R1:W2:Y:S02]  /*244e0*/  SYNCS.PHASECHK.TRANS64.TRYWAIT P0, [R3+URZ+0x31c40], R2 ;  /* 0x031c4002030075a7 */ /* 0x0022a4000800017f */
[----:B--2---:R-:W-:Y:S05]  /*244f0*/  @!P0 NANOSLEEP.SYNCS 0x989680 ;  /* 0x009896800000895d */ /* 0x004fea0003900000 */
[----:B------:R-:W2:Y:S02]  /*24500*/  @!P0 SYNCS.PHASECHK.TRANS64 P0, [R3+URZ+0x31c40], R2 ;  /* 0x031c4002030085a7 */ /* 0x000ea4000800007f */
[----:B--2---:R-:W-:Y:S05]  /*24510*/  @!P0 BRA `(.L_x_10317) ;  /* 0xfffffffc00f08947 */ /* 0x004fea000383ffff */
[----:B------:R-:W-:Y:S05]  /*24520*/  BRA `(.L_x_10423) ;  /* 0xffffffc800287947 */ /* 0x000fea000383ffff */
.L_x_10319:
[----:B0-----:R0:W1:Y:S02]  /*24530*/  SYNCS.PHASECHK.TRANS64.TRYWAIT P0, [R2+URZ+0x31c60], R3 ;  /* 0x031c6003020075a7 */ /* 0x001064000800017f */
[----:B-1----:R-:W-:Y:S05]  /*24540*/  @!P0 NANOSLEEP.SYNCS 0x989680 ;  /* 0x009896800000895d */ /* 0x002fea0003900000 */
[----:B------:R-:W1:Y:S02]  /*24550*/  @!P0 SYNCS.PHASECHK.TRANS64 P0, [R2+URZ+0x31c60], R3 ;  /* 0x031c6003020085a7 */ /* 0x000e64000800007f */
[----:B-1----:R-:W-:Y:S05]  /*24560*/  @!P0 BRA `(.L_x_10319) ;  /* 0xfffffffc00f08947 */ /* 0x002fea000383ffff */
[----:B------:R-:W-:Y:S05]  /*24570*/  BRA `(.L_x_10424) ;  /* 0xffffffc800b47947 */ /* 0x000fea000383ffff */
.L_x_10325:
[----:B--2---:R2:W3:Y:S02]  /*24580*/  SYNCS.PHASECHK.TRANS64.TRYWAIT P0, [R3+URZ+0x31c40], R2 ;  /* 0x031c4002030075a7 */ /* 0x0044e4000800017f */
[----:B---3--:R-:W-:Y:S05]  /*24590*/  @!P0 NANOSLEEP.SYNCS 0x989680 ;  /* 0x009896800000895d */ /* 0x008fea0003900000 */
[----:B------:R-:W3:Y:S02]  /*245a0*/  @!P0 SYNCS.PHASECHK.TRANS64 P0, [R3+URZ+0x31c40], R2 ;  /* 0x031c4002030085a7 */ /* 0x000ee4000800007f */
[----:B---3--:R-:W-:Y:S05]  /*245b0*/  @!P0 BRA `(.L_x_10325) ;  /* 0xfffffffc00f08947 */ /* 0x008fea000383ffff */
[----:B------:R-:W-:Y:S05]  /*245c0*/  BRA `(.L_x_10425) ;  /* 0xffffffd000007947 */ /* 0x000fea000383ffff */
.L_x_10327:
[----:B0-----:R0:W1:Y:S02]  /*245d0*/  SYNCS.PHASECHK.TRANS64.TRYWAIT P0, [R3+URZ+0x31c60], R24 ;  /* 0x031c6018030075a7 */ /* 0x001064000800017f */
[----:B-1----:R-:W-:Y:S05]  /*245e0*/  @!P0 NANOSLEEP.SYNCS 0x989680 ;  /* 0x009896800000895d */ /* 0x002fea0003900000 */
[----:B------:R-:W1:Y:S02]  /*245f0*/  @!P0 SYNCS.PHASECHK.TRANS64 P0, [R3+URZ+0x31c60], R24 ;  /* 0x031c6018030085a7 */ /* 0x000e64000800007f */
[----:B-1----:R-:W-:Y:S05]  /*24600*/  @!P0 BRA `(.L_x_10327) ;  /* 0xfffffffc00f08947 */ /* 0x002fea000383ffff */
[----:B------:R-:W-:Y:S05]  /*24610*/  BRA `(.L_x_10426) ;  /* 0xffffffd0008c7947 */ /* 0x000fea000383ffff */
.L_x_10333:
[----:B-1----:R1:W2:Y:S02]  /*24620*/  SYNCS.PHASECHK.TRANS64.TRYWAIT P0, [R2+URZ+0x31c40], R3 ;  /* 0x031c4003020075a7 */ /* 0x0022a4000800017f */
[----:B--2---:R-:W-:Y:S05]  /*24630*/  @!P0 NANOSLEEP.SYNCS 0x989680 ;  /* 0x009896800000895d */ /* 0x004fea0003900000 */
[----:B------:R-:W2:Y:S02]  /*24640*/  @!P0 SYNCS.PHASECHK.TRANS64 P0, [R2+URZ+0x31c40], R3 ;  /* 0x031c4003020085a7 */ /* 0x000ea4000800007f */
[----:B--2---:R-:W-:Y:S05]  /*24650*/  @!P0 BRA `(.L_x_10333) ;  /* 0xfffffffc00f08947 */ /* 0x004fea000383ffff */
[----:B------:R-:W-:Y:S05]  /*24660*/  BRA `(.L_x_10427) ;  /* 0xffffffd400b87947 */ /* 0x000fea000383ffff */
.L_x_10335:
[----:B0-----:R0:W1:Y:S02]  /*24670*/  SYNCS.PHASECHK.TRANS64.TRYWAIT P0, [R2+URZ+0x31c60], R11 ;  /* 0x031c600b020075a7 */ /* 0x001064000800017f */
[----:B-1----:R-:W-:Y:S05]  /*24680*/  @!P0 NANOSLEEP.SYNCS 0x989680 ;  /* 0x009896800000895d */ /* 0x002fea0003900000 */
[----:B------:R-:W1:Y:S02]  /*24690*/  @!P0 SYNCS.PHASECHK.TRANS64 P0, [R2+URZ+0x31c60], R11 ;  /* 0x031c600b020085a7 */ /* 0x000e64000800007f */
[----:B-1----:R-:W-:Y:S05]  /*246a0*/  @!P0 BRA `(.L_x_10335) ;  /* 0xfffffffc00f08947 */ /* 0x002fea000383ffff */
[----:B------:R-:W-:Y:S05]  /*246b0*/  BRA `(.L_x_10428) ;  /* 0xffffffd800447947 */ /* 0x000fea000383ffff */
.L_x_10343:
[----:B-1----:R1:W2:Y:S02]  /*246c0*/  SYNCS.PHASECHK.TRANS64.TRYWAIT P0, [R3+URZ+0x31c60], R2 ;  /* 0x031c6002030075a7 */ /* 0x0022a4000800017f */
[----:B--2---:R-:W-:Y:S05]  /*246d0*/  @!P0 NANOSLEEP.SYNCS 0x989680 ;  /* 0x009896800000895d */ /* 0x004fea0003900000 */
[----:B------:R-:W2:Y:S02]  /*246e0*/  @!P0 SYNCS.PHASECHK.TRANS64 P0, [R3+URZ+0x31c60], R2 ;  /* 0x031c6002030085a7 */ /* 0x000ea4000800007f */
[----:B--2---:R-:W-:Y:S05]  /*246f0*/  @!P0 BRA `(.L_x_10343) ;  /* 0xfffffffc00f08947 */ /* 0x004fea000383ffff */
[----:B------:R-:W-:Y:S05]  /*24700*/  BRA `(.L_x_10429) ;  /* 0xffffffdc00507947 */ /* 0x000fea000383ffff */
.L_x_10346:
[----:B------:R-:W-:Y:S01]  /*24710*/  BSSY B0, `(.L_x_10430) ;  /* 0x0000008000007945 */ /* 0x000fe20003800000 */
[----:B------:R-:W-:Y:S02]  /*24720*/  IMAD.MOV.U32 R13, RZ, RZ, R16 ;  /* 0x000000ffff0d7224 */ /* 0x000fe400078e0010 */
[----:B------:R-:W-:Y:S02]  /*24730*/  IMAD.MOV.U32 R12, RZ, RZ, RZ ;  /* 0x000000ffff0c7224 */ /* 0x000fe400078e00ff */
[----:B------:R-:W-:Y:S02]  /*24740*/  IMAD.MOV.U32 R11, RZ, RZ, 0x1f ;  /* 0x0000001fff0b7424 */ /* 0x000fe400078e00ff */
[----:B------:R-:W-:-:S07]  /*24750*/  IMAD.MOV.U32 R15, RZ, RZ, -0x1 ;  /* 0xffffffffff0f7424 */ /* 0x000fce00078e00ff */
[----:B0-----:R-:W-:Y:S05]  /*24760*/  WARPSYNC.COLLECTIVE R15, `(.L_x_10431) ;  /* 0x000000000f087348 */ /* 0x001fea0003c00000 */
[----:B------:R1:W2:Y:S02]  /*24770*/  SHFL.IDX P6, R14, R13, R12, R11 ;  /* 0x0000000c0d0e7389 */ /* 0x0002a400000c000b */
[----:B012---:R-:W-:Y:S01]  /*24780*/  ENDCOLLECTIVE ;  /* 0x000000000000791b */ /* 0x007fe20003800000 */
.L_x_10431:
[----:B------:R-:W-:Y:S05]  /*24790*/  BSYNC B0 ;  /* 0x0000000000007941 */ /* 0x000fea0003800000 */
.L_x_10430:
        /* <DEDUP_REMOVED lines=8> */
.L_x_10432:
[----:B------:R-:W-:Y:S01]  /*24820*/  IMAD.MOV.U32 R5, RZ, RZ, R14 ;  /* 0x000000ffff057224 */ /* 0x000fe200078e000e */
[----:B------:R-:W-:Y:S06]  /*24830*/  BRA `(.L_x_10433) ;  /* 0xffffffdc00d87947 */ /* 0x000fec000383ffff */
.L_x_10349:
        /* <DEDUP_REMOVED lines=8> */
.L_x_10435:
[----:B------:R-:W-:Y:S05]  /*248c0*/  BSYNC B0 ;  /* 0x0000000000007941 */ /* 0x000fea0003800000 */
.L_x_10434:
        /* <DEDUP_REMOVED lines=10> */
.L_x_10436:
        /* <DEDUP_REMOVED lines=8> */
.L_x_10437:
        /* <DEDUP_REMOVED lines=8> */
.L_x_10438:
        /* <DEDUP_REMOVED lines=8> */
.L_x_10439:
        /* <DEDUP_REMOVED lines=8> */
.L_x_10440:
[----:B------:R-:W-:Y:S05]  /*24b70*/  BRA `(.L_x_10441) ;  /* 0xffffffdc00987947 */ /* 0x000fea000383ffff */
.L_x_10354:
        /* <DEDUP_REMOVED lines=8> */
.L_x_10443:
[----:B------:R-:W-:Y:S05]  /*24c00*/  BSYNC B0 ;  /* 0x0000000000007941 */ /* 0x000fea0003800000 */
.L_x_10442:
        /* <DEDUP_REMOVED lines=10> */
.L_x_10444:
        /* <DEDUP_REMOVED lines=8> */
.L_x_10445:
        /* <DEDUP_REMOVED lines=8> */
.L_x_10446:
        /* <DEDUP_REMOVED lines=8> */
.L_x_10447:
        /* <DEDUP_REMOVED lines=8> */
.L_x_10448:
[----:B------:R-:W-:Y:S05]  /*24eb0*/  BRA `(.L_x_10449) ;  /* 0xffffffdc00787947 */ /* 0x000fea000383ffff */
.L_x_10356:
[----:B------:R-:W-:Y:S01]  /*24ec0*/  BSSY B0, `(.L_x_10450) ;  /* 0x0000006000007945 */ /* 0x000fe20003800000 */
[----:B------:R-:W-:Y:S01]  /*24ed0*/  PLOP3.LUT P6, PT, P6, PT, PT, 0x8, 0x0 ;  /* 0x000000000000781c */ /* 0x000fe200037ce170 */
[----:B------:R-:W-:-:S12]  /*24ee0*/  IMAD.MOV.U32 R15, RZ, RZ, -0x1 ;  /* 0xffffffffff0f7424 */ /* 0x000fd800078e00ff */
[----:B01-3--:R-:W-:Y:S05]  /*24ef0*/  WARPSYNC.COLLECTIVE R15, `(.L_x_10451) ;  /* 0x000000000f087348 */ /* 0x00bfea0003c00000 */
[----:B------:R-:W-:Y:S01]  /*24f00*/  VOTE.ANY R14, PT, P6 ;  /* 0x00000000000e7806 */ /* 0x000fe200030e0100 */
[----:B01-3--:R-:W-:Y:S06]  /*24f10*/  ENDCOLLECTIVE ;  /* 0x000000000000791b */ /* 0x00bfec0003800000 */
.L_x_10451:
[----:B------:R-:W-:Y:S05]  /*24f20*/  BSYNC B0 ;  /* 0x0000000000007941 */ /* 0x000fea0003800000 */
.L_x_10450:
        /* <DEDUP_REMOVED lines=9> */
.L_x_10452:
[----:B------:R-:W-:Y:S01]  /*24fc0*/  IMAD.MOV.U32 R17, RZ, RZ, R14 ;  /* 0x000000ffff117224 */ /* 0x000fe200078e000e */
[----:B------:R-:W-:Y:S06]  /*24fd0*/  BRA `(.L_x_10453) ;  /* 0xffffffdc00687947 */ /* 0x000fec000383ffff */
.L_x_10358:
[----:B------:R-:W-:Y:S01]  /*24fe0*/  BSSY B0, `(.L_x_10454) ;  /* 0x0000007000007945 */ /* 0x000fe20003800000 */
[----:B------:R-:W-:Y:S02]  /*24ff0*/  IMAD.MOV.U32 R13, RZ, RZ, R3 ;  /* 0x000000ffff0d7224 */ /* 0x000fe400078e0003 */
[----:B------:R-:W-:Y:S02]  /*25000*/  IMAD.MOV.U32 R11, RZ, RZ, 0x1f ;  /* 0x0000001fff0b7424 */ /* 0x000fe400078e00ff */
[----:B------:R-:W-:-:S07]  /*25010*/  IMAD.MOV.U32 R15, RZ, RZ, -0x1 ;  /* 0xffffffffff0f7424 */ /* 0x000fce00078e00ff */
[----:B01234-:R-:W-:Y:S05]  /*25020*/  WARPSYNC.COLLECTIVE R15, `(.L_x_10455) ;  /* 0x000000000f087348 */ /* 0x01ffea0003c00000 */
[----:B------:R0:W0:Y:S02]  /*25030*/  SHFL.IDX P6, R14, R13, R12, R11 ;  /* 0x0000000c0d0e7389 */ /* 0x00002400000c000b */
[----:B01234-:R-:W-:Y:S01]  /*25040*/  ENDCOLLECTIVE ;  /* 0x000000000000791b */ /* 0x01ffe20003800000 */
.L_x_10455:
[----:B------:R-:W-:Y:S05]  /*25050*/  BSYNC B0 ;  /* 0x0000000000007941 */ /* 0x000fea0003800000 */
.L_x_10454:
[----:B------:R-:W-:Y:S05]  /*25060*/  BRA `(.L_x_10357) ;  /* 0xffffffdc00607947 */ /* 0x000fea000383ffff */
.L_x_10362:
[----:B0-----:R0:W1:Y:S02]  /*25070*/  SYNCS.PHASECHK.TRANS64.TRYWAIT P0, [R9+URZ+0x31c20], R0 ;  /* 0x031c2000090075a7 */ /* 0x001064000800017f */
[----:B-1----:R-:W-:Y:S05]  /*25080*/  @!P0 NANOSLEEP.SYNCS 0x989680 ;  /* 0x009896800000895d */ /* 0x002fea0003900000 */
[----:B------:R-:W1:Y:S02]  /*25090*/  @!P0 SYNCS.PHASECHK.TRANS64 P0, [R9+URZ+0x31c20], R0 ;  /* 0x031c2000090085a7 */ /* 0x000e64000800007f */
[----:B-1----:R-:W-:Y:S05]  /*250a0*/  @!P0 BRA `(.L_x_10362) ;  /* 0xfffffffc00f08947 */ /* 0x002fea000383ffff */
[----:B------:R-:W-:Y:S05]  /*250b0*/  BRA `(.L_x_10456) ;  /* 0xffffffe000d07947 */ /* 0x000fea000383ffff */
.L_x_10363:
        /* <DEDUP_REMOVED lines=11> */
.L_x_10458:
[----:B------:R-:W-:Y:S05]  /*25170*/  BSYNC B0 ;  /* 0x0000000000007941 */ /* 0x000fea0003800000 */
.L_x_10457:
[----:B------:R-:W-:Y:S05]  /*25180*/  BRA `(.L_x_10459) ;  /* 0xffffffe000b87947 */ /* 0x000fea000383ffff */
.L_x_10364:
[----:B------:R-:W-:Y:S01]  /*25190*/  BSSY B0, `(.L_x_10460) ;  /* 0x0000006000007945 */ /* 0x000fe20003800000 */
[----:B------:R-:W-:-:S07]  /*251a0*/  IMAD.MOV.U32 R15, RZ, RZ, -0x1 ;  /* 0xffffffffff0f7424 */ /* 0x000fce00078e00ff */
[----:B0-----:R-:W-:Y:S05]  /*251b0*/  WARPSYNC.COLLECTIVE R15, `(.L_x_10461) ;  /* 0x000000000f0c7348 */ /* 0x001fea0003c00000 */
[----:B------:R-:W-:Y:S02]  /*251c0*/  ELECT P6, UR62, PT ;  /* 0x00000000003e782f */ /* 0x000fe400038c0000 */
[----:B------:R-:W-:Y:S01]  /*251d0*/  MOV R14, UR62 ;  /* 0x0000003e000e7c02 */ /* 0x000fe20008000f00 */
[----:B0-----:R-:W-:Y:S10]  /*251e0*/  ENDCOLLECTIVE ;  /* 0x000000000000791b */ /* 0x001ff40003800000 */
.L_x_10461:
[----:B------:R-:W-:Y:S05]  /*251f0*/  BSYNC B0 ;  /* 0x0000000000007941 */ /* 0x000fea0003800000 */
.L_x_10460:
[----:B------:R-:W-:Y:S05]  /*25200*/  BRA `(.L_x_10462) ;  /* 0xffffffe000ac7947 */ /* 0x000fea000383ffff */
.L_x_10366:
[----:B0-----:R0:W1:Y:S02]  /*25210*/  SYNCS.PHASECHK.TRANS64.TRYWAIT P0, [R7+URZ], R2 ;  /* 0x00000002070075a7 */ /* 0x001064000800017f */
[----:B-1----:R-:W-:Y:S05]  /*25220*/  @!P0 NANOSLEEP.SYNCS 0x989680 ;  /* 0x009896800000895d */ /* 0x002fea0003900000 */
[----:B------:R-:W1:Y:S02]  /*25230*/  @!P0 SYNCS.PHASECHK.TRANS64 P0, [R7+URZ], R2 ;  /* 0x00000002070085a7 */ /* 0x000e64000800007f */
[----:B-1----:R-:W-:Y:S05]  /*25240*/  @!P0 BRA `(.L_x_10366) ;  /* 0xfffffffc00f08947 */ /* 0x002fea000383ffff */
[----:B------:R-:W-:Y:S05]  /*25250*/  BRA `(.L_x_10463) ;  /* 0xffffffe000e07947 */ /* 0x000fea000383ffff */
.L_x_10367:
[----:B-1----:R1:W2:Y:S02]  /*25260*/  SYNCS.PHASECHK.TRANS64.TRYWAIT P0, [R3+URZ], R0 ;  /* 0x00000000030075a7 */ /* 0x0022a4000800017f */
[----:B--2---:R-:W-:Y:S05]  /*25270*/  @!P0 NANOSLEEP.SYNCS 0x989680 ;  /* 0x009896800000895d */ /* 0x004fea0003900000 */
[----:B------:R-:W2:Y:S02]  /*25280*/  @!P0 SYNCS.PHASECHK.TRANS64 P0, [R3+URZ], R0 ;  /* 0x00000000030085a7 */ /* 0x000ea4000800007f */
[----:B--2---:R-:W-:Y:S05]  /*25290*/  @!P0 BRA `(.L_x_10367) ;  /* 0xfffffffc00f08947 */ /* 0x004fea000383ffff */
[----:B------:R-:W-:Y:S05]  /*252a0*/  BRA `(.L_x_10464) ;  /* 0xffffffe000d47947 */ /* 0x000fea000383ffff */
.L_x_10369:
[----:B-1----:R1:W2:Y:S02]  /*252b0*/  SYNCS.PHASECHK.TRANS64.TRYWAIT P0, [R5+URZ], R2 ;  /* 0x00000002050075a7 */ /* 0x0022a4000800017f */
[----:B--2---:R-:W-:Y:S05]  /*252c0*/  @!P0 NANOSLEEP.SYNCS 0x989680 ;  /* 0x009896800000895d */ /* 0x004fea0003900000 */
[----:B------:R-:W2:Y:S02]  /*252d0*/  @!P0 SYNCS.PHASECHK.TRANS64 P0, [R5+URZ], R2 ;  /* 0x00000002050085a7 */ /* 0x000ea4000800007f */
[----:B--2---:R-:W-:Y:S05]  /*252e0*/  @!P0 BRA `(.L_x_10369) ;  /* 0xfffffffc00f08947 */ /* 0x004fea000383ffff */
[----:B------:R-:W-:Y:S05]  /*252f0*/  BRA `(.L_x_10465) ;  /* 0xffffffe000d87947 */ /* 0x000fea000383ffff */
.L_x_10466:
        /* <DEDUP_REMOVED lines=16> */
.L_x_12781:


//--------------------- .text._ZN7cutlass13device_kernelIN5flash11enable_sm90INS1_16FlashAttnFwdSm90INS1_25CollectiveMainloopFwdSm90ILi2EN4cute5tupleIJNS5_1CILi1EEES8_S8_EEENS6_IJNS7_ILi192EEESA_NS7_ILi64EEEEEELi64ENS_10bfloat16_tEfNS_4arch4Sm90ELb0ELb0ELb1ELb0ELb0ELb0ELb0ELb0ELb1ELb0ELb0ELb0EEENS1_21CollectiveEpilogueFwdINS6_IJSA_SB_SA_EEES9_SD_SF_Li384ELb0ELb0ELb0ELb0EEENS1_29StaticPersistentTileSchedulerILb0EEEEEEEEEvNT_6ParamsE --------------------------
	.section	.text._ZN7cutlass13device_kernelIN5flash11enable_sm90INS1_16FlashAttnFwdSm90INS1_25CollectiveMainloopFwdSm90ILi2EN4cute5tupleIJNS5_1CILi1EEES8_S8_EEENS6_IJNS7_ILi192EEESA_NS7_ILi64EEEEEELi64ENS_10bfloat16_tEfNS_4arch4Sm90ELb0ELb0ELb1ELb0ELb0ELb0ELb0ELb0ELb1ELb0ELb0ELb0EEENS1_21CollectiveEpilogueFwdINS6_IJSA_SB_SA_EEES9_SD_SF_Li384ELb0ELb0ELb0ELb0EEENS1_29StaticPersistentTileSchedulerILb0EEEEEEEEEvNT_6ParamsE,"ax",@progbits
	.align	128
.text._ZN7cutlass13device_kernelIN5flash11enable_sm90INS1_16FlashAttnFwdSm90INS1_25CollectiveMainloopFwdSm90ILi2EN4cute5tupleIJNS5_1CILi1EEES8_S8_EEENS6_IJNS7_ILi192EEESA_NS7_ILi64EEEEEELi64ENS_10bfloat16_tEfNS_4arch4Sm90ELb0ELb0ELb1ELb0ELb0ELb0ELb0ELb0ELb1ELb0ELb0ELb0EEENS1_21CollectiveEpilogueFwdINS6_IJSA_SB_SA_EEES9_SD_SF_Li384ELb0ELb0ELb0ELb0EEENS1_29StaticPersistentTileSchedulerILb0EEEEEEEEEvNT_6ParamsE:
        .type           _ZN7cutlass13device_kernelIN5flash11enable_sm90INS1_16FlashAttnFwdSm90INS1_25CollectiveMainloopFwdSm90ILi2EN4cute5tupleIJNS5_1CILi1EEES8_S8_EEENS6_IJNS7_ILi192EEESA_NS7_ILi64EEEEEELi64ENS_10bfloat16_tEfNS_4arch4Sm90ELb0ELb0ELb1ELb0ELb0ELb0ELb0ELb0ELb1ELb0ELb0ELb0EEENS1_21CollectiveEpilogueFwdINS6_IJSA_SB_SA_EEES9_SD_SF_Li384ELb0ELb0ELb0ELb0EEENS1_29StaticPersistentTileSchedulerILb0EEEEEEEEEvNT_6ParamsE,@function
        .size           _ZN7cutlass13device_kernelIN5flash11enable_sm90INS1_16FlashAttnFwdSm90INS1_25CollectiveMainloopFwdSm90ILi2EN4cute5tupleIJNS5_1CILi1EEES8_S8_EEENS6_IJNS7_ILi192EEESA_NS7_ILi64EEEEEELi64ENS_10bfloat16_tEfNS_4arch4Sm90ELb0ELb0ELb1ELb0ELb0ELb0ELb0ELb0ELb1ELb0ELb0ELb0EEENS1_21CollectiveEpilogueFwdINS6_IJSA_SB_SA_EEES9_SD_SF_Li384ELb0ELb0ELb0ELb0EEENS1_29StaticPersistentTileSchedulerILb0EEEEEEEEEvNT_6ParamsE,(.L_x_12782 - _ZN7cutlass13device_kernelIN5flash11enable_sm90INS1_16FlashAttnFwdSm90INS1_25CollectiveMainloopFwdSm90ILi2EN4cute5tupleIJNS5_1CILi1EEES8_S8_EEENS6_IJNS7_ILi192EEESA_NS7_ILi64EEEEEELi64ENS_10bfloat16_tEfNS_4arch4Sm90ELb0ELb0ELb1ELb0ELb0ELb0ELb0ELb0ELb1ELb0ELb0ELb0EEENS1_21CollectiveEpilogueFwdINS6_IJSA_SB_SA_EEES9_SD_SF_Li384ELb0ELb0ELb0ELb0EEENS1_29StaticPersistentTileSchedulerILb0EEEEEEEEEvNT_6ParamsE)
        .other          _ZN7cutlass13device_kernelIN5flash11enable_sm90INS1_16FlashAttnFwdSm90INS1_25CollectiveMainloopFwdSm90ILi2EN4cute5tupleIJNS5_1CILi1EEES8_S8_EEENS6_IJNS7_ILi192EEESA_NS7_ILi64EEEEEELi64ENS_10bfloat16_tEfNS_4arch4Sm90ELb0ELb0ELb1ELb0ELb0ELb0ELb0ELb0ELb1ELb0ELb0ELb0EEENS1_21CollectiveEpilogueFwdINS6_IJSA_SB_SA_EEES9_SD_SF_Li384ELb0ELb0ELb0ELb0EEENS1_29StaticPersistentTileSchedulerILb0EEEEEEEEEvNT_6ParamsE,@"STO_CUDA_ENTRY STV_DEFAULT"
_ZN7cutlass13device_kernelIN5flash11enable_sm90INS1_16FlashAttnFwdSm90INS1_25CollectiveMainloopFwdSm90ILi2EN4cute5tupleIJNS5_1CILi1EEES8_S8_EEENS6_IJNS7_ILi192EEESA_NS7_ILi64EEEEEELi64ENS_10bfloat16_tEfNS_4arch4Sm90ELb0ELb0ELb1ELb0ELb0ELb0ELb0ELb0ELb1ELb0ELb0ELb0EEENS1_21CollectiveEpilogueFwdINS6_IJSA_SB_SA_EEES9_SD_SF_Li384ELb0ELb0ELb0ELb0EEENS1_29StaticPersistentTileSchedulerILb0EEEEEEEEEvNT_6ParamsE:
        /* <DEDUP_REMOVED lines=23> */
.L_x_10468:
[----:B------:R-:W-:Y:S05]  /*0170*/  BSYNC B0 ;  /* 0x0000000000007941 */ /* 0x000fea0003800000 */
.L_x_10467:
        /* <DEDUP_REMOVED lines=36> */
.L_x_10469:
        /* <DEDUP_REMOVED lines=22> */
.L_x_10470:
        /* <DEDUP_REMOVED lines=18> */
.L_x_10471:
        /* <DEDUP_REMOVED lines=22> */
.L_x_10472:
        /* <DEDUP_REMOVED lines=22> */
.L_x_10473:
[----:B---3--:R-:W-:Y:S01]  /*0900*/  ISETP.NE.AND P0, PT, R3, RZ, PT ;  /* 0x000000ff0300720c */ /* 0x008fe20003f05270 */
[----:B------:R-:W-:Y:S01]  /*0910*/  IMAD.MOV.U32 R17, RZ, RZ, 0x1 ;  /* 0x00000001ff117424 */ /* 0x000fe200078e00ff */
[----:B------:R-:W-:Y:S01]  /*0920*/  NOP ;  /* 0x0000000000007918 */ /* 0x000fe20000000000 */
[----:B------:R-:W-:Y:S01]  /*0930*/  ULDC.64 UR38, c[0x0][0x208] ;  /* 0x0000820000267ab9 */ /* 0x000fe20000000a00 */
[----:B------:R-:W-:Y:S02]  /*0940*/  LOP3.LUT R18, R2, 0x7f, RZ, 0xc0, !PT ;  /* 0x0000007f02127812 */ /* 0x000fe400078ec0ff */
[----:B------:R-:W-:Y:S01]  /*0950*/  SEL R17, R17, 0x2, !P0 ;  /* 0x0000000211117807 */ /* 0x000fe20004000000 */
[----:B-12-4-:R-:W-:Y:S06]  /*0960*/  BAR.SYNC.DEFER_BLOCKING 0x0 ;  /* 0x0000000000007b1d */ /* 0x016fec0000010000 */
[----:B------:R-:W-:Y:S05]  /*0970*/  @!P0 BRA `(.L_x_10474) ;  /* 0x0000008800908947 */ /* 0x000fea0003800000 */
.L_x_10475:
[----:B------:R-:W-:-:S08]  /*0980*/  NOP ;  /* 0x0000000000007918 */ /* 0x000fd00000000000 */
[----:B------:R-:W1:Y:S02]  /*0990*/  USETMAXREG.TRY_ALLOC.CTAPOOL UP0, 0xa0 ;  /* 0x000000a0000079c8 */ /* 0x000e640008000600 */
[----:B-1----:R-:W-:-:S13]  /*09a0*/  PLOP3.LUT P0, PT, PT, PT, UP0, 0x80, 0x0 ;  /* 0x000000000000781c */ /* 0x002fda0003f0f008 */
[----:B------:R-:W-:Y:S05]  /*09b0*/  @!P0 BRA `(.L_x_10475) ;  /* 0xfffffffc00f08947 */ /* 0x000fea000383ffff */
[----:B------:R-:W-:Y:S01]  /*09c0*/  LOP3.LUT R0, R2, 0xffffff80, RZ, 0xc0, !PT ;  /* 0xffffff8002007812 */ /* 0x000fe200078ec0ff */
[----:B------:R-:W1:Y:S08]  /*09d0*/  S2UR UR46, SR_CTAID.X ;  /* 0x00000000002e79c3 */ /* 0x000e700000002500 */
[----:B------:R-:W-:Y:S06]  /*09e0*/  BAR.ARV 0x8, 0x1a0 ;  /* 0x0206800000007b1d */ /* 0x000fec0000002000 */
[----:B------:R-:W-:-:S02]  /*09f0*/  ISETP.NE.AND P0, PT, R0, 0x80, PT ;  /* 0x000000800000780c */ /* 0x000fc40003f05270 */
[----:B------:R-:W1:Y:S11]  /*0a00*/  LDC R0, c[0x0][0xda4] ;  /* 0x00036900ff007b82 */ /* 0x000e760000000800 */
[----:B------:R-:W-:Y:S06]  /*0a10*/  @!P0 BAR.ARV 0x9, 0x100 ;  /* 0x0244000000008b1d */ /* 0x000fec0000002000 */
[----:B-1----:R-:W-:-:S13]  /*0a20*/  ISETP.LE.AND P0, PT, R0, UR46, PT ;  /* 0x0000002e00007c0c */ /* 0x002fda000bf03270 */
[----:B------:R-:W-:Y:S05]  /*0a30*/  @P0 EXIT ;  /* 0x000000000000094d */ /* 0x000fea0003800000 */
[----:B------:R-:W-:Y:S01]  /*0a40*/  IADD3 R0, R2, -0x80, RZ ;  /* 0xffffff8002007810 */ /* 0x000fe20007ffe0ff */
[----:B------:R-:W1:Y:S01]  /*0a50*/  S2UR UR4, SR_CgaCtaId ;  /* 0x00000000000479c3 */ /* 0x000e620000008800 */
[----:B------:R-:W-:Y:S01]  /*0a60*/  UMOV UR40, 0x400 ;  /* 0x0000040000287882 */ /* 0x000fe20000000000 */
[----:B------:R-:W-:Y:S01]  /*0a70*/  MOV R19, 0x40 ;  /* 0x0000004000137802 */ /* 0x000fe20000000f00 */
[----:B------:R-:W-:Y:S01]  /*0a80*/  IMAD.MOV.U32 R15, RZ, RZ, -0x2 ;  /* 0xfffffffeff0f7424 */ /* 0x000fe200078e00ff */
[----:B------:R-:W-:Y:S01]  /*0a90*/  SHF.R.S32.HI R3, RZ, 0x1f, R0 ;  /* 0x0000001fff037819 */ /* 0x000fe20000011400 */
[----:B------:R-:W-:Y:S01]  /*0aa0*/  IMAD.MOV.U32 R23, RZ, RZ, RZ ;  /* 0x000000ffff177224 */ /* 0x000fe200078e00ff */
[----:B------:R-:W-:Y:S01]  /*0ab0*/  ULDC.64 UR48, c[0x0][0x198] ;  /* 0x0000660000307ab9 */ /* 0x000fe20000000a00 */
[----:B------:R-:W-:Y:S01]  /*0ac0*/  UMOV UR37, URZ ;  /* 0x0000003f00257c82 */ /* 0x000fe20008000000 */
[CC--:B------:R-:W-:Y:S01]  /*0ad0*/  LEA.HI R5, R3.reuse, R0.reuse, RZ, 0x4 ;  /* 0x0000000003057211 */ /* 0x0c0fe200078f20ff */
[----:B------:R-:W2:Y:S01]  /*0ae0*/  S2UR UR6, SR_SWINHI ;  /* 0x00000000000679c3 */ /* 0x000ea20000002f00 */
[----:B------:R-:W-:Y:S01]  /*0af0*/  LEA.HI R4, R3, R0, RZ, 0x7 ;  /* 0x0000000003047211 */ /* 0x000fe200078f38ff */
[----:B------:R-:W-:Y:S01]  /*0b00*/  UMOV UR36, URZ ;  /* 0x0000003f00247c82 */ /* 0x000fe20008000000 */
[----:B------:R-:W-:-:S02]  /*0b10*/  LOP3.LUT R7, R5, 0xfffffff0, RZ, 0xc0, !PT ;  /* 0xfffffff005077812 */ /* 0x000fc400078ec0ff */
[----:B------:R-:W-:Y:S02]  /*0b20*/  LOP3.LUT R157, R4, 0xffffff80, RZ, 0xc0, !PT ;  /* 0xffffff80049d7812 */ /* 0x000fe400078ec0ff */
[----:B------:R-:W-:Y:S01]  /*0b30*/  SHF.R.S32.HI R8, RZ, 0x4, R5 ;  /* 0x00000004ff087819 */ /* 0x000fe20000011405 */
[C---:B------:R-:W-:Y:S01]  /*0b40*/  IMAD.IADD R7, R0.reuse, 0x1, -R7 ;  /* 0x0000000100077824 */ /* 0x040fe200078e0a07 */
[----:B------:R-:W-:Y:S01]  /*0b50*/  LEA.HI R3, R3, R0, RZ, 0x5 ;  /* 0x0000000003037211 */ /* 0x000fe200078f28ff */
[----:B------:R-:W-:Y:S01]  /*0b60*/  IMAD.IADD R157, R0, 0x1, -R157 ;  /* 0x00000001009d7824 */ /* 0x000fe200078e0a9d */
[----:B------:R-:W-:Y:S02]  /*0b70*/  LEA.HI R5, R5, R8, RZ, 0x1 ;  /* 0x0000000805057211 */ /* 0x000fe400078f08ff */
[----:B------:R-:W-:Y:S02]  /*0b80*/  SHF.R.S32.HI R6, RZ, 0x1f, R7 ;  /* 0x0000001fff067819 */ /* 0x000fe40000011407 */
[----:B------:R-:W-:Y:S01]  /*0b90*/  SHF.R.S32.HI R10, RZ, 0x1f, R157 ;  /* 0x0000001fff0a7819 */ /* 0x000fe2000001149d */
[----:B-1----:R-:W-:Y:S01]  /*0ba0*/  ULEA UR40, UR4, UR40, 0x18 ;  /* 0x0000002804287291 */ /* 0x002fe2000f8ec03f */
[----:B------:R-:W-:-:S02]  /*0bb0*/  LEA.HI R6, R6, R7, RZ, 0x3 ;  /* 0x0000000706067211 */ /* 0x000fc400078f18ff */
[----:B------:R-:W-:Y:S02]  /*0bc0*/  LEA.HI R11, R10, R157, RZ, 0x2 ;  /* 0x0000009d0a0b7211 */ /* 0x000fe400078f10ff */
[----:B------:R-:W-:Y:S02]  /*0bd0*/  LOP3.LUT R0, R6, 0xfffffff8, RZ, 0xc0, !PT ;  /* 0xfffffff806007812 */ /* 0x000fe400078ec0ff */
[--C-:B------:R-:W-:Y:S01]  /*0be0*/  SHF.R.S32.HI R12, RZ, 0x2, R11.reuse ;  /* 0x00000002ff0c7819 */ /* 0x100fe2000001140b */
[----:B------:R-:W-:Y:S01]  /*0bf0*/  UMOV UR4, UR40 ;  /* 0x0000002800047c82 */ /* 0x000fe20008000000 */
[----:B--2---:R-:W-:Y:S01]  /*0c00*/  UMOV UR5, UR6 ;  /* 0x0000000600057c82 */ /* 0x004fe20008000000 */
[----:B------:R-:W-:Y:S01]  /*0c10*/  SHF.R.S32.HI R13, RZ, 0x1f, R11 ;  /* 0x0000001fff0d7819 */ /* 0x000fe2000001140b */
[----:B------:R-:W-:Y:S01]  /*0c20*/  IMAD.IADD R0, R7, 0x1, -R0 ;  /* 0x0000000107007824 */ /* 0x000fe200078e0a00 */
[----:B------:R-:W-:Y:S02]  /*0c30*/  LOP3.LUT R5, R5, 0x1ffffffe, RZ, 0xc0, !PT ;  /* 0x1ffffffe05057812 */ /* 0x000fe400078ec0ff */
[----:B------:R-:W-:-:S02]  /*0c40*/  SHF.R.S32.HI R9, RZ, 0x5, R3 ;  /* 0x00000005ff097819 */ /* 0x000fc40000011403 */
[----:B------:R-:W-:Y:S02]  /*0c50*/  SHF.R.S32.HI R14, RZ, 0x7, R4 ;  /* 0x00000007ff0e7819 */ /* 0x000fe40000011404 */
[----:B------:R-:W-:Y:S01]  /*0c60*/  LEA.HI R13, R13, R12, RZ, 0x3 ;  /* 0x0000000c0d0d7211 */ /* 0x000fe200078f18ff */
[----:B------:R-:W-:Y:S01]  /*0c70*/  IMAD.SHL.U32 R9, R9, 0x400, RZ ;  /* 0x0000040009097824 */ /* 0x000fe200078e00ff */
[----:B------:R-:W-:Y:S02]  /*0c80*/  IADD3 R5, R8, -R5, RZ ;  /* 0x8000000508057210 */ /* 0x000fe40007ffe0ff */
[C---:B------:R-:W-:Y:S01]  /*0c90*/  SHF.L.U32 R3, R0.reuse, 0x6, RZ ;  /* 0x0000000600037819 */ /* 0x040fe200000006ff */
[----:B------:R-:W-:Y:S01]  /*0ca0*/  IMAD R7, R7, 0x40, R9 ;  /* 0x0000004007077824 */ /* 0x000fe200078e0209 */
[----:B------:R-:W-:Y:S01]  /*0cb0*/  R2P PR, R0, 0x6 ;  /* 0x0000000600007804 */ /* 0x000fe20000000000 */
[----:B------:R-:W-:Y:S01]  /*0cc0*/  IMAD.HI R0, R14, 0x55555556, RZ ;  /* 0x555555560e007827 */ /* 0x000fe200078e02ff */
[----:B------:R-:W-:-:S02]  /*0cd0*/  LOP3.LUT R13, R13, 0xfffffff8, RZ, 0xc0, !PT ;  /* 0xfffffff80d0d7812 */ /* 0x000fc400078ec0ff */
[----:B------:R-:W-:Y:S01]  /*0ce0*/  LEA.HI R10, R10, R157, RZ, 0x5 ;  /* 0x0000009d0a0a7211 */ /* 0x000fe200078f28ff */
[----:B------:R-:W-:Y:S01]  /*0cf0*/  IMAD.SHL.U32 R8, R5, 0x8, RZ ;  /* 0x0000000805087824 */ /* 0x000fe200078e00ff */
[----:B------:R-:W-:Y:S01]  /*0d00*/  LOP3.LUT R4, R11, 0x7ffffffc, RZ, 0xc0, !PT ;  /* 0x7ffffffc0b047812 */ /* 0x000fe200078ec0ff */
[----:B------:R-:W-:Y:S01]  /*0d10*/  IMAD.IADD R13, R12, 0x1, -R13 ;  /* 0x000000010c0d7824 */ /* 0x000fe200078e0a0d */
[----:B------:R-:W-:Y:S02]  /*0d20*/  LEA.HI R0, R0, R0, RZ, 0x1 ;  /* 0x0000000000007211 */ /* 0x000fe400078f08ff */
[----:B------:R-:W-:Y:S01]  /*0d30*/  SHF.R.S32.HI R10, RZ, 0x5, R10 ;  /* 0x00000005ff0a7819 */ /* 0x000fe2000001140a */
[----:B------:R-:W-:Y:S01]  /*0d40*/  IMAD.IADD R156, R157, 0x1, -R4 ;  /* 0x000000019d9c7824 */ /* 0x000fe200078e0a04 */
[----:B------:R-:W-:Y:S01]  /*0d50*/  LOP3.LUT R3, R3, 0x1c0, RZ, 0xc0, !PT ;  /* 0x000001c003037812 */ /* 0x000fe200078ec0ff */
[----:B------:R-:W-:Y:S01]  /*0d60*/  IMAD.U32 R4, RZ, RZ, UR4 ;  /* 0x00000004ff047e24 */ /* 0x000fe2000f8e00ff */
[----:B------:R-:W-:Y:S01]  /*0d70*/  IADD3 R7, R8, R7, RZ ;  /* 0x0000000708077210 */ /* 0x000fe20007ffe0ff */
[----:B------:R-:W-:Y:S01]  /*0d80*/  IMAD R0, R0, -0x3, R14 ;  /* 0xfffffffd00007824 */ /* 0x000fe200078e020e */
[----:B------:R-:W-:Y:S01]  /*0d90*/  MOV R5, UR5 ;  /* 0x0000000500057c02 */ /* 0x000fe20008000f00 */
[----:B------:R-:W-:Y:S01]  /*0da0*/  IMAD R13, R10, 0x10, R13 ;  /* 0x000000100a0d7824 */ /* 0x000fe200078e020d */
[----:B------:R-:W-:Y:S01]  /*0db0*/  LOP3.LUT R8, R3, 0x8, R8, 0xf8, !PT ;  /* 0x0000000803087812 */ /* 0x000fe200078ef808 */
[----:B------:R-:W-:Y:S01]  /*0dc0*/  IMAD R156, R156, R15, 0xc0 ;  /* 0x000000c09c9c7424 */ /* 0x000fe200078e020f */
[----:B------:R-:W-:Y:S01]  /*0dd0*/  SHF.R.U32.HI R3, RZ, 0x3, R3 ;  /* 0x00000003ff037819 */ /* 0x000fe20000011603 */
[----:B------:R-:W-:Y:S01]  /*0de0*/  IMAD.WIDE R4, R7, 0x2, R4 ;  /* 0x0000000207047825 */ /* 0x000fe200078e0204 */
[----:B------:R-:W-:-:S02]  /*0df0*/  SHF.L.U32 R6, R6, 0x6, RZ ;  /* 0x0000000606067819 */ /* 0x000fc400000006ff */
[----:B------:R-:W-:Y:S01]  /*0e00*/  LOP3.LUT R3, R8, R3, RZ, 0x3c, !PT ;  /* 0x0000000308037212 */ /* 0x000fe200078e3cff */
[----:B------:R-:W-:Y:S01]  /*0e10*/  IMAD R152, R0, 0x40, R13 ;  /* 0x0000004000987824 */ /* 0x000fe200078e020d */
[----:B------:R-:W-:Y:S01]  /*0e20*/  LOP3.LUT R0, R17, 0x1, RZ, 0xfc, !PT ;  /* 0x0000000111007812 */ /* 0x000fe200078efcff */
[----:B------:R1:W-:Y:S01]  /*0e30*/  STL.64 [R1+0x10], R4 ;  /* 0x0000100401007387 */ /* 0x0003e20000100a00 */
[----:B------:R-:W-:Y:S02]  /*0e40*/  LOP3.LUT R6, R6, 0x7ffffe00, RZ, 0xc0, !PT ;  /* 0x7ffffe0006067812 */ /* 0x000fe400078ec0ff */
[----:B------:R-:W-:Y:S01]  /*0e50*/  SEL R19, R19, 0xffffffc0, !P2 ;  /* 0xffffffc013137807 */ /* 0x000fe20005000000 */
[----:B------:R1:W-:Y:S01]  /*0e60*/  STL [R1], R0 ;  /* 0x0000000001007387 */ /* 0x0003e20000100800 */
[----:B------:R-:W-:-:S04]  /*0e70*/  IADD3 R3, R3, R6, R9 ;  /* 0x0000000603037210 */ /* 0x000fc80007ffe009 */
[----:B------:R-:W-:-:S05]  /*0e80*/  LEA R155, R3, UR40, 0x1 ;  /* 0x00000028039b7c11 */ /* 0x000fca000f8e08ff */
[C---:B------:R-:W-:Y:S02]  /*0e90*/  VIADD R153, R155.reuse, 0x1e800 ;  /* 0x0001e8009b997836 */ /* 0x040fe40000000000 */
[----:B------:R-:W-:-:S03]  /*0ea0*/  VIADD R154, R155, 0x1e820 ;  /* 0x0001e8209b9a7836 */ /* 0x000fc60000000000 */
[C---:B------:R-:W-:Y:S01]  /*0eb0*/  @P1 IADD3 R154, R153.reuse, -0x20, RZ ;  /* 0xffffffe0999a1810 */ /* 0x040fe20007ffe0ff */
[----:B------:R-:W-:-:S03]  /*0ec0*/  IMAD.IADD R153, R153, 0x1, R19 ;  /* 0x0000000199997824 */ /* 0x000fc600078e0213 */
[----:B------:R-:W-:Y:S01]  /*0ed0*/  IADD3 R19, R19, R154, RZ ;  /* 0x0000009a13137210 */ /* 0x000fe20007ffe0ff */
[C---:B------:R-:W-:Y:S02]  /*0ee0*/  VIADD R18, R154.reuse, 0x6000 ;  /* 0x000060009a127836 */ /* 0x040fe40000000000 */
[----:B-1----:R-:W-:-:S07]  /*0ef0*/  VIADD R17, R154, 0xc000 ;  /* 0x0000c0009a117836 */ /* 0x002fce0000000000 */
.L_x_10498:
[C---:B------:R-:W-:Y:S01]  /*0f00*/  VIADD R0, R2.reuse, 0xffffff80 ;  /* 0xffffff8002007836 */ /* 0x040fe20000000000 */
[----:B------:R-:W-:Y:S01]  /*0f10*/  IADD3 R3, R2, -0x80, RZ ;  /* 0xffffff8002037810 */ /* 0x000fe20007ffe0ff */
[----:B------:R-:W1:Y:S01]  /*0f20*/  LDC R121, c[0x0][0x2e0] ;  /* 0x0000b800ff797b82 */ /* 0x000e620000000800 */
[----:B------:R-:W-:Y:S01]  /*0f30*/  ULDC.64 UR6, c[0x0][0x3f8] ;  /* 0x0000fe0000067ab9 */ /* 0x000fe20000000a00 */
[----:B------:R-:W-:Y:S01]  /*0f40*/  ULDC UR4, c[0x0][0xda8] ;  /* 0x00036a0000047ab9 */ /* 0x000fe20000000800 */
[----:B------:R-:W-:Y:S01]  /*0f50*/  SHF.R.S32.HI R0, RZ, 0x1f, R0 ;  /* 0x0000001fff007819 */ /* 0x000fe20000011400 */
[----:B------:R-:W-:Y:S02]  /*0f60*/  UISETP.NE.U32.AND UP0, UPT, UR6, URZ, UPT ;  /* 0x0000003f0600728c */ /* 0x000fe4000bf05070 */
[----:B------:R-:W-:Y:S01]  /*0f70*/  UISETP.NE.AND UP1, UPT, UR4, 0x1, UPT ;  /* 0x000000010400788c */ /* 0x000fe2000bf25270 */
[----:B------:R-:W-:Y:S01]  /*0f80*/  LEA.HI R0, R0, R3, RZ, 0x7 ;  /* 0x0000000300007211 */ /* 0x000fe200078f38ff */
[----:B------:R-:W-:Y:S01]  /*0f90*/  UISETP.NE.AND.EX UP0, UPT, UR7, URZ, UPT, UP0 ;  /* 0x0000003f0700728c */ /* 0x000fe2000bf05300 */
[----:B------:R-:W-:-:S02]  /*0fa0*/  ULDC UR6, c[0x0][0x404] ;  /* 0x0001010000067ab9 */ /* 0x000fc40000000800 */
[----:B------:R-:W-:Y:S01]  /*0fb0*/  SHF.R.S32.HI R0, RZ, 0x7, R0 ;  /* 0x00000007ff007819 */ /* 0x000fe20000011400 */
[----:B------:R-:W-:Y:S02]  /*0fc0*/  USEL UR6, UR6, 0x1, UP0 ;  /* 0x0000000106067887 */ /* 0x000fe40008000000 */
[----:B------:R-:W-:Y:S02]  /*0fd0*/  UIADD3 UR7, UR40, 0x1e800, URZ ;  /* 0x0001e80028077890 */ /* 0x000fe4000fffe03f */
[----:B------:R2:W3:Y:S01]  /*0fe0*/  SHFL.IDX PT, R22, R0, RZ, 0x1f ;  /* 0x00001fff00167589 */ /* 0x0004e200000e0000 */
[----:B------:R-:W-:Y:S01]  /*0ff0*/  ULDC UR4, c[0x0][0xdb4] ;  /* 0x00036d0000047ab9 */ /* 0x000fe20000000800 */
[----:B------:R-:W-:Y:S02]  /*1000*/  ULOP3.LUT UP0, URZ, UR7, 0x3ff, URZ, 0xc0, !UPT ;  /* 0x000003ff073f7892 */ /* 0x000fe4000f80c03f */
[----:B------:R-:W-:Y:S01]  /*1010*/  UISETP.NE.AND UP2, UPT, UR4, 0x1, UPT ;  /* 0x000000010400788c */ /* 0x000fe2000bf45270 */
[----:B------:R-:W-:-:S02]  /*1020*/  UMOV UR41, UR46 ;  /* 0x0000002e00297c82 */ /* 0x000fc40008000000 */
[----:B------:R-:W-:Y:S01]  /*1030*/  @UP1 ULDC UR4, c[0x0][0xdac] ;  /* 0x00036b0000041ab9 */ /* 0x000fe20000000800 */
[----:B-1----:R-:W-:Y:S01]  /*1040*/  IMAD R121, R121, UR6, RZ ;  /* 0x0000000679797c24 */ /* 0x002fe2000f8e02ff */
[----:B------:R-:W-:Y:S01]  /*1050*/  UIMAD.WIDE.U32 UR4, UR46, UR4, URZ ;  /* 0x000000042e0472a5 */ /* 0x000fe2000f8e003f */
[----:B------:R-:W-:Y:S01]  /*1060*/  PLOP3.LUT P0, PT, PT, PT, UP0, 0x80, 0x0 ;  /* 0x000000000000781c */ /* 0x000fe20003f0f008 */
[----:B------:R-:W-:Y:S01]  /*1070*/  @UP1 ULDC UR6, c[0x0][0xdb0] ;  /* 0x00036c0000061ab9 */ /* 0x000fe20000000800 */
[----:B--2---:R-:W-:Y:S01]  /*1080*/  VIADD R0, R121, 0xbf ;  /* 0x000000bf79007836 */ /* 0x004fe20000000000 */
[----:B------:R-:W-:-:S03]  /*1090*/  @UP1 USHF.R.U32.HI UR41, URZ, UR6, UR5 ;  /* 0x000000063f291299 */ /* 0x000fc60008011605 */
[----:B------:R-:W-:Y:S01]  /*10a0*/  IMAD.HI R0, R0, 0x2aaaaaab, RZ ;  /* 0x2aaaaaab00007827 */ /* 0x000fe200078e02ff */
[----:B------:R-:W-:Y:S02]  /*10b0*/  @UP2 ULDC.64 UR6, c[0x0][0xdb8] ;  /* 0x00036e0000062ab9 */ /* 0x000fe40000000a00 */
[----:B------:R-:W-:Y:S02]  /*10c0*/  UIMAD.WIDE.U32 UR4, UR41, UR6, URZ ;  /* 0x00000006290472a5 */ /* 0x000fe4000f8e003f */
[----:B------:R-:W-:Y:S02]  /*10d0*/  UMOV UR44, UR41 ;  /* 0x00000029002c7c82 */ /* 0x000fe40008000000 */
[----:B------:R-:W-:Y:S01]  /*10e0*/  @UP2 USHF.R.U32.HI UR44, URZ, UR7, UR5 ;  /* 0x000000073f2c2299 */ /* 0x000fe20008011605 */
[----:B---3--:R-:W-:-:S05]  /*10f0*/  IMAD.HI R3, R22, 0x55555556, RZ ;  /* 0x5555555616037827 */ /* 0x008fca00078e02ff */
[----:B------:R-:W-:Y:S02]  /*1100*/  LEA.HI R5, R3, R3, RZ, 0x1 ;  /* 0x0000000303057211 */ /* 0x000fe400078f08ff */
[----:B------:R-:W-:-:S03]  /*1110*/  SHF.R.U32.HI R3, RZ, 0x1f, R0 ;  /* 0x0000001fff037819 */ /* 0x000fc60000011600 */
[----:B------:R-:W-:Y:S01]  /*1120*/  IMAD R24, R5, -0x3, R22 ;  /* 0xfffffffd05187824 */ /* 0x000fe200078e0216 */
[----:B------:R-:W-:-:S05]  /*1130*/  LEA.HI.SX32 R0, R0, R3, 0x1b ;  /* 0x0000000300007211 */ /* 0x000fca00078fdaff */
[----:B------:R1:W-:Y:S01]  /*1140*/  STL [R1+0xc], R0 ;  /* 0x00000c0001007387 */ /* 0x0003e20000100800 */
[----:B------:R-:W-:Y:S05]  /*1150*/  @!P0 BRA `(.L_x_10476) ;  /* 0x0000000000408947 */ /* 0x000fea0003800000 */
[----:B-1----:R-:W-:Y:S01]  /*1160*/  MOV R0, 0x0 ;  /* 0x0000000000007802 */ /* 0x002fe20000000f00 */
[----:B------:R-:W-:Y:S01]  /*1170*/  ULDC.64 UR4, c[0x4][0x1b8] ;  /* 0x01006e0000047ab9 */ /* 0x000fe20000000a00 */
[----:B------:R-:W-:Y:S01]  /*1180*/  ULDC.64 UR6, c[0x4][0x48] ;  /* 0x0100120000067ab9 */ /* 0x000fe20000000a00 */
[----:B------:R-:W-:Y:S01]  /*1190*/  MOV R4, UR4 ;  /* 0x0000000400047c02 */ /* 0x000fe20008000f00 */
        /* <DEDUP_REMOVED lines=12> */
.L_x_10476:
[----:B------:R-:W2:Y:S01]  /*1260*/  LDL R20, [R1] ;  /* 0x0000000001147983 */ /* 0x000ea20000100800 */
[----:B-1----:R-:W-:-:S04]  /*1270*/  LOP3.LUT R0, R23, 0x1, RZ, 0xc0, !PT ;  /* 0x0000000117007812 */ /* 0x002fc800078ec0ff */
[----:B------:R-:W-:-:S04]  /*1280*/  SHF.L.U32 R0, R0, 0x1f, RZ ;  /* 0x0000001f00007819 */ /* 0x000fc800000006ff */
[----:B------:R-:W1:Y:S01]  /*1290*/  SYNCS.PHASECHK.TRANS64.TRYWAIT P1, [UR40+0x30800], R0 ;  /* 0x03080000ff0075a7 */ /* 0x000e620008020168 */
[----:B--2---:R-:W-:Y:S01]  /*12a0*/  ISETP.NE.AND P0, PT, R20, 0x3, PT ;  /* 0x000000031400780c */ /* 0x004fe20003f05270 */
[----:B-1----:R-:W-:-:S12]  /*12b0*/  @!P1 BRA `(.L_x_10477) ;  /* 0x000000a400849947 */ /* 0x002fd80003800000 */
.L_x_10554:
[----:B------:R-:W-:Y:S05]  /*12c0*/  @!P0 BRA `(.L_x_10478) ;  /* 0x0000000000048947 */ /* 0x000fea0003800000 */
[----:B------:R-:W-:Y:S01]  /*12d0*/  BPT.TRAP 0x1 ;  /* 0x000000040000795c */ /* 0x000fe20000300000 */
.L_x_10478:
[----:B------:R-:W-:Y:S01]  /*12e0*/  IMAD.U32 R6, RZ, RZ, UR37 ;  /* 0x00000025ff067e24 */ /* 0x000fe2000f8e00ff */
[----:B-1----:R-:W-:-:S04]  /*12f0*/  MOV R3, UR36 ;  /* 0x0000002400037c02 */ /* 0x002fc80008000f00 */
[----:B------:R-:W-:Y:S02]  /*1300*/  LEA R3, R3, UR40, 0x3 ;  /* 0x0000002803037c11 */ /* 0x000fe4000f8e18ff */
[----:B------:R-:W-:-:S04]  /*1310*/  SHF.L.U32 R6, R6, 0x1f, RZ ;  /* 0x0000001f06067819 */ /* 0x000fc800000006ff */
[----:B------:R1:W2:Y:S01]  /*1320*/  SYNCS.PHASECHK.TRANS64.TRYWAIT P2, [R3+URZ+0x30830], R6 ;  /* 0x03083006030075a7 */ /* 0x0002a2000804017f */
[----:B------:R-:W-:Y:S05]  /*1330*/  @!P0 BRA `(.L_x_10479) ;  /* 0x0000000000048947 */ /* 0x000fea0003800000 */
[----:B------:R-:W-:Y:S01]  /*1340*/  BPT.TRAP 0x1 ;  /* 0x000000040000795c */ /* 0x000fe20000300000 */
.L_x_10479:
[----:B------:R-:W-:Y:S02]  /*1350*/  LEA R0, R24, UR40, 0xd ;  /* 0x0000002818007c11 */ /* 0x000fe4000f8e68ff */
[----:B------:R-:W-:-:S03]  /*1360*/  LOP3.LUT P1, RZ, R2, 0x7f, RZ, 0xc0, !PT ;  /* 0x0000007f02ff7812 */ /* 0x000fc6000782c0ff */
[----:B------:R-:W-:-:S05]  /*1370*/  VIADD R4, R0, 0xc400 ;  /* 0x0000c40000047836 */ /* 0x000fca0000000000 */
[----:B------:R-:W-:-:S04]  /*1380*/  SHF.R.U32.HI R4, RZ, 0x4, R4 ;  /* 0x00000004ff047819 */ /* 0x000fc80000011604 */
[----:B------:R-:W-:Y:S01]  /*1390*/  LOP3.LUT R4, R4, 0x3fff, RZ, 0xc0, !PT ;  /* 0x00003fff04047812 */ /* 0x000fe200078ec0ff */
[----:B--2---:R-:W-:Y:S06]  /*13a0*/  @P2 BRA `(.L_x_10480) ;  /* 0x0000000000082947 */ /* 0x004fec0003800000 */
[----:B------:R-:W2:Y:S02]  /*13b0*/  SYNCS.PHASECHK.TRANS64.TRYWAIT P2, [R3+URZ+0x30830], R6 ;  /* 0x03083006030075a7 */ /* 0x000ea4000804017f */
[----:B--2---:R-:W-:Y:S05]  /*13c0*/  @!P2 BRA `(.L_x_10481) ;  /* 0x000000a40058a947 */ /* 0x004fea0003800000 */
.L_x_10480:
[----:B------:R-:W-:Y:S05]  /*13d0*/  WARPSYNC.ALL ;  /* 0x0000000000007948 */ /* 0x000fea0003800000 */
[----:B------:R-:W-:Y:S01]  /*13e0*/  MOV R151, RZ ;  /* 0x000000ff00977202 */ /* 0x000fe20000000f00 */
[----:B------:R-:W-:Y:S01]  /*13f0*/  IMAD.MOV.U32 R9, RZ, RZ, 0x40000040 ;  /* 0x40000040ff097424 */ /* 0x000fe200078e00ff */
[----:B------:R-:W-:Y:S01]  /*1400*/  LOP3.LUT R8, R4, 0x10000, RZ, 0xfc, !PT ;  /* 0x0001000004087812 */ /* 0x000fe200078efcff */
[----:B------:R-:W-:-:S03]  /*1410*/  UIADD3 UR4, UR40, 0x12400, URZ ;  /* 0x0001240028047890 */ /* 0x000fc6000fffe03f */
[C---:B------:R-:W-:Y:S01]  /*1420*/  R2UR UR8, R8.reuse ;  /* 0x00000000080872ca */ /* 0x040fe200000e0000 */
[----:B------:R-:W-:Y:S01]  /*1430*/  WARPGROUP.ARRIVE ;  /* 0x00000000000079c5 */ /* 0x000fe20000000000 */
[----:B------:R-:W-:Y:S01]  /*1440*/  R2UR UR9, R9 ;  /* 0x00000000090972ca */ /* 0x000fe200000e0000 */
[----:B------:R-:W-:Y:S01]  /*1450*/  USHF.R.U32.HI UR4, URZ, 0x4, UR4 ;  /* 0x000000043f047899 */ /* 0x000fe20008011604 */
[----:B------:R-:W-:Y:S01]  /*1460*/  R2UR UR16, R8 ;  /* 0x00000000081072ca */ /* 0x000fe200000e0000 */
[----:B------:R-:W-:Y:S01]  /*1470*/  UMOV UR11, 0x40000040 ;  /* 0x40000040000b7882 */ /* 0x000fe20000000000 */
[----:B------:R-:W-:Y:S01]  /*1480*/  UMOV UR13, 0x40000040 ;  /* 0x40000040000d7882 */ /* 0x000fe20000000000 */
[----:B------:R-:W-:Y:S01]  /*1490*/  ULOP3.LUT UR4, UR4, 0x3fff, URZ, 0xc0, !UPT ;  /* 0x00003fff04047892 */ /* 0x000fe2000f8ec03f */
[C---:B------:R-:W-:Y:S01]  /*14a0*/  VIADD R123, R121.reuse, 0xbf ;  /* 0x000000bf797b7836 */ /* 0x040fe20000000000 */
[----:B------:R-:W-:Y:S01]  /*14b0*/  UMOV UR15, 0x40000040 ;  /* 0x40000040000f7882 */ /* 0x000fe20000000000 */
[----:B------:R-:W-:Y:S01]  /*14c0*/  UMOV UR17, 0x40000040 ;  /* 0x4000004000117882 */ /* 0x000fe20000000000 */
[----:B------:R-:W-:Y:S01]  /*14d0*/  ULOP3.LUT UR4, UR4, 0x10000, URZ, 0xfc, !UPT ;  /* 0x0001000004047892 */ /* 0x000fe2000f8efc3f */
[----:B------:R-:W-:Y:S01]  /*14e0*/  IADD3 R122, R121, 0xbf, RZ ;  /* 0x000000bf797a7810 */ /* 0x000fe20007ffe0ff */
[----:B------:R-:W-:Y:S01]  /*14f0*/  UMOV UR19, 0x40000040 ;  /* 0x4000004000137882 */ /* 0x000fe20000000000 */
[----:B------:R-:W-:Y:S01]  /*1500*/  ULDC UR5, c[0x0][0x9d8] ;  /* 0x0002760000057ab9 */ /* 0x000fe20000000800 */
[----:B------:R-:W-:Y:S01]  /*1510*/  UIMAD UR6, UR36, 0x600, UR4 ;  /* 0x00000600240678a4 */ /* 0x000fe2000f8e0204 */
[----:B------:R-:W-:Y:S01]  /*1520*/  IMAD.HI R123, R123, 0x2aaaaaab, RZ ;  /* 0x2aaaaaab7b7b7827 */ /* 0x000fe200078e02ff */
[----:B------:R-:W-:Y:S01]  /*1530*/  UIADD3 UR12, UR16, 0x4, URZ ;  /* 0x00000004100c7890 */ /* 0x000fe2000fffe03f */
[----:B------:R-:W-:Y:S01]  /*1540*/  P2R R120, PR, RZ, 0x1 ;  /* 0x00000001ff787803 */ /* 0x000fe20000000000 */
[----:B------:R-:W-:Y:S01]  /*1550*/  UIADD3 UR14, UR6, 0x4, URZ ;  /* 0x00000004060e7890 */ /* 0x000fe2000fffe03f */
[----:B------:R-:W-:Y:S01]  /*1560*/  IMAD.HI R122, R122, 0x2aaaaaab, RZ ;  /* 0x2aaaaaab7a7a7827 */ /* 0x000fe200078e02ff */
[----:B------:R-:W-:Y:S01]  /*1570*/  UIADD3 UR18, UR6, 0x6, URZ ;  /* 0x0000000606127890 */ /* 0x000fe2000fffe03f */
[----:B------:R-:W-:Y:S01]  /*1580*/  SHF.R.U32.HI R123, RZ, 0x1f, R123 ;  /* 0x0000001fff7b7819 */ /* 0x000fe2000001167b */
[----:B------:R-:W-:Y:S01]  /*1590*/  UMOV UR10, UR6 ;  /* 0x00000006000a7c82 */ /* 0x000fe20008000000 */
[--C-:B------:R-:W-:Y:S01]  /*15a0*/  IMAD.MOV.U32 R149, RZ, RZ, R151.reuse ;  /* 0x000000ffff957224 */ /* 0x100fe200078e0097 */
[----:B------:R-:W-:Y:S01]  /*15b0*/  HGMMA.64x192x16.F32.BF16 R24, gdesc[UR8], RZ, !UPT, gsb0 ;  /* 0x02e00000081879f0 */ /* 0x000fe2000c0018ff */
[----:B------:R-:W-:Y:S01]  /*15c0*/  UIADD3 UR8, UR16, 0x2, URZ ;  /* 0x0000000210087890 */ /* 0x000fe2000fffe03f */
[----:B------:R-:W-:Y:S01]  /*15d0*/  LEA.HI.SX32 R122, R122, R123, 0x1b ;  /* 0x0000007b7a7a7211 */ /* 0x000fe200078fdaff */
[----:B------:R-:W-:Y:S01]  /*15e0*/  UIADD3 UR10, UR6, 0x2, URZ ;  /* 0x00000002060a7890 */ /* 0x000fe2000fffe03f */
[--C-:B------:R-:W-:Y:S01]  /*15f0*/  IMAD.MOV.U32 R147, RZ, RZ, R151.reuse ;  /* 0x000000ffff937224 */ /* 0x100fe200078e0097 */
[----:B------:R-:W-:Y:S01]  /*1600*/  UMOV UR9, 0x40000040 ;  /* 0x4000004000097882 */ /* 0x000fe20000000000 */
[----:B------:R-:W-:Y:S01]  /*1610*/  UMOV UR11, 0x40000040 ;  /* 0x40000040000b7882 */ /* 0x000fe20000000000 */
[----:B------:R-:W-:Y:S01]  /*1620*/  UIADD3 UR16, UR16, 0x6, URZ ;  /* 0x0000000610107890 */ /* 0x000fe2000fffe03f */
[-C--:B------:R-:W-:Y:S01]  /*1630*/  MOV R145, R151.reuse ;  /* 0x0000009700917202 */ /* 0x080fe20000000f00 */
[----:B------:R-:W-:Y:S01]  /*1640*/  ULDC UR6, c[0x0][0x988] ;  /* 0x0002620000067ab9 */ /* 0x000fe20000000800 */
        /* <DEDUP_REMOVED lines=10> */
[----:B------:R-:W-:Y:S01]  /*16f0*/  IMAD.MOV.U32 R123, RZ, RZ, R151 ;  /* 0x000000ffff7b7224 */ /* 0x000fe200078e0097 */
[----:B------:R-:W-:Y:S02]  /*1700*/  WARPGROUP.DEPBAR.LE gsb0, 0x0 ;  /* 0x00008000000079c5 */ /* 0x000fe40000010000 */
[----:B------:R-:W-:-:S06]  /*1710*/  WARPGROUP.ARRIVE ;  /* 0x00000000000079c5 */ /* 0x000fcc0000000000 */
[----:B------:R-:W-:Y:S03]  /*1720*/  HGMMA.64x192x16.F32.BF16 R24, gdesc[UR8], R24, gsb0 ;  /* 0x02e00000081879f0 */ /* 0x000fe60008001818 */
[----:B------:R-:W-:Y:S02]  /*1730*/  WARPGROUP.DEPBAR.LE gsb0, 0x0 ;  /* 0x00008000000079c5 */ /* 0x000fe40000010000 */
[----:B------:R-:W-:-:S15]  /*1740*/  WARPGROUP.ARRIVE ;  /* 0x00000000000079c5 */ /* 0x000fde0000000000 */
[----:B------:R-:W-:Y:S03]  /*1750*/  HGMMA.64x192x16.F32.BF16 R24, gdesc[UR12], R24, gsb0 ;  /* 0x02e000000c1879f0 */ /* 0x000fe60008001818 */
[----:B------:R-:W-:Y:S02]  /*1760*/  WARPGROUP.DEPBAR.LE gsb0, 0x0 ;  /* 0x00008000000079c5 */ /* 0x000fe40000010000 */
[----:B------:R-:W-:-:S15]  /*1770*/  WARPGROUP.ARRIVE ;  /* 0x00000000000079c5 */ /* 0x000fde0000000000 */
[----:B------:R-:W-:Y:S03]  /*1780*/  HGMMA.64x192x16.F32.BF16 R24, gdesc[UR16], R24, gsb0 ;  /* 0x02e00000101879f0 */ /* 0x000fe60008001818 */
[----:B------:R-:W-:Y:S02]  /*1790*/  WARPGROUP.DEPBAR.LE gsb0, 0x0 ;  /* 0x00008000000079c5 */ /* 0x000fe40000010000 */
[----:B------:R-:W-:Y:S01]  /*17a0*/  FMUL.FTZ R10, R28, UR5 ;  /* 0x000000051c0a7c20 */ /* 0x000fe20008410000 */
[----:B------:R-:W-:Y:S01]  /*17b0*/  FMUL.FTZ R12, R30, UR5 ;  /* 0x000000051e0c7c20 */ /* 0x000fe20008410000 */
[----:B-12---:R-:W-:Y:S01]  /*17c0*/  FMUL.FTZ R6, R26, UR5 ;  /* 0x000000051a067c20 */ /* 0x006fe20008410000 */
        /* <DEDUP_REMOVED lines=11> */
[----:B------:R-:W-:Y:S01]  /*1880*/  IMAD.IADD R80, R156, 0x1, R121 ;  /* 0x000000019c507824 */ /* 0x000fe200078e0279 */
        /* <DEDUP_REMOVED lines=8> */
[----:B------:R-:W3:Y:S01]  /*1910*/  MUFU.TANH R6, R6 ;  /* 0x0000000600067308 */ /* 0x000ee20000002400 */
[----:B------:R-:W-:Y:S01]  /*1920*/  ISETP.GT.AND P3, PT, R80, 0x8, PT ;  /* 0x000000085000780c */ /* 0x000fe20003f64270 */
[----:B------:R-:W-:Y:S01]  /*1930*/  FMUL.FTZ R26, R38, UR5 ;  /* 0x00000005261a7c20 */ /* 0x000fe20008410000 */
[C---:B------:R-:W-:Y:S01]  /*1940*/  ISETP.GT.AND P4, PT, R80.reuse, RZ, PT ;  /* 0x000000ff5000720c */ /* 0x040fe20003f84270 */
[----:B------:R-:W-:Y:S01]  /*1950*/  FMUL.FTZ R33, R45, UR5 ;  /* 0x000000052d217c20 */ /* 0x000fe20008410000 */
[----:B------:R-:W-:Y:S01]  /*1960*/  ISETP.GT.AND P2, PT, R80, 0x1, PT ;  /* 0x000000015000780c */ /* 0x000fe20003f44270 */
[----:B------:R-:W-:Y:S01]  /*1970*/  FMUL.FTZ R45, R57, UR5 ;  /* 0x00000005392d7c20 */ /* 0x000fe20008410000 */
[----:B-1----:R-:W-:Y:S01]  /*1980*/  FSEL R10, R10, -INF , P3 ;  /* 0xff8000000a0a7808 */ /* 0x002fe20001800000 */
[----:B------:R-:W1:Y:S01]  /*1990*/  MUFU.TANH R7, R7 ;  /* 0x0000000700077308 */ /* 0x000e620000002400 */
[----:B--2---:R-:W-:Y:S01]  /*19a0*/  FSEL R12, R12, -INF , P3 ;  /* 0xff8000000c0c7808 */ /* 0x004fe20001800000 */
[----:B------:R-:W-:Y:S01]  /*19b0*/  FMUL.FTZ R57, R69, UR5 ;  /* 0x0000000545397c20 */ /* 0x000fe20008410000 */
[----:B------:R-:W-:Y:S01]  /*19c0*/  ISETP.GT.AND P3, PT, R80, 0x19, PT ;  /* 0x000000195000780c */ /* 0x000fe20003f64270 */
[----:B------:R-:W-:Y:S01]  /*19d0*/  FMUL.FTZ R69, R81, UR5 ;  /* 0x0000000551457c20 */ /* 0x000fe20008410000 */
[----:B------:R-:W-:Y:S01]  /*19e0*/  FMUL.FTZ R35, R47, UR5 ;  /* 0x000000052f237c20 */ /* 0x000fe20008410000 */
[----:B------:R-:W-:Y:S01]  /*19f0*/  FMUL.FTZ R81, R92, UR5 ;  /* 0x000000055c517c20 */ /* 0x000fe20008410000 */
[----:B------:R-:W-:Y:S01]  /*1a00*/  FMUL.FTZ R24, R36, UR5 ;  /* 0x0000000524187c20 */ /* 0x000fe20008410000 */
[----:B------:R-:W2:Y:S01]  /*1a10*/  MUFU.TANH R25, R25 ;  /* 0x0000001900197308 */ /* 0x000ea20000002400 */
[----:B---3--:R-:W-:Y:S01]  /*1a20*/  FSEL R6, R6, -INF , P4 ;  /* 0xff80000006067808 */ /* 0x008fe20002000000 */
[----:B------:R-:W-:Y:S01]  /*1a30*/  FMUL.FTZ R47, R59, UR5 ;  /* 0x000000053b2f7c20 */ /* 0x000fe20008410000 */
[----:B------:R-:W-:Y:S01]  /*1a40*/  FMUL.FTZ R31, R43, UR5 ;  /* 0x000000052b1f7c20 */ /* 0x000fe20008410000 */
[----:B------:R-:W-:Y:S01]  /*1a50*/  FMUL.FTZ R36, R48, UR5 ;  /* 0x0000000530247c20 */ /* 0x000fe20008410000 */
[----:B------:R-:W-:Y:S01]  /*1a60*/  FMUL.FTZ R59, R71, UR5 ;  /* 0x00000005473b7c20 */ /* 0x000fe20008410000 */
[----:B------:R-:W-:Y:S01]  /*1a70*/  ISETP.GT.AND P6, PT, R80, 0x9, PT ;  /* 0x000000095000780c */ /* 0x000fe20003fc4270 */
[----:B------:R-:W-:Y:S01]  /*1a80*/  FMUL.FTZ R30, R42, UR5 ;  /* 0x000000052a1e7c20 */ /* 0x000fe20008410000 */
[----:B------:R-:W3:Y:S01]  /*1a90*/  MUFU.TANH R27, R27 ;  /* 0x0000001b001b7308 */ /* 0x000ee20000002400 */
[----:B-1----:R-:W-:Y:S01]  /*1aa0*/  FSEL R7, R7, -INF , P2 ;  /* 0xff80000007077808 */ /* 0x002fe20001000000 */
[----:B------:R-:W-:Y:S01]  /*1ab0*/  FMUL.FTZ R48, R60, UR5 ;  /* 0x000000053c307c20 */ /* 0x000fe20008410000 */
[----:B------:R-:W-:Y:S01]  /*1ac0*/  FMUL.FTZ R71, R83, UR5 ;  /* 0x0000000553477c20 */ /* 0x000fe20008410000 */
[----:B------:R-:W-:Y:S01]  /*1ad0*/  FMUL.FTZ R60, R72, UR5 ;  /* 0x00000005483c7c20 */ /* 0x000fe20008410000 */
[----:B------:R-:W-:Y:S01]  /*1ae0*/  ISETP.GT.AND P5, PT, R80, 0x10, PT ;  /* 0x000000105000780c */ /* 0x000fe20003fa4270 */
[----:B------:R-:W-:Y:S01]  /*1af0*/  FMUL.FTZ R83, R94, UR5 ;  /* 0x000000055e537c20 */ /* 0x000fe20008410000 */
[----:B------:R-:W-:Y:S01]  /*1b00*/  FMUL.FTZ R72, R84, UR5 ;  /* 0x0000000554487c20 */ /* 0x000fe20008410000 */
[----:B------:R-:W1:Y:S01]  /*1b10*/  MUFU.TANH R13, R13 ;  /* 0x0000000d000d7308 */ /* 0x000e620000002400 */
[----:B--2---:R-:W-:Y:S01]  /*1b20*/  FSEL R92, R25, -INF , P3 ;  /* 0xff800000195c7808 */ /* 0x004fe20001800000 */
[----:B------:R-:W-:Y:S01]  /*1b30*/  FMUL.FTZ R42, R54, UR5 ;  /* 0x00000005362a7c20 */ /* 0x000fe20008410000 */
[----:B------:R-:W-:Y:S01]  /*1b40*/  FMNMX.FTZ R25, R6, R7, !PT ;  /* 0x0000000706197209 */ /* 0x000fe20007810000 */
[----:B------:R-:W-:Y:S01]  /*1b50*/  FMUL.FTZ R34, R46, UR5 ;  /* 0x000000052e227c20 */ /* 0x000fe20008410000 */
[----:B------:R-:W-:Y:S01]  /*1b60*/  FMUL.FTZ R54, R66, UR5 ;  /* 0x0000000542367c20 */ /* 0x000fe20008410000 */
[----:B------:R-:W-:Y:S01]  /*1b70*/  FMUL.FTZ R66, R78, UR5 ;  /* 0x000000054e427c20 */ /* 0x000fe20008410000 */
[----:B------:R-:W-:Y:S01]  /*1b80*/  FMUL.FTZ R78, R90, UR5 ;  /* 0x000000055a4e7c20 */ /* 0x000fe20008410000 */
[----:B------:R-:W2:Y:S01]  /*1b90*/  MUFU.TANH R14, R14 ;  /* 0x0000000e000e7308 */ /* 0x000ea20000002400 */
[----:B---3--:R-:W-:Y:S01]  /*1ba0*/  FSEL R94, R27, -INF , P3 ;  /* 0xff8000001b5e7808 */ /* 0x008fe20001800000 */
[----:B------:R-:W-:Y:S01]  /*1bb0*/  FMUL.FTZ R38, R50, UR5 ;  /* 0x0000000532267c20 */ /* 0x000fe20008410000 */
[----:B------:R-:W-:Y:S01]  /*1bc0*/  FMNMX.FTZ R27, R12, R25, !PT ;  /* 0x000000190c1b7209 */ /* 0x000fe20007810000 */
[----:B------:R-:W-:Y:S01]  /*1bd0*/  FMUL.FTZ R28, R40, UR5 ;  /* 0x00000005281c7c20 */ /* 0x000fe20008410000 */
[----:B------:R-:W-:Y:S01]  /*1be0*/  FMUL.FTZ R50, R62, UR5 ;  /* 0x000000053e327c20 */ /* 0x000fe20008410000 */
[----:B------:R-:W-:Y:S01]  /*1bf0*/  FMUL.FTZ R62, R74, UR5 ;  /* 0x000000054a3e7c20 */ /* 0x000fe20008410000 */
[----:B------:R-:W-:Y:S01]  /*1c00*/  FMUL.FTZ R74, R86, UR5 ;  /* 0x00000005564a7c20 */ /* 0x000fe20008410000 */
[----:B------:R-:W3:Y:S01]  /*1c10*/  MUFU.TANH R20, R20 ;  /* 0x0000001400147308 */ /* 0x000ee20000002400 */
        /* <DEDUP_REMOVED lines=12> */
[----:B------:R-:W-:Y:S01]  /*1ce0*/  FMUL.FTZ R46, R58, UR5 ;  /* 0x000000053a2e7c20 */ /* 0x000fe20008410000 */
[----:B------:R-:W-:Y:S01]  /*1cf0*/  ISETP.GT.AND P3, PT, R80, 0x30, PT ;  /* 0x000000305000780c */ /* 0x000fe20003f64270 */
[----:B------:R-:W-:Y:S01]  /*1d00*/  FMUL.FTZ R41, R53, UR5 ;  /* 0x0000000535297c20 */ /* 0x000fe20008410000 */
[----:B------:R-:W2:Y:S01]  /*1d10*/  MUFU.TANH R5, R5 ;  /* 0x0000000500057308 */ /* 0x000ea20000002400 */
        /* <DEDUP_REMOVED lines=36> */
[----:B------:R-:W-:-:S03]  /*1f60*/  FMNMX.FTZ R29, R90, R29, !PT ;  /* 0x0000001d5a1d7209 */ /* 0x000fc60007810000 */
[----:B------:R-:W1:Y:S01]  /*1f70*/  MUFU.TANH R31, R31 ;  /* 0x0000001f001f7308 */ /* 0x000e620000002400 */
[----:B--2---:R-:W-:-:S04]  /*1f80*/  FSEL R26, R26, -INF , P2 ;  /* 0xff8000001a1a7808 */ /* 0x004fc80001000000 */
[----:B------:R-:W-:-:S03]  /*1f90*/  FMNMX.FTZ R29, R26, R29, !PT ;  /* 0x0000001d1a1d7209 */ /* 0x000fc60007810000 */
[----:B------:R-:W2:Y:S01]  /*1fa0*/  MUFU.TANH R30, R30 ;  /* 0x0000001e001e7308 */ /* 0x000ea20000002400 */
[----:B---3--:R-:W-:Y:S01]  /*1fb0*/  FSEL R86, R11, -INF , P6 ;  /* 0xff8000000b567808 */ /* 0x008fe20003000000 */
[----:B------:R-:W-:Y:S01]  /*1fc0*/  FMUL.FTZ R11, R95, UR5 ;  /* 0x000000055f0b7c20 */ /* 0x000fe20008410000 */
[----:B------:R-:W-:Y:S01]  /*1fd0*/  ISETP.GT.AND P6, PT, R80, 0x20, PT ;  /* 0x000000205000780c */ /* 0x000fe20003fc4270 */
[----:B------:R-:W-:-:S04]  /*1fe0*/  FMUL.FTZ R95, R109, UR5 ;  /* 0x000000056d5f7c20 */ /* 0x000fc80008410000 */
[----:B------:R-:W3:Y:S01]  /*1ff0*/  MUFU.TANH R15, R15 ;  /* 0x0000000f000f7308 */ /* 0x000ee20000002400 */
[----:B-1----:R-:W-:Y:S02]  /*2000*/  FSEL R122, R31, -INF , P5 ;  /* 0xff8000001f7a7808 */ /* 0x002fe40002800000 */
[----:B------:R-:W-:Y:S01]  /*2010*/  FMNMX.FTZ R31, R94, R29, !PT ;  /* 0x0000001d5e1f7209 */ /* 0x000fe20007810000 */
[----:B------:R-:W-:Y:S01]  /*2020*/  FMUL.FTZ R29, R101, UR5 ;  /* 0x00000005651d7c20 */ /* 0x000fe20008410000 */
[----:B------:R-:W-:Y:S01]  /*2030*/  ISETP.GT.AND P5, PT, R80, 0x38, PT ;  /* 0x000000385000780c */ /* 0x000fe20003fa4270 */
[----:B------:R-:W-:Y:S02]  /*2040*/  FMUL.FTZ R101, R117, UR5 ;  /* 0x0000000575657c20 */ /* 0x000fe40008410000 */
[----:B------:R-:W1:Y:S01]  /*2050*/  MUFU.TANH R24, R24 ;  /* 0x0000001800187308 */ /* 0x000e620000002400 */
[----:B--2---:R-:W-:-:S04]  /*2060*/  FSEL R30, R30, -INF , P6 ;  /* 0xff8000001e1e7808 */ /* 0x004fc80003000000 */
[----:B------:R-:W-:-:S03]  /*2070*/  FMNMX.FTZ R31, R30, R31, !PT ;  /* 0x0000001f1e1f7209 */ /* 0x000fc60007810000 */
[----:B------:R-:W2:Y:S01]  /*2080*/  MUFU.TANH R34, R34 ;  /* 0x0000002200227308 */ /* 0x000ea20000002400 */
[----:B---3--:R-:W-:Y:S01]  /*2090*/  FSEL R88, R15, -INF , P4 ;  /* 0xff8000000f587808 */ /* 0x008fe20002000000 */
[----:B------:R-:W-:Y:S01]  /*20a0*/  FMUL.FTZ R15, R97, UR5 ;  /* 0x00000005610f7c20 */ /* 0x000fe20008410000 */
[----:B------:R-:W-:Y:S01]  /*20b0*/  ISETP.GT.AND P4, PT, R80, 0x28, PT ;  /* 0x000000285000780c */ /* 0x000fe20003f84270 */
[----:B------:R-:W-:Y:S01]  /*20c0*/  FMUL.FTZ R97, R113, UR5 ;  /* 0x0000000571617c20 */ /* 0x000fe20008410000 */
[----:B------:R-:W-:-:S03]  /*20d0*/  FMNMX.FTZ R31, R122, R31, !PT ;  /* 0x0000001f7a1f7209 */ /* 0x000fc60007810000 */
[----:B------:R-:W3:Y:S01]  /*20e0*/  MUFU.TANH R33, R33 ;  /* 0x0000002100217308 */ /* 0x000ee20000002400 */
[----:B-1----:R-:W-:Y:S02]  /*20f0*/  FSEL R24, R24, -INF , P2 ;  /* 0xff80000018187808 */ /* 0x002fe40001000000 */
[----:B------:R-:W-:-:S05]  /*2100*/  ISETP.GT.AND P2, PT, R80, 0x29, PT ;  /* 0x000000295000780c */ /* 0x000fca0003f44270 */
[----:B------:R-:W1:Y:S01]  /*2110*/  MUFU.TANH R35, R35 ;  /* 0x0000002300237308 */ /* 0x000e620000002400 */
[----:B--2---:R-:W-:-:S07]  /*2120*/  FSEL R34, R34, -INF , P4 ;  /* 0xff80000022227808 */ /* 0x004fce0002000000 */
[----:B------:R-:W2:Y:S01]  /*2130*/  MUFU.TANH R28, R28 ;  /* 0x0000001c001c7308 */ /* 0x000ea20000002400 */
[----:B---3--:R-:W-:Y:S02]  /*2140*/  FSEL R124, R33, -INF , P2 ;  /* 0xff800000217c7808 */ /* 0x008fe40001000000 */
[----:B------:R-:W-:Y:S01]  /*2150*/  FMNMX.FTZ R33, R34, R31, !PT ;  /* 0x0000001f22217209 */ /* 0x000fe20007810000 */
[----:B------:R-:W-:-:S04]  /*2160*/  FMUL.FTZ R31, R102, UR5 ;  /* 0x00000005661f7c20 */ /* 0x000fc80008410000 */
[----:B------:R-:W3:Y:S01]  /*2170*/  MUFU.TANH R38, R38 ;  /* 0x0000002600267308 */ /* 0x000ee20000002400 */
[----:B-1----:R-:W-:Y:S02]  /*2180*/  FSEL R126, R35, -INF , P2 ;  /* 0xff800000237e7808 */ /* 0x002fe40001000000 */
[----:B------:R-:W-:Y:S02]  /*2190*/  ISETP.GT.AND P2, PT, R80, 0x40, PT ;  /* 0x000000405000780c */ /* 0x000fe40003f44270 */
[----:B------:R-:W-:-:S03]  /*21a0*/  FMNMX.FTZ R33, R126, R33, !PT ;  /* 0x000000217e217209 */ /* 0x000fc60007810000 */
[----:B------:R-:W1:Y:S01]  /*21b0*/  MUFU.TANH R39, R39 ;  /* 0x0000002700277308 */ /* 0x000e620000002400 */
[----:B--2---:R-:W-:Y:S02]  /*21c0*/  FSEL R28, R28, -INF , P6 ;  /* 0xff8000001c1c7808 */ /* 0x004fe40003000000 */
[----:B------:R-:W-:-:S05]  /*21d0*/  ISETP.GT.AND P6, PT, R80, 0x31, PT ;  /* 0x000000315000780c */ /* 0x000fca0003fc4270 */
[----:B------:R-:W2:Y:S01]  /*21e0*/  MUFU.TANH R32, R32 ;  /* 0x0000002000207308 */ /* 0x000ea20000002400 */
[----:B---3--:R-:W-:-:S04]  /*21f0*/  FSEL R38, R38, -INF , P3 ;  /* 0xff80000026267808 */ /* 0x008fc80001800000 */
[----:B------:R-:W-:Y:S01]  /*2200*/  FMNMX.FTZ R35, R38, R33, !PT ;  /* 0x0000002126237209 */ /* 0x000fe20007810000 */
[----:B------:R-:W-:Y:S02]  /*2210*/  FMUL.FTZ R33, R103, UR5 ;  /* 0x0000000567217c20 */ /* 0x000fe40008410000 */
[----:B------:R-:W3:Y:S01]  /*2220*/  MUFU.TANH R42, R42 ;  /* 0x0000002a002a7308 */ /* 0x000ee20000002400 */
[----:B-1----:R-:W-:-:S04]  /*2230*/  FSEL R128, R39, -INF , P6 ;  /* 0xff80000027807808 */ /* 0x002fc80003000000 */
[----:B------:R-:W-:-:S03]  /*2240*/  FMNMX.FTZ R35, R128, R35, !PT ;  /* 0x0000002380237209 */ /* 0x000fc60007810000 */
[----:B------:R-:W1:Y:S01]  /*2250*/  MUFU.TANH R43, R43 ;  /* 0x0000002b002b7308 */ /* 0x000e620000002400 */
[----:B--2---:R-:W-:Y:S02]  /*2260*/  FSEL R32, R32, -INF , P4 ;  /* 0xff80000020207808 */ /* 0x004fe40002000000 */
[----:B------:R-:W-:-:S05]  /*2270*/  ISETP.GT.AND P4, PT, R80, 0x39, PT ;  /* 0x000000395000780c */ /* 0x000fca0003f84270 */
[----:B------:R-:W2:Y:S01]  /*2280*/  MUFU.TANH R36, R36 ;  /* 0x0000002400247308 */ /* 0x000ea20000002400 */
[----:B---3--:R-:W-:-:S04]  /*2290*/  FSEL R42, R42, -INF , P5 ;  /* 0xff8000002a2a7808 */ /* 0x008fc80002800000 */
[----:B------:R-:W-:-:S03]  /*22a0*/  FMNMX.FTZ R35, R42, R35, !PT ;  /* 0x000000232a237209 */ /* 0x000fc60007810000 */
[----:B------:R-:W3:Y:S01]  /*22b0*/  MUFU.TANH R37, R37 ;  /* 0x0000002500257308 */ /* 0x000ee20000002400 */
[----:B-1----:R-:W-:-:S07]  /*22c0*/  FSEL R100, R43, -INF , P4 ;  /* 0xff8000002b647808 */ /* 0x002fce0002000000 */
[----:B------:R-:W1:Y:S01]  /*22d0*/  MUFU.TANH R46, R46 ;  /* 0x0000002e002e7308 */ /* 0x000e620000002400 */
[----:B--2---:R-:W-:Y:S02]  /*22e0*/  FSEL R36, R36, -INF , P3 ;  /* 0xff80000024247808 */ /* 0x004fe40001800000 */
[----:B------:R-:W-:-:S05]  /*22f0*/  ISETP.GT.AND P3, PT, R80, 0x41, PT ;  /* 0x000000415000780c */ /* 0x000fca0003f64270 */
[----:B------:R-:W2:Y:S01]  /*2300*/  MUFU.TANH R47, R47 ;  /* 0x0000002f002f7308 */ /* 0x000ea20000002400 */
[----:B---3--:R-:W-:Y:S02]  /*2310*/  FSEL R130, R37, -INF , P6 ;  /* 0xff80000025827808 */ /* 0x008fe40003000000 */
[----:B------:R-:W-:Y:S01]  /*2320*/  FMNMX.FTZ R37, R100, R35, !PT ;  /* 0x0000002364257209 */ /* 0x000fe20007810000 */
[----:B------:R-:W-:Y:S01]  /*2330*/  FMUL.FTZ R35, R104, UR5 ;  /* 0x0000000568237c20 */ /* 0x000fe20008410000 */
[----:B------:R-:W-:-:S03]  /*2340*/  ISETP.GT.AND P6, PT, R80, 0x48, PT ;  /* 0x000000485000780c */ /* 0x000fc60003fc4270 */
[----:B------:R-:W3:Y:S01]  /*2350*/  MUFU.TANH R40, R40 ;  /* 0x0000002800287308 */ /* 0x000ee20000002400 */
[----:B-1----:R-:W-:-:S04]  /*2360*/  FSEL R46, R46, -INF , P2 ;  /* 0xff8000002e2e7808 */ /* 0x002fc80001000000 */
[----:B------:R-:W-:-:S03]  /*2370*/  FMNMX.FTZ R37, R46, R37, !PT ;  /* 0x000000252e257209 */ /* 0x000fc60007810000 */
[----:B------:R-:W1:Y:S01]  /*2380*/  MUFU.TANH R50, R50 ;  /* 0x0000003200327308 */ /* 0x000e620000002400 */
[----:B--2---:R-:W-:Y:S01]  /*2390*/  FSEL R134, R47, -INF , P3 ;  /* 0xff8000002f867808 */ /* 0x004fe20001800000 */
[----:B------:R-:W-:-:S03]  /*23a0*/  FMUL.FTZ R47, R110, UR5 ;  /* 0x000000056e2f7c20 */ /* 0x000fc60008410000 */
[----:B------:R-:W-:-:S03]  /*23b0*/  FMNMX.FTZ R37, R134, R37, !PT ;  /* 0x0000002586257209 */ /* 0x000fc60007810000 */
[----:B------:R-:W2:Y:S01]  /*23c0*/  MUFU.TANH R41, R41 ;  /* 0x0000002900297308 */ /* 0x000ea20000002400 */
[----:B---3--:R-:W-:Y:S02]  /*23d0*/  FSEL R40, R40, -INF , P5 ;  /* 0xff80000028287808 */ /* 0x008fe40002800000 */
[----:B------:R-:W-:-:S05]  /*23e0*/  ISETP.GT.AND P5, PT, R80, 0x49, PT ;  /* 0x000000495000780c */ /* 0x000fca0003fa4270 */
[----:B------:R-:W3:Y:S01]  /*23f0*/  MUFU.TANH R51, R51 ;  /* 0x0000003300337308 */ /* 0x000ee20000002400 */
[----:B-1----:R-:W-:-:S04]  /*2400*/  FSEL R50, R50, -INF , P6 ;  /* 0xff80000032327808 */ /* 0x002fc80003000000 */
[----:B------:R-:W-:Y:S01]  /*2410*/  FMNMX.FTZ R39, R50, R37, !PT ;  /* 0x0000002532277209 */ /* 0x000fe20007810000 */
[----:B------:R-:W-:Y:S02]  /*2420*/  FMUL.FTZ R37, R105, UR5 ;  /* 0x0000000569257c20 */ /* 0x000fe40008410000 */
[----:B------:R-:W1:Y:S01]  /*2430*/  MUFU.TANH R44, R44 ;  /* 0x0000002c002c7308 */ /* 0x000e620000002400 */
[----:B--2---:R-:W-:Y:S02]  /*2440*/  FSEL R132, R41, -INF , P4 ;  /* 0xff80000029847808 */ /* 0x004fe40002000000 */
[----:B------:R-:W-:-:S05]  /*2450*/  ISETP.GT.AND P4, PT, R80, 0x50, PT ;  /* 0x000000505000780c */ /* 0x000fca0003f84270 */
[----:B------:R-:W2:Y:S01]  /*2460*/  MUFU.TANH R54, R54 ;  /* 0x0000003600367308 */ /* 0x000ea20000002400 */
[----:B---3--:R-:W-:Y:S01]  /*2470*/  FSEL R102, R51, -INF , P5 ;  /* 0xff80000033667808 */ /* 0x008fe20002800000 */
[----:B------:R-:W-:-:S03]  /*2480*/  FMUL.FTZ R51, R108, UR5 ;  /* 0x000000056c337c20 */ /* 0x000fc60008410000 */
[----:B------:R-:W-:-:S03]  /*2490*/  FMNMX.FTZ R39, R102, R39, !PT ;  /* 0x0000002766277209 */ /* 0x000fc60007810000 */
[----:B------:R-:W3:Y:S01]  /*24a0*/  MUFU.TANH R45, R45 ;  /* 0x0000002d002d7308 */ /* 0x000ee20000002400 */
[----:B-1----:R-:W-:Y:S02]  /*24b0*/  FSEL R44, R44, -INF , P2 ;  /* 0xff8000002c2c7808 */ /* 0x002fe40001000000 */
[----:B------:R-:W-:-:S05]  /*24c0*/  ISETP.GT.AND P2, PT, R80, 0x51, PT ;  /* 0x000000515000780c */ /* 0x000fca0003f44270 */
[----:B------:R-:W1:Y:S01]  /*24d0*/  MUFU.TANH R55, R55 ;  /* 0x0000003700377308 */ /* 0x000e620000002400 */
[----:B--2---:R-:W-:-:S04]  /*24e0*/  FSEL R140, R54, -INF , P4 ;  /* 0xff800000368c7808 */ /* 0x004fc80002000000 */
[----:B------:R-:W-:Y:S01]  /*24f0*/  FMNMX.FTZ R41, R140, R39, !PT ;  /* 0x000000278c297209 */ /* 0x000fe20007810000 */
[----:B------:R-:W-:Y:S02]  /*2500*/  FMUL.FTZ R39, R106, UR5 ;  /* 0x000000056a277c20 */ /* 0x000fe40008410000 */
[----:B------:R-:W2:Y:S01]  /*2510*/  MUFU.TANH R48, R48 ;  /* 0x0000003000307308 */ /* 0x000ea20000002400 */
[----:B---3--:R-:W-:Y:S01]  /*2520*/  FSEL R136, R45, -INF , P3 ;  /* 0xff8000002d887808 */ /* 0x008fe20001800000 */
[----:B------:R-:W-:Y:S01]  /*2530*/  FMUL.FTZ R45, R107, UR5 ;  /* 0x000000056b2d7c20 */ /* 0x000fe20008410000 */
[----:B------:R-:W-:-:S05]  /*2540*/  ISETP.GT.AND P3, PT, R80, 0x58, PT ;  /* 0x000000585000780c */ /* 0x000fca0003f64270 */
[----:B------:R-:W3:Y:S01]  /*2550*/  MUFU.TANH R58, R58 ;  /* 0x0000003a003a7308 */ /* 0x000ee20000002400 */
[----:B-1----:R-:W-:Y:S01]  /*2560*/  FSEL R142, R55, -INF , P2 ;  /* 0xff800000378e7808 */ /* 0x002fe20001000000 */
[----:B------:R-:W-:-:S03]  /*2570*/  FMUL.FTZ R55, R118, UR5 ;  /* 0x0000000576377c20 */ /* 0x000fc60008410000 */
        /* <DEDUP_REMOVED lines=8> */
[----:B-1----:R-:W-:Y:S01]  /*2600*/  FSEL R138, R49, -INF , P5 ;  /* 0xff800000318a7808 */ /* 0x002fe20002800000 */
[----:B------:R-:W-:Y:S01]  /*2610*/  FMUL.FTZ R49, R114, UR5 ;  /* 0x0000000572317c20 */ /* 0x000fe20008410000 */
[----:B------:R-:W-:-:S05]  /*2620*/  ISETP.GT.AND P5, PT, R80, 0x60, PT ;  /* 0x000000605000780c */ /* 0x000fca0003fa4270 */
[----:B------:R-:W1:Y:S01]  /*2630*/  MUFU.TANH R62, R62 ;  /* 0x0000003e003e7308 */ /* 0x000e620000002400 */
[----:B--2---:R-:W-:-:S04]  /*2640*/  FSEL R144, R59, -INF , P6 ;  /* 0xff8000003b907808 */ /* 0x004fc80003000000 */
[----:B------:R-:W-:-:S03]  /*2650*/  FMNMX.FTZ R41, R144, R41, !PT ;  /* 0x0000002990297209 */ /* 0x000fc60007810000 */
[----:B------:R-:W2:Y:S01]  /*2660*/  MUFU.TANH R53, R53 ;  /* 0x0000003500357308 */ /* 0x000ea20000002400 */
[----:B---3--:R-:W-:Y:S02]  /*2670*/  FSEL R52, R52, -INF , P4 ;  /* 0xff80000034347808 */ /* 0x008fe40002000000 */
[----:B------:R-:W-:-:S05]  /*2680*/  ISETP.GT.AND P4, PT, R80, 0x61, PT ;  /* 0x000000615000780c */ /* 0x000fca0003f84270 */
        /* <DEDUP_REMOVED lines=10> */
[----:B-1----:R-:W-:Y:S02]  /*2730*/  FSEL R58, R57, -INF , P6 ;  /* 0xff800000393a7808 */ /* 0x002fe40003000000 */
[----:B------:R-:W-:-:S05]  /*2740*/  ISETP.GT.AND P6, PT, R80, 0x70, PT ;  /* 0x000000705000780c */ /* 0x000fca0003fc4270 */
[----:B------:R-:W1:Y:S01]  /*2750*/  MUFU.TANH R61, R61 ;  /* 0x0000003d003d7308 */ /* 0x000e620000002400 */
[----:B--2---:R-:W-:Y:S02]  /*2760*/  FSEL R56, R56, -INF , P3 ;  /* 0xff80000038387808 */ /* 0x004fe40001800000 */
[----:B------:R-:W-:-:S05]  /*2770*/  ISETP.GT.AND P3, PT, R80, 0x69, PT ;  /* 0x000000695000780c */ /* 0x000fca0003f64270 */
[----:B------:R-:W2:Y:S01]  /*2780*/  MUFU.TANH R70, R70 ;  /* 0x0000004600467308 */ /* 0x000ea20000002400 */
[----:B---3--:R-:W-:-:S07]  /*2790*/  FSEL R106, R66, -INF , P2 ;  /* 0xff800000426a7808 */ /* 0x008fce0001000000 */
[----:B------:R-:W3:Y:S01]  /*27a0*/  MUFU.TANH R67, R67 ;  /* 0x0000004300437308 */ /* 0x000ee20000002400 */
[----:B-1----:R-:W-:Y:S02]  /*27b0*/  FSEL R62, R61, -INF , P4 ;  /* 0xff8000003d3e7808 */ /* 0x002fe40002000000 */
[----:B------:R-:W-:-:S05]  /*27c0*/  ISETP.GT.AND P4, PT, R80, 0x78, PT ;  /* 0x000000785000780c */ /* 0x000fca0003f84270 */
[----:B------:R-:W1:Y:S01]  /*27d0*/  MUFU.TANH R60, R60 ;  /* 0x0000003c003c7308 */ /* 0x000e620000002400 */
[----:B--2---:R-:W-:Y:S02]  /*27e0*/  FSEL R41, R70, -INF , P6 ;  /* 0xff80000046297808 */ /* 0x004fe40003000000 */
[----:B------:R-:W-:-:S05]  /*27f0*/  FMNMX.FTZ R70, R106, R43, !PT ;  /* 0x0000002b6a467209 */ /* 0x000fca0007810000 */
[----:B------:R-:W2:Y:S01]  /*2800*/  MUFU.TANH R74, R74 ;  /* 0x0000004a004a7308 */ /* 0x000ea20000002400 */
[----:B---3--:R-:W-:-:S07]  /*2810*/  FSEL R67, R67, -INF , P3 ;  /* 0xff80000043437808 */ /* 0x008fce0001800000 */
[----:B------:R-:W3:Y:S01]  /*2820*/  MUFU.TANH R71, R71 ;  /* 0x0000004700477308 */ /* 0x000ee20000002400 */
[----:B-1----:R-:W-:Y:S02]  /*2830*/  FSEL R60, R60, -INF , P5 ;  /* 0xff8000003c3c7808 */ /* 0x002fe40002800000 */
[----:B------:R-:W-:-:S05]  /*2840*/  ISETP.GT.AND P5, PT, R80, 0x71, PT ;  /* 0x000000715000780c */ /* 0x000fca0003fa4270 */
[----:B------:R-:W1:Y:S01]  /*2850*/  MUFU.TANH R65, R65 ;  /* 0x0000004100417308 */ /* 0x000e620000002400 */
[----:B--2---:R-:W-:Y:S02]  /*2860*/  FSEL R108, R74, -INF , P4 ;  /* 0xff8000004a6c7808 */ /* 0x004fe40002000000 */
[----:B------:R-:W-:-:S04]  /*2870*/  FMNMX.FTZ R74, R67, R70, !PT ;  /* 0x00000046434a7209 */ /* 0x000fc80007810000 */
[----:B------:R-:W-:Y:S01]  /*2880*/  FMNMX.FTZ R74, R41, R74, !PT ;  /* 0x0000004a294a7209 */ /* 0x000fe20007810000 */
        /* <DEDUP_REMOVED lines=10> */
[----:B---3--:R-:W-:Y:S02]  /*2930*/  FSEL R110, R78, -INF , P3 ;  /* 0xff8000004e6e7808 */ /* 0x008fe40001800000 */
[----:B------:R-:W-:-:S05]  /*2940*/  FMNMX.FTZ R78, R108, R43, !PT ;  /* 0x0000002b6c4e7209 */ /* 0x000fca0007810000 */
[----:B------:R-:W3:Y:S01]  /*2950*/  MUFU.TANH R69, R69 ;  /* 0x0000004500457308 */ /* 0x000ee20000002400 */
[----:B-1----:R-:W-:-:S04]  /*2960*/  FSEL R75, R75, -INF , P2 ;  /* 0xff8000004b4b7808 */ /* 0x002fc80001000000 */
[----:B------:R-:W-:-:S03]  /*2970*/  FMNMX.FTZ R43, R75, R78, !PT ;  /* 0x0000004e4b2b7209 */ /* 0x000fc60007810000 */
[----:B------:R-:W1:Y:S01]  /*2980*/  MUFU.TANH R79, R79 ;  /* 0x0000004f004f7308 */ /* 0x000e620000002400 */
[----:B--2---:R-:W-:Y:S02]  /*2990*/  FSEL R150, R68, -INF , P6 ;  /* 0xff80000044967808 */ /* 0x004fe40003000000 */
[----:B------:R-:W-:Y:S02]  /*29a0*/  ISETP.GT.AND P6, PT, R80, 0x81, PT ;  /* 0x000000815000780c */ /* 0x000fe40003fc4270 */
        /* <DEDUP_REMOVED lines=47> */
[----:B---3--:R-:W-:Y:S01]  /*2ca0*/  FSEL R15, R39, -INF , P4 ;  /* 0xff800000270f7808 */ /* 0x008fe20002000000 */
[----:B------:R-:W-:-:S03]  /*2cb0*/  IMAD.U32 R39, RZ, RZ, UR6 ;  /* 0x00000006ff277e24 */ /* 0x000fc6000f8e00ff */
        /* <DEDUP_REMOVED lines=38> */
[----:B-1----:R-:W-:-:S04]  /*2f20*/  FSEL R55, R119, -INF , P2 ;  /* 0xff80000077377808 */ /* 0x002fc80001000000 */
[----:B------:R-:W-:-:S03]  /*2f30*/  FMNMX.FTZ R57, R55, R98, !PT ;  /* 0x0000006237397209 */ /* 0x000fc60007810000 */
[----:B------:R-:W1:Y:S02]  /*2f40*/  MUFU.TANH R97, R97 ;  /* 0x0000006100617308 */ /* 0x000e640000002400 */
[----:B------:R-:W4:Y:S06]  /*2f50*/  SHFL.BFLY PT, R80, R57, 0x2, 0x1f ;  /* 0x0c401f0039507f89 */ /* 0x000f2c00000e0000 */
[----:B------:R-:W-:Y:S08]  /*2f60*/  MUFU.TANH R99, R99 ;  /* 0x0000006300637308 */ /* 0x000ff00000002400 */
[----:B------:R-:W-:Y:S01]  /*2f70*/  MUFU.TANH R101, R101 ;  /* 0x0000006500657308 */ /* 0x000fe20000002400 */
[----:B----4-:R-:W-:-:S05]  /*2f80*/  FMNMX.FTZ R59, R57, R80, !PT ;  /* 0x00000050393b7209 */ /* 0x010fca0007810000 */
[----:B------:R-:W4:Y:S02]  /*2f90*/  SHFL.BFLY PT, R98, R59, 0x1, 0x1f ;  /* 0x0c201f003b627f89 */ /* 0x000f2400000e0000 */
[----:B----4-:R-:W-:Y:S02]  /*2fa0*/  FMNMX.FTZ R98, R59, R98, !PT ;  /* 0x000000623b627209 */ /* 0x010fe40007810000 */
        /* <DEDUP_REMOVED lines=15> */
[----:B--2---:R-:W-:Y:S01]  /*30a0*/  FSEL R128, R95, -INF , P6 ;  /* 0xff8000005f807808 */ /* 0x004fe20003000000 */
[--C-:B------:R-:W-:Y:S01]  /*30b0*/  FFMA.FTZ R116, R134, R39, -R80.reuse ;  /* 0x0000002786747223 */ /* 0x100fe20000010850 */
[----:B------:R-:W-:Y:S01]  /*30c0*/  FMNMX.FTZ R59, R92, R59, !PT ;  /* 0x0000003b5c3b7209 */ /* 0x000fe20007810000 */
[-CC-:B------:R-:W-:Y:S01]  /*30d0*/  FFMA.FTZ R87, R26, R39.reuse, -R80.reuse ;  /* 0x000000271a577223 */ /* 0x180fe20000010850 */
[----:B---3--:R-:W-:Y:S01]  /*30e0*/  FSEL R134, R93, -INF , P5 ;  /* 0xff8000005d867808 */ /* 0x008fe20002800000 */
[--C-:B------:R-:W-:Y:S01]  /*30f0*/  FFMA.FTZ R26, R34, R39, -R80.reuse ;  /* 0x00000027221a7223 */ /* 0x100fe20000010850 */
[----:B------:R-:W-:Y:S01]  /*3100*/  FMNMX.FTZ R59, R28, R59, !PT ;  /* 0x0000003b1c3b7209 */ /* 0x000fe20007810000 */
[-CC-:B------:R-:W-:Y:S01]  /*3110*/  FFMA.FTZ R34, R140, R39.reuse, -R80.reuse ;  /* 0x000000278c227223 */ /* 0x180fe20000010850 */
        /* <DEDUP_REMOVED lines=41> */
[----:B-1----:R-:W-:Y:S01]  /*33b0*/  FADD.FTZ R13, R6, R7 ;  /* 0x00000007060d7221 */ /* 0x002fe20000010000 */
        /* <DEDUP_REMOVED lines=12> */
[----:B------:R-:W-:Y:S01]  /*3480*/  FFMA.FTZ R45, R45, R39, -R80 ;  /* 0x000000272d2d7223 */ /* 0x000fe20000010850 */
[----:B------:R-:W-:Y:S01]  /*3490*/  FMNMX.FTZ R61, R56, R61, !PT ;  /* 0x0000003d383d7209 */ /* 0x000fe20007810000 */
[----:B------:R4:W-:Y:S01]  /*34a0*/  MUFU.EX2 R59, R142 ;  /* 0x0000008e003b7308 */ /* 0x0009e20000000800 */
[----:B------:R-:W-:-:S02]  /*34b0*/  MOV R148, R151 ;  /* 0x0000009700947202 */ /* 0x000fc40000000f00 */
[----:B------:R-:W-:-:S04]  /*34c0*/  FMNMX.FTZ R61, R58, R61, !PT ;  /* 0x0000003d3a3d7209 */ /* 0x000fc80007810000 */
[----:B------:R-:W-:Y:S01]  /*34d0*/  FMNMX.FTZ R61, R60, R61, !PT ;  /* 0x0000003d3c3d7209 */ /* 0x000fe20007810000 */
[----:B------:R-:W-:Y:S01]  /*34e0*/  MUFU.EX2 R90, R90 ;  /* 0x0000005a005a7308 */ /* 0x000fe20000000800 */
[----:B----4-:R-:W-:Y:S02]  /*34f0*/  FSEL R142, R99, -INF , P3 ;  /* 0xff800000638e7808 */ /* 0x010fe40001800000 */
[----:B------:R-:W-:-:S04]  /*3500*/  FMNMX.FTZ R65, R62, R61, !PT ;  /* 0x0000003d3e417209 */ /* 0x000fc80007810000 */
[----:B------:R-:W-:Y:S01]  /*3510*/  FMNMX.FTZ R65, R64, R65, !PT ;  /* 0x0000004140417209 */ /* 0x000fe20007810000 */
[----:B------:R4:W-:Y:S03]  /*3520*/  MUFU.EX2 R61, R144 ;  /* 0x00000090003d7308 */ /* 0x0009e60000000800 */
[----:B------:R-:W-:-:S04]  /*3530*/  FMNMX.FTZ R81, R66, R65, !PT ;  /* 0x0000004142517209 */ /* 0x000fc80007810000 */
[----:B------:R-:W-:Y:S01]  /*3540*/  FMNMX.FTZ R81, R150, R81, !PT ;  /* 0x0000005196517209 */ /* 0x000fe20007810000 */
[----:B------:R-:W-:Y:S01]  /*3550*/  MUFU.EX2 R65, R146 ;  /* 0x0000009200417308 */ /* 0x000fe20000000800 */
[----:B----4-:R-:W-:Y:S02]  /*3560*/  FSEL R144, R101, -INF , P2 ;  /* 0xff80000065907808 */ /* 0x010fe40001000000 */
        /* <DEDUP_REMOVED lines=15> */
[----:B----4-:R-:W-:Y:S02]  /*3660*/  FFMA.FTZ R106, R43, R39, -R80 ;  /* 0x000000272b6a7223 */ /* 0x010fe40000010850 */
[----:B------:R-:W-:-:S04]  /*3670*/  FMNMX.FTZ R50, R29, R46, !PT ;  /* 0x0000002e1d327209 */ /* 0x000fc80007810000 */
[----:B------:R-:W-:Y:S01]  /*3680*/  FMNMX.FTZ R50, R35, R50, !PT ;  /* 0x0000003223327209 */ /* 0x000fe20007810000 */
[----:B------:R4:W-:Y:S03]  /*3690*/  MUFU.EX2 R46, R108 ;  /* 0x0000006c002e7308 */ /* 0x0009e60000000800 */
[----:B------:R-:W-:-:S04]  /*36a0*/  FMNMX.FTZ R50, R37, R50, !PT ;  /* 0x0000003225327209 */ /* 0x000fc80007810000 */
[----:B------:R-:W-:Y:S01]  /*36b0*/  FMNMX.FTZ R67, R27, R50, !PT ;  /* 0x000000321b437209 */ /* 0x000fe20007810000 */
[----:B------:R-:W-:Y:S01]  /*36c0*/  MUFU.EX2 R26, R26 ;  /* 0x0000001a001a7308 */ /* 0x000fe20000000800 */
[-CC-:B----4-:R-:W-:Y:S01]  /*36d0*/  FFMA.FTZ R108, R33, R39.reuse, -R80.reuse ;  /* 0x00000027216c7223 */ /* 0x190fe20000010850 */
[--C-:B------:R-:W-:Y:S01]  /*36e0*/  FFMA.FTZ R33, R15, R39, -R80.reuse ;  /* 0x000000270f217223 */ /* 0x100fe20000010850 */
[----:B------:R-:W-:Y:S01]  /*36f0*/  FMNMX.FTZ R67, R128, R67, !PT ;  /* 0x0000004380437209 */ /* 0x000fe20007810000 */
[----:B------:R-:W-:-:S03]  /*3700*/  FFMA.FTZ R80, R55, R39, -R80 ;  /* 0x0000002737507223 */ /* 0x000fc60000010850 */
[----:B------:R-:W-:Y:S01]  /*3710*/  FMNMX.FTZ R67, R134, R67, !PT ;  /* 0x0000004386437209 */ /* 0x000fe20007810000 */
[----:B------:R-:W-:Y:S03]  /*3720*/  MUFU.EX2 R63, R63 ;  /* 0x0000003f003f7308 */ /* 0x000fe60000000800 */
[----:B------:R-:W-:-:S04]  /*3730*/  FMNMX.FTZ R67, R140, R67, !PT ;  /* 0x000000438c437209 */ /* 0x000fc80007810000 */
[----:B------:R-:W-:Y:S01]  /*3740*/  FMNMX.FTZ R67, R142, R67, !PT ;  /* 0x000000438e437209 */ /* 0x000fe20007810000 */
[----:B------:R-:W-:Y:S03]  /*3750*/  MUFU.EX2 R30, R30 ;  /* 0x0000001e001e7308 */ /* 0x000fe60000000800 */
        /* <DEDUP_REMOVED lines=11> */
[----:B----4-:R-:W-:-:S04]  /*3810*/  FMNMX.FTZ R50, R25, R50, !PT ;  /* 0x0000003219327209 */ /* 0x010fc80007810000 */
[C---:B------:R-:W-:Y:S01]  /*3820*/  FSETP.NEU.FTZ.AND P2, PT, R50.reuse, -INF , PT ;  /* 0xff8000003200780b */ /* 0x040fe20003f5d000 */
[----:B------:R-:W-:Y:S02]  /*3830*/  FMUL.FTZ R25, R50, R39 ;  /* 0x0000002732197220 */ /* 0x000fe40000410000 */
[----:B------:R-:W-:Y:S03]  /*3840*/  MUFU.EX2 R34, R34 ;  /* 0x0000002200227308 */ /* 0x000fe60000000800 */
[----:B------:R-:W-:Y:S02]  /*3850*/  FSEL R25, R25, RZ, P2 ;  /* 0x000000ff19197208 */ /* 0x000fe40001000000 */
[----:B------:R-:W-:-:S03]  /*3860*/  ISETP.GE.AND P2, PT, R121, 0xc1, PT ;  /* 0x000000c17900780c */ /* 0x000fc60003f46270 */
        /* <DEDUP_REMOVED lines=11> */
[-C--:B------:R-:W-:Y:S01]  /*3920*/  FFMA.FTZ R36, R56, R39.reuse, -R25 ;  /* 0x0000002738247223 */ /* 0x080fe20000010819 */
[----:B--2---:R-:W-:Y:S01]  /*3930*/  FADD.FTZ R56, R12, R13 ;  /* 0x0000000d0c387221 */ /* 0x004fe20000010000 */
[-CC-:B------:R-:W-:Y:S01]  /*3940*/  FFMA.FTZ R53, R54, R39.reuse, -R25.reuse ;  /* 0x0000002736357223 */ /* 0x180fe20000010819 */
[-CC-:B------:R-:W-:Y:S01]  /*3950*/  FFMA.FTZ R103, R92, R39.reuse, -R25.reuse ;  /* 0x000000275c677223 */ /* 0x180fe20000010819 */
[----:B------:R-:W-:Y:S01]  /*3960*/  @!P1 IADD3 R5, R3, 0x30840, RZ ;  /* 0x0003084003059810 */ /* 0x000fe20007ffe0ff */
[----:B------:R-:W2:Y:S01]  /*3970*/  MUFU.EX2 R31, R31 ;  /* 0x0000001f001f7308 */ /* 0x000ea20000000800 */
[----:B---3--:R-:W-:Y:S01]  /*3980*/  FADD.FTZ R56, R69, R56 ;  /* 0x0000003845387221 */ /* 0x008fe20000010000 */
[-C--:B------:R-:W-:Y:S01]  /*3990*/  FFMA.FTZ R43, R96, R39.reuse, -R25 ;  /* 0x00000027602b7223 */ /* 0x080fe20000010819 */
[----:B------:R-:W-:Y:S01]  /*39a0*/  @!P1 PRMT R5, RZ, 0x654, R5 ;  /* 0x00000654ff059816 */ /* 0x000fe20000000005 */
[-CC-:B------:R-:W-:Y:S01]  /*39b0*/  FFMA.FTZ R10, R32, R39.reuse, -R25.reuse ;  /* 0x00000027200a7223 */ /* 0x180fe20000010819 */
[----:B-1----:R-:W-:Y:S01]  /*39c0*/  FADD.FTZ R15, R73, R56 ;  /* 0x00000038490f7221 */ /* 0x002fe20000010000 */
[-CC-:B------:R-:W-:Y:S01]  /*39d0*/  FFMA.FTZ R51, R124, R39.reuse, -R25.reuse ;  /* 0x000000277c337223 */ /* 0x180fe20000010819 */
[----:B------:R1:W-:Y:S01]  /*39e0*/  @!P1 SYNCS.ARRIVE.TRANS64.RED.A1T0 RZ, [R5+URZ], RZ ;  /* 0x000000ff05ff99a7 */ /* 0x0003e2000810043f */
[----:B------:R-:W3:Y:S01]  /*39f0*/  MUFU.EX2 R99, R99 ;  /* 0x0000006300637308 */ /* 0x000ee20000000800 */
[-CC-:B------:R-:W-:Y:S01]  /*3a00*/  FFMA.FTZ R93, R58, R39.reuse, -R25.reuse ;  /* 0x000000273a5d7223 */ /* 0x180fe20000010819 */
[-CC-:B------:R-:W-:Y:S01]  /*3a10*/  FFMA.FTZ R55, R130, R39.reuse, -R25.reuse ;  /* 0x0000002782377223 */ /* 0x180fe20000010819 */
[-CC-:B------:R-:W-:Y:S01]  /*3a20*/  FFMA.FTZ R86, R44, R39.reuse, -R25.reuse ;  /* 0x000000272c567223 */ /* 0x180fe20000010819 */
[-CC-:B------:R-:W-:Y:S01]  /*3a30*/  FFMA.FTZ R44, R60, R39.reuse, -R25.reuse ;  /* 0x000000273c2c7223 */ /* 0x180fe20000010819 */
[-CC-:B------:R-:W-:Y:S01]  /*3a40*/  FFMA.FTZ R40, R40, R39.reuse, -R25.reuse ;  /* 0x0000002728287223 */ /* 0x180fe20000010819 */
[-C--:B------:R-:W-:Y:S01]  /*3a50*/  FFMA.FTZ R66, R66, R39.reuse, -R25 ;  /* 0x0000002742427223 */ /* 0x080fe20000010819 */
[----:B-1----:R-:W-:Y:S01]  /*3a60*/  F2FP.BF16.F32.PACK_AB R5, R7, R6 ;  /* 0x000000060705723e */ /* 0x002fe200000010ff */
[----:B------:R-:W1:Y:S01]  /*3a70*/  MUFU.EX2 R146, R146 ;  /* 0x0000009200927308 */ /* 0x000e620000000800 */
[----:B--2---:R-:W-:Y:S01]  /*3a80*/  FADD.FTZ R54, R4, R31 ;  /* 0x0000001f04367221 */ /* 0x004fe20000010000 */
[----:B------:R-:W-:Y:S01]  /*3a90*/  F2FP.BF16.F32.PACK_AB R4, R31, R4 ;  /* 0x000000041f04723e */ /* 0x000fe200000010ff */
[-CC-:B------:R-:W-:Y:S01]  /*3aa0*/  FFMA.FTZ R67, R132, R39.reuse, -R25.reuse ;  /* 0x0000002784437223 */ /* 0x180fe20000010819 */
[-CC-:B------:R-:W-:Y:S01]  /*3ab0*/  FFMA.FTZ R62, R62, R39.reuse, -R25.reuse ;  /* 0x000000273e3e7223 */ /* 0x180fe20000010819 */
[----:B------:R-:W-:Y:S01]  /*3ac0*/  F2FP.BF16.F32.PACK_AB R7, R69, R12 ;  /* 0x0000000c4507723e */ /* 0x000fe200000010ff */
[-CC-:B------:R-:W-:Y:S01]  /*3ad0*/  FFMA.FTZ R95, R136, R39.reuse, -R25.reuse ;  /* 0x00000027885f7223 */ /* 0x180fe20000010819 */
[-C--:B------:R-:W-:Y:S01]  /*3ae0*/  FFMA.FTZ R48, R48, R39.reuse, -R25 ;  /* 0x0000002730307223 */ /* 0x080fe20000010819 */
[----:B------:R-:W2:Y:S01]  /*3af0*/  MUFU.EX2 R14, R14 ;  /* 0x0000000e000e7308 */ /* 0x000ea20000000800 */
[----:B---3--:R-:W-:Y:S01]  /*3b00*/  FADD.FTZ R13, R99, R54 ;  /* 0x00000036630d7221 */ /* 0x008fe20000010000 */
[----:B------:R-:W-:Y:S01]  /*3b10*/  FADD.FTZ R54, R90, R15 ;  /* 0x0000000f5a367221 */ /* 0x000fe20000010000 */
[-CC-:B------:R-:W-:Y:S01]  /*3b20*/  FFMA.FTZ R97, R138, R39.reuse, -R25.reuse ;  /* 0x000000278a617223 */ /* 0x180fe20000010819 */
[-CC-:B------:R-:W-:Y:S01]  /*3b30*/  FFMA.FTZ R32, R52, R39.reuse, -R25.reuse ;  /* 0x0000002734207223 */ /* 0x180fe20000010819 */
[-CC-:B------:R-:W-:Y:S01]  /*3b40*/  FFMA.FTZ R52, R64, R39.reuse, -R25.reuse ;  /* 0x0000002740347223 */ /* 0x180fe20000010819 */
[----:B------:R-:W-:Y:S01]  /*3b50*/  FADD.FTZ R15, R87, R54 ;  /* 0x00000036570f7221 */ /* 0x000fe20000010000 */
[----:B------:R-:W-:Y:S01]  /*3b60*/  FFMA.FTZ R54, R150, R39, -R25 ;  /* 0x0000002796367223 */ /* 0x000fe20000010819 */
[----:B------:R-:W3:Y:S01]  /*3b70*/  MUFU.EX2 R101, R101 ;  /* 0x0000006500657308 */ /* 0x000ee20000000800 */
[----:B-1----:R-:W-:Y:S01]  /*3b80*/  FADD.FTZ R13, R146, R13 ;  /* 0x0000000d920d7221 */ /* 0x002fe20000010000 */
[C---:B------:R-:W-:Y:S01]  /*3b90*/  FADD.FTZ R105, R112.reuse, R15 ;  /* 0x0000000f70697221 */ /* 0x040fe20000010000 */
[----:B------:R-:W-:Y:S01]  /*3ba0*/  F2FP.BF16.F32.PACK_AB R15, R112, R87 ;  /* 0x00000057700f723e */ /* 0x000fe200000010ff */
[-CC-:B------:R-:W-:Y:S01]  /*3bb0*/  FFMA.FTZ R70, R70, R39.reuse, -R25.reuse ;  /* 0x0000002746467223 */ /* 0x180fe20000010819 */
[-C--:B------:R-:W-:Y:S01]  /*3bc0*/  FFMA.FTZ R76, R76, R39.reuse, -R25 ;  /* 0x000000274c4c7223 */ /* 0x080fe20000010819 */
[----:B------:R-:W-:Y:S01]  /*3bd0*/  FADD.FTZ R58, R20, R105 ;  /* 0x00000069143a7221 */ /* 0x000fe20000010000 */
[----:B------:R-:W-:Y:S01]  /*3be0*/  FFMA.FTZ R74, R74, R39, -R25 ;  /* 0x000000274a4a7223 */ /* 0x000fe20000010819 */
[----:B------:R-:W1:Y:S01]  /*3bf0*/  MUFU.EX2 R88, R88 ;  /* 0x0000005800587308 */ /* 0x000e620000000800 */
[----:B--2---:R-:W-:Y:S01]  /*3c00*/  FADD.FTZ R6, R14, R13 ;  /* 0x0000000d0e067221 */ /* 0x004fe20000010000 */
[----:B------:R-:W-:Y:S01]  /*3c10*/  F2FP.BF16.F32.PACK_AB R13, R90, R73 ;  /* 0x000000495a0d723e */ /* 0x000fe200000010ff */
[-CC-:B------:R-:W-:Y:S01]  /*3c20*/  FFMA.FTZ R78, R78, R39.reuse, -R25.reuse ;  /* 0x000000274e4e7223 */ /* 0x180fe20000010819 */
[-CC-:B------:R-:W-:Y:S01]  /*3c30*/  FFMA.FTZ R87, R82, R39.reuse, -R25.reuse ;  /* 0x0000002752577223 */ /* 0x180fe20000010819 */
[-CC-:B------:R-:W-:Y:S01]  /*3c40*/  FFMA.FTZ R114, R114, R39.reuse, -R25.reuse ;  /* 0x0000002772727223 */ /* 0x180fe20000010819 */
[-CC-:B------:R-:W-:Y:S01]  /*3c50*/  FFMA.FTZ R64, R11, R39.reuse, -R25.reuse ;  /* 0x000000270b407223 */ /* 0x180fe20000010819 */
[--C-:B------:R-:W-:Y:S01]  /*3c60*/  FFMA.FTZ R118, R118, R39, -R25.reuse ;  /* 0x0000002776767223 */ /* 0x100fe20000010819 */
[----:B------:R-:W2:Y:S01]  /*3c70*/  MUFU.EX2 R103, R103 ;  /* 0x0000006700677308 */ /* 0x000ea20000000800 */
[----:B---3--:R-:W-:Y:S01]  /*3c80*/  FADD.FTZ R73, R101, R6 ;  /* 0x0000000665497221 */ /* 0x008fe20000010000 */
[----:B------:R-:W-:Y:S01]  /*3c90*/  F2FP.BF16.F32.PACK_AB R6, R146, R99 ;  /* 0x000000639206723e */ /* 0x000fe200000010ff */
        /* <DEDUP_REMOVED lines=11> */
[----:B------:R1:W-:Y:S01]  /*3d50*/  STSM.16.M88.4 [R155+0x1e800], R4 ;  /* 0x01e800049b007844 */ /* 0x0003e20000000200 */
[----:B------:R-:W-:Y:S01]  /*3d60*/  F2FP.BF16.F32.PACK_AB R12, R101, R14 ;  /* 0x0000000e650c723e */ /* 0x000fe200000010ff */
[----:B------:R-:W4:Y:S01]  /*3d70*/  MUFU.EX2 R43, R43 ;  /* 0x0000002b002b7308 */ /* 0x000f220000000800 */
[C---:B--2---:R-:W-:Y:S01]  /*3d80*/  FADD.FTZ R31, R103.reuse, R56 ;  /* 0x00000038671f7221 */ /* 0x044fe20000010000 */
[----:B------:R-:W-:Y:S01]  /*3d90*/  FFMA.FTZ R56, R72, R39, -R25 ;  /* 0x0000002748387223 */ /* 0x000fe20000010819 */
[----:B------:R-:W-:Y:S01]  /*3da0*/  F2FP.BF16.F32.PACK_AB R14, R103, R88 ;  /* 0x00000058670e723e */ /* 0x000fe200000010ff */
[--C-:B------:R-:W-:Y:S01]  /*3db0*/  IMAD.MOV.U32 R150, RZ, RZ, R151.reuse ;  /* 0x000000ffff967224 */ /* 0x100fe200078e0097 */
[-C--:B------:R-:W-:Y:S01]  /*3dc0*/  MOV R136, R151.reuse ;  /* 0x0000009700887202 */ /* 0x080fe20000000f00 */
[----:B------:R-:W-:Y:S01]  /*3dd0*/  IMAD.MOV.U32 R146, RZ, RZ, R151 ;  /* 0x000000ffff927224 */ /* 0x000fe200078e0097 */
[-C--:B------:R-:W-:Y:S01]  /*3de0*/  MOV R130, R151.reuse ;  /* 0x0000009700827202 */ /* 0x080fe20000000f00 */
[----:B------:R-:W2:Y:S01]  /*3df0*/  MUFU.EX2 R10, R10 ;  /* 0x0000000a000a7308 */ /* 0x000ea20000000800 */
[----:B---3--:R-:W-:Y:S01]  /*3e00*/  FADD.FTZ R58, R24, R31 ;  /* 0x0000001f183a7221 */ /* 0x008fe20000010000 */
[----:B------:R3:W-:Y:S01]  /*3e10*/  STSM.16.M88.4 [R154], R12 ;  /* 0x0000000c9a007844 */ /* 0x0007e20000000200 */
[--C-:B------:R-:W-:Y:S01]  /*3e20*/  IMAD.MOV.U32 R138, RZ, RZ, R151.reuse ;  /* 0x000000ffff8a7224 */ /* 0x100fe200078e0097 */
[----:B------:R-:W-:Y:S01]  /*3e30*/  MOV R124, R151 ;  /* 0x00000097007c7202 */ /* 0x000fe20000000f00 */
[----:B------:R-:W-:Y:S01]  /*3e40*/  IMAD.MOV.U32 R132, RZ, RZ, R151 ;  /* 0x000000ffff847224 */ /* 0x000fe200078e0097 */
[----:B-1----:R-:W-:-:S02]  /*3e50*/  F2FP.BF16.F32.PACK_AB R7, R120, R91 ;  /* 0x0000005b7807723e */ /* 0x002fc400000010ff */
[----:B------:R-:W1:Y:S01]  /*3e60*/  MUFU.EX2 R51, R51 ;  /* 0x0000003300337308 */ /* 0x000e620000000800 */
[----:B----4-:R-:W-:Y:S01]  /*3e70*/  FADD.FTZ R31, R43, R58 ;  /* 0x0000003a2b1f7221 */ /* 0x010fe20000010000 */
[----:B------:R-:W-:Y:S01]  /*3e80*/  FFMA.FTZ R58, R35, R39, -R25 ;  /* 0x00000027233a7223 */ /* 0x000fe20000010819 */
[----:B------:R-:W-:Y:S02]  /*3e90*/  F2FP.BF16.F32.PACK_AB R24, R43, R24 ;  /* 0x000000182b18723e */ /* 0x000fe400000010ff */
[----:B------:R-:W-:-:S03]  /*3ea0*/  MOV R121, R151 ;  /* 0x0000009700797202 */ /* 0x000fc60000000f00 */
[----:B------:R-:W4:Y:S01]  /*3eb0*/  MUFU.EX2 R28, R28 ;  /* 0x0000001c001c7308 */ /* 0x000f220000000800 */
[----:B--2---:R-:W-:Y:S01]  /*3ec0*/  FADD.FTZ R60, R10, R31 ;  /* 0x0000001f0a3c7221 */ /* 0x004fe20000010000 */
[----:B------:R-:W-:-:S06]  /*3ed0*/  F2FP.BF16.F32.PACK_AB R31, R100, R85 ;  /* 0x00000055641f723e */ /* 0x000fcc00000010ff */
[----:B------:R-:W2:Y:S08]  /*3ee0*/  MUFU.EX2 R55, R55 ;  /* 0x0000003700377308 */ /* 0x000eb00000000800 */
[----:B------:R-:W5:Y:S08]  /*3ef0*/  MUFU.EX2 R40, R40 ;  /* 0x0000002800287308 */ /* 0x000f700000000800 */
[----:B------:R3:W-:Y:S08]  /*3f00*/  MUFU.EX2 R69, R66 ;  /* 0x0000004200457308 */ /* 0x0007f00000000800 */
[----:B------:R1:W-:Y:S01]  /*3f10*/  MUFU.EX2 R3, R62 ;  /* 0x0000003e00037308 */ /* 0x0003e20000000800 */
[----:B---3--:R-:W-:-:S04]  /*3f20*/  FADD.FTZ R66, R30, R99 ;  /* 0x000000631e427221 */ /* 0x008fc80000010000 */
[----:B------:R-:W-:-:S03]  /*3f30*/  FADD.FTZ R68, R77, R66 ;  /* 0x000000424d447221 */ /* 0x000fc60000010000 */
[----:B------:R-:W3:Y:S01]  /*3f40*/  MUFU.EX2 R67, R67 ;  /* 0x0000004300437308 */ /* 0x000ee20000000800 */
[-CC-:B-1----:R-:W-:Y:S01]  /*3f50*/  FFMA.FTZ R62, R29, R39.reuse, -R25.reuse ;  /* 0x000000271d3e7223 */ /* 0x182fe20000010819 */
[----:B------:R-:W-:Y:S01]  /*3f60*/  FADD.FTZ R29, R51, R60 ;  /* 0x0000003c331d7221 */ /* 0x000fe20000010000 */
[-CC-:B------:R-:W-:Y:S01]  /*3f70*/  FFMA.FTZ R60, R37, R39.reuse, -R25.reuse ;  /* 0x00000027253c7223 */ /* 0x180fe20000010819 */
[----:B------:R-:W-:Y:S02]  /*3f80*/  FFMA.FTZ R37, R27, R39, -R25 ;  /* 0x000000271b257223 */ /* 0x000fe40000010819 */
[----:B----4-:R-:W-:Y:S01]  /*3f90*/  FADD.FTZ R66, R28, R29 ;  /* 0x0000001d1c427221 */ /* 0x010fe20000010000 */
[----:B------:R-:W-:Y:S01]  /*3fa0*/  FADD.FTZ R29, R85, R68 ;  /* 0x00000044551d7221 */ /* 0x000fe20000010000 */
[----:B------:R-:W1:Y:S01]  /*3fb0*/  MUFU.EX2 R86, R86 ;  /* 0x0000005600567308 */ /* 0x000e620000000800 */
[C---:B--2---:R-:W-:Y:S01]  /*3fc0*/  F2FP.BF16.F32.PACK_AB R28, R55.reuse, R28 ;  /* 0x0000001c371c723e */ /* 0x044fe200000010ff */
[----:B------:R-:W-:Y:S01]  /*3fd0*/  FADD.FTZ R27, R55, R66 ;  /* 0x00000042371b7221 */ /* 0x000fe20000010000 */
[----:B------:R-:W-:-:S03]  /*3fe0*/  FADD.FTZ R68, R100, R29 ;  /* 0x0000001d64447221 */ /* 0x000fc60000010000 */
[----:B-----5:R-:W-:Y:S01]  /*3ff0*/  FADD.FTZ R66, R40, R27 ;  /* 0x0000001b28427221 */ /* 0x020fe20000010000 */
[----:B------:R-:W-:Y:S01]  /*4000*/  FADD.FTZ R29, R89, R68 ;  /* 0x00000044591d7221 */ /* 0x000fe20000010000 */
[----:B------:R-:W2:Y:S02]  /*4010*/  MUFU.EX2 R95, R95 ;  /* 0x0000005f005f7308 */ /* 0x000ea40000000800 */
[----:B---3--:R-:W-:Y:S01]  /*4020*/  FADD.FTZ R27, R67, R66 ;  /* 0x00000042431b7221 */ /* 0x008fe20000010000 */
[----:B------:R-:W-:-:S04]  /*4030*/  FADD.FTZ R68, R116, R29 ;  /* 0x0000001d74447221 */ /* 0x000fc80000010000 */
[----:B------:R-:W-:Y:S01]  /*4040*/  FADD.FTZ R25, R91, R68 ;  /* 0x000000445b197221 */ /* 0x000fe20000010000 */
[----:B------:R-:W3:Y:S01]  /*4050*/  MUFU.EX2 R48, R48 ;  /* 0x0000003000307308 */ /* 0x000ee20000000800 */
[----:B-1----:R-:W-:Y:S02]  /*4060*/  FADD.FTZ R66, R86, R27 ;  /* 0x0000001b56427221 */ /* 0x002fe40000010000 */
[----:B------:R-:W-:Y:S01]  /*4070*/  FADD.FTZ R29, R120, R25 ;  /* 0x00000019781d7221 */ /* 0x000fe20000010000 */
[----:B------:R-:W-:Y:S01]  /*4080*/  F2FP.BF16.F32.PACK_AB R25, R57, R20 ;  /* 0x000000143919723e */ /* 0x000fe200000010ff */
[----:B------:R-:W-:-:S03]  /*4090*/  IMAD.MOV.U32 R120, RZ, RZ, R151 ;  /* 0x000000ffff787224 */ /* 0x000fc600078e0097 */
[----:B------:R-:W1:Y:S01]  /*40a0*/  MUFU.EX2 R97, R97 ;  /* 0x0000006100617308 */ /* 0x000e620000000800 */
[----:B--2---:R-:W-:Y:S01]  /*40b0*/  FADD.FTZ R27, R95, R66 ;  /* 0x000000425f1b7221 */ /* 0x004fe20000010000 */
[----:B------:R-:W-:Y:S01]  /*40c0*/  FADD.FTZ R66, R34, R29 ;  /* 0x0000001d22427221 */ /* 0x000fe20000010000 */
[----:B------:R-:W-:Y:S02]  /*40d0*/  F2FP.BF16.F32.PACK_AB R29, R77, R30 ;  /* 0x0000001e4d1d723e */ /* 0x000fe400000010ff */
[----:B------:R-:W-:Y:S01]  /*40e0*/  F2FP.BF16.F32.PACK_AB R30, R67, R40 ;  /* 0x00000028431e723e */ /* 0x000fe200000010ff */
[----:B------:R-:W-:Y:S02]  /*40f0*/  FADD.FTZ R5, R59, R66 ;  /* 0x000000423b057221 */ /* 0x000fe40000010000 */
[----:B------:R-:W2:Y:S01]  /*4100*/  MUFU.EX2 R32, R32 ;  /* 0x0000002000207308 */ /* 0x000ea20000000800 */
[----:B---3--:R-:W-:Y:S01]  /*4110*/  FADD.FTZ R20, R48, R27 ;  /* 0x0000001b30147221 */ /* 0x008fe20000010000 */
[----:B------:R-:W-:Y:S01]  /*4120*/  FADD.FTZ R6, R42, R5 ;  /* 0x000000052a067221 */ /* 0x000fe20000010000 */
[----:B------:R-:W-:-:S02]  /*4130*/  F2FP.BF16.F32.PACK_AB R27, R63, R26 ;  /* 0x0000001a3f1b723e */ /* 0x000fc400000010ff */
[----:B------:R-:W-:Y:S01]  /*4140*/  F2FP.BF16.F32.PACK_AB R26, R51, R10 ;  /* 0x0000000a331a723e */ /* 0x000fe200000010ff */
[----:B------:R-:W-:Y:S01]  /*4150*/  FADD.FTZ R6, R61, R6 ;  /* 0x000000063d067221 */ /* 0x000fe20000010000 */
[----:B------:R-:W-:Y:S01]  /*4160*/  F2FP.BF16.F32.PACK_AB R5, R116, R89 ;  /* 0x000000597405723e */ /* 0x000fe200000010ff */
[----:B------:R-:W3:Y:S01]  /*4170*/  MUFU.EX2 R53, R53 ;  /* 0x0000003500357308 */ /* 0x000ee20000000800 */
[----:B-1----:R-:W-:Y:S01]  /*4180*/  FADD.FTZ R57, R97, R20 ;  /* 0x0000001461397221 */ /* 0x002fe20000010000 */
[----:B------:R-:W-:Y:S01]  /*4190*/  FADD.FTZ R15, R65, R6 ;  /* 0x00000006410f7221 */ /* 0x000fe20000010000 */
[----:B------:R-:W-:Y:S01]  /*41a0*/  F2FP.BF16.F32.PACK_AB R6, R97, R48 ;  /* 0x000000306106723e */ /* 0x000fe200000010ff */
[----:B------:R1:W-:Y:S04]  /*41b0*/  STSM.16.M88.4 [R153], R24 ;  /* 0x0000001899007844 */ /* 0x0003e80000000200 */
[----:B------:R-:W4:Y:S01]  /*41c0*/  MUFU.EX2 R36, R36 ;  /* 0x0000002400247308 */ /* 0x000f220000000800 */
[----:B--2---:R-:W-:Y:S01]  /*41d0*/  FADD.FTZ R4, R32, R57 ;  /* 0x0000003920047221 */ /* 0x004fe20000010000 */
[----:B------:R-:W-:Y:S06]  /*41e0*/  STSM.16.M88.4 [R19], R28 ;  /* 0x0000001c13007844 */ /* 0x000fec0000000200 */
        /* <DEDUP_REMOVED lines=9> */
[----:B------:R-:W-:-:S03]  /*4280*/  F2FP.BF16.F32.PACK_AB R65, R84, R65 ;  /* 0x000000415441723e */ /* 0x000fc600000010ff */
[----:B------:R-:W-:Y:S01]  /*4290*/  FADD.FTZ R15, R81, R4 ;  /* 0x00000004510f7221 */ /* 0x000fe20000010000 */
[----:B------:R-:W-:Y:S02]  /*42a0*/  F2FP.BF16.F32.PACK_AB R4, R95, R86 ;  /* 0x000000565f04723e */ /* 0x000fe400000010ff */
[----:B------:R-:W3:Y:S01]  /*42b0*/  MUFU.EX2 R52, R52 ;  /* 0x0000003400347308 */ /* 0x000ee20000000800 */
[----:B----4-:R-:W-:Y:S02]  /*42c0*/  FADD.FTZ R10, R44, R13 ;  /* 0x0000000d2c0a7221 */ /* 0x010fe40000010000 */
[----:B------:R4:W-:Y:S02]  /*42d0*/  STSM.16.M88.4 [R155+0x24800], R4 ;  /* 0x024800049b007844 */ /* 0x0009e40000000200 */
[----:B------:R-:W-:-:S03]  /*42e0*/  FADD.FTZ R13, R3, R10 ;  /* 0x0000000a030d7221 */ /* 0x000fc60000010000 */
[----:B------:R-:W5:Y:S01]  /*42f0*/  MUFU.EX2 R38, R38 ;  /* 0x0000002600267308 */ /* 0x000f620000000800 */
[C---:B--2---:R-:W-:Y:S01]  /*4300*/  FADD.FTZ R15, R94.reuse, R15 ;  /* 0x0000000f5e0f7221 */ /* 0x044fe20000010000 */
[----:B------:R-:W-:-:S06]  /*4310*/  F2FP.BF16.F32.PACK_AB R67, R94, R81 ;  /* 0x000000515e43723e */ /* 0x000fcc00000010ff */
[----:B------:R-:W2:Y:S01]  /*4320*/  MUFU.EX2 R41, R41 ;  /* 0x0000002900297308 */ /* 0x000ea20000000800 */
[----:B---3--:R-:W-:Y:S01]  /*4330*/  FADD.FTZ R10, R52, R13 ;  /* 0x0000000d340a7221 */ /* 0x008fe20000010000 */
[----:B------:R-:W-:Y:S02]  /*4340*/  F2FP.BF16.F32.PACK_AB R13, R59, R34 ;  /* 0x000000223b0d723e */ /* 0x000fe400000010ff */
[----:B------:R-:W-:-:S04]  /*4350*/  F2FP.BF16.F32.PACK_AB R66, R69, R52 ;  /* 0x000000344542723e */ /* 0x000fc800000010ff */
[----:B------:R-:W3:Y:S01]  /*4360*/  MUFU.EX2 R54, R54 ;  /* 0x0000003600367308 */ /* 0x000ee20000000800 */
[----:B-----5:R-:W-:Y:S01]  /*4370*/  FADD.FTZ R12, R38, R15 ;  /* 0x0000000f260c7221 */ /* 0x020fe20000010000 */
[----:B------:R-:W-:-:S06]  /*4380*/  FADD.FTZ R15, R69, R10 ;  /* 0x0000000a450f7221 */ /* 0x000fcc0000010000 */
[----:B------:R-:W1:Y:S01]  /*4390*/  MUFU.EX2 R73, R73 ;  /* 0x0000004900497308 */ /* 0x000e620000000800 */
[C---:B--2---:R-:W-:Y:S01]  /*43a0*/  FADD.FTZ R43, R41.reuse, R12 ;  /* 0x0000000c292b7221 */ /* 0x044fe20000010000 */
[----:B------:R-:W-:-:S03]  /*43b0*/  F2FP.BF16.F32.PACK_AB R41, R41, R38 ;  /* 0x000000262929723e */ /* 0x000fc600000010ff */
[----:B------:R-:W-:-:S03]  /*43c0*/  FADD.FTZ R12, R46, R43 ;  /* 0x0000002b2e0c7221 */ /* 0x000fc60000010000 */
[----:B------:R-:W2:Y:S01]  /*43d0*/  MUFU.EX2 R71, R71 ;  /* 0x0000004700477308 */ /* 0x000ea20000000800 */
[----:B---3--:R-:W-:Y:S01]  /*43e0*/  FADD.FTZ R10, R54, R15 ;  /* 0x0000000f360a7221 */ /* 0x008fe20000010000 */
[----:B------:R-:W-:-:S06]  /*43f0*/  F2FP.BF16.F32.PACK_AB R15, R61, R42 ;  /* 0x0000002a3d0f723e */ /* 0x000fcc00000010ff */
        /* <DEDUP_REMOVED lines=8> */
[----:B------:R-:W3:Y:S01]  /*4480*/  MUFU.EX2 R102, R102 ;  /* 0x0000006600667308 */ /* 0x000ee20000000800 */
[----:B-1----:R-:W-:Y:S01]  /*4490*/  FADD.FTZ R25, R75, R12 ;  /* 0x0000000c4b197221 */ /* 0x002fe20000010000 */
[----:B------:R-:W-:-:S05]  /*44a0*/  F2FP.BF16.F32.PACK_AB R12, R53, R32 ;  /* 0x00000020350c723e */ /* 0x000fca00000010ff */
[----:B------:R1:W-:Y:S01]  /*44b0*/  STSM.16.M88.4 [R18], R12 ;  /* 0x0000000c12007844 */ /* 0x0003e20000000200 */
[----:B------:R-:W4:Y:S01]  /*44c0*/  MUFU.EX2 R76, R76 ;  /* 0x0000004c004c7308 */ /* 0x000f220000000800 */
[C---:B--2---:R-:W-:Y:S01]  /*44d0*/  FADD.FTZ R7, R11.reuse, R4 ;  /* 0x000000040b077221 */ /* 0x044fe20000010000 */
[----:B------:R-:W-:-:S06]  /*44e0*/  F2FP.BF16.F32.PACK_AB R42, R11, R56 ;  /* 0x000000380b2a723e */ /* 0x000fcc00000010ff */
[----:B------:R-:W-:Y:S01]  /*44f0*/  MUFU.EX2 R79, R79 ;  /* 0x0000004f004f7308 */ /* 0x000fe20000000800 */
[C---:B---3--:R-:W-:Y:S01]  /*4500*/  FADD.FTZ R6, R102.reuse, R25 ;  /* 0x0000001966067221 */ /* 0x048fe20000010000 */
[----:B------:R-:W-:-:S06]  /*4510*/  F2FP.BF16.F32.PACK_AB R77, R102, R75 ;  /* 0x0000004b664d723e */ /* 0x000fcc00000010ff */
[----:B------:R-:W2:Y:S01]  /*4520*/  MUFU.EX2 R35, R74 ;  /* 0x0000004a00237308 */ /* 0x000ea20000000800 */
[----:B----4-:R-:W-:-:S07]  /*4530*/  FADD.FTZ R4, R76, R7 ;  /* 0x000000074c047221 */ /* 0x010fce0000010000 */
[----:B------:R-:W-:Y:S08]  /*4540*/  MUFU.EX2 R106, R106 ;  /* 0x0000006a006a7308 */ /* 0x000ff00000000800 */
[----:B------:R-:W3:Y:S01]  /*4550*/  MUFU.EX2 R78, R78 ;  /* 0x0000004e004e7308 */ /* 0x000ee20000000800 */
[C---:B--2---:R-:W-:Y:S01]  /*4560*/  FADD.FTZ R7, R35.reuse, R4 ;  /* 0x0000000423077221 */ /* 0x044fe20000010000 */
[----:B------:R-:W-:-:S06]  /*4570*/  F2FP.BF16.F32.PACK_AB R76, R35, R76 ;  /* 0x0000004c234c723e */ /* 0x000fcc00000010ff */
[----:B------:R-:W-:Y:S08]  /*4580*/  MUFU.EX2 R21, R21 ;  /* 0x0000001500157308 */ /* 0x000ff00000000800 */
[----:B------:R-:W2:Y:S01]  /*4590*/  MUFU.EX2 R87, R87 ;  /* 0x0000005700577308 */ /* 0x000ea20000000800 */
[----:B---3--:R-:W-:-:S07]  /*45a0*/  FADD.FTZ R4, R78, R7 ;  /* 0x000000074e047221 */ /* 0x008fce0000010000 */
[----:B------:R-:W-:Y:S08]  /*45b0*/  MUFU.EX2 R104, R104 ;  /* 0x0000006800687308 */ /* 0x000ff00000000800 */
[----:B------:R-:W3:Y:S01]  /*45c0*/  MUFU.EX2 R114, R114 ;  /* 0x0000007200727308 */ /* 0x000ee20000000800 */
[C---:B--2---:R-:W-:Y:S01]  /*45d0*/  FADD.FTZ R7, R87.reuse, R4 ;  /* 0x0000000457077221 */ /* 0x044fe20000010000 */
[----:B------:R-:W-:-:S06]  /*45e0*/  F2FP.BF16.F32.PACK_AB R78, R87, R78 ;  /* 0x0000004e574e723e */ /* 0x000fcc00000010ff */
[----:B------:R2:W1:Y:S08]  /*45f0*/  MUFU.EX2 R57, R64 ;  /* 0x0000004000397308 */ /* 0x0004700000000800 */
[----:B------:R-:W4:Y:S01]  /*4600*/  MUFU.EX2 R83, R83 ;  /* 0x0000005300537308 */ /* 0x000f220000000800 */
[----:B--2---:R-:W-:Y:S01]  /*4610*/  F2FP.BF16.F32.PACK_AB R64, R3, R44 ;  /* 0x0000002c0340723e */ /* 0x004fe200000010ff */
[----:B------:R-:W-:Y:S01]  /*4620*/  FADD.FTZ R3, R79, R6 ;  /* 0x000000064f037221 */ /* 0x000fe20000010000 */
[----:B---3--:R-:W-:Y:S01]  /*4630*/  FADD.FTZ R4, R114, R7 ;  /* 0x0000000772047221 */ /* 0x008fe20000010000 */
[----:B------:R-:W-:-:S02]  /*4640*/  F2FP.BF16.F32.PACK_AB R79, R106, R79 ;  /* 0x0000004f6a4f723e */ /* 0x000fc400000010ff */
[----:B------:R-:W-:Y:S01]  /*4650*/  FADD.FTZ R6, R106, R3 ;  /* 0x000000036a067221 */ /* 0x000fe20000010000 */
[----:B------:R2:W-:Y:S01]  /*4660*/  STSM.16.M88.4 [R153+0x6000], R64 ;  /* 0x0060004099007844 */ /* 0x0005e20000000200 */
[----:B------:R-:W3:Y:S01]  /*4670*/  MUFU.EX2 R108, R108 ;  /* 0x0000006c006c7308 */ /* 0x000ee20000000800 */
[----:B-1----:R-:W-:Y:S01]  /*4680*/  FADD.FTZ R13, R57, R4 ;  /* 0x00000004390d7221 */ /* 0x002fe20000010000 */
[----:B------:R-:W-:Y:S01]  /*4690*/  FADD.FTZ R25, R21, R6 ;  /* 0x0000000615197221 */ /* 0x000fe20000010000 */
[----:B------:R-:W-:Y:S01]  /*46a0*/  F2FP.BF16.F32.PACK_AB R12, R57, R114 ;  /* 0x00000072390c723e */ /* 0x000fe200000010ff */
[----:B------:R2:W-:Y:S02]  /*46b0*/  STSM.16.M88.4 [R19+0x6000], R40 ;  /* 0x0060002813007844 */ /* 0x0005e40000000200 */
[----:B------:R-:W-:Y:S02]  /*46c0*/  FADD.FTZ R6, R104, R25 ;  /* 0x0000001968067221 */ /* 0x000fe40000010000 */
[----:B------:R-:W1:Y:S01]  /*46d0*/  MUFU.EX2 R118, R118 ;  /* 0x0000007600767308 */ /* 0x000e620000000800 */
[----:B------:R2:W-:Y:S01]  /*46e0*/  STSM.16.M88.4 [R155+0x2a800], R76 ;  /* 0x02a8004c9b007844 */ /* 0x0005e20000000200 */
[----:B----4-:R-:W-:-:S06]  /*46f0*/  FADD.FTZ R7, R83, R6 ;  /* 0x0000000653077221 */ /* 0x010fcc0000010000 */
[----:B------:R-:W4:Y:S01]  /*4700*/  MUFU.EX2 R33, R33 ;  /* 0x0000002100217308 */ /* 0x000f220000000800 */
[C---:B---3--:R-:W-:Y:S01]  /*4710*/  FADD.FTZ R6, R108.reuse, R7 ;  /* 0x000000076c067221 */ /* 0x048fe20000010000 */
[----:B------:R-:W-:-:S06]  /*4720*/  F2FP.BF16.F32.PACK_AB R15, R108, R83 ;  /* 0x000000536c0f723e */ /* 0x000fcc00000010ff */
[----:B------:R-:W3:Y:S01]  /*4730*/  MUFU.EX2 R51, R62 ;  /* 0x0000003e00337308 */ /* 0x000ee20000000800 */
[----:B-1----:R-:W-:-:S07]  /*4740*/  FADD.FTZ R4, R118, R13 ;  /* 0x0000000d76047221 */ /* 0x002fce0000010000 */
[----:B------:R-:W1:Y:S01]  /*4750*/  MUFU.EX2 R110, R110 ;  /* 0x0000006e006e7308 */ /* 0x000e620000000800 */
[----:B----4-:R-:W-:-:S07]  /*4760*/  FADD.FTZ R13, R33, R6 ;  /* 0x00000006210d7221 */ /* 0x010fce0000010000 */
[----:B------:R-:W4:Y:S01]  /*4770*/  MUFU.EX2 R58, R58 ;  /* 0x0000003a003a7308 */ /* 0x000f220000000800 */
[C---:B---3--:R-:W-:Y:S01]  /*4780*/  FADD.FTZ R11, R51.reuse, R4 ;  /* 0x00000004330b7221 */ /* 0x048fe20000010000 */
[----:B------:R-:W-:-:S06]  /*4790*/  F2FP.BF16.F32.PACK_AB R14, R51, R118 ;  /* 0x00000076330e723e */ /* 0x000fcc00000010ff */
[----:B------:R-:W3:Y:S01]  /*47a0*/  MUFU.EX2 R45, R45 ;  /* 0x0000002d002d7308 */ /* 0x000ee20000000800 */
[----:B-1----:R-:W-:Y:S01]  /*47b0*/  FADD.FTZ R6, R110, R13 ;  /* 0x0000000d6e067221 */ /* 0x002fe20000010000 */
[----:B------:R-:W-:Y:S02]  /*47c0*/  F2FP.BF16.F32.PACK_AB R13, R104, R21 ;  /* 0x00000015680d723e */ /* 0x000fe400000010ff */
[----:B------:R-:W-:-:S03]  /*47d0*/  F2FP.BF16.F32.PACK_AB R33, R110, R33 ;  /* 0x000000216e21723e */ /* 0x000fc600000010ff */
[----:B------:R2:W-:Y:S01]  /*47e0*/  STSM.16.M88.4 [R17], R12 ;  /* 0x0000000c11007844 */ /* 0x0005e20000000200 */
[----:B------:R-:W1:Y:S01]  /*47f0*/  MUFU.EX2 R122, R122 ;  /* 0x0000007a007a7308 */ /* 0x000e620000000800 */
[----:B----4-:R-:W-:-:S07]  /*4800*/  FADD.FTZ R4, R58, R11 ;  /* 0x0000000b3a047221 */ /* 0x010fce0000010000 */
[----:B------:R-:W4:Y:S01]  /*4810*/  MUFU.EX2 R5, R60 ;  /* 0x0000003c00057308 */ /* 0x000f220000000800 */
[----:B---3--:R-:W-:-:S07]  /*4820*/  FADD.FTZ R11, R45, R6 ;  /* 0x000000062d0b7221 */ /* 0x008fce0000010000 */
[----:B------:R-:W3:Y:S01]  /*4830*/  MUFU.EX2 R34, R37 ;  /* 0x0000002500227308 */ /* 0x000ee20000000800 */
[C---:B-1----:R-:W-:Y:S01]  /*4840*/  FADD.FTZ R6, R122.reuse, R11 ;  /* 0x0000000b7a067221 */ /* 0x042fe20000010000 */
[----:B------:R-:W-:Y:S01]  /*4850*/  F2FP.BF16.F32.PACK_AB R35, R122, R45 ;  /* 0x0000002d7a23723e */ /* 0x000fe200000010ff */
[----:B------:R-:W-:-:S05]  /*4860*/  IMAD.MOV.U32 R122, RZ, RZ, R151 ;  /* 0x000000ffff7a7224 */ /* 0x000fca00078e0097 */
[----:B------:R-:W1:Y:S01]  /*4870*/  MUFU.EX2 R47, R47 ;  /* 0x0000002f002f7308 */ /* 0x000e620000000800 */
[C---:B----4-:R-:W-:Y:S01]  /*4880*/  FADD.FTZ R21, R5.reuse, R4 ;  /* 0x0000000405157221 */ /* 0x050fe20000010000 */
[----:B------:R-:W-:-:S06]  /*4890*/  F2FP.BF16.F32.PACK_AB R32, R5, R58 ;  /* 0x0000003a0520723e */ /* 0x000fcc00000010ff */
[----:B------:R4:W5:Y:S01]  /*48a0*/  MUFU.EX2 R3, R128 ;  /* 0x0000008000037308 */ /* 0x0009620000000800 */
[----:B---3--:R-:W-:-:S07]  /*48b0*/  FADD.FTZ R4, R34, R21 ;  /* 0x0000001522047221 */ /* 0x008fce0000010000 */
[----:B------:R-:W3:Y:S01]  /*48c0*/  MUFU.EX2 R126, R126 ;  /* 0x0000007e007e7308 */ /* 0x000ee20000000800 */
[----:B-1----:R-:W-:Y:S01]  /*48d0*/  FADD.FTZ R25, R47, R6 ;  /* 0x000000062f197221 */ /* 0x002fe20000010000 */
[----:B----4-:R-:W-:-:S06]  /*48e0*/  IMAD.MOV.U32 R128, RZ, RZ, R151 ;  /* 0x000000ffff807224 */ /* 0x010fcc00078e0097 */
[----:B------:R1:W4:Y:S01]  /*48f0*/  MUFU.EX2 R24, R134 ;  /* 0x0000008600187308 */ /* 0x0003220000000800 */
[C---:B-----5:R-:W-:Y:S01]  /*4900*/  FADD.FTZ R21, R3.reuse, R4 ;  /* 0x0000000403157221 */ /* 0x060fe20000010000 */
[----:B------:R-:W-:-:S05]  /*4910*/  F2FP.BF16.F32.PACK_AB R34, R3, R34 ;  /* 0x000000220322723e */ /* 0x000fca00000010ff */
[----:B------:R2:W-:Y:S01]  /*4920*/  STSM.16.M88.4 [R153+0xc000], R32 ;  /* 0x00c0002099007844 */ /* 0x0005e20000000200 */
[----:B------:R-:W5:Y:S01]  /*4930*/  MUFU.EX2 R49, R49 ;  /* 0x0000003100317308 */ /* 0x000f620000000800 */
[C---:B---3--:R-:W-:Y:S01]  /*4940*/  FADD.FTZ R6, R126.reuse, R25 ;  /* 0x000000197e067221 */ /* 0x048fe20000010000 */
[----:B------:R-:W-:Y:S01]  /*4950*/  F2FP.BF16.F32.PACK_AB R25, R126, R47 ;  /* 0x0000002f7e19723e */ /* 0x000fe200000010ff */
[--C-:B-1----:R-:W-:Y:S02]  /*4960*/  IMAD.MOV.U32 R134, RZ, RZ, R151.reuse ;  /* 0x000000ffff867224 */ /* 0x102fe400078e0097 */
[----:B------:R-:W-:-:S03]  /*4970*/  IMAD.MOV.U32 R126, RZ, RZ, R151 ;  /* 0x000000ffff7e7224 */ /* 0x000fc600078e0097 */
[----:B------:R-:W1:Y:S01]  /*4980*/  MUFU.EX2 R80, R80 ;  /* 0x0000005000507308 */ /* 0x000e620000000800 */
[----:B----4-:R-:W-:-:S07]  /*4990*/  FADD.FTZ R4, R24, R21 ;  /* 0x0000001518047221 */ /* 0x010fce0000010000 */
[----:B------:R3:W4:Y:S01]  /*49a0*/  MUFU.EX2 R7, R140 ;  /* 0x0000008c00077308 */ /* 0x0007220000000800 */
[----:B-----5:R-:W-:-:S07]  /*49b0*/  FADD.FTZ R5, R49, R6 ;  /* 0x0000000631057221 */ /* 0x020fce0000010000 */
[----:B------:R-:W5:Y:S01]  /*49c0*/  MUFU.EX2 R142, R142 ;  /* 0x0000008e008e7308 */ /* 0x000f620000000800 */
[C---:B-1----:R-:W-:Y:S01]  /*49d0*/  F2FP.BF16.F32.PACK_AB R27, R80.reuse, R49 ;  /* 0x00000031501b723e */ /* 0x042fe200000010ff */
[----:B------:R-:W-:Y:S01]  /*49e0*/  FADD.FTZ R5, R80, R5 ;  /* 0x0000000550057221 */ /* 0x000fe20000010000 */
[----:B---3--:R-:W-:-:S05]  /*49f0*/  IMAD.MOV.U32 R140, RZ, RZ, R151 ;  /* 0x000000ffff8c7224 */ /* 0x008fca00078e0097 */
[----:B------:R1:W3:Y:S01]  /*4a00*/  MUFU.EX2 R11, R144 ;  /* 0x00000090000b7308 */ /* 0x0002e20000000800 */
[C---:B----4-:R-:W-:Y:S01]  /*4a10*/  F2FP.BF16.F32.PACK_AB R24, R7.reuse, R24 ;  /* 0x000000180718723e */ /* 0x050fe200000010ff */
[----:B------:R-:W-:-:S04]  /*4a20*/  FADD.FTZ R3, R7, R4 ;  /* 0x0000000407037221 */ /* 0x000fc80000010000 */
[----:B-----5:R-:W-:Y:S01]  /*4a30*/  FADD.FTZ R6, R142, R3 ;  /* 0x000000038e067221 */ /* 0x020fe20000010000 */
[----:B-1----:R-:W-:Y:S01]  /*4a40*/  IMAD.MOV.U32 R144, RZ, RZ, R151 ;  /* 0x000000ffff907224 */ /* 0x002fe200078e0097 */
[C---:B---3--:R-:W-:Y:S02]  /*4a50*/  F2FP.BF16.F32.PACK_AB R26, R11.reuse, R142 ;  /* 0x0000008e0b1a723e */ /* 0x048fe400000010ff */
[----:B------:R-:W-:Y:S01]  /*4a60*/  FADD.FTZ R6, R11, R6 ;  /* 0x000000060b067221 */ /* 0x000fe20000010000 */
[----:B------:R-:W-:Y:S02]  /*4a70*/  MOV R142, R151 ;  /* 0x00000097008e7202 */ /* 0x000fe40000000f00 */
[----:B------:R2:W-:Y:S01]  /*4a80*/  STSM.16.M88.4 [R19+0xc000], R24 ;  /* 0x00c0001813007844 */ /* 0x0005e20000000200 */
[----:B------:R1:W-:Y:S06]  /*4a90*/  MEMBAR.ALL.CTA ;  /* 0x0000000000007992 */ /* 0x0003ec0000008000 */
[----:B-1----:R-:W1:Y:S02]  /*4aa0*/  FENCE.VIEW.ASYNC.S ;  /* 0x00000000000073c6 */ /* 0x002e640000000000 */
[----:B-1----:R-:W-:Y:S01]  /*4ab0*/  NOP ;  /* 0x0000000000007918 */ /* 0x002fe20000000000 */
[----:B------:R-:W-:Y:S05]  /*4ac0*/  @!P2 BRA `(.L_x_10482) ;  /* 0x0000003400cca947 */ /* 0x000fea0003800000 */
[----:B------:R-:W3:Y:S01]  /*4ad0*/  LDL.LU R107, [R1+0xc] ;  /* 0x00000c00016b7983 */ /* 0x000ee20000300800 */
        /* <DEDUP_REMOVED lines=18> */
[----:B------:R-:W-:Y:S01]  /*4c00*/  UMOV UR7, UR37 ;  /* 0x0000002500077c82 */ /* 0x000fe20008000000 */
[----:B------:R-:W-:Y:S01]  /*4c10*/  UMOV UR6, UR36 ;  /* 0x0000002400067c82 */ /* 0x000fe20008000000 */
[----:B------:R-:W-:Y:S01]  /*4c20*/  ULDC UR5, c[0x0][0x9d8] ;  /* 0x0002760000057ab9 */ /* 0x000fe20000000800 */
[----:B---3--:R-:W-:-:S07]  /*4c30*/  VIADD R3, R107, 0xfffffffe ;  /* 0xfffffffe6b037836 */ /* 0x008fce0000000000 */
.L_x_10491:
[----:B------:R-:W-:Y:S01]  /*4c40*/  UIADD3 UR36, UR6, 0x1, URZ ;  /* 0x0000000106247890 */ /* 0x000fe2000fffe03f */
[----:B------:R-:W-:-:S03]  /*4c50*/  ISETP.NE.AND P3, PT, R22, RZ, PT ;  /* 0x000000ff1600720c */ /* 0x000fc60003f65270 */
[----:B------:R-:W-:-:S04]  /*4c60*/  UISETP.NE.AND UP0, UPT, UR36, 0x2, UPT ;  /* 0x000000022400788c */ /* 0x000fc8000bf05270 */
[----:B------:R-:W-:Y:S02]  /*4c70*/  USEL UR37, URZ, 0x1, UP0 ;  /* 0x000000013f257887 */ /* 0x000fe40008000000 */
[----:B------:R-:W-:Y:S02]  /*4c80*/  USEL UR36, UR36, URZ, UP0 ;  /* 0x0000003f24247287 */ /* 0x000fe40008000000 */
[----:B------:R-:W-:Y:S02]  /*4c90*/  ULOP3.LUT UR37, UR7, UR37, URZ, 0x3c, !UPT ;  /* 0x0000002507257292 */ /* 0x000fe4000f8e3c3f */
[----:B---3--:R-:W-:Y:S10]  /*4ca0*/  @P3 BRA `(.L_x_10483) ;  /* 0x00000000002c3947 */ /* 0x008ff40003800000 */
[----:B------:R-:W-:Y:S05]  /*4cb0*/  @!P0 BRA `(.L_x_10484) ;  /* 0x0000000000048947 */ /* 0x000fea0003800000 */
[----:B------:R-:W-:Y:S01]  /*4cc0*/  BPT.TRAP 0x1 ;  /* 0x000000040000795c */ /* 0x000fe20000300000 */
.L_x_10484:
[----:B------:R-:W-:Y:S01]  /*4cd0*/  ULEA UR10, UR36, UR40, 0x3 ;  /* 0x00000028240a7291 */ /* 0x000fe2000f8e183f */
[----:B------:R-:W-:-:S05]  /*4ce0*/  IMAD.U32 R10, RZ, RZ, UR37 ;  /* 0x00000025ff0a7e24 */ /* 0x000fca000f8e00ff */
[----:B------:R-:W-:-:S04]  /*4cf0*/  SHF.L.U32 R10, R10, 0x1f, RZ ;  /* 0x0000001f0a0a7819 */ /* 0x000fc800000006ff */
[----:B------:R1:W3:Y:S01]  /*4d00*/  SYNCS.PHASECHK.TRANS64.TRYWAIT P2, [UR10+0x30830], R10 ;  /* 0x0308300aff0075a7 */ /* 0x0002e2000804014a */
[----:B------:R-:W-:Y:S05]  /*4d10*/  @!P0 BRA `(.L_x_10485) ;  /* 0x0000000000048947 */ /* 0x000fea0003800000 */
[----:B------:R-:W-:Y:S01]  /*4d20*/  BPT.TRAP 0x1 ;  /* 0x000000040000795c */ /* 0x000fe20000300000 */
.L_x_10485:
[----:B---3--:R-:W-:Y:S05]  /*4d30*/  @P2 BRA `(.L_x_10483) ;  /* 0x0000000000082947 */ /* 0x008fea0003800000 */
[----:B------:R-:W3:Y:S02]  /*4d40*/  SYNCS.PHASECHK.TRANS64.TRYWAIT P2, [UR10+0x30830], R10 ;  /* 0x0308300aff0075a7 */ /* 0x000ee4000804014a */
[----:B---3--:R-:W-:Y:S05]  /*4d50*/  @!P2 BRA `(.L_x_10486) ;  /* 0x0000006c0008a947 */ /* 0x008fea0003800000 */
.L_x_10483:
[----:B-1-3--:R-:W-:Y:S01]  /*4d60*/  IADD3 R10, R16, 0x8, RZ ;  /* 0x00000008100a7810 */ /* 0x00afe20007ffe0ff */
[----:B------:R-:W-:Y:S01]  /*4d70*/  UIMAD UR22, UR36, 0x600, UR4 ;  /* 0x00000600241678a4 */ /* 0x000fe2000f8e0204 */
[----:B------:R-:W-:Y:S01]  /*4d80*/  R2UR UR20, R8 ;  /* 0x00000000081472ca */ /* 0x000fe200000e0000 */
[----:B------:R-:W-:Y:S01]  /*4d90*/  UMOV UR23, 0x40000040 ;  /* 0x4000004000177882 */ /* 0x000fe20000000000 */
[----:B------:R-:W-:Y:S01]  /*4da0*/  R2UR UR21, R9 ;  /* 0x00000000091572ca */ /* 0x000fe200000e0000 */
[----:B------:R1:W-:Y:S01]  /*4db0*/  BAR.SYNC.DEFER_BLOCKING R10, 0x100 ;  /* 0x0004000a0000751d */ /* 0x0003e20000010000 */
[----:B------:R-:W-:Y:S02]  /*4dc0*/  UIADD3 UR10, UR22, 0x2, URZ ;  /* 0x00000002160a7890 */ /* 0x000fe4000fffe03f */
[----:B------:R-:W-:Y:S02]  /*4dd0*/  UIADD3 UR14, UR22, 0x4, URZ ;  /* 0x00000004160e7890 */ /* 0x000fe4000fffe03f */
[----:B------:R-:W-:Y:S01]  /*4de0*/  UIADD3 UR18, UR22, 0x6, URZ ;  /* 0x0000000616127890 */ /* 0x000fe2000fffe03f */
[----:B------:R-:W-:Y:S01]  /*4df0*/  UMOV UR11, 0x40000040 ;  /* 0x40000040000b7882 */ /* 0x000fe20000000000 */
[----:B------:R-:W-:Y:S01]  /*4e00*/  UMOV UR15, 0x40000040 ;  /* 0x40000040000f7882 */ /* 0x000fe20000000000 */
[----:B------:R-:W-:Y:S01]  /*4e10*/  UMOV UR19, 0x40000040 ;  /* 0x4000004000137882 */ /* 0x000fe20000000000 */
[----:B--2---:R-:W-:-:S06]  /*4e20*/  WARPGROUP.ARRIVE ;  /* 0x00000000000079c5 */ /* 0x004fcc0000000000 */
[----:B------:R-:W-:Y:S03]  /*4e30*/  HGMMA.64x192x16.F32.BF16 R24, gdesc[UR20], RZ, !UPT, gsb0 ;  /* 0x02e00000141879f0 */ /* 0x000fe6000c0018ff */
[----:B------:R-:W-:Y:S02]  /*4e40*/  WARPGROUP.DEPBAR.LE gsb0, 0x0 ;  /* 0x00008000000079c5 */ /* 0x000fe40000010000 */
[----:B------:R-:W-:-:S15]  /*4e50*/  WARPGROUP.ARRIVE ;  /* 0x00000000000079c5 */ /* 0x000fde0000000000 */
        /* <DEDUP_REMOVED lines=8> */
[----:B-1----:R-:W-:Y:S05]  /*4ee0*/  @P3 BRA `(.L_x_10487) ;  /* 0x00000000002c3947 */ /* 0x002fea0003800000 */
[----:B------:R-:W-:Y:S05]  /*4ef0*/  @!P0 BRA `(.L_x_10488) ;  /* 0x0000000000048947 */ /* 0x000fea0003800000 */
[----:B------:R-:W-:Y:S01]  /*4f00*/  BPT.TRAP 0x1 ;  /* 0x000000040000795c */ /* 0x000fe20000300000 */
.L_x_10488:
[----:B------:R-:W-:Y:S01]  /*4f10*/  ULEA UR10, UR6, UR40, 0x3 ;  /* 0x00000028060a7291 */ /* 0x000fe2000f8e183f */
[----:B------:R-:W-:-:S05]  /*4f20*/  IMAD.U32 R10, RZ, RZ, UR7 ;  /* 0x00000007ff0a7e24 */ /* 0x000fca000f8e00ff */
[----:B------:R-:W-:-:S04]  /*4f30*/  SHF.L.U32 R10, R10, 0x1f, RZ ;  /* 0x0000001f0a0a7819 */ /* 0x000fc800000006ff */
[----:B------:R1:W2:Y:S01]  /*4f40*/  SYNCS.PHASECHK.TRANS64.TRYWAIT P2, [UR10+0x30850], R10 ;  /* 0x0308500aff0075a7 */ /* 0x0002a2000804014a */
[----:B------:R-:W-:Y:S05]  /*4f50*/  @!P0 BRA `(.L_x_10489) ;  /* 0x0000000000048947 */ /* 0x000fea0003800000 */
[----:B------:R-:W-:Y:S01]  /*4f60*/  BPT.TRAP 0x1 ;  /* 0x000000040000795c */ /* 0x000fe20000300000 */
.L_x_10489:
[----:B--2---:R-:W-:Y:S05]  /*4f70*/  @P2 BRA `(.L_x_10487) ;  /* 0x0000000000082947 */ /* 0x004fea0003800000 */
[----:B------:R-:W2:Y:S02]  /*4f80*/  SYNCS.PHASECHK.TRANS64.TRYWAIT P2, [UR10+0x30850], R10 ;  /* 0x0308500aff0075a7 */ /* 0x000ea4000804014a */
[----:B--2---:R-:W-:Y:S05]  /*4f90*/  @!P2 BRA `(.L_x_10490) ;  /* 0x000000680090a947 */ /* 0x004fea0003800000 */
.L_x_10487:
[----:B------:R-:W-:Y:S01]  /*4fa0*/  R2UR UR10, R0 ;  /* 0x00000000000a72ca */ /* 0x000fe200000e0000 */
[----:B------:R-:W-:Y:S01]  /*4fb0*/  UIADD3 UR7, UR40, 0x400, URZ ;  /* 0x0000040028077890 */ /* 0x000fe2000fffe03f */
[----:B------:R-:W-:Y:S01]  /*4fc0*/  WARPGROUP.ARRIVE ;  /* 0x00000000000079c5 */ /* 0x000fe20000000000 */
[----:B------:R-:W-:Y:S01]  /*4fd0*/  UMOV UR23, 0x40000040 ;  /* 0x4000004000177882 */ /* 0x000fe20000000000 */
[----:B------:R-:W-:Y:S01]  /*4fe0*/  UMOV UR21, 0x40000040 ;  /* 0x4000004000157882 */ /* 0x000fe20000000000 */
[----:B------:R-:W-:Y:S01]  /*4ff0*/  USHF.R.U32.HI UR7, URZ, 0x4, UR7 ;  /* 0x000000043f077899 */ /* 0x000fe20008011607 */
[----:B--2---:R-:W-:Y:S01]  /*5000*/  FMUL.FTZ R11, R24, UR5 ;  /* 0x00000005180b7c20 */ /* 0x004fe20008410000 */
[----:B------:R-:W-:Y:S01]  /*5010*/  FMUL.FTZ R13, R25, UR5 ;  /* 0x00000005190d7c20 */ /* 0x000fe20008410000 */
[----:B------:R-:W-:Y:S01]  /*5020*/  FMUL.FTZ R14, R28, UR5 ;  /* 0x000000051c0e7c20 */ /* 0x000fe20008410000 */
[----:B------:R-:W-:Y:S01]  /*5030*/  ULOP3.LUT UR7, UR7, 0x3fff, URZ, 0xc0, !UPT ;  /* 0x00003fff07077892 */ /* 0x000fe2000f8ec03f */
[----:B------:R-:W-:Y:S01]  /*5040*/  FMUL.FTZ R21, R29, UR5 ;  /* 0x000000051d157c20 */ /* 0x000fe20008410000 */
[----:B------:R-:W-:Y:S01]  /*5050*/  FMUL.FTZ R24, R32, UR5 ;  /* 0x0000000520187c20 */ /* 0x000fe20008410000 */
[----:B------:R-:W2:Y:S01]  /*5060*/  MUFU.TANH R11, R11 ;  /* 0x0000000b000b7308 */ /* 0x000ea20000002400 */
[----:B------:R-:W-:Y:S01]  /*5070*/  UIADD3 UR10, UR10, 0x1e800, URZ ;  /* 0x0001e8000a0a7890 */ /* 0x000fe2000fffe03f */
[----:B------:R-:W-:Y:S01]  /*5080*/  FMUL.FTZ R25, R33, UR5 ;  /* 0x0000000521197c20 */ /* 0x000fe20008410000 */
[----:B------:R-:W-:Y:S01]  /*5090*/  FMUL.FTZ R32, R48, UR5 ;  /* 0x0000000530207c20 */ /* 0x000fe20008410000 */
[----:B------:R-:W-:Y:S01]  /*50a0*/  FMUL.FTZ R48, R64, UR5 ;  /* 0x0000000540307c20 */ /* 0x000fe20008410000 */
[----:B------:R-:W-:Y:S01]  /*50b0*/  USHF.R.U32.HI UR10, URZ, 0x4, UR10 ;  /* 0x000000043f0a7899 */ /* 0x000fe2000801160a */
[----:B-1----:R-:W-:Y:S01]  /*50c0*/  FMUL.FTZ R10, R26, UR5 ;  /* 0x000000051a0a7c20 */ /* 0x002fe20008410000 */
[----:B------:R-:W-:Y:S01]  /*50d0*/  FMUL.FTZ R26, R36, UR5 ;  /* 0x00000005241a7c20 */ /* 0x000fe20008410000 */
[----:B------:R-:W1:Y:S01]  /*50e0*/  MUFU.TANH R13, R13 ;  /* 0x0000000d000d7308 */ /* 0x000e620000002400 */
[----:B------:R-:W-:Y:S01]  /*50f0*/  ULOP3.LUT UR11, UR10, 0x3fff, URZ, 0xc0, !UPT ;  /* 0x00003fff0a0b7892 */ /* 0x000fe2000f8ec03f */
[----:B------:R-:W-:Y:S01]  /*5100*/  FMUL.FTZ R33, R49, UR5 ;  /* 0x0000000531217c20 */ /* 0x000fe20008410000 */
[----:B------:R-:W-:Y:S01]  /*5110*/  UIMAD UR10, UR6, 0x600, UR7 ;  /* 0x00000600060a78a4 */ /* 0x000fe2000f8e0207 */
[----:B------:R-:W-:Y:S01]  /*5120*/  FMUL.FTZ R49, R65, UR5 ;  /* 0x0000000541317c20 */ /* 0x000fe20008410000 */
[----:B------:R-:W-:Y:S01]  /*5130*/  ULOP3.LUT UR7, UR11, 0x10000, URZ, 0xfc, !UPT ;  /* 0x000100000b077892 */ /* 0x000fe2000f8efc3f */
[----:B------:R-:W-:Y:S01]  /*5140*/  FMUL.FTZ R12, R27, UR5 ;  /* 0x000000051b0c7c20 */ /* 0x000fe20008410000 */
[----:B------:R-:W-:Y:S01]  /*5150*/  FMUL.FTZ R27, R37, UR5 ;  /* 0x00000005251b7c20 */ /* 0x000fe20008410000 */
[----:B------:R-:W3:Y:S01]  /*5160*/  MUFU.TANH R14, R14 ;  /* 0x0000000e000e7308 */ /* 0x000ee20000002400 */
[----:B--2---:R-:W-:Y:S01]  /*5170*/  FMNMX.FTZ R64, R11, R4, !PT ;  /* 0x000000040b407209 */ /* 0x004fe20007810000 */
[----:B------:R-:W-:Y:S01]  /*5180*/  UMOV UR22, UR10 ;  /* 0x0000000a00167c82 */ /* 0x000fe20008000000 */
[----:B------:R-:W-:Y:S01]  /*5190*/  FMUL.FTZ R36, R52, UR5 ;  /* 0x0000000534247c20 */ /* 0x000fe20008410000 */
[----:B------:R-:W-:Y:S01]  /*51a0*/  UMOV UR20, UR7 ;  /* 0x0000000700147c82 */ /* 0x000fe20008000000 */
[----:B------:R-:W-:Y:S01]  /*51b0*/  FMUL.FTZ R52, R68, UR5 ;  /* 0x0000000544347c20 */ /* 0x000fe20008410000 */
[----:B------:R-:W-:Y:S01]  /*51c0*/  HGMMA.64x64x16.F32.BF16 R120, gdesc[UR20].tnspB, R120, gsb0 ;  /* 0x40e00000147879f0 */ /* 0x000fe20008001878 */
[----:B------:R-:W-:Y:S01]  /*51d0*/  UIADD3 UR22, UR10, 0x80, URZ ;  /* 0x000000800a167890 */ /* 0x000fe2000fffe03f */
[----:B------:R-:W2:Y:S01]  /*51e0*/  MUFU.TANH R21, R21 ;  /* 0x0000001500157308 */ /* 0x000ea20000002400 */
        /* <DEDUP_REMOVED lines=59> */
[----:B------:R-:W-:-:S04]  /*55a0*/  ISETP.GE.U32.AND P2, PT, R2, 0x180, PT ;  /* 0x000001800200780c */ /* 0x000fc80003f46070 */
[----:B------:R-:W3:Y:S01]  /*55b0*/  MUFU.TANH R31, R31 ;  /* 0x0000001f001f7308 */ /* 0x000ee20000002400 */
[----:B--2---:R-:W-:Y:S01]  /*55c0*/  FMNMX.FTZ R73, R29, R72, !PT ;  /* 0x000000481d497209 */ /* 0x004fe20007810000 */
[----:B------:R-:W-:-:S06]  /*55d0*/  FMUL.FTZ R72, R88, UR5 ;  /* 0x0000000558487c20 */ /* 0x000fcc0008410000 */
[----:B------:R-:W2:Y:S01]  /*55e0*/  MUFU.TANH R32, R32 ;  /* 0x0000002000207308 */ /* 0x000ea20000002400 */
[----:B-1----:R-:W-:Y:S01]  /*55f0*/  FMNMX.FTZ R76, R30, R73, !PT ;  /* 0x000000491e4c7209 */ /* 0x002fe20007810000 */
[----:B------:R-:W-:Y:S02]  /*5600*/  WARPGROUP.DEPBAR.LE gsb0, 0x0 ;  /* 0x00008000000079c5 */ /* 0x000fe40000010000 */
[----:B------:R-:W-:-:S04]  /*5610*/  WARPGROUP.ARRIVE ;  /* 0x00000000000079c5 */ /* 0x000fc80000000000 */
[----:B------:R-:W1:Y:S01]  /*5620*/  MUFU.TANH R33, R33 ;  /* 0x0000002100217308 */ /* 0x000e620000002400 */
[----:B---3--:R-:W-:Y:S01]  /*5630*/  FMNMX.FTZ R73, R31, R76, !PT ;  /* 0x0000004c1f497209 */ /* 0x008fe20007810000 */
[----:B------:R-:W-:Y:S01]  /*5640*/  HGMMA.64x64x16.F32.BF16 R120, gdesc[UR20].tnspB, R120, gsb0 ;  /* 0x40e00000147879f0 */ /* 0x000fe20008001878 */
[----:B------:R-:W-:Y:S02]  /*5650*/  UIADD3 UR22, UR10, 0x100, URZ ;  /* 0x000001000a167890 */ /* 0x000fe4000fffe03f */
[----:B------:R-:W-:Y:S01]  /*5660*/  UIADD3 UR20, UR7, 0x4, URZ ;  /* 0x0000000407147890 */ /* 0x000fe2000fffe03f */
[----:B------:R-:W-:Y:S01]  /*5670*/  UMOV UR23, 0x40000040 ;  /* 0x4000004000177882 */ /* 0x000fe20000000000 */
[----:B------:R-:W-:Y:S01]  /*5680*/  UMOV UR21, 0x40000040 ;  /* 0x4000004000157882 */ /* 0x000fe20000000000 */
[----:B------:R-:W3:Y:S01]  /*5690*/  MUFU.TANH R36, R36 ;  /* 0x0000002400247308 */ /* 0x000ee20000002400 */
[----:B--2---:R-:W-:Y:S01]  /*56a0*/  FMNMX.FTZ R76, R32, R73, !PT ;  /* 0x00000049204c7209 */ /* 0x004fe20007810000 */
[----:B------:R-:W-:-:S06]  /*56b0*/  FMUL.FTZ R73, R89, UR5 ;  /* 0x0000000559497c20 */ /* 0x000fcc0008410000 */
[----:B------:R-:W2:Y:S01]  /*56c0*/  MUFU.TANH R37, R37 ;  /* 0x0000002500257308 */ /* 0x000ea20000002400 */
[----:B-1----:R-:W-:Y:S01]  /*56d0*/  FMNMX.FTZ R77, R33, R76, !PT ;  /* 0x0000004c214d7209 */ /* 0x002fe20007810000 */
[----:B------:R-:W-:-:S06]  /*56e0*/  FMUL.FTZ R76, R92, UR5 ;  /* 0x000000055c4c7c20 */ /* 0x000fcc0008410000 */
        /* <DEDUP_REMOVED lines=8> */
[----:B---3--:R-:W-:Y:S01]  /*5770*/  FMNMX.FTZ R81, R41, R80, !PT ;  /* 0x0000005029517209 */ /* 0x008fe20007810000 */
[----:B------:R-:W-:-:S06]  /*5780*/  FMUL.FTZ R80, R96, UR5 ;  /* 0x0000000560507c20 */ /* 0x000fcc0008410000 */
[----:B------:R-:W3:Y:S01]  /*5790*/  MUFU.TANH R48, R48 ;  /* 0x0000003000307308 */ /* 0x000ee20000002400 */
[----:B--2---:R-:W-:-:S07]  /*57a0*/  FMNMX.FTZ R84, R44, R81, !PT ;  /* 0x000000512c547209 */ /* 0x004fce0007810000 */
[----:B------:R-:W2:Y:S01]  /*57b0*/  MUFU.TANH R49, R49 ;  /* 0x0000003100317308 */ /* 0x000ea20000002400 */
[----:B-1----:R-:W-:-:S07]  /*57c0*/  FMNMX.FTZ R81, R45, R84, !PT ;  /* 0x000000542d517209 */ /* 0x002fce0007810000 */
[----:B------:R-:W1:Y:S01]  /*57d0*/  MUFU.TANH R52, R52 ;  /* 0x0000003400347308 */ /* 0x000e620000002400 */
[----:B---3--:R-:W-:Y:S01]  /*57e0*/  FMNMX.FTZ R84, R48, R81, !PT ;  /* 0x0000005130547209 */ /* 0x008fe20007810000 */
[----:B------:R-:W-:Y:S01]  /*57f0*/  FMUL.FTZ R81, R97, UR5 ;  /* 0x0000000561517c20 */ /* 0x000fe20008410000 */
[----:B------:R-:W-:Y:S02]  /*5800*/  WARPGROUP.DEPBAR.LE gsb0, 0x0 ;  /* 0x00008000000079c5 */ /* 0x000fe40000010000 */
[----:B------:R-:W-:-:S03]  /*5810*/  WARPGROUP.ARRIVE ;  /* 0x00000000000079c5 */ /* 0x000fc60000000000 */
[----:B------:R-:W3:Y:S01]  /*5820*/  MUFU.TANH R53, R53 ;  /* 0x0000003500357308 */ /* 0x000ee20000002400 */
[----:B--2---:R-:W-:Y:S01]  /*5830*/  FMNMX.FTZ R85, R49, R84, !PT ;  /* 0x0000005431557209 */ /* 0x004fe20007810000 */
[----:B------:R-:W-:Y:S01]  /*5840*/  FMUL.FTZ R84, R100, UR5 ;  /* 0x0000000564547c20 */ /* 0x000fe20008410000 */
[----:B------:R-:W-:Y:S01]  /*5850*/  HGMMA.64x64x16.F32.BF16 R120, gdesc[UR20].tnspB, R120, gsb0 ;  /* 0x40e00000147879f0 */ /* 0x000fe20008001878 */
[----:B------:R-:W-:Y:S02]  /*5860*/  UIADD3 UR22, UR10, 0x180, URZ ;  /* 0x000001800a167890 */ /* 0x000fe4000fffe03f */
[----:B------:R-:W-:Y:S02]  /*5870*/  UIADD3 UR20, UR7, 0x6, URZ ;  /* 0x0000000607147890 */ /* 0x000fe4000fffe03f */
[----:B------:R-:W2:Y:S01]  /*5880*/  MUFU.TANH R56, R56 ;  /* 0x0000003800387308 */ /* 0x000ea20000002400 */
[----:B------:R-:W-:Y:S01]  /*5890*/  UMOV UR23, 0x40000040 ;  /* 0x4000004000177882 */ /* 0x000fe20000000000 */
[----:B------:R-:W-:Y:S01]  /*58a0*/  UMOV UR21, 0x40000040 ;  /* 0x4000004000157882 */ /* 0x000fe20000000000 */
[----:B-1----:R-:W-:-:S05]  /*58b0*/  FMNMX.FTZ R88, R52, R85, !PT ;  /* 0x0000005534587209 */ /* 0x002fca0007810000 */
[----:B------:R-:W1:Y:S01]  /*58c0*/  MUFU.TANH R57, R57 ;  /* 0x0000003900397308 */ /* 0x000e620000002400 */
[----:B---3--:R-:W-:-:S07]  /*58d0*/  FMNMX.FTZ R85, R53, R88, !PT ;  /* 0x0000005835557209 */ /* 0x008fce0007810000 */
        /* <DEDUP_REMOVED lines=17> */
[----:B--2---:R-:W-:Y:S01]  /*59f0*/  FMNMX.FTZ R96, R68, R93, !PT ;  /* 0x0000005d44607209 */ /* 0x004fe20007810000 */
[----:B------:R-:W-:Y:S02]  /*5a00*/  WARPGROUP.DEPBAR.LE gsb0, 0x0 ;  /* 0x00008000000079c5 */ /* 0x000fe40000010000 */
[----:B------:R-:W-:-:S04]  /*5a10*/  WARPGROUP.ARRIVE ;  /* 0x00000000000079c5 */ /* 0x000fc80000000000 */
[----:B------:R-:W2:Y:S01]  /*5a20*/  MUFU.TANH R73, R73 ;  /* 0x0000004900497308 */ /* 0x000ea20000002400 */
[----:B-1----:R-:W-:Y:S01]  /*5a30*/  FMNMX.FTZ R93, R69, R96, !PT ;  /* 0x00000060455d7209 */ /* 0x002fe20007810000 */
[----:B------:R-:W-:Y:S01]  /*5a40*/  HGMMA.64x64x16.F32.BF16 R120, gdesc[UR20].tnspB, R120, gsb0 ;  /* 0x40e00000147879f0 */ /* 0x000fe20008001878 */
[----:B------:R-:W-:Y:S02]  /*5a50*/  UIADD3 UR22, UR10, 0x200, URZ ;  /* 0x000002000a167890 */ /* 0x000fe4000fffe03f */
[----:B---3--:R-:W-:Y:S01]  /*5a60*/  FMNMX.FTZ R96, R72, R93, !PT ;  /* 0x0000005d48607209 */ /* 0x008fe20007810000 */
[----:B------:R-:W-:Y:S02]  /*5a70*/  UIADD3 UR20, UR7, 0x600, URZ ;  /* 0x0000060007147890 */ /* 0x000fe4000fffe03f */
[----:B------:R-:W1:Y:S01]  /*5a80*/  MUFU.TANH R76, R76 ;  /* 0x0000004c004c7308 */ /* 0x000e620000002400 */
[----:B------:R-:W-:Y:S01]  /*5a90*/  UMOV UR23, 0x40000040 ;  /* 0x4000004000177882 */ /* 0x000fe20000000000 */
[----:B------:R-:W-:Y:S01]  /*5aa0*/  UMOV UR21, 0x40000040 ;  /* 0x4000004000157882 */ /* 0x000fe20000000000 */
[----:B------:R-:W-:-:S05]  /*5ab0*/  FMUL.FTZ R93, R109, UR5 ;  /* 0x000000056d5d7c20 */ /* 0x000fca0008410000 */
[----:B------:R-:W3:Y:S01]  /*5ac0*/  MUFU.TANH R77, R77 ;  /* 0x0000004d004d7308 */ /* 0x000ee20000002400 */
[----:B--2---:R-:W-:Y:S01]  /*5ad0*/  FMNMX.FTZ R97, R73, R96, !PT ;  /* 0x0000006049617209 */ /* 0x004fe20007810000 */
[----:B------:R-:W-:Y:S01]  /*5ae0*/  FMUL.FTZ R96, R112, UR5 ;  /* 0x0000000570607c20 */ /* 0x000fe20008410000 */
[----:B------:R-:W-:Y:S01]  /*5af0*/  FMUL.FTZ R112, R43, UR5 ;  /* 0x000000052b707c20 */ /* 0x000fe20008410000 */
[----:B------:R-:W-:-:S04]  /*5b00*/  FMUL.FTZ R43, R50, UR5 ;  /* 0x00000005322b7c20 */ /* 0x000fc80008410000 */
[----:B------:R-:W2:Y:S01]  /*5b10*/  MUFU.TANH R80, R80 ;  /* 0x0000005000507308 */ /* 0x000ea20000002400 */
[----:B-1----:R-:W-:-:S07]  /*5b20*/  FMNMX.FTZ R100, R76, R97, !PT ;  /* 0x000000614c647209 */ /* 0x002fce0007810000 */
        /* <DEDUP_REMOVED lines=21> */
[----:B--2---:R-:W-:Y:S01]  /*5c80*/  FMNMX.FTZ R108, R92, R101, !PT ;  /* 0x000000655c6c7209 */ /* 0x004fe20007810000 */
[----:B------:R-:W-:Y:S02]  /*5c90*/  UIADD3 UR20, UR7, 0x602, URZ ;  /* 0x0000060207147890 */ /* 0x000fe4000fffe03f */
[----:B------:R-:W2:Y:S01]  /*5ca0*/  MUFU.TANH R96, R96 ;  /* 0x0000006000607308 */ /* 0x000ea20000002400 */
[----:B------:R-:W-:Y:S01]  /*5cb0*/  UMOV UR23, 0x40000040 ;  /* 0x4000004000177882 */ /* 0x000fe20000000000 */
[----:B------:R-:W-:-:S06]  /*5cc0*/  UMOV UR21, 0x40000040 ;  /* 0x4000004000157882 */ /* 0x000fcc0000000000 */
[----:B------:R-:W3:Y:S01]  /*5cd0*/  MUFU.TANH R97, R97 ;  /* 0x0000006100617308 */ /* 0x000ee20000002400 */
[----:B-1----:R-:W-:-:S07]  /*5ce0*/  FMNMX.FTZ R101, R93, R108, !PT ;  /* 0x0000006c5d657209 */ /* 0x002fce0007810000 */
[----:B------:R-:W1:Y:S01]  /*5cf0*/  MUFU.TANH R100, R100 ;  /* 0x0000006400647308 */ /* 0x000e620000002400 */
[----:B--2---:R-:W-:-:S07]  /*5d00*/  FMNMX.FTZ R108, R96, R101, !PT ;  /* 0x00000065606c7209 */ /* 0x004fce0007810000 */
[----:B------:R-:W2:Y:S01]  /*5d10*/  MUFU.TANH R104, R104 ;  /* 0x0000006800687308 */ /* 0x000ea20000002400 */
[----:B---3--:R-:W-:Y:S01]  /*5d20*/  FMNMX.FTZ R101, R97, R108, !PT ;  /* 0x0000006c61657209 */ /* 0x008fe20007810000 */
[----:B------:R-:W-:-:S06]  /*5d30*/  FMUL.FTZ R108, R39, UR5 ;  /* 0x00000005276c7c20 */ /* 0x000fcc0008410000 */
[----:B------:R-:W-:Y:S01]  /*5d40*/  MUFU.TANH R10, R10 ;  /* 0x0000000a000a7308 */ /* 0x000fe20000002400 */
[----:B-1----:R-:W-:-:S07]  /*5d50*/  FMNMX.FTZ R101, R100, R101, !PT ;  /* 0x0000006564657209 */ /* 0x002fce0007810000 */
[----:B------:R-:W-:Y:S01]  /*5d60*/  MUFU.TANH R12, R12 ;  /* 0x0000000c000c7308 */ /* 0x000fe20000002400 */
[----:B--2---:R-:W-:-:S05]  /*5d70*/  FMNMX.FTZ R116, R104, R101, !PT ;  /* 0x0000006568747209 */ /* 0x004fca0007810000 */
[----:B------:R-:W1:Y:S02]  /*5d80*/  SHFL.BFLY PT, R101, R116, 0x2, 0x1f ;  /* 0x0c401f0074657f89 */ /* 0x000e6400000e0000 */
[----:B------:R-:W-:Y:S08]  /*5d90*/  MUFU.TANH R15, R15 ;  /* 0x0000000f000f7308 */ /* 0x000ff00000002400 */
[----:B------:R-:W-:Y:S08]  /*5da0*/  MUFU.TANH R20, R20 ;  /* 0x0000001400147308 */ /* 0x000ff00000002400 */
[----:B------:R-:W-:Y:S01]  /*5db0*/  MUFU.TANH R34, R34 ;  /* 0x0000002200227308 */ /* 0x000fe20000002400 */
[----:B-1----:R-:W-:Y:S01]  /*5dc0*/  FMNMX.FTZ R39, R116, R101, !PT ;  /* 0x0000006574277209 */ /* 0x002fe20007810000 */
[----:B------:R-:W-:Y:S01]  /*5dd0*/  FMUL.FTZ R101, R47, UR5 ;  /* 0x000000052f657c20 */ /* 0x000fe20008410000 */
[----:B------:R-:W-:-:S02]  /*5de0*/  WARPGROUP.DEPBAR.LE gsb0, 0x0 ;  /* 0x00008000000079c5 */ /* 0x000fc40000010000 */
[----:B------:R-:W-:Y:S01]  /*5df0*/  WARPGROUP.ARRIVE ;  /* 0x00000000000079c5 */ /* 0x000fe20000000000 */
[----:B------:R-:W1:Y:S01]  /*5e00*/  SHFL.BFLY PT, R50, R39, 0x1, 0x1f ;  /* 0x0c201f0027327f89 */ /* 0x000e6200000e0000 */
[----:B------:R-:W-:Y:S01]  /*5e10*/  FMUL.FTZ R47, R51, UR5 ;  /* 0x00000005332f7c20 */ /* 0x000fe20008410000 */
[----:B------:R-:W-:Y:S01]  /*5e20*/  FMUL.FTZ R51, R55, UR5 ;  /* 0x0000000537337c20 */ /* 0x000fe20008410000 */
[----:B------:R-:W-:Y:S01]  /*5e30*/  FMUL.FTZ R55, R59, UR5 ;  /* 0x000000053b377c20 */ /* 0x000fe20008410000 */
[----:B------:R-:W-:Y:S01]  /*5e40*/  FMUL.FTZ R59, R63, UR5 ;  /* 0x000000053f3b7c20 */ /* 0x000fe20008410000 */
[----:B------:R-:W-:Y:S01]  /*5e50*/  HGMMA.64x64x16.F32.BF16 R120, gdesc[UR20].tnspB, R120, gsb0 ;  /* 0x40e00000147879f0 */ /* 0x000fe20008001878 */
[----:B------:R-:W-:Y:S01]  /*5e60*/  UIADD3 UR22, UR10, 0x300, URZ ;  /* 0x000003000a167890 */ /* 0x000fe2000fffe03f */
[----:B------:R2:W-:Y:S01]  /*5e70*/  MUFU.TANH R116, R101 ;  /* 0x0000006500747308 */ /* 0x0005e20000002400 */
[----:B------:R-:W-:Y:S01]  /*5e80*/  UIADD3 UR20, UR7, 0x604, URZ ;  /* 0x0000060407147890 */ /* 0x000fe2000fffe03f */
[----:B------:R-:W-:Y:S01]  /*5e90*/  UMOV UR23, 0x40000040 ;  /* 0x4000004000177882 */ /* 0x000fe20000000000 */
[----:B------:R-:W-:-:S05]  /*5ea0*/  UMOV UR21, 0x40000040 ;  /* 0x4000004000157882 */ /* 0x000fca0000000000 */
[----:B------:R-:W-:Y:S08]  /*5eb0*/  MUFU.TANH R35, R35 ;  /* 0x0000002300237308 */ /* 0x000ff00000002400 */
[----:B------:R-:W-:Y:S01]  /*5ec0*/  MUFU.TANH R38, R38 ;  /* 0x0000002600267308 */ /* 0x000fe20000002400 */
[----:B-1----:R-:W-:Y:S02]  /*5ed0*/  FMNMX.FTZ R50, R39, R50, !PT ;  /* 0x0000003227327209 */ /* 0x002fe40007810000 */
[----:B------:R-:W1:Y:S03]  /*5ee0*/  LDC R39, c[0x0][0x988] ;  /* 0x00026200ff277b82 */ /* 0x000e660000000800 */
[----:B------:R-:W-:-:S02]  /*5ef0*/  FADD.FTZ R4, -R50, R4 ;  /* 0x0000000432047221 */ /* 0x000fc40000010100 */
[----:B------:R-:W-:Y:S08]  /*5f00*/  MUFU.TANH R108, R108 ;  /* 0x0000006c006c7308 */ /* 0x000ff00000002400 */
[----:B------:R-:W-:Y:S08]  /*5f10*/  MUFU.TANH R42, R42 ;  /* 0x0000002a002a7308 */ /* 0x000ff00000002400 */
[----:B------:R-:W-:Y:S01]  /*5f20*/  MUFU.TANH R112, R112 ;  /* 0x0000007000707308 */ /* 0x000fe20000002400 */
[-C--:B-1----:R-:W-:Y:S01]  /*5f30*/  FMUL.FTZ R63, R50, R39.reuse ;  /* 0x00000027323f7220 */ /* 0x082fe20000410000 */
[----:B------:R-:W-:-:S03]  /*5f40*/  FMUL.FTZ R4, R4, R39 ;  /* 0x0000002704047220 */ /* 0x000fc60000410000 */
[-CC-:B------:R-:W-:Y:S01]  /*5f50*/  FFMA.FTZ R11, R11, R39.reuse, -R63.reuse ;  /* 0x000000270b0b7223 */ /* 0x180fe2000001083f */
[-CC-:B------:R-:W-:Y:S01]  /*5f60*/  FFMA.FTZ R13, R13, R39.reuse, -R63.reuse ;  /* 0x000000270d0d7223 */ /* 0x180fe2000001083f */
[-CC-:B--2---:R-:W-:Y:S01]  /*5f70*/  FFMA.FTZ R101, R21, R39.reuse, -R63.reuse ;  /* 0x0000002715657223 */ /* 0x184fe2000001083f */
        /* <DEDUP_REMOVED lines=24> */
[----:B------:R-:W-:-:S02]  /*6100*/  WARPGROUP.DEPBAR.LE gsb0, 0x0 ;  /* 0x00008000000079c5 */ /* 0x000fc40000010000 */
[----:B------:R-:W-:Y:S01]  /*6110*/  WARPGROUP.ARRIVE ;  /* 0x00000000000079c5 */ /* 0x000fe20000000000 */
[----:B-1----:R-:W-:Y:S01]  /*6120*/  FFMA.FTZ R6, R85, R6, R24 ;  /* 0x0000000655067223 */ /* 0x002fe20000010018 */
[-CC-:B------:R-:W-:Y:S01]  /*6130*/  FFMA.FTZ R53, R53, R39.reuse, -R63.reuse ;  /* 0x0000002735357223 */ /* 0x180fe2000001083f */
[-CC-:B------:R-:W-:Y:S01]  /*6140*/  FFMA.FTZ R56, R56, R39.reuse, -R63.reuse ;  /* 0x0000002738387223 */ /* 0x180fe2000001083f */
[-CC-:B------:R-:W-:Y:S01]  /*6150*/  FFMA.FTZ R57, R57, R39.reuse, -R63.reuse ;  /* 0x0000002739397223 */ /* 0x180fe2000001083f */
[-CC-:B------:R-:W-:Y:S01]  /*6160*/  FFMA.FTZ R60, R60, R39.reuse, -R63.reuse ;  /* 0x000000273c3c7223 */ /* 0x180fe2000001083f */
[----:B------:R-:W-:Y:S01]  /*6170*/  HGMMA.64x64x16.F32.BF16 R120, gdesc[UR20].tnspB, R120, gsb0 ;  /* 0x40e00000147879f0 */ /* 0x000fe20008001878 */
[----:B------:R-:W-:Y:S01]  /*6180*/  UIADD3 UR22, UR10, 0x380, URZ ;  /* 0x000003800a167890 */ /* 0x000fe2000fffe03f */
[-CC-:B------:R-:W-:Y:S01]  /*6190*/  FFMA.FTZ R61, R61, R39.reuse, -R63.reuse ;  /* 0x000000273d3d7223 */ /* 0x180fe2000001083f */
[----:B------:R-:W-:Y:S01]  /*61a0*/  UIADD3 UR20, UR7, 0x606, URZ ;  /* 0x0000060607147890 */ /* 0x000fe2000fffe03f */
[C---:B--2---:R-:W-:Y:S01]  /*61b0*/  FADD.FTZ R6, R13.reuse, R6 ;  /* 0x000000060d067221 */ /* 0x044fe20000010000 */
[----:B------:R-:W-:Y:S01]  /*61c0*/  UMOV UR23, 0x40000040 ;  /* 0x4000004000177882 */ /* 0x000fe20000000000 */
[----:B------:R-:W-:Y:S01]  /*61d0*/  UMOV UR21, 0x40000040 ;  /* 0x4000004000157882 */ /* 0x000fe20000000000 */
[----:B------:R-:W-:Y:S01]  /*61e0*/  F2FP.BF16.F32.PACK_AB R4, R13, R24 ;  /* 0x000000180d04723e */ /* 0x000fe200000010ff */
        /* <DEDUP_REMOVED lines=22> */
[----:B-1----:R-:W-:Y:S01]  /*6350*/  FADD.FTZ R67, R13, R6 ;  /* 0x000000060d437221 */ /* 0x002fe20000010000 */
[----:B------:R-:W-:Y:S01]  /*6360*/  MUFU.EX2 R25, R25 ;  /* 0x0000001900197308 */ /* 0x000fe20000000800 */
[----:B------:R-:W-:Y:S01]  /*6370*/  FMUL.FTZ R11, R71, UR5 ;  /* 0x00000005470b7c20 */ /* 0x000fe20008410000 */
[----:B------:R-:W-:Y:S01]  /*6380*/  FMUL.FTZ R14, R75, UR5 ;  /* 0x000000054b0e7c20 */ /* 0x000fe20008410000 */
[C---:B--2---:R-:W-:Y:S01]  /*6390*/  FADD.FTZ R67, R24.reuse, R67 ;  /* 0x0000004318437221 */ /* 0x044fe20000010000 */
[----:B------:R-:W-:-:S04]  /*63a0*/  F2FP.BF16.F32.PACK_AB R6, R24, R13 ;  /* 0x0000000d1806723e */ /* 0x000fc800000010ff */
[----:B------:R1:W2:Y:S08]  /*63b0*/  MUFU.EX2 R24, R21 ;  /* 0x0000001500187308 */ /* 0x0002b00000000800 */
[----:B------:R-:W3:Y:S01]  /*63c0*/  MUFU.TANH R46, R46 ;  /* 0x0000002e002e7308 */ /* 0x000ee20000002400 */
[----:B-1----:R-:W-:-:S04]  /*63d0*/  FMNMX.FTZ R21, R10, R7, !PT ;  /* 0x000000070a157209 */ /* 0x002fc80007810000 */
[----:B------:R-:W-:-:S03]  /*63e0*/  FMNMX.FTZ R21, R12, R21, !PT ;  /* 0x000000150c157209 */ /* 0x000fc60007810000 */
[----:B------:R-:W1:Y:S01]  /*63f0*/  MUFU.TANH R43, R43 ;  /* 0x0000002b002b7308 */ /* 0x000e620000002400 */
[----:B--2---:R-:W-:Y:S01]  /*6400*/  FADD.FTZ R13, R24, R67 ;  /* 0x00000043180d7221 */ /* 0x004fe20000010000 */
[----:B------:R-:W-:Y:S01]  /*6410*/  FMNMX.FTZ R21, R15, R21, !PT ;  /* 0x000000150f157209 */ /* 0x000fe20007810000 */
[----:B------:R-:W-:Y:S01]  /*6420*/  FMUL.FTZ R67, R79, UR5 ;  /* 0x000000054f437c20 */ /* 0x000fe20008410000 */
[C---:B------:R-:W-:Y:S01]  /*6430*/  F2FP.BF16.F32.PACK_AB R24, R25.reuse, R24 ;  /* 0x000000181918723e */ /* 0x040fe200000010ff */
[----:B------:R-:W-:Y:S01]  /*6440*/  FADD.FTZ R13, R25, R13 ;  /* 0x0000000d190d7221 */ /* 0x000fe20000010000 */
[----:B------:R-:W-:Y:S01]  /*6450*/  FMNMX.FTZ R25, R20, R21, !PT ;  /* 0x0000001514197209 */ /* 0x000fe20007810000 */
[----:B------:R-:W-:Y:S01]  /*6460*/  FMUL.FTZ R21, R83, UR5 ;  /* 0x0000000553157c20 */ /* 0x000fe20008410000 */
[----:B------:R-:W2:Y:S02]  /*6470*/  MUFU.TANH R47, R47 ;  /* 0x0000002f002f7308 */ /* 0x000ea40000002400 */
[----:B------:R-:W-:-:S04]  /*6480*/  FMNMX.FTZ R25, R34, R25, !PT ;  /* 0x0000001922197209 */ /* 0x000fc80007810000 */
[----:B------:R-:W-:Y:S02]  /*6490*/  FMNMX.FTZ R25, R35, R25, !PT ;  /* 0x0000001923197209 */ /* 0x000fe40007810000 */
[----:B------:R-:W4:Y:S02]  /*64a0*/  MUFU.TANH R54, R54 ;  /* 0x0000003600367308 */ /* 0x000f240000002400 */
[----:B------:R-:W-:Y:S01]  /*64b0*/  FMNMX.FTZ R25, R38, R25, !PT ;  /* 0x0000001926197209 */ /* 0x000fe20007810000 */
[----:B------:R-:W-:Y:S02]  /*64c0*/  WARPGROUP.DEPBAR.LE gsb0, 0x0 ;  /* 0x00008000000079c5 */ /* 0x000fe40000010000 */
[----:B------:R-:W-:Y:S01]  /*64d0*/  WARPGROUP.ARRIVE ;  /* 0x00000000000079c5 */ /* 0x000fe20000000000 */
[----:B------:R-:W-:Y:S02]  /*64e0*/  FMNMX.FTZ R71, R108, R25, !PT ;  /* 0x000000196c477209 */ /* 0x000fe40007810000 */
[----:B------:R-:W5:Y:S01]  /*64f0*/  MUFU.TANH R51, R51 ;  /* 0x0000003300337308 */ /* 0x000f620000002400 */
[----:B------:R-:W-:Y:S01]  /*6500*/  FMUL.FTZ R25, R87, UR5 ;  /* 0x0000000557197c20 */ /* 0x000fe20008410000 */
[----:B------:R-:W-:Y:S01]  /*6510*/  FMNMX.FTZ R71, R42, R71, !PT ;  /* 0x000000472a477209 */ /* 0x000fe20007810000 */
[----:B------:R-:W-:Y:S01]  /*6520*/  HGMMA.64x64x16.F32.BF16 R120, gdesc[UR20].tnspB, R120, gsb0 ;  /* 0x40e00000147879f0 */ /* 0x000fe20008001878 */
[----:B------:R-:W-:-:S02]  /*6530*/  UIADD3 UR22, UR10, 0x400, URZ ;  /* 0x000004000a167890 */ /* 0x000fc4000fffe03f */
[----:B------:R-:W-:Y:S01]  /*6540*/  UIADD3 UR20, UR7, 0xc00, URZ ;  /* 0x00000c0007147890 */ /* 0x000fe2000fffe03f */
[----:B------:R-:W-:Y:S01]  /*6550*/  FMNMX.FTZ R71, R112, R71, !PT ;  /* 0x0000004770477209 */ /* 0x000fe20007810000 */
[----:B------:R-:W-:Y:S01]  /*6560*/  UMOV UR23, 0x40000040 ;  /* 0x4000004000177882 */ /* 0x000fe20000000000 */
[----:B------:R-:W-:Y:S01]  /*6570*/  UMOV UR21, 0x40000040 ;  /* 0x4000004000157882 */ /* 0x000fe20000000000 */
[----:B------:R-:W5:Y:S01]  /*6580*/  MUFU.TANH R58, R58 ;  /* 0x0000003a003a7308 */ /* 0x000f620000002400 */
[----:B---3--:R-:W-:-:S04]  /*6590*/  FMNMX.FTZ R71, R46, R71, !PT ;  /* 0x000000472e477209 */ /* 0x008fc80007810000 */
[----:B------:R-:W-:Y:S01]  /*65a0*/  FMNMX.FTZ R75, R116, R71, !PT ;  /* 0x00000047744b7209 */ /* 0x000fe20007810000 */
[----:B------:R-:W-:Y:S02]  /*65b0*/  FMUL.FTZ R71, R91, UR5 ;  /* 0x000000055b477c20 */ /* 0x000fe40008410000 */
[----:B------:R-:W3:Y:S01]  /*65c0*/  MUFU.TANH R55, R55 ;  /* 0x0000003700377308 */ /* 0x000ee20000002400 */
[----:B-1----:R-:W-:-:S04]  /*65d0*/  FMNMX.FTZ R75, R43, R75, !PT ;  /* 0x0000004b2b4b7209 */ /* 0x002fc80007810000 */
[----:B--2---:R-:W-:-:S03]  /*65e0*/  FMNMX.FTZ R75, R47, R75, !PT ;  /* 0x0000004b2f4b7209 */ /* 0x004fc60007810000 */
[----:B------:R-:W1:Y:S01]  /*65f0*/  MUFU.TANH R62, R62 ;  /* 0x0000003e003e7308 */ /* 0x000e620000002400 */
[----:B----4-:R-:W-:-:S04]  /*6600*/  FMNMX.FTZ R75, R54, R75, !PT ;  /* 0x0000004b364b7209 */ /* 0x010fc80007810000 */
[----:B-----5:R-:W-:Y:S01]  /*6610*/  FMNMX.FTZ R79, R51, R75, !PT ;  /* 0x0000004b334f7209 */ /* 0x020fe20007810000 */
[----:B------:R-:W-:Y:S02]  /*6620*/  FMUL.FTZ R75, R95, UR5 ;  /* 0x000000055f4b7c20 */ /* 0x000fe40008410000 */
[----:B------:R-:W2:Y:S01]  /*6630*/  MUFU.TANH R59, R59 ;  /* 0x0000003b003b7308 */ /* 0x000ea20000002400 */
[----:B------:R-:W-:-:S04]  /*6640*/  FMNMX.FTZ R79, R58, R79, !PT ;  /* 0x0000004f3a4f7209 */ /* 0x000fc80007810000 */
[----:B---3--:R-:W-:Y:S01]  /*6650*/  FMNMX.FTZ R83, R55, R79, !PT ;  /* 0x0000004f37537209 */ /* 0x008fe20007810000 */
[----:B------:R-:W-:Y:S02]  /*6660*/  FMUL.FTZ R79, R98, UR5 ;  /* 0x00000005624f7c20 */ /* 0x000fe40008410000 */
        /* <DEDUP_REMOVED lines=11> */
[----:B------:R-:W-:Y:S02]  /*6720*/  WARPGROUP.DEPBAR.LE gsb0, 0x0 ;  /* 0x00008000000079c5 */ /* 0x000fe40000010000 */
[----:B------:R-:W-:-:S04]  /*6730*/  WARPGROUP.ARRIVE ;  /* 0x00000000000079c5 */ /* 0x000fc80000000000 */
[----:B------:R-:W2:Y:S01]  /*6740*/  MUFU.TANH R14, R14 ;  /* 0x0000000e000e7308 */ /* 0x000ea20000002400 */
[----:B---3--:R-:W-:Y:S01]  /*6750*/  FMNMX.FTZ R87, R11, R98, !PT ;  /* 0x000000620b577209 */ /* 0x008fe20007810000 */
[----:B------:R-:W-:Y:S01]  /*6760*/  HGMMA.64x64x16.F32.BF16 R120, gdesc[UR20].tnspB, R120, gsb0 ;  /* 0x40e00000147879f0 */ /* 0x000fe20008001878 */
[----:B------:R-:W-:Y:S02]  /*6770*/  UIADD3 UR22, UR10, 0x480, URZ ;  /* 0x000004800a167890 */ /* 0x000fe4000fffe03f */
[----:B------:R-:W-:-:S03]  /*6780*/  UIADD3 UR20, UR7, 0xc02, URZ ;  /* 0x00000c0207147890 */ /* 0x000fc6000fffe03f */
[----:B------:R-:W3:Y:S01]  /*6790*/  MUFU.TANH R78, R78 ;  /* 0x0000004e004e7308 */ /* 0x000ee20000002400 */
[----:B------:R-:W-:Y:S01]  /*67a0*/  UMOV UR23, 0x40000040 ;  /* 0x4000004000177882 */ /* 0x000fe20000000000 */
[----:B------:R-:W-:Y:S01]  /*67b0*/  UMOV UR21, 0x40000040 ;  /* 0x4000004000157882 */ /* 0x000fe20000000000 */
[----:B-1----:R-:W-:Y:S01]  /*67c0*/  FMNMX.FTZ R91, R74, R87, !PT ;  /* 0x000000574a5b7209 */ /* 0x002fe20007810000 */
[----:B------:R-:W-:Y:S01]  /*67d0*/  FMUL.FTZ R87, R103, UR5 ;  /* 0x0000000567577c20 */ /* 0x000fe20008410000 */
[----:B------:R-:W-:-:S03]  /*67e0*/  FMUL.FTZ R103, R119, UR5 ;  /* 0x0000000577677c20 */ /* 0x000fc60008410000 */
        /* <DEDUP_REMOVED lines=17> */
[----:B------:R-:W-:Y:S01]  /*6900*/  FMUL.FTZ R95, R111, UR5 ;  /* 0x000000056f5f7c20 */ /* 0x000fe20008410000 */
[----:B------:R-:W-:Y:S02]  /*6910*/  WARPGROUP.DEPBAR.LE gsb0, 0x0 ;  /* 0x00008000000079c5 */ /* 0x000fe40000010000 */
[----:B------:R-:W-:-:S03]  /*6920*/  WARPGROUP.ARRIVE ;  /* 0x00000000000079c5 */ /* 0x000fc60000000000 */
[----:B------:R-:W3:Y:S01]  /*6930*/  MUFU.TANH R75, R75 ;  /* 0x0000004b004b7308 */ /* 0x000ee20000002400 */
[----:B-1----:R-:W-:Y:S02]  /*6940*/  FMNMX.FTZ R99, R71, R98, !PT ;  /* 0x0000006247637209 */ /* 0x002fe40007810000 */
[----:B------:R-:W-:Y:S01]  /*6950*/  HGMMA.64x64x16.F32.BF16 R120, gdesc[UR20].tnspB, R120, gsb0 ;  /* 0x40e00000147879f0 */ /* 0x000fe20008001878 */
[----:B------:R-:W-:Y:S01]  /*6960*/  UIADD3 UR22, UR10, 0x500, URZ ;  /* 0x000005000a167890 */ /* 0x000fe2000fffe03f */
[----:B--2---:R-:W-:Y:S01]  /*6970*/  FMNMX.FTZ R98, R94, R99, !PT ;  /* 0x000000635e627209 */ /* 0x004fe20007810000 */
[----:B------:R-:W-:Y:S02]  /*6980*/  UIADD3 UR20, UR7, 0xc04, URZ ;  /* 0x00000c0407147890 */ /* 0x000fe4000fffe03f */
[----:B------:R-:W1:Y:S01]  /*6990*/  MUFU.TANH R79, R79 ;  /* 0x0000004f004f7308 */ /* 0x000e620000002400 */
[----:B------:R-:W-:Y:S01]  /*69a0*/  UMOV UR23, 0x40000040 ;  /* 0x4000004000177882 */ /* 0x000fe20000000000 */
[----:B------:R-:W-:Y:S01]  /*69b0*/  UMOV UR21, 0x40000040 ;  /* 0x4000004000157882 */ /* 0x000fe20000000000 */
[----:B------:R-:W-:-:S05]  /*69c0*/  FMUL.FTZ R99, R115, UR5 ;  /* 0x0000000573637c20 */ /* 0x000fca0008410000 */
        /* <DEDUP_REMOVED lines=20> */
[----:B------:R-:W-:Y:S03]  /*6b10*/  HGMMA.64x64x16.F32.BF16 R120, gdesc[UR20].tnspB, R120, gsb0 ;  /* 0x40e00000147879f0 */ /* 0x000fe60008001878 */
[----:B---3--:R-:W-:Y:S01]  /*6b20*/  FMNMX.FTZ R98, R114, R101, !PT ;  /* 0x0000006572627209 */ /* 0x008fe20007810000 */
[----:B------:R-:W-:Y:S02]  /*6b30*/  UIADD3 UR22, UR10, 0x580, URZ ;  /* 0x000005800a167890 */ /* 0x000fe4000fffe03f */
[----:B------:R-:W2:Y:S01]  /*6b40*/  MUFU.TANH R118, R118 ;  /* 0x0000007600767308 */ /* 0x000ea20000002400 */
[----:B------:R-:W-:Y:S01]  /*6b50*/  UIADD3 UR20, UR7, 0xc06, URZ ;  /* 0x00000c0607147890 */ /* 0x000fe2000fffe03f */
[----:B------:R-:W-:Y:S01]  /*6b60*/  UMOV UR23, 0x40000040 ;  /* 0x4000004000177882 */ /* 0x000fe20000000000 */
[----:B------:R-:W-:Y:S01]  /*6b70*/  UMOV UR21, 0x40000040 ;  /* 0x4000004000157882 */ /* 0x000fe20000000000 */
[----:B------:R-:W-:-:S04]  /*6b80*/  UMOV UR7, UR37 ;  /* 0x0000002500077c82 */ /* 0x000fc80008000000 */
[----:B------:R-:W3:Y:S01]  /*6b90*/  MUFU.TANH R103, R103 ;  /* 0x0000006700677308 */ /* 0x000ee20000002400 */
[----:B-1----:R-:W-:-:S07]  /*6ba0*/  FMNMX.FTZ R101, R99, R98, !PT ;  /* 0x0000006263657209 */ /* 0x002fce0007810000 */
[----:B------:R-:W-:Y:S01]  /*6bb0*/  MUFU.EX2 R26, R26 ;  /* 0x0000001a001a7308 */ /* 0x000fe20000000800 */
[----:B--2---:R-:W-:-:S07]  /*6bc0*/  FMNMX.FTZ R98, R118, R101, !PT ;  /* 0x0000006576627209 */ /* 0x004fce0007810000 */
[----:B------:R-:W-:Y:S01]  /*6bd0*/  MUFU.EX2 R27, R27 ;  /* 0x0000001b001b7308 */ /* 0x000fe20000000800 */
[----:B---3--:R-:W-:-:S05]  /*6be0*/  FMNMX.FTZ R107, R103, R98, !PT ;  /* 0x00000062676b7209 */ /* 0x008fca0007810000 */
[----:B------:R-:W1:Y:S02]  /*6bf0*/  SHFL.BFLY PT, R98, R107, 0x2, 0x1f ;  /* 0x0c401f006b627f89 */ /* 0x000e6400000e0000 */
[----:B------:R-:W-:Y:S08]  /*6c00*/  MUFU.EX2 R28, R28 ;  /* 0x0000001c001c7308 */ /* 0x000ff00000000800 */
[----:B------:R-:W-:Y:S08]  /*6c10*/  MUFU.EX2 R29, R29 ;  /* 0x0000001d001d7308 */ /* 0x000ff00000000800 */
[----:B------:R-:W-:Y:S01]  /*6c20*/  MUFU.EX2 R30, R30 ;  /* 0x0000001e001e7308 */ /* 0x000fe20000000800 */
[----:B-1----:R-:W-:-:S07]  /*6c30*/  FMNMX.FTZ R109, R107, R98, !PT ;  /* 0x000000626b6d7209 */ /* 0x002fce0007810000 */
[----:B------:R-:W-:Y:S01]  /*6c40*/  MUFU.EX2 R31, R31 ;  /* 0x0000001f001f7308 */ /* 0x000fe20000000800 */
[----:B------:R-:W1:Y:S07]  /*6c50*/  SHFL.BFLY PT, R98, R109, 0x1, 0x1f ;  /* 0x0c201f006d627f89 */ /* 0x000e6e00000e0000 */
[----:B------:R-:W-:Y:S08]  /*6c60*/  MUFU.EX2 R33, R33 ;  /* 0x0000002100217308 */ /* 0x000ff00000000800 */
[----:B------:R-:W-:Y:S01]  /*6c70*/  MUFU.EX2 R36, R36 ;  /* 0x0000002400247308 */ /* 0x000fe20000000800 */
[----:B------:R-:W-:-:S02]  /*6c80*/  WARPGROUP.DEPBAR.LE gsb0, 0x0 ;  /* 0x00008000000079c5 */ /* 0x000fc40000010000 */
[----:B------:R-:W-:-:S05]  /*6c90*/  WARPGROUP.ARRIVE ;  /* 0x00000000000079c5 */ /* 0x000fca0000000000 */
[----:B------:R-:W-:Y:S01]  /*6ca0*/  MUFU.EX2 R37, R37 ;  /* 0x0000002500257308 */ /* 0x000fe20000000800 */
[----:B------:R-:W-:Y:S01]  /*6cb0*/  HGMMA.64x64x16.F32.BF16 R120, gdesc[UR20].tnspB, R120, gsb0 ;  /* 0x40e00000147879f0 */ /* 0x000fe20008001878 */
[----:B-1----:R-:W-:-:S05]  /*6cc0*/  FMNMX.FTZ R98, R109, R98, !PT ;  /* 0x000000626d627209 */ /* 0x002fca0007810000 */
[CC--:B------:R-:W-:Y:S01]  /*6cd0*/  FMUL.FTZ R101, R98.reuse, R39.reuse ;  /* 0x0000002762657220 */ /* 0x0c0fe20000410000 */
[----:B------:R-:W-:Y:S01]  /*6ce0*/  FADD.FTZ R7, -R98, R7 ;  /* 0x0000000762077221 */ /* 0x000fe20000010100 */
[----:B------:R-:W-:Y:S02]  /*6cf0*/  MUFU.EX2 R40, R40 ;  /* 0x0000002800287308 */ /* 0x000fe40000000800 */
        /* <DEDUP_REMOVED lines=48> */
[----:B------:R-:W-:Y:S01]  /*7000*/  MOV R103, UR36 ;  /* 0x0000002400677c02 */ /* 0x000fe20008000f00 */
[----:B------:R-:W-:Y:S01]  /*7010*/  FMUL.FTZ R70, R7, R39 ;  /* 0x0000002707467220 */ /* 0x000fe20000410000 */
[----:B------:R-:W-:Y:S01]  /*7020*/  VIADD R7, R16, 0x9 ;  /* 0x0000000910077836 */ /* 0x000fe20000000000 */
[----:B------:R-:W-:Y:S01]  /*7030*/  MUFU.EX2 R12, R12 ;  /* 0x0000000c000c7308 */ /* 0x000fe20000000800 */
[----:B------:R-:W-:-:S03]  /*7040*/  @!P1 LEA R103, R103, UR40, 0x3 ;  /* 0x0000002867679c11 */ /* 0x000fc6000f8e18ff */
[----:B------:R-:W-:Y:S02]  /*7050*/  SEL R25, R7, 0x9, !P2 ;  /* 0x0000000907197807 */ /* 0x000fe40005000000 */
[----:B------:R-:W-:Y:S01]  /*7060*/  @!P1 VIADD R103, R103, 0x30840 ;  /* 0x0003084067679836 */ /* 0x000fe20000000000 */
[C---:B------:R-:W-:Y:S01]  /*7070*/  ISETP.GT.AND P2, PT, R3.reuse, RZ, PT ;  /* 0x000000ff0300720c */ /* 0x040fe20003f44270 */
[----:B------:R-:W-:Y:S01]  /*7080*/  MUFU.EX2 R70, R70 ;  /* 0x0000004600467308 */ /* 0x000fe20000000800 */
[----:B------:R-:W-:Y:S02]  /*7090*/  VIADD R3, R3, 0xffffffff ;  /* 0xffffffff03037836 */ /* 0x000fe40000000000 */
[----:B------:R-:W-:Y:S01]  /*70a0*/  @!P1 PRMT R103, RZ, 0x654, R103 ;  /* 0x00000654ff679816 */ /* 0x000fe20000000067 */
[----:B------:R-:W-:-:S04]  /*70b0*/  WARPGROUP.DEPBAR.LE gsb0, 0x0 ;  /* 0x00008000000079c5 */ /* 0x000fc80000010000 */
[----:B------:R-:W1:Y:S01]  /*70c0*/  MUFU.EX2 R7, R10 ;  /* 0x0000000a00077308 */ /* 0x000e620000000800 */
        /* <DEDUP_REMOVED lines=9> */
[----:B---3--:R-:W-:Y:S01]  /*7160*/  IMAD.U32 R103, RZ, RZ, UR6 ;  /* 0x00000006ff677e24 */ /* 0x008fe2000f8e00ff */
[----:B------:R-:W3:Y:S01]  /*7170*/  MUFU.EX2 R20, R20 ;  /* 0x0000001400147308 */ /* 0x000ee20000000800 */
[----:B-1----:R-:W-:Y:S01]  /*7180*/  FFMA.FTZ R5, R70, R5, R7 ;  /* 0x0000000546057223 */ /* 0x002fe20000010007 */
[----:B------:R-:W-:Y:S01]  /*7190*/  UMOV UR6, UR36 ;  /* 0x0000002400067c82 */ /* 0x000fe20008000000 */
[-C--:B------:R-:W-:Y:S01]  /*71a0*/  FMUL.FTZ R132, R132, R85.reuse ;  /* 0x0000005584847220 */ /* 0x080fe20000410000 */
[----:B------:R-:W-:Y:S01]  /*71b0*/  @!P1 LEA R10, R103, UR40, 0x3 ;  /* 0x00000028670a9c11 */ /* 0x000fe2000f8e18ff */
[-C--:B------:R-:W-:Y:S01]  /*71c0*/  FMUL.FTZ R133, R133, R85.reuse ;  /* 0x0000005585857220 */ /* 0x080fe20000410000 */
[-C--:B------:R-:W-:Y:S01]  /*71d0*/  FMUL.FTZ R136, R136, R85.reuse ;  /* 0x0000005588887220 */ /* 0x080fe20000410000 */
[-C--:B------:R-:W-:Y:S01]  /*71e0*/  FMUL.FTZ R137, R137, R85.reuse ;  /* 0x0000005589897220 */ /* 0x080fe20000410000 */
[----:B------:R-:W-:Y:S01]  /*71f0*/  @!P1 IADD3 R10, R10, 0x30860, RZ ;  /* 0x000308600a0a9810 */ /* 0x000fe20007ffe0ff */
[----:B--2---:R-:W1:Y:S01]  /*7200*/  MUFU.EX2 R25, R34 ;  /* 0x0000002200197308 */ /* 0x004e620000000800 */
[-C--:B------:R-:W-:Y:S01]  /*7210*/  FMUL.FTZ R140, R140, R85.reuse ;  /* 0x000000558c8c7220 */ /* 0x080fe20000410000 */
[-C--:B------:R-:W-:Y:S01]  /*7220*/  FMUL.FTZ R141, R141, R85.reuse ;  /* 0x000000558d8d7220 */ /* 0x080fe20000410000 */
[----:B------:R-:W-:Y:S01]  /*7230*/  @!P1 PRMT R10, RZ, 0x654, R10 ;  /* 0x00000654ff0a9816 */ /* 0x000fe2000000000a */
[-C--:B------:R-:W-:Y:S01]  /*7240*/  FMUL.FTZ R144, R144, R85.reuse ;  /* 0x0000005590907220 */ /* 0x080fe20000410000 */
[-C--:B------:R-:W-:Y:S01]  /*7250*/  FMUL.FTZ R145, R145, R85.reuse ;  /* 0x0000005591917220 */ /* 0x080fe20000410000 */
[-C--:B------:R-:W-:Y:S01]  /*7260*/  FMUL.FTZ R148, R148, R85.reuse ;  /* 0x0000005594947220 */ /* 0x080fe20000410000 */
[----:B------:R2:W-:Y:S01]  /*7270*/  @!P1 SYNCS.ARRIVE.TRANS64.RED.A1T0 RZ, [R10+URZ], RZ ;  /* 0x000000ff0aff99a7 */ /* 0x0005e2000810043f */
[----:B------:R-:W-:Y:S01]  /*7280*/  MUFU.EX2 R38, R38 ;  /* 0x0000002600267308 */ /* 0x000fe20000000800 */
[----:B------:R-:W-:Y:S01]  /*7290*/  FMUL.FTZ R149, R149, R85 ;  /* 0x0000005595957220 */ /* 0x000fe20000410000 */
[-C--:B------:R-:W-:Y:S01]  /*72a0*/  FMUL.FTZ R122, R122, R70.reuse ;  /* 0x000000467a7a7220 */ /* 0x080fe20000410000 */
[-C--:B------:R-:W-:Y:S01]  /*72b0*/  FMUL.FTZ R123, R123, R70.reuse ;  /* 0x000000467b7b7220 */ /* 0x080fe20000410000 */
[-C--:B------:R-:W-:Y:S01]  /*72c0*/  FMUL.FTZ R126, R126, R70.reuse ;  /* 0x000000467e7e7220 */ /* 0x080fe20000410000 */
[-C--:B------:R-:W-:Y:S01]  /*72d0*/  FMUL.FTZ R127, R127, R70.reuse ;  /* 0x000000467f7f7220 */ /* 0x080fe20000410000 */
[-C--:B------:R-:W-:Y:S01]  /*72e0*/  FMUL.FTZ R130, R130, R70.reuse ;  /* 0x0000004682827220 */ /* 0x080fe20000410000 */
[C---:B--2---:R-:W-:Y:S01]  /*72f0*/  FADD.FTZ R10, R12.reuse, R5 ;  /* 0x000000050c0a7221 */ /* 0x044fe20000010000 */
[----:B------:R-:W-:Y:S01]  /*7300*/  F2FP.BF16.F32.PACK_AB R5, R12, R7 ;  /* 0x000000070c05723e */ /* 0x000fe200000010ff */
[----:B------:R-:W2:Y:S01]  /*7310*/  MUFU.EX2 R111, R108 ;  /* 0x0000006c006f7308 */ /* 0x000ea20000000800 */
[----:B---3--:R-:W-:Y:S01]  /*7320*/  F2FP.BF16.F32.PACK_AB R7, R20, R15 ;  /* 0x0000000f1407723e */ /* 0x008fe200000010ff */
[----:B------:R-:W-:Y:S01]  /*7330*/  FADD.FTZ R15, R15, R10 ;  /* 0x0000000a0f0f7221 */ /* 0x000fe20000010000 */
[-C--:B------:R-:W-:Y:S01]  /*7340*/  FMUL.FTZ R131, R131, R70.reuse ;  /* 0x0000004683837220 */ /* 0x080fe20000410000 */
[-C--:B------:R-:W-:Y:S01]  /*7350*/  FMUL.FTZ R134, R134, R70.reuse ;  /* 0x0000004686867220 */ /* 0x080fe20000410000 */
[-C--:B------:R-:W-:Y:S01]  /*7360*/  FMUL.FTZ R135, R135, R70.reuse ;  /* 0x0000004687877220 */ /* 0x080fe20000410000 */
[----:B------:R3:W-:Y:S01]  /*7370*/  STSM.16.M88.4 [R155+0x1e800], R4 ;  /* 0x01e800049b007844 */ /* 0x0007e20000000200 */
[----:B------:R-:W-:Y:S01]  /*7380*/  FADD.FTZ R20, R20, R15 ;  /* 0x0000000f14147221 */ /* 0x000fe20000010000 */
[----:B------:R-:W-:Y:S01]  /*7390*/  MUFU.EX2 R112, R112 ;  /* 0x0000007000707308 */ /* 0x000fe20000000800 */
[-C--:B------:R-:W-:Y:S01]  /*73a0*/  FMUL.FTZ R138, R138, R70.reuse ;  /* 0x000000468a8a7220 */ /* 0x080fe20000410000 */
[-C--:B------:R-:W-:Y:S01]  /*73b0*/  FMUL.FTZ R139, R139, R70.reuse ;  /* 0x000000468b8b7220 */ /* 0x080fe20000410000 */
[----:B-1----:R-:W-:Y:S01]  /*73c0*/  FADD.FTZ R15, R25, R20 ;  /* 0x00000014190f7221 */ /* 0x002fe20000010000 */
[-C--:B------:R-:W-:Y:S01]  /*73d0*/  FMUL.FTZ R142, R142, R70.reuse ;  /* 0x000000468e8e7220 */ /* 0x080fe20000410000 */
[-C--:B------:R-:W-:Y:S01]  /*73e0*/  FMUL.FTZ R143, R143, R70.reuse ;  /* 0x000000468f8f7220 */ /* 0x080fe20000410000 */
[-C--:B------:R-:W-:Y:S01]  /*73f0*/  FMUL.FTZ R146, R146, R70.reuse ;  /* 0x0000004692927220 */ /* 0x080fe20000410000 */
[-C--:B------:R-:W-:Y:S01]  /*7400*/  FMUL.FTZ R147, R147, R70.reuse ;  /* 0x0000004693937220 */ /* 0x080fe20000410000 */
[----:B------:R1:W-:Y:S01]  /*7410*/  MUFU.EX2 R34, R11 ;  /* 0x0000000b00227308 */ /* 0x0003e20000000800 */
[-C--:B------:R-:W-:Y:S01]  /*7420*/  FMUL.FTZ R150, R150, R70.reuse ;  /* 0x0000004696967220 */ /* 0x080fe20000410000 */
[----:B------:R-:W-:Y:S01]  /*7430*/  FMUL.FTZ R151, R151, R70 ;  /* 0x0000004697977220 */ /* 0x000fe20000410000 */
[----:B---3--:R-:W-:Y:S01]  /*7440*/  FADD.FTZ R6, R26, R13 ;  /* 0x0000000d1a067221 */ /* 0x008fe20000010000 */
[----:B------:R-:W-:-:S04]  /*7450*/  F2FP.BF16.F32.PACK_AB R26, R27, R26 ;  /* 0x0000001a1b1a723e */ /* 0x000fc800000010ff */
[----:B------:R-:W3:Y:S01]  /*7460*/  MUFU.EX2 R4, R35 ;  /* 0x0000002300047308 */ /* 0x000ee20000000800 */
[----:B-1----:R-:W-:Y:S01]  /*7470*/  FADD.FTZ R11, R27, R6 ;  /* 0x000000061b0b7221 */ /* 0x002fe20000010000 */
[----:B--2---:R-:W-:-:S03]  /*7480*/  F2FP.BF16.F32.PACK_AB R27, R111, R38 ;  /* 0x000000266f1b723e */ /* 0x004fc600000010ff */
[----:B------:R-:W-:-:S03]  /*7490*/  FADD.FTZ R10, R28, R11 ;  /* 0x0000000b1c0a7221 */ /* 0x000fc60000010000 */
[----:B------:R-:W1:Y:S01]  /*74a0*/  MUFU.EX2 R5, R42 ;  /* 0x0000002a00057308 */ /* 0x000e620000000800 */
[----:B------:R-:W-:-:S04]  /*74b0*/  FADD.FTZ R13, R29, R10 ;  /* 0x0000000a1d0d7221 */ /* 0x000fc80000010000 */
[----:B------:R-:W-:-:S03]  /*74c0*/  FADD.FTZ R10, R30, R13 ;  /* 0x0000000d1e0a7221 */ /* 0x000fc60000010000 */
[----:B------:R-:W2:Y:S01]  /*74d0*/  MUFU.EX2 R7, R46 ;  /* 0x0000002e00077308 */ /* 0x000ea20000000800 */
[C---:B---3--:R-:W-:Y:S01]  /*74e0*/  FADD.FTZ R15, R4.reuse, R15 ;  /* 0x0000000f040f7221 */ /* 0x048fe20000010000 */
[----:B------:R-:W-:Y:S01]  /*74f0*/  F2FP.BF16.F32.PACK_AB R25, R4, R25 ;  /* 0x000000190419723e */ /* 0x000fe200000010ff */
[----:B------:R-:W-:Y:S02]  /*7500*/  FADD.FTZ R13, R31, R10 ;  /* 0x0000000a1f0d7221 */ /* 0x000fe40000010000 */
[----:B------:R-:W-:Y:S02]  /*7510*/  FADD.FTZ R4, R38, R15 ;  /* 0x0000000f26047221 */ /* 0x000fe40000010000 */
[----:B------:R-:W-:Y:S01]  /*7520*/  STSM.16.M88.4 [R154], R24 ;  /* 0x000000189a007844 */ /* 0x000fe20000000200 */
[----:B------:R-:W3:Y:S01]  /*7530*/  MUFU.EX2 R12, R32 ;  /* 0x00000020000c7308 */ /* 0x000ee20000000800 */
[----:B------:R-:W-:Y:S01]  /*7540*/  FADD.FTZ R6, R111, R4 ;  /* 0x000000046f067221 */ /* 0x000fe20000010000 */
[----:B------:R-:W-:-:S03]  /*7550*/  F2FP.BF16.F32.PACK_AB R4, R29, R28 ;  /* 0x0000001c1d04723e */ /* 0x000fc600000010ff */
[----:B-1----:R-:W-:Y:S01]  /*7560*/  FADD.FTZ R11, R5, R6 ;  /* 0x00000006050b7221 */ /* 0x002fe20000010000 */
[C---:B------:R-:W-:Y:S02]  /*7570*/  F2FP.BF16.F32.PACK_AB R5, R112.reuse, R5 ;  /* 0x000000057005723e */ /* 0x040fe400000010ff */
[----:B------:R-:W1:Y:S01]  /*7580*/  MUFU.EX2 R116, R116 ;  /* 0x0000007400747308 */ /* 0x000e620000000800 */
[----:B------:R-:W-:-:S04]  /*7590*/  FADD.FTZ R6, R112, R11 ;  /* 0x0000000b70067221 */ /* 0x000fc80000010000 */
[----:B--2---:R-:W-:-:S03]  /*75a0*/  FADD.FTZ R11, R7, R6 ;  /* 0x00000006070b7221 */ /* 0x004fc60000010000 */
[----:B------:R-:W2:Y:S01]  /*75b0*/  MUFU.EX2 R43, R43 ;  /* 0x0000002b002b7308 */ /* 0x000ea20000000800 */
[----:B---3--:R-:W-:Y:S01]  /*75c0*/  FADD.FTZ R10, R12, R13 ;  /* 0x0000000d0c0a7221 */ /* 0x008fe20000010000 */
[----:B------:R-:W-:-:S03]  /*75d0*/  F2FP.BF16.F32.PACK_AB R12, R33, R12 ;  /* 0x0000000c210c723e */ /* 0x000fc600000010ff */
[----:B------:R-:W-:-:S03]  /*75e0*/  FADD.FTZ R13, R33, R10 ;  /* 0x0000000a210d7221 */ /* 0x000fc60000010000 */
[----:B------:R-:W-:Y:S01]  /*75f0*/  MUFU.EX2 R32, R96 ;  /* 0x0000006000207308 */ /* 0x000fe20000000800 */
[C---:B-1----:R-:W-:Y:S01]  /*7600*/  FADD.FTZ R6, R116.reuse, R11 ;  /* 0x0000000b74067221 */ /* 0x042fe20000010000 */
[----:B------:R-:W-:-:S06]  /*7610*/  F2FP.BF16.F32.PACK_AB R7, R116, R7 ;  /* 0x000000077407723e */ /* 0x000fcc00000010ff */
[----:B------:R-:W1:Y:S01]  /*7620*/  MUFU.EX2 R96, R47 ;  /* 0x0000002f00607308 */ /* 0x000e620000000800 */
[----:B--2---:R-:W-:Y:S01]  /*7630*/  FADD.FTZ R11, R43, R6 ;  /* 0x000000062b0b7221 */ /* 0x004fe20000010000 */
[----:B------:R-:W-:-:S04]  /*7640*/  FADD.FTZ R6, R36, R13 ;  /* 0x0000000d24067221 */ /* 0x000fc80000010000 */
[----:B------:R-:W-:Y:S02]  /*7650*/  FADD.FTZ R13, R37, R6 ;  /* 0x00000006250d7221 */ /* 0x000fe40000010000 */
[----:B------:R-:W2:Y:S02]  /*7660*/  MUFU.EX2 R54, R54 ;  /* 0x0000003600367308 */ /* 0x000ea40000000800 */
[----:B------:R-:W-:-:S06]  /*7670*/  FADD.FTZ R10, R40, R13 ;  /* 0x0000000d280a7221 */ /* 0x000fcc0000010000 */
        /* <DEDUP_REMOVED lines=14> */
[----:B------:R-:W-:-:S05]  /*7760*/  F2FP.BF16.F32.PACK_AB R6, R31, R30 ;  /* 0x0000001e1f06723e */ /* 0x000fca00000010ff */
[----:B------:R1:W-:Y:S01]  /*7770*/  STSM.16.M88.4 [R153], R4 ;  /* 0x0000000499007844 */ /* 0x0003e20000000200 */
[----:B------:R-:W-:Y:S01]  /*7780*/  MUFU.EX2 R48, R48 ;  /* 0x0000003000307308 */ /* 0x000fe20000000800 */
[C---:B--2---:R-:W-:Y:S01]  /*7790*/  FADD.FTZ R13, R45.reuse, R10 ;  /* 0x0000000a2d0d7221 */ /* 0x044fe20000010000 */
[----:B------:R-:W-:-:S06]  /*77a0*/  F2FP.BF16.F32.PACK_AB R30, R45, R44 ;  /* 0x0000002c2d1e723e */ /* 0x000fcc00000010ff */
[----:B------:R-:W2:Y:S01]  /*77b0*/  MUFU.EX2 R59, R59 ;  /* 0x0000003b003b7308 */ /* 0x000ea20000000800 */
[----:B---3--:R-:W-:-:S07]  /*77c0*/  FADD.FTZ R10, R62, R11 ;  /* 0x0000000b3e0a7221 */ /* 0x008fce0000010000 */
[----:B------:R-:W1:Y:S08]  /*77d0*/  MUFU.EX2 R49, R49 ;  /* 0x0000003100317308 */ /* 0x000e700000000800 */
[----:B------:R-:W3:Y:S01]  /*77e0*/  MUFU.EX2 R66, R66 ;  /* 0x0000004200427308 */ /* 0x000ee20000000800 */
[C---:B--2---:R-:W-:Y:S01]  /*77f0*/  FADD.FTZ R11, R59.reuse, R10 ;  /* 0x0000000a3b0b7221 */ /* 0x044fe20000010000 */
[----:B------:R-:W-:-:S06]  /*7800*/  F2FP.BF16.F32.PACK_AB R31, R59, R62 ;  /* 0x0000003e3b1f723e */ /* 0x000fcc00000010ff */
[----:B------:R-:W-:Y:S01]  /*7810*/  MUFU.EX2 R52, R52 ;  /* 0x0000003400347308 */ /* 0x000fe20000000800 */
[----:B-1----:R-:W-:-:S07]  /*7820*/  F2FP.BF16.F32.PACK_AB R4, R49, R48 ;  /* 0x000000303104723e */ /* 0x002fce00000010ff */
[----:B------:R-:W1:Y:S01]  /*7830*/  MUFU.EX2 R103, R104 ;  /* 0x0000006800677308 */ /* 0x000e620000000800 */
[----:B---3--:R-:W-:-:S07]  /*7840*/  FADD.FTZ R10, R66, R11 ;  /* 0x0000000b420a7221 */ /* 0x008fce0000010000 */
[----:B------:R-:W-:Y:S08]  /*7850*/  MUFU.EX2 R53, R53 ;  /* 0x0000003500357308 */ /* 0x000ff00000000800 */
[----:B------:R-:W2:Y:S01]  /*7860*/  MUFU.EX2 R107, R107 ;  /* 0x0000006b006b7308 */ /* 0x000ea20000000800 */
[----:B-1----:R-:W-:-:S07]  /*7870*/  FADD.FTZ R20, R103, R10 ;  /* 0x0000000a67147221 */ /* 0x002fce0000010000 */
[----:B------:R-:W1:Y:S08]  /*7880*/  MUFU.EX2 R56, R56 ;  /* 0x0000003800387308 */ /* 0x000e700000000800 */
[----:B------:R3:W-:Y:S01]  /*7890*/  MUFU.EX2 R35, R14 ;  /* 0x0000000e00237308 */ /* 0x0007e20000000800 */
[----:B--2---:R-:W-:-:S04]  /*78a0*/  FADD.FTZ R11, R107, R20 ;  /* 0x000000146b0b7221 */ /* 0x004fc80000010000 */
[----:B------:R-:W-:-:S03]  /*78b0*/  FADD.FTZ R11, R34, R11 ;  /* 0x0000000b220b7221 */ /* 0x000fc60000010000 */
[----:B------:R-:W2:Y:S01]  /*78c0*/  MUFU.EX2 R57, R57 ;  /* 0x0000003900397308 */ /* 0x000ea20000000800 */
[----:B---3--:R-:W-:Y:S01]  /*78d0*/  FADD.FTZ R14, R48, R13 ;  /* 0x0000000d300e7221 */ /* 0x008fe20000010000 */
[----:B------:R-:W-:-:S03]  /*78e0*/  F2FP.BF16.F32.PACK_AB R13, R96, R43 ;  /* 0x0000002b600d723e */ /* 0x000fc600000010ff */
[----:B------:R-:W-:Y:S01]  /*78f0*/  FADD.FTZ R15, R49, R14 ;  /* 0x0000000e310f7221 */ /* 0x000fe20000010000 */
[----:B------:R-:W-:Y:S02]  /*7900*/  F2FP.BF16.F32.PACK_AB R14, R37, R36 ;  /* 0x00000024250e723e */ /* 0x000fe400000010ff */
[----:B------:R-:W3:Y:S01]  /*7910*/  MUFU.EX2 R74, R74 ;  /* 0x0000004a004a7308 */ /* 0x000ee20000000800 */
[----:B------:R-:W-:Y:S01]  /*7920*/  FADD.FTZ R28, R52, R15 ;  /* 0x0000000f341c7221 */ /* 0x000fe20000010000 */
[----:B------:R-:W-:-:S03]  /*7930*/  F2FP.BF16.F32.PACK_AB R15, R51, R54 ;  /* 0x00000036330f723e */ /* 0x000fc600000010ff */
[----:B------:R-:W-:Y:S01]  /*7940*/  FADD.FTZ R29, R53, R28 ;  /* 0x0000001c351d7221 */ /* 0x000fe20000010000 */
[----:B------:R-:W-:Y:S01]  /*7950*/  F2FP.BF16.F32.PACK_AB R28, R41, R40 ;  /* 0x00000028291c723e */ /* 0x000fe200000010ff */
[----:B------:R4:W-:Y:S01]  /*7960*/  STSM.16.M88.4 [R19], R12 ;  /* 0x0000000c13007844 */ /* 0x0009e20000000200 */
[----:B------:R-:W5:Y:S01]  /*7970*/  MUFU.EX2 R60, R60 ;  /* 0x0000003c003c7308 */ /* 0x000f620000000800 */
[----:B-1----:R-:W-:-:S04]  /*7980*/  FADD.FTZ R20, R56, R29 ;  /* 0x0000001d38147221 */ /* 0x002fc80000010000 */
[----:B--2---:R-:W-:-:S03]  /*7990*/  FADD.FTZ R29, R57, R20 ;  /* 0x00000014391d7221 */ /* 0x004fc60000010000 */
[----:B------:R-:W1:Y:S01]  /*79a0*/  MUFU.EX2 R61, R61 ;  /* 0x0000003d003d7308 */ /* 0x000e620000000800 */
[----:B---3--:R-:W-:-:S04]  /*79b0*/  FADD.FTZ R20, R74, R11 ;  /* 0x0000000b4a147221 */ /* 0x008fc80000010000 */
[----:B------:R-:W-:-:S03]  /*79c0*/  FADD.FTZ R11, R35, R20 ;  /* 0x00000014230b7221 */ /* 0x000fc60000010000 */
[----:B------:R-:W2:Y:S01]  /*79d0*/  MUFU.EX2 R78, R78 ;  /* 0x0000004e004e7308 */ /* 0x000ea20000000800 */
[----:B-----5:R-:W-:Y:S01]  /*79e0*/  FADD.FTZ R36, R60, R29 ;  /* 0x0000001d3c247221 */ /* 0x020fe20000010000 */
[----:B------:R-:W-:-:S05]  /*79f0*/  F2FP.BF16.F32.PACK_AB R29, R55, R58 ;  /* 0x0000003a371d723e */ /* 0x000fca00000010ff */
[----:B------:R-:W-:Y:S01]  /*7a00*/  STSM.16.M88.4 [R155+0x24800], R28 ;  /* 0x0248001c9b007844 */ /* 0x000fe20000000200 */
[----:B------:R-:W4:Y:S01]  /*7a10*/  MUFU.EX2 R64, R64 ;  /* 0x0000004000407308 */ /* 0x000f220000000800 */
[----:B-1----:R-:W-:-:S07]  /*7a20*/  FADD.FTZ R5, R61, R36 ;  /* 0x000000243d057221 */ /* 0x002fce0000010000 */
[----:B------:R-:W1:Y:S01]  /*7a30*/  MUFU.EX2 R109, R109 ;  /* 0x0000006d006d7308 */ /* 0x000e620000000800 */
[----:B--2---:R-:W-:-:S07]  /*7a40*/  FADD.FTZ R6, R78, R11 ;  /* 0x0000000b4e067221 */ /* 0x004fce0000010000 */
[----:B------:R-:W2:Y:S01]  /*7a50*/  MUFU.EX2 R65, R65 ;  /* 0x0000004100417308 */ /* 0x000ea20000000800 */
[----:B----4-:R-:W-:Y:S01]  /*7a60*/  FADD.FTZ R12, R64, R5 ;  /* 0x00000005400c7221 */ /* 0x010fe20000010000 */
[----:B------:R-:W-:-:S06]  /*7a70*/  F2FP.BF16.F32.PACK_AB R5, R103, R66 ;  /* 0x000000426705723e */ /* 0x000fcc00000010ff */
[----:B------:R-:W3:Y:S01]  /*7a80*/  MUFU.EX2 R82, R82 ;  /* 0x0000005200527308 */ /* 0x000ee20000000800 */
[----:B-1----:R-:W-:Y:S01]  /*7a90*/  FADD.FTZ R7, R109, R6 ;  /* 0x000000066d077221 */ /* 0x002fe20000010000 */
[----:B------:R-:W-:-:S06]  /*7aa0*/  F2FP.BF16.F32.PACK_AB R6, R53, R52 ;  /* 0x000000343506723e */ /* 0x000fcc00000010ff */
[----:B------:R-:W1:Y:S01]  /*7ab0*/  MUFU.EX2 R68, R68 ;  /* 0x0000004400447308 */ /* 0x000e620000000800 */
[----:B--2---:R-:W-:-:S07]  /*7ac0*/  FADD.FTZ R11, R65, R12 ;  /* 0x0000000c410b7221 */ /* 0x004fce0000010000 */
[----:B------:R-:W2:Y:S01]  /*7ad0*/  MUFU.EX2 R67, R67 ;  /* 0x0000004300437308 */ /* 0x000ea20000000800 */
[----:B---3--:R-:W-:Y:S01]  /*7ae0*/  FADD.FTZ R12, R82, R7 ;  /* 0x00000007520c7221 */ /* 0x008fe20000010000 */
[----:B------:R-:W-:-:S05]  /*7af0*/  F2FP.BF16.F32.PACK_AB R7, R34, R107 ;  /* 0x0000006b2207723e */ /* 0x000fca00000010ff */
[----:B------:R3:W-:Y:S01]  /*7b00*/  STSM.16.M88.4 [R18], R4 ;  /* 0x0000000412007844 */ /* 0x0007e20000000200 */
[----:B------:R-:W4:Y:S01]  /*7b10*/  MUFU.EX2 R69, R69 ;  /* 0x0000004500457308 */ /* 0x000f220000000800 */
[----:B-1----:R-:W-:-:S07]  /*7b20*/  FADD.FTZ R14, R68, R11 ;  /* 0x0000000b440e7221 */ /* 0x002fce0000010000 */
[----:B------:R-:W1:Y:S01]  /*7b30*/  MUFU.EX2 R86, R86 ;  /* 0x0000005600567308 */ /* 0x000e620000000800 */
[----:B--2---:R-:W-:Y:S01]  /*7b40*/  FADD.FTZ R11, R67, R12 ;  /* 0x0000000c430b7221 */ /* 0x004fe20000010000 */
[----:B------:R-:W-:Y:S02]  /*7b50*/  F2FP.BF16.F32.PACK_AB R12, R57, R56 ;  /* 0x00000038390c723e */ /* 0x000fe400000010ff */
[----:B---3--:R-:W-:-:S04]  /*7b60*/  F2FP.BF16.F32.PACK_AB R4, R65, R64 ;  /* 0x000000404104723e */ /* 0x008fc800000010ff */
[----:B------:R-:W2:Y:S01]  /*7b70*/  MUFU.EX2 R72, R72 ;  /* 0x0000004800487308 */ /* 0x000ea20000000800 */
[C---:B----4-:R-:W-:Y:S01]  /*7b80*/  FADD.FTZ R13, R69.reuse, R14 ;  /* 0x0000000e450d7221 */ /* 0x050fe20000010000 */
[----:B------:R-:W-:-:S06]  /*7b90*/  F2FP.BF16.F32.PACK_AB R6, R69, R68 ;  /* 0x000000444506723e */ /* 0x000fcc00000010ff */
[----:B------:R-:W3:Y:S01]  /*7ba0*/  MUFU.EX2 R21, R21 ;  /* 0x0000001500157308 */ /* 0x000ee20000000800 */
[----:B-1----:R-:W-:-:S07]  /*7bb0*/  FADD.FTZ R14, R86, R11 ;  /* 0x0000000b560e7221 */ /* 0x002fce0000010000 */
[----:B------:R-:W1:Y:S01]  /*7bc0*/  MUFU.EX2 R73, R73 ;  /* 0x0000004900497308 */ /* 0x000e620000000800 */
[----:B--2---:R-:W-:Y:S01]  /*7bd0*/  FADD.FTZ R20, R72, R13 ;  /* 0x0000000d48147221 */ /* 0x004fe20000010000 */
[----:B------:R-:W-:-:S06]  /*7be0*/  F2FP.BF16.F32.PACK_AB R13, R35, R74 ;  /* 0x0000004a230d723e */ /* 0x000fcc00000010ff */
[----:B------:R-:W2:Y:S01]  /*7bf0*/  MUFU.EX2 R90, R90 ;  /* 0x0000005a005a7308 */ /* 0x000ea20000000800 */
[----:B---3--:R-:W-:Y:S01]  /*7c00*/  FADD.FTZ R11, R21, R14 ;  /* 0x0000000e150b7221 */ /* 0x008fe20000010000 */
[----:B------:R-:W-:-:S06]  /*7c10*/  F2FP.BF16.F32.PACK_AB R14, R61, R60 ;  /* 0x0000003c3d0e723e */ /* 0x000fcc00000010ff */
[----:B------:R-:W3:Y:S01]  /*7c20*/  MUFU.EX2 R76, R76 ;  /* 0x0000004c004c7308 */ /* 0x000ee20000000800 */
[----:B-1----:R-:W-:-:S07]  /*7c30*/  FADD.FTZ R15, R73, R20 ;  /* 0x00000014490f7221 */ /* 0x002fce0000010000 */
[----:B------:R-:W1:Y:S01]  /*7c40*/  MUFU.EX2 R71, R71 ;  /* 0x0000004700477308 */ /* 0x000e620000000800 */
[----:B--2---:R-:W-:-:S07]  /*7c50*/  FADD.FTZ R20, R90, R11 ;  /* 0x0000000b5a147221 */ /* 0x004fce0000010000 */
[----:B------:R-:W2:Y:S01]  /*7c60*/  MUFU.EX2 R77, R77 ;  /* 0x0000004d004d7308 */ /* 0x000ea20000000800 */
[----:B---3--:R-:W-:Y:S01]  /*7c70*/  FADD.FTZ R24, R76, R15 ;  /* 0x0000000f4c187221 */ /* 0x008fe20000010000 */
[----:B------:R-:W-:-:S05]  /*7c80*/  F2FP.BF16.F32.PACK_AB R15, R109, R78 ;  /* 0x0000004e6d0f723e */ /* 0x000fca00000010ff */
[----:B------:R3:W-:Y:S01]  /*7c90*/  STSM.16.M88.4 [R153+0x6000], R12 ;  /* 0x0060000c99007844 */ /* 0x0007e20000000200 */
[----:B------:R-:W4:Y:S01]  /*7ca0*/  MUFU.EX2 R94, R94 ;  /* 0x0000005e005e7308 */ /* 0x000f220000000800 */
[C---:B-1----:R-:W-:Y:S01]  /*7cb0*/  FADD.FTZ R5, R71.reuse, R20 ;  /* 0x0000001447057221 */ /* 0x042fe20000010000 */
[----:B------:R-:W-:-:S06]  /*7cc0*/  F2FP.BF16.F32.PACK_AB R25, R71, R90 ;  /* 0x0000005a4719723e */ /* 0x000fcc00000010ff */
[----:B------:R-:W1:Y:S01]  /*7cd0*/  MUFU.EX2 R80, R80 ;  /* 0x0000005000507308 */ /* 0x000e620000000800 */
[C---:B--2---:R-:W-:Y:S01]  /*7ce0*/  FADD.FTZ R7, R77.reuse, R24 ;  /* 0x000000184d077221 */ /* 0x044fe20000010000 */
[----:B------:R-:W-:-:S06]  /*7cf0*/  F2FP.BF16.F32.PACK_AB R26, R77, R76 ;  /* 0x0000004c4d1a723e */ /* 0x000fcc00000010ff */
[----:B------:R-:W2:Y:S01]  /*7d00*/  MUFU.EX2 R75, R75 ;  /* 0x0000004b004b7308 */ /* 0x000ea20000000800 */
[----:B----4-:R-:W-:Y:S01]  /*7d10*/  FADD.FTZ R20, R94, R5 ;  /* 0x000000055e147221 */ /* 0x010fe20000010000 */
[----:B------:R-:W-:-:S06]  /*7d20*/  F2FP.BF16.F32.PACK_AB R5, R67, R82 ;  /* 0x000000524305723e */ /* 0x000fcc00000010ff */
[----:B------:R-:W4:Y:S01]  /*7d30*/  MUFU.EX2 R81, R81 ;  /* 0x0000005100517308 */ /* 0x000f220000000800 */
[----:B-1----:R-:W-:Y:S01]  /*7d40*/  FADD.FTZ R24, R80, R7 ;  /* 0x0000000750187221 */ /* 0x002fe20000010000 */
[----:B------:R-:W-:-:S05]  /*7d50*/  F2FP.BF16.F32.PACK_AB R7, R21, R86 ;  /* 0x000000561507723e */ /* 0x000fca00000010ff */
[----:B------:R1:W-:Y:S01]  /*7d60*/  STSM.16.M88.4 [R19+0x6000], R4 ;  /* 0x0060000413007844 */ /* 0x0003e20000000200 */
[----:B------:R-:W5:Y:S01]  /*7d70*/  MUFU.EX2 R79, R79 ;  /* 0x0000004f004f7308 */ /* 0x000f620000000800 */
[C---:B--2---:R-:W-:Y:S01]  /*7d80*/  FADD.FTZ R20, R75.reuse, R20 ;  /* 0x000000144b147221 */ /* 0x044fe20000010000 */
[----:B------:R-:W-:-:S06]  /*7d90*/  F2FP.BF16.F32.PACK_AB R27, R75, R94 ;  /* 0x0000005e4b1b723e */ /* 0x000fcc00000010ff */
[----:B------:R-:W2:Y:S01]  /*7da0*/  MUFU.EX2 R84, R84 ;  /* 0x0000005400547308 */ /* 0x000ea20000000800 */
[----:B----4-:R-:W-:Y:S01]  /*7db0*/  FADD.FTZ R21, R81, R24 ;  /* 0x0000001851157221 */ /* 0x010fe20000010000 */
[----:B------:R-:W-:Y:S02]  /*7dc0*/  F2FP.BF16.F32.PACK_AB R24, R73, R72 ;  /* 0x000000484918723e */ /* 0x000fe400000010ff */
[----:B---3--:R-:W-:-:S03]  /*7dd0*/  F2FP.BF16.F32.PACK_AB R12, R81, R80 ;  /* 0x00000050510c723e */ /* 0x008fc600000010ff */
[----:B------:R3:W-:Y:S01]  /*7de0*/  STSM.16.M88.4 [R155+0x2a800], R24 ;  /* 0x02a800189b007844 */ /* 0x0007e20000000200 */
[----:B------:R-:W4:Y:S01]  /*7df0*/  MUFU.EX2 R10, R83 ;  /* 0x00000053000a7308 */ /* 0x000f220000000800 */
[----:B-----5:R-:W-:-:S07]  /*7e00*/  FADD.FTZ R11, R79, R20 ;  /* 0x000000144f0b7221 */ /* 0x020fce0000010000 */
[----:B------:R-:W5:Y:S01]  /*7e10*/  MUFU.EX2 R105, R105 ;  /* 0x0000006900697308 */ /* 0x000f620000000800 */
[----:B--2---:R-:W-:-:S07]  /*7e20*/  FADD.FTZ R20, R84, R21 ;  /* 0x0000001554147221 */ /* 0x004fce0000010000 */
[----:B------:R-:W2:Y:S01]  /*7e30*/  MUFU.EX2 R102, R102 ;  /* 0x0000006600667308 */ /* 0x000ea20000000800 */
[C---:B----4-:R-:W-:Y:S01]  /*7e40*/  FADD.FTZ R11, R10.reuse, R11 ;  /* 0x0000000b0a0b7221 */ /* 0x050fe20000010000 */
[----:B------:R-:W-:-:S06]  /*7e50*/  F2FP.BF16.F32.PACK_AB R13, R10, R79 ;  /* 0x0000004f0a0d723e */ /* 0x000fcc00000010ff */
[----:B------:R-:W4:Y:S01]  /*7e60*/  MUFU.EX2 R87, R87 ;  /* 0x0000005700577308 */ /* 0x000f220000000800 */
[C---:B-----5:R-:W-:Y:S01]  /*7e70*/  FADD.FTZ R21, R105.reuse, R20 ;  /* 0x0000001469157221 */ /* 0x060fe20000010000 */
[----:B------:R-:W-:-:S06]  /*7e80*/  F2FP.BF16.F32.PACK_AB R14, R105, R84 ;  /* 0x00000054690e723e */ /* 0x000fcc00000010ff */
[----:B------:R-:W5:Y:S01]  /*7e90*/  MUFU.EX2 R88, R88 ;  /* 0x0000005800587308 */ /* 0x000f620000000800 */
[----:B--2---:R-:W-:-:S07]  /*7ea0*/  FADD.FTZ R20, R102, R11 ;  /* 0x0000000b66147221 */ /* 0x004fce0000010000 */
[----:B------:R-:W1:Y:S01]  /*7eb0*/  MUFU.EX2 R106, R106 ;  /* 0x0000006a006a7308 */ /* 0x000e620000000800 */
[C---:B----4-:R-:W-:Y:S01]  /*7ec0*/  FADD.FTZ R11, R87.reuse, R20 ;  /* 0x00000014570b7221 */ /* 0x050fe20000010000 */
[----:B------:R-:W-:-:S05]  /*7ed0*/  F2FP.BF16.F32.PACK_AB R15, R87, R102 ;  /* 0x00000066570f723e */ /* 0x000fca00000010ff */
[----:B------:R3:W-:Y:S01]  /*7ee0*/  STSM.16.M88.4 [R17], R12 ;  /* 0x0000000c11007844 */ /* 0x0007e20000000200 */
[----:B------:R-:W2:Y:S01]  /*7ef0*/  MUFU.EX2 R89, R89 ;  /* 0x0000005900597308 */ /* 0x000ea20000000800 */
[----:B-----5:R-:W-:-:S07]  /*7f00*/  FADD.FTZ R28, R88, R21 ;  /* 0x00000015581c7221 */ /* 0x020fce0000010000 */
[----:B------:R-:W4:Y:S01]  /*7f10*/  MUFU.EX2 R91, R91 ;  /* 0x0000005b005b7308 */ /* 0x000f220000000800 */
[----:B-1----:R-:W-:-:S07]  /*7f20*/  FADD.FTZ R4, R106, R11 ;  /* 0x0000000b6a047221 */ /* 0x002fce0000010000 */
[----:B------:R-:W1:Y:S01]  /*7f30*/  MUFU.EX2 R92, R92 ;  /* 0x0000005c005c7308 */ /* 0x000e620000000800 */
[C---:B--2---:R-:W-:Y:S01]  /*7f40*/  FADD.FTZ R5, R89.reuse, R28 ;  /* 0x0000001c59057221 */ /* 0x044fe20000010000 */
[----:B------:R-:W-:-:S06]  /*7f50*/  F2FP.BF16.F32.PACK_AB R28, R89, R88 ;  /* 0x00000058591c723e */ /* 0x000fcc00000010ff */
        /* <DEDUP_REMOVED lines=9> */
[----:B------:R-:W-:-:S03]  /*7ff0*/  F2FP.BF16.F32.PACK_AB R30, R93, R92 ;  /* 0x0000005c5d1e723e */ /* 0x000fc600000010ff */
[----:B------:R-:W-:-:S03]  /*8000*/  FADD.FTZ R6, R32, R5 ;  /* 0x0000000520067221 */ /* 0x000fc60000010000 */
[----:B------:R-:W4:Y:S01]  /*8010*/  MUFU.EX2 R99, R99 ;  /* 0x0000006300637308 */ /* 0x000f220000000800 */
[C---:B-1----:R-:W-:Y:S01]  /*8020*/  FADD.FTZ R4, R31.reuse, R4 ;  /* 0x000000041f047221 */ /* 0x042fe20000010000 */
[----:B------:R-:W-:-:S05]  /*8030*/  F2FP.BF16.F32.PACK_AB R31, R31, R33 ;  /* 0x000000211f1f723e */ /* 0x000fca00000010ff */
[----:B------:R3:W-:Y:S01]  /*8040*/  STSM.16.M88.4 [R153+0xc000], R28 ;  /* 0x00c0001c99007844 */ /* 0x0007e20000000200 */
[----:B------:R-:W1:Y:S01]  /*8050*/  MUFU.EX2 R97, R97 ;  /* 0x0000006100617308 */ /* 0x000e620000000800 */
[----:B--2---:R-:W-:-:S07]  /*8060*/  FADD.FTZ R4, R35, R4 ;  /* 0x0000000423047221 */ /* 0x004fce0000010000 */
[----:B------:R-:W2:Y:S01]  /*8070*/  MUFU.EX2 R100, R100 ;  /* 0x0000006400647308 */ /* 0x000ea20000000800 */
[C---:B----4-:R-:W-:Y:S01]  /*8080*/  F2FP.BF16.F32.PACK_AB R33, R99.reuse, R35 ;  /* 0x000000236321723e */ /* 0x050fe200000010ff */
[----:B------:R-:W-:-:S06]  /*8090*/  FADD.FTZ R4, R99, R4 ;  /* 0x0000000463047221 */ /* 0x000fcc0000010000 */
[----:B------:R-:W4:Y:S01]  /*80a0*/  MUFU.EX2 R63, R63 ;  /* 0x0000003f003f7308 */ /* 0x000f220000000800 */
[C---:B-1----:R-:W-:Y:S01]  /*80b0*/  F2FP.BF16.F32.PACK_AB R32, R97.reuse, R32 ;  /* 0x000000206120723e */ /* 0x042fe200000010ff */
[----:B------:R-:W-:-:S06]  /*80c0*/  FADD.FTZ R5, R97, R6 ;  /* 0x0000000661057221 */ /* 0x000fcc0000010000 */
[----:B------:R-:W1:Y:S01]  /*80d0*/  MUFU.EX2 R7, R118 ;  /* 0x0000007600077308 */ /* 0x000e620000000800 */
[----:B--2---:R-:W-:-:S07]  /*80e0*/  FADD.FTZ R6, R100, R5 ;  /* 0x0000000564067221 */ /* 0x004fce0000010000 */
[----:B------:R-:W2:Y:S01]  /*80f0*/  MUFU.EX2 R101, R101 ;  /* 0x0000006500657308 */ /* 0x000ea20000000800 */
[C---:B----4-:R-:W-:Y:S01]  /*8100*/  F2FP.BF16.F32.PACK_AB R34, R63.reuse, R100 ;  /* 0x000000643f22723e */ /* 0x050fe200000010ff */
[----:B------:R-:W-:Y:S01]  /*8110*/  FADD.FTZ R6, R63, R6 ;  /* 0x000000063f067221 */ /* 0x000fe20000010000 */
[----:B-1----:R-:W-:Y:S01]  /*8120*/  FADD.FTZ R4, R7, R4 ;  /* 0x0000000407047221 */ /* 0x002fe20000010000 */
[----:B--2---:R-:W-:-:S03]  /*8130*/  F2FP.BF16.F32.PACK_AB R35, R101, R7 ;  /* 0x000000076523723e */ /* 0x004fc600000010ff */
[----:B------:R-:W-:Y:S01]  /*8140*/  FADD.FTZ R5, R101, R4 ;  /* 0x0000000465057221 */ /* 0x000fe20000010000 */
[----:B------:R-:W-:Y:S01]  /*8150*/  IMAD.MOV.U32 R7, RZ, RZ, R98 ;  /* 0x000000ffff077224 */ /* 0x000fe200078e0062 */
[----:B------:R-:W-:Y:S01]  /*8160*/  MOV R4, R50 ;  /* 0x0000003200047202 */ /* 0x000fe20000000f00 */
        /* <DEDUP_REMOVED lines=9> */
.L_x_10482:
[----:B------:R-:W-:Y:S06]  /*8200*/  BAR.ARV 0x8, 0x1a0 ;  /* 0x0206800000007b1d */ /* 0x000fec0000002000 */
[----:B------:R-:W-:Y:S05]  /*8210*/  @!P0 BRA `(.L_x_10492) ;  /* 0x0000000000048947 */ /* 0x000fea0003800000 */
[----:B------:R-:W-:Y:S01]  /*8220*/  BPT.TRAP 0x1 ;  /* 0x000000040000795c */ /* 0x000fe20000300000 */
.L_x_10492:
[----:B------:R-:W-:Y:S01]  /*8230*/  ULEA UR12, UR36, UR40, 0x3 ;  /* 0x00000028240c7291 */ /* 0x000fe2000f8e183f */
[----:B------:R-:W-:-:S05]  /*8240*/  IMAD.U32 R3, RZ, RZ, UR37 ;  /* 0x00000025ff037e24 */ /* 0x000fca000f8e00ff */
[----:B------:R-:W-:-:S04]  /*8250*/  SHF.L.U32 R3, R3, 0x1f, RZ ;  /* 0x0000001f03037819 */ /* 0x000fc800000006ff */
[----:B------:R1:W4:Y:S01]  /*8260*/  SYNCS.PHASECHK.TRANS64.TRYWAIT P2, [UR12+0x30850], R3 ;  /* 0x03085003ff0075a7 */ /* 0x000322000804014c */
[----:B------:R-:W-:Y:S05]  /*8270*/  @!P0 BRA `(.L_x_10493) ;  /* 0x0000000000048947 */ /* 0x000fea0003800000 */
[----:B------:R-:W-:Y:S01]  /*8280*/  BPT.TRAP 0x1 ;  /* 0x000000040000795c */ /* 0x000fe20000300000 */
.L_x_10493:
[----:B----4-:R-:W-:Y:S05]  /*8290*/  @P2 BRA `(.L_x_10494) ;  /* 0x0000000000082947 */ /* 0x010fea0003800000 */
[----:B------:R-:W4:Y:S02]  /*82a0*/  SYNCS.PHASECHK.TRANS64.TRYWAIT P0, [UR12+0x30850], R3 ;  /* 0x03085003ff0075a7 */ /* 0x000f24000800014c */
[----:B----4-:R-:W-:Y:S05]  /*82b0*/  @!P0 BRA `(.L_x_10495) ;  /* 0x0000003400e08947 */ /* 0x010fea0003800000 */
.L_x_10494:
[----:B------:R-:W-:Y:S01]  /*82c0*/  R2UR UR4, R0 ;  /* 0x00000000000472ca */ /* 0x000fe200000e0000 */
[----:B------:R-:W-:Y:S01]  /*82d0*/  UIADD3 UR5, UR40, 0x400, URZ ;  /* 0x0000040028057890 */ /* 0x000fe2000fffe03f */
[----:B------:R-:W5:Y:S01]  /*82e0*/  LDL.64 R20, [R1+0x10] ;  /* 0x0000100001147983 */ /* 0x000f620000100a00 */
[----:B------:R-:W-:Y:S01]  /*82f0*/  WARPGROUP.ARRIVE ;  /* 0x00000000000079c5 */ /* 0x000fe20000000000 */
[----:B------:R-:W-:Y:S01]  /*8300*/  UMOV UR7, 0x40000040 ;  /* 0x4000004000077882 */ /* 0x000fe20000000000 */
[----:B------:R-:W-:Y:S01]  /*8310*/  USHF.R.U32.HI UR5, URZ, 0x4, UR5 ;  /* 0x000000043f057899 */ /* 0x000fe20008011605 */
[----:B----4-:R-:W4:Y:S01]  /*8320*/  SHFL.BFLY PT, R4, R5, 0x2, 0x1f ;  /* 0x0c401f0005047f89 */ /* 0x010f2200000e0000 */
[----:B------:R-:W-:Y:S01]  /*8330*/  UMOV UR11, 0x40000040 ;  /* 0x40000040000b7882 */ /* 0x000fe20000000000 */
[----:B------:R-:W-:Y:S01]  /*8340*/  UMOV UR9, 0x40000040 ;  /* 0x4000004000097882 */ /* 0x000fe20000000000 */
[----:B------:R-:W-:Y:S01]  /*8350*/  ULOP3.LUT UR5, UR5, 0x3fff, URZ, 0xc0, !UPT ;  /* 0x00003fff05057892 */ /* 0x000fe2000f8ec03f */
[----:B-1----:R-:W1:Y:S01]  /*8360*/  SHFL.BFLY PT, R3, R6, 0x2, 0x1f ;  /* 0x0c401f0006037f89 */ /* 0x002e6200000e0000 */
[----:B------:R-:W-:Y:S01]  /*8370*/  UIADD3 UR42, -UR41, URZ, URZ ;  /* 0x0000003f292a7290 */ /* 0x000fe2000fffe13f */
[C---:B------:R-:W-:Y:S01]  /*8380*/  IADD3 R47, R2.reuse, -0x80, RZ ;  /* 0xffffff80022f7810 */ /* 0x040fe20007ffe0ff */
[----:B------:R-:W-:Y:S01]  /*8390*/  UIADD3 UR4, UR4, 0x1e800, URZ ;  /* 0x0001e80004047890 */ /* 0x000fe2000fffe03f */
[----:B------:R-:W-:Y:S01]  /*83a0*/  VIADD R48, R2, 0xffffff80 ;  /* 0xffffff8002307836 */ /* 0x000fe20000000000 */
[----:B------:R-:W-:Y:S01]  /*83b0*/  UIMAD UR6, UR36, 0x600, UR5 ;  /* 0x00000600240678a4 */ /* 0x000fe2000f8e0205 */
[----:B------:R-:W-:Y:S01]  /*83c0*/  SHF.R.S32.HI R47, RZ, 0x1f, R47 ;  /* 0x0000001fff2f7819 */ /* 0x000fe2000001142f */
[----:B------:R-:W-:Y:S01]  /*83d0*/  USHF.R.U32.HI UR4, URZ, 0x4, UR4 ;  /* 0x000000043f047899 */ /* 0x000fe20008011604 */
[----:B------:R-:W-:Y:S01]  /*83e0*/  UMOV UR5, 0x40000040 ;  /* 0x4000004000057882 */ /* 0x000fe20000000000 */
[----:B------:R-:W-:Y:S01]  /*83f0*/  UIADD3 UR10, UR6, 0x80, URZ ;  /* 0x00000080060a7890 */ /* 0x000fe2000fffe03f */
[----:B------:R-:W-:Y:S01]  /*8400*/  LEA.HI R47, R47, R48, RZ, 0x5 ;  /* 0x000000302f2f7211 */ /* 0x000fe200078f28ff */
[----:B------:R-:W-:-:S02]  /*8410*/  ULOP3.LUT UR4, UR4, 0x3fff, URZ, 0xc0, !UPT ;  /* 0x00003fff04047892 */ /* 0x000fc4000f8ec03f */
[----:B------:R-:W-:Y:S01]  /*8420*/  UIADD3 UR43, -UR44, URZ, URZ ;  /* 0x0000003f2c2b7290 */ /* 0x000fe2000fffe13f */
[----:B------:R-:W-:Y:S01]  /*8430*/  SHF.R.S32.HI R47, RZ, 0x5, R47 ;  /* 0x00000005ff2f7819 */ /* 0x000fe2000001142f */
[----:B------:R-:W-:-:S04]  /*8440*/  ULOP3.LUT UR4, UR4, 0x10000, URZ, 0xfc, !UPT ;  /* 0x0001000004047892 */ /* 0x000fc8000f8efc3f */
[----:B------:R-:W-:Y:S01]  /*8450*/  UIADD3 UR8, UR4, 0x2, URZ ;  /* 0x0000000204087890 */ /* 0x000fe2000fffe03f */
[----:B----4-:R-:W-:Y:S01]  /*8460*/  FADD.FTZ R7, R4, R5 ;  /* 0x0000000504077221 */ /* 0x010fe20000010000 */
[----:B-1----:R-:W-:-:S03]  /*8470*/  FADD.FTZ R3, R3, R6 ;  /* 0x0000000603037221 */ /* 0x002fc60000010000 */
[----:B------:R-:W-:Y:S01]  /*8480*/  HGMMA.64x64x16.F32.BF16 R120, gdesc[UR4].tnspB, R120, gsb0 ;  /* 0x40e00000047879f0 */ /* 0x000fe20008001878 */
[----:B------:R-:W-:Y:S01]  /*8490*/  UMOV UR7, 0x40000040 ;  /* 0x4000004000077882 */ /* 0x000fe20000000000 */
[----:B------:R-:W-:Y:S01]  /*84a0*/  UMOV UR5, 0x40000040 ;  /* 0x4000004000057882 */ /* 0x000fe20000000000 */
[----:B--23--:R-:W1:Y:S04]  /*84b0*/  SHFL.BFLY PT, R12, R7, 0x1, 0x1f ;  /* 0x0c201f00070c7f89 */ /* 0x00ce6800000e0000 */
[----:B------:R-:W2:Y:S01]  /*84c0*/  SHFL.BFLY PT, R0, R3, 0x1, 0x1f ;  /* 0x0c201f0003007f89 */ /* 0x000ea200000e0000 */
[----:B-1----:R-:W-:Y:S01]  /*84d0*/  FADD.FTZ R14, R7, R12 ;  /* 0x0000000c070e7221 */ /* 0x002fe20000010000 */
[----:B------:R-:W-:Y:S02]  /*84e0*/  IMAD.U32 R12, RZ, RZ, UR12 ;  /* 0x0000000cff0c7e24 */ /* 0x000fe4000f8e00ff */
[----:B--2---:R-:W-:Y:S01]  /*84f0*/  FADD.FTZ R13, R3, R0 ;  /* 0x00000000030d7221 */ /* 0x004fe20000010000 */
[----:B------:R-:W-:-:S02]  /*8500*/  IMAD.MOV.U32 R0, RZ, RZ, RZ ;  /* 0x000000ffff007224 */ /* 0x000fc400078e00ff */
[----:B------:R-:W-:Y:S02]  /*8510*/  @!P1 VIADD R12, R12, 0x30860 ;  /* 0x000308600c0c9836 */ /* 0x000fe40000000000 */
[----:B------:R-:W-:-:S03]  /*8520*/  FSETP.NE.FTZ.AND P2, PT, R13, RZ, PT ;  /* 0x000000ff0d00720b */ /* 0x000fc60003f55000 */
[----:B------:R-:W-:-:S10]  /*8530*/  @!P1 PRMT R12, RZ, 0x654, R12 ;  /* 0x00000654ff0c9816 */ /* 0x000fd4000000000c */
[----:B------:R-:W-:Y:S01]  /*8540*/  @P2 MUFU.RCP R0, R13 ;  /* 0x0000000d00002308 */ /* 0x000fe20000001000 */
[----:B------:R-:W-:Y:S02]  /*8550*/  WARPGROUP.DEPBAR.LE gsb0, 0x0 ;  /* 0x00008000000079c5 */ /* 0x000fe40000010000 */
[----:B------:R-:W-:-:S06]  /*8560*/  WARPGROUP.ARRIVE ;  /* 0x00000000000079c5 */ /* 0x000fcc0000000000 */
[----:B------:R-:W-:Y:S01]  /*8570*/  HGMMA.64x64x16.F32.BF16 R120, gdesc[UR8].tnspB, R120, gsb0 ;  /* 0x40e00000087879f0 */ /* 0x000fe20008001878 */
[----:B------:R-:W-:Y:S02]  /*8580*/  UIADD3 UR10, UR6, 0x100, URZ ;  /* 0x00000100060a7890 */ /* 0x000fe4000fffe03f */
[----:B------:R-:W-:Y:S01]  /*8590*/  UIADD3 UR8, UR4, 0x4, URZ ;  /* 0x0000000404087890 */ /* 0x000fe2000fffe03f */
[----:B------:R-:W-:Y:S01]  /*85a0*/  UMOV UR11, 0x40000040 ;  /* 0x40000040000b7882 */ /* 0x000fe20000000000 */
[----:B------:R-:W-:Y:S01]  /*85b0*/  UMOV UR9, 0x40000040 ;  /* 0x4000004000097882 */ /* 0x000fe20000000000 */
        /* <DEDUP_REMOVED lines=14> */
[C---:B-----5:R-:W-:Y:S02]  /*86a0*/  IADD3 R9, P4, R20.reuse, 0x20, RZ ;  /* 0x0000002014097810 */ /* 0x060fe40007f9e0ff */
[----:B------:R-:W-:Y:S02]  /*86b0*/  IADD3 R5, P0, R20, 0x60, RZ ;  /* 0x0000006014057810 */ /* 0x000fe40007f1e0ff */
[----:B------:R-:W-:-:S02]  /*86c0*/  LOP3.LUT R8, R9, 0x380, RZ, 0xc0, !PT ;  /* 0x0000038009087812 */ /* 0x000fc400078ec0ff */
[----:B------:R-:W-:Y:S02]  /*86d0*/  LOP3.LUT R4, R5, 0x380, RZ, 0xc0, !PT ;  /* 0x0000038005047812 */ /* 0x000fe400078ec0ff */
[----:B------:R-:W-:Y:S02]  /*86e0*/  SHF.R.U64 R8, R8, 0x3, RZ ;  /* 0x0000000308087819 */ /* 0x000fe400000012ff */
[----:B------:R-:W-:Y:S02]  /*86f0*/  IADD3 R3, P3, R20, 0x40, RZ ;  /* 0x0000004014037810 */ /* 0x000fe40007f7e0ff */
[----:B------:R-:W-:Y:S01]  /*8700*/  LOP3.LUT R8, R8, R9, RZ, 0x3c, !PT ;  /* 0x0000000908087212 */ /* 0x000fe200078e3cff */
[--C-:B------:R-:W-:Y:S01]  /*8710*/  IMAD.X R9, RZ, RZ, R21.reuse, P4 ;  /* 0x000000ffff097224 */ /* 0x100fe200020e0615 */
[----:B------:R-:W-:Y:S01]  /*8720*/  LOP3.LUT R10, R20, 0x380, RZ, 0xc0, !PT ;  /* 0x00000380140a7812 */ /* 0x000fe200078ec0ff */
[----:B------:R-:W-:Y:S01]  /*8730*/  IMAD.X R7, RZ, RZ, R21, P3 ;  /* 0x000000ffff077224 */ /* 0x000fe200018e0615 */
[----:B------:R-:W-:-:S02]  /*8740*/  SHF.R.U64 R4, R4, 0x3, RZ ;  /* 0x0000000304047819 */ /* 0x000fc400000012ff */
[----:B------:R-:W-:Y:S02]  /*8750*/  FSETP.NE.FTZ.AND P4, PT, R14, RZ, PT ;  /* 0x000000ff0e00720b */ /* 0x000fe40003f95000 */
[----:B------:R-:W-:Y:S02]  /*8760*/  LOP3.LUT R6, R3, 0x380, RZ, 0xc0, !PT ;  /* 0x0000038003067812 */ /* 0x000fe400078ec0ff */
[----:B------:R-:W-:Y:S02]  /*8770*/  SHF.R.U64 R10, R10, 0x3, RZ ;  /* 0x000000030a0a7819 */ /* 0x000fe400000012ff */
[----:B------:R-:W-:Y:S02]  /*8780*/  LOP3.LUT R4, R4, R5, RZ, 0x3c, !PT ;  /* 0x0000000504047212 */ /* 0x000fe400078e3cff */
[----:B------:R-:W-:Y:S02]  /*8790*/  IADD3.X R5, RZ, R21, RZ, P0, !PT ;  /* 0x00000015ff057210 */ /* 0x000fe400007fe4ff */
[----:B------:R-:W-:-:S02]  /*87a0*/  SHF.R.U64 R6, R6, 0x3, RZ ;  /* 0x0000000306067819 */ /* 0x000fc400000012ff */
[----:B------:R-:W-:Y:S02]  /*87b0*/  MOV R11, R21 ;  /* 0x00000015000b7202 */ /* 0x000fe40000000f00 */
[----:B------:R-:W-:Y:S02]  /*87c0*/  LOP3.LUT R10, R10, R20, RZ, 0x3c, !PT ;  /* 0x000000140a0a7212 */ /* 0x000fe400078e3cff */
[----:B------:R-:W-:Y:S02]  /*87d0*/  MOV R38, R4 ;  /* 0x0000000400267202 */ /* 0x000fe40000000f00 */
[----:B------:R-:W-:Y:S01]  /*87e0*/  LOP3.LUT R6, R6, R3, RZ, 0x3c, !PT ;  /* 0x0000000306067212 */ /* 0x000fe200078e3cff */
[----:B------:R-:W1:Y:S01]  /*87f0*/  LDC.64 R4, c[0x0][0xb78] ;  /* 0x0002de00ff047b82 */ /* 0x000e620000000a00 */
[----:B------:R-:W-:Y:S01]  /*8800*/  MOV R43, R10 ;  /* 0x0000000a002b7202 */ /* 0x000fe20000000f00 */
[----:B------:R-:W-:Y:S01]  /*8810*/  IMAD.MOV.U32 R10, RZ, RZ, RZ ;  /* 0x000000ffff0a7224 */ /* 0x000fe200078e00ff */
[----:B------:R-:W2:Y:S01]  /*8820*/  @P4 MUFU.LG2 R11, R14 ;  /* 0x0000000e000b4308 */ /* 0x000ea20000000c00 */
[----:B------:R-:W-:Y:S01]  /*8830*/  MOV R40, R6 ;  /* 0x0000000600287202 */ /* 0x000fe20000000f00 */
[----:B------:R-:W-:Y:S01]  /*8840*/  @P2 FMUL.FTZ R7, R39, 0.69314718246459960938 ;  /* 0x3f31721827072820 */ /* 0x000fe20000410000 */
[----:B------:R-:W-:-:S02]  /*8850*/  MOV R42, R8 ;  /* 0x00000008002a7202 */ /* 0x000fc40000000f00 */
[----:B------:R-:W-:Y:S02]  /*8860*/  LOP3.LUT P0, RZ, R157, 0x3, RZ, 0xc0, !PT ;  /* 0x000000039dff7812 */ /* 0x000fe4000780c0ff */
[----:B------:R-:W-:Y:S01]  /*8870*/  MOV R21, 0xff800000 ;  /* 0xff80000000157802 */ /* 0x000fe20000000f00 */
[----:B------:R-:W3:Y:S08]  /*8880*/  @P2 MUFU.LG2 R6, R13 ;  /* 0x0000000d00062308 */ /* 0x000ef00000000c00 */
[----:B------:R4:W5:Y:S01]  /*8890*/  @P4 MUFU.RCP R10, R14 ;  /* 0x0000000e000a4308 */ /* 0x0009620000001000 */
[----:B--2---:R-:W-:Y:S01]  /*88a0*/  @P4 FMUL.FTZ R11, R11, 0.69314718246459960938 ;  /* 0x3f3172180b0b4820 */ /* 0x004fe20000410000 */
[----:B------:R-:W-:-:S02]  /*88b0*/  WARPGROUP.DEPBAR.LE gsb0, 0x0 ;  /* 0x00008000000079c5 */ /* 0x000fc40000010000 */
[----:B------:R-:W-:Y:S01]  /*88c0*/  WARPGROUP.ARRIVE ;  /* 0x00000000000079c5 */ /* 0x000fe20000000000 */
[----:B----4-:R-:W-:Y:S01]  /*88d0*/  @P4 FMUL.FTZ R14, R39, 0.69314718246459960938 ;  /* 0x3f317218270e4820 */ /* 0x010fe20000410000 */
[----:B---3--:R-:W-:-:S04]  /*88e0*/  @P2 FMUL.FTZ R6, R6, 0.69314718246459960938 ;  /* 0x3f31721806062820 */ /* 0x008fc80000410000 */
[----:B------:R-:W-:Y:S01]  /*88f0*/  HGMMA.64x64x16.F32.BF16 R120, gdesc[UR8].tnspB, R120, gsb0 ;  /* 0x40e00000087879f0 */ /* 0x000fe20008001878 */
[----:B------:R-:W-:Y:S01]  /*8900*/  UIADD3 UR10, UR6, 0x280, URZ ;  /* 0x00000280060a7890 */ /* 0x000fe2000fffe03f */
[----:B------:R-:W-:Y:S01]  /*8910*/  @P4 FFMA.FTZ R21, R14, R98, R11 ;  /* 0x000000620e154223 */ /* 0x000fe2000001000b */
        /* <DEDUP_REMOVED lines=42> */
[----:B------:R-:W-:Y:S01]  /*8bc0*/  HGMMA.64x64x16.F32.BF16 R120, gdesc[UR8].tnspB, R120, gsb0 ;  /* 0x40e00000087879f0 */ /* 0x000fe20008001878 */
[----:B------:R-:W-:Y:S02]  /*8bd0*/  ULDC.64 UR8, c[0x0][0xb70] ;  /* 0x0002dc0000087ab9 */ /* 0x000fe40000000a00 */
[----:B------:R-:W-:Y:S02]  /*8be0*/  WARPGROUP.DEPBAR.LE gsb0, 0x0 ;  /* 0x00008000000079c5 */ /* 0x000fe40000010000 */
[----:B------:R-:W-:-:S06]  /*8bf0*/  WARPGROUP.ARRIVE ;  /* 0x00000000000079c5 */ /* 0x000fcc0000000000 */
[----:B------:R-:W-:Y:S01]  /*8c00*/  HGMMA.64x64x16.F32.BF16 R120, gdesc[UR4].tnspB, R120, gsb0 ;  /* 0x40e00000047879f0 */ /* 0x000fe20008001878 */
[----:B------:R-:W-:Y:S01]  /*8c10*/  ULDC UR4, c[0x0][0xda8] ;  /* 0x00036a0000047ab9 */ /* 0x000fe20000000800 */
[----:B------:R-:W-:Y:S01]  /*8c20*/  ULDC UR7, c[0x0][0xa88] ;  /* 0x0002a20000077ab9 */ /* 0x000fe20000000800 */
[----:B------:R-:W-:-:S03]  /*8c30*/  UIMAD UR42, UR4, UR42, UR46 ;  /* 0x0000002a042a72a4 */ /* 0x000fc6000f8e022e */
[----:B------:R-:W-:Y:S01]  /*8c40*/  ULDC UR4, c[0x0][0xdb4] ;  /* 0x00036d0000047ab9 */ /* 0x000fe20000000800 */
[----:B------:R-:W-:Y:S02]  /*8c50*/  UIMAD UR42, UR42, 0xc0, URZ ;  /* 0x000000c02a2a78a4 */ /* 0x000fe4000f8e023f */
[----:B------:R-:W-:-:S04]  /*8c60*/  UIMAD UR43, UR4, UR43, UR41 ;  /* 0x0000002b042b72a4 */ /* 0x000fc8000f8e0229 */
[----:B------:R-:W-:Y:S01]  /*8c70*/  USHF.R.S32.HI UR4, URZ, 0x1f, UR43 ;  /* 0x0000001f3f047899 */ /* 0x000fe2000801142b */
[----:B------:R-:W-:-:S03]  /*8c80*/  VIADD R29, R152, UR42 ;  /* 0x0000002a981d7c36 */ /* 0x000fc60008000000 */
[----:B------:R-:W-:Y:S02]  /*8c90*/  UIMAD UR6, UR4, UR8, URZ ;  /* 0x00000008040672a4 */ /* 0x000fe4000f8e023f */
[----:B------:R-:W-:Y:S01]  /*8ca0*/  UIMAD.WIDE.U32 UR4, UR43, UR8, URZ ;  /* 0x000000082b0472a5 */ /* 0x000fe2000f8e003f */
[----:B------:R-:W-:Y:S01]  /*8cb0*/  IADD3 R3, R29, 0x8, RZ ;  /* 0x000000081d037810 */ /* 0x000fe20007ffe0ff */
[----:B------:R-:W-:Y:S01]  /*8cc0*/  UIMAD UR6, UR43, UR9, UR6 ;  /* 0x000000092b0672a4 */ /* 0x000fe2000f8e0206 */
[----:B------:R-:W-:Y:S02]  /*8cd0*/  SHF.R.S32.HI R45, RZ, 0x1f, R29 ;  /* 0x0000001fff2d7819 */ /* 0x000fe4000001141d */
[----:B------:R-:W-:Y:S01]  /*8ce0*/  ISETP.GE.OR P3, PT, R3, UR7, P0 ;  /* 0x0000000703007c0c */ /* 0x000fe20008766670 */
[----:B------:R-:W-:Y:S01]  /*8cf0*/  IMAD.U32 R8, RZ, RZ, UR4 ;  /* 0x00000004ff087e24 */ /* 0x000fe2000f8e00ff */
[----:B------:R-:W-:Y:S01]  /*8d00*/  USHF.R.S32.HI UR4, URZ, 0x1f, UR44 ;  /* 0x0000001f3f047899 */ /* 0x000fe2000801142c */
[----:B------:R-:W-:Y:S01]  /*8d10*/  MOV R9, UR5 ;  /* 0x0000000500097c02 */ /* 0x000fe20008000f00 */
[----:B------:R-:W-:Y:S01]  /*8d20*/  UIADD3 UR6, UR5, UR6, URZ ;  /* 0x0000000605067290 */ /* 0x000fe2000fffe03f */
[----:B------:R-:W-:-:S02]  /*8d30*/  IMAD.MOV.U32 R3, RZ, RZ, -0x800000 ;  /* 0xff800000ff037424 */ /* 0x000fc400078e00ff */
[----:B------:R-:W-:Y:S01]  /*8d40*/  @P2 FFMA.FTZ R3, R7, R50, R6 ;  /* 0x0000003207032223 */ /* 0x000fe20000010006 */
[----:B------:R-:W-:Y:S01]  /*8d50*/  ISETP.GE.OR P0, PT, R29, UR7, P0 ;  /* 0x000000071d007c0c */ /* 0x000fe20008706670 */
[C---:B-1----:R-:W-:Y:S01]  /*8d60*/  IMAD R14, R4.reuse, UR4, RZ ;  /* 0x00000004040e7c24 */ /* 0x042fe2000f8e02ff */
[----:B------:R-:W-:Y:S01]  /*8d70*/  ULDC.64 UR4, c[0x0][0xb40] ;  /* 0x0002d00000047ab9 */ /* 0x000fe20000000a00 */
[----:B------:R-:W-:Y:S02]  /*8d80*/  IMAD.U32 R9, RZ, RZ, UR6 ;  /* 0x00000006ff097e24 */ /* 0x000fe4000f8e00ff */
[----:B------:R-:W-:Y:S02]  /*8d90*/  IMAD R46, R5, UR44, R14 ;  /* 0x0000002c052e7c24 */ /* 0x000fe4000f8e020e */
[----:B------:R-:W-:Y:S01]  /*8da0*/  IMAD.WIDE.U32 R8, R4, UR44, R8 ;  /* 0x0000002c04087c25 */ /* 0x000fe2000f8e0008 */
        /* <DEDUP_REMOVED lines=18> */
[-C--:B-----5:R-:W-:Y:S01]  /*8ed0*/  FMUL.FTZ R5, R123, R10.reuse ;  /* 0x0000000a7b057220 */ /* 0x0a0fe20000410000 */
[-C--:B------:R-:W-:Y:S01]  /*8ee0*/  FMUL.FTZ R0, R122, R10.reuse ;  /* 0x0000000a7a007220 */ /* 0x080fe20000410000 */
[-C--:B------:R-:W-:Y:S01]  /*8ef0*/  FMUL.FTZ R13, R127, R10.reuse ;  /* 0x0000000a7f0d7220 */ /* 0x080fe20000410000 */
        /* <DEDUP_REMOVED lines=8> */
[----:B------:R-:W-:Y:S01]  /*8f80*/  BAR.SYNC.DEFER_BLOCKING 0x1, 0x180 ;  /* 0x0046000000007b1d */ /* 0x000fe20000010000 */
[----:B------:R-:W-:Y:S01]  /*8f90*/  IADD3 R44, P1, R29, R8, RZ ;  /* 0x000000081d2c7210 */ /* 0x000fe20007f3e0ff */
        /* <DEDUP_REMOVED lines=9> */
[----:B------:R-:W-:-:S02]  /*9030*/  IADD3.X R45, R45, R9, R46, P1, !PT ;  /* 0x000000092d2d7210 */ /* 0x000fc40000ffe42e */
[----:B------:R-:W-:Y:S02]  /*9040*/  F2FP.BF16.F32.PACK_AB R9, R0, R11 ;  /* 0x0000000b0009723e */ /* 0x000fe400000010ff */
[----:B------:R-:W-:Y:S01]  /*9050*/  F2FP.BF16.F32.PACK_AB R11, R12, R13 ;  /* 0x0000000d0c0b723e */ /* 0x000fe200000010ff */
[----:B------:R-:W1:Y:S01]  /*9060*/  SHFL.IDX PT, R0, R47, RZ, 0x1f ;  /* 0x00001fff2f007589 */ /* 0x000e6200000e0000 */
[----:B------:R-:W-:Y:S02]  /*9070*/  F2FP.BF16.F32.PACK_AB R8, R15, R20 ;  /* 0x000000140f08723e */ /* 0x000fe400000010ff */
[----:B------:R-:W-:Y:S02]  /*9080*/  F2FP.BF16.F32.PACK_AB R10, R22, R25 ;  /* 0x00000019160a723e */ /* 0x000fe400000010ff */
[----:B------:R-:W-:Y:S02]  /*9090*/  F2FP.BF16.F32.PACK_AB R13, R14, R29 ;  /* 0x0000001d0e0d723e */ /* 0x000fe400000010ff */
[----:B------:R-:W-:Y:S01]  /*90a0*/  F2FP.BF16.F32.PACK_AB R12, R24, R27 ;  /* 0x0000001b180c723e */ /* 0x000fe200000010ff */
[----:B------:R2:W-:Y:S01]  /*90b0*/  STSM.16.M88.4 [R43], R4 ;  /* 0x000000042b007844 */ /* 0x0005e20000000200 */
[----:B------:R-:W-:-:S02]  /*90c0*/  F2FP.BF16.F32.PACK_AB R14, R26, R31 ;  /* 0x0000001f1a0e723e */ /* 0x000fc400000010ff */
[----:B------:R-:W-:Y:S01]  /*90d0*/  F2FP.BF16.F32.PACK_AB R15, R28, R33 ;  /* 0x000000211c0f723e */ /* 0x000fe200000010ff */
[----:B------:R3:W-:Y:S01]  /*90e0*/  STSM.16.M88.4 [R42], R8 ;  /* 0x000000082a007844 */ /* 0x0007e20000000200 */
[----:B------:R-:W-:Y:S02]  /*90f0*/  F2FP.BF16.F32.PACK_AB R24, R30, R35 ;  /* 0x000000231e18723e */ /* 0x000fe400000010ff */
[----:B------:R-:W-:Y:S01]  /*9100*/  F2FP.BF16.F32.PACK_AB R25, R32, R37 ;  /* 0x000000252019723e */ /* 0x000fe200000010ff */
[----:B------:R3:W-:Y:S01]  /*9110*/  STSM.16.M88.4 [R40], R12 ;  /* 0x0000000c28007844 */ /* 0x0007e20000000200 */
[----:B------:R-:W-:Y:S02]  /*9120*/  F2FP.BF16.F32.PACK_AB R26, R34, R39 ;  /* 0x00000027221a723e */ /* 0x000fe400000010ff */
[----:B------:R-:W-:-:S05]  /*9130*/  F2FP.BF16.F32.PACK_AB R27, R36, R41 ;  /* 0x00000029241b723e */ /* 0x000fca00000010ff */
[----:B------:R3:W-:Y:S01]  /*9140*/  STSM.16.M88.4 [R38], R24 ;  /* 0x0000001826007844 */ /* 0x0007e20000000200 */
[C---:B--2---:R-:W-:Y:S01]  /*9150*/  LEA R4, P1, R44.reuse, UR4, 0x2 ;  /* 0x000000042c047c11 */ /* 0x044fe2000f8210ff */
[----:B------:R-:W-:Y:S01]  /*9160*/  ULDC UR4, c[0x0][0xc] ;  /* 0x0000030000047ab9 */ /* 0x000fe20000000800 */
[----:B------:R-:W-:Y:S01]  /*9170*/  @!PT LDS RZ, [RZ] ;  /* 0x00000000fffff984 */ /* 0x000fe20000000800 */
[----:B------:R-:W-:Y:S01]  /*9180*/  @!PT LDS RZ, [RZ] ;  /* 0x00000000fffff984 */ /* 0x000fe20000000800 */
[----:B------:R-:W-:Y:S01]  /*9190*/  @!PT LDS RZ, [RZ] ;  /* 0x00000000fffff984 */ /* 0x000fe20000000800 */
[----:B------:R2:W-:Y:S06]  /*91a0*/  MEMBAR.ALL.CTA ;  /* 0x0000000000007992 */ /* 0x0005ec0000008000 */
[----:B--2---:R-:W2:Y:S01]  /*91b0*/  FENCE.VIEW.ASYNC.S ;  /* 0x00000000000073c6 */ /* 0x004ea20000000000 */
[----:B------:R-:W-:Y:S01]  /*91c0*/  LEA.HI.X R5, R44, UR5, R45, 0x2, P1 ;  /* 0x000000052c057c11 */ /* 0x000fe200088f142d */
[----:B------:R-:W-:Y:S01]  /*91d0*/  UIADD3 UR46, UR4, UR46, URZ ;  /* 0x0000002e042e7290 */ /* 0x000fe2000fffe03f */
[----:B--2---:R-:W-:Y:S06]  /*91e0*/  BAR.ARV 0x1, 0x1a0 ;  /* 0x0046800000007b1d */ /* 0x004fec0000002000 */
        /* <DEDUP_REMOVED lines=8> */
[----:B------:R-:W-:Y:S01]  /*9270*/  UIADD3 UR4, UP0, UR48, 0x9f0, URZ ;  /* 0x000009f030047890 */ /* 0x000fe2000ff1e03f */
[----:B------:R-:W-:Y:S01]  /*9280*/  UMOV UR41, URZ ;  /* 0x0000003f00297c82 */ /* 0x000fe20008000000 */
[----:B------:R-:W-:Y:S02]  /*9290*/  UMOV UR45, URZ ;  /* 0x0000003f002d7c82 */ /* 0x000fe40008000000 */
[----:B------:R-:W-:Y:S02]  /*92a0*/  UIADD3.X UR5, URZ, UR49, URZ, UP0, !UPT ;  /* 0x000000313f057290 */ /* 0x000fe400087fe43f */
[----:B------:R-:W-:-:S04]  /*92b0*/  UIADD3 UR6, UR40, 0x30820, URZ ;  /* 0x0003082028067890 */ /* 0x000fc8000fffe03f */
[----:B------:R-:W-:-:S03]  /*92c0*/  UPRMT UR6, URZ, 0x654, UR6 ;  /* 0x000006543f067896 */ /* 0x000fc60008000006 */
[----:B------:R1:W-:Y:S01]  /*92d0*/  UTMASTG.5D [UR40], [UR4] ;  /* 0x00000028040073b5 */ /* 0x0003e20008020000 */
[----:B------:R0:W-:Y:S01]  /*92e0*/  UTMACMDFLUSH ;  /* 0x00000000000079b7 */ /* 0x0001e20000000000 */
[----:B------:R-:W-:-:S04]  /*92f0*/  DEPBAR.LE SB0, 0x0 ;  /* 0x000080000000791a */ /* 0x000fc80000000000 */
[----:B-1----:R-:W-:Y:S03]  /*9300*/  SYNCS.ARRIVE.TRANS64.RED.A1T0 RZ, [UR6], RZ ;  /* 0x000000ffffff79a7 */ /* 0x002fe60008100406 */
.L_x_10497:
[----:B------:R-:W-:Y:S05]  /*9310*/  BSYNC B0 ;  /* 0x0000000000007941 */ /* 0x000fea0003800000 */
.L_x_10496:
[----:B------:R-:W1:Y:S01]  /*9320*/  LDC R0, c[0x0][0xda4] ;  /* 0x00036900ff007b82 */ /* 0x000e620000000800 */
        /* <DEDUP_REMOVED lines=9> */
.L_x_10474:
        /* <DEDUP_REMOVED lines=13> */
[----:B------:R-:W-:Y:S01]  /*9490*/  LOP3.LUT R28, R2, 0x1f, RZ, 0xc0, !PT ;  /* 0x0000001f021c7812 */ /* 0x000fe200078ec0ff */
[----:B------:R-:W-:Y:S01]  /*94a0*/  IMAD.U32 R29, RZ, RZ, UR4 ;  /* 0x00000004ff1d7e24 */ /* 0x000fe2000f8e00ff */
[----:B------:R-:W-:Y:S01]  /*94b0*/  MOV R22, RZ ;  /* 0x000000ff00167202 */ /* 0x000fe20000000f00 */
[----:B------:R-:W-:Y:S01]  /*94c0*/  IMAD.MOV.U32 R19, RZ, RZ, 0x1 ;  /* 0x00000001ff137424 */ /* 0x000fe200078e00ff */
[----:B------:R-:W-:Y:S01]  /*94d0*/  ULDC.64 UR40, c[0x0][0x198] ;  /* 0x0000660000287ab9 */ /* 0x000fe20000000a00 */
[----:B------:R-:W-:Y:S01]  /*94e0*/  IMAD.MOV.U32 R27, RZ, RZ, RZ ;  /* 0x000000ffff1b7224 */ /* 0x000fe200078e00ff */
[----:B------:R-:W-:-:S06]  /*94f0*/  ULDC UR36, c[0x0][0xc] ;  /* 0x0000030000247ab9 */ /* 0x000fcc0000000800 */
.L_x_10541:
[----:B-1----:R-:W1:Y:S01]  /*9500*/  LDC R0, c[0x0][0xda8] ;  /* 0x00036a00ff007b82 */ /* 0x002e620000000800 */
[----:B--2---:R-:W2:Y:S01]  /*9510*/  S2R R6, SR_CgaCtaId ;  /* 0x0000000000067919 */ /* 0x004ea20000008800 */
[----:B------:R-:W-:Y:S05]  /*9520*/  YIELD ;  /* 0x0000000000007946 */ /* 0x000fea0003800000 */
[----:B------:R-:W-:Y:S01]  /*9530*/  ULDC.64 UR4, c[0x0][0x3f8] ;  /* 0x0000fe0000047ab9 */ /* 0x000fe20000000a00 */
[----:B------:R-:W3:Y:S01]  /*9540*/  LDC R4, c[0x0][0xdb4] ;  /* 0x00036d00ff047b82 */ /* 0x000ee20000000800 */
[----:B------:R-:W-:Y:S01]  /*9550*/  UISETP.NE.U32.AND UP0, UPT, UR4, URZ, UPT ;  /* 0x0000003f0400728c */ /* 0x000fe2000bf05070 */
[----:B------:R-:W-:-:S02]  /*9560*/  MOV R7, R29 ;  /* 0x0000001d00077202 */ /* 0x000fc40000000f00 */
[----:B------:R-:W-:Y:S01]  /*9570*/  MOV R25, 0x400 ;  /* 0x0000040000197802 */ /* 0x000fe20000000f00 */
[----:B------:R-:W-:Y:S01]  /*9580*/  UISETP.NE.AND.EX UP0, UPT, UR5, URZ, UPT, UP0 ;  /* 0x0000003f0500728c */ /* 0x000fe2000bf05300 */
[----:B------:R-:W-:Y:S02]  /*9590*/  ULDC UR4, c[0x0][0x404] ;  /* 0x0001010000047ab9 */ /* 0x000fe40000000800 */
[----:B------:R-:W4:Y:S01]  /*95a0*/  LDC R26, c[0x0][0x2e0] ;  /* 0x0000b800ff1a7b82 */ /* 0x000f220000000800 */
        /* <DEDUP_REMOVED lines=11> */
[----:B------:R-:W-:Y:S01]  /*9660*/  IMAD.MOV.U32 R24, RZ, RZ, R7 ;  /* 0x000000ffff187224 */ /* 0x000fe200078e0007 */
[----:B------:R1:W-:Y:S01]  /*9670*/  STL [R1+0x8], R7 ;  /* 0x0000080701007387 */ /* 0x0003e20000100800 */
[----:B------:R-:W-:-:S04]  /*9680*/  IMAD.HI R0, R0, 0x2aaaaaab, RZ ;  /* 0x2aaaaaab00007827 */ /* 0x000fc800078e02ff */
[----:B---3--:R-:W-:-:S05]  /*9690*/  @P1 IMAD.HI.U32 R2, R7, R2, RZ ;  /* 0x0000000207021227 */ /* 0x008fca00078e00ff */
[----:B------:R-:W-:Y:S02]  /*96a0*/  @P1 SHF.R.U32.HI R24, RZ, R3, R2 ;  /* 0x00000003ff181219 */ /* 0x000fe40000011602 */
[----:B------:R-:W-:Y:S02]  /*96b0*/  IADD3 R2, R25, 0x12400, RZ ;  /* 0x0001240019027810 */ /* 0x000fe40007ffe0ff */
[----:B------:R-:W-:Y:S01]  /*96c0*/  SHF.R.U32.HI R3, RZ, 0x1f, R0 ;  /* 0x0000001fff037819 */ /* 0x000fe20000011600 */
[----:B------:R-:W-:Y:S01]  /*96d0*/  IMAD.MOV R23, RZ, RZ, -R24 ;  /* 0x000000ffff177224 */ /* 0x000fe200078e0a18 */
[----:B------:R-:W-:Y:S02]  /*96e0*/  LOP3.LUT P0, RZ, R2, 0x3ff, RZ, 0xc0, !PT ;  /* 0x000003ff02ff7812 */ /* 0x000fe4000780c0ff */
[----:B------:R-:W-:Y:S01]  /*96f0*/  LEA.HI.SX32 R2, R0, R3, 0x1b ;  /* 0x0000000300027211 */ /* 0x000fe200078fdaff */
[----:B------:R-:W-:-:S10]  /*9700*/  IMAD R23, R4, R23, R7 ;  /* 0x0000001704177224 */ /* 0x000fd400078e0207 */
        /* <DEDUP_REMOVED lines=17> */
.L_x_10500:
        /* <DEDUP_REMOVED lines=19> */
.L_x_10502:
        /* <DEDUP_REMOVED lines=16> */
.L_x_10501:
[----:B------:R-:W2:Y:S01]  /*9a50*/  LDL.LU R20, [R1+0x8] ;  /* 0x0000080001147983 */ /* 0x000ea20000300800 */
[----:B------:R-:W-:Y:S01]  /*9a60*/  ULDC.64 UR4, c[0x0][0x9f8] ;  /* 0x00027e0000047ab9 */ /* 0x000fe20000000a00 */
[----:B------:R-:W1:Y:S01]  /*9a70*/  LDC R3, c[0x0][0x428] ;  /* 0x00010a00ff037b82 */ /* 0x000e620000000800 */
[----:B------:R-:W-:Y:S01]  /*9a80*/  ISETP.NE.U32.AND P0, PT, RZ, UR4, PT ;  /* 0x00000004ff007c0c */ /* 0x000fe2000bf05070 */
[----:B------:R-:W-:Y:S01]  /*9a90*/  ULDC UR4, c[0x0][0xda8] ;  /* 0x00036a0000047ab9 */ /* 0x000fe20000000800 */
[----:B------:R-:W-:Y:S02]  /*9aa0*/  MOV R0, R24 ;  /* 0x0000001800007202 */ /* 0x000fe40000000f00 */
[----:B------:R-:W-:-:S13]  /*9ab0*/  ISETP.NE.AND.EX P0, PT, RZ, UR5, PT, P0 ;  /* 0x00000005ff007c0c */ /* 0x000fda000bf05300 */
[----:B------:R-:W3:Y:S02]  /*9ac0*/  @P0 LDC.64 R4, c[0x0][0x9f8] ;  /* 0x00027e00ff040b82 */ /* 0x000ee40000000a00 */
[----:B---3--:R-:W-:-:S05]  /*9ad0*/  @P0 IMAD.WIDE R4, R24, 0x4, R4 ;  /* 0x0000000418040825 */ /* 0x008fca00078e0204 */
        /* <DEDUP_REMOVED lines=8> */
[----:B------:R-:W4:Y:S03]  /*9b60*/  @P0 LDC R7, c[0x0][0x430] ;  /* 0x00010c00ff070b82 */ /* 0x000f260000000800 */
[----:B------:R-:W-:-:S03]  /*9b70*/  @!UP1 UIADD3.X UR9, URZ, UR41, URZ, UP0, !UPT ;  /* 0x000000293f099290 */ /* 0x000fc600087fe43f */
[----:B------:R-:W-:Y:S01]  /*9b80*/  VOTEU.ALL UP0, P1 ;  /* 0x00000000003f7886 */ /* 0x000fe20000800000 */
[----:B-1----:R-:W-:-:S05]  /*9b90*/  @P0 IMAD.HI.U32 R6, R23, R6, RZ ;  /* 0x0000000617060227 */ /* 0x002fca00078e00ff */
[----:B----4-:R-:W-:Y:S01]  /*9ba0*/  @P0 SHF.R.U32.HI R3, RZ, R7, R6 ;  /* 0x00000007ff030219 */ /* 0x010fe20000011606 */
[----:B--2---:R-:W-:-:S04]  /*9bb0*/  IMAD.MOV R10, RZ, RZ, -R20 ;  /* 0x000000ffff0a7224 */ /* 0x004fc800078e0a14 */
[----:B------:R-:W-:-:S04]  /*9bc0*/  IMAD R10, R10, UR4, R29 ;  /* 0x000000040a0a7c24 */ /* 0x000fc8000f8e021d */
[----:B---3--:R-:W-:-:S07]  /*9bd0*/  IMAD R10, R10, 0xc0, RZ ;  /* 0x000000c00a0a7824 */ /* 0x008fce00078e02ff */
.L_x_10503:
        /* <DEDUP_REMOVED lines=16> */
.L_x_10557:
[----:B------:R-:W-:Y:S01]  /*9ce0*/  UMOV UR4, 0xffffffff ;  /* 0xffffffff00047882 */ /* 0x000fe20000000000 */
[----:B------:R-:W-:Y:S02]  /*9cf0*/  SHF.R.S32.HI R8, RZ, 0x1f, R0 ;  /* 0x0000001fff087819 */ /* 0x000fe40000011400 */
[----:B------:R-:W-:Y:S01]  /*9d00*/  IADD3 R13, R2, -0x1, RZ ;  /* 0xffffffff020d7810 */ /* 0x000fe20007ffe0ff */
[----:B------:R-:W-:Y:S06]  /*9d10*/  BRA.DIV UR4, `(.L_x_10505) ;  /* 0x0000001e04887947 */ /* 0x000fec000b800000 */
[----:B------:R-:W-:-:S13]  /*9d20*/  ELECT P6, URZ, PT ;  /* 0x00000000003f782f */ /* 0x000fda00038c0000 */
.L_x_10560:
[----:B------:R-:W-:Y:S05]  /*9d30*/  @!P6 BRA `(.L_x_10506) ;  /* 0x0000000000c4e947 */ /* 0x000fea0003800000 */
[----:B------:R1:W-:Y:S01]  /*9d40*/  STL [R1], R13 ;  /* 0x0000000d01007387 */ /* 0x0003e20000100800 */
[----:B------:R-:W-:Y:S01]  /*9d50*/  IMAD.MOV.U32 R9, RZ, RZ, R0 ;  /* 0x000000ffff097224 */ /* 0x000fe200078e0000 */
[----:B------:R-:W-:Y:S06]  /*9d60*/  @!P0 BRA `(.L_x_10507) ;  /* 0x0000000000488947 */ /* 0x000fec0003800000 */
[----:B------:R-:W2:Y:S01]  /*9d70*/  LDC R12, c[0x0][0x41c] ;  /* 0x00010700ff0c7b82 */ /* 0x000ea20000000800 */
[----:B------:R-:W-:Y:S01]  /*9d80*/  IMAD.MOV.U32 R20, RZ, RZ, R13 ;  /* 0x000000ffff147224 */ /* 0x000fe200078e000d */
[----:B------:R-:W-:Y:S01]  /*9d90*/  ULDC.64 UR4, c[0x0][0x408] ;  /* 0x0001020000047ab9 */ /* 0x000fe20000000a00 */
[----:B--2---:R-:W-:-:S13]  /*9da0*/  ISETP.NE.AND P1, PT, R12, 0x1, PT ;  /* 0x000000010c00780c */ /* 0x004fda0003f25270 */
[----:B------:R-:W2:Y:S02]  /*9db0*/  @P1 LDC.64 R6, c[0x0][0x420] ;  /* 0x00010800ff061b82 */ /* 0x000ea40000000a00 */
[----:B--2---:R-:W-:-:S05]  /*9dc0*/  @P1 IMAD.HI.U32 R6, R13, R6, RZ ;  /* 0x000000060d061227 */ /* 0x004fca00078e00ff */
[----:B------:R-:W-:Y:S01]  /*9dd0*/  @P1 SHF.R.U32.HI R20, RZ, R7, R6 ;  /* 0x00000007ff141219 */ /* 0x000fe20000011606 */
[----:B------:R-:W-:-:S03]  /*9de0*/  IMAD R7, R8, UR4, RZ ;  /* 0x0000000408077c24 */ /* 0x000fc6000f8e02ff */
[--C-:B------:R-:W-:Y:S01]  /*9df0*/  SHF.R.S32.HI R21, RZ, 0x1f, R20.reuse ;  /* 0x0000001fff157819 */ /* 0x100fe20000011414 */
[C---:B------:R-:W-:Y:S02]  /*9e00*/  IMAD R7, R0.reuse, UR5, R7 ;  /* 0x0000000500077c24 */ /* 0x040fe4000f8e0207 */
[----:B------:R-:W-:-:S05]  /*9e10*/  IMAD.WIDE.U32 R14, R0, UR4, R20 ;  /* 0x00000004000e7c25 */ /* 0x000fca000f8e0014 */
[----:B------:R-:W-:Y:S02]  /*9e20*/  IADD3 R7, R15, R7, RZ ;  /* 0x000000070f077210 */ /* 0x000fe40007ffe0ff */
[----:B------:R-:W-:Y:S01]  /*9e30*/  LEA R6, P1, R14, R4, 0x2 ;  /* 0x000000040e067211 */ /* 0x000fe200078210ff */
[----:B------:R-:W-:-:S03]  /*9e40*/  IMAD.MOV R11, RZ, RZ, -R20 ;  /* 0x000000ffff0b7224 */ /* 0x000fc600078e0a14 */
[----:B------:R-:W-:-:S05]  /*9e50*/  LEA.HI.X R7, R14, R5, R7, 0x2, P1 ;  /* 0x000000050e077211 */ /* 0x000fca00008f1407 */
[----:B------:R2:W5:Y:S02]  /*9e60*/  LDG.E R9, desc[UR38][R6.64] ;  /* 0x0000002606097981 */ /* 0x000564000c1e1900 */
[----:B--2---:R-:W-:-:S05]  /*9e70*/  IMAD R6, R12, R11, R13 ;  /* 0x0000000b0c067224 */ /* 0x004fca00078e020d */
[----:B------:R2:W-:Y:S02]  /*9e80*/  STL [R1], R6 ;  /* 0x0000000601007387 */ /* 0x0005e40000100800 */
.L_x_10507:
[----:B------:R-:W-:Y:S01]  /*9e90*/  IMAD R7, R22, 0x8, R25 ;  /* 0x0000000816077824 */ /* 0x000fe200078e0219 */
[----:B--2---:R-:W-:Y:S02]  /*9ea0*/  SHF.L.U32 R6, R19, 0x1f, RZ ;  /* 0x0000001f13067819 */ /* 0x004fe400000006ff */
[----:B------:R-:W-:Y:S02]  /*9eb0*/  ISETP.NE.AND P2, PT, R18, RZ, PT ;  /* 0x000000ff1200720c */ /* 0x000fe40003f45270 */
[----:B------:R-:W2:Y:S02]  /*9ec0*/  SYNCS.PHASECHK.TRANS64.TRYWAIT P1, [R7+URZ+0x30840], R6 ;  /* 0x03084006070075a7 */ /* 0x000ea4000802017f */
[----:B--2---:R-:W-:Y:S09]  /*9ed0*/  @!P1 BRA `(.L_x_10508) ;  /* 0x0000001c00389947 */ /* 0x004ff20003800000 */
.L_x_10561:
[----:B------:R-:W-:Y:S05]  /*9ee0*/  @P2 BRA `(.L_x_10509) ;  /* 0x0000000000142947 */ /* 0x000fea0003800000 */
[----:B------:R-:W-:Y:S02]  /*9ef0*/  ISETP.NE.AND P1, PT, R28, RZ, PT ;  /* 0x000000ff1c00720c */ /* 0x000fe40003f25270 */
[----:B--2---:R-:W-:-:S04]  /*9f00*/  MOV R6, 0x6000 ;  /* 0x0000600000067802 */ /* 0x004fc80000000f00 */
[----:B------:R3:W-:Y:S07]  /*9f10*/  SYNCS.ARRIVE.TRANS64 RZ, [R7+URZ+0x30830], R6 ;  /* 0x0308300607ff79a7 */ /* 0x0007ee000800003f */
[----:B------:R-:W-:Y:S05]  /*9f20*/  @!P1 BRA `(.L_x_10509) ;  /* 0x0000000000049947 */ /* 0x000fea0003800000 */
[----:B------:R-:W-:Y:S01]  /*9f30*/  BPT.TRAP 0x1 ;  /* 0x000000040000795c */ /* 0x000fe20000300000 */
.L_x_10509:
[----:B------:R-:W4:Y:S01]  /*9f40*/  LDL R11, [R1] ;  /* 0x00000000010b7983 */ /* 0x000f220000100800 */
[----:B--23--:R-:W-:Y:S01]  /*9f50*/  IMAD R6, R22, 0x6000, R25 ;  /* 0x0000600016067824 */ /* 0x00cfe200078e0219 */
[----:B------:R-:W-:Y:S01]  /*9f60*/  R2UR UR9, R7 ;  /* 0x00000000070972ca */ /* 0x000fe200000e0000 */
[----:B------:R-:W-:Y:S01]  /*9f70*/  UIADD3 UR4, UP0, UR40, 0x370, URZ ;  /* 0x0000037028047890 */ /* 0x000fe2000ff1e03f */
[----:B------:R-:W-:Y:S01]  /*9f80*/  R2UR UR12, R3 ;  /* 0x00000000030c72ca */ /* 0x000fe200000e0000 */
[----:B------:R-:W-:Y:S01]  /*9f90*/  UMOV UR6, 0x0 ;  /* 0x0000000000067882 */ /* 0x000fe20000000000 */
[----:B------:R-:W-:Y:S01]  /*9fa0*/  R2UR UR8, R6 ;  /* 0x00000000060872ca */ /* 0x000fe200000e0000 */
[----:B------:R-:W-:Y:S01]  /*9fb0*/  UIADD3.X UR5, URZ, UR41, URZ, UP0, !UPT ;  /* 0x000000293f057290 */ /* 0x000fe200087fe43f */
[----:B-----5:R-:W-:Y:S01]  /*9fc0*/  R2UR UR13, R9 ;  /* 0x00000000090d72ca */ /* 0x020fe200000e0000 */
[----:B------:R-:W-:Y:S01]  /*9fd0*/  UMOV UR7, 0x14f00000 ;  /* 0x14f0000000077882 */ /* 0x000fe20000000000 */
[----:B------:R-:W-:-:S05]  /*9fe0*/  UMOV UR10, URZ ;  /* 0x0000003f000a7c82 */ /* 0x000fca0008000000 */
[----:B------:R-:W-:-:S04]  /*9ff0*/  UIADD3 UR9, UR9, 0x30830, URZ ;  /* 0x0003083009097890 */ /* 0x000fc8000fffe03f */
[----:B------:R-:W-:Y:S01]  /*a000*/  UIADD3 UR8, UR8, 0x12400, URZ ;  /* 0x0001240008087890 */ /* 0x000fe2000fffe03f */
[----:B----4-:R-:W-:-:S13]  /*a010*/  R2UR UR11, R11 ;  /* 0x000000000b0b72ca */ /* 0x010fda00000e0000 */
[----:B------:R-:W-:-:S09]  /*a020*/  UIMAD UR11, UR11, 0xc0, URZ ;  /* 0x000000c00b0b78a4 */ /* 0x000fd2000f8e023f */
[----:B------:R2:W-:Y:S02]  /*a030*/  UTMALDG.4D [UR8], [UR4], desc[UR6] ;  /* 0x00000608040075b4 */ /* 0x0005e40008019000 */
[----:B--2---:R-:W-:Y:S01]  /*a040*/  NOP ;  /* 0x0000000000007918 */ /* 0x004fe20000000000 */
.L_x_10506:
[----:B------:R-:W-:Y:S05]  /*a050*/  WARPSYNC.ALL ;  /* 0x0000000000007948 */ /* 0x000fea0003800000 */
[----:B------:R-:W-:Y:S01]  /*a060*/  BAR.SYNC.DEFER_BLOCKING 0x8, 0x1a0 ;  /* 0x0206800000007b1d */ /* 0x000fe20000010000 */
[----:B------:R-:W-:Y:S02]  /*a070*/  ELECT P1, URZ, PT ;  /* 0x00000000003f782f */ /* 0x000fe40003820000 */
[----:B------:R-:W-:Y:S01]  /*a080*/  R2UR UR9, R25 ;  /* 0x00000000190972ca */ /* 0x000fe200000e0000 */
[----:B------:R-:W-:-:S10]  /*a090*/  UIADD3 UR4, UP0, UR40, 0x270, URZ ;  /* 0x0000027028047890 */ /* 0x000fd4000ff1e03f */
[----:B------:R-:W-:Y:S02]  /*a0a0*/  @P1 R2UR UR13, R24 ;  /* 0x00000000180d12ca */ /* 0x000fe400000e0000 */
[----:B------:R-:W-:Y:S01]  /*a0b0*/  @P1 R2UR UR12, R23 ;  /* 0x00000000170c12ca */ /* 0x000fe200000e0000 */
[----:B------:R-:W-:Y:S01]  /*a0c0*/  UIADD3.X UR5, URZ, UR41, URZ, UP0, !UPT ;  /* 0x000000293f057290 */ /* 0x000fe200087fe43f */
[----:B------:R-:W-:Y:S01]  /*a0d0*/  @P1 R2UR UR11, R10 ;  /* 0x000000000a0b12ca */ /* 0x000fe200000e0000 */
[----:B------:R-:W-:Y:S01]  /*a0e0*/  UMOV UR6, 0x0 ;  /* 0x0000000000067882 */ /* 0x000fe20000000000 */
[----:B------:R-:W-:Y:S01]  /*a0f0*/  UMOV UR7, 0x12f00000 ;  /* 0x12f0000000077882 */ /* 0x000fe20000000000 */
[----:B------:R-:W-:Y:S01]  /*a100*/  UMOV UR10, URZ ;  /* 0x0000003f000a7c82 */ /* 0x000fe20008000000 */
[----:B------:R-:W-:Y:S01]  /*a110*/  BSSY B0, `(.L_x_10510) ;  /* 0x000000b000007945 */ /* 0x000fe20003800000 */
[----:B------:R-:W-:Y:S01]  /*a120*/  ISETP.GE.AND P2, PT, R26, 0xc1, PT ;  /* 0x000000c11a00780c */ /* 0x000fe20003f46270 */
[----:B------:R-:W-:Y:S01]  /*a130*/  @P1 IMAD.MOV.U32 R6, RZ, RZ, 0x6000 ;  /* 0x00006000ff061424 */ /* 0x000fe200078e00ff */
[----:B------:R-:W-:-:S02]  /*a140*/  UIADD3 UR8, UR9, 0xc400, URZ ;  /* 0x0000c40009087890 */ /* 0x000fc4000fffe03f */
[----:B------:R-:W-:Y:S01]  /*a150*/  UIADD3 UR9, UR9, 0x30800, URZ ;  /* 0x0003080009097890 */ /* 0x000fe2000fffe03f */
[----:B------:R2:W-:Y:S08]  /*a160*/  @P1 SYNCS.ARRIVE.TRANS64 RZ, [R25+URZ+0x30800], R6 ;  /* 0x0308000619ff19a7 */ /* 0x0005f0000800003f */
[----:B------:R3:W-:Y:S01]  /*a170*/  UTMALDG.4D [UR8], [UR4], desc[UR6] ;  /* 0x00000608040075b4 */ /* 0x0007e20008019000 */
[----:B--2---:R-:W-:-:S04]  /*a180*/  LOP3.LUT R6, R27, 0x1, RZ, 0xc, !PT ;  /* 0x000000011b067812 */ /* 0x004fc800078e0cff */
[----:B------:R-:W-:-:S04]  /*a190*/  SHF.L.U32 R6, R6, 0x1f, RZ ;  /* 0x0000001f06067819 */ /* 0x000fc800000006ff */
[----:B------:R-:W2:Y:S02]  /*a1a0*/  SYNCS.PHASECHK.TRANS64.TRYWAIT P1, [R25+URZ+0x30820], R6 ;  /* 0x03082006190075a7 */ /* 0x000ea4000802017f */
[----:B--23--:R-:W-:Y:S05]  /*a1b0*/  @!P1 BRA `(.L_x_10511) ;  /* 0x0000001800949947 */ /* 0x00cfea0003800000 */
.L_x_10562:
[----:B------:R-:W-:Y:S05]  /*a1c0*/  BSYNC B0 ;  /* 0x0000000000007941 */ /* 0x000fea0003800000 */
.L_x_10510:
[----:B------:R-:W-:Y:S05]  /*a1d0*/  @!P2 BRA `(.L_x_10512) ;  /* 0x000000100050a947 */ /* 0x000fea0003800000 */
[----:B------:R-:W-:Y:S01]  /*a1e0*/  IMAD.MOV R15, RZ, RZ, -R2 ;  /* 0x000000ffff0f7224 */ /* 0x000fe200078e0a02 */
[----:B--2---:R-:W-:Y:S01]  /*a1f0*/  MOV R6, 0x1 ;  /* 0x0000000100067802 */ /* 0x004fe20000000f00 */
[----:B------:R-:W-:-:S03]  /*a200*/  VIADD R11, R2, 0xfffffffe ;  /* 0xfffffffe020b7836 */ /* 0x000fc60000000000 */
[----:B------:R-:W-:-:S05]  /*a210*/  VIADDMNMX R15, R15, R6, 0xffffffff, !PT ;  /* 0xffffffff0f0f7446 */ /* 0x000fca0007800106 */
[----:B------:R-:W-:-:S05]  /*a220*/  IMAD.IADD R6, R2, 0x1, R15 ;  /* 0x0000000102067824 */ /* 0x000fca00078e020f */
[----:B------:R-:W-:-:S04]  /*a230*/  LOP3.LUT R6, R6, 0x1, RZ, 0xc0, !PT ;  /* 0x0000000106067812 */ /* 0x000fc800078ec0ff */
[----:B------:R-:W-:-:S13]  /*a240*/  ISETP.NE.U32.AND P1, PT, R6, 0x1, PT ;  /* 0x000000010600780c */ /* 0x000fda0003f25070 */
[----:B------:R-:W-:Y:S05]  /*a250*/  @P1 BRA `(.L_x_10513) ;  /* 0x0000000400601947 */ /* 0x000fea0003800000 */
        /* <DEDUP_REMOVED lines=9> */
[----:B------:R-:W2:Y:S01]  /*a2f0*/  LDC R20, c[0x0][0x41c] ;  /* 0x00010700ff147b82 */ /* 0x000ea20000000800 */
[----:B------:R-:W-:Y:S02]  /*a300*/  ULDC.64 UR4, c[0x0][0x408] ;  /* 0x0001020000047ab9 */ /* 0x000fe40000000a00 */
[----:B------:R-:W-:-:S04]  /*a310*/  IMAD R21, R8, UR4, RZ ;  /* 0x0000000408157c24 */ /* 0x000fc8000f8e02ff */
[----:B------:R-:W-:Y:S01]  /*a320*/  IMAD R21, R0, UR5, R21 ;  /* 0x0000000500157c24 */ /* 0x000fe2000f8e0215 */
[----:B--2---:R-:W-:-:S13]  /*a330*/  ISETP.NE.AND P1, PT, R20, 0x1, PT ;  /* 0x000000011400780c */ /* 0x004fda0003f25270 */
[----:B------:R-:W2:Y:S02]  /*a340*/  @P1 LDC.64 R6, c[0x0][0x420] ;  /* 0x00010800ff061b82 */ /* 0x000ea40000000a00 */
[----:B--2---:R-:W-:-:S04]  /*a350*/  @P1 IMAD.HI.U32 R14, R11, R6, RZ ;  /* 0x000000060b0e1227 */ /* 0x004fc800078e00ff */
[----:B------:R-:W-:Y:S01]  /*a360*/  IMAD.MOV.U32 R6, RZ, RZ, R11 ;  /* 0x000000ffff067224 */ /* 0x000fe200078e000b */
[----:B------:R-:W-:-:S04]  /*a370*/  @P1 SHF.R.U32.HI R6, RZ, R7, R14 ;  /* 0x00000007ff061219 */ /* 0x000fc8000001160e */
[--C-:B------:R-:W-:Y:S02]  /*a380*/  SHF.R.S32.HI R7, RZ, 0x1f, R6.reuse ;  /* 0x0000001fff077819 */ /* 0x100fe40000011406 */
[----:B------:R-:W-:Y:S01]  /*a390*/  IADD3 R14, -R6, RZ, RZ ;  /* 0x000000ff060e7210 */ /* 0x000fe20007ffe1ff */
[----:B------:R-:W-:-:S04]  /*a3a0*/  IMAD.WIDE.U32 R6, R0, UR4, R6 ;  /* 0x0000000400067c25 */ /* 0x000fc8000f8e0006 */
[----:B------:R-:W-:Y:S01]  /*a3b0*/  IMAD.IADD R7, R21, 0x1, R7 ;  /* 0x0000000115077824 */ /* 0x000fe200078e0207 */
[----:B------:R-:W-:Y:S01]  /*a3c0*/  LEA R4, P1, R6, R4, 0x2 ;  /* 0x0000000406047211 */ /* 0x000fe200078210ff */
[----:B------:R-:W-:-:S03]  /*a3d0*/  IMAD R11, R20, R14, R11 ;  /* 0x0000000e140b7224 */ /* 0x000fc600078e020b */
[----:B------:R-:W-:-:S05]  /*a3e0*/  LEA.HI.X R5, R6, R5, R7, 0x2, P1 ;  /* 0x0000000506057211 */ /* 0x000fca00008f1407 */
[----:B------:R2:W5:Y:S04]  /*a3f0*/  LDG.E R6, desc[UR38][R4.64] ;  /* 0x0000002604067981 */ /* 0x000568000c1e1900 */
.L_x_10516:
[----:B--2---:R-:W-:Y:S01]  /*a400*/  IMAD R5, R10, 0x8, R25 ;  /* 0x000000080a057824 */ /* 0x004fe200078e0219 */
[----:B------:R-:W-:Y:S02]  /*a410*/  SHF.L.U32 R4, R12, 0x1f, RZ ;  /* 0x0000001f0c047819 */ /* 0x000fe400000006ff */
[----:B------:R-:W-:Y:S02]  /*a420*/  ISETP.NE.AND P1, PT, R18, RZ, PT ;  /* 0x000000ff1200720c */ /* 0x000fe40003f25270 */
[----:B------:R-:W2:Y:S02]  /*a430*/  SYNCS.PHASECHK.TRANS64.TRYWAIT P2, [R5+URZ+0x30840], R4 ;  /* 0x03084004050075a7 */ /* 0x000ea4000804017f */
[----:B--2---:R-:W-:Y:S09]  /*a440*/  @!P2 BRA `(.L_x_10517) ;  /* 0x000000180004a947 */ /* 0x004ff20003800000 */
.L_x_10563:
[----:B------:R-:W-:Y:S05]  /*a450*/  @P1 BRA `(.L_x_10518) ;  /* 0x0000000000141947 */ /* 0x000fea0003800000 */
[----:B------:R-:W-:Y:S02]  /*a460*/  ISETP.NE.AND P2, PT, R28, RZ, PT ;  /* 0x000000ff1c00720c */ /* 0x000fe40003f45270 */
[----:B--2---:R-:W-:-:S04]  /*a470*/  MOV R4, 0x6000 ;  /* 0x0000600000047802 */ /* 0x004fc80000000f00 */
[----:B------:R3:W-:Y:S07]  /*a480*/  SYNCS.ARRIVE.TRANS64 RZ, [R5+URZ+0x30830], R4 ;  /* 0x0308300405ff79a7 */ /* 0x0007ee000800003f */
[----:B------:R-:W-:Y:S05]  /*a490*/  @!P2 BRA `(.L_x_10518) ;  /* 0x000000000004a947 */ /* 0x000fea0003800000 */
[----:B------:R-:W-:Y:S01]  /*a4a0*/  BPT.TRAP 0x1 ;  /* 0x000000040000795c */ /* 0x000fe20000300000 */
.L_x_10518:
[----:B--23--:R-:W-:Y:S01]  /*a4b0*/  IMAD R4, R10, 0x6000, R25 ;  /* 0x000060000a047824 */ /* 0x00cfe200078e0219 */
[----:B------:R-:W-:Y:S01]  /*a4c0*/  R2UR UR9, R5 ;  /* 0x00000000050972ca */ /* 0x000fe200000e0000 */
[----:B------:R-:W-:Y:S01]  /*a4d0*/  UIADD3 UR4, UP0, UR40, 0x370, URZ ;  /* 0x0000037028047890 */ /* 0x000fe2000ff1e03f */
[----:B------:R-:W-:Y:S01]  /*a4e0*/  R2UR UR11, R11 ;  /* 0x000000000b0b72ca */ /* 0x000fe200000e0000 */
[----:B------:R-:W-:Y:S01]  /*a4f0*/  VIADD R5, R25, 0x30800 ;  /* 0x0003080019057836 */ /* 0x000fe20000000000 */
[----:B------:R-:W-:Y:S01]  /*a500*/  R2UR UR8, R4 ;  /* 0x00000000040872ca */ /* 0x000fe200000e0000 */
[----:B------:R-:W-:Y:S01]  /*a510*/  UIADD3.X UR5, URZ, UR41, URZ, UP0, !UPT ;  /* 0x000000293f057290 */ /* 0x000fe200087fe43f */
[----:B------:R-:W-:Y:S01]  /*a520*/  R2UR UR12, R3 ;  /* 0x00000000030c72ca */ /* 0x000fe200000e0000 */
[----:B------:R-:W-:Y:S01]  /*a530*/  IMAD R4, R22, 0x8, R5 ;  /* 0x0000000816047824 */ /* 0x000fe200078e0205 */
[----:B-----5:R-:W-:Y:S01]  /*a540*/  R2UR UR13, R6 ;  /* 0x00000000060d72ca */ /* 0x020fe200000e0000 */
[----:B------:R-:W-:Y:S01]  /*a550*/  UMOV UR6, 0x0 ;  /* 0x0000000000067882 */ /* 0x000fe20000000000 */
[----:B------:R-:W-:Y:S01]  /*a560*/  SHF.L.U32 R7, R19, 0x1f, RZ ;  /* 0x0000001f13077819 */ /* 0x000fe200000006ff */
[----:B------:R-:W-:Y:S01]  /*a570*/  UMOV UR7, 0x14f00000 ;  /* 0x14f0000000077882 */ /* 0x000fe20000000000 */
[----:B------:R-:W-:Y:S01]  /*a580*/  UMOV UR10, URZ ;  /* 0x0000003f000a7c82 */ /* 0x000fe20008000000 */
[----:B------:R-:W-:-:S02]  /*a590*/  UIADD3 UR9, UR9, 0x30830, URZ ;  /* 0x0003083009097890 */ /* 0x000fc4000fffe03f */
[----:B------:R-:W-:Y:S02]  /*a5a0*/  UIMAD UR11, UR11, 0xc0, URZ ;  /* 0x000000c00b0b78a4 */ /* 0x000fe4000f8e023f */
[----:B------:R-:W-:-:S09]  /*a5b0*/  UIADD3 UR8, UR8, 0x12400, URZ ;  /* 0x0001240008087890 */ /* 0x000fd2000fffe03f */
[----:B------:R2:W-:Y:S01]  /*a5c0*/  UTMALDG.4D [UR8], [UR4], desc[UR6] ;  /* 0x00000608040075b4 */ /* 0x0005e20008019000 */
[----:B------:R-:W3:Y:S02]  /*a5d0*/  SYNCS.PHASECHK.TRANS64.TRYWAIT P2, [R4+URZ+0x60], R7 ;  /* 0x00006007040075a7 */ /* 0x000ee4000804017f */
[----:B--23--:R-:W-:Y:S05]  /*a5e0*/  @!P2 BRA `(.L_x_10519) ;  /* 0x0000001400b0a947 */ /* 0x00cfea0003800000 */
.L_x_10564:
[----:B------:R-:W-:Y:S05]  /*a5f0*/  @P1 BRA `(.L_x_10520) ;  /* 0x0000000000181947 */ /* 0x000fea0003800000 */
[----:B------:R-:W-:Y:S01]  /*a600*/  ISETP.NE.AND P1, PT, R28, RZ, PT ;  /* 0x000000ff1c00720c */ /* 0x000fe20003f25270 */
[----:B------:R-:W-:Y:S01]  /*a610*/  IMAD.MOV.U32 R5, RZ, RZ, 0x6000 ;  /* 0x00006000ff057424 */ /* 0x000fe200078e00ff */
[----:B--2---:R-:W-:-:S04]  /*a620*/  LEA R4, R22, R25, 0x3 ;  /* 0x0000001916047211 */ /* 0x004fc800078e18ff */
[----:B------:R3:W-:Y:S07]  /*a630*/  SYNCS.ARRIVE.TRANS64 RZ, [R4+URZ+0x30850], R5 ;  /* 0x0308500504ff79a7 */ /* 0x0007ee000800003f */
[----:B------:R-:W-:Y:S05]  /*a640*/  @!P1 BRA `(.L_x_10520) ;  /* 0x0000000000049947 */ /* 0x000fea0003800000 */
[----:B------:R-:W-:Y:S01]  /*a650*/  BPT.TRAP 0x1 ;  /* 0x000000040000795c */ /* 0x000fe20000300000 */
.L_x_10520:
[----:B--23--:R-:W2:Y:S01]  /*a660*/  LDL.LU R4, [R1] ;  /* 0x0000000001047983 */ /* 0x00cea20000300800 */
[----:B------:R-:W-:Y:S01]  /*a670*/  IMAD R5, R22, 0x6000, R25 ;  /* 0x0000600016057824 */ /* 0x000fe200078e0219 */
[----:B------:R-:W-:Y:S01]  /*a680*/  R2UR UR13, R9 ;  /* 0x00000000090d72ca */ /* 0x000fe200000e0000 */
[----:B------:R-:W-:Y:S01]  /*a690*/  UIADD3 UR4, UP0, UR40, 0x470, URZ ;  /* 0x0000047028047890 */ /* 0x000fe2000ff1e03f */
[----:B------:R-:W-:Y:S01]  /*a6a0*/  R2UR UR12, R3 ;  /* 0x00000000030c72ca */ /* 0x000fe200000e0000 */
[----:B------:R-:W-:Y:S01]  /*a6b0*/  UMOV UR6, 0x0 ;  /* 0x0000000000067882 */ /* 0x000fe20000000000 */
[----:B------:R-:W-:Y:S01]  /*a6c0*/  R2UR UR8, R5 ;  /* 0x00000000050872ca */ /* 0x000fe200000e0000 */
[----:B------:R-:W-:Y:S01]  /*a6d0*/  UIADD3.X UR5, URZ, UR41, URZ, UP0, !UPT ;  /* 0x000000293f057290 */ /* 0x000fe200087fe43f */
[----:B------:R3:W-:Y:S01]  /*a6e0*/  STL [R1], R11 ;  /* 0x0000000b01007387 */ /* 0x0007e20000100800 */
[----:B------:R-:W-:Y:S01]  /*a6f0*/  UMOV UR7, 0x14f00000 ;  /* 0x14f0000000077882 */ /* 0x000fe20000000000 */
[----:B------:R-:W-:Y:S01]  /*a700*/  UMOV UR10, URZ ;  /* 0x0000003f000a7c82 */ /* 0x000fe20008000000 */
[----:B------:R-:W-:-:S08]  /*a710*/  IMAD.MOV.U32 R9, RZ, RZ, R6 ;  /* 0x000000ffff097224 */ /* 0x000fd000078e0006 */
[----:B------:R-:W-:Y:S01]  /*a720*/  UIADD3 UR8, UR8, 0x400, URZ ;  /* 0x0000040008087890 */ /* 0x000fe2000fffe03f */
[----:B--2---:R-:W-:Y:S02]  /*a730*/  R2UR UR11, R4 ;  /* 0x00000000040b72ca */ /* 0x004fe400000e0000 */
[----:B------:R-:W-:-:S04]  /*a740*/  LEA R4, R22, R25, 0x3 ;  /* 0x0000001916047211 */ /* 0x000fc800078e18ff */
[----:B------:R-:W-:-:S07]  /*a750*/  R2UR UR9, R4 ;  /* 0x00000000040972ca */ /* 0x000fce00000e0000 */
[----:B------:R-:W-:-:S06]  /*a760*/  UIMAD UR11, UR11, 0xc0, URZ ;  /* 0x000000c00b0b78a4 */ /* 0x000fcc000f8e023f */
[----:B------:R-:W-:-:S09]  /*a770*/  UIADD3 UR9, UR9, 0x30850, URZ ;  /* 0x0003085009097890 */ /* 0x000fd2000fffe03f */
[----:B------:R3:W-:Y:S02]  /*a780*/  UTMALDG.4D [UR8], [UR4], desc[UR6] ;  /* 0x00000608040075b4 */ /* 0x0007e40008019000 */
[----:B---3--:R-:W-:Y:S01]  /*a790*/  NOP ;  /* 0x0000000000007918 */ /* 0x008fe20000000000 */
.L_x_10515:
[----:B------:R-:W-:Y:S05]  /*a7a0*/  BSYNC B0 ;  /* 0x0000000000007941 */ /* 0x000fea0003800000 */
.L_x_10514:
[----:B------:R-:W-:Y:S01]  /*a7b0*/  IADD3 R11, R2, -0x3, RZ ;  /* 0xfffffffd020b7810 */ /* 0x000fe20007ffe0ff */
[----:B------:R-:W-:Y:S01]  /*a7c0*/  IMAD.MOV.U32 R22, RZ, RZ, R10 ;  /* 0x000000ffff167224 */ /* 0x000fe200078e000a */
[----:B------:R-:W-:-:S07]  /*a7d0*/  MOV R19, R12 ;  /* 0x0000000c00137202 */ /* 0x000fce0000000f00 */
.L_x_10513:
[----:B------:R-:W-:Y:S01]  /*a7e0*/  IMAD.MOV R2, RZ, RZ, -R15 ;  /* 0x000000ffff027224 */ /* 0x000fe200078e0a0f */
[----:B------:R-:W-:Y:S04]  /*a7f0*/  BSSY B0, `(.L_x_10512) ;  /* 0x00000b2000007945 */ /* 0x000fe80003800000 */
[----:B------:R-:W-:-:S13]  /*a800*/  ISETP.NE.AND P1, PT, R13, R2, PT ;  /* 0x000000020d00720c */ /* 0x000fda0003f25270 */
[----:B------:R-:W-:Y:S05]  /*a810*/  @!P1 BRA `(.L_x_10521) ;  /* 0x0000000800bc9947 */ /* 0x000fea0003800000 */
[----:B------:R-:W-:-:S07]  /*a820*/  MOV R4, R9 ;  /* 0x0000000900047202 */ /* 0x000fce0000000f00 */
.L_x_10536:
        /* <DEDUP_REMOVED lines=9> */
[----:B------:R-:W2:Y:S01]  /*a8c0*/  LDC R12, c[0x0][0x41c] ;  /* 0x00010700ff0c7b82 */ /* 0x000ea20000000800 */
[----:B-1----:R-:W-:Y:S01]  /*a8d0*/  IMAD.MOV.U32 R13, RZ, RZ, R11 ;  /* 0x000000ffff0d7224 */ /* 0x002fe200078e000b */
[----:B------:R-:W-:Y:S02]  /*a8e0*/  ULDC.64 UR4, c[0x0][0x408] ;  /* 0x0001020000047ab9 */ /* 0x000fe40000000a00 */
[----:B------:R-:W-:-:S04]  /*a8f0*/  IMAD R15, R8, UR4, RZ ;  /* 0x00000004080f7c24 */ /* 0x000fc8000f8e02ff */
[----:B------:R-:W-:Y:S01]  /*a900*/  IMAD R15, R0, UR5, R15 ;  /* 0x00000005000f7c24 */ /* 0x000fe2000f8e020f */
[----:B--2---:R-:W-:-:S13]  /*a910*/  ISETP.NE.AND P1, PT, R12, 0x1, PT ;  /* 0x000000010c00780c */ /* 0x004fda0003f25270 */
[----:B------:R-:W1:Y:S02]  /*a920*/  @P1 LDC.64 R4, c[0x0][0x420] ;  /* 0x00010800ff041b82 */ /* 0x000e640000000a00 */
[----:B-1----:R-:W-:-:S05]  /*a930*/  @P1 IMAD.HI.U32 R4, R11, R4, RZ ;  /* 0x000000040b041227 */ /* 0x002fca00078e00ff */
[----:B------:R-:W-:Y:S02]  /*a940*/  @P1 SHF.R.U32.HI R13, RZ, R5, R4 ;  /* 0x00000005ff0d1219 */ /* 0x000fe40000011604 */
[----:B------:R-:W1:Y:S02]  /*a950*/  LDC.64 R4, c[0x0][0x3f8] ;  /* 0x0000fe00ff047b82 */ /* 0x000e640000000a00 */
[----:B------:R-:W-:Y:S02]  /*a960*/  SHF.R.S32.HI R7, RZ, 0x1f, R13 ;  /* 0x0000001fff077819 */ /* 0x000fe4000001140d */
[----:B------:R-:W-:-:S05]  /*a970*/  MOV R6, R13 ;  /* 0x0000000d00067202 */ /* 0x000fca0000000f00 */
[----:B------:R-:W-:-:S04]  /*a980*/  IMAD.WIDE.U32 R6, R0, UR4, R6 ;  /* 0x0000000400067c25 */ /* 0x000fc8000f8e0006 */
[----:B------:R-:W-:Y:S01]  /*a990*/  IMAD.IADD R7, R15, 0x1, R7 ;  /* 0x000000010f077824 */ /* 0x000fe200078e0207 */
[----:B-1----:R-:W-:-:S04]  /*a9a0*/  LEA R4, P1, R6, R4, 0x2 ;  /* 0x0000000406047211 */ /* 0x002fc800078210ff */
[----:B------:R-:W-:-:S05]  /*a9b0*/  LEA.HI.X R5, R6, R5, R7, 0x2, P1 ;  /* 0x0000000506057211 */ /* 0x000fca00008f1407 */
[----:B------:R2:W5:Y:S01]  /*a9c0*/  LDG.E R4, desc[UR38][R4.64] ;  /* 0x0000002604047981 */ /* 0x000562000c1e1900 */
[----:B------:R-:W-:-:S05]  /*a9d0*/  IADD3 R6, -R13, RZ, RZ ;  /* 0x000000ff0d067210 */ /* 0x000fca0007ffe1ff */
[----:B------:R-:W-:-:S07]  /*a9e0*/  IMAD R12, R12, R6, R11 ;  /* 0x000000060c0c7224 */ /* 0x000fce00078e020b */
.L_x_10524:
[----:B------:R-:W-:Y:S01]  /*a9f0*/  IMAD R6, R2, 0x8, R25 ;  /* 0x0000000802067824 */ /* 0x000fe200078e0219 */
[----:B--2---:R-:W-:Y:S02]  /*aa00*/  SHF.L.U32 R5, R10, 0x1f, RZ ;  /* 0x0000001f0a057819 */ /* 0x004fe400000006ff */
[----:B------:R-:W-:Y:S02]  /*aa10*/  ISETP.NE.AND P1, PT, R18, RZ, PT ;  /* 0x000000ff1200720c */ /* 0x000fe40003f25270 */
[----:B------:R-:W2:Y:S02]  /*aa20*/  SYNCS.PHASECHK.TRANS64.TRYWAIT P2, [R6+URZ+0x30840], R5 ;  /* 0x03084005060075a7 */ /* 0x000ea4000804017f */
[----:B--2---:R-:W-:Y:S09]  /*aa30*/  @!P2 BRA `(.L_x_10525) ;  /* 0x0000001000b0a947 */ /* 0x004ff20003800000 */
.L_x_10565:
[----:B------:R-:W-:Y:S05]  /*aa40*/  @P1 BRA `(.L_x_10526) ;  /* 0x0000000000141947 */ /* 0x000fea0003800000 */
[----:B------:R-:W-:Y:S02]  /*aa50*/  ISETP.NE.AND P2, PT, R28, RZ, PT ;  /* 0x000000ff1c00720c */ /* 0x000fe40003f45270 */
[----:B--2---:R-:W-:-:S04]  /*aa60*/  MOV R5, 0x6000 ;  /* 0x0000600000057802 */ /* 0x004fc80000000f00 */
[----:B------:R3:W-:Y:S07]  /*aa70*/  SYNCS.ARRIVE.TRANS64 RZ, [R6+URZ+0x30830], R5 ;  /* 0x0308300506ff79a7 */ /* 0x0007ee000800003f */
[----:B------:R-:W-:Y:S05]  /*aa80*/  @!P2 BRA `(.L_x_10526) ;  /* 0x000000000004a947 */ /* 0x000fea0003800000 */
[----:B------:R-:W-:Y:S01]  /*aa90*/  BPT.TRAP 0x1 ;  /* 0x000000040000795c */ /* 0x000fe20000300000 */
.L_x_10526:
[----:B--23--:R-:W-:Y:S01]  /*aaa0*/  IMAD R5, R2, 0x6000, R25 ;  /* 0x0000600002057824 */ /* 0x00cfe200078e0219 */
[----:B------:R-:W-:Y:S01]  /*aab0*/  R2UR UR9, R6 ;  /* 0x00000000060972ca */ /* 0x000fe200000e0000 */
[----:B------:R-:W-:Y:S01]  /*aac0*/  UIADD3 UR4, UP0, UR40, 0x370, URZ ;  /* 0x0000037028047890 */ /* 0x000fe2000ff1e03f */
[----:B------:R-:W-:Y:S01]  /*aad0*/  R2UR UR11, R12 ;  /* 0x000000000c0b72ca */ /* 0x000fe200000e0000 */
[----:B------:R-:W-:Y:S01]  /*aae0*/  UMOV UR6, 0x0 ;  /* 0x0000000000067882 */ /* 0x000fe20000000000 */
[----:B------:R-:W-:Y:S01]  /*aaf0*/  R2UR UR8, R5 ;  /* 0x00000000050872ca */ /* 0x000fe200000e0000 */
[----:B------:R-:W-:Y:S01]  /*ab00*/  UIADD3.X UR5, URZ, UR41, URZ, UP0, !UPT ;  /* 0x000000293f057290 */ /* 0x000fe200087fe43f */
[----:B------:R-:W-:Y:S01]  /*ab10*/  R2UR UR12, R3 ;  /* 0x00000000030c72ca */ /* 0x000fe200000e0000 */
[----:B------:R-:W-:Y:S01]  /*ab20*/  VIADD R5, R25, 0x30800 ;  /* 0x0003080019057836 */ /* 0x000fe20000000000 */
[----:B-----5:R-:W-:Y:S01]  /*ab30*/  R2UR UR13, R4 ;  /* 0x00000000040d72ca */ /* 0x020fe200000e0000 */
[----:B------:R-:W-:Y:S01]  /*ab40*/  UMOV UR7, 0x14f00000 ;  /* 0x14f0000000077882 */ /* 0x000fe20000000000 */
[----:B------:R-:W-:Y:S01]  /*ab50*/  SHF.L.U32 R19, R19, 0x1f, RZ ;  /* 0x0000001f13137819 */ /* 0x000fe200000006ff */
[----:B------:R-:W-:Y:S01]  /*ab60*/  UMOV UR10, URZ ;  /* 0x0000003f000a7c82 */ /* 0x000fe20008000000 */
[----:B------:R-:W-:Y:S01]  /*ab70*/  LEA R6, R22, R5, 0x3 ;  /* 0x0000000516067211 */ /* 0x000fe200078e18ff */
[----:B------:R-:W-:-:S02]  /*ab80*/  UIADD3 UR9, UR9, 0x30830, URZ ;  /* 0x0003083009097890 */ /* 0x000fc4000fffe03f */
[----:B------:R-:W-:Y:S02]  /*ab90*/  UIMAD UR11, UR11, 0xc0, URZ ;  /* 0x000000c00b0b78a4 */ /* 0x000fe4000f8e023f */
[----:B------:R-:W-:-:S09]  /*aba0*/  UIADD3 UR8, UR8, 0x12400, URZ ;  /* 0x0001240008087890 */ /* 0x000fd2000fffe03f */
[----:B------:R2:W-:Y:S01]  /*abb0*/  UTMALDG.4D [UR8], [UR4], desc[UR6] ;  /* 0x00000608040075b4 */ /* 0x0005e20008019000 */
[----:B------:R-:W3:Y:S02]  /*abc0*/  SYNCS.PHASECHK.TRANS64.TRYWAIT P2, [R6+URZ+0x60], R19 ;  /* 0x00006013060075a7 */ /* 0x000ee4000804017f */
[----:B--23--:R-:W-:Y:S05]  /*abd0*/  @!P2 BRA `(.L_x_10527) ;  /* 0x00000010005ca947 */ /* 0x00cfea0003800000 */
.L_x_10566:
[----:B------:R-:W-:Y:S05]  /*abe0*/  @P1 BRA `(.L_x_10528) ;  /* 0x0000000000141947 */ /* 0x000fea0003800000 */
[----:B------:R-:W-:Y:S01]  /*abf0*/  ISETP.NE.AND P1, PT, R28, RZ, PT ;  /* 0x000000ff1c00720c */ /* 0x000fe20003f25270 */
[----:B------:R-:W-:-:S04]  /*ac00*/  IMAD.MOV.U32 R5, RZ, RZ, 0x6000 ;  /* 0x00006000ff057424 */ /* 0x000fc800078e00ff */
[----:B------:R3:W-:Y:S08]  /*ac10*/  SYNCS.ARRIVE.TRANS64 RZ, [R6+URZ+0x50], R5 ;  /* 0x0000500506ff79a7 */ /* 0x0007f0000800003f */
[----:B------:R-:W-:Y:S05]  /*ac20*/  @!P1 BRA `(.L_x_10528) ;  /* 0x0000000000049947 */ /* 0x000fea0003800000 */
[----:B------:R-:W-:Y:S01]  /*ac30*/  BPT.TRAP 0x1 ;  /* 0x000000040000795c */ /* 0x000fe20000300000 */
.L_x_10528:
[----:B---3--:R-:W3:Y:S01]  /*ac40*/  LDL.LU R5, [R1] ;  /* 0x0000000001057983 */ /* 0x008ee20000300800 */
[----:B------:R-:W-:Y:S01]  /*ac50*/  IMAD R22, R22, 0x6000, R25 ;  /* 0x0000600016167824 */ /* 0x000fe200078e0219 */
[----:B------:R-:W-:Y:S01]  /*ac60*/  R2UR UR9, R6 ;  /* 0x00000000060972ca */ /* 0x000fe200000e0000 */
[----:B------:R-:W-:Y:S01]  /*ac70*/  UIADD3 UR4, UP0, UR40, 0x470, URZ ;  /* 0x0000047028047890 */ /* 0x000fe2000ff1e03f */
[----:B------:R-:W-:Y:S01]  /*ac80*/  R2UR UR13, R9 ;  /* 0x00000000090d72ca */ /* 0x000fe200000e0000 */
[----:B------:R-:W-:Y:S01]  /*ac90*/  UMOV UR6, 0x0 ;  /* 0x0000000000067882 */ /* 0x000fe20000000000 */
[----:B------:R-:W-:Y:S01]  /*aca0*/  R2UR UR8, R22 ;  /* 0x00000000160872ca */ /* 0x000fe200000e0000 */
[----:B------:R-:W-:Y:S01]  /*acb0*/  UIADD3.X UR5, URZ, UR41, URZ, UP0, !UPT ;  /* 0x000000293f057290 */ /* 0x000fe200087fe43f */
[----:B------:R-:W-:Y:S01]  /*acc0*/  R2UR UR12, R3 ;  /* 0x00000000030c72ca */ /* 0x000fe200000e0000 */
[----:B------:R-:W-:Y:S01]  /*acd0*/  UMOV UR7, 0x14f00000 ;  /* 0x14f0000000077882 */ /* 0x000fe20000000000 */
[----:B------:R-:W-:Y:S01]  /*ace0*/  UMOV UR10, URZ ;  /* 0x0000003f000a7c82 */ /* 0x000fe20008000000 */
[----:B------:R4:W-:Y:S01]  /*acf0*/  STL [R1], R12 ;  /* 0x0000000c01007387 */ /* 0x0009e20000100800 */
[----:B------:R-:W-:-:S03]  /*ad00*/  MOV R9, R4 ;  /* 0x0000000400097202 */ /* 0x000fc60000000f00 */
[----:B------:R-:W-:-:S04]  /*ad10*/  UIADD3 UR9, UR9, 0x50, URZ ;  /* 0x0000005009097890 */ /* 0x000fc8000fffe03f */
[----:B------:R-:W-:Y:S01]  /*ad20*/  UIADD3 UR8, UR8, 0x400, URZ ;  /* 0x0000040008087890 */ /* 0x000fe2000fffe03f */
[----:B---3--:R-:W-:-:S13]  /*ad30*/  R2UR UR11, R5 ;  /* 0x00000000050b72ca */ /* 0x008fda00000e0000 */
[----:B------:R-:W-:-:S09]  /*ad40*/  UIMAD UR11, UR11, 0xc0, URZ ;  /* 0x000000c00b0b78a4 */ /* 0x000fd2000f8e023f */
[----:B------:R4:W-:Y:S02]  /*ad50*/  UTMALDG.4D [UR8], [UR4], desc[UR6] ;  /* 0x00000608040075b4 */ /* 0x0009e40008019000 */
[----:B----4-:R-:W-:Y:S01]  /*ad60*/  NOP ;  /* 0x0000000000007918 */ /* 0x010fe20000000000 */
.L_x_10523:
[----:B------:R-:W-:Y:S05]  /*ad70*/  BSYNC B1 ;  /* 0x0000000000017941 */ /* 0x000fea0003800000 */
.L_x_10522:
[----:B------:R-:W-:Y:S01]  /*ad80*/  VIADD R22, R2, 0x1 ;  /* 0x0000000102167836 */ /* 0x000fe20000000000 */
[----:B------:R-:W-:Y:S04]  /*ad90*/  BSSY B1, `(.L_x_10529) ;  /* 0x0000054000017945 */ /* 0x000fe80003800000 */
[----:B------:R-:W-:-:S04]  /*ada0*/  ISETP.NE.AND P1, PT, R22, 0x2, PT ;  /* 0x000000021600780c */ /* 0x000fc80003f25270 */
[----:B--2---:R-:W-:Y:S02]  /*adb0*/  SEL R19, RZ, 0x1, P1 ;  /* 0x00000001ff137807 */ /* 0x004fe40000800000 */
[----:B------:R-:W-:Y:S02]  /*adc0*/  SEL R22, R22, RZ, P1 ;  /* 0x000000ff16167207 */ /* 0x000fe40000800000 */
[----:B------:R-:W-:Y:S01]  /*add0*/  LOP3.LUT R19, R10, R19, RZ, 0x3c, !PT ;  /* 0x000000130a137212 */ /* 0x000fe200078e3cff */
[----:B------:R-:W-:Y:S06]  /*ade0*/  @!P6 BRA `(.L_x_10530) ;  /* 0x000000040038e947 */ /* 0x000fec0003800000 */
[----:B-1----:R-:W-:Y:S01]  /*adf0*/  IADD3 R13, R11, -0x1, RZ ;  /* 0xffffffff0b0d7810 */ /* 0x002fe20007ffe0ff */
        /* <DEDUP_REMOVED lines=20> */
.L_x_10531:
[----:B-1----:R-:W-:Y:S01]  /*af40*/  IMAD R5, R22, 0x8, R25 ;  /* 0x0000000816057824 */ /* 0x002fe200078e0219 */
[----:B------:R-:W-:Y:S02]  /*af50*/  SHF.L.U32 R6, R19, 0x1f, RZ ;  /* 0x0000001f13067819 */ /* 0x000fe400000006ff */
[----:B------:R-:W-:Y:S02]  /*af60*/  ISETP.NE.AND P1, PT, R18, RZ, PT ;  /* 0x000000ff1200720c */ /* 0x000fe40003f25270 */
[----:B------:R-:W1:Y:S02]  /*af70*/  SYNCS.PHASECHK.TRANS64.TRYWAIT P2, [R5+URZ+0x30840], R6 ;  /* 0x03084006050075a7 */ /* 0x000e64000804017f */
[----:B-1----:R-:W-:Y:S09]  /*af80*/  @!P2 BRA `(.L_x_10532) ;  /* 0x0000000c0084a947 */ /* 0x002ff20003800000 */
.L_x_10567:
[----:B------:R-:W-:Y:S05]  /*af90*/  @P1 BRA `(.L_x_10533) ;  /* 0x0000000000141947 */ /* 0x000fea0003800000 */
[----:B------:R-:W-:Y:S02]  /*afa0*/  ISETP.NE.AND P2, PT, R28, RZ, PT ;  /* 0x000000ff1c00720c */ /* 0x000fe40003f45270 */
[----:B-1----:R-:W-:-:S04]  /*afb0*/  MOV R6, 0x6000 ;  /* 0x0000600000067802 */ /* 0x002fc80000000f00 */
[----:B------:R2:W-:Y:S07]  /*afc0*/  SYNCS.ARRIVE.TRANS64 RZ, [R5+URZ+0x30830], R6 ;  /* 0x0308300605ff79a7 */ /* 0x0005ee000800003f */
[----:B------:R-:W-:Y:S05]  /*afd0*/  @!P2 BRA `(.L_x_10533) ;  /* 0x000000000004a947 */ /* 0x000fea0003800000 */
[----:B------:R-:W-:Y:S01]  /*afe0*/  BPT.TRAP 0x1 ;  /* 0x000000040000795c */ /* 0x000fe20000300000 */
.L_x_10533:
[----:B-12---:R-:W-:Y:S01]  /*aff0*/  IMAD R5, R22, 0x6000, R25 ;  /* 0x0000600016057824 */ /* 0x006fe200078e0219 */
[----:B------:R-:W-:Y:S01]  /*b000*/  R2UR UR11, R13 ;  /* 0x000000000d0b72ca */ /* 0x000fe200000e0000 */
[----:B------:R-:W-:Y:S01]  /*b010*/  UIADD3 UR4, UP0, UR40, 0x370, URZ ;  /* 0x0000037028047890 */ /* 0x000fe2000ff1e03f */
[----:B------:R-:W-:Y:S01]  /*b020*/  R2UR UR12, R3 ;  /* 0x00000000030c72ca */ /* 0x000fe200000e0000 */
[----:B------:R-:W-:Y:S01]  /*b030*/  UMOV UR6, 0x0 ;  /* 0x0000000000067882 */ /* 0x000fe20000000000 */
[----:B------:R-:W-:Y:S01]  /*b040*/  R2UR UR8, R5 ;  /* 0x00000000050872ca */ /* 0x000fe200000e0000 */
[----:B------:R-:W-:Y:S01]  /*b050*/  VIADD R5, R25, 0x30800 ;  /* 0x0003080019057836 */ /* 0x000fe20000000000 */
[----:B-----5:R-:W-:Y:S01]  /*b060*/  R2UR UR13, R4 ;  /* 0x00000000040d72ca */ /* 0x020fe200000e0000 */
[----:B------:R-:W-:Y:S01]  /*b070*/  UIADD3.X UR5, URZ, UR41, URZ, UP0, !UPT ;  /* 0x000000293f057290 */ /* 0x000fe200087fe43f */
[----:B------:R-:W-:Y:S01]  /*b080*/  SHF.L.U32 R10, R10, 0x1f, RZ ;  /* 0x0000001f0a0a7819 */ /* 0x000fe200000006ff */
[----:B------:R-:W-:Y:S01]  /*b090*/  UMOV UR7, 0x14f00000 ;  /* 0x14f0000000077882 */ /* 0x000fe20000000000 */
[----:B------:R-:W-:Y:S01]  /*b0a0*/  LEA R6, R22, R5, 0x3 ;  /* 0x0000000516067211 */ /* 0x000fe200078e18ff */
[----:B------:R-:W-:Y:S01]  /*b0b0*/  IMAD R5, R2, 0x8, R5 ;  /* 0x0000000802057824 */ /* 0x000fe200078e0205 */
[----:B------:R-:W-:Y:S01]  /*b0c0*/  UMOV UR10, URZ ;  /* 0x0000003f000a7c82 */ /* 0x000fe20008000000 */
[----:B------:R-:W-:Y:S01]  /*b0d0*/  UIMAD UR11, UR11, 0xc0, URZ ;  /* 0x000000c00b0b78a4 */ /* 0x000fe2000f8e023f */
[----:B------:R-:W-:-:S03]  /*b0e0*/  R2UR UR9, R6 ;  /* 0x00000000060972ca */ /* 0x000fc600000e0000 */
[----:B------:R-:W-:-:S10]  /*b0f0*/  UIADD3 UR8, UR8, 0x12400, URZ ;  /* 0x0001240008087890 */ /* 0x000fd4000fffe03f */
[----:B------:R-:W-:-:S09]  /*b100*/  UIADD3 UR9, UR9, 0x30, URZ ;  /* 0x0000003009097890 */ /* 0x000fd2000fffe03f */
[----:B------:R1:W-:Y:S01]  /*b110*/  UTMALDG.4D [UR8], [UR4], desc[UR6] ;  /* 0x00000608040075b4 */ /* 0x0003e20008019000 */
[----:B------:R-:W2:Y:S02]  /*b120*/  SYNCS.PHASECHK.TRANS64.TRYWAIT P2, [R5+URZ+0x60], R10 ;  /* 0x0000600a050075a7 */ /* 0x000ea4000804017f */
[----:B-12---:R-:W-:Y:S05]  /*b130*/  @!P2 BRA `(.L_x_10534) ;  /* 0x0000000c002ca947 */ /* 0x006fea0003800000 */
.L_x_10568:
[----:B------:R-:W-:Y:S05]  /*b140*/  @P1 BRA `(.L_x_10535) ;  /* 0x0000000000141947 */ /* 0x000fea0003800000 */
[----:B------:R-:W-:Y:S02]  /*b150*/  ISETP.NE.AND P1, PT, R28, RZ, PT ;  /* 0x000000ff1c00720c */ /* 0x000fe40003f25270 */
[----:B------:R-:W-:-:S04]  /*b160*/  MOV R6, 0x6000 ;  /* 0x0000600000067802 */ /* 0x000fc80000000f00 */
[----:B------:R2:W-:Y:S07]  /*b170*/  SYNCS.ARRIVE.TRANS64 RZ, [R5+URZ+0x50], R6 ;  /* 0x0000500605ff79a7 */ /* 0x0005ee000800003f */
[----:B------:R-:W-:Y:S05]  /*b180*/  @!P1 BRA `(.L_x_10535) ;  /* 0x0000000000049947 */ /* 0x000fea0003800000 */
[----:B------:R-:W-:Y:S01]  /*b190*/  BPT.TRAP 0x1 ;  /* 0x000000040000795c */ /* 0x000fe20000300000 */
.L_x_10535:
[----:B--2---:R-:W2:Y:S01]  /*b1a0*/  LDL.LU R6, [R1] ;  /* 0x0000000001067983 */ /* 0x004ea20000300800 */
        /* <DEDUP_REMOVED lines=11> */
[----:B------:R-:W-:-:S03]  /*b260*/  IMAD.MOV.U32 R9, RZ, RZ, R4 ;  /* 0x000000ffff097224 */ /* 0x000fc600078e0004 */
[----:B------:R-:W-:-:S04]  /*b270*/  UIADD3 UR9, UR9, 0x50, URZ ;  /* 0x0000005009097890 */ /* 0x000fc8000fffe03f */
[----:B------:R-:W-:Y:S01]  /*b280*/  UIADD3 UR8, UR8, 0x400, URZ ;  /* 0x0000040008087890 */ /* 0x000fe2000fffe03f */
[----:B--2---:R-:W-:-:S13]  /*b290*/  R2UR UR11, R6 ;  /* 0x00000000060b72ca */ /* 0x004fda00000e0000 */
[----:B------:R-:W-:-:S09]  /*b2a0*/  UIMAD UR11, UR11, 0xc0, URZ ;  /* 0x000000c00b0b78a4 */ /* 0x000fd2000f8e023f */
[----:B------:R3:W-:Y:S02]  /*b2b0*/  UTMALDG.4D [UR8], [UR4], desc[UR6] ;  /* 0x00000608040075b4 */ /* 0x0007e40008019000 */
[----:B---3--:R-:W-:Y:S01]  /*b2c0*/  NOP ;  /* 0x0000000000007918 */ /* 0x008fe20000000000 */
.L_x_10530:
[----:B------:R-:W-:Y:S05]  /*b2d0*/  BSYNC B1 ;  /* 0x0000000000017941 */ /* 0x000fea0003800000 */
.L_x_10529:
[C---:B------:R-:W-:Y:S02]  /*b2e0*/  ISETP.GT.AND P1, PT, R11.reuse, 0x1, PT ;  /* 0x000000010b00780c */ /* 0x040fe40003f24270 */
[----:B------:R-:W-:-:S11]  /*b2f0*/  IADD3 R11, R11, -0x2, RZ ;  /* 0xfffffffe0b0b7810 */ /* 0x000fd60007ffe0ff */
[----:B------:R-:W-:Y:S05]  /*b300*/  @P1 BRA `(.L_x_10536) ;  /* 0xfffffff400481947 */ /* 0x000fea000383ffff */
.L_x_10521:
[----:B------:R-:W-:Y:S05]  /*b310*/  BSYNC B0 ;  /* 0x0000000000007941 */ /* 0x000fea0003800000 */
.L_x_10512:
[----:B------:R-:W-:Y:S04]  /*b320*/  BSSY B0, `(.L_x_10537) ;  /* 0x000001e000007945 */ /* 0x000fe80003800000 */
[----:B------:R-:W-:Y:S05]  /*b330*/  @!P6 BRA `(.L_x_10538) ;  /* 0x000000000070e947 */ /* 0x000fea0003800000 */
[----:B-1----:R-:W-:Y:S01]  /*b340*/  IMAD R5, R22, 0x8, R25 ;  /* 0x0000000816057824 */ /* 0x002fe200078e0219 */
[----:B------:R-:W-:Y:S02]  /*b350*/  SHF.L.U32 R0, R19, 0x1f, RZ ;  /* 0x0000001f13007819 */ /* 0x000fe400000006ff */
[----:B------:R-:W-:Y:S02]  /*b360*/  ISETP.NE.AND P1, PT, R18, RZ, PT ;  /* 0x000000ff1200720c */ /* 0x000fe40003f25270 */
[----:B------:R-:W1:Y:S02]  /*b370*/  SYNCS.PHASECHK.TRANS64.TRYWAIT P0, [R5+URZ+0x30860], R0 ;  /* 0x03086000050075a7 */ /* 0x000e64000800017f */
[----:B-1----:R-:W-:Y:S09]  /*b380*/  @!P0 BRA `(.L_x_10539) ;  /* 0x0000000800ac8947 */ /* 0x002ff20003800000 */
.L_x_10569:
[----:B------:R-:W-:Y:S05]  /*b390*/  @P1 BRA `(.L_x_10540) ;  /* 0x0000000000141947 */ /* 0x000fea0003800000 */
[----:B------:R-:W-:Y:S02]  /*b3a0*/  ISETP.NE.AND P0, PT, R28, RZ, PT ;  /* 0x000000ff1c00720c */ /* 0x000fe40003f05270 */
[----:B-1----:R-:W-:-:S04]  /*b3b0*/  MOV R0, 0x6000 ;  /* 0x0000600000007802 */ /* 0x002fc80000000f00 */
[----:B------:R3:W-:Y:S07]  /*b3c0*/  SYNCS.ARRIVE.TRANS64 RZ, [R5+URZ+0x30850], R0 ;  /* 0x0308500005ff79a7 */ /* 0x0007ee000800003f */
[----:B------:R-:W-:Y:S05]  /*b3d0*/  @!P0 BRA `(.L_x_10540) ;  /* 0x0000000000048947 */ /* 0x000fea0003800000 */
[----:B------:R-:W-:Y:S01]  /*b3e0*/  BPT.TRAP 0x1 ;  /* 0x000000040000795c */ /* 0x000fe20000300000 */
.L_x_10540:
[----:B-1-3--:R-:W3:Y:S01]  /*b3f0*/  LDL R0, [R1] ;  /* 0x0000000001007983 */ /* 0x00aee20000100800 */
[----:B--2---:R-:W-:Y:S01]  /*b400*/  IMAD R25, R22, 0x6000, R25 ;  /* 0x0000600016197824 */ /* 0x004fe200078e0219 */
        /* <DEDUP_REMOVED lines=8> */
[----:B------:R-:W-:-:S05]  /*b490*/  UMOV UR10, URZ ;  /* 0x0000003f000a7c82 */ /* 0x000fca0008000000 */
[----:B------:R-:W-:-:S04]  /*b4a0*/  UIADD3 UR9, UR9, 0x30850, URZ ;  /* 0x0003085009097890 */ /* 0x000fc8000fffe03f */
[----:B------:R-:W-:Y:S01]  /*b4b0*/  UIADD3 UR8, UR8, 0x400, URZ ;  /* 0x0000040008087890 */ /* 0x000fe2000fffe03f */
[----:B---3--:R-:W-:-:S13]  /*b4c0*/  R2UR UR11, R0 ;  /* 0x00000000000b72ca */ /* 0x008fda00000e0000 */
[----:B------:R-:W-:-:S09]  /*b4d0*/  UIMAD UR11, UR11, 0xc0, URZ ;  /* 0x000000c00b0b78a4 */ /* 0x000fd2000f8e023f */
[----:B------:R3:W-:Y:S02]  /*b4e0*/  UTMALDG.4D [UR8], [UR4], desc[UR6] ;  /* 0x00000608040075b4 */ /* 0x0007e40008019000 */
[----:B---3--:R-:W-:Y:S01]  /*b4f0*/  NOP ;  /* 0x0000000000007918 */ /* 0x008fe20000000000 */
.L_x_10538:
[----:B------:R-:W-:Y:S05]  /*b500*/  BSYNC B0 ;  /* 0x0000000000007941 */ /* 0x000fea0003800000 */
.L_x_10537:
        /* <DEDUP_REMOVED lines=11> */
.L_x_10499:
[----:B------:R-:W3:Y:S01]  /*b5c0*/  S2R R3, SR_CgaCtaId ;  /* 0x0000000000037919 */ /* 0x000ee20000008800 */
[----:B------:R-:W-:Y:S01]  /*b5d0*/  MOV R0, 0x400 ;  /* 0x0000040000007802 */ /* 0x000fe20000000f00 */
[----:B------:R-:W-:Y:S01]  /*b5e0*/  BSSY B0, `(.L_x_10542) ;  /* 0x0000005000007945 */ /* 0x000fe20003800000 */
[----:B------:R-:W-:Y:S02]  /*b5f0*/  SHF.L.U32 R27, R27, 0x1f, RZ ;  /* 0x0000001f1b1b7819 */ /* 0x000fe400000006ff */
[----:B---3--:R-:W-:-:S04]  /*b600*/  LEA R8, R3, R0, 0x18 ;  /* 0x0000000003087211 */ /* 0x008fc800078ec0ff */
[----:B------:R-:W3:Y:S02]  /*b610*/  SYNCS.PHASECHK.TRANS64.TRYWAIT P0, [R8+URZ+0x30820], R27 ;  /* 0x0308201b080075a7 */ /* 0x000ee4000800017f */
[----:B---3--:R-:W-:Y:S05]  /*b620*/  @!P0 BRA `(.L_x_10543) ;  /* 0x0000000800188947 */ /* 0x008fea0003800000 */
.L_x_10570:
[----:B------:R-:W-:Y:S05]  /*b630*/  BSYNC B0 ;  /* 0x0000000000007941 */ /* 0x000fea0003800000 */
.L_x_10542:
[----:B------:R-:W-:-:S03]  /*b640*/  UMOV UR4, 0xffffffff ;  /* 0xffffffff00047882 */ /* 0x000fc60000000000 */
[----:B------:R-:W-:Y:S05]  /*b650*/  BRA.DIV UR4, `(.L_x_10544) ;  /* 0x0000000a04207947 */ /* 0x000fea000b800000 */
[----:B------:R4:W1:Y:S02]  /*b660*/  SHFL.IDX PT, R14, R16, RZ, 0x1f ;  /* 0x00001fff100e7589 */ /* 0x00086400000e0000 */
.L_x_10573:
[----:B-1----:R-:W-:Y:S01]  /*b670*/  ISETP.NE.AND P0, PT, R14, RZ, PT ;  /* 0x000000ff0e00720c */ /* 0x002fe20003f05270 */
[----:B------:R-:W-:-:S12]  /*b680*/  BSSY B0, `(.L_x_10545) ;  /* 0x0000023000007945 */ /* 0x000fd80003800000 */
[----:B------:R-:W-:Y:S05]  /*b690*/  @P0 BRA `(.L_x_10546) ;  /* 0x0000000000840947 */ /* 0x000fea0003800000 */
[----:B------:R-:W-:-:S03]  /*b6a0*/  UMOV UR4, 0xffffffff ;  /* 0xffffffff00047882 */ /* 0x000fc60000000000 */
[----:B------:R-:W-:Y:S05]  /*b6b0*/  BRA.DIV UR4, `(.L_x_10547) ;  /* 0x0000000a04307947 */ /* 0x000fea000b800000 */
[----:B------:R-:W-:-:S13]  /*b6c0*/  ELECT P6, URZ, PT ;  /* 0x00000000003f782f */ /* 0x000fda00038c0000 */
.L_x_10576:
[----:B------:R-:W-:Y:S05]  /*b6d0*/  @!P6 BRA `(.L_x_10546) ;  /* 0x000000000074e947 */ /* 0x000fea0003800000 */
[----:B------:R-:W-:-:S04]  /*b6e0*/  LOP3.LUT R17, R17, 0x2, RZ, 0xfc, !PT ;  /* 0x0000000211117812 */ /* 0x000fc800078efcff */
[----:B------:R-:W-:-:S13]  /*b6f0*/  ISETP.NE.AND P2, PT, R17, 0x3, PT ;  /* 0x000000031100780c */ /* 0x000fda0003f45270 */
[----:B------:R-:W-:Y:S05]  /*b700*/  @!P2 BRA `(.L_x_10548) ;  /* 0x000000000004a947 */ /* 0x000fea0003800000 */
[----:B------:R-:W-:Y:S01]  /*b710*/  BPT.TRAP 0x1 ;  /* 0x000000040000795c */ /* 0x000fe20000300000 */
.L_x_10548:
[----:B------:R-:W-:Y:S02]  /*b720*/  IADD3 R3, R8, 0x30840, RZ ;  /* 0x0003084008037810 */ /* 0x000fe40007ffe0ff */
[----:B------:R-:W-:Y:S02]  /*b730*/  SHF.L.U32 R4, R19, 0x1f, RZ ;  /* 0x0000001f13047819 */ /* 0x000fe400000006ff */
[C---:B------:R-:W-:Y:S01]  /*b740*/  IADD3 R0, R22.reuse, 0x1, RZ ;  /* 0x0000000116007810 */ /* 0x040fe20007ffe0ff */
[----:B------:R-:W-:-:S03]  /*b750*/  IMAD R5, R22, 0x8, R3 ;  /* 0x0000000816057824 */ /* 0x000fc600078e0203 */
[C---:B------:R-:W-:Y:S01]  /*b760*/  ISETP.NE.AND P1, PT, R0.reuse, 0x2, PT ;  /* 0x000000020000780c */ /* 0x040fe20003f25270 */
[----:B------:R-:W1:Y:S03]  /*b770*/  SYNCS.PHASECHK.TRANS64.TRYWAIT P0, [R5+URZ], R4 ;  /* 0x00000004050075a7 */ /* 0x000e66000800017f */
[----:B------:R-:W-:Y:S02]  /*b780*/  SEL R2, RZ, 0x1, P1 ;  /* 0x00000001ff027807 */ /* 0x000fe40000800000 */
[----:B--2---:R-:W-:Y:S02]  /*b790*/  SEL R6, R0, RZ, P1 ;  /* 0x000000ff00067207 */ /* 0x004fe40000800000 */
[----:B------:R-:W-:-:S03]  /*b7a0*/  LOP3.LUT R0, R19, R2, RZ, 0x3c, !PT ;  /* 0x0000000213007212 */ /* 0x000fc600078e3cff */
[----:B------:R-:W-:Y:S01]  /*b7b0*/  IMAD R3, R6, 0x8, R3 ;  /* 0x0000000806037824 */ /* 0x000fe200078e0203 */
[----:B------:R-:W-:Y:S01]  /*b7c0*/  SHF.L.U32 R0, R0, 0x1f, RZ ;  /* 0x0000001f00007819 */ /* 0x000fe200000006ff */
[----:B-1----:R-:W-:Y:S06]  /*b7d0*/  @!P0 BRA `(.L_x_10549) ;  /* 0x0000000800088947 */ /* 0x002fec0003800000 */
.L_x_10577:
[----:B------:R-:W2:Y:S02]  /*b7e0*/  SYNCS.PHASECHK.TRANS64.TRYWAIT P0, [R3+URZ], R0 ;  /* 0x00000000030075a7 */ /* 0x000ea4000800017f */
[----:B--2---:R-:W-:Y:S05]  /*b7f0*/  @!P0 BRA `(.L_x_10550) ;  /* 0x0000000800148947 */ /* 0x004fea0003800000 */
.L_x_10578:
[----:B------:R-:W-:Y:S05]  /*b800*/  @!P2 BRA `(.L_x_10551) ;  /* 0x000000000004a947 */ /* 0x000fea0003800000 */
[----:B------:R-:W-:Y:S01]  /*b810*/  BPT.TRAP 0x1 ;  /* 0x000000040000795c */ /* 0x000fe20000300000 */
.L_x_10551:
[----:B--2---:R-:W-:-:S05]  /*b820*/  IADD3 R3, R8, 0x30860, RZ ;  /* 0x0003086008037810 */ /* 0x004fca0007ffe0ff */
[----:B-1----:R-:W-:-:S04]  /*b830*/  IMAD R5, R22, 0x8, R3 ;  /* 0x0000000816057824 */ /* 0x002fc800078e0203 */
[----:B------:R-:W1:Y:S02]  /*b840*/  SYNCS.PHASECHK.TRANS64.TRYWAIT P0, [R5+URZ], R4 ;  /* 0x00000004050075a7 */ /* 0x000e64000800017f */
[----:B-1----:R-:W-:Y:S05]  /*b850*/  @!P0 BRA `(.L_x_10552) ;  /* 0x0000000800108947 */ /* 0x002fea0003800000 */
.L_x_10579:
[----:B------:R-:W-:-:S07]  /*b860*/  LEA R3, R6, R3, 0x3 ;  /* 0x0000000306037211 */ /* 0x000fce00078e18ff */
.L_x_10553:
[----:B--2---:R2:W1:Y:S02]  /*b870*/  SYNCS.PHASECHK.TRANS64.TRYWAIT P0, [R3+URZ], R0 ;  /* 0x00000000030075a7 */ /* 0x004464000800017f */
[----:B-1----:R-:W-:Y:S05]  /*b880*/  @!P0 NANOSLEEP.SYNCS 0x989680 ;  /* 0x009896800000895d */ /* 0x002fea0003900000 */
[----:B------:R-:W1:Y:S02]  /*b890*/  @!P0 SYNCS.PHASECHK.TRANS64 P0, [R3+URZ], R0 ;  /* 0x00000000030085a7 */ /* 0x000e64000800007f */
[----:B-1----:R-:W-:Y:S05]  /*b8a0*/  @!P0 BRA `(.L_x_10553) ;  /* 0xfffffffc00f08947 */ /* 0x002fea000383ffff */
.L_x_10546:
[----:B------:R-:W-:Y:S05]  /*b8b0*/  BSYNC B0 ;  /* 0x0000000000007941 */ /* 0x000fea0003800000 */
.L_x_10545:
[----:B------:R-:W-:Y:S05]  /*b8c0*/  EXIT ;  /* 0x000000000000794d */ /* 0x000fea0003800000 */
.L_x_10477:
[----:B-1----:R-:W-:-:S04]  /*b8d0*/  IMAD.U32 R3, RZ, RZ, UR40 ;  /* 0x00000028ff037e24 */ /* 0x002fc8000f8e00ff */
[----:B------:R1:W2:Y:S03]  /*b8e0*/  SYNCS.PHASECHK.TRANS64.TRYWAIT P1, [R3+URZ+0x30800], R0 ;  /* 0x03080000030075a7 */ /* 0x0002a6000802017f */
[----:B--2---:R-:W-:Y:S05]  /*b8f0*/  @!P1 NANOSLEEP.SYNCS 0x989680 ;  /* 0x009896800000995d */ /* 0x004fea0003900000 */
[----:B------:R-:W2:Y:S02]  /*b900*/  @!P1 SYNCS.PHASECHK.TRANS64 P1, [R3+URZ+0x30800], R0 ;  /* 0x03080000030095a7 */ /* 0x000ea4000802007f */
[----:B--2---:R-:W-:Y:S05]  /*b910*/  @!P1 BRA `(.L_x_10477) ;  /* 0xfffffffc00ec9947 */ /* 0x004fea000383ffff */
[----:B------:R-:W-:Y:S05]  /*b920*/  BRA `(.L_x_10554) ;  /* 0xffffff5800647947 */ /* 0x000fea000383ffff */
.L_x_10481:
[----:B--2---:R2:W3:Y:S02]  /*b930*/  SYNCS.PHASECHK.TRANS64.TRYWAIT P2, [R3+URZ+0x30830], R6 ;  /* 0x03083006030075a7 */ /* 0x0044e4000804017f */
[----:B---3--:R-:W-:Y:S05]  /*b940*/  @!P2 NANOSLEEP.SYNCS 0x989680 ;  /* 0x009896800000a95d */ /* 0x008fea0003900000 */
[----:B------:R-:W3:Y:S02]  /*b950*/  @!P2 SYNCS.PHASECHK.TRANS64 P2, [R3+URZ+0x30830], R6 ;  /* 0x030830060300a5a7 */ /* 0x000ee4000804007f */
[----:B---3--:R-:W-:Y:S05]  /*b960*/  @!P2 BRA `(.L_x_10481) ;  /* 0xfffffffc00f0a947 */ /* 0x008fea000383ffff */
[----:B------:R-:W-:Y:S05]  /*b970*/  BRA `(.L_x_10480) ;  /* 0xffffff5800947947 */ /* 0x000fea000383ffff */
.L_x_10486:
[----:B---3--:R-:W-:-:S04]  /*b980*/  MOV R11, UR10 ;  /* 0x0000000a000b7c02 */ /* 0x008fc80008000f00 */
[----:B------:R3:W4:Y:S03]  /*b990*/  SYNCS.PHASECHK.TRANS64.TRYWAIT P2, [R11+URZ+0x30830], R10 ;  /* 0x0308300a0b0075a7 */ /* 0x000726000804017f */
[----:B----4-:R-:W-:Y:S05]  /*b9a0*/  @!P2 NANOSLEEP.SYNCS 0x989680 ;  /* 0x009896800000a95d */ /* 0x010fea0003900000 */
[----:B------:R-:W4:Y:S02]  /*b9b0*/  @!P2 SYNCS.PHASECHK.TRANS64 P2, [R11+URZ+0x30830], R10 ;  /* 0x0308300a0b00a5a7 */ /* 0x000f24000804007f */
[----:B----4-:R-:W-:Y:S05]  /*b9c0*/  @!P2 BRA `(.L_x_10486) ;  /* 0xfffffffc00eca947 */ /* 0x010fea000383ffff */
[----:B------:R-:W-:Y:S05]  /*b9d0*/  BRA `(.L_x_10483) ;  /* 0xffffff9000e07947 */ /* 0x000fea000383ffff */
.L_x_10490:
[----:B--2---:R-:W-:-:S04]  /*b9e0*/  IMAD.U32 R11, RZ, RZ, UR10 ;  /* 0x0000000aff0b7e24 */ /* 0x004fc8000f8e00ff */
[----:B------:R2:W3:Y:S03]  /*b9f0*/  SYNCS.PHASECHK.TRANS64.TRYWAIT P2, [R11+URZ+0x30850], R10 ;  /* 0x0308500a0b0075a7 */ /* 0x0004e6000804017f */
[----:B---3--:R-:W-:Y:S05]  /*ba00*/  @!P2 NANOSLEEP.SYNCS 0x989680 ;  /* 0x009896800000a95d */ /* 0x008fea0003900000 */
[----:B------:R-:W3:Y:S02]  /*ba10*/  @!P2 SYNCS.PHASECHK.TRANS64 P2, [R11+URZ+0x30850], R10 ;  /* 0x0308500a0b00a5a7 */ /* 0x000ee4000804007f */
[----:B---3--:R-:W-:Y:S05]  /*ba20*/  @!P2 BRA `(.L_x_10490) ;  /* 0xfffffffc00eca947 */ /* 0x008fea000383ffff */
[----:B------:R-:W-:Y:S05]  /*ba30*/  BRA `(.L_x_10487) ;  /* 0xffffff9400587947 */ /* 0x000fea000383ffff */
.L_x_10495:
[----:B----4-:R-:W-:-:S04]  /*ba40*/  MOV R4, UR12 ;  /* 0x0000000c00047c02 */ /* 0x010fc80008000f00 */
[----:B------:R4:W1:Y:S03]  /*ba50*/  SYNCS.PHASECHK.TRANS64.TRYWAIT P0, [R4+URZ+0x30850], R3 ;  /* 0x03085003040075a7 */ /* 0x000866000800017f */
[----:B-1----:R-:W-:Y:S05]  /*ba60*/  @!P0 NANOSLEEP.SYNCS 0x989680 ;  /* 0x009896800000895d */ /* 0x002fea0003900000 */
[----:B------:R-:W1:Y:S02]  /*ba70*/  @!P0 SYNCS.PHASECHK.TRANS64 P0, [R4+URZ+0x30850], R3 ;  /* 0x03085003040085a7 */ /* 0x000e64000800007f */
[----:B-1----:R-:W-:Y:S05]  /*ba80*/  @!P0 BRA `(.L_x_10495) ;  /* 0xfffffffc00ec8947 */ /* 0x002fea000383ffff */
[----:B------:R-:W-:Y:S05]  /*ba90*/  BRA `(.L_x_10494) ;  /* 0xffffffc800087947 */ /* 0x000fea000383ffff */
.L_x_10504:
[----:B------:R-:W-:Y:S01]  /*baa0*/  BSSY B0, `(.L_x_10555) ;  /* 0x0000008000007945 */ /* 0x000fe20003800000 */
[----:B------:R-:W-:Y:S01]  /*bab0*/  IMAD.MOV.U32 R13, RZ, RZ, R16 ;  /* 0x000000ffff0d7224 */ /* 0x000fe200078e0010 */
[----:B------:R-:W-:Y:S01]  /*bac0*/  MOV R12, RZ ;  /* 0x000000ff000c7202 */ /* 0x000fe20000000f00 */
[----:B------:R-:W-:Y:S01]  /*bad0*/  IMAD.MOV.U32 R11, RZ, RZ, 0x1f ;  /* 0x0000001fff0b7424 */ /* 0x000fe200078e00ff */
[----:B------:R-:W-:-:S07]  /*bae0*/  MOV R15, 0xffffffff ;  /* 0xffffffff000f7802 */ /* 0x000fce0000000f00 */
[----:B------:R-:W-:Y:S05]  /*baf0*/  WARPSYNC.COLLECTIVE R15, `(.L_x_10556) ;  /* 0x000000000f087348 */ /* 0x000fea0003c00000 */
[----:B------:R1:W2:Y:S02]  /*bb00*/  SHFL.IDX P6, R14, R13, R12, R11 ;  /* 0x0000000c0d0e7389 */ /* 0x0002a400000c000b */
[----:B-12---:R-:W-:Y:S01]  /*bb10*/  ENDCOLLECTIVE ;  /* 0x000000000000791b */ /* 0x006fe20003800000 */
.L_x_10556:
[----:B------:R-:W-:Y:S05]  /*bb20*/  BSYNC B0 ;  /* 0x0000000000007941 */ /* 0x000fea0003800000 */
.L_x_10555:
[----:B------:R-:W-:Y:S05]  /*bb30*/  BRA `(.L_x_10557) ;  /* 0xffffffe000687947 */ /* 0x000fea000383ffff */
.L_x_10505:
[----:B------:R-:W-:Y:S01]  /*bb40*/  BSSY B0, `(.L_x_10558) ;  /* 0x0000006000007945 */ /* 0x000fe20003800000 */
[----:B------:R-:W-:-:S07]  /*bb50*/  IMAD.MOV.U32 R15, RZ, RZ, -0x1 ;  /* 0xffffffffff0f7424 */ /* 0x000fce00078e00ff */
[----:B------:R-:W-:Y:S05]  /*bb60*/  WARPSYNC.COLLECTIVE R15, `(.L_x_10559) ;  /* 0x000000000f0c7348 */ /* 0x000fea0003c00000 */
[----:B------:R-:W-:Y:S02]  /*bb70*/  ELECT P6, UR62, PT ;  /* 0x00000000003e782f */ /* 0x000fe400038c0000 */
[----:B------:R-:W-:Y:S01]  /*bb80*/  MOV R14, UR62 ;  /* 0x0000003e000e7c02 */ /* 0x000fe20008000f00 */
[----:B------:R-:W-:Y:S10]  /*bb90*/  ENDCOLLECTIVE ;  /* 0x000000000000791b */ /* 0x000ff40003800000 */
.L_x_10559:
[----:B------:R-:W-:Y:S05]  /*bba0*/  BSYNC B0 ;  /* 0x0000000000007941 */ /* 0x000fea0003800000 */
.L_x_10558:
[----:B------:R-:W-:Y:S05]  /*bbb0*/  BRA `(.L_x_10560) ;  /* 0xffffffe0005c7947 */ /* 0x000fea000383ffff */
.L_x_10508:
[----:B--2---:R2:W3:Y:S02]  /*bbc0*/  SYNCS.PHASECHK.TRANS64.TRYWAIT P1, [R7+URZ+0x30840], R6 ;  /* 0x03084006070075a7 */ /* 0x0044e4000802017f */
[----:B---3--:R-:W-:Y:S05]  /*bbd0*/  @!P1 NANOSLEEP.SYNCS 0x989680 ;  /* 0x009896800000995d */ /* 0x008fea0003900000 */
[----:B------:R-:W3:Y:S02]  /*bbe0*/  @!P1 SYNCS.PHASECHK.TRANS64 P1, [R7+URZ+0x30840], R6 ;  /* 0x03084006070095a7 */ /* 0x000ee4000802007f */
[----:B---3--:R-:W-:Y:S05]  /*bbf0*/  @!P1 BRA `(.L_x_10508) ;  /* 0xfffffffc00f09947 */ /* 0x008fea000383ffff */
[----:B------:R-:W-:Y:S05]  /*bc00*/  BRA `(.L_x_10561) ;  /* 0xffffffe000b47947 */ /* 0x000fea000383ffff */
.L_x_10511:
[----:B--2---:R2:W3:Y:S02]  /*bc10*/  SYNCS.PHASECHK.TRANS64.TRYWAIT P1, [R25+URZ+0x30820], R6 ;  /* 0x03082006190075a7 */ /* 0x0044e4000802017f */
[----:B---3--:R-:W-:Y:S05]  /*bc20*/  @!P1 NANOSLEEP.SYNCS 0x989680 ;  /* 0x009896800000995d */ /* 0x008fea0003900000 */
[----:B------:R-:W3:Y:S02]  /*bc30*/  @!P1 SYNCS.PHASECHK.TRANS64 P1, [R25+URZ+0x30820], R6 ;  /* 0x03082006190095a7 */ /* 0x000ee4000802007f */
[----:B---3--:R-:W-:Y:S05]  /*bc40*/  @!P1 BRA `(.L_x_10511) ;  /* 0xfffffffc00f09947 */ /* 0x008fea000383ffff */
[----:B------:R-:W-:Y:S05]  /*bc50*/  BRA `(.L_x_10562) ;  /* 0xffffffe400587947 */ /* 0x000fea000383ffff */
.L_x_10517:
[----:B--2---:R2:W3:Y:S02]  /*bc60*/  SYNCS.PHASECHK.TRANS64.TRYWAIT P2, [R5+URZ+0x30840], R4 ;  /* 0x03084004050075a7 */ /* 0x0044e4000804017f */
[----:B---3--:R-:W-:Y:S05]  /*bc70*/  @!P2 NANOSLEEP.SYNCS 0x989680 ;  /* 0x009896800000a95d */ /* 0x008fea0003900000 */
[----:B------:R-:W3:Y:S02]  /*bc80*/  @!P2 SYNCS.PHASECHK.TRANS64 P2, [R5+URZ+0x30840], R4 ;  /* 0x030840040500a5a7 */ /* 0x000ee4000804007f */
[----:B---3--:R-:W-:Y:S05]  /*bc90*/  @!P2 BRA `(.L_x_10517) ;  /* 0xfffffffc00f0a947 */ /* 0x008fea000383ffff */
[----:B------:R-:W-:Y:S05]  /*bca0*/  BRA `(.L_x_10563) ;  /* 0xffffffe400e87947 */ /* 0x000fea000383ffff */
.L_x_10519:
[----:B--2---:R2:W3:Y:S02]  /*bcb0*/  SYNCS.PHASECHK.TRANS64.TRYWAIT P2, [R4+URZ+0x60], R7 ;  /* 0x00006007040075a7 */ /* 0x0044e4000804017f */
[----:B---3--:R-:W-:Y:S05]  /*bcc0*/  @!P2 NANOSLEEP.SYNCS 0x989680 ;  /* 0x009896800000a95d */ /* 0x008fea0003900000 */
[----:B------:R-:W3:Y:S02]  /*bcd0*/  @!P2 SYNCS.PHASECHK.TRANS64 P2, [R4+URZ+0x60], R7 ;  /* 0x000060070400a5a7 */ /* 0x000ee4000804007f */
[----:B---3--:R-:W-:Y:S05]  /*bce0*/  @!P2 BRA `(.L_x_10519) ;  /* 0xfffffffc00f0a947 */ /* 0x008fea000383ffff */
[----:B------:R-:W-:Y:S05]  /*bcf0*/  BRA `(.L_x_10564) ;  /* 0xffffffe8003c7947 */ /* 0x000fea000383ffff */
.L_x_10525:
[----:B--2---:R2:W3:Y:S02]  /*bd00*/  SYNCS.PHASECHK.TRANS64.TRYWAIT P2, [R6+URZ+0x30840], R5 ;  /* 0x03084005060075a7 */ /* 0x0044e4000804017f */
[----:B---3--:R-:W-:Y:S05]  /*bd10*/  @!P2 NANOSLEEP.SYNCS 0x989680 ;  /* 0x009896800000a95d */ /* 0x008fea0003900000 */
[----:B------:R-:W3:Y:S02]  /*bd20*/  @!P2 SYNCS.PHASECHK.TRANS64 P2, [R6+URZ+0x30840], R5 ;  /* 0x030840050600a5a7 */ /* 0x000ee4000804007f */
[----:B---3--:R-:W-:Y:S05]  /*bd30*/  @!P2 BRA `(.L_x_10525) ;  /* 0xfffffffc00f0a947 */ /* 0x008fea000383ffff */
[----:B------:R-:W-:Y:S05]  /*bd40*/  BRA `(.L_x_10565) ;  /* 0xffffffec003c7947 */ /* 0x000fea000383ffff */
.L_x_10527:
[----:B--2---:R2:W3:Y:S02]  /*bd50*/  SYNCS.PHASECHK.TRANS64.TRYWAIT P2, [R6+URZ+0x60], R19 ;  /* 0x00006013060075a7 */ /* 0x0044e4000804017f */
[----:B---3--:R-:W-:Y:S05]  /*bd60*/  @!P2 NANOSLEEP.SYNCS 0x989680 ;  /* 0x009896800000a95d */ /* 0x008fea0003900000 */
[----:B------:R-:W3:Y:S02]  /*bd70*/  @!P2 SYNCS.PHASECHK.TRANS64 P2, [R6+URZ+0x60], R19 ;  /* 0x000060130600a5a7 */ /* 0x000ee4000804007f */
[----:B---3--:R-:W-:Y:S05]  /*bd80*/  @!P2 BRA `(.L_x_10527) ;  /* 0xfffffffc00f0a947 */ /* 0x008fea000383ffff */
[----:B------:R-:W-:Y:S05]  /*bd90*/  BRA `(.L_x_10566) ;  /* 0xffffffec00907947 */ /* 0x000fea000383ffff */
.L_x_10532:
[----:B-1----:R1:W2:Y:S02]  /*bda0*/  SYNCS.PHASECHK.TRANS64.TRYWAIT P2, [R5+URZ+0x30840], R6 ;  /* 0x03084006050075a7 */ /* 0x0022a4000804017f */
[----:B--2---:R-:W-:Y:S05]  /*bdb0*/  @!P2 NANOSLEEP.SYNCS 0x989680 ;  /* 0x009896800000a95d */ /* 0x004fea0003900000 */
[----:B------:R-:W2:Y:S02]  /*bdc0*/  @!P2 SYNCS.PHASECHK.TRANS64 P2, [R5+URZ+0x30840], R6 ;  /* 0x030840060500a5a7 */ /* 0x000ea4000804007f */
[----:B--2---:R-:W-:Y:S05]  /*bdd0*/  @!P2 BRA `(.L_x_10532) ;  /* 0xfffffffc00f0a947 */ /* 0x004fea000383ffff */
[----:B------:R-:W-:Y:S05]  /*bde0*/  BRA `(.L_x_10567) ;  /* 0xfffffff000687947 */ /* 0x000fea000383ffff */
.L_x_10534:
[----:B-1----:R1:W2:Y:S02]  /*bdf0*/  SYNCS.PHASECHK.TRANS64.TRYWAIT P2, [R5+URZ+0x60], R10 ;  /* 0x0000600a050075a7 */ /* 0x0022a4000804017f */
[----:B--2---:R-:W-:Y:S05]  /*be00*/  @!P2 NANOSLEEP.SYNCS 0x989680 ;  /* 0x009896800000a95d */ /* 0x004fea0003900000 */
[----:B------:R-:W2:Y:S02]  /*be10*/  @!P2 SYNCS.PHASECHK.TRANS64 P2, [R5+URZ+0x60], R10 ;  /* 0x0000600a0500a5a7 */ /* 0x000ea4000804007f */
[----:B--2---:R-:W-:Y:S05]  /*be20*/  @!P2 BRA `(.L_x_10534) ;  /* 0xfffffffc00f0a947 */ /* 0x004fea000383ffff */
[----:B------:R-:W-:Y:S05]  /*be30*/  BRA `(.L_x_10568) ;  /* 0xfffffff000c07947 */ /* 0x000fea000383ffff */
.L_x_10539:
[----:B-1----:R1:W3:Y:S02]  /*be40*/  SYNCS.PHASECHK.TRANS64.TRYWAIT P0, [R5+URZ+0x30860], R0 ;  /* 0x03086000050075a7 */ /* 0x0022e4000800017f */
[----:B---3--:R-:W-:Y:S05]  /*be50*/  @!P0 NANOSLEEP.SYNCS 0x989680 ;  /* 0x009896800000895d */ /* 0x008fea0003900000 */
[----:B------:R-:W3:Y:S02]  /*be60*/  @!P0 SYNCS.PHASECHK.TRANS64 P0, [R5+URZ+0x30860], R0 ;  /* 0x03086000050085a7 */ /* 0x000ee4000800007f */
[----:B---3--:R-:W-:Y:S05]  /*be70*/  @!P0 BRA `(.L_x_10539) ;  /* 0xfffffffc00f08947 */ /* 0x008fea000383ffff */
[----:B------:R-:W-:Y:S05]  /*be80*/  BRA `(.L_x_10569) ;  /* 0xfffffff400407947 */ /* 0x000fea000383ffff */
.L_x_10543:
[----:B---3--:R3:W4:Y:S02]  /*be90*/  SYNCS.PHASECHK.TRANS64.TRYWAIT P0, [R8+URZ+0x30820], R27 ;  /* 0x0308201b080075a7 */ /* 0x008724000800017f */
[----:B----4-:R-:W-:Y:S05]  /*bea0*/  @!P0 NANOSLEEP.SYNCS 0x989680 ;  /* 0x009896800000895d */ /* 0x010fea0003900000 */
[----:B------:R-:W4:Y:S02]  /*beb0*/  @!P0 SYNCS.PHASECHK.TRANS64 P0, [R8+URZ+0x30820], R27 ;  /* 0x0308201b080085a7 */ /* 0x000f24000800007f */
[----:B----4-:R-:W-:Y:S05]  /*bec0*/  @!P0 BRA `(.L_x_10543) ;  /* 0xfffffffc00f08947 */ /* 0x010fea000383ffff */
[----:B------:R-:W-:Y:S05]  /*bed0*/  BRA `(.L_x_10570) ;  /* 0xfffffff400d47947 */ /* 0x000fea000383ffff */
.L_x_10544:
[----:B------:R-:W-:Y:S01]  /*bee0*/  BSSY B0, `(.L_x_10571) ;  /* 0x0000008000007945 */ /* 0x000fe20003800000 */
[----:B-1----:R-:W-:Y:S01]  /*bef0*/  MOV R13, R16 ;  /* 0x00000010000d7202 */ /* 0x002fe20000000f00 */
[----:B------:R-:W-:Y:S01]  /*bf00*/  IMAD.MOV.U32 R12, RZ, RZ, RZ ;  /* 0x000000ffff0c7224 */ /* 0x000fe200078e00ff */
[----:B------:R-:W-:Y:S01]  /*bf10*/  MOV R11, 0x1f ;  /* 0x0000001f000b7802 */ /* 0x000fe20000000f00 */
[----:B------:R-:W-:-:S07]  /*bf20*/  IMAD.MOV.U32 R15, RZ, RZ, -0x1 ;  /* 0xffffffffff0f7424 */ /* 0x000fce00078e00ff */
[----:B--23--:R-:W-:Y:S05]  /*bf30*/  WARPSYNC.COLLECTIVE R15, `(.L_x_10572) ;  /* 0x000000000f087348 */ /* 0x00cfea0003c00000 */
[----:B------:R1:W4:Y:S02]  /*bf40*/  SHFL.IDX P6, R14, R13, R12, R11 ;  /* 0x0000000c0d0e7389 */ /* 0x00032400000c000b */
[----:B-1234-:R-:W-:Y:S01]  /*bf50*/  ENDCOLLECTIVE ;  /* 0x000000000000791b */ /* 0x01efe20003800000 */
.L_x_10572:
[----:B------:R-:W-:Y:S05]  /*bf60*/  BSYNC B0 ;  /* 0x0000000000007941 */ /* 0x000fea0003800000 */
.L_x_10571:
[----:B------:R-:W-:Y:S05]  /*bf70*/  BRA `(.L_x_10573) ;  /* 0xfffffff400bc7947 */ /* 0x000fea000383ffff */
.L_x_10547:
[----:B------:R-:W-:Y:S01]  /*bf80*/  BSSY B1, `(.L_x_10574) ;  /* 0x0000006000017945 */ /* 0x000fe20003800000 */
[----:B------:R-:W-:-:S07]  /*bf90*/  MOV R15, 0xffffffff ;  /* 0xffffffff000f7802 */ /* 0x000fce0000000f00 */
[----:B--234-:R-:W-:Y:S05]  /*bfa0*/  WARPSYNC.COLLECTIVE R15, `(.L_x_10575) ;  /* 0x000000000f0c7348 */ /* 0x01cfea0003c00000 */
[----:B------:R-:W-:Y:S02]  /*bfb0*/  ELECT P6, UR62, PT ;  /* 0x00000000003e782f */ /* 0x000fe400038c0000 */
[----:B------:R-:W-:Y:S01]  /*bfc0*/  MOV R14, UR62 ;  /* 0x0000003e000e7c02 */ /* 0x000fe20008000f00 */
[----:B--234-:R-:W-:Y:S10]  /*bfd0*/  ENDCOLLECTIVE ;  /* 0x000000000000791b */ /* 0x01cff40003800000 */
.L_x_10575:
[----:B------:R-:W-:Y:S05]  /*bfe0*/  BSYNC B1 ;  /* 0x0000000000017941 */ /* 0x000fea0003800000 */
.L_x_10574:
[----:B------:R-:W-:Y:S05]  /*bff0*/  BRA `(.L_x_10576) ;  /* 0xfffffff400b47947 */ /* 0x000fea000383ffff */
.L_x_10549:
[----:B-1----:R1:W2:Y:S02]  /*c000*/  SYNCS.PHASECHK.TRANS64.TRYWAIT P0, [R5+URZ], R4 ;  /* 0x00000004050075a7 */ /* 0x0022a4000800017f */
[----:B--2---:R-:W-:Y:S05]  /*c010*/  @!P0 NANOSLEEP.SYNCS 0x989680 ;  /* 0x009896800000895d */ /* 0x004fea0003900000 */
[----:B------:R-:W2:Y:S02]  /*c020*/  @!P0 SYNCS.PHASECHK.TRANS64 P0, [R5+URZ], R4 ;  /* 0x00000004050085a7 */ /* 0x000ea4000800007f */
[----:B--2---:R-:W-:Y:S05]  /*c030*/  @!P0 BRA `(.L_x_10549) ;  /* 0xfffffffc00f08947 */ /* 0x004fea000383ffff */
[----:B------:R-:W-:Y:S05]  /*c040*/  BRA `(.L_x_10577) ;  /* 0xfffffff400e47947 */ /* 0x000fea000383ffff */
.L_x_10550:
[----:B--2---:R2:W1:Y:S02]  /*c050*/  SYNCS.PHASECHK.TRANS64.TRYWAIT P0, [R3+URZ], R0 ;  /* 0x00000000030075a7 */ /* 0x004464000800017f */
[----:B-1----:R-:W-:Y:S05]  /*c060*/  @!P0 NANOSLEEP.SYNCS 0x989680 ;  /* 0x009896800000895d */ /* 0x002fea0003900000 */
[----:B------:R-:W1:Y:S02]  /*c070*/  @!P0 SYNCS.PHASECHK.TRANS64 P0, [R3+URZ], R0 ;  /* 0x00000000030085a7 */ /* 0x000e64000800007f */
[----:B-1----:R-:W-:Y:S05]  /*c080*/  @!P0 BRA `(.L_x_10550) ;  /* 0xfffffffc00f08947 */ /* 0x002fea000383ffff */
[----:B------:R-:W-:Y:S05]  /*c090*/  BRA `(.L_x_10578) ;  /* 0xfffffff400d87947 */ /* 0x000fea000383ffff */
.L_x_10552:
[----:B-1----:R1:W2:Y:S02]  /*c0a0*/  SYNCS.PHASECHK.TRANS64.TRYWAIT P0, [R5+URZ], R4 ;  /* 0x00000004050075a7 */ /* 0x0022a4000800017f */
[----:B--2---:R-:W-:Y:S05]  /*c0b0*/  @!P0 NANOSLEEP.SYNCS 0x989680 ;  /* 0x009896800000895d */ /* 0x004fea0003900000 */
[----:B------:R-:W2:Y:S02]  /*c0c0*/  @!P0 SYNCS.PHASECHK.TRANS64 P0, [R5+URZ], R4 ;  /* 0x00000004050085a7 */ /* 0x000ea4000800007f */
[----:B--2---:R-:W-:Y:S05]  /*c0d0*/  @!P0 BRA `(.L_x_10552) ;  /* 0xfffffffc00f08947 */ /* 0x004fea000383ffff */
[----:B------:R-:W-:Y:S05]  /*c0e0*/  BRA `(.L_x_10579) ;  /* 0xfffffff400dc7947 */ /* 0x000fea000383ffff */
.L_x_10580:
        /* <DEDUP_REMOVED lines=9> */
.L_x_12782:


//--------------------- .text._ZN7cutlass13device_kernelIN5flash11enable_sm90INS1_16FlashAttnFwdSm90INS1_25CollectiveMainloopFwdSm90ILi2EN4cute5tupleIJNS5_1CILi1EEES8_S8_EEENS6_IJNS7_ILi192EEESA_NS7_ILi64EEEEEELi64ENS_10bfloat16_tEfNS_4arch4Sm90ELb0ELb0ELb1ELb1ELb0ELb0ELb0ELb0ELb1ELb0ELb0ELb0EEENS1_21CollectiveEpilogueFwdINS6_IJSA_SB_SA_EEES9_SD_SF_Li384ELb1ELb0ELb0ELb0EEENS1_36VarlenDynamicPersistentTileSchedulerILi192ELi192ELi384ELi32ELb0ELb0ELb1ELb0ELb1ELb1EEEEEEEEEvNT_6ParamsE --------------------------
	.section	.text._ZN7cutlass13device_kernelIN5flash11enable_sm90INS1_16FlashAttnFwdSm90INS1_25CollectiveMainloopFwdSm90ILi2EN4cute5tupleIJNS5_1CILi1EEES8_S8_EEENS6_IJNS7_ILi192EEESA_NS7_ILi64EEEEEELi64ENS_10bfloat16_tEfNS_4arch4Sm90ELb0ELb0ELb1ELb1ELb0ELb0ELb0ELb0ELb1ELb0ELb0ELb0EEENS1_21CollectiveEpilogueFwdINS6_IJSA_SB_SA_EEES9_SD_SF_Li384ELb1ELb0ELb0ELb0EEENS1_36VarlenDynamicPersistentTileSchedulerILi192ELi192ELi384ELi32ELb0ELb0ELb1ELb0ELb1ELb1EEEEEEEEEvNT_6ParamsE,"ax",@progbits
	.align	128
.text._ZN7cutlass13device_kernelIN5flash11enable_sm90INS1_16FlashAttnFwdSm90INS1_25CollectiveMainloopFwdSm90ILi2EN4cute5tupleIJNS5_1CILi1EEES8_S8_EEENS6_IJNS7_ILi192EEESA_NS7_ILi64EEEEEELi64ENS_10bfloat16_tEfNS_4arch4Sm90ELb0ELb0ELb1ELb1ELb0ELb0ELb0ELb0ELb1ELb0ELb0ELb0EEENS1_21CollectiveEpilogueFwdINS6_IJSA_SB_SA_EEES9_SD_SF_Li384ELb1ELb0ELb0ELb0EEENS1_36VarlenDynamicPersistentTileSchedulerILi192ELi192ELi384ELi32ELb0ELb0ELb1ELb0ELb1ELb1EEEEEEEEEvNT_6ParamsE:
        .type           _ZN7cutlass13device_kernelIN5flash11enable_sm90INS1_16FlashAttnFwdSm90INS1_25CollectiveMainloopFwdSm90ILi2EN4cute5tupleIJNS5_1CILi1EEES8_S8_EEENS6_IJNS7_ILi192EEESA_NS7_ILi64EEEEEELi64ENS_10bfloat16_tEfNS_4arch4Sm90ELb0ELb0ELb1ELb1ELb0ELb0ELb0ELb0ELb1ELb0ELb0ELb0EEENS1_21CollectiveEpilogueFwdINS6_IJSA_SB_SA_EEES9_SD_SF_Li384ELb1ELb0ELb0ELb0EEENS1_36VarlenDynamicPersistentTileSchedulerILi192ELi192ELi384ELi32ELb0ELb0ELb1ELb0ELb1ELb1EEEEEEEEEvNT_6ParamsE,@function
        .size           _ZN7cutlass13device_kernelIN5flash11enable_sm90INS1_16FlashAttnFwdSm90INS1_25CollectiveMainloopFwdSm90ILi2EN4cute5tupleIJNS5_1CILi1EEES8_S8_EEENS6_IJNS7_ILi192EEESA_NS7_ILi64EEEEEELi64ENS_10bfloat16_tEfNS_4arch4Sm90ELb0ELb0ELb1ELb1ELb0ELb0ELb0ELb0ELb1ELb0ELb0ELb0EEENS1_21CollectiveEpilogueFwdINS6_IJSA_SB_SA_EEES9_SD_SF_Li384ELb1ELb0ELb0ELb0EEENS1_36VarlenDynamicPersistentTileSchedulerILi192ELi192ELi384ELi32ELb0ELb0ELb1ELb0ELb1ELb1EEEEEEEEEvNT_6ParamsE,(.L_x_12783 - _ZN7cutlass13device_kernelIN5flash11enable_sm90INS1_16FlashAttnFwdSm90INS1_25CollectiveMainloopFwdSm90ILi2EN4cute5tupleIJNS5_1CILi1EEES8_S8_EEENS6_IJNS7_ILi192EEESA_NS7_ILi64EEEEEELi64ENS_10bfloat16_tEfNS_4arch4Sm90ELb0ELb0ELb1ELb1ELb0ELb0ELb0ELb0ELb1ELb0ELb0ELb0EEENS1_21CollectiveEpilogueFwdINS6_IJSA_SB_SA_EEES9_SD_SF_Li384ELb1ELb0ELb0ELb0EEENS1_36VarlenDynamicPersistentTileSchedulerILi192ELi192ELi384ELi32ELb0ELb0ELb1ELb0ELb1ELb1EEEEEEEEEvNT_6ParamsE)
        .other          _ZN7cutlass13device_kernelIN5flash11enable_sm90INS1_16FlashAttnFwdSm90INS1_25CollectiveMainloopFwdSm90ILi2EN4cute5tupleIJNS5_1CILi1EEES8_S8_EEENS6_IJNS7_ILi192EEESA_NS7_ILi64EEEEEELi64ENS_10bfloat16_tEfNS_4arch4Sm90ELb0ELb0ELb1ELb1ELb0ELb0ELb0ELb0ELb1ELb0ELb0ELb0EEENS1_21CollectiveEpilogueFwdINS6_IJSA_SB_SA_EEES9_SD_SF_Li384ELb1ELb0ELb0ELb0EEENS1_36VarlenDynamicPersistentTileSchedulerILi192ELi192ELi384ELi32ELb0ELb0ELb1ELb0ELb1ELb1EEEEEEEEEvNT_6ParamsE,@"STO_CUDA_ENTRY STV_DEFAULT"
_ZN7cutlass13device_kernelIN5flash11enable_sm90INS1_16FlashAttnFwdSm90INS1_25CollectiveMainloopFwdSm90ILi2EN4cute5tupleIJNS5_1CILi1EEES8_S8_EEENS6_IJNS7_ILi192EEESA_NS7_ILi64EEEEEELi64ENS_10bfloat16_tEfNS_4arch4Sm90ELb0ELb0ELb1ELb1ELb0ELb0ELb0ELb0ELb1ELb0ELb0ELb0EEENS1_21CollectiveEpilogueFwdINS6_IJSA_SB_SA_EEES9_SD_SF_Li384ELb1ELb0ELb0ELb0EEENS1_36VarlenDynamicPersistentTileSchedulerILi192ELi192ELi384ELi32ELb0ELb0ELb1ELb0ELb1ELb1EEEEEEEEEvNT_6ParamsE:
        /* <DEDUP_REMOVED lines=21> */
.L_x_10582:
[----:B------:R-:W-:Y:S05]  /*0150*/  BSYNC B0 ;  /* 0x0000000000007941 */ /* 0x000fea0003800000 */
.L_x_10581:
        /* <DEDUP_REMOVED lines=41> */
.L_x_10583:
        /* <DEDUP_REMOVED lines=22> */
.L_x_10584:
        /* <DEDUP_REMOVED lines=18> */
.L_x_10585:
        /* <DEDUP_REMOVED lines=22> */
.L_x_10586:
        /* <DEDUP_REMOVED lines=22> */
.L_x_10587:
[----:B------:R-:W-:Y:S01]  /*0930*/  PLOP3.LUT P0, PT, PT, PT, UP0, 0x80, 0x0 ;  /* 0x000000000000781c */ /* 0x000fe20003f0f008 */
[----:B------:R-:W-:Y:S01]  /*0940*/  UMOV UR36, 0x1 ;  /* 0x0000000100247882 */ /* 0x000fe20000000000 */
[----:B------:R-:W-:Y:S01]  /*0950*/  NOP ;  /* 0x0000000000007918 */ /* 0x000fe20000000000 */
[----:B------:R-:W-:Y:S01]  /*0960*/  USEL UR36, UR36, 0x2, !UP0 ;  /* 0x0000000224247887 */ /* 0x000fe2000c000000 */
[----:B------:R-:W-:Y:S01]  /*0970*/  ULDC.64 UR46, c[0x0][0x208] ;  /* 0x00008200002e7ab9 */ /* 0x000fe20000000a00 */
[----:B012-4-:R-:W-:Y:S08]  /*0980*/  BAR.SYNC.DEFER_BLOCKING 0x0 ;  /* 0x0000000000007b1d */ /* 0x017ff00000010000 */
[----:B------:R-:W-:Y:S05]  /*0990*/  @!P0 BRA `(.L_x_10588) ;  /* 0x000000a0003c8947 */ /* 0x000fea0003800000 */
.L_x_10589:
        /* <DEDUP_REMOVED lines=21> */
[----:B------:R-:W-:Y:S02]  /*0af0*/  ULOP3.LUT UR45, UR36, 0x1, URZ, 0xfc, !UPT ;  /* 0x00000001242d7892 */ /* 0x000fe4000f8efc3f */
[----:B------:R-:W-:Y:S01]  /*0b00*/  SHF.R.S32.HI R0, RZ, 0x1f, R12 ;  /* 0x0000001fff007819 */ /* 0x000fe2000001140c */
[----:B------:R-:W-:Y:S01]  /*0b10*/  UMOV UR37, URZ ;  /* 0x0000003f00257c82 */ /* 0x000fe20008000000 */
[----:B------:R-:W-:Y:S01]  /*0b20*/  UMOV UR38, URZ ;  /* 0x0000003f00267c82 */ /* 0x000fe20008000000 */
[----:B------:R-:W-:Y:S01]  /*0b30*/  UMOV UR39, URZ ;  /* 0x0000003f00277c82 */ /* 0x000fe20008000000 */
[----:B------:R-:W-:-:S04]  /*0b40*/  LEA.HI R2, R0, R12, RZ, 0x7 ;  /* 0x0000000c00027211 */ /* 0x000fc800078f38ff */
[----:B------:R-:W-:Y:S02]  /*0b50*/  LOP3.LUT R3, R2, 0xffffff80, RZ, 0xc0, !PT ;  /* 0xffffff8002037812 */ /* 0x000fe400078ec0ff */
[----:B------:R-:W-:-:S03]  /*0b60*/  SHF.R.S32.HI R13, RZ, 0x7, R2 ;  /* 0x00000007ff0d7819 */ /* 0x000fc60000011402 */
[----:B------:R-:W-:Y:S01]  /*0b70*/  IMAD.IADD R14, R12, 0x1, -R3 ;  /* 0x000000010c0e7824 */ /* 0x000fe200078e0a03 */
[----:B------:R-:W-:-:S04]  /*0b80*/  LEA.HI R3, R0, R12, RZ, 0x4 ;  /* 0x0000000c00037211 */ /* 0x000fc800078f20ff */
[----:B------:R-:W-:Y:S02]  /*0b90*/  SHF.R.S32.HI R8, RZ, 0x1f, R14 ;  /* 0x0000001fff087819 */ /* 0x000fe4000001140e */
[----:B------:R-:W-:Y:S02]  /*0ba0*/  LOP3.LUT R4, R3, 0xfffffff0, RZ, 0xc0, !PT ;  /* 0xfffffff003047812 */ /* 0x000fe400078ec0ff */
[----:B------:R-:W-:-:S03]  /*0bb0*/  LEA.HI R9, R8, R14, RZ, 0x2 ;  /* 0x0000000e08097211 */ /* 0x000fc600078f10ff */
[----:B------:R-:W-:Y:S01]  /*0bc0*/  IMAD.IADD R4, R12, 0x1, -R4 ;  /* 0x000000010c047824 */ /* 0x000fe200078e0a04 */
[--C-:B------:R-:W-:Y:S02]  /*0bd0*/  SHF.R.S32.HI R7, RZ, 0x2, R9.reuse ;  /* 0x00000002ff077819 */ /* 0x100fe40000011409 */
[----:B------:R-:W-:Y:S02]  /*0be0*/  SHF.R.S32.HI R6, RZ, 0x1f, R9 ;  /* 0x0000001fff067819 */ /* 0x000fe40000011409 */
[----:B------:R-:W-:Y:S02]  /*0bf0*/  SHF.R.S32.HI R5, RZ, 0x1f, R4 ;  /* 0x0000001fff057819 */ /* 0x000fe40000011404 */
[----:B------:R-:W-:Y:S02]  /*0c00*/  LEA.HI R6, R6, R7, RZ, 0x3 ;  /* 0x0000000706067211 */ /* 0x000fe400078f18ff */
[----:B------:R-:W-:Y:S02]  /*0c10*/  LEA.HI R5, R5, R4, RZ, 0x3 ;  /* 0x0000000405057211 */ /* 0x000fe400078f18ff */
[----:B------:R-:W-:-:S02]  /*0c20*/  LOP3.LUT R10, R6, 0xfffffff8, RZ, 0xc0, !PT ;  /* 0xfffffff8060a7812 */ /* 0x000fc400078ec0ff */
[----:B------:R-:W-:Y:S02]  /*0c30*/  SHF.R.S32.HI R6, RZ, 0x4, R3 ;  /* 0x00000004ff067819 */ /* 0x000fe40000011403 */
[----:B------:R-:W-:Y:S02]  /*0c40*/  IADD3 R11, R7, -R10, RZ ;  /* 0x8000000a070b7210 */ /* 0x000fe40007ffe0ff */
[----:B------:R-:W-:Y:S02]  /*0c50*/  LEA.HI R7, R0, R12, RZ, 0x5 ;  /* 0x0000000c00077211 */ /* 0x000fe400078f28ff */
[----:B------:R-:W-:Y:S02]  /*0c60*/  LEA.HI R3, R3, R6, RZ, 0x1 ;  /* 0x0000000603037211 */ /* 0x000fe400078f08ff */
[----:B------:R-:W-:Y:S01]  /*0c70*/  LEA.HI R10, R8, R14, RZ, 0x5 ;  /* 0x0000000e080a7211 */ /* 0x000fe200078f28ff */
[----:B------:R-:W-:Y:S01]  /*0c80*/  IMAD.SHL.U32 R8, R7, 0x20, RZ ;  /* 0x0000002007087824 */ /* 0x000fe200078e00ff */
[----:B------:R-:W-:-:S02]  /*0c90*/  LOP3.LUT R7, R3, 0x1ffffffe, RZ, 0xc0, !PT ;  /* 0x1ffffffe03077812 */ /* 0x000fc400078ec0ff */
[----:B------:R-:W-:Y:S02]  /*0ca0*/  LOP3.LUT R3, R5, 0xfffffff8, RZ, 0xc0, !PT ;  /* 0xfffffff805037812 */ /* 0x000fe400078ec0ff */
[----:B------:R-:W-:Y:S01]  /*0cb0*/  LOP3.LUT R8, R8, 0xfffffc00, RZ, 0xc0, !PT ;  /* 0xfffffc0008087812 */ /* 0x000fe200078ec0ff */
[----:B------:R-:W-:Y:S01]  /*0cc0*/  IMAD.IADD R7, R6, 0x1, -R7 ;  /* 0x0000000106077824 */ /* 0x000fe200078e0a07 */
[----:B------:R-:W-:Y:S01]  /*0cd0*/  SHF.R.S32.HI R10, RZ, 0x5, R10 ;  /* 0x00000005ff0a7819 */ /* 0x000fe2000001140a */
[C---:B------:R-:W-:Y:S01]  /*0ce0*/  IMAD.IADD R3, R4.reuse, 0x1, -R3 ;  /* 0x0000000104037824 */ /* 0x040fe200078e0a03 */
[----:B------:R-:W-:Y:S01]  /*0cf0*/  LOP3.LUT R9, R9, 0x7ffffffc, RZ, 0xc0, !PT ;  /* 0x7ffffffc09097812 */ /* 0x000fe200078ec0ff */
[----:B------:R-:W-:Y:S01]  /*0d00*/  IMAD.HI R6, R13, 0x55555556, RZ ;  /* 0x555555560d067827 */ /* 0x000fe200078e02ff */
[----:B------:R-:W-:Y:S02]  /*0d10*/  SHF.L.U32 R5, R5, 0x6, RZ ;  /* 0x0000000605057819 */ /* 0x000fe400000006ff */
[----:B------:R-:W-:Y:S01]  /*0d20*/  SHF.L.U32 R2, R3, 0x6, RZ ;  /* 0x0000000603027819 */ /* 0x000fe200000006ff */
[----:B------:R-:W-:Y:S01]  /*0d30*/  IMAD R4, R4, 0x40, R8 ;  /* 0x0000004004047824 */ /* 0x000fe200078e0208 */
[----:B------:R-:W-:Y:S01]  /*0d40*/  LEA.HI R6, R6, R6, RZ, 0x1 ;  /* 0x0000000606067211 */ /* 0x000fe200078f08ff */
[----:B------:R-:W-:Y:S01]  /*0d50*/  IMAD.SHL.U32 R7, R7, 0x8, RZ ;  /* 0x0000000807077824 */ /* 0x000fe200078e00ff */
[----:B------:R-:W-:Y:S01]  /*0d60*/  LOP3.LUT R2, R2, 0x1c0, RZ, 0xc0, !PT ;  /* 0x000001c002027812 */ /* 0x000fe200078ec0ff */
[----:B------:R-:W-:Y:S01]  /*0d70*/  IMAD R11, R10, 0x10, R11 ;  /* 0x000000100a0b7824 */ /* 0x000fe200078e020b */
[----:B------:R-:W-:Y:S01]  /*0d80*/  LOP3.LUT R5, R5, 0x7ffffe00, RZ, 0xc0, !PT ;  /* 0x7ffffe0005057812 */ /* 0x000fe200078ec0ff */
[----:B------:R-:W-:Y:S01]  /*0d90*/  IMAD.IADD R4, R7, 0x1, R4 ;  /* 0x0000000107047824 */ /* 0x000fe200078e0204 */
[----:B------:R-:W-:Y:S01]  /*0da0*/  LOP3.LUT R7, R2, 0x8, R7, 0xf8, !PT ;  /* 0x0000000802077812 */ /* 0x000fe200078ef807 */
[----:B------:R-:W-:Y:S01]  /*0db0*/  IMAD.MOV.U32 R10, RZ, RZ, -0x2 ;  /* 0xfffffffeff0a7424 */ /* 0x000fe200078e00ff */
[----:B------:R-:W-:Y:S01]  /*0dc0*/  SHF.R.U32.HI R2, RZ, 0x3, R2 ;  /* 0x00000003ff027819 */ /* 0x000fe20000011602 */
[----:B------:R-:W-:Y:S01]  /*0dd0*/  IMAD.IADD R9, R14, 0x1, -R9 ;  /* 0x000000010e097824 */ /* 0x000fe200078e0a09 */
[----:B------:R0:W-:Y:S01]  /*0de0*/  STL [R1+0x1c], R4 ;  /* 0x00001c0401007387 */ /* 0x0001e20000100800 */
[----:B------:R-:W-:Y:S01]  /*0df0*/  IMAD R6, R6, -0x3, R13 ;  /* 0xfffffffd06067824 */ /* 0x000fe200078e020d */
[----:B------:R-:W-:-:S02]  /*0e00*/  LOP3.LUT R2, R7, R2, RZ, 0x3c, !PT ;  /* 0x0000000207027212 */ /* 0x000fc400078e3cff */
[----:B------:R-:W-:Y:S01]  /*0e10*/  R2P PR, R3, 0x6 ;  /* 0x0000000603007804 */ /* 0x000fe20000000000 */
[----:B------:R-:W-:Y:S01]  /*0e20*/  IMAD R3, R6, 0x40, R11 ;  /* 0x0000004006037824 */ /* 0x000fe200078e020b */
[----:B------:R-:W-:Y:S02]  /*0e30*/  LEA.HI R0, R0, R12, RZ, 0x3 ;  /* 0x0000000c00007211 */ /* 0x000fe400078f18ff */
[----:B------:R-:W-:Y:S01]  /*0e40*/  IADD3 R2, R2, R5, R8 ;  /* 0x0000000502027210 */ /* 0x000fe20007ffe008 */
[----:B0-----:R-:W-:Y:S01]  /*0e50*/  IMAD R4, R9, R10, 0xc0 ;  /* 0x000000c009047424 */ /* 0x001fe200078e020a */
[----:B------:R-:W-:Y:S02]  /*0e60*/  SHF.R.S32.HI R156, RZ, 0x3, R0 ;  /* 0x00000003ff9c7819 */ /* 0x000fe40000011400 */
[----:B------:R-:W-:Y:S02]  /*0e70*/  LEA R2, R2, UR40, 0x1 ;  /* 0x0000002802027c11 */ /* 0x000fe4000f8e08ff */
[----:B------:R-:W-:Y:S01]  /*0e80*/  STL [R1+0x14], R4 ;  /* 0x0000140401007387 */ /* 0x000fe20000100800 */
[----:B------:R-:W-:-:S02]  /*0e90*/  SEL R16, R16, 0xffffffc0, !P2 ;  /* 0xffffffc010107807 */ /* 0x000fc40005000000 */
[C---:B------:R-:W-:Y:S01]  /*0ea0*/  VIADD R17, R2.reuse, 0x1e800 ;  /* 0x0001e80002117836 */ /* 0x040fe20000000000 */
[----:B------:R0:W-:Y:S01]  /*0eb0*/  STL [R1+0x18], R3 ;  /* 0x0000180301007387 */ /* 0x0001e20000100800 */
[----:B------:R-:W-:Y:S02]  /*0ec0*/  IADD3 R155, R2, 0x1e820, RZ ;  /* 0x0001e820029b7810 */ /* 0x000fe40007ffe0ff */
[C---:B------:R-:W-:Y:S02]  /*0ed0*/  @P1 VIADD R155, R17.reuse, 0xffffffe0 ;  /* 0xffffffe0119b1836 */ /* 0x040fe40000000000 */
[----:B------:R-:W-:-:S03]  /*0ee0*/  IMAD.IADD R17, R17, 0x1, R16 ;  /* 0x0000000111117824 */ /* 0x000fc600078e0210 */
[----:B------:R-:W-:Y:S02]  /*0ef0*/  IADD3 R16, R16, R155, RZ ;  /* 0x0000009b10107210 */ /* 0x000fe40007ffe0ff */
[----:B0-----:R-:W-:-:S05]  /*0f00*/  LOP3.LUT R3, R0, 0x1ffffff8, RZ, 0xc0, !PT ;  /* 0x1ffffff800037812 */ /* 0x001fca00078ec0ff */
[----:B------:R-:W-:-:S04]  /*0f10*/  IMAD.IADD R3, R12, 0x1, -R3 ;  /* 0x000000010c037824 */ /* 0x000fc800078e0a03 */
[----:B------:R-:W-:Y:S02]  /*0f20*/  IMAD.SHL.U32 R0, R3, 0x8, RZ ;  /* 0x0000000803007824 */ /* 0x000fe400078e00ff */
[----:B------:R-:W-:-:S03]  /*0f30*/  VIADD R3, R155, 0x6000 ;  /* 0x000060009b037836 */ /* 0x000fc60000000000 */
[----:B------:R0:W-:Y:S04]  /*0f40*/  STL [R1+0x8], R0 ;  /* 0x0000080001007387 */ /* 0x0001e80000100800 */
[----:B------:R1:W-:Y:S01]  /*0f50*/  STL [R1+0x4], R3 ;  /* 0x0000040301007387 */ /* 0x0003e20000100800 */
[----:B0-----:R-:W-:-:S05]  /*0f60*/  VIADD R0, R155, 0xc000 ;  /* 0x0000c0009b007836 */ /* 0x001fca0000000000 */
[----:B------:R1:W-:Y:S02]  /*0f70*/  STL [R1], R0 ;  /* 0x0000000001007387 */ /* 0x0003e40000100800 */
.L_x_10631:
[----:B0--3-5:R-:W0:Y:S01]  /*0f80*/  LDC.64 R4, c[0x0][0xc60] ;  /* 0x00031800ff047b82 */ /* 0x029e220000000a00 */
        /* <DEDUP_REMOVED lines=13> */
[----:B------:R-:W-:Y:S02]  /*1060*/  @UP0 ULEA UR6, UP2, UR41, UR6, 0x2 ;  /* 0x0000000629060291 */ /* 0x000fe4000f84103f */
[----:B------:R-:W-:Y:S02]  /*1070*/  @UP1 ULEA UR8, UP3, UR41, UR8, 0x2 ;  /* 0x0000000829081291 */ /* 0x000fe4000f86103f */
[----:B------:R-:W-:Y:S02]  /*1080*/  @UP0 ULEA.HI.X UR7, UR41, UR7, UR42, 0x2, UP2 ;  /* 0x0000000729070291 */ /* 0x000fe400090f142a */
[----:B------:R-:W-:Y:S01]  /*1090*/  @UP1 ULEA.HI.X UR9, UR41, UR9, UR42, 0x2, UP3 ;  /* 0x0000000929091291 */ /* 0x000fe200098f142a */
[----:B------:R-:W-:Y:S01]  /*10a0*/  IMAD.U32 R4, RZ, RZ, UR6 ;  /* 0x00000006ff047e24 */ /* 0x000fe2000f8e00ff */
[----:B----4-:R-:W-:-:S02]  /*10b0*/  MOV R6, UR8 ;  /* 0x0000000800067c02 */ /* 0x010fc40008000f00 */
[----:B------:R-:W-:Y:S01]  /*10c0*/  IMAD.U32 R5, RZ, RZ, UR7 ;  /* 0x00000007ff057e24 */ /* 0x000fe2000f8e00ff */
[----:B------:R-:W-:Y:S01]  /*10d0*/  ULDC.64 UR6, c[0x0][0x3f8] ;  /* 0x0000fe0000067ab9 */ /* 0x000fe20000000a00 */
[----:B------:R-:W-:-:S03]  /*10e0*/  IMAD.U32 R7, RZ, RZ, UR9 ;  /* 0x00000009ff077e24 */ /* 0x000fc6000f8e00ff */
[----:B------:R-:W2:Y:S04]  /*10f0*/  @P0 LDG.E R4, desc[UR46][R4.64] ;  /* 0x0000002e04040981 */ /* 0x000ea8000c1e1900 */
[----:B------:R-:W3:Y:S01]  /*1100*/  @P1 LDG.E R6, desc[UR46][R6.64] ;  /* 0x0000002e06061981 */ /* 0x000ee2000c1e1900 */
[----:B------:R-:W-:Y:S01]  /*1110*/  UISETP.NE.U32.AND UP0, UPT, UR6, URZ, UPT ;  /* 0x0000003f0600728c */ /* 0x000fe2000bf05070 */
[----:B-1----:R-:W-:Y:S01]  /*1120*/  IMAD.MOV.U32 R0, RZ, RZ, RZ ;  /* 0x000000ffff007224 */ /* 0x002fe200078e00ff */
[----:B------:R-:W-:Y:S01]  /*1130*/  UMOV UR49, URZ ;  /* 0x0000003f00317c82 */ /* 0x000fe20008000000 */
[----:B------:R0:W-:Y:S01]  /*1140*/  STL [R1+0xc], R25 ;  /* 0x00000c1901007387 */ /* 0x0001e20000100800 */
[----:B------:R-:W-:Y:S01]  /*1150*/  UISETP.NE.AND.EX UP0, UPT, UR7, URZ, UPT, UP0 ;  /* 0x0000003f0700728c */ /* 0x000fe2000bf05300 */
[----:B------:R-:W-:Y:S01]  /*1160*/  IMAD.MOV.U32 R3, RZ, RZ, RZ ;  /* 0x000000ffff037224 */ /* 0x000fe200078e00ff */
[----:B------:R-:W-:Y:S01]  /*1170*/  ULDC UR6, c[0x0][0x2e0] ;  /* 0x0000b80000067ab9 */ /* 0x000fe20000000800 */
[----:B------:R-:W-:Y:S01]  /*1180*/  UMOV UR43, UR5 ;  /* 0x00000005002b7c82 */ /* 0x000fe20008000000 */
[----:B------:R-:W-:Y:S01]  /*1190*/  USEL UR4, UR4, 0x1, UP0 ;  /* 0x0000000104047887 */ /* 0x000fe20008000000 */
[----:B------:R-:W-:Y:S01]  /*11a0*/  IMAD.MOV.U32 R151, RZ, RZ, RZ ;  /* 0x000000ffff977224 */ /* 0x000fe200078e00ff */
[----:B------:R-:W-:-:S02]  /*11b0*/  CS2R R20, SRZ ;  /* 0x0000000000147805 */ /* 0x000fc4000001ff00 */
[----:B------:R-:W-:Y:S01]  /*11c0*/  CS2R R22, SRZ ;  /* 0x0000000000167805 */ /* 0x000fe2000001ff00 */
[----:B------:R-:W-:Y:S01]  /*11d0*/  UIMAD UR4, UR4, UR6, URZ ;  /* 0x00000006040472a4 */ /* 0x000fe2000f8e023f */
[----:B------:R-:W-:Y:S02]  /*11e0*/  CS2R R28, SRZ ;  /* 0x00000000001c7805 */ /* 0x000fe4000001ff00 */
[----:B------:R-:W-:Y:S02]  /*11f0*/  CS2R R30, SRZ ;  /* 0x00000000001e7805 */ /* 0x000fe4000001ff00 */
[----:B------:R-:W-:Y:S02]  /*1200*/  CS2R R14, SRZ ;  /* 0x00000000000e7805 */ /* 0x000fe4000001ff00 */
[----:B------:R-:W-:Y:S02]  /*1210*/  MOV R32, RZ ;  /* 0x000000ff00207202 */ /* 0x000fe40000000f00 */
[----:B------:R-:W-:Y:S01]  /*1220*/  CS2R R12, SRZ ;  /* 0x00000000000c7805 */ /* 0x000fe2000001ff00 */
[----:B------:R-:W-:Y:S01]  /*1230*/  IMAD.MOV.U32 R34, RZ, RZ, RZ ;  /* 0x000000ffff227224 */ /* 0x000fe200078e00ff */
[----:B--2---:R-:W-:-:S02]  /*1240*/  @P0 R2UR UR49, R4 ;  /* 0x00000000043102ca */ /* 0x004fc400000e0000 */
[----:B------:R-:W-:Y:S02]  /*1250*/  PLOP3.LUT P0, PT, PT, PT, PT, 0x80, 0x0 ;  /* 0x000000000000781c */ /* 0x000fe40003f0f070 */
[----:B---3--:R-:W-:Y:S01]  /*1260*/  @P1 R2UR UR4, R6 ;  /* 0x00000000060412ca */ /* 0x008fe200000e0000 */
[----:B0-----:R-:W-:-:S14]  /*1270*/  @P1 BRA `(.L_x_10590) ;  /* 0x0000000000341947 */ /* 0x001fdc0003800000 */
        /* <DEDUP_REMOVED lines=13> */
.L_x_10590:
[----:B------:R-:W-:Y:S01]  /*1350*/  UIADD3 UR49, -UR49, UR4, URZ ;  /* 0x0000000431317290 */ /* 0x000fe2000fffe13f */
[----:B------:R-:W-:Y:S01]  /*1360*/  IMAD.MOV.U32 R33, RZ, RZ, RZ ;  /* 0x000000ffff217224 */ /* 0x000fe200078e00ff */
[----:B------:R-:W-:Y:S02]  /*1370*/  MOV R35, RZ ;  /* 0x000000ff00237202 */ /* 0x000fe40000000f00 */
[----:B------:R-:W-:Y:S01]  /*1380*/  CS2R R36, SRZ ;  /* 0x0000000000247805 */ /* 0x000fe2000001ff00 */
[----:B------:R-:W-:Y:S01]  /*1390*/  UISETP.GE.AND UP0, UPT, UR49, 0x1, UPT ;  /* 0x000000013100788c */ /* 0x000fe2000bf06270 */
[----:B------:R-:W-:Y:S01]  /*13a0*/  CS2R R38, SRZ ;  /* 0x0000000000267805 */ /* 0x000fe2000001ff00 */
[----:B------:R-:W-:Y:S01]  /*13b0*/  UIADD3 UR4, UR49, 0xbf, URZ ;  /* 0x000000bf31047890 */ /* 0x000fe2000fffe03f */
[----:B------:R-:W-:Y:S02]  /*13c0*/  CS2R R40, SRZ ;  /* 0x0000000000287805 */ /* 0x000fe4000001ff00 */
[----:B------:R-:W-:-:S02]  /*13d0*/  CS2R R42, SRZ ;  /* 0x00000000002a7805 */ /* 0x000fc4000001ff00 */
[----:B------:R-:W-:Y:S02]  /*13e0*/  CS2R R44, SRZ ;  /* 0x00000000002c7805 */ /* 0x000fe4000001ff00 */
[----:B------:R-:W-:Y:S01]  /*13f0*/  PLOP3.LUT P1, PT, PT, PT, UP0, 0x80, 0x0 ;  /* 0x000000000000781c */ /* 0x000fe20003f2f008 */
[----:B------:R-:W-:Y:S01]  /*1400*/  UIMAD.WIDE UR4, UR4, 0x2aaaaaab, URZ ;  /* 0x2aaaaaab040478a5 */ /* 0x000fe2000f8e023f */
[----:B------:R-:W-:Y:S02]  /*1410*/  CS2R R46, SRZ ;  /* 0x00000000002e7805 */ /* 0x000fe4000001ff00 */
[----:B------:R-:W-:Y:S01]  /*1420*/  CS2R R48, SRZ ;  /* 0x0000000000307805 */ /* 0x000fe2000001ff00 */
[----:B------:R-:W-:Y:S01]  /*1430*/  IMAD.MOV.U32 R50, RZ, RZ, RZ ;  /* 0x000000ffff327224 */ /* 0x000fe200078e00ff */
[----:B------:R-:W-:-:S04]  /*1440*/  USHF.R.U32.HI UR48, URZ, 0x1f, UR5 ;  /* 0x0000001f3f307899 */ /* 0x000fc80008011605 */
[----:B------:R-:W-:-:S03]  /*1450*/  ULEA.HI.SX32 UR48, UR5, UR48, 0x1b ;  /* 0x0000003005307291 */ /* 0x000fc6000f8fda3f */
[----:B------:R-:W-:Y:S09]  /*1460*/  @!P1 BRA `(.L_x_10591) ;  /* 0x0000007c00189947 */ /* 0x000ff20003800000 */
[----:B------:R-:W0:Y:S01]  /*1470*/  S2R R4, SR_TID.X ;  /* 0x0000000000047919 */ /* 0x000e220000002100 */
[----:B------:R-:W-:-:S04]  /*1480*/  UIADD3 UR6, UR40, 0x1e800, URZ ;  /* 0x0001e80028067890 */ /* 0x000fc8000fffe03f */
[----:B------:R-:W-:-:S06]  /*1490*/  ULOP3.LUT UP0, URZ, UR6, 0x3ff, URZ, 0xc0, !UPT ;  /* 0x000003ff063f7892 */ /* 0x000fcc000f80c03f */
[----:B------:R-:W-:Y:S01]  /*14a0*/  PLOP3.LUT P0, PT, PT, PT, UP0, 0x80, 0x0 ;  /* 0x000000000000781c */ /* 0x000fe20003f0f008 */
[----:B0-----:R-:W-:-:S05]  /*14b0*/  VIADD R5, R4, 0xffffff80 ;  /* 0xffffff8004057836 */ /* 0x001fca0000000000 */
[----:B------:R-:W-:-:S04]  /*14c0*/  SHF.R.S32.HI R4, RZ, 0x1f, R5 ;  /* 0x0000001fff047819 */ /* 0x000fc80000011405 */
[----:B------:R-:W-:-:S04]  /*14d0*/  LEA.HI R4, R4, R5, RZ, 0x7 ;  /* 0x0000000504047211 */ /* 0x000fc800078f38ff */
[----:B------:R-:W-:-:S05]  /*14e0*/  SHF.R.S32.HI R4, RZ, 0x7, R4 ;  /* 0x00000007ff047819 */ /* 0x000fca0000011404 */
[----:B------:R-:W0:Y:S02]  /*14f0*/  SHFL.IDX PT, R0, R4, RZ, 0x1f ;  /* 0x00001fff04007589 */ /* 0x000e2400000e0000 */
[----:B0-----:R-:W-:-:S13]  /*1500*/  R2UR UR44, R0 ;  /* 0x00000000002c72ca */ /* 0x001fda00000e0000 */
[----:B------:R-:W-:-:S04]  /*1510*/  UIMAD.WIDE UR4, UR44, 0x55555556, URZ ;  /* 0x555555562c0478a5 */ /* 0x000fc8000f8e023f */
[----:B------:R-:W-:-:S04]  /*1520*/  ULEA.HI UR5, UR5, UR5, URZ, 0x1 ;  /* 0x0000000505057291 */ /* 0x000fc8000f8f083f */
[----:B------:R-:W-:Y:S01]  /*1530*/  UIMAD UR50, UR5, -0x3, UR44 ;  /* 0xfffffffd053278a4 */ /* 0x000fe2000f8e022c */
        /* <DEDUP_REMOVED lines=14> */
[----:B0-----:R-:W-:-:S07]  /*1620*/  IMAD.MOV.U32 R13, RZ, RZ, RZ ;  /* 0x000000ffff0d7224 */ /* 0x001fce00078e00ff */
[----:B------:R-:W-:-:S07]  /*1630*/  LEPC R20, `(.L_x_10592) ;  /* 0x000000001014794e */ /* 0x000fce0000000000 */
[----:B-1----:R-:W-:Y:S05]  /*1640*/  CALL.ABS.NOINC R14 ;  /* 0x000000000e007343 */ /* 0x002fea0003c00000 */
.L_x_10592:
        /* <DEDUP_REMOVED lines=9> */
.L_x_10715:
[----:B------:R-:W-:Y:S05]  /*16e0*/  @!P0 BRA `(.L_x_10594) ;  /* 0x0000000000048947 */ /* 0x000fea0003800000 */
[----:B------:R-:W-:Y:S01]  /*16f0*/  BPT.TRAP 0x1 ;  /* 0x000000040000795c */ /* 0x000fe20000300000 */
.L_x_10594:
[----:B0-----:R-:W-:Y:S01]  /*1700*/  IMAD.U32 R0, RZ, RZ, UR39 ;  /* 0x00000027ff007e24 */ /* 0x001fe2000f8e00ff */
[----:B------:R-:W-:-:S04]  /*1710*/  MOV R3, UR38 ;  /* 0x0000002600037c02 */ /* 0x000fc80008000f00 */
[----:B------:R-:W-:Y:S02]  /*1720*/  LEA R0, R0, UR40, 0x3 ;  /* 0x0000002800007c11 */ /* 0x000fe4000f8e18ff */
[----:B------:R-:W-:-:S04]  /*1730*/  SHF.L.U32 R3, R3, 0x1f, RZ ;  /* 0x0000001f03037819 */ /* 0x000fc800000006ff */
[----:B------:R0:W1:Y:S01]  /*1740*/  SYNCS.PHASECHK.TRANS64.TRYWAIT P2, [R0+URZ+0x30830], R3 ;  /* 0x03083003000075a7 */ /* 0x000062000804017f */
[----:B------:R-:W-:Y:S05]  /*1750*/  @!P0 BRA `(.L_x_10595) ;  /* 0x0000000000048947 */ /* 0x000fea0003800000 */
[----:B------:R-:W-:Y:S01]  /*1760*/  BPT.TRAP 0x1 ;  /* 0x000000040000795c */ /* 0x000fe20000300000 */
.L_x_10595:
[----:B------:R-:W2:Y:S01]  /*1770*/  S2R R4, SR_TID.X ;  /* 0x0000000000047919 */ /* 0x000ea20000002100 */
[----:B------:R-:W-:Y:S01]  /*1780*/  IMAD.MOV.U32 R151, RZ, RZ, RZ ;  /* 0x000000ffff977224 */ /* 0x000fe200078e00ff */
[----:B--2---:R-:W-:Y:S01]  /*1790*/  LOP3.LUT P1, RZ, R4, 0x7f, RZ, 0xc0, !PT ;  /* 0x0000007f04ff7812 */ /* 0x004fe2000782c0ff */
[----:B-1----:R-:W-:-:S12]  /*17a0*/  @P2 BRA `(.L_x_10596) ;  /* 0x0000000000082947 */ /* 0x002fd80003800000 */
[----:B------:R-:W1:Y:S02]  /*17b0*/  SYNCS.PHASECHK.TRANS64.TRYWAIT P2, [R0+URZ+0x30830], R3 ;  /* 0x03083003000075a7 */ /* 0x000e64000804017f */
[----:B-1----:R-:W-:Y:S05]  /*17c0*/  @!P2 BRA `(.L_x_10597) ;  /* 0x000000d00038a947 */ /* 0x002fea0003800000 */
.L_x_10596:
[----:B------:R-:W-:Y:S05]  /*17d0*/  WARPSYNC.ALL ;  /* 0x0000000000007948 */ /* 0x000fea0003800000 */
[----:B------:R-:W-:Y:S01]  /*17e0*/  ULEA UR25, UR50, UR40, 0xd ;  /* 0x0000002832197291 */ /* 0x000fe2000f8e683f */
[----:B------:R-:W2:Y:S01]  /*17f0*/  LDL R121, [R1+0x14] ;  /* 0x0000140001797983 */ /* 0x000ea20000100800 */
[----:B------:R-:W-:Y:S01]  /*1800*/  UIADD3 UR4, UR40, 0x12400, URZ ;  /* 0x0001240028047890 */ /* 0x000fe2000fffe03f */
[----:B------:R-:W-:Y:S01]  /*1810*/  WARPGROUP.ARRIVE ;  /* 0x00000000000079c5 */ /* 0x000fe20000000000 */
[----:B------:R-:W-:Y:S01]  /*1820*/  UIADD3 UR5, UR25, 0xc400, URZ ;  /* 0x0000c40019057890 */ /* 0x000fe2000fffe03f */
[----:B------:R-:W-:Y:S01]  /*1830*/  P2R R120, PR, RZ, 0x1 ;  /* 0x00000001ff787803 */ /* 0x000fe20000000000 */
[----:B------:R-:W-:-:S02]  /*1840*/  USHF.R.U32.HI UR4, URZ, 0x4, UR4 ;  /* 0x000000043f047899 */ /* 0x000fc40008011604 */
[----:B------:R-:W-:Y:S02]  /*1850*/  USHF.R.U32.HI UR5, URZ, 0x4, UR5 ;  /* 0x000000043f057899 */ /* 0x000fe40008011605 */
[----:B------:R-:W-:Y:S02]  /*1860*/  ULOP3.LUT UR4, UR4, 0x3fff, URZ, 0xc0, !UPT ;  /* 0x00003fff04047892 */ /* 0x000fe4000f8ec03f */
[----:B------:R-:W-:Y:S02]  /*1870*/  ULOP3.LUT UR5, UR5, 0x3fff, URZ, 0xc0, !UPT ;  /* 0x00003fff05057892 */ /* 0x000fe4000f8ec03f */
[----:B------:R-:W-:Y:S02]  /*1880*/  ULOP3.LUT UR24, UR4, 0x10000, URZ, 0xfc, !UPT ;  /* 0x0001000004187892 */ /* 0x000fe4000f8efc3f */
[----:B------:R-:W-:Y:S02]  /*1890*/  ULOP3.LUT UR4, UR5, 0x10000, URZ, 0xfc, !UPT ;  /* 0x0001000005047892 */ /* 0x000fe4000f8efc3f */
[----:B------:R-:W-:Y:S01]  /*18a0*/  UIMAD UR6, UR39, 0x600, UR24 ;  /* 0x00000600270678a4 */ /* 0x000fe2000f8e0218 */
[----:B------:R-:W-:Y:S01]  /*18b0*/  UMOV UR5, 0x40000040 ;  /* 0x4000004000057882 */ /* 0x000fe20000000000 */
[----:B------:R-:W-:Y:S01]  /*18c0*/  UMOV UR7, 0x40000040 ;  /* 0x4000004000077882 */ /* 0x000fe20000000000 */
[----:B------:R-:W-:-:S02]  /*18d0*/  UIADD3 UR8, UR4, 0x2, URZ ;  /* 0x0000000204087890 */ /* 0x000fc4000fffe03f */
[----:B------:R-:W-:Y:S01]  /*18e0*/  UIADD3 UR10, UR6, 0x2, URZ ;  /* 0x00000002060a7890 */ /* 0x000fe2000fffe03f */
[----:B------:R-:W-:-:S03]  /*18f0*/  UMOV UR9, 0x40000040 ;  /* 0x4000004000097882 */ /* 0x000fc60000000000 */
[----:B------:R-:W-:Y:S01]  /*1900*/  HGMMA.64x192x16.F32.BF16 R24, gdesc[UR4], RZ, !UPT, gsb0 ;  /* 0x02e00000041879f0 */ /* 0x000fe2000c0018ff */
        /* <DEDUP_REMOVED lines=9> */
[----:B------:R-:W-:Y:S01]  /*19a0*/  ULDC UR6, c[0x0][0x9d8] ;  /* 0x0002760000067ab9 */ /* 0x000fe20000000800 */
[----:B------:R-:W-:Y:S01]  /*19b0*/  ULDC UR26, c[0x0][0x988] ;  /* 0x00026200001a7ab9 */ /* 0x000fe20000000800 */
[----:B------:R-:W-:-:S02]  /*19c0*/  WARPGROUP.DEPBAR.LE gsb0, 0x0 ;  /* 0x00008000000079c5 */ /* 0x000fc40000010000 */
        /* <DEDUP_REMOVED lines=20> */
[----:B--2---:R-:W-:-:S02]  /*1b10*/  VIADD R73, R121, UR49 ;  /* 0x0000003179497c36 */ /* 0x004fc40008000000 */
[----:B------:R-:W-:Y:S01]  /*1b20*/  FMUL.FTZ R5, R26, UR6 ;  /* 0x000000061a057c20 */ /* 0x000fe20008410000 */
[----:B------:R-:W-:Y:S01]  /*1b30*/  FMUL.FTZ R11, R32, UR6 ;  /* 0x00000006200b7c20 */ /* 0x000fe20008410000 */
[----:B------:R-:W1:Y:S01]  /*1b40*/  MUFU.TANH R4, R4 ;  /* 0x0000000400047308 */ /* 0x000e620000002400 */
[----:B------:R-:W-:Y:S02]  /*1b50*/  IMAD.U32 R74, RZ, RZ, UR48 ;  /* 0x00000030ff4a7e24 */ /* 0x000fe4000f8e00ff */
[----:B------:R-:W-:Y:S01]  /*1b60*/  FMUL.FTZ R6, R27, UR6 ;  /* 0x000000061b067c20 */ /* 0x000fe20008410000 */
[----:B------:R-:W-:Y:S01]  /*1b70*/  FMUL.FTZ R12, R33, UR6 ;  /* 0x00000006210c7c20 */ /* 0x000fe20008410000 */
[----:B------:R-:W-:Y:S01]  /*1b80*/  FMUL.FTZ R9, R30, UR6 ;  /* 0x000000061e097c20 */ /* 0x000fe20008410000 */
[----:B------:R-:W-:Y:S01]  /*1b90*/  FMUL.FTZ R10, R31, UR6 ;  /* 0x000000061f0a7c20 */ /* 0x000fe20008410000 */
[----:B------:R-:W-:Y:S01]  /*1ba0*/  FMUL.FTZ R18, R37, UR6 ;  /* 0x0000000625127c20 */ /* 0x000fe20008410000 */
[----:B------:R-:W-:Y:S01]  /*1bb0*/  FMUL.FTZ R25, R44, UR6 ;  /* 0x000000062c197c20 */ /* 0x000fe20008410000 */
[----:B------:R-:W2:Y:S01]  /*1bc0*/  MUFU.TANH R7, R7 ;  /* 0x0000000700077308 */ /* 0x000ea20000002400 */
[----:B------:R-:W-:-:S02]  /*1bd0*/  IMAD R73, R74, -0xc0, R73 ;  /* 0xffffff404a497824 */ /* 0x000fc400078e0249 */
[----:B------:R-:W-:Y:S01]  /*1be0*/  FMUL.FTZ R44, R63, UR6 ;  /* 0x000000063f2c7c20 */ /* 0x000fe20008410000 */
[----:B------:R-:W-:Y:S01]  /*1bf0*/  FMUL.FTZ R63, R82, UR6 ;  /* 0x00000006523f7c20 */ /* 0x000fe20008410000 */
        /* <DEDUP_REMOVED lines=9> */
[----:B------:R-:W-:Y:S01]  /*1c90*/  FMUL.FTZ R19, R38, UR6 ;  /* 0x0000000626137c20 */ /* 0x000fe20008410000 */
[----:B------:R-:W-:Y:S01]  /*1ca0*/  FMUL.FTZ R20, R39, UR6 ;  /* 0x0000000627147c20 */ /* 0x000fe20008410000 */
[----:B------:R-:W-:Y:S01]  /*1cb0*/  FMUL.FTZ R27, R46, UR6 ;  /* 0x000000062e1b7c20 */ /* 0x000fe20008410000 */
[----:B------:R-:W4:Y:S01]  /*1cc0*/  MUFU.TANH R5, R5 ;  /* 0x0000000500057308 */ /* 0x000f220000002400 */
[----:B------:R-:W-:Y:S01]  /*1cd0*/  ISETP.GT.AND P2, PT, R73, 0x8, PT ;  /* 0x000000084900780c */ /* 0x000fe20003f44270 */
[----:B------:R-:W-:Y:S01]  /*1ce0*/  FMUL.FTZ R46, R65, UR6 ;  /* 0x00000006412e7c20 */ /* 0x000fe20008410000 */
[----:B0-----:R-:W-:Y:S01]  /*1cf0*/  FSEL R3, R3, -INF , P4 ;  /* 0xff80000003037808 */ /* 0x001fe20002000000 */
[----:B------:R-:W-:Y:S01]  /*1d00*/  FMUL.FTZ R65, R84, UR6 ;  /* 0x0000000654417c20 */ /* 0x000fe20008410000 */
[----:B------:R-:W-:Y:S01]  /*1d10*/  FMUL.FTZ R23, R42, UR6 ;  /* 0x000000062a177c20 */ /* 0x000fe20008410000 */
[----:B------:R-:W-:Y:S01]  /*1d20*/  FMUL.FTZ R29, R48, UR6 ;  /* 0x00000006301d7c20 */ /* 0x000fe20008410000 */
[----:B------:R-:W-:Y:S01]  /*1d30*/  FMUL.FTZ R24, R43, UR6 ;  /* 0x000000062b187c20 */ /* 0x000fe20008410000 */
[----:B------:R-:W0:Y:S01]  /*1d40*/  MUFU.TANH R11, R11 ;  /* 0x0000000b000b7308 */ /* 0x000e220000002400 */
[----:B-1----:R-:W-:Y:S01]  /*1d50*/  FSEL R4, R4, -INF , P3 ;  /* 0xff80000004047808 */ /* 0x002fe20001800000 */
[----:B------:R-:W-:Y:S01]  /*1d60*/  FMUL.FTZ R30, R49, UR6 ;  /* 0x00000006311e7c20 */ /* 0x000fe20008410000 */
[----:B------:R-:W-:Y:S01]  /*1d70*/  FMUL.FTZ R28, R47, UR6 ;  /* 0x000000062f1c7c20 */ /* 0x000fe20008410000 */
[----:B------:R-:W-:Y:S01]  /*1d80*/  FMUL.FTZ R33, R52, UR6 ;  /* 0x0000000634217c20 */ /* 0x000fe20008410000 */
[----:B------:R-:W-:Y:S01]  /*1d90*/  FMUL.FTZ R32, R51, UR6 ;  /* 0x0000000633207c20 */ /* 0x000fe20008410000 */
[----:B------:R-:W-:Y:S01]  /*1da0*/  FMUL.FTZ R109, R109, UR6 ;  /* 0x000000066d6d7c20 */ /* 0x000fe20008410000 */
[----:B------:R-:W-:Y:S01]  /*1db0*/  FMUL.FTZ R112, R112, UR6 ;  /* 0x0000000670707c20 */ /* 0x000fe20008410000 */
[----:B------:R-:W1:Y:S01]  /*1dc0*/  MUFU.TANH R6, R6 ;  /* 0x0000000600067308 */ /* 0x000e620000002400 */
[----:B------:R-:W-:Y:S01]  /*1dd0*/  ISETP.GT.AND P6, PT, R73, 0x9, PT ;  /* 0x000000094900780c */ /* 0x000fe20003fc4270 */
[----:B------:R-:W-:Y:S01]  /*1de0*/  FMUL.FTZ R47, R66, UR6 ;  /* 0x00000006422f7c20 */ /* 0x000fe20008410000 */
[----:B--2---:R-:W-:Y:S01]  /*1df0*/  FSEL R7, R7, -INF , P2 ;  /* 0xff80000007077808 */ /* 0x004fe20001000000 */
[----:B------:R-:W-:Y:S01]  /*1e00*/  FMUL.FTZ R66, R85, UR6 ;  /* 0x0000000655427c20 */ /* 0x000fe20008410000 */
[----:B------:R-:W-:Y:S01]  /*1e10*/  FMUL.FTZ R113, R113, UR6 ;  /* 0x0000000671717c20 */ /* 0x000fe20008410000 */
[----:B------:R-:W-:Y:S01]  /*1e20*/  FMUL.FTZ R110, R110, UR6 ;  /* 0x000000066e6e7c20 */ /* 0x000fe20008410000 */
[----:B------:R-:W-:Y:S01]  /*1e30*/  FMUL.FTZ R116, R116, UR6 ;  /* 0x0000000674747c20 */ /* 0x000fe20008410000 */
[----:B------:R-:W2:Y:S01]  /*1e40*/  MUFU.TANH R12, R12 ;  /* 0x0000000c000c7308 */ /* 0x000ea20000002400 */
[----:B------:R-:W-:Y:S01]  /*1e50*/  FMNMX.FTZ R82, R3, R4, !PT ;  /* 0x0000000403527209 */ /* 0x000fe20007810000 */
[----:B------:R-:W-:Y:S01]  /*1e60*/  FMUL.FTZ R34, R53, UR6 ;  /* 0x0000000635227c20 */ /* 0x000fe20008410000 */
[----:B------:R-:W-:Y:S01]  /*1e70*/  FMUL.FTZ R117, R117, UR6 ;  /* 0x0000000675757c20 */ /* 0x000fe20008410000 */
[----:B------:R-:W5:Y:S04]  /*1e80*/  LDL R121, [R1+0x4] ;  /* 0x0000040001797983 */ /* 0x000f680000100800 */
[----:B------:R-:W2:Y:S01]  /*1e90*/  MUFU.TANH R9, R9 ;  /* 0x0000000900097308 */ /* 0x000ea20000002400 */
[----:B------:R-:W-:Y:S01]  /*1ea0*/  ISETP.GT.AND P5, PT, R73, 0x10, PT ;  /* 0x000000104900780c */ /* 0x000fe20003fa4270 */
[----:B------:R-:W-:Y:S01]  /*1eb0*/  FMUL.FTZ R31, R50, UR6 ;  /* 0x00000006321f7c20 */ /* 0x000fe20008410000 */
[----:B---3--:R-:W-:Y:S01]  /*1ec0*/  FSEL R8, R8, -INF , P6 ;  /* 0xff80000008087808 */ /* 0x008fe20003000000 */
[----:B------:R-:W-:-:S04]  /*1ed0*/  FMUL.FTZ R37, R56, UR6 ;  /* 0x0000000638257c20 */ /* 0x000fc80008410000 */
[----:B------:R-:W3:Y:S01]  /*1ee0*/  MUFU.TANH R15, R15 ;  /* 0x0000000f000f7308 */ /* 0x000ee20000002400 */
[----:B------:R-:W-:Y:S01]  /*1ef0*/  FMNMX.FTZ R83, R7, R82, !PT ;  /* 0x0000005207537209 */ /* 0x000fe20007810000 */
[----:B------:R-:W-:Y:S01]  /*1f00*/  FMUL.FTZ R38, R57, UR6 ;  /* 0x0000000639267c20 */ /* 0x000fe20008410000 */
[----:B----4-:R-:W-:Y:S01]  /*1f10*/  FSEL R5, R5, -INF , P4 ;  /* 0xff80000005057808 */ /* 0x010fe20002000000 */
[----:B------:R-:W-:-:S04]  /*1f20*/  FMUL.FTZ R48, R67, UR6 ;  /* 0x0000000643307c20 */ /* 0x000fc80008410000 */
[----:B------:R-:W4:Y:S01]  /*1f30*/  MUFU.TANH R10, R10 ;  /* 0x0000000a000a7308 */ /* 0x000f220000002400 */
[----:B------:R-:W-:Y:S01]  /*1f40*/  ISETP.GT.AND P4, PT, R73, 0x11, PT ;  /* 0x000000114900780c */ /* 0x000fe20003f84270 */
[----:B------:R-:W-:Y:S01]  /*1f50*/  FMUL.FTZ R67, R86, UR6 ;  /* 0x0000000656437c20 */ /* 0x000fe20008410000 */
[----:B0-----:R-:W-:Y:S01]  /*1f60*/  FSEL R11, R11, -INF , P5 ;  /* 0xff8000000b0b7808 */ /* 0x001fe20002800000 */
[----:B------:R-:W-:-:S04]  /*1f70*/  FMUL.FTZ R41, R60, UR6 ;  /* 0x000000063c297c20 */ /* 0x000fc80008410000 */
[----:B------:R-:W0:Y:S01]  /*1f80*/  MUFU.TANH R18, R18 ;  /* 0x0000001200127308 */ /* 0x000e220000002400 */
[----:B------:R-:W-:Y:S01]  /*1f90*/  FMNMX.FTZ R82, R8, R83, !PT ;  /* 0x0000005308527209 */ /* 0x000fe20007810000 */
[----:B------:R-:W-:Y:S01]  /*1fa0*/  FMUL.FTZ R42, R61, UR6 ;  /* 0x000000063d2a7c20 */ /* 0x000fe20008410000 */
[----:B-1----:R-:W-:Y:S01]  /*1fb0*/  FSEL R6, R6, -INF , P3 ;  /* 0xff80000006067808 */ /* 0x002fe20001800000 */
[----:B------:R-:W-:Y:S01]  /*1fc0*/  FMUL.FTZ R39, R58, UR6 ;  /* 0x000000063a277c20 */ /* 0x000fe20008410000 */
[----:B------:R-:W-:-:S03]  /*1fd0*/  FMUL.FTZ R40, R59, UR6 ;  /* 0x000000063b287c20 */ /* 0x000fc60008410000 */
[----:B------:R-:W1:Y:S01]  /*1fe0*/  MUFU.TANH R13, R13 ;  /* 0x0000000d000d7308 */ /* 0x000e620000002400 */
[----:B------:R-:W-:Y:S01]  /*1ff0*/  ISETP.GT.AND P3, PT, R73, 0x18, PT ;  /* 0x000000184900780c */ /* 0x000fe20003f64270 */
[----:B------:R-:W-:Y:S01]  /*2000*/  FMUL.FTZ R43, R62, UR6 ;  /* 0x000000063e2b7c20 */ /* 0x000fe20008410000 */
[----:B--2---:R-:W-:Y:S01]  /*2010*/  FSEL R12, R12, -INF , P4 ;  /* 0xff8000000c0c7808 */ /* 0x004fe20002000000 */
[----:B------:R-:W-:-:S04]  /*2020*/  FMUL.FTZ R49, R68, UR6 ;  /* 0x0000000644317c20 */ /* 0x000fc80008410000 */
[----:B------:R-:W2:Y:S01]  /*2030*/  MUFU.TANH R21, R21 ;  /* 0x0000001500157308 */ /* 0x000ea20000002400 */
[----:B------:R-:W-:Y:S01]  /*2040*/  FMNMX.FTZ R83, R11, R82, !PT ;  /* 0x000000520b537209 */ /* 0x000fe20007810000 */
[----:B------:R-:W-:Y:S01]  /*2050*/  FMUL.FTZ R50, R69, UR6 ;  /* 0x0000000645327c20 */ /* 0x000fe20008410000 */
[----:B------:R-:W-:Y:S01]  /*2060*/  FSEL R9, R9, -INF , P2 ;  /* 0xff80000009097808 */ /* 0x000fe20001000000 */
[----:B------:R-:W-:-:S04]  /*2070*/  FMUL.FTZ R53, R72, UR6 ;  /* 0x0000000648357c20 */ /* 0x000fc80008410000 */
        /* <DEDUP_REMOVED lines=19> */
[----:B------:R-:W-:-:S04]  /*21b0*/  FMUL.FTZ R59, R78, UR6 ;  /* 0x000000064e3b7c20 */ /* 0x000fc80008410000 */
        /* <DEDUP_REMOVED lines=8> */
[----:B------:R-:W-:-:S05]  /*2240*/  FSEL R14, R14, -INF , P4 ;  /* 0xff8000000e0e7808 */ /* 0x000fca0002000000 */
[----:B------:R-:W-:Y:S01]  /*2250*/  MUFU.TANH R35, R35 ;  /* 0x0000002300237308 */ /* 0x000fe20000002400 */
[----:B------:R-:W-:-:S07]  /*2260*/  ISETP.GT.AND P4, PT, R73, 0x28, PT ;  /* 0x000000284900780c */ /* 0x000fce0003f84270 */
[----:B------:R-:W-:Y:S01]  /*2270*/  MUFU.TANH R36, R36 ;  /* 0x0000002400247308 */ /* 0x000fe20000002400 */
[----:B---3--:R-:W-:-:S07]  /*2280*/  FSEL R22, R22, -INF , P5 ;  /* 0xff80000016167808 */ /* 0x008fce0002800000 */
[----:B------:R-:W-:Y:S01]  /*2290*/  MUFU.TANH R54, R54 ;  /* 0x0000003600367308 */ /* 0x000fe20000002400 */
[----:B------:R-:W-:-:S07]  /*22a0*/  FMNMX.FTZ R85, R21, R84, !PT ;  /* 0x0000005415557209 */ /* 0x000fce0007810000 */
[----:B------:R-:W-:Y:S08]  /*22b0*/  MUFU.TANH R55, R55 ;  /* 0x0000003700377308 */ /* 0x000ff00000002400 */
[----:B------:R-:W3:Y:S08]  /*22c0*/  MUFU.TANH R23, R23 ;  /* 0x0000001700177308 */ /* 0x000ef00000002400 */
[----:B------:R-:W3:Y:S01]  /*22d0*/  MUFU.TANH R29, R29 ;  /* 0x0000001d001d7308 */ /* 0x000ee20000002400 */
[----:B----4-:R-:W-:Y:S01]  /*22e0*/  FSEL R19, R19, -INF , P3 ;  /* 0xff80000013137808 */ /* 0x010fe20001800000 */
[----:B------:R-:W-:-:S06]  /*22f0*/  FMUL.FTZ R74, R92, UR6 ;  /* 0x000000065c4a7c20 */ /* 0x000fcc0008410000 */
[----:B------:R-:W4:Y:S01]  /*2300*/  MUFU.TANH R24, R24 ;  /* 0x0000001800187308 */ /* 0x000f220000002400 */
[----:B------:R-:W-:Y:S01]  /*2310*/  ISETP.GT.AND P3, PT, R73, 0x29, PT ;  /* 0x000000294900780c */ /* 0x000fe20003f64270 */
[----:B------:R-:W-:Y:S01]  /*2320*/  FMUL.FTZ R68, R87, UR6 ;  /* 0x0000000657447c20 */ /* 0x000fe20008410000 */
[----:B0-----:R-:W-:Y:S01]  /*2330*/  FSEL R25, R25, -INF , P4 ;  /* 0xff80000019197808 */ /* 0x001fe20002000000 */
[----:B------:R-:W-:-:S04]  /*2340*/  FMUL.FTZ R71, R90, UR6 ;  /* 0x000000065a477c20 */ /* 0x000fc80008410000 */
[----:B------:R-:W0:Y:S01]  /*2350*/  MUFU.TANH R30, R30 ;  /* 0x0000001e001e7308 */ /* 0x000e220000002400 */
[----:B------:R-:W-:Y:S02]  /*2360*/  FMNMX.FTZ R84, R22, R85, !PT ;  /* 0x0000005516547209 */ /* 0x000fe40007810000 */
[----:B-1----:R-:W-:-:S05]  /*2370*/  FSEL R20, R20, -INF , P2 ;  /* 0xff80000014147808 */ /* 0x002fca0001000000 */
[----:B------:R-:W1:Y:S01]  /*2380*/  MUFU.TANH R27, R27 ;  /* 0x0000001b001b7308 */ /* 0x000e620000002400 */
[----:B------:R-:W-:Y:S02]  /*2390*/  ISETP.GT.AND P2, PT, R73, 0x30, PT ;  /* 0x000000304900780c */ /* 0x000fe40003f44270 */
[----:B--2---:R-:W-:-:S05]  /*23a0*/  FSEL R26, R26, -INF , P3 ;  /* 0xff8000001a1a7808 */ /* 0x004fca0001800000 */
[----:B------:R-:W2:Y:S01]  /*23b0*/  MUFU.TANH R33, R33 ;  /* 0x0000002100217308 */ /* 0x000ea20000002400 */
[----:B------:R-:W-:Y:S02]  /*23c0*/  FMNMX.FTZ R85, R25, R84, !PT ;  /* 0x0000005419557209 */ /* 0x000fe40007810000 */
[----:B---3--:R-:W-:-:S05]  /*23d0*/  FSEL R23, R23, -INF , P6 ;  /* 0xff80000017177808 */ /* 0x008fca0003000000 */
[----:B------:R-:W3:Y:S01]  /*23e0*/  MUFU.TANH R28, R28 ;  /* 0x0000001c001c7308 */ /* 0x000ee20000002400 */
[----:B------:R-:W-:Y:S02]  /*23f0*/  ISETP.GT.AND P6, PT, R73, 0x31, PT ;  /* 0x000000314900780c */ /* 0x000fe40003fc4270 */
[----:B------:R-:W-:-:S05]  /*2400*/  FSEL R29, R29, -INF , P2 ;  /* 0xff8000001d1d7808 */ /* 0x000fca0001000000 */
[----:B------:R-:W3:Y:S01]  /*2410*/  MUFU.TANH R34, R34 ;  /* 0x0000002200227308 */ /* 0x000ee20000002400 */
[----:B------:R-:W-:Y:S02]  /*2420*/  FMNMX.FTZ R86, R26, R85, !PT ;  /* 0x000000551a567209 */ /* 0x000fe40007810000 */
[----:B----4-:R-:W-:-:S05]  /*2430*/  FSEL R24, R24, -INF , P5 ;  /* 0xff80000018187808 */ /* 0x010fca0002800000 */
[----:B------:R-:W4:Y:S01]  /*2440*/  MUFU.TANH R31, R31 ;  /* 0x0000001f001f7308 */ /* 0x000f220000002400 */
[----:B------:R-:W-:Y:S02]  /*2450*/  ISETP.GT.AND P5, PT, R73, 0x38, PT ;  /* 0x000000384900780c */ /* 0x000fe40003fa4270 */
[----:B0-----:R-:W-:-:S05]  /*2460*/  FSEL R30, R30, -INF , P6 ;  /* 0xff8000001e1e7808 */ /* 0x001fca0003000000 */
        /* <DEDUP_REMOVED lines=11> */
[----:B------:R-:W-:Y:S02]  /*2520*/  FSEL R34, R34, -INF , P4 ;  /* 0xff80000022227808 */ /* 0x000fe40002000000 */
[----:B------:R-:W-:-:S03]  /*2530*/  FMNMX.FTZ R85, R33, R86, !PT ;  /* 0x0000005621557209 */ /* 0x000fc60007810000 */
[----:B------:R-:W3:Y:S01]  /*2540*/  MUFU.TANH R42, R42 ;  /* 0x0000002a002a7308 */ /* 0x000ee20000002400 */
[----:B----4-:R-:W-:Y:S02]  /*2550*/  FSEL R31, R31, -INF , P2 ;  /* 0xff8000001f1f7808 */ /* 0x010fe40001000000 */
[----:B------:R-:W-:Y:S02]  /*2560*/  ISETP.GT.AND P2, PT, R73, 0x41, PT ;  /* 0x000000414900780c */ /* 0x000fe40003f44270 */
[----:B0-----:R-:W-:-:S03]  /*2570*/  FSEL R37, R37, -INF , P3 ;  /* 0xff80000025257808 */ /* 0x001fc60001800000 */
[----:B------:R-:W0:Y:S01]  /*2580*/  MUFU.TANH R39, R39 ;  /* 0x0000002700277308 */ /* 0x000e220000002400 */
[----:B------:R-:W-:Y:S02]  /*2590*/  FMNMX.FTZ R86, R34, R85, !PT ;  /* 0x0000005522567209 */ /* 0x000fe40007810000 */
[----:B-1----:R-:W-:-:S05]  /*25a0*/  FSEL R32, R32, -INF , P6 ;  /* 0xff80000020207808 */ /* 0x002fca0003000000 */
[----:B------:R-:W1:Y:S01]  /*25b0*/  MUFU.TANH R45, R45 ;  /* 0x0000002d002d7308 */ /* 0x000e620000002400 */
[----:B------:R-:W-:Y:S02]  /*25c0*/  ISETP.GT.AND P6, PT, R73, 0x48, PT ;  /* 0x000000484900780c */ /* 0x000fe40003fc4270 */
[----:B--2---:R-:W-:Y:S02]  /*25d0*/  FSEL R38, R38, -INF , P2 ;  /* 0xff80000026267808 */ /* 0x004fe40001000000 */
[----:B------:R-:W-:-:S03]  /*25e0*/  FMNMX.FTZ R85, R37, R86, !PT ;  /* 0x0000005625557209 */ /* 0x000fc60007810000 */
[----:B------:R-:W2:Y:S01]  /*25f0*/  MUFU.TANH R40, R40 ;  /* 0x0000002800287308 */ /* 0x000ea20000002400 */
[----:B------:R-:W-:Y:S02]  /*2600*/  FSEL R35, R35, -INF , P5 ;  /* 0xff80000023237808 */ /* 0x000fe40002800000 */
[----:B------:R-:W-:-:S05]  /*2610*/  ISETP.GT.AND P5, PT, R73, 0x49, PT ;  /* 0x000000494900780c */ /* 0x000fca0003fa4270 */
[----:B------:R-:W4:Y:S01]  /*2620*/  MUFU.TANH R46, R46 ;  /* 0x0000002e002e7308 */ /* 0x000f220000002400 */
[----:B---3--:R-:W-:Y:S02]  /*2630*/  FSEL R41, R41, -INF , P6 ;  /* 0xff80000029297808 */ /* 0x008fe40003000000 */
[----:B------:R-:W-:-:S05]  /*2640*/  FMNMX.FTZ R86, R38, R85, !PT ;  /* 0x0000005526567209 */ /* 0x000fca0007810000 */
[----:B------:R-:W3:Y:S01]  /*2650*/  MUFU.TANH R43, R43 ;  /* 0x0000002b002b7308 */ /* 0x000ee20000002400 */
[----:B------:R-:W-:Y:S02]  /*2660*/  FSEL R36, R36, -INF , P4 ;  /* 0xff80000024247808 */ /* 0x000fe40002000000 */
[----:B------:R-:W-:-:S05]  /*2670*/  ISETP.GT.AND P4, PT, R73, 0x50, PT ;  /* 0x000000504900780c */ /* 0x000fca0003f84270 */
[----:B------:R-:W5:Y:S01]  /*2680*/  MUFU.TANH R49, R49 ;  /* 0x0000003100317308 */ /* 0x000f620000002400 */
[----:B------:R-:W-:Y:S02]  /*2690*/  FSEL R42, R42, -INF , P5 ;  /* 0xff8000002a2a7808 */ /* 0x000fe40002800000 */
[----:B------:R-:W-:-:S05]  /*26a0*/  FMNMX.FTZ R85, R41, R86, !PT ;  /* 0x0000005629557209 */ /* 0x000fca0007810000 */
[----:B------:R-:W5:Y:S01]  /*26b0*/  MUFU.TANH R44, R44 ;  /* 0x0000002c002c7308 */ /* 0x000f620000002400 */
[----:B0-----:R-:W-:Y:S02]  /*26c0*/  FSEL R39, R39, -INF , P3 ;  /* 0xff80000027277808 */ /* 0x001fe40001800000 */
[----:B------:R-:W-:-:S05]  /*26d0*/  ISETP.GT.AND P3, PT, R73, 0x51, PT ;  /* 0x000000514900780c */ /* 0x000fca0003f64270 */
[----:B------:R-:W0:Y:S01]  /*26e0*/  MUFU.TANH R50, R50 ;  /* 0x0000003200327308 */ /* 0x000e220000002400 */
[----:B-1----:R-:W-:Y:S02]  /*26f0*/  FSEL R45, R45, -INF , P4 ;  /* 0xff8000002d2d7808 */ /* 0x002fe40002000000 */
[----:B------:R-:W-:-:S05]  /*2700*/  FMNMX.FTZ R86, R42, R85, !PT ;  /* 0x000000552a567209 */ /* 0x000fca0007810000 */
[----:B------:R-:W1:Y:S01]  /*2710*/  MUFU.TANH R47, R47 ;  /* 0x0000002f002f7308 */ /* 0x000e620000002400 */
[----:B--2---:R-:W-:Y:S02]  /*2720*/  FSEL R40, R40, -INF , P2 ;  /* 0xff80000028287808 */ /* 0x004fe40001000000 */
[----:B------:R-:W-:-:S05]  /*2730*/  ISETP.GT.AND P2, PT, R73, 0x58, PT ;  /* 0x000000584900780c */ /* 0x000fca0003f44270 */
[----:B------:R-:W2:Y:S01]  /*2740*/  MUFU.TANH R53, R53 ;  /* 0x0000003500357308 */ /* 0x000ea20000002400 */
[----:B----4-:R-:W-:Y:S02]  /*2750*/  FSEL R46, R46, -INF , P3 ;  /* 0xff8000002e2e7808 */ /* 0x010fe40001800000 */
[----:B------:R-:W-:-:S05]  /*2760*/  FMNMX.FTZ R85, R45, R86, !PT ;  /* 0x000000562d557209 */ /* 0x000fca0007810000 */
[----:B------:R-:W4:Y:S01]  /*2770*/  MUFU.TANH R48, R48 ;  /* 0x0000003000307308 */ /* 0x000f220000002400 */
[----:B---3--:R-:W-:Y:S02]  /*2780*/  FSEL R43, R43, -INF , P6 ;  /* 0xff8000002b2b7808 */ /* 0x008fe40003000000 */
[----:B------:R-:W-:Y:S02]  /*2790*/  ISETP.GT.AND P6, PT, R73, 0x59, PT ;  /* 0x000000594900780c */ /* 0x000fe40003fc4270 */
[----:B-----5:R-:W-:-:S03]  /*27a0*/  FSEL R49, R49, -INF , P2 ;  /* 0xff80000031317808 */ /* 0x020fc60001000000 */
[----:B------:R-:W3:Y:S01]  /*27b0*/  MUFU.TANH R51, R51 ;  /* 0x0000003300337308 */ /* 0x000ee20000002400 */
[----:B------:R-:W-:Y:S02]  /*27c0*/  FMNMX.FTZ R86, R46, R85, !PT ;  /* 0x000000552e567209 */ /* 0x000fe40007810000 */
[----:B------:R-:W-:-:S05]  /*27d0*/  FSEL R44, R44, -INF , P5 ;  /* 0xff8000002c2c7808 */ /* 0x000fca0002800000 */
[----:B------:R-:W5:Y:S01]  /*27e0*/  MUFU.TANH R57, R57 ;  /* 0x0000003900397308 */ /* 0x000f620000002400 */
[----:B------:R-:W-:Y:S02]  /*27f0*/  ISETP.GT.AND P5, PT, R73, 0x60, PT ;  /* 0x000000604900780c */ /* 0x000fe40003fa4270 */
[----:B0-----:R-:W-:Y:S02]  /*2800*/  FSEL R50, R50, -INF , P6 ;  /* 0xff80000032327808 */ /* 0x001fe40003000000 */
[----:B------:R-:W-:-:S03]  /*2810*/  FMNMX.FTZ R85, R49, R86, !PT ;  /* 0x0000005631557209 */ /* 0x000fc60007810000 */
[----:B------:R-:W0:Y:S01]  /*2820*/  MUFU.TANH R52, R52 ;  /* 0x0000003400347308 */ /* 0x000e220000002400 */
[----:B-1----:R-:W-:Y:S02]  /*2830*/  FSEL R47, R47, -INF , P4 ;  /* 0xff8000002f2f7808 */ /* 0x002fe40002000000 */
[----:B------:R-:W-:-:S05]  /*2840*/  ISETP.GT.AND P4, PT, R73, 0x61, PT ;  /* 0x000000614900780c */ /* 0x000fca0003f84270 */
[----:B------:R-:W1:Y:S01]  /*2850*/  MUFU.TANH R58, R58 ;  /* 0x0000003a003a7308 */ /* 0x000e620000002400 */
[----:B--2---:R-:W-:Y:S02]  /*2860*/  FSEL R53, R53, -INF , P5 ;  /* 0xff80000035357808 */ /* 0x004fe40002800000 */
[----:B------:R-:W-:-:S05]  /*2870*/  FMNMX.FTZ R86, R50, R85, !PT ;  /* 0x0000005532567209 */ /* 0x000fca0007810000 */
[----:B------:R-:W2:Y:S01]  /*2880*/  MUFU.TANH R61, R61 ;  /* 0x0000003d003d7308 */ /* 0x000ea20000002400 */
[----:B----4-:R-:W-:Y:S02]  /*2890*/  FSEL R48, R48, -INF , P3 ;  /* 0xff80000030307808 */ /* 0x010fe40001800000 */
[----:B------:R-:W-:Y:S02]  /*28a0*/  ISETP.GT.AND P3, PT, R73, 0x68, PT ;  /* 0x000000684900780c */ /* 0x000fe40003f64270 */
[----:B------:R-:W-:-:S03]  /*28b0*/  FSEL R54, R54, -INF , P4 ;  /* 0xff80000036367808 */ /* 0x000fc60002000000 */
[----:B------:R-:W4:Y:S01]  /*28c0*/  MUFU.TANH R56, R56 ;  /* 0x0000003800387308 */ /* 0x000f220000002400 */
[----:B------:R-:W-:Y:S02]  /*28d0*/  FMNMX.FTZ R85, R53, R86, !PT ;  /* 0x0000005635557209 */ /* 0x000fe40007810000 */
[----:B---3--:R-:W-:-:S05]  /*28e0*/  FSEL R51, R51, -INF , P2 ;  /* 0xff80000033337808 */ /* 0x008fca0001000000 */
[----:B------:R-:W3:Y:S01]  /*28f0*/  MUFU.TANH R62, R62 ;  /* 0x0000003e003e7308 */ /* 0x000ee20000002400 */
[----:B------:R-:W-:Y:S02]  /*2900*/  ISETP.GT.AND P2, PT, R73, 0x69, PT ;  /* 0x000000694900780c */ /* 0x000fe40003f44270 */
[----:B-----5:R-:W-:Y:S02]  /*2910*/  FSEL R57, R57, -INF , P3 ;  /* 0xff80000039397808 */ /* 0x020fe40001800000 */
[----:B------:R-:W-:-:S03]  /*2920*/  FMNMX.FTZ R86, R54, R85, !PT ;  /* 0x0000005536567209 */ /* 0x000fc60007810000 */
[----:B------:R-:W5:Y:S01]  /*2930*/  MUFU.TANH R59, R59 ;  /* 0x0000003b003b7308 */ /* 0x000f620000002400 */
[----:B0-----:R-:W-:Y:S02]  /*2940*/  FSEL R52, R52, -INF , P6 ;  /* 0xff80000034347808 */ /* 0x001fe40003000000 */
[----:B------:R-:W-:-:S05]  /*2950*/  ISETP.GT.AND P6, PT, R73, 0x70, PT ;  /* 0x000000704900780c */ /* 0x000fca0003fc4270 */
[----:B------:R-:W0:Y:S01]  /*2960*/  MUFU.TANH R65, R65 ;  /* 0x0000004100417308 */ /* 0x000e220000002400 */
[----:B-1----:R-:W-:Y:S02]  /*2970*/  FSEL R58, R58, -INF , P2 ;  /* 0xff8000003a3a7808 */ /* 0x002fe40001000000 */
[----:B------:R-:W-:-:S05]  /*2980*/  FMNMX.FTZ R85, R57, R86, !PT ;  /* 0x0000005639557209 */ /* 0x000fca0007810000 */
[----:B------:R-:W1:Y:S01]  /*2990*/  MUFU.TANH R60, R60 ;  /* 0x0000003c003c7308 */ /* 0x000e620000002400 */
[----:B------:R-:W-:Y:S02]  /*29a0*/  FSEL R55, R55, -INF , P5 ;  /* 0xff80000037377808 */ /* 0x000fe40002800000 */
[----:B------:R-:W-:-:S05]  /*29b0*/  ISETP.GT.AND P5, PT, R73, 0x71, PT ;  /* 0x000000714900780c */ /* 0x000fca0003fa4270 */
[----:B------:R-:W1:Y:S01]  /*29c0*/  MUFU.TANH R66, R66 ;  /* 0x0000004200427308 */ /* 0x000e620000002400 */
[----:B--2---:R-:W-:Y:S02]  /*29d0*/  FSEL R61, R61, -INF , P6 ;  /* 0xff8000003d3d7808 */ /* 0x004fe40003000000 */
[----:B------:R-:W-:-:S05]  /*29e0*/  FMNMX.FTZ R86, R58, R85, !PT ;  /* 0x000000553a567209 */ /* 0x000fca0007810000 */
[----:B------:R-:W2:Y:S01]  /*29f0*/  MUFU.TANH R63, R63 ;  /* 0x0000003f003f7308 */ /* 0x000ea20000002400 */
[----:B----4-:R-:W-:Y:S01]  /*2a00*/  FSEL R56, R56, -INF , P4 ;  /* 0xff80000038387808 */ /* 0x010fe20002000000 */
[----:B------:R-:W-:Y:S01]  /*2a10*/  FMUL.FTZ R75, R93, UR6 ;  /* 0x000000065d4b7c20 */ /* 0x000fe20008410000 */
[----:B------:R-:W-:-:S05]  /*2a20*/  ISETP.GT.AND P4, PT, R73, 0x78, PT ;  /* 0x000000784900780c */ /* 0x000fca0003f84270 */
[----:B------:R-:W4:Y:S01]  /*2a30*/  MUFU.TANH R69, R69 ;  /* 0x0000004500457308 */ /* 0x000f220000002400 */
[----:B---3--:R-:W-:Y:S02]  /*2a40*/  FSEL R62, R62, -INF , P5 ;  /* 0xff8000003e3e7808 */ /* 0x008fe40002800000 */
[----:B------:R-:W-:-:S05]  /*2a50*/  FMNMX.FTZ R85, R61, R86, !PT ;  /* 0x000000563d557209 */ /* 0x000fca0007810000 */
[----:B------:R-:W3:Y:S01]  /*2a60*/  MUFU.TANH R64, R64 ;  /* 0x0000004000407308 */ /* 0x000ee20000002400 */
[----:B-----5:R-:W-:Y:S01]  /*2a70*/  FSEL R59, R59, -INF , P3 ;  /* 0xff8000003b3b7808 */ /* 0x020fe20001800000 */
[----:B------:R-:W-:Y:S01]  /*2a80*/  FMUL.FTZ R78, R96, UR6 ;  /* 0x00000006604e7c20 */ /* 0x000fe20008410000 */
[----:B------:R-:W-:-:S05]  /*2a90*/  ISETP.GT.AND P3, PT, R73, 0x79, PT ;  /* 0x000000794900780c */ /* 0x000fca0003f64270 */
[----:B------:R-:W5:Y:S01]  /*2aa0*/  MUFU.TANH R70, R70 ;  /* 0x0000004600467308 */ /* 0x000f620000002400 */
[----:B0-----:R-:W-:Y:S02]  /*2ab0*/  FSEL R65, R65, -INF , P4 ;  /* 0xff80000041417808 */ /* 0x001fe40002000000 */
[----:B------:R-:W-:-:S05]  /*2ac0*/  FMNMX.FTZ R86, R62, R85, !PT ;  /* 0x000000553e567209 */ /* 0x000fca0007810000 */
[----:B------:R-:W0:Y:S01]  /*2ad0*/  MUFU.TANH R67, R67 ;  /* 0x0000004300437308 */ /* 0x000e220000002400 */
[----:B-1----:R-:W-:Y:S01]  /*2ae0*/  FSEL R60, R60, -INF , P2 ;  /* 0xff8000003c3c7808 */ /* 0x002fe20001000000 */
[----:B------:R-:W-:Y:S01]  /*2af0*/  FMUL.FTZ R72, R91, UR6 ;  /* 0x000000065b487c20 */ /* 0x000fe20008410000 */
[----:B------:R-:W-:-:S05]  /*2b00*/  FMUL.FTZ R79, R97, UR6 ;  /* 0x00000006614f7c20 */ /* 0x000fca0008410000 */
[----:B------:R-:W1:Y:S01]  /*2b10*/  MUFU.TANH R74, R74 ;  /* 0x0000004a004a7308 */ /* 0x000e620000002400 */
[----:B------:R-:W-:Y:S02]  /*2b20*/  ISETP.GT.AND P2, PT, R73, 0x80, PT ;  /* 0x000000804900780c */ /* 0x000fe40003f44270 */
[----:B------:R-:W-:Y:S02]  /*2b30*/  FSEL R66, R66, -INF , P3 ;  /* 0xff80000042427808 */ /* 0x000fe40001800000 */
[----:B------:R-:W-:-:S03]  /*2b40*/  FMNMX.FTZ R85, R65, R86, !PT ;  /* 0x0000005641557209 */ /* 0x000fc60007810000 */
[----:B------:R-:W1:Y:S01]  /*2b50*/  MUFU.TANH R68, R68 ;  /* 0x0000004400447308 */ /* 0x000e620000002400 */
[----:B--2---:R-:W-:Y:S01]  /*2b60*/  FSEL R63, R63, -INF , P6 ;  /* 0xff8000003f3f7808 */ /* 0x004fe20003000000 */
[----:B------:R-:W-:Y:S01]  /*2b70*/  FMUL.FTZ R76, R94, UR6 ;  /* 0x000000065e4c7c20 */ /* 0x000fe20008410000 */
[----:B------:R-:W-:-:S05]  /*2b80*/  ISETP.GT.AND P6, PT, R73, 0x81, PT ;  /* 0x000000814900780c */ /* 0x000fca0003fc4270 */
[----:B------:R-:W2:Y:S01]  /*2b90*/  MUFU.TANH R75, R75 ;  /* 0x0000004b004b7308 */ /* 0x000ea20000002400 */
[----:B----4-:R-:W-:Y:S01]  /*2ba0*/  FSEL R69, R69, -INF , P2 ;  /* 0xff80000045457808 */ /* 0x010fe20001000000 */
[----:B------:R-:W-:Y:S01]  /*2bb0*/  FMUL.FTZ R82, R100, UR6 ;  /* 0x0000000664527c20 */ /* 0x000fe20008410000 */
[----:B------:R-:W-:-:S05]  /*2bc0*/  FMNMX.FTZ R86, R66, R85, !PT ;  /* 0x0000005542567209 */ /* 0x000fca0007810000 */
[----:B------:R-:W4:Y:S01]  /*2bd0*/  MUFU.TANH R71, R71 ;  /* 0x0000004700477308 */ /* 0x000f220000002400 */
[----:B---3--:R-:W-:Y:S01]  /*2be0*/  FSEL R64, R64, -INF , P5 ;  /* 0xff80000040407808 */ /* 0x008fe20002800000 */
[----:B------:R-:W-:-:S06]  /*2bf0*/  FMUL.FTZ R77, R95, UR6 ;  /* 0x000000065f4d7c20 */ /* 0x000fcc0008410000 */
[----:B------:R-:W3:Y:S01]  /*2c00*/  MUFU.TANH R78, R78 ;  /* 0x0000004e004e7308 */ /* 0x000ee20000002400 */
[----:B------:R-:W-:Y:S01]  /*2c10*/  ISETP.GT.AND P5, PT, R73, 0x88, PT ;  /* 0x000000884900780c */ /* 0x000fe20003fa4270 */
[----:B------:R-:W-:Y:S01]  /*2c20*/  FMUL.FTZ R83, R101, UR6 ;  /* 0x0000000665537c20 */ /* 0x000fe20008410000 */
[----:B-----5:R-:W-:Y:S02]  /*2c30*/  FSEL R70, R70, -INF , P6 ;  /* 0xff80000046467808 */ /* 0x020fe40003000000 */
[----:B------:R-:W-:-:S03]  /*2c40*/  FMNMX.FTZ R85, R69, R86, !PT ;  /* 0x0000005645557209 */ /* 0x000fc60007810000 */
[----:B------:R-:W5:Y:S01]  /*2c50*/  MUFU.TANH R72, R72 ;  /* 0x0000004800487308 */ /* 0x000f620000002400 */
[----:B0-----:R-:W-:Y:S01]  /*2c60*/  FSEL R67, R67, -INF , P4 ;  /* 0xff80000043437808 */ /* 0x001fe20002000000 */
[----:B------:R-:W-:-:S06]  /*2c70*/  FMUL.FTZ R80, R98, UR6 ;  /* 0x0000000662507c20 */ /* 0x000fcc0008410000 */
[----:B------:R-:W0:Y:S01]  /*2c80*/  MUFU.TANH R79, R79 ;  /* 0x0000004f004f7308 */ /* 0x000e220000002400 */
[----:B------:R-:W-:Y:S01]  /*2c90*/  ISETP.GT.AND P4, PT, R73, 0x89, PT ;  /* 0x000000894900780c */ /* 0x000fe20003f84270 */
[----:B------:R-:W-:Y:S01]  /*2ca0*/  FMUL.FTZ R90, R104, UR6 ;  /* 0x00000006685a7c20 */ /* 0x000fe20008410000 */
[----:B-1----:R-:W-:Y:S02]  /*2cb0*/  FSEL R74, R74, -INF , P5 ;  /* 0xff8000004a4a7808 */ /* 0x002fe40002800000 */
[----:B------:R-:W-:-:S03]  /*2cc0*/  FMNMX.FTZ R85, R70, R85, !PT ;  /* 0x0000005546557209 */ /* 0x000fc60007810000 */
[----:B------:R-:W1:Y:S01]  /*2cd0*/  MUFU.TANH R76, R76 ;  /* 0x0000004c004c7308 */ /* 0x000e620000002400 */
[----:B------:R-:W-:Y:S01]  /*2ce0*/  FSEL R68, R68, -INF , P3 ;  /* 0xff80000044447808 */ /* 0x000fe20001800000 */
[----:B------:R-:W-:Y:S01]  /*2cf0*/  FMUL.FTZ R81, R99, UR6 ;  /* 0x0000000663517c20 */ /* 0x000fe20008410000 */
[----:B------:R-:W-:-:S05]  /*2d00*/  ISETP.GT.AND P3, PT, R73, 0x90, PT ;  /* 0x000000904900780c */ /* 0x000fca0003f64270 */
[----:B------:R-:W1:Y:S01]  /*2d10*/  MUFU.TANH R82, R82 ;  /* 0x0000005200527308 */ /* 0x000e620000002400 */
[----:B--2---:R-:W-:Y:S01]  /*2d20*/  FSEL R75, R75, -INF , P4 ;  /* 0xff8000004b4b7808 */ /* 0x004fe20002000000 */
[----:B------:R-:W-:Y:S01]  /*2d30*/  FMUL.FTZ R89, R105, UR6 ;  /* 0x0000000669597c20 */ /* 0x000fe20008410000 */
[----:B------:R-:W-:-:S05]  /*2d40*/  FMNMX.FTZ R86, R74, R85, !PT ;  /* 0x000000554a567209 */ /* 0x000fca0007810000 */
[----:B------:R-:W2:Y:S01]  /*2d50*/  MUFU.TANH R77, R77 ;  /* 0x0000004d004d7308 */ /* 0x000ea20000002400 */
[----:B----4-:R-:W-:Y:S01]  /*2d60*/  FSEL R71, R71, -INF , P2 ;  /* 0xff80000047477808 */ /* 0x010fe20001000000 */
[----:B------:R-:W-:Y:S01]  /*2d70*/  FMUL.FTZ R84, R102, UR6 ;  /* 0x0000000666547c20 */ /* 0x000fe20008410000 */
[----:B------:R-:W-:-:S05]  /*2d80*/  ISETP.GT.AND P2, PT, R73, 0x91, PT ;  /* 0x000000914900780c */ /* 0x000fca0003f44270 */
[----:B------:R-:W4:Y:S01]  /*2d90*/  MUFU.TANH R83, R83 ;  /* 0x0000005300537308 */ /* 0x000f220000002400 */
[----:B---3--:R-:W-:Y:S01]  /*2da0*/  FSEL R85, R78, -INF , P3 ;  /* 0xff8000004e557808 */ /* 0x008fe20001800000 */
[----:B------:R-:W-:Y:S01]  /*2db0*/  FMUL.FTZ R91, R103, UR6 ;  /* 0x00000006675b7c20 */ /* 0x000fe20008410000 */
[----:B------:R-:W-:Y:S01]  /*2dc0*/  FMNMX.FTZ R78, R75, R86, !PT ;  /* 0x000000564b4e7209 */ /* 0x000fe20007810000 */
[----:B------:R-:W-:-:S04]  /*2dd0*/  FMUL.FTZ R94, R108, UR6 ;  /* 0x000000066c5e7c20 */ /* 0x000fc80008410000 */
[----:B------:R-:W3:Y:S01]  /*2de0*/  MUFU.TANH R80, R80 ;  /* 0x0000005000507308 */ /* 0x000ee20000002400 */
[----:B-----5:R-:W-:Y:S02]  /*2df0*/  FSEL R72, R72, -INF , P6 ;  /* 0xff80000048487808 */ /* 0x020fe40003000000 */
[----:B0-----:R-:W-:-:S05]  /*2e00*/  FSEL R86, R79, -INF , P2 ;  /* 0xff8000004f567808 */ /* 0x001fca0001000000 */
[----:B------:R-:W0:Y:S01]  /*2e10*/  MUFU.TANH R90, R90 ;  /* 0x0000005a005a7308 */ /* 0x000e220000002400 */
[----:B------:R-:W-:Y:S02]  /*2e20*/  ISETP.GT.AND P6, PT, R73, 0x98, PT ;  /* 0x000000984900780c */ /* 0x000fe40003fc4270 */
[----:B------:R-:W-:-:S05]  /*2e30*/  FMNMX.FTZ R79, R85, R78, !PT ;  /* 0x0000004e554f7209 */ /* 0x000fca0007810000 */
[----:B------:R-:W5:Y:S01]  /*2e40*/  MUFU.TANH R81, R81 ;  /* 0x0000005100517308 */ /* 0x000f620000002400 */
[----:B-1----:R-:W-:Y:S01]  /*2e50*/  FSEL R76, R76, -INF , P5 ;  /* 0xff8000004c4c7808 */ /* 0x002fe20002800000 */
[----:B------:R-:W-:Y:S01]  /*2e60*/  FMUL.FTZ R92, R106, UR6 ;  /* 0x000000066a5c7c20 */ /* 0x000fe20008410000 */
[----:B------:R-:W-:-:S05]  /*2e70*/  ISETP.GT.AND P5, PT, R73, 0x99, PT ;  /* 0x000000994900780c */ /* 0x000fca0003fa4270 */
[----:B------:R-:W1:Y:S01]  /*2e80*/  MUFU.TANH R89, R89 ;  /* 0x0000005900597308 */ /* 0x000e620000002400 */
[----:B------:R-:W-:Y:S02]  /*2e90*/  FSEL R87, R82, -INF , P6 ;  /* 0xff80000052577808 */ /* 0x000fe40003000000 */
[----:B------:R-:W-:-:S05]  /*2ea0*/  FMNMX.FTZ R78, R86, R79, !PT ;  /* 0x0000004f564e7209 */ /* 0x000fca0007810000 */
[----:B------:R-:W1:Y:S01]  /*2eb0*/  MUFU.TANH R84, R84 ;  /* 0x0000005400547308 */ /* 0x000e620000002400 */
[----:B--2---:R-:W-:Y:S01]  /*2ec0*/  FSEL R77, R77, -INF , P4 ;  /* 0xff8000004d4d7808 */ /* 0x004fe20002000000 */
[----:B------:R-:W-:-:S06]  /*2ed0*/  FMUL.FTZ R93, R107, UR6 ;  /* 0x000000066b5d7c20 */ /* 0x000fcc0008410000 */
[----:B------:R-:W2:Y:S01]  /*2ee0*/  MUFU.TANH R91, R91 ;  /* 0x0000005b005b7308 */ /* 0x000ea20000002400 */
[----:B------:R-:W-:Y:S02]  /*2ef0*/  ISETP.GT.AND P4, PT, R73, 0xa0, PT ;  /* 0x000000a04900780c */ /* 0x000fe40003f84270 */
[----:B----4-:R-:W-:-:S05]  /*2f00*/  FSEL R88, R83, -INF , P5 ;  /* 0xff80000053587808 */ /* 0x010fca0002800000 */
[----:B------:R-:W4:Y:S01]  /*2f10*/  MUFU.TANH R94, R94 ;  /* 0x0000005e005e7308 */ /* 0x000f220000002400 */
[----:B------:R-:W-:Y:S02]  /*2f20*/  FMNMX.FTZ R79, R87, R78, !PT ;  /* 0x0000004e574f7209 */ /* 0x000fe40007810000 */
[----:B---3--:R-:W-:-:S05]  /*2f30*/  FSEL R80, R80, -INF , P3 ;  /* 0xff80000050507808 */ /* 0x008fca0001800000 */
[----:B------:R-:W3:Y:S01]  /*2f40*/  MUFU.TANH R98, R109 ;  /* 0x0000006d00627308 */ /* 0x000ee20000002400 */
[----:B------:R-:W-:Y:S02]  /*2f50*/  ISETP.GT.AND P3, PT, R73, 0xa1, PT ;  /* 0x000000a14900780c */ /* 0x000fe40003f64270 */
[----:B0-----:R-:W-:Y:S02]  /*2f60*/  FSEL R90, R90, -INF , P4 ;  /* 0xff8000005a5a7808 */ /* 0x001fe40002000000 */
[----:B------:R-:W-:-:S03]  /*2f70*/  FMNMX.FTZ R79, R88, R79, !PT ;  /* 0x0000004f584f7209 */ /* 0x000fc60007810000 */
[----:B------:R-:W0:Y:S01]  /*2f80*/  MUFU.TANH R92, R92 ;  /* 0x0000005c005c7308 */ /* 0x000e220000002400 */
[----:B-----5:R-:W-:Y:S02]  /*2f90*/  FSEL R81, R81, -INF , P2 ;  /* 0xff80000051517808 */ /* 0x020fe40001000000 */
[----:B------:R-:W-:-:S05]  /*2fa0*/  ISETP.GT.AND P2, PT, R73, 0xa8, PT ;  /* 0x000000a84900780c */ /* 0x000fca0003f44270 */
[----:B------:R-:W5:Y:S01]  /*2fb0*/  MUFU.TANH R112, R112 ;  /* 0x0000007000707308 */ /* 0x000f620000002400 */
[----:B-1----:R-:W-:Y:S02]  /*2fc0*/  FSEL R89, R89, -INF , P3 ;  /* 0xff80000059597808 */ /* 0x002fe40001800000 */
[----:B------:R-:W-:-:S05]  /*2fd0*/  FMNMX.FTZ R82, R90, R79, !PT ;  /* 0x0000004f5a527209 */ /* 0x000fca0007810000 */
[----:B------:R-:W1:Y:S01]  /*2fe0*/  MUFU.TANH R93, R93 ;  /* 0x0000005d005d7308 */ /* 0x000e620000002400 */
[----:B------:R-:W-:Y:S02]  /*2ff0*/  FSEL R84, R84, -INF , P6 ;  /* 0xff80000054547808 */ /* 0x000fe40003000000 */
[----:B--2---:R-:W-:-:S05]  /*3000*/  FSEL R78, R91, -INF , P5 ;  /* 0xff8000005b4e7808 */ /* 0x004fca0002800000 */
[----:B------:R-:W2:Y:S01]  /*3010*/  MUFU.TANH R96, R113 ;  /* 0x0000007100607308 */ /* 0x000ea20000002400 */
[----:B------:R-:W-:Y:S02]  /*3020*/  ISETP.GT.AND P6, PT, R73, 0xa9, PT ;  /* 0x000000a94900780c */ /* 0x000fe40003fc4270 */
[----:B----4-:R-:W-:Y:S02]  /*3030*/  FSEL R91, R94, -INF , P2 ;  /* 0xff8000005e5b7808 */ /* 0x010fe40001000000 */
[----:B------:R-:W-:-:S03]  /*3040*/  FMNMX.FTZ R82, R89, R82, !PT ;  /* 0x0000005259527209 */ /* 0x000fc60007810000 */
[----:B------:R-:W4:Y:S01]  /*3050*/  MUFU.TANH R110, R110 ;  /* 0x0000006e006e7308 */ /* 0x000f220000002400 */
[----:B------:R-:W-:Y:S02]  /*3060*/  ISETP.GT.AND P5, PT, R73, 0xb0, PT ;  /* 0x000000b04900780c */ /* 0x000fe40003fa4270 */
[----:B---3--:R-:W-:-:S05]  /*3070*/  FSEL R98, R98, -INF , P6 ;  /* 0xff80000062627808 */ /* 0x008fca0003000000 */
[----:B------:R-:W3:Y:S01]  /*3080*/  MUFU.TANH R116, R116 ;  /* 0x0000007400747308 */ /* 0x000ee20000002400 */
[----:B------:R-:W-:Y:S02]  /*3090*/  FMNMX.FTZ R79, R91, R82, !PT ;  /* 0x000000525b4f7209 */ /* 0x000fe40007810000 */
[----:B0-----:R-:W-:-:S05]  /*30a0*/  FSEL R83, R92, -INF , P4 ;  /* 0xff8000005c537808 */ /* 0x001fca0002000000 */
[----:B------:R-:W0:Y:S01]  /*30b0*/  MUFU.TANH R100, R117 ;  /* 0x0000007500647308 */ /* 0x000e220000002400 */
[----:B------:R-:W-:Y:S02]  /*30c0*/  ISETP.GT.AND P4, PT, R73, 0xb1, PT ;  /* 0x000000b14900780c */ /* 0x000fe40003f84270 */
[----:B-----5:R-:W-:Y:S02]  /*30d0*/  FSEL R92, R112, -INF , P5 ;  /* 0xff800000705c7808 */ /* 0x020fe40002800000 */
[----:B------:R-:W-:Y:S02]  /*30e0*/  FMNMX.FTZ R79, R98, R79, !PT ;  /* 0x0000004f624f7209 */ /* 0x000fe40007810000 */
[----:B-1----:R-:W-:Y:S02]  /*30f0*/  FSEL R82, R93, -INF , P3 ;  /* 0xff8000005d527808 */ /* 0x002fe40001800000 */
[----:B------:R-:W-:Y:S02]  /*3100*/  ISETP.GT.AND P3, PT, R73, 0xb8, PT ;  /* 0x000000b84900780c */ /* 0x000fe40003f64270 */
[----:B--2---:R-:W-:-:S02]  /*3110*/  FSEL R96, R96, -INF , P4 ;  /* 0xff80000060607808 */ /* 0x004fc40002000000 */
[----:B------:R-:W-:Y:S02]  /*3120*/  FMNMX.FTZ R93, R92, R79, !PT ;  /* 0x0000004f5c5d7209 */ /* 0x000fe40007810000 */
[----:B----4-:R-:W-:Y:S02]  /*3130*/  FSEL R79, R110, -INF , P2 ;  /* 0xff8000006e4f7808 */ /* 0x010fe40001000000 */
[----:B------:R-:W-:Y:S02]  /*3140*/  ISETP.GT.AND P2, PT, R73, 0xb9, PT ;  /* 0x000000b94900780c */ /* 0x000fe40003f44270 */
[----:B---3--:R-:W-:Y:S02]  /*3150*/  FSEL R94, R116, -INF , P3 ;  /* 0xff800000745e7808 */ /* 0x008fe40001800000 */
[----:B------:R-:W-:Y:S02]  /*3160*/  FMNMX.FTZ R93, R96, R93, !PT ;  /* 0x0000005d605d7209 */ /* 0x000fe40007810000 */
[----:B0-----:R-:W-:-:S02]  /*3170*/  FSEL R100, R100, -INF , P2 ;  /* 0xff80000064647808 */ /* 0x001fc40001000000 */
[----:B------:R-:W-:-:S04]  /*3180*/  FMNMX.FTZ R93, R94, R93, !PT ;  /* 0x0000005d5e5d7209 */ /* 0x000fc80007810000 */
[----:B------:R-:W-:-:S05]  /*3190*/  FMNMX.FTZ R95, R100, R93, !PT ;  /* 0x0000005d645f7209 */ /* 0x000fca0007810000 */
[----:B------:R-:W0:Y:S02]  /*31a0*/  SHFL.BFLY PT, R102, R95, 0x2, 0x1f ;  /* 0x0c401f005f667f89 */ /* 0x000e2400000e0000 */
[----:B0-----:R-:W-:-:S05]  /*31b0*/  FMNMX.FTZ R102, R95, R102, !PT ;  /* 0x000000665f667209 */ /* 0x001fca0007810000 */
[----:B------:R-:W0:Y:S02]  /*31c0*/  SHFL.BFLY PT, R93, R102, 0x1, 0x1f ;  /* 0x0c201f00665d7f89 */ /* 0x000e2400000e0000 */
[----:B0-----:R-:W-:-:S04]  /*31d0*/  FMNMX.FTZ R93, R102, R93, !PT ;  /* 0x0000005d665d7209 */ /* 0x001fc80007810000 */
[C---:B------:R-:W-:Y:S01]  /*31e0*/  FSETP.NEU.FTZ.AND P0, PT, R93.reuse, -INF , PT ;  /* 0xff8000005d00780b */ /* 0x040fe20003f1d000 */
[----:B------:R-:W-:-:S05]  /*31f0*/  FMUL.FTZ R73, R93, UR26 ;  /* 0x0000001a5d497c20 */ /* 0x000fca0008410000 */
[----:B------:R-:W-:-:S05]  /*3200*/  FSEL R73, R73, RZ, P0 ;  /* 0x000000ff49497208 */ /* 0x000fca0000000000 */
[--C-:B------:R-:W-:Y:S01]  /*3210*/  FFMA.FTZ R110, R18, UR26, -R73.reuse ;  /* 0x0000001a126e7c23 */ /* 0x100fe20008010849 */
[----:B------:R-:W-:Y:S01]  /*3220*/  FMNMX.FTZ R18, R5, R6, !PT ;  /* 0x0000000605127209 */ /* 0x000fe20007810000 */
[----:B------:R-:W-:-:S03]  /*3230*/  FFMA.FTZ R95, R3, UR26, -R73 ;  /* 0x0000001a035f7c23 */ /* 0x000fc60008010849 */
        /* <DEDUP_REMOVED lines=16> */
[--C-:B------:R-:W-:Y:S01]  /*3340*/  FFMA.FTZ R101, R15, UR26, -R73.reuse ;  /* 0x0000001a0f657c23 */ /* 0x100fe20008010849 */
[--C-:B------:R-:W-:Y:S02]  /*3350*/  FFMA.FTZ R15, R22, UR26, -R73.reuse ;  /* 0x0000001a160f7c23 */ /* 0x100fe40008010849 */
        /* <DEDUP_REMOVED lines=17> */
[----:B------:R-:W-:-:S03]  /*3470*/  FFMA.FTZ R97, R29, UR26, -R73 ;  /* 0x0000001a1d617c23 */ /* 0x000fc60008010849 */
        /* <DEDUP_REMOVED lines=9> */
[--C-:B------:R-:W-:Y:S01]  /*3510*/  FFMA.FTZ R108, R34, UR26, -R73.reuse ;  /* 0x0000001a226c7c23 */ /* 0x100fe20008010849 */
[----:B------:R-:W-:Y:S02]  /*3520*/  FMUL.FTZ R111, R118, UR6 ;  /* 0x00000006766f7c20 */ /* 0x000fe40008410000 */
[----:B------:R-:W-:Y:S01]  /*3530*/  FMNMX.FTZ R34, R78, R29, !PT ;  /* 0x0000001d4e227209 */ /* 0x000fe20007810000 */
[----:B------:R-:W1:Y:S01]  /*3540*/  MUFU.TANH R107, R107 ;  /* 0x0000006b006b7308 */ /* 0x000e620000002400 */
[--C-:B------:R-:W-:Y:S01]  /*3550*/  FFMA.FTZ R99, R33, UR26, -R73.reuse ;  /* 0x0000001a21637c23 */ /* 0x100fe20008010849 */
[----:B------:R-:W-:Y:S01]  /*3560*/  FMUL.FTZ R115, R119, UR6 ;  /* 0x0000000677737c20 */ /* 0x000fe20008410000 */
[----:B------:R-:W-:Y:S01]  /*3570*/  FMNMX.FTZ R33, R83, R34, !PT ;  /* 0x0000002253217209 */ /* 0x000fe20007810000 */
[----:B------:R-:W-:-:S04]  /*3580*/  FFMA.FTZ R114, R42, UR26, -R73 ;  /* 0x0000001a2a727c23 */ /* 0x000fc80008010849 */
[----:B------:R-:W2:Y:S01]  /*3590*/  MUFU.TANH R113, R113 ;  /* 0x0000007100717308 */ /* 0x000ea20000002400 */
[----:B------:R-:W-:Y:S02]  /*35a0*/  FMNMX.FTZ R42, R82, R33, !PT ;  /* 0x00000021522a7209 */ /* 0x000fe40007810000 */
[----:B0-----:R-:W-:-:S05]  /*35b0*/  FSEL R109, R109, -INF , P6 ;  /* 0xff8000006d6d7808 */ /* 0x001fca0003000000 */
[----:B------:R-:W0:Y:S01]  /*35c0*/  MUFU.TANH R111, R111 ;  /* 0x0000006f006f7308 */ /* 0x000e220000002400 */
[----:B------:R-:W-:Y:S02]  /*35d0*/  FMNMX.FTZ R42, R79, R42, !PT ;  /* 0x0000002a4f2a7209 */ /* 0x000fe40007810000 */
[----:B-1----:R-:W-:-:S05]  /*35e0*/  FSEL R107, R107, -INF , P5 ;  /* 0xff8000006b6b7808 */ /* 0x002fca0002800000 */
[----:B------:R-:W1:Y:S01]  /*35f0*/  MUFU.TANH R115, R115 ;  /* 0x0000007300737308 */ /* 0x000e620000002400 */
[----:B------:R-:W-:Y:S02]  /*3600*/  FMNMX.FTZ R42, R109, R42, !PT ;  /* 0x0000002a6d2a7209 */ /* 0x000fe40007810000 */
[----:B--2---:R-:W-:Y:S02]  /*3610*/  FSEL R113, R113, -INF , P4 ;  /* 0xff80000071717808 */ /* 0x004fe40002000000 */
[----:B------:R-:W-:Y:S01]  /*3620*/  FMNMX.FTZ R42, R107, R42, !PT ;  /* 0x0000002a6b2a7209 */ /* 0x000fe20007810000 */
[--C-:B------:R-:W-:Y:S01]  /*3630*/  FFMA.FTZ R103, R37, UR26, -R73.reuse ;  /* 0x0000001a25677c23 */ /* 0x100fe20008010849 */
[--C-:B------:R-:W-:Y:S01]  /*3640*/  FFMA.FTZ R37, R50, UR26, -R73.reuse ;  /* 0x0000001a32257c23 */ /* 0x100fe20008010849 */
[----:B0-----:R-:W-:Y:S02]  /*3650*/  FSEL R111, R111, -INF , P3 ;  /* 0xff8000006f6f7808 */ /* 0x001fe40001800000 */
[----:B------:R-:W-:Y:S01]  /*3660*/  FMNMX.FTZ R50, R113, R42, !PT ;  /* 0x0000002a71327209 */ /* 0x000fe20007810000 */
[----:B------:R-:W-:-:S03]  /*3670*/  FFMA.FTZ R3, R61, UR26, -R73 ;  /* 0x0000001a3d037c23 */ /* 0x000fc60008010849 */
[----:B------:R-:W-:Y:S02]  /*3680*/  FMNMX.FTZ R50, R111, R50, !PT ;  /* 0x000000326f327209 */ /* 0x000fe40007810000 */
[----:B-1----:R-:W-:Y:S01]  /*3690*/  FSEL R115, R115, -INF , P2 ;  /* 0xff80000073737808 */ /* 0x002fe20001000000 */
[----:B------:R-:W-:-:S03]  /*36a0*/  FFMA.FTZ R62, R62, UR26, -R73 ;  /* 0x0000001a3e3e7c23 */ /* 0x000fc60008010849 */
[----:B------:R-:W-:Y:S01]  /*36b0*/  FMNMX.FTZ R61, R115, R50, !PT ;  /* 0x00000032733d7209 */ /* 0x000fe20007810000 */
[----:B------:R0:W-:Y:S04]  /*36c0*/  MUFU.EX2 R26, R62 ;  /* 0x0000003e001a7308 */ /* 0x0001e80000000800 */
[----:B0-----:R-:W0:Y:S01]  /*36d0*/  SHFL.BFLY PT, R62, R61, 0x2, 0x1f ;  /* 0x0c401f003d3e7f89 */ /* 0x001e2200000e0000 */
[--C-:B------:R-:W-:Y:S01]  /*36e0*/  FFMA.FTZ R70, R70, UR26, -R73.reuse ;  /* 0x0000001a46467c23 */ /* 0x100fe20008010849 */
[----:B------:R-:W-:-:S03]  /*36f0*/  FFMA.FTZ R105, R41, UR26, -R73 ;  /* 0x0000001a29697c23 */ /* 0x000fc60008010849 */
[----:B------:R0:W-:Y:S01]  /*3700*/  MUFU.EX2 R42, R70 ;  /* 0x00000046002a7308 */ /* 0x0001e20000000800 */
[--C-:B------:R-:W-:Y:S01]  /*3710*/  FFMA.FTZ R41, R54, UR26, -R73.reuse ;  /* 0x0000001a36297c23 */ /* 0x100fe20008010849 */
[----:B------:R-:W-:Y:S01]  /*3720*/  FFMA.FTZ R54, R75, UR26, -R73 ;  /* 0x0000001a4b367c23 */ /* 0x000fe20008010849 */
[----:B0-----:R-:W-:-:S05]  /*3730*/  FMNMX.FTZ R70, R61, R62, !PT ;  /* 0x0000003e3d467209 */ /* 0x001fca0007810000 */
        /* <DEDUP_REMOVED lines=10> */
[----:B0-----:R-:W-:-:S04]  /*37e0*/  FMNMX.FTZ R102, R70, R75, !PT ;  /* 0x0000004b46667209 */ /* 0x001fc80007810000 */
[C---:B------:R-:W-:Y:S01]  /*37f0*/  FSETP.NEU.FTZ.AND P2, PT, R102.reuse, -INF , PT ;  /* 0xff8000006600780b */ /* 0x040fe20003f5d000 */
[----:B------:R-:W-:-:S05]  /*3800*/  FMUL.FTZ R86, R102, UR26 ;  /* 0x0000001a66567c20 */ /* 0x000fca0008410000 */
[----:B------:R-:W-:Y:S01]  /*3810*/  FSEL R86, R86, RZ, P2 ;  /* 0x000000ff56567208 */ /* 0x000fe20001000000 */
[----:B------:R-:W-:Y:S01]  /*3820*/  MUFU.EX2 R95, R95 ;  /* 0x0000005f005f7308 */ /* 0x000fe20000000800 */
[----:B------:R-:W-:-:S03]  /*3830*/  FFMA.FTZ R8, R8, UR26, -R73 ;  /* 0x0000001a08087c23 */ /* 0x000fc60008010849 */
[--C-:B------:R-:W-:Y:S01]  /*3840*/  FFMA.FTZ R5, R5, UR26, -R86.reuse ;  /* 0x0000001a05057c23 */ /* 0x100fe20008010856 */
[--C-:B------:R-:W-:Y:S01]  /*3850*/  FFMA.FTZ R94, R6, UR26, -R86.reuse ;  /* 0x0000001a065e7c23 */ /* 0x100fe20008010856 */
[--C-:B------:R-:W-:Y:S02]  /*3860*/  FFMA.FTZ R96, R96, UR26, -R73.reuse ;  /* 0x0000001a60607c23 */ /* 0x100fe40008010849 */
[----:B------:R-:W0:Y:S01]  /*3870*/  MUFU.EX2 R4, R4 ;  /* 0x0000000400047308 */ /* 0x000e220000000800 */
[----:B------:R-:W-:Y:S01]  /*3880*/  FFMA.FTZ R9, R9, UR26, -R86 ;  /* 0x0000001a09097c23 */ /* 0x000fe20008010856 */
[----:B------:R-:W-:-:S06]  /*3890*/  FFMA.FTZ R11, R11, UR26, -R73 ;  /* 0x0000001a0b0b7c23 */ /* 0x000fcc0008010849 */
[----:B------:R-:W1:Y:S01]  /*38a0*/  MUFU.EX2 R7, R7 ;  /* 0x0000000700077308 */ /* 0x000e620000000800 */
[--C-:B------:R-:W-:Y:S01]  /*38b0*/  FFMA.FTZ R106, R12, UR26, -R73.reuse ;  /* 0x0000001a0c6a7c23 */ /* 0x100fe20008010849 */
[----:B------:R-:W-:-:S06]  /*38c0*/  FFMA.FTZ R50, R85, UR26, -R73 ;  /* 0x0000001a55327c23 */ /* 0x000fcc0008010849 */
[----:B------:R-:W-:Y:S01]  /*38d0*/  MUFU.EX2 R5, R5 ;  /* 0x0000000500057308 */ /* 0x000fe20000000800 */
[----:B------:R-:W-:-:S07]  /*38e0*/  FFMA.FTZ R85, R13, UR26, -R86 ;  /* 0x0000001a0d557c23 */ /* 0x000fce0008010856 */
[----:B------:R-:W2:Y:S08]  /*38f0*/  MUFU.EX2 R94, R94 ;  /* 0x0000005e005e7308 */ /* 0x000eb00000000800 */
[----:B------:R3:W-:Y:S01]  /*3900*/  MUFU.EX2 R70, R96 ;  /* 0x0000006000467308 */ /* 0x0007e20000000800 */
[----:B------:R-:W-:-:S07]  /*3910*/  FFMA.FTZ R18, R45, UR26, -R73 ;  /* 0x0000001a2d127c23 */ /* 0x000fce0008010849 */
[----:B------:R-:W4:Y:S01]  /*3920*/  MUFU.EX2 R8, R8 ;  /* 0x0000000800087308 */ /* 0x000f220000000800 */
[--C-:B---3--:R-:W-:Y:S01]  /*3930*/  FFMA.FTZ R96, R10, UR26, -R86.reuse ;  /* 0x0000001a0a607c23 */ /* 0x108fe20008010856 */
[----:B------:R-:W-:-:S06]  /*3940*/  FFMA.FTZ R14, R14, UR26, -R86 ;  /* 0x0000001a0e0e7c23 */ /* 0x000fcc0008010856 */
[----:B------:R-:W3:Y:S01]  /*3950*/  MUFU.EX2 R9, R9 ;  /* 0x0000000900097308 */ /* 0x000ee20000000800 */
[--C-:B------:R-:W-:Y:S01]  /*3960*/  FFMA.FTZ R45, R57, UR26, -R73.reuse ;  /* 0x0000001a392d7c23 */ /* 0x100fe20008010849 */
[----:B------:R-:W-:Y:S01]  /*3970*/  FFMA.FTZ R57, R87, UR26, -R73 ;  /* 0x0000001a57397c23 */ /* 0x000fe20008010849 */
[----:B0-----:R-:W-:-:S05]  /*3980*/  FADD.FTZ R10, R95, R4 ;  /* 0x000000045f0a7221 */ /* 0x001fca0000010000 */
[----:B------:R-:W0:Y:S01]  /*3990*/  MUFU.EX2 R11, R11 ;  /* 0x0000000b000b7308 */ /* 0x000e220000000800 */
[----:B------:R-:W-:Y:S01]  /*39a0*/  FFMA.FTZ R12, R21, UR26, -R73 ;  /* 0x0000001a150c7c23 */ /* 0x000fe20008010849 */
[----:B------:R-:W-:-:S06]  /*39b0*/  FFMA.FTZ R87, R19, UR26, -R86 ;  /* 0x0000001a13577c23 */ /* 0x000fcc0008010856 */
[----:B------:R-:W5:Y:S01]  /*39c0*/  MUFU.EX2 R96, R96 ;  /* 0x0000006000607308 */ /* 0x000f620000000800 */
[--C-:B------:R-:W-:Y:S01]  /*39d0*/  FFMA.FTZ R21, R25, UR26, -R73.reuse ;  /* 0x0000001a19157c23 */ /* 0x100fe20008010849 */
[--C-:B------:R-:W-:Y:S01]  /*39e0*/  FFMA.FTZ R19, R27, UR26, -R86.reuse ;  /* 0x0000001a1b137c23 */ /* 0x100fe20008010856 */
[----:B------:R-:W-:Y:S01]  /*39f0*/  FFMA.FTZ R25, R46, UR26, -R73 ;  /* 0x0000001a2e197c23 */ /* 0x000fe20008010849 */
[----:B------:R-:W-:-:S04]  /*3a00*/  FFMA.FTZ R27, R47, UR26, -R86 ;  /* 0x0000001a2f1b7c23 */ /* 0x000fc80008010856 */
[----:B------:R-:W5:Y:S01]  /*3a10*/  MUFU.EX2 R106, R106 ;  /* 0x0000006a006a7308 */ /* 0x000f620000000800 */
[--C-:B------:R-:W-:Y:S01]  /*3a20*/  FFMA.FTZ R46, R58, UR26, -R73.reuse ;  /* 0x0000001a3a2e7c23 */ /* 0x100fe20008010849 */
[----:B-1----:R-:W-:Y:S01]  /*3a30*/  FADD.FTZ R47, R7, R10 ;  /* 0x0000000a072f7221 */ /* 0x002fe20000010000 */
[----:B------:R-:W-:-:S05]  /*3a40*/  FFMA.FTZ R58, R88, UR26, -R73 ;  /* 0x0000001a583a7c23 */ /* 0x000fca0008010849 */
[----:B------:R-:W1:Y:S01]  /*3a50*/  MUFU.EX2 R85, R85 ;  /* 0x0000005500557308 */ /* 0x000e620000000800 */
[----:B--2---:R-:W-:Y:S01]  /*3a60*/  FADD.FTZ R10, R5, R94 ;  /* 0x0000005e050a7221 */ /* 0x004fe20000010000 */
[--C-:B------:R-:W-:Y:S01]  /*3a70*/  FFMA.FTZ R20, R20, UR26, -R86.reuse ;  /* 0x0000001a14147c23 */ /* 0x100fe20008010856 */
[----:B------:R-:W-:Y:S01]  /*3a80*/  FFMA.FTZ R88, R36, UR26, -R86 ;  /* 0x0000001a24587c23 */ /* 0x000fe20008010856 */
[----:B------:R-:W-:-:S04]  /*3a90*/  @!P1 VIADD R6, R0, 0x30840 ;  /* 0x0003084000069836 */ /* 0x000fc80000000000 */
[----:B------:R-:W2:Y:S01]  /*3aa0*/  MUFU.EX2 R101, R101 ;  /* 0x0000006500657308 */ /* 0x000ea20000000800 */
[----:B------:R-:W-:Y:S01]  /*3ab0*/  FFMA.FTZ R36, R48, UR26, -R86 ;  /* 0x0000001a30247c23 */ /* 0x000fe20008010856 */
[----:B----4-:R-:W-:Y:S01]  /*3ac0*/  FADD.FTZ R48, R8, R47 ;  /* 0x0000002f08307221 */ /* 0x010fe20000010000 */
[----:B---3--:R-:W-:-:S05]  /*3ad0*/  FADD.FTZ R47, R9, R10 ;  /* 0x0000000a092f7221 */ /* 0x008fca0000010000 */
[----:B------:R-:W3:Y:S01]  /*3ae0*/  MUFU.EX2 R14, R14 ;  /* 0x0000000e000e7308 */ /* 0x000ee20000000800 */
[--C-:B------:R-:W-:Y:S01]  /*3af0*/  FFMA.FTZ R13, R23, UR26, -R86.reuse ;  /* 0x0000001a170d7c23 */ /* 0x100fe20008010856 */
[--C-:B------:R-:W-:Y:S01]  /*3b00*/  FFMA.FTZ R75, R39, UR26, -R86.reuse ;  /* 0x0000001a274b7c23 */ /* 0x100fe20008010856 */
[----:B------:R-:W-:Y:S01]  /*3b10*/  FFMA.FTZ R39, R55, UR26, -R86 ;  /* 0x0000001a37277c23 */ /* 0x000fe20008010856 */
[----:B------:R-:W-:-:S04]  /*3b20*/  @!P1 PRMT R6, RZ, 0x654, R6 ;  /* 0x00000654ff069816 */ /* 0x000fc80000000006 */
[----:B------:R-:W4:Y:S01]  /*3b30*/  MUFU.EX2 R87, R87 ;  /* 0x0000005700577308 */ /* 0x000f220000000800 */
[----:B0-----:R-:W-:Y:S01]  /*3b40*/  FADD.FTZ R55, R11, R48 ;  /* 0x000000300b377221 */ /* 0x001fe20000010000 */
[----:B-----5:R-:W-:Y:S01]  /*3b50*/  FADD.FTZ R10, R96, R47 ;  /* 0x0000002f600a7221 */ /* 0x020fe20000010000 */
[----:B------:R-:W-:Y:S01]  /*3b60*/  FFMA.FTZ R24, R24, UR26, -R86 ;  /* 0x0000001a18187c23 */ /* 0x000fe20008010856 */
[----:B------:R0:W-:Y:S04]  /*3b70*/  @!P1 SYNCS.ARRIVE.TRANS64.RED.A1T0 RZ, [R6+URZ], RZ ;  /* 0x000000ff06ff99a7 */ /* 0x0001e8000810043f */
[----:B------:R-:W5:Y:S01]  /*3b80*/  MUFU.EX2 R20, R20 ;  /* 0x0000001400147308 */ /* 0x000f620000000800 */
[----:B------:R-:W-:Y:S01]  /*3b90*/  FADD.FTZ R48, R106, R55 ;  /* 0x000000376a307221 */ /* 0x000fe20000010000 */
[----:B0-----:R-:W-:Y:S01]  /*3ba0*/  F2FP.BF16.F32.PACK_AB R6, R8, R7 ;  /* 0x000000070806723e */ /* 0x001fe200000010ff */
[----:B-1----:R-:W-:-:S05]  /*3bb0*/  FADD.FTZ R7, R85, R10 ;  /* 0x0000000a55077221 */ /* 0x002fca0000010000 */
[----:B------:R-:W-:Y:S01]  /*3bc0*/  MUFU.EX2 R13, R13 ;  /* 0x0000000d000d7308 */ /* 0x000fe20000000800 */
[----:B--2---:R-:W-:Y:S01]  /*3bd0*/  FADD.FTZ R55, R101, R48 ;  /* 0x0000003065377221 */ /* 0x004fe20000010000 */
[----:B---3--:R-:W-:Y:S01]  /*3be0*/  FADD.FTZ R48, R14, R7 ;  /* 0x000000070e307221 */ /* 0x008fe20000010000 */
[----:B------:R-:W-:-:S05]  /*3bf0*/  FFMA.FTZ R28, R28, UR26, -R86 ;  /* 0x0000001a1c1c7c23 */ /* 0x000fca0008010856 */
[----:B------:R-:W0:Y:S01]  /*3c00*/  MUFU.EX2 R110, R110 ;  /* 0x0000006e006e7308 */ /* 0x000e220000000800 */
[----:B------:R-:W-:Y:S01]  /*3c10*/  F2FP.BF16.F32.PACK_AB R8, R106, R11 ;  /* 0x0000000b6a08723e */ /* 0x000fe200000010ff */
[----:B----4-:R-:W-:-:S06]  /*3c20*/  FADD.FTZ R11, R87, R48 ;  /* 0x00000030570b7221 */ /* 0x010fcc0000010000 */
[----:B------:R-:W-:Y:S01]  /*3c30*/  MUFU.EX2 R24, R24 ;  /* 0x0000001800187308 */ /* 0x000fe20000000800 */
[--C-:B------:R-:W-:Y:S01]  /*3c40*/  FFMA.FTZ R23, R31, UR26, -R86.reuse ;  /* 0x0000001a1f177c23 */ /* 0x100fe20008010856 */
[----:B------:R-:W-:-:S06]  /*3c50*/  FFMA.FTZ R56, R56, UR26, -R86 ;  /* 0x0000001a38387c23 */ /* 0x000fcc0008010856 */
[----:B------:R-:W1:Y:S01]  /*3c60*/  MUFU.EX2 R12, R12 ;  /* 0x0000000c000c7308 */ /* 0x000e620000000800 */
[----:B------:R-:W-:Y:S02]  /*3c70*/  F2FP.BF16.F32.PACK_AB R7, R96, R9 ;  /* 0x000000096007723e */ /* 0x000fe400000010ff */
[----:B------:R-:W-:-:S05]  /*3c80*/  F2FP.BF16.F32.PACK_AB R9, R14, R85 ;  /* 0x000000550e09723e */ /* 0x000fca00000010ff */
[----:B------:R-:W-:Y:S01]  /*3c90*/  MUFU.EX2 R19, R19 ;  /* 0x0000001300137308 */ /* 0x000fe20000000800 */
[----:B-----5:R-:W-:Y:S01]  /*3ca0*/  FADD.FTZ R14, R20, R11 ;  /* 0x0000000b140e7221 */ /* 0x020fe20000010000 */
[----:B------:R-:W-:Y:S01]  /*3cb0*/  FFMA.FTZ R33, R69, UR26, -R73 ;  /* 0x0000001a45217c23 */ /* 0x000fe20008010849 */
[----:B------:R-:W-:-:S05]  /*3cc0*/  FFMA.FTZ R32, R32, UR26, -R86 ;  /* 0x0000001a20207c23 */ /* 0x000fca0008010856 */
[----:B------:R-:W2:Y:S01]  /*3cd0*/  MUFU.EX2 R15, R15 ;  /* 0x0000000f000f7308 */ /* 0x000ea20000000800 */
[----:B------:R-:W-:Y:S01]  /*3ce0*/  FFMA.FTZ R69, R92, UR26, -R73 ;  /* 0x0000001a5c457c23 */ /* 0x000fe20008010849 */
[--C-:B------:R-:W-:Y:S01]  /*3cf0*/  FFMA.FTZ R92, R44, UR26, -R86.reuse ;  /* 0x0000001a2c5c7c23 */ /* 0x100fe20008010856 */
[----:B------:R-:W-:-:S05]  /*3d00*/  FFMA.FTZ R44, R59, UR26, -R86 ;  /* 0x0000001a3b2c7c23 */ /* 0x000fca0008010856 */
[----:B------:R-:W3:Y:S01]  /*3d10*/  MUFU.EX2 R28, R28 ;  /* 0x0000001c001c7308 */ /* 0x000ee20000000800 */
[----:B------:R-:W-:Y:S01]  /*3d20*/  FFMA.FTZ R35, R35, UR26, -R86 ;  /* 0x0000001a23237c23 */ /* 0x000fe20008010856 */
[----:B0-----:R-:W-:-:S06]  /*3d30*/  FADD.FTZ R59, R110, R55 ;  /* 0x000000376e3b7221 */ /* 0x001fcc0000010000 */
[----:B------:R-:W0:Y:S01]  /*3d40*/  MUFU.EX2 R21, R21 ;  /* 0x0000001500157308 */ /* 0x000e220000000800 */
[----:B------:R-:W-:-:S07]  /*3d50*/  F2FP.BF16.F32.PACK_AB R11, R20, R87 ;  /* 0x00000057140b723e */ /* 0x000fce00000010ff */
[----:B------:R4:W-:Y:S01]  /*3d60*/  MUFU.EX2 R0, R56 ;  /* 0x0000003800007308 */ /* 0x0009e20000000800 */
[----:B-1----:R-:W-:-:S07]  /*3d70*/  FADD.FTZ R20, R12, R59 ;  /* 0x0000003b0c147221 */ /* 0x002fce0000010000 */
[----:B------:R-:W1:Y:S01]  /*3d80*/  MUFU.EX2 R23, R23 ;  /* 0x0000001700177308 */ /* 0x000e620000000800 */
[----:B----4-:R-:W-:Y:S01]  /*3d90*/  FFMA.FTZ R56, R71, UR26, -R86 ;  /* 0x0000001a47387c23 */ /* 0x010fe20008010856 */
[----:B------:R-:W-:-:S06]  /*3da0*/  FADD.FTZ R71, R13, R14 ;  /* 0x0000000e0d477221 */ /* 0x000fcc0000010000 */
[----:B------:R-:W4:Y:S01]  /*3db0*/  MUFU.EX2 R22, R22 ;  /* 0x0000001600167308 */ /* 0x000f220000000800 */
[----:B------:R-:W-:Y:S01]  /*3dc0*/  FADD.FTZ R14, R24, R71 ;  /* 0x00000047180e7221 */ /* 0x000fe20000010000 */
[----:B--2---:R-:W-:-:S06]  /*3dd0*/  FADD.FTZ R20, R15, R20 ;  /* 0x000000140f147221 */ /* 0x004fcc0000010000 */
[----:B------:R-:W2:Y:S01]  /*3de0*/  MUFU.EX2 R32, R32 ;  /* 0x0000002000207308 */ /* 0x000ea20000000800 */
[----:B------:R-:W-:-:S07]  /*3df0*/  FADD.FTZ R71, R19, R14 ;  /* 0x0000000e13477221 */ /* 0x000fce0000010000 */
[----:B------:R-:W5:Y:S01]  /*3e00*/  MUFU.EX2 R97, R97 ;  /* 0x0000006100617308 */ /* 0x000f620000000800 */
[--C-:B------:R-:W-:Y:S01]  /*3e10*/  FFMA.FTZ R47, R63, UR26, -R86.reuse ;  /* 0x0000001a3f2f7c23 */ /* 0x100fe20008010856 */
[----:B------:R-:W-:Y:S01]  /*3e20*/  FFMA.FTZ R61, R90, UR26, -R73 ;  /* 0x0000001a5a3d7c23 */ /* 0x000fe20008010849 */
[----:B------:R-:W-:-:S05]  /*3e30*/  FFMA.FTZ R63, R77, UR26, -R86 ;  /* 0x0000001a4d3f7c23 */ /* 0x000fca0008010856 */
[----:B------:R-:W5:Y:S01]  /*3e40*/  MUFU.EX2 R35, R35 ;  /* 0x0000002300237308 */ /* 0x000f620000000800 */
[----:B---3--:R-:W-:Y:S01]  /*3e50*/  FADD.FTZ R14, R28, R71 ;  /* 0x000000471c0e7221 */ /* 0x008fe20000010000 */
[----:B------:R-:W-:Y:S01]  /*3e60*/  FFMA.FTZ R90, R40, UR26, -R86 ;  /* 0x0000001a285a7c23 */ /* 0x000fe20008010856 */
[----:B0-----:R-:W-:-:S05]  /*3e70*/  FADD.FTZ R77, R21, R20 ;  /* 0x00000014154d7221 */ /* 0x001fca0000010000 */
[----:B------:R-:W0:Y:S01]  /*3e80*/  MUFU.EX2 R104, R104 ;  /* 0x0000006800687308 */ /* 0x000e220000000800 */
[----:B-1----:R-:W-:Y:S01]  /*3e90*/  FADD.FTZ R71, R23, R14 ;  /* 0x0000000e17477221 */ /* 0x002fe20000010000 */
[----:B------:R-:W-:-:S06]  /*3ea0*/  FFMA.FTZ R43, R43, UR26, -R86 ;  /* 0x0000001a2b2b7c23 */ /* 0x000fcc0008010856 */
[----:B------:R-:W1:Y:S01]  /*3eb0*/  MUFU.EX2 R88, R88 ;  /* 0x0000005800587308 */ /* 0x000e620000000800 */
[----:B----4-:R-:W-:-:S07]  /*3ec0*/  FADD.FTZ R20, R22, R77 ;  /* 0x0000004d16147221 */ /* 0x010fce0000010000 */
[----:B------:R-:W3:Y:S01]  /*3ed0*/  MUFU.EX2 R99, R99 ;  /* 0x0000006300637308 */ /* 0x000ee20000000800 */
[----:B--2---:R-:W-:Y:S01]  /*3ee0*/  FADD.FTZ R14, R32, R71 ;  /* 0x00000047200e7221 */ /* 0x004fe20000010000 */
[----:B-----5:R-:W-:-:S06]  /*3ef0*/  FADD.FTZ R77, R97, R20 ;  /* 0x00000014614d7221 */ /* 0x020fcc0000010000 */
[----:B------:R-:W2:Y:S08]  /*3f00*/  MUFU.EX2 R75, R75 ;  /* 0x0000004b004b7308 */ /* 0x000eb00000000800 */
[----:B------:R-:W4:Y:S01]  /*3f10*/  MUFU.EX2 R108, R108 ;  /* 0x0000006c006c7308 */ /* 0x000f220000000800 */
[----:B------:R-:W-:Y:S01]  /*3f20*/  FADD.FTZ R71, R35, R14 ;  /* 0x0000000e23477221 */ /* 0x000fe20000010000 */
[----:B0-----:R-:W-:-:S06]  /*3f30*/  FADD.FTZ R20, R104, R77 ;  /* 0x0000004d68147221 */ /* 0x001fcc0000010000 */
[----:B------:R-:W0:Y:S08]  /*3f40*/  MUFU.EX2 R90, R90 ;  /* 0x0000005a005a7308 */ /* 0x000e300000000800 */
[----:B------:R-:W5:Y:S01]  /*3f50*/  MUFU.EX2 R103, R103 ;  /* 0x0000006700677308 */ /* 0x000f620000000800 */
[----:B-1----:R-:W-:Y:S01]  /*3f60*/  FADD.FTZ R14, R88, R71 ;  /* 0x00000047580e7221 */ /* 0x002fe20000010000 */
[----:B---3--:R-:W-:-:S06]  /*3f70*/  FADD.FTZ R77, R99, R20 ;  /* 0x00000014634d7221 */ /* 0x008fcc0000010000 */
[----:B------:R-:W1:Y:S08]  /*3f80*/  MUFU.EX2 R43, R43 ;  /* 0x0000002b002b7308 */ /* 0x000e700000000800 */
[----:B------:R-:W3:Y:S01]  /*3f90*/  MUFU.EX2 R112, R112 ;  /* 0x0000007000707308 */ /* 0x000ee20000000800 */
[----:B--2---:R-:W-:Y:S01]  /*3fa0*/  FADD.FTZ R71, R75, R14 ;  /* 0x0000000e4b477221 */ /* 0x004fe20000010000 */
[----:B----4-:R-:W-:-:S06]  /*3fb0*/  FADD.FTZ R20, R108, R77 ;  /* 0x0000004d6c147221 */ /* 0x010fcc0000010000 */
[----:B------:R-:W2:Y:S08]  /*3fc0*/  MUFU.EX2 R92, R92 ;  /* 0x0000005c005c7308 */ /* 0x000eb00000000800 */
[----:B------:R-:W4:Y:S01]  /*3fd0*/  MUFU.EX2 R105, R105 ;  /* 0x0000006900697308 */ /* 0x000f220000000800 */
[----:B0-----:R-:W-:Y:S01]  /*3fe0*/  FADD.FTZ R14, R90, R71 ;  /* 0x000000475a0e7221 */ /* 0x001fe20000010000 */
[----:B-----5:R-:W-:Y:S01]  /*3ff0*/  FADD.FTZ R77, R103, R20 ;  /* 0x00000014674d7221 */ /* 0x020fe20000010000 */
[----:B------:R-:W-:-:S02]  /*4000*/  F2FP.BF16.F32.PACK_AB R12, R15, R12 ;  /* 0x0000000c0f0c723e */ /* 0x000fc400000010ff */
[----:B-1----:R-:W-:Y:S01]  /*4010*/  FADD.FTZ R15, R43, R14 ;  /* 0x0000000e2b0f7221 */ /* 0x002fe20000010000 */
[----:B---3--:R-:W-:Y:S01]  /*4020*/  FADD.FTZ R20, R112, R77 ;  /* 0x0000004d70147221 */ /* 0x008fe20000010000 */
[----:B------:R-:W-:Y:S01]  /*4030*/  F2FP.BF16.F32.PACK_AB R4, R4, R95 ;  /* 0x0000005f0404723e */ /* 0x000fe200000010ff */
[----:B------:R-:W-:Y:S01]  /*4040*/  FFMA.FTZ R48, R64, UR26, -R86 ;  /* 0x0000001a40307c23 */ /* 0x000fe20008010856 */
[----:B------:R-:W-:Y:S01]  /*4050*/  F2FP.BF16.F32.PACK_AB R5, R94, R5 ;  /* 0x000000055e05723e */ /* 0x000fe200000010ff */
[----:B--2---:R-:W-:Y:S01]  /*4060*/  FADD.FTZ R64, R92, R15 ;  /* 0x0000000f5c407221 */ /* 0x004fe20000010000 */
[----:B------:R-:W-:Y:S02]  /*4070*/  F2FP.BF16.F32.PACK_AB R10, R110, R101 ;  /* 0x000000656e0a723e */ /* 0x000fe400000010ff */
[----:B------:R-:W-:Y:S02]  /*4080*/  F2FP.BF16.F32.PACK_AB R14, R22, R21 ;  /* 0x00000015160e723e */ /* 0x000fe400000010ff */
[----:B------:R-:W-:Y:S01]  /*4090*/  F2FP.BF16.F32.PACK_AB R13, R24, R13 ;  /* 0x0000000d180d723e */ /* 0x000fe200000010ff */
[----:B----4-:R-:W-:Y:S01]  /*40a0*/  FADD.FTZ R77, R105, R20 ;  /* 0x00000014694d7221 */ /* 0x010fe20000010000 */
[----:B------:R-:W-:-:S02]  /*40b0*/  F2FP.BF16.F32.PACK_AB R15, R28, R19 ;  /* 0x000000131c0f723e */ /* 0x000fc400000010ff */
[----:B------:R-:W-:Y:S02]  /*40c0*/  F2FP.BF16.F32.PACK_AB R21, R32, R23 ;  /* 0x000000172015723e */ /* 0x000fe400000010ff */
[----:B------:R-:W-:Y:S02]  /*40d0*/  F2FP.BF16.F32.PACK_AB R20, R104, R97 ;  /* 0x000000616814723e */ /* 0x000fe400000010ff */
[----:B------:R-:W-:Y:S02]  /*40e0*/  F2FP.BF16.F32.PACK_AB R22, R108, R99 ;  /* 0x000000636c16723e */ /* 0x000fe400000010ff */
[----:B------:R-:W-:Y:S01]  /*40f0*/  F2FP.BF16.F32.PACK_AB R23, R88, R35 ;  /* 0x000000235817723e */ /* 0x000fe200000010ff */
[----:B------:R-:W-:Y:S04]  /*4100*/  STSM.16.M88.4 [R2+0x1e800], R4 ;  /* 0x01e8000402007844 */ /* 0x000fe80000000200 */
[----:B------:R-:W-:Y:S04]  /*4110*/  STSM.16.M88.4 [R155], R8 ;  /* 0x000000089b007844 */ /* 0x000fe80000000200 */
[----:B------:R-:W-:Y:S04]  /*4120*/  STSM.16.M88.4 [R17], R12 ;  /* 0x0000000c11007844 */ /* 0x000fe80000000200 */
[----:B------:R0:W-:Y:S04]  /*4130*/  STSM.16.M88.4 [R16], R20 ;  /* 0x0000001410007844 */ /* 0x0001e80000000200 */
[----:B0-----:R-:W2:Y:S01]  /*4140*/  LDL R20, [R1] ;  /* 0x0000000001147983 */ /* 0x001ea20000100800 */
[----:B------:R-:W0:Y:S01]  /*4150*/  MUFU.EX2 R114, R114 ;  /* 0x0000007200727308 */ /* 0x000e220000000800 */
[----:B------:R-:W-:-:S07]  /*4160*/  FFMA.FTZ R31, R51, UR26, -R86 ;  /* 0x0000001a331f7c23 */ /* 0x000fce0008010856 */
[----:B------:R-:W1:Y:S01]  /*4170*/  MUFU.EX2 R18, R18 ;  /* 0x0000001200127308 */ /* 0x000e620000000800 */
[----:B------:R-:W-:-:S07]  /*4180*/  FFMA.FTZ R40, R52, UR26, -R86 ;  /* 0x0000001a34287c23 */ /* 0x000fce0008010856 */
[----:B------:R-:W3:Y:S08]  /*4190*/  MUFU.EX2 R25, R25 ;  /* 0x0000001900197308 */ /* 0x000ef00000000800 */
[----:B------:R-:W4:Y:S01]  /*41a0*/  MUFU.EX2 R27, R27 ;  /* 0x0000001b001b7308 */ /* 0x000f220000000800 */
[----:B0-----:R-:W-:-:S07]  /*41b0*/  FADD.FTZ R77, R114, R77 ;  /* 0x0000004d724d7221 */ /* 0x001fce0000010000 */
[----:B------:R-:W0:Y:S01]  /*41c0*/  MUFU.EX2 R30, R30 ;  /* 0x0000001e001e7308 */ /* 0x000e220000000800 */
[----:B------:R-:W-:-:S07]  /*41d0*/  FFMA.FTZ R55, R68, UR26, -R86 ;  /* 0x0000001a44377c23 */ /* 0x000fce0008010856 */
[----:B------:R-:W5:Y:S01]  /*41e0*/  MUFU.EX2 R36, R36 ;  /* 0x0000002400247308 */ /* 0x000f620000000800 */
[----:B-1----:R-:W-:-:S07]  /*41f0*/  FADD.FTZ R68, R18, R77 ;  /* 0x0000004d12447221 */ /* 0x002fce0000010000 */
[----:B------:R-:W1:Y:S08]  /*4200*/  MUFU.EX2 R37, R37 ;  /* 0x0000002500257308 */ /* 0x000e700000000800 */
[----:B------:R-:W1:Y:S01]  /*4210*/  MUFU.EX2 R31, R31 ;  /* 0x0000001f001f7308 */ /* 0x000e620000000800 */
[----:B---3--:R-:W-:Y:S01]  /*4220*/  FADD.FTZ R7, R25, R68 ;  /* 0x0000004419077221 */ /* 0x008fe20000010000 */
[----:B----4-:R-:W-:-:S06]  /*4230*/  FADD.FTZ R5, R27, R64 ;  /* 0x000000401b057221 */ /* 0x010fcc0000010000 */
[----:B------:R-:W3:Y:S08]  /*4240*/  MUFU.EX2 R38, R38 ;  /* 0x0000002600267308 */ /* 0x000ef00000000800 */
[----:B------:R-:W4:Y:S01]  /*4250*/  MUFU.EX2 R40, R40 ;  /* 0x0000002800287308 */ /* 0x000f220000000800 */
[----:B0-----:R-:W-:Y:S01]  /*4260*/  FADD.FTZ R10, R30, R7 ;  /* 0x000000071e0a7221 */ /* 0x001fe20000010000 */
[----:B-----5:R-:W-:-:S06]  /*4270*/  FADD.FTZ R8, R36, R5 ;  /* 0x0000000524087221 */ /* 0x020fcc0000010000 */
[----:B------:R-:W0:Y:S01]  /*4280*/  MUFU.EX2 R41, R41 ;  /* 0x0000002900297308 */ /* 0x000e220000000800 */
[----:B------:R-:W-:-:S07]  /*4290*/  FFMA.FTZ R51, R60, UR26, -R86 ;  /* 0x0000001a3c337c23 */ /* 0x000fce0008010856 */
[----:B------:R-:W5:Y:S01]  /*42a0*/  MUFU.EX2 R39, R39 ;  /* 0x0000002700277308 */ /* 0x000f620000000800 */
[----:B-1----:R-:W-:Y:S01]  /*42b0*/  FADD.FTZ R7, R37, R10 ;  /* 0x0000000a25077221 */ /* 0x002fe20000010000 */
[----:B------:R-:W-:-:S06]  /*42c0*/  FADD.FTZ R5, R31, R8 ;  /* 0x000000081f057221 */ /* 0x000fcc0000010000 */
[----:B------:R-:W1:Y:S01]  /*42d0*/  MUFU.EX2 R45, R45 ;  /* 0x0000002d002d7308 */ /* 0x000e620000000800 */
[----:B---3--:R-:W-:Y:S01]  /*42e0*/  FADD.FTZ R10, R38, R7 ;  /* 0x00000007260a7221 */ /* 0x008fe20000010000 */
[----:B----4-:R-:W-:-:S06]  /*42f0*/  FADD.FTZ R8, R40, R5 ;  /* 0x0000000528087221 */ /* 0x010fcc0000010000 */
[----:B------:R-:W3:Y:S01]  /*4300*/  MUFU.EX2 R46, R46 ;  /* 0x0000002e002e7308 */ /* 0x000ee20000000800 */
[----:B------:R-:W-:-:S07]  /*4310*/  FFMA.FTZ R65, R65, UR26, -R73 ;  /* 0x0000001a41417c23 */ /* 0x000fce0008010849 */
[----:B------:R-:W4:Y:S01]  /*4320*/  MUFU.EX2 R44, R44 ;  /* 0x0000002c002c7308 */ /* 0x000f220000000800 */
[----:B0-----:R-:W-:Y:S01]  /*4330*/  FADD.FTZ R10, R41, R10 ;  /* 0x0000000a290a7221 */ /* 0x001fe20000010000 */
[----:B------:R-:W-:-:S06]  /*4340*/  FFMA.FTZ R34, R66, UR26, -R73 ;  /* 0x0000001a42227c23 */ /* 0x000fcc0008010849 */
[----:B------:R-:W0:Y:S01]  /*4350*/  MUFU.EX2 R3, R3 ;  /* 0x0000000300037308 */ /* 0x000e220000000800 */
[----:B-----5:R-:W-:Y:S01]  /*4360*/  FADD.FTZ R9, R39, R8 ;  /* 0x0000000827097221 */ /* 0x020fe20000010000 */
[----:B------:R-:W-:-:S06]  /*4370*/  FFMA.FTZ R52, R67, UR26, -R86 ;  /* 0x0000001a43347c23 */ /* 0x000fcc0008010856 */
[----:B------:R-:W5:Y:S01]  /*4380*/  MUFU.EX2 R51, R51 ;  /* 0x0000003300337308 */ /* 0x000f620000000800 */
[----:B-1----:R-:W-:Y:S01]  /*4390*/  FADD.FTZ R11, R45, R10 ;  /* 0x0000000a2d0b7221 */ /* 0x002fe20000010000 */
[----:B------:R-:W-:-:S06]  /*43a0*/  FADD.FTZ R9, R0, R9 ;  /* 0x0000000900097221 */ /* 0x000fcc0000010000 */
        /* <DEDUP_REMOVED lines=10> */
[----:B------:R-:W-:Y:S01]  /*4450*/  FADD.FTZ R24, R26, R9 ;  /* 0x000000091a187221 */ /* 0x000fe20000010000 */
[----:B-1----:R-:W-:-:S06]  /*4460*/  FADD.FTZ R9, R47, R10 ;  /* 0x0000000a2f097221 */ /* 0x002fcc0000010000 */
[----:B------:R-:W1:Y:S01]  /*4470*/  MUFU.EX2 R33, R33 ;  /* 0x0000002100217308 */ /* 0x000e620000000800 */
[----:B------:R-:W-:-:S07]  /*4480*/  FFMA.FTZ R60, R76, UR26, -R86 ;  /* 0x0000001a4c3c7c23 */ /* 0x000fce0008010856 */
[----:B------:R-:W1:Y:S01]  /*4490*/  MUFU.EX2 R55, R55 ;  /* 0x0000003700377308 */ /* 0x000e620000000800 */
[----:B------:R-:W-:Y:S01]  /*44a0*/  F2FP.BF16.F32.PACK_AB R4, R112, R103 ;  /* 0x000000677004723e */ /* 0x000fe200000010ff */
[----:B---3--:R-:W-:Y:S01]  /*44b0*/  FADD.FTZ R11, R29, R24 ;  /* 0x000000181d0b7221 */ /* 0x008fe20000010000 */
[----:B------:R-:W-:Y:S02]  /*44c0*/  F2FP.BF16.F32.PACK_AB R6, R114, R105 ;  /* 0x000000697206723e */ /* 0x000fe400000010ff */
[----:B------:R-:W-:-:S03]  /*44d0*/  F2FP.BF16.F32.PACK_AB R5, R90, R75 ;  /* 0x0000004b5a05723e */ /* 0x000fc600000010ff */
[----:B------:R-:W3:Y:S01]  /*44e0*/  MUFU.EX2 R56, R56 ;  /* 0x0000003800387308 */ /* 0x000ee20000000800 */
[----:B------:R-:W-:Y:S01]  /*44f0*/  F2FP.BF16.F32.PACK_AB R7, R92, R43 ;  /* 0x0000002b5c07723e */ /* 0x000fe200000010ff */
[----:B----4-:R-:W-:Y:S01]  /*4500*/  FADD.FTZ R9, R48, R9 ;  /* 0x0000000930097221 */ /* 0x010fe20000010000 */
[----:B------:R-:W-:-:S05]  /*4510*/  F2FP.BF16.F32.PACK_AB R8, R25, R18 ;  /* 0x000000121908723e */ /* 0x000fca00000010ff */
[----:B------:R-:W4:Y:S01]  /*4520*/  MUFU.EX2 R49, R49 ;  /* 0x0000003100317308 */ /* 0x000f220000000800 */
[----:B------:R5:W-:Y:S01]  /*4530*/  STSM.16.M88.4 [R2+0x24800], R4 ;  /* 0x0248000402007844 */ /* 0x000be20000000200 */
[----:B0-----:R-:W-:-:S06]  /*4540*/  FADD.FTZ R18, R34, R11 ;  /* 0x0000000b22127221 */ /* 0x001fcc0000010000 */
[----:B------:R-:W0:Y:S01]  /*4550*/  MUFU.EX2 R59, R59 ;  /* 0x0000003b003b7308 */ /* 0x000e220000000800 */
[----:B------:R-:W-:-:S07]  /*4560*/  FFMA.FTZ R67, R80, UR26, -R86 ;  /* 0x0000001a50437c23 */ /* 0x000fce0008010856 */
[----:B------:R-:W0:Y:S01]  /*4570*/  MUFU.EX2 R54, R54 ;  /* 0x0000003600367308 */ /* 0x000e220000000800 */
[----:B-----5:R-:W-:Y:S01]  /*4580*/  FADD.FTZ R4, R52, R9 ;  /* 0x0000000934047221 */ /* 0x020fe20000010000 */
[----:B-1----:R-:W-:-:S06]  /*4590*/  FADD.FTZ R7, R33, R18 ;  /* 0x0000001221077221 */ /* 0x002fcc0000010000 */
[----:B------:R-:W1:Y:S01]  /*45a0*/  MUFU.EX2 R60, R60 ;  /* 0x0000003c003c7308 */ /* 0x000e620000000800 */
[----:B------:R-:W-:Y:S01]  /*45b0*/  FADD.FTZ R5, R55, R4 ;  /* 0x0000000437057221 */ /* 0x000fe20000010000 */
[----:B------:R-:W-:Y:S01]  /*45c0*/  FFMA.FTZ R81, R81, UR26, -R86 ;  /* 0x0000001a51517c23 */ /* 0x000fe20008010856 */
[----:B------:R-:W-:-:S05]  /*45d0*/  FADD.FTZ R4, R42, R7 ;  /* 0x000000072a047221 */ /* 0x000fca0000010000 */
[----:B------:R-:W5:Y:S01]  /*45e0*/  MUFU.EX2 R50, R50 ;  /* 0x0000003200327308 */ /* 0x000f620000000800 */
[----:B------:R-:W-:Y:S01]  /*45f0*/  F2FP.BF16.F32.PACK_AB R13, R0, R39 ;  /* 0x00000027000d723e */ /* 0x000fe200000010ff */
[----:B---3--:R-:W-:-:S06]  /*4600*/  FADD.FTZ R0, R56, R5 ;  /* 0x0000000538007221 */ /* 0x008fcc0000010000 */
[----:B------:R-:W3:Y:S01]  /*4610*/  MUFU.EX2 R63, R63 ;  /* 0x0000003f003f7308 */ /* 0x000ee20000000800 */
[----:B------:R-:W-:Y:S01]  /*4620*/  FFMA.FTZ R84, R84, UR26, -R86 ;  /* 0x0000001a54547c23 */ /* 0x000fe20008010856 */
[----:B----4-:R-:W-:-:S06]  /*4630*/  FADD.FTZ R7, R49, R4 ;  /* 0x0000000431077221 */ /* 0x010fcc0000010000 */
[----:B------:R-:W4:Y:S01]  /*4640*/  MUFU.EX2 R53, R53 ;  /* 0x0000003500357308 */ /* 0x000f220000000800 */
[----:B0-----:R-:W-:-:S07]  /*4650*/  FADD.FTZ R5, R59, R0 ;  /* 0x000000003b057221 */ /* 0x001fce0000010000 */
[----:B------:R-:W0:Y:S01]  /*4660*/  MUFU.EX2 R67, R67 ;  /* 0x0000004300437308 */ /* 0x000e220000000800 */
[----:B------:R-:W-:Y:S01]  /*4670*/  FFMA.FTZ R78, R78, UR26, -R86 ;  /* 0x0000001a4e4e7c23 */ /* 0x000fe20008010856 */
[----:B------:R-:W-:-:S06]  /*4680*/  FADD.FTZ R7, R54, R7 ;  /* 0x0000000736077221 */ /* 0x000fcc0000010000 */
[----:B------:R-:W0:Y:S01]  /*4690*/  MUFU.EX2 R57, R57 ;  /* 0x0000003900397308 */ /* 0x000e220000000800 */
[----:B------:R-:W-:Y:S01]  /*46a0*/  FFMA.FTZ R62, R89, UR26, -R73 ;  /* 0x0000001a593e7c23 */ /* 0x000fe20008010849 */
[----:B-1----:R-:W-:-:S06]  /*46b0*/  FADD.FTZ R4, R60, R5 ;  /* 0x000000053c047221 */ /* 0x002fcc0000010000 */
[----:B------:R-:W1:Y:S01]  /*46c0*/  MUFU.EX2 R68, R81 ;  /* 0x0000005100447308 */ /* 0x000e620000000800 */
[----:B------:R-:W-:Y:S01]  /*46d0*/  FFMA.FTZ R83, R83, UR26, -R86 ;  /* 0x0000001a53537c23 */ /* 0x000fe20008010856 */
[----:B-----5:R-:W-:-:S06]  /*46e0*/  FADD.FTZ R18, R50, R7 ;  /* 0x0000000732127221 */ /* 0x020fcc0000010000 */
[----:B------:R-:W-:Y:S01]  /*46f0*/  MUFU.EX2 R58, R58 ;  /* 0x0000003a003a7308 */ /* 0x000fe20000000800 */
[----:B------:R-:W-:Y:S01]  /*4700*/  FFMA.FTZ R65, R91, UR26, -R73 ;  /* 0x0000001a5b417c23 */ /* 0x000fe20008010849 */
[----:B---3--:R-:W-:-:S06]  /*4710*/  FADD.FTZ R6, R63, R4 ;  /* 0x000000043f067221 */ /* 0x008fcc0000010000 */
[----:B------:R-:W3:Y:S01]  /*4720*/  MUFU.EX2 R84, R84 ;  /* 0x0000005400547308 */ /* 0x000ee20000000800 */
[----:B------:R-:W-:Y:S01]  /*4730*/  FFMA.FTZ R82, R82, UR26, -R86 ;  /* 0x0000001a52527c23 */ /* 0x000fe20008010856 */
[----:B------:R-:W-:Y:S01]  /*4740*/  F2FP.BF16.F32.PACK_AB R32, R26, R3 ;  /* 0x000000031a20723e */ /* 0x000fe200000010ff */
[----:B----4-:R-:W-:-:S05]  /*4750*/  FADD.FTZ R18, R53, R18 ;  /* 0x0000001235127221 */ /* 0x010fca0000010000 */
[----:B------:R-:W-:Y:S01]  /*4760*/  MUFU.EX2 R61, R61 ;  /* 0x0000003d003d7308 */ /* 0x000fe20000000800 */
[----:B------:R-:W-:Y:S01]  /*4770*/  FFMA.FTZ R66, R98, UR26, -R73 ;  /* 0x0000001a62427c23 */ /* 0x000fe20008010849 */
[----:B------:R-:W-:Y:S01]  /*4780*/  F2FP.BF16.F32.PACK_AB R10, R37, R30 ;  /* 0x0000001e250a723e */ /* 0x000fe200000010ff */
[----:B0-----:R-:W-:-:S05]  /*4790*/  FADD.FTZ R3, R67, R6 ;  /* 0x0000000643037221 */ /* 0x001fca0000010000 */
[----:B------:R-:W0:Y:S01]  /*47a0*/  MUFU.EX2 R19, R78 ;  /* 0x0000004e00137308 */ /* 0x000e220000000800 */
[----:B------:R-:W-:Y:S01]  /*47b0*/  F2FP.BF16.F32.PACK_AB R9, R36, R27 ;  /* 0x0000001b2409723e */ /* 0x000fe200000010ff */
[----:B------:R-:W-:Y:S01]  /*47c0*/  FFMA.FTZ R79, R79, UR26, -R86 ;  /* 0x0000001a4f4f7c23 */ /* 0x000fe20008010856 */
[----:B------:R-:W-:Y:S02]  /*47d0*/  F2FP.BF16.F32.PACK_AB R11, R40, R31 ;  /* 0x0000001f280b723e */ /* 0x000fe400000010ff */
[----:B------:R-:W-:-:S03]  /*47e0*/  F2FP.BF16.F32.PACK_AB R12, R41, R38 ;  /* 0x00000026290c723e */ /* 0x000fc600000010ff */
[----:B------:R-:W4:Y:S01]  /*47f0*/  MUFU.EX2 R62, R62 ;  /* 0x0000003e003e7308 */ /* 0x000f220000000800 */
[----:B------:R-:W-:Y:S02]  /*4800*/  F2FP.BF16.F32.PACK_AB R14, R46, R45 ;  /* 0x0000002d2e0e723e */ /* 0x000fe400000010ff */
[----:B------:R-:W-:Y:S01]  /*4810*/  F2FP.BF16.F32.PACK_AB R15, R51, R44 ;  /* 0x0000002c330f723e */ /* 0x000fe200000010ff */
[----:B------:R-:W-:-:S04]  /*4820*/  FADD.FTZ R5, R57, R18 ;  /* 0x0000001239057221 */ /* 0x000fc80000010000 */
[----:B------:R-:W5:Y:S01]  /*4830*/  MUFU.EX2 R83, R83 ;  /* 0x0000005300537308 */ /* 0x000f620000000800 */
[----:B-1----:R-:W-:Y:S01]  /*4840*/  FADD.FTZ R3, R68, R3 ;  /* 0x0000000344037221 */ /* 0x002fe20000010000 */
[----:B------:R3:W-:Y:S01]  /*4850*/  STSM.16.M88.4 [R121], R8 ;  /* 0x0000000879007844 */ /* 0x0007e20000000200 */
[----:B------:R-:W-:-:S05]  /*4860*/  FFMA.FTZ R109, R109, UR26, -R86 ;  /* 0x0000001a6d6d7c23 */ /* 0x000fca0008010856 */
[----:B------:R-:W1:Y:S01]  /*4870*/  MUFU.EX2 R65, R65 ;  /* 0x0000004100417308 */ /* 0x000e620000000800 */
[----:B------:R2:W-:Y:S07]  /*4880*/  STSM.16.M88.4 [R17+0x6000], R12 ;  /* 0x0060000c11007844 */ /* 0x0005ee0000000200 */
[----:B------:R-:W1:Y:S01]  /*4890*/  MUFU.EX2 R82, R82 ;  /* 0x0000005200527308 */ /* 0x000e620000000800 */
[----:B---3--:R-:W-:Y:S01]  /*48a0*/  FADD.FTZ R8, R84, R3 ;  /* 0x0000000354087221 */ /* 0x008fe20000010000 */
[----:B------:R-:W-:-:S06]  /*48b0*/  FFMA.FTZ R107, R107, UR26, -R86 ;  /* 0x0000001a6b6b7c23 */ /* 0x000fcc0008010856 */
[----:B------:R-:W3:Y:S01]  /*48c0*/  MUFU.EX2 R66, R66 ;  /* 0x0000004200427308 */ /* 0x000ee20000000800 */
[----:B--2---:R-:W-:Y:S01]  /*48d0*/  FADD.FTZ R12, R58, R5 ;  /* 0x000000053a0c7221 */ /* 0x004fe20000010000 */
[----:B0-----:R-:W-:-:S06]  /*48e0*/  FADD.FTZ R8, R19, R8 ;  /* 0x0000000813087221 */ /* 0x001fcc0000010000 */
[----:B------:R-:W0:Y:S01]  /*48f0*/  MUFU.EX2 R79, R79 ;  /* 0x0000004f004f7308 */ /* 0x000e220000000800 */
[----:B------:R-:W-:Y:S01]  /*4900*/  FADD.FTZ R3, R61, R12 ;  /* 0x0000000c3d037221 */ /* 0x000fe20000010000 */
[--C-:B------:R-:W-:Y:S01]  /*4910*/  FFMA.FTZ R113, R113, UR26, -R86.reuse ;  /* 0x0000001a71717c23 */ /* 0x100fe20008010856 */
[----:B------:R-:W-:Y:S01]  /*4920*/  FFMA.FTZ R111, R111, UR26, -R86 ;  /* 0x0000001a6f6f7c23 */ /* 0x000fe20008010856 */
[----:B------:R-:W-:-:S04]  /*4930*/  FFMA.FTZ R73, R100, UR26, -R73 ;  /* 0x0000001a64497c23 */ /* 0x000fc80008010849 */
[----:B------:R-:W2:Y:S01]  /*4940*/  MUFU.EX2 R69, R69 ;  /* 0x0000004500457308 */ /* 0x000ea20000000800 */
[----:B------:R-:W-:Y:S01]  /*4950*/  FFMA.FTZ R86, R115, UR26, -R86 ;  /* 0x0000001a73567c23 */ /* 0x000fe20008010856 */
[----:B----4-:R-:W-:Y:S01]  /*4960*/  FADD.FTZ R12, R62, R3 ;  /* 0x000000033e0c7221 */ /* 0x010fe20000010000 */
[----:B-----5:R-:W-:-:S05]  /*4970*/  FADD.FTZ R3, R83, R8 ;  /* 0x0000000853037221 */ /* 0x020fca0000010000 */
[----:B------:R-:W4:Y:S01]  /*4980*/  MUFU.EX2 R0, R109 ;  /* 0x0000006d00007308 */ /* 0x000f220000000800 */
[----:B-1----:R-:W-:Y:S01]  /*4990*/  FADD.FTZ R11, R65, R12 ;  /* 0x0000000c410b7221 */ /* 0x002fe20000010000 */
[----:B------:R-:W-:-:S06]  /*49a0*/  FADD.FTZ R8, R82, R3 ;  /* 0x0000000352087221 */ /* 0x000fcc0000010000 */
[----:B------:R-:W1:Y:S01]  /*49b0*/  MUFU.EX2 R9, R107 ;  /* 0x0000006b00097308 */ /* 0x000e620000000800 */
[----:B---3--:R-:W-:Y:S01]  /*49c0*/  FADD.FTZ R12, R66, R11 ;  /* 0x0000000b420c7221 */ /* 0x008fe20000010000 */
[----:B0-----:R-:W-:-:S06]  /*49d0*/  FADD.FTZ R3, R79, R8 ;  /* 0x000000084f037221 */ /* 0x001fcc0000010000 */
[----:B------:R-:W0:Y:S01]  /*49e0*/  MUFU.EX2 R10, R113 ;  /* 0x00000071000a7308 */ /* 0x000e220000000800 */
[----:B--2---:R-:W-:-:S07]  /*49f0*/  FADD.FTZ R11, R69, R12 ;  /* 0x0000000c450b7221 */ /* 0x004fce0000010000 */
[----:B------:R-:W-:Y:S08]  /*4a00*/  MUFU.EX2 R74, R74 ;  /* 0x0000004a004a7308 */ /* 0x000ff00000000800 */
[----:B------:R-:W2:Y:S08]  /*4a10*/  MUFU.EX2 R73, R73 ;  /* 0x0000004900497308 */ /* 0x000eb00000000800 */
[----:B------:R-:W-:Y:S08]  /*4a20*/  MUFU.EX2 R111, R111 ;  /* 0x0000006f006f7308 */ /* 0x000ff00000000800 */
[----:B------:R-:W3:Y:S01]  /*4a30*/  MUFU.EX2 R86, R86 ;  /* 0x0000005600567308 */ /* 0x000ee20000000800 */
[----:B------:R-:W-:Y:S01]  /*4a40*/  F2FP.BF16.F32.PACK_AB R4, R42, R33 ;  /* 0x000000212a04723e */ /* 0x000fe200000010ff */
[----:B----4-:R-:W-:Y:S01]  /*4a50*/  FADD.FTZ R12, R0, R3 ;  /* 0x00000003000c7221 */ /* 0x010fe20000010000 */
[----:B------:R-:W-:-:S02]  /*4a60*/  F2FP.BF16.F32.PACK_AB R34, R34, R29 ;  /* 0x0000001d2222723e */ /* 0x000fc400000010ff */
[----:B------:R-:W-:Y:S02]  /*4a70*/  F2FP.BF16.F32.PACK_AB R33, R48, R47 ;  /* 0x0000002f3021723e */ /* 0x000fe400000010ff */
[----:B------:R-:W-:Y:S02]  /*4a80*/  F2FP.BF16.F32.PACK_AB R35, R55, R52 ;  /* 0x000000343723723e */ /* 0x000fe400000010ff */
[----:B------:R-:W-:Y:S02]  /*4a90*/  F2FP.BF16.F32.PACK_AB R6, R54, R49 ;  /* 0x000000313606723e */ /* 0x000fe400000010ff */
[----:B------:R-:W-:Y:S02]  /*4aa0*/  F2FP.BF16.F32.PACK_AB R5, R59, R56 ;  /* 0x000000383b05723e */ /* 0x000fe400000010ff */
[----:B------:R-:W-:Y:S01]  /*4ab0*/  F2FP.BF16.F32.PACK_AB R7, R63, R60 ;  /* 0x0000003c3f07723e */ /* 0x000fe200000010ff */
[----:B-1----:R-:W-:Y:S01]  /*4ac0*/  FADD.FTZ R3, R9, R12 ;  /* 0x0000000c09037221 */ /* 0x002fe20000010000 */
[----:B------:R-:W-:Y:S01]  /*4ad0*/  F2FP.BF16.F32.PACK_AB R58, R58, R57 ;  /* 0x000000393a3a723e */ /* 0x000fe200000010ff */
[----:B------:R-:W-:Y:S01]  /*4ae0*/  STSM.16.M88.4 [R16+0x6000], R32 ;  /* 0x0060002010007844 */ /* 0x000fe20000000200 */
[----:B------:R-:W-:-:S02]  /*4af0*/  F2FP.BF16.F32.PACK_AB R57, R68, R67 ;  /* 0x000000434439723e */ /* 0x000fc400000010ff */
[----:B------:R-:W-:Y:S01]  /*4b00*/  F2FP.BF16.F32.PACK_AB R56, R53, R50 ;  /* 0x000000323538723e */ /* 0x000fe200000010ff */
[----:B------:R1:W-:Y:S01]  /*4b10*/  STSM.16.M88.4 [R2+0x2a800], R4 ;  /* 0x02a8000402007844 */ /* 0x0003e20000000200 */
[----:B------:R-:W-:Y:S02]  /*4b20*/  F2FP.BF16.F32.PACK_AB R66, R66, R65 ;  /* 0x000000414242723e */ /* 0x000fe400000010ff */
[----:B------:R-:W-:Y:S02]  /*4b30*/  F2FP.BF16.F32.PACK_AB R59, R19, R84 ;  /* 0x00000054133b723e */ /* 0x000fe400000010ff */
[----:B------:R-:W-:Y:S01]  /*4b40*/  F2FP.BF16.F32.PACK_AB R67, R0, R79 ;  /* 0x0000004f0043723e */ /* 0x000fe200000010ff */
[----:B0-----:R-:W-:Y:S01]  /*4b50*/  FADD.FTZ R0, R10, R3 ;  /* 0x000000030a007221 */ /* 0x001fe20000010000 */
[----:B------:R-:W-:Y:S02]  /*4b60*/  F2FP.BF16.F32.PACK_AB R64, R62, R61 ;  /* 0x0000003d3e40723e */ /* 0x000fe400000010ff */
[----:B------:R-:W-:-:S02]  /*4b70*/  F2FP.BF16.F32.PACK_AB R65, R82, R83 ;  /* 0x000000535241723e */ /* 0x000fc400000010ff */
[----:B------:R-:W-:Y:S02]  /*4b80*/  F2FP.BF16.F32.PACK_AB R9, R10, R9 ;  /* 0x000000090a09723e */ /* 0x000fe400000010ff */
[C---:B------:R-:W-:Y:S02]  /*4b90*/  F2FP.BF16.F32.PACK_AB R8, R70.reuse, R69 ;  /* 0x000000454608723e */ /* 0x040fe400000010ff */
[----:B--2---:R-:W-:Y:S01]  /*4ba0*/  F2FP.BF16.F32.PACK_AB R10, R73, R74 ;  /* 0x0000004a490a723e */ /* 0x004fe200000010ff */
[----:B-1----:R-:W-:Y:S01]  /*4bb0*/  FADD.FTZ R5, R70, R11 ;  /* 0x0000000b46057221 */ /* 0x002fe20000010000 */
[----:B---3--:R-:W-:Y:S01]  /*4bc0*/  F2FP.BF16.F32.PACK_AB R11, R86, R111 ;  /* 0x0000006f560b723e */ /* 0x008fe200000010ff */
[----:B------:R0:W-:Y:S04]  /*4bd0*/  STSM.16.M88.4 [R20], R56 ;  /* 0x0000003814007844 */ /* 0x0001e80000000200 */
[----:B------:R0:W-:Y:S04]  /*4be0*/  STSM.16.M88.4 [R17+0xc000], R64 ;  /* 0x00c0004011007844 */ /* 0x0001e80000000200 */
[----:B------:R0:W-:Y:S01]  /*4bf0*/  STSM.16.M88.4 [R16+0xc000], R8 ;  /* 0x00c0000810007844 */ /* 0x0001e20000000200 */
[----:B------:R1:W-:Y:S06]  /*4c00*/  MEMBAR.ALL.CTA ;  /* 0x0000000000007992 */ /* 0x0003ec0000008000 */
[----:B-1----:R-:W1:Y:S01]  /*4c10*/  FENCE.VIEW.ASYNC.S ;  /* 0x00000000000073c6 */ /* 0x002e620000000000 */
[----:B------:R-:W-:-:S06]  /*4c20*/  UISETP.GE.AND UP0, UPT, UR49, 0xc1, UPT ;  /* 0x000000c13100788c */ /* 0x000fcc000bf06270 */
[----:B------:R-:W-:Y:S01]  /*4c30*/  PLOP3.LUT P2, PT, PT, PT, UP0, 0x80, 0x0 ;  /* 0x000000000000781c */ /* 0x000fe20003f4f008 */
[----:B------:R-:W-:Y:S01]  /*4c40*/  FADD.FTZ R4, R74, R5 ;  /* 0x000000054a047221 */ /* 0x000fe20000010000 */
[----:B------:R-:W-:Y:S01]  /*4c50*/  FADD.FTZ R5, R111, R0 ;  /* 0x000000006f057221 */ /* 0x000fe20000010000 */
[----:B------:R-:W-:Y:S01]  /*4c60*/  ISETP.NE.AND P0, PT, R120, RZ, PT ;  /* 0x000000ff7800720c */ /* 0x000fe20003f05270 */
[----:B------:R-:W-:Y:S02]  /*4c70*/  IMAD.MOV.U32 R149, RZ, RZ, R151 ;  /* 0x000000ffff957224 */ /* 0x000fe400078e0097 */
[----:B------:R-:W-:Y:S01]  /*4c80*/  FADD.FTZ R4, R73, R4 ;  /* 0x0000000449047221 */ /* 0x000fe20000010000 */
[----:B------:R-:W-:Y:S01]  /*4c90*/  FADD.FTZ R5, R86, R5 ;  /* 0x0000000556057221 */ /* 0x000fe20000010000 */
        /* <DEDUP_REMOVED lines=30> */
[----:B-1----:R-:W-:Y:S01]  /*4e80*/  NOP ;  /* 0x0000000000007918 */ /* 0x002fe20000000000 */
[----:B0-----:R-:W-:Y:S05]  /*4e90*/  @!P2 BRA `(.L_x_10598) ;  /* 0x0000003400d8a947 */ /* 0x001fea0003800000 */
        /* <DEDUP_REMOVED lines=20> */
[----:B------:R-:W-:Y:S01]  /*4fe0*/  UMOV UR28, UR39 ;  /* 0x00000027001c7c82 */ /* 0x000fe20008000000 */
[----:B------:R-:W-:Y:S01]  /*4ff0*/  ULDC UR27, c[0x0][0x9d8] ;  /* 0x00027600001b7ab9 */ /* 0x000fe20000000800 */
[----:B------:R-:W-:-:S08]  /*5000*/  ULDC UR26, c[0x0][0x988] ;  /* 0x00026200001a7ab9 */ /* 0x000fd00000000800 */
.L_x_10607:
        /* <DEDUP_REMOVED lines=9> */
.L_x_10600:
[----:B------:R-:W-:Y:S01]  /*50a0*/  ULEA UR6, UR39, UR40, 0x3 ;  /* 0x0000002827067291 */ /* 0x000fe2000f8e183f */
[----:B------:R-:W-:-:S05]  /*50b0*/  IMAD.U32 R6, RZ, RZ, UR38 ;  /* 0x00000026ff067e24 */ /* 0x000fca000f8e00ff */
[----:B------:R-:W-:-:S04]  /*50c0*/  SHF.L.U32 R6, R6, 0x1f, RZ ;  /* 0x0000001f06067819 */ /* 0x000fc800000006ff */
[----:B------:R0:W1:Y:S01]  /*50d0*/  SYNCS.PHASECHK.TRANS64.TRYWAIT P2, [UR6+0x30830], R6 ;  /* 0x03083006ff0075a7 */ /* 0x0000620008040146 */
[----:B------:R-:W-:Y:S05]  /*50e0*/  @!P0 BRA `(.L_x_10601) ;  /* 0x0000000000048947 */ /* 0x000fea0003800000 */
[----:B------:R-:W-:Y:S01]  /*50f0*/  BPT.TRAP 0x1 ;  /* 0x000000040000795c */ /* 0x000fe20000300000 */
.L_x_10601:
[----:B-1----:R-:W-:Y:S05]  /*5100*/  @P2 BRA `(.L_x_10599) ;  /* 0x0000000000082947 */ /* 0x002fea0003800000 */
[----:B------:R-:W1:Y:S02]  /*5110*/  SYNCS.PHASECHK.TRANS64.TRYWAIT P2, [UR6+0x30830], R6 ;  /* 0x03083006ff0075a7 */ /* 0x000e640008040146 */
[----:B-1----:R-:W-:Y:S05]  /*5120*/  @!P2 BRA `(.L_x_10602) ;  /* 0x0000009400f4a947 */ /* 0x002fea0003800000 */
.L_x_10599:
        /* <DEDUP_REMOVED lines=24> */
[----:B0-----:R-:W-:Y:S05]  /*52b0*/  @P3 BRA `(.L_x_10603) ;  /* 0x00000000002c3947 */ /* 0x001fea0003800000 */
[----:B------:R-:W-:Y:S05]  /*52c0*/  @!P0 BRA `(.L_x_10604) ;  /* 0x0000000000048947 */ /* 0x000fea0003800000 */
[----:B------:R-:W-:Y:S01]  /*52d0*/  BPT.TRAP 0x1 ;  /* 0x000000040000795c */ /* 0x000fe20000300000 */
.L_x_10604:
[----:B------:R-:W-:Y:S01]  /*52e0*/  ULEA UR6, UR28, UR40, 0x3 ;  /* 0x000000281c067291 */ /* 0x000fe2000f8e183f */
[----:B------:R-:W-:-:S04]  /*52f0*/  MOV R6, UR20 ;  /* 0x0000001400067c02 */ /* 0x000fc80008000f00 */
[----:B------:R-:W-:-:S04]  /*5300*/  SHF.L.U32 R6, R6, 0x1f, RZ ;  /* 0x0000001f06067819 */ /* 0x000fc800000006ff */
[----:B------:R0:W1:Y:S01]  /*5310*/  SYNCS.PHASECHK.TRANS64.TRYWAIT P2, [UR6+0x30850], R6 ;  /* 0x03085006ff0075a7 */ /* 0x0000620008040146 */
[----:B------:R-:W-:Y:S05]  /*5320*/  @!P0 BRA `(.L_x_10605) ;  /* 0x0000000000048947 */ /* 0x000fea0003800000 */
[----:B------:R-:W-:Y:S01]  /*5330*/  BPT.TRAP 0x1 ;  /* 0x000000040000795c */ /* 0x000fe20000300000 */
.L_x_10605:
[----:B-1----:R-:W-:Y:S05]  /*5340*/  @P2 BRA `(.L_x_10603) ;  /* 0x0000000000082947 */ /* 0x002fea0003800000 */
[----:B------:R-:W1:Y:S02]  /*5350*/  SYNCS.PHASECHK.TRANS64.TRYWAIT P2, [UR6+0x30850], R6 ;  /* 0x03085006ff0075a7 */ /* 0x000e640008040146 */
[----:B-1----:R-:W-:Y:S05]  /*5360*/  @!P2 BRA `(.L_x_10606) ;  /* 0x00000094007ca947 */ /* 0x002fea0003800000 */
.L_x_10603:
[----:B------:R-:W-:Y:S01]  /*5370*/  UIADD3 UR7, UR25, 0x1e800, URZ ;  /* 0x0001e80019077890 */ /* 0x000fe2000fffe03f */
[----:B------:R-:W-:Y:S01]  /*5380*/  WARPGROUP.ARRIVE ;  /* 0x00000000000079c5 */ /* 0x000fe20000000000 */
[----:B------:R-:W-:Y:S01]  /*5390*/  UIADD3 UR6, UR40, 0x400, URZ ;  /* 0x0000040028067890 */ /* 0x000fe2000fffe03f */
[----:B01----:R-:W-:Y:S01]  /*53a0*/  FMUL.FTZ R6, R24, UR27 ;  /* 0x0000001b18067c20 */ /* 0x003fe20008410000 */
[----:B------:R-:W-:Y:S01]  /*53b0*/  USHF.R.U32.HI UR7, URZ, 0x4, UR7 ;  /* 0x000000043f077899 */ /* 0x000fe20008011607 */
[----:B------:R-:W-:Y:S01]  /*53c0*/  FMUL.FTZ R7, R25, UR27 ;  /* 0x0000001b19077c20 */ /* 0x000fe20008410000 */
[----:B------:R-:W-:Y:S01]  /*53d0*/  USHF.R.U32.HI UR6, URZ, 0x4, UR6 ;  /* 0x000000043f067899 */ /* 0x000fe20008011606 */
[----:B------:R-:W-:Y:S01]  /*53e0*/  FMUL.FTZ R10, R28, UR27 ;  /* 0x0000001b1c0a7c20 */ /* 0x000fe20008410000 */
[----:B------:R-:W-:Y:S01]  /*53f0*/  ULOP3.LUT UR10, UR7, 0x3fff, URZ, 0xc0, !UPT ;  /* 0x00003fff070a7892 */ /* 0x000fe2000f8ec03f */
[----:B------:R-:W0:Y:S01]  /*5400*/  MUFU.TANH R6, R6 ;  /* 0x0000000600067308 */ /* 0x000e220000002400 */
[----:B------:R-:W-:Y:S01]  /*5410*/  ULOP3.LUT UR7, UR6, 0x3fff, URZ, 0xc0, !UPT ;  /* 0x00003fff06077892 */ /* 0x000fe2000f8ec03f */
[----:B------:R-:W-:Y:S01]  /*5420*/  FMUL.FTZ R11, R29, UR27 ;  /* 0x0000001b1d0b7c20 */ /* 0x000fe20008410000 */
[----:B------:R-:W-:Y:S01]  /*5430*/  ULOP3.LUT UR6, UR10, 0x10000, URZ, 0xfc, !UPT ;  /* 0x000100000a067892 */ /* 0x000fe2000f8efc3f */
[----:B------:R-:W-:Y:S01]  /*5440*/  FMUL.FTZ R14, R32, UR27 ;  /* 0x0000001b200e7c20 */ /* 0x000fe20008410000 */
[----:B------:R-:W-:Y:S01]  /*5450*/  UIMAD UR7, UR28, 0x600, UR7 ;  /* 0x000006001c0778a4 */ /* 0x000fe2000f8e0207 */
[----:B------:R-:W-:Y:S01]  /*5460*/  FMUL.FTZ R15, R33, UR27 ;  /* 0x0000001b210f7c20 */ /* 0x000fe20008410000 */
[----:B------:R-:W-:Y:S01]  /*5470*/  UMOV UR21, 0x40000040 ;  /* 0x4000004000157882 */ /* 0x000fe20000000000 */
[----:B------:R-:W-:Y:S01]  /*5480*/  UMOV UR23, 0x40000040 ;  /* 0x4000004000177882 */ /* 0x000fe20000000000 */
[----:B------:R-:W1:Y:S01]  /*5490*/  MUFU.TANH R7, R7 ;  /* 0x0000000700077308 */ /* 0x000e620000002400 */
[----:B------:R-:W-:Y:S01]  /*54a0*/  UMOV UR20, UR6 ;  /* 0x0000000600147c82 */ /* 0x000fe20008000000 */
[----:B------:R-:W-:Y:S01]  /*54b0*/  FMUL.FTZ R21, R40, UR27 ;  /* 0x0000001b28157c20 */ /* 0x000fe20008410000 */
[----:B------:R-:W-:Y:S01]  /*54c0*/  UMOV UR22, UR7 ;  /* 0x0000000700167c82 */ /* 0x000fe20008000000 */
[----:B------:R-:W-:Y:S01]  /*54d0*/  FMUL.FTZ R40, R59, UR27 ;  /* 0x0000001b3b287c20 */ /* 0x000fe20008410000 */
[----:B------:R-:W-:Y:S01]  /*54e0*/  HGMMA.64x64x16.F32.BF16 R120, gdesc[UR20].tnspB, R120, gsb0 ;  /* 0x40e00000147879f0 */ /* 0x000fe20008001878 */
[----:B------:R-:W-:Y:S01]  /*54f0*/  UIADD3 UR20, UR6, 0x2, URZ ;  /* 0x0000000206147890 */ /* 0x000fe2000fffe03f */
[----:B------:R-:W-:Y:S01]  /*5500*/  FMUL.FTZ R59, R78, UR27 ;  /* 0x0000001b4e3b7c20 */ /* 0x000fe20008410000 */
[----:B------:R-:W-:Y:S01]  /*5510*/  UIADD3 UR22, UR7, 0x80, URZ ;  /* 0x0000008007167890 */ /* 0x000fe2000fffe03f */
[----:B------:R-:W2:Y:S01]  /*5520*/  MUFU.TANH R10, R10 ;  /* 0x0000000a000a7308 */ /* 0x000ea20000002400 */
[----:B------:R-:W-:Y:S01]  /*5530*/  UMOV UR21, 0x40000040 ;  /* 0x4000004000157882 */ /* 0x000fe20000000000 */
[----:B------:R-:W-:Y:S01]  /*5540*/  UMOV UR23, 0x40000040 ;  /* 0x4000004000177882 */ /* 0x000fe20000000000 */
[----:B0-----:R-:W-:Y:S01]  /*5550*/  FMNMX.FTZ R78, R6, R3, !PT ;  /* 0x00000003064e7209 */ /* 0x001fe20007810000 */
[----:B------:R-:W-:Y:S01]  /*5560*/  FMUL.FTZ R18, R36, UR27 ;  /* 0x0000001b24127c20 */ /* 0x000fe20008410000 */
[----:B------:R-:W-:Y:S01]  /*5570*/  FMUL.FTZ R20, R39, UR27 ;  /* 0x0000001b27147c20 */ /* 0x000fe20008410000 */
[----:B------:R-:W-:Y:S01]  /*5580*/  FMUL.FTZ R39, R58, UR27 ;  /* 0x0000001b3a277c20 */ /* 0x000fe20008410000 */
[----:B------:R-:W-:Y:S01]  /*5590*/  FMUL.FTZ R8, R26, UR27 ;  /* 0x0000001b1a087c20 */ /* 0x000fe20008410000 */
[----:B------:R-:W0:Y:S01]  /*55a0*/  MUFU.TANH R11, R11 ;  /* 0x0000000b000b7308 */ /* 0x000e220000002400 */
[----:B------:R-:W-:Y:S01]  /*55b0*/  FMUL.FTZ R58, R77, UR27 ;  /* 0x0000001b4d3a7c20 */ /* 0x000fe20008410000 */
[----:B-1----:R-:W-:Y:S01]  /*55c0*/  FMNMX.FTZ R77, R7, R78, !PT ;  /* 0x0000004e074d7209 */ /* 0x002fe20007810000 */
        /* <DEDUP_REMOVED lines=61> */
[----:B------:R-:W-:-:S02]  /*59a0*/  WARPGROUP.DEPBAR.LE gsb0, 0x0 ;  /* 0x00008000000079c5 */ /* 0x000fc40000010000 */
[----:B------:R-:W-:Y:S01]  /*59b0*/  WARPGROUP.ARRIVE ;  /* 0x00000000000079c5 */ /* 0x000fe20000000000 */
[----:B------:R-:W2:Y:S01]  /*59c0*/  MUFU.TANH R12, R12 ;  /* 0x0000000c000c7308 */ /* 0x000ea20000002400 */
[----:B0-----:R-:W-:Y:S01]  /*59d0*/  FMNMX.FTZ R81, R9, R82, !PT ;  /* 0x0000005209517209 */ /* 0x001fe20007810000 */
[----:B------:R-:W-:Y:S01]  /*59e0*/  FMUL.FTZ R57, R76, UR27 ;  /* 0x0000001b4c397c20 */ /* 0x000fe20008410000 */
[----:B------:R-:W-:Y:S01]  /*59f0*/  FMUL.FTZ R51, R70, UR27 ;  /* 0x0000001b46337c20 */ /* 0x000fe20008410000 */
[----:B------:R-:W-:Y:S01]  /*5a00*/  FMUL.FTZ R70, R91, UR27 ;  /* 0x0000001b5b467c20 */ /* 0x000fe20008410000 */
[----:B------:R-:W-:Y:S01]  /*5a10*/  HGMMA.64x64x16.F32.BF16 R120, gdesc[UR20].tnspB, R120, gsb0 ;  /* 0x40e00000147879f0 */ /* 0x000fe20008001878 */
[----:B------:R-:W-:Y:S01]  /*5a20*/  UIADD3 UR20, UR6, 0x4, URZ ;  /* 0x0000000406147890 */ /* 0x000fe2000fffe03f */
[----:B-1----:R-:W-:Y:S01]  /*5a30*/  FMNMX.FTZ R83, R21, R84, !PT ;  /* 0x0000005415537209 */ /* 0x002fe20007810000 */
[----:B------:R-:W-:Y:S01]  /*5a40*/  UIADD3 UR22, UR7, 0x100, URZ ;  /* 0x0000010007167890 */ /* 0x000fe2000fffe03f */
[----:B------:R-:W0:Y:S01]  /*5a50*/  MUFU.TANH R22, R22 ;  /* 0x0000001600167308 */ /* 0x000e220000002400 */
[----:B------:R-:W-:Y:S01]  /*5a60*/  UMOV UR21, 0x40000040 ;  /* 0x4000004000157882 */ /* 0x000fe20000000000 */
[----:B------:R-:W-:Y:S01]  /*5a70*/  UMOV UR23, 0x40000040 ;  /* 0x4000004000177882 */ /* 0x000fe20000000000 */
        /* <DEDUP_REMOVED lines=37> */
[----:B------:R-:W-:Y:S01]  /*5cd0*/  FMUL.FTZ R81, R102, UR27 ;  /* 0x0000001b66517c20 */ /* 0x000fe20008410000 */
[----:B------:R-:W-:Y:S01]  /*5ce0*/  HGMMA.64x64x16.F32.BF16 R120, gdesc[UR20].tnspB, R120, gsb0 ;  /* 0x40e00000147879f0 */ /* 0x000fe20008001878 */
[----:B------:R-:W-:Y:S01]  /*5cf0*/  UIADD3 UR20, UR6, 0x6, URZ ;  /* 0x0000000606147890 */ /* 0x000fe2000fffe03f */
        /* <DEDUP_REMOVED lines=22> */
[----:B------:R-:W-:Y:S01]  /*5e60*/  FMUL.FTZ R87, R104, UR27 ;  /* 0x0000001b68577c20 */ /* 0x000fe20008410000 */
[----:B------:R-:W-:Y:S02]  /*5e70*/  WARPGROUP.DEPBAR.LE gsb0, 0x0 ;  /* 0x00008000000079c5 */ /* 0x000fe40000010000 */
[----:B------:R-:W-:-:S03]  /*5e80*/  WARPGROUP.ARRIVE ;  /* 0x00000000000079c5 */ /* 0x000fc60000000000 */
[----:B------:R-:W1:Y:S01]  /*5e90*/  MUFU.TANH R31, R31 ;  /* 0x0000001f001f7308 */ /* 0x000e620000002400 */
[----:B--2---:R-:W-:Y:S02]  /*5ea0*/  FMNMX.FTZ R86, R28, R85, !PT ;  /* 0x000000551c567209 */ /* 0x004fe40007810000 */
[----:B------:R-:W-:Y:S01]  /*5eb0*/  HGMMA.64x64x16.F32.BF16 R120, gdesc[UR20].tnspB, R120, gsb0 ;  /* 0x40e00000147879f0 */ /* 0x000fe20008001878 */
[----:B------:R-:W-:Y:S01]  /*5ec0*/  UIADD3 UR20, UR6, 0x600, URZ ;  /* 0x0000060006147890 */ /* 0x000fe2000fffe03f */
[----:B0-----:R-:W-:Y:S01]  /*5ed0*/  FMNMX.FTZ R89, R41, R88, !PT ;  /* 0x0000005829597209 */ /* 0x001fe20007810000 */
[----:B------:R-:W-:Y:S02]  /*5ee0*/  UIADD3 UR22, UR7, 0x200, URZ ;  /* 0x0000020007167890 */ /* 0x000fe4000fffe03f */
[----:B------:R-:W0:Y:S01]  /*5ef0*/  MUFU.TANH R42, R42 ;  /* 0x0000002a002a7308 */ /* 0x000e220000002400 */
[----:B------:R-:W-:Y:S01]  /*5f00*/  UMOV UR21, 0x40000040 ;  /* 0x4000004000157882 */ /* 0x000fe20000000000 */
[----:B------:R-:W-:Y:S01]  /*5f10*/  UMOV UR23, 0x40000040 ;  /* 0x4000004000177882 */ /* 0x000fe20000000000 */
[----:B------:R-:W-:-:S05]  /*5f20*/  FMUL.FTZ R88, R105, UR27 ;  /* 0x0000001b69587c20 */ /* 0x000fca0008410000 */
        /* <DEDUP_REMOVED lines=16> */
[----:B0-----:R-:W-:Y:S01]  /*6030*/  FMNMX.FTZ R91, R49, R90, !PT ;  /* 0x0000005a315b7209 */ /* 0x001fe20007810000 */
[----:B------:R-:W-:Y:S02]  /*6040*/  WARPGROUP.DEPBAR.LE gsb0, 0x0 ;  /* 0x00008000000079c5 */ /* 0x000fe40000010000 */
[----:B------:R-:W-:-:S04]  /*6050*/  WARPGROUP.ARRIVE ;  /* 0x00000000000079c5 */ /* 0x000fc80000000000 */
[----:B------:R-:W0:Y:S01]  /*6060*/  MUFU.TANH R40, R40 ;  /* 0x0000002800287308 */ /* 0x000e220000002400 */
[----:B--2---:R-:W-:Y:S01]  /*6070*/  FMNMX.FTZ R89, R39, R86, !PT ;  /* 0x0000005627597209 */ /* 0x004fe20007810000 */
[----:B------:R-:W-:Y:S01]  /*6080*/  HGMMA.64x64x16.F32.BF16 R120, gdesc[UR20].tnspB, R120, gsb0 ;  /* 0x40e00000147879f0 */ /* 0x000fe20008001878 */
[----:B------:R-:W-:Y:S01]  /*6090*/  UIADD3 UR20, UR6, 0x602, URZ ;  /* 0x0000060206147890 */ /* 0x000fe2000fffe03f */
[----:B-1----:R-:W-:Y:S01]  /*60a0*/  FMNMX.FTZ R86, R50, R91, !PT ;  /* 0x0000005b32567209 */ /* 0x002fe20007810000 */
[----:B------:R-:W-:-:S03]  /*60b0*/  UIADD3 UR22, UR7, 0x280, URZ ;  /* 0x0000028007167890 */ /* 0x000fc6000fffe03f */
[----:B------:R-:W1:Y:S01]  /*60c0*/  MUFU.TANH R53, R53 ;  /* 0x0000003500357308 */ /* 0x000e620000002400 */
[----:B------:R-:W-:Y:S01]  /*60d0*/  UMOV UR21, 0x40000040 ;  /* 0x4000004000157882 */ /* 0x000fe20000000000 */
[----:B------:R-:W-:-:S06]  /*60e0*/  UMOV UR23, 0x40000040 ;  /* 0x4000004000177882 */ /* 0x000fcc0000000000 */
        /* <DEDUP_REMOVED lines=8> */
[----:B0-----:R-:W-:Y:S01]  /*6170*/  FMNMX.FTZ R92, R54, R91, !PT ;  /* 0x0000005b365c7209 */ /* 0x001fe20007810000 */
[----:B------:R-:W-:Y:S02]  /*6180*/  FMUL.FTZ R91, R108, UR27 ;  /* 0x0000001b6c5b7c20 */ /* 0x000fe40008410000 */
[----:B------:R-:W0:Y:S04]  /*6190*/  S2R R108, SR_TID.X ;  /* 0x00000000006c7919 */ /* 0x000e280000002100 */
[----:B------:R-:W3:Y:S01]  /*61a0*/  MUFU.TANH R47, R47 ;  /* 0x0000002f002f7308 */ /* 0x000ee20000002400 */
[----:B-1----:R-:W-:-:S07]  /*61b0*/  FMNMX.FTZ R90, R44, R89, !PT ;  /* 0x000000592c5a7209 */ /* 0x002fce0007810000 */
[----:B------:R-:W1:Y:S01]  /*61c0*/  MUFU.TANH R58, R58 ;  /* 0x0000003a003a7308 */ /* 0x000e620000002400 */
[----:B--2---:R-:W-:-:S07]  /*61d0*/  FMNMX.FTZ R93, R57, R92, !PT ;  /* 0x0000005c395d7209 */ /* 0x004fce0007810000 */
[----:B------:R-:W2:Y:S01]  /*61e0*/  MUFU.TANH R48, R48 ;  /* 0x0000003000307308 */ /* 0x000ea20000002400 */
[----:B---3--:R-:W-:-:S07]  /*61f0*/  FMNMX.FTZ R89, R47, R90, !PT ;  /* 0x0000005a2f597209 */ /* 0x008fce0007810000 */
[----:B------:R-:W3:Y:S01]  /*6200*/  MUFU.TANH R61, R61 ;  /* 0x0000003d003d7308 */ /* 0x000ee20000002400 */
[----:B-1----:R-:W-:Y:S02]  /*6210*/  FMNMX.FTZ R92, R58, R93, !PT ;  /* 0x0000005d3a5c7209 */ /* 0x002fe40007810000 */
[----:B0-----:R-:W-:Y:S02]  /*6220*/  SHF.R.U32.HI R107, RZ, 0x7, R108 ;  /* 0x00000007ff6b7819 */ /* 0x001fe4000001166c */
[----:B------:R-:W-:Y:S01]  /*6230*/  ISETP.GE.U32.AND P2, PT, R108, 0x180, PT ;  /* 0x000001806c00780c */ /* 0x000fe20003f46070 */
[----:B------:R-:W-:Y:S02]  /*6240*/  WARPGROUP.DEPBAR.LE gsb0, 0x0 ;  /* 0x00008000000079c5 */ /* 0x000fe40000010000 */
[----:B------:R-:W-:Y:S01]  /*6250*/  WARPGROUP.ARRIVE ;  /* 0x00000000000079c5 */ /* 0x000fe20000000000 */
[----:B------:R-:W0:Y:S01]  /*6260*/  MUFU.TANH R51, R51 ;  /* 0x0000003300337308 */ /* 0x000e220000002400 */
[----:B--2---:R-:W-:-:S04]  /*6270*/  FMNMX.FTZ R90, R48, R89, !PT ;  /* 0x00000059305a7209 */ /* 0x004fc80007810000 */
[----:B------:R-:W-:Y:S01]  /*6280*/  HGMMA.64x64x16.F32.BF16 R120, gdesc[UR20].tnspB, R120, gsb0 ;  /* 0x40e00000147879f0 */ /* 0x000fe20008001878 */
[----:B------:R-:W-:Y:S01]  /*6290*/  UIADD3 UR20, UR6, 0x604, URZ ;  /* 0x0000060406147890 */ /* 0x000fe2000fffe03f */
[----:B---3--:R-:W-:Y:S01]  /*62a0*/  FMNMX.FTZ R93, R61, R92, !PT ;  /* 0x0000005c3d5d7209 */ /* 0x008fe20007810000 */
[----:B------:R-:W-:Y:S01]  /*62b0*/  UIADD3 UR22, UR7, 0x300, URZ ;  /* 0x0000030007167890 */ /* 0x000fe2000fffe03f */
[----:B------:R-:W1:Y:S01]  /*62c0*/  MUFU.TANH R62, R62 ;  /* 0x0000003e003e7308 */ /* 0x000e620000002400 */
[----:B------:R-:W-:Y:S01]  /*62d0*/  UMOV UR21, 0x40000040 ;  /* 0x4000004000157882 */ /* 0x000fe20000000000 */
[----:B------:R-:W-:Y:S01]  /*62e0*/  UMOV UR23, 0x40000040 ;  /* 0x4000004000177882 */ /* 0x000fe20000000000 */
[----:B------:R-:W-:-:S05]  /*62f0*/  FMUL.FTZ R92, R109, UR27 ;  /* 0x0000001b6d5c7c20 */ /* 0x000fca0008410000 */
        /* <DEDUP_REMOVED lines=17> */
[----:B------:R-:W-:Y:S02]  /*6410*/  FMUL.FTZ R90, R111, UR27 ;  /* 0x0000001b6f5a7c20 */ /* 0x000fe40008410000 */
[----:B------:R-:W3:Y:S01]  /*6420*/  LDL R111, [R1+0x4] ;  /* 0x00000400016f7983 */ /* 0x000ee20000100800 */
[----:B------:R-:W-:Y:S02]  /*6430*/  WARPGROUP.DEPBAR.LE gsb0, 0x0 ;  /* 0x00008000000079c5 */ /* 0x000fe40000010000 */
[----:B------:R-:W-:Y:S01]  /*6440*/  WARPGROUP.ARRIVE ;  /* 0x00000000000079c5 */ /* 0x000fe20000000000 */
[----:B------:R-:W1:Y:S01]  /*6450*/  MUFU.TANH R60, R60 ;  /* 0x0000003c003c7308 */ /* 0x000e620000002400 */
[----:B--2---:R-:W-:-:S04]  /*6460*/  FMNMX.FTZ R93, R59, R94, !PT ;  /* 0x0000005e3b5d7209 */ /* 0x004fc80007810000 */
[----:B------:R-:W-:Y:S01]  /*6470*/  HGMMA.64x64x16.F32.BF16 R120, gdesc[UR20].tnspB, R120, gsb0 ;  /* 0x40e00000147879f0 */ /* 0x000fe20008001878 */
[----:B------:R-:W-:Y:S01]  /*6480*/  UIADD3 UR20, UR6, 0x606, URZ ;  /* 0x0000060606147890 */ /* 0x000fe2000fffe03f */
[----:B0-----:R-:W-:Y:S01]  /*6490*/  FMNMX.FTZ R94, R72, R95, !PT ;  /* 0x0000005f485e7209 */ /* 0x001fe20007810000 */
[----:B------:R-:W-:Y:S01]  /*64a0*/  UIADD3 UR22, UR7, 0x380, URZ ;  /* 0x0000038007167890 */ /* 0x000fe2000fffe03f */
[----:B------:R-:W0:Y:S01]  /*64b0*/  MUFU.TANH R75, R75 ;  /* 0x0000004b004b7308 */ /* 0x000e220000002400 */
[----:B------:R-:W-:Y:S01]  /*64c0*/  UMOV UR21, 0x40000040 ;  /* 0x4000004000157882 */ /* 0x000fe20000000000 */
[----:B------:R-:W-:-:S06]  /*64d0*/  UMOV UR23, 0x40000040 ;  /* 0x4000004000177882 */ /* 0x000fcc0000000000 */
[----:B------:R-:W2:Y:S01]  /*64e0*/  MUFU.TANH R63, R63 ;  /* 0x0000003f003f7308 */ /* 0x000ea20000002400 */
[----:B-1----:R-:W-:-:S07]  /*64f0*/  FMNMX.FTZ R96, R60, R93, !PT ;  /* 0x0000005d3c607209 */ /* 0x002fce0007810000 */
[----:B------:R-:W1:Y:S01]  /*6500*/  MUFU.TANH R76, R76 ;  /* 0x0000004c004c7308 */ /* 0x000e620000002400 */
[----:B0-----:R-:W-:Y:S01]  /*6510*/  FMNMX.FTZ R95, R75, R94, !PT ;  /* 0x0000005e4b5f7209 */ /* 0x001fe20007810000 */
[----:B------:R-:W-:-:S06]  /*6520*/  FMUL.FTZ R94, R112, UR27 ;  /* 0x0000001b705e7c20 */ /* 0x000fcc0008410000 */
        /* <DEDUP_REMOVED lines=44> */
[----:B------:R-:W-:Y:S01]  /*67f0*/  FMUL.FTZ R96, R115, UR27 ;  /* 0x0000001b73607c20 */ /* 0x000fe20008410000 */
[----:B------:R-:W-:Y:S01]  /*6800*/  HGMMA.64x64x16.F32.BF16 R120, gdesc[UR20].tnspB, R120, gsb0 ;  /* 0x40e00000147879f0 */ /* 0x000fe20008001878 */
[----:B------:R-:W-:Y:S01]  /*6810*/  UIADD3 UR20, UR6, 0xc02, URZ ;  /* 0x00000c0206147890 */ /* 0x000fe2000fffe03f */
[----:B0-----:R-:W-:Y:S01]  /*6820*/  FMNMX.FTZ R103, R92, R103, !PT ;  /* 0x000000675c677209 */ /* 0x001fe20007810000 */
[----:B------:R-:W-:Y:S02]  /*6830*/  UIADD3 UR22, UR7, 0x480, URZ ;  /* 0x0000048007167890 */ /* 0x000fe4000fffe03f */
[----:B------:R-:W0:Y:S01]  /*6840*/  MUFU.TANH R94, R94 ;  /* 0x0000005e005e7308 */ /* 0x000e220000002400 */
[----:B------:R-:W-:Y:S01]  /*6850*/  UMOV UR21, 0x40000040 ;  /* 0x4000004000157882 */ /* 0x000fe20000000000 */
[----:B------:R-:W-:-:S06]  /*6860*/  UMOV UR23, 0x40000040 ;  /* 0x4000004000177882 */ /* 0x000fcc0000000000 */
        /* <DEDUP_REMOVED lines=11> */
[----:B--2---:R-:W-:Y:S01]  /*6920*/  FMNMX.FTZ R102, R99, R98, !PT ;  /* 0x0000006263667209 */ /* 0x004fe20007810000 */
[----:B------:R-:W-:-:S06]  /*6930*/  FMUL.FTZ R98, R118, UR27 ;  /* 0x0000001b76627c20 */ /* 0x000fcc0008410000 */
[----:B------:R-:W2:Y:S01]  /*6940*/  MUFU.TANH R86, R86 ;  /* 0x0000005600567308 */ /* 0x000ea20000002400 */
[----:B-1----:R-:W-:Y:S01]  /*6950*/  FMNMX.FTZ R103, R85, R100, !PT ;  /* 0x0000006455677209 */ /* 0x002fe20007810000 */
[----:B------:R-:W-:-:S06]  /*6960*/  FMUL.FTZ R100, R119, UR27 ;  /* 0x0000001b77647c20 */ /* 0x000fcc0008410000 */
[----:B------:R-:W1:Y:S01]  /*6970*/  MUFU.TANH R89, R89 ;  /* 0x0000005900597308 */ /* 0x000e620000002400 */
[----:B0-----:R-:W-:-:S05]  /*6980*/  FMNMX.FTZ R93, R101, R102, !PT ;  /* 0x00000066655d7209 */ /* 0x001fca0007810000 */
[----:B------:R-:W0:Y:S01]  /*6990*/  SHFL.BFLY PT, R102, R93, 0x2, 0x1f ;  /* 0x0c401f005d667f89 */ /* 0x000e2200000e0000 */
[----:B------:R-:W-:Y:S02]  /*69a0*/  WARPGROUP.DEPBAR.LE gsb0, 0x0 ;  /* 0x00008000000079c5 */ /* 0x000fe40000010000 */
[----:B------:R-:W-:Y:S01]  /*69b0*/  WARPGROUP.ARRIVE ;  /* 0x00000000000079c5 */ /* 0x000fe20000000000 */
[----:B------:R-:W4:Y:S01]  /*69c0*/  MUFU.TANH R90, R90 ;  /* 0x0000005a005a7308 */ /* 0x000f220000002400 */
[----:B--2---:R-:W-:-:S04]  /*69d0*/  FMNMX.FTZ R104, R86, R103, !PT ;  /* 0x0000006756687209 */ /* 0x004fc80007810000 */
[----:B------:R-:W-:Y:S01]  /*69e0*/  HGMMA.64x64x16.F32.BF16 R120, gdesc[UR20].tnspB, R120, gsb0 ;  /* 0x40e00000147879f0 */ /* 0x000fe20008001878 */
[----:B------:R-:W-:Y:S01]  /*69f0*/  UIADD3 UR20, UR6, 0xc04, URZ ;  /* 0x00000c0406147890 */ /* 0x000fe2000fffe03f */
[----:B-1----:R-:W-:Y:S01]  /*6a00*/  FMNMX.FTZ R103, R89, R104, !PT ;  /* 0x0000006859677209 */ /* 0x002fe20007810000 */
[----:B------:R-:W-:Y:S01]  /*6a10*/  UIADD3 UR22, UR7, 0x500, URZ ;  /* 0x0000050007167890 */ /* 0x000fe2000fffe03f */
[----:B------:R-:W1:Y:S01]  /*6a20*/  MUFU.TANH R95, R95 ;  /* 0x0000005f005f7308 */ /* 0x000e620000002400 */
[----:B------:R-:W-:Y:S01]  /*6a30*/  UMOV UR21, 0x40000040 ;  /* 0x4000004000157882 */ /* 0x000fe20000000000 */
[----:B------:R-:W-:-:S06]  /*6a40*/  UMOV UR23, 0x40000040 ;  /* 0x4000004000177882 */ /* 0x000fcc0000000000 */
[----:B------:R-:W2:Y:S01]  /*6a50*/  MUFU.TANH R96, R96 ;  /* 0x0000006000607308 */ /* 0x000ea20000002400 */
[----:B----4-:R-:W-:-:S07]  /*6a60*/  FMNMX.FTZ R104, R90, R103, !PT ;  /* 0x000000675a687209 */ /* 0x010fce0007810000 */
[----:B------:R-:W4:Y:S01]  /*6a70*/  MUFU.TANH R98, R98 ;  /* 0x0000006200627308 */ /* 0x000f220000002400 */
[----:B-1----:R-:W-:-:S07]  /*6a80*/  FMNMX.FTZ R103, R95, R104, !PT ;  /* 0x000000685f677209 */ /* 0x002fce0007810000 */
[----:B------:R-:W1:Y:S01]  /*6a90*/  MUFU.TANH R100, R100 ;  /* 0x0000006400647308 */ /* 0x000e620000002400 */
[----:B--2---:R-:W-:-:S04]  /*6aa0*/  FMNMX.FTZ R103, R96, R103, !PT ;  /* 0x0000006760677209 */ /* 0x004fc80007810000 */
[----:B----4-:R-:W-:Y:S02]  /*6ab0*/  FMNMX.FTZ R105, R98, R103, !PT ;  /* 0x0000006762697209 */ /* 0x010fe40007810000 */
[----:B0-----:R-:W-:Y:S01]  /*6ac0*/  FMNMX.FTZ R103, R93, R102, !PT ;  /* 0x000000665d677209 */ /* 0x001fe20007810000 */
[----:B------:R-:W-:-:S04]  /*6ad0*/  VIADD R93, R107, 0x9 ;  /* 0x000000096b5d7836 */ /* 0x000fc80000000000 */
[----:B------:R-:W-:Y:S01]  /*6ae0*/  SHFL.BFLY PT, R106, R103, 0x1, 0x1f ;  /* 0x0c201f00676a7f89 */ /* 0x000fe200000e0000 */
[----:B-1----:R-:W-:-:S05]  /*6af0*/  FMNMX.FTZ R105, R100, R105, !PT ;  /* 0x0000006964697209 */ /* 0x002fca0007810000 */
[----:B------:R-:W0:Y:S01]  /*6b00*/  SHFL.BFLY PT, R102, R105, 0x2, 0x1f ;  /* 0x0c401f0069667f89 */ /* 0x000e2200000e0000 */
[----:B------:R-:W-:Y:S02]  /*6b10*/  WARPGROUP.DEPBAR.LE gsb0, 0x0 ;  /* 0x00008000000079c5 */ /* 0x000fe40000010000 */
[----:B------:R-:W-:-:S06]  /*6b20*/  WARPGROUP.ARRIVE ;  /* 0x00000000000079c5 */ /* 0x000fcc0000000000 */
[----:B------:R-:W-:Y:S01]  /*6b30*/  HGMMA.64x64x16.F32.BF16 R120, gdesc[UR20].tnspB, R120, gsb0 ;  /* 0x40e00000147879f0 */ /* 0x000fe20008001878 */
[----:B------:R-:W-:Y:S02]  /*6b40*/  UIADD3 UR20, UR6, 0xc06, URZ ;  /* 0x00000c0606147890 */ /* 0x000fe4000fffe03f */
[----:B------:R-:W-:Y:S01]  /*6b50*/  UIADD3 UR22, UR7, 0x580, URZ ;  /* 0x0000058007167890 */ /* 0x000fe2000fffe03f */
[----:B------:R-:W-:Y:S01]  /*6b60*/  UMOV UR21, 0x40000040 ;  /* 0x4000004000157882 */ /* 0x000fe20000000000 */
[----:B------:R-:W-:Y:S01]  /*6b70*/  UMOV UR23, 0x40000040 ;  /* 0x4000004000177882 */ /* 0x000fe20000000000 */
[----:B0-----:R-:W-:Y:S02]  /*6b80*/  FMNMX.FTZ R102, R105, R102, !PT ;  /* 0x0000006669667209 */ /* 0x001fe40007810000 */
[----:B------:R-:W-:Y:S01]  /*6b90*/  SEL R104, R93, 0x9, !P2 ;  /* 0x000000095d687807 */ /* 0x000fe20005000000 */
[----:B------:R-:W-:Y:S02]  /*6ba0*/  WARPGROUP.DEPBAR.LE gsb0, 0x0 ;  /* 0x00008000000079c5 */ /* 0x000fe40000010000 */
[----:B------:R-:W-:-:S06]  /*6bb0*/  WARPGROUP.ARRIVE ;  /* 0x00000000000079c5 */ /* 0x000fcc0000000000 */
[----:B------:R-:W-:Y:S01]  /*6bc0*/  HGMMA.64x64x16.F32.BF16 R120, gdesc[UR20].tnspB, R120, gsb0 ;  /* 0x40e00000147879f0 */ /* 0x000fe20008001878 */
[----:B------:R-:W-:Y:S01]  /*6bd0*/  FMNMX.FTZ R93, R103, R106, !PT ;  /* 0x0000006a675d7209 */ /* 0x000fe20007810000 */
[----:B------:R-:W-:Y:S01]  /*6be0*/  IMAD.U32 R103, RZ, RZ, UR39 ;  /* 0x00000027ff677e24 */ /* 0x000fe2000f8e00ff */
[----:B------:R-:W0:Y:S04]  /*6bf0*/  SHFL.BFLY PT, R105, R102, 0x1, 0x1f ;  /* 0x0c201f0066697f89 */ /* 0x000e2800000e0000 */
[----:B------:R-:W-:Y:S01]  /*6c00*/  @!P1 LEA R103, R103, UR40, 0x3 ;  /* 0x0000002867679c11 */ /* 0x000fe2000f8e18ff */
[----:B------:R-:W-:-:S04]  /*6c10*/  IMAD.U32 R106, RZ, RZ, UR28 ;  /* 0x0000001cff6a7e24 */ /* 0x000fc8000f8e00ff */
[----:B------:R-:W-:Y:S01]  /*6c20*/  @!P1 VIADD R103, R103, 0x30840 ;  /* 0x0003084067679836 */ /* 0x000fe20000000000 */
[----:B------:R-:W-:-:S04]  /*6c30*/  @!P1 LEA R106, R106, UR40, 0x3 ;  /* 0x000000286a6a9c11 */ /* 0x000fc8000f8e18ff */
[----:B------:R-:W-:Y:S01]  /*6c40*/  @!P1 PRMT R103, RZ, 0x654, R103 ;  /* 0x00000654ff679816 */ /* 0x000fe20000000067 */
[----:B------:R-:W-:Y:S01]  /*6c50*/  FADD.FTZ R3, -R93, R3 ;  /* 0x000000035d037221 */ /* 0x000fe20000010100 */
[----:B0-----:R-:W-:-:S05]  /*6c60*/  FMNMX.FTZ R102, R102, R105, !PT ;  /* 0x0000006966667209 */ /* 0x001fca0007810000 */
[----:B------:R-:W-:Y:S01]  /*6c70*/  FMUL.FTZ R105, R102, UR26 ;  /* 0x0000001a66697c20 */ /* 0x000fe20008410000 */
[----:B------:R-:W-:-:S06]  /*6c80*/  FMUL.FTZ R3, R3, UR26 ;  /* 0x0000001a03037c20 */ /* 0x000fcc0008410000 */
[----:B------:R-:W-:Y:S01]  /*6c90*/  MUFU.EX2 R3, R3 ;  /* 0x0000000300037308 */ /* 0x000fe20000000800 */
[----:B------:R-:W-:Y:S02]  /*6ca0*/  WARPGROUP.DEPBAR.LE gsb0, 0x0 ;  /* 0x00008000000079c5 */ /* 0x000fe40000010000 */
[----:B------:R0:W-:Y:S06]  /*6cb0*/  BAR.ARV R104, 0x100 ;  /* 0x000400680000751d */ /* 0x0001ec0000002000 */
[----:B------:R1:W-:Y:S01]  /*6cc0*/  @!P1 SYNCS.ARRIVE.TRANS64.RED.A1T0 RZ, [R103+URZ], RZ ;  /* 0x000000ff67ff99a7 */ /* 0x0003e2000810043f */
[----:B0-----:R-:W-:-:S04]  /*6cd0*/  FMUL.FTZ R104, R93, UR26 ;  /* 0x0000001a5d687c20 */ /* 0x001fc80008410000 */
[----:B-1----:R-:W-:Y:S01]  /*6ce0*/  FFMA.FTZ R103, R7, UR26, -R104 ;  /* 0x0000001a07677c23 */ /* 0x002fe20008010868 */
[----:B------:R-:W-:-:S04]  /*6cf0*/  @!P1 IADD3 R7, R106, 0x30860, RZ ;  /* 0x000308606a079810 */ /* 0x000fc80007ffe0ff */
[----:B------:R-:W-:-:S04]  /*6d00*/  @!P1 PRMT R7, RZ, 0x654, R7 ;  /* 0x00000654ff079816 */ /* 0x000fc80000000007 */
[----:B------:R0:W-:Y:S01]  /*6d10*/  @!P1 SYNCS.ARRIVE.TRANS64.RED.A1T0 RZ, [R7+URZ], RZ ;  /* 0x000000ff07ff99a7 */ /* 0x0001e2000810043f */
[----:B------:R-:W-:Y:S01]  /*6d20*/  FFMA.FTZ R6, R6, UR26, -R104 ;  /* 0x0000001a06067c23 */ /* 0x000fe20008010868 */
[----:B0-----:R-:W-:Y:S01]  /*6d30*/  FADD.FTZ R7, -R102, R0 ;  /* 0x0000000066077221 */ /* 0x001fe20000010100 */
[----:B------:R-:W-:-:S03]  /*6d40*/  FFMA.FTZ R0, R11, UR26, -R104 ;  /* 0x0000001a0b007c23 */ /* 0x000fc60008010868 */
[----:B------:R-:W-:Y:S01]  /*6d50*/  FMUL.FTZ R11, R7, UR26 ;  /* 0x0000001a070b7c20 */ /* 0x000fe20008410000 */
[--C-:B------:R-:W-:Y:S01]  /*6d60*/  FFMA.FTZ R7, R8, UR26, -R105.reuse ;  /* 0x0000001a08077c23 */ /* 0x100fe20008010869 */
[--C-:B------:R-:W-:Y:S01]  /*6d70*/  FFMA.FTZ R8, R9, UR26, -R105.reuse ;  /* 0x0000001a09087c23 */ /* 0x100fe20008010869 */
[--C-:B------:R-:W-:Y:S01]  /*6d80*/  FFMA.FTZ R9, R12, UR26, -R105.reuse ;  /* 0x0000001a0c097c23 */ /* 0x100fe20008010869 */
[--C-:B------:R-:W-:Y:S01]  /*6d90*/  FFMA.FTZ R10, R10, UR26, -R104.reuse ;  /* 0x0000001a0a0a7c23 */ /* 0x100fe20008010868 */
[----:B------:R-:W-:Y:S01]  /*6da0*/  FFMA.FTZ R12, R13, UR26, -R105 ;  /* 0x0000001a0d0c7c23 */ /* 0x000fe20008010869 */
[----:B------:R-:W0:Y:S08]  /*6db0*/  MUFU.EX2 R6, R6 ;  /* 0x0000000600067308 */ /* 0x000e300000000800 */
[----:B------:R-:W-:Y:S08]  /*6dc0*/  MUFU.EX2 R11, R11 ;  /* 0x0000000b000b7308 */ /* 0x000ff00000000800 */
[----:B------:R-:W1:Y:S08]  /*6dd0*/  MUFU.EX2 R7, R7 ;  /* 0x0000000700077308 */ /* 0x000e700000000800 */
[----:B------:R-:W2:Y:S08]  /*6de0*/  MUFU.EX2 R103, R103 ;  /* 0x0000006700677308 */ /* 0x000eb00000000800 */
[----:B------:R-:W4:Y:S08]  /*6df0*/  MUFU.EX2 R8, R8 ;  /* 0x0000000800087308 */ /* 0x000f300000000800 */
[----:B------:R-:W-:Y:S08]  /*6e00*/  MUFU.EX2 R10, R10 ;  /* 0x0000000a000a7308 */ /* 0x000ff00000000800 */
[----:B------:R-:W5:Y:S08]  /*6e10*/  MUFU.EX2 R0, R0 ;  /* 0x0000000000007308 */ /* 0x000f700000000800 */
[----:B------:R-:W-:Y:S08]  /*6e20*/  MUFU.EX2 R9, R9 ;  /* 0x0000000900097308 */ /* 0x000ff00000000800 */
[----:B------:R-:W3:Y:S01]  /*6e30*/  MUFU.EX2 R12, R12 ;  /* 0x0000000c000c7308 */ /* 0x000ee20000000800 */
        /* <DEDUP_REMOVED lines=44> */
[----:B0-----:R-:W-:Y:S01]  /*7100*/  FFMA.FTZ R13, R3, R4, R6 ;  /* 0x00000004030d7223 */ /* 0x001fe20000010006 */
[----:B-1----:R-:W-:Y:S01]  /*7110*/  FFMA.FTZ R104, R11, R5, R7 ;  /* 0x000000050b687223 */ /* 0x002fe20000010007 */
[----:B--2---:R-:W-:-:S02]  /*7120*/  F2FP.BF16.F32.PACK_AB R4, R103, R6 ;  /* 0x000000066704723e */ /* 0x004fc400000010ff */
[----:B----4-:R-:W-:Y:S02]  /*7130*/  F2FP.BF16.F32.PACK_AB R5, R8, R7 ;  /* 0x000000070805723e */ /* 0x010fe400000010ff */
[----:B-----5:R-:W-:Y:S02]  /*7140*/  F2FP.BF16.F32.PACK_AB R6, R0, R10 ;  /* 0x0000000a0006723e */ /* 0x020fe400000010ff */
[----:B---3--:R-:W-:Y:S01]  /*7150*/  F2FP.BF16.F32.PACK_AB R7, R12, R9 ;  /* 0x000000090c07723e */ /* 0x008fe200000010ff */
[----:B------:R-:W0:Y:S04]  /*7160*/  MUFU.EX2 R14, R14 ;  /* 0x0000000e000e7308 */ /* 0x000e280000000800 */
[----:B------:R1:W-:Y:S01]  /*7170*/  STSM.16.M88.4 [R2+0x1e800], R4 ;  /* 0x01e8000402007844 */ /* 0x0003e20000000200 */
[----:B------:R-:W-:-:S03]  /*7180*/  FADD.FTZ R13, R103, R13 ;  /* 0x0000000d670d7221 */ /* 0x000fc60000010000 */
[----:B------:R-:W-:Y:S01]  /*7190*/  MUFU.EX2 R15, R15 ;  /* 0x0000000f000f7308 */ /* 0x000fe20000000800 */
[----:B------:R-:W-:Y:S01]  /*71a0*/  FADD.FTZ R104, R8, R104 ;  /* 0x0000006808687221 */ /* 0x000fe20000010000 */
[--C-:B-1----:R-:W-:Y:S01]  /*71b0*/  FFMA.FTZ R5, R154, UR26, -R105.reuse ;  /* 0x0000001a9a057c23 */ /* 0x102fe20008010869 */
[--C-:B------:R-:W-:Y:S01]  /*71c0*/  FFMA.FTZ R6, R153, UR26, -R105.reuse ;  /* 0x0000001a99067c23 */ /* 0x100fe20008010869 */
[----:B------:R-:W-:-:S04]  /*71d0*/  FFMA.FTZ R7, R152, UR26, -R105 ;  /* 0x0000001a98077c23 */ /* 0x000fc80008010869 */
[----:B------:R-:W1:Y:S01]  /*71e0*/  MUFU.EX2 R5, R5 ;  /* 0x0000000500057308 */ /* 0x000e620000000800 */
[----:B------:R-:W-:Y:S01]  /*71f0*/  FFMA.FTZ R106, R20, UR26, -R105 ;  /* 0x0000001a146a7c23 */ /* 0x000fe20008010869 */
[----:B------:R-:W-:Y:S01]  /*7200*/  FADD.FTZ R13, R10, R13 ;  /* 0x0000000d0a0d7221 */ /* 0x000fe20000010000 */
[----:B------:R-:W-:-:S05]  /*7210*/  FADD.FTZ R9, R9, R104 ;  /* 0x0000006809097221 */ /* 0x000fca0000010000 */
[----:B------:R-:W2:Y:S01]  /*7220*/  MUFU.EX2 R6, R6 ;  /* 0x0000000600067308 */ /* 0x000ea20000000800 */
[----:B------:R-:W-:Y:S01]  /*7230*/  FFMA.FTZ R20, R23, UR26, -R105 ;  /* 0x0000001a17147c23 */ /* 0x000fe20008010869 */
[----:B------:R-:W-:-:S06]  /*7240*/  FADD.FTZ R13, R0, R13 ;  /* 0x0000000d000d7221 */ /* 0x000fcc0000010000 */
[----:B------:R-:W3:Y:S01]  /*7250*/  MUFU.EX2 R18, R18 ;  /* 0x0000001200127308 */ /* 0x000ee20000000800 */
[----:B------:R-:W-:Y:S01]  /*7260*/  FADD.FTZ R12, R12, R9 ;  /* 0x000000090c0c7221 */ /* 0x000fe20000010000 */
[----:B------:R-:W-:-:S06]  /*7270*/  FFMA.FTZ R107, R24, UR26, -R105 ;  /* 0x0000001a186b7c23 */ /* 0x000fcc0008010869 */
[----:B------:R-:W4:Y:S01]  /*7280*/  MUFU.EX2 R7, R7 ;  /* 0x0000000700077308 */ /* 0x000f220000000800 */
[----:B0-----:R-:W-:-:S07]  /*7290*/  FADD.FTZ R4, R14, R13 ;  /* 0x0000000d0e047221 */ /* 0x001fce0000010000 */
[----:B------:R-:W0:Y:S01]  /*72a0*/  MUFU.EX2 R19, R19 ;  /* 0x0000001300137308 */ /* 0x000e220000000800 */
[--C-:B------:R-:W-:Y:S01]  /*72b0*/  FFMA.FTZ R110, R36, UR26, -R105.reuse ;  /* 0x0000001a246e7c23 */ /* 0x100fe20008010869 */
[----:B------:R-:W-:Y:S01]  /*72c0*/  FFMA.FTZ R36, R55, UR26, -R105 ;  /* 0x0000001a37247c23 */ /* 0x000fe20008010869 */
[----:B-1----:R-:W-:-:S05]  /*72d0*/  FADD.FTZ R13, R5, R12 ;  /* 0x0000000c050d7221 */ /* 0x002fca0000010000 */
[----:B------:R-:W1:Y:S01]  /*72e0*/  MUFU.EX2 R106, R106 ;  /* 0x0000006a006a7308 */ /* 0x000e620000000800 */
[----:B------:R-:W-:Y:S01]  /*72f0*/  FFMA.FTZ R23, R27, UR26, -R105 ;  /* 0x0000001a1b177c23 */ /* 0x000fe20008010869 */
[----:B------:R-:W-:-:S06]  /*7300*/  FADD.FTZ R55, R15, R4 ;  /* 0x000000040f377221 */ /* 0x000fcc0000010000 */
[----:B------:R-:W5:Y:S01]  /*7310*/  MUFU.EX2 R21, R21 ;  /* 0x0000001500157308 */ /* 0x000f620000000800 */
[--C-:B------:R-:W-:Y:S01]  /*7320*/  FFMA.FTZ R109, R32, UR26, -R105.reuse ;  /* 0x0000001a206d7c23 */ /* 0x100fe20008010869 */
[--C-:B------:R-:W-:Y:S01]  /*7330*/  FFMA.FTZ R32, R47, UR26, -R105.reuse ;  /* 0x0000001a2f207c23 */ /* 0x100fe20008010869 */
[----:B------:R-:W-:-:S05]  /*7340*/  FFMA.FTZ R47, R56, UR26, -R105 ;  /* 0x0000001a382f7c23 */ /* 0x000fca0008010869 */
[----:B------:R-:W5:Y:S01]  /*7350*/  MUFU.EX2 R20, R20 ;  /* 0x0000001400147308 */ /* 0x000f620000000800 */
[----:B--2---:R-:W-:Y:S01]  /*7360*/  FADD.FTZ R4, R6, R13 ;  /* 0x0000000d06047221 */ /* 0x004fe20000010000 */
[----:B------:R-:W-:Y:S01]  /*7370*/  FFMA.FTZ R108, R28, UR26, -R105 ;  /* 0x0000001a1c6c7c23 */ /* 0x000fe20008010869 */
[----:B---3--:R-:W-:-:S05]  /*7380*/  FADD.FTZ R56, R18, R55 ;  /* 0x0000003712387221 */ /* 0x008fca0000010000 */
[----:B------:R-:W2:Y:S01]  /*7390*/  MUFU.EX2 R22, R22 ;  /* 0x0000001600167308 */ /* 0x000ea20000000800 */
[----:B----4-:R-:W-:Y:S01]  /*73a0*/  FADD.FTZ R13, R7, R4 ;  /* 0x00000004070d7221 */ /* 0x010fe20000010000 */
[----:B------:R-:W-:-:S06]  /*73b0*/  FFMA.FTZ R24, R31, UR26, -R105 ;  /* 0x0000001a1f187c23 */ /* 0x000fcc0008010869 */
[----:B------:R-:W3:Y:S01]  /*73c0*/  MUFU.EX2 R107, R107 ;  /* 0x0000006b006b7308 */ /* 0x000ee20000000800 */
[----:B0-----:R-:W-:-:S07]  /*73d0*/  FADD.FTZ R56, R19, R56 ;  /* 0x0000003813387221 */ /* 0x001fce0000010000 */
[----:B------:R-:W0:Y:S01]  /*73e0*/  MUFU.EX2 R25, R25 ;  /* 0x0000001900197308 */ /* 0x000e220000000800 */
[----:B-1----:R-:W-:Y:S01]  /*73f0*/  FADD.FTZ R13, R106, R13 ;  /* 0x0000000d6a0d7221 */ /* 0x002fe20000010000 */
[----:B-----5:R-:W-:-:S06]  /*7400*/  FADD.FTZ R55, R21, R56 ;  /* 0x0000003815377221 */ /* 0x020fcc0000010000 */
[----:B------:R-:W1:Y:S08]  /*7410*/  MUFU.EX2 R23, R23 ;  /* 0x0000001700177308 */ /* 0x000e700000000800 */
[----:B------:R-:W4:Y:S01]  /*7420*/  MUFU.EX2 R26, R26 ;  /* 0x0000001a001a7308 */ /* 0x000f220000000800 */
[----:B------:R-:W-:Y:S01]  /*7430*/  FADD.FTZ R4, R20, R13 ;  /* 0x0000000d14047221 */ /* 0x000fe20000010000 */
[----:B------:R-:W-:-:S06]  /*7440*/  FFMA.FTZ R27, R35, UR26, -R105 ;  /* 0x0000001a231b7c23 */ /* 0x000fcc0008010869 */
[----:B------:R-:W5:Y:S01]  /*7450*/  MUFU.EX2 R108, R108 ;  /* 0x0000006c006c7308 */ /* 0x000f620000000800 */
[----:B--2---:R-:W-:-:S07]  /*7460*/  FADD.FTZ R56, R22, R55 ;  /* 0x0000003716387221 */ /* 0x004fce0000010000 */
[----:B------:R-:W2:Y:S01]  /*7470*/  MUFU.EX2 R29, R29 ;  /* 0x0000001d001d7308 */ /* 0x000ea20000000800 */
[----:B---3--:R-:W-:Y:S01]  /*7480*/  FADD.FTZ R4, R107, R4 ;  /* 0x000000046b047221 */ /* 0x008fe20000010000 */
[----:B0-----:R-:W-:-:S06]  /*7490*/  FADD.FTZ R13, R25, R56 ;  /* 0x00000038190d7221 */ /* 0x001fcc0000010000 */
[----:B------:R-:W0:Y:S08]  /*74a0*/  MUFU.EX2 R24, R24 ;  /* 0x0000001800187308 */ /* 0x000e300000000800 */
[----:B------:R-:W3:Y:S01]  /*74b0*/  MUFU.EX2 R30, R30 ;  /* 0x0000001e001e7308 */ /* 0x000ee20000000800 */
[----:B-1----:R-:W-:Y:S01]  /*74c0*/  FADD.FTZ R55, R23, R4 ;  /* 0x0000000417377221 */ /* 0x002fe20000010000 */
[----:B------:R-:W-:-:S06]  /*74d0*/  FFMA.FTZ R28, R39, UR26, -R105 ;  /* 0x0000001a271c7c23 */ /* 0x000fcc0008010869 */
[----:B------:R-:W-:Y:S01]  /*74e0*/  MUFU.EX2 R109, R109 ;  /* 0x0000006d006d7308 */ /* 0x000fe20000000800 */
[----:B----4-:R-:W-:-:S07]  /*74f0*/  FADD.FTZ R4, R26, R13 ;  /* 0x0000000d1a047221 */ /* 0x010fce0000010000 */
[----:B------:R-:W1:Y:S01]  /*7500*/  MUFU.EX2 R33, R33 ;  /* 0x0000002100217308 */ /* 0x000e620000000800 */
[----:B-----5:R-:W-:Y:S01]  /*7510*/  FADD.FTZ R55, R108, R55 ;  /* 0x000000376c377221 */ /* 0x020fe20000010000 */
[----:B------:R-:W-:-:S06]  /*7520*/  FFMA.FTZ R39, R40, UR26, -R105 ;  /* 0x0000001a28277c23 */ /* 0x000fcc0008010869 */
[----:B------:R-:W-:Y:S01]  /*7530*/  MUFU.EX2 R27, R27 ;  /* 0x0000001b001b7308 */ /* 0x000fe20000000800 */
[----:B--2---:R-:W-:-:S07]  /*7540*/  FADD.FTZ R13, R29, R4 ;  /* 0x000000041d0d7221 */ /* 0x004fce0000010000 */
[----:B------:R-:W2:Y:S01]  /*7550*/  MUFU.EX2 R34, R34 ;  /* 0x0000002200227308 */ /* 0x000ea20000000800 */
[----:B------:R-:W-:Y:S01]  /*7560*/  FFMA.FTZ R60, R60, UR26, -R105 ;  /* 0x0000001a3c3c7c23 */ /* 0x000fe20008010869 */
[----:B0-----:R-:W-:-:S06]  /*7570*/  FADD.FTZ R4, R24, R55 ;  /* 0x0000003718047221 */ /* 0x001fcc0000010000 */
[----:B------:R-:W0:Y:S01]  /*7580*/  MUFU.EX2 R110, R110 ;  /* 0x0000006e006e7308 */ /* 0x000e220000000800 */
[----:B------:R-:W-:Y:S01]  /*7590*/  FFMA.FTZ R31, R43, UR26, -R105 ;  /* 0x0000001a2b1f7c23 */ /* 0x000fe20008010869 */
[----:B---3--:R-:W-:-:S06]  /*75a0*/  FADD.FTZ R56, R30, R13 ;  /* 0x0000000d1e387221 */ /* 0x008fcc0000010000 */
[----:B------:R-:W3:Y:S01]  /*75b0*/  MUFU.EX2 R37, R37 ;  /* 0x0000002500257308 */ /* 0x000ee20000000800 */
[----:B------:R-:W-:Y:S01]  /*75c0*/  FFMA.FTZ R40, R44, UR26, -R105 ;  /* 0x0000001a2c287c23 */ /* 0x000fe20008010869 */
[----:B-1----:R-:W-:-:S06]  /*75d0*/  FADD.FTZ R13, R33, R56 ;  /* 0x00000038210d7221 */ /* 0x002fcc0000010000 */
[----:B------:R-:W1:Y:S08]  /*75e0*/  MUFU.EX2 R28, R28 ;  /* 0x0000001c001c7308 */ /* 0x000e700000000800 */
[----:B------:R-:W4:Y:S08]  /*75f0*/  MUFU.EX2 R38, R38 ;  /* 0x0000002600267308 */ /* 0x000f300000000800 */
[----:B------:R-:W5:Y:S08]  /*7600*/  MUFU.EX2 R39, R39 ;  /* 0x0000002700277308 */ /* 0x000f700000000800 */
[----:B------:R2:W-:Y:S01]  /*7610*/  MUFU.EX2 R0, R60 ;  /* 0x0000003c00007308 */ /* 0x0005e20000000800 */
[----:B------:R-:W-:-:S07]  /*7620*/  FFMA.FTZ R12, R73, UR26, -R105 ;  /* 0x0000001a490c7c23 */ /* 0x000fce0008010869 */
[----:B------:R-:W5:Y:S01]  /*7630*/  MUFU.EX2 R41, R41 ;  /* 0x0000002900297308 */ /* 0x000f620000000800 */
[----:B--2---:R-:W-:Y:S01]  /*7640*/  FADD.FTZ R60, R109, R4 ;  /* 0x000000046d3c7221 */ /* 0x004fe20000010000 */
[----:B------:R-:W-:Y:S01]  /*7650*/  F2FP.BF16.F32.PACK_AB R4, R15, R14 ;  /* 0x0000000e0f04723e */ /* 0x000fe200000010ff */
[----:B------:R-:W-:Y:S02]  /*7660*/  FADD.FTZ R14, R34, R13 ;  /* 0x0000000d220e7221 */ /* 0x000fe40000010000 */
[----:B------:R-:W-:-:S03]  /*7670*/  FADD.FTZ R15, R27, R60 ;  /* 0x0000003c1b0f7221 */ /* 0x000fc60000010000 */
[----:B------:R-:W2:Y:S01]  /*7680*/  MUFU.EX2 R31, R31 ;  /* 0x0000001f001f7308 */ /* 0x000ea20000000800 */
[----:B0-----:R-:W-:Y:S01]  /*7690*/  FADD.FTZ R15, R110, R15 ;  /* 0x0000000f6e0f7221 */ /* 0x001fe20000010000 */
[----:B------:R-:W-:Y:S01]  /*76a0*/  FFMA.FTZ R43, R48, UR26, -R105 ;  /* 0x0000001a302b7c23 */ /* 0x000fe20008010869 */
[----:B------:R-:W-:-:S05]  /*76b0*/  F2FP.BF16.F32.PACK_AB R5, R6, R5 ;  /* 0x000000050605723e */ /* 0x000fca00000010ff */
[----:B------:R-:W0:Y:S01]  /*76c0*/  MUFU.EX2 R42, R42 ;  /* 0x0000002a002a7308 */ /* 0x000e220000000800 */
[----:B---3--:R-:W-:Y:S01]  /*76d0*/  FADD.FTZ R13, R37, R14 ;  /* 0x0000000e250d7221 */ /* 0x008fe20000010000 */
[----:B------:R-:W-:Y:S01]  /*76e0*/  F2FP.BF16.F32.PACK_AB R6, R19, R18 ;  /* 0x000000121306723e */ /* 0x000fe200000010ff */
[----:B-1----:R-:W-:-:S05]  /*76f0*/  FADD.FTZ R14, R28, R15 ;  /* 0x0000000f1c0e7221 */ /* 0x002fca0000010000 */
[----:B------:R-:W1:Y:S01]  /*7700*/  MUFU.EX2 R40, R40 ;  /* 0x0000002800287308 */ /* 0x000e620000000800 */
[----:B------:R-:W-:-:S07]  /*7710*/  FFMA.FTZ R35, R51, UR26, -R105 ;  /* 0x0000001a33237c23 */ /* 0x000fce0008010869 */
[----:B------:R-:W3:Y:S01]  /*7720*/  MUFU.EX2 R45, R45 ;  /* 0x0000002d002d7308 */ /* 0x000ee20000000800 */
[----:B------:R-:W-:-:S07]  /*7730*/  FFMA.FTZ R44, R52, UR26, -R105 ;  /* 0x0000001a342c7c23 */ /* 0x000fce0008010869 */
[----:B------:R-:W3:Y:S08]  /*7740*/  MUFU.EX2 R32, R32 ;  /* 0x0000002000207308 */ /* 0x000ef00000000800 */
[----:B------:R4:W-:Y:S08]  /*7750*/  MUFU.EX2 R18, R12 ;  /* 0x0000000c00127308 */ /* 0x0009f00000000800 */
[----:B------:R-:W3:Y:S01]  /*7760*/  MUFU.EX2 R46, R46 ;  /* 0x0000002e002e7308 */ /* 0x000ee20000000800 */
[----:B----4-:R-:W-:Y:S01]  /*7770*/  F2FP.BF16.F32.PACK_AB R12, R22, R21 ;  /* 0x00000015160c723e */ /* 0x010fe200000010ff */
[----:B------:R-:W-:Y:S01]  /*7780*/  FADD.FTZ R22, R38, R13 ;  /* 0x0000000d26167221 */ /* 0x000fe20000010000 */
[----:B------:R-:W-:Y:S01]  /*7790*/  F2FP.BF16.F32.PACK_AB R13, R107, R20 ;  /* 0x000000146b0d723e */ /* 0x000fe200000010ff */
[----:B-----5:R-:W-:-:S02]  /*77a0*/  FADD.FTZ R20, R39, R14 ;  /* 0x0000000e27147221 */ /* 0x020fc40000010000 */
[----:B------:R-:W-:Y:S02]  /*77b0*/  FADD.FTZ R21, R41, R22 ;  /* 0x0000001629157221 */ /* 0x000fe40000010000 */
[----:B------:R-:W4:Y:S01]  /*77c0*/  MUFU.EX2 R43, R43 ;  /* 0x0000002b002b7308 */ /* 0x000f220000000800 */
[----:B------:R-:W-:Y:S01]  /*77d0*/  F2FP.BF16.F32.PACK_AB R14, R26, R25 ;  /* 0x000000191a0e723e */ /* 0x000fe200000010ff */
[----:B--2---:R-:W-:Y:S01]  /*77e0*/  FADD.FTZ R25, R31, R20 ;  /* 0x000000141f197221 */ /* 0x004fe20000010000 */
[----:B0-----:R-:W-:-:S05]  /*77f0*/  FADD.FTZ R22, R42, R21 ;  /* 0x000000152a167221 */ /* 0x001fca0000010000 */
[----:B------:R-:W0:Y:S01]  /*7800*/  MUFU.EX2 R49, R49 ;  /* 0x0000003100317308 */ /* 0x000e220000000800 */
[----:B------:R-:W-:Y:S01]  /*7810*/  F2FP.BF16.F32.PACK_AB R15, R108, R23 ;  /* 0x000000176c0f723e */ /* 0x000fe200000010ff */
[----:B-1----:R-:W-:-:S06]  /*7820*/  FADD.FTZ R25, R40, R25 ;  /* 0x0000001928197221 */ /* 0x002fcc0000010000 */
[----:B------:R-:W1:Y:S01]  /*7830*/  MUFU.EX2 R35, R35 ;  /* 0x0000002300237308 */ /* 0x000e620000000800 */
[----:B---3--:R-:W-:-:S07]  /*7840*/  FADD.FTZ R23, R45, R22 ;  /* 0x000000162d177221 */ /* 0x008fce0000010000 */
[----:B------:R-:W2:Y:S01]  /*7850*/  MUFU.EX2 R50, R50 ;  /* 0x0000003200327308 */ /* 0x000ea20000000800 */
[----:B------:R-:W-:Y:S01]  /*7860*/  F2FP.BF16.F32.PACK_AB R21, R109, R24 ;  /* 0x000000186d15723e */ /* 0x000fe200000010ff */
[----:B------:R-:W-:-:S06]  /*7870*/  FADD.FTZ R24, R32, R25 ;  /* 0x0000001920187221 */ /* 0x000fcc0000010000 */
[----:B------:R-:W3:Y:S01]  /*7880*/  MUFU.EX2 R44, R44 ;  /* 0x0000002c002c7308 */ /* 0x000ee20000000800 */
[----:B------:R-:W-:Y:S01]  /*7890*/  FFMA.FTZ R8, R59, UR26, -R105 ;  /* 0x0000001a3b087c23 */ /* 0x000fe20008010869 */
[----:B------:R-:W-:-:S06]  /*78a0*/  FADD.FTZ R26, R46, R23 ;  /* 0x000000172e1a7221 */ /* 0x000fcc0000010000 */
[----:B------:R-:W5:Y:S01]  /*78b0*/  MUFU.EX2 R53, R53 ;  /* 0x0000003500357308 */ /* 0x000f620000000800 */
[----:B----4-:R-:W-:Y:S01]  /*78c0*/  FADD.FTZ R24, R43, R24 ;  /* 0x000000182b187221 */ /* 0x010fe20000010000 */
[----:B0-----:R-:W-:-:S06]  /*78d0*/  FADD.FTZ R25, R49, R26 ;  /* 0x0000001a31197221 */ /* 0x001fcc0000010000 */
[----:B------:R-:W0:Y:S01]  /*78e0*/  MUFU.EX2 R36, R36 ;  /* 0x0000002400247308 */ /* 0x000e220000000800 */
[----:B------:R-:W-:-:S07]  /*78f0*/  F2FP.BF16.F32.PACK_AB R23, R110, R27 ;  /* 0x0000001b6e17723e */ /* 0x000fce00000010ff */
[----:B------:R-:W4:Y:S01]  /*7900*/  MUFU.EX2 R54, R54 ;  /* 0x0000003600367308 */ /* 0x000f220000000800 */
[----:B-1----:R-:W-:Y:S01]  /*7910*/  FADD.FTZ R27, R35, R24 ;  /* 0x00000018231b7221 */ /* 0x002fe20000010000 */
[----:B--2---:R-:W-:-:S06]  /*7920*/  FADD.FTZ R26, R50, R25 ;  /* 0x00000019321a7221 */ /* 0x004fcc0000010000 */
[----:B------:R-:W1:Y:S01]  /*7930*/  MUFU.EX2 R47, R47 ;  /* 0x0000002f002f7308 */ /* 0x000e620000000800 */
[----:B------:R-:W-:-:S07]  /*7940*/  F2FP.BF16.F32.PACK_AB R7, R106, R7 ;  /* 0x000000076a07723e */ /* 0x000fce00000010ff */
[----:B------:R-:W2:Y:S01]  /*7950*/  MUFU.EX2 R57, R57 ;  /* 0x0000003900397308 */ /* 0x000ea20000000800 */
[----:B---3--:R-:W-:Y:S01]  /*7960*/  FADD.FTZ R27, R44, R27 ;  /* 0x0000001b2c1b7221 */ /* 0x008fe20000010000 */
[----:B-----5:R-:W-:-:S06]  /*7970*/  FADD.FTZ R25, R53, R26 ;  /* 0x0000001a35197221 */ /* 0x020fcc0000010000 */
[----:B------:R-:W3:Y:S01]  /*7980*/  MUFU.EX2 R8, R8 ;  /* 0x0000000800087308 */ /* 0x000ee20000000800 */
[----:B------:R5:W-:Y:S07]  /*7990*/  STSM.16.M88.4 [R155], R4 ;  /* 0x000000049b007844 */ /* 0x000bee0000000200 */
[----:B------:R-:W3:Y:S01]  /*79a0*/  MUFU.EX2 R58, R58 ;  /* 0x0000003a003a7308 */ /* 0x000ee20000000800 */
[----:B0-----:R-:W-:Y:S01]  /*79b0*/  FADD.FTZ R26, R36, R27 ;  /* 0x0000001b241a7221 */ /* 0x001fe20000010000 */
[----:B------:R-:W-:-:S06]  /*79c0*/  F2FP.BF16.F32.PACK_AB R20, R30, R29 ;  /* 0x0000001d1e14723e */ /* 0x000fcc00000010ff */
[----:B------:R-:W0:Y:S01]  /*79d0*/  MUFU.EX2 R61, R61 ;  /* 0x0000003d003d7308 */ /* 0x000e220000000800 */
[----:B-----5:R-:W-:Y:S01]  /*79e0*/  F2FP.BF16.F32.PACK_AB R5, R39, R28 ;  /* 0x0000001c2705723e */ /* 0x020fe200000010ff */
[----:B----4-:R-:W-:Y:S01]  /*79f0*/  FADD.FTZ R28, R54, R25 ;  /* 0x00000019361c7221 */ /* 0x010fe20000010000 */
[----:B------:R-:W-:Y:S01]  /*7a00*/  F2FP.BF16.F32.PACK_AB R22, R34, R33 ;  /* 0x000000212216723e */ /* 0x000fe200000010ff */
[----:B------:R1:W-:Y:S04]  /*7a10*/  STSM.16.M88.4 [R17], R12 ;  /* 0x0000000c11007844 */ /* 0x0003e80000000200 */
[----:B------:R-:W4:Y:S01]  /*7a20*/  MUFU.EX2 R62, R62 ;  /* 0x0000003e003e7308 */ /* 0x000f220000000800 */
[----:B------:R3:W-:Y:S07]  /*7a30*/  STSM.16.M88.4 [R16], R20 ;  /* 0x0000001410007844 */ /* 0x0007ee0000000200 */
[----:B------:R-:W5:Y:S01]  /*7a40*/  MUFU.EX2 R65, R65 ;  /* 0x0000004100417308 */ /* 0x000f620000000800 */
[----:B-1----:R-:W-:Y:S01]  /*7a50*/  FADD.FTZ R13, R47, R26 ;  /* 0x0000001a2f0d7221 */ /* 0x002fe20000010000 */
[----:B--2---:R-:W-:-:S06]  /*7a60*/  FADD.FTZ R15, R57, R28 ;  /* 0x0000001c390f7221 */ /* 0x004fcc0000010000 */
[----:B------:R-:W1:Y:S01]  /*7a70*/  MUFU.EX2 R66, R66 ;  /* 0x0000004200427308 */ /* 0x000e620000000800 */
[----:B---3--:R-:W-:Y:S01]  /*7a80*/  FADD.FTZ R21, R8, R13 ;  /* 0x0000000d08157221 */ /* 0x008fe20000010000 */
[----:B------:R-:W-:-:S03]  /*7a90*/  FADD.FTZ R14, R58, R15 ;  /* 0x0000000f3a0e7221 */ /* 0x000fc60000010000 */
[----:B------:R-:W-:Y:S01]  /*7aa0*/  FADD.FTZ R20, R0, R21 ;  /* 0x0000001500147221 */ /* 0x000fe20000010000 */
[----:B0-----:R-:W-:Y:S02]  /*7ab0*/  FADD.FTZ R21, R61, R14 ;  /* 0x0000000e3d157221 */ /* 0x001fe40000010000 */
[----:B------:R-:W0:Y:S02]  /*7ac0*/  MUFU.EX2 R71, R71 ;  /* 0x0000004700477308 */ /* 0x000e240000000800 */
[----:B----4-:R-:W-:-:S04]  /*7ad0*/  FADD.FTZ R22, R62, R21 ;  /* 0x000000153e167221 */ /* 0x010fc80000010000 */
[----:B-----5:R-:W-:-:S04]  /*7ae0*/  FADD.FTZ R27, R65, R22 ;  /* 0x00000016411b7221 */ /* 0x020fc80000010000 */
[----:B-1----:R-:W-:-:S04]  /*7af0*/  FADD.FTZ R28, R66, R27 ;  /* 0x0000001b421c7221 */ /* 0x002fc80000010000 */
[----:B0-----:R-:W-:Y:S02]  /*7b00*/  FADD.FTZ R27, R71, R28 ;  /* 0x0000001c471b7221 */ /* 0x001fe40000010000 */
[----:B------:R-:W2:Y:S01]  /*7b10*/  LDL R28, [R1] ;  /* 0x00000000011c7983 */ /* 0x000ea20000100800 */
[--C-:B------:R-:W-:Y:S01]  /*7b20*/  FFMA.FTZ R9, R63, UR26, -R105.reuse ;  /* 0x0000001a3f097c23 */ /* 0x100fe20008010869 */
[--C-:B------:R-:W-:Y:S01]  /*7b30*/  FFMA.FTZ R10, R64, UR26, -R105.reuse ;  /* 0x0000001a400a7c23 */ /* 0x100fe20008010869 */
[----:B------:R-:W-:-:S04]  /*7b40*/  FFMA.FTZ R48, R67, UR26, -R105 ;  /* 0x0000001a43307c23 */ /* 0x000fc80008010869 */
[----:B------:R-:W0:Y:S01]  /*7b50*/  MUFU.EX2 R9, R9 ;  /* 0x0000000900097308 */ /* 0x000e220000000800 */
[----:B------:R-:W-:-:S07]  /*7b60*/  FFMA.FTZ R51, R68, UR26, -R105 ;  /* 0x0000001a44337c23 */ /* 0x000fce0008010869 */
[----:B------:R-:W1:Y:S01]  /*7b70*/  MUFU.EX2 R10, R10 ;  /* 0x0000000a000a7308 */ /* 0x000e620000000800 */
[--C-:B------:R-:W-:Y:S01]  /*7b80*/  FFMA.FTZ R69, R69, UR26, -R105.reuse ;  /* 0x0000001a45457c23 */ /* 0x100fe20008010869 */
[----:B------:R-:W-:-:S06]  /*7b90*/  FFMA.FTZ R52, R70, UR26, -R105 ;  /* 0x0000001a46347c23 */ /* 0x000fcc0008010869 */
        /* <DEDUP_REMOVED lines=8> */
[----:B------:R-:W-:-:S07]  /*7c20*/  FFMA.FTZ R77, R77, UR26, -R105 ;  /* 0x0000001a4d4d7c23 */ /* 0x000fce0008010869 */
[----:B------:R-:W4:Y:S01]  /*7c30*/  MUFU.EX2 R52, R52 ;  /* 0x0000003400347308 */ /* 0x000f220000000800 */
[----:B0-----:R-:W-:-:S07]  /*7c40*/  FADD.FTZ R26, R51, R26 ;  /* 0x0000001a331a7221 */ /* 0x001fce0000010000 */
[----:B------:R-:W0:Y:S01]  /*7c50*/  MUFU.EX2 R75, R75 ;  /* 0x0000004b004b7308 */ /* 0x000e220000000800 */
[----:B------:R-:W-:Y:S01]  /*7c60*/  FFMA.FTZ R78, R78, UR26, -R105 ;  /* 0x0000001a4e4e7c23 */ /* 0x000fe20008010869 */
[----:B-1----:R-:W-:-:S06]  /*7c70*/  FADD.FTZ R29, R73, R26 ;  /* 0x0000001a491d7221 */ /* 0x002fcc0000010000 */
[----:B------:R-:W1:Y:S01]  /*7c80*/  MUFU.EX2 R76, R76 ;  /* 0x0000004c004c7308 */ /* 0x000e620000000800 */
[----:B------:R-:W-:-:S07]  /*7c90*/  F2FP.BF16.F32.PACK_AB R23, R0, R8 ;  /* 0x000000080017723e */ /* 0x000fce00000010ff */
[----:B------:R-:W5:Y:S01]  /*7ca0*/  MUFU.EX2 R19, R74 ;  /* 0x0000004a00137308 */ /* 0x000f620000000800 */
[----:B------:R-:W-:Y:S01]  /*7cb0*/  FFMA.FTZ R81, R81, UR26, -R105 ;  /* 0x0000001a51517c23 */ /* 0x000fe20008010869 */
[----:B---3--:R-:W-:-:S06]  /*7cc0*/  FADD.FTZ R0, R72, R27 ;  /* 0x0000001b48007221 */ /* 0x008fcc0000010000 */
[----:B------:R-:W3:Y:S01]  /*7cd0*/  MUFU.EX2 R79, R79 ;  /* 0x0000004f004f7308 */ /* 0x000ee20000000800 */
[----:B----4-:R-:W-:-:S07]  /*7ce0*/  FADD.FTZ R29, R52, R29 ;  /* 0x0000001d341d7221 */ /* 0x010fce0000010000 */
[----:B------:R-:W4:Y:S01]  /*7cf0*/  MUFU.EX2 R77, R77 ;  /* 0x0000004d004d7308 */ /* 0x000f220000000800 */
[----:B------:R-:W-:Y:S01]  /*7d00*/  FFMA.FTZ R82, R82, UR26, -R105 ;  /* 0x0000001a52527c23 */ /* 0x000fe20008010869 */
[----:B0-----:R-:W-:-:S06]  /*7d10*/  FADD.FTZ R27, R75, R0 ;  /* 0x000000004b1b7221 */ /* 0x001fcc0000010000 */
[----:B------:R-:W0:Y:S01]  /*7d20*/  MUFU.EX2 R80, R80 ;  /* 0x0000005000507308 */ /* 0x000e220000000800 */
[----:B------:R-:W-:Y:S01]  /*7d30*/  F2FP.BF16.F32.PACK_AB R4, R38, R37 ;  /* 0x000000252604723e */ /* 0x000fe200000010ff */
[----:B------:R-:W-:Y:S01]  /*7d40*/  FADD.FTZ R0, R18, R29 ;  /* 0x0000001d12007221 */ /* 0x000fe20000010000 */
[----:B------:R-:W-:-:S05]  /*7d50*/  F2FP.BF16.F32.PACK_AB R6, R42, R41 ;  /* 0x000000292a06723e */ /* 0x000fca00000010ff */
[----:B------:R-:W0:Y:S01]  /*7d60*/  MUFU.EX2 R78, R78 ;  /* 0x0000004e004e7308 */ /* 0x000e220000000800 */
[----:B------:R-:W-:Y:S01]  /*7d70*/  F2FP.BF16.F32.PACK_AB R7, R40, R31 ;  /* 0x0000001f2807723e */ /* 0x000fe200000010ff */
[----:B------:R-:W-:Y:S01]  /*7d80*/  FFMA.FTZ R85, R85, UR26, -R105 ;  /* 0x0000001a55557c23 */ /* 0x000fe20008010869 */
[----:B------:R-:W-:-:S05]  /*7d90*/  F2FP.BF16.F32.PACK_AB R12, R46, R45 ;  /* 0x0000002d2e0c723e */ /* 0x000fca00000010ff */
[----:B------:R-:W0:Y:S01]  /*7da0*/  MUFU.EX2 R83, R83 ;  /* 0x0000005300537308 */ /* 0x000e220000000800 */
[----:B------:R-:W-:Y:S01]  /*7db0*/  F2FP.BF16.F32.PACK_AB R13, R43, R32 ;  /* 0x000000202b0d723e */ /* 0x000fe200000010ff */
[----:B-1----:R-:W-:Y:S01]  /*7dc0*/  FADD.FTZ R8, R76, R27 ;  /* 0x0000001b4c087221 */ /* 0x002fe20000010000 */
[----:B------:R-:W-:Y:S02]  /*7dd0*/  F2FP.BF16.F32.PACK_AB R14, R50, R49 ;  /* 0x00000031320e723e */ /* 0x000fe400000010ff */
[----:B------:R-:W-:-:S03]  /*7de0*/  F2FP.BF16.F32.PACK_AB R15, R44, R35 ;  /* 0x000000232c0f723e */ /* 0x000fc600000010ff */
[----:B------:R-:W1:Y:S01]  /*7df0*/  MUFU.EX2 R24, R81 ;  /* 0x0000005100187308 */ /* 0x000e620000000800 */
[----:B-----5:R-:W-:Y:S01]  /*7e00*/  FADD.FTZ R0, R19, R0 ;  /* 0x0000000013007221 */ /* 0x020fe20000010000 */
[--C-:B------:R-:W-:Y:S01]  /*7e10*/  FFMA.FTZ R86, R86, UR26, -R105.reuse ;  /* 0x0000001a56567c23 */ /* 0x100fe20008010869 */
[----:B------:R5:W-:Y:S05]  /*7e20*/  STSM.16.M88.4 [R2+0x24800], R4 ;  /* 0x0248000402007844 */ /* 0x000bea0000000200 */
[----:B------:R-:W1:Y:S01]  /*7e30*/  MUFU.EX2 R25, R82 ;  /* 0x0000005200197308 */ /* 0x000e620000000800 */
[----:B------:R4:W-:Y:S01]  /*7e40*/  STSM.16.M88.4 [R111], R12 ;  /* 0x0000000c6f007844 */ /* 0x0009e20000000200 */
[----:B------:R-:W-:-:S06]  /*7e50*/  FFMA.FTZ R89, R89, UR26, -R105 ;  /* 0x0000001a59597c23 */ /* 0x000fcc0008010869 */
[----:B------:R-:W1:Y:S01]  /*7e60*/  MUFU.EX2 R85, R85 ;  /* 0x0000005500557308 */ /* 0x000e620000000800 */
[----:B-----5:R-:W-:Y:S01]  /*7e70*/  F2FP.BF16.F32.PACK_AB R5, R10, R9 ;  /* 0x000000090a05723e */ /* 0x020fe200000010ff */
[----:B---3--:R-:W-:Y:S01]  /*7e80*/  FADD.FTZ R9, R79, R8 ;  /* 0x000000084f097221 */ /* 0x008fe20000010000 */
[----:B----4-:R-:W-:-:S05]  /*7e90*/  FADD.FTZ R13, R77, R0 ;  /* 0x000000004d0d7221 */ /* 0x010fca0000010000 */
[----:B------:R-:W3:Y:S01]  /*7ea0*/  MUFU.EX2 R86, R86 ;  /* 0x0000005600567308 */ /* 0x000ee20000000800 */
[----:B0-----:R-:W-:Y:S01]  /*7eb0*/  FADD.FTZ R0, R80, R9 ;  /* 0x0000000950007221 */ /* 0x001fe20000010000 */
[----:B------:R-:W-:Y:S01]  /*7ec0*/  FADD.FTZ R13, R78, R13 ;  /* 0x0000000d4e0d7221 */ /* 0x000fe20000010000 */
[----:B------:R-:W-:Y:S02]  /*7ed0*/  FFMA.FTZ R90, R90, UR26, -R105 ;  /* 0x0000001a5a5a7c23 */ /* 0x000fe40008010869 */
[----:B------:R-:W-:-:S03]  /*7ee0*/  FADD.FTZ R9, R83, R0 ;  /* 0x0000000053097221 */ /* 0x000fc60000010000 */
[----:B------:R-:W0:Y:S01]  /*7ef0*/  MUFU.EX2 R84, R84 ;  /* 0x0000005400547308 */ /* 0x000e220000000800 */
[----:B-1----:R-:W-:Y:S01]  /*7f00*/  FADD.FTZ R0, R24, R13 ;  /* 0x0000000d18007221 */ /* 0x002fe20000010000 */
[----:B------:R-:W-:-:S06]  /*7f10*/  FFMA.FTZ R95, R95, UR26, -R105 ;  /* 0x0000001a5f5f7c23 */ /* 0x000fcc0008010869 */
[----:B------:R-:W1:Y:S01]  /*7f20*/  MUFU.EX2 R30, R89 ;  /* 0x00000059001e7308 */ /* 0x000e620000000800 */
[----:B------:R-:W-:Y:S01]  /*7f30*/  FADD.FTZ R0, R25, R0 ;  /* 0x0000000019007221 */ /* 0x000fe20000010000 */
[--C-:B------:R-:W-:Y:S01]  /*7f40*/  FFMA.FTZ R96, R96, UR26, -R105.reuse ;  /* 0x0000001a60607c23 */ /* 0x100fe20008010869 */
[----:B------:R-:W-:-:S05]  /*7f50*/  FFMA.FTZ R100, R100, UR26, -R105 ;  /* 0x0000001a64647c23 */ /* 0x000fca0008010869 */
[----:B------:R-:W4:Y:S01]  /*7f60*/  MUFU.EX2 R87, R87 ;  /* 0x0000005700577308 */ /* 0x000f220000000800 */
[----:B------:R-:W-:Y:S01]  /*7f70*/  FFMA.FTZ R98, R98, UR26, -R105 ;  /* 0x0000001a62627c23 */ /* 0x000fe20008010869 */
[----:B------:R-:W-:-:S06]  /*7f80*/  FADD.FTZ R13, R85, R0 ;  /* 0x00000000550d7221 */ /* 0x000fcc0000010000 */
[----:B------:R-:W5:Y:S01]  /*7f90*/  MUFU.EX2 R26, R90 ;  /* 0x0000005a001a7308 */ /* 0x000f620000000800 */
[----:B------:R-:W-:Y:S01]  /*7fa0*/  F2FP.BF16.F32.PACK_AB R74, R76, R75 ;  /* 0x0000004b4c4a723e */ /* 0x000fe200000010ff */
[----:B---3--:R-:W-:Y:S01]  /*7fb0*/  FADD.FTZ R13, R86, R13 ;  /* 0x0000000d560d7221 */ /* 0x008fe20000010000 */
[----:B------:R-:W-:-:S05]  /*7fc0*/  F2FP.BF16.F32.PACK_AB R75, R19, R18 ;  /* 0x00000012134b723e */ /* 0x000fca00000010ff */
[----:B------:R-:W3:Y:S08]  /*7fd0*/  MUFU.EX2 R88, R88 ;  /* 0x0000005800587308 */ /* 0x000ef00000000800 */
[----:B------:R-:W3:Y:S01]  /*7fe0*/  MUFU.EX2 R10, R95 ;  /* 0x0000005f000a7308 */ /* 0x000ee20000000800 */
[----:B0-----:R-:W-:Y:S01]  /*7ff0*/  FADD.FTZ R8, R84, R9 ;  /* 0x0000000954087221 */ /* 0x001fe20000010000 */
[----:B-1----:R-:W-:-:S06]  /*8000*/  FADD.FTZ R13, R30, R13 ;  /* 0x0000000d1e0d7221 */ /* 0x002fcc0000010000 */
[----:B------:R-:W-:Y:S08]  /*8010*/  MUFU.EX2 R91, R91 ;  /* 0x0000005b005b7308 */ /* 0x000ff00000000800 */
[----:B------:R-:W0:Y:S08]  /*8020*/  MUFU.EX2 R92, R92 ;  /* 0x0000005c005c7308 */ /* 0x000e300000000800 */
[----:B------:R-:W1:Y:S01]  /*8030*/  MUFU.EX2 R96, R96 ;  /* 0x0000006000607308 */ /* 0x000e620000000800 */
[----:B----4-:R-:W-:-:S07]  /*8040*/  FADD.FTZ R9, R87, R8 ;  /* 0x0000000857097221 */ /* 0x010fce0000010000 */
[----:B------:R-:W-:Y:S08]  /*8050*/  MUFU.EX2 R94, R94 ;  /* 0x0000005e005e7308 */ /* 0x000ff00000000800 */
[----:B------:R-:W4:Y:S08]  /*8060*/  MUFU.EX2 R97, R97 ;  /* 0x0000006100617308 */ /* 0x000f300000000800 */
[----:B------:R-:W-:Y:S08]  /*8070*/  MUFU.EX2 R99, R99 ;  /* 0x0000006300637308 */ /* 0x000ff00000000800 */
[----:B------:R-:W4:Y:S08]  /*8080*/  MUFU.EX2 R101, R101 ;  /* 0x0000006500657308 */ /* 0x000f300000000800 */
[----:B------:R-:W-:Y:S08]  /*8090*/  MUFU.EX2 R19, R98 ;  /* 0x0000006200137308 */ /* 0x000ff00000000800 */
[----:B------:R-:W2:Y:S01]  /*80a0*/  MUFU.EX2 R100, R100 ;  /* 0x0000006400647308 */ /* 0x000ea20000000800 */
[----:B------:R-:W-:Y:S01]  /*80b0*/  F2FP.BF16.F32.PACK_AB R20, R54, R53 ;  /* 0x000000353614723e */ /* 0x000fe200000010ff */
[----:B-----5:R-:W-:Y:S01]  /*80c0*/  FADD.FTZ R13, R26, R13 ;  /* 0x0000000d1a0d7221 */ /* 0x020fe20000010000 */
[----:B------:R-:W-:-:S02]  /*80d0*/  F2FP.BF16.F32.PACK_AB R21, R47, R36 ;  /* 0x000000242f15723e */ /* 0x000fc400000010ff */
[----:B------:R-:W-:Y:S02]  /*80e0*/  F2FP.BF16.F32.PACK_AB R22, R58, R57 ;  /* 0x000000393a16723e */ /* 0x000fe400000010ff */
[----:B------:R-:W-:Y:S02]  /*80f0*/  F2FP.BF16.F32.PACK_AB R4, R62, R61 ;  /* 0x0000003d3e04723e */ /* 0x000fe400000010ff */
[----:B------:R-:W-:Y:S02]  /*8100*/  F2FP.BF16.F32.PACK_AB R6, R66, R65 ;  /* 0x000000414206723e */ /* 0x000fe400000010ff */
[----:B------:R-:W-:Y:S01]  /*8110*/  F2FP.BF16.F32.PACK_AB R7, R51, R48 ;  /* 0x000000303307723e */ /* 0x000fe200000010ff */
[----:B---3--:R-:W-:Y:S01]  /*8120*/  FADD.FTZ R0, R88, R9 ;  /* 0x0000000958007221 */ /* 0x008fe20000010000 */
[----:B------:R-:W-:Y:S01]  /*8130*/  FADD.FTZ R13, R10, R13 ;  /* 0x0000000d0a0d7221 */ /* 0x000fe20000010000 */
[----:B------:R-:W-:Y:S01]  /*8140*/  STSM.16.M88.4 [R17+0x6000], R20 ;  /* 0x0060001411007844 */ /* 0x000fe20000000200 */
[----:B------:R-:W-:-:S02]  /*8150*/  F2FP.BF16.F32.PACK_AB R72, R72, R71 ;  /* 0x000000474848723e */ /* 0x000fc400000010ff */
[----:B------:R-:W-:Y:S01]  /*8160*/  F2FP.BF16.F32.PACK_AB R73, R52, R73 ;  /* 0x000000493449723e */ /* 0x000fe200000010ff */
[----:B------:R3:W-:Y:S01]  /*8170*/  STSM.16.M88.4 [R16+0x6000], R4 ;  /* 0x0060000410007844 */ /* 0x0007e20000000200 */
[----:B------:R-:W-:Y:S02]  /*8180*/  F2FP.BF16.F32.PACK_AB R82, R84, R83 ;  /* 0x000000535452723e */ /* 0x000fe400000010ff */
[----:B------:R-:W-:Y:S02]  /*8190*/  F2FP.BF16.F32.PACK_AB R80, R80, R79 ;  /* 0x0000004f5050723e */ /* 0x000fe400000010ff */
[----:B------:R-:W-:Y:S02]  /*81a0*/  F2FP.BF16.F32.PACK_AB R81, R78, R77 ;  /* 0x0000004d4e51723e */ /* 0x000fe400000010ff */
[----:B------:R-:W-:Y:S02]  /*81b0*/  F2FP.BF16.F32.PACK_AB R83, R25, R24 ;  /* 0x000000181953723e */ /* 0x000fe400000010ff */
[----:B0-----:R-:W-:-:S02]  /*81c0*/  F2FP.BF16.F32.PACK_AB R90, R92, R91 ;  /* 0x0000005b5c5a723e */ /* 0x001fc400000010ff */
[----:B------:R-:W-:Y:S02]  /*81d0*/  F2FP.BF16.F32.PACK_AB R88, R88, R87 ;  /* 0x000000575858723e */ /* 0x000fe400000010ff */
[----:B------:R-:W-:Y:S01]  /*81e0*/  F2FP.BF16.F32.PACK_AB R89, R86, R85 ;  /* 0x000000555659723e */ /* 0x000fe200000010ff */
[----:B---3--:R-:W-:Y:S01]  /*81f0*/  FADD.FTZ R5, R91, R0 ;  /* 0x000000005b057221 */ /* 0x008fe20000010000 */
[----:B------:R-:W-:Y:S01]  /*8200*/  F2FP.BF16.F32.PACK_AB R91, R26, R30 ;  /* 0x0000001e1a5b723e */ /* 0x000fe200000010ff */
[C---:B-1----:R-:W-:Y:S01]  /*8210*/  FADD.FTZ R4, R96.reuse, R13 ;  /* 0x0000000d60047221 */ /* 0x042fe20000010000 */
[----:B----4-:R-:W-:Y:S02]  /*8220*/  F2FP.BF16.F32.PACK_AB R12, R97, R94 ;  /* 0x0000005e610c723e */ /* 0x010fe400000010ff */
[----:B------:R-:W-:Y:S02]  /*8230*/  F2FP.BF16.F32.PACK_AB R13, R96, R10 ;  /* 0x0000000a600d723e */ /* 0x000fe400000010ff */
[----:B------:R-:W-:-:S02]  /*8240*/  F2FP.BF16.F32.PACK_AB R14, R101, R99 ;  /* 0x00000063650e723e */ /* 0x000fc400000010ff */
[----:B--2---:R-:W-:Y:S01]  /*8250*/  F2FP.BF16.F32.PACK_AB R15, R100, R19 ;  /* 0x00000013640f723e */ /* 0x004fe200000010ff */
[----:B------:R0:W-:Y:S04]  /*8260*/  STSM.16.M88.4 [R2+0x2a800], R72 ;  /* 0x02a8004802007844 */ /* 0x0001e80000000200 */
[----:B------:R0:W-:Y:S04]  /*8270*/  STSM.16.M88.4 [R28], R80 ;  /* 0x000000501c007844 */ /* 0x0001e80000000200 */
[----:B------:R0:W-:Y:S04]  /*8280*/  STSM.16.M88.4 [R17+0xc000], R88 ;  /* 0x00c0005811007844 */ /* 0x0001e80000000200 */
[----:B------:R0:W-:Y:S01]  /*8290*/  STSM.16.M88.4 [R16+0xc000], R12 ;  /* 0x00c0000c10007844 */ /* 0x0001e20000000200 */
[----:B------:R-:W-:Y:S01]  /*82a0*/  @!PT LDS RZ, [RZ] ;  /* 0x00000000fffff984 */ /* 0x000fe20000000800 */
[----:B------:R-:W-:Y:S01]  /*82b0*/  @!PT LDS RZ, [RZ] ;  /* 0x00000000fffff984 */ /* 0x000fe20000000800 */
[----:B------:R-:W-:Y:S01]  /*82c0*/  @!PT LDS RZ, [RZ] ;  /* 0x00000000fffff984 */ /* 0x000fe20000000800 */
[----:B------:R-:W-:Y:S01]  /*82d0*/  @!PT LDS RZ, [RZ] ;  /* 0x00000000fffff984 */ /* 0x000fe20000000800 */
[----:B------:R1:W-:Y:S06]  /*82e0*/  MEMBAR.ALL.CTA ;  /* 0x0000000000007992 */ /* 0x0003ec0000008000 */
[----:B-1----:R-:W1:Y:S01]  /*82f0*/  FENCE.VIEW.ASYNC.S ;  /* 0x00000000000073c6 */ /* 0x002e620000000000 */
[----:B------:R-:W-:Y:S01]  /*8300*/  FADD.FTZ R5, R92, R5 ;  /* 0x000000055c057221 */ /* 0x000fe20000010000 */
[----:B------:R-:W-:-:S03]  /*8310*/  ISETP.LT.AND P2, PT, RZ, UR29, PT ;  /* 0x0000001dff007c0c */ /* 0x000fc6000bf41270 */
[----:B------:R-:W-:Y:S01]  /*8320*/  FADD.FTZ R0, R94, R5 ;  /* 0x000000055e007221 */ /* 0x000fe20000010000 */
[----:B------:R-:W-:-:S03]  /*8330*/  UIADD3 UR6, UR29, -0x1, URZ ;  /* 0xffffffff1d067890 */ /* 0x000fc6000fffe03f */
[----:B------:R-:W-:Y:S01]  /*8340*/  FADD.FTZ R0, R97, R0 ;  /* 0x0000000061007221 */ /* 0x000fe20000010000 */
[----:B------:R-:W-:Y:S01]  /*8350*/  FADD.FTZ R5, R19, R4 ;  /* 0x0000000413057221 */ /* 0x000fe20000010000 */
[----:B------:R-:W-:Y:S02]  /*8360*/  UMOV UR20, UR38 ;  /* 0x0000002600147c82 */ /* 0x000fe40008000000 */
[----:B------:R-:W-:Y:S01]  /*8370*/  FADD.FTZ R0, R99, R0 ;  /* 0x0000000063007221 */ /* 0x000fe20000010000 */
[----:B------:R-:W-:Y:S01]  /*8380*/  UMOV UR29, UR6 ;  /* 0x00000006001d7c82 */ /* 0x000fe20008000000 */
[----:B------:R-:W-:Y:S01]  /*8390*/  UMOV UR28, UR39 ;  /* 0x00000027001c7c82 */ /* 0x000fe20008000000 */
        /* <DEDUP_REMOVED lines=36> */
[----:B-1----:R-:W-:Y:S01]  /*85e0*/  NOP ;  /* 0x0000000000007918 */ /* 0x002fe20000000000 */
[----:B0-----:R-:W-:Y:S05]  /*85f0*/  @P2 BRA `(.L_x_10607) ;  /* 0xffffffc800842947 */ /* 0x001fea000383ffff */
.L_x_10598:
[----:B------:R-:W-:Y:S06]  /*8600*/  BAR.ARV 0x8, 0x1a0 ;  /* 0x0206800000007b1d */ /* 0x000fec0000002000 */
[----:B------:R-:W-:Y:S05]  /*8610*/  @!P0 BRA `(.L_x_10608) ;  /* 0x0000000000048947 */ /* 0x000fea0003800000 */
[----:B------:R-:W-:Y:S01]  /*8620*/  BPT.TRAP 0x1 ;  /* 0x000000040000795c */ /* 0x000fe20000300000 */
.L_x_10608:
[----:B------:R-:W-:Y:S01]  /*8630*/  ULEA UR5, UR39, UR40, 0x3 ;  /* 0x0000002827057291 */ /* 0x000fe2000f8e183f */
[----:B------:R-:W-:-:S05]  /*8640*/  IMAD.U32 R0, RZ, RZ, UR38 ;  /* 0x00000026ff007e24 */ /* 0x000fca000f8e00ff */
[----:B------:R-:W-:-:S04]  /*8650*/  SHF.L.U32 R0, R0, 0x1f, RZ ;  /* 0x0000001f00007819 */ /* 0x000fc800000006ff */
[----:B------:R0:W1:Y:S01]  /*8660*/  SYNCS.PHASECHK.TRANS64.TRYWAIT P2, [UR5+0x30850], R0 ;  /* 0x03085000ff0075a7 */ /* 0x0000620008040145 */
[----:B------:R-:W-:Y:S05]  /*8670*/  @!P0 BRA `(.L_x_10609) ;  /* 0x0000000000048947 */ /* 0x000fea0003800000 */
[----:B------:R-:W-:Y:S01]  /*8680*/  BPT.TRAP 0x1 ;  /* 0x000000040000795c */ /* 0x000fe20000300000 */
.L_x_10609:
[----:B-1----:R-:W-:Y:S05]  /*8690*/  @P2 BRA `(.L_x_10610) ;  /* 0x0000000000082947 */ /* 0x002fea0003800000 */
[----:B------:R-:W1:Y:S02]  /*86a0*/  SYNCS.PHASECHK.TRANS64.TRYWAIT P0, [UR5+0x30850], R0 ;  /* 0x03085000ff0075a7 */ /* 0x000e640008000145 */
[----:B-1----:R-:W-:Y:S05]  /*86b0*/  @!P0 BRA `(.L_x_10611) ;  /* 0x0000006000c08947 */ /* 0x002fea0003800000 */
.L_x_10610:
[----:B------:R-:W-:Y:S01]  /*86c0*/  UIADD3 UR40, UR40, 0x400, URZ ;  /* 0x0000040028287890 */ /* 0x000fe2000fffe03f */
[----:B------:R-:W-:Y:S01]  /*86d0*/  WARPGROUP.ARRIVE ;  /* 0x00000000000079c5 */ /* 0x000fe20000000000 */
[----:B------:R-:W-:Y:S01]  /*86e0*/  UIADD3 UR25, UR25, 0x1e800, URZ ;  /* 0x0001e80019197890 */ /* 0x000fe2000fffe03f */
[----:B01----:R-:W0:Y:S01]  /*86f0*/  SHFL.BFLY PT, R0, R5, 0x2, 0x1f ;  /* 0x0c401f0005007f89 */ /* 0x003e2200000e0000 */
[----:B------:R-:W-:Y:S01]  /*8700*/  USHF.R.U32.HI UR40, URZ, 0x4, UR40 ;  /* 0x000000043f287899 */ /* 0x000fe20008011628 */
[----:B------:R-:W-:Y:S01]  /*8710*/  IMAD.MOV.U32 R21, RZ, RZ, RZ ;  /* 0x000000ffff157224 */ /* 0x000fe200078e00ff */
[----:B------:R-:W-:Y:S01]  /*8720*/  USHF.R.U32.HI UR25, URZ, 0x4, UR25 ;  /* 0x000000043f197899 */ /* 0x000fe20008011619 */
[----:B------:R-:W1:Y:S01]  /*8730*/  SHFL.BFLY PT, R3, R4, 0x2, 0x1f ;  /* 0x0c401f0004037f89 */ /* 0x000e6200000e0000 */
[----:B------:R-:W-:Y:S01]  /*8740*/  ULOP3.LUT UR6, UR40, 0x3fff, URZ, 0xc0, !UPT ;  /* 0x00003fff28067892 */ /* 0x000fe2000f8ec03f */
[----:B------:R-:W-:Y:S01]  /*8750*/  IMAD.U32 R12, RZ, RZ, UR26 ;  /* 0x0000001aff0c7e24 */ /* 0x000fe2000f8e00ff */
[----:B------:R-:W-:-:S02]  /*8760*/  ULOP3.LUT UR4, UR25, 0x3fff, URZ, 0xc0, !UPT ;  /* 0x00003fff19047892 */ /* 0x000fc4000f8ec03f */
[----:B------:R-:W-:Y:S02]  /*8770*/  UIMAD UR6, UR39, 0x600, UR6 ;  /* 0x00000600270678a4 */ /* 0x000fe4000f8e0206 */
[----:B------:R-:W-:Y:S01]  /*8780*/  ULOP3.LUT UR4, UR4, 0x10000, URZ, 0xfc, !UPT ;  /* 0x0001000004047892 */ /* 0x000fe2000f8efc3f */
[----:B------:R-:W-:Y:S01]  /*8790*/  UMOV UR11, 0x40000040 ;  /* 0x40000040000b7882 */ /* 0x000fe20000000000 */
[----:B------:R-:W-:Y:S01]  /*87a0*/  UMOV UR9, 0x40000040 ;  /* 0x4000004000097882 */ /* 0x000fe20000000000 */
[----:B------:R-:W-:Y:S02]  /*87b0*/  UIADD3 UR39, UR39, 0x1, URZ ;  /* 0x0000000127277890 */ /* 0x000fe4000fffe03f */
[----:B------:R-:W-:Y:S02]  /*87c0*/  UMOV UR10, UR6 ;  /* 0x00000006000a7c82 */ /* 0x000fe40008000000 */
[----:B------:R-:W-:Y:S01]  /*87d0*/  UMOV UR8, UR4 ;  /* 0x0000000400087c82 */ /* 0x000fe20008000000 */
[----:B------:R-:W-:Y:S01]  /*87e0*/  UISETP.NE.AND UP0, UPT, UR39, 0x2, UPT ;  /* 0x000000022700788c */ /* 0x000fe2000bf05270 */
[----:B------:R-:W-:Y:S01]  /*87f0*/  HGMMA.64x64x16.F32.BF16 R120, gdesc[UR8].tnspB, R120, gsb0 ;  /* 0x40e00000087879f0 */ /* 0x000fe20008001878 */
[----:B------:R-:W-:-:S02]  /*8800*/  UIADD3 UR10, UR6, 0x80, URZ ;  /* 0x00000080060a7890 */ /* 0x000fc4000fffe03f */
[----:B------:R-:W-:Y:S01]  /*8810*/  UIADD3 UR8, UR4, 0x2, URZ ;  /* 0x0000000204087890 */ /* 0x000fe2000fffe03f */
[----:B0-----:R-:W-:Y:S01]  /*8820*/  FADD.FTZ R6, R0, R5 ;  /* 0x0000000500067221 */ /* 0x001fe20000010000 */
[----:B------:R-:W-:Y:S01]  /*8830*/  UMOV UR11, 0x40000040 ;  /* 0x40000040000b7882 */ /* 0x000fe20000000000 */
[----:B------:R-:W-:Y:S01]  /*8840*/  UMOV UR9, 0x40000040 ;  /* 0x4000004000097882 */ /* 0x000fe20000000000 */
[----:B------:R-:W-:Y:S01]  /*8850*/  UIADD3 UR37, UR37, 0x1, URZ ;  /* 0x0000000125257890 */ /* 0x000fe2000fffe03f */
[----:B-1----:R-:W-:Y:S01]  /*8860*/  FADD.FTZ R3, R3, R4 ;  /* 0x0000000403037221 */ /* 0x002fe20000010000 */
[----:B------:R-:W0:Y:S01]  /*8870*/  SHFL.BFLY PT, R7, R6, 0x1, 0x1f ;  /* 0x0c201f0006077f89 */ /* 0x000e2200000e0000 */
[----:B------:R-:W-:Y:S01]  /*8880*/  IMAD.U32 R4, RZ, RZ, UR26 ;  /* 0x0000001aff047e24 */ /* 0x000fe2000f8e00ff */
[----:B------:R-:W-:Y:S02]  /*8890*/  USEL UR39, UR39, URZ, UP0 ;  /* 0x0000003f27277287 */ /* 0x000fe40008000000 */
[----:B------:R-:W1:Y:S01]  /*88a0*/  SHFL.BFLY PT, R0, R3, 0x1, 0x1f ;  /* 0x0c201f0003007f89 */ /* 0x000e6200000e0000 */
[----:B0-----:R-:W-:Y:S01]  /*88b0*/  FADD.FTZ R10, R6, R7 ;  /* 0x00000007060a7221 */ /* 0x001fe20000010000 */
[----:B------:R-:W-:Y:S01]  /*88c0*/  IMAD.U32 R6, RZ, RZ, UR5 ;  /* 0x00000005ff067e24 */ /* 0x000fe2000f8e00ff */
[----:B------:R-:W-:Y:S01]  /*88d0*/  MOV R7, RZ ;  /* 0x000000ff00077202 */ /* 0x000fe20000000f00 */
[----:B-1----:R-:W-:-:S02]  /*88e0*/  FADD.FTZ R9, R3, R0 ;  /* 0x0000000003097221 */ /* 0x002fc40000010000 */
[----:B------:R-:W-:Y:S01]  /*88f0*/  FSETP.NE.FTZ.AND P2, PT, R10, RZ, PT ;  /* 0x000000ff0a00720b */ /* 0x000fe20003f55000 */
[----:B------:R-:W-:Y:S01]  /*8900*/  @!P1 VIADD R6, R6, 0x30860 ;  /* 0x0003086006069836 */ /* 0x000fe20000000000 */
[----:B------:R-:W-:Y:S01]  /*8910*/  MOV R0, 0xff800000 ;  /* 0xff80000000007802 */ /* 0x000fe20000000f00 */
[----:B------:R-:W-:Y:S01]  /*8920*/  IMAD.MOV.U32 R3, RZ, RZ, -0x800000 ;  /* 0xff800000ff037424 */ /* 0x000fe200078e00ff */
[----:B------:R-:W-:Y:S02]  /*8930*/  FSETP.NE.FTZ.AND P0, PT, R9, RZ, PT ;  /* 0x000000ff0900720b */ /* 0x000fe40003f15000 */
[----:B------:R-:W-:-:S07]  /*8940*/  @!P1 PRMT R6, RZ, 0x654, R6 ;  /* 0x00000654ff069816 */ /* 0x000fce0000000006 */
[----:B------:R-:W0:Y:S01]  /*8950*/  @P2 MUFU.LG2 R8, R10 ;  /* 0x0000000a00082308 */ /* 0x000e220000000c00 */
[----:B------:R-:W-:-:S03]  /*8960*/  @P2 FMUL.FTZ R12, R12, 0.69314718246459960938 ;  /* 0x3f3172180c0c2820 */ /* 0x000fc60000410000 */
[----:B------:R-:W-:-:S04]  /*8970*/  @P0 FMUL.FTZ R4, R4, 0.69314718246459960938 ;  /* 0x3f31721804040820 */ /* 0x000fc80000410000 */
[----:B------:R-:W1:Y:S08]  /*8980*/  @P0 MUFU.LG2 R5, R9 ;  /* 0x0000000900050308 */ /* 0x000e700000000c00 */
[----:B------:R0:W2:Y:S08]  /*8990*/  @P0 MUFU.RCP R21, R9 ;  /* 0x0000000900150308 */ /* 0x0000b00000001000 */
[----:B------:R-:W3:Y:S01]  /*89a0*/  @P2 MUFU.RCP R7, R10 ;  /* 0x0000000a00072308 */ /* 0x000ee20000001000 */
[----:B------:R-:W-:-:S02]  /*89b0*/  WARPGROUP.DEPBAR.LE gsb0, 0x0 ;  /* 0x00008000000079c5 */ /* 0x000fc40000010000 */
[----:B------:R-:W-:Y:S01]  /*89c0*/  WARPGROUP.ARRIVE ;  /* 0x00000000000079c5 */ /* 0x000fe20000000000 */
[----:B0-----:R-:W-:Y:S01]  /*89d0*/  @P2 FMUL.FTZ R9, R8, 0.69314718246459960938 ;  /* 0x3f31721808092820 */ /* 0x001fe20000410000 */
[----:B-1----:R-:W-:-:S03]  /*89e0*/  @P0 FMUL.FTZ R5, R5, 0.69314718246459960938 ;  /* 0x3f31721805050820 */ /* 0x002fc60000410000 */
[----:B------:R-:W-:Y:S01]  /*89f0*/  @P2 FFMA.FTZ R0, R12, R102, R9 ;  /* 0x000000660c002223 */ /* 0x000fe20000010009 */
[----:B------:R-:W-:Y:S01]  /*8a00*/  HGMMA.64x64x16.F32.BF16 R120, gdesc[UR8].tnspB, R120, gsb0 ;  /* 0x40e00000087879f0 */ /* 0x000fe20008001878 */
[----:B------:R-:W-:Y:S01]  /*8a10*/  UIADD3 UR10, UR6, 0x100, URZ ;  /* 0x00000100060a7890 */ /* 0x000fe2000fffe03f */
[----:B------:R-:W-:Y:S01]  /*8a20*/  @P0 FFMA.FTZ R3, R4, R93, R5 ;  /* 0x0000005d04030223 */ /* 0x000fe20000010005 */
[----:B------:R-:W-:Y:S01]  /*8a30*/  UIADD3 UR8, UR4, 0x4, URZ ;  /* 0x0000000404087890 */ /* 0x000fe2000fffe03f */
[----:B------:R-:W-:Y:S01]  /*8a40*/  PLOP3.LUT P0, PT, PT, PT, PT, 0x8, 0x0 ;  /* 0x000000000000781c */ /* 0x000fe20003f0e170 */
        /* <DEDUP_REMOVED lines=65> */
[----:B------:R-:W-:-:S04]  /*8e60*/  USEL UR4, URZ, 0x1, UP0 ;  /* 0x000000013f047887 */ /* 0x000fc80008000000 */
[----:B------:R-:W-:Y:S01]  /*8e70*/  ULOP3.LUT UR38, UR38, UR4, URZ, 0x3c, !UPT ;  /* 0x0000000426267292 */ /* 0x000fe2000f8e3c3f */
[----:B------:R-:W-:Y:S02]  /*8e80*/  WARPGROUP.DEPBAR.LE gsb0, 0x0 ;  /* 0x00008000000079c5 */ /* 0x000fe40000010000 */
[----:B------:R-:W-:-:S06]  /*8e90*/  WARPGROUP.ARRIVE ;  /* 0x00000000000079c5 */ /* 0x000fcc0000000000 */
[----:B------:R-:W-:Y:S03]  /*8ea0*/  HGMMA.64x64x16.F32.BF16 R120, gdesc[UR8].tnspB, R120, gsb0 ;  /* 0x40e00000087879f0 */ /* 0x000fe60008001878 */
        /* <DEDUP_REMOVED lines=34> */
.L_x_10591:
        /* <DEDUP_REMOVED lines=9> */
[----:B------:R-:W2:Y:S01]  /*9160*/  LDL R4, [R1+0x1c] ;  /* 0x00001c0001047983 */ /* 0x000ea20000100800 */
[----:B------:R-:W0:Y:S01]  /*9170*/  S2UR UR4, SR_SWINHI ;  /* 0x00000000000479c3 */ /* 0x000e220000002f00 */
[----:B------:R-:W-:Y:S01]  /*9180*/  USHF.L.U32 UR8, UR41, 0x2, URZ ;  /* 0x0000000229087899 */ /* 0x000fe2000800063f */
[----:B------:R-:W-:Y:S01]  /*9190*/  F2FP.BF16.F32.PACK_AB R12, R12, R33 ;  /* 0x000000210c0c723e */ /* 0x000fe200000010ff */
[----:B------:R-:W-:Y:S01]  /*91a0*/  USHF.L.U64.HI UR9, UR41, 0x2, UR42 ;  /* 0x0000000229097899 */ /* 0x000fe2000801022a */
[----:B------:R-:W-:Y:S02]  /*91b0*/  F2FP.BF16.F32.PACK_AB R13, R13, R34 ;  /* 0x000000220d0d723e */ /* 0x000fe400000010ff */
[----:B------:R-:W-:Y:S02]  /*91c0*/  F2FP.BF16.F32.PACK_AB R14, R14, R31 ;  /* 0x0000001f0e0e723e */ /* 0x000fe400000010ff */
[----:B------:R-:W-:Y:S02]  /*91d0*/  F2FP.BF16.F32.PACK_AB R15, R15, R32 ;  /* 0x000000200f0f723e */ /* 0x000fe400000010ff */
[----:B------:R-:W-:-:S02]  /*91e0*/  F2FP.BF16.F32.PACK_AB R148, R29, R30 ;  /* 0x0000001e1d94723e */ /* 0x000fc400000010ff */
[----:B------:R-:W-:Y:S02]  /*91f0*/  F2FP.BF16.F32.PACK_AB R149, R23, R28 ;  /* 0x0000001c1795723e */ /* 0x000fe400000010ff */
[----:B------:R-:W-:Y:S02]  /*9200*/  F2FP.BF16.F32.PACK_AB R150, R21, R22 ;  /* 0x000000161596723e */ /* 0x000fe400000010ff */
[----:B------:R-:W-:Y:S01]  /*9210*/  F2FP.BF16.F32.PACK_AB R151, R151, R20 ;  /* 0x000000149797723e */ /* 0x000fe200000010ff */
[----:B------:R-:W-:Y:S01]  /*9220*/  UMOV UR6, UR40 ;  /* 0x0000002800067c82 */ /* 0x000fe20008000000 */
[----:B0-----:R-:W-:Y:S01]  /*9230*/  UMOV UR7, UR4 ;  /* 0x0000000400077c82 */ /* 0x001fe20008000000 */
[----:B------:R-:W-:Y:S02]  /*9240*/  IMAD.U32 R18, RZ, RZ, UR6 ;  /* 0x00000006ff127e24 */ /* 0x000fe4000f8e00ff */
[----:B------:R-:W-:Y:S01]  /*9250*/  IMAD.U32 R19, RZ, RZ, UR7 ;  /* 0x00000007ff137e24 */ /* 0x000fe2000f8e00ff */
[----:B------:R-:W-:-:S02]  /*9260*/  ULDC.64 UR6, c[0x0][0xbd8] ;  /* 0x0002f60000067ab9 */ /* 0x000fc40000000a00 */
[----:B------:R-:W-:Y:S02]  /*9270*/  UIADD3 UR4, UP1, UR8, UR6, URZ ;  /* 0x0000000608047290 */ /* 0x000fe4000ff3e03f */
[----:B------:R-:W-:Y:S02]  /*9280*/  UISETP.NE.U32.AND UP0, UPT, UR6, URZ, UPT ;  /* 0x0000003f0600728c */ /* 0x000fe4000bf05070 */
[----:B------:R-:W-:Y:S02]  /*9290*/  UIADD3.X UR6, UR9, UR7, URZ, UP1, !UPT ;  /* 0x0000000709067290 */ /* 0x000fe40008ffe43f */
[----:B------:R-:W-:Y:S01]  /*92a0*/  UISETP.NE.AND.EX UP0, UPT, UR7, URZ, UPT, UP0 ;  /* 0x0000003f0700728c */ /* 0x000fe2000bf05300 */
[----:B------:R-:W0:Y:S01]  /*92b0*/  LDC R24, c[0x0][0xa88] ;  /* 0x0002a200ff187b82 */ /* 0x000e220000000800 */
[----:B------:R-:W-:Y:S02]  /*92c0*/  IMAD.U32 R20, RZ, RZ, UR4 ;  /* 0x00000004ff147e24 */ /* 0x000fe4000f8e00ff */
[----:B------:R-:W-:Y:S01]  /*92d0*/  IMAD.U32 R21, RZ, RZ, UR6 ;  /* 0x00000006ff157e24 */ /* 0x000fe2000f8e00ff */
[----:B------:R-:W-:-:S02]  /*92e0*/  ULDC.64 UR6, c[0x0][0xbe0] ;  /* 0x0002f80000067ab9 */ /* 0x000fc40000000a00 */
[----:B------:R-:W-:-:S04]  /*92f0*/  UISETP.NE.U32.AND UP1, UPT, UR6, URZ, UPT ;  /* 0x0000003f0600728c */ /* 0x000fc8000bf25070 */
[----:B------:R-:W-:-:S11]  /*9300*/  UISETP.NE.AND.EX UP1, UPT, UR7, URZ, UPT, UP1 ;  /* 0x0000003f0700728c */ /* 0x000fd6000bf25310 */
[----:B------:R-:W-:-:S04]  /*9310*/  @UP1 UIADD3 UR6, UP2, UR8, UR6, URZ ;  /* 0x0000000608061290 */ /* 0x000fc8000ff5e03f */
[----:B------:R-:W-:Y:S01]  /*9320*/  @UP1 UIADD3.X UR7, UR9, UR7, URZ, UP2, !UPT ;  /* 0x0000000709071290 */ /* 0x000fe200097fe43f */
[----:B------:R-:W-:Y:S01]  /*9330*/  BAR.SYNC.DEFER_BLOCKING 0x1, 0x180 ;  /* 0x0046000000007b1d */ /* 0x000fe20000010000 */
[----:B--2---:R-:W-:-:S03]  /*9340*/  IMAD.WIDE R4, R4, 0x2, R18 ;  /* 0x0000000204047825 */ /* 0x004fc600078e0212 */
[C---:B------:R-:W-:Y:S02]  /*9350*/  IADD3 R11, P2, R4.reuse, 0x20, RZ ;  /* 0x00000020040b7810 */ /* 0x040fe40007f5e0ff */
[C---:B------:R-:W-:Y:S02]  /*9360*/  IADD3 R51, P0, R4.reuse, 0x60, RZ ;  /* 0x0000006004337810 */ /* 0x040fe40007f1e0ff */
[C---:B------:R-:W-:Y:S02]  /*9370*/  IADD3 R9, P1, R4.reuse, 0x40, RZ ;  /* 0x0000004004097810 */ /* 0x040fe40007f3e0ff */
        /* <DEDUP_REMOVED lines=11> */
[----:B------:R-:W-:Y:S01]  /*9430*/  IMAD.X R11, RZ, RZ, R5, P2 ;  /* 0x000000ffff0b7224 */ /* 0x000fe200010e0605 */
[----:B------:R-:W-:-:S02]  /*9440*/  LOP3.LUT R6, R6, R51, RZ, 0x3c, !PT ;  /* 0x0000003306067212 */ /* 0x000fc400078e3cff */
[----:B------:R-:W-:Y:S02]  /*9450*/  LOP3.LUT R8, R8, R9, RZ, 0x3c, !PT ;  /* 0x0000000908087212 */ /* 0x000fe400078e3cff */
[-C--:B------:R-:W-:Y:S02]  /*9460*/  IADD3.X R9, RZ, R5.reuse, RZ, P1, !PT ;  /* 0x00000005ff097210 */ /* 0x080fe40000ffe4ff */
[----:B------:R-:W-:Y:S02]  /*9470*/  MOV R53, R4 ;  /* 0x0000000400357202 */ /* 0x000fe40000000f00 */
[----:B------:R-:W-:Y:S02]  /*9480*/  MOV R26, R6 ;  /* 0x00000006001a7202 */ /* 0x000fe40000000f00 */
[----:B------:R-:W-:Y:S02]  /*9490*/  MOV R51, R8 ;  /* 0x0000000800337202 */ /* 0x000fe40000000f00 */
[----:B------:R-:W-:-:S02]  /*94a0*/  MOV R52, R10 ;  /* 0x0000000a00347202 */ /* 0x000fc40000000f00 */
[----:B------:R-:W-:Y:S02]  /*94b0*/  F2FP.BF16.F32.PACK_AB R4, R49, R50 ;  /* 0x000000323104723e */ /* 0x000fe400000010ff */
[----:B------:R-:W-:Y:S02]  /*94c0*/  F2FP.BF16.F32.PACK_AB R5, R47, R48 ;  /* 0x000000302f05723e */ /* 0x000fe400000010ff */
[----:B------:R-:W-:Y:S02]  /*94d0*/  F2FP.BF16.F32.PACK_AB R6, R45, R46 ;  /* 0x0000002e2d06723e */ /* 0x000fe400000010ff */
[----:B------:R-:W-:Y:S02]  /*94e0*/  F2FP.BF16.F32.PACK_AB R7, R43, R44 ;  /* 0x0000002c2b07723e */ /* 0x000fe400000010ff */
[----:B------:R-:W-:Y:S02]  /*94f0*/  F2FP.BF16.F32.PACK_AB R8, R41, R42 ;  /* 0x0000002a2908723e */ /* 0x000fe400000010ff */
[----:B------:R-:W-:Y:S01]  /*9500*/  F2FP.BF16.F32.PACK_AB R9, R39, R40 ;  /* 0x000000282709723e */ /* 0x000fe200000010ff */
[----:B------:R1:W-:Y:S01]  /*9510*/  STSM.16.M88.4 [R53], R4 ;  /* 0x0000000435007844 */ /* 0x0003e20000000200 */
[----:B------:R-:W-:-:S02]  /*9520*/  F2FP.BF16.F32.PACK_AB R10, R37, R38 ;  /* 0x00000026250a723e */ /* 0x000fc400000010ff */
[----:B------:R-:W-:Y:S02]  /*9530*/  F2FP.BF16.F32.PACK_AB R11, R35, R36 ;  /* 0x00000024230b723e */ /* 0x000fe400000010ff */
[----:B------:R-:W-:-:S03]  /*9540*/  PLOP3.LUT P0, PT, PT, PT, UP0, 0x80, 0x0 ;  /* 0x000000000000781c */ /* 0x000fc60003f0f008 */
[----:B------:R2:W-:Y:S04]  /*9550*/  STSM.16.M88.4 [R52], R8 ;  /* 0x0000000834007844 */ /* 0x0005e80000000200 */
[----:B------:R2:W-:Y:S04]  /*9560*/  STSM.16.M88.4 [R51], R12 ;  /* 0x0000000c33007844 */ /* 0x0005e80000000200 */
[----:B------:R2:W-:Y:S01]  /*9570*/  STSM.16.M88.4 [R26], R148 ;  /* 0x000000941a007844 */ /* 0x0005e20000000200 */
[----:B------:R-:W-:Y:S01]  /*9580*/  BAR.SYNC.DEFER_BLOCKING 0x1, 0x180 ;  /* 0x0046000000007b1d */ /* 0x000fe20000010000 */
[----:B------:R-:W-:Y:S01]  /*9590*/  PLOP3.LUT P1, PT, PT, PT, UP1, 0x80, 0x0 ;  /* 0x000000000000781c */ /* 0x000fe20003f2f018 */
[----:B-1----:R-:W-:Y:S01]  /*95a0*/  IMAD.U32 R4, RZ, RZ, UR6 ;  /* 0x00000006ff047e24 */ /* 0x002fe2000f8e00ff */
[----:B------:R-:W-:-:S03]  /*95b0*/  MOV R5, UR7 ;  /* 0x0000000700057c02 */ /* 0x000fc60008000f00 */
[----:B------:R-:W3:Y:S01]  /*95c0*/  @P0 LDG.E R22, desc[UR46][R20.64] ;  /* 0x0000002e14160981 */ /* 0x000ee2000c1e1900 */
[----:B------:R-:W-:-:S07]  /*95d0*/  UMOV UR4, URZ ;  /* 0x0000003f00047c82 */ /* 0x000fce0008000000 */
[----:B0-----:R2:W5:Y:S01]  /*95e0*/  @P1 LDG.E R24, desc[UR46][R4.64] ;  /* 0x0000002e04181981 */ /* 0x001562000c1e1900 */
[----:B---3--:R-:W-:Y:S01]  /*95f0*/  @P0 R2UR UR4, R22 ;  /* 0x00000000160402ca */ /* 0x008fe200000e0000 */
[----:B--2---:R-:W-:-:S14]  /*9600*/  @P1 BRA `(.L_x_10614) ;  /* 0x0000000000101947 */ /* 0x004fdc0003800000 */
[----:B------:R-:W-:Y:S05]  /*9610*/  @!P0 BRA `(.L_x_10614) ;  /* 0x00000000000c8947 */ /* 0x000fea0003800000 */
[----:B------:R-:W2:Y:S04]  /*9620*/  LDG.E R5, desc[UR46][R20.64] ;  /* 0x0000002e14057981 */ /* 0x000ea8000c1e1900 */
[----:B-----5:R-:W2:Y:S02]  /*9630*/  LDG.E R24, desc[UR46][R20.64+0x4] ;  /* 0x0000042e14187981 */ /* 0x020ea4000c1e1900 */
[----:B--2---:R-:W-:-:S07]  /*9640*/  IMAD.IADD R24, R24, 0x1, -R5 ;  /* 0x0000000118187824 */ /* 0x004fce00078e0a05 */
.L_x_10614:
[----:B------:R-:W2:Y:S04]  /*9650*/  LDL R5, [R1+0x18] ;  /* 0x0000180001057983 */ /* 0x000ea80000100800 */
[----:B------:R-:W3:Y:S01]  /*9660*/  LDL R32, [R1+0x8] ;  /* 0x0000080001207983 */ /* 0x000ee20000100800 */
[----:B------:R-:W-:Y:S01]  /*9670*/  USHF.R.S32.HI UR11, URZ, 0x1f, UR43 ;  /* 0x0000001f3f0b7899 */ /* 0x000fe2000801142b */
[----:B------:R-:W-:Y:S02]  /*9680*/  ULDC.64 UR12, c[0x0][0xb70] ;  /* 0x0002dc00000c7ab9 */ /* 0x000fe40000000a00 */
[----:B------:R-:W2:Y:S01]  /*9690*/  LDL.LU R26, [R1+0xc] ;  /* 0x00000c00011a7983 */ /* 0x000ea20000300800 */
[----:B------:R-:W-:Y:S02]  /*96a0*/  USHF.R.S32.HI UR9, URZ, 0x1f, UR4 ;  /* 0x0000001f3f097899 */ /* 0x000fe40008011404 */
[----:B------:R-:W-:Y:S01]  /*96b0*/  UIMAD UR10, UR11, UR12, URZ ;  /* 0x0000000c0b0a72a4 */ /* 0x000fe2000f8e023f */
[----:B------:R-:W0:Y:S01]  /*96c0*/  S2R R4, SR_TID.X ;  /* 0x0000000000047919 */ /* 0x000e220000002100 */
[----:B------:R-:W-:Y:S01]  /*96d0*/  UMOV UR8, UR4 ;  /* 0x0000000400087c82 */ /* 0x000fe20008000000 */
[----:B------:R-:W-:-:S02]  /*96e0*/  USEL UR42, UR42, URZ, !UP0 ;  /* 0x0000003f2a2a7287 */ /* 0x000fc4000c000000 */
[----:B------:R-:W-:Y:S02]  /*96f0*/  UIMAD.WIDE.U32 UR6, UR43, UR12, UR8 ;  /* 0x0000000c2b0672a5 */ /* 0x000fe4000f8e0008 */
[----:B------:R-:W-:Y:S02]  /*9700*/  UIMAD UR10, UR43, UR13, UR10 ;  /* 0x0000000d2b0a72a4 */ /* 0x000fe4000f8e020a */
[----:B------:R-:W-:Y:S01]  /*9710*/  USEL UR41, UR41, URZ, !UP0 ;  /* 0x0000003f29297287 */ /* 0x000fe2000c000000 */
[----:B------:R-:W-:Y:S01]  /*9720*/  ULDC.64 UR12, c[0x0][0xb78] ;  /* 0x0002de00000c7ab9 */ /* 0x000fe20000000a00 */
[----:B------:R-:W-:Y:S02]  /*9730*/  UIADD3 UR7, UR7, UR10, URZ ;  /* 0x0000000a07077290 */ /* 0x000fe4000fffe03f */
[----:B------:R-:W-:Y:S02]  /*9740*/  UIMAD UR8, UR42, UR12, URZ ;  /* 0x0000000c2a0872a4 */ /* 0x000fe4000f8e023f */
[----:B------:R-:W-:-:S02]  /*9750*/  UIMAD.WIDE.U32 UR6, UR41, UR12, UR6 ;  /* 0x0000000c290672a5 */ /* 0x000fc4000f8e0006 */
[----:B------:R-:W-:-:S03]  /*9760*/  UIMAD UR8, UR41, UR13, UR8 ;  /* 0x0000000d290872a4 */ /* 0x000fc6000f8e0208 */
[----:B------:R-:W-:-:S03]  /*9770*/  ULDC.64 UR12, c[0x0][0xaa0] ;  /* 0x0002a800000c7ab9 */ /* 0x000fc60000000a00 */
[----:B------:R-:W-:Y:S01]  /*9780*/  MOV R7, UR8 ;  /* 0x0000000800077c02 */ /* 0x000fe20008000f00 */
[----:B0-----:R-:W-:-:S05]  /*9790*/  VIADD R6, R4, 0xffffff80 ;  /* 0xffffff8004067836 */ /* 0x001fca0000000000 */
[----:B------:R-:W-:-:S04]  /*97a0*/  SHF.R.S32.HI R8, RZ, 0x1f, R6 ;  /* 0x0000001fff087819 */ /* 0x000fc80000011406 */
[----:B------:R-:W-:-:S04]  /*97b0*/  LEA.HI R8, R8, R6, RZ, 0x7 ;  /* 0x0000000608087211 */ /* 0x000fc800078f38ff */
[----:B------:R-:W-:-:S05]  /*97c0*/  LOP3.LUT R8, R8, 0xffffff80, RZ, 0xc0, !PT ;  /* 0xffffff8008087812 */ /* 0x000fca00078ec0ff */
[----:B------:R-:W-:-:S05]  /*97d0*/  IMAD.IADD R8, R6, 0x1, -R8 ;  /* 0x0000000106087824 */ /* 0x000fca00078e0a08 */
[----:B------:R-:W-:Y:S02]  /*97e0*/  LOP3.LUT P0, RZ, R8, 0x3, RZ, 0xc0, !PT ;  /* 0x0000000308ff7812 */ /* 0x000fe4000780c0ff */
[----:B------:R-:W-:Y:S02]  /*97f0*/  MOV R33, UR12 ;  /* 0x0000000c00217c02 */ /* 0x000fe40008000f00 */
[----:B------:R-:W-:Y:S01]  /*9800*/  SHF.R.S32.HI R157, RZ, 0x1f, R156 ;  /* 0x0000001fff9d7819 */ /* 0x000fe2000001149c */
[----:B------:R-:W-:Y:S01]  /*9810*/  BSSY B1, `(.L_x_10615) ;  /* 0x0000057000017945 */ /* 0x000fe20003800000 */
[----:B--2---:R-:W-:Y:S02]  /*9820*/  IMAD R9, R26, 0xc0, R5 ;  /* 0x000000c01a097824 */ /* 0x004fe400078e0205 */
[----:B---3--:R-:W-:-:S03]  /*9830*/  IMAD R5, R156, 0x40, R32 ;  /* 0x000000409c057824 */ /* 0x008fc600078e0220 */
[----:B------:R-:W-:Y:S01]  /*9840*/  SHF.R.S32.HI R4, RZ, 0x1f, R9 ;  /* 0x0000001fff047819 */ /* 0x000fe20000011409 */
[----:B------:R-:W-:Y:S01]  /*9850*/  IMAD.WIDE R18, R5, 0x2, R18 ;  /* 0x0000000205127825 */ /* 0x000fe200078e0212 */
[----:B------:R-:W-:-:S03]  /*9860*/  IADD3 R6, P1, R9, UR6, RZ ;  /* 0x0000000609067c10 */ /* 0x000fc6000ff3e0ff */
[C---:B------:R-:W-:Y:S01]  /*9870*/  VIADD R5, R9.reuse, 0x8 ;  /* 0x0000000809057836 */ /* 0x040fe20000000000 */
[----:B------:R-:W-:Y:S01]  /*9880*/  IADD3.X R7, R4, UR7, R7, P1, !PT ;  /* 0x0000000704077c10 */ /* 0x000fe20008ffe407 */
[----:B------:R-:W-:Y:S01]  /*9890*/  ULDC.64 UR6, c[0x0][0xb40] ;  /* 0x0002d00000067ab9 */ /* 0x000fe20000000a00 */
[----:B------:R-:W-:Y:S02]  /*98a0*/  IADD3 R11, P3, R18, 0x3000, RZ ;  /* 0x00003000120b7810 */ /* 0x000fe40007f7e0ff */
[C---:B------:R-:W-:Y:S02]  /*98b0*/  LEA R30, P2, R6.reuse, UR6, 0x2 ;  /* 0x00000006061e7c11 */ /* 0x040fe4000f8410ff */
[-C--:B-----5:R-:W-:Y:S01]  /*98c0*/  ISETP.GE.OR P1, PT, R9, R24.reuse, P0 ;  /* 0x000000180900720c */ /* 0x0a0fe20000726670 */
[----:B------:R-:W-:Y:S01]  /*98d0*/  UIMAD UR6, UR9, UR12, URZ ;  /* 0x0000000c090672a4 */ /* 0x000fe2000f8e023f */
[----:B------:R-:W-:Y:S01]  /*98e0*/  LEA.HI.X R31, R6, UR7, R7, 0x2, P2 ;  /* 0x00000007061f7c11 */ /* 0x000fe200090f1407 */
[----:B------:R-:W-:Y:S01]  /*98f0*/  IMAD.MOV.U32 R28, RZ, RZ, R32 ;  /* 0x000000ffff1c7224 */ /* 0x000fe200078e0020 */
[C---:B------:R-:W-:Y:S01]  /*9900*/  IADD3 R15, P2, R18.reuse, 0x1800, RZ ;  /* 0x00001800120f7810 */ /* 0x040fe20007f5e0ff */
[----:B------:R-:W-:Y:S01]  /*9910*/  IMAD.X R9, RZ, RZ, R19, P3 ;  /* 0x000000ffff097224 */ /* 0x000fe200018e0613 */
[----:B------:R-:W-:Y:S01]  /*9920*/  IADD3 R7, P4, R18, 0x4800, RZ ;  /* 0x0000480012077810 */ /* 0x000fe20007f9e0ff */
[----:B------:R-:W-:Y:S01]  /*9930*/  ULDC.64 UR8, c[0x0][0xae8] ;  /* 0x0002ba0000087ab9 */ /* 0x000fe20000000a00 */
[----:B------:R-:W-:-:S02]  /*9940*/  ISETP.GE.OR P0, PT, R5, R24, P0 ;  /* 0x000000180500720c */ /* 0x000fc40000706670 */
[----:B------:R-:W-:Y:S01]  /*9950*/  SHF.R.S32.HI R29, RZ, 0x1f, R32 ;  /* 0x0000001fff1d7819 */ /* 0x000fe20000011420 */
[----:B------:R-:W-:Y:S01]  /*9960*/  UIMAD UR6, UR4, UR13, UR6 ;  /* 0x0000000d040672a4 */ /* 0x000fe2000f8e0206 */
[----:B------:R-:W-:Y:S01]  /*9970*/  LOP3.LUT R5, R18, 0x380, RZ, 0xc0, !PT ;  /* 0x0000038012057812 */ /* 0x000fe200078ec0ff */
[----:B------:R-:W-:Y:S01]  /*9980*/  IMAD.X R13, RZ, RZ, R19, P2 ;  /* 0x000000ffff0d7224 */ /* 0x000fe200010e0613 */
[----:B------:R-:W-:Y:S01]  /*9990*/  LOP3.LUT R8, R15, 0x380, RZ, 0xc0, !PT ;  /* 0x000003800f087812 */ /* 0x000fe200078ec0ff */
[----:B------:R-:W-:Y:S01]  /*99a0*/  @!P1 STG.E desc[UR46][R30.64], R3 ;  /* 0x000000031e009986 */ /* 0x000fe2000c10192e */
[----:B------:R-:W-:Y:S02]  /*99b0*/  LOP3.LUT R6, R11, 0x380, RZ, 0xc0, !PT ;  /* 0x000003800b067812 */ /* 0x000fe400078ec0ff */
[----:B------:R-:W-:Y:S02]  /*99c0*/  LOP3.LUT R4, R7, 0x380, RZ, 0xc0, !PT ;  /* 0x0000038007047812 */ /* 0x000fe400078ec0ff */
[----:B------:R-:W-:Y:S01]  /*99d0*/  SHF.R.U64 R5, R5, 0x3, RZ ;  /* 0x0000000305057819 */ /* 0x000fe200000012ff */
[----:B------:R0:W-:Y:S01]  /*99e0*/  @!P0 STG.E desc[UR46][R30.64+0x20], R0 ;  /* 0x000020001e008986 */ /* 0x0001e2000c10192e */
[----:B------:R-:W-:-:S02]  /*99f0*/  SHF.R.U64 R8, R8, 0x3, RZ ;  /* 0x0000000308087819 */ /* 0x000fc400000012ff */
[----:B------:R-:W-:Y:S02]  /*9a00*/  SHF.R.U64 R6, R6, 0x3, RZ ;  /* 0x0000000306067819 */ /* 0x000fe400000012ff */
[----:B------:R-:W-:Y:S01]  /*9a10*/  SHF.R.U64 R4, R4, 0x3, RZ ;  /* 0x0000000304047819 */ /* 0x000fe200000012ff */
[----:B------:R-:W-:Y:S01]  /*9a20*/  IMAD.WIDE.U32 R28, R33, UR4, R28 ;  /* 0x00000004211c7c25 */ /* 0x000fe2000f8e001c */
[----:B------:R-:W-:Y:S02]  /*9a30*/  LOP3.LUT R18, R5, R18, RZ, 0x3c, !PT ;  /* 0x0000001205127212 */ /* 0x000fe400078e3cff */
[----:B------:R-:W-:Y:S01]  /*9a40*/  LOP3.LUT R12, R8, R15, RZ, 0x3c, !PT ;  /* 0x0000000f080c7212 */ /* 0x000fe200078e3cff */
[----:B------:R-:W-:Y:S01]  /*9a50*/  IMAD.X R5, RZ, RZ, R19, P4 ;  /* 0x000000ffff057224 */ /* 0x000fe200020e0613 */
[----:B------:R-:W-:Y:S02]  /*9a60*/  LOP3.LUT R8, R6, R11, RZ, 0x3c, !PT ;  /* 0x0000000b06087212 */ /* 0x000fe400078e3cff */
[----:B------:R-:W-:Y:S01]  /*9a70*/  LOP3.LUT R4, R4, R7, RZ, 0x3c, !PT ;  /* 0x0000000704047212 */ /* 0x000fe200078e3cff */
[----:B------:R-:W-:Y:S01]  /*9a80*/  VIADD R29, R29, UR6 ;  /* 0x000000061d1d7c36 */ /* 0x000fe20008000000 */
[----:B------:R-:W-:Y:S01]  /*9a90*/  ULDC.64 UR6, c[0x0][0xae0] ;  /* 0x0002b80000067ab9 */ /* 0x000fe20000000a00 */
[----:B------:R1:W5:Y:S01]  /*9aa0*/  LD.E.128 R20, desc[UR46][R18.64] ;  /* 0x0000002e12147980 */ /* 0x000362000c101d00 */
[----:B------:R-:W-:-:S03]  /*9ab0*/  UIMAD UR4, UR11, UR6, URZ ;  /* 0x000000060b0472a4 */ /* 0x000fc6000f8e023f */
[----:B------:R-:W5:Y:S04]  /*9ac0*/  LD.E.128 R12, desc[UR46][R12.64] ;  /* 0x0000002e0c0c7980 */ /* 0x000f68000c101d00 */
[----:B------:R-:W5:Y:S04]  /*9ad0*/  LD.E.128 R8, desc[UR46][R8.64] ;  /* 0x0000002e08087980 */ /* 0x000f68000c101d00 */
[----:B------:R-:W5:Y:S01]  /*9ae0*/  LD.E.128 R4, desc[UR46][R4.64] ;  /* 0x0000002e04047980 */ /* 0x000f62000c101d00 */
[----:B-1----:R-:W-:Y:S01]  /*9af0*/  IMAD.U32 R19, RZ, RZ, UR6 ;  /* 0x00000006ff137e24 */ /* 0x002fe2000f8e00ff */
[----:B------:R-:W-:Y:S01]  /*9b00*/  UIMAD UR6, UR43, UR7, UR4 ;  /* 0x000000072b0672a4 */ /* 0x000fe2000f8e0204 */
[----:B0-----:R-:W-:Y:S01]  /*9b10*/  IMAD R31, R26, -0xc0, R24 ;  /* 0xffffff401a1f7824 */ /* 0x001fe200078e0218 */
[----:B------:R-:W-:Y:S01]  /*9b20*/  @!PT LDS RZ, [RZ] ;  /* 0x00000000fffff984 */ /* 0x000fe20000000800 */
[----:B------:R-:W-:Y:S01]  /*9b30*/  @!PT LDS RZ, [RZ] ;  /* 0x00000000fffff984 */ /* 0x000fe20000000800 */
[----:B------:R-:W-:Y:S01]  /*9b40*/  @!PT LDS RZ, [RZ] ;  /* 0x00000000fffff984 */ /* 0x000fe20000000800 */
[----:B------:R-:W-:Y:S01]  /*9b50*/  @!PT LDS RZ, [RZ] ;  /* 0x00000000fffff984 */ /* 0x000fe20000000800 */
[----:B------:R0:W-:Y:S06]  /*9b60*/  MEMBAR.ALL.CTA ;  /* 0x0000000000007992 */ /* 0x0001ec0000008000 */
[----:B0-----:R-:W0:Y:S01]  /*9b70*/  FENCE.VIEW.ASYNC.S ;  /* 0x00000000000073c6 */ /* 0x001e220000000000 */
[----:B------:R-:W-:Y:S01]  /*9b80*/  ULDC UR4, c[0x0][0xa8c] ;  /* 0x0002a30000047ab9 */ /* 0x000fe20000000800 */
[----:B------:R-:W-:Y:S01]  /*9b90*/  VIADD R0, R156, 0x30 ;  /* 0x000000309c007836 */ /* 0x000fe20000000000 */
[----:B------:R-:W-:Y:S01]  /*9ba0*/  ISETP.GE.AND P0, PT, R32, UR4, PT ;  /* 0x0000000420007c0c */ /* 0x000fe2000bf06270 */
[C---:B------:R-:W-:Y:S01]  /*9bb0*/  VIADD R24, R156.reuse, 0x90 ;  /* 0x000000909c187836 */ /* 0x040fe20000000000 */
[----:B------:R-:W-:Y:S01]  /*9bc0*/  IADD3 R3, R156, 0x60, RZ ;  /* 0x000000609c037810 */ /* 0x000fe20007ffe0ff */
[----:B------:R-:W-:Y:S01]  /*9bd0*/  IMAD.WIDE.U32 R18, R19, UR43, R28 ;  /* 0x0000002b13127c25 */ /* 0x000fe2000f8e001c */
[-C--:B------:R-:W-:Y:S01]  /*9be0*/  ISETP.GE.OR P3, PT, R0, R31.reuse, P0 ;  /* 0x0000001f0000720c */ /* 0x080fe20000766670 */
[----:B------:R-:W-:Y:S01]  /*9bf0*/  UIADD3 UR4, UR40, 0x30820, URZ ;  /* 0x0003082028047890 */ /* 0x000fe2000fffe03f */
[-C--:B------:R-:W-:Y:S01]  /*9c00*/  ISETP.GE.OR P1, PT, R3, R31.reuse, P0 ;  /* 0x0000001f0300720c */ /* 0x080fe20000726670 */
[----:B------:R-:W-:Y:S01]  /*9c10*/  VIADD R19, R19, UR6 ;  /* 0x0000000613137c36 */ /* 0x000fe20008000000 */
[-C--:B------:R-:W-:Y:S01]  /*9c20*/  ISETP.GE.OR P2, PT, R24, R31.reuse, P0 ;  /* 0x0000001f1800720c */ /* 0x080fe20000746670 */
[----:B------:R-:W-:Y:S01]  /*9c30*/  UIMAD UR6, UR42, UR8, URZ ;  /* 0x000000082a0672a4 */ /* 0x000fe2000f8e023f */
[----:B------:R-:W-:Y:S01]  /*9c40*/  ISETP.GE.OR P0, PT, R156, R31, P0 ;  /* 0x0000001f9c00720c */ /* 0x000fe20000706670 */
[----:B------:R-:W-:Y:S01]  /*9c50*/  UPRMT UR4, URZ, 0x654, UR4 ;  /* 0x000006543f047896 */ /* 0x000fe20008000004 */
[----:B------:R-:W-:Y:S01]  /*9c60*/  IMAD.U32 R33, RZ, RZ, UR8 ;  /* 0x00000008ff217e24 */ /* 0x000fe2000f8e00ff */
[----:B------:R-:W-:Y:S01]  /*9c70*/  UIMAD UR6, UR41, UR9, UR6 ;  /* 0x00000009290672a4 */ /* 0x000fe2000f8e0206 */
[----:B------:R-:W-:-:S04]  /*9c80*/  IMAD.WIDE R30, R26, 0xc0, R156 ;  /* 0x000000c01a1e7825 */ /* 0x000fc800078e029c */
[----:B------:R-:W-:Y:S02]  /*9c90*/  IMAD.WIDE.U32 R32, R33, UR41, R18 ;  /* 0x0000002921207c25 */ /* 0x000fe4000f8e0012 */
[----:B0-----:R-:W-:Y:S02]  /*9ca0*/  SYNCS.ARRIVE.TRANS64.RED.A1T0 RZ, [UR4], RZ ;  /* 0x000000ffffff79a7 */ /* 0x001fe40008100404 */
[----:B------:R-:W-:Y:S01]  /*9cb0*/  VIADD R35, R33, UR6 ;  /* 0x0000000621237c36 */ /* 0x000fe20008000000 */
[----:B------:R-:W-:Y:S06]  /*9cc0*/  @P0 BRA `(.L_x_10616) ;  /* 0x00000000002c0947 */ /* 0x000fec0003800000 */
[----:B------:R-:W-:Y:S01]  /*9cd0*/  ULDC.64 UR6, c[0x0][0xad8] ;  /* 0x0002b60000067ab9 */ /* 0x000fe20000000a00 */
[----:B------:R-:W-:Y:S01]  /*9ce0*/  MOV R18, R32 ;  /* 0x0000002000127202 */ /* 0x000fe20000000f00 */
[----:B------:R-:W-:Y:S02]  /*9cf0*/  IMAD R3, R31, UR6, RZ ;  /* 0x000000061f037c24 */ /* 0x000fe4000f8e02ff */
[----:B------:R-:W-:Y:S02]  /*9d00*/  IMAD.MOV.U32 R19, RZ, RZ, R35 ;  /* 0x000000ffff137224 */ /* 0x000fe400078e0023 */
[C---:B------:R-:W-:Y:S02]  /*9d10*/  IMAD R3, R30.reuse, UR7, R3 ;  /* 0x000000071e037c24 */ /* 0x040fe4000f8e0203 */
[----:B------:R-:W-:Y:S01]  /*9d20*/  IMAD.WIDE.U32 R18, R30, UR6, R18 ;  /* 0x000000061e127c25 */ /* 0x000fe2000f8e0012 */
[----:B------:R-:W-:-:S03]  /*9d30*/  ULDC.64 UR6, c[0x0][0xa80] ;  /* 0x0002a00000067ab9 */ /* 0x000fc60000000a00 */
[----:B------:R-:W-:Y:S01]  /*9d40*/  IMAD.IADD R3, R19, 0x1, R3 ;  /* 0x0000000113037824 */ /* 0x000fe200078e0203 */
[----:B------:R-:W-:-:S04]  /*9d50*/  LEA R28, P0, R18, UR6, 0x1 ;  /* 0x00000006121c7c11 */ /* 0x000fc8000f8008ff */
[----:B------:R-:W-:-:S05]  /*9d60*/  LEA.HI.X R29, R18, UR7, R3, 0x1, P0 ;  /* 0x00000007121d7c11 */ /* 0x000fca00080f0c03 */
[----:B-----5:R0:W-:Y:S04]  /*9d70*/  STG.E.128 desc[UR46][R28.64], R20 ;  /* 0x000000141c007986 */ /* 0x0201e8000c101d2e */
.L_x_10616:
[----:B------:R-:W-:Y:S05]  /*9d80*/  BSYNC B1 ;  /* 0x0000000000017941 */ /* 0x000fea0003800000 */
.L_x_10615:
[----:B------:R-:W-:Y:S04]  /*9d90*/  BSSY B1, `(.L_x_10617) ;  /* 0x000000f000017945 */ /* 0x000fe80003800000 */
[----:B------:R-:W-:Y:S05]  /*9da0*/  @P3 BRA `(.L_x_10618) ;  /* 0x0000000000343947 */ /* 0x000fea0003800000 */
[----:B------:R-:W-:Y:S01]  /*9db0*/  IADD3 R3, P0, R30, 0x30, RZ ;  /* 0x000000301e037810 */ /* 0x000fe20007f1e0ff */
[----:B------:R-:W-:Y:S01]  /*9dc0*/  ULDC.64 UR6, c[0x0][0xad8] ;  /* 0x0002b60000067ab9 */ /* 0x000fe20000000a00 */
[----:B------:R-:W-:Y:S01]  /*9dd0*/  MOV R19, R35 ;  /* 0x0000002300137202 */ /* 0x000fe20000000f00 */
[----:B------:R-:W-:Y:S02]  /*9de0*/  IMAD.MOV.U32 R18, RZ, RZ, R32 ;  /* 0x000000ffff127224 */ /* 0x000fe400078e0020 */
[----:B------:R-:W-:Y:S02]  /*9df0*/  IMAD.X R0, RZ, RZ, R31, P0 ;  /* 0x000000ffff007224 */ /* 0x000fe400000e061f */
[----:B------:R-:W-:-:S04]  /*9e00*/  IMAD.WIDE.U32 R18, R3, UR6, R18 ;  /* 0x0000000603127c25 */ /* 0x000fc8000f8e0012 */
[----:B------:R-:W-:-:S04]  /*9e10*/  IMAD R0, R0, UR6, RZ ;  /* 0x0000000600007c24 */ /* 0x000fc8000f8e02ff */
[----:B------:R-:W-:Y:S01]  /*9e20*/  IMAD R3, R3, UR7, R0 ;  /* 0x0000000703037c24 */ /* 0x000fe2000f8e0200 */
[----:B------:R-:W-:Y:S02]  /*9e30*/  ULDC.64 UR6, c[0x0][0xa80] ;  /* 0x0002a00000067ab9 */ /* 0x000fe40000000a00 */
[----:B0----5:R-:W-:Y:S01]  /*9e40*/  LEA R20, P0, R18, UR6, 0x1 ;  /* 0x0000000612147c11 */ /* 0x021fe2000f8008ff */
[----:B------:R-:W-:-:S05]  /*9e50*/  IMAD.IADD R3, R19, 0x1, R3 ;  /* 0x0000000113037824 */ /* 0x000fca00078e0203 */
[----:B------:R-:W-:-:S05]  /*9e60*/  LEA.HI.X R21, R18, UR7, R3, 0x1, P0 ;  /* 0x0000000712157c11 */ /* 0x000fca00080f0c03 */
[----:B------:R1:W-:Y:S02]  /*9e70*/  STG.E.128 desc[UR46][R20.64], R12 ;  /* 0x0000000c14007986 */ /* 0x0003e4000c101d2e */
.L_x_10618:
[----:B------:R-:W-:Y:S05]  /*9e80*/  BSYNC B1 ;  /* 0x0000000000017941 */ /* 0x000fea0003800000 */
.L_x_10617:
[----:B------:R-:W-:Y:S04]  /*9e90*/  BSSY B1, `(.L_x_10619) ;  /* 0x000000f000017945 */ /* 0x000fe80003800000 */
[----:B------:R-:W-:Y:S05]  /*9ea0*/  @P1 BRA `(.L_x_10620) ;  /* 0x0000000000341947 */ /* 0x000fea0003800000 */
[----:B------:R-:W-:Y:S01]  /*9eb0*/  IADD3 R3, P0, R30, 0x60, RZ ;  /* 0x000000601e037810 */ /* 0x000fe20007f1e0ff */
[----:B------:R-:W-:Y:S01]  /*9ec0*/  ULDC.64 UR6, c[0x0][0xad8] ;  /* 0x0002b60000067ab9 */ /* 0x000fe20000000a00 */
[----:B-1---5:R-:W-:Y:S02]  /*9ed0*/  IMAD.MOV.U32 R12, RZ, RZ, R32 ;  /* 0x000000ffff0c7224 */ /* 0x022fe400078e0020 */
[----:B------:R-:W-:Y:S02]  /*9ee0*/  IMAD.MOV.U32 R13, RZ, RZ, R35 ;  /* 0x000000ffff0d7224 */ /* 0x000fe400078e0023 */
[----:B------:R-:W-:Y:S02]  /*9ef0*/  IMAD.X R0, RZ, RZ, R31, P0 ;  /* 0x000000ffff007224 */ /* 0x000fe400000e061f */
[----:B------:R-:W-:-:S04]  /*9f00*/  IMAD.WIDE.U32 R12, R3, UR6, R12 ;  /* 0x00000006030c7c25 */ /* 0x000fc8000f8e000c */
[----:B------:R-:W-:-:S04]  /*9f10*/  IMAD R0, R0, UR6, RZ ;  /* 0x0000000600007c24 */ /* 0x000fc8000f8e02ff */
[----:B------:R-:W-:Y:S01]  /*9f20*/  IMAD R3, R3, UR7, R0 ;  /* 0x0000000703037c24 */ /* 0x000fe2000f8e0200 */
[----:B------:R-:W-:Y:S02]  /*9f30*/  ULDC.64 UR6, c[0x0][0xa80] ;  /* 0x0002a00000067ab9 */ /* 0x000fe40000000a00 */
[----:B------:R-:W-:Y:S02]  /*9f40*/  LEA R14, P0, R12, UR6, 0x1 ;  /* 0x000000060c0e7c11 */ /* 0x000fe4000f8008ff */
[----:B------:R-:W-:-:S04]  /*9f50*/  IADD3 R3, R13, R3, RZ ;  /* 0x000000030d037210 */ /* 0x000fc80007ffe0ff */
[----:B------:R-:W-:-:S05]  /*9f60*/  LEA.HI.X R15, R12, UR7, R3, 0x1, P0 ;  /* 0x000000070c0f7c11 */ /* 0x000fca00080f0c03 */
[----:B------:R2:W-:Y:S02]  /*9f70*/  STG.E.128 desc[UR46][R14.64], R8 ;  /* 0x000000080e007986 */ /* 0x0005e4000c101d2e */
.L_x_10620:
[----:B------:R-:W-:Y:S05]  /*9f80*/  BSYNC B1 ;  /* 0x0000000000017941 */ /* 0x000fea0003800000 */
.L_x_10619:
[----:B------:R-:W-:Y:S05]  /*9f90*/  @P2 BRA `(.L_x_10621) ;  /* 0x0000000800a82947 */ /* 0x000fea0003800000 */
[----:B------:R-:W-:Y:S01]  /*9fa0*/  IADD3 R3, P0, R30, 0x90, RZ ;  /* 0x000000901e037810 */ /* 0x000fe20007f1e0ff */
[----:B------:R-:W-:Y:S01]  /*9fb0*/  ULDC.64 UR6, c[0x0][0xad8] ;  /* 0x0002b60000067ab9 */ /* 0x000fe20000000a00 */
[----:B--2--5:R-:W-:Y:S02]  /*9fc0*/  IMAD.MOV.U32 R8, RZ, RZ, R32 ;  /* 0x000000ffff087224 */ /* 0x024fe400078e0020 */
[----:B------:R-:W-:Y:S02]  /*9fd0*/  IMAD.MOV.U32 R9, RZ, RZ, R35 ;  /* 0x000000ffff097224 */ /* 0x000fe400078e0023 */
[----:B------:R-:W-:Y:S02]  /*9fe0*/  IMAD.X R30, RZ, RZ, R31, P0 ;  /* 0x000000ffff1e7224 */ /* 0x000fe400000e061f */
[----:B------:R-:W-:-:S04]  /*9ff0*/  IMAD.WIDE.U32 R8, R3, UR6, R8 ;  /* 0x0000000603087c25 */ /* 0x000fc8000f8e0008 */
[----:B------:R-:W-:-:S04]  /*a000*/  IMAD R30, R30, UR6, RZ ;  /* 0x000000061e1e7c24 */ /* 0x000fc8000f8e02ff */
[----:B------:R-:W-:Y:S01]  /*a010*/  IMAD R3, R3, UR7, R30 ;  /* 0x0000000703037c24 */ /* 0x000fe2000f8e021e */
[----:B------:R-:W-:Y:S02]  /*a020*/  ULDC.64 UR6, c[0x0][0xa80] ;  /* 0x0002a00000067ab9 */ /* 0x000fe40000000a00 */
[----:B------:R-:W-:Y:S01]  /*a030*/  LEA R10, P0, R8, UR6, 0x1 ;  /* 0x00000006080a7c11 */ /* 0x000fe2000f8008ff */
[----:B------:R-:W-:-:S05]  /*a040*/  IMAD.IADD R3, R9, 0x1, R3 ;  /* 0x0000000109037824 */ /* 0x000fca00078e0203 */
[----:B------:R-:W-:-:S05]  /*a050*/  LEA.HI.X R11, R8, UR7, R3, 0x1, P0 ;  /* 0x00000007080b7c11 */ /* 0x000fca00080f0c03 */
[----:B------:R3:W-:Y:S01]  /*a060*/  STG.E.128 desc[UR46][R10.64], R4 ;  /* 0x000000040a007986 */ /* 0x0007e2000c101d2e */
[----:B------:R-:W-:Y:S05]  /*a070*/  BRA `(.L_x_10621) ;  /* 0x0000000800707947 */ /* 0x000fea0003800000 */
.L_x_10613:
[----:B------:R-:W-:Y:S01]  /*a080*/  USHF.L.U32 UR8, UR41, 0x2, URZ ;  /* 0x0000000229087899 */ /* 0x000fe2000800063f */
[----:B------:R-:W-:Y:S01]  /*a090*/  ULDC.64 UR6, c[0x0][0xbd8] ;  /* 0x0002f60000067ab9 */ /* 0x000fe20000000a00 */
[----:B------:R-:W-:Y:S01]  /*a0a0*/  USHF.L.U64.HI UR9, UR41, 0x2, UR42 ;  /* 0x0000000229097899 */ /* 0x000fe2000801022a */
[----:B------:R-:W-:Y:S01]  /*a0b0*/  IMAD.MOV.U32 R3, RZ, RZ, RZ ;  /* 0x000000ffff037224 */ /* 0x000fe200078e00ff */
[----:B------:R-:W-:Y:S02]  /*a0c0*/  UIADD3 UR4, UP1, UR8, UR6, URZ ;  /* 0x0000000608047290 */ /* 0x000fe4000ff3e03f */
[----:B------:R-:W-:Y:S01]  /*a0d0*/  UISETP.NE.U32.AND UP0, UPT, UR6, URZ, UPT ;  /* 0x0000003f0600728c */ /* 0x000fe2000bf05070 */
[----:B------:R-:W0:Y:S01]  /*a0e0*/  S2R R6, SR_TID.X ;  /* 0x0000000000067919 */ /* 0x000e220000002100 */
[----:B------:R-:W-:Y:S02]  /*a0f0*/  UIADD3.X UR6, UR9, UR7, URZ, UP1, !UPT ;  /* 0x0000000709067290 */ /* 0x000fe40008ffe43f */
[----:B------:R-:W-:Y:S01]  /*a100*/  UISETP.NE.AND.EX UP0, UPT, UR7, URZ, UPT, UP0 ;  /* 0x0000003f0700728c */ /* 0x000fe2000bf05300 */
[----:B------:R-:W1:Y:S01]  /*a110*/  LDC R0, c[0x0][0xa88] ;  /* 0x0002a200ff007b82 */ /* 0x000e620000000800 */
[----:B------:R-:W-:-:S02]  /*a120*/  MOV R4, UR4 ;  /* 0x0000000400047c02 */ /* 0x000fc40008000f00 */
[----:B------:R-:W-:Y:S01]  /*a130*/  IMAD.U32 R5, RZ, RZ, UR6 ;  /* 0x00000006ff057e24 */ /* 0x000fe2000f8e00ff */
[----:B------:R-:W-:Y:S01]  /*a140*/  ULDC.64 UR6, c[0x0][0xbe0] ;  /* 0x0002f80000067ab9 */ /* 0x000fe20000000a00 */
[----:B------:R-:W-:Y:S01]  /*a150*/  PLOP3.LUT P1, PT, PT, PT, UP0, 0x80, 0x0 ;  /* 0x000000000000781c */ /* 0x000fe20003f2f008 */
[----:B------:R-:W-:-:S04]  /*a160*/  UISETP.NE.U32.AND UP1, UPT, UR6, URZ, UPT ;  /* 0x0000003f0600728c */ /* 0x000fc8000bf25070 */
[----:B------:R-:W-:-:S06]  /*a170*/  UISETP.NE.AND.EX UP1, UPT, UR7, URZ, UPT, UP1 ;  /* 0x0000003f0700728c */ /* 0x000fcc000bf25310 */
[----:B------:R-:W-:Y:S02]  /*a180*/  PLOP3.LUT P2, PT, PT, PT, UP1, 0x80, 0x0 ;  /* 0x000000000000781c */ /* 0x000fe40003f4f018 */
[----:B------:R2:W5:Y:S03]  /*a190*/  @P1 LDG.E R3, desc[UR46][R4.64] ;  /* 0x0000002e04031981 */ /* 0x000566000c1e1900 */
[----:B------:R-:W-:-:S04]  /*a1a0*/  @UP1 UIADD3 UR6, UP2, UR8, UR6, URZ ;  /* 0x0000000608061290 */ /* 0x000fc8000ff5e03f */
[----:B------:R-:W-:Y:S01]  /*a1b0*/  @UP1 UIADD3.X UR7, UR9, UR7, URZ, UP2, !UPT ;  /* 0x0000000709071290 */ /* 0x000fe200097fe43f */
[----:B0-----:R-:W-:Y:S02]  /*a1c0*/  VIADD R8, R6, 0xffffff80 ;  /* 0xffffff8006087836 */ /* 0x001fe40000000000 */
[----:B------:R-:W-:-:S03]  /*a1d0*/  IMAD.U32 R6, RZ, RZ, UR6 ;  /* 0x00000006ff067e24 */ /* 0x000fc6000f8e00ff */
[----:B------:R-:W-:-:S05]  /*a1e0*/  MOV R7, UR7 ;  /* 0x0000000700077c02 */ /* 0x000fca0008000f00 */
[----:B-1----:R2:W5:Y:S01]  /*a1f0*/  @P2 LDG.E R0, desc[UR46][R6.64] ;  /* 0x0000002e06002981 */ /* 0x002562000c1e1900 */
[----:B------:R-:W-:Y:S01]  /*a200*/  ISETP.GT.AND P0, PT, R8, 0xbf, PT ;  /* 0x000000bf0800780c */ /* 0x000fe20003f04270 */
[----:B------:R-:W-:-:S12]  /*a210*/  @P2 BRA `(.L_x_10622) ;  /* 0x0000000000102947 */ /* 0x000fd80003800000 */
[----:B------:R-:W-:Y:S05]  /*a220*/  @!P1 BRA `(.L_x_10622) ;  /* 0x00000000000c9947 */ /* 0x000fea0003800000 */
[----:B--2---:R-:W2:Y:S04]  /*a230*/  LDG.E R7, desc[UR46][R4.64] ;  /* 0x0000002e04077981 */ /* 0x004ea8000c1e1900 */
[----:B-----5:R-:W2:Y:S02]  /*a240*/  LDG.E R0, desc[UR46][R4.64+0x4] ;  /* 0x0000042e04007981 */ /* 0x020ea4000c1e1900 */
[----:B--2---:R-:W-:-:S07]  /*a250*/  IMAD.IADD R0, R0, 0x1, -R7 ;  /* 0x0000000100007824 */ /* 0x004fce00078e0a07 */
.L_x_10622:
[----:B------:R-:W3:Y:S04]  /*a260*/  LDL R11, [R1+0x8] ;  /* 0x00000800010b7983 */ /* 0x000ee80000100800 */
[----:B------:R0:W5:Y:S01]  /*a270*/  LDL R10, [R1+0xc] ;  /* 0x00000c00010a7983 */ /* 0x0001620000100800 */
[----:B------:R-:W-:Y:S01]  /*a280*/  USHF.R.S32.HI UR7, URZ, 0x1f, UR43 ;  /* 0x0000001f3f077899 */ /* 0x000fe2000801142b */
[----:B------:R-:W-:Y:S01]  /*a290*/  BSSY B1, `(.L_x_10623) ;  /* 0x000001e000017945 */ /* 0x000fe20003800000 */
[----:B------:R-:W-:Y:S01]  /*a2a0*/  USEL UR41, UR41, URZ, !UP0 ;  /* 0x0000003f29297287 */ /* 0x000fe2000c000000 */
[----:B-----5:R-:W-:Y:S01]  /*a2b0*/  SHF.R.S32.HI R8, RZ, 0x1f, R3 ;  /* 0x0000001fff087819 */ /* 0x020fe20000011403 */
[----:B------:R-:W-:Y:S01]  /*a2c0*/  USEL UR42, UR42, URZ, !UP0 ;  /* 0x0000003f2a2a7287 */ /* 0x000fe2000c000000 */
[----:B---3--:R-:W-:Y:S01]  /*a2d0*/  SHF.R.S32.HI R9, RZ, 0x1f, R11 ;  /* 0x0000001fff097819 */ /* 0x008fe2000001140b */
[----:B0-----:R-:W-:Y:S10]  /*a2e0*/  @P0 BRA `(.L_x_10624) ;  /* 0x0000000000600947 */ /* 0x001ff40003800000 */
[----:B--2---:R-:W0:Y:S02]  /*a2f0*/  S2R R4, SR_TID.X ;  /* 0x0000000000047919 */ /* 0x004e240000002100 */
        /* <DEDUP_REMOVED lines=23> */
.L_x_10624:
[----:B------:R-:W-:Y:S05]  /*a470*/  BSYNC B1 ;  /* 0x0000000000017941 */ /* 0x000fea0003800000 */
.L_x_10623:
[----:B------:R-:W-:Y:S01]  /*a480*/  ULDC.64 UR8, c[0x0][0xaa0] ;  /* 0x0002a80000087ab9 */ /* 0x000fe20000000a00 */
[----:B--2---:R-:W-:Y:S01]  /*a490*/  IMAD.MOV.U32 R4, RZ, RZ, R11 ;  /* 0x000000ffff047224 */ /* 0x004fe200078e000b */
[----:B------:R-:W-:Y:S01]  /*a4a0*/  ULDC UR6, c[0x0][0xa8c] ;  /* 0x0002a30000067ab9 */ /* 0x000fe20000000800 */
[----:B0-----:R-:W-:Y:S01]  /*a4b0*/  IMAD.MOV.U32 R5, RZ, RZ, R9 ;  /* 0x000000ffff057224 */ /* 0x001fe200078e0009 */
[----:B------:R-:W-:Y:S01]  /*a4c0*/  ISETP.GE.AND P0, PT, R11, UR6, PT ;  /* 0x000000060b007c0c */ /* 0x000fe2000bf06270 */
[----:B------:R-:W-:Y:S01]  /*a4d0*/  IMAD R6, R8, UR8, RZ ;  /* 0x0000000808067c24 */ /* 0x000fe2000f8e02ff */
[----:B------:R-:W-:Y:S01]  /*a4e0*/  SHF.R.S32.HI R9, RZ, 0x1f, R156 ;  /* 0x0000001fff097819 */ /* 0x000fe2000001149c */
[C---:B------:R-:W-:Y:S01]  /*a4f0*/  IMAD.WIDE.U32 R4, R3.reuse, UR8, R4 ;  /* 0x0000000803047c25 */ /* 0x040fe2000f8e0004 */
[----:B------:R-:W-:Y:S03]  /*a500*/  BSSY B1, `(.L_x_10625) ;  /* 0x0000025000017945 */ /* 0x000fe60003800000 */
[----:B------:R-:W-:Y:S01]  /*a510*/  IMAD R3, R3, UR9, R6 ;  /* 0x0000000903037c24 */ /* 0x000fe2000f8e0206 */
[----:B------:R-:W-:Y:S01]  /*a520*/  ULDC.64 UR8, c[0x0][0xae0] ;  /* 0x0002b80000087ab9 */ /* 0x000fe20000000a00 */
[----:B------:R-:W-:Y:S01]  /*a530*/  VIADD R6, R156, 0x30 ;  /* 0x000000309c067836 */ /* 0x000fe20000000000 */
[----:B------:R-:W-:-:S02]  /*a540*/  UIMAD UR4, UR7, UR8, URZ ;  /* 0x00000008070472a4 */ /* 0x000fc4000f8e023f */
[----:B------:R-:W-:Y:S01]  /*a550*/  IMAD.U32 R7, RZ, RZ, UR8 ;  /* 0x00000008ff077e24 */ /* 0x000fe2000f8e00ff */
[----:B------:R-:W-:Y:S01]  /*a560*/  IADD3 R5, R5, R3, RZ ;  /* 0x0000000305057210 */ /* 0x000fe20007ffe0ff */
[----:B------:R-:W-:Y:S01]  /*a570*/  IMAD R3, R10, -0xc0, R0 ;  /* 0xffffff400a037824 */ /* 0x000fe200078e0200 */
[----:B------:R-:W-:Y:S01]  /*a580*/  UIMAD UR4, UR43, UR9, UR4 ;  /* 0x000000092b0472a4 */ /* 0x000fe2000f8e0204 */
[----:B------:R-:W-:Y:S01]  /*a590*/  VIADD R0, R156, 0x60 ;  /* 0x000000609c007836 */ /* 0x000fe20000000000 */
[----:B------:R-:W-:Y:S01]  /*a5a0*/  ULDC.64 UR6, c[0x0][0xae8] ;  /* 0x0002ba0000067ab9 */ /* 0x000fe20000000a00 */
[----:B------:R-:W-:Y:S01]  /*a5b0*/  IMAD.WIDE.U32 R4, R7, UR43, R4 ;  /* 0x0000002b07047c25 */ /* 0x000fe2000f8e0004 */
[-C--:B------:R-:W-:Y:S02]  /*a5c0*/  ISETP.GE.OR P3, PT, R6, R3.reuse, P0 ;  /* 0x000000030600720c */ /* 0x080fe40000766670 */
[----:B------:R-:W-:Y:S01]  /*a5d0*/  ISETP.GE.OR P1, PT, R0, R3, P0 ;  /* 0x000000030000720c */ /* 0x000fe20000726670 */
[----:B------:R-:W-:Y:S01]  /*a5e0*/  VIADD R6, R156, 0x90 ;  /* 0x000000909c067836 */ /* 0x000fe20000000000 */
[----:B------:R-:W-:Y:S01]  /*a5f0*/  IADD3 R5, R5, UR4, RZ ;  /* 0x0000000405057c10 */ /* 0x000fe2000fffe0ff */
[----:B------:R-:W-:-:S02]  /*a600*/  UIMAD UR4, UR42, UR6, URZ ;  /* 0x000000062a0472a4 */ /* 0x000fc4000f8e023f */
[----:B------:R-:W-:Y:S01]  /*a610*/  IMAD.U32 R7, RZ, RZ, UR6 ;  /* 0x00000006ff077e24 */ /* 0x000fe2000f8e00ff */
[-C--:B------:R-:W-:Y:S01]  /*a620*/  ISETP.GE.OR P2, PT, R6, R3.reuse, P0 ;  /* 0x000000030600720c */ /* 0x080fe20000746670 */
[----:B------:R-:W-:Y:S01]  /*a630*/  UIMAD UR4, UR41, UR7, UR4 ;  /* 0x00000007290472a4 */ /* 0x000fe2000f8e0204 */
[----:B------:R-:W-:Y:S01]  /*a640*/  ISETP.GE.OR P0, PT, R156, R3, P0 ;  /* 0x000000039c00720c */ /* 0x000fe20000706670 */
[----:B------:R-:W-:-:S04]  /*a650*/  IMAD.WIDE.U32 R6, R7, UR41, R4 ;  /* 0x0000002907067c25 */ /* 0x000fc8000f8e0004 */
[----:B------:R-:W-:Y:S02]  /*a660*/  IMAD.MOV.U32 R8, RZ, RZ, R156 ;  /* 0x000000ffff087224 */ /* 0x000fe400078e009c */
[----:B------:R-:W-:Y:S02]  /*a670*/  VIADD R11, R7, UR4 ;  /* 0x00000004070b7c36 */ /* 0x000fe40008000000 */
[----:B------:R-:W-:-:S04]  /*a680*/  IMAD.WIDE R8, R10, 0xc0, R8 ;  /* 0x000000c00a087825 */ /* 0x000fc800078e0208 */
[----:B------:R-:W-:Y:S05]  /*a690*/  @P0 BRA `(.L_x_10626) ;  /* 0x00000000002c0947 */ /* 0x000fea0003800000 */
        /* <DEDUP_REMOVED lines=10> */
[----:B------:R0:W-:Y:S04]  /*a740*/  STG.E.128 desc[UR46][R12.64], RZ ;  /* 0x000000ff0c007986 */ /* 0x0001e8000c101d2e */
.L_x_10626:
[----:B------:R-:W-:Y:S05]  /*a750*/  BSYNC B1 ;  /* 0x0000000000017941 */ /* 0x000fea0003800000 */
.L_x_10625:
[----:B------:R-:W-:Y:S04]  /*a760*/  BSSY B1, `(.L_x_10627) ;  /* 0x000000f000017945 */ /* 0x000fe80003800000 */
[----:B------:R-:W-:Y:S05]  /*a770*/  @P3 BRA `(.L_x_10628) ;  /* 0x0000000000343947 */ /* 0x000fea0003800000 */
[----:B------:R-:W-:Y:S01]  /*a780*/  IADD3 R3, P0, R8, 0x30, RZ ;  /* 0x0000003008037810 */ /* 0x000fe20007f1e0ff */
[----:B------:R-:W-:Y:S01]  /*a790*/  ULDC.64 UR6, c[0x0][0xad8] ;  /* 0x0002b60000067ab9 */ /* 0x000fe20000000a00 */
[----:B------:R-:W-:Y:S02]  /*a7a0*/  IMAD.MOV.U32 R4, RZ, RZ, R6 ;  /* 0x000000ffff047224 */ /* 0x000fe400078e0006 */
[----:B------:R-:W-:Y:S02]  /*a7b0*/  IMAD.MOV.U32 R5, RZ, RZ, R11 ;  /* 0x000000ffff057224 */ /* 0x000fe400078e000b */
[----:B------:R-:W-:Y:S02]  /*a7c0*/  IMAD.X R0, RZ, RZ, R9, P0 ;  /* 0x000000ffff007224 */ /* 0x000fe400000e0609 */
[----:B------:R-:W-:-:S04]  /*a7d0*/  IMAD.WIDE.U32 R4, R3, UR6, R4 ;  /* 0x0000000603047c25 */ /* 0x000fc8000f8e0004 */
[----:B------:R-:W-:-:S04]  /*a7e0*/  IMAD R0, R0, UR6, RZ ;  /* 0x0000000600007c24 */ /* 0x000fc8000f8e02ff */
[----:B------:R-:W-:Y:S01]  /*a7f0*/  IMAD R3, R3, UR7, R0 ;  /* 0x0000000703037c24 */ /* 0x000fe2000f8e0200 */
[----:B------:R-:W-:Y:S02]  /*a800*/  ULDC.64 UR6, c[0x0][0xa80] ;  /* 0x0002a00000067ab9 */ /* 0x000fe40000000a00 */
[----:B0-----:R-:W-:Y:S02]  /*a810*/  LEA R12, P0, R4, UR6, 0x1 ;  /* 0x00000006040c7c11 */ /* 0x001fe4000f8008ff */
[----:B------:R-:W-:-:S04]  /*a820*/  IADD3 R3, R5, R3, RZ ;  /* 0x0000000305037210 */ /* 0x000fc80007ffe0ff */
[----:B------:R-:W-:-:S05]  /*a830*/  LEA.HI.X R13, R4, UR7, R3, 0x1, P0 ;  /* 0x00000007040d7c11 */ /* 0x000fca00080f0c03 */
[----:B------:R1:W-:Y:S02]  /*a840*/  STG.E.128 desc[UR46][R12.64], RZ ;  /* 0x000000ff0c007986 */ /* 0x0003e4000c101d2e */
.L_x_10628:
[----:B------:R-:W-:Y:S05]  /*a850*/  BSYNC B1 ;  /* 0x0000000000017941 */ /* 0x000fea0003800000 */
.L_x_10627:
        /* <DEDUP_REMOVED lines=11> */
[----:B01----:R-:W-:Y:S01]  /*a910*/  LEA R12, P0, R4, UR6, 0x1 ;  /* 0x00000006040c7c11 */ /* 0x003fe2000f8008ff */
[----:B------:R-:W-:-:S05]  /*a920*/  IMAD.IADD R3, R5, 0x1, R3 ;  /* 0x0000000105037824 */ /* 0x000fca00078e0203 */
[----:B------:R-:W-:-:S05]  /*a930*/  LEA.HI.X R13, R4, UR7, R3, 0x1, P0 ;  /* 0x00000007040d7c11 */ /* 0x000fca00080f0c03 */
[----:B------:R2:W-:Y:S02]  /*a940*/  STG.E.128 desc[UR46][R12.64], RZ ;  /* 0x000000ff0c007986 */ /* 0x0005e4000c101d2e */
.L_x_10630:
[----:B------:R-:W-:Y:S05]  /*a950*/  BSYNC B1 ;  /* 0x0000000000017941 */ /* 0x000fea0003800000 */
.L_x_10629:
[----:B------:R-:W-:Y:S05]  /*a960*/  @P2 BRA `(.L_x_10621) ;  /* 0x0000000000342947 */ /* 0x000fea0003800000 */
[----:B------:R-:W-:Y:S01]  /*a970*/  IADD3 R3, P0, R8, 0x90, RZ ;  /* 0x0000009008037810 */ /* 0x000fe20007f1e0ff */
[----:B------:R-:W-:Y:S01]  /*a980*/  ULDC.64 UR6, c[0x0][0xad8] ;  /* 0x0002b60000067ab9 */ /* 0x000fe20000000a00 */
[----:B------:R-:W-:Y:S02]  /*a990*/  IMAD.MOV.U32 R4, RZ, RZ, R6 ;  /* 0x000000ffff047224 */ /* 0x000fe400078e0006 */
[----:B------:R-:W-:Y:S01]  /*a9a0*/  IADD3.X R8, RZ, R9, RZ, P0, !PT ;  /* 0x00000009ff087210 */ /* 0x000fe200007fe4ff */
[----:B------:R-:W-:-:S04]  /*a9b0*/  IMAD.MOV.U32 R5, RZ, RZ, R11 ;  /* 0x000000ffff057224 */ /* 0x000fc800078e000b */
[----:B------:R-:W-:Y:S02]  /*a9c0*/  IMAD R8, R8, UR6, RZ ;  /* 0x0000000608087c24 */ /* 0x000fe4000f8e02ff */
[----:B------:R-:W-:-:S04]  /*a9d0*/  IMAD.WIDE.U32 R4, R3, UR6, R4 ;  /* 0x0000000603047c25 */ /* 0x000fc8000f8e0004 */
[----:B------:R-:W-:Y:S01]  /*a9e0*/  IMAD R3, R3, UR7, R8 ;  /* 0x0000000703037c24 */ /* 0x000fe2000f8e0208 */
[----:B------:R-:W-:Y:S02]  /*a9f0*/  ULDC.64 UR6, c[0x0][0xa80] ;  /* 0x0002a00000067ab9 */ /* 0x000fe40000000a00 */
[----:B------:R-:W-:Y:S01]  /*aa00*/  LEA R6, P0, R4, UR6, 0x1 ;  /* 0x0000000604067c11 */ /* 0x000fe2000f8008ff */
[----:B------:R-:W-:-:S05]  /*aa10*/  IMAD.IADD R3, R5, 0x1, R3 ;  /* 0x0000000105037824 */ /* 0x000fca00078e0203 */
[----:B------:R-:W-:-:S05]  /*aa20*/  LEA.HI.X R7, R4, UR7, R3, 0x1, P0 ;  /* 0x0000000704077c11 */ /* 0x000fca00080f0c03 */
[----:B------:R4:W-:Y:S02]  /*aa30*/  STG.E.128 desc[UR46][R6.64], RZ ;  /* 0x000000ff06007986 */ /* 0x0009e4000c101d2e */
.L_x_10621:
[----:B------:R-:W-:Y:S05]  /*aa40*/  BSYNC B0 ;  /* 0x0000000000007941 */ /* 0x000fea0003800000 */
.L_x_10612:
[----:B------:R-:W-:Y:S02]  /*aa50*/  ULDC UR4, c[0x0][0xc14] ;  /* 0x0003050000047ab9 */ /* 0x000fe40000000800 */
[----:B------:R-:W-:-:S13]  /*aa60*/  ISETP.GE.AND P0, PT, R27, UR4, PT ;  /* 0x000000041b007c0c */ /* 0x000fda000bf06270 */
[----:B------:R-:W-:Y:S05]  /*aa70*/  @!P0 BRA `(.L_x_10631) ;  /* 0xffffff6400408947 */ /* 0x000fea000383ffff */
[----:B------:R-:W-:Y:S05]  /*aa80*/  EXIT ;  /* 0x000000000000794d */ /* 0x000fea0003800000 */
.L_x_10588:
        /* <DEDUP_REMOVED lines=19> */
[C---:B------:R-:W-:Y:S02]  /*abc0*/  ISETP.NE.AND P1, PT, R27.reuse, RZ, PT ;  /* 0x000000ff1b00720c */ /* 0x040fe40003f25270 */
[----:B------:R-:W-:Y:S02]  /*abd0*/  ISETP.GE.U32.AND P0, PT, R27, 0x2, PT ;  /* 0x000000021b00780c */ /* 0x000fe40003f06070 */
[----:B------:R-:W-:Y:S02]  /*abe0*/  LOP3.LUT R6, R6, 0xfffffffe, RZ, 0xc0, !PT ;  /* 0xfffffffe06067812 */ /* 0x000fe400078ec0ff */
[----:B------:R-:W-:-:S07]  /*abf0*/  MOV R16, RZ ;  /* 0x000000ff00107202 */ /* 0x000fce0000000f00 */
[----:B------:R-:W-:-:S04]  /*ac00*/  @P1 LOP3.LUT R6, R6, 0x1, RZ, 0xfc, !PT ;  /* 0x0000000106061812 */ /* 0x000fc800078efcff */
[----:B------:R-:W-:-:S04]  /*ac10*/  LOP3.LUT R6, R6, 0xffffffef, RZ, 0xc0, !PT ;  /* 0xffffffef06067812 */ /* 0x000fc800078ec0ff */
[----:B------:R-:W-:-:S04]  /*ac20*/  @P0 LOP3.LUT R6, R6, 0x10, RZ, 0xfc, !PT ;  /* 0x0000001006060812 */ /* 0x000fc800078efcff */
[----:B------:R-:W-:Y:S01]  /*ac30*/  LOP3.LUT R6, R6, 0xfffffff7, RZ, 0xc0, !PT ;  /* 0xfffffff706067812 */ /* 0x000fe200078ec0ff */
[----:B--2---:R-:W0:Y:S02]  /*ac40*/  SHFL.UP PT, R4, R0, 0x1, RZ ;  /* 0x0420000000047989 */ /* 0x004e2400000e00ff */
[----:B0-----:R-:W-:-:S04]  /*ac50*/  SEL R5, R4, RZ, P1 ;  /* 0x000000ff04057207 */ /* 0x001fc80000800000 */
[----:B------:R-:W-:-:S05]  /*ac60*/  IADD3 R5, R0, R5, RZ ;  /* 0x0000000500057210 */ /* 0x000fca0007ffe0ff */
        /* <DEDUP_REMOVED lines=31> */
.L_x_10636:
[----:B------:R-:W-:Y:S01]  /*ae60*/  IADD3 R4, R4, 0x1f, RZ ;  /* 0x0000001f04047810 */ /* 0x000fe20007ffe0ff */
        /* <DEDUP_REMOVED lines=12> */
.L_x_10635:
[----:B------:R-:W-:Y:S05]  /*af30*/  BSYNC B0 ;  /* 0x0000000000007941 */ /* 0x000fea0003800000 */
.L_x_10634:
        /* <DEDUP_REMOVED lines=25> */
.L_x_10632:
[----:B------:R-:W-:-:S05]  /*b0d0*/  IADD3 R11, -R2, R5, RZ ;  /* 0x00000005020b7210 */ /* 0x000fca0007ffe1ff */
        /* <DEDUP_REMOVED lines=14> */
.L_x_10637:
[----:B---3--:R-:W-:Y:S01]  /*b1c0*/  IMAD R16, R16, UR4, R11 ;  /* 0x0000000410107c24 */ /* 0x008fe2000f8e020b */
[----:B------:R-:W-:Y:S01]  /*b1d0*/  IABS R10, R0 ;  /* 0x00000000000a7213 */ /* 0x000fe20000000000 */
[----:B01----:R-:W-:Y:S02]  /*b1e0*/  IMAD.MOV R2, RZ, RZ, -R3 ;  /* 0x000000ffff027224 */ /* 0x003fe400078e0a03 */
[----:B------:R-:W-:Y:S01]  /*b1f0*/  IMAD.IADD R19, R19, 0x1, R4 ;  /* 0x0000000113137824 */ /* 0x000fe200078e0204 */
[----:B------:R-:W-:Y:S01]  /*b200*/  IADD3 R9, -R16, UR6, RZ ;  /* 0x0000000610097c10 */ /* 0x000fe2000fffe1ff */
[----:B--2---:R-:W-:Y:S01]  /*b210*/  IMAD R7, R2, R5, RZ ;  /* 0x0000000502077224 */ /* 0x004fe200078e02ff */
[----:B------:R-:W-:Y:S01]  /*b220*/  MOV R2, RZ ;  /* 0x000000ff00027202 */ /* 0x000fe20000000f00 */
[----:B------:R-:W-:Y:S01]  /*b230*/  IMAD.MOV R10, RZ, RZ, -R10 ;  /* 0x000000ffff0a7224 */ /* 0x000fe200078e0a0a */
[----:B------:R-:W-:-:S03]  /*b240*/  IABS R8, R9 ;  /* 0x0000000900087213 */ /* 0x000fc60000000000 */
        /* <DEDUP_REMOVED lines=19> */
.L_x_10633:
[----:B------:R-:W-:Y:S01]  /*b380*/  MOV R17, RZ ;  /* 0x000000ff00117202 */ /* 0x000fe20000000f00 */
[----:B------:R-:W-:Y:S02]  /*b390*/  IMAD.U32 R16, RZ, RZ, UR6 ;  /* 0x00000006ff107e24 */ /* 0x000fe4000f8e00ff */
[----:B------:R-:W-:-:S07]  /*b3a0*/  IMAD.MOV.U32 R18, RZ, RZ, RZ ;  /* 0x000000ffff127224 */ /* 0x000fce00078e00ff */
.L_x_10638:
        /* <DEDUP_REMOVED lines=12> */
[----:B------:R-:W-:Y:S01]  /*b470*/  MOV R24, 0x1 ;  /* 0x0000000100187802 */ /* 0x000fe20000000f00 */
[----:B------:R-:W-:Y:S01]  /*b480*/  IMAD.MOV.U32 R22, RZ, RZ, RZ ;  /* 0x000000ffff167224 */ /* 0x000fe200078e00ff */
[----:B------:R-:W-:Y:S01]  /*b490*/  ULDC UR37, c[0x0][0xc] ;  /* 0x0000030000257ab9 */ /* 0x000fe20000000800 */
[----:B------:R-:W-:-:S05]  /*b4a0*/  ULDC.64 UR38, c[0x0][0x198] ;  /* 0x0000660000267ab9 */ /* 0x000fca0000000a00 */
.L_x_10702:
[----:B--2---:R-:W2:Y:S02]  /*b4b0*/  LDC.64 R28, c[0x0][0xc60] ;  /* 0x00031800ff1c7b82 */ /* 0x004ea40000000a00 */
[----:B--2---:R-:W-:-:S06]  /*b4c0*/  IMAD.WIDE R28, R19, 0x4, R28 ;  /* 0x00000004131c7825 */ /* 0x004fcc00078e021c */
[----:B------:R-:W2:Y:S01]  /*b4d0*/  LDG.E R28, desc[UR46][R28.64] ;  /* 0x0000002e1c1c7981 */ /* 0x000ea2000c1e1900 */
[----:B------:R-:W-:Y:S05]  /*b4e0*/  YIELD ;  /* 0x0000000000007946 */ /* 0x000fea0003800000 */
[----:B------:R-:W-:Y:S01]  /*b4f0*/  ULDC.64 UR4, c[0x0][0xa28] ;  /* 0x00028a0000047ab9 */ /* 0x000fe20000000a00 */
[----:B------:R-:W-:Y:S01]  /*b500*/  IMAD.MOV.U32 R23, RZ, RZ, RZ ;  /* 0x000000ffff177224 */ /* 0x000fe200078e00ff */
[----:B------:R-:W-:-:S04]  /*b510*/  ISETP.NE.U32.AND P0, PT, RZ, UR4, PT ;  /* 0x00000004ff007c0c */ /* 0x000fc8000bf05070 */
[----:B------:R-:W-:Y:S01]  /*b520*/  ISETP.NE.AND.EX P0, PT, RZ, UR5, PT, P0 ;  /* 0x00000005ff007c0c */ /* 0x000fe2000bf05300 */
[----:B0-----:R-:W-:Y:S01]  /*b530*/  IMAD.MOV.U32 R0, RZ, RZ, RZ ;  /* 0x000000ffff007224 */ /* 0x001fe200078e00ff */
[----:B--2---:R-:W-:-:S11]  /*b540*/  SHF.R.S32.HI R5, RZ, 0x1f, R28 ;  /* 0x0000001fff057819 */ /* 0x004fd6000001141c */
        /* <DEDUP_REMOVED lines=20> */
[----:B------:R-:W-:Y:S02]  /*b690*/  IADD3 R2, P1, R6, UR4, RZ ;  /* 0x0000000406027c10 */ /* 0x000fe4000ff3e0ff */
[----:B--2---:R-:W-:Y:S02]  /*b6a0*/  MOV R6, RZ ;  /* 0x000000ff00067202 */ /* 0x004fe40000000f00 */
        /* <DEDUP_REMOVED lines=18> */
.L_x_10640:
        /* <DEDUP_REMOVED lines=25> */
.L_x_10642:
        /* <DEDUP_REMOVED lines=21> */
[----:B01----:R-:W-:Y:S05]  /*bab0*/  CALL.ABS.NOINC R2 ;  /* 0x0000000002007343 */ /* 0x003fea0003c00000 */
.L_x_10644:
        /* <DEDUP_REMOVED lines=18> */
[----:B-12---:R-:W-:Y:S05]  /*bbe0*/  CALL.ABS.NOINC R2 ;  /* 0x0000000002007343 */ /* 0x006fea0003c00000 */
.L_x_10646:
        /* <DEDUP_REMOVED lines=15> */
[----:B0-----:R-:W-:Y:S05]  /*bce0*/  CALL.ABS.NOINC R2 ;  /* 0x0000000002007343 */ /* 0x001fea0003c00000 */
.L_x_10645:
        /* <DEDUP_REMOVED lines=28> */
.L_x_10647:
        /* <DEDUP_REMOVED lines=17> */
.L_x_10718:
[----:B------:R-:W-:Y:S01]  /*bfc0*/  UMOV UR4, 0xffffffff ;  /* 0xffffffff00047882 */ /* 0x000fe20000000000 */
[----:B------:R-:W-:Y:S01]  /*bfd0*/  SHF.R.S32.HI R8, RZ, 0x1f, R6 ;  /* 0x0000001fff087819 */ /* 0x000fe20000011406 */
[----:B------:R-:W-:Y:S01]  /*bfe0*/  VIADD R10, R29, 0xffffffff ;  /* 0xffffffff1d0a7836 */ /* 0x000fe20000000000 */
[----:B------:R-:W-:Y:S06]  /*bff0*/  BRA.DIV UR4, `(.L_x_10649) ;  /* 0x0000002a04bc7947 */ /* 0x000fec000b800000 */
[----:B------:R-:W-:-:S13]  /*c000*/  ELECT P6, URZ, PT ;  /* 0x00000000003f782f */ /* 0x000fda00038c0000 */
.L_x_10721:
[----:B------:R-:W-:Y:S05]  /*c010*/  @!P6 BRA `(.L_x_10650) ;  /* 0x0000000000d0e947 */ /* 0x000fea0003800000 */
[----:B------:R-:W-:Y:S02]  /*c020*/  ISETP.NE.U32.AND P0, PT, R2, RZ, PT ;  /* 0x000000ff0200720c */ /* 0x000fe40003f05070 */
[----:B------:R-:W-:Y:S02]  /*c030*/  MOV R25, R10 ;  /* 0x0000000a00197202 */ /* 0x000fe40000000f00 */
        /* <DEDUP_REMOVED lines=16> */
[----:B------:R-:W-:Y:S02]  /*c140*/  LEA.HI.X R13, R4, R3, R5, 0x2, P0 ;  /* 0x00000003040d7211 */ /* 0x000fe400000f1405 */
[----:B------:R-:W-:-:S03]  /*c150*/  IADD3 R4, -R7, RZ, RZ ;  /* 0x000000ff07047210 */ /* 0x000fc60007ffe1ff */
[----:B------:R0:W5:Y:S02]  /*c160*/  LDG.E R7, desc[UR46][R12.64] ;  /* 0x0000002e0c077981 */ /* 0x000164000c1e1900 */
[----:B------:R-:W-:-:S07]  /*c170*/  IMAD R25, R25, R4, R10 ;  /* 0x0000000419197224 */ /* 0x000fce00078e020a */
.L_x_10651:
[----:B------:R-:W-:Y:S01]  /*c180*/  IMAD R5, R22, 0x8, R26 ;  /* 0x0000000816057824 */ /* 0x000fe200078e021a */
[----:B------:R-:W-:-:S04]  /*c190*/  SHF.L.U32 R4, R24, 0x1f, RZ ;  /* 0x0000001f18047819 */ /* 0x000fc800000006ff */
[----:B------:R-:W2:Y:S02]  /*c1a0*/  SYNCS.PHASECHK.TRANS64.TRYWAIT P0, [R5+URZ+0x30840], R4 ;  /* 0x03084004050075a7 */ /* 0x000ea4000800017f */
[----:B--2---:R-:W-:Y:S05]  /*c1b0*/  @!P0 BRA `(.L_x_10652) ;  /* 0x00000028006c8947 */ /* 0x004fea0003800000 */
.L_x_10722:
        /* <DEDUP_REMOVED lines=9> */
.L_x_10653:
        /* <DEDUP_REMOVED lines=8> */
[----:B------:R-:W-:Y:S01]  /*c2d0*/  UMOV UR10, URZ ;  /* 0x0000003f000a7c82 */ /* 0x000fe20008000000 */
[----:B------:R-:W-:Y:S02]  /*c2e0*/  R2UR UR12, R0 ;  /* 0x00000000000c72ca */ /* 0x000fe400000e0000 */
[----:B-----5:R-:W-:-:S03]  /*c2f0*/  R2UR UR13, R7 ;  /* 0x00000000070d72ca */ /* 0x020fc600000e0000 */
[----:B------:R-:W-:-:S04]  /*c300*/  UIADD3 UR9, UR9, 0x30830, URZ ;  /* 0x0003083009097890 */ /* 0x000fc8000fffe03f */
[----:B------:R-:W-:Y:S02]  /*c310*/  UIMAD UR11, UR11, 0xc0, UR4 ;  /* 0x000000c00b0b78a4 */ /* 0x000fe4000f8e0204 */
[----:B------:R-:W-:Y:S01]  /*c320*/  UIADD3 UR8, UR8, 0x12400, URZ ;  /* 0x0001240008087890 */ /* 0x000fe2000fffe03f */
[----:B------:R-:W-:-:S08]  /*c330*/  UMOV UR4, 0x0 ;  /* 0x0000000000047882 */ /* 0x000fd00000000000 */
[----:B------:R2:W-:Y:S02]  /*c340*/  UTMALDG.4D [UR8], [UR6], desc[UR4] ;  /* 0x00000408060075b4 */ /* 0x0005e40008019000 */
[----:B--2---:R-:W-:Y:S01]  /*c350*/  NOP ;  /* 0x0000000000007918 */ /* 0x004fe20000000000 */
.L_x_10650:
        /* <DEDUP_REMOVED lines=13> */
[----:B------:R-:W-:Y:S01]  /*c430*/  UIADD3 UR8, UR9, 0xc400, URZ ;  /* 0x0000c40009087890 */ /* 0x000fe2000fffe03f */
[----:B------:R-:W-:Y:S01]  /*c440*/  @P0 IMAD.MOV.U32 R5, RZ, RZ, 0x6000 ;  /* 0x00006000ff050424 */ /* 0x000fe200078e00ff */
[----:B------:R-:W-:Y:S01]  /*c450*/  BAR.SYNC.DEFER_BLOCKING 0x8, 0x1a0 ;  /* 0x0206800000007b1d */ /* 0x000fe20000010000 */
[----:B------:R-:W-:-:S05]  /*c460*/  UIADD3 UR9, UR9, 0x30800, URZ ;  /* 0x0003080009097890 */ /* 0x000fca000fffe03f */
[----:B------:R3:W-:Y:S04]  /*c470*/  @P0 SYNCS.ARRIVE.TRANS64 RZ, [R26+URZ+0x30800], R5 ;  /* 0x030800051aff09a7 */ /* 0x0007e8000800003f */
[----:B------:R4:W-:Y:S01]  /*c480*/  UTMALDG.4D [UR8], [UR4], desc[UR6] ;  /* 0x00000608040075b4 */ /* 0x0009e20008019000 */
[----:B--2---:R-:W-:-:S04]  /*c490*/  IADD3 R11, R11, 0x1, RZ ;  /* 0x000000010b0b7810 */ /* 0x004fc80007ffe0ff */
[----:B------:R-:W-:Y:S01]  /*c4a0*/  LEA.HI R4, R11, R11, RZ, 0x1 ;  /* 0x0000000b0b047211 */ /* 0x000fe200078f08ff */
[----:B------:R4:W-:Y:S03]  /*c4b0*/  STL [R1+0xc], R11 ;  /* 0x00000c0b01007387 */ /* 0x0009e60000100800 */
[----:B------:R-:W-:-:S05]  /*c4c0*/  LOP3.LUT R4, R4, 0xfffffffe, RZ, 0xc0, !PT ;  /* 0xfffffffe04047812 */ /* 0x000fca00078ec0ff */
[----:B------:R-:W-:-:S05]  /*c4d0*/  IMAD.IADD R4, R11, 0x1, -R4 ;  /* 0x000000010b047824 */ /* 0x000fca00078e0a04 */
[----:B---3--:R-:W-:-:S04]  /*c4e0*/  SHF.L.U32 R5, R4, 0x1f, RZ ;  /* 0x0000001f04057819 */ /* 0x008fc800000006ff */
[----:B------:R-:W2:Y:S02]  /*c4f0*/  SYNCS.PHASECHK.TRANS64.TRYWAIT P0, [R26+URZ+0x30820], R5 ;  /* 0x030820051a0075a7 */ /* 0x000ea4000800017f */
[----:B--2-4-:R-:W-:Y:S05]  /*c500*/  @!P0 BRA `(.L_x_10655) ;  /* 0x0000002400ac8947 */ /* 0x014fea0003800000 */
.L_x_10723:
[----:B------:R-:W-:Y:S05]  /*c510*/  BSYNC B0 ;  /* 0x0000000000007941 */ /* 0x000fea0003800000 */
.L_x_10654:
[----:B------:R-:W3:Y:S01]  /*c520*/  LDL.LU R4, [R1+0x8] ;  /* 0x0000080001047983 */ /* 0x000ee20000300800 */
[----:B------:R-:W-:Y:S01]  /*c530*/  BSSY B0, `(.L_x_10656) ;  /* 0x0000129000007945 */ /* 0x000fe20003800000 */
[----:B---3--:R-:W-:-:S13]  /*c540*/  ISETP.GE.AND P0, PT, R4, 0xc1, PT ;  /* 0x000000c10400780c */ /* 0x008fda0003f06270 */
[----:B------:R-:W-:Y:S05]  /*c550*/  @!P0 BRA `(.L_x_10657) ;  /* 0x0000001000988947 */ /* 0x000fea0003800000 */
[----:B------:R-:W-:Y:S01]  /*c560*/  IMAD.MOV R11, RZ, RZ, -R29 ;  /* 0x000000ffff0b7224 */ /* 0x000fe200078e0a1d */
[----:B------:R-:W-:Y:S01]  /*c570*/  BSSY B1, `(.L_x_10658) ;  /* 0x0000066000017945 */ /* 0x000fe20003800000 */
[----:B------:R-:W-:Y:S02]  /*c580*/  IMAD.MOV.U32 R4, RZ, RZ, 0x1 ;  /* 0x00000001ff047424 */ /* 0x000fe400078e00ff */
[----:B------:R-:W-:-:S03]  /*c590*/  VIADD R9, R29, 0xfffffffe ;  /* 0xfffffffe1d097836 */ /* 0x000fc60000000000 */
[----:B------:R-:W-:-:S04]  /*c5a0*/  VIADDMNMX R11, R11, R4, 0xffffffff, !PT ;  /* 0xffffffff0b0b7446 */ /* 0x000fc80007800104 */
[----:B------:R-:W-:-:S04]  /*c5b0*/  IADD3 R4, R29, R11, RZ ;  /* 0x0000000b1d047210 */ /* 0x000fc80007ffe0ff */
        /* <DEDUP_REMOVED lines=15> */
[----:B------:R-:W-:Y:S01]  /*c6b0*/  MOV R14, R9 ;  /* 0x00000009000e7202 */ /* 0x000fe20000000f00 */
        /* <DEDUP_REMOVED lines=16> */
.L_x_10662:
[----:B0-----:R-:W-:Y:S02]  /*c7c0*/  LEA R3, R12, R26, 0x3 ;  /* 0x0000001a0c037211 */ /* 0x001fe400078e18ff */
[----:B------:R-:W-:-:S04]  /*c7d0*/  SHF.L.U32 R2, R13, 0x1f, RZ ;  /* 0x0000001f0d027819 */ /* 0x000fc800000006ff */
[----:B------:R-:W0:Y:S02]  /*c7e0*/  SYNCS.PHASECHK.TRANS64.TRYWAIT P0, [R3+URZ+0x30840], R2 ;  /* 0x03084002030075a7 */ /* 0x000e24000800017f */
[----:B0-----:R-:W-:Y:S05]  /*c7f0*/  @!P0 BRA `(.L_x_10663) ;  /* 0x0000002400048947 */ /* 0x001fea0003800000 */
.L_x_10724:
[----:B--2---:R-:W2:Y:S02]  /*c800*/  S2R R5, SR_TID.X ;  /* 0x0000000000057919 */ /* 0x004ea40000002100 */
        /* <DEDUP_REMOVED lines=8> */
.L_x_10664:
[----:B0-2---:R-:W-:Y:S01]  /*c890*/  IMAD R2, R12, 0x6000, R26 ;  /* 0x000060000c027824 */ /* 0x005fe200078e021a */
        /* <DEDUP_REMOVED lines=8> */
[----:B------:R-:W-:Y:S01]  /*c920*/  R2UR UR12, R0 ;  /* 0x00000000000c72ca */ /* 0x000fe200000e0000 */
[----:B------:R-:W-:Y:S01]  /*c930*/  UMOV UR5, 0x14f00000 ;  /* 0x14f0000000057882 */ /* 0x000fe20000000000 */
[----:B-----5:R-:W-:Y:S01]  /*c940*/  R2UR UR13, R4 ;  /* 0x00000000040d72ca */ /* 0x020fe200000e0000 */
[----:B------:R-:W-:Y:S01]  /*c950*/  UMOV UR10, URZ ;  /* 0x0000003f000a7c82 */ /* 0x000fe20008000000 */
[----:B------:R-:W-:Y:S01]  /*c960*/  SHF.L.U32 R5, R24, 0x1f, RZ ;  /* 0x0000001f18057819 */ /* 0x000fe200000006ff */
[----:B------:R-:W-:-:S04]  /*c970*/  UIADD3 UR9, UR9, 0x30830, URZ ;  /* 0x0003083009097890 */ /* 0x000fc8000fffe03f */
[----:B------:R-:W-:Y:S02]  /*c980*/  UIMAD UR11, UR11, 0xc0, UR4 ;  /* 0x000000c00b0b78a4 */ /* 0x000fe4000f8e0204 */
[----:B------:R-:W-:Y:S01]  /*c990*/  UIADD3 UR8, UR8, 0x12400, URZ ;  /* 0x0001240008087890 */ /* 0x000fe2000fffe03f */
[----:B------:R-:W-:-:S08]  /*c9a0*/  UMOV UR4, 0x0 ;  /* 0x0000000000047882 */ /* 0x000fd00000000000 */
[----:B------:R0:W-:Y:S01]  /*c9b0*/  UTMALDG.4D [UR8], [UR6], desc[UR4] ;  /* 0x00000408060075b4 */ /* 0x0001e20008019000 */
[----:B------:R-:W2:Y:S02]  /*c9c0*/  SYNCS.PHASECHK.TRANS64.TRYWAIT P0, [R2+URZ+0x60], R5 ;  /* 0x00006005020075a7 */ /* 0x000ea4000800017f */
[----:B0-2---:R-:W-:Y:S05]  /*c9d0*/  @!P0 BRA `(.L_x_10665) ;  /* 0x0000002000a08947 */ /* 0x005fea0003800000 */
.L_x_10725:
[----:B------:R-:W-:Y:S05]  /*c9e0*/  @P1 BRA `(.L_x_10666) ;  /* 0x0000000000181947 */ /* 0x000fea0003800000 */
[----:B------:R-:W-:Y:S01]  /*c9f0*/  ISETP.NE.AND P0, PT, R27, RZ, PT ;  /* 0x000000ff1b00720c */ /* 0x000fe20003f05270 */
[----:B------:R-:W-:Y:S01]  /*ca00*/  IMAD.MOV.U32 R3, RZ, RZ, 0x6000 ;  /* 0x00006000ff037424 */ /* 0x000fe200078e00ff */
[----:B0-----:R-:W-:-:S04]  /*ca10*/  LEA R2, R22, R26, 0x3 ;  /* 0x0000001a16027211 */ /* 0x001fc800078e18ff */
[----:B------:R2:W-:Y:S07]  /*ca20*/  SYNCS.ARRIVE.TRANS64 RZ, [R2+URZ+0x30850], R3 ;  /* 0x0308500302ff79a7 */ /* 0x0005ee000800003f */
[----:B------:R-:W-:Y:S05]  /*ca30*/  @!P0 BRA `(.L_x_10666) ;  /* 0x0000000000048947 */ /* 0x000fea0003800000 */
[----:B------:R-:W-:Y:S01]  /*ca40*/  BPT.TRAP 0x1 ;  /* 0x000000040000795c */ /* 0x000fe20000300000 */
.L_x_10666:
[C-C-:B0-2---:R-:W-:Y:S01]  /*ca50*/  IMAD R2, R22.reuse, 0x8, R26.reuse ;  /* 0x0000000816027824 */ /* 0x145fe200078e021a */
[----:B------:R-:W-:Y:S01]  /*ca60*/  R2UR UR11, R25 ;  /* 0x00000000190b72ca */ /* 0x000fe200000e0000 */
        /* <DEDUP_REMOVED lines=9> */
[----:B------:R-:W-:Y:S01]  /*cb00*/  R2UR UR12, R0 ;  /* 0x00000000000c72ca */ /* 0x000fe200000e0000 */
[----:B------:R-:W-:Y:S01]  /*cb10*/  IMAD.MOV.U32 R7, RZ, RZ, R4 ;  /* 0x000000ffff077224 */ /* 0x000fe200078e0004 */
[----:B------:R-:W-:-:S03]  /*cb20*/  MOV R25, R9 ;  /* 0x0000000900197202 */ /* 0x000fc60000000f00 */
[----:B------:R-:W-:Y:S02]  /*cb30*/  UIMAD UR11, UR11, 0xc0, UR4 ;  /* 0x000000c00b0b78a4 */ /* 0x000fe4000f8e0204 */
[----:B------:R-:W-:Y:S02]  /*cb40*/  UIADD3 UR9, UR9, 0x30850, URZ ;  /* 0x0003085009097890 */ /* 0x000fe4000fffe03f */
[----:B------:R-:W-:Y:S01]  /*cb50*/  UIADD3 UR8, UR8, 0x400, URZ ;  /* 0x0000040008087890 */ /* 0x000fe2000fffe03f */
[----:B------:R-:W-:-:S08]  /*cb60*/  UMOV UR4, 0x0 ;  /* 0x0000000000047882 */ /* 0x000fd00000000000 */
[----:B------:R0:W-:Y:S02]  /*cb70*/  UTMALDG.4D [UR8], [UR6], desc[UR4] ;  /* 0x00000408060075b4 */ /* 0x0001e40008019000 */
[----:B0-----:R-:W-:Y:S01]  /*cb80*/  NOP ;  /* 0x0000000000007918 */ /* 0x001fe20000000000 */
.L_x_10661:
[----:B------:R-:W-:Y:S05]  /*cb90*/  BSYNC B2 ;  /* 0x0000000000027941 */ /* 0x000fea0003800000 */
.L_x_10660:
[----:B------:R-:W-:Y:S02]  /*cba0*/  VIADD R9, R29, 0xfffffffd ;  /* 0xfffffffd1d097836 */ /* 0x000fe40000000000 */
[----:B------:R-:W-:Y:S02]  /*cbb0*/  IMAD.MOV.U32 R22, RZ, RZ, R12 ;  /* 0x000000ffff167224 */ /* 0x000fe400078e000c */
[----:B------:R-:W-:-:S07]  /*cbc0*/  IMAD.MOV.U32 R24, RZ, RZ, R13 ;  /* 0x000000ffff187224 */ /* 0x000fce00078e000d */
.L_x_10659:
[----:B------:R-:W-:Y:S05]  /*cbd0*/  BSYNC B1 ;  /* 0x0000000000017941 */ /* 0x000fea0003800000 */
.L_x_10658:
[----:B------:R-:W-:-:S04]  /*cbe0*/  IADD3 R11, -R11, RZ, RZ ;  /* 0x000000ff0b0b7210 */ /* 0x000fc80007ffe1ff */
[----:B------:R-:W-:-:S13]  /*cbf0*/  ISETP.NE.AND P0, PT, R10, R11, PT ;  /* 0x0000000b0a00720c */ /* 0x000fda0003f05270 */
[----:B------:R-:W-:Y:S05]  /*cc00*/  @!P0 BRA `(.L_x_10657) ;  /* 0x0000000800ec8947 */ /* 0x000fea0003800000 */
[----:B------:R-:W-:-:S07]  /*cc10*/  IMAD.MOV.U32 R4, RZ, RZ, R7 ;  /* 0x000000ffff047224 */ /* 0x000fce00078e0007 */
.L_x_10681:
        /* <DEDUP_REMOVED lines=9> */
[----:B0-----:R-:W-:Y:S01]  /*ccb0*/  IMAD.MOV.U32 R12, RZ, RZ, R9 ;  /* 0x000000ffff0c7224 */ /* 0x001fe200078e0009 */
[----:B------:R-:W-:-:S04]  /*ccc0*/  ISETP.NE.U32.AND P0, PT, RZ, UR4, PT ;  /* 0x00000004ff007c0c */ /* 0x000fc8000bf05070 */
[----:B------:R-:W-:-:S13]  /*ccd0*/  ISETP.NE.AND.EX P0, PT, RZ, UR5, PT, P0 ;  /* 0x00000005ff007c0c */ /* 0x000fda000bf05300 */
[----:B------:R-:W-:Y:S05]  /*cce0*/  @!P0 BRA `(.L_x_10669) ;  /* 0x0000000000488947 */ /* 0x000fea0003800000 */
[----:B------:R-:W0:Y:S01]  /*ccf0*/  LDC R12, c[0x0][0x41c] ;  /* 0x00010700ff0c7b82 */ /* 0x000e220000000800 */
[----:B------:R-:W-:Y:S01]  /*cd00*/  MOV R13, R9 ;  /* 0x00000009000d7202 */ /* 0x000fe20000000f00 */
[----:B------:R-:W-:Y:S02]  /*cd10*/  ULDC.64 UR6, c[0x0][0x408] ;  /* 0x0001020000067ab9 */ /* 0x000fe40000000a00 */
[----:B--2---:R-:W-:-:S04]  /*cd20*/  IMAD R5, R8, UR6, RZ ;  /* 0x0000000608057c24 */ /* 0x004fc8000f8e02ff */
        /* <DEDUP_REMOVED lines=14> */
.L_x_10669:
[----:B------:R-:W-:Y:S02]  /*ce10*/  LEA R3, R10, R26, 0x3 ;  /* 0x0000001a0a037211 */ /* 0x000fe400078e18ff */
[----:B------:R-:W-:-:S04]  /*ce20*/  SHF.L.U32 R2, R11, 0x1f, RZ ;  /* 0x0000001f0b027819 */ /* 0x000fc800000006ff */
[----:B------:R-:W3:Y:S02]  /*ce30*/  SYNCS.PHASECHK.TRANS64.TRYWAIT P0, [R3+URZ+0x30840], R2 ;  /* 0x03084002030075a7 */ /* 0x000ee4000800017f */
[----:B---3--:R-:W-:Y:S05]  /*ce40*/  @!P0 BRA `(.L_x_10670) ;  /* 0x0000001c00988947 */ /* 0x008fea0003800000 */
.L_x_10726:
        /* <DEDUP_REMOVED lines=9> */
.L_x_10671:
[----:B0--3--:R-:W-:Y:S01]  /*cee0*/  IMAD R2, R10, 0x6000, R26 ;  /* 0x000060000a027824 */ /* 0x009fe200078e021a */
        /* <DEDUP_REMOVED lines=20> */
.L_x_10727:
[----:B------:R-:W-:Y:S05]  /*d030*/  @P0 BRA `(.L_x_10673) ;  /* 0x0000000000140947 */ /* 0x000fea0003800000 */
[----:B------:R-:W-:Y:S02]  /*d040*/  ISETP.NE.AND P1, PT, R27, RZ, PT ;  /* 0x000000ff1b00720c */ /* 0x000fe40003f25270 */
[----:B------:R-:W-:-:S04]  /*d050*/  MOV R2, 0x6000 ;  /* 0x0000600000027802 */ /* 0x000fc80000000f00 */
[----:B------:R2:W-:Y:S07]  /*d060*/  SYNCS.ARRIVE.TRANS64 RZ, [R3+URZ+0x50], R2 ;  /* 0x0000500203ff79a7 */ /* 0x0005ee000800003f */
[----:B------:R-:W-:Y:S05]  /*d070*/  @!P1 BRA `(.L_x_10673) ;  /* 0x0000000000049947 */ /* 0x000fea0003800000 */
[----:B------:R-:W-:Y:S01]  /*d080*/  BPT.TRAP 0x1 ;  /* 0x000000040000795c */ /* 0x000fe20000300000 */
.L_x_10673:
        /* <DEDUP_REMOVED lines=11> */
[----:B------:R-:W-:Y:S01]  /*d140*/  R2UR UR12, R0 ;  /* 0x00000000000c72ca */ /* 0x000fe200000e0000 */
[----:B------:R-:W-:-:S04]  /*d150*/  IMAD.MOV.U32 R7, RZ, RZ, R4 ;  /* 0x000000ffff077224 */ /* 0x000fc800078e0004 */
[----:B------:R-:W-:Y:S02]  /*d160*/  UIADD3 UR9, UR9, 0x50, URZ ;  /* 0x0000005009097890 */ /* 0x000fe4000fffe03f */
[----:B------:R-:W-:Y:S02]  /*d170*/  UIADD3 UR8, UR8, 0x400, URZ ;  /* 0x0000040008087890 */ /* 0x000fe4000fffe03f */
[----:B------:R-:W-:-:S03]  /*d180*/  UIMAD UR11, UR11, 0xc0, UR4 ;  /* 0x000000c00b0b78a4 */ /* 0x000fc6000f8e0204 */
[----:B------:R-:W-:-:S06]  /*d190*/  UMOV UR4, 0x0 ;  /* 0x0000000000047882 */ /* 0x000fcc0000000000 */
[----:B------:R3:W-:Y:S02]  /*d1a0*/  UTMALDG.4D [UR8], [UR6], desc[UR4] ;  /* 0x00000408060075b4 */ /* 0x0007e40008019000 */
[----:B---3--:R-:W-:Y:S01]  /*d1b0*/  NOP ;  /* 0x0000000000007918 */ /* 0x008fe20000000000 */
.L_x_10668:
[----:B------:R-:W-:Y:S05]  /*d1c0*/  BSYNC B1 ;  /* 0x0000000000017941 */ /* 0x000fea0003800000 */
.L_x_10667:
        /* <DEDUP_REMOVED lines=8> */
[----:B------:R-:W-:Y:S02]  /*d250*/  IADD3 R13, R9, -0x1, RZ ;  /* 0xffffffff090d7810 */ /* 0x000fe40007ffe0ff */
[----:B------:R-:W-:-:S04]  /*d260*/  ISETP.NE.U32.AND P0, PT, RZ, UR4, PT ;  /* 0x00000004ff007c0c */ /* 0x000fc8000bf05070 */
[----:B------:R-:W-:-:S13]  /*d270*/  ISETP.NE.AND.EX P0, PT, RZ, UR5, PT, P0 ;  /* 0x00000005ff007c0c */ /* 0x000fda000bf05300 */
[----:B------:R-:W-:Y:S05]  /*d280*/  @!P0 BRA `(.L_x_10676) ;  /* 0x0000000000488947 */ /* 0x000fea0003800000 */
[----:B------:R-:W0:Y:S01]  /*d290*/  LDC R12, c[0x0][0x41c] ;  /* 0x00010700ff0c7b82 */ /* 0x000e220000000800 */
[----:B------:R-:W-:Y:S01]  /*d2a0*/  IMAD.MOV.U32 R15, RZ, RZ, R13 ;  /* 0x000000ffff0f7224 */ /* 0x000fe200078e000d */
        /* <DEDUP_REMOVED lines=14> */
[----:B------:R-:W-:-:S05]  /*d390*/  IADD3 R2, -R15, RZ, RZ ;  /* 0x000000ff0f027210 */ /* 0x000fca0007ffe1ff */
[----:B------:R-:W-:-:S07]  /*d3a0*/  IMAD R13, R12, R2, R13 ;  /* 0x000000020c0d7224 */ /* 0x000fce00078e020d */
.L_x_10676:
[----:B--2---:R-:W-:Y:S01]  /*d3b0*/  IMAD R2, R22, 0x8, R26 ;  /* 0x0000000816027824 */ /* 0x004fe200078e021a */
[----:B------:R-:W-:-:S04]  /*d3c0*/  SHF.L.U32 R3, R24, 0x1f, RZ ;  /* 0x0000001f18037819 */ /* 0x000fc800000006ff */
[----:B------:R-:W2:Y:S02]  /*d3d0*/  SYNCS.PHASECHK.TRANS64.TRYWAIT P0, [R2+URZ+0x30840], R3 ;  /* 0x03084003020075a7 */ /* 0x000ea4000800017f */
[----:B--2---:R-:W-:Y:S05]  /*d3e0*/  @!P0 BRA `(.L_x_10677) ;  /* 0x0000001800588947 */ /* 0x004fea0003800000 */
.L_x_10728:
        /* <DEDUP_REMOVED lines=9> */
.L_x_10678:
[----:B0-2---:R-:W-:Y:S01]  /*d480*/  IMAD R2, R22, 0x6000, R26 ;  /* 0x0000600016027824 */ /* 0x005fe200078e021a */
[----:B------:R-:W-:Y:S01]  /*d490*/  R2UR UR11, R13 ;  /* 0x000000000d0b72ca */ /* 0x000fe200000e0000 */
[----:B------:R-:W-:Y:S01]  /*d4a0*/  VIADD R3, R26, 0x30800 ;  /* 0x000308001a037836 */ /* 0x000fe20000000000 */
[----:B------:R-:W-:Y:S01]  /*d4b0*/  R2UR UR4, R23 ;  /* 0x00000000170472ca */ /* 0x000fe200000e0000 */
[----:B------:R-:W-:Y:S01]  /*d4c0*/  UIADD3 UR6, UP0, UR38, 0x370, URZ ;  /* 0x0000037026067890 */ /* 0x000fe2000ff1e03f */
[----:B------:R-:W-:Y:S01]  /*d4d0*/  R2UR UR8, R2 ;  /* 0x00000000020872ca */ /* 0x000fe200000e0000 */
[----:B------:R-:W-:Y:S01]  /*d4e0*/  UMOV UR5, 0x14f00000 ;  /* 0x14f0000000057882 */ /* 0x000fe20000000000 */
[----:B------:R-:W-:Y:S01]  /*d4f0*/  LEA R2, R22, R3, 0x3 ;  /* 0x0000000316027211 */ /* 0x000fe200078e18ff */
[----:B------:R-:W-:Y:S01]  /*d500*/  UIADD3.X UR7, URZ, UR39, URZ, UP0, !UPT ;  /* 0x000000273f077290 */ /* 0x000fe200087fe43f */
[----:B------:R-:W-:Y:S01]  /*d510*/  R2UR UR12, R0 ;  /* 0x00000000000c72ca */ /* 0x000fe200000e0000 */
[----:B------:R-:W-:Y:S01]  /*d520*/  UMOV UR10, URZ ;  /* 0x0000003f000a7c82 */ /* 0x000fe20008000000 */
[----:B------:R-:W-:Y:S01]  /*d530*/  R2UR UR9, R2 ;  /* 0x00000000020972ca */ /* 0x000fe200000e0000 */
[----:B------:R-:W-:Y:S01]  /*d540*/  IMAD R2, R10, 0x8, R3 ;  /* 0x000000080a027824 */ /* 0x000fe200078e0203 */
[----:B-----5:R-:W-:-:S02]  /*d550*/  R2UR UR13, R4 ;  /* 0x00000000040d72ca */ /* 0x020fc400000e0000 */
[----:B------:R-:W-:Y:S01]  /*d560*/  SHF.L.U32 R11, R11, 0x1f, RZ ;  /* 0x0000001f0b0b7819 */ /* 0x000fe200000006ff */
[----:B------:R-:W-:Y:S02]  /*d570*/  UIMAD UR11, UR11, 0xc0, UR4 ;  /* 0x000000c00b0b78a4 */ /* 0x000fe4000f8e0204 */
[----:B------:R-:W-:Y:S01]  /*d580*/  UIADD3 UR8, UR8, 0x12400, URZ ;  /* 0x0001240008087890 */ /* 0x000fe2000fffe03f */
[----:B------:R-:W-:-:S05]  /*d590*/  UMOV UR4, 0x0 ;  /* 0x0000000000047882 */ /* 0x000fca0000000000 */
[----:B------:R-:W-:-:S09]  /*d5a0*/  UIADD3 UR9, UR9, 0x30, URZ ;  /* 0x0000003009097890 */ /* 0x000fd2000fffe03f */
[----:B------:R0:W-:Y:S01]  /*d5b0*/  UTMALDG.4D [UR8], [UR6], desc[UR4] ;  /* 0x00000408060075b4 */ /* 0x0001e20008019000 */
[----:B------:R-:W2:Y:S02]  /*d5c0*/  SYNCS.PHASECHK.TRANS64.TRYWAIT P1, [R2+URZ+0x60], R11 ;  /* 0x0000600b020075a7 */ /* 0x000ea4000802017f */
[----:B0-2---:R-:W-:Y:S05]  /*d5d0*/  @!P1 BRA `(.L_x_10679) ;  /* 0x0000001400f09947 */ /* 0x005fea0003800000 */
.L_x_10729:
[----:B------:R-:W-:Y:S05]  /*d5e0*/  @P0 BRA `(.L_x_10680) ;  /* 0x0000000000140947 */ /* 0x000fea0003800000 */
[----:B------:R-:W-:Y:S01]  /*d5f0*/  ISETP.NE.AND P1, PT, R27, RZ, PT ;  /* 0x000000ff1b00720c */ /* 0x000fe20003f25270 */
[----:B------:R-:W-:-:S04]  /*d600*/  IMAD.MOV.U32 R3, RZ, RZ, 0x6000 ;  /* 0x00006000ff037424 */ /* 0x000fc800078e00ff */
[----:B------:R2:W-:Y:S08]  /*d610*/  SYNCS.ARRIVE.TRANS64 RZ, [R2+URZ+0x50], R3 ;  /* 0x0000500302ff79a7 */ /* 0x0005f0000800003f */
[----:B------:R-:W-:Y:S05]  /*d620*/  @!P1 BRA `(.L_x_10680) ;  /* 0x0000000000049947 */ /* 0x000fea0003800000 */
[----:B------:R-:W-:Y:S01]  /*d630*/  BPT.TRAP 0x1 ;  /* 0x000000040000795c */ /* 0x000fe20000300000 */
.L_x_10680:
        /* <DEDUP_REMOVED lines=11> */
[----:B------:R-:W-:-:S02]  /*d6f0*/  R2UR UR12, R0 ;  /* 0x00000000000c72ca */ /* 0x000fc400000e0000 */
[----:B------:R-:W-:-:S03]  /*d700*/  MOV R7, R4 ;  /* 0x0000000400077202 */ /* 0x000fc60000000f00 */
[----:B------:R-:W-:Y:S02]  /*d710*/  UIADD3 UR9, UR9, 0x50, URZ ;  /* 0x0000005009097890 */ /* 0x000fe4000fffe03f */
[----:B------:R-:W-:Y:S02]  /*d720*/  UIADD3 UR8, UR8, 0x400, URZ ;  /* 0x0000040008087890 */ /* 0x000fe4000fffe03f */
[----:B------:R-:W-:-:S03]  /*d730*/  UIMAD UR11, UR11, 0xc0, UR4 ;  /* 0x000000c00b0b78a4 */ /* 0x000fc6000f8e0204 */
[----:B------:R-:W-:-:S06]  /*d740*/  UMOV UR4, 0x0 ;  /* 0x0000000000047882 */ /* 0x000fcc0000000000 */
[----:B------:R3:W-:Y:S02]  /*d750*/  UTMALDG.4D [UR8], [UR6], desc[UR4] ;  /* 0x00000408060075b4 */ /* 0x0007e40008019000 */
[----:B---3--:R-:W-:Y:S01]  /*d760*/  NOP ;  /* 0x0000000000007918 */ /* 0x008fe20000000000 */
.L_x_10675:
[----:B------:R-:W-:Y:S05]  /*d770*/  BSYNC B1 ;  /* 0x0000000000017941 */ /* 0x000fea0003800000 */
.L_x_10674:
[C---:B------:R-:W-:Y:S01]  /*d780*/  ISETP.GT.AND P0, PT, R9.reuse, 0x1, PT ;  /* 0x000000010900780c */ /* 0x040fe20003f04270 */
[----:B0-2---:R-:W-:-:S04]  /*d790*/  VIADD R2, R9, 0xfffffffe ;  /* 0xfffffffe09027836 */ /* 0x005fc80000000000 */
[----:B------:R-:W-:-:S08]  /*d7a0*/  IMAD.MOV.U32 R9, RZ, RZ, R2 ;  /* 0x000000ffff097224 */ /* 0x000fd000078e0002 */
[----:B------:R-:W-:Y:S05]  /*d7b0*/  @P0 BRA `(.L_x_10681) ;  /* 0xfffffff400180947 */ /* 0x000fea000383ffff */
.L_x_10657:
[----:B------:R-:W-:Y:S05]  /*d7c0*/  BSYNC B0 ;  /* 0x0000000000007941 */ /* 0x000fea0003800000 */
.L_x_10656:
[----:B------:R-:W-:Y:S01]  /*d7d0*/  ISETP.NE.AND P0, PT, R27, RZ, PT ;  /* 0x000000ff1b00720c */ /* 0x000fe20003f05270 */
[----:B------:R-:W-:-:S12]  /*d7e0*/  BSSY B0, `(.L_x_10682) ;  /* 0x000000e000007945 */ /* 0x000fd80003800000 */
[----:B------:R-:W-:Y:S05]  /*d7f0*/  @P0 BRA `(.L_x_10683) ;  /* 0x0000000000300947 */ /* 0x000fea0003800000 */
[----:B------:R-:W3:Y:S01]  /*d800*/  S2R R9, SR_LANEID ;  /* 0x0000000000097919 */ /* 0x000ee20000000000 */
[----:B------:R-:W-:Y:S01]  /*d810*/  VOTEU.ANY UR4, UPT, PT ;  /* 0x0000000000047886 */ /* 0x000fe200038e0100 */
[----:B------:R-:W4:Y:S01]  /*d820*/  LDC.64 R2, c[0x0][0xc38] ;  /* 0x00030e00ff027b82 */ /* 0x000f220000000a00 */
[----:B------:R-:W3:Y:S08]  /*d830*/  FLO.U32 R4, UR4 ;  /* 0x0000000400047d00 */ /* 0x000ef000080e0000 */
[----:B--2---:R-:W4:Y:S01]  /*d840*/  POPC R5, UR4 ;  /* 0x0000000400057d09 */ /* 0x004f220008000000 */
[----:B---3--:R-:W-:-:S13]  /*d850*/  ISETP.EQ.U32.AND P0, PT, R4, R9, PT ;  /* 0x000000090400720c */ /* 0x008fda0003f02070 */
[----:B----4-:R-:W2:Y:S01]  /*d860*/  @P0 ATOMG.E.ADD.STRONG.GPU PT, R3, desc[UR46][R2.64], R5 ;  /* 0x00000005020309a8 */ /* 0x010ea200081ee1ee */
[----:B------:R-:W3:Y:S02]  /*d870*/  S2R R6, SR_LTMASK ;  /* 0x0000000000067919 */ /* 0x000ee40000003900 */
[----:B---3--:R-:W-:-:S04]  /*d880*/  LOP3.LUT R6, R6, UR4, RZ, 0xc0, !PT ;  /* 0x0000000406067c12 */ /* 0x008fc8000f8ec0ff */
[----:B------:R-:W3:Y:S01]  /*d890*/  POPC R9, R6 ;  /* 0x0000000600097309 */ /* 0x000ee20000000000 */
[----:B--2---:R-:W3:Y:S02]  /*d8a0*/  SHFL.IDX PT, R4, R3, R4, 0x1f ;  /* 0x00001f0403047589 */ /* 0x004ee400000e0000 */
[----:B---3--:R-:W-:-:S07]  /*d8b0*/  IADD3 R16, R4, UR37, R9 ;  /* 0x0000002504107c10 */ /* 0x008fce000fffe009 */
.L_x_10683:
[----:B------:R-:W-:Y:S05]  /*d8c0*/  BSYNC B0 ;  /* 0x0000000000007941 */ /* 0x000fea0003800000 */
.L_x_10682:
[----:B------:R-:W-:Y:S04]  /*d8d0*/  BSSY B0, `(.L_x_10684) ;  /* 0x0000020000007945 */ /* 0x000fe80003800000 */
[----:B------:R-:W-:Y:S05]  /*d8e0*/  @!P6 BRA `(.L_x_10685) ;  /* 0x000000000078e947 */ /* 0x000fea0003800000 */
[----:B------:R-:W-:Y:S01]  /*d8f0*/  IMAD R3, R22, 0x8, R26 ;  /* 0x0000000816037824 */ /* 0x000fe200078e021a */
[----:B------:R-:W-:-:S04]  /*d900*/  SHF.L.U32 R2, R24, 0x1f, RZ ;  /* 0x0000001f18027819 */ /* 0x000fc800000006ff */
[----:B------:R-:W3:Y:S02]  /*d910*/  SYNCS.PHASECHK.TRANS64.TRYWAIT P0, [R3+URZ+0x30860], R2 ;  /* 0x03086002030075a7 */ /* 0x000ee4000800017f */
[----:B---3--:R-:W-:Y:S05]  /*d920*/  @!P0 BRA `(.L_x_10686) ;  /* 0x0000001400308947 */ /* 0x008fea0003800000 */
.L_x_10730:
[----:B------:R-:W4:Y:S02]  /*d930*/  S2R R4, SR_TID.X ;  /* 0x0000000000047919 */ /* 0x000f240000002100 */
[----:B----4-:R-:W-:-:S04]  /*d940*/  LOP3.LUT R4, R4, 0x7f, RZ, 0xc0, !PT ;  /* 0x0000007f04047812 */ /* 0x010fc800078ec0ff */
[----:B------:R-:W-:-:S13]  /*d950*/  ISETP.NE.AND P0, PT, R4, RZ, PT ;  /* 0x000000ff0400720c */ /* 0x000fda0003f05270 */
[----:B------:R-:W-:Y:S05]  /*d960*/  @P0 BRA `(.L_x_10687) ;  /* 0x0000000000140947 */ /* 0x000fea0003800000 */
[----:B------:R-:W-:Y:S02]  /*d970*/  ISETP.NE.AND P1, PT, R27, RZ, PT ;  /* 0x000000ff1b00720c */ /* 0x000fe40003f25270 */
[----:B---3--:R-:W-:-:S04]  /*d980*/  MOV R2, 0x6000 ;  /* 0x0000600000027802 */ /* 0x008fc80000000f00 */
[----:B------:R4:W-:Y:S07]  /*d990*/  SYNCS.ARRIVE.TRANS64 RZ, [R3+URZ+0x30850], R2 ;  /* 0x0308500203ff79a7 */ /* 0x0009ee000800003f */
[----:B------:R-:W-:Y:S05]  /*d9a0*/  @!P1 BRA `(.L_x_10687) ;  /* 0x0000000000049947 */ /* 0x000fea0003800000 */
[----:B------:R-:W-:Y:S01]  /*d9b0*/  BPT.TRAP 0x1 ;  /* 0x000000040000795c */ /* 0x000fe20000300000 */
.L_x_10687:
        /* <DEDUP_REMOVED lines=10> */
[----:B------:R-:W-:-:S05]  /*da60*/  R2UR UR13, R7 ;  /* 0x00000000070d72ca */ /* 0x000fca00000e0000 */
[----:B------:R-:W-:Y:S02]  /*da70*/  UIMAD UR11, UR11, 0xc0, UR4 ;  /* 0x000000c00b0b78a4 */ /* 0x000fe4000f8e0204 */
[----:B------:R-:W-:Y:S02]  /*da80*/  UIADD3 UR9, UR9, 0x30850, URZ ;  /* 0x0003085009097890 */ /* 0x000fe4000fffe03f */
[----:B------:R-:W-:Y:S01]  /*da90*/  UIADD3 UR8, UR8, 0x400, URZ ;  /* 0x0000040008087890 */ /* 0x000fe2000fffe03f */
[----:B------:R-:W-:-:S08]  /*daa0*/  UMOV UR4, 0x0 ;  /* 0x0000000000047882 */ /* 0x000fd00000000000 */
[----:B------:R2:W-:Y:S02]  /*dab0*/  UTMALDG.4D [UR8], [UR6], desc[UR4] ;  /* 0x00000408060075b4 */ /* 0x0005e40008019000 */
[----:B--2---:R-:W-:Y:S01]  /*dac0*/  NOP ;  /* 0x0000000000007918 */ /* 0x004fe20000000000 */
.L_x_10685:
[----:B------:R-:W-:Y:S05]  /*dad0*/  BSYNC B0 ;  /* 0x0000000000007941 */ /* 0x000fea0003800000 */
.L_x_10684:
[----:B------:R-:W-:-:S05]  /*dae0*/  VIADD R22, R22, 0x1 ;  /* 0x0000000116167836 */ /* 0x000fca0000000000 */
[----:B------:R-:W-:-:S04]  /*daf0*/  ISETP.NE.AND P0, PT, R22, 0x2, PT ;  /* 0x000000021600780c */ /* 0x000fc80003f05270 */
[----:B---34-:R-:W-:Y:S02]  /*db00*/  SEL R3, RZ, 0x1, P0 ;  /* 0x00000001ff037807 */ /* 0x018fe40000000000 */
[----:B------:R-:W-:Y:S02]  /*db10*/  SEL R22, R22, RZ, P0 ;  /* 0x000000ff16167207 */ /* 0x000fe40000000000 */
[----:B------:R-:W-:-:S07]  /*db20*/  LOP3.LUT R24, R24, R3, RZ, 0x3c, !PT ;  /* 0x0000000318187212 */ /* 0x000fce00078e3cff */
.L_x_10643:
[----:B------:R-:W-:Y:S05]  /*db30*/  BSYNC B6 ;  /* 0x0000000000067941 */ /* 0x000fea0003800000 */
.L_x_10641:
[----:B------:R-:W-:-:S03]  /*db40*/  UMOV UR4, 0xffffffff ;  /* 0xffffffff00047882 */ /* 0x000fc60000000000 */
[----:B------:R-:W-:Y:S05]  /*db50*/  BRA.DIV UR4, `(.L_x_10688) ;  /* 0x0000001204b87947 */ /* 0x000fea000b800000 */
[----:B--2---:R2:W3:Y:S04]  /*db60*/  SHFL.IDX PT, R5, R16, RZ, 0x1f ;  /* 0x00001fff10057589 */ /* 0x0044e800000e0000 */
[----:B------:R2:W4:Y:S02]  /*db70*/  SHFL.IDX PT, R0, R16, 0x1, 0x1f ;  /* 0x00201f0010007f89 */ /* 0x00052400000e0000 */
.L_x_10734:
[----:B------:R-:W-:Y:S01]  /*db80*/  ULDC UR4, c[0x0][0xc14] ;  /* 0x0003050000047ab9 */ /* 0x000fe20000000800 */
[C---:B------:R-:W-:Y:S01]  /*db90*/  IMAD.IADD R7, R27.reuse, 0x1, R19 ;  /* 0x000000011b077824 */ /* 0x040fe200078e0213 */
[----:B------:R-:W-:Y:S01]  /*dba0*/  ISETP.NE.AND P0, PT, R27, 0x1f, PT ;  /* 0x0000001f1b00780c */ /* 0x000fe20003f05270 */
[----:B------:R-:W-:Y:S01]  /*dbb0*/  IMAD.U32 R4, RZ, RZ, UR4 ;  /* 0x00000004ff047e24 */ /* 0x000fe2000f8e00ff */
[----:B------:R-:W-:Y:S01]  /*dbc0*/  BSSY B0, `(.L_x_10689) ;  /* 0x0000007000007945 */ /* 0x000fe20003800000 */
[----:B------:R-:W-:-:S03]  /*dbd0*/  MOV R2, RZ ;  /* 0x000000ff00027202 */ /* 0x000fc60000000f00 */
[----:B------:R-:W-:-:S13]  /*dbe0*/  ISETP.GE.OR P0, PT, R7, R4, !P0 ;  /* 0x000000040700720c */ /* 0x000fda0004706670 */
[----:B------:R-:W-:Y:S05]  /*dbf0*/  @P0 BRA `(.L_x_10690) ;  /* 0x00000000000c0947 */ /* 0x000fea0003800000 */
[----:B------:R-:W0:Y:S02]  /*dc00*/  LDC.64 R2, c[0x0][0xc58] ;  /* 0x00031600ff027b82 */ /* 0x000e240000000a00 */
[----:B0-----:R-:W-:-:S06]  /*dc10*/  IMAD.WIDE R2, R7, 0x4, R2 ;  /* 0x0000000407027825 */ /* 0x001fcc00078e0202 */
[----:B------:R0:W5:Y:S02]  /*dc20*/  LDG.E R2, desc[UR46][R2.64] ;  /* 0x0000002e02027981 */ /* 0x000164000c1e1900 */
.L_x_10690:
[----:B------:R-:W-:Y:S05]  /*dc30*/  BSYNC B0 ;  /* 0x0000000000007941 */ /* 0x000fea0003800000 */
.L_x_10689:
        /* <DEDUP_REMOVED lines=22> */
[----:B------:R0:W0:Y:S02]  /*dda0*/  SHFL.IDX PT, R14, R8, 0x1f, 0x1f ;  /* 0x03e01f00080e7f89 */ /* 0x00002400000e0000 */
.L_x_10742:
[----:B------:R-:W-:Y:S02]  /*ddb0*/  ULDC UR4, c[0x0][0xc10] ;  /* 0x0003040000047ab9 */ /* 0x000fe40000000800 */
[----:B------:R-:W-:-:S04]  /*ddc0*/  IMAD.U32 R7, RZ, RZ, UR4 ;  /* 0x00000004ff077e24 */ /* 0x000fc8000f8e00ff */
[----:B0-----:R-:W-:-:S04]  /*ddd0*/  IMAD R3, R14, R7, RZ ;  /* 0x000000070e037224 */ /* 0x001fc800078e02ff */
[----:B----4-:R-:W-:-:S05]  /*dde0*/  IMAD.IADD R6, R0, 0x1, R3 ;  /* 0x0000000100067824 */ /* 0x010fca00078e0203 */
[----:B---3--:R-:W-:-:S13]  /*ddf0*/  ISETP.GT.AND P0, PT, R6, R5, PT ;  /* 0x000000050600720c */ /* 0x008fda0003f04270 */
[----:B------:R-:W-:Y:S05]  /*de00*/  @P0 BRA `(.L_x_10692) ;  /* 0x0000000000ac0947 */ /* 0x000fea0003800000 */
[----:B------:R-:W0:Y:S02]  /*de10*/  LDC R4, c[0x0][0xc14] ;  /* 0x00030500ff047b82 */ /* 0x000e240000000800 */
.L_x_10697:
        /* <DEDUP_REMOVED lines=9> */
[----:B------:R-:W0:Y:S02]  /*deb0*/  LDC.64 R2, c[0x0][0xc58] ;  /* 0x00031600ff027b82 */ /* 0x000e240000000a00 */
[----:B0-----:R-:W-:-:S06]  /*dec0*/  IMAD.WIDE R2, R7, 0x4, R2 ;  /* 0x0000000407027825 */ /* 0x001fcc00078e0202 */
[----:B------:R0:W5:Y:S02]  /*ded0*/  LDG.E R2, desc[UR46][R2.64] ;  /* 0x0000002e02027981 */ /* 0x000164000c1e1900 */
.L_x_10695:
[----:B------:R-:W-:Y:S05]  /*dee0*/  BSYNC B0 ;  /* 0x0000000000007941 */ /* 0x000fea0003800000 */
.L_x_10694:
[----:B------:R-:W-:-:S03]  /*def0*/  UMOV UR4, 0xffffffff ;  /* 0xffffffff00047882 */ /* 0x000fc60000000000 */
[----:B------:R-:W-:Y:S05]  /*df00*/  BRA.DIV UR4, `(.L_x_10696) ;  /* 0x0000001204e87947 */ /* 0x000fea000b800000 */
[----:B-----5:R-:W3:Y:S01]  /*df10*/  SHFL.UP PT, R14, R2, 0x1, RZ ;  /* 0x04200000020e7989 */ /* 0x020ee200000e00ff */
[C---:B------:R-:W-:Y:S02]  /*df20*/  ISETP.NE.AND P0, PT, R27.reuse, RZ, PT ;  /* 0x000000ff1b00720c */ /* 0x040fe40003f05270 */
[C---:B------:R-:W-:Y:S02]  /*df30*/  ISETP.GE.U32.AND P1, PT, R27.reuse, 0x2, PT ;  /* 0x000000021b00780c */ /* 0x040fe40003f26070 */
[----:B---3--:R-:W-:Y:S02]  /*df40*/  SEL R13, R14, RZ, P0 ;  /* 0x000000ff0e0d7207 */ /* 0x008fe40000000000 */
[----:B------:R-:W-:-:S03]  /*df50*/  ISETP.GE.U32.AND P0, PT, R27, 0x4, PT ;  /* 0x000000041b00780c */ /* 0x000fc60003f06070 */
[----:B------:R-:W-:-:S05]  /*df60*/  IMAD.IADD R13, R2, 0x1, R13 ;  /* 0x00000001020d7824 */ /* 0x000fca00078e020d */
[----:B------:R-:W3:Y:S02]  /*df70*/  SHFL.UP PT, R14, R13, 0x2, RZ ;  /* 0x044000000d0e7989 */ /* 0x000ee400000e00ff */
[----:B---3--:R-:W-:Y:S02]  /*df80*/  SEL R0, R14, RZ, P1 ;  /* 0x000000ff0e007207 */ /* 0x008fe40000800000 */
        /* <DEDUP_REMOVED lines=13> */
.L_x_10750:
[----:B------:R-:W-:Y:S02]  /*e060*/  ULDC UR4, c[0x0][0xc10] ;  /* 0x0003040000047ab9 */ /* 0x000fe40000000800 */
[----:B------:R-:W-:-:S05]  /*e070*/  MOV R7, UR4 ;  /* 0x0000000400077c02 */ /* 0x000fca0008000f00 */
[----:B---3--:R-:W-:-:S04]  /*e080*/  IMAD R3, R14, R7, RZ ;  /* 0x000000070e037224 */ /* 0x008fc800078e02ff */
[----:B------:R-:W-:-:S05]  /*e090*/  IMAD.IADD R6, R3, 0x1, R6 ;  /* 0x0000000103067824 */ /* 0x000fca00078e0206 */
[----:B------:R-:W-:-:S13]  /*e0a0*/  ISETP.GT.AND P0, PT, R6, R5, PT ;  /* 0x000000050600720c */ /* 0x000fda0003f04270 */
[----:B------:R-:W-:Y:S05]  /*e0b0*/  @!P0 BRA `(.L_x_10697) ;  /* 0xfffffffc00588947 */ /* 0x000fea000383ffff */
.L_x_10692:
[----:B------:R-:W-:Y:S01]  /*e0c0*/  IMAD.IADD R6, R6, 0x1, -R3 ;  /* 0x0000000106067824 */ /* 0x000fe200078e0a03 */
[----:B------:R-:W-:-:S03]  /*e0d0*/  UMOV UR4, 0xffffffff ;  /* 0xffffffff00047882 */ /* 0x000fc60000000000 */
[----:B------:R-:W-:-:S05]  /*e0e0*/  IMAD R0, R8, R7, R6 ;  /* 0x0000000708007224 */ /* 0x000fca00078e0206 */
[----:B------:R-:W-:Y:S01]  /*e0f0*/  ISETP.GT.AND P6, PT, R0, R5, PT ;  /* 0x000000050000720c */ /* 0x000fe20003fc4270 */
[----:B------:R-:W-:-:S12]  /*e100*/  BRA.DIV UR4, `(.L_x_10698) ;  /* 0x0000001604387947 */ /* 0x000fd8000b800000 */
[----:B------:R-:W-:-:S04]  /*e110*/  VOTE.ANY R3, PT, !P6 ;  /* 0x0000000000037806 */ /* 0x000fc800070e0100 */
[----:B------:R-:W3:Y:S02]  /*e120*/  POPC R0, R3 ;  /* 0x0000000300007309 */ /* 0x000ee40000000000 */
[----:B---3--:R3:W4:Y:S02]  /*e130*/  SHFL.IDX PT, R17, R2, R0, 0x1f ;  /* 0x00001f0002117589 */ /* 0x00872400000e0000 */
.L_x_10754:
[----:B------:R-:W-:Y:S01]  /*e140*/  ISETP.NE.AND P0, PT, R3, RZ, PT ;  /* 0x000000ff0300720c */ /* 0x000fe20003f05270 */
[----:B------:R-:W-:-:S12]  /*e150*/  IMAD.MOV.U32 R14, RZ, RZ, RZ ;  /* 0x000000ffff0e7224 */ /* 0x000fd800078e00ff */
[----:B------:R-:W-:Y:S05]  /*e160*/  @!P0 BRA `(.L_x_10699) ;  /* 0x0000000000108947 */ /* 0x000fea0003800000 */
[----:B------:R-:W-:Y:S01]  /*e170*/  UMOV UR4, 0xffffffff ;  /* 0xffffffff00047882 */ /* 0x000fe20000000000 */
[----:B------:R-:W-:Y:S02]  /*e180*/  IADD3 R12, R0, -0x1, RZ ;  /* 0xffffffff000c7810 */ /* 0x000fe40007ffe0ff */
[----:B------:R-:W-:Y:S05]  /*e190*/  BRA.DIV UR4, `(.L_x_10700) ;  /* 0x00000016045c7947 */ /* 0x000fea000b800000 */
[----:B------:R0:W0:Y:S02]  /*e1a0*/  SHFL.IDX PT, R14, R8, R12, 0x1f ;  /* 0x00001f0c080e7589 */ /* 0x00002400000e0000 */
.L_x_10699:
[----:B0---4-:R-:W-:Y:S01]  /*e1b0*/  IABS R8, R17 ;  /* 0x0000001100087213 */ /* 0x011fe20000000000 */
[----:B--2---:R-:W-:Y:S02]  /*e1c0*/  IMAD R16, R14, R7, R6 ;  /* 0x000000070e107224 */ /* 0x004fe400078e0206 */
[----:B------:R-:W-:Y:S01]  /*e1d0*/  IMAD.IADD R19, R0, 0x1, R19 ;  /* 0x0000000100137824 */ /* 0x000fe200078e0213 */
[----:B------:R-:W0:Y:S02]  /*e1e0*/  I2F.RP R9, R8 ;  /* 0x0000000800097306 */ /* 0x000e240000209400 */
[----:B------:R-:W-:Y:S02]  /*e1f0*/  IADD3 R6, R5, -R16, RZ ;  /* 0x8000001005067210 */ /* 0x000fe40007ffe0ff */
[----:B------:R-:W-:-:S05]  /*e200*/  IABS R5, R17 ;  /* 0x0000001100057213 */ /* 0x000fca0000000000 */
[----:B------:R-:W-:Y:S01]  /*e210*/  IMAD.MOV R5, RZ, RZ, -R5 ;  /* 0x000000ffff057224 */ /* 0x000fe200078e0a05 */
[----:B0-----:R-:W3:Y:S02]  /*e220*/  MUFU.RCP R9, R9 ;  /* 0x0000000900097308 */ /* 0x001ee40000001000 */
[----:B---3--:R-:W-:-:S06]  /*e230*/  VIADD R2, R9, 0xffffffe ;  /* 0x0ffffffe09027836 */ /* 0x008fcc0000000000 */
        /* <DEDUP_REMOVED lines=22> */
.L_x_10693:
[----:B------:R-:W-:Y:S01]  /*e3a0*/  UMOV UR4, URZ ;  /* 0x0000003f00047c82 */ /* 0x000fe20008000000 */
[----:B------:R-:W-:Y:S01]  /*e3b0*/  UMOV UR5, URZ ;  /* 0x0000003f00057c82 */ /* 0x000fe20008000000 */
[----:B------:R-:W-:Y:S01]  /*e3c0*/  ULDC UR6, c[0x0][0xc14] ;  /* 0x0003050000067ab9 */ /* 0x000fe20000000800 */
[----:B--2---:R-:W-:Y:S01]  /*e3d0*/  IMAD.MOV.U32 R16, RZ, RZ, R5 ;  /* 0x000000ffff107224 */ /* 0x004fe200078e0005 */
[----:B------:R-:W-:Y:S01]  /*e3e0*/  MOV R19, UR6 ;  /* 0x0000000600137c02 */ /* 0x000fe20008000f00 */
[----:B------:R-:W-:Y:S02]  /*e3f0*/  IMAD.U32 R17, RZ, RZ, UR4 ;  /* 0x00000004ff117e24 */ /* 0x000fe4000f8e00ff */
[----:B------:R-:W-:-:S07]  /*e400*/  IMAD.U32 R18, RZ, RZ, UR5 ;  /* 0x00000005ff127e24 */ /* 0x000fce000f8e00ff */
.L_x_10701:
        /* <DEDUP_REMOVED lines=10> */
.L_x_10639:
[----:B0-2---:R-:W2:Y:S01]  /*e4b0*/  LDL.LU R0, [R1+0xc] ;  /* 0x00000c0001007983 */ /* 0x005ea20000300800 */
        /* <DEDUP_REMOVED lines=11> */
.L_x_10757:
[----:B------:R-:W-:Y:S05]  /*e570*/  BSYNC B0 ;  /* 0x0000000000007941 */ /* 0x000fea0003800000 */
.L_x_10703:
[----:B------:R-:W-:-:S03]  /*e580*/  UMOV UR4, 0xffffffff ;  /* 0xffffffff00047882 */ /* 0x000fc60000000000 */
[----:B------:R-:W-:Y:S05]  /*e590*/  BRA.DIV UR4, `(.L_x_10705) ;  /* 0x0000001204947947 */ /* 0x000fea000b800000 */
[----:B0-----:R-:W0:Y:S02]  /*e5a0*/  S2R R0, SR_TID.X ;  /* 0x0000000000007919 */ /* 0x001e240000002100 */
[----:B0-----:R-:W-:-:S04]  /*e5b0*/  SHF.R.U32.HI R0, RZ, 0x5, R0 ;  /* 0x00000005ff007819 */ /* 0x001fc80000011600 */
[----:B------:R-:W-:-:S05]  /*e5c0*/  LOP3.LUT R0, R0, 0x3, RZ, 0xc0, !PT ;  /* 0x0000000300007812 */ /* 0x000fca00078ec0ff */
[----:B------:R0:W2:Y:S02]  /*e5d0*/  SHFL.IDX PT, R14, R0, RZ, 0x1f ;  /* 0x00001fff000e7589 */ /* 0x0000a400000e0000 */
.L_x_10760:
[----:B--2---:R-:W-:Y:S01]  /*e5e0*/  ISETP.NE.AND P0, PT, R14, RZ, PT ;  /* 0x000000ff0e00720c */ /* 0x004fe20003f05270 */
[----:B------:R-:W-:-:S12]  /*e5f0*/  BSSY B0, `(.L_x_10706) ;  /* 0x0000024000007945 */ /* 0x000fd80003800000 */
[----:B------:R-:W-:Y:S05]  /*e600*/  @P0 BRA `(.L_x_10707) ;  /* 0x0000000000880947 */ /* 0x000fea0003800000 */
[----:B------:R-:W-:-:S03]  /*e610*/  UMOV UR4, 0xffffffff ;  /* 0xffffffff00047882 */ /* 0x000fc60000000000 */
[----:B------:R-:W-:Y:S05]  /*e620*/  BRA.DIV UR4, `(.L_x_10708) ;  /* 0x0000001204a47947 */ /* 0x000fea000b800000 */
[----:B------:R-:W-:-:S13]  /*e630*/  ELECT P6, URZ, PT ;  /* 0x00000000003f782f */ /* 0x000fda00038c0000 */
.L_x_10763:
[----:B------:R-:W-:Y:S05]  /*e640*/  @!P6 BRA `(.L_x_10707) ;  /* 0x000000000078e947 */ /* 0x000fea0003800000 */
[----:B------:R-:W-:-:S06]  /*e650*/  ULOP3.LUT UR4, UR36, 0x2, URZ, 0xfc, !UPT ;  /* 0x0000000224047892 */ /* 0x000fcc000f8efc3f */
[----:B0-----:R-:W-:-:S05]  /*e660*/  IMAD.U32 R0, RZ, RZ, UR4 ;  /* 0x00000004ff007e24 */ /* 0x001fca000f8e00ff */
[----:B------:R-:W-:-:S13]  /*e670*/  ISETP.NE.AND P2, PT, R0, 0x3, PT ;  /* 0x000000030000780c */ /* 0x000fda0003f45270 */
[----:B------:R-:W-:Y:S05]  /*e680*/  @!P2 BRA `(.L_x_10709) ;  /* 0x000000000004a947 */ /* 0x000fea0003800000 */
[----:B------:R-:W-:Y:S01]  /*e690*/  BPT.TRAP 0x1 ;  /* 0x000000040000795c */ /* 0x000fe20000300000 */
.L_x_10709:
        /* <DEDUP_REMOVED lines=12> */
.L_x_10764:
[----:B------:R-:W2:Y:S02]  /*e760*/  SYNCS.PHASECHK.TRANS64.TRYWAIT P0, [R3+URZ], R0 ;  /* 0x00000000030075a7 */ /* 0x000ea4000800017f */
[----:B--2---:R-:W-:Y:S05]  /*e770*/  @!P0 BRA `(.L_x_10711) ;  /* 0x0000001000848947 */ /* 0x004fea0003800000 */
.L_x_10765:
[----:B------:R-:W-:Y:S05]  /*e780*/  @!P2 BRA `(.L_x_10712) ;  /* 0x000000000004a947 */ /* 0x000fea0003800000 */
[----:B------:R-:W-:Y:S01]  /*e790*/  BPT.TRAP 0x1 ;  /* 0x000000040000795c */ /* 0x000fe20000300000 */
.L_x_10712:
[----:B--2---:R-:W-:-:S05]  /*e7a0*/  IADD3 R3, R9, 0x30860, RZ ;  /* 0x0003086009037810 */ /* 0x004fca0007ffe0ff */
[----:B------:R-:W-:-:S04]  /*e7b0*/  IMAD R5, R22, 0x8, R3 ;  /* 0x0000000816057824 */ /* 0x000fc800078e0203 */
[----:B------:R-:W2:Y:S02]  /*e7c0*/  SYNCS.PHASECHK.TRANS64.TRYWAIT P0, [R5+URZ], R2 ;  /* 0x00000002050075a7 */ /* 0x000ea4000800017f */
[----:B--2---:R-:W-:Y:S05]  /*e7d0*/  @!P0 BRA `(.L_x_10713) ;  /* 0x0000001000808947 */ /* 0x004fea0003800000 */
.L_x_10766:
[----:B------:R-:W-:-:S07]  /*e7e0*/  IMAD R3, R4, 0x8, R3 ;  /* 0x0000000804037824 */ /* 0x000fce00078e0203 */
.L_x_10714:
[----:B---3--:R3:W4:Y:S02]  /*e7f0*/  SYNCS.PHASECHK.TRANS64.TRYWAIT P0, [R3+URZ], R0 ;  /* 0x00000000030075a7 */ /* 0x008724000800017f */
[----:B----4-:R-:W-:Y:S05]  /*e800*/  @!P0 NANOSLEEP.SYNCS 0x989680 ;  /* 0x009896800000895d */ /* 0x010fea0003900000 */
[----:B------:R-:W4:Y:S02]  /*e810*/  @!P0 SYNCS.PHASECHK.TRANS64 P0, [R3+URZ], R0 ;  /* 0x00000000030085a7 */ /* 0x000f24000800007f */
[----:B----4-:R-:W-:Y:S05]  /*e820*/  @!P0 BRA `(.L_x_10714) ;  /* 0xfffffffc00f08947 */ /* 0x010fea000383ffff */
.L_x_10707:
[----:B------:R-:W-:Y:S05]  /*e830*/  BSYNC B0 ;  /* 0x0000000000007941 */ /* 0x000fea0003800000 */
.L_x_10706:
[----:B------:R-:W-:Y:S05]  /*e840*/  EXIT ;  /* 0x000000000000794d */ /* 0x000fea0003800000 */
.L_x_10593:
[----:B0-----:R-:W-:-:S04]  /*e850*/  IMAD.U32 R3, RZ, RZ, UR40 ;  /* 0x00000028ff037e24 */ /* 0x001fc8000f8e00ff */
[----:B------:R0:W1:Y:S03]  /*e860*/  SYNCS.PHASECHK.TRANS64.TRYWAIT P1, [R3+URZ+0x30800], R0 ;  /* 0x03080000030075a7 */ /* 0x000066000802017f */
[----:B-1----:R-:W-:Y:S05]  /*e870*/  @!P1 NANOSLEEP.SYNCS 0x989680 ;  /* 0x009896800000995d */ /* 0x002fea0003900000 */
[----:B------:R-:W1:Y:S02]  /*e880*/  @!P1 SYNCS.PHASECHK.TRANS64 P1, [R3+URZ+0x30800], R0 ;  /* 0x03080000030095a7 */ /* 0x000e64000802007f */
[----:B-1----:R-:W-:Y:S05]  /*e890*/  @!P1 BRA `(.L_x_10593) ;  /* 0xfffffffc00ec9947 */ /* 0x002fea000383ffff */
[----:B------:R-:W-:Y:S05]  /*e8a0*/  BRA `(.L_x_10715) ;  /* 0xffffff2c008c7947 */ /* 0x000fea000383ffff */
.L_x_10597:
[----:B-1----:R1:W2:Y:S02]  /*e8b0*/  SYNCS.PHASECHK.TRANS64.TRYWAIT P2, [R0+URZ+0x30830], R3 ;  /* 0x03083003000075a7 */ /* 0x0022a4000804017f */
[----:B--2---:R-:W-:Y:S05]  /*e8c0*/  @!P2 NANOSLEEP.SYNCS 0x989680 ;  /* 0x009896800000a95d */ /* 0x004fea0003900000 */
[----:B------:R-:W2:Y:S02]  /*e8d0*/  @!P2 SYNCS.PHASECHK.TRANS64 P2, [R0+URZ+0x30830], R3 ;  /* 0x030830030000a5a7 */ /* 0x000ea4000804007f */
[----:B--2---:R-:W-:Y:S05]  /*e8e0*/  @!P2 BRA `(.L_x_10597) ;  /* 0xfffffffc00f0a947 */ /* 0x004fea000383ffff */
[----:B------:R-:W-:Y:S05]  /*e8f0*/  BRA `(.L_x_10596) ;  /* 0xffffff2c00b47947 */ /* 0x000fea000383ffff */
.L_x_10602:
[----:B-1----:R-:W-:-:S04]  /*e900*/  MOV R7, UR6 ;  /* 0x0000000600077c02 */ /* 0x002fc80008000f00 */
[----:B------:R1:W2:Y:S03]  /*e910*/  SYNCS.PHASECHK.TRANS64.TRYWAIT P2, [R7+URZ+0x30830], R6 ;  /* 0x03083006070075a7 */ /* 0x0002a6000804017f */
[----:B--2---:R-:W-:Y:S05]  /*e920*/  @!P2 NANOSLEEP.SYNCS 0x989680 ;  /* 0x009896800000a95d */ /* 0x004fea0003900000 */
[----:B------:R-:W2:Y:S02]  /*e930*/  @!P2 SYNCS.PHASECHK.TRANS64 P2, [R7+URZ+0x30830], R6 ;  /* 0x030830060700a5a7 */ /* 0x000ea4000804007f */
[----:B--2---:R-:W-:Y:S05]  /*e940*/  @!P2 BRA `(.L_x_10602) ;  /* 0xfffffffc00eca947 */ /* 0x004fea000383ffff */
[----:B------:R-:W-:Y:S05]  /*e950*/  BRA `(.L_x_10599) ;  /* 0xffffff6400f47947 */ /* 0x000fea000383ffff */
.L_x_10606:
[----:B-1----:R-:W-:-:S04]  /*e960*/  IMAD.U32 R7, RZ, RZ, UR6 ;  /* 0x00000006ff077e24 */ /* 0x002fc8000f8e00ff */
[----:B------:R1:W2:Y:S03]  /*e970*/  SYNCS.PHASECHK.TRANS64.TRYWAIT P2, [R7+URZ+0x30850], R6 ;  /* 0x03085006070075a7 */ /* 0x0002a6000804017f */
[----:B--2---:R-:W-:Y:S05]  /*e980*/  @!P2 NANOSLEEP.SYNCS 0x989680 ;  /* 0x009896800000a95d */ /* 0x004fea0003900000 */
[----:B------:R-:W2:Y:S02]  /*e990*/  @!P2 SYNCS.PHASECHK.TRANS64 P2, [R7+URZ+0x30850], R6 ;  /* 0x030850060700a5a7 */ /* 0x000ea4000804007f */
[----:B--2---:R-:W-:Y:S05]  /*e9a0*/  @!P2 BRA `(.L_x_10606) ;  /* 0xfffffffc00eca947 */ /* 0x004fea000383ffff */
[----:B------:R-:W-:Y:S05]  /*e9b0*/  BRA `(.L_x_10603) ;  /* 0xffffff68006c7947 */ /* 0x000fea000383ffff */
.L_x_10611:
[----:B-1----:R-:W-:-:S04]  /*e9c0*/  IMAD.U32 R3, RZ, RZ, UR5 ;  /* 0x00000005ff037e24 */ /* 0x002fc8000f8e00ff */
[----:B------:R1:W2:Y:S03]  /*e9d0*/  SYNCS.PHASECHK.TRANS64.TRYWAIT P0, [R3+URZ+0x30850], R0 ;  /* 0x03085000030075a7 */ /* 0x0002a6000800017f */
[----:B--2---:R-:W-:Y:S05]  /*e9e0*/  @!P0 NANOSLEEP.SYNCS 0x989680 ;  /* 0x009896800000895d */ /* 0x004fea0003900000 */
[----:B------:R-:W2:Y:S02]  /*e9f0*/  @!P0 SYNCS.PHASECHK.TRANS64 P0, [R3+URZ+0x30850], R0 ;  /* 0x03085000030085a7 */ /* 0x000ea4000800007f */
[----:B--2---:R-:W-:Y:S05]  /*ea00*/  @!P0 BRA `(.L_x_10611) ;  /* 0xfffffffc00ec8947 */ /* 0x004fea000383ffff */
[----:B------:R-:W-:Y:S05]  /*ea10*/  BRA `(.L_x_10610) ;  /* 0xffffff9c00287947 */ /* 0x000fea000383ffff */
.L_x_10648:
        /* <DEDUP_REMOVED lines=8> */
[----:B-1----:R-:W-:Y:S05]  /*eaa0*/  WARPSYNC.COLLECTIVE R15, `(.L_x_10717) ;  /* 0x000000000f087348 */ /* 0x002fea0003c00000 */
[----:B------:R0:W2:Y:S02]  /*eab0*/  SHFL.IDX P6, R14, R13, R12, R11 ;  /* 0x0000000c0d0e7389 */ /* 0x0000a400000c000b */
[----:B012---:R-:W-:Y:S01]  /*eac0*/  ENDCOLLECTIVE ;  /* 0x000000000000791b */ /* 0x007fe20003800000 */
.L_x_10717:
[----:B------:R-:W-:Y:S05]  /*ead0*/  BSYNC B0 ;  /* 0x0000000000007941 */ /* 0x000fea0003800000 */
.L_x_10716:
[----:B------:R-:W-:Y:S05]  /*eae0*/  BRA `(.L_x_10718) ;  /* 0xffffffd400347947 */ /* 0x000fea000383ffff */
.L_x_10649:
[----:B------:R-:W-:Y:S01]  /*eaf0*/  BSSY B0, `(.L_x_10719) ;  /* 0x0000006000007945 */ /* 0x000fe20003800000 */
[----:B------:R-:W-:-:S07]  /*eb00*/  IMAD.MOV.U32 R15, RZ, RZ, -0x1 ;  /* 0xffffffffff0f7424 */ /* 0x000fce00078e00ff */
[----:B-1----:R-:W-:Y:S05]  /*eb10*/  WARPSYNC.COLLECTIVE R15, `(.L_x_10720) ;  /* 0x000000000f0c7348 */ /* 0x002fea0003c00000 */
[----:B------:R-:W-:Y:S02]  /*eb20*/  ELECT P6, UR62, PT ;  /* 0x00000000003e782f */ /* 0x000fe400038c0000 */
[----:B------:R-:W-:Y:S01]  /*eb30*/  MOV R14, UR62 ;  /* 0x0000003e000e7c02 */ /* 0x000fe20008000f00 */
[----:B-1----:R-:W-:Y:S10]  /*eb40*/  ENDCOLLECTIVE ;  /* 0x000000000000791b */ /* 0x002ff40003800000 */
.L_x_10720:
[----:B------:R-:W-:Y:S05]  /*eb50*/  BSYNC B0 ;  /* 0x0000000000007941 */ /* 0x000fea0003800000 */
.L_x_10719:
[----:B------:R-:W-:Y:S05]  /*eb60*/  BRA `(.L_x_10721) ;  /* 0xffffffd400287947 */ /* 0x000fea000383ffff */
.L_x_10652:
[----:B--2---:R2:W3:Y:S02]  /*eb70*/  SYNCS.PHASECHK.TRANS64.TRYWAIT P0, [R5+URZ+0x30840], R4 ;  /* 0x03084004050075a7 */ /* 0x0044e4000800017f */
[----:B---3--:R-:W-:Y:S05]  /*eb80*/  @!P0 NANOSLEEP.SYNCS 0x989680 ;  /* 0x009896800000895d */ /* 0x008fea0003900000 */
[----:B------:R-:W3:Y:S02]  /*eb90*/  @!P0 SYNCS.PHASECHK.TRANS64 P0, [R5+URZ+0x30840], R4 ;  /* 0x03084004050085a7 */ /* 0x000ee4000800007f */
[----:B---3--:R-:W-:Y:S05]  /*eba0*/  @!P0 BRA `(.L_x_10652) ;  /* 0xfffffffc00f08947 */ /* 0x008fea000383ffff */
[----:B------:R-:W-:Y:S05]  /*ebb0*/  BRA `(.L_x_10722) ;  /* 0xffffffd400807947 */ /* 0x000fea000383ffff */
.L_x_10655:
[----:B--2---:R2:W3:Y:S02]  /*ebc0*/  SYNCS.PHASECHK.TRANS64.TRYWAIT P0, [R26+URZ+0x30820], R5 ;  /* 0x030820051a0075a7 */ /* 0x0044e4000800017f */
[----:B---3--:R-:W-:Y:S05]  /*ebd0*/  @!P0 NANOSLEEP.SYNCS 0x989680 ;  /* 0x009896800000895d */ /* 0x008fea0003900000 */
[----:B------:R-:W3:Y:S02]  /*ebe0*/  @!P0 SYNCS.PHASECHK.TRANS64 P0, [R26+URZ+0x30820], R5 ;  /* 0x030820051a0085a7 */ /* 0x000ee4000800007f */
[----:B---3--:R-:W-:Y:S05]  /*ebf0*/  @!P0 BRA `(.L_x_10655) ;  /* 0xfffffffc00f08947 */ /* 0x008fea000383ffff */
[----:B------:R-:W-:Y:S05]  /*ec00*/  BRA `(.L_x_10723) ;  /* 0xffffffd800407947 */ /* 0x000fea000383ffff */
.L_x_10663:
[----:B0-----:R0:W3:Y:S02]  /*ec10*/  SYNCS.PHASECHK.TRANS64.TRYWAIT P0, [R3+URZ+0x30840], R2 ;  /* 0x03084002030075a7 */ /* 0x0010e4000800017f */
[----:B---3--:R-:W-:Y:S05]  /*ec20*/  @!P0 NANOSLEEP.SYNCS 0x989680 ;  /* 0x009896800000895d */ /* 0x008fea0003900000 */
[----:B------:R-:W3:Y:S02]  /*ec30*/  @!P0 SYNCS.PHASECHK.TRANS64 P0, [R3+URZ+0x30840], R2 ;  /* 0x03084002030085a7 */ /* 0x000ee4000800007f */
[----:B---3--:R-:W-:Y:S05]  /*ec40*/  @!P0 BRA `(.L_x_10663) ;  /* 0xfffffffc00f08947 */ /* 0x008fea000383ffff */
[----:B------:R-:W-:Y:S05]  /*ec50*/  BRA `(.L_x_10724) ;  /* 0xffffffd800e87947 */ /* 0x000fea000383ffff */
.L_x_10665:
[----:B0-----:R0:W2:Y:S02]  /*ec60*/  SYNCS.PHASECHK.TRANS64.TRYWAIT P0, [R2+URZ+0x60], R5 ;  /* 0x00006005020075a7 */ /* 0x0010a4000800017f */
[----:B--2---:R-:W-:Y:S05]  /*ec70*/  @!P0 NANOSLEEP.SYNCS 0x989680 ;  /* 0x009896800000895d */ /* 0x004fea0003900000 */
[----:B------:R-:W2:Y:S02]  /*ec80*/  @!P0 SYNCS.PHASECHK.TRANS64 P0, [R2+URZ+0x60], R5 ;  /* 0x00006005020085a7 */ /* 0x000ea4000800007f */
[----:B--2---:R-:W-:Y:S05]  /*ec90*/  @!P0 BRA `(.L_x_10665) ;  /* 0xfffffffc00f08947 */ /* 0x004fea000383ffff */
[----:B------:R-:W-:Y:S05]  /*eca0*/  BRA `(.L_x_10725) ;  /* 0xffffffdc004c7947 */ /* 0x000fea000383ffff */
.L_x_10670:
[----:B---3--:R3:W4:Y:S02]  /*ecb0*/  SYNCS.PHASECHK.TRANS64.TRYWAIT P0, [R3+URZ+0x30840], R2 ;  /* 0x03084002030075a7 */ /* 0x008724000800017f */
[----:B----4-:R-:W-:Y:S05]  /*ecc0*/  @!P0 NANOSLEEP.SYNCS 0x989680 ;  /* 0x009896800000895d */ /* 0x010fea0003900000 */
[----:B------:R-:W4:Y:S02]  /*ecd0*/  @!P0 SYNCS.PHASECHK.TRANS64 P0, [R3+URZ+0x30840], R2 ;  /* 0x03084002030085a7 */ /* 0x000f24000800007f */
[----:B----4-:R-:W-:Y:S05]  /*ece0*/  @!P0 BRA `(.L_x_10670) ;  /* 0xfffffffc00f08947 */ /* 0x010fea000383ffff */
[----:B------:R-:W-:Y:S05]  /*ecf0*/  BRA `(.L_x_10726) ;  /* 0xffffffe000547947 */ /* 0x000fea000383ffff */
.L_x_10672:
[----:B0-----:R0:W2:Y:S02]  /*ed00*/  SYNCS.PHASECHK.TRANS64.TRYWAIT P1, [R3+URZ+0x60], R24 ;  /* 0x00006018030075a7 */ /* 0x0010a4000802017f */
[----:B--2---:R-:W-:Y:S05]  /*ed10*/  @!P1 NANOSLEEP.SYNCS 0x989680 ;  /* 0x009896800000995d */ /* 0x004fea0003900000 */
[----:B------:R-:W2:Y:S02]  /*ed20*/  @!P1 SYNCS.PHASECHK.TRANS64 P1, [R3+URZ+0x60], R24 ;  /* 0x00006018030095a7 */ /* 0x000ea4000802007f */
[----:B--2---:R-:W-:Y:S05]  /*ed30*/  @!P1 BRA `(.L_x_10672) ;  /* 0xfffffffc00f09947 */ /* 0x004fea000383ffff */
[----:B------:R-:W-:Y:S05]  /*ed40*/  BRA `(.L_x_10727) ;  /* 0xffffffe000b87947 */ /* 0x000fea000383ffff */
.L_x_10677:
[----:B--2---:R2:W3:Y:S02]  /*ed50*/  SYNCS.PHASECHK.TRANS64.TRYWAIT P0, [R2+URZ+0x30840], R3 ;  /* 0x03084003020075a7 */ /* 0x0044e4000800017f */
[----:B---3--:R-:W-:Y:S05]  /*ed60*/  @!P0 NANOSLEEP.SYNCS 0x989680 ;  /* 0x009896800000895d */ /* 0x008fea0003900000 */
[----:B------:R-:W3:Y:S02]  /*ed70*/  @!P0 SYNCS.PHASECHK.TRANS64 P0, [R2+URZ+0x30840], R3 ;  /* 0x03084003020085a7 */ /* 0x000ee4000800007f */
[----:B---3--:R-:W-:Y:S05]  /*ed80*/  @!P0 BRA `(.L_x_10677) ;  /* 0xfffffffc00f08947 */ /* 0x008fea000383ffff */
[----:B------:R-:W-:Y:S05]  /*ed90*/  BRA `(.L_x_10728) ;  /* 0xffffffe400947947 */ /* 0x000fea000383ffff */
.L_x_10679:
[----:B0-----:R0:W2:Y:S02]  /*eda0*/  SYNCS.PHASECHK.TRANS64.TRYWAIT P1, [R2+URZ+0x60], R11 ;  /* 0x0000600b020075a7 */ /* 0x0010a4000802017f */
[----:B--2---:R-:W-:Y:S05]  /*edb0*/  @!P1 NANOSLEEP.SYNCS 0x989680 ;  /* 0x009896800000995d */ /* 0x004fea0003900000 */
[----:B------:R-:W2:Y:S02]  /*edc0*/  @!P1 SYNCS.PHASECHK.TRANS64 P1, [R2+URZ+0x60], R11 ;  /* 0x0000600b020095a7 */ /* 0x000ea4000802007f */
[----:B--2---:R-:W-:Y:S05]  /*edd0*/  @!P1 BRA `(.L_x_10679) ;  /* 0xfffffffc00f09947 */ /* 0x004fea000383ffff */
[----:B------:R-:W-:Y:S05]  /*ede0*/  BRA `(.L_x_10729) ;  /* 0xffffffe400fc7947 */ /* 0x000fea000383ffff */
.L_x_10686:
[----:B---3--:R3:W4:Y:S02]  /*edf0*/  SYNCS.PHASECHK.TRANS64.TRYWAIT P0, [R3+URZ+0x30860], R2 ;  /* 0x03086002030075a7 */ /* 0x008724000800017f */
[----:B----4-:R-:W-:Y:S05]  /*ee00*/  @!P0 NANOSLEEP.SYNCS 0x989680 ;  /* 0x009896800000895d */ /* 0x010fea0003900000 */
[----:B------:R-:W4:Y:S02]  /*ee10*/  @!P0 SYNCS.PHASECHK.TRANS64 P0, [R3+URZ+0x30860], R2 ;  /* 0x03086002030085a7 */ /* 0x000f24000800007f */
[----:B----4-:R-:W-:Y:S05]  /*ee20*/  @!P0 BRA `(.L_x_10686) ;  /* 0xfffffffc00f08947 */ /* 0x010fea000383ffff */
[----:B------:R-:W-:Y:S05]  /*ee30*/  BRA `(.L_x_10730) ;  /* 0xffffffe800bc7947 */ /* 0x000fea000383ffff */
.L_x_10688:
[----:B------:R-:W-:Y:S01]  /*ee40*/  BSSY B0, `(.L_x_10731) ;  /* 0x0000008000007945 */ /* 0x000fe20003800000 */
[----:B0-----:R-:W-:Y:S01]  /*ee50*/  MOV R13, R16 ;  /* 0x00000010000d7202 */ /* 0x001fe20000000f00 */
[----:B------:R-:W-:Y:S02]  /*ee60*/  IMAD.MOV.U32 R12, RZ, RZ, RZ ;  /* 0x000000ffff0c7224 */ /* 0x000fe400078e00ff */
[----:B------:R-:W-:Y:S02]  /*ee70*/  IMAD.MOV.U32 R11, RZ, RZ, 0x1f ;  /* 0x0000001fff0b7424 */ /* 0x000fe400078e00ff */
[----:B------:R-:W-:-:S07]  /*ee80*/  IMAD.MOV.U32 R15, RZ, RZ, -0x1 ;  /* 0xffffffffff0f7424 */ /* 0x000fce00078e00ff */
[----:B-12---:R-:W-:Y:S05]  /*ee90*/  WARPSYNC.COLLECTIVE R15, `(.L_x_10732) ;  /* 0x000000000f087348 */ /* 0x006fea0003c00000 */
[----:B------:R0:W3:Y:S02]  /*eea0*/  SHFL.IDX P6, R14, R13, R12, R11 ;  /* 0x0000000c0d0e7389 */ /* 0x0000e400000c000b */
[----:B0123--:R-:W-:Y:S01]  /*eeb0*/  ENDCOLLECTIVE ;  /* 0x000000000000791b */ /* 0x00ffe20003800000 */
.L_x_10732:
[----:B------:R-:W-:Y:S05]  /*eec0*/  BSYNC B0 ;  /* 0x0000000000007941 */ /* 0x000fea0003800000 */
.L_x_10731:
[----:B------:R-:W-:Y:S01]  /*eed0*/  IMAD.MOV.U32 R13, RZ, RZ, R16 ;  /* 0x000000ffff0d7224 */ /* 0x000fe200078e0010 */
[----:B------:R-:W-:Y:S01]  /*eee0*/  MOV R15, 0xffffffff ;  /* 0xffffffff000f7802 */ /* 0x000fe20000000f00 */
[----:B------:R-:W-:Y:S01]  /*eef0*/  IMAD.MOV.U32 R12, RZ, RZ, 0x1 ;  /* 0x00000001ff0c7424 */ /* 0x000fe200078e00ff */
[----:B------:R-:W-:Y:S01]  /*ef00*/  MOV R5, R14 ;  /* 0x0000000e00057202 */ /* 0x000fe20000000f00 */
[----:B------:R-:W-:-:S07]  /*ef10*/  IMAD.MOV.U32 R11, RZ, RZ, 0x1f ;  /* 0x0000001fff0b7424 */ /* 0x000fce00078e00ff */
[----:B------:R-:W-:Y:S05]  /*ef20*/  WARPSYNC.COLLECTIVE R15, `(.L_x_10733) ;  /* 0x000000000f087348 */ /* 0x000fea0003c00000 */
[----:B------:R0:W1:Y:S02]  /*ef30*/  SHFL.IDX P6, R14, R13, R12, R11 ;  /* 0x0000000c0d0e7389 */ /* 0x00006400000c000b */
[----:B01----:R-:W-:Y:S01]  /*ef40*/  ENDCOLLECTIVE ;  /* 0x000000000000791b */ /* 0x003fe20003800000 */
.L_x_10733:
[----:B------:R-:W-:Y:S01]  /*ef50*/  IMAD.MOV.U32 R0, RZ, RZ, R14 ;  /* 0x000000ffff007224 */ /* 0x000fe200078e000e */
[----:B------:R-:W-:Y:S06]  /*ef60*/  BRA `(.L_x_10734) ;  /* 0xffffffec00047947 */ /* 0x000fec000383ffff */
.L_x_10691:
[----:B------:R-:W-:Y:S01]  /*ef70*/  BSSY B0, `(.L_x_10735) ;  /* 0x0000008000007945 */ /* 0x000fe20003800000 */
[----:B0----5:R-:W-:Y:S01]  /*ef80*/  IMAD.MOV.U32 R13, RZ, RZ, R2 ;  /* 0x000000ffff0d7224 */ /* 0x021fe200078e0002 */
[----:B------:R-:W-:Y:S01]  /*ef90*/  MOV R11, RZ ;  /* 0x000000ff000b7202 */ /* 0x000fe20000000f00 */
[----:B------:R-:W-:Y:S02]  /*efa0*/  IMAD.MOV.U32 R12, RZ, RZ, 0x1 ;  /* 0x00000001ff0c7424 */ /* 0x000fe400078e00ff */
[----:B------:R-:W-:-:S07]  /*efb0*/  IMAD.MOV.U32 R15, RZ, RZ, -0x1 ;  /* 0xffffffffff0f7424 */ /* 0x000fce00078e00ff */
[----:B-1234-:R-:W-:Y:S05]  /*efc0*/  WARPSYNC.COLLECTIVE R15, `(.L_x_10736) ;  /* 0x000000000f087348 */ /* 0x01efea0003c00000 */
[----:B------:R0:W0:Y:S02]  /*efd0*/  SHFL.UP P6, R14, R13, R12, R11 ;  /* 0x0400000c0d0e7389 */ /* 0x00002400000c000b */
[----:B01234-:R-:W-:Y:S01]  /*efe0*/  ENDCOLLECTIVE ;  /* 0x000000000000791b */ /* 0x01ffe20003800000 */
.L_x_10736:
[----:B------:R-:W-:Y:S05]  /*eff0*/  BSYNC B0 ;  /* 0x0000000000007941 */ /* 0x000fea0003800000 */
.L_x_10735:
[C---:B------:R-:W-:Y:S01]  /*f000*/  ISETP.NE.AND P0, PT, R27.reuse, RZ, PT ;  /* 0x000000ff1b00720c */ /* 0x040fe20003f05270 */
        /* <DEDUP_REMOVED lines=9> */
.L_x_10737:
        /* <DEDUP_REMOVED lines=8> */
.L_x_10738:
        /* <DEDUP_REMOVED lines=8> */
.L_x_10739:
        /* <DEDUP_REMOVED lines=8> */
.L_x_10740:
        /* <DEDUP_REMOVED lines=8> */
.L_x_10741:
[----:B------:R-:W-:Y:S05]  /*f2a0*/  BRA `(.L_x_10742) ;  /* 0xffffffe800c07947 */ /* 0x000fea000383ffff */
.L_x_10696:
[----:B------:R-:W-:Y:S01]  /*f2b0*/  BSSY B0, `(.L_x_10743) ;  /* 0x0000008000007945 */ /* 0x000fe20003800000 */
[----:B-----5:R-:W-:Y:S01]  /*f2c0*/  IMAD.MOV.U32 R13, RZ, RZ, R2 ;  /* 0x000000ffff0d7224 */ /* 0x020fe200078e0002 */
[----:B------:R-:W-:Y:S01]  /*f2d0*/  MOV R12, 0x1 ;  /* 0x00000001000c7802 */ /* 0x000fe20000000f00 */
[----:B------:R-:W-:Y:S02]  /*f2e0*/  IMAD.MOV.U32 R11, RZ, RZ, RZ ;  /* 0x000000ffff0b7224 */ /* 0x000fe400078e00ff */
[----:B------:R-:W-:-:S07]  /*f2f0*/  IMAD.MOV.U32 R15, RZ, RZ, -0x1 ;  /* 0xffffffffff0f7424 */ /* 0x000fce00078e00ff */
[----:B012---:R-:W-:Y:S05]  /*f300*/  WARPSYNC.COLLECTIVE R15, `(.L_x_10744) ;  /* 0x000000000f087348 */ /* 0x007fea0003c00000 */
[----:B------:R3:W4:Y:S02]  /*f310*/  SHFL.UP P6, R14, R13, R12, R11 ;  /* 0x0400000c0d0e7389 */ /* 0x00072400000c000b */
[----:B01234-:R-:W-:Y:S01]  /*f320*/  ENDCOLLECTIVE ;  /* 0x000000000000791b */ /* 0x01ffe20003800000 */
.L_x_10744:
[----:B------:R-:W-:Y:S05]  /*f330*/  BSYNC B0 ;  /* 0x0000000000007941 */ /* 0x000fea0003800000 */
.L_x_10743:
[C---:B------:R-:W-:Y:S01]  /*f340*/  ISETP.NE.AND P0, PT, R27.reuse, RZ, PT ;  /* 0x000000ff1b00720c */ /* 0x040fe20003f05270 */
        /* <DEDUP_REMOVED lines=9> */
.L_x_10745:
        /* <DEDUP_REMOVED lines=8> */
.L_x_10746:
        /* <DEDUP_REMOVED lines=8> */
.L_x_10747:
        /* <DEDUP_REMOVED lines=8> */
.L_x_10748:
        /* <DEDUP_REMOVED lines=8> */
.L_x_10749:
[----:B------:R-:W-:Y:S05]  /*f5e0*/  BRA `(.L_x_10750) ;  /* 0xffffffe8009c7947 */ /* 0x000fea000383ffff */
.L_x_10698:
[----:B------:R-:W-:Y:S01]  /*f5f0*/  BSSY B0, `(.L_x_10751) ;  /* 0x0000006000007945 */ /* 0x000fe20003800000 */
[----:B------:R-:W-:Y:S02]  /*f600*/  PLOP3.LUT P6, PT, P6, PT, PT, 0x8, 0x0 ;  /* 0x000000000000781c */ /* 0x000fe400037ce170 */
[----:B------:R-:W-:-:S11]  /*f610*/  MOV R15, 0xffffffff ;  /* 0xffffffff000f7802 */ /* 0x000fd60000000f00 */
[----:B012---:R-:W-:Y:S05]  /*f620*/  WARPSYNC.COLLECTIVE R15, `(.L_x_10752) ;  /* 0x000000000f087348 */ /* 0x007fea0003c00000 */
[----:B------:R-:W-:Y:S01]  /*f630*/  VOTE.ANY R14, PT, P6 ;  /* 0x00000000000e7806 */ /* 0x000fe200030e0100 */
[----:B012---:R-:W-:Y:S06]  /*f640*/  ENDCOLLECTIVE ;  /* 0x000000000000791b */ /* 0x007fec0003800000 */
.L_x_10752:
[----:B------:R-:W-:Y:S05]  /*f650*/  BSYNC B0 ;  /* 0x0000000000007941 */ /* 0x000fea0003800000 */
.L_x_10751:
        /* <DEDUP_REMOVED lines=9> */
.L_x_10753:
[----:B------:R-:W-:Y:S01]  /*f6f0*/  IMAD.MOV.U32 R17, RZ, RZ, R14 ;  /* 0x000000ffff117224 */ /* 0x000fe200078e000e */
[----:B------:R-:W-:Y:S06]  /*f700*/  BRA `(.L_x_10754) ;  /* 0xffffffe8008c7947 */ /* 0x000fec000383ffff */
.L_x_10700:
[----:B------:R-:W-:Y:S01]  /*f710*/  BSSY B0, `(.L_x_10755) ;  /* 0x0000007000007945 */ /* 0x000fe20003800000 */
[----:B------:R-:W-:Y:S01]  /*f720*/  IMAD.MOV.U32 R13, RZ, RZ, R8 ;  /* 0x000000ffff0d7224 */ /* 0x000fe200078e0008 */
[----:B------:R-:W-:Y:S01]  /*f730*/  MOV R11, 0x1f ;  /* 0x0000001f000b7802 */ /* 0x000fe20000000f00 */
[----:B------:R-:W-:-:S07]  /*f740*/  IMAD.MOV.U32 R15, RZ, RZ, -0x1 ;  /* 0xffffffffff0f7424 */ /* 0x000fce00078e00ff */
[----:B01234-:R-:W-:Y:S05]  /*f750*/  WARPSYNC.COLLECTIVE R15, `(.L_x_10756) ;  /* 0x000000000f087348 */ /* 0x01ffea0003c00000 */
[----:B------:R0:W0:Y:S02]  /*f760*/  SHFL.IDX P6, R14, R13, R12, R11 ;  /* 0x0000000c0d0e7389 */ /* 0x00002400000c000b */
[----:B01234-:R-:W-:Y:S01]  /*f770*/  ENDCOLLECTIVE ;  /* 0x000000000000791b */ /* 0x01ffe20003800000 */
.L_x_10756:
[----:B------:R-:W-:Y:S05]  /*f780*/  BSYNC B0 ;  /* 0x0000000000007941 */ /* 0x000fea0003800000 */
.L_x_10755:
[----:B------:R-:W-:Y:S05]  /*f790*/  BRA `(.L_x_10699) ;  /* 0xffffffe800847947 */ /* 0x000fea000383ffff */
.L_x_10704:
[----:B0-----:R0:W2:Y:S02]  /*f7a0*/  SYNCS.PHASECHK.TRANS64.TRYWAIT P0, [R9+URZ+0x30820], R0 ;  /* 0x03082000090075a7 */ /* 0x0010a4000800017f */
[----:B--2---:R-:W-:Y:S05]  /*f7b0*/  @!P0 NANOSLEEP.SYNCS 0x989680 ;  /* 0x009896800000895d */ /* 0x004fea0003900000 */
[----:B------:R-:W2:Y:S02]  /*f7c0*/  @!P0 SYNCS.PHASECHK.TRANS64 P0, [R9+URZ+0x30820], R0 ;  /* 0x03082000090085a7 */ /* 0x000ea4000800007f */
[----:B--2---:R-:W-:Y:S05]  /*f7d0*/  @!P0 BRA `(.L_x_10704) ;  /* 0xfffffffc00f08947 */ /* 0x004fea000383ffff */
[----:B------:R-:W-:Y:S05]  /*f7e0*/  BRA `(.L_x_10757) ;  /* 0xffffffec00607947 */ /* 0x000fea000383ffff */
.L_x_10705:
[----:B------:R-:W2:Y:S01]  /*f7f0*/  S2R R2, SR_TID.X ;  /* 0x0000000000027919 */ /* 0x000ea20000002100 */
[----:B------:R-:W-:Y:S01]  /*f800*/  BSSY B0, `(.L_x_10758) ;  /* 0x000000a000007945 */ /* 0x000fe20003800000 */
[----:B------:R-:W-:Y:S01]  /*f810*/  IMAD.MOV.U32 R12, RZ, RZ, RZ ;  /* 0x000000ffff0c7224 */ /* 0x000fe200078e00ff */
[----:B------:R-:W-:Y:S01]  /*f820*/  MOV R11, 0x1f ;  /* 0x0000001f000b7802 */ /* 0x000fe20000000f00 */
[----:B------:R-:W-:Y:S01]  /*f830*/  IMAD.MOV.U32 R15, RZ, RZ, -0x1 ;  /* 0xffffffffff0f7424 */ /* 0x000fe200078e00ff */
[----:B--2---:R-:W-:-:S04]  /*f840*/  SHF.R.U32.HI R2, RZ, 0x5, R2 ;  /* 0x00000005ff027819 */ /* 0x004fc80000011602 */
[----:B------:R-:W-:-:S05]  /*f850*/  LOP3.LUT R2, R2, 0x3, RZ, 0xc0, !PT ;  /* 0x0000000302027812 */ /* 0x000fca00078ec0ff */
[----:B------:R-:W-:-:S07]  /*f860*/  IMAD.MOV.U32 R13, RZ, RZ, R2 ;  /* 0x000000ffff0d7224 */ /* 0x000fce00078e0002 */
[----:B01----:R-:W-:Y:S05]  /*f870*/  WARPSYNC.COLLECTIVE R15, `(.L_x_10759) ;  /* 0x000000000f087348 */ /* 0x003fea0003c00000 */
[----:B------:R2:W3:Y:S02]  /*f880*/  SHFL.IDX P6, R14, R13, R12, R11 ;  /* 0x0000000c0d0e7389 */ /* 0x0004e400000c000b */
[----:B0123--:R-:W-:Y:S01]  /*f890*/  ENDCOLLECTIVE ;  /* 0x000000000000791b */ /* 0x00ffe20003800000 */
.L_x_10759:
[----:B------:R-:W-:Y:S05]  /*f8a0*/  BSYNC B0 ;  /* 0x0000000000007941 */ /* 0x000fea0003800000 */
.L_x_10758:
[----:B------:R-:W-:Y:S05]  /*f8b0*/  BRA `(.L_x_10760) ;  /* 0xffffffec00487947 */ /* 0x000fea000383ffff */
.L_x_10708:
[----:B------:R-:W-:Y:S01]  /*f8c0*/  BSSY B1, `(.L_x_10761) ;  /* 0x0000006000017945 */ /* 0x000fe20003800000 */
[----:B------:R-:W-:-:S07]  /*f8d0*/  IMAD.MOV.U32 R15, RZ, RZ, -0x1 ;  /* 0xffffffffff0f7424 */ /* 0x000fce00078e00ff */
[----:B01----:R-:W-:Y:S05]  /*f8e0*/  WARPSYNC.COLLECTIVE R15, `(.L_x_10762) ;  /* 0x000000000f0c7348 */ /* 0x003fea0003c00000 */
[----:B------:R-:W-:Y:S02]  /*f8f0*/  ELECT P6, UR62, PT ;  /* 0x00000000003e782f */ /* 0x000fe400038c0000 */
[----:B------:R-:W-:Y:S01]  /*f900*/  MOV R14, UR62 ;  /* 0x0000003e000e7c02 */ /* 0x000fe20008000f00 */
[----:B01----:R-:W-:Y:S10]  /*f910*/  ENDCOLLECTIVE ;  /* 0x000000000000791b */ /* 0x003ff40003800000 */
.L_x_10762:
[----:B------:R-:W-:Y:S05]  /*f920*/  BSYNC B1 ;  /* 0x0000000000017941 */ /* 0x000fea0003800000 */
.L_x_10761:
[----:B------:R-:W-:Y:S05]  /*f930*/  BRA `(.L_x_10763) ;  /* 0xffffffec00407947 */ /* 0x000fea000383ffff */
.L_x_10710:
[----:B0-----:R0:W2:Y:S02]  /*f940*/  SYNCS.PHASECHK.TRANS64.TRYWAIT P0, [R7+URZ], R2 ;  /* 0x00000002070075a7 */ /* 0x0010a4000800017f */
[----:B--2---:R-:W-:Y:S05]  /*f950*/  @!P0 NANOSLEEP.SYNCS 0x989680 ;  /* 0x009896800000895d */ /* 0x004fea0003900000 */
[----:B------:R-:W2:Y:S02]  /*f960*/  @!P0 SYNCS.PHASECHK.TRANS64 P0, [R7+URZ], R2 ;  /* 0x00000002070085a7 */ /* 0x000ea4000800007f */
[----:B--2---:R-:W-:Y:S05]  /*f970*/  @!P0 BRA `(.L_x_10710) ;  /* 0xfffffffc00f08947 */ /* 0x004fea000383ffff */
[----:B------:R-:W-:Y:S05]  /*f980*/  BRA `(.L_x_10764) ;  /* 0xffffffec00747947 */ /* 0x000fea000383ffff */
.L_x_10711:
[----:B--2---:R2:W3:Y:S02]  /*f990*/  SYNCS.PHASECHK.TRANS64.TRYWAIT P0, [R3+URZ], R0 ;  /* 0x00000000030075a7 */ /* 0x0044e4000800017f */
[----:B---3--:R-:W-:Y:S05]  /*f9a0*/  @!P0 NANOSLEEP.SYNCS 0x989680 ;  /* 0x009896800000895d */ /* 0x008fea0003900000 */
[----:B------:R-:W3:Y:S02]  /*f9b0*/  @!P0 SYNCS.PHASECHK.TRANS64 P0, [R3+URZ], R0 ;  /* 0x00000000030085a7 */ /* 0x000ee4000800007f */
[----:B---3--:R-:W-:Y:S05]  /*f9c0*/  @!P0 BRA `(.L_x_10711) ;  /* 0xfffffffc00f08947 */ /* 0x008fea000383ffff */
[----:B------:R-:W-:Y:S05]  /*f9d0*/  BRA `(.L_x_10765) ;  /* 0xffffffec00687947 */ /* 0x000fea000383ffff */
.L_x_10713:
[----:B--2---:R2:W3:Y:S02]  /*f9e0*/  SYNCS.PHASECHK.TRANS64.TRYWAIT P0, [R5+URZ], R2 ;  /* 0x00000002050075a7 */ /* 0x0044e4000800017f */
[----:B---3--:R-:W-:Y:S05]  /*f9f0*/  @!P0 NANOSLEEP.SYNCS 0x989680 ;  /* 0x009896800000895d */ /* 0x008fea0003900000 */
[----:B------:R-:W3:Y:S02]  /*fa00*/  @!P0 SYNCS.PHASECHK.TRANS64 P0, [R5+URZ], R2 ;  /* 0x00000002050085a7 */ /* 0x000ee4000800007f */
[----:B---3--:R-:W-:Y:S05]  /*fa10*/  @!P0 BRA `(.L_x_10713) ;  /* 0xfffffffc00f08947 */ /* 0x008fea000383ffff */
[----:B------:R-:W-:Y:S05]  /*fa20*/  BRA `(.L_x_10766) ;  /* 0xffffffec006c7947 */ /* 0x000fea000383ffff */
.L_x_10767:
        /* <DEDUP_REMOVED lines=13> */
.L_x_12783:


//--------------------- .text._ZN7cutlass13device_kernelIN5flash11enable_sm90INS1_16FlashAttnFwdSm90INS1_25CollectiveMainloopFwdSm90ILi2EN4cute5tupleIJNS5_1CILi1EEES8_S8_EEENS6_IJNS7_ILi192EEESA_NS7_ILi64EEEEEELi64ENS_10bfloat16_tEfNS_4arch4Sm90ELb0ELb0ELb1ELb1ELb0ELb1ELb0ELb0ELb1ELb0ELb0ELb0EEENS1_21CollectiveEpilogueFwdINS6_IJSA_SB_SA_EEES9_SD_SF_Li384ELb1ELb0ELb0ELb0EEENS1_36VarlenDynamicPersistentTileSchedulerILi192ELi192ELi384ELi32ELb0ELb0ELb1ELb0ELb1ELb1EEEEEEEEEvNT_6ParamsE --------------------------
	.section	.text._ZN7cutlass13device_kernelIN5flash11enable_sm90INS1_16FlashAttnFwdSm90INS1_25CollectiveMainloopFwdSm90ILi2EN4cute5tupleIJNS5_1CILi1EEES8_S8_EEENS6_IJNS7_ILi192EEESA_NS7_ILi64EEEEEELi64ENS_10bfloat16_tEfNS_4arch4Sm90ELb0ELb0ELb1ELb1ELb0ELb1ELb0ELb0ELb1ELb0ELb0ELb0EEENS1_21CollectiveEpilogueFwdINS6_IJSA_SB_SA_EEES9_SD_SF_Li384ELb1ELb0ELb0ELb0EEENS1_36VarlenDynamicPersistentTileSchedulerILi192ELi192ELi384ELi32ELb0ELb0ELb1ELb0ELb1ELb1EEEEEEEEEvNT_6ParamsE,"ax",@progbits
	.align	128
.text._ZN7cutlass13device_kernelIN5flash11enable_sm90INS1_16FlashAttnFwdSm90INS1_25CollectiveMainloopFwdSm90ILi2EN4cute5tupleIJNS5_1CILi1EEES8_S8_EEENS6_IJNS7_ILi192EEESA_NS7_ILi64EEEEEELi64ENS_10bfloat16_tEfNS_4arch4Sm90ELb0ELb0ELb1ELb1ELb0ELb1ELb0ELb0ELb1ELb0ELb0ELb0EEENS1_21CollectiveEpilogueFwdINS6_IJSA_SB_SA_EEES9_SD_SF_Li384ELb1ELb0ELb0ELb0EEENS1_36VarlenDynamicPersistentTileSchedulerILi192ELi192ELi384ELi32ELb0ELb0ELb1ELb0ELb1ELb1EEEEEEEEEvNT_6ParamsE:
        .type           _ZN7cutlass13device_kernelIN5flash11enable_sm90INS1_16FlashAttnFwdSm90INS1_25CollectiveMainloopFwdSm90ILi2EN4cute5tupleIJNS5_1CILi1EEES8_S8_EEENS6_IJNS7_ILi192EEESA_NS7_ILi64EEEEEELi64ENS_10bfloat16_tEfNS_4arch4Sm90ELb0ELb0ELb1ELb1ELb0ELb1ELb0ELb0ELb1ELb0ELb0ELb0EEENS1_21CollectiveEpilogueFwdINS6_IJSA_SB_SA_EEES9_SD_SF_Li384ELb1ELb0ELb0ELb0EEENS1_36VarlenDynamicPersistentTileSchedulerILi192ELi192ELi384ELi32ELb0ELb0ELb1ELb0ELb1ELb1EEEEEEEEEvNT_6ParamsE,@function
        .size           _ZN7cutlass13device_kernelIN5flash11enable_sm90INS1_16FlashAttnFwdSm90INS1_25CollectiveMainloopFwdSm90ILi2EN4cute5tupleIJNS5_1CILi1EEES8_S8_EEENS6_IJNS7_ILi192EEESA_NS7_ILi64EEEEEELi64ENS_10bfloat16_tEfNS_4arch4Sm90ELb0ELb0ELb1ELb1ELb0ELb1ELb0ELb0ELb1ELb0ELb0ELb0EEENS1_21CollectiveEpilogueFwdINS6_IJSA_SB_SA_EEES9_SD_SF_Li384ELb1ELb0ELb0ELb0EEENS1_36VarlenDynamicPersistentTileSchedulerILi192ELi192ELi384ELi32ELb0ELb0ELb1ELb0ELb1ELb1EEEEEEEEEvNT_6ParamsE,(.L_x_12784 - _ZN7cutlass13device_kernelIN5flash11enable_sm90INS1_16FlashAttnFwdSm90INS1_25CollectiveMainloopFwdSm90ILi2EN4cute5tupleIJNS5_1CILi1EEES8_S8_EEENS6_IJNS7_ILi192EEESA_NS7_ILi64EEEEEELi64ENS_10bfloat16_tEfNS_4arch4Sm90ELb0ELb0ELb1ELb1ELb0ELb1ELb0ELb0ELb1ELb0ELb0ELb0EEENS1_21CollectiveEpilogueFwdINS6_IJSA_SB_SA_EEES9_SD_SF_Li384ELb1ELb0ELb0ELb0EEENS1_36VarlenDynamicPersistentTileSchedulerILi192ELi192ELi384ELi32ELb0ELb0ELb1ELb0ELb1ELb1EEEEEEEEEvNT_6ParamsE)
        .other          _ZN7cutlass13device_kernelIN5flash11enable_sm90INS1_16FlashAttnFwdSm90INS1_25CollectiveMainloopFwdSm90ILi2EN4cute5tupleIJNS5_1CILi1EEES8_S8_EEENS6_IJNS7_ILi192EEESA_NS7_ILi64EEEEEELi64ENS_10bfloat16_tEfNS_4arch4Sm90ELb0ELb0ELb1ELb1ELb0ELb1ELb0ELb0ELb1ELb0ELb0ELb0EEENS1_21CollectiveEpilogueFwdINS6_IJSA_SB_SA_EEES9_SD_SF_Li384ELb1ELb0ELb0ELb0EEENS1_36VarlenDynamicPersistentTileSchedulerILi192ELi192ELi384ELi32ELb0ELb0ELb1ELb0ELb1ELb1EEEEEEEEEvNT_6ParamsE,@"STO_CUDA_ENTRY STV_DEFAULT"
_ZN7cutlass13device_kernelIN5flash11enable_sm90INS1_16FlashAttnFwdSm90INS1_25CollectiveMainloopFwdSm90ILi2EN4cute5tupleIJNS5_1CILi1EEES8_S8_EEENS6_IJNS7_ILi192EEESA_NS7_ILi64EEEEEELi64ENS_10bfloat16_tEfNS_4arch4Sm90ELb0ELb0ELb1ELb1ELb0ELb1ELb0ELb0ELb1ELb0ELb0ELb0EEENS1_21CollectiveEpilogueFwdINS6_IJSA_SB_SA_EEES9_SD_SF_Li384ELb1ELb0ELb0ELb0EEENS1_36VarlenDynamicPersistentTileSchedulerILi192ELi192ELi384ELi32ELb0ELb0ELb1ELb0ELb1ELb1EEEEEEEEEvNT_6ParamsE:
        /* <DEDUP_REMOVED lines=26> */
.L_x_10769:
[----:B------:R-:W-:Y:S05]  /*01a0*/  BSYNC B0 ;  /* 0x0000000000007941 */ /* 0x000fea0003800000 */
.L_x_10768:
        /* <DEDUP_REMOVED lines=40> */
.L_x_10770:
        /* <DEDUP_REMOVED lines=22> */
.L_x_10771:
        /* <DEDUP_REMOVED lines=18> */
.L_x_10772:
        /* <DEDUP_REMOVED lines=22> */
.L_x_10773:
        /* <DEDUP_REMOVED lines=22> */
.L_x_10774:
        /* <DEDUP_REMOVED lines=9> */
.L_x_10777:
[----:B------:R-:W-:-:S08]  /*0a00*/  NOP ;  /* 0x0000000000007918 */ /* 0x000fd00000000000 */
[----:B------:R-:W0:Y:S02]  /*0a10*/  USETMAXREG.TRY_ALLOC.CTAPOOL UP0, 0xa0 ;  /* 0x000000a0000079c8 */ /* 0x000e240008000600 */
[----:B0-----:R-:W-:-:S13]  /*0a20*/  PLOP3.LUT P0, PT, PT, PT, UP0, 0x80, 0x0 ;  /* 0x000000000000781c */ /* 0x001fda0003f0f008 */
[----:B------:R-:W-:Y:S05]  /*0a30*/  @!P0 BRA `(.L_x_10777) ;  /* 0xfffffffc00f08947 */ /* 0x000fea000383ffff */
[----:B------:R-:W3:Y:S01]  /*0a40*/  LDL.LU R0, [R1] ;  /* 0x0000000001007983 */ /* 0x000ee20000300800 */
[----:B--2---:R-:W0:Y:S01]  /*0a50*/  S2R R2, SR_TID.X ;  /* 0x0000000000027919 */ /* 0x004e220000002100 */
        /* <DEDUP_REMOVED lines=12> */
[----:B---3--:R-:W-:-:S04]  /*0b20*/  LOP3.LUT R0, R0, 0xfffffff7, RZ, 0xc0, !PT ;  /* 0xfffffff700007812 */ /* 0x008fc800078ec0ff */
[----:B------:R-:W-:-:S05]  /*0b30*/  @P0 LOP3.LUT R0, R0, 0x8, RZ, 0xfc, !PT ;  /* 0x0000000800000812 */ /* 0x000fca00078efcff */
[----:B------:R4:W-:Y:S01]  /*0b40*/  STL [R1], R0 ;  /* 0x0000000001007387 */ /* 0x0009e20000100800 */
[----:B0-----:R-:W-:-:S13]  /*0b50*/  ISETP.GE.AND P0, PT, R35, UR4, PT ;  /* 0x0000000423007c0c */ /* 0x001fda000bf06270 */
[----:B----4-:R-:W-:Y:S05]  /*0b60*/  @P0 BRA `(.L_x_10778) ;  /* 0x0000016000480947 */ /* 0x010fea0003800000 */
[----:B------:R-:W2:Y:S01]  /*0b70*/  LDL.LU R13, [R1+0x1c] ;  /* 0x00001c00010d7983 */ /* 0x000ea20000300800 */
[----:B------:R-:W0:Y:S02]  /*0b80*/  S2R R0, SR_TID.X ;  /* 0x0000000000007919 */ /* 0x000e240000002100 */
[----:B0-----:R-:W-:-:S05]  /*0b90*/  VIADD R12, R0, 0xffffff80 ;  /* 0xffffff80000c7836 */ /* 0x001fca0000000000 */
[----:B------:R-:W-:-:S04]  /*0ba0*/  SHF.R.S32.HI R0, RZ, 0x1f, R12 ;  /* 0x0000001fff007819 */ /* 0x000fc8000001140c */
[----:B------:R-:W-:-:S04]  /*0bb0*/  LEA.HI R3, R0, R12, RZ, 0x7 ;  /* 0x0000000c00037211 */ /* 0x000fc800078f38ff */
[----:B------:R-:W-:Y:S02]  /*0bc0*/  LOP3.LUT R6, R3, 0xffffff80, RZ, 0xc0, !PT ;  /* 0xffffff8003067812 */ /* 0x000fe400078ec0ff */
[----:B------:R-:W-:-:S03]  /*0bd0*/  LEA.HI R4, R0, R12, RZ, 0x4 ;  /* 0x0000000c00047211 */ /* 0x000fc600078f20ff */
[----:B------:R-:W-:Y:S01]  /*0be0*/  IMAD.IADD R15, R12, 0x1, -R6 ;  /* 0x000000010c0f7824 */ /* 0x000fe200078e0a06 */
[----:B------:R-:W-:-:S04]  /*0bf0*/  LOP3.LUT R5, R4, 0xfffffff0, RZ, 0xc0, !PT ;  /* 0xfffffff004057812 */ /* 0x000fc800078ec0ff */
[----:B------:R-:W-:Y:S01]  /*0c00*/  SHF.R.S32.HI R9, RZ, 0x1f, R15 ;  /* 0x0000001fff097819 */ /* 0x000fe2000001140f */
[----:B------:R-:W-:Y:S01]  /*0c10*/  IMAD.IADD R5, R12, 0x1, -R5 ;  /* 0x000000010c057824 */ /* 0x000fe200078e0a05 */
[----:B------:R-:W-:Y:S02]  /*0c20*/  SHF.R.S32.HI R7, RZ, 0x4, R4 ;  /* 0x00000004ff077819 */ /* 0x000fe40000011404 */
[----:B------:R-:W-:Y:S02]  /*0c30*/  LEA.HI R8, R9, R15, RZ, 0x2 ;  /* 0x0000000f09087211 */ /* 0x000fe400078f10ff */
[----:B------:R-:W-:Y:S02]  /*0c40*/  SHF.R.S32.HI R6, RZ, 0x1f, R5 ;  /* 0x0000001fff067819 */ /* 0x000fe40000011405 */
[--C-:B------:R-:W-:Y:S02]  /*0c50*/  SHF.R.S32.HI R10, RZ, 0x2, R8.reuse ;  /* 0x00000002ff0a7819 */ /* 0x100fe40000011408 */
[----:B------:R-:W-:-:S02]  /*0c60*/  SHF.R.S32.HI R11, RZ, 0x1f, R8 ;  /* 0x0000001fff0b7819 */ /* 0x000fc40000011408 */
[----:B------:R-:W-:Y:S02]  /*0c70*/  LEA.HI R8, R4, R7, RZ, 0x1 ;  /* 0x0000000704087211 */ /* 0x000fe400078f08ff */
[----:B------:R-:W-:Y:S02]  /*0c80*/  LEA.HI R6, R6, R5, RZ, 0x3 ;  /* 0x0000000506067211 */ /* 0x000fe400078f18ff */
[----:B------:R-:W-:Y:S02]  /*0c90*/  LOP3.LUT R8, R8, 0x1ffffffe, RZ, 0xc0, !PT ;  /* 0x1ffffffe08087812 */ /* 0x000fe400078ec0ff */
[----:B------:R-:W-:Y:S02]  /*0ca0*/  SHF.R.S32.HI R14, RZ, 0x7, R3 ;  /* 0x00000007ff0e7819 */ /* 0x000fe40000011403 */
[----:B------:R-:W-:Y:S02]  /*0cb0*/  LOP3.LUT R4, R6, 0xfffffff8, RZ, 0xc0, !PT ;  /* 0xfffffff806047812 */ /* 0x000fe400078ec0ff */
[----:B------:R-:W-:Y:S01]  /*0cc0*/  LEA.HI R11, R11, R10, RZ, 0x3 ;  /* 0x0000000a0b0b7211 */ /* 0x000fe200078f18ff */
[----:B------:R-:W-:Y:S01]  /*0cd0*/  IMAD.IADD R8, R7, 0x1, -R8 ;  /* 0x0000000107087824 */ /* 0x000fe200078e0a08 */
[----:B------:R-:W-:Y:S01]  /*0ce0*/  LEA.HI R9, R9, R15, RZ, 0x5 ;  /* 0x0000000f09097211 */ /* 0x000fe200078f28ff */
[----:B------:R-:W-:Y:S01]  /*0cf0*/  IMAD.HI R7, R14, 0x55555556, RZ ;  /* 0x555555560e077827 */ /* 0x000fe200078e02ff */
[----:B------:R-:W-:-:S03]  /*0d00*/  LOP3.LUT R11, R11, 0xfffffff8, RZ, 0xc0, !PT ;  /* 0xfffffff80b0b7812 */ /* 0x000fc600078ec0ff */
[----:B------:R-:W-:Y:S01]  /*0d10*/  IMAD.IADD R4, R5, 0x1, -R4 ;  /* 0x0000000105047824 */ /* 0x000fe200078e0a04 */
[----:B------:R-:W-:Y:S02]  /*0d20*/  IADD3 R10, R10, -R11, RZ ;  /* 0x8000000b0a0a7210 */ /* 0x000fe40007ffe0ff */
[----:B------:R-:W-:Y:S01]  /*0d30*/  SHF.R.S32.HI R9, RZ, 0x5, R9 ;  /* 0x00000005ff097819 */ /* 0x000fe20000011409 */
[----:B------:R-:W-:Y:S01]  /*0d40*/  IMAD.SHL.U32 R3, R4, 0x40, RZ ;  /* 0x0000004004037824 */ /* 0x000fe200078e00ff */
[----:B------:R-:W-:Y:S01]  /*0d50*/  LEA.HI R7, R7, R7, RZ, 0x1 ;  /* 0x0000000707077211 */ /* 0x000fe200078f08ff */
[----:B------:R-:W-:Y:S01]  /*0d60*/  IMAD.SHL.U32 R8, R8, 0x8, RZ ;  /* 0x0000000808087824 */ /* 0x000fe200078e00ff */
[----:B------:R-:W-:Y:S01]  /*0d70*/  LEA.HI R5, R0, R12, RZ, 0x5 ;  /* 0x0000000c00057211 */ /* 0x000fe200078f28ff */
[----:B------:R-:W-:Y:S01]  /*0d80*/  IMAD R10, R9, 0x10, R10 ;  /* 0x00000010090a7824 */ /* 0x000fe200078e020a */
[----:B------:R-:W-:Y:S01]  /*0d90*/  LOP3.LUT R3, R3, 0x1c0, RZ, 0xc0, !PT ;  /* 0x000001c003037812 */ /* 0x000fe200078ec0ff */
[----:B------:R-:W-:Y:S01]  /*0da0*/  IMAD R7, R7, -0x3, R14 ;  /* 0xfffffffd07077824 */ /* 0x000fe200078e020e */
[----:B------:R-:W-:-:S02]  /*0db0*/  R2P PR, R4, 0x6 ;  /* 0x0000000604007804 */ /* 0x000fc40000000000 */
[----:B------:R-:W-:Y:S01]  /*0dc0*/  LOP3.LUT R8, R3, 0x8, R8, 0xf8, !PT ;  /* 0x0000000803087812 */ /* 0x000fe200078ef808 */
[----:B------:R-:W-:Y:S01]  /*0dd0*/  IMAD R4, R7, 0x40, R10 ;  /* 0x0000004007047824 */ /* 0x000fe200078e020a */
[----:B------:R-:W-:Y:S01]  /*0de0*/  LEA.HI R0, R0, R12, RZ, 0x2 ;  /* 0x0000000c00007211 */ /* 0x000fe200078f10ff */
[----:B------:R-:W-:Y:S01]  /*0df0*/  IMAD.SHL.U32 R6, R6, 0x40, RZ ;  /* 0x0000004006067824 */ /* 0x000fe200078e00ff */
[----:B------:R-:W-:Y:S02]  /*0e00*/  SHF.R.U32.HI R3, RZ, 0x3, R3 ;  /* 0x00000003ff037819 */ /* 0x000fe40000011603 */
[----:B------:R-:W-:Y:S01]  /*0e10*/  SHF.R.S32.HI R11, RZ, 0x5, R5 ;  /* 0x00000005ff0b7819 */ /* 0x000fe20000011405 */
[----:B------:R2:W-:Y:S01]  /*0e20*/  STL [R1+0x8c], R4 ;  /* 0x00008c0401007387 */ /* 0x0005e20000100800 */
[----:B------:R-:W-:Y:S02]  /*0e30*/  SHF.R.S32.HI R18, RZ, 0x2, R0 ;  /* 0x00000002ff127819 */ /* 0x000fe40000011400 */
[----:B------:R-:W-:Y:S01]  /*0e40*/  LOP3.LUT R8, R8, R3, RZ, 0x3c, !PT ;  /* 0x0000000308087212 */ /* 0x000fe200078e3cff */
[----:B------:R-:W-:Y:S01]  /*0e50*/  IMAD.SHL.U32 R3, R11, 0x400, RZ ;  /* 0x000004000b037824 */ /* 0x000fe200078e00ff */
[----:B------:R-:W-:-:S02]  /*0e60*/  LOP3.LUT R6, R6, 0x7ffffe00, RZ, 0xc0, !PT ;  /* 0x7ffffe0006067812 */ /* 0x000fc400078ec0ff */
[----:B------:R-:W-:Y:S02]  /*0e70*/  IADD3 R7, R18, 0x60, RZ ;  /* 0x0000006012077810 */ /* 0x000fe40007ffe0ff */
[----:B------:R-:W-:Y:S02]  /*0e80*/  IADD3 R3, R8, R6, R3 ;  /* 0x0000000608037210 */ /* 0x000fe40007ffe003 */
[----:B------:R-:W-:Y:S02]  /*0e90*/  SHF.R.S32.HI R6, RZ, 0x1f, R7 ;  /* 0x0000001fff067819 */ /* 0x000fe40000011407 */
[----:B------:R-:W-:Y:S02]  /*0ea0*/  SHF.R.S32.HI R5, RZ, 0x1f, R0 ;  /* 0x0000001fff057819 */ /* 0x000fe40000011400 */
[----:B------:R-:W-:Y:S01]  /*0eb0*/  LEA.HI R6, R6, R7, RZ, 0x3 ;  /* 0x0000000706067211 */ /* 0x000fe200078f18ff */
[----:B------:R-:W-:-:S04]  /*0ec0*/  IMAD R9, R3, 0x2, R2 ;  /* 0x0000000203097824 */ /* 0x000fc800078e0202 */
[----:B------:R-:W-:Y:S01]  /*0ed0*/  IMAD.SHL.U32 R6, R6, 0x40, RZ ;  /* 0x0000004006067824 */ /* 0x000fe200078e00ff */
[----:B------:R-:W-:Y:S01]  /*0ee0*/  LEA.HI R5, R5, R18, RZ, 0x3 ;  /* 0x0000001205057211 */ /* 0x000fe200078f18ff */
[----:B------:R-:W-:-:S03]  /*0ef0*/  IMAD.MOV.U32 R8, RZ, RZ, 0x40 ;  /* 0x00000040ff087424 */ /* 0x000fc600078e00ff */
[----:B------:R-:W-:Y:S02]  /*0f00*/  LOP3.LUT R6, R6, 0xfffffe00, RZ, 0xc0, !PT ;  /* 0xfffffe0006067812 */ /* 0x000fe400078ec0ff */
[----:B------:R-:W-:Y:S02]  /*0f10*/  LOP3.LUT R5, R5, 0xfffffff8, RZ, 0xc0, !PT ;  /* 0xfffffff805057812 */ /* 0x000fe400078ec0ff */
[----:B------:R-:W-:Y:S01]  /*0f20*/  CS2R R22, SRZ ;  /* 0x0000000000167805 */ /* 0x000fe2000001ff00 */
[----:B------:R-:W-:Y:S01]  /*0f30*/  IMAD.MOV.U32 R19, RZ, RZ, RZ ;  /* 0x000000ffff137224 */ /* 0x000fe200078e00ff */
[----:B--2---:R-:W-:-:S05]  /*0f40*/  LOP3.LUT R4, R13, 0x1, RZ, 0xfc, !PT ;  /* 0x000000010d047812 */ /* 0x004fca00078efcff */
[----:B------:R0:W-:Y:S02]  /*0f50*/  STL [R1+0x14], R4 ;  /* 0x0000140401007387 */ /* 0x0001e40000100800 */
[----:B0-----:R-:W-:Y:S01]  /*0f60*/  LOP3.LUT R4, R0, 0xfffffffc, RZ, 0xc0, !PT ;  /* 0xfffffffc00047812 */ /* 0x001fe200078ec0ff */
[----:B------:R-:W-:-:S04]  /*0f70*/  IMAD.SHL.U32 R0, R7, 0x40, RZ ;  /* 0x0000004007007824 */ /* 0x000fc800078e00ff */
[----:B------:R-:W-:Y:S01]  /*0f80*/  IMAD.IADD R4, R12, 0x1, -R4 ;  /* 0x000000010c047824 */ /* 0x000fe200078e0a04 */
[----:B------:R-:W-:-:S03]  /*0f90*/  LOP3.LUT R0, R0, 0x1c0, RZ, 0xc0, !PT ;  /* 0x000001c000007812 */ /* 0x000fc600078ec0ff */
[----:B------:R-:W-:Y:S01]  /*0fa0*/  IMAD.SHL.U32 R16, R4, 0x8, RZ ;  /* 0x0000000804107824 */ /* 0x000fe200078e00ff */
[----:B------:R-:W-:Y:S02]  /*0fb0*/  SHF.R.S32.HI R7, RZ, 0x1f, R18 ;  /* 0x0000001fff077819 */ /* 0x000fe40000011412 */
[----:B------:R-:W-:Y:S02]  /*0fc0*/  SHF.R.U32.HI R7, RZ, 0x3, R0 ;  /* 0x00000003ff077819 */ /* 0x000fe40000011600 */
[----:B------:R-:W-:Y:S01]  /*0fd0*/  LOP3.LUT R3, R0, 0x38, R16, 0xf8, !PT ;  /* 0x0000003800037812 */ /* 0x000fe200078ef810 */
[----:B------:R-:W-:Y:S01]  /*0fe0*/  STL [R1+0x80], RZ ;  /* 0x000080ff01007387 */ /* 0x000fe20000100800 */
[C---:B------:R-:W-:Y:S02]  /*0ff0*/  VIADD R0, R9.reuse, 0x1e800 ;  /* 0x0001e80009007836 */ /* 0x040fe40000000000 */
[----:B------:R-:W-:Y:S01]  /*1000*/  LOP3.LUT R7, R6, R3, R7, 0xf6, !PT ;  /* 0x0000000306077212 */ /* 0x000fe200078ef607 */
[----:B------:R-:W-:Y:S01]  /*1010*/  STL [R1+0x28], RZ ;  /* 0x000028ff01007387 */ /* 0x000fe20000100800 */
[----:B------:R-:W-:Y:S01]  /*1020*/  SEL R3, R8, 0xffffffc0, !P2 ;  /* 0xffffffc008037807 */ /* 0x000fe20005000000 */
[----:B------:R-:W-:-:S02]  /*1030*/  VIADD R4, R9, 0x1e820 ;  /* 0x0001e82009047836 */ /* 0x000fc40000000000 */
[----:B------:R-:W-:Y:S01]  /*1040*/  STL [R1+0x2c], R9 ;  /* 0x00002c0901007387 */ /* 0x000fe20000100800 */
[----:B------:R-:W-:-:S03]  /*1050*/  @P1 VIADD R4, R0, 0xffffffe0 ;  /* 0xffffffe000041836 */ /* 0x000fc60000000000 */
[----:B------:R0:W-:Y:S01]  /*1060*/  STL [R1+0x68], R6 ;  /* 0x0000680601007387 */ /* 0x0001e20000100800 */
[----:B------:R-:W-:Y:S01]  /*1070*/  IMAD.IADD R0, R0, 0x1, R3 ;  /* 0x0000000100007824 */ /* 0x000fe200078e0203 */
[----:B0-----:R-:W-:Y:S01]  /*1080*/  IADD3 R6, R18, -R5, RZ ;  /* 0x8000000512067210 */ /* 0x001fe20007ffe0ff */
[----:B------:R-:W-:-:S04]  /*1090*/  IMAD R5, R7, 0x2, R2 ;  /* 0x0000000207057824 */ /* 0x000fc800078e0202 */
[----:B------:R-:W-:Y:S04]  /*10a0*/  STL [R1+0x58], R6 ;  /* 0x0000580601007387 */ /* 0x000fe80000100800 */
[----:B------:R-:W-:Y:S04]  /*10b0*/  STL [R1+0x6c], R4 ;  /* 0x00006c0401007387 */ /* 0x000fe80000100800 */
[----:B------:R0:W-:Y:S04]  /*10c0*/  STL [R1+0x88], R5 ;  /* 0x0000880501007387 */ /* 0x0001e80000100800 */
[----:B------:R1:W-:Y:S01]  /*10d0*/  STL [R1+0x34], R0 ;  /* 0x0000340001007387 */ /* 0x0003e20000100800 */
[----:B0-----:R-:W-:-:S02]  /*10e0*/  IMAD.IADD R5, R3, 0x1, R4 ;  /* 0x0000000103057824 */ /* 0x001fc400078e0204 */
[C---:B------:R-:W-:Y:S02]  /*10f0*/  VIADD R3, R4.reuse, 0x6000 ;  /* 0x0000600004037836 */ /* 0x040fe40000000000 */
[----:B-1----:R-:W-:Y:S01]  /*1100*/  VIADD R0, R4, 0xc000 ;  /* 0x0000c00004007836 */ /* 0x002fe20000000000 */
[----:B------:R0:W-:Y:S04]  /*1110*/  STL [R1+0x30], R5 ;  /* 0x0000300501007387 */ /* 0x0001e80000100800 */
[----:B------:R0:W-:Y:S04]  /*1120*/  STL [R1+0x70], R0 ;  /* 0x0000700001007387 */ /* 0x0001e80000100800 */
[----:B------:R0:W-:Y:S02]  /*1130*/  STL [R1+0x74], R3 ;  /* 0x0000740301007387 */ /* 0x0001e40000100800 */
.L_x_10912:
[----:B0----5:R-:W0:Y:S02]  /*1140*/  LDC.64 R4, c[0x0][0xc60] ;  /* 0x00031800ff047b82 */ /* 0x021e240000000a00 */
[----:B0-----:R-:W-:-:S05]  /*1150*/  IMAD.WIDE R4, R35, 0x4, R4 ;  /* 0x0000000423047825 */ /* 0x001fca00078e0204 */
[----:B-12---:R-:W2:Y:S01]  /*1160*/  LDG.E R10, desc[UR56][R4.64] ;  /* 0x00000038040a7981 */ /* 0x006ea2000c1e1900 */
        /* <DEDUP_REMOVED lines=12> */
[C---:B---34-:R-:W-:Y:S01]  /*1230*/  @P1 LEA R6, P2, R10.reuse, UR4, 0x2 ;  /* 0x000000040a061c11 */ /* 0x058fe2000f8410ff */
[----:B------:R0:W-:Y:S01]  /*1240*/  STL [R1+0x78], R10 ;  /* 0x0000780a01007387 */ /* 0x0001e20000100800 */
[C-C-:B------:R-:W-:Y:S02]  /*1250*/  SHF.L.U64.HI R31, R10.reuse, 0x2, R0.reuse ;  /* 0x000000020a1f7819 */ /* 0x140fe40000010200 */
[----:B------:R-:W-:Y:S02]  /*1260*/  @P1 LEA.HI.X R7, R10, UR5, R0, 0x2, P2 ;  /* 0x000000050a071c11 */ /* 0x000fe400090f1400 */
[----:B------:R-:W-:Y:S01]  /*1270*/  ISETP.NE.U32.AND P2, PT, RZ, UR8, PT ;  /* 0x00000008ff007c0c */ /* 0x000fe2000bf45070 */
[----:B------:R-:W-:Y:S01]  /*1280*/  ULDC UR4, c[0x0][0x288] ;  /* 0x0000a20000047ab9 */ /* 0x000fe20000000800 */
[----:B------:R-:W-:Y:S01]  /*1290*/  IADD3 R8, P3, R30, UR6, RZ ;  /* 0x000000061e087c10 */ /* 0x000fe2000ff7e0ff */
[----:B------:R0:W5:Y:S01]  /*12a0*/  @P1 LDG.E R3, desc[UR56][R6.64] ;  /* 0x0000003806031981 */ /* 0x000162000c1e1900 */
[----:B------:R-:W-:-:S02]  /*12b0*/  ISETP.NE.AND.EX P2, PT, RZ, UR9, PT, P2 ;  /* 0x00000009ff007c0c */ /* 0x000fc4000bf45320 */
[----:B------:R-:W-:Y:S01]  /*12c0*/  MOV R25, UR4 ;  /* 0x0000000400197c02 */ /* 0x000fe20008000f00 */
[----:B------:R-:W-:Y:S01]  /*12d0*/  ULDC.64 UR4, c[0x0][0x3f8] ;  /* 0x0000fe0000047ab9 */ /* 0x000fe20000000a00 */
[----:B------:R-:W-:-:S05]  /*12e0*/  IADD3.X R9, R31, UR7, RZ, P3, !PT ;  /* 0x000000071f097c10 */ /* 0x000fca0009ffe4ff */
[----:B------:R0:W5:Y:S04]  /*12f0*/  @P0 LDG.E R37, desc[UR56][R8.64] ;  /* 0x0000003808250981 */ /* 0x000168000c1e1900 */
        /* <DEDUP_REMOVED lines=23> */
.L_x_10779:
        /* <DEDUP_REMOVED lines=10> */
.L_x_10780:
[----:B------:R-:W-:Y:S05]  /*1510*/  @!P0 BRA `(.L_x_10781) ;  /* 0x00000000000c8947 */ /* 0x000fea0003800000 */
[----:B------:R-:W2:Y:S04]  /*1520*/  LDG.E R5, desc[UR56][R8.64] ;  /* 0x0000003808057981 */ /* 0x000ea8000c1e1900 */
[----:B------:R-:W2:Y:S02]  /*1530*/  LDG.E R32, desc[UR56][R8.64+0x4] ;  /* 0x0000043808207981 */ /* 0x000ea4000c1e1900 */
[----:B--2---:R-:W-:-:S07]  /*1540*/  IMAD.IADD R32, R32, 0x1, -R5 ;  /* 0x0000000120207824 */ /* 0x004fce00078e0a05 */
.L_x_10781:
        /* <DEDUP_REMOVED lines=17> */
[----:B--2---:R-:W-:-:S05]  /*1660*/  @P0 IMAD.IADD R29, R9, 0x1, -R0 ;  /* 0x00000001091d0824 */ /* 0x004fca00078e0a00 */
[----:B------:R-:W-:-:S05]  /*1670*/  IADD3 R120, R8, R29, RZ ;  /* 0x0000001d08787210 */ /* 0x000fca0007ffe0ff */
        /* <DEDUP_REMOVED lines=36> */
[----:B-1---5:R-:W-:Y:S05]  /*18c0*/  CALL.ABS.NOINC R14 ;  /* 0x000000000e007343 */ /* 0x022fea0003c00000 */
.L_x_10784:
[----:B------:R-:W-:Y:S05]  /*18d0*/  BSYNC B6 ;  /* 0x0000000000067941 */ /* 0x000fea0003800000 */
.L_x_10783:
        /* <DEDUP_REMOVED lines=20> */
.L_x_10786:
[----:B------:R-:W-:Y:S05]  /*1a20*/  BSYNC B6 ;  /* 0x0000000000067941 */ /* 0x000fea0003800000 */
.L_x_10785:
[----:B------:R-:W-:Y:S01]  /*1a30*/  IADD3 R49, R37, R32, RZ ;  /* 0x0000002025317210 */ /* 0x000fe20007ffe0ff */
[----:B------:R-:W-:Y:S01]  /*1a40*/  ULDC.64 UR4, c[0x0][0x9f8] ;  /* 0x00027e0000047ab9 */ /* 0x000fe20000000a00 */
[----:B------:R-:W2:Y:S01]  /*1a50*/  LDL R32, [R1+0x58] ;  /* 0x0000580001207983 */ /* 0x000ea20000100800 */
[----:B------:R-:W-:Y:S01]  /*1a60*/  ISETP.NE.U32.AND P0, PT, RZ, UR4, PT ;  /* 0x00000004ff007c0c */ /* 0x000fe2000bf05070 */
[----:B------:R-:W0:Y:S01]  /*1a70*/  LDC R0, c[0x0][0x428] ;  /* 0x00010a00ff007b82 */ /* 0x000e220000000800 */
[----:B------:R-:W-:Y:S01]  /*1a80*/  ULDC.64 UR6, c[0x0][0xa08] ;  /* 0x0002820000067ab9 */ /* 0x000fe20000000a00 */
[----:B------:R-:W3:Y:S01]  /*1a90*/  LDL.LU R44, [R1] ;  /* 0x00000000012c7983 */ /* 0x000ee20000300800 */
[----:B------:R-:W-:Y:S01]  /*1aa0*/  ISETP.NE.AND.EX P0, PT, RZ, UR5, PT, P0 ;  /* 0x00000005ff007c0c */ /* 0x000fe2000bf05300 */
[----:B------:R-:W1:Y:S04]  /*1ab0*/  S2R R21, SR_TID.X ;  /* 0x0000000000157919 */ /* 0x000e680000002100 */
[----:B------:R-:W4:Y:S08]  /*1ac0*/  LDC.64 R12, c[0x0][0x3d8] ;  /* 0x0000f600ff0c7b82 */ /* 0x000f300000000a00 */
[----:B------:R-:W-:Y:S01]  /*1ad0*/  @P0 IADD3 R4, P1, R30, UR4, RZ ;  /* 0x000000041e040c10 */ /* 0x000fe2000ff3e0ff */
[----:B------:R-:W4:Y:S03]  /*1ae0*/  LDC R75, c[0x0][0x3d4] ;  /* 0x0000f500ff4b7b82 */ /* 0x000f260000000800 */
[----:B------:R-:W-:Y:S01]  /*1af0*/  @P0 IADD3.X R5, R31, UR5, RZ, P1, !PT ;  /* 0x000000051f050c10 */ /* 0x000fe20008ffe4ff */
[----:B------:R-:W-:-:S04]  /*1b00*/  ULDC.64 UR4, c[0x0][0x2f8] ;  /* 0x0000be0000047ab9 */ /* 0x000fc80000000a00 */
[----:B------:R4:W3:Y:S01]  /*1b10*/  @P0 LDG.E R35, desc[UR56][R4.64] ;  /* 0x0000003804230981 */ /* 0x0008e2000c1e1900 */
[----:B0-----:R-:W-:Y:S01]  /*1b20*/  ISETP.NE.AND P0, PT, R0, 0x1, PT ;  /* 0x000000010000780c */ /* 0x001fe20003f05270 */
[----:B------:R-:W0:Y:S01]  /*1b30*/  LDC.64 R30, c[0x0][0x2f0] ;  /* 0x0000bc00ff1e7b82 */ /* 0x000e220000000a00 */
[----:B------:R-:W-:Y:S02]  /*1b40*/  SHF.R.S32.HI R3, RZ, 0x1f, R49 ;  /* 0x0000001fff037819 */ /* 0x000fe40000011431 */
[----:B------:R-:W-:Y:S02]  /*1b50*/  SHF.R.S32.HI R17, RZ, 0x1f, R16 ;  /* 0x0000001fff117819 */ /* 0x000fe40000011410 */
[----:B-1----:R-:W-:-:S07]  /*1b60*/  SHF.R.U32.HI R40, RZ, 0x7, R21 ;  /* 0x00000007ff287819 */ /* 0x002fce0000011615 */
[----:B------:R-:W1:Y:S01]  /*1b70*/  @P0 LDC R7, c[0x0][0x42c] ;  /* 0x00010b00ff070b82 */ /* 0x000e620000000800 */
[----:B------:R-:W-:-:S07]  /*1b80*/  VIADD R38, R21, 0xffffff80 ;  /* 0xffffff8015267836 */ /* 0x000fce0000000000 */
[----:B------:R-:W1:Y:S01]  /*1b90*/  @P0 LDC R9, c[0x0][0x430] ;  /* 0x00010c00ff090b82 */ /* 0x000e620000000800 */
[-C--:B0-----:R-:W-:Y:S02]  /*1ba0*/  IMAD R6, R3, R30.reuse, RZ ;  /* 0x0000001e03067224 */ /* 0x081fe400078e02ff */
[----:B----4-:R-:W-:-:S04]  /*1bb0*/  IMAD.WIDE.U32 R4, R49, R30, RZ ;  /* 0x0000001e31047225 */ /* 0x010fc800078e00ff */
        /* <DEDUP_REMOVED lines=10> */
[----:B------:R-:W-:Y:S01]  /*1c60*/  ISETP.NE.AND P6, PT, R40, 0x1, PT ;  /* 0x000000012800780c */ /* 0x000fe20003fc5270 */
[----:B------:R-:W-:Y:S02]  /*1c70*/  ULDC.64 UR4, c[0x0][0x300] ;  /* 0x0000c00000047ab9 */ /* 0x000fe40000000a00 */
[----:B------:R-:W-:Y:S02]  /*1c80*/  IMAD.IADD R5, R5, 0x1, R7 ;  /* 0x0000000105057824 */ /* 0x000fe400078e0207 */
[----:B------:R-:W0:Y:S01]  /*1c90*/  LDC.64 R6, c[0x0][0x3e8] ;  /* 0x0000fa00ff067b82 */ /* 0x000e220000000a00 */
[C---:B--2---:R-:W-:Y:S01]  /*1ca0*/  IMAD.SHL.U32 R80, R32.reuse, 0x40, RZ ;  /* 0x0000004020507824 */ /* 0x044fe200078e00ff */
[----:B------:R-:W-:Y:S02]  /*1cb0*/  LOP3.LUT P1, RZ, R32, 0x4, RZ, 0xc0, !PT ;  /* 0x0000000420ff7812 */ /* 0x000fe4000782c0ff */
[----:B------:R-:W2:Y:S01]  /*1cc0*/  LDL R32, [R1+0x68] ;  /* 0x0000680001207983 */ /* 0x000ea20000100800 */
[----:B------:R-:W-:-:S02]  /*1cd0*/  SHF.R.S32.HI R36, RZ, 0x1f, R18 ;  /* 0x0000001fff247819 */ /* 0x000fc40000011412 */
[----:B------:R-:W-:-:S04]  /*1ce0*/  SHF.R.S32.HI R14, RZ, 0x1f, R38 ;  /* 0x0000001fff0e7819 */ /* 0x000fc80000011426 */
[----:B------:R-:W-:Y:S02]  /*1cf0*/  LEA.HI R14, R14, R38, RZ, 0x2 ;  /* 0x000000260e0e7211 */ /* 0x000fe400078f10ff */
[----:B---3--:R-:W-:Y:S02]  /*1d00*/  SHF.R.S32.HI R0, RZ, 0x1f, R35 ;  /* 0x0000001fff007819 */ /* 0x008fe40000011423 */
[----:B------:R-:W-:Y:S02]  /*1d10*/  SEL R35, R35, RZ, !P0 ;  /* 0x000000ff23237207 */ /* 0x000fe40004000000 */
[----:B------:R-:W-:-:S05]  /*1d20*/  SEL R10, R0, RZ, !P0 ;  /* 0x000000ff000a7207 */ /* 0x000fca0004000000 */
[----:B------:R-:W-:Y:S02]  /*1d30*/  IMAD R0, R10, UR4, RZ ;  /* 0x000000040a007c24 */ /* 0x000fe4000f8e02ff */
[----:B------:R-:W-:-:S04]  /*1d40*/  IMAD.WIDE.U32 R62, R35, UR4, R4 ;  /* 0x00000004233e7c25 */ /* 0x000fc8000f8e0004 */
[----:B------:R-:W-:Y:S02]  /*1d50*/  IMAD R83, R35, UR5, R0 ;  /* 0x0000000523537c24 */ /* 0x000fe4000f8e0200 */
[-C--:B------:R-:W-:Y:S02]  /*1d60*/  IMAD R0, R36, R30.reuse, RZ ;  /* 0x0000001e24007224 */ /* 0x080fe400078e02ff */
[C---:B------:R-:W-:Y:S01]  /*1d70*/  IMAD.WIDE.U32 R4, R18.reuse, R30, R16 ;  /* 0x0000001e12047225 */ /* 0x040fe200078e0010 */
[----:B------:R-:W-:Y:S05]  /*1d80*/  @!P6 WARPSYNC.ALL ;  /* 0x000000000000e948 */ /* 0x000fea0003800000 */
[----:B------:R-:W-:Y:S01]  /*1d90*/  IMAD R0, R18, R31, R0 ;  /* 0x0000001f12007224 */ /* 0x000fe200078e0200 */
[----:B------:R-:W-:Y:S01]  /*1da0*/  ULDC.64 UR4, c[0x0][0x320] ;  /* 0x0000c80000047ab9 */ /* 0x000fe20000000a00 */
[----:B------:R-:W-:Y:S01]  /*1db0*/  IMAD.IADD R83, R63, 0x1, R83 ;  /* 0x000000013f537824 */ /* 0x000fe200078e0253 */
[----:B------:R-:W-:Y:S01]  /*1dc0*/  IADD3 R82, P0, R62, R4, RZ ;  /* 0x000000043e527210 */ /* 0x000fe20007f1e0ff */
[----:B------:R-:W-:Y:S01]  /*1dd0*/  IMAD R9, R9, UR4, RZ ;  /* 0x0000000409097c24 */ /* 0x000fe2000f8e02ff */
[----:B------:R-:W-:-:S02]  /*1de0*/  LOP3.LUT R14, R14, 0xfffffffc, RZ, 0xc0, !PT ;  /* 0xfffffffc0e0e7812 */ /* 0x000fc400078ec0ff */
[----:B------:R-:W-:Y:S01]  /*1df0*/  IADD3.X R81, R83, R5, R0, P0, !PT ;  /* 0x0000000553517210 */ /* 0x000fe200007fe400 */
[----:B------:R-:W-:Y:S02]  /*1e00*/  IMAD R0, R36, R12, RZ ;  /* 0x0000000c24007224 */ /* 0x000fe400078e02ff */
[C---:B------:R-:W-:Y:S02]  /*1e10*/  IMAD R11, R34.reuse, UR5, R9 ;  /* 0x00000005220b7c24 */ /* 0x040fe4000f8e0209 */
[----:B------:R-:W-:Y:S01]  /*1e20*/  IMAD.WIDE.U32 R8, R34, UR4, R16 ;  /* 0x0000000422087c25 */ /* 0x000fe2000f8e0010 */
[----:B------:R-:W-:Y:S01]  /*1e30*/  ULDC.64 UR4, c[0x0][0x328] ;  /* 0x0000ca0000047ab9 */ /* 0x000fe20000000a00 */
[----:B------:R-:W-:Y:S02]  /*1e40*/  ISETP.GE.AND P0, PT, R16, R75, PT ;  /* 0x0000004b1000720c */ /* 0x000fe40003f06270 */
[----:B------:R-:W-:Y:S02]  /*1e50*/  IMAD.IADD R14, R38, 0x1, -R14 ;  /* 0x00000001260e7824 */ /* 0x000fe400078e0a0e */
[----:B------:R-:W-:-:S02]  /*1e60*/  IMAD R39, R18, R13, R0 ;  /* 0x0000000d12277224 */ /* 0x000fc400078e0200 */
[----:B0-----:R-:W-:Y:S02]  /*1e70*/  IMAD R0, R36, R6, RZ ;  /* 0x0000000624007224 */ /* 0x001fe400078e02ff */
[----:B------:R-:W-:Y:S02]  /*1e80*/  IMAD.IADD R9, R9, 0x1, R11 ;  /* 0x0000000109097824 */ /* 0x000fe400078e020b */
[----:B------:R-:W-:Y:S02]  /*1e90*/  IMAD R4, R10, UR4, RZ ;  /* 0x000000040a047c24 */ /* 0x000fe4000f8e02ff */
[----:B------:R-:W-:Y:S01]  /*1ea0*/  IMAD.SHL.U32 R60, R14, 0x4, RZ ;  /* 0x000000040e3c7824 */ /* 0x000fe200078e00ff */
[----:B------:R-:W-:Y:S01]  /*1eb0*/  SEL R37, R75, RZ, P0 ;  /* 0x000000ff4b257207 */ /* 0x000fe20000000000 */
[----:B------:R-:W-:-:S04]  /*1ec0*/  IMAD.WIDE.U32 R10, R18, R12, R16 ;  /* 0x0000000c120a7225 */ /* 0x000fc800078e0010 */
[----:B------:R-:W-:Y:S01]  /*1ed0*/  IMAD.WIDE.U32 R14, R18, R6, R16 ;  /* 0x00000006120e7225 */ /* 0x000fe200078e0010 */
[----:B------:R-:W-:-:S03]  /*1ee0*/  SHF.R.S32.HI R61, RZ, 0x1f, R60 ;  /* 0x0000001fff3d7819 */ /* 0x000fc6000001143c */
[----:B------:R-:W-:Y:S01]  /*1ef0*/  IMAD R41, R18, R7, R0 ;  /* 0x0000000712297224 */ /* 0x000fe200078e0200 */
[----:B------:R-:W-:Y:S01]  /*1f00*/  IADD3 R21, R39, R11, RZ ;  /* 0x0000000b27157210 */ /* 0x000fe20007ffe0ff */
[----:B------:R-:W-:Y:S02]  /*1f10*/  IMAD.IADD R37, R16, 0x1, R37 ;  /* 0x0000000110257824 */ /* 0x000fe400078e0225 */
[----:B------:R-:W-:Y:S01]  /*1f20*/  IMAD.IADD R11, R41, 0x1, R15 ;  /* 0x00000001290b7824 */ /* 0x000fe200078e020f */
[----:B-----5:R-:W-:Y:S01]  /*1f30*/  SHF.R.S32.HI R15, RZ, 0x1f, R24 ;  /* 0x0000001fff0f7819 */ /* 0x020fe20000011418 */
[----:B------:R-:W-:Y:S02]  /*1f40*/  IMAD R45, R35, UR5, R4 ;  /* 0x00000005232d7c24 */ /* 0x000fe4000f8e0204 */
[----:B------:R-:W-:Y:S01]  /*1f50*/  IMAD.WIDE.U32 R4, R18, R12, R60 ;  /* 0x0000000c12047225 */ /* 0x000fe200078e003c */
[----:B------:R-:W-:-:S03]  /*1f60*/  SHF.R.S32.HI R0, RZ, 0x1f, R37 ;  /* 0x0000001fff007819 */ /* 0x000fc60000011425 */
[----:B------:R-:W-:Y:S01]  /*1f70*/  IMAD.WIDE.U32 R34, R35, UR4, R8 ;  /* 0x0000000423227c25 */ /* 0x000fe2000f8e0008 */
[----:B------:R-:W-:Y:S01]  /*1f80*/  LOP3.LUT R44, R44, 0xfffffffb, RZ, 0xc0, !PT ;  /* 0xfffffffb2c2c7812 */ /* 0x000fe200078ec0ff */
[----:B------:R-:W-:Y:S02]  /*1f90*/  ULDC UR4, c[0x0][0x2e4] ;  /* 0x0000b90000047ab9 */ /* 0x000fe40000000800 */
[----:B------:R-:W-:Y:S02]  /*1fa0*/  IMAD.MOV.U32 R20, RZ, RZ, R10 ;  /* 0x000000ffff147224 */ /* 0x000fe400078e000a */
[----:B------:R-:W-:-:S04]  /*1fb0*/  IMAD.WIDE.U32 R8, R18, R6, R60 ;  /* 0x0000000612087225 */ /* 0x000fc800078e003c */
[----:B------:R-:W-:Y:S02]  /*1fc0*/  IMAD.MOV.U32 R10, RZ, RZ, R14 ;  /* 0x000000ffff0a7224 */ /* 0x000fe400078e000e */
[----:B------:R-:W-:Y:S02]  /*1fd0*/  IMAD R14, R15, R12, RZ ;  /* 0x0000000c0f0e7224 */ /* 0x000fe400078e02ff */
[----:B------:R-:W-:Y:S01]  /*1fe0*/  IMAD.IADD R5, R5, 0x1, R39 ;  /* 0x0000000105057824 */ /* 0x000fe200078e0227 */
[----:B------:R-:W-:Y:S01]  /*1ff0*/  LEA.HI R37, R0, R37, RZ, 0x3 ;  /* 0x0000002500257211 */ /* 0x000fe200078f18ff */
[----:B------:R-:W-:Y:S01]  /*2000*/  IMAD.IADD R9, R9, 0x1, R41 ;  /* 0x0000000109097824 */ /* 0x000fe200078e0229 */
[----:B------:R-:W-:Y:S01]  /*2010*/  @P1 LOP3.LUT R44, R44, 0x4, RZ, 0xfc, !PT ;  /* 0x000000042c2c1812 */ /* 0x000fe200078efcff */
[----:B------:R-:W-:Y:S02]  /*2020*/  IMAD R41, R24, R13, R14 ;  /* 0x0000000d18297224 */ /* 0x000fe400078e020e */
[----:B------:R-:W-:-:S02]  /*2030*/  IMAD R0, R15, R6, RZ ;  /* 0x000000060f007224 */ /* 0x000fc400078e02ff */
[----:B------:R-:W-:Y:S01]  /*2040*/  IMAD.WIDE.U32 R14, R24, R12, R4 ;  /* 0x0000000c180e7225 */ /* 0x000fe200078e0004 */
[----:B------:R-:W-:-:S05]  /*2050*/  IADD3 R4, P1, R18, R49, RZ ;  /* 0x0000003112047210 */ /* 0x000fca0007f3e0ff */
[----:B------:R-:W-:Y:S01]  /*2060*/  IMAD.X R5, R36, 0x1, R3, P1 ;  /* 0x0000000124057824 */ /* 0x000fe200008e0603 */
[----:B------:R-:W-:-:S04]  /*2070*/  SHF.R.S32.HI R36, RZ, 0x1f, R38 ;  /* 0x0000001fff247819 */ /* 0x000fc80000011426 */
[----:B------:R-:W-:Y:S01]  /*2080*/  LEA.HI R36, R36, R38, RZ, 0x5 ;  /* 0x0000002624247211 */ /* 0x000fe200078f28ff */
[----:B------:R-:W-:-:S04]  /*2090*/  VIADD R38, R18, 0x60 ;  /* 0x0000006012267836 */ /* 0x000fc80000000000 */
[----:B------:R-:W-:Y:S01]  /*20a0*/  IMAD.SHL.U32 R38, R38, 0x40, RZ ;  /* 0x0000004026267824 */ /* 0x000fe200078e00ff */
[----:B------:R-:W-:-:S04]  /*20b0*/  LOP3.LUT R80, R80, 0x1c0, RZ, 0xc0, !PT ;  /* 0x000001c050507812 */ /* 0x000fc800078ec0ff */
[----:B------:R-:W-:Y:S01]  /*20c0*/  LOP3.LUT R38, R38, 0x1c0, RZ, 0xc0, !PT ;  /* 0x000001c026267812 */ /* 0x000fe200078ec0ff */
[----:B------:R-:W-:-:S03]  /*20d0*/  IMAD R43, R24, R7, R0 ;  /* 0x00000007182b7224 */ /* 0x000fc600078e0200 */
[----:B------:R-:W-:Y:S01]  /*20e0*/  LOP3.LUT R3, R38, 0x38, R37, 0xf8, !PT ;  /* 0x0000003826037812 */ /* 0x000fe200078ef825 */
[----:B------:R-:W-:Y:S01]  /*20f0*/  VIADD R38, R18, 0x60 ;  /* 0x0000006012267836 */ /* 0x000fe20000000000 */
[----:B------:R0:W-:Y:S01]  /*2100*/  STL [R1], R44 ;  /* 0x0000002c01007387 */ /* 0x0001e20000100800 */
[----:B------:R-:W-:Y:S02]  /*2110*/  SHF.R.U32.HI R77, RZ, 0x3, R80 ;  /* 0x00000003ff4d7819 */ /* 0x000fe40000011650 */
[----:B------:R-:W-:Y:S01]  /*2120*/  LOP3.LUT R0, R80, 0x18, R16, 0xf8, !PT ;  /* 0x0000001850007812 */ /* 0x000fe200078ef810 */
[----:B------:R-:W-:Y:S01]  /*2130*/  IMAD.SHL.U32 R38, R38, 0x40, RZ ;  /* 0x0000004026267824 */ /* 0x000fe200078e00ff */
[----:B------:R-:W-:Y:S02]  /*2140*/  SHF.R.S32.HI R36, RZ, 0x5, R36 ;  /* 0x00000005ff247819 */ /* 0x000fe40000011424 */
[----:B------:R-:W-:Y:S02]  /*2150*/  LOP3.LUT R0, R0, R77, RZ, 0x3c, !PT ;  /* 0x0000004d00007212 */ /* 0x000fe400078e3cff */
[----:B------:R-:W-:-:S02]  /*2160*/  LOP3.LUT R38, R38, 0x1c0, RZ, 0xc0, !PT ;  /* 0x000001c026267812 */ /* 0x000fc400078ec0ff */
[----:B------:R-:W-:Y:S02]  /*2170*/  LEA R71, R36, R0, 0x9 ;  /* 0x0000000024477211 */ /* 0x000fe400078e48ff */
[----:B------:R-:W-:Y:S02]  /*2180*/  LOP3.LUT R0, R80, 0x38, R37, 0xf8, !PT ;  /* 0x0000003850007812 */ /* 0x000fe400078ef825 */
[----:B------:R-:W-:Y:S01]  /*2190*/  SHF.R.U32.HI R38, RZ, 0x3, R38 ;  /* 0x00000003ff267819 */ /* 0x000fe20000011626 */
[----:B------:R-:W-:Y:S01]  /*21a0*/  IMAD R39, R31, 0xc0, RZ ;  /* 0x000000c01f277824 */ /* 0x000fe200078e02ff */
[----:B------:R-:W-:Y:S01]  /*21b0*/  LOP3.LUT R0, R0, R77, RZ, 0x3c, !PT ;  /* 0x0000004d00007212 */ /* 0x000fe200078e3cff */
[----:B------:R-:W-:Y:S01]  /*21c0*/  IMAD R73, R13, 0xc0, RZ ;  /* 0x000000c00d497824 */ /* 0x000fe200078e02ff */
[----:B------:R-:W-:Y:S01]  /*21d0*/  LOP3.LUT R3, R3, R38, RZ, 0x3c, !PT ;  /* 0x0000002603037212 */ /* 0x000fe200078e3cff */
[----:B------:R-:W-:Y:S01]  /*21e0*/  IMAD.WIDE.U32 R20, R24, R12, R20 ;  /* 0x0000000c18147225 */ /* 0x000fe200078e0014 */
[----:B------:R-:W-:-:S02]  /*21f0*/  IADD3 R42, R18, 0x60, RZ ;  /* 0x00000060122a7810 */ /* 0x000fc40007ffe0ff */
[----:B------:R-:W-:Y:S01]  /*2200*/  LOP3.LUT R67, R37, 0xfffffff8, RZ, 0xc0, !PT ;  /* 0xfffffff825437812 */ /* 0x000fe200078ec0ff */
[----:B------:R-:W-:Y:S02]  /*2210*/  IMAD R47, R7, 0xc0, RZ ;  /* 0x000000c0072f7824 */ /* 0x000fe400078e02ff */
[----:B------:R-:W-:-:S04]  /*2220*/  IMAD.WIDE.U32 R10, R24, R6, R10 ;  /* 0x00000006180a7225 */ /* 0x000fc800078e000a */
[----:B------:R-:W-:-:S04]  /*2230*/  IMAD.WIDE.U32 R8, R24, R6, R8 ;  /* 0x0000000618087225 */ /* 0x000fc800078e0008 */
[----:B------:R-:W-:Y:S02]  /*2240*/  VIADD R79, R16, 0x20 ;  /* 0x00000020104f7836 */ /* 0x000fe40000000000 */
[----:B------:R-:W-:-:S04]  /*2250*/  IMAD.WIDE.U32 R30, R30, 0xc0, RZ ;  /* 0x000000c01e1e7825 */ /* 0x000fc800078e00ff */
[----:B------:R-:W-:-:S04]  /*2260*/  IMAD.WIDE.U32 R12, R12, 0xc0, RZ ;  /* 0x000000c00c0c7825 */ /* 0x000fc800078e00ff */
[----:B------:R-:W-:Y:S01]  /*2270*/  IMAD.WIDE.U32 R6, R6, 0xc0, RZ ;  /* 0x000000c006067825 */ /* 0x000fe200078e00ff */
[----:B------:R-:W-:Y:S02]  /*2280*/  SHF.R.S32.HI R78, RZ, 0x1f, R42 ;  /* 0x0000001fff4e7819 */ /* 0x000fe4000001142a */
[----:B------:R-:W-:Y:S01]  /*2290*/  SHF.R.S32.HI R68, RZ, 0x3, R37 ;  /* 0x00000003ff447819 */ /* 0x000fe20000011425 */
[----:B------:R-:W-:Y:S01]  /*22a0*/  IMAD R65, R36, 0x200, R0 ;  /* 0x0000020024417824 */ /* 0x000fe200078e0200 */
[----:B------:R-:W-:Y:S01]  /*22b0*/  ISETP.GE.AND P1, PT, R16, UR4, PT ;  /* 0x0000000410007c0c */ /* 0x000fe2000bf26270 */
[----:B------:R-:W-:Y:S01]  /*22c0*/  VIADD R76, R40, 0x8 ;  /* 0x00000008284c7836 */ /* 0x000fe20000000000 */
[----:B------:R-:W-:Y:S01]  /*22d0*/  ISETP.GE.AND P2, PT, R79, UR4, PT ;  /* 0x000000044f007c0c */ /* 0x000fe2000bf46270 */
[----:B------:R-:W-:Y:S01]  /*22e0*/  IMAD.SHL.U32 R75, R75, 0x2, RZ ;  /* 0x000000024b4b7824 */ /* 0x000fe200078e00ff */
[----:B------:R-:W-:Y:S01]  /*22f0*/  SHF.R.S32.HI R66, RZ, 0x1f, R67 ;  /* 0x0000001fff427819 */ /* 0x000fe20000011443 */
[----:B------:R-:W-:-:S02]  /*2300*/  IMAD.IADD R74, R31, 0x1, R39 ;  /* 0x000000011f4a7824 */ /* 0x000fc400078e0227 */
[----:B------:R-:W-:Y:S02]  /*2310*/  IMAD.IADD R73, R13, 0x1, R73 ;  /* 0x000000010d497824 */ /* 0x000fe400078e0249 */
[----:B------:R-:W-:Y:S02]  /*2320*/  IMAD.IADD R72, R7, 0x1, R47 ;  /* 0x0000000107487824 */ /* 0x000fe400078e022f */
[----:B------:R-:W-:Y:S02]  /*2330*/  IMAD.IADD R70, R41, 0x1, R21 ;  /* 0x0000000129467824 */ /* 0x000fe400078e0215 */
[----:B------:R-:W-:Y:S02]  /*2340*/  IMAD.IADD R69, R43, 0x1, R11 ;  /* 0x000000012b457824 */ /* 0x000fe400078e020b */
[----:B------:R-:W-:Y:S01]  /*2350*/  IMAD.IADD R0, R35, 0x1, R45 ;  /* 0x0000000123007824 */ /* 0x000fe200078e022d */
[----:B--2---:R-:W-:Y:S01]  /*2360*/  IADD3 R64, R32, R3, RZ ;  /* 0x0000000320407210 */ /* 0x004fe20007ffe0ff */
[----:B------:R-:W-:-:S02]  /*2370*/  IMAD.IADD R32, R15, 0x1, R41 ;  /* 0x000000010f207824 */ /* 0x000fc400078e0229 */
[----:B------:R-:W-:Y:S01]  /*2380*/  IMAD.IADD R3, R9, 0x1, R43 ;  /* 0x0000000109037824 */ /* 0x000fe200078e022b */
[----:B0-----:R-:W-:Y:S06]  /*2390*/  @!P6 BAR.SYNC.DEFER_BLOCKING 0x9, 0x100 ;  /* 0x024400000000eb1d */ /* 0x001fec0000010000 */
.L_x_10836:
[----:B------:R-:W2:Y:S01]  /*23a0*/  LDL R48, [R1+0x58] ;  /* 0x0000580001307983 */ /* 0x000ea20000100800 */
[----:B------:R-:W0:Y:S03]  /*23b0*/  LDC.64 R86, c[0x0][0x2d8] ;  /* 0x0000b600ff567b82 */ /* 0x000e260000000a00 */
[----:B------:R-:W3:Y:S01]  /*23c0*/  LDL.LU R43, [R1] ;  /* 0x00000000012b7983 */ /* 0x000ee20000300800 */
[----:B------:R-:W-:Y:S01]  /*23d0*/  VIADD R41, R27, 0xffffffff ;  /* 0xffffffff1b297836 */ /* 0x000fe20000000000 */
[----:B------:R-:W-:Y:S05]  /*23e0*/  YIELD ;  /* 0x0000000000007946 */ /* 0x000fea0003800000 */
[----:B------:R-:W-:Y:S01]  /*23f0*/  SHF.R.S32.HI R42, RZ, 0x1f, R41 ;  /* 0x0000001fff2a7819 */ /* 0x000fe20000011429 */
[-C--:B------:R-:W-:Y:S01]  /*2400*/  IMAD R27, R74, R41.reuse, RZ ;  /* 0x000000294a1b7224 */ /* 0x080fe200078e02ff */
[----:B------:R-:W1:Y:S01]  /*2410*/  LDC.64 R92, c[0x0][0x2f0] ;  /* 0x0000bc00ff5c7b82 */ /* 0x000e620000000a00 */
[----:B------:R-:W-:Y:S01]  /*2420*/  IMAD.WIDE.U32 R38, R30, R41, RZ ;  /* 0x000000291e267225 */ /* 0x000fe200078e00ff */
[----:B------:R-:W-:Y:S03]  /*2430*/  BSSY B0, `(.L_x_10787) ;  /* 0x00002ff000007945 */ /* 0x000fe60003800000 */
[----:B------:R-:W-:-:S02]  /*2440*/  IMAD R27, R42, R30, R27 ;  /* 0x0000001e2a1b7224 */ /* 0x000fc400078e021b */
[----:B------:R-:W-:Y:S01]  /*2450*/  IMAD.MOV.U32 R90, RZ, RZ, R38 ;  /* 0x000000ffff5a7224 */ /* 0x000fe200078e0026 */
[----:B------:R-:W-:Y:S01]  /*2460*/  IADD3 R38, P4, R82, R38, RZ ;  /* 0x0000002652267210 */ /* 0x000fe20007f9e0ff */
[----:B------:R-:W-:Y:S01]  /*2470*/  IMAD.IADD R91, R39, 0x1, R27 ;  /* 0x00000001275b7824 */ /* 0x000fe200078e021b */
[----:B------:R-:W4:Y:S01]  /*2480*/  LDC R94, c[0x0][0x3d4] ;  /* 0x0000f500ff5e7b82 */ /* 0x000f220000000800 */
[----:B------:R-:W-:Y:S02]  /*2490*/  IMAD R89, R19, 0x3000, R71 ;  /* 0x0000300013597824 */ /* 0x000fe400078e0247 */
[----:B------:R-:W-:Y:S01]  /*24a0*/  IMAD.X R39, R91, 0x1, R81, P4 ;  /* 0x000000015b277824 */ /* 0x000fe200020e0651 */
[C---:B0-----:R-:W-:Y:S02]  /*24b0*/  LEA R46, P4, R38.reuse, R86, 0x1 ;  /* 0x00000056262e7211 */ /* 0x041fe400078808ff */
[----:B------:R-:W-:Y:S02]  /*24c0*/  IADD3 R85, R89, 0x20, RZ ;  /* 0x0000002059557810 */ /* 0x000fe40007ffe0ff */
[----:B------:R-:W-:-:S02]  /*24d0*/  LEA.HI.X R47, R38, R87, R39, 0x1, P4 ;  /* 0x00000057262f7211 */ /* 0x000fc400020f0c27 */
[----:B------:R-:W-:Y:S01]  /*24e0*/  ISETP.GT.AND P4, PT, R41, R28, PT ;  /* 0x0000001c2900720c */ /* 0x000fe20003f84270 */
[----:B-1----:R-:W-:-:S04]  /*24f0*/  IMAD.WIDE.U32 R36, R92, 0x60, R90 ;  /* 0x000000605c247825 */ /* 0x002fc800078e005a */
[----:B------:R-:W-:Y:S01]  /*2500*/  IMAD R40, R93, 0x60, RZ ;  /* 0x000000605d287824 */ /* 0x000fe200078e02ff */
[----:B------:R-:W-:-:S04]  /*2510*/  IADD3 R27, P3, R82, R36, RZ ;  /* 0x00000024521b7210 */ /* 0x000fc80007f7e0ff */
[----:B------:R-:W-:Y:S02]  /*2520*/  IADD3.X R36, R81, R37, R40, P3, !PT ;  /* 0x0000002551247210 */ /* 0x000fe40001ffe428 */
[----:B------:R-:W-:-:S04]  /*2530*/  LEA R44, P3, R27, R86, 0x1 ;  /* 0x000000561b2c7211 */ /* 0x000fc800078608ff */
[----:B------:R-:W-:Y:S01]  /*2540*/  LEA.HI.X R45, R27, R87, R36, 0x1, P3 ;  /* 0x000000571b2d7211 */ /* 0x000fe200018f0c24 */
[----:B------:R-:W-:Y:S01]  /*2550*/  IMAD.MOV.U32 R27, RZ, RZ, R41 ;  /* 0x000000ffff1b7224 */ /* 0x000fe200078e0029 */
[----:B----4-:R-:W-:Y:S02]  /*2560*/  ISETP.GE.AND P3, PT, R94, 0x1, PT ;  /* 0x000000015e00780c */ /* 0x010fe40003f66270 */
[----:B--2---:R-:W-:Y:S02]  /*2570*/  LOP3.LUT P5, RZ, R48, 0x4, RZ, 0xc0, !PT ;  /* 0x0000000430ff7812 */ /* 0x004fe400078ac0ff */
[----:B---3--:R-:W-:-:S04]  /*2580*/  LOP3.LUT R43, R43, 0xfffffffd, RZ, 0xc0, !PT ;  /* 0xfffffffd2b2b7812 */ /* 0x008fc800078ec0ff */
[----:B------:R-:W-:-:S05]  /*2590*/  @P4 LOP3.LUT R43, R43, 0x2, RZ, 0xfc, !PT ;  /* 0x000000022b2b4812 */ /* 0x000fca00078efcff */
[----:B------:R0:W-:Y:S02]  /*25a0*/  STL [R1], R43 ;  /* 0x0000002b01007387 */ /* 0x0001e40000100800 */
[C---:B------:R-:W-:Y:S02]  /*25b0*/  @P5 VIADD R85, R89.reuse, 0xffffffe0 ;  /* 0xffffffe059555836 */ /* 0x040fe40000000000 */
[--C-:B------:R-:W-:Y:S02]  /*25c0*/  IMAD R89, R89, 0x2, R26.reuse ;  /* 0x0000000259597824 */ /* 0x100fe400078e021a */
[----:B------:R-:W-:Y:S01]  /*25d0*/  IMAD R85, R85, 0x2, R26 ;  /* 0x0000000255557824 */ /* 0x000fe200078e021a */
[----:B------:R-:W-:Y:S06]  /*25e0*/  @!P3 BRA `(.L_x_10788) ;  /* 0x0000002c0020b947 */ /* 0x000fec0003800000 */
        /* <DEDUP_REMOVED lines=20> */
[----:B0-----:R-:W-:Y:S02]  /*2730*/  CS2R R42, SRZ ;  /* 0x00000000002a7805 */ /* 0x001fe4000001ff00 */
        /* <DEDUP_REMOVED lines=8> */
[----:B------:R-:W-:-:S04]  /*27c0*/  IADD3 R39, P3, R8, R52, RZ ;  /* 0x0000003408277210 */ /* 0x000fc80007f7e0ff */
[----:B------:R-:W-:Y:S02]  /*27d0*/  IADD3.X R56, R84, R3, RZ, P3, !PT ;  /* 0x0000000354387210 */ /* 0x000fe40001ffe4ff */
        /* <DEDUP_REMOVED lines=14> */
.L_x_10791:
[----:B------:R-:W-:Y:S05]  /*28c0*/  BSYNC B1 ;  /* 0x0000000000017941 */ /* 0x000fea0003800000 */
.L_x_10790:
[----:B0-----:R-:W-:Y:S01]  /*28d0*/  VIADD R36, R18, 0x60 ;  /* 0x0000006012247836 */ /* 0x001fe20000000000 */
[----:B------:R-:W-:Y:S01]  /*28e0*/  BSSY B1, `(.L_x_10792) ;  /* 0x0000022000017945 */ /* 0x000fe20003800000 */
[----:B-----5:R-:W-:Y:S02]  /*28f0*/  IMAD.MOV.U32 R92, RZ, RZ, R56 ;  /* 0x000000ffff5c7224 */ /* 0x020fe400078e0038 */
[----:B------:R-:W-:Y:S01]  /*2900*/  IMAD.MOV.U32 R93, RZ, RZ, R57 ;  /* 0x000000ffff5d7224 */ /* 0x000fe200078e0039 */
[----:B------:R-:W-:-:S13]  /*2910*/  ISETP.GE.AND P5, PT, R36, R88, PT ;  /* 0x000000582400720c */ /* 0x000fda0003fa6270 */
[----:B------:R-:W-:Y:S05]  /*2920*/  @P5 BRA `(.L_x_10793) ;  /* 0x0000000000745947 */ /* 0x000fea0003800000 */
[----:B------:R-:W0:Y:S01]  /*2930*/  LDC.64 R36, c[0x0][0x3d8] ;  /* 0x0000f600ff247b82 */ /* 0x000e220000000a00 */
        /* <DEDUP_REMOVED lines=28> */
.L_x_10793:
[----:B------:R-:W-:Y:S05]  /*2b00*/  BSYNC B1 ;  /* 0x0000000000017941 */ /* 0x000fea0003800000 */
.L_x_10792:
[----:B------:R-:W2:Y:S01]  /*2b10*/  LDL R84, [R1+0x14] ;  /* 0x0000140001547983 */ /* 0x000ea20000100800 */
[----:B0-----:R-:W-:Y:S01]  /*2b20*/  IMAD.MOV.U32 R37, RZ, RZ, R87 ;  /* 0x000000ffff257224 */ /* 0x001fe200078e0057 */
[----:B------:R-:W-:Y:S01]  /*2b30*/  MOV R36, R86 ;  /* 0x0000005600247202 */ /* 0x000fe20000000f00 */
        /* <DEDUP_REMOVED lines=14> */
[----:B------:R-:W-:Y:S02]  /*2c20*/  MOV R38, R48 ;  /* 0x0000003000267202 */ /* 0x000fe40000000f00 */
        /* <DEDUP_REMOVED lines=12> */
[----:B------:R-:W-:Y:S02]  /*2cf0*/  PRMT R97, R39, 0x7610, R97 ;  /* 0x0000761027617816 */ /* 0x000fe40000000061 */
[----:B--2---:R-:W-:-:S13]  /*2d00*/  ISETP.NE.AND P3, PT, R84, 0x3, PT ;  /* 0x000000035400780c */ /* 0x004fda0003f65270 */
[----:B------:R-:W-:Y:S05]  /*2d10*/  @!P3 BRA `(.L_x_10794) ;  /* 0x000000000004b947 */ /* 0x000fea0003800000 */
[----:B------:R-:W-:Y:S01]  /*2d20*/  BPT.TRAP 0x1 ;  /* 0x000000040000795c */ /* 0x000fe20000300000 */
.L_x_10794:
[----:B------:R-:W-:Y:S01]  /*2d30*/  IMAD R84, R19, 0x8, R2 ;  /* 0x0000000813547824 */ /* 0x000fe200078e0202 */
[----:B------:R-:W-:Y:S01]  /*2d40*/  SHF.L.U32 R96, R23, 0x1f, RZ ;  /* 0x0000001f17607819 */ /* 0x000fe200000006ff */
[----:B------:R-:W-:Y:S03]  /*2d50*/  BSSY B1, `(.L_x_10795) ;  /* 0x0000003000017945 */ /* 0x000fe60003800000 */
[----:B------:R-:W0:Y:S02]  /*2d60*/  SYNCS.PHASECHK.TRANS64.TRYWAIT P6, [R84+URZ+0x30890], R96 ;  /* 0x03089060540075a7 */ /* 0x000e2400080c017f */
[----:B0-----:R-:W-:Y:S05]  /*2d70*/  @!P6 BRA `(.L_x_10796) ;  /* 0x0000013c00cce947 */ /* 0x001fea0003800000 */
.L_x_11013:
[----:B------:R-:W-:Y:S05]  /*2d80*/  BSYNC B1 ;  /* 0x0000000000017941 */ /* 0x000fea0003800000 */
.L_x_10795:
[----:B------:R-:W-:Y:S04]  /*2d90*/  BSSY B1, `(.L_x_10797) ;  /* 0x000006d000017945 */ /* 0x000fe80003800000 */
[----:B------:R-:W-:Y:S05]  /*2da0*/  @P4 BRA `(.L_x_10798) ;  /* 0x0000000400ac4947 */ /* 0x000fea0003800000 */
[----:B------:R-:W-:Y:S04]  /*2db0*/  BSSY B2, `(.L_x_10799) ;  /* 0x0000035000027945 */ /* 0x000fe80003800000 */
[----:B------:R-:W-:Y:S05]  /*2dc0*/  @P1 BRA `(.L_x_10800) ;  /* 0x0000000000cc1947 */ /* 0x000fea0003800000 */
[----:B------:R1:W2:Y:S01]  /*2dd0*/  LDS.128 R36, [R89+0x12000] ;  /* 0x0120000059247984 */ /* 0x0002a20000000c00 */
[----:B------:R-:W-:Y:S01]  /*2de0*/  ISETP.GE.AND P4, PT, R60, R94, PT ;  /* 0x0000005e3c00720c */ /* 0x000fe20003f86270 */
[----:B------:R-:W-:-:S12]  /*2df0*/  BSSY B3, `(.L_x_10801) ;  /* 0x000002f000037945 */ /* 0x000fd80003800000 */
[----:B-1----:R-:W-:Y:S05]  /*2e00*/  @P4 BRA `(.L_x_10802) ;  /* 0x0000000000b44947 */ /* 0x002fea0003800000 */
[----:B------:R-:W-:Y:S02]  /*2e10*/  SHF.R.U64 R105, R90, 0x10, R91 ;  /* 0x000000105a697819 */ /* 0x000fe4000000125b */
[----:B------:R-:W-:Y:S02]  /*2e20*/  SHF.R.U64 R102, R86, 0x10, R87 ;  /* 0x0000001056667819 */ /* 0x000fe40000001257 */
[----:B------:R-:W-:Y:S02]  /*2e30*/  PRMT R105, R103, 0x5410, R105 ;  /* 0x0000541067697816 */ /* 0x000fe40000000069 */
[----:B------:R-:W-:Y:S02]  /*2e40*/  PRMT R102, R52, 0x5432, R102 ;  /* 0x0000543234667816 */ /* 0x000fe40000000066 */
[----:B------:R-:W-:Y:S01]  /*2e50*/  SHF.R.U32.HI R104, RZ, 0x10, R87 ;  /* 0x00000010ff687819 */ /* 0x000fe20000011657 */
[----:B--2---:R-:W-:Y:S01]  /*2e60*/  IMAD.U32 R87, R38, 0x10000, RZ ;  /* 0x0001000026577824 */ /* 0x004fe200078e00ff */
[----:B------:R-:W-:-:S02]  /*2e70*/  SHF.R.U32.HI R108, RZ, 0x10, R91 ;  /* 0x00000010ff6c7819 */ /* 0x000fc4000001165b */
[----:B------:R-:W-:Y:S02]  /*2e80*/  LOP3.LUT R90, R37, 0xffff0000, RZ, 0xc0, !PT ;  /* 0xffff0000255a7812 */ /* 0x000fe400078ec0ff */
[C---:B------:R-:W-:Y:S01]  /*2e90*/  LOP3.LUT R107, R105.reuse, 0xffff0000, RZ, 0xc0, !PT ;  /* 0xffff0000696b7812 */ /* 0x040fe200078ec0ff */
[----:B------:R-:W-:Y:S01]  /*2ea0*/  IMAD.U32 R105, R105, 0x10000, RZ ;  /* 0x0001000069697824 */ /* 0x000fe200078e00ff */
[C---:B------:R-:W-:Y:S01]  /*2eb0*/  LOP3.LUT R103, R102.reuse, 0xffff0000, RZ, 0xc0, !PT ;  /* 0xffff000066677812 */ /* 0x040fe200078ec0ff */
[----:B------:R-:W-:Y:S01]  /*2ec0*/  IMAD.U32 R102, R102, 0x10000, RZ ;  /* 0x0001000066667824 */ /* 0x000fe200078e00ff */
[----:B------:R-:W-:Y:S01]  /*2ed0*/  PRMT R104, R53, 0x5432, R104 ;  /* 0x0000543235687816 */ /* 0x000fe20000000068 */
[----:B------:R-:W-:Y:S01]  /*2ee0*/  FMUL.FTZ R112, R90, R107 ;  /* 0x0000006b5a707220 */ /* 0x000fe20000410000 */
[----:B------:R-:W-:Y:S01]  /*2ef0*/  PRMT R108, R54, 0x5432, R108 ;  /* 0x00005432366c7816 */ /* 0x000fe2000000006c */
[----:B------:R-:W-:Y:S01]  /*2f00*/  FMUL.FTZ R90, R90, R103 ;  /* 0x000000675a5a7220 */ /* 0x000fe20000410000 */
[----:B------:R-:W-:Y:S01]  /*2f10*/  LOP3.LUT R91, R38, 0xffff0000, RZ, 0xc0, !PT ;  /* 0xffff0000265b7812 */ /* 0x000fe200078ec0ff */
[----:B------:R-:W-:Y:S01]  /*2f20*/  IMAD.U32 R106, R104, 0x10000, RZ ;  /* 0x00010000686a7824 */ /* 0x000fe200078e00ff */
[C---:B------:R-:W-:Y:S01]  /*2f30*/  LOP3.LUT R86, R39.reuse, 0xffff0000, RZ, 0xc0, !PT ;  /* 0xffff000027567812 */ /* 0x040fe200078ec0ff */
[----:B------:R-:W-:Y:S01]  /*2f40*/  IMAD.U32 R110, R108, 0x10000, RZ ;  /* 0x000100006c6e7824 */ /* 0x000fe200078e00ff */
[----:B------:R-:W-:Y:S01]  /*2f50*/  SHF.L.U32 R38, R39, 0x10, RZ ;  /* 0x0000001027267819 */ /* 0x000fe200000006ff */
[----:B------:R-:W-:-:S02]  /*2f60*/  IMAD.U32 R39, R37, 0x10000, RZ ;  /* 0x0001000025277824 */ /* 0x000fc400078e00ff */
[----:B------:R-:W-:Y:S01]  /*2f70*/  FMUL.FTZ R114, R91, R110 ;  /* 0x0000006e5b727220 */ /* 0x000fe20000410000 */
[----:B------:R-:W-:Y:S02]  /*2f80*/  IMAD.U32 R37, R36, 0x10000, RZ ;  /* 0x0001000024257824 */ /* 0x000fe400078e00ff */
[C---:B------:R-:W-:Y:S01]  /*2f90*/  FFMA.FTZ R107, R39.reuse, R107, R90 ;  /* 0x0000006b276b7223 */ /* 0x040fe2000001005a */
[----:B------:R-:W-:Y:S01]  /*2fa0*/  FFMA.FTZ R112, R39, R103, -R112 ;  /* 0x0000006727707223 */ /* 0x000fe20000010870 */
[-C--:B------:R-:W-:Y:S01]  /*2fb0*/  FMUL.FTZ R90, R91, R106.reuse ;  /* 0x0000006a5b5a7220 */ /* 0x080fe20000410000 */
[----:B------:R-:W-:Y:S01]  /*2fc0*/  LOP3.LUT R91, R108, 0xffff0000, RZ, 0xc0, !PT ;  /* 0xffff00006c5b7812 */ /* 0x000fe200078ec0ff */
[C---:B------:R-:W-:Y:S01]  /*2fd0*/  FFMA.FTZ R114, R87.reuse, R106, -R114 ;  /* 0x0000006a57727223 */ /* 0x040fe20000010872 */
[----:B------:R-:W-:Y:S01]  /*2fe0*/  LOP3.LUT R39, R104, 0xffff0000, RZ, 0xc0, !PT ;  /* 0xffff000068277812 */ /* 0x000fe200078ec0ff */
[----:B------:R-:W-:Y:S01]  /*2ff0*/  FFMA.FTZ R87, R87, R110, R90 ;  /* 0x0000006e57577223 */ /* 0x000fe2000001005a */
[----:B------:R-:W-:Y:S01]  /*3000*/  LOP3.LUT R36, R36, 0xffff0000, RZ, 0xc0, !PT ;  /* 0xffff000024247812 */ /* 0x000fe200078ec0ff */
[C---:B------:R-:W-:Y:S01]  /*3010*/  FMUL.FTZ R103, R86.reuse, R91 ;  /* 0x0000005b56677220 */ /* 0x040fe20000410000 */
[----:B------:R-:W-:Y:S01]  /*3020*/  F2FP.BF16.F32.PACK_AB R107, R107, R112 ;  /* 0x000000706b6b723e */ /* 0x000fe200000010ff */
[----:B------:R-:W-:-:S02]  /*3030*/  FMUL.FTZ R90, R86, R39 ;  /* 0x00000027565a7220 */ /* 0x000fc40000410000 */
        /* <DEDUP_REMOVED lines=9> */
[----:B------:R-:W-:-:S07]  /*30d0*/  IMAD.MOV.U32 R37, RZ, RZ, R107 ;  /* 0x000000ffff257224 */ /* 0x000fce00078e006b */
.L_x_10802:
[----:B------:R-:W-:Y:S05]  /*30e0*/  BSYNC B3 ;  /* 0x0000000000037941 */ /* 0x000fea0003800000 */
.L_x_10801:
[----:B--2---:R1:W-:Y:S02]  /*30f0*/  STG.E.128 desc[UR56][R46.64], R36 ;  /* 0x000000242e007986 */ /* 0x0043e4000c101d38 */
.L_x_10800:
[----:B------:R-:W-:Y:S05]  /*3100*/  BSYNC B2 ;  /* 0x0000000000027941 */ /* 0x000fea0003800000 */
.L_x_10799:
[----:B------:R-:W-:Y:S05]  /*3110*/  @P2 BRA `(.L_x_10798) ;  /* 0x0000000000d02947 */ /* 0x000fea0003800000 */
[----:B-1----:R1:W2:Y:S01]  /*3120*/  LDS.128 R36, [R85+0x12000] ;  /* 0x0120000055247984 */ /* 0x0022a20000000c00 */
[----:B------:R-:W-:Y:S01]  /*3130*/  IADD3 R87, R60, 0x10, RZ ;  /* 0x000000103c577810 */ /* 0x000fe20007ffe0ff */
[----:B------:R-:W-:Y:S03]  /*3140*/  BSSY B2, `(.L_x_10803) ;  /* 0x0000030000027945 */ /* 0x000fe60003800000 */
        /* <DEDUP_REMOVED lines=21> */
[----:B------:R-:W-:Y:S01]  /*32a0*/  FMUL.FTZ R102, R56, R90 ;  /* 0x0000005a38667220 */ /* 0x000fe20000410000 */
[----:B------:R-:W-:Y:S02]  /*32b0*/  IMAD.U32 R37, R36, 0x10000, RZ ;  /* 0x0001000024257824 */ /* 0x000fe400078e00ff */
[-C--:B------:R-:W-:Y:S01]  /*32c0*/  FMUL.FTZ R103, R56, R86.reuse ;  /* 0x0000005638677220 */ /* 0x080fe20000410000 */
[----:B------:R-:W-:Y:S01]  /*32d0*/  LOP3.LUT R36, R36, 0xffff0000, RZ, 0xc0, !PT ;  /* 0xffff000024247812 */ /* 0x000fe200078ec0ff */
[----:B------:R-:W-:Y:S01]  /*32e0*/  FMUL.FTZ R56, R58, R91 ;  /* 0x0000005b3a387220 */ /* 0x000fe20000410000 */
[----:B------:R-:W-:Y:S01]  /*32f0*/  LOP3.LUT R98, R98, 0xffff0000, RZ, 0xc0, !PT ;  /* 0xffff000062627812 */ /* 0x000fe200078ec0ff */
[-C--:B------:R-:W-:Y:S01]  /*3300*/  FMUL.FTZ R58, R58, R87.reuse ;  /* 0x000000573a3a7220 */ /* 0x080fe20000410000 */
[----:B------:R-:W-:Y:S01]  /*3310*/  LOP3.LUT R100, R100, 0xffff0000, RZ, 0xc0, !PT ;  /* 0xffff000064647812 */ /* 0x000fe200078ec0ff */
[----:B------:R-:W-:Y:S01]  /*3320*/  FFMA.FTZ R102, R39, R86, -R102 ;  /* 0x0000005627667223 */ /* 0x000fe20000010866 */
[----:B------:R-:W-:Y:S01]  /*3330*/  SHF.L.U32 R101, R101, 0x10, RZ ;  /* 0x0000001065657819 */ /* 0x000fe200000006ff */
[----:B------:R-:W-:Y:S01]  /*3340*/  FFMA.FTZ R103, R39, R90, R103 ;  /* 0x0000005a27677223 */ /* 0x000fe20000010067 */
[----:B------:R-:W-:Y:S01]  /*3350*/  FFMA.FTZ R87, R57, R87, -R56 ;  /* 0x0000005739577223 */ /* 0x000fe20000010838 */
        /* <DEDUP_REMOVED lines=13> */
[----:B------:R-:W-:-:S07]  /*3430*/  F2FP.BF16.F32.PACK_AB R38, R58, R87 ;  /* 0x000000573a26723e */ /* 0x000fce00000010ff */
.L_x_10804:
[----:B------:R-:W-:Y:S05]  /*3440*/  BSYNC B2 ;  /* 0x0000000000027941 */ /* 0x000fea0003800000 */
.L_x_10803:
[----:B--2---:R2:W-:Y:S02]  /*3450*/  STG.E.128 desc[UR56][R46.64+0x40], R36 ;  /* 0x000040242e007986 */ /* 0x0045e4000c101d38 */
.L_x_10798:
[----:B------:R-:W-:Y:S05]  /*3460*/  BSYNC B1 ;  /* 0x0000000000017941 */ /* 0x000fea0003800000 */
.L_x_10797:
[----:B------:R-:W-:Y:S05]  /*3470*/  @P5 BRA `(.L_x_10805) ;  /* 0x0000001c00e85947 */ /* 0x000fea0003800000 */
[----:B------:R-:W-:Y:S04]  /*3480*/  BSSY B1, `(.L_x_10806) ;  /* 0x0000036000017945 */ /* 0x000fe80003800000 */
[----:B------:R-:W-:Y:S05]  /*3490*/  @P1 BRA `(.L_x_10807) ;  /* 0x0000000000d01947 */ /* 0x000fea0003800000 */
[----:B-12---:R1:W2:Y:S01]  /*34a0*/  LDS.128 R36, [R89+0x15000] ;  /* 0x0150000059247984 */ /* 0x0062a20000000c00 */
        /* <DEDUP_REMOVED lines=18> */
[C---:B------:R-:W-:Y:S01]  /*35d0*/  LOP3.LUT R50, R92.reuse, 0xffff0000, RZ, 0xc0, !PT ;  /* 0xffff00005c327812 */ /* 0x040fe200078ec0ff */
[----:B------:R-:W-:Y:S01]  /*35e0*/  IMAD.U32 R92, R92, 0x10000, RZ ;  /* 0x000100005c5c7824 */ /* 0x000fe200078e00ff */
[----:B------:R-:W-:Y:S01]  /*35f0*/  LOP3.LUT R47, R38, 0xffff0000, RZ, 0xc0, !PT ;  /* 0xffff0000262f7812 */ /* 0x000fe200078ec0ff */
[----:B------:R-:W-:-:S02]  /*3600*/  IMAD.U32 R38, R37, 0x10000, RZ ;  /* 0x0001000025267824 */ /* 0x000fc400078e00ff */
[C---:B------:R-:W-:Y:S01]  /*3610*/  FMUL.FTZ R59, R39.reuse, R56 ;  /* 0x00000038273b7220 */ /* 0x040fe20000410000 */
[C---:B------:R-:W-:Y:S02]  /*3620*/  IMAD.U32 R37, R36.reuse, 0x10000, RZ ;  /* 0x0001000024257824 */ /* 0x040fe400078e00ff */
[-C--:B------:R-:W-:Y:S01]  /*3630*/  FMUL.FTZ R39, R39, R50.reuse ;  /* 0x0000003227277220 */ /* 0x080fe20000410000 */
[----:B------:R-:W-:Y:S01]  /*3640*/  LOP3.LUT R36, R36, 0xffff0000, RZ, 0xc0, !PT ;  /* 0xffff000024247812 */ /* 0x000fe200078ec0ff */
[----:B------:R-:W-:Y:S01]  /*3650*/  FMUL.FTZ R87, R47, R57 ;  /* 0x000000392f577220 */ /* 0x000fe20000410000 */
[----:B------:R-:W-:Y:S01]  /*3660*/  SHF.L.U32 R95, R95, 0x10, RZ ;  /* 0x000000105f5f7819 */ /* 0x000fe200000006ff */
[-C--:B------:R-:W-:Y:S01]  /*3670*/  FMUL.FTZ R47, R47, R51.reuse ;  /* 0x000000332f2f7220 */ /* 0x080fe20000410000 */
[----:B------:R-:W-:Y:S01]  /*3680*/  LOP3.LUT R97, R97, 0xffff0000, RZ, 0xc0, !PT ;  /* 0xffff000061617812 */ /* 0x000fe200078ec0ff */
[C---:B------:R-:W-:Y:S01]  /*3690*/  FFMA.FTZ R59, R38.reuse, R50, -R59 ;  /* 0x00000032263b7223 */ /* 0x040fe2000001083b */
[----:B------:R-:W-:Y:S01]  /*36a0*/  LOP3.LUT R93, R93, 0xffff0000, RZ, 0xc0, !PT ;  /* 0xffff00005d5d7812 */ /* 0x000fe200078ec0ff */
[----:B------:R-:W-:Y:S01]  /*36b0*/  FFMA.FTZ R56, R38, R56, R39 ;  /* 0x0000003826387223 */ /* 0x000fe20000010027 */
[----:B------:R-:W-:Y:S01]  /*36c0*/  FFMA.FTZ R87, R46, R51, -R87 ;  /* 0x000000332e577223 */ /* 0x000fe20000010857 */
[----:B------:R-:W-:Y:S01]  /*36d0*/  FMUL.FTZ R38, R36, R95 ;  /* 0x0000005f24267220 */ /* 0x000fe20000410000 */
[----:B------:R-:W-:Y:S01]  /*36e0*/  FFMA.FTZ R46, R46, R57, R47 ;  /* 0x000000392e2e7223 */ /* 0x000fe2000001002f */
        /* <DEDUP_REMOVED lines=13> */
.L_x_10809:
[----:B------:R-:W-:Y:S05]  /*37c0*/  BSYNC B2 ;  /* 0x0000000000027941 */ /* 0x000fea0003800000 */
.L_x_10808:
[----:B--2---:R3:W-:Y:S02]  /*37d0*/  STG.E.128 desc[UR56][R44.64], R36 ;  /* 0x000000242c007986 */ /* 0x0047e4000c101d38 */
.L_x_10807:
[----:B------:R-:W-:Y:S05]  /*37e0*/  BSYNC B1 ;  /* 0x0000000000017941 */ /* 0x000fea0003800000 */
.L_x_10806:
[----:B------:R-:W-:Y:S05]  /*37f0*/  @P2 BRA `(.L_x_10805) ;  /* 0x0000001c00082947 */ /* 0x000fea0003800000 */
[----:B-123--:R1:W2:Y:S01]  /*3800*/  LDS.128 R36, [R85+0x15000] ;  /* 0x0150000055247984 */ /* 0x00e2a20000000c00 */
        /* <DEDUP_REMOVED lines=19> */
[----:B------:R-:W-:Y:S02]  /*3940*/  LOP3.LUT R39, R37, 0xffff0000, RZ, 0xc0, !PT ;  /* 0xffff000025277812 */ /* 0x000fe400078ec0ff */
        /* <DEDUP_REMOVED lines=8> */
[C---:B------:R-:W-:Y:S01]  /*39d0*/  SHF.L.U32 R37, R36.reuse, 0x10, RZ ;  /* 0x0000001024257819 */ /* 0x040fe200000006ff */
        /* <DEDUP_REMOVED lines=21> */
.L_x_10811:
[----:B------:R-:W-:Y:S05]  /*3b30*/  BSYNC B1 ;  /* 0x0000000000017941 */ /* 0x000fea0003800000 */
.L_x_10810:
[----:B--2---:R1:W-:Y:S01]  /*3b40*/  STG.E.128 desc[UR56][R44.64+0x40], R36 ;  /* 0x000040242c007986 */ /* 0x0043e2000c101d38 */
[----:B------:R-:W-:Y:S05]  /*3b50*/  BRA `(.L_x_10805) ;  /* 0x0000001800307947 */ /* 0x000fea0003800000 */
.L_x_10789:
[C---:B------:R-:W-:Y:S02]  /*3b60*/  ISETP.GE.AND P3, PT, R18.reuse, R88, PT ;  /* 0x000000581200720c */ /* 0x040fe40003f66270 */
[----:B0-----:R-:W-:Y:S02]  /*3b70*/  CS2R R42, SRZ ;  /* 0x00000000002a7805 */ /* 0x001fe4000001ff00 */
[----:B------:R-:W-:Y:S01]  /*3b80*/  CS2R R40, SRZ ;  /* 0x0000000000287805 */ /* 0x000fe2000001ff00 */
[----:B------:R-:W-:Y:S01]  /*3b90*/  VIADD R48, R18, 0x60 ;  /* 0x0000006012307836 */ /* 0x000fe20000000000 */
[----:B------:R-:W-:-:S13]  /*3ba0*/  ISETP.GE.OR P3, PT, R16, R94, P3 ;  /* 0x0000005e1000720c */ /* 0x000fda0001f66670 */
[----:B------:R-:W0:Y:S01]  /*3bb0*/  @!P3 LDC.64 R44, c[0x0][0x3c8] ;  /* 0x0000f200ff2cbb82 */ /* 0x000e220000000a00 */
[----:B------:R-:W-:-:S05]  /*3bc0*/  @!P3 IADD3 R38, P4, R20, R54, RZ ;  /* 0x000000361426b210 */ /* 0x000fca0007f9e0ff */
[----:B------:R-:W-:Y:S01]  /*3bd0*/  @!P3 IMAD.X R39, R95, 0x1, R70, P4 ;  /* 0x000000015f27b824 */ /* 0x000fe200020e0646 */
[----:B------:R-:W-:Y:S01]  /*3be0*/  @!P3 IADD3 R36, P4, R10, R52, RZ ;  /* 0x000000340a24b210 */ /* 0x000fe20007f9e0ff */
[----:B------:R-:W1:Y:S03]  /*3bf0*/  @!P3 LDC.64 R46, c[0x0][0x3e0] ;  /* 0x0000f800ff2ebb82 */ /* 0x000e660000000a00 */
[----:B------:R-:W-:Y:S02]  /*3c00*/  @!P3 IADD3.X R37, R84, R69, RZ, P4, !PT ;  /* 0x000000455425b210 */ /* 0x000fe400027fe4ff */
[----:B0-----:R-:W-:-:S04]  /*3c10*/  @!P3 LEA R44, P4, R38, R44, 0x1 ;  /* 0x0000002c262cb211 */ /* 0x001fc800078808ff */
[----:B------:R-:W-:Y:S02]  /*3c20*/  @!P3 LEA.HI.X R45, R38, R45, R39, 0x1, P4 ;  /* 0x0000002d262db211 */ /* 0x000fe400020f0c27 */
[----:B------:R-:W-:Y:S02]  /*3c30*/  CS2R R38, SRZ ;  /* 0x0000000000267805 */ /* 0x000fe4000001ff00 */
[----:B-1----:R-:W-:-:S04]  /*3c40*/  @!P3 LEA R46, P4, R36, R46, 0x1 ;  /* 0x0000002e242eb211 */ /* 0x002fc800078808ff */
[----:B------:R-:W-:Y:S02]  /*3c50*/  @!P3 LEA.HI.X R47, R36, R47, R37, 0x1, P4 ;  /* 0x0000002f242fb211 */ /* 0x000fe400020f0c25 */
[----:B------:R-:W-:-:S03]  /*3c60*/  CS2R R36, SRZ ;  /* 0x0000000000247805 */ /* 0x000fc6000001ff00 */
[----:B------:R0:W5:Y:S04]  /*3c70*/  @!P3 LDG.E.128 R40, desc[UR56][R46.64] ;  /* 0x000000382e28b981 */ /* 0x000168000c1e1d00 */
[----:B------:R1:W5:Y:S01]  /*3c80*/  @!P3 LDG.E.128 R36, desc[UR56][R44.64] ;  /* 0x000000382c24b981 */ /* 0x000362000c1e1d00 */
[----:B------:R-:W-:-:S04]  /*3c90*/  ISETP.GE.AND P3, PT, R48, R88, PT ;  /* 0x000000583000720c */ /* 0x000fc80003f66270 */
[CC--:B------:R-:W-:Y:S01]  /*3ca0*/  ISETP.GE.OR P3, PT, R16.reuse, R94.reuse, P3 ;  /* 0x0000005e1000720c */ /* 0x0c0fe20001f66670 */
[----:B------:R-:W-:Y:S01]  /*3cb0*/  BSSY B1, `(.L_x_10812) ;  /* 0x000001b000017945 */ /* 0x000fe20003800000 */
[----:B0-----:R-:W-:Y:S02]  /*3cc0*/  CS2R R46, SRZ ;  /* 0x00000000002e7805 */ /* 0x001fe4000001ff00 */
[----:B------:R-:W-:Y:S02]  /*3cd0*/  CS2R R50, SRZ ;  /* 0x0000000000327805 */ /* 0x000fe4000001ff00 */
[----:B------:R-:W-:Y:S02]  /*3ce0*/  CS2R R48, SRZ ;  /* 0x0000000000307805 */ /* 0x000fe4000001ff00 */
[----:B-1----:R-:W-:Y:S02]  /*3cf0*/  CS2R R44, SRZ ;  /* 0x00000000002c7805 */ /* 0x002fe4000001ff00 */
[----:B------:R-:W-:-:S03]  /*3d00*/  ISETP.GE.AND P4, PT, R16, R94, PT ;  /* 0x0000005e1000720c */ /* 0x000fc60003f86270 */
[----:B------:R-:W-:Y:S10]  /*3d10*/  @P3 BRA `(.L_x_10813) ;  /* 0x0000000000503947 */ /* 0x000ff40003800000 */
[----:B------:R-:W0:Y:S01]  /*3d20*/  LDC.64 R44, c[0x0][0x3d8] ;  /* 0x0000f600ff2c7b82 */ /* 0x000e220000000a00 */
[----:B------:R-:W-:Y:S01]  /*3d30*/  IMAD.MOV.U32 R55, RZ, RZ, R95 ;  /* 0x000000ffff377224 */ /* 0x000fe200078e005f */
[----:B------:R-:W-:Y:S01]  /*3d40*/  ULDC.64 UR4, c[0x0][0x3c8] ;  /* 0x0000f20000047ab9 */ /* 0x000fe20000000a00 */
[----:B------:R-:W-:Y:S02]  /*3d50*/  IMAD.MOV.U32 R53, RZ, RZ, R84 ;  /* 0x000000ffff357224 */ /* 0x000fe400078e0054 */
        /* <DEDUP_REMOVED lines=14> */
[----:B------:R-:W5:Y:S04]  /*3e40*/  LDG.E.128 R44, desc[UR56][R44.64] ;  /* 0x000000382c2c7981 */ /* 0x000f68000c1e1d00 */
[----:B------:R-:W5:Y:S03]  /*3e50*/  LDG.E.128 R48, desc[UR56][R48.64] ;  /* 0x0000003830307981 */ /* 0x000f66000c1e1d00 */
.L_x_10813:
[----:B------:R-:W-:Y:S05]  /*3e60*/  BSYNC B1 ;  /* 0x0000000000017941 */ /* 0x000fea0003800000 */
.L_x_10812:
[----:B------:R-:W2:Y:S01]  /*3e70*/  LDL R56, [R1+0x14] ;  /* 0x0000140001387983 */ /* 0x000ea20000100800 */
[----:B-----5:R-:W-:Y:S02]  /*3e80*/  IMAD.MOV.U32 R53, RZ, RZ, R47 ;  /* 0x000000ffff357224 */ /* 0x020fe400078e002f */
        /* <DEDUP_REMOVED lines=26> */
[----:B------:R-:W-:Y:S02]  /*4030*/  MOV R52, R42 ;  /* 0x0000002a00347202 */ /* 0x000fe40000000f00 */
[----:B------:R-:W-:Y:S02]  /*4040*/  PRMT R108, R108, 0x5410, R53 ;  /* 0x000054106c6c7816 */ /* 0x000fe40000000035 */
[----:B------:R-:W-:Y:S02]  /*4050*/  PRMT R107, R107, 0x5410, R52 ;  /* 0x000054106b6b7816 */ /* 0x000fe40000000034 */
[----:B------:R-:W-:Y:S02]  /*4060*/  PRMT R119, R54, 0x7610, R119 ;  /* 0x0000761036777816 */ /* 0x000fe40000000077 */
[----:B------:R-:W-:Y:S02]  /*4070*/  PRMT R123, R55, 0x7610, R123 ;  /* 0x00007610377b7816 */ /* 0x000fe4000000007b */
[----:B--2---:R-:W-:-:S13]  /*4080*/  ISETP.NE.AND P3, PT, R56, 0x3, PT ;  /* 0x000000033800780c */ /* 0x004fda0003f65270 */
[----:B------:R-:W-:Y:S05]  /*4090*/  @!P3 BRA `(.L_x_10814) ;  /* 0x000000000004b947 */ /* 0x000fea0003800000 */
[----:B------:R-:W-:Y:S01]  /*40a0*/  BPT.TRAP 0x1 ;  /* 0x000000040000795c */ /* 0x000fe20000300000 */
.L_x_10814:
[----:B------:R-:W-:Y:S01]  /*40b0*/  IMAD R84, R19, 0x8, R2 ;  /* 0x0000000813547824 */ /* 0x000fe200078e0202 */
[----:B------:R-:W-:Y:S01]  /*40c0*/  SHF.L.U32 R96, R23, 0x1f, RZ ;  /* 0x0000001f17607819 */ /* 0x000fe200000006ff */
[----:B------:R-:W0:Y:S01]  /*40d0*/  LDC R98, c[0x0][0x2e4] ;  /* 0x0000b900ff627b82 */ /* 0x000e220000000800 */
[----:B------:R-:W-:Y:S02]  /*40e0*/  BSSY B1, `(.L_x_10815) ;  /* 0x0000004000017945 */ /* 0x000fe40003800000 */
[----:B------:R-:W1:Y:S01]  /*40f0*/  SYNCS.PHASECHK.TRANS64.TRYWAIT P5, [R84+URZ+0x30890], R96 ;  /* 0x03089060540075a7 */ /* 0x000e6200080a017f */
[----:B0-----:R-:W-:Y:S01]  /*4100*/  IMAD.IADD R100, R98, 0x1, -R75 ;  /* 0x0000000162647824 */ /* 0x001fe200078e0a4b */
[----:B-1----:R-:W-:Y:S06]  /*4110*/  @!P5 BRA `(.L_x_10816) ;  /* 0x0000012800f8d947 */ /* 0x002fec0003800000 */
.L_x_11014:
[----:B------:R-:W-:Y:S05]  /*4120*/  BSYNC B1 ;  /* 0x0000000000017941 */ /* 0x000fea0003800000 */
.L_x_10815:
[----:B------:R-:W-:Y:S01]  /*4130*/  ISETP.GE.OR P5, PT, R18, R88, P1 ;  /* 0x000000581200720c */ /* 0x000fe20000fa6670 */
[----:B------:R-:W-:-:S12]  /*4140*/  BSSY B1, `(.L_x_10817) ;  /* 0x0000088000017945 */ /* 0x000fd80003800000 */
[----:B------:R-:W-:Y:S05]  /*4150*/  @P5 BRA `(.L_x_10818) ;  /* 0x0000000800185947 */ /* 0x000fea0003800000 */
[----:B------:R-:W1:Y:S01]  /*4160*/  S2R R54, SR_TID.X ;  /* 0x0000000000367919 */ /* 0x000e620000002100 */
[----:B------:R-:W-:Y:S01]  /*4170*/  SHF.R.S32.HI R52, RZ, 0x1f, R18 ;  /* 0x0000001fff347819 */ /* 0x000fe20000011412 */
[-C--:B------:R-:W-:Y:S01]  /*4180*/  IMAD.WIDE.U32 R94, R18, R92.reuse, R90 ;  /* 0x0000005c125e7225 */ /* 0x080fe200078e005a */
[----:B------:R-:W-:Y:S03]  /*4190*/  BSSY B2, `(.L_x_10819) ;  /* 0x0000076000027945 */ /* 0x000fe60003800000 */
[----:B------:R-:W-:Y:S01]  /*41a0*/  IMAD R52, R52, R92, RZ ;  /* 0x0000005c34347224 */ /* 0x000fe200078e02ff */
[----:B------:R-:W-:-:S03]  /*41b0*/  IADD3 R97, P5, P6, R62, R94, R67 ;  /* 0x0000005e3e617210 */ /* 0x000fc60007ebe043 */
[----:B------:R-:W-:Y:S01]  /*41c0*/  IMAD R53, R18, R93, R52 ;  /* 0x0000005d12357224 */ /* 0x000fe200078e0234 */
[----:B------:R-:W-:-:S03]  /*41d0*/  SEL R52, R75, R100, !P0 ;  /* 0x000000644b347207 */ /* 0x000fc60004000000 */
[----:B------:R-:W-:Y:S01]  /*41e0*/  IMAD.IADD R104, R53, 0x1, R95 ;  /* 0x0000000135687824 */ /* 0x000fe200078e025f */
[----:B------:R-:W-:-:S04]  /*41f0*/  SHF.R.S32.HI R53, RZ, 0x1f, R52 ;  /* 0x0000001fff357819 */ /* 0x000fc80000011434 */
[----:B------:R-:W-:Y:S02]  /*4200*/  LEA.HI R53, R53, R52, RZ, 0x4 ;  /* 0x0000003435357211 */ /* 0x000fe400078f20ff */
[----:B------:R-:W-:Y:S02]  /*4210*/  IADD3.X R102, R83, R104, R66, P5, P6 ;  /* 0x0000006853667210 */ /* 0x000fe40002fec442 */
[----:B------:R-:W-:-:S04]  /*4220*/  LEA.HI.SX32 R53, R53, R68, 0x1c ;  /* 0x0000004435357211 */ /* 0x000fc800078fe2ff */
[----:B------:R-:W-:Y:S01]  /*4230*/  SHF.L.U32 R99, R53, 0x3, RZ ;  /* 0x0000000335637819 */ /* 0x000fe200000006ff */
[----:B------:R-:W-:-:S03]  /*4240*/  IMAD R53, R19, 0x3000, R65 ;  /* 0x0000300013357824 */ /* 0x000fc600078e0241 */
[----:B------:R-:W-:Y:S01]  /*4250*/  LOP3.LUT R52, R80, 0x38, R99, 0xf8, !PT ;  /* 0x0000003850347812 */ /* 0x000fe200078ef863 */
[----:B-1----:R-:W-:Y:S02]  /*4260*/  VIADD R55, R54, 0xffffff80 ;  /* 0xffffff8036377836 */ /* 0x002fe40000000000 */
[----:B------:R-:W-:Y:S01]  /*4270*/  IMAD R53, R53, 0x2, R2 ;  /* 0x0000000235357824 */ /* 0x000fe200078e0202 */
[----:B------:R-:W-:Y:S02]  /*4280*/  LOP3.LUT R52, R52, R77, RZ, 0x3c, !PT ;  /* 0x0000004d34347212 */ /* 0x000fe400078e3cff */
[----:B------:R-:W-:-:S04]  /*4290*/  SHF.R.S32.HI R54, RZ, 0x1f, R55 ;  /* 0x0000001fff367819 */ /* 0x000fc80000011437 */
[----:B------:R-:W-:-:S04]  /*42a0*/  LEA.HI R54, R54, R55, RZ, 0x5 ;  /* 0x0000003736367211 */ /* 0x000fc800078f28ff */
[----:B------:R-:W-:-:S05]  /*42b0*/  SHF.R.S32.HI R54, RZ, 0x5, R54 ;  /* 0x00000005ff367819 */ /* 0x000fca0000011436 */
[----:B------:R-:W-:-:S04]  /*42c0*/  IMAD R52, R54, 0x200, R52 ;  /* 0x0000020036347824 */ /* 0x000fc800078e0234 */
[----:B------:R-:W-:-:S04]  /*42d0*/  IMAD R55, R19, 0x3000, R52 ;  /* 0x0000300013377824 */ /* 0x000fc800078e0234 */
[----:B------:R-:W-:Y:S02]  /*42e0*/  IMAD R56, R55, 0x2, R2 ;  /* 0x0000000237387824 */ /* 0x000fe400078e0202 */
[----:B------:R-:W1:Y:S04]  /*42f0*/  LDS.128 R52, [R53+0x12400] ;  /* 0x0124000035347984 */ /* 0x000e680000000c00 */
[----:B------:R-:W2:Y:S01]  /*4300*/  LDS.128 R56, [R56+0x12400] ;  /* 0x0124000038387984 */ /* 0x000ea20000000c00 */
[----:B------:R-:W-:Y:S05]  /*4310*/  @P4 BRA `(.L_x_10820) ;  /* 0x0000000400744947 */ /* 0x000fea0003800000 */
[--C-:B------:R-:W-:Y:S01]  /*4320*/  SHF.R.U64 R38, R38, 0x10, R39.reuse ;  /* 0x0000001026267819 */ /* 0x100fe20000001227 */
[----:B--2---:R-:W-:Y:S01]  /*4330*/  IMAD.U32 R105, R57, 0x10000, RZ ;  /* 0x0001000039697824 */ /* 0x004fe200078e00ff */
[----:B------:R-:W-:Y:S01]  /*4340*/  SHF.R.U32.HI R101, RZ, 0x10, R39 ;  /* 0x00000010ff657819 */ /* 0x000fe20000011627 */
[----:B-1----:R-:W-:Y:S01]  /*4350*/  IMAD.U32 R103, R53, 0x10000, RZ ;  /* 0x0001000035677824 */ /* 0x002fe200078e00ff */
[----:B------:R-:W-:Y:S01]  /*4360*/  SHF.R.U64 R36, R36, 0x10, R37 ;  /* 0x0000001024247819 */ /* 0x000fe20000001225 */
[----:B------:R-:W-:Y:S01]  /*4370*/  IMAD.U32 R118, R59, 0x10000, RZ ;  /* 0x000100003b767824 */ /* 0x000fe200078e00ff */
[----:B------:R-:W-:Y:S01]  /*4380*/  SHF.R.U64 R39, R40, 0x10, R41 ;  /* 0x0000001028277819 */ /* 0x000fe20000001229 */
        /* <DEDUP_REMOVED lines=10> */
[----:B------:R-:W-:Y:S01]  /*4430*/  FMUL.FTZ R121, R105, R124 ;  /* 0x0000007c69797220 */ /* 0x000fe20000410000 */
[----:B------:R-:W-:Y:S01]  /*4440*/  LOP3.LUT R106, R57, 0xffff0000, RZ, 0xc0, !PT ;  /* 0xffff0000396a7812 */ /* 0x000fe200078ec0ff */
[----:B------:R-:W-:Y:S01]  /*4450*/  FMUL.FTZ R126, R105, R122 ;  /* 0x0000007a697e7220 */ /* 0x000fe20000410000 */
[----:B------:R-:W-:Y:S01]  /*4460*/  PRMT R39, R119, 0x5410, R39 ;  /* 0x0000541077277816 */ /* 0x000fe20000000027 */
[----:B------:R-:W-:Y:S01]  /*4470*/  IMAD.U32 R57, R56, 0x10000, RZ ;  /* 0x0001000038397824 */ /* 0x000fe200078e00ff */
[----:B------:R-:W-:Y:S01]  /*4480*/  LOP3.LUT R105, R123, 0xffff0000, RZ, 0xc0, !PT ;  /* 0xffff00007b697812 */ /* 0x000fe200078ec0ff */
[C---:B------:R-:W-:Y:S01]  /*4490*/  FFMA.FTZ R41, R103.reuse, R124, -R126 ;  /* 0x0000007c67297223 */ /* 0x040fe2000001087e */
[----:B------:R-:W-:Y:S01]  /*44a0*/  PRMT R119, R108, 0x5432, R42 ;  /* 0x000054326c777816 */ /* 0x000fe2000000002a */
[----:B------:R-:W-:Y:S01]  /*44b0*/  FFMA.FTZ R103, R103, R122, R121 ;  /* 0x0000007a67677223 */ /* 0x000fe20000010079 */
[----:B------:R-:W-:Y:S01]  /*44c0*/  LOP3.LUT R43, R53, 0xffff0000, RZ, 0xc0, !PT ;  /* 0xffff0000352b7812 */ /* 0x000fe200078ec0ff */
[----:B------:R-:W-:Y:S01]  /*44d0*/  FMUL.FTZ R42, R106, R105 ;  /* 0x000000696a2a7220 */ /* 0x000fe20000410000 */
[----:B------:R-:W-:Y:S01]  /*44e0*/  LOP3.LUT R37, R37, 0xffff0000, RZ, 0xc0, !PT ;  /* 0xffff000025257812 */ /* 0x000fe200078ec0ff */
[----:B------:R-:W-:Y:S01]  /*44f0*/  IMAD.U32 R121, R119, 0x10000, RZ ;  /* 0x0001000077797824 */ /* 0x000fe200078e00ff */
[----:B------:R-:W-:Y:S01]  /*4500*/  SHF.L.U32 R116, R55, 0x10, RZ ;  /* 0x0000001037747819 */ /* 0x000fe200000006ff */
[----:B------:R-:W-:Y:S01]  /*4510*/  IMAD.U32 R123, R101, 0x10000, RZ ;  /* 0x00010000657b7824 */ /* 0x000fe200078e00ff */
[----:B------:R-:W-:Y:S01]  /*4520*/  PRMT R36, R110, 0x5432, R36 ;  /* 0x000054326e247816 */ /* 0x000fe20000000024 */
[-C--:B------:R-:W-:Y:S01]  /*4530*/  FMUL.FTZ R106, R106, R37.reuse ;  /* 0x000000256a6a7220 */ /* 0x080fe20000410000 */
[C---:B------:R-:W-:Y:S01]  /*4540*/  FFMA.FTZ R42, R43.reuse, R37, -R42 ;  /* 0x000000252b2a7223 */ /* 0x040fe2000001082a */
[C---:B------:R-:W-:Y:S01]  /*4550*/  FMUL.FTZ R37, R118.reuse, R121 ;  /* 0x0000007976257220 */ /* 0x040fe20000410000 */
[----:B------:R-:W-:Y:S01]  /*4560*/  FMUL.FTZ R124, R118, R123 ;  /* 0x0000007b767c7220 */ /* 0x000fe20000410000 */
[----:B------:R-:W-:Y:S01]  /*4570*/  SHF.L.U32 R126, R36, 0x10, RZ ;  /* 0x00000010247e7819 */ /* 0x000fe200000006ff */
[----:B------:R-:W-:Y:S01]  /*4580*/  FFMA.FTZ R106, R43, R105, R106 ;  /* 0x000000692b6a7223 */ /* 0x000fe2000001006a */
[C---:B------:R-:W-:Y:S01]  /*4590*/  FFMA.FTZ R37, R116.reuse, R123, -R37 ;  /* 0x0000007b74257223 */ /* 0x040fe20000010825 */
[----:B------:R-:W-:Y:S01]  /*45a0*/  FFMA.FTZ R116, R116, R121, R124 ;  /* 0x0000007974747223 */ /* 0x000fe2000001007c */
        /* <DEDUP_REMOVED lines=8> */
[----:B------:R-:W-:Y:S01]  /*4630*/  FFMA.FTZ R36, R53, R126, -R36 ;  /* 0x0000007e35247223 */ /* 0x000fe20000010824 */
[----:B------:R-:W-:Y:S01]  /*4640*/  LOP3.LUT R118, R101, 0xffff0000, RZ, 0xc0, !PT ;  /* 0xffff000065767812 */ /* 0x000fe200078ec0ff */
[----:B------:R-:W-:Y:S01]  /*4650*/  FFMA.FTZ R53, R53, R124, R57 ;  /* 0x0000007c35357223 */ /* 0x000fe20000010039 */
[----:B------:R-:W-:Y:S01]  /*4660*/  LOP3.LUT R56, R56, 0xffff0000, RZ, 0xc0, !PT ;  /* 0xffff000038387812 */ /* 0x000fe200078ec0ff */
[----:B------:R-:W-:Y:S01]  /*4670*/  FMUL.FTZ R128, R59, R122 ;  /* 0x0000007a3b807220 */ /* 0x000fe20000410000 */
[----:B------:R-:W-:Y:S01]  /*4680*/  LOP3.LUT R39, R39, 0xffff0000, RZ, 0xc0, !PT ;  /* 0xffff000027277812 */ /* 0x000fe200078ec0ff */
[----:B------:R-:W-:Y:S01]  /*4690*/  IMAD.U32 R57, R40, 0x10000, RZ ;  /* 0x0001000028397824 */ /* 0x000fe200078e00ff */
[----:B------:R-:W-:Y:S01]  /*46a0*/  PRMT R38, R109, 0x5432, R38 ;  /* 0x000054326d267816 */ /* 0x000fe20000000026 */
[-C--:B------:R-:W-:Y:S01]  /*46b0*/  FMUL.FTZ R130, R59, R118.reuse ;  /* 0x000000763b827220 */ /* 0x080fe20000410000 */
[----:B------:R-:W-:Y:S01]  /*46c0*/  LOP3.LUT R55, R55, 0xffff0000, RZ, 0xc0, !PT ;  /* 0xffff000037377812 */ /* 0x000fe200078ec0ff */
[----:B------:R-:W-:Y:S01]  /*46d0*/  FMUL.FTZ R59, R56, R39 ;  /* 0x00000027383b7220 */ /* 0x000fe20000410000 */
[----:B------:R-:W-:Y:S01]  /*46e0*/  LOP3.LUT R117, R54, 0xffff0000, RZ, 0xc0, !PT ;  /* 0xffff000036757812 */ /* 0x000fe200078ec0ff */
[C---:B------:R-:W-:Y:S01]  /*46f0*/  IMAD.U32 R54, R58.reuse, 0x10000, RZ ;  /* 0x000100003a367824 */ /* 0x040fe200078e00ff */
[----:B------:R-:W-:Y:S01]  /*4700*/  LOP3.LUT R58, R58, 0xffff0000, RZ, 0xc0, !PT ;  /* 0xffff00003a3a7812 */ /* 0x000fe200078ec0ff */
[----:B------:R-:W-:Y:S01]  /*4710*/  FMUL.FTZ R101, R56, R43 ;  /* 0x0000002b38657220 */ /* 0x000fe20000410000 */
[----:B------:R-:W-:Y:S01]  /*4720*/  LOP3.LUT R40, R40, 0xffff0000, RZ, 0xc0, !PT ;  /* 0xffff000028287812 */ /* 0x000fe200078ec0ff */
[----:B------:R-:W-:Y:S01]  /*4730*/  IMAD.U32 R56, R38, 0x10000, RZ ;  /* 0x0001000026387824 */ /* 0x000fe200078e00ff */
[----:B------:R-:W-:Y:S01]  /*4740*/  LOP3.LUT R52, R52, 0xffff0000, RZ, 0xc0, !PT ;  /* 0xffff000034347812 */ /* 0x000fe200078ec0ff */
[C---:B------:R-:W-:Y:S01]  /*4750*/  FFMA.FTZ R118, R55.reuse, R118, -R128 ;  /* 0x0000007637767223 */ /* 0x040fe20000010880 */
[----:B------:R-:W-:Y:S01]  /*4760*/  LOP3.LUT R38, R38, 0xffff0000, RZ, 0xc0, !PT ;  /* 0xffff000026267812 */ /* 0x000fe200078ec0ff */
[----:B------:R-:W-:Y:S01]  /*4770*/  FFMA.FTZ R55, R55, R122, R130 ;  /* 0x0000007a37377223 */ /* 0x000fe20000010082 */
[----:B------:R-:W-:Y:S01]  /*4780*/  FMUL.FTZ R122, R54, R57 ;  /* 0x00000039367a7220 */ /* 0x000fe20000410000 */
[----:B------:R-:W-:Y:S01]  /*4790*/  FMUL.FTZ R124, R58, R40 ;  /* 0x000000283a7c7220 */ /* 0x000fe20000410000 */
[C---:B------:R-:W-:Y:S01]  /*47a0*/  FFMA.FTZ R43, R52.reuse, R43, -R59 ;  /* 0x0000002b342b7223 */ /* 0x040fe2000001083b */
[----:B------:R-:W-:Y:S01]  /*47b0*/  FFMA.FTZ R52, R52, R39, R101 ;  /* 0x0000002734347223 */ /* 0x000fe20000010065 */
[----:B------:R-:W-:Y:S01]  /*47c0*/  FMUL.FTZ R59, R58, R38 ;  /* 0x000000263a3b7220 */ /* 0x000fe20000410000 */
[-C--:B------:R-:W-:Y:S01]  /*47d0*/  FMUL.FTZ R54, R54, R56.reuse ;  /* 0x0000003836367220 */ /* 0x080fe20000410000 */
[----:B------:R-:W-:Y:S01]  /*47e0*/  FFMA.FTZ R122, R115, R56, -R122 ;  /* 0x00000038737a7223 */ /* 0x000fe2000001087a */
        /* <DEDUP_REMOVED lines=15> */
[----:B------:R-:W-:-:S07]  /*48e0*/  MOV R59, R116 ;  /* 0x00000074003b7202 */ /* 0x000fce0000000f00 */
.L_x_10820:
[----:B------:R-:W-:Y:S05]  /*48f0*/  BSYNC B2 ;  /* 0x0000000000027941 */ /* 0x000fea0003800000 */
.L_x_10819:
[----:B------:R-:W-:Y:S02]  /*4900*/  ISETP.GE.AND P5, PT, R99, R98, PT ;  /* 0x000000626300720c */ /* 0x000fe40003fa6270 */
[----:B------:R-:W-:-:S11]  /*4910*/  P2R R37, PR, RZ, 0x1 ;  /* 0x00000001ff257803 */ /* 0x000fd60000000000 */
[--C-:B------:R-:W-:Y:S02]  /*4920*/  @!P5 SHF.R.S32.HI R36, RZ, 0x1f, R99.reuse ;  /* 0x0000001fff24d819 */ /* 0x100fe40000011463 */
[----:B------:R-:W-:-:S04]  /*4930*/  @!P5 IADD3 R94, P0, P6, R62, R94, R99 ;  /* 0x0000005e3e5ed210 */ /* 0x000fc80007e1e063 */
[----:B------:R-:W-:Y:S02]  /*4940*/  @!P5 IADD3.X R104, R83, R104, R36, P0, P6 ;  /* 0x000000685368d210 */ /* 0x000fe400007ec424 */
[-C--:B------:R-:W-:Y:S02]  /*4950*/  LEA R36, P6, R97, R86.reuse, 0x1 ;  /* 0x0000005661247211 */ /* 0x080fe400078c08ff */
[----:B------:R-:W-:Y:S02]  /*4960*/  ISETP.NE.AND P0, PT, R37, RZ, PT ;  /* 0x000000ff2500720c */ /* 0x000fe40003f05270 */
[----:B------:R-:W-:Y:S02]  /*4970*/  LEA.HI.X R37, R97, R87, R102, 0x1, P6 ;  /* 0x0000005761257211 */ /* 0x000fe400030f0c66 */
[----:B------:R-:W-:-:S03]  /*4980*/  @!P5 LEA R38, P6, R94, R86, 0x1 ;  /* 0x000000565e26d211 */ /* 0x000fc600078c08ff */
[----:B-1----:R1:W-:Y:S01]  /*4990*/  STG.E.128 desc[UR56][R36.64], R52 ;  /* 0x0000003424007986 */ /* 0x0023e2000c101d38 */
[----:B------:R-:W-:-:S05]  /*49a0*/  @!P5 LEA.HI.X R39, R94, R87, R104, 0x1, P6 ;  /* 0x000000575e27d211 */ /* 0x000fca00030f0c68 */
[----:B--2---:R1:W-:Y:S04]  /*49b0*/  @!P5 STG.E.128 desc[UR56][R38.64], R56 ;  /* 0x000000382600d986 */ /* 0x0043e8000c101d38 */
.L_x_10818:
[----:B------:R-:W-:Y:S05]  /*49c0*/  BSYNC B1 ;  /* 0x0000000000017941 */ /* 0x000fea0003800000 */
.L_x_10817:
[----:B-1----:R-:W-:Y:S02]  /*49d0*/  VIADD R37, R18, 0x60 ;  /* 0x0000006012257836 */ /* 0x002fe40000000000 */
[-C--:B------:R-:W-:Y:S02]  /*49e0*/  IMAD R36, R78, R92.reuse, RZ ;  /* 0x0000005c4e247224 */ /* 0x080fe400078e02ff */
[C---:B------:R-:W-:Y:S01]  /*49f0*/  IMAD.WIDE.U32 R90, R37.reuse, R92, R90 ;  /* 0x0000005c255a7225 */ /* 0x040fe200078e005a */
[----:B------:R-:W-:-:S03]  /*4a00*/  ISETP.GE.OR P5, PT, R37, R88, P1 ;  /* 0x000000582500720c */ /* 0x000fc60000fa6670 */
[----:B------:R-:W-:-:S10]  /*4a10*/  IMAD R93, R37, R93, R36 ;  /* 0x0000005d255d7224 */ /* 0x000fd400078e0224 */
[----:B------:R-:W-:Y:S05]  /*4a20*/  @P5 BRA `(.L_x_10805) ;  /* 0x00000008007c5947 */ /* 0x000fea0003800000 */
[----:B------:R-:W2:Y:S01]  /*4a30*/  LDL R38, [R1+0x68] ;  /* 0x0000680001267983 */ /* 0x000ea20000100800 */
[----:B------:R-:W-:Y:S01]  /*4a40*/  IMAD.IADD R54, R91, 0x1, R93 ;  /* 0x000000015b367824 */ /* 0x000fe200078e025d */
[----:B------:R-:W-:Y:S01]  /*4a50*/  IADD3 R36, P5, P6, R62, R90, R67 ;  /* 0x0000005a3e247210 */ /* 0x000fe20007ebe043 */
[C---:B------:R-:W-:Y:S01]  /*4a60*/  VIADD R39, R18.reuse, 0x60 ;  /* 0x0000006012277836 */ /* 0x040fe20000000000 */
[----:B------:R-:W-:Y:S01]  /*4a70*/  SEL R100, R75, R100, !P0 ;  /* 0x000000644b647207 */ /* 0x000fe20004000000 */
[----:B------:R-:W-:Y:S01]  /*4a80*/  VIADD R40, R18, 0x60 ;  /* 0x0000006012287836 */ /* 0x000fe20000000000 */
[----:B------:R-:W-:Y:S01]  /*4a90*/  IADD3.X R37, R83, R54, R66, P5, P6 ;  /* 0x0000003653257210 */ /* 0x000fe20002fec442 */
[----:B------:R-:W-:Y:S01]  /*4aa0*/  IMAD.SHL.U32 R39, R39, 0x40, RZ ;  /* 0x0000004027277824 */ /* 0x000fe200078e00ff */
[----:B------:R-:W-:Y:S01]  /*4ab0*/  LEA R52, P5, R36, R86, 0x1 ;  /* 0x0000005624347211 */ /* 0x000fe200078a08ff */
[----:B------:R-:W-:Y:S01]  /*4ac0*/  IMAD.SHL.U32 R40, R40, 0x40, RZ ;  /* 0x0000004028287824 */ /* 0x000fe200078e00ff */
[----:B------:R-:W-:Y:S02]  /*4ad0*/  BSSY B1, `(.L_x_10821) ;  /* 0x000006f000017945 */ /* 0x000fe40003800000 */
[----:B------:R-:W-:-:S02]  /*4ae0*/  LEA.HI.X R53, R36, R87, R37, 0x1, P5 ;  /* 0x0000005724357211 */ /* 0x000fc400028f0c25 */
[----:B------:R-:W-:Y:S02]  /*4af0*/  SHF.R.S32.HI R37, RZ, 0x1f, R100 ;  /* 0x0000001fff257819 */ /* 0x000fe40000011464 */
[----:B------:R-:W-:Y:S02]  /*4b00*/  LOP3.LUT R39, R39, 0x1c0, RZ, 0xc0, !PT ;  /* 0x000001c027277812 */ /* 0x000fe400078ec0ff */
[----:B------:R-:W-:Y:S02]  /*4b10*/  LEA.HI R37, R37, R100, RZ, 0x4 ;  /* 0x0000006425257211 */ /* 0x000fe400078f20ff */
[----:B------:R-:W-:Y:S02]  /*4b20*/  LOP3.LUT R40, R40, 0x1c0, RZ, 0xc0, !PT ;  /* 0x000001c028287812 */ /* 0x000fe400078ec0ff */
[----:B------:R-:W-:Y:S02]  /*4b30*/  LEA.HI.SX32 R37, R37, R68, 0x1c ;  /* 0x0000004425257211 */ /* 0x000fe400078fe2ff */
[----:B------:R-:W-:-:S03]  /*4b40*/  SHF.R.U32.HI R39, RZ, 0x3, R39 ;  /* 0x00000003ff277819 */ /* 0x000fc60000011627 */
[----:B------:R-:W-:Y:S02]  /*4b50*/  IMAD.SHL.U32 R55, R37, 0x8, RZ ;  /* 0x0000000825377824 */ /* 0x000fe400078e00ff */
[----:B------:R-:W-:-:S03]  /*4b60*/  IMAD R37, R19, 0x3000, R64 ;  /* 0x0000300013257824 */ /* 0x000fc600078e0240 */
[----:B------:R-:W-:Y:S01]  /*4b70*/  LOP3.LUT R36, R40, 0x38, R55, 0xf8, !PT ;  /* 0x0000003828247812 */ /* 0x000fe200078ef837 */
[----:B------:R-:W-:-:S03]  /*4b80*/  IMAD R37, R37, 0x2, R2 ;  /* 0x0000000225257824 */ /* 0x000fc600078e0202 */
[----:B------:R-:W-:-:S04]  /*4b90*/  LOP3.LUT R36, R36, R39, RZ, 0x3c, !PT ;  /* 0x0000002724247212 */ /* 0x000fc800078e3cff */
[----:B--2---:R-:W-:-:S05]  /*4ba0*/  IADD3 R36, R38, R36, RZ ;  /* 0x0000002426247210 */ /* 0x004fca0007ffe0ff */
[----:B------:R-:W-:-:S04]  /*4bb0*/  IMAD R39, R19, 0x3000, R36 ;  /* 0x0000300013277824 */ /* 0x000fc800078e0224 */
[----:B------:R-:W-:Y:S02]  /*4bc0*/  IMAD R40, R39, 0x2, R2 ;  /* 0x0000000227287824 */ /* 0x000fe400078e0202 */
        /* <DEDUP_REMOVED lines=8> */
[----:B------:R-:W-:Y:S01]  /*4c50*/  SHF.R.U32.HI R93, RZ, 0x10, R51 ;  /* 0x00000010ff5d7819 */ /* 0x000fe20000011633 */
[----:B------:R-:W-:Y:S01]  /*4c60*/  IMAD.U32 R57, R114, 0x10000, RZ ;  /* 0x0001000072397824 */ /* 0x000fe200078e00ff */
[----:B------:R-:W-:-:S02]  /*4c70*/  SHF.R.U32.HI R59, RZ, 0x10, R47 ;  /* 0x00000010ff3b7819 */ /* 0x000fc4000001162f */
[----:B------:R-:W-:Y:S02]  /*4c80*/  SHF.R.U64 R92, R48, 0x10, R49 ;  /* 0x00000010305c7819 */ /* 0x000fe40000001231 */
[----:B------:R-:W-:Y:S01]  /*4c90*/  SHF.R.U64 R58, R50, 0x10, R51 ;  /* 0x00000010323a7819 */ /* 0x000fe20000001233 */
[C---:B------:R-:W-:Y:S01]  /*4ca0*/  IMAD.U32 R51, R43.reuse, 0x10000, RZ ;  /* 0x000100002b337824 */ /* 0x040fe200078e00ff */
[----:B------:R-:W-:Y:S01]  /*4cb0*/  LOP3.LUT R49, R43, 0xffff0000, RZ, 0xc0, !PT ;  /* 0xffff00002b317812 */ /* 0x000fe200078ec0ff */
[----:B------:R-:W-:Y:S01]  /*4cc0*/  IMAD.U32 R43, R110, 0x10000, RZ ;  /* 0x000100006e2b7824 */ /* 0x000fe200078e00ff */
[----:B------:R-:W-:Y:S01]  /*4cd0*/  PRMT R112, R112, 0x5410, R93 ;  /* 0x0000541070707816 */ /* 0x000fe2000000005d */
[----:B-1----:R-:W-:Y:S01]  /*4ce0*/  IMAD.U32 R50, R39, 0x10000, RZ ;  /* 0x0001000027327824 */ /* 0x002fe200078e00ff */
[----:B------:R-:W-:Y:S01]  /*4cf0*/  SHF.R.U64 R94, R46, 0x10, R47 ;  /* 0x000000102e5e7819 */ /* 0x000fe2000000122f */
[----:B------:R-:W-:Y:S01]  /*4d00*/  IMAD.U32 R46, R37, 0x10000, RZ ;  /* 0x00010000252e7824 */ /* 0x000fe200078e00ff */
[----:B------:R-:W-:Y:S01]  /*4d10*/  PRMT R108, R108, 0x5410, R59 ;  /* 0x000054106c6c7816 */ /* 0x000fe2000000003b */
[C---:B------:R-:W-:Y:S01]  /*4d20*/  FMUL.FTZ R59, R56.reuse, R57 ;  /* 0x00000039383b7220 */ /* 0x040fe20000410000 */
[----:B------:R-:W-:Y:S01]  /*4d30*/  PRMT R111, R111, 0x5410, R58 ;  /* 0x000054106f6f7816 */ /* 0x000fe2000000003a */
[-C--:B------:R-:W-:Y:S01]  /*4d40*/  FMUL.FTZ R93, R56, R43.reuse ;  /* 0x0000002b385d7220 */ /* 0x080fe20000410000 */
[----:B------:R-:W-:Y:S01]  /*4d50*/  IMAD.U32 R58, R112, 0x10000, RZ ;  /* 0x00010000703a7824 */ /* 0x000fe200078e00ff */
[----:B------:R-:W-:Y:S01]  /*4d60*/  SHF.R.U64 R100, R44, 0x10, R45 ;  /* 0x000000102c647819 */ /* 0x000fe2000000122d */
[----:B------:R-:W-:Y:S01]  /*4d70*/  FFMA.FTZ R43, R46, R43, -R59 ;  /* 0x0000002b2e2b7223 */ /* 0x000fe2000001083b */
[----:B------:R-:W-:Y:S01]  /*4d80*/  IMAD.U32 R56, R108, 0x10000, RZ ;  /* 0x000100006c387824 */ /* 0x000fe200078e00ff */
[----:B------:R-:W-:Y:S01]  /*4d90*/  LOP3.LUT R48, R41, 0xffff0000, RZ, 0xc0, !PT ;  /* 0xffff000029307812 */ /* 0x000fe200078ec0ff */
[----:B------:R-:W-:Y:S01]  /*4da0*/  FFMA.FTZ R46, R46, R57, R93 ;  /* 0x000000392e2e7223 */ /* 0x000fe2000001005d */
[----:B------:R-:W-:Y:S01]  /*4db0*/  LOP3.LUT R114, R114, 0xffff0000, RZ, 0xc0, !PT ;  /* 0xffff000072727812 */ /* 0x000fe200078ec0ff */
[----:B------:R-:W-:Y:S01]  /*4dc0*/  FMUL.FTZ R57, R51, R58 ;  /* 0x0000003a33397220 */ /* 0x000fe20000410000 */
[----:B------:R-:W-:Y:S01]  /*4dd0*/  PRMT R113, R113, 0x5410, R92 ;  /* 0x0000541071717816 */ /* 0x000fe2000000005c */
[----:B------:R-:W-:Y:S01]  /*4de0*/  FMUL.FTZ R59, R51, R56 ;  /* 0x00000038333b7220 */ /* 0x000fe20000410000 */
[----:B------:R-:W-:Y:S01]  /*4df0*/  PRMT R109, R109, 0x5410, R100 ;  /* 0x000054106d6d7816 */ /* 0x000fe20000000064 */
[----:B------:R-:W-:Y:S01]  /*4e00*/  FMUL.FTZ R92, R48, R114 ;  /* 0x00000072305c7220 */ /* 0x000fe20000410000 */
[----:B------:R-:W-:Y:S01]  /*4e10*/  LOP3.LUT R110, R110, 0xffff0000, RZ, 0xc0, !PT ;  /* 0xffff00006e6e7812 */ /* 0x000fe200078ec0ff */
[----:B------:R-:W-:Y:S01]  /*4e20*/  FFMA.FTZ R51, R50, R56, -R57 ;  /* 0x0000003832337223 */ /* 0x000fe20000010839 */
[----:B------:R-:W-:Y:S01]  /*4e30*/  LOP3.LUT R47, R37, 0xffff0000, RZ, 0xc0, !PT ;  /* 0xffff0000252f7812 */ /* 0x000fe200078ec0ff */
[----:B------:R-:W-:Y:S01]  /*4e40*/  IMAD.U32 R41, R40, 0x10000, RZ ;  /* 0x0001000028297824 */ /* 0x000fe200078e00ff */
[----:B------:R-:W-:Y:S01]  /*4e50*/  LOP3.LUT R112, R112, 0xffff0000, RZ, 0xc0, !PT ;  /* 0xffff000070707812 */ /* 0x000fe200078ec0ff */
[----:B------:R-:W-:Y:S01]  /*4e60*/  FFMA.FTZ R59, R50, R58, R59 ;  /* 0x0000003a323b7223 */ /* 0x000fe2000001003b */
[----:B------:R-:W-:Y:S01]  /*4e70*/  LOP3.LUT R108, R108, 0xffff0000, RZ, 0xc0, !PT ;  /* 0xffff00006c6c7812 */ /* 0x000fe200078ec0ff */
[----:B------:R-:W-:Y:S01]  /*4e80*/  IMAD.U32 R50, R109, 0x10000, RZ ;  /* 0x000100006d327824 */ /* 0x000fe200078e00ff */
[----:B------:R-:W-:Y:S01]  /*4e90*/  SHF.L.U32 R56, R113, 0x10, RZ ;  /* 0x0000001071387819 */ /* 0x000fe200000006ff */
[----:B------:R-:W-:Y:S01]  /*4ea0*/  FMUL.FTZ R58, R49, R112 ;  /* 0x00000070313a7220 */ /* 0x000fe20000410000 */
[----:B------:R-:W-:Y:S01]  /*4eb0*/  PRMT R107, R107, 0x5410, R94 ;  /* 0x000054106b6b7816 */ /* 0x000fe2000000005e */
[-C--:B------:R-:W-:Y:S01]  /*4ec0*/  FMUL.FTZ R94, R48, R110.reuse ;  /* 0x0000006e305e7220 */ /* 0x080fe20000410000 */
[----:B------:R-:W-:Y:S01]  /*4ed0*/  FFMA.FTZ R48, R47, R110, -R92 ;  /* 0x0000006e2f307223 */ /* 0x000fe2000001085c */
[----:B------:R-:W-:Y:S01]  /*4ee0*/  FMUL.FTZ R92, R49, R108 ;  /* 0x0000006c315c7220 */ /* 0x000fe20000410000 */
[----:B------:R-:W-:Y:S01]  /*4ef0*/  IMAD.U32 R44, R36, 0x10000, RZ ;  /* 0x00010000242c7824 */ /* 0x000fe200078e00ff */
[----:B------:R-:W-:Y:S01]  /*4f00*/  LOP3.LUT R45, R39, 0xffff0000, RZ, 0xc0, !PT ;  /* 0xffff0000272d7812 */ /* 0x000fe200078ec0ff */
[C---:B------:R-:W-:Y:S01]  /*4f10*/  FMUL.FTZ R49, R41.reuse, R56 ;  /* 0x0000003829317220 */ /* 0x040fe20000410000 */
[----:B------:R-:W-:Y:S01]  /*4f20*/  LOP3.LUT R40, R40, 0xffff0000, RZ, 0xc0, !PT ;  /* 0xffff000028287812 */ /* 0x000fe200078ec0ff */
[-C--:B------:R-:W-:Y:S01]  /*4f30*/  FMUL.FTZ R41, R41, R50.reuse ;  /* 0x0000003229297220 */ /* 0x080fe20000410000 */
[----:B------:R-:W-:Y:S01]  /*4f40*/  LOP3.LUT R113, R113, 0xffff0000, RZ, 0xc0, !PT ;  /* 0xffff000071717812 */ /* 0x000fe200078ec0ff */
[----:B------:R-:W-:Y:S01]  /*4f50*/  FFMA.FTZ R49, R44, R50, -R49 ;  /* 0x000000322c317223 */ /* 0x000fe20000010831 */
[----:B------:R-:W-:Y:S01]  /*4f60*/  LOP3.LUT R109, R109, 0xffff0000, RZ, 0xc0, !PT ;  /* 0xffff00006d6d7812 */ /* 0x000fe200078ec0ff */
[C---:B------:R-:W-:Y:S01]  /*4f70*/  FFMA.FTZ R58, R45.reuse, R108, -R58 ;  /* 0x0000006c2d3a7223 */ /* 0x040fe2000001083a */
[C---:B------:R-:W-:Y:S01]  /*4f80*/  SHF.L.U32 R37, R38.reuse, 0x10, RZ ;  /* 0x0000001026257819 */ /* 0x040fe200000006ff */
[----:B------:R-:W-:Y:S01]  /*4f90*/  FFMA.FTZ R92, R45, R112, R92 ;  /* 0x000000702d5c7223 */ /* 0x000fe2000001005c */
[----:B------:R-:W-:Y:S01]  /*4fa0*/  LOP3.LUT R39, R38, 0xffff0000, RZ, 0xc0, !PT ;  /* 0xffff000026277812 */ /* 0x000fe200078ec0ff */
[----:B------:R-:W-:Y:S01]  /*4fb0*/  FFMA.FTZ R44, R44, R56, R41 ;  /* 0x000000382c2c7223 */ /* 0x000fe20000010029 */
[----:B------:R-:W-:Y:S01]  /*4fc0*/  LOP3.LUT R36, R36, 0xffff0000, RZ, 0xc0, !PT ;  /* 0xffff000024247812 */ /* 0x000fe200078ec0ff */
        /* <DEDUP_REMOVED lines=31> */
.L_x_10822:
[----:B------:R-:W-:Y:S05]  /*51c0*/  BSYNC B1 ;  /* 0x0000000000017941 */ /* 0x000fea0003800000 */
.L_x_10821:
[----:B-1----:R3:W-:Y:S01]  /*51d0*/  STG.E.128 desc[UR56][R52.64], R36 ;  /* 0x0000002434007986 */ /* 0x0027e2000c101d38 */
[----:B------:R-:W-:-:S13]  /*51e0*/  ISETP.GE.AND P4, PT, R55, R98, PT ;  /* 0x000000623700720c */ /* 0x000fda0003f86270 */
[----:B------:R-:W-:Y:S05]  /*51f0*/  @P4 BRA `(.L_x_10805) ;  /* 0x0000000000884947 */ /* 0x000fea0003800000 */
[--C-:B---3--:R-:W-:Y:S02]  /*5200*/  SHF.R.S32.HI R36, RZ, 0x1f, R55.reuse ;  /* 0x0000001fff247819 */ /* 0x108fe40000011437 */
[----:B------:R-:W-:-:S04]  /*5210*/  IADD3 R55, P4, P5, R62, R90, R55 ;  /* 0x0000005a3e377210 */ /* 0x000fc80007d9e037 */
[----:B------:R-:W-:Y:S02]  /*5220*/  IADD3.X R54, R83, R54, R36, P4, P5 ;  /* 0x0000003653367210 */ /* 0x000fe400027ea424 */
[----:B------:R-:W-:-:S04]  /*5230*/  LEA R86, P4, R55, R86, 0x1 ;  /* 0x0000005637567211 */ /* 0x000fc800078808ff */
[----:B------:R-:W-:-:S05]  /*5240*/  LEA.HI.X R87, R55, R87, R54, 0x1, P4 ;  /* 0x0000005737577211 */ /* 0x000fca00020f0c36 */
[----:B--2---:R4:W-:Y:S01]  /*5250*/  STG.E.128 desc[UR56][R86.64], R40 ;  /* 0x0000002856007986 */ /* 0x0049e2000c101d38 */
[----:B------:R-:W-:Y:S05]  /*5260*/  BRA `(.L_x_10805) ;  /* 0x00000000006c7947 */ /* 0x000fea0003800000 */
.L_x_10788:
[----:B------:R-:W2:Y:S02]  /*5270*/  LDL R36, [R1+0x14] ;  /* 0x0000140001247983 */ /* 0x000ea40000100800 */
[----:B--2---:R-:W-:-:S13]  /*5280*/  ISETP.NE.AND P3, PT, R36, 0x3, PT ;  /* 0x000000032400780c */ /* 0x004fda0003f65270 */
[----:B------:R-:W-:Y:S05]  /*5290*/  @!P3 BRA `(.L_x_10823) ;  /* 0x000000000004b947 */ /* 0x000fea0003800000 */
[----:B------:R-:W-:Y:S01]  /*52a0*/  BPT.TRAP 0x1 ;  /* 0x000000040000795c */ /* 0x000fe20000300000 */
.L_x_10823:
[----:B------:R-:W-:Y:S01]  /*52b0*/  IMAD R84, R19, 0x8, R2 ;  /* 0x0000000813547824 */ /* 0x000fe200078e0202 */
[----:B------:R-:W-:Y:S01]  /*52c0*/  SHF.L.U32 R96, R23, 0x1f, RZ ;  /* 0x0000001f17607819 */ /* 0x000fe200000006ff */
[----:B------:R-:W-:Y:S01]  /*52d0*/  IMAD R88, R27, -0xc0, R29 ;  /* 0xffffff401b587824 */ /* 0x000fe200078e021d */
[----:B------:R-:W-:Y:S02]  /*52e0*/  BSSY B1, `(.L_x_10824) ;  /* 0x0000004000017945 */ /* 0x000fe40003800000 */
[----:B------:R-:W1:Y:S02]  /*52f0*/  SYNCS.PHASECHK.TRANS64.TRYWAIT P4, [R84+URZ+0x30890], R96 ;  /* 0x03089060540075a7 */ /* 0x000e64000808017f */
[----:B------:R-:W-:Y:S01]  /*5300*/  VIMNMX R88, R88, 0xc0, PT ;  /* 0x000000c058587848 */ /* 0x000fe20003fe0100 */
[----:B-1----:R-:W-:Y:S06]  /*5310*/  @!P4 BRA `(.L_x_10825) ;  /* 0x00000118008cc947 */ /* 0x002fec0003800000 */
.L_x_11015:
[----:B------:R-:W-:Y:S05]  /*5320*/  BSYNC B1 ;  /* 0x0000000000017941 */ /* 0x000fea0003800000 */
.L_x_10824:
[----:B------:R-:W-:Y:S01]  /*5330*/  ISETP.GE.AND P4, PT, R18, R88, PT ;  /* 0x000000581200720c */ /* 0x000fe20003f86270 */
[----:B------:R-:W-:-:S12]  /*5340*/  BSSY B1, `(.L_x_10826) ;  /* 0x0000006000017945 */ /* 0x000fd80003800000 */
[----:B------:R-:W-:Y:S05]  /*5350*/  @P4 BRA `(.L_x_10827) ;  /* 0x0000000000104947 */ /* 0x000fea0003800000 */
[----:B------:R-:W2:Y:S04]  /*5360*/  @!P1 LDS.128 R36, [R89+0x12000] ;  /* 0x0120000059249984 */ /* 0x000ea80000000c00 */
[----:B0-----:R-:W0:Y:S04]  /*5370*/  @!P2 LDS.128 R40, [R85+0x12000] ;  /* 0x012000005528a984 */ /* 0x001e280000000c00 */
[----:B--2---:R2:W-:Y:S04]  /*5380*/  @!P1 STG.E.128 desc[UR56][R46.64], R36 ;  /* 0x000000242e009986 */ /* 0x0045e8000c101d38 */
[----:B0-----:R2:W-:Y:S02]  /*5390*/  @!P2 STG.E.128 desc[UR56][R46.64+0x40], R40 ;  /* 0x000040282e00a986 */ /* 0x0015e4000c101d38 */
.L_x_10827:
[----:B------:R-:W-:Y:S05]  /*53a0*/  BSYNC B1 ;  /* 0x0000000000017941 */ /* 0x000fea0003800000 */
.L_x_10826:
[----:B--2---:R-:W-:-:S04]  /*53b0*/  IADD3 R36, R18, 0x60, RZ ;  /* 0x0000006012247810 */ /* 0x004fc80007ffe0ff */
[----:B------:R-:W-:-:S13]  /*53c0*/  ISETP.GE.AND P4, PT, R36, R88, PT ;  /* 0x000000582400720c */ /* 0x000fda0003f86270 */
[----:B------:R-:W-:Y:S05]  /*53d0*/  @P4 BRA `(.L_x_10805) ;  /* 0x0000000000104947 */ /* 0x000fea0003800000 */
[----:B------:R-:W2:Y:S04]  /*53e0*/  @!P1 LDS.128 R36, [R89+0x15000] ;  /* 0x0150000059249984 */ /* 0x000ea80000000c00 */
[----:B0-----:R-:W0:Y:S04]  /*53f0*/  @!P2 LDS.128 R40, [R85+0x15000] ;  /* 0x015000005528a984 */ /* 0x001e280000000c00 */
[----:B--2---:R2:W-:Y:S04]  /*5400*/  @!P1 STG.E.128 desc[UR56][R44.64], R36 ;  /* 0x000000242c009986 */ /* 0x0045e8000c101d38 */
[----:B0-----:R2:W-:Y:S02]  /*5410*/  @!P2 STG.E.128 desc[UR56][R44.64+0x40], R40 ;  /* 0x000040282c00a986 */ /* 0x0015e4000c101d38 */
.L_x_10805:
[----:B------:R-:W-:Y:S05]  /*5420*/  BSYNC B0 ;  /* 0x0000000000007941 */ /* 0x000fea0003800000 */
.L_x_10787:
[----:B-123--:R-:W1:Y:S01]  /*5430*/  S2R R36, SR_TID.X ;  /* 0x0000000000247919 */ /* 0x00ee620000002100 */
        /* <DEDUP_REMOVED lines=16> */
.L_x_10829:
[----:B------:R-:W-:Y:S05]  /*5540*/  BSYNC B0 ;  /* 0x0000000000007941 */ /* 0x000fea0003800000 */
.L_x_10828:
[----:B------:R-:W2:Y:S01]  /*5550*/  SYNCS.PHASECHK.TRANS64.TRYWAIT P3, [R84+URZ+0x308b0], R96 ;  /* 0x0308b060540075a7 */ /* 0x000ea2000806017f */
[----:B------:R-:W-:Y:S01]  /*5560*/  ULDC UR58, c[0x0][0x2e4] ;  /* 0x0000b900003a7ab9 */ /* 0x000fe20000000800 */
[----:B------:R-:W-:Y:S01]  /*5570*/  ULDC.64 UR38, c[0x0][0x318] ;  /* 0x0000c60000267ab9 */ /* 0x000fe20000000a00 */
[----:B------:R-:W-:Y:S01]  /*5580*/  ULDC.64 UR36, c[0x0][0x308] ;  /* 0x0000c20000247ab9 */ /* 0x000fe20000000a00 */
[----:B------:R-:W-:Y:S01]  /*5590*/  BSSY B0, `(.L_x_10830) ;  /* 0x0000003000007945 */ /* 0x000fe20003800000 */
[----:B----4-:R-:W-:-:S03]  /*55a0*/  IMAD.WIDE R40, R27, 0xc0, R4 ;  /* 0x000000c01b287825 */ /* 0x010fc600078e0204 */
[----:B--2---:R-:W-:Y:S05]  /*55b0*/  @!P3 BRA `(.L_x_10831) ;  /* 0x0000011400f8b947 */ /* 0x004fea0003800000 */
.L_x_11016:
[----:B------:R-:W-:Y:S05]  /*55c0*/  BSYNC B0 ;  /* 0x0000000000007941 */ /* 0x000fea0003800000 */
.L_x_10830:
[----:B------:R-:W-:Y:S01]  /*55d0*/  ISETP.GE.AND P3, PT, R18, R88, PT ;  /* 0x000000581200720c */ /* 0x000fe20003f66270 */
[----:B------:R-:W-:-:S12]  /*55e0*/  BSSY B0, `(.L_x_10832) ;  /* 0x0000010000007945 */ /* 0x000fd80003800000 */
        /* <DEDUP_REMOVED lines=8> */
[----:B0-----:R-:W-:Y:S02]  /*5670*/  LEA.HI.X R43, R36, UR37, R37, 0x1, P3 ;  /* 0x00000025242b7c11 */ /* 0x001fe400098f0c25 */
[----:B------:R-:W-:-:S13]  /*5680*/  ISETP.GE.AND P3, PT, R16, UR58, PT ;  /* 0x0000003a10007c0c */ /* 0x000fda000bf66270 */
[----:B------:R-:W0:Y:S04]  /*5690*/  @!P3 LDS.128 R36, [R89] ;  /* 0x000000005924b984 */ /* 0x000e280000000c00 */
[----:B0-----:R-:W-:Y:S01]  /*56a0*/  @!P3 STG.E.128 desc[UR56][R42.64], R36 ;  /* 0x000000242a00b986 */ /* 0x001fe2000c101d38 */
[----:B------:R-:W-:-:S13]  /*56b0*/  ISETP.GE.AND P3, PT, R79, UR58, PT ;  /* 0x0000003a4f007c0c */ /* 0x000fda000bf66270 */
[----:B------:R-:W0:Y:S04]  /*56c0*/  @!P3 LDS.128 R36, [R85] ;  /* 0x000000005524b984 */ /* 0x000e280000000c00 */
[----:B0-----:R3:W-:Y:S02]  /*56d0*/  @!P3 STG.E.128 desc[UR56][R42.64+0x40], R36 ;  /* 0x000040242a00b986 */ /* 0x0017e4000c101d38 */
.L_x_10833:
[----:B------:R-:W-:Y:S05]  /*56e0*/  BSYNC B0 ;  /* 0x0000000000007941 */ /* 0x000fea0003800000 */
.L_x_10832:
[----:B-1-3--:R-:W-:Y:S01]  /*56f0*/  VIADD R36, R18, 0x60 ;  /* 0x0000006012247836 */ /* 0x00afe20000000000 */
[----:B------:R-:W-:Y:S04]  /*5700*/  BSSY B0, `(.L_x_10834) ;  /* 0x0000013000007945 */ /* 0x000fe80003800000 */
[----:B------:R-:W-:-:S13]  /*5710*/  ISETP.GE.AND P3, PT, R36, R88, PT ;  /* 0x000000582400720c */ /* 0x000fda0003f66270 */
[----:B------:R-:W-:Y:S05]  /*5720*/  @P3 BRA `(.L_x_10835) ;  /* 0x0000000000403947 */ /* 0x000fea0003800000 */
[----:B------:R-:W-:Y:S01]  /*5730*/  IADD3 R39, P3, R40, 0x60, RZ ;  /* 0x0000006028277810 */ /* 0x000fe20007f7e0ff */
[----:B------:R-:W-:Y:S01]  /*5740*/  IMAD.MOV.U32 R36, RZ, RZ, R34 ;  /* 0x000000ffff247224 */ /* 0x000fe200078e0022 */
[----:B------:R-:W-:-:S03]  /*5750*/  MOV R37, R0 ;  /* 0x0000000000257202 */ /* 0x000fc60000000f00 */
        /* <DEDUP_REMOVED lines=13> */
.L_x_10835:
[----:B------:R-:W-:Y:S05]  /*5830*/  BSYNC B0 ;  /* 0x0000000000007941 */ /* 0x000fea0003800000 */
.L_x_10834:
[----:B-1----:R-:W3:Y:S01]  /*5840*/  LDL R36, [R1] ;  /* 0x0000000001247983 */ /* 0x002ee20000100800 */
[----:B------:R-:W-:Y:S02]  /*5850*/  VIADD R19, R19, 0x1 ;  /* 0x0000000113137836 */ /* 0x000fe40000000000 */
[----:B0-2---:R-:W-:Y:S01]  /*5860*/  @!P4 VIADD R84, R84, 0x308c0 ;  /* 0x000308c05454c836 */ /* 0x005fe20000000000 */
        /* <DEDUP_REMOVED lines=11> */
[----:B---3--:R-:W-:Y:S02]  /*5920*/  LOP3.LUT P5, RZ, R36, 0x2, RZ, 0xc0, !PT ;  /* 0x0000000224ff7812 */ /* 0x008fe400078ac0ff */
        /* <DEDUP_REMOVED lines=8> */
.L_x_10782:
[----:B------:R-:W-:Y:S01]  /*59b0*/  ISETP.GE.AND P2, PT, R120, 0x1, PT ;  /* 0x000000017800780c */ /* 0x000fe20003f46270 */
[----:B------:R-:W-:Y:S01]  /*59c0*/  IMAD.MOV.U32 R21, RZ, RZ, RZ ;  /* 0x000000ffff157224 */ /* 0x000fe200078e00ff */
[----:B------:R-:W-:Y:S01]  /*59d0*/  PLOP3.LUT P1, PT, PT, PT, PT, 0x80, 0x0 ;  /* 0x000000000000781c */ /* 0x000fe20003f2f070 */
[----:B------:R-:W-:Y:S01]  /*59e0*/  IMAD.MOV.U32 R3, RZ, RZ, RZ ;  /* 0x000000ffff037224 */ /* 0x000fe200078e00ff */
[----:B------:R-:W-:Y:S01]  /*59f0*/  CS2R R44, SRZ ;  /* 0x00000000002c7805 */ /* 0x000fe2000001ff00 */
[----:B------:R-:W-:Y:S01]  /*5a00*/  IMAD.MOV.U32 R151, RZ, RZ, RZ ;  /* 0x000000ffff977224 */ /* 0x000fe200078e00ff */
[----:B------:R-:W-:Y:S01]  /*5a10*/  CS2R R28, SRZ ;  /* 0x00000000001c7805 */ /* 0x000fe2000001ff00 */
[----:B------:R-:W-:Y:S01]  /*5a20*/  IMAD.MOV.U32 R27, RZ, RZ, RZ ;  /* 0x000000ffff1b7224 */ /* 0x000fe200078e00ff */
        /* <DEDUP_REMOVED lines=9> */
[----:B------:R-:W-:Y:S02]  /*5ac0*/  MOV R54, RZ ;  /* 0x000000ff00367202 */ /* 0x000fe40000000f00 */
[----:B------:R-:W-:Y:S01]  /*5ad0*/  CS2R R14, SRZ ;  /* 0x00000000000e7805 */ /* 0x000fe2000001ff00 */
[----:B------:R-:W-:Y:S02]  /*5ae0*/  IMAD.MOV.U32 R56, RZ, RZ, RZ ;  /* 0x000000ffff387224 */ /* 0x000fe400078e00ff */
[----:B------:R-:W-:Y:S02]  /*5af0*/  IMAD.MOV.U32 R13, RZ, RZ, RZ ;  /* 0x000000ffff0d7224 */ /* 0x000fe400078e00ff */
[----:B------:R-:W-:Y:S01]  /*5b00*/  IMAD.MOV.U32 R58, RZ, RZ, RZ ;  /* 0x000000ffff3a7224 */ /* 0x000fe200078e00ff */
[----:B------:R-:W-:Y:S06]  /*5b10*/  @P0 BRA `(.L_x_10837) ;  /* 0x00000000000c0947 */ /* 0x000fec0003800000 */
[----:B------:R-:W0:Y:S01]  /*5b20*/  FENCE.VIEW.ASYNC.G ;  /* 0x00000000000073c6 */ /* 0x000e220000000100 */
[----:B------:R-:W-:Y:S05]  /*5b30*/  WARPSYNC.ALL ;  /* 0x0000000000007948 */ /* 0x000fea0003800000 */
[----:B0-----:R-:W-:Y:S06]  /*5b40*/  BAR.ARV 0xc, 0x1a0 ;  /* 0x0306800000007b1d */ /* 0x001fec0000002000 */
.L_x_10837:
        /* <DEDUP_REMOVED lines=12> */
.L_x_11019:
[----:B------:R-:W1:Y:S01]  /*5c10*/  LDL R4, [R1+0x60] ;  /* 0x0000600001047983 */ /* 0x000e620000100800 */
[----:B------:R-:W-:Y:S01]  /*5c20*/  VIADD R3, R2, 0x1e800 ;  /* 0x0001e80002037836 */ /* 0x000fe20000000000 */
[----:B------:R-:W-:Y:S04]  /*5c30*/  BSSY B6, `(.L_x_10840) ;  /* 0x0000016000067945 */ /* 0x000fe80003800000 */
[----:B------:R-:W-:Y:S01]  /*5c40*/  LOP3.LUT P0, RZ, R3, 0x3ff, RZ, 0xc0, !PT ;  /* 0x000003ff03ff7812 */ /* 0x000fe2000780c0ff */
[----:B-1----:R-:W-:-:S05]  /*5c50*/  IMAD.HI R0, R4, 0x55555556, RZ ;  /* 0x5555555604007827 */ /* 0x002fca00078e02ff */
[----:B------:R-:W-:-:S05]  /*5c60*/  LEA.HI R35, R0, R0, RZ, 0x1 ;  /* 0x0000000000237211 */ /* 0x000fca00078f08ff */
[----:B------:R-:W-:Y:S02]  /*5c70*/  IMAD R35, R35, -0x3, R4 ;  /* 0xfffffffd23237824 */ /* 0x000fe400078e0204 */
[----:B------:R-:W-:Y:S05]  /*5c80*/  @!P0 BRA `(.L_x_10841) ;  /* 0x0000000000408947 */ /* 0x000fea0003800000 */
[----:B------:R-:W-:Y:S01]  /*5c90*/  MOV R0, 0x0 ;  /* 0x0000000000007802 */ /* 0x000fe20000000f00 */
[----:B------:R-:W-:Y:S01]  /*5ca0*/  ULDC.64 UR4, c[0x4][0x1b8] ;  /* 0x01006e0000047ab9 */ /* 0x000fe20000000a00 */
[----:B------:R-:W-:Y:S01]  /*5cb0*/  ULDC.64 UR6, c[0x4][0x1c0] ;  /* 0x0100700000067ab9 */ /* 0x000fe20000000a00 */
[----:B------:R-:W-:Y:S01]  /*5cc0*/  MOV R4, UR4 ;  /* 0x0000000400047c02 */ /* 0x000fe20008000f00 */
[----:B0-----:R0:W1:Y:S01]  /*5cd0*/  LDC.64 R14, c[0x4][R0] ;  /* 0x01000000000e7b82 */ /* 0x0010620000000a00 */
[----:B------:R-:W-:Y:S01]  /*5ce0*/  IMAD.U32 R5, RZ, RZ, UR5 ;  /* 0x00000005ff057e24 */ /* 0x000fe2000f8e00ff */
        /* <DEDUP_REMOVED lines=9> */
[----:B-1---5:R-:W-:Y:S05]  /*5d80*/  CALL.ABS.NOINC R14 ;  /* 0x000000000e007343 */ /* 0x022fea0003c00000 */
.L_x_10841:
[----:B------:R-:W-:Y:S05]  /*5d90*/  BSYNC B6 ;  /* 0x0000000000067941 */ /* 0x000fea0003800000 */
.L_x_10840:
        /* <DEDUP_REMOVED lines=13> */
.L_x_10845:
[----:B--2---:R2:W3:Y:S02]  /*5e70*/  SYNCS.PHASECHK.TRANS64.TRYWAIT P0, [R2+URZ+0x30800], R3 ;  /* 0x03080003020075a7 */ /* 0x0044e4000800017f */
[----:B---3--:R-:W-:Y:S05]  /*5e80*/  @!P0 NANOSLEEP.SYNCS 0x989680 ;  /* 0x009896800000895d */ /* 0x008fea0003900000 */
[----:B------:R-:W3:Y:S02]  /*5e90*/  @!P0 SYNCS.PHASECHK.TRANS64 P0, [R2+URZ+0x30800], R3 ;  /* 0x03080003020085a7 */ /* 0x000ee4000800007f */
[----:B---3--:R-:W-:Y:S05]  /*5ea0*/  @!P0 BRA `(.L_x_10845) ;  /* 0xfffffffc00f08947 */ /* 0x008fea000383ffff */
.L_x_10844:
[----:B------:R-:W-:Y:S05]  /*5eb0*/  BSYNC B0 ;  /* 0x0000000000007941 */ /* 0x000fea0003800000 */
.L_x_10843:
[----:B------:R-:W-:Y:S05]  /*5ec0*/  BRA `(.L_x_10846) ;  /* 0x0000002400007947 */ /* 0x000fea0003800000 */
.L_x_10842:
[----:B------:R-:W1:Y:S01]  /*5ed0*/  S2R R0, SR_TID.X ;  /* 0x0000000000007919 */ /* 0x000e620000002100 */
[----:B------:R-:W-:Y:S01]  /*5ee0*/  VIADD R4, R2, 0xc400 ;  /* 0x0000c40002047836 */ /* 0x000fe20000000000 */
[----:B------:R-:W-:Y:S01]  /*5ef0*/  ULDC.64 UR4, c[0x0][0x3d8] ;  /* 0x0000f60000047ab9 */ /* 0x000fe20000000a00 */
[----:B------:R-:W-:Y:S01]  /*5f00*/  ULDC.64 UR6, c[0x0][0x3e8] ;  /* 0x0000fa0000067ab9 */ /* 0x000fe20000000a00 */
[----:B------:R-:W-:Y:S01]  /*5f10*/  SHF.R.S32.HI R10, RZ, 0x1f, R16 ;  /* 0x0000001fff0a7819 */ /* 0x000fe20000011410 */
[----:B------:R-:W-:Y:S01]  /*5f20*/  BSSY B6, `(.L_x_10847) ;  /* 0x0000039000067945 */ /* 0x000fe20003800000 */
[----:B------:R-:W-:Y:S01]  /*5f30*/  LOP3.LUT P0, RZ, R4, 0x3ff, RZ, 0xc0, !PT ;  /* 0x000003ff04ff7812 */ /* 0x000fe2000780c0ff */
[----:B-1----:R-:W-:Y:S01]  /*5f40*/  VIADD R44, R0, 0xffffff80 ;  /* 0xffffff80002c7836 */ /* 0x002fe20000000000 */
[----:B-----5:R-:W-:-:S04]  /*5f50*/  SHF.R.S32.HI R0, RZ, 0x1f, R24 ;  /* 0x0000001fff007819 */ /* 0x020fc80000011418 */
[----:B------:R-:W-:Y:S01]  /*5f60*/  SHF.R.S32.HI R3, RZ, 0x1f, R44 ;  /* 0x0000001fff037819 */ /* 0x000fe2000001142c */
[----:B------:R-:W-:-:S03]  /*5f70*/  IMAD R7, R0, UR6, RZ ;  /* 0x0000000600077c24 */ /* 0x000fc6000f8e02ff */
[----:B------:R-:W-:Y:S01]  /*5f80*/  LEA.HI R4, R3, R44, RZ, 0x2 ;  /* 0x0000002c03047211 */ /* 0x000fe200078f10ff */
[----:B------:R-:W-:Y:S02]  /*5f90*/  IMAD R3, R0, UR4, RZ ;  /* 0x0000000400037c24 */ /* 0x000fe4000f8e02ff */
[----:B------:R-:W-:Y:S01]  /*5fa0*/  IMAD R31, R24, UR7, R7 ;  /* 0x00000007181f7c24 */ /* 0x000fe2000f8e0207 */
[----:B------:R-:W-:Y:S01]  /*5fb0*/  LOP3.LUT R0, R4, 0xfffffffc, RZ, 0xc0, !PT ;  /* 0xfffffffc04007812 */ /* 0x000fe200078ec0ff */
[----:B------:R-:W-:-:S04]  /*5fc0*/  IMAD.WIDE.U32 R4, R24, UR4, RZ ;  /* 0x0000000418047c25 */ /* 0x000fc8000f8e00ff */
[----:B------:R-:W-:Y:S02]  /*5fd0*/  IMAD.IADD R0, R44, 0x1, -R0 ;  /* 0x000000012c007824 */ /* 0x000fe400078e0a00 */
[C---:B------:R-:W-:Y:S01]  /*5fe0*/  IMAD R3, R24.reuse, UR5, R3 ;  /* 0x0000000518037c24 */ /* 0x040fe2000f8e0203 */
[----:B------:R-:W-:Y:S01]  /*5ff0*/  ULDC.64 UR4, c[0x0][0x3c8] ;  /* 0x0000f20000047ab9 */ /* 0x000fe20000000a00 */
[----:B------:R-:W-:Y:S01]  /*6000*/  IMAD.WIDE.U32 R6, R24, UR6, RZ ;  /* 0x0000000618067c25 */ /* 0x000fe2000f8e00ff */
[----:B------:R-:W-:Y:S01]  /*6010*/  LEA R28, P1, R4, UR4, 0x1 ;  /* 0x00000004041c7c11 */ /* 0x000fe2000f8208ff */
[----:B------:R-:W-:Y:S02]  /*6020*/  ULDC.64 UR6, c[0x0][0x3e0] ;  /* 0x0000f80000067ab9 */ /* 0x000fe40000000a00 */
[----:B------:R-:W-:Y:S01]  /*6030*/  IMAD.SHL.U32 R26, R0, 0x4, RZ ;  /* 0x00000004001a7824 */ /* 0x000fe200078e00ff */
[C---:B------:R-:W-:Y:S01]  /*6040*/  IADD3 R0, P4, R16.reuse, R6, RZ ;  /* 0x0000000610007210 */ /* 0x040fe20007f9e0ff */
[----:B------:R-:W-:Y:S01]  /*6050*/  IMAD.IADD R11, R3, 0x1, R5 ;  /* 0x00000001030b7824 */ /* 0x000fe200078e0205 */
[-C--:B------:R-:W-:Y:S01]  /*6060*/  IADD3 R5, P2, R16, R4.reuse, RZ ;  /* 0x0000000410057210 */ /* 0x080fe20007f5e0ff */
[----:B------:R-:W-:Y:S01]  /*6070*/  IMAD.IADD R31, R31, 0x1, R7 ;  /* 0x000000011f1f7824 */ /* 0x000fe200078e0207 */
[----:B------:R-:W-:-:S02]  /*6080*/  IADD3 R9, P3, R26, R4, RZ ;  /* 0x000000041a097210 */ /* 0x000fc40007f7e0ff */
[----:B------:R-:W-:Y:S01]  /*6090*/  SHF.R.S32.HI R8, RZ, 0x1f, R26 ;  /* 0x0000001fff087819 */ /* 0x000fe2000001141a */
[----:B------:R-:W-:Y:S01]  /*60a0*/  IMAD.X R3, R10, 0x1, R31, P4 ;  /* 0x000000010a037824 */ /* 0x000fe200020e061f */
[----:B------:R-:W-:Y:S02]  /*60b0*/  IADD3 R7, P5, R26, R6, RZ ;  /* 0x000000061a077210 */ /* 0x000fe40007fbe0ff */
[--C-:B------:R-:W-:Y:S02]  /*60c0*/  LEA.HI.X R29, R4, UR5, R11.reuse, 0x1, P1 ;  /* 0x00000005041d7c11 */ /* 0x100fe400088f0c0b */
[----:B------:R-:W-:Y:S01]  /*60d0*/  IADD3.X R4, R10, R11, RZ, P2, !PT ;  /* 0x0000000b0a047210 */ /* 0x000fe200017fe4ff */
[----:B------:R-:W-:Y:S01]  /*60e0*/  IMAD.X R10, R8, 0x1, R11, P3 ;  /* 0x00000001080a7824 */ /* 0x000fe200018e060b */
[----:B------:R-:W-:Y:S01]  /*60f0*/  LEA R30, P1, R6, UR6, 0x1 ;  /* 0x00000006061e7c11 */ /* 0x000fe2000f8208ff */
[----:B------:R-:W-:Y:S01]  /*6100*/  IMAD.X R8, R8, 0x1, R31, P5 ;  /* 0x0000000108087824 */ /* 0x000fe200028e061f */
[----:B------:R-:W-:-:S02]  /*6110*/  LEA R42, P2, R5, UR4, 0x1 ;  /* 0x00000004052a7c11 */ /* 0x000fc4000f8408ff */
[----:B------:R-:W-:Y:S02]  /*6120*/  LEA R38, P3, R9, UR4, 0x1 ;  /* 0x0000000409267c11 */ /* 0x000fe4000f8608ff */
[----:B------:R-:W-:Y:S02]  /*6130*/  LEA R36, P4, R7, UR6, 0x1 ;  /* 0x0000000607247c11 */ /* 0x000fe4000f8808ff */
[----:B------:R-:W-:Y:S02]  /*6140*/  LEA R40, P5, R0, UR6, 0x1 ;  /* 0x0000000600287c11 */ /* 0x000fe4000f8a08ff */
[----:B------:R-:W-:Y:S02]  /*6150*/  LEA.HI.X R39, R9, UR5, R10, 0x1, P3 ;  /* 0x0000000509277c11 */ /* 0x000fe400098f0c0a */
        /* <DEDUP_REMOVED lines=21> */
.L_x_10848:
[----:B------:R-:W-:Y:S05]  /*62b0*/  BSYNC B6 ;  /* 0x0000000000067941 */ /* 0x000fea0003800000 */
.L_x_10847:
[----:B------:R-:W-:Y:S01]  /*62c0*/  ULDC.U8 UR4, c[0x0][0x3f0] ;  /* 0x0000fc0000047ab9 */ /* 0x000fe20000000000 */
[----:B------:R-:W-:Y:S01]  /*62d0*/  BSSY B0, `(.L_x_10849) ;  /* 0x00001f7000007945 */ /* 0x000fe20003800000 */
[----:B------:R-:W-:-:S13]  /*62e0*/  ISETP.NE.AND P0, PT, RZ, UR4, PT ;  /* 0x00000004ff007c0c */ /* 0x000fda000bf05270 */
[----:B------:R-:W-:Y:S05]  /*62f0*/  @!P0 BRA `(.L_x_10850) ;  /* 0x0000000c00f88947 */ /* 0x000fea0003800000 */
[----:B------:R-:W2:Y:S01]  /*6300*/  LDL R34, [R1+0x58] ;  /* 0x0000580001227983 */ /* 0x000ea20000100800 */
[----:B------:R-:W-:Y:S01]  /*6310*/  IMAD R21, R33, -0xc0, R25 ;  /* 0xffffff4021157824 */ /* 0x000fe200078e0219 */
[----:B------:R-:W-:Y:S01]  /*6320*/  BSSY B1, `(.L_x_10851) ;  /* 0x0000019000017945 */ /* 0x000fe20003800000 */
[----:B------:R-:W-:Y:S02]  /*6330*/  CS2R R6, SRZ ;  /* 0x0000000000067805 */ /* 0x000fe4000001ff00 */
[----:B------:R-:W-:Y:S02]  /*6340*/  CS2R R4, SRZ ;  /* 0x0000000000047805 */ /* 0x000fe4000001ff00 */
[----:B------:R-:W-:Y:S02]  /*6350*/  CS2R R8, SRZ ;  /* 0x0000000000087805 */ /* 0x000fe4000001ff00 */
[----:B------:R-:W-:Y:S02]  /*6360*/  VIMNMX R21, R21, 0xc0, PT ;  /* 0x000000c015157848 */ /* 0x000fe40003fe0100 */
[----:B------:R-:W-:-:S02]  /*6370*/  CS2R R24, SRZ ;  /* 0x0000000000187805 */ /* 0x000fc4000001ff00 */
[----:B------:R-:W-:Y:S01]  /*6380*/  ISETP.GE.AND P0, PT, R18, R21, PT ;  /* 0x000000151200720c */ /* 0x000fe20003f06270 */
[----:B--2---:R-:W-:-:S05]  /*6390*/  IMAD.SHL.U32 R0, R34, 0x40, RZ ;  /* 0x0000004022007824 */ /* 0x004fca00078e00ff */
[----:B------:R-:W-:-:S04]  /*63a0*/  LOP3.LUT R3, R0, 0x1c0, RZ, 0xc0, !PT ;  /* 0x000001c000037812 */ /* 0x000fc800078ec0ff */
[----:B------:R-:W-:Y:S02]  /*63b0*/  LOP3.LUT R0, R3, 0x18, R16, 0xf8, !PT ;  /* 0x0000001803007812 */ /* 0x000fe400078ef810 */
[----:B------:R-:W-:-:S04]  /*63c0*/  SHF.R.U32.HI R3, RZ, 0x3, R3 ;  /* 0x00000003ff037819 */ /* 0x000fc80000011603 */
[----:B------:R-:W-:Y:S01]  /*63d0*/  LOP3.LUT R3, R0, R3, RZ, 0x3c, !PT ;  /* 0x0000000300037212 */ /* 0x000fe200078e3cff */
[----:B------:R-:W-:Y:S06]  /*63e0*/  @P0 BRA `(.L_x_10852) ;  /* 0x0000000000300947 */ /* 0x000fec0003800000 */
[C---:B------:R-:W-:Y:S01]  /*63f0*/  VIADD R0, R26.reuse, 0x10 ;  /* 0x000000101a007836 */ /* 0x040fe20000000000 */
[----:B------:R-:W-:Y:S01]  /*6400*/  ULDC UR4, c[0x0][0x3d4] ;  /* 0x0000f50000047ab9 */ /* 0x000fe20000000800 */
[----:B------:R-:W-:Y:S02]  /*6410*/  CS2R R8, SRZ ;  /* 0x0000000000087805 */ /* 0x000fe4000001ff00 */
[----:B------:R-:W-:Y:S02]  /*6420*/  ISETP.GE.AND P1, PT, R26, UR4, PT ;  /* 0x000000041a007c0c */ /* 0x000fe4000bf26270 */
[----:B------:R-:W-:Y:S02]  /*6430*/  CS2R R24, SRZ ;  /* 0x0000000000187805 */ /* 0x000fe4000001ff00 */
[----:B------:R-:W-:Y:S02]  /*6440*/  ISETP.GE.AND P2, PT, R0, UR4, PT ;  /* 0x0000000400007c0c */ /* 0x000fe4000bf46270 */
[----:B------:R-:W-:-:S02]  /*6450*/  CS2R R6, SRZ ;  /* 0x0000000000067805 */ /* 0x000fc4000001ff00 */
[----:B------:R-:W-:-:S05]  /*6460*/  CS2R R4, SRZ ;  /* 0x0000000000047805 */ /* 0x000fca000001ff00 */
[----:B------:R1:W5:Y:S04]  /*6470*/  @!P1 LDG.E.64 R8, desc[UR56][R38.64] ;  /* 0x0000003826089981 */ /* 0x000368000c1e1b00 */
[----:B------:R1:W5:Y:S04]  /*6480*/  @!P2 LDG.E.64 R24, desc[UR56][R38.64+0x20] ;  /* 0x000020382618a981 */ /* 0x000368000c1e1b00 */
[----:B------:R1:W5:Y:S04]  /*6490*/  @!P1 LDG.E.64 R6, desc[UR56][R36.64] ;  /* 0x0000003824069981 */ /* 0x000368000c1e1b00 */
[----:B------:R1:W5:Y:S02]  /*64a0*/  @!P2 LDG.E.64 R4, desc[UR56][R36.64+0x20] ;  /* 0x000020382404a981 */ /* 0x000364000c1e1b00 */
.L_x_10852:
[----:B------:R-:W-:Y:S05]  /*64b0*/  BSYNC B1 ;  /* 0x0000000000017941 */ /* 0x000fea0003800000 */
.L_x_10851:
[----:B------:R-:W2:Y:S01]  /*64c0*/  LDL R10, [R1+0x80] ;  /* 0x00008000010a7983 */ /* 0x000ea20000100800 */
[----:B------:R-:W-:Y:S01]  /*64d0*/  UMOV UR4, 0xffffffff ;  /* 0xffffffff00047882 */ /* 0x000fe20000000000 */
[----:B-----5:R-:W-:Y:S01]  /*64e0*/  IMAD.MOV.U32 R20, RZ, RZ, R8 ;  /* 0x000000ffff147224 */ /* 0x020fe200078e0008 */
[----:B------:R-:W-:Y:S02]  /*64f0*/  MOV R27, R9 ;  /* 0x00000009001b7202 */ /* 0x000fe40000000f00 */
[--C-:B------:R-:W-:Y:S02]  /*6500*/  SHF.R.U64 R32, R8, 0x10, R9.reuse ;  /* 0x0000001008207819 */ /* 0x100fe40000001209 */
[----:B------:R-:W-:Y:S02]  /*6510*/  SHF.R.U32.HI R33, RZ, 0x10, R9 ;  /* 0x00000010ff217819 */ /* 0x000fe40000011609 */
[----:B--2---:R-:W-:Y:S01]  /*6520*/  LEA.HI R0, R10, R10, RZ, 0x1 ;  /* 0x0000000a0a007211 */ /* 0x004fe200078f08ff */
[----:B------:R-:W-:Y:S06]  /*6530*/  BRA.DIV UR4, `(.L_x_10853) ;  /* 0x0000010a046c7947 */ /* 0x000fec000b800000 */
.L_x_11022:
[----:B------:R-:W-:Y:S01]  /*6540*/  UMOV UR4, 0xffffffff ;  /* 0xffffffff00047882 */ /* 0x000fe20000000000 */
[----:B------:R-:W-:Y:S02]  /*6550*/  LOP3.LUT R0, R0, 0xfffffffe, RZ, 0xc0, !PT ;  /* 0xfffffffe00007812 */ /* 0x000fe400078ec0ff */
[----:B------:R-:W-:Y:S05]  /*6560*/  BRA.DIV UR4, `(.L_x_10854) ;  /* 0x0000010a04887947 */ /* 0x000fea000b800000 */
.L_x_11025:
[----:B------:R-:W-:Y:S01]  /*6570*/  UMOV UR4, 0xffffffff ;  /* 0xffffffff00047882 */ /* 0x000fe20000000000 */
[----:B------:R-:W-:Y:S02]  /*6580*/  IMAD.IADD R0, R10, 0x1, -R0 ;  /* 0x000000010a007824 */ /* 0x000fe400078e0a00 */
[----:B------:R-:W-:Y:S05]  /*6590*/  BRA.DIV UR4, `(.L_x_10855) ;  /* 0x0000010a04a47947 */ /* 0x000fea000b800000 */
.L_x_11028:
[----:B------:R-:W-:Y:S01]  /*65a0*/  UMOV UR4, 0xffffffff ;  /* 0xffffffff00047882 */ /* 0x000fe20000000000 */
[----:B------:R-:W-:Y:S02]  /*65b0*/  SHF.L.U32 R9, R0, 0x1f, RZ ;  /* 0x0000001f00097819 */ /* 0x000fe400000006ff */
[----:B------:R-:W-:Y:S05]  /*65c0*/  BRA.DIV UR4, `(.L_x_10856) ;  /* 0x0000010a04c07947 */ /* 0x000fea000b800000 */
.L_x_11031:
[----:B------:R-:W2:Y:S01]  /*65d0*/  SYNCS.PHASECHK.TRANS64.TRYWAIT P1, [R2+URZ+0x30800], R9 ;  /* 0x03080009020075a7 */ /* 0x000ea2000802017f */
[----:B------:R-:W-:Y:S01]  /*65e0*/  SHF.R.S32.HI R0, RZ, 0x1f, R44 ;  /* 0x0000001fff007819 */ /* 0x000fe2000001142c */
[----:B------:R-:W-:Y:S01]  /*65f0*/  IMAD.MOV.U32 R8, RZ, RZ, R24 ;  /* 0x000000ffff087224 */ /* 0x000fe200078e0018 */
[----:B------:R-:W-:Y:S01]  /*6600*/  LOP3.LUT P2, RZ, R34, 0x4, RZ, 0xc0, !PT ;  /* 0x0000000422ff7812 */ /* 0x000fe2000784c0ff */
[--C-:B------:R-:W-:Y:S01]  /*6610*/  IMAD.MOV.U32 R15, RZ, RZ, R25.reuse ;  /* 0x000000ffff0f7224 */ /* 0x100fe200078e0019 */
[----:B------:R-:W-:Y:S01]  /*6620*/  LEA.HI R0, R0, R44, RZ, 0x5 ;  /* 0x0000002c00007211 */ /* 0x000fe200078f28ff */
[----:B-1----:R-:W-:Y:S01]  /*6630*/  IMAD.MOV.U32 R36, RZ, RZ, R6 ;  /* 0x000000ffff247224 */ /* 0x002fe200078e0006 */
[----:B------:R-:W-:Y:S01]  /*6640*/  SHF.R.U64 R24, R24, 0x10, R25 ;  /* 0x0000001018187819 */ /* 0x000fe20000001219 */
[----:B------:R-:W-:Y:S01]  /*6650*/  IMAD.MOV.U32 R12, RZ, RZ, R7 ;  /* 0x000000ffff0c7224 */ /* 0x000fe200078e0007 */
[----:B------:R-:W-:Y:S01]  /*6660*/  SHF.R.S32.HI R0, RZ, 0x5, R0 ;  /* 0x00000005ff007819 */ /* 0x000fe20000011400 */
[----:B------:R-:W-:Y:S01]  /*6670*/  IMAD.MOV.U32 R11, RZ, RZ, R5 ;  /* 0x000000ffff0b7224 */ /* 0x000fe200078e0005 */
[----:B------:R-:W-:Y:S01]  /*6680*/  SHF.R.U64 R28, R6, 0x10, R7 ;  /* 0x00000010061c7819 */ /* 0x000fe20000001207 */
[----:B------:R-:W-:Y:S01]  /*6690*/  BSSY B1, `(.L_x_10857) ;  /* 0x0000014000017945 */ /* 0x000fe20003800000 */
[----:B------:R-:W-:Y:S01]  /*66a0*/  SHF.R.U64 R29, R4, 0x10, R5 ;  /* 0x00000010041d7819 */ /* 0x000fe20000001205 */
[----:B------:R-:W-:Y:S01]  /*66b0*/  IMAD R3, R0, 0x200, R3 ;  /* 0x0000020000037824 */ /* 0x000fe200078e0203 */
[----:B------:R-:W-:-:S02]  /*66c0*/  SHF.R.U32.HI R25, RZ, 0x10, R25 ;  /* 0x00000010ff197819 */ /* 0x000fc40000011619 */
[----:B------:R-:W-:Y:S01]  /*66d0*/  SHF.R.U32.HI R7, RZ, 0x10, R7 ;  /* 0x00000010ff077819 */ /* 0x000fe20000011607 */
[----:B------:R-:W-:Y:S01]  /*66e0*/  IMAD R3, R3, 0x2, R2 ;  /* 0x0000000203037824 */ /* 0x000fe200078e0202 */
[----:B------:R-:W-:Y:S02]  /*66f0*/  MOV R10, R4 ;  /* 0x00000004000a7202 */ /* 0x000fe40000000f00 */
[----:B------:R-:W-:Y:S01]  /*6700*/  SHF.R.U32.HI R5, RZ, 0x10, R5 ;  /* 0x00000010ff057819 */ /* 0x000fe20000011605 */
[C---:B------:R-:W-:Y:S01]  /*6710*/  VIADD R6, R3.reuse, 0xc400 ;  /* 0x0000c40003067836 */ /* 0x040fe20000000000 */
[----:B0-----:R-:W-:Y:S01]  /*6720*/  PRMT R14, R20, 0x5410, R32 ;  /* 0x00005410140e7816 */ /* 0x001fe20000000020 */
[----:B------:R-:W-:Y:S01]  /*6730*/  VIADD R0, R3, 0xc440 ;  /* 0x0000c44003007836 */ /* 0x000fe20000000000 */
[----:B------:R-:W-:Y:S01]  /*6740*/  PRMT R13, R27, 0x5410, R33 ;  /* 0x000054101b0d7816 */ /* 0x000fe20000000021 */
[----:B------:R-:W-:Y:S01]  /*6750*/  @P2 VIADD R0, R6, 0xffffffc0 ;  /* 0xffffffc006002836 */ /* 0x000fe20000000000 */
[----:B------:R-:W-:-:S02]  /*6760*/  PRMT R4, R15, 0x5410, R25 ;  /* 0x000054100f047816 */ /* 0x000fc40000000019 */
[----:B------:R-:W-:Y:S02]  /*6770*/  PRMT R8, R8, 0x5410, R24 ;  /* 0x0000541008087816 */ /* 0x000fe40000000018 */
[----:B------:R-:W-:Y:S02]  /*6780*/  PRMT R36, R36, 0x5410, R28 ;  /* 0x0000541024247816 */ /* 0x000fe4000000001c */
[----:B------:R-:W-:Y:S02]  /*6790*/  PRMT R12, R12, 0x5410, R7 ;  /* 0x000054100c0c7816 */ /* 0x000fe40000000007 */
[----:B------:R-:W-:Y:S02]  /*67a0*/  PRMT R10, R10, 0x5410, R29 ;  /* 0x000054100a0a7816 */ /* 0x000fe4000000001d */
[----:B------:R-:W-:Y:S01]  /*67b0*/  PRMT R11, R11, 0x5410, R5 ;  /* 0x000054100b0b7816 */ /* 0x000fe20000000005 */
[----:B--2---:R-:W-:Y:S06]  /*67c0*/  @!P1 BRA `(.L_x_10858) ;  /* 0x0000010800689947 */ /* 0x004fec0003800000 */
.L_x_11032:
[----:B------:R-:W-:Y:S05]  /*67d0*/  BSYNC B1 ;  /* 0x0000000000017941 */ /* 0x000fea0003800000 */
.L_x_10857:
[----:B------:R-:W-:Y:S01]  /*67e0*/  BSSY B1, `(.L_x_10859) ;  /* 0x0000057000017945 */ /* 0x000fe20003800000 */
[----:B0-----:R-:W-:-:S03]  /*67f0*/  IMAD.MOV.U32 R9, RZ, RZ, R4 ;  /* 0x000000ffff097224 */ /* 0x001fc600078e0004 */
[----:B------:R-:W-:Y:S05]  /*6800*/  @P0 BRA `(.L_x_10860) ;  /* 0x0000000400500947 */ /* 0x000fea0003800000 */
[----:B------:R-:W0:Y:S01]  /*6810*/  LDC R5, c[0x0][0x3d4] ;  /* 0x0000f500ff057b82 */ /* 0x000e220000000800 */
[C---:B------:R-:W-:Y:S01]  /*6820*/  VIADD R4, R26.reuse, 0x10 ;  /* 0x000000101a047836 */ /* 0x040fe20000000000 */
[----:B------:R-:W-:Y:S01]  /*6830*/  BSSY B2, `(.L_x_10861) ;  /* 0x000002a000027945 */ /* 0x000fe20003800000 */
[----:B0-----:R-:W-:-:S03]  /*6840*/  ISETP.GE.AND P0, PT, R26, R5, PT ;  /* 0x000000051a00720c */ /* 0x001fc60003f06270 */
[----:B------:R-:W-:-:S10]  /*6850*/  ISETP.GE.AND P1, PT, R4, R5, PT ;  /* 0x000000050400720c */ /* 0x000fd40003f26270 */
[----:B------:R-:W-:Y:S05]  /*6860*/  @P0 BRA `(.L_x_10862) ;  /* 0x0000000000980947 */ /* 0x000fea0003800000 */
[----:B------:R-:W0:Y:S01]  /*6870*/  LDS.128 R4, [R3+0xc400] ;  /* 0x00c4000003047984 */ /* 0x000e220000000c00 */
        /* <DEDUP_REMOVED lines=37> */
.L_x_10862:
[----:B------:R-:W-:Y:S05]  /*6ad0*/  BSYNC B2 ;  /* 0x0000000000027941 */ /* 0x000fea0003800000 */
.L_x_10861:
        /* <DEDUP_REMOVED lines=39> */
.L_x_10860:
[----:B------:R-:W-:Y:S05]  /*6d50*/  BSYNC B1 ;  /* 0x0000000000017941 */ /* 0x000fea0003800000 */
.L_x_10859:
[----:B01----:R-:W-:-:S05]  /*6d60*/  VIADD R4, R18, 0x60 ;  /* 0x0000006012047836 */ /* 0x003fca0000000000 */
[----:B------:R-:W-:-:S13]  /*6d70*/  ISETP.GE.AND P0, PT, R4, R21, PT ;  /* 0x000000150400720c */ /* 0x000fda0003f06270 */
[----:B------:R-:W-:Y:S05]  /*6d80*/  @P0 BRA `(.L_x_10863) ;  /* 0x00000014002c0947 */ /* 0x000fea0003800000 */
[----:B------:R-:W0:Y:S01]  /*6d90*/  LDC R5, c[0x0][0x3d4] ;  /* 0x0000f500ff057b82 */ /* 0x000e220000000800 */
[C---:B------:R-:W-:Y:S01]  /*6da0*/  IADD3 R4, R26.reuse, 0x10, RZ ;  /* 0x000000101a047810 */ /* 0x040fe20007ffe0ff */
[----:B------:R-:W-:Y:S01]  /*6db0*/  BSSY B1, `(.L_x_10864) ;  /* 0x000002a000017945 */ /* 0x000fe20003800000 */
[-C--:B0-----:R-:W-:Y:S02]  /*6dc0*/  ISETP.GE.AND P0, PT, R26, R5.reuse, PT ;  /* 0x000000051a00720c */ /* 0x081fe40003f06270 */
[----:B------:R-:W-:-:S11]  /*6dd0*/  ISETP.GE.AND P1, PT, R4, R5, PT ;  /* 0x000000050400720c */ /* 0x000fd60003f26270 */
[----:B------:R-:W-:Y:S05]  /*6de0*/  @P0 BRA `(.L_x_10865) ;  /* 0x0000000000980947 */ /* 0x000fea0003800000 */
[----:B------:R-:W0:Y:S01]  /*6df0*/  LDS.128 R4, [R3+0xf400] ;  /* 0x00f4000003047984 */ /* 0x000e220000000c00 */
        /* <DEDUP_REMOVED lines=18> */
[----:B------:R-:W-:Y:S01]  /*6f20*/  LOP3.LUT R7, R7, 0xffff0000, RZ, 0xc0, !PT ;  /* 0xffff000007077812 */ /* 0x000fe200078ec0ff */
[-C--:B------:R-:W-:Y:S01]  /*6f30*/  FFMA.FTZ R5, R28, R20.reuse, -R25 ;  /* 0x000000141c057223 */ /* 0x080fe20000010819 */
[C---:B------:R-:W-:Y:S01]  /*6f40*/  SHF.L.U32 R26, R13.reuse, 0x10, RZ ;  /* 0x000000100d1a7819 */ /* 0x040fe200000006ff */
[----:B------:R-:W-:Y:S01]  /*6f50*/  IMAD.U32 R28, R12, 0x10000, RZ ;  /* 0x000100000c1c7824 */ /* 0x000fe200078e00ff */
[----:B------:R-:W-:Y:S01]  /*6f60*/  LOP3.LUT R29, R13, 0xffff0000, RZ, 0xc0, !PT ;  /* 0xffff00000d1d7812 */ /* 0x000fe200078ec0ff */
[-C--:B------:R-:W-:Y:S01]  /*6f70*/  FMUL.FTZ R12, R31, R7.reuse ;  /* 0x000000071f0c7220 */ /* 0x080fe20000410000 */
[----:B------:R-:W-:Y:S01]  /*6f80*/  FFMA.FTZ R20, R36, R20, R27 ;  /* 0x0000001424147223 */ /* 0x000fe2000001001b */
[-C--:B------:R-:W-:Y:S01]  /*6f90*/  FMUL.FTZ R13, R28, R6.reuse ;  /* 0x000000061c0d7220 */ /* 0x080fe20000410000 */
[C---:B------:R-:W-:Y:S01]  /*6fa0*/  FMUL.FTZ R25, R26.reuse, R6 ;  /* 0x000000061a197220 */ /* 0x040fe20000410000 */
        /* <DEDUP_REMOVED lines=10> */
.L_x_10865:
[----:B------:R-:W-:Y:S05]  /*7050*/  BSYNC B1 ;  /* 0x0000000000017941 */ /* 0x000fea0003800000 */
.L_x_10864:
[----:B------:R-:W-:Y:S05]  /*7060*/  @P1 BRA `(.L_x_10863) ;  /* 0x0000001000741947 */ /* 0x000fea0003800000 */
[----:B0-----:R-:W0:Y:S01]  /*7070*/  LDS.128 R4, [R0+0x3000] ;  /* 0x0030000000047984 */ /* 0x001e220000000c00 */
        /* <DEDUP_REMOVED lines=20> */
[----:B------:R-:W-:Y:S01]  /*71c0*/  SHF.L.U32 R14, R9, 0x10, RZ ;  /* 0x00000010090e7819 */ /* 0x000fe200000006ff */
[----:B------:R-:W-:Y:S01]  /*71d0*/  IMAD.U32 R24, R11, 0x10000, RZ ;  /* 0x000100000b187824 */ /* 0x000fe200078e00ff */
[----:B------:R-:W-:Y:S01]  /*71e0*/  LOP3.LUT R20, R9, 0xffff0000, RZ, 0xc0, !PT ;  /* 0xffff000009147812 */ /* 0x000fe200078ec0ff */
        /* <DEDUP_REMOVED lines=15> */
.L_x_10850:
[----:B------:R-:W1:Y:S01]  /*72e0*/  LDC R3, c[0x0][0x3d4] ;  /* 0x0000f500ff037b82 */ /* 0x000e620000000800 */
[----:B------:R-:W-:Y:S01]  /*72f0*/  IMAD R25, R33, -0xc0, R25 ;  /* 0xffffff4021197824 */ /* 0x000fe200078e0219 */
[----:B------:R-:W2:Y:S01]  /*7300*/  LDL R8, [R1+0x80] ;  /* 0x0000800001087983 */ /* 0x000ea20000100800 */
[----:B------:R-:W-:Y:S02]  /*7310*/  CS2R R4, SRZ ;  /* 0x0000000000047805 */ /* 0x000fe4000001ff00 */
[----:B------:R-:W-:Y:S02]  /*7320*/  CS2R R6, SRZ ;  /* 0x0000000000067805 */ /* 0x000fe4000001ff00 */
[----:B------:R-:W-:Y:S02]  /*7330*/  CS2R R26, SRZ ;  /* 0x00000000001a7805 */ /* 0x000fe4000001ff00 */
[----:B------:R-:W-:Y:S02]  /*7340*/  VIMNMX R21, R25, 0xc0, PT ;  /* 0x000000c019157848 */ /* 0x000fe40003fe0100 */
[----:B------:R-:W-:-:S02]  /*7350*/  CS2R R24, SRZ ;  /* 0x0000000000187805 */ /* 0x000fc4000001ff00 */
[----:B-1----:R-:W-:-:S04]  /*7360*/  ISETP.GE.AND P0, PT, R16, R3, PT ;  /* 0x000000031000720c */ /* 0x002fc80003f06270 */
[----:B------:R-:W-:-:S13]  /*7370*/  ISETP.GE.OR P1, PT, R18, R21, P0 ;  /* 0x000000151200720c */ /* 0x000fda0000726670 */
[----:B------:R1:W5:Y:S04]  /*7380*/  @!P1 LDG.E.128 R4, desc[UR56][R42.64] ;  /* 0x000000382a049981 */ /* 0x000368000c1e1d00 */
[----:B------:R1:W5:Y:S01]  /*7390*/  @!P1 LDG.E.128 R24, desc[UR56][R40.64] ;  /* 0x0000003828189981 */ /* 0x000362000c1e1d00 */
[----:B------:R-:W-:Y:S01]  /*73a0*/  UMOV UR4, 0xffffffff ;  /* 0xffffffff00047882 */ /* 0x000fe20000000000 */
[----:B--2---:R-:W-:Y:S02]  /*73b0*/  LEA.HI R0, R8, R8, RZ, 0x1 ;  /* 0x0000000808007211 */ /* 0x004fe400078f08ff */
[----:B-1----:R-:W-:Y:S05]  /*73c0*/  BRA.DIV UR4, `(.L_x_10866) ;  /* 0x000000fe047c7947 */ /* 0x002fea000b800000 */
.L_x_11035:
[----:B------:R-:W-:Y:S01]  /*73d0*/  UMOV UR4, 0xffffffff ;  /* 0xffffffff00047882 */ /* 0x000fe20000000000 */
[----:B------:R-:W-:Y:S02]  /*73e0*/  LOP3.LUT R0, R0, 0xfffffffe, RZ, 0xc0, !PT ;  /* 0xfffffffe00007812 */ /* 0x000fe400078ec0ff */
[----:B------:R-:W-:Y:S05]  /*73f0*/  BRA.DIV UR4, `(.L_x_10867) ;  /* 0x000000fe04987947 */ /* 0x000fea000b800000 */
.L_x_11038:
[----:B------:R-:W-:Y:S01]  /*7400*/  UMOV UR4, 0xffffffff ;  /* 0xffffffff00047882 */ /* 0x000fe20000000000 */
[----:B------:R-:W-:Y:S02]  /*7410*/  IMAD.IADD R0, R8, 0x1, -R0 ;  /* 0x0000000108007824 */ /* 0x000fe400078e0a00 */
[----:B------:R-:W-:Y:S05]  /*7420*/  BRA.DIV UR4, `(.L_x_10868) ;  /* 0x000000fe04b47947 */ /* 0x000fea000b800000 */
.L_x_11041:
[----:B------:R-:W-:Y:S01]  /*7430*/  UMOV UR4, 0xffffffff ;  /* 0xffffffff00047882 */ /* 0x000fe20000000000 */
[----:B------:R-:W-:Y:S02]  /*7440*/  SHF.L.U32 R9, R0, 0x1f, RZ ;  /* 0x0000001f00097819 */ /* 0x000fe400000006ff */
[----:B------:R-:W-:Y:S05]  /*7450*/  BRA.DIV UR4, `(.L_x_10869) ;  /* 0x000000fe04d07947 */ /* 0x000fea000b800000 */
.L_x_11044:
[----:B------:R-:W1:Y:S01]  /*7460*/  SYNCS.PHASECHK.TRANS64.TRYWAIT P1, [R2+URZ+0x30800], R9 ;  /* 0x03080009020075a7 */ /* 0x000e62000802017f */
[C---:B------:R-:W-:Y:S01]  /*7470*/  VIADD R0, R18.reuse, 0x60 ;  /* 0x0000006012007836 */ /* 0x040fe20000000000 */
[-C--:B------:R-:W-:Y:S01]  /*7480*/  ISETP.GE.OR P2, PT, R18, R21.reuse, P0 ;  /* 0x000000151200720c */ /* 0x080fe20000746670 */
[----:B-----5:R-:W-:Y:S01]  /*7490*/  IMAD.MOV.U32 R20, RZ, RZ, R4 ;  /* 0x000000ffff147224 */ /* 0x020fe200078e0004 */
[--C-:B------:R-:W-:Y:S01]  /*74a0*/  SHF.R.U64 R4, R4, 0x10, R5.reuse ;  /* 0x0000001004047819 */ /* 0x100fe20000001205 */
[----:B------:R-:W-:Y:S01]  /*74b0*/  IMAD.MOV.U32 R12, RZ, RZ, R6 ;  /* 0x000000ffff0c7224 */ /* 0x000fe200078e0006 */
[----:B------:R-:W-:Y:S01]  /*74c0*/  ISETP.GE.OR P0, PT, R0, R21, P0 ;  /* 0x000000150000720c */ /* 0x000fe20000706670 */
[--C-:B------:R-:W-:Y:S01]  /*74d0*/  IMAD.MOV.U32 R0, RZ, RZ, R5.reuse ;  /* 0x000000ffff007224 */ /* 0x100fe200078e0005 */
[----:B------:R-:W-:Y:S01]  /*74e0*/  SHF.R.U32.HI R5, RZ, 0x10, R5 ;  /* 0x00000010ff057819 */ /* 0x000fe20000011605 */
[--C-:B------:R-:W-:Y:S01]  /*74f0*/  IMAD.MOV.U32 R21, RZ, RZ, R7.reuse ;  /* 0x000000ffff157224 */ /* 0x100fe200078e0007 */
[--C-:B------:R-:W-:Y:S01]  /*7500*/  SHF.R.U64 R6, R6, 0x10, R7.reuse ;  /* 0x0000001006067819 */ /* 0x100fe20000001207 */
[----:B------:R-:W-:Y:S01]  /*7510*/  IMAD.MOV.U32 R13, RZ, RZ, R24 ;  /* 0x000000ffff0d7224 */ /* 0x000fe200078e0018 */
[----:B------:R-:W-:Y:S01]  /*7520*/  SHF.R.U32.HI R7, RZ, 0x10, R7 ;  /* 0x00000010ff077819 */ /* 0x000fe20000011607 */
[----:B------:R-:W-:Y:S01]  /*7530*/  IMAD.MOV.U32 R15, RZ, RZ, R26 ;  /* 0x000000ffff0f7224 */ /* 0x000fe200078e001a */
[----:B------:R-:W-:Y:S01]  /*7540*/  PRMT R20, R20, 0x5410, R4 ;  /* 0x0000541014147816 */ /* 0x000fe20000000004 */
[----:B------:R-:W-:Y:S01]  /*7550*/  BSSY B1, `(.L_x_10870) ;  /* 0x0000010000017945 */ /* 0x000fe20003800000 */
[----:B------:R-:W-:Y:S01]  /*7560*/  PRMT R4, R4, 0x5410, R5 ;  /* 0x0000541004047816 */ /* 0x000fe20000000005 */
[----:B------:R-:W-:Y:S01]  /*7570*/  IMAD.MOV.U32 R5, RZ, RZ, R27 ;  /* 0x000000ffff057224 */ /* 0x000fe200078e001b */
[----:B------:R-:W-:-:S02]  /*7580*/  PRMT R12, R12, 0x5410, R6 ;  /* 0x000054100c0c7816 */ /* 0x000fc40000000006 */
[----:B------:R-:W-:Y:S02]  /*7590*/  PRMT R21, R21, 0x5410, R7 ;  /* 0x0000541015157816 */ /* 0x000fe40000000007 */
[----:B0-----:R-:W-:Y:S02]  /*75a0*/  MOV R14, R25 ;  /* 0x00000019000e7202 */ /* 0x001fe40000000f00 */
        /* <DEDUP_REMOVED lines=8> */
[----:B------:R-:W-:Y:S01]  /*7630*/  PRMT R5, R5, 0x5410, R10 ;  /* 0x0000541005057816 */ /* 0x000fe2000000000a */
[----:B-1----:R-:W-:Y:S06]  /*7640*/  @!P1 BRA `(.L_x_10871) ;  /* 0x000000fc007c9947 */ /* 0x002fec0003800000 */
.L_x_11045:
[----:B------:R-:W-:Y:S05]  /*7650*/  BSYNC B1 ;  /* 0x0000000000017941 */ /* 0x000fea0003800000 */
.L_x_10870:
[----:B------:R-:W-:Y:S01]  /*7660*/  BSSY B1, `(.L_x_10872) ;  /* 0x0000062000017945 */ /* 0x000fe20003800000 */
[C---:B------:R-:W-:Y:S02]  /*7670*/  PRMT R24, R0.reuse, 0x7610, R4 ;  /* 0x0000761000187816 */ /* 0x040fe40000000004 */
[----:B------:R-:W-:Y:S01]  /*7680*/  PRMT R0, R0, 0x7632, R5 ;  /* 0x0000763200007816 */ /* 0x000fe20000000005 */
[----:B------:R-:W-:Y:S06]  /*7690*/  @P2 BRA `(.L_x_10873) ;  /* 0x0000000400782947 */ /* 0x000fec0003800000 */
[----:B------:R-:W2:Y:S01]  /*76a0*/  LDL R7, [R1+0x58] ;  /* 0x0000580001077983 */ /* 0x000ea20000100800 */
[----:B------:R-:W-:Y:S01]  /*76b0*/  IMAD.IADD R5, R16, 0x1, R3 ;  /* 0x0000000110057824 */ /* 0x000fe200078e0203 */
[C---:B------:R-:W-:Y:S01]  /*76c0*/  SHF.L.U32 R36, R13.reuse, 0x10, RZ ;  /* 0x000000100d247819 */ /* 0x040fe200000006ff */
[----:B------:R-:W-:Y:S01]  /*76d0*/  IMAD.U32 R34, R20, 0x10000, RZ ;  /* 0x0001000014227824 */ /* 0x000fe200078e00ff */
[----:B------:R-:W1:Y:S01]  /*76e0*/  S2R R6, SR_TID.X ;  /* 0x0000000000067919 */ /* 0x000e620000002100 */
[----:B------:R-:W-:Y:S01]  /*76f0*/  LOP3.LUT R33, R13, 0xffff0000, RZ, 0xc0, !PT ;  /* 0xffff00000d217812 */ /* 0x000fe200078ec0ff */
[----:B-1----:R-:W-:-:S05]  /*7700*/  VIADD R10, R6, 0xffffff80 ;  /* 0xffffff80060a7836 */ /* 0x002fca0000000000 */
[----:B------:R-:W-:-:S04]  /*7710*/  SHF.R.S32.HI R8, RZ, 0x1f, R10 ;  /* 0x0000001fff087819 */ /* 0x000fc8000001140a */
[----:B------:R-:W-:-:S04]  /*7720*/  LEA.HI R8, R8, R10, RZ, 0x5 ;  /* 0x0000000a08087211 */ /* 0x000fc800078f28ff */
[----:B------:R-:W-:Y:S01]  /*7730*/  SHF.R.S32.HI R8, RZ, 0x5, R8 ;  /* 0x00000005ff087819 */ /* 0x000fe20000011408 */
[----:B--2---:R-:W-:-:S05]  /*7740*/  IMAD.SHL.U32 R4, R7, 0x40, RZ ;  /* 0x0000004007047824 */ /* 0x004fca00078e00ff */
[----:B------:R-:W-:-:S04]  /*7750*/  LOP3.LUT R6, R4, 0x1c0, RZ, 0xc0, !PT ;  /* 0x000001c004067812 */ /* 0x000fc800078ec0ff */
[C---:B------:R-:W-:Y:S02]  /*7760*/  LOP3.LUT R4, R6.reuse, 0x38, R16, 0xf8, !PT ;  /* 0x0000003806047812 */ /* 0x040fe400078ef810 */
[----:B------:R-:W-:Y:S02]  /*7770*/  SHF.R.U32.HI R7, RZ, 0x3, R6 ;  /* 0x00000003ff077819 */ /* 0x000fe40000011606 */
[----:B------:R-:W-:Y:S02]  /*7780*/  LOP3.LUT R6, R6, 0x38, R5, 0xf8, !PT ;  /* 0x0000003806067812 */ /* 0x000fe400078ef805 */
[-C--:B------:R-:W-:Y:S02]  /*7790*/  LOP3.LUT R4, R4, R7.reuse, RZ, 0x3c, !PT ;  /* 0x0000000704047212 */ /* 0x080fe400078e3cff */
[----:B------:R-:W-:-:S03]  /*77a0*/  LOP3.LUT R6, R6, R7, RZ, 0x3c, !PT ;  /* 0x0000000706067212 */ /* 0x000fc600078e3cff */
[C---:B------:R-:W-:Y:S01]  /*77b0*/  IMAD R5, R8.reuse, 0x200, R4 ;  /* 0x0000020008057824 */ /* 0x040fe200078e0204 */
[----:B0-----:R-:W-:-:S03]  /*77c0*/  LEA R9, R8, R6, 0x9 ;  /* 0x0000000608097211 */ /* 0x001fc600078e48ff */
[--C-:B------:R-:W-:Y:S02]  /*77d0*/  IMAD R42, R5, 0x2, R2.reuse ;  /* 0x00000002052a7824 */ /* 0x100fe400078e0202 */
[----:B------:R-:W-:-:S03]  /*77e0*/  IMAD R44, R9, 0x2, R2 ;  /* 0x00000002092c7824 */ /* 0x000fc600078e0202 */
[----:B------:R-:W0:Y:S04]  /*77f0*/  LDS.128 R4, [R42+0xc400] ;  /* 0x00c400002a047984 */ /* 0x000e280000000c00 */
[----:B------:R-:W1:Y:S01]  /*7800*/  LDS.128 R8, [R44+0xc400] ;  /* 0x00c400002c087984 */ /* 0x000e620000000c00 */
        /* <DEDUP_REMOVED lines=12> */
[----:B------:R-:W-:Y:S01]  /*78d0*/  FFMA.FTZ R39, R25, R34, -R38 ;  /* 0x0000002219277223 */ /* 0x000fe20000010826 */
[----:B------:R-:W-:-:S02]  /*78e0*/  IMAD.U32 R38, R15, 0x10000, RZ ;  /* 0x000100000f267824 */ /* 0x000fc400078e00ff */
[----:B------:R-:W-:Y:S01]  /*78f0*/  FFMA.FTZ R40, R25, R36, R40 ;  /* 0x0000002419287223 */ /* 0x000fe20000010028 */
[----:B------:R-:W-:Y:S02]  /*7900*/  IMAD.U32 R34, R12, 0x10000, RZ ;  /* 0x000100000c227824 */ /* 0x000fe400078e00ff */
[-C--:B------:R-:W-:Y:S01]  /*7910*/  FMUL.FTZ R25, R8, R29.reuse ;  /* 0x0000001d08197220 */ /* 0x080fe20000410000 */
[----:B------:R-:W-:Y:S01]  /*7920*/  FFMA.FTZ R36, R4, R29, -R37 ;  /* 0x0000001d04247223 */ /* 0x000fe20000010825 */
[----:B------:R-:W-:Y:S01]  /*7930*/  FMUL.FTZ R8, R31, R38 ;  /* 0x000000261f087220 */ /* 0x000fe20000410000 */
[----:B------:R-:W-:Y:S01]  /*7940*/  LOP3.LUT R37, R15, 0xffff0000, RZ, 0xc0, !PT ;  /* 0xffff00000f257812 */ /* 0x000fe200078ec0ff */
[-C--:B------:R-:W-:Y:S01]  /*7950*/  FMUL.FTZ R31, R31, R34.reuse ;  /* 0x000000221f1f7220 */ /* 0x080fe20000410000 */
[----:B------:R-:W-:Y:S01]  /*7960*/  LOP3.LUT R29, R12, 0xffff0000, RZ, 0xc0, !PT ;  /* 0xffff00000c1d7812 */ /* 0x000fe200078ec0ff */
[----:B------:R-:W-:Y:S01]  /*7970*/  FFMA.FTZ R34, R27, R34, -R8 ;  /* 0x000000221b227223 */ /* 0x000fe20000010808 */
[----:B------:R-:W-:-:S02]  /*7980*/  IMAD.U32 R30, R9, 0x10000, RZ ;  /* 0x00010000091e7824 */ /* 0x000fc400078e00ff */
[----:B------:R-:W-:Y:S01]  /*7990*/  FFMA.FTZ R38, R27, R38, R31 ;  /* 0x000000261b267223 */ /* 0x000fe2000001001f */
[----:B------:R-:W-:Y:S01]  /*79a0*/  FMUL.FTZ R27, R10, R37 ;  /* 0x000000250a1b7220 */ /* 0x000fe20000410000 */
[----:B------:R-:W-:Y:S02]  /*79b0*/  IMAD.U32 R31, R14, 0x10000, RZ ;  /* 0x000100000e1f7824 */ /* 0x000fe400078e00ff */
[----:B------:R-:W-:Y:S01]  /*79c0*/  FFMA.FTZ R33, R4, R33, R25 ;  /* 0x0000002104217223 */ /* 0x000fe20000010019 */
[-C--:B------:R-:W-:Y:S01]  /*79d0*/  FMUL.FTZ R45, R10, R29.reuse ;  /* 0x0000001d0a2d7220 */ /* 0x080fe20000410000 */
[----:B------:R-:W-:Y:S01]  /*79e0*/  FFMA.FTZ R43, R6, R29, -R27 ;  /* 0x0000001d062b7223 */ /* 0x000fe2000001081b */
[----:B------:R-:W-:Y:S01]  /*79f0*/  IMAD.U32 R26, R5, 0x10000, RZ ;  /* 0x00010000051a7824 */ /* 0x000fe200078e00ff */
[----:B------:R-:W-:Y:S01]  /*7a00*/  SHF.L.U32 R29, R0, 0x10, RZ ;  /* 0x00000010001d7819 */ /* 0x000fe200000006ff */
[----:B------:R-:W-:Y:S02]  /*7a10*/  IMAD.U32 R25, R24, 0x10000, RZ ;  /* 0x0001000018197824 */ /* 0x000fe400078e00ff */
[----:B------:R-:W-:Y:S01]  /*7a20*/  FMUL.FTZ R41, R30, R31 ;  /* 0x0000001f1e297220 */ /* 0x000fe20000410000 */
[----:B------:R-:W-:-:S02]  /*7a30*/  IMAD.U32 R32, R11, 0x10000, RZ ;  /* 0x000100000b207824 */ /* 0x000fc400078e00ff */
[----:B------:R-:W-:Y:S01]  /*7a40*/  FFMA.FTZ R45, R6, R37, R45 ;  /* 0x00000025062d7223 */ /* 0x000fe2000001002d */
[----:B------:R-:W-:Y:S02]  /*7a50*/  IMAD.U32 R27, R21, 0x10000, RZ ;  /* 0x00010000151b7824 */ /* 0x000fe400078e00ff */
[-C--:B------:R-:W-:Y:S01]  /*7a60*/  FMUL.FTZ R30, R30, R25.reuse ;  /* 0x000000191e1e7220 */ /* 0x080fe20000410000 */
[----:B------:R-:W-:Y:S01]  /*7a70*/  FFMA.FTZ R41, R26, R25, -R41 ;  /* 0x000000191a297223 */ /* 0x000fe20000010829 */
[----:B------:R-:W-:Y:S01]  /*7a80*/  IMAD.U32 R28, R7, 0x10000, RZ ;  /* 0x00010000071c7824 */ /* 0x000fe200078e00ff */
[----:B------:R-:W-:Y:S01]  /*7a90*/  LOP3.LUT R9, R9, 0xffff0000, RZ, 0xc0, !PT ;  /* 0xffff000009097812 */ /* 0x000fe200078ec0ff */
[C---:B------:R-:W-:Y:S01]  /*7aa0*/  FMUL.FTZ R37, R32.reuse, R29 ;  /* 0x0000001d20257220 */ /* 0x040fe20000410000 */
[----:B------:R-:W-:Y:S01]  /*7ab0*/  LOP3.LUT R11, R11, 0xffff0000, RZ, 0xc0, !PT ;  /* 0xffff00000b0b7812 */ /* 0x000fe200078ec0ff */
[----:B------:R-:W-:Y:S01]  /*7ac0*/  FMUL.FTZ R25, R32, R27 ;  /* 0x0000001b20197220 */ /* 0x000fe20000410000 */
[----:B------:R-:W-:Y:S01]  /*7ad0*/  LOP3.LUT R8, R14, 0xffff0000, RZ, 0xc0, !PT ;  /* 0xffff00000e087812 */ /* 0x000fe200078ec0ff */
[----:B------:R-:W-:Y:S01]  /*7ae0*/  FFMA.FTZ R30, R26, R31, R30 ;  /* 0x0000001f1a1e7223 */ /* 0x000fe2000001001e */
[----:B------:R-:W-:Y:S01]  /*7af0*/  LOP3.LUT R10, R0, 0xffff0000, RZ, 0xc0, !PT ;  /* 0xffff0000000a7812 */ /* 0x000fe200078ec0ff */
[----:B------:R-:W-:Y:S01]  /*7b00*/  FFMA.FTZ R37, R28, R27, -R37 ;  /* 0x0000001b1c257223 */ /* 0x000fe20000010825 */
[----:B------:R-:W-:Y:S01]  /*7b10*/  LOP3.LUT R4, R24, 0xffff0000, RZ, 0xc0, !PT ;  /* 0xffff000018047812 */ /* 0x000fe200078ec0ff */
[----:B------:R-:W-:Y:S01]  /*7b20*/  FFMA.FTZ R25, R28, R29, R25 ;  /* 0x0000001d1c197223 */ /* 0x000fe20000010019 */
[----:B------:R-:W-:Y:S01]  /*7b30*/  LOP3.LUT R6, R21, 0xffff0000, RZ, 0xc0, !PT ;  /* 0xffff000015067812 */ /* 0x000fe200078ec0ff */
[----:B------:R-:W-:Y:S01]  /*7b40*/  FMUL.FTZ R26, R9, R8 ;  /* 0x00000008091a7220 */ /* 0x000fe20000410000 */
[----:B------:R-:W-:Y:S01]  /*7b50*/  LOP3.LUT R5, R5, 0xffff0000, RZ, 0xc0, !PT ;  /* 0xffff000005057812 */ /* 0x000fe200078ec0ff */
[----:B------:R-:W-:Y:S01]  /*7b60*/  FMUL.FTZ R28, R11, R10 ;  /* 0x0000000a0b1c7220 */ /* 0x000fe20000410000 */
[----:B------:R-:W-:Y:S01]  /*7b70*/  LOP3.LUT R7, R7, 0xffff0000, RZ, 0xc0, !PT ;  /* 0xffff000007077812 */ /* 0x000fe200078ec0ff */
[----:B------:R-:W-:Y:S01]  /*7b80*/  FMUL.FTZ R9, R9, R4 ;  /* 0x0000000409097220 */ /* 0x000fe20000410000 */
[----:B------:R-:W-:Y:S01]  /*7b90*/  FMUL.FTZ R11, R11, R6 ;  /* 0x000000060b0b7220 */ /* 0x000fe20000410000 */
[----:B------:R-:W-:Y:S01]  /*7ba0*/  FFMA.FTZ R26, R5, R4, -R26 ;  /* 0x00000004051a7223 */ /* 0x000fe2000001081a */
[----:B------:R-:W-:Y:S01]  /*7bb0*/  F2FP.BF16.F32.PACK_AB R4, R36, R39 ;  /* 0x000000272404723e */ /* 0x000fe200000010ff */
[----:B------:R-:W-:Y:S01]  /*7bc0*/  FFMA.FTZ R28, R7, R6, -R28 ;  /* 0x00000006071c7223 */ /* 0x000fe2000001081c */
[----:B------:R-:W-:Y:S01]  /*7bd0*/  FFMA.FTZ R9, R5, R8, R9 ;  /* 0x0000000805097223 */ /* 0x000fe20000010009 */
        /* <DEDUP_REMOVED lines=10> */
.L_x_10873:
[----:B------:R-:W-:Y:S05]  /*7c80*/  BSYNC B1 ;  /* 0x0000000000017941 */ /* 0x000fea0003800000 */
.L_x_10872:
[----:B------:R-:W-:Y:S05]  /*7c90*/  @P0 BRA `(.L_x_10863) ;  /* 0x0000000400680947 */ /* 0x000fea0003800000 */
[----:B-1----:R-:W2:Y:S01]  /*7ca0*/  LDL R4, [R1+0x68] ;  /* 0x0000680001047983 */ /* 0x002ea20000100800 */
[C---:B------:R-:W-:Y:S02]  /*7cb0*/  VIADD R5, R18.reuse, 0x60 ;  /* 0x0000006012057836 */ /* 0x040fe40000000000 */
[----:B------:R-:W-:Y:S01]  /*7cc0*/  VIADD R6, R18, 0x60 ;  /* 0x0000006012067836 */ /* 0x000fe20000000000 */
[----:B------:R-:W3:Y:S01]  /*7cd0*/  LDL R44, [R1+0x88] ;  /* 0x00008800012c7983 */ /* 0x000ee20000100800 */
[----:B------:R-:W-:Y:S02]  /*7ce0*/  IMAD.SHL.U32 R5, R5, 0x40, RZ ;  /* 0x0000004005057824 */ /* 0x000fe400078e00ff */
[----:B------:R-:W-:Y:S02]  /*7cf0*/  IMAD.SHL.U32 R6, R6, 0x40, RZ ;  /* 0x0000004006067824 */ /* 0x000fe400078e00ff */
[----:B------:R-:W-:Y:S01]  /*7d00*/  IMAD.IADD R3, R16, 0x1, R3 ;  /* 0x0000000110037824 */ /* 0x000fe200078e0203 */
[----:B------:R-:W-:-:S02]  /*7d10*/  LOP3.LUT R5, R5, 0x1c0, RZ, 0xc0, !PT ;  /* 0x000001c005057812 */ /* 0x000fc400078ec0ff */
[----:B------:R-:W-:Y:S02]  /*7d20*/  LOP3.LUT R6, R6, 0x1c0, RZ, 0xc0, !PT ;  /* 0x000001c006067812 */ /* 0x000fe400078ec0ff */
[----:B------:R-:W-:Y:S02]  /*7d30*/  SHF.R.U32.HI R5, RZ, 0x3, R5 ;  /* 0x00000003ff057819 */ /* 0x000fe40000011605 */
[----:B------:R-:W-:-:S04]  /*7d40*/  LOP3.LUT R3, R6, 0x38, R3, 0xf8, !PT ;  /* 0x0000003806037812 */ /* 0x000fc800078ef803 */
[----:B------:R-:W-:Y:S01]  /*7d50*/  LOP3.LUT R3, R3, R5, RZ, 0x3c, !PT ;  /* 0x0000000503037212 */ /* 0x000fe200078e3cff */
[C---:B------:R-:W-:Y:S01]  /*7d60*/  IMAD.U32 R37, R13.reuse, 0x10000, RZ ;  /* 0x000100000d257824 */ /* 0x040fe200078e00ff */
[----:B------:R-:W-:Y:S01]  /*7d70*/  SHF.L.U32 R33, R20, 0x10, RZ ;  /* 0x0000001014217819 */ /* 0x000fe200000006ff */
[----:B------:R-:W-:Y:S01]  /*7d80*/  IMAD.U32 R42, R14, 0x10000, RZ ;  /* 0x000100000e2a7824 */ /* 0x000fe200078e00ff */
[----:B------:R-:W-:Y:S01]  /*7d90*/  LOP3.LUT R40, R13, 0xffff0000, RZ, 0xc0, !PT ;  /* 0xffff00000d287812 */ /* 0x000fe200078ec0ff */
[----:B------:R-:W-:Y:S01]  /*7da0*/  IMAD.U32 R38, R24, 0x10000, RZ ;  /* 0x0001000018267824 */ /* 0x000fe200078e00ff */
[----:B------:R-:W-:Y:S01]  /*7db0*/  LOP3.LUT R20, R20, 0xffff0000, RZ, 0xc0, !PT ;  /* 0xffff000014147812 */ /* 0x000fe200078ec0ff */
[----:B------:R-:W-:Y:S01]  /*7dc0*/  IMAD.U32 R39, R15, 0x10000, RZ ;  /* 0x000100000f277824 */ /* 0x000fe200078e00ff */
[----:B------:R-:W-:Y:S02]  /*7dd0*/  LOP3.LUT R41, R14, 0xffff0000, RZ, 0xc0, !PT ;  /* 0xffff00000e297812 */ /* 0x000fe400078ec0ff */
[----:B------:R-:W-:Y:S01]  /*7de0*/  LOP3.LUT R43, R0, 0xffff0000, RZ, 0xc0, !PT ;  /* 0xffff0000002b7812 */ /* 0x000fe200078ec0ff */
[----:B--2---:R-:W-:-:S02]  /*7df0*/  IMAD.IADD R3, R4, 0x1, R3 ;  /* 0x0000000104037824 */ /* 0x004fc400078e0203 */
[----:B---3--:R-:W1:Y:S03]  /*7e00*/  LDS.128 R4, [R44+0xc400] ;  /* 0x00c400002c047984 */ /* 0x008e660000000c00 */
[----:B------:R-:W-:-:S05]  /*7e10*/  LEA R3, R3, R2, 0x1 ;  /* 0x0000000203037211 */ /* 0x000fca00078e08ff */
[----:B0-----:R-:W0:Y:S01]  /*7e20*/  LDS.128 R8, [R3+0xc400] ;  /* 0x00c4000003087984 */ /* 0x001e220000000c00 */
[----:B-1----:R-:W-:Y:S02]  /*7e30*/  IMAD.U32 R25, R4, 0x10000, RZ ;  /* 0x0001000004197824 */ /* 0x002fe400078e00ff */
[C---:B0-----:R-:W-:Y:S01]  /*7e40*/  IMAD.U32 R29, R8.reuse, 0x10000, RZ ;  /* 0x00010000081d7824 */ /* 0x041fe200078e00ff */
[----:B------:R-:W-:Y:S01]  /*7e50*/  LOP3.LUT R8, R8, 0xffff0000, RZ, 0xc0, !PT ;  /* 0xffff000008087812 */ /* 0x000fe200078ec0ff */
[----:B------:R-:W-:Y:S02]  /*7e60*/  IMAD.U32 R30, R9, 0x10000, RZ ;  /* 0x00010000091e7824 */ /* 0x000fe400078e00ff */
[-C--:B------:R-:W-:Y:S01]  /*7e70*/  FMUL.FTZ R34, R37, R29.reuse ;  /* 0x0000001d25227220 */ /* 0x080fe20000410000 */
[----:B------:R-:W-:Y:S01]  /*7e80*/  FMUL.FTZ R36, R33, R29 ;  /* 0x0000001d21247220 */ /* 0x000fe20000410000 */
[----:B------:R-:W-:Y:S01]  /*7e90*/  LOP3.LUT R4, R4, 0xffff0000, RZ, 0xc0, !PT ;  /* 0xffff000004047812 */ /* 0x000fe200078ec0ff */
[----:B------:R-:W-:-:S02]  /*7ea0*/  IMAD.U32 R26, R5, 0x10000, RZ ;  /* 0x00010000051a7824 */ /* 0x000fc400078e00ff */
[-C--:B------:R-:W-:Y:S01]  /*7eb0*/  FFMA.FTZ R34, R33, R25.reuse, -R34 ;  /* 0x0000001921227223 */ /* 0x080fe20000010822 */
[----:B------:R-:W-:Y:S01]  /*7ec0*/  FMUL.FTZ R13, R40, R8 ;  /* 0x00000008280d7220 */ /* 0x000fe20000410000 */
[----:B------:R-:W-:Y:S01]  /*7ed0*/  FFMA.FTZ R36, R37, R25, R36 ;  /* 0x0000001925247223 */ /* 0x000fe20000010024 */
[-C--:B------:R-:W-:Y:S01]  /*7ee0*/  FMUL.FTZ R29, R42, R30.reuse ;  /* 0x0000001e2a1d7220 */ /* 0x080fe20000410000 */
[----:B------:R-:W-:Y:S01]  /*7ef0*/  FMUL.FTZ R33, R38, R30 ;  /* 0x0000001e26217220 */ /* 0x000fe20000410000 */
[----:B------:R-:W-:Y:S01]  /*7f00*/  FMUL.FTZ R25, R20, R8 ;  /* 0x0000000814197220 */ /* 0x000fe20000410000 */
[----:B------:R-:W-:Y:S02]  /*7f10*/  IMAD.U32 R31, R10, 0x10000, RZ ;  /* 0x000100000a1f7824 */ /* 0x000fe400078e00ff */
[----:B------:R-:W-:Y:S01]  /*7f20*/  FFMA.FTZ R13, R20, R4, -R13 ;  /* 0x00000004140d7223 */ /* 0x000fe2000001080d */
[----:B------:R-:W-:Y:S02]  /*7f30*/  IMAD.U32 R37, R12, 0x10000, RZ ;  /* 0x000100000c257824 */ /* 0x000fe400078e00ff */
[-C--:B------:R-:W-:Y:S01]  /*7f40*/  FFMA.FTZ R29, R38, R26.reuse, -R29 ;  /* 0x0000001a261d7223 */ /* 0x080fe2000001081d */
[----:B------:R-:W-:Y:S01]  /*7f50*/  FFMA.FTZ R33, R42, R26, R33 ;  /* 0x0000001a2a217223 */ /* 0x000fe20000010021 */
[----:B------:R-:W-:Y:S01]  /*7f60*/  LOP3.LUT R10, R10, 0xffff0000, RZ, 0xc0, !PT ;  /* 0xffff00000a0a7812 */ /* 0x000fe200078ec0ff */
[----:B------:R-:W-:Y:S01]  /*7f70*/  FFMA.FTZ R25, R40, R4, R25 ;  /* 0x0000000428197223 */ /* 0x000fe20000010019 */
[----:B------:R-:W-:Y:S01]  /*7f80*/  LOP3.LUT R20, R12, 0xffff0000, RZ, 0xc0, !PT ;  /* 0xffff00000c147812 */ /* 0x000fe200078ec0ff */
[----:B------:R-:W-:Y:S01]  /*7f90*/  IMAD.U32 R27, R6, 0x10000, RZ ;  /* 0x00010000061b7824 */ /* 0x000fe200078e00ff */
[----:B------:R-:W-:Y:S01]  /*7fa0*/  LOP3.LUT R26, R15, 0xffff0000, RZ, 0xc0, !PT ;  /* 0xffff00000f1a7812 */ /* 0x000fe200078ec0ff */
[-C--:B------:R-:W-:Y:S01]  /*7fb0*/  FMUL.FTZ R4, R39, R31.reuse ;  /* 0x0000001f27047220 */ /* 0x080fe20000410000 */
[----:B------:R-:W-:Y:S01]  /*7fc0*/  FMUL.FTZ R12, R37, R31 ;  /* 0x0000001f250c7220 */ /* 0x000fe20000410000 */
[----:B------:R-:W-:-:S02]  /*7fd0*/  IMAD.U32 R32, R11, 0x10000, RZ ;  /* 0x000100000b207824 */ /* 0x000fc400078e00ff */
[----:B------:R-:W-:Y:S01]  /*7fe0*/  IMAD.U32 R30, R0, 0x10000, RZ ;  /* 0x00010000001e7824 */ /* 0x000fe200078e00ff */
[----:B------:R-:W-:Y:S01]  /*7ff0*/  LOP3.LUT R6, R6, 0xffff0000, RZ, 0xc0, !PT ;  /* 0xffff000006067812 */ /* 0x000fe200078ec0ff */
[-C--:B------:R-:W-:Y:S01]  /*8000*/  FFMA.FTZ R8, R37, R27.reuse, -R4 ;  /* 0x0000001b25087223 */ /* 0x080fe20000010804 */
[-C--:B------:R-:W-:Y:S01]  /*8010*/  FMUL.FTZ R15, R26, R10.reuse ;  /* 0x0000000a1a0f7220 */ /* 0x080fe20000410000 */
[----:B------:R-:W-:Y:S01]  /*8020*/  FMUL.FTZ R31, R20, R10 ;  /* 0x0000000a141f7220 */ /* 0x000fe20000410000 */
[----:B------:R-:W-:Y:S01]  /*8030*/  LOP3.LUT R9, R9, 0xffff0000, RZ, 0xc0, !PT ;  /* 0xffff000009097812 */ /* 0x000fe200078ec0ff */
[----:B------:R-:W-:Y:S01]  /*8040*/  FFMA.FTZ R10, R39, R27, R12 ;  /* 0x0000001b270a7223 */ /* 0x000fe2000001000c */
[----:B------:R-:W-:Y:S01]  /*8050*/  LOP3.LUT R11, R11, 0xffff0000, RZ, 0xc0, !PT ;  /* 0xffff00000b0b7812 */ /* 0x000fe200078ec0ff */
[----:B------:R-:W-:Y:S01]  /*8060*/  IMAD.U32 R28, R7, 0x10000, RZ ;  /* 0x00010000071c7824 */ /* 0x000fe200078e00ff */
[----:B------:R-:W-:Y:S01]  /*8070*/  SHF.L.U32 R4, R21, 0x10, RZ ;  /* 0x0000001015047819 */ /* 0x000fe200000006ff */
[----:B------:R-:W-:Y:S01]  /*8080*/  FMUL.FTZ R27, R30, R32 ;  /* 0x000000201e1b7220 */ /* 0x000fe20000410000 */
[----:B------:R-:W-:-:S02]  /*8090*/  LOP3.LUT R39, R24, 0xffff0000, RZ, 0xc0, !PT ;  /* 0xffff000018277812 */ /* 0x000fc400078ec0ff */
[----:B------:R-:W-:Y:S01]  /*80a0*/  LOP3.LUT R21, R21, 0xffff0000, RZ, 0xc0, !PT ;  /* 0xffff000015157812 */ /* 0x000fe200078ec0ff */
[-C--:B------:R-:W-:Y:S01]  /*80b0*/  FFMA.FTZ R15, R20, R6.reuse, -R15 ;  /* 0x00000006140f7223 */ /* 0x080fe2000001080f */
[----:B------:R-:W-:Y:S01]  /*80c0*/  LOP3.LUT R5, R5, 0xffff0000, RZ, 0xc0, !PT ;  /* 0xffff000005057812 */ /* 0x000fe200078ec0ff */
[----:B------:R-:W-:Y:S01]  /*80d0*/  FFMA.FTZ R31, R26, R6, R31 ;  /* 0x000000061a1f7223 */ /* 0x000fe2000001001f */
[----:B------:R-:W-:Y:S01]  /*80e0*/  LOP3.LUT R7, R7, 0xffff0000, RZ, 0xc0, !PT ;  /* 0xffff000007077812 */ /* 0x000fe200078ec0ff */
[C---:B------:R-:W-:Y:S01]  /*80f0*/  FMUL.FTZ R37, R4.reuse, R32 ;  /* 0x0000002004257220 */ /* 0x040fe20000410000 */
[-C--:B------:R-:W-:Y:S01]  /*8100*/  FFMA.FTZ R27, R4, R28.reuse, -R27 ;  /* 0x0000001c041b7223 */ /* 0x080fe2000001081b */
        /* <DEDUP_REMOVED lines=17> */
[----:B------:R2:W-:Y:S04]  /*8220*/  STS.128 [R44+0xc400], R4 ;  /* 0x00c400042c007388 */ /* 0x0005e80000000c00 */
[----:B------:R2:W-:Y:S02]  /*8230*/  STS.128 [R3+0xc400], R8 ;  /* 0x00c4000803007388 */ /* 0x0005e40000000c00 */
.L_x_10863:
[----:B------:R-:W-:Y:S05]  /*8240*/  BSYNC B0 ;  /* 0x0000000000007941 */ /* 0x000fea0003800000 */
.L_x_10849:
[----:B------:R-:W-:Y:S01]  /*8250*/  @!PT LDS RZ, [RZ] ;  /* 0x00000000fffff984 */ /* 0x000fe20000000800 */
[----:B------:R-:W-:Y:S01]  /*8260*/  @!PT LDS RZ, [RZ] ;  /* 0x00000000fffff984 */ /* 0x000fe20000000800 */
[----:B------:R-:W-:Y:S01]  /*8270*/  @!PT LDS RZ, [RZ] ;  /* 0x00000000fffff984 */ /* 0x000fe20000000800 */
[----:B------:R-:W-:Y:S01]  /*8280*/  @!PT LDS RZ, [RZ] ;  /* 0x00000000fffff984 */ /* 0x000fe20000000800 */
[----:B------:R3:W-:Y:S06]  /*8290*/  MEMBAR.ALL.CTA ;  /* 0x0000000000007992 */ /* 0x0007ec0000008000 */
[----:B---3--:R-:W3:Y:S01]  /*82a0*/  FENCE.VIEW.ASYNC.S ;  /* 0x00000000000073c6 */ /* 0x008ee20000000000 */
[----:B------:R-:W-:Y:S05]  /*82b0*/  WARPSYNC.ALL ;  /* 0x0000000000007948 */ /* 0x000fea0003800000 */
[----:B---3--:R-:W-:Y:S06]  /*82c0*/  BAR.SYNC.DEFER_BLOCKING 0xd, 0x180 ;  /* 0x0346000000007b1d */ /* 0x008fec0000010000 */
.L_x_10846:
[----:B-1----:R-:W3:Y:S02]  /*82d0*/  LDL R0, [R1+0x14] ;  /* 0x0000140001007983 */ /* 0x002ee40000100800 */
[----:B---3--:R-:W-:-:S13]  /*82e0*/  ISETP.NE.AND P0, PT, R0, 0x3, PT ;  /* 0x000000030000780c */ /* 0x008fda0003f05270 */
[----:B------:R-:W-:Y:S05]  /*82f0*/  @!P0 BRA `(.L_x_10874) ;  /* 0x0000000000048947 */ /* 0x000fea0003800000 */
[----:B------:R-:W-:Y:S01]  /*8300*/  BPT.TRAP 0x1 ;  /* 0x000000040000795c */ /* 0x000fe20000300000 */
.L_x_10874:
[----:B0-2---:R-:W2:Y:S01]  /*8310*/  LDL R3, [R1+0x28] ;  /* 0x0000280001037983 */ /* 0x005ea20000100800 */
[----:B------:R-:W-:Y:S01]  /*8320*/  IMAD R0, R22, 0x8, R2 ;  /* 0x0000000816007824 */ /* 0x000fe200078e0202 */
[----:B--2---:R-:W-:-:S04]  /*8330*/  SHF.L.U32 R5, R3, 0x1f, RZ ;  /* 0x0000001f03057819 */ /* 0x004fc800000006ff */
[----:B------:R0:W1:Y:S01]  /*8340*/  SYNCS.PHASECHK.TRANS64.TRYWAIT P1, [R0+URZ+0x30830], R5 ;  /* 0x03083005000075a7 */ /* 0x000062000802017f */
[----:B------:R-:W-:Y:S05]  /*8350*/  @!P0 BRA `(.L_x_10875) ;  /* 0x0000000000048947 */ /* 0x000fea0003800000 */
[----:B------:R-:W-:Y:S01]  /*8360*/  BPT.TRAP 0x1 ;  /* 0x000000040000795c */ /* 0x000fe20000300000 */
.L_x_10875:
[----:B------:R-:W-:Y:S02]  /*8370*/  VIADD R3, R2, 0x12400 ;  /* 0x0001240002037836 */ /* 0x000fe40000000000 */
[----:B------:R-:W-:-:S03]  /*8380*/  IMAD R4, R35, 0x2000, R2 ;  /* 0x0000200023047824 */ /* 0x000fc600078e0202 */
[----:B------:R-:W-:Y:S02]  /*8390*/  SHF.R.U32.HI R3, RZ, 0x4, R3 ;  /* 0x00000004ff037819 */ /* 0x000fe40000011603 */
[----:B------:R2:W-:Y:S02]  /*83a0*/  STL [R1+0x5c], R4 ;  /* 0x00005c0401007387 */ /* 0x0005e40000100800 */
[----:B------:R-:W-:-:S04]  /*83b0*/  LOP3.LUT R3, R3, 0x3fff, RZ, 0xc0, !PT ;  /* 0x00003fff03037812 */ /* 0x000fc800078ec0ff */
[----:B------:R-:W-:Y:S01]  /*83c0*/  LOP3.LUT R3, R3, 0x10000, RZ, 0xfc, !PT ;  /* 0x0001000003037812 */ /* 0x000fe200078efcff */
[----:B--2---:R-:W-:-:S04]  /*83d0*/  VIADD R4, R4, 0xc400 ;  /* 0x0000c40004047836 */ /* 0x004fc80000000000 */
[----:B------:R2:W-:Y:S01]  /*83e0*/  STL [R1+0x64], R3 ;  /* 0x0000640301007387 */ /* 0x0005e20000100800 */
[----:B------:R-:W-:-:S04]  /*83f0*/  SHF.R.U32.HI R4, RZ, 0x4, R4 ;  /* 0x00000004ff047819 */ /* 0x000fc80000011604 */
[----:B------:R-:W-:Y:S01]  /*8400*/  LOP3.LUT R4, R4, 0x3fff, RZ, 0xc0, !PT ;  /* 0x00003fff04047812 */ /* 0x000fe200078ec0ff */
[----:B-1----:R-:W-:Y:S06]  /*8410*/  @P1 BRA `(.L_x_10876) ;  /* 0x0000000000081947 */ /* 0x002fec0003800000 */
[----:B------:R-:W1:Y:S02]  /*8420*/  SYNCS.PHASECHK.TRANS64.TRYWAIT P1, [R0+URZ+0x30830], R5 ;  /* 0x03083005000075a7 */ /* 0x000e64000802017f */
[----:B-1----:R-:W-:Y:S05]  /*8430*/  @!P1 BRA `(.L_x_10877) ;  /* 0x000000f000149947 */ /* 0x002fea0003800000 */
.L_x_10876:
[----:B--2---:R-:W2:Y:S01]  /*8440*/  LDL R3, [R1+0x64] ;  /* 0x0000640001037983 */ /* 0x004ea20000100800 */
[----:B------:R-:W-:Y:S01]  /*8450*/  LOP3.LUT R8, R4, 0x10000, RZ, 0xfc, !PT ;  /* 0x0001000004087812 */ /* 0x000fe200078efcff */
[----:B01----:R-:W-:Y:S01]  /*8460*/  IMAD.MOV.U32 R5, RZ, RZ, 0x40000040 ;  /* 0x40000040ff057424 */ /* 0x003fe200078e00ff */
[----:B------:R-:W-:Y:S05]  /*8470*/  WARPSYNC.ALL ;  /* 0x0000000000007948 */ /* 0x000fea0003800000 */
[----:B------:R-:W-:Y:S01]  /*8480*/  IMAD.MOV.U32 R9, RZ, RZ, 0x40000040 ;  /* 0x40000040ff097424 */ /* 0x000fe200078e00ff */
[----:B------:R-:W-:Y:S01]  /*8490*/  R2UR UR7, R5 ;  /* 0x00000000050772ca */ /* 0x000fe200000e0000 */
[----:B-----5:R-:W-:Y:S01]  /*84a0*/  WARPGROUP.ARRIVE ;  /* 0x00000000000079c5 */ /* 0x020fe20000000000 */
[C---:B------:R-:W-:Y:S01]  /*84b0*/  R2UR UR4, R8.reuse ;  /* 0x00000000080472ca */ /* 0x040fe200000e0000 */
[----:B------:R-:W-:Y:S01]  /*84c0*/  IMAD.MOV.U32 R7, RZ, RZ, 0x40000040 ;  /* 0x40000040ff077424 */ /* 0x000fe200078e00ff */
[----:B------:R-:W-:Y:S01]  /*84d0*/  R2UR UR5, R9 ;  /* 0x00000000090572ca */ /* 0x000fe200000e0000 */
[----:B------:R-:W-:Y:S01]  /*84e0*/  IMAD.MOV.U32 R13, RZ, RZ, 0x40000040 ;  /* 0x40000040ff0d7424 */ /* 0x000fe200078e00ff */
[C---:B------:R-:W-:Y:S01]  /*84f0*/  IADD3 R12, R8.reuse, 0x2, RZ ;  /* 0x00000002080c7810 */ /* 0x040fe20007ffe0ff */
[----:B------:R-:W-:Y:S01]  /*8500*/  VIADD R10, R8, 0x4 ;  /* 0x00000004080a7836 */ /* 0x000fe20000000000 */
[----:B------:R-:W-:Y:S01]  /*8510*/  STL.64 [R1+0x38], R8 ;  /* 0x0000380801007387 */ /* 0x000fe20000100a00 */
[----:B------:R-:W-:-:S02]  /*8520*/  IMAD.MOV.U32 R11, RZ, RZ, 0x40000040 ;  /* 0x40000040ff0b7424 */ /* 0x000fc400078e00ff */
[----:B------:R-:W-:Y:S01]  /*8530*/  IMAD.MOV.U32 R5, RZ, RZ, 0x40000040 ;  /* 0x40000040ff057424 */ /* 0x000fe200078e00ff */
[----:B------:R0:W-:Y:S04]  /*8540*/  STL.64 [R1+0x50], R12 ;  /* 0x0000500c01007387 */ /* 0x0001e80000100a00 */
[----:B------:R-:W-:Y:S01]  /*8550*/  STL.64 [R1+0x48], R10 ;  /* 0x0000480a01007387 */ /* 0x000fe20000100a00 */
[----:B------:R-:W1:Y:S02]  /*8560*/  S2R R128, SR_TID.X ;  /* 0x0000000000807919 */ /* 0x000e640000002100 */
[----:B-1----:R-:W-:Y:S01]  /*8570*/  LOP3.LUT R128, R128, 0x7f, RZ, 0xc0, !PT ;  /* 0x0000007f80807812 */ /* 0x002fe200078ec0ff */
[----:B--2---:R-:W-:-:S04]  /*8580*/  IMAD R4, R22, 0x600, R3 ;  /* 0x0000060016047824 */ /* 0x004fc800078e0203 */
[C---:B------:R-:W-:Y:S01]  /*8590*/  VIADD R6, R4.reuse, 0x2 ;  /* 0x0000000204067836 */ /* 0x040fe20000000000 */
[----:B------:R-:W-:-:S13]  /*85a0*/  R2UR UR6, R4 ;  /* 0x00000000040672ca */ /* 0x000fda00000e0000 */
[----:B------:R-:W-:Y:S01]  /*85b0*/  HGMMA.64x192x16.F32.BF16 R24, gdesc[UR4], RZ, !UPT, gsb0 ;  /* 0x02e00000041879f0 */ /* 0x000fe2000c0018ff */
[----:B------:R-:W-:Y:S01]  /*85c0*/  R2UR UR6, R6 ;  /* 0x00000000060672ca */ /* 0x000fe200000e0000 */
[----:B------:R-:W-:Y:S01]  /*85d0*/  VIADD R6, R4, 0x4 ;  /* 0x0000000404067836 */ /* 0x000fe20000000000 */
[----:B------:R-:W-:Y:S01]  /*85e0*/  R2UR UR7, R7 ;  /* 0x00000000070772ca */ /* 0x000fe200000e0000 */
[----:B------:R-:W-:Y:S01]  /*85f0*/  IMAD.MOV.U32 R7, RZ, RZ, 0x40000040 ;  /* 0x40000040ff077424 */ /* 0x000fe200078e00ff */
[----:B------:R-:W-:Y:S01]  /*8600*/  R2UR UR4, R12 ;  /* 0x000000000c0472ca */ /* 0x000fe200000e0000 */
[----:B------:R-:W-:Y:S01]  /*8610*/  VIADD R4, R4, 0x6 ;  /* 0x0000000604047836 */ /* 0x000fe20000000000 */
[----:B------:R-:W-:Y:S01]  /*8620*/  R2UR UR5, R13 ;  /* 0x000000000d0572ca */ /* 0x000fe200000e0000 */
[----:B------:R-:W-:Y:S02]  /*8630*/  WARPGROUP.DEPBAR.LE gsb0, 0x0 ;  /* 0x00008000000079c5 */ /* 0x000fe40000010000 */
[----:B------:R-:W-:-:S10]  /*8640*/  WARPGROUP.ARRIVE ;  /* 0x00000000000079c5 */ /* 0x000fd40000000000 */
[----:B------:R-:W-:Y:S01]  /*8650*/  HGMMA.64x192x16.F32.BF16 R24, gdesc[UR4], R24, gsb0 ;  /* 0x02e00000041879f0 */ /* 0x000fe20008001818 */
[----:B------:R-:W-:Y:S02]  /*8660*/  R2UR UR6, R6 ;  /* 0x00000000060672ca */ /* 0x000fe400000e0000 */
[----:B------:R-:W-:Y:S01]  /*8670*/  R2UR UR7, R7 ;  /* 0x00000000070772ca */ /* 0x000fe200000e0000 */
[----:B------:R-:W-:Y:S01]  /*8680*/  IMAD.MOV.U32 R7, RZ, RZ, 0x40000040 ;  /* 0x40000040ff077424 */ /* 0x000fe200078e00ff */
[----:B------:R-:W-:Y:S02]  /*8690*/  R2UR UR4, R10 ;  /* 0x000000000a0472ca */ /* 0x000fe400000e0000 */
[----:B------:R-:W-:Y:S02]  /*86a0*/  R2UR UR5, R11 ;  /* 0x000000000b0572ca */ /* 0x000fe400000e0000 */
[----:B------:R-:W-:-:S05]  /*86b0*/  IADD3 R6, R8, 0x6, RZ ;  /* 0x0000000608067810 */ /* 0x000fca0007ffe0ff */
[----:B------:R1:W-:Y:S01]  /*86c0*/  STL.64 [R1+0x40], R6 ;  /* 0x0000400601007387 */ /* 0x0003e20000100a00 */
[----:B------:R-:W-:Y:S02]  /*86d0*/  WARPGROUP.DEPBAR.LE gsb0, 0x0 ;  /* 0x00008000000079c5 */ /* 0x000fe40000010000 */
[----:B------:R-:W-:-:S06]  /*86e0*/  WARPGROUP.ARRIVE ;  /* 0x00000000000079c5 */ /* 0x000fcc0000000000 */
[----:B------:R-:W-:Y:S01]  /*86f0*/  HGMMA.64x192x16.F32.BF16 R24, gdesc[UR4], R24, gsb0 ;  /* 0x02e00000041879f0 */ /* 0x000fe20008001818 */
[----:B------:R-:W-:Y:S02]  /*8700*/  R2UR UR6, R4 ;  /* 0x00000000040672ca */ /* 0x000fe400000e0000 */
[----:B------:R-:W-:Y:S01]  /*8710*/  R2UR UR7, R5 ;  /* 0x00000000050772ca */ /* 0x000fe200000e0000 */
[----:B------:R-:W2:Y:S01]  /*8720*/  S2R R4, SR_TID.X ;  /* 0x0000000000047919 */ /* 0x000ea20000002100 */
[----:B------:R-:W-:Y:S02]  /*8730*/  R2UR UR4, R6 ;  /* 0x00000000060472ca */ /* 0x000fe400000e0000 */
[----:B------:R-:W-:Y:S01]  /*8740*/  R2UR UR5, R7 ;  /* 0x00000000070572ca */ /* 0x000fe200000e0000 */
[----:B--2---:R-:W-:-:S05]  /*8750*/  VIADD R127, R4, 0xffffff80 ;  /* 0xffffff80047f7836 */ /* 0x004fca0000000000 */
[----:B------:R-:W-:-:S04]  /*8760*/  SHF.R.S32.HI R21, RZ, 0x1f, R127 ;  /* 0x0000001fff157819 */ /* 0x000fc8000001147f */
[----:B------:R-:W-:-:S04]  /*8770*/  LEA.HI R21, R21, R127, RZ, 0x7 ;  /* 0x0000007f15157211 */ /* 0x000fc800078f38ff */
[----:B------:R-:W-:-:S05]  /*8780*/  LOP3.LUT R21, R21, 0xffffff80, RZ, 0xc0, !PT ;  /* 0xffffff8015157812 */ /* 0x000fca00078ec0ff */
[----:B------:R-:W-:-:S05]  /*8790*/  IMAD.IADD R21, R127, 0x1, -R21 ;  /* 0x000000017f157824 */ /* 0x000fca00078e0a15 */
[----:B------:R-:W-:-:S04]  /*87a0*/  SHF.R.S32.HI R4, RZ, 0x1f, R21 ;  /* 0x0000001fff047819 */ /* 0x000fc80000011415 */
[----:B------:R-:W-:-:S04]  /*87b0*/  LEA.HI R4, R4, R21, RZ, 0x2 ;  /* 0x0000001504047211 */ /* 0x000fc800078f10ff */
[----:B------:R-:W-:-:S05]  /*87c0*/  LOP3.LUT R4, R4, 0x7ffffffc, RZ, 0xc0, !PT ;  /* 0x7ffffffc04047812 */ /* 0x000fca00078ec0ff */
[----:B------:R-:W-:Y:S02]  /*87d0*/  IMAD.IADD R4, R21, 0x1, -R4 ;  /* 0x0000000115047824 */ /* 0x000fe400078e0a04 */
[----:B------:R-:W-:-:S04]  /*87e0*/  IMAD.MOV.U32 R21, RZ, RZ, -0x2 ;  /* 0xfffffffeff157424 */ /* 0x000fc800078e00ff */
[----:B------:R-:W-:-:S04]  /*87f0*/  IMAD R21, R4, R21, 0xc0 ;  /* 0x000000c004157424 */ /* 0x000fc800078e0215 */
[----:B------:R-:W-:-:S04]  /*8800*/  IMAD.IADD R21, R21, 0x1, R120 ;  /* 0x0000000115157824 */ /* 0x000fc800078e0278 */
[----:B------:R-:W-:-:S05]  /*8810*/  IMAD R4, R152, -0xc0, R21 ;  /* 0xffffff4098047824 */ /* 0x000fca00078e0215 */
[C---:B------:R-:W-:Y:S02]  /*8820*/  ISETP.GT.AND P4, PT, R4.reuse, 0x1, PT ;  /* 0x000000010400780c */ /* 0x040fe40003f84270 */
[C---:B------:R-:W-:Y:S02]  /*8830*/  ISETP.GT.AND P3, PT, R4.reuse, RZ, PT ;  /* 0x000000ff0400720c */ /* 0x040fe40003f64270 */
[C---:B------:R-:W-:Y:S02]  /*8840*/  ISETP.GT.AND P5, PT, R4.reuse, 0x8, PT ;  /* 0x000000080400780c */ /* 0x040fe40003fa4270 */
[C---:B------:R-:W-:Y:S02]  /*8850*/  ISETP.GT.AND P1, PT, R4.reuse, 0x9, PT ;  /* 0x000000090400780c */ /* 0x040fe40003f24270 */
[----:B------:R-:W-:Y:S01]  /*8860*/  ISETP.GT.AND P2, PT, R4, 0x10, PT ;  /* 0x000000100400780c */ /* 0x000fe20003f44270 */
[----:B------:R-:W-:Y:S02]  /*8870*/  WARPGROUP.DEPBAR.LE gsb0, 0x0 ;  /* 0x00008000000079c5 */ /* 0x000fe40000010000 */
[----:B------:R-:W-:-:S06]  /*8880*/  WARPGROUP.ARRIVE ;  /* 0x00000000000079c5 */ /* 0x000fcc0000000000 */
[----:B------:R-:W-:Y:S01]  /*8890*/  HGMMA.64x192x16.F32.BF16 R24, gdesc[UR4], R24, gsb0 ;  /* 0x02e00000041879f0 */ /* 0x000fe20008001818 */
[----:B------:R-:W-:Y:S01]  /*88a0*/  ULDC UR4, c[0x0][0x9d8] ;  /* 0x0002760000047ab9 */ /* 0x000fe20000000800 */
[----:B------:R-:W-:Y:S01]  /*88b0*/  ULDC UR5, c[0x0][0x988] ;  /* 0x0002620000057ab9 */ /* 0x000fe20000000800 */
[----:B------:R-:W-:Y:S02]  /*88c0*/  WARPGROUP.DEPBAR.LE gsb0, 0x0 ;  /* 0x00008000000079c5 */ /* 0x000fe40000010000 */
[----:B------:R-:W-:Y:S01]  /*88d0*/  FMUL.FTZ R125, R25, UR4 ;  /* 0x00000004197d7c20 */ /* 0x000fe20008410000 */
[----:B0-----:R-:W-:Y:S01]  /*88e0*/  FMUL.FTZ R13, R27, UR4 ;  /* 0x000000041b0d7c20 */ /* 0x001fe20008410000 */
[----:B------:R-:W-:Y:S01]  /*88f0*/  FMUL.FTZ R126, R24, UR4 ;  /* 0x00000004187e7c20 */ /* 0x000fe20008410000 */
[----:B------:R-:W-:Y:S01]  /*8900*/  FMUL.FTZ R3, R36, UR4 ;  /* 0x0000000424037c20 */ /* 0x000fe20008410000 */
[----:B------:R-:W-:Y:S01]  /*8910*/  FMUL.FTZ R124, R28, UR4 ;  /* 0x000000041c7c7c20 */ /* 0x000fe20008410000 */
[----:B------:R-:W-:Y:S01]  /*8920*/  FMUL.FTZ R122, R29, UR4 ;  /* 0x000000041d7a7c20 */ /* 0x000fe20008410000 */
[----:B------:R-:W0:Y:S01]  /*8930*/  MUFU.TANH R125, R125 ;  /* 0x0000007d007d7308 */ /* 0x000e220000002400 */
[----:B------:R-:W-:Y:S01]  /*8940*/  FMUL.FTZ R15, R31, UR4 ;  /* 0x000000041f0f7c20 */ /* 0x000fe20008410000 */
[----:B------:R-:W-:Y:S01]  /*8950*/  FMUL.FTZ R12, R26, UR4 ;  /* 0x000000041a0c7c20 */ /* 0x000fe20008410000 */
[----:B-1----:R-:W-:Y:S01]  /*8960*/  FMUL.FTZ R6, R40, UR4 ;  /* 0x0000000428067c20 */ /* 0x002fe20008410000 */
        /* <DEDUP_REMOVED lines=13> */
[----:B0-----:R-:W-:Y:S01]  /*8a40*/  FSEL R125, R125, -INF , P4 ;  /* 0xff8000007d7d7808 */ /* 0x001fe20002000000 */
[----:B------:R-:W-:Y:S01]  /*8a50*/  FMUL.FTZ R9, R41, UR4 ;  /* 0x0000000429097c20 */ /* 0x000fe20008410000 */
[----:B------:R-:W-:Y:S01]  /*8a60*/  FMUL.FTZ R75, R82, UR4 ;  /* 0x00000004524b7c20 */ /* 0x000fe20008410000 */
[----:B------:R-:W-:Y:S01]  /*8a70*/  FMUL.FTZ R82, R94, UR4 ;  /* 0x000000045e527c20 */ /* 0x000fe20008410000 */
[----:B------:R-:W-:Y:S01]  /*8a80*/  FMUL.FTZ R27, R39, UR4 ;  /* 0x00000004271b7c20 */ /* 0x000fe20008410000 */
[----:B------:R-:W-:Y:S01]  /*8a90*/  FMUL.FTZ R26, R38, UR4 ;  /* 0x00000004261a7c20 */ /* 0x000fe20008410000 */
[----:B------:R-:W-:Y:S01]  /*8aa0*/  FMUL.FTZ R8, R44, UR4 ;  /* 0x000000042c087c20 */ /* 0x000fe20008410000 */
[----:B------:R-:W0:Y:S01]  /*8ab0*/  MUFU.TANH R3, R3 ;  /* 0x0000000300037308 */ /* 0x000e220000002400 */
        /* <DEDUP_REMOVED lines=18> */
[----:B------:R-:W-:Y:S01]  /*8be0*/  FMNMX.FTZ R3, R126, R125, !PT ;  /* 0x0000007d7e037209 */ /* 0x000fe20007810000 */
        /* <DEDUP_REMOVED lines=49> */
[----:B------:R-:W-:Y:S01]  /*8f00*/  FMNMX.FTZ R6, R123, R6, !PT ;  /* 0x000000067b067209 */ /* 0x000fe20007810000 */
        /* <DEDUP_REMOVED lines=17> */
[----:B------:R-:W2:Y:S01]  /*9020*/  LDL R117, [R1+0x6c] ;  /* 0x00006c0001757983 */ /* 0x000ea20000100800 */
[----:B------:R-:W3:Y:S01]  /*9030*/  MUFU.TANH R25, R25 ;  /* 0x0000001900197308 */ /* 0x000ee20000002400 */
[----:B0-----:R-:W-:Y:S01]  /*9040*/  FSEL R93, R7, -INF , P5 ;  /* 0xff800000075d7808 */ /* 0x001fe20002800000 */
[----:B------:R-:W-:Y:S01]  /*9050*/  FMUL.FTZ R7, R105, UR4 ;  /* 0x0000000469077c20 */ /* 0x000fe20008410000 */
[----:B------:R-:W4:Y:S01]  /*9060*/  LDL R115, [R1+0x34] ;  /* 0x0000340001737983 */ /* 0x000f220000100800 */
[----:B------:R-:W-:Y:S01]  /*9070*/  FMUL.FTZ R105, R118, UR4 ;  /* 0x0000000476697c20 */ /* 0x000fe20008410000 */
[----:B------:R-:W-:-:S03]  /*9080*/  FMNMX.FTZ R3, R93, R6, !PT ;  /* 0x000000065d037209 */ /* 0x000fc60007810000 */
[----:B------:R-:W0:Y:S01]  /*9090*/  MUFU.TANH R9, R9 ;  /* 0x0000000900097308 */ /* 0x000e220000002400 */
[----:B-1----:R-:W-:Y:S02]  /*90a0*/  FSEL R24, R24, -INF , P2 ;  /* 0xff80000018187808 */ /* 0x002fe40001000000 */
[----:B------:R-:W-:Y:S02]  /*90b0*/  ISETP.GT.AND P2, PT, R4, 0x21, PT ;  /* 0x000000210400780c */ /* 0x000fe40003f44270 */
[----:B------:R-:W-:-:S03]  /*90c0*/  FMNMX.FTZ R6, R94, R3, !PT ;  /* 0x000000035e067209 */ /* 0x000fc60007810000 */
[----:B------:R-:W1:Y:S01]  /*90d0*/  MUFU.TANH R27, R27 ;  /* 0x0000001b001b7308 */ /* 0x000e620000002400 */
[----:B---3--:R-:W-:Y:S02]  /*90e0*/  FSEL R25, R25, -INF , P3 ;  /* 0xff80000019197808 */ /* 0x008fe40001800000 */
[----:B------:R-:W-:-:S05]  /*90f0*/  ISETP.GT.AND P3, PT, R4, 0x28, PT ;  /* 0x000000280400780c */ /* 0x000fca0003f64270 */
[----:B------:R-:W3:Y:S01]  /*9100*/  MUFU.TANH R26, R26 ;  /* 0x0000001a001a7308 */ /* 0x000ee20000002400 */
[----:B0-----:R-:W-:-:S04]  /*9110*/  FSEL R91, R9, -INF , P2 ;  /* 0xff800000095b7808 */ /* 0x001fc80001000000 */
[----:B------:R-:W-:-:S03]  /*9120*/  FMNMX.FTZ R3, R91, R6, !PT ;  /* 0x000000065b037209 */ /* 0x000fc60007810000 */
[----:B------:R-:W0:Y:S01]  /*9130*/  MUFU.TANH R8, R8 ;  /* 0x0000000800087308 */ /* 0x000e220000002400 */
[----:B-1----:R-:W-:Y:S02]  /*9140*/  FSEL R27, R27, -INF , P5 ;  /* 0xff8000001b1b7808 */ /* 0x002fe40002800000 */
[----:B------:R-:W-:-:S05]  /*9150*/  ISETP.GT.AND P5, PT, R4, 0x30, PT ;  /* 0x000000300400780c */ /* 0x000fca0003fa4270 */
[----:B------:R-:W1:Y:S01]  /*9160*/  MUFU.TANH R5, R5 ;  /* 0x0000000500057308 */ /* 0x000e620000002400 */
[----:B---3--:R-:W-:Y:S02]  /*9170*/  FSEL R26, R26, -INF , P4 ;  /* 0xff8000001a1a7808 */ /* 0x008fe40002000000 */
[----:B------:R-:W-:-:S05]  /*9180*/  ISETP.GT.AND P4, PT, R4, 0x29, PT ;  /* 0x000000290400780c */ /* 0x000fca0003f84270 */
[----:B------:R-:W3:Y:S01]  /*9190*/  MUFU.TANH R11, R11 ;  /* 0x0000000b000b7308 */ /* 0x000ee20000002400 */
[----:B0-----:R-:W-:Y:S01]  /*91a0*/  FSEL R92, R8, -INF , P3 ;  /* 0xff800000085c7808 */ /* 0x001fe20001800000 */
[----:B------:R-:W-:Y:S01]  /*91b0*/  FMUL.FTZ R8, R108, UR4 ;  /* 0x000000046c087c20 */ /* 0x000fe20008410000 */
[----:B------:R-:W-:-:S05]  /*91c0*/  FMUL.FTZ R108, R111, UR4 ;  /* 0x000000046f6c7c20 */ /* 0x000fca0008410000 */
[----:B------:R-:W0:Y:S01]  /*91d0*/  MUFU.TANH R28, R28 ;  /* 0x0000001c001c7308 */ /* 0x000e220000002400 */
[----:B-1----:R-:W-:Y:S02]  /*91e0*/  FSEL R49, R5, -INF , P5 ;  /* 0xff80000005317808 */ /* 0x002fe40002800000 */
[----:B------:R-:W-:Y:S01]  /*91f0*/  FMNMX.FTZ R5, R92, R3, !PT ;  /* 0x000000035c057209 */ /* 0x000fe20007810000 */
[----:B------:R-:W-:-:S04]  /*9200*/  FMUL.FTZ R3, R101, UR4 ;  /* 0x0000000465037c20 */ /* 0x000fc80008410000 */
[----:B------:R-:W1:Y:S01]  /*9210*/  MUFU.TANH R10, R10 ;  /* 0x0000000a000a7308 */ /* 0x000e620000002400 */
[----:B---3--:R-:W-:-:S04]  /*9220*/  FSEL R76, R11, -INF , P4 ;  /* 0xff8000000b4c7808 */ /* 0x008fc80002000000 */
[----:B------:R-:W-:-:S03]  /*9230*/  FMNMX.FTZ R6, R76, R5, !PT ;  /* 0x000000054c067209 */ /* 0x000fc60007810000 */
[----:B------:R-:W3:Y:S01]  /*9240*/  MUFU.TANH R29, R29 ;  /* 0x0000001d001d7308 */ /* 0x000ee20000002400 */
[----:B0-----:R-:W-:Y:S02]  /*9250*/  FSEL R28, R28, -INF , P1 ;  /* 0xff8000001c1c7808 */ /* 0x001fe40000800000 */
[----:B------:R-:W-:-:S05]  /*9260*/  ISETP.GT.AND P1, PT, R4, 0x31, PT ;  /* 0x000000310400780c */ /* 0x000fca0003f24270 */
        /* <DEDUP_REMOVED lines=8> */
[----:B0-----:R-:W-:Y:S01]  /*92f0*/  FSEL R72, R32, -INF , P1 ;  /* 0xff80000020487808 */ /* 0x001fe20000800000 */
[----:B------:R-:W-:-:S03]  /*9300*/  FMUL.FTZ R32, R100, UR4 ;  /* 0x0000000464207c20 */ /* 0x000fc60008410000 */
[----:B------:R-:W-:-:S03]  /*9310*/  FMNMX.FTZ R6, R72, R5, !PT ;  /* 0x0000000548067209 */ /* 0x000fc60007810000 */
[----:B------:R-:W0:Y:S01]  /*9320*/  MUFU.TANH R31, R31 ;  /* 0x0000001f001f7308 */ /* 0x000e220000002400 */
[----:B-1----:R-:W-:Y:S02]  /*9330*/  FSEL R30, R30, -INF , P3 ;  /* 0xff8000001e1e7808 */ /* 0x002fe40001800000 */
[----:B------:R-:W-:-:S05]  /*9340*/  ISETP.GT.AND P3, PT, R4, 0x39, PT ;  /* 0x000000390400780c */ /* 0x000fca0003f64270 */
[----:B------:R-:W1:Y:S01]  /*9350*/  MUFU.TANH R36, R36 ;  /* 0x0000002400247308 */ /* 0x000e620000002400 */
[----:B---3--:R-:W-:-:S04]  /*9360*/  FSEL R73, R20, -INF , P2 ;  /* 0xff80000014497808 */ /* 0x008fc80001000000 */
[----:B------:R-:W-:-:S03]  /*9370*/  FMNMX.FTZ R5, R73, R6, !PT ;  /* 0x0000000649057209 */ /* 0x000fc60007810000 */
[----:B------:R-:W3:Y:S01]  /*9380*/  MUFU.TANH R35, R35 ;  /* 0x0000002300237308 */ /* 0x000ee20000002400 */
[----:B0-----:R-:W-:Y:S02]  /*9390*/  FSEL R31, R31, -INF , P4 ;  /* 0xff8000001f1f7808 */ /* 0x001fe40002000000 */
[----:B------:R-:W-:-:S05]  /*93a0*/  ISETP.GT.AND P4, PT, R4, 0x40, PT ;  /* 0x000000400400780c */ /* 0x000fca0003f84270 */
[----:B------:R-:W0:Y:S01]  /*93b0*/  MUFU.TANH R48, R48 ;  /* 0x0000003000307308 */ /* 0x000e220000002400 */
[----:B-1----:R-:W-:-:S04]  /*93c0*/  FSEL R68, R36, -INF , P3 ;  /* 0xff80000024447808 */ /* 0x002fc80001800000 */
[----:B------:R-:W-:-:S03]  /*93d0*/  FMNMX.FTZ R6, R68, R5, !PT ;  /* 0x0000000544067209 */ /* 0x000fc60007810000 */
        /* <DEDUP_REMOVED lines=10> */
[----:B---3--:R-:W-:Y:S02]  /*9480*/  FSEL R50, R50, -INF , P2 ;  /* 0xff80000032327808 */ /* 0x008fe40001000000 */
[----:B------:R-:W-:-:S05]  /*9490*/  ISETP.GT.AND P2, PT, R4, 0x49, PT ;  /* 0x000000490400780c */ /* 0x000fca0003f44270 */
[----:B------:R-:W3:Y:S01]  /*94a0*/  MUFU.TANH R60, R60 ;  /* 0x0000003c003c7308 */ /* 0x000ee20000002400 */
[----:B0-----:R-:W-:Y:S01]  /*94b0*/  FSEL R65, R37, -INF , P1 ;  /* 0xff80000025417808 */ /* 0x001fe20000800000 */
[----:B------:R-:W-:Y:S01]  /*94c0*/  FMUL.FTZ R37, R104, UR4 ;  /* 0x0000000468257c20 */ /* 0x000fe20008410000 */
[----:B------:R-:W-:Y:S02]  /*94d0*/  FMUL.FTZ R104, R119, UR4 ;  /* 0x0000000477687c20 */ /* 0x000fe40008410000 */
        /* <DEDUP_REMOVED lines=30> */
[----:B------:R-:W-:Y:S01]  /*96c0*/  FMNMX.FTZ R6, R46, R5, !PT ;  /* 0x000000052e067209 */ /* 0x000fe20007810000 */
[----:B------:R-:W-:Y:S01]  /*96d0*/  FMUL.FTZ R5, R107, UR4 ;  /* 0x000000046b057c20 */ /* 0x000fe20008410000 */
[----:B------:R-:W-:Y:S01]  /*96e0*/  FMUL.FTZ R107, R114, UR4 ;  /* 0x00000004726b7c20 */ /* 0x000fe20008410000 */
        /* <DEDUP_REMOVED lines=29> */
[----:B------:R-:W-:Y:S01]  /*98c0*/  FMNMX.FTZ R9, R43, R6, !PT ;  /* 0x000000062b097209 */ /* 0x000fe20007810000 */
[----:B------:R-:W-:Y:S02]  /*98d0*/  FMUL.FTZ R6, R110, UR4 ;  /* 0x000000046e067c20 */ /* 0x000fe40008410000 */
        /* <DEDUP_REMOVED lines=30> */
[----:B------:R-:W-:Y:S01]  /*9ac0*/  FMNMX.FTZ R11, R35, R10, !PT ;  /* 0x0000000a230b7209 */ /* 0x000fe20007810000 */
[----:B------:R-:W-:Y:S02]  /*9ad0*/  FMUL.FTZ R10, R112, UR4 ;  /* 0x00000004700a7c20 */ /* 0x000fe40008410000 */
        /* <DEDUP_REMOVED lines=27> */
[----:B0-----:R-:W-:Y:S01]  /*9c90*/  FSEL R82, R82, -INF , P2 ;  /* 0xff80000052527808 */ /* 0x001fe20001000000 */
[----:B------:R-:W2:Y:S01]  /*9ca0*/  LDL R116, [R1+0x2c] ;  /* 0x00002c0001747983 */ /* 0x000ea20000100800 */
        /* <DEDUP_REMOVED lines=53> */
[----:B0-----:R-:W-:-:S04]  /*a000*/  FSEL R20, R95, -INF , P5 ;  /* 0xff8000005f147808 */ /* 0x001fc80002800000 */
[----:B------:R-:W-:-:S03]  /*a010*/  FMNMX.FTZ R97, R20, R5, !PT ;  /* 0x0000000514617209 */ /* 0x000fc60007810000 */
[----:B------:R-:W0:Y:S01]  /*a020*/  MUFU.TANH R106, R106 ;  /* 0x0000006a006a7308 */ /* 0x000e220000002400 */
[----:B-1----:R-:W-:Y:S01]  /*a030*/  FSEL R108, R108, -INF , P1 ;  /* 0xff8000006c6c7808 */ /* 0x002fe20000800000 */
[----:B------:R-:W1:Y:S06]  /*a040*/  SHFL.BFLY PT, R6, R97, 0x2, 0x1f ;  /* 0x0c401f0061067f89 */ /* 0x000e6c00000e0000 */
[----:B------:R-:W4:Y:S01]  /*a050*/  MUFU.TANH R105, R105 ;  /* 0x0000006900697308 */ /* 0x000f220000002400 */
[----:B---3--:R-:W-:-:S07]  /*a060*/  FSEL R107, R107, -INF , P2 ;  /* 0xff8000006b6b7808 */ /* 0x008fce0001000000 */
[----:B------:R-:W3:Y:S01]  /*a070*/  MUFU.TANH R104, R104 ;  /* 0x0000006800687308 */ /* 0x000ee20000002400 */
[----:B0-----:R-:W-:Y:S02]  /*a080*/  FSEL R106, R106, -INF , P3 ;  /* 0xff8000006a6a7808 */ /* 0x001fe40001800000 */
[----:B----4-:R-:W-:Y:S02]  /*a090*/  FSEL R105, R105, -INF , P4 ;  /* 0xff80000069697808 */ /* 0x010fe40002000000 */
[----:B-1----:R-:W-:Y:S02]  /*a0a0*/  FMNMX.FTZ R98, R97, R6, !PT ;  /* 0x0000000661627209 */ /* 0x002fe40007810000 */
[----:B------:R-:W-:-:S03]  /*a0b0*/  MOV R6, UR5 ;  /* 0x0000000500067c02 */ /* 0x000fc60008000f00 */
[----:B------:R-:W0:Y:S01]  /*a0c0*/  SHFL.BFLY PT, R5, R98, 0x1, 0x1f ;  /* 0x0c201f0062057f89 */ /* 0x000e2200000e0000 */
[----:B---3--:R-:W-:Y:S02]  /*a0d0*/  FSEL R104, R104, -INF , P5 ;  /* 0xff80000068687808 */ /* 0x008fe40002800000 */
[----:B0-----:R-:W-:-:S04]  /*a0e0*/  FMNMX.FTZ R5, R98, R5, !PT ;  /* 0x0000000562057209 */ /* 0x001fc80007810000 */
[C---:B------:R-:W-:Y:S01]  /*a0f0*/  FSETP.NEU.FTZ.AND P6, PT, R5.reuse, -INF , PT ;  /* 0xff8000000500780b */ /* 0x040fe20003fdd000 */
[----:B------:R-:W-:-:S05]  /*a100*/  FMUL.FTZ R95, R5, R6 ;  /* 0x00000006055f7220 */ /* 0x000fca0000410000 */
[----:B------:R-:W-:-:S05]  /*a110*/  FSEL R95, R95, RZ, P6 ;  /* 0x000000ff5f5f7208 */ /* 0x000fca0003000000 */
[-CC-:B------:R-:W-:Y:S01]  /*a120*/  FFMA.FTZ R97, R93, R6.reuse, -R95.reuse ;  /* 0x000000065d617223 */ /* 0x180fe2000001085f */
[-CC-:B------:R-:W-:Y:S01]  /*a130*/  FFMA.FTZ R93, R94, R6.reuse, -R95.reuse ;  /* 0x000000065e5d7223 */ /* 0x180fe2000001085f */
[-CC-:B------:R-:W-:Y:S01]  /*a140*/  FFMA.FTZ R94, R91, R6.reuse, -R95.reuse ;  /* 0x000000065b5e7223 */ /* 0x180fe2000001085f */
        /* <DEDUP_REMOVED lines=18> */
[--C-:B0-----:R-:W-:Y:S01]  /*a270*/  FFMA.FTZ R111, R65, R6, -R95.reuse ;  /* 0x00000006416f7223 */ /* 0x101fe2000001085f */
        /* <DEDUP_REMOVED lines=10> */
[----:B------:R-:W-:-:S02]  /*a320*/  FFMA.FTZ R11, R11, R6, -R95 ;  /* 0x000000060b0b7223 */ /* 0x000fc4000001085f */
[----:B------:R-:W-:Y:S02]  /*a330*/  FMNMX.FTZ R110, R28, R109, !PT ;  /* 0x0000006d1c6e7209 */ /* 0x000fe40007810000 */
[----:B------:R-:W-:Y:S01]  /*a340*/  MUFU.EX2 R102, R102 ;  /* 0x0000006600667308 */ /* 0x000fe20000000800 */
[--C-:B0-----:R-:W-:Y:S01]  /*a350*/  FFMA.FTZ R112, R60, R6, -R95.reuse ;  /* 0x000000063c707223 */ /* 0x101fe2000001085f */
[----:B------:R-:W-:Y:S01]  /*a360*/  FMNMX.FTZ R69, R29, R110, !PT ;  /* 0x0000006e1d457209 */ /* 0x000fe20007810000 */
[----:B------:R-:W-:-:S03]  /*a370*/  FFMA.FTZ R110, R64, R6, -R95 ;  /* 0x00000006406e7223 */ /* 0x000fc6000001085f */
[----:B------:R-:W-:Y:S02]  /*a380*/  FMNMX.FTZ R64, R30, R69, !PT ;  /* 0x000000451e407209 */ /* 0x000fe40007810000 */
[----:B------:R-:W-:Y:S02]  /*a390*/  MUFU.EX2 R69, R110 ;  /* 0x0000006e00457308 */ /* 0x000fe40000000800 */
[----:B------:R-:W-:-:S04]  /*a3a0*/  FMNMX.FTZ R64, R31, R64, !PT ;  /* 0x000000401f407209 */ /* 0x000fc80007810000 */
[----:B------:R-:W-:Y:S02]  /*a3b0*/  FMNMX.FTZ R65, R49, R64, !PT ;  /* 0x0000004031417209 */ /* 0x000fe40007810000 */
[----:B------:R0:W-:Y:S02]  /*a3c0*/  MUFU.EX2 R64, R111 ;  /* 0x0000006f00407308 */ /* 0x0001e40000000800 */
[----:B------:R-:W-:-:S04]  /*a3d0*/  FMNMX.FTZ R65, R48, R65, !PT ;  /* 0x0000004130417209 */ /* 0x000fc80007810000 */
[----:B------:R-:W-:Y:S02]  /*a3e0*/  FMNMX.FTZ R60, R50, R65, !PT ;  /* 0x00000041323c7209 */ /* 0x000fe40007810000 */
[----:B------:R1:W-:Y:S01]  /*a3f0*/  MUFU.EX2 R65, R112 ;  /* 0x0000007000417308 */ /* 0x0003e20000000800 */
[--C-:B0-----:R-:W-:Y:S01]  /*a400*/  FFMA.FTZ R111, R44, R6, -R95.reuse ;  /* 0x000000062c6f7223 */ /* 0x101fe2000001085f */
[----:B------:R-:W-:Y:S01]  /*a410*/  FMNMX.FTZ R109, R51, R60, !PT ;  /* 0x0000003c336d7209 */ /* 0x000fe20007810000 */
[----:B------:R-:W-:-:S03]  /*a420*/  FFMA.FTZ R60, R61, R6, -R95 ;  /* 0x000000063d3c7223 */ /* 0x000fc6000001085f */
[----:B------:R-:W-:Y:S02]  /*a430*/  FMNMX.FTZ R110, R52, R109, !PT ;  /* 0x0000006d346e7209 */ /* 0x000fe40007810000 */
[----:B------:R-:W0:Y:S01]  /*a440*/  MUFU.EX2 R103, R103 ;  /* 0x0000006700677308 */ /* 0x000e220000000800 */
[----:B-1----:R-:W-:Y:S01]  /*a450*/  FFMA.FTZ R112, R45, R6, -R95 ;  /* 0x000000062d707223 */ /* 0x002fe2000001085f */
[----:B------:R-:W-:-:S04]  /*a460*/  FMNMX.FTZ R61, R53, R110, !PT ;  /* 0x0000006e353d7209 */ /* 0x000fc80007810000 */
[----:B------:R-:W-:Y:S02]  /*a470*/  FMNMX.FTZ R56, R54, R61, !PT ;  /* 0x0000003d36387209 */ /* 0x000fe40007810000 */
[----:B------:R-:W-:Y:S02]  /*a480*/  MUFU.EX2 R61, R113 ;  /* 0x00000071003d7308 */ /* 0x000fe40000000800 */
[----:B------:R-:W-:Y:S01]  /*a490*/  FMNMX.FTZ R109, R55, R56, !PT ;  /* 0x00000038376d7209 */ /* 0x000fe20007810000 */
[-CC-:B------:R-:W-:Y:S01]  /*a4a0*/  FFMA.FTZ R56, R57, R6.reuse, -R95.reuse ;  /* 0x0000000639387223 */ /* 0x180fe2000001085f */
[-CC-:B------:R-:W-:Y:S01]  /*a4b0*/  FFMA.FTZ R57, R46, R6.reuse, -R95.reuse ;  /* 0x000000062e397223 */ /* 0x180fe2000001085f */
[----:B------:R-:W-:Y:S01]  /*a4c0*/  FFMA.FTZ R46, R47, R6, -R95 ;  /* 0x000000062f2e7223 */ /* 0x000fe2000001085f */
        /* <DEDUP_REMOVED lines=14> */
[-CC-:B-1----:R-:W-:Y:S01]  /*a5b0*/  FFMA.FTZ R111, R40, R6.reuse, -R95.reuse ;  /* 0x00000006286f7223 */ /* 0x182fe2000001085f */
[----:B------:R-:W-:Y:S01]  /*a5c0*/  FMNMX.FTZ R110, R74, R45, !PT ;  /* 0x0000002d4a6e7209 */ /* 0x000fe20007810000 */
[-CC-:B------:R-:W-:Y:S01]  /*a5d0*/  FFMA.FTZ R45, R42, R6.reuse, -R95.reuse ;  /* 0x000000062a2d7223 */ /* 0x180fe2000001085f */
[--C-:B------:R-:W-:Y:S02]  /*a5e0*/  FFMA.FTZ R42, R43, R6, -R95.reuse ;  /* 0x000000062b2a7223 */ /* 0x100fe4000001085f */
[----:B------:R-:W-:Y:S02]  /*a5f0*/  FMNMX.FTZ R109, R79, R110, !PT ;  /* 0x0000006e4f6d7209 */ /* 0x000fe40007810000 */
[----:B------:R-:W-:Y:S01]  /*a600*/  MUFU.EX2 R99, R99 ;  /* 0x0000006300637308 */ /* 0x000fe20000000800 */
[----:B---3--:R-:W-:Y:S01]  /*a610*/  FFMA.FTZ R112, R38, R6, -R95 ;  /* 0x0000000626707223 */ /* 0x008fe2000001085f */
[----:B------:R-:W-:-:S04]  /*a620*/  FMNMX.FTZ R109, R78, R109, !PT ;  /* 0x0000006d4e6d7209 */ /* 0x000fc80007810000 */
[----:B------:R-:W-:Y:S02]  /*a630*/  FMNMX.FTZ R110, R80, R109, !PT ;  /* 0x0000006d506e7209 */ /* 0x000fe40007810000 */
[----:B------:R-:W-:Y:S02]  /*a640*/  MUFU.EX2 R96, R96 ;  /* 0x0000006000607308 */ /* 0x000fe40000000800 */
[----:B------:R-:W-:-:S04]  /*a650*/  FMNMX.FTZ R43, R81, R110, !PT ;  /* 0x0000006e512b7209 */ /* 0x000fc80007810000 */
[----:B------:R-:W-:Y:S02]  /*a660*/  FMNMX.FTZ R40, R82, R43, !PT ;  /* 0x0000002b52287209 */ /* 0x000fe40007810000 */
[----:B------:R1:W-:Y:S02]  /*a670*/  MUFU.EX2 R43, R111 ;  /* 0x0000006f002b7308 */ /* 0x0003e40000000800 */
[----:B------:R-:W-:Y:S01]  /*a680*/  FMNMX.FTZ R109, R83, R40, !PT ;  /* 0x00000028536d7209 */ /* 0x000fe20007810000 */
[----:B------:R-:W-:-:S03]  /*a690*/  FFMA.FTZ R40, R41, R6, -R95 ;  /* 0x0000000629287223 */ /* 0x000fc6000001085f */
[----:B------:R-:W-:Y:S02]  /*a6a0*/  FMNMX.FTZ R110, R84, R109, !PT ;  /* 0x0000006d546e7209 */ /* 0x000fe40007810000 */
[----:B------:R-:W-:Y:S01]  /*a6b0*/  MUFU.EX2 R97, R97 ;  /* 0x0000006100617308 */ /* 0x000fe20000000800 */
[----:B-1----:R-:W-:Y:S01]  /*a6c0*/  FFMA.FTZ R111, R35, R6, -R95 ;  /* 0x00000006236f7223 */ /* 0x002fe2000001085f */
[----:B------:R-:W-:-:S04]  /*a6d0*/  FMNMX.FTZ R41, R85, R110, !PT ;  /* 0x0000006e55297209 */ /* 0x000fc80007810000 */
[----:B------:R-:W-:Y:S02]  /*a6e0*/  FMNMX.FTZ R38, R86, R41, !PT ;  /* 0x0000002956267209 */ /* 0x000fe40007810000 */
[----:B------:R1:W-:Y:S02]  /*a6f0*/  MUFU.EX2 R41, R112 ;  /* 0x0000007000297308 */ /* 0x0003e40000000800 */
[----:B------:R-:W-:Y:S01]  /*a700*/  FMNMX.FTZ R109, R87, R38, !PT ;  /* 0x00000026576d7209 */ /* 0x000fe20007810000 */
[----:B------:R-:W-:-:S03]  /*a710*/  FFMA.FTZ R38, R39, R6, -R95 ;  /* 0x0000000627267223 */ /* 0x000fc6000001085f */
[----:B------:R-:W-:Y:S02]  /*a720*/  FMNMX.FTZ R110, R88, R109, !PT ;  /* 0x0000006d586e7209 */ /* 0x000fe40007810000 */
[----:B------:R-:W-:Y:S01]  /*a730*/  MUFU.EX2 R93, R93 ;  /* 0x0000005d005d7308 */ /* 0x000fe20000000800 */
[--C-:B-1----:R-:W-:Y:S01]  /*a740*/  FFMA.FTZ R112, R33, R6, -R95.reuse ;  /* 0x0000000621707223 */ /* 0x102fe2000001085f */
[----:B------:R-:W-:Y:S01]  /*a750*/  FMNMX.FTZ R39, R89, R110, !PT ;  /* 0x0000006e59277209 */ /* 0x000fe20007810000 */
[-CC-:B------:R-:W-:Y:S01]  /*a760*/  FFMA.FTZ R33, R34, R6.reuse, -R95.reuse ;  /* 0x0000000622217223 */ /* 0x180fe2000001085f */
[-CC-:B------:R-:W-:Y:S01]  /*a770*/  FFMA.FTZ R34, R21, R6.reuse, -R95.reuse ;  /* 0x0000000615227223 */ /* 0x180fe2000001085f */
[-CC-:B------:R-:W-:Y:S01]  /*a780*/  FFMA.FTZ R21, R32, R6.reuse, -R95.reuse ;  /* 0x0000000620157223 */ /* 0x180fe2000001085f */
[----:B------:R-:W-:Y:S01]  /*a790*/  FMNMX.FTZ R35, R90, R39, !PT ;  /* 0x000000275a237209 */ /* 0x000fe20007810000 */
[-CC-:B------:R-:W-:Y:S01]  /*a7a0*/  FFMA.FTZ R32, R3, R6.reuse, -R95.reuse ;  /* 0x0000000603207223 */ /* 0x180fe2000001085f */
[-CC-:B------:R-:W-:Y:S01]  /*a7b0*/  FFMA.FTZ R3, R37, R6.reuse, -R95.reuse ;  /* 0x0000000625037223 */ /* 0x180fe2000001085f */
[----:B------:R1:W-:Y:S01]  /*a7c0*/  MUFU.EX2 R39, R111 ;  /* 0x0000006f00277308 */ /* 0x0003e20000000800 */
[----:B------:R-:W-:Y:S01]  /*a7d0*/  FMNMX.FTZ R110, R108, R35, !PT ;  /* 0x000000236c6e7209 */ /* 0x000fe20007810000 */
[----:B------:R-:W-:-:S03]  /*a7e0*/  FFMA.FTZ R35, R36, R6, -R95 ;  /* 0x0000000624237223 */ /* 0x000fc6000001085f */
[----:B------:R-:W-:-:S03]  /*a7f0*/  FMNMX.FTZ R109, R107, R110, !PT ;  /* 0x0000006e6b6d7209 */ /* 0x000fc60007810000 */
[----:B------:R-:W-:Y:S01]  /*a800*/  MUFU.EX2 R94, R94 ;  /* 0x0000005e005e7308 */ /* 0x000fe20000000800 */
[----:B------:R-:W-:Y:S01]  /*a810*/  FMNMX.FTZ R36, R106, R109, !PT ;  /* 0x0000006d6a247209 */ /* 0x000fe20007810000 */
[-CC-:B-1----:R-:W-:Y:S01]  /*a820*/  FFMA.FTZ R111, R4, R6.reuse, -R95.reuse ;  /* 0x00000006046f7223 */ /* 0x182fe2000001085f */
[----:B------:R-:W-:Y:S02]  /*a830*/  FFMA.FTZ R4, R20, R6, -R95 ;  /* 0x0000000614047223 */ /* 0x000fe4000001085f */
[----:B------:R-:W-:-:S03]  /*a840*/  FMNMX.FTZ R109, R105, R36, !PT ;  /* 0x00000024696d7209 */ /* 0x000fc60007810000 */
[----:B------:R1:W-:Y:S01]  /*a850*/  MUFU.EX2 R20, R111 ;  /* 0x0000006f00147308 */ /* 0x0003e20000000800 */
[----:B------:R-:W-:-:S05]  /*a860*/  FMNMX.FTZ R109, R104, R109, !PT ;  /* 0x0000006d686d7209 */ /* 0x000fca0007810000 */
[----:B------:R-:W3:Y:S02]  /*a870*/  SHFL.BFLY PT, R110, R109, 0x2, 0x1f ;  /* 0x0c401f006d6e7f89 */ /* 0x000ee400000e0000 */
[----:B------:R4:W-:Y:S08]  /*a880*/  MUFU.EX2 R36, R112 ;  /* 0x0000007000247308 */ /* 0x0009f00000000800 */
[----:B------:R-:W-:Y:S08]  /*a890*/  MUFU.EX2 R91, R91 ;  /* 0x0000005b005b7308 */ /* 0x000ff00000000800 */
[----:B------:R-:W-:Y:S01]  /*a8a0*/  MUFU.EX2 R92, R92 ;  /* 0x0000005c005c7308 */ /* 0x000fe20000000800 */
        /* <DEDUP_REMOVED lines=19> */
[-CC-:B-1----:R-:W-:Y:S01]  /*a9e0*/  FFMA.FTZ R111, R26, R6.reuse, -R113.reuse ;  /* 0x000000061a6f7223 */ /* 0x182fe20000010871 */
[----:B------:R-:W-:Y:S01]  /*a9f0*/  MUFU.EX2 R95, R95 ;  /* 0x0000005f005f7308 */ /* 0x000fe20000000800 */
[-CC-:B------:R-:W-:Y:S01]  /*aa00*/  FFMA.FTZ R63, R63, R6.reuse, -R113.reuse ;  /* 0x000000063f3f7223 */ /* 0x180fe20000010871 */
[-CC-:B------:R-:W-:Y:S01]  /*aa10*/  FFMA.FTZ R27, R27, R6.reuse, -R113.reuse ;  /* 0x000000061b1b7223 */ /* 0x180fe20000010871 */
[-CC-:B----4-:R-:W-:Y:S01]  /*aa20*/  FFMA.FTZ R112, R28, R6.reuse, -R113.reuse ;  /* 0x000000061c707223 */ /* 0x190fe20000010871 */
[-CC-:B------:R-:W-:Y:S01]  /*aa30*/  FFMA.FTZ R29, R29, R6.reuse, -R113.reuse ;  /* 0x000000061d1d7223 */ /* 0x180fe20000010871 */
[-CC-:B------:R-:W-:Y:S01]  /*aa40*/  FFMA.FTZ R114, R30, R6.reuse, -R113.reuse ;  /* 0x000000061e727223 */ /* 0x180fe20000010871 */
[-CC-:B------:R-:W-:Y:S01]  /*aa50*/  FFMA.FTZ R31, R31, R6.reuse, -R113.reuse ;  /* 0x000000061f1f7223 */ /* 0x180fe20000010871 */
[----:B------:R-:W-:Y:S01]  /*aa60*/  FFMA.FTZ R49, R49, R6, -R113 ;  /* 0x0000000631317223 */ /* 0x000fe20000010871 */
[----:B------:R-:W1:Y:S01]  /*aa70*/  MUFU.EX2 R13, R13 ;  /* 0x0000000d000d7308 */ /* 0x000e620000000800 */
[----:B------:R-:W-:-:S02]  /*aa80*/  @!P1 VIADD R0, R0, 0x30840 ;  /* 0x0003084000009836 */ /* 0x000fc40000000000 */
[-CC-:B------:R-:W-:Y:S01]  /*aa90*/  FFMA.FTZ R48, R48, R6.reuse, -R113.reuse ;  /* 0x0000000630307223 */ /* 0x180fe20000010871 */
[-CC-:B------:R-:W-:Y:S01]  /*aaa0*/  FFMA.FTZ R50, R50, R6.reuse, -R113.reuse ;  /* 0x0000000632327223 */ /* 0x180fe20000010871 */
[-CC-:B------:R-:W-:Y:S01]  /*aab0*/  FFMA.FTZ R51, R51, R6.reuse, -R113.reuse ;  /* 0x0000000633337223 */ /* 0x180fe20000010871 */
[-CC-:B------:R-:W-:Y:S01]  /*aac0*/  FFMA.FTZ R52, R52, R6.reuse, -R113.reuse ;  /* 0x0000000634347223 */ /* 0x180fe20000010871 */
[-CC-:B------:R-:W-:Y:S01]  /*aad0*/  FFMA.FTZ R53, R53, R6.reuse, -R113.reuse ;  /* 0x0000000635357223 */ /* 0x180fe20000010871 */
[-CC-:B------:R-:W-:Y:S01]  /*aae0*/  FFMA.FTZ R74, R74, R6.reuse, -R113.reuse ;  /* 0x000000064a4a7223 */ /* 0x180fe20000010871 */
[----:B------:R-:W3:Y:S01]  /*aaf0*/  MUFU.EX2 R109, R109 ;  /* 0x0000006d006d7308 */ /* 0x000ee20000000800 */
[----:B------:R-:W-:Y:S01]  /*ab00*/  @!P1 PRMT R12, RZ, 0x654, R0 ;  /* 0x00000654ff0c9816 */ /* 0x000fe20000000000 */
[-CC-:B------:R-:W-:Y:S01]  /*ab10*/  FFMA.FTZ R14, R79, R6.reuse, -R113.reuse ;  /* 0x000000064f0e7223 */ /* 0x180fe20000010871 */
[-CC-:B------:R-:W-:Y:S01]  /*ab20*/  FFMA.FTZ R54, R54, R6.reuse, -R113.reuse ;  /* 0x0000000636367223 */ /* 0x180fe20000010871 */
[----:B------:R-:W-:-:S04]  /*ab30*/  FFMA.FTZ R55, R55, R6, -R113 ;  /* 0x0000000637377223 */ /* 0x000fc80000010871 */
[----:B------:R-:W4:Y:S01]  /*ab40*/  MUFU.EX2 R15, R15 ;  /* 0x0000000f000f7308 */ /* 0x000f220000000800 */
[----:B0-----:R-:W-:Y:S01]  /*ab50*/  FADD.FTZ R79, R102, R103 ;  /* 0x00000067664f7221 */ /* 0x001fe20000010000 */
[----:B-1----:R-:W-:Y:S01]  /*ab60*/  FADD.FTZ R26, R95, R13 ;  /* 0x0000000d5f1a7221 */ /* 0x002fe20000010000 */
[----:B------:R0:W-:Y:S05]  /*ab70*/  @!P1 SYNCS.ARRIVE.TRANS64.RED.A1T0 RZ, [R12+URZ], RZ ;  /* 0x000000ff0cff99a7 */ /* 0x0001ea000810043f */
[----:B------:R-:W1:Y:S01]  /*ab80*/  MUFU.EX2 R110, R110 ;  /* 0x0000006e006e7308 */ /* 0x000e620000000800 */
[----:B------:R-:W-:Y:S01]  /*ab90*/  FADD.FTZ R28, R100, R79 ;  /* 0x0000004f641c7221 */ /* 0x000fe20000010000 */
[----:B0-----:R-:W-:-:S06]  /*aba0*/  FFMA.FTZ R12, R66, R6, -R113 ;  /* 0x00000006420c7223 */ /* 0x001fcc0000010871 */
[----:B------:R-:W0:Y:S01]  /*abb0*/  MUFU.EX2 R25, R25 ;  /* 0x0000001900197308 */ /* 0x000e220000000800 */
[-CC-:B------:R-:W-:Y:S01]  /*abc0*/  FFMA.FTZ R66, R67, R6.reuse, -R113.reuse ;  /* 0x0000000643427223 */ /* 0x180fe20000010871 */
[----:B---3--:R-:W-:Y:S01]  /*abd0*/  FADD.FTZ R26, R109, R26 ;  /* 0x0000001a6d1a7221 */ /* 0x008fe20000010000 */
[-CC-:B------:R-:W-:Y:S01]  /*abe0*/  FFMA.FTZ R67, R80, R6.reuse, -R113.reuse ;  /* 0x0000000650437223 */ /* 0x180fe20000010871 */
[----:B------:R-:W-:-:S04]  /*abf0*/  FFMA.FTZ R80, R81, R6, -R113 ;  /* 0x0000000651507223 */ /* 0x000fc80000010871 */
[----:B------:R-:W3:Y:S01]  /*ac00*/  MUFU.EX2 R111, R111 ;  /* 0x0000006f006f7308 */ /* 0x000ee20000000800 */
[----:B------:R-:W-:-:S07]  /*ac10*/  FADD.FTZ R81, R101, R28 ;  /* 0x0000001c65517221 */ /* 0x000fce0000010000 */
[----:B------:R-:W-:Y:S08]  /*ac20*/  MUFU.EX2 R0, R63 ;  /* 0x0000003f00007308 */ /* 0x000ff00000000800 */
[----:B------:R2:W-:Y:S08]  /*ac30*/  MUFU.EX2 R63, R12 ;  /* 0x0000000c003f7308 */ /* 0x0005f00000000800 */
[----:B------:R-:W3:Y:S01]  /*ac40*/  MUFU.EX2 R27, R27 ;  /* 0x0000001b001b7308 */ /* 0x000ee20000000800 */
[----:B--2---:R-:W-:Y:S01]  /*ac50*/  F2FP.BF16.F32.PACK_AB R12, R103, R102 ;  /* 0x00000066670c723e */ /* 0x004fe200000010ff */
[----:B----4-:R-:W-:Y:S01]  /*ac60*/  FADD.FTZ R103, R15, R26 ;  /* 0x0000001a0f677221 */ /* 0x010fe20000010000 */
[----:B------:R-:W-:-:S03]  /*ac70*/  FADD.FTZ R26, R98, R81 ;  /* 0x00000051621a7221 */ /* 0x000fc60000010000 */
[----:B-1----:R-:W-:Y:S02]  /*ac80*/  FADD.FTZ R28, R110, R103 ;  /* 0x000000676e1c7221 */ /* 0x002fe40000010000 */
[----:B------:R-:W1:Y:S01]  /*ac90*/  MUFU.EX2 R112, R112 ;  /* 0x0000007000707308 */ /* 0x000e620000000800 */
[----:B------:R-:W-:Y:S01]  /*aca0*/  FADD.FTZ R81, R99, R26 ;  /* 0x0000001a63517221 */ /* 0x000fe20000010000 */
[----:B0-----:R-:W-:-:S06]  /*acb0*/  FADD.FTZ R28, R25, R28 ;  /* 0x0000001c191c7221 */ /* 0x001fcc0000010000 */
[----:B------:R-:W0:Y:S01]  /*acc0*/  MUFU.EX2 R29, R29 ;  /* 0x0000001d001d7308 */ /* 0x000e220000000800 */
[----:B------:R-:W-:Y:S01]  /*acd0*/  FADD.FTZ R26, R96, R81 ;  /* 0x00000051601a7221 */ /* 0x000fe20000010000 */
[----:B---3--:R-:W-:-:S06]  /*ace0*/  FADD.FTZ R28, R111, R28 ;  /* 0x0000001c6f1c7221 */ /* 0x008fcc0000010000 */
[----:B------:R-:W2:Y:S01]  /*acf0*/  MUFU.EX2 R114, R114 ;  /* 0x0000007200727308 */ /* 0x000ea20000000800 */
[----:B------:R-:W-:Y:S01]  /*ad00*/  FADD.FTZ R26, R97, R26 ;  /* 0x0000001a611a7221 */ /* 0x000fe20000010000 */
[----:B------:R-:W-:-:S06]  /*ad10*/  FADD.FTZ R81, R27, R28 ;  /* 0x0000001c1b517221 */ /* 0x000fcc0000010000 */
[----:B------:R-:W3:Y:S01]  /*ad20*/  MUFU.EX2 R31, R31 ;  /* 0x0000001f001f7308 */ /* 0x000ee20000000800 */
[----:B------:R-:W-:Y:S01]  /*ad30*/  FADD.FTZ R103, R93, R26 ;  /* 0x0000001a5d677221 */ /* 0x000fe20000010000 */
[----:B-1----:R-:W-:-:S06]  /*ad40*/  FADD.FTZ R26, R112, R81 ;  /* 0x00000051701a7221 */ /* 0x002fcc0000010000 */
[----:B------:R-:W1:Y:S01]  /*ad50*/  MUFU.EX2 R49, R49 ;  /* 0x0000003100317308 */ /* 0x000e620000000800 */
[----:B0-----:R-:W-:Y:S01]  /*ad60*/  FADD.FTZ R81, R29, R26 ;  /* 0x0000001a1d517221 */ /* 0x001fe20000010000 */
[----:B------:R-:W-:-:S06]  /*ad70*/  FADD.FTZ R28, R94, R103 ;  /* 0x000000675e1c7221 */ /* 0x000fcc0000010000 */
[----:B------:R-:W0:Y:S01]  /*ad80*/  MUFU.EX2 R48, R48 ;  /* 0x0000003000307308 */ /* 0x000e220000000800 */
[----:B--2---:R-:W-:Y:S01]  /*ad90*/  FADD.FTZ R26, R114, R81 ;  /* 0x00000051721a7221 */ /* 0x004fe20000010000 */
[----:B------:R-:W-:-:S06]  /*ada0*/  FADD.FTZ R103, R91, R28 ;  /* 0x0000001c5b677221 */ /* 0x000fcc0000010000 */
[----:B------:R-:W2:Y:S01]  /*adb0*/  MUFU.EX2 R50, R50 ;  /* 0x0000003200327308 */ /* 0x000ea20000000800 */
[----:B---3--:R-:W-:Y:S01]  /*adc0*/  FADD.FTZ R26, R31, R26 ;  /* 0x0000001a1f1a7221 */ /* 0x008fe20000010000 */
[----:B------:R-:W-:Y:S01]  /*add0*/  FADD.FTZ R103, R92, R103 ;  /* 0x000000675c677221 */ /* 0x000fe20000010000 */
[----:B------:R-:W-:-:S05]  /*ade0*/  FFMA.FTZ R24, R78, R6, -R113 ;  /* 0x000000064e187223 */ /* 0x000fca0000010871 */
[----:B------:R-:W3:Y:S01]  /*adf0*/  MUFU.EX2 R51, R51 ;  /* 0x0000003300337308 */ /* 0x000ee20000000800 */
[----:B-1----:R-:W-:Y:S01]  /*ae00*/  FADD.FTZ R81, R49, R26 ;  /* 0x0000001a31517221 */ /* 0x002fe20000010000 */
[----:B------:R-:W-:-:S06]  /*ae10*/  FADD.FTZ R28, R76, R103 ;  /* 0x000000674c1c7221 */ /* 0x000fcc0000010000 */
[----:B------:R-:W1:Y:S01]  /*ae20*/  MUFU.EX2 R52, R52 ;  /* 0x0000003400347308 */ /* 0x000e620000000800 */
[----:B0-----:R-:W-:Y:S01]  /*ae30*/  FADD.FTZ R81, R48, R81 ;  /* 0x0000005130517221 */ /* 0x001fe20000010000 */
[----:B------:R-:W-:-:S06]  /*ae40*/  F2FP.BF16.F32.PACK_AB R30, R92, R91 ;  /* 0x0000005b5c1e723e */ /* 0x000fcc00000010ff */
[----:B------:R-:W0:Y:S01]  /*ae50*/  MUFU.EX2 R53, R53 ;  /* 0x0000003500357308 */ /* 0x000e220000000800 */
[----:B--2---:R-:W-:Y:S01]  /*ae60*/  FADD.FTZ R92, R50, R81 ;  /* 0x00000051325c7221 */ /* 0x004fe20000010000 */
[----:B------:R-:W-:-:S06]  /*ae70*/  FFMA.FTZ R58, R58, R6, -R113 ;  /* 0x000000063a3a7223 */ /* 0x000fcc0000010871 */
[----:B------:R-:W-:Y:S08]  /*ae80*/  MUFU.EX2 R78, R74 ;  /* 0x0000004a004e7308 */ /* 0x000ff00000000800 */
[----:B------:R2:W-:Y:S01]  /*ae90*/  MUFU.EX2 R74, R24 ;  /* 0x00000018004a7308 */ /* 0x0005e20000000800 */
[----:B---3--:R-:W-:Y:S01]  /*aea0*/  FADD.FTZ R91, R51, R92 ;  /* 0x0000005c335b7221 */ /* 0x008fe20000010000 */
[----:B------:R-:W-:-:S06]  /*aeb0*/  FFMA.FTZ R59, R59, R6, -R113 ;  /* 0x000000063b3b7223 */ /* 0x000fcc0000010871 */
[----:B------:R-:W3:Y:S01]  /*aec0*/  MUFU.EX2 R54, R54 ;  /* 0x0000003600367308 */ /* 0x000ee20000000800 */
[----:B--2---:R-:W-:Y:S01]  /*aed0*/  F2FP.BF16.F32.PACK_AB R24, R99, R98 ;  /* 0x000000626318723e */ /* 0x004fe200000010ff */
[----:B------:R-:W-:Y:S01]  /*aee0*/  FADD.FTZ R99, R77, R28 ;  /* 0x0000001c4d637221 */ /* 0x000fe20000010000 */
[----:B------:R-:W-:Y:S02]  /*aef0*/  F2FP.BF16.F32.PACK_AB R28, R94, R93 ;  /* 0x0000005d5e1c723e */ /* 0x000fe400000010ff */
[----:B------:R-:W2:Y:S01]  /*af00*/  LDL R93, [R1+0x30] ;  /* 0x00003000015d7983 */ /* 0x000ea20000100800 */
[----:B------:R-:W-:Y:S02]  /*af10*/  FADD.FTZ R94, R72, R99 ;  /* 0x00000063485e7221 */ /* 0x000fe40000010000 */
[----:B------:R-:W4:Y:S02]  /*af20*/  MUFU.EX2 R55, R55 ;  /* 0x0000003700377308 */ /* 0x000f240000000800 */
[----:B------:R-:W-:Y:S01]  /*af30*/  FADD.FTZ R81, R73, R94 ;  /* 0x0000005e49517221 */ /* 0x000fe20000010000 */
[----:B-1----:R-:W-:-:S05]  /*af40*/  FADD.FTZ R94, R52, R91 ;  /* 0x0000005b345e7221 */ /* 0x002fca0000010000 */
[----:B------:R-:W1:Y:S01]  /*af50*/  MUFU.EX2 R58, R58 ;  /* 0x0000003a003a7308 */ /* 0x000e620000000800 */
[----:B------:R-:W-:Y:S01]  /*af60*/  F2FP.BF16.F32.PACK_AB R13, R13, R95 ;  /* 0x0000005f0d0d723e */ /* 0x000fe200000010ff */
[----:B0-----:R-:W-:Y:S01]  /*af70*/  FADD.FTZ R91, R53, R94 ;  /* 0x0000005e355b7221 */ /* 0x001fe20000010000 */
[-CC-:B------:R-:W-:Y:S01]  /*af80*/  FFMA.FTZ R62, R62, R6.reuse, -R113.reuse ;  /* 0x000000063e3e7223 */ /* 0x180fe20000010871 */
[----:B------:R-:W2:Y:S01]  /*af90*/  LDL R95, [R1+0x74] ;  /* 0x00007400015f7983 */ /* 0x000ea20000100800 */
[----:B------:R-:W-:-:S03]  /*afa0*/  FFMA.FTZ R71, R71, R6, -R113 ;  /* 0x0000000647477223 */ /* 0x000fc60000010871 */
[----:B------:R-:W0:Y:S01]  /*afb0*/  MUFU.EX2 R59, R59 ;  /* 0x0000003b003b7308 */ /* 0x000e220000000800 */
[----:B---3--:R-:W-:Y:S01]  /*afc0*/  FADD.FTZ R94, R54, R91 ;  /* 0x0000005b365e7221 */ /* 0x008fe20000010000 */
[----:B------:R-:W-:Y:S01]  /*afd0*/  FADD.FTZ R92, R68, R81 ;  /* 0x00000051445c7221 */ /* 0x000fe20000010000 */
[----:B------:R-:W-:Y:S02]  /*afe0*/  F2FP.BF16.F32.PACK_AB R15, R15, R109 ;  /* 0x0000006d0f0f723e */ /* 0x000fe400000010ff */
[----:B----4-:R-:W-:-:S03]  /*aff0*/  FADD.FTZ R91, R55, R94 ;  /* 0x0000005e375b7221 */ /* 0x010fc60000010000 */
[----:B------:R-:W3:Y:S01]  /*b000*/  MUFU.EX2 R62, R62 ;  /* 0x0000003e003e7308 */ /* 0x000ee20000000800 */
[----:B------:R-:W-:Y:S01]  /*b010*/  FADD.FTZ R81, R69, R92 ;  /* 0x0000005c45517221 */ /* 0x000fe20000010000 */
[----:B-1----:R-:W-:-:S06]  /*b020*/  FADD.FTZ R94, R58, R91 ;  /* 0x0000005b3a5e7221 */ /* 0x002fcc0000010000 */
[----:B------:R-:W-:Y:S01]  /*b030*/  MUFU.EX2 R79, R71 ;  /* 0x00000047004f7308 */ /* 0x000fe20000000800 */
[----:B------:R-:W-:-:S07]  /*b040*/  FFMA.FTZ R70, R70, R6, -R113 ;  /* 0x0000000646467223 */ /* 0x000fce0000010871 */
[----:B------:R1:W-:Y:S01]  /*b050*/  MUFU.EX2 R71, R14 ;  /* 0x0000000e00477308 */ /* 0x0003e20000000800 */
[----:B------:R-:W-:Y:S01]  /*b060*/  FADD.FTZ R92, R64, R81 ;  /* 0x00000051405c7221 */ /* 0x000fe20000010000 */
[----:B------:R-:W-:-:S06]  /*b070*/  F2FP.BF16.F32.PACK_AB R26, R97, R96 ;  /* 0x00000060611a723e */ /* 0x000fcc00000010ff */
[----:B------:R-:W-:Y:S01]  /*b080*/  MUFU.EX2 R46, R46 ;  /* 0x0000002e002e7308 */ /* 0x000fe20000000800 */
[----:B-1----:R-:W-:Y:S02]  /*b090*/  F2FP.BF16.F32.PACK_AB R14, R101, R100 ;  /* 0x00000064650e723e */ /* 0x002fe400000010ff */
[----:B------:R-:W-:-:S03]  /*b0a0*/  F2FP.BF16.F32.PACK_AB R25, R25, R110 ;  /* 0x0000006e1919723e */ /* 0x000fc600000010ff */
[----:B------:R1:W-:Y:S01]  /*b0b0*/  STSM.16.M88.4 [R116+0x1e800], R12 ;  /* 0x01e8000c74007844 */ /* 0x0003e20000000200 */
[----:B------:R-:W-:Y:S01]  /*b0c0*/  F2FP.BF16.F32.PACK_AB R27, R27, R111 ;  /* 0x0000006f1b1b723e */ /* 0x000fe200000010ff */
[----:B------:R-:W4:Y:S01]  /*b0d0*/  MUFU.EX2 R66, R66 ;  /* 0x0000004200427308 */ /* 0x000f220000000800 */
[----:B------:R-:W-:Y:S02]  /*b0e0*/  F2FP.BF16.F32.PACK_AB R29, R29, R112 ;  /* 0x000000701d1d723e */ /* 0x000fe400000010ff */
[----:B------:R-:W-:Y:S01]  /*b0f0*/  F2FP.BF16.F32.PACK_AB R31, R31, R114 ;  /* 0x000000721f1f723e */ /* 0x000fe200000010ff */
[----:B------:R-:W-:Y:S01]  /*b100*/  FADD.FTZ R81, R65, R92 ;  /* 0x0000005c41517221 */ /* 0x000fe20000010000 */
[----:B------:R-:W-:Y:S03]  /*b110*/  STSM.16.M88.4 [R117], R24 ;  /* 0x0000001875007844 */ /* 0x000fe60000000200 */
[----:B------:R-:W4:Y:S01]  /*b120*/  MUFU.EX2 R70, R70 ;  /* 0x0000004600467308 */ /* 0x000f220000000800 */
[----:B-1----:R-:W-:Y:S01]  /*b130*/  F2FP.BF16.F32.PACK_AB R14, R73, R72 ;  /* 0x00000048490e723e */ /* 0x002fe200000010ff */
[----:B0-----:R-:W-:Y:S01]  /*b140*/  FADD.FTZ R73, R59, R94 ;  /* 0x0000005e3b497221 */ /* 0x001fe20000010000 */
[----:B------:R-:W-:Y:S01]  /*b150*/  FFMA.FTZ R75, R75, R6, -R113 ;  /* 0x000000064b4b7223 */ /* 0x000fe20000010871 */
[----:B------:R0:W-:Y:S04]  /*b160*/  STSM.16.M88.4 [R115], R28 ;  /* 0x0000001c73007844 */ /* 0x0001e80000000200 */
[----:B------:R-:W-:Y:S01]  /*b170*/  MUFU.EX2 R45, R45 ;  /* 0x0000002d002d7308 */ /* 0x000fe20000000800 */
[----:B------:R-:W-:Y:S01]  /*b180*/  FADD.FTZ R73, R0, R73 ;  /* 0x0000004900497221 */ /* 0x000fe20000010000 */
[----:B------:R-:W-:-:S06]  /*b190*/  FADD.FTZ R92, R60, R81 ;  /* 0x000000513c5c7221 */ /* 0x000fcc0000010000 */
[----:B------:R-:W1:Y:S01]  /*b1a0*/  MUFU.EX2 R75, R75 ;  /* 0x0000004b004b7308 */ /* 0x000e620000000800 */
[C---:B0-----:R-:W-:Y:S01]  /*b1b0*/  F2FP.BF16.F32.PACK_AB R28, R61.reuse, R60 ;  /* 0x0000003c3d1c723e */ /* 0x041fe200000010ff */
[----:B---3--:R-:W-:Y:S01]  /*b1c0*/  FADD.FTZ R60, R62, R73 ;  /* 0x000000493e3c7221 */ /* 0x008fe20000010000 */
[----:B------:R-:W-:-:S05]  /*b1d0*/  FADD.FTZ R81, R61, R92 ;  /* 0x0000005c3d517221 */ /* 0x000fca0000010000 */
[----:B------:R-:W0:Y:S01]  /*b1e0*/  MUFU.EX2 R42, R42 ;  /* 0x0000002a002a7308 */ /* 0x000e220000000800 */
[----:B------:R-:W-:Y:S01]  /*b1f0*/  FADD.FTZ R25, R63, R60 ;  /* 0x0000003c3f197221 */ /* 0x000fe20000010000 */
[----:B------:R-:W-:-:S03]  /*b200*/  FADD.FTZ R72, R56, R81 ;  /* 0x0000005138487221 */ /* 0x000fc60000010000 */
[----:B----4-:R-:W-:Y:S01]  /*b210*/  FADD.FTZ R29, R66, R25 ;  /* 0x00000019421d7221 */ /* 0x010fe20000010000 */
[----:B------:R-:W-:Y:S02]  /*b220*/  F2FP.BF16.F32.PACK_AB R15, R51, R50 ;  /* 0x00000032330f723e */ /* 0x000fe400000010ff */
[----:B------:R-:W3:Y:S01]  /*b230*/  MUFU.EX2 R40, R40 ;  /* 0x0000002800287308 */ /* 0x000ee20000000800 */
[----:B------:R-:W-:Y:S01]  /*b240*/  FADD.FTZ R50, R70, R29 ;  /* 0x0000001d46327221 */ /* 0x000fe20000010000 */
[----:B------:R-:W-:Y:S01]  /*b250*/  FADD.FTZ R13, R57, R72 ;  /* 0x00000048390d7221 */ /* 0x000fe20000010000 */
[----:B------:R-:W-:Y:S02]  /*b260*/  F2FP.BF16.F32.PACK_AB R26, R65, R64 ;  /* 0x00000040411a723e */ /* 0x000fe400000010ff */
[----:B------:R-:W-:Y:S01]  /*b270*/  FADD.FTZ R50, R79, R50 ;  /* 0x000000324f327221 */ /* 0x000fe20000010000 */
[----:B------:R-:W-:Y:S01]  /*b280*/  FADD.FTZ R64, R46, R13 ;  /* 0x0000000d2e407221 */ /* 0x000fe20000010000 */
[----:B------:R-:W-:Y:S01]  /*b290*/  F2FP.BF16.F32.PACK_AB R13, R48, R49 ;  /* 0x00000031300d723e */ /* 0x000fe200000010ff */
[----:B------:R-:W4:Y:S01]  /*b2a0*/  MUFU.EX2 R38, R38 ;  /* 0x0000002600267308 */ /* 0x000f220000000800 */
[----:B-1----:R-:W-:-:S02]  /*b2b0*/  FADD.FTZ R49, R75, R50 ;  /* 0x000000324b317221 */ /* 0x002fc40000010000 */
[----:B------:R-:W4:Y:S01]  /*b2c0*/  LDL R50, [R1+0x70] ;  /* 0x0000700001327983 */ /* 0x000f220000100800 */
[----:B------:R-:W-:-:S04]  /*b2d0*/  FADD.FTZ R27, R47, R64 ;  /* 0x000000402f1b7221 */ /* 0x000fc80000010000 */
[----:B------:R-:W-:Y:S01]  /*b2e0*/  FADD.FTZ R48, R44, R27 ;  /* 0x0000001b2c307221 */ /* 0x000fe20000010000 */
[----:B------:R-:W-:Y:S03]  /*b2f0*/  MUFU.EX2 R35, R35 ;  /* 0x0000002300237308 */ /* 0x000fe60000000800 */
[----:B------:R-:W-:Y:S01]  /*b300*/  FADD.FTZ R31, R45, R48 ;  /* 0x000000302d1f7221 */ /* 0x000fe20000010000 */
[----:B------:R-:W-:-:S03]  /*b310*/  FFMA.FTZ R82, R82, R6, -R113 ;  /* 0x0000000652527223 */ /* 0x000fc60000010871 */
[----:B0-----:R-:W-:Y:S01]  /*b320*/  FADD.FTZ R48, R42, R31 ;  /* 0x0000001f2a307221 */ /* 0x001fe20000010000 */
[----:B------:R-:W0:Y:S01]  /*b330*/  MUFU.EX2 R67, R67 ;  /* 0x0000004300437308 */ /* 0x000e220000000800 */
[----:B------:R-:W-:Y:S01]  /*b340*/  F2FP.BF16.F32.PACK_AB R31, R62, R0 ;  /* 0x000000003e1f723e */ /* 0x000fe200000010ff */
[----:B------:R-:W-:Y:S01]  /*b350*/  FADD.FTZ R0, R78, R49 ;  /* 0x000000314e007221 */ /* 0x000fe20000010000 */
[----:B------:R-:W-:Y:S01]  /*b360*/  FADD.FTZ R51, R43, R48 ;  /* 0x000000302b337221 */ /* 0x000fe20000010000 */
[----:B------:R-:W-:-:S04]  /*b370*/  FFMA.FTZ R83, R83, R6, -R113 ;  /* 0x0000000653537223 */ /* 0x000fc80000010871 */
[----:B------:R-:W1:Y:S01]  /*b380*/  MUFU.EX2 R80, R80 ;  /* 0x0000005000507308 */ /* 0x000e620000000800 */
[----:B---3--:R-:W-:Y:S01]  /*b390*/  FADD.FTZ R48, R40, R51 ;  /* 0x0000003328307221 */ /* 0x008fe20000010000 */
[----:B------:R-:W-:Y:S01]  /*b3a0*/  F2FP.BF16.F32.PACK_AB R12, R77, R76 ;  /* 0x0000004c4d0c723e */ /* 0x000fe200000010ff */
[----:B------:R-:W-:Y:S01]  /*b3b0*/  FADD.FTZ R49, R71, R0 ;  /* 0x0000000047317221 */ /* 0x000fe20000010000 */
[----:B------:R-:W-:-:S04]  /*b3c0*/  FFMA.FTZ R84, R84, R6, -R113 ;  /* 0x0000000654547223 */ /* 0x000fc80000010871 */
[----:B------:R-:W3:Y:S01]  /*b3d0*/  MUFU.EX2 R82, R82 ;  /* 0x0000005200527308 */ /* 0x000ee20000000800 */
[----:B------:R-:W-:Y:S01]  /*b3e0*/  FADD.FTZ R51, R41, R48 ;  /* 0x0000003029337221 */ /* 0x000fe20000010000 */
[----:B------:R-:W-:Y:S01]  /*b3f0*/  FADD.FTZ R0, R74, R49 ;  /* 0x000000314a007221 */ /* 0x000fe20000010000 */
[----:B------:R-:W-:Y:S01]  /*b400*/  FFMA.FTZ R85, R85, R6, -R113 ;  /* 0x0000000655557223 */ /* 0x000fe20000010871 */
[----:B------:R-:W-:-:S04]  /*b410*/  F2FP.BF16.F32.PACK_AB R24, R69, R68 ;  /* 0x000000444518723e */ /* 0x000fc800000010ff */
[----:B------:R-:W3:Y:S01]  /*b420*/  MUFU.EX2 R83, R83 ;  /* 0x0000005300537308 */ /* 0x000ee20000000800 */
[----:B------:R-:W-:Y:S02]  /*b430*/  F2FP.BF16.F32.PACK_AB R25, R53, R52 ;  /* 0x000000343519723e */ /* 0x000fe400000010ff */
[----:B------:R-:W-:Y:S01]  /*b440*/  F2FP.BF16.F32.PACK_AB R27, R55, R54 ;  /* 0x00000036371b723e */ /* 0x000fe200000010ff */
[----:B------:R-:W-:-:S04]  /*b450*/  FFMA.FTZ R86, R86, R6, -R113 ;  /* 0x0000000656567223 */ /* 0x000fc80000010871 */
[----:B------:R-:W3:Y:S01]  /*b460*/  MUFU.EX2 R33, R33 ;  /* 0x0000002100217308 */ /* 0x000ee20000000800 */
[----:B------:R-:W-:Y:S01]  /*b470*/  FFMA.FTZ R87, R87, R6, -R113 ;  /* 0x0000000657577223 */ /* 0x000fe20000010871 */
[----:B------:R-:W-:-:S06]  /*b480*/  F2FP.BF16.F32.PACK_AB R30, R57, R56 ;  /* 0x00000038391e723e */ /* 0x000fcc00000010ff */
[----:B------:R-:W3:Y:S01]  /*b490*/  MUFU.EX2 R84, R84 ;  /* 0x0000005400547308 */ /* 0x000ee20000000800 */
[----:B------:R-:W-:-:S07]  /*b4a0*/  F2FP.BF16.F32.PACK_AB R29, R59, R58 ;  /* 0x0000003a3b1d723e */ /* 0x000fce00000010ff */
[----:B------:R-:W3:Y:S01]  /*b4b0*/  MUFU.EX2 R34, R34 ;  /* 0x0000002200227308 */ /* 0x000ee20000000800 */
[----:B------:R-:W-:-:S07]  /*b4c0*/  FFMA.FTZ R88, R88, R6, -R113 ;  /* 0x0000000658587223 */ /* 0x000fce0000010871 */
[----:B------:R-:W3:Y:S01]  /*b4d0*/  MUFU.EX2 R85, R85 ;  /* 0x0000005500557308 */ /* 0x000ee20000000800 */
[----:B------:R-:W-:-:S07]  /*b4e0*/  FFMA.FTZ R89, R89, R6, -R113 ;  /* 0x0000000659597223 */ /* 0x000fce0000010871 */
[----:B------:R-:W-:Y:S08]  /*b4f0*/  MUFU.EX2 R21, R21 ;  /* 0x0000001500157308 */ /* 0x000ff00000000800 */
[----:B------:R-:W3:Y:S01]  /*b500*/  MUFU.EX2 R86, R86 ;  /* 0x0000005600567308 */ /* 0x000ee20000000800 */
[----:B------:R-:W-:-:S07]  /*b510*/  FFMA.FTZ R90, R90, R6, -R113 ;  /* 0x000000065a5a7223 */ /* 0x000fce0000010871 */
[----:B------:R-:W-:Y:S08]  /*b520*/  MUFU.EX2 R32, R32 ;  /* 0x0000002000207308 */ /* 0x000ff00000000800 */
[----:B------:R-:W3:Y:S08]  /*b530*/  MUFU.EX2 R87, R87 ;  /* 0x0000005700577308 */ /* 0x000ef00000000800 */
[----:B------:R-:W-:Y:S08]  /*b540*/  MUFU.EX2 R3, R3 ;  /* 0x0000000300037308 */ /* 0x000ff00000000800 */
[----:B------:R-:W3:Y:S01]  /*b550*/  MUFU.EX2 R88, R88 ;  /* 0x0000005800587308 */ /* 0x000ee20000000800 */
[----:B------:R-:W-:-:S07]  /*b560*/  FFMA.FTZ R108, R108, R6, -R113 ;  /* 0x000000066c6c7223 */ /* 0x000fce0000010871 */
[----:B------:R-:W-:Y:S01]  /*b570*/  MUFU.EX2 R7, R7 ;  /* 0x0000000700077308 */ /* 0x000fe20000000800 */
[----:B------:R-:W-:-:S07]  /*b580*/  FFMA.FTZ R107, R107, R6, -R113 ;  /* 0x000000066b6b7223 */ /* 0x000fce0000010871 */
[----:B------:R-:W3:Y:S01]  /*b590*/  MUFU.EX2 R89, R89 ;  /* 0x0000005900597308 */ /* 0x000ee20000000800 */
[----:B------:R-:W-:-:S07]  /*b5a0*/  FFMA.FTZ R106, R106, R6, -R113 ;  /* 0x000000066a6a7223 */ /* 0x000fce0000010871 */
[----:B------:R-:W3:Y:S01]  /*b5b0*/  MUFU.EX2 R8, R8 ;  /* 0x0000000800087308 */ /* 0x000ee20000000800 */
[-CC-:B------:R-:W-:Y:S01]  /*b5c0*/  FFMA.FTZ R105, R105, R6.reuse, -R113.reuse ;  /* 0x0000000669697223 */ /* 0x180fe20000010871 */
[----:B------:R-:W-:-:S06]  /*b5d0*/  FFMA.FTZ R104, R104, R6, -R113 ;  /* 0x0000000668687223 */ /* 0x000fcc0000010871 */
[----:B------:R-:W3:Y:S08]  /*b5e0*/  MUFU.EX2 R90, R90 ;  /* 0x0000005a005a7308 */ /* 0x000ef00000000800 */
[----:B------:R-:W3:Y:S08]  /*b5f0*/  MUFU.EX2 R9, R9 ;  /* 0x0000000900097308 */ /* 0x000ef00000000800 */
[----:B------:R-:W-:Y:S08]  /*b600*/  MUFU.EX2 R10, R10 ;  /* 0x0000000a000a7308 */ /* 0x000ff00000000800 */
[----:B------:R-:W-:Y:S08]  /*b610*/  MUFU.EX2 R11, R11 ;  /* 0x0000000b000b7308 */ /* 0x000ff00000000800 */
[----:B------:R-:W-:Y:S01]  /*b620*/  MUFU.EX2 R4, R4 ;  /* 0x0000000400047308 */ /* 0x000fe20000000800 */
[----:B--2---:R2:W-:Y:S04]  /*b630*/  STSM.16.M88.4 [R93], R12 ;  /* 0x0000000c5d007844 */ /* 0x0045e80000000200 */
[----:B------:R1:W-:Y:S01]  /*b640*/  STSM.16.M88.4 [R116+0x24800], R24 ;  /* 0x0248001874007844 */ /* 0x0003e20000000200 */
[----:B--2---:R-:W-:Y:S01]  /*b650*/  F2FP.BF16.F32.PACK_AB R14, R45, R44 ;  /* 0x0000002c2d0e723e */ /* 0x004fe200000010ff */
[----:B----4-:R-:W-:Y:S01]  /*b660*/  FADD.FTZ R44, R38, R51 ;  /* 0x00000033262c7221 */ /* 0x010fe20000010000 */
[----:B0-----:R-:W-:-:S03]  /*b670*/  FADD.FTZ R15, R67, R0 ;  /* 0x00000000430f7221 */ /* 0x001fc60000010000 */
[----:B------:R-:W-:Y:S01]  /*b680*/  FADD.FTZ R44, R39, R44 ;  /* 0x0000002c272c7221 */ /* 0x000fe20000010000 */
[----:B-1----:R-:W-:-:S03]  /*b690*/  FADD.FTZ R25, R80, R15 ;  /* 0x0000000f50197221 */ /* 0x002fc60000010000 */
[----:B------:R-:W-:Y:S01]  /*b6a0*/  FADD.FTZ R27, R35, R44 ;  /* 0x0000002c231b7221 */ /* 0x000fe20000010000 */
[----:B---3--:R-:W-:Y:S01]  /*b6b0*/  FADD.FTZ R0, R82, R25 ;  /* 0x0000001952007221 */ /* 0x008fe20000010000 */
[----:B------:R0:W-:Y:S01]  /*b6c0*/  STSM.16.M88.4 [R95], R28 ;  /* 0x0000001c5f007844 */ /* 0x0001e20000000200 */
[----:B------:R-:W-:Y:S02]  /*b6d0*/  F2FP.BF16.F32.PACK_AB R26, R41, R40 ;  /* 0x00000028291a723e */ /* 0x000fe400000010ff */
[----:B------:R-:W-:Y:S02]  /*b6e0*/  F2FP.BF16.F32.PACK_AB R12, R47, R46 ;  /* 0x0000002e2f0c723e */ /* 0x000fe400000010ff */
[----:B------:R-:W-:Y:S02]  /*b6f0*/  F2FP.BF16.F32.PACK_AB R13, R66, R63 ;  /* 0x0000003f420d723e */ /* 0x000fe400000010ff */
[----:B------:R-:W-:Y:S01]  /*b700*/  F2FP.BF16.F32.PACK_AB R15, R79, R70 ;  /* 0x000000464f0f723e */ /* 0x000fe200000010ff */
[----:B0-----:R-:W-:Y:S01]  /*b710*/  FADD.FTZ R28, R36, R27 ;  /* 0x0000001b241c7221 */ /* 0x001fe20000010000 */
[----:B------:R-:W-:-:S03]  /*b720*/  FADD.FTZ R29, R83, R0 ;  /* 0x00000000531d7221 */ /* 0x000fc60000010000 */
[----:B------:R-:W-:Y:S01]  /*b730*/  FADD.FTZ R41, R33, R28 ;  /* 0x0000001c21297221 */ /* 0x000fe20000010000 */
[----:B------:R-:W-:Y:S01]  /*b740*/  FADD.FTZ R0, R84, R29 ;  /* 0x0000001d54007221 */ /* 0x000fe20000010000 */
[----:B------:R0:W-:Y:S02]  /*b750*/  STSM.16.M88.4 [R115+0x6000], R12 ;  /* 0x0060000c73007844 */ /* 0x0001e40000000200 */
[----:B------:R-:W-:Y:S01]  /*b760*/  FADD.FTZ R28, R34, R41 ;  /* 0x00000029221c7221 */ /* 0x000fe20000010000 */
[----:B------:R-:W-:Y:S01]  /*b770*/  FADD.FTZ R29, R85, R0 ;  /* 0x00000000551d7221 */ /* 0x000fe20000010000 */
[----:B------:R-:W1:Y:S03]  /*b780*/  MUFU.EX2 R31, R108 ;  /* 0x0000006c001f7308 */ /* 0x000e660000000800 */
[----:B------:R-:W-:Y:S01]  /*b790*/  FADD.FTZ R0, R86, R29 ;  /* 0x0000001d56007221 */ /* 0x000fe20000010000 */
[----:B------:R-:W-:-:S02]  /*b7a0*/  F2FP.BF16.F32.PACK_AB R24, R43, R42 ;  /* 0x0000002a2b18723e */ /* 0x000fc400000010ff */
[----:B------:R-:W-:Y:S02]  /*b7b0*/  F2FP.BF16.F32.PACK_AB R25, R78, R75 ;  /* 0x0000004b4e19723e */ /* 0x000fe400000010ff */
[----:B0-----:R-:W-:Y:S01]  /*b7c0*/  F2FP.BF16.F32.PACK_AB R12, R39, R38 ;  /* 0x00000026270c723e */ /* 0x001fe200000010ff */
[----:B------:R-:W-:Y:S01]  /*b7d0*/  FADD.FTZ R39, R21, R28 ;  /* 0x0000001c15277221 */ /* 0x000fe20000010000 */
[----:B------:R-:W-:Y:S01]  /*b7e0*/  F2FP.BF16.F32.PACK_AB R27, R74, R71 ;  /* 0x000000474a1b723e */ /* 0x000fe200000010ff */
[----:B------:R-:W-:Y:S02]  /*b7f0*/  FADD.FTZ R15, R87, R0 ;  /* 0x00000000570f7221 */ /* 0x000fe40000010000 */
[----:B------:R-:W-:Y:S01]  /*b800*/  FADD.FTZ R28, R32, R39 ;  /* 0x00000027201c7221 */ /* 0x000fe20000010000 */
[----:B------:R-:W0:Y:S01]  /*b810*/  MUFU.EX2 R107, R107 ;  /* 0x0000006b006b7308 */ /* 0x000e220000000800 */
[----:B------:R-:W-:Y:S02]  /*b820*/  FADD.FTZ R0, R88, R15 ;  /* 0x0000000f58007221 */ /* 0x000fe40000010000 */
[----:B------:R-:W-:Y:S01]  /*b830*/  FADD.FTZ R28, R3, R28 ;  /* 0x0000001c031c7221 */ /* 0x000fe20000010000 */
[----:B------:R2:W-:Y:S01]  /*b840*/  STSM.16.M88.4 [R93+0x6000], R24 ;  /* 0x006000185d007844 */ /* 0x0005e20000000200 */
[----:B------:R-:W-:-:S03]  /*b850*/  FADD.FTZ R29, R89, R0 ;  /* 0x00000000591d7221 */ /* 0x000fc60000010000 */
[----:B------:R-:W3:Y:S08]  /*b860*/  MUFU.EX2 R106, R106 ;  /* 0x0000006a006a7308 */ /* 0x000ef00000000800 */
[----:B------:R-:W-:Y:S01]  /*b870*/  MUFU.EX2 R105, R105 ;  /* 0x0000006900697308 */ /* 0x000fe20000000800 */
[----:B--2---:R-:W-:Y:S01]  /*b880*/  F2FP.BF16.F32.PACK_AB R26, R32, R21 ;  /* 0x00000015201a723e */ /* 0x004fe200000010ff */
[----:B------:R-:W-:-:S06]  /*b890*/  FADD.FTZ R21, R7, R28 ;  /* 0x0000001c07157221 */ /* 0x000fcc0000010000 */
[----:B------:R-:W2:Y:S01]  /*b8a0*/  MUFU.EX2 R104, R104 ;  /* 0x0000006800687308 */ /* 0x000ea20000000800 */
[----:B------:R-:W-:Y:S01]  /*b8b0*/  FADD.FTZ R0, R8, R21 ;  /* 0x0000001508007221 */ /* 0x000fe20000010000 */
[----:B------:R-:W-:-:S03]  /*b8c0*/  FADD.FTZ R28, R90, R29 ;  /* 0x0000001d5a1c7221 */ /* 0x000fc60000010000 */
[----:B------:R-:W-:Y:S01]  /*b8d0*/  FADD.FTZ R21, R9, R0 ;  /* 0x0000000009157221 */ /* 0x000fe20000010000 */
[----:B-1----:R-:W-:Y:S01]  /*b8e0*/  FADD.FTZ R0, R31, R28 ;  /* 0x0000001c1f007221 */ /* 0x002fe20000010000 */
[----:B------:R-:W-:Y:S02]  /*b8f0*/  F2FP.BF16.F32.PACK_AB R28, R7, R3 ;  /* 0x00000003071c723e */ /* 0x000fe400000010ff */
[----:B------:R-:W-:Y:S01]  /*b900*/  FADD.FTZ R32, R10, R21 ;  /* 0x000000150a207221 */ /* 0x000fe20000010000 */
[----:B0-----:R-:W-:Y:S01]  /*b910*/  FADD.FTZ R3, R107, R0 ;  /* 0x000000006b037221 */ /* 0x001fe20000010000 */
[----:B------:R-:W-:Y:S02]  /*b920*/  F2FP.BF16.F32.PACK_AB R14, R36, R35 ;  /* 0x00000023240e723e */ /* 0x000fe400000010ff */
[----:B------:R-:W-:Y:S02]  /*b930*/  F2FP.BF16.F32.PACK_AB R13, R80, R67 ;  /* 0x00000043500d723e */ /* 0x000fe400000010ff */
[----:B------:R-:W-:Y:S01]  /*b940*/  F2FP.BF16.F32.PACK_AB R15, R83, R82 ;  /* 0x00000052530f723e */ /* 0x000fe200000010ff */
[----:B------:R-:W-:Y:S01]  /*b950*/  FADD.FTZ R7, R11, R32 ;  /* 0x000000200b077221 */ /* 0x000fe20000010000 */
[----:B------:R-:W-:-:S02]  /*b960*/  F2FP.BF16.F32.PACK_AB R24, R34, R33 ;  /* 0x000000212218723e */ /* 0x000fc400000010ff */
[----:B------:R-:W-:Y:S02]  /*b970*/  F2FP.BF16.F32.PACK_AB R25, R85, R84 ;  /* 0x000000545519723e */ /* 0x000fe400000010ff */
[----:B------:R-:W-:Y:S02]  /*b980*/  F2FP.BF16.F32.PACK_AB R27, R87, R86 ;  /* 0x00000056571b723e */ /* 0x000fe400000010ff */
[----:B------:R-:W-:Y:S01]  /*b990*/  F2FP.BF16.F32.PACK_AB R30, R9, R8 ;  /* 0x00000008091e723e */ /* 0x000fe200000010ff */
[----:B---3--:R-:W-:Y:S01]  /*b9a0*/  FADD.FTZ R0, R106, R3 ;  /* 0x000000036a007221 */ /* 0x008fe20000010000 */
[----:B------:R-:W-:Y:S02]  /*b9b0*/  F2FP.BF16.F32.PACK_AB R8, R11, R10 ;  /* 0x0000000a0b08723e */ /* 0x000fe400000010ff */
[----:B------:R-:W-:Y:S02]  /*b9c0*/  F2FP.BF16.F32.PACK_AB R29, R89, R88 ;  /* 0x00000058591d723e */ /* 0x000fe400000010ff */
[----:B------:R-:W-:-:S02]  /*b9d0*/  F2FP.BF16.F32.PACK_AB R31, R31, R90 ;  /* 0x0000005a1f1f723e */ /* 0x000fc400000010ff */
[----:B------:R-:W-:Y:S02]  /*b9e0*/  F2FP.BF16.F32.PACK_AB R9, R106, R107 ;  /* 0x0000006b6a09723e */ /* 0x000fe400000010ff */
[----:B------:R-:W-:Y:S02]  /*b9f0*/  F2FP.BF16.F32.PACK_AB R10, R4, R20 ;  /* 0x00000014040a723e */ /* 0x000fe400000010ff */
[----:B--2---:R-:W-:Y:S01]  /*ba00*/  F2FP.BF16.F32.PACK_AB R11, R104, R105 ;  /* 0x00000069680b723e */ /* 0x004fe200000010ff */
[----:B------:R0:W-:Y:S01]  /*ba10*/  STSM.16.M88.4 [R116+0x2a800], R12 ;  /* 0x02a8000c74007844 */ /* 0x0001e20000000200 */
[----:B------:R-:W-:-:S03]  /*ba20*/  FADD.FTZ R105, R105, R0 ;  /* 0x0000000069697221 */ /* 0x000fc60000010000 */
[----:B------:R0:W-:Y:S04]  /*ba30*/  STSM.16.M88.4 [R50], R24 ;  /* 0x0000001832007844 */ /* 0x0001e80000000200 */
[----:B------:R0:W-:Y:S01]  /*ba40*/  STSM.16.M88.4 [R115+0xc000], R28 ;  /* 0x00c0001c73007844 */ /* 0x0001e20000000200 */
[----:B------:R-:W-:-:S03]  /*ba50*/  FADD.FTZ R0, R104, R105 ;  /* 0x0000006968007221 */ /* 0x000fc60000010000 */
[----:B------:R0:W-:Y:S01]  /*ba60*/  STSM.16.M88.4 [R93+0xc000], R8 ;  /* 0x00c000085d007844 */ /* 0x0001e20000000200 */
[----:B------:R1:W-:Y:S06]  /*ba70*/  MEMBAR.ALL.CTA ;  /* 0x0000000000007992 */ /* 0x0003ec0000008000 */
[----:B-1----:R-:W1:Y:S04]  /*ba80*/  FENCE.VIEW.ASYNC.S ;  /* 0x00000000000073c6 */ /* 0x002e680000000000 */
[----:B------:R0:W-:Y:S01]  /*ba90*/  STL [R1+0x24], R0 ;  /* 0x0000240001007387 */ /* 0x0001e20000100800 */
[----:B------:R-:W-:Y:S01]  /*baa0*/  ISETP.GE.AND P2, PT, R120, 0xc1, PT ;  /* 0x000000c17800780c */ /* 0x000fe20003f46270 */
[----:B------:R-:W-:-:S02]  /*bab0*/  IMAD.MOV.U32 R151, RZ, RZ, RZ ;  /* 0x000000ffff977224 */ /* 0x000fc400078e00ff */
[----:B------:R-:W-:Y:S02]  /*bac0*/  FADD.FTZ R7, R20, R7 ;  /* 0x0000000714077221 */ /* 0x000fe40000010000 */
[----:B------:R-:W-:Y:S02]  /*bad0*/  IMAD.MOV.U32 R150, RZ, RZ, R151 ;  /* 0x000000ffff967224 */ /* 0x000fe400078e0097 */
[----:B------:R-:W-:Y:S01]  /*bae0*/  FADD.FTZ R4, R4, R7 ;  /* 0x0000000704047221 */ /* 0x000fe20000010000 */
        /* <DEDUP_REMOVED lines=30> */
[----:B-1----:R-:W-:Y:S01]  /*bcd0*/  NOP ;  /* 0x0000000000007918 */ /* 0x002fe20000000000 */
[----:B0-----:R-:W-:Y:S05]  /*bce0*/  @!P2 BRA `(.L_x_10878) ;  /* 0x0000003c0088a947 */ /* 0x001fea0003800000 */
[----:B------:R-:W-:Y:S02]  /*bcf0*/  VIADD R0, R152, 0xfffffffe ;  /* 0xfffffffe98007836 */ /* 0x000fe40000000000 */
[----:B------:R-:W-:Y:S02]  /*bd00*/  IMAD.MOV.U32 R3, RZ, RZ, R37 ;  /* 0x000000ffff037224 */ /* 0x000fe400078e0025 */
[----:B------:R-:W-:Y:S01]  /*bd10*/  IMAD.MOV.U32 R7, RZ, RZ, R5 ;  /* 0x000000ffff077224 */ /* 0x000fe200078e0005 */
[----:B------:R0:W-:Y:S04]  /*bd20*/  STL [R1+0x20], R0 ;  /* 0x0000200001007387 */ /* 0x0001e80000100800 */
[----:B------:R1:W5:Y:S01]  /*bd30*/  LDL.LU R8, [R1+0x28] ;  /* 0x0000280001087983 */ /* 0x0003620000300800 */
[----:B------:R-:W-:-:S02]  /*bd40*/  CS2R R150, SRZ ;  /* 0x0000000000967805 */ /* 0x000fc4000001ff00 */
[----:B------:R-:W-:Y:S02]  /*bd50*/  CS2R R148, SRZ ;  /* 0x0000000000947805 */ /* 0x000fe4000001ff00 */
[----:B------:R-:W-:Y:S02]  /*bd60*/  CS2R R146, SRZ ;  /* 0x0000000000927805 */ /* 0x000fe4000001ff00 */
[----:B------:R-:W-:Y:S02]  /*bd70*/  CS2R R144, SRZ ;  /* 0x0000000000907805 */ /* 0x000fe4000001ff00 */
[----:B------:R-:W-:Y:S01]  /*bd80*/  CS2R R142, SRZ ;  /* 0x00000000008e7805 */ /* 0x000fe2000001ff00 */
[----:B0-----:R-:W-:Y:S01]  /*bd90*/  IMAD.MOV.U32 R0, RZ, RZ, R22 ;  /* 0x000000ffff007224 */ /* 0x001fe200078e0016 */
        /* <DEDUP_REMOVED lines=10> */
[----:B-1----:R-:W-:-:S07]  /*be40*/  CS2R R120, SRZ ;  /* 0x0000000000787805 */ /* 0x002fce000001ff00 */
.L_x_10888:
        /* <DEDUP_REMOVED lines=12> */
.L_x_10880:
[----:B------:R-:W-:Y:S01]  /*bf10*/  IMAD R5, R22, 0x8, R2 ;  /* 0x0000000816057824 */ /* 0x000fe200078e0202 */
[----:B0-----:R-:W-:-:S04]  /*bf20*/  SHF.L.U32 R6, R6, 0x1f, RZ ;  /* 0x0000001f06067819 */ /* 0x001fc800000006ff */
[----:B------:R0:W1:Y:S01]  /*bf30*/  SYNCS.PHASECHK.TRANS64.TRYWAIT P3, [R5+URZ+0x30830], R6 ;  /* 0x03083006050075a7 */ /* 0x000062000806017f */
[----:B------:R-:W-:Y:S05]  /*bf40*/  @!P0 BRA `(.L_x_10881) ;  /* 0x0000000000048947 */ /* 0x000fea0003800000 */
[----:B------:R-:W-:Y:S01]  /*bf50*/  BPT.TRAP 0x1 ;  /* 0x000000040000795c */ /* 0x000fe20000300000 */
.L_x_10881:
[----:B------:R-:W-:Y:S04]  /*bf60*/  BSSY B0, `(.L_x_10879) ;  /* 0x0000004000007945 */ /* 0x000fe80003800000 */
[----:B-1----:R-:W-:Y:S05]  /*bf70*/  @P3 BRA `(.L_x_10882) ;  /* 0x0000000000083947 */ /* 0x002fea0003800000 */
[----:B------:R-:W1:Y:S02]  /*bf80*/  SYNCS.PHASECHK.TRANS64.TRYWAIT P3, [R5+URZ+0x30830], R6 ;  /* 0x03083006050075a7 */ /* 0x000e64000806017f */
[----:B-1----:R-:W-:Y:S05]  /*bf90*/  @!P3 BRA `(.L_x_10883) ;  /* 0x000000b40050b947 */ /* 0x002fea0003800000 */
.L_x_10882:
[----:B------:R-:W-:Y:S05]  /*bfa0*/  BSYNC B0 ;  /* 0x0000000000007941 */ /* 0x000fea0003800000 */
.L_x_10879:
[----:B01----:R-:W2:Y:S04]  /*bfb0*/  LDL R6, [R1+0x64] ;  /* 0x0000640001067983 */ /* 0x003ea80000100800 */
[----:B------:R-:W3:Y:S04]  /*bfc0*/  LDL.64 R20, [R1+0x38] ;  /* 0x0000380001147983 */ /* 0x000ee80000100a00 */
[----:B------:R-:W4:Y:S01]  /*bfd0*/  LDL.64 R154, [R1+0x50] ;  /* 0x00005000019a7983 */ /* 0x000f220000100a00 */
[----:B------:R-:W0:Y:S01]  /*bfe0*/  S2R R5, SR_TID.X ;  /* 0x0000000000057919 */ /* 0x000e220000002100 */
[----:B------:R-:W-:Y:S05]  /*bff0*/  WARPSYNC.ALL ;  /* 0x0000000000007948 */ /* 0x000fea0003800000 */
[----:B------:R-:W5:Y:S01]  /*c000*/  LDL.64 R152, [R1+0x48] ;  /* 0x0000480001987983 */ /* 0x000f620000100a00 */
[----:B------:R-:W-:Y:S01]  /*c010*/  IMAD.MOV.U32 R11, RZ, RZ, 0x40000040 ;  /* 0x40000040ff0b7424 */ /* 0x000fe200078e00ff */
[----:B0-----:R-:W-:-:S04]  /*c020*/  SHF.R.U32.HI R5, RZ, 0x7, R5 ;  /* 0x00000007ff057819 */ /* 0x001fc80000011605 */
[----:B------:R-:W-:-:S05]  /*c030*/  IADD3 R5, R5, 0x8, RZ ;  /* 0x0000000805057810 */ /* 0x000fca0007ffe0ff */
[----:B------:R0:W-:Y:S01]  /*c040*/  BAR.SYNC.DEFER_BLOCKING R5, 0x100 ;  /* 0x000400050000751d */ /* 0x0001e20000010000 */
[----:B------:R-:W-:-:S05]  /*c050*/  R2UR UR7, R11 ;  /* 0x000000000b0772ca */ /* 0x000fca00000e0000 */
[----:B------:R-:W-:Y:S01]  /*c060*/  WARPGROUP.ARRIVE ;  /* 0x00000000000079c5 */ /* 0x000fe20000000000 */
[----:B------:R-:W-:-:S05]  /*c070*/  IMAD.MOV.U32 R13, RZ, RZ, 0x40000040 ;  /* 0x40000040ff0d7424 */ /* 0x000fca00078e00ff */
[----:B------:R-:W-:Y:S01]  /*c080*/  R2UR UR11, R13 ;  /* 0x000000000d0b72ca */ /* 0x000fe200000e0000 */
[----:B--2---:R-:W-:Y:S01]  /*c090*/  IMAD R10, R22, 0x600, R6 ;  /* 0x00000600160a7824 */ /* 0x004fe200078e0206 */
[----:B---3--:R-:W-:Y:S02]  /*c0a0*/  R2UR UR4, R20 ;  /* 0x00000000140472ca */ /* 0x008fe400000e0000 */
[----:B------:R-:W-:Y:S02]  /*c0b0*/  R2UR UR5, R21 ;  /* 0x00000000150572ca */ /* 0x000fe400000e0000 */
[----:B------:R-:W-:Y:S01]  /*c0c0*/  R2UR UR6, R10 ;  /* 0x000000000a0672ca */ /* 0x000fe200000e0000 */
[----:B------:R-:W2:-:S12]  /*c0d0*/  LDL.64 R20, [R1+0x40] ;  /* 0x0000400001147983 */ /* 0x000e980000100a00 */
[----:B------:R-:W-:Y:S01]  /*c0e0*/  HGMMA.64x192x16.F32.BF16 R24, gdesc[UR4], RZ, !UPT, gsb0 ;  /* 0x02e00000041879f0 */ /* 0x000fe2000c0018ff */
[----:B------:R-:W-:Y:S01]  /*c0f0*/  VIADD R12, R10, 0x2 ;  /* 0x000000020a0c7836 */ /* 0x000fe20000000000 */
[----:B----4-:R-:W-:Y:S02]  /*c100*/  R2UR UR8, R154 ;  /* 0x000000009a0872ca */ /* 0x010fe400000e0000 */
[----:B------:R-:W-:Y:S02]  /*c110*/  R2UR UR9, R155 ;  /* 0x000000009b0972ca */ /* 0x000fe400000e0000 */
[----:B------:R-:W-:Y:S01]  /*c120*/  R2UR UR10, R12 ;  /* 0x000000000c0a72ca */ /* 0x000fe200000e0000 */
[----:B------:R-:W-:Y:S02]  /*c130*/  VIADD R14, R10, 0x4 ;  /* 0x000000040a0e7836 */ /* 0x000fe40000000000 */
[----:B------:R-:W-:Y:S01]  /*c140*/  IMAD.MOV.U32 R15, RZ, RZ, 0x40000040 ;  /* 0x40000040ff0f7424 */ /* 0x000fe200078e00ff */
[----:B-----5:R-:W-:-:S02]  /*c150*/  R2UR UR12, R152 ;  /* 0x00000000980c72ca */ /* 0x020fc400000e0000 */
[----:B------:R-:W-:Y:S02]  /*c160*/  R2UR UR14, R14 ;  /* 0x000000000e0e72ca */ /* 0x000fe400000e0000 */
[----:B------:R-:W-:Y:S02]  /*c170*/  R2UR UR15, R15 ;  /* 0x000000000f0f72ca */ /* 0x000fe400000e0000 */
[----:B------:R-:W-:Y:S01]  /*c180*/  R2UR UR13, R153 ;  /* 0x00000000990d72ca */ /* 0x000fe200000e0000 */
[----:B------:R-:W-:Y:S02]  /*c190*/  WARPGROUP.DEPBAR.LE gsb0, 0x0 ;  /* 0x00008000000079c5 */ /* 0x000fe40000010000 */
[----:B------:R-:W-:-:S06]  /*c1a0*/  WARPGROUP.ARRIVE ;  /* 0x00000000000079c5 */ /* 0x000fcc0000000000 */
[----:B------:R-:W-:Y:S01]  /*c1b0*/  HGMMA.64x192x16.F32.BF16 R24, gdesc[UR8], R24, gsb0 ;  /* 0x02e00000081879f0 */ /* 0x000fe20008001818 */
[----:B------:R-:W-:Y:S01]  /*c1c0*/  VIADD R10, R10, 0x6 ;  /* 0x000000060a0a7836 */ /* 0x000fe20000000000 */
[----:B------:R-:W-:-:S04]  /*c1d0*/  R2UR UR19, R11 ;  /* 0x000000000b1372ca */ /* 0x000fc800000e0000 */
[----:B------:R-:W-:Y:S01]  /*c1e0*/  R2UR UR18, R10 ;  /* 0x000000000a1272ca */ /* 0x000fe200000e0000 */
[----:B------:R-:W-:Y:S02]  /*c1f0*/  WARPGROUP.DEPBAR.LE gsb0, 0x0 ;  /* 0x00008000000079c5 */ /* 0x000fe40000010000 */
[----:B------:R-:W-:-:S11]  /*c200*/  WARPGROUP.ARRIVE ;  /* 0x00000000000079c5 */ /* 0x000fd60000000000 */
[----:B------:R-:W-:Y:S01]  /*c210*/  HGMMA.64x192x16.F32.BF16 R24, gdesc[UR12], R24, gsb0 ;  /* 0x02e000000c1879f0 */ /* 0x000fe20008001818 */
[----:B--2---:R-:W-:Y:S02]  /*c220*/  R2UR UR16, R20 ;  /* 0x00000000141072ca */ /* 0x004fe400000e0000 */
[----:B------:R-:W-:Y:S01]  /*c230*/  R2UR UR17, R21 ;  /* 0x00000000151172ca */ /* 0x000fe200000e0000 */
[----:B------:R-:W-:Y:S02]  /*c240*/  WARPGROUP.DEPBAR.LE gsb0, 0x0 ;  /* 0x00008000000079c5 */ /* 0x000fe40000010000 */
[----:B------:R-:W-:-:S14]  /*c250*/  WARPGROUP.ARRIVE ;  /* 0x00000000000079c5 */ /* 0x000fdc0000000000 */
[----:B------:R-:W-:Y:S03]  /*c260*/  HGMMA.64x192x16.F32.BF16 R24, gdesc[UR16], R24, gsb0 ;  /* 0x02e00000101879f0 */ /* 0x000fe60008001818 */
[----:B------:R-:W-:Y:S02]  /*c270*/  WARPGROUP.DEPBAR.LE gsb0, 0x0 ;  /* 0x00008000000079c5 */ /* 0x000fe40000010000 */
[----:B0-----:R-:W-:Y:S05]  /*c280*/  @P2 BRA `(.L_x_10884) ;  /* 0x0000000000282947 */ /* 0x001fea0003800000 */
[----:B------:R-:W-:Y:S05]  /*c290*/  @!P0 BRA `(.L_x_10885) ;  /* 0x0000000000048947 */ /* 0x000fea0003800000 */
[----:B------:R-:W-:Y:S01]  /*c2a0*/  BPT.TRAP 0x1 ;  /* 0x000000040000795c */ /* 0x000fe20000300000 */
.L_x_10885:
[----:B------:R-:W-:Y:S01]  /*c2b0*/  SHF.L.U32 R5, R8, 0x1f, RZ ;  /* 0x0000001f08057819 */ /* 0x000fe200000006ff */
[----:B------:R-:W-:-:S04]  /*c2c0*/  IMAD R6, R0, 0x8, R2 ;  /* 0x0000000800067824 */ /* 0x000fc800078e0202 */
[----:B------:R0:W1:Y:S01]  /*c2d0*/  SYNCS.PHASECHK.TRANS64.TRYWAIT P2, [R6+URZ+0x30850], R5 ;  /* 0x03085005060075a7 */ /* 0x000062000804017f */
[----:B------:R-:W-:Y:S05]  /*c2e0*/  @!P0 BRA `(.L_x_10886) ;  /* 0x0000000000048947 */ /* 0x000fea0003800000 */
[----:B------:R-:W-:Y:S01]  /*c2f0*/  BPT.TRAP 0x1 ;  /* 0x000000040000795c */ /* 0x000fe20000300000 */
.L_x_10886:
[----:B-1----:R-:W-:Y:S05]  /*c300*/  @P2 BRA `(.L_x_10884) ;  /* 0x0000000000082947 */ /* 0x002fea0003800000 */
[----:B------:R-:W1:Y:S02]  /*c310*/  SYNCS.PHASECHK.TRANS64.TRYWAIT P2, [R6+URZ+0x30850], R5 ;  /* 0x03085005060075a7 */ /* 0x000e64000804017f */
[----:B-1----:R-:W-:Y:S05]  /*c320*/  @!P2 BRA `(.L_x_10887) ;  /* 0x000000b00080a947 */ /* 0x002fea0003800000 */
.L_x_10884:
[----:B------:R-:W-:Y:S05]  /*c330*/  WARPSYNC.ALL ;  /* 0x0000000000007948 */ /* 0x000fea0003800000 */
[----:B------:R-:W-:Y:S01]  /*c340*/  ULDC UR4, c[0x0][0x9d8] ;  /* 0x0002760000047ab9 */ /* 0x000fe20000000800 */
[----:B------:R-:W-:Y:S01]  /*c350*/  ULDC UR5, c[0x0][0x988] ;  /* 0x0002620000057ab9 */ /* 0x000fe20000000800 */
[----:B------:R-:W-:Y:S01]  /*c360*/  FMUL.FTZ R27, R27, UR4 ;  /* 0x000000041b1b7c20 */ /* 0x000fe20008410000 */
[----:B------:R-:W-:Y:S01]  /*c370*/  FMUL.FTZ R24, R24, UR4 ;  /* 0x0000000418187c20 */ /* 0x000fe20008410000 */
[----:B------:R-:W-:Y:S01]  /*c380*/  FMUL.FTZ R25, R25, UR4 ;  /* 0x0000000419197c20 */ /* 0x000fe20008410000 */
[----:B------:R-:W-:Y:S01]  /*c390*/  FMUL.FTZ R28, R28, UR4 ;  /* 0x000000041c1c7c20 */ /* 0x000fe20008410000 */
[----:B01----:R-:W0:Y:S01]  /*c3a0*/  MUFU.TANH R5, R27 ;  /* 0x0000001b00057308 */ /* 0x003e220000002400 */
        /* <DEDUP_REMOVED lines=15> */
[----:B------:R2:W3:Y:S01]  /*c4a0*/  MUFU.TANH R14, R25 ;  /* 0x00000019000e7308 */ /* 0x0004e20000002400 */
[----:B0-----:R-:W-:-:S02]  /*c4b0*/  IMAD.MOV.U32 R44, RZ, RZ, R5 ;  /* 0x000000ffff2c7224 */ /* 0x001fc400078e0005 */
        /* <DEDUP_REMOVED lines=8> */
[----:B--2---:R-:W-:Y:S01]  /*c540*/  FMUL.FTZ R25, R68, UR4 ;  /* 0x0000000444197c20 */ /* 0x004fe20008410000 */
[----:B------:R-:W-:Y:S01]  /*c550*/  FMUL.FTZ R45, R101, UR4 ;  /* 0x00000004652d7c20 */ /* 0x000fe20008410000 */
[----:B------:R-:W-:Y:S01]  /*c560*/  FMUL.FTZ R101, R108, UR4 ;  /* 0x000000046c657c20 */ /* 0x000fe20008410000 */
[----:B------:R-:W-:Y:S01]  /*c570*/  FMUL.FTZ R108, R112, UR4 ;  /* 0x00000004706c7c20 */ /* 0x000fe20008410000 */
[----:B------:R-:W-:Y:S01]  /*c580*/  FMUL.FTZ R112, R116, UR4 ;  /* 0x0000000474707c20 */ /* 0x000fe20008410000 */
[----:B------:R-:W-:Y:S01]  /*c590*/  FMUL.FTZ R47, R47, UR4 ;  /* 0x000000042f2f7c20 */ /* 0x000fe20008410000 */
[----:B------:R1:W2:Y:S01]  /*c5a0*/  MUFU.TANH R28, R29 ;  /* 0x0000001d001c7308 */ /* 0x0002a20000002400 */
        /* <DEDUP_REMOVED lines=8> */
[----:B0-----:R-:W-:Y:S01]  /*c630*/  MOV R37, R8 ;  /* 0x0000000800257202 */ /* 0x001fe20000000f00 */
[----:B------:R-:W-:Y:S01]  /*c640*/  FMUL.FTZ R8, R48, UR4 ;  /* 0x0000000430087c20 */ /* 0x000fe20008410000 */
[----:B-1----:R-:W-:Y:S01]  /*c650*/  FMUL.FTZ R29, R80, UR4 ;  /* 0x00000004501d7c20 */ /* 0x002fe20008410000 */
[----:B------:R-:W-:Y:S01]  /*c660*/  FMUL.FTZ R48, R104, UR4 ;  /* 0x0000000468307c20 */ /* 0x000fe20008410000 */
[----:B------:R-:W-:Y:S01]  /*c670*/  FMNMX.FTZ R5, R37, R5, !PT ;  /* 0x0000000525057209 */ /* 0x000fe20007810000 */
        /* <DEDUP_REMOVED lines=30> */
[----:B------:R2:W3:Y:S01]  /*c860*/  MUFU.TANH R15, R30 ;  /* 0x0000001e000f7308 */ /* 0x0004e20000002400 */
[----:B0-----:R-:W-:Y:S02]  /*c870*/  IMAD.MOV.U32 R41, RZ, RZ, R13 ;  /* 0x000000ffff297224 */ /* 0x001fe400078e000d */
[----:B------:R-:W-:-:S05]  /*c880*/  FMUL.FTZ R13, R57, UR4 ;  /* 0x00000004390d7c20 */ /* 0x000fca0008410000 */
[----:B------:R-:W0:Y:S01]  /*c890*/  MUFU.TANH R8, R8 ;  /* 0x0000000800087308 */ /* 0x000e220000002400 */
[----:B-1----:R-:W-:Y:S01]  /*c8a0*/  FMNMX.FTZ R5, R152, R5, !PT ;  /* 0x0000000598057209 */ /* 0x002fe20007810000 */
[----:B--2---:R-:W-:-:S06]  /*c8b0*/  FMUL.FTZ R30, R72, UR4 ;  /* 0x00000004481e7c20 */ /* 0x004fcc0008410000 */
[----:B------:R1:W2:Y:S01]  /*c8c0*/  MUFU.TANH R20, R31 ;  /* 0x0000001f00147308 */ /* 0x0002a20000002400 */
[----:B---3--:R-:W-:Y:S02]  /*c8d0*/  IMAD.MOV.U32 R40, RZ, RZ, R15 ;  /* 0x000000ffff287224 */ /* 0x008fe400078e000f */
[----:B------:R-:W-:-:S05]  /*c8e0*/  FMUL.FTZ R15, R60, UR4 ;  /* 0x000000043c0f7c20 */ /* 0x000fca0008410000 */
[----:B------:R-:W3:Y:S01]  /*c8f0*/  MUFU.TANH R9, R9 ;  /* 0x0000000900097308 */ /* 0x000ee20000002400 */
[----:B0-----:R-:W-:Y:S01]  /*c900*/  FMNMX.FTZ R5, R8, R5, !PT ;  /* 0x0000000508057209 */ /* 0x001fe20007810000 */
[----:B-1----:R-:W-:-:S06]  /*c910*/  FMUL.FTZ R31, R76, UR4 ;  /* 0x000000044c1f7c20 */ /* 0x002fcc0008410000 */
[----:B------:R0:W1:Y:S01]  /*c920*/  MUFU.TANH R21, R34 ;  /* 0x0000002200157308 */ /* 0x0000620000002400 */
[----:B--2---:R-:W-:Y:S02]  /*c930*/  IMAD.MOV.U32 R33, RZ, RZ, R20 ;  /* 0x000000ffff217224 */ /* 0x004fe400078e0014 */
[----:B------:R-:W-:Y:S01]  /*c940*/  FMUL.FTZ R20, R61, UR4 ;  /* 0x000000043d147c20 */ /* 0x000fe20008410000 */
[----:B------:R-:W-:Y:S02]  /*c950*/  IMAD.MOV.U32 R61, RZ, RZ, R40 ;  /* 0x000000ffff3d7224 */ /* 0x000fe400078e0028 */
[----:B------:R-:W-:Y:S01]  /*c960*/  FMUL.FTZ R40, R96, UR4 ;  /* 0x0000000460287c20 */ /* 0x000fe20008410000 */
[----:B------:R-:W-:Y:S02]  /*c970*/  IMAD.MOV.U32 R80, RZ, RZ, R33 ;  /* 0x000000ffff507224 */ /* 0x000fe400078e0021 */
[----:B------:R-:W-:Y:S01]  /*c980*/  FMUL.FTZ R33, R81, UR4 ;  /* 0x0000000451217c20 */ /* 0x000fe20008410000 */
[----:B------:R-:W-:Y:S01]  /*c990*/  MOV R81, R44 ;  /* 0x0000002c00517202 */ /* 0x000fe20000000f00 */
[----:B------:R-:W2:Y:S01]  /*c9a0*/  MUFU.TANH R10, R10 ;  /* 0x0000000a000a7308 */ /* 0x000ea20000002400 */
[----:B---3--:R-:W-:Y:S01]  /*c9b0*/  FMNMX.FTZ R5, R9, R5, !PT ;  /* 0x0000000509057209 */ /* 0x008fe20007810000 */
[----:B0-----:R-:W-:Y:S01]  /*c9c0*/  FMUL.FTZ R34, R77, UR4 ;  /* 0x000000044d227c20 */ /* 0x001fe20008410000 */
[----:B------:R-:W-:Y:S01]  /*c9d0*/  FMUL.FTZ R44, R100, UR4 ;  /* 0x00000004642c7c20 */ /* 0x000fe20008410000 */
[----:B------:R-:W-:-:S04]  /*c9e0*/  IMAD.MOV.U32 R116, RZ, RZ, R81 ;  /* 0x000000ffff747224 */ /* 0x000fc800078e0051 */
[----:B------:R1:W0:Y:S08]  /*c9f0*/  MUFU.TANH R24, R38 ;  /* 0x0000002600187308 */ /* 0x0002300000002400 */
[----:B------:R-:W3:Y:S01]  /*ca00*/  MUFU.TANH R11, R11 ;  /* 0x0000000b000b7308 */ /* 0x000ee20000002400 */
[----:B-1----:R-:W-:Y:S01]  /*ca10*/  IMAD.MOV.U32 R38, RZ, RZ, R21 ;  /* 0x000000ffff267224 */ /* 0x002fe200078e0015 */
[----:B--2---:R-:W-:Y:S01]  /*ca20*/  FMNMX.FTZ R5, R10, R5, !PT ;  /* 0x000000050a057209 */ /* 0x004fe20007810000 */
[----:B------:R-:W-:Y:S01]  /*ca30*/  FMUL.FTZ R21, R64, UR4 ;  /* 0x0000000440157c20 */ /* 0x000fe20008410000 */
[----:B------:R-:W-:-:S02]  /*ca40*/  IMAD.MOV.U32 R64, RZ, RZ, R41 ;  /* 0x000000ffff407224 */ /* 0x000fc400078e0029 */
[----:B------:R-:W-:Y:S02]  /*ca50*/  FMUL.FTZ R41, R97, UR4 ;  /* 0x0000000461297c20 */ /* 0x000fe40008410000 */
[----:B------:R-:W1:Y:S01]  /*ca60*/  MUFU.TANH R12, R12 ;  /* 0x0000000c000c7308 */ /* 0x000e620000002400 */
[----:B0-----:R-:W-:Y:S02]  /*ca70*/  IMAD.MOV.U32 R56, RZ, RZ, R24 ;  /* 0x000000ffff387224 */ /* 0x001fe400078e0018 */
[----:B------:R-:W-:Y:S01]  /*ca80*/  FMUL.FTZ R24, R65, UR4 ;  /* 0x0000000441187c20 */ /* 0x000fe20008410000 */
[----:B------:R-:W-:Y:S02]  /*ca90*/  IMAD.MOV.U32 R65, RZ, RZ, R38 ;  /* 0x000000ffff417224 */ /* 0x000fe400078e0026 */
[----:B------:R-:W-:Y:S01]  /*caa0*/  FMUL.FTZ R38, R93, UR4 ;  /* 0x000000045d267c20 */ /* 0x000fe20008410000 */
[----:B------:R-:W-:Y:S02]  /*cab0*/  IMAD.MOV.U32 R93, RZ, RZ, R6 ;  /* 0x000000ffff5d7224 */ /* 0x000fe400078e0006 */
[----:B------:R-:W-:Y:S01]  /*cac0*/  IMAD.MOV.U32 R86, RZ, RZ, R64 ;  /* 0x000000ffff567224 */ /* 0x000fe200078e0040 */
        /* <DEDUP_REMOVED lines=14> */
[----:B------:R2:W3:Y:S01]  /*cbb0*/  MUFU.TANH R26, R35 ;  /* 0x00000023001a7308 */ /* 0x0004e20000002400 */
[----:B-1----:R-:W-:-:S07]  /*cbc0*/  FMNMX.FTZ R5, R25, R5, !PT ;  /* 0x0000000519057209 */ /* 0x002fce0007810000 */
[----:B------:R-:W1:Y:S01]  /*cbd0*/  MUFU.TANH R30, R30 ;  /* 0x0000001e001e7308 */ /* 0x000e620000002400 */
[----:B--2---:R-:W-:Y:S01]  /*cbe0*/  FMUL.FTZ R35, R73, UR4 ;  /* 0x0000000449237c20 */ /* 0x004fe20008410000 */
[----:B0-----:R-:W-:-:S06]  /*cbf0*/  FMNMX.FTZ R5, R36, R5, !PT ;  /* 0x0000000524057209 */ /* 0x001fcc0007810000 */
[----:B------:R-:W0:Y:S01]  /*cc00*/  MUFU.TANH R35, R35 ;  /* 0x0000002300237308 */ /* 0x000e220000002400 */
[----:B---3--:R-:W-:Y:S02]  /*cc10*/  IMAD.MOV.U32 R76, RZ, RZ, R26 ;  /* 0x000000ffff4c7224 */ /* 0x008fe400078e001a */
[----:B------:R-:W-:Y:S01]  /*cc20*/  FMUL.FTZ R26, R84, UR4 ;  /* 0x00000004541a7c20 */ /* 0x000fe20008410000 */
[----:B------:R-:W-:Y:S02]  /*cc30*/  IMAD.MOV.U32 R84, RZ, RZ, R32 ;  /* 0x000000ffff547224 */ /* 0x000fe400078e0020 */
[----:B------:R-:W-:Y:S01]  /*cc40*/  FMUL.FTZ R32, R85, UR4 ;  /* 0x0000000455207c20 */ /* 0x000fe20008410000 */
[----:B------:R-:W-:Y:S02]  /*cc50*/  IMAD.MOV.U32 R85, RZ, RZ, R27 ;  /* 0x000000ffff557224 */ /* 0x000fe400078e001b */
[----:B------:R-:W-:Y:S01]  /*cc60*/  FMUL.FTZ R27, R88, UR4 ;  /* 0x00000004581b7c20 */ /* 0x000fe20008410000 */
[----:B------:R-:W-:Y:S01]  /*cc70*/  IMAD.MOV.U32 R88, RZ, RZ, R28 ;  /* 0x000000ffff587224 */ /* 0x000fe200078e001c */
[----:B------:R-:W2:Y:S01]  /*cc80*/  MUFU.TANH R31, R31 ;  /* 0x0000001f001f7308 */ /* 0x000ea20000002400 */
[----:B-1----:R-:W-:Y:S01]  /*cc90*/  FMNMX.FTZ R5, R30, R5, !PT ;  /* 0x000000051e057209 */ /* 0x002fe20007810000 */
[----:B------:R-:W-:Y:S01]  /*cca0*/  FMUL.FTZ R28, R89, UR4 ;  /* 0x00000004591c7c20 */ /* 0x000fe20008410000 */
[----:B------:R-:W-:Y:S01]  /*ccb0*/  MOV R89, R37 ;  /* 0x0000002500597202 */ /* 0x000fe20000000f00 */
[----:B------:R-:W-:Y:S01]  /*ccc0*/  FMUL.FTZ R37, R92, UR4 ;  /* 0x000000045c257c20 */ /* 0x000fe20008410000 */
[----:B------:R-:W-:-:S02]  /*ccd0*/  IMAD.MOV.U32 R92, RZ, RZ, R14 ;  /* 0x000000ffff5c7224 */ /* 0x000fc400078e000e */
[----:B------:R-:W-:Y:S01]  /*cce0*/  FMUL.FTZ R14, R105, UR4 ;  /* 0x00000004690e7c20 */ /* 0x000fe20008410000 */
        /* <DEDUP_REMOVED lines=45> */
[----:B--2---:R-:W-:-:S05]  /*cfc0*/  FMNMX.FTZ R5, R113, R5, !PT ;  /* 0x0000000571057209 */ /* 0x004fca0007810000 */
[----:B------:R-:W0:Y:S02]  /*cfd0*/  SHFL.BFLY PT, R6, R5, 0x2, 0x1f ;  /* 0x0c401f0005067f89 */ /* 0x000e2400000e0000 */
[----:B------:R-:W-:Y:S08]  /*cfe0*/  MUFU.TANH R68, R46 ;  /* 0x0000002e00447308 */ /* 0x000ff00000002400 */
[----:B------:R-:W1:Y:S08]  /*cff0*/  MUFU.TANH R69, R39 ;  /* 0x0000002700457308 */ /* 0x000e700000002400 */
[----:B------:R-:W2:Y:S01]  /*d000*/  MUFU.TANH R57, R42 ;  /* 0x0000002a00397308 */ /* 0x000ea20000002400 */
[----:B0-----:R-:W-:-:S07]  /*d010*/  FMNMX.FTZ R5, R5, R6, !PT ;  /* 0x0000000605057209 */ /* 0x001fce0007810000 */
[----:B------:R0:W-:Y:S01]  /*d020*/  MUFU.TANH R77, R51 ;  /* 0x00000033004d7308 */ /* 0x0001e20000002400 */
[----:B------:R-:W3:Y:S07]  /*d030*/  SHFL.BFLY PT, R6, R5, 0x1, 0x1f ;  /* 0x0c201f0005067f89 */ /* 0x000eee00000e0000 */
[----:B------:R4:W-:Y:S01]  /*d040*/  MUFU.TANH R73, R50 ;  /* 0x0000003200497308 */ /* 0x0009e20000002400 */
[----:B0-----:R-:W-:-:S07]  /*d050*/  FMUL.FTZ R51, R62, UR4 ;  /* 0x000000043e337c20 */ /* 0x001fce0008410000 */
[----:B------:R-:W-:Y:S01]  /*d060*/  MUFU.TANH R54, R54 ;  /* 0x0000003600367308 */ /* 0x000fe20000002400 */
[----:B----4-:R-:W-:Y:S01]  /*d070*/  FMUL.FTZ R50, R59, UR4 ;  /* 0x000000043b327c20 */ /* 0x010fe20008410000 */
[----:B------:R-:W-:Y:S01]  /*d080*/  FMUL.FTZ R59, R78, UR4 ;  /* 0x000000044e3b7c20 */ /* 0x000fe20008410000 */
[----:B------:R-:W-:-:S05]  /*d090*/  FMUL.FTZ R78, R107, UR4 ;  /* 0x000000046b4e7c20 */ /* 0x000fca0008410000 */
[----:B------:R-:W-:Y:S01]  /*d0a0*/  MUFU.TANH R117, R117 ;  /* 0x0000007500757308 */ /* 0x000fe20000002400 */
[----:B---3--:R-:W-:Y:S01]  /*d0b0*/  FMNMX.FTZ R5, R5, R6, !PT ;  /* 0x0000000605057209 */ /* 0x008fe20007810000 */
[----:B------:R-:W-:-:S04]  /*d0c0*/  IMAD.U32 R6, RZ, RZ, UR5 ;  /* 0x00000005ff067e24 */ /* 0x000fc8000f8e00ff */
[C---:B------:R-:W-:Y:S01]  /*d0d0*/  FADD.FTZ R7, -R5.reuse, R7 ;  /* 0x0000000705077221 */ /* 0x040fe20000010100 */
[-C--:B------:R-:W-:Y:S01]  /*d0e0*/  FMUL.FTZ R47, R5, R6.reuse ;  /* 0x00000006052f7220 */ /* 0x080fe20000410000 */
[----:B------:R-:W-:Y:S02]  /*d0f0*/  MUFU.TANH R49, R49 ;  /* 0x0000003100317308 */ /* 0x000fe40000002400 */
        /* <DEDUP_REMOVED lines=12> */
[----:B------:R-:W-:-:S02]  /*d1c0*/  IMAD.MOV.U32 R27, RZ, RZ, R116 ;  /* 0x000000ffff1b7224 */ /* 0x000fc400078e0074 */
[-CC-:B------:R-:W-:Y:S01]  /*d1d0*/  FFMA.FTZ R62, R85, R6.reuse, -R47.reuse ;  /* 0x00000006553e7223 */ /* 0x180fe2000001082f */
[----:B------:R0:W3:Y:S01]  /*d1e0*/  MUFU.EX2 R24, R43 ;  /* 0x0000002b00187308 */ /* 0x0000e20000000800 */
[-CC-:B------:R-:W-:Y:S01]  /*d1f0*/  FFMA.FTZ R85, R21, R6.reuse, -R47.reuse ;  /* 0x0000000615557223 */ /* 0x180fe2000001082f */
[-CC-:B------:R-:W-:Y:S01]  /*d200*/  FFMA.FTZ R21, R38, R6.reuse, -R47.reuse ;  /* 0x0000000626157223 */ /* 0x180fe2000001082f */
[----:B------:R-:W-:Y:S02]  /*d210*/  IMAD.MOV.U32 R38, RZ, RZ, R76 ;  /* 0x000000ffff267224 */ /* 0x000fe400078e004c */
[-CC-:B------:R-:W-:Y:S01]  /*d220*/  FFMA.FTZ R97, R10, R6.reuse, -R47.reuse ;  /* 0x000000060a617223 */ /* 0x180fe2000001082f */
[-C--:B------:R-:W-:Y:S01]  /*d230*/  FFMA.FTZ R10, R40, R6.reuse, -R47 ;  /* 0x00000006280a7223 */ /* 0x080fe2000001082f */
[----:B-1----:R-:W-:Y:S02]  /*d240*/  IMAD.MOV.U32 R40, RZ, RZ, R69 ;  /* 0x000000ffff287224 */ /* 0x002fe400078e0045 */
[-CC-:B------:R-:W-:Y:S01]  /*d250*/  FFMA.FTZ R88, R20, R6.reuse, -R47.reuse ;  /* 0x0000000614587223 */ /* 0x180fe2000001082f */
[----:B------:R-:W1:Y:S01]  /*d260*/  MUFU.EX2 R46, R46 ;  /* 0x0000002e002e7308 */ /* 0x000e620000000800 */
[----:B------:R-:W-:Y:S01]  /*d270*/  FFMA.FTZ R20, R41, R6, -R47 ;  /* 0x0000000629147223 */ /* 0x000fe2000001082f */
[----:B--2---:R-:W-:-:S02]  /*d280*/  IMAD.MOV.U32 R41, RZ, RZ, R57 ;  /* 0x000000ffff297224 */ /* 0x004fc400078e0039 */
[-CC-:B------:R-:W-:Y:S01]  /*d290*/  FFMA.FTZ R96, R11, R6.reuse, -R47.reuse ;  /* 0x000000060b607223 */ /* 0x180fe2000001082f */
[----:B0-----:R-:W-:Y:S02]  /*d2a0*/  IMAD.MOV.U32 R43, RZ, RZ, R68 ;  /* 0x000000ffff2b7224 */ /* 0x001fe400078e0044 */
[----:B------:R-:W-:Y:S01]  /*d2b0*/  FMUL.FTZ R68, R87, UR4 ;  /* 0x0000000457447c20 */ /* 0x000fe20008410000 */
[--C-:B------:R-:W-:Y:S01]  /*d2c0*/  FFMA.FTZ R11, R44, R6, -R47.reuse ;  /* 0x000000062c0b7223 */ /* 0x100fe2000001082f */
[----:B------:R-:W2:Y:S01]  /*d2d0*/  LDL R87, [R1+0x5c] ;  /* 0x00005c0001577983 */ /* 0x000ea20000100800 */
[----:B------:R0:W4:Y:S01]  /*d2e0*/  MUFU.EX2 R26, R39 ;  /* 0x00000027001a7308 */ /* 0x0001220000000800 */
[----:B---3--:R-:W-:Y:S01]  /*d2f0*/  FFMA.FTZ R4, R7, R4, R24 ;  /* 0x0000000407047223 */ /* 0x008fe20000010018 */
[----:B------:R-:W-:Y:S02]  /*d300*/  IMAD.MOV.U32 R44, RZ, RZ, R72 ;  /* 0x000000ffff2c7224 */ /* 0x000fe400078e0048 */
[-CC-:B------:R-:W-:Y:S01]  /*d310*/  FFMA.FTZ R89, R15, R6.reuse, -R47.reuse ;  /* 0x000000060f597223 */ /* 0x180fe2000001082f */
[----:B------:R-:W-:Y:S01]  /*d320*/  FFMA.FTZ R15, R45, R6, -R47 ;  /* 0x000000062d0f7223 */ /* 0x000fe2000001082f */
[----:B------:R-:W-:-:S02]  /*d330*/  IMAD.MOV.U32 R45, RZ, RZ, R73 ;  /* 0x000000ffff2d7224 */ /* 0x000fc400078e0049 */
[-CC-:B------:R-:W-:Y:S01]  /*d340*/  FFMA.FTZ R105, R8, R6.reuse, -R47.reuse ;  /* 0x0000000608697223 */ /* 0x180fe2000001082f */
[--C-:B------:R-:W-:Y:S01]  /*d350*/  FFMA.FTZ R93, R12, R6, -R47.reuse ;  /* 0x000000060c5d7223 */ /* 0x100fe2000001082f */
[----:B------:R-:W3:Y:S01]  /*d360*/  MUFU.EX2 R42, R42 ;  /* 0x0000002a002a7308 */ /* 0x000ee20000000800 */
[C---:B-1----:R-:W-:Y:S01]  /*d370*/  FADD.FTZ R4, R46.reuse, R4 ;  /* 0x000000042e047221 */ /* 0x042fe20000010000 */
[----:B0-----:R-:W-:Y:S01]  /*d380*/  IMAD.MOV.U32 R39, RZ, RZ, R56 ;  /* 0x000000ffff277224 */ /* 0x001fe200078e0038 */
[----:B------:R-:W-:Y:S01]  /*d390*/  F2FP.BF16.F32.PACK_AB R24, R46, R24 ;  /* 0x000000182e18723e */ /* 0x000fe200000010ff */
[-CC-:B------:R-:W-:Y:S01]  /*d3a0*/  FFMA.FTZ R157, R157, R6.reuse, -R47.reuse ;  /* 0x000000069d9d7223 */ /* 0x180fe2000001082f */
[----:B------:R-:W-:Y:S01]  /*d3b0*/  MOV R46, R77 ;  /* 0x0000004d002e7202 */ /* 0x000fe20000000f00 */
[-CC-:B------:R-:W-:Y:S01]  /*d3c0*/  FFMA.FTZ R156, R156, R6.reuse, -R47.reuse ;  /* 0x000000069c9c7223 */ /* 0x180fe2000001082f */
[-CC-:B------:R-:W-:Y:S01]  /*d3d0*/  FFMA.FTZ R155, R155, R6.reuse, -R47.reuse ;  /* 0x000000069b9b7223 */ /* 0x180fe2000001082f */
[-CC-:B------:R-:W-:Y:S01]  /*d3e0*/  FFMA.FTZ R154, R154, R6.reuse, -R47.reuse ;  /* 0x000000069a9a7223 */ /* 0x180fe2000001082f */
[----:B----4-:R-:W-:Y:S01]  /*d3f0*/  FADD.FTZ R4, R26, R4 ;  /* 0x000000041a047221 */ /* 0x010fe20000010000 */
[-CC-:B------:R-:W-:Y:S01]  /*d400*/  FFMA.FTZ R153, R153, R6.reuse, -R47.reuse ;  /* 0x0000000699997223 */ /* 0x180fe2000001082f */
[-CC-:B------:R-:W-:Y:S01]  /*d410*/  FFMA.FTZ R152, R152, R6.reuse, -R47.reuse ;  /* 0x0000000698987223 */ /* 0x180fe2000001082f */
[-CC-:B------:R-:W-:Y:S01]  /*d420*/  FFMA.FTZ R81, R25, R6.reuse, -R47.reuse ;  /* 0x0000000619517223 */ /* 0x180fe2000001082f */
[-CC-:B------:R-:W-:Y:S01]  /*d430*/  FFMA.FTZ R36, R36, R6.reuse, -R47.reuse ;  /* 0x0000000624247223 */ /* 0x180fe2000001082f */
[-CC-:B------:R-:W-:Y:S01]  /*d440*/  FFMA.FTZ R30, R30, R6.reuse, -R47.reuse ;  /* 0x000000061e1e7223 */ /* 0x180fe2000001082f */
[-CC-:B------:R-:W-:Y:S01]  /*d450*/  FFMA.FTZ R35, R35, R6.reuse, -R47.reuse ;  /* 0x0000000623237223 */ /* 0x180fe2000001082f */
[--C-:B------:R-:W-:Y:S01]  /*d460*/  FFMA.FTZ R31, R31, R6, -R47.reuse ;  /* 0x000000061f1f7223 */ /* 0x100fe2000001082f */
[C---:B---3--:R-:W-:Y:S01]  /*d470*/  FADD.FTZ R66, R42.reuse, R4 ;  /* 0x000000042a427221 */ /* 0x048fe20000010000 */
[----:B------:R-:W-:Y:S01]  /*d480*/  F2FP.BF16.F32.PACK_AB R26, R42, R26 ;  /* 0x0000001a2a1a723e */ /* 0x000fe200000010ff */
[-CC-:B------:R-:W-:Y:S01]  /*d490*/  FFMA.FTZ R34, R34, R6.reuse, -R47.reuse ;  /* 0x0000000622227223 */ /* 0x180fe2000001082f */
[----:B------:R-:W-:Y:S01]  /*d4a0*/  FMNMX.FTZ R4, R64, R3, !PT ;  /* 0x0000000340047209 */ /* 0x000fe20007810000 */
[----:B------:R-:W-:Y:S01]  /*d4b0*/  FFMA.FTZ R29, R29, R6, -R47 ;  /* 0x000000061d1d7223 */ /* 0x000fe2000001082f */
[----:B------:R-:W-:Y:S01]  /*d4c0*/  MOV R42, R60 ;  /* 0x0000003c002a7202 */ /* 0x000fe20000000f00 */
[----:B------:R-:W-:Y:S01]  /*d4d0*/  FMUL.FTZ R60, R79, UR4 ;  /* 0x000000044f3c7c20 */ /* 0x000fe20008410000 */
[----:B------:R-:W-:Y:S01]  /*d4e0*/  IMAD.MOV.U32 R79, RZ, RZ, R61 ;  /* 0x000000ffff4f7224 */ /* 0x000fe200078e003d */
        /* <DEDUP_REMOVED lines=17> */
[----:B------:R-:W0:Y:S01]  /*d600*/  MUFU.TANH R50, R50 ;  /* 0x0000003200327308 */ /* 0x000e220000002400 */
[----:B------:R-:W-:-:S02]  /*d610*/  IMAD.MOV.U32 R47, RZ, RZ, R54 ;  /* 0x000000ffff2f7224 */ /* 0x000fc400078e0036 */
[----:B------:R-:W-:Y:S01]  /*d620*/  FMUL.FTZ R54, R67, UR4 ;  /* 0x0000000443367c20 */ /* 0x000fe20008410000 */
[----:B------:R-:W-:Y:S01]  /*d630*/  FMNMX.FTZ R4, R39, R4, !PT ;  /* 0x0000000427047209 */ /* 0x000fe20007810000 */
[----:B------:R-:W-:Y:S02]  /*d640*/  IMAD.MOV.U32 R48, RZ, RZ, R55 ;  /* 0x000000ffff307224 */ /* 0x000fe400078e0037 */
[----:B------:R-:W-:Y:S01]  /*d650*/  FMUL.FTZ R55, R70, UR4 ;  /* 0x0000000446377c20 */ /* 0x000fe20008410000 */
[----:B------:R-:W-:Y:S01]  /*d660*/  FMUL.FTZ R56, R71, UR4 ;  /* 0x0000000447387c20 */ /* 0x000fe20008410000 */
[----:B------:R-:W-:Y:S01]  /*d670*/  FMNMX.FTZ R4, R40, R4, !PT ;  /* 0x0000000428047209 */ /* 0x000fe20007810000 */
[----:B------:R-:W1:Y:S01]  /*d680*/  MUFU.TANH R51, R51 ;  /* 0x0000003300337308 */ /* 0x000e620000002400 */
[----:B------:R-:W-:Y:S01]  /*d690*/  FMUL.FTZ R57, R74, UR4 ;  /* 0x000000044a397c20 */ /* 0x000fe20008410000 */
[----:B------:R-:W-:Y:S01]  /*d6a0*/  FMUL.FTZ R61, R82, UR4 ;  /* 0x00000004523d7c20 */ /* 0x000fe20008410000 */
[----:B------:R-:W-:Y:S01]  /*d6b0*/  FMNMX.FTZ R4, R41, R4, !PT ;  /* 0x0000000429047209 */ /* 0x000fe20007810000 */
[----:B------:R-:W-:-:S02]  /*d6c0*/  IMAD.MOV.U32 R82, RZ, RZ, R62 ;  /* 0x000000ffff527224 */ /* 0x000fc400078e003e */
[----:B------:R-:W-:Y:S01]  /*d6d0*/  FMUL.FTZ R62, R83, UR4 ;  /* 0x00000004533e7c20 */ /* 0x000fe20008410000 */
[----:B------:R-:W-:Y:S01]  /*d6e0*/  FMUL.FTZ R69, R90, UR4 ;  /* 0x000000045a457c20 */ /* 0x000fe20008410000 */
[----:B------:R-:W-:Y:S01]  /*d6f0*/  FMNMX.FTZ R4, R42, R4, !PT ;  /* 0x000000042a047209 */ /* 0x000fe20007810000 */
[----:B------:R-:W3:Y:S01]  /*d700*/  MUFU.TANH R52, R52 ;  /* 0x0000003400347308 */ /* 0x000ee20000002400 */
[----:B------:R-:W-:Y:S01]  /*d710*/  FMUL.FTZ R70, R91, UR4 ;  /* 0x000000045b467c20 */ /* 0x000fe20008410000 */
[----:B------:R-:W-:Y:S01]  /*d720*/  FMUL.FTZ R71, R94, UR4 ;  /* 0x000000045e477c20 */ /* 0x000fe20008410000 */
[----:B------:R-:W-:Y:S01]  /*d730*/  FMNMX.FTZ R4, R43, R4, !PT ;  /* 0x000000042b047209 */ /* 0x000fe20007810000 */
[----:B------:R-:W-:Y:S01]  /*d740*/  FMUL.FTZ R72, R95, UR4 ;  /* 0x000000045f487c20 */ /* 0x000fe20008410000 */
[----:B------:R-:W-:Y:S01]  /*d750*/  FMUL.FTZ R73, R98, UR4 ;  /* 0x0000000462497c20 */ /* 0x000fe20008410000 */
[----:B------:R-:W-:Y:S01]  /*d760*/  FMUL.FTZ R74, R99, UR4 ;  /* 0x00000004634a7c20 */ /* 0x000fe20008410000 */
[----:B------:R-:W-:Y:S01]  /*d770*/  FMNMX.FTZ R4, R44, R4, !PT ;  /* 0x000000042c047209 */ /* 0x000fe20007810000 */
[----:B------:R-:W4:Y:S01]  /*d780*/  MUFU.TANH R53, R53 ;  /* 0x0000003500357308 */ /* 0x000f220000002400 */
        /* <DEDUP_REMOVED lines=8> */
[----:B------:R-:W-:-:S02]  /*d810*/  IMAD.MOV.U32 R83, RZ, RZ, R65 ;  /* 0x000000ffff537224 */ /* 0x000fc400078e0041 */
[----:B------:R-:W-:-:S04]  /*d820*/  FMNMX.FTZ R4, R47, R4, !PT ;  /* 0x000000042f047209 */ /* 0x000fc80007810000 */
[----:B------:R-:W-:Y:S01]  /*d830*/  FMNMX.FTZ R4, R117, R4, !PT ;  /* 0x0000000475047209 */ /* 0x000fe20007810000 */
[----:B------:R-:W4:Y:S03]  /*d840*/  MUFU.TANH R55, R55 ;  /* 0x0000003700377308 */ /* 0x000f260000002400 */
[----:B------:R-:W-:-:S04]  /*d850*/  FMNMX.FTZ R4, R49, R4, !PT ;  /* 0x0000000431047209 */ /* 0x000fc80007810000 */
[----:B0-----:R-:W-:Y:S01]  /*d860*/  FMNMX.FTZ R4, R50, R4, !PT ;  /* 0x0000000432047209 */ /* 0x001fe20007810000 */
[----:B------:R-:W0:Y:S03]  /*d870*/  MUFU.TANH R56, R56 ;  /* 0x0000003800387308 */ /* 0x000e260000002400 */
[----:B-1----:R-:W-:-:S04]  /*d880*/  FMNMX.FTZ R4, R51, R4, !PT ;  /* 0x0000000433047209 */ /* 0x002fc80007810000 */
[----:B---3--:R-:W-:Y:S01]  /*d890*/  FMNMX.FTZ R4, R52, R4, !PT ;  /* 0x0000000434047209 */ /* 0x008fe20007810000 */
[----:B------:R-:W1:Y:S03]  /*d8a0*/  MUFU.TANH R57, R57 ;  /* 0x0000003900397308 */ /* 0x000e660000002400 */
[----:B----4-:R-:W-:-:S04]  /*d8b0*/  FMNMX.FTZ R4, R53, R4, !PT ;  /* 0x0000000435047209 */ /* 0x010fc80007810000 */
[----:B------:R-:W-:Y:S01]  /*d8c0*/  FMNMX.FTZ R4, R54, R4, !PT ;  /* 0x0000000436047209 */ /* 0x000fe20007810000 */
[----:B------:R-:W3:Y:S03]  /*d8d0*/  MUFU.TANH R58, R58 ;  /* 0x0000003a003a7308 */ /* 0x000ee60000002400 */
[----:B------:R-:W-:-:S04]  /*d8e0*/  FMNMX.FTZ R4, R55, R4, !PT ;  /* 0x0000000437047209 */ /* 0x000fc80007810000 */
[----:B0-----:R-:W-:Y:S01]  /*d8f0*/  FMNMX.FTZ R4, R56, R4, !PT ;  /* 0x0000000438047209 */ /* 0x001fe20007810000 */
[----:B------:R-:W0:Y:S03]  /*d900*/  MUFU.TANH R59, R59 ;  /* 0x0000003b003b7308 */ /* 0x000e260000002400 */
[----:B-1----:R-:W-:-:S05]  /*d910*/  FMNMX.FTZ R4, R57, R4, !PT ;  /* 0x0000000439047209 */ /* 0x002fca0007810000 */
        /* <DEDUP_REMOVED lines=41> */
[----:B-1----:R-:W-:-:S04]  /*dbb0*/  FMNMX.FTZ R4, R115, R4, !PT ;  /* 0x0000000473047209 */ /* 0x002fc80007810000 */
[----:B---3--:R-:W-:-:S04]  /*dbc0*/  FMNMX.FTZ R4, R64, R4, !PT ;  /* 0x0000000440047209 */ /* 0x008fc80007810000 */
[----:B0-----:R-:W-:-:S05]  /*dbd0*/  FMNMX.FTZ R4, R114, R4, !PT ;  /* 0x0000000472047209 */ /* 0x001fca0007810000 */
[----:B------:R-:W0:Y:S02]  /*dbe0*/  SHFL.BFLY PT, R25, R4, 0x2, 0x1f ;  /* 0x0c401f0004197f89 */ /* 0x000e2400000e0000 */
[----:B0-----:R-:W-:-:S05]  /*dbf0*/  FMNMX.FTZ R25, R4, R25, !PT ;  /* 0x0000001904197209 */ /* 0x001fca0007810000 */
[----:B------:R-:W0:Y:S02]  /*dc00*/  SHFL.BFLY PT, R37, R25, 0x1, 0x1f ;  /* 0x0c201f0019257f89 */ /* 0x000e2400000e0000 */
[----:B0-----:R-:W-:-:S05]  /*dc10*/  FMNMX.FTZ R37, R25, R37, !PT ;  /* 0x0000002519257209 */ /* 0x001fca0007810000 */
[----:B------:R-:W-:-:S04]  /*dc20*/  FMUL.FTZ R65, R37, R6 ;  /* 0x0000000625417220 */ /* 0x000fc80000410000 */
[-CC-:B------:R-:W-:Y:S01]  /*dc30*/  FFMA.FTZ R4, R83, R6.reuse, -R65.reuse ;  /* 0x0000000653047223 */ /* 0x180fe20000010841 */
[----:B------:R-:W-:Y:S02]  /*dc40*/  IMAD.MOV.U32 R83, RZ, RZ, R48 ;  /* 0x000000ffff537224 */ /* 0x000fe400078e0030 */
[-CC-:B------:R-:W-:Y:S01]  /*dc50*/  FFMA.FTZ R48, R117, R6.reuse, -R65.reuse ;  /* 0x0000000675307223 */ /* 0x180fe20000010841 */
[-CC-:B------:R-:W-:Y:S01]  /*dc60*/  FFMA.FTZ R117, R64, R6.reuse, -R65.reuse ;  /* 0x0000000640757223 */ /* 0x180fe20000010841 */
[----:B------:R-:W-:Y:S01]  /*dc70*/  IADD3 R64, R2, 0x400, RZ ;  /* 0x0000040002407810 */ /* 0x000fe20007ffe0ff */
[-CC-:B------:R-:W-:Y:S01]  /*dc80*/  FFMA.FTZ R25, R86, R6.reuse, -R65.reuse ;  /* 0x0000000656197223 */ /* 0x180fe20000010841 */
[----:B------:R-:W-:Y:S02]  /*dc90*/  IMAD.MOV.U32 R86, RZ, RZ, R82 ;  /* 0x000000ffff567224 */ /* 0x000fe400078e0052 */
[----:B------:R-:W-:Y:S01]  /*dca0*/  FFMA.FTZ R27, R27, R6, -R65 ;  /* 0x000000061b1b7223 */ /* 0x000fe20000010841 */
[----:B------:R-:W-:Y:S01]  /*dcb0*/  SHF.R.U32.HI R64, RZ, 0x4, R64 ;  /* 0x00000004ff407819 */ /* 0x000fe20000011640 */
[----:B------:R-:W-:-:S02]  /*dcc0*/  IMAD.MOV.U32 R82, RZ, RZ, R66 ;  /* 0x000000ffff527224 */ /* 0x000fc400078e0042 */
[-CC-:B------:R-:W-:Y:S01]  /*dcd0*/  FFMA.FTZ R79, R79, R6.reuse, -R65.reuse ;  /* 0x000000064f4f7223 */ /* 0x180fe20000010841 */
[-CC-:B------:R-:W-:Y:S01]  /*dce0*/  FFMA.FTZ R80, R80, R6.reuse, -R65.reuse ;  /* 0x0000000650507223 */ /* 0x180fe20000010841 */
[----:B------:R-:W-:Y:S01]  /*dcf0*/  LOP3.LUT R64, R64, 0x3fff, RZ, 0xc0, !PT ;  /* 0x00003fff40407812 */ /* 0x000fe200078ec0ff */
[-CC-:B------:R-:W-:Y:S01]  /*dd00*/  FFMA.FTZ R38, R38, R6.reuse, -R65.reuse ;  /* 0x0000000626267223 */ /* 0x180fe20000010841 */
[-CC-:B------:R-:W-:Y:S01]  /*dd10*/  FFMA.FTZ R39, R39, R6.reuse, -R65.reuse ;  /* 0x0000000627277223 */ /* 0x180fe20000010841 */
[-CC-:B------:R-:W-:Y:S01]  /*dd20*/  FFMA.FTZ R40, R40, R6.reuse, -R65.reuse ;  /* 0x0000000628287223 */ /* 0x180fe20000010841 */
[-CC-:B------:R-:W-:Y:S01]  /*dd30*/  FFMA.FTZ R41, R41, R6.reuse, -R65.reuse ;  /* 0x0000000629297223 */ /* 0x180fe20000010841 */
[----:B------:R-:W-:Y:S02]  /*dd40*/  IMAD R64, R0, 0x600, R64 ;  /* 0x0000060000407824 */ /* 0x000fe400078e0240 */
[-CC-:B------:R-:W-:Y:S01]  /*dd50*/  FFMA.FTZ R42, R42, R6.reuse, -R65.reuse ;  /* 0x000000062a2a7223 */ /* 0x180fe20000010841 */
[-CC-:B------:R-:W-:Y:S01]  /*dd60*/  FFMA.FTZ R43, R43, R6.reuse, -R65.reuse ;  /* 0x000000062b2b7223 */ /* 0x180fe20000010841 */
[----:B------:R-:W-:Y:S01]  /*dd70*/  FFMA.FTZ R44, R44, R6, -R65 ;  /* 0x000000062c2c7223 */ /* 0x000fe20000010841 */
[----:B------:R-:W-:-:S02]  /*dd80*/  VIADD R66, R64, 0x80 ;  /* 0x0000008040427836 */ /* 0x000fc40000000000 */
[-CC-:B------:R-:W-:Y:S01]  /*dd90*/  FFMA.FTZ R45, R45, R6.reuse, -R65.reuse ;  /* 0x000000062d2d7223 */ /* 0x180fe20000010841 */
[-CC-:B------:R-:W-:Y:S01]  /*dda0*/  FFMA.FTZ R46, R46, R6.reuse, -R65.reuse ;  /* 0x000000062e2e7223 */ /* 0x180fe20000010841 */
[----:B------:R-:W-:Y:S01]  /*ddb0*/  FFMA.FTZ R47, R47, R6, -R65 ;  /* 0x000000062f2f7223 */ /* 0x000fe20000010841 */
        /* <DEDUP_REMOVED lines=8> */
[----:B------:R-:W-:Y:S02]  /*de40*/  R2UR UR26, R66 ;  /* 0x00000000421a72ca */ /* 0x000fe400000e0000 */
[----:B------:R-:W-:-:S04]  /*de50*/  IADD3 R66, R64, 0x300, RZ ;  /* 0x0000030040427810 */ /* 0x000fc80007ffe0ff */
        /* <DEDUP_REMOVED lines=11> */
[----:B--2---:R-:W-:Y:S02]  /*df10*/  VIADD R64, R87, 0x1e800 ;  /* 0x0001e80057407836 */ /* 0x004fe40000000000 */
[-CC-:B------:R-:W-:Y:S01]  /*df20*/  FFMA.FTZ R49, R49, R6.reuse, -R65.reuse ;  /* 0x0000000631317223 */ /* 0x180fe20000010841 */
[-CC-:B------:R-:W-:Y:S01]  /*df30*/  FFMA.FTZ R50, R50, R6.reuse, -R65.reuse ;  /* 0x0000000632327223 */ /* 0x180fe20000010841 */
[-CC-:B------:R-:W-:Y:S01]  /*df40*/  FFMA.FTZ R51, R51, R6.reuse, -R65.reuse ;  /* 0x0000000633337223 */ /* 0x180fe20000010841 */
[-CC-:B------:R-:W-:Y:S01]  /*df50*/  FFMA.FTZ R52, R52, R6.reuse, -R65.reuse ;  /* 0x0000000634347223 */ /* 0x180fe20000010841 */
[----:B------:R-:W-:Y:S01]  /*df60*/  SHF.R.U32.HI R64, RZ, 0x4, R64 ;  /* 0x00000004ff407819 */ /* 0x000fe20000011640 */
[-CC-:B------:R-:W-:Y:S01]  /*df70*/  FFMA.FTZ R53, R53, R6.reuse, -R65.reuse ;  /* 0x0000000635357223 */ /* 0x180fe20000010841 */
[-CC-:B------:R-:W-:Y:S01]  /*df80*/  FFMA.FTZ R54, R54, R6.reuse, -R65.reuse ;  /* 0x0000000636367223 */ /* 0x180fe20000010841 */
[-CC-:B------:R-:W-:Y:S01]  /*df90*/  FFMA.FTZ R55, R55, R6.reuse, -R65.reuse ;  /* 0x0000000637377223 */ /* 0x180fe20000010841 */
[----:B------:R-:W-:Y:S01]  /*dfa0*/  LOP3.LUT R64, R64, 0x3fff, RZ, 0xc0, !PT ;  /* 0x00003fff40407812 */ /* 0x000fe200078ec0ff */
        /* <DEDUP_REMOVED lines=24> */
[----:B------:R-:W-:Y:S01]  /*e130*/  IMAD.MOV.U32 R65, RZ, RZ, 0x40000040 ;  /* 0x40000040ff417424 */ /* 0x000fe200078e00ff */
[----:B------:R-:W-:Y:S01]  /*e140*/  LOP3.LUT R64, R64, 0x10000, RZ, 0xfc, !PT ;  /* 0x0001000040407812 */ /* 0x000fe200078efcff */
[----:B------:R-:W-:Y:S01]  /*e150*/  WARPGROUP.ARRIVE ;  /* 0x00000000000079c5 */ /* 0x000fe20000000000 */
[----:B------:R-:W-:Y:S01]  /*e160*/  IMAD.MOV.U32 R67, RZ, RZ, 0x40000040 ;  /* 0x40000040ff437424 */ /* 0x000fe200078e00ff */
[----:B------:R-:W-:Y:S01]  /*e170*/  R2UR UR50, R66 ;  /* 0x00000000423272ca */ /* 0x000fe200000e0000 */
[----:B------:R-:W2:Y:S01]  /*e180*/  LDL.LU R87, [R1+0x24] ;  /* 0x0000240001577983 */ /* 0x000ea20000300800 */
[----:B------:R-:W-:-:S02]  /*e190*/  R2UR UR7, R65 ;  /* 0x00000000410772ca */ /* 0x000fc400000e0000 */
[C---:B------:R-:W-:Y:S02]  /*e1a0*/  R2UR UR4, R64.reuse ;  /* 0x00000000400472ca */ /* 0x040fe400000e0000 */
[----:B------:R-:W-:Y:S01]  /*e1b0*/  R2UR UR5, R65 ;  /* 0x00000000410572ca */ /* 0x000fe200000e0000 */
[----:B------:R-:W-:Y:S01]  /*e1c0*/  VIADD R66, R64, 0x2 ;  /* 0x0000000240427836 */ /* 0x000fe20000000000 */
[C---:B------:R-:W-:Y:S01]  /*e1d0*/  R2UR UR11, R67.reuse ;  /* 0x00000000430b72ca */ /* 0x040fe200000e0000 */
[----:B------:R-:W3:Y:S10]  /*e1e0*/  LDL R118, [R1+0x2c] ;  /* 0x00002c0001767983 */ /* 0x000ef40000100800 */
[----:B------:R-:W-:Y:S01]  /*e1f0*/  HGMMA.64x64x16.F32.BF16 R120, gdesc[UR4].tnspB, R120, gsb0 ;  /* 0x40e00000047879f0 */ /* 0x000fe20008001878 */
[----:B------:R-:W-:-:S02]  /*e200*/  R2UR UR15, R67 ;  /* 0x00000000430f72ca */ /* 0x000fc400000e0000 */
[C---:B------:R-:W-:Y:S02]  /*e210*/  R2UR UR19, R67.reuse ;  /* 0x00000000431372ca */ /* 0x040fe400000e0000 */
[C---:B------:R-:W-:Y:S02]  /*e220*/  R2UR UR23, R67.reuse ;  /* 0x00000000431772ca */ /* 0x040fe400000e0000 */
[C---:B------:R-:W-:Y:S02]  /*e230*/  R2UR UR27, R67.reuse ;  /* 0x00000000431b72ca */ /* 0x040fe400000e0000 */
[C---:B------:R-:W-:Y:S02]  /*e240*/  R2UR UR31, R67.reuse ;  /* 0x00000000431f72ca */ /* 0x040fe400000e0000 */
[C---:B------:R-:W-:Y:S02]  /*e250*/  R2UR UR35, R67.reuse ;  /* 0x00000000432372ca */ /* 0x040fe400000e0000 */
[----:B------:R-:W-:-:S02]  /*e260*/  R2UR UR43, R67 ;  /* 0x00000000432b72ca */ /* 0x000fc400000e0000 */
[C---:B------:R-:W-:Y:S02]  /*e270*/  R2UR UR47, R67.reuse ;  /* 0x00000000432f72ca */ /* 0x040fe400000e0000 */
[----:B------:R-:W-:Y:S02]  /*e280*/  R2UR UR51, R67 ;  /* 0x00000000433372ca */ /* 0x000fe400000e0000 */
[----:B------:R-:W-:Y:S02]  /*e290*/  MOV R67, 0x40000040 ;  /* 0x4000004000437802 */ /* 0x000fe40000000f00 */
[----:B------:R-:W-:Y:S02]  /*e2a0*/  R2UR UR8, R66 ;  /* 0x00000000420872ca */ /* 0x000fe400000e0000 */
[----:B------:R-:W-:Y:S01]  /*e2b0*/  R2UR UR9, R67 ;  /* 0x00000000430972ca */ /* 0x000fe200000e0000 */
[----:B------:R-:W-:Y:S02]  /*e2c0*/  WARPGROUP.DEPBAR.LE gsb0, 0x0 ;  /* 0x00008000000079c5 */ /* 0x000fe40000010000 */
[----:B------:R-:W-:-:S10]  /*e2d0*/  WARPGROUP.ARRIVE ;  /* 0x00000000000079c5 */ /* 0x000fd40000000000 */
[----:B------:R-:W-:Y:S01]  /*e2e0*/  HGMMA.64x64x16.F32.BF16 R120, gdesc[UR8].tnspB, R120, gsb0 ;  /* 0x40e00000087879f0 */ /* 0x000fe20008001878 */
[----:B------:R-:W-:Y:S02]  /*e2f0*/  VIADD R66, R64, 0x4 ;  /* 0x0000000440427836 */ /* 0x000fe40000000000 */
[----:B------:R-:W-:-:S03]  /*e300*/  IMAD.MOV.U32 R67, RZ, RZ, 0x40000040 ;  /* 0x40000040ff437424 */ /* 0x000fc600078e00ff */
        /* <DEDUP_REMOVED lines=19> */
[----:B------:R-:W-:Y:S01]  /*e440*/  VIADD R66, R64, 0x602 ;  /* 0x0000060240427836 */ /* 0x000fe20000000000 */
[----:B------:R-:W-:-:S04]  /*e450*/  MOV R67, 0x40000040 ;  /* 0x4000004000437802 */ /* 0x000fc80000000f00 */
        /* <DEDUP_REMOVED lines=40> */
[----:B------:R-:W-:Y:S01]  /*e6e0*/  R2UR UR55, R65 ;  /* 0x00000000413772ca */ /* 0x000fe200000e0000 */
[----:B------:R-:W-:Y:S02]  /*e6f0*/  VIADD R64, R64, 0xc06 ;  /* 0x00000c0640407836 */ /* 0x000fe40000000000 */
[----:B------:R-:W-:-:S03]  /*e700*/  IMAD.MOV.U32 R65, RZ, RZ, 0x40000040 ;  /* 0x40000040ff417424 */ /* 0x000fc600078e00ff */
[----:B------:R-:W-:Y:S02]  /*e710*/  R2UR UR52, R64 ;  /* 0x00000000403472ca */ /* 0x000fe400000e0000 */
[----:B------:R-:W-:Y:S01]  /*e720*/  R2UR UR53, R65 ;  /* 0x00000000413572ca */ /* 0x000fe200000e0000 */
[----:B------:R-:W0:Y:S01]  /*e730*/  S2R R91, SR_TID.X ;  /* 0x00000000005b7919 */ /* 0x000e220000002100 */
[----:B------:R-:W-:-:S04]  /*e740*/  FADD.FTZ R3, -R37, R3 ;  /* 0x0000000325037221 */ /* 0x000fc80000010100 */
[----:B------:R-:W-:Y:S01]  /*e750*/  FMUL.FTZ R3, R3, R6 ;  /* 0x0000000603037220 */ /* 0x000fe20000410000 */
[----:B------:R-:W-:Y:S02]  /*e760*/  WARPGROUP.DEPBAR.LE gsb0, 0x0 ;  /* 0x00008000000079c5 */ /* 0x000fe40000010000 */
[----:B------:R-:W-:-:S06]  /*e770*/  WARPGROUP.ARRIVE ;  /* 0x00000000000079c5 */ /* 0x000fcc0000000000 */
[----:B------:R-:W-:Y:S01]  /*e780*/  HGMMA.64x64x16.F32.BF16 R120, gdesc[UR52].tnspB, R120, gsb0 ;  /* 0x40e00000347879f0 */ /* 0x000fe20008001878 */
[----:B------:R-:W-:Y:S01]  /*e790*/  MUFU.EX2 R3, R3 ;  /* 0x0000000300037308 */ /* 0x000fe20000000800 */
[----:B0-----:R-:W-:-:S07]  /*e7a0*/  SHF.R.U32.HI R90, RZ, 0x7, R91 ;  /* 0x00000007ff5a7819 */ /* 0x001fce000001165b */
[----:B------:R-:W2:Y:S01]  /*e7b0*/  MUFU.EX2 R25, R25 ;  /* 0x0000001900197308 */ /* 0x000ea20000000800 */
[----:B------:R-:W-:-:S07]  /*e7c0*/  VIADD R65, R90, 0x9 ;  /* 0x000000095a417836 */ /* 0x000fce0000000000 */
[----:B------:R-:W0:Y:S01]  /*e7d0*/  MUFU.EX2 R64, R27 ;  /* 0x0000001b00407308 */ /* 0x000e220000000800 */
[----:B------:R-:W-:-:S04]  /*e7e0*/  ISETP.GE.U32.AND P2, PT, R91, 0x180, PT ;  /* 0x000001805b00780c */ /* 0x000fc80003f46070 */
[----:B------:R-:W-:Y:S01]  /*e7f0*/  SEL R65, R65, 0x9, !P2 ;  /* 0x0000000941417807 */ /* 0x000fe20005000000 */
[----:B--2---:R-:W-:Y:S02]  /*e800*/  FFMA.FTZ R66, R3, R87, R25 ;  /* 0x0000005703427223 */ /* 0x004fe40000010019 */
[----:B------:R-:W1:Y:S08]  /*e810*/  MUFU.EX2 R27, R79 ;  /* 0x0000004f001b7308 */ /* 0x000e700000000800 */
[----:B------:R-:W2:Y:S01]  /*e820*/  MUFU.EX2 R80, R80 ;  /* 0x0000005000507308 */ /* 0x000ea20000000800 */
[----:B------:R-:W-:-:S07]  /*e830*/  @!P1 IMAD R0, R0, 0x8, R2 ;  /* 0x0000000800009824 */ /* 0x000fce00078e0202 */
[----:B------:R-:W4:Y:S01]  /*e840*/  MUFU.EX2 R79, R86 ;  /* 0x00000056004f7308 */ /* 0x000f220000000800 */
[----:B------:R-:W-:Y:S01]  /*e850*/  @!P1 IADD3 R0, R0, 0x30860, RZ ;  /* 0x0003086000009810 */ /* 0x000fe20007ffe0ff */
[----:B------:R-:W-:Y:S01]  /*e860*/  IMAD.MOV.U32 R94, RZ, RZ, R82 ;  /* 0x000000ffff5e7224 */ /* 0x000fe200078e0052 */
[----:B0-----:R-:W-:-:S05]  /*e870*/  F2FP.BF16.F32.PACK_AB R25, R64, R25 ;  /* 0x000000194019723e */ /* 0x001fca00000010ff */
[----:B------:R-:W0:Y:S01]  /*e880*/  MUFU.EX2 R67, R83 ;  /* 0x0000005300437308 */ /* 0x000e220000000800 */
[----:B------:R-:W-:-:S07]  /*e890*/  @!P1 PRMT R0, RZ, 0x654, R0 ;  /* 0x00000654ff009816 */ /* 0x000fce0000000000 */
[----:B------:R-:W-:Y:S01]  /*e8a0*/  MUFU.EX2 R4, R4 ;  /* 0x0000000400047308 */ /* 0x000fe20000000800 */
[----:B------:R-:W-:Y:S02]  /*e8b0*/  WARPGROUP.DEPBAR.LE gsb0, 0x0 ;  /* 0x00008000000079c5 */ /* 0x000fe40000010000 */
[----:B------:R3:W-:Y:S06]  /*e8c0*/  BAR.ARV R65, 0x100 ;  /* 0x000400410000751d */ /* 0x0007ec0000002000 */
[----:B---3--:R-:W-:Y:S01]  /*e8d0*/  FADD.FTZ R65, R64, R66 ;  /* 0x0000004240417221 */ /* 0x008fe20000010000 */
[----:B------:R-:W-:-:S04]  /*e8e0*/  @!P1 IMAD R66, R22, 0x8, R2 ;  /* 0x0000000816429824 */ /* 0x000fc800078e0202 */
[----:B------:R-:W-:-:S05]  /*e8f0*/  @!P1 VIADD R66, R66, 0x30840 ;  /* 0x0003084042429836 */ /* 0x000fca0000000000 */
[----:B------:R-:W-:Y:S01]  /*e900*/  @!P1 PRMT R66, RZ, 0x654, R66 ;  /* 0x00000654ff429816 */ /* 0x000fe20000000042 */
[----:B-1----:R-:W-:Y:S01]  /*e910*/  FADD.FTZ R64, R27, R65 ;  /* 0x000000411b407221 */ /* 0x002fe20000010000 */
[----:B------:R-:W-:Y:S02]  /*e920*/  MUFU.EX2 R82, R9 ;  /* 0x0000000900527308 */ /* 0x000fe40000000800 */
[----:B------:R1:W-:Y:S01]  /*e930*/  @!P1 SYNCS.ARRIVE.TRANS64.RED.A1T0 RZ, [R66+URZ], RZ ;  /* 0x000000ff42ff99a7 */ /* 0x0003e2000810043f */
[----:B--2---:R-:W-:-:S05]  /*e940*/  F2FP.BF16.F32.PACK_AB R27, R80, R27 ;  /* 0x0000001b501b723e */ /* 0x004fca00000010ff */
[----:B------:R2:W-:Y:S01]  /*e950*/  MUFU.EX2 R9, R38 ;  /* 0x0000002600097308 */ /* 0x0005e20000000800 */
[----:B------:R3:W-:Y:S07]  /*e960*/  @!P1 SYNCS.ARRIVE.TRANS64.RED.A1T0 RZ, [R0+URZ], RZ ;  /* 0x000000ff00ff99a7 */ /* 0x0007ee000810043f */
[----:B-1----:R-:W1:Y:S01]  /*e970*/  MUFU.EX2 R66, R157 ;  /* 0x0000009d00427308 */ /* 0x002e620000000800 */
[----:B------:R4:W-:Y:S07]  /*e980*/  STSM.16.M88.4 [R118+0x1e800], R24 ;  /* 0x01e8001876007844 */ /* 0x0009ee0000000200 */
[----:B------:R-:W3:Y:S01]  /*e990*/  MUFU.EX2 R65, R156 ;  /* 0x0000009c00417308 */ /* 0x000ee20000000800 */
[----:B------:R-:W-:Y:S01]  /*e9a0*/  FADD.FTZ R64, R80, R64 ;  /* 0x0000004050407221 */ /* 0x000fe20000010000 */
[----:B--2---:R-:W2:Y:S06]  /*e9b0*/  LDL R38, [R1+0x30] ;  /* 0x0000300001267983 */ /* 0x004eac0000100800 */
[----:B------:R-:W-:Y:S08]  /*e9c0*/  MUFU.EX2 R90, R11 ;  /* 0x0000000b005a7308 */ /* 0x000ff00000000800 */
[----:B------:R0:W3:Y:S08]  /*e9d0*/  MUFU.EX2 R11, R39 ;  /* 0x00000027000b7308 */ /* 0x0000f00000000800 */
[----:B----4-:R-:W4:Y:S01]  /*e9e0*/  MUFU.EX2 R27, R155 ;  /* 0x0000009b001b7308 */ /* 0x010f220000000800 */
[----:B0-----:R-:W2:Y:S07]  /*e9f0*/  LDL R39, [R1+0x34] ;  /* 0x0000340001277983 */ /* 0x001eae0000100800 */
[----:B------:R0:W-:Y:S02]  /*ea00*/  MUFU.EX2 R98, R8 ;  /* 0x0000000800627308 */ /* 0x0001e40000000800 */
[----:B0-----:R-:W-:-:S06]  /*ea10*/  FADD.FTZ R8, R79, R94 ;  /* 0x0000005e4f087221 */ /* 0x001fcc0000010000 */
[----:B------:R-:W0:Y:S08]  /*ea20*/  MUFU.EX2 R40, R40 ;  /* 0x0000002800287308 */ /* 0x000e300000000800 */
[----:B------:R-:W0:Y:S08]  /*ea30*/  MUFU.EX2 R26, R154 ;  /* 0x0000009a001a7308 */ /* 0x000e300000000800 */
[----:B------:R1:W-:Y:S08]  /*ea40*/  MUFU.EX2 R87, R10 ;  /* 0x0000000a00577308 */ /* 0x0003f00000000800 */
[----:B------:R3:W-:Y:S01]  /*ea50*/  MUFU.EX2 R86, R12 ;  /* 0x0000000c00567308 */ /* 0x0007e20000000800 */
[----:B-1----:R-:W-:-:S04]  /*ea60*/  FADD.FTZ R10, R67, R8 ;  /* 0x00000008430a7221 */ /* 0x002fc80000010000 */
[----:B------:R-:W-:-:S03]  /*ea70*/  FADD.FTZ R10, R66, R10 ;  /* 0x0000000a420a7221 */ /* 0x000fc60000010000 */
[----:B------:R-:W1:Y:S01]  /*ea80*/  MUFU.EX2 R25, R153 ;  /* 0x0000009900197308 */ /* 0x000e620000000800 */
[----:B---3--:R-:W-:-:S04]  /*ea90*/  FADD.FTZ R12, R4, R64 ;  /* 0x00000040040c7221 */ /* 0x008fc80000010000 */
[C---:B------:R-:W-:Y:S01]  /*eaa0*/  FADD.FTZ R12, R9.reuse, R12 ;  /* 0x0000000c090c7221 */ /* 0x040fe20000010000 */
[----:B------:R-:W-:Y:S01]  /*eab0*/  F2FP.BF16.F32.PACK_AB R9, R9, R4 ;  /* 0x000000040909723e */ /* 0x000fe200000010ff */
[----:B------:R-:W-:Y:S01]  /*eac0*/  FADD.FTZ R4, R65, R10 ;  /* 0x0000000a41047221 */ /* 0x000fe20000010000 */
[----:B------:R-:W3:Y:S08]  /*ead0*/  MUFU.EX2 R24, R152 ;  /* 0x0000009800187308 */ /* 0x000ef00000000800 */
[----:B------:R-:W3:Y:S08]  /*eae0*/  MUFU.EX2 R0, R105 ;  /* 0x0000006900007308 */ /* 0x000ef00000000800 */
[----:B------:R4:W-:Y:S02]  /*eaf0*/  MUFU.EX2 R105, R14 ;  /* 0x0000000e00697308 */ /* 0x0009e40000000800 */
[----:B----4-:R-:W-:Y:S01]  /*eb00*/  FADD.FTZ R14, R11, R12 ;  /* 0x0000000c0b0e7221 */ /* 0x010fe20000010000 */
[----:B------:R-:W-:-:S05]  /*eb10*/  FADD.FTZ R12, R27, R4 ;  /* 0x000000041b0c7221 */ /* 0x000fca0000010000 */
[----:B------:R-:W4:Y:S01]  /*eb20*/  MUFU.EX2 R100, R100 ;  /* 0x0000006400647308 */ /* 0x000f220000000800 */
[----:B0-----:R-:W-:Y:S01]  /*eb30*/  FADD.FTZ R4, R40, R14 ;  /* 0x0000000e28047221 */ /* 0x001fe20000010000 */
[----:B------:R-:W-:-:S04]  /*eb40*/  FADD.FTZ R14, R26, R12 ;  /* 0x0000000c1a0e7221 */ /* 0x000fc80000010000 */
[----:B-1----:R-:W-:Y:S02]  /*eb50*/  FADD.FTZ R14, R25, R14 ;  /* 0x0000000e190e7221 */ /* 0x002fe40000010000 */
[----:B------:R-:W0:Y:S02]  /*eb60*/  MUFU.EX2 R97, R97 ;  /* 0x0000006100617308 */ /* 0x000e240000000800 */
[----:B---3--:R-:W-:-:S06]  /*eb70*/  FADD.FTZ R14, R24, R14 ;  /* 0x0000000e180e7221 */ /* 0x008fcc0000010000 */
[----:B------:R-:W1:Y:S01]  /*eb80*/  MUFU.EX2 R96, R96 ;  /* 0x0000006000607308 */ /* 0x000e620000000800 */
[----:B------:R-:W-:-:S07]  /*eb90*/  FADD.FTZ R14, R0, R14 ;  /* 0x0000000e000e7221 */ /* 0x000fce0000010000 */
[----:B------:R-:W3:Y:S01]  /*eba0*/  MUFU.EX2 R93, R93 ;  /* 0x0000005d005d7308 */ /* 0x000ee20000000800 */
[----:B----4-:R-:W-:-:S07]  /*ebb0*/  FADD.FTZ R14, R100, R14 ;  /* 0x0000000e640e7221 */ /* 0x010fce0000010000 */
[----:B------:R-:W4:Y:S01]  /*ebc0*/  MUFU.EX2 R92, R92 ;  /* 0x0000005c005c7308 */ /* 0x000f220000000800 */
[----:B0-----:R-:W-:-:S07]  /*ebd0*/  FADD.FTZ R14, R97, R14 ;  /* 0x0000000e610e7221 */ /* 0x001fce0000010000 */
[----:B------:R-:W0:Y:S01]  /*ebe0*/  MUFU.EX2 R89, R89 ;  /* 0x0000005900597308 */ /* 0x000e220000000800 */
[----:B-1----:R-:W-:-:S07]  /*ebf0*/  FADD.FTZ R14, R96, R14 ;  /* 0x0000000e600e7221 */ /* 0x002fce0000010000 */
[----:B------:R-:W1:Y:S01]  /*ec00*/  MUFU.EX2 R88, R88 ;  /* 0x0000005800587308 */ /* 0x000e620000000800 */
[----:B---3--:R-:W-:-:S04]  /*ec10*/  FADD.FTZ R14, R93, R14 ;  /* 0x0000000e5d0e7221 */ /* 0x008fc80000010000 */
[----:B----4-:R-:W-:-:S03]  /*ec20*/  FADD.FTZ R14, R92, R14 ;  /* 0x0000000e5c0e7221 */ /* 0x010fc60000010000 */
[----:B------:R-:W-:Y:S01]  /*ec30*/  MUFU.EX2 R83, R13 ;  /* 0x0000000d00537308 */ /* 0x000fe20000000800 */
[----:B0-----:R-:W-:-:S07]  /*ec40*/  FADD.FTZ R14, R89, R14 ;  /* 0x0000000e590e7221 */ /* 0x001fce0000010000 */
[----:B------:R0:W3:Y:S01]  /*ec50*/  MUFU.EX2 R13, R41 ;  /* 0x00000029000d7308 */ /* 0x0000e20000000800 */
[----:B------:R-:W-:Y:S01]  /*ec60*/  F2FP.BF16.F32.PACK_AB R12, R26, R27 ;  /* 0x0000001b1a0c723e */ /* 0x000fe200000010ff */
[----:B0-----:R-:W4:Y:S01]  /*ec70*/  LDL R41, [R1+0x6c] ;  /* 0x00006c0001297983 */ /* 0x001f220000100800 */
[----:B-1----:R-:W-:Y:S01]  /*ec80*/  FADD.FTZ R26, R88, R14 ;  /* 0x0000000e581a7221 */ /* 0x002fe20000010000 */
[----:B------:R-:W-:Y:S02]  /*ec90*/  F2FP.BF16.F32.PACK_AB R14, R24, R25 ;  /* 0x00000019180e723e */ /* 0x000fe400000010ff */
[----:B------:R-:W2:Y:S02]  /*eca0*/  LDL R24, [R1+0x74] ;  /* 0x0000740001187983 */ /* 0x000ea40000100800 */
[----:B------:R-:W0:Y:S08]  /*ecb0*/  MUFU.EX2 R42, R42 ;  /* 0x0000002a002a7308 */ /* 0x000e300000000800 */
[----:B------:R-:W-:Y:S08]  /*ecc0*/  MUFU.EX2 R91, R15 ;  /* 0x0000000f005b7308 */ /* 0x000ff00000000800 */
[----:B------:R-:W1:Y:S01]  /*ecd0*/  MUFU.EX2 R15, R43 ;  /* 0x0000002b000f7308 */ /* 0x000e620000000800 */
[----:B---3--:R-:W-:-:S07]  /*ece0*/  FADD.FTZ R4, R13, R4 ;  /* 0x000000040d047221 */ /* 0x008fce0000010000 */
[----:B------:R-:W3:Y:S01]  /*ecf0*/  MUFU.EX2 R44, R44 ;  /* 0x0000002c002c7308 */ /* 0x000ee20000000800 */
[----:B0-----:R-:W-:-:S07]  /*ed00*/  FADD.FTZ R4, R42, R4 ;  /* 0x000000042a047221 */ /* 0x001fce0000010000 */
[----:B------:R-:W0:Y:S01]  /*ed10*/  MUFU.EX2 R45, R45 ;  /* 0x0000002d002d7308 */ /* 0x000e220000000800 */
[----:B-1----:R-:W-:-:S07]  /*ed20*/  FADD.FTZ R4, R15, R4 ;  /* 0x000000040f047221 */ /* 0x002fce0000010000 */
        /* <DEDUP_REMOVED lines=8> */
[----:B------:R-:W3:Y:S08]  /*edb0*/  MUFU.EX2 R50, R50 ;  /* 0x0000003200327308 */ /* 0x000ef00000000800 */
[----:B------:R-:W3:Y:S01]  /*edc0*/  MUFU.EX2 R85, R85 ;  /* 0x0000005500557308 */ /* 0x000ee20000000800 */
[----:B0-----:R-:W-:-:S07]  /*edd0*/  FADD.FTZ R4, R48, R4 ;  /* 0x0000000430047221 */ /* 0x001fce0000010000 */
[----:B------:R-:W0:Y:S08]  /*ede0*/  MUFU.EX2 R51, R51 ;  /* 0x0000003300337308 */ /* 0x000e300000000800 */
[----:B------:R-:W0:Y:S01]  /*edf0*/  MUFU.EX2 R84, R84 ;  /* 0x0000005400547308 */ /* 0x000e220000000800 */
[----:B-1----:R-:W-:-:S07]  /*ee00*/  FADD.FTZ R4, R49, R4 ;  /* 0x0000000431047221 */ /* 0x002fce0000010000 */
[----:B------:R-:W1:Y:S08]  /*ee10*/  MUFU.EX2 R52, R52 ;  /* 0x0000003400347308 */ /* 0x000e700000000800 */
[----:B------:R-:W1:Y:S01]  /*ee20*/  MUFU.EX2 R81, R81 ;  /* 0x0000005100517308 */ /* 0x000e620000000800 */
[----:B---3--:R-:W-:Y:S01]  /*ee30*/  FADD.FTZ R4, R50, R4 ;  /* 0x0000000432047221 */ /* 0x008fe20000010000 */
[----:B------:R-:W-:-:S06]  /*ee40*/  FADD.FTZ R26, R85, R26 ;  /* 0x0000001a551a7221 */ /* 0x000fcc0000010000 */
[----:B------:R-:W3:Y:S08]  /*ee50*/  MUFU.EX2 R53, R53 ;  /* 0x0000003500357308 */ /* 0x000ef00000000800 */
[----:B------:R-:W3:Y:S01]  /*ee60*/  MUFU.EX2 R36, R36 ;  /* 0x0000002400247308 */ /* 0x000ee20000000800 */
        /* <DEDUP_REMOVED lines=22> */
[----:B------:R-:W-:Y:S08]  /*efd0*/  MUFU.EX2 R33, R33 ;  /* 0x0000002100217308 */ /* 0x000ff00000000800 */
[----:B------:R-:W3:Y:S01]  /*efe0*/  MUFU.EX2 R59, R59 ;  /* 0x0000003b003b7308 */ /* 0x000ee20000000800 */
[----:B0-----:R-:W-:Y:S01]  /*eff0*/  FADD.FTZ R25, R57, R4 ;  /* 0x0000000439197221 */ /* 0x001fe20000010000 */
[----:B------:R-:W-:-:S06]  /*f000*/  FADD.FTZ R4, R34, R27 ;  /* 0x0000001b22047221 */ /* 0x000fcc0000010000 */
[----:B------:R-:W0:Y:S01]  /*f010*/  MUFU.EX2 R60, R60 ;  /* 0x0000003c003c7308 */ /* 0x000e220000000800 */
[----:B------:R-:W-:Y:S02]  /*f020*/  F2FP.BF16.F32.PACK_AB R8, R67, R79 ;  /* 0x0000004f4308723e */ /* 0x000fe400000010ff */
[----:B------:R-:W-:Y:S02]  /*f030*/  F2FP.BF16.F32.PACK_AB R10, R65, R66 ;  /* 0x00000042410a723e */ /* 0x000fe400000010ff */
[----:B------:R-:W-:Y:S01]  /*f040*/  F2FP.BF16.F32.PACK_AB R11, R40, R11 ;  /* 0x0000000b280b723e */ /* 0x000fe200000010ff */
[----:B-1----:R-:W-:Y:S01]  /*f050*/  FADD.FTZ R4, R29, R4 ;  /* 0x000000041d047221 */ /* 0x002fe20000010000 */
[----:B------:R-:W-:Y:S01]  /*f060*/  F2FP.BF16.F32.PACK_AB R100, R100, R0 ;  /* 0x000000006464723e */ /* 0x000fe200000010ff */
[----:B------:R-:W-:Y:S01]  /*f070*/  FADD.FTZ R0, R58, R25 ;  /* 0x000000193a007221 */ /* 0x000fe20000010000 */
[----:B------:R-:W3:Y:S01]  /*f080*/  LDL R26, [R1+0x70] ;  /* 0x00007000011a7983 */ /* 0x000ee20000100800 */
[----:B------:R-:W-:-:S02]  /*f090*/  F2FP.BF16.F32.PACK_AB R13, R42, R13 ;  /* 0x0000000d2a0d723e */ /* 0x000fc400000010ff */
[----:B------:R-:W-:Y:S01]  /*f0a0*/  F2FP.BF16.F32.PACK_AB R15, R44, R15 ;  /* 0x0000000f2c0f723e */ /* 0x000fe200000010ff */
[----:B------:R1:W-:Y:S01]  /*f0b0*/  MUFU.EX2 R106, R101 ;  /* 0x00000065006a7308 */ /* 0x0003e20000000800 */
[----:B------:R-:W-:Y:S02]  /*f0c0*/  F2FP.BF16.F32.PACK_AB R102, R96, R97 ;  /* 0x000000616066723e */ /* 0x000fe400000010ff */
[----:B------:R-:W-:Y:S02]  /*f0d0*/  F2FP.BF16.F32.PACK_AB R103, R48, R47 ;  /* 0x0000002f3067723e */ /* 0x000fe400000010ff */
[----:B------:R-:W-:Y:S02]  /*f0e0*/  F2FP.BF16.F32.PACK_AB R92, R92, R93 ;  /* 0x0000005d5c5c723e */ /* 0x000fe400000010ff */
[----:B------:R-:W-:Y:S02]  /*f0f0*/  F2FP.BF16.F32.PACK_AB R93, R50, R49 ;  /* 0x00000031325d723e */ /* 0x000fe400000010ff */
[----:B-1----:R-:W-:-:S02]  /*f100*/  F2FP.BF16.F32.PACK_AB R101, R46, R45 ;  /* 0x0000002d2e65723e */ /* 0x002fc400000010ff */
[----:B------:R-:W-:Y:S02]  /*f110*/  F2FP.BF16.F32.PACK_AB R94, R88, R89 ;  /* 0x00000059585e723e */ /* 0x000fe400000010ff */
[----:B------:R-:W-:Y:S01]  /*f120*/  F2FP.BF16.F32.PACK_AB R95, R52, R51 ;  /* 0x00000033345f723e */ /* 0x000fe200000010ff */
[----:B----4-:R3:W-:Y:S04]  /*f130*/  STSM.16.M88.4 [R41], R8 ;  /* 0x0000000829007844 */ /* 0x0107e80000000200 */
[----:B--2---:R1:W-:Y:S04]  /*f140*/  STSM.16.M88.4 [R39], R12 ;  /* 0x0000000c27007844 */ /* 0x0043e80000000200 */
[----:B------:R-:W-:Y:S01]  /*f150*/  STSM.16.M88.4 [R38], R100 ;  /* 0x0000006426007844 */ /* 0x000fe20000000200 */
[----:B---3--:R-:W-:Y:S01]  /*f160*/  FADD.FTZ R9, R59, R0 ;  /* 0x000000003b097221 */ /* 0x008fe20000010000 */
[----:B------:R-:W-:Y:S01]  /*f170*/  FADD.FTZ R11, R33, R4 ;  /* 0x00000004210b7221 */ /* 0x000fe20000010000 */
[----:B------:R-:W-:-:S02]  /*f180*/  F2FP.BF16.F32.PACK_AB R8, R84, R85 ;  /* 0x000000555408723e */ /* 0x000fc400000010ff */
[----:B0-----:R-:W-:Y:S01]  /*f190*/  FADD.FTZ R0, R60, R9 ;  /* 0x000000093c007221 */ /* 0x001fe20000010000 */
[----:B-1----:R-:W-:Y:S01]  /*f1a0*/  FADD.FTZ R15, R82, R11 ;  /* 0x0000000b520f7221 */ /* 0x002fe20000010000 */
[----:B------:R-:W-:Y:S02]  /*f1b0*/  F2FP.BF16.F32.PACK_AB R9, R54, R53 ;  /* 0x000000353609723e */ /* 0x000fe400000010ff */
[----:B------:R-:W-:Y:S02]  /*f1c0*/  F2FP.BF16.F32.PACK_AB R10, R36, R81 ;  /* 0x00000051240a723e */ /* 0x000fe400000010ff */
[----:B------:R-:W-:Y:S01]  /*f1d0*/  F2FP.BF16.F32.PACK_AB R11, R56, R55 ;  /* 0x00000037380b723e */ /* 0x000fe200000010ff */
[----:B------:R-:W-:Y:S04]  /*f1e0*/  STSM.16.M88.4 [R118+0x24800], R92 ;  /* 0x0248005c76007844 */ /* 0x000fe80000000200 */
[----:B------:R0:W-:Y:S04]  /*f1f0*/  STSM.16.M88.4 [R24], R8 ;  /* 0x0000000818007844 */ /* 0x0001e80000000200 */
[----:B0-----:R-:W2:Y:S01]  /*f200*/  LDL.LU R24, [R1+0x20] ;  /* 0x0000200001187983 */ /* 0x001ea20000300800 */
[----:B------:R-:W0:Y:S08]  /*f210*/  MUFU.EX2 R61, R61 ;  /* 0x0000003d003d7308 */ /* 0x000e300000000800 */
[----:B------:R-:W1:Y:S08]  /*f220*/  MUFU.EX2 R62, R62 ;  /* 0x0000003e003e7308 */ /* 0x000e700000000800 */
[----:B------:R-:W3:Y:S08]  /*f230*/  MUFU.EX2 R32, R32 ;  /* 0x0000002000207308 */ /* 0x000ef00000000800 */
[----:B------:R-:W4:Y:S01]  /*f240*/  MUFU.EX2 R63, R63 ;  /* 0x0000003f003f7308 */ /* 0x000f220000000800 */
[----:B0-----:R-:W-:-:S07]  /*f250*/  FADD.FTZ R13, R61, R0 ;  /* 0x000000003d0d7221 */ /* 0x001fce0000010000 */
[----:B------:R-:W0:Y:S01]  /*f260*/  MUFU.EX2 R68, R68 ;  /* 0x0000004400447308 */ /* 0x000e220000000800 */
[----:B-1----:R-:W-:-:S07]  /*f270*/  FADD.FTZ R0, R62, R13 ;  /* 0x0000000d3e007221 */ /* 0x002fce0000010000 */
[----:B------:R-:W1:Y:S08]  /*f280*/  MUFU.EX2 R28, R28 ;  /* 0x0000001c001c7308 */ /* 0x000e700000000800 */
[----:B------:R-:W1:Y:S01]  /*f290*/  MUFU.EX2 R69, R69 ;  /* 0x0000004500457308 */ /* 0x000e620000000800 */
[----:B---3--:R-:W-:Y:S01]  /*f2a0*/  FADD.FTZ R4, R32, R15 ;  /* 0x0000000f20047221 */ /* 0x008fe20000010000 */
[----:B----4-:R-:W-:-:S06]  /*f2b0*/  FADD.FTZ R13, R63, R0 ;  /* 0x000000003f0d7221 */ /* 0x010fcc0000010000 */
[----:B------:R-:W3:Y:S01]  /*f2c0*/  MUFU.EX2 R70, R70 ;  /* 0x0000004600467308 */ /* 0x000ee20000000800 */
[----:B------:R-:W-:Y:S01]  /*f2d0*/  FADD.FTZ R15, R83, R4 ;  /* 0x00000004530f7221 */ /* 0x000fe20000010000 */
[----:B0-----:R-:W-:-:S06]  /*f2e0*/  FADD.FTZ R0, R68, R13 ;  /* 0x0000000d44007221 */ /* 0x001fcc0000010000 */
[----:B------:R-:W0:Y:S08]  /*f2f0*/  MUFU.EX2 R21, R21 ;  /* 0x0000001500157308 */ /* 0x000e300000000800 */
[----:B------:R-:W4:Y:S01]  /*f300*/  MUFU.EX2 R71, R71 ;  /* 0x0000004700477308 */ /* 0x000f220000000800 */
[----:B-1----:R-:W-:Y:S01]  /*f310*/  FADD.FTZ R15, R28, R15 ;  /* 0x0000000f1c0f7221 */ /* 0x002fe20000010000 */
[----:B------:R-:W-:-:S06]  /*f320*/  FADD.FTZ R25, R69, R0 ;  /* 0x0000000045197221 */ /* 0x000fcc0000010000 */
[----:B------:R-:W1:Y:S01]  /*f330*/  MUFU.EX2 R72, R72 ;  /* 0x0000004800487308 */ /* 0x000e620000000800 */
[----:B------:R-:W-:Y:S01]  /*f340*/  FADD.FTZ R4, R86, R15 ;  /* 0x0000000f56047221 */ /* 0x000fe20000010000 */
[----:B---3--:R-:W-:-:S06]  /*f350*/  FADD.FTZ R0, R70, R25 ;  /* 0x0000001946007221 */ /* 0x008fcc0000010000 */
[----:B------:R-:W3:Y:S08]  /*f360*/  MUFU.EX2 R20, R20 ;  /* 0x0000001400147308 */ /* 0x000ef00000000800 */
[----:B------:R-:W3:Y:S01]  /*f370*/  MUFU.EX2 R73, R73 ;  /* 0x0000004900497308 */ /* 0x000ee20000000800 */
[----:B0-----:R-:W-:Y:S01]  /*f380*/  FADD.FTZ R4, R21, R4 ;  /* 0x0000000415047221 */ /* 0x001fe20000010000 */
[----:B----4-:R-:W-:-:S06]  /*f390*/  FADD.FTZ R11, R71, R0 ;  /* 0x00000000470b7221 */ /* 0x010fcc0000010000 */
[----:B------:R-:W0:Y:S01]  /*f3a0*/  MUFU.EX2 R74, R74 ;  /* 0x0000004a004a7308 */ /* 0x000e220000000800 */
[----:B------:R-:W-:Y:S01]  /*f3b0*/  FADD.FTZ R25, R87, R4 ;  /* 0x0000000457197221 */ /* 0x000fe20000010000 */
[----:B-1----:R-:W-:-:S06]  /*f3c0*/  FADD.FTZ R0, R72, R11 ;  /* 0x0000000b48007221 */ /* 0x002fcc0000010000 */
[----:B------:R-:W1:Y:S01]  /*f3d0*/  MUFU.EX2 R75, R75 ;  /* 0x0000004b004b7308 */ /* 0x000e620000000800 */
[----:B---3--:R-:W-:Y:S01]  /*f3e0*/  FADD.FTZ R27, R20, R25 ;  /* 0x00000019141b7221 */ /* 0x008fe20000010000 */
[----:B------:R-:W-:-:S06]  /*f3f0*/  FADD.FTZ R25, R73, R0 ;  /* 0x0000000049197221 */ /* 0x000fcc0000010000 */
[----:B------:R-:W3:Y:S01]  /*f400*/  MUFU.EX2 R76, R76 ;  /* 0x0000004c004c7308 */ /* 0x000ee20000000800 */
[----:B------:R-:W-:Y:S01]  /*f410*/  FADD.FTZ R4, R90, R27 ;  /* 0x0000001b5a047221 */ /* 0x000fe20000010000 */
[----:B0-----:R-:W-:-:S06]  /*f420*/  FADD.FTZ R0, R74, R25 ;  /* 0x000000194a007221 */ /* 0x001fcc0000010000 */
[----:B------:R-:W0:Y:S01]  /*f430*/  MUFU.EX2 R77, R77 ;  /* 0x0000004d004d7308 */ /* 0x000e220000000800 */
[----:B------:R-:W-:Y:S01]  /*f440*/  FADD.FTZ R27, R91, R4 ;  /* 0x000000045b1b7221 */ /* 0x000fe20000010000 */
[----:B------:R-:W-:Y:S01]  /*f450*/  F2FP.BF16.F32.PACK_AB R12, R35, R30 ;  /* 0x0000001e230c723e */ /* 0x000fe200000010ff */
[----:B-1----:R-:W-:-:S05]  /*f460*/  FADD.FTZ R25, R75, R0 ;  /* 0x000000004b197221 */ /* 0x002fca0000010000 */
[----:B------:R-:W1:Y:S01]  /*f470*/  MUFU.EX2 R78, R78 ;  /* 0x0000004e004e7308 */ /* 0x000e620000000800 */
[----:B------:R-:W-:Y:S02]  /*f480*/  F2FP.BF16.F32.PACK_AB R13, R58, R57 ;  /* 0x000000393a0d723e */ /* 0x000fe400000010ff */
[----:B------:R-:W-:Y:S02]  /*f490*/  F2FP.BF16.F32.PACK_AB R14, R34, R31 ;  /* 0x0000001f220e723e */ /* 0x000fe400000010ff */
[----:B------:R-:W-:-:S03]  /*f4a0*/  F2FP.BF16.F32.PACK_AB R15, R60, R59 ;  /* 0x0000003b3c0f723e */ /* 0x000fc600000010ff */
[----:B------:R-:W4:Y:S01]  /*f4b0*/  MUFU.EX2 R107, R104 ;  /* 0x00000068006b7308 */ /* 0x000f220000000800 */
[----:B------:R-:W-:Y:S02]  /*f4c0*/  F2FP.BF16.F32.PACK_AB R8, R33, R29 ;  /* 0x0000001d2108723e */ /* 0x000fe400000010ff */
[----:B------:R-:W-:Y:S02]  /*f4d0*/  F2FP.BF16.F32.PACK_AB R9, R62, R61 ;  /* 0x0000003d3e09723e */ /* 0x000fe400000010ff */
[----:B------:R-:W-:-:S03]  /*f4e0*/  F2FP.BF16.F32.PACK_AB R10, R32, R82 ;  /* 0x00000052200a723e */ /* 0x000fc600000010ff */
[----:B------:R-:W4:Y:S01]  /*f4f0*/  MUFU.EX2 R110, R110 ;  /* 0x0000006e006e7308 */ /* 0x000f220000000800 */
[----:B------:R-:W-:Y:S01]  /*f500*/  F2FP.BF16.F32.PACK_AB R11, R68, R63 ;  /* 0x0000003f440b723e */ /* 0x000fe200000010ff */
[----:B------:R-:W-:Y:S01]  /*f510*/  FADD.FTZ R4, R98, R27 ;  /* 0x0000001b62047221 */ /* 0x000fe20000010000 */
[----:B---3--:R-:W-:Y:S01]  /*f520*/  FADD.FTZ R0, R76, R25 ;  /* 0x000000194c007221 */ /* 0x008fe20000010000 */
[----:B------:R-:W-:Y:S04]  /*f530*/  STSM.16.M88.4 [R39+0x6000], R12 ;  /* 0x0060000c27007844 */ /* 0x000fe80000000200 */
[----:B------:R-:W3:Y:S01]  /*f540*/  MUFU.EX2 R108, R108 ;  /* 0x0000006c006c7308 */ /* 0x000ee20000000800 */
[----:B------:R0:W-:Y:S07]  /*f550*/  STSM.16.M88.4 [R38+0x6000], R8 ;  /* 0x0060000826007844 */ /* 0x0001ee0000000200 */
[----:B------:R-:W3:Y:S08]  /*f560*/  MUFU.EX2 R111, R111 ;  /* 0x0000006f006f7308 */ /* 0x000ef00000000800 */
[----:B------:R-:W3:Y:S01]  /*f570*/  MUFU.EX2 R116, R116 ;  /* 0x0000007400747308 */ /* 0x000ee20000000800 */
[----:B0-----:R-:W-:Y:S01]  /*f580*/  FADD.FTZ R11, R105, R4 ;  /* 0x00000004690b7221 */ /* 0x001fe20000010000 */
[----:B------:R-:W-:-:S03]  /*f590*/  FADD.FTZ R9, R77, R0 ;  /* 0x000000004d097221 */ /* 0x000fc60000010000 */
[----:B------:R-:W-:-:S03]  /*f5a0*/  FADD.FTZ R0, R106, R11 ;  /* 0x0000000b6a007221 */ /* 0x000fc60000010000 */
[----:B------:R-:W0:Y:S01]  /*f5b0*/  MUFU.EX2 R109, R109 ;  /* 0x0000006d006d7308 */ /* 0x000e220000000800 */
[----:B-1----:R-:W-:Y:S01]  /*f5c0*/  FADD.FTZ R9, R78, R9 ;  /* 0x000000094e097221 */ /* 0x002fe20000010000 */
[----:B----4-:R-:W-:-:S06]  /*f5d0*/  FADD.FTZ R11, R107, R0 ;  /* 0x000000006b0b7221 */ /* 0x010fcc0000010000 */
[----:B------:R-:W-:Y:S01]  /*f5e0*/  MUFU.EX2 R99, R112 ;  /* 0x0000007000637308 */ /* 0x000fe20000000800 */
[----:B------:R-:W-:-:S07]  /*f5f0*/  FADD.FTZ R0, R110, R9 ;  /* 0x000000096e007221 */ /* 0x000fce0000010000 */
[----:B------:R-:W-:Y:S08]  /*f600*/  MUFU.EX2 R104, R113 ;  /* 0x0000007100687308 */ /* 0x000ff00000000800 */
[----:B------:R-:W1:Y:S08]  /*f610*/  MUFU.EX2 R115, R115 ;  /* 0x0000007300737308 */ /* 0x000e700000000800 */
[----:B------:R-:W-:Y:S08]  /*f620*/  MUFU.EX2 R117, R117 ;  /* 0x0000007500757308 */ /* 0x000ff00000000800 */
[----:B------:R-:W4:Y:S01]  /*f630*/  MUFU.EX2 R114, R114 ;  /* 0x0000007200727308 */ /* 0x000f220000000800 */
[----:B---3--:R-:W-:Y:S01]  /*f640*/  FADD.FTZ R4, R108, R11 ;  /* 0x0000000b6c047221 */ /* 0x008fe20000010000 */
[----:B------:R-:W-:Y:S01]  /*f650*/  FADD.FTZ R11, R111, R0 ;  /* 0x000000006f0b7221 */ /* 0x000fe20000010000 */
[----:B------:R-:W-:-:S02]  /*f660*/  F2FP.BF16.F32.PACK_AB R28, R28, R83 ;  /* 0x000000531c1c723e */ /* 0x000fc400000010ff */
[----:B------:R-:W-:Y:S01]  /*f670*/  F2FP.BF16.F32.PACK_AB R29, R70, R69 ;  /* 0x00000045461d723e */ /* 0x000fe200000010ff */
[----:B------:R-:W-:Y:S01]  /*f680*/  FADD.FTZ R0, R116, R11 ;  /* 0x0000000b74007221 */ /* 0x000fe20000010000 */
[----:B------:R-:W-:Y:S02]  /*f690*/  F2FP.BF16.F32.PACK_AB R30, R21, R86 ;  /* 0x00000056151e723e */ /* 0x000fe400000010ff */
[----:B------:R-:W-:Y:S02]  /*f6a0*/  F2FP.BF16.F32.PACK_AB R31, R72, R71 ;  /* 0x00000047481f723e */ /* 0x000fe400000010ff */
[----:B------:R-:W-:Y:S01]  /*f6b0*/  F2FP.BF16.F32.PACK_AB R90, R91, R90 ;  /* 0x0000005a5b5a723e */ /* 0x000fe200000010ff */
[----:B0-----:R-:W-:Y:S01]  /*f6c0*/  FADD.FTZ R4, R109, R4 ;  /* 0x000000046d047221 */ /* 0x001fe20000010000 */
        /* <DEDUP_REMOVED lines=8> */
[C---:B-1----:R-:W-:Y:S02]  /*f750*/  F2FP.BF16.F32.PACK_AB R109, R115.reuse, R116 ;  /* 0x00000074736d723e */ /* 0x042fe400000010ff */
[----:B------:R-:W-:Y:S02]  /*f760*/  F2FP.BF16.F32.PACK_AB R110, R104, R99 ;  /* 0x00000063686e723e */ /* 0x000fe400000010ff */
[----:B----4-:R-:W-:Y:S01]  /*f770*/  F2FP.BF16.F32.PACK_AB R111, R114, R117 ;  /* 0x00000075726f723e */ /* 0x010fe200000010ff */
[----:B------:R-:W-:Y:S04]  /*f780*/  STSM.16.M88.4 [R118+0x2a800], R28 ;  /* 0x02a8001c76007844 */ /* 0x000fe80000000200 */
[----:B------:R-:W-:Y:S04]  /*f790*/  STSM.16.M88.4 [R26], R88 ;  /* 0x000000581a007844 */ /* 0x000fe80000000200 */
[----:B------:R-:W-:Y:S04]  /*f7a0*/  STSM.16.M88.4 [R39+0xc000], R8 ;  /* 0x00c0000827007844 */ /* 0x000fe80000000200 */
[----:B------:R-:W-:Y:S01]  /*f7b0*/  STSM.16.M88.4 [R38+0xc000], R108 ;  /* 0x00c0006c26007844 */ /* 0x000fe20000000200 */
[----:B------:R-:W-:Y:S01]  /*f7c0*/  @!PT LDS RZ, [RZ] ;  /* 0x00000000fffff984 */ /* 0x000fe20000000800 */
[----:B------:R-:W-:Y:S01]  /*f7d0*/  @!PT LDS RZ, [RZ] ;  /* 0x00000000fffff984 */ /* 0x000fe20000000800 */
[----:B------:R-:W-:Y:S01]  /*f7e0*/  @!PT LDS RZ, [RZ] ;  /* 0x00000000fffff984 */ /* 0x000fe20000000800 */
[----:B------:R-:W-:Y:S01]  /*f7f0*/  @!PT LDS RZ, [RZ] ;  /* 0x00000000fffff984 */ /* 0x000fe20000000800 */
[----:B------:R0:W-:Y:S06]  /*f800*/  MEMBAR.ALL.CTA ;  /* 0x0000000000007992 */ /* 0x0001ec0000008000 */
[----:B0-----:R-:W0:Y:S01]  /*f810*/  FENCE.VIEW.ASYNC.S ;  /* 0x00000000000073c6 */ /* 0x001e220000000000 */
[----:B------:R-:W-:-:S04]  /*f820*/  FADD.FTZ R0, R115, R0 ;  /* 0x0000000073007221 */ /* 0x000fc80000010000 */
[----:B------:R-:W-:-:S04]  /*f830*/  FADD.FTZ R0, R117, R0 ;  /* 0x0000000075007221 */ /* 0x000fc80000010000 */
[----:B------:R-:W-:Y:S01]  /*f840*/  FADD.FTZ R0, R114, R0 ;  /* 0x0000000072007221 */ /* 0x000fe20000010000 */
[----:B------:R-:W-:-:S04]  /*f850*/  FADD.FTZ R13, R99, R4 ;  /* 0x00000004630d7221 */ /* 0x000fc80000010000 */
[----:B------:R1:W-:Y:S01]  /*f860*/  STL [R1+0x24], R0 ;  /* 0x0000240001007387 */ /* 0x0003e20000100800 */
[C---:B--2---:R-:W-:Y:S01]  /*f870*/  ISETP.GT.AND P2, PT, R24.reuse, RZ, PT ;  /* 0x000000ff1800720c */ /* 0x044fe20003f44270 */
[----:B-1----:R-:W-:Y:S02]  /*f880*/  VIADD R0, R24, 0xffffffff ;  /* 0xffffffff18007836 */ /* 0x002fe40000000000 */
        /* <DEDUP_REMOVED lines=33> */
[----:B------:R2:W-:Y:S01]  /*faa0*/  STL [R1+0x20], R0 ;  /* 0x0000200001007387 */ /* 0x0005e20000100800 */
[----:B------:R-:W-:Y:S01]  /*fab0*/  FADD.FTZ R4, R104, R13 ;  /* 0x0000000d68047221 */ /* 0x000fe20000010000 */
[----:B------:R-:W-:-:S02]  /*fac0*/  IMAD.MOV.U32 R3, RZ, RZ, R37 ;  /* 0x000000ffff037224 */ /* 0x000fc400078e0025 */
[----:B------:R-:W-:Y:S02]  /*fad0*/  IMAD.MOV.U32 R7, RZ, RZ, R5 ;  /* 0x000000ffff077224 */ /* 0x000fe400078e0005 */
[----:B--2---:R-:W-:Y:S01]  /*fae0*/  IMAD.MOV.U32 R0, RZ, RZ, R22 ;  /* 0x000000ffff007224 */ /* 0x004fe200078e0016 */
[----:B0-----:R-:W-:Y:S01]  /*faf0*/  NOP ;  /* 0x0000000000007918 */ /* 0x001fe20000000000 */
[----:B-1----:R-:W-:Y:S05]  /*fb00*/  @P2 BRA `(.L_x_10888) ;  /* 0xffffffc000d02947 */ /* 0x002fea000383ffff */
.L_x_10878:
[----:B------:R-:W-:Y:S05]  /*fb10*/  WARPSYNC.ALL ;  /* 0x0000000000007948 */ /* 0x000fea0003800000 */
[----:B------:R-:W-:Y:S06]  /*fb20*/  BAR.ARV 0x8, 0x1a0 ;  /* 0x0206800000007b1d */ /* 0x000fec0000002000 */
[----:B------:R-:W-:Y:S05]  /*fb30*/  @!P0 BRA `(.L_x_10889) ;  /* 0x0000000000048947 */ /* 0x000fea0003800000 */
[----:B------:R-:W-:Y:S01]  /*fb40*/  BPT.TRAP 0x1 ;  /* 0x000000040000795c */ /* 0x000fe20000300000 */
.L_x_10889:
[----:B------:R-:W2:Y:S01]  /*fb50*/  LDL R0, [R1+0x28] ;  /* 0x0000280001007983 */ /* 0x000ea20000100800 */
[----:B------:R-:W-:Y:S01]  /*fb60*/  IMAD R11, R22, 0x8, R2 ;  /* 0x00000008160b7824 */ /* 0x000fe200078e0202 */
[----:B--2---:R-:W-:-:S04]  /*fb70*/  SHF.L.U32 R0, R0, 0x1f, RZ ;  /* 0x0000001f00007819 */ /* 0x004fc800000006ff */
[----:B------:R0:W1:Y:S01]  /*fb80*/  SYNCS.PHASECHK.TRANS64.TRYWAIT P2, [R11+URZ+0x30850], R0 ;  /* 0x030850000b0075a7 */ /* 0x000062000804017f */
[----:B------:R-:W-:Y:S05]  /*fb90*/  @!P0 BRA `(.L_x_10890) ;  /* 0x0000000000048947 */ /* 0x000fea0003800000 */
[----:B------:R-:W-:Y:S01]  /*fba0*/  BPT.TRAP 0x1 ;  /* 0x000000040000795c */ /* 0x000fe20000300000 */
.L_x_10890:
[----:B------:R-:W2:Y:S01]  /*fbb0*/  LDL.LU R3, [R1+0x5c] ;  /* 0x00005c0001037983 */ /* 0x000ea20000300800 */
[----:B------:R-:W-:-:S05]  /*fbc0*/  VIADD R2, R2, 0x400 ;  /* 0x0000040002027836 */ /* 0x000fca0000000000 */
[----:B------:R-:W-:-:S04]  /*fbd0*/  SHF.R.U32.HI R2, RZ, 0x4, R2 ;  /* 0x00000004ff027819 */ /* 0x000fc80000011602 */
[----:B------:R-:W-:Y:S02]  /*fbe0*/  LOP3.LUT R9, R2, 0x3fff, RZ, 0xc0, !PT ;  /* 0x00003fff02097812 */ /* 0x000fe400078ec0ff */
[----:B--2---:R-:W-:-:S04]  /*fbf0*/  IADD3 R3, R3, 0x1e800, RZ ;  /* 0x0001e80003037810 */ /* 0x004fc80007ffe0ff */
[----:B------:R-:W-:-:S04]  /*fc00*/  SHF.R.U32.HI R3, RZ, 0x4, R3 ;  /* 0x00000004ff037819 */ /* 0x000fc80000011603 */
[----:B------:R-:W-:Y:S01]  /*fc10*/  LOP3.LUT R3, R3, 0x3fff, RZ, 0xc0, !PT ;  /* 0x00003fff03037812 */ /* 0x000fe200078ec0ff */
[----:B-1----:R-:W-:Y:S06]  /*fc20*/  @P2 BRA `(.L_x_10891) ;  /* 0x0000000000082947 */ /* 0x002fec0003800000 */
[----:B------:R-:W1:Y:S02]  /*fc30*/  SYNCS.PHASECHK.TRANS64.TRYWAIT P0, [R11+URZ+0x30850], R0 ;  /* 0x030850000b0075a7 */ /* 0x000e64000800017f */
[----:B-1----:R-:W-:Y:S05]  /*fc40*/  @!P0 BRA `(.L_x_10892) ;  /* 0x00000078004c8947 */ /* 0x002fea0003800000 */
.L_x_10891:
[----:B------:R-:W-:Y:S01]  /*fc50*/  LOP3.LUT R2, R3, 0x10000, RZ, 0xfc, !PT ;  /* 0x0001000003027812 */ /* 0x000fe200078efcff */
[----:B-----5:R-:W-:Y:S01]  /*fc60*/  IMAD R8, R22, 0x600, R9 ;  /* 0x0000060016087824 */ /* 0x020fe200078e0209 */
[----:B------:R-:W0:Y:S01]  /*fc70*/  LDL.LU R10, [R1+0x24] ;  /* 0x00002400010a7983 */ /* 0x000e220000300800 */
[----:B------:R-:W-:Y:S02]  /*fc80*/  IMAD.MOV.U32 R3, RZ, RZ, 0x40000040 ;  /* 0x40000040ff037424 */ /* 0x000fe400078e00ff */
[----:B------:R-:W-:Y:S01]  /*fc90*/  IMAD.MOV.U32 R9, RZ, RZ, 0x40000040 ;  /* 0x40000040ff097424 */ /* 0x000fe200078e00ff */
[----:B------:R-:W-:Y:S05]  /*fca0*/  WARPSYNC.ALL ;  /* 0x0000000000007948 */ /* 0x000fea0003800000 */
[C---:B------:R-:W-:Y:S01]  /*fcb0*/  R2UR UR4, R2.reuse ;  /* 0x00000000020472ca */ /* 0x040fe200000e0000 */
[----:B------:R-:W-:Y:S01]  /*fcc0*/  VIADD R14, R2, 0x2 ;  /* 0x00000002020e7836 */ /* 0x000fe20000000000 */
[----:B------:R-:W-:Y:S01]  /*fcd0*/  R2UR UR5, R3 ;  /* 0x00000000030572ca */ /* 0x000fe200000e0000 */
[C---:B------:R-:W-:Y:S01]  /*fce0*/  VIADD R12, R8.reuse, 0x80 ;  /* 0x00000080080c7836 */ /* 0x040fe20000000000 */
[----:B------:R-:W-:Y:S01]  /*fcf0*/  R2UR UR6, R8 ;  /* 0x00000000080672ca */ /* 0x000fe200000e0000 */
[----:B------:R-:W-:Y:S01]  /*fd00*/  IMAD.MOV.U32 R15, RZ, RZ, 0x40000040 ;  /* 0x40000040ff0f7424 */ /* 0x000fe200078e00ff */
[----:B------:R-:W-:Y:S01]  /*fd10*/  R2UR UR7, R9 ;  /* 0x00000000090772ca */ /* 0x000fe200000e0000 */
[----:B------:R-:W-:Y:S01]  /*fd20*/  WARPGROUP.ARRIVE ;  /* 0x00000000000079c5 */ /* 0x000fe20000000000 */
[----:B------:R-:W-:Y:S01]  /*fd30*/  IMAD.MOV.U32 R13, RZ, RZ, 0x40000040 ;  /* 0x40000040ff0d7424 */ /* 0x000fe200078e00ff */
[----:B------:R-:W2:Y:S01]  /*fd40*/  LDL.LU R20, [R1+0x28] ;  /* 0x0000280001147983 */ /* 0x000ea20000300800 */
[----:B------:R-:W-:Y:S01]  /*fd50*/  IMAD.MOV.U32 R28, RZ, RZ, RZ ;  /* 0x000000ffff1c7224 */ /* 0x000fe200078e00ff */
[----:B------:R-:W-:Y:S01]  /*fd60*/  IADD3 R22, R22, 0x1, RZ ;  /* 0x0000000116167810 */ /* 0x000fe20007ffe0ff */
[----:B------:R-:W-:Y:S01]  /*fd70*/  IMAD.MOV.U32 R3, RZ, RZ, 0x40000040 ;  /* 0x40000040ff037424 */ /* 0x000fe200078e00ff */
[----:B------:R-:W3:Y:S01]  /*fd80*/  SHFL.BFLY PT, R7, R4, 0x2, 0x1f ;  /* 0x0c401f0004077f89 */ /* 0x000ee200000e0000 */
[----:B------:R-:W-:Y:S01]  /*fd90*/  IMAD.MOV.U32 R9, RZ, RZ, 0x40000040 ;  /* 0x40000040ff097424 */ /* 0x000fe200078e00ff */
[----:B------:R-:W-:-:S04]  /*fda0*/  ISETP.NE.AND P0, PT, R22, 0x2, PT ;  /* 0x000000021600780c */ /* 0x000fc80003f05270 */
[----:B------:R-:W-:Y:S01]  /*fdb0*/  HGMMA.64x64x16.F32.BF16 R120, gdesc[UR4].tnspB, R120, gsb0 ;  /* 0x40e00000047879f0 */ /* 0x000fe20008001878 */
[----:B------:R-:W-:Y:S02]  /*fdc0*/  R2UR UR4, R14 ;  /* 0x000000000e0472ca */ /* 0x000fe400000e0000 */
[----:B------:R-:W-:Y:S01]  /*fdd0*/  R2UR UR5, R15 ;  /* 0x000000000f0572ca */ /* 0x000fe200000e0000 */
[----:B------:R-:W-:Y:S01]  /*fde0*/  IMAD.MOV.U32 R15, RZ, RZ, 0x40000040 ;  /* 0x40000040ff0f7424 */ /* 0x000fe200078e00ff */
[----:B------:R-:W-:Y:S01]  /*fdf0*/  R2UR UR6, R12 ;  /* 0x000000000c0672ca */ /* 0x000fe200000e0000 */
[----:B------:R-:W-:Y:S01]  /*fe00*/  VIADD R12, R8, 0x100 ;  /* 0x00000100080c7836 */ /* 0x000fe20000000000 */
[----:B------:R-:W-:Y:S01]  /*fe10*/  R2UR UR7, R13 ;  /* 0x000000000d0772ca */ /* 0x000fe200000e0000 */
[----:B------:R-:W-:Y:S01]  /*fe20*/  IMAD.MOV.U32 R13, RZ, RZ, 0x40000040 ;  /* 0x40000040ff0d7424 */ /* 0x000fe200078e00ff */
[----:B------:R-:W-:Y:S01]  /*fe30*/  IADD3 R14, R2, 0x4, RZ ;  /* 0x00000004020e7810 */ /* 0x000fe20007ffe0ff */
[----:B---3--:R-:W-:Y:S01]  /*fe40*/  FADD.FTZ R7, R7, R4 ;  /* 0x0000000407077221 */ /* 0x008fe20000010000 */
[----:B------:R-:W-:-:S02]  /*fe50*/  WARPGROUP.DEPBAR.LE gsb0, 0x0 ;  /* 0x00008000000079c5 */ /* 0x000fc40000010000 */
[----:B------:R-:W-:-:S07]  /*fe60*/  WARPGROUP.ARRIVE ;  /* 0x00000000000079c5 */ /* 0x000fce0000000000 */
[----:B------:R-:W-:Y:S01]  /*fe70*/  HGMMA.64x64x16.F32.BF16 R120, gdesc[UR4].tnspB, R120, gsb0 ;  /* 0x40e00000047879f0 */ /* 0x000fe20008001878 */
        /* <DEDUP_REMOVED lines=8> */
[----:B------:R-:W-:Y:S02]  /*ff00*/  WARPGROUP.DEPBAR.LE gsb0, 0x0 ;  /* 0x00008000000079c5 */ /* 0x000fe40000010000 */
[----:B------:R-:W-:-:S09]  /*ff10*/  WARPGROUP.ARRIVE ;  /* 0x00000000000079c5 */ /* 0x000fd20000000000 */
        /* <DEDUP_REMOVED lines=9> */
[----:B------:R-:W-:-:S02]  /*ffb0*/  WARPGROUP.DEPBAR.LE gsb0, 0x0 ;  /* 0x00008000000079c5 */ /* 0x000fc40000010000 */
[----:B------:R-:W-:-:S08]  /*ffc0*/  WARPGROUP.ARRIVE ;  /* 0x00000000000079c5 */ /* 0x000fd00000000000 */
        /* <DEDUP_REMOVED lines=9> */
[----:B01----:R-:W0:Y:S01]  /*10060*/  SHFL.BFLY PT, R0, R10, 0x2, 0x1f ;  /* 0x0c401f000a007f89 */ /* 0x003e2200000e0000 */
[----:B------:R-:W-:-:S02]  /*10070*/  WARPGROUP.DEPBAR.LE gsb0, 0x0 ;  /* 0x00008000000079c5 */ /* 0x000fc40000010000 */
[----:B------:R-:W-:-:S08]  /*10080*/  WARPGROUP.ARRIVE ;  /* 0x00000000000079c5 */ /* 0x000fd00000000000 */
        /* <DEDUP_REMOVED lines=52> */
[C---:B------:R-:W-:Y:S01]  /*103d0*/  IADD3 R14, R2.reuse, 0xc04, RZ ;  /* 0x00000c04020e7810 */ /* 0x040fe20007ffe0ff */
[----:B------:R-:W-:-:S02]  /*103e0*/  VIADD R2, R2, 0xc06 ;  /* 0x00000c0602027836 */ /* 0x000fc40000000000 */
[----:B------:R-:W-:Y:S01]  /*103f0*/  VIADD R8, R8, 0x580 ;  /* 0x0000058008087836 */ /* 0x000fe20000000000 */
[----:B------:R-:W-:Y:S02]  /*10400*/  WARPGROUP.DEPBAR.LE gsb0, 0x0 ;  /* 0x00008000000079c5 */ /* 0x000fe40000010000 */
[----:B------:R-:W-:-:S06]  /*10410*/  WARPGROUP.ARRIVE ;  /* 0x00000000000079c5 */ /* 0x000fcc0000000000 */
[----:B------:R-:W-:Y:S01]  /*10420*/  HGMMA.64x64x16.F32.BF16 R120, gdesc[UR4].tnspB, R120, gsb0 ;  /* 0x40e00000047879f0 */ /* 0x000fe20008001878 */
[----:B------:R-:W-:Y:S02]  /*10430*/  R2UR UR4, R14 ;  /* 0x000000000e0472ca */ /* 0x000fe400000e0000 */
[----:B------:R-:W-:Y:S02]  /*10440*/  R2UR UR5, R15 ;  /* 0x000000000f0572ca */ /* 0x000fe400000e0000 */
[----:B------:R-:W-:Y:S02]  /*10450*/  R2UR UR6, R12 ;  /* 0x000000000c0672ca */ /* 0x000fe400000e0000 */
[----:B------:R-:W-:Y:S01]  /*10460*/  R2UR UR7, R13 ;  /* 0x000000000d0772ca */ /* 0x000fe200000e0000 */
[----:B------:R-:W-:Y:S02]  /*10470*/  WARPGROUP.DEPBAR.LE gsb0, 0x0 ;  /* 0x00008000000079c5 */ /* 0x000fe40000010000 */
[----:B------:R-:W-:-:S10]  /*10480*/  WARPGROUP.ARRIVE ;  /* 0x00000000000079c5 */ /* 0x000fd40000000000 */
[----:B------:R-:W-:Y:S01]  /*10490*/  HGMMA.64x64x16.F32.BF16 R120, gdesc[UR4].tnspB, R120, gsb0 ;  /* 0x40e00000047879f0 */ /* 0x000fe20008001878 */
[----:B------:R-:W-:Y:S01]  /*104a0*/  R2UR UR4, R2 ;  /* 0x00000000020472ca */ /* 0x000fe200000e0000 */
[----:B0-----:R-:W-:Y:S01]  /*104b0*/  FADD.FTZ R2, R0, R10 ;  /* 0x0000000a00027221 */ /* 0x001fe20000010000 */
[----:B------:R-:W-:Y:S01]  /*104c0*/  R2UR UR5, R3 ;  /* 0x00000000030572ca */ /* 0x000fe200000e0000 */
[----:B------:R-:W0:Y:S01]  /*104d0*/  SHFL.BFLY PT, R0, R7, 0x1, 0x1f ;  /* 0x0c201f0007007f89 */ /* 0x000e2200000e0000 */
[----:B------:R-:W-:Y:S02]  /*104e0*/  R2UR UR6, R8 ;  /* 0x00000000080672ca */ /* 0x000fe400000e0000 */
[----:B------:R-:W-:Y:S01]  /*104f0*/  R2UR UR7, R9 ;  /* 0x00000000090772ca */ /* 0x000fe200000e0000 */
[----:B------:R-:W1:Y:S01]  /*10500*/  SHFL.BFLY PT, R3, R2, 0x1, 0x1f ;  /* 0x0c201f0002037f89 */ /* 0x000e6200000e0000 */
[----:B0-----:R-:W-:Y:S01]  /*10510*/  FADD.FTZ R10, R7, R0 ;  /* 0x00000000070a7221 */ /* 0x001fe20000010000 */
[----:B------:R-:W-:Y:S01]  /*10520*/  SEL R0, RZ, 0x1, P0 ;  /* 0x00000001ff007807 */ /* 0x000fe20000000000 */
[----:B-1----:R-:W-:-:S03]  /*10530*/  FADD.FTZ R13, R2, R3 ;  /* 0x00000003020d7221 */ /* 0x002fc60000010000 */
[----:B------:R-:W-:Y:S02]  /*10540*/  FSETP.NE.FTZ.AND P2, PT, R10, RZ, PT ;  /* 0x000000ff0a00720b */ /* 0x000fe40003f55000 */
[----:B--2---:R-:W-:Y:S02]  /*10550*/  LOP3.LUT R20, R20, R0, RZ, 0x3c, !PT ;  /* 0x0000000014147212 */ /* 0x004fe400078e3cff */
[----:B------:R-:W-:-:S09]  /*10560*/  FSETP.NE.FTZ.AND P3, PT, R13, RZ, PT ;  /* 0x000000ff0d00720b */ /* 0x000fd20003f75000 */
[----:B------:R-:W-:Y:S08]  /*10570*/  @P2 MUFU.LG2 R4, R10 ;  /* 0x0000000a00042308 */ /* 0x000ff00000000c00 */
[----:B------:R0:W-:Y:S01]  /*10580*/  @P2 MUFU.RCP R28, R10 ;  /* 0x0000000a001c2308 */ /* 0x0001e20000001000 */
[----:B------:R-:W-:Y:S02]  /*10590*/  WARPGROUP.DEPBAR.LE gsb0, 0x0 ;  /* 0x00008000000079c5 */ /* 0x000fe40000010000 */
[----:B0-----:R-:W2:Y:S01]  /*105a0*/  LDL.LU R10, [R1+0x80] ;  /* 0x00008000010a7983 */ /* 0x001ea20000300800 */
[----:B------:R-:W-:-:S04]  /*105b0*/  WARPGROUP.ARRIVE ;  /* 0x00000000000079c5 */ /* 0x000fc80000000000 */
[----:B------:R-:W0:Y:S02]  /*105c0*/  @P3 MUFU.LG2 R8, R13 ;  /* 0x0000000d00083308 */ /* 0x000e240000000c00 */
[----:B------:R-:W-:Y:S01]  /*105d0*/  HGMMA.64x64x16.F32.BF16 R120, gdesc[UR4].tnspB, R120, gsb0 ;  /* 0x40e00000047879f0 */ /* 0x000fe20008001878 */
[----:B------:R-:W-:Y:S01]  /*105e0*/  IMAD.MOV.U32 R2, RZ, RZ, RZ ;  /* 0x000000ffff027224 */ /* 0x000fe200078e00ff */
[----:B------:R1:W-:Y:S05]  /*105f0*/  STL [R1+0x28], R20 ;  /* 0x0000281401007387 */ /* 0x0003ea0000100800 */
[----:B------:R-:W3:Y:S01]  /*10600*/  @P3 MUFU.RCP R2, R13 ;  /* 0x0000000d00023308 */ /* 0x000ee20000001000 */
[----:B------:R-:W-:-:S02]  /*10610*/  @!P1 VIADD R9, R11, 0x30860 ;  /* 0x000308600b099836 */ /* 0x000fc40000000000 */
[C---:B------:R-:W-:Y:S01]  /*10620*/  @P3 FMUL.FTZ R11, R6.reuse, 0.69314718246459960938 ;  /* 0x3f317218060b3820 */ /* 0x040fe20000410000 */
[----:B------:R-:W-:Y:S01]  /*10630*/  @P2 FMUL.FTZ R0, R6, 0.69314718246459960938 ;  /* 0x3f31721806002820 */ /* 0x000fe20000410000 */
[----:B0-----:R-:W-:Y:S01]  /*10640*/  @P3 FMUL.FTZ R8, R8, 0.69314718246459960938 ;  /* 0x3f31721808083820 */ /* 0x001fe20000410000 */
[----:B------:R-:W-:Y:S01]  /*10650*/  @!P1 PRMT R9, RZ, 0x654, R9 ;  /* 0x00000654ff099816 */ /* 0x000fe20000000009 */
[----:B------:R-:W-:Y:S01]  /*10660*/  @P2 FMUL.FTZ R7, R4, 0.69314718246459960938 ;  /* 0x3f31721804072820 */ /* 0x000fe20000410000 */
[----:B------:R-:W-:Y:S02]  /*10670*/  IMAD.MOV.U32 R21, RZ, RZ, -0x800000 ;  /* 0xff800000ff157424 */ /* 0x000fe400078e00ff */
[----:B------:R-:W-:Y:S01]  /*10680*/  @P3 FFMA.FTZ R21, R11, R37, R8 ;  /* 0x000000250b153223 */ /* 0x000fe20000010008 */
[----:B------:R-:W-:Y:S02]  /*10690*/  IMAD.MOV.U32 R3, RZ, RZ, -0x800000 ;  /* 0xff800000ff037424 */ /* 0x000fe400078e00ff */
[----:B------:R-:W-:Y:S01]  /*106a0*/  @P2 FFMA.FTZ R3, R0, R5, R7 ;  /* 0x0000000500032223 */ /* 0x000fe20000010007 */
[----:B------:R-:W-:Y:S01]  /*106b0*/  SEL R22, R22, RZ, P0 ;  /* 0x000000ff16167207 */ /* 0x000fe20000000000 */
[----:B------:R-:W-:-:S02]  /*106c0*/  WARPGROUP.DEPBAR.LE gsb0, 0x0 ;  /* 0x00008000000079c5 */ /* 0x000fc40000010000 */
        /* <DEDUP_REMOVED lines=36> */
.L_x_10838:
[----:B------:R-:W2:Y:S01]  /*10910*/  LDL R63, [R1+0x78] ;  /* 0x00007800013f7983 */ /* 0x000ea20000100800 */
[----:B------:R-:W-:Y:S05]  /*10920*/  WARPSYNC.ALL ;  /* 0x0000000000007948 */ /* 0x000fea0003800000 */
[----:B------:R-:W0:Y:S01]  /*10930*/  S2R R5, SR_TID.X ;  /* 0x0000000000057919 */ /* 0x000e220000002100 */
[----:B------:R-:W3:Y:S01]  /*10940*/  S2UR UR5, SR_CgaCtaId ;  /* 0x00000000000579c3 */ /* 0x000ee20000008800 */
[----:B------:R-:W-:Y:S01]  /*10950*/  UMOV UR4, 0x400 ;  /* 0x0000040000047882 */ /* 0x000fe20000000000 */
[----:B------:R-:W-:Y:S01]  /*10960*/  BSSY B0, `(.L_x_10893) ;  /* 0x0000194000007945 */ /* 0x000fe20003800000 */
[----:B---3--:R-:W-:-:S06]  /*10970*/  ULEA UR4, UR5, UR4, 0x18 ;  /* 0x0000000405047291 */ /* 0x008fcc000f8ec03f */
[----:B------:R-:W-:Y:S01]  /*10980*/  IMAD.U32 R2, RZ, RZ, UR4 ;  /* 0x00000004ff027e24 */ /* 0x000fe2000f8e00ff */
[----:B------:R-:W-:Y:S01]  /*10990*/  BAR.SYNC.DEFER_BLOCKING 0x5, 0x1a0 ;  /* 0x0146800000007b1d */ /* 0x000fe20000010000 */
[----:B0-----:R-:W-:-:S04]  /*109a0*/  IADD3 R64, R5, -0x80, RZ ;  /* 0xffffff8005407810 */ /* 0x001fc80007ffe0ff */
[----:B------:R-:W-:-:S04]  /*109b0*/  SHF.R.S32.HI R4, RZ, 0x1f, R64 ;  /* 0x0000001fff047819 */ /* 0x000fc80000011440 */
[----:B-1----:R-:W-:-:S04]  /*109c0*/  LEA.HI R20, R4, R64, RZ, 0x3 ;  /* 0x0000004004147211 */ /* 0x002fc800078f18ff */
[----:B------:R-:W-:Y:S02]  /*109d0*/  LOP3.LUT R0, R20, 0x1ffffff8, RZ, 0xc0, !PT ;  /* 0x1ffffff814007812 */ /* 0x000fe400078ec0ff */
[----:B------:R-:W-:-:S03]  /*109e0*/  SHF.R.S32.HI R20, RZ, 0x3, R20 ;  /* 0x00000003ff147819 */ /* 0x000fc60000011414 */
[----:B------:R-:W-:-:S04]  /*109f0*/  IMAD.IADD R0, R64, 0x1, -R0 ;  /* 0x0000000140007824 */ /* 0x000fc800078e0a00 */
[----:B------:R-:W-:Y:S01]  /*10a00*/  IMAD.SHL.U32 R0, R0, 0x8, RZ ;  /* 0x0000000800007824 */ /* 0x000fe200078e00ff */
[----:B------:R0:W1:Y:S01]  /*10a10*/  LDS.128 R32, [R2+0x308d0] ;  /* 0x0308d00002207984 */ /* 0x0000620000000c00 */
[----:B------:R-:W-:Y:S06]  /*10a20*/  BAR.ARV 0x4, 0x1a0 ;  /* 0x0106800000007b1d */ /* 0x000fec0000002000 */
[----:B--2---:R-:W-:Y:S01]  /*10a30*/  SHF.R.S32.HI R26, RZ, 0x1f, R63 ;  /* 0x0000001fff1a7819 */ /* 0x004fe2000001143f */
[----:B------:R-:W-:-:S03]  /*10a40*/  IMAD.SHL.U32 R62, R63, 0x4, RZ ;  /* 0x000000043f3e7824 */ /* 0x000fc600078e00ff */
[----:B------:R-:W-:Y:S01]  /*10a50*/  SHF.L.U64.HI R60, R63, 0x2, R26 ;  /* 0x000000023f3c7819 */ /* 0x000fe2000001021a */
[----:B01----:R-:W-:Y:S06]  /*10a60*/  @P1 BRA `(.L_x_10894) ;  /* 0x0000000c00d41947 */ /* 0x003fec0003800000 */
[----:B------:R-:W-:Y:S01]  /*10a70*/  VIADD R6, R5, 0xffffff80 ;  /* 0xffffff8005067836 */ /* 0x000fe20000000000 */
[----:B------:R-:W-:Y:S01]  /*10a80*/  LEA.HI R4, R4, R64, RZ, 0x4 ;  /* 0x0000004004047211 */ /* 0x000fe200078f20ff */
[----:B------:R-:W0:Y:S03]  /*10a90*/  S2R R5, SR_SWINHI ;  /* 0x0000000000057919 */ /* 0x000e260000002f00 */
[----:B------:R-:W-:Y:S01]  /*10aa0*/  SHF.R.S32.HI R8, RZ, 0x1f, R6 ;  /* 0x0000001fff087819 */ /* 0x000fe20000011406 */
[----:B------:R-:W2:Y:S01]  /*10ab0*/  LDL R65, [R1+0x7c] ;  /* 0x00007c0001417983 */ /* 0x000ea20000100800 */
[----:B------:R-:W-:Y:S02]  /*10ac0*/  SHF.R.S32.HI R7, RZ, 0x4, R4 ;  /* 0x00000004ff077819 */ /* 0x000fe40000011404 */
[----:B------:R-:W-:Y:S02]  /*10ad0*/  LEA.HI R8, R8, R6, RZ, 0x5 ;  /* 0x0000000608087211 */ /* 0x000fe400078f28ff */
[----:B------:R-:W-:-:S02]  /*10ae0*/  LEA.HI R6, R4, R7, RZ, 0x1 ;  /* 0x0000000704067211 */ /* 0x000fc400078f08ff */
[----:B------:R-:W-:Y:S02]  /*10af0*/  SHF.R.S32.HI R8, RZ, 0x5, R8 ;  /* 0x00000005ff087819 */ /* 0x000fe40000011408 */
[----:B------:R-:W-:Y:S02]  /*10b00*/  LOP3.LUT R4, R4, 0xfffffff0, RZ, 0xc0, !PT ;  /* 0xfffffff004047812 */ /* 0x000fe400078ec0ff */
[----:B------:R-:W-:Y:S01]  /*10b10*/  LOP3.LUT R6, R6, 0x1ffffffe, RZ, 0xc0, !PT ;  /* 0x1ffffffe06067812 */ /* 0x000fe200078ec0ff */
[----:B------:R-:W-:Y:S02]  /*10b20*/  IMAD.SHL.U32 R9, R8, 0x400, RZ ;  /* 0x0000040008097824 */ /* 0x000fe400078e00ff */
[----:B------:R-:W-:Y:S02]  /*10b30*/  IMAD.IADD R4, R64, 0x1, -R4 ;  /* 0x0000000140047824 */ /* 0x000fe400078e0a04 */
[----:B------:R-:W-:-:S03]  /*10b40*/  IMAD.IADD R6, R7, 0x1, -R6 ;  /* 0x0000000107067824 */ /* 0x000fc600078e0a06 */
[----:B------:R-:W-:Y:S01]  /*10b50*/  LEA R9, R4, R9, 0x6 ;  /* 0x0000000904097211 */ /* 0x000fe200078e30ff */
[----:B------:R-:W-:Y:S01]  /*10b60*/  IMAD.SHL.U32 R6, R6, 0x8, RZ ;  /* 0x0000000806067824 */ /* 0x000fe200078e00ff */
[----:B------:R-:W-:Y:S05]  /*10b70*/  WARPSYNC.ALL ;  /* 0x0000000000007948 */ /* 0x000fea0003800000 */
[----:B------:R-:W-:Y:S01]  /*10b80*/  IMAD.IADD R9, R6, 0x1, R9 ;  /* 0x0000000106097824 */ /* 0x000fe200078e0209 */
[----:B------:R-:W-:Y:S01]  /*10b90*/  F2FP.BF16.F32.PACK_AB R12, R12, R55 ;  /* 0x000000370c0c723e */ /* 0x000fe200000010ff */
[----:B------:R-:W-:Y:S01]  /*10ba0*/  ULDC.64 UR4, c[0x0][0xbd8] ;  /* 0x0002f60000047ab9 */ /* 0x000fe20000000a00 */
[----:B-----5:R-:W-:-:S02]  /*10bb0*/  MOV R24, R2 ;  /* 0x0000000200187202 */ /* 0x020fc40000000f00 */
[----:B0-----:R-:W-:-:S03]  /*10bc0*/  MOV R25, R5 ;  /* 0x0000000500197202 */ /* 0x001fc60000000f00 */
[----:B------:R-:W-:Y:S01]  /*10bd0*/  IMAD.WIDE R10, R9, 0x2, R24 ;  /* 0x00000002090a7825 */ /* 0x000fe200078e0218 */
[----:B------:R-:W-:Y:S02]  /*10be0*/  BAR.SYNC.DEFER_BLOCKING 0x1, 0x180 ;  /* 0x0046000000007b1d */ /* 0x000fe40000010000 */
[C---:B------:R-:W-:Y:S02]  /*10bf0*/  IADD3 R57, P2, R10.reuse, 0x20, RZ ;  /* 0x000000200a397810 */ /* 0x040fe40007f5e0ff */
[C---:B------:R-:W-:Y:S02]  /*10c00*/  LOP3.LUT R9, R10.reuse, 0x380, RZ, 0xc0, !PT ;  /* 0x000003800a097812 */ /* 0x040fe400078ec0ff */
[C---:B------:R-:W-:Y:S02]  /*10c10*/  IADD3 R61, P0, R10.reuse, 0x60, RZ ;  /* 0x000000600a3d7810 */ /* 0x040fe40007f1e0ff */
[----:B------:R-:W-:Y:S02]  /*10c20*/  IADD3 R59, P1, R10, 0x40, RZ ;  /* 0x000000400a3b7810 */ /* 0x000fe40007f3e0ff */
[----:B------:R-:W-:-:S02]  /*10c30*/  LOP3.LUT R4, R57, 0x380, RZ, 0xc0, !PT ;  /* 0x0000038039047812 */ /* 0x000fc400078ec0ff */
[----:B------:R-:W-:Y:S02]  /*10c40*/  SHF.R.U64 R9, R9, 0x3, RZ ;  /* 0x0000000309097819 */ /* 0x000fe400000012ff */
[----:B------:R-:W-:Y:S02]  /*10c50*/  LOP3.LUT R6, R59, 0x380, RZ, 0xc0, !PT ;  /* 0x000003803b067812 */ /* 0x000fe400078ec0ff */
[----:B------:R-:W-:Y:S02]  /*10c60*/  LOP3.LUT R32, R61, 0x380, RZ, 0xc0, !PT ;  /* 0x000003803d207812 */ /* 0x000fe400078ec0ff */
[----:B------:R-:W-:Y:S02]  /*10c70*/  SHF.R.U64 R4, R4, 0x3, RZ ;  /* 0x0000000304047819 */ /* 0x000fe400000012ff */
[----:B------:R-:W-:Y:S02]  /*10c80*/  LOP3.LUT R10, R9, R10, RZ, 0x3c, !PT ;  /* 0x0000000a090a7212 */ /* 0x000fe400078e3cff */
[----:B------:R-:W-:-:S02]  /*10c90*/  SHF.R.U64 R6, R6, 0x3, RZ ;  /* 0x0000000306067819 */ /* 0x000fc400000012ff */
[----:B------:R-:W-:Y:S01]  /*10ca0*/  SHF.R.U64 R32, R32, 0x3, RZ ;  /* 0x0000000320207819 */ /* 0x000fe200000012ff */
[--C-:B------:R-:W-:Y:S01]  /*10cb0*/  IMAD.X R5, RZ, RZ, R11.reuse, P0 ;  /* 0x000000ffff057224 */ /* 0x100fe200000e060b */
[----:B------:R-:W-:Y:S01]  /*10cc0*/  LOP3.LUT R8, R4, R57, RZ, 0x3c, !PT ;  /* 0x0000003904087212 */ /* 0x000fe200078e3cff */
[--C-:B------:R-:W-:Y:S01]  /*10cd0*/  IMAD.X R7, RZ, RZ, R11.reuse, P1 ;  /* 0x000000ffff077224 */ /* 0x100fe200008e060b */
[----:B------:R-:W-:Y:S01]  /*10ce0*/  LOP3.LUT R6, R6, R59, RZ, 0x3c, !PT ;  /* 0x0000003b06067212 */ /* 0x000fe200078e3cff */
[----:B------:R-:W-:Y:S01]  /*10cf0*/  IMAD.X R9, RZ, RZ, R11, P2 ;  /* 0x000000ffff097224 */ /* 0x000fe200010e060b */
[----:B------:R-:W-:Y:S02]  /*10d00*/  LOP3.LUT R4, R32, R61, RZ, 0x3c, !PT ;  /* 0x0000003d20047212 */ /* 0x000fe400078e3cff */
[----:B------:R-:W-:Y:S02]  /*10d10*/  MOV R10, R10 ;  /* 0x0000000a000a7202 */ /* 0x000fe40000000f00 */
[----:B------:R-:W-:-:S02]  /*10d20*/  F2FP.BF16.F32.PACK_AB R13, R13, R58 ;  /* 0x0000003a0d0d723e */ /* 0x000fc400000010ff */
[----:B------:R-:W-:Y:S02]  /*10d30*/  F2FP.BF16.F32.PACK_AB R14, R14, R53 ;  /* 0x000000350e0e723e */ /* 0x000fe400000010ff */
[----:B------:R-:W-:Y:S02]  /*10d40*/  F2FP.BF16.F32.PACK_AB R15, R15, R56 ;  /* 0x000000380f0f723e */ /* 0x000fe400000010ff */
[----:B------:R-:W-:Y:S02]  /*10d50*/  MOV R55, R6 ;  /* 0x0000000600377202 */ /* 0x000fe40000000f00 */
[----:B------:R-:W-:Y:S01]  /*10d60*/  MOV R53, R4 ;  /* 0x0000000400357202 */ /* 0x000fe20000000f00 */
[----:B------:R0:W-:Y:S01]  /*10d70*/  STSM.16.M88.4 [R10], R12 ;  /* 0x0000000c0a007844 */ /* 0x0001e20000000200 */
        /* <DEDUP_REMOVED lines=8> */
[----:B0-----:R-:W-:Y:S02]  /*10e00*/  F2FP.BF16.F32.PACK_AB R10, R39, R30 ;  /* 0x0000001e270a723e */ /* 0x001fe400000010ff */
[----:B------:R-:W-:Y:S02]  /*10e10*/  F2FP.BF16.F32.PACK_AB R12, R40, R29 ;  /* 0x0000001d280c723e */ /* 0x000fe400000010ff */
[----:B------:R-:W-:Y:S02]  /*10e20*/  F2FP.BF16.F32.PACK_AB R13, R43, R46 ;  /* 0x0000002e2b0d723e */ /* 0x000fe400000010ff */
[----:B------:R-:W-:Y:S02]  /*10e30*/  F2FP.BF16.F32.PACK_AB R14, R28, R27 ;  /* 0x0000001b1c0e723e */ /* 0x000fe400000010ff */
[----:B------:R-:W-:Y:S02]  /*10e40*/  F2FP.BF16.F32.PACK_AB R15, R151, R44 ;  /* 0x0000002c970f723e */ /* 0x000fe400000010ff */
[----:B------:R-:W-:-:S02]  /*10e50*/  ISETP.NE.U32.AND P0, PT, RZ, UR4, PT ;  /* 0x00000004ff007c0c */ /* 0x000fc4000bf05070 */
        /* <DEDUP_REMOVED lines=13> */
[----:B0-----:R-:W-:Y:S01]  /*10f30*/  IMAD.U32 R32, RZ, RZ, UR4 ;  /* 0x00000004ff207e24 */ /* 0x001fe2000f8e00ff */
[----:B------:R-:W-:Y:S01]  /*10f40*/  @P1 IADD3.X R29, R60, UR5, RZ, P2, !PT ;  /* 0x000000053c1d1c10 */ /* 0x000fe200097fe4ff */
[----:B------:R-:W3:Y:S04]  /*10f50*/  @P0 LDG.E R37, desc[UR56][R30.64] ;  /* 0x000000381e250981 */ /* 0x000ee8000c1e1900 */
[----:B------:R1:W5:Y:S01]  /*10f60*/  @P1 LDG.E R32, desc[UR56][R28.64] ;  /* 0x000000381c201981 */ /* 0x000362000c1e1900 */
[----:B--2---:R-:W-:-:S02]  /*10f70*/  SHF.R.S32.HI R38, RZ, 0x1f, R65 ;  /* 0x0000001fff267819 */ /* 0x004fc40000011441 */
[----:B---3--:R-:W-:Y:S01]  /*10f80*/  SHF.R.S32.HI R36, RZ, 0x1f, R37 ;  /* 0x0000001fff247819 */ /* 0x008fe20000011425 */
[----:B-1----:R-:W-:Y:S06]  /*10f90*/  @P1 BRA `(.L_x_10895) ;  /* 0x0000000000101947 */ /* 0x002fec0003800000 */
[----:B------:R-:W-:Y:S05]  /*10fa0*/  @!P0 BRA `(.L_x_10895) ;  /* 0x00000000000c8947 */ /* 0x000fea0003800000 */
[----:B------:R-:W2:Y:S04]  /*10fb0*/  LDG.E R5, desc[UR56][R30.64] ;  /* 0x000000381e057981 */ /* 0x000ea8000c1e1900 */
[----:B-----5:R-:W2:Y:S02]  /*10fc0*/  LDG.E R32, desc[UR56][R30.64+0x4] ;  /* 0x000004381e207981 */ /* 0x020ea4000c1e1900 */
[----:B--2---:R-:W-:-:S07]  /*10fd0*/  IADD3 R32, -R5, R32, RZ ;  /* 0x0000002005207210 */ /* 0x004fce0007ffe1ff */
.L_x_10895:
[----:B------:R-:W2:Y:S01]  /*10fe0*/  LDL R9, [R1+0x8c] ;  /* 0x00008c0001097983 */ /* 0x000ea20000100800 */
[----:B------:R-:W-:-:S03]  /*10ff0*/  ULDC.64 UR4, c[0x0][0xb70] ;  /* 0x0002dc0000047ab9 */ /* 0x000fc60000000a00 */
[----:B------:R-:W2:Y:S01]  /*11000*/  LDL.LU R41, [R1+0x84] ;  /* 0x0000840001297983 */ /* 0x000ea20000300800 */
[----:B------:R-:W-:Y:S01]  /*11010*/  IMAD R6, R38, UR4, RZ ;  /* 0x0000000426067c24 */ /* 0x000fe2000f8e02ff */
[----:B------:R-:W-:Y:S01]  /*11020*/  SEL R40, R26, RZ, !P0 ;  /* 0x000000ff1a287207 */ /* 0x000fe20004000000 */
[----:B------:R-:W-:Y:S01]  /*11030*/  IMAD.MOV.U32 R4, RZ, RZ, R37 ;  /* 0x000000ffff047224 */ /* 0x000fe200078e0025 */
[----:B------:R-:W0:Y:S01]  /*11040*/  S2R R8, SR_TID.X ;  /* 0x0000000000087919 */ /* 0x000e220000002100 */
[----:B------:R-:W-:Y:S01]  /*11050*/  IMAD.MOV.U32 R5, RZ, RZ, R36 ;  /* 0x000000ffff057224 */ /* 0x000fe200078e0024 */
[----:B------:R-:W-:Y:S01]  /*11060*/  SEL R39, R63, RZ, !P0 ;  /* 0x000000ff3f277207 */ /* 0x000fe20004000000 */
[C---:B------:R-:W-:Y:S02]  /*11070*/  IMAD R7, R65.reuse, UR5, R6 ;  /* 0x0000000541077c24 */ /* 0x040fe4000f8e0206 */
[----:B------:R-:W-:Y:S01]  /*11080*/  IMAD.WIDE.U32 R4, R65, UR4, R4 ;  /* 0x0000000441047c25 */ /* 0x000fe2000f8e0004 */
[----:B------:R-:W-:-:S03]  /*11090*/  ULDC.64 UR4, c[0x0][0xb78] ;  /* 0x0002de0000047ab9 */ /* 0x000fc60000000a00 */
[----:B------:R-:W-:Y:S02]  /*110a0*/  IMAD.IADD R5, R5, 0x1, R7 ;  /* 0x0000000105057824 */ /* 0x000fe400078e0207 */
[----:B------:R-:W-:Y:S02]  /*110b0*/  IMAD R6, R40, UR4, RZ ;  /* 0x0000000428067c24 */ /* 0x000fe4000f8e02ff */
[----:B------:R-:W-:-:S04]  /*110c0*/  IMAD.WIDE.U32 R4, R39, UR4, R4 ;  /* 0x0000000427047c25 */ /* 0x000fc8000f8e0004 */
[----:B------:R-:W-:Y:S01]  /*110d0*/  IMAD R6, R39, UR5, R6 ;  /* 0x0000000527067c24 */ /* 0x000fe2000f8e0206 */
[----:B------:R-:W-:Y:S01]  /*110e0*/  ULDC.64 UR4, c[0x0][0xb40] ;  /* 0x0002d00000047ab9 */ /* 0x000fe20000000a00 */
[----:B------:R-:W-:-:S04]  /*110f0*/  IMAD R7, R20, 0x40, R0 ;  /* 0x0000004014077824 */ /* 0x000fc800078e0200 */
[----:B------:R-:W-:-:S03]  /*11100*/  IMAD.WIDE R24, R7, 0x2, R24 ;  /* 0x0000000207187825 */ /* 0x000fc600078e0218 */
[----:B------:R-:W-:-:S05]  /*11110*/  IADD3 R7, P4, R24, 0x4800, RZ ;  /* 0x0000480018077810 */ /* 0x000fca0007f9e0ff */
[----:B------:R-:W-:Y:S01]  /*11120*/  IMAD.X R27, RZ, RZ, R25, P4 ;  /* 0x000000ffff1b7224 */ /* 0x000fe200020e0619 */
[--C-:B------:R-:W-:Y:S01]  /*11130*/  SHF.R.S32.HI R29, RZ, 0x1f, R0.reuse ;  /* 0x0000001fff1d7819 */ /* 0x100fe20000011400 */
[----:B------:R-:W-:Y:S01]  /*11140*/  IMAD.MOV.U32 R28, RZ, RZ, R0 ;  /* 0x000000ffff1c7224 */ /* 0x000fe200078e0000 */
[----:B------:R-:W-:Y:S01]  /*11150*/  BSSY B1, `(.L_x_10896) ;  /* 0x0000057000017945 */ /* 0x000fe20003800000 */
[----:B--2---:R-:W-:Y:S02]  /*11160*/  IMAD R11, R41, 0xc0, R9 ;  /* 0x000000c0290b7824 */ /* 0x004fe400078e0209 */
[----:B0-----:R-:W-:-:S03]  /*11170*/  VIADD R9, R8, 0xffffff80 ;  /* 0xffffff8008097836 */ /* 0x001fc60000000000 */
[----:B------:R-:W-:Y:S02]  /*11180*/  IADD3 R4, P1, R11, R4, RZ ;  /* 0x000000040b047210 */ /* 0x000fe40007f3e0ff */
[----:B------:R-:W-:Y:S02]  /*11190*/  SHF.R.S32.HI R8, RZ, 0x1f, R9 ;  /* 0x0000001fff087819 */ /* 0x000fe40000011409 */
[----:B------:R-:W-:Y:S02]  /*111a0*/  LEA R30, P2, R4, UR4, 0x2 ;  /* 0x00000004041e7c11 */ /* 0x000fe4000f8410ff */
[----:B------:R-:W-:-:S04]  /*111b0*/  LEA.HI R8, R8, R9, RZ, 0x7 ;  /* 0x0000000908087211 */ /* 0x000fc800078f38ff */
[----:B------:R-:W-:-:S05]  /*111c0*/  LOP3.LUT R8, R8, 0xffffff80, RZ, 0xc0, !PT ;  /* 0xffffff8008087812 */ /* 0x000fca00078ec0ff */
[----:B------:R-:W-:Y:S01]  /*111d0*/  IMAD.IADD R8, R9, 0x1, -R8 ;  /* 0x0000000109087824 */ /* 0x000fe200078e0a08 */
[----:B------:R-:W-:-:S04]  /*111e0*/  SHF.R.S32.HI R9, RZ, 0x1f, R11 ;  /* 0x0000001fff097819 */ /* 0x000fc8000001140b */
[----:B------:R-:W-:Y:S02]  /*111f0*/  LOP3.LUT P0, RZ, R8, 0x3, RZ, 0xc0, !PT ;  /* 0x0000000308ff7812 */ /* 0x000fe4000780c0ff */
[----:B------:R-:W-:Y:S01]  /*11200*/  IADD3.X R9, R9, R5, R6, P1, !PT ;  /* 0x0000000509097210 */ /* 0x000fe20000ffe406 */
[C---:B------:R-:W-:Y:S01]  /*11210*/  VIADD R5, R11.reuse, 0x8 ;  /* 0x000000080b057836 */ /* 0x040fe20000000000 */
[----:B-----5:R-:W-:Y:S02]  /*11220*/  ISETP.GE.OR P1, PT, R11, R32, P0 ;  /* 0x000000200b00720c */ /* 0x020fe40000726670 */
[----:B------:R-:W-:Y:S01]  /*11230*/  LEA.HI.X R31, R4, UR5, R9, 0x2, P2 ;  /* 0x00000005041f7c11 */ /* 0x000fe200090f1409 */
[----:B------:R-:W-:Y:S01]  /*11240*/  ULDC.64 UR4, c[0x0][0xaa0] ;  /* 0x0002a80000047ab9 */ /* 0x000fe20000000a00 */
[C---:B------:R-:W-:Y:S02]  /*11250*/  IADD3 R15, P2, R24.reuse, 0x1800, RZ ;  /* 0x00001800180f7810 */ /* 0x040fe40007f5e0ff */
[----:B------:R-:W-:-:S02]  /*11260*/  IADD3 R11, P3, R24, 0x3000, RZ ;  /* 0x00003000180b7810 */ /* 0x000fc40007f7e0ff */
[----:B------:R-:W-:Y:S02]  /*11270*/  ISETP.GE.OR P0, PT, R5, R32, P0 ;  /* 0x000000200500720c */ /* 0x000fe40000706670 */
[----:B------:R-:W-:Y:S01]  /*11280*/  LOP3.LUT R5, R24, 0x380, RZ, 0xc0, !PT ;  /* 0x0000038018057812 */ /* 0x000fe200078ec0ff */
[----:B------:R-:W-:Y:S01]  /*11290*/  IMAD.X R13, RZ, RZ, R25, P3 ;  /* 0x000000ffff0d7224 */ /* 0x000fe200018e0619 */
[----:B------:R-:W-:Y:S01]  /*112a0*/  LOP3.LUT R8, R15, 0x380, RZ, 0xc0, !PT ;  /* 0x000003800f087812 */ /* 0x000fe200078ec0ff */
[----:B------:R-:W-:Y:S01]  /*112b0*/  @!P1 STG.E desc[UR56][R30.64], R3 ;  /* 0x000000031e009986 */ /* 0x000fe2000c101938 */
[----:B------:R-:W-:Y:S02]  /*112c0*/  LOP3.LUT R10, R11, 0x380, RZ, 0xc0, !PT ;  /* 0x000003800b0a7812 */ /* 0x000fe400078ec0ff */
[----:B------:R-:W-:Y:S02]  /*112d0*/  LOP3.LUT R6, R7, 0x380, RZ, 0xc0, !PT ;  /* 0x0000038007067812 */ /* 0x000fe400078ec0ff */
[----:B------:R-:W-:-:S02]  /*112e0*/  SHF.R.U64 R5, R5, 0x3, RZ ;  /* 0x0000000305057819 */ /* 0x000fc400000012ff */
[----:B------:R-:W-:Y:S01]  /*112f0*/  SHF.R.U64 R8, R8, 0x3, RZ ;  /* 0x0000000308087819 */ /* 0x000fe200000012ff */
[----:B------:R0:W-:Y:S01]  /*11300*/  @!P0 STG.E desc[UR56][R30.64+0x20], R21 ;  /* 0x000020151e008986 */ /* 0x0001e2000c101938 */
[----:B------:R-:W-:Y:S02]  /*11310*/  SHF.R.U64 R10, R10, 0x3, RZ ;  /* 0x000000030a0a7819 */ /* 0x000fe400000012ff */
[----:B------:R-:W-:Y:S02]  /*11320*/  SHF.R.U64 R6, R6, 0x3, RZ ;  /* 0x0000000306067819 */ /* 0x000fe400000012ff */
[----:B------:R-:W-:Y:S01]  /*11330*/  LOP3.LUT R4, R5, R24, RZ, 0x3c, !PT ;  /* 0x0000001805047212 */ /* 0x000fe200078e3cff */
[----:B------:R-:W-:Y:S01]  /*11340*/  IMAD.MOV.U32 R5, RZ, RZ, R25 ;  /* 0x000000ffff057224 */ /* 0x000fe200078e0019 */
[----:B------:R-:W-:Y:S02]  /*11350*/  IADD3.X R9, RZ, R25, RZ, P2, !PT ;  /* 0x00000019ff097210 */ /* 0x000fe400017fe4ff */
[----:B------:R-:W-:-:S02]  /*11360*/  LOP3.LUT R8, R8, R15, RZ, 0x3c, !PT ;  /* 0x0000000f08087212 */ /* 0x000fc400078e3cff */
[----:B------:R-:W-:Y:S02]  /*11370*/  LOP3.LUT R12, R10, R11, RZ, 0x3c, !PT ;  /* 0x0000000b0a0c7212 */ /* 0x000fe400078e3cff */
[----:B------:R-:W-:Y:S02]  /*11380*/  LOP3.LUT R26, R6, R7, RZ, 0x3c, !PT ;  /* 0x00000007061a7212 */ /* 0x000fe400078e3cff */
[----:B------:R-:W5:Y:S01]  /*11390*/  LD.E.128 R4, desc[UR56][R4.64] ;  /* 0x0000003804047980 */ /* 0x000f62000c101d00 */
[----:B------:R-:W-:-:S03]  /*113a0*/  IMAD R36, R36, UR4, RZ ;  /* 0x0000000424247c24 */ /* 0x000fc6000f8e02ff */
[----:B------:R-:W5:Y:S01]  /*113b0*/  LD.E.128 R8, desc[UR56][R8.64] ;  /* 0x0000003808087980 */ /* 0x000f62000c101d00 */
[----:B------:R-:W-:Y:S01]  /*113c0*/  IMAD.WIDE.U32 R28, R37, UR4, R28 ;  /* 0x00000004251c7c25 */ /* 0x000fe2000f8e001c */
[----:B------:R-:W-:Y:S02]  /*113d0*/  ULDC UR4, c[0x0][0xa8c] ;  /* 0x0002a30000047ab9 */ /* 0x000fe40000000800 */
[----:B------:R-:W5:Y:S04]  /*113e0*/  LD.E.128 R12, desc[UR56][R12.64] ;  /* 0x000000380c0c7980 */ /* 0x000f68000c101d00 */
[----:B------:R-:W5:Y:S01]  /*113f0*/  LD.E.128 R24, desc[UR56][R26.64] ;  /* 0x000000381a187980 */ /* 0x000f62000c101d00 */
[----:B------:R-:W-:Y:S01]  /*11400*/  ISETP.GE.AND P0, PT, R0, UR4, PT ;  /* 0x0000000400007c0c */ /* 0x000fe2000bf06270 */
[C---:B------:R-:W-:Y:S01]  /*11410*/  VIADD R0, R20.reuse, 0x30 ;  /* 0x0000003014007836 */ /* 0x040fe20000000000 */
[----:B0-----:R-:W-:Y:S01]  /*11420*/  IADD3 R21, R20, 0x90, RZ ;  /* 0x0000009014157810 */ /* 0x001fe20007ffe0ff */
[----:B------:R-:W-:Y:S01]  /*11430*/  @!PT LDS RZ, [RZ] ;  /* 0x00000000fffff984 */ /* 0x000fe20000000800 */
[----:B------:R-:W-:Y:S01]  /*11440*/  @!PT LDS RZ, [RZ] ;  /* 0x00000000fffff984 */ /* 0x000fe20000000800 */
[----:B------:R-:W-:Y:S01]  /*11450*/  @!PT LDS RZ, [RZ] ;  /* 0x00000000fffff984 */ /* 0x000fe20000000800 */
[----:B------:R-:W-:Y:S01]  /*11460*/  @!PT LDS RZ, [RZ] ;  /* 0x00000000fffff984 */ /* 0x000fe20000000800 */
[----:B------:R0:W-:Y:S06]  /*11470*/  MEMBAR.ALL.CTA ;  /* 0x0000000000007992 */ /* 0x0001ec0000008000 */
[----:B0-----:R-:W0:Y:S01]  /*11480*/  FENCE.VIEW.ASYNC.S ;  /* 0x00000000000073c6 */ /* 0x001e220000000000 */
[----:B------:R-:W-:-:S02]  /*11490*/  IMAD R32, R41, -0xc0, R32 ;  /* 0xffffff4029207824 */ /* 0x000fc400078e0220 */
[----:B------:R-:W-:Y:S02]  /*114a0*/  VIADD R3, R20, 0x60 ;  /* 0x0000006014037836 */ /* 0x000fe40000000000 */
[----:B------:R-:W-:Y:S01]  /*114b0*/  IMAD R37, R37, UR5, R36 ;  /* 0x0000000525257c24 */ /* 0x000fe2000f8e0224 */
[----:B------:R-:W-:Y:S01]  /*114c0*/  ULDC.64 UR4, c[0x0][0xae0] ;  /* 0x0002b80000047ab9 */ /* 0x000fe20000000a00 */
[-C--:B------:R-:W-:Y:S01]  /*114d0*/  ISETP.GE.OR P3, PT, R0, R32.reuse, P0 ;  /* 0x000000200000720c */ /* 0x080fe20000766670 */
[----:B------:R-:W-:Y:S01]  /*114e0*/  IMAD R30, R38, UR4, RZ ;  /* 0x00000004261e7c24 */ /* 0x000fe2000f8e02ff */
[-C--:B------:R-:W-:Y:S01]  /*114f0*/  ISETP.GE.OR P1, PT, R3, R32.reuse, P0 ;  /* 0x000000200300720c */ /* 0x080fe20000726670 */
[----:B------:R-:W-:Y:S01]  /*11500*/  IMAD.IADD R29, R29, 0x1, R37 ;  /* 0x000000011d1d7824 */ /* 0x000fe200078e0225 */
[-C--:B------:R-:W-:Y:S01]  /*11510*/  ISETP.GE.OR P2, PT, R21, R32.reuse, P0 ;  /* 0x000000201500720c */ /* 0x080fe20000746670 */
[C---:B------:R-:W-:Y:S01]  /*11520*/  IMAD R31, R65.reuse, UR5, R30 ;  /* 0x00000005411f7c24 */ /* 0x040fe2000f8e021e */
[----:B------:R-:W-:Y:S01]  /*11530*/  ISETP.GE.OR P0, PT, R20, R32, P0 ;  /* 0x000000201400720c */ /* 0x000fe20000706670 */
[----:B------:R-:W-:Y:S01]  /*11540*/  IMAD.WIDE.U32 R28, R65, UR4, R28 ;  /* 0x00000004411c7c25 */ /* 0x000fe2000f8e001c */
[----:B------:R-:W-:Y:S01]  /*11550*/  ULDC.64 UR4, c[0x0][0xae8] ;  /* 0x0002ba0000047ab9 */ /* 0x000fe20000000a00 */
[----:B------:R-:W-:-:S02]  /*11560*/  SHF.R.S32.HI R21, RZ, 0x1f, R20 ;  /* 0x0000001fff157819 */ /* 0x000fc40000011414 */
[----:B------:R-:W-:Y:S02]  /*11570*/  VIADD R0, R2, 0x30820 ;  /* 0x0003082002007836 */ /* 0x000fe40000000000 */
[----:B------:R-:W-:Y:S02]  /*11580*/  IMAD.IADD R29, R29, 0x1, R31 ;  /* 0x000000011d1d7824 */ /* 0x000fe400078e021f */
[----:B------:R-:W-:Y:S01]  /*11590*/  IMAD R3, R40, UR4, RZ ;  /* 0x0000000428037c24 */ /* 0x000fe2000f8e02ff */
[----:B------:R-:W-:Y:S01]  /*115a0*/  PRMT R0, RZ, 0x654, R0 ;  /* 0x00000654ff007816 */ /* 0x000fe20000000000 */
[----:B------:R-:W-:-:S03]  /*115b0*/  IMAD.WIDE.U32 R36, R39, UR4, R28 ;  /* 0x0000000427247c25 */ /* 0x000fc6000f8e001c */
[----:B0-----:R0:W-:Y:S01]  /*115c0*/  SYNCS.ARRIVE.TRANS64.RED.A1T0 RZ, [R0+URZ], RZ ;  /* 0x000000ff00ff79a7 */ /* 0x0011e2000810043f */
[----:B------:R-:W-:Y:S02]  /*115d0*/  IMAD R3, R39, UR5, R3 ;  /* 0x0000000527037c24 */ /* 0x000fe4000f8e0203 */
[----:B------:R-:W-:-:S04]  /*115e0*/  IMAD.WIDE R30, R41, 0xc0, R20 ;  /* 0x000000c0291e7825 */ /* 0x000fc800078e0214 */
[----:B------:R-:W-:Y:S01]  /*115f0*/  IMAD.IADD R39, R37, 0x1, R3 ;  /* 0x0000000125277824 */ /* 0x000fe200078e0203 */
[----:B0-----:R-:W-:Y:S06]  /*11600*/  @P0 BRA `(.L_x_10897) ;  /* 0x00000000002c0947 */ /* 0x001fec0003800000 */
[----:B------:R-:W-:Y:S01]  /*11610*/  ULDC.64 UR4, c[0x0][0xad8] ;  /* 0x0002b60000047ab9 */ /* 0x000fe20000000a00 */
[----:B------:R-:W-:Y:S02]  /*11620*/  IMAD.MOV.U32 R20, RZ, RZ, R36 ;  /* 0x000000ffff147224 */ /* 0x000fe400078e0024 */
        /* <DEDUP_REMOVED lines=9> */
.L_x_10897:
[----:B------:R-:W-:Y:S05]  /*116c0*/  BSYNC B1 ;  /* 0x0000000000017941 */ /* 0x000fea0003800000 */
.L_x_10896:
[----:B------:R-:W-:Y:S04]  /*116d0*/  BSSY B1, `(.L_x_10898) ;  /* 0x000000f000017945 */ /* 0x000fe80003800000 */
[----:B------:R-:W-:Y:S05]  /*116e0*/  @P3 BRA `(.L_x_10899) ;  /* 0x0000000000343947 */ /* 0x000fea0003800000 */
[----:B------:R-:W-:Y:S01]  /*116f0*/  IADD3 R3, P0, R30, 0x30, RZ ;  /* 0x000000301e037810 */ /* 0x000fe20007f1e0ff */
[----:B------:R-:W-:Y:S01]  /*11700*/  ULDC.64 UR4, c[0x0][0xad8] ;  /* 0x0002b60000047ab9 */ /* 0x000fe20000000a00 */
[----:B0----5:R-:W-:Y:S01]  /*11710*/  MOV R4, R36 ;  /* 0x0000002400047202 */ /* 0x021fe20000000f00 */
        /* <DEDUP_REMOVED lines=9> */
[----:B------:R1:W-:Y:S02]  /*117b0*/  STG.E.128 desc[UR56][R6.64], R8 ;  /* 0x0000000806007986 */ /* 0x0003e4000c101d38 */
.L_x_10899:
[----:B------:R-:W-:Y:S05]  /*117c0*/  BSYNC B1 ;  /* 0x0000000000017941 */ /* 0x000fea0003800000 */
.L_x_10898:
[----:B------:R-:W-:Y:S04]  /*117d0*/  BSSY B1, `(.L_x_10900) ;  /* 0x000000f000017945 */ /* 0x000fe80003800000 */
[----:B------:R-:W-:Y:S05]  /*117e0*/  @P1 BRA `(.L_x_10901) ;  /* 0x0000000000341947 */ /* 0x000fea0003800000 */
[----:B------:R-:W-:Y:S01]  /*117f0*/  IADD3 R3, P0, R30, 0x60, RZ ;  /* 0x000000601e037810 */ /* 0x000fe20007f1e0ff */
[----:B------:R-:W-:Y:S01]  /*11800*/  ULDC.64 UR4, c[0x0][0xad8] ;  /* 0x0002b60000047ab9 */ /* 0x000fe20000000a00 */
[----:B0----5:R-:W-:Y:S02]  /*11810*/  IMAD.MOV.U32 R4, RZ, RZ, R36 ;  /* 0x000000ffff047224 */ /* 0x021fe400078e0024 */
[----:B------:R-:W-:Y:S02]  /*11820*/  IMAD.MOV.U32 R5, RZ, RZ, R39 ;  /* 0x000000ffff057224 */ /* 0x000fe400078e0027 */
[----:B------:R-:W-:Y:S02]  /*11830*/  IMAD.X R0, RZ, RZ, R31, P0 ;  /* 0x000000ffff007224 */ /* 0x000fe400000e061f */
[----:B------:R-:W-:-:S04]  /*11840*/  IMAD.WIDE.U32 R4, R3, UR4, R4 ;  /* 0x0000000403047c25 */ /* 0x000fc8000f8e0004 */
[----:B------:R-:W-:-:S04]  /*11850*/  IMAD R0, R0, UR4, RZ ;  /* 0x0000000400007c24 */ /* 0x000fc8000f8e02ff */
[----:B------:R-:W-:Y:S01]  /*11860*/  IMAD R3, R3, UR5, R0 ;  /* 0x0000000503037c24 */ /* 0x000fe2000f8e0200 */
[----:B------:R-:W-:Y:S02]  /*11870*/  ULDC.64 UR4, c[0x0][0xa80] ;  /* 0x0002a00000047ab9 */ /* 0x000fe40000000a00 */
[----:B-1----:R-:W-:Y:S01]  /*11880*/  LEA R6, P0, R4, UR4, 0x1 ;  /* 0x0000000404067c11 */ /* 0x002fe2000f8008ff */
[----:B------:R-:W-:-:S05]  /*11890*/  IMAD.IADD R3, R5, 0x1, R3 ;  /* 0x0000000105037824 */ /* 0x000fca00078e0203 */
[----:B------:R-:W-:-:S05]  /*118a0*/  LEA.HI.X R7, R4, UR5, R3, 0x1, P0 ;  /* 0x0000000504077c11 */ /* 0x000fca00080f0c03 */
[----:B------:R2:W-:Y:S02]  /*118b0*/  STG.E.128 desc[UR56][R6.64], R12 ;  /* 0x0000000c06007986 */ /* 0x0005e4000c101d38 */
.L_x_10901:
[----:B------:R-:W-:Y:S05]  /*118c0*/  BSYNC B1 ;  /* 0x0000000000017941 */ /* 0x000fea0003800000 */
.L_x_10900:
        /* <DEDUP_REMOVED lines=10> */
[----:B-12---:R-:W-:Y:S01]  /*11970*/  LEA R6, P0, R4, UR4, 0x1 ;  /* 0x0000000404067c11 */ /* 0x006fe2000f8008ff */
[----:B------:R-:W-:-:S05]  /*11980*/  IMAD.IADD R3, R5, 0x1, R3 ;  /* 0x0000000105037824 */ /* 0x000fca00078e0203 */
[----:B------:R-:W-:-:S05]  /*11990*/  LEA.HI.X R7, R4, UR5, R3, 0x1, P0 ;  /* 0x0000000504077c11 */ /* 0x000fca00080f0c03 */
[----:B------:R4:W-:Y:S01]  /*119a0*/  STG.E.128 desc[UR56][R6.64], R24 ;  /* 0x0000001806007986 */ /* 0x0009e2000c101d38 */
[----:B------:R-:W-:Y:S05]  /*119b0*/  BRA `(.L_x_10902) ;  /* 0x0000000800387947 */ /* 0x000fea0003800000 */
.L_x_10894:
        /* <DEDUP_REMOVED lines=18> */
[----:B0-----:R-:W2:Y:S04]  /*11ae0*/  LDG.E R6, desc[UR56][R4.64] ;  /* 0x0000003804067981 */ /* 0x001ea8000c1e1900 */
[----:B-----5:R-:W2:Y:S02]  /*11af0*/  LDG.E R3, desc[UR56][R4.64+0x4] ;  /* 0x0000043804037981 */ /* 0x020ea4000c1e1900 */
[----:B--2---:R-:W-:-:S07]  /*11b00*/  IMAD.IADD R3, R3, 0x1, -R6 ;  /* 0x0000000103037824 */ /* 0x004fce00078e0a06 */
.L_x_10903:
        /* <DEDUP_REMOVED lines=8> */
[----:B-1----:R-:W-:Y:S06]  /*11b90*/  @P2 BRA `(.L_x_10905) ;  /* 0x0000000000582947 */ /* 0x002fec0003800000 */
[----:B0-----:R-:W0:Y:S02]  /*11ba0*/  S2R R4, SR_TID.X ;  /* 0x0000000000047919 */ /* 0x001e240000002100 */
[----:B0-----:R-:W-:-:S04]  /*11bb0*/  IMAD R4, R12, 0xc0, R4 ;  /* 0x000000c00c047824 */ /* 0x001fc800078e0204 */
[----:B------:R-:W-:-:S05]  /*11bc0*/  VIADD R6, R4, 0xffffff80 ;  /* 0xffffff8004067836 */ /* 0x000fca0000000000 */
[----:B------:R-:W-:-:S13]  /*11bd0*/  ISETP.GE.AND P0, PT, R6, R3, PT ;  /* 0x000000030600720c */ /* 0x000fda0003f06270 */
[----:B------:R-:W-:Y:S05]  /*11be0*/  @P0 BRA `(.L_x_10905) ;  /* 0x0000000000440947 */ /* 0x000fea0003800000 */
[----:B------:R-:W-:Y:S01]  /*11bf0*/  IADD3 R4, P0, R6, R9, RZ ;  /* 0x0000000906047210 */ /* 0x000fe20007f1e0ff */
        /* <DEDUP_REMOVED lines=10> */
[----:B------:R-:W-:-:S04]  /*11ca0*/  ULDC.64 UR4, c[0x0][0xb40] ;  /* 0x0002d00000047ab9 */ /* 0x000fc80000000a00 */
[----:B------:R-:W-:Y:S02]  /*11cb0*/  IADD3 R5, R5, R7, RZ ;  /* 0x0000000705057210 */ /* 0x000fe40007ffe0ff */
[----:B------:R-:W-:-:S04]  /*11cc0*/  LEA R6, P0, R4, UR4, 0x2 ;  /* 0x0000000404067c11 */ /* 0x000fc8000f8010ff */
[----:B------:R-:W-:Y:S01]  /*11cd0*/  LEA.HI.X R7, R4, UR5, R5, 0x2, P0 ;  /* 0x0000000504077c11 */ /* 0x000fe200080f1405 */
[----:B------:R-:W-:-:S05]  /*11ce0*/  IMAD.MOV.U32 R5, RZ, RZ, -0x800000 ;  /* 0xff800000ff057424 */ /* 0x000fca00078e00ff */
[----:B------:R1:W-:Y:S03]  /*11cf0*/  STG.E desc[UR56][R6.64], R5 ;  /* 0x0000000506007986 */ /* 0x0003e6000c101938 */
.L_x_10905:
[----:B------:R-:W-:Y:S05]  /*11d00*/  BSYNC B1 ;  /* 0x0000000000017941 */ /* 0x000fea0003800000 */
.L_x_10904:
[----:B------:R-:W-:Y:S01]  /*11d10*/  ULDC.64 UR4, c[0x0][0xaa0] ;  /* 0x0002a80000047ab9 */ /* 0x000fe20000000a00 */
[----:B0-----:R-:W-:Y:S01]  /*11d20*/  IMAD.MOV.U32 R4, RZ, RZ, R0 ;  /* 0x000000ffff047224 */ /* 0x001fe200078e0000 */
[----:B------:R-:W-:Y:S01]  /*11d30*/  ULDC.64 UR6, c[0x0][0xae0] ;  /* 0x0002b80000067ab9 */ /* 0x000fe20000000a00 */
[----:B-1----:R-:W-:Y:S01]  /*11d40*/  IMAD.MOV.U32 R5, RZ, RZ, R13 ;  /* 0x000000ffff057224 */ /* 0x002fe200078e000d */
[----:B------:R-:W-:Y:S01]  /*11d50*/  SHF.R.S32.HI R21, RZ, 0x1f, R20 ;  /* 0x0000001fff157819 */ /* 0x000fe20000011414 */
[----:B------:R-:W-:Y:S01]  /*11d60*/  IMAD R6, R8, UR4, RZ ;  /* 0x0000000408067c24 */ /* 0x000fe2000f8e02ff */
[----:B------:R-:W-:Y:S01]  /*11d70*/  BSSY B1, `(.L_x_10906) ;  /* 0x0000024000017945 */ /* 0x000fe20003800000 */
[C---:B------:R-:W-:Y:S01]  /*11d80*/  IMAD.WIDE.U32 R4, R9.reuse, UR4, R4 ;  /* 0x0000000409047c25 */ /* 0x040fe2000f8e0004 */
[----:B------:R-:W-:Y:S02]  /*11d90*/  ULDC UR4, c[0x0][0xa8c] ;  /* 0x0002a30000047ab9 */ /* 0x000fe40000000800 */
[----:B------:R-:W-:Y:S01]  /*11da0*/  ISETP.GE.AND P0, PT, R0, UR4, PT ;  /* 0x0000000400007c0c */ /* 0x000fe2000bf06270 */
[----:B------:R-:W-:Y:S01]  /*11db0*/  IMAD R9, R9, UR5, R6 ;  /* 0x0000000509097c24 */ /* 0x000fe2000f8e0206 */
[----:B------:R-:W-:Y:S01]  /*11dc0*/  ULDC.64 UR4, c[0x0][0xae8] ;  /* 0x0002ba0000047ab9 */ /* 0x000fe20000000a00 */
[----:B------:R-:W-:-:S02]  /*11dd0*/  VIADD R6, R20, 0x30 ;  /* 0x0000003014067836 */ /* 0x000fc40000000000 */
[----:B------:R-:W-:Y:S02]  /*11de0*/  IMAD R7, R12, -0xc0, R3 ;  /* 0xffffff400c077824 */ /* 0x000fe400078e0203 */
[----:B------:R-:W-:Y:S02]  /*11df0*/  IMAD R0, R10, UR6, RZ ;  /* 0x000000060a007c24 */ /* 0x000fe4000f8e02ff */
[----:B------:R-:W-:Y:S01]  /*11e00*/  IMAD.IADD R5, R5, 0x1, R9 ;  /* 0x0000000105057824 */ /* 0x000fe200078e0209 */
[----:B------:R-:W-:Y:S01]  /*11e10*/  ISETP.GE.OR P3, PT, R6, R7, P0 ;  /* 0x000000070600720c */ /* 0x000fe20000766670 */
[----:B------:R-:W-:Y:S02]  /*11e20*/  IMAD R3, R14, UR7, R0 ;  /* 0x000000070e037c24 */ /* 0x000fe4000f8e0200 */
[C---:B------:R-:W-:Y:S02]  /*11e30*/  VIADD R0, R20.reuse, 0x60 ;  /* 0x0000006014007836 */ /* 0x040fe40000000000 */
[----:B------:R-:W-:-:S02]  /*11e40*/  VIADD R6, R20, 0x90 ;  /* 0x0000009014067836 */ /* 0x000fc40000000000 */
[----:B------:R-:W-:Y:S01]  /*11e50*/  IMAD.WIDE.U32 R4, R14, UR6, R4 ;  /* 0x000000060e047c25 */ /* 0x000fe2000f8e0004 */
[-C--:B------:R-:W-:Y:S02]  /*11e60*/  ISETP.GE.OR P1, PT, R0, R7.reuse, P0 ;  /* 0x000000070000720c */ /* 0x080fe40000726670 */
[-C--:B------:R-:W-:Y:S01]  /*11e70*/  ISETP.GE.OR P2, PT, R6, R7.reuse, P0 ;  /* 0x000000070600720c */ /* 0x080fe20000746670 */
[----:B------:R-:W-:Y:S01]  /*11e80*/  IMAD R0, R26, UR4, RZ ;  /* 0x000000041a007c24 */ /* 0x000fe2000f8e02ff */
[----:B------:R-:W-:Y:S01]  /*11e90*/  ISETP.GE.OR P0, PT, R20, R7, P0 ;  /* 0x000000071400720c */ /* 0x000fe20000706670 */
[----:B------:R-:W-:Y:S01]  /*11ea0*/  IMAD.WIDE R20, R12, 0xc0, R20 ;  /* 0x000000c00c147825 */ /* 0x000fe200078e0214 */
[----:B------:R-:W-:-:S03]  /*11eb0*/  IADD3 R5, R5, R3, RZ ;  /* 0x0000000305057210 */ /* 0x000fc60007ffe0ff */
[C---:B------:R-:W-:Y:S02]  /*11ec0*/  IMAD R3, R11.reuse, UR5, R0 ;  /* 0x000000050b037c24 */ /* 0x040fe4000f8e0200 */
[----:B------:R-:W-:-:S04]  /*11ed0*/  IMAD.WIDE.U32 R6, R11, UR4, R4 ;  /* 0x000000040b067c25 */ /* 0x000fc8000f8e0004 */
[----:B------:R-:W-:Y:S02]  /*11ee0*/  IMAD.IADD R9, R7, 0x1, R3 ;  /* 0x0000000107097824 */ /* 0x000fe400078e0203 */
[----:B------:R-:W-:Y:S05]  /*11ef0*/  @P0 BRA `(.L_x_10907) ;  /* 0x00000000002c0947 */ /* 0x000fea0003800000 */
        /* <DEDUP_REMOVED lines=11> */
.L_x_10907:
[----:B------:R-:W-:Y:S05]  /*11fb0*/  BSYNC B1 ;  /* 0x0000000000017941 */ /* 0x000fea0003800000 */
.L_x_10906:
        /* <DEDUP_REMOVED lines=15> */
.L_x_10909:
[----:B------:R-:W-:Y:S05]  /*120b0*/  BSYNC B1 ;  /* 0x0000000000017941 */ /* 0x000fea0003800000 */
.L_x_10908:
        /* <DEDUP_REMOVED lines=15> */
.L_x_10911:
[----:B------:R-:W-:Y:S05]  /*121b0*/  BSYNC B1 ;  /* 0x0000000000017941 */ /* 0x000fea0003800000 */
.L_x_10910:
        /* <DEDUP_REMOVED lines=13> */
[----:B------:R3:W-:Y:S02]  /*12290*/  STG.E.128 desc[UR56][R6.64], RZ ;  /* 0x000000ff06007986 */ /* 0x0007e4000c101d38 */
.L_x_10902:
[----:B------:R-:W-:Y:S05]  /*122a0*/  BSYNC B0 ;  /* 0x0000000000007941 */ /* 0x000fea0003800000 */
.L_x_10893:
[----:B------:R-:W-:Y:S02]  /*122b0*/  ULDC UR4, c[0x0][0xc14] ;  /* 0x0003050000047ab9 */ /* 0x000fe40000000800 */
[----:B------:R-:W-:-:S13]  /*122c0*/  ISETP.GE.AND P0, PT, R35, UR4, PT ;  /* 0x0000000423007c0c */ /* 0x000fda000bf06270 */
[----:B------:R-:W-:Y:S05]  /*122d0*/  @!P0 BRA `(.L_x_10912) ;  /* 0xfffffeec00988947 */ /* 0x000fea000383ffff */
[----:B------:R-:W-:Y:S05]  /*122e0*/  BRA `(.L_x_10778) ;  /* 0x0000004800687947 */ /* 0x000fea0003800000 */
.L_x_10776:
[----:B------:R-:W-:-:S08]  /*122f0*/  NOP ;  /* 0x0000000000007918 */ /* 0x000fd00000000000 */
[----:B--2---:R-:W0:-:S00]  /*12300*/  USETMAXREG.DEALLOC.CTAPOOL 0x20 ;  /* 0x00000020000079c8 */ /* 0x004e0000080e0500 */
        /* <DEDUP_REMOVED lines=53> */
[----:B------:R-:W-:Y:S01]  /*12660*/  IMAD.MOV.U32 R2, RZ, RZ, R5 ;  /* 0x000000ffff027224 */ /* 0x000fe200078e0005 */
[----:B------:R-:W-:-:S11]  /*12670*/  MOV R4, RZ ;  /* 0x000000ff00047202 */ /* 0x000fd60000000f00 */
[----:B--2---:R-:W-:Y:S05]  /*12680*/  @P0 BRA `(.L_x_10913) ;  /* 0x0000000000b00947 */ /* 0x004fea0003800000 */
[----:B------:R-:W-:Y:S01]  /*12690*/  IMAD.MOV.U32 R5, RZ, RZ, R2 ;  /* 0x000000ffff057224 */ /* 0x000fe200078e0002 */
[----:B------:R-:W-:Y:S01]  /*126a0*/  ULDC UR5, c[0x0][0xc14] ;  /* 0x0003050000057ab9 */ /* 0x000fe20000000800 */
[----:B------:R-:W-:Y:S01]  /*126b0*/  IMAD.MOV.U32 R4, RZ, RZ, RZ ;  /* 0x000000ffff047224 */ /* 0x000fe200078e00ff */
[----:B------:R-:W-:Y:S01]  /*126c0*/  ULDC UR7, c[0x0][0xc14] ;  /* 0x0003050000077ab9 */ /* 0x000fe20000000800 */
[----:B------:R-:W-:-:S05]  /*126d0*/  ULDC UR4, c[0x0][0xc10] ;  /* 0x0003040000047ab9 */ /* 0x000fca0000000800 */
.L_x_10917:
        /* <DEDUP_REMOVED lines=13> */
.L_x_10916:
[----:B------:R-:W-:Y:S05]  /*127b0*/  BSYNC B0 ;  /* 0x0000000000007941 */ /* 0x000fea0003800000 */
.L_x_10915:
[----:B0----5:R-:W0:Y:S01]  /*127c0*/  SHFL.UP PT, R2, R0, 0x1, RZ ;  /* 0x0420000000027989 */ /* 0x021e2200000e00ff */
[C---:B------:R-:W-:Y:S02]  /*127d0*/  ISETP.NE.AND P0, PT, R29.reuse, RZ, PT ;  /* 0x000000ff1d00720c */ /* 0x040fe40003f05270 */
[C---:B------:R-:W-:Y:S02]  /*127e0*/  ISETP.GE.U32.AND P1, PT, R29.reuse, 0x2, PT ;  /* 0x000000021d00780c */ /* 0x040fe40003f26070 */
        /* <DEDUP_REMOVED lines=22> */
.L_x_10913:
        /* <DEDUP_REMOVED lines=15> */
.L_x_10918:
        /* <DEDUP_REMOVED lines=28> */
.L_x_10914:
[----:B------:R-:W-:Y:S02]  /*12c00*/  IMAD.MOV.U32 R17, RZ, RZ, RZ ;  /* 0x000000ffff117224 */ /* 0x000fe400078e00ff */
[----:B------:R-:W-:Y:S02]  /*12c10*/  IMAD.U32 R16, RZ, RZ, UR6 ;  /* 0x00000006ff107e24 */ /* 0x000fe4000f8e00ff */
[----:B------:R-:W-:-:S07]  /*12c20*/  IMAD.MOV.U32 R18, RZ, RZ, RZ ;  /* 0x000000ffff127224 */ /* 0x000fce00078e00ff */
.L_x_10919:
[----:B------:R-:W-:Y:S01]  /*12c30*/  ISETP.NE.AND P0, PT, R29, RZ, PT ;  /* 0x000000ff1d00720c */ /* 0x000fe20003f05270 */
[----:B------:R0:W-:Y:S01]  /*12c40*/  STL [R1+0x10], RZ ;  /* 0x000010ff01007387 */ /* 0x0001e20000100800 */
[----:B------:R-:W-:Y:S01]  /*12c50*/  MOV R24, 0x1 ;  /* 0x0000000100187802 */ /* 0x000fe20000000f00 */
[----:B------:R-:W-:-:S10]  /*12c60*/  IMAD.MOV.U32 R22, RZ, RZ, RZ ;  /* 0x000000ffff167224 */ /* 0x000fd400078e00ff */
        /* <DEDUP_REMOVED lines=9> */
[----:B------:R-:W-:Y:S01]  /*12d00*/  ULDC.64 UR38, c[0x0][0x198] ;  /* 0x0000660000267ab9 */ /* 0x000fe20000000a00 */
[----:B------:R-:W-:Y:S01]  /*12d10*/  IMAD.MOV.U32 R22, RZ, RZ, RZ ;  /* 0x000000ffff167224 */ /* 0x000fe200078e00ff */
[----:B------:R-:W-:Y:S01]  /*12d20*/  ULDC UR36, c[0x0][0xc] ;  /* 0x0000030000247ab9 */ /* 0x000fe20000000800 */
[----:B------:R-:W-:Y:S02]  /*12d30*/  IMAD.MOV.U32 R27, RZ, RZ, 0x1 ;  /* 0x00000001ff1b7424 */ /* 0x000fe400078e00ff */
[----:B------:R-:W-:-:S07]  /*12d40*/  IMAD.MOV.U32 R26, RZ, RZ, RZ ;  /* 0x000000ffff1a7224 */ /* 0x000fce00078e00ff */
.L_x_11002:
[----:B--2---:R-:W2:Y:S02]  /*12d50*/  LDC.64 R2, c[0x0][0xc60] ;  /* 0x00031800ff027b82 */ /* 0x004ea40000000a00 */
[----:B--2---:R-:W-:-:S05]  /*12d60*/  IMAD.WIDE R2, R19, 0x4, R2 ;  /* 0x0000000413027825 */ /* 0x004fca00078e0202 */
[----:B------:R-:W0:Y:S01]  /*12d70*/  LDG.E R9, desc[UR56][R2.64] ;  /* 0x0000003802097981 */ /* 0x000e22000c1e1900 */
[----:B------:R-:W-:Y:S05]  /*12d80*/  YIELD ;  /* 0x0000000000007946 */ /* 0x000fea0003800000 */
[----:B------:R-:W-:Y:S01]  /*12d90*/  ULDC.64 UR4, c[0x0][0xa28] ;  /* 0x00028a0000047ab9 */ /* 0x000fe20000000a00 */
[----:B------:R-:W-:Y:S01]  /*12da0*/  IMAD.MOV.U32 R6, RZ, RZ, RZ ;  /* 0x000000ffff067224 */ /* 0x000fe200078e00ff */
[----:B------:R-:W-:Y:S01]  /*12db0*/  ISETP.NE.U32.AND P1, PT, RZ, UR4, PT ;  /* 0x00000004ff007c0c */ /* 0x000fe2000bf25070 */
[----:B------:R-:W-:Y:S01]  /*12dc0*/  IMAD.MOV.U32 R23, RZ, RZ, RZ ;  /* 0x000000ffff177224 */ /* 0x000fe200078e00ff */
[----:B------:R-:W-:-:S02]  /*12dd0*/  ULDC.64 UR6, c[0x0][0xa10] ;  /* 0x0002840000067ab9 */ /* 0x000fc40000000a00 */
[----:B------:R-:W-:Y:S02]  /*12de0*/  ISETP.NE.AND.EX P1, PT, RZ, UR5, PT, P1 ;  /* 0x00000005ff007c0c */ /* 0x000fe4000bf25310 */
[----:B0-----:R-:W-:Y:S01]  /*12df0*/  SHF.R.S32.HI R0, RZ, 0x1f, R9 ;  /* 0x0000001fff007819 */ /* 0x001fe20000011409 */
        /* <DEDUP_REMOVED lines=12> */
[----:B------:R-:W-:Y:S02]  /*12ec0*/  ISETP.NE.AND.EX P1, PT, RZ, UR5, PT, P1 ;  /* 0x00000005ff007c0c */ /* 0x000fe4000bf25310 */
[C---:B0-----:R-:W-:Y:S02]  /*12ed0*/  SHF.L.U32 R4, R9.reuse, 0x2, RZ ;  /* 0x0000000209047819 */ /* 0x041fe400000006ff */
[----:B------:R-:W-:-:S03]  /*12ee0*/  SHF.L.U64.HI R0, R9, 0x2, R0 ;  /* 0x0000000209007819 */ /* 0x000fc60000010200 */
[----:B------:R-:W-:Y:S01]  /*12ef0*/  STL [R1+0x8], R4 ;  /* 0x0000080401007387 */ /* 0x000fe20000100800 */
[----:B------:R-:W-:-:S03]  /*12f00*/  IMAD.MOV.U32 R8, RZ, RZ, RZ ;  /* 0x000000ffff087224 */ /* 0x000fc600078e00ff */
[----:B--2---:R0:W-:Y:S02]  /*12f10*/  STL [R1+0x18], R6 ;  /* 0x0000180601007387 */ /* 0x0041e40000100800 */
        /* <DEDUP_REMOVED lines=23> */
[----:B--2---:R-:W-:Y:S01]  /*13090*/  IMAD.U32 R0, RZ, RZ, UR4 ;  /* 0x00000004ff007e24 */ /* 0x004fe2000f8e00ff */
[----:B0-----:R-:W-:Y:S11]  /*130a0*/  @P1 BRA `(.L_x_10921) ;  /* 0x0000000000101947 */ /* 0x001ff60003800000 */
[----:B------:R-:W-:Y:S05]  /*130b0*/  @!P2 BRA `(.L_x_10921) ;  /* 0x00000000000ca947 */ /* 0x000fea0003800000 */
[----:B------:R-:W2:Y:S04]  /*130c0*/  LDG.E R7, desc[UR56][R2.64] ;  /* 0x0000003802077981 */ /* 0x000ea8000c1e1900 */
[----:B-----5:R-:W2:Y:S02]  /*130d0*/  LDG.E R10, desc[UR56][R2.64+0x4] ;  /* 0x00000438020a7981 */ /* 0x020ea4000c1e1900 */
[----:B--2---:R-:W-:-:S07]  /*130e0*/  IMAD.IADD R10, R10, 0x1, -R7 ;  /* 0x000000010a0a7824 */ /* 0x004fce00078e0a07 */
.L_x_10921:
[----:B------:R-:W2:Y:S04]  /*130f0*/  @P0 LDG.E R3, desc[UR56][R4.64] ;  /* 0x0000003804030981 */ /* 0x000ea8000c1e1900 */
[----:B------:R-:W2:Y:S02]  /*13100*/  @P0 LDG.E R2, desc[UR56][R4.64+0x4] ;  /* 0x0000043804020981 */ /* 0x000ea4000c1e1900 */
[----:B--2---:R-:W-:Y:S02]  /*13110*/  @P0 IMAD.IADD R0, R2, 0x1, -R3 ;  /* 0x0000000102000824 */ /* 0x004fe400078e0a03 */
[----:B-----5:R-:W-:-:S04]  /*13120*/  IMAD.IADD R3, R10, 0x1, -R23 ;  /* 0x000000010a037824 */ /* 0x020fc800078e0a17 */
[----:B------:R-:W-:-:S05]  /*13130*/  IMAD.IADD R6, R3, 0x1, R0 ;  /* 0x0000000103067824 */ /* 0x000fca00078e0200 */
[----:B------:R-:W-:Y:S01]  /*13140*/  IADD3 R2, R6, 0xbf, RZ ;  /* 0x000000bf06027810 */ /* 0x000fe20007ffe0ff */
[----:B------:R0:W-:Y:S04]  /*13150*/  STL [R1+0x14], R6 ;  /* 0x0000140601007387 */ /* 0x0001e80000100800 */
        /* <DEDUP_REMOVED lines=9> */
[----:B------:R-:W-:-:S05]  /*131f0*/  IMAD.WIDE.U32 R2, R2, -0x55555555, RZ ;  /* 0xaaaaaaab02027825 */ /* 0x000fca00078e00ff */
        /* <DEDUP_REMOVED lines=17> */
[----:B------:R-:W2:Y:S01]  /*13310*/  @P1 LDC R7, c[0x0][0x430] ;  /* 0x00010c00ff071b82 */ /* 0x000ea20000000800 */
[----:B0-----:R-:W-:-:S04]  /*13320*/  @P1 IMAD.HI.U32 R4, R18, R5, RZ ;  /* 0x0000000512041227 */ /* 0x001fc800078e00ff */
[----:B------:R-:W-:Y:S01]  /*13330*/  IMAD.MOV.U32 R5, RZ, RZ, R18 ;  /* 0x000000ffff057224 */ /* 0x000fe200078e0012 */
[----:B--2---:R-:W-:Y:S02]  /*13340*/  @P1 SHF.R.U32.HI R5, RZ, R7, R4 ;  /* 0x00000007ff051219 */ /* 0x004fe40000011604 */
[----:B------:R-:W-:Y:S01]  /*13350*/  SEL R4, R9, RZ, !P0 ;  /* 0x000000ff09047207 */ /* 0x000fe20004000000 */
[----:B------:R-:W-:Y:S06]  /*13360*/  BRA.DIV UR4, `(.L_x_10924) ;  /* 0x0000004204987947 */ /* 0x000fec000b800000 */
.L_x_11048:
[----:B------:R-:W-:-:S03]  /*13370*/  UMOV UR4, 0xffffffff ;  /* 0xffffffff00047882 */ /* 0x000fc60000000000 */
[----:B------:R-:W-:Y:S05]  /*13380*/  BRA.DIV UR4, `(.L_x_10925) ;  /* 0x0000004204c47947 */ /* 0x000fea000b800000 */
[----:B------:R-:W-:-:S13]  /*13390*/  ELECT P6, URZ, PT ;  /* 0x00000000003f782f */ /* 0x000fda00038c0000 */
.L_x_11051:
[----:B------:R-:W2:Y:S01]  /*133a0*/  LDL R6, [R1+0x10] ;  /* 0x0000100001067983 */ /* 0x000ea20000100800 */
[----:B------:R-:W-:Y:S01]  /*133b0*/  BSSY B1, `(.L_x_10926) ;  /* 0x000000b000017945 */ /* 0x000fe20003800000 */
[----:B------:R-:W0:Y:S01]  /*133c0*/  S2R R9, SR_CgaCtaId ;  /* 0x0000000000097919 */ /* 0x000e220000008800 */
[----:B--2---:R-:W-:-:S05]  /*133d0*/  VIADD R7, R6, 0x1 ;  /* 0x0000000106077836 */ /* 0x004fca0000000000 */
[----:B------:R-:W-:-:S04]  /*133e0*/  LEA.HI R6, R7, R7, RZ, 0x1 ;  /* 0x0000000707067211 */ /* 0x000fc800078f08ff */
[----:B------:R-:W-:-:S04]  /*133f0*/  LOP3.LUT R6, R6, 0xfffffffe, RZ, 0xc0, !PT ;  /* 0xfffffffe06067812 */ /* 0x000fc800078ec0ff */
[----:B------:R-:W-:Y:S02]  /*13400*/  IADD3 R7, R7, -R6, RZ ;  /* 0x8000000607077210 */ /* 0x000fe40007ffe0ff */
[----:B------:R-:W-:Y:S02]  /*13410*/  MOV R6, 0x400 ;  /* 0x0000040000067802 */ /* 0x000fe40000000f00 */
[----:B------:R-:W-:Y:S02]  /*13420*/  SHF.L.U32 R7, R7, 0x1f, RZ ;  /* 0x0000001f07077819 */ /* 0x000fe400000006ff */
[----:B0-----:R-:W-:-:S04]  /*13430*/  LEA R6, R9, R6, 0x18 ;  /* 0x0000000609067211 */ /* 0x001fc800078ec0ff */
[----:B------:R-:W0:Y:S02]  /*13440*/  SYNCS.PHASECHK.TRANS64.TRYWAIT P0, [R6+URZ+0x30820], R7 ;  /* 0x03082007060075a7 */ /* 0x000e24000800017f */
[----:B0-----:R-:W-:Y:S05]  /*13450*/  @!P0 BRA `(.L_x_10927) ;  /* 0x0000004000b08947 */ /* 0x001fea0003800000 */
.L_x_11052:
[----:B------:R-:W-:Y:S05]  /*13460*/  BSYNC B1 ;  /* 0x0000000000017941 */ /* 0x000fea0003800000 */
.L_x_10926:
[----:B------:R-:W-:Y:S04]  /*13470*/  BSSY B1, `(.L_x_10928) ;  /* 0x0000035000017945 */ /* 0x000fe80003800000 */
[----:B------:R-:W-:Y:S05]  /*13480*/  @!P6 BRA `(.L_x_10929) ;  /* 0x0000000000cce947 */ /* 0x000fea0003800000 */
[----:B0-----:R-:W-:Y:S01]  /*13490*/  IMAD R7, R26, 0x8, R6 ;  /* 0x000000081a077824 */ /* 0x001fe200078e0206 */
[----:B------:R-:W-:-:S04]  /*134a0*/  SHF.L.U32 R8, R27, 0x1f, RZ ;  /* 0x0000001f1b087819 */ /* 0x000fc800000006ff */
[----:B------:R-:W0:Y:S02]  /*134b0*/  SYNCS.PHASECHK.TRANS64.TRYWAIT P0, [R7+URZ+0x308a0], R8 ;  /* 0x0308a008070075a7 */ /* 0x000e24000800017f */
[----:B0-----:R-:W-:Y:S05]  /*134c0*/  @!P0 BRA `(.L_x_10930) ;  /* 0x0000004000a88947 */ /* 0x001fea0003800000 */
.L_x_11053:
[----:B------:R-:W2:Y:S02]  /*134d0*/  S2R R9, SR_TID.X ;  /* 0x0000000000097919 */ /* 0x000ea40000002100 */
[----:B--2---:R-:W-:-:S04]  /*134e0*/  LOP3.LUT R9, R9, 0x7f, RZ, 0xc0, !PT ;  /* 0x0000007f09097812 */ /* 0x004fc800078ec0ff */
[----:B------:R-:W-:-:S13]  /*134f0*/  ISETP.NE.AND P1, PT, R9, RZ, PT ;  /* 0x000000ff0900720c */ /* 0x000fda0003f25270 */
[----:B------:R-:W-:Y:S05]  /*13500*/  @P1 BRA `(.L_x_10931) ;  /* 0x0000000000141947 */ /* 0x000fea0003800000 */
[----:B------:R-:W-:Y:S01]  /*13510*/  ISETP.NE.AND P0, PT, R29, RZ, PT ;  /* 0x000000ff1d00720c */ /* 0x000fe20003f05270 */
[----:B------:R-:W-:-:S04]  /*13520*/  IMAD.MOV.U32 R9, RZ, RZ, 0x6000 ;  /* 0x00006000ff097424 */ /* 0x000fc800078e00ff */
[----:B------:R2:W-:Y:S08]  /*13530*/  SYNCS.ARRIVE.TRANS64 RZ, [R7+URZ+0x30890], R9 ;  /* 0x0308900907ff79a7 */ /* 0x0005f0000800003f */
[----:B------:R-:W-:Y:S05]  /*13540*/  @!P0 BRA `(.L_x_10931) ;  /* 0x0000000000048947 */ /* 0x000fea0003800000 */
[----:B------:R-:W-:Y:S01]  /*13550*/  BPT.TRAP 0x1 ;  /* 0x000000040000795c */ /* 0x000fe20000300000 */
.L_x_10931:
[----:B--2---:R-:W-:Y:S01]  /*13560*/  IMAD R9, R26, 0x6000, R6 ;  /* 0x000060001a097824 */ /* 0x004fe200078e0206 */
[----:B------:R-:W-:Y:S01]  /*13570*/  R2UR UR9, R7 ;  /* 0x00000000070972ca */ /* 0x000fe200000e0000 */
[----:B-----5:R-:W-:Y:S01]  /*13580*/  IMAD R10, R2, 0xc0, R3 ;  /* 0x000000c0020a7824 */ /* 0x020fe200078e0203 */
[----:B------:R-:W-:Y:S01]  /*13590*/  R2UR UR12, R5 ;  /* 0x00000000050c72ca */ /* 0x000fe200000e0000 */
[----:B------:R-:W-:Y:S01]  /*135a0*/  UIADD3 UR4, UP0, UR38, 0x570, URZ ;  /* 0x0000057026047890 */ /* 0x000fe2000ff1e03f */
[----:B------:R-:W-:Y:S01]  /*135b0*/  R2UR UR8, R9 ;  /* 0x00000000090872ca */ /* 0x000fe200000e0000 */
[----:B------:R-:W-:Y:S01]  /*135c0*/  VIADD R10, R10, 0xffffff40 ;  /* 0xffffff400a0a7836 */ /* 0x000fe20000000000 */
[----:B------:R-:W-:Y:S01]  /*135d0*/  R2UR UR13, R4 ;  /* 0x00000000040d72ca */ /* 0x000fe200000e0000 */
[----:B------:R-:W-:Y:S01]  /*135e0*/  UIADD3.X UR5, URZ, UR39, URZ, UP0, !UPT ;  /* 0x000000273f057290 */ /* 0x000fe200087fe43f */
[----:B------:R-:W-:Y:S02]  /*135f0*/  UMOV UR6, 0x0 ;  /* 0x0000000000067882 */ /* 0x000fe40000000000 */
[----:B------:R-:W-:Y:S01]  /*13600*/  R2UR UR11, R10 ;  /* 0x000000000a0b72ca */ /* 0x000fe200000e0000 */
[----:B------:R-:W-:Y:S01]  /*13610*/  UMOV UR7, 0x12f00000 ;  /* 0x12f0000000077882 */ /* 0x000fe20000000000 */
[----:B------:R-:W-:Y:S01]  /*13620*/  UMOV UR10, URZ ;  /* 0x0000003f000a7c82 */ /* 0x000fe20008000000 */
[----:B------:R-:W-:-:S04]  /*13630*/  UIADD3 UR9, UR9, 0x30890, URZ ;  /* 0x0003089009097890 */ /* 0x000fc8000fffe03f */
[----:B------:R-:W-:-:S09]  /*13640*/  UIADD3 UR8, UR8, 0x12400, URZ ;  /* 0x0001240008087890 */ /* 0x000fd2000fffe03f */
[----:B------:R2:W-:Y:S01]  /*13650*/  UTMALDG.4D [UR8], [UR4], desc[UR6] ;  /* 0x00000608040075b4 */ /* 0x0005e20008019000 */
[----:B------:R-:W3:Y:S02]  /*13660*/  SYNCS.PHASECHK.TRANS64.TRYWAIT P0, [R7+URZ+0x308c0], R8 ;  /* 0x0308c008070075a7 */ /* 0x000ee4000800017f */
[----:B--23--:R-:W-:Y:S05]  /*13670*/  @!P0 BRA `(.L_x_10932) ;  /* 0x0000004000508947 */ /* 0x00cfea0003800000 */
.L_x_11054:
[----:B------:R-:W-:Y:S05]  /*13680*/  @P1 BRA `(.L_x_10933) ;  /* 0x0000000000141947 */ /* 0x000fea0003800000 */
[----:B------:R-:W-:Y:S01]  /*13690*/  ISETP.NE.AND P0, PT, R29, RZ, PT ;  /* 0x000000ff1d00720c */ /* 0x000fe20003f05270 */
[----:B0-2---:R-:W-:-:S04]  /*136a0*/  IMAD.MOV.U32 R8, RZ, RZ, 0x6000 ;  /* 0x00006000ff087424 */ /* 0x005fc800078e00ff */
[----:B------:R3:W-:Y:S08]  /*136b0*/  SYNCS.ARRIVE.TRANS64 RZ, [R7+URZ+0x308b0], R8 ;  /* 0x0308b00807ff79a7 */ /* 0x0007f0000800003f */
[----:B------:R-:W-:Y:S05]  /*136c0*/  @!P0 BRA `(.L_x_10933) ;  /* 0x0000000000048947 */ /* 0x000fea0003800000 */
[----:B------:R-:W-:Y:S01]  /*136d0*/  BPT.TRAP 0x1 ;  /* 0x000000040000795c */ /* 0x000fe20000300000 */
.L_x_10933:
        /* <DEDUP_REMOVED lines=8> */
[----:B------:R-:W-:Y:S01]  /*13760*/  R2UR UR13, R4 ;  /* 0x00000000040d72ca */ /* 0x000fe200000e0000 */
[----:B------:R-:W-:-:S04]  /*13770*/  UMOV UR10, URZ ;  /* 0x0000003f000a7c82 */ /* 0x000fc80008000000 */
[----:B------:R-:W-:Y:S02]  /*13780*/  UIADD3 UR8, UR8, 0x400, URZ ;  /* 0x0000040008087890 */ /* 0x000fe4000fffe03f */
[----:B------:R-:W-:-:S09]  /*13790*/  UIADD3 UR9, UR9, 0x308b0, URZ ;  /* 0x000308b009097890 */ /* 0x000fd2000fffe03f */
[----:B------:R4:W-:Y:S02]  /*137a0*/  UTMALDG.4D [UR8], [UR4], desc[UR6] ;  /* 0x00000608040075b4 */ /* 0x0009e40008019000 */
[----:B----4-:R-:W-:Y:S01]  /*137b0*/  NOP ;  /* 0x0000000000007918 */ /* 0x010fe20000000000 */
.L_x_10929:
[----:B------:R-:W-:Y:S05]  /*137c0*/  BSYNC B1 ;  /* 0x0000000000017941 */ /* 0x000fea0003800000 */
.L_x_10928:
[----:B------:R-:W-:Y:S01]  /*137d0*/  VIADD R26, R26, 0x1 ;  /* 0x000000011a1a7836 */ /* 0x000fe20000000000 */
[----:B------:R-:W-:Y:S01]  /*137e0*/  PLOP3.LUT P2, PT, PT, PT, PT, 0x8, 0x0 ;  /* 0x000000000000781c */ /* 0x000fe20003f4e170 */
[----:B------:R-:W-:-:S03]  /*137f0*/  VIADD R2, R2, 0xfffffffe ;  /* 0xfffffffe02027836 */ /* 0x000fc60000000000 */
[----:B------:R-:W-:-:S04]  /*13800*/  ISETP.NE.AND P0, PT, R26, 0x2, PT ;  /* 0x000000021a00780c */ /* 0x000fc80003f05270 */
[----:B------:R-:W-:Y:S02]  /*13810*/  SEL R26, R26, RZ, P0 ;  /* 0x000000ff1a1a7207 */ /* 0x000fe40000000000 */
[----:B0-23--:R-:W-:Y:S02]  /*13820*/  SEL R8, RZ, 0x1, P0 ;  /* 0x00000001ff087807 */ /* 0x00dfe40000000000 */
[----:B------:R-:W-:Y:S02]  /*13830*/  ISETP.GE.AND P0, PT, R2, R0, PT ;  /* 0x000000000200720c */ /* 0x000fe40003f06270 */
[----:B------:R-:W-:-:S11]  /*13840*/  LOP3.LUT R27, R27, R8, RZ, 0x3c, !PT ;  /* 0x000000081b1b7212 */ /* 0x000fd600078e3cff */
[----:B------:R-:W-:Y:S05]  /*13850*/  @!P0 BRA `(.L_x_10923) ;  /* 0x0000000000f88947 */ /* 0x000fea0003800000 */
.L_x_10940:
[----:B------:R-:W-:Y:S05]  /*13860*/  YIELD ;  /* 0x0000000000007946 */ /* 0x000fea0003800000 */
[----:B------:R-:W-:Y:S04]  /*13870*/  BSSY B1, `(.L_x_10934) ;  /* 0x0000034000017945 */ /* 0x000fe80003800000 */
[----:B0-23--:R-:W-:Y:S05]  /*13880*/  @!P6 BRA `(.L_x_10935) ;  /* 0x0000000000c8e947 */ /* 0x00dfea0003800000 */
[----:B------:R-:W-:Y:S01]  /*13890*/  IMAD R7, R26, 0x8, R6 ;  /* 0x000000081a077824 */ /* 0x000fe200078e0206 */
[----:B------:R-:W-:-:S04]  /*138a0*/  SHF.L.U32 R10, R27, 0x1f, RZ ;  /* 0x0000001f1b0a7819 */ /* 0x000fc800000006ff */
[----:B------:R-:W0:Y:S02]  /*138b0*/  SYNCS.PHASECHK.TRANS64.TRYWAIT P0, [R7+URZ+0x308a0], R10 ;  /* 0x0308a00a070075a7 */ /* 0x000e24000800017f */
[----:B0-----:R-:W-:Y:S05]  /*138c0*/  @!P0 BRA `(.L_x_10936) ;  /* 0x0000003c00d08947 */ /* 0x001fea0003800000 */
.L_x_11055:
[----:B------:R-:W2:Y:S02]  /*138d0*/  S2R R8, SR_TID.X ;  /* 0x0000000000087919 */ /* 0x000ea40000002100 */
[----:B--2---:R-:W-:-:S04]  /*138e0*/  LOP3.LUT R8, R8, 0x7f, RZ, 0xc0, !PT ;  /* 0x0000007f08087812 */ /* 0x004fc800078ec0ff */
[----:B------:R-:W-:-:S13]  /*138f0*/  ISETP.NE.AND P0, PT, R8, RZ, PT ;  /* 0x000000ff0800720c */ /* 0x000fda0003f05270 */
[----:B------:R-:W-:Y:S05]  /*13900*/  @P0 BRA `(.L_x_10937) ;  /* 0x0000000000140947 */ /* 0x000fea0003800000 */
[----:B------:R-:W-:Y:S02]  /*13910*/  ISETP.NE.AND P1, PT, R29, RZ, PT ;  /* 0x000000ff1d00720c */ /* 0x000fe40003f25270 */
[----:B------:R-:W-:-:S04]  /*13920*/  MOV R8, 0x6000 ;  /* 0x0000600000087802 */ /* 0x000fc80000000f00 */
[----:B------:R2:W-:Y:S07]  /*13930*/  SYNCS.ARRIVE.TRANS64 RZ, [R7+URZ+0x30890], R8 ;  /* 0x0308900807ff79a7 */ /* 0x0005ee000800003f */
[----:B------:R-:W-:Y:S05]  /*13940*/  @!P1 BRA `(.L_x_10937) ;  /* 0x0000000000049947 */ /* 0x000fea0003800000 */
[----:B------:R-:W-:Y:S01]  /*13950*/  BPT.TRAP 0x1 ;  /* 0x000000040000795c */ /* 0x000fe20000300000 */
.L_x_10937:
[----:B--2---:R-:W-:Y:S01]  /*13960*/  IMAD R8, R26, 0x6000, R6 ;  /* 0x000060001a087824 */ /* 0x004fe200078e0206 */
[----:B------:R-:W-:Y:S01]  /*13970*/  R2UR UR9, R7 ;  /* 0x00000000070972ca */ /* 0x000fe200000e0000 */
[----:B-----5:R-:W-:Y:S01]  /*13980*/  IMAD R9, R2, 0xc0, R3 ;  /* 0x000000c002097824 */ /* 0x020fe200078e0203 */
        /* <DEDUP_REMOVED lines=8> */
[----:B------:R-:W-:-:S03]  /*13a10*/  UMOV UR10, URZ ;  /* 0x0000003f000a7c82 */ /* 0x000fc60008000000 */
[----:B------:R-:W-:-:S04]  /*13a20*/  UIADD3 UR9, UR9, 0x30890, URZ ;  /* 0x0003089009097890 */ /* 0x000fc8000fffe03f */
[----:B------:R-:W-:-:S09]  /*13a30*/  UIADD3 UR8, UR8, 0x12400, URZ ;  /* 0x0001240008087890 */ /* 0x000fd2000fffe03f */
[----:B------:R2:W-:Y:S01]  /*13a40*/  UTMALDG.4D [UR8], [UR4], desc[UR6] ;  /* 0x00000608040075b4 */ /* 0x0005e20008019000 */
[----:B------:R-:W3:Y:S02]  /*13a50*/  SYNCS.PHASECHK.TRANS64.TRYWAIT P1, [R7+URZ+0x308c0], R10 ;  /* 0x0308c00a070075a7 */ /* 0x000ee4000802017f */
[----:B--23--:R-:W-:Y:S05]  /*13a60*/  @!P1 BRA `(.L_x_10938) ;  /* 0x0000003c007c9947 */ /* 0x00cfea0003800000 */
.L_x_11056:
[----:B------:R-:W-:Y:S05]  /*13a70*/  @P0 BRA `(.L_x_10939) ;  /* 0x0000000000140947 */ /* 0x000fea0003800000 */
[----:B------:R-:W-:Y:S01]  /*13a80*/  ISETP.NE.AND P1, PT, R29, RZ, PT ;  /* 0x000000ff1d00720c */ /* 0x000fe20003f25270 */
[----:B0-2---:R-:W-:-:S04]  /*13a90*/  IMAD.MOV.U32 R10, RZ, RZ, 0x6000 ;  /* 0x00006000ff0a7424 */ /* 0x005fc800078e00ff */
[----:B------:R3:W-:Y:S08]  /*13aa0*/  SYNCS.ARRIVE.TRANS64 RZ, [R7+URZ+0x308b0], R10 ;  /* 0x0308b00a07ff79a7 */ /* 0x0007f0000800003f */
[----:B------:R-:W-:Y:S05]  /*13ab0*/  @!P1 BRA `(.L_x_10939) ;  /* 0x0000000000049947 */ /* 0x000fea0003800000 */
[----:B------:R-:W-:Y:S01]  /*13ac0*/  BPT.TRAP 0x1 ;  /* 0x000000040000795c */ /* 0x000fe20000300000 */
.L_x_10939:
        /* <DEDUP_REMOVED lines=14> */
.L_x_10935:
[----:B------:R-:W-:Y:S05]  /*13bb0*/  BSYNC B1 ;  /* 0x0000000000017941 */ /* 0x000fea0003800000 */
.L_x_10934:
[----:B------:R-:W-:-:S05]  /*13bc0*/  VIADD R26, R26, 0x1 ;  /* 0x000000011a1a7836 */ /* 0x000fca0000000000 */
[----:B------:R-:W-:-:S04]  /*13bd0*/  ISETP.NE.AND P0, PT, R26, 0x2, PT ;  /* 0x000000021a00780c */ /* 0x000fc80003f05270 */
[----:B------:R-:W-:Y:S02]  /*13be0*/  SEL R8, RZ, 0x1, P0 ;  /* 0x00000001ff087807 */ /* 0x000fe40000000000 */
[----:B------:R-:W-:Y:S02]  /*13bf0*/  SEL R26, R26, RZ, P0 ;  /* 0x000000ff1a1a7207 */ /* 0x000fe40000000000 */
[C---:B------:R-:W-:Y:S01]  /*13c00*/  ISETP.GT.AND P0, PT, R2.reuse, R0, PT ;  /* 0x000000000200720c */ /* 0x040fe20003f04270 */
[----:B------:R-:W-:Y:S01]  /*13c10*/  VIADD R2, R2, 0xffffffff ;  /* 0xffffffff02027836 */ /* 0x000fe20000000000 */
[----:B------:R-:W-:-:S11]  /*13c20*/  LOP3.LUT R27, R27, R8, RZ, 0x3c, !PT ;  /* 0x000000081b1b7212 */ /* 0x000fd600078e3cff */
[----:B------:R-:W-:Y:S05]  /*13c30*/  @P0 BRA `(.L_x_10940) ;  /* 0xfffffffc00080947 */ /* 0x000fea000383ffff */
.L_x_10923:
[----:B------:R-:W-:Y:S05]  /*13c40*/  BSYNC B0 ;  /* 0x0000000000007941 */ /* 0x000fea0003800000 */
.L_x_10922:
[----:B0-23--:R-:W2:Y:S01]  /*13c50*/  LDL R7, [R1+0x14] ;  /* 0x0000140001077983 */ /* 0x00dea20000100800 */
        /* <DEDUP_REMOVED lines=9> */
[----:B-----5:R-:W2:Y:S01]  /*13cf0*/  LDC.64 R2, c[0x0][0xc38] ;  /* 0x00030e00ff027b82 */ /* 0x020ea20000000a00 */
        /* <DEDUP_REMOVED lines=10> */
.L_x_10942:
[----:B-----5:R-:W0:Y:S01]  /*13da0*/  S2R R3, SR_CgaCtaId ;  /* 0x0000000000037919 */ /* 0x020e220000008800 */
        /* <DEDUP_REMOVED lines=21> */
.L_x_10944:
        /* <DEDUP_REMOVED lines=19> */
.L_x_10946:
        /* <DEDUP_REMOVED lines=16> */
.L_x_10945:
        /* <DEDUP_REMOVED lines=23> */
[----:B------:R-:W3:Y:S01]  /*142a0*/  @P0 LDC R4, c[0x0][0x430] ;  /* 0x00010c00ff040b82 */ /* 0x000ee20000000800 */
[----:B0-----:R-:W-:-:S05]  /*142b0*/  @P0 IMAD.HI.U32 R5, R18, R5, RZ ;  /* 0x0000000512050227 */ /* 0x001fca00078e00ff */
[----:B---3--:R-:W-:Y:S02]  /*142c0*/  @P0 SHF.R.U32.HI R0, RZ, R4, R5 ;  /* 0x00000004ff000219 */ /* 0x008fe40000011605 */
[----:B------:R-:W-:-:S04]  /*142d0*/  ISETP.NE.U32.AND P0, PT, RZ, UR4, PT ;  /* 0x00000004ff007c0c */ /* 0x000fc8000bf05070 */
[----:B------:R-:W-:-:S04]  /*142e0*/  ISETP.NE.AND.EX P0, PT, RZ, UR5, PT, P0 ;  /* 0x00000005ff007c0c */ /* 0x000fc8000bf05300 */
[----:B--2---:R-:W-:-:S09]  /*142f0*/  SEL R8, R21, RZ, !P0 ;  /* 0x000000ff15087207 */ /* 0x004fd20004000000 */
.L_x_10947:
        /* <DEDUP_REMOVED lines=17> */
.L_x_11059:
[----:B------:R-:W2:Y:S01]  /*14410*/  LDL R4, [R1+0x4] ;  /* 0x0000040001047983 */ /* 0x000ea20000100800 */
[----:B------:R-:W-:Y:S01]  /*14420*/  UMOV UR4, 0xffffffff ;  /* 0xffffffff00047882 */ /* 0x000fe20000000000 */
[----:B------:R-:W-:Y:S01]  /*14430*/  SHF.R.S32.HI R11, RZ, 0x1f, R6 ;  /* 0x0000001fff0b7819 */ /* 0x000fe20000011406 */
[----:B--2---:R-:W-:Y:S01]  /*14440*/  VIADD R9, R4, 0xffffffff ;  /* 0xffffffff04097836 */ /* 0x004fe20000000000 */
[----:B------:R-:W-:Y:S06]  /*14450*/  BRA.DIV UR4, `(.L_x_10949) ;  /* 0x0000003604487947 */ /* 0x000fec000b800000 */
[----:B------:R-:W-:-:S13]  /*14460*/  ELECT P6, URZ, PT ;  /* 0x00000000003f782f */ /* 0x000fda00038c0000 */
.L_x_11062:
        /* <DEDUP_REMOVED lines=22> */
.L_x_10951:
[----:B------:R-:W-:Y:S02]  /*145d0*/  LEA R5, R22, R28, 0x3 ;  /* 0x0000001c16057211 */ /* 0x000fe400078e18ff */
[----:B------:R-:W-:-:S04]  /*145e0*/  SHF.L.U32 R4, R24, 0x1f, RZ ;  /* 0x0000001f18047819 */ /* 0x000fc800000006ff */
[----:B------:R-:W2:Y:S02]  /*145f0*/  SYNCS.PHASECHK.TRANS64.TRYWAIT P0, [R5+URZ+0x30840], R4 ;  /* 0x03084004050075a7 */ /* 0x000ea4000800017f */
[----:B--2---:R-:W-:Y:S05]  /*14600*/  @!P0 BRA `(.L_x_10952) ;  /* 0x0000003000fc8947 */ /* 0x004fea0003800000 */
.L_x_11063:
        /* <DEDUP_REMOVED lines=9> */
.L_x_10953:
        /* <DEDUP_REMOVED lines=17> */
.L_x_10950:
        /* <DEDUP_REMOVED lines=19> */
[----:B--2---:R-:W-:-:S05]  /*148e0*/  VIADD R10, R10, 0x1 ;  /* 0x000000010a0a7836 */ /* 0x004fca0000000000 */
[----:B------:R-:W-:Y:S01]  /*148f0*/  LEA.HI R4, R10, R10, RZ, 0x1 ;  /* 0x0000000a0a047211 */ /* 0x000fe200078f08ff */
[----:B------:R4:W-:Y:S03]  /*14900*/  STL [R1+0x10], R10 ;  /* 0x0000100a01007387 */ /* 0x0009e60000100800 */
[----:B------:R-:W-:-:S05]  /*14910*/  LOP3.LUT R4, R4, 0xfffffffe, RZ, 0xc0, !PT ;  /* 0xfffffffe04047812 */ /* 0x000fca00078ec0ff */
[----:B------:R-:W-:-:S05]  /*14920*/  IMAD.IADD R4, R10, 0x1, -R4 ;  /* 0x000000010a047824 */ /* 0x000fca00078e0a04 */
[----:B---3--:R-:W-:-:S04]  /*14930*/  SHF.L.U32 R5, R4, 0x1f, RZ ;  /* 0x0000001f04057819 */ /* 0x008fc800000006ff */
[----:B------:R-:W2:Y:S02]  /*14940*/  SYNCS.PHASECHK.TRANS64.TRYWAIT P0, [R28+URZ+0x30820], R5 ;  /* 0x030820051c0075a7 */ /* 0x000ea4000800017f */
[----:B--2-4-:R-:W-:Y:S05]  /*14950*/  @!P0 BRA `(.L_x_10955) ;  /* 0x00000030003c8947 */ /* 0x014fea0003800000 */
.L_x_11064:
[----:B------:R-:W-:Y:S05]  /*14960*/  BSYNC B0 ;  /* 0x0000000000007941 */ /* 0x000fea0003800000 */
.L_x_10954:
[----:B------:R-:W3:Y:S01]  /*14970*/  LDL.LU R4, [R1+0x14] ;  /* 0x0000140001047983 */ /* 0x000ee20000300800 */
[----:B------:R-:W-:Y:S01]  /*14980*/  BSSY B0, `(.L_x_10956) ;  /* 0x000012b000007945 */ /* 0x000fe20003800000 */
[----:B---3--:R-:W-:-:S13]  /*14990*/  ISETP.GE.AND P0, PT, R4, 0xc1, PT ;  /* 0x000000c10400780c */ /* 0x008fda0003f06270 */
[----:B------:R-:W-:Y:S05]  /*149a0*/  @!P0 BRA `(.L_x_10957) ;  /* 0x0000001000a08947 */ /* 0x000fea0003800000 */
[----:B------:R-:W0:Y:S01]  /*149b0*/  LDL R8, [R1+0x4] ;  /* 0x0000040001087983 */ /* 0x000e220000100800 */
[----:B------:R-:W-:Y:S01]  /*149c0*/  IMAD.MOV.U32 R4, RZ, RZ, 0x1 ;  /* 0x00000001ff047424 */ /* 0x000fe200078e00ff */
[----:B------:R-:W-:Y:S01]  /*149d0*/  BSSY B1, `(.L_x_10958) ;  /* 0x0000067000017945 */ /* 0x000fe20003800000 */
[----:B0-----:R-:W-:-:S05]  /*149e0*/  IMAD.MOV R13, RZ, RZ, -R8 ;  /* 0x000000ffff0d7224 */ /* 0x001fca00078e0a08 */
[----:B------:R-:W-:-:S05]  /*149f0*/  VIADDMNMX R13, R13, R4, 0xffffffff, !PT ;  /* 0xffffffff0d0d7446 */ /* 0x000fca0007800104 */
[C---:B------:R-:W-:Y:S01]  /*14a00*/  IMAD.IADD R4, R8.reuse, 0x1, R13 ;  /* 0x0000000108047824 */ /* 0x040fe200078e020d */
[----:B------:R-:W-:-:S04]  /*14a10*/  IADD3 R8, R8, -0x2, RZ ;  /* 0xfffffffe08087810 */ /* 0x000fc80007ffe0ff */
[----:B------:R-:W-:-:S04]  /*14a20*/  LOP3.LUT R4, R4, 0x1, RZ, 0xc0, !PT ;  /* 0x0000000104047812 */ /* 0x000fc800078ec0ff */
[----:B------:R-:W-:-:S13]  /*14a30*/  ISETP.NE.U32.AND P0, PT, R4, 0x1, PT ;  /* 0x000000010400780c */ /* 0x000fda0003f05070 */
[----:B------:R-:W-:Y:S05]  /*14a40*/  @P0 BRA `(.L_x_10959) ;  /* 0x00000004007c0947 */ /* 0x000fea0003800000 */
[----:B------:R-:W-:Y:S01]  /*14a50*/  VIADD R10, R22, 0x1 ;  /* 0x00000001160a7836 */ /* 0x000fe20000000000 */
[----:B------:R-:W-:Y:S04]  /*14a60*/  BSSY B2, `(.L_x_10960) ;  /* 0x0000059000027945 */ /* 0x000fe80003800000 */
[----:B------:R-:W-:-:S04]  /*14a70*/  ISETP.NE.AND P0, PT, R10, 0x2, PT ;  /* 0x000000020a00780c */ /* 0x000fc80003f05270 */
[----:B--2---:R-:W-:Y:S02]  /*14a80*/  SEL R5, RZ, 0x1, P0 ;  /* 0x00000001ff057807 */ /* 0x004fe40000000000 */
        /* <DEDUP_REMOVED lines=25> */
.L_x_10962:
[----:B0-----:R-:W-:Y:S01]  /*14c20*/  IMAD R3, R10, 0x8, R28 ;  /* 0x000000080a037824 */ /* 0x001fe200078e021c */
[----:B------:R-:W-:-:S04]  /*14c30*/  SHF.L.U32 R2, R14, 0x1f, RZ ;  /* 0x0000001f0e027819 */ /* 0x000fc800000006ff */
[----:B------:R-:W0:Y:S02]  /*14c40*/  SYNCS.PHASECHK.TRANS64.TRYWAIT P0, [R3+URZ+0x30840], R2 ;  /* 0x03084002030075a7 */ /* 0x000e24000800017f */
[----:B0-----:R-:W-:Y:S05]  /*14c50*/  @!P0 BRA `(.L_x_10963) ;  /* 0x0000002c00908947 */ /* 0x001fea0003800000 */
.L_x_11065:
[----:B------:R-:W2:Y:S02]  /*14c60*/  S2R R5, SR_TID.X ;  /* 0x0000000000057919 */ /* 0x000ea40000002100 */
[----:B--2---:R-:W-:-:S04]  /*14c70*/  LOP3.LUT R5, R5, 0x7f, RZ, 0xc0, !PT ;  /* 0x0000007f05057812 */ /* 0x004fc800078ec0ff */
[----:B------:R-:W-:-:S13]  /*14c80*/  ISETP.NE.AND P1, PT, R5, RZ, PT ;  /* 0x000000ff0500720c */ /* 0x000fda0003f25270 */
[----:B------:R-:W-:Y:S05]  /*14c90*/  @P1 BRA `(.L_x_10964) ;  /* 0x0000000000141947 */ /* 0x000fea0003800000 */
[----:B------:R-:W-:Y:S02]  /*14ca0*/  ISETP.NE.AND P0, PT, R29, RZ, PT ;  /* 0x000000ff1d00720c */ /* 0x000fe40003f05270 */
[----:B0-----:R-:W-:-:S04]  /*14cb0*/  MOV R2, 0x6000 ;  /* 0x0000600000027802 */ /* 0x001fc80000000f00 */
[----:B------:R2:W-:Y:S07]  /*14cc0*/  SYNCS.ARRIVE.TRANS64 RZ, [R3+URZ+0x30830], R2 ;  /* 0x0308300203ff79a7 */ /* 0x0005ee000800003f */
[----:B------:R-:W-:Y:S05]  /*14cd0*/  @!P0 BRA `(.L_x_10964) ;  /* 0x0000000000048947 */ /* 0x000fea0003800000 */
[----:B------:R-:W-:Y:S01]  /*14ce0*/  BPT.TRAP 0x1 ;  /* 0x000000040000795c */ /* 0x000fe20000300000 */
.L_x_10964:
        /* <DEDUP_REMOVED lines=21> */
.L_x_11066:
[----:B------:R-:W-:Y:S05]  /*14e40*/  @P1 BRA `(.L_x_10966) ;  /* 0x0000000000181947 */ /* 0x000fea0003800000 */
[----:B------:R-:W-:Y:S01]  /*14e50*/  ISETP.NE.AND P0, PT, R29, RZ, PT ;  /* 0x000000ff1d00720c */ /* 0x000fe20003f05270 */
[----:B0-----:R-:W-:Y:S02]  /*14e60*/  IMAD R2, R22, 0x8, R28 ;  /* 0x0000000816027824 */ /* 0x001fe400078e021c */
[----:B------:R-:W-:-:S04]  /*14e70*/  IMAD.MOV.U32 R3, RZ, RZ, 0x6000 ;  /* 0x00006000ff037424 */ /* 0x000fc800078e00ff */
[----:B------:R2:W-:Y:S06]  /*14e80*/  SYNCS.ARRIVE.TRANS64 RZ, [R2+URZ+0x30850], R3 ;  /* 0x0308500302ff79a7 */ /* 0x0005ec000800003f */
[----:B------:R-:W-:Y:S05]  /*14e90*/  @!P0 BRA `(.L_x_10966) ;  /* 0x0000000000048947 */ /* 0x000fea0003800000 */
[----:B------:R-:W-:Y:S01]  /*14ea0*/  BPT.TRAP 0x1 ;  /* 0x000000040000795c */ /* 0x000fe20000300000 */
.L_x_10966:
        /* <DEDUP_REMOVED lines=12> */
[----:B------:R-:W-:-:S02]  /*14f70*/  IMAD.MOV.U32 R7, RZ, RZ, R4 ;  /* 0x000000ffff077224 */ /* 0x000fc400078e0004 */
[----:B------:R-:W-:Y:S02]  /*14f80*/  IMAD.MOV.U32 R25, RZ, RZ, R8 ;  /* 0x000000ffff197224 */ /* 0x000fe400078e0008 */
[----:B------:R-:W-:Y:S02]  /*14f90*/  UIMAD UR11, UR11, 0xc0, UR4 ;  /* 0x000000c00b0b78a4 */ /* 0x000fe4000f8e0204 */
[----:B------:R-:W-:Y:S02]  /*14fa0*/  UIADD3 UR9, UR9, 0x30850, URZ ;  /* 0x0003085009097890 */ /* 0x000fe4000fffe03f */
[----:B------:R-:W-:Y:S01]  /*14fb0*/  UIADD3 UR8, UR8, 0x400, URZ ;  /* 0x0000040008087890 */ /* 0x000fe2000fffe03f */
[----:B------:R-:W-:-:S08]  /*14fc0*/  UMOV UR4, 0x0 ;  /* 0x0000000000047882 */ /* 0x000fd00000000000 */
[----:B------:R0:W-:Y:S02]  /*14fd0*/  UTMALDG.4D [UR8], [UR6], desc[UR4] ;  /* 0x00000408060075b4 */ /* 0x0001e40008019000 */
[----:B0-----:R-:W-:Y:S01]  /*14fe0*/  NOP ;  /* 0x0000000000007918 */ /* 0x001fe20000000000 */
.L_x_10961:
[----:B------:R-:W-:Y:S05]  /*14ff0*/  BSYNC B2 ;  /* 0x0000000000027941 */ /* 0x000fea0003800000 */
.L_x_10960:
[----:B------:R-:W2:Y:S01]  /*15000*/  LDL.LU R2, [R1+0x4] ;  /* 0x0000040001027983 */ /* 0x000ea20000300800 */
[----:B------:R-:W-:Y:S02]  /*15010*/  IMAD.MOV.U32 R22, RZ, RZ, R10 ;  /* 0x000000ffff167224 */ /* 0x000fe400078e000a */
[----:B------:R-:W-:Y:S01]  /*15020*/  IMAD.MOV.U32 R24, RZ, RZ, R14 ;  /* 0x000000ffff187224 */ /* 0x000fe200078e000e */
[----:B--2---:R-:W-:-:S07]  /*15030*/  IADD3 R8, R2, -0x3, RZ ;  /* 0xfffffffd02087810 */ /* 0x004fce0007ffe0ff */
.L_x_10959:
[----:B------:R-:W-:Y:S05]  /*15040*/  BSYNC B1 ;  /* 0x0000000000017941 */ /* 0x000fea0003800000 */
.L_x_10958:
[----:B------:R-:W-:-:S05]  /*15050*/  IMAD.MOV R2, RZ, RZ, -R13 ;  /* 0x000000ffff027224 */ /* 0x000fca00078e0a0d */
[----:B------:R-:W-:-:S13]  /*15060*/  ISETP.NE.AND P0, PT, R9, R2, PT ;  /* 0x000000020900720c */ /* 0x000fda0003f05270 */
[----:B------:R-:W-:Y:S05]  /*15070*/  @!P0 BRA `(.L_x_10957) ;  /* 0x0000000800ec8947 */ /* 0x000fea0003800000 */
[----:B------:R-:W-:-:S07]  /*15080*/  IMAD.MOV.U32 R4, RZ, RZ, R7 ;  /* 0x000000ffff047224 */ /* 0x000fce00078e0007 */
.L_x_10981:
        /* <DEDUP_REMOVED lines=27> */
[----:B------:R-:W-:Y:S01]  /*15240*/  LEA.HI.X R5, R2, UR5, R3, 0x2, P0 ;  /* 0x0000000502057c11 */ /* 0x000fe200080f1403 */
[----:B------:R-:W-:-:S04]  /*15250*/  IMAD.MOV R3, RZ, RZ, -R13 ;  /* 0x000000ffff037224 */ /* 0x000fc800078e0a0d */
[----:B------:R0:W5:Y:S01]  /*15260*/  LDG.E R4, desc[UR56][R4.64] ;  /* 0x0000003804047981 */ /* 0x000162000c1e1900 */
[----:B------:R-:W-:-:S07]  /*15270*/  IMAD R12, R12, R3, R8 ;  /* 0x000000030c0c7224 */ /* 0x000fce00078e0208 */
.L_x_10969:
[----:B------:R-:W-:Y:S01]  /*15280*/  IMAD R3, R9, 0x8, R28 ;  /* 0x0000000809037824 */ /* 0x000fe200078e021c */
[----:B------:R-:W-:-:S04]  /*15290*/  SHF.L.U32 R2, R10, 0x1f, RZ ;  /* 0x0000001f0a027819 */ /* 0x000fc800000006ff */
[----:B------:R-:W3:Y:S02]  /*152a0*/  SYNCS.PHASECHK.TRANS64.TRYWAIT P0, [R3+URZ+0x30840], R2 ;  /* 0x03084002030075a7 */ /* 0x000ee4000800017f */
[----:B---3--:R-:W-:Y:S05]  /*152b0*/  @!P0 BRA `(.L_x_10970) ;  /* 0x0000002800208947 */ /* 0x008fea0003800000 */
.L_x_11067:
        /* <DEDUP_REMOVED lines=9> */
.L_x_10971:
        /* <DEDUP_REMOVED lines=21> */
.L_x_11068:
[----:B------:R-:W-:Y:S05]  /*154a0*/  @P0 BRA `(.L_x_10973) ;  /* 0x0000000000140947 */ /* 0x000fea0003800000 */
[----:B------:R-:W-:Y:S01]  /*154b0*/  ISETP.NE.AND P1, PT, R29, RZ, PT ;  /* 0x000000ff1d00720c */ /* 0x000fe20003f25270 */
[----:B------:R-:W-:-:S04]  /*154c0*/  IMAD.MOV.U32 R2, RZ, RZ, 0x6000 ;  /* 0x00006000ff027424 */ /* 0x000fc800078e00ff */
[----:B------:R2:W-:Y:S08]  /*154d0*/  SYNCS.ARRIVE.TRANS64 RZ, [R3+URZ+0x50], R2 ;  /* 0x0000500203ff79a7 */ /* 0x0005f0000800003f */
[----:B------:R-:W-:Y:S05]  /*154e0*/  @!P1 BRA `(.L_x_10973) ;  /* 0x0000000000049947 */ /* 0x000fea0003800000 */
[----:B------:R-:W-:Y:S01]  /*154f0*/  BPT.TRAP 0x1 ;  /* 0x000000040000795c */ /* 0x000fe20000300000 */
.L_x_10973:
        /* <DEDUP_REMOVED lines=19> */
.L_x_10968:
[----:B------:R-:W-:Y:S05]  /*15630*/  BSYNC B1 ;  /* 0x0000000000017941 */ /* 0x000fea0003800000 */
.L_x_10967:
        /* <DEDUP_REMOVED lines=30> */
.L_x_10976:
[----:B------:R-:W-:Y:S02]  /*15820*/  LEA R2, R22, R28, 0x3 ;  /* 0x0000001c16027211 */ /* 0x000fe400078e18ff */
[----:B------:R-:W-:-:S04]  /*15830*/  SHF.L.U32 R3, R24, 0x1f, RZ ;  /* 0x0000001f18037819 */ /* 0x000fc800000006ff */
[----:B------:R-:W2:Y:S02]  /*15840*/  SYNCS.PHASECHK.TRANS64.TRYWAIT P0, [R2+URZ+0x30840], R3 ;  /* 0x03084003020075a7 */ /* 0x000ea4000800017f */
[----:B--2---:R-:W-:Y:S05]  /*15850*/  @!P0 BRA `(.L_x_10977) ;  /* 0x0000002000e08947 */ /* 0x004fea0003800000 */
.L_x_11069:
        /* <DEDUP_REMOVED lines=9> */
.L_x_10978:
[----:B0-2---:R-:W-:Y:S01]  /*158f0*/  IMAD R2, R22, 0x6000, R28 ;  /* 0x0000600016027824 */ /* 0x005fe200078e021c */
[----:B------:R-:W-:Y:S01]  /*15900*/  R2UR UR11, R13 ;  /* 0x000000000d0b72ca */ /* 0x000fe200000e0000 */
[----:B------:R-:W-:Y:S01]  /*15910*/  UIADD3 UR6, UP0, UR38, 0x370, URZ ;  /* 0x0000037026067890 */ /* 0x000fe2000ff1e03f */
[----:B------:R-:W-:Y:S01]  /*15920*/  R2UR UR4, R23 ;  /* 0x00000000170472ca */ /* 0x000fe200000e0000 */
[----:B------:R-:W-:Y:S01]  /*15930*/  UMOV UR5, 0x14f00000 ;  /* 0x14f0000000057882 */ /* 0x000fe20000000000 */
[----:B------:R-:W-:Y:S01]  /*15940*/  R2UR UR8, R2 ;  /* 0x00000000020872ca */ /* 0x000fe200000e0000 */
[----:B------:R-:W-:Y:S01]  /*15950*/  VIADD R2, R28, 0x30800 ;  /* 0x000308001c027836 */ /* 0x000fe20000000000 */
[----:B------:R-:W-:Y:S01]  /*15960*/  R2UR UR12, R0 ;  /* 0x00000000000c72ca */ /* 0x000fe200000e0000 */
[----:B------:R-:W-:Y:S01]  /*15970*/  UIADD3.X UR7, URZ, UR39, URZ, UP0, !UPT ;  /* 0x000000273f077290 */ /* 0x000fe200087fe43f */
[----:B-----5:R-:W-:Y:S01]  /*15980*/  R2UR UR13, R4 ;  /* 0x00000000040d72ca */ /* 0x020fe200000e0000 */
[--C-:B------:R-:W-:Y:S01]  /*15990*/  IMAD R3, R22, 0x8, R2.reuse ;  /* 0x0000000816037824 */ /* 0x100fe200078e0202 */
[----:B------:R-:W-:Y:S01]  /*159a0*/  UMOV UR10, URZ ;  /* 0x0000003f000a7c82 */ /* 0x000fe20008000000 */
[----:B------:R-:W-:-:S03]  /*159b0*/  IMAD R2, R9, 0x8, R2 ;  /* 0x0000000809027824 */ /* 0x000fc600078e0202 */
[----:B------:R-:W-:Y:S01]  /*159c0*/  R2UR UR9, R3 ;  /* 0x00000000030972ca */ /* 0x000fe200000e0000 */
[----:B------:R-:W-:Y:S01]  /*159d0*/  UIMAD UR11, UR11, 0xc0, UR4 ;  /* 0x000000c00b0b78a4 */ /* 0x000fe2000f8e0204 */
[----:B------:R-:W-:Y:S01]  /*159e0*/  SHF.L.U32 R3, R10, 0x1f, RZ ;  /* 0x0000001f0a037819 */ /* 0x000fe200000006ff */
[----:B------:R-:W-:Y:S01]  /*159f0*/  UIADD3 UR8, UR8, 0x12400, URZ ;  /* 0x0001240008087890 */ /* 0x000fe2000fffe03f */
[----:B------:R-:W-:-:S09]  /*15a00*/  UMOV UR4, 0x0 ;  /* 0x0000000000047882 */ /* 0x000fd20000000000 */
[----:B------:R-:W-:-:S09]  /*15a10*/  UIADD3 UR9, UR9, 0x30, URZ ;  /* 0x0000003009097890 */ /* 0x000fd2000fffe03f */
[----:B------:R0:W-:Y:S01]  /*15a20*/  UTMALDG.4D [UR8], [UR6], desc[UR4] ;  /* 0x00000408060075b4 */ /* 0x0001e20008019000 */
[----:B------:R-:W2:Y:S02]  /*15a30*/  SYNCS.PHASECHK.TRANS64.TRYWAIT P1, [R2+URZ+0x60], R3 ;  /* 0x00006003020075a7 */ /* 0x000ea4000802017f */
[----:B0-2---:R-:W-:Y:S05]  /*15a40*/  @!P1 BRA `(.L_x_10979) ;  /* 0x0000002000789947 */ /* 0x005fea0003800000 */
.L_x_11070:
[----:B------:R-:W-:Y:S05]  /*15a50*/  @P0 BRA `(.L_x_10980) ;  /* 0x0000000000140947 */ /* 0x000fea0003800000 */
[----:B------:R-:W-:Y:S01]  /*15a60*/  ISETP.NE.AND P1, PT, R29, RZ, PT ;  /* 0x000000ff1d00720c */ /* 0x000fe20003f25270 */
[----:B0-----:R-:W-:-:S04]  /*15a70*/  IMAD.MOV.U32 R3, RZ, RZ, 0x6000 ;  /* 0x00006000ff037424 */ /* 0x001fc800078e00ff */
[----:B------:R2:W-:Y:S08]  /*15a80*/  SYNCS.ARRIVE.TRANS64 RZ, [R2+URZ+0x50], R3 ;  /* 0x0000500302ff79a7 */ /* 0x0005f0000800003f */
[----:B------:R-:W-:Y:S05]  /*15a90*/  @!P1 BRA `(.L_x_10980) ;  /* 0x0000000000049947 */ /* 0x000fea0003800000 */
[----:B------:R-:W-:Y:S01]  /*15aa0*/  BPT.TRAP 0x1 ;  /* 0x000000040000795c */ /* 0x000fe20000300000 */
.L_x_10980:
        /* <DEDUP_REMOVED lines=19> */
.L_x_10975:
[----:B------:R-:W-:Y:S05]  /*15be0*/  BSYNC B1 ;  /* 0x0000000000017941 */ /* 0x000fea0003800000 */
.L_x_10974:
[C---:B------:R-:W-:Y:S02]  /*15bf0*/  ISETP.GT.AND P0, PT, R8.reuse, 0x1, PT ;  /* 0x000000010800780c */ /* 0x040fe40003f04270 */
[----:B0-2---:R-:W-:-:S05]  /*15c00*/  IADD3 R2, R8, -0x2, RZ ;  /* 0xfffffffe08027810 */ /* 0x005fca0007ffe0ff */
[----:B------:R-:W-:-:S06]  /*15c10*/  IMAD.MOV.U32 R8, RZ, RZ, R2 ;  /* 0x000000ffff087224 */ /* 0x000fcc00078e0002 */
[----:B------:R-:W-:Y:S05]  /*15c20*/  @P0 BRA `(.L_x_10981) ;  /* 0xfffffff400180947 */ /* 0x000fea000383ffff */
.L_x_10957:
[----:B------:R-:W-:Y:S05]  /*15c30*/  BSYNC B0 ;  /* 0x0000000000007941 */ /* 0x000fea0003800000 */
.L_x_10956:
        /* <DEDUP_REMOVED lines=15> */
.L_x_10983:
[----:B------:R-:W-:Y:S05]  /*15d30*/  BSYNC B0 ;  /* 0x0000000000007941 */ /* 0x000fea0003800000 */
.L_x_10982:
[----:B------:R-:W-:Y:S04]  /*15d40*/  BSSY B0, `(.L_x_10984) ;  /* 0x0000020000007945 */ /* 0x000fe80003800000 */
[----:B------:R-:W-:Y:S05]  /*15d50*/  @!P6 BRA `(.L_x_10985) ;  /* 0x000000000078e947 */ /* 0x000fea0003800000 */
[----:B------:R-:W-:Y:S01]  /*15d60*/  IMAD R3, R22, 0x8, R28 ;  /* 0x0000000816037824 */ /* 0x000fe200078e021c */
[----:B------:R-:W-:-:S04]  /*15d70*/  SHF.L.U32 R2, R24, 0x1f, RZ ;  /* 0x0000001f18027819 */ /* 0x000fc800000006ff */
[----:B------:R-:W3:Y:S02]  /*15d80*/  SYNCS.PHASECHK.TRANS64.TRYWAIT P0, [R3+URZ+0x30860], R2 ;  /* 0x03086002030075a7 */ /* 0x000ee4000800017f */
[----:B---3--:R-:W-:Y:S05]  /*15d90*/  @!P0 BRA `(.L_x_10986) ;  /* 0x0000001c00b88947 */ /* 0x008fea0003800000 */
.L_x_11071:
[----:B------:R-:W4:Y:S02]  /*15da0*/  S2R R4, SR_TID.X ;  /* 0x0000000000047919 */ /* 0x000f240000002100 */
[----:B----4-:R-:W-:-:S04]  /*15db0*/  LOP3.LUT R4, R4, 0x7f, RZ, 0xc0, !PT ;  /* 0x0000007f04047812 */ /* 0x010fc800078ec0ff */
[----:B------:R-:W-:-:S13]  /*15dc0*/  ISETP.NE.AND P0, PT, R4, RZ, PT ;  /* 0x000000ff0400720c */ /* 0x000fda0003f05270 */
[----:B------:R-:W-:Y:S05]  /*15dd0*/  @P0 BRA `(.L_x_10987) ;  /* 0x0000000000140947 */ /* 0x000fea0003800000 */
[----:B------:R-:W-:Y:S01]  /*15de0*/  ISETP.NE.AND P1, PT, R29, RZ, PT ;  /* 0x000000ff1d00720c */ /* 0x000fe20003f25270 */
[----:B---3--:R-:W-:-:S04]  /*15df0*/  IMAD.MOV.U32 R2, RZ, RZ, 0x6000 ;  /* 0x00006000ff027424 */ /* 0x008fc800078e00ff */
[----:B------:R4:W-:Y:S08]  /*15e00*/  SYNCS.ARRIVE.TRANS64 RZ, [R3+URZ+0x30850], R2 ;  /* 0x0308500203ff79a7 */ /* 0x0009f0000800003f */
[----:B------:R-:W-:Y:S05]  /*15e10*/  @!P1 BRA `(.L_x_10987) ;  /* 0x0000000000049947 */ /* 0x000fea0003800000 */
[----:B------:R-:W-:Y:S01]  /*15e20*/  BPT.TRAP 0x1 ;  /* 0x000000040000795c */ /* 0x000fe20000300000 */
.L_x_10987:
        /* <DEDUP_REMOVED lines=17> */
.L_x_10985:
[----:B------:R-:W-:Y:S05]  /*15f40*/  BSYNC B0 ;  /* 0x0000000000007941 */ /* 0x000fea0003800000 */
.L_x_10984:
[----:B------:R-:W-:-:S05]  /*15f50*/  VIADD R22, R22, 0x1 ;  /* 0x0000000116167836 */ /* 0x000fca0000000000 */
[----:B------:R-:W-:-:S04]  /*15f60*/  ISETP.NE.AND P0, PT, R22, 0x2, PT ;  /* 0x000000021600780c */ /* 0x000fc80003f05270 */
[----:B---34-:R-:W-:Y:S02]  /*15f70*/  SEL R3, RZ, 0x1, P0 ;  /* 0x00000001ff037807 */ /* 0x018fe40000000000 */
[----:B------:R-:W-:Y:S02]  /*15f80*/  SEL R22, R22, RZ, P0 ;  /* 0x000000ff16167207 */ /* 0x000fe40000000000 */
[----:B------:R-:W-:-:S07]  /*15f90*/  LOP3.LUT R24, R24, R3, RZ, 0x3c, !PT ;  /* 0x0000000318187212 */ /* 0x000fce00078e3cff */
.L_x_10943:
[----:B------:R-:W-:Y:S05]  /*15fa0*/  BSYNC B6 ;  /* 0x0000000000067941 */ /* 0x000fea0003800000 */
.L_x_10941:
[----:B------:R-:W-:-:S03]  /*15fb0*/  UMOV UR4, 0xffffffff ;  /* 0xffffffff00047882 */ /* 0x000fc60000000000 */
[----:B------:R-:W-:Y:S05]  /*15fc0*/  BRA.DIV UR4, `(.L_x_10988) ;  /* 0x0000001e04407947 */ /* 0x000fea000b800000 */
[----:B--2---:R2:W3:Y:S04]  /*15fd0*/  SHFL.IDX PT, R5, R16, RZ, 0x1f ;  /* 0x00001fff10057589 */ /* 0x0044e800000e0000 */
[----:B------:R2:W4:Y:S02]  /*15fe0*/  SHFL.IDX PT, R4, R16, 0x1, 0x1f ;  /* 0x00201f0010047f89 */ /* 0x00052400000e0000 */
.L_x_11075:
        /* <DEDUP_REMOVED lines=8> */
[----:B-----5:R-:W0:Y:S02]  /*16070*/  LDC.64 R2, c[0x0][0xc58] ;  /* 0x00031600ff027b82 */ /* 0x020e240000000a00 */
[----:B0-----:R-:W-:-:S06]  /*16080*/  IMAD.WIDE R2, R7, 0x4, R2 ;  /* 0x0000000407027825 */ /* 0x001fcc00078e0202 */
[----:B------:R0:W5:Y:S02]  /*16090*/  LDG.E R2, desc[UR56][R2.64] ;  /* 0x0000003802027981 */ /* 0x000164000c1e1900 */
.L_x_10990:
[----:B------:R-:W-:Y:S05]  /*160a0*/  BSYNC B0 ;  /* 0x0000000000007941 */ /* 0x000fea0003800000 */
.L_x_10989:
[----:B------:R-:W-:-:S03]  /*160b0*/  UMOV UR4, 0xffffffff ;  /* 0xffffffff00047882 */ /* 0x000fc60000000000 */
[----:B------:R-:W-:Y:S05]  /*160c0*/  BRA.DIV UR4, `(.L_x_10991) ;  /* 0x0000001e044c7947 */ /* 0x000fea000b800000 */
[----:B-----5:R-:W0:Y:S01]  /*160d0*/  SHFL.UP PT, R14, R2, 0x1, RZ ;  /* 0x04200000020e7989 */ /* 0x020e2200000e00ff */
        /* <DEDUP_REMOVED lines=20> */
.L_x_11083:
[----:B------:R-:W-:Y:S02]  /*16220*/  ULDC UR4, c[0x0][0xc10] ;  /* 0x0003040000047ab9 */ /* 0x000fe40000000800 */
[----:B--2---:R-:W-:-:S04]  /*16230*/  IMAD.U32 R16, RZ, RZ, UR4 ;  /* 0x00000004ff107e24 */ /* 0x004fc8000f8e00ff */
[----:B0-----:R-:W-:-:S04]  /*16240*/  IMAD R7, R14, R16, RZ ;  /* 0x000000100e077224 */ /* 0x001fc800078e02ff */
[----:B----4-:R-:W-:-:S05]  /*16250*/  IMAD.IADD R4, R4, 0x1, R7 ;  /* 0x0000000104047824 */ /* 0x010fca00078e0207 */
[----:B---3--:R-:W-:-:S13]  /*16260*/  ISETP.GT.AND P0, PT, R4, R5, PT ;  /* 0x000000050400720c */ /* 0x008fda0003f04270 */
[----:B------:R-:W-:Y:S05]  /*16270*/  @P0 BRA `(.L_x_10992) ;  /* 0x0000000000ac0947 */ /* 0x000fea0003800000 */
[----:B------:R-:W0:Y:S02]  /*16280*/  LDC R0, c[0x0][0xc14] ;  /* 0x00030500ff007b82 */ /* 0x000e240000000800 */
.L_x_10997:
[----:B------:R-:W-:-:S05]  /*16290*/  VIADD R19, R19, 0x1f ;  /* 0x0000001f13137836 */ /* 0x000fca0000000000 */
[----:B0-----:R-:W-:-:S13]  /*162a0*/  ISETP.GE.AND P0, PT, R19, R0, PT ;  /* 0x000000001300720c */ /* 0x001fda0003f06270 */
[----:B------:R-:W-:Y:S05]  /*162b0*/  @P0 BRA `(.L_x_10993) ;  /* 0x0000000400540947 */ /* 0x000fea0003800000 */
[C---:B------:R-:W-:Y:S01]  /*162c0*/  ISETP.NE.AND P1, PT, R29.reuse, 0x1f, PT ;  /* 0x0000001f1d00780c */ /* 0x040fe20003f25270 */
[----:B------:R-:W-:Y:S01]  /*162d0*/  BSSY B0, `(.L_x_10994) ;  /* 0x0000008000007945 */ /* 0x000fe20003800000 */
[----:B------:R-:W-:Y:S01]  /*162e0*/  IADD3 R7, R29, R19, RZ ;  /* 0x000000131d077210 */ /* 0x000fe20007ffe0ff */
[----:B------:R-:W-:-:S03]  /*162f0*/  IMAD.MOV.U32 R2, RZ, RZ, RZ ;  /* 0x000000ffff027224 */ /* 0x000fc600078e00ff */
[----:B------:R-:W-:-:S13]  /*16300*/  ISETP.GE.OR P0, PT, R7, R0, !P1 ;  /* 0x000000000700720c */ /* 0x000fda0004f06670 */
[----:B------:R-:W-:Y:S05]  /*16310*/  @P0 BRA `(.L_x_10995) ;  /* 0x00000000000c0947 */ /* 0x000fea0003800000 */
[----:B------:R-:W0:Y:S02]  /*16320*/  LDC.64 R2, c[0x0][0xc58] ;  /* 0x00031600ff027b82 */ /* 0x000e240000000a00 */
[----:B0-----:R-:W-:-:S06]  /*16330*/  IMAD.WIDE R2, R7, 0x4, R2 ;  /* 0x0000000407027825 */ /* 0x001fcc00078e0202 */
[----:B------:R0:W5:Y:S02]  /*16340*/  LDG.E R2, desc[UR56][R2.64] ;  /* 0x0000003802027981 */ /* 0x000164000c1e1900 */
.L_x_10995:
[----:B------:R-:W-:Y:S05]  /*16350*/  BSYNC B0 ;  /* 0x0000000000007941 */ /* 0x000fea0003800000 */
.L_x_10994:
        /* <DEDUP_REMOVED lines=23> */
.L_x_11091:
[----:B------:R-:W-:Y:S02]  /*164d0*/  ULDC UR4, c[0x0][0xc10] ;  /* 0x0003040000047ab9 */ /* 0x000fe40000000800 */
[----:B------:R-:W-:-:S04]  /*164e0*/  IMAD.U32 R16, RZ, RZ, UR4 ;  /* 0x00000004ff107e24 */ /* 0x000fc8000f8e00ff */
[----:B--2---:R-:W-:-:S05]  /*164f0*/  IMAD R7, R14, R16, RZ ;  /* 0x000000100e077224 */ /* 0x004fca00078e02ff */
[----:B------:R-:W-:-:S04]  /*16500*/  IADD3 R4, R7, R4, RZ ;  /* 0x0000000407047210 */ /* 0x000fc80007ffe0ff */
[----:B------:R-:W-:-:S13]  /*16510*/  ISETP.GT.AND P0, PT, R4, R5, PT ;  /* 0x000000050400720c */ /* 0x000fda0003f04270 */
[----:B------:R-:W-:Y:S05]  /*16520*/  @!P0 BRA `(.L_x_10997) ;  /* 0xfffffffc00588947 */ /* 0x000fea000383ffff */
.L_x_10992:
        /* <DEDUP_REMOVED lines=8> */
.L_x_11095:
[----:B------:R-:W-:Y:S01]  /*165b0*/  ISETP.NE.AND P0, PT, R6, RZ, PT ;  /* 0x000000ff0600720c */ /* 0x000fe20003f05270 */
[----:B------:R-:W-:-:S12]  /*165c0*/  IMAD.MOV.U32 R14, RZ, RZ, RZ ;  /* 0x000000ffff0e7224 */ /* 0x000fd800078e00ff */
[----:B------:R-:W-:Y:S05]  /*165d0*/  @!P0 BRA `(.L_x_10999) ;  /* 0x0000000000108947 */ /* 0x000fea0003800000 */
[----:B------:R-:W-:Y:S01]  /*165e0*/  UMOV UR4, 0xffffffff ;  /* 0xffffffff00047882 */ /* 0x000fe20000000000 */
[----:B------:R-:W-:Y:S02]  /*165f0*/  VIADD R12, R4, 0xffffffff ;  /* 0xffffffff040c7836 */ /* 0x000fe40000000000 */
[----:B------:R-:W-:Y:S05]  /*16600*/  BRA.DIV UR4, `(.L_x_11000) ;  /* 0x0000001e04e47947 */ /* 0x000fea000b800000 */
[----:B------:R4:W0:Y:S02]  /*16610*/  SHFL.IDX PT, R14, R3, R12, 0x1f ;  /* 0x00001f0c030e7589 */ /* 0x00082400000e0000 */
.L_x_10999:
[-C--:B---3--:R-:W-:Y:S01]  /*16620*/  IABS R6, R17.reuse ;  /* 0x0000001100067213 */ /* 0x088fe20000000000 */
[----:B0-----:R-:W-:Y:S02]  /*16630*/  IMAD R16, R14, R16, R7 ;  /* 0x000000100e107224 */ /* 0x001fe400078e0207 */
[----:B------:R-:W-:Y:S01]  /*16640*/  IMAD.IADD R19, R4, 0x1, R19 ;  /* 0x0000000104137824 */ /* 0x000fe200078e0213 */
[----:B------:R-:W0:Y:S01]  /*16650*/  I2F.RP R8, R6 ;  /* 0x0000000600087306 */ /* 0x000e220000209400 */
[----:B------:R-:W-:Y:S01]  /*16660*/  IMAD.IADD R10, R5, 0x1, -R16 ;  /* 0x00000001050a7824 */ /* 0x000fe200078e0a10 */
[----:B------:R-:W-:-:S04]  /*16670*/  IABS R5, R17 ;  /* 0x0000001100057213 */ /* 0x000fc80000000000 */
[----:B------:R-:W-:Y:S02]  /*16680*/  IADD3 R5, RZ, -R5, RZ ;  /* 0x80000005ff057210 */ /* 0x000fe40007ffe0ff */
[----:B0-----:R-:W2:Y:S02]  /*16690*/  MUFU.RCP R8, R8 ;  /* 0x0000000800087308 */ /* 0x001ea40000001000 */
[----:B--2---:R-:W-:-:S06]  /*166a0*/  VIADD R2, R8, 0xffffffe ;  /* 0x0ffffffe08027836 */ /* 0x004fcc0000000000 */
[----:B----4-:R0:W2:Y:S02]  /*166b0*/  F2I.FTZ.U32.TRUNC.NTZ R3, R2 ;  /* 0x0000000200037305 */ /* 0x0100a4000021f000 */
        /* <DEDUP_REMOVED lines=21> */
.L_x_10993:
[----:B------:R-:W-:Y:S01]  /*16810*/  UMOV UR4, URZ ;  /* 0x0000003f00047c82 */ /* 0x000fe20008000000 */
[----:B------:R-:W-:Y:S01]  /*16820*/  UMOV UR5, URZ ;  /* 0x0000003f00057c82 */ /* 0x000fe20008000000 */
[----:B------:R-:W-:Y:S01]  /*16830*/  ULDC UR6, c[0x0][0xc14] ;  /* 0x0003050000067ab9 */ /* 0x000fe20000000800 */
[----:B------:R-:W-:Y:S01]  /*16840*/  MOV R16, R5 ;  /* 0x0000000500107202 */ /* 0x000fe20000000f00 */
[----:B------:R-:W-:Y:S02]  /*16850*/  IMAD.U32 R17, RZ, RZ, UR4 ;  /* 0x00000004ff117e24 */ /* 0x000fe4000f8e00ff */
[----:B------:R-:W-:Y:S02]  /*16860*/  IMAD.U32 R18, RZ, RZ, UR5 ;  /* 0x00000005ff127e24 */ /* 0x000fe4000f8e00ff */
[----:B------:R-:W-:-:S07]  /*16870*/  IMAD.U32 R19, RZ, RZ, UR6 ;  /* 0x00000006ff137e24 */ /* 0x000fce000f8e00ff */
.L_x_11001:
        /* <DEDUP_REMOVED lines=10> */
.L_x_10920:
        /* <DEDUP_REMOVED lines=12> */
.L_x_11098:
[----:B------:R-:W-:Y:S05]  /*169e0*/  BSYNC B0 ;  /* 0x0000000000007941 */ /* 0x000fea0003800000 */
.L_x_11003:
[----:B------:R-:W-:-:S03]  /*169f0*/  UMOV UR4, 0xffffffff ;  /* 0xffffffff00047882 */ /* 0x000fc60000000000 */
[----:B------:R-:W-:Y:S05]  /*16a00*/  BRA.DIV UR4, `(.L_x_11005) ;  /* 0x0000001e041c7947 */ /* 0x000fea000b800000 */
[----:B0-----:R-:W0:Y:S02]  /*16a10*/  S2R R0, SR_TID.X ;  /* 0x0000000000007919 */ /* 0x001e240000002100 */
[----:B0-----:R-:W-:-:S04]  /*16a20*/  SHF.R.U32.HI R0, RZ, 0x5, R0 ;  /* 0x00000005ff007819 */ /* 0x001fc80000011600 */
[----:B------:R-:W-:-:S05]  /*16a30*/  LOP3.LUT R0, R0, 0x3, RZ, 0xc0, !PT ;  /* 0x0000000300007812 */ /* 0x000fca00078ec0ff */
[----:B------:R0:W2:Y:S02]  /*16a40*/  SHFL.IDX PT, R14, R0, RZ, 0x1f ;  /* 0x00001fff000e7589 */ /* 0x0000a400000e0000 */
.L_x_11101:
[----:B--2---:R-:W-:-:S13]  /*16a50*/  ISETP.NE.AND P0, PT, R14, RZ, PT ;  /* 0x000000ff0e00720c */ /* 0x004fda0003f05270 */
[----:B------:R-:W-:Y:S05]  /*16a60*/  @P0 BRA `(.L_x_10778) ;  /* 0x0000000000880947 */ /* 0x000fea0003800000 */
[----:B------:R-:W-:-:S03]  /*16a70*/  UMOV UR4, 0xffffffff ;  /* 0xffffffff00047882 */ /* 0x000fc60000000000 */
[----:B------:R-:W-:Y:S05]  /*16a80*/  BRA.DIV UR4, `(.L_x_11006) ;  /* 0x0000001e04307947 */ /* 0x000fea000b800000 */
[----:B------:R-:W-:-:S13]  /*16a90*/  ELECT P6, URZ, PT ;  /* 0x00000000003f782f */ /* 0x000fda00038c0000 */
.L_x_11104:
[----:B------:R-:W-:Y:S05]  /*16aa0*/  @!P6 BRA `(.L_x_10778) ;  /* 0x000000000078e947 */ /* 0x000fea0003800000 */
[----:B0-----:R-:W2:Y:S02]  /*16ab0*/  LDL.LU R0, [R1+0x1c] ;  /* 0x00001c0001007983 */ /* 0x001ea40000300800 */
[----:B--2---:R-:W-:-:S04]  /*16ac0*/  LOP3.LUT R0, R0, 0x2, RZ, 0xfc, !PT ;  /* 0x0000000200007812 */ /* 0x004fc800078efcff */
[----:B------:R-:W-:-:S13]  /*16ad0*/  ISETP.NE.AND P2, PT, R0, 0x3, PT ;  /* 0x000000030000780c */ /* 0x000fda0003f45270 */
[----:B------:R-:W-:Y:S05]  /*16ae0*/  @!P2 BRA `(.L_x_11007) ;  /* 0x000000000004a947 */ /* 0x000fea0003800000 */
[----:B------:R-:W-:Y:S01]  /*16af0*/  BPT.TRAP 0x1 ;  /* 0x000000040000795c */ /* 0x000fe20000300000 */
.L_x_11007:
[----:B------:R-:W-:Y:S01]  /*16b00*/  VIADD R3, R9, 0x30840 ;  /* 0x0003084009037836 */ /* 0x000fe20000000000 */
[----:B------:R-:W-:Y:S02]  /*16b10*/  SHF.L.U32 R2, R24, 0x1f, RZ ;  /* 0x0000001f18027819 */ /* 0x000fe400000006ff */
[C---:B------:R-:W-:Y:S01]  /*16b20*/  IADD3 R0, R22.reuse, 0x1, RZ ;  /* 0x0000000116007810 */ /* 0x040fe20007ffe0ff */
        /* <DEDUP_REMOVED lines=9> */
.L_x_11105:
[----:B------:R-:W2:Y:S02]  /*16bc0*/  SYNCS.PHASECHK.TRANS64.TRYWAIT P0, [R3+URZ], R0 ;  /* 0x00000000030075a7 */ /* 0x000ea4000800017f */
[----:B--2---:R-:W-:Y:S05]  /*16bd0*/  @!P0 BRA `(.L_x_11009) ;  /* 0x0000001c00108947 */ /* 0x004fea0003800000 */
.L_x_11106:
[----:B------:R-:W-:Y:S05]  /*16be0*/  @!P2 BRA `(.L_x_11010) ;  /* 0x000000000004a947 */ /* 0x000fea0003800000 */
[----:B------:R-:W-:Y:S01]  /*16bf0*/  BPT.TRAP 0x1 ;  /* 0x000000040000795c */ /* 0x000fe20000300000 */
.L_x_11010:
[----:B--2---:R-:W-:-:S04]  /*16c00*/  VIADD R3, R9, 0x30860 ;  /* 0x0003086009037836 */ /* 0x004fc80000000000 */
[----:B------:R-:W-:-:S04]  /*16c10*/  IMAD R5, R22, 0x8, R3 ;  /* 0x0000000816057824 */ /* 0x000fc800078e0203 */
[----:B------:R-:W2:Y:S02]  /*16c20*/  SYNCS.PHASECHK.TRANS64.TRYWAIT P0, [R5+URZ], R2 ;  /* 0x00000002050075a7 */ /* 0x000ea4000800017f */
[----:B--2---:R-:W-:Y:S05]  /*16c30*/  @!P0 BRA `(.L_x_11011) ;  /* 0x0000001c000c8947 */ /* 0x004fea0003800000 */
.L_x_11107:
[----:B------:R-:W-:-:S07]  /*16c40*/  IMAD R3, R4, 0x8, R3 ;  /* 0x0000000804037824 */ /* 0x000fce00078e0203 */
.L_x_11012:
[----:B---3--:R3:W4:Y:S02]  /*16c50*/  SYNCS.PHASECHK.TRANS64.TRYWAIT P0, [R3+URZ], R0 ;  /* 0x00000000030075a7 */ /* 0x008724000800017f */
[----:B----4-:R-:W-:Y:S05]  /*16c60*/  @!P0 NANOSLEEP.SYNCS 0x989680 ;  /* 0x009896800000895d */ /* 0x010fea0003900000 */
[----:B------:R-:W4:Y:S02]  /*16c70*/  @!P0 SYNCS.PHASECHK.TRANS64 P0, [R3+URZ], R0 ;  /* 0x00000000030085a7 */ /* 0x000f24000800007f */
[----:B----4-:R-:W-:Y:S05]  /*16c80*/  @!P0 BRA `(.L_x_11012) ;  /* 0xfffffffc00f08947 */ /* 0x010fea000383ffff */
.L_x_10778:
[----:B------:R-:W-:Y:S05]  /*16c90*/  BSYNC B7 ;  /* 0x0000000000077941 */ /* 0x000fea0003800000 */
.L_x_10775:
[----:B------:R-:W-:Y:S05]  /*16ca0*/  EXIT ;  /* 0x000000000000794d */ /* 0x000fea0003800000 */
.L_x_10796:
[----:B0-----:R0:W1:Y:S02]  /*16cb0*/  SYNCS.PHASECHK.TRANS64.TRYWAIT P6, [R84+URZ+0x30890], R96 ;  /* 0x03089060540075a7 */ /* 0x00106400080c017f */
[----:B-1----:R-:W-:Y:S05]  /*16cc0*/  @!P6 NANOSLEEP.SYNCS 0x989680 ;  /* 0x009896800000e95d */ /* 0x002fea0003900000 */
[----:B------:R-:W1:Y:S02]  /*16cd0*/  @!P6 SYNCS.PHASECHK.TRANS64 P6, [R84+URZ+0x30890], R96 ;  /* 0x030890605400e5a7 */ /* 0x000e6400080c007f */
[----:B-1----:R-:W-:Y:S05]  /*16ce0*/  @!P6 BRA `(.L_x_10796) ;  /* 0xfffffffc00f0e947 */ /* 0x002fea000383ffff */
[----:B------:R-:W-:Y:S05]  /*16cf0*/  BRA `(.L_x_11013) ;  /* 0xfffffec000207947 */ /* 0x000fea000383ffff */
.L_x_10816:
[----:B0-----:R0:W1:Y:S02]  /*16d00*/  SYNCS.PHASECHK.TRANS64.TRYWAIT P5, [R84+URZ+0x30890], R96 ;  /* 0x03089060540075a7 */ /* 0x00106400080a017f */
[----:B-1----:R-:W-:Y:S05]  /*16d10*/  @!P5 NANOSLEEP.SYNCS 0x989680 ;  /* 0x009896800000d95d */ /* 0x002fea0003900000 */
[----:B------:R-:W1:Y:S02]  /*16d20*/  @!P5 SYNCS.PHASECHK.TRANS64 P5, [R84+URZ+0x30890], R96 ;  /* 0x030890605400d5a7 */ /* 0x000e6400080a007f */
[----:B-1----:R-:W-:Y:S05]  /*16d30*/  @!P5 BRA `(.L_x_10816) ;  /* 0xfffffffc00f0d947 */ /* 0x002fea000383ffff */
[----:B------:R-:W-:Y:S05]  /*16d40*/  BRA `(.L_x_11014) ;  /* 0xfffffed000f47947 */ /* 0x000fea000383ffff */
.L_x_10825:
[----:B-1----:R1:W2:Y:S02]  /*16d50*/  SYNCS.PHASECHK.TRANS64.TRYWAIT P4, [R84+URZ+0x30890], R96 ;  /* 0x03089060540075a7 */ /* 0x0022a4000808017f */
[----:B--2---:R-:W-:Y:S05]  /*16d60*/  @!P4 NANOSLEEP.SYNCS 0x989680 ;  /* 0x009896800000c95d */ /* 0x004fea0003900000 */
[----:B------:R-:W2:Y:S02]  /*16d70*/  @!P4 SYNCS.PHASECHK.TRANS64 P4, [R84+URZ+0x30890], R96 ;  /* 0x030890605400c5a7 */ /* 0x000ea4000808007f */
[----:B--2---:R-:W-:Y:S05]  /*16d80*/  @!P4 BRA `(.L_x_10825) ;  /* 0xfffffffc00f0c947 */ /* 0x004fea000383ffff */
[----:B------:R-:W-:Y:S05]  /*16d90*/  BRA `(.L_x_11015) ;  /* 0xfffffee400607947 */ /* 0x000fea000383ffff */
.L_x_10831:
[----:B--2---:R2:W3:Y:S02]  /*16da0*/  SYNCS.PHASECHK.TRANS64.TRYWAIT P3, [R84+URZ+0x308b0], R96 ;  /* 0x0308b060540075a7 */ /* 0x0044e4000806017f */
[----:B---3--:R-:W-:Y:S05]  /*16db0*/  @!P3 NANOSLEEP.SYNCS 0x989680 ;  /* 0x009896800000b95d */ /* 0x008fea0003900000 */
[----:B------:R-:W3:Y:S02]  /*16dc0*/  @!P3 SYNCS.PHASECHK.TRANS64 P3, [R84+URZ+0x308b0], R96 ;  /* 0x0308b0605400b5a7 */ /* 0x000ee4000806007f */
[----:B---3--:R-:W-:Y:S05]  /*16dd0*/  @!P3 BRA `(.L_x_10831) ;  /* 0xfffffffc00f0b947 */ /* 0x008fea000383ffff */
[----:B------:R-:W-:Y:S05]  /*16de0*/  BRA `(.L_x_11016) ;  /* 0xfffffee400f47947 */ /* 0x000fea000383ffff */
.L_x_10839:
[----:B------:R-:W0:Y:S01]  /*16df0*/  S2R R0, SR_TID.X ;  /* 0x0000000000007919 */ /* 0x000e220000002100 */
[----:B------:R-:W-:Y:S01]  /*16e00*/  BSSY B0, `(.L_x_11017) ;  /* 0x000000c000007945 */ /* 0x000fe20003800000 */
[----:B------:R-:W-:Y:S01]  /*16e10*/  IMAD.MOV.U32 R12, RZ, RZ, RZ ;  /* 0x000000ffff0c7224 */ /* 0x000fe200078e00ff */
[----:B------:R-:W-:Y:S01]  /*16e20*/  MOV R11, 0x1f ;  /* 0x0000001f000b7802 */ /* 0x000fe20000000f00 */
        /* <DEDUP_REMOVED lines=9> */
.L_x_11018:
[----:B------:R-:W-:Y:S05]  /*16ec0*/  BSYNC B0 ;  /* 0x0000000000007941 */ /* 0x000fea0003800000 */
.L_x_11017:
[----:B------:R0:W-:Y:S01]  /*16ed0*/  STL [R1+0x60], R14 ;  /* 0x0000600e01007387 */ /* 0x0001e20000100800 */
[----:B------:R-:W-:Y:S05]  /*16ee0*/  BRA `(.L_x_11019) ;  /* 0xfffffeec00487947 */ /* 0x000fea000383ffff */
.L_x_10853:
        /* <DEDUP_REMOVED lines=8> */
.L_x_11021:
[----:B------:R-:W-:Y:S05]  /*16f70*/  BSYNC B1 ;  /* 0x0000000000017941 */ /* 0x000fea0003800000 */
.L_x_11020:
[----:B------:R-:W-:Y:S05]  /*16f80*/  BRA `(.L_x_11022) ;  /* 0xfffffef4006c7947 */ /* 0x000fea000383ffff */
.L_x_10854:
[----:B------:R-:W-:Y:S01]  /*16f90*/  BSSY B1, `(.L_x_11023) ;  /* 0x0000008000017945 */ /* 0x000fe20003800000 */
[----:B------:R-:W-:Y:S01]  /*16fa0*/  IMAD.MOV.U32 R13, RZ, RZ, R28 ;  /* 0x000000ffff0d7224 */ /* 0x000fe200078e001c */
[----:B------:R-:W-:Y:S01]  /*16fb0*/  MOV R11, 0x1c1f ;  /* 0x00001c1f000b7802 */ /* 0x000fe20000000f00 */
[----:B------:R-:W-:Y:S02]  /*16fc0*/  IMAD.MOV.U32 R12, RZ, RZ, RZ ;  /* 0x000000ffff0c7224 */ /* 0x000fe400078e00ff */
[----:B------:R-:W-:-:S07]  /*16fd0*/  IMAD.MOV.U32 R15, RZ, RZ, -0x1 ;  /* 0xffffffffff0f7424 */ /* 0x000fce00078e00ff */
[----:B01----:R-:W-:Y:S05]  /*16fe0*/  WARPSYNC.COLLECTIVE R15, `(.L_x_11024) ;  /* 0x000000000f087348 */ /* 0x003fea0003c00000 */
[----:B0-----:R0:W2:Y:S02]  /*16ff0*/  SHFL.IDX P6, R14, R13, R12, R11 ;  /* 0x0000000c0d0e7389 */ /* 0x0010a400000c000b */
[----:B012---:R-:W-:Y:S01]  /*17000*/  ENDCOLLECTIVE ;  /* 0x000000000000791b */ /* 0x007fe20003800000 */
.L_x_11024:
[----:B------:R-:W-:Y:S05]  /*17010*/  BSYNC B1 ;  /* 0x0000000000017941 */ /* 0x000fea0003800000 */
.L_x_11023:
[----:B------:R-:W-:Y:S05]  /*17020*/  BRA `(.L_x_11025) ;  /* 0xfffffef400507947 */ /* 0x000fea000383ffff */
.L_x_10855:
        /* <DEDUP_REMOVED lines=8> */
.L_x_11027:
[----:B------:R-:W-:Y:S05]  /*170b0*/  BSYNC B1 ;  /* 0x0000000000017941 */ /* 0x000fea0003800000 */
.L_x_11026:
[----:B------:R-:W-:Y:S05]  /*170c0*/  BRA `(.L_x_11028) ;  /* 0xfffffef400347947 */ /* 0x000fea000383ffff */
.L_x_10856:
        /* <DEDUP_REMOVED lines=8> */
.L_x_11030:
[----:B------:R-:W-:Y:S05]  /*17150*/  BSYNC B1 ;  /* 0x0000000000017941 */ /* 0x000fea0003800000 */
.L_x_11029:
[----:B------:R-:W-:Y:S05]  /*17160*/  BRA `(.L_x_11031) ;  /* 0xfffffef400187947 */ /* 0x000fea000383ffff */
.L_x_10858:
[----:B0-----:R0:W1:Y:S02]  /*17170*/  SYNCS.PHASECHK.TRANS64.TRYWAIT P1, [R2+URZ+0x30800], R9 ;  /* 0x03080009020075a7 */ /* 0x001064000802017f */
[----:B-1----:R-:W-:Y:S05]  /*17180*/  @!P1 NANOSLEEP.SYNCS 0x989680 ;  /* 0x009896800000995d */ /* 0x002fea0003900000 */
[----:B------:R-:W1:Y:S02]  /*17190*/  @!P1 SYNCS.PHASECHK.TRANS64 P1, [R2+URZ+0x30800], R9 ;  /* 0x03080009020095a7 */ /* 0x000e64000802007f */
[----:B-1----:R-:W-:Y:S05]  /*171a0*/  @!P1 BRA `(.L_x_10858) ;  /* 0xfffffffc00f09947 */ /* 0x002fea000383ffff */
[----:B------:R-:W-:Y:S05]  /*171b0*/  BRA `(.L_x_11032) ;  /* 0xfffffef400847947 */ /* 0x000fea000383ffff */
.L_x_10866:
[----:B------:R-:W-:Y:S01]  /*171c0*/  BSSY B1, `(.L_x_11033) ;  /* 0x0000008000017945 */ /* 0x000fe20003800000 */
[----:B------:R-:W-:Y:S02]  /*171d0*/  IMAD.MOV.U32 R13, RZ, RZ, R29 ;  /* 0x000000ffff0d7224 */ /* 0x000fe400078e001d */
[----:B------:R-:W-:Y:S02]  /*171e0*/  IMAD.MOV.U32 R12, RZ, RZ, RZ ;  /* 0x000000ffff0c7224 */ /* 0x000fe400078e00ff */
[----:B------:R-:W-:Y:S02]  /*171f0*/  IMAD.MOV.U32 R11, RZ, RZ, 0x1c1f ;  /* 0x00001c1fff0b7424 */ /* 0x000fe400078e00ff */
[----:B------:R-:W-:-:S07]  /*17200*/  IMAD.MOV.U32 R15, RZ, RZ, -0x1 ;  /* 0xffffffffff0f7424 */ /* 0x000fce00078e00ff */
[----:B0----5:R-:W-:Y:S05]  /*17210*/  WARPSYNC.COLLECTIVE R15, `(.L_x_11034) ;  /* 0x000000000f087348 */ /* 0x021fea0003c00000 */
[----:B0-----:R0:W1:Y:S02]  /*17220*/  SHFL.IDX P6, R14, R13, R12, R11 ;  /* 0x0000000c0d0e7389 */ /* 0x00106400000c000b */
[----:B01---5:R-:W-:Y:S01]  /*17230*/  ENDCOLLECTIVE ;  /* 0x000000000000791b */ /* 0x023fe20003800000 */
.L_x_11034:
[----:B------:R-:W-:Y:S05]  /*17240*/  BSYNC B1 ;  /* 0x0000000000017941 */ /* 0x000fea0003800000 */
.L_x_11033:
[----:B------:R-:W-:Y:S05]  /*17250*/  BRA `(.L_x_11035) ;  /* 0xffffff00005c7947 */ /* 0x000fea000383ffff */
.L_x_10867:
[----:B------:R-:W-:Y:S01]  /*17260*/  BSSY B1, `(.L_x_11036) ;  /* 0x0000008000017945 */ /* 0x000fe20003800000 */
[----:B------:R-:W-:Y:S01]  /*17270*/  IMAD.MOV.U32 R13, RZ, RZ, R28 ;  /* 0x000000ffff0d7224 */ /* 0x000fe200078e001c */
[----:B------:R-:W-:Y:S01]  /*17280*/  MOV R11, 0x1c1f ;  /* 0x00001c1f000b7802 */ /* 0x000fe20000000f00 */
[----:B------:R-:W-:Y:S02]  /*17290*/  IMAD.MOV.U32 R12, RZ, RZ, RZ ;  /* 0x000000ffff0c7224 */ /* 0x000fe400078e00ff */
[----:B------:R-:W-:-:S07]  /*172a0*/  IMAD.MOV.U32 R15, RZ, RZ, -0x1 ;  /* 0xffffffffff0f7424 */ /* 0x000fce00078e00ff */
[----:B0----5:R-:W-:Y:S05]  /*172b0*/  WARPSYNC.COLLECTIVE R15, `(.L_x_11037) ;  /* 0x000000000f087348 */ /* 0x021fea0003c00000 */
[----:B0-----:R0:W1:Y:S02]  /*172c0*/  SHFL.IDX P6, R14, R13, R12, R11 ;  /* 0x0000000c0d0e7389 */ /* 0x00106400000c000b */
[----:B01---5:R-:W-:Y:S01]  /*172d0*/  ENDCOLLECTIVE ;  /* 0x000000000000791b */ /* 0x023fe20003800000 */
.L_x_11037:
[----:B------:R-:W-:Y:S05]  /*172e0*/  BSYNC B1 ;  /* 0x0000000000017941 */ /* 0x000fea0003800000 */
.L_x_11036:
[----:B------:R-:W-:Y:S05]  /*172f0*/  BRA `(.L_x_11038) ;  /* 0xffffff0000407947 */ /* 0x000fea000383ffff */
.L_x_10868:
        /* <DEDUP_REMOVED lines=8> */
.L_x_11040:
[----:B------:R-:W-:Y:S05]  /*17380*/  BSYNC B1 ;  /* 0x0000000000017941 */ /* 0x000fea0003800000 */
.L_x_11039:
[----:B------:R-:W-:Y:S05]  /*17390*/  BRA `(.L_x_11041) ;  /* 0xffffff0000247947 */ /* 0x000fea000383ffff */
.L_x_10869:
        /* <DEDUP_REMOVED lines=8> */
.L_x_11043:
[----:B------:R-:W-:Y:S05]  /*17420*/  BSYNC B1 ;  /* 0x0000000000017941 */ /* 0x000fea0003800000 */
.L_x_11042:
[----:B------:R-:W-:Y:S05]  /*17430*/  BRA `(.L_x_11044) ;  /* 0xffffff0000087947 */ /* 0x000fea000383ffff */
.L_x_10871:
[----:B0-----:R0:W1:Y:S02]  /*17440*/  SYNCS.PHASECHK.TRANS64.TRYWAIT P1, [R2+URZ+0x30800], R9 ;  /* 0x03080009020075a7 */ /* 0x001064000802017f */
[----:B-1----:R-:W-:Y:S05]  /*17450*/  @!P1 NANOSLEEP.SYNCS 0x989680 ;  /* 0x009896800000995d */ /* 0x002fea0003900000 */
[----:B------:R-:W1:Y:S02]  /*17460*/  @!P1 SYNCS.PHASECHK.TRANS64 P1, [R2+URZ+0x30800], R9 ;  /* 0x03080009020095a7 */ /* 0x000e64000802007f */
[----:B-1----:R-:W-:Y:S05]  /*17470*/  @!P1 BRA `(.L_x_10871) ;  /* 0xfffffffc00f09947 */ /* 0x002fea000383ffff */
[----:B------:R-:W-:Y:S05]  /*17480*/  BRA `(.L_x_11045) ;  /* 0xffffff0000707947 */ /* 0x000fea000383ffff */
.L_x_10877:
[----:B-1----:R1:W3:Y:S02]  /*17490*/  SYNCS.PHASECHK.TRANS64.TRYWAIT P1, [R0+URZ+0x30830], R5 ;  /* 0x03083005000075a7 */ /* 0x0022e4000802017f */
[----:B---3--:R-:W-:Y:S05]  /*174a0*/  @!P1 NANOSLEEP.SYNCS 0x989680 ;  /* 0x009896800000995d */ /* 0x008fea0003900000 */
[----:B------:R-:W3:Y:S02]  /*174b0*/  @!P1 SYNCS.PHASECHK.TRANS64 P1, [R0+URZ+0x30830], R5 ;  /* 0x03083005000095a7 */ /* 0x000ee4000802007f */
[----:B---3--:R-:W-:Y:S05]  /*174c0*/  @!P1 BRA `(.L_x_10877) ;  /* 0xfffffffc00f09947 */ /* 0x008fea000383ffff */
[----:B------:R-:W-:Y:S05]  /*174d0*/  BRA `(.L_x_10876) ;  /* 0xffffff0c00d87947 */ /* 0x000fea000383ffff */
.L_x_10883:
[----:B-1----:R1:W2:Y:S02]  /*174e0*/  SYNCS.PHASECHK.TRANS64.TRYWAIT P3, [R5+URZ+0x30830], R6 ;  /* 0x03083006050075a7 */ /* 0x0022a4000806017f */
[----:B--2---:R-:W-:Y:S05]  /*174f0*/  @!P3 NANOSLEEP.SYNCS 0x989680 ;  /* 0x009896800000b95d */ /* 0x004fea0003900000 */
[----:B------:R-:W2:Y:S02]  /*17500*/  @!P3 SYNCS.PHASECHK.TRANS64 P3, [R5+URZ+0x30830], R6 ;  /* 0x030830060500b5a7 */ /* 0x000ea4000806007f */
[----:B--2---:R-:W-:Y:S05]  /*17510*/  @!P3 BRA `(.L_x_10883) ;  /* 0xfffffffc00f0b947 */ /* 0x004fea000383ffff */
[----:B------:R-:W-:Y:S05]  /*17520*/  BRA `(.L_x_10882) ;  /* 0xffffff48009c7947 */ /* 0x000fea000383ffff */
.L_x_10887:
[----:B-1----:R1:W2:Y:S02]  /*17530*/  SYNCS.PHASECHK.TRANS64.TRYWAIT P2, [R6+URZ+0x30850], R5 ;  /* 0x03085005060075a7 */ /* 0x0022a4000804017f */
[----:B--2---:R-:W-:Y:S05]  /*17540*/  @!P2 NANOSLEEP.SYNCS 0x989680 ;  /* 0x009896800000a95d */ /* 0x004fea0003900000 */
[----:B------:R-:W2:Y:S02]  /*17550*/  @!P2 SYNCS.PHASECHK.TRANS64 P2, [R6+URZ+0x30850], R5 ;  /* 0x030850050600a5a7 */ /* 0x000ea4000804007f */
[----:B--2---:R-:W-:Y:S05]  /*17560*/  @!P2 BRA `(.L_x_10887) ;  /* 0xfffffffc00f0a947 */ /* 0x004fea000383ffff */
[----:B------:R-:W-:Y:S05]  /*17570*/  BRA `(.L_x_10884) ;  /* 0xffffff4c006c7947 */ /* 0x000fea000383ffff */
.L_x_10892:
[----:B-1----:R1:W2:Y:S02]  /*17580*/  SYNCS.PHASECHK.TRANS64.TRYWAIT P0, [R11+URZ+0x30850], R0 ;  /* 0x030850000b0075a7 */ /* 0x0022a4000800017f */
[----:B--2---:R-:W-:Y:S05]  /*17590*/  @!P0 NANOSLEEP.SYNCS 0x989680 ;  /* 0x009896800000895d */ /* 0x004fea0003900000 */
[----:B------:R-:W2:Y:S02]  /*175a0*/  @!P0 SYNCS.PHASECHK.TRANS64 P0, [R11+URZ+0x30850], R0 ;  /* 0x030850000b0085a7 */ /* 0x000ea4000800007f */
[----:B--2---:R-:W-:Y:S05]  /*175b0*/  @!P0 BRA `(.L_x_10892) ;  /* 0xfffffffc00f08947 */ /* 0x004fea000383ffff */
[----:B------:R-:W-:Y:S05]  /*175c0*/  BRA `(.L_x_10891) ;  /* 0xffffff8400a07947 */ /* 0x000fea000383ffff */
.L_x_10924:
        /* <DEDUP_REMOVED lines=8> */
[----:B-1---5:R-:W-:Y:S05]  /*17650*/  WARPSYNC.COLLECTIVE R15, `(.L_x_11047) ;  /* 0x000000000f087348 */ /* 0x022fea0003c00000 */
[----:B------:R0:W2:Y:S02]  /*17660*/  SHFL.IDX P6, R14, R13, R12, R11 ;  /* 0x0000000c0d0e7389 */ /* 0x0000a400000c000b */
[----:B012--5:R-:W-:Y:S01]  /*17670*/  ENDCOLLECTIVE ;  /* 0x000000000000791b */ /* 0x027fe20003800000 */
.L_x_11047:
[----:B------:R-:W-:Y:S05]  /*17680*/  BSYNC B1 ;  /* 0x0000000000017941 */ /* 0x000fea0003800000 */
.L_x_11046:
[----:B------:R-:W-:Y:S05]  /*17690*/  BRA `(.L_x_11048) ;  /* 0xffffffbc00347947 */ /* 0x000fea000383ffff */
.L_x_10925:
[----:B------:R-:W-:Y:S01]  /*176a0*/  BSSY B1, `(.L_x_11049) ;  /* 0x0000006000017945 */ /* 0x000fe20003800000 */
[----:B------:R-:W-:-:S07]  /*176b0*/  IMAD.MOV.U32 R15, RZ, RZ, -0x1 ;  /* 0xffffffffff0f7424 */ /* 0x000fce00078e00ff */
[----:B-1---5:R-:W-:Y:S05]  /*176c0*/  WARPSYNC.COLLECTIVE R15, `(.L_x_11050) ;  /* 0x000000000f0c7348 */ /* 0x022fea0003c00000 */
[----:B------:R-:W-:Y:S02]  /*176d0*/  ELECT P6, UR62, PT ;  /* 0x00000000003e782f */ /* 0x000fe400038c0000 */
[----:B------:R-:W-:Y:S01]  /*176e0*/  MOV R14, UR62 ;  /* 0x0000003e000e7c02 */ /* 0x000fe20008000f00 */
[----:B-1---5:R-:W-:Y:S10]  /*176f0*/  ENDCOLLECTIVE ;  /* 0x000000000000791b */ /* 0x022ff40003800000 */
.L_x_11050:
[----:B------:R-:W-:Y:S05]  /*17700*/  BSYNC B1 ;  /* 0x0000000000017941 */ /* 0x000fea0003800000 */
.L_x_11049:
[----:B------:R-:W-:Y:S05]  /*17710*/  BRA `(.L_x_11051) ;  /* 0xffffffbc00207947 */ /* 0x000fea000383ffff */
.L_x_10927:
[----:B0-----:R0:W2:Y:S02]  /*17720*/  SYNCS.PHASECHK.TRANS64.TRYWAIT P0, [R6+URZ+0x30820], R7 ;  /* 0x03082007060075a7 */ /* 0x0010a4000800017f */
[----:B--2---:R-:W-:Y:S05]  /*17730*/  @!P0 NANOSLEEP.SYNCS 0x989680 ;  /* 0x009896800000895d */ /* 0x004fea0003900000 */
[----:B------:R-:W2:Y:S02]  /*17740*/  @!P0 SYNCS.PHASECHK.TRANS64 P0, [R6+URZ+0x30820], R7 ;  /* 0x03082007060085a7 */ /* 0x000ea4000800007f */
[----:B--2---:R-:W-:Y:S05]  /*17750*/  @!P0 BRA `(.L_x_10927) ;  /* 0xfffffffc00f08947 */ /* 0x004fea000383ffff */
[----:B------:R-:W-:Y:S05]  /*17760*/  BRA `(.L_x_11052) ;  /* 0xffffffbc003c7947 */ /* 0x000fea000383ffff */
.L_x_10930:
[----:B0-----:R0:W2:Y:S02]  /*17770*/  SYNCS.PHASECHK.TRANS64.TRYWAIT P0, [R7+URZ+0x308a0], R8 ;  /* 0x0308a008070075a7 */ /* 0x0010a4000800017f */
[----:B--2---:R-:W-:Y:S05]  /*17780*/  @!P0 NANOSLEEP.SYNCS 0x989680 ;  /* 0x009896800000895d */ /* 0x004fea0003900000 */
[----:B------:R-:W2:Y:S02]  /*17790*/  @!P0 SYNCS.PHASECHK.TRANS64 P0, [R7+URZ+0x308a0], R8 ;  /* 0x0308a008070085a7 */ /* 0x000ea4000800007f */
[----:B--2---:R-:W-:Y:S05]  /*177a0*/  @!P0 BRA `(.L_x_10930) ;  /* 0xfffffffc00f08947 */ /* 0x004fea000383ffff */
[----:B------:R-:W-:Y:S05]  /*177b0*/  BRA `(.L_x_11053) ;  /* 0xffffffbc00447947 */ /* 0x000fea000383ffff */
.L_x_10932:
[----:B--2---:R2:W3:Y:S02]  /*177c0*/  SYNCS.PHASECHK.TRANS64.TRYWAIT P0, [R7+URZ+0x308c0], R8 ;  /* 0x0308c008070075a7 */ /* 0x0044e4000800017f */
[----:B---3--:R-:W-:Y:S05]  /*177d0*/  @!P0 NANOSLEEP.SYNCS 0x989680 ;  /* 0x009896800000895d */ /* 0x008fea0003900000 */
[----:B------:R-:W3:Y:S02]  /*177e0*/  @!P0 SYNCS.PHASECHK.TRANS64 P0, [R7+URZ+0x308c0], R8 ;  /* 0x0308c008070085a7 */ /* 0x000ee4000800007f */
[----:B---3--:R-:W-:Y:S05]  /*177f0*/  @!P0 BRA `(.L_x_10932) ;  /* 0xfffffffc00f08947 */ /* 0x008fea000383ffff */
[----:B------:R-:W-:Y:S05]  /*17800*/  BRA `(.L_x_11054) ;  /* 0xffffffbc009c7947 */ /* 0x000fea000383ffff */
.L_x_10936:
[----:B0-----:R0:W2:Y:S02]  /*17810*/  SYNCS.PHASECHK.TRANS64.TRYWAIT P0, [R7+URZ+0x308a0], R10 ;  /* 0x0308a00a070075a7 */ /* 0x0010a4000800017f */
[----:B--2---:R-:W-:Y:S05]  /*17820*/  @!P0 NANOSLEEP.SYNCS 0x989680 ;  /* 0x009896800000895d */ /* 0x004fea0003900000 */
[----:B------:R-:W2:Y:S02]  /*17830*/  @!P0 SYNCS.PHASECHK.TRANS64 P0, [R7+URZ+0x308a0], R10 ;  /* 0x0308a00a070085a7 */ /* 0x000ea4000800007f */
[----:B--2---:R-:W-:Y:S05]  /*17840*/  @!P0 BRA `(.L_x_10936) ;  /* 0xfffffffc00f08947 */ /* 0x004fea000383ffff */
[----:B------:R-:W-:Y:S05]  /*17850*/  BRA `(.L_x_11055) ;  /* 0xffffffc0001c7947 */ /* 0x000fea000383ffff */
.L_x_10938:
[----:B--2---:R2:W3:Y:S02]  /*17860*/  SYNCS.PHASECHK.TRANS64.TRYWAIT P1, [R7+URZ+0x308c0], R10 ;  /* 0x0308c00a070075a7 */ /* 0x0044e4000802017f */
[----:B---3--:R-:W-:Y:S05]  /*17870*/  @!P1 NANOSLEEP.SYNCS 0x989680 ;  /* 0x009896800000995d */ /* 0x008fea0003900000 */
[----:B------:R-:W3:Y:S02]  /*17880*/  @!P1 SYNCS.PHASECHK.TRANS64 P1, [R7+URZ+0x308c0], R10 ;  /* 0x0308c00a070095a7 */ /* 0x000ee4000802007f */
[----:B---3--:R-:W-:Y:S05]  /*17890*/  @!P1 BRA `(.L_x_10938) ;  /* 0xfffffffc00f09947 */ /* 0x008fea000383ffff */
[----:B------:R-:W-:Y:S05]  /*178a0*/  BRA `(.L_x_11056) ;  /* 0xffffffc000707947 */ /* 0x000fea000383ffff */
.L_x_10948:
        /* <DEDUP_REMOVED lines=11> */
.L_x_11058:
[----:B------:R-:W-:Y:S05]  /*17960*/  BSYNC B0 ;  /* 0x0000000000007941 */ /* 0x000fea0003800000 */
.L_x_11057:
[----:B------:R-:W-:Y:S05]  /*17970*/  BRA `(.L_x_11059) ;  /* 0xffffffc800a47947 */ /* 0x000fea000383ffff */
.L_x_10949:
[----:B------:R-:W-:Y:S01]  /*17980*/  BSSY B0, `(.L_x_11060) ;  /* 0x0000006000007945 */ /* 0x000fe20003800000 */
[----:B------:R-:W-:-:S07]  /*17990*/  IMAD.MOV.U32 R15, RZ, RZ, -0x1 ;  /* 0xffffffffff0f7424 */ /* 0x000fce00078e00ff */
[----:B-1----:R-:W-:Y:S05]  /*179a0*/  WARPSYNC.COLLECTIVE R15, `(.L_x_11061) ;  /* 0x000000000f0c7348 */ /* 0x002fea0003c00000 */
[----:B------:R-:W-:Y:S02]  /*179b0*/  ELECT P6, UR62, PT ;  /* 0x00000000003e782f */ /* 0x000fe400038c0000 */
[----:B------:R-:W-:Y:S01]  /*179c0*/  MOV R14, UR62 ;  /* 0x0000003e000e7c02 */ /* 0x000fe20008000f00 */
[----:B-1----:R-:W-:Y:S10]  /*179d0*/  ENDCOLLECTIVE ;  /* 0x000000000000791b */ /* 0x002ff40003800000 */
.L_x_11061:
[----:B------:R-:W-:Y:S05]  /*179e0*/  BSYNC B0 ;  /* 0x0000000000007941 */ /* 0x000fea0003800000 */
.L_x_11060:
[----:B------:R-:W-:Y:S05]  /*179f0*/  BRA `(.L_x_11062) ;  /* 0xffffffc8009c7947 */ /* 0x000fea000383ffff */
.L_x_10952:
[----:B--2---:R2:W3:Y:S02]  /*17a00*/  SYNCS.PHASECHK.TRANS64.TRYWAIT P0, [R5+URZ+0x30840], R4 ;  /* 0x03084004050075a7 */ /* 0x0044e4000800017f */
[----:B---3--:R-:W-:Y:S05]  /*17a10*/  @!P0 NANOSLEEP.SYNCS 0x989680 ;  /* 0x009896800000895d */ /* 0x008fea0003900000 */
[----:B------:R-:W3:Y:S02]  /*17a20*/  @!P0 SYNCS.PHASECHK.TRANS64 P0, [R5+URZ+0x30840], R4 ;  /* 0x03084004050085a7 */ /* 0x000ee4000800007f */
[----:B---3--:R-:W-:Y:S05]  /*17a30*/  @!P0 BRA `(.L_x_10952) ;  /* 0xfffffffc00f08947 */ /* 0x008fea000383ffff */
[----:B------:R-:W-:Y:S05]  /*17a40*/  BRA `(.L_x_11063) ;  /* 0xffffffc800f07947 */ /* 0x000fea000383ffff */
.L_x_10955:
[----:B--2---:R2:W3:Y:S02]  /*17a50*/  SYNCS.PHASECHK.TRANS64.TRYWAIT P0, [R28+URZ+0x30820], R5 ;  /* 0x030820051c0075a7 */ /* 0x0044e4000800017f */
[----:B---3--:R-:W-:Y:S05]  /*17a60*/  @!P0 NANOSLEEP.SYNCS 0x989680 ;  /* 0x009896800000895d */ /* 0x008fea0003900000 */
[----:B------:R-:W3:Y:S02]  /*17a70*/  @!P0 SYNCS.PHASECHK.TRANS64 P0, [R28+URZ+0x30820], R5 ;  /* 0x030820051c0085a7 */ /* 0x000ee4000800007f */
[----:B---3--:R-:W-:Y:S05]  /*17a80*/  @!P0 BRA `(.L_x_10955) ;  /* 0xfffffffc00f08947 */ /* 0x008fea000383ffff */
[----:B------:R-:W-:Y:S05]  /*17a90*/  BRA `(.L_x_11064) ;  /* 0xffffffcc00b07947 */ /* 0x000fea000383ffff */
.L_x_10963:
[----:B0-----:R0:W2:Y:S02]  /*17aa0*/  SYNCS.PHASECHK.TRANS64.TRYWAIT P0, [R3+URZ+0x30840], R2 ;  /* 0x03084002030075a7 */ /* 0x0010a4000800017f */
[----:B--2---:R-:W-:Y:S05]  /*17ab0*/  @!P0 NANOSLEEP.SYNCS 0x989680 ;  /* 0x009896800000895d */ /* 0x004fea0003900000 */
[----:B------:R-:W2:Y:S02]  /*17ac0*/  @!P0 SYNCS.PHASECHK.TRANS64 P0, [R3+URZ+0x30840], R2 ;  /* 0x03084002030085a7 */ /* 0x000ea4000800007f */
[----:B--2---:R-:W-:Y:S05]  /*17ad0*/  @!P0 BRA `(.L_x_10963) ;  /* 0xfffffffc00f08947 */ /* 0x004fea000383ffff */
[----:B------:R-:W-:Y:S05]  /*17ae0*/  BRA `(.L_x_11065) ;  /* 0xffffffd0005c7947 */ /* 0x000fea000383ffff */
.L_x_10965:
[----:B0-----:R0:W2:Y:S02]  /*17af0*/  SYNCS.PHASECHK.TRANS64.TRYWAIT P0, [R2+URZ+0x60], R5 ;  /* 0x00006005020075a7 */ /* 0x0010a4000800017f */
[----:B--2---:R-:W-:Y:S05]  /*17b00*/  @!P0 NANOSLEEP.SYNCS 0x989680 ;  /* 0x009896800000895d */ /* 0x004fea0003900000 */
[----:B------:R-:W2:Y:S02]  /*17b10*/  @!P0 SYNCS.PHASECHK.TRANS64 P0, [R2+URZ+0x60], R5 ;  /* 0x00006005020085a7 */ /* 0x000ea4000800007f */
[----:B--2---:R-:W-:Y:S05]  /*17b20*/  @!P0 BRA `(.L_x_10965) ;  /* 0xfffffffc00f08947 */ /* 0x004fea000383ffff */
[----:B------:R-:W-:Y:S05]  /*17b30*/  BRA `(.L_x_11066) ;  /* 0xffffffd000c07947 */ /* 0x000fea000383ffff */
.L_x_10970:
[----:B---3--:R3:W4:Y:S02]  /*17b40*/  SYNCS.PHASECHK.TRANS64.TRYWAIT P0, [R3+URZ+0x30840], R2 ;  /* 0x03084002030075a7 */ /* 0x008724000800017f */
[----:B----4-:R-:W-:Y:S05]  /*17b50*/  @!P0 NANOSLEEP.SYNCS 0x989680 ;  /* 0x009896800000895d */ /* 0x010fea0003900000 */
[----:B------:R-:W4:Y:S02]  /*17b60*/  @!P0 SYNCS.PHASECHK.TRANS64 P0, [R3+URZ+0x30840], R2 ;  /* 0x03084002030085a7 */ /* 0x000f24000800007f */
[----:B----4-:R-:W-:Y:S05]  /*17b70*/  @!P0 BRA `(.L_x_10970) ;  /* 0xfffffffc00f08947 */ /* 0x010fea000383ffff */
[----:B------:R-:W-:Y:S05]  /*17b80*/  BRA `(.L_x_11067) ;  /* 0xffffffd400cc7947 */ /* 0x000fea000383ffff */
.L_x_10972:
[----:B0-----:R0:W2:Y:S02]  /*17b90*/  SYNCS.PHASECHK.TRANS64.TRYWAIT P1, [R3+URZ+0x60], R24 ;  /* 0x00006018030075a7 */ /* 0x0010a4000802017f */
[----:B--2---:R-:W-:Y:S05]  /*17ba0*/  @!P1 NANOSLEEP.SYNCS 0x989680 ;  /* 0x009896800000995d */ /* 0x004fea0003900000 */
[----:B------:R-:W2:Y:S02]  /*17bb0*/  @!P1 SYNCS.PHASECHK.TRANS64 P1, [R3+URZ+0x60], R24 ;  /* 0x00006018030095a7 */ /* 0x000ea4000802007f */
[----:B--2---:R-:W-:Y:S05]  /*17bc0*/  @!P1 BRA `(.L_x_10972) ;  /* 0xfffffffc00f09947 */ /* 0x004fea000383ffff */
[----:B------:R-:W-:Y:S05]  /*17bd0*/  BRA `(.L_x_11068) ;  /* 0xffffffd800307947 */ /* 0x000fea000383ffff */
.L_x_10977:
[----:B--2---:R2:W3:Y:S02]  /*17be0*/  SYNCS.PHASECHK.TRANS64.TRYWAIT P0, [R2+URZ+0x30840], R3 ;  /* 0x03084003020075a7 */ /* 0x0044e4000800017f */
[----:B---3--:R-:W-:Y:S05]  /*17bf0*/  @!P0 NANOSLEEP.SYNCS 0x989680 ;  /* 0x009896800000895d */ /* 0x008fea0003900000 */
[----:B------:R-:W3:Y:S02]  /*17c00*/  @!P0 SYNCS.PHASECHK.TRANS64 P0, [R2+URZ+0x30840], R3 ;  /* 0x03084003020085a7 */ /* 0x000ee4000800007f */
[----:B---3--:R-:W-:Y:S05]  /*17c10*/  @!P0 BRA `(.L_x_10977) ;  /* 0xfffffffc00f08947 */ /* 0x008fea000383ffff */
[----:B------:R-:W-:Y:S05]  /*17c20*/  BRA `(.L_x_11069) ;  /* 0xffffffdc000c7947 */ /* 0x000fea000383ffff */
.L_x_10979:
[----:B0-----:R0:W2:Y:S02]  /*17c30*/  SYNCS.PHASECHK.TRANS64.TRYWAIT P1, [R2+URZ+0x60], R3 ;  /* 0x00006003020075a7 */ /* 0x0010a4000802017f */
[----:B--2---:R-:W-:Y:S05]  /*17c40*/  @!P1 NANOSLEEP.SYNCS 0x989680 ;  /* 0x009896800000995d */ /* 0x004fea0003900000 */
[----:B------:R-:W2:Y:S02]  /*17c50*/  @!P1 SYNCS.PHASECHK.TRANS64 P1, [R2+URZ+0x60], R3 ;  /* 0x00006003020095a7 */ /* 0x000ea4000802007f */
[----:B--2---:R-:W-:Y:S05]  /*17c60*/  @!P1 BRA `(.L_x_10979) ;  /* 0xfffffffc00f09947 */ /* 0x004fea000383ffff */
[----:B------:R-:W-:Y:S05]  /*17c70*/  BRA `(.L_x_11070) ;  /* 0xffffffdc00747947 */ /* 0x000fea000383ffff */
.L_x_10986:
[----:B---3--:R3:W4:Y:S02]  /*17c80*/  SYNCS.PHASECHK.TRANS64.TRYWAIT P0, [R3+URZ+0x30860], R2 ;  /* 0x03086002030075a7 */ /* 0x008724000800017f */
[----:B----4-:R-:W-:Y:S05]  /*17c90*/  @!P0 NANOSLEEP.SYNCS 0x989680 ;  /* 0x009896800000895d */ /* 0x010fea0003900000 */
[----:B------:R-:W4:Y:S02]  /*17ca0*/  @!P0 SYNCS.PHASECHK.TRANS64 P0, [R3+URZ+0x30860], R2 ;  /* 0x03086002030085a7 */ /* 0x000f24000800007f */
[----:B----4-:R-:W-:Y:S05]  /*17cb0*/  @!P0 BRA `(.L_x_10986) ;  /* 0xfffffffc00f08947 */ /* 0x010fea000383ffff */
[----:B------:R-:W-:Y:S05]  /*17cc0*/  BRA `(.L_x_11071) ;  /* 0xffffffe000347947 */ /* 0x000fea000383ffff */
.L_x_10988:
[----:B------:R-:W-:Y:S01]  /*17cd0*/  BSSY B0, `(.L_x_11072) ;  /* 0x0000008000007945 */ /* 0x000fe20003800000 */
[----:B0-----:R-:W-:Y:S02]  /*17ce0*/  IMAD.MOV.U32 R13, RZ, RZ, R16 ;  /* 0x000000ffff0d7224 */ /* 0x001fe400078e0010 */
[----:B------:R-:W-:Y:S02]  /*17cf0*/  IMAD.MOV.U32 R12, RZ, RZ, RZ ;  /* 0x000000ffff0c7224 */ /* 0x000fe400078e00ff */
[----:B------:R-:W-:Y:S02]  /*17d00*/  IMAD.MOV.U32 R11, RZ, RZ, 0x1f ;  /* 0x0000001fff0b7424 */ /* 0x000fe400078e00ff */
[----:B------:R-:W-:-:S07]  /*17d10*/  IMAD.MOV.U32 R15, RZ, RZ, -0x1 ;  /* 0xffffffffff0f7424 */ /* 0x000fce00078e00ff */
[----:B-12--5:R-:W-:Y:S05]  /*17d20*/  WARPSYNC.COLLECTIVE R15, `(.L_x_11073) ;  /* 0x000000000f087348 */ /* 0x026fea0003c00000 */
[----:B------:R0:W3:Y:S02]  /*17d30*/  SHFL.IDX P6, R14, R13, R12, R11 ;  /* 0x0000000c0d0e7389 */ /* 0x0000e400000c000b */
[----:B0123-5:R-:W-:Y:S01]  /*17d40*/  ENDCOLLECTIVE ;  /* 0x000000000000791b */ /* 0x02ffe20003800000 */
.L_x_11073:
[----:B------:R-:W-:Y:S05]  /*17d50*/  BSYNC B0 ;  /* 0x0000000000007941 */ /* 0x000fea0003800000 */
.L_x_11072:
        /* <DEDUP_REMOVED lines=8> */
.L_x_11074:
[----:B------:R-:W-:Y:S01]  /*17de0*/  IMAD.MOV.U32 R4, RZ, RZ, R14 ;  /* 0x000000ffff047224 */ /* 0x000fe200078e000e */
[----:B------:R-:W-:Y:S06]  /*17df0*/  BRA `(.L_x_11075) ;  /* 0xffffffe0007c7947 */ /* 0x000fec000383ffff */
.L_x_10991:
        /* <DEDUP_REMOVED lines=8> */
.L_x_11077:
[----:B------:R-:W-:Y:S05]  /*17e80*/  BSYNC B0 ;  /* 0x0000000000007941 */ /* 0x000fea0003800000 */
.L_x_11076:
        /* <DEDUP_REMOVED lines=10> */
.L_x_11078:
        /* <DEDUP_REMOVED lines=8> */
.L_x_11079:
        /* <DEDUP_REMOVED lines=8> */
.L_x_11080:
        /* <DEDUP_REMOVED lines=8> */
.L_x_11081:
        /* <DEDUP_REMOVED lines=8> */
.L_x_11082:
[----:B------:R-:W-:Y:S05]  /*18130*/  BRA `(.L_x_11083) ;  /* 0xffffffe000387947 */ /* 0x000fea000383ffff */
.L_x_10996:
        /* <DEDUP_REMOVED lines=8> */
.L_x_11085:
[----:B------:R-:W-:Y:S05]  /*181c0*/  BSYNC B0 ;  /* 0x0000000000007941 */ /* 0x000fea0003800000 */
.L_x_11084:
        /* <DEDUP_REMOVED lines=10> */
.L_x_11086:
        /* <DEDUP_REMOVED lines=8> */
.L_x_11087:
        /* <DEDUP_REMOVED lines=8> */
.L_x_11088:
        /* <DEDUP_REMOVED lines=8> */
.L_x_11089:
        /* <DEDUP_REMOVED lines=8> */
.L_x_11090:
[----:B------:R-:W-:Y:S05]  /*18470*/  BRA `(.L_x_11091) ;  /* 0xffffffe000147947 */ /* 0x000fea000383ffff */
.L_x_10998:
[----:B------:R-:W-:Y:S01]  /*18480*/  BSSY B0, `(.L_x_11092) ;  /* 0x0000006000007945 */ /* 0x000fe20003800000 */
[----:B------:R-:W-:Y:S02]  /*18490*/  PLOP3.LUT P6, PT, P6, PT, PT, 0x8, 0x0 ;  /* 0x000000000000781c */ /* 0x000fe400037ce170 */
[----:B------:R-:W-:-:S11]  /*184a0*/  MOV R15, 0xffffffff ;  /* 0xffffffff000f7802 */ /* 0x000fd60000000f00 */
[----:B01----:R-:W-:Y:S05]  /*184b0*/  WARPSYNC.COLLECTIVE R15, `(.L_x_11093) ;  /* 0x000000000f087348 */ /* 0x003fea0003c00000 */
[----:B------:R-:W-:Y:S01]  /*184c0*/  VOTE.ANY R14, PT, P6 ;  /* 0x00000000000e7806 */ /* 0x000fe200030e0100 */
[----:B01----:R-:W-:Y:S06]  /*184d0*/  ENDCOLLECTIVE ;  /* 0x000000000000791b */ /* 0x003fec0003800000 */
.L_x_11093:
[----:B------:R-:W-:Y:S05]  /*184e0*/  BSYNC B0 ;  /* 0x0000000000007941 */ /* 0x000fea0003800000 */
.L_x_11092:
        /* <DEDUP_REMOVED lines=9> */
.L_x_11094:
[----:B------:R-:W-:Y:S01]  /*18580*/  IMAD.MOV.U32 R17, RZ, RZ, R14 ;  /* 0x000000ffff117224 */ /* 0x000fe200078e000e */
[----:B------:R-:W-:Y:S06]  /*18590*/  BRA `(.L_x_11095) ;  /* 0xffffffe000047947 */ /* 0x000fec000383ffff */
.L_x_11000:
[----:B------:R-:W-:Y:S01]  /*185a0*/  BSSY B0, `(.L_x_11096) ;  /* 0x0000007000007945 */ /* 0x000fe20003800000 */
[----:B------:R-:W-:Y:S01]  /*185b0*/  IMAD.MOV.U32 R13, RZ, RZ, R3 ;  /* 0x000000ffff0d7224 */ /* 0x000fe200078e0003 */
[----:B------:R-:W-:Y:S01]  /*185c0*/  MOV R11, 0x1f ;  /* 0x0000001f000b7802 */ /* 0x000fe20000000f00 */
[----:B------:R-:W-:-:S07]  /*185d0*/  IMAD.MOV.U32 R15, RZ, RZ, -0x1 ;  /* 0xffffffffff0f7424 */ /* 0x000fce00078e00ff */
[----:B0123--:R-:W-:Y:S05]  /*185e0*/  WARPSYNC.COLLECTIVE R15, `(.L_x_11097) ;  /* 0x000000000f087348 */ /* 0x00ffea0003c00000 */
[----:B------:R4:W0:Y:S02]  /*185f0*/  SHFL.IDX P6, R14, R13, R12, R11 ;  /* 0x0000000c0d0e7389 */ /* 0x00082400000c000b */
[----:B01234-:R-:W-:Y:S01]  /*18600*/  ENDCOLLECTIVE ;  /* 0x000000000000791b */ /* 0x01ffe20003800000 */
.L_x_11097:
[----:B------:R-:W-:Y:S05]  /*18610*/  BSYNC B0 ;  /* 0x0000000000007941 */ /* 0x000fea0003800000 */
.L_x_11096:
[----:B------:R-:W-:Y:S05]  /*18620*/  BRA `(.L_x_10999) ;  /* 0xffffffdc00fc7947 */ /* 0x000fea000383ffff */
.L_x_11004:
[----:B0-----:R0:W2:Y:S02]  /*18630*/  SYNCS.PHASECHK.TRANS64.TRYWAIT P0, [R9+URZ+0x30820], R0 ;  /* 0x03082000090075a7 */ /* 0x0010a4000800017f */
[----:B--2---:R-:W-:Y:S05]  /*18640*/  @!P0 NANOSLEEP.SYNCS 0x989680 ;  /* 0x009896800000895d */ /* 0x004fea0003900000 */
[----:B------:R-:W2:Y:S02]  /*18650*/  @!P0 SYNCS.PHASECHK.TRANS64 P0, [R9+URZ+0x30820], R0 ;  /* 0x03082000090085a7 */ /* 0x000ea4000800007f */
[----:B--2---:R-:W-:Y:S05]  /*18660*/  @!P0 BRA `(.L_x_11004) ;  /* 0xfffffffc00f08947 */ /* 0x004fea000383ffff */
[----:B------:R-:W-:Y:S05]  /*18670*/  BRA `(.L_x_11098) ;  /* 0xffffffe000d87947 */ /* 0x000fea000383ffff */
.L_x_11005:
        /* <DEDUP_REMOVED lines=11> */
.L_x_11100:
[----:B------:R-:W-:Y:S05]  /*18730*/  BSYNC B0 ;  /* 0x0000000000007941 */ /* 0x000fea0003800000 */
.L_x_11099:
[----:B------:R-:W-:Y:S05]  /*18740*/  BRA `(.L_x_11101) ;  /* 0xffffffe000c07947 */ /* 0x000fea000383ffff */
.L_x_11006:
[----:B------:R-:W-:Y:S01]  /*18750*/  BSSY B0, `(.L_x_11102) ;  /* 0x0000006000007945 */ /* 0x000fe20003800000 */
[----:B------:R-:W-:-:S07]  /*18760*/  IMAD.MOV.U32 R15, RZ, RZ, -0x1 ;  /* 0xffffffffff0f7424 */ /* 0x000fce00078e00ff */
[----:B01----:R-:W-:Y:S05]  /*18770*/  WARPSYNC.COLLECTIVE R15, `(.L_x_11103) ;  /* 0x000000000f0c7348 */ /* 0x003fea0003c00000 */
[----:B------:R-:W-:Y:S02]  /*18780*/  ELECT P6, UR62, PT ;  /* 0x00000000003e782f */ /* 0x000fe400038c0000 */
[----:B------:R-:W-:Y:S01]  /*18790*/  MOV R14, UR62 ;  /* 0x0000003e000e7c02 */ /* 0x000fe20008000f00 */
[----:B01----:R-:W-:Y:S10]  /*187a0*/  ENDCOLLECTIVE ;  /* 0x000000000000791b */ /* 0x003ff40003800000 */
.L_x_11103:
[----:B------:R-:W-:Y:S05]  /*187b0*/  BSYNC B0 ;  /* 0x0000000000007941 */ /* 0x000fea0003800000 */
.L_x_11102:
[----:B------:R-:W-:Y:S05]  /*187c0*/  BRA `(.L_x_11104) ;  /* 0xffffffe000b47947 */ /* 0x000fea000383ffff */
.L_x_11008:
[----:B0-----:R0:W2:Y:S02]  /*187d0*/  SYNCS.PHASECHK.TRANS64.TRYWAIT P0, [R7+URZ], R2 ;  /* 0x00000002070075a7 */ /* 0x0010a4000800017f */
[----:B--2---:R-:W-:Y:S05]  /*187e0*/  @!P0 NANOSLEEP.SYNCS 0x989680 ;  /* 0x009896800000895d */ /* 0x004fea0003900000 */
[----:B------:R-:W2:Y:S02]  /*187f0*/  @!P0 SYNCS.PHASECHK.TRANS64 P0, [R7+URZ], R2 ;  /* 0x00000002070085a7 */ /* 0x000ea4000800007f */
[----:B--2---:R-:W-:Y:S05]  /*18800*/  @!P0 BRA `(.L_x_11008) ;  /* 0xfffffffc00f08947 */ /* 0x004fea000383ffff */
[----:B------:R-:W-:Y:S05]  /*18810*/  BRA `(.L_x_11105) ;  /* 0xffffffe000e87947 */ /* 0x000fea000383ffff */
.L_x_11009:
[----:B--2---:R2:W3:Y:S02]  /*18820*/  SYNCS.PHASECHK.TRANS64.TRYWAIT P0, [R3+URZ], R0 ;  /* 0x00000000030075a7 */ /* 0x0044e4000800017f */
[----:B---3--:R-:W-:Y:S05]  /*18830*/  @!P0 NANOSLEEP.SYNCS 0x989680 ;  /* 0x009896800000895d */ /* 0x008fea0003900000 */
[----:B------:R-:W3:Y:S02]  /*18840*/  @!P0 SYNCS.PHASECHK.TRANS64 P0, [R3+URZ], R0 ;  /* 0x00000000030085a7 */ /* 0x000ee4000800007f */
[----:B---3--:R-:W-:Y:S05]  /*18850*/  @!P0 BRA `(.L_x_11009) ;  /* 0xfffffffc00f08947 */ /* 0x008fea000383ffff */
[----:B------:R-:W-:Y:S05]  /*18860*/  BRA `(.L_x_11106) ;  /* 0xffffffe000dc7947 */ /* 0x000fea000383ffff */
.L_x_11011:
[----:B--2---:R2:W3:Y:S02]  /*18870*/  SYNCS.PHASECHK.TRANS64.TRYWAIT P0, [R5+URZ], R2 ;  /* 0x00000002050075a7 */ /* 0x0044e4000800017f */
[----:B---3--:R-:W-:Y:S05]  /*18880*/  @!P0 NANOSLEEP.SYNCS 0x989680 ;  /* 0x009896800000895d */ /* 0x008fea0003900000 */
[----:B------:R-:W3:Y:S02]  /*18890*/  @!P0 SYNCS.PHASECHK.TRANS64 P0, [R5+URZ], R2 ;  /* 0x00000002050085a7 */ /* 0x000ee4000800007f */
[----:B---3--:R-:W-:Y:S05]  /*188a0*/  @!P0 BRA `(.L_x_11011) ;  /* 0xfffffffc00f08947 */ /* 0x008fea000383ffff */
[----:B------:R-:W-:Y:S05]  /*188b0*/  BRA `(.L_x_11107) ;  /* 0xffffffe000e07947 */ /* 0x000fea000383ffff */
.L_x_11108:
        /* <DEDUP_REMOVED lines=12> */
.L_x_12784:


//--------------------- .text._ZN7cutlass13device_kernelIN5flash11enable_sm90INS1_16FlashAttnFwdSm90INS1_25CollectiveMainloopFwdSm90ILi2EN4cute5tupleIJNS5_1CILi1EEES8_S8_EEENS6_IJNS7_ILi192EEENS7_ILi128EEENS7_ILi64EEEEEELi64ENS_10bfloat16_tEfNS_4arch4Sm90ELb0ELb1ELb1ELb0ELb0ELb0ELb0ELb1ELb1ELb0ELb0ELb0EEENS1_21CollectiveEpilogueFwdINS6_IJSA_SC_SB_EEES9_SE_SG_Li384ELb0ELb0ELb0ELb0EEENS1_30DynamicPersistentTileSchedulerILi384ELi32ELb0ELb0ELb1EEEEEEEEEvNT_6ParamsE --------------------------
	.section	.text._ZN7cutlass13device_kernelIN5flash11enable_sm90INS1_16FlashAttnFwdSm90INS1_25CollectiveMainloopFwdSm90ILi2EN4cute5tupleIJNS5_1CILi1EEES8_S8_EEENS6_IJNS7_ILi192EEENS7_ILi128EEENS7_ILi64EEEEEELi64ENS_10bfloat16_tEfNS_4arch4Sm90ELb0ELb1ELb1ELb0ELb0ELb0ELb0ELb1ELb1ELb0ELb0ELb0EEENS1_21CollectiveEpilogueFwdINS6_IJSA_SC_SB_EEES9_SE_SG_Li384ELb0ELb0ELb0ELb0EEENS1_30DynamicPersistentTileSchedulerILi384ELi32ELb0ELb0ELb1EEEEEEEEEvNT_6ParamsE,"ax",@progbits
	.align	128
.text._ZN7cutlass13device_kernelIN5flash11enable_sm90INS1_16FlashAttnFwdSm90INS1_25CollectiveMainloopFwdSm90ILi2EN4cute5tupleIJNS5_1CILi1EEES8_S8_EEENS6_IJNS7_ILi192EEENS7_ILi128EEENS7_ILi64EEEEEELi64ENS_10bfloat16_tEfNS_4arch4Sm90ELb0ELb1ELb1ELb0ELb0ELb0ELb0ELb1ELb1ELb0ELb0ELb0EEENS1_21CollectiveEpilogueFwdINS6_IJSA_SC_SB_EEES9_SE_SG_Li384ELb0ELb0ELb0ELb0EEENS1_30DynamicPersistentTileSchedulerILi384ELi32ELb0ELb0ELb1EEEEEEEEEvNT_6ParamsE:
        .type           _ZN7cutlass13device_kernelIN5flash11enable_sm90INS1_16FlashAttnFwdSm90INS1_25CollectiveMainloopFwdSm90ILi2EN4cute5tupleIJNS5_1CILi1EEES8_S8_EEENS6_IJNS7_ILi192EEENS7_ILi128EEENS7_ILi64EEEEEELi64ENS_10bfloat16_tEfNS_4arch4Sm90ELb0ELb1ELb1ELb0ELb0ELb0ELb0ELb1ELb1ELb0ELb0ELb0EEENS1_21CollectiveEpilogueFwdINS6_IJSA_SC_SB_EEES9_SE_SG_Li384ELb0ELb0ELb0ELb0EEENS1_30DynamicPersistentTileSchedulerILi384ELi32ELb0ELb0ELb1EEEEEEEEEvNT_6ParamsE,@function
        .size           _ZN7cutlass13device_kernelIN5flash11enable_sm90INS1_16FlashAttnFwdSm90INS1_25CollectiveMainloopFwdSm90ILi2EN4cute5tupleIJNS5_1CILi1EEES8_S8_EEENS6_IJNS7_ILi192EEENS7_ILi128EEENS7_ILi64EEEEEELi64ENS_10bfloat16_tEfNS_4arch4Sm90ELb0ELb1ELb1ELb0ELb0ELb0ELb0ELb1ELb1ELb0ELb0ELb0EEENS1_21CollectiveEpilogueFwdINS6_IJSA_SC_SB_EEES9_SE_SG_Li384ELb0ELb0ELb0ELb0EEENS1_30DynamicPersistentTileSchedulerILi384ELi32ELb0ELb0ELb1EEEEEEEEEvNT_6ParamsE,(.L_x_12785 - _ZN7cutlass13device_kernelIN5flash11enable_sm90INS1_16FlashAttnFwdSm90INS1_25CollectiveMainloopFwdSm90ILi2EN4cute5tupleIJNS5_1CILi1EEES8_S8_EEENS6_IJNS7_ILi192EEENS7_ILi128EEENS7_ILi64EEEEEELi64ENS_10bfloat16_tEfNS_4arch4Sm90ELb0ELb1ELb1ELb0ELb0ELb0ELb0ELb1ELb1ELb0ELb0ELb0EEENS1_21CollectiveEpilogueFwdINS6_IJSA_SC_SB_EEES9_SE_SG_Li384ELb0ELb0ELb0ELb0EEENS1_30DynamicPersistentTileSchedulerILi384ELi32ELb0ELb0ELb1EEEEEEEEEvNT_6ParamsE)
        .other          _ZN7cutlass13device_kernelIN5flash11enable_sm90INS1_16FlashAttnFwdSm90INS1_25CollectiveMainloopFwdSm90ILi2EN4cute5tupleIJNS5_1CILi1EEES8_S8_EEENS6_IJNS7_ILi192EEENS7_ILi128EEENS7_ILi64EEEEEELi64ENS_10bfloat16_tEfNS_4arch4Sm90ELb0ELb1ELb1ELb0ELb0ELb0ELb0ELb1ELb1ELb0ELb0ELb0EEENS1_21CollectiveEpilogueFwdINS6_IJSA_SC_SB_EEES9_SE_SG_Li384ELb0ELb0ELb0ELb0EEENS1_30DynamicPersistentTileSchedulerILi384ELi32ELb0ELb0ELb1EEEEEEEEEvNT_6ParamsE,@"STO_CUDA_ENTRY STV_DEFAULT"
_ZN7cutlass13device_kernelIN5flash11enable_sm90INS1_16FlashAttnFwdSm90INS1_25CollectiveMainloopFwdSm90ILi2EN4cute5tupleIJNS5_1CILi1EEES8_S8_EEENS6_IJNS7_ILi192EEENS7_ILi128EEENS7_ILi64EEEEEELi64ENS_10bfloat16_tEfNS_4arch4Sm90ELb0ELb1ELb1ELb0ELb0ELb0ELb0ELb1ELb1ELb0ELb0ELb0EEENS1_21CollectiveEpilogueFwdINS6_IJSA_SC_SB_EEES9_SE_SG_Li384ELb0ELb0ELb0ELb0EEENS1_30DynamicPersistentTileSchedulerILi384ELi32ELb0ELb0ELb1EEEEEEEEEvNT_6ParamsE:
        /* <DEDUP_REMOVED lines=23> */
.L_x_11110:
[----:B------:R-:W-:Y:S05]  /*0170*/  BSYNC B0 ;  /* 0x0000000000007941 */ /* 0x000fea0003800000 */
.L_x_11109:
        /* <DEDUP_REMOVED lines=37> */
.L_x_11111:
        /* <DEDUP_REMOVED lines=22> */
.L_x_11112:
        /* <DEDUP_REMOVED lines=18> */
.L_x_11113:
        /* <DEDUP_REMOVED lines=22> */
.L_x_11114:
        /* <DEDUP_REMOVED lines=22> */
.L_x_11115:
        /* <DEDUP_REMOVED lines=8> */
.L_x_11117:
        /* <DEDUP_REMOVED lines=16> */
[----:B------:R-:W-:Y:S02]  /*0a90*/  ULOP3.LUT UR46, UR38, 0x1, URZ, 0xfc, !UPT ;  /* 0x00000001262e7892 */ /* 0x000fe4000f8efc3f */
[----:B------:R-:W-:Y:S01]  /*0aa0*/  SHF.R.S32.HI R3, RZ, 0x1f, R0 ;  /* 0x0000001fff037819 */ /* 0x000fe20000011400 */
[----:B------:R-:W-:Y:S01]  /*0ab0*/  UMOV UR36, URZ ;  /* 0x0000003f00247c82 */ /* 0x000fe20008000000 */
[----:B------:R-:W-:Y:S01]  /*0ac0*/  UMOV UR37, URZ ;  /* 0x0000003f00257c82 */ /* 0x000fe20008000000 */
[----:B------:R-:W-:Y:S01]  /*0ad0*/  UMOV UR39, URZ ;  /* 0x0000003f00277c82 */ /* 0x000fe20008000000 */
[----:B------:R-:W-:Y:S01]  /*0ae0*/  LEA.HI R4, R3, R0, RZ, 0x7 ;  /* 0x0000000003047211 */ /* 0x000fe200078f38ff */
[----:B------:R-:W2:Y:S03]  /*0af0*/  S2UR UR6, SR_SWINHI ;  /* 0x00000000000679c3 */ /* 0x000ea60000002f00 */
[----:B------:R-:W-:-:S02]  /*0b00*/  LOP3.LUT R5, R4, 0xffffff80, RZ, 0xc0, !PT ;  /* 0xffffff8004057812 */ /* 0x000fc400078ec0ff */
[----:B------:R-:W-:-:S03]  /*0b10*/  SHF.R.S32.HI R4, RZ, 0x7, R4 ;  /* 0x00000007ff047819 */ /* 0x000fc60000011404 */
[----:B------:R-:W-:Y:S01]  /*0b20*/  IMAD.IADD R17, R0, 0x1, -R5 ;  /* 0x0000000100117824 */ /* 0x000fe200078e0a05 */
[CC--:B------:R-:W-:Y:S02]  /*0b30*/  LEA.HI R5, R3.reuse, R0.reuse, RZ, 0x4 ;  /* 0x0000000003057211 */ /* 0x0c0fe400078f20ff */
[----:B------:R-:W-:Y:S02]  /*0b40*/  LEA.HI R3, R3, R0, RZ, 0x5 ;  /* 0x0000000003037211 */ /* 0x000fe400078f28ff */
[----:B------:R-:W-:Y:S02]  /*0b50*/  SHF.R.S32.HI R8, RZ, 0x1f, R17 ;  /* 0x0000001fff087819 */ /* 0x000fe40000011411 */
[C---:B------:R-:W-:Y:S01]  /*0b60*/  LOP3.LUT R7, R5.reuse, 0x3fffff0, RZ, 0xc0, !PT ;  /* 0x03fffff005077812 */ /* 0x040fe200078ec0ff */
[----:B-1----:R-:W-:Y:S01]  /*0b70*/  ULEA UR40, UR4, UR40, 0x18 ;  /* 0x0000002804287291 */ /* 0x002fe2000f8ec03f */
[----:B------:R-:W-:Y:S02]  /*0b80*/  SHF.R.S32.HI R6, RZ, 0x4, R5 ;  /* 0x00000004ff067819 */ /* 0x000fe40000011405 */
[----:B------:R-:W-:Y:S01]  /*0b90*/  LEA.HI R9, R8, R17, RZ, 0x2 ;  /* 0x0000001108097211 */ /* 0x000fe200078f10ff */
[----:B------:R-:W-:Y:S01]  /*0ba0*/  IMAD.IADD R7, R0, 0x1, -R7 ;  /* 0x0000000100077824 */ /* 0x000fe200078e0a07 */
[----:B------:R-:W-:-:S02]  /*0bb0*/  LEA.HI R5, R5, R6, RZ, 0x1 ;  /* 0x0000000605057211 */ /* 0x000fc400078f08ff */
[----:B------:R-:W-:Y:S01]  /*0bc0*/  SHF.R.S32.HI R0, RZ, 0x5, R3 ;  /* 0x00000005ff007819 */ /* 0x000fe20000011403 */
[----:B------:R-:W-:Y:S01]  /*0bd0*/  UMOV UR4, UR40 ;  /* 0x0000002800047c82 */ /* 0x000fe20008000000 */
[----:B--2---:R-:W-:Y:S01]  /*0be0*/  UMOV UR5, UR6 ;  /* 0x0000000600057c82 */ /* 0x004fe20008000000 */
[--C-:B------:R-:W-:Y:S01]  /*0bf0*/  SHF.R.S32.HI R3, RZ, 0x2, R9.reuse ;  /* 0x00000002ff037819 */ /* 0x100fe20000011409 */
[----:B------:R-:W-:Y:S01]  /*0c00*/  IMAD.U32 R22, RZ, RZ, UR4 ;  /* 0x00000004ff167e24 */ /* 0x000fe2000f8e00ff */
[----:B------:R-:W-:Y:S01]  /*0c10*/  SHF.R.S32.HI R10, RZ, 0x1f, R9 ;  /* 0x0000001fff0a7819 */ /* 0x000fe20000011409 */
[----:B------:R-:W-:Y:S01]  /*0c20*/  IMAD R12, R0, 0x10, R7 ;  /* 0x00000010000c7824 */ /* 0x000fe200078e0207 */
[----:B------:R-:W-:Y:S01]  /*0c30*/  LOP3.LUT R5, R5, 0x1ffffffe, RZ, 0xc0, !PT ;  /* 0x1ffffffe05057812 */ /* 0x000fe200078ec0ff */
[----:B------:R-:W-:Y:S01]  /*0c40*/  IMAD.HI R0, R4, 0x55555556, RZ ;  /* 0x5555555604007827 */ /* 0x000fe200078e02ff */
[----:B------:R-:W-:Y:S01]  /*0c50*/  LEA.HI R10, R10, R3, RZ, 0x3 ;  /* 0x000000030a0a7211 */ /* 0x000fe200078f18ff */
[----:B------:R-:W-:Y:S01]  /*0c60*/  UMOV UR4, UR7 ;  /* 0x0000000700047c82 */ /* 0x000fe20008000000 */
[----:B------:R-:W-:Y:S01]  /*0c70*/  LEA.HI R8, R8, R17, RZ, 0x5 ;  /* 0x0000001108087211 */ /* 0x000fe200078f28ff */
[----:B------:R-:W-:Y:S01]  /*0c80*/  IMAD.IADD R5, R6, 0x1, -R5 ;  /* 0x0000000106057824 */ /* 0x000fe200078e0a05 */
[----:B------:R-:W-:Y:S01]  /*0c90*/  LOP3.LUT R10, R10, 0xfffffff8, RZ, 0xc0, !PT ;  /* 0xfffffff80a0a7812 */ /* 0x000fe200078ec0ff */
[----:B------:R-:W-:Y:S01]  /*0ca0*/  IMAD.U32 R23, RZ, RZ, UR5 ;  /* 0x00000005ff177e24 */ /* 0x000fe2000f8e00ff */
[----:B------:R-:W-:Y:S01]  /*0cb0*/  SHF.R.S32.HI R8, RZ, 0x5, R8 ;  /* 0x00000005ff087819 */ /* 0x000fe20000011408 */
[----:B------:R-:W-:Y:S01]  /*0cc0*/  IMAD R12, R12, 0x8, R5 ;  /* 0x000000080c0c7824 */ /* 0x000fe200078e0205 */
[----:B------:R-:W-:Y:S01]  /*0cd0*/  LEA.HI R5, R0, R0, RZ, 0x1 ;  /* 0x0000000000057211 */ /* 0x000fe200078f08ff */
[----:B------:R-:W-:Y:S01]  /*0ce0*/  IMAD.IADD R7, R3, 0x1, -R10 ;  /* 0x0000000103077824 */ /* 0x000fe200078e0a0a */
[----:B------:R-:W-:Y:S01]  /*0cf0*/  LOP3.LUT R0, R9, 0x7ffffffc, RZ, 0xc0, !PT ;  /* 0x7ffffffc09007812 */ /* 0x000fe200078ec0ff */
[----:B------:R-:W-:-:S02]  /*0d00*/  IMAD.SHL.U32 R3, R12, 0x8, RZ ;  /* 0x000000080c037824 */ /* 0x000fc400078e00ff */
[----:B------:R-:W-:Y:S02]  /*0d10*/  IMAD R5, R5, -0x3, R4 ;  /* 0xfffffffd05057824 */ /* 0x000fe400078e0204 */
[----:B------:R-:W-:Y:S02]  /*0d20*/  IMAD R8, R8, 0x10, R7 ;  /* 0x0000001008087824 */ /* 0x000fe400078e0207 */
[----:B------:R-:W-:Y:S02]  /*0d30*/  IMAD.IADD R17, R17, 0x1, -R0 ;  /* 0x0000000111117824 */ /* 0x000fe400078e0a00 */
[----:B------:R-:W-:-:S04]  /*0d40*/  IMAD.WIDE R22, R3, 0x2, R22 ;  /* 0x0000000203167825 */ /* 0x000fc800078e0216 */
[----:B------:R-:W-:-:S07]  /*0d50*/  IMAD R18, R5, 0x40, R8 ;  /* 0x0000004005127824 */ /* 0x000fce00078e0208 */
.L_x_11210:
        /* <DEDUP_REMOVED lines=20> */
.L_x_11118:
[----:B------:R-:W-:Y:S01]  /*0ea0*/  ULDC UR6, c[0x0][0xdc4] ;  /* 0x0003710000067ab9 */ /* 0x000fe20000000800 */
[----:B------:R-:W-:Y:S01]  /*0eb0*/  UMOV UR48, UR7 ;  /* 0x0000000700307c82 */ /* 0x000fe20008000000 */
[----:B------:R-:W-:-:S11]  /*0ec0*/  UISETP.NE.AND UP0, UPT, UR6, 0x1, UPT ;  /* 0x000000010600788c */ /* 0x000fd6000bf05270 */
[----:B------:R-:W-:Y:S02]  /*0ed0*/  @UP0 ULDC.64 UR10, c[0x0][0xdc8] ;  /* 0x00037200000a0ab9 */ /* 0x000fe40000000a00 */
[----:B------:R-:W-:-:S04]  /*0ee0*/  UIMAD.WIDE.U32 UR4, UR7, UR10, URZ ;  /* 0x0000000a070472a5 */ /* 0x000fc8000f8e003f */
[----:B------:R-:W-:-:S04]  /*0ef0*/  @UP0 USHF.R.U32.HI UR48, URZ, UR11, UR5 ;  /* 0x0000000b3f300299 */ /* 0x000fc80008011605 */
[----:B------:R-:W-:-:S12]  /*0f00*/  UIMAD UR4, UR48, UR6, URZ ;  /* 0x00000006300472a4 */ /* 0x000fd8000f8e023f */
.L_x_11119:
        /* <DEDUP_REMOVED lines=41> */
.L_x_11121:
[----:B------:R-:W-:-:S11]  /*11a0*/  UISETP.NE.AND UP0, UPT, UR5, 0x1, UPT ;  /* 0x000000010500788c */ /* 0x000fd6000bf05270 */
[----:B------:R-:W-:Y:S02]  /*11b0*/  @UP0 ULDC.64 UR12, c[0x0][0x9e8] ;  /* 0x00027a00000c0ab9 */ /* 0x000fe40000000a00 */
[----:B------:R-:W-:-:S04]  /*11c0*/  UIMAD.WIDE.U32 UR6, UR4, UR12, URZ ;  /* 0x0000000c040672a5 */ /* 0x000fc8000f8e003f */
[----:B------:R-:W-:-:S12]  /*11d0*/  @UP0 USHF.R.U32.HI UR4, URZ, UR13, UR7 ;  /* 0x0000000d3f040299 */ /* 0x000fd80008011607 */
.L_x_11122:
[----:B------:R-:W-:-:S06]  /*11e0*/  UIMAD UR4, UR4, UR5, UR5 ;  /* 0x00000005040472a4 */ /* 0x000fcc000f8e0205 */
[----:B------:R-:W-:-:S07]  /*11f0*/  VIMNMX R0, R0, UR4, PT ;  /* 0x0000000400007c48 */ /* 0x000fce000bfe0100 */
.L_x_11120:
        /* <DEDUP_REMOVED lines=25> */
.L_x_11124:
[----:B------:R-:W-:-:S11]  /*1390*/  UISETP.NE.AND UP0, UPT, UR5, 0x1, UPT ;  /* 0x000000010500788c */ /* 0x000fd6000bf05270 */
[----:B------:R-:W-:Y:S02]  /*13a0*/  @UP0 ULDC.64 UR10, c[0x0][0x9e8] ;  /* 0x00027a00000a0ab9 */ /* 0x000fe40000000a00 */
[----:B------:R-:W-:-:S04]  /*13b0*/  UIMAD.WIDE.U32 UR6, UR4, UR10, URZ ;  /* 0x0000000a040672a5 */ /* 0x000fc8000f8e003f */
[----:B------:R-:W-:-:S12]  /*13c0*/  @UP0 USHF.R.U32.HI UR4, URZ, UR11, UR7 ;  /* 0x0000000b3f040299 */ /* 0x000fd80008011607 */
.L_x_11125:
[----:B------:R-:W-:-:S04]  /*13d0*/  UIMAD UR4, UR4, UR5, URZ ;  /* 0x00000005040472a4 */ /* 0x000fc8000f8e023f */
[----:B------:R-:W-:-:S04]  /*13e0*/  UISETP.LT.AND UP0, UPT, UR8, UR4, UPT ;  /* 0x000000040800728c */ /* 0x000fc8000bf01270 */
[----:B------:R-:W-:-:S12]  /*13f0*/  USEL UR8, UR8, UR4, !UP0 ;  /* 0x0000000408087287 */ /* 0x000fd8000c000000 */
.L_x_11123:
        /* <DEDUP_REMOVED lines=20> */
[----:B------:R-:W-:Y:S01]  /*1540*/  CS2R R6, SRZ ;  /* 0x0000000000067805 */ /* 0x000fe2000001ff00 */
[----:B------:R-:W-:Y:S01]  /*1550*/  IMAD.MOV.U32 R94, RZ, RZ, RZ ;  /* 0x000000ffff5e7224 */ /* 0x000fe200078e00ff */
[----:B------:R-:W-:Y:S01]  /*1560*/  ISETP.GT.AND P1, PT, R88, UR45, PT ;  /* 0x0000002d58007c0c */ /* 0x000fe2000bf24270 */
[----:B------:R-:W-:Y:S01]  /*1570*/  IMAD.MOV.U32 R9, RZ, RZ, RZ ;  /* 0x000000ffff097224 */ /* 0x000fe200078e00ff */
[----:B------:R-:W-:Y:S01]  /*1580*/  CS2R R90, SRZ ;  /* 0x00000000005a7805 */ /* 0x000fe2000001ff00 */
[----:B------:R-:W-:Y:S02]  /*1590*/  IMAD.MOV.U32 R89, RZ, RZ, RZ ;  /* 0x000000ffff597224 */ /* 0x000fe400078e00ff */
[----:B------:R-:W-:-:S08]  /*15a0*/  IMAD.MOV.U32 R0, RZ, RZ, RZ ;  /* 0x000000ffff007224 */ /* 0x000fd000078e00ff */
[----:B------:R-:W-:Y:S05]  /*15b0*/  @!P1 BRA `(.L_x_11126) ;  /* 0x000000d400009947 */ /* 0x000fea0003800000 */
[----:B------:R-:W-:-:S05]  /*15c0*/  VIADD R0, R2, 0xffffff80 ;  /* 0xffffff8002007836 */ /* 0x000fca0000000000 */
[----:B------:R-:W-:-:S04]  /*15d0*/  SHF.R.S32.HI R3, RZ, 0x1f, R0 ;  /* 0x0000001fff037819 */ /* 0x000fc80000011400 */
[----:B------:R-:W-:-:S04]  /*15e0*/  LEA.HI R3, R3, R0, RZ, 0x7 ;  /* 0x0000000003037211 */ /* 0x000fc800078f38ff */
[----:B------:R-:W-:-:S06]  /*15f0*/  SHF.R.S32.HI R3, RZ, 0x7, R3 ;  /* 0x00000007ff037819 */ /* 0x000fcc0000011403 */
[----:B------:R-:W1:Y:S02]  /*1600*/  SHFL.IDX PT, R3, R3, RZ, 0x1f ;  /* 0x00001fff03037589 */ /* 0x000e6400000e0000 */
[----:B-1----:R-:W-:-:S13]  /*1610*/  R2UR UR41, R3 ;  /* 0x00000000032972ca */ /* 0x002fda00000e0000 */
[----:B------:R-:W-:Y:S02]  /*1620*/  UIMAD.WIDE UR4, UR41, 0x55555556, URZ ;  /* 0x55555556290478a5 */ /* 0x000fe4000f8e023f */
[----:B------:R-:W-:Y:S02]  /*1630*/  UIADD3 UR4, UR40, 0x8400, URZ ;  /* 0x0000840028047890 */ /* 0x000fe4000fffe03f */
[----:B------:R-:W-:Y:S02]  /*1640*/  ULEA.HI UR5, UR5, UR5, URZ, 0x1 ;  /* 0x0000000505057291 */ /* 0x000fe4000f8f083f */
[----:B------:R-:W-:Y:S02]  /*1650*/  ULOP3.LUT UP0, URZ, UR4, 0x3ff, URZ, 0xc0, !UPT ;  /* 0x000003ff043f7892 */ /* 0x000fe4000f80c03f */
[----:B------:R-:W-:-:S04]  /*1660*/  UIMAD UR5, UR5, -0x3, UR41 ;  /* 0xfffffffd050578a4 */ /* 0x000fc8000f8e0229 */
[----:B------:R-:W-:Y:S01]  /*1670*/  PLOP3.LUT P0, PT, PT, PT, UP0, 0x80, 0x0 ;  /* 0x000000000000781c */ /* 0x000fe20003f0f008 */
[----:B------:R-:W-:-:S04]  /*1680*/  ULEA UR5, UR5, UR4, 0xd ;  /* 0x0000000405057291 */ /* 0x000fc8000f8e683f */
[----:B------:R-:W-:-:S04]  /*1690*/  USHF.R.U32.HI UR5, URZ, 0x4, UR5 ;  /* 0x000000043f057899 */ /* 0x000fc80008011605 */
        /* <DEDUP_REMOVED lines=18> */
.L_x_11127:
        /* <DEDUP_REMOVED lines=9> */
.L_x_11275:
[----:B------:R-:W-:Y:S05]  /*1850*/  @!P0 BRA `(.L_x_11129) ;  /* 0x0000000000048947 */ /* 0x000fea0003800000 */
[----:B------:R-:W-:Y:S01]  /*1860*/  BPT.TRAP 0x1 ;  /* 0x000000040000795c */ /* 0x000fe20000300000 */
.L_x_11129:
[----:B-1----:R-:W-:Y:S02]  /*1870*/  IMAD.U32 R3, RZ, RZ, UR39 ;  /* 0x00000027ff037e24 */ /* 0x002fe4000f8e00ff */
[----:B------:R-:W-:-:S03]  /*1880*/  IMAD.U32 R0, RZ, RZ, UR37 ;  /* 0x00000025ff007e24 */ /* 0x000fc6000f8e00ff */
[----:B------:R-:W-:Y:S02]  /*1890*/  LEA R3, R3, UR40, 0x3 ;  /* 0x0000002803037c11 */ /* 0x000fe4000f8e18ff */
[----:B------:R-:W-:-:S04]  /*18a0*/  SHF.L.U32 R0, R0, 0x1f, RZ ;  /* 0x0000001f00007819 */ /* 0x000fc800000006ff */
[----:B------:R1:W2:Y:S01]  /*18b0*/  SYNCS.PHASECHK.TRANS64.TRYWAIT P2, [R3+URZ+0x16830], R0 ;  /* 0x01683000030075a7 */ /* 0x0002a2000804017f */
[----:B------:R-:W-:Y:S05]  /*18c0*/  @!P0 BRA `(.L_x_11130) ;  /* 0x0000000000048947 */ /* 0x000fea0003800000 */
[----:B------:R-:W-:Y:S01]  /*18d0*/  BPT.TRAP 0x1 ;  /* 0x000000040000795c */ /* 0x000fe20000300000 */
.L_x_11130:
[----:B------:R-:W-:Y:S01]  /*18e0*/  LOP3.LUT P1, RZ, R2, 0x7f, RZ, 0xc0, !PT ;  /* 0x0000007f02ff7812 */ /* 0x000fe2000782c0ff */
[----:B--2---:R-:W-:-:S12]  /*18f0*/  @P2 BRA `(.L_x_11131) ;  /* 0x0000000000082947 */ /* 0x004fd80003800000 */
[----:B------:R-:W2:Y:S02]  /*1900*/  SYNCS.PHASECHK.TRANS64.TRYWAIT P2, [R3+URZ+0x16830], R0 ;  /* 0x01683000030075a7 */ /* 0x000ea4000804017f */
[----:B--2---:R-:W-:Y:S05]  /*1910*/  @!P2 BRA `(.L_x_11132) ;  /* 0x0000010c0014a947 */ /* 0x004fea0003800000 */
.L_x_11131:
[----:B------:R-:W-:Y:S05]  /*1920*/  WARPSYNC.ALL ;  /* 0x0000000000007948 */ /* 0x000fea0003800000 */
[----:B------:R-:W-:Y:S01]  /*1930*/  UIADD3 UR4, UR40, 0xe400, URZ ;  /* 0x0000e40028047890 */ /* 0x000fe2000fffe03f */
[----:B------:R-:W-:Y:S01]  /*1940*/  WARPGROUP.ARRIVE ;  /* 0x00000000000079c5 */ /* 0x000fe20000000000 */
[----:B------:R-:W-:Y:S01]  /*1950*/  ULOP3.LUT UR16, UR52, 0x10000, URZ, 0xfc, !UPT ;  /* 0x0001000034107892 */ /* 0x000fe2000f8efc3f */
[----:B------:R-:W3:Y:S01]  /*1960*/  LDC R6, c[0x0][0x2e0] ;  /* 0x0000b800ff067b82 */ /* 0x000ee20000000800 */
[----:B------:R-:W-:Y:S01]  /*1970*/  USHF.R.U32.HI UR4, URZ, 0x4, UR4 ;  /* 0x000000043f047899 */ /* 0x000fe20008011604 */
[----:B-12---:R-:W-:Y:S01]  /*1980*/  @!P1 VIADD R3, R3, 0x16840 ;  /* 0x0001684003039836 */ /* 0x006fe20000000000 */
[----:B------:R-:W-:Y:S01]  /*1990*/  UMOV UR17, 0x40000040 ;  /* 0x4000004000117882 */ /* 0x000fe20000000000 */
[----:B------:R-:W-:Y:S01]  /*19a0*/  UMOV UR19, 0x40000040 ;  /* 0x4000004000137882 */ /* 0x000fe20000000000 */
[----:B------:R-:W-:Y:S01]  /*19b0*/  ULOP3.LUT UR4, UR4, 0x3fff, URZ, 0xc0, !UPT ;  /* 0x00003fff04047892 */ /* 0x000fe2000f8ec03f */
[----:B------:R-:W-:Y:S01]  /*19c0*/  UMOV UR5, 0x40000040 ;  /* 0x4000004000057882 */ /* 0x000fe20000000000 */
[----:B------:R-:W-:-:S02]  /*19d0*/  UMOV UR7, 0x40000040 ;  /* 0x4000004000077882 */ /* 0x000fc40000000000 */
[----:B------:R-:W-:Y:S01]  /*19e0*/  ULOP3.LUT UR20, UR4, 0x10000, URZ, 0xfc, !UPT ;  /* 0x0001000004147892 */ /* 0x000fe2000f8efc3f */
[----:B------:R-:W1:Y:S01]  /*19f0*/  LDC R5, c[0x0][0x288] ;  /* 0x0000a200ff057b82 */ /* 0x000e620000000800 */
[----:B------:R-:W-:Y:S01]  /*1a00*/  UIADD3 UR4, UR16, 0x2, URZ ;  /* 0x0000000210047890 */ /* 0x000fe2000fffe03f */
[----:B------:R-:W-:Y:S01]  /*1a10*/  @!P1 PRMT R3, RZ, 0x654, R3 ;  /* 0x00000654ff039816 */ /* 0x000fe20000000003 */
[----:B------:R-:W-:Y:S02]  /*1a20*/  ULEA UR18, UR39, UR20, 0xa ;  /* 0x0000001427127291 */ /* 0x000fe4000f8e503f */
[----:B------:R-:W-:Y:S02]  /*1a30*/  UIADD3 UR8, UR16, 0x4, URZ ;  /* 0x0000000410087890 */ /* 0x000fe4000fffe03f */
[----:B------:R-:W-:Y:S02]  /*1a40*/  UIADD3 UR6, UR18, 0x2, URZ ;  /* 0x0000000212067890 */ /* 0x000fe4000fffe03f */
[----:B------:R-:W-:Y:S01]  /*1a50*/  UIADD3 UR10, UR18, 0x4, URZ ;  /* 0x00000004120a7890 */ /* 0x000fe2000fffe03f */
[----:B------:R-:W-:-:S02]  /*1a60*/  UMOV UR9, 0x40000040 ;  /* 0x4000004000097882 */ /* 0x000fc40000000000 */
[----:B------:R-:W-:Y:S01]  /*1a70*/  HGMMA.64x128x16.F32.BF16 R24, gdesc[UR16], RZ, !UPT, gsb0 ;  /* 0x01e00000101879f0 */ /* 0x000fe2000c0018ff */
[----:B------:R-:W-:Y:S01]  /*1a80*/  UMOV UR11, 0x40000040 ;  /* 0x40000040000b7882 */ /* 0x000fe20000000000 */
[----:B------:R-:W-:Y:S02]  /*1a90*/  UIADD3 UR12, UR16, 0x6, URZ ;  /* 0x00000006100c7890 */ /* 0x000fe4000fffe03f */
[----:B------:R-:W-:Y:S01]  /*1aa0*/  UIADD3 UR14, UR18, 0x6, URZ ;  /* 0x00000006120e7890 */ /* 0x000fe2000fffe03f */
[----:B------:R-:W-:Y:S01]  /*1ab0*/  UMOV UR13, 0x40000040 ;  /* 0x40000040000d7882 */ /* 0x000fe20000000000 */
[----:B------:R-:W-:Y:S01]  /*1ac0*/  UMOV UR15, 0x40000040 ;  /* 0x40000040000f7882 */ /* 0x000fe20000000000 */
[----:B------:R-:W-:Y:S02]  /*1ad0*/  WARPGROUP.DEPBAR.LE gsb0, 0x0 ;  /* 0x00008000000079c5 */ /* 0x000fe40000010000 */
[----:B------:R-:W-:-:S06]  /*1ae0*/  WARPGROUP.ARRIVE ;  /* 0x00000000000079c5 */ /* 0x000fcc0000000000 */
[----:B------:R-:W-:Y:S01]  /*1af0*/  HGMMA.64x128x16.F32.BF16 R24, gdesc[UR4], R24, gsb0 ;  /* 0x01e00000041879f0 */ /* 0x000fe20008001818 */
        /* <DEDUP_REMOVED lines=12> */
[----:B------:R-:W-:Y:S01]  /*1bc0*/  FMUL.FTZ R21, R25, UR10 ;  /* 0x0000000a19157c20 */ /* 0x000fe20008410000 */
[----:B------:R-:W-:Y:S01]  /*1bd0*/  FMUL.FTZ R25, R28, UR10 ;  /* 0x0000000a1c197c20 */ /* 0x000fe20008410000 */
        /* <DEDUP_REMOVED lines=68> */
[C---:B------:R-:W-:Y:S01]  /*2020*/  IMAD R78, R17.reuse, -0x2, R60 ;  /* 0xfffffffe114e7824 */ /* 0x040fe200078e023c */
[----:B------:R-:W-:Y:S01]  /*2030*/  LEA R79, R88, 0xffffff80, 0x7 ;  /* 0xffffff80584f7811 */ /* 0x000fe200078e38ff */
[----:B------:R-:W-:-:S04]  /*2040*/  IMAD R62, R17, -0x2, R62 ;  /* 0xfffffffe113e7824 */ /* 0x000fc800078e023e */
[----:B------:R-:W3:Y:S01]  /*2050*/  MUFU.TANH R21, R21 ;  /* 0x0000001500157308 */ /* 0x000ee20000002400 */
[----:B--2---:R-:W-:Y:S02]  /*2060*/  VIADD R3, R18, UR42 ;  /* 0x0000002a12037c36 */ /* 0x004fe40008000000 */
[C---:B------:R-:W-:Y:S02]  /*2070*/  VIADD R87, R62.reuse, UR6 ;  /* 0x000000063e577c36 */ /* 0x040fe40008000000 */
[----:B------:R-:W-:-:S03]  /*2080*/  VIADD R82, R62, UR21 ;  /* 0x000000153e527c36 */ /* 0x000fc60008000000 */
[----:B------:R-:W2:Y:S01]  /*2090*/  MUFU.TANH R4, R4 ;  /* 0x0000000400047308 */ /* 0x000ea20000002400 */
[----:B------:R-:W-:Y:S01]  /*20a0*/  VIADDMNMX R67, R3, R87, R78, PT ;  /* 0x0000005703437246 */ /* 0x000fe2000380014e */
[----:B------:R-:W-:-:S06]  /*20b0*/  IMAD.IADD R70, R82, 0x1, R3 ;  /* 0x0000000152467824 */ /* 0x000fcc00078e0203 */
        /* <DEDUP_REMOVED lines=42> */
[----:B------:R1:W1:Y:S08]  /*2360*/  MUFU.TANH R95, R69 ;  /* 0x00000045005f7308 */ /* 0x0002700000002400 */
[----:B------:R-:W1:Y:S08]  /*2370*/  MUFU.TANH R49, R49 ;  /* 0x0000003100317308 */ /* 0x000e700000002400 */
[----:B------:R-:W1:Y:S08]  /*2380*/  MUFU.TANH R50, R50 ;  /* 0x0000003200327308 */ /* 0x000e700000002400 */
[----:B------:R1:W1:Y:S08]  /*2390*/  MUFU.TANH R96, R72 ;  /* 0x0000004800607308 */ /* 0x0002700000002400 */
[----:B------:R1:W1:Y:S08]  /*23a0*/  MUFU.TANH R97, R73 ;  /* 0x0000004900617308 */ /* 0x0002700000002400 */
[----:B------:R-:W1:Y:S08]  /*23b0*/  MUFU.TANH R52, R52 ;  /* 0x0000003400347308 */ /* 0x000e700000002400 */
[----:B------:R-:W1:Y:S08]  /*23c0*/  MUFU.TANH R54, R54 ;  /* 0x0000003600367308 */ /* 0x000e700000002400 */
[----:B------:R1:W1:Y:S08]  /*23d0*/  MUFU.TANH R98, R76 ;  /* 0x0000004c00627308 */ /* 0x0002700000002400 */
        /* <DEDUP_REMOVED lines=25> */
.L_x_11135:
[----:B------:R-:W-:-:S06]  /*2570*/  UISETP.NE.AND UP1, UPT, UR7, 0x1, UPT ;  /* 0x000000010700788c */ /* 0x000fcc000bf25270 */
[----:B------:R-:W-:-:S05]  /*2580*/  PLOP3.LUT P2, PT, PT, PT, UP1, 0x80, 0x0 ;  /* 0x000000000000781c */ /* 0x000fca0003f4f018 */
[----:B------:R-:W-:-:S08]  /*2590*/  @UP1 ULDC.64 UR10, c[0x0][0x9e8] ;  /* 0x00027a00000a1ab9 */ /* 0x000fd00000000a00 */
[----:B------:R-:W-:-:S05]  /*25a0*/  @P2 IMAD.HI.U32 R61, R60, UR10, RZ ;  /* 0x0000000a3c3d2c27 */ /* 0x000fca000f8e00ff */
[----:B------:R-:W-:-:S07]  /*25b0*/  @P2 SHF.R.U32.HI R60, RZ, UR11, R61 ;  /* 0x0000000bff3c2c19 */ /* 0x000fce000801163d */
.L_x_11136:
[----:B------:R-:W-:Y:S05]  /*25c0*/  BSYNC B0 ;  /* 0x0000000000007941 */ /* 0x000fea0003800000 */
.L_x_11134:
[----:B------:R-:W-:-:S04]  /*25d0*/  IMAD R60, R60, UR7, -R79 ;  /* 0x000000073c3c7c24 */ /* 0x000fc8000f8e0a4f */
[----:B------:R-:W-:-:S05]  /*25e0*/  IMAD R60, R17, -0x2, R60 ;  /* 0xfffffffe113c7824 */ /* 0x000fca00078e023c */
[----:B------:R-:W-:Y:S02]  /*25f0*/  VIMNMX R70, R70, R60, !PT ;  /* 0x0000003c46467248 */ /* 0x000fe40007fe0100 */
[----:B------:R-:W-:-:S07]  /*2600*/  VIADDMNMX R67, R60, UR7, R67, PT ;  /* 0x000000073c437c46 */ /* 0x000fce000b800143 */
.L_x_11133:
        /* <DEDUP_REMOVED lines=203> */
.L_x_11139:
[----:B------:R-:W-:-:S06]  /*32c0*/  UISETP.NE.AND UP1, UPT, UR7, 0x1, UPT ;  /* 0x000000010700788c */ /* 0x000fcc000bf25270 */
[----:B------:R-:W-:-:S05]  /*32d0*/  PLOP3.LUT P6, PT, PT, PT, UP1, 0x80, 0x0 ;  /* 0x000000000000781c */ /* 0x000fca0003fcf018 */
[----:B------:R-:W-:-:S08]  /*32e0*/  @UP1 ULDC.64 UR10, c[0x0][0x9e8] ;  /* 0x00027a00000a1ab9 */ /* 0x000fd00000000a00 */
[----:B------:R-:W-:Y:S01]  /*32f0*/  @P6 IMAD.HI.U32 R35, R78, UR10, RZ ;  /* 0x0000000a4e236c27 */ /* 0x000fe2000f8e00ff */
[----:B------:R-:W-:-:S13]  /*3300*/  PLOP3.LUT P6, PT, PT, PT, UP1, 0x80, 0x0 ;  /* 0x000000000000781c */ /* 0x000fda0003fcf018 */
[----:B------:R-:W-:-:S07]  /*3310*/  @P6 SHF.R.U32.HI R78, RZ, UR11, R35 ;  /* 0x0000000bff4e6c19 */ /* 0x000fce0008011623 */
.L_x_11140:
[----:B------:R-:W-:Y:S05]  /*3320*/  BSYNC B0 ;  /* 0x0000000000007941 */ /* 0x000fea0003800000 */
.L_x_11138:
[----:B------:R-:W-:-:S04]  /*3330*/  IMAD R78, R78, UR7, -R79 ;  /* 0x000000074e4e7c24 */ /* 0x000fc8000f8e0a4f */
[----:B------:R-:W-:-:S05]  /*3340*/  IMAD R78, R17, -0x2, R78 ;  /* 0xfffffffe114e7824 */ /* 0x000fca00078e024e */
[----:B------:R-:W-:Y:S02]  /*3350*/  VIMNMX R70, R70, R78, !PT ;  /* 0x0000004e46467248 */ /* 0x000fe40007fe0100 */
[----:B------:R-:W-:-:S07]  /*3360*/  VIADDMNMX R67, R78, UR7, R67, PT ;  /* 0x000000074e437c46 */ /* 0x000fce000b800143 */
.L_x_11137:
[----:B------:R-:W-:Y:S01]  /*3370*/  ISETP.GT.AND P2, PT, R70, 0x1, !P2 ;  /* 0x000000014600780c */ /* 0x000fe20005744270 */
[----:B------:R-:W-:Y:S01]  /*3380*/  ULDC UR22, c[0x0][0x988] ;  /* 0x0002620000167ab9 */ /* 0x000fe20000000800 */
[----:B------:R-:W-:Y:S01]  /*3390*/  LOP3.LUT P6, RZ, R19, 0x8, RZ, 0xc0, !PT ;  /* 0x0000000813ff7812 */ /* 0x000fe200078cc0ff */
[----:B------:R-:W-:Y:S01]  /*33a0*/  IMAD R6, R6, UR47, -R5 ;  /* 0x0000002f06067c24 */ /* 0x000fe2000f8e0a05 */
        /* <DEDUP_REMOVED lines=36> */
[C---:B------:R-:W-:Y:S02]  /*35f0*/  LOP3.LUT P2, RZ, R19.reuse, 0x800000, RZ, 0xc0, !PT ;  /* 0x0080000013ff7812 */ /* 0x040fe4000784c0ff */
[----:B------:R-:W-:Y:S02]  /*3600*/  LOP3.LUT P6, RZ, R19, 0x8000, RZ, 0xc0, !PT ;  /* 0x0000800013ff7812 */ /* 0x000fe400078cc0ff */
        /* <DEDUP_REMOVED lines=54> */
[----:B------:R-:W-:Y:S01]  /*3970*/  ISETP.GT.AND P2, PT, R70, 0x39, !P6 ;  /* 0x000000394600780c */ /* 0x000fe20007744270 */
[----:B------:R-:W1:Y:S01]  /*3980*/  SHFL.BFLY PT, R77, R10, 0x2, 0x1f ;  /* 0x0c401f000a4d7f89 */ /* 0x000e6200000e0000 */
[----:B------:R-:W-:-:S02]  /*3990*/  LOP3.LUT P6, RZ, R19, 0x10, RZ, 0xc0, !PT ;  /* 0x0000001013ff7812 */ /* 0x000fc400078cc0ff */
[----:B------:R-:W-:Y:S02]  /*39a0*/  ISETP.LT.OR P2, PT, R67, 0x3a, P2 ;  /* 0x0000003a4300780c */ /* 0x000fe40001741670 */
[----:B------:R-:W-:Y:S02]  /*39b0*/  R2UR UR10, R6 ;  /* 0x00000000060a72ca */ /* 0x000fe400000e0000 */
[----:B------:R-:W-:Y:S02]  /*39c0*/  FSEL R32, R32, -INF , !P2 ;  /* 0xff80000020207808 */ /* 0x000fe40005000000 */
[----:B------:R-:W-:-:S04]  /*39d0*/  LOP3.LUT P2, RZ, R19, 0x4000, RZ, 0xc0, !PT ;  /* 0x0000400013ff7812 */ /* 0x000fc8000784c0ff */
[----:B------:R-:W-:-:S04]  /*39e0*/  ISETP.GT.AND P2, PT, R70, 0x40, !P2 ;  /* 0x000000404600780c */ /* 0x000fc80005744270 */
[----:B------:R-:W-:Y:S01]  /*39f0*/  ISETP.LT.OR P2, PT, R67, 0x41, P2 ;  /* 0x000000414300780c */ /* 0x000fe20001741670 */
[----:B------:R-:W-:-:S03]  /*3a00*/  UIADD3 UR10, UR42, UR10, URZ ;  /* 0x0000000a2a0a7290 */ /* 0x000fc6000fffe03f */
[----:B------:R-:W-:Y:S01]  /*3a10*/  FSEL R34, R34, -INF , !P2 ;  /* 0xff80000022227808 */ /* 0x000fe20005000000 */
[----:B------:R-:W-:Y:S01]  /*3a20*/  UIADD3 UR6, UR10, UR6, URZ ;  /* 0x000000060a067290 */ /* 0x000fe2000fffe03f */
        /* <DEDUP_REMOVED lines=56> */
[----:B------:R-:W-:Y:S01]  /*3db0*/  MUFU.EX2 R148, R148 ;  /* 0x0000009400947308 */ /* 0x000fe20000000800 */
[----:B------:R-:W-:Y:S01]  /*3dc0*/  FMNMX.FTZ R10, R4, R37, !PT ;  /* 0x00000025040a7209 */ /* 0x000fe20007810000 */
[--C-:B------:R-:W-:Y:S01]  /*3dd0*/  FFMA.FTZ R73, R76, UR22, -R78.reuse ;  /* 0x000000164c497c23 */ /* 0x100fe2000801084e */
[----:B------:R-:W-:Y:S01]  /*3de0*/  ISETP.GT.AND P2, PT, R70, 0x69, !P2 ;  /* 0x000000694600780c */ /* 0x000fe20005744270 */
[--C-:B------:R-:W-:Y:S01]  /*3df0*/  FFMA.FTZ R120, R29, UR22, -R78.reuse ;  /* 0x000000161d787c23 */ /* 0x100fe2000801084e */
[----:B------:R-:W-:Y:S01]  /*3e00*/  FMNMX.FTZ R10, R9, R10, !PT ;  /* 0x0000000a090a7209 */ /* 0x000fe20007810000 */
[--C-:B------:R-:W-:Y:S01]  /*3e10*/  FFMA.FTZ R144, R75, UR22, -R78.reuse ;  /* 0x000000164b907c23 */ /* 0x100fe2000801084e */
[----:B------:R-:W-:Y:S01]  /*3e20*/  ISETP.LT.OR P2, PT, R67, 0x6a, P2 ;  /* 0x0000006a4300780c */ /* 0x000fe20001741670 */
[----:B------:R-:W1:Y:S01]  /*3e30*/  MUFU.EX2 R71, R71 ;  /* 0x0000004700477308 */ /* 0x000e620000000800 */
        /* <DEDUP_REMOVED lines=9> */
[----:B------:R-:W2:Y:S01]  /*3ed0*/  MUFU.EX2 R150, R150 ;  /* 0x0000009600967308 */ /* 0x000ea20000000800 */
[----:B------:R-:W-:Y:S01]  /*3ee0*/  FSEL R60, R51, -INF , !P5 ;  /* 0xff800000333c7808 */ /* 0x000fe20006800000 */
[--C-:B------:R-:W-:Y:S01]  /*3ef0*/  FFMA.FTZ R146, R72, UR22, -R78.reuse ;  /* 0x0000001648927c23 */ /* 0x100fe2000801084e */
[----:B------:R-:W-:Y:S01]  /*3f00*/  FMNMX.FTZ R10, R12, R77, !PT ;  /* 0x0000004d0c0a7209 */ /* 0x000fe20007810000 */
[--C-:B------:R-:W-:Y:S01]  /*3f10*/  FFMA.FTZ R69, R69, UR22, -R78.reuse ;  /* 0x0000001645457c23 */ /* 0x100fe2000801084e */
[----:B------:R-:W-:Y:S01]  /*3f20*/  ISETP.LT.OR P6, PT, R67, 0x7a, P6 ;  /* 0x0000007a4300780c */ /* 0x000fe200037c1670 */
[--C-:B------:R-:W-:Y:S01]  /*3f30*/  FFMA.FTZ R140, R68, UR22, -R78.reuse ;  /* 0x00000016448c7c23 */ /* 0x100fe2000801084e */
[----:B------:R-:W-:Y:S01]  /*3f40*/  FMNMX.FTZ R77, R13, R10, !PT ;  /* 0x0000000a0d4d7209 */ /* 0x000fe20007810000 */
[----:B------:R-:W3:Y:S01]  /*3f50*/  MUFU.EX2 R73, R73 ;  /* 0x0000004900497308 */ /* 0x000ee20000000800 */
[----:B------:R-:W-:Y:S01]  /*3f60*/  FSEL R55, R55, -INF , !P6 ;  /* 0xff80000037377808 */ /* 0x000fe20007000000 */
[--C-:B------:R-:W-:Y:S01]  /*3f70*/  FFMA.FTZ R64, R64, UR22, -R78.reuse ;  /* 0x0000001640407c23 */ /* 0x100fe2000801084e */
[----:B------:R-:W-:Y:S01]  /*3f80*/  FMNMX.FTZ R10, R14, R77, !PT ;  /* 0x0000004d0e0a7209 */ /* 0x000fe20007810000 */
[--C-:B------:R-:W-:Y:S01]  /*3f90*/  FFMA.FTZ R128, R57, UR22, -R78.reuse ;  /* 0x0000001639807c23 */ /* 0x100fe2000801084e */
[--C-:B------:R-:W-:Y:S01]  /*3fa0*/  FFMA.FTZ R142, R66, UR22, -R78.reuse ;  /* 0x00000016428e7c23 */ /* 0x100fe2000801084e */
[--C-:B------:R-:W-:Y:S01]  /*3fb0*/  FFMA.FTZ R57, R44, UR22, -R78.reuse ;  /* 0x000000162c397c23 */ /* 0x100fe2000801084e */
[----:B------:R-:W-:Y:S01]  /*3fc0*/  FMNMX.FTZ R77, R15, R10, !PT ;  /* 0x0000000a0f4d7209 */ /* 0x000fe20007810000 */
[----:B------:R-:W4:Y:S01]  /*3fd0*/  MUFU.EX2 R144, R144 ;  /* 0x0000009000907308 */ /* 0x000f220000000800 */
[--C-:B------:R-:W-:Y:S01]  /*3fe0*/  FFMA.FTZ R62, R62, UR22, -R78.reuse ;  /* 0x000000163e3e7c23 */ /* 0x100fe2000801084e */
[--C-:B------:R-:W-:Y:S01]  /*3ff0*/  FFMA.FTZ R136, R65, UR22, -R78.reuse ;  /* 0x0000001641887c23 */ /* 0x100fe2000801084e */
[----:B------:R-:W-:Y:S01]  /*4000*/  FMNMX.FTZ R77, R20, R77, !PT ;  /* 0x0000004d144d7209 */ /* 0x000fe20007810000 */
[--C-:B------:R-:W-:Y:S01]  /*4010*/  FFMA.FTZ R130, R48, UR22, -R78.reuse ;  /* 0x0000001630827c23 */ /* 0x100fe2000801084e */
[--C-:B------:R-:W-:Y:S01]  /*4020*/  FFMA.FTZ R65, R89, UR22, -R78.reuse ;  /* 0x0000001659417c23 */ /* 0x100fe2000801084e */
[--C-:B------:R-:W-:Y:S01]  /*4030*/  FFMA.FTZ R138, R90, UR22, -R78.reuse ;  /* 0x000000165a8a7c23 */ /* 0x100fe2000801084e */
[----:B------:R-:W-:Y:S01]  /*4040*/  FMNMX.FTZ R77, R24, R77, !PT ;  /* 0x0000004d184d7209 */ /* 0x000fe20007810000 */
[----:B------:R-:W5:Y:S01]  /*4050*/  MUFU.EX2 R75, R75 ;  /* 0x0000004b004b7308 */ /* 0x000f620000000800 */
        /* <DEDUP_REMOVED lines=9> */
[----:B------:R-:W-:Y:S01]  /*40f0*/  FFMA.FTZ R27, R27, UR22, -R78 ;  /* 0x000000161b1b7c23 */ /* 0x000fe2000801084e */
[----:B------:R-:W-:-:S04]  /*4100*/  FMNMX.FTZ R79, R30, R79, !PT ;  /* 0x0000004f1e4f7209 */ /* 0x000fc80007810000 */
[----:B------:R-:W-:Y:S01]  /*4110*/  FMNMX.FTZ R79, R32, R79, !PT ;  /* 0x0000004f204f7209 */ /* 0x000fe20007810000 */
[----:B------:R-:W5:Y:S03]  /*4120*/  MUFU.EX2 R69, R69 ;  /* 0x0000004500457308 */ /* 0x000f660000000800 */
        /* <DEDUP_REMOVED lines=21> */
[----:B------:R-:W-:Y:S01]  /*4280*/  FMNMX.FTZ R10, R60, R51, !PT ;  /* 0x000000333c0a7209 */ /* 0x000fe20007810000 */
[--C-:B------:R-:W-:Y:S01]  /*4290*/  FFMA.FTZ R51, R53, UR22, -R78.reuse ;  /* 0x0000001635337c23 */ /* 0x100fe2000801084e */
[----:B------:R-:W-:Y:S02]  /*42a0*/  FFMA.FTZ R53, R59, UR22, -R78 ;  /* 0x000000163b357c23 */ /* 0x000fe4000801084e */
        /* <DEDUP_REMOVED lines=15> */
[----:B------:R-:W-:Y:S03]  /*43a0*/  MUFU.EX2 R57, R57 ;  /* 0x0000003900397308 */ /* 0x000fe60000000800 */
[----:B------:R-:W-:Y:S02]  /*43b0*/  FSEL R25, R29, RZ, P2 ;  /* 0x000000ff1d197208 */ /* 0x000fe40001000000 */
[----:B------:R-:W-:-:S03]  /*43c0*/  PLOP3.LUT P2, PT, PT, PT, UP0, 0x40, 0x0 ;  /* 0x000000000000781c */ /* 0x000fc60003f4e808 */
[----:B------:R-:W-:Y:S01]  /*43d0*/  FFMA.FTZ R145, R7, UR22, -R25 ;  /* 0x0000001607917c23 */ /* 0x000fe20008010819 */
[----:B------:R-:W-:Y:S01]  /*43e0*/  FADD.FTZ R7, R148, R71 ;  /* 0x0000004794077221 */ /* 0x000fe20000010000 */
[--C-:B------:R-:W-:Y:S01]  /*43f0*/  FFMA.FTZ R143, R20, UR22, -R25.reuse ;  /* 0x00000016148f7c23 */ /* 0x100fe20008010819 */
[--C-:B------:R-:W-:Y:S01]  /*4400*/  FFMA.FTZ R20, R24, UR22, -R25.reuse ;  /* 0x0000001618147c23 */ /* 0x100fe20008010819 */
[----:B------:R-:W-:Y:S01]  /*4410*/  FFMA.FTZ R24, R28, UR22, -R25 ;  /* 0x000000161c187c23 */ /* 0x000fe20008010819 */
[----:B--2---:R-:W-:Y:S01]  /*4420*/  FADD.FTZ R28, R150, R7 ;  /* 0x00000007961c7221 */ /* 0x004fe20000010000 */
[--C-:B------:R-:W-:Y:S01]  /*4430*/  FFMA.FTZ R149, R4, UR22, -R25.reuse ;  /* 0x0000001604957c23 */ /* 0x100fe20008010819 */
[--C-:B------:R-:W-:Y:S01]  /*4440*/  FFMA.FTZ R4, R37, UR22, -R25.reuse ;  /* 0x0000001625047c23 */ /* 0x100fe20008010819 */
[--C-:B------:R-:W-:Y:S01]  /*4450*/  FFMA.FTZ R151, R9, UR22, -R25.reuse ;  /* 0x0000001609977c23 */ /* 0x100fe20008010819 */
[----:B---3--:R-:W-:Y:S01]  /*4460*/  FADD.FTZ R7, R73, R28 ;  /* 0x0000001c49077221 */ /* 0x008fe20000010000 */
[--C-:B------:R-:W-:Y:S01]  /*4470*/  FFMA.FTZ R44, R35, UR22, -R25.reuse ;  /* 0x00000016232c7c23 */ /* 0x100fe20008010819 */
[----:B------:R-:W-:Y:S01]  /*4480*/  FFMA.FTZ R139, R30, UR22, -R25 ;  /* 0x000000161e8b7c23 */ /* 0x000fe20008010819 */
[----:B------:R-:W-:Y:S01]  /*4490*/  MUFU.EX2 R149, R149 ;  /* 0x0000009500957308 */ /* 0x000fe20000000800 */
[----:B----4-:R-:W-:Y:S01]  /*44a0*/  FADD.FTZ R28, R144, R7 ;  /* 0x00000007901c7221 */ /* 0x010fe20000010000 */
[--C-:B------:R-:W-:Y:S01]  /*44b0*/  FFMA.FTZ R48, R11, UR22, -R25.reuse ;  /* 0x000000160b307c23 */ /* 0x100fe20008010819 */
[--C-:B------:R-:W-:Y:S01]  /*44c0*/  FFMA.FTZ R147, R12, UR22, -R25.reuse ;  /* 0x000000160c937c23 */ /* 0x100fe20008010819 */
[--C-:B------:R-:W-:Y:S01]  /*44d0*/  FFMA.FTZ R137, R26, UR22, -R25.reuse ;  /* 0x000000161a897c23 */ /* 0x100fe20008010819 */
[----:B-----5:R-:W-:Y:S01]  /*44e0*/  FADD.FTZ R7, R75, R28 ;  /* 0x0000001c4b077221 */ /* 0x020fe20000010000 */
[--C-:B------:R-:W-:Y:S01]  /*44f0*/  FFMA.FTZ R26, R32, UR22, -R25.reuse ;  /* 0x00000016201a7c23 */ /* 0x100fe20008010819 */
[----:B------:R-:W-:Y:S01]  /*4500*/  FFMA.FTZ R12, R13, UR22, -R25 ;  /* 0x000000160d0c7c23 */ /* 0x000fe20008010819 */
[----:B------:R-:W1:Y:S01]  /*4510*/  MUFU.EX2 R4, R4 ;  /* 0x0000000400047308 */ /* 0x000e620000000800 */
[----:B------:R-:W-:Y:S01]  /*4520*/  FADD.FTZ R30, R146, R7 ;  /* 0x00000007921e7221 */ /* 0x000fe20000010000 */
[--C-:B------:R-:W-:Y:S01]  /*4530*/  FFMA.FTZ R141, R14, UR22, -R25.reuse ;  /* 0x000000160e8d7c23 */ /* 0x100fe20008010819 */
[--C-:B------:R-:W-:Y:S01]  /*4540*/  FFMA.FTZ R133, R34, UR22, -R25.reuse ;  /* 0x0000001622857c23 */ /* 0x100fe20008010819 */
[--C-:B------:R-:W-:Y:S01]  /*4550*/  FFMA.FTZ R14, R15, UR22, -R25.reuse ;  /* 0x000000160f0e7c23 */ /* 0x100fe20008010819 */
[----:B------:R-:W-:Y:S01]  /*4560*/  FADD.FTZ R7, R69, R30 ;  /* 0x0000001e45077221 */ /* 0x000fe20000010000 */
[--C-:B------:R-:W-:Y:S01]  /*4570*/  FFMA.FTZ R28, R36, UR22, -R25.reuse ;  /* 0x00000016241c7c23 */ /* 0x100fe20008010819 */
[----:B------:R-:W-:Y:S01]  /*4580*/  FFMA.FTZ R135, R38, UR22, -R25 ;  /* 0x0000001626877c23 */ /* 0x000fe20008010819 */
[----:B------:R-:W2:Y:S01]  /*4590*/  MUFU.EX2 R151, R151 ;  /* 0x0000009700977308 */ /* 0x000ea20000000800 */
        /* <DEDUP_REMOVED lines=8> */
[----:B-1----:R-:W-:Y:S01]  /*4620*/  FADD.FTZ R32, R149, R4 ;  /* 0x0000000495207221 */ /* 0x002fe20000010000 */
[----:B------:R-:W-:Y:S01]  /*4630*/  FADD.FTZ R34, R142, R9 ;  /* 0x000000098e227221 */ /* 0x000fe20000010000 */
[--C-:B------:R-:W-:Y:S01]  /*4640*/  FFMA.FTZ R54, R54, UR22, -R25.reuse ;  /* 0x0000001636367c23 */ /* 0x100fe20008010819 */
[--C-:B------:R-:W-:Y:S01]  /*4650*/  FFMA.FTZ R56, R56, UR22, -R25.reuse ;  /* 0x0000001638387c23 */ /* 0x100fe20008010819 */
[--C-:B------:R-:W-:Y:S01]  /*4660*/  FFMA.FTZ R43, R43, UR22, -R25.reuse ;  /* 0x000000162b2b7c23 */ /* 0x100fe20008010819 */
[----:B------:R-:W-:Y:S01]  /*4670*/  FADD.FTZ R9, R79, R34 ;  /* 0x000000224f097221 */ /* 0x000fe20000010000 */
[--C-:B------:R-:W-:Y:S01]  /*4680*/  FFMA.FTZ R46, R46, UR22, -R25.reuse ;  /* 0x000000162e2e7c23 */ /* 0x100fe20008010819 */
[----:B------:R-:W1:Y:S01]  /*4690*/  MUFU.EX2 R145, R145 ;  /* 0x0000009100917308 */ /* 0x000e620000000800 */
[----:B--2---:R-:W-:Y:S01]  /*46a0*/  FADD.FTZ R7, R151, R32 ;  /* 0x0000002097077221 */ /* 0x004fe20000010000 */
[--C-:B------:R-:W-:Y:S01]  /*46b0*/  FFMA.FTZ R61, R61, UR22, -R25.reuse ;  /* 0x000000163d3d7c23 */ /* 0x100fe20008010819 */
[----:B------:R-:W-:Y:S01]  /*46c0*/  FFMA.FTZ R60, R60, UR22, -R25 ;  /* 0x000000163c3c7c23 */ /* 0x000fe20008010819 */
[----:B------:R-:W-:-:S02]  /*46d0*/  F2FP.BF16.F32.PACK_AB R149, R4, R149 ;  /* 0x000000950495723e */ /* 0x000fc400000010ff */
[----:B------:R-:W-:Y:S02]  /*46e0*/  F2FP.BF16.F32.PACK_AB R148, R71, R148 ;  /* 0x000000944794723e */ /* 0x000fe400000010ff */
[----:B------:R-:W2:Y:S01]  /*46f0*/  MUFU.EX2 R48, R48 ;  /* 0x0000003000307308 */ /* 0x000ea20000000800 */
[----:B---3--:R-:W-:Y:S01]  /*4700*/  FADD.FTZ R32, R44, R7 ;  /* 0x000000072c207221 */ /* 0x008fe20000010000 */
[----:B------:R-:W-:Y:S02]  /*4710*/  F2FP.BF16.F32.PACK_AB R150, R73, R150 ;  /* 0x000000964996723e */ /* 0x000fe400000010ff */
[----:B------:R-:W-:Y:S02]  /*4720*/  F2FP.BF16.F32.PACK_AB R144, R75, R144 ;  /* 0x000000904b90723e */ /* 0x000fe400000010ff */
[----:B------:R-:W-:Y:S02]  /*4730*/  F2FP.BF16.F32.PACK_AB R146, R69, R146 ;  /* 0x000000924592723e */ /* 0x000fe400000010ff */
[----:B------:R-:W3:Y:S01]  /*4740*/  MUFU.EX2 R147, R147 ;  /* 0x0000009300937308 */ /* 0x000ee20000000800 */
[----:B-1----:R-:W-:Y:S01]  /*4750*/  FADD.FTZ R7, R145, R32 ;  /* 0x0000002091077221 */ /* 0x002fe20000010000 */
[----:B------:R-:W-:Y:S01]  /*4760*/  FADD.FTZ R32, R136, R9 ;  /* 0x0000000988207221 */ /* 0x000fe20000010000 */
[----:B------:R-:W-:-:S02]  /*4770*/  F2FP.BF16.F32.PACK_AB R140, R77, R140 ;  /* 0x0000008c4d8c723e */ /* 0x000fc400000010ff */
[----:B------:R-:W-:Y:S01]  /*4780*/  F2FP.BF16.F32.PACK_AB R142, R79, R142 ;  /* 0x0000008e4f8e723e */ /* 0x000fe200000010ff */
[----:B------:R-:W-:Y:S01]  /*4790*/  FADD.FTZ R9, R65, R32 ;  /* 0x0000002041097221 */ /* 0x000fe20000010000 */
[----:B------:R-:W-:Y:S01]  /*47a0*/  FFMA.FTZ R32, R45, UR22, -R25 ;  /* 0x000000162d207c23 */ /* 0x000fe20008010819 */
[----:B------:R-:W1:Y:S01]  /*47b0*/  MUFU.EX2 R12, R12 ;  /* 0x0000000c000c7308 */ /* 0x000e620000000800 */
[----:B--2---:R-:W-:Y:S01]  /*47c0*/  FADD.FTZ R34, R48, R7 ;  /* 0x0000000730227221 */ /* 0x004fe20000010000 */
[----:B------:R-:W-:Y:S01]  /*47d0*/  FADD.FTZ R36, R138, R9 ;  /* 0x000000098a247221 */ /* 0x000fe20000010000 */
[----:B------:R-:W-:Y:S01]  /*47e0*/  FFMA.FTZ R25, R55, UR22, -R25 ;  /* 0x0000001637197c23 */ /* 0x000fe20008010819 */
[----:B------:R-:W-:Y:S02]  /*47f0*/  F2FP.BF16.F32.PACK_AB R136, R65, R136 ;  /* 0x000000884188723e */ /* 0x000fe400000010ff */
[----:B------:R-:W-:Y:S02]  /*4800*/  F2FP.BF16.F32.PACK_AB R138, R63, R138 ;  /* 0x0000008a3f8a723e */ /* 0x000fe400000010ff */
[----:B------:R-:W2:Y:S01]  /*4810*/  MUFU.EX2 R141, R141 ;  /* 0x0000008d008d7308 */ /* 0x000ea20000000800 */
[----:B---3--:R-:W-:Y:S01]  /*4820*/  FADD.FTZ R7, R147, R34 ;  /* 0x0000002293077221 */ /* 0x008fe20000010000 */
[----:B------:R-:W-:-:S02]  /*4830*/  F2FP.BF16.F32.PACK_AB R151, R44, R151 ;  /* 0x000000972c97723e */ /* 0x000fc400000010ff */
[----:B------:R-:W-:-:S04]  /*4840*/  F2FP.BF16.F32.PACK_AB R145, R48, R145 ;  /* 0x000000913091723e */ /* 0x000fc800000010ff */
[----:B------:R-:W3:Y:S01]  /*4850*/  MUFU.EX2 R14, R14 ;  /* 0x0000000e000e7308 */ /* 0x000ee20000000800 */
[C---:B-1----:R-:W-:Y:S01]  /*4860*/  FADD.FTZ R34, R12.reuse, R7 ;  /* 0x000000070c227221 */ /* 0x042fe20000010000 */
[----:B------:R-:W-:Y:S01]  /*4870*/  FADD.FTZ R7, R63, R36 ;  /* 0x000000243f077221 */ /* 0x000fe20000010000 */
[----:B------:R-:W-:-:S03]  /*4880*/  F2FP.BF16.F32.PACK_AB R147, R12, R147 ;  /* 0x000000930c93723e */ /* 0x000fc600000010ff */
[----:B------:R-:W-:Y:S01]  /*4890*/  FADD.FTZ R36, R132, R7 ;  /* 0x0000000784247221 */ /* 0x000fe20000010000 */
[----:B------:R-:W-:Y:S01]  /*48a0*/  F2FP.BF16.F32.PACK_AB R132, R47, R132 ;  /* 0x000000842f84723e */ /* 0x000fe200000010ff */
[----:B------:R-:W1:Y:S01]  /*48b0*/  MUFU.EX2 R143, R143 ;  /* 0x0000008f008f7308 */ /* 0x000e620000000800 */
[----:B--2---:R-:W-:Y:S01]  /*48c0*/  FADD.FTZ R5, R141, R34 ;  /* 0x000000228d057221 */ /* 0x004fe20000010000 */
[----:B------:R-:W-:-:S04]  /*48d0*/  FADD.FTZ R7, R47, R36 ;  /* 0x000000242f077221 */ /* 0x000fc80000010000 */
[----:B------:R-:W-:Y:S01]  /*48e0*/  FADD.FTZ R36, R134, R7 ;  /* 0x0000000786247221 */ /* 0x000fe20000010000 */
[C---:B------:R-:W-:Y:S01]  /*48f0*/  F2FP.BF16.F32.PACK_AB R134, R51.reuse, R134 ;  /* 0x000000863386723e */ /* 0x040fe200000010ff */
[----:B------:R-:W2:Y:S01]  /*4900*/  MUFU.EX2 R20, R20 ;  /* 0x0000001400147308 */ /* 0x000ea20000000800 */
[C---:B---3--:R-:W-:Y:S01]  /*4910*/  FADD.FTZ R34, R14.reuse, R5 ;  /* 0x000000050e227221 */ /* 0x048fe20000010000 */
[----:B------:R-:W-:Y:S01]  /*4920*/  FADD.FTZ R7, R51, R36 ;  /* 0x0000002433077221 */ /* 0x000fe20000010000 */
[----:B------:R-:W-:-:S03]  /*4930*/  F2FP.BF16.F32.PACK_AB R141, R14, R141 ;  /* 0x0000008d0e8d723e */ /* 0x000fc600000010ff */
[----:B------:R-:W-:Y:S01]  /*4940*/  FADD.FTZ R36, R128, R7 ;  /* 0x0000000780247221 */ /* 0x000fe20000010000 */
[----:B------:R-:W-:Y:S01]  /*4950*/  F2FP.BF16.F32.PACK_AB R128, R53, R128 ;  /* 0x000000803580723e */ /* 0x000fe200000010ff */
[----:B------:R-:W3:Y:S01]  /*4960*/  MUFU.EX2 R137, R137 ;  /* 0x0000008900897308 */ /* 0x000ee20000000800 */
[----:B-1----:R-:W-:Y:S01]  /*4970*/  FADD.FTZ R5, R143, R34 ;  /* 0x000000228f057221 */ /* 0x002fe20000010000 */
[----:B------:R-:W-:-:S04]  /*4980*/  FADD.FTZ R7, R53, R36 ;  /* 0x0000002435077221 */ /* 0x000fc80000010000 */
[----:B------:R-:W-:Y:S01]  /*4990*/  FADD.FTZ R36, R130, R7 ;  /* 0x0000000782247221 */ /* 0x000fe20000010000 */
[C---:B------:R-:W-:Y:S01]  /*49a0*/  F2FP.BF16.F32.PACK_AB R130, R57.reuse, R130 ;  /* 0x000000823982723e */ /* 0x040fe200000010ff */
[----:B------:R-:W1:Y:S01]  /*49b0*/  MUFU.EX2 R24, R24 ;  /* 0x0000001800187308 */ /* 0x000e620000000800 */
[C---:B--2---:R-:W-:Y:S01]  /*49c0*/  FADD.FTZ R34, R20.reuse, R5 ;  /* 0x0000000514227221 */ /* 0x044fe20000010000 */
[----:B------:R-:W-:Y:S01]  /*49d0*/  FADD.FTZ R7, R57, R36 ;  /* 0x0000002439077221 */ /* 0x000fe20000010000 */
[----:B------:R-:W-:-:S05]  /*49e0*/  F2FP.BF16.F32.PACK_AB R143, R20, R143 ;  /* 0x0000008f148f723e */ /* 0x000fca00000010ff */
        /* <DEDUP_REMOVED lines=65> */
[----:B--2---:R-:W-:Y:S01]  /*4e00*/  FADD.FTZ R4, R60, R7 ;  /* 0x000000073c047221 */ /* 0x004fe20000010000 */
[----:B------:R-:W-:-:S03]  /*4e10*/  VIADD R7, R88, 0xfffffffe ;  /* 0xfffffffe58077836 */ /* 0x000fc60000000000 */
[C---:B---3--:R-:W-:Y:S01]  /*4e20*/  FADD.FTZ R4, R25.reuse, R4 ;  /* 0x0000000419047221 */ /* 0x048fe20000010000 */
        /* <DEDUP_REMOVED lines=12> */
.L_x_11142:
[----:B------:R-:W-:-:S11]  /*4ef0*/  UISETP.NE.AND UP1, UPT, UR7, 0x1, UPT ;  /* 0x000000010700788c */ /* 0x000fd6000bf25270 */
[----:B------:R-:W-:Y:S02]  /*4f00*/  @UP1 ULDC.64 UR18, c[0x0][0x9e8] ;  /* 0x00027a0000121ab9 */ /* 0x000fe40000000a00 */
[----:B------:R-:W-:-:S04]  /*4f10*/  UIMAD.WIDE.U32 UR10, UR14, UR18, URZ ;  /* 0x000000120e0a72a5 */ /* 0x000fc8000f8e003f */
[----:B------:R-:W-:-:S12]  /*4f20*/  @UP1 USHF.R.U32.HI UR14, URZ, UR19, UR11 ;  /* 0x000000133f0e1299 */ /* 0x000fd8000801160b */
.L_x_11143:
[----:B------:R-:W-:-:S04]  /*4f30*/  UIMAD UR7, UR14, UR7, UR7 ;  /* 0x000000070e0772a4 */ /* 0x000fc8000f8e0207 */
[----:B------:R-:W-:-:S04]  /*4f40*/  UISETP.LT.AND UP1, UPT, UR6, UR7, UPT ;  /* 0x000000070600728c */ /* 0x000fc8000bf21270 */
[----:B------:R-:W-:-:S12]  /*4f50*/  USEL UR6, UR6, UR7, UP1 ;  /* 0x0000000706067287 */ /* 0x000fd80008800000 */
.L_x_11141:
        /* <DEDUP_REMOVED lines=21> */
[----:B------:R-:W-:-:S13]  /*50b0*/  ISETP.GE.AND P2, PT, R7, UR29, PT ;  /* 0x0000001d07007c0c */ /* 0x000fda000bf46270 */
[----:B------:R-:W-:Y:S05]  /*50c0*/  @!P2 BRA `(.L_x_11144) ;  /* 0x000000340050a947 */ /* 0x000fea0003800000 */
[----:B------:R-:W-:Y:S01]  /*50d0*/  IMAD.IADD R9, R3, 0x1, R6 ;  /* 0x0000000103097824 */ /* 0x000fe200078e0206 */
[----:B------:R-:W-:Y:S01]  /*50e0*/  ULDC UR23, c[0x0][0x9e4] ;  /* 0x0002790000177ab9 */ /* 0x000fe20000000800 */
[----:B------:R-:W-:Y:S01]  /*50f0*/  IMAD.MOV.U32 R119, RZ, RZ, RZ ;  /* 0x000000ffff777224 */ /* 0x000fe200078e00ff */
[----:B------:R-:W-:Y:S01]  /*5100*/  ULDC UR25, c[0x0][0x288] ;  /* 0x0000a20000197ab9 */ /* 0x000fe20000000800 */
[----:B------:R-:W-:Y:S01]  /*5110*/  ULDC UR22, c[0x0][0x988] ;  /* 0x0002620000167ab9 */ /* 0x000fe20000000800 */
[----:B------:R-:W-:Y:S01]  /*5120*/  ULDC UR26, c[0x0][0x9d8] ;  /* 0x00027600001a7ab9 */ /* 0x000fe20000000800 */
[----:B------:R-:W-:-:S05]  /*5130*/  ULDC UR24, c[0x0][0x9e0] ;  /* 0x0002780000187ab9 */ /* 0x000fca0000000800 */
.L_x_11161:
        /* <DEDUP_REMOVED lines=9> */
.L_x_11146:
[----:B------:R-:W-:Y:S01]  /*51d0*/  ULEA UR6, UR28, UR40, 0x3 ;  /* 0x000000281c067291 */ /* 0x000fe2000f8e183f */
[----:B------:R-:W-:-:S05]  /*51e0*/  IMAD.U32 R11, RZ, RZ, UR27 ;  /* 0x0000001bff0b7e24 */ /* 0x000fca000f8e00ff */
[----:B------:R-:W-:-:S04]  /*51f0*/  SHF.L.U32 R11, R11, 0x1f, RZ ;  /* 0x0000001f0b0b7819 */ /* 0x000fc800000006ff */
[----:B------:R1:W2:Y:S01]  /*5200*/  SYNCS.PHASECHK.TRANS64.TRYWAIT P2, [UR6+0x16830], R11 ;  /* 0x0168300bff0075a7 */ /* 0x0002a20008040146 */
[----:B------:R-:W-:Y:S05]  /*5210*/  @!P0 BRA `(.L_x_11147) ;  /* 0x0000000000048947 */ /* 0x000fea0003800000 */
[----:B------:R-:W-:Y:S01]  /*5220*/  BPT.TRAP 0x1 ;  /* 0x000000040000795c */ /* 0x000fe20000300000 */
.L_x_11147:
[----:B--2---:R-:W-:Y:S05]  /*5230*/  @P2 BRA `(.L_x_11145) ;  /* 0x0000000000082947 */ /* 0x004fea0003800000 */
[----:B------:R-:W2:Y:S02]  /*5240*/  SYNCS.PHASECHK.TRANS64.TRYWAIT P2, [UR6+0x16830], R11 ;  /* 0x0168300bff0075a7 */ /* 0x000ea40008040146 */
[----:B--2---:R-:W-:Y:S05]  /*5250*/  @!P2 BRA `(.L_x_11148) ;  /* 0x000000d000d8a947 */ /* 0x004fea0003800000 */
.L_x_11145:
        /* <DEDUP_REMOVED lines=25> */
.L_x_11150:
[----:B------:R-:W-:Y:S01]  /*53f0*/  ULEA UR6, UR39, UR40, 0x3 ;  /* 0x0000002827067291 */ /* 0x000fe2000f8e183f */
[----:B------:R-:W-:-:S05]  /*5400*/  IMAD.U32 R11, RZ, RZ, UR37 ;  /* 0x00000025ff0b7e24 */ /* 0x000fca000f8e00ff */
[----:B------:R-:W-:-:S04]  /*5410*/  SHF.L.U32 R11, R11, 0x1f, RZ ;  /* 0x0000001f0b0b7819 */ /* 0x000fc800000006ff */
[----:B------:R1:W2:Y:S01]  /*5420*/  SYNCS.PHASECHK.TRANS64.TRYWAIT P2, [UR6+0x16850], R11 ;  /* 0x0168500bff0075a7 */ /* 0x0002a20008040146 */
[----:B------:R-:W-:Y:S05]  /*5430*/  @!P0 BRA `(.L_x_11151) ;  /* 0x0000000000048947 */ /* 0x000fea0003800000 */
[----:B------:R-:W-:Y:S01]  /*5440*/  BPT.TRAP 0x1 ;  /* 0x000000040000795c */ /* 0x000fe20000300000 */
.L_x_11151:
[----:B--2---:R-:W-:Y:S05]  /*5450*/  @P2 BRA `(.L_x_11149) ;  /* 0x0000000000082947 */ /* 0x004fea0003800000 */
[----:B------:R-:W2:Y:S02]  /*5460*/  SYNCS.PHASECHK.TRANS64.TRYWAIT P2, [UR6+0x16850], R11 ;  /* 0x0168500bff0075a7 */ /* 0x000ea40008040146 */
[----:B--2---:R-:W-:Y:S05]  /*5470*/  @!P2 BRA `(.L_x_11152) ;  /* 0x000000d00068a947 */ /* 0x004fea0003800000 */
.L_x_11149:
        /* <DEDUP_REMOVED lines=13> */
[----:B------:R-:W3:Y:S01]  /*5550*/  LDC R78, c[0x0][0x2e0] ;  /* 0x0000b800ff4e7b82 */ /* 0x000ee20000000800 */
[----:B--2---:R-:W-:Y:S01]  /*5560*/  FMUL.FTZ R12, R25, UR26 ;  /* 0x0000001a190c7c20 */ /* 0x004fe20008410000 */
[----:B------:R-:W-:Y:S01]  /*5570*/  FMUL.FTZ R25, R32, UR26 ;  /* 0x0000001a20197c20 */ /* 0x000fe20008410000 */
[----:B------:R-:W-:Y:S01]  /*5580*/  FMUL.FTZ R32, R37, UR26 ;  /* 0x0000001a25207c20 */ /* 0x000fe20008410000 */
[----:B------:R-:W-:Y:S01]  /*5590*/  FMUL.FTZ R37, R46, UR26 ;  /* 0x0000001a2e257c20 */ /* 0x000fe20008410000 */
[----:B------:R-:W-:Y:S01]  /*55a0*/  FMUL.FTZ R46, R49, UR26 ;  /* 0x0000001a312e7c20 */ /* 0x000fe20008410000 */
[----:B------:R-:W-:Y:S01]  /*55b0*/  UMOV UR6, UR10 ;  /* 0x0000000a00067c82 */ /* 0x000fe20008000000 */
[----:B------:R-:W-:Y:S01]  /*55c0*/  FMUL.FTZ R49, R59, UR26 ;  /* 0x0000001a3b317c20 */ /* 0x000fe20008410000 */
[----:B------:R-:W-:Y:S01]  /*55d0*/  HGMMA.64x64x16.F32.BF16 R88, R148, gdesc[UR4].tnspB, R88, gsb0 ;  /* 0x40e0000494587df0 */ /* 0x000fe20008001858 */
[----:B------:R-:W-:Y:S01]  /*55e0*/  UIADD3 UR6, UR10, 0x80, URZ ;  /* 0x000000800a067890 */ /* 0x000fe2000fffe03f */
[----:B------:R-:W-:Y:S01]  /*55f0*/  FMUL.FTZ R59, R71, UR26 ;  /* 0x0000001a473b7c20 */ /* 0x000fe20008410000 */
[----:B------:R-:W-:Y:S01]  /*5600*/  UMOV UR7, 0x40000040 ;  /* 0x4000004000077882 */ /* 0x000fe20000000000 */
        /* <DEDUP_REMOVED lines=29> */
[----:B------:R-:W-:Y:S02]  /*57e0*/  VIADD R38, R16, 0x9 ;  /* 0x0000000910267836 */ /* 0x000fe40000000000 */
[----:B------:R-:W-:Y:S01]  /*57f0*/  FMUL.FTZ R53, R63, UR26 ;  /* 0x0000001a3f357c20 */ /* 0x000fe20008410000 */
[----:B------:R-:W-:Y:S01]  /*5800*/  FMUL.FTZ R70, R73, UR26 ;  /* 0x0000001a49467c20 */ /* 0x000fe20008410000 */
[----:B------:R-:W-:Y:S01]  /*5810*/  ISETP.GE.U32.AND P2, PT, R2, 0x180, PT ;  /* 0x000001800200780c */ /* 0x000fe20003f46070 */
[----:B------:R-:W-:Y:S01]  /*5820*/  FMUL.FTZ R73, R76, UR26 ;  /* 0x0000001a4c497c20 */ /* 0x000fe20008410000 */
[----:B------:R-:W-:Y:S01]  /*5830*/  FMUL.FTZ R63, R79, UR26 ;  /* 0x0000001a4f3f7c20 */ /* 0x000fe20008410000 */
[----:B---3--:R-:W-:Y:S02]  /*5840*/  IMAD R78, R78, UR47, R67 ;  /* 0x0000002f4e4e7c24 */ /* 0x008fe4000f8e0243 */
        /* <DEDUP_REMOVED lines=12> */
[----:B------:R-:W-:-:S02]  /*5910*/  @!P1 VIADD R39, R39, 0x16840 ;  /* 0x0001684027279836 */ /* 0x000fc40000000000 */
[----:B------:R-:W-:Y:S02]  /*5920*/  IMAD R78, R17, -0x2, R78 ;  /* 0xfffffffe114e7824 */ /* 0x000fe400078e024e */
[----:B------:R-:W2:Y:S01]  /*5930*/  MUFU.TANH R12, R12 ;  /* 0x0000000c000c7308 */ /* 0x000ea20000002400 */
[----:B------:R-:W-:Y:S01]  /*5940*/  @!P1 PRMT R39, RZ, 0x654, R39 ;  /* 0x00000654ff279816 */ /* 0x000fe20000000027 */
[----:B------:R-:W-:-:S04]  /*5950*/  VIADD R81, R78, UR24 ;  /* 0x000000184e517c36 */ /* 0x000fc80008000000 */
[----:B------:R-:W-:Y:S02]  /*5960*/  IMAD.IADD R85, R3, 0x1, R81 ;  /* 0x0000000103557824 */ /* 0x000fe400078e0251 */
[----:B------:R-:W3:Y:S08]  /*5970*/  MUFU.TANH R13, R13 ;  /* 0x0000000d000d7308 */ /* 0x000ef00000002400 */
[----:B------:R-:W4:Y:S01]  /*5980*/  MUFU.TANH R14, R14 ;  /* 0x0000000e000e7308 */ /* 0x000f220000002400 */
[----:B------:R-:W-:-:S02]  /*5990*/  WARPGROUP.DEPBAR.LE gsb0, 0x0 ;  /* 0x00008000000079c5 */ /* 0x000fc40000010000 */
[----:B------:R-:W-:-:S05]  /*59a0*/  WARPGROUP.ARRIVE ;  /* 0x00000000000079c5 */ /* 0x000fca0000000000 */
[----:B------:R-:W1:Y:S01]  /*59b0*/  MUFU.TANH R15, R15 ;  /* 0x0000000f000f7308 */ /* 0x000e620000002400 */
[----:B------:R-:W-:Y:S01]  /*59c0*/  HGMMA.64x64x16.F32.BF16 R88, R144, gdesc[UR4].tnspB, R88, gsb0 ;  /* 0x40e0000490587df0 */ /* 0x000fe20008001858 */
        /* <DEDUP_REMOVED lines=60> */
[----:B------:R5:W1:Y:S01]  /*5d90*/  MUFU.TANH R132, R44 ;  /* 0x0000002c00847308 */ /* 0x000a620000002400 */
[----:B------:R-:W-:Y:S01]  /*5da0*/  HGMMA.64x64x16.F32.BF16 R88, R128, gdesc[UR4].tnspB, R88, gsb0 ;  /* 0x40e0000480587df0 */ /* 0x000fe20008001858 */
[----:B------:R-:W-:Y:S01]  /*5db0*/  UIADD3 UR6, UR10, 0x300, URZ ;  /* 0x000003000a067890 */ /* 0x000fe2000fffe03f */
[----:B------:R-:W-:Y:S01]  /*5dc0*/  UMOV UR7, 0x40000040 ;  /* 0x4000004000077882 */ /* 0x000fe20000000000 */
[----:B-----5:R-:W-:Y:S01]  /*5dd0*/  FMUL.FTZ R44, R55, UR26 ;  /* 0x0000001a372c7c20 */ /* 0x020fe20008410000 */
[----:B------:R-:W-:Y:S01]  /*5de0*/  FMUL.FTZ R55, R66, UR26 ;  /* 0x0000001a42377c20 */ /* 0x000fe20008410000 */
[----:B------:R-:W-:Y:S02]  /*5df0*/  FMUL.FTZ R66, R86, UR26 ;  /* 0x0000001a56427c20 */ /* 0x000fe40008410000 */
        /* <DEDUP_REMOVED lines=23> */
[----:B------:R-:W-:-:S04]  /*5f70*/  VIADD R83, R78, UR21 ;  /* 0x000000154e537c36 */ /* 0x000fc80008000000 */
[----:B------:R-:W-:-:S03]  /*5f80*/  IMAD.IADD R86, R3, 0x1, R83 ;  /* 0x0000000103567824 */ /* 0x000fc600078e0253 */
        /* <DEDUP_REMOVED lines=11> */
[----:B------:R-:W-:Y:S03]  /*6040*/  HGMMA.64x64x16.F32.BF16 R88, R120, gdesc[UR4].tnspB, R88, gsb0 ;  /* 0x40e0000478587df0 */ /* 0x000fe60008001858 */
        /* <DEDUP_REMOVED lines=15> */
.L_x_11155:
[----:B------:R-:W-:-:S05]  /*6140*/  IMAD.U32 R80, RZ, RZ, UR23 ;  /* 0x00000017ff507e24 */ /* 0x000fca000f8e00ff */
[----:B------:R-:W-:-:S13]  /*6150*/  ISETP.NE.AND P2, PT, R80, 0x1, PT ;  /* 0x000000015000780c */ /* 0x000fda0003f45270 */
[----:B-1----:R-:W1:Y:S01]  /*6160*/  @P2 LDC.64 R38, c[0x0][0x9e8] ;  /* 0x00027a00ff262b82 */ /* 0x002e620000000a00 */
[----:B------:R-:W-:-:S04]  /*6170*/  @P2 IMAD.IADD R87, R3, 0x1, R6 ;  /* 0x0000000103572824 */ /* 0x000fc800078e0206 */
[----:B-1----:R-:W-:-:S04]  /*6180*/  @P2 IMAD.HI.U32 R78, R87, R38, RZ ;  /* 0x00000026574e2227 */ /* 0x002fc800078e00ff */
[----:B------:R-:W-:Y:S01]  /*6190*/  IMAD.MOV.U32 R38, RZ, RZ, R9 ;  /* 0x000000ffff267224 */ /* 0x000fe200078e0009 */
[----:B------:R-:W-:-:S07]  /*61a0*/  @P2 SHF.R.U32.HI R38, RZ, R39, R78 ;  /* 0x00000027ff262219 */ /* 0x000fce000001164e */
.L_x_11156:
[----:B------:R-:W-:Y:S05]  /*61b0*/  BSYNC B0 ;  /* 0x0000000000007941 */ /* 0x000fea0003800000 */
.L_x_11154:
[----:B------:R-:W-:-:S04]  /*61c0*/  IMAD R38, R38, R80, -R77 ;  /* 0x0000005026267224 */ /* 0x000fc800078e0a4d */
[----:B------:R-:W-:-:S05]  /*61d0*/  IMAD R38, R17, -0x2, R38 ;  /* 0xfffffffe11267824 */ /* 0x000fca00078e0226 */
[----:B------:R-:W-:Y:S02]  /*61e0*/  VIADDMNMX R85, R38, R80, R85, PT ;  /* 0x0000005026557246 */ /* 0x000fe40003800155 */
[----:B------:R-:W-:-:S07]  /*61f0*/  VIMNMX R86, R86, R38, !PT ;  /* 0x0000002656567248 */ /* 0x000fce0007fe0100 */
.L_x_11153:
[----:B------:R-:W-:-:S04]  /*6200*/  ISETP.GT.AND P2, PT, R7, -0x1, PT ;  /* 0xffffffff0700780c */ /* 0x000fc80003f44270 */
[C---:B------:R-:W-:Y:S02]  /*6210*/  ISETP.GT.AND P5, PT, R86.reuse, RZ, P2 ;  /* 0x000000ff5600720c */ /* 0x040fe400017a4270 */
[C---:B------:R-:W-:Y:S02]  /*6220*/  ISETP.GT.AND P4, PT, R86.reuse, 0x1, P2 ;  /* 0x000000015600780c */ /* 0x040fe40001784270 */
[----:B------:R-:W-:Y:S02]  /*6230*/  ISETP.LT.OR P5, PT, R85, 0x1, P5 ;  /* 0x000000015500780c */ /* 0x000fe40002fa1670 */
[C---:B------:R-:W-:Y:S02]  /*6240*/  ISETP.GT.AND P3, PT, R86.reuse, 0x9, P2 ;  /* 0x000000095600780c */ /* 0x040fe40001764270 */
[----:B-1----:R-:W-:Y:S02]  /*6250*/  FSEL R84, R11, -INF , !P5 ;  /* 0xff8000000b547808 */ /* 0x002fe40006800000 */
[----:B------:R-:W-:-:S02]  /*6260*/  ISETP.GT.AND P5, PT, R86, 0x10, P2 ;  /* 0x000000105600780c */ /* 0x000fc400017a4270 */
[C---:B------:R-:W-:Y:S02]  /*6270*/  ISETP.LT.OR P4, PT, R85.reuse, 0x2, P4 ;  /* 0x000000025500780c */ /* 0x040fe40002781670 */
[C---:B------:R-:W-:Y:S02]  /*6280*/  ISETP.LT.OR P3, PT, R85.reuse, 0xa, P3 ;  /* 0x0000000a5500780c */ /* 0x040fe40001f61670 */
[----:B------:R-:W-:Y:S02]  /*6290*/  ISETP.LT.OR P5, PT, R85, 0x11, P5 ;  /* 0x000000115500780c */ /* 0x000fe40002fa1670 */
[----:B------:R-:W-:Y:S02]  /*62a0*/  ISETP.GT.AND P6, PT, R86, 0x8, P2 ;  /* 0x000000085600780c */ /* 0x000fe400017c4270 */
[----:B------:R-:W-:Y:S02]  /*62b0*/  FSEL R82, R12, -INF , !P4 ;  /* 0xff8000000c527808 */ /* 0x000fe40006000000 */
[----:B------:R-:W-:-:S02]  /*62c0*/  ISETP.GT.AND P4, PT, R86, 0x11, P2 ;  /* 0x000000115600780c */ /* 0x000fc40001784270 */
[----:B------:R-:W-:Y:S02]  /*62d0*/  FSEL R78, R20, -INF , !P3 ;  /* 0xff800000144e7808 */ /* 0x000fe40005800000 */
        /* <DEDUP_REMOVED lines=44> */
[C---:B------:R-:W-:Y:S02]  /*65a0*/  ISETP.GT.AND P6, PT, R86.reuse, 0x48, P2 ;  /* 0x000000485600780c */ /* 0x040fe400017c4270 */
        /* <DEDUP_REMOVED lines=16> */
[----:B------:R-:W-:Y:S01]  /*66b0*/  FSEL R15, R71, -INF , !P5 ;  /* 0xff800000470f7808 */ /* 0x000fe20006800000 */
[----:B------:R-:W-:Y:S01]  /*66c0*/  IMAD.IADD R71, R0, 0x1, R83 ;  /* 0x0000000100477824 */ /* 0x000fe200078e0253 */
        /* <DEDUP_REMOVED lines=8> */
[----:B------:R-:W-:-:S02]  /*6750*/  FSEL R70, R72, -INF , !P3 ;  /* 0xff80000048467808 */ /* 0x000fc40005800000 */
[----:B------:R-:W-:Y:S02]  /*6760*/  FSEL R72, R74, -INF , !P5 ;  /* 0xff8000004a487808 */ /* 0x000fe40006800000 */
[----:B------:R-:W-:Y:S02]  /*6770*/  PLOP3.LUT P5, PT, PT, PT, UP0, 0x40, 0x0 ;  /* 0x000000000000781c */ /* 0x000fe40003fae808 */
[----:B------:R-:W-:Y:S02]  /*6780*/  ISETP.LT.OR P6, PT, R85, 0x69, P6 ;  /* 0x000000695500780c */ /* 0x000fe400037c1670 */
[----:B------:R-:W-:Y:S02]  /*6790*/  ISETP.GT.AND P4, PT, R86, 0x71, P2 ;  /* 0x000000715600780c */ /* 0x000fe40001784270 */
[----:B------:R-:W-:Y:S01]  /*67a0*/  FSEL R69, R73, -INF , !P6 ;  /* 0xff80000049457808 */ /* 0x000fe20007000000 */
[----:B------:R-:W-:Y:S01]  /*67b0*/  IMAD.IADD R73, R0, 0x1, R81 ;  /* 0x0000000100497824 */ /* 0x000fe200078e0251 */
[----:B------:R-:W-:-:S02]  /*67c0*/  ISETP.GT.AND P6, PT, R86, 0x78, P2 ;  /* 0x000000785600780c */ /* 0x000fc400017c4270 */
[----:B------:R-:W-:Y:S02]  /*67d0*/  ISETP.GT.AND P3, PT, R86, 0x79, P2 ;  /* 0x000000795600780c */ /* 0x000fe40001764270 */
[C---:B------:R-:W-:Y:S02]  /*67e0*/  ISETP.LT.OR P6, PT, R85.reuse, 0x79, P6 ;  /* 0x000000795500780c */ /* 0x040fe400037c1670 */
[C---:B------:R-:W-:Y:S02]  /*67f0*/  ISETP.LT.OR P4, PT, R85.reuse, 0x72, P4 ;  /* 0x000000725500780c */ /* 0x040fe40002781670 */
[----:B------:R-:W-:Y:S02]  /*6800*/  ISETP.LT.OR P3, PT, R85, 0x7a, P3 ;  /* 0x0000007a5500780c */ /* 0x000fe40001f61670 */
[----:B------:R-:W-:Y:S02]  /*6810*/  FSEL R74, R75, -INF , !P6 ;  /* 0xff8000004b4a7808 */ /* 0x000fe40007000000 */
[----:B------:R-:W-:-:S02]  /*6820*/  FSEL R76, R76, -INF , !P4 ;  /* 0xff8000004c4c7808 */ /* 0x000fc40006000000 */
        /* <DEDUP_REMOVED lines=14> */
.L_x_11159:
[----:B------:R-:W-:-:S05]  /*6910*/  IMAD.U32 R86, RZ, RZ, UR23 ;  /* 0x00000017ff567e24 */ /* 0x000fca000f8e00ff */
[----:B------:R-:W-:-:S13]  /*6920*/  ISETP.NE.AND P3, PT, R86, 0x1, PT ;  /* 0x000000015600780c */ /* 0x000fda0003f65270 */
[----:B------:R-:W1:Y:S02]  /*6930*/  @P3 LDC.64 R38, c[0x0][0x9e8] ;  /* 0x00027a00ff263b82 */ /* 0x000e640000000a00 */
[----:B-1----:R-:W-:-:S05]  /*6940*/  @P3 IMAD.HI.U32 R38, R11, R38, RZ ;  /* 0x000000260b263227 */ /* 0x002fca00078e00ff */
[----:B------:R-:W-:-:S07]  /*6950*/  @P3 SHF.R.U32.HI R11, RZ, R39, R38 ;  /* 0x00000027ff0b3219 */ /* 0x000fce0000011626 */
.L_x_11160:
[----:B------:R-:W-:Y:S05]  /*6960*/  BSYNC B0 ;  /* 0x0000000000007941 */ /* 0x000fea0003800000 */
.L_x_11158:
[----:B------:R-:W-:-:S04]  /*6970*/  IMAD R38, R11, R86, -R77 ;  /* 0x000000560b267224 */ /* 0x000fc800078e0a4d */
[----:B------:R-:W-:-:S05]  /*6980*/  IMAD R38, R17, -0x2, R38 ;  /* 0xfffffffe11267824 */ /* 0x000fca00078e0226 */
[----:B------:R-:W-:Y:S02]  /*6990*/  VIADDMNMX R73, R38, R86, R73, PT ;  /* 0x0000005626497246 */ /* 0x000fe40003800149 */
[----:B------:R-:W-:-:S07]  /*69a0*/  VIMNMX R71, R71, R38, !PT ;  /* 0x0000002647477248 */ /* 0x000fce0007fe0100 */
.L_x_11157:
        /* <DEDUP_REMOVED lines=65> */
[----:B------:R-:W-:Y:S01]  /*6dc0*/  FSEL R37, R37, -INF , !P4 ;  /* 0xff80000025257808 */ /* 0x000fe20006000000 */
[----:B------:R-:W1:Y:S01]  /*6dd0*/  SHFL.BFLY PT, R11, R38, 0x2, 0x1f ;  /* 0x0c401f00260b7f89 */ /* 0x000e6200000e0000 */
        /* <DEDUP_REMOVED lines=21> */
[----:B------:R-:W-:Y:S01]  /*6f30*/  FMUL.FTZ R77, R11, UR22 ;  /* 0x000000160b4d7c20 */ /* 0x000fe20008410000 */
[----:B------:R-:W-:-:S02]  /*6f40*/  FSEL R63, R63, -INF , !P4 ;  /* 0xff8000003f3f7808 */ /* 0x000fc40006000000 */
[----:B------:R-:W-:Y:S02]  /*6f50*/  ISETP.GT.AND P4, PT, R71, 0x78, P2 ;  /* 0x000000784700780c */ /* 0x000fe40001784270 */
[----:B------:R-:W-:Y:S02]  /*6f60*/  FSEL R39, R77, RZ, P6 ;  /* 0x000000ff4d277208 */ /* 0x000fe40003000000 */
[----:B------:R-:W-:Y:S02]  /*6f70*/  ISETP.LT.OR P4, PT, R73, 0x79, P4 ;  /* 0x000000794900780c */ /* 0x000fe40002781670 */
[----:B------:R-:W-:Y:S01]  /*6f80*/  FSEL R83, R11, RZ, P6 ;  /* 0x000000ff0b537208 */ /* 0x000fe20003000000 */
[--C-:B------:R-:W-:Y:S01]  /*6f90*/  FFMA.FTZ R144, R25, UR22, -R39.reuse ;  /* 0x0000001619907c23 */ /* 0x100fe20008010827 */
[----:B------:R-:W-:Y:S01]  /*6fa0*/  FSEL R25, R13, -INF , !P5 ;  /* 0xff8000000d197808 */ /* 0x000fe20006800000 */
[--C-:B------:R-:W-:Y:S01]  /*6fb0*/  FFMA.FTZ R38, R26, UR22, -R39.reuse ;  /* 0x000000161a267c23 */ /* 0x100fe20008010827 */
[--C-:B------:R-:W-:Y:S01]  /*6fc0*/  FFMA.FTZ R146, R31, UR22, -R39.reuse ;  /* 0x000000161f927c23 */ /* 0x100fe20008010827 */
        /* <DEDUP_REMOVED lines=8> */
[----:B------:R-:W-:Y:S01]  /*7050*/  FADD.FTZ R83, -R83, R8 ;  /* 0x0000000853537221 */ /* 0x000fe20000010100 */
        /* <DEDUP_REMOVED lines=28> */
[----:B------:R-:W-:Y:S01]  /*7220*/  FMNMX.FTZ R26, R34, R35, !PT ;  /* 0x00000023221a7209 */ /* 0x000fe20007810000 */
[--C-:B------:R-:W-:Y:S01]  /*7230*/  FFMA.FTZ R134, R129, UR22, -R39.reuse ;  /* 0x0000001681867c23 */ /* 0x100fe20008010827 */
[----:B------:R-:W-:Y:S01]  /*7240*/  ISETP.GT.AND P5, PT, R71, 0x41, P2 ;  /* 0x000000414700780c */ /* 0x000fe200017a4270 */
[----:B------:R2:W-:Y:S01]  /*7250*/  MUFU.EX2 R35, R36 ;  /* 0x0000002400237308 */ /* 0x0005e20000000800 */
[----:B------:R-:W-:Y:S01]  /*7260*/  FMNMX.FTZ R81, R37, R26, !PT ;  /* 0x0000001a25517209 */ /* 0x000fe20007810000 */
[--C-:B------:R-:W-:Y:S01]  /*7270*/  FFMA.FTZ R15, R20, UR22, -R39.reuse ;  /* 0x00000016140f7c23 */ /* 0x100fe20008010827 */
[C---:B------:R-:W-:Y:S01]  /*7280*/  ISETP.LT.OR P3, PT, R73.reuse, 0x41, P3 ;  /* 0x000000414900780c */ /* 0x040fe20001f61670 */
[--C-:B------:R-:W-:Y:S01]  /*7290*/  FFMA.FTZ R69, R70, UR22, -R39.reuse ;  /* 0x0000001646457c23 */ /* 0x100fe20008010827 */
[----:B------:R-:W-:Y:S01]  /*72a0*/  FMNMX.FTZ R26, R40, R81, !PT ;  /* 0x00000051281a7209 */ /* 0x000fe20007810000 */
[--C-:B------:R-:W-:Y:S01]  /*72b0*/  FFMA.FTZ R120, R72, UR22, -R39.reuse ;  /* 0x0000001648787c23 */ /* 0x100fe20008010827 */
[----:B------:R-:W-:Y:S01]  /*72c0*/  ISETP.LT.OR P5, PT, R73, 0x42, P5 ;  /* 0x000000424900780c */ /* 0x000fe20002fa1670 */
[--C-:B------:R-:W-:Y:S01]  /*72d0*/  FFMA.FTZ R122, R74, UR22, -R39.reuse ;  /* 0x000000164a7a7c23 */ /* 0x100fe20008010827 */
[----:B------:R-:W-:Y:S01]  /*72e0*/  FMNMX.FTZ R81, R41, R26, !PT ;  /* 0x0000001a29517209 */ /* 0x000fe20007810000 */
[----:B------:R-:W-:Y:S01]  /*72f0*/  FFMA.FTZ R75, R75, UR22, -R39 ;  /* 0x000000164b4b7c23 */ /* 0x000fe20008010827 */
[----:B------:R-:W-:Y:S01]  /*7300*/  FSEL R48, R48, -INF , !P3 ;  /* 0xff80000030307808 */ /* 0x000fe20005800000 */
[----:B------:R-:W-:Y:S01]  /*7310*/  MUFU.EX2 R148, R148 ;  /* 0x0000009400947308 */ /* 0x000fe20000000800 */
[----:B------:R-:W-:-:S02]  /*7320*/  FMNMX.FTZ R26, R42, R81, !PT ;  /* 0x000000512a1a7209 */ /* 0x000fc40007810000 */
[----:B------:R-:W-:Y:S02]  /*7330*/  ISETP.GT.AND P3, PT, R71, 0x49, P2 ;  /* 0x000000494700780c */ /* 0x000fe40001764270 */
        /* <DEDUP_REMOVED lines=10> */
[----:B------:R-:W-:Y:S02]  /*73e0*/  ISETP.LT.OR P5, PT, R73, 0x51, P5 ;  /* 0x000000514900780c */ /* 0x000fe40002fa1670 */
[----:B------:R-:W-:Y:S01]  /*73f0*/  FMNMX.FTZ R26, R52, R81, !PT ;  /* 0x00000051341a7209 */ /* 0x000fe20007810000 */
[----:B------:R-:W-:Y:S01]  /*7400*/  MUFU.EX2 R79, R79 ;  /* 0x0000004f004f7308 */ /* 0x000fe20000000800 */
[----:B------:R-:W-:-:S02]  /*7410*/  ISETP.GT.AND P3, PT, R71, 0x58, P2 ;  /* 0x000000584700780c */ /* 0x000fc40001764270 */
[----:B------:R-:W-:Y:S02]  /*7420*/  FSEL R55, R55, -INF , !P5 ;  /* 0xff80000037377808 */ /* 0x000fe40006800000 */
[----:B------:R-:W-:Y:S02]  /*7430*/  FMNMX.FTZ R26, R53, R26, !PT ;  /* 0x0000001a351a7209 */ /* 0x000fe40007810000 */
[----:B------:R-:W-:Y:S01]  /*7440*/  ISETP.GT.AND P5, PT, R71, 0x59, P2 ;  /* 0x000000594700780c */ /* 0x000fe200017a4270 */
[----:B------:R-:W-:Y:S01]  /*7450*/  MUFU.EX2 R144, R144 ;  /* 0x0000009000907308 */ /* 0x000fe20000000800 */
[----:B------:R-:W-:Y:S02]  /*7460*/  ISETP.LT.OR P3, PT, R73, 0x59, P3 ;  /* 0x000000594900780c */ /* 0x000fe40001f61670 */
[----:B------:R-:W-:Y:S02]  /*7470*/  FMNMX.FTZ R51, R55, R26, !PT ;  /* 0x0000001a37337209 */ /* 0x000fe40007810000 */
[----:B------:R-:W-:-:S02]  /*7480*/  ISETP.LT.OR P5, PT, R73, 0x5a, P5 ;  /* 0x0000005a4900780c */ /* 0x000fc40002fa1670 */
[----:B------:R-:W-:Y:S01]  /*7490*/  FSEL R58, R58, -INF , !P3 ;  /* 0xff8000003a3a7808 */ /* 0x000fe20005800000 */
[----:B------:R-:W-:Y:S01]  /*74a0*/  MUFU.EX2 R13, R38 ;  /* 0x00000026000d7308 */ /* 0x000fe20000000800 */
[----:B------:R-:W-:Y:S02]  /*74b0*/  FMNMX.FTZ R81, R56, R51, !PT ;  /* 0x0000003338517209 */ /* 0x000fe40007810000 */
[----:B------:R-:W-:Y:S02]  /*74c0*/  ISETP.GT.AND P3, PT, R71, 0x61, P2 ;  /* 0x000000614700780c */ /* 0x000fe40001764270 */
[----:B------:R-:W-:Y:S02]  /*74d0*/  FSEL R59, R59, -INF , !P5 ;  /* 0xff8000003b3b7808 */ /* 0x000fe40006800000 */
[----:B------:R-:W-:Y:S01]  /*74e0*/  FMNMX.FTZ R26, R58, R81, !PT ;  /* 0x000000513a1a7209 */ /* 0x000fe20007810000 */
[----:B------:R-:W-:Y:S01]  /*74f0*/  MUFU.EX2 R146, R146 ;  /* 0x0000009200927308 */ /* 0x000fe20000000800 */
[----:B------:R-:W-:-:S02]  /*7500*/  ISETP.GT.AND P5, PT, R71, 0x68, P2 ;  /* 0x000000684700780c */ /* 0x000fc400017a4270 */
[----:B------:R-:W-:Y:S02]  /*7510*/  ISETP.LT.OR P3, PT, R73, 0x62, P3 ;  /* 0x000000624900780c */ /* 0x000fe40001f61670 */
[----:B------:R-:W-:Y:S02]  /*7520*/  FMNMX.FTZ R81, R59, R26, !PT ;  /* 0x0000001a3b517209 */ /* 0x000fe40007810000 */
[----:B------:R-:W-:Y:S01]  /*7530*/  FSEL R61, R61, -INF , !P3 ;  /* 0xff8000003d3d7808 */ /* 0x000fe20005800000 */
[----:B------:R-:W-:Y:S01]  /*7540*/  MUFU.EX2 R140, R140 ;  /* 0x0000008c008c7308 */ /* 0x000fe20000000800 */
[----:B------:R-:W-:Y:S02]  /*7550*/  ISETP.LT.OR P5, PT, R73, 0x69, P5 ;  /* 0x000000694900780c */ /* 0x000fe40002fa1670 */
[----:B------:R-:W-:Y:S02]  /*7560*/  FMNMX.FTZ R26, R60, R81, !PT ;  /* 0x000000513c1a7209 */ /* 0x000fe40007810000 */
[----:B------:R-:W-:-:S02]  /*7570*/  ISETP.GT.AND P3, PT, R71, 0x70, P2 ;  /* 0x000000704700780c */ /* 0x000fc40001764270 */
[----:B------:R-:W-:Y:S01]  /*7580*/  FSEL R62, R62, -INF , !P5 ;  /* 0xff8000003e3e7808 */ /* 0x000fe20006800000 */
[----:B------:R-:W-:Y:S01]  /*7590*/  MUFU.EX2 R142, R142 ;  /* 0x0000008e008e7308 */ /* 0x000fe20000000800 */
[----:B------:R-:W-:Y:S02]  /*75a0*/  FMNMX.FTZ R81, R61, R26, !PT ;  /* 0x0000001a3d517209 */ /* 0x000fe40007810000 */
[----:B------:R-:W-:Y:S02]  /*75b0*/  ISETP.GT.AND P5, PT, R71, 0x71, P2 ;  /* 0x000000714700780c */ /* 0x000fe400017a4270 */
[----:B------:R-:W-:Y:S02]  /*75c0*/  ISETP.LT.OR P3, PT, R73, 0x71, P3 ;  /* 0x000000714900780c */ /* 0x000fe40001f61670 */
[----:B------:R-:W-:Y:S01]  /*75d0*/  FMNMX.FTZ R26, R62, R81, !PT ;  /* 0x000000513e1a7209 */ /* 0x000fe20007810000 */
[----:B------:R-:W-:Y:S01]  /*75e0*/  MUFU.EX2 R45, R45 ;  /* 0x0000002d002d7308 */ /* 0x000fe20000000800 */
[----:B------:R-:W-:-:S02]  /*75f0*/  ISETP.GT.AND P2, PT, R71, 0x79, P2 ;  /* 0x000000794700780c */ /* 0x000fc40001744270 */
[----:B------:R-:W-:Y:S02]  /*7600*/  ISETP.LT.OR P5, PT, R73, 0x72, P5 ;  /* 0x000000724900780c */ /* 0x000fe40002fa1670 */
[----:B------:R-:W-:Y:S02]  /*7610*/  FSEL R64, R64, -INF , !P3 ;  /* 0xff80000040407808 */ /* 0x000fe40005800000 */
[----:B------:R-:W-:Y:S01]  /*7620*/  FMNMX.FTZ R71, R63, R26, !PT ;  /* 0x0000001a3f477209 */ /* 0x000fe20007810000 */
[----:B------:R-:W-:Y:S01]  /*7630*/  MUFU.EX2 R136, R136 ;  /* 0x0000008800887308 */ /* 0x000fe20000000800 */
[----:B------:R-:W-:Y:S01]  /*7640*/  FSEL R26, R65, -INF , !P5 ;  /* 0xff800000411a7808 */ /* 0x000fe20006800000 */
[--C-:B------:R-:W-:Y:S01]  /*7650*/  FFMA.FTZ R65, R128, UR22, -R39.reuse ;  /* 0x0000001680417c23 */ /* 0x100fe20008010827 */
[----:B------:R-:W-:Y:S01]  /*7660*/  FMNMX.FTZ R71, R64, R71, !PT ;  /* 0x0000004740477209 */ /* 0x000fe20007810000 */
[----:B------:R-:W-:Y:S01]  /*7670*/  FFMA.FTZ R128, R131, UR22, -R39 ;  /* 0x0000001683807c23 */ /* 0x000fe20008010827 */
[----:B------:R-:W-:-:S02]  /*7680*/  ISETP.LT.OR P2, PT, R73, 0x7a, P2 ;  /* 0x0000007a4900780c */ /* 0x000fc40001741670 */
[----:B------:R-:W-:Y:S01]  /*7690*/  FSEL R66, R66, -INF , !P4 ;  /* 0xff80000042427808 */ /* 0x000fe20006000000 */
[----:B------:R-:W-:Y:S01]  /*76a0*/  MUFU.EX2 R47, R47 ;  /* 0x0000002f002f7308 */ /* 0x000fe20000000800 */
[----:B------:R-:W-:Y:S02]  /*76b0*/  FMNMX.FTZ R71, R26, R71, !PT ;  /* 0x000000471a477209 */ /* 0x000fe40007810000 */
[----:B-1----:R-:W-:Y:S01]  /*76c0*/  FSEL R32, R67, -INF , !P2 ;  /* 0xff80000043207808 */ /* 0x002fe20005000000 */
[--C-:B------:R-:W-:Y:S01]  /*76d0*/  FFMA.FTZ R67, R130, UR22, -R39.reuse ;  /* 0x0000001682437c23 */ /* 0x100fe20008010827 */
[----:B------:R-:W-:Y:S01]  /*76e0*/  FMNMX.FTZ R71, R66, R71, !PT ;  /* 0x0000004742477209 */ /* 0x000fe20007810000 */
[--C-:B------:R-:W-:Y:S02]  /*76f0*/  FFMA.FTZ R130, R68, UR22, -R39.reuse ;  /* 0x0000001644827c23 */ /* 0x100fe40008010827 */
[----:B------:R-:W-:Y:S01]  /*7700*/  MUFU.EX2 R138, R138 ;  /* 0x0000008a008a7308 */ /* 0x000fe20000000800 */
[----:B--2---:R-:W-:Y:S01]  /*7710*/  FMNMX.FTZ R36, R32, R71, !PT ;  /* 0x0000004720247209 */ /* 0x004fe20007810000 */
[----:B------:R-:W-:-:S04]  /*7720*/  FFMA.FTZ R71, R12, UR22, -R39 ;  /* 0x000000160c477c23 */ /* 0x000fc80008010827 */
[----:B------:R-:W1:Y:S02]  /*7730*/  SHFL.BFLY PT, R73, R36, 0x2, 0x1f ;  /* 0x0c401f0024497f89 */ /* 0x000e6400000e0000 */
[----:B------:R-:W-:Y:S08]  /*7740*/  MUFU.EX2 R51, R50 ;  /* 0x0000003200337308 */ /* 0x000ff00000000800 */
[----:B------:R-:W-:Y:S08]  /*7750*/  MUFU.EX2 R132, R132 ;  /* 0x0000008400847308 */ /* 0x000ff00000000800 */
[----:B------:R-:W-:Y:S01]  /*7760*/  MUFU.EX2 R57, R57 ;  /* 0x0000003900397308 */ /* 0x000fe20000000800 */
[----:B-1----:R-:W-:Y:S01]  /*7770*/  FMNMX.FTZ R12, R36, R73, !PT ;  /* 0x00000049240c7209 */ /* 0x002fe20007810000 */
[----:B------:R-:W-:Y:S01]  /*7780*/  FFMA.FTZ R73, R76, UR22, -R39 ;  /* 0x000000164c497c23 */ /* 0x000fe20008010827 */
[----:B------:R-:W-:-:S05]  /*7790*/  FMUL.FTZ R39, R83, UR22 ;  /* 0x0000001653277c20 */ /* 0x000fca0008410000 */
[----:B------:R-:W-:Y:S01]  /*77a0*/  MUFU.EX2 R134, R134 ;  /* 0x0000008600867308 */ /* 0x000fe20000000800 */
[----:B------:R-:W1:Y:S07]  /*77b0*/  SHFL.BFLY PT, R81, R12, 0x1, 0x1f ;  /* 0x0c201f000c517f89 */ /* 0x000e6e00000e0000 */
[----:B------:R-:W2:Y:S08]  /*77c0*/  MUFU.EX2 R39, R39 ;  /* 0x0000002700277308 */ /* 0x000eb00000000800 */
[----:B------:R-:W-:Y:S08]  /*77d0*/  MUFU.EX2 R65, R65 ;  /* 0x0000004100417308 */ /* 0x000ff00000000800 */
[----:B------:R-:W-:Y:S01]  /*77e0*/  MUFU.EX2 R128, R128 ;  /* 0x0000008000807308 */ /* 0x000fe20000000800 */
[----:B--2---:R-:W-:Y:S01]  /*77f0*/  FFMA.FTZ R36, R39, R5, R148 ;  /* 0x0000000527247223 */ /* 0x004fe20000010094 */
[----:B-1----:R-:W-:Y:S01]  /*7800*/  FMNMX.FTZ R12, R12, R81, !PT ;  /* 0x000000510c0c7209 */ /* 0x002fe20007810000 */
[-C--:B------:R-:W-:Y:S01]  /*7810*/  FMUL.FTZ R88, R88, R39.reuse ;  /* 0x0000002758587220 */ /* 0x080fe20000410000 */
[C---:B------:R-:W-:Y:S01]  /*7820*/  F2FP.BF16.F32.PACK_AB R148, R77.reuse, R148 ;  /* 0x000000944d94723e */ /* 0x040fe200000010ff */
[----:B------:R-:W-:Y:S01]  /*7830*/  FADD.FTZ R5, R77, R36 ;  /* 0x000000244d057221 */ /* 0x000fe20000010000 */
[C---:B------:R-:W-:Y:S01]  /*7840*/  FSETP.NEU.FTZ.AND P2, PT, R12.reuse, -INF , PT ;  /* 0xff8000000c00780b */ /* 0x040fe20003f5d000 */
[----:B------:R-:W-:Y:S01]  /*7850*/  FMUL.FTZ R81, R12, UR22 ;  /* 0x000000160c517c20 */ /* 0x000fe20008410000 */
[----:B------:R-:W-:Y:S01]  /*7860*/  MUFU.EX2 R67, R67 ;  /* 0x0000004300437308 */ /* 0x000fe20000000800 */
[----:B------:R-:W-:Y:S01]  /*7870*/  FADD.FTZ R36, R150, R5 ;  /* 0x0000000596247221 */ /* 0x000fe20000010000 */
[----:B------:R-:W-:Y:S01]  /*7880*/  FSEL R5, R12, RZ, P2 ;  /* 0x000000ff0c057208 */ /* 0x000fe20001000000 */
[-C--:B------:R-:W-:Y:S01]  /*7890*/  FMUL.FTZ R89, R89, R39.reuse ;  /* 0x0000002759597220 */ /* 0x080fe20000410000 */
[----:B------:R-:W-:Y:S01]  /*78a0*/  FSEL R81, R81, RZ, P2 ;  /* 0x000000ff51517208 */ /* 0x000fe20001000000 */
[-C--:B------:R-:W-:Y:S01]  /*78b0*/  FMUL.FTZ R92, R92, R39.reuse ;  /* 0x000000275c5c7220 */ /* 0x080fe20000410000 */
[----:B------:R-:W-:Y:S01]  /*78c0*/  ISETP.GT.AND P2, PT, R7, UR29, PT ;  /* 0x0000001d07007c0c */ /* 0x000fe2000bf44270 */
[----:B------:R-:W-:Y:S01]  /*78d0*/  FADD.FTZ R5, -R5, R10 ;  /* 0x0000000a05057221 */ /* 0x000fe20000010100 */
[----:B------:R-:W-:Y:S01]  /*78e0*/  MUFU.EX2 R130, R130 ;  /* 0x0000008200827308 */ /* 0x000fe20000000800 */
[--C-:B------:R-:W-:Y:S01]  /*78f0*/  FFMA.FTZ R151, R21, UR22, -R81.reuse ;  /* 0x0000001615977c23 */ /* 0x100fe20008010851 */
[----:B------:R-:W-:Y:S01]  /*7900*/  FADD.FTZ R21, R79, R36 ;  /* 0x000000244f157221 */ /* 0x000fe20000010000 */
[--C-:B------:R-:W-:Y:S01]  /*7910*/  FFMA.FTZ R8, R25, UR22, -R81.reuse ;  /* 0x0000001619087c23 */ /* 0x100fe20008010851 */
[----:B------:R-:W-:Y:S01]  /*7920*/  FMUL.FTZ R5, R5, UR22 ;  /* 0x0000001605057c20 */ /* 0x000fe20008410000 */
[----:B------:R-:W-:Y:S01]  /*7930*/  FFMA.FTZ R149, R14, UR22, -R81 ;  /* 0x000000160e957c23 */ /* 0x000fe20008010851 */
[----:B------:R-:W-:Y:S01]  /*7940*/  FADD.FTZ R36, R144, R21 ;  /* 0x0000001590247221 */ /* 0x000fe20000010000 */
        /* <DEDUP_REMOVED lines=17> */
[----:B------:R1:W2:Y:S01]  /*7a60*/  MUFU.EX2 R21, R5 ;  /* 0x0000000500157308 */ /* 0x0002a20000000800 */
[--C-:B------:R-:W-:Y:S01]  /*7a70*/  FFMA.FTZ R137, R41, UR22, -R81.reuse ;  /* 0x0000001629897c23 */ /* 0x100fe20008010851 */
[----:B------:R-:W-:Y:S01]  /*7a80*/  FADD.FTZ R25, R35, R36 ;  /* 0x0000002423197221 */ /* 0x000fe20000010000 */
[--C-:B------:R-:W-:Y:S01]  /*7a90*/  FFMA.FTZ R139, R43, UR22, -R81.reuse ;  /* 0x000000162b8b7c23 */ /* 0x100fe20008010851 */
[--C-:B------:R-:W-:Y:S01]  /*7aa0*/  FFMA.FTZ R133, R48, UR22, -R81.reuse ;  /* 0x0000001630857c23 */ /* 0x100fe20008010851 */
[----:B------:R-:W-:Y:S01]  /*7ab0*/  FFMA.FTZ R36, R49, UR22, -R81 ;  /* 0x0000001631247c23 */ /* 0x000fe20008010851 */
[----:B------:R-:W-:Y:S01]  /*7ac0*/  FADD.FTZ R38, R142, R25 ;  /* 0x000000198e267221 */ /* 0x000fe20000010000 */
[--C-:B------:R-:W-:Y:S01]  /*7ad0*/  FFMA.FTZ R135, R52, UR22, -R81.reuse ;  /* 0x0000001634877c23 */ /* 0x100fe20008010851 */
[----:B------:R-:W3:Y:S01]  /*7ae0*/  MUFU.EX2 R149, R149 ;  /* 0x0000009500957308 */ /* 0x000ee20000000800 */
[----:B------:R-:W-:Y:S01]  /*7af0*/  F2FP.BF16.F32.PACK_AB R144, R13, R144 ;  /* 0x000000900d90723e */ /* 0x000fe200000010ff */
[----:B-1----:R-:W-:Y:S01]  /*7b00*/  FADD.FTZ R5, R45, R38 ;  /* 0x000000262d057221 */ /* 0x002fe20000010000 */
[--C-:B------:R-:W-:Y:S01]  /*7b10*/  FFMA.FTZ R129, R55, UR22, -R81.reuse ;  /* 0x0000001637817c23 */ /* 0x100fe20008010851 */
[--C-:B------:R-:W-:Y:S01]  /*7b20*/  FFMA.FTZ R131, R58, UR22, -R81.reuse ;  /* 0x000000163a837c23 */ /* 0x100fe20008010851 */
[----:B------:R-:W-:Y:S01]  /*7b30*/  FFMA.FTZ R125, R60, UR22, -R81 ;  /* 0x000000163c7d7c23 */ /* 0x000fe20008010851 */
[----:B------:R-:W-:Y:S01]  /*7b40*/  FADD.FTZ R42, R136, R5 ;  /* 0x00000005882a7221 */ /* 0x000fe20000010000 */
[--C-:B------:R-:W-:Y:S01]  /*7b50*/  FFMA.FTZ R61, R61, UR22, -R81.reuse ;  /* 0x000000163d3d7c23 */ /* 0x100fe20008010851 */
[----:B------:R-:W1:Y:S01]  /*7b60*/  MUFU.EX2 R14, R14 ;  /* 0x0000000e000e7308 */ /* 0x000e620000000800 */
[----:B--2---:R-:W-:Y:S01]  /*7b70*/  FFMA.FTZ R38, R21, R4, R8 ;  /* 0x0000000415267223 */ /* 0x004fe20000010008 */
[----:B------:R-:W-:Y:S01]  /*7b80*/  FADD.FTZ R25, R47, R42 ;  /* 0x0000002a2f197221 */ /* 0x000fe20000010000 */
[--C-:B------:R-:W-:Y:S01]  /*7b90*/  FFMA.FTZ R4, R53, UR22, -R81.reuse ;  /* 0x0000001635047c23 */ /* 0x100fe20008010851 */
[--C-:B------:R-:W-:Y:S01]  /*7ba0*/  FFMA.FTZ R62, R62, UR22, -R81.reuse ;  /* 0x000000163e3e7c23 */ /* 0x100fe20008010851 */
[--C-:B------:R-:W-:Y:S01]  /*7bb0*/  FFMA.FTZ R63, R63, UR22, -R81.reuse ;  /* 0x000000163f3f7c23 */ /* 0x100fe20008010851 */
[--C-:B------:R-:W-:Y:S01]  /*7bc0*/  FFMA.FTZ R64, R64, UR22, -R81.reuse ;  /* 0x0000001640407c23 */ /* 0x100fe20008010851 */
[--C-:B------:R-:W-:Y:S01]  /*7bd0*/  FFMA.FTZ R26, R26, UR22, -R81.reuse ;  /* 0x000000161a1a7c23 */ /* 0x100fe20008010851 */
[----:B------:R-:W2:Y:S01]  /*7be0*/  MUFU.EX2 R145, R145 ;  /* 0x0000009100917308 */ /* 0x000ea20000000800 */
[----:B---3--:R-:W-:Y:S01]  /*7bf0*/  FADD.FTZ R40, R149, R38 ;  /* 0x0000002695287221 */ /* 0x008fe20000010000 */
[--C-:B------:R-:W-:Y:S01]  /*7c00*/  FFMA.FTZ R38, R56, UR22, -R81.reuse ;  /* 0x0000001638267c23 */ /* 0x100fe20008010851 */
[--C-:B------:R-:W-:Y:S01]  /*7c10*/  FFMA.FTZ R66, R66, UR22, -R81.reuse ;  /* 0x0000001642427c23 */ /* 0x100fe20008010851 */
[----:B------:R-:W-:Y:S01]  /*7c20*/  FFMA.FTZ R32, R32, UR22, -R81 ;  /* 0x0000001620207c23 */ /* 0x000fe20008010851 */
[----:B------:R-:W-:Y:S01]  /*7c30*/  FADD.FTZ R5, R151, R40 ;  /* 0x0000002897057221 */ /* 0x000fe20000010000 */
[----:B------:R-:W-:Y:S01]  /*7c40*/  FADD.FTZ R40, R138, R25 ;  /* 0x000000198a287221 */ /* 0x000fe20000010000 */
[----:B------:R-:W-:Y:S01]  /*7c50*/  IMAD.U32 R27, RZ, RZ, UR39 ;  /* 0x00000027ff1b7e24 */ /* 0x000fe2000f8e00ff */
[----:B------:R-:W3:Y:S01]  /*7c60*/  MUFU.EX2 R20, R20 ;  /* 0x0000001400147308 */ /* 0x000ee20000000800 */
[----:B-1----:R-:W-:Y:S01]  /*7c70*/  FADD.FTZ R42, R14, R5 ;  /* 0x000000050e2a7221 */ /* 0x002fe20000010000 */
[----:B------:R-:W-:Y:S01]  /*7c80*/  FADD.FTZ R25, R51, R40 ;  /* 0x0000002833197221 */ /* 0x000fe20000010000 */
[----:B------:R-:W-:Y:S01]  /*7c90*/  FFMA.FTZ R40, R59, UR22, -R81 ;  /* 0x000000163b287c23 */ /* 0x000fe20008010851 */
[----:B------:R-:W-:Y:S01]  /*7ca0*/  @!P1 LEA R27, R27, UR40, 0x3 ;  /* 0x000000281b1b9c11 */ /* 0x000fe2000f8e18ff */
[----:B------:R-:W-:Y:S01]  /*7cb0*/  UMOV UR39, UR28 ;  /* 0x0000001c00277c82 */ /* 0x000fe20008000000 */
[----:B------:R-:W-:Y:S01]  /*7cc0*/  F2FP.BF16.F32.PACK_AB R149, R149, R8 ;  /* 0x000000089595723e */ /* 0x000fe200000010ff */
[-C--:B------:R-:W-:Y:S01]  /*7cd0*/  FMUL.FTZ R93, R93, R39.reuse ;  /* 0x000000275d5d7220 */ /* 0x080fe20000410000 */
[----:B------:R-:W1:Y:S01]  /*7ce0*/  MUFU.EX2 R147, R147 ;  /* 0x0000009300937308 */ /* 0x000e620000000800 */
[----:B--2---:R-:W-:Y:S01]  /*7cf0*/  FADD.FTZ R5, R145, R42 ;  /* 0x0000002a91057221 */ /* 0x004fe20000010000 */
[----:B------:R-:W-:Y:S01]  /*7d00*/  @!P1 VIADD R27, R27, 0x16860 ;  /* 0x000168601b1b9836 */ /* 0x000fe20000000000 */
[----:B------:R-:W-:Y:S01]  /*7d10*/  F2FP.BF16.F32.PACK_AB R150, R79, R150 ;  /* 0x000000964f96723e */ /* 0x000fe200000010ff */
[-C--:B------:R-:W-:Y:S01]  /*7d20*/  FMUL.FTZ R96, R96, R39.reuse ;  /* 0x0000002760607220 */ /* 0x080fe20000410000 */
[----:B------:R-:W-:Y:S01]  /*7d30*/  F2FP.BF16.F32.PACK_AB R146, R31, R146 ;  /* 0x000000921f92723e */ /* 0x000fe200000010ff */
[-C--:B------:R-:W-:Y:S01]  /*7d40*/  FMUL.FTZ R97, R97, R39.reuse ;  /* 0x0000002761617220 */ /* 0x080fe20000410000 */
[----:B------:R-:W-:Y:S01]  /*7d50*/  @!P1 PRMT R27, RZ, 0x654, R27 ;  /* 0x00000654ff1b9816 */ /* 0x000fe2000000001b */
[----:B------:R-:W2:Y:S01]  /*7d60*/  MUFU.EX2 R24, R24 ;  /* 0x0000001800187308 */ /* 0x000ea20000000800 */
[----:B---3--:R-:W-:Y:S01]  /*7d70*/  FADD.FTZ R42, R20, R5 ;  /* 0x00000005142a7221 */ /* 0x008fe20000010000 */
[----:B------:R-:W-:Y:S01]  /*7d80*/  F2FP.BF16.F32.PACK_AB R140, R35, R140 ;  /* 0x0000008c238c723e */ /* 0x000fe200000010ff */
[----:B------:R3:W-:Y:S01]  /*7d90*/  @!P1 SYNCS.ARRIVE.TRANS64.RED.A1T0 RZ, [R27+URZ], RZ ;  /* 0x000000ff1bff99a7 */ /* 0x0007e2000810043f */
[----:B------:R-:W-:Y:S01]  /*7da0*/  F2FP.BF16.F32.PACK_AB R142, R45, R142 ;  /* 0x0000008e2d8e723e */ /* 0x000fe200000010ff */
[-C--:B------:R-:W-:Y:S01]  /*7db0*/  FMUL.FTZ R100, R100, R39.reuse ;  /* 0x0000002764647220 */ /* 0x080fe20000410000 */
[----:B------:R-:W-:Y:S01]  /*7dc0*/  F2FP.BF16.F32.PACK_AB R136, R47, R136 ;  /* 0x000000882f88723e */ /* 0x000fe200000010ff */
[-C--:B------:R-:W-:Y:S01]  /*7dd0*/  FMUL.FTZ R101, R101, R39.reuse ;  /* 0x0000002765657220 */ /* 0x080fe20000410000 */
[----:B------:R-:W4:Y:S01]  /*7de0*/  MUFU.EX2 R141, R141 ;  /* 0x0000008d008d7308 */ /* 0x000f220000000800 */
[----:B-1----:R-:W-:Y:S01]  /*7df0*/  FADD.FTZ R5, R147, R42 ;  /* 0x0000002a93057221 */ /* 0x002fe20000010000 */
        /* <DEDUP_REMOVED lines=10> */
[----:B------:R-:W-:Y:S01]  /*7ea0*/  FMUL.FTZ R117, R117, R39 ;  /* 0x0000002775757220 */ /* 0x000fe20000410000 */
[----:B------:R-:W-:Y:S01]  /*7eb0*/  F2FP.BF16.F32.PACK_AB R151, R14, R151 ;  /* 0x000000970e97723e */ /* 0x000fe200000010ff */
[----:B------:R-:W-:Y:S01]  /*7ec0*/  VIADD R7, R7, 0xffffffff ;  /* 0xffffffff07077836 */ /* 0x000fe20000000000 */
[----:B------:R-:W-:Y:S01]  /*7ed0*/  F2FP.BF16.F32.PACK_AB R145, R20, R145 ;  /* 0x000000911491723e */ /* 0x000fe200000010ff */
[----:B------:R2:W-:Y:S01]  /*7ee0*/  MUFU.EX2 R10, R44 ;  /* 0x0000002c000a7308 */ /* 0x0005e20000000800 */
[----:B----4-:R-:W-:Y:S01]  /*7ef0*/  FADD.FTZ R5, R141, R42 ;  /* 0x0000002a8d057221 */ /* 0x010fe20000010000 */
[----:B------:R-:W-:Y:S01]  /*7f00*/  F2FP.BF16.F32.PACK_AB R147, R24, R147 ;  /* 0x000000931893723e */ /* 0x000fe200000010ff */
[-C--:B------:R-:W-:Y:S01]  /*7f10*/  FMUL.FTZ R90, R90, R21.reuse ;  /* 0x000000155a5a7220 */ /* 0x080fe20000410000 */
[-C--:B------:R-:W-:Y:S01]  /*7f20*/  FMUL.FTZ R91, R91, R21.reuse ;  /* 0x000000155b5b7220 */ /* 0x080fe20000410000 */
[-C--:B------:R-:W-:Y:S01]  /*7f30*/  FMUL.FTZ R94, R94, R21.reuse ;  /* 0x000000155e5e7220 */ /* 0x080fe20000410000 */
[-C--:B------:R-:W-:Y:S01]  /*7f40*/  FMUL.FTZ R95, R95, R21.reuse ;  /* 0x000000155f5f7220 */ /* 0x080fe20000410000 */
[-C--:B------:R-:W-:Y:S01]  /*7f50*/  FMUL.FTZ R98, R98, R21.reuse ;  /* 0x0000001562627220 */ /* 0x080fe20000410000 */
[----:B------:R-:W4:Y:S01]  /*7f60*/  MUFU.EX2 R143, R143 ;  /* 0x0000008f008f7308 */ /* 0x000f220000000800 */
[----:B--2---:R-:W-:Y:S01]  /*7f70*/  FADD.FTZ R44, R132, R25 ;  /* 0x00000019842c7221 */ /* 0x004fe20000010000 */
[C---:B-1----:R-:W-:Y:S01]  /*7f80*/  FADD.FTZ R42, R28.reuse, R5 ;  /* 0x000000051c2a7221 */ /* 0x042fe20000010000 */
[----:B------:R-:W-:Y:S01]  /*7f90*/  F2FP.BF16.F32.PACK_AB R132, R57, R132 ;  /* 0x000000843984723e */ /* 0x000fe200000010ff */
[----:B------:R-:W-:Y:S01]  /*7fa0*/  FMUL.FTZ R99, R99, R21 ;  /* 0x0000001563637220 */ /* 0x000fe20000410000 */
[----:B------:R-:W-:Y:S01]  /*7fb0*/  FADD.FTZ R25, R57, R44 ;  /* 0x0000002c39197221 */ /* 0x000fe20000010000 */
[----:B------:R-:W-:Y:S01]  /*7fc0*/  F2FP.BF16.F32.PACK_AB R141, R28, R141 ;  /* 0x0000008d1c8d723e */ /* 0x000fe200000010ff */
[-C--:B------:R-:W-:Y:S01]  /*7fd0*/  FMUL.FTZ R102, R102, R21.reuse ;  /* 0x0000001566667220 */ /* 0x080fe20000410000 */
[----:B------:R-:W1:Y:S01]  /*7fe0*/  MUFU.EX2 R30, R30 ;  /* 0x0000001e001e7308 */ /* 0x000e620000000800 */
[----:B------:R-:W-:Y:S01]  /*7ff0*/  FADD.FTZ R44, R134, R25 ;  /* 0x00000019862c7221 */ /* 0x000fe20000010000 */
[----:B------:R-:W-:Y:S01]  /*8000*/  F2FP.BF16.F32.PACK_AB R134, R65, R134 ;  /* 0x000000864186723e */ /* 0x000fe200000010ff */
[-C--:B------:R-:W-:Y:S01]  /*8010*/  FMUL.FTZ R103, R103, R21.reuse ;  /* 0x0000001567677220 */ /* 0x080fe20000410000 */
[-C--:B------:R-:W-:Y:S01]  /*8020*/  FMUL.FTZ R106, R106, R21.reuse ;  /* 0x000000156a6a7220 */ /* 0x080fe20000410000 */
[----:B------:R-:W-:Y:S01]  /*8030*/  FADD.FTZ R25, R65, R44 ;  /* 0x0000002c41197221 */ /* 0x000fe20000010000 */
[-C--:B------:R-:W-:Y:S01]  /*8040*/  FMUL.FTZ R107, R107, R21.reuse ;  /* 0x000000156b6b7220 */ /* 0x080fe20000410000 */
[-C--:B------:R-:W-:Y:S01]  /*8050*/  FMUL.FTZ R110, R110, R21.reuse ;  /* 0x000000156e6e7220 */ /* 0x080fe20000410000 */
[----:B------:R-:W2:Y:S01]  /*8060*/  MUFU.EX2 R137, R137 ;  /* 0x0000008900897308 */ /* 0x000ea20000000800 */
[----:B------:R-:W-:Y:S01]  /*8070*/  FADD.FTZ R44, R128, R25 ;  /* 0x00000019802c7221 */ /* 0x000fe20000010000 */
[----:B----4-:R-:W-:Y:S01]  /*8080*/  FADD.FTZ R5, R143, R42 ;  /* 0x0000002a8f057221 */ /* 0x010fe20000010000 */
[----:B------:R-:W-:Y:S01]  /*8090*/  F2FP.BF16.F32.PACK_AB R128, R67, R128 ;  /* 0x000000804380723e */ /* 0x000fe200000010ff */
[-C--:B------:R-:W-:Y:S01]  /*80a0*/  FMUL.FTZ R111, R111, R21.reuse ;  /* 0x000000156f6f7220 */ /* 0x080fe20000410000 */
[----:B------:R-:W-:Y:S01]  /*80b0*/  FADD.FTZ R25, R67, R44 ;  /* 0x0000002c43197221 */ /* 0x000fe20000010000 */
[-C--:B------:R-:W-:Y:S01]  /*80c0*/  FMUL.FTZ R114, R114, R21.reuse ;  /* 0x0000001572727220 */ /* 0x080fe20000410000 */
[----:B------:R-:W-:Y:S01]  /*80d0*/  FMUL.FTZ R115, R115, R21 ;  /* 0x0000001573737220 */ /* 0x000fe20000410000 */
[----:B------:R-:W4:Y:S01]  /*80e0*/  MUFU.EX2 R71, R71 ;  /* 0x0000004700477308 */ /* 0x000f220000000800 */
[----:B-1----:R-:W-:Y:S01]  /*80f0*/  FADD.FTZ R42, R30, R5 ;  /* 0x000000051e2a7221 */ /* 0x002fe20000010000 */
[----:B------:R-:W-:Y:S01]  /*8100*/  FADD.FTZ R44, R130, R25 ;  /* 0x00000019822c7221 */ /* 0x000fe20000010000 */
[----:B------:R-:W-:Y:S01]  /*8110*/  F2FP.BF16.F32.PACK_AB R143, R30, R143 ;  /* 0x0000008f1e8f723e */ /* 0x000fe200000010ff */
[-C--:B------:R-:W-:Y:S01]  /*8120*/  FMUL.FTZ R118, R118, R21.reuse ;  /* 0x0000001576767220 */ /* 0x080fe20000410000 */
[----:B------:R-:W-:Y:S01]  /*8130*/  FMUL.FTZ R119, R119, R21 ;  /* 0x0000001577777220 */ /* 0x000fe20000410000 */
[----:B------:R-:W-:-:S02]  /*8140*/  IMAD.MOV.U32 R8, RZ, RZ, R11 ;  /* 0x000000ffff087224 */ /* 0x000fc400078e000b */
        /* <DEDUP_REMOVED lines=11> */
[----:B----4-:R-:W-:Y:S01]  /*8200*/  FADD.FTZ R5, R139, R42 ;  /* 0x0000002a8b057221 */ /* 0x010fe20000010000 */
[----:B------:R-:W-:-:S03]  /*8210*/  F2FP.BF16.F32.PACK_AB R139, R10, R139 ;  /* 0x0000008b0a8b723e */ /* 0x000fc600000010ff */
[----:B------:R-:W-:Y:S01]  /*8220*/  FADD.FTZ R42, R10, R5 ;  /* 0x000000050a2a7221 */ /* 0x000fe20000010000 */
[----:B------:R-:W-:Y:S02]  /*8230*/  IMAD.MOV.U32 R10, RZ, RZ, R12 ;  /* 0x000000ffff0a7224 */ /* 0x000fe400078e000c */
        /* <DEDUP_REMOVED lines=51> */
[----:B----4-:R-:W-:Y:S01]  /*8570*/  FADD.FTZ R42, R123, R42 ;  /* 0x0000002a7b2a7221 */ /* 0x010fe20000010000 */
[C---:B-1----:R-:W-:Y:S01]  /*8580*/  FADD.FTZ R5, R75.reuse, R44 ;  /* 0x0000002c4b057221 */ /* 0x042fe20000010000 */
[----:B------:R-:W-:Y:S02]  /*8590*/  F2FP.BF16.F32.PACK_AB R122, R75, R122 ;  /* 0x0000007a4b7a723e */ /* 0x000fe400000010ff */
[C---:B--2---:R-:W-:Y:S01]  /*85a0*/  FADD.FTZ R4, R32.reuse, R42 ;  /* 0x0000002a20047221 */ /* 0x044fe20000010000 */
[----:B------:R-:W-:Y:S01]  /*85b0*/  F2FP.BF16.F32.PACK_AB R123, R32, R123 ;  /* 0x0000007b207b723e */ /* 0x000fe200000010ff */
[----:B---3--:R-:W-:Y:S06]  /*85c0*/  @P2 BRA `(.L_x_11161) ;  /* 0xffffffc800dc2947 */ /* 0x008fec000383ffff */
[----:B------:R-:W-:Y:S01]  /*85d0*/  IMAD.MOV.U32 R10, RZ, RZ, R12 ;  /* 0x000000ffff0a7224 */ /* 0x000fe200078e000c */
[----:B------:R-:W-:Y:S01]  /*85e0*/  UMOV UR39, UR28 ;  /* 0x0000001c00277c82 */ /* 0x000fe20008000000 */
[----:B------:R-:W-:Y:S01]  /*85f0*/  IMAD.MOV.U32 R8, RZ, RZ, R11 ;  /* 0x000000ffff087224 */ /* 0x000fe200078e000b */
[----:B------:R-:W-:-:S06]  /*8600*/  UMOV UR37, UR27 ;  /* 0x0000001b00257c82 */ /* 0x000fcc0008000000 */
.L_x_11144:
        /* <DEDUP_REMOVED lines=16> */
.L_x_11163:
[----:B------:R-:W-:-:S11]  /*8710*/  UISETP.NE.AND UP0, UPT, UR11, 0x1, UPT ;  /* 0x000000010b00788c */ /* 0x000fd6000bf05270 */
[----:B------:R-:W-:Y:S02]  /*8720*/  @UP0 ULDC.64 UR14, c[0x0][0x9e8] ;  /* 0x00027a00000e0ab9 */ /* 0x000fe40000000a00 */
[----:B------:R-:W-:-:S04]  /*8730*/  UIMAD.WIDE.U32 UR6, UR49, UR14, URZ ;  /* 0x0000000e310672a5 */ /* 0x000fc8000f8e003f */
[----:B------:R-:W-:-:S12]  /*8740*/  @UP0 USHF.R.U32.HI UR49, URZ, UR15, UR7 ;  /* 0x0000000f3f310299 */ /* 0x000fd80008011607 */
.L_x_11164:
[----:B------:R-:W-:-:S04]  /*8750*/  UIMAD UR49, UR49, UR11, URZ ;  /* 0x0000000b313172a4 */ /* 0x000fc8000f8e023f */
[----:B------:R-:W-:-:S04]  /*8760*/  UISETP.LT.AND UP0, UPT, UR10, UR49, UPT ;  /* 0x000000310a00728c */ /* 0x000fc8000bf01270 */
[----:B------:R-:W-:-:S12]  /*8770*/  USEL UR10, UR10, UR49, !UP0 ;  /* 0x000000310a0a7287 */ /* 0x000fd8000c000000 */
.L_x_11162:
        /* <DEDUP_REMOVED lines=14> */
.L_x_11174:
        /* <DEDUP_REMOVED lines=9> */
.L_x_11167:
[----:B------:R-:W-:Y:S01]  /*88f0*/  ULEA UR6, UR39, UR40, 0x3 ;  /* 0x0000002827067291 */ /* 0x000fe2000f8e183f */
[----:B------:R-:W-:-:S05]  /*8900*/  IMAD.U32 R8, RZ, RZ, UR37 ;  /* 0x00000025ff087e24 */ /* 0x000fca000f8e00ff */
[----:B------:R-:W-:-:S04]  /*8910*/  SHF.L.U32 R8, R8, 0x1f, RZ ;  /* 0x0000001f08087819 */ /* 0x000fc800000006ff */
[----:B------:R1:W2:Y:S01]  /*8920*/  SYNCS.PHASECHK.TRANS64.TRYWAIT P2, [UR6+0x16830], R8 ;  /* 0x01683008ff0075a7 */ /* 0x0002a20008040146 */
[----:B------:R-:W-:Y:S05]  /*8930*/  @!P0 BRA `(.L_x_11168) ;  /* 0x0000000000048947 */ /* 0x000fea0003800000 */
[----:B------:R-:W-:Y:S01]  /*8940*/  BPT.TRAP 0x1 ;  /* 0x000000040000795c */ /* 0x000fe20000300000 */
.L_x_11168:
[----:B--2---:R-:W-:Y:S05]  /*8950*/  @P2 BRA `(.L_x_11166) ;  /* 0x0000000000082947 */ /* 0x004fea0003800000 */
[----:B------:R-:W2:Y:S02]  /*8960*/  SYNCS.PHASECHK.TRANS64.TRYWAIT P2, [UR6+0x16830], R8 ;  /* 0x01683008ff0075a7 */ /* 0x000ea40008040146 */
[----:B--2---:R-:W-:Y:S05]  /*8970*/  @!P2 BRA `(.L_x_11169) ;  /* 0x0000009c0040a947 */ /* 0x004fea0003800000 */
.L_x_11166:
        /* <DEDUP_REMOVED lines=25> */
.L_x_11171:
[----:B------:R-:W-:Y:S01]  /*8b10*/  ULEA UR6, UR25, UR40, 0x3 ;  /* 0x0000002819067291 */ /* 0x000fe2000f8e183f */
[----:B------:R-:W-:-:S05]  /*8b20*/  IMAD.U32 R8, RZ, RZ, UR26 ;  /* 0x0000001aff087e24 */ /* 0x000fca000f8e00ff */
[----:B------:R-:W-:-:S04]  /*8b30*/  SHF.L.U32 R8, R8, 0x1f, RZ ;  /* 0x0000001f08087819 */ /* 0x000fc800000006ff */
[----:B------:R1:W2:Y:S01]  /*8b40*/  SYNCS.PHASECHK.TRANS64.TRYWAIT P2, [UR6+0x16850], R8 ;  /* 0x01685008ff0075a7 */ /* 0x0002a20008040146 */
[----:B------:R-:W-:Y:S05]  /*8b50*/  @!P0 BRA `(.L_x_11172) ;  /* 0x0000000000048947 */ /* 0x000fea0003800000 */
[----:B------:R-:W-:Y:S01]  /*8b60*/  BPT.TRAP 0x1 ;  /* 0x000000040000795c */ /* 0x000fe20000300000 */
.L_x_11172:
[----:B--2---:R-:W-:Y:S05]  /*8b70*/  @P2 BRA `(.L_x_11170) ;  /* 0x0000000000082947 */ /* 0x004fea0003800000 */
[----:B------:R-:W2:Y:S02]  /*8b80*/  SYNCS.PHASECHK.TRANS64.TRYWAIT P2, [UR6+0x16850], R8 ;  /* 0x01685008ff0075a7 */ /* 0x000ea40008040146 */
[----:B--2---:R-:W-:Y:S05]  /*8b90*/  @!P2 BRA `(.L_x_11173) ;  /* 0x0000009800d0a947 */ /* 0x004fea0003800000 */
.L_x_11170:
[----:B------:R-:W-:Y:S01]  /*8ba0*/  UIADD3 UR6, UR40, 0x400, URZ ;  /* 0x0000040028067890 */ /* 0x000fe2000fffe03f */
[----:B------:R-:W-:Y:S01]  /*8bb0*/  WARPGROUP.ARRIVE ;  /* 0x00000000000079c5 */ /* 0x000fe20000000000 */
[----:B------:R-:W-:Y:S01]  /*8bc0*/  UMOV UR7, 0x40000040 ;  /* 0x4000004000077882 */ /* 0x000fe20000000000 */
[----:B------:R-:W-:Y:S01]  /*8bd0*/  FMUL.FTZ R10, R24, UR23 ;  /* 0x00000017180a7c20 */ /* 0x000fe20008410000 */
[----:B------:R-:W-:Y:S01]  /*8be0*/  USHF.R.U32.HI UR6, URZ, 0x4, UR6 ;  /* 0x000000043f067899 */ /* 0x000fe20008011606 */
[----:B--2---:R-:W-:Y:S01]  /*8bf0*/  FMUL.FTZ R13, R25, UR23 ;  /* 0x00000017190d7c20 */ /* 0x004fe20008410000 */
[----:B------:R-:W-:Y:S01]  /*8c00*/  FMUL.FTZ R15, R28, UR23 ;  /* 0x000000171c0f7c20 */ /* 0x000fe20008410000 */
[----:B------:R-:W-:Y:S01]  /*8c10*/  FMUL.FTZ R21, R29, UR23 ;  /* 0x000000171d157c20 */ /* 0x000fe20008410000 */
[----:B------:R-:W-:Y:S01]  /*8c20*/  ULOP3.LUT UR6, UR6, 0x3fff, URZ, 0xc0, !UPT ;  /* 0x00003fff06067892 */ /* 0x000fe2000f8ec03f */
[----:B------:R-:W1:Y:S01]  /*8c30*/  MUFU.TANH R10, R10 ;  /* 0x0000000a000a7308 */ /* 0x000e620000002400 */
[----:B------:R-:W-:Y:S01]  /*8c40*/  FMUL.FTZ R25, R32, UR23 ;  /* 0x0000001720197c20 */ /* 0x000fe20008410000 */
[----:B------:R-:W-:Y:S01]  /*8c50*/  FMUL.FTZ R12, R26, UR23 ;  /* 0x000000171a0c7c20 */ /* 0x000fe20008410000 */
[----:B------:R-:W-:Y:S01]  /*8c60*/  ULEA UR10, UR25, UR6, 0xa ;  /* 0x00000006190a7291 */ /* 0x000fe2000f8e503f */
[----:B------:R-:W-:Y:S01]  /*8c70*/  FMUL.FTZ R26, R33, UR23 ;  /* 0x00000017211a7c20 */ /* 0x000fe20008410000 */
[----:B------:R-:W-:Y:S01]  /*8c80*/  FMUL.FTZ R29, R36, UR23 ;  /* 0x00000017241d7c20 */ /* 0x000fe20008410000 */
[----:B------:R-:W-:Y:S01]  /*8c90*/  FMUL.FTZ R24, R31, UR23 ;  /* 0x000000171f187c20 */ /* 0x000fe20008410000 */
[----:B------:R-:W-:Y:S01]  /*8ca0*/  FMUL.FTZ R31, R37, UR23 ;  /* 0x00000017251f7c20 */ /* 0x000fe20008410000 */
[----:B------:R-:W2:Y:S01]  /*8cb0*/  MUFU.TANH R13, R13 ;  /* 0x0000000d000d7308 */ /* 0x000ea20000002400 */
[----:B------:R-:W-:Y:S01]  /*8cc0*/  FMUL.FTZ R33, R40, UR23 ;  /* 0x0000001728217c20 */ /* 0x000fe20008410000 */
[----:B------:R-:W-:Y:S01]  /*8cd0*/  UMOV UR6, UR10 ;  /* 0x0000000a00067c82 */ /* 0x000fe20008000000 */
[----:B------:R-:W-:Y:S01]  /*8ce0*/  FMUL.FTZ R14, R27, UR23 ;  /* 0x000000171b0e7c20 */ /* 0x000fe20008410000 */
[----:B------:R-:W-:Y:S01]  /*8cf0*/  HGMMA.64x64x16.F32.BF16 R88, R148, gdesc[UR4].tnspB, R88, gsb0 ;  /* 0x40e0000494587df0 */ /* 0x000fe20008001858 */
[----:B------:R-:W-:Y:S01]  /*8d00*/  UIADD3 UR6, UR10, 0x80, URZ ;  /* 0x000000800a067890 */ /* 0x000fe2000fffe03f */
[----:B------:R-:W-:Y:S01]  /*8d10*/  FMUL.FTZ R27, R34, UR23 ;  /* 0x00000017221b7c20 */ /* 0x000fe20008410000 */
[----:B------:R-:W-:Y:S01]  /*8d20*/  UMOV UR7, 0x40000040 ;  /* 0x4000004000077882 */ /* 0x000fe20000000000 */
        /* <DEDUP_REMOVED lines=60> */
[----:B------:R-:W-:Y:S01]  /*90f0*/  ISETP.GE.U32.AND P2, PT, R2, 0x180, PT ;  /* 0x000001800200780c */ /* 0x000fe20003f46070 */
[----:B------:R-:W-:-:S03]  /*9100*/  UMOV UR26, UR37 ;  /* 0x00000025001a7c82 */ /* 0x000fc60008000000 */
[----:B------:R-:W2:Y:S01]  /*9110*/  MUFU.TANH R37, R37 ;  /* 0x0000002500257308 */ /* 0x000ea20000002400 */
[----:B---3--:R-:W-:-:S07]  /*9120*/  FMNMX.FTZ R61, R33, R8, !PT ;  /* 0x00000008213d7209 */ /* 0x008fce0007810000 */
[----:B------:R-:W3:Y:S01]  /*9130*/  MUFU.TANH R39, R39 ;  /* 0x0000002700277308 */ /* 0x000ee20000002400 */
[----:B-1----:R-:W-:Y:S01]  /*9140*/  FMNMX.FTZ R8, R34, R61, !PT ;  /* 0x0000003d22087209 */ /* 0x002fe20007810000 */
[----:B------:R-:W-:Y:S02]  /*9150*/  WARPGROUP.DEPBAR.LE gsb0, 0x0 ;  /* 0x00008000000079c5 */ /* 0x000fe40000010000 */
[----:B------:R-:W-:Y:S01]  /*9160*/  WARPGROUP.ARRIVE ;  /* 0x00000000000079c5 */ /* 0x000fe20000000000 */
[----:B------:R-:W-:-:S03]  /*9170*/  FMUL.FTZ R61, R73, UR23 ;  /* 0x00000017493d7c20 */ /* 0x000fc60008410000 */
[----:B------:R-:W1:Y:S01]  /*9180*/  MUFU.TANH R41, R41 ;  /* 0x0000002900297308 */ /* 0x000e620000002400 */
[----:B--2---:R-:W-:Y:S01]  /*9190*/  FMNMX.FTZ R8, R37, R8, !PT ;  /* 0x0000000825087209 */ /* 0x004fe20007810000 */
[----:B------:R-:W-:Y:S01]  /*91a0*/  HGMMA.64x64x16.F32.BF16 R88, R144, gdesc[UR4].tnspB, R88, gsb0 ;  /* 0x40e0000490587df0 */ /* 0x000fe20008001858 */
[----:B------:R-:W-:Y:S01]  /*91b0*/  UIADD3 UR6, UR10, 0x100, URZ ;  /* 0x000001000a067890 */ /* 0x000fe2000fffe03f */
[----:B------:R-:W-:-:S04]  /*91c0*/  UMOV UR7, 0x40000040 ;  /* 0x4000004000077882 */ /* 0x000fc80000000000 */
        /* <DEDUP_REMOVED lines=24> */
[----:B------:R-:W-:Y:S01]  /*9350*/  HGMMA.64x64x16.F32.BF16 R88, R140, gdesc[UR4].tnspB, R88, gsb0 ;  /* 0x40e000048c587df0 */ /* 0x000fe20008001858 */
[----:B------:R-:W-:Y:S02]  /*9360*/  UIADD3 UR6, UR10, 0x180, URZ ;  /* 0x000001800a067890 */ /* 0x000fe4000fffe03f */
[----:B-1----:R-:W-:Y:S01]  /*9370*/  FMNMX.FTZ R69, R57, R8, !PT ;  /* 0x0000000839457209 */ /* 0x002fe20007810000 */
[----:B------:R-:W-:Y:S02]  /*9380*/  UMOV UR7, 0x40000040 ;  /* 0x4000004000077882 */ /* 0x000fe40000000000 */
[----:B------:R-:W1:Y:S08]  /*9390*/  MUFU.TANH R59, R59 ;  /* 0x0000003b003b7308 */ /* 0x000e700000002400 */
        /* <DEDUP_REMOVED lines=18> */
[----:B---3--:R-:W-:Y:S01]  /*94c0*/  FMNMX.FTZ R73, R69, R8, !PT ;  /* 0x0000000845497209 */ /* 0x008fe20007810000 */
[----:B------:R-:W-:Y:S02]  /*94d0*/  WARPGROUP.DEPBAR.LE gsb0, 0x0 ;  /* 0x00008000000079c5 */ /* 0x000fe40000010000 */
[----:B------:R-:W-:-:S04]  /*94e0*/  WARPGROUP.ARRIVE ;  /* 0x00000000000079c5 */ /* 0x000fc80000000000 */
[----:B------:R-:W3:Y:S01]  /*94f0*/  MUFU.TANH R14, R14 ;  /* 0x0000000e000e7308 */ /* 0x000ee20000002400 */
[----:B--2---:R-:W-:Y:S01]  /*9500*/  FMNMX.FTZ R8, R72, R73, !PT ;  /* 0x0000004948087209 */ /* 0x004fe20007810000 */
[----:B------:R-:W-:Y:S01]  /*9510*/  HGMMA.64x64x16.F32.BF16 R88, R136, gdesc[UR4].tnspB, R88, gsb0 ;  /* 0x40e0000488587df0 */ /* 0x000fe20008001858 */
[----:B------:R-:W-:Y:S01]  /*9520*/  UIADD3 UR6, UR10, 0x200, URZ ;  /* 0x000002000a067890 */ /* 0x000fe2000fffe03f */
[----:B------:R-:W-:Y:S01]  /*9530*/  FMUL.FTZ R73, R74, UR23 ;  /* 0x000000174a497c20 */ /* 0x000fe20008410000 */
[----:B------:R-:W-:Y:S01]  /*9540*/  UMOV UR7, 0x40000040 ;  /* 0x4000004000077882 */ /* 0x000fe20000000000 */
[----:B------:R-:W2:Y:S02]  /*9550*/  SHFL.BFLY PT, R77, R8, 0x2, 0x1f ;  /* 0x0c401f00084d7f89 */ /* 0x000ea400000e0000 */
[----:B------:R-:W4:Y:S08]  /*9560*/  MUFU.TANH R20, R20 ;  /* 0x0000001400147308 */ /* 0x000f300000002400 */
[----:B------:R-:W5:Y:S08]  /*9570*/  MUFU.TANH R24, R24 ;  /* 0x0000001800187308 */ /* 0x000f700000002400 */
[----:B------:R-:W5:Y:S01]  /*9580*/  MUFU.TANH R27, R27 ;  /* 0x0000001b001b7308 */ /* 0x000f620000002400 */
[----:B--2---:R-:W-:Y:S01]  /*9590*/  FMNMX.FTZ R74, R8, R77, !PT ;  /* 0x0000004d084a7209 */ /* 0x004fe20007810000 */
[----:B------:R-:W-:-:S06]  /*95a0*/  FMUL.FTZ R77, R79, UR23 ;  /* 0x000000174f4d7c20 */ /* 0x000fcc0008410000 */
[----:B------:R-:W2:Y:S01]  /*95b0*/  MUFU.TANH R28, R28 ;  /* 0x0000001c001c7308 */ /* 0x000ea20000002400 */
[----:B------:R-:W-:Y:S01]  /*95c0*/  FMUL.FTZ R79, R83, UR23 ;  /* 0x00000017534f7c20 */ /* 0x000fe20008410000 */
[----:B------:R-:W1:Y:S06]  /*95d0*/  SHFL.BFLY PT, R85, R74, 0x1, 0x1f ;  /* 0x0c201f004a557f89 */ /* 0x000e6c00000e0000 */
[----:B------:R-:W2:Y:S08]  /*95e0*/  MUFU.TANH R30, R30 ;  /* 0x0000001e001e7308 */ /* 0x000eb00000002400 */
[----:B------:R-:W2:Y:S08]  /*95f0*/  MUFU.TANH R32, R32 ;  /* 0x0000002000207308 */ /* 0x000eb00000002400 */
[----:B------:R-:W2:Y:S01]  /*9600*/  MUFU.TANH R35, R35 ;  /* 0x0000002300237308 */ /* 0x000ea20000002400 */
[----:B-1----:R-:W-:-:S05]  /*9610*/  FMNMX.FTZ R8, R74, R85, !PT ;  /* 0x000000554a087209 */ /* 0x002fca0007810000 */
[C---:B------:R-:W-:Y:S01]  /*9620*/  FMUL.FTZ R82, R8.reuse, UR22 ;  /* 0x0000001608527c20 */ /* 0x040fe20008410000 */
[----:B------:R-:W-:Y:S01]  /*9630*/  FADD.FTZ R11, -R8, R11 ;  /* 0x0000000b080b7221 */ /* 0x000fe20000010100 */
[----:B------:R-:W1:Y:S02]  /*9640*/  MUFU.TANH R36, R36 ;  /* 0x0000002400247308 */ /* 0x000e640000002400 */
[--C-:B------:R-:W-:Y:S01]  /*9650*/  FFMA.FTZ R148, R13, UR22, -R82.reuse ;  /* 0x000000160d947c23 */ /* 0x100fe20008010852 */
[----:B------:R-:W-:Y:S01]  /*9660*/  FMNMX.FTZ R13, R12, R9, !PT ;  /* 0x000000090c0d7209 */ /* 0x000fe20007810000 */
[--C-:B------:R-:W-:Y:S01]  /*9670*/  FFMA.FTZ R150, R15, UR22, -R82.reuse ;  /* 0x000000160f967c23 */ /* 0x100fe20008010852 */
[--C-:B------:R-:W-:Y:S01]  /*9680*/  FFMA.FTZ R15, R21, UR22, -R82.reuse ;  /* 0x00000016150f7c23 */ /* 0x100fe20008010852 */
[----:B------:R-:W-:Y:S01]  /*9690*/  FMUL.FTZ R74, R11, UR22 ;  /* 0x000000160b4a7c20 */ /* 0x000fe20008410000 */
[----:B---3--:R-:W-:Y:S01]  /*96a0*/  FMNMX.FTZ R13, R14, R13, !PT ;  /* 0x0000000d0e0d7209 */ /* 0x008fe20007810000 */
[--C-:B------:R-:W-:Y:S01]  /*96b0*/  FFMA.FTZ R11, R10, UR22, -R82.reuse ;  /* 0x000000160a0b7c23 */ /* 0x100fe20008010852 */
[----:B------:R-:W3:Y:S01]  /*96c0*/  MUFU.TANH R38, R38 ;  /* 0x0000002600267308 */ /* 0x000ee20000002400 */
[--C-:B------:R-:W-:Y:S01]  /*96d0*/  FFMA.FTZ R144, R25, UR22, -R82.reuse ;  /* 0x0000001619907c23 */ /* 0x100fe20008010852 */
[----:B----4-:R-:W-:Y:S01]  /*96e0*/  FMNMX.FTZ R21, R20, R13, !PT ;  /* 0x0000000d14157209 */ /* 0x010fe20007810000 */
[--C-:B------:R-:W-:Y:S01]  /*96f0*/  FFMA.FTZ R25, R31, UR22, -R82.reuse ;  /* 0x000000161f197c23 */ /* 0x100fe20008010852 */
[----:B------:R-:W-:Y:S01]  /*9700*/  FFMA.FTZ R140, R33, UR22, -R82 ;  /* 0x00000016218c7c23 */ /* 0x000fe20008010852 */
[----:B------:R-:W-:-:S02]  /*9710*/  WARPGROUP.DEPBAR.LE gsb0, 0x0 ;  /* 0x00008000000079c5 */ /* 0x000fc40000010000 */
[----:B------:R-:W-:Y:S01]  /*9720*/  WARPGROUP.ARRIVE ;  /* 0x00000000000079c5 */ /* 0x000fe20000000000 */
[----:B-----5:R-:W-:Y:S01]  /*9730*/  FMNMX.FTZ R10, R24, R21, !PT ;  /* 0x00000015180a7209 */ /* 0x020fe20007810000 */
[----:B------:R-:W4:Y:S01]  /*9740*/  MUFU.TANH R40, R40 ;  /* 0x0000002800287308 */ /* 0x000f220000002400 */
[--C-:B------:R-:W-:Y:S01]  /*9750*/  FFMA.FTZ R26, R26, UR22, -R82.reuse ;  /* 0x000000161a1a7c23 */ /* 0x100fe20008010852 */
[--C-:B------:R-:W-:Y:S01]  /*9760*/  FFMA.FTZ R136, R41, UR22, -R82.reuse ;  /* 0x0000001629887c23 */ /* 0x100fe20008010852 */
[----:B------:R-:W-:Y:S01]  /*9770*/  FMNMX.FTZ R21, R27, R10, !PT ;  /* 0x0000000a1b157209 */ /* 0x000fe20007810000 */
[----:B------:R-:W-:Y:S01]  /*9780*/  HGMMA.64x64x16.F32.BF16 R88, R132, gdesc[UR4].tnspB, R88, gsb0 ;  /* 0x40e0000484587df0 */ /* 0x000fe20008001858 */
[----:B------:R-:W-:Y:S01]  /*9790*/  UIADD3 UR6, UR10, 0x280, URZ ;  /* 0x000002800a067890 */ /* 0x000fe2000fffe03f */
[--C-:B------:R-:W-:Y:S01]  /*97a0*/  FFMA.FTZ R41, R57, UR22, -R82.reuse ;  /* 0x0000001639297c23 */ /* 0x100fe20008010852 */
[----:B------:R-:W-:Y:S01]  /*97b0*/  UMOV UR7, 0x40000040 ;  /* 0x4000004000077882 */ /* 0x000fe20000000000 */
[----:B--2---:R-:W-:Y:S01]  /*97c0*/  FMNMX.FTZ R21, R28, R21, !PT ;  /* 0x000000151c157209 */ /* 0x004fe20007810000 */
[----:B------:R-:W2:Y:S01]  /*97d0*/  MUFU.TANH R42, R42 ;  /* 0x0000002a002a7308 */ /* 0x000ea20000002400 */
[--C-:B------:R-:W-:Y:S01]  /*97e0*/  FFMA.FTZ R146, R29, UR22, -R82.reuse ;  /* 0x000000161d927c23 */ /* 0x100fe20008010852 */
[--C-:B------:R-:W-:Y:S01]  /*97f0*/  FFMA.FTZ R29, R34, UR22, -R82.reuse ;  /* 0x00000016221d7c23 */ /* 0x100fe20008010852 */
[----:B------:R-:W-:Y:S01]  /*9800*/  FMNMX.FTZ R21, R30, R21, !PT ;  /* 0x000000151e157209 */ /* 0x000fe20007810000 */
[--C-:B------:R-:W-:Y:S01]  /*9810*/  FFMA.FTZ R142, R37, UR22, -R82.reuse ;  /* 0x00000016258e7c23 */ /* 0x100fe20008010852 */
[--C-:B------:R-:W-:Y:S01]  /*9820*/  FFMA.FTZ R138, R45, UR22, -R82.reuse ;  /* 0x000000162d8a7c23 */ /* 0x100fe20008010852 */
[--C-:B------:R-:W-:Y:S01]  /*9830*/  FFMA.FTZ R37, R46, UR22, -R82.reuse ;  /* 0x000000162e257c23 */ /* 0x100fe20008010852 */
[----:B------:R-:W-:Y:S01]  /*9840*/  FMNMX.FTZ R10, R32, R21, !PT ;  /* 0x00000015200a7209 */ /* 0x000fe20007810000 */
[----:B------:R-:W5:Y:S01]  /*9850*/  MUFU.TANH R44, R44 ;  /* 0x0000002c002c7308 */ /* 0x000f620000002400 */
[--C-:B------:R-:W-:Y:S01]  /*9860*/  FFMA.FTZ R50, R50, UR22, -R82.reuse ;  /* 0x0000001632327c23 */ /* 0x100fe20008010852 */
[--C-:B------:R-:W-:Y:S01]  /*9870*/  FFMA.FTZ R54, R54, UR22, -R82.reuse ;  /* 0x0000001636367c23 */ /* 0x100fe20008010852 */
[----:B------:R-:W-:Y:S01]  /*9880*/  FMNMX.FTZ R21, R35, R10, !PT ;  /* 0x0000000a23157209 */ /* 0x000fe20007810000 */
[--C-:B------:R-:W-:Y:S01]  /*9890*/  FFMA.FTZ R34, R58, UR22, -R82.reuse ;  /* 0x000000163a227c23 */ /* 0x100fe20008010852 */
[--C-:B------:R-:W-:Y:S01]  /*98a0*/  FFMA.FTZ R45, R60, UR22, -R82.reuse ;  /* 0x000000163c2d7c23 */ /* 0x100fe20008010852 */
[--C-:B------:R-:W-:Y:S01]  /*98b0*/  FFMA.FTZ R46, R61, UR22, -R82.reuse ;  /* 0x000000163d2e7c23 */ /* 0x100fe20008010852 */
[----:B-1----:R-:W-:Y:S01]  /*98c0*/  FMNMX.FTZ R21, R36, R21, !PT ;  /* 0x0000001524157209 */ /* 0x002fe20007810000 */
[----:B------:R-:W1:Y:S01]  /*98d0*/  MUFU.TANH R47, R47 ;  /* 0x0000002f002f7308 */ /* 0x000e620000002400 */
[--C-:B------:R-:W-:Y:S01]  /*98e0*/  FFMA.FTZ R69, R69, UR22, -R82.reuse ;  /* 0x0000001645457c23 */ /* 0x100fe20008010852 */
[----:B------:R-:W-:Y:S01]  /*98f0*/  FFMA.FTZ R72, R72, UR22, -R82 ;  /* 0x0000001648487c23 */ /* 0x000fe20008010852 */
[----:B---3--:R-:W-:-:S04]  /*9900*/  FMNMX.FTZ R21, R38, R21, !PT ;  /* 0x0000001526157209 */ /* 0x008fc80007810000 */
[----:B----4-:R-:W-:Y:S01]  /*9910*/  FMNMX.FTZ R21, R40, R21, !PT ;  /* 0x0000001528157209 */ /* 0x010fe20007810000 */
[----:B------:R-:W3:Y:S03]  /*9920*/  MUFU.TANH R48, R48 ;  /* 0x0000003000307308 */ /* 0x000ee60000002400 */
[----:B--2---:R-:W-:-:S04]  /*9930*/  FMNMX.FTZ R21, R42, R21, !PT ;  /* 0x000000152a157209 */ /* 0x004fc80007810000 */
[----:B-----5:R-:W-:Y:S01]  /*9940*/  FMNMX.FTZ R10, R44, R21, !PT ;  /* 0x000000152c0a7209 */ /* 0x020fe20007810000 */
[----:B------:R-:W2:Y:S01]  /*9950*/  MUFU.TANH R51, R51 ;  /* 0x0000003300337308 */ /* 0x000ea20000002400 */
[----:B------:R-:W-:Y:S02]  /*9960*/  FFMA.FTZ R21, R39, UR22, -R82 ;  /* 0x0000001627157c23 */ /* 0x000fe40008010852 */
[----:B-1----:R-:W-:-:S05]  /*9970*/  FMNMX.FTZ R31, R47, R10, !PT ;  /* 0x0000000a2f1f7209 */ /* 0x002fca0007810000 */
[----:B------:R-:W1:Y:S01]  /*9980*/  MUFU.TANH R52, R52 ;  /* 0x0000003400347308 */ /* 0x000e620000002400 */
[----:B---3--:R-:W-:-:S07]  /*9990*/  FMNMX.FTZ R10, R48, R31, !PT ;  /* 0x0000001f300a7209 */ /* 0x008fce0007810000 */
[----:B------:R-:W3:Y:S01]  /*99a0*/  MUFU.TANH R55, R55 ;  /* 0x0000003700377308 */ /* 0x000ee20000002400 */
[----:B--2---:R-:W-:-:S07]  /*99b0*/  FMNMX.FTZ R31, R51, R10, !PT ;  /* 0x0000000a331f7209 */ /* 0x004fce0007810000 */
[----:B------:R-:W2:Y:S01]  /*99c0*/  MUFU.TANH R63, R63 ;  /* 0x0000003f003f7308 */ /* 0x000ea20000002400 */
[----:B-1----:R-:W-:Y:S01]  /*99d0*/  FMNMX.FTZ R10, R52, R31, !PT ;  /* 0x0000001f340a7209 */ /* 0x002fe20007810000 */
[--C-:B------:R-:W-:Y:S01]  /*99e0*/  FFMA.FTZ R31, R43, UR22, -R82.reuse ;  /* 0x000000162b1f7c23 */ /* 0x100fe20008010852 */
[----:B------:R-:W-:-:S05]  /*99f0*/  FFMA.FTZ R43, R59, UR22, -R82 ;  /* 0x000000163b2b7c23 */ /* 0x000fca0008010852 */
[----:B------:R-:W1:Y:S01]  /*9a00*/  MUFU.TANH R66, R66 ;  /* 0x0000004200427308 */ /* 0x000e620000002400 */
[----:B---3--:R-:W-:-:S07]  /*9a10*/  FMNMX.FTZ R10, R55, R10, !PT ;  /* 0x0000000a370a7209 */ /* 0x008fce0007810000 */
[----:B------:R-:W3:Y:S01]  /*9a20*/  MUFU.TANH R67, R67 ;  /* 0x0000004300437308 */ /* 0x000ee20000002400 */
[----:B------:R-:W-:Y:S02]  /*9a30*/  WARPGROUP.DEPBAR.LE gsb0, 0x0 ;  /* 0x00008000000079c5 */ /* 0x000fe40000010000 */
[----:B------:R-:W-:Y:S01]  /*9a40*/  WARPGROUP.ARRIVE ;  /* 0x00000000000079c5 */ /* 0x000fe20000000000 */
[----:B--2---:R-:W-:Y:S01]  /*9a50*/  FMNMX.FTZ R33, R63, R10, !PT ;  /* 0x0000000a3f217209 */ /* 0x004fe20007810000 */
[--C-:B------:R-:W-:Y:S01]  /*9a60*/  FFMA.FTZ R132, R49, UR22, -R82.reuse ;  /* 0x0000001631847c23 */ /* 0x100fe20008010852 */
[--C-:B------:R-:W-:Y:S01]  /*9a70*/  FFMA.FTZ R134, R53, UR22, -R82.reuse ;  /* 0x0000001635867c23 */ /* 0x100fe20008010852 */
[----:B------:R-:W-:Y:S01]  /*9a80*/  FFMA.FTZ R53, R65, UR22, -R82 ;  /* 0x0000001641357c23 */ /* 0x000fe20008010852 */
[----:B------:R-:W2:Y:S01]  /*9a90*/  MUFU.TANH R70, R70 ;  /* 0x0000004600467308 */ /* 0x000ea20000002400 */
[----:B------:R-:W-:Y:S01]  /*9aa0*/  HGMMA.64x64x16.F32.BF16 R88, R128, gdesc[UR4].tnspB, R88, gsb0 ;  /* 0x40e0000480587df0 */ /* 0x000fe20008001858 */
[----:B------:R-:W-:Y:S01]  /*9ab0*/  UIADD3 UR6, UR10, 0x300, URZ ;  /* 0x000003000a067890 */ /* 0x000fe2000fffe03f */
[----:B-1----:R-:W-:Y:S01]  /*9ac0*/  FMNMX.FTZ R10, R66, R33, !PT ;  /* 0x00000021420a7209 */ /* 0x002fe20007810000 */
[----:B------:R-:W-:-:S04]  /*9ad0*/  UMOV UR7, 0x40000040 ;  /* 0x4000004000077882 */ /* 0x000fc80000000000 */
        /* <DEDUP_REMOVED lines=18> */
[----:B------:R-:W-:Y:S02]  /*9c00*/  WARPGROUP.DEPBAR.LE gsb0, 0x0 ;  /* 0x00008000000079c5 */ /* 0x000fe40000010000 */
[----:B------:R-:W-:Y:S01]  /*9c10*/  WARPGROUP.ARRIVE ;  /* 0x00000000000079c5 */ /* 0x000fe20000000000 */
[----:B---3--:R-:W-:-:S03]  /*9c20*/  FMNMX.FTZ R10, R80, R39, !PT ;  /* 0x00000027500a7209 */ /* 0x008fc60007810000 */
[----:B------:R1:W-:Y:S02]  /*9c30*/  MUFU.EX2 R13, R26 ;  /* 0x0000001a000d7308 */ /* 0x0003e40000000800 */
[----:B------:R-:W-:Y:S01]  /*9c40*/  HGMMA.64x64x16.F32.BF16 R88, R124, gdesc[UR4].tnspB, R88, gsb0 ;  /* 0x40e000047c587df0 */ /* 0x000fe20008001858 */
[----:B------:R-:W-:Y:S01]  /*9c50*/  UIADD3 UR6, UR10, 0x380, URZ ;  /* 0x000003800a067890 */ /* 0x000fe2000fffe03f */
[----:B--2---:R-:W-:Y:S01]  /*9c60*/  FMNMX.FTZ R10, R81, R10, !PT ;  /* 0x0000000a510a7209 */ /* 0x004fe20007810000 */
[----:B------:R-:W-:-:S03]  /*9c70*/  UMOV UR7, 0x40000040 ;  /* 0x4000004000077882 */ /* 0x000fc60000000000 */
[----:B------:R-:W-:Y:S01]  /*9c80*/  MUFU.EX2 R74, R74 ;  /* 0x0000004a004a7308 */ /* 0x000fe20000000800 */
[--C-:B-1----:R-:W-:Y:S01]  /*9c90*/  FFMA.FTZ R26, R56, UR22, -R82.reuse ;  /* 0x00000016381a7c23 */ /* 0x102fe20008010852 */
[----:B------:R-:W1:Y:S06]  /*9ca0*/  SHFL.BFLY PT, R49, R10, 0x2, 0x1f ;  /* 0x0c401f000a317f89 */ /* 0x000e6c00000e0000 */
[----:B------:R-:W2:Y:S08]  /*9cb0*/  MUFU.EX2 R11, R11 ;  /* 0x0000000b000b7308 */ /* 0x000eb00000000800 */
[----:B------:R-:W3:Y:S08]  /*9cc0*/  MUFU.EX2 R148, R148 ;  /* 0x0000009400947308 */ /* 0x000ef00000000800 */
[----:B------:R-:W4:Y:S01]  /*9cd0*/  MUFU.EX2 R150, R150 ;  /* 0x0000009600967308 */ /* 0x000f220000000800 */
[----:B--2---:R-:W-:Y:S01]  /*9ce0*/  FFMA.FTZ R5, R74, R5, R11 ;  /* 0x000000054a057223 */ /* 0x004fe2000001000b */
[----:B-1----:R-:W-:Y:S01]  /*9cf0*/  FMNMX.FTZ R56, R10, R49, !PT ;  /* 0x000000310a387209 */ /* 0x002fe20007810000 */
[----:B------:R-:W-:-:S04]  /*9d00*/  FFMA.FTZ R49, R62, UR22, -R82 ;  /* 0x000000163e317c23 */ /* 0x000fc80008010852 */
[----:B------:R-:W1:Y:S01]  /*9d10*/  SHFL.BFLY PT, R57, R56, 0x1, 0x1f ;  /* 0x0c201f0038397f89 */ /* 0x000e6200000e0000 */
[----:B------:R-:W-:Y:S01]  /*9d20*/  MUFU.EX2 R15, R15 ;  /* 0x0000000f000f7308 */ /* 0x000fe20000000800 */
[C---:B---3--:R-:W-:Y:S01]  /*9d30*/  FADD.FTZ R5, R148.reuse, R5 ;  /* 0x0000000594057221 */ /* 0x048fe20000010000 */
[----:B------:R-:W-:-:S06]  /*9d40*/  F2FP.BF16.F32.PACK_AB R148, R148, R11 ;  /* 0x0000000b9494723e */ /* 0x000fcc00000010ff */
[----:B------:R-:W-:Y:S08]  /*9d50*/  MUFU.EX2 R144, R144 ;  /* 0x0000009000907308 */ /* 0x000ff00000000800 */
[----:B------:R-:W-:Y:S01]  /*9d60*/  MUFU.EX2 R146, R146 ;  /* 0x0000009200927308 */ /* 0x000fe20000000800 */
[----:B-1----:R-:W-:-:S07]  /*9d70*/  FMNMX.FTZ R10, R56, R57, !PT ;  /* 0x00000039380a7209 */ /* 0x002fce0007810000 */
[----:B------:R-:W-:Y:S01]  /*9d80*/  MUFU.EX2 R25, R25 ;  /* 0x0000001900197308 */ /* 0x000fe20000000800 */
[C---:B------:R-:W-:Y:S01]  /*9d90*/  FMUL.FTZ R59, R10.reuse, UR22 ;  /* 0x000000160a3b7c20 */ /* 0x040fe20008410000 */
[----:B------:R-:W-:-:S03]  /*9da0*/  FADD.FTZ R57, -R10, R9 ;  /* 0x000000090a397221 */ /* 0x000fc60000010100 */
[--C-:B------:R-:W-:Y:S01]  /*9db0*/  FFMA.FTZ R145, R27, UR22, -R59.reuse ;  /* 0x000000161b917c23 */ /* 0x100fe2000801083b */
[----:B------:R-:W-:Y:S02]  /*9dc0*/  IMAD.U32 R27, RZ, RZ, UR39 ;  /* 0x00000027ff1b7e24 */ /* 0x000fe4000f8e00ff */
[----:B------:R-:W-:Y:S01]  /*9dd0*/  FMUL.FTZ R57, R57, UR22 ;  /* 0x0000001639397c20 */ /* 0x000fe20008410000 */
[--C-:B------:R-:W-:Y:S01]  /*9de0*/  FFMA.FTZ R12, R12, UR22, -R59.reuse ;  /* 0x000000160c0c7c23 */ /* 0x100fe2000801083b */
[--C-:B------:R-:W-:Y:S01]  /*9df0*/  FFMA.FTZ R149, R14, UR22, -R59.reuse ;  /* 0x000000160e957c23 */ /* 0x100fe2000801083b */
[----:B------:R-:W-:Y:S01]  /*9e00*/  FFMA.FTZ R141, R35, UR22, -R59 ;  /* 0x00000016238d7c23 */ /* 0x000fe2000801083b */
[----:B------:R-:W-:Y:S01]  /*9e10*/  @!P1 LEA R27, R27, UR40, 0x3 ;  /* 0x000000281b1b9c11 */ /* 0x000fe2000f8e18ff */
[----:B------:R-:W-:Y:S01]  /*9e20*/  VIADD R35, R16, 0x9 ;  /* 0x0000000910237836 */ /* 0x000fe20000000000 */
[----:B------:R-:W-:Y:S01]  /*9e30*/  MUFU.EX2 R57, R57 ;  /* 0x0000003900397308 */ /* 0x000fe20000000800 */
[----:B------:R-:W-:-:S02]  /*9e40*/  WARPGROUP.DEPBAR.LE gsb0, 0x0 ;  /* 0x00008000000079c5 */ /* 0x000fc40000010000 */
[----:B------:R-:W-:Y:S01]  /*9e50*/  WARPGROUP.ARRIVE ;  /* 0x00000000000079c5 */ /* 0x000fe20000000000 */
[--C-:B------:R-:W-:Y:S01]  /*9e60*/  FFMA.FTZ R151, R20, UR22, -R59.reuse ;  /* 0x0000001614977c23 */ /* 0x100fe2000801083b */
[----:B------:R-:W-:Y:S01]  /*9e70*/  @!P1 VIADD R27, R27, 0x16840 ;  /* 0x000168401b1b9836 */ /* 0x000fe20000000000 */
[----:B------:R-:W-:Y:S01]  /*9e80*/  SEL R35, R35, 0x9, !P2 ;  /* 0x0000000923237807 */ /* 0x000fe20005000000 */
[----:B------:R-:W-:Y:S01]  /*9e90*/  FFMA.FTZ R14, R24, UR22, -R59 ;  /* 0x00000016180e7c23 */ /* 0x000fe2000801083b */
[----:B------:R-:W1:Y:S01]  /*9ea0*/  MUFU.EX2 R12, R12 ;  /* 0x0000000c000c7308 */ /* 0x000e620000000800 */
[----:B------:R-:W-:Y:S01]  /*9eb0*/  HGMMA.64x64x16.F32.BF16 R88, R120, gdesc[UR4].tnspB, R88, gsb0 ;  /* 0x40e0000478587df0 */ /* 0x000fe20008001858 */
[----:B------:R-:W-:Y:S01]  /*9ec0*/  @!P1 PRMT R27, RZ, 0x654, R27 ;  /* 0x00000654ff1b9816 */ /* 0x000fe2000000001b */
[--C-:B------:R-:W-:Y:S01]  /*9ed0*/  FFMA.FTZ R20, R28, UR22, -R59.reuse ;  /* 0x000000161c147c23 */ /* 0x100fe2000801083b */
[--C-:B------:R-:W-:Y:S01]  /*9ee0*/  FFMA.FTZ R147, R30, UR22, -R59.reuse ;  /* 0x000000161e937c23 */ /* 0x100fe2000801083b */
[--C-:B------:R-:W-:Y:S01]  /*9ef0*/  FFMA.FTZ R30, R40, UR22, -R59.reuse ;  /* 0x00000016281e7c23 */ /* 0x100fe2000801083b */
[--C-:B------:R-:W-:Y:S01]  /*9f00*/  FFMA.FTZ R24, R32, UR22, -R59.reuse ;  /* 0x0000001620187c23 */ /* 0x100fe2000801083b */
[----:B------:R-:W-:Y:S01]  /*9f10*/  FFMA.FTZ R137, R42, UR22, -R59 ;  /* 0x000000162a897c23 */ /* 0x000fe2000801083b */
[----:B------:R-:W2:Y:S01]  /*9f20*/  MUFU.EX2 R149, R149 ;  /* 0x0000009500957308 */ /* 0x000ea20000000800 */
[----:B----4-:R-:W-:Y:S01]  /*9f30*/  FADD.FTZ R42, R150, R5 ;  /* 0x00000005962a7221 */ /* 0x010fe20000010000 */
        /* <DEDUP_REMOVED lines=8> */
[--C-:B------:R-:W-:Y:S01]  /*9fc0*/  FFMA.FTZ R38, R52, UR22, -R59.reuse ;  /* 0x0000001634267c23 */ /* 0x100fe2000801083b */
[--C-:B------:R-:W-:Y:S01]  /*9fd0*/  FFMA.FTZ R135, R55, UR22, -R59.reuse ;  /* 0x0000001637877c23 */ /* 0x100fe2000801083b */
[--C-:B------:R-:W-:Y:S01]  /*9fe0*/  FFMA.FTZ R129, R66, UR22, -R59.reuse ;  /* 0x0000001642817c23 */ /* 0x100fe2000801083b */
[--C-:B------:R-:W-:Y:S01]  /*9ff0*/  FFMA.FTZ R131, R70, UR22, -R59.reuse ;  /* 0x0000001646837c23 */ /* 0x100fe2000801083b */
[--C-:B------:R-:W-:Y:S01]  /*a000*/  FFMA.FTZ R125, R73, UR22, -R59.reuse ;  /* 0x00000016497d7c23 */ /* 0x100fe2000801083b */
[--C-:B------:R-:W-:Y:S01]  /*a010*/  FFMA.FTZ R75, R75, UR22, -R59.reuse ;  /* 0x000000164b4b7c23 */ /* 0x100fe2000801083b */
[----:B------:R-:W1:Y:S01]  /*a020*/  MUFU.EX2 R14, R14 ;  /* 0x0000000e000e7308 */ /* 0x000e620000000800 */
[----:B--2---:R-:W-:Y:S01]  /*a030*/  FADD.FTZ R40, R149, R4 ;  /* 0x0000000495287221 */ /* 0x004fe20000010000 */
[--C-:B------:R-:W-:Y:S01]  /*a040*/  FFMA.FTZ R4, R63, UR22, -R59.reuse ;  /* 0x000000163f047c23 */ /* 0x100fe2000801083b */
[----:B------:R-:W-:Y:S01]  /*a050*/  F2FP.BF16.F32.PACK_AB R149, R149, R12 ;  /* 0x0000000c9595723e */ /* 0x000fe200000010ff */
[--C-:B------:R-:W-:Y:S01]  /*a060*/  FFMA.FTZ R76, R76, UR22, -R59.reuse ;  /* 0x000000164c4c7c23 */ /* 0x100fe2000801083b */
[--C-:B------:R-:W-:Y:S01]  /*a070*/  FFMA.FTZ R77, R77, UR22, -R59.reuse ;  /* 0x000000164d4d7c23 */ /* 0x100fe2000801083b */
[--C-:B------:R-:W-:Y:S01]  /*a080*/  FFMA.FTZ R78, R78, UR22, -R59.reuse ;  /* 0x000000164e4e7c23 */ /* 0x100fe2000801083b */
[--C-:B------:R-:W-:Y:S01]  /*a090*/  FFMA.FTZ R79, R79, UR22, -R59.reuse ;  /* 0x000000164f4f7c23 */ /* 0x100fe2000801083b */
[----:B------:R-:W2:Y:S01]  /*a0a0*/  MUFU.EX2 R145, R145 ;  /* 0x0000009100917308 */ /* 0x000ea20000000800 */
[----:B---3--:R-:W-:Y:S01]  /*a0b0*/  FADD.FTZ R5, R151, R40 ;  /* 0x0000002897057221 */ /* 0x008fe20000010000 */
[----:B------:R-:W-:Y:S01]  /*a0c0*/  FFMA.FTZ R80, R80, UR22, -R59 ;  /* 0x0000001650507c23 */ /* 0x000fe2000801083b */
[C---:B------:R-:W-:Y:S01]  /*a0d0*/  ISETP.GT.AND P2, PT, R7.reuse, UR24, PT ;  /* 0x0000001807007c0c */ /* 0x040fe2000bf44270 */
[----:B------:R-:W-:Y:S01]  /*a0e0*/  VIADD R7, R7, 0xffffffff ;  /* 0xffffffff07077836 */ /* 0x000fe20000000000 */
[----:B------:R-:W-:-:S03]  /*a0f0*/  F2FP.BF16.F32.PACK_AB R150, R15, R150 ;  /* 0x000000960f96723e */ /* 0x000fc600000010ff */
[----:B------:R-:W3:Y:S01]  /*a100*/  MUFU.EX2 R20, R20 ;  /* 0x0000001400147308 */ /* 0x000ee20000000800 */
[C---:B-1----:R-:W-:Y:S01]  /*a110*/  FADD.FTZ R40, R14.reuse, R5 ;  /* 0x000000050e287221 */ /* 0x042fe20000010000 */
[----:B------:R-:W-:-:S06]  /*a120*/  F2FP.BF16.F32.PACK_AB R151, R14, R151 ;  /* 0x000000970e97723e */ /* 0x000fcc00000010ff */
[----:B------:R-:W1:Y:S01]  /*a130*/  MUFU.EX2 R147, R147 ;  /* 0x0000009300937308 */ /* 0x000e620000000800 */
[----:B--2---:R-:W-:Y:S01]  /*a140*/  FADD.FTZ R5, R145, R40 ;  /* 0x0000002891057221 */ /* 0x004fe20000010000 */
[----:B------:R-:W-:-:S06]  /*a150*/  FFMA.FTZ R40, R67, UR22, -R59 ;  /* 0x0000001643287c23 */ /* 0x000fcc000801083b */
[----:B------:R-:W2:Y:S01]  /*a160*/  MUFU.EX2 R24, R24 ;  /* 0x0000001800187308 */ /* 0x000ea20000000800 */
[C---:B---3--:R-:W-:Y:S01]  /*a170*/  FADD.FTZ R44, R20.reuse, R5 ;  /* 0x00000005142c7221 */ /* 0x048fe20000010000 */
[----:B------:R-:W-:-:S06]  /*a180*/  F2FP.BF16.F32.PACK_AB R145, R20, R145 ;  /* 0x000000911491723e */ /* 0x000fcc00000010ff */
[----:B------:R-:W-:Y:S01]  /*a190*/  MUFU.EX2 R140, R140 ;  /* 0x0000008c008c7308 */ /* 0x000fe20000000800 */
[----:B-1----:R-:W-:-:S07]  /*a1a0*/  FADD.FTZ R5, R147, R44 ;  /* 0x0000002c93057221 */ /* 0x002fce0000010000 */
[----:B------:R-:W1:Y:S01]  /*a1b0*/  MUFU.EX2 R141, R141 ;  /* 0x0000008d008d7308 */ /* 0x000e620000000800 */
[C---:B--2---:R-:W-:Y:S01]  /*a1c0*/  FADD.FTZ R44, R24.reuse, R5 ;  /* 0x00000005182c7221 */ /* 0x044fe20000010000 */
[----:B------:R-:W-:Y:S01]  /*a1d0*/  F2FP.BF16.F32.PACK_AB R147, R24, R147 ;  /* 0x000000931893723e */ /* 0x000fe200000010ff */
[----:B------:R-:W-:Y:S02]  /*a1e0*/  WARPGROUP.DEPBAR.LE gsb0, 0x0 ;  /* 0x00008000000079c5 */ /* 0x000fe40000010000 */
[----:B------:R2:W-:Y:S06]  /*a1f0*/  BAR.ARV R35, 0x100 ;  /* 0x000400230000751d */ /* 0x0005ec0000002000 */
[----:B------:R3:W-:Y:S01]  /*a200*/  @!P1 SYNCS.ARRIVE.TRANS64.RED.A1T0 RZ, [R27+URZ], RZ ;  /* 0x000000ff1bff99a7 */ /* 0x0007e2000810043f */
[----:B------:R-:W-:Y:S01]  /*a210*/  MUFU.EX2 R29, R29 ;  /* 0x0000001d001d7308 */ /* 0x000fe20000000800 */
[----:B-1----:R-:W-:Y:S01]  /*a220*/  FADD.FTZ R5, R141, R44 ;  /* 0x0000002c8d057221 */ /* 0x002fe20000010000 */
[-C--:B------:R-:W-:Y:S01]  /*a230*/  FMUL.FTZ R88, R88, R74.reuse ;  /* 0x0000004a58587220 */ /* 0x080fe20000410000 */
[-C--:B------:R-:W-:Y:S01]  /*a240*/  FMUL.FTZ R89, R89, R74.reuse ;  /* 0x0000004a59597220 */ /* 0x080fe20000410000 */
[-C--:B------:R-:W-:Y:S01]  /*a250*/  FMUL.FTZ R92, R92, R74.reuse ;  /* 0x0000004a5c5c7220 */ /* 0x080fe20000410000 */
[-C--:B------:R-:W-:Y:S01]  /*a260*/  FMUL.FTZ R93, R93, R74.reuse ;  /* 0x0000004a5d5d7220 */ /* 0x080fe20000410000 */
[-C--:B------:R-:W-:Y:S01]  /*a270*/  FMUL.FTZ R96, R96, R74.reuse ;  /* 0x0000004a60607220 */ /* 0x080fe20000410000 */
[----:B---3--:R-:W-:Y:S01]  /*a280*/  IMAD.U32 R27, RZ, RZ, UR25 ;  /* 0x00000019ff1b7e24 */ /* 0x008fe2000f8e00ff */
[----:B------:R-:W1:Y:S01]  /*a290*/  MUFU.EX2 R28, R28 ;  /* 0x0000001c001c7308 */ /* 0x000e620000000800 */
[----:B------:R-:W-:Y:S01]  /*a2a0*/  UMOV UR25, UR39 ;  /* 0x0000002700197c82 */ /* 0x000fe20008000000 */
[-C--:B------:R-:W-:Y:S01]  /*a2b0*/  FMUL.FTZ R97, R97, R74.reuse ;  /* 0x0000004a61617220 */ /* 0x080fe20000410000 */
[-C--:B------:R-:W-:Y:S01]  /*a2c0*/  FMUL.FTZ R100, R100, R74.reuse ;  /* 0x0000004a64647220 */ /* 0x080fe20000410000 */
[----:B------:R-:W-:Y:S01]  /*a2d0*/  @!P1 LEA R27, R27, UR40, 0x3 ;  /* 0x000000281b1b9c11 */ /* 0x000fe2000f8e18ff */
[-C--:B------:R-:W-:Y:S01]  /*a2e0*/  FMUL.FTZ R101, R101, R74.reuse ;  /* 0x0000004a65657220 */ /* 0x080fe20000410000 */
[-C--:B------:R-:W-:Y:S01]  /*a2f0*/  FMUL.FTZ R104, R104, R74.reuse ;  /* 0x0000004a68687220 */ /* 0x080fe20000410000 */
[----:B------:R-:W-:Y:S01]  /*a300*/  FMUL.FTZ R105, R105, R74 ;  /* 0x0000004a69697220 */ /* 0x000fe20000410000 */
[----:B------:R-:W-:Y:S01]  /*a310*/  MUFU.EX2 R142, R142 ;  /* 0x0000008e008e7308 */ /* 0x000fe20000000800 */
[----:B------:R-:W-:-:S02]  /*a320*/  @!P1 VIADD R27, R27, 0x16860 ;  /* 0x000168601b1b9836 */ /* 0x000fc40000000000 */
[-C--:B------:R-:W-:Y:S01]  /*a330*/  FMUL.FTZ R108, R108, R74.reuse ;  /* 0x0000004a6c6c7220 */ /* 0x080fe20000410000 */
[-C--:B------:R-:W-:Y:S01]  /*a340*/  FMUL.FTZ R109, R109, R74.reuse ;  /* 0x0000004a6d6d7220 */ /* 0x080fe20000410000 */
[-C--:B------:R-:W-:Y:S01]  /*a350*/  FMUL.FTZ R112, R112, R74.reuse ;  /* 0x0000004a70707220 */ /* 0x080fe20000410000 */
[----:B------:R-:W-:Y:S01]  /*a360*/  FMUL.FTZ R113, R113, R74 ;  /* 0x0000004a71717220 */ /* 0x000fe20000410000 */
[----:B--2---:R-:W-:Y:S01]  /*a370*/  @!P1 PRMT R35, RZ, 0x654, R27 ;  /* 0x00000654ff239816 */ /* 0x004fe2000000001b */
[----:B------:R-:W-:Y:S01]  /*a380*/  FADD.FTZ R27, R15, R42 ;  /* 0x0000002a0f1b7221 */ /* 0x000fe20000010000 */
[----:B------:R-:W2:Y:S01]  /*a390*/  MUFU.EX2 R143, R143 ;  /* 0x0000008f008f7308 */ /* 0x000ea20000000800 */
[----:B-1----:R-:W-:Y:S01]  /*a3a0*/  FADD.FTZ R44, R28, R5 ;  /* 0x000000051c2c7221 */ /* 0x002fe20000010000 */
[----:B------:R1:W-:Y:S01]  /*a3b0*/  @!P1 SYNCS.ARRIVE.TRANS64.RED.A1T0 RZ, [R35+URZ], RZ ;  /* 0x000000ff23ff99a7 */ /* 0x0003e2000810043f */
[----:B------:R-:W-:Y:S01]  /*a3c0*/  FADD.FTZ R42, R144, R27 ;  /* 0x0000001b902a7221 */ /* 0x000fe20000010000 */
[C---:B------:R-:W-:Y:S01]  /*a3d0*/  F2FP.BF16.F32.PACK_AB R144, R13.reuse, R144 ;  /* 0x000000900d90723e */ /* 0x040fe200000010ff */
[----:B------:R-:W-:Y:S01]  /*a3e0*/  FMUL.FTZ R116, R116, R74 ;  /* 0x0000004a74747220 */ /* 0x000fe20000410000 */
[----:B------:R-:W-:Y:S01]  /*a3f0*/  F2FP.BF16.F32.PACK_AB R141, R28, R141 ;  /* 0x0000008d1c8d723e */ /* 0x000fe200000010ff */
[----:B------:R-:W-:Y:S01]  /*a400*/  FADD.FTZ R27, R13, R42 ;  /* 0x0000002a0d1b7221 */ /* 0x000fe20000010000 */
[----:B------:R-:W3:Y:S01]  /*a410*/  MUFU.EX2 R21, R21 ;  /* 0x0000001500157308 */ /* 0x000ee20000000800 */
[--C-:B------:R-:W-:Y:S01]  /*a420*/  FFMA.FTZ R42, R71, UR22, -R59.reuse ;  /* 0x00000016472a7c23 */ /* 0x100fe2000801083b */
[----:B------:R-:W-:Y:S01]  /*a430*/  FFMA.FTZ R59, R81, UR22, -R59 ;  /* 0x00000016513b7c23 */ /* 0x000fe2000801083b */
[----:B------:R-:W-:Y:S01]  /*a440*/  FADD.FTZ R48, R146, R27 ;  /* 0x0000001b92307221 */ /* 0x000fe20000010000 */
[----:B------:R-:W-:Y:S01]  /*a450*/  F2FP.BF16.F32.PACK_AB R146, R25, R146 ;  /* 0x000000921992723e */ /* 0x000fe200000010ff */
[----:B------:R-:W-:Y:S01]  /*a460*/  FMUL.FTZ R117, R117, R74 ;  /* 0x0000004a75757220 */ /* 0x000fe20000410000 */
[-C--:B------:R-:W-:Y:S01]  /*a470*/  FMUL.FTZ R90, R90, R57.reuse ;  /* 0x000000395a5a7220 */ /* 0x080fe20000410000 */
[----:B------:R-:W-:Y:S01]  /*a480*/  FADD.FTZ R27, R25, R48 ;  /* 0x00000030191b7221 */ /* 0x000fe20000010000 */
[----:B------:R-:W4:Y:S01]  /*a490*/  MUFU.EX2 R30, R30 ;  /* 0x0000001e001e7308 */ /* 0x000f220000000800 */
[----:B--2---:R-:W-:Y:S01]  /*a4a0*/  FADD.FTZ R5, R143, R44 ;  /* 0x0000002c8f057221 */ /* 0x004fe20000010000 */
[-C--:B------:R-:W-:Y:S01]  /*a4b0*/  FMUL.FTZ R91, R91, R57.reuse ;  /* 0x000000395b5b7220 */ /* 0x080fe20000410000 */
[----:B------:R-:W-:Y:S01]  /*a4c0*/  FADD.FTZ R48, R140, R27 ;  /* 0x0000001b8c307221 */ /* 0x000fe20000010000 */
[----:B------:R-:W-:Y:S01]  /*a4d0*/  F2FP.BF16.F32.PACK_AB R140, R29, R140 ;  /* 0x0000008c1d8c723e */ /* 0x000fe200000010ff */
[-C--:B------:R-:W-:Y:S01]  /*a4e0*/  FMUL.FTZ R94, R94, R57.reuse ;  /* 0x000000395e5e7220 */ /* 0x080fe20000410000 */
[-C--:B------:R-:W-:Y:S01]  /*a4f0*/  FMUL.FTZ R95, R95, R57.reuse ;  /* 0x000000395f5f7220 */ /* 0x080fe20000410000 */
[----:B------:R-:W-:Y:S01]  /*a500*/  FADD.FTZ R27, R29, R48 ;  /* 0x000000301d1b7221 */ /* 0x000fe20000010000 */
[----:B------:R-:W2:Y:S01]  /*a510*/  MUFU.EX2 R136, R136 ;  /* 0x0000008800887308 */ /* 0x000ea20000000800 */
[-C--:B------:R-:W-:Y:S01]  /*a520*/  FMUL.FTZ R98, R98, R57.reuse ;  /* 0x0000003962627220 */ /* 0x080fe20000410000 */
[-C--:B------:R-:W-:Y:S01]  /*a530*/  FMUL.FTZ R99, R99, R57.reuse ;  /* 0x0000003963637220 */ /* 0x080fe20000410000 */
[----:B------:R-:W-:Y:S01]  /*a540*/  FADD.FTZ R48, R142, R27 ;  /* 0x0000001b8e307221 */ /* 0x000fe20000010000 */
[----:B---3--:R-:W-:Y:S01]  /*a550*/  F2FP.BF16.F32.PACK_AB R142, R21, R142 ;  /* 0x0000008e158e723e */ /* 0x008fe200000010ff */
[-C--:B------:R-:W-:Y:S01]  /*a560*/  FMUL.FTZ R102, R102, R57.reuse ;  /* 0x0000003966667220 */ /* 0x080fe20000410000 */
[----:B------:R-:W-:Y:S01]  /*a570*/  FMUL.FTZ R103, R103, R57 ;  /* 0x0000003967677220 */ /* 0x000fe20000410000 */
[----:B------:R-:W-:Y:S01]  /*a580*/  FADD.FTZ R27, R21, R48 ;  /* 0x00000030151b7221 */ /* 0x000fe20000010000 */
        /* <DEDUP_REMOVED lines=10> */
[-C--:B------:R-:W-:Y:S01]  /*a630*/  FMUL.FTZ R115, R115, R57.reuse ;  /* 0x0000003973737220 */ /* 0x080fe20000410000 */
[-C--:B------:R-:W-:Y:S01]  /*a640*/  FMUL.FTZ R118, R118, R57.reuse ;  /* 0x0000003976767220 */ /* 0x080fe20000410000 */
[----:B------:R-:W-:-:S04]  /*a650*/  FMUL.FTZ R119, R119, R57 ;  /* 0x0000003977777220 */ /* 0x000fc80000410000 */
        /* <DEDUP_REMOVED lines=17> */
[----:B------:R-:W-:-:S06]  /*a770*/  F2FP.BF16.F32.PACK_AB R139, R36, R139 ;  /* 0x0000008b248b723e */ /* 0x000fcc00000010ff */
[----:B------:R3:W5:Y:S01]  /*a780*/  MUFU.EX2 R33, R50 ;  /* 0x0000003200217308 */ /* 0x0007620000000800 */
[----:B----4-:R-:W-:-:S07]  /*a790*/  FADD.FTZ R20, R132, R11 ;  /* 0x0000000b84147221 */ /* 0x010fce0000010000 */
[----:B------:R-:W4:Y:S01]  /*a7a0*/  MUFU.EX2 R38, R38 ;  /* 0x0000002600267308 */ /* 0x000f220000000800 */
[----:B--2---:R-:W-:Y:S01]  /*a7b0*/  FADD.FTZ R5, R133, R14 ;  /* 0x0000000e85057221 */ /* 0x004fe20000010000 */
[----:B---3--:R-:W-:-:S06]  /*a7c0*/  FFMA.FTZ R50, R64, UR22, -R82 ;  /* 0x0000001640327c23 */ /* 0x008fcc0008010852 */
[----:B------:R-:W2:Y:S01]  /*a7d0*/  MUFU.EX2 R134, R134 ;  /* 0x0000008600867308 */ /* 0x000ea20000000800 */
[C---:B-----5:R-:W-:Y:S01]  /*a7e0*/  FADD.FTZ R11, R33.reuse, R20 ;  /* 0x00000014210b7221 */ /* 0x060fe20000010000 */
[----:B------:R-:W-:-:S06]  /*a7f0*/  F2FP.BF16.F32.PACK_AB R132, R33, R132 ;  /* 0x000000842184723e */ /* 0x000fcc00000010ff */
[----:B------:R-:W3:Y:S01]  /*a800*/  MUFU.EX2 R135, R135 ;  /* 0x0000008700877308 */ /* 0x000ee20000000800 */
[C---:B----4-:R-:W-:Y:S01]  /*a810*/  FADD.FTZ R14, R38.reuse, R5 ;  /* 0x00000005260e7221 */ /* 0x050fe20000010000 */
[----:B------:R-:W-:-:S06]  /*a820*/  F2FP.BF16.F32.PACK_AB R133, R38, R133 ;  /* 0x000000852685723e */ /* 0x000fcc00000010ff */
[----:B------:R4:W5:Y:S01]  /*a830*/  MUFU.EX2 R39, R54 ;  /* 0x0000003600277308 */ /* 0x0009620000000800 */
[----:B--2---:R-:W-:-:S07]  /*a840*/  FADD.FTZ R20, R134, R11 ;  /* 0x0000000b86147221 */ /* 0x004fce0000010000 */
[----:B------:R-:W2:Y:S01]  /*a850*/  MUFU.EX2 R4, R4 ;  /* 0x0000000400047308 */ /* 0x000ea20000000800 */
[----:B---3--:R-:W-:Y:S01]  /*a860*/  FADD.FTZ R5, R135, R14 ;  /* 0x0000000e87057221 */ /* 0x008fe20000010000 */
[----:B----4-:R-:W-:-:S06]  /*a870*/  FFMA.FTZ R54, R68, UR22, -R82 ;  /* 0x0000001644367c23 */ /* 0x010fcc0008010852 */
[----:B------:R-:W3:Y:S01]  /*a880*/  MUFU.EX2 R26, R26 ;  /* 0x0000001a001a7308 */ /* 0x000ee20000000800 */
[C---:B-----5:R-:W-:Y:S01]  /*a890*/  FADD.FTZ R11, R39.reuse, R20 ;  /* 0x00000014270b7221 */ /* 0x060fe20000010000 */
        /* <DEDUP_REMOVED lines=14> */
[----:B------:R-:W3:Y:S01]  /*a980*/  MUFU.EX2 R43, R43 ;  /* 0x0000002b002b7308 */ /* 0x000ee20000000800 */
[----:B----4-:R-:W-:-:S07]  /*a990*/  FADD.FTZ R20, R34, R11 ;  /* 0x0000000b22147221 */ /* 0x010fce0000010000 */
[----:B------:R-:W4:Y:S01]  /*a9a0*/  MUFU.EX2 R42, R42 ;  /* 0x0000002a002a7308 */ /* 0x000f220000000800 */
[----:B--2---:R-:W-:-:S07]  /*a9b0*/  FADD.FTZ R5, R131, R14 ;  /* 0x0000000e83057221 */ /* 0x004fce0000010000 */
[----:B------:R-:W2:Y:S01]  /*a9c0*/  MUFU.EX2 R45, R45 ;  /* 0x0000002d002d7308 */ /* 0x000ea20000000800 */
[C---:B---3--:R-:W-:Y:S01]  /*a9d0*/  FADD.FTZ R20, R43.reuse, R20 ;  /* 0x000000142b147221 */ /* 0x048fe20000010000 */
[----:B------:R-:W-:-:S06]  /*a9e0*/  F2FP.BF16.F32.PACK_AB R130, R43, R34 ;  /* 0x000000222b82723e */ /* 0x000fcc00000010ff */
        /* <DEDUP_REMOVED lines=36> */
[----:B---3--:R-:W-:Y:S01]  /*ac30*/  FADD.FTZ R11, R80, R11 ;  /* 0x0000000b500b7221 */ /* 0x008fe20000010000 */
[C---:B----4-:R-:W-:Y:S01]  /*ac40*/  FADD.FTZ R5, R9.reuse, R4 ;  /* 0x0000000409057221 */ /* 0x050fe20000010000 */
[----:B------:R-:W-:Y:S01]  /*ac50*/  F2FP.BF16.F32.PACK_AB R122, R9, R56 ;  /* 0x00000038097a723e */ /* 0x000fe200000010ff */
[----:B------:R-:W-:Y:S02]  /*ac60*/  IMAD.MOV.U32 R9, RZ, RZ, R10 ;  /* 0x000000ffff097224 */ /* 0x000fe400078e000a */
[C---:B--2---:R-:W-:Y:S01]  /*ac70*/  FADD.FTZ R4, R59.reuse, R11 ;  /* 0x0000000b3b047221 */ /* 0x044fe20000010000 */
[----:B------:R-:W-:Y:S01]  /*ac80*/  F2FP.BF16.F32.PACK_AB R123, R59, R80 ;  /* 0x000000503b7b723e */ /* 0x000fe200000010ff */
[----:B------:R-:W-:Y:S01]  /*ac90*/  IMAD.MOV.U32 R11, RZ, RZ, R8 ;  /* 0x000000ffff0b7224 */ /* 0x000fe200078e0008 */
[----:B-1----:R-:W-:Y:S06]  /*aca0*/  @P2 BRA `(.L_x_11174) ;  /* 0xffffffd800ec2947 */ /* 0x002fec000383ffff */
.L_x_11165:
        /* <DEDUP_REMOVED lines=12> */
.L_x_11192:
        /* <DEDUP_REMOVED lines=9> */
.L_x_11177:
[----:B------:R-:W-:Y:S01]  /*ae00*/  ULEA UR6, UR39, UR40, 0x3 ;  /* 0x0000002827067291 */ /* 0x000fe2000f8e183f */
[----:B------:R-:W-:-:S05]  /*ae10*/  IMAD.U32 R8, RZ, RZ, UR37 ;  /* 0x00000025ff087e24 */ /* 0x000fca000f8e00ff */
[----:B------:R-:W-:-:S04]  /*ae20*/  SHF.L.U32 R8, R8, 0x1f, RZ ;  /* 0x0000001f08087819 */ /* 0x000fc800000006ff */
[----:B------:R1:W2:Y:S01]  /*ae30*/  SYNCS.PHASECHK.TRANS64.TRYWAIT P2, [UR6+0x16830], R8 ;  /* 0x01683008ff0075a7 */ /* 0x0002a20008040146 */
[----:B------:R-:W-:Y:S05]  /*ae40*/  @!P0 BRA `(.L_x_11178) ;  /* 0x0000000000048947 */ /* 0x000fea0003800000 */
[----:B------:R-:W-:Y:S01]  /*ae50*/  BPT.TRAP 0x1 ;  /* 0x000000040000795c */ /* 0x000fe20000300000 */
.L_x_11178:
[----:B--2---:R-:W-:Y:S05]  /*ae60*/  @P2 BRA `(.L_x_11176) ;  /* 0x0000000000082947 */ /* 0x004fea0003800000 */
[----:B------:R-:W2:Y:S02]  /*ae70*/  SYNCS.PHASECHK.TRANS64.TRYWAIT P2, [UR6+0x16830], R8 ;  /* 0x01683008ff0075a7 */ /* 0x000ea40008040146 */
[----:B--2---:R-:W-:Y:S05]  /*ae80*/  @!P2 BRA `(.L_x_11179) ;  /* 0x00000078002ca947 */ /* 0x004fea0003800000 */
.L_x_11176:
        /* <DEDUP_REMOVED lines=25> */
.L_x_11181:
[----:B------:R-:W-:Y:S01]  /*b020*/  ULEA UR6, UR27, UR40, 0x3 ;  /* 0x000000281b067291 */ /* 0x000fe2000f8e183f */
[----:B------:R-:W-:-:S05]  /*b030*/  IMAD.U32 R8, RZ, RZ, UR28 ;  /* 0x0000001cff087e24 */ /* 0x000fca000f8e00ff */
[----:B------:R-:W-:-:S04]  /*b040*/  SHF.L.U32 R8, R8, 0x1f, RZ ;  /* 0x0000001f08087819 */ /* 0x000fc800000006ff */
[----:B------:R1:W2:Y:S01]  /*b050*/  SYNCS.PHASECHK.TRANS64.TRYWAIT P2, [UR6+0x16850], R8 ;  /* 0x01685008ff0075a7 */ /* 0x0002a20008040146 */
[----:B------:R-:W-:Y:S05]  /*b060*/  @!P0 BRA `(.L_x_11182) ;  /* 0x0000000000048947 */ /* 0x000fea0003800000 */
[----:B------:R-:W-:Y:S01]  /*b070*/  BPT.TRAP 0x1 ;  /* 0x000000040000795c */ /* 0x000fe20000300000 */
.L_x_11182:
[----:B--2---:R-:W-:Y:S05]  /*b080*/  @P2 BRA `(.L_x_11180) ;  /* 0x0000000000082947 */ /* 0x004fea0003800000 */
[----:B------:R-:W2:Y:S02]  /*b090*/  SYNCS.PHASECHK.TRANS64.TRYWAIT P2, [UR6+0x16850], R8 ;  /* 0x01685008ff0075a7 */ /* 0x000ea40008040146 */
[----:B--2---:R-:W-:Y:S05]  /*b0a0*/  @!P2 BRA `(.L_x_11183) ;  /* 0x0000007400bca947 */ /* 0x004fea0003800000 */
.L_x_11180:
[----:B------:R-:W-:Y:S01]  /*b0b0*/  UIADD3 UR6, UR40, 0x400, URZ ;  /* 0x0000040028067890 */ /* 0x000fe2000fffe03f */
[----:B------:R-:W-:Y:S01]  /*b0c0*/  WARPGROUP.ARRIVE ;  /* 0x00000000000079c5 */ /* 0x000fe20000000000 */
[----:B------:R-:W-:Y:S01]  /*b0d0*/  UMOV UR7, 0x40000040 ;  /* 0x4000004000077882 */ /* 0x000fe20000000000 */
[----:B------:R-:W-:Y:S01]  /*b0e0*/  FMUL.FTZ R44, R44, UR26 ;  /* 0x0000001a2c2c7c20 */ /* 0x000fe20008410000 */
[----:B------:R-:W-:Y:S01]  /*b0f0*/  USHF.R.U32.HI UR6, URZ, 0x4, UR6 ;  /* 0x000000043f067899 */ /* 0x000fe20008011606 */
[----:B------:R-:W-:Y:S01]  /*b100*/  FMUL.FTZ R20, R30, UR26 ;  /* 0x0000001a1e147c20 */ /* 0x000fe20008410000 */
[----:B------:R-:W-:Y:S01]  /*b110*/  FMUL.FTZ R30, R39, UR26 ;  /* 0x0000001a271e7c20 */ /* 0x000fe20008410000 */
[----:B-12---:R-:W-:Y:S01]  /*b120*/  FMUL.FTZ R8, R24, UR26 ;  /* 0x0000001a18087c20 */ /* 0x006fe20008410000 */
[----:B------:R-:W-:Y:S01]  /*b130*/  ULOP3.LUT UR6, UR6, 0x3fff, URZ, 0xc0, !UPT ;  /* 0x00003fff06067892 */ /* 0x000fe2000f8ec03f */
[----:B------:R-:W-:Y:S02]  /*b140*/  VIADD R39, R16, 0x9 ;  /* 0x0000000910277836 */ /* 0x000fe40000000000 */
[----:B------:R-:W-:Y:S01]  /*b150*/  FMUL.FTZ R24, R31, UR26 ;  /* 0x0000001a1f187c20 */ /* 0x000fe20008410000 */
[----:B------:R-:W-:Y:S01]  /*b160*/  ISETP.GE.U32.AND P2, PT, R2, 0x180, PT ;  /* 0x000001800200780c */ /* 0x000fe20003f46070 */
        /* <DEDUP_REMOVED lines=8> */
[----:B------:R-:W-:Y:S01]  /*b1f0*/  SEL R39, R39, 0x9, !P2 ;  /* 0x0000000927277807 */ /* 0x000fe20005000000 */
        /* <DEDUP_REMOVED lines=110> */
[----:B------:R-:W-:Y:S01]  /*b8e0*/  FMUL.FTZ R133, R64, UR26 ;  /* 0x0000001a40857c20 */ /* 0x000fe20008410000 */
[----:B------:R-:W-:Y:S01]  /*b8f0*/  FMUL.FTZ R64, R83, UR26 ;  /* 0x0000001a53407c20 */ /* 0x000fe20008410000 */
[----:B------:R-:W-:Y:S01]  /*b900*/  HGMMA.64x64x16.F32.BF16 R88, R128, gdesc[UR4].tnspB, R88, gsb0 ;  /* 0x40e0000480587df0 */ /* 0x000fe20008001858 */
[----:B------:R-:W-:Y:S01]  /*b910*/  UIADD3 UR6, UR10, 0x300, URZ ;  /* 0x000003000a067890 */ /* 0x000fe2000fffe03f */
[----:B------:R-:W-:Y:S01]  /*b920*/  UMOV UR7, 0x40000040 ;  /* 0x4000004000077882 */ /* 0x000fe20000000000 */
[----:B-----5:R-:W-:Y:S01]  /*b930*/  FMUL.FTZ R44, R55, UR26 ;  /* 0x0000001a372c7c20 */ /* 0x020fe20008410000 */
[----:B------:R-:W-:Y:S01]  /*b940*/  FMUL.FTZ R55, R66, UR26 ;  /* 0x0000001a42377c20 */ /* 0x000fe20008410000 */
[----:B------:R-:W-:Y:S01]  /*b950*/  IMAD.U32 R66, RZ, RZ, UR39 ;  /* 0x00000027ff427e24 */ /* 0x000fe2000f8e00ff */
[----:B------:R-:W1:Y:S04]  /*b960*/  MUFU.TANH R133, R133 ;  /* 0x0000008500857308 */ /* 0x000e680000002400 */
[----:B------:R-:W-:-:S04]  /*b970*/  @!P1 LEA R66, R66, UR40, 0x3 ;  /* 0x0000002842429c11 */ /* 0x000fc8000f8e18ff */
[----:B------:R-:W1:Y:S01]  /*b980*/  MUFU.TANH R44, R44 ;  /* 0x0000002c002c7308 */ /* 0x000e620000002400 */
[----:B------:R-:W-:-:S05]  /*b990*/  @!P1 VIADD R66, R66, 0x16840 ;  /* 0x0001684042429836 */ /* 0x000fca0000000000 */
[----:B------:R-:W-:Y:S02]  /*b9a0*/  @!P1 PRMT R66, RZ, 0x654, R66 ;  /* 0x00000654ff429816 */ /* 0x000fe40000000042 */
[----:B------:R-:W1:Y:S08]  /*b9b0*/  MUFU.TANH R55, R55 ;  /* 0x0000003700377308 */ /* 0x000e700000002400 */
[----:B------:R-:W1:Y:S01]  /*b9c0*/  MUFU.TANH R64, R64 ;  /* 0x0000004000407308 */ /* 0x000e620000002400 */
[----:B------:R-:W-:-:S02]  /*b9d0*/  WARPGROUP.DEPBAR.LE gsb0, 0x0 ;  /* 0x00008000000079c5 */ /* 0x000fc40000010000 */
[----:B------:R-:W-:Y:S01]  /*b9e0*/  WARPGROUP.ARRIVE ;  /* 0x00000000000079c5 */ /* 0x000fe20000000000 */
[----:B------:R-:W-:Y:S01]  /*b9f0*/  FMUL.FTZ R130, R60, UR26 ;  /* 0x0000001a3c827c20 */ /* 0x000fe20008410000 */
[----:B------:R-:W-:Y:S01]  /*ba00*/  FMUL.FTZ R60, R75, UR26 ;  /* 0x0000001a4b3c7c20 */ /* 0x000fe20008410000 */
[----:B------:R-:W-:Y:S01]  /*ba10*/  FMUL.FTZ R128, R57, UR26 ;  /* 0x0000001a39807c20 */ /* 0x000fe20008410000 */
[----:B------:R-:W5:Y:S01]  /*ba20*/  LDC R75, c[0x0][0x2e0] ;  /* 0x0000b800ff4b7b82 */ /* 0x000f620000000800 */
[----:B------:R-:W-:Y:S01]  /*ba30*/  FMUL.FTZ R57, R70, UR26 ;  /* 0x0000001a46397c20 */ /* 0x000fe20008410000 */
[----:B------:R-:W-:Y:S01]  /*ba40*/  HGMMA.64x64x16.F32.BF16 R88, R124, gdesc[UR4].tnspB, R88, gsb0 ;  /* 0x40e000047c587df0 */ /* 0x000fe20008001858 */
[----:B------:R-:W-:Y:S01]  /*ba50*/  UIADD3 UR6, UR10, 0x380, URZ ;  /* 0x000003800a067890 */ /* 0x000fe2000fffe03f */
[----:B------:R-:W-:Y:S01]  /*ba60*/  FMUL.FTZ R70, R72, UR26 ;  /* 0x0000001a48467c20 */ /* 0x000fe20008410000 */
[----:B------:R-:W-:Y:S01]  /*ba70*/  UMOV UR7, 0x40000040 ;  /* 0x4000004000077882 */ /* 0x000fe20000000000 */
[----:B------:R-:W-:Y:S01]  /*ba80*/  FMUL.FTZ R72, R76, UR26 ;  /* 0x0000001a4c487c20 */ /* 0x000fe20008410000 */
[----:B------:R-:W-:-:S02]  /*ba90*/  IMAD.SHL.U32 R76, R7, 0x80, RZ ;  /* 0x00000080074c7824 */ /* 0x000fc400078e00ff */
[----:B------:R-:W-:Y:S01]  /*baa0*/  FMUL.FTZ R129, R61, UR26 ;  /* 0x0000001a3d817c20 */ /* 0x000fe20008410000 */
[----:B------:R-:W-:Y:S01]  /*bab0*/  FMUL.FTZ R131, R65, UR26 ;  /* 0x0000001a41837c20 */ /* 0x000fe20008410000 */
[----:B------:R-:W-:Y:S01]  /*bac0*/  FMUL.FTZ R61, R78, UR26 ;  /* 0x0000001a4e3d7c20 */ /* 0x000fe20008410000 */
[----:B------:R-:W-:Y:S01]  /*bad0*/  FMUL.FTZ R78, R84, UR26 ;  /* 0x0000001a544e7c20 */ /* 0x000fe20008410000 */
[----:B------:R-:W-:Y:S01]  /*bae0*/  IADD3 R38, -R76, 0x1, RZ ;  /* 0x000000014c267810 */ /* 0x000fe20007ffe1ff */
[----:B------:R-:W-:Y:S01]  /*baf0*/  FMUL.FTZ R65, R86, UR26 ;  /* 0x0000001a56417c20 */ /* 0x000fe20008410000 */
[----:B------:R-:W1:Y:S08]  /*bb00*/  MUFU.TANH R128, R128 ;  /* 0x0000008000807308 */ /* 0x000e700000002400 */
[----:B------:R-:W1:Y:S01]  /*bb10*/  MUFU.TANH R130, R130 ;  /* 0x0000008200827308 */ /* 0x000e620000002400 */
[----:B-----5:R-:W-:-:S04]  /*bb20*/  IMAD R38, R75, UR47, R38 ;  /* 0x0000002f4b267c24 */ /* 0x020fc8000f8e0226 */
[----:B------:R-:W-:-:S03]  /*bb30*/  VIADD R38, R38, -UR25 ;  /* 0x8000001926267c36 */ /* 0x000fc60008000000 */
[----:B------:R-:W1:Y:S01]  /*bb40*/  MUFU.TANH R129, R129 ;  /* 0x0000008100817308 */ /* 0x000e620000002400 */
[----:B------:R-:W-:-:S04]  /*bb50*/  IMAD R38, R17, -0x2, R38 ;  /* 0xfffffffe11267824 */ /* 0x000fc800078e0226 */
[----:B------:R-:W-:-:S03]  /*bb60*/  VIADD R84, R38, UR24 ;  /* 0x0000001826547c36 */ /* 0x000fc60008000000 */
[----:B------:R-:W1:Y:S01]  /*bb70*/  MUFU.TANH R131, R131 ;  /* 0x0000008300837308 */ /* 0x000e620000002400 */
[----:B------:R-:W-:Y:S02]  /*bb80*/  VIADD R82, R38, UR21 ;  /* 0x0000001526527c36 */ /* 0x000fe40008000000 */
[C---:B------:R-:W-:Y:S02]  /*bb90*/  IMAD.IADD R85, R3.reuse, 0x1, R84 ;  /* 0x0000000103557824 */ /* 0x040fe400078e0254 */
[----:B------:R-:W-:-:S03]  /*bba0*/  IMAD.IADD R86, R3, 0x1, R82 ;  /* 0x0000000103567824 */ /* 0x000fc600078e0252 */
        /* <DEDUP_REMOVED lines=8> */
[----:B------:R-:W-:Y:S07]  /*bc30*/  HGMMA.64x64x16.F32.BF16 R88, R120, gdesc[UR4].tnspB, R88, gsb0 ;  /* 0x40e0000478587df0 */ /* 0x000fee0008001858 */
[----:B------:R-:W1:Y:S01]  /*bc40*/  MUFU.TANH R65, R65 ;  /* 0x0000004100417308 */ /* 0x000e620000002400 */
[----:B------:R-:W-:Y:S02]  /*bc50*/  WARPGROUP.DEPBAR.LE gsb0, 0x0 ;  /* 0x00008000000079c5 */ /* 0x000fe40000010000 */
[----:B------:R1:W-:Y:S06]  /*bc60*/  BAR.ARV R39, 0x100 ;  /* 0x000400270000751d */ /* 0x0003ec0000002000 */
[----:B------:R5:W-:Y:S02]  /*bc70*/  @!P1 SYNCS.ARRIVE.TRANS64.RED.A1T0 RZ, [R66+URZ], RZ ;  /* 0x000000ff42ff99a7 */ /* 0x000be4000810043f */
[----:B-----5:R-:W-:-:S06]  /*bc80*/  FMUL.FTZ R66, R87, UR26 ;  /* 0x0000001a57427c20 */ /* 0x020fcc0008410000 */
        /* <DEDUP_REMOVED lines=13> */
.L_x_11186:
[----:B------:R-:W-:-:S05]  /*bd60*/  IMAD.U32 R77, RZ, RZ, UR23 ;  /* 0x00000017ff4d7e24 */ /* 0x000fca000f8e00ff */
[----:B------:R-:W-:-:S13]  /*bd70*/  ISETP.NE.AND P2, PT, R77, 0x1, PT ;  /* 0x000000014d00780c */ /* 0x000fda0003f45270 */
[----:B-1----:R-:W1:Y:S01]  /*bd80*/  @P2 LDC.64 R38, c[0x0][0x9e8] ;  /* 0x00027a00ff262b82 */ /* 0x002e620000000a00 */
[----:B------:R-:W-:-:S04]  /*bd90*/  @P2 IMAD.IADD R75, R3, 0x1, R6 ;  /* 0x00000001034b2824 */ /* 0x000fc800078e0206 */
[----:B-1----:R-:W-:-:S04]  /*bda0*/  @P2 IMAD.HI.U32 R38, R75, R38, RZ ;  /* 0x000000264b262227 */ /* 0x002fc800078e00ff */
[----:B------:R-:W-:Y:S01]  /*bdb0*/  IMAD.MOV.U32 R75, RZ, RZ, R9 ;  /* 0x000000ffff4b7224 */ /* 0x000fe200078e0009 */
[----:B------:R-:W-:-:S07]  /*bdc0*/  @P2 SHF.R.U32.HI R75, RZ, R39, R38 ;  /* 0x00000027ff4b2219 */ /* 0x000fce0000011626 */
.L_x_11187:
[----:B------:R-:W-:Y:S05]  /*bdd0*/  BSYNC B0 ;  /* 0x0000000000007941 */ /* 0x000fea0003800000 */
.L_x_11185:
[----:B------:R-:W-:-:S04]  /*bde0*/  IMAD R38, R75, R77, -R76 ;  /* 0x0000004d4b267224 */ /* 0x000fc800078e0a4c */
[----:B------:R-:W-:-:S05]  /*bdf0*/  IMAD R38, R17, -0x2, R38 ;  /* 0xfffffffe11267824 */ /* 0x000fca00078e0226 */
[----:B------:R-:W-:Y:S02]  /*be00*/  VIADDMNMX R85, R38, R77, R85, PT ;  /* 0x0000004d26557246 */ /* 0x000fe40003800155 */
[----:B------:R-:W-:-:S07]  /*be10*/  VIMNMX R86, R86, R38, !PT ;  /* 0x0000002656567248 */ /* 0x000fce0007fe0100 */
.L_x_11184:
        /* <DEDUP_REMOVED lines=77> */
[----:B------:R-:W-:Y:S01]  /*c2f0*/  FSEL R15, R70, -INF , !P4 ;  /* 0xff800000460f7808 */ /* 0x000fe20006000000 */
[----:B------:R-:W-:Y:S01]  /*c300*/  IMAD.IADD R70, R0, 0x1, R84 ;  /* 0x0000000100467824 */ /* 0x000fe200078e0254 */
        /* <DEDUP_REMOVED lines=33> */
.L_x_11190:
[----:B------:R-:W-:-:S05]  /*c520*/  IMAD.U32 R87, RZ, RZ, UR23 ;  /* 0x00000017ff577e24 */ /* 0x000fca000f8e00ff */
[----:B------:R-:W-:-:S13]  /*c530*/  ISETP.NE.AND P3, PT, R87, 0x1, PT ;  /* 0x000000015700780c */ /* 0x000fda0003f65270 */
[----:B------:R-:W1:Y:S02]  /*c540*/  @P3 LDC.64 R38, c[0x0][0x9e8] ;  /* 0x00027a00ff263b82 */ /* 0x000e640000000a00 */
[----:B-1----:R-:W-:-:S05]  /*c550*/  @P3 IMAD.HI.U32 R38, R85, R38, RZ ;  /* 0x0000002655263227 */ /* 0x002fca00078e00ff */
[----:B------:R-:W-:-:S07]  /*c560*/  @P3 SHF.R.U32.HI R85, RZ, R39, R38 ;  /* 0x00000027ff553219 */ /* 0x000fce0000011626 */
.L_x_11191:
[----:B------:R-:W-:Y:S05]  /*c570*/  BSYNC B0 ;  /* 0x0000000000007941 */ /* 0x000fea0003800000 */
.L_x_11189:
[----:B------:R-:W-:-:S04]  /*c580*/  IMAD R76, R85, R87, -R76 ;  /* 0x00000057554c7224 */ /* 0x000fc800078e0a4c */
[----:B------:R-:W-:-:S05]  /*c590*/  IMAD R76, R17, -0x2, R76 ;  /* 0xfffffffe114c7824 */ /* 0x000fca00078e024c */
[----:B------:R-:W-:Y:S02]  /*c5a0*/  VIADDMNMX R70, R76, R87, R70, PT ;  /* 0x000000574c467246 */ /* 0x000fe40003800146 */
[----:B------:R-:W-:-:S07]  /*c5b0*/  VIMNMX R71, R71, R76, !PT ;  /* 0x0000004c47477248 */ /* 0x000fce0007fe0100 */
.L_x_11188:
        /* <DEDUP_REMOVED lines=26> */
[----:B------:R-:W-:Y:S02]  /*c760*/  ISETP.LT.OR P6, PT, R70, 0x9, P6 ;  /* 0x000000094600780c */ /* 0x000fe400037c1670 */
        /* <DEDUP_REMOVED lines=13> */
[----:B------:R-:W-:Y:S02]  /*c840*/  ISETP.GT.AND P3, PT, R71, RZ, P2 ;  /* 0x000000ff4700720c */ /* 0x000fe40001764270 */
        /* <DEDUP_REMOVED lines=74> */
[----:B------:R-:W-:Y:S01]  /*ccf0*/  ISETP.LT.OR P3, PT, R70, 0x39, P3 ;  /* 0x000000394600780c */ /* 0x000fe20001f61670 */
[----:B------:R1:W-:Y:S01]  /*cd00*/  MUFU.EX2 R33, R36 ;  /* 0x0000002400217308 */ /* 0x0003e20000000800 */
[----:B------:R-:W-:Y:S01]  /*cd10*/  FSEL R42, R42, -INF , !P4 ;  /* 0xff8000002a2a7808 */ /* 0x000fe20006000000 */
[--C-:B------:R-:W-:Y:S01]  /*cd20*/  FFMA.FTZ R129, R129, UR22, -R38.reuse ;  /* 0x0000001681817c23 */ /* 0x100fe20008010826 */
[----:B------:R-:W-:Y:S01]  /*cd30*/  FMNMX.FTZ R35, R75, R10, !PT ;  /* 0x0000000a4b237209 */ /* 0x000fe20007810000 */
[--C-:B------:R-:W-:Y:S01]  /*cd40*/  FFMA.FTZ R13, R13, UR22, -R38.reuse ;  /* 0x000000160d0d7c23 */ /* 0x100fe20008010826 */
[----:B------:R-:W-:Y:S01]  /*cd50*/  ISETP.GT.AND P4, PT, R71, 0x39, P2 ;  /* 0x000000394700780c */ /* 0x000fe20001784270 */
[--C-:B------:R-:W-:Y:S01]  /*cd60*/  FFMA.FTZ R21, R68, UR22, -R38.reuse ;  /* 0x0000001644157c23 */ /* 0x100fe20008010826 */
[----:B------:R-:W-:Y:S01]  /*cd70*/  FSEL R43, R43, -INF , !P3 ;  /* 0xff8000002b2b7808 */ /* 0x000fe20005800000 */
[----:B------:R-:W-:Y:S01]  /*cd80*/  MUFU.EX2 R150, R150 ;  /* 0x0000009600967308 */ /* 0x000fe20000000800 */
[----:B------:R-:W-:Y:S01]  /*cd90*/  FMNMX.FTZ R10, R40, R35, !PT ;  /* 0x00000023280a7209 */ /* 0x000fe20007810000 */
[--C-:B-1----:R-:W-:Y:S01]  /*cda0*/  FFMA.FTZ R36, R45, UR22, -R38.reuse ;  /* 0x000000162d247c23 */ /* 0x102fe20008010826 */
[----:B------:R-:W-:Y:S01]  /*cdb0*/  ISETP.GT.AND P3, PT, R71, 0x40, P2 ;  /* 0x000000404700780c */ /* 0x000fe20001764270 */
[--C-:B------:R-:W-:Y:S01]  /*cdc0*/  FFMA.FTZ R120, R69, UR22, -R38.reuse ;  /* 0x0000001645787c23 */ /* 0x100fe20008010826 */
[----:B------:R-:W-:Y:S01]  /*cdd0*/  ISETP.LT.OR P4, PT, R70, 0x3a, P4 ;  /* 0x0000003a4600780c */ /* 0x000fe20002781670 */
[--C-:B------:R-:W-:Y:S01]  /*cde0*/  FFMA.FTZ R25, R74, UR22, -R38.reuse ;  /* 0x000000164a197c23 */ /* 0x100fe20008010826 */
[----:B------:R-:W-:Y:S01]  /*cdf0*/  FMNMX.FTZ R35, R41, R10, !PT ;  /* 0x0000000a29237209 */ /* 0x000fe20007810000 */
[----:B------:R-:W-:Y:S01]  /*ce00*/  MUFU.EX2 R37, R76 ;  /* 0x0000004c00257308 */ /* 0x000fe20000000800 */
[----:B------:R-:W-:Y:S01]  /*ce10*/  ISETP.LT.OR P3, PT, R70, 0x41, P3 ;  /* 0x000000414600780c */ /* 0x000fe20001f61670 */
[--C-:B------:R-:W-:Y:S01]  /*ce20*/  FFMA.FTZ R122, R72, UR22, -R38.reuse ;  /* 0x00000016487a7c23 */ /* 0x100fe20008010826 */
[----:B------:R-:W-:Y:S01]  /*ce30*/  FSEL R44, R44, -INF , !P4 ;  /* 0xff8000002c2c7808 */ /* 0x000fe20006000000 */
[----:B------:R-:W-:Y:S01]  /*ce40*/  FFMA.FTZ R73, R73, UR22, -R38 ;  /* 0x0000001649497c23 */ /* 0x000fe20008010826 */
[----:B------:R-:W-:-:S02]  /*ce50*/  ISETP.GT.AND P4, PT, R71, 0x41, P2 ;  /* 0x000000414700780c */ /* 0x000fc40001784270 */
[----:B------:R-:W-:Y:S01]  /*ce60*/  FMNMX.FTZ R10, R42, R35, !PT ;  /* 0x000000232a0a7209 */ /* 0x000fe20007810000 */
[----:B------:R-:W-:Y:S01]  /*ce70*/  MUFU.EX2 R144, R144 ;  /* 0x0000009000907308 */ /* 0x000fe20000000800 */
[----:B------:R-:W-:Y:S02]  /*ce80*/  FSEL R48, R48, -INF , !P3 ;  /* 0xff80000030307808 */ /* 0x000fe40005800000 */
[----:B------:R-:W-:Y:S02]  /*ce90*/  ISETP.GT.AND P3, PT, R71, 0x48, P2 ;  /* 0x000000484700780c */ /* 0x000fe40001764270 */
[C---:B------:R-:W-:Y:S02]  /*cea0*/  ISETP.LT.OR P4, PT, R70.reuse, 0x42, P4 ;  /* 0x000000424600780c */ /* 0x040fe40002781670 */
[----:B------:R-:W-:Y:S01]  /*ceb0*/  FMNMX.FTZ R45, R43, R10, !PT ;  /* 0x0000000a2b2d7209 */ /* 0x000fe20007810000 */
[----:B------:R1:W-:Y:S01]  /*cec0*/  MUFU.EX2 R35, R36 ;  /* 0x0000002400237308 */ /* 0x0003e20000000800 */
[----:B------:R-:W-:-:S02]  /*ced0*/  ISETP.LT.OR P3, PT, R70, 0x49, P3 ;  /* 0x000000494600780c */ /* 0x000fc40001f61670 */
[----:B------:R-:W-:Y:S02]  /*cee0*/  FSEL R49, R49, -INF , !P4 ;  /* 0xff80000031317808 */ /* 0x000fe40006000000 */
[C---:B------:R-:W-:Y:S02]  /*cef0*/  ISETP.GT.AND P4, PT, R71.reuse, 0x49, P2 ;  /* 0x000000494700780c */ /* 0x040fe40001784270 */
[----:B------:R-:W-:Y:S01]  /*cf00*/  FMNMX.FTZ R45, R44, R45, !PT ;  /* 0x0000002d2c2d7209 */ /* 0x000fe20007810000 */
[----:B------:R-:W-:Y:S01]  /*cf10*/  MUFU.EX2 R27, R27 ;  /* 0x0000001b001b7308 */ /* 0x000fe20000000800 */
[----:B------:R-:W-:Y:S02]  /*cf20*/  FSEL R52, R52, -INF , !P3 ;  /* 0xff80000034347808 */ /* 0x000fe40005800000 */
[----:B------:R-:W-:Y:S02]  /*cf30*/  ISETP.GT.AND P3, PT, R71, 0x50, P2 ;  /* 0x000000504700780c */ /* 0x000fe40001764270 */
[----:B------:R-:W-:-:S02]  /*cf40*/  ISETP.LT.OR P4, PT, R70, 0x4a, P4 ;  /* 0x0000004a4600780c */ /* 0x000fc40002781670 */
[----:B------:R-:W-:Y:S01]  /*cf50*/  FMNMX.FTZ R10, R48, R45, !PT ;  /* 0x0000002d300a7209 */ /* 0x000fe20007810000 */
[----:B------:R-:W-:Y:S01]  /*cf60*/  FFMA.FTZ R45, R46, UR22, -R38 ;  /* 0x000000162e2d7c23 */ /* 0x000fe20008010826 */
[----:B------:R-:W-:Y:S01]  /*cf70*/  ISETP.LT.OR P3, PT, R70, 0x51, P3 ;  /* 0x000000514600780c */ /* 0x000fe20001f61670 */
[----:B------:R-:W-:Y:S01]  /*cf80*/  MUFU.EX2 R146, R146 ;  /* 0x0000009200927308 */ /* 0x000fe20000000800 */
[----:B------:R-:W-:Y:S02]  /*cf90*/  FSEL R54, R54, -INF , !P4 ;  /* 0xff80000036367808 */ /* 0x000fe40006000000 */
[----:B------:R-:W-:Y:S02]  /*cfa0*/  ISETP.GT.AND P4, PT, R71, 0x51, P2 ;  /* 0x000000514700780c */ /* 0x000fe40001784270 */
[----:B------:R-:W-:Y:S02]  /*cfb0*/  FMNMX.FTZ R47, R49, R10, !PT ;  /* 0x0000000a312f7209 */ /* 0x000fe40007810000 */
[----:B------:R-:W-:Y:S01]  /*cfc0*/  FSEL R55, R55, -INF , !P3 ;  /* 0xff80000037377808 */ /* 0x000fe20005800000 */
[----:B------:R-:W-:Y:S01]  /*cfd0*/  MUFU.EX2 R31, R31 ;  /* 0x0000001f001f7308 */ /* 0x000fe20000000800 */
[----:B------:R-:W-:-:S02]  /*cfe0*/  ISETP.GT.AND P3, PT, R71, 0x58, P2 ;  /* 0x000000584700780c */ /* 0x000fc40001764270 */
[----:B------:R-:W-:Y:S02]  /*cff0*/  ISETP.LT.OR P4, PT, R70, 0x52, P4 ;  /* 0x000000524600780c */ /* 0x000fe40002781670 */
[----:B------:R-:W-:Y:S02]  /*d000*/  FMNMX.FTZ R47, R52, R47, !PT ;  /* 0x0000002f342f7209 */ /* 0x000fe40007810000 */
[----:B------:R-:W-:Y:S01]  /*d010*/  ISETP.LT.OR P3, PT, R70, 0x59, P3 ;  /* 0x000000594600780c */ /* 0x000fe20001f61670 */
[----:B------:R-:W-:Y:S01]  /*d020*/  MUFU.EX2 R140, R140 ;  /* 0x0000008c008c7308 */ /* 0x000fe20000000800 */
[----:B------:R-:W-:Y:S02]  /*d030*/  FSEL R56, R56, -INF , !P4 ;  /* 0xff80000038387808 */ /* 0x000fe40006000000 */
        /* <DEDUP_REMOVED lines=9> */
[----:B------:R-:W-:-:S02]  /*d0d0*/  ISETP.LT.OR P3, PT, R70, 0x61, P3 ;  /* 0x000000614600780c */ /* 0x000fc40001f61670 */
[----:B------:R-:W-:Y:S02]  /*d0e0*/  FSEL R58, R58, -INF , !P4 ;  /* 0xff8000003a3a7808 */ /* 0x000fe40006000000 */
[----:B------:R-:W-:Y:S02]  /*d0f0*/  ISETP.GT.AND P4, PT, R71, 0x61, P2 ;  /* 0x000000614700780c */ /* 0x000fe40001784270 */
[----:B------:R-:W-:Y:S01]  /*d100*/  FMNMX.FTZ R51, R57, R10, !PT ;  /* 0x0000000a39337209 */ /* 0x000fe20007810000 */
[----:B------:R-:W-:Y:S01]  /*d110*/  MUFU.EX2 R47, R50 ;  /* 0x00000032002f7308 */ /* 0x000fe20000000800 */
[----:B------:R-:W-:Y:S02]  /*d120*/  FSEL R59, R59, -INF , !P3 ;  /* 0xff8000003b3b7808 */ /* 0x000fe40005800000 */
[----:B------:R-:W-:Y:S02]  /*d130*/  ISETP.GT.AND P3, PT, R71, 0x68, P2 ;  /* 0x000000684700780c */ /* 0x000fe40001764270 */
[----:B------:R-:W-:-:S02]  /*d140*/  ISETP.LT.OR P4, PT, R70, 0x62, P4 ;  /* 0x000000624600780c */ /* 0x000fc40002781670 */
[----:B------:R-:W-:Y:S01]  /*d150*/  FMNMX.FTZ R10, R58, R51, !PT ;  /* 0x000000333a0a7209 */ /* 0x000fe20007810000 */
[----:B------:R-:W-:Y:S01]  /*d160*/  MUFU.EX2 R45, R45 ;  /* 0x0000002d002d7308 */ /* 0x000fe20000000800 */
[----:B------:R-:W-:Y:S02]  /*d170*/  ISETP.LT.OR P3, PT, R70, 0x69, P3 ;  /* 0x000000694600780c */ /* 0x000fe40001f61670 */
[----:B------:R-:W-:Y:S02]  /*d180*/  FSEL R60, R60, -INF , !P4 ;  /* 0xff8000003c3c7808 */ /* 0x000fe40006000000 */
[----:B------:R-:W-:Y:S02]  /*d190*/  ISETP.GT.AND P4, PT, R71, 0x69, P2 ;  /* 0x000000694700780c */ /* 0x000fe40001784270 */
[----:B------:R-:W-:Y:S01]  /*d1a0*/  FMNMX.FTZ R51, R59, R10, !PT ;  /* 0x0000000a3b337209 */ /* 0x000fe20007810000 */
[----:B------:R-:W-:Y:S01]  /*d1b0*/  MUFU.EX2 R138, R138 ;  /* 0x0000008a008a7308 */ /* 0x000fe20000000800 */
[----:B------:R-:W-:-:S02]  /*d1c0*/  FSEL R61, R61, -INF , !P3 ;  /* 0xff8000003d3d7808 */ /* 0x000fc40005800000 */
[C---:B------:R-:W-:Y:S02]  /*d1d0*/  ISETP.GT.AND P3, PT, R71.reuse, 0x70, P2 ;  /* 0x000000704700780c */ /* 0x040fe40001764270 */
[----:B------:R-:W-:Y:S02]  /*d1e0*/  ISETP.LT.OR P4, PT, R70, 0x6a, P4 ;  /* 0x0000006a4600780c */ /* 0x000fe40002781670 */
[----:B------:R-:W-:Y:S01]  /*d1f0*/  FMNMX.FTZ R10, R60, R51, !PT ;  /* 0x000000333c0a7209 */ /* 0x000fe20007810000 */
[----:B------:R-:W-:Y:S01]  /*d200*/  MUFU.EX2 R132, R132 ;  /* 0x0000008400847308 */ /* 0x000fe20000000800 */
[----:B------:R-:W-:Y:S02]  /*d210*/  ISETP.LT.OR P3, PT, R70, 0x71, P3 ;  /* 0x000000714600780c */ /* 0x000fe40001f61670 */
[----:B------:R-:W-:Y:S02]  /*d220*/  FSEL R62, R62, -INF , !P4 ;  /* 0xff8000003e3e7808 */ /* 0x000fe40006000000 */
[----:B------:R-:W-:-:S02]  /*d230*/  ISETP.GT.AND P4, PT, R71, 0x71, P2 ;  /* 0x000000714700780c */ /* 0x000fc40001784270 */
[----:B------:R-:W-:Y:S01]  /*d240*/  FMNMX.FTZ R53, R61, R10, !PT ;  /* 0x0000000a3d357209 */ /* 0x000fe20007810000 */
[----:B------:R2:W-:Y:S01]  /*d250*/  MUFU.EX2 R51, R128 ;  /* 0x0000008000337308 */ /* 0x0005e20000000800 */
[----:B-1----:R-:W-:Y:S02]  /*d260*/  FSEL R36, R63, -INF , !P3 ;  /* 0xff8000003f247808 */ /* 0x002fe40005800000 */
[C---:B------:R-:W-:Y:S02]  /*d270*/  ISETP.GT.AND P3, PT, R71.reuse, 0x78, P2 ;  /* 0x000000784700780c */ /* 0x040fe40001764270 */
[----:B------:R-:W-:Y:S02]  /*d280*/  ISETP.LT.OR P4, PT, R70, 0x72, P4 ;  /* 0x000000724600780c */ /* 0x000fe40002781670 */
[----:B------:R-:W-:Y:S01]  /*d290*/  FMNMX.FTZ R53, R62, R53, !PT ;  /* 0x000000353e357209 */ /* 0x000fe20007810000 */
[----:B------:R-:W-:Y:S01]  /*d2a0*/  MUFU.EX2 R134, R134 ;  /* 0x0000008600867308 */ /* 0x000fe20000000800 */
[----:B------:R-:W-:Y:S01]  /*d2b0*/  ISETP.GT.AND P2, PT, R71, 0x79, P2 ;  /* 0x000000794700780c */ /* 0x000fe20001744270 */
[----:B--2---:R-:W-:Y:S01]  /*d2c0*/  FFMA.FTZ R128, R133, UR22, -R38 ;  /* 0x0000001685807c23 */ /* 0x004fe20008010826 */
[----:B------:R-:W-:-:S02]  /*d2d0*/  ISETP.LT.OR P3, PT, R70, 0x79, P3 ;  /* 0x000000794600780c */ /* 0x000fc40001f61670 */
[----:B------:R-:W-:Y:S02]  /*d2e0*/  FSEL R64, R64, -INF , !P4 ;  /* 0xff80000040407808 */ /* 0x000fe40006000000 */
        /* <DEDUP_REMOVED lines=9> */
[----:B------:R-:W-:Y:S01]  /*d380*/  FMNMX.FTZ R10, R66, R63, !PT ;  /* 0x0000003f420a7209 */ /* 0x000fe20007810000 */
[----:B------:R-:W-:Y:S02]  /*d390*/  FFMA.FTZ R63, R131, UR22, -R38 ;  /* 0x00000016833f7c23 */ /* 0x000fe40008010826 */
        /* <DEDUP_REMOVED lines=28> */
[----:B-1----:R-:W-:-:S05]  /*d560*/  FMNMX.FTZ R10, R65, R10, !PT ;  /* 0x0000000a410a7209 */ /* 0x002fca0007810000 */
[----:B------:R-:W-:Y:S01]  /*d570*/  MUFU.EX2 R21, R21 ;  /* 0x0000001500157308 */ /* 0x000fe20000000800 */
[C---:B------:R-:W-:Y:S01]  /*d580*/  FSETP.NEU.FTZ.AND P2, PT, R10.reuse, -INF , PT ;  /* 0xff8000000a00780b */ /* 0x040fe20003f5d000 */
[----:B------:R-:W-:-:S05]  /*d590*/  FMUL.FTZ R67, R10, UR22 ;  /* 0x000000160a437c20 */ /* 0x000fca0008410000 */
[----:B------:R-:W-:Y:S01]  /*d5a0*/  FSEL R67, R67, RZ, P2 ;  /* 0x000000ff43437208 */ /* 0x000fe20001000000 */
[----:B------:R-:W-:Y:S04]  /*d5b0*/  MUFU.EX2 R120, R120 ;  /* 0x0000007800787308 */ /* 0x000fe80000000800 */
[--C-:B------:R-:W-:Y:S01]  /*d5c0*/  FFMA.FTZ R141, R32, UR22, -R67.reuse ;  /* 0x00000016208d7c23 */ /* 0x100fe20008010843 */
[----:B------:R-:W-:Y:S01]  /*d5d0*/  FFMA.FTZ R32, R11, R5, R148 ;  /* 0x000000050b207223 */ /* 0x000fe20000010094 */
[--C-:B------:R-:W-:Y:S01]  /*d5e0*/  FFMA.FTZ R147, R29, UR22, -R67.reuse ;  /* 0x000000161d937c23 */ /* 0x100fe20008010843 */
[--C-:B------:R-:W-:Y:S01]  /*d5f0*/  FFMA.FTZ R38, R77, UR22, -R67.reuse ;  /* 0x000000164d267c23 */ /* 0x100fe20008010843 */
[--C-:B------:R-:W-:Y:S01]  /*d600*/  FFMA.FTZ R149, R14, UR22, -R67.reuse ;  /* 0x000000160e957c23 */ /* 0x100fe20008010843 */
[----:B------:R-:W-:Y:S01]  /*d610*/  FADD.FTZ R5, R39, R32 ;  /* 0x0000002027057221 */ /* 0x000fe20000010000 */
[--C-:B------:R-:W-:Y:S01]  /*d620*/  FFMA.FTZ R151, R20, UR22, -R67.reuse ;  /* 0x0000001614977c23 */ /* 0x100fe20008010843 */
[--C-:B------:R-:W-:Y:S01]  /*d630*/  FFMA.FTZ R20, R28, UR22, -R67.reuse ;  /* 0x000000161c147c23 */ /* 0x100fe20008010843 */
[----:B------:R-:W-:Y:S01]  /*d640*/  FFMA.FTZ R137, R41, UR22, -R67 ;  /* 0x0000001629897c23 */ /* 0x000fe20008010843 */
[----:B------:R-:W-:Y:S01]  /*d650*/  FADD.FTZ R32, R150, R5 ;  /* 0x0000000596207221 */ /* 0x000fe20000010000 */
[----:B------:R-:W-:Y:S01]  /*d660*/  FSEL R5, R10, RZ, P2 ;  /* 0x000000ff0a057208 */ /* 0x000fe20001000000 */
[----:B------:R-:W-:Y:S01]  /*d670*/  MUFU.EX2 R38, R38 ;  /* 0x0000002600267308 */ /* 0x000fe20000000800 */
[----:B------:R-:W-:Y:S01]  /*d680*/  FFMA.FTZ R28, R40, UR22, -R67 ;  /* 0x00000016281c7c23 */ /* 0x000fe20008010843 */
[----:B------:R-:W-:Y:S01]  /*d690*/  FADD.FTZ R29, R37, R32 ;  /* 0x00000020251d7221 */ /* 0x000fe20000010000 */
[----:B------:R-:W-:-:S02]  /*d6a0*/  IMAD.U32 R40, RZ, RZ, UR27 ;  /* 0x0000001bff287e24 */ /* 0x000fc4000f8e00ff */
[----:B------:R-:W-:Y:S01]  /*d6b0*/  FADD.FTZ R5, -R5, R12 ;  /* 0x0000000c05057221 */ /* 0x000fe20000010100 */
[----:B------:R-:W-:Y:S01]  /*d6c0*/  FFMA.FTZ R14, R24, UR22, -R67 ;  /* 0x00000016180e7c23 */ /* 0x000fe20008010843 */
[----:B------:R-:W-:Y:S01]  /*d6d0*/  FADD.FTZ R32, R144, R29 ;  /* 0x0000001d90207221 */ /* 0x000fe20000010000 */
[--C-:B------:R-:W-:Y:S01]  /*d6e0*/  FFMA.FTZ R145, R26, UR22, -R67.reuse ;  /* 0x000000161a917c23 */ /* 0x100fe20008010843 */
[----:B------:R-:W-:Y:S01]  /*d6f0*/  FMUL.FTZ R5, R5, UR22 ;  /* 0x0000001605057c20 */ /* 0x000fe20008410000 */
[----:B------:R-:W-:Y:S01]  /*d700*/  MUFU.EX2 R149, R149 ;  /* 0x0000009500957308 */ /* 0x000fe20000000800 */
[----:B------:R-:W-:Y:S01]  /*d710*/  FADD.FTZ R29, R27, R32 ;  /* 0x000000201b1d7221 */ /* 0x000fe20000010000 */
[----:B------:R-:W-:Y:S01]  /*d720*/  @!P1 LEA R40, R40, UR40, 0x3 ;  /* 0x0000002828289c11 */ /* 0x000fe2000f8e18ff */
[--C-:B------:R-:W-:Y:S01]  /*d730*/  FFMA.FTZ R26, R34, UR22, -R67.reuse ;  /* 0x00000016221a7c23 */ /* 0x100fe20008010843 */
[----:B------:R-:W-:Y:S01]  /*d740*/  FFMA.FTZ R24, R30, UR22, -R67 ;  /* 0x000000161e187c23 */ /* 0x000fe20008010843 */
[----:B------:R-:W-:Y:S01]  /*d750*/  FADD.FTZ R32, R146, R29 ;  /* 0x0000001d92207221 */ /* 0x000fe20000010000 */
[--C-:B------:R-:W-:Y:S01]  /*d760*/  FFMA.FTZ R30, R42, UR22, -R67.reuse ;  /* 0x000000162a1e7c23 */ /* 0x100fe20008010843 */
[----:B------:R-:W-:Y:S01]  /*d770*/  @!P1 VIADD R40, R40, 0x16860 ;  /* 0x0001686028289836 */ /* 0x000fe20000000000 */
[----:B------:R1:W2:Y:S01]  /*d780*/  MUFU.EX2 R29, R5 ;  /* 0x00000005001d7308 */ /* 0x0002a20000000800 */
[----:B------:R-:W-:Y:S01]  /*d790*/  FADD.FTZ R41, R31, R32 ;  /* 0x000000201f297221 */ /* 0x000fe20000010000 */
[--C-:B------:R-:W-:Y:S01]  /*d7a0*/  FFMA.FTZ R143, R75, UR22, -R67.reuse ;  /* 0x000000164b8f7c23 */ /* 0x100fe20008010843 */
[----:B------:R-:W-:Y:S01]  /*d7b0*/  FFMA.FTZ R44, R44, UR22, -R67 ;  /* 0x000000162c2c7c23 */ /* 0x000fe20008010843 */
[----:B------:R-:W-:Y:S01]  /*d7c0*/  @!P1 PRMT R40, RZ, 0x654, R40 ;  /* 0x00000654ff289816 */ /* 0x000fe20000000028 */
[----:B------:R-:W-:Y:S01]  /*d7d0*/  FADD.FTZ R32, R140, R41 ;  /* 0x000000298c207221 */ /* 0x000fe20000010000 */
[--C-:B------:R-:W-:Y:S01]  /*d7e0*/  FFMA.FTZ R139, R43, UR22, -R67.reuse ;  /* 0x000000162b8b7c23 */ /* 0x100fe20008010843 */
[--C-:B------:R-:W-:Y:S01]  /*d7f0*/  FFMA.FTZ R133, R48, UR22, -R67.reuse ;  /* 0x0000001630857c23 */ /* 0x100fe20008010843 */
[----:B------:R-:W3:Y:S01]  /*d800*/  MUFU.EX2 R151, R151 ;  /* 0x0000009700977308 */ /* 0x000ee20000000800 */
[----:B------:R-:W-:Y:S01]  /*d810*/  FADD.FTZ R41, R33, R32 ;  /* 0x0000002021297221 */ /* 0x000fe20000010000 */
[----:B------:R4:W-:Y:S01]  /*d820*/  @!P1 SYNCS.ARRIVE.TRANS64.RED.A1T0 RZ, [R40+URZ], RZ ;  /* 0x000000ff28ff99a7 */ /* 0x0009e2000810043f */
[--C-:B------:R-:W-:Y:S01]  /*d830*/  FFMA.FTZ R32, R49, UR22, -R67.reuse ;  /* 0x0000001631207c23 */ /* 0x100fe20008010843 */
[----:B------:R-:W-:Y:S01]  /*d840*/  FFMA.FTZ R135, R52, UR22, -R67 ;  /* 0x0000001634877c23 */ /* 0x000fe20008010843 */
[----:B------:R-:W-:Y:S01]  /*d850*/  FADD.FTZ R34, R142, R41 ;  /* 0x000000298e227221 */ /* 0x000fe20000010000 */
[----:B------:R-:W-:Y:S01]  /*d860*/  F2FP.BF16.F32.PACK_AB R144, R27, R144 ;  /* 0x000000901b90723e */ /* 0x000fe200000010ff */
[--C-:B------:R-:W-:Y:S01]  /*d870*/  FFMA.FTZ R129, R55, UR22, -R67.reuse ;  /* 0x0000001637817c23 */ /* 0x100fe20008010843 */
[----:B------:R-:W5:Y:S01]  /*d880*/  MUFU.EX2 R14, R14 ;  /* 0x0000000e000e7308 */ /* 0x000f620000000800 */
[----:B-1----:R-:W-:Y:S01]  /*d890*/  FADD.FTZ R5, R35, R34 ;  /* 0x0000002223057221 */ /* 0x002fe20000010000 */
[----:B--2---:R-:W-:Y:S01]  /*d8a0*/  FFMA.FTZ R34, R29, R4, R38 ;  /* 0x000000041d227223 */ /* 0x004fe20000010026 */
[--C-:B------:R-:W-:Y:S01]  /*d8b0*/  FFMA.FTZ R4, R54, UR22, -R67.reuse ;  /* 0x0000001636047c23 */ /* 0x100fe20008010843 */
[----:B------:R-:W-:Y:S01]  /*d8c0*/  FFMA.FTZ R131, R57, UR22, -R67 ;  /* 0x0000001639837c23 */ /* 0x000fe20008010843 */
[----:B------:R-:W-:Y:S01]  /*d8d0*/  FADD.FTZ R42, R136, R5 ;  /* 0x00000005882a7221 */ /* 0x000fe20000010000 */
[----:B----4-:R-:W-:Y:S01]  /*d8e0*/  FADD.FTZ R40, R149, R34 ;  /* 0x0000002295287221 */ /* 0x010fe20000010000 */
[--C-:B------:R-:W-:Y:S01]  /*d8f0*/  FFMA.FTZ R34, R56, UR22, -R67.reuse ;  /* 0x0000001638227c23 */ /* 0x100fe20008010843 */
[----:B------:R-:W1:Y:S01]  /*d900*/  MUFU.EX2 R145, R145 ;  /* 0x0000009100917308 */ /* 0x000e620000000800 */
[----:B------:R-:W-:Y:S01]  /*d910*/  FADD.FTZ R41, R45, R42 ;  /* 0x0000002a2d297221 */ /* 0x000fe20000010000 */
[----:B---3--:R-:W-:Y:S01]  /*d920*/  FADD.FTZ R5, R151, R40 ;  /* 0x0000002897057221 */ /* 0x008fe20000010000 */
[--C-:B------:R-:W-:Y:S01]  /*d930*/  FFMA.FTZ R125, R59, UR22, -R67.reuse ;  /* 0x000000163b7d7c23 */ /* 0x100fe20008010843 */
[----:B------:R-:W-:Y:S01]  /*d940*/  FFMA.FTZ R60, R60, UR22, -R67 ;  /* 0x000000163c3c7c23 */ /* 0x000fe20008010843 */
[----:B------:R-:W-:Y:S01]  /*d950*/  FADD.FTZ R40, R138, R41 ;  /* 0x000000298a287221 */ /* 0x000fe20000010000 */
[--C-:B------:R-:W-:Y:S01]  /*d960*/  FFMA.FTZ R61, R61, UR22, -R67.reuse ;  /* 0x000000163d3d7c23 */ /* 0x100fe20008010843 */
[----:B------:R-:W-:Y:S01]  /*d970*/  FFMA.FTZ R62, R62, UR22, -R67 ;  /* 0x000000163e3e7c23 */ /* 0x000fe20008010843 */
[----:B------:R-:W2:Y:S01]  /*d980*/  MUFU.EX2 R20, R20 ;  /* 0x0000001400147308 */ /* 0x000ea20000000800 */
[----:B-----5:R-:W-:Y:S01]  /*d990*/  FADD.FTZ R42, R14, R5 ;  /* 0x000000050e2a7221 */ /* 0x020fe20000010000 */
[----:B------:R-:W-:Y:S01]  /*d9a0*/  FADD.FTZ R41, R47, R40 ;  /* 0x000000282f297221 */ /* 0x000fe20000010000 */
[--C-:B------:R-:W-:Y:S01]  /*d9b0*/  FFMA.FTZ R40, R58, UR22, -R67.reuse ;  /* 0x000000163a287c23 */ /* 0x100fe20008010843 */
[--C-:B------:R-:W-:Y:S01]  /*d9c0*/  FFMA.FTZ R36, R36, UR22, -R67.reuse ;  /* 0x0000001624247c23 */ /* 0x100fe20008010843 */
[--C-:B------:R-:W-:Y:S01]  /*d9d0*/  FFMA.FTZ R64, R64, UR22, -R67.reuse ;  /* 0x0000001640407c23 */ /* 0x100fe20008010843 */
[--C-:B------:R-:W-:Y:S01]  /*d9e0*/  FFMA.FTZ R46, R46, UR22, -R67.reuse ;  /* 0x000000162e2e7c23 */ /* 0x100fe20008010843 */
[----:B------:R-:W-:Y:S01]  /*d9f0*/  FFMA.FTZ R66, R66, UR22, -R67 ;  /* 0x0000001642427c23 */ /* 0x000fe20008010843 */
[----:B------:R-:W3:Y:S01]  /*da00*/  MUFU.EX2 R147, R147 ;  /* 0x0000009300937308 */ /* 0x000ee20000000800 */
[----:B-1----:R-:W-:Y:S01]  /*da10*/  FADD.FTZ R5, R145, R42 ;  /* 0x0000002a91057221 */ /* 0x002fe20000010000 */
[----:B------:R-:W-:Y:S01]  /*da20*/  ISETP.GT.AND P2, PT, R7, UR45, PT ;  /* 0x0000002d07007c0c */ /* 0x000fe2000bf44270 */
[----:B------:R-:W-:Y:S01]  /*da30*/  UMOV UR27, UR39 ;  /* 0x00000027001b7c82 */ /* 0x000fe20008000000 */
[----:B------:R-:W-:Y:S01]  /*da40*/  F2FP.BF16.F32.PACK_AB R148, R39, R148 ;  /* 0x000000942794723e */ /* 0x000fe200000010ff */
[----:B------:R-:W-:Y:S01]  /*da50*/  VIADD R7, R7, 0xffffffff ;  /* 0xffffffff07077836 */ /* 0x000fe20000000000 */
        /* <DEDUP_REMOVED lines=16> */
[----:B------:R-:W-:Y:S01]  /*db60*/  F2FP.BF16.F32.PACK_AB R149, R149, R38 ;  /* 0x000000269595723e */ /* 0x000fe200000010ff */
[----:B------:R-:W-:Y:S01]  /*db70*/  FMUL.FTZ R102, R102, R29 ;  /* 0x0000001d66667220 */ /* 0x000fe20000410000 */
[----:B------:R-:W3:Y:S01]  /*db80*/  MUFU.EX2 R26, R26 ;  /* 0x0000001a001a7308 */ /* 0x000ee20000000800 */
[----:B-1----:R-:W-:Y:S01]  /*db90*/  FADD.FTZ R42, R24, R5 ;  /* 0x00000005182a7221 */ /* 0x002fe20000010000 */
[----:B------:R-:W-:Y:S01]  /*dba0*/  F2FP.BF16.F32.PACK_AB R151, R14, R151 ;  /* 0x000000970e97723e */ /* 0x000fe200000010ff */
[----:B------:R-:W-:Y:S01]  /*dbb0*/  FMUL.FTZ R103, R103, R29 ;  /* 0x0000001d67677220 */ /* 0x000fe20000410000 */
[----:B------:R-:W-:Y:S01]  /*dbc0*/  F2FP.BF16.F32.PACK_AB R145, R20, R145 ;  /* 0x000000911491723e */ /* 0x000fe200000010ff */
[----:B------:R-:W-:Y:S01]  /*dbd0*/  FMUL.FTZ R106, R106, R29 ;  /* 0x0000001d6a6a7220 */ /* 0x000fe20000410000 */
[----:B------:R-:W-:Y:S01]  /*dbe0*/  F2FP.BF16.F32.PACK_AB R147, R24, R147 ;  /* 0x000000931893723e */ /* 0x000fe200000010ff */
[-C--:B------:R-:W-:Y:S01]  /*dbf0*/  FMUL.FTZ R107, R107, R29.reuse ;  /* 0x0000001d6b6b7220 */ /* 0x080fe20000410000 */
[----:B------:R1:W-:Y:S01]  /*dc00*/  MUFU.EX2 R12, R44 ;  /* 0x0000002c000c7308 */ /* 0x0003e20000000800 */
        /* <DEDUP_REMOVED lines=8> */
[----:B-1----:R-:W-:Y:S01]  /*dc90*/  FADD.FTZ R44, R132, R41 ;  /* 0x00000029842c7221 */ /* 0x002fe20000010000 */
[----:B---3--:R-:W-:Y:S01]  /*dca0*/  FADD.FTZ R42, R26, R5 ;  /* 0x000000051a2a7221 */ /* 0x008fe20000010000 */
[----:B------:R-:W-:Y:S01]  /*dcb0*/  F2FP.BF16.F32.PACK_AB R132, R51, R132 ;  /* 0x000000843384723e */ /* 0x000fe200000010ff */
[----:B------:R-:W-:-:S02]  /*dcc0*/  IMAD.MOV.U32 R11, RZ, RZ, R8 ;  /* 0x000000ffff0b7224 */ /* 0x000fc400078e0008 */
[----:B------:R-:W-:Y:S01]  /*dcd0*/  FADD.FTZ R41, R51, R44 ;  /* 0x0000002c33297221 */ /* 0x000fe20000010000 */
[----:B------:R-:W-:Y:S01]  /*dce0*/  F2FP.BF16.F32.PACK_AB R141, R26, R141 ;  /* 0x0000008d1a8d723e */ /* 0x000fe200000010ff */
[----:B------:R-:W1:Y:S02]  /*dcf0*/  MUFU.EX2 R28, R28 ;  /* 0x0000001c001c7308 */ /* 0x000e640000000800 */
[----:B------:R-:W-:Y:S01]  /*dd00*/  FADD.FTZ R44, R134, R41 ;  /* 0x00000029862c7221 */ /* 0x000fe20000010000 */
[----:B------:R-:W-:-:S03]  /*dd10*/  F2FP.BF16.F32.PACK_AB R134, R53, R134 ;  /* 0x000000863586723e */ /* 0x000fc600000010ff */
[----:B------:R-:W-:Y:S02]  /*dd20*/  FADD.FTZ R41, R53, R44 ;  /* 0x0000002c35297221 */ /* 0x000fe40000010000 */
[----:B------:R-:W3:Y:S02]  /*dd30*/  MUFU.EX2 R137, R137 ;  /* 0x0000008900897308 */ /* 0x000ee40000000800 */
[----:B------:R-:W-:Y:S01]  /*dd40*/  FADD.FTZ R44, R128, R41 ;  /* 0x00000029802c7221 */ /* 0x000fe20000010000 */
[----:B--2---:R-:W-:Y:S01]  /*dd50*/  FADD.FTZ R5, R143, R42 ;  /* 0x0000002a8f057221 */ /* 0x004fe20000010000 */
[C---:B------:R-:W-:Y:S02]  /*dd60*/  F2FP.BF16.F32.PACK_AB R128, R63.reuse, R128 ;  /* 0x000000803f80723e */ /* 0x040fe400000010ff */
[----:B------:R-:W-:Y:S02]  /*dd70*/  FADD.FTZ R41, R63, R44 ;  /* 0x0000002c3f297221 */ /* 0x000fe40000010000 */
[----:B------:R-:W2:Y:S01]  /*dd80*/  MUFU.EX2 R30, R30 ;  /* 0x0000001e001e7308 */ /* 0x000ea20000000800 */
[----:B-1----:R-:W-:Y:S01]  /*dd90*/  FADD.FTZ R42, R28, R5 ;  /* 0x000000051c2a7221 */ /* 0x002fe20000010000 */
[----:B------:R-:W-:Y:S01]  /*dda0*/  FADD.FTZ R44, R130, R41 ;  /* 0x00000029822c7221 */ /* 0x000fe20000010000 */
[----:B------:R-:W-:-:S02]  /*ddb0*/  F2FP.BF16.F32.PACK_AB R130, R13, R130 ;  /* 0x000000820d82723e */ /* 0x000fc400000010ff */
[----:B------:R-:W-:Y:S01]  /*ddc0*/  F2FP.BF16.F32.PACK_AB R143, R28, R143 ;  /* 0x0000008f1c8f723e */ /* 0x000fe200000010ff */
[----:B------:R-:W-:Y:S02]  /*ddd0*/  FADD.FTZ R27, R13, R44 ;  /* 0x0000002c0d1b7221 */ /* 0x000fe40000010000 */
        /* <DEDUP_REMOVED lines=8> */
[C---:B------:R-:W-:Y:S02]  /*de60*/  F2FP.BF16.F32.PACK_AB R126, R21.reuse, R126 ;  /* 0x0000007e157e723e */ /* 0x040fe400000010ff */
[----:B------:R-:W-:Y:S01]  /*de70*/  F2FP.BF16.F32.PACK_AB R137, R30, R137 ;  /* 0x000000891e89723e */ /* 0x000fe200000010ff */
[----:B------:R-:W-:Y:S02]  /*de80*/  FADD.FTZ R27, R21, R44 ;  /* 0x0000002c151b7221 */ /* 0x000fe40000010000 */
[----:B------:R-:W2:Y:S01]  /*de90*/  MUFU.EX2 R32, R32 ;  /* 0x0000002000207308 */ /* 0x000ea20000000800 */
[----:B-1----:R-:W-:Y:S01]  /*dea0*/  FADD.FTZ R5, R139, R42 ;  /* 0x0000002a8b057221 */ /* 0x002fe20000010000 */
[----:B------:R-:W-:Y:S01]  /*deb0*/  FADD.FTZ R44, R120, R27 ;  /* 0x0000001b782c7221 */ /* 0x000fe20000010000 */
[----:B------:R-:W-:-:S02]  /*dec0*/  F2FP.BF16.F32.PACK_AB R139, R12, R139 ;  /* 0x0000008b0c8b723e */ /* 0x000fc400000010ff */
[----:B------:R-:W-:Y:S01]  /*ded0*/  FADD.FTZ R42, R12, R5 ;  /* 0x000000050c2a7221 */ /* 0x000fe20000010000 */
[----:B------:R-:W-:Y:S02]  /*dee0*/  IMAD.MOV.U32 R12, RZ, RZ, R10 ;  /* 0x000000ffff0c7224 */ /* 0x000fe400078e000a */
        /* <DEDUP_REMOVED lines=41> */
[----:B--2---:R-:W-:Y:S01]  /*e180*/  FADD.FTZ R42, R123, R42 ;  /* 0x0000002a7b2a7221 */ /* 0x004fe20000010000 */
[C---:B-1----:R-:W-:Y:S01]  /*e190*/  FADD.FTZ R5, R65.reuse, R44 ;  /* 0x0000002c41057221 */ /* 0x042fe20000010000 */
[----:B------:R-:W-:Y:S02]  /*e1a0*/  F2FP.BF16.F32.PACK_AB R122, R65, R122 ;  /* 0x0000007a417a723e */ /* 0x000fe400000010ff */
[C---:B---3--:R-:W-:Y:S01]  /*e1b0*/  FADD.FTZ R4, R66.reuse, R42 ;  /* 0x0000002a42047221 */ /* 0x048fe20000010000 */
[----:B------:R-:W-:Y:S01]  /*e1c0*/  F2FP.BF16.F32.PACK_AB R123, R66, R123 ;  /* 0x0000007b427b723e */ /* 0x000fe200000010ff */
[----:B------:R-:W-:Y:S06]  /*e1d0*/  @P2 BRA `(.L_x_11192) ;  /* 0xffffffc800e42947 */ /* 0x000fec000383ffff */
.L_x_11175:
[----:B------:R-:W-:Y:S06]  /*e1e0*/  BAR.ARV 0x8, 0x1a0 ;  /* 0x0206800000007b1d */ /* 0x000fec0000002000 */
[----:B------:R-:W-:Y:S05]  /*e1f0*/  @!P0 BRA `(.L_x_11193) ;  /* 0x0000000000048947 */ /* 0x000fea0003800000 */
[----:B------:R-:W-:Y:S01]  /*e200*/  BPT.TRAP 0x1 ;  /* 0x000000040000795c */ /* 0x000fe20000300000 */
.L_x_11193:
[----:B------:R-:W-:Y:S01]  /*e210*/  ULEA UR5, UR39, UR40, 0x3 ;  /* 0x0000002827057291 */ /* 0x000fe2000f8e183f */
[----:B------:R-:W-:-:S05]  /*e220*/  IMAD.U32 R0, RZ, RZ, UR37 ;  /* 0x00000025ff007e24 */ /* 0x000fca000f8e00ff */
[----:B------:R-:W-:-:S04]  /*e230*/  SHF.L.U32 R0, R0, 0x1f, RZ ;  /* 0x0000001f00007819 */ /* 0x000fc800000006ff */
[----:B------:R1:W2:Y:S01]  /*e240*/  SYNCS.PHASECHK.TRANS64.TRYWAIT P2, [UR5+0x16850], R0 ;  /* 0x01685000ff0075a7 */ /* 0x0002a20008040145 */
[----:B------:R-:W-:Y:S05]  /*e250*/  @!P0 BRA `(.L_x_11194) ;  /* 0x0000000000048947 */ /* 0x000fea0003800000 */
[----:B------:R-:W-:Y:S01]  /*e260*/  BPT.TRAP 0x1 ;  /* 0x000000040000795c */ /* 0x000fe20000300000 */
.L_x_11194:
[----:B--2---:R-:W-:Y:S05]  /*e270*/  @P2 BRA `(.L_x_11195) ;  /* 0x0000000000082947 */ /* 0x004fea0003800000 */
[----:B------:R-:W2:Y:S02]  /*e280*/  SYNCS.PHASECHK.TRANS64.TRYWAIT P0, [UR5+0x16850], R0 ;  /* 0x01685000ff0075a7 */ /* 0x000ea40008000145 */
[----:B--2---:R-:W-:Y:S05]  /*e290*/  @!P0 BRA `(.L_x_11196) ;  /* 0x0000004400588947 */ /* 0x004fea0003800000 */
.L_x_11195:
[----:B------:R-:W-:Y:S01]  /*e2a0*/  UIADD3 UR40, UR40, 0x400, URZ ;  /* 0x0000040028287890 */ /* 0x000fe2000fffe03f */
[----:B------:R-:W-:Y:S01]  /*e2b0*/  WARPGROUP.ARRIVE ;  /* 0x00000000000079c5 */ /* 0x000fe20000000000 */
[----:B------:R-:W-:Y:S01]  /*e2c0*/  UMOV UR7, 0x40000040 ;  /* 0x4000004000077882 */ /* 0x000fe20000000000 */
[----:B-12---:R-:W1:Y:S01]  /*e2d0*/  SHFL.BFLY PT, R0, R5, 0x2, 0x1f ;  /* 0x0c401f0005007f89 */ /* 0x006e6200000e0000 */
[----:B------:R-:W-:Y:S01]  /*e2e0*/  USHF.R.U32.HI UR40, URZ, 0x4, UR40 ;  /* 0x000000043f287899 */ /* 0x000fe20008011628 */
[----:B------:R-:W-:Y:S01]  /*e2f0*/  IMAD.MOV.U32 R15, RZ, RZ, -0x800000 ;  /* 0xff800000ff0f7424 */ /* 0x000fe200078e00ff */
[----:B------:R-:W-:Y:S01]  /*e300*/  UIADD3 UR36, UR36, 0x1, URZ ;  /* 0x0000000124247890 */ /* 0x000fe2000fffe03f */
[----:B------:R-:W2:Y:S01]  /*e310*/  SHFL.BFLY PT, R3, R4, 0x2, 0x1f ;  /* 0x0c401f0004037f89 */ /* 0x000ea200000e0000 */
[----:B------:R-:W-:Y:S01]  /*e320*/  ULOP3.LUT UR4, UR40, 0x3fff, URZ, 0xc0, !UPT ;  /* 0x00003fff28047892 */ /* 0x000fe2000f8ec03f */
[----:B------:R-:W-:-:S03]  /*e330*/  IMAD.MOV.U32 R11, RZ, RZ, RZ ;  /* 0x000000ffff0b7224 */ /* 0x000fc600078e00ff */
[----:B------:R-:W-:Y:S02]  /*e340*/  ULEA UR4, UR39, UR4, 0xa ;  /* 0x0000000427047291 */ /* 0x000fe4000f8e503f */
[----:B------:R-:W-:-:S04]  /*e350*/  UIADD3 UR39, UR39, 0x1, URZ ;  /* 0x0000000127277890 */ /* 0x000fc8000fffe03f */
[----:B------:R-:W-:Y:S01]  /*e360*/  UISETP.NE.AND UP0, UPT, UR39, 0x2, UPT ;  /* 0x000000022700788c */ /* 0x000fe2000bf05270 */
[----:B------:R-:W-:Y:S02]  /*e370*/  UMOV UR6, UR4 ;  /* 0x0000000400067c82 */ /* 0x000fe40008000000 */
[----:B------:R-:W-:Y:S01]  /*e380*/  HGMMA.64x64x16.F32.BF16 R88, R148, gdesc[UR4].tnspB, R88, gsb0 ;  /* 0x40e0000494587df0 */ /* 0x000fe20008001858 */
[----:B------:R-:W-:Y:S01]  /*e390*/  UIADD3 UR6, UR4, 0x80, URZ ;  /* 0x0000008004067890 */ /* 0x000fe2000fffe03f */
[----:B------:R-:W-:Y:S01]  /*e3a0*/  UMOV UR7, 0x40000040 ;  /* 0x4000004000077882 */ /* 0x000fe20000000000 */
[----:B------:R-:W-:Y:S01]  /*e3b0*/  USEL UR39, UR39, URZ, UP0 ;  /* 0x0000003f27277287 */ /* 0x000fe20008000000 */
[----:B-1----:R-:W-:Y:S01]  /*e3c0*/  FADD.FTZ R0, R0, R5 ;  /* 0x0000000500007221 */ /* 0x002fe20000010000 */
[----:B------:R-:W-:Y:S02]  /*e3d0*/  IMAD.U32 R5, RZ, RZ, UR22 ;  /* 0x00000016ff057e24 */ /* 0x000fe4000f8e00ff */
[----:B--2---:R-:W-:Y:S01]  /*e3e0*/  FADD.FTZ R6, R3, R4 ;  /* 0x0000000403067221 */ /* 0x004fe20000010000 */
[----:B------:R-:W-:Y:S01]  /*e3f0*/  IMAD.MOV.U32 R4, RZ, RZ, RZ ;  /* 0x000000ffff047224 */ /* 0x000fe200078e00ff */
[----:B------:R-:W1:Y:S04]  /*e400*/  SHFL.BFLY PT, R3, R0, 0x1, 0x1f ;  /* 0x0c201f0000037f89 */ /* 0x000e6800000e0000 */
[----:B------:R-:W2:Y:S01]  /*e410*/  SHFL.BFLY PT, R7, R6, 0x1, 0x1f ;  /* 0x0c201f0006077f89 */ /* 0x000ea200000e0000 */
[----:B-1----:R-:W-:Y:S01]  /*e420*/  FADD.FTZ R12, R0, R3 ;  /* 0x00000003000c7221 */ /* 0x002fe20000010000 */
[----:B------:R-:W-:-:S02]  /*e430*/  IMAD.U32 R0, RZ, RZ, UR22 ;  /* 0x00000016ff007e24 */ /* 0x000fc4000f8e00ff */
[----:B------:R-:W-:Y:S02]  /*e440*/  IMAD.MOV.U32 R3, RZ, RZ, -0x800000 ;  /* 0xff800000ff037424 */ /* 0x000fe400078e00ff */
[----:B--2---:R-:W-:Y:S01]  /*e450*/  FADD.FTZ R13, R6, R7 ;  /* 0x00000007060d7221 */ /* 0x004fe20000010000 */
[----:B------:R-:W-:Y:S01]  /*e460*/  FSETP.NE.FTZ.AND P0, PT, R12, RZ, PT ;  /* 0x000000ff0c00720b */ /* 0x000fe20003f15000 */
[----:B------:R-:W-:-:S03]  /*e470*/  IMAD.U32 R6, RZ, RZ, UR5 ;  /* 0x00000005ff067e24 */ /* 0x000fc6000f8e00ff */
[----:B------:R-:W-:Y:S01]  /*e480*/  FSETP.NE.FTZ.AND P2, PT, R13, RZ, PT ;  /* 0x000000ff0d00720b */ /* 0x000fe20003f55000 */
[----:B------:R-:W-:-:S08]  /*e490*/  @!P1 VIADD R6, R6, 0x16860 ;  /* 0x0001686006069836 */ /* 0x000fd00000000000 */
[----:B------:R-:W1:Y:S01]  /*e4a0*/  @P0 MUFU.LG2 R7, R12 ;  /* 0x0000000c00070308 */ /* 0x000e620000000c00 */
[----:B------:R-:W-:-:S07]  /*e4b0*/  @P0 FMUL.FTZ R5, R5, 0.69314718246459960938 ;  /* 0x3f31721805050820 */ /* 0x000fce0000410000 */
[----:B------:R2:W-:Y:S08]  /*e4c0*/  @P0 MUFU.RCP R4, R12 ;  /* 0x0000000c00040308 */ /* 0x0005f00000001000 */
[----:B------:R-:W3:Y:S01]  /*e4d0*/  @P2 MUFU.LG2 R9, R13 ;  /* 0x0000000d00092308 */ /* 0x000ee20000000c00 */
[----:B--2---:R-:W-:Y:S01]  /*e4e0*/  @P2 FMUL.FTZ R12, R0, 0.69314718246459960938 ;  /* 0x3f317218000c2820 */ /* 0x004fe20000410000 */
[----:B-1----:R-:W-:-:S04]  /*e4f0*/  @P0 FMUL.FTZ R0, R7, 0.69314718246459960938 ;  /* 0x3f31721807000820 */ /* 0x002fc80000410000 */
[----:B------:R-:W-:Y:S01]  /*e500*/  @P0 FFMA.FTZ R15, R5, R8, R0 ;  /* 0x00000008050f0223 */ /* 0x000fe20000010000 */
[----:B------:R-:W-:Y:S01]  /*e510*/  @!P1 PRMT R5, RZ, 0x654, R6 ;  /* 0x00000654ff059816 */ /* 0x000fe20000000006 */
[----:B------:R-:W1:Y:S01]  /*e520*/  @P2 MUFU.RCP R11, R13 ;  /* 0x0000000d000b2308 */ /* 0x000e620000001000 */
[----:B------:R-:W-:Y:S02]  /*e530*/  WARPGROUP.DEPBAR.LE gsb0, 0x0 ;  /* 0x00008000000079c5 */ /* 0x000fe40000010000 */
[----:B------:R-:W-:Y:S01]  /*e540*/  WARPGROUP.ARRIVE ;  /* 0x00000000000079c5 */ /* 0x000fe20000000000 */
[----:B------:R-:W-:-:S05]  /*e550*/  PLOP3.LUT P0, PT, PT, PT, PT, 0x8, 0x0 ;  /* 0x000000000000781c */ /* 0x000fca0003f0e170 */
[----:B------:R-:W-:Y:S01]  /*e560*/  HGMMA.64x64x16.F32.BF16 R88, R144, gdesc[UR4].tnspB, R88, gsb0 ;  /* 0x40e0000490587df0 */ /* 0x000fe20008001858 */
[----:B------:R-:W-:Y:S01]  /*e570*/  UIADD3 UR6, UR4, 0x100, URZ ;  /* 0x0000010004067890 */ /* 0x000fe2000fffe03f */
[----:B---3--:R-:W-:Y:S01]  /*e580*/  @P2 FMUL.FTZ R9, R9, 0.69314718246459960938 ;  /* 0x3f31721809092820 */ /* 0x008fe20000410000 */
[----:B------:R-:W-:-:S03]  /*e590*/  UMOV UR7, 0x40000040 ;  /* 0x4000004000077882 */ /* 0x000fc60000000000 */
[----:B------:R-:W-:Y:S01]  /*e5a0*/  @P2 FFMA.FTZ R3, R12, R10, R9 ;  /* 0x0000000a0c032223 */ /* 0x000fe20000010009 */
[----:B------:R-:W-:Y:S02]  /*e5b0*/  WARPGROUP.DEPBAR.LE gsb0, 0x0 ;  /* 0x00008000000079c5 */ /* 0x000fe40000010000 */
[----:B------:R-:W-:-:S06]  /*e5c0*/  WARPGROUP.ARRIVE ;  /* 0x00000000000079c5 */ /* 0x000fcc0000000000 */
[----:B------:R-:W-:Y:S01]  /*e5d0*/  HGMMA.64x64x16.F32.BF16 R88, R140, gdesc[UR4].tnspB, R88, gsb0 ;  /* 0x40e000048c587df0 */ /* 0x000fe20008001858 */
[----:B------:R-:W-:Y:S01]  /*e5e0*/  UIADD3 UR6, UR4, 0x180, URZ ;  /* 0x0000018004067890 */ /* 0x000fe2000fffe03f */
[----:B------:R-:W-:Y:S01]  /*e5f0*/  UMOV UR7, 0x40000040 ;  /* 0x4000004000077882 */ /* 0x000fe20000000000 */
        /* <DEDUP_REMOVED lines=15> */
[----:B------:R-:W-:Y:S01]  /*e6f0*/  UIADD3 UR4, UR4, 0x380, URZ ;  /* 0x0000038004047890 */ /* 0x000fe2000fffe03f */
[----:B------:R-:W-:Y:S02]  /*e700*/  WARPGROUP.DEPBAR.LE gsb0, 0x0 ;  /* 0x00008000000079c5 */ /* 0x000fe40000010000 */
[----:B------:R-:W-:-:S06]  /*e710*/  WARPGROUP.ARRIVE ;  /* 0x00000000000079c5 */ /* 0x000fcc0000000000 */
[----:B------:R-:W-:Y:S01]  /*e720*/  HGMMA.64x64x16.F32.BF16 R88, R124, gdesc[UR4].tnspB, R88, gsb0 ;  /* 0x40e000047c587df0 */ /* 0x000fe20008001858 */
[----:B------:R-:W-:Y:S01]  /*e730*/  UMOV UR6, UR4 ;  /* 0x0000000400067c82 */ /* 0x000fe20008000000 */
[----:B------:R-:W-:Y:S01]  /*e740*/  UMOV UR7, 0x40000040 ;  /* 0x4000004000077882 */ /* 0x000fe20000000000 */
[----:B------:R-:W-:-:S04]  /*e750*/  USEL UR4, URZ, 0x1, UP0 ;  /* 0x000000013f047887 */ /* 0x000fc80008000000 */
[----:B------:R-:W-:Y:S01]  /*e760*/  ULOP3.LUT UR37, UR37, UR4, URZ, 0x3c, !UPT ;  /* 0x0000000425257292 */ /* 0x000fe2000f8e3c3f */
[----:B------:R-:W-:Y:S02]  /*e770*/  WARPGROUP.DEPBAR.LE gsb0, 0x0 ;  /* 0x00008000000079c5 */ /* 0x000fe40000010000 */
[----:B------:R-:W-:-:S06]  /*e780*/  WARPGROUP.ARRIVE ;  /* 0x00000000000079c5 */ /* 0x000fcc0000000000 */
[----:B------:R-:W-:Y:S03]  /*e790*/  HGMMA.64x64x16.F32.BF16 R88, R120, gdesc[UR4].tnspB, R88, gsb0 ;  /* 0x40e0000478587df0 */ /* 0x000fe60008001858 */
        /* <DEDUP_REMOVED lines=34> */
.L_x_11126:
        /* <DEDUP_REMOVED lines=9> */
[----:B------:R-:W-:Y:S01]  /*ea50*/  SHF.R.S32.HI R11, RZ, 0x1f, R8 ;  /* 0x0000001fff0b7819 */ /* 0x000fe20000011408 */
[----:B------:R-:W-:Y:S01]  /*ea60*/  BAR.SYNC.DEFER_BLOCKING 0x1, 0x180 ;  /* 0x0046000000007b1d */ /* 0x000fe20000010000 */
[----:B------:R-:W-:Y:S01]  /*ea70*/  IADD3 R13, P3, R22, 0x20, RZ ;  /* 0x00000020160d7810 */ /* 0x000fe20007f7e0ff */
[----:B------:R-:W-:Y:S01]  /*ea80*/  USHF.R.S32.HI UR5, URZ, 0x1f, UR43 ;  /* 0x0000001f3f057899 */ /* 0x000fe2000801142b */
[-C--:B------:R-:W-:Y:S01]  /*ea90*/  LEA.HI R4, R11, R8.reuse, RZ, 0x7 ;  /* 0x000000080b047211 */ /* 0x080fe200078f38ff */
[----:B------:R-:W-:Y:S01]  /*eaa0*/  VIADD R25, R18, UR42 ;  /* 0x0000002a12197c36 */ /* 0x000fe20008000000 */
[----:B------:R-:W-:Y:S01]  /*eab0*/  LOP3.LUT R12, R13, 0x380, RZ, 0xc0, !PT ;  /* 0x000003800d0c7812 */ /* 0x000fe200078ec0ff */
[----:B------:R-:W-:Y:S01]  /*eac0*/  ULDC.64 UR8, c[0x0][0xb70] ;  /* 0x0002dc0000087ab9 */ /* 0x000fe20000000a00 */
[----:B------:R-:W-:Y:S01]  /*ead0*/  LOP3.LUT R21, R4, 0xffffff80, RZ, 0xc0, !PT ;  /* 0xffffff8004157812 */ /* 0x000fe200078ec0ff */
[----:B------:R-:W-:Y:S01]  /*eae0*/  UIMAD UR5, UR5, UR8, URZ ;  /* 0x00000008050572a4 */ /* 0x000fe2000f8e023f */
[----:B------:R-:W-:Y:S01]  /*eaf0*/  SHF.R.U64 R12, R12, 0x3, RZ ;  /* 0x000000030c0c7819 */ /* 0x000fe200000012ff */
[----:B------:R-:W-:Y:S01]  /*eb00*/  UIMAD.WIDE.U32 UR6, UR43, UR8, URZ ;  /* 0x000000082b0672a5 */ /* 0x000fe2000f8e003f */
[----:B------:R-:W-:Y:S01]  /*eb10*/  LEA.HI R24, R11, R8, RZ, 0x5 ;  /* 0x000000080b187211 */ /* 0x000fe200078f28ff */
[----:B------:R-:W-:Y:S01]  /*eb20*/  IMAD.IADD R21, R8, 0x1, -R21 ;  /* 0x0000000108157824 */ /* 0x000fe200078e0a15 */
[C---:B------:R-:W-:Y:S01]  /*eb30*/  LOP3.LUT R5, R22.reuse, 0x380, RZ, 0xc0, !PT ;  /* 0x0000038016057812 */ /* 0x040fe200078ec0ff */
[----:B------:R-:W-:Y:S01]  /*eb40*/  UIMAD UR5, UR43, UR9, UR5 ;  /* 0x000000092b0572a4 */ /* 0x000fe2000f8e0205 */
[----:B------:R-:W-:Y:S01]  /*eb50*/  IADD3 R11, P2, R22, 0x40, RZ ;  /* 0x00000040160b7810 */ /* 0x000fe20007f5e0ff */
[----:B------:R-:W-:Y:S01]  /*eb60*/  USHF.R.S32.HI UR8, URZ, 0x1f, UR44 ;  /* 0x0000001f3f087899 */ /* 0x000fe2000801142c */
[----:B------:R-:W-:Y:S01]  /*eb70*/  LOP3.LUT P0, RZ, R21, 0x3, RZ, 0xc0, !PT ;  /* 0x0000000315ff7812 */ /* 0x000fe2000780c0ff */
[----:B------:R-:W-:Y:S01]  /*eb80*/  UIADD3 UR5, UR7, UR5, URZ ;  /* 0x0000000507057290 */ /* 0x000fe2000fffe03f */
[----:B------:R-:W1:Y:S01]  /*eb90*/  LDC.64 R20, c[0x0][0xb78] ;  /* 0x0002de00ff147b82 */ /* 0x000e620000000a00 */
[----:B------:R-:W-:-:S02]  /*eba0*/  LOP3.LUT R12, R12, R13, RZ, 0x3c, !PT ;  /* 0x0000000d0c0c7212 */ /* 0x000fc400078e3cff */
[----:B------:R-:W-:Y:S02]  /*ebb0*/  IADD3 R13, P1, R22, 0x60, RZ ;  /* 0x00000060160d7810 */ /* 0x000fe40007f3e0ff */
[----:B------:R-:W-:Y:S02]  /*ebc0*/  SHF.R.U64 R5, R5, 0x3, RZ ;  /* 0x0000000305057819 */ /* 0x000fe400000012ff */
[----:B------:R-:W-:Y:S02]  /*ebd0*/  LOP3.LUT R10, R11, 0x380, RZ, 0xc0, !PT ;  /* 0x000003800b0a7812 */ /* 0x000fe400078ec0ff */
[----:B------:R-:W-:Y:S02]  /*ebe0*/  LOP3.LUT R8, R13, 0x380, RZ, 0xc0, !PT ;  /* 0x000003800d087812 */ /* 0x000fe400078ec0ff */
[----:B------:R-:W-:Y:S01]  /*ebf0*/  LOP3.LUT R4, R5, R22, RZ, 0x3c, !PT ;  /* 0x0000001605047212 */ /* 0x000fe200078e3cff */
[----:B------:R-:W-:Y:S01]  /*ec00*/  IMAD.MOV.U32 R5, RZ, RZ, R23 ;  /* 0x000000ffff057224 */ /* 0x000fe200078e0017 */
[----:B------:R-:W-:-:S02]  /*ec10*/  SHF.R.U64 R10, R10, 0x3, RZ ;  /* 0x000000030a0a7819 */ /* 0x000fc400000012ff */
[----:B------:R-:W-:Y:S02]  /*ec20*/  SHF.R.U64 R8, R8, 0x3, RZ ;  /* 0x0000000308087819 */ /* 0x000fe400000012ff */
[----:B------:R-:W-:Y:S01]  /*ec30*/  LOP3.LUT R10, R10, R11, RZ, 0x3c, !PT ;  /* 0x0000000b0a0a7212 */ /* 0x000fe200078e3cff */
[--C-:B------:R-:W-:Y:S01]  /*ec40*/  IMAD.X R11, RZ, RZ, R23.reuse, P2 ;  /* 0x000000ffff0b7224 */ /* 0x100fe200010e0617 */
[----:B------:R-:W-:Y:S01]  /*ec50*/  F2FP.BF16.F32.PACK_AB R6, R6, R9 ;  /* 0x000000090606723e */ /* 0x000fe200000010ff */
[----:B------:R-:W-:Y:S01]  /*ec60*/  IMAD.X R9, RZ, RZ, R23, P1 ;  /* 0x000000ffff097224 */ /* 0x000fe200008e0617 */
[----:B------:R-:W-:Y:S02]  /*ec70*/  MOV R14, R4 ;  /* 0x00000004000e7202 */ /* 0x000fe40000000f00 */
[----:B------:R-:W-:Y:S01]  /*ec80*/  F2FP.BF16.F32.PACK_AB R4, R89, R0 ;  /* 0x000000005904723e */ /* 0x000fe200000010ff */
[----:B-1----:R-:W-:Y:S01]  /*ec90*/  IMAD R0, R20, UR8, RZ ;  /* 0x0000000814007c24 */ /* 0x002fe2000f8e02ff */
[----:B------:R-:W-:-:S02]  /*eca0*/  F2FP.BF16.F32.PACK_AB R5, R91, R90 ;  /* 0x0000005a5b05723e */ /* 0x000fc400000010ff */
[----:B------:R-:W-:Y:S01]  /*ecb0*/  F2FP.BF16.F32.PACK_AB R7, R7, R94 ;  /* 0x0000005e0707723e */ /* 0x000fe200000010ff */
[----:B------:R-:W-:Y:S01]  /*ecc0*/  IMAD R0, R21, UR44, R0 ;  /* 0x0000002c15007c24 */ /* 0x000fe2000f8e0200 */
[----:B------:R-:W-:Y:S01]  /*ecd0*/  LOP3.LUT R8, R8, R13, RZ, 0x3c, !PT ;  /* 0x0000000d08087212 */ /* 0x000fe200078e3cff */
[----:B------:R-:W-:Y:S01]  /*ece0*/  IMAD.X R13, RZ, RZ, R23, P3 ;  /* 0x000000ffff0d7224 */ /* 0x000fe200018e0617 */
[----:B------:R-:W-:Y:S01]  /*ecf0*/  MOV R11, R10 ;  /* 0x0000000a000b7202 */ /* 0x000fe20000000f00 */
[----:B------:R1:W-:Y:S01]  /*ed00*/  STSM.16.M88.4 [R14], R4 ;  /* 0x000000040e007844 */ /* 0x0003e20000000200 */
[----:B------:R-:W-:Y:S01]  /*ed10*/  MOV R10, R8 ;  /* 0x00000008000a7202 */ /* 0x000fe20000000f00 */
[----:B------:R-:W-:Y:S01]  /*ed20*/  IMAD.U32 R9, RZ, RZ, UR7 ;  /* 0x00000007ff097e24 */ /* 0x000fe2000f8e00ff */
[----:B------:R-:W-:Y:S01]  /*ed30*/  F2FP.BF16.F32.PACK_AB R104, R105, R104 ;  /* 0x000000686968723e */ /* 0x000fe200000010ff */
[----:B------:R-:W-:Y:S01]  /*ed40*/  IMAD.U32 R8, RZ, RZ, UR6 ;  /* 0x00000006ff087e24 */ /* 0x000fe2000f8e00ff */
[----:B------:R-:W-:Y:S01]  /*ed50*/  MOV R12, R12 ;  /* 0x0000000c000c7202 */ /* 0x000fe20000000f00 */
[----:B------:R-:W-:Y:S01]  /*ed60*/  IMAD.U32 R9, RZ, RZ, UR5 ;  /* 0x00000005ff097e24 */ /* 0x000fe2000f8e00ff */
[----:B------:R-:W-:Y:S01]  /*ed70*/  F2FP.BF16.F32.PACK_AB R105, R107, R106 ;  /* 0x0000006a6b69723e */ /* 0x000fe200000010ff */
[----:B------:R-:W-:Y:S01]  /*ed80*/  VIADD R13, R25, 0x8 ;  /* 0x00000008190d7836 */ /* 0x000fe20000000000 */
[----:B------:R-:W-:Y:S01]  /*ed90*/  F2FP.BF16.F32.PACK_AB R112, R113, R112 ;  /* 0x000000707170723e */ /* 0x000fe200000010ff */
[----:B------:R-:W-:Y:S01]  /*eda0*/  IMAD.WIDE.U32 R8, R20, UR44, R8 ;  /* 0x0000002c14087c25 */ /* 0x000fe2000f8e0008 */
[----:B------:R-:W-:Y:S01]  /*edb0*/  F2FP.BF16.F32.PACK_AB R106, R109, R108 ;  /* 0x0000006c6d6a723e */ /* 0x000fe200000010ff */
[----:B------:R-:W-:Y:S01]  /*edc0*/  ULDC UR5, c[0x0][0xa88] ;  /* 0x0002a20000057ab9 */ /* 0x000fe20000000800 */
[----:B------:R-:W-:Y:S01]  /*edd0*/  F2FP.BF16.F32.PACK_AB R107, R111, R110 ;  /* 0x0000006e6f6b723e */ /* 0x000fe200000010ff */
[----:B------:R-:W-:Y:S01]  /*ede0*/  ULDC.64 UR6, c[0x0][0xb40] ;  /* 0x0002d00000067ab9 */ /* 0x000fe20000000a00 */
[----:B------:R-:W-:-:S02]  /*edf0*/  F2FP.BF16.F32.PACK_AB R113, R115, R114 ;  /* 0x000000727371723e */ /* 0x000fc400000010ff */
[----:B-1----:R-:W-:Y:S02]  /*ee00*/  F2FP.BF16.F32.PACK_AB R4, R97, R96 ;  /* 0x000000606104723e */ /* 0x002fe400000010ff */
[----:B------:R-:W-:Y:S02]  /*ee10*/  F2FP.BF16.F32.PACK_AB R5, R99, R98 ;  /* 0x000000626305723e */ /* 0x000fe400000010ff */
[----:B------:R-:W-:Y:S02]  /*ee20*/  F2FP.BF16.F32.PACK_AB R6, R101, R100 ;  /* 0x000000646506723e */ /* 0x000fe400000010ff */
[----:B------:R-:W-:Y:S02]  /*ee30*/  F2FP.BF16.F32.PACK_AB R7, R103, R102 ;  /* 0x000000666707723e */ /* 0x000fe400000010ff */
[----:B------:R-:W-:Y:S02]  /*ee40*/  F2FP.BF16.F32.PACK_AB R114, R117, R116 ;  /* 0x000000747572723e */ /* 0x000fe400000010ff */
[----:B------:R-:W-:Y:S01]  /*ee50*/  F2FP.BF16.F32.PACK_AB R115, R119, R118 ;  /* 0x000000767773723e */ /* 0x000fe200000010ff */
[----:B------:R1:W-:Y:S01]  /*ee60*/  STSM.16.M88.4 [R12], R4 ;  /* 0x000000040c007844 */ /* 0x0003e20000000200 */
[----:B------:R-:W-:-:S02]  /*ee70*/  ISETP.GE.OR P1, PT, R13, UR5, P0 ;  /* 0x000000050d007c0c */ /* 0x000fc40008726670 */
[----:B------:R-:W-:Y:S01]  /*ee80*/  SHF.R.S32.HI R13, RZ, 0x1f, R25 ;  /* 0x0000001fff0d7819 */ /* 0x000fe20000011419 */
[----:B------:R-:W-:Y:S01]  /*ee90*/  STSM.16.M88.4 [R11], R104 ;  /* 0x000000680b007844 */ /* 0x000fe20000000200 */
[----:B------:R-:W-:Y:S02]  /*eea0*/  SHF.R.S32.HI R24, RZ, 0x5, R24 ;  /* 0x00000005ff187819 */ /* 0x000fe40000011418 */
[C---:B------:R-:W-:Y:S01]  /*eeb0*/  ISETP.GE.OR P0, PT, R25.reuse, UR5, P0 ;  /* 0x0000000519007c0c */ /* 0x040fe20008706670 */
        /* <DEDUP_REMOVED lines=8> */
[----:B-1----:R-:W-:-:S04]  /*ef40*/  IADD3 R5, P2, R25, R8, RZ ;  /* 0x0000000819057210 */ /* 0x002fc80007f5e0ff */
[----:B------:R-:W-:Y:S02]  /*ef50*/  IADD3.X R8, R13, R9, R0, P2, !PT ;  /* 0x000000090d087210 */ /* 0x000fe400017fe400 */
[----:B------:R-:W1:Y:S01]  /*ef60*/  SHFL.IDX PT, R0, R24, RZ, 0x1f ;  /* 0x00001fff18007589 */ /* 0x000e6200000e0000 */
[----:B------:R-:W-:-:S04]  /*ef70*/  LEA R4, P2, R5, UR6, 0x2 ;  /* 0x0000000605047c11 */ /* 0x000fc8000f8410ff */
        /* <DEDUP_REMOVED lines=11> */
[----:B------:R-:W-:Y:S01]  /*f030*/  UIADD3 UR6, UP0, UR6, 0x9f0, URZ ;  /* 0x000009f006067890 */ /* 0x000fe2000ff1e03f */
[----:B------:R-:W-:Y:S01]  /*f040*/  UMOV UR45, URZ ;  /* 0x0000003f002d7c82 */ /* 0x000fe20008000000 */
[----:B------:R-:W-:Y:S02]  /*f050*/  UIADD3 UR5, UR40, 0x16820, URZ ;  /* 0x0001682028057890 */ /* 0x000fe4000fffe03f */
[----:B------:R-:W-:Y:S02]  /*f060*/  UIADD3.X UR7, URZ, UR7, URZ, UP0, !UPT ;  /* 0x000000073f077290 */ /* 0x000fe400087fe43f */
[----:B------:R-:W-:-:S07]  /*f070*/  UPRMT UR5, URZ, 0x654, UR5 ;  /* 0x000006543f057896 */ /* 0x000fce0008000005 */
[----:B------:R1:W-:Y:S01]  /*f080*/  UTMASTG.5D [UR40], [UR6] ;  /* 0x00000028060073b5 */ /* 0x0003e20008020000 */
[----:B------:R0:W-:Y:S01]  /*f090*/  UTMACMDFLUSH ;  /* 0x00000000000079b7 */ /* 0x0001e20000000000 */
[----:B------:R-:W-:-:S04]  /*f0a0*/  DEPBAR.LE SB0, 0x0 ;  /* 0x000080000000791a */ /* 0x000fc80000000000 */
[----:B-1----:R-:W-:Y:S01]  /*f0b0*/  SYNCS.ARRIVE.TRANS64.RED.A1T0 RZ, [UR5], RZ ;  /* 0x000000ffffff79a7 */ /* 0x002fe20008100405 */
.L_x_11200:
[----:B------:R-:W-:Y:S05]  /*f0c0*/  BSYNC B0 ;  /* 0x0000000000007941 */ /* 0x000fea0003800000 */
.L_x_11199:
[----:B------:R-:W-:Y:S05]  /*f0d0*/  BRA `(.L_x_11198) ;  /* 0x0000000400e47947 */ /* 0x000fea0003800000 */
.L_x_11197:
        /* <DEDUP_REMOVED lines=10> */
[----:B------:R-:W3:Y:S02]  /*f180*/  LDC.64 R24, c[0x0][0xa88] ;  /* 0x0002a200ff187b82 */ /* 0x000ee40000000a00 */
[----:B------:R-:W-:-:S05]  /*f190*/  IMAD.SHL.U32 R8, R3, 0x8, RZ ;  /* 0x0000000803087824 */ /* 0x000fca00078e00ff */
[----:B------:R-:W-:Y:S01]  /*f1a0*/  SHF.R.S32.HI R9, RZ, 0x1f, R8 ;  /* 0x0000001fff097819 */ /* 0x000fe20000011408 */
        /* <DEDUP_REMOVED lines=24> */
.L_x_11202:
[----:B------:R-:W-:Y:S05]  /*f330*/  BSYNC B0 ;  /* 0x0000000000007941 */ /* 0x000fea0003800000 */
.L_x_11201:
[----:B------:R-:W-:Y:S01]  /*f340*/  ULOP3.LUT UR48, URZ, UR48, URZ, 0x33, !UPT ;  /* 0x000000303f307292 */ /* 0x000fe2000f8e333f */
[----:B-1----:R-:W-:Y:S01]  /*f350*/  IMAD R3, R13, UR43, R10 ;  /* 0x0000002b0d037c24 */ /* 0x002fe2000f8e020a */
[----:B------:R-:W-:Y:S01]  /*f360*/  SHF.R.S32.HI R4, RZ, 0x3, R26 ;  /* 0x00000003ff047819 */ /* 0x000fe2000001141a */
[----:B------:R-:W-:Y:S01]  /*f370*/  IMAD.WIDE.U32 R6, R12, UR43, R8 ;  /* 0x0000002b0c067c25 */ /* 0x000fe2000f8e0008 */
[----:B---3--:R-:W-:Y:S01]  /*f380*/  ISETP.GE.AND P0, PT, R8, R25, PT ;  /* 0x000000190800720c */ /* 0x008fe20003f06270 */
[----:B------:R-:W-:Y:S02]  /*f390*/  BSSY B0, `(.L_x_11203) ;  /* 0x000001d000007945 */ /* 0x000fe40003800000 */
[----:B--2---:R-:W-:Y:S02]  /*f3a0*/  VIADD R11, R11, UR48 ;  /* 0x000000300b0b7c36 */ /* 0x004fe40008000000 */
[----:B------:R-:W-:Y:S02]  /*f3b0*/  IMAD.IADD R7, R7, 0x1, R3 ;  /* 0x0000000107077824 */ /* 0x000fe400078e0203 */
[----:B------:R-:W-:-:S02]  /*f3c0*/  IMAD R8, R11, -0xc0, R24 ;  /* 0xffffff400b087824 */ /* 0x000fc400078e0218 */
[C---:B------:R-:W-:Y:S02]  /*f3d0*/  VIADD R0, R4.reuse, 0x30 ;  /* 0x0000003004007836 */ /* 0x040fe40000000000 */
[C---:B------:R-:W-:Y:S02]  /*f3e0*/  VIADD R3, R4.reuse, 0x60 ;  /* 0x0000006004037836 */ /* 0x040fe40000000000 */
[----:B------:R-:W-:Y:S01]  /*f3f0*/  VIADD R5, R4, 0x90 ;  /* 0x0000009004057836 */ /* 0x000fe20000000000 */
[-C--:B------:R-:W-:Y:S01]  /*f400*/  ISETP.GE.OR P3, PT, R0, R8.reuse, P0 ;  /* 0x000000080000720c */ /* 0x080fe20000766670 */
[----:B----4-:R-:W-:Y:S01]  /*f410*/  IMAD R0, R14, UR6, RZ ;  /* 0x000000060e007c24 */ /* 0x010fe2000f8e02ff */
[-C--:B------:R-:W-:Y:S02]  /*f420*/  ISETP.GE.OR P1, PT, R3, R8.reuse, P0 ;  /* 0x000000080300720c */ /* 0x080fe40000726670 */
[-C--:B------:R-:W-:Y:S01]  /*f430*/  ISETP.GE.OR P2, PT, R5, R8.reuse, P0 ;  /* 0x000000080500720c */ /* 0x080fe20000746670 */
[----:B------:R-:W-:Y:S01]  /*f440*/  IMAD R3, R15, UR44, R0 ;  /* 0x0000002c0f037c24 */ /* 0x000fe2000f8e0200 */
[----:B------:R-:W-:Y:S01]  /*f450*/  ISETP.GE.OR P0, PT, R4, R8, P0 ;  /* 0x000000080400720c */ /* 0x000fe20000706670 */
[----:B------:R-:W-:Y:S01]  /*f460*/  IMAD.WIDE.U32 R8, R14, UR44, R6 ;  /* 0x0000002c0e087c25 */ /* 0x000fe2000f8e0006 */
[----:B------:R-:W-:-:S03]  /*f470*/  SHF.R.S32.HI R5, RZ, 0x1f, R4 ;  /* 0x0000001fff057819 */ /* 0x000fc60000011404 */
[----:B------:R-:W-:-:S04]  /*f480*/  IMAD.WIDE R6, R11, 0xc0, R4 ;  /* 0x000000c00b067825 */ /* 0x000fc800078e0204 */
[----:B------:R-:W-:-:S04]  /*f490*/  IMAD.IADD R11, R9, 0x1, R3 ;  /* 0x00000001090b7824 */ /* 0x000fc800078e0203 */
        /* <DEDUP_REMOVED lines=12> */
.L_x_11204:
[----:B------:R-:W-:Y:S05]  /*f560*/  BSYNC B0 ;  /* 0x0000000000007941 */ /* 0x000fea0003800000 */
.L_x_11203:
        /* <DEDUP_REMOVED lines=14> */
[----:B------:R2:W-:Y:S02]  /*f650*/  STG.E.128 desc[UR50][R12.64], RZ ;  /* 0x000000ff0c007986 */ /* 0x0005e4000c101d32 */
.L_x_11206:
[----:B------:R-:W-:Y:S05]  /*f660*/  BSYNC B0 ;  /* 0x0000000000007941 */ /* 0x000fea0003800000 */
.L_x_11205:
        /* <DEDUP_REMOVED lines=14> */
[----:B------:R3:W-:Y:S02]  /*f750*/  STG.E.128 desc[UR50][R12.64], RZ ;  /* 0x000000ff0c007986 */ /* 0x0007e4000c101d32 */
.L_x_11208:
[----:B------:R-:W-:Y:S05]  /*f760*/  BSYNC B0 ;  /* 0x0000000000007941 */ /* 0x000fea0003800000 */
.L_x_11207:
        /* <DEDUP_REMOVED lines=14> */
[----:B------:R4:W-:Y:S02]  /*f850*/  STG.E.128 desc[UR50][R6.64], RZ ;  /* 0x000000ff06007986 */ /* 0x0009e4000c101d32 */
.L_x_11209:
[----:B------:R-:W-:Y:S05]  /*f860*/  BSYNC B0 ;  /* 0x0000000000007941 */ /* 0x000fea0003800000 */
.L_x_11198:
[----:B------:R-:W5:Y:S02]  /*f870*/  LDC R0, c[0x0][0xda8] ;  /* 0x00036a00ff007b82 */ /* 0x000f640000000800 */
[----:B-----5:R-:W-:-:S13]  /*f880*/  ISETP.LE.AND P0, PT, R0, UR4, PT ;  /* 0x0000000400007c0c */ /* 0x020fda000bf03270 */
[----:B------:R-:W-:Y:S05]  /*f890*/  @!P0 BRA `(.L_x_11210) ;  /* 0xffffff1400308947 */ /* 0x000fea000383ffff */
[----:B------:R-:W-:Y:S05]  /*f8a0*/  EXIT ;  /* 0x000000000000794d */ /* 0x000fea0003800000 */
.L_x_11116:
        /* <DEDUP_REMOVED lines=20> */
.L_x_11265:
        /* <DEDUP_REMOVED lines=21> */
.L_x_11212:
[----:B------:R-:W-:Y:S01]  /*fb40*/  ULDC UR9, c[0x0][0xdc4] ;  /* 0x0003710000097ab9 */ /* 0x000fe20000000800 */
[----:B------:R-:W-:Y:S01]  /*fb50*/  UMOV UR7, UR8 ;  /* 0x0000000800077c82 */ /* 0x000fe20008000000 */
[----:B------:R-:W-:-:S11]  /*fb60*/  UISETP.NE.AND UP0, UPT, UR9, 0x1, UPT ;  /* 0x000000010900788c */ /* 0x000fd6000bf05270 */
[----:B------:R-:W-:Y:S02]  /*fb70*/  @UP0 ULDC.64 UR10, c[0x0][0xdc8] ;  /* 0x00037200000a0ab9 */ /* 0x000fe40000000a00 */
[----:B------:R-:W-:-:S04]  /*fb80*/  UIMAD.WIDE.U32 UR4, UR8, UR10, URZ ;  /* 0x0000000a080472a5 */ /* 0x000fc8000f8e003f */
[----:B------:R-:W-:-:S04]  /*fb90*/  @UP0 USHF.R.U32.HI UR7, URZ, UR11, UR5 ;  /* 0x0000000b3f070299 */ /* 0x000fc80008011605 */
[----:B------:R-:W-:-:S12]  /*fba0*/  UIMAD UR4, UR7, UR9, URZ ;  /* 0x00000009070472a4 */ /* 0x000fd8000f8e023f */
.L_x_11213:
        /* <DEDUP_REMOVED lines=40> */
.L_x_11215:
[----:B------:R-:W-:-:S11]  /*fe30*/  UISETP.NE.AND UP0, UPT, UR5, 0x1, UPT ;  /* 0x000000010500788c */ /* 0x000fd6000bf05270 */
[----:B------:R-:W-:Y:S02]  /*fe40*/  @UP0 ULDC.64 UR14, c[0x0][0x9e8] ;  /* 0x00027a00000e0ab9 */ /* 0x000fe40000000a00 */
[----:B------:R-:W-:-:S04]  /*fe50*/  UIMAD.WIDE.U32 UR6, UR8, UR14, URZ ;  /* 0x0000000e080672a5 */ /* 0x000fc8000f8e003f */
[----:B------:R-:W-:-:S12]  /*fe60*/  @UP0 USHF.R.U32.HI UR8, URZ, UR15, UR7 ;  /* 0x0000000f3f080299 */ /* 0x000fd80008011607 */
.L_x_11216:
[----:B------:R-:W-:-:S04]  /*fe70*/  UIMAD UR8, UR8, UR5, UR5 ;  /* 0x00000005080872a4 */ /* 0x000fc8000f8e0205 */
[----:B------:R-:W-:-:S04]  /*fe80*/  UISETP.LT.AND UP0, UPT, UR4, UR8, UPT ;  /* 0x000000080400728c */ /* 0x000fc8000bf01270 */
[----:B------:R-:W-:-:S12]  /*fe90*/  USEL UR4, UR4, UR8, UP0 ;  /* 0x0000000804047287 */ /* 0x000fd80008000000 */
.L_x_11214:
        /* <DEDUP_REMOVED lines=25> */
.L_x_11218:
[----:B------:R-:W-:-:S11]  /*10030*/  UISETP.NE.AND UP0, UPT, UR5, 0x1, UPT ;  /* 0x000000010500788c */ /* 0x000fd6000bf05270 */
[----:B------:R-:W-:Y:S02]  /*10040*/  @UP0 ULDC.64 UR10, c[0x0][0x9e8] ;  /* 0x00027a00000a0ab9 */ /* 0x000fe40000000a00 */
[----:B------:R-:W-:-:S04]  /*10050*/  UIMAD.WIDE.U32 UR6, UR4, UR10, URZ ;  /* 0x0000000a040672a5 */ /* 0x000fc8000f8e003f */
[----:B------:R-:W-:-:S12]  /*10060*/  @UP0 USHF.R.U32.HI UR4, URZ, UR11, UR7 ;  /* 0x0000000b3f040299 */ /* 0x000fd80008011607 */
.L_x_11219:
[----:B------:R-:W-:-:S04]  /*10070*/  UIMAD UR4, UR4, UR5, URZ ;  /* 0x00000005040472a4 */ /* 0x000fc8000f8e023f */
[----:B------:R-:W-:-:S04]  /*10080*/  UISETP.LT.AND UP0, UPT, UR8, UR4, UPT ;  /* 0x000000040800728c */ /* 0x000fc8000bf01270 */
[----:B------:R-:W-:-:S12]  /*10090*/  USEL UR8, UR8, UR4, !UP0 ;  /* 0x0000000408087287 */ /* 0x000fd8000c000000 */
.L_x_11217:
        /* <DEDUP_REMOVED lines=25> */
.L_x_11221:
        /* <DEDUP_REMOVED lines=23> */
.L_x_11223:
        /* <DEDUP_REMOVED lines=20> */
.L_x_11225:
        /* <DEDUP_REMOVED lines=15> */
.L_x_11224:
        /* <DEDUP_REMOVED lines=12> */
[----:B------:R-:W-:-:S04]  /*10690*/  IMAD.U32 R7, RZ, RZ, UR45 ;  /* 0x0000002dff077e24 */ /* 0x000fc8000f8e00ff */
[----:B------:R-:W-:-:S06]  /*106a0*/  VIADD R7, R7, 0xffffffff ;  /* 0xffffffff07077836 */ /* 0x000fcc0000000000 */
[----:B------:R-:W-:-:S05]  /*106b0*/  VOTEU.ALL UP1, P1 ;  /* 0x00000000003f7886 */ /* 0x000fca0000820000 */
[----:B------:R-:W-:Y:S01]  /*106c0*/  @!UP1 UIADD3 UR4, UP0, UR48, 0x270, URZ ;  /* 0x0000027030049890 */ /* 0x000fe2000ff1e03f */
[----:B-1----:R-:W-:Y:S02]  /*106d0*/  ISETP.NE.AND P2, PT, R2, 0x1, PT ;  /* 0x000000010200780c */ /* 0x002fe40003f45270 */
[----:B------:R-:W1:Y:S01]  /*106e0*/  LDC.64 R2, c[0x0][0x3f8] ;  /* 0x0000fe00ff027b82 */ /* 0x000e620000000a00 */
[----:B------:R-:W-:-:S09]  /*106f0*/  @!UP1 UIADD3.X UR5, URZ, UR49, URZ, UP0, !UPT ;  /* 0x000000313f059290 */ /* 0x000fd200087fe43f */
[----:B------:R4:W-:Y:S01]  /*10700*/  @!UP1 UTMAPF.L2.4D [UR40], [UR4] ;  /* 0x00000028040095b8 */ /* 0x0009e20008018000 */
[----:B------:R-:W2:Y:S08]  /*10710*/  @P2 LDC R6, c[0x0][0x42c] ;  /* 0x00010b00ff062b82 */ /* 0x000eb00000000800 */
[----:B------:R-:W5:Y:S01]  /*10720*/  @P2 LDC R9, c[0x0][0x430] ;  /* 0x00010c00ff092b82 */ /* 0x000f620000000800 */
[----:B-1----:R-:W-:-:S04]  /*10730*/  ISETP.NE.U32.AND P0, PT, R2, RZ, PT ;  /* 0x000000ff0200720c */ /* 0x002fc80003f05070 */
[----:B------:R-:W-:Y:S01]  /*10740*/  ISETP.NE.AND.EX P0, PT, R3, RZ, PT, P0 ;  /* 0x000000ff0300720c */ /* 0x000fe20003f05300 */
[----:B--2---:R-:W-:-:S04]  /*10750*/  @P2 IMAD.HI.U32 R4, R6, UR42, RZ ;  /* 0x0000002a06042c27 */ /* 0x004fc8000f8e00ff */
[----:B------:R-:W-:Y:S01]  /*10760*/  IMAD.U32 R6, RZ, RZ, UR42 ;  /* 0x0000002aff067e24 */ /* 0x000fe2000f8e00ff */
[----:B-----5:R-:W-:Y:S02]  /*10770*/  @P2 SHF.R.U32.HI R6, RZ, R9, R4 ;  /* 0x00000009ff062219 */ /* 0x020fe40000011604 */
[----:B---3--:R-:W-:Y:S01]  /*10780*/  SEL R9, R0, RZ, !P0 ;  /* 0x000000ff00097207 */ /* 0x008fe20004000000 */
[----:B----4-:R-:W-:Y:S06]  /*10790*/  BRA.DIV UR6, `(.L_x_11226) ;  /* 0x0000002206307947 */ /* 0x010fec000b800000 */
.L_x_11277:
[----:B------:R-:W-:Y:S01]  /*107a0*/  UMOV UR4, 0xffffffff ;  /* 0xffffffff00047882 */ /* 0x000fe20000000000 */
[----:B------:R-:W-:Y:S02]  /*107b0*/  SHF.R.S32.HI R8, RZ, 0x1f, R0 ;  /* 0x0000001fff087819 */ /* 0x000fe40000011400 */
[----:B------:R-:W-:Y:S05]  /*107c0*/  BRA.DIV UR4, `(.L_x_11227) ;  /* 0x0000002204447947 */ /* 0x000fea000b800000 */
[----:B------:R-:W-:-:S13]  /*107d0*/  ELECT P6, URZ, PT ;  /* 0x00000000003f782f */ /* 0x000fda00038c0000 */
.L_x_11280:
        /* <DEDUP_REMOVED lines=23> */
.L_x_11229:
[----:B------:R-:W2:Y:S01]  /*10950*/  SYNCS.PHASECHK.TRANS64.TRYWAIT P2, [R13+URZ+0x16840], R12 ;  /* 0x0168400c0d0075a7 */ /* 0x000ea2000804017f */
[----:B------:R-:W-:Y:S01]  /*10960*/  ISETP.NE.AND P3, PT, R17, RZ, PT ;  /* 0x000000ff1100720c */ /* 0x000fe20003f65270 */
[----:B--2---:R-:W-:-:S12]  /*10970*/  @!P2 BRA `(.L_x_11230) ;  /* 0x0000001c00f8a947 */ /* 0x004fd80003800000 */
.L_x_11281:
[----:B------:R-:W-:Y:S05]  /*10980*/  @P3 BRA `(.L_x_11231) ;  /* 0x0000000000143947 */ /* 0x000fea0003800000 */
[----:B------:R-:W-:Y:S01]  /*10990*/  ISETP.NE.AND P2, PT, R23, RZ, PT ;  /* 0x000000ff1700720c */ /* 0x000fe20003f45270 */
[----:B-1----:R-:W-:-:S04]  /*109a0*/  IMAD.MOV.U32 R4, RZ, RZ, 0x4000 ;  /* 0x00004000ff047424 */ /* 0x002fc800078e00ff */
[----:B------:R3:W-:Y:S08]  /*109b0*/  SYNCS.ARRIVE.TRANS64 RZ, [R13+URZ+0x16830], R4 ;  /* 0x016830040dff79a7 */ /* 0x0007f0000800003f */
[----:B------:R-:W-:Y:S05]  /*109c0*/  @!P2 BRA `(.L_x_11231) ;  /* 0x000000000004a947 */ /* 0x000fea0003800000 */
[----:B------:R-:W-:Y:S01]  /*109d0*/  BPT.TRAP 0x1 ;  /* 0x000000040000795c */ /* 0x000fe20000300000 */
.L_x_11231:
        /* <DEDUP_REMOVED lines=8> */
[----:B-----5:R-:W-:Y:S01]  /*10a60*/  R2UR UR13, R9 ;  /* 0x00000000090d72ca */ /* 0x020fe200000e0000 */
[----:B------:R-:W-:-:S04]  /*10a70*/  UMOV UR10, URZ ;  /* 0x0000003f000a7c82 */ /* 0x000fc80008000000 */
[----:B------:R-:W-:Y:S02]  /*10a80*/  ULEA UR8, UR8, UR39, 0xe ;  /* 0x0000002708087291 */ /* 0x000fe4000f8e703f */
[----:B------:R-:W-:Y:S02]  /*10a90*/  USHF.L.U32 UR11, UR11, 0x7, URZ ;  /* 0x000000070b0b7899 */ /* 0x000fe4000800063f */
[----:B------:R-:W-:Y:S02]  /*10aa0*/  UIADD3 UR9, UR9, 0x16830, URZ ;  /* 0x0001683009097890 */ /* 0x000fe4000fffe03f */
[----:B------:R-:W-:-:S09]  /*10ab0*/  UIADD3 UR8, UR8, 0xe400, URZ ;  /* 0x0000e40008087890 */ /* 0x000fd2000fffe03f */
[----:B------:R4:W-:Y:S02]  /*10ac0*/  UTMALDG.4D [UR8], [UR4], desc[UR6] ;  /* 0x00000608040075b4 */ /* 0x0009e40008019000 */
[----:B----4-:R-:W-:Y:S01]  /*10ad0*/  NOP ;  /* 0x0000000000007918 */ /* 0x010fe20000000000 */
.L_x_11228:
        /* <DEDUP_REMOVED lines=11> */
[----:B------:R-:W-:Y:S01]  /*10b90*/  UIADD3.X UR7, URZ, UR49, URZ, UP0, !UPT ;  /* 0x000000313f077290 */ /* 0x000fe200087fe43f */
[----:B------:R-:W-:Y:S01]  /*10ba0*/  UMOV UR11, UR41 ;  /* 0x00000029000b7c82 */ /* 0x000fe20008000000 */
[----:B------:R-:W-:Y:S01]  /*10bb0*/  UMOV UR12, UR42 ;  /* 0x0000002a000c7c82 */ /* 0x000fe20008000000 */
[----:B------:R-:W-:Y:S01]  /*10bc0*/  UMOV UR13, UR43 ;  /* 0x0000002b000d7c82 */ /* 0x000fe20008000000 */
[----:B------:R-:W-:Y:S01]  /*10bd0*/  UMOV UR5, 0x12f00000 ;  /* 0x12f0000000057882 */ /* 0x000fe20000000000 */
[----:B------:R-:W-:Y:S01]  /*10be0*/  UMOV UR10, URZ ;  /* 0x0000003f000a7c82 */ /* 0x000fe20008000000 */
[----:B------:R1:W-:Y:S02]  /*10bf0*/  @P2 SYNCS.ARRIVE.TRANS64 RZ, [UR39+0x16800], R4 ;  /* 0x01680004ffff29a7 */ /* 0x0003e40008000027 */
[----:B-1----:R-:W-:Y:S01]  /*10c00*/  IMAD.U32 R4, RZ, RZ, UR4 ;  /* 0x00000004ff047e24 */ /* 0x002fe2000f8e00ff */
[----:B------:R-:W-:-:S02]  /*10c10*/  UMOV UR4, 0x0 ;  /* 0x0000000000047882 */ /* 0x000fc40000000000 */
[----:B------:R1:W-:Y:S02]  /*10c20*/  UTMALDG.4D [UR8], [UR6], desc[UR4] ;  /* 0x00000408060075b4 */ /* 0x0003e40008019000 */
[----:B------:R-:W-:-:S04]  /*10c30*/  SHF.L.U32 R4, R4, 0x1f, RZ ;  /* 0x0000001f04047819 */ /* 0x000fc800000006ff */
[----:B------:R-:W3:Y:S02]  /*10c40*/  SYNCS.PHASECHK.TRANS64.TRYWAIT P2, [UR39+0x16820], R4 ;  /* 0x01682004ff0075a7 */ /* 0x000ee40008040167 */
[----:B-1-3--:R-:W-:Y:S05]  /*10c50*/  @!P2 BRA `(.L_x_11232) ;  /* 0x0000001c0054a947 */ /* 0x00afea0003800000 */
.L_x_11282:
        /* <DEDUP_REMOVED lines=40> */
.L_x_11237:
[----:B-1----:R-:W-:Y:S02]  /*10ee0*/  LEA R3, R12, UR39, 0x3 ;  /* 0x000000270c037c11 */ /* 0x002fe4000f8e18ff */
[----:B------:R-:W-:Y:S02]  /*10ef0*/  SHF.L.U32 R2, R13, 0x1f, RZ ;  /* 0x0000001f0d027819 */ /* 0x000fe400000006ff */
[----:B------:R-:W-:Y:S02]  /*10f00*/  ISETP.NE.AND P2, PT, R17, RZ, PT ;  /* 0x000000ff1100720c */ /* 0x000fe40003f45270 */
[----:B------:R-:W1:Y:S02]  /*10f10*/  SYNCS.PHASECHK.TRANS64.TRYWAIT P3, [R3+URZ+0x16840], R2 ;  /* 0x01684002030075a7 */ /* 0x000e64000806017f */
[----:B-1----:R-:W-:Y:S09]  /*10f20*/  @!P3 BRA `(.L_x_11238) ;  /* 0x0000001800b8b947 */ /* 0x002ff20003800000 */
.L_x_11283:
[----:B------:R-:W-:Y:S05]  /*10f30*/  @P2 BRA `(.L_x_11239) ;  /* 0x0000000000142947 */ /* 0x000fea0003800000 */
[----:B------:R-:W-:Y:S01]  /*10f40*/  ISETP.NE.AND P3, PT, R23, RZ, PT ;  /* 0x000000ff1700720c */ /* 0x000fe20003f65270 */
[----:B-1----:R-:W-:-:S04]  /*10f50*/  IMAD.MOV.U32 R2, RZ, RZ, 0x4000 ;  /* 0x00004000ff027424 */ /* 0x002fc800078e00ff */
[----:B------:R2:W-:Y:S08]  /*10f60*/  SYNCS.ARRIVE.TRANS64 RZ, [R3+URZ+0x16830], R2 ;  /* 0x0168300203ff79a7 */ /* 0x0005f0000800003f */
[----:B------:R-:W-:Y:S05]  /*10f70*/  @!P3 BRA `(.L_x_11239) ;  /* 0x000000000004b947 */ /* 0x000fea0003800000 */
[----:B------:R-:W-:Y:S01]  /*10f80*/  BPT.TRAP 0x1 ;  /* 0x000000040000795c */ /* 0x000fe20000300000 */
.L_x_11239:
[----:B------:R-:W-:Y:S01]  /*10f90*/  R2UR UR8, R12 ;  /* 0x000000000c0872ca */ /* 0x000fe200000e0000 */
[----:B------:R-:W-:Y:S01]  /*10fa0*/  UIADD3 UR6, UP0, UR48, 0x370, URZ ;  /* 0x0000037030067890 */ /* 0x000fe2000ff1e03f */
[----:B------:R-:W-:Y:S01]  /*10fb0*/  R2UR UR9, R3 ;  /* 0x00000000030972ca */ /* 0x000fe200000e0000 */
[----:B------:R-:W-:Y:S01]  /*10fc0*/  UIADD3 UR4, UR39, 0x16800, URZ ;  /* 0x0001680027047890 */ /* 0x000fe2000fffe03f */
[----:B------:R-:W-:Y:S01]  /*10fd0*/  R2UR UR11, R11 ;  /* 0x000000000b0b72ca */ /* 0x000fe200000e0000 */
[----:B------:R-:W-:Y:S01]  /*10fe0*/  UIADD3.X UR7, URZ, UR49, URZ, UP0, !UPT ;  /* 0x000000313f077290 */ /* 0x000fe200087fe43f */
[----:B------:R-:W-:Y:S01]  /*10ff0*/  R2UR UR12, R6 ;  /* 0x00000000060c72ca */ /* 0x000fe200000e0000 */
[----:B------:R-:W-:Y:S01]  /*11000*/  UMOV UR14, 0x0 ;  /* 0x00000000000e7882 */ /* 0x000fe20000000000 */
[----:B-----5:R-:W-:Y:S01]  /*11010*/  R2UR UR13, R4 ;  /* 0x00000000040d72ca */ /* 0x020fe200000e0000 */
[----:B------:R-:W-:Y:S01]  /*11020*/  UMOV UR15, 0x14f00000 ;  /* 0x14f00000000f7882 */ /* 0x000fe20000000000 */
[----:B-12---:R-:W-:Y:S01]  /*11030*/  SHF.L.U32 R3, R18, 0x1f, RZ ;  /* 0x0000001f12037819 */ /* 0x006fe200000006ff */
[----:B------:R-:W-:Y:S01]  /*11040*/  UMOV UR10, URZ ;  /* 0x0000003f000a7c82 */ /* 0x000fe20008000000 */
[----:B------:R-:W-:Y:S01]  /*11050*/  LEA R2, R19, UR4, 0x3 ;  /* 0x0000000413027c11 */ /* 0x000fe2000f8e18ff */
[----:B------:R-:W-:-:S02]  /*11060*/  ULEA UR8, UR8, UR39, 0xe ;  /* 0x0000002708087291 */ /* 0x000fc4000f8e703f */
[----:B------:R-:W-:Y:S02]  /*11070*/  UIADD3 UR9, UR9, 0x16830, URZ ;  /* 0x0001683009097890 */ /* 0x000fe4000fffe03f */
[----:B------:R-:W-:Y:S02]  /*11080*/  USHF.L.U32 UR11, UR11, 0x7, URZ ;  /* 0x000000070b0b7899 */ /* 0x000fe4000800063f */
[----:B------:R-:W-:-:S09]  /*11090*/  UIADD3 UR8, UR8, 0xe400, URZ ;  /* 0x0000e40008087890 */ /* 0x000fd2000fffe03f */
[----:B------:R1:W-:Y:S01]  /*110a0*/  UTMALDG.4D [UR8], [UR6], desc[UR14] ;  /* 0x00000e08060075b4 */ /* 0x0003e20008019000 */
[----:B------:R-:W2:Y:S02]  /*110b0*/  SYNCS.PHASECHK.TRANS64.TRYWAIT P3, [R2+URZ+0x60], R3 ;  /* 0x00006003020075a7 */ /* 0x000ea4000806017f */
[----:B-12---:R-:W-:Y:S05]  /*110c0*/  @!P3 BRA `(.L_x_11240) ;  /* 0x000000180064b947 */ /* 0x006fea0003800000 */
.L_x_11284:
[----:B------:R-:W-:Y:S05]  /*110d0*/  @P2 BRA `(.L_x_11241) ;  /* 0x0000000000182947 */ /* 0x000fea0003800000 */
[----:B------:R-:W-:Y:S01]  /*110e0*/  ISETP.NE.AND P2, PT, R23, RZ, PT ;  /* 0x000000ff1700720c */ /* 0x000fe20003f45270 */
[----:B-1----:R-:W-:Y:S01]  /*110f0*/  IMAD.MOV.U32 R3, RZ, RZ, 0x4000 ;  /* 0x00004000ff037424 */ /* 0x002fe200078e00ff */
[----:B------:R-:W-:-:S04]  /*11100*/  LEA R2, R19, UR39, 0x3 ;  /* 0x0000002713027c11 */ /* 0x000fc8000f8e18ff */
[----:B------:R2:W-:Y:S07]  /*11110*/  SYNCS.ARRIVE.TRANS64 RZ, [R2+URZ+0x16850], R3 ;  /* 0x0168500302ff79a7 */ /* 0x0005ee000800003f */
[----:B------:R-:W-:Y:S05]  /*11120*/  @!P2 BRA `(.L_x_11241) ;  /* 0x000000000004a947 */ /* 0x000fea0003800000 */
[----:B------:R-:W-:Y:S01]  /*11130*/  BPT.TRAP 0x1 ;  /* 0x000000040000795c */ /* 0x000fe20000300000 */
.L_x_11241:
        /* <DEDUP_REMOVED lines=9> */
[----:B------:R-:W-:Y:S02]  /*111d0*/  IMAD.MOV.U32 R9, RZ, RZ, R4 ;  /* 0x000000ffff097224 */ /* 0x000fe400078e0004 */
[----:B------:R-:W-:-:S02]  /*111e0*/  IMAD.MOV.U32 R7, RZ, RZ, R11 ;  /* 0x000000ffff077224 */ /* 0x000fc400078e000b */
[----:B------:R-:W-:Y:S02]  /*111f0*/  ULEA UR8, UR9, UR39, 0xe ;  /* 0x0000002709087291 */ /* 0x000fe4000f8e703f */
[----:B------:R-:W-:Y:S02]  /*11200*/  ULEA UR9, UR9, UR39, 0x3 ;  /* 0x0000002709097291 */ /* 0x000fe4000f8e183f */
[----:B------:R-:W-:Y:S02]  /*11210*/  USHF.L.U32 UR11, UR11, 0x7, URZ ;  /* 0x000000070b0b7899 */ /* 0x000fe4000800063f */
[----:B------:R-:W-:Y:S02]  /*11220*/  UIADD3 UR8, UR8, 0x400, URZ ;  /* 0x0000040008087890 */ /* 0x000fe4000fffe03f */
[----:B------:R-:W-:-:S09]  /*11230*/  UIADD3 UR9, UR9, 0x16850, URZ ;  /* 0x0001685009097890 */ /* 0x000fd2000fffe03f */
[----:B------:R3:W-:Y:S02]  /*11240*/  UTMALDG.4D [UR8], [UR4], desc[UR6] ;  /* 0x00000608040075b4 */ /* 0x0007e40008019000 */
[----:B---3--:R-:W-:Y:S01]  /*11250*/  NOP ;  /* 0x0000000000007918 */ /* 0x008fe20000000000 */
.L_x_11236:
[----:B------:R-:W-:Y:S05]  /*11260*/  BSYNC B0 ;  /* 0x0000000000007941 */ /* 0x000fea0003800000 */
.L_x_11235:
[----:B------:R-:W-:Y:S01]  /*11270*/  UIADD3 UR4, UR45, -0x3, URZ ;  /* 0xfffffffd2d047890 */ /* 0x000fe2000fffe03f */
[----:B------:R-:W-:Y:S02]  /*11280*/  IMAD.MOV.U32 R19, RZ, RZ, R12 ;  /* 0x000000ffff137224 */ /* 0x000fe400078e000c */
[----:B------:R-:W-:-:S03]  /*11290*/  IMAD.MOV.U32 R18, RZ, RZ, R13 ;  /* 0x000000ffff127224 */ /* 0x000fc600078e000d */
[----:B------:R-:W-:-:S07]  /*112a0*/  IMAD.U32 R11, RZ, RZ, UR4 ;  /* 0x00000004ff0b7e24 */ /* 0x000fce000f8e00ff */
.L_x_11234:
[----:B------:R-:W-:Y:S01]  /*112b0*/  ULOP3.LUT UR4, URZ, UR45, URZ, 0x33, !UPT ;  /* 0x0000002d3f047292 */ /* 0x000fe2000f8e333f */
[----:B------:R-:W-:Y:S01]  /*112c0*/  VIADD R10, R10, 0xfffffffe ;  /* 0xfffffffe0a0a7836 */ /* 0x000fe20000000000 */
[----:B------:R-:W-:Y:S04]  /*112d0*/  BSSY B0, `(.L_x_11233) ;  /* 0x00000af000007945 */ /* 0x000fe80003800000 */
[----:B------:R-:W-:-:S13]  /*112e0*/  ISETP.NE.AND P2, PT, R10, UR4, PT ;  /* 0x000000040a007c0c */ /* 0x000fda000bf45270 */
[----:B------:R-:W-:Y:S05]  /*112f0*/  @!P2 BRA `(.L_x_11242) ;  /* 0x0000000800b0a947 */ /* 0x000fea0003800000 */
[----:B-12---:R-:W-:-:S07]  /*11300*/  IMAD.MOV.U32 R2, RZ, RZ, R9 ;  /* 0x000000ffff027224 */ /* 0x006fce00078e0009 */
.L_x_11257:
        /* <DEDUP_REMOVED lines=28> */
.L_x_11245:
[----:B------:R-:W-:Y:S02]  /*114d0*/  LEA R4, R10, UR39, 0x3 ;  /* 0x000000270a047c11 */ /* 0x000fe4000f8e18ff */
[----:B-1----:R-:W-:Y:S02]  /*114e0*/  SHF.L.U32 R3, R12, 0x1f, RZ ;  /* 0x0000001f0c037819 */ /* 0x002fe400000006ff */
[----:B------:R-:W-:Y:S02]  /*114f0*/  ISETP.NE.AND P2, PT, R17, RZ, PT ;  /* 0x000000ff1100720c */ /* 0x000fe40003f45270 */
[----:B------:R-:W1:Y:S02]  /*11500*/  SYNCS.PHASECHK.TRANS64.TRYWAIT P3, [R4+URZ+0x16840], R3 ;  /* 0x01684003040075a7 */ /* 0x000e64000806017f */
[----:B-1----:R-:W-:Y:S09]  /*11510*/  @!P3 BRA `(.L_x_11246) ;  /* 0x000000140064b947 */ /* 0x002ff20003800000 */
.L_x_11285:
[----:B------:R-:W-:Y:S05]  /*11520*/  @P2 BRA `(.L_x_11247) ;  /* 0x0000000000142947 */ /* 0x000fea0003800000 */
[----:B------:R-:W-:Y:S01]  /*11530*/  ISETP.NE.AND P3, PT, R23, RZ, PT ;  /* 0x000000ff1700720c */ /* 0x000fe20003f65270 */
[----:B-1----:R-:W-:-:S04]  /*11540*/  IMAD.MOV.U32 R3, RZ, RZ, 0x4000 ;  /* 0x00004000ff037424 */ /* 0x002fc800078e00ff */
[----:B------:R2:W-:Y:S08]  /*11550*/  SYNCS.ARRIVE.TRANS64 RZ, [R4+URZ+0x16830], R3 ;  /* 0x0168300304ff79a7 */ /* 0x0005f0000800003f */
[----:B------:R-:W-:Y:S05]  /*11560*/  @!P3 BRA `(.L_x_11247) ;  /* 0x000000000004b947 */ /* 0x000fea0003800000 */
[----:B------:R-:W-:Y:S01]  /*11570*/  BPT.TRAP 0x1 ;  /* 0x000000040000795c */ /* 0x000fe20000300000 */
.L_x_11247:
        /* <DEDUP_REMOVED lines=10> */
[----:B------:R-:W-:Y:S01]  /*11620*/  SHF.L.U32 R18, R18, 0x1f, RZ ;  /* 0x0000001f12127819 */ /* 0x000fe200000006ff */
[----:B------:R-:W-:Y:S01]  /*11630*/  UMOV UR10, URZ ;  /* 0x0000003f000a7c82 */ /* 0x000fe20008000000 */
[----:B-12---:R-:W-:Y:S01]  /*11640*/  LEA R3, R19, UR4, 0x3 ;  /* 0x0000000413037c11 */ /* 0x006fe2000f8e18ff */
[----:B------:R-:W-:-:S02]  /*11650*/  ULEA UR8, UR8, UR39, 0xe ;  /* 0x0000002708087291 */ /* 0x000fc4000f8e703f */
[----:B------:R-:W-:Y:S02]  /*11660*/  UIADD3 UR9, UR9, 0x16830, URZ ;  /* 0x0001683009097890 */ /* 0x000fe4000fffe03f */
[----:B------:R-:W-:Y:S02]  /*11670*/  USHF.L.U32 UR11, UR11, 0x7, URZ ;  /* 0x000000070b0b7899 */ /* 0x000fe4000800063f */
[----:B------:R-:W-:-:S09]  /*11680*/  UIADD3 UR8, UR8, 0xe400, URZ ;  /* 0x0000e40008087890 */ /* 0x000fd2000fffe03f */
[----:B------:R1:W-:Y:S01]  /*11690*/  UTMALDG.4D [UR8], [UR6], desc[UR14] ;  /* 0x00000e08060075b4 */ /* 0x0003e20008019000 */
[----:B------:R-:W2:Y:S02]  /*116a0*/  SYNCS.PHASECHK.TRANS64.TRYWAIT P3, [R3+URZ+0x60], R18 ;  /* 0x00006012030075a7 */ /* 0x000ea4000806017f */
[----:B-12---:R-:W-:Y:S05]  /*116b0*/  @!P3 BRA `(.L_x_11248) ;  /* 0x000000140010b947 */ /* 0x006fea0003800000 */
.L_x_11286:
[----:B------:R-:W-:Y:S05]  /*116c0*/  @P2 BRA `(.L_x_11249) ;  /* 0x0000000000142947 */ /* 0x000fea0003800000 */
[----:B------:R-:W-:Y:S01]  /*116d0*/  ISETP.NE.AND P2, PT, R23, RZ, PT ;  /* 0x000000ff1700720c */ /* 0x000fe20003f45270 */
[----:B------:R-:W-:-:S04]  /*116e0*/  IMAD.MOV.U32 R4, RZ, RZ, 0x4000 ;  /* 0x00004000ff047424 */ /* 0x000fc800078e00ff */
[----:B------:R2:W-:Y:S08]  /*116f0*/  SYNCS.ARRIVE.TRANS64 RZ, [R3+URZ+0x50], R4 ;  /* 0x0000500403ff79a7 */ /* 0x0005f0000800003f */
[----:B------:R-:W-:Y:S05]  /*11700*/  @!P2 BRA `(.L_x_11249) ;  /* 0x000000000004a947 */ /* 0x000fea0003800000 */
[----:B------:R-:W-:Y:S01]  /*11710*/  BPT.TRAP 0x1 ;  /* 0x000000040000795c */ /* 0x000fe20000300000 */
.L_x_11249:
        /* <DEDUP_REMOVED lines=9> */
[----:B------:R-:W-:Y:S01]  /*117b0*/  UMOV UR10, URZ ;  /* 0x0000003f000a7c82 */ /* 0x000fe20008000000 */
[----:B------:R-:W-:-:S02]  /*117c0*/  IMAD.MOV.U32 R7, RZ, RZ, R14 ;  /* 0x000000ffff077224 */ /* 0x000fc400078e000e */
[----:B------:R-:W-:Y:S01]  /*117d0*/  IMAD.MOV.U32 R9, RZ, RZ, R2 ;  /* 0x000000ffff097224 */ /* 0x000fe200078e0002 */
[----:B------:R-:W-:Y:S02]  /*117e0*/  ULEA UR8, UR8, UR39, 0xe ;  /* 0x0000002708087291 */ /* 0x000fe4000f8e703f */
[----:B------:R-:W-:Y:S02]  /*117f0*/  USHF.L.U32 UR11, UR11, 0x7, URZ ;  /* 0x000000070b0b7899 */ /* 0x000fe4000800063f */
[----:B------:R-:W-:Y:S02]  /*11800*/  UIADD3 UR9, UR9, 0x50, URZ ;  /* 0x0000005009097890 */ /* 0x000fe4000fffe03f */
[----:B------:R-:W-:-:S09]  /*11810*/  UIADD3 UR8, UR8, 0x400, URZ ;  /* 0x0000040008087890 */ /* 0x000fd2000fffe03f */
[----:B------:R3:W-:Y:S02]  /*11820*/  UTMALDG.4D [UR8], [UR4], desc[UR6] ;  /* 0x00000608040075b4 */ /* 0x0007e40008019000 */
[----:B---3--:R-:W-:Y:S01]  /*11830*/  NOP ;  /* 0x0000000000007918 */ /* 0x008fe20000000000 */
.L_x_11244:
[----:B------:R-:W-:Y:S05]  /*11840*/  BSYNC B1 ;  /* 0x0000000000017941 */ /* 0x000fea0003800000 */
.L_x_11243:
        /* <DEDUP_REMOVED lines=28> */
.L_x_11252:
[----:B-1----:R-:W-:Y:S02]  /*11a10*/  LEA R3, R19, UR39, 0x3 ;  /* 0x0000002713037c11 */ /* 0x002fe4000f8e18ff */
[----:B------:R-:W-:Y:S02]  /*11a20*/  SHF.L.U32 R4, R18, 0x1f, RZ ;  /* 0x0000001f12047819 */ /* 0x000fe400000006ff */
[----:B------:R-:W-:Y:S02]  /*11a30*/  ISETP.NE.AND P2, PT, R17, RZ, PT ;  /* 0x000000ff1100720c */ /* 0x000fe40003f45270 */
[----:B------:R-:W1:Y:S02]  /*11a40*/  SYNCS.PHASECHK.TRANS64.TRYWAIT P3, [R3+URZ+0x16840], R4 ;  /* 0x01684004030075a7 */ /* 0x000e64000806017f */
[----:B-1----:R-:W-:Y:S09]  /*11a50*/  @!P3 BRA `(.L_x_11253) ;  /* 0x00000010003cb947 */ /* 0x002ff20003800000 */
.L_x_11287:
[----:B------:R-:W-:Y:S05]  /*11a60*/  @P2 BRA `(.L_x_11254) ;  /* 0x0000000000142947 */ /* 0x000fea0003800000 */
[----:B------:R-:W-:Y:S01]  /*11a70*/  ISETP.NE.AND P3, PT, R23, RZ, PT ;  /* 0x000000ff1700720c */ /* 0x000fe20003f65270 */
[----:B-1----:R-:W-:-:S04]  /*11a80*/  IMAD.MOV.U32 R4, RZ, RZ, 0x4000 ;  /* 0x00004000ff047424 */ /* 0x002fc800078e00ff */
[----:B------:R2:W-:Y:S08]  /*11a90*/  SYNCS.ARRIVE.TRANS64 RZ, [R3+URZ+0x16830], R4 ;  /* 0x0168300403ff79a7 */ /* 0x0005f0000800003f */
[----:B------:R-:W-:Y:S05]  /*11aa0*/  @!P3 BRA `(.L_x_11254) ;  /* 0x000000000004b947 */ /* 0x000fea0003800000 */
[----:B------:R-:W-:Y:S01]  /*11ab0*/  BPT.TRAP 0x1 ;  /* 0x000000040000795c */ /* 0x000fe20000300000 */
.L_x_11254:
[----:B------:R-:W-:Y:S01]  /*11ac0*/  R2UR UR9, R19 ;  /* 0x00000000130972ca */ /* 0x000fe200000e0000 */
[----:B------:R-:W-:Y:S01]  /*11ad0*/  UIADD3 UR4, UR39, 0x16800, URZ ;  /* 0x0001680027047890 */ /* 0x000fe2000fffe03f */
[----:B------:R-:W-:Y:S01]  /*11ae0*/  R2UR UR11, R14 ;  /* 0x000000000e0b72ca */ /* 0x000fe200000e0000 */
[----:B------:R-:W-:Y:S01]  /*11af0*/  UIADD3 UR6, UP0, UR48, 0x370, URZ ;  /* 0x0000037030067890 */ /* 0x000fe2000ff1e03f */
[----:B------:R-:W-:Y:S01]  /*11b00*/  R2UR UR12, R6 ;  /* 0x00000000060c72ca */ /* 0x000fe200000e0000 */
[----:B------:R-:W-:Y:S01]  /*11b10*/  UMOV UR14, 0x0 ;  /* 0x00000000000e7882 */ /* 0x000fe20000000000 */
[----:B-----5:R-:W-:Y:S01]  /*11b20*/  R2UR UR13, R2 ;  /* 0x00000000020d72ca */ /* 0x020fe200000e0000 */
[----:B------:R-:W-:Y:S01]  /*11b30*/  UIADD3.X UR7, URZ, UR49, URZ, UP0, !UPT ;  /* 0x000000313f077290 */ /* 0x000fe200087fe43f */
[----:B------:R-:W-:Y:S01]  /*11b40*/  SHF.L.U32 R12, R12, 0x1f, RZ ;  /* 0x0000001f0c0c7819 */ /* 0x000fe200000006ff */
[----:B------:R-:W-:Y:S01]  /*11b50*/  UMOV UR15, 0x14f00000 ;  /* 0x14f00000000f7882 */ /* 0x000fe20000000000 */
[----:B-12---:R-:W-:Y:S01]  /*11b60*/  LEA R3, R10, UR4, 0x3 ;  /* 0x000000040a037c11 */ /* 0x006fe2000f8e18ff */
[----:B------:R-:W-:-:S02]  /*11b70*/  UMOV UR10, URZ ;  /* 0x0000003f000a7c82 */ /* 0x000fc40008000000 */
[----:B------:R-:W-:Y:S02]  /*11b80*/  ULEA UR8, UR9, UR39, 0xe ;  /* 0x0000002709087291 */ /* 0x000fe4000f8e703f */
[----:B------:R-:W-:Y:S02]  /*11b90*/  ULEA UR9, UR9, UR4, 0x3 ;  /* 0x0000000409097291 */ /* 0x000fe4000f8e183f */
[----:B------:R-:W-:Y:S02]  /*11ba0*/  USHF.L.U32 UR11, UR11, 0x7, URZ ;  /* 0x000000070b0b7899 */ /* 0x000fe4000800063f */
[----:B------:R-:W-:Y:S02]  /*11bb0*/  UIADD3 UR8, UR8, 0xe400, URZ ;  /* 0x0000e40008087890 */ /* 0x000fe4000fffe03f */
[----:B------:R-:W-:-:S09]  /*11bc0*/  UIADD3 UR9, UR9, 0x30, URZ ;  /* 0x0000003009097890 */ /* 0x000fd2000fffe03f */
[----:B------:R1:W-:Y:S01]  /*11bd0*/  UTMALDG.4D [UR8], [UR6], desc[UR14] ;  /* 0x00000e08060075b4 */ /* 0x0003e20008019000 */
[----:B------:R-:W2:Y:S02]  /*11be0*/  SYNCS.PHASECHK.TRANS64.TRYWAIT P3, [R3+URZ+0x60], R12 ;  /* 0x0000600c030075a7 */ /* 0x000ea4000806017f */
[----:B-12---:R-:W-:Y:S05]  /*11bf0*/  @!P3 BRA `(.L_x_11255) ;  /* 0x0000000c00e8b947 */ /* 0x006fea0003800000 */
.L_x_11288:
[----:B------:R-:W-:Y:S05]  /*11c00*/  @P2 BRA `(.L_x_11256) ;  /* 0x0000000000142947 */ /* 0x000fea0003800000 */
[----:B------:R-:W-:Y:S01]  /*11c10*/  ISETP.NE.AND P2, PT, R23, RZ, PT ;  /* 0x000000ff1700720c */ /* 0x000fe20003f45270 */
[----:B------:R-:W-:-:S04]  /*11c20*/  IMAD.MOV.U32 R4, RZ, RZ, 0x4000 ;  /* 0x00004000ff047424 */ /* 0x000fc800078e00ff */
[----:B------:R2:W-:Y:S08]  /*11c30*/  SYNCS.ARRIVE.TRANS64 RZ, [R3+URZ+0x50], R4 ;  /* 0x0000500403ff79a7 */ /* 0x0005f0000800003f */
[----:B------:R-:W-:Y:S05]  /*11c40*/  @!P2 BRA `(.L_x_11256) ;  /* 0x000000000004a947 */ /* 0x000fea0003800000 */
[----:B------:R-:W-:Y:S01]  /*11c50*/  BPT.TRAP 0x1 ;  /* 0x000000040000795c */ /* 0x000fe20000300000 */
.L_x_11256:
        /* <DEDUP_REMOVED lines=18> */
.L_x_11251:
[----:B------:R-:W-:Y:S05]  /*11d80*/  BSYNC B1 ;  /* 0x0000000000017941 */ /* 0x000fea0003800000 */
.L_x_11250:
[----:B------:R-:W-:Y:S01]  /*11d90*/  ISETP.GT.AND P2, PT, R13, UR44, PT ;  /* 0x0000002c0d007c0c */ /* 0x000fe2000bf44270 */
[----:B------:R-:W-:-:S12]  /*11da0*/  VIADD R11, R11, 0xfffffffe ;  /* 0xfffffffe0b0b7836 */ /* 0x000fd80000000000 */
[----:B------:R-:W-:Y:S05]  /*11db0*/  @P2 BRA `(.L_x_11257) ;  /* 0xfffffff400542947 */ /* 0x000fea000383ffff */
.L_x_11242:
[----:B------:R-:W-:Y:S05]  /*11dc0*/  BSYNC B0 ;  /* 0x0000000000007941 */ /* 0x000fea0003800000 */
.L_x_11233:
        /* <DEDUP_REMOVED lines=14> */
.L_x_11259:
[----:B------:R-:W-:Y:S05]  /*11eb0*/  BSYNC B0 ;  /* 0x0000000000007941 */ /* 0x000fea0003800000 */
.L_x_11258:
[----:B------:R-:W-:Y:S04]  /*11ec0*/  BSSY B0, `(.L_x_11260) ;  /* 0x000001d000007945 */ /* 0x000fe80003800000 */
[----:B------:R-:W-:Y:S05]  /*11ed0*/  @!P6 BRA `(.L_x_11261) ;  /* 0x00000000006ce947 */ /* 0x000fea0003800000 */
[----:B-12---:R-:W-:Y:S02]  /*11ee0*/  LEA R3, R19, UR39, 0x3 ;  /* 0x0000002713037c11 */ /* 0x006fe4000f8e18ff */
[----:B------:R-:W-:Y:S02]  /*11ef0*/  SHF.L.U32 R0, R18, 0x1f, RZ ;  /* 0x0000001f12007819 */ /* 0x000fe400000006ff */
[----:B------:R-:W-:Y:S02]  /*11f00*/  ISETP.NE.AND P1, PT, R17, RZ, PT ;  /* 0x000000ff1100720c */ /* 0x000fe40003f25270 */
[----:B------:R-:W1:Y:S02]  /*11f10*/  SYNCS.PHASECHK.TRANS64.TRYWAIT P0, [R3+URZ+0x16860], R0 ;  /* 0x01686000030075a7 */ /* 0x000e64000800017f */
[----:B-1----:R-:W-:Y:S09]  /*11f20*/  @!P0 BRA `(.L_x_11262) ;  /* 0x0000000c00308947 */ /* 0x002ff20003800000 */
.L_x_11289:
[----:B------:R-:W-:Y:S05]  /*11f30*/  @P1 BRA `(.L_x_11263) ;  /* 0x0000000000141947 */ /* 0x000fea0003800000 */
[----:B------:R-:W-:Y:S01]  /*11f40*/  ISETP.NE.AND P0, PT, R23, RZ, PT ;  /* 0x000000ff1700720c */ /* 0x000fe20003f05270 */
[----:B-1----:R-:W-:-:S04]  /*11f50*/  IMAD.MOV.U32 R0, RZ, RZ, 0x4000 ;  /* 0x00004000ff007424 */ /* 0x002fc800078e00ff */
[----:B------:R2:W-:Y:S08]  /*11f60*/  SYNCS.ARRIVE.TRANS64 RZ, [R3+URZ+0x16850], R0 ;  /* 0x0168500003ff79a7 */ /* 0x0005f0000800003f */
[----:B------:R-:W-:Y:S05]  /*11f70*/  @!P0 BRA `(.L_x_11263) ;  /* 0x0000000000048947 */ /* 0x000fea0003800000 */
[----:B------:R-:W-:Y:S01]  /*11f80*/  BPT.TRAP 0x1 ;  /* 0x000000040000795c */ /* 0x000fe20000300000 */
.L_x_11263:
        /* <DEDUP_REMOVED lines=10> */
[----:B------:R-:W-:Y:S02]  /*12030*/  ULEA UR8, UR8, UR39, 0xe ;  /* 0x0000002708087291 */ /* 0x000fe4000f8e703f */
[----:B------:R-:W-:Y:S02]  /*12040*/  USHF.L.U32 UR11, UR11, 0x7, URZ ;  /* 0x000000070b0b7899 */ /* 0x000fe4000800063f */
[----:B------:R-:W-:Y:S02]  /*12050*/  UIADD3 UR9, UR9, 0x16850, URZ ;  /* 0x0001685009097890 */ /* 0x000fe4000fffe03f */
[----:B------:R-:W-:-:S09]  /*12060*/  UIADD3 UR8, UR8, 0x400, URZ ;  /* 0x0000040008087890 */ /* 0x000fd2000fffe03f */
[----:B------:R3:W-:Y:S02]  /*12070*/  UTMALDG.4D [UR8], [UR4], desc[UR6] ;  /* 0x00000608040075b4 */ /* 0x0007e40008019000 */
[----:B---3--:R-:W-:Y:S01]  /*12080*/  NOP ;  /* 0x0000000000007918 */ /* 0x008fe20000000000 */
.L_x_11261:
[----:B------:R-:W-:Y:S05]  /*12090*/  BSYNC B0 ;  /* 0x0000000000007941 */ /* 0x000fea0003800000 */
.L_x_11260:
[----:B------:R-:W-:Y:S02]  /*120a0*/  VIADD R19, R19, 0x1 ;  /* 0x0000000113137836 */ /* 0x000fe40000000000 */
[----:B--2---:R-:W-:-:S03]  /*120b0*/  IMAD.MOV.U32 R13, RZ, RZ, R22 ;  /* 0x000000ffff0d7224 */ /* 0x004fc600078e0016 */
[----:B------:R-:W-:-:S04]  /*120c0*/  ISETP.NE.AND P0, PT, R19, 0x2, PT ;  /* 0x000000021300780c */ /* 0x000fc80003f05270 */
[----:B-1----:R-:W-:Y:S02]  /*120d0*/  SEL R3, RZ, 0x1, P0 ;  /* 0x00000001ff037807 */ /* 0x002fe40000000000 */
[----:B------:R-:W-:Y:S02]  /*120e0*/  SEL R19, R19, RZ, P0 ;  /* 0x000000ff13137207 */ /* 0x000fe40000000000 */
[----:B------:R-:W-:-:S07]  /*120f0*/  LOP3.LUT R18, R18, R3, RZ, 0x3c, !PT ;  /* 0x0000000312127212 */ /* 0x000fce00078e3cff */
.L_x_11222:
[----:B------:R-:W-:Y:S05]  /*12100*/  BSYNC B6 ;  /* 0x0000000000067941 */ /* 0x000fea0003800000 */
.L_x_11220:
[----:B------:R-:W-:-:S03]  /*12110*/  UMOV UR4, 0xffffffff ;  /* 0xffffffff00047882 */ /* 0x000fc60000000000 */
[----:B------:R-:W-:Y:S05]  /*12120*/  BRA.DIV UR4, `(.L_x_11264) ;  /* 0x0000000a04c47947 */ /* 0x000fea000b800000 */
[----:B------:R1:W2:Y:S02]  /*12130*/  SHFL.IDX PT, R14, R13, RZ, 0x1f ;  /* 0x00001fff0d0e7589 */ /* 0x0002a400000e0000 */
.L_x_11292:
        /* <DEDUP_REMOVED lines=12> */
.L_x_11211:
        /* <DEDUP_REMOVED lines=11> */
.L_x_11293:
        /* <DEDUP_REMOVED lines=11> */
.L_x_11269:
        /* <DEDUP_REMOVED lines=12> */
.L_x_11294:
[----:B------:R-:W3:Y:S02]  /*12420*/  SYNCS.PHASECHK.TRANS64.TRYWAIT P0, [R3+URZ], R2 ;  /* 0x00000002030075a7 */ /* 0x000ee4000800017f */
[----:B---3--:R-:W-:Y:S05]  /*12430*/  @!P0 BRA `(.L_x_11271) ;  /* 0x00000008004c8947 */ /* 0x008fea0003800000 */
.L_x_11295:
[----:B------:R-:W-:Y:S05]  /*12440*/  @!P2 BRA `(.L_x_11272) ;  /* 0x000000000004a947 */ /* 0x000fea0003800000 */
[----:B------:R-:W-:Y:S01]  /*12450*/  BPT.TRAP 0x1 ;  /* 0x000000040000795c */ /* 0x000fe20000300000 */
.L_x_11272:
[----:B------:R-:W-:-:S04]  /*12460*/  VIADD R0, R9, 0x16860 ;  /* 0x0001686009007836 */ /* 0x000fc80000000000 */
[----:B------:R-:W-:-:S04]  /*12470*/  IMAD R19, R19, 0x8, R0 ;  /* 0x0000000813137824 */ /* 0x000fc800078e0200 */
[----:B------:R-:W4:Y:S02]  /*12480*/  SYNCS.PHASECHK.TRANS64.TRYWAIT P0, [R19+URZ], R4 ;  /* 0x00000004130075a7 */ /* 0x000f24000800017f */
[----:B----4-:R-:W-:Y:S05]  /*12490*/  @!P0 BRA `(.L_x_11273) ;  /* 0x0000000800488947 */ /* 0x010fea0003800000 */
.L_x_11296:
[----:B------:R-:W-:-:S07]  /*124a0*/  IMAD R7, R7, 0x8, R0 ;  /* 0x0000000807077824 */ /* 0x000fce00078e0200 */
.L_x_11274:
[----:B------:R1:W1:Y:S02]  /*124b0*/  SYNCS.PHASECHK.TRANS64.TRYWAIT P0, [R7+URZ], R2 ;  /* 0x00000002070075a7 */ /* 0x000264000800017f */
[----:B-1----:R-:W-:Y:S05]  /*124c0*/  @!P0 NANOSLEEP.SYNCS 0x989680 ;  /* 0x009896800000895d */ /* 0x002fea0003900000 */
[----:B------:R-:W1:Y:S02]  /*124d0*/  @!P0 SYNCS.PHASECHK.TRANS64 P0, [R7+URZ], R2 ;  /* 0x00000002070085a7 */ /* 0x000e64000800007f */
[----:B-1----:R-:W-:Y:S05]  /*124e0*/  @!P0 BRA `(.L_x_11274) ;  /* 0xfffffffc00f08947 */ /* 0x002fea000383ffff */
.L_x_11268:
[----:B------:R-:W-:Y:S05]  /*124f0*/  BSYNC B0 ;  /* 0x0000000000007941 */ /* 0x000fea0003800000 */
.L_x_11267:
[----:B------:R-:W-:Y:S05]  /*12500*/  EXIT ;  /* 0x000000000000794d */ /* 0x000fea0003800000 */
.L_x_11128:
[----:B-1----:R-:W-:-:S04]  /*12510*/  IMAD.U32 R3, RZ, RZ, UR40 ;  /* 0x00000028ff037e24 */ /* 0x002fc8000f8e00ff */
[----:B------:R1:W2:Y:S03]  /*12520*/  SYNCS.PHASECHK.TRANS64.TRYWAIT P1, [R3+URZ+0x16800], R0 ;  /* 0x01680000030075a7 */ /* 0x0002a6000802017f */
[----:B--2---:R-:W-:Y:S05]  /*12530*/  @!P1 NANOSLEEP.SYNCS 0x989680 ;  /* 0x009896800000995d */ /* 0x004fea0003900000 */
[----:B------:R-:W2:Y:S02]  /*12540*/  @!P1 SYNCS.PHASECHK.TRANS64 P1, [R3+URZ+0x16800], R0 ;  /* 0x01680000030095a7 */ /* 0x000ea4000802007f */
[----:B--2---:R-:W-:Y:S05]  /*12550*/  @!P1 BRA `(.L_x_11128) ;  /* 0xfffffffc00ec9947 */ /* 0x004fea000383ffff */
[----:B------:R-:W-:Y:S05]  /*12560*/  BRA `(.L_x_11275) ;  /* 0xfffffef000b87947 */ /* 0x000fea000383ffff */
.L_x_11132:
[----:B--2---:R2:W3:Y:S02]  /*12570*/  SYNCS.PHASECHK.TRANS64.TRYWAIT P2, [R3+URZ+0x16830], R0 ;  /* 0x01683000030075a7 */ /* 0x0044e4000804017f */
[----:B---3--:R-:W-:Y:S05]  /*12580*/  @!P2 NANOSLEEP.SYNCS 0x989680 ;  /* 0x009896800000a95d */ /* 0x008fea0003900000 */
[----:B------:R-:W3:Y:S02]  /*12590*/  @!P2 SYNCS.PHASECHK.TRANS64 P2, [R3+URZ+0x16830], R0 ;  /* 0x016830000300a5a7 */ /* 0x000ee4000804007f */
[----:B---3--:R-:W-:Y:S05]  /*125a0*/  @!P2 BRA `(.L_x_11132) ;  /* 0xfffffffc00f0a947 */ /* 0x008fea000383ffff */
[----:B------:R-:W-:Y:S05]  /*125b0*/  BRA `(.L_x_11131) ;  /* 0xfffffef000d87947 */ /* 0x000fea000383ffff */
.L_x_11148:
[----:B--2---:R-:W-:-:S04]  /*125c0*/  IMAD.U32 R12, RZ, RZ, UR6 ;  /* 0x00000006ff0c7e24 */ /* 0x004fc8000f8e00ff */
[----:B------:R2:W3:Y:S03]  /*125d0*/  SYNCS.PHASECHK.TRANS64.TRYWAIT P2, [R12+URZ+0x16830], R11 ;  /* 0x0168300b0c0075a7 */ /* 0x0004e6000804017f */
[----:B---3--:R-:W-:Y:S05]  /*125e0*/  @!P2 NANOSLEEP.SYNCS 0x989680 ;  /* 0x009896800000a95d */ /* 0x008fea0003900000 */
[----:B------:R-:W3:Y:S02]  /*125f0*/  @!P2 SYNCS.PHASECHK.TRANS64 P2, [R12+URZ+0x16830], R11 ;  /* 0x0168300b0c00a5a7 */ /* 0x000ee4000804007f */
[----:B---3--:R-:W-:Y:S05]  /*12600*/  @!P2 BRA `(.L_x_11148) ;  /* 0xfffffffc00eca947 */ /* 0x008fea000383ffff */
[----:B------:R-:W-:Y:S05]  /*12610*/  BRA `(.L_x_11145) ;  /* 0xffffff2c00107947 */ /* 0x000fea000383ffff */
.L_x_11152:
[----:B--2---:R-:W-:-:S04]  /*12620*/  IMAD.U32 R12, RZ, RZ, UR6 ;  /* 0x00000006ff0c7e24 */ /* 0x004fc8000f8e00ff */
[----:B------:R2:W3:Y:S03]  /*12630*/  SYNCS.PHASECHK.TRANS64.TRYWAIT P2, [R12+URZ+0x16850], R11 ;  /* 0x0168500b0c0075a7 */ /* 0x0004e6000804017f */
[----:B---3--:R-:W-:Y:S05]  /*12640*/  @!P2 NANOSLEEP.SYNCS 0x989680 ;  /* 0x009896800000a95d */ /* 0x008fea0003900000 */
[----:B------:R-:W3:Y:S02]  /*12650*/  @!P2 SYNCS.PHASECHK.TRANS64 P2, [R12+URZ+0x16850], R11 ;  /* 0x0168500b0c00a5a7 */ /* 0x000ee4000804007f */
[----:B---3--:R-:W-:Y:S05]  /*12660*/  @!P2 BRA `(.L_x_11152) ;  /* 0xfffffffc00eca947 */ /* 0x008fea000383ffff */
[----:B------:R-:W-:Y:S05]  /*12670*/  BRA `(.L_x_11149) ;  /* 0xffffff2c00807947 */ /* 0x000fea000383ffff */
.L_x_11169:
[----:B--2---:R-:W-:-:S04]  /*12680*/  IMAD.U32 R13, RZ, RZ, UR6 ;  /* 0x00000006ff0d7e24 */ /* 0x004fc8000f8e00ff */
[----:B------:R2:W3:Y:S03]  /*12690*/  SYNCS.PHASECHK.TRANS64.TRYWAIT P2, [R13+URZ+0x16830], R8 ;  /* 0x016830080d0075a7 */ /* 0x0004e6000804017f */
[----:B---3--:R-:W-:Y:S05]  /*126a0*/  @!P2 NANOSLEEP.SYNCS 0x989680 ;  /* 0x009896800000a95d */ /* 0x008fea0003900000 */
[----:B------:R-:W3:Y:S02]  /*126b0*/  @!P2 SYNCS.PHASECHK.TRANS64 P2, [R13+URZ+0x16830], R8 ;  /* 0x016830080d00a5a7 */ /* 0x000ee4000804007f */
[----:B---3--:R-:W-:Y:S05]  /*126c0*/  @!P2 BRA `(.L_x_11169) ;  /* 0xfffffffc00eca947 */ /* 0x008fea000383ffff */
[----:B------:R-:W-:Y:S05]  /*126d0*/  BRA `(.L_x_11166) ;  /* 0xffffff6000a87947 */ /* 0x000fea000383ffff */
.L_x_11173:
[----:B--2---:R-:W-:-:S04]  /*126e0*/  IMAD.U32 R13, RZ, RZ, UR6 ;  /* 0x00000006ff0d7e24 */ /* 0x004fc8000f8e00ff */
[----:B------:R2:W3:Y:S03]  /*126f0*/  SYNCS.PHASECHK.TRANS64.TRYWAIT P2, [R13+URZ+0x16850], R8 ;  /* 0x016850080d0075a7 */ /* 0x0004e6000804017f */
[----:B---3--:R-:W-:Y:S05]  /*12700*/  @!P2 NANOSLEEP.SYNCS 0x989680 ;  /* 0x009896800000a95d */ /* 0x008fea0003900000 */
[----:B------:R-:W3:Y:S02]  /*12710*/  @!P2 SYNCS.PHASECHK.TRANS64 P2, [R13+URZ+0x16850], R8 ;  /* 0x016850080d00a5a7 */ /* 0x000ee4000804007f */
[----:B---3--:R-:W-:Y:S05]  /*12720*/  @!P2 BRA `(.L_x_11173) ;  /* 0xfffffffc00eca947 */ /* 0x008fea000383ffff */
[----:B------:R-:W-:Y:S05]  /*12730*/  BRA `(.L_x_11170) ;  /* 0xffffff6400187947 */ /* 0x000fea000383ffff */
.L_x_11179:
[----:B--2---:R-:W-:-:S04]  /*12740*/  IMAD.U32 R13, RZ, RZ, UR6 ;  /* 0x00000006ff0d7e24 */ /* 0x004fc8000f8e00ff */
[----:B------:R2:W3:Y:S03]  /*12750*/  SYNCS.PHASECHK.TRANS64.TRYWAIT P2, [R13+URZ+0x16830], R8 ;  /* 0x016830080d0075a7 */ /* 0x0004e6000804017f */
[----:B---3--:R-:W-:Y:S05]  /*12760*/  @!P2 NANOSLEEP.SYNCS 0x989680 ;  /* 0x009896800000a95d */ /* 0x008fea0003900000 */
[----:B------:R-:W3:Y:S02]  /*12770*/  @!P2 SYNCS.PHASECHK.TRANS64 P2, [R13+URZ+0x16830], R8 ;  /* 0x016830080d00a5a7 */ /* 0x000ee4000804007f */
[----:B---3--:R-:W-:Y:S05]  /*12780*/  @!P2 BRA `(.L_x_11179) ;  /* 0xfffffffc00eca947 */ /* 0x008fea000383ffff */
[----:B------:R-:W-:Y:S05]  /*12790*/  BRA `(.L_x_11176) ;  /* 0xffffff8400bc7947 */ /* 0x000fea000383ffff */
.L_x_11183:
[----:B--2---:R-:W-:-:S04]  /*127a0*/  IMAD.U32 R13, RZ, RZ, UR6 ;  /* 0x00000006ff0d7e24 */ /* 0x004fc8000f8e00ff */
[----:B------:R2:W3:Y:S03]  /*127b0*/  SYNCS.PHASECHK.TRANS64.TRYWAIT P2, [R13+URZ+0x16850], R8 ;  /* 0x016850080d0075a7 */ /* 0x0004e6000804017f */
[----:B---3--:R-:W-:Y:S05]  /*127c0*/  @!P2 NANOSLEEP.SYNCS 0x989680 ;  /* 0x009896800000a95d */ /* 0x008fea0003900000 */
[----:B------:R-:W3:Y:S02]  /*127d0*/  @!P2 SYNCS.PHASECHK.TRANS64 P2, [R13+URZ+0x16850], R8 ;  /* 0x016850080d00a5a7 */ /* 0x000ee4000804007f */
[----:B---3--:R-:W-:Y:S05]  /*127e0*/  @!P2 BRA `(.L_x_11183) ;  /* 0xfffffffc00eca947 */ /* 0x008fea000383ffff */
[----:B------:R-:W-:Y:S05]  /*127f0*/  BRA `(.L_x_11180) ;  /* 0xffffff88002c7947 */ /* 0x000fea000383ffff */
.L_x_11196:
[----:B--2---:R-:W-:-:S04]  /*12800*/  IMAD.U32 R3, RZ, RZ, UR5 ;  /* 0x00000005ff037e24 */ /* 0x004fc8000f8e00ff */
[----:B------:R2:W3:Y:S03]  /*12810*/  SYNCS.PHASECHK.TRANS64.TRYWAIT P0, [R3+URZ+0x16850], R0 ;  /* 0x01685000030075a7 */ /* 0x0004e6000800017f */
[----:B---3--:R-:W-:Y:S05]  /*12820*/  @!P0 NANOSLEEP.SYNCS 0x989680 ;  /* 0x009896800000895d */ /* 0x008fea0003900000 */
[----:B------:R-:W3:Y:S02]  /*12830*/  @!P0 SYNCS.PHASECHK.TRANS64 P0, [R3+URZ+0x16850], R0 ;  /* 0x01685000030085a7 */ /* 0x000ee4000800007f */
[----:B---3--:R-:W-:Y:S05]  /*12840*/  @!P0 BRA `(.L_x_11196) ;  /* 0xfffffffc00ec8947 */ /* 0x008fea000383ffff */
[----:B------:R-:W-:Y:S05]  /*12850*/  BRA `(.L_x_11195) ;  /* 0xffffffb800907947 */ /* 0x000fea000383ffff */
.L_x_11226:
[----:B------:R-:W-:Y:S02]  /*12860*/  IMAD.MOV.U32 R13, RZ, RZ, R16 ;  /* 0x000000ffff0d7224 */ /* 0x000fe400078e0010 */
[----:B------:R-:W-:Y:S02]  /*12870*/  IMAD.MOV.U32 R12, RZ, RZ, RZ ;  /* 0x000000ffff0c7224 */ /* 0x000fe400078e00ff */
[----:B------:R-:W-:Y:S02]  /*12880*/  IMAD.MOV.U32 R11, RZ, RZ, 0x1f ;  /* 0x0000001fff0b7424 */ /* 0x000fe400078e00ff */
[----:B------:R-:W-:-:S07]  /*12890*/  IMAD.MOV.U32 R15, RZ, RZ, -0x1 ;  /* 0xffffffffff0f7424 */ /* 0x000fce00078e00ff */
[----:B------:R-:W-:Y:S05]  /*128a0*/  WARPSYNC.COLLECTIVE R15, `(.L_x_11276) ;  /* 0x000000000f087348 */ /* 0x000fea0003c00000 */
[----:B------:R1:W2:Y:S02]  /*128b0*/  SHFL.IDX P6, R14, R13, R12, R11 ;  /* 0x0000000c0d0e7389 */ /* 0x0002a400000c000b */
[----:B-12---:R-:W-:Y:S01]  /*128c0*/  ENDCOLLECTIVE ;  /* 0x000000000000791b */ /* 0x006fe20003800000 */
.L_x_11276:
[----:B------:R-:W-:Y:S05]  /*128d0*/  BRA `(.L_x_11277) ;  /* 0xffffffdc00b07947 */ /* 0x000fea000383ffff */
.L_x_11227:
[----:B------:R-:W-:Y:S01]  /*128e0*/  BSSY B0, `(.L_x_11278) ;  /* 0x0000006000007945 */ /* 0x000fe20003800000 */
[----:B------:R-:W-:-:S07]  /*128f0*/  IMAD.MOV.U32 R15, RZ, RZ, -0x1 ;  /* 0xffffffffff0f7424 */ /* 0x000fce00078e00ff */
[----:B------:R-:W-:Y:S05]  /*12900*/  WARPSYNC.COLLECTIVE R15, `(.L_x_11279) ;  /* 0x000000000f0c7348 */ /* 0x000fea0003c00000 */
[----:B------:R-:W-:Y:S02]  /*12910*/  ELECT P6, UR62, PT ;  /* 0x00000000003e782f */ /* 0x000fe400038c0000 */
[----:B------:R-:W-:Y:S01]  /*12920*/  MOV R14, UR62 ;  /* 0x0000003e000e7c02 */ /* 0x000fe20008000f00 */
[----:B------:R-:W-:Y:S10]  /*12930*/  ENDCOLLECTIVE ;  /* 0x000000000000791b */ /* 0x000ff40003800000 */
.L_x_11279:
[----:B------:R-:W-:Y:S05]  /*12940*/  BSYNC B0 ;  /* 0x0000000000007941 */ /* 0x000fea0003800000 */
.L_x_11278:
[----:B------:R-:W-:Y:S05]  /*12950*/  BRA `(.L_x_11280) ;  /* 0xffffffdc00a07947 */ /* 0x000fea000383ffff */
.L_x_11230:
[----:B--2---:R2:W3:Y:S02]  /*12960*/  SYNCS.PHASECHK.TRANS64.TRYWAIT P2, [R13+URZ+0x16840], R12 ;  /* 0x0168400c0d0075a7 */ /* 0x0044e4000804017f */
[----:B---3--:R-:W-:Y:S05]  /*12970*/  @!P2 NANOSLEEP.SYNCS 0x989680 ;  /* 0x009896800000a95d */ /* 0x008fea0003900000 */
[----:B------:R-:W3:Y:S02]  /*12980*/  @!P2 SYNCS.PHASECHK.TRANS64 P2, [R13+URZ+0x16840], R12 ;  /* 0x0168400c0d00a5a7 */ /* 0x000ee4000804007f */
[----:B---3--:R-:W-:Y:S05]  /*12990*/  @!P2 BRA `(.L_x_11230) ;  /* 0xfffffffc00f0a947 */ /* 0x008fea000383ffff */
[----:B------:R-:W-:Y:S05]  /*129a0*/  BRA `(.L_x_11281) ;  /* 0xffffffdc00f47947 */ /* 0x000fea000383ffff */
.L_x_11232:
[----:B-1----:R-:W-:-:S04]  /*129b0*/  IMAD.U32 R5, RZ, RZ, UR39 ;  /* 0x00000027ff057e24 */ /* 0x002fc8000f8e00ff */
[----:B------:R1:W3:Y:S03]  /*129c0*/  SYNCS.PHASECHK.TRANS64.TRYWAIT P2, [R5+URZ+0x16820], R4 ;  /* 0x01682004050075a7 */ /* 0x0002e6000804017f */
[----:B---3--:R-:W-:Y:S05]  /*129d0*/  @!P2 NANOSLEEP.SYNCS 0x989680 ;  /* 0x009896800000a95d */ /* 0x008fea0003900000 */
[----:B------:R-:W3:Y:S02]  /*129e0*/  @!P2 SYNCS.PHASECHK.TRANS64 P2, [R5+URZ+0x16820], R4 ;  /* 0x016820040500a5a7 */ /* 0x000ee4000804007f */
[----:B---3--:R-:W-:Y:S05]  /*129f0*/  @!P2 BRA `(.L_x_11232) ;  /* 0xfffffffc00eca947 */ /* 0x008fea000383ffff */
[----:B------:R-:W-:Y:S05]  /*12a00*/  BRA `(.L_x_11282) ;  /* 0xffffffe000947947 */ /* 0x000fea000383ffff */
.L_x_11238:
[----:B-1----:R1:W2:Y:S02]  /*12a10*/  SYNCS.PHASECHK.TRANS64.TRYWAIT P3, [R3+URZ+0x16840], R2 ;  /* 0x01684002030075a7 */ /* 0x0022a4000806017f */
[----:B--2---:R-:W-:Y:S05]  /*12a20*/  @!P3 NANOSLEEP.SYNCS 0x989680 ;  /* 0x009896800000b95d */ /* 0x004fea0003900000 */
[----:B------:R-:W2:Y:S02]  /*12a30*/  @!P3 SYNCS.PHASECHK.TRANS64 P3, [R3+URZ+0x16840], R2 ;  /* 0x016840020300b5a7 */ /* 0x000ea4000806007f */
[----:B--2---:R-:W-:Y:S05]  /*12a40*/  @!P3 BRA `(.L_x_11238) ;  /* 0xfffffffc00f0b947 */ /* 0x004fea000383ffff */
[----:B------:R-:W-:Y:S05]  /*12a50*/  BRA `(.L_x_11283) ;  /* 0xffffffe400347947 */ /* 0x000fea000383ffff */
.L_x_11240:
[----:B-1----:R1:W2:Y:S02]  /*12a60*/  SYNCS.PHASECHK.TRANS64.TRYWAIT P3, [R2+URZ+0x60], R3 ;  /* 0x00006003020075a7 */ /* 0x0022a4000806017f */
[----:B--2---:R-:W-:Y:S05]  /*12a70*/  @!P3 NANOSLEEP.SYNCS 0x989680 ;  /* 0x009896800000b95d */ /* 0x004fea0003900000 */
[----:B------:R-:W2:Y:S02]  /*12a80*/  @!P3 SYNCS.PHASECHK.TRANS64 P3, [R2+URZ+0x60], R3 ;  /* 0x000060030200b5a7 */ /* 0x000ea4000806007f */
[----:B--2---:R-:W-:Y:S05]  /*12a90*/  @!P3 BRA `(.L_x_11240) ;  /* 0xfffffffc00f0b947 */ /* 0x004fea000383ffff */
[----:B------:R-:W-:Y:S05]  /*12aa0*/  BRA `(.L_x_11284) ;  /* 0xffffffe400887947 */ /* 0x000fea000383ffff */
.L_x_11246:
[----:B-1----:R1:W2:Y:S02]  /*12ab0*/  SYNCS.PHASECHK.TRANS64.TRYWAIT P3, [R4+URZ+0x16840], R3 ;  /* 0x01684003040075a7 */ /* 0x0022a4000806017f */
[----:B--2---:R-:W-:Y:S05]  /*12ac0*/  @!P3 NANOSLEEP.SYNCS 0x989680 ;  /* 0x009896800000b95d */ /* 0x004fea0003900000 */
[----:B------:R-:W2:Y:S02]  /*12ad0*/  @!P3 SYNCS.PHASECHK.TRANS64 P3, [R4+URZ+0x16840], R3 ;  /* 0x016840030400b5a7 */ /* 0x000ea4000806007f */
[----:B--2---:R-:W-:Y:S05]  /*12ae0*/  @!P3 BRA `(.L_x_11246) ;  /* 0xfffffffc00f0b947 */ /* 0x004fea000383ffff */
[----:B------:R-:W-:Y:S05]  /*12af0*/  BRA `(.L_x_11285) ;  /* 0xffffffe800887947 */ /* 0x000fea000383ffff */
.L_x_11248:
[----:B-1----:R1:W2:Y:S02]  /*12b00*/  SYNCS.PHASECHK.TRANS64.TRYWAIT P3, [R3+URZ+0x60], R18 ;  /* 0x00006012030075a7 */ /* 0x0022a4000806017f */
[----:B--2---:R-:W-:Y:S05]  /*12b10*/  @!P3 NANOSLEEP.SYNCS 0x989680 ;  /* 0x009896800000b95d */ /* 0x004fea0003900000 */
[----:B------:R-:W2:Y:S02]  /*12b20*/  @!P3 SYNCS.PHASECHK.TRANS64 P3, [R3+URZ+0x60], R18 ;  /* 0x000060120300b5a7 */ /* 0x000ea4000806007f */
[----:B--2---:R-:W-:Y:S05]  /*12b30*/  @!P3 BRA `(.L_x_11248) ;  /* 0xfffffffc00f0b947 */ /* 0x004fea000383ffff */
[----:B------:R-:W-:Y:S05]  /*12b40*/  BRA `(.L_x_11286) ;  /* 0xffffffe800dc7947 */ /* 0x000fea000383ffff */
.L_x_11253:
[----:B-1----:R1:W2:Y:S02]  /*12b50*/  SYNCS.PHASECHK.TRANS64.TRYWAIT P3, [R3+URZ+0x16840], R4 ;  /* 0x01684004030075a7 */ /* 0x0022a4000806017f */
[----:B--2---:R-:W-:Y:S05]  /*12b60*/  @!P3 NANOSLEEP.SYNCS 0x989680 ;  /* 0x009896800000b95d */ /* 0x004fea0003900000 */
[----:B------:R-:W2:Y:S02]  /*12b70*/  @!P3 SYNCS.PHASECHK.TRANS64 P3, [R3+URZ+0x16840], R4 ;  /* 0x016840040300b5a7 */ /* 0x000ea4000806007f */
[----:B--2---:R-:W-:Y:S05]  /*12b80*/  @!P3 BRA `(.L_x_11253) ;  /* 0xfffffffc00f0b947 */ /* 0x004fea000383ffff */
[----:B------:R-:W-:Y:S05]  /*12b90*/  BRA `(.L_x_11287) ;  /* 0xffffffec00b07947 */ /* 0x000fea000383ffff */
.L_x_11255:
[----:B-1----:R1:W2:Y:S02]  /*12ba0*/  SYNCS.PHASECHK.TRANS64.TRYWAIT P3, [R3+URZ+0x60], R12 ;  /* 0x0000600c030075a7 */ /* 0x0022a4000806017f */
[----:B--2---:R-:W-:Y:S05]  /*12bb0*/  @!P3 NANOSLEEP.SYNCS 0x989680 ;  /* 0x009896800000b95d */ /* 0x004fea0003900000 */
[----:B------:R-:W2:Y:S02]  /*12bc0*/  @!P3 SYNCS.PHASECHK.TRANS64 P3, [R3+URZ+0x60], R12 ;  /* 0x0000600c0300b5a7 */ /* 0x000ea4000806007f */
[----:B--2---:R-:W-:Y:S05]  /*12bd0*/  @!P3 BRA `(.L_x_11255) ;  /* 0xfffffffc00f0b947 */ /* 0x004fea000383ffff */
[----:B------:R-:W-:Y:S05]  /*12be0*/  BRA `(.L_x_11288) ;  /* 0xfffffff000047947 */ /* 0x000fea000383ffff */
.L_x_11262:
[----:B-1----:R1:W2:Y:S02]  /*12bf0*/  SYNCS.PHASECHK.TRANS64.TRYWAIT P0, [R3+URZ+0x16860], R0 ;  /* 0x01686000030075a7 */ /* 0x0022a4000800017f */
[----:B--2---:R-:W-:Y:S05]  /*12c00*/  @!P0 NANOSLEEP.SYNCS 0x989680 ;  /* 0x009896800000895d */ /* 0x004fea0003900000 */
[----:B------:R-:W2:Y:S02]  /*12c10*/  @!P0 SYNCS.PHASECHK.TRANS64 P0, [R3+URZ+0x16860], R0 ;  /* 0x01686000030085a7 */ /* 0x000ea4000800007f */
[----:B--2---:R-:W-:Y:S05]  /*12c20*/  @!P0 BRA `(.L_x_11262) ;  /* 0xfffffffc00f08947 */ /* 0x004fea000383ffff */
[----:B------:R-:W-:Y:S05]  /*12c30*/  BRA `(.L_x_11289) ;  /* 0xfffffff000bc7947 */ /* 0x000fea000383ffff */
.L_x_11264:
[----:B------:R-:W-:Y:S01]  /*12c40*/  BSSY B0, `(.L_x_11290) ;  /* 0x0000007000007945 */ /* 0x000fe20003800000 */
[----:B------:R-:W-:Y:S02]  /*12c50*/  IMAD.MOV.U32 R12, RZ, RZ, RZ ;  /* 0x000000ffff0c7224 */ /* 0x000fe400078e00ff */
[----:B------:R-:W-:Y:S02]  /*12c60*/  IMAD.MOV.U32 R11, RZ, RZ, 0x1f ;  /* 0x0000001fff0b7424 */ /* 0x000fe400078e00ff */
[----:B------:R-:W-:-:S07]  /*12c70*/  IMAD.MOV.U32 R15, RZ, RZ, -0x1 ;  /* 0xffffffffff0f7424 */ /* 0x000fce00078e00ff */
[----:B------:R-:W-:Y:S05]  /*12c80*/  WARPSYNC.COLLECTIVE R15, `(.L_x_11291) ;  /* 0x000000000f087348 */ /* 0x000fea0003c00000 */
[----:B------:R1:W2:Y:S02]  /*12c90*/  SHFL.IDX P6, R14, R13, R12, R11 ;  /* 0x0000000c0d0e7389 */ /* 0x0002a400000c000b */
[----:B-12---:R-:W-:Y:S01]  /*12ca0*/  ENDCOLLECTIVE ;  /* 0x000000000000791b */ /* 0x006fe20003800000 */
.L_x_11291:
[----:B------:R-:W-:Y:S05]  /*12cb0*/  BSYNC B0 ;  /* 0x0000000000007941 */ /* 0x000fea0003800000 */
.L_x_11290:
[----:B------:R-:W-:Y:S05]  /*12cc0*/  BRA `(.L_x_11292) ;  /* 0xfffffff4001c7947 */ /* 0x000fea000383ffff */
.L_x_11266:
[----:B--2---:R2:W3:Y:S02]  /*12cd0*/  SYNCS.PHASECHK.TRANS64.TRYWAIT P0, [R9+URZ+0x16820], R0 ;  /* 0x01682000090075a7 */ /* 0x0044e4000800017f */
[----:B---3--:R-:W-:Y:S05]  /*12ce0*/  @!P0 NANOSLEEP.SYNCS 0x989680 ;  /* 0x009896800000895d */ /* 0x008fea0003900000 */
[----:B------:R-:W3:Y:S02]  /*12cf0*/  @!P0 SYNCS.PHASECHK.TRANS64 P0, [R9+URZ+0x16820], R0 ;  /* 0x01682000090085a7 */ /* 0x000ee4000800007f */
[----:B---3--:R-:W-:Y:S05]  /*12d00*/  @!P0 BRA `(.L_x_11266) ;  /* 0xfffffffc00f08947 */ /* 0x008fea000383ffff */
[----:B------:R-:W-:Y:S05]  /*12d10*/  BRA `(.L_x_11293) ;  /* 0xfffffff400647947 */ /* 0x000fea000383ffff */
.L_x_11270:
[----:B--2---:R2:W3:Y:S02]  /*12d20*/  SYNCS.PHASECHK.TRANS64.TRYWAIT P0, [R5+URZ], R4 ;  /* 0x00000004050075a7 */ /* 0x0044e4000800017f */
[----:B---3--:R-:W-:Y:S05]  /*12d30*/  @!P0 NANOSLEEP.SYNCS 0x989680 ;  /* 0x009896800000895d */ /* 0x008fea0003900000 */
[----:B------:R-:W3:Y:S02]  /*12d40*/  @!P0 SYNCS.PHASECHK.TRANS64 P0, [R5+URZ], R4 ;  /* 0x00000004050085a7 */ /* 0x000ee4000800007f */
[----:B---3--:R-:W-:Y:S05]  /*12d50*/  @!P0 BRA `(.L_x_11270) ;  /* 0xfffffffc00f08947 */ /* 0x008fea000383ffff */
[----:B------:R-:W-:Y:S05]  /*12d60*/  BRA `(.L_x_11294) ;  /* 0xfffffff400ac7947 */ /* 0x000fea000383ffff */
.L_x_11271:
[----:B---3--:R3:W4:Y:S02]  /*12d70*/  SYNCS.PHASECHK.TRANS64.TRYWAIT P0, [R3+URZ], R2 ;  /* 0x00000002030075a7 */ /* 0x008724000800017f */
[----:B----4-:R-:W-:Y:S05]  /*12d80*/  @!P0 NANOSLEEP.SYNCS 0x989680 ;  /* 0x009896800000895d */ /* 0x010fea0003900000 */
[----:B------:R-:W4:Y:S02]  /*12d90*/  @!P0 SYNCS.PHASECHK.TRANS64 P0, [R3+URZ], R2 ;  /* 0x00000002030085a7 */ /* 0x000f24000800007f */
[----:B----4-:R-:W-:Y:S05]  /*12da0*/  @!P0 BRA `(.L_x_11271) ;  /* 0xfffffffc00f08947 */ /* 0x010fea000383ffff */
[----:B------:R-:W-:Y:S05]  /*12db0*/  BRA `(.L_x_11295) ;  /* 0xfffffff400a07947 */ /* 0x000fea000383ffff */
.L_x_11273:
[----:B----4-:R4:W1:Y:S02]  /*12dc0*/  SYNCS.PHASECHK.TRANS64.TRYWAIT P0, [R19+URZ], R4 ;  /* 0x00000004130075a7 */ /* 0x010864000800017f */
[----:B-1----:R-:W-:Y:S05]  /*12dd0*/  @!P0 NANOSLEEP.SYNCS 0x989680 ;  /* 0x009896800000895d */ /* 0x002fea0003900000 */
[----:B------:R-:W1:Y:S02]  /*12de0*/  @!P0 SYNCS.PHASECHK.TRANS64 P0, [R19+URZ], R4 ;  /* 0x00000004130085a7 */ /* 0x000e64000800007f */
[----:B-1----:R-:W-:Y:S05]  /*12df0*/  @!P0 BRA `(.L_x_11273) ;  /* 0xfffffffc00f08947 */ /* 0x002fea000383ffff */
[----:B------:R-:W-:Y:S05]  /*12e00*/  BRA `(.L_x_11296) ;  /* 0xfffffff400a47947 */ /* 0x000fea000383ffff */
.L_x_11297:
        /* <DEDUP_REMOVED lines=15> */
.L_x_12785:


//--------------------- .text._ZN7cutlass13device_kernelIN5flash11enable_sm90INS1_16FlashAttnFwdSm90INS1_25CollectiveMainloopFwdSm90ILi2EN4cute5tupleIJNS5_1CILi1EEES8_S8_EEENS6_IJNS7_ILi192EEENS7_ILi128EEENS7_ILi64EEEEEELi64ENS_10bfloat16_tEfNS_4arch4Sm90ELb0ELb1ELb1ELb1ELb0ELb0ELb0ELb1ELb1ELb0ELb0ELb0EEENS1_21CollectiveEpilogueFwdINS6_IJSA_SC_SB_EEES9_SE_SG_Li384ELb1ELb0ELb0ELb0EEENS1_36VarlenDynamicPersistentTileSchedulerILi192ELi128ELi384ELi32ELb0ELb0ELb1ELb1ELb0ELb1EEEEEEEEEvNT_6ParamsE --------------------------
	.section	.text._ZN7cutlass13device_kernelIN5flash11enable_sm90INS1_16FlashAttnFwdSm90INS1_25CollectiveMainloopFwdSm90ILi2EN4cute5tupleIJNS5_1CILi1EEES8_S8_EEENS6_IJNS7_ILi192EEENS7_ILi128EEENS7_ILi64EEEEEELi64ENS_10bfloat16_tEfNS_4arch4Sm90ELb0ELb1ELb1ELb1ELb0ELb0ELb0ELb1ELb1ELb0ELb0ELb0EEENS1_21CollectiveEpilogueFwdINS6_IJSA_SC_SB_EEES9_SE_SG_Li384ELb1ELb0ELb0ELb0EEENS1_36VarlenDynamicPersistentTileSchedulerILi192ELi128ELi384ELi32ELb0ELb0ELb1ELb1ELb0ELb1EEEEEEEEEvNT_6ParamsE,"ax",@progbits
	.align	128
.text._ZN7cutlass13device_kernelIN5flash11enable_sm90INS1_16FlashAttnFwdSm90INS1_25CollectiveMainloopFwdSm90ILi2EN4cute5tupleIJNS5_1CILi1EEES8_S8_EEENS6_IJNS7_ILi192EEENS7_ILi128EEENS7_ILi64EEEEEELi64ENS_10bfloat16_tEfNS_4arch4Sm90ELb0ELb1ELb1ELb1ELb0ELb0ELb0ELb1ELb1ELb0ELb0ELb0EEENS1_21CollectiveEpilogueFwdINS6_IJSA_SC_SB_EEES9_SE_SG_Li384ELb1ELb0ELb0ELb0EEENS1_36VarlenDynamicPersistentTileSchedulerILi192ELi128ELi384ELi32ELb0ELb0ELb1ELb1ELb0ELb1EEEEEEEEEvNT_6ParamsE:
        .type           _ZN7cutlass13device_kernelIN5flash11enable_sm90INS1_16FlashAttnFwdSm90INS1_25CollectiveMainloopFwdSm90ILi2EN4cute5tupleIJNS5_1CILi1EEES8_S8_EEENS6_IJNS7_ILi192EEENS7_ILi128EEENS7_ILi64EEEEEELi64ENS_10bfloat16_tEfNS_4arch4Sm90ELb0ELb1ELb1ELb1ELb0ELb0ELb0ELb1ELb1ELb0ELb0ELb0EEENS1_21CollectiveEpilogueFwdINS6_IJSA_SC_SB_EEES9_SE_SG_Li384ELb1ELb0ELb0ELb0EEENS1_36VarlenDynamicPersistentTileSchedulerILi192ELi128ELi384ELi32ELb0ELb0ELb1ELb1ELb0ELb1EEEEEEEEEvNT_6ParamsE,@function
        .size           _ZN7cutlass13device_kernelIN5flash11enable_sm90INS1_16FlashAttnFwdSm90INS1_25CollectiveMainloopFwdSm90ILi2EN4cute5tupleIJNS5_1CILi1EEES8_S8_EEENS6_IJNS7_ILi192EEENS7_ILi128EEENS7_ILi64EEEEEELi64ENS_10bfloat16_tEfNS_4arch4Sm90ELb0ELb1ELb1ELb1ELb0ELb0ELb0ELb1ELb1ELb0ELb0ELb0EEENS1_21CollectiveEpilogueFwdINS6_IJSA_SC_SB_EEES9_SE_SG_Li384ELb1ELb0ELb0ELb0EEENS1_36VarlenDynamicPersistentTileSchedulerILi192ELi128ELi384ELi32ELb0ELb0ELb1ELb1ELb0ELb1EEEEEEEEEvNT_6ParamsE,(.L_x_12786 - _ZN7cutlass13device_kernelIN5flash11enable_sm90INS1_16FlashAttnFwdSm90INS1_25CollectiveMainloopFwdSm90ILi2EN4cute5tupleIJNS5_1CILi1EEES8_S8_EEENS6_IJNS7_ILi192EEENS7_ILi128EEENS7_ILi64EEEEEELi64ENS_10bfloat16_tEfNS_4arch4Sm90ELb0ELb1ELb1ELb1ELb0ELb0ELb0ELb1ELb1ELb0ELb0ELb0EEENS1_21CollectiveEpilogueFwdINS6_IJSA_SC_SB_EEES9_SE_SG_Li384ELb1ELb0ELb0ELb0EEENS1_36VarlenDynamicPersistentTileSchedulerILi192ELi128ELi384ELi32ELb0ELb0ELb1ELb1ELb0ELb1EEEEEEEEEvNT_6ParamsE)
        .other          _ZN7cutlass13device_kernelIN5flash11enable_sm90INS1_16FlashAttnFwdSm90INS1_25CollectiveMainloopFwdSm90ILi2EN4cute5tupleIJNS5_1CILi1EEES8_S8_EEENS6_IJNS7_ILi192EEENS7_ILi128EEENS7_ILi64EEEEEELi64ENS_10bfloat16_tEfNS_4arch4Sm90ELb0ELb1ELb1ELb1ELb0ELb0ELb0ELb1ELb1ELb0ELb0ELb0EEENS1_21CollectiveEpilogueFwdINS6_IJSA_SC_SB_EEES9_SE_SG_Li384ELb1ELb0ELb0ELb0EEENS1_36VarlenDynamicPersistentTileSchedulerILi192ELi128ELi384ELi32ELb0ELb0ELb1ELb1ELb0ELb1EEEEEEEEEvNT_6ParamsE,@"STO_CUDA_ENTRY STV_DEFAULT"
_ZN7cutlass13device_kernelIN5flash11enable_sm90INS1_16FlashAttnFwdSm90INS1_25CollectiveMainloopFwdSm90ILi2EN4cute5tupleIJNS5_1CILi1EEES8_S8_EEENS6_IJNS7_ILi192EEENS7_ILi128EEENS7_ILi64EEEEEELi64ENS_10bfloat16_tEfNS_4arch4Sm90ELb0ELb1ELb1ELb1ELb0ELb0ELb0ELb1ELb1ELb0ELb0ELb0EEENS1_21CollectiveEpilogueFwdINS6_IJSA_SC_SB_EEES9_SE_SG_Li384ELb1ELb0ELb0ELb0EEENS1_36VarlenDynamicPersistentTileSchedulerILi192ELi128ELi384ELi32ELb0ELb0ELb1ELb1ELb0ELb1EEEEEEEEEvNT_6ParamsE:
        /* <DEDUP_REMOVED lines=21> */
.L_x_11299:
[----:B------:R-:W-:Y:S05]  /*0150*/  BSYNC B0 ;  /* 0x0000000000007941 */ /* 0x000fea0003800000 */
.L_x_11298:
        /* <DEDUP_REMOVED lines=41> */
.L_x_11300:
        /* <DEDUP_REMOVED lines=22> */
.L_x_11301:
        /* <DEDUP_REMOVED lines=18> */
.L_x_11302:
        /* <DEDUP_REMOVED lines=22> */
.L_x_11303:
        /* <DEDUP_REMOVED lines=22> */
.L_x_11304:
[----:B------:R-:W-:Y:S01]  /*0930*/  PLOP3.LUT P0, PT, PT, PT, UP0, 0x80, 0x0 ;  /* 0x000000000000781c */ /* 0x000fe20003f0f008 */
[----:B------:R-:W-:Y:S01]  /*0940*/  UMOV UR36, 0x1 ;  /* 0x0000000100247882 */ /* 0x000fe20000000000 */
[----:B------:R-:W-:Y:S01]  /*0950*/  NOP ;  /* 0x0000000000007918 */ /* 0x000fe20000000000 */
[----:B------:R-:W-:Y:S01]  /*0960*/  USEL UR36, UR36, 0x2, !UP0 ;  /* 0x0000000224247887 */ /* 0x000fe2000c000000 */
[----:B------:R-:W-:Y:S01]  /*0970*/  ULDC.64 UR46, c[0x0][0x208] ;  /* 0x00008200002e7ab9 */ /* 0x000fe20000000a00 */
[----:B012-4-:R-:W-:Y:S08]  /*0980*/  BAR.SYNC.DEFER_BLOCKING 0x0 ;  /* 0x0000000000007b1d */ /* 0x017ff00000010000 */
[----:B------:R-:W-:Y:S05]  /*0990*/  @!P0 BRA `(.L_x_11305) ;  /* 0x000000f800fc8947 */ /* 0x000fea0003800000 */
.L_x_11306:
        /* <DEDUP_REMOVED lines=29> */
[----:B------:R-:W-:Y:S01]  /*0b70*/  SHF.R.S32.HI R13, RZ, 0x7, R2 ;  /* 0x00000007ff0d7819 */ /* 0x000fe20000011402 */
[----:B------:R-:W-:Y:S02]  /*0b80*/  IMAD.SHL.U32 R5, R4, 0x20, RZ ;  /* 0x0000002004057824 */ /* 0x000fe400078e00ff */
[----:B------:R-:W-:Y:S01]  /*0b90*/  IMAD.IADD R11, R12, 0x1, -R3 ;  /* 0x000000010c0b7824 */ /* 0x000fe200078e0a03 */
[----:B------:R-:W-:Y:S02]  /*0ba0*/  LEA.HI R3, R0, R12, RZ, 0x4 ;  /* 0x0000000c00037211 */ /* 0x000fe400078f20ff */
[----:B------:R-:W-:Y:S02]  /*0bb0*/  LOP3.LUT R5, R5, 0xfffffc00, RZ, 0xc0, !PT ;  /* 0xfffffc0005057812 */ /* 0x000fe400078ec0ff */
[----:B------:R-:W-:-:S02]  /*0bc0*/  SHF.R.S32.HI R7, RZ, 0x1f, R11 ;  /* 0x0000001fff077819 */ /* 0x000fc4000001140b */
[----:B------:R-:W-:Y:S02]  /*0bd0*/  SHF.R.S32.HI R4, RZ, 0x4, R3 ;  /* 0x00000004ff047819 */ /* 0x000fe40000011403 */
[----:B------:R-:W-:Y:S02]  /*0be0*/  LEA.HI R8, R7, R11, RZ, 0x2 ;  /* 0x0000000b07087211 */ /* 0x000fe400078f10ff */
[C---:B------:R-:W-:Y:S02]  /*0bf0*/  LOP3.LUT R2, R3.reuse, 0x3fffff0, RZ, 0xc0, !PT ;  /* 0x03fffff003027812 */ /* 0x040fe400078ec0ff */
[--C-:B------:R-:W-:Y:S02]  /*0c00*/  SHF.R.S32.HI R9, RZ, 0x2, R8.reuse ;  /* 0x00000002ff097819 */ /* 0x100fe40000011408 */
[----:B------:R-:W-:Y:S01]  /*0c10*/  SHF.R.S32.HI R6, RZ, 0x1f, R8 ;  /* 0x0000001fff067819 */ /* 0x000fe20000011408 */
[----:B------:R-:W-:Y:S01]  /*0c20*/  IMAD.IADD R2, R12, 0x1, -R2 ;  /* 0x000000010c027824 */ /* 0x000fe200078e0a02 */
[----:B------:R-:W-:-:S02]  /*0c30*/  LEA.HI R3, R3, R4, RZ, 0x1 ;  /* 0x0000000403037211 */ /* 0x000fc400078f08ff */
[----:B------:R-:W-:Y:S01]  /*0c40*/  LEA.HI R10, R6, R9, RZ, 0x3 ;  /* 0x00000009060a7211 */ /* 0x000fe200078f18ff */
[----:B------:R-:W-:Y:S01]  /*0c50*/  IMAD.HI R6, R13, 0x55555556, RZ ;  /* 0x555555560d067827 */ /* 0x000fe200078e02ff */
[----:B------:R-:W-:Y:S02]  /*0c60*/  LEA.HI R7, R7, R11, RZ, 0x5 ;  /* 0x0000000b07077211 */ /* 0x000fe400078f28ff */
[----:B------:R-:W-:Y:S01]  /*0c70*/  LOP3.LUT R10, R10, 0xfffffff8, RZ, 0xc0, !PT ;  /* 0xfffffff80a0a7812 */ /* 0x000fe200078ec0ff */
[----:B------:R-:W-:Y:S01]  /*0c80*/  IMAD R2, R2, 0x40, R5 ;  /* 0x0000004002027824 */ /* 0x000fe200078e0205 */
[----:B------:R-:W-:Y:S02]  /*0c90*/  LOP3.LUT R3, R3, 0x1ffffffe, RZ, 0xc0, !PT ;  /* 0x1ffffffe03037812 */ /* 0x000fe400078ec0ff */
[----:B------:R-:W-:Y:S01]  /*0ca0*/  LEA.HI R6, R6, R6, RZ, 0x1 ;  /* 0x0000000606067211 */ /* 0x000fe200078f08ff */
[----:B------:R-:W-:Y:S01]  /*0cb0*/  IMAD.IADD R10, R9, 0x1, -R10 ;  /* 0x00000001090a7824 */ /* 0x000fe200078e0a0a */
[----:B------:R-:W-:Y:S01]  /*0cc0*/  SHF.R.S32.HI R7, RZ, 0x5, R7 ;  /* 0x00000005ff077819 */ /* 0x000fe20000011407 */
[----:B------:R-:W-:Y:S01]  /*0cd0*/  IMAD.IADD R3, R4, 0x1, -R3 ;  /* 0x0000000104037824 */ /* 0x000fe200078e0a03 */
[----:B------:R-:W-:Y:S01]  /*0ce0*/  LEA.HI R0, R0, R12, RZ, 0x3 ;  /* 0x0000000c00007211 */ /* 0x000fe200078f18ff */
[----:B------:R-:W-:Y:S01]  /*0cf0*/  IMAD R6, R6, -0x3, R13 ;  /* 0xfffffffd06067824 */ /* 0x000fe200078e020d */
[----:B------:R-:W-:Y:S01]  /*0d00*/  LOP3.LUT R16, R8, 0x7ffffffc, RZ, 0xc0, !PT ;  /* 0x7ffffffc08107812 */ /* 0x000fe200078ec0ff */
[----:B------:R-:W-:Y:S01]  /*0d10*/  IMAD R7, R7, 0x10, R10 ;  /* 0x0000001007077824 */ /* 0x000fe200078e020a */
[----:B------:R-:W-:Y:S01]  /*0d20*/  SHF.R.S32.HI R156, RZ, 0x3, R0 ;  /* 0x00000003ff9c7819 */ /* 0x000fe20000011400 */
[----:B------:R-:W-:Y:S01]  /*0d30*/  IMAD R4, R3, 0x8, R2 ;  /* 0x0000000803047824 */ /* 0x000fe200078e0202 */
[----:B------:R-:W-:Y:S01]  /*0d40*/  LOP3.LUT R2, R0, 0x1ffffff8, RZ, 0xc0, !PT ;  /* 0x1ffffff800027812 */ /* 0x000fe200078ec0ff */
[----:B------:R-:W-:-:S02]  /*0d50*/  IMAD R3, R6, 0x40, R7 ;  /* 0x0000004006037824 */ /* 0x000fc400078e0207 */
[----:B------:R-:W-:Y:S01]  /*0d60*/  IMAD.IADD R16, R11, 0x1, -R16 ;  /* 0x000000010b107824 */ /* 0x000fe200078e0a10 */
[----:B------:R0:W-:Y:S01]  /*0d70*/  STL [R1+0x8], R4 ;  /* 0x0000080401007387 */ /* 0x0001e20000100800 */
[----:B------:R-:W-:-:S03]  /*0d80*/  IMAD.IADD R2, R12, 0x1, -R2 ;  /* 0x000000010c027824 */ /* 0x000fc600078e0a02 */
[----:B------:R0:W-:Y:S01]  /*0d90*/  STL [R1+0x4], R3 ;  /* 0x0000040301007387 */ /* 0x0001e20000100800 */
[----:B------:R-:W-:-:S07]  /*0da0*/  IMAD.SHL.U32 R19, R2, 0x8, RZ ;  /* 0x0000000802137824 */ /* 0x000fce00078e00ff */
.L_x_11406:
[----:B------:R-:W-:Y:S01]  /*0db0*/  ULDC.64 UR8, c[0x0][0xa28] ;  /* 0x00028a0000087ab9 */ /* 0x000fe20000000a00 */
[----:B-1----:R-:W1:Y:S01]  /*0dc0*/  LDC R18, c[0x0][0x288] ;  /* 0x0000a200ff127b82 */ /* 0x002e620000000800 */
[----:B------:R-:W-:Y:S01]  /*0dd0*/  UISETP.NE.U32.AND UP0, UPT, UR8, URZ, UPT ;  /* 0x0000003f0800728c */ /* 0x000fe2000bf05070 */
[----:B----45:R-:W-:-:S03]  /*0de0*/  IMAD.MOV.U32 R6, RZ, RZ, RZ ;  /* 0x000000ffff067224 */ /* 0x030fc600078e00ff */
[----:B------:R-:W-:-:S03]  /*0df0*/  UISETP.NE.AND.EX UP0, UPT, UR9, URZ, UPT, UP0 ;  /* 0x0000003f0900728c */ /* 0x000fc6000bf05300 */
[----:B------:R-:W-:Y:S01]  /*0e00*/  ULDC.64 UR8, c[0x0][0xa18] ;  /* 0x0002860000087ab9 */ /* 0x000fe20000000a00 */
[----:B0-23--:R-:W2:Y:S01]  /*0e10*/  LDC.64 R8, c[0x0][0x3f8] ;  /* 0x0000fe00ff087b82 */ /* 0x00dea20000000a00 */
[----:B------:R-:W-:Y:S01]  /*0e20*/  UISETP.NE.U32.AND UP1, UPT, UR8, URZ, UPT ;  /* 0x0000003f0800728c */ /* 0x000fe2000bf25070 */
[----:B------:R-:W-:-:S03]  /*0e30*/  PLOP3.LUT P0, PT, PT, PT, UP0, 0x80, 0x0 ;  /* 0x000000000000781c */ /* 0x000fc60003f0f008 */
[----:B------:R-:W-:-:S03]  /*0e40*/  UISETP.NE.AND.EX UP1, UPT, UR9, URZ, UPT, UP1 ;  /* 0x0000003f0900728c */ /* 0x000fc6000bf25310 */
[----:B------:R-:W-:Y:S01]  /*0e50*/  @UP0 ULDC.64 UR8, c[0x0][0xa28] ;  /* 0x00028a0000080ab9 */ /* 0x000fe20000000a00 */
[----:B------:R-:W3:Y:S01]  /*0e60*/  LDC R0, c[0x0][0x404] ;  /* 0x00010100ff007b82 */ /* 0x000ee20000000800 */
[----:B------:R-:W-:Y:S01]  /*0e70*/  @UP0 UIMAD.WIDE UR8, UR5, 0x4, UR8 ;  /* 0x00000004050808a5 */ /* 0x000fe2000f8e0208 */
[----:B------:R-:W-:-:S05]  /*0e80*/  PLOP3.LUT P2, PT, PT, PT, UP1, 0x80, 0x0 ;  /* 0x000000000000781c */ /* 0x000fca0003f4f018 */
[----:B------:R-:W-:Y:S01]  /*0e90*/  @UP1 ULDC.64 UR10, c[0x0][0xa18] ;  /* 0x00028600000a1ab9 */ /* 0x000fe20000000a00 */
[----:B------:R-:W-:Y:S01]  /*0ea0*/  IMAD.U32 R2, RZ, RZ, UR8 ;  /* 0x00000008ff027e24 */ /* 0x000fe2000f8e00ff */
[----:B------:R-:W4:Y:S01]  /*0eb0*/  LDC R17, c[0x0][0x2e0] ;  /* 0x0000b800ff117b82 */ /* 0x000f220000000800 */
[----:B0-----:R-:W-:Y:S01]  /*0ec0*/  IMAD.U32 R3, RZ, RZ, UR9 ;  /* 0x00000009ff037e24 */ /* 0x001fe2000f8e00ff */
[----:B------:R-:W-:-:S04]  /*0ed0*/  @UP1 UIMAD.WIDE UR8, UR5, 0x4, UR10 ;  /* 0x00000004050818a5 */ /* 0x000fc8000f8e020a */
[----:B------:R0:W5:Y:S02]  /*0ee0*/  @P0 LDG.E R6, desc[UR46][R2.64] ;  /* 0x0000002e02060981 */ /* 0x000164000c1e1900 */
[----:B------:R-:W-:Y:S02]  /*0ef0*/  IMAD.U32 R4, RZ, RZ, UR8 ;  /* 0x00000008ff047e24 */ /* 0x000fe4000f8e00ff */
[----:B------:R-:W-:Y:S01]  /*0f00*/  IMAD.U32 R5, RZ, RZ, UR9 ;  /* 0x00000009ff057e24 */ /* 0x000fe2000f8e00ff */
[----:B------:R-:W-:-:S04]  /*0f10*/  ULDC.64 UR8, c[0x0][0xa20] ;  /* 0x0002880000087ab9 */ /* 0x000fc80000000a00 */
[----:B-1----:R0:W5:Y:S01]  /*0f20*/  @P2 LDG.E R18, desc[UR46][R4.64] ;  /* 0x0000002e04122981 */ /* 0x002162000c1e1900 */
[----:B--2---:R-:W-:Y:S01]  /*0f30*/  ISETP.NE.U32.AND P0, PT, R8, RZ, PT ;  /* 0x000000ff0800720c */ /* 0x004fe20003f05070 */
[----:B------:R-:W-:Y:S01]  /*0f40*/  UMOV UR41, UR6 ;  /* 0x0000000600297c82 */ /* 0x000fe20008000000 */
[----:B------:R-:W-:Y:S02]  /*0f50*/  ISETP.NE.U32.AND P1, PT, RZ, UR8, PT ;  /* 0x00000008ff007c0c */ /* 0x000fe4000bf25070 */
[----:B------:R-:W-:Y:S02]  /*0f60*/  ISETP.NE.AND.EX P0, PT, R9, RZ, PT, P0 ;  /* 0x000000ff0900720c */ /* 0x000fe40003f05300 */
[----:B------:R-:W-:Y:S02]  /*0f70*/  ISETP.NE.AND.EX P1, PT, RZ, UR9, PT, P1 ;  /* 0x00000009ff007c0c */ /* 0x000fe4000bf25310 */
[----:B---3--:R-:W-:Y:S01]  /*0f80*/  SEL R0, R0, 0x1, P0 ;  /* 0x0000000100007807 */ /* 0x008fe20000000000 */
[----:B0-----:R-:W-:Y:S10]  /*0f90*/  @P2 BRA `(.L_x_11307) ;  /* 0x00000000002c2947 */ /* 0x001ff40003800000 */
        /* <DEDUP_REMOVED lines=11> */
.L_x_11307:
[----:B------:R-:W-:Y:S01]  /*1050*/  UMOV UR42, UR5 ;  /* 0x00000005002a7c82 */ /* 0x000fe20008000000 */
[----:B----4-:R-:W-:Y:S02]  /*1060*/  IMAD R17, R0, R17, RZ ;  /* 0x0000001100117224 */ /* 0x010fe400078e02ff */
        /* <DEDUP_REMOVED lines=8> */
.L_x_11308:
        /* <DEDUP_REMOVED lines=11> */
.L_x_11309:
        /* <DEDUP_REMOVED lines=18> */
.L_x_11311:
[----:B------:R-:W-:-:S13]  /*12c0*/  ISETP.NE.AND P0, PT, R9, 0x1, PT ;  /* 0x000000010900780c */ /* 0x000fda0003f05270 */
[----:B------:R-:W0:Y:S02]  /*12d0*/  @P0 LDC.64 R4, c[0x0][0x9e8] ;  /* 0x00027a00ff040b82 */ /* 0x000e240000000a00 */
[----:B0-----:R-:W-:-:S05]  /*12e0*/  @P0 IMAD.HI.U32 R4, R2, R4, RZ ;  /* 0x0000000402040227 */ /* 0x001fca00078e00ff */
[----:B------:R-:W-:-:S07]  /*12f0*/  @P0 SHF.R.U32.HI R2, RZ, R5, R4 ;  /* 0x00000005ff020219 */ /* 0x000fce0000011604 */
.L_x_11312:
[----:B------:R-:W-:-:S05]  /*1300*/  IMAD R3, R2, R9, R9 ;  /* 0x0000000902037224 */ /* 0x000fca00078e0209 */
[----:B------:R-:W-:-:S07]  /*1310*/  VIMNMX R0, R0, R3, PT ;  /* 0x0000000300007248 */ /* 0x000fce0003fe0100 */
.L_x_11310:
        /* <DEDUP_REMOVED lines=24> */
.L_x_11314:
[----:B------:R-:W-:-:S13]  /*14a0*/  ISETP.NE.AND P0, PT, R9, 0x1, PT ;  /* 0x000000010900780c */ /* 0x000fda0003f05270 */
[----:B------:R-:W0:Y:S02]  /*14b0*/  @P0 LDC.64 R2, c[0x0][0x9e8] ;  /* 0x00027a00ff020b82 */ /* 0x000e240000000a00 */
[----:B0-----:R-:W-:-:S05]  /*14c0*/  @P0 IMAD.HI.U32 R0, R4, R2, RZ ;  /* 0x0000000204000227 */ /* 0x001fca00078e00ff */
[----:B------:R-:W-:-:S07]  /*14d0*/  @P0 SHF.R.U32.HI R4, RZ, R3, R0 ;  /* 0x00000003ff040219 */ /* 0x000fce0000011600 */
.L_x_11315:
[----:B------:R-:W-:-:S05]  /*14e0*/  IMAD R4, R4, R9, RZ ;  /* 0x0000000904047224 */ /* 0x000fca00078e02ff */
[----:B------:R-:W-:-:S13]  /*14f0*/  R2UR UR5, R4 ;  /* 0x00000000040572ca */ /* 0x000fda00000e0000 */
[----:B------:R-:W-:-:S04]  /*1500*/  UISETP.LT.AND UP0, UPT, UR4, UR5, UPT ;  /* 0x000000050400728c */ /* 0x000fc8000bf01270 */
[----:B------:R-:W-:-:S12]  /*1510*/  USEL UR4, UR4, UR5, !UP0 ;  /* 0x0000000504047287 */ /* 0x000fd8000c000000 */
.L_x_11313:
        /* <DEDUP_REMOVED lines=10> */
[----:B------:R-:W-:Y:S01]  /*15c0*/  CS2R R14, SRZ ;  /* 0x00000000000e7805 */ /* 0x000fe2000001ff00 */
[----:B------:R-:W-:Y:S01]  /*15d0*/  IMAD.MOV.U32 R110, RZ, RZ, RZ ;  /* 0x000000ffff6e7224 */ /* 0x000fe200078e00ff */
[----:B------:R-:W-:Y:S01]  /*15e0*/  UISETP.LT.AND UP0, UPT, URZ, UR5, UPT ;  /* 0x000000053f00728c */ /* 0x000fe2000bf01270 */
[----:B------:R-:W-:Y:S02]  /*15f0*/  CS2R R24, SRZ ;  /* 0x0000000000187805 */ /* 0x000fe4000001ff00 */
[----:B------:R-:W-:Y:S01]  /*1600*/  CS2R R12, SRZ ;  /* 0x00000000000c7805 */ /* 0x000fe2000001ff00 */
[----:B------:R-:W-:Y:S01]  /*1610*/  IMAD.MOV.U32 R106, RZ, RZ, RZ ;  /* 0x000000ffff6a7224 */ /* 0x000fe200078e00ff */
[----:B------:R-:W-:Y:S01]  /*1620*/  USEL UR43, URZ, UR5, !UP0 ;  /* 0x000000053f2b7287 */ /* 0x000fe2000c000000 */
[----:B------:R-:W-:Y:S01]  /*1630*/  IMAD.MOV.U32 R27, RZ, RZ, RZ ;  /* 0x000000ffff1b7224 */ /* 0x000fe200078e00ff */
[----:B------:R-:W-:Y:S02]  /*1640*/  CS2R R102, SRZ ;  /* 0x0000000000667805 */ /* 0x000fe4000001ff00 */
[----:B------:R-:W-:-:S02]  /*1650*/  CS2R R100, SRZ ;  /* 0x0000000000647805 */ /* 0x000fc4000001ff00 */
[----:B------:R-:W-:Y:S02]  /*1660*/  CS2R R98, SRZ ;  /* 0x0000000000627805 */ /* 0x000fe4000001ff00 */
[----:B------:R-:W-:Y:S02]  /*1670*/  CS2R R96, SRZ ;  /* 0x0000000000607805 */ /* 0x000fe4000001ff00 */
[----:B------:R-:W-:Y:S02]  /*1680*/  ISETP.GT.AND P1, PT, R88, UR43, PT ;  /* 0x0000002b58007c0c */ /* 0x000fe4000bf24270 */
[----:B------:R-:W-:Y:S02]  /*1690*/  CS2R R94, SRZ ;  /* 0x00000000005e7805 */ /* 0x000fe4000001ff00 */
[----:B------:R-:W-:Y:S02]  /*16a0*/  CS2R R92, SRZ ;  /* 0x00000000005c7805 */ /* 0x000fe4000001ff00 */
[----:B------:R-:W-:Y:S01]  /*16b0*/  CS2R R90, SRZ ;  /* 0x00000000005a7805 */ /* 0x000fe2000001ff00 */
[----:B------:R-:W-:-:S06]  /*16c0*/  IMAD.MOV.U32 R89, RZ, RZ, RZ ;  /* 0x000000ffff597224 */ /* 0x000fcc00078e00ff */
[----:B------:R-:W-:Y:S05]  /*16d0*/  @!P1 BRA `(.L_x_11316) ;  /* 0x000000d400549947 */ /* 0x000fea0003800000 */
[----:B------:R-:W0:Y:S01]  /*16e0*/  S2R R3, SR_TID.X ;  /* 0x0000000000037919 */ /* 0x000e220000002100 */
[----:B------:R-:W1:Y:S01]  /*16f0*/  S2UR UR6, SR_CgaCtaId ;  /* 0x00000000000679c3 */ /* 0x000e620000008800 */
[----:B------:R-:W-:Y:S02]  /*1700*/  UMOV UR45, 0x400 ;  /* 0x00000400002d7882 */ /* 0x000fe40000000000 */
[----:B-1----:R-:W-:Y:S01]  /*1710*/  ULEA UR45, UR6, UR45, 0x18 ;  /* 0x0000002d062d7291 */ /* 0x002fe2000f8ec03f */
[----:B0-----:R-:W-:-:S05]  /*1720*/  VIADD R4, R3, 0xffffff80 ;  /* 0xffffff8003047836 */ /* 0x001fca0000000000 */
[----:B------:R-:W-:-:S04]  /*1730*/  SHF.R.S32.HI R3, RZ, 0x1f, R4 ;  /* 0x0000001fff037819 */ /* 0x000fc80000011404 */
[----:B------:R-:W-:-:S04]  /*1740*/  LEA.HI R3, R3, R4, RZ, 0x7 ;  /* 0x0000000403037211 */ /* 0x000fc800078f38ff */
[----:B------:R-:W-:-:S05]  /*1750*/  SHF.R.S32.HI R3, RZ, 0x7, R3 ;  /* 0x00000007ff037819 */ /* 0x000fca0000011403 */
[----:B------:R-:W0:Y:S02]  /*1760*/  SHFL.IDX PT, R0, R3, RZ, 0x1f ;  /* 0x00001fff03007589 */ /* 0x000e2400000e0000 */
[----:B0-----:R-:W-:-:S13]  /*1770*/  R2UR UR44, R0 ;  /* 0x00000000002c72ca */ /* 0x001fda00000e0000 */
        /* <DEDUP_REMOVED lines=26> */
.L_x_11317:
        /* <DEDUP_REMOVED lines=9> */
.L_x_11500:
[----:B------:R-:W-:Y:S05]  /*19b0*/  @!P0 BRA `(.L_x_11319) ;  /* 0x0000000000048947 */ /* 0x000fea0003800000 */
[----:B------:R-:W-:Y:S01]  /*19c0*/  BPT.TRAP 0x1 ;  /* 0x000000040000795c */ /* 0x000fe20000300000 */
.L_x_11319:
[----:B------:R-:W-:Y:S02]  /*19d0*/  IMAD.U32 R4, RZ, RZ, UR39 ;  /* 0x00000027ff047e24 */ /* 0x000fe4000f8e00ff */
[----:B0-----:R-:W-:-:S03]  /*19e0*/  IMAD.U32 R3, RZ, RZ, UR38 ;  /* 0x00000026ff037e24 */ /* 0x001fc6000f8e00ff */
[----:B------:R-:W-:Y:S02]  /*19f0*/  LEA R4, R4, UR45, 0x3 ;  /* 0x0000002d04047c11 */ /* 0x000fe4000f8e18ff */
[----:B------:R-:W-:-:S04]  /*1a00*/  SHF.L.U32 R3, R3, 0x1f, RZ ;  /* 0x0000001f03037819 */ /* 0x000fc800000006ff */
[----:B------:R0:W1:Y:S01]  /*1a10*/  SYNCS.PHASECHK.TRANS64.TRYWAIT P2, [R4+URZ+0x16830], R3 ;  /* 0x01683003040075a7 */ /* 0x000062000804017f */
[----:B------:R-:W-:Y:S05]  /*1a20*/  @!P0 BRA `(.L_x_11320) ;  /* 0x0000000000048947 */ /* 0x000fea0003800000 */
[----:B------:R-:W-:Y:S01]  /*1a30*/  BPT.TRAP 0x1 ;  /* 0x000000040000795c */ /* 0x000fe20000300000 */
.L_x_11320:
[----:B------:R-:W2:Y:S02]  /*1a40*/  S2R R0, SR_TID.X ;  /* 0x0000000000007919 */ /* 0x000ea40000002100 */
[----:B--2---:R-:W-:Y:S01]  /*1a50*/  LOP3.LUT P1, RZ, R0, 0x7f, RZ, 0xc0, !PT ;  /* 0x0000007f00ff7812 */ /* 0x004fe2000782c0ff */
[----:B-1----:R-:W-:-:S12]  /*1a60*/  @P2 BRA `(.L_x_11321) ;  /* 0x0000000000082947 */ /* 0x002fd80003800000 */
[----:B------:R-:W1:Y:S02]  /*1a70*/  SYNCS.PHASECHK.TRANS64.TRYWAIT P2, [R4+URZ+0x16830], R3 ;  /* 0x01683003040075a7 */ /* 0x000e64000804017f */
[----:B-1----:R-:W-:Y:S05]  /*1a80*/  @!P2 BRA `(.L_x_11322) ;  /* 0x000001300044a947 */ /* 0x002fea0003800000 */
.L_x_11321:
[----:B------:R-:W-:Y:S05]  /*1a90*/  WARPSYNC.ALL ;  /* 0x0000000000007948 */ /* 0x000fea0003800000 */
[----:B------:R-:W-:Y:S01]  /*1aa0*/  UIADD3 UR4, UR45, 0xe400, URZ ;  /* 0x0000e4002d047890 */ /* 0x000fe2000fffe03f */
[----:B------:R-:W2:Y:S01]  /*1ab0*/  LDL R98, [R1+0x4] ;  /* 0x0000040001627983 */ /* 0x000ea20000100800 */
[----:B------:R-:W-:Y:S01]  /*1ac0*/  ULOP3.LUT UR16, UR48, 0x10000, URZ, 0xfc, !UPT ;  /* 0x0001000030107892 */ /* 0x000fe2000f8efc3f */
[----:B------:R-:W-:Y:S01]  /*1ad0*/  WARPGROUP.ARRIVE ;  /* 0x00000000000079c5 */ /* 0x000fe20000000000 */
[----:B------:R-:W-:Y:S01]  /*1ae0*/  USHF.R.U32.HI UR4, URZ, 0x4, UR4 ;  /* 0x000000043f047899 */ /* 0x000fe20008011604 */
[----:B------:R-:W-:Y:S01]  /*1af0*/  IMAD.MOV.U32 R21, RZ, RZ, -0x80 ;  /* 0xffffff80ff157424 */ /* 0x000fe200078e00ff */
[----:B------:R-:W-:Y:S01]  /*1b00*/  UMOV UR17, 0x40000040 ;  /* 0x4000004000117882 */ /* 0x000fe20000000000 */
[----:B------:R-:W-:Y:S01]  /*1b10*/  UMOV UR19, 0x40000040 ;  /* 0x4000004000137882 */ /* 0x000fe20000000000 */
[----:B------:R-:W-:Y:S01]  /*1b20*/  ULOP3.LUT UR4, UR4, 0x3fff, URZ, 0xc0, !UPT ;  /* 0x00003fff04047892 */ /* 0x000fe2000f8ec03f */
[----:B01----:R-:W-:Y:S01]  /*1b30*/  @!P1 VIADD R4, R4, 0x16840 ;  /* 0x0001684004049836 */ /* 0x003fe20000000000 */
[----:B------:R-:W-:Y:S01]  /*1b40*/  UMOV UR5, 0x40000040 ;  /* 0x4000004000057882 */ /* 0x000fe20000000000 */
[----:B------:R-:W-:Y:S01]  /*1b50*/  UMOV UR7, 0x40000040 ;  /* 0x4000004000077882 */ /* 0x000fe20000000000 */
[----:B------:R-:W-:-:S02]  /*1b60*/  ULOP3.LUT UR20, UR4, 0x10000, URZ, 0xfc, !UPT ;  /* 0x0001000004147892 */ /* 0x000fc4000f8efc3f */
[----:B------:R-:W-:Y:S01]  /*1b70*/  UIADD3 UR4, UR16, 0x2, URZ ;  /* 0x0000000210047890 */ /* 0x000fe2000fffe03f */
[----:B------:R-:W-:Y:S01]  /*1b80*/  @!P1 PRMT R4, RZ, 0x654, R4 ;  /* 0x00000654ff049816 */ /* 0x000fe20000000004 */
[----:B------:R-:W-:Y:S02]  /*1b90*/  ULEA UR18, UR39, UR20, 0xa ;  /* 0x0000001427127291 */ /* 0x000fe4000f8e503f */
[----:B------:R-:W-:Y:S02]  /*1ba0*/  UIADD3 UR8, UR16, 0x4, URZ ;  /* 0x0000000410087890 */ /* 0x000fe4000fffe03f */
[----:B------:R-:W-:Y:S02]  /*1bb0*/  UIADD3 UR6, UR18, 0x2, URZ ;  /* 0x0000000212067890 */ /* 0x000fe4000fffe03f */
[----:B------:R-:W-:Y:S01]  /*1bc0*/  UIADD3 UR10, UR18, 0x4, URZ ;  /* 0x00000004120a7890 */ /* 0x000fe2000fffe03f */
[----:B------:R-:W-:Y:S02]  /*1bd0*/  UMOV UR9, 0x40000040 ;  /* 0x4000004000097882 */ /* 0x000fe40000000000 */
[----:B------:R-:W-:Y:S01]  /*1be0*/  HGMMA.64x128x16.F32.BF16 R24, gdesc[UR16], RZ, !UPT, gsb0 ;  /* 0x01e00000101879f0 */ /* 0x000fe2000c0018ff */
        /* <DEDUP_REMOVED lines=88> */
[----:B------:R-:W-:Y:S01]  /*2170*/  FMUL.FTZ R73, R73, UR10 ;  /* 0x0000000a49497c20 */ /* 0x000fe20008410000 */
[----:B------:R-:W-:Y:S01]  /*2180*/  IMAD R75, R16, -0x2, R57 ;  /* 0xfffffffe104b7824 */ /* 0x000fe200078e0239 */
[----:B------:R-:W-:Y:S01]  /*2190*/  LEA R78, R88, 0xffffff80, 0x7 ;  /* 0xffffff80584e7811 */ /* 0x000fe200078e38ff */
[----:B------:R-:W-:-:S03]  /*21a0*/  IMAD R59, R16, -0x2, R59 ;  /* 0xfffffffe103b7824 */ /* 0x000fc600078e023b */
[----:B------:R-:W1:Y:S01]  /*21b0*/  MUFU.TANH R5, R5 ;  /* 0x0000000500057308 */ /* 0x000e620000002400 */
[----:B--2---:R-:W-:Y:S02]  /*21c0*/  IMAD R4, R153, 0xc0, R98 ;  /* 0x000000c099047824 */ /* 0x004fe400078e0262 */
[C---:B------:R-:W-:Y:S02]  /*21d0*/  VIADD R82, R59.reuse, UR6 ;  /* 0x000000063b527c36 */ /* 0x040fe40008000000 */
[----:B------:R-:W-:-:S03]  /*21e0*/  VIADD R79, R59, UR21 ;  /* 0x000000153b4f7c36 */ /* 0x000fc60008000000 */
[----:B------:R-:W2:Y:S01]  /*21f0*/  MUFU.TANH R0, R0 ;  /* 0x0000000000007308 */ /* 0x000ea20000002400 */
[----:B------:R-:W-:-:S07]  /*2200*/  VIADDMNMX R70, R4, R82, R75, PT ;  /* 0x0000005204467246 */ /* 0x000fce000380014b */
        /* <DEDUP_REMOVED lines=61> */
[----:B-----5:R-:W-:Y:S01]  /*25e0*/  IMAD.IADD R73, R79, 0x1, R4 ;  /* 0x000000014f497824 */ /* 0x020fe200078e0204 */
        /* <DEDUP_REMOVED lines=13> */
.L_x_11325:
[----:B------:R-:W-:-:S06]  /*26c0*/  UISETP.NE.AND UP1, UPT, UR7, 0x1, UPT ;  /* 0x000000010700788c */ /* 0x000fcc000bf25270 */
[----:B------:R-:W-:-:S05]  /*26d0*/  PLOP3.LUT P2, PT, PT, PT, UP1, 0x80, 0x0 ;  /* 0x000000000000781c */ /* 0x000fca0003f4f018 */
[----:B------:R-:W-:-:S08]  /*26e0*/  @UP1 ULDC.64 UR10, c[0x0][0x9e8] ;  /* 0x00027a00000a1ab9 */ /* 0x000fd00000000a00 */
[----:B------:R-:W-:-:S05]  /*26f0*/  @P2 IMAD.HI.U32 R58, R57, UR10, RZ ;  /* 0x0000000a393a2c27 */ /* 0x000fca000f8e00ff */
[----:B------:R-:W-:-:S07]  /*2700*/  @P2 SHF.R.U32.HI R57, RZ, UR11, R58 ;  /* 0x0000000bff392c19 */ /* 0x000fce000801163a */
.L_x_11326:
[----:B------:R-:W-:Y:S05]  /*2710*/  BSYNC B0 ;  /* 0x0000000000007941 */ /* 0x000fea0003800000 */
.L_x_11324:
[----:B------:R-:W-:-:S04]  /*2720*/  IMAD R57, R57, UR7, -R78 ;  /* 0x0000000739397c24 */ /* 0x000fc8000f8e0a4e */
[----:B------:R-:W-:-:S05]  /*2730*/  IMAD R57, R16, -0x2, R57 ;  /* 0xfffffffe10397824 */ /* 0x000fca00078e0239 */
[----:B------:R-:W-:Y:S02]  /*2740*/  VIMNMX R73, R73, R57, !PT ;  /* 0x0000003949497248 */ /* 0x000fe40007fe0100 */
[----:B------:R-:W-:-:S07]  /*2750*/  VIADDMNMX R70, R57, UR7, R70, PT ;  /* 0x0000000739467c46 */ /* 0x000fce000b800146 */
.L_x_11323:
        /* <DEDUP_REMOVED lines=180> */
[----:B------:R-:W-:Y:S01]  /*32a0*/  ISETP.GE.AND P6, PT, R74, 0x7a, PT ;  /* 0x0000007a4a00780c */ /* 0x000fe20003fc6270 */
[----:B------:R-:W-:-:S12]  /*32b0*/  IMAD.IADD R74, R79, 0x1, R5 ;  /* 0x000000014f4a7824 */ /* 0x000fd800078e0205 */
[----:B------:R-:W-:Y:S02]  /*32c0*/  @P6 LOP3.LUT R22, R22, 0x8000000, RZ, 0xfc, !PT ;  /* 0x0800000016166812 */ /* 0x000fe400078efcff */
[----:B------:R-:W-:-:S04]  /*32d0*/  ISETP.GT.AND P6, PT, R73, 0x79, !P6 ;  /* 0x000000794900780c */ /* 0x000fc800077c4270 */
[----:B------:R-:W-:Y:S02]  /*32e0*/  ISETP.LT.OR P6, PT, R70, 0x7a, P6 ;  /* 0x0000007a4600780c */ /* 0x000fe400037c1670 */
[----:B------:R-:W-:Y:S02]  /*32f0*/  VIADDMNMX R70, R5, R82, R75, PT ;  /* 0x0000005205467246 */ /* 0x000fe4000380014b */
        /* <DEDUP_REMOVED lines=17> */
.L_x_11329:
[----:B------:R-:W-:-:S06]  /*3410*/  UISETP.NE.AND UP1, UPT, UR7, 0x1, UPT ;  /* 0x000000010700788c */ /* 0x000fcc000bf25270 */
[----:B------:R-:W-:-:S05]  /*3420*/  PLOP3.LUT P6, PT, PT, PT, UP1, 0x80, 0x0 ;  /* 0x000000000000781c */ /* 0x000fca0003fcf018 */
[----:B------:R-:W-:-:S08]  /*3430*/  @UP1 ULDC.64 UR10, c[0x0][0x9e8] ;  /* 0x00027a00000a1ab9 */ /* 0x000fd00000000a00 */
[----:B------:R-:W-:Y:S01]  /*3440*/  @P6 IMAD.HI.U32 R40, R73, UR10, RZ ;  /* 0x0000000a49286c27 */ /* 0x000fe2000f8e00ff */
[----:B------:R-:W-:-:S13]  /*3450*/  PLOP3.LUT P6, PT, PT, PT, UP1, 0x80, 0x0 ;  /* 0x000000000000781c */ /* 0x000fda0003fcf018 */
[----:B------:R-:W-:-:S07]  /*3460*/  @P6 SHF.R.U32.HI R73, RZ, UR11, R40 ;  /* 0x0000000bff496c19 */ /* 0x000fce0008011628 */
.L_x_11330:
[----:B------:R-:W-:Y:S05]  /*3470*/  BSYNC B0 ;  /* 0x0000000000007941 */ /* 0x000fea0003800000 */
.L_x_11328:
[----:B------:R-:W-:-:S04]  /*3480*/  IMAD R73, R73, UR7, -R78 ;  /* 0x0000000749497c24 */ /* 0x000fc8000f8e0a4e */
[----:B------:R-:W-:-:S05]  /*3490*/  IMAD R73, R16, -0x2, R73 ;  /* 0xfffffffe10497824 */ /* 0x000fca00078e0249 */
[----:B------:R-:W-:Y:S02]  /*34a0*/  VIMNMX R74, R74, R73, !PT ;  /* 0x000000494a4a7248 */ /* 0x000fe40007fe0100 */
[----:B------:R-:W-:-:S07]  /*34b0*/  VIADDMNMX R70, R73, UR7, R70, PT ;  /* 0x0000000749467c46 */ /* 0x000fce000b800146 */
.L_x_11327:
[----:B------:R-:W-:Y:S01]  /*34c0*/  ISETP.GT.AND P2, PT, R74, 0x1, !P2 ;  /* 0x000000014a00780c */ /* 0x000fe20005744270 */
[----:B------:R-:W-:Y:S01]  /*34d0*/  ULDC UR10, c[0x0][0x988] ;  /* 0x00026200000a7ab9 */ /* 0x000fe20000000800 */
[----:B------:R-:W-:Y:S02]  /*34e0*/  LOP3.LUT P6, RZ, R22, 0x8, RZ, 0xc0, !PT ;  /* 0x0000000816ff7812 */ /* 0x000fe400078cc0ff */
[----:B------:R-:W-:Y:S02]  /*34f0*/  ISETP.LT.OR P2, PT, R70, 0x2, P2 ;  /* 0x000000024600780c */ /* 0x000fe40001741670 */
[----:B------:R-:W-:Y:S02]  /*3500*/  ISETP.GT.AND P3, PT, R74, 0x70, !P3 ;  /* 0x000000704a00780c */ /* 0x000fe40005f64270 */
[----:B------:R-:W-:Y:S02]  /*3510*/  FSEL R3, R3, -INF , !P2 ;  /* 0xff80000003037808 */ /* 0x000fe40005000000 */
[----:B------:R-:W-:-:S02]  /*3520*/  LOP3.LUT P2, RZ, R22, 0x2, RZ, 0xc0, !PT ;  /* 0x0000000216ff7812 */ /* 0x000fc4000784c0ff */
[C---:B------:R-:W-:Y:S02]  /*3530*/  ISETP.GT.AND P4, PT, R74.reuse, 0x71, !P4 ;  /* 0x000000714a00780c */ /* 0x040fe40006784270 */
[----:B------:R-:W-:Y:S02]  /*3540*/  ISETP.GT.AND P2, PT, R74, 0x8, !P2 ;  /* 0x000000084a00780c */ /* 0x000fe40005744270 */
[C---:B------:R-:W-:Y:S02]  /*3550*/  ISETP.LT.OR P3, PT, R70.reuse, 0x71, P3 ;  /* 0x000000714600780c */ /* 0x040fe40001f61670 */
[----:B------:R-:W-:Y:S02]  /*3560*/  ISETP.LT.OR P2, PT, R70, 0x9, P2 ;  /* 0x000000094600780c */ /* 0x000fe40001741670 */
[----:B------:R-:W-:Y:S02]  /*3570*/  ISETP.GT.AND P5, PT, R74, 0x78, !P5 ;  /* 0x000000784a00780c */ /* 0x000fe40006fa4270 */
        /* <DEDUP_REMOVED lines=84> */
[----:B------:R-:W0:Y:S01]  /*3ac0*/  SHFL.BFLY PT, R7, R6, 0x2, 0x1f ;  /* 0x0c401f0006077f89 */ /* 0x000e2200000e0000 */
[----:B------:R-:W-:-:S02]  /*3ad0*/  LOP3.LUT P6, RZ, R22, 0x10, RZ, 0xc0, !PT ;  /* 0x0000001016ff7812 */ /* 0x000fc400078cc0ff */
[----:B------:R-:W-:Y:S02]  /*3ae0*/  ISETP.LT.OR P2, PT, R70, 0x3a, P2 ;  /* 0x0000003a4600780c */ /* 0x000fe40001741670 */
[----:B------:R-:W-:Y:S02]  /*3af0*/  FSEL R26, R26, -INF , !P5 ;  /* 0xff8000001a1a7808 */ /* 0x000fe40006800000 */
        /* <DEDUP_REMOVED lines=67> */
[----:B------:R-:W-:Y:S01]  /*3f30*/  MUFU.EX2 R148, R148 ;  /* 0x0000009400947308 */ /* 0x000fe20000000800 */
[----:B------:R-:W-:Y:S01]  /*3f40*/  ISETP.LT.OR P2, PT, R70, 0x6a, P2 ;  /* 0x0000006a4600780c */ /* 0x000fe20001741670 */
[--C-:B------:R-:W-:Y:S01]  /*3f50*/  FFMA.FTZ R73, R90, UR10, -R75.reuse ;  /* 0x0000000a5a497c23 */ /* 0x100fe2000801084b */
[----:B------:R-:W-:Y:S01]  /*3f60*/  FMNMX.FTZ R6, R42, R77, !PT ;  /* 0x0000004d2a067209 */ /* 0x000fe20007810000 */
[--C-:B------:R-:W-:Y:S01]  /*3f70*/  FFMA.FTZ R81, R32, UR10, -R75.reuse ;  /* 0x0000000a20517c23 */ /* 0x100fe2000801084b */
[----:B------:R-:W-:Y:S01]  /*3f80*/  FSEL R12, R12, -INF , !P2 ;  /* 0xff8000000c0c7808 */ /* 0x000fe20005000000 */
[--C-:B------:R-:W-:Y:S01]  /*3f90*/  FFMA.FTZ R144, R72, UR10, -R75.reuse ;  /* 0x0000000a48907c23 */ /* 0x100fe2000801084b */
[----:B------:R-:W-:Y:S01]  /*3fa0*/  FMNMX.FTZ R77, R9, R6, !PT ;  /* 0x00000006094d7209 */ /* 0x000fe20007810000 */
[----:B------:R-:W0:Y:S01]  /*3fb0*/  MUFU.EX2 R71, R71 ;  /* 0x0000004700477308 */ /* 0x000e220000000800 */
[----:B------:R-:W-:Y:S01]  /*3fc0*/  FSEL R58, R15, -INF , !P4 ;  /* 0xff8000000f3a7808 */ /* 0x000fe20006000000 */
[--C-:B------:R-:W-:Y:S01]  /*3fd0*/  FFMA.FTZ R69, R69, UR10, -R75.reuse ;  /* 0x0000000a45457c23 */ /* 0x100fe2000801084b */
[----:B------:R-:W-:Y:S01]  /*3fe0*/  FMNMX.FTZ R6, R8, R77, !PT ;  /* 0x0000004d08067209 */ /* 0x000fe20007810000 */
[--C-:B------:R-:W-:Y:S01]  /*3ff0*/  FFMA.FTZ R146, R68, UR10, -R75.reuse ;  /* 0x0000000a44927c23 */ /* 0x100fe2000801084b */
[----:B------:R-:W-:Y:S01]  /*4000*/  ISETP.LT.OR P6, PT, R70, 0x7a, P6 ;  /* 0x0000007a4600780c */ /* 0x000fe200037c1670 */
        /* <DEDUP_REMOVED lines=10> */
[----:B------:R-:W2:Y:S01]  /*40b0*/  MUFU.EX2 R73, R73 ;  /* 0x0000004900497308 */ /* 0x000ea20000000800 */
        /* <DEDUP_REMOVED lines=8> */
[--C-:B------:R-:W-:Y:S01]  /*4140*/  FFMA.FTZ R59, R59, UR10, -R75.reuse ;  /* 0x0000000a3b3b7c23 */ /* 0x100fe2000801084b */
        /* <DEDUP_REMOVED lines=8> */
[----:B------:R-:W-:Y:S01]  /*41d0*/  FFMA.FTZ R55, R55, UR10, -R75 ;  /* 0x0000000a37377c23 */ /* 0x000fe2000801084b */
[----:B------:R-:W-:-:S04]  /*41e0*/  FMNMX.FTZ R6, R27, R6, !PT ;  /* 0x000000061b067209 */ /* 0x000fc80007810000 */
[----:B------:R-:W-:Y:S01]  /*41f0*/  FMNMX.FTZ R77, R29, R6, !PT ;  /* 0x000000061d4d7209 */ /* 0x000fe20007810000 */
[----:B------:R5:W-:Y:S03]  /*4200*/  MUFU.EX2 R67, R60 ;  /* 0x0000003c00437308 */ /* 0x000be60000000800 */
[----:B------:R-:W-:-:S04]  /*4210*/  FMNMX.FTZ R6, R30, R77, !PT ;  /* 0x0000004d1e067209 */ /* 0x000fc80007810000 */
[----:B------:R-:W-:Y:S01]  /*4220*/  FMNMX.FTZ R6, R33, R6, !PT ;  /* 0x0000000621067209 */ /* 0x000fe20007810000 */
[----:B------:R-:W4:Y:S01]  /*4230*/  MUFU.EX2 R146, R146 ;  /* 0x0000009200927308 */ /* 0x000f220000000800 */
[----:B-----5:R-:W-:Y:S01]  /*4240*/  FSEL R60, R21, -INF , !P6 ;  /* 0xff800000153c7808 */ /* 0x020fe20007000000 */
        /* <DEDUP_REMOVED lines=23> */
[----:B------:R-:W0:Y:S01]  /*43c0*/  SHFL.BFLY PT, R6, R77, 0x2, 0x1f ;  /* 0x0c401f004d067f89 */ /* 0x000e2200000e0000 */
[----:B------:R-:W-:Y:S08]  /*43d0*/  MUFU.EX2 R59, R59 ;  /* 0x0000003b003b7308 */ /* 0x000ff00000000800 */
[----:B------:R-:W-:Y:S08]  /*43e0*/  MUFU.EX2 R132, R132 ;  /* 0x0000008400847308 */ /* 0x000ff00000000800 */
[----:B------:R-:W-:Y:S01]  /*43f0*/  MUFU.EX2 R15, R15 ;  /* 0x0000000f000f7308 */ /* 0x000fe20000000800 */
[----:B0-----:R-:W-:-:S07]  /*4400*/  FMNMX.FTZ R46, R77, R6, !PT ;  /* 0x000000064d2e7209 */ /* 0x001fce0007810000 */
[----:B------:R-:W-:Y:S01]  /*4410*/  MUFU.EX2 R134, R134 ;  /* 0x0000008600867308 */ /* 0x000fe20000000800 */
[----:B------:R-:W-:Y:S01]  /*4420*/  FFMA.FTZ R77, R44, UR10, -R75 ;  /* 0x0000000a2c4d7c23 */ /* 0x000fe2000801084b */
[----:B------:R-:W0:Y:S06]  /*4430*/  SHFL.BFLY PT, R83, R46, 0x1, 0x1f ;  /* 0x0c201f002e537f89 */ /* 0x000e2c00000e0000 */
[----:B------:R-:W-:Y:S08]  /*4440*/  MUFU.EX2 R21, R21 ;  /* 0x0000001500157308 */ /* 0x000ff00000000800 */
[----:B------:R-:W-:Y:S08]  /*4450*/  MUFU.EX2 R128, R128 ;  /* 0x0000008000807308 */ /* 0x000ff00000000800 */
[----:B------:R-:W-:Y:S01]  /*4460*/  MUFU.EX2 R57, R57 ;  /* 0x0000003900397308 */ /* 0x000fe20000000800 */
[----:B0-----:R-:W-:-:S04]  /*4470*/  FMNMX.FTZ R6, R46, R83, !PT ;  /* 0x000000532e067209 */ /* 0x001fc80007810000 */
[C---:B------:R-:W-:Y:S01]  /*4480*/  FSETP.NEU.FTZ.AND P2, PT, R6.reuse, -INF , PT ;  /* 0xff8000000600780b */ /* 0x040fe20003f5d000 */
[----:B------:R-:W-:Y:S02]  /*4490*/  FMUL.FTZ R32, R6, UR10 ;  /* 0x0000000a06207c20 */ /* 0x000fe40008410000 */
[----:B------:R-:W-:Y:S03]  /*44a0*/  MUFU.EX2 R130, R130 ;  /* 0x0000008200827308 */ /* 0x000fe60000000800 */
[----:B------:R-:W-:Y:S02]  /*44b0*/  FSEL R32, R32, RZ, P2 ;  /* 0x000000ff20207208 */ /* 0x000fe40001000000 */
[----:B------:R-:W-:-:S03]  /*44c0*/  PLOP3.LUT P2, PT, PT, PT, UP0, 0x40, 0x0 ;  /* 0x000000000000781c */ /* 0x000fc60003f4e808 */
[----:B------:R-:W-:Y:S01]  /*44d0*/  MUFU.EX2 R55, R55 ;  /* 0x0000003700377308 */ /* 0x000fe20000000800 */
[--C-:B------:R-:W-:Y:S01]  /*44e0*/  FFMA.FTZ R149, R0, UR10, -R32.reuse ;  /* 0x0000000a00957c23 */ /* 0x100fe20008010820 */
[--C-:B------:R-:W-:Y:S01]  /*44f0*/  FFMA.FTZ R0, R3, UR10, -R32.reuse ;  /* 0x0000000a03007c23 */ /* 0x100fe20008010820 */
[----:B------:R-:W-:Y:S01]  /*4500*/  FADD.FTZ R3, R148, R71 ;  /* 0x0000004794037221 */ /* 0x000fe20000010000 */
[--C-:B------:R-:W-:Y:S01]  /*4510*/  FFMA.FTZ R151, R40, UR10, -R32.reuse ;  /* 0x0000000a28977c23 */ /* 0x100fe20008010820 */
[--C-:B------:R-:W-:Y:S01]  /*4520*/  FFMA.FTZ R2, R42, UR10, -R32.reuse ;  /* 0x0000000a2a027c23 */ /* 0x100fe20008010820 */
[--C-:B------:R-:W-:Y:S01]  /*4530*/  FFMA.FTZ R145, R9, UR10, -R32.reuse ;  /* 0x0000000a09917c23 */ /* 0x100fe20008010820 */
[----:B-1----:R-:W-:Y:S01]  /*4540*/  FADD.FTZ R34, R150, R3 ;  /* 0x0000000396227221 */ /* 0x002fe20000010000 */
[----:B------:R-:W-:Y:S01]  /*4550*/  MUFU.EX2 R149, R149 ;  /* 0x0000009500957308 */ /* 0x000fe20000000800 */
[--C-:B------:R-:W-:Y:S01]  /*4560*/  FFMA.FTZ R8, R8, UR10, -R32.reuse ;  /* 0x0000000a08087c23 */ /* 0x100fe20008010820 */
[----:B------:R-:W-:Y:S01]  /*4570*/  FFMA.FTZ R147, R11, UR10, -R32 ;  /* 0x0000000a0b937c23 */ /* 0x000fe20008010820 */
[----:B--2---:R-:W-:Y:S01]  /*4580*/  FADD.FTZ R3, R73, R34 ;  /* 0x0000002249037221 */ /* 0x004fe20000010000 */
[--C-:B------:R-:W-:Y:S01]  /*4590*/  FFMA.FTZ R10, R10, UR10, -R32.reuse ;  /* 0x0000000a0a0a7c23 */ /* 0x100fe20008010820 */
[--C-:B------:R-:W-:Y:S01]  /*45a0*/  FFMA.FTZ R141, R14, UR10, -R32.reuse ;  /* 0x0000000a0e8d7c23 */ /* 0x100fe20008010820 */
[--C-:B------:R-:W-:Y:S01]  /*45b0*/  FFMA.FTZ R14, R13, UR10, -R32.reuse ;  /* 0x0000000a0d0e7c23 */ /* 0x100fe20008010820 */
[----:B---3--:R-:W-:Y:S01]  /*45c0*/  FADD.FTZ R34, R144, R3 ;  /* 0x0000000390227221 */ /* 0x008fe20000010000 */
[----:B------:R-:W0:Y:S01]  /*45d0*/  MUFU.EX2 R0, R0 ;  /* 0x0000000000007308 */ /* 0x000e220000000800 */
[--C-:B------:R-:W-:Y:S01]  /*45e0*/  FFMA.FTZ R143, R25, UR10, -R32.reuse ;  /* 0x0000000a198f7c23 */ /* 0x100fe20008010820 */
[----:B------:R-:W-:Y:S01]  /*45f0*/  FFMA.FTZ R24, R24, UR10, -R32 ;  /* 0x0000000a18187c23 */ /* 0x000fe20008010820 */
[----:B----4-:R-:W-:Y:S01]  /*4600*/  FADD.FTZ R3, R69, R34 ;  /* 0x0000002245037221 */ /* 0x010fe20000010000 */
[--C-:B------:R-:W-:Y:S01]  /*4610*/  FFMA.FTZ R137, R28, UR10, -R32.reuse ;  /* 0x0000000a1c897c23 */ /* 0x100fe20008010820 */
[--C-:B------:R-:W-:Y:S01]  /*4620*/  FFMA.FTZ R28, R27, UR10, -R32.reuse ;  /* 0x0000000a1b1c7c23 */ /* 0x100fe20008010820 */
[--C-:B------:R-:W-:Y:S01]  /*4630*/  FFMA.FTZ R139, R29, UR10, -R32.reuse ;  /* 0x0000000a1d8b7c23 */ /* 0x100fe20008010820 */
[----:B------:R-:W-:Y:S01]  /*4640*/  FADD.FTZ R36, R146, R3 ;  /* 0x0000000392247221 */ /* 0x000fe20000010000 */
[----:B------:R-:W1:Y:S01]  /*4650*/  MUFU.EX2 R151, R151 ;  /* 0x0000009700977308 */ /* 0x000e620000000800 */
[--C-:B------:R-:W-:Y:S01]  /*4660*/  FFMA.FTZ R30, R30, UR10, -R32.reuse ;  /* 0x0000000a1e1e7c23 */ /* 0x100fe20008010820 */
[----:B------:R-:W-:Y:S01]  /*4670*/  FFMA.FTZ R133, R33, UR10, -R32 ;  /* 0x0000000a21857c23 */ /* 0x000fe20008010820 */
[----:B-----5:R-:W-:Y:S01]  /*4680*/  FADD.FTZ R3, R63, R36 ;  /* 0x000000243f037221 */ /* 0x020fe20000010000 */
[--C-:B------:R-:W-:Y:S01]  /*4690*/  FFMA.FTZ R34, R35, UR10, -R32.reuse ;  /* 0x0000000a23227c23 */ /* 0x100fe20008010820 */
[--C-:B------:R-:W-:Y:S01]  /*46a0*/  FFMA.FTZ R135, R37, UR10, -R32.reuse ;  /* 0x0000000a25877c23 */ /* 0x100fe20008010820 */
[----:B------:R-:W-:Y:S01]  /*46b0*/  FFMA.FTZ R129, R41, UR10, -R32 ;  /* 0x0000000a29817c23 */ /* 0x000fe20008010820 */
[----:B------:R-:W-:Y:S01]  /*46c0*/  FADD.FTZ R36, R140, R3 ;  /* 0x000000038c247221 */ /* 0x000fe20000010000 */
[----:B------:R-:W2:Y:S01]  /*46d0*/  MUFU.EX2 R2, R2 ;  /* 0x0000000200027308 */ /* 0x000ea20000000800 */
[----:B0-----:R-:W-:Y:S01]  /*46e0*/  FADD.FTZ R38, R149, R0 ;  /* 0x0000000095267221 */ /* 0x001fe20000010000 */
[----:B------:R-:W-:Y:S01]  /*46f0*/  FFMA.FTZ R131, R45, UR10, -R32 ;  /* 0x0000000a2d837c23 */ /* 0x000fe20008010820 */
[----:B------:R-:W-:Y:S01]  /*4700*/  FADD.FTZ R9, R67, R36 ;  /* 0x0000002443097221 */ /* 0x000fe20000010000 */
[--C-:B------:R-:W-:Y:S01]  /*4710*/  FFMA.FTZ R36, R39, UR10, -R32.reuse ;  /* 0x0000000a27247c23 */ /* 0x100fe20008010820 */
[--C-:B------:R-:W-:Y:S01]  /*4720*/  FFMA.FTZ R47, R47, UR10, -R32.reuse ;  /* 0x0000000a2f2f7c23 */ /* 0x100fe20008010820 */
[----:B------:R-:W-:Y:S01]  /*4730*/  FFMA.FTZ R49, R49, UR10, -R32 ;  /* 0x0000000a31317c23 */ /* 0x000fe20008010820 */
[----:B------:R-:W-:Y:S01]  /*4740*/  FADD.FTZ R40, R142, R9 ;  /* 0x000000098e287221 */ /* 0x000fe20000010000 */
[----:B------:R-:W0:Y:S01]  /*4750*/  MUFU.EX2 R145, R145 ;  /* 0x0000009100917308 */ /* 0x000e220000000800 */
[----:B-1----:R-:W-:Y:S01]  /*4760*/  FADD.FTZ R3, R151, R38 ;  /* 0x0000002697037221 */ /* 0x002fe20000010000 */
[----:B------:R-:W-:Y:S01]  /*4770*/  FFMA.FTZ R51, R51, UR10, -R32 ;  /* 0x0000000a33337c23 */ /* 0x000fe20008010820 */
[----:B------:R-:W-:Y:S01]  /*4780*/  FADD.FTZ R9, R61, R40 ;  /* 0x000000283d097221 */ /* 0x000fe20000010000 */
[--C-:B------:R-:W-:Y:S01]  /*4790*/  FFMA.FTZ R53, R53, UR10, -R32.reuse ;  /* 0x0000000a35357c23 */ /* 0x100fe20008010820 */
[----:B------:R-:W-:Y:S01]  /*47a0*/  FFMA.FTZ R58, R58, UR10, -R32 ;  /* 0x0000000a3a3a7c23 */ /* 0x000fe20008010820 */
[----:B------:R-:W-:-:S02]  /*47b0*/  F2FP.BF16.F32.PACK_AB R149, R0, R149 ;  /* 0x000000950095723e */ /* 0x000fc400000010ff */
[----:B------:R-:W1:Y:S01]  /*47c0*/  MUFU.EX2 R8, R8 ;  /* 0x0000000800087308 */ /* 0x000e620000000800 */
[C---:B--2---:R-:W-:Y:S01]  /*47d0*/  FADD.FTZ R38, R2.reuse, R3 ;  /* 0x0000000302267221 */ /* 0x044fe20000010000 */
[----:B------:R-:W-:Y:S02]  /*47e0*/  F2FP.BF16.F32.PACK_AB R151, R2, R151 ;  /* 0x000000970297723e */ /* 0x000fe400000010ff */
[----:B------:R-:W-:Y:S02]  /*47f0*/  F2FP.BF16.F32.PACK_AB R148, R71, R148 ;  /* 0x000000944794723e */ /* 0x000fe400000010ff */
[----:B------:R-:W-:Y:S02]  /*4800*/  F2FP.BF16.F32.PACK_AB R150, R73, R150 ;  /* 0x000000964996723e */ /* 0x000fe400000010ff */
[----:B------:R-:W2:Y:S01]  /*4810*/  MUFU.EX2 R147, R147 ;  /* 0x0000009300937308 */ /* 0x000ea20000000800 */
[----:B0-----:R-:W-:Y:S01]  /*4820*/  FADD.FTZ R3, R145, R38 ;  /* 0x0000002691037221 */ /* 0x001fe20000010000 */
[----:B------:R-:W-:Y:S01]  /*4830*/  FADD.FTZ R38, R136, R9 ;  /* 0x0000000988267221 */ /* 0x000fe20000010000 */
[----:B------:R-:W-:-:S02]  /*4840*/  F2FP.BF16.F32.PACK_AB R144, R69, R144 ;  /* 0x000000904590723e */ /* 0x000fc400000010ff */
[----:B------:R-:W-:Y:S01]  /*4850*/  F2FP.BF16.F32.PACK_AB R146, R63, R146 ;  /* 0x000000923f92723e */ /* 0x000fe200000010ff */
[----:B------:R-:W-:Y:S01]  /*4860*/  FADD.FTZ R9, R65, R38 ;  /* 0x0000002641097221 */ /* 0x000fe20000010000 */
[----:B------:R-:W-:Y:S01]  /*4870*/  FFMA.FTZ R38, R43, UR10, -R32 ;  /* 0x0000000a2b267c23 */ /* 0x000fe20008010820 */
        /* <DEDUP_REMOVED lines=15> */
[C---:B0-----:R-:W-:Y:S01]  /*4970*/  FADD.FTZ R40, R10.reuse, R3 ;  /* 0x000000030a287221 */ /* 0x041fe20000010000 */
[----:B------:R-:W-:-:S06]  /*4980*/  F2FP.BF16.F32.PACK_AB R147, R10, R147 ;  /* 0x000000930a93723e */ /* 0x000fcc00000010ff */
[----:B------:R-:W0:Y:S01]  /*4990*/  MUFU.EX2 R143, R143 ;  /* 0x0000008f008f7308 */ /* 0x000e220000000800 */
[----:B-1----:R-:W-:-:S07]  /*49a0*/  FADD.FTZ R3, R141, R40 ;  /* 0x000000288d037221 */ /* 0x002fce0000010000 */
[----:B------:R-:W1:Y:S01]  /*49b0*/  MUFU.EX2 R24, R24 ;  /* 0x0000001800187308 */ /* 0x000e620000000800 */
[----:B--2---:R-:W-:Y:S01]  /*49c0*/  FADD.FTZ R40, R14, R3 ;  /* 0x000000030e287221 */ /* 0x004fe20000010000 */
[----:B------:R-:W-:Y:S01]  /*49d0*/  FFMA.FTZ R3, R12, UR10, -R32 ;  /* 0x0000000a0c037c23 */ /* 0x000fe20008010820 */
[----:B------:R-:W-:-:S05]  /*49e0*/  F2FP.BF16.F32.PACK_AB R141, R14, R141 ;  /* 0x0000008d0e8d723e */ /* 0x000fca00000010ff */
[----:B------:R-:W2:Y:S01]  /*49f0*/  MUFU.EX2 R137, R137 ;  /* 0x0000008900897308 */ /* 0x000ea20000000800 */
[----:B0-----:R-:W-:Y:S01]  /*4a00*/  FADD.FTZ R11, R143, R40 ;  /* 0x000000288f0b7221 */ /* 0x001fe20000010000 */
[----:B------:R-:W-:Y:S01]  /*4a10*/  FADD.FTZ R40, R134, R9 ;  /* 0x0000000986287221 */ /* 0x000fe20000010000 */
[----:B------:R-:W-:Y:S01]  /*4a20*/  FFMA.FTZ R9, R20, UR10, -R32 ;  /* 0x0000000a14097c23 */ /* 0x000fe20008010820 */
[C---:B------:R-:W-:Y:S02]  /*4a30*/  F2FP.BF16.F32.PACK_AB R134, R21.reuse, R134 ;  /* 0x000000861586723e */ /* 0x040fe400000010ff */
[----:B------:R-:W-:Y:S02]  /*4a40*/  FADD.FTZ R25, R21, R40 ;  /* 0x0000002815197221 */ /* 0x000fe40000010000 */
[----:B------:R-:W0:Y:S01]  /*4a50*/  MUFU.EX2 R28, R28 ;  /* 0x0000001c001c7308 */ /* 0x000e220000000800 */
[----:B-1----:R-:W-:Y:S01]  /*4a60*/  FADD.FTZ R20, R24, R11 ;  /* 0x0000000b18147221 */ /* 0x002fe20000010000 */
[--C-:B------:R-:W-:Y:S01]  /*4a70*/  FFMA.FTZ R11, R26, UR10, -R32.reuse ;  /* 0x0000000a1a0b7c23 */ /* 0x100fe20008010820 */
[----:B------:R-:W-:Y:S01]  /*4a80*/  FADD.FTZ R26, R128, R25 ;  /* 0x00000019801a7221 */ /* 0x000fe20000010000 */
[----:B------:R-:W-:Y:S01]  /*4a90*/  FFMA.FTZ R32, R60, UR10, -R32 ;  /* 0x0000000a3c207c23 */ /* 0x000fe20008010820 */
[----:B------:R-:W-:-:S02]  /*4aa0*/  F2FP.BF16.F32.PACK_AB R128, R57, R128 ;  /* 0x000000803980723e */ /* 0x000fc400000010ff */
[----:B------:R-:W-:Y:S01]  /*4ab0*/  FADD.FTZ R25, R57, R26 ;  /* 0x0000001a39197221 */ /* 0x000fe20000010000 */
[----:B------:R-:W1:Y:S01]  /*4ac0*/  MUFU.EX2 R139, R139 ;  /* 0x0000008b008b7308 */ /* 0x000e620000000800 */
[----:B--2---:R-:W-:Y:S01]  /*4ad0*/  FADD.FTZ R13, R137, R20 ;  /* 0x00000014890d7221 */ /* 0x004fe20000010000 */
[----:B------:R-:W-:Y:S01]  /*4ae0*/  F2FP.BF16.F32.PACK_AB R143, R24, R143 ;  /* 0x0000008f188f723e */ /* 0x000fe200000010ff */
[----:B------:R-:W-:Y:S01]  /*4af0*/  FADD.FTZ R40, R130, R25 ;  /* 0x0000001982287221 */ /* 0x000fe20000010000 */
[----:B------:R-:W-:-:S03]  /*4b00*/  F2FP.BF16.F32.PACK_AB R130, R55, R130 ;  /* 0x000000823782723e */ /* 0x000fc600000010ff */
[----:B------:R-:W-:Y:S01]  /*4b10*/  FADD.FTZ R25, R55, R40 ;  /* 0x0000002837197221 */ /* 0x000fe20000010000 */
        /* <DEDUP_REMOVED lines=33> */
[----:B------:R-:W0:Y:S01]  /*4d30*/  MUFU.EX2 R81, R81 ;  /* 0x0000005100517308 */ /* 0x000e220000000800 */
[----:B-1----:R-:W-:-:S07]  /*4d40*/  FADD.FTZ R42, R120, R15 ;  /* 0x0000000f782a7221 */ /* 0x002fce0000010000 */
[----:B------:R-:W-:Y:S08]  /*4d50*/  MUFU.EX2 R12, R47 ;  /* 0x0000002f000c7308 */ /* 0x000ff00000000800 */
[----:B------:R-:W1:Y:S01]  /*4d60*/  MUFU.EX2 R122, R122 ;  /* 0x0000007a007a7308 */ /* 0x000e620000000800 */
[C---:B0-----:R-:W-:Y:S01]  /*4d70*/  FADD.FTZ R13, R81.reuse, R42 ;  /* 0x0000002a510d7221 */ /* 0x041fe20000010000 */
[----:B------:R-:W-:-:S06]  /*4d80*/  F2FP.BF16.F32.PACK_AB R120, R81, R120 ;  /* 0x000000785178723e */ /* 0x000fcc00000010ff */
[----:B------:R-:W-:Y:S08]  /*4d90*/  MUFU.EX2 R49, R49 ;  /* 0x0000003100317308 */ /* 0x000ff00000000800 */
[----:B------:R-:W0:Y:S01]  /*4da0*/  MUFU.EX2 R31, R31 ;  /* 0x0000001f001f7308 */ /* 0x000e220000000800 */
[----:B-1----:R-:W-:-:S07]  /*4db0*/  FADD.FTZ R42, R122, R13 ;  /* 0x0000000d7a2a7221 */ /* 0x002fce0000010000 */
[----:B------:R-:W1:Y:S08]  /*4dc0*/  MUFU.EX2 R20, R51 ;  /* 0x0000003300147308 */ /* 0x000e700000000800 */
[----:B------:R-:W-:Y:S01]  /*4dd0*/  MUFU.EX2 R53, R53 ;  /* 0x0000003500357308 */ /* 0x000fe20000000800 */
[----:B0-----:R-:W-:-:S07]  /*4de0*/  F2FP.BF16.F32.PACK_AB R122, R31, R122 ;  /* 0x0000007a1f7a723e */ /* 0x001fce00000010ff */
[----:B------:R0:W2:Y:S01]  /*4df0*/  MUFU.EX2 R26, R3 ;  /* 0x00000003001a7308 */ /* 0x0000a20000000800 */
[----:B-1----:R-:W-:-:S07]  /*4e00*/  F2FP.BF16.F32.PACK_AB R125, R20, R49 ;  /* 0x00000031147d723e */ /* 0x002fce00000010ff */
[----:B------:R-:W1:Y:S01]  /*4e10*/  MUFU.EX2 R9, R9 ;  /* 0x0000000900097308 */ /* 0x000e620000000800 */
[----:B0-----:R-:W-:Y:S01]  /*4e20*/  FADD.FTZ R3, R131, R40 ;  /* 0x0000002883037221 */ /* 0x001fe20000010000 */
[----:B------:R-:W-:-:S03]  /*4e30*/  F2FP.BF16.F32.PACK_AB R131, R12, R131 ;  /* 0x000000830c83723e */ /* 0x000fc600000010ff */
[----:B------:R-:W-:Y:S01]  /*4e40*/  FADD.FTZ R40, R12, R3 ;  /* 0x000000030c287221 */ /* 0x000fe20000010000 */
[----:B------:R-:W-:Y:S01]  /*4e50*/  FADD.FTZ R3, R31, R42 ;  /* 0x0000002a1f037221 */ /* 0x000fe20000010000 */
[----:B------:R-:W-:Y:S01]  /*4e60*/  IMAD.IADD R42, R17, 0x1, -R18 ;  /* 0x00000001112a7824 */ /* 0x000fe200078e0a12 */
[----:B------:R-:W0:Y:S01]  /*4e70*/  MUFU.EX2 R58, R58 ;  /* 0x0000003a003a7308 */ /* 0x000e220000000800 */
[----:B------:R-:W-:Y:S01]  /*4e80*/  FADD.FTZ R13, R49, R40 ;  /* 0x00000028310d7221 */ /* 0x000fe20000010000 */
[----:B--2---:R-:W-:Y:S01]  /*4e90*/  F2FP.BF16.F32.PACK_AB R127, R26, R53 ;  /* 0x000000351a7f723e */ /* 0x004fe200000010ff */
[----:B------:R-:W-:Y:S02]  /*4ea0*/  IMAD R42, R153, 0xc0, R42 ;  /* 0x000000c0992a7824 */ /* 0x000fe400078e022a */
[----:B------:R-:W-:-:S03]  /*4eb0*/  FADD.FTZ R0, R20, R13 ;  /* 0x0000000d14007221 */ /* 0x000fc60000010000 */
[----:B------:R-:W2:Y:S01]  /*4ec0*/  MUFU.EX2 R11, R11 ;  /* 0x0000000b000b7308 */ /* 0x000ea20000000800 */
[----:B------:R-:W-:Y:S01]  /*4ed0*/  FADD.FTZ R13, R53, R0 ;  /* 0x00000000350d7221 */ /* 0x000fe20000010000 */
[----:B------:R-:W-:-:S03]  /*4ee0*/  R2UR UR14, R42 ;  /* 0x000000002a0e72ca */ /* 0x000fc600000e0000 */
[----:B------:R-:W-:-:S03]  /*4ef0*/  FADD.FTZ R0, R26, R13 ;  /* 0x0000000d1a007221 */ /* 0x000fc60000010000 */
[----:B------:R-:W3:Y:S01]  /*4f00*/  MUFU.EX2 R32, R32 ;  /* 0x0000002000207308 */ /* 0x000ee20000000800 */
[----:B-1----:R-:W-:Y:S01]  /*4f10*/  FADD.FTZ R13, R9, R0 ;  /* 0x00000000090d7221 */ /* 0x002fe20000010000 */
[----:B0-----:R-:W-:-:S03]  /*4f20*/  F2FP.BF16.F32.PACK_AB R121, R58, R9 ;  /* 0x000000093a79723e */ /* 0x001fc600000010ff */
[----:B------:R-:W-:Y:S02]  /*4f30*/  FADD.FTZ R0, R58, R13 ;  /* 0x0000000d3a007221 */ /* 0x000fe40000010000 */
[----:B------:R-:W-:Y:S02]  /*4f40*/  UIADD3 UR6, UR14, UR6, URZ ;  /* 0x000000060e067290 */ /* 0x000fe4000fffe03f */
[----:B--2---:R-:W-:Y:S01]  /*4f50*/  FADD.FTZ R13, R11, R0 ;  /* 0x000000000b0d7221 */ /* 0x004fe20000010000 */
[----:B------:R-:W-:-:S03]  /*4f60*/  VIADD R0, R88, 0xfffffffe ;  /* 0xfffffffe58007836 */ /* 0x000fc60000000000 */
        /* <DEDUP_REMOVED lines=14> */
.L_x_11332:
[----:B------:R-:W-:-:S11]  /*5050*/  UISETP.NE.AND UP1, UPT, UR7, 0x1, UPT ;  /* 0x000000010700788c */ /* 0x000fd6000bf25270 */
[----:B------:R-:W-:Y:S02]  /*5060*/  @UP1 ULDC.64 UR18, c[0x0][0x9e8] ;  /* 0x00027a0000121ab9 */ /* 0x000fe40000000a00 */
[----:B------:R-:W-:-:S04]  /*5070*/  UIMAD.WIDE.U32 UR14, UR11, UR18, URZ ;  /* 0x000000120b0e72a5 */ /* 0x000fc8000f8e003f */
[----:B------:R-:W-:-:S12]  /*5080*/  @UP1 USHF.R.U32.HI UR11, URZ, UR19, UR15 ;  /* 0x000000133f0b1299 */ /* 0x000fd8000801160f */
.L_x_11333:
[----:B------:R-:W-:-:S04]  /*5090*/  UIMAD UR7, UR11, UR7, UR7 ;  /* 0x000000070b0772a4 */ /* 0x000fc8000f8e0207 */
[----:B------:R-:W-:-:S04]  /*50a0*/  UISETP.LT.AND UP1, UPT, UR6, UR7, UPT ;  /* 0x000000070600728c */ /* 0x000fc8000bf21270 */
[----:B------:R-:W-:-:S12]  /*50b0*/  USEL UR6, UR6, UR7, UP1 ;  /* 0x0000000706067287 */ /* 0x000fd80008800000 */
.L_x_11331:
        /* <DEDUP_REMOVED lines=23> */
[----:B------:R-:W-:Y:S01]  /*5230*/  IADD3 R15, R4, R17, -R18 ;  /* 0x00000011040f7210 */ /* 0x000fe20007ffe812 */
        /* <DEDUP_REMOVED lines=8> */
.L_x_11351:
        /* <DEDUP_REMOVED lines=9> */
.L_x_11336:
[----:B------:R-:W-:Y:S01]  /*5350*/  ULEA UR6, UR27, UR45, 0x3 ;  /* 0x0000002d1b067291 */ /* 0x000fe2000f8e183f */
[----:B------:R-:W-:-:S05]  /*5360*/  IMAD.U32 R8, RZ, RZ, UR26 ;  /* 0x0000001aff087e24 */ /* 0x000fca000f8e00ff */
[----:B------:R-:W-:-:S04]  /*5370*/  SHF.L.U32 R8, R8, 0x1f, RZ ;  /* 0x0000001f08087819 */ /* 0x000fc800000006ff */
[----:B------:R0:W1:Y:S01]  /*5380*/  SYNCS.PHASECHK.TRANS64.TRYWAIT P2, [UR6+0x16830], R8 ;  /* 0x01683008ff0075a7 */ /* 0x0000620008040146 */
[----:B------:R-:W-:Y:S05]  /*5390*/  @!P0 BRA `(.L_x_11337) ;  /* 0x0000000000048947 */ /* 0x000fea0003800000 */
[----:B------:R-:W-:Y:S01]  /*53a0*/  BPT.TRAP 0x1 ;  /* 0x000000040000795c */ /* 0x000fe20000300000 */
.L_x_11337:
[----:B-1----:R-:W-:Y:S05]  /*53b0*/  @P2 BRA `(.L_x_11335) ;  /* 0x0000000000082947 */ /* 0x002fea0003800000 */
[----:B------:R-:W1:Y:S02]  /*53c0*/  SYNCS.PHASECHK.TRANS64.TRYWAIT P2, [UR6+0x16830], R8 ;  /* 0x01683008ff0075a7 */ /* 0x000e640008040146 */
[----:B-1----:R-:W-:Y:S05]  /*53d0*/  @!P2 BRA `(.L_x_11338) ;  /* 0x000000f80004a947 */ /* 0x002fea0003800000 */
.L_x_11335:
[----:B------:R-:W2:Y:S01]  /*53e0*/  S2R R10, SR_TID.X ;  /* 0x00000000000a7919 */ /* 0x000ea20000002100 */
        /* <DEDUP_REMOVED lines=8> */
[----:B--2---:R-:W-:-:S05]  /*5470*/  SHF.R.U32.HI R10, RZ, 0x7, R10 ;  /* 0x00000007ff0a7819 */ /* 0x004fca000001160a */
[----:B01----:R-:W-:-:S05]  /*5480*/  VIADD R8, R10, 0x8 ;  /* 0x000000080a087836 */ /* 0x003fca0000000000 */
        /* <DEDUP_REMOVED lines=16> */
.L_x_11340:
[----:B------:R-:W-:Y:S01]  /*5590*/  ULEA UR6, UR39, UR45, 0x3 ;  /* 0x0000002d27067291 */ /* 0x000fe2000f8e183f */
[----:B------:R-:W-:-:S05]  /*55a0*/  IMAD.U32 R8, RZ, RZ, UR38 ;  /* 0x00000026ff087e24 */ /* 0x000fca000f8e00ff */
[----:B------:R-:W-:-:S04]  /*55b0*/  SHF.L.U32 R8, R8, 0x1f, RZ ;  /* 0x0000001f08087819 */ /* 0x000fc800000006ff */
[----:B------:R0:W1:Y:S01]  /*55c0*/  SYNCS.PHASECHK.TRANS64.TRYWAIT P2, [UR6+0x16850], R8 ;  /* 0x01685008ff0075a7 */ /* 0x0000620008040146 */
[----:B------:R-:W-:Y:S05]  /*55d0*/  @!P0 BRA `(.L_x_11341) ;  /* 0x0000000000048947 */ /* 0x000fea0003800000 */
[----:B------:R-:W-:Y:S01]  /*55e0*/  BPT.TRAP 0x1 ;  /* 0x000000040000795c */ /* 0x000fe20000300000 */
.L_x_11341:
[----:B-1----:R-:W-:Y:S05]  /*55f0*/  @P2 BRA `(.L_x_11339) ;  /* 0x0000000000082947 */ /* 0x002fea0003800000 */
[----:B------:R-:W1:Y:S02]  /*5600*/  SYNCS.PHASECHK.TRANS64.TRYWAIT P2, [UR6+0x16850], R8 ;  /* 0x01685008ff0075a7 */ /* 0x000e640008040146 */
[----:B-1----:R-:W-:Y:S05]  /*5610*/  @!P2 BRA `(.L_x_11342) ;  /* 0x000000f4008ca947 */ /* 0x002fea0003800000 */
.L_x_11339:
        /* <DEDUP_REMOVED lines=9> */
[----:B01----:R-:W-:Y:S01]  /*56b0*/  FMUL.FTZ R8, R24, UR23 ;  /* 0x0000001718087c20 */ /* 0x003fe20008410000 */
        /* <DEDUP_REMOVED lines=56> */
[----:B------:R-:W-:Y:S02]  /*5a40*/  IMAD.SHL.U32 R82, R0, 0x80, RZ ;  /* 0x0000008000527824 */ /* 0x000fe400078e00ff */
        /* <DEDUP_REMOVED lines=9> */
[----:B------:R-:W-:Y:S01]  /*5ae0*/  FMUL.FTZ R83, R84, UR23 ;  /* 0x0000001754537c20 */ /* 0x000fe20008410000 */
[----:B------:R-:W-:Y:S01]  /*5af0*/  FMUL.FTZ R84, R85, UR23 ;  /* 0x0000001755547c20 */ /* 0x000fe20008410000 */
[----:B------:R-:W-:Y:S01]  /*5b00*/  FMUL.FTZ R79, R86, UR23 ;  /* 0x00000017564f7c20 */ /* 0x000fe20008410000 */
[----:B------:R-:W-:Y:S01]  /*5b10*/  FMUL.FTZ R81, R87, UR23 ;  /* 0x0000001757517c20 */ /* 0x000fe20008410000 */
[----:B------:R-:W-:Y:S01]  /*5b20*/  @!P1 LEA R39, R39, UR45, 0x3 ;  /* 0x0000002d27279c11 */ /* 0x000fe2000f8e18ff */
[----:B------:R-:W0:Y:S01]  /*5b30*/  MUFU.TANH R8, R8 ;  /* 0x0000000800087308 */ /* 0x000e220000002400 */
[----:B------:R-:W-:-:S02]  /*5b40*/  IADD3 R85, R17, 0x1, -R82 ;  /* 0x0000000111557810 */ /* 0x000fc40007ffe852 */
[----:B------:R-:W-:Y:S01]  /*5b50*/  SEL R38, R38, 0x9, !P2 ;  /* 0x0000000926267807 */ /* 0x000fe20005000000 */
[----:B------:R-:W-:Y:S01]  /*5b60*/  @!P1 VIADD R39, R39, 0x16840 ;  /* 0x0001684027279836 */ /* 0x000fe20000000000 */
[----:B------:R-:W-:Y:S01]  /*5b70*/  PLOP3.LUT P2, PT, PT, PT, UP0, 0x40, 0x0 ;  /* 0x000000000000781c */ /* 0x000fe20003f4e808 */
[----:B------:R-:W-:Y:S02]  /*5b80*/  IMAD.IADD R85, R85, 0x1, -R18 ;  /* 0x0000000155557824 */ /* 0x000fe400078e0a12 */
[----:B------:R-:W1:Y:S01]  /*5b90*/  MUFU.TANH R10, R10 ;  /* 0x0000000a000a7308 */ /* 0x000e620000002400 */
[----:B------:R-:W-:Y:S01]  /*5ba0*/  @!P1 PRMT R39, RZ, 0x654, R39 ;  /* 0x00000654ff279816 */ /* 0x000fe20000000027 */
[----:B------:R-:W-:-:S04]  /*5bb0*/  IMAD R85, R16, -0x2, R85 ;  /* 0xfffffffe10557824 */ /* 0x000fc800078e0255 */
[----:B------:R-:W-:Y:S02]  /*5bc0*/  VIADD R87, R85, UR21 ;  /* 0x0000001555577c36 */ /* 0x000fe40008000000 */
[----:B------:R-:W2:Y:S01]  /*5bd0*/  MUFU.TANH R12, R12 ;  /* 0x0000000c000c7308 */ /* 0x000ea20000002400 */
[----:B------:R-:W-:Y:S02]  /*5be0*/  WARPGROUP.DEPBAR.LE gsb0, 0x0 ;  /* 0x00008000000079c5 */ /* 0x000fe40000010000 */
[----:B------:R-:W-:-:S05]  /*5bf0*/  WARPGROUP.ARRIVE ;  /* 0x00000000000079c5 */ /* 0x000fca0000000000 */
[----:B------:R-:W3:Y:S01]  /*5c00*/  MUFU.TANH R14, R14 ;  /* 0x0000000e000e7308 */ /* 0x000ee20000002400 */
[----:B------:R-:W-:Y:S01]  /*5c10*/  HGMMA.64x64x16.F32.BF16 R88, R144, gdesc[UR4].tnspB, R88, gsb0 ;  /* 0x40e0000490587df0 */ /* 0x000fe20008001858 */
[----:B------:R-:W-:Y:S01]  /*5c20*/  UIADD3 UR6, UR10, 0x100, URZ ;  /* 0x000001000a067890 */ /* 0x000fe2000fffe03f */
[----:B------:R-:W-:-:S05]  /*5c30*/  UMOV UR7, 0x40000040 ;  /* 0x4000004000077882 */ /* 0x000fca0000000000 */
        /* <DEDUP_REMOVED lines=12> */
[----:B------:R-:W-:Y:S01]  /*5d00*/  HGMMA.64x64x16.F32.BF16 R88, R140, gdesc[UR4].tnspB, R88, gsb0 ;  /* 0x40e000048c587df0 */ /* 0x000fe20008001858 */
        /* <DEDUP_REMOVED lines=74> */
[----:B------:R-:W-:Y:S03]  /*61b0*/  HGMMA.64x64x16.F32.BF16 R88, R120, gdesc[UR4].tnspB, R88, gsb0 ;  /* 0x40e0000478587df0 */ /* 0x000fe60008001858 */
[----:B------:R-:W-:Y:S02]  /*61c0*/  WARPGROUP.DEPBAR.LE gsb0, 0x0 ;  /* 0x00008000000079c5 */ /* 0x000fe40000010000 */
[----:B------:R0:W-:Y:S06]  /*61d0*/  BAR.ARV R38, 0x100 ;  /* 0x000400260000751d */ /* 0x0001ec0000002000 */
[----:B------:R-:W-:Y:S01]  /*61e0*/  VIADD R120, R85, UR22 ;  /* 0x0000001655787c36 */ /* 0x000fe20008000000 */
[----:B------:R0:W-:Y:S01]  /*61f0*/  @!P1 SYNCS.ARRIVE.TRANS64.RED.A1T0 RZ, [R39+URZ], RZ ;  /* 0x000000ff27ff99a7 */ /* 0x0001e2000810043f */
[----:B------:R-:W-:-:S02]  /*6200*/  IMAD.IADD R85, R4, 0x1, R87 ;  /* 0x0000000104557824 */ /* 0x000fc400078e0257 */
[----:B------:R-:W-:Y:S01]  /*6210*/  IMAD.IADD R86, R4, 0x1, R120 ;  /* 0x0000000104567824 */ /* 0x000fe200078e0278 */
[----:B-1234-:R-:W-:Y:S06]  /*6220*/  @P2 BRA `(.L_x_11343) ;  /* 0x0000000000582947 */ /* 0x01efec0003800000 */
[----:B------:R-:W-:Y:S01]  /*6230*/  ISETP.GT.AND P2, PT, R15, -0x1, PT ;  /* 0xffffffff0f00780c */ /* 0x000fe20003f44270 */
[----:B------:R-:W-:-:S12]  /*6240*/  BSSY B0, `(.L_x_11344) ;  /* 0x0000010000007945 */ /* 0x000fd80003800000 */
[----:B------:R-:W-:Y:S05]  /*6250*/  @P2 BRA `(.L_x_11345) ;  /* 0x0000000000202947 */ /* 0x000fea0003800000 */
[----:B------:R-:W-:-:S05]  /*6260*/  IMAD.U32 R123, RZ, RZ, UR25 ;  /* 0x00000019ff7b7e24 */ /* 0x000fca000f8e00ff */
[----:B------:R-:W-:-:S13]  /*6270*/  ISETP.NE.AND P2, PT, R123, 0x1, PT ;  /* 0x000000017b00780c */ /* 0x000fda0003f45270 */
[----:B0-----:R-:W0:Y:S02]  /*6280*/  @P2 LDC.64 R38, c[0x0][0x9e8] ;  /* 0x00027a00ff262b82 */ /* 0x001e240000000a00 */
[----:B0-----:R-:W-:-:S04]  /*6290*/  @P2 IMAD.HI.U32 R122, R11, R38, RZ ;  /* 0x000000260b7a2227 */ /* 0x001fc800078e00ff */
[----:B------:R-:W-:Y:S01]  /*62a0*/  IMAD.MOV.U32 R38, RZ, RZ, R11 ;  /* 0x000000ffff267224 */ /* 0x000fe200078e000b */
[----:B------:R-:W-:-:S04]  /*62b0*/  @P2 SHF.R.U32.HI R38, RZ, R39, R122 ;  /* 0x00000027ff262219 */ /* 0x000fc8000001167a */
[----:B------:R-:W-:Y:S01]  /*62c0*/  LOP3.LUT R121, RZ, R38, RZ, 0x33, !PT ;  /* 0x00000026ff797212 */ /* 0x000fe200078e33ff */
[----:B------:R-:W-:Y:S06]  /*62d0*/  BRA `(.L_x_11346) ;  /* 0x0000000000187947 */ /* 0x000fec0003800000 */
.L_x_11345:
[----:B------:R-:W-:Y:S02]  /*62e0*/  IMAD.U32 R123, RZ, RZ, UR25 ;  /* 0x00000019ff7b7e24 */ /* 0x000fe4000f8e00ff */
[----:B------:R-:W-:-:S03]  /*62f0*/  IMAD.MOV.U32 R121, RZ, RZ, R15 ;  /* 0x000000ffff797224 */ /* 0x000fc600078e000f */
[----:B------:R-:W-:-:S13]  /*6300*/  ISETP.NE.AND P2, PT, R123, 0x1, PT ;  /* 0x000000017b00780c */ /* 0x000fda0003f45270 */
[----:B0-----:R-:W0:Y:S02]  /*6310*/  @P2 LDC.64 R38, c[0x0][0x9e8] ;  /* 0x00027a00ff262b82 */ /* 0x001e240000000a00 */
[----:B0-----:R-:W-:-:S05]  /*6320*/  @P2 IMAD.HI.U32 R38, R15, R38, RZ ;  /* 0x000000260f262227 */ /* 0x001fca00078e00ff */
[----:B------:R-:W-:-:S07]  /*6330*/  @P2 SHF.R.U32.HI R121, RZ, R39, R38 ;  /* 0x00000027ff792219 */ /* 0x000fce0000011626 */
.L_x_11346:
[----:B------:R-:W-:Y:S05]  /*6340*/  BSYNC B0 ;  /* 0x0000000000007941 */ /* 0x000fea0003800000 */
.L_x_11344:
[----:B------:R-:W-:-:S04]  /*6350*/  IMAD R39, R121, R123, -R82 ;  /* 0x0000007b79277224 */ /* 0x000fc800078e0a52 */
[----:B------:R-:W-:-:S05]  /*6360*/  IMAD R39, R16, -0x2, R39 ;  /* 0xfffffffe10277824 */ /* 0x000fca00078e0227 */
[----:B------:R-:W-:Y:S02]  /*6370*/  VIADDMNMX R86, R39, R123, R86, PT ;  /* 0x0000007b27567246 */ /* 0x000fe40003800156 */
[----:B------:R-:W-:-:S07]  /*6380*/  VIMNMX R85, R85, R39, !PT ;  /* 0x0000002755557248 */ /* 0x000fce0007fe0100 */
.L_x_11343:
[----:B------:R-:W-:Y:S01]  /*6390*/  ISETP.GT.AND P2, PT, R0, -0x1, PT ;  /* 0xffffffff0000780c */ /* 0x000fe20003f44270 */
[C---:B------:R-:W-:Y:S02]  /*63a0*/  IMAD.IADD R120, R5.reuse, 0x1, R120 ;  /* 0x0000000105787824 */ /* 0x040fe400078e0278 */
[----:B------:R-:W-:Y:S01]  /*63b0*/  IMAD.IADD R87, R5, 0x1, R87 ;  /* 0x0000000105577824 */ /* 0x000fe200078e0257 */
[C---:B------:R-:W-:Y:S02]  /*63c0*/  ISETP.GT.AND P5, PT, R85.reuse, RZ, P2 ;  /* 0x000000ff5500720c */ /* 0x040fe400017a4270 */
[C---:B------:R-:W-:Y:S02]  /*63d0*/  ISETP.GT.AND P4, PT, R85.reuse, 0x1, P2 ;  /* 0x000000015500780c */ /* 0x040fe40001784270 */
[----:B------:R-:W-:Y:S02]  /*63e0*/  ISETP.LT.OR P5, PT, R86, 0x1, P5 ;  /* 0x000000015600780c */ /* 0x000fe40002fa1670 */
[----:B------:R-:W-:-:S02]  /*63f0*/  ISETP.GT.AND P6, PT, R85, 0x8, P2 ;  /* 0x000000085500780c */ /* 0x000fc400017c4270 */
[----:B0-----:R-:W-:Y:S02]  /*6400*/  FSEL R8, R8, -INF , !P5 ;  /* 0xff80000008087808 */ /* 0x001fe40006800000 */
        /* <DEDUP_REMOVED lines=104> */
.L_x_11349:
[----:B------:R-:W-:Y:S02]  /*6a90*/  IMAD.U32 R121, RZ, RZ, UR25 ;  /* 0x00000019ff797e24 */ /* 0x000fe4000f8e00ff */
[----:B------:R-:W-:-:S03]  /*6aa0*/  IMAD.MOV.U32 R85, RZ, RZ, R13 ;  /* 0x000000ffff557224 */ /* 0x000fc600078e000d */
[----:B------:R-:W-:-:S13]  /*6ab0*/  ISETP.NE.AND P3, PT, R121, 0x1, PT ;  /* 0x000000017900780c */ /* 0x000fda0003f65270 */
[----:B------:R-:W0:Y:S02]  /*6ac0*/  @P3 LDC.64 R20, c[0x0][0x9e8] ;  /* 0x00027a00ff143b82 */ /* 0x000e240000000a00 */
[----:B0-----:R-:W-:-:S05]  /*6ad0*/  @P3 IMAD.HI.U32 R20, R13, R20, RZ ;  /* 0x000000140d143227 */ /* 0x001fca00078e00ff */
[----:B------:R-:W-:-:S07]  /*6ae0*/  @P3 SHF.R.U32.HI R85, RZ, R21, R20 ;  /* 0x00000015ff553219 */ /* 0x000fce0000011614 */
.L_x_11350:
[----:B------:R-:W-:Y:S05]  /*6af0*/  BSYNC B0 ;  /* 0x0000000000007941 */ /* 0x000fea0003800000 */
.L_x_11348:
[----:B------:R-:W-:-:S04]  /*6b00*/  IMAD R21, R85, R121, -R82 ;  /* 0x0000007955157224 */ /* 0x000fc800078e0a52 */
[----:B------:R-:W-:-:S05]  /*6b10*/  IMAD R21, R16, -0x2, R21 ;  /* 0xfffffffe10157824 */ /* 0x000fca00078e0215 */
[----:B------:R-:W-:Y:S02]  /*6b20*/  VIADDMNMX R120, R21, R121, R120, PT ;  /* 0x0000007915787246 */ /* 0x000fe40003800178 */
[----:B------:R-:W-:-:S07]  /*6b30*/  VIMNMX R87, R87, R21, !PT ;  /* 0x0000001557577248 */ /* 0x000fce0007fe0100 */
.L_x_11347:
[----:B------:R-:W-:Y:S01]  /*6b40*/  FMNMX.FTZ R21, R8, R7, !PT ;  /* 0x0000000708157209 */ /* 0x000fe20007810000 */
[----:B------:R-:W-:Y:S01]  /*6b50*/  UMOV UR10, UR24 ;  /* 0x00000018000a7c82 */ /* 0x000fe20008000000 */
[----:B------:R-:W-:Y:S01]  /*6b60*/  ISETP.GT.AND P5, PT, R87, 0x8, P2 ;  /* 0x000000085700780c */ /* 0x000fe200017a4270 */
[----:B------:R-:W-:Y:S01]  /*6b70*/  UMOV UR38, UR26 ;  /* 0x0000001a00267c82 */ /* 0x000fe20008000000 */
        /* <DEDUP_REMOVED lines=61> */
[----:B------:R-:W-:-:S03]  /*6f50*/  ISETP.GT.AND P4, PT, R87, 0x48, P2 ;  /* 0x000000485700780c */ /* 0x000fc60001784270 */
[----:B------:R-:W0:Y:S01]  /*6f60*/  SHFL.BFLY PT, R20, R21, 0x2, 0x1f ;  /* 0x0c401f0015147f89 */ /* 0x000e2200000e0000 */
[----:B------:R-:W-:-:S04]  /*6f70*/  ISETP.LT.OR P4, PT, R120, 0x49, P4 ;  /* 0x000000497800780c */ /* 0x000fc80002781670 */
[----:B------:R-:W-:Y:S02]  /*6f80*/  FSEL R56, R56, -INF , !P4 ;  /* 0xff80000038387808 */ /* 0x000fe40006000000 */
[----:B------:R-:W-:-:S04]  /*6f90*/  ISETP.GT.AND P4, PT, R87, 0x51, P2 ;  /* 0x000000515700780c */ /* 0x000fc80001784270 */
[----:B------:R-:W-:-:S04]  /*6fa0*/  ISETP.LT.OR P4, PT, R120, 0x52, P4 ;  /* 0x000000527800780c */ /* 0x000fc80002781670 */
[----:B------:R-:W-:Y:S02]  /*6fb0*/  FSEL R61, R61, -INF , !P4 ;  /* 0xff8000003d3d7808 */ /* 0x000fe40006000000 */
[----:B------:R-:W-:-:S04]  /*6fc0*/  ISETP.GT.AND P4, PT, R87, 0x60, P2 ;  /* 0x000000605700780c */ /* 0x000fc80001784270 */
[----:B------:R-:W-:Y:S02]  /*6fd0*/  ISETP.LT.OR P4, PT, R120, 0x61, P4 ;  /* 0x000000617800780c */ /* 0x000fe40002781670 */
[----:B0-----:R-:W-:Y:S02]  /*6fe0*/  FMNMX.FTZ R82, R21, R20, !PT ;  /* 0x0000001415527209 */ /* 0x001fe40007810000 */
[----:B------:R-:W-:Y:S02]  /*6ff0*/  FSEL R68, R68, -INF , !P4 ;  /* 0xff80000044447808 */ /* 0x000fe40006000000 */
[----:B------:R-:W-:Y:S01]  /*7000*/  ISETP.GT.AND P4, PT, R87, 0x69, P2 ;  /* 0x000000695700780c */ /* 0x000fe20001784270 */
[----:B------:R-:W0:Y:S03]  /*7010*/  SHFL.BFLY PT, R85, R82, 0x1, 0x1f ;  /* 0x0c201f0052557f89 */ /* 0x000e2600000e0000 */
[----:B------:R-:W-:-:S04]  /*7020*/  ISETP.LT.OR P4, PT, R120, 0x6a, P4 ;  /* 0x0000006a7800780c */ /* 0x000fc80002781670 */
[----:B------:R-:W-:Y:S02]  /*7030*/  FSEL R73, R73, -INF , !P4 ;  /* 0xff80000049497808 */ /* 0x000fe40006000000 */
[----:B------:R-:W-:-:S04]  /*7040*/  ISETP.GT.AND P4, PT, R87, 0x78, P2 ;  /* 0x000000785700780c */ /* 0x000fc80001784270 */
[----:B------:R-:W-:Y:S02]  /*7050*/  ISETP.LT.OR P4, PT, R120, 0x79, P4 ;  /* 0x000000797800780c */ /* 0x000fe40002781670 */
[----:B0-----:R-:W-:-:S04]  /*7060*/  FMNMX.FTZ R20, R82, R85, !PT ;  /* 0x0000005552147209 */ /* 0x001fc80007810000 */
[C---:B------:R-:W-:Y:S01]  /*7070*/  FSETP.NEU.FTZ.AND P6, PT, R20.reuse, -INF , PT ;  /* 0xff8000001400780b */ /* 0x040fe20003fdd000 */
[----:B------:R-:W-:-:S05]  /*7080*/  FMUL.FTZ R85, R20, UR10 ;  /* 0x0000000a14557c20 */ /* 0x000fca0008410000 */
[----:B------:R-:W-:-:S05]  /*7090*/  FSEL R21, R85, RZ, P6 ;  /* 0x000000ff55157208 */ /* 0x000fca0003000000 */
        /* <DEDUP_REMOVED lines=9> */
[----:B------:R0:W-:Y:S01]  /*7130*/  MUFU.EX2 R29, R10 ;  /* 0x0000000a001d7308 */ /* 0x0001e20000000800 */
[----:B------:R-:W-:Y:S01]  /*7140*/  FSEL R26, R79, -INF , !P4 ;  /* 0xff8000004f1a7808 */ /* 0x000fe20006000000 */
[--C-:B------:R-:W-:Y:S01]  /*7150*/  FFMA.FTZ R140, R34, UR10, -R21.reuse ;  /* 0x0000000a228c7c23 */ /* 0x100fe20008010815 */
[----:B------:R-:W-:Y:S01]  /*7160*/  FSEL R36, R36, -INF , !P5 ;  /* 0xff80000024247808 */ /* 0x000fe20006800000 */
[--C-:B------:R-:W-:Y:S01]  /*7170*/  FFMA.FTZ R27, R27, UR10, -R21.reuse ;  /* 0x0000000a1b1b7c23 */ /* 0x100fe20008010815 */
[----:B------:R-:W-:Y:S01]  /*7180*/  ISETP.GT.AND P5, PT, R87, RZ, P2 ;  /* 0x000000ff5700720c */ /* 0x000fe200017a4270 */
[--C-:B------:R-:W-:Y:S01]  /*7190*/  FFMA.FTZ R122, R83, UR10, -R21.reuse ;  /* 0x0000000a537a7c23 */ /* 0x100fe20008010815 */
[----:B------:R-:W-:Y:S01]  /*71a0*/  FSEL R34, R20, RZ, P6 ;  /* 0x000000ff14227208 */ /* 0x000fe20003000000 */
[----:B------:R-:W-:Y:S01]  /*71b0*/  MUFU.EX2 R148, R148 ;  /* 0x0000009400947308 */ /* 0x000fe20000000800 */
[----:B------:R-:W-:Y:S01]  /*71c0*/  ISETP.LT.OR P5, PT, R120, 0x1, P5 ;  /* 0x000000017800780c */ /* 0x000fe20002fa1670 */
[----:B------:R-:W-:Y:S01]  /*71d0*/  FFMA.FTZ R31, R31, UR10, -R21 ;  /* 0x0000000a1f1f7c23 */ /* 0x000fe20008010815 */
[----:B0-----:R-:W-:Y:S01]  /*71e0*/  FSEL R10, R37, -INF , !P3 ;  /* 0xff800000250a7808 */ /* 0x001fe20005800000 */
[----:B------:R-:W-:Y:S01]  /*71f0*/  FADD.FTZ R34, -R34, R7 ;  /* 0x0000000722227221 */ /* 0x000fe20000010100 */
[----:B------:R-:W-:Y:S01]  /*7200*/  FSEL R39, R12, -INF , !P5 ;  /* 0xff8000000c277808 */ /* 0x000fe20006800000 */
[--C-:B------:R-:W-:Y:S01]  /*7210*/  FFMA.FTZ R35, R35, UR10, -R21.reuse ;  /* 0x0000000a23237c23 */ /* 0x100fe20008010815 */
[----:B------:R-:W-:Y:S01]  /*7220*/  ISETP.GT.AND P3, PT, R87, 0x29, P2 ;  /* 0x000000295700780c */ /* 0x000fe20001764270 */
[----:B------:R-:W-:Y:S01]  /*7230*/  FMUL.FTZ R7, R34, UR10 ;  /* 0x0000000a22077c20 */ /* 0x000fe20008410000 */
[----:B------:R-:W-:Y:S01]  /*7240*/  FMNMX.FTZ R85, R39, R6, !PT ;  /* 0x0000000627557209 */ /* 0x000fe20007810000 */
[----:B------:R-:W-:Y:S01]  /*7250*/  MUFU.EX2 R150, R150 ;  /* 0x0000009600967308 */ /* 0x000fe20000000800 */
[----:B------:R-:W-:Y:S01]  /*7260*/  ISETP.LT.OR P5, PT, R120, 0x2a, P3 ;  /* 0x0000002a7800780c */ /* 0x000fe20001fa1670 */
[--C-:B------:R-:W-:Y:S01]  /*7270*/  FFMA.FTZ R142, R40, UR10, -R21.reuse ;  /* 0x0000000a288e7c23 */ /* 0x100fe20008010815 */
[----:B------:R-:W-:Y:S01]  /*7280*/  FMNMX.FTZ R85, R14, R85, !PT ;  /* 0x000000550e557209 */ /* 0x000fe20007810000 */
[--C-:B------:R-:W-:Y:S01]  /*7290*/  FFMA.FTZ R41, R41, UR10, -R21.reuse ;  /* 0x0000000a29297c23 */ /* 0x100fe20008010815 */
[----:B------:R-:W-:Y:S01]  /*72a0*/  ISETP.GT.AND P3, PT, R87, 0x31, P2 ;  /* 0x000000315700780c */ /* 0x000fe20001764270 */
[--C-:B------:R-:W-:Y:S01]  /*72b0*/  FFMA.FTZ R136, R44, UR10, -R21.reuse ;  /* 0x0000000a2c887c23 */ /* 0x100fe20008010815 */
[----:B------:R-:W-:Y:S01]  /*72c0*/  FMNMX.FTZ R12, R24, R85, !PT ;  /* 0x00000055180c7209 */ /* 0x000fe20007810000 */
[----:B------:R-:W0:Y:S01]  /*72d0*/  MUFU.EX2 R7, R7 ;  /* 0x0000000700077308 */ /* 0x000e220000000800 */
[----:B------:R-:W-:Y:S01]  /*72e0*/  FSEL R43, R43, -INF , !P5 ;  /* 0xff8000002b2b7808 */ /* 0x000fe20006800000 */
[--C-:B------:R-:W-:Y:S01]  /*72f0*/  FFMA.FTZ R45, R45, UR10, -R21.reuse ;  /* 0x0000000a2d2d7c23 */ /* 0x100fe20008010815 */
[----:B------:R-:W-:Y:S01]  /*7300*/  FMNMX.FTZ R85, R25, R12, !PT ;  /* 0x0000000c19557209 */ /* 0x000fe20007810000 */
[--C-:B------:R-:W-:Y:S01]  /*7310*/  FFMA.FTZ R138, R50, UR10, -R21.reuse ;  /* 0x0000000a328a7c23 */ /* 0x100fe20008010815 */
[----:B------:R-:W-:Y:S01]  /*7320*/  ISETP.GT.AND P5, PT, R87, 0x38, P2 ;  /* 0x000000385700780c */ /* 0x000fe200017a4270 */
[--C-:B------:R-:W-:Y:S01]  /*7330*/  FFMA.FTZ R51, R51, UR10, -R21.reuse ;  /* 0x0000000a33337c23 */ /* 0x100fe20008010815 */
[----:B------:R-:W-:Y:S01]  /*7340*/  FMNMX.FTZ R85, R28, R85, !PT ;  /* 0x000000551c557209 */ /* 0x000fe20007810000 */
[----:B------:R1:W2:Y:S01]  /*7350*/  MUFU.EX2 R37, R38 ;  /* 0x0000002600257308 */ /* 0x0002a20000000800 */
[----:B------:R-:W-:Y:S01]  /*7360*/  ISETP.LT.OR P3, PT, R120, 0x32, P3 ;  /* 0x000000327800780c */ /* 0x000fe20001f61670 */
[--C-:B------:R-:W-:Y:S01]  /*7370*/  FFMA.FTZ R132, R54, UR10, -R21.reuse ;  /* 0x0000000a36847c23 */ /* 0x100fe20008010815 */
[----:B------:R-:W-:Y:S01]  /*7380*/  FMNMX.FTZ R85, R8, R85, !PT ;  /* 0x0000005508557209 */ /* 0x000fe20007810000 */
[--C-:B------:R-:W-:Y:S01]  /*7390*/  FFMA.FTZ R55, R55, UR10, -R21.reuse ;  /* 0x0000000a37377c23 */ /* 0x100fe20008010815 */
[----:B------:R-:W-:Y:S01]  /*73a0*/  FSEL R47, R47, -INF , !P3 ;  /* 0xff8000002f2f7808 */ /* 0x000fe20005800000 */
[----:B------:R-:W-:Y:S01]  /*73b0*/  FFMA.FTZ R134, R58, UR10, -R21 ;  /* 0x0000000a3a867c23 */ /* 0x000fe20008010815 */
[----:B------:R-:W-:Y:S01]  /*73c0*/  FMNMX.FTZ R12, R32, R85, !PT ;  /* 0x00000055200c7209 */ /* 0x000fe20007810000 */
[----:B------:R-:W3:Y:S01]  /*73d0*/  MUFU.EX2 R144, R144 ;  /* 0x0000009000907308 */ /* 0x000ee20000000800 */
[----:B------:R-:W-:Y:S01]  /*73e0*/  ISETP.LT.OR P5, PT, R120, 0x39, P5 ;  /* 0x000000397800780c */ /* 0x000fe20002fa1670 */
[----:B0-----:R-:W-:Y:S01]  /*73f0*/  FFMA.FTZ R34, R7, R3, R148 ;  /* 0x0000000307227223 */ /* 0x001fe20000010094 */
[----:B------:R-:W-:Y:S01]  /*7400*/  FMNMX.FTZ R85, R33, R12, !PT ;  /* 0x0000000c21557209 */ /* 0x000fe20007810000 */
[----:B-1----:R-:W-:Y:S01]  /*7410*/  IMAD.U32 R38, RZ, RZ, UR39 ;  /* 0x00000027ff267e24 */ /* 0x002fe2000f8e00ff */
[----:B------:R-:W-:Y:S01]  /*7420*/  ISETP.GT.AND P3, PT, R87, 0x40, P2 ;  /* 0x000000405700780c */ /* 0x000fe20001764270 */
[----:B------:R-:W-:Y:S01]  /*7430*/  FADD.FTZ R3, R29, R34 ;  /* 0x000000221d037221 */ /* 0x000fe20000010000 */
[----:B------:R-:W-:Y:S01]  /*7440*/  FMNMX.FTZ R85, R36, R85, !PT ;  /* 0x0000005524557209 */ /* 0x000fe20007810000 */
[----:B------:R-:W0:Y:S01]  /*7450*/  MUFU.EX2 R27, R27 ;  /* 0x0000001b001b7308 */ /* 0x000e220000000800 */
[----:B------:R-:W-:Y:S01]  /*7460*/  FSEL R48, R48, -INF , !P5 ;  /* 0xff80000030307808 */ /* 0x000fe20006800000 */
[----:B------:R-:W-:Y:S01]  /*7470*/  FADD.FTZ R34, R150, R3 ;  /* 0x0000000396227221 */ /* 0x000fe20000010000 */
[----:B------:R-:W-:Y:S01]  /*7480*/  FMNMX.FTZ R85, R10, R85, !PT ;  /* 0x000000550a557209 */ /* 0x000fe20007810000 */
[--C-:B------:R-:W-:Y:S01]  /*7490*/  FFMA.FTZ R59, R59, UR10, -R21.reuse ;  /* 0x0000000a3b3b7c23 */ /* 0x100fe20008010815 */
[----:B------:R-:W-:Y:S01]  /*74a0*/  ISETP.GT.AND P5, PT, R87, 0x41, P2 ;  /* 0x000000415700780c */ /* 0x000fe200017a4270 */
[--C-:B------:R-:W-:Y:S01]  /*74b0*/  FFMA.FTZ R128, R62, UR10, -R21.reuse ;  /* 0x0000000a3e807c23 */ /* 0x100fe20008010815 */
[----:B------:R-:W-:Y:S01]  /*74c0*/  FMNMX.FTZ R12, R42, R85, !PT ;  /* 0x000000552a0c7209 */ /* 0x000fe20007810000 */
[----:B------:R-:W1:Y:S01]  /*74d0*/  MUFU.EX2 R146, R146 ;  /* 0x0000009200927308 */ /* 0x000e620000000800 */
[----:B------:R-:W-:Y:S01]  /*74e0*/  ISETP.LT.OR P3, PT, R120, 0x41, P3 ;  /* 0x000000417800780c */ /* 0x000fe20001f61670 */
[--C-:B------:R-:W-:Y:S01]  /*74f0*/  FFMA.FTZ R63, R63, UR10, -R21.reuse ;  /* 0x0000000a3f3f7c23 */ /* 0x100fe20008010815 */
[----:B------:R-:W-:Y:S01]  /*7500*/  FMNMX.FTZ R85, R43, R12, !PT ;  /* 0x0000000c2b557209 */ /* 0x000fe20007810000 */
[--C-:B------:R-:W-:Y:S01]  /*7510*/  FFMA.FTZ R130, R66, UR10, -R21.reuse ;  /* 0x0000000a42827c23 */ /* 0x100fe20008010815 */
[----:B------:R-:W-:Y:S01]  /*7520*/  ISETP.LT.OR P5, PT, R120, 0x42, P5 ;  /* 0x000000427800780c */ /* 0x000fe20002fa1670 */
[--C-:B------:R-:W-:Y:S01]  /*7530*/  FFMA.FTZ R67, R67, UR10, -R21.reuse ;  /* 0x0000000a43437c23 */ /* 0x100fe20008010815 */
[----:B------:R-:W-:Y:S01]  /*7540*/  FMNMX.FTZ R12, R46, R85, !PT ;  /* 0x000000552e0c7209 */ /* 0x000fe20007810000 */
[----:B------:R-:W4:Y:S01]  /*7550*/  MUFU.EX2 R31, R31 ;  /* 0x0000001f001f7308 */ /* 0x000f220000000800 */
[----:B------:R-:W-:Y:S01]  /*7560*/  FSEL R52, R52, -INF , !P3 ;  /* 0xff80000034347808 */ /* 0x000fe20005800000 */
[--C-:B------:R-:W-:Y:S01]  /*7570*/  FFMA.FTZ R124, R70, UR10, -R21.reuse ;  /* 0x0000000a467c7c23 */ /* 0x100fe20008010815 */
[----:B------:R-:W-:Y:S01]  /*7580*/  FMNMX.FTZ R85, R47, R12, !PT ;  /* 0x0000000c2f557209 */ /* 0x000fe20007810000 */
[--C-:B------:R-:W-:Y:S01]  /*7590*/  FFMA.FTZ R71, R71, UR10, -R21.reuse ;  /* 0x0000000a47477c23 */ /* 0x100fe20008010815 */
[----:B------:R-:W-:Y:S01]  /*75a0*/  ISETP.GT.AND P3, PT, R87, 0x49, P2 ;  /* 0x000000495700780c */ /* 0x000fe20001764270 */
[--C-:B------:R-:W-:Y:S01]  /*75b0*/  FFMA.FTZ R126, R74, UR10, -R21.reuse ;  /* 0x0000000a4a7e7c23 */ /* 0x100fe20008010815 */
[----:B------:R-:W-:Y:S01]  /*75c0*/  FMNMX.FTZ R12, R48, R85, !PT ;  /* 0x00000055300c7209 */ /* 0x000fe20007810000 */
[----:B------:R-:W5:Y:S01]  /*75d0*/  MUFU.EX2 R140, R140 ;  /* 0x0000008c008c7308 */ /* 0x000f620000000800 */
[----:B------:R-:W-:Y:S01]  /*75e0*/  FSEL R53, R53, -INF , !P5 ;  /* 0xff80000035357808 */ /* 0x000fe20006800000 */
[----:B------:R-:W-:Y:S01]  /*75f0*/  FFMA.FTZ R75, R75, UR10, -R21 ;  /* 0x0000000a4b4b7c23 */ /* 0x000fe20008010815 */
[----:B------:R-:W-:Y:S01]  /*7600*/  FMNMX.FTZ R85, R49, R12, !PT ;  /* 0x0000000c31557209 */ /* 0x000fe20007810000 */
[----:B------:R-:W-:Y:S01]  /*7610*/  UMOV UR39, UR27 ;  /* 0x0000001b00277c82 */ /* 0x000fe20008000000 */
[----:B------:R-:W-:Y:S01]  /*7620*/  ISETP.GT.AND P5, PT, R87, 0x50, P2 ;  /* 0x000000505700780c */ /* 0x000fe200017a4270 */
[----:B------:R-:W-:Y:S01]  /*7630*/  FMUL.FTZ R88, R88, R7 ;  /* 0x0000000758587220 */ /* 0x000fe20000410000 */
[----:B------:R-:W-:Y:S01]  /*7640*/  FMNMX.FTZ R12, R52, R85, !PT ;  /* 0x00000055340c7209 */ /* 0x000fe20007810000 */
[----:B------:R-:W5:Y:S01]  /*7650*/  MUFU.EX2 R35, R35 ;  /* 0x0000002300237308 */ /* 0x000f620000000800 */
[----:B------:R-:W-:Y:S01]  /*7660*/  ISETP.LT.OR P3, PT, R120, 0x4a, P3 ;  /* 0x0000004a7800780c */ /* 0x000fe20001f61670 */
[-C--:B------:R-:W-:Y:S01]  /*7670*/  FMUL.FTZ R89, R89, R7.reuse ;  /* 0x0000000759597220 */ /* 0x080fe20000410000 */
[----:B------:R-:W-:Y:S01]  /*7680*/  FMNMX.FTZ R85, R53, R12, !PT ;  /* 0x0000000c35557209 */ /* 0x000fe20007810000 */
[-C--:B------:R-:W-:Y:S01]  /*7690*/  FMUL.FTZ R92, R92, R7.reuse ;  /* 0x000000075c5c7220 */ /* 0x080fe20000410000 */
[----:B------:R-:W-:Y:S01]  /*76a0*/  FSEL R57, R57, -INF , !P3 ;  /* 0xff80000039397808 */ /* 0x000fe20005800000 */
[----:B------:R-:W-:Y:S01]  /*76b0*/  FMUL.FTZ R93, R93, R7 ;  /* 0x000000075d5d7220 */ /* 0x000fe20000410000 */
[----:B------:R-:W-:Y:S01]  /*76c0*/  ISETP.LT.OR P5, PT, R120, 0x51, P5 ;  /* 0x000000517800780c */ /* 0x000fe20002fa1670 */
[----:B------:R-:W5:Y:S01]  /*76d0*/  MUFU.EX2 R142, R142 ;  /* 0x0000008e008e7308 */ /* 0x000f620000000800 */
[----:B------:R-:W-:Y:S01]  /*76e0*/  FMNMX.FTZ R12, R56, R85, !PT ;  /* 0x00000055380c7209 */ /* 0x000fe20007810000 */
[-C--:B------:R-:W-:Y:S01]  /*76f0*/  FMUL.FTZ R96, R96, R7.reuse ;  /* 0x0000000760607220 */ /* 0x080fe20000410000 */
[----:B------:R-:W-:Y:S01]  /*7700*/  ISETP.GT.AND P3, PT, R87, 0x58, P2 ;  /* 0x000000585700780c */ /* 0x000fe20001764270 */
[-C--:B------:R-:W-:Y:S01]  /*7710*/  FMUL.FTZ R97, R97, R7.reuse ;  /* 0x0000000761617220 */ /* 0x080fe20000410000 */
[----:B------:R-:W-:Y:S01]  /*7720*/  FSEL R60, R60, -INF , !P5 ;  /* 0xff8000003c3c7808 */ /* 0x000fe20006800000 */
[-C--:B------:R-:W-:Y:S01]  /*7730*/  FMUL.FTZ R100, R100, R7.reuse ;  /* 0x0000000764647220 */ /* 0x080fe20000410000 */
[----:B------:R-:W-:Y:S01]  /*7740*/  FMNMX.FTZ R85, R57, R12, !PT ;  /* 0x0000000c39557209 */ /* 0x000fe20007810000 */
[----:B------:R-:W5:Y:S01]  /*7750*/  MUFU.EX2 R41, R41 ;  /* 0x0000002900297308 */ /* 0x000f620000000800 */
[----:B------:R-:W-:Y:S01]  /*7760*/  ISETP.GT.AND P5, PT, R87, 0x59, P2 ;  /* 0x000000595700780c */ /* 0x000fe200017a4270 */
[-C--:B------:R-:W-:Y:S01]  /*7770*/  FMUL.FTZ R101, R101, R7.reuse ;  /* 0x0000000765657220 */ /* 0x080fe20000410000 */
[----:B------:R-:W-:Y:S01]  /*7780*/  ISETP.LT.OR P3, PT, R120, 0x59, P3 ;  /* 0x000000597800780c */ /* 0x000fe20001f61670 */
[----:B------:R-:W-:Y:S01]  /*7790*/  FMUL.FTZ R104, R104, R7 ;  /* 0x0000000768687220 */ /* 0x000fe20000410000 */
[----:B------:R-:W-:Y:S01]  /*77a0*/  FMNMX.FTZ R12, R60, R85, !PT ;  /* 0x000000553c0c7209 */ /* 0x000fe20007810000 */
[-C--:B------:R-:W-:Y:S01]  /*77b0*/  FMUL.FTZ R105, R105, R7.reuse ;  /* 0x0000000769697220 */ /* 0x080fe20000410000 */
[----:B------:R-:W-:Y:S01]  /*77c0*/  ISETP.LT.OR P5, PT, R120, 0x5a, P5 ;  /* 0x0000005a7800780c */ /* 0x000fe20002fa1670 */
[----:B------:R-:W5:Y:S01]  /*77d0*/  MUFU.EX2 R136, R136 ;  /* 0x0000008800887308 */ /* 0x000f620000000800 */
[----:B------:R-:W-:Y:S01]  /*77e0*/  FSEL R64, R64, -INF , !P3 ;  /* 0xff80000040407808 */ /* 0x000fe20005800000 */
[-C--:B------:R-:W-:Y:S01]  /*77f0*/  FMUL.FTZ R108, R108, R7.reuse ;  /* 0x000000076c6c7220 */ /* 0x080fe20000410000 */
[----:B------:R-:W-:Y:S01]  /*7800*/  FMNMX.FTZ R85, R61, R12, !PT ;  /* 0x0000000c3d557209 */ /* 0x000fe20007810000 */
[-C--:B------:R-:W-:Y:S01]  /*7810*/  FMUL.FTZ R109, R109, R7.reuse ;  /* 0x000000076d6d7220 */ /* 0x080fe20000410000 */
[----:B------:R-:W-:Y:S01]  /*7820*/  ISETP.GT.AND P3, PT, R87, 0x61, P2 ;  /* 0x000000615700780c */ /* 0x000fe20001764270 */
[----:B------:R-:W-:Y:S01]  /*7830*/  FMUL.FTZ R112, R112, R7 ;  /* 0x0000000770707220 */ /* 0x000fe20000410000 */
[----:B------:R-:W-:Y:S01]  /*7840*/  FSEL R65, R65, -INF , !P5 ;  /* 0xff80000041417808 */ /* 0x000fe20006800000 */
[----:B------:R-:W-:Y:S01]  /*7850*/  MUFU.EX2 R45, R45 ;  /* 0x0000002d002d7308 */ /* 0x000fe20000000800 */
[----:B------:R-:W-:Y:S01]  /*7860*/  FMNMX.FTZ R12, R64, R85, !PT ;  /* 0x00000055400c7209 */ /* 0x000fe20007810000 */
[-C--:B------:R-:W-:Y:S01]  /*7870*/  FMUL.FTZ R113, R113, R7.reuse ;  /* 0x0000000771717220 */ /* 0x080fe20000410000 */
[----:B------:R-:W-:Y:S01]  /*7880*/  ISETP.GT.AND P5, PT, R87, 0x68, P2 ;  /* 0x000000685700780c */ /* 0x000fe200017a4270 */
[-C--:B------:R-:W-:Y:S01]  /*7890*/  FMUL.FTZ R116, R116, R7.reuse ;  /* 0x0000000774747220 */ /* 0x080fe20000410000 */
[C---:B------:R-:W-:Y:S01]  /*78a0*/  ISETP.LT.OR P3, PT, R120.reuse, 0x62, P3 ;  /* 0x000000627800780c */ /* 0x040fe20001f61670 */
[----:B------:R-:W-:Y:S01]  /*78b0*/  FMUL.FTZ R117, R117, R7 ;  /* 0x0000000775757220 */ /* 0x000fe20000410000 */
[----:B------:R-:W-:Y:S01]  /*78c0*/  FMNMX.FTZ R85, R65, R12, !PT ;  /* 0x0000000c41557209 */ /* 0x000fe20007810000 */
[----:B------:R-:W-:Y:S01]  /*78d0*/  MUFU.EX2 R138, R138 ;  /* 0x0000008a008a7308 */ /* 0x000fe20000000800 */
[----:B------:R-:W-:Y:S01]  /*78e0*/  FSEL R69, R69, -INF , !P3 ;  /* 0xff80000045457808 */ /* 0x000fe20005800000 */
[----:B------:R-:W-:Y:S01]  /*78f0*/  IMAD.MOV.U32 R7, RZ, RZ, R20 ;  /* 0x000000ffff077224 */ /* 0x000fe200078e0014 */
[----:B------:R-:W-:-:S02]  /*7900*/  ISETP.LT.OR P5, PT, R120, 0x69, P5 ;  /* 0x000000697800780c */ /* 0x000fc40002fa1670 */
[----:B------:R-:W-:Y:S02]  /*7910*/  FMNMX.FTZ R12, R68, R85, !PT ;  /* 0x00000055440c7209 */ /* 0x000fe40007810000 */
        /* <DEDUP_REMOVED lines=15> */
[----:B------:R-:W-:Y:S01]  /*7a10*/  ISETP.LT.OR P2, PT, R120, 0x7a, P2 ;  /* 0x0000007a7800780c */ /* 0x000fe20001741670 */
[----:B------:R-:W-:Y:S01]  /*7a20*/  MUFU.EX2 R134, R134 ;  /* 0x0000008600867308 */ /* 0x000fe20000000800 */
[----:B------:R-:W-:Y:S01]  /*7a30*/  FMNMX.FTZ R85, R78, R85, !PT ;  /* 0x000000554e557209 */ /* 0x000fe20007810000 */
[----:B------:R-:W-:Y:S01]  /*7a40*/  FFMA.FTZ R120, R76, UR10, -R21 ;  /* 0x0000000a4c787c23 */ /* 0x000fe20008010815 */
[----:B------:R-:W-:Y:S02]  /*7a50*/  FSEL R81, R81, -INF , !P2 ;  /* 0xff80000051517808 */ /* 0x000fe40005000000 */
[----:B------:R-:W-:Y:S02]  /*7a60*/  FMNMX.FTZ R12, R26, R85, !PT ;  /* 0x000000551a0c7209 */ /* 0x000fe40007810000 */
[----:B------:R-:W-:Y:S01]  /*7a70*/  @!P1 LEA R38, R38, UR45, 0x3 ;  /* 0x0000002d26269c11 */ /* 0x000fe2000f8e18ff */
[----:B------:R-:W-:Y:S01]  /*7a80*/  MUFU.EX2 R59, R59 ;  /* 0x0000003b003b7308 */ /* 0x000fe20000000800 */
[----:B------:R-:W-:-:S02]  /*7a90*/  FMNMX.FTZ R12, R81, R12, !PT ;  /* 0x0000000c510c7209 */ /* 0x000fc40007810000 */
[----:B------:R-:W-:Y:S01]  /*7aa0*/  F2FP.BF16.F32.PACK_AB R148, R29, R148 ;  /* 0x000000941d94723e */ /* 0x000fe200000010ff */
[----:B------:R-:W-:Y:S01]  /*7ab0*/  @!P1 VIADD R38, R38, 0x16860 ;  /* 0x0001686026269836 */ /* 0x000fe20000000000 */
[----:B--2---:R-:W-:Y:S01]  /*7ac0*/  F2FP.BF16.F32.PACK_AB R150, R37, R150 ;  /* 0x000000962596723e */ /* 0x004fe200000010ff */
[----:B------:R-:W2:Y:S02]  /*7ad0*/  SHFL.BFLY PT, R79, R12, 0x2, 0x1f ;  /* 0x0c401f000c4f7f89 */ /* 0x000ea400000e0000 */
[----:B------:R-:W-:Y:S01]  /*7ae0*/  MUFU.EX2 R128, R128 ;  /* 0x0000008000807308 */ /* 0x000fe20000000800 */
[----:B------:R-:W-:-:S04]  /*7af0*/  @!P1 PRMT R38, RZ, 0x654, R38 ;  /* 0x00000654ff269816 */ /* 0x000fc80000000026 */
[----:B------:R5:W-:Y:S03]  /*7b00*/  @!P1 SYNCS.ARRIVE.TRANS64.RED.A1T0 RZ, [R38+URZ], RZ ;  /* 0x000000ff26ff99a7 */ /* 0x000be6000810043f */
[----:B------:R-:W-:Y:S08]  /*7b10*/  MUFU.EX2 R63, R63 ;  /* 0x0000003f003f7308 */ /* 0x000ff00000000800 */
[----:B------:R-:W-:Y:S01]  /*7b20*/  MUFU.EX2 R130, R130 ;  /* 0x0000008200827308 */ /* 0x000fe20000000800 */
[----:B--2---:R-:W-:Y:S01]  /*7b30*/  FMNMX.FTZ R30, R12, R79, !PT ;  /* 0x0000004f0c1e7209 */ /* 0x004fe20007810000 */
[----:B------:R-:W-:-:S06]  /*7b40*/  FFMA.FTZ R79, R80, UR10, -R21 ;  /* 0x0000000a504f7c23 */ /* 0x000fcc0008010815 */
[----:B------:R-:W-:Y:S01]  /*7b50*/  MUFU.EX2 R67, R67 ;  /* 0x0000004300437308 */ /* 0x000fe20000000800 */
[----:B------:R-:W-:Y:S01]  /*7b60*/  FFMA.FTZ R21, R84, UR10, -R21 ;  /* 0x0000000a54157c23 */ /* 0x000fe20008010815 */
[----:B------:R-:W2:Y:S06]  /*7b70*/  SHFL.BFLY PT, R85, R30, 0x1, 0x1f ;  /* 0x0c201f001e557f89 */ /* 0x000eac00000e0000 */
[----:B------:R-:W-:Y:S08]  /*7b80*/  MUFU.EX2 R124, R124 ;  /* 0x0000007c007c7308 */ /* 0x000ff00000000800 */
[----:B------:R-:W-:Y:S08]  /*7b90*/  MUFU.EX2 R71, R71 ;  /* 0x0000004700477308 */ /* 0x000ff00000000800 */
[----:B------:R-:W-:Y:S01]  /*7ba0*/  MUFU.EX2 R126, R126 ;  /* 0x0000007e007e7308 */ /* 0x000fe20000000800 */
[----:B--2---:R-:W-:-:S04]  /*7bb0*/  FMNMX.FTZ R12, R30, R85, !PT ;  /* 0x000000551e0c7209 */ /* 0x004fc80007810000 */
[C---:B------:R-:W-:Y:S01]  /*7bc0*/  FSETP.NEU.FTZ.AND P2, PT, R12.reuse, -INF , PT ;  /* 0xff8000000c00780b */ /* 0x040fe20003f5d000 */
[C---:B------:R-:W-:Y:S02]  /*7bd0*/  FMUL.FTZ R83, R12.reuse, UR10 ;  /* 0x0000000a0c537c20 */ /* 0x040fe40008410000 */
[----:B------:R-:W-:Y:S01]  /*7be0*/  MUFU.EX2 R75, R75 ;  /* 0x0000004b004b7308 */ /* 0x000fe20000000800 */
[----:B------:R-:W-:Y:S02]  /*7bf0*/  FSEL R3, R12, RZ, P2 ;  /* 0x000000ff0c037208 */ /* 0x000fe40001000000 */
[----:B------:R-:W-:Y:S02]  /*7c00*/  FSEL R83, R83, RZ, P2 ;  /* 0x000000ff53537208 */ /* 0x000fe40001000000 */
[----:B------:R-:W-:Y:S01]  /*7c10*/  ISETP.GT.AND P2, PT, R0, UR28, PT ;  /* 0x0000001c00007c0c */ /* 0x000fe2000bf44270 */
[----:B------:R-:W-:Y:S02]  /*7c20*/  FADD.FTZ R3, -R3, R6 ;  /* 0x0000000603037221 */ /* 0x000fe40000010100 */
[----:B------:R-:W-:Y:S01]  /*7c30*/  MUFU.EX2 R120, R120 ;  /* 0x0000007800787308 */ /* 0x000fe20000000800 */
[--C-:B------:R-:W-:Y:S01]  /*7c40*/  FFMA.FTZ R149, R14, UR10, -R83.reuse ;  /* 0x0000000a0e957c23 */ /* 0x100fe20008010853 */
[--C-:B------:R-:W-:Y:S01]  /*7c50*/  FFMA.FTZ R14, R25, UR10, -R83.reuse ;  /* 0x0000000a190e7c23 */ /* 0x100fe20008010853 */
[----:B------:R-:W-:Y:S01]  /*7c60*/  FADD.FTZ R25, R37, R34 ;  /* 0x0000002225197221 */ /* 0x000fe20000010000 */
[--C-:B------:R-:W-:Y:S01]  /*7c70*/  FFMA.FTZ R30, R39, UR10, -R83.reuse ;  /* 0x0000000a271e7c23 */ /* 0x100fe20008010853 */
[----:B------:R-:W-:Y:S01]  /*7c80*/  FMUL.FTZ R3, R3, UR10 ;  /* 0x0000000a03037c20 */ /* 0x000fe20008410000 */
[----:B------:R-:W-:Y:S01]  /*7c90*/  FFMA.FTZ R151, R24, UR10, -R83 ;  /* 0x0000000a18977c23 */ /* 0x000fe20008010853 */
[----:B---3--:R-:W-:Y:S01]  /*7ca0*/  FADD.FTZ R34, R144, R25 ;  /* 0x0000001990227221 */ /* 0x008fe20000010000 */
[--C-:B------:R-:W-:Y:S01]  /*7cb0*/  FFMA.FTZ R24, R33, UR10, -R83.reuse ;  /* 0x0000000a21187c23 */ /* 0x100fe20008010853 */
[----:B------:R-:W-:Y:S01]  /*7cc0*/  MUFU.EX2 R149, R149 ;  /* 0x0000009500957308 */ /* 0x000fe20000000800 */
[--C-:B------:R-:W-:Y:S01]  /*7cd0*/  FFMA.FTZ R145, R28, UR10, -R83.reuse ;  /* 0x0000000a1c917c23 */ /* 0x100fe20008010853 */
[----:B0-----:R-:W-:Y:S01]  /*7ce0*/  FADD.FTZ R25, R27, R34 ;  /* 0x000000221b197221 */ /* 0x001fe20000010000 */
[--C-:B------:R-:W-:Y:S01]  /*7cf0*/  FFMA.FTZ R141, R36, UR10, -R83.reuse ;  /* 0x0000000a248d7c23 */ /* 0x100fe20008010853 */
[--C-:B------:R-:W-:Y:S01]  /*7d00*/  FFMA.FTZ R8, R8, UR10, -R83.reuse ;  /* 0x0000000a08087c23 */ /* 0x100fe20008010853 */
[----:B------:R-:W-:Y:S01]  /*7d10*/  FFMA.FTZ R147, R32, UR10, -R83 ;  /* 0x0000000a20937c23 */ /* 0x000fe20008010853 */
[----:B-1----:R-:W-:Y:S01]  /*7d20*/  FADD.FTZ R34, R146, R25 ;  /* 0x0000001992227221 */ /* 0x002fe20000010000 */
[--C-:B------:R-:W-:Y:S01]  /*7d30*/  FFMA.FTZ R10, R10, UR10, -R83.reuse ;  /* 0x0000000a0a0a7c23 */ /* 0x100fe20008010853 */
[----:B------:R-:W-:Y:S01]  /*7d40*/  MUFU.EX2 R30, R30 ;  /* 0x0000001e001e7308 */ /* 0x000fe20000000800 */
[--C-:B------:R-:W-:Y:S01]  /*7d50*/  FFMA.FTZ R143, R42, UR10, -R83.reuse ;  /* 0x0000000a2a8f7c23 */ /* 0x100fe20008010853 */
[----:B----4-:R-:W-:Y:S01]  /*7d60*/  FADD.FTZ R33, R31, R34 ;  /* 0x000000221f217221 */ /* 0x010fe20000010000 */
[--C-:B------:R-:W-:Y:S01]  /*7d70*/  FFMA.FTZ R28, R43, UR10, -R83.reuse ;  /* 0x0000000a2b1c7c23 */ /* 0x100fe20008010853 */
[--C-:B------:R-:W-:Y:S01]  /*7d80*/  FFMA.FTZ R137, R46, UR10, -R83.reuse ;  /* 0x0000000a2e897c23 */ /* 0x100fe20008010853 */
[----:B------:R-:W-:Y:S01]  /*7d90*/  FFMA.FTZ R32, R47, UR10, -R83 ;  /* 0x0000000a2f207c23 */ /* 0x000fe20008010853 */
[----:B-----5:R-:W-:Y:S01]  /*7da0*/  FADD.FTZ R34, R140, R33 ;  /* 0x000000218c227221 */ /* 0x020fe20000010000 */
[--C-:B------:R-:W-:Y:S01]  /*7db0*/  FFMA.FTZ R139, R48, UR10, -R83.reuse ;  /* 0x0000000a308b7c23 */ /* 0x100fe20008010853 */
[----:B------:R0:W1:Y:S01]  /*7dc0*/  MUFU.EX2 R25, R3 ;  /* 0x0000000300197308 */ /* 0x0000620000000800 */
[--C-:B------:R-:W-:Y:S01]  /*7dd0*/  FFMA.FTZ R49, R49, UR10, -R83.reuse ;  /* 0x0000000a31317c23 */ /* 0x100fe20008010853 */
[----:B------:R-:W-:Y:S01]  /*7de0*/  FADD.FTZ R33, R35, R34 ;  /* 0x0000002223217221 */ /* 0x000fe20000010000 */
[--C-:B------:R-:W-:Y:S01]  /*7df0*/  FFMA.FTZ R133, R52, UR10, -R83.reuse ;  /* 0x0000000a34857c23 */ /* 0x100fe20008010853 */
[----:B------:R-:W-:Y:S01]  /*7e00*/  FFMA.FTZ R34, R53, UR10, -R83 ;  /* 0x0000000a35227c23 */ /* 0x000fe20008010853 */
[----:B------:R-:W-:Y:S01]  /*7e10*/  F2FP.BF16.F32.PACK_AB R144, R27, R144 ;  /* 0x000000901b90723e */ /* 0x000fe200000010ff */
[----:B------:R-:W-:Y:S01]  /*7e20*/  FADD.FTZ R36, R142, R33 ;  /* 0x000000218e247221 */ /* 0x000fe20000010000 */
[--C-:B------:R-:W-:Y:S01]  /*7e30*/  FFMA.FTZ R135, R56, UR10, -R83.reuse ;  /* 0x0000000a38877c23 */ /* 0x100fe20008010853 */
[----:B------:R-:W2:Y:S01]  /*7e40*/  MUFU.EX2 R151, R151 ;  /* 0x0000009700977308 */ /* 0x000ea20000000800 */
[--C-:B------:R-:W-:Y:S01]  /*7e50*/  FFMA.FTZ R129, R60, UR10, -R83.reuse ;  /* 0x0000000a3c817c23 */ /* 0x100fe20008010853 */
[----:B0-----:R-:W-:Y:S01]  /*7e60*/  FADD.FTZ R3, R41, R36 ;  /* 0x0000002429037221 */ /* 0x001fe20000010000 */
[--C-:B------:R-:W-:Y:S01]  /*7e70*/  FFMA.FTZ R131, R64, UR10, -R83.reuse ;  /* 0x0000000a40837c23 */ /* 0x100fe20008010853 */
[--C-:B------:R-:W-:Y:S01]  /*7e80*/  FFMA.FTZ R68, R68, UR10, -R83.reuse ;  /* 0x0000000a44447c23 */ /* 0x100fe20008010853 */
[----:B------:R-:W-:Y:S01]  /*7e90*/  FFMA.FTZ R69, R69, UR10, -R83 ;  /* 0x0000000a45457c23 */ /* 0x000fe20008010853 */
[----:B------:R-:W-:Y:S01]  /*7ea0*/  FADD.FTZ R40, R136, R3 ;  /* 0x0000000388287221 */ /* 0x000fe20000010000 */
[--C-:B------:R-:W-:Y:S01]  /*7eb0*/  FFMA.FTZ R72, R72, UR10, -R83.reuse ;  /* 0x0000000a48487c23 */ /* 0x100fe20008010853 */
[----:B------:R-:W0:Y:S01]  /*7ec0*/  MUFU.EX2 R14, R14 ;  /* 0x0000000e000e7308 */ /* 0x000e220000000800 */
[----:B-1----:R-:W-:Y:S01]  /*7ed0*/  FFMA.FTZ R36, R25, R2, R30 ;  /* 0x0000000219247223 */ /* 0x002fe2000001001e */
[----:B------:R-:W-:Y:S01]  /*7ee0*/  FADD.FTZ R33, R45, R40 ;  /* 0x000000282d217221 */ /* 0x000fe20000010000 */
        /* <DEDUP_REMOVED lines=8> */
[--C-:B------:R-:W-:Y:S01]  /*7f70*/  FFMA.FTZ R78, R78, UR10, -R83.reuse ;  /* 0x0000000a4e4e7c23 */ /* 0x100fe20008010853 */
[--C-:B------:R-:W-:Y:S01]  /*7f80*/  FFMA.FTZ R26, R26, UR10, -R83.reuse ;  /* 0x0000000a1a1a7c23 */ /* 0x100fe20008010853 */
[--C-:B------:R-:W-:Y:S01]  /*7f90*/  FFMA.FTZ R81, R81, UR10, -R83.reuse ;  /* 0x0000000a51517c23 */ /* 0x100fe20008010853 */
[----:B------:R-:W-:Y:S01]  /*7fa0*/  FADD.FTZ R33, R51, R38 ;  /* 0x0000002633217221 */ /* 0x000fe20000010000 */
[----:B------:R-:W-:Y:S01]  /*7fb0*/  FFMA.FTZ R38, R65, UR10, -R83 ;  /* 0x0000000a41267c23 */ /* 0x000fe20008010853 */
[----:B------:R-:W2:Y:S01]  /*7fc0*/  MUFU.EX2 R8, R8 ;  /* 0x0000000800087308 */ /* 0x000ea20000000800 */
[----:B0-----:R-:W-:Y:S01]  /*7fd0*/  FADD.FTZ R40, R14, R3 ;  /* 0x000000030e287221 */ /* 0x001fe20000010000 */
[----:B------:R-:W-:Y:S01]  /*7fe0*/  FADD.FTZ R42, R132, R33 ;  /* 0x00000021842a7221 */ /* 0x000fe20000010000 */
[----:B------:R-:W-:Y:S01]  /*7ff0*/  F2FP.BF16.F32.PACK_AB R146, R31, R146 ;  /* 0x000000921f92723e */ /* 0x000fe200000010ff */
[----:B------:R-:W-:Y:S01]  /*8000*/  VIADD R0, R0, 0xffffffff ;  /* 0xffffffff00007836 */ /* 0x000fe20000000000 */
[----:B------:R-:W-:Y:S01]  /*8010*/  F2FP.BF16.F32.PACK_AB R140, R35, R140 ;  /* 0x0000008c238c723e */ /* 0x000fe200000010ff */
[----:B------:R-:W-:Y:S01]  /*8020*/  FADD.FTZ R33, R55, R42 ;  /* 0x0000002a37217221 */ /* 0x000fe20000010000 */
[----:B------:R-:W-:Y:S01]  /*8030*/  F2FP.BF16.F32.PACK_AB R142, R41, R142 ;  /* 0x0000008e298e723e */ /* 0x000fe200000010ff */
[----:B------:R-:W0:Y:S01]  /*8040*/  MUFU.EX2 R147, R147 ;  /* 0x0000009300937308 */ /* 0x000e220000000800 */
[----:B-1----:R-:W-:Y:S01]  /*8050*/  FADD.FTZ R3, R145, R40 ;  /* 0x0000002891037221 */ /* 0x002fe20000010000 */
[----:B------:R-:W-:Y:S01]  /*8060*/  FADD.FTZ R42, R134, R33 ;  /* 0x00000021862a7221 */ /* 0x000fe20000010000 */
[----:B------:R-:W-:Y:S01]  /*8070*/  F2FP.BF16.F32.PACK_AB R136, R45, R136 ;  /* 0x000000882d88723e */ /* 0x000fe200000010ff */
[-C--:B------:R-:W-:Y:S01]  /*8080*/  FMUL.FTZ R90, R90, R25.reuse ;  /* 0x000000195a5a7220 */ /* 0x080fe20000410000 */
[----:B------:R-:W-:Y:S01]  /*8090*/  F2FP.BF16.F32.PACK_AB R138, R51, R138 ;  /* 0x0000008a338a723e */ /* 0x000fe200000010ff */
[----:B------:R-:W-:Y:S01]  /*80a0*/  FADD.FTZ R33, R59, R42 ;  /* 0x0000002a3b217221 */ /* 0x000fe20000010000 */
[----:B------:R-:W-:Y:S01]  /*80b0*/  F2FP.BF16.F32.PACK_AB R132, R55, R132 ;  /* 0x000000843784723e */ /* 0x000fe200000010ff */
[----:B------:R-:W1:Y:S01]  /*80c0*/  MUFU.EX2 R24, R24 ;  /* 0x0000001800187308 */ /* 0x000e620000000800 */
[----:B--2---:R-:W-:Y:S01]  /*80d0*/  FADD.FTZ R40, R8, R3 ;  /* 0x0000000308287221 */ /* 0x004fe20000010000 */
[----:B------:R-:W-:Y:S01]  /*80e0*/  FADD.FTZ R42, R128, R33 ;  /* 0x00000021802a7221 */ /* 0x000fe20000010000 */
[----:B------:R-:W-:Y:S01]  /*80f0*/  F2FP.BF16.F32.PACK_AB R134, R59, R134 ;  /* 0x000000863b86723e */ /* 0x000fe200000010ff */
[-C--:B------:R-:W-:Y:S01]  /*8100*/  FMUL.FTZ R91, R91, R25.reuse ;  /* 0x000000195b5b7220 */ /* 0x080fe20000410000 */
[C---:B------:R-:W-:Y:S01]  /*8110*/  F2FP.BF16.F32.PACK_AB R128, R63.reuse, R128 ;  /* 0x000000803f80723e */ /* 0x040fe200000010ff */
[----:B------:R-:W-:Y:S01]  /*8120*/  FADD.FTZ R33, R63, R42 ;  /* 0x0000002a3f217221 */ /* 0x000fe20000010000 */
[----:B------:R-:W-:Y:S01]  /*8130*/  F2FP.BF16.F32.PACK_AB R149, R149, R30 ;  /* 0x0000001e9595723e */ /* 0x000fe200000010ff */
[----:B------:R-:W2:Y:S01]  /*8140*/  MUFU.EX2 R141, R141 ;  /* 0x0000008d008d7308 */ /* 0x000ea20000000800 */
[----:B0-----:R-:W-:Y:S01]  /*8150*/  FADD.FTZ R3, R147, R40 ;  /* 0x0000002893037221 */ /* 0x001fe20000010000 */
[----:B------:R-:W-:Y:S01]  /*8160*/  FADD.FTZ R42, R130, R33 ;  /* 0x00000021822a7221 */ /* 0x000fe20000010000 */
[C---:B------:R-:W-:Y:S01]  /*8170*/  F2FP.BF16.F32.PACK_AB R130, R67.reuse, R130 ;  /* 0x000000824382723e */ /* 0x040fe200000010ff */
[----:B------:R-:W-:Y:S01]  /*8180*/  FMUL.FTZ R94, R94, R25 ;  /* 0x000000195e5e7220 */ /* 0x000fe20000410000 */
[----:B------:R-:W-:Y:S01]  /*8190*/  F2FP.BF16.F32.PACK_AB R151, R14, R151 ;  /* 0x000000970e97723e */ /* 0x000fe200000010ff */
[----:B------:R-:W-:Y:S01]  /*81a0*/  FADD.FTZ R27, R67, R42 ;  /* 0x0000002a431b7221 */ /* 0x000fe20000010000 */
[----:B------:R-:W-:Y:S01]  /*81b0*/  F2FP.BF16.F32.PACK_AB R145, R8, R145 ;  /* 0x000000910891723e */ /* 0x000fe200000010ff */
[----:B------:R-:W0:Y:S01]  /*81c0*/  MUFU.EX2 R10, R10 ;  /* 0x0000000a000a7308 */ /* 0x000e220000000800 */
[----:B-1----:R-:W-:Y:S01]  /*81d0*/  FADD.FTZ R40, R24, R3 ;  /* 0x0000000318287221 */ /* 0x002fe20000010000 */
[----:B------:R-:W-:Y:S01]  /*81e0*/  FADD.FTZ R42, R124, R27 ;  /* 0x0000001b7c2a7221 */ /* 0x000fe20000010000 */
[----:B------:R-:W-:Y:S01]  /*81f0*/  F2FP.BF16.F32.PACK_AB R124, R71, R124 ;  /* 0x0000007c477c723e */ /* 0x000fe200000010ff */
[----:B------:R-:W-:Y:S01]  /*8200*/  FMUL.FTZ R95, R95, R25 ;  /* 0x000000195f5f7220 */ /* 0x000fe20000410000 */
[----:B------:R-:W-:Y:S01]  /*8210*/  F2FP.BF16.F32.PACK_AB R147, R24, R147 ;  /* 0x000000931893723e */ /* 0x000fe200000010ff */
[----:B------:R-:W-:Y:S01]  /*8220*/  FADD.FTZ R27, R71, R42 ;  /* 0x0000002a471b7221 */ /* 0x000fe20000010000 */
[-C--:B------:R-:W-:Y:S01]  /*8230*/  FMUL.FTZ R98, R98, R25.reuse ;  /* 0x0000001962627220 */ /* 0x080fe20000410000 */
[----:B------:R-:W1:Y:S01]  /*8240*/  MUFU.EX2 R143, R143 ;  /* 0x0000008f008f7308 */ /* 0x000e620000000800 */
[----:B--2---:R-:W-:Y:S01]  /*8250*/  FADD.FTZ R3, R141, R40 ;  /* 0x000000288d037221 */ /* 0x004fe20000010000 */
[----:B------:R-:W-:Y:S01]  /*8260*/  FADD.FTZ R42, R126, R27 ;  /* 0x0000001b7e2a7221 */ /* 0x000fe20000010000 */
[----:B------:R-:W-:Y:S01]  /*8270*/  F2FP.BF16.F32.PACK_AB R126, R75, R126 ;  /* 0x0000007e4b7e723e */ /* 0x000fe200000010ff */
[-C--:B------:R-:W-:Y:S01]  /*8280*/  FMUL.FTZ R99, R99, R25.reuse ;  /* 0x0000001963637220 */ /* 0x080fe20000410000 */
[-C--:B------:R-:W-:Y:S01]  /*8290*/  FMUL.FTZ R102, R102, R25.reuse ;  /* 0x0000001966667220 */ /* 0x080fe20000410000 */
[----:B------:R-:W-:Y:S01]  /*82a0*/  FADD.FTZ R27, R75, R42 ;  /* 0x0000002a4b1b7221 */ /* 0x000fe20000010000 */
[----:B------:R-:W-:Y:S01]  /*82b0*/  FMUL.FTZ R103, R103, R25 ;  /* 0x0000001967677220 */ /* 0x000fe20000410000 */
[----:B------:R-:W2:Y:S01]  /*82c0*/  MUFU.EX2 R28, R28 ;  /* 0x0000001c001c7308 */ /* 0x000ea20000000800 */
[----:B0-----:R-:W-:Y:S01]  /*82d0*/  FADD.FTZ R40, R10, R3 ;  /* 0x000000030a287221 */ /* 0x001fe20000010000 */
[----:B------:R-:W-:Y:S01]  /*82e0*/  FADD.FTZ R42, R120, R27 ;  /* 0x0000001b782a7221 */ /* 0x000fe20000010000 */
[----:B------:R-:W-:Y:S01]  /*82f0*/  F2FP.BF16.F32.PACK_AB R141, R10, R141 ;  /* 0x0000008d0a8d723e */ /* 0x000fe200000010ff */
        /* <DEDUP_REMOVED lines=9> */
[----:B------:R-:W-:-:S03]  /*8390*/  FMUL.FTZ R119, R119, R25 ;  /* 0x0000001977777220 */ /* 0x000fc60000410000 */
        /* <DEDUP_REMOVED lines=12> */
[----:B------:R-:W-:Y:S01]  /*8460*/  F2FP.BF16.F32.PACK_AB R139, R6, R139 ;  /* 0x0000008b068b723e */ /* 0x000fe200000010ff */
[----:B------:R-:W-:-:S05]  /*8470*/  IMAD.MOV.U32 R6, RZ, RZ, R12 ;  /* 0x000000ffff067224 */ /* 0x000fca00078e000c */
        /* <DEDUP_REMOVED lines=42> */
[----:B------:R-:W-:-:S03]  /*8720*/  F2FP.BF16.F32.PACK_AB R121, R78, R77 ;  /* 0x0000004d4e79723e */ /* 0x000fc600000010ff */
[----:B0-----:R-:W-:-:S04]  /*8730*/  FADD.FTZ R40, R123, R40 ;  /* 0x000000287b287221 */ /* 0x001fc80000010000 */
[C---:B-1----:R-:W-:Y:S01]  /*8740*/  FADD.FTZ R2, R81.reuse, R40 ;  /* 0x0000002851027221 */ /* 0x042fe20000010000 */
[----:B------:R-:W-:Y:S01]  /*8750*/  F2FP.BF16.F32.PACK_AB R123, R81, R123 ;  /* 0x0000007b517b723e */ /* 0x000fe200000010ff */
[----:B------:R-:W-:Y:S06]  /*8760*/  @P2 BRA `(.L_x_11351) ;  /* 0xffffffc800d42947 */ /* 0x000fec000383ffff */
[----:B------:R-:W-:Y:S01]  /*8770*/  IMAD.MOV.U32 R6, RZ, RZ, R12 ;  /* 0x000000ffff067224 */ /* 0x000fe200078e000c */
[----:B------:R-:W-:Y:S01]  /*8780*/  UMOV UR39, UR27 ;  /* 0x0000001b00277c82 */ /* 0x000fe20008000000 */
[----:B------:R-:W-:Y:S01]  /*8790*/  IMAD.MOV.U32 R7, RZ, RZ, R20 ;  /* 0x000000ffff077224 */ /* 0x000fe200078e0014 */
[----:B------:R-:W-:-:S06]  /*87a0*/  UMOV UR38, UR26 ;  /* 0x0000001a00267c82 */ /* 0x000fcc0008000000 */
.L_x_11334:
        /* <DEDUP_REMOVED lines=19> */
.L_x_11353:
[----:B------:R-:W-:-:S11]  /*88e0*/  UISETP.NE.AND UP0, UPT, UR15, 0x1, UPT ;  /* 0x000000010f00788c */ /* 0x000fd6000bf05270 */
[----:B------:R-:W-:Y:S02]  /*88f0*/  @UP0 ULDC.64 UR18, c[0x0][0x9e8] ;  /* 0x00027a0000120ab9 */ /* 0x000fe40000000a00 */
[----:B------:R-:W-:-:S04]  /*8900*/  UIMAD.WIDE.U32 UR6, UR11, UR18, URZ ;  /* 0x000000120b0672a5 */ /* 0x000fc8000f8e003f */
[----:B------:R-:W-:-:S12]  /*8910*/  @UP0 USHF.R.U32.HI UR11, URZ, UR19, UR7 ;  /* 0x000000133f0b0299 */ /* 0x000fd80008011607 */
.L_x_11354:
[----:B------:R-:W-:-:S04]  /*8920*/  UIMAD UR11, UR11, UR15, URZ ;  /* 0x0000000f0b0b72a4 */ /* 0x000fc8000f8e023f */
[----:B------:R-:W-:-:S04]  /*8930*/  UISETP.LT.AND UP0, UPT, UR14, UR11, UPT ;  /* 0x0000000b0e00728c */ /* 0x000fc8000bf01270 */
[----:B------:R-:W-:-:S12]  /*8940*/  USEL UR14, UR14, UR11, !UP0 ;  /* 0x0000000b0e0e7287 */ /* 0x000fd8000c000000 */
.L_x_11352:
        /* <DEDUP_REMOVED lines=14> */
.L_x_11364:
        /* <DEDUP_REMOVED lines=9> */
.L_x_11357:
[----:B------:R-:W-:Y:S01]  /*8ac0*/  ULEA UR6, UR39, UR45, 0x3 ;  /* 0x0000002d27067291 */ /* 0x000fe2000f8e183f */
[----:B------:R-:W-:-:S05]  /*8ad0*/  IMAD.U32 R6, RZ, RZ, UR38 ;  /* 0x00000026ff067e24 */ /* 0x000fca000f8e00ff */
[----:B------:R-:W-:-:S04]  /*8ae0*/  SHF.L.U32 R6, R6, 0x1f, RZ ;  /* 0x0000001f06067819 */ /* 0x000fc800000006ff */
[----:B------:R0:W1:Y:S01]  /*8af0*/  SYNCS.PHASECHK.TRANS64.TRYWAIT P2, [UR6+0x16830], R6 ;  /* 0x01683006ff0075a7 */ /* 0x0000620008040146 */
[----:B------:R-:W-:Y:S05]  /*8b00*/  @!P0 BRA `(.L_x_11358) ;  /* 0x0000000000048947 */ /* 0x000fea0003800000 */
[----:B------:R-:W-:Y:S01]  /*8b10*/  BPT.TRAP 0x1 ;  /* 0x000000040000795c */ /* 0x000fe20000300000 */
.L_x_11358:
[----:B-1----:R-:W-:Y:S05]  /*8b20*/  @P2 BRA `(.L_x_11356) ;  /* 0x0000000000082947 */ /* 0x002fea0003800000 */
[----:B------:R-:W1:Y:S02]  /*8b30*/  SYNCS.PHASECHK.TRANS64.TRYWAIT P2, [UR6+0x16830], R6 ;  /* 0x01683006ff0075a7 */ /* 0x000e640008040146 */
[----:B-1----:R-:W-:Y:S05]  /*8b40*/  @!P2 BRA `(.L_x_11359) ;  /* 0x000000c00058a947 */ /* 0x002fea0003800000 */
.L_x_11356:
        /* <DEDUP_REMOVED lines=27> */
.L_x_11361:
[----:B------:R-:W-:Y:S01]  /*8d00*/  ULEA UR6, UR22, UR45, 0x3 ;  /* 0x0000002d16067291 */ /* 0x000fe2000f8e183f */
[----:B------:R-:W-:-:S05]  /*8d10*/  IMAD.U32 R6, RZ, RZ, UR26 ;  /* 0x0000001aff067e24 */ /* 0x000fca000f8e00ff */
[----:B------:R-:W-:-:S04]  /*8d20*/  SHF.L.U32 R6, R6, 0x1f, RZ ;  /* 0x0000001f06067819 */ /* 0x000fc800000006ff */
[----:B------:R0:W1:Y:S01]  /*8d30*/  SYNCS.PHASECHK.TRANS64.TRYWAIT P2, [UR6+0x16850], R6 ;  /* 0x01685006ff0075a7 */ /* 0x0000620008040146 */
[----:B------:R-:W-:Y:S05]  /*8d40*/  @!P0 BRA `(.L_x_11362) ;  /* 0x0000000000048947 */ /* 0x000fea0003800000 */
[----:B------:R-:W-:Y:S01]  /*8d50*/  BPT.TRAP 0x1 ;  /* 0x000000040000795c */ /* 0x000fe20000300000 */
.L_x_11362:
[----:B-1----:R-:W-:Y:S05]  /*8d60*/  @P2 BRA `(.L_x_11360) ;  /* 0x0000000000082947 */ /* 0x002fea0003800000 */
[----:B------:R-:W1:Y:S02]  /*8d70*/  SYNCS.PHASECHK.TRANS64.TRYWAIT P2, [UR6+0x16850], R6 ;  /* 0x01685006ff0075a7 */ /* 0x000e640008040146 */
[----:B-1----:R-:W-:Y:S05]  /*8d80*/  @!P2 BRA `(.L_x_11363) ;  /* 0x000000bc00e0a947 */ /* 0x002fea0003800000 */
.L_x_11360:
        /* <DEDUP_REMOVED lines=9> */
[----:B------:R-:W0:Y:S01]  /*8e20*/  MUFU.TANH R11, R11 ;  /* 0x0000000b000b7308 */ /* 0x000e220000002400 */
[----:B------:R-:W-:Y:S01]  /*8e30*/  FMUL.FTZ R21, R32, UR24 ;  /* 0x0000001820157c20 */ /* 0x000fe20008410000 */
[----:B------:R-:W-:Y:S01]  /*8e40*/  FMUL.FTZ R24, R33, UR24 ;  /* 0x0000001821187c20 */ /* 0x000fe20008410000 */
[----:B------:R-:W-:Y:S01]  /*8e50*/  ULEA UR11, UR22, UR6, 0xa ;  /* 0x00000006160b7291 */ /* 0x000fe2000f8e503f */
[----:B------:R-:W-:Y:S01]  /*8e60*/  FMUL.FTZ R12, R27, UR24 ;  /* 0x000000181b0c7c20 */ /* 0x000fe20008410000 */
[----:B------:R-:W-:Y:S01]  /*8e70*/  FMUL.FTZ R27, R36, UR24 ;  /* 0x00000018241b7c20 */ /* 0x000fe20008410000 */
[----:B------:R-:W-:Y:S01]  /*8e80*/  FMUL.FTZ R29, R37, UR24 ;  /* 0x00000018251d7c20 */ /* 0x000fe20008410000 */
[----:B------:R-:W-:Y:S01]  /*8e90*/  FMUL.FTZ R37, R45, UR24 ;  /* 0x000000182d257c20 */ /* 0x000fe20008410000 */
[----:B------:R-:W1:Y:S01]  /*8ea0*/  MUFU.TANH R6, R6 ;  /* 0x0000000600067308 */ /* 0x000e620000002400 */
[----:B------:R-:W-:Y:S01]  /*8eb0*/  FMUL.FTZ R45, R54, UR24 ;  /* 0x00000018362d7c20 */ /* 0x000fe20008410000 */
[----:B------:R-:W-:Y:S01]  /*8ec0*/  UMOV UR6, UR11 ;  /* 0x0000000b00067c82 */ /* 0x000fe20008000000 */
[----:B------:R-:W-:Y:S01]  /*8ed0*/  FMUL.FTZ R28, R38, UR24 ;  /* 0x00000018261c7c20 */ /* 0x000fe20008410000 */
[----:B------:R-:W-:Y:S01]  /*8ee0*/  HGMMA.64x64x16.F32.BF16 R88, R148, gdesc[UR4].tnspB, R88, gsb0 ;  /* 0x40e0000494587df0 */ /* 0x000fe20008001858 */
[----:B------:R-:W-:Y:S01]  /*8ef0*/  UIADD3 UR6, UR11, 0x80, URZ ;  /* 0x000000800b067890 */ /* 0x000fe2000fffe03f */
[----:B------:R-:W-:Y:S01]  /*8f00*/  FMUL.FTZ R38, R47, UR24 ;  /* 0x000000182f267c20 */ /* 0x000fe20008410000 */
[----:B------:R-:W-:Y:S01]  /*8f10*/  UMOV UR7, 0x40000040 ;  /* 0x4000004000077882 */ /* 0x000fe20000000000 */
        /* <DEDUP_REMOVED lines=61> */
[----:B------:R-:W1:Y:S01]  /*92f0*/  S2R R153, SR_TID.X ;  /* 0x0000000000997919 */ /* 0x000e620000002100 */
[----:B------:R-:W-:-:S02]  /*9300*/  UMOV UR26, UR38 ;  /* 0x00000026001a7c82 */ /* 0x000fc40008000000 */
        /* <DEDUP_REMOVED lines=8> */
[----:B------:R-:W-:Y:S01]  /*9390*/  HGMMA.64x64x16.F32.BF16 R88, R144, gdesc[UR4].tnspB, R88, gsb0 ;  /* 0x40e0000490587df0 */ /* 0x000fe20008001858 */
[----:B------:R-:W-:Y:S01]  /*93a0*/  UIADD3 UR6, UR11, 0x100, URZ ;  /* 0x000001000b067890 */ /* 0x000fe2000fffe03f */
[----:B------:R-:W-:Y:S01]  /*93b0*/  FMUL.FTZ R58, R72, UR24 ;  /* 0x00000018483a7c20 */ /* 0x000fe20008410000 */
[----:B------:R-:W-:-:S03]  /*93c0*/  UMOV UR7, 0x40000040 ;  /* 0x4000004000077882 */ /* 0x000fc60000000000 */
[----:B------:R-:W3:Y:S01]  /*93d0*/  MUFU.TANH R41, R41 ;  /* 0x0000002900297308 */ /* 0x000ee20000002400 */
[----:B--2---:R-:W-:Y:S02]  /*93e0*/  FMNMX.FTZ R60, R37, R60, !PT ;  /* 0x0000003c253c7209 */ /* 0x004fe40007810000 */
[----:B-1----:R-:W-:Y:S02]  /*93f0*/  SHF.R.U32.HI R152, RZ, 0x7, R153 ;  /* 0x00000007ff987819 */ /* 0x002fe40000011699 */
[----:B------:R-:W-:-:S03]  /*9400*/  ISETP.GE.U32.AND P2, PT, R153, 0x180, PT ;  /* 0x000001809900780c */ /* 0x000fc60003f46070 */
[----:B------:R-:W1:Y:S01]  /*9410*/  MUFU.TANH R43, R43 ;  /* 0x0000002b002b7308 */ /* 0x000e620000002400 */
[----:B0-----:R-:W-:-:S07]  /*9420*/  FMNMX.FTZ R60, R39, R60, !PT ;  /* 0x0000003c273c7209 */ /* 0x001fce0007810000 */
[----:B------:R-:W0:Y:S01]  /*9430*/  MUFU.TANH R44, R44 ;  /* 0x0000002c002c7308 */ /* 0x000e220000002400 */
[----:B---3--:R-:W-:-:S07]  /*9440*/  FMNMX.FTZ R60, R41, R60, !PT ;  /* 0x0000003c293c7209 */ /* 0x008fce0007810000 */
        /* <DEDUP_REMOVED lines=11> */
[----:B------:R-:W-:-:S06]  /*9500*/  FMUL.FTZ R62, R80, UR24 ;  /* 0x00000018503e7c20 */ /* 0x000fcc0008410000 */
[----:B------:R-:W0:Y:S01]  /*9510*/  MUFU.TANH R55, R55 ;  /* 0x0000003700377308 */ /* 0x000e220000002400 */
[----:B--2---:R-:W-:Y:S01]  /*9520*/  FMNMX.FTZ R7, R52, R7, !PT ;  /* 0x0000000734077209 */ /* 0x004fe20007810000 */
[----:B------:R-:W-:Y:S02]  /*9530*/  WARPGROUP.DEPBAR.LE gsb0, 0x0 ;  /* 0x00008000000079c5 */ /* 0x000fe40000010000 */
[----:B------:R-:W-:-:S04]  /*9540*/  WARPGROUP.ARRIVE ;  /* 0x00000000000079c5 */ /* 0x000fc80000000000 */
[----:B------:R-:W2:Y:S01]  /*9550*/  MUFU.TANH R56, R56 ;  /* 0x0000003800387308 */ /* 0x000ea20000002400 */
[----:B-1----:R-:W-:Y:S01]  /*9560*/  FMNMX.FTZ R68, R54, R7, !PT ;  /* 0x0000000736447209 */ /* 0x002fe20007810000 */
[----:B------:R-:W-:Y:S01]  /*9570*/  HGMMA.64x64x16.F32.BF16 R88, R140, gdesc[UR4].tnspB, R88, gsb0 ;  /* 0x40e000048c587df0 */ /* 0x000fe20008001858 */
[----:B------:R-:W-:Y:S02]  /*9580*/  UIADD3 UR6, UR11, 0x180, URZ ;  /* 0x000001800b067890 */ /* 0x000fe4000fffe03f */
[----:B0-----:R-:W-:Y:S01]  /*9590*/  FMNMX.FTZ R7, R55, R68, !PT ;  /* 0x0000004437077209 */ /* 0x001fe20007810000 */
[----:B------:R-:W-:Y:S02]  /*95a0*/  UMOV UR7, 0x40000040 ;  /* 0x4000004000077882 */ /* 0x000fe40000000000 */
[----:B------:R-:W0:Y:S08]  /*95b0*/  MUFU.TANH R57, R57 ;  /* 0x0000003900397308 */ /* 0x000e300000002400 */
        /* <DEDUP_REMOVED lines=25> */
[----:B------:R-:W-:Y:S01]  /*9750*/  HGMMA.64x64x16.F32.BF16 R88, R136, gdesc[UR4].tnspB, R88, gsb0 ;  /* 0x40e0000488587df0 */ /* 0x000fe20008001858 */
[----:B------:R-:W-:Y:S01]  /*9760*/  UIADD3 UR6, UR11, 0x200, URZ ;  /* 0x000002000b067890 */ /* 0x000fe2000fffe03f */
[----:B------:R-:W-:-:S02]  /*9770*/  UMOV UR7, 0x40000040 ;  /* 0x4000004000077882 */ /* 0x000fc40000000000 */
[----:B------:R-:W2:Y:S02]  /*9780*/  SHFL.BFLY PT, R76, R7, 0x2, 0x1f ;  /* 0x0c401f00074c7f89 */ /* 0x000ea400000e0000 */
[----:B------:R-:W3:Y:S08]  /*9790*/  MUFU.TANH R14, R14 ;  /* 0x0000000e000e7308 */ /* 0x000ef00000002400 */
[----:B------:R-:W4:Y:S08]  /*97a0*/  MUFU.TANH R20, R20 ;  /* 0x0000001400147308 */ /* 0x000f300000002400 */
[----:B------:R-:W5:Y:S01]  /*97b0*/  MUFU.TANH R25, R25 ;  /* 0x0000001900197308 */ /* 0x000f620000002400 */
[----:B--2---:R-:W-:Y:S01]  /*97c0*/  FMNMX.FTZ R80, R7, R76, !PT ;  /* 0x0000004c07507209 */ /* 0x004fe20007810000 */
[----:B------:R-:W-:-:S06]  /*97d0*/  FMUL.FTZ R76, R83, UR24 ;  /* 0x00000018534c7c20 */ /* 0x000fcc0008410000 */
[----:B------:R-:W2:Y:S01]  /*97e0*/  MUFU.TANH R26, R26 ;  /* 0x0000001a001a7308 */ /* 0x000ea20000002400 */
[----:B------:R-:W0:Y:S07]  /*97f0*/  SHFL.BFLY PT, R7, R80, 0x1, 0x1f ;  /* 0x0c201f0050077f89 */ /* 0x000e2e00000e0000 */
[----:B------:R-:W2:Y:S08]  /*9800*/  MUFU.TANH R28, R28 ;  /* 0x0000001c001c7308 */ /* 0x000eb00000002400 */
[----:B------:R-:W2:Y:S08]  /*9810*/  MUFU.TANH R30, R30 ;  /* 0x0000001e001e7308 */ /* 0x000eb00000002400 */
[----:B------:R-:W2:Y:S01]  /*9820*/  MUFU.TANH R33, R33 ;  /* 0x0000002100217308 */ /* 0x000ea20000002400 */
[----:B0-----:R-:W-:-:S05]  /*9830*/  FMNMX.FTZ R7, R80, R7, !PT ;  /* 0x0000000750077209 */ /* 0x001fca0007810000 */
[C---:B------:R-:W-:Y:S02]  /*9840*/  FMUL.FTZ R80, R7.reuse, UR10 ;  /* 0x0000000a07507c20 */ /* 0x040fe40008410000 */
[----:B------:R-:W0:Y:S01]  /*9850*/  MUFU.TANH R34, R34 ;  /* 0x0000002200227308 */ /* 0x000e220000002400 */
[----:B------:R-:W-:Y:S01]  /*9860*/  FADD.FTZ R8, -R7, R8 ;  /* 0x0000000807087221 */ /* 0x000fe20000010100 */
        /* <DEDUP_REMOVED lines=8> */
[--C-:B------:R-:W-:Y:S01]  /*98f0*/  FFMA.FTZ R24, R24, UR10, -R80.reuse ;  /* 0x0000000a18187c23 */ /* 0x100fe20008010850 */
[----:B---3--:R-:W-:Y:S01]  /*9900*/  FMNMX.FTZ R21, R14, R13, !PT ;  /* 0x0000000d0e157209 */ /* 0x008fe20007810000 */
[--C-:B------:R-:W-:Y:S01]  /*9910*/  FFMA.FTZ R146, R27, UR10, -R80.reuse ;  /* 0x0000000a1b927c23 */ /* 0x100fe20008010850 */
[----:B------:R-:W-:Y:S01]  /*9920*/  FFMA.FTZ R27, R29, UR10, -R80 ;  /* 0x0000000a1d1b7c23 */ /* 0x000fe20008010850 */
[----:B------:R-:W-:-:S02]  /*9930*/  WARPGROUP.DEPBAR.LE gsb0, 0x0 ;  /* 0x00008000000079c5 */ /* 0x000fc40000010000 */
[----:B------:R-:W-:Y:S01]  /*9940*/  WARPGROUP.ARRIVE ;  /* 0x00000000000079c5 */ /* 0x000fe20000000000 */
[----:B----4-:R-:W-:Y:S01]  /*9950*/  FMNMX.FTZ R6, R20, R21, !PT ;  /* 0x0000001514067209 */ /* 0x010fe20007810000 */
[----:B------:R-:W3:Y:S01]  /*9960*/  MUFU.TANH R38, R38 ;  /* 0x0000002600267308 */ /* 0x000ee20000002400 */
[--C-:B------:R-:W-:Y:S01]  /*9970*/  FFMA.FTZ R136, R39, UR10, -R80.reuse ;  /* 0x0000000a27887c23 */ /* 0x100fe20008010850 */
[--C-:B------:R-:W-:Y:S01]  /*9980*/  FFMA.FTZ R138, R43, UR10, -R80.reuse ;  /* 0x0000000a2b8a7c23 */ /* 0x100fe20008010850 */
[----:B-----5:R-:W-:Y:S01]  /*9990*/  FMNMX.FTZ R21, R25, R6, !PT ;  /* 0x0000000619157209 */ /* 0x020fe20007810000 */
        /* <DEDUP_REMOVED lines=9> */
[----:B------:R-:W-:Y:S01]  /*9a30*/  FMUL.FTZ R8, R8, UR10 ;  /* 0x0000000a08087c20 */ /* 0x000fe20008410000 */
[--C-:B------:R-:W-:Y:S01]  /*9a40*/  FFMA.FTZ R11, R11, UR10, -R80.reuse ;  /* 0x0000000a0b0b7c23 */ /* 0x100fe20008010850 */
[--C-:B------:R-:W-:Y:S01]  /*9a50*/  FFMA.FTZ R15, R15, UR10, -R80.reuse ;  /* 0x0000000a0f0f7c23 */ /* 0x100fe20008010850 */
[----:B------:R-:W-:Y:S01]  /*9a60*/  FMNMX.FTZ R6, R30, R21, !PT ;  /* 0x000000151e067209 */ /* 0x000fe20007810000 */
[----:B------:R-:W4:Y:S01]  /*9a70*/  MUFU.TANH R42, R42 ;  /* 0x0000002a002a7308 */ /* 0x000f220000002400 */
[--C-:B------:R-:W-:Y:S01]  /*9a80*/  FFMA.FTZ R65, R65, UR10, -R80.reuse ;  /* 0x0000000a41417c23 */ /* 0x100fe20008010850 */
[----:B------:R-:W-:Y:S01]  /*9a90*/  FFMA.FTZ R68, R68, UR10, -R80 ;  /* 0x0000000a44447c23 */ /* 0x000fe20008010850 */
[----:B------:R-:W-:-:S04]  /*9aa0*/  FMNMX.FTZ R21, R33, R6, !PT ;  /* 0x0000000621157209 */ /* 0x000fc80007810000 */
[----:B0-----:R-:W-:Y:S01]  /*9ab0*/  FMNMX.FTZ R21, R34, R21, !PT ;  /* 0x0000001522157209 */ /* 0x001fe20007810000 */
[----:B------:R-:W0:Y:S03]  /*9ac0*/  MUFU.TANH R45, R45 ;  /* 0x0000002d002d7308 */ /* 0x000e260000002400 */
[----:B-1----:R-:W-:-:S04]  /*9ad0*/  FMNMX.FTZ R21, R36, R21, !PT ;  /* 0x0000001524157209 */ /* 0x002fc80007810000 */
[----:B---3--:R-:W-:Y:S01]  /*9ae0*/  FMNMX.FTZ R21, R38, R21, !PT ;  /* 0x0000001526157209 */ /* 0x008fe20007810000 */
[----:B------:R-:W1:Y:S03]  /*9af0*/  MUFU.TANH R46, R46 ;  /* 0x0000002e002e7308 */ /* 0x000e660000002400 */
[----:B--2---:R-:W-:-:S04]  /*9b00*/  FMNMX.FTZ R21, R40, R21, !PT ;  /* 0x0000001528157209 */ /* 0x004fc80007810000 */
[----:B----4-:R-:W-:Y:S01]  /*9b10*/  FMNMX.FTZ R6, R42, R21, !PT ;  /* 0x000000152a067209 */ /* 0x010fe20007810000 */
[----:B------:R-:W2:Y:S01]  /*9b20*/  MUFU.TANH R49, R49 ;  /* 0x0000003100317308 */ /* 0x000ea20000002400 */
[--C-:B------:R-:W-:Y:S01]  /*9b30*/  FFMA.FTZ R21, R37, UR10, -R80.reuse ;  /* 0x0000000a25157c23 */ /* 0x100fe20008010850 */
[--C-:B------:R-:W-:Y:S01]  /*9b40*/  FFMA.FTZ R37, R44, UR10, -R80.reuse ;  /* 0x0000000a2c257c23 */ /* 0x100fe20008010850 */
[----:B0-----:R-:W-:Y:S01]  /*9b50*/  FMNMX.FTZ R31, R45, R6, !PT ;  /* 0x000000062d1f7209 */ /* 0x001fe20007810000 */
[----:B------:R-:W-:-:S04]  /*9b60*/  FFMA.FTZ R44, R58, UR10, -R80 ;  /* 0x0000000a3a2c7c23 */ /* 0x000fc80008010850 */
[----:B------:R-:W0:Y:S01]  /*9b70*/  MUFU.TANH R50, R50 ;  /* 0x0000003200327308 */ /* 0x000e220000002400 */
[----:B-1----:R-:W-:-:S07]  /*9b80*/  FMNMX.FTZ R6, R46, R31, !PT ;  /* 0x0000001f2e067209 */ /* 0x002fce0007810000 */
[----:B------:R-:W1:Y:S01]  /*9b90*/  MUFU.TANH R53, R53 ;  /* 0x0000003500357308 */ /* 0x000e620000002400 */
[----:B--2---:R-:W-:-:S07]  /*9ba0*/  FMNMX.FTZ R31, R49, R6, !PT ;  /* 0x00000006311f7209 */ /* 0x004fce0007810000 */
[----:B------:R-:W2:Y:S01]  /*9bb0*/  MUFU.TANH R63, R63 ;  /* 0x0000003f003f7308 */ /* 0x000ea20000002400 */
[----:B0-----:R-:W-:Y:S01]  /*9bc0*/  FMNMX.FTZ R6, R50, R31, !PT ;  /* 0x0000001f32067209 */ /* 0x001fe20007810000 */
[----:B------:R-:W-:-:S06]  /*9bd0*/  FFMA.FTZ R31, R41, UR10, -R80 ;  /* 0x0000000a291f7c23 */ /* 0x000fcc0008010850 */
[----:B------:R-:W0:Y:S01]  /*9be0*/  MUFU.TANH R66, R66 ;  /* 0x0000004200427308 */ /* 0x000e220000002400 */
[----:B-1----:R-:W-:-:S07]  /*9bf0*/  FMNMX.FTZ R6, R53, R6, !PT ;  /* 0x0000000635067209 */ /* 0x002fce0007810000 */
[----:B------:R-:W1:Y:S01]  /*9c00*/  MUFU.TANH R67, R67 ;  /* 0x0000004300437308 */ /* 0x000e620000002400 */
        /* <DEDUP_REMOVED lines=9> */
[----:B0-----:R-:W-:Y:S01]  /*9ca0*/  FMNMX.FTZ R6, R66, R35, !PT ;  /* 0x0000002342067209 */ /* 0x001fe20007810000 */
[----:B------:R-:W-:-:S04]  /*9cb0*/  UMOV UR7, 0x40000040 ;  /* 0x4000004000077882 */ /* 0x000fc80000000000 */
        /* <DEDUP_REMOVED lines=10> */
[--C-:B------:R-:W-:Y:S01]  /*9d60*/  FFMA.FTZ R35, R48, UR10, -R80.reuse ;  /* 0x0000000a30237c23 */ /* 0x100fe20008010850 */
[----:B------:R-:W-:-:S05]  /*9d70*/  FFMA.FTZ R48, R60, UR10, -R80 ;  /* 0x0000000a3c307c23 */ /* 0x000fca0008010850 */
        /* <DEDUP_REMOVED lines=8> */
[--C-:B------:R-:W-:Y:S01]  /*9e00*/  FFMA.FTZ R39, R52, UR10, -R80.reuse ;  /* 0x0000000a34277c23 */ /* 0x100fe20008010850 */
[--C-:B------:R-:W-:Y:S01]  /*9e10*/  FFMA.FTZ R52, R62, UR10, -R80.reuse ;  /* 0x0000000a3e347c23 */ /* 0x100fe20008010850 */
[----:B------:R-:W-:Y:S02]  /*9e20*/  WARPGROUP.DEPBAR.LE gsb0, 0x0 ;  /* 0x00008000000079c5 */ /* 0x000fe40000010000 */
[----:B------:R-:W-:Y:S01]  /*9e30*/  WARPGROUP.ARRIVE ;  /* 0x00000000000079c5 */ /* 0x000fe20000000000 */
[----:B-1----:R-:W-:Y:S01]  /*9e40*/  FMNMX.FTZ R41, R77, R6, !PT ;  /* 0x000000064d297209 */ /* 0x002fe20007810000 */
[----:B------:R0:W-:Y:S04]  /*9e50*/  MUFU.EX2 R13, R24 ;  /* 0x00000018000d7308 */ /* 0x0001e80000000800 */
[----:B------:R-:W-:Y:S01]  /*9e60*/  HGMMA.64x64x16.F32.BF16 R88, R124, gdesc[UR4].tnspB, R88, gsb0 ;  /* 0x40e000047c587df0 */ /* 0x000fe20008001858 */
[----:B------:R-:W-:Y:S01]  /*9e70*/  UIADD3 UR6, UR11, 0x380, URZ ;  /* 0x000003800b067890 */ /* 0x000fe2000fffe03f */
[----:B--2---:R-:W-:Y:S01]  /*9e80*/  FMNMX.FTZ R6, R78, R41, !PT ;  /* 0x000000294e067209 */ /* 0x004fe20007810000 */
[----:B------:R-:W-:Y:S01]  /*9e90*/  UMOV UR7, 0x40000040 ;  /* 0x4000004000077882 */ /* 0x000fe20000000000 */
[----:B------:R-:W-:Y:S01]  /*9ea0*/  MUFU.EX2 R8, R8 ;  /* 0x0000000800087308 */ /* 0x000fe20000000800 */
[--C-:B0-----:R-:W-:Y:S01]  /*9eb0*/  FFMA.FTZ R24, R54, UR10, -R80.reuse ;  /* 0x0000000a36187c23 */ /* 0x101fe20008010850 */
[--C-:B------:R-:W-:Y:S01]  /*9ec0*/  FFMA.FTZ R41, R55, UR10, -R80.reuse ;  /* 0x0000000a37297c23 */ /* 0x100fe20008010850 */
[----:B------:R-:W0:Y:S01]  /*9ed0*/  SHFL.BFLY PT, R47, R6, 0x2, 0x1f ;  /* 0x0c401f00062f7f89 */ /* 0x000e2200000e0000 */
[----:B------:R-:W-:-:S04]  /*9ee0*/  FFMA.FTZ R55, R64, UR10, -R80 ;  /* 0x0000000a40377c23 */ /* 0x000fc80008010850 */
[----:B------:R-:W1:Y:S08]  /*9ef0*/  MUFU.EX2 R11, R11 ;  /* 0x0000000b000b7308 */ /* 0x000e700000000800 */
[----:B------:R-:W2:Y:S08]  /*9f00*/  MUFU.EX2 R148, R148 ;  /* 0x0000009400947308 */ /* 0x000eb00000000800 */
[----:B------:R-:W3:Y:S01]  /*9f10*/  MUFU.EX2 R150, R150 ;  /* 0x0000009600967308 */ /* 0x000ee20000000800 */
[----:B-1----:R-:W-:Y:S01]  /*9f20*/  FFMA.FTZ R3, R8, R3, R11 ;  /* 0x0000000308037223 */ /* 0x002fe2000001000b */
[----:B0-----:R-:W-:Y:S01]  /*9f30*/  FMNMX.FTZ R54, R6, R47, !PT ;  /* 0x0000002f06367209 */ /* 0x001fe20007810000 */
[----:B------:R-:W-:-:S04]  /*9f40*/  FFMA.FTZ R47, R59, UR10, -R80 ;  /* 0x0000000a3b2f7c23 */ /* 0x000fc80008010850 */
[----:B------:R-:W0:Y:S01]  /*9f50*/  SHFL.BFLY PT, R57, R54, 0x1, 0x1f ;  /* 0x0c201f0036397f89 */ /* 0x000e2200000e0000 */
[----:B------:R-:W-:Y:S01]  /*9f60*/  MUFU.EX2 R15, R15 ;  /* 0x0000000f000f7308 */ /* 0x000fe20000000800 */
[C---:B--2---:R-:W-:Y:S01]  /*9f70*/  FADD.FTZ R3, R148.reuse, R3 ;  /* 0x0000000394037221 */ /* 0x044fe20000010000 */
[----:B------:R-:W-:-:S06]  /*9f80*/  F2FP.BF16.F32.PACK_AB R148, R148, R11 ;  /* 0x0000000b9494723e */ /* 0x000fcc00000010ff */
[----:B------:R-:W-:Y:S08]  /*9f90*/  MUFU.EX2 R144, R144 ;  /* 0x0000009000907308 */ /* 0x000ff00000000800 */
[----:B------:R-:W-:Y:S01]  /*9fa0*/  MUFU.EX2 R146, R146 ;  /* 0x0000009200927308 */ /* 0x000fe20000000800 */
[----:B0-----:R-:W-:-:S07]  /*9fb0*/  FMNMX.FTZ R6, R54, R57, !PT ;  /* 0x0000003936067209 */ /* 0x001fce0007810000 */
[----:B------:R-:W-:Y:S01]  /*9fc0*/  MUFU.EX2 R27, R27 ;  /* 0x0000001b001b7308 */ /* 0x000fe20000000800 */
[C---:B------:R-:W-:Y:S01]  /*9fd0*/  FMUL.FTZ R59, R6.reuse, UR10 ;  /* 0x0000000a063b7c20 */ /* 0x040fe20008410000 */
[----:B------:R-:W-:-:S03]  /*9fe0*/  FADD.FTZ R56, -R6, R9 ;  /* 0x0000000906387221 */ /* 0x000fc60000010100 */
[--C-:B------:R-:W-:Y:S01]  /*9ff0*/  FFMA.FTZ R145, R25, UR10, -R59.reuse ;  /* 0x0000000a19917c23 */ /* 0x100fe2000801083b */
[----:B------:R-:W-:Y:S02]  /*a000*/  IMAD.U32 R25, RZ, RZ, UR39 ;  /* 0x00000027ff197e24 */ /* 0x000fe4000f8e00ff */
[--C-:B------:R-:W-:Y:S01]  /*a010*/  FFMA.FTZ R10, R10, UR10, -R59.reuse ;  /* 0x0000000a0a0a7c23 */ /* 0x100fe2000801083b */
[----:B------:R-:W-:Y:S01]  /*a020*/  FMUL.FTZ R56, R56, UR10 ;  /* 0x0000000a38387c20 */ /* 0x000fe20008410000 */
[--C-:B------:R-:W-:Y:S01]  /*a030*/  FFMA.FTZ R149, R12, UR10, -R59.reuse ;  /* 0x0000000a0c957c23 */ /* 0x100fe2000801083b */
[----:B------:R-:W-:Y:S01]  /*a040*/  FFMA.FTZ R141, R33, UR10, -R59 ;  /* 0x0000000a218d7c23 */ /* 0x000fe2000801083b */
[----:B------:R-:W-:Y:S01]  /*a050*/  @!P1 LEA R25, R25, UR45, 0x3 ;  /* 0x0000002d19199c11 */ /* 0x000fe2000f8e18ff */
[----:B------:R0:W-:Y:S01]  /*a060*/  MUFU.EX2 R57, R56 ;  /* 0x0000003800397308 */ /* 0x0001e20000000800 */
[----:B------:R-:W-:Y:S01]  /*a070*/  VIADD R33, R152, 0x9 ;  /* 0x0000000998217836 */ /* 0x000fe20000000000 */
[----:B------:R-:W-:-:S02]  /*a080*/  WARPGROUP.DEPBAR.LE gsb0, 0x0 ;  /* 0x00008000000079c5 */ /* 0x000fc40000010000 */
[----:B------:R-:W-:Y:S01]  /*a090*/  WARPGROUP.ARRIVE ;  /* 0x00000000000079c5 */ /* 0x000fe20000000000 */
[--C-:B------:R-:W-:Y:S01]  /*a0a0*/  FFMA.FTZ R151, R14, UR10, -R59.reuse ;  /* 0x0000000a0e977c23 */ /* 0x100fe2000801083b */
[----:B------:R-:W-:Y:S01]  /*a0b0*/  @!P1 VIADD R25, R25, 0x16840 ;  /* 0x0001684019199836 */ /* 0x000fe20000000000 */
[----:B------:R-:W-:Y:S01]  /*a0c0*/  SEL R33, R33, 0x9, !P2 ;  /* 0x0000000921217807 */ /* 0x000fe20005000000 */
[----:B------:R-:W1:Y:S01]  /*a0d0*/  MUFU.EX2 R10, R10 ;  /* 0x0000000a000a7308 */ /* 0x000e620000000800 */
[----:B------:R-:W-:Y:S01]  /*a0e0*/  FFMA.FTZ R12, R20, UR10, -R59 ;  /* 0x0000000a140c7c23 */ /* 0x000fe2000801083b */
[----:B------:R-:W-:Y:S01]  /*a0f0*/  HGMMA.64x64x16.F32.BF16 R88, R120, gdesc[UR4].tnspB, R88, gsb0 ;  /* 0x40e0000478587df0 */ /* 0x000fe20008001858 */
[----:B------:R-:W-:Y:S01]  /*a100*/  @!P1 PRMT R25, RZ, 0x654, R25 ;  /* 0x00000654ff199816 */ /* 0x000fe20000000019 */
[--C-:B0-----:R-:W-:Y:S01]  /*a110*/  FFMA.FTZ R56, R26, UR10, -R59.reuse ;  /* 0x0000000a1a387c23 */ /* 0x101fe2000801083b */
[--C-:B------:R-:W-:Y:S01]  /*a120*/  FFMA.FTZ R147, R28, UR10, -R59.reuse ;  /* 0x0000000a1c937c23 */ /* 0x100fe2000801083b */
[--C-:B------:R-:W-:Y:S01]  /*a130*/  FFMA.FTZ R143, R36, UR10, -R59.reuse ;  /* 0x0000000a248f7c23 */ /* 0x100fe2000801083b */
[--C-:B------:R-:W-:Y:S01]  /*a140*/  FFMA.FTZ R30, R30, UR10, -R59.reuse ;  /* 0x0000000a1e1e7c23 */ /* 0x100fe2000801083b */
[----:B------:R-:W0:Y:S01]  /*a150*/  MUFU.EX2 R149, R149 ;  /* 0x0000009500957308 */ /* 0x000e220000000800 */
[----:B------:R-:W-:Y:S01]  /*a160*/  FFMA.FTZ R20, R38, UR10, -R59 ;  /* 0x0000000a26147c23 */ /* 0x000fe2000801083b */
[----:B---3--:R-:W-:Y:S01]  /*a170*/  FADD.FTZ R38, R150, R3 ;  /* 0x0000000396267221 */ /* 0x008fe20000010000 */
[--C-:B------:R-:W-:Y:S01]  /*a180*/  FFMA.FTZ R14, R34, UR10, -R59.reuse ;  /* 0x0000000a220e7c23 */ /* 0x100fe2000801083b */
[--C-:B------:R-:W-:Y:S01]  /*a190*/  FFMA.FTZ R137, R40, UR10, -R59.reuse ;  /* 0x0000000a28897c23 */ /* 0x100fe2000801083b */
[--C-:B------:R-:W-:Y:S01]  /*a1a0*/  FFMA.FTZ R28, R42, UR10, -R59.reuse ;  /* 0x0000000a2a1c7c23 */ /* 0x100fe2000801083b */
[--C-:B------:R-:W-:Y:S01]  /*a1b0*/  FFMA.FTZ R139, R45, UR10, -R59.reuse ;  /* 0x0000000a2d8b7c23 */ /* 0x100fe2000801083b */
[--C-:B------:R-:W-:Y:S01]  /*a1c0*/  FFMA.FTZ R26, R46, UR10, -R59.reuse ;  /* 0x0000000a2e1a7c23 */ /* 0x100fe2000801083b */
[----:B------:R-:W2:Y:S01]  /*a1d0*/  MUFU.EX2 R151, R151 ;  /* 0x0000009700977308 */ /* 0x000ea20000000800 */
        /* <DEDUP_REMOVED lines=8> */
[----:B0-----:R-:W-:Y:S01]  /*a260*/  FADD.FTZ R36, R149, R2 ;  /* 0x0000000295247221 */ /* 0x001fe20000010000 */
[--C-:B------:R-:W-:Y:S01]  /*a270*/  FFMA.FTZ R2, R63, UR10, -R59.reuse ;  /* 0x0000000a3f027c23 */ /* 0x100fe2000801083b */
[----:B------:R-:W-:Y:S01]  /*a280*/  F2FP.BF16.F32.PACK_AB R149, R149, R10 ;  /* 0x0000000a9595723e */ /* 0x000fe200000010ff */
[--C-:B------:R-:W-:Y:S01]  /*a290*/  FFMA.FTZ R72, R72, UR10, -R59.reuse ;  /* 0x0000000a48487c23 */ /* 0x100fe2000801083b */
[--C-:B------:R-:W-:Y:S01]  /*a2a0*/  FFMA.FTZ R127, R73, UR10, -R59.reuse ;  /* 0x0000000a497f7c23 */ /* 0x100fe2000801083b */
[--C-:B------:R-:W-:Y:S01]  /*a2b0*/  FFMA.FTZ R74, R74, UR10, -R59.reuse ;  /* 0x0000000a4a4a7c23 */ /* 0x100fe2000801083b */
[--C-:B------:R-:W-:Y:S01]  /*a2c0*/  FFMA.FTZ R75, R75, UR10, -R59.reuse ;  /* 0x0000000a4b4b7c23 */ /* 0x100fe2000801083b */
[----:B------:R-:W0:Y:S01]  /*a2d0*/  MUFU.EX2 R145, R145 ;  /* 0x0000009100917308 */ /* 0x000e220000000800 */
[----:B--2---:R-:W-:Y:S01]  /*a2e0*/  FADD.FTZ R3, R151, R36 ;  /* 0x0000002497037221 */ /* 0x004fe20000010000 */
[--C-:B------:R-:W-:Y:S01]  /*a2f0*/  FFMA.FTZ R76, R76, UR10, -R59.reuse ;  /* 0x0000000a4c4c7c23 */ /* 0x100fe2000801083b */
[----:B------:R-:W-:Y:S01]  /*a300*/  FFMA.FTZ R77, R77, UR10, -R59 ;  /* 0x0000000a4d4d7c23 */ /* 0x000fe2000801083b */
[C---:B------:R-:W-:Y:S01]  /*a310*/  ISETP.GT.AND P2, PT, R0.reuse, UR23, PT ;  /* 0x0000001700007c0c */ /* 0x040fe2000bf44270 */
[----:B------:R-:W-:Y:S01]  /*a320*/  VIADD R0, R0, 0xffffffff ;  /* 0xffffffff00007836 */ /* 0x000fe20000000000 */
[----:B------:R-:W-:-:S02]  /*a330*/  F2FP.BF16.F32.PACK_AB R150, R15, R150 ;  /* 0x000000960f96723e */ /* 0x000fc400000010ff */
[----:B------:R-:W2:Y:S01]  /*a340*/  MUFU.EX2 R56, R56 ;  /* 0x0000003800387308 */ /* 0x000ea20000000800 */
[C---:B-1----:R-:W-:Y:S01]  /*a350*/  FADD.FTZ R36, R12.reuse, R3 ;  /* 0x000000030c247221 */ /* 0x042fe20000010000 */
[----:B------:R-:W-:-:S06]  /*a360*/  F2FP.BF16.F32.PACK_AB R151, R12, R151 ;  /* 0x000000970c97723e */ /* 0x000fcc00000010ff */
[----:B------:R-:W1:Y:S01]  /*a370*/  MUFU.EX2 R147, R147 ;  /* 0x0000009300937308 */ /* 0x000e620000000800 */
[----:B0-----:R-:W-:Y:S01]  /*a380*/  FADD.FTZ R3, R145, R36 ;  /* 0x0000002491037221 */ /* 0x001fe20000010000 */
[----:B------:R-:W-:-:S06]  /*a390*/  FFMA.FTZ R36, R67, UR10, -R59 ;  /* 0x0000000a43247c23 */ /* 0x000fcc000801083b */
[----:B------:R-:W0:Y:S01]  /*a3a0*/  MUFU.EX2 R30, R30 ;  /* 0x0000001e001e7308 */ /* 0x000e220000000800 */
[C---:B--2---:R-:W-:Y:S01]  /*a3b0*/  FADD.FTZ R40, R56.reuse, R3 ;  /* 0x0000000338287221 */ /* 0x044fe20000010000 */
[----:B------:R-:W-:-:S06]  /*a3c0*/  F2FP.BF16.F32.PACK_AB R145, R56, R145 ;  /* 0x000000913891723e */ /* 0x000fcc00000010ff */
[----:B------:R-:W-:Y:S01]  /*a3d0*/  MUFU.EX2 R140, R140 ;  /* 0x0000008c008c7308 */ /* 0x000fe20000000800 */
[----:B-1----:R-:W-:-:S07]  /*a3e0*/  FADD.FTZ R3, R147, R40 ;  /* 0x0000002893037221 */ /* 0x002fce0000010000 */
[----:B------:R-:W1:Y:S01]  /*a3f0*/  MUFU.EX2 R141, R141 ;  /* 0x0000008d008d7308 */ /* 0x000e620000000800 */
[C---:B0-----:R-:W-:Y:S01]  /*a400*/  FADD.FTZ R40, R30.reuse, R3 ;  /* 0x000000031e287221 */ /* 0x041fe20000010000 */
        /* <DEDUP_REMOVED lines=11> */
[----:B--2---:R-:W-:Y:S01]  /*a4c0*/  IMAD.U32 R25, RZ, RZ, UR22 ;  /* 0x00000016ff197e24 */ /* 0x004fe2000f8e00ff */
        /* <DEDUP_REMOVED lines=13> */
[-C--:B------:R-:W-:Y:S01]  /*a5a0*/  FMUL.FTZ R113, R113, R8.reuse ;  /* 0x0000000871717220 */ /* 0x080fe20000410000 */
[----:B0-----:R-:W-:Y:S01]  /*a5b0*/  @!P1 PRMT R33, RZ, 0x654, R25 ;  /* 0x00000654ff219816 */ /* 0x001fe20000000019 */
[----:B------:R-:W-:Y:S01]  /*a5c0*/  FADD.FTZ R25, R15, R38 ;  /* 0x000000260f197221 */ /* 0x000fe20000010000 */
[----:B------:R-:W0:Y:S01]  /*a5d0*/  MUFU.EX2 R143, R143 ;  /* 0x0000008f008f7308 */ /* 0x000e220000000800 */
[C---:B-1----:R-:W-:Y:S01]  /*a5e0*/  FADD.FTZ R40, R14.reuse, R3 ;  /* 0x000000030e287221 */ /* 0x042fe20000010000 */
[----:B------:R-:W-:Y:S01]  /*a5f0*/  F2FP.BF16.F32.PACK_AB R141, R14, R141 ;  /* 0x0000008d0e8d723e */ /* 0x000fe200000010ff */
[----:B------:R-:W-:Y:S01]  /*a600*/  FADD.FTZ R38, R144, R25 ;  /* 0x0000001990267221 */ /* 0x000fe20000010000 */
[----:B------:R1:W-:Y:S01]  /*a610*/  @!P1 SYNCS.ARRIVE.TRANS64.RED.A1T0 RZ, [R33+URZ], RZ ;  /* 0x000000ff21ff99a7 */ /* 0x0003e2000810043f */
[-C--:B------:R-:W-:Y:S01]  /*a620*/  FMUL.FTZ R116, R116, R8.reuse ;  /* 0x0000000874747220 */ /* 0x080fe20000410000 */
[----:B------:R-:W-:Y:S01]  /*a630*/  FMUL.FTZ R117, R117, R8 ;  /* 0x0000000875757220 */ /* 0x000fe20000410000 */
[C---:B------:R-:W-:Y:S01]  /*a640*/  FADD.FTZ R25, R13.reuse, R38 ;  /* 0x000000260d197221 */ /* 0x040fe20000010000 */
[----:B------:R-:W2:Y:S01]  /*a650*/  MUFU.EX2 R21, R21 ;  /* 0x0000001500157308 */ /* 0x000ea20000000800 */
[--C-:B------:R-:W-:Y:S01]  /*a660*/  FFMA.FTZ R38, R70, UR10, -R59.reuse ;  /* 0x0000000a46267c23 */ /* 0x100fe2000801083b */
[----:B------:R-:W-:Y:S01]  /*a670*/  FFMA.FTZ R59, R78, UR10, -R59 ;  /* 0x0000000a4e3b7c23 */ /* 0x000fe2000801083b */
[----:B------:R-:W-:Y:S01]  /*a680*/  FADD.FTZ R42, R146, R25 ;  /* 0x00000019922a7221 */ /* 0x000fe20000010000 */
[----:B------:R-:W-:Y:S01]  /*a690*/  F2FP.BF16.F32.PACK_AB R144, R13, R144 ;  /* 0x000000900d90723e */ /* 0x000fe200000010ff */
[-C--:B------:R-:W-:Y:S01]  /*a6a0*/  FMUL.FTZ R90, R90, R57.reuse ;  /* 0x000000395a5a7220 */ /* 0x080fe20000410000 */
[C---:B------:R-:W-:Y:S01]  /*a6b0*/  F2FP.BF16.F32.PACK_AB R146, R27.reuse, R146 ;  /* 0x000000921b92723e */ /* 0x040fe200000010ff */
[----:B------:R-:W-:Y:S01]  /*a6c0*/  FADD.FTZ R25, R27, R42 ;  /* 0x0000002a1b197221 */ /* 0x000fe20000010000 */
[----:B------:R-:W3:Y:S01]  /*a6d0*/  MUFU.EX2 R20, R20 ;  /* 0x0000001400147308 */ /* 0x000ee20000000800 */
[----:B0-----:R-:W-:Y:S01]  /*a6e0*/  FADD.FTZ R3, R143, R40 ;  /* 0x000000288f037221 */ /* 0x001fe20000010000 */
[-C--:B------:R-:W-:Y:S01]  /*a6f0*/  FMUL.FTZ R91, R91, R57.reuse ;  /* 0x000000395b5b7220 */ /* 0x080fe20000410000 */
[----:B------:R-:W-:Y:S01]  /*a700*/  FADD.FTZ R42, R140, R25 ;  /* 0x000000198c2a7221 */ /* 0x000fe20000010000 */
[----:B------:R-:W-:Y:S01]  /*a710*/  F2FP.BF16.F32.PACK_AB R140, R29, R140 ;  /* 0x0000008c1d8c723e */ /* 0x000fe200000010ff */
[-C--:B------:R-:W-:Y:S01]  /*a720*/  FMUL.FTZ R94, R94, R57.reuse ;  /* 0x000000395e5e7220 */ /* 0x080fe20000410000 */
[-C--:B------:R-:W-:Y:S01]  /*a730*/  FMUL.FTZ R95, R95, R57.reuse ;  /* 0x000000395f5f7220 */ /* 0x080fe20000410000 */
[----:B------:R-:W-:Y:S01]  /*a740*/  FADD.FTZ R25, R29, R42 ;  /* 0x0000002a1d197221 */ /* 0x000fe20000010000 */
[----:B------:R-:W0:Y:S01]  /*a750*/  MUFU.EX2 R136, R136 ;  /* 0x0000008800887308 */ /* 0x000e220000000800 */
[-C--:B------:R-:W-:Y:S01]  /*a760*/  FMUL.FTZ R98, R98, R57.reuse ;  /* 0x0000003962627220 */ /* 0x080fe20000410000 */
[-C--:B------:R-:W-:Y:S01]  /*a770*/  FMUL.FTZ R99, R99, R57.reuse ;  /* 0x0000003963637220 */ /* 0x080fe20000410000 */
[----:B------:R-:W-:Y:S01]  /*a780*/  FADD.FTZ R42, R142, R25 ;  /* 0x000000198e2a7221 */ /* 0x000fe20000010000 */
[----:B--2---:R-:W-:Y:S01]  /*a790*/  F2FP.BF16.F32.PACK_AB R142, R21, R142 ;  /* 0x0000008e158e723e */ /* 0x004fe200000010ff */
[-C--:B------:R-:W-:Y:S01]  /*a7a0*/  FMUL.FTZ R102, R102, R57.reuse ;  /* 0x0000003966667220 */ /* 0x080fe20000410000 */
[----:B------:R-:W-:Y:S01]  /*a7b0*/  FMUL.FTZ R103, R103, R57 ;  /* 0x0000003967677220 */ /* 0x000fe20000410000 */
[----:B------:R-:W-:Y:S01]  /*a7c0*/  FADD.FTZ R25, R21, R42 ;  /* 0x0000002a15197221 */ /* 0x000fe20000010000 */
        /* <DEDUP_REMOVED lines=9> */
[----:B0-----:R-:W-:Y:S01]  /*a860*/  FADD.FTZ R42, R136, R25 ;  /* 0x00000019882a7221 */ /* 0x001fe20000010000 */
[-C--:B------:R-:W-:Y:S01]  /*a870*/  FMUL.FTZ R115, R115, R57.reuse ;  /* 0x0000003973737220 */ /* 0x080fe20000410000 */
[-C--:B------:R-:W-:Y:S01]  /*a880*/  FMUL.FTZ R118, R118, R57.reuse ;  /* 0x0000003976767220 */ /* 0x080fe20000410000 */
[----:B------:R-:W-:Y:S01]  /*a890*/  FMUL.FTZ R119, R119, R57 ;  /* 0x0000003977777220 */ /* 0x000fe20000410000 */
[----:B------:R-:W-:-:S03]  /*a8a0*/  IMAD.MOV.U32 R8, RZ, RZ, R7 ;  /* 0x000000ffff087224 */ /* 0x000fc600078e0007 */
        /* <DEDUP_REMOVED lines=91> */
[----:B--2---:R-:W-:Y:S01]  /*ae60*/  FADD.FTZ R2, R77, R2 ;  /* 0x000000024d027221 */ /* 0x004fe20000010000 */
[C---:B---3--:R-:W-:Y:S01]  /*ae70*/  FADD.FTZ R3, R9.reuse, R10 ;  /* 0x0000000a09037221 */ /* 0x048fe20000010000 */
[----:B------:R-:W-:Y:S01]  /*ae80*/  F2FP.BF16.F32.PACK_AB R122, R9, R54 ;  /* 0x00000036097a723e */ /* 0x000fe200000010ff */
[----:B------:R-:W-:Y:S02]  /*ae90*/  IMAD.MOV.U32 R9, RZ, RZ, R6 ;  /* 0x000000ffff097224 */ /* 0x000fe400078e0006 */
[C---:B0-----:R-:W-:Y:S01]  /*aea0*/  FADD.FTZ R2, R59.reuse, R2 ;  /* 0x000000023b027221 */ /* 0x041fe20000010000 */
[----:B------:R-:W-:Y:S01]  /*aeb0*/  F2FP.BF16.F32.PACK_AB R123, R59, R77 ;  /* 0x0000004d3b7b723e */ /* 0x000fe200000010ff */
[----:B-1----:R-:W-:Y:S06]  /*aec0*/  @P2 BRA `(.L_x_11364) ;  /* 0xffffffd800d82947 */ /* 0x002fec000383ffff */
.L_x_11355:
[----:B------:R-:W-:-:S13]  /*aed0*/  ISETP.GE.AND P2, PT, R0, UR43, PT ;  /* 0x0000002b00007c0c */ /* 0x000fda000bf46270 */
[----:B------:R-:W-:Y:S05]  /*aee0*/  @!P2 BRA `(.L_x_11365) ;  /* 0x000000340058a947 */ /* 0x000fea0003800000 */
[----:B------:R-:W-:Y:S01]  /*aef0*/  IMAD.IADD R13, R17, 0x1, -R18 ;  /* 0x00000001110d7824 */ /* 0x000fe200078e0a12 */
        /* <DEDUP_REMOVED lines=12> */
.L_x_11382:
        /* <DEDUP_REMOVED lines=9> */
.L_x_11367:
[----:B------:R-:W-:Y:S01]  /*b050*/  ULEA UR6, UR39, UR45, 0x3 ;  /* 0x0000002d27067291 */ /* 0x000fe2000f8e183f */
[----:B------:R-:W-:-:S05]  /*b060*/  IMAD.U32 R6, RZ, RZ, UR38 ;  /* 0x00000026ff067e24 */ /* 0x000fca000f8e00ff */
[----:B------:R-:W-:-:S04]  /*b070*/  SHF.L.U32 R6, R6, 0x1f, RZ ;  /* 0x0000001f06067819 */ /* 0x000fc800000006ff */
[----:B------:R0:W1:Y:S01]  /*b080*/  SYNCS.PHASECHK.TRANS64.TRYWAIT P2, [UR6+0x16830], R6 ;  /* 0x01683006ff0075a7 */ /* 0x0000620008040146 */
[----:B------:R-:W-:Y:S05]  /*b090*/  @!P0 BRA `(.L_x_11368) ;  /* 0x0000000000048947 */ /* 0x000fea0003800000 */
[----:B------:R-:W-:Y:S01]  /*b0a0*/  BPT.TRAP 0x1 ;  /* 0x000000040000795c */ /* 0x000fe20000300000 */
.L_x_11368:
[----:B-1----:R-:W-:Y:S05]  /*b0b0*/  @P2 BRA `(.L_x_11366) ;  /* 0x0000000000082947 */ /* 0x002fea0003800000 */
[----:B------:R-:W1:Y:S02]  /*b0c0*/  SYNCS.PHASECHK.TRANS64.TRYWAIT P2, [UR6+0x16830], R6 ;  /* 0x01683006ff0075a7 */ /* 0x000e640008040146 */
[----:B-1----:R-:W-:Y:S05]  /*b0d0*/  @!P2 BRA `(.L_x_11369) ;  /* 0x0000009c0024a947 */ /* 0x002fea0003800000 */
.L_x_11366:
        /* <DEDUP_REMOVED lines=27> */
.L_x_11371:
[----:B------:R-:W-:Y:S01]  /*b290*/  ULEA UR6, UR26, UR45, 0x3 ;  /* 0x0000002d1a067291 */ /* 0x000fe2000f8e183f */
[----:B------:R-:W-:-:S05]  /*b2a0*/  IMAD.U32 R6, RZ, RZ, UR27 ;  /* 0x0000001bff067e24 */ /* 0x000fca000f8e00ff */
[----:B------:R-:W-:-:S04]  /*b2b0*/  SHF.L.U32 R6, R6, 0x1f, RZ ;  /* 0x0000001f06067819 */ /* 0x000fc800000006ff */
[----:B------:R0:W1:Y:S01]  /*b2c0*/  SYNCS.PHASECHK.TRANS64.TRYWAIT P2, [UR6+0x16850], R6 ;  /* 0x01685006ff0075a7 */ /* 0x0000620008040146 */
[----:B------:R-:W-:Y:S05]  /*b2d0*/  @!P0 BRA `(.L_x_11372) ;  /* 0x0000000000048947 */ /* 0x000fea0003800000 */
[----:B------:R-:W-:Y:S01]  /*b2e0*/  BPT.TRAP 0x1 ;  /* 0x000000040000795c */ /* 0x000fe20000300000 */
.L_x_11372:
[----:B-1----:R-:W-:Y:S05]  /*b2f0*/  @P2 BRA `(.L_x_11370) ;  /* 0x0000000000082947 */ /* 0x002fea0003800000 */
[----:B------:R-:W1:Y:S02]  /*b300*/  SYNCS.PHASECHK.TRANS64.TRYWAIT P2, [UR6+0x16850], R6 ;  /* 0x01685006ff0075a7 */ /* 0x000e640008040146 */
[----:B-1----:R-:W-:Y:S05]  /*b310*/  @!P2 BRA `(.L_x_11373) ;  /* 0x0000009800aca947 */ /* 0x002fea0003800000 */
.L_x_11370:
        /* <DEDUP_REMOVED lines=15> */
[----:B------:R-:W-:-:S02]  /*b410*/  IMAD.U32 R39, RZ, RZ, UR39 ;  /* 0x00000027ff277e24 */ /* 0x000fc4000f8e00ff */
        /* <DEDUP_REMOVED lines=11> */
[----:B-1----:R-:W-:Y:S01]  /*b4d0*/  FMUL.FTZ R7, R25, UR24 ;  /* 0x0000001819077c20 */ /* 0x002fe20008410000 */
[----:B------:R-:W-:Y:S01]  /*b4e0*/  FMUL.FTZ R37, R43, UR24 ;  /* 0x000000182b257c20 */ /* 0x000fe20008410000 */
[----:B------:R-:W-:Y:S01]  /*b4f0*/  FMUL.FTZ R61, R67, UR24 ;  /* 0x00000018433d7c20 */ /* 0x000fe20008410000 */
[----:B------:R-:W-:Y:S01]  /*b500*/  @!P1 LEA R39, R39, UR45, 0x3 ;  /* 0x0000002d27279c11 */ /* 0x000fe2000f8e18ff */
[----:B------:R-:W-:Y:S01]  /*b510*/  FMUL.FTZ R14, R27, UR24 ;  /* 0x000000181b0e7c20 */ /* 0x000fe20008410000 */
[----:B------:R-:W-:Y:S01]  /*b520*/  FMUL.FTZ R25, R31, UR24 ;  /* 0x000000181f197c20 */ /* 0x000fe20008410000 */
[----:B------:R-:W-:Y:S01]  /*b530*/  FMUL.FTZ R43, R47, UR24 ;  /* 0x000000182f2b7c20 */ /* 0x000fe20008410000 */
[----:B------:R-:W-:Y:S01]  /*b540*/  FMUL.FTZ R67, R74, UR24 ;  /* 0x000000184a437c20 */ /* 0x000fe20008410000 */
[----:B--2---:R-:W-:Y:S01]  /*b550*/  SHF.R.U32.HI R152, RZ, 0x7, R153 ;  /* 0x00000007ff987819 */ /* 0x004fe20000011699 */
[----:B0-----:R-:W-:Y:S01]  /*b560*/  FMUL.FTZ R6, R24, UR24 ;  /* 0x0000001818067c20 */ /* 0x001fe20008410000 */
        /* <DEDUP_REMOVED lines=47> */
[----:B------:R-:W0:Y:S04]  /*b860*/  MUFU.TANH R6, R6 ;  /* 0x0000000600067308 */ /* 0x000e280000002400 */
[----:B------:R-:W-:-:S04]  /*b870*/  IMAD.IADD R39, R39, 0x1, -R18 ;  /* 0x0000000127277824 */ /* 0x000fc800078e0a12 */
[----:B------:R-:W1:Y:S01]  /*b880*/  MUFU.TANH R7, R7 ;  /* 0x0000000700077308 */ /* 0x000e620000002400 */
[----:B------:R-:W-:Y:S01]  /*b890*/  IMAD R39, R16, -0x2, R39 ;  /* 0xfffffffe10277824 */ /* 0x000fe200078e0227 */
[----:B------:R-:W-:Y:S02]  /*b8a0*/  WARPGROUP.DEPBAR.LE gsb0, 0x0 ;  /* 0x00008000000079c5 */ /* 0x000fe40000010000 */
[----:B------:R-:W-:-:S04]  /*b8b0*/  WARPGROUP.ARRIVE ;  /* 0x00000000000079c5 */ /* 0x000fc80000000000 */
[----:B------:R-:W2:Y:S02]  /*b8c0*/  MUFU.TANH R12, R12 ;  /* 0x0000000c000c7308 */ /* 0x000ea40000002400 */
[----:B------:R-:W-:Y:S01]  /*b8d0*/  HGMMA.64x64x16.F32.BF16 R88, R144, gdesc[UR4].tnspB, R88, gsb0 ;  /* 0x40e0000490587df0 */ /* 0x000fe20008001858 */
[----:B------:R-:W-:Y:S01]  /*b8e0*/  UIADD3 UR6, UR10, 0x100, URZ ;  /* 0x000001000a067890 */ /* 0x000fe2000fffe03f */
[----:B------:R-:W-:-:S04]  /*b8f0*/  UMOV UR7, 0x40000040 ;  /* 0x4000004000077882 */ /* 0x000fc80000000000 */
        /* <DEDUP_REMOVED lines=109> */
.L_x_11376:
[----:B------:R-:W-:Y:S02]  /*bfd0*/  IMAD.U32 R123, RZ, RZ, UR23 ;  /* 0x00000017ff7b7e24 */ /* 0x000fe4000f8e00ff */
[----:B------:R-:W-:-:S03]  /*bfe0*/  IMAD.MOV.U32 R121, RZ, RZ, R15 ;  /* 0x000000ffff797224 */ /* 0x000fc600078e000f */
[----:B------:R-:W-:-:S13]  /*bff0*/  ISETP.NE.AND P2, PT, R123, 0x1, PT ;  /* 0x000000017b00780c */ /* 0x000fda0003f45270 */
[----:B0-----:R-:W0:Y:S02]  /*c000*/  @P2 LDC.64 R38, c[0x0][0x9e8] ;  /* 0x00027a00ff262b82 */ /* 0x001e240000000a00 */
[----:B0-----:R-:W-:-:S05]  /*c010*/  @P2 IMAD.HI.U32 R38, R15, R38, RZ ;  /* 0x000000260f262227 */ /* 0x001fca00078e00ff */
[----:B------:R-:W-:-:S07]  /*c020*/  @P2 SHF.R.U32.HI R121, RZ, R39, R38 ;  /* 0x00000027ff792219 */ /* 0x000fce0000011626 */
.L_x_11377:
[----:B------:R-:W-:Y:S05]  /*c030*/  BSYNC B0 ;  /* 0x0000000000007941 */ /* 0x000fea0003800000 */
.L_x_11375:
[----:B------:R-:W-:-:S04]  /*c040*/  IMAD R39, R121, R123, -R82 ;  /* 0x0000007b79277224 */ /* 0x000fc800078e0a52 */
[----:B------:R-:W-:-:S05]  /*c050*/  IMAD R39, R16, -0x2, R39 ;  /* 0xfffffffe10277824 */ /* 0x000fca00078e0227 */
[----:B------:R-:W-:Y:S02]  /*c060*/  VIADDMNMX R86, R39, R123, R86, PT ;  /* 0x0000007b27567246 */ /* 0x000fe40003800156 */
[----:B------:R-:W-:-:S07]  /*c070*/  VIMNMX R85, R85, R39, !PT ;  /* 0x0000002755557248 */ /* 0x000fce0007fe0100 */
.L_x_11374:
        /* <DEDUP_REMOVED lines=111> */
.L_x_11380:
[----:B------:R-:W-:Y:S02]  /*c770*/  IMAD.U32 R121, RZ, RZ, UR23 ;  /* 0x00000017ff797e24 */ /* 0x000fe4000f8e00ff */
[----:B------:R-:W-:-:S03]  /*c780*/  IMAD.MOV.U32 R85, RZ, RZ, R13 ;  /* 0x000000ffff557224 */ /* 0x000fc600078e000d */
[----:B------:R-:W-:-:S13]  /*c790*/  ISETP.NE.AND P3, PT, R121, 0x1, PT ;  /* 0x000000017900780c */ /* 0x000fda0003f65270 */
[----:B------:R-:W0:Y:S02]  /*c7a0*/  @P3 LDC.64 R6, c[0x0][0x9e8] ;  /* 0x00027a00ff063b82 */ /* 0x000e240000000a00 */
[----:B0-----:R-:W-:-:S05]  /*c7b0*/  @P3 IMAD.HI.U32 R6, R13, R6, RZ ;  /* 0x000000060d063227 */ /* 0x001fca00078e00ff */
[----:B------:R-:W-:-:S07]  /*c7c0*/  @P3 SHF.R.U32.HI R85, RZ, R7, R6 ;  /* 0x00000007ff553219 */ /* 0x000fce0000011606 */
.L_x_11381:
[----:B------:R-:W-:Y:S05]  /*c7d0*/  BSYNC B0 ;  /* 0x0000000000007941 */ /* 0x000fea0003800000 */
.L_x_11379:
[----:B------:R-:W-:-:S04]  /*c7e0*/  IMAD R7, R85, R121, -R82 ;  /* 0x0000007955077224 */ /* 0x000fc800078e0a52 */
[----:B------:R-:W-:-:S05]  /*c7f0*/  IMAD R7, R16, -0x2, R7 ;  /* 0xfffffffe10077824 */ /* 0x000fca00078e0207 */
[----:B------:R-:W-:Y:S02]  /*c800*/  VIADDMNMX R120, R7, R121, R120, PT ;  /* 0x0000007907787246 */ /* 0x000fe40003800178 */
[----:B------:R-:W-:-:S07]  /*c810*/  VIMNMX R87, R87, R7, !PT ;  /* 0x0000000757577248 */ /* 0x000fce0007fe0100 */
.L_x_11378:
[----:B------:R-:W-:Y:S01]  /*c820*/  FMNMX.FTZ R7, R39, R8, !PT ;  /* 0x0000000827077209 */ /* 0x000fe20007810000 */
[----:B------:R-:W-:Y:S01]  /*c830*/  UMOV UR10, UR22 ;  /* 0x00000016000a7c82 */ /* 0x000fe20008000000 */
[C---:B------:R-:W-:Y:S01]  /*c840*/  ISETP.GT.AND P3, PT, R87.reuse, 0x9, P2 ;  /* 0x000000095700780c */ /* 0x040fe20001764270 */
[----:B------:R-:W-:Y:S01]  /*c850*/  UMOV UR27, UR38 ;  /* 0x00000026001b7c82 */ /* 0x000fe20008000000 */
        /* <DEDUP_REMOVED lines=83> */
[--C-:B------:R-:W-:Y:S01]  /*cd90*/  FFMA.FTZ R21, R21, UR10, -R85.reuse ;  /* 0x0000000a15157c23 */ /* 0x100fe20008010855 */
[--C-:B------:R-:W-:Y:S01]  /*cda0*/  FFMA.FTZ R46, R46, UR10, -R85.reuse ;  /* 0x0000000a2e2e7c23 */ /* 0x100fe20008010855 */
[----:B------:R-:W-:Y:S01]  /*cdb0*/  FADD.FTZ R83, -R83, R8 ;  /* 0x0000000853537221 */ /* 0x000fe20000010100 */
[----:B------:R-:W-:Y:S01]  /*cdc0*/  FSEL R39, R12, -INF , !P3 ;  /* 0xff8000000c277808 */ /* 0x000fe20005800000 */
[--C-:B------:R-:W-:Y:S01]  /*cdd0*/  FFMA.FTZ R136, R44, UR10, -R85.reuse ;  /* 0x0000000a2c887c23 */ /* 0x100fe20008010855 */
[----:B------:R-:W-:Y:S01]  /*cde0*/  FSEL R12, R43, -INF , !P4 ;  /* 0xff8000002b0c7808 */ /* 0x000fe20006000000 */
[--C-:B------:R-:W-:Y:S01]  /*cdf0*/  FFMA.FTZ R43, R28, UR10, -R85.reuse ;  /* 0x0000000a1c2b7c23 */ /* 0x100fe20008010855 */
[----:B------:R-:W-:Y:S01]  /*ce00*/  FMNMX.FTZ R121, R39, R10, !PT ;  /* 0x0000000a27797209 */ /* 0x000fe20007810000 */
[----:B------:R-:W-:Y:S01]  /*ce10*/  FMUL.FTZ R83, R83, UR10 ;  /* 0x0000000a53537c20 */ /* 0x000fe20008410000 */
[----:B------:R-:W-:Y:S01]  /*ce20*/  ISETP.GT.AND P4, PT, R87, 0x31, P2 ;  /* 0x000000315700780c */ /* 0x000fe20001784270 */
[----:B------:R-:W-:Y:S01]  /*ce30*/  MUFU.EX2 R150, R150 ;  /* 0x0000009600967308 */ /* 0x000fe20000000800 */
[----:B------:R-:W-:Y:S01]  /*ce40*/  FMNMX.FTZ R121, R14, R121, !PT ;  /* 0x000000790e797209 */ /* 0x000fe20007810000 */
[--C-:B------:R-:W-:Y:S01]  /*ce50*/  FFMA.FTZ R138, R50, UR10, -R85.reuse ;  /* 0x0000000a328a7c23 */ /* 0x100fe20008010855 */
[----:B------:R-:W-:Y:S01]  /*ce60*/  ISETP.LT.OR P4, PT, R120, 0x32, P4 ;  /* 0x000000327800780c */ /* 0x000fe20002781670 */
[--C-:B------:R-:W-:Y:S01]  /*ce70*/  FFMA.FTZ R51, R51, UR10, -R85.reuse ;  /* 0x0000000a33337c23 */ /* 0x100fe20008010855 */
[----:B0-----:R-:W-:Y:S01]  /*ce80*/  FMNMX.FTZ R6, R24, R121, !PT ;  /* 0x0000007918067209 */ /* 0x001fe20007810000 */
[--C-:B------:R-:W-:Y:S01]  /*ce90*/  FFMA.FTZ R132, R54, UR10, -R85.reuse ;  /* 0x0000000a36847c23 */ /* 0x100fe20008010855 */
[----:B------:R-:W-:Y:S01]  /*cea0*/  ISETP.GT.AND P3, PT, R87, 0x30, P2 ;  /* 0x000000305700780c */ /* 0x000fe20001764270 */
[----:B------:R-:W0:Y:S01]  /*ceb0*/  MUFU.EX2 R83, R83 ;  /* 0x0000005300537308 */ /* 0x000e220000000800 */
[----:B------:R-:W-:Y:S01]  /*cec0*/  FMNMX.FTZ R6, R25, R6, !PT ;  /* 0x0000000619067209 */ /* 0x000fe20007810000 */
[--C-:B------:R-:W-:Y:S01]  /*ced0*/  FFMA.FTZ R134, R58, UR10, -R85.reuse ;  /* 0x0000000a3a867c23 */ /* 0x100fe20008010855 */
[----:B------:R-:W-:Y:S01]  /*cee0*/  FSEL R20, R47, -INF , !P4 ;  /* 0xff8000002f147808 */ /* 0x000fe20006000000 */
[--C-:B------:R-:W-:Y:S01]  /*cef0*/  FFMA.FTZ R47, R32, UR10, -R85.reuse ;  /* 0x0000000a202f7c23 */ /* 0x100fe20008010855 */
[----:B------:R-:W-:Y:S01]  /*cf00*/  FMNMX.FTZ R6, R27, R6, !PT ;  /* 0x000000061b067209 */ /* 0x000fe20007810000 */
[--C-:B------:R-:W-:Y:S01]  /*cf10*/  FFMA.FTZ R60, R60, UR10, -R85.reuse ;  /* 0x0000000a3c3c7c23 */ /* 0x100fe20008010855 */
[----:B------:R-:W-:Y:S01]  /*cf20*/  ISETP.GT.AND P4, PT, R87, 0x39, P2 ;  /* 0x000000395700780c */ /* 0x000fe20001784270 */
[----:B------:R-:W1:Y:S01]  /*cf30*/  MUFU.EX2 R21, R21 ;  /* 0x0000001500157308 */ /* 0x000e620000000800 */
[----:B------:R-:W-:Y:S01]  /*cf40*/  FMNMX.FTZ R6, R29, R6, !PT ;  /* 0x000000061d067209 */ /* 0x000fe20007810000 */
[--C-:B------:R-:W-:Y:S01]  /*cf50*/  FFMA.FTZ R128, R62, UR10, -R85.reuse ;  /* 0x0000000a3e807c23 */ /* 0x100fe20008010855 */
[----:B------:R-:W-:Y:S01]  /*cf60*/  ISETP.LT.OR P3, PT, R120, 0x31, P3 ;  /* 0x000000317800780c */ /* 0x000fe20001f61670 */
[--C-:B------:R-:W-:Y:S01]  /*cf70*/  FFMA.FTZ R63, R63, UR10, -R85.reuse ;  /* 0x0000000a3f3f7c23 */ /* 0x100fe20008010855 */
[----:B------:R-:W-:Y:S01]  /*cf80*/  FMNMX.FTZ R121, R31, R6, !PT ;  /* 0x000000061f797209 */ /* 0x000fe20007810000 */
[--C-:B------:R-:W-:Y:S01]  /*cf90*/  FFMA.FTZ R130, R66, UR10, -R85.reuse ;  /* 0x0000000a42827c23 */ /* 0x100fe20008010855 */
[----:B------:R-:W-:Y:S01]  /*cfa0*/  ISETP.LT.OR P4, PT, R120, 0x3a, P4 ;  /* 0x0000003a7800780c */ /* 0x000fe20002781670 */
[----:B------:R-:W2:Y:S01]  /*cfb0*/  MUFU.EX2 R144, R144 ;  /* 0x0000009000907308 */ /* 0x000ea20000000800 */
[----:B------:R-:W-:Y:S01]  /*cfc0*/  FMNMX.FTZ R6, R38, R121, !PT ;  /* 0x0000007926067209 */ /* 0x000fe20007810000 */
[--C-:B------:R-:W-:Y:S01]  /*cfd0*/  FFMA.FTZ R124, R70, UR10, -R85.reuse ;  /* 0x0000000a467c7c23 */ /* 0x100fe20008010855 */
[----:B------:R-:W-:Y:S01]  /*cfe0*/  FSEL R45, R45, -INF , !P3 ;  /* 0xff8000002d2d7808 */ /* 0x000fe20005800000 */
[--C-:B------:R-:W-:Y:S01]  /*cff0*/  FFMA.FTZ R126, R74, UR10, -R85.reuse ;  /* 0x0000000a4a7e7c23 */ /* 0x100fe20008010855 */
[----:B------:R-:W-:Y:S01]  /*d000*/  ISETP.GT.AND P3, PT, R87, 0x38, P2 ;  /* 0x000000385700780c */ /* 0x000fe20001764270 */
[--C-:B------:R-:W-:Y:S01]  /*d010*/  FFMA.FTZ R75, R75, UR10, -R85.reuse ;  /* 0x0000000a4b4b7c23 */ /* 0x100fe20008010855 */
[----:B------:R-:W-:Y:S01]  /*d020*/  FSEL R26, R49, -INF , !P4 ;  /* 0xff800000311a7808 */ /* 0x000fe20006000000 */
[----:B------:R-:W-:Y:S01]  /*d030*/  FFMA.FTZ R49, R36, UR10, -R85 ;  /* 0x0000000a24317c23 */ /* 0x000fe20008010855 */
[----:B------:R-:W-:Y:S01]  /*d040*/  ISETP.GT.AND P4, PT, R87, 0x41, P2 ;  /* 0x000000415700780c */ /* 0x000fe20001784270 */
[----:B------:R-:W3:Y:S01]  /*d050*/  MUFU.EX2 R43, R43 ;  /* 0x0000002b002b7308 */ /* 0x000ee20000000800 */
[----:B------:R-:W-:Y:S01]  /*d060*/  FMNMX.FTZ R6, R35, R6, !PT ;  /* 0x0000000623067209 */ /* 0x000fe20007810000 */
[-C--:B0-----:R-:W-:Y:S01]  /*d070*/  FMUL.FTZ R88, R88, R83.reuse ;  /* 0x0000005358587220 */ /* 0x081fe20000410000 */
[C---:B------:R-:W-:Y:S01]  /*d080*/  ISETP.LT.OR P3, PT, R120.reuse, 0x39, P3 ;  /* 0x000000397800780c */ /* 0x040fe20001f61670 */
[-C--:B------:R-:W-:Y:S01]  /*d090*/  FMUL.FTZ R89, R89, R83.reuse ;  /* 0x0000005359597220 */ /* 0x080fe20000410000 */
[----:B------:R-:W-:Y:S01]  /*d0a0*/  ISETP.LT.OR P4, PT, R120, 0x42, P4 ;  /* 0x000000427800780c */ /* 0x000fe20002781670 */
[-C--:B------:R-:W-:Y:S01]  /*d0b0*/  FMUL.FTZ R92, R92, R83.reuse ;  /* 0x000000535c5c7220 */ /* 0x080fe20000410000 */
[----:B------:R-:W-:Y:S01]  /*d0c0*/  FMNMX.FTZ R6, R37, R6, !PT ;  /* 0x0000000625067209 */ /* 0x000fe20007810000 */
[----:B------:R-:W0:Y:S01]  /*d0d0*/  MUFU.EX2 R146, R146 ;  /* 0x0000009200927308 */ /* 0x000e220000000800 */
[----:B------:R-:W-:Y:S01]  /*d0e0*/  FSEL R48, R48, -INF , !P3 ;  /* 0xff80000030307808 */ /* 0x000fe20005800000 */
[-C--:B------:R-:W-:Y:S01]  /*d0f0*/  FMUL.FTZ R93, R93, R83.reuse ;  /* 0x000000535d5d7220 */ /* 0x080fe20000410000 */
[----:B------:R-:W-:Y:S01]  /*d100*/  ISETP.GT.AND P3, PT, R87, 0x40, P2 ;  /* 0x000000405700780c */ /* 0x000fe20001764270 */
[-C--:B------:R-:W-:Y:S01]  /*d110*/  FMUL.FTZ R96, R96, R83.reuse ;  /* 0x0000005360607220 */ /* 0x080fe20000410000 */
[----:B------:R-:W-:Y:S01]  /*d120*/  FSEL R28, R53, -INF , !P4 ;  /* 0xff800000351c7808 */ /* 0x000fe20006000000 */
[-C--:B------:R-:W-:Y:S01]  /*d130*/  FMUL.FTZ R97, R97, R83.reuse ;  /* 0x0000005361617220 */ /* 0x080fe20000410000 */
[----:B------:R-:W-:Y:S01]  /*d140*/  FMNMX.FTZ R53, R41, R6, !PT ;  /* 0x0000000629357209 */ /* 0x000fe20007810000 */
[----:B------:R-:W4:Y:S01]  /*d150*/  MUFU.EX2 R47, R47 ;  /* 0x0000002f002f7308 */ /* 0x000f220000000800 */
[----:B------:R-:W-:Y:S01]  /*d160*/  ISETP.LT.OR P3, PT, R120, 0x41, P3 ;  /* 0x000000417800780c */ /* 0x000fe20001f61670 */
[-C--:B------:R-:W-:Y:S01]  /*d170*/  FMUL.FTZ R100, R100, R83.reuse ;  /* 0x0000005364647220 */ /* 0x080fe20000410000 */
[----:B------:R-:W-:Y:S01]  /*d180*/  ISETP.GT.AND P4, PT, R87, 0x49, P2 ;  /* 0x000000495700780c */ /* 0x000fe20001784270 */
[----:B------:R-:W-:Y:S01]  /*d190*/  FMUL.FTZ R101, R101, R83 ;  /* 0x0000005365657220 */ /* 0x000fe20000410000 */
[----:B------:R-:W-:Y:S01]  /*d1a0*/  FMNMX.FTZ R6, R12, R53, !PT ;  /* 0x000000350c067209 */ /* 0x000fe20007810000 */
[-C--:B------:R-:W-:Y:S01]  /*d1b0*/  FMUL.FTZ R104, R104, R83.reuse ;  /* 0x0000005368687220 */ /* 0x080fe20000410000 */
[----:B------:R-:W-:Y:S01]  /*d1c0*/  FSEL R52, R52, -INF , !P3 ;  /* 0xff80000034347808 */ /* 0x000fe20005800000 */
[----:B------:R-:W5:Y:S01]  /*d1d0*/  MUFU.EX2 R140, R140 ;  /* 0x0000008c008c7308 */ /* 0x000f620000000800 */
[----:B------:R-:W-:Y:S01]  /*d1e0*/  ISETP.LT.OR P4, PT, R120, 0x4a, P4 ;  /* 0x0000004a7800780c */ /* 0x000fe20002781670 */
[-C--:B------:R-:W-:Y:S01]  /*d1f0*/  FMUL.FTZ R105, R105, R83.reuse ;  /* 0x0000005369697220 */ /* 0x080fe20000410000 */
[----:B------:R-:W-:Y:S01]  /*d200*/  ISETP.GT.AND P3, PT, R87, 0x48, P2 ;  /* 0x000000485700780c */ /* 0x000fe20001764270 */
[-C--:B------:R-:W-:Y:S01]  /*d210*/  FMUL.FTZ R108, R108, R83.reuse ;  /* 0x000000536c6c7220 */ /* 0x080fe20000410000 */
[----:B------:R-:W-:Y:S01]  /*d220*/  FMNMX.FTZ R53, R45, R6, !PT ;  /* 0x000000062d357209 */ /* 0x000fe20007810000 */
[-C--:B------:R-:W-:Y:S01]  /*d230*/  FMUL.FTZ R109, R109, R83.reuse ;  /* 0x000000536d6d7220 */ /* 0x080fe20000410000 */
[----:B------:R-:W-:Y:S01]  /*d240*/  FSEL R30, R57, -INF , !P4 ;  /* 0xff800000391e7808 */ /* 0x000fe20006000000 */
[----:B------:R-:W5:Y:S01]  /*d250*/  MUFU.EX2 R49, R49 ;  /* 0x0000003100317308 */ /* 0x000f620000000800 */
[----:B------:R-:W-:Y:S01]  /*d260*/  ISETP.LT.OR P3, PT, R120, 0x49, P3 ;  /* 0x000000497800780c */ /* 0x000fe20001f61670 */
[----:B------:R-:W-:Y:S01]  /*d270*/  FMUL.FTZ R112, R112, R83 ;  /* 0x0000005370707220 */ /* 0x000fe20000410000 */
[----:B------:R-:W-:Y:S01]  /*d280*/  FMNMX.FTZ R57, R20, R53, !PT ;  /* 0x0000003514397209 */ /* 0x000fe20007810000 */
[-C--:B------:R-:W-:Y:S01]  /*d290*/  FMUL.FTZ R113, R113, R83.reuse ;  /* 0x0000005371717220 */ /* 0x080fe20000410000 */
[----:B------:R-:W-:Y:S01]  /*d2a0*/  FSEL R55, R55, -INF , !P3 ;  /* 0xff80000037377808 */ /* 0x000fe20005800000 */
[----:B------:R-:W-:Y:S01]  /*d2b0*/  FMUL.FTZ R116, R116, R83 ;  /* 0x0000005374747220 */ /* 0x000fe20000410000 */
[----:B------:R-:W-:Y:S01]  /*d2c0*/  FMNMX.FTZ R57, R48, R57, !PT ;  /* 0x0000003930397209 */ /* 0x000fe20007810000 */
[----:B------:R-:W-:Y:S01]  /*d2d0*/  MUFU.EX2 R53, R42 ;  /* 0x0000002a00357308 */ /* 0x000fe20000000800 */
[----:B------:R-:W-:Y:S01]  /*d2e0*/  ISETP.GT.AND P3, PT, R87, 0x50, P2 ;  /* 0x000000505700780c */ /* 0x000fe20001764270 */
[----:B------:R-:W-:Y:S01]  /*d2f0*/  FMUL.FTZ R117, R117, R83 ;  /* 0x0000005375757220 */ /* 0x000fe20000410000 */
[----:B------:R-:W-:-:S02]  /*d300*/  FMNMX.FTZ R57, R26, R57, !PT ;  /* 0x000000391a397209 */ /* 0x000fc40007810000 */
[----:B------:R-:W-:Y:S02]  /*d310*/  ISETP.LT.OR P3, PT, R120, 0x51, P3 ;  /* 0x000000517800780c */ /* 0x000fe40001f61670 */
[----:B------:R-:W-:Y:S01]  /*d320*/  FMNMX.FTZ R57, R52, R57, !PT ;  /* 0x0000003934397209 */ /* 0x000fe20007810000 */
[----:B------:R-:W-:Y:S01]  /*d330*/  MUFU.EX2 R142, R142 ;  /* 0x0000008e008e7308 */ /* 0x000fe20000000800 */
[----:B------:R-:W-:Y:S02]  /*d340*/  FSEL R59, R59, -INF , !P3 ;  /* 0xff8000003b3b7808 */ /* 0x000fe40005800000 */
[C---:B------:R-:W-:Y:S02]  /*d350*/  ISETP.GT.AND P3, PT, R87.reuse, 0x58, P2 ;  /* 0x000000585700780c */ /* 0x040fe40001764270 */
[----:B------:R-:W-:Y:S02]  /*d360*/  ISETP.GT.AND P4, PT, R87, 0x51, P2 ;  /* 0x000000515700780c */ /* 0x000fe40001784270 */
[----:B------:R-:W-:Y:S01]  /*d370*/  FMNMX.FTZ R6, R28, R57, !PT ;  /* 0x000000391c067209 */ /* 0x000fe20007810000 */
[----:B------:R-:W-:Y:S01]  /*d380*/  MUFU.EX2 R136, R136 ;  /* 0x0000008800887308 */ /* 0x000fe20000000800 */
[----:B------:R-:W-:-:S02]  /*d390*/  ISETP.LT.OR P3, PT, R120, 0x59, P3 ;  /* 0x000000597800780c */ /* 0x000fc40001f61670 */
[----:B------:R-:W-:Y:S02]  /*d3a0*/  ISETP.LT.OR P4, PT, R120, 0x52, P4 ;  /* 0x000000527800780c */ /* 0x000fe40002781670 */
[----:B------:R-:W-:Y:S02]  /*d3b0*/  FMNMX.FTZ R121, R55, R6, !PT ;  /* 0x0000000637797209 */ /* 0x000fe40007810000 */
[----:B------:R-:W-:Y:S01]  /*d3c0*/  FSEL R64, R64, -INF , !P3 ;  /* 0xff80000040407808 */ /* 0x000fe20005800000 */
[----:B------:R1:W-:Y:S01]  /*d3d0*/  MUFU.EX2 R57, R46 ;  /* 0x0000002e00397308 */ /* 0x0003e20000000800 */
[----:B------:R-:W-:Y:S02]  /*d3e0*/  ISETP.GT.AND P3, PT, R87, 0x60, P2 ;  /* 0x000000605700780c */ /* 0x000fe40001764270 */
[----:B------:R-:W-:Y:S02]  /*d3f0*/  FSEL R61, R61, -INF , !P4 ;  /* 0xff8000003d3d7808 */ /* 0x000fe40006000000 */
[----:B------:R-:W-:-:S02]  /*d400*/  FMNMX.FTZ R6, R30, R121, !PT ;  /* 0x000000791e067209 */ /* 0x000fc40007810000 */
[----:B------:R-:W-:Y:S01]  /*d410*/  ISETP.GT.AND P4, PT, R87, 0x59, P2 ;  /* 0x000000595700780c */ /* 0x000fe20001784270 */
[----:B------:R-:W-:Y:S01]  /*d420*/  MUFU.EX2 R138, R138 ;  /* 0x0000008a008a7308 */ /* 0x000fe20000000800 */
[C---:B------:R-:W-:Y:S01]  /*d430*/  ISETP.LT.OR P3, PT, R120.reuse, 0x61, P3 ;  /* 0x000000617800780c */ /* 0x040fe20001f61670 */
[----:B-1----:R-:W-:Y:S01]  /*d440*/  FFMA.FTZ R46, R83, R3, R148 ;  /* 0x00000003532e7223 */ /* 0x002fe20000010094 */
[----:B------:R-:W-:Y:S02]  /*d450*/  FMNMX.FTZ R6, R59, R6, !PT ;  /* 0x000000063b067209 */ /* 0x000fe40007810000 */
[----:B------:R-:W-:Y:S01]  /*d460*/  ISETP.LT.OR P4, PT, R120, 0x5a, P4 ;  /* 0x0000005a7800780c */ /* 0x000fe20002781670 */
[----:B------:R-:W-:Y:S01]  /*d470*/  FADD.FTZ R3, R33, R46 ;  /* 0x0000002e21037221 */ /* 0x000fe20000010000 */
[----:B------:R-:W-:Y:S01]  /*d480*/  FSEL R32, R67, -INF , !P3 ;  /* 0xff80000043207808 */ /* 0x000fe20005800000 */
[----:B------:R-:W-:Y:S01]  /*d490*/  MUFU.EX2 R51, R51 ;  /* 0x0000003300337308 */ /* 0x000fe20000000800 */
[----:B------:R-:W-:Y:S01]  /*d4a0*/  FMNMX.FTZ R67, R61, R6, !PT ;  /* 0x000000063d437209 */ /* 0x000fe20007810000 */
[----:B------:R-:W-:Y:S01]  /*d4b0*/  FADD.FTZ R46, R150, R3 ;  /* 0x00000003962e7221 */ /* 0x000fe20000010000 */
[----:B------:R-:W-:-:S02]  /*d4c0*/  FSEL R65, R65, -INF , !P4 ;  /* 0xff80000041417808 */ /* 0x000fc40006000000 */
[C---:B------:R-:W-:Y:S02]  /*d4d0*/  ISETP.GT.AND P4, PT, R87.reuse, 0x61, P2 ;  /* 0x000000615700780c */ /* 0x040fe40001784270 */
[----:B------:R-:W-:Y:S01]  /*d4e0*/  FMNMX.FTZ R6, R64, R67, !PT ;  /* 0x0000004340067209 */ /* 0x000fe20007810000 */
[----:B------:R-:W-:Y:S01]  /*d4f0*/  MUFU.EX2 R132, R132 ;  /* 0x0000008400847308 */ /* 0x000fe20000000800 */
[----:B------:R-:W-:Y:S02]  /*d500*/  ISETP.GT.AND P3, PT, R87, 0x68, P2 ;  /* 0x000000685700780c */ /* 0x000fe40001764270 */
[C---:B------:R-:W-:Y:S02]  /*d510*/  ISETP.LT.OR P4, PT, R120.reuse, 0x62, P4 ;  /* 0x000000627800780c */ /* 0x040fe40002781670 */
[----:B------:R-:W-:Y:S02]  /*d520*/  FMNMX.FTZ R67, R65, R6, !PT ;  /* 0x0000000641437209 */ /* 0x000fe40007810000 */
[----:B------:R-:W-:Y:S01]  /*d530*/  ISETP.LT.OR P3, PT, R120, 0x69, P3 ;  /* 0x000000697800780c */ /* 0x000fe20001f61670 */
[----:B------:R-:W-:Y:S01]  /*d540*/  MUFU.EX2 R134, R134 ;  /* 0x0000008600867308 */ /* 0x000fe20000000800 */
[----:B------:R-:W-:-:S02]  /*d550*/  FSEL R69, R69, -INF , !P4 ;  /* 0xff80000045457808 */ /* 0x000fc40006000000 */
[----:B------:R-:W-:Y:S02]  /*d560*/  ISETP.GT.AND P4, PT, R87, 0x69, P2 ;  /* 0x000000695700780c */ /* 0x000fe40001784270 */
[----:B------:R-:W-:Y:S01]  /*d570*/  FMNMX.FTZ R6, R32, R67, !PT ;  /* 0x0000004320067209 */ /* 0x000fe20007810000 */
[----:B------:R-:W-:Y:S01]  /*d580*/  FFMA.FTZ R67, R56, UR10, -R85 ;  /* 0x0000000a38437c23 */ /* 0x000fe20008010855 */
[----:B------:R-:W-:Y:S01]  /*d590*/  FSEL R71, R71, -INF , !P3 ;  /* 0xff80000047477808 */ /* 0x000fe20005800000 */
[----:B------:R-:W-:Y:S01]  /*d5a0*/  MUFU.EX2 R128, R128 ;  /* 0x0000008000807308 */ /* 0x000fe20000000800 */
[----:B------:R-:W-:Y:S02]  /*d5b0*/  ISETP.GT.AND P3, PT, R87, 0x70, P2 ;  /* 0x000000705700780c */ /* 0x000fe40001764270 */
[----:B------:R-:W-:Y:S02]  /*d5c0*/  ISETP.LT.OR P4, PT, R120, 0x6a, P4 ;  /* 0x0000006a7800780c */ /* 0x000fe40002781670 */
[----:B------:R-:W-:-:S02]  /*d5d0*/  FMNMX.FTZ R6, R69, R6, !PT ;  /* 0x0000000645067209 */ /* 0x000fc40007810000 */
        /* <DEDUP_REMOVED lines=8> */
[C---:B------:R-:W-:Y:S02]  /*d660*/  ISETP.LT.OR P4, PT, R120.reuse, 0x72, P4 ;  /* 0x000000727800780c */ /* 0x040fe40002781670 */
[----:B------:R-:W-:Y:S02]  /*d670*/  FMNMX.FTZ R77, R73, R6, !PT ;  /* 0x00000006494d7209 */ /* 0x000fe40007810000 */
[----:B------:R-:W-:Y:S01]  /*d680*/  ISETP.LT.OR P3, PT, R120, 0x79, P3 ;  /* 0x000000797800780c */ /* 0x000fe20001f61670 */
[----:B------:R-:W-:Y:S01]  /*d690*/  MUFU.EX2 R130, R130 ;  /* 0x0000008200827308 */ /* 0x000fe20000000800 */
[----:B------:R-:W-:Y:S02]  /*d6a0*/  ISETP.GT.AND P2, PT, R87, 0x79, P2 ;  /* 0x000000795700780c */ /* 0x000fe40001744270 */
[----:B------:R-:W-:Y:S02]  /*d6b0*/  FSEL R78, R78, -INF , !P4 ;  /* 0xff8000004e4e7808 */ /* 0x000fe40006000000 */
[----:B------:R-:W-:-:S02]  /*d6c0*/  FMNMX.FTZ R77, R34, R77, !PT ;  /* 0x0000004d224d7209 */ /* 0x000fc40007810000 */
[----:B------:R-:W-:Y:S01]  /*d6d0*/  FSEL R36, R79, -INF , !P3 ;  /* 0xff8000004f247808 */ /* 0x000fe20005800000 */
[----:B------:R-:W-:Y:S01]  /*d6e0*/  MUFU.EX2 R124, R124 ;  /* 0x0000007c007c7308 */ /* 0x000fe20000000800 */
[----:B------:R-:W-:Y:S01]  /*d6f0*/  ISETP.LT.OR P2, PT, R120, 0x7a, P2 ;  /* 0x0000007a7800780c */ /* 0x000fe20001741670 */
[--C-:B------:R-:W-:Y:S01]  /*d700*/  FFMA.FTZ R120, R76, UR10, -R85.reuse ;  /* 0x0000000a4c787c23 */ /* 0x100fe20008010855 */
[----:B------:R-:W-:Y:S02]  /*d710*/  FMNMX.FTZ R79, R78, R77, !PT ;  /* 0x0000004d4e4f7209 */ /* 0x000fe40007810000 */
[----:B------:R-:W-:Y:S01]  /*d720*/  FSEL R40, R81, -INF , !P2 ;  /* 0xff80000051287808 */ /* 0x000fe20005000000 */
[----:B------:R-:W-:Y:S01]  /*d730*/  FFMA.FTZ R81, R72, UR10, -R85 ;  /* 0x0000000a48517c23 */ /* 0x000fe20008010855 */
[----:B------:R-:W-:Y:S01]  /*d740*/  FMNMX.FTZ R79, R36, R79, !PT ;  /* 0x0000004f244f7209 */ /* 0x000fe20007810000 */
[----:B------:R-:W-:Y:S01]  /*d750*/  MUFU.EX2 R77, R60 ;  /* 0x0000003c004d7308 */ /* 0x000fe20000000800 */
[----:B------:R-:W-:-:S02]  /*d760*/  F2FP.BF16.F32.PACK_AB R150, R21, R150 ;  /* 0x000000961596723e */ /* 0x000fc400000010ff */
[----:B------:R-:W-:Y:S01]  /*d770*/  FMNMX.FTZ R6, R40, R79, !PT ;  /* 0x0000004f28067209 */ /* 0x000fe20007810000 */
[----:B------:R-:W-:Y:S01]  /*d780*/  FFMA.FTZ R79, R68, UR10, -R85 ;  /* 0x0000000a444f7c23 */ /* 0x000fe20008010855 */
[----:B------:R-:W-:-:S03]  /*d790*/  F2FP.BF16.F32.PACK_AB R148, R33, R148 ;  /* 0x000000942194723e */ /* 0x000fc600000010ff */
[----:B------:R-:W1:Y:S01]  /*d7a0*/  SHFL.BFLY PT, R87, R6, 0x2, 0x1f ;  /* 0x0c401f0006577f89 */ /* 0x000e6200000e0000 */
[----:B------:R-:W-:Y:S08]  /*d7b0*/  MUFU.EX2 R81, R81 ;  /* 0x0000005100517308 */ /* 0x000ff00000000800 */
[----:B------:R-:W-:Y:S08]  /*d7c0*/  MUFU.EX2 R79, R79 ;  /* 0x0000004f004f7308 */ /* 0x000ff00000000800 */
[----:B------:R-:W-:Y:S01]  /*d7d0*/  MUFU.EX2 R126, R126 ;  /* 0x0000007e007e7308 */ /* 0x000fe20000000800 */
[----:B-1----:R-:W-:-:S07]  /*d7e0*/  FMNMX.FTZ R42, R6, R87, !PT ;  /* 0x00000057062a7209 */ /* 0x002fce0007810000 */
[----:B------:R-:W-:Y:S01]  /*d7f0*/  MUFU.EX2 R75, R75 ;  /* 0x0000004b004b7308 */ /* 0x000fe20000000800 */
[--C-:B------:R-:W-:Y:S01]  /*d800*/  FFMA.FTZ R87, R80, UR10, -R85.reuse ;  /* 0x0000000a50577c23 */ /* 0x100fe20008010855 */
[----:B------:R-:W-:Y:S01]  /*d810*/  FFMA.FTZ R85, R84, UR10, -R85 ;  /* 0x0000000a54557c23 */ /* 0x000fe20008010855 */
[----:B------:R-:W1:Y:S05]  /*d820*/  SHFL.BFLY PT, R121, R42, 0x1, 0x1f ;  /* 0x0c201f002a797f89 */ /* 0x000e6a00000e0000 */
[----:B------:R-:W-:Y:S08]  /*d830*/  MUFU.EX2 R120, R120 ;  /* 0x0000007800787308 */ /* 0x000ff00000000800 */
[----:B------:R-:W-:Y:S08]  /*d840*/  MUFU.EX2 R87, R87 ;  /* 0x0000005700577308 */ /* 0x000ff00000000800 */
[----:B------:R-:W-:Y:S01]  /*d850*/  MUFU.EX2 R122, R122 ;  /* 0x0000007a007a7308 */ /* 0x000fe20000000800 */
[----:B-1----:R-:W-:-:S04]  /*d860*/  FMNMX.FTZ R6, R42, R121, !PT ;  /* 0x000000792a067209 */ /* 0x002fc80007810000 */
[C---:B------:R-:W-:Y:S01]  /*d870*/  FSETP.NEU.FTZ.AND P2, PT, R6.reuse, -INF , PT ;  /* 0xff8000000600780b */ /* 0x040fe20003f5d000 */
[C---:B------:R-:W-:Y:S02]  /*d880*/  FMUL.FTZ R44, R6.reuse, UR10 ;  /* 0x0000000a062c7c20 */ /* 0x040fe40008410000 */
[----:B------:R-:W-:Y:S01]  /*d890*/  MUFU.EX2 R85, R85 ;  /* 0x0000005500557308 */ /* 0x000fe20000000800 */
[----:B------:R-:W-:Y:S02]  /*d8a0*/  FSEL R3, R6, RZ, P2 ;  /* 0x000000ff06037208 */ /* 0x000fe40001000000 */
[----:B------:R-:W-:Y:S02]  /*d8b0*/  FSEL R44, R44, RZ, P2 ;  /* 0x000000ff2c2c7208 */ /* 0x000fe40001000000 */
[C---:B------:R-:W-:Y:S01]  /*d8c0*/  ISETP.GT.AND P2, PT, R0.reuse, UR43, PT ;  /* 0x0000002b00007c0c */ /* 0x040fe2000bf44270 */
[----:B------:R-:W-:Y:S01]  /*d8d0*/  FADD.FTZ R3, -R3, R10 ;  /* 0x0000000a03037221 */ /* 0x000fe20000010100 */
[----:B------:R-:W-:-:S02]  /*d8e0*/  VIADD R0, R0, 0xffffffff ;  /* 0xffffffff00007836 */ /* 0x000fc40000000000 */
[--C-:B------:R-:W-:Y:S01]  /*d8f0*/  FFMA.FTZ R149, R14, UR10, -R44.reuse ;  /* 0x0000000a0e957c23 */ /* 0x100fe2000801082c */
[----:B------:R-:W-:Y:S01]  /*d900*/  FFMA.FTZ R14, R25, UR10, -R44 ;  /* 0x0000000a190e7c23 */ /* 0x000fe2000801082c */
[----:B------:R-:W-:Y:S01]  /*d910*/  FADD.FTZ R25, R21, R46 ;  /* 0x0000002e15197221 */ /* 0x000fe20000010000 */
[--C-:B------:R-:W-:Y:S01]  /*d920*/  FFMA.FTZ R8, R39, UR10, -R44.reuse ;  /* 0x0000000a27087c23 */ /* 0x100fe2000801082c */
[----:B------:R-:W-:Y:S01]  /*d930*/  FMUL.FTZ R3, R3, UR10 ;  /* 0x0000000a03037c20 */ /* 0x000fe20008410000 */
[--C-:B------:R-:W-:Y:S01]  /*d940*/  FFMA.FTZ R145, R27, UR10, -R44.reuse ;  /* 0x0000000a1b917c23 */ /* 0x100fe2000801082c */
[----:B--2---:R-:W-:Y:S01]  /*d950*/  FADD.FTZ R46, R144, R25 ;  /* 0x00000019902e7221 */ /* 0x004fe20000010000 */
[--C-:B------:R-:W-:Y:S01]  /*d960*/  FFMA.FTZ R151, R24, UR10, -R44.reuse ;  /* 0x0000000a18977c23 */ /* 0x100fe2000801082c */
[----:B------:R-:W-:Y:S01]  /*d970*/  MUFU.EX2 R149, R149 ;  /* 0x0000009500957308 */ /* 0x000fe20000000800 */
[----:B------:R-:W-:Y:S01]  /*d980*/  FFMA.FTZ R26, R26, UR10, -R44 ;  /* 0x0000000a1a1a7c23 */ /* 0x000fe2000801082c */
[----:B---3--:R-:W-:Y:S01]  /*d990*/  FADD.FTZ R25, R43, R46 ;  /* 0x0000002e2b197221 */ /* 0x008fe20000010000 */
[--C-:B------:R-:W-:Y:S01]  /*d9a0*/  FFMA.FTZ R24, R29, UR10, -R44.reuse ;  /* 0x0000000a1d187c23 */ /* 0x100fe2000801082c */
[--C-:B------:R-:W-:Y:S01]  /*d9b0*/  FFMA.FTZ R147, R31, UR10, -R44.reuse ;  /* 0x0000000a1f937c23 */ /* 0x100fe2000801082c */
[--C-:B------:R-:W-:Y:S01]  /*d9c0*/  FFMA.FTZ R38, R38, UR10, -R44.reuse ;  /* 0x0000000a26267c23 */ /* 0x100fe2000801082c */
[----:B0-----:R-:W-:Y:S01]  /*d9d0*/  FADD.FTZ R46, R146, R25 ;  /* 0x00000019922e7221 */ /* 0x001fe20000010000 */
[--C-:B------:R-:W-:Y:S01]  /*d9e0*/  FFMA.FTZ R141, R35, UR10, -R44.reuse ;  /* 0x0000000a238d7c23 */ /* 0x100fe2000801082c */
[----:B------:R-:W-:Y:S01]  /*d9f0*/  MUFU.EX2 R8, R8 ;  /* 0x0000000800087308 */ /* 0x000fe20000000800 */
[----:B------:R-:W-:Y:S01]  /*da00*/  FFMA.FTZ R42, R37, UR10, -R44 ;  /* 0x0000000a252a7c23 */ /* 0x000fe2000801082c */
[----:B----4-:R-:W-:Y:S01]  /*da10*/  FADD.FTZ R27, R47, R46 ;  /* 0x0000002e2f1b7221 */ /* 0x010fe20000010000 */
[--C-:B------:R-:W-:Y:S01]  /*da20*/  FFMA.FTZ R143, R41, UR10, -R44.reuse ;  /* 0x0000000a298f7c23 */ /* 0x100fe2000801082c */
[--C-:B------:R-:W-:Y:S01]  /*da30*/  FFMA.FTZ R12, R12, UR10, -R44.reuse ;  /* 0x0000000a0c0c7c23 */ /* 0x100fe2000801082c */
[--C-:B------:R-:W-:Y:S01]  /*da40*/  FFMA.FTZ R139, R48, UR10, -R44.reuse ;  /* 0x0000000a308b7c23 */ /* 0x100fe2000801082c */
[----:B-----5:R-:W-:Y:S01]  /*da50*/  FADD.FTZ R46, R140, R27 ;  /* 0x0000001b8c2e7221 */ /* 0x020fe20000010000 */
[--C-:B------:R-:W-:Y:S01]  /*da60*/  FFMA.FTZ R137, R45, UR10, -R44.reuse ;  /* 0x0000000a2d897c23 */ /* 0x100fe2000801082c */
[----:B------:R-:W0:Y:S01]  /*da70*/  MUFU.EX2 R25, R3 ;  /* 0x0000000300197308 */ /* 0x000e220000000800 */
[----:B------:R-:W-:Y:S01]  /*da80*/  FFMA.FTZ R20, R20, UR10, -R44 ;  /* 0x0000000a14147c23 */ /* 0x000fe2000801082c */
[----:B------:R-:W-:Y:S01]  /*da90*/  FADD.FTZ R27, R49, R46 ;  /* 0x0000002e311b7221 */ /* 0x000fe20000010000 */
        /* <DEDUP_REMOVED lines=13> */
[----:B------:R2:W-:Y:S01]  /*db70*/  MUFU.EX2 R10, R26 ;  /* 0x0000001a000a7308 */ /* 0x0005e20000000800 */
[----:B------:R-:W-:Y:S01]  /*db80*/  IMAD.U32 R29, RZ, RZ, UR26 ;  /* 0x0000001aff1d7e24 */ /* 0x000fe2000f8e00ff */
[----:B------:R-:W-:Y:S01]  /*db90*/  UMOV UR26, UR39 ;  /* 0x00000027001a7c82 */ /* 0x000fe20008000000 */
[----:B------:R-:W-:Y:S01]  /*dba0*/  F2FP.BF16.F32.PACK_AB R144, R43, R144 ;  /* 0x000000902b90723e */ /* 0x000fe200000010ff */
[-C--:B0-----:R-:W-:Y:S01]  /*dbb0*/  FMUL.FTZ R90, R90, R25.reuse ;  /* 0x000000195a5a7220 */ /* 0x081fe20000410000 */
[----:B------:R-:W-:Y:S01]  /*dbc0*/  F2FP.BF16.F32.PACK_AB R146, R47, R146 ;  /* 0x000000922f92723e */ /* 0x000fe200000010ff */
[-C--:B------:R-:W-:Y:S01]  /*dbd0*/  FMUL.FTZ R91, R91, R25.reuse ;  /* 0x000000195b5b7220 */ /* 0x080fe20000410000 */
[----:B------:R-:W-:Y:S01]  /*dbe0*/  @!P1 LEA R29, R29, UR45, 0x3 ;  /* 0x0000002d1d1d9c11 */ /* 0x000fe2000f8e18ff */
[----:B------:R-:W0:Y:S01]  /*dbf0*/  MUFU.EX2 R14, R14 ;  /* 0x0000000e000e7308 */ /* 0x000e220000000800 */
[----:B--2---:R-:W-:Y:S01]  /*dc00*/  FFMA.FTZ R26, R28, UR10, -R44 ;  /* 0x0000000a1c1a7c23 */ /* 0x004fe2000801082c */
[----:B------:R-:W-:Y:S01]  /*dc10*/  FADD.FTZ R28, R142, R27 ;  /* 0x0000001b8e1c7221 */ /* 0x000fe20000010000 */
[----:B------:R-:W-:Y:S01]  /*dc20*/  F2FP.BF16.F32.PACK_AB R140, R49, R140 ;  /* 0x0000008c318c723e */ /* 0x000fe200000010ff */
[----:B------:R-:W-:Y:S01]  /*dc30*/  @!P1 VIADD R29, R29, 0x16860 ;  /* 0x000168601d1d9836 */ /* 0x000fe20000000000 */
[C---:B------:R-:W-:Y:S01]  /*dc40*/  F2FP.BF16.F32.PACK_AB R142, R53.reuse, R142 ;  /* 0x0000008e358e723e */ /* 0x040fe200000010ff */
[----:B------:R-:W-:Y:S01]  /*dc50*/  FADD.FTZ R3, R53, R28 ;  /* 0x0000001c35037221 */ /* 0x000fe20000010000 */
[----:B------:R-:W-:Y:S01]  /*dc60*/  FFMA.FTZ R28, R25, R2, R8 ;  /* 0x00000002191c7223 */ /* 0x000fe20000010008 */
[----:B------:R-:W2:Y:S01]  /*dc70*/  MUFU.EX2 R145, R145 ;  /* 0x0000009100917308 */ /* 0x000ea20000000800 */
[----:B------:R-:W-:Y:S01]  /*dc80*/  FFMA.FTZ R2, R30, UR10, -R44 ;  /* 0x0000000a1e027c23 */ /* 0x000fe2000801082c */
[----:B------:R-:W-:Y:S01]  /*dc90*/  FADD.FTZ R46, R136, R3 ;  /* 0x00000003882e7221 */ /* 0x000fe20000010000 */
[----:B------:R-:W-:Y:S01]  /*dca0*/  FADD.FTZ R30, R149, R28 ;  /* 0x0000001c951e7221 */ /* 0x000fe20000010000 */
[----:B------:R-:W-:Y:S01]  /*dcb0*/  FFMA.FTZ R28, R61, UR10, -R44 ;  /* 0x0000000a3d1c7c23 */ /* 0x000fe2000801082c */
[----:B------:R-:W-:Y:S01]  /*dcc0*/  @!P1 PRMT R29, RZ, 0x654, R29 ;  /* 0x00000654ff1d9816 */ /* 0x000fe2000000001d */
[----:B------:R-:W-:Y:S01]  /*dcd0*/  FADD.FTZ R27, R57, R46 ;  /* 0x0000002e391b7221 */ /* 0x000fe20000010000 */
[----:B-1----:R-:W-:Y:S01]  /*dce0*/  FADD.FTZ R3, R151, R30 ;  /* 0x0000001e97037221 */ /* 0x002fe20000010000 */
[----:B------:R-:W1:Y:S01]  /*dcf0*/  MUFU.EX2 R24, R24 ;  /* 0x0000001800187308 */ /* 0x000e620000000800 */
[----:B------:R3:W-:Y:S01]  /*dd00*/  @!P1 SYNCS.ARRIVE.TRANS64.RED.A1T0 RZ, [R29+URZ], RZ ;  /* 0x000000ff1dff99a7 */ /* 0x0007e2000810043f */
[----:B------:R-:W-:Y:S01]  /*dd10*/  FADD.FTZ R30, R138, R27 ;  /* 0x0000001b8a1e7221 */ /* 0x000fe20000010000 */
[----:B0-----:R-:W-:Y:S01]  /*dd20*/  FADD.FTZ R46, R14, R3 ;  /* 0x000000030e2e7221 */ /* 0x001fe20000010000 */
[----:B------:R-:W-:Y:S01]  /*dd30*/  F2FP.BF16.F32.PACK_AB R149, R149, R8 ;  /* 0x000000089595723e */ /* 0x000fe200000010ff */
[-C--:B------:R-:W-:Y:S01]  /*dd40*/  FMUL.FTZ R94, R94, R25.reuse ;  /* 0x000000195e5e7220 */ /* 0x080fe20000410000 */
[----:B------:R-:W-:Y:S01]  /*dd50*/  FADD.FTZ R27, R51, R30 ;  /* 0x0000001e331b7221 */ /* 0x000fe20000010000 */
[----:B------:R-:W-:Y:S01]  /*dd60*/  FFMA.FTZ R30, R65, UR10, -R44 ;  /* 0x0000000a411e7c23 */ /* 0x000fe2000801082c */
[----:B------:R-:W0:Y:S01]  /*dd70*/  MUFU.EX2 R147, R147 ;  /* 0x0000009300937308 */ /* 0x000e220000000800 */
[----:B--2---:R-:W-:Y:S01]  /*dd80*/  FADD.FTZ R3, R145, R46 ;  /* 0x0000002e91037221 */ /* 0x004fe20000010000 */
[----:B------:R-:W-:Y:S01]  /*dd90*/  FADD.FTZ R48, R132, R27 ;  /* 0x0000001b84307221 */ /* 0x000fe20000010000 */
[----:B------:R-:W-:Y:S01]  /*dda0*/  F2FP.BF16.F32.PACK_AB R136, R57, R136 ;  /* 0x000000883988723e */ /* 0x000fe200000010ff */
[-C--:B------:R-:W-:Y:S01]  /*ddb0*/  FMUL.FTZ R95, R95, R25.reuse ;  /* 0x000000195f5f7220 */ /* 0x080fe20000410000 */
[----:B------:R-:W-:Y:S01]  /*ddc0*/  F2FP.BF16.F32.PACK_AB R138, R51, R138 ;  /* 0x0000008a338a723e */ /* 0x000fe200000010ff */
[C---:B------:R-:W-:Y:S01]  /*ddd0*/  FADD.FTZ R27, R67.reuse, R48 ;  /* 0x00000030431b7221 */ /* 0x040fe20000010000 */
[----:B------:R-:W-:Y:S01]  /*dde0*/  F2FP.BF16.F32.PACK_AB R132, R67, R132 ;  /* 0x000000844384723e */ /* 0x000fe200000010ff */
[----:B------:R-:W2:Y:S01]  /*ddf0*/  MUFU.EX2 R38, R38 ;  /* 0x0000002600267308 */ /* 0x000ea20000000800 */
[----:B-1----:R-:W-:Y:S01]  /*de00*/  FADD.FTZ R46, R24, R3 ;  /* 0x00000003182e7221 */ /* 0x002fe20000010000 */
[----:B------:R-:W-:Y:S01]  /*de10*/  FADD.FTZ R48, R134, R27 ;  /* 0x0000001b86307221 */ /* 0x000fe20000010000 */
[C---:B------:R-:W-:Y:S01]  /*de20*/  F2FP.BF16.F32.PACK_AB R134, R77.reuse, R134 ;  /* 0x000000864d86723e */ /* 0x040fe200000010ff */
[----:B------:R-:W-:Y:S01]  /*de30*/  FMUL.FTZ R98, R98, R25 ;  /* 0x0000001962627220 */ /* 0x000fe20000410000 */
[----:B------:R-:W-:Y:S01]  /*de40*/  F2FP.BF16.F32.PACK_AB R151, R14, R151 ;  /* 0x000000970e97723e */ /* 0x000fe200000010ff */
[----:B------:R-:W-:Y:S01]  /*de50*/  FADD.FTZ R27, R77, R48 ;  /* 0x000000304d1b7221 */ /* 0x000fe20000010000 */
[----:B------:R-:W-:Y:S01]  /*de60*/  F2FP.BF16.F32.PACK_AB R145, R24, R145 ;  /* 0x000000911891723e */ /* 0x000fe200000010ff */
        /* <DEDUP_REMOVED lines=15> */
[----:B------:R-:W-:Y:S01]  /*df60*/  FMUL.FTZ R119, R119, R25 ;  /* 0x0000001977777220 */ /* 0x000fe20000410000 */
[----:B------:R-:W2:Y:S01]  /*df70*/  MUFU.EX2 R143, R143 ;  /* 0x0000008f008f7308 */ /* 0x000ea20000000800 */
[----:B-1----:R-:W-:Y:S01]  /*df80*/  FADD.FTZ R3, R141, R46 ;  /* 0x0000002e8d037221 */ /* 0x002fe20000010000 */
[----:B------:R-:W-:Y:S01]  /*df90*/  FADD.FTZ R46, R128, R27 ;  /* 0x0000001b802e7221 */ /* 0x000fe20000010000 */
[----:B------:R-:W-:Y:S01]  /*dfa0*/  F2FP.BF16.F32.PACK_AB R128, R63, R128 ;  /* 0x000000803f80723e */ /* 0x000fe200000010ff */
[----:B------:R-:W-:-:S02]  /*dfb0*/  IMAD.MOV.U32 R8, RZ, RZ, R7 ;  /* 0x000000ffff087224 */ /* 0x000fc400078e0007 */
[----:B------:R-:W-:Y:S02]  /*dfc0*/  FADD.FTZ R27, R63, R46 ;  /* 0x0000002e3f1b7221 */ /* 0x000fe40000010000 */
[----:B------:R-:W1:Y:S01]  /*dfd0*/  MUFU.EX2 R12, R12 ;  /* 0x0000000c000c7308 */ /* 0x000e620000000800 */
[----:B0-----:R-:W-:Y:S01]  /*dfe0*/  FADD.FTZ R44, R42, R3 ;  /* 0x000000032a2c7221 */ /* 0x001fe20000010000 */
[----:B------:R-:W-:Y:S01]  /*dff0*/  FADD.FTZ R46, R130, R27 ;  /* 0x0000001b822e7221 */ /* 0x000fe20000010000 */
[C---:B------:R-:W-:Y:S02]  /*e000*/  F2FP.BF16.F32.PACK_AB R130, R79.reuse, R130 ;  /* 0x000000824f82723e */ /* 0x040fe400000010ff */
[----:B------:R-:W-:Y:S01]  /*e010*/  F2FP.BF16.F32.PACK_AB R141, R42, R141 ;  /* 0x0000008d2a8d723e */ /* 0x000fe200000010ff */
[----:B------:R-:W-:Y:S02]  /*e020*/  FADD.FTZ R21, R79, R46 ;  /* 0x0000002e4f157221 */ /* 0x000fe40000010000 */
[----:B------:R-:W0:Y:S01]  /*e030*/  MUFU.EX2 R137, R137 ;  /* 0x0000008900897308 */ /* 0x000e220000000800 */
[----:B--2---:R-:W-:Y:S01]  /*e040*/  FADD.FTZ R3, R143, R44 ;  /* 0x0000002c8f037221 */ /* 0x004fe20000010000 */
[----:B------:R-:W-:Y:S01]  /*e050*/  FADD.FTZ R46, R124, R21 ;  /* 0x000000157c2e7221 */ /* 0x000fe20000010000 */
[----:B------:R-:W-:-:S03]  /*e060*/  F2FP.BF16.F32.PACK_AB R124, R81, R124 ;  /* 0x0000007c517c723e */ /* 0x000fc600000010ff */
[----:B------:R-:W-:Y:S02]  /*e070*/  FADD.FTZ R21, R81, R46 ;  /* 0x0000002e51157221 */ /* 0x000fe40000010000 */
[----:B------:R-:W2:Y:S01]  /*e080*/  MUFU.EX2 R20, R20 ;  /* 0x0000001400147308 */ /* 0x000ea20000000800 */
[----:B-1----:R-:W-:Y:S01]  /*e090*/  FADD.FTZ R44, R12, R3 ;  /* 0x000000030c2c7221 */ /* 0x002fe20000010000 */
[----:B------:R-:W-:Y:S01]  /*e0a0*/  FADD.FTZ R46, R126, R21 ;  /* 0x000000157e2e7221 */ /* 0x000fe20000010000 */
[C---:B------:R-:W-:Y:S02]  /*e0b0*/  F2FP.BF16.F32.PACK_AB R126, R75.reuse, R126 ;  /* 0x0000007e4b7e723e */ /* 0x040fe400000010ff */
[----:B------:R-:W-:Y:S01]  /*e0c0*/  F2FP.BF16.F32.PACK_AB R143, R12, R143 ;  /* 0x0000008f0c8f723e */ /* 0x000fe200000010ff */
[----:B------:R-:W-:Y:S02]  /*e0d0*/  FADD.FTZ R21, R75, R46 ;  /* 0x0000002e4b157221 */ /* 0x000fe40000010000 */
[----:B------:R-:W1:Y:S01]  /*e0e0*/  MUFU.EX2 R139, R139 ;  /* 0x0000008b008b7308 */ /* 0x000e620000000800 */
[----:B0-----:R-:W-:Y:S01]  /*e0f0*/  FADD.FTZ R3, R137, R44 ;  /* 0x0000002c89037221 */ /* 0x001fe20000010000 */
[----:B------:R-:W-:Y:S01]  /*e100*/  FADD.FTZ R46, R120, R21 ;  /* 0x00000015782e7221 */ /* 0x000fe20000010000 */
[----:B------:R-:W-:-:S03]  /*e110*/  F2FP.BF16.F32.PACK_AB R120, R87, R120 ;  /* 0x000000785778723e */ /* 0x000fc600000010ff */
[----:B------:R-:W-:Y:S02]  /*e120*/  FADD.FTZ R21, R87, R46 ;  /* 0x0000002e57157221 */ /* 0x000fe40000010000 */
[----:B------:R-:W0:Y:S01]  /*e130*/  MUFU.EX2 R133, R133 ;  /* 0x0000008500857308 */ /* 0x000e220000000800 */
[----:B--2---:R-:W-:Y:S01]  /*e140*/  FADD.FTZ R44, R20, R3 ;  /* 0x00000003142c7221 */ /* 0x004fe20000010000 */
[----:B------:R-:W-:Y:S01]  /*e150*/  FADD.FTZ R46, R122, R21 ;  /* 0x000000157a2e7221 */ /* 0x000fe20000010000 */
[----:B------:R-:W-:Y:S02]  /*e160*/  F2FP.BF16.F32.PACK_AB R122, R85, R122 ;  /* 0x0000007a557a723e */ /* 0x000fe400000010ff */
[----:B------:R-:W-:-:S03]  /*e170*/  F2FP.BF16.F32.PACK_AB R137, R20, R137 ;  /* 0x000000891489723e */ /* 0x000fc600000010ff */
[----:B------:R-:W2:Y:S01]  /*e180*/  MUFU.EX2 R26, R26 ;  /* 0x0000001a001a7308 */ /* 0x000ea20000000800 */
[----:B-1----:R-:W-:Y:S01]  /*e190*/  FADD.FTZ R3, R139, R44 ;  /* 0x0000002c8b037221 */ /* 0x002fe20000010000 */
[----:B------:R-:W-:-:S03]  /*e1a0*/  F2FP.BF16.F32.PACK_AB R139, R10, R139 ;  /* 0x0000008b0a8b723e */ /* 0x000fc600000010ff */
[----:B------:R-:W-:Y:S01]  /*e1b0*/  FADD.FTZ R44, R10, R3 ;  /* 0x000000030a2c7221 */ /* 0x000fe20000010000 */
[----:B------:R-:W-:Y:S02]  /*e1c0*/  IMAD.MOV.U32 R10, RZ, RZ, R6 ;  /* 0x000000ffff0a7224 */ /* 0x000fe400078e0006 */
        /* <DEDUP_REMOVED lines=9> */
[----:B------:R-:W-:Y:S01]  /*e260*/  F2FP.BF16.F32.PACK_AB R135, R2, R135 ;  /* 0x000000870287723e */ /* 0x000fe200000010ff */
[----:B------:R-:W-:-:S05]  /*e270*/  FADD.FTZ R3, R85, R46 ;  /* 0x0000002e55037221 */ /* 0x000fca0000010000 */
[----:B------:R-:W0:Y:S01]  /*e280*/  MUFU.EX2 R131, R131 ;  /* 0x0000008300837308 */ /* 0x000e220000000800 */
[----:B--2---:R-:W-:-:S07]  /*e290*/  FADD.FTZ R21, R129, R44 ;  /* 0x0000002c81157221 */ /* 0x004fce0000010000 */
[----:B------:R-:W2:Y:S01]  /*e2a0*/  MUFU.EX2 R30, R30 ;  /* 0x0000001e001e7308 */ /* 0x000ea20000000800 */
[C---:B-1----:R-:W-:Y:S01]  /*e2b0*/  FADD.FTZ R44, R28.reuse, R21 ;  /* 0x000000151c2c7221 */ /* 0x042fe20000010000 */
[----:B------:R-:W-:-:S06]  /*e2c0*/  F2FP.BF16.F32.PACK_AB R129, R28, R129 ;  /* 0x000000811c81723e */ /* 0x000fcc00000010ff */
[----:B------:R-:W-:Y:S01]  /*e2d0*/  MUFU.EX2 R32, R32 ;  /* 0x0000002000207308 */ /* 0x000fe20000000800 */
[----:B0-----:R-:W-:-:S07]  /*e2e0*/  FADD.FTZ R21, R131, R44 ;  /* 0x0000002c83157221 */ /* 0x001fce0000010000 */
[----:B------:R-:W0:Y:S01]  /*e2f0*/  MUFU.EX2 R69, R69 ;  /* 0x0000004500457308 */ /* 0x000e220000000800 */
[C---:B--2---:R-:W-:Y:S01]  /*e300*/  FADD.FTZ R21, R30.reuse, R21 ;  /* 0x000000151e157221 */ /* 0x044fe20000010000 */
[----:B------:R-:W-:-:S06]  /*e310*/  F2FP.BF16.F32.PACK_AB R131, R30, R131 ;  /* 0x000000831e83723e */ /* 0x000fcc00000010ff */
[----:B------:R-:W-:Y:S08]  /*e320*/  MUFU.EX2 R71, R71 ;  /* 0x0000004700477308 */ /* 0x000ff00000000800 */
[----:B------:R-:W1:Y:S01]  /*e330*/  MUFU.EX2 R73, R73 ;  /* 0x0000004900497308 */ /* 0x000e620000000800 */
[----:B0-----:R-:W-:-:S07]  /*e340*/  F2FP.BF16.F32.PACK_AB R125, R69, R32 ;  /* 0x00000020457d723e */ /* 0x001fce00000010ff */
[----:B------:R0:W2:Y:S08]  /*e350*/  MUFU.EX2 R121, R34 ;  /* 0x0000002200797308 */ /* 0x0000b00000000800 */
[----:B------:R-:W4:Y:S01]  /*e360*/  MUFU.EX2 R78, R78 ;  /* 0x0000004e004e7308 */ /* 0x000f220000000800 */
[----:B0-----:R-:W-:Y:S01]  /*e370*/  FADD.FTZ R34, R32, R21 ;  /* 0x0000001520227221 */ /* 0x001fe20000010000 */
[----:B-1----:R-:W-:-:S03]  /*e380*/  F2FP.BF16.F32.PACK_AB R127, R73, R71 ;  /* 0x00000047497f723e */ /* 0x002fc600000010ff */
[----:B------:R-:W-:-:S03]  /*e390*/  FADD.FTZ R34, R69, R34 ;  /* 0x0000002245227221 */ /* 0x000fc60000010000 */
[----:B------:R-:W0:Y:S01]  /*e3a0*/  MUFU.EX2 R123, R36 ;  /* 0x00000024007b7308 */ /* 0x000e220000000800 */
[----:B------:R-:W-:-:S04]  /*e3b0*/  FADD.FTZ R34, R71, R34 ;  /* 0x0000002247227221 */ /* 0x000fc80000010000 */
[----:B------:R-:W-:-:S03]  /*e3c0*/  FADD.FTZ R34, R73, R34 ;  /* 0x0000002249227221 */ /* 0x000fc60000010000 */
[----:B------:R-:W1:Y:S01]  /*e3d0*/  MUFU.EX2 R40, R40 ;  /* 0x0000002800287308 */ /* 0x000e620000000800 */
[----:B--2---:R-:W-:Y:S01]  /*e3e0*/  FADD.FTZ R34, R121, R34 ;  /* 0x0000002279227221 */ /* 0x004fe20000010000 */
[----:B----4-:R-:W-:-:S03]  /*e3f0*/  F2FP.BF16.F32.PACK_AB R121, R78, R121 ;  /* 0x000000794e79723e */ /* 0x010fc600000010ff */
[----:B------:R-:W-:-:S04]  /*e400*/  FADD.FTZ R34, R78, R34 ;  /* 0x000000224e227221 */ /* 0x000fc80000010000 */
[----:B0-----:R-:W-:-:S04]  /*e410*/  FADD.FTZ R34, R123, R34 ;  /* 0x000000227b227221 */ /* 0x001fc80000010000 */
[C---:B-1----:R-:W-:Y:S01]  /*e420*/  FADD.FTZ R2, R40.reuse, R34 ;  /* 0x0000002228027221 */ /* 0x042fe20000010000 */
[----:B------:R-:W-:Y:S01]  /*e430*/  F2FP.BF16.F32.PACK_AB R123, R40, R123 ;  /* 0x0000007b287b723e */ /* 0x000fe200000010ff */
[----:B---3--:R-:W-:Y:S06]  /*e440*/  @P2 BRA `(.L_x_11382) ;  /* 0xffffffc800dc2947 */ /* 0x008fec000383ffff */
.L_x_11365:
[----:B------:R-:W-:Y:S06]  /*e450*/  BAR.ARV 0x8, 0x1a0 ;  /* 0x0206800000007b1d */ /* 0x000fec0000002000 */
[----:B------:R-:W-:Y:S05]  /*e460*/  @!P0 BRA `(.L_x_11383) ;  /* 0x0000000000048947 */ /* 0x000fea0003800000 */
[----:B------:R-:W-:Y:S01]  /*e470*/  BPT.TRAP 0x1 ;  /* 0x000000040000795c */ /* 0x000fe20000300000 */
.L_x_11383:
[----:B------:R-:W-:Y:S01]  /*e480*/  ULEA UR5, UR39, UR45, 0x3 ;  /* 0x0000002d27057291 */ /* 0x000fe2000f8e183f */
[----:B------:R-:W-:-:S05]  /*e490*/  IMAD.U32 R0, RZ, RZ, UR38 ;  /* 0x00000026ff007e24 */ /* 0x000fca000f8e00ff */
[----:B------:R-:W-:-:S04]  /*e4a0*/  SHF.L.U32 R0, R0, 0x1f, RZ ;  /* 0x0000001f00007819 */ /* 0x000fc800000006ff */
[----:B------:R0:W1:Y:S01]  /*e4b0*/  SYNCS.PHASECHK.TRANS64.TRYWAIT P2, [UR5+0x16850], R0 ;  /* 0x01685000ff0075a7 */ /* 0x0000620008040145 */
[----:B------:R-:W-:Y:S05]  /*e4c0*/  @!P0 BRA `(.L_x_11384) ;  /* 0x0000000000048947 */ /* 0x000fea0003800000 */
[----:B------:R-:W-:Y:S01]  /*e4d0*/  BPT.TRAP 0x1 ;  /* 0x000000040000795c */ /* 0x000fe20000300000 */
.L_x_11384:
[----:B-1----:R-:W-:Y:S05]  /*e4e0*/  @P2 BRA `(.L_x_11385) ;  /* 0x0000000000082947 */ /* 0x002fea0003800000 */
[----:B------:R-:W1:Y:S02]  /*e4f0*/  SYNCS.PHASECHK.TRANS64.TRYWAIT P0, [UR5+0x16850], R0 ;  /* 0x01685000ff0075a7 */ /* 0x000e640008000145 */
[----:B-1----:R-:W-:Y:S05]  /*e500*/  @!P0 BRA `(.L_x_11386) ;  /* 0x0000006800488947 */ /* 0x002fea0003800000 */
.L_x_11385:
        /* <DEDUP_REMOVED lines=8> */
[----:B------:R-:W-:Y:S01]  /*e590*/  ULOP3.LUT UR4, UR45, 0x3fff, URZ, 0xc0, !UPT ;  /* 0x00003fff2d047892 */ /* 0x000fe2000f8ec03f */
[----:B------:R-:W-:Y:S02]  /*e5a0*/  IMAD.MOV.U32 R8, RZ, RZ, RZ ;  /* 0x000000ffff087224 */ /* 0x000fe400078e00ff */
[----:B------:R-:W-:Y:S01]  /*e5b0*/  IMAD.U32 R12, RZ, RZ, UR10 ;  /* 0x0000000aff0c7e24 */ /* 0x000fe2000f8e00ff */
[----:B------:R-:W-:-:S02]  /*e5c0*/  ULEA UR4, UR39, UR4, 0xa ;  /* 0x0000000427047291 */ /* 0x000fc4000f8e503f */
[----:B------:R-:W-:-:S04]  /*e5d0*/  UIADD3 UR39, UR39, 0x1, URZ ;  /* 0x0000000127277890 */ /* 0x000fc8000fffe03f */
[----:B------:R-:W-:Y:S01]  /*e5e0*/  UISETP.NE.AND UP0, UPT, UR39, 0x2, UPT ;  /* 0x000000022700788c */ /* 0x000fe2000bf05270 */
[----:B------:R-:W-:Y:S02]  /*e5f0*/  UMOV UR6, UR4 ;  /* 0x0000000400067c82 */ /* 0x000fe40008000000 */
[----:B------:R-:W-:Y:S01]  /*e600*/  HGMMA.64x64x16.F32.BF16 R88, R148, gdesc[UR4].tnspB, R88, gsb0 ;  /* 0x40e0000494587df0 */ /* 0x000fe20008001858 */
[----:B------:R-:W-:Y:S01]  /*e610*/  UIADD3 UR6, UR4, 0x80, URZ ;  /* 0x0000008004067890 */ /* 0x000fe2000fffe03f */
[----:B------:R-:W-:Y:S01]  /*e620*/  UMOV UR7, 0x40000040 ;  /* 0x4000004000077882 */ /* 0x000fe20000000000 */
[----:B------:R-:W-:Y:S01]  /*e630*/  USEL UR39, UR39, URZ, UP0 ;  /* 0x0000003f27277287 */ /* 0x000fe20008000000 */
[----:B0-----:R-:W-:Y:S01]  /*e640*/  FADD.FTZ R0, R0, R3 ;  /* 0x0000000300007221 */ /* 0x001fe20000010000 */
[----:B------:R-:W-:Y:S02]  /*e650*/  IMAD.MOV.U32 R3, RZ, RZ, RZ ;  /* 0x000000ffff037224 */ /* 0x000fe400078e00ff */
[----:B-1----:R-:W-:Y:S01]  /*e660*/  FADD.FTZ R4, R5, R2 ;  /* 0x0000000205047221 */ /* 0x002fe20000010000 */
[----:B------:R-:W-:Y:S01]  /*e670*/  IMAD.MOV.U32 R2, RZ, RZ, -0x800000 ;  /* 0xff800000ff027424 */ /* 0x000fe200078e00ff */
[----:B------:R-:W0:Y:S04]  /*e680*/  SHFL.BFLY PT, R5, R0, 0x1, 0x1f ;  /* 0x0c201f0000057f89 */ /* 0x000e2800000e0000 */
[----:B------:R-:W1:Y:S01]  /*e690*/  SHFL.BFLY PT, R9, R4, 0x1, 0x1f ;  /* 0x0c201f0004097f89 */ /* 0x000e6200000e0000 */
[----:B0-----:R-:W-:Y:S01]  /*e6a0*/  FADD.FTZ R10, R0, R5 ;  /* 0x00000005000a7221 */ /* 0x001fe20000010000 */
[----:B------:R-:W-:-:S02]  /*e6b0*/  IMAD.MOV.U32 R0, RZ, RZ, -0x800000 ;  /* 0xff800000ff007424 */ /* 0x000fc400078e00ff */
[----:B-1----:R-:W-:Y:S02]  /*e6c0*/  FADD.FTZ R11, R4, R9 ;  /* 0x00000009040b7221 */ /* 0x002fe40000010000 */
[----:B------:R-:W-:Y:S01]  /*e6d0*/  FSETP.NE.FTZ.AND P0, PT, R10, RZ, PT ;  /* 0x000000ff0a00720b */ /* 0x000fe20003f15000 */
[----:B------:R-:W-:Y:S02]  /*e6e0*/  IMAD.U32 R4, RZ, RZ, UR10 ;  /* 0x0000000aff047e24 */ /* 0x000fe4000f8e00ff */
[----:B------:R-:W-:-:S10]  /*e6f0*/  FSETP.NE.FTZ.AND P2, PT, R11, RZ, PT ;  /* 0x000000ff0b00720b */ /* 0x000fd40003f55000 */
[----:B------:R-:W-:Y:S01]  /*e700*/  @P0 MUFU.RCP R3, R10 ;  /* 0x0000000a00030308 */ /* 0x000fe20000001000 */
[----:B------:R-:W-:Y:S02]  /*e710*/  @P0 FMUL.FTZ R4, R4, 0.69314718246459960938 ;  /* 0x3f31721804040820 */ /* 0x000fe40000410000 */
[----:B------:R-:W-:-:S05]  /*e720*/  @P2 FMUL.FTZ R12, R12, 0.69314718246459960938 ;  /* 0x3f3172180c0c2820 */ /* 0x000fca0000410000 */
[----:B------:R0:W1:Y:S08]  /*e730*/  @P0 MUFU.LG2 R5, R10 ;  /* 0x0000000a00050308 */ /* 0x0000700000000c00 */
[----:B------:R-:W2:Y:S01]  /*e740*/  @P2 MUFU.LG2 R9, R11 ;  /* 0x0000000b00092308 */ /* 0x000ea20000000c00 */
[----:B0-----:R-:W-:-:S05]  /*e750*/  @!P1 VIADD R10, R13, 0x16860 ;  /* 0x000168600d0a9836 */ /* 0x001fca0000000000 */
[----:B------:R-:W-:Y:S02]  /*e760*/  @!P1 PRMT R10, RZ, 0x654, R10 ;  /* 0x00000654ff0a9816 */ /* 0x000fe4000000000a */
[----:B------:R-:W0:Y:S01]  /*e770*/  @P2 MUFU.RCP R8, R11 ;  /* 0x0000000b00082308 */ /* 0x000e220000001000 */
[----:B------:R-:W-:Y:S02]  /*e780*/  WARPGROUP.DEPBAR.LE gsb0, 0x0 ;  /* 0x00008000000079c5 */ /* 0x000fe40000010000 */
[----:B------:R-:W-:Y:S01]  /*e790*/  WARPGROUP.ARRIVE ;  /* 0x00000000000079c5 */ /* 0x000fe20000000000 */
[----:B-1----:R-:W-:-:S04]  /*e7a0*/  @P0 FMUL.FTZ R5, R5, 0.69314718246459960938 ;  /* 0x3f31721805050820 */ /* 0x002fc80000410000 */
[----:B------:R-:W-:Y:S01]  /*e7b0*/  @P0 FFMA.FTZ R2, R4, R7, R5 ;  /* 0x0000000704020223 */ /* 0x000fe20000010005 */
[----:B------:R-:W-:Y:S01]  /*e7c0*/  HGMMA.64x64x16.F32.BF16 R88, R144, gdesc[UR4].tnspB, R88, gsb0 ;  /* 0x40e0000490587df0 */ /* 0x000fe20008001858 */
[----:B------:R-:W-:Y:S01]  /*e7d0*/  UIADD3 UR6, UR4, 0x100, URZ ;  /* 0x0000010004067890 */ /* 0x000fe2000fffe03f */
[----:B--2---:R-:W-:Y:S01]  /*e7e0*/  @P2 FMUL.FTZ R9, R9, 0.69314718246459960938 ;  /* 0x3f31721809092820 */ /* 0x004fe20000410000 */
[----:B------:R-:W-:Y:S01]  /*e7f0*/  UMOV UR7, 0x40000040 ;  /* 0x4000004000077882 */ /* 0x000fe20000000000 */
[----:B------:R-:W-:Y:S02]  /*e800*/  PLOP3.LUT P0, PT, PT, PT, PT, 0x8, 0x0 ;  /* 0x000000000000781c */ /* 0x000fe40003f0e170 */
        /* <DEDUP_REMOVED lines=66> */
.L_x_11316:
        /* <DEDUP_REMOVED lines=10> */
[----:B------:R-:W2:Y:S01]  /*ecd0*/  LDL R5, [R1+0x8] ;  /* 0x0000080001057983 */ /* 0x000ea20000100800 */
[----:B------:R-:W-:Y:S01]  /*ece0*/  ULDC.64 UR8, c[0x0][0xbd8] ;  /* 0x0002f60000087ab9 */ /* 0x000fe20000000a00 */
[----:B------:R-:W-:Y:S01]  /*ecf0*/  F2FP.BF16.F32.PACK_AB R112, R113, R112 ;  /* 0x000000707170723e */ /* 0x000fe200000010ff */
[----:B------:R-:W-:Y:S01]  /*ed00*/  UISETP.NE.U32.AND UP0, UPT, UR8, URZ, UPT ;  /* 0x0000003f0800728c */ /* 0x000fe2000bf05070 */
[----:B------:R-:W0:Y:S01]  /*ed10*/  S2R R4, SR_SWINHI ;  /* 0x0000000000047919 */ /* 0x000e220000002f00 */
[----:B------:R-:W-:Y:S02]  /*ed20*/  F2FP.BF16.F32.PACK_AB R12, R12, R27 ;  /* 0x0000001b0c0c723e */ /* 0x000fe400000010ff */
[----:B------:R-:W-:Y:S01]  /*ed30*/  UISETP.NE.AND.EX UP0, UPT, UR9, URZ, UPT, UP0 ;  /* 0x0000003f0900728c */ /* 0x000fe2000bf05300 */
[----:B------:R-:W-:Y:S02]  /*ed40*/  F2FP.BF16.F32.PACK_AB R13, R13, R106 ;  /* 0x0000006a0d0d723e */ /* 0x000fe400000010ff */
[----:B------:R-:W-:Y:S01]  /*ed50*/  ULDC.64 UR8, c[0x0][0xbd8] ;  /* 0x0002f60000087ab9 */ /* 0x000fe20000000a00 */
[----:B------:R-:W-:Y:S01]  /*ed60*/  F2FP.BF16.F32.PACK_AB R14, R14, R25 ;  /* 0x000000190e0e723e */ /* 0x000fe200000010ff */
[----:B------:R-:W-:Y:S01]  /*ed70*/  UIMAD.WIDE UR8, UR42, 0x4, UR8 ;  /* 0x000000042a0878a5 */ /* 0x000fe2000f8e0208 */
[----:B------:R-:W-:-:S02]  /*ed80*/  F2FP.BF16.F32.PACK_AB R15, R15, R110 ;  /* 0x0000006e0f0f723e */ /* 0x000fc400000010ff */
[----:B------:R-:W-:Y:S02]  /*ed90*/  F2FP.BF16.F32.PACK_AB R113, R115, R114 ;  /* 0x000000727371723e */ /* 0x000fe400000010ff */
[----:B------:R-:W-:Y:S01]  /*eda0*/  F2FP.BF16.F32.PACK_AB R114, R117, R116 ;  /* 0x000000747572723e */ /* 0x000fe200000010ff */
[----:B------:R-:W-:Y:S01]  /*edb0*/  IMAD.U32 R25, RZ, RZ, UR9 ;  /* 0x00000009ff197e24 */ /* 0x000fe2000f8e00ff */
[----:B------:R-:W-:Y:S02]  /*edc0*/  F2FP.BF16.F32.PACK_AB R115, R119, R118 ;  /* 0x000000767773723e */ /* 0x000fe400000010ff */
[----:B------:R-:W-:Y:S02]  /*edd0*/  MOV R20, R3 ;  /* 0x0000000300147202 */ /* 0x000fe40000000f00 */
[----:B0-----:R-:W-:Y:S01]  /*ede0*/  MOV R21, R4 ;  /* 0x0000000400157202 */ /* 0x001fe20000000f00 */
[----:B------:R-:W0:Y:S08]  /*edf0*/  LDC R18, c[0x0][0xa88] ;  /* 0x0002a200ff127b82 */ /* 0x000e300000000800 */
        /* <DEDUP_REMOVED lines=20> */
[----:B------:R-:W-:Y:S02]  /*ef40*/  MOV R28, R8 ;  /* 0x00000008001c7202 */ /* 0x000fe40000000f00 */
[----:B------:R-:W-:Y:S02]  /*ef50*/  MOV R29, R10 ;  /* 0x0000000a001d7202 */ /* 0x000fe40000000f00 */
[----:B------:R-:W-:Y:S02]  /*ef60*/  MOV R30, R4 ;  /* 0x00000004001e7202 */ /* 0x000fe40000000f00 */
[----:B------:R-:W-:Y:S02]  /*ef70*/  MOV R26, R6 ;  /* 0x00000006001a7202 */ /* 0x000fe40000000f00 */
[----:B------:R-:W-:Y:S01]  /*ef80*/  F2FP.BF16.F32.PACK_AB R8, R89, R24 ;  /* 0x000000185908723e */ /* 0x000fe200000010ff */
[----:B------:R-:W-:Y:S01]  /*ef90*/  IMAD.U32 R24, RZ, RZ, UR8 ;  /* 0x00000008ff187e24 */ /* 0x000fe2000f8e00ff */
[----:B------:R-:W-:Y:S01]  /*efa0*/  F2FP.BF16.F32.PACK_AB R9, R91, R90 ;  /* 0x0000005a5b09723e */ /* 0x000fe200000010ff */
[----:B------:R-:W-:Y:S01]  /*efb0*/  ULDC.64 UR8, c[0x0][0xbe0] ;  /* 0x0002f80000087ab9 */ /* 0x000fe20000000a00 */
[----:B------:R-:W-:-:S02]  /*efc0*/  F2FP.BF16.F32.PACK_AB R10, R93, R92 ;  /* 0x0000005c5d0a723e */ /* 0x000fc400000010ff */
[----:B------:R-:W-:Y:S02]  /*efd0*/  F2FP.BF16.F32.PACK_AB R11, R95, R94 ;  /* 0x0000005e5f0b723e */ /* 0x000fe400000010ff */
[----:B------:R-:W-:Y:S02]  /*efe0*/  F2FP.BF16.F32.PACK_AB R4, R97, R96 ;  /* 0x000000606104723e */ /* 0x000fe400000010ff */
[----:B------:R-:W-:Y:S01]  /*eff0*/  F2FP.BF16.F32.PACK_AB R5, R99, R98 ;  /* 0x000000626305723e */ /* 0x000fe200000010ff */
[----:B------:R-:W-:Y:S01]  /*f000*/  STSM.16.M88.4 [R30], R8 ;  /* 0x000000081e007844 */ /* 0x000fe20000000200 */
[----:B------:R-:W-:Y:S02]  /*f010*/  F2FP.BF16.F32.PACK_AB R6, R101, R100 ;  /* 0x000000646506723e */ /* 0x000fe400000010ff */
[----:B------:R-:W-:Y:S02]  /*f020*/  F2FP.BF16.F32.PACK_AB R7, R103, R102 ;  /* 0x000000666707723e */ /* 0x000fe400000010ff */
[----:B------:R-:W-:-:S03]  /*f030*/  PLOP3.LUT P0, PT, PT, PT, UP0, 0x80, 0x0 ;  /* 0x000000000000781c */ /* 0x000fc60003f0f008 */
[----:B------:R1:W-:Y:S04]  /*f040*/  STSM.16.M88.4 [R29], R4 ;  /* 0x000000041d007844 */ /* 0x0003e80000000200 */
        /* <DEDUP_REMOVED lines=11> */
[----:B------:R-:W-:-:S03]  /*f100*/  UMOV UR4, URZ ;  /* 0x0000003f00047c82 */ /* 0x000fc60008000000 */
[----:B0-----:R2:W5:Y:S01]  /*f110*/  @P1 LDG.E R18, desc[UR46][R4.64] ;  /* 0x0000002e04121981 */ /* 0x001562000c1e1900 */
[----:B---3--:R-:W-:Y:S01]  /*f120*/  @P0 R2UR UR4, R17 ;  /* 0x00000000110402ca */ /* 0x008fe200000e0000 */
[----:B--2---:R-:W-:-:S14]  /*f130*/  @P1 BRA `(.L_x_11389) ;  /* 0x0000000000101947 */ /* 0x004fdc0003800000 */
[----:B------:R-:W-:Y:S05]  /*f140*/  @!P0 BRA `(.L_x_11389) ;  /* 0x00000000000c8947 */ /* 0x000fea0003800000 */
[----:B------:R-:W2:Y:S04]  /*f150*/  LDG.E R5, desc[UR46][R24.64] ;  /* 0x0000002e18057981 */ /* 0x000ea8000c1e1900 */
[----:B-----5:R-:W2:Y:S02]  /*f160*/  LDG.E R18, desc[UR46][R24.64+0x4] ;  /* 0x0000042e18127981 */ /* 0x020ea4000c1e1900 */
[----:B--2---:R-:W-:-:S07]  /*f170*/  IMAD.IADD R18, R18, 0x1, -R5 ;  /* 0x0000000112127824 */ /* 0x004fce00078e0a05 */
.L_x_11389:
[----:B------:R-:W2:Y:S01]  /*f180*/  LDL R5, [R1+0x4] ;  /* 0x0000040001057983 */ /* 0x000ea20000100800 */
[----:B------:R-:W-:Y:S01]  /*f190*/  USHF.R.S32.HI UR13, URZ, 0x1f, UR41 ;  /* 0x0000001f3f0d7899 */ /* 0x000fe20008011429 */
[----:B------:R-:W-:Y:S01]  /*f1a0*/  ULDC.64 UR14, c[0x0][0xb70] ;  /* 0x0002dc00000e7ab9 */ /* 0x000fe20000000a00 */
[----:B------:R-:W0:Y:S01]  /*f1b0*/  S2R R4, SR_TID.X ;  /* 0x0000000000047919 */ /* 0x000e220000002100 */
[----:B------:R-:W-:Y:S02]  /*f1c0*/  USHF.R.S32.HI UR7, URZ, 0x1f, UR42 ;  /* 0x0000001f3f077899 */ /* 0x000fe4000801142a */
[----:B------:R-:W-:Y:S02]  /*f1d0*/  USHF.R.S32.HI UR11, URZ, 0x1f, UR4 ;  /* 0x0000001f3f0b7899 */ /* 0x000fe40008011404 */
[----:B------:R-:W-:Y:S01]  /*f1e0*/  UIMAD UR12, UR13, UR14, URZ ;  /* 0x0000000e0d0c72a4 */ /* 0x000fe2000f8e023f */
        /* <DEDUP_REMOVED lines=9> */
[----:B------:R-:W-:-:S06]  /*f280*/  UIMAD UR7, UR10, UR15, UR7 ;  /* 0x0000000f0a0772a4 */ /* 0x000fcc000f8e0207 */
[----:B------:R-:W-:Y:S02]  /*f290*/  IMAD.U32 R7, RZ, RZ, UR7 ;  /* 0x00000007ff077e24 */ /* 0x000fe4000f8e00ff */
[----:B0-----:R-:W-:-:S05]  /*f2a0*/  VIADD R6, R4, 0xffffff80 ;  /* 0xffffff8004067836 */ /* 0x001fca0000000000 */
[----:B------:R-:W-:-:S04]  /*f2b0*/  SHF.R.S32.HI R8, RZ, 0x1f, R6 ;  /* 0x0000001fff087819 */ /* 0x000fc80000011406 */
[----:B------:R-:W-:-:S04]  /*f2c0*/  LEA.HI R8, R8, R6, RZ, 0x7 ;  /* 0x0000000608087211 */ /* 0x000fc800078f38ff */
[----:B------:R-:W-:-:S05]  /*f2d0*/  LOP3.LUT R8, R8, 0xffffff80, RZ, 0xc0, !PT ;  /* 0xffffff8008087812 */ /* 0x000fca00078ec0ff */
[----:B------:R-:W-:-:S05]  /*f2e0*/  IMAD.IADD R8, R6, 0x1, -R8 ;  /* 0x0000000106087824 */ /* 0x000fca00078e0a08 */
[----:B------:R-:W-:Y:S01]  /*f2f0*/  LOP3.LUT P0, RZ, R8, 0x3, RZ, 0xc0, !PT ;  /* 0x0000000308ff7812 */ /* 0x000fe2000780c0ff */
[--C-:B------:R-:W-:Y:S01]  /*f300*/  IMAD.MOV.U32 R28, RZ, RZ, R19.reuse ;  /* 0x000000ffff1c7224 */ /* 0x100fe200078e0013 */
[----:B------:R-:W-:Y:S01]  /*f310*/  SHF.R.S32.HI R29, RZ, 0x1f, R19 ;  /* 0x0000001fff1d7819 */ /* 0x000fe20000011413 */
[----:B------:R-:W-:Y:S01]  /*f320*/  VIADD R3, R3, 0x16820 ;  /* 0x0001682003037836 */ /* 0x000fe20000000000 */
[----:B------:R-:W-:-:S04]  /*f330*/  SHF.R.S32.HI R157, RZ, 0x1f, R156 ;  /* 0x0000001fff9d7819 */ /* 0x000fc8000001149c */
[----:B------:R-:W-:Y:S01]  /*f340*/  PRMT R3, RZ, 0x654, R3 ;  /* 0x00000654ff037816 */ /* 0x000fe20000000003 */
[----:B------:R-:W-:Y:S01]  /*f350*/  BSSY B1, `(.L_x_11390) ;  /* 0x0000055000017945 */ /* 0x000fe20003800000 */
[----:B--2---:R-:W-:Y:S02]  /*f360*/  IMAD R9, R23, 0xc0, R5 ;  /* 0x000000c017097824 */ /* 0x004fe400078e0205 */
[----:B------:R-:W-:-:S03]  /*f370*/  IMAD R5, R156, 0x40, R19 ;  /* 0x000000409c057824 */ /* 0x000fc600078e0213 */
        /* <DEDUP_REMOVED lines=8> */
[----:B-----5:R-:W-:Y:S01]  /*f400*/  ISETP.GE.OR P1, PT, R9, R18, P0 ;  /* 0x000000120900720c */ /* 0x020fe20000726670 */
[----:B------:R-:W-:Y:S01]  /*f410*/  IMAD.X R9, RZ, RZ, R21, P3 ;  /* 0x000000ffff097224 */ /* 0x000fe200018e0615 */
[----:B------:R-:W-:Y:S01]  /*f420*/  LEA.HI.X R31, R6, UR9, R7, 0x2, P2 ;  /* 0x00000009061f7c11 */ /* 0x000fe200090f1407 */
[----:B------:R-:W-:Y:S01]  /*f430*/  ULDC.64 UR8, c[0x0][0xaa0] ;  /* 0x0002a80000087ab9 */ /* 0x000fe20000000a00 */
[----:B------:R-:W-:-:S02]  /*f440*/  IADD3 R15, P2, R20, 0x1800, RZ ;  /* 0x00001800140f7810 */ /* 0x000fc40007f5e0ff */
[C---:B------:R-:W-:Y:S02]  /*f450*/  IADD3 R7, P4, R20.reuse, 0x4800, RZ ;  /* 0x0000480014077810 */ /* 0x040fe40007f9e0ff */
[----:B------:R-:W-:Y:S01]  /*f460*/  ISETP.GE.OR P0, PT, R5, R18, P0 ;  /* 0x000000120500720c */ /* 0x000fe20000706670 */
[----:B------:R-:W-:Y:S01]  /*f470*/  IMAD.X R13, RZ, RZ, R21, P2 ;  /* 0x000000ffff0d7224 */ /* 0x000fe200010e0615 */
[----:B------:R-:W-:Y:S02]  /*f480*/  LOP3.LUT R5, R20, 0x380, RZ, 0xc0, !PT ;  /* 0x0000038014057812 */ /* 0x000fe400078ec0ff */
[----:B------:R-:W-:Y:S01]  /*f490*/  LOP3.LUT R8, R15, 0x380, RZ, 0xc0, !PT ;  /* 0x000003800f087812 */ /* 0x000fe200078ec0ff */
[----:B------:R-:W-:Y:S01]  /*f4a0*/  @!P1 STG.E desc[UR46][R30.64], R2 ;  /* 0x000000021e009986 */ /* 0x000fe2000c10192e */
[----:B------:R-:W-:Y:S02]  /*f4b0*/  LOP3.LUT R6, R11, 0x380, RZ, 0xc0, !PT ;  /* 0x000003800b067812 */ /* 0x000fe400078ec0ff */
[----:B------:R-:W-:-:S02]  /*f4c0*/  LOP3.LUT R4, R7, 0x380, RZ, 0xc0, !PT ;  /* 0x0000038007047812 */ /* 0x000fc400078ec0ff */
[----:B------:R-:W-:Y:S02]  /*f4d0*/  SHF.R.U64 R5, R5, 0x3, RZ ;  /* 0x0000000305057819 */ /* 0x000fe400000012ff */
[----:B------:R-:W-:Y:S01]  /*f4e0*/  SHF.R.U64 R8, R8, 0x3, RZ ;  /* 0x0000000308087819 */ /* 0x000fe200000012ff */
[----:B------:R-:W-:Y:S01]  /*f4f0*/  IMAD.U32 R17, RZ, RZ, UR8 ;  /* 0x00000008ff117e24 */ /* 0x000fe2000f8e00ff */
[----:B------:R-:W-:Y:S01]  /*f500*/  SHF.R.U64 R6, R6, 0x3, RZ ;  /* 0x0000000306067819 */ /* 0x000fe200000012ff */
[----:B------:R-:W-:Y:S01]  /*f510*/  UIMAD UR7, UR11, UR8, URZ ;  /* 0x000000080b0772a4 */ /* 0x000fe2000f8e023f */
[----:B------:R-:W-:Y:S01]  /*f520*/  SHF.R.U64 R4, R4, 0x3, RZ ;  /* 0x0000000304047819 */ /* 0x000fe200000012ff */
[----:B------:R0:W-:Y:S01]  /*f530*/  @!P0 STG.E desc[UR46][R30.64+0x20], R0 ;  /* 0x000020001e008986 */ /* 0x0001e2000c10192e */
[----:B------:R-:W-:Y:S01]  /*f540*/  LOP3.LUT R20, R5, R20, RZ, 0x3c, !PT ;  /* 0x0000001405147212 */ /* 0x000fe200078e3cff */
[----:B------:R-:W-:Y:S01]  /*f550*/  IMAD.X R5, RZ, RZ, R21, P4 ;  /* 0x000000ffff057224 */ /* 0x000fe200020e0615 */
[----:B------:R-:W-:-:S02]  /*f560*/  LOP3.LUT R12, R8, R15, RZ, 0x3c, !PT ;  /* 0x0000000f080c7212 */ /* 0x000fc400078e3cff */
[----:B------:R-:W-:Y:S01]  /*f570*/  LOP3.LUT R8, R6, R11, RZ, 0x3c, !PT ;  /* 0x0000000b06087212 */ /* 0x000fe200078e3cff */
[----:B------:R-:W-:Y:S01]  /*f580*/  IMAD.WIDE.U32 R28, R17, UR4, R28 ;  /* 0x00000004111c7c25 */ /* 0x000fe2000f8e001c */
[----:B------:R-:W-:Y:S01]  /*f590*/  LOP3.LUT R4, R4, R7, RZ, 0x3c, !PT ;  /* 0x0000000704047212 */ /* 0x000fe200078e3cff */
[----:B------:R-:W-:Y:S01]  /*f5a0*/  UIMAD UR7, UR4, UR9, UR7 ;  /* 0x00000009040772a4 */ /* 0x000fe2000f8e0207 */
[----:B------:R1:W5:Y:S01]  /*f5b0*/  LD.E.128 R24, desc[UR46][R20.64] ;  /* 0x0000002e14187980 */ /* 0x000362000c101d00 */
[----:B------:R-:W-:Y:S01]  /*f5c0*/  IMAD R17, R23, -0xc0, R18 ;  /* 0xffffff4017117824 */ /* 0x000fe200078e0212 */
[----:B------:R-:W-:Y:S01]  /*f5d0*/  ULDC UR4, c[0x0][0xa8c] ;  /* 0x0002a30000047ab9 */ /* 0x000fe20000000800 */
[----:B0-----:R-:W-:Y:S01]  /*f5e0*/  VIADD R0, R156, 0x30 ;  /* 0x000000309c007836 */ /* 0x001fe20000000000 */
[----:B------:R-:W5:Y:S01]  /*f5f0*/  LD.E.128 R12, desc[UR46][R12.64] ;  /* 0x0000002e0c0c7980 */ /* 0x000f62000c101d00 */
[----:B------:R-:W-:Y:S01]  /*f600*/  ISETP.GE.AND P0, PT, R19, UR4, PT ;  /* 0x0000000413007c0c */ /* 0x000fe2000bf06270 */
[----:B------:R-:W-:-:S02]  /*f610*/  ULDC.64 UR8, c[0x0][0xae0] ;  /* 0x0002b80000087ab9 */ /* 0x000fc40000000a00 */
[----:B------:R-:W5:Y:S04]  /*f620*/  LD.E.128 R8, desc[UR46][R8.64] ;  /* 0x0000002e08087980 */ /* 0x000f68000c101d00 */
[----:B------:R-:W5:Y:S01]  /*f630*/  LD.E.128 R4, desc[UR46][R4.64] ;  /* 0x0000002e04047980 */ /* 0x000f62000c101d00 */
[----:B------:R-:W-:Y:S01]  /*f640*/  UIMAD UR4, UR13, UR8, URZ ;  /* 0x000000080d0472a4 */ /* 0x000fe2000f8e023f */
[----:B------:R-:W-:Y:S01]  /*f650*/  VIADD R29, R29, UR7 ;  /* 0x000000071d1d7c36 */ /* 0x000fe20008000000 */
[----:B------:R-:W-:Y:S01]  /*f660*/  ISETP.GE.OR P3, PT, R0, R17, P0 ;  /* 0x000000110000720c */ /* 0x000fe20000766670 */
[----:B------:R-:W-:Y:S01]  /*f670*/  @!PT LDS RZ, [RZ] ;  /* 0x00000000fffff984 */ /* 0x000fe20000000800 */
[----:B------:R-:W-:Y:S01]  /*f680*/  @!PT LDS RZ, [RZ] ;  /* 0x00000000fffff984 */ /* 0x000fe20000000800 */
[----:B------:R-:W-:Y:S01]  /*f690*/  @!PT LDS RZ, [RZ] ;  /* 0x00000000fffff984 */ /* 0x000fe20000000800 */
[----:B------:R-:W-:Y:S01]  /*f6a0*/  @!PT LDS RZ, [RZ] ;  /* 0x00000000fffff984 */ /* 0x000fe20000000800 */
[----:B------:R0:W-:Y:S06]  /*f6b0*/  MEMBAR.ALL.CTA ;  /* 0x0000000000007992 */ /* 0x0001ec0000008000 */
[----:B0-----:R-:W0:Y:S01]  /*f6c0*/  FENCE.VIEW.ASYNC.S ;  /* 0x00000000000073c6 */ /* 0x001e220000000000 */
[----:B-1----:R-:W-:Y:S01]  /*f6d0*/  IMAD.U32 R21, RZ, RZ, UR8 ;  /* 0x00000008ff157e24 */ /* 0x002fe2000f8e00ff */
[----:B------:R-:W-:Y:S01]  /*f6e0*/  UIMAD UR4, UR41, UR9, UR4 ;  /* 0x00000009290472a4 */ /* 0x000fe2000f8e0204 */
[----:B------:R-:W-:-:S02]  /*f6f0*/  VIADD R0, R156, 0x60 ;  /* 0x000000609c007836 */ /* 0x000fc40000000000 */
[----:B------:R-:W-:Y:S01]  /*f700*/  VIADD R2, R156, 0x90 ;  /* 0x000000909c027836 */ /* 0x000fe20000000000 */
[----:B------:R-:W-:Y:S01]  /*f710*/  ULDC.64 UR8, c[0x0][0xae8] ;  /* 0x0002ba0000087ab9 */ /* 0x000fe20000000a00 */
[----:B------:R-:W-:Y:S01]  /*f720*/  IMAD.WIDE.U32 R20, R21, UR41, R28 ;  /* 0x0000002915147c25 */ /* 0x000fe2000f8e001c */
[-C--:B------:R-:W-:Y:S02]  /*f730*/  ISETP.GE.OR P1, PT, R0, R17.reuse, P0 ;  /* 0x000000110000720c */ /* 0x080fe40000726670 */
[-C--:B------:R-:W-:Y:S01]  /*f740*/  ISETP.GE.OR P2, PT, R2, R17.reuse, P0 ;  /* 0x000000110200720c */ /* 0x080fe20000746670 */
[----:B------:R-:W-:Y:S01]  /*f750*/  VIADD R21, R21, UR4 ;  /* 0x0000000415157c36 */ /* 0x000fe20008000000 */
[----:B------:R-:W-:Y:S01]  /*f760*/  ISETP.GE.OR P0, PT, R156, R17, P0 ;  /* 0x000000119c00720c */ /* 0x000fe20000706670 */
[----:B------:R-:W-:Y:S02]  /*f770*/  UIMAD UR4, UR16, UR8, URZ ;  /* 0x00000008100472a4 */ /* 0x000fe4000f8e023f */
[----:B------:R-:W-:-:S02]  /*f780*/  IMAD.U32 R31, RZ, RZ, UR8 ;  /* 0x00000008ff1f7e24 */ /* 0x000fc4000f8e00ff */
[----:B------:R-:W-:Y:S01]  /*f790*/  IMAD.WIDE R28, R23, 0xc0, R156 ;  /* 0x000000c0171c7825 */ /* 0x000fe200078e029c */
[----:B------:R-:W-:-:S03]  /*f7a0*/  UIMAD UR4, UR10, UR9, UR4 ;  /* 0x000000090a0472a4 */ /* 0x000fc6000f8e0204 */
[----:B------:R-:W-:Y:S01]  /*f7b0*/  IMAD.WIDE.U32 R30, R31, UR10, R20 ;  /* 0x0000000a1f1e7c25 */ /* 0x000fe2000f8e0014 */
[----:B0-----:R0:W-:Y:S03]  /*f7c0*/  SYNCS.ARRIVE.TRANS64.RED.A1T0 RZ, [R3+URZ], RZ ;  /* 0x000000ff03ff79a7 */ /* 0x0011e6000810043f */
[----:B------:R-:W-:Y:S01]  /*f7d0*/  VIADD R23, R31, UR4 ;  /* 0x000000041f177c36 */ /* 0x000fe20008000000 */
[----:B------:R-:W-:Y:S06]  /*f7e0*/  @P0 BRA `(.L_x_11391) ;  /* 0x00000000002c0947 */ /* 0x000fec0003800000 */
[----:B------:R-:W-:Y:S01]  /*f7f0*/  ULDC.64 UR8, c[0x0][0xad8] ;  /* 0x0002b60000087ab9 */ /* 0x000fe20000000a00 */
[----:B------:R-:W-:Y:S02]  /*f800*/  IMAD.MOV.U32 R2, RZ, RZ, R30 ;  /* 0x000000ffff027224 */ /* 0x000fe400078e001e */
[----:B------:R-:W-:Y:S02]  /*f810*/  IMAD R17, R29, UR8, RZ ;  /* 0x000000081d117c24 */ /* 0x000fe4000f8e02ff */
[----:B0-----:R-:W-:Y:S02]  /*f820*/  IMAD.MOV.U32 R3, RZ, RZ, R23 ;  /* 0x000000ffff037224 */ /* 0x001fe400078e0017 */
[C---:B------:R-:W-:Y:S02]  /*f830*/  IMAD R17, R28.reuse, UR9, R17 ;  /* 0x000000091c117c24 */ /* 0x040fe4000f8e0211 */
[----:B------:R-:W-:Y:S01]  /*f840*/  IMAD.WIDE.U32 R2, R28, UR8, R2 ;  /* 0x000000081c027c25 */ /* 0x000fe2000f8e0002 */
[----:B------:R-:W-:-:S03]  /*f850*/  ULDC.64 UR8, c[0x0][0xa80] ;  /* 0x0002a00000087ab9 */ /* 0x000fc60000000a00 */
[----:B------:R-:W-:Y:S01]  /*f860*/  IMAD.IADD R3, R3, 0x1, R17 ;  /* 0x0000000103037824 */ /* 0x000fe200078e0211 */
[----:B------:R-:W-:-:S04]  /*f870*/  LEA R20, P0, R2, UR8, 0x1 ;  /* 0x0000000802147c11 */ /* 0x000fc8000f8008ff */
[----:B------:R-:W-:-:S05]  /*f880*/  LEA.HI.X R21, R2, UR9, R3, 0x1, P0 ;  /* 0x0000000902157c11 */ /* 0x000fca00080f0c03 */
[----:B-----5:R1:W-:Y:S04]  /*f890*/  STG.E.128 desc[UR46][R20.64], R24 ;  /* 0x0000001814007986 */ /* 0x0203e8000c101d2e */
.L_x_11391:
[----:B------:R-:W-:Y:S05]  /*f8a0*/  BSYNC B1 ;  /* 0x0000000000017941 */ /* 0x000fea0003800000 */
.L_x_11390:
[----:B------:R-:W-:Y:S04]  /*f8b0*/  BSSY B1, `(.L_x_11392) ;  /* 0x000000f000017945 */ /* 0x000fe80003800000 */
[----:B------:R-:W-:Y:S05]  /*f8c0*/  @P3 BRA `(.L_x_11393) ;  /* 0x0000000000343947 */ /* 0x000fea0003800000 */
[----:B------:R-:W-:Y:S01]  /*f8d0*/  IADD3 R17, P0, R28, 0x30, RZ ;  /* 0x000000301c117810 */ /* 0x000fe20007f1e0ff */
[----:B------:R-:W-:Y:S01]  /*f8e0*/  ULDC.64 UR8, c[0x0][0xad8] ;  /* 0x0002b60000087ab9 */ /* 0x000fe20000000a00 */
[----:B------:R-:W-:Y:S02]  /*f8f0*/  IMAD.MOV.U32 R2, RZ, RZ, R30 ;  /* 0x000000ffff027224 */ /* 0x000fe400078e001e */
[----:B0-----:R-:W-:Y:S02]  /*f900*/  IMAD.MOV.U32 R3, RZ, RZ, R23 ;  /* 0x000000ffff037224 */ /* 0x001fe400078e0017 */
        /* <DEDUP_REMOVED lines=8> */
[----:B-----5:R2:W-:Y:S02]  /*f990*/  STG.E.128 desc[UR46][R20.64], R12 ;  /* 0x0000000c14007986 */ /* 0x0205e4000c101d2e */
.L_x_11393:
[----:B------:R-:W-:Y:S05]  /*f9a0*/  BSYNC B1 ;  /* 0x0000000000017941 */ /* 0x000fea0003800000 */
.L_x_11392:
[----:B------:R-:W-:Y:S04]  /*f9b0*/  BSSY B1, `(.L_x_11394) ;  /* 0x000000f000017945 */ /* 0x000fe80003800000 */
[----:B------:R-:W-:Y:S05]  /*f9c0*/  @P1 BRA `(.L_x_11395) ;  /* 0x0000000000341947 */ /* 0x000fea0003800000 */
[----:B--2--5:R-:W-:Y:S01]  /*f9d0*/  IADD3 R13, P0, R28, 0x60, RZ ;  /* 0x000000601c0d7810 */ /* 0x024fe20007f1e0ff */
        /* <DEDUP_REMOVED lines=12> */
.L_x_11395:
[----:B------:R-:W-:Y:S05]  /*faa0*/  BSYNC B1 ;  /* 0x0000000000017941 */ /* 0x000fea0003800000 */
.L_x_11394:
[----:B------:R-:W-:Y:S05]  /*fab0*/  @P2 BRA `(.L_x_11396) ;  /* 0x00000008009c2947 */ /* 0x000fea0003800000 */
[----:B---3-5:R-:W-:Y:S01]  /*fac0*/  IADD3 R9, P0, R28, 0x90, RZ ;  /* 0x000000901c097810 */ /* 0x028fe20007f1e0ff */
        /* <DEDUP_REMOVED lines=13> */
.L_x_11388:
[----:B------:R-:W-:Y:S01]  /*fba0*/  ULDC.64 UR8, c[0x0][0xbd8] ;  /* 0x0002f60000087ab9 */ /* 0x000fe20000000a00 */
[----:B------:R-:W-:Y:S01]  /*fbb0*/  IMAD.MOV.U32 R7, RZ, RZ, RZ ;  /* 0x000000ffff077224 */ /* 0x000fe200078e00ff */
[----:B------:R-:W-:Y:S01]  /*fbc0*/  UISETP.NE.U32.AND UP0, UPT, UR8, URZ, UPT ;  /* 0x0000003f0800728c */ /* 0x000fe2000bf05070 */
[----:B------:R-:W0:Y:S03]  /*fbd0*/  S2R R4, SR_TID.X ;  /* 0x0000000000047919 */ /* 0x000e260000002100 */
[----:B------:R-:W-:-:S03]  /*fbe0*/  UISETP.NE.AND.EX UP0, UPT, UR9, URZ, UPT, UP0 ;  /* 0x0000003f0900728c */ /* 0x000fc6000bf05300 */
[----:B------:R-:W-:Y:S02]  /*fbf0*/  ULDC.64 UR8, c[0x0][0xbd8] ;  /* 0x0002f60000087ab9 */ /* 0x000fe40000000a00 */
[----:B------:R-:W-:Y:S01]  /*fc00*/  UIMAD.WIDE UR8, UR42, 0x4, UR8 ;  /* 0x000000042a0878a5 */ /* 0x000fe2000f8e0208 */
[----:B------:R-:W1:Y:S01]  /*fc10*/  LDC R0, c[0x0][0xa88] ;  /* 0x0002a200ff007b82 */ /* 0x000e620000000800 */
[----:B------:R-:W-:-:S04]  /*fc20*/  PLOP3.LUT P1, PT, PT, PT, UP0, 0x80, 0x0 ;  /* 0x000000000000781c */ /* 0x000fc80003f2f008 */
[----:B------:R-:W-:Y:S02]  /*fc30*/  IMAD.U32 R2, RZ, RZ, UR8 ;  /* 0x00000008ff027e24 */ /* 0x000fe4000f8e00ff */
[----:B------:R-:W-:Y:S01]  /*fc40*/  IMAD.U32 R3, RZ, RZ, UR9 ;  /* 0x00000009ff037e24 */ /* 0x000fe2000f8e00ff */
[----:B------:R-:W-:Y:S02]  /*fc50*/  ULDC.64 UR8, c[0x0][0xbe0] ;  /* 0x0002f80000087ab9 */ /* 0x000fe40000000a00 */
[----:B------:R-:W-:-:S04]  /*fc60*/  UISETP.NE.U32.AND UP1, UPT, UR8, URZ, UPT ;  /* 0x0000003f0800728c */ /* 0x000fc8000bf25070 */
[----:B------:R-:W-:Y:S01]  /*fc70*/  UISETP.NE.AND.EX UP1, UPT, UR9, URZ, UPT, UP1 ;  /* 0x0000003f0900728c */ /* 0x000fe2000bf25310 */
[----:B------:R2:W5:Y:S05]  /*fc80*/  @P1 LDG.E R7, desc[UR46][R2.64] ;  /* 0x0000002e02071981 */ /* 0x00056a000c1e1900 */
[----:B------:R-:W-:Y:S01]  /*fc90*/  PLOP3.LUT P2, PT, PT, PT, UP1, 0x80, 0x0 ;  /* 0x000000000000781c */ /* 0x000fe20003f4f018 */
[----:B0-----:R-:W-:-:S04]  /*fca0*/  VIADD R6, R4, 0xffffff80 ;  /* 0xffffff8004067836 */ /* 0x001fc80000000000 */
[----:B------:R-:W-:Y:S02]  /*fcb0*/  @UP1 ULDC.64 UR8, c[0x0][0xbe0] ;  /* 0x0002f80000081ab9 */ /* 0x000fe40000000a00 */
[----:B------:R-:W-:-:S06]  /*fcc0*/  @UP1 UIMAD.WIDE UR8, UR42, 0x4, UR8 ;  /* 0x000000042a0818a5 */ /* 0x000fcc000f8e0208 */
[----:B------:R-:W-:Y:S02]  /*fcd0*/  IMAD.U32 R4, RZ, RZ, UR8 ;  /* 0x00000008ff047e24 */ /* 0x000fe4000f8e00ff */
[----:B------:R-:W-:-:S05]  /*fce0*/  IMAD.U32 R5, RZ, RZ, UR9 ;  /* 0x00000009ff057e24 */ /* 0x000fca000f8e00ff */
[----:B-1----:R2:W5:Y:S01]  /*fcf0*/  @P2 LDG.E R0, desc[UR46][R4.64] ;  /* 0x0000002e04002981 */ /* 0x002562000c1e1900 */
[----:B------:R-:W-:Y:S01]  /*fd00*/  USHF.R.S32.HI UR8, URZ, 0x1f, UR41 ;  /* 0x0000001f3f087899 */ /* 0x000fe20008011429 */
[----:B------:R-:W-:Y:S01]  /*fd10*/  ISETP.GT.AND P0, PT, R6, 0xbf, PT ;  /* 0x000000bf0600780c */ /* 0x000fe20003f04270 */
[----:B------:R-:W-:-:S12]  /*fd20*/  @P2 BRA `(.L_x_11397) ;  /* 0x0000000000102947 */ /* 0x000fd80003800000 */
[----:B------:R-:W-:Y:S05]  /*fd30*/  @!P1 BRA `(.L_x_11397) ;  /* 0x00000000000c9947 */ /* 0x000fea0003800000 */
[----:B--2---:R-:W2:Y:S04]  /*fd40*/  LDG.E R5, desc[UR46][R2.64] ;  /* 0x0000002e02057981 */ /* 0x004ea8000c1e1900 */
[----:B-----5:R-:W2:Y:S02]  /*fd50*/  LDG.E R0, desc[UR46][R2.64+0x4] ;  /* 0x0000042e02007981 */ /* 0x020ea4000c1e1900 */
[----:B--2---:R-:W-:-:S07]  /*fd60*/  IMAD.IADD R0, R0, 0x1, -R5 ;  /* 0x0000000100007824 */ /* 0x004fce00078e0a05 */
.L_x_11397:
[----:B------:R-:W-:Y:S01]  /*fd70*/  USHF.R.S32.HI UR4, URZ, 0x1f, UR42 ;  /* 0x0000001f3f047899 */ /* 0x000fe2000801142a */
[----:B------:R-:W-:Y:S01]  /*fd80*/  BSSY B1, `(.L_x_11398) ;  /* 0x000001e000017945 */ /* 0x000fe20003800000 */
[----:B------:R-:W-:Y:S01]  /*fd90*/  USEL UR10, UR42, URZ, !UP0 ;  /* 0x0000003f2a0a7287 */ /* 0x000fe2000c000000 */
[----:B------:R-:W-:Y:S01]  /*fda0*/  SHF.R.S32.HI R8, RZ, 0x1f, R19 ;  /* 0x0000001fff087819 */ /* 0x000fe20000011413 */
[----:B------:R-:W-:Y:S01]  /*fdb0*/  USEL UR9, UR4, URZ, !UP0 ;  /* 0x0000003f04097287 */ /* 0x000fe2000c000000 */
[----:B-----5:R-:W-:Y:S01]  /*fdc0*/  SHF.R.S32.HI R6, RZ, 0x1f, R7 ;  /* 0x0000001fff067819 */ /* 0x020fe20000011407 */
[----:B------:R-:W-:Y:S10]  /*fdd0*/  @P0 BRA `(.L_x_11399) ;  /* 0x0000000000600947 */ /* 0x000ff40003800000 */
        /* <DEDUP_REMOVED lines=24> */
.L_x_11399:
[----:B------:R-:W-:Y:S05]  /*ff60*/  BSYNC B1 ;  /* 0x0000000000017941 */ /* 0x000fea0003800000 */
.L_x_11398:
[----:B------:R-:W-:Y:S01]  /*ff70*/  ULDC.64 UR12, c[0x0][0xaa0] ;  /* 0x0002a800000c7ab9 */ /* 0x000fe20000000a00 */
[----:B--2---:R-:W-:Y:S01]  /*ff80*/  IMAD.MOV.U32 R2, RZ, RZ, R19 ;  /* 0x000000ffff027224 */ /* 0x004fe200078e0013 */
[----:B------:R-:W-:Y:S01]  /*ff90*/  ULDC UR7, c[0x0][0xa8c] ;  /* 0x0002a30000077ab9 */ /* 0x000fe20000000800 */
[----:B0-----:R-:W-:Y:S01]  /*ffa0*/  IMAD.MOV.U32 R3, RZ, RZ, R8 ;  /* 0x000000ffff037224 */ /* 0x001fe200078e0008 */
[----:B------:R-:W-:Y:S01]  /*ffb0*/  ISETP.GE.AND P0, PT, R19, UR7, PT ;  /* 0x0000000713007c0c */ /* 0x000fe2000bf06270 */
[----:B------:R-:W-:Y:S01]  /*ffc0*/  IMAD R4, R6, UR12, RZ ;  /* 0x0000000c06047c24 */ /* 0x000fe2000f8e02ff */
[----:B------:R-:W-:Y:S01]  /*ffd0*/  BSSY B1, `(.L_x_11400) ;  /* 0x0000027000017945 */ /* 0x000fe20003800000 */
[----:B------:R-:W-:-:S04]  /*ffe0*/  IMAD.WIDE.U32 R2, R7, UR12, R2 ;  /* 0x0000000c07027c25 */ /* 0x000fc8000f8e0002 */
[----:B------:R-:W-:Y:S01]  /*fff0*/  IMAD R7, R7, UR13, R4 ;  /* 0x0000000d07077c24 */ /* 0x000fe2000f8e0204 */
[----:B------:R-:W-:Y:S01]  /*10000*/  ULDC.64 UR12, c[0x0][0xae0] ;  /* 0x0002b800000c7ab9 */ /* 0x000fe20000000a00 */
[----:B------:R-:W-:Y:S01]  /*10010*/  VIADD R4, R156, 0x30 ;  /* 0x000000309c047836 */ /* 0x000fe20000000000 */
[----:B------:R-:W-:Y:S01]  /*10020*/  UIMAD UR4, UR8, UR12, URZ ;  /* 0x0000000c080472a4 */ /* 0x000fe2000f8e023f */
[----:B------:R-:W-:Y:S02]  /*10030*/  IMAD R5, R23, -0xc0, R0 ;  /* 0xffffff4017057824 */ /* 0x000fe400078e0200 */
[----:B------:R-:W-:Y:S01]  /*10040*/  IMAD.IADD R3, R3, 0x1, R7 ;  /* 0x0000000103037824 */ /* 0x000fe200078e0207 */
[----:B------:R-:W-:Y:S01]  /*10050*/  UIMAD UR4, UR41, UR13, UR4 ;  /* 0x0000000d290472a4 */ /* 0x000fe2000f8e0204 */
[----:B------:R-:W-:Y:S01]  /*10060*/  IMAD.U32 R7, RZ, RZ, UR12 ;  /* 0x0000000cff077e24 */ /* 0x000fe2000f8e00ff */
[----:B------:R-:W-:Y:S01]  /*10070*/  ISETP.GE.OR P3, PT, R4, R5, P0 ;  /* 0x000000050400720c */ /* 0x000fe20000766670 */
[C---:B------:R-:W-:Y:S01]  /*10080*/  VIADD R0, R156.reuse, 0x60 ;  /* 0x000000609c007836 */ /* 0x040fe20000000000 */
[----:B------:R-:W-:Y:S01]  /*10090*/  ULDC.64 UR12, c[0x0][0xae8] ;  /* 0x0002ba00000c7ab9 */ /* 0x000fe20000000a00 */
[----:B------:R-:W-:-:S02]  /*100a0*/  VIADD R4, R156, 0x90 ;  /* 0x000000909c047836 */ /* 0x000fc40000000000 */
[----:B------:R-:W-:Y:S01]  /*100b0*/  IMAD.WIDE.U32 R2, R7, UR41, R2 ;  /* 0x0000002907027c25 */ /* 0x000fe2000f8e0002 */
[-C--:B------:R-:W-:Y:S02]  /*100c0*/  ISETP.GE.OR P1, PT, R0, R5.reuse, P0 ;  /* 0x000000050000720c */ /* 0x080fe40000726670 */
[-C--:B------:R-:W-:Y:S01]  /*100d0*/  ISETP.GE.OR P2, PT, R4, R5.reuse, P0 ;  /* 0x000000050400720c */ /* 0x080fe20000746670 */
[----:B------:R-:W-:Y:S01]  /*100e0*/  VIADD R3, R3, UR4 ;  /* 0x0000000403037c36 */ /* 0x000fe20008000000 */
[----:B------:R-:W-:Y:S01]  /*100f0*/  ISETP.GE.OR P0, PT, R156, R5, P0 ;  /* 0x000000059c00720c */ /* 0x000fe20000706670 */
[----:B------:R-:W-:Y:S02]  /*10100*/  UIMAD UR4, UR9, UR12, URZ ;  /* 0x0000000c090472a4 */ /* 0x000fe4000f8e023f */
[----:B------:R-:W-:Y:S01]  /*10110*/  IMAD.U32 R9, RZ, RZ, UR12 ;  /* 0x0000000cff097e24 */ /* 0x000fe2000f8e00ff */
[--C-:B------:R-:W-:Y:S01]  /*10120*/  SHF.R.S32.HI R7, RZ, 0x1f, R156.reuse ;  /* 0x0000001fff077819 */ /* 0x100fe2000001149c */
[----:B------:R-:W-:Y:S01]  /*10130*/  IMAD.MOV.U32 R6, RZ, RZ, R156 ;  /* 0x000000ffff067224 */ /* 0x000fe200078e009c */
[----:B------:R-:W-:-:S02]  /*10140*/  UIMAD UR4, UR10, UR13, UR4 ;  /* 0x0000000d0a0472a4 */ /* 0x000fc4000f8e0204 */
[----:B------:R-:W-:-:S04]  /*10150*/  IMAD.WIDE.U32 R4, R9, UR10, R2 ;  /* 0x0000000a09047c25 */ /* 0x000fc8000f8e0002 */
[----:B------:R-:W-:-:S04]  /*10160*/  IMAD.WIDE R6, R23, 0xc0, R6 ;  /* 0x000000c017067825 */ /* 0x000fc800078e0206 */
[----:B------:R-:W-:Y:S01]  /*10170*/  VIADD R11, R5, UR4 ;  /* 0x00000004050b7c36 */ /* 0x000fe20008000000 */
[----:B------:R-:W-:Y:S06]  /*10180*/  @P0 BRA `(.L_x_11401) ;  /* 0x00000000002c0947 */ /* 0x000fec0003800000 */
        /* <DEDUP_REMOVED lines=11> */
.L_x_11401:
[----:B------:R-:W-:Y:S05]  /*10240*/  BSYNC B1 ;  /* 0x0000000000017941 */ /* 0x000fea0003800000 */
.L_x_11400:
[----:B------:R-:W-:Y:S04]  /*10250*/  BSSY B1, `(.L_x_11402) ;  /* 0x000000f000017945 */ /* 0x000fe80003800000 */
[----:B------:R-:W-:Y:S05]  /*10260*/  @P3 BRA `(.L_x_11403) ;  /* 0x0000000000343947 */ /* 0x000fea0003800000 */
[----:B0-----:R-:W-:Y:S01]  /*10270*/  IADD3 R9, P0, R6, 0x30, RZ ;  /* 0x0000003006097810 */ /* 0x001fe20007f1e0ff */
        /* <DEDUP_REMOVED lines=12> */
.L_x_11403:
[----:B------:R-:W-:Y:S05]  /*10340*/  BSYNC B1 ;  /* 0x0000000000017941 */ /* 0x000fea0003800000 */
.L_x_11402:
[----:B------:R-:W-:Y:S04]  /*10350*/  BSSY B1, `(.L_x_11404) ;  /* 0x000000f000017945 */ /* 0x000fe80003800000 */
[----:B------:R-:W-:Y:S05]  /*10360*/  @P1 BRA `(.L_x_11405) ;  /* 0x0000000000341947 */ /* 0x000fea0003800000 */
[----:B01----:R-:W-:Y:S01]  /*10370*/  IADD3 R9, P0, R6, 0x60, RZ ;  /* 0x0000006006097810 */ /* 0x003fe20007f1e0ff */
        /* <DEDUP_REMOVED lines=12> */
.L_x_11405:
[----:B------:R-:W-:Y:S05]  /*10440*/  BSYNC B1 ;  /* 0x0000000000017941 */ /* 0x000fea0003800000 */
.L_x_11404:
        /* <DEDUP_REMOVED lines=14> */
.L_x_11396:
[----:B------:R-:W-:Y:S05]  /*10530*/  BSYNC B0 ;  /* 0x0000000000007941 */ /* 0x000fea0003800000 */
.L_x_11387:
[----:B------:R-:W-:Y:S02]  /*10540*/  ULDC UR4, c[0x0][0xc14] ;  /* 0x0003050000047ab9 */ /* 0x000fe40000000800 */
[----:B------:R-:W-:-:S06]  /*10550*/  UISETP.GE.AND UP0, UPT, UR5, UR4, UPT ;  /* 0x000000040500728c */ /* 0x000fcc000bf06270 */
[----:B------:R-:W-:-:S13]  /*10560*/  PLOP3.LUT P0, PT, PT, PT, UP0, 0x80, 0x0 ;  /* 0x000000000000781c */ /* 0x000fda0003f0f008 */
[----:B------:R-:W-:Y:S05]  /*10570*/  @!P0 BRA `(.L_x_11406) ;  /* 0xffffff08000c8947 */ /* 0x000fea000383ffff */
[----:B------:R-:W-:Y:S05]  /*10580*/  EXIT ;  /* 0x000000000000794d */ /* 0x000fea0003800000 */
.L_x_11305:
        /* <DEDUP_REMOVED lines=61> */
.L_x_11411:
        /* <DEDUP_REMOVED lines=13> */
.L_x_11410:
[----:B------:R-:W-:Y:S05]  /*10a30*/  BSYNC B0 ;  /* 0x0000000000007941 */ /* 0x000fea0003800000 */
.L_x_11409:
        /* <DEDUP_REMOVED lines=26> */
.L_x_11407:
        /* <DEDUP_REMOVED lines=20> */
.L_x_11412:
        /* <DEDUP_REMOVED lines=59> */
.L_x_11408:
[----:B------:R-:W-:Y:S02]  /*110d0*/  IMAD.MOV.U32 R17, RZ, RZ, RZ ;  /* 0x000000ffff117224 */ /* 0x000fe400078e00ff */
[----:B------:R-:W-:Y:S02]  /*110e0*/  IMAD.U32 R16, RZ, RZ, UR6 ;  /* 0x00000006ff107e24 */ /* 0x000fe4000f8e00ff */
[----:B------:R-:W-:-:S07]  /*110f0*/  IMAD.MOV.U32 R18, RZ, RZ, RZ ;  /* 0x000000ffff127224 */ /* 0x000fce00078e00ff */
.L_x_11413:
        /* <DEDUP_REMOVED lines=16> */
.L_x_11487:
        /* <DEDUP_REMOVED lines=40> */
.L_x_11415:
        /* <DEDUP_REMOVED lines=13> */
.L_x_11416:
[----:B------:R-:W-:Y:S05]  /*11550*/  @!P0 BRA `(.L_x_11417) ;  /* 0x00000000000c8947 */ /* 0x000fea0003800000 */
[----:B------:R-:W2:Y:S04]  /*11560*/  LDG.E R4, desc[UR46][R2.64] ;  /* 0x0000002e02047981 */ /* 0x000ea8000c1e1900 */
[----:B------:R-:W2:Y:S02]  /*11570*/  LDG.E R7, desc[UR46][R2.64+0x4] ;  /* 0x0000042e02077981 */ /* 0x000ea4000c1e1900 */
[----:B--2---:R-:W-:-:S07]  /*11580*/  IMAD.IADD R7, R7, 0x1, -R4 ;  /* 0x0000000107077824 */ /* 0x004fce00078e0a04 */
.L_x_11417:
        /* <DEDUP_REMOVED lines=19> */
.L_x_11420:
[----:B------:R-:W-:-:S13]  /*116c0*/  ISETP.NE.AND P1, PT, R3, 0x1, PT ;  /* 0x000000010300780c */ /* 0x000fda0003f25270 */
[----:B------:R-:W0:Y:S02]  /*116d0*/  @P1 LDC.64 R4, c[0x0][0x9e8] ;  /* 0x00027a00ff041b82 */ /* 0x000e240000000a00 */
[----:B0-----:R-:W-:-:S05]  /*116e0*/  @P1 IMAD.HI.U32 R4, R7, R4, RZ ;  /* 0x0000000407041227 */ /* 0x001fca00078e00ff */
[----:B------:R-:W-:-:S07]  /*116f0*/  @P1 SHF.R.U32.HI R7, RZ, R5, R4 ;  /* 0x00000005ff071219 */ /* 0x000fce0000011604 */
.L_x_11421:
[----:B------:R-:W-:Y:S05]  /*11700*/  BSYNC B0 ;  /* 0x0000000000007941 */ /* 0x000fea0003800000 */
.L_x_11419:
[----:B------:R-:W-:-:S05]  /*11710*/  IMAD R7, R7, R3, R3 ;  /* 0x0000000307077224 */ /* 0x000fca00078e0203 */
[----:B------:R-:W-:-:S07]  /*11720*/  VIMNMX R2, R2, R7, PT ;  /* 0x0000000702027248 */ /* 0x000fce0003fe0100 */
.L_x_11418:
        /* <DEDUP_REMOVED lines=24> */
.L_x_11424:
[----:B------:R-:W-:-:S13]  /*118b0*/  ISETP.NE.AND P0, PT, R3, 0x1, PT ;  /* 0x000000010300780c */ /* 0x000fda0003f05270 */
[----:B------:R-:W0:Y:S02]  /*118c0*/  @P0 LDC.64 R4, c[0x0][0x9e8] ;  /* 0x00027a00ff040b82 */ /* 0x000e240000000a00 */
[----:B0-----:R-:W-:-:S05]  /*118d0*/  @P0 IMAD.HI.U32 R4, R7, R4, RZ ;  /* 0x0000000407040227 */ /* 0x001fca00078e00ff */
[----:B------:R-:W-:-:S07]  /*118e0*/  @P0 SHF.R.U32.HI R7, RZ, R5, R4 ;  /* 0x00000005ff070219 */ /* 0x000fce0000011604 */
.L_x_11425:
[----:B------:R-:W-:Y:S05]  /*118f0*/  BSYNC B0 ;  /* 0x0000000000007941 */ /* 0x000fea0003800000 */
.L_x_11423:
[----:B------:R-:W-:-:S05]  /*11900*/  IMAD R3, R7, R3, RZ ;  /* 0x0000000307037224 */ /* 0x000fca00078e02ff */
[----:B------:R-:W-:-:S07]  /*11910*/  VIMNMX R0, R0, R3, !PT ;  /* 0x0000000300007248 */ /* 0x000fce0007fe0100 */
.L_x_11422:
        /* <DEDUP_REMOVED lines=22> */
.L_x_11427:
        /* <DEDUP_REMOVED lines=22> */
.L_x_11429:
        /* <DEDUP_REMOVED lines=19> */
.L_x_11431:
        /* <DEDUP_REMOVED lines=16> */
.L_x_11430:
        /* <DEDUP_REMOVED lines=26> */
.L_x_11432:
        /* <DEDUP_REMOVED lines=18> */
.L_x_11503:
[----:B------:R-:W-:Y:S01]  /*120d0*/  UMOV UR4, 0xffffffff ;  /* 0xffffffff00047882 */ /* 0x000fe20000000000 */
[----:B------:R-:W-:Y:S02]  /*120e0*/  SHF.R.S32.HI R9, RZ, 0x1f, R6 ;  /* 0x0000001fff097819 */ /* 0x000fe40000011406 */
[----:B------:R-:W-:Y:S05]  /*120f0*/  BRA.DIV UR4, `(.L_x_11434) ;  /* 0x0000002e04987947 */ /* 0x000fea000b800000 */
[----:B------:R-:W-:-:S13]  /*12100*/  ELECT P6, URZ, PT ;  /* 0x00000000003f782f */ /* 0x000fda00038c0000 */
.L_x_11506:
        /* <DEDUP_REMOVED lines=22> */
.L_x_11436:
[----:B------:R-:W-:Y:S01]  /*12270*/  IMAD R5, R22, 0x8, R25 ;  /* 0x0000000816057824 */ /* 0x000fe200078e0219 */
[----:B------:R-:W-:-:S04]  /*12280*/  SHF.L.U32 R4, R24, 0x1f, RZ ;  /* 0x0000001f18047819 */ /* 0x000fc800000006ff */
[----:B------:R-:W1:Y:S02]  /*12290*/  SYNCS.PHASECHK.TRANS64.TRYWAIT P0, [R5+URZ+0x16840], R4 ;  /* 0x01684004050075a7 */ /* 0x000e64000800017f */
[----:B-1----:R-:W-:Y:S05]  /*122a0*/  @!P0 BRA `(.L_x_11437) ;  /* 0x0000002c004c8947 */ /* 0x002fea0003800000 */
.L_x_11507:
        /* <DEDUP_REMOVED lines=9> */
.L_x_11438:
[----:B-12---:R-:W-:Y:S01]  /*12340*/  IMAD R4, R22, 0x4000, R25 ;  /* 0x0000400016047824 */ /* 0x006fe200078e0219 */
        /* <DEDUP_REMOVED lines=11> */
[----:B------:R-:W-:Y:S02]  /*12400*/  ULEA UR11, UR11, UR4, 0x7 ;  /* 0x000000040b0b7291 */ /* 0x000fe4000f8e383f */
[----:B------:R-:W-:Y:S01]  /*12410*/  UIADD3 UR8, UR8, 0xe400, URZ ;  /* 0x0000e40008087890 */ /* 0x000fe2000fffe03f */
[----:B------:R-:W-:-:S08]  /*12420*/  UMOV UR4, 0x0 ;  /* 0x0000000000047882 */ /* 0x000fd00000000000 */
[----:B------:R1:W-:Y:S02]  /*12430*/  UTMALDG.4D [UR8], [UR6], desc[UR4] ;  /* 0x00000408060075b4 */ /* 0x0003e40008019000 */
[----:B-1----:R-:W-:Y:S01]  /*12440*/  NOP ;  /* 0x0000000000007918 */ /* 0x002fe20000000000 */
.L_x_11435:
[----:B------:R-:W-:Y:S05]  /*12450*/  WARPSYNC.ALL ;  /* 0x0000000000007948 */ /* 0x000fea0003800000 */
[----:B------:R-:W-:Y:S01]  /*12460*/  BAR.SYNC.DEFER_BLOCKING 0x8, 0x1a0 ;  /* 0x0206800000007b1d */ /* 0x000fe20000010000 */
[----:B------:R-:W-:Y:S02]  /*12470*/  ELECT P0, URZ, PT ;  /* 0x00000000003f782f */ /* 0x000fe40003800000 */
[----:B------:R-:W-:Y:S01]  /*12480*/  R2UR UR9, R25 ;  /* 0x00000000190972ca */ /* 0x000fe200000e0000 */
[----:B------:R-:W-:Y:S01]  /*12490*/  VIADD R29, R29, 0x1 ;  /* 0x000000011d1d7836 */ /* 0x000fe20000000000 */
[----:B------:R-:W-:-:S09]  /*124a0*/  UIADD3 UR4, UP0, UR38, 0x270, URZ ;  /* 0x0000027026047890 */ /* 0x000fd2000ff1e03f */
[----:B------:R-:W-:Y:S01]  /*124b0*/  @P0 R2UR UR13, R10 ;  /* 0x000000000a0d02ca */ /* 0x000fe200000e0000 */
[----:B------:R-:W-:Y:S01]  /*124c0*/  UMOV UR6, 0x0 ;  /* 0x0000000000067882 */ /* 0x000fe20000000000 */
[----:B------:R-:W-:Y:S01]  /*124d0*/  @P0 R2UR UR12, R18 ;  /* 0x00000000120c02ca */ /* 0x000fe200000e0000 */
[----:B------:R-:W-:Y:S01]  /*124e0*/  UIADD3.X UR5, URZ, UR39, URZ, UP0, !UPT ;  /* 0x000000273f057290 */ /* 0x000fe200087fe43f */
[----:B------:R-:W-:Y:S01]  /*124f0*/  @P0 R2UR UR11, R17 ;  /* 0x00000000110b02ca */ /* 0x000fe200000e0000 */
[----:B------:R-:W-:Y:S01]  /*12500*/  UMOV UR7, 0x12f00000 ;  /* 0x12f0000000077882 */ /* 0x000fe20000000000 */
[----:B------:R-:W-:Y:S01]  /*12510*/  UMOV UR10, URZ ;  /* 0x0000003f000a7c82 */ /* 0x000fe20008000000 */
[----:B------:R-:W-:Y:S01]  /*12520*/  BSSY B0, `(.L_x_11439) ;  /* 0x000000c000007945 */ /* 0x000fe20003800000 */
[----:B------:R-:W-:Y:S01]  /*12530*/  @P0 IMAD.MOV.U32 R4, RZ, RZ, 0x6000 ;  /* 0x00006000ff040424 */ /* 0x000fe200078e00ff */
[----:B------:R-:W-:Y:S02]  /*12540*/  UIADD3 UR8, UR9, 0x8400, URZ ;  /* 0x0000840009087890 */ /* 0x000fe4000fffe03f */
[----:B------:R-:W-:Y:S01]  /*12550*/  UIADD3 UR9, UR9, 0x16800, URZ ;  /* 0x0001680009097890 */ /* 0x000fe2000fffe03f */
[----:B------:R1:W-:Y:S08]  /*12560*/  @P0 SYNCS.ARRIVE.TRANS64 RZ, [R25+URZ+0x16800], R4 ;  /* 0x0168000419ff09a7 */ /* 0x0003f0000800003f */
[----:B------:R2:W-:Y:S01]  /*12570*/  UTMALDG.4D [UR8], [UR4], desc[UR6] ;  /* 0x00000608040075b4 */ /* 0x0005e20008019000 */
[----:B-1----:R-:W-:-:S04]  /*12580*/  LEA.HI R4, R29, R29, RZ, 0x1 ;  /* 0x0000001d1d047211 */ /* 0x002fc800078f08ff */
[----:B------:R-:W-:-:S05]  /*12590*/  LOP3.LUT R4, R4, 0xfffffffe, RZ, 0xc0, !PT ;  /* 0xfffffffe04047812 */ /* 0x000fca00078ec0ff */
[----:B------:R-:W-:-:S05]  /*125a0*/  IMAD.IADD R4, R29, 0x1, -R4 ;  /* 0x000000011d047824 */ /* 0x000fca00078e0a04 */
[----:B------:R-:W-:-:S04]  /*125b0*/  SHF.L.U32 R4, R4, 0x1f, RZ ;  /* 0x0000001f04047819 */ /* 0x000fc800000006ff */
[----:B------:R-:W1:Y:S02]  /*125c0*/  SYNCS.PHASECHK.TRANS64.TRYWAIT P0, [R25+URZ+0x16820], R4 ;  /* 0x01682004190075a7 */ /* 0x000e64000800017f */
[----:B-12---:R-:W-:Y:S05]  /*125d0*/  @!P0 BRA `(.L_x_11440) ;  /* 0x0000002800948947 */ /* 0x006fea0003800000 */
.L_x_11508:
[----:B------:R-:W-:Y:S05]  /*125e0*/  BSYNC B0 ;  /* 0x0000000000007941 */ /* 0x000fea0003800000 */
.L_x_11439:
        /* <DEDUP_REMOVED lines=41> */
.L_x_11447:
[----:B0-----:R-:W-:Y:S01]  /*12880*/  IMAD R3, R12, 0x8, R25 ;  /* 0x000000080c037824 */ /* 0x001fe200078e0219 */
[----:B------:R-:W-:-:S04]  /*12890*/  SHF.L.U32 R2, R13, 0x1f, RZ ;  /* 0x0000001f0d027819 */ /* 0x000fc800000006ff */
[----:B------:R-:W0:Y:S02]  /*128a0*/  SYNCS.PHASECHK.TRANS64.TRYWAIT P0, [R3+URZ+0x16840], R2 ;  /* 0x01684002030075a7 */ /* 0x000e24000800017f */
[----:B0-----:R-:W-:Y:S05]  /*128b0*/  @!P0 BRA `(.L_x_11448) ;  /* 0x0000002400f08947 */ /* 0x001fea0003800000 */
.L_x_11509:
        /* <DEDUP_REMOVED lines=9> */
.L_x_11449:
[----:B01----:R-:W-:Y:S01]  /*12950*/  IMAD R2, R12, 0x4000, R25 ;  /* 0x000040000c027824 */ /* 0x003fe200078e0219 */
        /* <DEDUP_REMOVED lines=14> */
[----:B------:R-:W-:Y:S02]  /*12a40*/  ULEA UR11, UR11, UR4, 0x7 ;  /* 0x000000040b0b7291 */ /* 0x000fe4000f8e383f */
[----:B------:R-:W-:Y:S01]  /*12a50*/  UIADD3 UR8, UR8, 0xe400, URZ ;  /* 0x0000e40008087890 */ /* 0x000fe2000fffe03f */
[----:B------:R-:W-:-:S08]  /*12a60*/  UMOV UR4, 0x0 ;  /* 0x0000000000047882 */ /* 0x000fd00000000000 */
[----:B------:R0:W-:Y:S01]  /*12a70*/  UTMALDG.4D [UR8], [UR6], desc[UR4] ;  /* 0x00000408060075b4 */ /* 0x0001e20008019000 */
[----:B------:R-:W1:Y:S02]  /*12a80*/  SYNCS.PHASECHK.TRANS64.TRYWAIT P0, [R2+URZ+0x60], R5 ;  /* 0x00006005020075a7 */ /* 0x000e64000800017f */
[----:B01----:R-:W-:Y:S05]  /*12a90*/  @!P0 BRA `(.L_x_11450) ;  /* 0x00000024008c8947 */ /* 0x003fea0003800000 */
.L_x_11510:
[----:B------:R-:W-:Y:S05]  /*12aa0*/  @P1 BRA `(.L_x_11451) ;  /* 0x0000000000181947 */ /* 0x000fea0003800000 */
[----:B------:R-:W-:Y:S01]  /*12ab0*/  ISETP.NE.AND P0, PT, R27, RZ, PT ;  /* 0x000000ff1b00720c */ /* 0x000fe20003f05270 */
[----:B0-----:R-:W-:Y:S02]  /*12ac0*/  IMAD R2, R22, 0x8, R25 ;  /* 0x0000000816027824 */ /* 0x001fe400078e0219 */
[----:B------:R-:W-:-:S04]  /*12ad0*/  IMAD.MOV.U32 R3, RZ, RZ, 0x4000 ;  /* 0x00004000ff037424 */ /* 0x000fc800078e00ff */
[----:B------:R1:W-:Y:S06]  /*12ae0*/  SYNCS.ARRIVE.TRANS64 RZ, [R2+URZ+0x16850], R3 ;  /* 0x0168500302ff79a7 */ /* 0x0003ec000800003f */
[----:B------:R-:W-:Y:S05]  /*12af0*/  @!P0 BRA `(.L_x_11451) ;  /* 0x0000000000048947 */ /* 0x000fea0003800000 */
[----:B------:R-:W-:Y:S01]  /*12b00*/  BPT.TRAP 0x1 ;  /* 0x000000040000795c */ /* 0x000fe20000300000 */
.L_x_11451:
[C-C-:B01----:R-:W-:Y:S01]  /*12b10*/  IMAD R2, R22.reuse, 0x8, R25.reuse ;  /* 0x0000000816027824 */ /* 0x143fe200078e0219 */
        /* <DEDUP_REMOVED lines=13> */
[----:B------:R-:W-:Y:S02]  /*12bf0*/  ULEA UR11, UR11, UR4, 0x7 ;  /* 0x000000040b0b7291 */ /* 0x000fe4000f8e383f */
[----:B------:R-:W-:Y:S02]  /*12c00*/  UIADD3 UR9, UR9, 0x16850, URZ ;  /* 0x0001685009097890 */ /* 0x000fe4000fffe03f */
[----:B------:R-:W-:Y:S01]  /*12c10*/  UIADD3 UR8, UR8, 0x400, URZ ;  /* 0x0000040008087890 */ /* 0x000fe2000fffe03f */
[----:B------:R-:W-:-:S08]  /*12c20*/  UMOV UR4, 0x0 ;  /* 0x0000000000047882 */ /* 0x000fd00000000000 */
[----:B------:R0:W-:Y:S02]  /*12c30*/  UTMALDG.4D [UR8], [UR6], desc[UR4] ;  /* 0x00000408060075b4 */ /* 0x0001e40008019000 */
[----:B0-----:R-:W-:Y:S01]  /*12c40*/  NOP ;  /* 0x0000000000007918 */ /* 0x001fe20000000000 */
.L_x_11446:
[----:B------:R-:W-:Y:S05]  /*12c50*/  BSYNC B2 ;  /* 0x0000000000027941 */ /* 0x000fea0003800000 */
.L_x_11445:
[----:B------:R-:W-:Y:S02]  /*12c60*/  IMAD.MOV.U32 R22, RZ, RZ, R12 ;  /* 0x000000ffff167224 */ /* 0x000fe400078e000c */
[----:B------:R-:W-:Y:S02]  /*12c70*/  IMAD.MOV.U32 R24, RZ, RZ, R13 ;  /* 0x000000ffff187224 */ /* 0x000fe400078e000d */
[----:B------:R-:W-:-:S07]  /*12c80*/  VIADD R10, R28, 0xfffffffd ;  /* 0xfffffffd1c0a7836 */ /* 0x000fce0000000000 */
.L_x_11444:
[----:B------:R-:W-:Y:S05]  /*12c90*/  BSYNC B1 ;  /* 0x0000000000017941 */ /* 0x000fea0003800000 */
.L_x_11443:
[----:B------:R-:W-:Y:S01]  /*12ca0*/  VIADD R11, R11, 0xfffffffe ;  /* 0xfffffffe0b0b7836 */ /* 0x000fe20000000000 */
[----:B------:R-:W-:-:S04]  /*12cb0*/  LOP3.LUT R28, RZ, R28, RZ, 0x33, !PT ;  /* 0x0000001cff1c7212 */ /* 0x000fc800078e33ff */
[----:B------:R-:W-:-:S13]  /*12cc0*/  ISETP.NE.AND P0, PT, R11, R28, PT ;  /* 0x0000001c0b00720c */ /* 0x000fda0003f05270 */
[----:B------:R-:W-:Y:S05]  /*12cd0*/  @!P0 BRA `(.L_x_11442) ;  /* 0x0000000800ec8947 */ /* 0x000fea0003800000 */
[----:B------:R-:W-:-:S07]  /*12ce0*/  IMAD.MOV.U32 R4, RZ, RZ, R8 ;  /* 0x000000ffff047224 */ /* 0x000fce00078e0008 */
.L_x_11466:
        /* <DEDUP_REMOVED lines=31> */
.L_x_11454:
[----:B------:R-:W-:Y:S01]  /*12ee0*/  IMAD R3, R11, 0x8, R25 ;  /* 0x000000080b037824 */ /* 0x000fe200078e0219 */
[----:B------:R-:W-:-:S04]  /*12ef0*/  SHF.L.U32 R2, R12, 0x1f, RZ ;  /* 0x0000001f0c027819 */ /* 0x000fc800000006ff */
[----:B------:R-:W1:Y:S02]  /*12f00*/  SYNCS.PHASECHK.TRANS64.TRYWAIT P0, [R3+URZ+0x16840], R2 ;  /* 0x01684002030075a7 */ /* 0x000e64000800017f */
[----:B-1----:R-:W-:Y:S05]  /*12f10*/  @!P0 BRA `(.L_x_11455) ;  /* 0x0000002000808947 */ /* 0x002fea0003800000 */
.L_x_11511:
        /* <DEDUP_REMOVED lines=9> */
.L_x_11456:
        /* <DEDUP_REMOVED lines=21> */
.L_x_11512:
[----:B------:R-:W-:Y:S05]  /*13100*/  @P0 BRA `(.L_x_11458) ;  /* 0x0000000000140947 */ /* 0x000fea0003800000 */
[----:B------:R-:W-:Y:S01]  /*13110*/  ISETP.NE.AND P1, PT, R27, RZ, PT ;  /* 0x000000ff1b00720c */ /* 0x000fe20003f25270 */
[----:B------:R-:W-:-:S04]  /*13120*/  IMAD.MOV.U32 R2, RZ, RZ, 0x4000 ;  /* 0x00004000ff027424 */ /* 0x000fc800078e00ff */
[----:B------:R1:W-:Y:S08]  /*13130*/  SYNCS.ARRIVE.TRANS64 RZ, [R3+URZ+0x50], R2 ;  /* 0x0000500203ff79a7 */ /* 0x0003f0000800003f */
[----:B------:R-:W-:Y:S05]  /*13140*/  @!P1 BRA `(.L_x_11458) ;  /* 0x0000000000049947 */ /* 0x000fea0003800000 */
[----:B------:R-:W-:Y:S01]  /*13150*/  BPT.TRAP 0x1 ;  /* 0x000000040000795c */ /* 0x000fe20000300000 */
.L_x_11458:
        /* <DEDUP_REMOVED lines=15> */
[----:B------:R-:W-:-:S03]  /*13250*/  ULEA UR11, UR11, UR4, 0x7 ;  /* 0x000000040b0b7291 */ /* 0x000fc6000f8e383f */
[----:B------:R-:W-:-:S06]  /*13260*/  UMOV UR4, 0x0 ;  /* 0x0000000000047882 */ /* 0x000fcc0000000000 */
[----:B------:R2:W-:Y:S02]  /*13270*/  UTMALDG.4D [UR8], [UR6], desc[UR4] ;  /* 0x00000408060075b4 */ /* 0x0005e40008019000 */
[----:B--2---:R-:W-:Y:S01]  /*13280*/  NOP ;  /* 0x0000000000007918 */ /* 0x004fe20000000000 */
.L_x_11453:
[----:B------:R-:W-:Y:S05]  /*13290*/  BSYNC B1 ;  /* 0x0000000000017941 */ /* 0x000fea0003800000 */
.L_x_11452:
        /* <DEDUP_REMOVED lines=31> */
.L_x_11461:
[----:B------:R-:W-:Y:S01]  /*13490*/  IMAD R2, R22, 0x8, R25 ;  /* 0x0000000816027824 */ /* 0x000fe200078e0219 */
[----:B------:R-:W-:-:S04]  /*134a0*/  SHF.L.U32 R3, R24, 0x1f, RZ ;  /* 0x0000001f18037819 */ /* 0x000fc800000006ff */
[----:B------:R-:W1:Y:S02]  /*134b0*/  SYNCS.PHASECHK.TRANS64.TRYWAIT P0, [R2+URZ+0x16840], R3 ;  /* 0x01684003020075a7 */ /* 0x000e64000800017f */
[----:B-1----:R-:W-:Y:S05]  /*134c0*/  @!P0 BRA `(.L_x_11462) ;  /* 0x0000001c003c8947 */ /* 0x002fea0003800000 */
.L_x_11513:
        /* <DEDUP_REMOVED lines=9> */
.L_x_11463:
[----:B01----:R-:W-:Y:S01]  /*13560*/  IMAD R2, R22, 0x4000, R25 ;  /* 0x0000400016027824 */ /* 0x003fe200078e0219 */
        /* <DEDUP_REMOVED lines=13> */
[----:B------:R-:W-:Y:S01]  /*13640*/  ULEA UR11, UR11, UR4, 0x7 ;  /* 0x000000040b0b7291 */ /* 0x000fe2000f8e383f */
[----:B------:R-:W-:Y:S01]  /*13650*/  SHF.L.U32 R3, R12, 0x1f, RZ ;  /* 0x0000001f0c037819 */ /* 0x000fe200000006ff */
[----:B------:R-:W-:Y:S01]  /*13660*/  UIADD3 UR8, UR8, 0xe400, URZ ;  /* 0x0000e40008087890 */ /* 0x000fe2000fffe03f */
[----:B------:R-:W-:-:S09]  /*13670*/  UMOV UR4, 0x0 ;  /* 0x0000000000047882 */ /* 0x000fd20000000000 */
[----:B------:R-:W-:-:S09]  /*13680*/  UIADD3 UR9, UR9, 0x30, URZ ;  /* 0x0000003009097890 */ /* 0x000fd2000fffe03f */
[----:B------:R0:W-:Y:S01]  /*13690*/  UTMALDG.4D [UR8], [UR6], desc[UR4] ;  /* 0x00000408060075b4 */ /* 0x0001e20008019000 */
[----:B------:R-:W1:Y:S02]  /*136a0*/  SYNCS.PHASECHK.TRANS64.TRYWAIT P1, [R2+URZ+0x60], R3 ;  /* 0x00006003020075a7 */ /* 0x000e64000802017f */
[----:B01----:R-:W-:Y:S05]  /*136b0*/  @!P1 BRA `(.L_x_11464) ;  /* 0x0000001800d49947 */ /* 0x003fea0003800000 */
.L_x_11514:
[----:B------:R-:W-:Y:S05]  /*136c0*/  @P0 BRA `(.L_x_11465) ;  /* 0x0000000000140947 */ /* 0x000fea0003800000 */
[----:B------:R-:W-:Y:S01]  /*136d0*/  ISETP.NE.AND P1, PT, R27, RZ, PT ;  /* 0x000000ff1b00720c */ /* 0x000fe20003f25270 */
[----:B0-----:R-:W-:-:S04]  /*136e0*/  IMAD.MOV.U32 R3, RZ, RZ, 0x4000 ;  /* 0x00004000ff037424 */ /* 0x001fc800078e00ff */
[----:B------:R1:W-:Y:S08]  /*136f0*/  SYNCS.ARRIVE.TRANS64 RZ, [R2+URZ+0x50], R3 ;  /* 0x0000500302ff79a7 */ /* 0x0003f0000800003f */
[----:B------:R-:W-:Y:S05]  /*13700*/  @!P1 BRA `(.L_x_11465) ;  /* 0x0000000000049947 */ /* 0x000fea0003800000 */
[----:B------:R-:W-:Y:S01]  /*13710*/  BPT.TRAP 0x1 ;  /* 0x000000040000795c */ /* 0x000fe20000300000 */
.L_x_11465:
        /* <DEDUP_REMOVED lines=19> */
.L_x_11460:
[----:B------:R-:W-:Y:S05]  /*13850*/  BSYNC B1 ;  /* 0x0000000000017941 */ /* 0x000fea0003800000 */
.L_x_11459:
[----:B------:R-:W-:Y:S01]  /*13860*/  ISETP.GT.AND P0, PT, R13, R26, PT ;  /* 0x0000001a0d00720c */ /* 0x000fe20003f04270 */
[----:B------:R-:W-:-:S12]  /*13870*/  VIADD R10, R10, 0xfffffffe ;  /* 0xfffffffe0a0a7836 */ /* 0x000fd80000000000 */
[----:B------:R-:W-:Y:S05]  /*13880*/  @P0 BRA `(.L_x_11466) ;  /* 0xfffffff400180947 */ /* 0x000fea000383ffff */
.L_x_11442:
[----:B------:R-:W-:Y:S05]  /*13890*/  BSYNC B0 ;  /* 0x0000000000007941 */ /* 0x000fea0003800000 */
.L_x_11441:
        /* <DEDUP_REMOVED lines=15> */
.L_x_11468:
[----:B------:R-:W-:Y:S05]  /*13990*/  BSYNC B0 ;  /* 0x0000000000007941 */ /* 0x000fea0003800000 */
.L_x_11467:
[----:B------:R-:W-:Y:S04]  /*139a0*/  BSSY B0, `(.L_x_11469) ;  /* 0x0000020000007945 */ /* 0x000fe80003800000 */
[----:B------:R-:W-:Y:S05]  /*139b0*/  @!P6 BRA `(.L_x_11470) ;  /* 0x000000000078e947 */ /* 0x000fea0003800000 */
[----:B01----:R-:W-:Y:S01]  /*139c0*/  IMAD R3, R22, 0x8, R25 ;  /* 0x0000000816037824 */ /* 0x003fe200078e0219 */
[----:B------:R-:W-:-:S04]  /*139d0*/  SHF.L.U32 R2, R24, 0x1f, RZ ;  /* 0x0000001f18027819 */ /* 0x000fc800000006ff */
[----:B------:R-:W0:Y:S02]  /*139e0*/  SYNCS.PHASECHK.TRANS64.TRYWAIT P0, [R3+URZ+0x16860], R2 ;  /* 0x01686002030075a7 */ /* 0x000e24000800017f */
[----:B0-----:R-:W-:Y:S05]  /*139f0*/  @!P0 BRA `(.L_x_11471) ;  /* 0x0000001800188947 */ /* 0x001fea0003800000 */
.L_x_11515:
        /* <DEDUP_REMOVED lines=9> */
.L_x_11472:
        /* <DEDUP_REMOVED lines=11> */
[----:B------:R-:W-:Y:S02]  /*13b40*/  ULEA UR11, UR11, UR4, 0x7 ;  /* 0x000000040b0b7291 */ /* 0x000fe4000f8e383f */
[----:B------:R-:W-:Y:S02]  /*13b50*/  UIADD3 UR9, UR9, 0x16850, URZ ;  /* 0x0001685009097890 */ /* 0x000fe4000fffe03f */
[----:B------:R-:W-:Y:S01]  /*13b60*/  UIADD3 UR8, UR8, 0x400, URZ ;  /* 0x0000040008087890 */ /* 0x000fe2000fffe03f */
[----:B------:R-:W-:-:S08]  /*13b70*/  UMOV UR4, 0x0 ;  /* 0x0000000000047882 */ /* 0x000fd00000000000 */
[----:B------:R2:W-:Y:S02]  /*13b80*/  UTMALDG.4D [UR8], [UR6], desc[UR4] ;  /* 0x00000408060075b4 */ /* 0x0005e40008019000 */
[----:B--2---:R-:W-:Y:S01]  /*13b90*/  NOP ;  /* 0x0000000000007918 */ /* 0x004fe20000000000 */
.L_x_11470:
[----:B------:R-:W-:Y:S05]  /*13ba0*/  BSYNC B0 ;  /* 0x0000000000007941 */ /* 0x000fea0003800000 */
.L_x_11469:
[----:B------:R-:W-:-:S05]  /*13bb0*/  VIADD R22, R22, 0x1 ;  /* 0x0000000116167836 */ /* 0x000fca0000000000 */
[----:B------:R-:W-:-:S04]  /*13bc0*/  ISETP.NE.AND P0, PT, R22, 0x2, PT ;  /* 0x000000021600780c */ /* 0x000fc80003f05270 */
[----:B01----:R-:W-:Y:S02]  /*13bd0*/  SEL R3, RZ, 0x1, P0 ;  /* 0x00000001ff037807 */ /* 0x003fe40000000000 */
[----:B------:R-:W-:Y:S02]  /*13be0*/  SEL R22, R22, RZ, P0 ;  /* 0x000000ff16167207 */ /* 0x000fe40000000000 */
[----:B------:R-:W-:-:S07]  /*13bf0*/  LOP3.LUT R24, R24, R3, RZ, 0x3c, !PT ;  /* 0x0000000318187212 */ /* 0x000fce00078e3cff */
.L_x_11428:
[----:B------:R-:W-:Y:S05]  /*13c00*/  BSYNC B6 ;  /* 0x0000000000067941 */ /* 0x000fea0003800000 */
.L_x_11426:
[----:B------:R-:W-:-:S03]  /*13c10*/  UMOV UR4, 0xffffffff ;  /* 0xffffffff00047882 */ /* 0x000fc60000000000 */
[----:B------:R-:W-:Y:S05]  /*13c20*/  BRA.DIV UR4, `(.L_x_11473) ;  /* 0x0000001604a07947 */ /* 0x000fea000b800000 */
[----:B------:R0:W1:Y:S04]  /*13c30*/  SHFL.IDX PT, R5, R16, RZ, 0x1f ;  /* 0x00001fff10057589 */ /* 0x00006800000e0000 */
[----:B------:R0:W2:Y:S02]  /*13c40*/  SHFL.IDX PT, R4, R16, 0x1, 0x1f ;  /* 0x00201f0010047f89 */ /* 0x0000a400000e0000 */
.L_x_11519:
        /* <DEDUP_REMOVED lines=11> */
.L_x_11475:
[----:B------:R-:W-:Y:S05]  /*13d00*/  BSYNC B0 ;  /* 0x0000000000007941 */ /* 0x000fea0003800000 */
.L_x_11474:
        /* <DEDUP_REMOVED lines=23> */
.L_x_11527:
[----:B------:R-:W-:Y:S02]  /*13e80*/  ULDC UR4, c[0x0][0xc10] ;  /* 0x0003040000047ab9 */ /* 0x000fe40000000800 */
[----:B------:R-:W-:-:S04]  /*13e90*/  IMAD.U32 R6, RZ, RZ, UR4 ;  /* 0x00000004ff067e24 */ /* 0x000fc8000f8e00ff */
[----:B----4-:R-:W-:-:S04]  /*13ea0*/  IMAD R7, R14, R6, RZ ;  /* 0x000000060e077224 */ /* 0x010fc800078e02ff */
[----:B--2---:R-:W-:-:S05]  /*13eb0*/  IMAD.IADD R4, R4, 0x1, R7 ;  /* 0x0000000104047824 */ /* 0x004fca00078e0207 */
[----:B-1----:R-:W-:-:S13]  /*13ec0*/  ISETP.GT.AND P0, PT, R4, R5, PT ;  /* 0x000000050400720c */ /* 0x002fda0003f04270 */
[----:B------:R-:W-:Y:S05]  /*13ed0*/  @P0 BRA `(.L_x_11477) ;  /* 0x0000000000ac0947 */ /* 0x000fea0003800000 */
[----:B------:R-:W1:Y:S02]  /*13ee0*/  LDC R0, c[0x0][0xc14] ;  /* 0x00030500ff007b82 */ /* 0x000e640000000800 */
.L_x_11482:
        /* <DEDUP_REMOVED lines=12> */
.L_x_11480:
[----:B------:R-:W-:Y:S05]  /*13fb0*/  BSYNC B0 ;  /* 0x0000000000007941 */ /* 0x000fea0003800000 */
.L_x_11479:
        /* <DEDUP_REMOVED lines=23> */
.L_x_11535:
[----:B------:R-:W-:Y:S02]  /*14130*/  ULDC UR4, c[0x0][0xc10] ;  /* 0x0003040000047ab9 */ /* 0x000fe40000000800 */
[----:B------:R-:W-:-:S04]  /*14140*/  IMAD.U32 R6, RZ, RZ, UR4 ;  /* 0x00000004ff067e24 */ /* 0x000fc8000f8e00ff */
[----:B--2---:R-:W-:-:S04]  /*14150*/  IMAD R7, R14, R6, RZ ;  /* 0x000000060e077224 */ /* 0x004fc800078e02ff */
[----:B------:R-:W-:-:S05]  /*14160*/  IMAD.IADD R4, R7, 0x1, R4 ;  /* 0x0000000107047824 */ /* 0x000fca00078e0204 */
[----:B------:R-:W-:-:S13]  /*14170*/  ISETP.GT.AND P0, PT, R4, R5, PT ;  /* 0x000000050400720c */ /* 0x000fda0003f04270 */
[----:B------:R-:W-:Y:S05]  /*14180*/  @!P0 BRA `(.L_x_11482) ;  /* 0xfffffffc00588947 */ /* 0x000fea000383ffff */
.L_x_11477:
        /* <DEDUP_REMOVED lines=8> */
.L_x_11539:
[----:B------:R-:W-:Y:S01]  /*14210*/  ISETP.NE.AND P0, PT, R3, RZ, PT ;  /* 0x000000ff0300720c */ /* 0x000fe20003f05270 */
[----:B------:R-:W-:-:S12]  /*14220*/  IMAD.MOV.U32 R14, RZ, RZ, RZ ;  /* 0x000000ffff0e7224 */ /* 0x000fd800078e00ff */
[----:B------:R-:W-:Y:S05]  /*14230*/  @!P0 BRA `(.L_x_11484) ;  /* 0x0000000000108947 */ /* 0x000fea0003800000 */
[----:B------:R-:W-:Y:S01]  /*14240*/  UMOV UR4, 0xffffffff ;  /* 0xffffffff00047882 */ /* 0x000fe20000000000 */
[----:B------:R-:W-:Y:S02]  /*14250*/  VIADD R12, R4, 0xffffffff ;  /* 0xffffffff040c7836 */ /* 0x000fe40000000000 */
[----:B------:R-:W-:Y:S05]  /*14260*/  BRA.DIV UR4, `(.L_x_11485) ;  /* 0x0000001a04447947 */ /* 0x000fea000b800000 */
[----:B------:R0:W0:Y:S02]  /*14270*/  SHFL.IDX PT, R14, R8, R12, 0x1f ;  /* 0x00001f0c080e7589 */ /* 0x00002400000e0000 */
.L_x_11484:
        /* <DEDUP_REMOVED lines=66> */
.L_x_11478:
[----:B------:R-:W-:Y:S01]  /*146a0*/  UMOV UR4, URZ ;  /* 0x0000003f00047c82 */ /* 0x000fe20008000000 */
[----:B------:R-:W-:Y:S01]  /*146b0*/  UMOV UR5, URZ ;  /* 0x0000003f00057c82 */ /* 0x000fe20008000000 */
[----:B------:R-:W-:Y:S01]  /*146c0*/  ULDC UR6, c[0x0][0xc14] ;  /* 0x0003050000067ab9 */ /* 0x000fe20000000800 */
[----:B0-----:R-:W-:Y:S02]  /*146d0*/  IMAD.MOV.U32 R16, RZ, RZ, R5 ;  /* 0x000000ffff107224 */ /* 0x001fe400078e0005 */
[----:B------:R-:W-:Y:S02]  /*146e0*/  IMAD.U32 R17, RZ, RZ, UR4 ;  /* 0x00000004ff117e24 */ /* 0x000fe4000f8e00ff */
[----:B------:R-:W-:Y:S02]  /*146f0*/  IMAD.U32 R18, RZ, RZ, UR5 ;  /* 0x00000005ff127e24 */ /* 0x000fe4000f8e00ff */
[----:B------:R-:W-:-:S07]  /*14700*/  IMAD.U32 R19, RZ, RZ, UR6 ;  /* 0x00000006ff137e24 */ /* 0x000fce000f8e00ff */
.L_x_11486:
        /* <DEDUP_REMOVED lines=10> */
.L_x_11414:
        /* <DEDUP_REMOVED lines=11> */
.L_x_11542:
[----:B------:R-:W-:Y:S05]  /*14860*/  BSYNC B0 ;  /* 0x0000000000007941 */ /* 0x000fea0003800000 */
.L_x_11488:
[----:B------:R-:W-:-:S03]  /*14870*/  UMOV UR4, 0xffffffff ;  /* 0xffffffff00047882 */ /* 0x000fc60000000000 */
[----:B------:R-:W-:Y:S05]  /*14880*/  BRA.DIV UR4, `(.L_x_11490) ;  /* 0x0000001204f47947 */ /* 0x000fea000b800000 */
[----:B0-----:R-:W0:Y:S02]  /*14890*/  S2R R0, SR_TID.X ;  /* 0x0000000000007919 */ /* 0x001e240000002100 */
[----:B0-----:R-:W-:-:S04]  /*148a0*/  SHF.R.U32.HI R0, RZ, 0x5, R0 ;  /* 0x00000005ff007819 */ /* 0x001fc80000011600 */
[----:B------:R-:W-:-:S05]  /*148b0*/  LOP3.LUT R0, R0, 0x3, RZ, 0xc0, !PT ;  /* 0x0000000300007812 */ /* 0x000fca00078ec0ff */
[----:B------:R0:W1:Y:S02]  /*148c0*/  SHFL.IDX PT, R14, R0, RZ, 0x1f ;  /* 0x00001fff000e7589 */ /* 0x00006400000e0000 */
.L_x_11545:
[----:B-1----:R-:W-:Y:S01]  /*148d0*/  ISETP.NE.AND P0, PT, R14, RZ, PT ;  /* 0x000000ff0e00720c */ /* 0x002fe20003f05270 */
[----:B------:R-:W-:-:S12]  /*148e0*/  BSSY B0, `(.L_x_11491) ;  /* 0x0000024000007945 */ /* 0x000fd80003800000 */
[----:B------:R-:W-:Y:S05]  /*148f0*/  @P0 BRA `(.L_x_11492) ;  /* 0x0000000000880947 */ /* 0x000fea0003800000 */
[----:B------:R-:W-:-:S03]  /*14900*/  UMOV UR4, 0xffffffff ;  /* 0xffffffff00047882 */ /* 0x000fc60000000000 */
[----:B------:R-:W-:Y:S05]  /*14910*/  BRA.DIV UR4, `(.L_x_11493) ;  /* 0x0000001604047947 */ /* 0x000fea000b800000 */
[----:B------:R-:W-:-:S13]  /*14920*/  ELECT P6, URZ, PT ;  /* 0x00000000003f782f */ /* 0x000fda00038c0000 */
.L_x_11548:
[----:B------:R-:W-:Y:S05]  /*14930*/  @!P6 BRA `(.L_x_11492) ;  /* 0x000000000078e947 */ /* 0x000fea0003800000 */
[----:B------:R-:W-:-:S06]  /*14940*/  ULOP3.LUT UR4, UR36, 0x2, URZ, 0xfc, !UPT ;  /* 0x0000000224047892 */ /* 0x000fcc000f8efc3f */
[----:B0-----:R-:W-:-:S05]  /*14950*/  IMAD.U32 R0, RZ, RZ, UR4 ;  /* 0x00000004ff007e24 */ /* 0x001fca000f8e00ff */
[----:B------:R-:W-:-:S13]  /*14960*/  ISETP.NE.AND P2, PT, R0, 0x3, PT ;  /* 0x000000030000780c */ /* 0x000fda0003f45270 */
[----:B------:R-:W-:Y:S05]  /*14970*/  @!P2 BRA `(.L_x_11494) ;  /* 0x000000000004a947 */ /* 0x000fea0003800000 */
[----:B------:R-:W-:Y:S01]  /*14980*/  BPT.TRAP 0x1 ;  /* 0x000000040000795c */ /* 0x000fe20000300000 */
.L_x_11494:
        /* <DEDUP_REMOVED lines=12> */
.L_x_11549:
[----:B------:R-:W1:Y:S02]  /*14a50*/  SYNCS.PHASECHK.TRANS64.TRYWAIT P0, [R3+URZ], R0 ;  /* 0x00000000030075a7 */ /* 0x000e64000800017f */
[----:B-1----:R-:W-:Y:S05]  /*14a60*/  @!P0 BRA `(.L_x_11496) ;  /* 0x0000001000e48947 */ /* 0x002fea0003800000 */
.L_x_11550:
[----:B------:R-:W-:Y:S05]  /*14a70*/  @!P2 BRA `(.L_x_11497) ;  /* 0x000000000004a947 */ /* 0x000fea0003800000 */
[----:B------:R-:W-:Y:S01]  /*14a80*/  BPT.TRAP 0x1 ;  /* 0x000000040000795c */ /* 0x000fe20000300000 */
.L_x_11497:
[----:B-1----:R-:W-:-:S04]  /*14a90*/  VIADD R3, R9, 0x16860 ;  /* 0x0001686009037836 */ /* 0x002fc80000000000 */
[----:B------:R-:W-:-:S04]  /*14aa0*/  IMAD R5, R22, 0x8, R3 ;  /* 0x0000000816057824 */ /* 0x000fc800078e0203 */
[----:B------:R-:W1:Y:S02]  /*14ab0*/  SYNCS.PHASECHK.TRANS64.TRYWAIT P0, [R5+URZ], R2 ;  /* 0x00000002050075a7 */ /* 0x000e64000800017f */
[----:B-1----:R-:W-:Y:S05]  /*14ac0*/  @!P0 BRA `(.L_x_11498) ;  /* 0x0000001000e08947 */ /* 0x002fea0003800000 */
.L_x_11551:
[----:B------:R-:W-:-:S07]  /*14ad0*/  IMAD R3, R4, 0x8, R3 ;  /* 0x0000000804037824 */ /* 0x000fce00078e0203 */
.L_x_11499:
[----:B--2---:R2:W4:Y:S02]  /*14ae0*/  SYNCS.PHASECHK.TRANS64.TRYWAIT P0, [R3+URZ], R0 ;  /* 0x00000000030075a7 */ /* 0x004524000800017f */
[----:B----4-:R-:W-:Y:S05]  /*14af0*/  @!P0 NANOSLEEP.SYNCS 0x989680 ;  /* 0x009896800000895d */ /* 0x010fea0003900000 */
[----:B------:R-:W4:Y:S02]  /*14b00*/  @!P0 SYNCS.PHASECHK.TRANS64 P0, [R3+URZ], R0 ;  /* 0x00000000030085a7 */ /* 0x000f24000800007f */
[----:B----4-:R-:W-:Y:S05]  /*14b10*/  @!P0 BRA `(.L_x_11499) ;  /* 0xfffffffc00f08947 */ /* 0x010fea000383ffff */
.L_x_11492:
[----:B------:R-:W-:Y:S05]  /*14b20*/  BSYNC B0 ;  /* 0x0000000000007941 */ /* 0x000fea0003800000 */
.L_x_11491:
[----:B------:R-:W-:Y:S05]  /*14b30*/  EXIT ;  /* 0x000000000000794d */ /* 0x000fea0003800000 */
.L_x_11318:
[----:B0-----:R-:W-:-:S04]  /*14b40*/  IMAD.U32 R3, RZ, RZ, UR45 ;  /* 0x0000002dff037e24 */ /* 0x001fc8000f8e00ff */
[----:B------:R0:W1:Y:S03]  /*14b50*/  SYNCS.PHASECHK.TRANS64.TRYWAIT P1, [R3+URZ+0x16800], R0 ;  /* 0x01680000030075a7 */ /* 0x000066000802017f */
[----:B-1----:R-:W-:Y:S05]  /*14b60*/  @!P1 NANOSLEEP.SYNCS 0x989680 ;  /* 0x009896800000995d */ /* 0x002fea0003900000 */
[----:B------:R-:W1:Y:S02]  /*14b70*/  @!P1 SYNCS.PHASECHK.TRANS64 P1, [R3+URZ+0x16800], R0 ;  /* 0x01680000030095a7 */ /* 0x000e64000802007f */
[----:B-1----:R-:W-:Y:S05]  /*14b80*/  @!P1 BRA `(.L_x_11318) ;  /* 0xfffffffc00ec9947 */ /* 0x002fea000383ffff */
[----:B------:R-:W-:Y:S05]  /*14b90*/  BRA `(.L_x_11500) ;  /* 0xfffffecc00847947 */ /* 0x000fea000383ffff */
.L_x_11322:
[----:B-1----:R1:W2:Y:S02]  /*14ba0*/  SYNCS.PHASECHK.TRANS64.TRYWAIT P2, [R4+URZ+0x16830], R3 ;  /* 0x01683003040075a7 */ /* 0x0022a4000804017f */
[----:B--2---:R-:W-:Y:S05]  /*14bb0*/  @!P2 NANOSLEEP.SYNCS 0x989680 ;  /* 0x009896800000a95d */ /* 0x004fea0003900000 */
[----:B------:R-:W2:Y:S02]  /*14bc0*/  @!P2 SYNCS.PHASECHK.TRANS64 P2, [R4+URZ+0x16830], R3 ;  /* 0x016830030400a5a7 */ /* 0x000ea4000804007f */
[----:B--2---:R-:W-:Y:S05]  /*14bd0*/  @!P2 BRA `(.L_x_11322) ;  /* 0xfffffffc00f0a947 */ /* 0x004fea000383ffff */
[----:B------:R-:W-:Y:S05]  /*14be0*/  BRA `(.L_x_11321) ;  /* 0xfffffecc00a87947 */ /* 0x000fea000383ffff */
.L_x_11338:
[----:B-1----:R-:W-:-:S04]  /*14bf0*/  IMAD.U32 R21, RZ, RZ, UR6 ;  /* 0x00000006ff157e24 */ /* 0x002fc8000f8e00ff */
[----:B------:R1:W2:Y:S03]  /*14c00*/  SYNCS.PHASECHK.TRANS64.TRYWAIT P2, [R21+URZ+0x16830], R8 ;  /* 0x01683008150075a7 */ /* 0x0002a6000804017f */
[----:B--2---:R-:W-:Y:S05]  /*14c10*/  @!P2 NANOSLEEP.SYNCS 0x989680 ;  /* 0x009896800000a95d */ /* 0x004fea0003900000 */
[----:B------:R-:W2:Y:S02]  /*14c20*/  @!P2 SYNCS.PHASECHK.TRANS64 P2, [R21+URZ+0x16830], R8 ;  /* 0x016830081500a5a7 */ /* 0x000ea4000804007f */
[----:B--2---:R-:W-:Y:S05]  /*14c30*/  @!P2 BRA `(.L_x_11338) ;  /* 0xfffffffc00eca947 */ /* 0x004fea000383ffff */
[----:B------:R-:W-:Y:S05]  /*14c40*/  BRA `(.L_x_11335) ;  /* 0xffffff0400e47947 */ /* 0x000fea000383ffff */
.L_x_11342:
[----:B-1----:R-:W-:-:S04]  /*14c50*/  IMAD.U32 R21, RZ, RZ, UR6 ;  /* 0x00000006ff157e24 */ /* 0x002fc8000f8e00ff */
[----:B------:R1:W2:Y:S03]  /*14c60*/  SYNCS.PHASECHK.TRANS64.TRYWAIT P2, [R21+URZ+0x16850], R8 ;  /* 0x01685008150075a7 */ /* 0x0002a6000804017f */
[----:B--2---:R-:W-:Y:S05]  /*14c70*/  @!P2 NANOSLEEP.SYNCS 0x989680 ;  /* 0x009896800000a95d */ /* 0x004fea0003900000 */
[----:B------:R-:W2:Y:S02]  /*14c80*/  @!P2 SYNCS.PHASECHK.TRANS64 P2, [R21+URZ+0x16850], R8 ;  /* 0x016850081500a5a7 */ /* 0x000ea4000804007f */
[----:B--2---:R-:W-:Y:S05]  /*14c90*/  @!P2 BRA `(.L_x_11342) ;  /* 0xfffffffc00eca947 */ /* 0x004fea000383ffff */
[----:B------:R-:W-:Y:S05]  /*14ca0*/  BRA `(.L_x_11339) ;  /* 0xffffff08005c7947 */ /* 0x000fea000383ffff */
.L_x_11359:
[----:B-1----:R-:W-:-:S04]  /*14cb0*/  IMAD.U32 R7, RZ, RZ, UR6 ;  /* 0x00000006ff077e24 */ /* 0x002fc8000f8e00ff */
[----:B------:R1:W2:Y:S03]  /*14cc0*/  SYNCS.PHASECHK.TRANS64.TRYWAIT P2, [R7+URZ+0x16830], R6 ;  /* 0x01683006070075a7 */ /* 0x0002a6000804017f */
[----:B--2---:R-:W-:Y:S05]  /*14cd0*/  @!P2 NANOSLEEP.SYNCS 0x989680 ;  /* 0x009896800000a95d */ /* 0x004fea0003900000 */
[----:B------:R-:W2:Y:S02]  /*14ce0*/  @!P2 SYNCS.PHASECHK.TRANS64 P2, [R7+URZ+0x16830], R6 ;  /* 0x016830060700a5a7 */ /* 0x000ea4000804007f */
[----:B--2---:R-:W-:Y:S05]  /*14cf0*/  @!P2 BRA `(.L_x_11359) ;  /* 0xfffffffc00eca947 */ /* 0x004fea000383ffff */
[----:B------:R-:W-:Y:S05]  /*14d00*/  BRA `(.L_x_11356) ;  /* 0xffffff3c00907947 */ /* 0x000fea000383ffff */
.L_x_11363:
[----:B-1----:R-:W-:-:S04]  /*14d10*/  IMAD.U32 R7, RZ, RZ, UR6 ;  /* 0x00000006ff077e24 */ /* 0x002fc8000f8e00ff */
[----:B------:R1:W2:Y:S03]  /*14d20*/  SYNCS.PHASECHK.TRANS64.TRYWAIT P2, [R7+URZ+0x16850], R6 ;  /* 0x01685006070075a7 */ /* 0x0002a6000804017f */
[----:B--2---:R-:W-:Y:S05]  /*14d30*/  @!P2 NANOSLEEP.SYNCS 0x989680 ;  /* 0x009896800000a95d */ /* 0x004fea0003900000 */
[----:B------:R-:W2:Y:S02]  /*14d40*/  @!P2 SYNCS.PHASECHK.TRANS64 P2, [R7+URZ+0x16850], R6 ;  /* 0x016850060700a5a7 */ /* 0x000ea4000804007f */
[----:B--2---:R-:W-:Y:S05]  /*14d50*/  @!P2 BRA `(.L_x_11363) ;  /* 0xfffffffc00eca947 */ /* 0x004fea000383ffff */
[----:B------:R-:W-:Y:S05]  /*14d60*/  BRA `(.L_x_11360) ;  /* 0xffffff4000087947 */ /* 0x000fea000383ffff */
.L_x_11369:
[----:B-1----:R-:W-:-:S04]  /*14d70*/  IMAD.U32 R7, RZ, RZ, UR6 ;  /* 0x00000006ff077e24 */ /* 0x002fc8000f8e00ff */
[----:B------:R1:W2:Y:S03]  /*14d80*/  SYNCS.PHASECHK.TRANS64.TRYWAIT P2, [R7+URZ+0x16830], R6 ;  /* 0x01683006070075a7 */ /* 0x0002a6000804017f */
[----:B--2---:R-:W-:Y:S05]  /*14d90*/  @!P2 NANOSLEEP.SYNCS 0x989680 ;  /* 0x009896800000a95d */ /* 0x004fea0003900000 */
[----:B------:R-:W2:Y:S02]  /*14da0*/  @!P2 SYNCS.PHASECHK.TRANS64 P2, [R7+URZ+0x16830], R6 ;  /* 0x016830060700a5a7 */ /* 0x000ea4000804007f */
[----:B--2---:R-:W-:Y:S05]  /*14db0*/  @!P2 BRA `(.L_x_11369) ;  /* 0xfffffffc00eca947 */ /* 0x004fea000383ffff */
[----:B------:R-:W-:Y:S05]  /*14dc0*/  BRA `(.L_x_11366) ;  /* 0xffffff6000c47947 */ /* 0x000fea000383ffff */
.L_x_11373:
[----:B-1----:R-:W-:-:S04]  /*14dd0*/  IMAD.U32 R7, RZ, RZ, UR6 ;  /* 0x00000006ff077e24 */ /* 0x002fc8000f8e00ff */
[----:B------:R1:W2:Y:S03]  /*14de0*/  SYNCS.PHASECHK.TRANS64.TRYWAIT P2, [R7+URZ+0x16850], R6 ;  /* 0x01685006070075a7 */ /* 0x0002a6000804017f */
[----:B--2---:R-:W-:Y:S05]  /*14df0*/  @!P2 NANOSLEEP.SYNCS 0x989680 ;  /* 0x009896800000a95d */ /* 0x004fea0003900000 */
[----:B------:R-:W2:Y:S02]  /*14e00*/  @!P2 SYNCS.PHASECHK.TRANS64 P2, [R7+URZ+0x16850], R6 ;  /* 0x016850060700a5a7 */ /* 0x000ea4000804007f */
[----:B--2---:R-:W-:Y:S05]  /*14e10*/  @!P2 BRA `(.L_x_11373) ;  /* 0xfffffffc00eca947 */ /* 0x004fea000383ffff */
[----:B------:R-:W-:Y:S05]  /*14e20*/  BRA `(.L_x_11370) ;  /* 0xffffff64003c7947 */ /* 0x000fea000383ffff */
.L_x_11386:
[----:B-1----:R-:W-:-:S04]  /*14e30*/  IMAD.U32 R5, RZ, RZ, UR5 ;  /* 0x00000005ff057e24 */ /* 0x002fc8000f8e00ff */
[----:B------:R1:W2:Y:S03]  /*14e40*/  SYNCS.PHASECHK.TRANS64.TRYWAIT P0, [R5+URZ+0x16850], R0 ;  /* 0x01685000050075a7 */ /* 0x0002a6000800017f */
[----:B--2---:R-:W-:Y:S05]  /*14e50*/  @!P0 NANOSLEEP.SYNCS 0x989680 ;  /* 0x009896800000895d */ /* 0x004fea0003900000 */
[----:B------:R-:W2:Y:S02]  /*14e60*/  @!P0 SYNCS.PHASECHK.TRANS64 P0, [R5+URZ+0x16850], R0 ;  /* 0x01685000050085a7 */ /* 0x000ea4000800007f */
[----:B--2---:R-:W-:Y:S05]  /*14e70*/  @!P0 BRA `(.L_x_11386) ;  /* 0xfffffffc00ec8947 */ /* 0x004fea000383ffff */
[----:B------:R-:W-:Y:S05]  /*14e80*/  BRA `(.L_x_11385) ;  /* 0xffffff9400a07947 */ /* 0x000fea000383ffff */
.L_x_11433:
        /* <DEDUP_REMOVED lines=11> */
.L_x_11502:
[----:B------:R-:W-:Y:S05]  /*14f40*/  BSYNC B0 ;  /* 0x0000000000007941 */ /* 0x000fea0003800000 */
.L_x_11501:
[----:B------:R-:W-:Y:S05]  /*14f50*/  BRA `(.L_x_11503) ;  /* 0xffffffd0005c7947 */ /* 0x000fea000383ffff */
.L_x_11434:
[----:B------:R-:W-:Y:S01]  /*14f60*/  BSSY B0, `(.L_x_11504) ;  /* 0x0000006000007945 */ /* 0x000fe20003800000 */
[----:B------:R-:W-:-:S07]  /*14f70*/  IMAD.MOV.U32 R15, RZ, RZ, -0x1 ;  /* 0xffffffffff0f7424 */ /* 0x000fce00078e00ff */
[----:B------:R-:W-:Y:S05]  /*14f80*/  WARPSYNC.COLLECTIVE R15, `(.L_x_11505) ;  /* 0x000000000f0c7348 */ /* 0x000fea0003c00000 */
[----:B------:R-:W-:Y:S02]  /*14f90*/  ELECT P6, UR62, PT ;  /* 0x00000000003e782f */ /* 0x000fe400038c0000 */
[----:B------:R-:W-:Y:S01]  /*14fa0*/  MOV R14, UR62 ;  /* 0x0000003e000e7c02 */ /* 0x000fe20008000f00 */
[----:B------:R-:W-:Y:S10]  /*14fb0*/  ENDCOLLECTIVE ;  /* 0x000000000000791b */ /* 0x000ff40003800000 */
.L_x_11505:
[----:B------:R-:W-:Y:S05]  /*14fc0*/  BSYNC B0 ;  /* 0x0000000000007941 */ /* 0x000fea0003800000 */
.L_x_11504:
[----:B------:R-:W-:Y:S05]  /*14fd0*/  BRA `(.L_x_11506) ;  /* 0xffffffd0004c7947 */ /* 0x000fea000383ffff */
.L_x_11437:
[----:B-1----:R1:W2:Y:S02]  /*14fe0*/  SYNCS.PHASECHK.TRANS64.TRYWAIT P0, [R5+URZ+0x16840], R4 ;  /* 0x01684004050075a7 */ /* 0x0022a4000800017f */
[----:B--2---:R-:W-:Y:S05]  /*14ff0*/  @!P0 NANOSLEEP.SYNCS 0x989680 ;  /* 0x009896800000895d */ /* 0x004fea0003900000 */
[----:B------:R-:W2:Y:S02]  /*15000*/  @!P0 SYNCS.PHASECHK.TRANS64 P0, [R5+URZ+0x16840], R4 ;  /* 0x01684004050085a7 */ /* 0x000ea4000800007f */
[----:B--2---:R-:W-:Y:S05]  /*15010*/  @!P0 BRA `(.L_x_11437) ;  /* 0xfffffffc00f08947 */ /* 0x004fea000383ffff */
[----:B------:R-:W-:Y:S05]  /*15020*/  BRA `(.L_x_11507) ;  /* 0xffffffd000a07947 */ /* 0x000fea000383ffff */
.L_x_11440:
[----:B-1----:R1:W2:Y:S02]  /*15030*/  SYNCS.PHASECHK.TRANS64.TRYWAIT P0, [R25+URZ+0x16820], R4 ;  /* 0x01682004190075a7 */ /* 0x0022a4000800017f */
[----:B--2---:R-:W-:Y:S05]  /*15040*/  @!P0 NANOSLEEP.SYNCS 0x989680 ;  /* 0x009896800000895d */ /* 0x004fea0003900000 */
[----:B------:R-:W2:Y:S02]  /*15050*/  @!P0 SYNCS.PHASECHK.TRANS64 P0, [R25+URZ+0x16820], R4 ;  /* 0x01682004190085a7 */ /* 0x000ea4000800007f */
[----:B--2---:R-:W-:Y:S05]  /*15060*/  @!P0 BRA `(.L_x_11440) ;  /* 0xfffffffc00f08947 */ /* 0x004fea000383ffff */
[----:B------:R-:W-:Y:S05]  /*15070*/  BRA `(.L_x_11508) ;  /* 0xffffffd400587947 */ /* 0x000fea000383ffff */
.L_x_11448:
[----:B0-----:R0:W1:Y:S02]  /*15080*/  SYNCS.PHASECHK.TRANS64.TRYWAIT P0, [R3+URZ+0x16840], R2 ;  /* 0x01684002030075a7 */ /* 0x001064000800017f */
[----:B-1----:R-:W-:Y:S05]  /*15090*/  @!P0 NANOSLEEP.SYNCS 0x989680 ;  /* 0x009896800000895d */ /* 0x002fea0003900000 */
[----:B------:R-:W1:Y:S02]  /*150a0*/  @!P0 SYNCS.PHASECHK.TRANS64 P0, [R3+URZ+0x16840], R2 ;  /* 0x01684002030085a7 */ /* 0x000e64000800007f */
[----:B-1----:R-:W-:Y:S05]  /*150b0*/  @!P0 BRA `(.L_x_11448) ;  /* 0xfffffffc00f08947 */ /* 0x002fea000383ffff */
[----:B------:R-:W-:Y:S05]  /*150c0*/  BRA `(.L_x_11509) ;  /* 0xffffffd400fc7947 */ /* 0x000fea000383ffff */
.L_x_11450:
[----:B0-----:R0:W1:Y:S02]  /*150d0*/  SYNCS.PHASECHK.TRANS64.TRYWAIT P0, [R2+URZ+0x60], R5 ;  /* 0x00006005020075a7 */ /* 0x001064000800017f */
[----:B-1----:R-:W-:Y:S05]  /*150e0*/  @!P0 NANOSLEEP.SYNCS 0x989680 ;  /* 0x009896800000895d */ /* 0x002fea0003900000 */
[----:B------:R-:W1:Y:S02]  /*150f0*/  @!P0 SYNCS.PHASECHK.TRANS64 P0, [R2+URZ+0x60], R5 ;  /* 0x00006005020085a7 */ /* 0x000e64000800007f */
[----:B-1----:R-:W-:Y:S05]  /*15100*/  @!P0 BRA `(.L_x_11450) ;  /* 0xfffffffc00f08947 */ /* 0x002fea000383ffff */
[----:B------:R-:W-:Y:S05]  /*15110*/  BRA `(.L_x_11510) ;  /* 0xffffffd800607947 */ /* 0x000fea000383ffff */
.L_x_11455:
[----:B-1----:R1:W2:Y:S02]  /*15120*/  SYNCS.PHASECHK.TRANS64.TRYWAIT P0, [R3+URZ+0x16840], R2 ;  /* 0x01684002030075a7 */ /* 0x0022a4000800017f */
[----:B--2---:R-:W-:Y:S05]  /*15130*/  @!P0 NANOSLEEP.SYNCS 0x989680 ;  /* 0x009896800000895d */ /* 0x004fea0003900000 */
[----:B------:R-:W2:Y:S02]  /*15140*/  @!P0 SYNCS.PHASECHK.TRANS64 P0, [R3+URZ+0x16840], R2 ;  /* 0x01684002030085a7 */ /* 0x000ea4000800007f */
[----:B--2---:R-:W-:Y:S05]  /*15150*/  @!P0 BRA `(.L_x_11455) ;  /* 0xfffffffc00f08947 */ /* 0x004fea000383ffff */
[----:B------:R-:W-:Y:S05]  /*15160*/  BRA `(.L_x_11511) ;  /* 0xffffffdc006c7947 */ /* 0x000fea000383ffff */
.L_x_11457:
[----:B0-----:R0:W1:Y:S02]  /*15170*/  SYNCS.PHASECHK.TRANS64.TRYWAIT P1, [R3+URZ+0x60], R24 ;  /* 0x00006018030075a7 */ /* 0x001064000802017f */
[----:B-1----:R-:W-:Y:S05]  /*15180*/  @!P1 NANOSLEEP.SYNCS 0x989680 ;  /* 0x009896800000995d */ /* 0x002fea0003900000 */
[----:B------:R-:W1:Y:S02]  /*15190*/  @!P1 SYNCS.PHASECHK.TRANS64 P1, [R3+URZ+0x60], R24 ;  /* 0x00006018030095a7 */ /* 0x000e64000802007f */
[----:B-1----:R-:W-:Y:S05]  /*151a0*/  @!P1 BRA `(.L_x_11457) ;  /* 0xfffffffc00f09947 */ /* 0x002fea000383ffff */
[----:B------:R-:W-:Y:S05]  /*151b0*/  BRA `(.L_x_11512) ;  /* 0xffffffdc00d07947 */ /* 0x000fea000383ffff */
.L_x_11462:
[----:B-1----:R1:W2:Y:S02]  /*151c0*/  SYNCS.PHASECHK.TRANS64.TRYWAIT P0, [R2+URZ+0x16840], R3 ;  /* 0x01684003020075a7 */ /* 0x0022a4000800017f */
[----:B--2---:R-:W-:Y:S05]  /*151d0*/  @!P0 NANOSLEEP.SYNCS 0x989680 ;  /* 0x009896800000895d */ /* 0x004fea0003900000 */
[----:B------:R-:W2:Y:S02]  /*151e0*/  @!P0 SYNCS.PHASECHK.TRANS64 P0, [R2+URZ+0x16840], R3 ;  /* 0x01684003020085a7 */ /* 0x000ea4000800007f */
[----:B--2---:R-:W-:Y:S05]  /*151f0*/  @!P0 BRA `(.L_x_11462) ;  /* 0xfffffffc00f08947 */ /* 0x004fea000383ffff */
[----:B------:R-:W-:Y:S05]  /*15200*/  BRA `(.L_x_11513) ;  /* 0xffffffe000b07947 */ /* 0x000fea000383ffff */
.L_x_11464:
[----:B0-----:R0:W1:Y:S02]  /*15210*/  SYNCS.PHASECHK.TRANS64.TRYWAIT P1, [R2+URZ+0x60], R3 ;  /* 0x00006003020075a7 */ /* 0x001064000802017f */
[----:B-1----:R-:W-:Y:S05]  /*15220*/  @!P1 NANOSLEEP.SYNCS 0x989680 ;  /* 0x009896800000995d */ /* 0x002fea0003900000 */
[----:B------:R-:W1:Y:S02]  /*15230*/  @!P1 SYNCS.PHASECHK.TRANS64 P1, [R2+URZ+0x60], R3 ;  /* 0x00006003020095a7 */ /* 0x000e64000802007f */
[----:B-1----:R-:W-:Y:S05]  /*15240*/  @!P1 BRA `(.L_x_11464) ;  /* 0xfffffffc00f09947 */ /* 0x002fea000383ffff */
[----:B------:R-:W-:Y:S05]  /*15250*/  BRA `(.L_x_11514) ;  /* 0xffffffe400187947 */ /* 0x000fea000383ffff */
.L_x_11471:
[----:B0-----:R0:W1:Y:S02]  /*15260*/  SYNCS.PHASECHK.TRANS64.TRYWAIT P0, [R3+URZ+0x16860], R2 ;  /* 0x01686002030075a7 */ /* 0x001064000800017f */
[----:B-1----:R-:W-:Y:S05]  /*15270*/  @!P0 NANOSLEEP.SYNCS 0x989680 ;  /* 0x009896800000895d */ /* 0x002fea0003900000 */
[----:B------:R-:W1:Y:S02]  /*15280*/  @!P0 SYNCS.PHASECHK.TRANS64 P0, [R3+URZ+0x16860], R2 ;  /* 0x01686002030085a7 */ /* 0x000e64000800007f */
[----:B-1----:R-:W-:Y:S05]  /*15290*/  @!P0 BRA `(.L_x_11471) ;  /* 0xfffffffc00f08947 */ /* 0x002fea000383ffff */
[----:B------:R-:W-:Y:S05]  /*152a0*/  BRA `(.L_x_11515) ;  /* 0xffffffe400d47947 */ /* 0x000fea000383ffff */
.L_x_11473:
        /* <DEDUP_REMOVED lines=8> */
.L_x_11517:
[----:B------:R-:W-:Y:S05]  /*15330*/  BSYNC B0 ;  /* 0x0000000000007941 */ /* 0x000fea0003800000 */
.L_x_11516:
        /* <DEDUP_REMOVED lines=8> */
.L_x_11518:
[----:B------:R-:W-:Y:S01]  /*153c0*/  IMAD.MOV.U32 R4, RZ, RZ, R14 ;  /* 0x000000ffff047224 */ /* 0x000fe200078e000e */
[----:B------:R-:W-:Y:S06]  /*153d0*/  BRA `(.L_x_11519) ;  /* 0xffffffe8001c7947 */ /* 0x000fec000383ffff */
.L_x_11476:
        /* <DEDUP_REMOVED lines=8> */
.L_x_11521:
[----:B------:R-:W-:Y:S05]  /*15460*/  BSYNC B0 ;  /* 0x0000000000007941 */ /* 0x000fea0003800000 */
.L_x_11520:
        /* <DEDUP_REMOVED lines=10> */
.L_x_11522:
        /* <DEDUP_REMOVED lines=8> */
.L_x_11523:
        /* <DEDUP_REMOVED lines=8> */
.L_x_11524:
        /* <DEDUP_REMOVED lines=8> */
.L_x_11525:
        /* <DEDUP_REMOVED lines=8> */
.L_x_11526:
[----:B------:R-:W-:Y:S05]  /*15710*/  BRA `(.L_x_11527) ;  /* 0xffffffe400d87947 */ /* 0x000fea000383ffff */
.L_x_11481:
        /* <DEDUP_REMOVED lines=8> */
.L_x_11529:
[----:B------:R-:W-:Y:S05]  /*157a0*/  BSYNC B0 ;  /* 0x0000000000007941 */ /* 0x000fea0003800000 */
.L_x_11528:
        /* <DEDUP_REMOVED lines=10> */
.L_x_11530:
        /* <DEDUP_REMOVED lines=8> */
.L_x_11531:
        /* <DEDUP_REMOVED lines=8> */
.L_x_11532:
        /* <DEDUP_REMOVED lines=8> */
.L_x_11533:
        /* <DEDUP_REMOVED lines=8> */
.L_x_11534:
[----:B------:R-:W-:Y:S05]  /*15a50*/  BRA `(.L_x_11535) ;  /* 0xffffffe400b47947 */ /* 0x000fea000383ffff */
.L_x_11483:
[----:B------:R-:W-:Y:S01]  /*15a60*/  BSSY B0, `(.L_x_11536) ;  /* 0x0000006000007945 */ /* 0x000fe20003800000 */
[----:B------:R-:W-:Y:S01]  /*15a70*/  PLOP3.LUT P6, PT, P6, PT, PT, 0x8, 0x0 ;  /* 0x000000000000781c */ /* 0x000fe200037ce170 */
[----:B------:R-:W-:-:S12]  /*15a80*/  IMAD.MOV.U32 R15, RZ, RZ, -0x1 ;  /* 0xffffffffff0f7424 */ /* 0x000fd800078e00ff */
[----:B01-3--:R-:W-:Y:S05]  /*15a90*/  WARPSYNC.COLLECTIVE R15, `(.L_x_11537) ;  /* 0x000000000f087348 */ /* 0x00bfea0003c00000 */
[----:B------:R-:W-:Y:S01]  /*15aa0*/  VOTE.ANY R14, PT, P6 ;  /* 0x00000000000e7806 */ /* 0x000fe200030e0100 */
[----:B01-3--:R-:W-:Y:S06]  /*15ab0*/  ENDCOLLECTIVE ;  /* 0x000000000000791b */ /* 0x00bfec0003800000 */
.L_x_11537:
[----:B------:R-:W-:Y:S05]  /*15ac0*/  BSYNC B0 ;  /* 0x0000000000007941 */ /* 0x000fea0003800000 */
.L_x_11536:
        /* <DEDUP_REMOVED lines=9> */
.L_x_11538:
[----:B------:R-:W-:Y:S01]  /*15b60*/  IMAD.MOV.U32 R17, RZ, RZ, R14 ;  /* 0x000000ffff117224 */ /* 0x000fe200078e000e */
[----:B------:R-:W-:Y:S06]  /*15b70*/  BRA `(.L_x_11539) ;  /* 0xffffffe400a47947 */ /* 0x000fec000383ffff */
.L_x_11485:
[----:B------:R-:W-:Y:S01]  /*15b80*/  BSSY B0, `(.L_x_11540) ;  /* 0x0000007000007945 */ /* 0x000fe20003800000 */
[----:B------:R-:W-:Y:S02]  /*15b90*/  IMAD.MOV.U32 R13, RZ, RZ, R8 ;  /* 0x000000ffff0d7224 */ /* 0x000fe400078e0008 */
[----:B------:R-:W-:Y:S02]  /*15ba0*/  IMAD.MOV.U32 R11, RZ, RZ, 0x1f ;  /* 0x0000001fff0b7424 */ /* 0x000fe400078e00ff */
[----:B------:R-:W-:-:S07]  /*15bb0*/  IMAD.MOV.U32 R15, RZ, RZ, -0x1 ;  /* 0xffffffffff0f7424 */ /* 0x000fce00078e00ff */
[----:B01234-:R-:W-:Y:S05]  /*15bc0*/  WARPSYNC.COLLECTIVE R15, `(.L_x_11541) ;  /* 0x000000000f087348 */ /* 0x01ffea0003c00000 */
[----:B------:R0:W0:Y:S02]  /*15bd0*/  SHFL.IDX P6, R14, R13, R12, R11 ;  /* 0x0000000c0d0e7389 */ /* 0x00002400000c000b */
[----:B01234-:R-:W-:Y:S01]  /*15be0*/  ENDCOLLECTIVE ;  /* 0x000000000000791b */ /* 0x01ffe20003800000 */
.L_x_11541:
[----:B------:R-:W-:Y:S05]  /*15bf0*/  BSYNC B0 ;  /* 0x0000000000007941 */ /* 0x000fea0003800000 */
.L_x_11540:
[----:B------:R-:W-:Y:S05]  /*15c00*/  BRA `(.L_x_11484) ;  /* 0xffffffe4009c7947 */ /* 0x000fea000383ffff */
.L_x_11489:
[----:B0-----:R0:W1:Y:S02]  /*15c10*/  SYNCS.PHASECHK.TRANS64.TRYWAIT P0, [R9+URZ+0x16820], R0 ;  /* 0x01682000090075a7 */ /* 0x001064000800017f */
[----:B-1----:R-:W-:Y:S05]  /*15c20*/  @!P0 NANOSLEEP.SYNCS 0x989680 ;  /* 0x009896800000895d */ /* 0x002fea0003900000 */
[----:B------:R-:W1:Y:S02]  /*15c30*/  @!P0 SYNCS.PHASECHK.TRANS64 P0, [R9+URZ+0x16820], R0 ;  /* 0x01682000090085a7 */ /* 0x000e64000800007f */
[----:B-1----:R-:W-:Y:S05]  /*15c40*/  @!P0 BRA `(.L_x_11489) ;  /* 0xfffffffc00f08947 */ /* 0x002fea000383ffff */
[----:B------:R-:W-:Y:S05]  /*15c50*/  BRA `(.L_x_11542) ;  /* 0xffffffec00007947 */ /* 0x000fea000383ffff */
.L_x_11490:
        /* <DEDUP_REMOVED lines=11> */
.L_x_11544:
[----:B------:R-:W-:Y:S05]  /*15d10*/  BSYNC B0 ;  /* 0x0000000000007941 */ /* 0x000fea0003800000 */
.L_x_11543:
[----:B------:R-:W-:Y:S05]  /*15d20*/  BRA `(.L_x_11545) ;  /* 0xffffffe800e87947 */ /* 0x000fea000383ffff */
.L_x_11493:
[----:B------:R-:W-:Y:S01]  /*15d30*/  BSSY B1, `(.L_x_11546) ;  /* 0x0000006000017945 */ /* 0x000fe20003800000 */
[----:B------:R-:W-:-:S07]  /*15d40*/  IMAD.MOV.U32 R15, RZ, RZ, -0x1 ;  /* 0xffffffffff0f7424 */ /* 0x000fce00078e00ff */
[----:B0--3--:R-:W-:Y:S05]  /*15d50*/  WARPSYNC.COLLECTIVE R15, `(.L_x_11547) ;  /* 0x000000000f0c7348 */ /* 0x009fea0003c00000 */
[----:B------:R-:W-:Y:S02]  /*15d60*/  ELECT P6, UR62, PT ;  /* 0x00000000003e782f */ /* 0x000fe400038c0000 */
[----:B------:R-:W-:Y:S01]  /*15d70*/  MOV R14, UR62 ;  /* 0x0000003e000e7c02 */ /* 0x000fe20008000f00 */
[----:B0--3--:R-:W-:Y:S10]  /*15d80*/  ENDCOLLECTIVE ;  /* 0x000000000000791b */ /* 0x009ff40003800000 */
.L_x_11547:
[----:B------:R-:W-:Y:S05]  /*15d90*/  BSYNC B1 ;  /* 0x0000000000017941 */ /* 0x000fea0003800000 */
.L_x_11546:
[----:B------:R-:W-:Y:S05]  /*15da0*/  BRA `(.L_x_11548) ;  /* 0xffffffe800e07947 */ /* 0x000fea000383ffff */
.L_x_11495:
[----:B0-----:R0:W1:Y:S02]  /*15db0*/  SYNCS.PHASECHK.TRANS64.TRYWAIT P0, [R7+URZ], R2 ;  /* 0x00000002070075a7 */ /* 0x001064000800017f */
[----:B-1----:R-:W-:Y:S05]  /*15dc0*/  @!P0 NANOSLEEP.SYNCS 0x989680 ;  /* 0x009896800000895d */ /* 0x002fea0003900000 */
[----:B------:R-:W1:Y:S02]  /*15dd0*/  @!P0 SYNCS.PHASECHK.TRANS64 P0, [R7+URZ], R2 ;  /* 0x00000002070085a7 */ /* 0x000e64000800007f */
[----:B-1----:R-:W-:Y:S05]  /*15de0*/  @!P0 BRA `(.L_x_11495) ;  /* 0xfffffffc00f08947 */ /* 0x002fea000383ffff */
[----:B------:R-:W-:Y:S05]  /*15df0*/  BRA `(.L_x_11549) ;  /* 0xffffffec00147947 */ /* 0x000fea000383ffff */
.L_x_11496:
[----:B-1----:R1:W2:Y:S02]  /*15e00*/  SYNCS.PHASECHK.TRANS64.TRYWAIT P0, [R3+URZ], R0 ;  /* 0x00000000030075a7 */ /* 0x0022a4000800017f */
[----:B--2---:R-:W-:Y:S05]  /*15e10*/  @!P0 NANOSLEEP.SYNCS 0x989680 ;  /* 0x009896800000895d */ /* 0x004fea0003900000 */
[----:B------:R-:W2:Y:S02]  /*15e20*/  @!P0 SYNCS.PHASECHK.TRANS64 P0, [R3+URZ], R0 ;  /* 0x00000000030085a7 */ /* 0x000ea4000800007f */
[----:B--2---:R-:W-:Y:S05]  /*15e30*/  @!P0 BRA `(.L_x_11496) ;  /* 0xfffffffc00f08947 */ /* 0x004fea000383ffff */
[----:B------:R-:W-:Y:S05]  /*15e40*/  BRA `(.L_x_11550) ;  /* 0xffffffec00087947 */ /* 0x000fea000383ffff */
.L_x_11498:
[----:B-1----:R1:W2:Y:S02]  /*15e50*/  SYNCS.PHASECHK.TRANS64.TRYWAIT P0, [R5+URZ], R2 ;  /* 0x00000002050075a7 */ /* 0x0022a4000800017f */
[----:B--2---:R-:W-:Y:S05]  /*15e60*/  @!P0 NANOSLEEP.SYNCS 0x989680 ;  /* 0x009896800000895d */ /* 0x004fea0003900000 */
[----:B------:R-:W2:Y:S02]  /*15e70*/  @!P0 SYNCS.PHASECHK.TRANS64 P0, [R5+URZ], R2 ;  /* 0x00000002050085a7 */ /* 0x000ea4000800007f */
[----:B--2---:R-:W-:Y:S05]  /*15e80*/  @!P0 BRA `(.L_x_11498) ;  /* 0xfffffffc00f08947 */ /* 0x004fea000383ffff */
[----:B------:R-:W-:Y:S05]  /*15e90*/  BRA `(.L_x_11551) ;  /* 0xffffffec000c7947 */ /* 0x000fea000383ffff */
.L_x_11552:
        /* <DEDUP_REMOVED lines=14> */
.L_x_12786:


//--------------------- .text._ZN7cutlass13device_kernelIN5flash11enable_sm90INS1_16FlashAttnFwdSm90INS1_25CollectiveMainloopFwdSm90ILi2EN4cute5tupleIJNS5_1CILi1EEES8_S8_EEENS6_IJNS7_ILi192EEENS7_ILi128EEENS7_ILi64EEEEEELi64ENS_10bfloat16_tEfNS_4arch4Sm90ELb0ELb1ELb1ELb1ELb0ELb1ELb0ELb1ELb1ELb0ELb0ELb0EEENS1_21CollectiveEpilogueFwdINS6_IJSA_SC_SB_EEES9_SE_SG_Li384ELb1ELb0ELb0ELb0EEENS1_36VarlenDynamicPersistentTileSchedulerILi192ELi128ELi384ELi32ELb0ELb0ELb1ELb1ELb0ELb1EEEEEEEEEvNT_6ParamsE --------------------------
	.section	.text._ZN7cutlass13device_kernelIN5flash11enable_sm90INS1_16FlashAttnFwdSm90INS1_25CollectiveMainloopFwdSm90ILi2EN4cute5tupleIJNS5_1CILi1EEES8_S8_EEENS6_IJNS7_ILi192EEENS7_ILi128EEENS7_ILi64EEEEEELi64ENS_10bfloat16_tEfNS_4arch4Sm90ELb0ELb1ELb1ELb1ELb0ELb1ELb0ELb1ELb1ELb0ELb0ELb0EEENS1_21CollectiveEpilogueFwdINS6_IJSA_SC_SB_EEES9_SE_SG_Li384ELb1ELb0ELb0ELb0EEENS1_36VarlenDynamicPersistentTileSchedulerILi192ELi128ELi384ELi32ELb0ELb0ELb1ELb1ELb0ELb1EEEEEEEEEvNT_6ParamsE,"ax",@progbits
	.align	128
.text._ZN7cutlass13device_kernelIN5flash11enable_sm90INS1_16FlashAttnFwdSm90INS1_25CollectiveMainloopFwdSm90ILi2EN4cute5tupleIJNS5_1CILi1EEES8_S8_EEENS6_IJNS7_ILi192EEENS7_ILi128EEENS7_ILi64EEEEEELi64ENS_10bfloat16_tEfNS_4arch4Sm90ELb0ELb1ELb1ELb1ELb0ELb1ELb0ELb1ELb1ELb0ELb0ELb0EEENS1_21CollectiveEpilogueFwdINS6_IJSA_SC_SB_EEES9_SE_SG_Li384ELb1ELb0ELb0ELb0EEENS1_36VarlenDynamicPersistentTileSchedulerILi192ELi128ELi384ELi32ELb0ELb0ELb1ELb1ELb0ELb1EEEEEEEEEvNT_6ParamsE:
        .type           _ZN7cutlass13device_kernelIN5flash11enable_sm90INS1_16FlashAttnFwdSm90INS1_25CollectiveMainloopFwdSm90ILi2EN4cute5tupleIJNS5_1CILi1EEES8_S8_EEENS6_IJNS7_ILi192EEENS7_ILi128EEENS7_ILi64EEEEEELi64ENS_10bfloat16_tEfNS_4arch4Sm90ELb0ELb1ELb1ELb1ELb0ELb1ELb0ELb1ELb1ELb0ELb0ELb0EEENS1_21CollectiveEpilogueFwdINS6_IJSA_SC_SB_EEES9_SE_SG_Li384ELb1ELb0ELb0ELb0EEENS1_36VarlenDynamicPersistentTileSchedulerILi192ELi128ELi384ELi32ELb0ELb0ELb1ELb1ELb0ELb1EEEEEEEEEvNT_6ParamsE,@function
        .size           _ZN7cutlass13device_kernelIN5flash11enable_sm90INS1_16FlashAttnFwdSm90INS1_25CollectiveMainloopFwdSm90ILi2EN4cute5tupleIJNS5_1CILi1EEES8_S8_EEENS6_IJNS7_ILi192EEENS7_ILi128EEENS7_ILi64EEEEEELi64ENS_10bfloat16_tEfNS_4arch4Sm90ELb0ELb1ELb1ELb1ELb0ELb1ELb0ELb1ELb1ELb0ELb0ELb0EEENS1_21CollectiveEpilogueFwdINS6_IJSA_SC_SB_EEES9_SE_SG_Li384ELb1ELb0ELb0ELb0EEENS1_36VarlenDynamicPersistentTileSchedulerILi192ELi128ELi384ELi32ELb0ELb0ELb1ELb1ELb0ELb1EEEEEEEEEvNT_6ParamsE,(.L_x_12787 - _ZN7cutlass13device_kernelIN5flash11enable_sm90INS1_16FlashAttnFwdSm90INS1_25CollectiveMainloopFwdSm90ILi2EN4cute5tupleIJNS5_1CILi1EEES8_S8_EEENS6_IJNS7_ILi192EEENS7_ILi128EEENS7_ILi64EEEEEELi64ENS_10bfloat16_tEfNS_4arch4Sm90ELb0ELb1ELb1ELb1ELb0ELb1ELb0ELb1ELb1ELb0ELb0ELb0EEENS1_21CollectiveEpilogueFwdINS6_IJSA_SC_SB_EEES9_SE_SG_Li384ELb1ELb0ELb0ELb0EEENS1_36VarlenDynamicPersistentTileSchedulerILi192ELi128ELi384ELi32ELb0ELb0ELb1ELb1ELb0ELb1EEEEEEEEEvNT_6ParamsE)
        .other          _ZN7cutlass13device_kernelIN5flash11enable_sm90INS1_16FlashAttnFwdSm90INS1_25CollectiveMainloopFwdSm90ILi2EN4cute5tupleIJNS5_1CILi1EEES8_S8_EEENS6_IJNS7_ILi192EEENS7_ILi128EEENS7_ILi64EEEEEELi64ENS_10bfloat16_tEfNS_4arch4Sm90ELb0ELb1ELb1ELb1ELb0ELb1ELb0ELb1ELb1ELb0ELb0ELb0EEENS1_21CollectiveEpilogueFwdINS6_IJSA_SC_SB_EEES9_SE_SG_Li384ELb1ELb0ELb0ELb0EEENS1_36VarlenDynamicPersistentTileSchedulerILi192ELi128ELi384ELi32ELb0ELb0ELb1ELb1ELb0ELb1EEEEEEEEEvNT_6ParamsE,@"STO_CUDA_ENTRY STV_DEFAULT"
_ZN7cutlass13device_kernelIN5flash11enable_sm90INS1_16FlashAttnFwdSm90INS1_25CollectiveMainloopFwdSm90ILi2EN4cute5tupleIJNS5_1CILi1EEES8_S8_EEENS6_IJNS7_ILi192EEENS7_ILi128EEENS7_ILi64EEEEEELi64ENS_10bfloat16_tEfNS_4arch4Sm90ELb0ELb1ELb1ELb1ELb0ELb1ELb0ELb1ELb1ELb0ELb0ELb0EEENS1_21CollectiveEpilogueFwdINS6_IJSA_SC_SB_EEES9_SE_SG_Li384ELb1ELb0ELb0ELb0EEENS1_36VarlenDynamicPersistentTileSchedulerILi192ELi128ELi384ELi32ELb0ELb0ELb1ELb1ELb0ELb1EEEEEEEEEvNT_6ParamsE:
        /* <DEDUP_REMOVED lines=27> */
.L_x_11554:
[----:B------:R-:W-:Y:S05]  /*01b0*/  BSYNC B0 ;  /* 0x0000000000007941 */ /* 0x000fea0003800000 */
.L_x_11553:
        /* <DEDUP_REMOVED lines=41> */
.L_x_11555:
        /* <DEDUP_REMOVED lines=22> */
.L_x_11556:
        /* <DEDUP_REMOVED lines=18> */
.L_x_11557:
        /* <DEDUP_REMOVED lines=22> */
.L_x_11558:
        /* <DEDUP_REMOVED lines=22> */
.L_x_11559:
        /* <DEDUP_REMOVED lines=8> */
.L_x_11562:
[----:B------:R-:W-:-:S08]  /*0a10*/  NOP ;  /* 0x0000000000007918 */ /* 0x000fd00000000000 */
[----:B------:R-:W0:Y:S02]  /*0a20*/  USETMAXREG.TRY_ALLOC.CTAPOOL UP0, 0xa0 ;  /* 0x000000a0000079c8 */ /* 0x000e240008000600 */
[----:B0-----:R-:W-:-:S13]  /*0a30*/  PLOP3.LUT P0, PT, PT, PT, UP0, 0x80, 0x0 ;  /* 0x000000000000781c */ /* 0x001fda0003f0f008 */
[----:B------:R-:W-:Y:S05]  /*0a40*/  @!P0 BRA `(.L_x_11562) ;  /* 0xfffffffc00f08947 */ /* 0x000fea000383ffff */
[----:B------:R-:W0:Y:S01]  /*0a50*/  S2R R0, SR_TID.X ;  /* 0x0000000000007919 */ /* 0x000e220000002100 */
[----:B------:R-:W1:Y:S01]  /*0a60*/  S2UR UR5, SR_CgaCtaId ;  /* 0x00000000000579c3 */ /* 0x000e620000008800 */
[----:B------:R-:W-:Y:S01]  /*0a70*/  UMOV UR4, 0x400 ;  /* 0x0000040000047882 */ /* 0x000fe20000000000 */
[----:B------:R-:W-:-:S06]  /*0a80*/  LOP3.LUT R22, R22, 0xefffffff, RZ, 0xc0, !PT ;  /* 0xefffffff16167812 */ /* 0x000fcc00078ec0ff */
[----:B------:R-:W-:Y:S06]  /*0a90*/  BAR.ARV 0x8, 0x1a0 ;  /* 0x0206800000007b1d */ /* 0x000fec0000002000 */
[----:B-1----:R-:W-:-:S06]  /*0aa0*/  ULEA UR4, UR5, UR4, 0x18 ;  /* 0x0000000405047291 */ /* 0x002fcc000f8ec03f */
[----:B------:R-:W-:Y:S01]  /*0ab0*/  IMAD.U32 R2, RZ, RZ, UR4 ;  /* 0x00000004ff027e24 */ /* 0x000fe2000f8e00ff */
[----:B0-----:R-:W-:Y:S01]  /*0ac0*/  SHF.R.U32.HI R0, RZ, 0x7, R0 ;  /* 0x00000007ff007819 */ /* 0x001fe20000011600 */
[----:B------:R-:W-:-:S03]  /*0ad0*/  ULDC UR4, c[0x0][0xc14] ;  /* 0x0003050000047ab9 */ /* 0x000fc60000000800 */
[----:B------:R-:W-:-:S13]  /*0ae0*/  ISETP.NE.AND P0, PT, R0, 0x1, PT ;  /* 0x000000010000780c */ /* 0x000fda0003f05270 */
[----:B------:R-:W-:Y:S01]  /*0af0*/  @P0 LOP3.LUT R22, R22, 0x10000000, RZ, 0xfc, !PT ;  /* 0x1000000016160812 */ /* 0x000fe200078efcff */
[----:B------:R-:W-:Y:S08]  /*0b00*/  @!P0 BAR.ARV 0x9, 0x100 ;  /* 0x0244000000008b1d */ /* 0x000ff00000002000 */
[----:B------:R-:W-:Y:S06]  /*0b10*/  BAR.SYNC.DEFER_BLOCKING 0x5, 0x1a0 ;  /* 0x0146800000007b1d */ /* 0x000fec0000010000 */
[----:B------:R-:W0:Y:S02]  /*0b20*/  LDS.128 R8, [R2+0x168d0] ;  /* 0x0168d00002087984 */ /* 0x000e240000000c00 */
[----:B------:R-:W-:Y:S06]  /*0b30*/  BAR.ARV 0x4, 0x1a0 ;  /* 0x0106800000007b1d */ /* 0x000fec0000002000 */
[----:B0-----:R-:W-:-:S13]  /*0b40*/  ISETP.GE.AND P0, PT, R11, UR4, PT ;  /* 0x000000040b007c0c */ /* 0x001fda000bf06270 */
[----:B------:R-:W-:Y:S05]  /*0b50*/  @P0 BRA `(.L_x_11563) ;  /* 0x000001d400780947 */ /* 0x000fea0003800000 */
[----:B------:R-:W0:Y:S01]  /*0b60*/  S2R R0, SR_TID.X ;  /* 0x0000000000007919 */ /* 0x000e220000002100 */
[----:B------:R-:W-:Y:S01]  /*0b70*/  CS2R R18, SRZ ;  /* 0x0000000000127805 */ /* 0x000fe2000001ff00 */
[----:B------:R-:W-:Y:S01]  /*0b80*/  IMAD.MOV.U32 R16, RZ, RZ, RZ ;  /* 0x000000ffff107224 */ /* 0x000fe200078e00ff */
[----:B------:R-:W-:Y:S01]  /*0b90*/  ULOP3.LUT UR37, UR36, 0x1, URZ, 0xfc, !UPT ;  /* 0x0000000124257892 */ /* 0x000fe2000f8efc3f */
[----:B0-----:R-:W-:-:S05]  /*0ba0*/  VIADD R0, R0, 0xffffff80 ;  /* 0xffffff8000007836 */ /* 0x001fca0000000000 */
[----:B------:R-:W-:-:S04]  /*0bb0*/  SHF.R.S32.HI R3, RZ, 0x1f, R0 ;  /* 0x0000001fff037819 */ /* 0x000fc80000011400 */
[CC--:B------:R-:W-:Y:S02]  /*0bc0*/  LEA.HI R5, R3.reuse, R0.reuse, RZ, 0x2 ;  /* 0x0000000003057211 */ /* 0x0c0fe400078f10ff */
[----:B------:R-:W-:Y:S02]  /*0bd0*/  LEA.HI R4, R3, R0, RZ, 0x7 ;  /* 0x0000000003047211 */ /* 0x000fe400078f38ff */
[----:B------:R-:W-:Y:S02]  /*0be0*/  SHF.R.S32.HI R17, RZ, 0x2, R5 ;  /* 0x00000002ff117819 */ /* 0x000fe40000011405 */
[----:B------:R-:W-:Y:S02]  /*0bf0*/  LOP3.LUT R5, R5, 0xfffffffc, RZ, 0xc0, !PT ;  /* 0xfffffffc05057812 */ /* 0x000fe400078ec0ff */
[----:B------:R-:W-:Y:S01]  /*0c00*/  LOP3.LUT R7, R4, 0xffffff80, RZ, 0xc0, !PT ;  /* 0xffffff8004077812 */ /* 0x000fe200078ec0ff */
[----:B------:R-:W-:Y:S02]  /*0c10*/  VIADD R12, R17, 0x60 ;  /* 0x00000060110c7836 */ /* 0x000fe40000000000 */
[----:B------:R-:W-:-:S02]  /*0c20*/  IMAD.IADD R13, R0, 0x1, -R5 ;  /* 0x00000001000d7824 */ /* 0x000fc400078e0a05 */
[----:B------:R-:W-:Y:S01]  /*0c30*/  IMAD.SHL.U32 R5, R12, 0x40, RZ ;  /* 0x000000400c057824 */ /* 0x000fe200078e00ff */
[----:B------:R-:W-:Y:S01]  /*0c40*/  SHF.R.S32.HI R8, RZ, 0x1f, R12 ;  /* 0x0000001fff087819 */ /* 0x000fe2000001140c */
[----:B------:R-:W-:Y:S01]  /*0c50*/  IMAD.SHL.U32 R4, R13, 0x8, RZ ;  /* 0x000000080d047824 */ /* 0x000fe200078e00ff */
[----:B------:R0:W-:Y:S01]  /*0c60*/  STL [R1+0x3c], R13 ;  /* 0x00003c0d01007387 */ /* 0x0001e20000100800 */
[----:B------:R-:W-:Y:S01]  /*0c70*/  IMAD.IADD R7, R0, 0x1, -R7 ;  /* 0x0000000100077824 */ /* 0x000fe200078e0a07 */
[----:B------:R-:W-:Y:S02]  /*0c80*/  LEA.HI R8, R8, R12, RZ, 0x3 ;  /* 0x0000000c08087211 */ /* 0x000fe400078f18ff */
[----:B------:R-:W-:Y:S02]  /*0c90*/  LOP3.LUT R5, R5, 0x1c0, RZ, 0xc0, !PT ;  /* 0x000001c005057812 */ /* 0x000fe400078ec0ff */
[----:B------:R-:W-:Y:S01]  /*0ca0*/  LEA.HI R0, R3, R0, RZ, 0x5 ;  /* 0x0000000003007211 */ /* 0x000fe200078f28ff */
[----:B------:R-:W-:Y:S01]  /*0cb0*/  IMAD.SHL.U32 R8, R8, 0x40, RZ ;  /* 0x0000004008087824 */ /* 0x000fe200078e00ff */
[----:B------:R-:W-:-:S02]  /*0cc0*/  LOP3.LUT R4, R5, 0x38, R4, 0xf8, !PT ;  /* 0x0000003805047812 */ /* 0x000fc400078ef804 */
[----:B------:R-:W-:Y:S02]  /*0cd0*/  SHF.R.U32.HI R5, RZ, 0x3, R5 ;  /* 0x00000003ff057819 */ /* 0x000fe40000011605 */
[----:B------:R-:W-:Y:S02]  /*0ce0*/  LOP3.LUT R12, R8, 0xfffffe00, RZ, 0xc0, !PT ;  /* 0xfffffe00080c7812 */ /* 0x000fe400078ec0ff */
[----:B------:R-:W-:Y:S02]  /*0cf0*/  SHF.R.S32.HI R3, RZ, 0x5, R0 ;  /* 0x00000005ff037819 */ /* 0x000fe40000011400 */
[----:B------:R-:W-:Y:S01]  /*0d00*/  LOP3.LUT R5, R12, R4, R5, 0xf6, !PT ;  /* 0x000000040c057212 */ /* 0x000fe200078ef605 */
[----:B------:R0:W-:Y:S01]  /*0d10*/  STL [R1+0x28], R12 ;  /* 0x0000280c01007387 */ /* 0x0001e20000100800 */
[----:B------:R-:W-:-:S03]  /*0d20*/  SHF.R.S32.HI R6, RZ, 0x1f, R7 ;  /* 0x0000001fff067819 */ /* 0x000fc60000011407 */
[----:B------:R0:W-:Y:S01]  /*0d30*/  STL [R1+0x14], R9 ;  /* 0x0000140901007387 */ /* 0x0001e20000100800 */
[----:B------:R-:W-:Y:S01]  /*0d40*/  IMAD R0, R5, 0x2, R2 ;  /* 0x0000000205007824 */ /* 0x000fe200078e0202 */
[----:B------:R-:W-:Y:S02]  /*0d50*/  LEA.HI R6, R6, R7, RZ, 0x2 ;  /* 0x0000000706067211 */ /* 0x000fe400078f10ff */
[----:B------:R0:W-:Y:S02]  /*0d60*/  STL [R1+0x18], R10 ;  /* 0x0000180a01007387 */ /* 0x0001e40000100800 */
[----:B------:R-:W-:Y:S02]  /*0d70*/  LOP3.LUT R6, R6, 0x7ffffffc, RZ, 0xc0, !PT ;  /* 0x7ffffffc06067812 */ /* 0x000fe400078ec0ff */
[----:B------:R0:W-:Y:S03]  /*0d80*/  STL [R1+0x1c], R11 ;  /* 0x00001c0b01007387 */ /* 0x0001e60000100800 */
[----:B------:R-:W-:Y:S01]  /*0d90*/  IMAD.IADD R155, R7, 0x1, -R6 ;  /* 0x00000001079b7824 */ /* 0x000fe200078e0a06 */
[----:B------:R0:W-:Y:S04]  /*0da0*/  STL [R1+0x34], RZ ;  /* 0x000034ff01007387 */ /* 0x0001e80000100800 */
[----:B------:R0:W-:Y:S04]  /*0db0*/  STL [R1], RZ ;  /* 0x000000ff01007387 */ /* 0x0001e80000100800 */
[----:B------:R0:W-:Y:S02]  /*0dc0*/  STL [R1+0x40], R0 ;  /* 0x0000400001007387 */ /* 0x0001e40000100800 */
.L_x_11777:
[----:B------:R-:W2:Y:S01]  /*0dd0*/  LDL R34, [R1+0x1c] ;  /* 0x00001c0001227983 */ /* 0x000ea20000100800 */
[----:B------:R-:W-:Y:S05]  /*0de0*/  YIELD ;  /* 0x0000000000007946 */ /* 0x000fea0003800000 */
[----:B------:R-:W-:Y:S01]  /*0df0*/  ULDC.64 UR4, c[0x0][0xa28] ;  /* 0x00028a0000047ab9 */ /* 0x000fe20000000a00 */
[----:B-1-345:R-:W2:Y:S01]  /*0e00*/  LDC.64 R6, c[0x0][0xa08] ;  /* 0x00028200ff067b82 */ /* 0x03aea20000000a00 */
        /* <DEDUP_REMOVED lines=43> */
.L_x_11564:
        /* <DEDUP_REMOVED lines=13> */
.L_x_11565:
[----:B------:R-:W-:Y:S05]  /*1190*/  @!P0 BRA `(.L_x_11566) ;  /* 0x00000000000c8947 */ /* 0x000fea0003800000 */
[----:B-1----:R-:W3:Y:S04]  /*11a0*/  LDG.E R4, desc[UR38][R10.64] ;  /* 0x000000260a047981 */ /* 0x002ee8000c1e1900 */
[----:B------:R-:W3:Y:S02]  /*11b0*/  LDG.E R31, desc[UR38][R10.64+0x4] ;  /* 0x000004260a1f7981 */ /* 0x000ee4000c1e1900 */
[----:B---3--:R-:W-:-:S07]  /*11c0*/  IMAD.IADD R31, R31, 0x1, -R4 ;  /* 0x000000011f1f7824 */ /* 0x008fce00078e0a04 */
.L_x_11566:
        /* <DEDUP_REMOVED lines=40> */
.L_x_11569:
[----:B------:R-:W-:-:S13]  /*1450*/  ISETP.NE.AND P0, PT, R11, 0x1, PT ;  /* 0x000000010b00780c */ /* 0x000fda0003f05270 */
[----:B------:R-:W1:Y:S02]  /*1460*/  @P0 LDC.64 R4, c[0x0][0x9e8] ;  /* 0x00027a00ff040b82 */ /* 0x000e640000000a00 */
[----:B-1----:R-:W-:-:S05]  /*1470*/  @P0 IMAD.HI.U32 R4, R3, R4, RZ ;  /* 0x0000000403040227 */ /* 0x002fca00078e00ff */
[----:B------:R-:W-:-:S07]  /*1480*/  @P0 SHF.R.U32.HI R3, RZ, R5, R4 ;  /* 0x00000005ff030219 */ /* 0x000fce0000011604 */
.L_x_11570:
[----:B------:R-:W-:Y:S05]  /*1490*/  BSYNC B0 ;  /* 0x0000000000007941 */ /* 0x000fea0003800000 */
.L_x_11568:
[----:B------:R-:W-:-:S05]  /*14a0*/  IMAD R3, R3, R11, R11 ;  /* 0x0000000b03037224 */ /* 0x000fca00078e020b */
[----:B------:R-:W-:-:S07]  /*14b0*/  VIMNMX R0, R0, R3, PT ;  /* 0x0000000300007248 */ /* 0x000fce0003fe0100 */
.L_x_11567:
        /* <DEDUP_REMOVED lines=15> */
.L_x_11573:
[----:B------:R-:W-:Y:S01]  /*15b0*/  ISETP.NE.AND P0, PT, R11, 0x1, PT ;  /* 0x000000010b00780c */ /* 0x000fe20003f05270 */
[----:B------:R-:W-:-:S12]  /*15c0*/  IMAD.MOV.U32 R4, RZ, RZ, R27 ;  /* 0x000000ffff047224 */ /* 0x000fd800078e001b */
[----:B------:R-:W1:Y:S02]  /*15d0*/  @P0 LDC.64 R6, c[0x0][0x9e8] ;  /* 0x00027a00ff060b82 */ /* 0x000e640000000a00 */
[----:B-1----:R-:W-:-:S05]  /*15e0*/  @P0 IMAD.HI.U32 R6, R27, R6, RZ ;  /* 0x000000061b060227 */ /* 0x002fca00078e00ff */
[----:B------:R-:W-:-:S07]  /*15f0*/  @P0 SHF.R.U32.HI R4, RZ, R7, R6 ;  /* 0x00000007ff040219 */ /* 0x000fce0000011606 */
.L_x_11574:
[----:B------:R-:W-:Y:S05]  /*1600*/  BSYNC B0 ;  /* 0x0000000000007941 */ /* 0x000fea0003800000 */
.L_x_11572:
[----:B------:R-:W-:-:S05]  /*1610*/  IMAD R4, R4, R11, RZ ;  /* 0x0000000b04047224 */ /* 0x000fca00078e02ff */
[----:B------:R-:W-:-:S07]  /*1620*/  VIMNMX R3, R3, R4, !PT ;  /* 0x0000000403037248 */ /* 0x000fce0007fe0100 */
.L_x_11571:
        /* <DEDUP_REMOVED lines=43> */
.L_x_11577:
[----:B------:R-:W-:Y:S05]  /*18e0*/  BSYNC B6 ;  /* 0x0000000000067941 */ /* 0x000fea0003800000 */
.L_x_11576:
        /* <DEDUP_REMOVED lines=20> */
.L_x_11579:
[----:B------:R-:W-:Y:S05]  /*1a30*/  BSYNC B6 ;  /* 0x0000000000067941 */ /* 0x000fea0003800000 */
.L_x_11578:
[----:B------:R-:W-:Y:S01]  /*1a40*/  ULDC.64 UR4, c[0x0][0x9f8] ;  /* 0x00027e0000047ab9 */ /* 0x000fe20000000a00 */
[----:B------:R-:W-:Y:S01]  /*1a50*/  IMAD.MOV.U32 R3, RZ, RZ, R34 ;  /* 0x000000ffff037224 */ /* 0x000fe200078e0022 */
[----:B------:R-:W-:Y:S01]  /*1a60*/  ISETP.NE.U32.AND P0, PT, RZ, UR4, PT ;  /* 0x00000004ff007c0c */ /* 0x000fe2000bf05070 */
[----:B------:R-:W3:Y:S01]  /*1a70*/  LDL R20, [R1+0x3c] ;  /* 0x00003c0001147983 */ /* 0x000ee20000100800 */
[----:B------:R-:W1:Y:S08]  /*1a80*/  LDC R0, c[0x0][0x428] ;  /* 0x00010a00ff007b82 */ /* 0x000e700000000800 */
[----:B------:R-:W4:Y:S01]  /*1a90*/  LDC.64 R4, c[0x0][0x2f0] ;  /* 0x0000bc00ff047b82 */ /* 0x000f220000000a00 */
[----:B------:R-:W-:Y:S01]  /*1aa0*/  ISETP.NE.AND.EX P0, PT, RZ, UR5, PT, P0 ;  /* 0x00000005ff007c0c */ /* 0x000fe2000bf05300 */
[----:B------:R-:W0:Y:S01]  /*1ab0*/  S2R R21, SR_TID.X ;  /* 0x0000000000157919 */ /* 0x000e220000002100 */
[----:B--2---:R-:W-:Y:S01]  /*1ac0*/  IMAD.MOV.U32 R13, RZ, RZ, R33 ;  /* 0x000000ffff0d7224 */ /* 0x004fe200078e0021 */
[----:B------:R-:W-:Y:S01]  /*1ad0*/  ULDC.64 UR6, c[0x0][0xa08] ;  /* 0x0002820000067ab9 */ /* 0x000fe20000000a00 */
[----:B------:R-:W-:Y:S01]  /*1ae0*/  ULDC.64 UR4, c[0x0][0x2f8] ;  /* 0x0000be0000047ab9 */ /* 0x000fe20000000a00 */
[----:B------:R-:W-:-:S02]  /*1af0*/  SHF.R.S32.HI R84, RZ, 0x1f, R17 ;  /* 0x0000001fff547819 */ /* 0x000fc40000011411 */
[----:B------:R-:W2:Y:S08]  /*1b00*/  LDC R71, c[0x0][0x3d4] ;  /* 0x0000f500ff477b82 */ /* 0x000eb00000000800 */
[----:B------:R-:W0:Y:S02]  /*1b10*/  @P0 LDC.64 R6, c[0x0][0x9f8] ;  /* 0x00027e00ff060b82 */ /* 0x000e240000000a00 */
[----:B0-----:R-:W-:-:S05]  /*1b20*/  @P0 IMAD.WIDE R6, R34, 0x4, R6 ;  /* 0x0000000422060825 */ /* 0x001fca00078e0206 */
[----:B------:R4:W2:Y:S01]  /*1b30*/  @P0 LDG.E R3, desc[UR38][R6.64] ;  /* 0x0000002606030981 */ /* 0x0008a2000c1e1900 */
[----:B------:R-:W-:Y:S01]  /*1b40*/  SHF.R.U32.HI R38, RZ, 0x7, R21 ;  /* 0x00000007ff267819 */ /* 0x000fe20000011615 */
[----:B------:R-:W-:Y:S01]  /*1b50*/  IMAD.IADD R34, R32, 0x1, R31 ;  /* 0x0000000120227824 */ /* 0x000fe200078e021f */
[----:B-1----:R-:W-:Y:S01]  /*1b60*/  ISETP.NE.AND P0, PT, R0, 0x1, PT ;  /* 0x000000010000780c */ /* 0x002fe20003f05270 */
[----:B------:R-:W-:Y:S01]  /*1b70*/  VIADD R14, R21, 0xffffff80 ;  /* 0xffffff80150e7836 */ /* 0x000fe20000000000 */
[C---:B------:R-:W-:Y:S01]  /*1b80*/  ISETP.NE.AND P6, PT, R38.reuse, 0x1, PT ;  /* 0x000000012600780c */ /* 0x040fe20003fc5270 */
[----:B------:R-:W-:Y:S01]  /*1b90*/  VIADD R74, R38, 0x8 ;  /* 0x00000008264a7836 */ /* 0x000fe20000000000 */
[----:B------:R-:W-:Y:S01]  /*1ba0*/  SHF.R.S32.HI R37, RZ, 0x1f, R34 ;  /* 0x0000001fff257819 */ /* 0x000fe20000011422 */
[----:B------:R-:W2:Y:S01]  /*1bb0*/  LDL R38, [R1+0x28] ;  /* 0x0000280001267983 */ /* 0x000ea20000100800 */
[----:B------:R-:W-:Y:S01]  /*1bc0*/  SHF.R.S32.HI R21, RZ, 0x1f, R14 ;  /* 0x0000001fff157819 */ /* 0x000fe2000001140e */
[----:B----4-:R-:W-:Y:S01]  /*1bd0*/  IMAD.WIDE.U32 R6, R34, R4, RZ ;  /* 0x0000000422067225 */ /* 0x010fe200078e00ff */
[----:B------:R-:W-:-:S02]  /*1be0*/  SHF.L.U64.HI R80, R4, 0x7, R5 ;  /* 0x0000000704507819 */ /* 0x000fc40000010205 */
[----:B------:R-:W-:Y:S01]  /*1bf0*/  LEA.HI R36, R21, R14, RZ, 0x2 ;  /* 0x0000000e15247211 */ /* 0x000fe200078f10ff */
[----:B------:R-:W-:Y:S02]  /*1c00*/  IMAD R8, R37, R4, RZ ;  /* 0x0000000425087224 */ /* 0x000fe400078e02ff */
[----:B------:R-:W0:Y:S01]  /*1c10*/  @P0 LDC R0, c[0x0][0x42c] ;  /* 0x00010b00ff000b82 */ /* 0x000e220000000800 */
[----:B------:R-:W-:Y:S01]  /*1c20*/  IMAD.SHL.U32 R79, R4, 0x80, RZ ;  /* 0x00000080044f7824 */ /* 0x000fe200078e00ff */
[----:B------:R-:W-:Y:S01]  /*1c30*/  SHF.R.S32.HI R36, RZ, 0x1f, R36 ;  /* 0x0000001fff247819 */ /* 0x000fe20000011424 */
[----:B------:R-:W-:-:S03]  /*1c40*/  VIADD R39, R17, 0x60 ;  /* 0x0000006011277836 */ /* 0x000fc60000000000 */
[----:B------:R-:W-:Y:S01]  /*1c50*/  LEA.HI R36, R36, R17, RZ, 0x3 ;  /* 0x0000001124247211 */ /* 0x000fe200078f18ff */
[----:B------:R-:W-:Y:S01]  /*1c60*/  IMAD.SHL.U32 R73, R39, 0x40, RZ ;  /* 0x0000004027497824 */ /* 0x000fe200078e00ff */
[----:B------:R-:W1:Y:S01]  /*1c70*/  @P0 LDC R9, c[0x0][0x430] ;  /* 0x00010c00ff090b82 */ /* 0x000e620000000800 */
[----:B0-----:R-:W-:-:S05]  /*1c80*/  @P0 IMAD.HI.U32 R0, R33, R0, RZ ;  /* 0x0000000021000227 */ /* 0x001fca00078e00ff */
[----:B-1----:R-:W-:Y:S01]  /*1c90*/  @P0 SHF.R.U32.HI R13, RZ, R9, R0 ;  /* 0x00000009ff0d0219 */ /* 0x002fe20000011600 */
        /* <DEDUP_REMOVED lines=9> */
[----:B------:R-:W-:Y:S02]  /*1d30*/  IMAD.IADD R7, R7, 0x1, R9 ;  /* 0x0000000107077824 */ /* 0x000fe400078e0209 */
[----:B------:R-:W0:Y:S01]  /*1d40*/  LDC.64 R8, c[0x0][0x3d8] ;  /* 0x0000f600ff087b82 */ /* 0x000e220000000a00 */
[----:B------:R-:W-:-:S05]  /*1d50*/  LOP3.LUT R36, R36, 0xfffffff8, RZ, 0xc0, !PT ;  /* 0xfffffff824247812 */ /* 0x000fca00078ec0ff */
[----:B------:R-:W-:-:S04]  /*1d60*/  IMAD.IADD R85, R17, 0x1, -R36 ;  /* 0x0000000111557824 */ /* 0x000fc800078e0a24 */
[----:B------:R-:W-:Y:S01]  /*1d70*/  IMAD.SHL.U32 R66, R85, 0x40, RZ ;  /* 0x0000004055427824 */ /* 0x000fe200078e00ff */
[----:B------:R-:W-:-:S04]  /*1d80*/  LOP3.LUT R73, R73, 0x1c0, RZ, 0xc0, !PT ;  /* 0x000001c049497812 */ /* 0x000fc800078ec0ff */
[----:B------:R-:W-:Y:S02]  /*1d90*/  LOP3.LUT R66, R66, 0x1c0, RZ, 0xc0, !PT ;  /* 0x000001c042427812 */ /* 0x000fe400078ec0ff */
[----:B------:R-:W-:Y:S02]  /*1da0*/  SHF.R.U32.HI R70, RZ, 0x3, R73 ;  /* 0x00000003ff467819 */ /* 0x000fe40000011649 */
[----:B------:R-:W-:Y:S02]  /*1db0*/  LOP3.LUT R22, R22, 0xfffffffb, RZ, 0xc0, !PT ;  /* 0xfffffffb16167812 */ /* 0x000fe400078ec0ff */
[C---:B0-----:R-:W-:Y:S01]  /*1dc0*/  SHF.L.U64.HI R78, R8.reuse, 0x7, R9 ;  /* 0x00000007084e7819 */ /* 0x041fe20000010209 */
[----:B------:R-:W-:Y:S02]  /*1dd0*/  IMAD.SHL.U32 R77, R8, 0x80, RZ ;  /* 0x00000080084d7824 */ /* 0x000fe400078e00ff */
[C---:B---3--:R-:W-:Y:S02]  /*1de0*/  IMAD.SHL.U32 R64, R20.reuse, 0x8, RZ ;  /* 0x0000000814407824 */ /* 0x048fe400078e00ff */
[----:B------:R-:W-:-:S03]  /*1df0*/  IMAD.SHL.U32 R60, R20, 0x4, RZ ;  /* 0x00000004143c7824 */ /* 0x000fc600078e00ff */
[----:B------:R-:W-:Y:S02]  /*1e00*/  SHF.R.S32.HI R65, RZ, 0x1f, R64 ;  /* 0x0000001fff417819 */ /* 0x000fe40000011440 */
[----:B------:R-:W-:Y:S01]  /*1e10*/  SHF.R.S32.HI R61, RZ, 0x1f, R60 ;  /* 0x0000001fff3d7819 */ /* 0x000fe2000001143c */
[----:B------:R-:W-:Y:S01]  /*1e20*/  IMAD.WIDE.U32 R10, R17, R4, R64 ;  /* 0x00000004110a7225 */ /* 0x000fe200078e0040 */
[----:B--2---:R-:W-:Y:S02]  /*1e30*/  SEL R59, R3, RZ, !P0 ;  /* 0x000000ff033b7207 */ /* 0x004fe40004000000 */
[----:B------:R-:W-:-:S03]  /*1e40*/  SHF.R.S32.HI R0, RZ, 0x1f, R3 ;  /* 0x0000001fff007819 */ /* 0x000fc60000011403 */
[----:B------:R-:W-:Y:S01]  /*1e50*/  IMAD.WIDE.U32 R62, R59, UR4, R6 ;  /* 0x000000043b3e7c25 */ /* 0x000fe2000f8e0006 */
[----:B------:R-:W-:Y:S01]  /*1e60*/  SEL R15, R0, RZ, !P0 ;  /* 0x000000ff000f7207 */ /* 0x000fe20004000000 */
[----:B------:R-:W0:Y:S01]  /*1e70*/  LDC.64 R6, c[0x0][0x3e8] ;  /* 0x0000fa00ff067b82 */ /* 0x000e220000000a00 */
[----:B------:R-:W-:-:S03]  /*1e80*/  IADD3 R82, P0, R62, R10, RZ ;  /* 0x0000000a3e527210 */ /* 0x000fc60007f1e0ff */
[----:B------:R-:W-:-:S04]  /*1e90*/  IMAD R0, R15, UR4, RZ ;  /* 0x000000040f007c24 */ /* 0x000fc8000f8e02ff */
[----:B------:R-:W-:Y:S01]  /*1ea0*/  IMAD R83, R59, UR5, R0 ;  /* 0x000000053b537c24 */ /* 0x000fe2000f8e0200 */
[----:B------:R-:W-:Y:S05]  /*1eb0*/  @!P6 WARPSYNC.ALL ;  /* 0x000000000000e948 */ /* 0x000fea0003800000 */
[----:B------:R-:W-:Y:S01]  /*1ec0*/  ULDC.64 UR4, c[0x0][0x320] ;  /* 0x0000c80000047ab9 */ /* 0x000fe20000000a00 */
[----:B------:R-:W-:Y:S02]  /*1ed0*/  IMAD R0, R84, R4, RZ ;  /* 0x0000000454007224 */ /* 0x000fe400078e02ff */
[----:B------:R-:W-:Y:S02]  /*1ee0*/  IMAD R12, R12, UR4, RZ ;  /* 0x000000040c0c7c24 */ /* 0x000fe4000f8e02ff */
[----:B------:R-:W-:-:S02]  /*1ef0*/  IMAD R0, R17, R5, R0 ;  /* 0x0000000511007224 */ /* 0x000fc400078e0200 */
[C---:B------:R-:W-:Y:S02]  /*1f00*/  IMAD R3, R13.reuse, UR5, R12 ;  /* 0x000000050d037c24 */ /* 0x040fe4000f8e020c */
[----:B------:R-:W-:Y:S01]  /*1f10*/  IMAD.WIDE.U32 R12, R13, UR4, R64 ;  /* 0x000000040d0c7c25 */ /* 0x000fe2000f8e0040 */
[----:B------:R-:W-:Y:S01]  /*1f20*/  ULDC.64 UR4, c[0x0][0x328] ;  /* 0x0000ca0000047ab9 */ /* 0x000fe20000000a00 */
[----:B0-----:R-:W-:Y:S02]  /*1f30*/  SHF.L.U64.HI R76, R6, 0x7, R7 ;  /* 0x00000007064c7819 */ /* 0x001fe40000010207 */
[----:B------:R-:W-:Y:S02]  /*1f40*/  IMAD.IADD R13, R13, 0x1, R3 ;  /* 0x000000010d0d7824 */ /* 0x000fe400078e0203 */
[----:B------:R-:W-:Y:S02]  /*1f50*/  IMAD R3, R15, UR4, RZ ;  /* 0x000000040f037c24 */ /* 0x000fe4000f8e02ff */
[----:B------:R-:W-:-:S02]  /*1f60*/  IMAD R14, R84, R6, RZ ;  /* 0x00000006540e7224 */ /* 0x000fc400078e02ff */
[----:B------:R-:W-:Y:S02]  /*1f70*/  IMAD.IADD R83, R63, 0x1, R83 ;  /* 0x000000013f537824 */ /* 0x000fe400078e0253 */
[C---:B------:R-:W-:Y:S02]  /*1f80*/  IMAD R35, R59.reuse, UR5, R3 ;  /* 0x000000053b237c24 */ /* 0x040fe4000f8e0203 */
[----:B------:R-:W-:Y:S01]  /*1f90*/  IMAD.WIDE.U32 R58, R59, UR4, R12 ;  /* 0x000000043b3a7c25 */ /* 0x000fe2000f8e000c */
[----:B------:R-:W-:Y:S01]  /*1fa0*/  IADD3.X R81, R83, R11, R0, P0, !PT ;  /* 0x0000000b53517210 */ /* 0x000fe200007fe400 */
[----:B------:R-:W-:Y:S01]  /*1fb0*/  ULDC UR4, c[0x0][0x2e4] ;  /* 0x0000b90000047ab9 */ /* 0x000fe20000000800 */
[----:B------:R-:W-:Y:S01]  /*1fc0*/  ISETP.GE.AND P0, PT, R64, R71, PT ;  /* 0x000000474000720c */ /* 0x000fe20003f06270 */
[C---:B------:R-:W-:Y:S02]  /*1fd0*/  IMAD R33, R17.reuse, R7, R14 ;  /* 0x0000000711217224 */ /* 0x040fe400078e020e */
[----:B------:R-:W-:Y:S01]  /*1fe0*/  IMAD.WIDE.U32 R12, R17, R6, R60 ;  /* 0x00000006110c7225 */ /* 0x000fe200078e003c */
[----:B------:R-:W-:-:S03]  /*1ff0*/  SEL R3, R71, RZ, P0 ;  /* 0x000000ff47037207 */ /* 0x000fc60000000000 */
[----:B------:R-:W-:-:S04]  /*2000*/  IMAD.WIDE.U32 R20, R17, R6, R64 ;  /* 0x0000000611147225 */ /* 0x000fc800078e0040 */
[-C--:B------:R-:W-:Y:S02]  /*2010*/  IMAD R0, R84, R8.reuse, RZ ;  /* 0x0000000854007224 */ /* 0x080fe400078e02ff */
[----:B------:R-:W-:Y:S02]  /*2020*/  IMAD.IADD R13, R13, 0x1, R33 ;  /* 0x000000010d0d7824 */ /* 0x000fe400078e0221 */
[----:B------:R-:W-:Y:S01]  /*2030*/  IMAD.IADD R33, R33, 0x1, R21 ;  /* 0x0000000121217824 */ /* 0x000fe200078e0215 */
[----:B-----5:R-:W-:Y:S01]  /*2040*/  SHF.R.S32.HI R21, RZ, 0x1f, R23 ;  /* 0x0000001fff157819 */ /* 0x020fe20000011417 */
[C---:B------:R-:W-:Y:S02]  /*2050*/  IMAD R31, R17.reuse, R9, R0 ;  /* 0x00000009111f7224 */ /* 0x040fe400078e0200 */
[----:B------:R-:W-:-:S04]  /*2060*/  IMAD.WIDE.U32 R14, R17, R8, R64 ;  /* 0x00000008110e7225 */ /* 0x000fc800078e0040 */
[----:B------:R-:W-:-:S04]  /*2070*/  IMAD.WIDE.U32 R10, R17, R8, R60 ;  /* 0x00000008110a7225 */ /* 0x000fc800078e003c */
[----:B------:R-:W-:Y:S02]  /*2080*/  IMAD.MOV.U32 R32, RZ, RZ, R20 ;  /* 0x000000ffff207224 */ /* 0x000fe400078e0014 */
[----:B------:R-:W-:Y:S02]  /*2090*/  IMAD R20, R21, R8, RZ ;  /* 0x0000000815147224 */ /* 0x000fe400078e02ff */
[----:B------:R-:W-:Y:S02]  /*20a0*/  IMAD.IADD R15, R31, 0x1, R15 ;  /* 0x000000011f0f7824 */ /* 0x000fe400078e020f */
[----:B------:R-:W-:Y:S02]  /*20b0*/  IMAD.IADD R11, R11, 0x1, R31 ;  /* 0x000000010b0b7824 */ /* 0x000fe400078e021f */
[----:B------:R-:W-:Y:S02]  /*20c0*/  IMAD R31, R23, R9, R20 ;  /* 0x00000009171f7224 */ /* 0x000fe400078e0214 */
[----:B------:R-:W-:-:S02]  /*20d0*/  IMAD R4, R21, R6, RZ ;  /* 0x0000000615047224 */ /* 0x000fc400078e02ff */
[----:B------:R-:W-:-:S04]  /*20e0*/  IMAD.WIDE.U32 R20, R23, R8, R14 ;  /* 0x0000000817147225 */ /* 0x000fc800078e000e */
[----:B------:R-:W-:-:S04]  /*20f0*/  IMAD.WIDE.U32 R14, R23, R6, R12 ;  /* 0x00000006170e7225 */ /* 0x000fc800078e000c */
[----:B------:R-:W-:-:S04]  /*2100*/  IMAD.WIDE.U32 R12, R23, R6, R32 ;  /* 0x00000006170c7225 */ /* 0x000fc800078e0020 */
[----:B------:R-:W-:Y:S02]  /*2110*/  IMAD.SHL.U32 R75, R6, 0x80, RZ ;  /* 0x00000080064b7824 */ /* 0x000fe400078e00ff */
[----:B------:R-:W0:Y:S01]  /*2120*/  S2R R6, SR_TID.X ;  /* 0x0000000000067919 */ /* 0x000e220000002100 */
[----:B------:R-:W-:Y:S02]  /*2130*/  IMAD.IADD R3, R64, 0x1, R3 ;  /* 0x0000000140037824 */ /* 0x000fe400078e0203 */
[----:B------:R-:W-:Y:S01]  /*2140*/  IMAD.WIDE.U32 R56, R23, R8, R10 ;  /* 0x0000000817387225 */ /* 0x000fe200078e000a */
[----:B------:R-:W-:Y:S02]  /*2150*/  IADD3 R10, P1, R17, R34, RZ ;  /* 0x00000022110a7210 */ /* 0x000fe40007f3e0ff */
[----:B------:R-:W-:Y:S01]  /*2160*/  SHF.R.S32.HI R0, RZ, 0x1f, R3 ;  /* 0x0000001fff007819 */ /* 0x000fe20000011403 */
[----:B------:R-:W-:Y:S02]  /*2170*/  IMAD R5, R23, R7, R4 ;  /* 0x0000000717057224 */ /* 0x000fe400078e0204 */
[----:B------:R-:W-:Y:S01]  /*2180*/  IMAD.X R11, R84, 0x1, R37, P1 ;  /* 0x00000001540b7824 */ /* 0x000fe200008e0625 */
[----:B------:R-:W-:-:S02]  /*2190*/  LEA.HI R0, R0, R3, RZ, 0x3 ;  /* 0x0000000300007211 */ /* 0x000fc400078f18ff */
[----:B------:R-:W-:Y:S02]  /*21a0*/  LOP3.LUT P1, RZ, R85, 0x4, RZ, 0xc0, !PT ;  /* 0x0000000455ff7812 */ /* 0x000fe4000782c0ff */
[--C-:B------:R-:W-:Y:S02]  /*21b0*/  SHF.R.S32.HI R69, RZ, 0x3, R0.reuse ;  /* 0x00000003ff457819 */ /* 0x100fe40000011400 */
[----:B------:R-:W-:Y:S02]  /*21c0*/  LOP3.LUT R68, R0, 0xfffffff8, RZ, 0xc0, !PT ;  /* 0xfffffff800447812 */ /* 0x000fe400078ec0ff */
[----:B------:R-:W-:Y:S02]  /*21d0*/  LOP3.LUT R3, R73, 0x38, R0, 0xf8, !PT ;  /* 0x0000003849037812 */ /* 0x000fe400078ef800 */
[----:B------:R-:W-:Y:S02]  /*21e0*/  SHF.R.U32.HI R7, RZ, 0x3, R66 ;  /* 0x00000003ff077819 */ /* 0x000fe40000011642 */
[----:B------:R-:W-:Y:S01]  /*21f0*/  LOP3.LUT R0, R66, 0x38, R0, 0xf8, !PT ;  /* 0x0000003842007812 */ /* 0x000fe200078ef800 */
[----:B0-----:R-:W-:-:S02]  /*2200*/  VIADD R32, R6, 0xffffff80 ;  /* 0xffffff8006207836 */ /* 0x001fc40000000000 */
[----:B------:R-:W-:-:S03]  /*2210*/  VIADD R33, R6, 0xffffff80 ;  /* 0xffffff8006217836 */ /* 0x000fc60000000000 */
[----:B------:R-:W-:Y:S02]  /*2220*/  SHF.R.S32.HI R32, RZ, 0x1f, R32 ;  /* 0x0000001fff207819 */ /* 0x000fe40000011420 */
[----:B------:R-:W-:Y:S02]  /*2230*/  LOP3.LUT R4, R66, 0x18, R64, 0xf8, !PT ;  /* 0x0000001842047812 */ /* 0x000fe400078ef840 */
[----:B------:R-:W-:Y:S02]  /*2240*/  LEA.HI R32, R32, R33, RZ, 0x5 ;  /* 0x0000002120207211 */ /* 0x000fe400078f28ff */
[----:B------:R-:W-:Y:S01]  /*2250*/  LOP3.LUT R3, R3, R70, RZ, 0x3c, !PT ;  /* 0x0000004603037212 */ /* 0x000fe200078e3cff */
[----:B------:R-:W-:Y:S01]  /*2260*/  VIADD R72, R64, 0x20 ;  /* 0x0000002040487836 */ /* 0x000fe20000000000 */
[----:B------:R-:W-:Y:S02]  /*2270*/  SHF.R.S32.HI R32, RZ, 0x5, R32 ;  /* 0x00000005ff207819 */ /* 0x000fe40000011420 */
[----:B------:R-:W-:-:S02]  /*2280*/  LOP3.LUT R0, R0, R7, RZ, 0x3c, !PT ;  /* 0x0000000700007212 */ /* 0x000fc400078e3cff */
[----:B------:R-:W-:Y:S01]  /*2290*/  LOP3.LUT R4, R4, R7, RZ, 0x3c, !PT ;  /* 0x0000000704047212 */ /* 0x000fe200078e3cff */
[----:B------:R-:W-:Y:S02]  /*22a0*/  IMAD.IADD R9, R15, 0x1, R5 ;  /* 0x000000010f097824 */ /* 0x000fe400078e0205 */
[----:B------:R-:W-:Y:S01]  /*22b0*/  IMAD.IADD R8, R5, 0x1, R13 ;  /* 0x0000000105087824 */ /* 0x000fe200078e020d */
[----:B------:R-:W-:Y:S01]  /*22c0*/  @P1 LOP3.LUT R22, R22, 0x4, RZ, 0xfc, !PT ;  /* 0x0000000416161812 */ /* 0x000fe200078efcff */
[----:B------:R-:W-:Y:S01]  /*22d0*/  IMAD.IADD R5, R38, 0x1, R3 ;  /* 0x0000000126057824 */ /* 0x000fe200078e0203 */
[----:B------:R-:W-:Y:S01]  /*22e0*/  @!P6 BAR.SYNC.DEFER_BLOCKING 0x9, 0x100 ;  /* 0x024400000000eb1d */ /* 0x000fe20000010000 */
[----:B------:R-:W-:Y:S01]  /*22f0*/  IMAD.IADD R67, R57, 0x1, R31 ;  /* 0x0000000139437824 */ /* 0x000fe200078e021f */
[----:B------:R-:W-:Y:S01]  /*2300*/  ISETP.GE.AND P1, PT, R64, UR4, PT ;  /* 0x0000000440007c0c */ /* 0x000fe2000bf26270 */
[----:B------:R-:W-:Y:S01]  /*2310*/  IMAD R3, R32, 0x200, R0 ;  /* 0x0000020020037824 */ /* 0x000fe200078e0200 */
[----:B------:R-:W-:Y:S01]  /*2320*/  ISETP.GE.AND P2, PT, R72, UR4, PT ;  /* 0x0000000448007c0c */ /* 0x000fe2000bf46270 */
[----:B------:R-:W-:Y:S01]  /*2330*/  IMAD.SHL.U32 R71, R71, 0x2, RZ ;  /* 0x0000000247477824 */ /* 0x000fe200078e00ff */
[----:B------:R-:W-:Y:S01]  /*2340*/  SHF.R.S32.HI R6, RZ, 0x1f, R68 ;  /* 0x0000001fff067819 */ /* 0x000fe20000011444 */
[----:B------:R-:W-:-:S02]  /*2350*/  IMAD.IADD R31, R31, 0x1, R21 ;  /* 0x000000011f1f7824 */ /* 0x000fc400078e0215 */
[----:B------:R-:W-:Y:S02]  /*2360*/  IMAD R4, R32, 0x200, R4 ;  /* 0x0000020020047824 */ /* 0x000fe400078e0204 */
[----:B------:R-:W-:-:S07]  /*2370*/  IMAD.IADD R0, R59, 0x1, R35 ;  /* 0x000000013b007824 */ /* 0x000fce00078e0223 */
.L_x_11629:
[----:B0-----:R-:W0:Y:S01]  /*2380*/  LDC.64 R94, c[0x0][0x2f0] ;  /* 0x0000bc00ff5e7b82 */ /* 0x001e220000000a00 */
[----:B------:R-:W-:Y:S01]  /*2390*/  VIADD R37, R25, 0xffffffff ;  /* 0xffffffff19257836 */ /* 0x000fe20000000000 */
[----:B------:R-:W-:Y:S01]  /*23a0*/  LOP3.LUT P5, RZ, R85, 0x4, RZ, 0xc0, !PT ;  /* 0x0000000455ff7812 */ /* 0x000fe200078ac0ff */
[----:B------:R-:W-:Y:S05]  /*23b0*/  YIELD ;  /* 0x0000000000007946 */ /* 0x000fea0003800000 */
[----:B------:R-:W1:Y:S01]  /*23c0*/  LDC.64 R88, c[0x0][0x2d8] ;  /* 0x0000b600ff587b82 */ /* 0x000e620000000a00 */
[----:B------:R-:W-:Y:S01]  /*23d0*/  SHF.R.S32.HI R97, RZ, 0x1f, R37 ;  /* 0x0000001fff617819 */ /* 0x000fe20000011425 */
[-C--:B------:R-:W-:Y:S01]  /*23e0*/  IMAD R32, R80, R37.reuse, RZ ;  /* 0x0000002550207224 */ /* 0x080fe200078e02ff */
[----:B------:R-:W-:Y:S01]  /*23f0*/  LOP3.LUT R22, R22, 0xfffffffd, RZ, 0xc0, !PT ;  /* 0xfffffffd16167812 */ /* 0x000fe200078ec0ff */
[----:B------:R-:W-:Y:S01]  /*2400*/  IMAD.WIDE.U32 R92, R79, R37, RZ ;  /* 0x000000254f5c7225 */ /* 0x000fe200078e00ff */
[----:B------:R-:W-:Y:S03]  /*2410*/  BSSY B0, `(.L_x_11580) ;  /* 0x00002f4000007945 */ /* 0x000fe60003800000 */
[----:B------:R-:W2:Y:S01]  /*2420*/  LDC R96, c[0x0][0x3d4] ;  /* 0x0000f500ff607b82 */ /* 0x000ea20000000800 */
[----:B------:R-:W-:Y:S01]  /*2430*/  IMAD R25, R97, R79, R32 ;  /* 0x0000004f61197224 */ /* 0x000fe200078e0220 */
[----:B------:R-:W-:-:S03]  /*2440*/  IADD3 R34, P3, R82, R92, RZ ;  /* 0x0000005c52227210 */ /* 0x000fc60007f7e0ff */
[----:B------:R-:W-:Y:S02]  /*2450*/  IMAD.IADD R93, R93, 0x1, R25 ;  /* 0x000000015d5d7824 */ /* 0x000fe400078e0219 */
[----:B0-----:R-:W-:Y:S02]  /*2460*/  IMAD R25, R95, 0x60, RZ ;  /* 0x000000605f197824 */ /* 0x001fe400078e02ff */
[----:B------:R-:W-:-:S04]  /*2470*/  IMAD.WIDE.U32 R32, R94, 0x60, R92 ;  /* 0x000000605e207825 */ /* 0x000fc800078e005c */
[----:B------:R-:W-:Y:S01]  /*2480*/  IMAD.X R35, R93, 0x1, R81, P3 ;  /* 0x000000015d237824 */ /* 0x000fe200018e0651 */
[----:B------:R-:W-:Y:S02]  /*2490*/  IADD3 R32, P4, R82, R32, RZ ;  /* 0x0000002052207210 */ /* 0x000fe40007f9e0ff */
[-C--:B-1----:R-:W-:Y:S02]  /*24a0*/  LEA R42, P3, R34, R88.reuse, 0x1 ;  /* 0x00000058222a7211 */ /* 0x082fe400078608ff */
[----:B------:R-:W-:Y:S01]  /*24b0*/  IADD3.X R33, R81, R33, R25, P4, !PT ;  /* 0x0000002151217210 */ /* 0x000fe200027fe419 */
[----:B------:R-:W-:Y:S01]  /*24c0*/  IMAD R25, R18, 0x2000, R4 ;  /* 0x0000200012197824 */ /* 0x000fe200078e0204 */
[----:B------:R-:W-:Y:S02]  /*24d0*/  LEA R40, P4, R32, R88, 0x1 ;  /* 0x0000005820287211 */ /* 0x000fe400078808ff */
[-C--:B------:R-:W-:Y:S01]  /*24e0*/  LEA.HI.X R43, R34, R89.reuse, R35, 0x1, P3 ;  /* 0x00000059222b7211 */ /* 0x080fe200018f0c23 */
[C---:B------:R-:W-:Y:S01]  /*24f0*/  VIADD R87, R25.reuse, 0x20 ;  /* 0x0000002019577836 */ /* 0x040fe20000000000 */
[----:B--2---:R-:W-:Y:S01]  /*2500*/  ISETP.GE.AND P3, PT, R96, 0x1, PT ;  /* 0x000000016000780c */ /* 0x004fe20003f66270 */
[C---:B------:R-:W-:Y:S01]  /*2510*/  @P5 VIADD R87, R25.reuse, 0xffffffe0 ;  /* 0xffffffe019575836 */ /* 0x040fe20000000000 */
[----:B------:R-:W-:Y:S01]  /*2520*/  LEA.HI.X R41, R32, R89, R33, 0x1, P4 ;  /* 0x0000005920297211 */ /* 0x000fe200020f0c21 */
[----:B------:R-:W-:Y:S01]  /*2530*/  IMAD R90, R25, 0x2, R24 ;  /* 0x00000002195a7824 */ /* 0x000fe200078e0218 */
[----:B------:R-:W-:Y:S01]  /*2540*/  ISETP.GT.AND P4, PT, R37, R26, PT ;  /* 0x0000001a2500720c */ /* 0x000fe20003f84270 */
[----:B------:R-:W-:-:S02]  /*2550*/  IMAD.MOV.U32 R25, RZ, RZ, R37 ;  /* 0x000000ffff197224 */ /* 0x000fc400078e0025 */
[----:B------:R-:W-:-:S10]  /*2560*/  IMAD R87, R87, 0x2, R24 ;  /* 0x0000000257577824 */ /* 0x000fd400078e0218 */
[----:B------:R-:W-:Y:S01]  /*2570*/  @P4 LOP3.LUT R22, R22, 0x2, RZ, 0xfc, !PT ;  /* 0x0000000216164812 */ /* 0x000fe200078efcff */
[----:B------:R-:W-:Y:S06]  /*2580*/  @!P3 BRA `(.L_x_11581) ;  /* 0x0000002c0000b947 */ /* 0x000fec0003800000 */
[----:B------:R-:W-:Y:S01]  /*2590*/  ULDC.U8 UR4, c[0x0][0x3f0] ;  /* 0x0000fc0000047ab9 */ /* 0x000fe20000000000 */
[-C--:B------:R-:W-:Y:S01]  /*25a0*/  IMAD R32, R78, R37.reuse, RZ ;  /* 0x000000254e207224 */ /* 0x080fe200078e02ff */
[----:B------:R-:W-:Y:S01]  /*25b0*/  ISETP.NE.AND P3, PT, RZ, UR4, PT ;  /* 0x00000004ff007c0c */ /* 0x000fe2000bf65270 */
[----:B------:R-:W-:Y:S02]  /*25c0*/  IMAD R34, R76, R37, RZ ;  /* 0x000000254c227224 */ /* 0x000fe400078e02ff */
        /* <DEDUP_REMOVED lines=41> */
.L_x_11584:
[----:B------:R-:W-:Y:S05]  /*2860*/  BSYNC B1 ;  /* 0x0000000000017941 */ /* 0x000fea0003800000 */
.L_x_11583:
        /* <DEDUP_REMOVED lines=35> */
.L_x_11586:
[----:B------:R-:W-:Y:S05]  /*2aa0*/  BSYNC B1 ;  /* 0x0000000000017941 */ /* 0x000fea0003800000 */
.L_x_11585:
[----:B0-----:R-:W-:Y:S01]  /*2ab0*/  IMAD.MOV.U32 R32, RZ, RZ, R88 ;  /* 0x000000ffff207224 */ /* 0x001fe200078e0058 */
        /* <DEDUP_REMOVED lines=27> */
[----:B------:R-:W-:Y:S02]  /*2c70*/  PRMT R50, R32, 0x7610, R50 ;  /* 0x0000761020327816 */ /* 0x000fe40000000032 */
[----:B------:R-:W-:-:S02]  /*2c80*/  PRMT R51, R33, 0x7610, R51 ;  /* 0x0000761021337816 */ /* 0x000fc40000000033 */
[----:B------:R-:W-:Y:S02]  /*2c90*/  PRMT R97, R34, 0x7610, R97 ;  /* 0x0000761022617816 */ /* 0x000fe40000000061 */
[----:B------:R-:W-:Y:S01]  /*2ca0*/  PRMT R99, R35, 0x7610, R99 ;  /* 0x0000761023637816 */ /* 0x000fe20000000063 */
[----:B------:R-:W-:Y:S06]  /*2cb0*/  @!P3 BRA `(.L_x_11587) ;  /* 0x000000000004b947 */ /* 0x000fec0003800000 */
[----:B------:R-:W-:Y:S01]  /*2cc0*/  BPT.TRAP 0x1 ;  /* 0x000000040000795c */ /* 0x000fe20000300000 */
.L_x_11587:
[----:B------:R-:W2:Y:S01]  /*2cd0*/  LDL R32, [R1] ;  /* 0x0000000001207983 */ /* 0x000ea20000100800 */
[----:B------:R-:W-:Y:S01]  /*2ce0*/  IMAD R86, R18, 0x8, R2 ;  /* 0x0000000812567824 */ /* 0x000fe200078e0202 */
[----:B------:R-:W-:Y:S01]  /*2cf0*/  BSSY B1, `(.L_x_11588) ;  /* 0x0000004000017945 */ /* 0x000fe20003800000 */
[----:B--2---:R-:W-:-:S04]  /*2d00*/  SHF.L.U32 R98, R32, 0x1f, RZ ;  /* 0x0000001f20627819 */ /* 0x004fc800000006ff */
[----:B------:R-:W0:Y:S02]  /*2d10*/  SYNCS.PHASECHK.TRANS64.TRYWAIT P6, [R86+URZ+0x16890], R98 ;  /* 0x01689062560075a7 */ /* 0x000e2400080c017f */
[----:B0-----:R-:W-:Y:S05]  /*2d20*/  @!P6 BRA `(.L_x_11589) ;  /* 0x000001b4000ce947 */ /* 0x001fea0003800000 */
.L_x_11896:
[----:B------:R-:W-:Y:S05]  /*2d30*/  BSYNC B1 ;  /* 0x0000000000017941 */ /* 0x000fea0003800000 */
.L_x_11588:
        /* <DEDUP_REMOVED lines=39> */
[-C--:B------:R-:W-:Y:S01]  /*2fb0*/  FMUL.FTZ R93, R93, R106.reuse ;  /* 0x0000006a5d5d7220 */ /* 0x080fe20000410000 */
        /* <DEDUP_REMOVED lines=14> */
.L_x_11595:
[----:B------:R-:W-:Y:S05]  /*30a0*/  BSYNC B3 ;  /* 0x0000000000037941 */ /* 0x000fea0003800000 */
.L_x_11594:
[----:B--2---:R1:W-:Y:S02]  /*30b0*/  STG.E.128 desc[UR38][R42.64], R32 ;  /* 0x000000202a007986 */ /* 0x0043e4000c101d26 */
.L_x_11593:
[----:B------:R-:W-:Y:S05]  /*30c0*/  BSYNC B2 ;  /* 0x0000000000027941 */ /* 0x000fea0003800000 */
.L_x_11592:
[----:B------:R-:W-:Y:S05]  /*30d0*/  @P2 BRA `(.L_x_11591) ;  /* 0x0000000000d42947 */ /* 0x000fea0003800000 */
[----:B-1----:R1:W2:Y:S01]  /*30e0*/  LDS.128 R32, [R87+0xe000] ;  /* 0x00e0000057207984 */ /* 0x0022a20000000c00 */
        /* <DEDUP_REMOVED lines=50> */
.L_x_11597:
[----:B------:R-:W-:Y:S05]  /*3410*/  BSYNC B2 ;  /* 0x0000000000027941 */ /* 0x000fea0003800000 */
.L_x_11596:
[----:B--2---:R2:W-:Y:S02]  /*3420*/  STG.E.128 desc[UR38][R42.64+0x40], R32 ;  /* 0x000040202a007986 */ /* 0x0045e4000c101d26 */
.L_x_11591:
[----:B------:R-:W-:Y:S05]  /*3430*/  BSYNC B1 ;  /* 0x0000000000017941 */ /* 0x000fea0003800000 */
.L_x_11590:
        /* <DEDUP_REMOVED lines=31> */
[-C--:B------:R-:W-:Y:S01]  /*3630*/  FMUL.FTZ R43, R43, R47.reuse ;  /* 0x0000002f2b2b7220 */ /* 0x080fe20000410000 */
        /* <DEDUP_REMOVED lines=21> */
.L_x_11602:
[----:B------:R-:W-:Y:S05]  /*3790*/  BSYNC B2 ;  /* 0x0000000000027941 */ /* 0x000fea0003800000 */
.L_x_11601:
[----:B--2---:R3:W-:Y:S02]  /*37a0*/  STG.E.128 desc[UR38][R40.64], R32 ;  /* 0x0000002028007986 */ /* 0x0047e4000c101d26 */
.L_x_11600:
[----:B------:R-:W-:Y:S05]  /*37b0*/  BSYNC B1 ;  /* 0x0000000000017941 */ /* 0x000fea0003800000 */
.L_x_11599:
        /* <DEDUP_REMOVED lines=52> */
.L_x_11604:
[----:B------:R-:W-:Y:S05]  /*3b00*/  BSYNC B1 ;  /* 0x0000000000017941 */ /* 0x000fea0003800000 */
.L_x_11603:
[----:B--2---:R4:W-:Y:S01]  /*3b10*/  STG.E.128 desc[UR38][R40.64+0x40], R32 ;  /* 0x0000402028007986 */ /* 0x0049e2000c101d26 */
[----:B------:R-:W-:Y:S05]  /*3b20*/  BRA `(.L_x_11598) ;  /* 0x0000001800087947 */ /* 0x000fea0003800000 */
.L_x_11582:
[C---:B------:R-:W-:Y:S02]  /*3b30*/  ISETP.GE.AND P3, PT, R17.reuse, R91, PT ;  /* 0x0000005b1100720c */ /* 0x040fe40003f66270 */
[----:B------:R-:W-:Y:S02]  /*3b40*/  CS2R R38, SRZ ;  /* 0x0000000000267805 */ /* 0x000fe4000001ff00 */
[----:B------:R-:W-:Y:S01]  /*3b50*/  CS2R R36, SRZ ;  /* 0x0000000000247805 */ /* 0x000fe2000001ff00 */
[----:B------:R-:W-:Y:S01]  /*3b60*/  VIADD R44, R17, 0x60 ;  /* 0x00000060112c7836 */ /* 0x000fe20000000000 */
[----:B------:R-:W-:-:S13]  /*3b70*/  ISETP.GE.OR P3, PT, R64, R96, P3 ;  /* 0x000000604000720c */ /* 0x000fda0001f66670 */
[----:B------:R-:W0:Y:S01]  /*3b80*/  @!P3 LDC.64 R40, c[0x0][0x3c8] ;  /* 0x0000f200ff28bb82 */ /* 0x000e220000000a00 */
[----:B------:R-:W-:-:S05]  /*3b90*/  @!P3 IADD3 R34, P4, R20, R50, RZ ;  /* 0x000000321422b210 */ /* 0x000fca0007f9e0ff */
[----:B------:R-:W-:Y:S01]  /*3ba0*/  @!P3 IMAD.X R35, R86, 0x1, R31, P4 ;  /* 0x000000015623b824 */ /* 0x000fe200020e061f */
[----:B------:R-:W-:Y:S01]  /*3bb0*/  @!P3 IADD3 R32, P4, R12, R48, RZ ;  /* 0x000000300c20b210 */ /* 0x000fe20007f9e0ff */
[----:B------:R-:W1:Y:S04]  /*3bc0*/  @!P3 LDC.64 R42, c[0x0][0x3e0] ;  /* 0x0000f800ff2abb82 */ /* 0x000e680000000a00 */
[----:B------:R-:W-:Y:S01]  /*3bd0*/  @!P3 IMAD.X R33, R97, 0x1, R8, P4 ;  /* 0x000000016121b824 */ /* 0x000fe200020e0608 */
        /* <DEDUP_REMOVED lines=37> */
.L_x_11606:
[----:B------:R-:W-:Y:S05]  /*3e30*/  BSYNC B1 ;  /* 0x0000000000017941 */ /* 0x000fea0003800000 */
.L_x_11605:
        /* <DEDUP_REMOVED lines=36> */
.L_x_11607:
[----:B------:R-:W2:Y:S01]  /*4080*/  LDL R48, [R1] ;  /* 0x0000000001307983 */ /* 0x000ea20000100800 */
[----:B------:R-:W-:Y:S01]  /*4090*/  IMAD R86, R18, 0x8, R2 ;  /* 0x0000000812567824 */ /* 0x000fe200078e0202 */
[----:B------:R-:W0:Y:S01]  /*40a0*/  LDC R100, c[0x0][0x2e4] ;  /* 0x0000b900ff647b82 */ /* 0x000e220000000800 */
[----:B------:R-:W-:Y:S01]  /*40b0*/  BSSY B1, `(.L_x_11608) ;  /* 0x0000005000017945 */ /* 0x000fe20003800000 */
[----:B0-----:R-:W-:Y:S01]  /*40c0*/  IMAD.IADD R102, R100, 0x1, -R71 ;  /* 0x0000000164667824 */ /* 0x001fe200078e0a47 */
[----:B--2---:R-:W-:-:S04]  /*40d0*/  SHF.L.U32 R98, R48, 0x1f, RZ ;  /* 0x0000001f30627819 */ /* 0x004fc800000006ff */
[----:B------:R-:W0:Y:S02]  /*40e0*/  SYNCS.PHASECHK.TRANS64.TRYWAIT P5, [R86+URZ+0x16890], R98 ;  /* 0x01689062560075a7 */ /* 0x000e2400080a017f */
[----:B0-----:R-:W-:Y:S05]  /*40f0*/  @!P5 BRA `(.L_x_11609) ;  /* 0x000001a0002cd947 */ /* 0x001fea0003800000 */
.L_x_11897:
[----:B------:R-:W-:Y:S05]  /*4100*/  BSYNC B1 ;  /* 0x0000000000017941 */ /* 0x000fea0003800000 */
.L_x_11608:
[----:B------:R-:W-:Y:S01]  /*4110*/  ISETP.GE.OR P5, PT, R17, R91, P1 ;  /* 0x0000005b1100720c */ /* 0x000fe20000fa6670 */
[----:B------:R-:W-:-:S12]  /*4120*/  BSSY B1, `(.L_x_11610) ;  /* 0x0000085000017945 */ /* 0x000fd80003800000 */
[----:B------:R-:W-:Y:S05]  /*4130*/  @P5 BRA `(.L_x_11611) ;  /* 0x00000008000c5947 */ /* 0x000fea0003800000 */
[----:B------:R-:W1:Y:S01]  /*4140*/  S2R R50, SR_TID.X ;  /* 0x0000000000327919 */ /* 0x000e620000002100 */
[-C--:B------:R-:W-:Y:S01]  /*4150*/  IMAD R48, R84, R94.reuse, RZ ;  /* 0x0000005e54307224 */ /* 0x080fe200078e02ff */
[----:B------:R-:W-:Y:S01]  /*4160*/  BSSY B2, `(.L_x_11612) ;  /* 0x0000074000027945 */ /* 0x000fe20003800000 */
[----:B------:R-:W-:-:S04]  /*4170*/  IMAD.WIDE.U32 R96, R17, R94, R92 ;  /* 0x0000005e11607225 */ /* 0x000fc800078e005c */
[----:B------:R-:W-:Y:S01]  /*4180*/  IMAD R49, R17, R95, R48 ;  /* 0x0000005f11317224 */ /* 0x000fe200078e0230 */
[----:B------:R-:W-:Y:S02]  /*4190*/  SEL R48, R71, R102, !P0 ;  /* 0x0000006647307207 */ /* 0x000fe40004000000 */
[----:B------:R-:W-:Y:S01]  /*41a0*/  IADD3 R99, P5, P6, R62, R96, R68 ;  /* 0x000000603e637210 */ /* 0x000fe20007ebe044 */
[----:B------:R-:W-:Y:S01]  /*41b0*/  IMAD.IADD R106, R49, 0x1, R97 ;  /* 0x00000001316a7824 */ /* 0x000fe200078e0261 */
[----:B------:R-:W-:-:S04]  /*41c0*/  SHF.R.S32.HI R49, RZ, 0x1f, R48 ;  /* 0x0000001fff317819 */ /* 0x000fc80000011430 */
[----:B------:R-:W-:Y:S01]  /*41d0*/  LEA.HI R48, R49, R48, RZ, 0x4 ;  /* 0x0000003031307211 */ /* 0x000fe200078f20ff */
[----:B------:R-:W-:Y:S01]  /*41e0*/  IMAD R49, R18, 0x2000, R3 ;  /* 0x0000200012317824 */ /* 0x000fe200078e0203 */
[----:B------:R-:W-:Y:S02]  /*41f0*/  IADD3.X R104, R83, R106, R6, P5, P6 ;  /* 0x0000006a53687210 */ /* 0x000fe40002fec406 */
[----:B------:R-:W-:Y:S01]  /*4200*/  LEA.HI.SX32 R48, R48, R69, 0x1c ;  /* 0x0000004530307211 */ /* 0x000fe200078fe2ff */
[----:B------:R-:W-:-:S04]  /*4210*/  IMAD R49, R49, 0x2, R2 ;  /* 0x0000000231317824 */ /* 0x000fc800078e0202 */
[----:B------:R-:W-:-:S05]  /*4220*/  IMAD.SHL.U32 R101, R48, 0x8, RZ ;  /* 0x0000000830657824 */ /* 0x000fca00078e00ff */
[----:B------:R-:W-:Y:S01]  /*4230*/  LOP3.LUT R48, R66, 0x38, R101, 0xf8, !PT ;  /* 0x0000003842307812 */ /* 0x000fe200078ef865 */
[C---:B-1----:R-:W-:Y:S02]  /*4240*/  VIADD R51, R50.reuse, 0xffffff80 ;  /* 0xffffff8032337836 */ /* 0x042fe40000000000 */
[----:B------:R-:W-:Y:S01]  /*4250*/  VIADD R50, R50, 0xffffff80 ;  /* 0xffffff8032327836 */ /* 0x000fe20000000000 */
[----:B------:R-:W-:-:S04]  /*4260*/  LOP3.LUT R48, R48, R7, RZ, 0x3c, !PT ;  /* 0x0000000730307212 */ /* 0x000fc800078e3cff */
        /* <DEDUP_REMOVED lines=9> */
[----:B------:R-:W-:Y:S01]  /*4300*/  SHF.R.U32.HI R123, RZ, 0x10, R37 ;  /* 0x00000010ff7b7819 */ /* 0x000fe20000011625 */
[----:B--2---:R-:W-:Y:S01]  /*4310*/  IMAD.U32 R120, R53, 0x10000, RZ ;  /* 0x0001000035787824 */ /* 0x004fe200078e00ff */
[--C-:B------:R-:W-:Y:S01]  /*4320*/  SHF.R.U32.HI R114, RZ, 0x10, R33.reuse ;  /* 0x00000010ff727819 */ /* 0x100fe20000011621 */
[----:B------:R-:W-:Y:S01]  /*4330*/  IMAD.U32 R119, R55, 0x10000, RZ ;  /* 0x0001000037777824 */ /* 0x000fe200078e00ff */
[----:B------:R-:W-:Y:S01]  /*4340*/  SHF.R.U64 R113, R32, 0x10, R33 ;  /* 0x0000001020717819 */ /* 0x000fe20000001221 */
[----:B------:R-:W-:Y:S01]  /*4350*/  IMAD.U32 R33, R52, 0x10000, RZ ;  /* 0x0001000034217824 */ /* 0x000fe200078e00ff */
[----:B------:R-:W-:Y:S01]  /*4360*/  PRMT R123, R126, 0x5410, R123 ;  /* 0x000054107e7b7816 */ /* 0x000fe2000000007b */
[----:B-1----:R-:W-:Y:S01]  /*4370*/  IMAD.U32 R32, R48, 0x10000, RZ ;  /* 0x0001000030207824 */ /* 0x002fe200078e00ff */
[----:B------:R-:W-:Y:S01]  /*4380*/  SHF.R.U64 R116, R36, 0x10, R37 ;  /* 0x0000001024747819 */ /* 0x000fe20000001225 */
[----:B------:R-:W-:Y:S01]  /*4390*/  IMAD.U32 R36, R50, 0x10000, RZ ;  /* 0x0001000032247824 */ /* 0x000fe200078e00ff */
[----:B------:R-:W-:Y:S01]  /*43a0*/  SHF.R.U64 R37, R38, 0x10, R39 ;  /* 0x0000001026257819 */ /* 0x000fe20000001227 */
[----:B------:R-:W-:Y:S01]  /*43b0*/  IMAD.U32 R38, R49, 0x10000, RZ ;  /* 0x0001000031267824 */ /* 0x000fe200078e00ff */
[----:B------:R-:W-:-:S02]  /*43c0*/  PRMT R114, R107, 0x5432, R114 ;  /* 0x000054326b727816 */ /* 0x000fc40000000072 */
[----:B------:R-:W-:Y:S01]  /*43d0*/  SHF.R.U32.HI R118, RZ, 0x10, R39 ;  /* 0x00000010ff767819 */ /* 0x000fe20000011627 */
[----:B------:R-:W-:Y:S01]  /*43e0*/  IMAD.U32 R39, R51, 0x10000, RZ ;  /* 0x0001000033277824 */ /* 0x000fe200078e00ff */
[--C-:B------:R-:W-:Y:S02]  /*43f0*/  SHF.R.U64 R115, R34, 0x10, R35.reuse ;  /* 0x0000001022737819 */ /* 0x100fe40000001223 */
[----:B------:R-:W-:Y:S02]  /*4400*/  SHF.R.U32.HI R117, RZ, 0x10, R35 ;  /* 0x00000010ff757819 */ /* 0x000fe40000011623 */
[----:B------:R-:W-:Y:S01]  /*4410*/  PRMT R113, R125, 0x5410, R113 ;  /* 0x000054107d717816 */ /* 0x000fe20000000071 */
[----:B------:R-:W-:Y:S01]  /*4420*/  IMAD.U32 R125, R123, 0x10000, RZ ;  /* 0x000100007b7d7824 */ /* 0x000fe200078e00ff */
[----:B------:R-:W-:Y:S02]  /*4430*/  LOP3.LUT R35, R51, 0xffff0000, RZ, 0xc0, !PT ;  /* 0xffff000033237812 */ /* 0x000fe400078ec0ff */
[----:B------:R-:W-:Y:S01]  /*4440*/  LOP3.LUT R51, R55, 0xffff0000, RZ, 0xc0, !PT ;  /* 0xffff000037337812 */ /* 0x000fe200078ec0ff */
[----:B------:R-:W-:Y:S01]  /*4450*/  IMAD.U32 R55, R114, 0x10000, RZ ;  /* 0x0001000072377824 */ /* 0x000fe200078e00ff */
[----:B------:R-:W-:Y:S01]  /*4460*/  PRMT R37, R121, 0x5410, R37 ;  /* 0x0000541079257816 */ /* 0x000fe20000000025 */
[C---:B------:R-:W-:Y:S01]  /*4470*/  FMUL.FTZ R127, R120.reuse, R125 ;  /* 0x0000007d787f7220 */ /* 0x040fe20000410000 */
[----:B------:R-:W-:Y:S01]  /*4480*/  PRMT R121, R103, 0x5432, R118 ;  /* 0x0000543267797816 */ /* 0x000fe20000000076 */
[-C--:B------:R-:W-:Y:S01]  /*4490*/  FMUL.FTZ R129, R120, R55.reuse ;  /* 0x0000003778817220 */ /* 0x080fe20000410000 */
[----:B------:R-:W-:Y:S01]  /*44a0*/  LOP3.LUT R53, R53, 0xffff0000, RZ, 0xc0, !PT ;  /* 0xffff000035357812 */ /* 0x000fe200078ec0ff */
[----:B------:R-:W-:Y:S01]  /*44b0*/  FFMA.FTZ R55, R38, R55, -R127 ;  /* 0x0000003726377223 */ /* 0x000fe2000001087f */
[----:B------:R-:W-:Y:S01]  /*44c0*/  PRMT R117, R122, 0x5410, R117 ;  /* 0x000054107a757816 */ /* 0x000fe20000000075 */
[----:B------:R-:W-:Y:S01]  /*44d0*/  IMAD.U32 R120, R121, 0x10000, RZ ;  /* 0x0001000079787824 */ /* 0x000fe200078e00ff */
[----:B------:R-:W-:Y:S01]  /*44e0*/  LOP3.LUT R123, R123, 0xffff0000, RZ, 0xc0, !PT ;  /* 0xffff00007b7b7812 */ /* 0x000fe200078ec0ff */
[----:B------:R-:W-:Y:S01]  /*44f0*/  FFMA.FTZ R38, R38, R125, R129 ;  /* 0x0000007d26267223 */ /* 0x000fe20000010081 */
[----:B------:R-:W-:Y:S01]  /*4500*/  LOP3.LUT R114, R114, 0xffff0000, RZ, 0xc0, !PT ;  /* 0xffff000072727812 */ /* 0x000fe200078ec0ff */
[----:B------:R-:W-:Y:S01]  /*4510*/  IMAD.U32 R118, R117, 0x10000, RZ ;  /* 0x0001000075767824 */ /* 0x000fe200078e00ff */
[----:B------:R-:W-:Y:S01]  /*4520*/  LOP3.LUT R34, R49, 0xffff0000, RZ, 0xc0, !PT ;  /* 0xffff000031227812 */ /* 0x000fe200078ec0ff */
[CC--:B------:R-:W-:Y:S01]  /*4530*/  FMUL.FTZ R127, R53.reuse, R123.reuse ;  /* 0x0000007b357f7220 */ /* 0x0c0fe20000410000 */
[----:B------:R-:W-:Y:S01]  /*4540*/  PRMT R115, R124, 0x5410, R115 ;  /* 0x000054107c737816 */ /* 0x000fe20000000073 */
[----:B------:R-:W-:Y:S01]  /*4550*/  FMUL.FTZ R53, R53, R114 ;  /* 0x0000007235357220 */ /* 0x000fe20000410000 */
[----:B------:R-:W-:Y:S01]  /*4560*/  FMUL.FTZ R124, R119, R120 ;  /* 0x00000078777c7220 */ /* 0x000fe20000410000 */
[----:B------:R-:W-:Y:S01]  /*4570*/  PRMT R116, R105, 0x5432, R116 ;  /* 0x0000543269747816 */ /* 0x000fe20000000074 */
[----:B------:R-:W-:Y:S01]  /*4580*/  FMUL.FTZ R119, R119, R118 ;  /* 0x0000007677777220 */ /* 0x000fe20000410000 */
[C---:B------:R-:W-:Y:S01]  /*4590*/  FFMA.FTZ R114, R34.reuse, R114, -R127 ;  /* 0x0000007222727223 */ /* 0x040fe2000001087f */
[----:B------:R-:W-:Y:S01]  /*45a0*/  FFMA.FTZ R53, R34, R123, R53 ;  /* 0x0000007b22357223 */ /* 0x000fe20000010035 */
        /* <DEDUP_REMOVED lines=8> */
[C---:B------:R-:W-:Y:S01]  /*4630*/  FMUL.FTZ R120, R51.reuse, R122 ;  /* 0x0000007a33787220 */ /* 0x040fe20000410000 */
[-C--:B------:R-:W-:Y:S01]  /*4640*/  FMUL.FTZ R124, R51, R118.reuse ;  /* 0x00000076337c7220 */ /* 0x080fe20000410000 */
[----:B------:R-:W-:Y:S01]  /*4650*/  LOP3.LUT R113, R113, 0xffff0000, RZ, 0xc0, !PT ;  /* 0xffff000071717812 */ /* 0x000fe200078ec0ff */
[C---:B------:R-:W-:Y:S01]  /*4660*/  FMUL.FTZ R123, R33.reuse, R119 ;  /* 0x00000077217b7220 */ /* 0x040fe20000410000 */
[----:B------:R-:W-:Y:S01]  /*4670*/  LOP3.LUT R48, R48, 0xffff0000, RZ, 0xc0, !PT ;  /* 0xffff000030307812 */ /* 0x000fe200078ec0ff */
[----:B------:R-:W-:Y:S01]  /*4680*/  FMUL.FTZ R116, R33, R117 ;  /* 0x0000007521747220 */ /* 0x000fe20000410000 */
[C---:B------:R-:W-:Y:S01]  /*4690*/  FMUL.FTZ R33, R52.reuse, R121 ;  /* 0x0000007934217220 */ /* 0x040fe20000410000 */
[C---:B------:R-:W-:Y:S01]  /*46a0*/  FFMA.FTZ R51, R35.reuse, R118, -R120 ;  /* 0x0000007623337223 */ /* 0x040fe20000010878 */
[----:B------:R-:W-:Y:S01]  /*46b0*/  FFMA.FTZ R124, R35, R122, R124 ;  /* 0x0000007a237c7223 */ /* 0x000fe2000001007c */
[-C--:B------:R-:W-:Y:S01]  /*46c0*/  FMUL.FTZ R35, R52, R113.reuse ;  /* 0x0000007134237220 */ /* 0x080fe20000410000 */
        /* <DEDUP_REMOVED lines=11> */
[-C--:B------:R-:W-:Y:S01]  /*4780*/  FMUL.FTZ R48, R49, R32.reuse ;  /* 0x0000002031307220 */ /* 0x080fe20000410000 */
[----:B------:R-:W-:Y:S01]  /*4790*/  LOP3.LUT R50, R50, 0xffff0000, RZ, 0xc0, !PT ;  /* 0xffff000032327812 */ /* 0x000fe200078ec0ff */
[C---:B------:R-:W-:Y:S01]  /*47a0*/  FMUL.FTZ R49, R54.reuse, R37 ;  /* 0x0000002536317220 */ /* 0x040fe20000410000 */
[----:B------:R-:W-:Y:S01]  /*47b0*/  FMUL.FTZ R54, R54, R115 ;  /* 0x0000007336367220 */ /* 0x000fe20000410000 */
[C---:B------:R-:W-:Y:S01]  /*47c0*/  FFMA.FTZ R48, R36.reuse, R33, R48 ;  /* 0x0000002124307223 */ /* 0x040fe20000010030 */
[----:B------:R-:W-:Y:S01]  /*47d0*/  FFMA.FTZ R113, R36, R32, -R113 ;  /* 0x0000002024717223 */ /* 0x000fe20000010871 */
[----:B------:R-:W-:Y:S01]  /*47e0*/  F2FP.BF16.F32.PACK_AB R52, R52, R123 ;  /* 0x0000007b3434723e */ /* 0x000fe200000010ff */
[C---:B------:R-:W-:Y:S01]  /*47f0*/  FFMA.FTZ R37, R50.reuse, R37, R54 ;  /* 0x0000002532257223 */ /* 0x040fe20000010036 */
[----:B------:R-:W-:Y:S01]  /*4800*/  FFMA.FTZ R32, R50, R115, -R49 ;  /* 0x0000007332207223 */ /* 0x000fe20000010831 */
        /* <DEDUP_REMOVED lines=8> */
[----:B------:R-:W-:-:S07]  /*4890*/  F2FP.BF16.F32.PACK_AB R50, R32, R113 ;  /* 0x000000712032723e */ /* 0x000fce00000010ff */
.L_x_11613:
[----:B------:R-:W-:Y:S05]  /*48a0*/  BSYNC B2 ;  /* 0x0000000000027941 */ /* 0x000fea0003800000 */
.L_x_11612:
        /* <DEDUP_REMOVED lines=12> */
.L_x_11611:
[----:B------:R-:W-:Y:S05]  /*4970*/  BSYNC B1 ;  /* 0x0000000000017941 */ /* 0x000fea0003800000 */
.L_x_11610:
[----:B-1----:R-:W-:-:S04]  /*4980*/  VIADD R34, R17, 0x60 ;  /* 0x0000006011227836 */ /* 0x002fc80000000000 */
[C---:B------:R-:W-:Y:S01]  /*4990*/  IMAD.WIDE.U32 R92, R34.reuse, R94, R92 ;  /* 0x0000005e225c7225 */ /* 0x040fe200078e005c */
[----:B------:R-:W-:Y:S02]  /*49a0*/  ISETP.GE.OR P5, PT, R34, R91, P1 ;  /* 0x0000005b2200720c */ /* 0x000fe40000fa6670 */
[----:B------:R-:W-:-:S05]  /*49b0*/  SHF.R.S32.HI R33, RZ, 0x1f, R34 ;  /* 0x0000001fff217819 */ /* 0x000fca0000011422 */
[----:B------:R-:W-:-:S04]  /*49c0*/  IMAD R32, R33, R94, RZ ;  /* 0x0000005e21207224 */ /* 0x000fc800078e02ff */
[----:B------:R-:W-:Y:S02]  /*49d0*/  IMAD R95, R34, R95, R32 ;  /* 0x0000005f225f7224 */ /* 0x000fe400078e0220 */
[----:B------:R-:W-:Y:S05]  /*49e0*/  @P5 BRA `(.L_x_11598) ;  /* 0x0000000800585947 */ /* 0x000fea0003800000 */
[----:B------:R-:W2:Y:S01]  /*49f0*/  LDL R34, [R1+0x28] ;  /* 0x0000280001227983 */ /* 0x000ea20000100800 */
[----:B------:R-:W-:Y:S01]  /*4a00*/  IMAD.IADD R50, R93, 0x1, R95 ;  /* 0x000000015d327824 */ /* 0x000fe200078e025f */
[----:B------:R-:W-:Y:S01]  /*4a10*/  IADD3 R32, P5, P6, R62, R92, R68 ;  /* 0x0000005c3e207210 */ /* 0x000fe20007ebe044 */
[----:B------:R-:W-:Y:S01]  /*4a20*/  BSSY B1, `(.L_x_11614) ;  /* 0x000006c000017945 */ /* 0x000fe20003800000 */
[----:B------:R-:W-:Y:S02]  /*4a30*/  SEL R102, R71, R102, !P0 ;  /* 0x0000006647667207 */ /* 0x000fe40004000000 */
[----:B------:R-:W-:Y:S02]  /*4a40*/  IADD3.X R33, R83, R50, R6, P5, P6 ;  /* 0x0000003253217210 */ /* 0x000fe40002fec406 */
[----:B------:R-:W-:-:S04]  /*4a50*/  LEA R48, P5, R32, R88, 0x1 ;  /* 0x0000005820307211 */ /* 0x000fc800078a08ff */
[----:B------:R-:W-:Y:S02]  /*4a60*/  LEA.HI.X R49, R32, R89, R33, 0x1, P5 ;  /* 0x0000005920317211 */ /* 0x000fe400028f0c21 */
[----:B------:R-:W-:-:S04]  /*4a70*/  SHF.R.S32.HI R33, RZ, 0x1f, R102 ;  /* 0x0000001fff217819 */ /* 0x000fc80000011466 */
[----:B------:R-:W-:-:S04]  /*4a80*/  LEA.HI R102, R33, R102, RZ, 0x4 ;  /* 0x0000006621667211 */ /* 0x000fc800078f20ff */
[----:B------:R-:W-:-:S05]  /*4a90*/  LEA.HI.SX32 R51, R102, R69, 0x1c ;  /* 0x0000004566337211 */ /* 0x000fca00078fe2ff */
[----:B------:R-:W-:-:S05]  /*4aa0*/  IMAD.SHL.U32 R51, R51, 0x8, RZ ;  /* 0x0000000833337824 */ /* 0x000fca00078e00ff */
[----:B------:R-:W-:-:S04]  /*4ab0*/  LOP3.LUT R33, R73, 0x38, R51, 0xf8, !PT ;  /* 0x0000003849217812 */ /* 0x000fc800078ef833 */
[----:B------:R-:W-:-:S05]  /*4ac0*/  LOP3.LUT R33, R33, R70, RZ, 0x3c, !PT ;  /* 0x0000004621217212 */ /* 0x000fca00078e3cff */
[----:B--2---:R-:W-:Y:S02]  /*4ad0*/  IMAD.IADD R35, R34, 0x1, R33 ;  /* 0x0000000122237824 */ /* 0x004fe400078e0221 */
        /* <DEDUP_REMOVED lines=15> */
[----:B------:R-:W-:Y:S01]  /*4bd0*/  SHF.R.U64 R94, R44, 0x10, R45 ;  /* 0x000000102c5e7819 */ /* 0x000fe2000000122d */
[----:B-1----:R-:W-:Y:S01]  /*4be0*/  IMAD.U32 R45, R35, 0x10000, RZ ;  /* 0x00010000232d7824 */ /* 0x002fe200078e00ff */
[----:B------:R-:W-:Y:S01]  /*4bf0*/  LOP3.LUT R47, R37, 0xffff0000, RZ, 0xc0, !PT ;  /* 0xffff0000252f7812 */ /* 0x000fe200078ec0ff */
[----:B------:R-:W-:Y:S01]  /*4c00*/  IMAD.U32 R37, R108, 0x10000, RZ ;  /* 0x000100006c257824 */ /* 0x000fe200078e00ff */
[----:B------:R-:W-:Y:S01]  /*4c10*/  LOP3.LUT R53, R39, 0xffff0000, RZ, 0xc0, !PT ;  /* 0xffff000027357812 */ /* 0x000fe200078ec0ff */
[----:B------:R-:W-:Y:S01]  /*4c20*/  IMAD.U32 R39, R112, 0x10000, RZ ;  /* 0x0001000070277824 */ /* 0x000fe200078e00ff */
[--C-:B------:R-:W-:Y:S02]  /*4c30*/  SHF.R.U32.HI R96, RZ, 0x10, R43.reuse ;  /* 0x00000010ff607819 */ /* 0x100fe4000001162b */
[----:B------:R-:W-:Y:S01]  /*4c40*/  SHF.R.U64 R102, R42, 0x10, R43 ;  /* 0x000000102a667819 */ /* 0x000fe2000000122b */
[----:B------:R-:W-:Y:S01]  /*4c50*/  IMAD.U32 R43, R33, 0x10000, RZ ;  /* 0x00010000212b7824 */ /* 0x000fe200078e00ff */
[----:B------:R-:W-:Y:S01]  /*4c60*/  PRMT R111, R111, 0x5410, R94 ;  /* 0x000054106f6f7816 */ /* 0x000fe2000000005e */
[C---:B------:R-:W-:Y:S01]  /*4c70*/  FMUL.FTZ R94, R46.reuse, R37 ;  /* 0x000000252e5e7220 */ /* 0x040fe20000410000 */
[----:B------:R-:W-:Y:S01]  /*4c80*/  PRMT R109, R109, 0x5410, R54 ;  /* 0x000054106d6d7816 */ /* 0x000fe20000000036 */
[-C--:B------:R-:W-:Y:S01]  /*4c90*/  FMUL.FTZ R54, R46, R39.reuse ;  /* 0x000000272e367220 */ /* 0x080fe20000410000 */
[----:B------:R-:W-:Y:S01]  /*4ca0*/  LOP3.LUT R112, R112, 0xffff0000, RZ, 0xc0, !PT ;  /* 0xffff000070707812 */ /* 0x000fe200078ec0ff */
[----:B------:R-:W-:Y:S01]  /*4cb0*/  FFMA.FTZ R39, R43, R39, R94 ;  /* 0x000000272b277223 */ /* 0x000fe2000001005e */
[----:B------:R-:W-:Y:S01]  /*4cc0*/  PRMT R105, R105, 0x5410, R96 ;  /* 0x0000541069697816 */ /* 0x000fe20000000060 */
[----:B------:R-:W-:Y:S01]  /*4cd0*/  FFMA.FTZ R37, R43, R37, -R54 ;  /* 0x000000252b257223 */ /* 0x000fe20000010836 */
[----:B------:R-:W-:Y:S01]  /*4ce0*/  PRMT R110, R110, 0x5410, R55 ;  /* 0x000054106e6e7816 */ /* 0x000fe20000000037 */
[----:B------:R-:W-:Y:S01]  /*4cf0*/  FMUL.FTZ R55, R47, R112 ;  /* 0x000000702f377220 */ /* 0x000fe20000410000 */
[----:B------:R-:W-:Y:S01]  /*4d00*/  LOP3.LUT R108, R108, 0xffff0000, RZ, 0xc0, !PT ;  /* 0xffff00006c6c7812 */ /* 0x000fe200078ec0ff */
[----:B------:R-:W-:Y:S01]  /*4d10*/  IMAD.U32 R43, R105, 0x10000, RZ ;  /* 0x00010000692b7824 */ /* 0x000fe200078e00ff */
[----:B------:R-:W-:Y:S01]  /*4d20*/  LOP3.LUT R44, R33, 0xffff0000, RZ, 0xc0, !PT ;  /* 0xffff0000212c7812 */ /* 0x000fe200078ec0ff */
[----:B------:R-:W-:Y:S01]  /*4d30*/  IMAD.U32 R46, R110, 0x10000, RZ ;  /* 0x000100006e2e7824 */ /* 0x000fe200078e00ff */
[----:B------:R-:W-:Y:S01]  /*4d40*/  SHF.R.U64 R104, R40, 0x10, R41 ;  /* 0x0000001028687819 */ /* 0x000fe20000001229 */
[-C--:B------:R-:W-:Y:S01]  /*4d50*/  FMUL.FTZ R47, R47, R108.reuse ;  /* 0x0000006c2f2f7220 */ /* 0x080fe20000410000 */
[----:B------:R-:W-:Y:S01]  /*4d60*/  LOP3.LUT R110, R110, 0xffff0000, RZ, 0xc0, !PT ;  /* 0xffff00006e6e7812 */ /* 0x000fe200078ec0ff */
[----:B------:R-:W-:Y:S01]  /*4d70*/  FFMA.FTZ R108, R44, R108, -R55 ;  /* 0x0000006c2c6c7223 */ /* 0x000fe20000010837 */
[C---:B------:R-:W-:Y:S01]  /*4d80*/  FMUL.FTZ R54, R52.reuse, R46 ;  /* 0x0000002e34367220 */ /* 0x040fe20000410000 */
[-C--:B------:R-:W-:Y:S01]  /*4d90*/  FMUL.FTZ R55, R52, R43.reuse ;  /* 0x0000002b34377220 */ /* 0x080fe20000410000 */
[----:B------:R-:W-:Y:S01]  /*4da0*/  PRMT R107, R107, 0x5410, R104 ;  /* 0x000054106b6b7816 */ /* 0x000fe20000000068 */
[----:B------:R-:W-:Y:S01]  /*4db0*/  FFMA.FTZ R112, R44, R112, R47 ;  /* 0x000000702c707223 */ /* 0x000fe2000001002f */
[----:B------:R-:W-:Y:S01]  /*4dc0*/  LOP3.LUT R105, R105, 0xffff0000, RZ, 0xc0, !PT ;  /* 0xffff000069697812 */ /* 0x000fe200078ec0ff */
[----:B------:R-:W-:Y:S01]  /*4dd0*/  FFMA.FTZ R54, R45, R43, -R54 ;  /* 0x0000002b2d367223 */ /* 0x000fe20000010836 */
[----:B------:R-:W-:Y:S01]  /*4de0*/  LOP3.LUT R42, R35, 0xffff0000, RZ, 0xc0, !PT ;  /* 0xffff0000232a7812 */ /* 0x000fe200078ec0ff */
[----:B------:R-:W-:Y:S01]  /*4df0*/  FFMA.FTZ R55, R45, R46, R55 ;  /* 0x0000002e2d377223 */ /* 0x000fe20000010037 */
[----:B------:R-:W-:Y:S01]  /*4e00*/  FMUL.FTZ R45, R53, R110 ;  /* 0x0000006e352d7220 */ /* 0x000fe20000410000 */
[----:B------:R-:W-:-:S02]  /*4e10*/  IMAD.U32 R41, R36, 0x10000, RZ ;  /* 0x0001000024297824 */ /* 0x000fc400078e00ff */
[-C--:B------:R-:W-:Y:S01]  /*4e20*/  FMUL.FTZ R53, R53, R105.reuse ;  /* 0x0000006935357220 */ /* 0x080fe20000410000 */
[----:B------:R-:W-:Y:S02]  /*4e30*/  IMAD.U32 R44, R111, 0x10000, RZ ;  /* 0x000100006f2c7824 */ /* 0x000fe400078e00ff */
[----:B------:R-:W-:Y:S01]  /*4e40*/  FFMA.FTZ R105, R42, R105, -R45 ;  /* 0x000000692a697223 */ /* 0x000fe2000001082d */
[----:B------:R-:W-:Y:S01]  /*4e50*/  IMAD.U32 R43, R107, 0x10000, RZ ;  /* 0x000100006b2b7824 */ /* 0x000fe200078e00ff */
[----:B------:R-:W-:Y:S01]  /*4e60*/  LOP3.LUT R36, R36, 0xffff0000, RZ, 0xc0, !PT ;  /* 0xffff000024247812 */ /* 0x000fe200078ec0ff */
[-C--:B------:R-:W-:Y:S01]  /*4e70*/  FMUL.FTZ R45, R41, R44.reuse ;  /* 0x0000002c292d7220 */ /* 0x080fe20000410000 */
[----:B------:R-:W-:Y:S01]  /*4e80*/  LOP3.LUT R111, R111, 0xffff0000, RZ, 0xc0, !PT ;  /* 0xffff00006f6f7812 */ /* 0x000fe200078ec0ff */
[----:B------:R-:W-:Y:S01]  /*4e90*/  IMAD.U32 R40, R32, 0x10000, RZ ;  /* 0x0001000020287824 */ /* 0x000fe200078e00ff */
[----:B------:R-:W-:Y:S01]  /*4ea0*/  LOP3.LUT R107, R107, 0xffff0000, RZ, 0xc0, !PT ;  /* 0xffff00006b6b7812 */ /* 0x000fe200078ec0ff */
[----:B------:R-:W-:Y:S01]  /*4eb0*/  FMUL.FTZ R41, R41, R43 ;  /* 0x0000002b29297220 */ /* 0x000fe20000410000 */
        /* <DEDUP_REMOVED lines=13> */
[----:B------:R-:W-:Y:S01]  /*4f90*/  FFMA.FTZ R110, R42, R110, R53 ;  /* 0x0000006e2a6e7223 */ /* 0x000fe20000010035 */
        /* <DEDUP_REMOVED lines=20> */
.L_x_11615:
[----:B------:R-:W-:Y:S05]  /*50e0*/  BSYNC B1 ;  /* 0x0000000000017941 */ /* 0x000fea0003800000 */
.L_x_11614:
        /* <DEDUP_REMOVED lines=10> */
.L_x_11581:
[----:B------:R-:W-:-:S06]  /*5190*/  UISETP.NE.AND UP0, UPT, UR37, 0x3, UPT ;  /* 0x000000032500788c */ /* 0x000fcc000bf05270 */
[----:B------:R-:W-:-:S13]  /*51a0*/  PLOP3.LUT P3, PT, PT, PT, UP0, 0x80, 0x0 ;  /* 0x000000000000781c */ /* 0x000fda0003f6f008 */
[----:B------:R-:W-:Y:S05]  /*51b0*/  @!P3 BRA `(.L_x_11616) ;  /* 0x000000000004b947 */ /* 0x000fea0003800000 */
[----:B------:R-:W-:Y:S01]  /*51c0*/  BPT.TRAP 0x1 ;  /* 0x000000040000795c */ /* 0x000fe20000300000 */
.L_x_11616:
[----:B------:R-:W2:Y:S01]  /*51d0*/  LDL R32, [R1] ;  /* 0x0000000001207983 */ /* 0x000ea20000100800 */
[----:B------:R-:W-:Y:S01]  /*51e0*/  IMAD R86, R18, 0x8, R2 ;  /* 0x0000000812567824 */ /* 0x000fe200078e0202 */
[----:B------:R-:W-:Y:S01]  /*51f0*/  BSSY B1, `(.L_x_11617) ;  /* 0x0000006000017945 */ /* 0x000fe20003800000 */
[----:B------:R-:W-:-:S05]  /*5200*/  IMAD R91, R25, -0x80, R30 ;  /* 0xffffff80195b7824 */ /* 0x000fca00078e021e */
[----:B------:R-:W-:Y:S02]  /*5210*/  VIMNMX R91, R91, 0x80, PT ;  /* 0x000000805b5b7848 */ /* 0x000fe40003fe0100 */
[----:B--2---:R-:W-:-:S04]  /*5220*/  SHF.L.U32 R98, R32, 0x1f, RZ ;  /* 0x0000001f20627819 */ /* 0x004fc800000006ff */
[----:B------:R-:W0:Y:S02]  /*5230*/  SYNCS.PHASECHK.TRANS64.TRYWAIT P4, [R86+URZ+0x16890], R98 ;  /* 0x01689062560075a7 */ /* 0x000e24000808017f */
[----:B0-----:R-:W-:Y:S05]  /*5240*/  @!P4 BRA `(.L_x_11618) ;  /* 0x0000018c00ecc947 */ /* 0x001fea0003800000 */
.L_x_11898:
[----:B------:R-:W-:Y:S05]  /*5250*/  BSYNC B1 ;  /* 0x0000000000017941 */ /* 0x000fea0003800000 */
.L_x_11617:
[----:B------:R-:W-:Y:S01]  /*5260*/  ISETP.GE.AND P4, PT, R17, R91, PT ;  /* 0x0000005b1100720c */ /* 0x000fe20003f86270 */
[----:B------:R-:W-:-:S12]  /*5270*/  BSSY B1, `(.L_x_11619) ;  /* 0x0000006000017945 */ /* 0x000fd80003800000 */
[----:B------:R-:W-:Y:S05]  /*5280*/  @P4 BRA `(.L_x_11620) ;  /* 0x0000000000104947 */ /* 0x000fea0003800000 */
[----:B------:R-:W1:Y:S04]  /*5290*/  @!P1 LDS.128 R32, [R90+0xe000] ;  /* 0x00e000005a209984 */ /* 0x000e680000000c00 */
[----:B------:R-:W2:Y:S04]  /*52a0*/  @!P2 LDS.128 R36, [R87+0xe000] ;  /* 0x00e000005724a984 */ /* 0x000ea80000000c00 */
[----:B-1----:R1:W-:Y:S04]  /*52b0*/  @!P1 STG.E.128 desc[UR38][R42.64], R32 ;  /* 0x000000202a009986 */ /* 0x0023e8000c101d26 */
[----:B--2---:R1:W-:Y:S02]  /*52c0*/  @!P2 STG.E.128 desc[UR38][R42.64+0x40], R36 ;  /* 0x000040242a00a986 */ /* 0x0043e4000c101d26 */
.L_x_11620:
[----:B------:R-:W-:Y:S05]  /*52d0*/  BSYNC B1 ;  /* 0x0000000000017941 */ /* 0x000fea0003800000 */
.L_x_11619:
[----:B-1----:R-:W-:-:S05]  /*52e0*/  VIADD R32, R17, 0x60 ;  /* 0x0000006011207836 */ /* 0x002fca0000000000 */
[----:B------:R-:W-:-:S13]  /*52f0*/  ISETP.GE.AND P4, PT, R32, R91, PT ;  /* 0x0000005b2000720c */ /* 0x000fda0003f86270 */
[----:B------:R-:W-:Y:S05]  /*5300*/  @P4 BRA `(.L_x_11598) ;  /* 0x0000000000104947 */ /* 0x000fea0003800000 */
[----:B------:R-:W1:Y:S04]  /*5310*/  @!P1 LDS.128 R32, [R90+0x11000] ;  /* 0x011000005a209984 */ /* 0x000e680000000c00 */
[----:B------:R-:W2:Y:S04]  /*5320*/  @!P2 LDS.128 R36, [R87+0x11000] ;  /* 0x011000005724a984 */ /* 0x000ea80000000c00 */
[----:B-1----:R1:W-:Y:S04]  /*5330*/  @!P1 STG.E.128 desc[UR38][R40.64], R32 ;  /* 0x0000002028009986 */ /* 0x0023e8000c101d26 */
[----:B--2---:R1:W-:Y:S02]  /*5340*/  @!P2 STG.E.128 desc[UR38][R40.64+0x40], R36 ;  /* 0x000040242800a986 */ /* 0x0043e4000c101d26 */
.L_x_11598:
[----:B------:R-:W-:Y:S05]  /*5350*/  BSYNC B0 ;  /* 0x0000000000007941 */ /* 0x000fea0003800000 */
.L_x_11580:
        /* <DEDUP_REMOVED lines=17> */
.L_x_11622:
[----:B------:R-:W-:Y:S05]  /*5470*/  BSYNC B0 ;  /* 0x0000000000007941 */ /* 0x000fea0003800000 */
.L_x_11621:
[----:B------:R-:W2:Y:S01]  /*5480*/  SYNCS.PHASECHK.TRANS64.TRYWAIT P3, [R86+URZ+0x168b0], R98 ;  /* 0x0168b062560075a7 */ /* 0x000ea2000806017f */
[----:B------:R-:W-:Y:S01]  /*5490*/  ULDC UR40, c[0x0][0x2e4] ;  /* 0x0000b90000287ab9 */ /* 0x000fe20000000800 */
[----:B------:R-:W-:Y:S01]  /*54a0*/  ULDC.64 UR44, c[0x0][0x318] ;  /* 0x0000c600002c7ab9 */ /* 0x000fe20000000a00 */
[----:B------:R-:W-:Y:S01]  /*54b0*/  ULDC.64 UR42, c[0x0][0x308] ;  /* 0x0000c200002a7ab9 */ /* 0x000fe20000000a00 */
[----:B------:R-:W-:Y:S01]  /*54c0*/  BSSY B0, `(.L_x_11623) ;  /* 0x0000003000007945 */ /* 0x000fe20003800000 */
[----:B------:R-:W-:-:S03]  /*54d0*/  IMAD.WIDE R36, R25, 0x80, R10 ;  /* 0x0000008019247825 */ /* 0x000fc600078e020a */
[----:B--2---:R-:W-:Y:S05]  /*54e0*/  @!P3 BRA `(.L_x_11624) ;  /* 0x0000018c0058b947 */ /* 0x004fea0003800000 */
.L_x_11899:
[----:B------:R-:W-:Y:S05]  /*54f0*/  BSYNC B0 ;  /* 0x0000000000007941 */ /* 0x000fea0003800000 */
.L_x_11623:
        /* <DEDUP_REMOVED lines=12> */
[----:B------:R-:W1:Y:S04]  /*55c0*/  @!P3 LDS.128 R32, [R90] ;  /* 0x000000005a20b984 */ /* 0x000e680000000c00 */
[----:B-1----:R-:W-:Y:S01]  /*55d0*/  @!P3 STG.E.128 desc[UR38][R38.64], R32 ;  /* 0x000000202600b986 */ /* 0x002fe2000c101d26 */
[----:B------:R-:W-:-:S13]  /*55e0*/  ISETP.GE.AND P3, PT, R72, UR40, PT ;  /* 0x0000002848007c0c */ /* 0x000fda000bf66270 */
[----:B------:R-:W1:Y:S04]  /*55f0*/  @!P3 LDS.128 R32, [R87] ;  /* 0x000000005720b984 */ /* 0x000e680000000c00 */
[----:B-1----:R3:W-:Y:S02]  /*5600*/  @!P3 STG.E.128 desc[UR38][R38.64+0x40], R32 ;  /* 0x000040202600b986 */ /* 0x0027e4000c101d26 */
.L_x_11626:
[----:B------:R-:W-:Y:S05]  /*5610*/  BSYNC B0 ;  /* 0x0000000000007941 */ /* 0x000fea0003800000 */
.L_x_11625:
[----:B-1-3--:R-:W-:Y:S01]  /*5620*/  VIADD R32, R17, 0x60 ;  /* 0x0000006011207836 */ /* 0x00afe20000000000 */
[----:B------:R-:W-:Y:S04]  /*5630*/  BSSY B0, `(.L_x_11627) ;  /* 0x0000013000007945 */ /* 0x000fe80003800000 */
[----:B------:R-:W-:-:S13]  /*5640*/  ISETP.GE.AND P3, PT, R32, R91, PT ;  /* 0x0000005b2000720c */ /* 0x000fda0003f66270 */
[----:B------:R-:W-:Y:S05]  /*5650*/  @P3 BRA `(.L_x_11628) ;  /* 0x0000000000403947 */ /* 0x000fea0003800000 */
[----:B------:R-:W-:Y:S01]  /*5660*/  IADD3 R35, P3, R36, 0x60, RZ ;  /* 0x0000006024237810 */ /* 0x000fe20007f7e0ff */
        /* <DEDUP_REMOVED lines=15> */
.L_x_11628:
[----:B------:R-:W-:Y:S05]  /*5760*/  BSYNC B0 ;  /* 0x0000000000007941 */ /* 0x000fea0003800000 */
.L_x_11627:
[----:B-1----:R-:W3:Y:S01]  /*5770*/  LDL.LU R33, [R1] ;  /* 0x0000000001217983 */ /* 0x002ee20000300800 */
[----:B------:R-:W-:Y:S01]  /*5780*/  VIADD R18, R18, 0x1 ;  /* 0x0000000112127836 */ /* 0x000fe20000000000 */
[----:B------:R-:W-:Y:S01]  /*5790*/  LOP3.LUT P5, RZ, R22, 0x2, RZ, 0xc0, !PT ;  /* 0x0000000216ff7812 */ /* 0x000fe200078ac0ff */
        /* <DEDUP_REMOVED lines=10> */
[----:B------:R-:W-:Y:S02]  /*5840*/  SEL R32, RZ, 0x1, P3 ;  /* 0x00000001ff207807 */ /* 0x000fe40001800000 */
[----:B------:R-:W-:Y:S01]  /*5850*/  SEL R18, R18, RZ, P3 ;  /* 0x000000ff12127207 */ /* 0x000fe20001800000 */
[----:B------:R0:W-:Y:S01]  /*5860*/  @!P4 SYNCS.ARRIVE.TRANS64.RED.A1T0 RZ, [R86+URZ], RZ ;  /* 0x000000ff56ffc9a7 */ /* 0x0001e2000810043f */
[----:B---3--:R-:W-:-:S05]  /*5870*/  LOP3.LUT R33, R33, R32, RZ, 0x3c, !PT ;  /* 0x0000002021217212 */ /* 0x008fca00078e3cff */
[----:B------:R0:W-:Y:S01]  /*5880*/  STL [R1], R33 ;  /* 0x0000002101007387 */ /* 0x0001e20000100800 */
[----:B------:R-:W-:Y:S05]  /*5890*/  @P5 BRA `(.L_x_11629) ;  /* 0xffffffc800b85947 */ /* 0x000fea000383ffff */
[----:B0-----:R-:W0:Y:S01]  /*58a0*/  S2R R33, SR_TID.X ;  /* 0x0000000000217919 */ /* 0x001e220000002100 */
[----:B------:R-:W-:Y:S02]  /*58b0*/  PLOP3.LUT P0, PT, PT, PT, PT, 0x8, 0x0 ;  /* 0x000000000000781c */ /* 0x000fe40003f0e170 */
[----:B0-----:R-:W-:-:S04]  /*58c0*/  SHF.R.U32.HI R33, RZ, 0x7, R33 ;  /* 0x00000007ff217819 */ /* 0x001fc80000011621 */
[----:B------:R-:W-:-:S13]  /*58d0*/  ISETP.NE.AND P5, PT, R33, 0x1, PT ;  /* 0x000000012100780c */ /* 0x000fda0003fa5270 */
[----:B------:R-:W-:Y:S06]  /*58e0*/  @!P5 BAR.ARV 0x9, 0x100 ;  /* 0x024400000000db1d */ /* 0x000fec0000002000 */
.L_x_11575:
[----:B------:R-:W1:Y:S02]  /*58f0*/  LDC.64 R4, c[0x0][0x9e0] ;  /* 0x00027800ff047b82 */ /* 0x000e640000000a00 */
[----:B-1----:R-:W-:Y:S01]  /*5900*/  ISETP.GE.AND P1, PT, R5, 0x1, PT ;  /* 0x000000010500780c */ /* 0x002fe20003f26270 */
[----:B------:R-:W-:-:S12]  /*5910*/  @P0 BRA `(.L_x_11630) ;  /* 0x00000000000c0947 */ /* 0x000fd80003800000 */
[----:B------:R-:W1:Y:S01]  /*5920*/  FENCE.VIEW.ASYNC.G ;  /* 0x00000000000073c6 */ /* 0x000e620000000100 */
[----:B------:R-:W-:Y:S05]  /*5930*/  WARPSYNC.ALL ;  /* 0x0000000000007948 */ /* 0x000fea0003800000 */
[----:B-1----:R-:W-:Y:S06]  /*5940*/  BAR.ARV 0xc, 0x1a0 ;  /* 0x0306800000007b1d */ /* 0x002fec0000002000 */
.L_x_11630:
        /* <DEDUP_REMOVED lines=13> */
.L_x_11633:
[----:B------:R-:W-:-:S13]  /*5a20*/  ISETP.NE.AND P0, PT, R5, 0x1, PT ;  /* 0x000000010500780c */ /* 0x000fda0003f05270 */
[----:B------:R-:W1:Y:S02]  /*5a30*/  @P0 LDC.64 R6, c[0x0][0x9e8] ;  /* 0x00027a00ff060b82 */ /* 0x000e640000000a00 */
[----:B-1----:R-:W-:-:S05]  /*5a40*/  @P0 IMAD.HI.U32 R4, R3, R6, RZ ;  /* 0x0000000603040227 */ /* 0x002fca00078e00ff */
[----:B------:R-:W-:-:S07]  /*5a50*/  @P0 SHF.R.U32.HI R3, RZ, R7, R4 ;  /* 0x00000007ff030219 */ /* 0x000fce0000011604 */
.L_x_11634:
[----:B------:R-:W-:Y:S05]  /*5a60*/  BSYNC B0 ;  /* 0x0000000000007941 */ /* 0x000fea0003800000 */
.L_x_11632:
[----:B------:R-:W-:-:S05]  /*5a70*/  IMAD R3, R3, R5, R5 ;  /* 0x0000000503037224 */ /* 0x000fca00078e0205 */
[----:B------:R-:W-:-:S07]  /*5a80*/  VIMNMX R0, R0, R3, PT ;  /* 0x0000000300007248 */ /* 0x000fce0003fe0100 */
.L_x_11631:
        /* <DEDUP_REMOVED lines=18> */
.L_x_11637:
[----:B------:R-:W-:-:S13]  /*5bb0*/  ISETP.NE.AND P0, PT, R5, 0x1, PT ;  /* 0x000000010500780c */ /* 0x000fda0003f05270 */
[----:B------:R-:W1:Y:S02]  /*5bc0*/  @P0 LDC.64 R6, c[0x0][0x9e8] ;  /* 0x00027a00ff060b82 */ /* 0x000e640000000a00 */
[----:B-1----:R-:W-:-:S05]  /*5bd0*/  @P0 IMAD.HI.U32 R6, R27, R6, RZ ;  /* 0x000000061b060227 */ /* 0x002fca00078e00ff */
[----:B------:R-:W-:-:S07]  /*5be0*/  @P0 SHF.R.U32.HI R27, RZ, R7, R6 ;  /* 0x00000007ff1b0219 */ /* 0x000fce0000011606 */
.L_x_11638:
[----:B------:R-:W-:Y:S05]  /*5bf0*/  BSYNC B0 ;  /* 0x0000000000007941 */ /* 0x000fea0003800000 */
.L_x_11636:
[----:B------:R-:W-:-:S05]  /*5c00*/  IMAD R27, R27, R5, RZ ;  /* 0x000000051b1b7224 */ /* 0x000fca00078e02ff */
[----:B------:R-:W-:-:S07]  /*5c10*/  VIMNMX R0, R0, R27, !PT ;  /* 0x0000001b00007248 */ /* 0x000fce0007fe0100 */
.L_x_11635:
[----:B------:R-:W-:Y:S01]  /*5c20*/  SHF.R.S32.HI R5, RZ, 0x1f, R0 ;  /* 0x0000001fff057819 */ /* 0x000fe20000011400 */
[----:B------:R-:W-:Y:S01]  /*5c30*/  IMAD.MOV.U32 R3, RZ, RZ, RZ ;  /* 0x000000ffff037224 */ /* 0x000fe200078e00ff */
[----:B------:R-:W-:Y:S01]  /*5c40*/  PLOP3.LUT P0, PT, PT, PT, PT, 0x80, 0x0 ;  /* 0x000000000000781c */ /* 0x000fe20003f0f070 */
[----:B------:R-:W-:Y:S01]  /*5c50*/  IMAD.MOV.U32 R21, RZ, RZ, RZ ;  /* 0x000000ffff157224 */ /* 0x000fe200078e00ff */
[----:B------:R-:W-:Y:S02]  /*5c60*/  LEA.HI R5, R5, R0, RZ, 0x7 ;  /* 0x0000000005057211 */ /* 0x000fe400078f38ff */
[----:B------:R-:W-:Y:S01]  /*5c70*/  CS2R R26, SRZ ;  /* 0x00000000001a7805 */ /* 0x000fe2000001ff00 */
[----:B------:R-:W-:Y:S01]  /*5c80*/  IMAD.MOV.U32 R118, RZ, RZ, RZ ;  /* 0x000000ffff767224 */ /* 0x000fe200078e00ff */
[----:B------:R-:W-:Y:S02]  /*5c90*/  CS2R R24, SRZ ;  /* 0x0000000000187805 */ /* 0x000fe4000001ff00 */
[----:B------:R-:W-:Y:S01]  /*5ca0*/  SHF.R.S32.HI R5, RZ, 0x7, R5 ;  /* 0x00000007ff057819 */ /* 0x000fe20000011405 */
[----:B------:R-:W-:Y:S01]  /*5cb0*/  IMAD.MOV.U32 R31, RZ, RZ, RZ ;  /* 0x000000ffff1f7224 */ /* 0x000fe200078e00ff */
[----:B------:R-:W-:Y:S01]  /*5cc0*/  CS2R R110, SRZ ;  /* 0x00000000006e7805 */ /* 0x000fe2000001ff00 */
[----:B------:R-:W-:Y:S01]  /*5cd0*/  IMAD.MOV.U32 R114, RZ, RZ, RZ ;  /* 0x000000ffff727224 */ /* 0x000fe200078e00ff */
[----:B------:R-:W-:Y:S01]  /*5ce0*/  VIMNMX R4, RZ, R5, !PT ;  /* 0x00000005ff047248 */ /* 0x000fe20007fe0100 */
[----:B--2---:R-:W-:Y:S01]  /*5cf0*/  IMAD.MOV.U32 R33, RZ, RZ, RZ ;  /* 0x000000ffff217224 */ /* 0x004fe200078e00ff */
[----:B------:R-:W-:-:S02]  /*5d00*/  CS2R R108, SRZ ;  /* 0x00000000006c7805 */ /* 0x000fc4000001ff00 */
[----:B------:R-:W-:Y:S02]  /*5d10*/  CS2R R106, SRZ ;  /* 0x00000000006a7805 */ /* 0x000fe4000001ff00 */
[----:B------:R-:W-:Y:S01]  /*5d20*/  ISETP.GT.AND P1, PT, R88, R4, PT ;  /* 0x000000045800720c */ /* 0x000fe20003f24270 */
[----:B------:R1:W-:Y:S01]  /*5d30*/  STL [R1+0x18], R4 ;  /* 0x0000180401007387 */ /* 0x0003e20000100800 */
        /* <DEDUP_REMOVED lines=10> */
[----:B-1----:R-:W-:Y:S06]  /*5de0*/  @!P1 BRA `(.L_x_11639) ;  /* 0x0000011000e89947 */ /* 0x002fec0003800000 */
        /* <DEDUP_REMOVED lines=9> */
.L_x_11902:
[----:B------:R-:W1:Y:S01]  /*5e80*/  LDL R3, [R1+0x10] ;  /* 0x0000100001037983 */ /* 0x000e620000100800 */
[----:B------:R-:W-:Y:S01]  /*5e90*/  LOP3.LUT R22, R22, 0xfffffffe, RZ, 0xc0, !PT ;  /* 0xfffffffe16167812 */ /* 0x000fe200078ec0ff */
        /* <DEDUP_REMOVED lines=9> */
[----:B------:R-:W-:Y:S01]  /*5f30*/  @P0 LOP3.LUT R22, R22, 0x1, RZ, 0xfc, !PT ;  /* 0x0000000116160812 */ /* 0x000fe200078efcff */
        /* <DEDUP_REMOVED lines=17> */
.L_x_11642:
[----:B------:R-:W-:Y:S05]  /*6050*/  BSYNC B6 ;  /* 0x0000000000067941 */ /* 0x000fea0003800000 */
.L_x_11641:
        /* <DEDUP_REMOVED lines=13> */
.L_x_11646:
[----:B--2---:R2:W3:Y:S02]  /*6130*/  SYNCS.PHASECHK.TRANS64.TRYWAIT P0, [R2+URZ+0x16800], R3 ;  /* 0x01680003020075a7 */ /* 0x0044e4000800017f */
[----:B---3--:R-:W-:Y:S05]  /*6140*/  @!P0 NANOSLEEP.SYNCS 0x989680 ;  /* 0x009896800000895d */ /* 0x008fea0003900000 */
[----:B------:R-:W3:Y:S02]  /*6150*/  @!P0 SYNCS.PHASECHK.TRANS64 P0, [R2+URZ+0x16800], R3 ;  /* 0x01680003020085a7 */ /* 0x000ee4000800007f */
[----:B---3--:R-:W-:Y:S05]  /*6160*/  @!P0 BRA `(.L_x_11646) ;  /* 0xfffffffc00f08947 */ /* 0x008fea000383ffff */
.L_x_11645:
[----:B------:R-:W-:Y:S05]  /*6170*/  BSYNC B0 ;  /* 0x0000000000007941 */ /* 0x000fea0003800000 */
.L_x_11644:
[----:B------:R-:W-:Y:S05]  /*6180*/  BRA `(.L_x_11647) ;  /* 0x0000003000b47947 */ /* 0x000fea0003800000 */
.L_x_11643:
[----:B------:R-:W2:Y:S01]  /*6190*/  LDL R38, [R1+0x3c] ;  /* 0x00003c0001267983 */ /* 0x000ea20000100800 */
[----:B-----5:R-:W-:Y:S01]  /*61a0*/  SHF.R.S32.HI R0, RZ, 0x1f, R23 ;  /* 0x0000001fff007819 */ /* 0x020fe20000011417 */
[----:B------:R-:W-:Y:S01]  /*61b0*/  ULDC.64 UR4, c[0x0][0x3d8] ;  /* 0x0000f60000047ab9 */ /* 0x000fe20000000a00 */
[----:B------:R-:W-:Y:S01]  /*61c0*/  SHF.R.S32.HI R10, RZ, 0x1f, R17 ;  /* 0x0000001fff0a7819 */ /* 0x000fe20000011411 */
[----:B------:R-:W-:Y:S01]  /*61d0*/  ULDC.64 UR6, c[0x0][0x3e8] ;  /* 0x0000fa0000067ab9 */ /* 0x000fe20000000a00 */
[----:B------:R-:W-:Y:S01]  /*61e0*/  LOP3.LUT P4, RZ, R22, 0x1, RZ, 0xc0, !PT ;  /* 0x0000000116ff7812 */ /* 0x000fe2000788c0ff */
[----:B------:R-:W-:Y:S01]  /*61f0*/  IMAD R4, R0, UR4, RZ ;  /* 0x0000000400047c24 */ /* 0x000fe2000f8e02ff */
[----:B------:R-:W-:Y:S01]  /*6200*/  BSSY B6, `(.L_x_11648) ;  /* 0x000002d000067945 */ /* 0x000fe20003800000 */
[----:B------:R-:W-:Y:S02]  /*6210*/  IMAD R6, R10, UR4, RZ ;  /* 0x000000040a067c24 */ /* 0x000fe4000f8e02ff */
[----:B------:R-:W-:-:S02]  /*6220*/  IMAD R0, R0, UR6, RZ ;  /* 0x0000000600007c24 */ /* 0x000fc4000f8e02ff */
[----:B------:R-:W-:Y:S02]  /*6230*/  IMAD R10, R10, UR6, RZ ;  /* 0x000000060a0a7c24 */ /* 0x000fe4000f8e02ff */
[----:B------:R-:W-:Y:S02]  /*6240*/  IMAD R51, R23, UR5, R4 ;  /* 0x0000000517337c24 */ /* 0x000fe4000f8e0204 */
[----:B------:R-:W-:Y:S02]  /*6250*/  IMAD R37, R17, UR5, R6 ;  /* 0x0000000511257c24 */ /* 0x000fe4000f8e0206 */
[----:B------:R-:W-:-:S04]  /*6260*/  IMAD.WIDE.U32 R48, R23, UR4, RZ ;  /* 0x0000000417307c25 */ /* 0x000fc8000f8e00ff */
[C---:B------:R-:W-:Y:S02]  /*6270*/  IMAD R3, R23.reuse, UR7, R0 ;  /* 0x0000000717037c24 */ /* 0x040fe4000f8e0200 */
[----:B------:R-:W-:-:S04]  /*6280*/  IMAD.WIDE.U32 R46, R23, UR6, RZ ;  /* 0x00000006172e7c25 */ /* 0x000fc8000f8e00ff */
[----:B------:R-:W-:Y:S02]  /*6290*/  IMAD R43, R17, UR7, R10 ;  /* 0x00000007112b7c24 */ /* 0x000fe4000f8e020a */
[----:B------:R-:W-:Y:S02]  /*62a0*/  IMAD.IADD R51, R51, 0x1, R49 ;  /* 0x0000000133337824 */ /* 0x000fe400078e0231 */
[----:B------:R-:W-:Y:S02]  /*62b0*/  IMAD.IADD R23, R3, 0x1, R47 ;  /* 0x0000000103177824 */ /* 0x000fe400078e022f */
[C---:B--2---:R-:W-:Y:S02]  /*62c0*/  IMAD.SHL.U32 R28, R38.reuse, 0x4, RZ ;  /* 0x00000004261c7824 */ /* 0x044fe400078e00ff */
[----:B------:R-:W-:-:S03]  /*62d0*/  IMAD.SHL.U32 R26, R38, 0x8, RZ ;  /* 0x00000008261a7824 */ /* 0x000fc600078e00ff */
[----:B------:R-:W-:Y:S02]  /*62e0*/  SHF.R.S32.HI R29, RZ, 0x1f, R28 ;  /* 0x0000001fff1d7819 */ /* 0x000fe4000001141c */
[----:B------:R-:W-:Y:S01]  /*62f0*/  SHF.R.S32.HI R27, RZ, 0x1f, R26 ;  /* 0x0000001fff1b7819 */ /* 0x000fe2000001141a */
[----:B------:R-:W-:-:S04]  /*6300*/  IMAD.WIDE.U32 R4, R17, UR4, R28 ;  /* 0x0000000411047c25 */ /* 0x000fc8000f8e001c */
[----:B------:R-:W-:Y:S01]  /*6310*/  IMAD.WIDE.U32 R6, R17, UR6, R28 ;  /* 0x0000000611067c25 */ /* 0x000fe2000f8e001c */
[----:B------:R-:W-:-:S03]  /*6320*/  IADD3 R34, P0, R4, R48, RZ ;  /* 0x0000003004227210 */ /* 0x000fc60007f1e0ff */
[----:B------:R-:W-:Y:S01]  /*6330*/  IMAD.WIDE.U32 R8, R17, UR4, R26 ;  /* 0x0000000411087c25 */ /* 0x000fe2000f8e001a */
[----:B------:R-:W-:Y:S02]  /*6340*/  IADD3 R32, P1, R6, R46, RZ ;  /* 0x0000002e06207210 */ /* 0x000fe40007f3e0ff */
[----:B------:R-:W-:Y:S01]  /*6350*/  IADD3.X R35, R51, R5, R37, P0, !PT ;  /* 0x0000000533237210 */ /* 0x000fe200007fe425 */
[----:B------:R-:W-:Y:S01]  /*6360*/  IMAD.WIDE.U32 R10, R17, UR6, R26 ;  /* 0x00000006110a7c25 */ /* 0x000fe2000f8e001a */
[----:B------:R-:W-:Y:S02]  /*6370*/  IADD3 R31, P2, R8, R48, RZ ;  /* 0x00000030081f7210 */ /* 0x000fe40007f5e0ff */
[----:B------:R-:W-:Y:S02]  /*6380*/  IADD3.X R33, R23, R7, R43, P1, !PT ;  /* 0x0000000717217210 */ /* 0x000fe40000ffe42b */
[----:B------:R-:W-:Y:S02]  /*6390*/  IADD3 R39, P3, R10, R46, RZ ;  /* 0x0000002e0a277210 */ /* 0x000fe40007f7e0ff */
[----:B------:R-:W-:-:S02]  /*63a0*/  IADD3.X R37, R51, R37, R9, P2, !PT ;  /* 0x0000002533257210 */ /* 0x000fc400017fe409 */
[----:B------:R-:W-:Y:S01]  /*63b0*/  IADD3.X R43, R23, R43, R11, P3, !PT ;  /* 0x0000002b172b7210 */ /* 0x000fe20001ffe40b */
[----:B------:R-:W-:Y:S08]  /*63c0*/  @!P4 BRA `(.L_x_11649) ;  /* 0x000000000040c947 */ /* 0x000ff00003800000 */
        /* <DEDUP_REMOVED lines=16> */
.L_x_11649:
[----:B------:R-:W-:Y:S05]  /*64d0*/  BSYNC B6 ;  /* 0x0000000000067941 */ /* 0x000fea0003800000 */
.L_x_11648:
[----:B------:R-:W2:Y:S01]  /*64e0*/  LDL R36, [R1+0x14] ;  /* 0x0000140001247983 */ /* 0x000ea20000100800 */
[----:B------:R-:W1:Y:S03]  /*64f0*/  LDC.64 R4, c[0x0][0x3d8] ;  /* 0x0000f600ff047b82 */ /* 0x000e660000000a00 */
[----:B------:R-:W3:Y:S05]  /*6500*/  LDL R40, [R1+0x24] ;  /* 0x0000240001287983 */ /* 0x000eea0000100800 */
[----:B------:R-:W4:Y:S01]  /*6510*/  LDC.64 R6, c[0x0][0x3e8] ;  /* 0x0000fa00ff067b82 */ /* 0x000f220000000a00 */
[----:B------:R-:W-:Y:S01]  /*6520*/  LEA.HI R30, R30, R45, RZ, 0x2 ;  /* 0x0000002d1e1e7211 */ /* 0x000fe200078f10ff */
[----:B------:R-:W-:-:S02]  /*6530*/  ULDC.U8 UR4, c[0x0][0x3f0] ;  /* 0x0000fc0000047ab9 */ /* 0x000fc40000000000 */
[----:B------:R-:W-:Y:S02]  /*6540*/  ISETP.NE.AND P0, PT, RZ, UR4, PT ;  /* 0x00000004ff007c0c */ /* 0x000fe4000bf05270 */
[----:B------:R-:W-:-:S04]  /*6550*/  SHF.R.S32.HI R30, RZ, 0x1f, R30 ;  /* 0x0000001fff1e7819 */ /* 0x000fc8000001141e */
[----:B------:R-:W-:Y:S01]  /*6560*/  LEA.HI R30, R30, R17, RZ, 0x3 ;  /* 0x000000111e1e7211 */ /* 0x000fe200078f18ff */
[----:B------:R-:W-:Y:S01]  /*6570*/  BSSY B0, `(.L_x_11650) ;  /* 0x00002e6000007945 */ /* 0x000fe20003800000 */
[----:B--2---:R-:W-:Y:S01]  /*6580*/  SHF.R.S32.HI R3, RZ, 0x1f, R36 ;  /* 0x0000001fff037819 */ /* 0x004fe20000011424 */
[----:B-1----:R-:W-:-:S04]  /*6590*/  IMAD.WIDE.U32 R20, R36, R4, RZ ;  /* 0x0000000424147225 */ /* 0x002fc800078e00ff */
[C---:B------:R-:W-:Y:S02]  /*65a0*/  IMAD R0, R3.reuse, R4, RZ ;  /* 0x0000000403007224 */ /* 0x040fe400078e02ff */
[-C--:B----4-:R-:W-:Y:S02]  /*65b0*/  IMAD R10, R3, R6.reuse, RZ ;  /* 0x00000006030a7224 */ /* 0x090fe400078e02ff */
[----:B------:R-:W-:-:S04]  /*65c0*/  IMAD.WIDE.U32 R8, R36, R6, RZ ;  /* 0x0000000624087225 */ /* 0x000fc800078e00ff */
[C---:B------:R-:W-:Y:S02]  /*65d0*/  IMAD R3, R36.reuse, R5, R0 ;  /* 0x0000000524037224 */ /* 0x040fe400078e0200 */
[----:B------:R-:W-:Y:S02]  /*65e0*/  IMAD R11, R36, R7, R10 ;  /* 0x00000007240b7224 */ /* 0x000fe400078e020a */
[----:B------:R-:W-:Y:S02]  /*65f0*/  IMAD.IADD R3, R21, 0x1, R3 ;  /* 0x0000000115037824 */ /* 0x000fe400078e0203 */
[----:B------:R-:W-:Y:S01]  /*6600*/  IMAD.IADD R41, R9, 0x1, R11 ;  /* 0x0000000109297824 */ /* 0x000fe200078e020b */
[----:B------:R-:W-:Y:S01]  /*6610*/  LOP3.LUT R10, R30, 0xfffffff8, RZ, 0xc0, !PT ;  /* 0xfffffff81e0a7812 */ /* 0x000fe200078ec0ff */
[----:B---3--:R-:W-:Y:S02]  /*6620*/  IMAD R0, R36, -0xc0, R40 ;  /* 0xffffff4024007824 */ /* 0x008fe400078e0228 */
[----:B0-----:R-:W-:-:S04]  /*6630*/  IMAD.WIDE.U32 R14, R20, 0xc0, RZ ;  /* 0x000000c0140e7825 */ /* 0x001fc800078e00ff */
[----:B------:R-:W-:-:S04]  /*6640*/  IMAD.WIDE.U32 R12, R8, 0xc0, RZ ;  /* 0x000000c0080c7825 */ /* 0x000fc800078e00ff */
[----:B------:R-:W-:Y:S02]  /*6650*/  IMAD R11, R3, 0xc0, RZ ;  /* 0x000000c0030b7824 */ /* 0x000fe400078e02ff */
[----:B------:R-:W-:Y:S01]  /*6660*/  IMAD R41, R41, 0xc0, RZ ;  /* 0x000000c029297824 */ /* 0x000fe200078e02ff */
[----:B------:R-:W-:Y:S01]  /*6670*/  VIMNMX R54, R0, 0xc0, PT ;  /* 0x000000c000367848 */ /* 0x000fe20003fe0100 */
[----:B------:R-:W-:Y:S02]  /*6680*/  IMAD.IADD R10, R17, 0x1, -R10 ;  /* 0x00000001110a7824 */ /* 0x000fe400078e0a0a */
[----:B------:R-:W-:Y:S02]  /*6690*/  IMAD.IADD R55, R15, 0x1, R11 ;  /* 0x000000010f377824 */ /* 0x000fe400078e020b */
[----:B------:R-:W-:Y:S01]  /*66a0*/  IMAD.IADD R57, R13, 0x1, R41 ;  /* 0x000000010d397824 */ /* 0x000fe200078e0229 */
[----:B------:R-:W-:Y:S06]  /*66b0*/  @!P0 BRA `(.L_x_11651) ;  /* 0x0000001400d48947 */ /* 0x000fec0003800000 */
[----:B------:R-:W0:Y:S01]  /*66c0*/  LDC R0, c[0x0][0x428] ;  /* 0x00010a00ff007b82 */ /* 0x000e220000000800 */
[C---:B------:R-:W-:Y:S01]  /*66d0*/  ISETP.GE.AND P0, PT, R17.reuse, R54, PT ;  /* 0x000000361100720c */ /* 0x040fe20003f06270 */
[----:B------:R-:W-:Y:S01]  /*66e0*/  BSSY B1, `(.L_x_11652) ;  /* 0x0000029000017945 */ /* 0x000fe20003800000 */
[----:B------:R-:W-:Y:S01]  /*66f0*/  IMAD.MOV.U32 R50, RZ, RZ, R48 ;  /* 0x000000ffff327224 */ /* 0x000fe200078e0030 */
[----:B------:R-:W-:Y:S01]  /*6700*/  CS2R R42, SRZ ;  /* 0x00000000002a7805 */ /* 0x000fe2000001ff00 */
[----:B------:R-:W-:Y:S01]  /*6710*/  IMAD.MOV.U32 R48, RZ, RZ, R46 ;  /* 0x000000ffff307224 */ /* 0x000fe200078e002e */
[----:B------:R-:W-:Y:S01]  /*6720*/  CS2R R46, SRZ ;  /* 0x00000000002e7805 */ /* 0x000fe2000001ff00 */
[----:B------:R-:W-:Y:S01]  /*6730*/  IMAD.MOV.U32 R49, RZ, RZ, R23 ;  /* 0x000000ffff317224 */ /* 0x000fe200078e0017 */
[----:B0-----:R-:W-:Y:S01]  /*6740*/  ISETP.NE.AND P2, PT, R0, 0x1, PT ;  /* 0x000000010000780c */ /* 0x001fe20003f45270 */
[----:B------:R-:W-:Y:S02]  /*6750*/  IMAD R0, R36, 0xc0, R17 ;  /* 0x000000c024007824 */ /* 0x000fe400078e0211 */
[----:B------:R-:W-:-:S02]  /*6760*/  VIADD R36, R17, 0x60 ;  /* 0x0000006011247836 */ /* 0x000fc40000000000 */
[----:B------:R-:W-:Y:S01]  /*6770*/  IMAD R3, R38, 0x60, R0 ;  /* 0x0000006026037824 */ /* 0x000fe200078e0200 */
[----:B------:R-:W-:Y:S02]  /*6780*/  CS2R R38, SRZ ;  /* 0x0000000000267805 */ /* 0x000fe4000001ff00 */
[----:B------:R-:W-:Y:S02]  /*6790*/  ISETP.GE.AND P1, PT, R36, R54, PT ;  /* 0x000000362400720c */ /* 0x000fe40003f26270 */
[----:B------:R-:W-:-:S03]  /*67a0*/  CS2R R36, SRZ ;  /* 0x0000000000247805 */ /* 0x000fc6000001ff00 */
[----:B------:R-:W0:Y:S08]  /*67b0*/  @P2 LDC R30, c[0x0][0x42c] ;  /* 0x00010b00ff1e2b82 */ /* 0x000e300000000800 */
[----:B------:R-:W1:Y:S01]  /*67c0*/  @P2 LDC R31, c[0x0][0x430] ;  /* 0x00010c00ff1f2b82 */ /* 0x000e620000000800 */
[----:B0-----:R-:W-:-:S05]  /*67d0*/  @P2 IMAD.HI.U32 R0, R3, R30, RZ ;  /* 0x0000001e03002227 */ /* 0x001fca00078e00ff */
[----:B-1----:R-:W-:Y:S02]  /*67e0*/  @P2 SHF.R.U32.HI R3, RZ, R31, R0 ;  /* 0x0000001fff032219 */ /* 0x002fe40000011600 */
[----:B------:R-:W-:Y:S01]  /*67f0*/  CS2R R30, SRZ ;  /* 0x00000000001e7805 */ /* 0x000fe2000001ff00 */
[----:B------:R-:W-:Y:S06]  /*6800*/  @P0 BRA `(.L_x_11653) ;  /* 0x0000000000580947 */ /* 0x000fec0003800000 */
[----:B------:R-:W-:Y:S01]  /*6810*/  VIADD R0, R28, 0x10 ;  /* 0x000000101c007836 */ /* 0x000fe20000000000 */
[----:B------:R-:W-:Y:S01]  /*6820*/  ULDC UR4, c[0x0][0x3d4] ;  /* 0x0000f50000047ab9 */ /* 0x000fe20000000800 */
[----:B------:R-:W-:Y:S01]  /*6830*/  IMAD.WIDE.U32 R20, R20, 0xc0, R34 ;  /* 0x000000c014147825 */ /* 0x000fe200078e0022 */
[----:B------:R-:W-:Y:S01]  /*6840*/  ISETP.GE.AND P4, PT, R28, UR4, PT ;  /* 0x000000041c007c0c */ /* 0x000fe2000bf86270 */
[----:B------:R-:W-:Y:S01]  /*6850*/  ULDC.64 UR6, c[0x0][0x3c8] ;  /* 0x0000f20000067ab9 */ /* 0x000fe20000000a00 */
[----:B------:R-:W-:Y:S01]  /*6860*/  ISETP.GE.AND P5, PT, R0, UR4, PT ;  /* 0x0000000400007c0c */ /* 0x000fe2000bfa6270 */
[----:B------:R-:W-:Y:S01]  /*6870*/  IMAD.WIDE.U32 R8, R8, 0xc0, R32 ;  /* 0x000000c008087825 */ /* 0x000fe200078e0020 */
[----:B------:R-:W-:Y:S01]  /*6880*/  ULDC.64 UR8, c[0x0][0x3e0] ;  /* 0x0000f80000087ab9 */ /* 0x000fe20000000a00 */
[----:B------:R-:W-:Y:S02]  /*6890*/  LEA R40, P2, R20, UR6, 0x1 ;  /* 0x0000000614287c11 */ /* 0x000fe4000f8408ff */
[----:B------:R-:W-:Y:S01]  /*68a0*/  CS2R R46, SRZ ;  /* 0x00000000002e7805 */ /* 0x000fe2000001ff00 */
[----:B------:R-:W-:Y:S01]  /*68b0*/  IMAD.IADD R11, R11, 0x1, R21 ;  /* 0x000000010b0b7824 */ /* 0x000fe200078e0215 */
[----:B------:R-:W-:Y:S01]  /*68c0*/  LEA R52, P3, R8, UR8, 0x1 ;  /* 0x0000000808347c11 */ /* 0x000fe2000f8608ff */
[----:B------:R-:W-:Y:S01]  /*68d0*/  IMAD.IADD R9, R41, 0x1, R9 ;  /* 0x0000000129097824 */ /* 0x000fe200078e0209 */
[----:B------:R-:W-:-:S02]  /*68e0*/  CS2R R38, SRZ ;  /* 0x0000000000267805 */ /* 0x000fc4000001ff00 */
[----:B------:R-:W-:Y:S02]  /*68f0*/  CS2R R42, SRZ ;  /* 0x00000000002a7805 */ /* 0x000fe4000001ff00 */
[----:B------:R-:W-:Y:S02]  /*6900*/  CS2R R36, SRZ ;  /* 0x0000000000247805 */ /* 0x000fe4000001ff00 */
[----:B------:R-:W-:Y:S02]  /*6910*/  LEA.HI.X R41, R20, UR7, R11, 0x1, P2 ;  /* 0x0000000714297c11 */ /* 0x000fe400090f0c0b */
[----:B------:R-:W-:-:S03]  /*6920*/  LEA.HI.X R53, R8, UR9, R9, 0x1, P3 ;  /* 0x0000000908357c11 */ /* 0x000fc600098f0c09 */
[----:B------:R0:W5:Y:S04]  /*6930*/  @!P4 LDG.E.64 R46, desc[UR38][R40.64] ;  /* 0x00000026282ec981 */ /* 0x000168000c1e1b00 */
[----:B------:R0:W5:Y:S04]  /*6940*/  @!P5 LDG.E.64 R38, desc[UR38][R40.64+0x20] ;  /* 0x000020262826d981 */ /* 0x000168000c1e1b00 */
[----:B------:R0:W5:Y:S04]  /*6950*/  @!P4 LDG.E.64 R42, desc[UR38][R52.64] ;  /* 0x00000026342ac981 */ /* 0x000168000c1e1b00 */
[----:B------:R0:W5:Y:S02]  /*6960*/  @!P5 LDG.E.64 R36, desc[UR38][R52.64+0x20] ;  /* 0x000020263424d981 */ /* 0x000164000c1e1b00 */
.L_x_11653:
[----:B------:R-:W-:Y:S05]  /*6970*/  BSYNC B1 ;  /* 0x0000000000017941 */ /* 0x000fea0003800000 */
.L_x_11652:
[----:B------:R-:W-:Y:S01]  /*6980*/  BSSY B1, `(.L_x_11654) ;  /* 0x0000023000017945 */ /* 0x000fe20003800000 */
[----:B------:R-:W-:Y:S02]  /*6990*/  CS2R R20, SRZ ;  /* 0x0000000000147805 */ /* 0x000fe4000001ff00 */
[----:B0-----:R-:W-:Y:S02]  /*69a0*/  CS2R R40, SRZ ;  /* 0x0000000000287805 */ /* 0x001fe4000001ff00 */
[----:B------:R-:W-:Y:S02]  /*69b0*/  SHF.R.S32.HI R11, RZ, 0x1f, R3 ;  /* 0x0000001fff0b7819 */ /* 0x000fe40000011403 */
[----:B------:R-:W-:Y:S01]  /*69c0*/  CS2R R8, SRZ ;  /* 0x0000000000087805 */ /* 0x000fe2000001ff00 */
[----:B------:R-:W-:Y:S06]  /*69d0*/  @P1 BRA `(.L_x_11655) ;  /* 0x0000000000741947 */ /* 0x000fec0003800000 */
[----:B------:R-:W-:Y:S01]  /*69e0*/  IMAD.MOV.U32 R8, RZ, RZ, R14 ;  /* 0x000000ffff087224 */ /* 0x000fe200078e000e */
[----:B------:R-:W-:Y:S01]  /*69f0*/  ULDC UR4, c[0x0][0x3d4] ;  /* 0x0000f50000047ab9 */ /* 0x000fe20000000800 */
[----:B------:R-:W-:Y:S01]  /*6a00*/  IMAD.MOV.U32 R9, RZ, RZ, R55 ;  /* 0x000000ffff097224 */ /* 0x000fe200078e0037 */
[----:B------:R-:W-:Y:S01]  /*6a10*/  ULDC.64 UR6, c[0x0][0x3c8] ;  /* 0x0000f20000067ab9 */ /* 0x000fe20000000a00 */
[----:B------:R-:W-:Y:S01]  /*6a20*/  IMAD.MOV.U32 R13, RZ, RZ, R57 ;  /* 0x000000ffff0d7224 */ /* 0x000fe200078e0039 */
[----:B------:R-:W-:Y:S01]  /*6a30*/  ISETP.GE.AND P5, PT, R28, UR4, PT ;  /* 0x000000041c007c0c */ /* 0x000fe2000bfa6270 */
[----:B------:R-:W-:Y:S01]  /*6a40*/  IMAD.WIDE.U32 R8, R4, 0x60, R8 ;  /* 0x0000006004087825 */ /* 0x000fe200078e0008 */
[----:B------:R-:W-:Y:S02]  /*6a50*/  CS2R R40, SRZ ;  /* 0x0000000000287805 */ /* 0x000fe4000001ff00 */
[----:B------:R-:W-:Y:S01]  /*6a60*/  CS2R R30, SRZ ;  /* 0x00000000001e7805 */ /* 0x000fe2000001ff00 */
[----:B------:R-:W-:Y:S01]  /*6a70*/  IMAD.WIDE.U32 R12, R6, 0x60, R12 ;  /* 0x00000060060c7825 */ /* 0x000fe200078e000c */
[----:B------:R-:W-:-:S03]  /*6a80*/  IADD3 R8, P3, R34, R8, RZ ;  /* 0x0000000822087210 */ /* 0x000fc60007f7e0ff */
[----:B------:R-:W-:Y:S01]  /*6a90*/  VIADD R14, R28, 0x10 ;  /* 0x000000101c0e7836 */ /* 0x000fe20000000000 */
[----:B------:R-:W-:Y:S01]  /*6aa0*/  IADD3 R0, P4, R32, R12, RZ ;  /* 0x0000000c20007210 */ /* 0x000fe20007f9e0ff */
[----:B------:R-:W-:Y:S02]  /*6ab0*/  IMAD R15, R5, 0x60, RZ ;  /* 0x00000060050f7824 */ /* 0x000fe400078e02ff */
[----:B------:R-:W-:Y:S01]  /*6ac0*/  IMAD R21, R7, 0x60, RZ ;  /* 0x0000006007157824 */ /* 0x000fe200078e02ff */
[----:B------:R-:W-:Y:S01]  /*6ad0*/  ISETP.GE.AND P2, PT, R14, UR4, PT ;  /* 0x000000040e007c0c */ /* 0x000fe2000bf46270 */
[----:B------:R-:W-:Y:S01]  /*6ae0*/  ULDC.64 UR4, c[0x0][0x3e0] ;  /* 0x0000f80000047ab9 */ /* 0x000fe20000000a00 */
[----:B------:R-:W-:Y:S02]  /*6af0*/  IADD3.X R9, R35, R15, R9, P3, !PT ;  /* 0x0000000f23097210 */ /* 0x000fe40001ffe409 */
[----:B------:R-:W-:Y:S02]  /*6b00*/  LEA R12, P3, R8, UR6, 0x1 ;  /* 0x00000006080c7c11 */ /* 0x000fe4000f8608ff */
[----:B------:R-:W-:-:S02]  /*6b10*/  IADD3.X R33, R33, R21, R13, P4, !PT ;  /* 0x0000001521217210 */ /* 0x000fc400027fe40d */
[----:B------:R-:W-:Y:S02]  /*6b20*/  CS2R R20, SRZ ;  /* 0x0000000000147805 */ /* 0x000fe4000001ff00 */
[----:B------:R-:W-:Y:S02]  /*6b30*/  LEA R14, P4, R0, UR4, 0x1 ;  /* 0x00000004000e7c11 */ /* 0x000fe4000f8808ff */
[----:B------:R-:W-:Y:S02]  /*6b40*/  LEA.HI.X R13, R8, UR7, R9, 0x1, P3 ;  /* 0x00000007080d7c11 */ /* 0x000fe400098f0c09 */
[----:B------:R-:W-:Y:S02]  /*6b50*/  CS2R R8, SRZ ;  /* 0x0000000000087805 */ /* 0x000fe4000001ff00 */
[----:B------:R-:W-:Y:S01]  /*6b60*/  LEA.HI.X R15, R0, UR5, R33, 0x1, P4 ;  /* 0x00000005000f7c11 */ /* 0x000fe2000a0f0c21 */
[----:B------:R0:W5:Y:S04]  /*6b70*/  @!P5 LDG.E.64 R40, desc[UR38][R12.64] ;  /* 0x000000260c28d981 */ /* 0x000168000c1e1b00 */
[----:B------:R0:W5:Y:S04]  /*6b80*/  @!P2 LDG.E.64 R8, desc[UR38][R12.64+0x20] ;  /* 0x000020260c08a981 */ /* 0x000168000c1e1b00 */
[----:B------:R0:W5:Y:S04]  /*6b90*/  @!P5 LDG.E.64 R30, desc[UR38][R14.64] ;  /* 0x000000260e1ed981 */ /* 0x000168000c1e1b00 */
[----:B------:R0:W5:Y:S02]  /*6ba0*/  @!P2 LDG.E.64 R20, desc[UR38][R14.64+0x20] ;  /* 0x000020260e14a981 */ /* 0x000164000c1e1b00 */
.L_x_11655:
[----:B------:R-:W-:Y:S05]  /*6bb0*/  BSYNC B1 ;  /* 0x0000000000017941 */ /* 0x000fea0003800000 */
.L_x_11654:
[----:B------:R-:W2:Y:S01]  /*6bc0*/  LDL R23, [R1+0x34] ;  /* 0x0000340001177983 */ /* 0x000ea20000100800 */
[-C--:B------:R-:W-:Y:S01]  /*6bd0*/  IMAD.WIDE.U32 R50, R3, R4.reuse, R50 ;  /* 0x0000000403327225 */ /* 0x080fe200078e0032 */
[C---:B------:R-:W-:Y:S01]  /*6be0*/  LOP3.LUT P2, RZ, R10.reuse, 0x4, RZ, 0xc0, !PT ;  /* 0x000000040aff7812 */ /* 0x040fe2000784c0ff */
[----:B------:R-:W-:Y:S01]  /*6bf0*/  ULDC.64 UR4, c[0x0][0x3c8] ;  /* 0x0000f20000047ab9 */ /* 0x000fe20000000a00 */
[----:B------:R-:W-:Y:S01]  /*6c00*/  ULDC.64 UR6, c[0x0][0x3e0] ;  /* 0x0000f80000067ab9 */ /* 0x000fe20000000a00 */
[C---:B------:R-:W-:Y:S02]  /*6c10*/  IMAD R4, R11.reuse, R4, RZ ;  /* 0x000000040b047224 */ /* 0x040fe400078e02ff */
[-C--:B------:R-:W-:Y:S02]  /*6c20*/  IMAD R0, R11, R6.reuse, RZ ;  /* 0x000000060b007224 */ /* 0x080fe400078e02ff */
[----:B------:R-:W-:Y:S02]  /*6c30*/  IMAD.SHL.U32 R10, R10, 0x40, RZ ;  /* 0x000000400a0a7824 */ /* 0x000fe400078e00ff */
[----:B------:R-:W-:-:S03]  /*6c40*/  IMAD.WIDE.U32 R48, R3, R6, R48 ;  /* 0x0000000603307225 */ /* 0x000fc600078e0030 */
[----:B------:R-:W-:Y:S01]  /*6c50*/  LOP3.LUT R11, R10, 0x1c0, RZ, 0xc0, !PT ;  /* 0x000001c00a0b7812 */ /* 0x000fe200078ec0ff */
[C---:B------:R-:W-:Y:S01]  /*6c60*/  IMAD R5, R3.reuse, R5, R4 ;  /* 0x0000000503057224 */ /* 0x040fe200078e0204 */
[----:B------:R-:W-:Y:S01]  /*6c70*/  LEA R4, P3, R50, UR4, 0x1 ;  /* 0x0000000432047c11 */ /* 0x000fe2000f8608ff */
[----:B------:R-:W-:Y:S01]  /*6c80*/  IMAD R3, R3, R7, R0 ;  /* 0x0000000703037224 */ /* 0x000fe200078e0200 */
[----:B------:R-:W-:Y:S01]  /*6c90*/  LEA R0, P4, R48, UR6, 0x1 ;  /* 0x0000000630007c11 */ /* 0x000fe2000f8808ff */
[----:B------:R-:W-:Y:S01]  /*6ca0*/  IMAD.IADD R5, R51, 0x1, R5 ;  /* 0x0000000133057824 */ /* 0x000fe200078e0205 */
[----:B------:R-:W-:Y:S01]  /*6cb0*/  LOP3.LUT R26, R11, 0x18, R26, 0xf8, !PT ;  /* 0x000000180b1a7812 */ /* 0x000fe200078ef81a */
[----:B------:R-:W-:Y:S01]  /*6cc0*/  IMAD.IADD R3, R49, 0x1, R3 ;  /* 0x0000000131037824 */ /* 0x000fe200078e0203 */
[----:B------:R-:W-:Y:S01]  /*6cd0*/  UMOV UR4, 0xffffffff ;  /* 0xffffffff00047882 */ /* 0x000fe20000000000 */
[----:B------:R-:W-:Y:S02]  /*6ce0*/  SHF.R.U32.HI R11, RZ, 0x3, R11 ;  /* 0x00000003ff0b7819 */ /* 0x000fe4000001160b */
[----:B------:R-:W-:-:S02]  /*6cf0*/  LEA.HI.X R5, R50, UR5, R5, 0x1, P3 ;  /* 0x0000000532057c11 */ /* 0x000fc400098f0c05 */
[----:B------:R-:W-:Y:S02]  /*6d00*/  LEA.HI.X R3, R48, UR7, R3, 0x1, P4 ;  /* 0x0000000730037c11 */ /* 0x000fe4000a0f0c03 */
[----:B------:R-:W-:Y:S02]  /*6d10*/  LOP3.LUT R26, R26, R11, RZ, 0x3c, !PT ;  /* 0x0000000b1a1a7212 */ /* 0x000fe400078e3cff */
[----:B--2---:R-:W-:Y:S01]  /*6d20*/  LEA.HI R6, R23, R23, RZ, 0x1 ;  /* 0x0000001717067211 */ /* 0x004fe200078f08ff */
[----:B------:R-:W-:Y:S06]  /*6d30*/  BRA.DIV UR4, `(.L_x_11656) ;  /* 0x0000017604847947 */ /* 0x000fec000b800000 */
.L_x_11905:
[----:B------:R-:W-:-:S03]  /*6d40*/  UMOV UR4, 0xffffffff ;  /* 0xffffffff00047882 */ /* 0x000fc60000000000 */
[----:B------:R-:W-:Y:S05]  /*6d50*/  BRA.DIV UR4, `(.L_x_11657) ;  /* 0x0000017604a47947 */ /* 0x000fea000b800000 */
.L_x_11908:
[----:B------:R-:W-:-:S03]  /*6d60*/  UMOV UR4, 0xffffffff ;  /* 0xffffffff00047882 */ /* 0x000fc60000000000 */
[----:B------:R-:W-:Y:S05]  /*6d70*/  BRA.DIV UR4, `(.L_x_11658) ;  /* 0x0000017604c47947 */ /* 0x000fea000b800000 */
.L_x_11911:
[----:B------:R-:W-:-:S03]  /*6d80*/  UMOV UR4, 0xffffffff ;  /* 0xffffffff00047882 */ /* 0x000fc60000000000 */
[----:B------:R-:W-:Y:S05]  /*6d90*/  BRA.DIV UR4, `(.L_x_11659) ;  /* 0x0000017604e47947 */ /* 0x000fea000b800000 */
.L_x_11914:
[----:B------:R-:W-:-:S03]  /*6da0*/  UMOV UR4, 0xffffffff ;  /* 0xffffffff00047882 */ /* 0x000fc60000000000 */
[----:B------:R-:W-:Y:S05]  /*6db0*/  BRA.DIV UR4, `(.L_x_11660) ;  /* 0x0000017a04047947 */ /* 0x000fea000b800000 */
.L_x_11917:
[----:B------:R-:W-:Y:S01]  /*6dc0*/  UMOV UR4, 0xffffffff ;  /* 0xffffffff00047882 */ /* 0x000fe20000000000 */
[----:B------:R-:W-:Y:S02]  /*6dd0*/  LOP3.LUT R6, R6, 0xfffffffe, RZ, 0xc0, !PT ;  /* 0xfffffffe06067812 */ /* 0x000fe400078ec0ff */
[----:B------:R-:W-:Y:S05]  /*6de0*/  BRA.DIV UR4, `(.L_x_11661) ;  /* 0x0000017a04207947 */ /* 0x000fea000b800000 */
.L_x_11920:
[----:B------:R-:W-:Y:S01]  /*6df0*/  UMOV UR4, 0xffffffff ;  /* 0xffffffff00047882 */ /* 0x000fe20000000000 */
[----:B------:R-:W-:Y:S02]  /*6e00*/  IMAD.IADD R5, R23, 0x1, -R6 ;  /* 0x0000000117057824 */ /* 0x000fe400078e0a06 */
[----:B------:R-:W-:Y:S05]  /*6e10*/  BRA.DIV UR4, `(.L_x_11662) ;  /* 0x0000017a043c7947 */ /* 0x000fea000b800000 */
.L_x_11923:
[----:B------:R-:W-:Y:S01]  /*6e20*/  UMOV UR4, 0xffffffff ;  /* 0xffffffff00047882 */ /* 0x000fe20000000000 */
[----:B------:R-:W-:Y:S02]  /*6e30*/  SHF.L.U32 R5, R5, 0x1f, RZ ;  /* 0x0000001f05057819 */ /* 0x000fe400000006ff */
[----:B------:R-:W-:Y:S05]  /*6e40*/  BRA.DIV UR4, `(.L_x_11663) ;  /* 0x0000017a04587947 */ /* 0x000fea000b800000 */
.L_x_11926:
[----:B------:R-:W1:Y:S01]  /*6e50*/  S2R R7, SR_TID.X ;  /* 0x0000000000077919 */ /* 0x000e620000002100 */
        /* <DEDUP_REMOVED lines=16> */
[----:B------:R-:W-:-:S02]  /*6f60*/  IMAD.MOV.U32 R27, RZ, RZ, R41 ;  /* 0x000000ffff1b7224 */ /* 0x000fc400078e0029 */
[C---:B-1----:R-:W-:Y:S02]  /*6f70*/  VIADD R13, R7.reuse, 0xffffff80 ;  /* 0xffffff80070d7836 */ /* 0x042fe40000000000 */
[----:B------:R-:W-:-:S05]  /*6f80*/  VIADD R7, R7, 0xffffff80 ;  /* 0xffffff8007077836 */ /* 0x000fca0000000000 */
[----:B------:R-:W-:-:S04]  /*6f90*/  SHF.R.S32.HI R7, RZ, 0x1f, R7 ;  /* 0x0000001fff077819 */ /* 0x000fc80000011407 */
[----:B------:R-:W-:Y:S01]  /*6fa0*/  LEA.HI R7, R7, R13, RZ, 0x5 ;  /* 0x0000000d07077211 */ /* 0x000fe200078f28ff */
[----:B------:R-:W-:-:S03]  /*6fb0*/  IMAD.MOV.U32 R13, RZ, RZ, R31 ;  /* 0x000000ffff0d7224 */ /* 0x000fc600078e001f */
[----:B------:R-:W-:Y:S02]  /*6fc0*/  SHF.R.S32.HI R7, RZ, 0x5, R7 ;  /* 0x00000005ff077819 */ /* 0x000fe40000011407 */
[----:B------:R-:W-:Y:S01]  /*6fd0*/  PRMT R13, R13, 0x5410, R6 ;  /* 0x000054100d0d7816 */ /* 0x000fe20000000006 */
[----:B------:R-:W-:Y:S02]  /*6fe0*/  IMAD.MOV.U32 R6, RZ, RZ, R21 ;  /* 0x000000ffff067224 */ /* 0x000fe400078e0015 */
[--C-:B------:R-:W-:Y:S01]  /*6ff0*/  IMAD R3, R7, 0x200, R26.reuse ;  /* 0x0000020007037824 */ /* 0x100fe200078e021a */
[----:B------:R-:W-:Y:S01]  /*7000*/  PRMT R26, R0, 0x7610, R26 ;  /* 0x00007610001a7816 */ /* 0x000fe2000000001a */
[----:B------:R-:W-:Y:S01]  /*7010*/  IMAD.MOV.U32 R7, RZ, RZ, R30 ;  /* 0x000000ffff077224 */ /* 0x000fe200078e001e */
[----:B------:R-:W-:Y:S01]  /*7020*/  PRMT R11, R6, 0x7610, R11 ;  /* 0x00007610060b7816 */ /* 0x000fe2000000000b */
[----:B------:R-:W-:Y:S01]  /*7030*/  IMAD R3, R3, 0x2, R2 ;  /* 0x0000000203037824 */ /* 0x000fe200078e0202 */
[----:B------:R-:W-:Y:S01]  /*7040*/  PRMT R15, R13, 0x7610, R15 ;  /* 0x000076100d0f7816 */ /* 0x000fe2000000000f */
[----:B------:R-:W-:Y:S01]  /*7050*/  IMAD.MOV.U32 R6, RZ, RZ, R9 ;  /* 0x000000ffff067224 */ /* 0x000fe200078e0009 */
[----:B------:R-:W-:Y:S01]  /*7060*/  PRMT R14, R7, 0x7610, R14 ;  /* 0x00007610070e7816 */ /* 0x000fe2000000000e */
[----:B------:R-:W-:-:S02]  /*7070*/  VIADD R4, R3, 0x8400 ;  /* 0x0000840003047836 */ /* 0x000fc40000000000 */
[----:B------:R-:W-:Y:S01]  /*7080*/  VIADD R0, R3, 0x8440 ;  /* 0x0000844003007836 */ /* 0x000fe20000000000 */
[----:B------:R-:W-:Y:S01]  /*7090*/  PRMT R14, R14, 0x5410, R27 ;  /* 0x000054100e0e7816 */ /* 0x000fe2000000001b */
[----:B------:R-:W-:Y:S02]  /*70a0*/  @P2 VIADD R0, R4, 0xffffffc0 ;  /* 0xffffffc004002836 */ /* 0x000fe40000000000 */
[----:B------:R-:W-:Y:S02]  /*70b0*/  IMAD.MOV.U32 R4, RZ, RZ, R20 ;  /* 0x000000ffff047224 */ /* 0x000fe400078e0014 */
[----:B------:R-:W-:-:S03]  /*70c0*/  IMAD.MOV.U32 R7, RZ, RZ, R40 ;  /* 0x000000ffff077224 */ /* 0x000fc600078e0028 */
[----:B------:R-:W-:Y:S01]  /*70d0*/  PRMT R10, R4, 0x7610, R10 ;  /* 0x00007610040a7816 */ /* 0x000fe2000000000a */
[----:B------:R-:W-:Y:S01]  /*70e0*/  IMAD.MOV.U32 R4, RZ, RZ, R8 ;  /* 0x000000ffff047224 */ /* 0x000fe200078e0008 */
[----:B------:R-:W-:Y:S01]  /*70f0*/  PRMT R51, R7, 0x7610, R51 ;  /* 0x0000761007337816 */ /* 0x000fe20000000033 */
[----:B--2---:R-:W-:Y:S06]  /*7100*/  @!P3 BRA `(.L_x_11665) ;  /* 0x0000017400d0b947 */ /* 0x004fec0003800000 */
.L_x_11927:
[----:B------:R-:W-:Y:S05]  /*7110*/  BSYNC B1 ;  /* 0x0000000000017941 */ /* 0x000fea0003800000 */
.L_x_11664:
[----:B------:R-:W-:Y:S01]  /*7120*/  BSSY B1, `(.L_x_11666) ;  /* 0x0000068000017945 */ /* 0x000fe20003800000 */
[----:B------:R-:W-:Y:S02]  /*7130*/  PRMT R12, R4, 0x7610, R12 ;  /* 0x00007610040c7816 */ /* 0x000fe4000000000c */
[----:B------:R-:W-:Y:S01]  /*7140*/  PRMT R13, R6, 0x7610, R13 ;  /* 0x00007610060d7816 */ /* 0x000fe2000000000d */
[----:B------:R-:W-:Y:S06]  /*7150*/  @P0 BRA `(.L_x_11667) ;  /* 0x0000000400900947 */ /* 0x000fec0003800000 */
[----:B0-----:R-:W0:Y:S01]  /*7160*/  LDC R5, c[0x0][0x3d4] ;  /* 0x0000f500ff057b82 */ /* 0x001e220000000800 */
[C---:B------:R-:W-:Y:S01]  /*7170*/  VIADD R4, R28.reuse, 0x10 ;  /* 0x000000101c047836 */ /* 0x040fe20000000000 */
[----:B------:R-:W-:Y:S01]  /*7180*/  BSSY B2, `(.L_x_11668) ;  /* 0x0000032000027945 */ /* 0x000fe20003800000 */
[----:B0-----:R-:W-:-:S03]  /*7190*/  ISETP.GE.AND P0, PT, R28, R5, PT ;  /* 0x000000051c00720c */ /* 0x001fc60003f06270 */
[----:B------:R-:W-:-:S10]  /*71a0*/  ISETP.GE.AND P2, PT, R4, R5, PT ;  /* 0x000000050400720c */ /* 0x000fd40003f46270 */
[----:B------:R-:W-:Y:S05]  /*71b0*/  @P0 BRA `(.L_x_11669) ;  /* 0x0000000000b80947 */ /* 0x000fea0003800000 */
[----:B------:R-:W0:Y:S01]  /*71c0*/  LDS.128 R4, [R3+0x8400] ;  /* 0x0084000003047984 */ /* 0x000e220000000c00 */
[--C-:B------:R-:W-:Y:S02]  /*71d0*/  SHF.R.U64 R42, R42, 0x10, R43.reuse ;  /* 0x000000102a2a7819 */ /* 0x100fe4000000122b */
[----:B------:R-:W-:Y:S02]  /*71e0*/  SHF.R.U32.HI R43, RZ, 0x10, R43 ;  /* 0x00000010ff2b7819 */ /* 0x000fe4000001162b */
[--C-:B------:R-:W-:Y:S02]  /*71f0*/  SHF.R.U32.HI R34, RZ, 0x10, R47.reuse ;  /* 0x00000010ff227819 */ /* 0x100fe4000001162f */
[----:B------:R-:W-:Y:S02]  /*7200*/  SHF.R.U64 R33, R46, 0x10, R47 ;  /* 0x000000102e217819 */ /* 0x000fe4000000122f */
[----:B------:R-:W-:Y:S02]  /*7210*/  PRMT R43, R23, 0x5410, R43 ;  /* 0x00005410172b7816 */ /* 0x000fe4000000002b */
[----:B------:R-:W-:-:S02]  /*7220*/  PRMT R34, R12, 0x5432, R34 ;  /* 0x000054320c227816 */ /* 0x000fc40000000022 */
[----:B------:R-:W-:Y:S01]  /*7230*/  PRMT R33, R26, 0x5410, R33 ;  /* 0x000054101a217816 */ /* 0x000fe20000000021 */
[C---:B------:R-:W-:Y:S01]  /*7240*/  IMAD.U32 R46, R43.reuse, 0x10000, RZ ;  /* 0x000100002b2e7824 */ /* 0x040fe200078e00ff */
[----:B------:R-:W-:Y:S01]  /*7250*/  LOP3.LUT R43, R43, 0xffff0000, RZ, 0xc0, !PT ;  /* 0xffff00002b2b7812 */ /* 0x000fe200078ec0ff */
[----:B------:R-:W-:Y:S01]  /*7260*/  IMAD.U32 R35, R34, 0x10000, RZ ;  /* 0x0001000022237824 */ /* 0x000fe200078e00ff */
[----:B------:R-:W-:Y:S02]  /*7270*/  PRMT R42, R10, 0x5432, R42 ;  /* 0x000054320a2a7816 */ /* 0x000fe4000000002a */
        /* <DEDUP_REMOVED lines=11> */
[----:B------:R-:W-:Y:S02]  /*7330*/  IMAD.U32 R7, R5, 0x10000, RZ ;  /* 0x0001000005077824 */ /* 0x000fe400078e00ff */
[-C--:B------:R-:W-:Y:S01]  /*7340*/  FFMA.FTZ R46, R27, R34.reuse, -R26 ;  /* 0x000000221b2e7223 */ /* 0x080fe2000001081a */
        /* <DEDUP_REMOVED lines=21> */
.L_x_11669:
[----:B------:R-:W-:Y:S05]  /*74a0*/  BSYNC B2 ;  /* 0x0000000000027941 */ /* 0x000fea0003800000 */
.L_x_11668:
[----:B------:R-:W-:Y:S05]  /*74b0*/  @P2 BRA `(.L_x_11667) ;  /* 0x0000000000b82947 */ /* 0x000fea0003800000 */
[----:B0-----:R-:W0:Y:S01]  /*74c0*/  LDS.128 R4, [R0] ;  /* 0x0000000000047984 */ /* 0x001e220000000c00 */
[--C-:B------:R-:W-:Y:S02]  /*74d0*/  SHF.R.U64 R36, R36, 0x10, R37.reuse ;  /* 0x0000001024247819 */ /* 0x100fe40000001225 */
[----:B------:R-:W-:Y:S02]  /*74e0*/  SHF.R.U32.HI R37, RZ, 0x10, R37 ;  /* 0x00000010ff257819 */ /* 0x000fe40000011625 */
[----:B------:R-:W-:Y:S02]  /*74f0*/  SHF.R.U32.HI R34, RZ, 0x10, R39 ;  /* 0x00000010ff227819 */ /* 0x000fe40000011627 */
[----:B------:R-:W-:Y:S02]  /*7500*/  PRMT R37, R49, 0x5410, R37 ;  /* 0x0000541031257816 */ /* 0x000fe40000000025 */
[----:B------:R-:W-:Y:S02]  /*7510*/  PRMT R34, R13, 0x5432, R34 ;  /* 0x000054320d227816 */ /* 0x000fe40000000022 */
[----:B------:R-:W-:Y:S01]  /*7520*/  SHF.R.U64 R33, R38, 0x10, R39 ;  /* 0x0000001026217819 */ /* 0x000fe20000001227 */
[C---:B------:R-:W-:Y:S01]  /*7530*/  IMAD.U32 R38, R37.reuse, 0x10000, RZ ;  /* 0x0001000025267824 */ /* 0x040fe200078e00ff */
[----:B------:R-:W-:Y:S01]  /*7540*/  LOP3.LUT R37, R37, 0xffff0000, RZ, 0xc0, !PT ;  /* 0xffff000025257812 */ /* 0x000fe200078ec0ff */
[----:B------:R-:W-:Y:S01]  /*7550*/  IMAD.U32 R35, R34, 0x10000, RZ ;  /* 0x0001000022237824 */ /* 0x000fe200078e00ff */
[----:B------:R-:W-:-:S02]  /*7560*/  PRMT R36, R11, 0x5432, R36 ;  /* 0x000054320b247816 */ /* 0x000fc40000000024 */
        /* <DEDUP_REMOVED lines=35> */
.L_x_11667:
[----:B------:R-:W-:Y:S05]  /*77a0*/  BSYNC B1 ;  /* 0x0000000000017941 */ /* 0x000fea0003800000 */
.L_x_11666:
[----:B------:R-:W-:Y:S05]  /*77b0*/  @P1 BRA `(.L_x_11670) ;  /* 0x0000001c00041947 */ /* 0x000fea0003800000 */
[----:B01----:R-:W0:Y:S01]  /*77c0*/  LDC R5, c[0x0][0x3d4] ;  /* 0x0000f500ff057b82 */ /* 0x003e220000000800 */
[C---:B------:R-:W-:Y:S01]  /*77d0*/  VIADD R4, R28.reuse, 0x10 ;  /* 0x000000101c047836 */ /* 0x040fe20000000000 */
[----:B------:R-:W-:Y:S01]  /*77e0*/  BSSY B1, `(.L_x_11671) ;  /* 0x0000032000017945 */ /* 0x000fe20003800000 */
[----:B0-----:R-:W-:-:S03]  /*77f0*/  ISETP.GE.AND P0, PT, R28, R5, PT ;  /* 0x000000051c00720c */ /* 0x001fc60003f06270 */
[----:B------:R-:W-:-:S10]  /*7800*/  ISETP.GE.AND P1, PT, R4, R5, PT ;  /* 0x000000050400720c */ /* 0x000fd40003f26270 */
[----:B------:R-:W-:Y:S05]  /*7810*/  @P0 BRA `(.L_x_11672) ;  /* 0x0000000000b80947 */ /* 0x000fea0003800000 */
[----:B------:R-:W0:Y:S01]  /*7820*/  LDS.128 R4, [R3+0xb400] ;  /* 0x00b4000003047984 */ /* 0x000e220000000c00 */
[----:B------:R-:W-:Y:S02]  /*7830*/  SHF.R.U32.HI R26, RZ, 0x10, R31 ;  /* 0x00000010ff1a7819 */ /* 0x000fe4000001161f */
[----:B------:R-:W-:Y:S02]  /*7840*/  SHF.R.U32.HI R28, RZ, 0x10, R41 ;  /* 0x00000010ff1c7819 */ /* 0x000fe40000011629 */
[----:B------:R-:W-:Y:S02]  /*7850*/  SHF.R.U64 R23, R30, 0x10, R31 ;  /* 0x000000101e177819 */ /* 0x000fe4000000121f */
[----:B------:R-:W-:Y:S02]  /*7860*/  PRMT R31, R15, 0x5410, R26 ;  /* 0x000054100f1f7816 */ /* 0x000fe4000000001a */
[----:B------:R-:W-:Y:S02]  /*7870*/  PRMT R28, R14, 0x5432, R28 ;  /* 0x000054320e1c7816 */ /* 0x000fe4000000001c */
[----:B------:R-:W-:Y:S01]  /*7880*/  SHF.R.U64 R27, R40, 0x10, R41 ;  /* 0x00000010281b7819 */ /* 0x000fe20000001229 */
[C---:B------:R-:W-:Y:S01]  /*7890*/  IMAD.U32 R32, R31.reuse, 0x10000, RZ ;  /* 0x000100001f207824 */ /* 0x040fe200078e00ff */
[----:B------:R-:W-:Y:S01]  /*78a0*/  PRMT R30, R14, 0x5410, R23 ;  /* 0x000054100e1e7816 */ /* 0x000fe20000000017 */
        /* <DEDUP_REMOVED lines=10> */
[----:B------:R-:W-:-:S02]  /*7950*/  IMAD.U32 R6, R4, 0x10000, RZ ;  /* 0x0001000004067824 */ /* 0x000fc400078e00ff */
[----:B------:R-:W-:Y:S01]  /*7960*/  FMUL.FTZ R34, R26, R31 ;  /* 0x0000001f1a227220 */ /* 0x000fe20000410000 */
[C---:B------:R-:W-:Y:S01]  /*7970*/  FFMA.FTZ R33, R14.reuse, R29, -R33 ;  /* 0x0000001d0e217223 */ /* 0x040fe20000010821 */
[C---:B------:R-:W-:Y:S02]  /*7980*/  IMAD.U32 R7, R5.reuse, 0x10000, RZ ;  /* 0x0001000005077824 */ /* 0x040fe400078e00ff */
        /* <DEDUP_REMOVED lines=23> */
.L_x_11672:
[----:B------:R-:W-:Y:S05]  /*7b00*/  BSYNC B1 ;  /* 0x0000000000017941 */ /* 0x000fea0003800000 */
.L_x_11671:
[----:B------:R-:W-:Y:S05]  /*7b10*/  @P1 BRA `(.L_x_11670) ;  /* 0x00000018002c1947 */ /* 0x000fea0003800000 */
[----:B0-----:R-:W0:Y:S01]  /*7b20*/  LDS.128 R4, [R0+0x3000] ;  /* 0x0030000000047984 */ /* 0x001e220000000c00 */
        /* <DEDUP_REMOVED lines=18> */
[----:B------:R-:W-:Y:S02]  /*7c50*/  IMAD.U32 R6, R5, 0x10000, RZ ;  /* 0x0001000005067824 */ /* 0x000fe400078e00ff */
[C---:B------:R-:W-:Y:S01]  /*7c60*/  FMUL.FTZ R23, R7.reuse, R15 ;  /* 0x0000000f07177220 */ /* 0x040fe20000410000 */
[C---:B------:R-:W-:Y:S01]  /*7c70*/  FFMA.FTZ R21, R8.reuse, R11, -R21 ;  /* 0x0000000b08157223 */ /* 0x040fe20000010815 */
[----:B------:R-:W-:Y:S01]  /*7c80*/  FFMA.FTZ R20, R8, R20, R9 ;  /* 0x0000001408147223 */ /* 0x000fe20000010009 */
[-C--:B------:R-:W-:Y:S01]  /*7c90*/  FMUL.FTZ R9, R7, R13.reuse ;  /* 0x0000000d07097220 */ /* 0x080fe20000410000 */
[----:B------:R-:W-:Y:S01]  /*7ca0*/  IMAD.U32 R8, R14, 0x10000, RZ ;  /* 0x000100000e087824 */ /* 0x000fe200078e00ff */
        /* <DEDUP_REMOVED lines=22> */
.L_x_11651:
[----:B------:R-:W2:Y:S01]  /*7e10*/  LDL R59, [R1+0x14] ;  /* 0x00001400013b7983 */ /* 0x000ea20000100800 */
[----:B------:R-:W0:Y:S03]  /*7e20*/  LDC R21, c[0x0][0x3d4] ;  /* 0x0000f500ff157b82 */ /* 0x000e260000000800 */
[----:B------:R-:W3:Y:S04]  /*7e30*/  LDL R50, [R1+0x3c] ;  /* 0x00003c0001327983 */ /* 0x000ee80000100800 */
[----:B------:R-:W4:Y:S01]  /*7e40*/  LDL R58, [R1+0x34] ;  /* 0x00003400013a7983 */ /* 0x000f220000100800 */
[C---:B------:R-:W-:Y:S01]  /*7e50*/  VIADD R56, R17.reuse, 0x60 ;  /* 0x0000006011387836 */ /* 0x040fe20000000000 */
[----:B------:R-:W-:Y:S01]  /*7e60*/  ISETP.GE.AND P1, PT, R17, R54, PT ;  /* 0x000000361100720c */ /* 0x000fe20003f26270 */
[----:B------:R-:W-:Y:S01]  /*7e70*/  ULDC.64 UR4, c[0x0][0x3c8] ;  /* 0x0000f20000047ab9 */ /* 0x000fe20000000a00 */
[----:B------:R-:W-:-:S02]  /*7e80*/  ULDC.64 UR6, c[0x0][0x3e0] ;  /* 0x0000f80000067ab9 */ /* 0x000fc40000000a00 */
[----:B------:R-:W-:-:S04]  /*7e90*/  ISETP.GE.AND P0, PT, R56, R54, PT ;  /* 0x000000363800720c */ /* 0x000fc80003f06270 */
[CC--:B0-----:R-:W-:Y:S02]  /*7ea0*/  ISETP.GE.OR P0, PT, R26.reuse, R21.reuse, P0 ;  /* 0x000000151a00720c */ /* 0x0c1fe40000706670 */
[----:B------:R-:W-:-:S11]  /*7eb0*/  ISETP.GE.OR P1, PT, R26, R21, P1 ;  /* 0x000000151a00720c */ /* 0x000fd60000f26670 */
[----:B------:R-:W0:Y:S01]  /*7ec0*/  @!P0 LDC.64 R52, c[0x0][0x3e0] ;  /* 0x0000f800ff348b82 */ /* 0x000e220000000a00 */
[----:B------:R-:W-:Y:S01]  /*7ed0*/  @!P0 IMAD.MOV.U32 R15, RZ, RZ, R55 ;  /* 0x000000ffff0f8224 */ /* 0x000fe200078e0037 */
[----:B------:R-:W-:Y:S01]  /*7ee0*/  @!P1 IADD3 R3, P3, R31, R14, RZ ;  /* 0x0000000e1f039210 */ /* 0x000fe20007f7e0ff */
[----:B------:R-:W-:Y:S01]  /*7ef0*/  @!P0 IMAD.MOV.U32 R8, RZ, RZ, R12 ;  /* 0x000000ffff088224 */ /* 0x000fe200078e000c */
[----:B------:R-:W-:Y:S01]  /*7f00*/  @!P1 IADD3 R32, P2, R39, R12, RZ ;  /* 0x0000000c27209210 */ /* 0x000fe20007f5e0ff */
[----:B------:R-:W-:Y:S02]  /*7f10*/  @!P0 IMAD.MOV.U32 R9, RZ, RZ, R57 ;  /* 0x000000ffff098224 */ /* 0x000fe400078e0039 */
[----:B------:R-:W-:Y:S01]  /*7f20*/  @!P0 IMAD.WIDE.U32 R12, R4, 0x60, R14 ;  /* 0x00000060040c8825 */ /* 0x000fe200078e000e */
[----:B------:R-:W1:Y:S03]  /*7f30*/  @!P0 LDC.64 R34, c[0x0][0x3c8] ;  /* 0x0000f200ff228b82 */ /* 0x000e660000000a00 */
[----:B------:R-:W-:Y:S01]  /*7f40*/  @!P0 IMAD.WIDE.U32 R14, R6, 0x60, R8 ;  /* 0x00000060060e8825 */ /* 0x000fe200078e0008 */
[----:B------:R-:W-:-:S02]  /*7f50*/  @!P0 IADD3 R11, P4, R31, R12, RZ ;  /* 0x0000000c1f0b8210 */ /* 0x000fc40007f9e0ff */
[----:B------:R-:W-:Y:S02]  /*7f60*/  CS2R R40, SRZ ;  /* 0x0000000000287805 */ /* 0x000fe4000001ff00 */
[----:B------:R-:W-:Y:S01]  /*7f70*/  CS2R R30, SRZ ;  /* 0x00000000001e7805 */ /* 0x000fe2000001ff00 */
[----:B------:R-:W-:Y:S01]  /*7f80*/  @!P1 IMAD.X R20, R55, 0x1, R37, P3 ;  /* 0x0000000137149824 */ /* 0x000fe200018e0625 */
[----:B------:R-:W-:Y:S01]  /*7f90*/  @!P1 LEA R8, P3, R3, UR4, 0x1 ;  /* 0x0000000403089c11 */ /* 0x000fe2000f8608ff */
[----:B------:R-:W-:Y:S01]  /*7fa0*/  @!P0 IMAD R28, R5, 0x60, RZ ;  /* 0x00000060051c8824 */ /* 0x000fe200078e02ff */
[----:B------:R-:W-:Y:S01]  /*7fb0*/  @!P0 IADD3 R0, P5, R39, R14, RZ ;  /* 0x0000000e27008210 */ /* 0x000fe20007fbe0ff */
[----:B------:R-:W-:Y:S01]  /*7fc0*/  @!P0 IMAD R12, R7, 0x60, RZ ;  /* 0x00000060070c8824 */ /* 0x000fe200078e02ff */
[----:B------:R-:W-:Y:S02]  /*7fd0*/  @!P1 LEA.HI.X R9, R3, UR5, R20, 0x1, P3 ;  /* 0x0000000503099c11 */ /* 0x000fe400098f0c14 */
[----:B------:R-:W-:Y:S01]  /*7fe0*/  @!P0 IADD3.X R20, R37, R28, R13, P4, !PT ;  /* 0x0000001c25148210 */ /* 0x000fe200027fe40d */
[----:B------:R-:W-:Y:S01]  /*7ff0*/  @!P1 IMAD.X R13, R57, 0x1, R43, P2 ;  /* 0x00000001390d9824 */ /* 0x000fe200010e062b */
[----:B------:R-:W-:-:S02]  /*8000*/  @!P0 IADD3.X R3, R43, R12, R15, P5, !PT ;  /* 0x0000000c2b038210 */ /* 0x000fc40002ffe40f */
[----:B------:R-:W-:Y:S02]  /*8010*/  CS2R R36, SRZ ;  /* 0x0000000000247805 */ /* 0x000fe4000001ff00 */
[C---:B0-----:R-:W-:Y:S02]  /*8020*/  @!P0 LEA R52, P4, R0.reuse, R52, 0x1 ;  /* 0x0000003400348211 */ /* 0x041fe400078808ff */
[----:B------:R-:W-:Y:S02]  /*8030*/  CS2R R38, SRZ ;  /* 0x0000000000267805 */ /* 0x000fe4000001ff00 */
[----:B------:R-:W-:Y:S02]  /*8040*/  CS2R R42, SRZ ;  /* 0x00000000002a7805 */ /* 0x000fe4000001ff00 */
[----:B------:R-:W-:Y:S02]  /*8050*/  CS2R R28, SRZ ;  /* 0x00000000001c7805 */ /* 0x000fe4000001ff00 */
[----:B------:R-:W-:-:S02]  /*8060*/  @!P0 LEA.HI.X R53, R0, R53, R3, 0x1, P4 ;  /* 0x0000003500358211 */ /* 0x000fc400020f0c03 */
[----:B------:R-:W0:Y:S01]  /*8070*/  LDC R0, c[0x0][0x428] ;  /* 0x00010a00ff007b82 */ /* 0x000e220000000800 */
[C---:B-1----:R-:W-:Y:S02]  /*8080*/  @!P0 LEA R14, P3, R11.reuse, R34, 0x1 ;  /* 0x000000220b0e8211 */ /* 0x042fe400078608ff */
[----:B------:R-:W5:Y:S01]  /*8090*/  @!P0 LDG.E.128 R40, desc[UR38][R52.64] ;  /* 0x0000002634288981 */ /* 0x000f62000c1e1d00 */
[C---:B------:R-:W-:Y:S02]  /*80a0*/  @!P1 LEA R12, P2, R32.reuse, UR6, 0x1 ;  /* 0x00000006200c9c11 */ /* 0x040fe4000f8408ff */
[----:B------:R-:W-:Y:S01]  /*80b0*/  @!P0 LEA.HI.X R15, R11, R35, R20, 0x1, P3 ;  /* 0x000000230b0f8211 */ /* 0x000fe200018f0c14 */
[----:B------:R1:W5:Y:S01]  /*80c0*/  @!P1 LDG.E.128 R28, desc[UR38][R8.64] ;  /* 0x00000026081c9981 */ /* 0x000362000c1e1d00 */
[----:B------:R-:W-:-:S03]  /*80d0*/  @!P1 LEA.HI.X R13, R32, UR7, R13, 0x1, P2 ;  /* 0x00000007200d9c11 */ /* 0x000fc600090f0c0d */
[----:B------:R-:W5:Y:S01]  /*80e0*/  @!P0 LDG.E.128 R36, desc[UR38][R14.64] ;  /* 0x000000260e248981 */ /* 0x000f62000c1e1d00 */
[----:B0-----:R-:W-:-:S13]  /*80f0*/  ISETP.NE.AND P0, PT, R0, 0x1, PT ;  /* 0x000000010000780c */ /* 0x001fda0003f05270 */
[----:B------:R-:W0:Y:S08]  /*8100*/  @P0 LDC R0, c[0x0][0x42c] ;  /* 0x00010b00ff000b82 */ /* 0x000e300000000800 */
[----:B-1----:R-:W1:Y:S01]  /*8110*/  @P0 LDC R9, c[0x0][0x430] ;  /* 0x00010c00ff090b82 */ /* 0x002e620000000800 */
[----:B------:R-:W-:Y:S02]  /*8120*/  CS2R R32, SRZ ;  /* 0x0000000000207805 */ /* 0x000fe4000001ff00 */
[----:B------:R-:W-:-:S06]  /*8130*/  CS2R R34, SRZ ;  /* 0x0000000000227805 */ /* 0x000fcc000001ff00 */
[----:B------:R0:W5:Y:S02]  /*8140*/  @!P1 LDG.E.128 R32, desc[UR38][R12.64] ;  /* 0x000000260c209981 */ /* 0x000164000c1e1d00 */
[----:B0-----:R-:W-:Y:S02]  /*8150*/  IMAD.MOV.U32 R12, RZ, RZ, R46 ;  /* 0x000000ffff0c7224 */ /* 0x001fe400078e002e */
[----:B------:R-:W-:Y:S02]  /*8160*/  IMAD.MOV.U32 R13, RZ, RZ, R23 ;  /* 0x000000ffff0d7224 */ /* 0x000fe400078e0017 */
[----:B--2---:R-:W-:-:S04]  /*8170*/  IMAD R3, R59, 0xc0, R17 ;  /* 0x000000c03b037824 */ /* 0x004fc800078e0211 */
[----:B---3--:R-:W-:-:S04]  /*8180*/  IMAD R3, R50, 0x60, R3 ;  /* 0x0000006032037824 */ /* 0x008fc800078e0203 */
[----:B------:R-:W-:-:S05]  /*8190*/  @P0 IMAD.HI.U32 R0, R3, R0, RZ ;  /* 0x0000000003000227 */ /* 0x000fca00078e00ff */
[----:B-1----:R-:W-:-:S04]  /*81a0*/  @P0 SHF.R.U32.HI R3, RZ, R9, R0 ;  /* 0x00000009ff030219 */ /* 0x002fc80000011600 */
[----:B------:R-:W-:Y:S01]  /*81b0*/  SHF.R.S32.HI R9, RZ, 0x1f, R3 ;  /* 0x0000001fff097819 */ /* 0x000fe20000011403 */
[----:B------:R-:W-:-:S04]  /*81c0*/  IMAD.MOV.U32 R50, RZ, RZ, R48 ;  /* 0x000000ffff327224 */ /* 0x000fc800078e0030 */
[C---:B------:R-:W-:Y:S02]  /*81d0*/  IMAD R0, R9.reuse, R4, RZ ;  /* 0x0000000409007224 */ /* 0x040fe400078e02ff */
[----:B------:R-:W-:Y:S02]  /*81e0*/  IMAD R14, R9, R6, RZ ;  /* 0x00000006090e7224 */ /* 0x000fe400078e02ff */
[----:B------:R-:W-:-:S04]  /*81f0*/  IMAD.WIDE.U32 R8, R3, R4, R50 ;  /* 0x0000000403087225 */ /* 0x000fc800078e0032 */
[----:B------:R-:W-:-:S04]  /*8200*/  IMAD.WIDE.U32 R12, R3, R6, R12 ;  /* 0x00000006030c7225 */ /* 0x000fc800078e000c */
[C---:B------:R-:W-:Y:S02]  /*8210*/  IMAD R5, R3.reuse, R5, R0 ;  /* 0x0000000503057224 */ /* 0x040fe400078e0200 */
[----:B------:R-:W-:Y:S01]  /*8220*/  IMAD R3, R3, R7, R14 ;  /* 0x0000000703037224 */ /* 0x000fe200078e020e */
[----:B------:R-:W-:Y:S01]  /*8230*/  LEA R4, P0, R8, UR4, 0x1 ;  /* 0x0000000408047c11 */ /* 0x000fe2000f8008ff */
[----:B------:R-:W-:Y:S01]  /*8240*/  IMAD.IADD R5, R9, 0x1, R5 ;  /* 0x0000000109057824 */ /* 0x000fe200078e0205 */
[----:B------:R-:W-:Y:S01]  /*8250*/  LEA R0, P1, R12, UR6, 0x1 ;  /* 0x000000060c007c11 */ /* 0x000fe2000f8208ff */
[----:B------:R-:W-:Y:S01]  /*8260*/  IMAD.IADD R3, R13, 0x1, R3 ;  /* 0x000000010d037824 */ /* 0x000fe200078e0203 */
[----:B------:R-:W-:Y:S02]  /*8270*/  UMOV UR4, 0xffffffff ;  /* 0xffffffff00047882 */ /* 0x000fe40000000000 */
[----:B------:R-:W-:Y:S02]  /*8280*/  LEA.HI.X R5, R8, UR5, R5, 0x1, P0 ;  /* 0x0000000508057c11 */ /* 0x000fe400080f0c05 */
[----:B------:R-:W-:-:S02]  /*8290*/  LEA.HI.X R3, R12, UR7, R3, 0x1, P1 ;  /* 0x000000070c037c11 */ /* 0x000fc400088f0c03 */
[----:B----4-:R-:W-:Y:S01]  /*82a0*/  LEA.HI R6, R58, R58, RZ, 0x1 ;  /* 0x0000003a3a067211 */ /* 0x010fe200078f08ff */
[----:B------:R-:W-:Y:S06]  /*82b0*/  BRA.DIV UR4, `(.L_x_11673) ;  /* 0x0000016604787947 */ /* 0x000fec000b800000 */
.L_x_11930:
[----:B------:R-:W-:-:S03]  /*82c0*/  UMOV UR4, 0xffffffff ;  /* 0xffffffff00047882 */ /* 0x000fc60000000000 */
[----:B------:R-:W-:Y:S05]  /*82d0*/  BRA.DIV UR4, `(.L_x_11674) ;  /* 0x0000016604987947 */ /* 0x000fea000b800000 */
.L_x_11933:
[----:B------:R-:W-:-:S03]  /*82e0*/  UMOV UR4, 0xffffffff ;  /* 0xffffffff00047882 */ /* 0x000fc60000000000 */
[----:B------:R-:W-:Y:S05]  /*82f0*/  BRA.DIV UR4, `(.L_x_11675) ;  /* 0x0000016604b87947 */ /* 0x000fea000b800000 */
.L_x_11936:
[----:B------:R-:W-:-:S03]  /*8300*/  UMOV UR4, 0xffffffff ;  /* 0xffffffff00047882 */ /* 0x000fc60000000000 */
[----:B------:R-:W-:Y:S05]  /*8310*/  BRA.DIV UR4, `(.L_x_11676) ;  /* 0x0000016604d87947 */ /* 0x000fea000b800000 */
.L_x_11939:
[----:B------:R-:W-:-:S03]  /*8320*/  UMOV UR4, 0xffffffff ;  /* 0xffffffff00047882 */ /* 0x000fc60000000000 */
[----:B------:R-:W-:Y:S05]  /*8330*/  BRA.DIV UR4, `(.L_x_11677) ;  /* 0x0000016604f87947 */ /* 0x000fea000b800000 */
.L_x_11942:
[----:B------:R-:W-:Y:S01]  /*8340*/  UMOV UR4, 0xffffffff ;  /* 0xffffffff00047882 */ /* 0x000fe20000000000 */
[----:B------:R-:W-:Y:S02]  /*8350*/  LOP3.LUT R6, R6, 0xfffffffe, RZ, 0xc0, !PT ;  /* 0xfffffffe06067812 */ /* 0x000fe400078ec0ff */
[----:B------:R-:W-:Y:S05]  /*8360*/  BRA.DIV UR4, `(.L_x_11678) ;  /* 0x0000016a04147947 */ /* 0x000fea000b800000 */
.L_x_11945:
[----:B------:R-:W-:Y:S01]  /*8370*/  UMOV UR4, 0xffffffff ;  /* 0xffffffff00047882 */ /* 0x000fe20000000000 */
[----:B------:R-:W-:Y:S02]  /*8380*/  IMAD.IADD R5, R58, 0x1, -R6 ;  /* 0x000000013a057824 */ /* 0x000fe400078e0a06 */
[----:B------:R-:W-:Y:S05]  /*8390*/  BRA.DIV UR4, `(.L_x_11679) ;  /* 0x0000016a04307947 */ /* 0x000fea000b800000 */
.L_x_11948:
[----:B------:R-:W-:Y:S01]  /*83a0*/  UMOV UR4, 0xffffffff ;  /* 0xffffffff00047882 */ /* 0x000fe20000000000 */
[----:B------:R-:W-:Y:S02]  /*83b0*/  SHF.L.U32 R5, R5, 0x1f, RZ ;  /* 0x0000001f05057819 */ /* 0x000fe400000006ff */
[----:B------:R-:W-:Y:S05]  /*83c0*/  BRA.DIV UR4, `(.L_x_11680) ;  /* 0x0000016a044c7947 */ /* 0x000fea000b800000 */
.L_x_11951:
[----:B------:R-:W0:Y:S01]  /*83d0*/  SYNCS.PHASECHK.TRANS64.TRYWAIT P1, [R2+URZ+0x16800], R5 ;  /* 0x01680005020075a7 */ /* 0x000e22000802017f */
[----:B-----5:R-:W-:Y:S01]  /*83e0*/  IMAD.MOV.U32 R0, RZ, RZ, R28 ;  /* 0x000000ffff007224 */ /* 0x020fe200078e001c */
        /* <DEDUP_REMOVED lines=12> */
[C---:B------:R-:W-:Y:S01]  /*84b0*/  PRMT R49, R0.reuse, 0x7610, R49 ;  /* 0x0000761000317816 */ /* 0x040fe20000000031 */
        /* <DEDUP_REMOVED lines=11> */
[-C--:B------:R-:W-:Y:S01]  /*8570*/  ISETP.GE.OR P2, PT, R17, R54.reuse, P0 ;  /* 0x000000361100720c */ /* 0x080fe20000746670 */
[----:B------:R-:W-:Y:S01]  /*8580*/  IMAD.MOV.U32 R6, RZ, RZ, R41 ;  /* 0x000000ffff067224 */ /* 0x000fe200078e0029 */
[----:B------:R-:W-:Y:S01]  /*8590*/  ISETP.GE.OR P0, PT, R56, R54, P0 ;  /* 0x000000363800720c */ /* 0x000fe20000706670 */
[----:B------:R-:W-:Y:S01]  /*85a0*/  IMAD.MOV.U32 R15, RZ, RZ, R42 ;  /* 0x000000ffff0f7224 */ /* 0x000fe200078e002a */
[----:B------:R-:W-:Y:S01]  /*85b0*/  PRMT R13, R7, 0x7610, R13 ;  /* 0x00007610070d7816 */ /* 0x000fe2000000000d */
[----:B------:R-:W-:Y:S01]  /*85c0*/  IMAD.MOV.U32 R20, RZ, RZ, R43 ;  /* 0x000000ffff147224 */ /* 0x000fe200078e002b */
[----:B------:R-:W-:-:S02]  /*85d0*/  PRMT R12, R8, 0x7610, R12 ;  /* 0x00007610080c7816 */ /* 0x000fc4000000000c */
[----:B------:R-:W-:Y:S02]  /*85e0*/  PRMT R3, R4, 0x7610, R3 ;  /* 0x0000761004037816 */ /* 0x000fe40000000003 */
[----:B------:R-:W-:Y:S01]  /*85f0*/  PRMT R0, R6, 0x7610, R0 ;  /* 0x0000761006007816 */ /* 0x000fe20000000000 */
[----:B0-----:R-:W-:Y:S06]  /*8600*/  @!P1 BRA `(.L_x_11682) ;  /* 0x0000016400e49947 */ /* 0x001fec0003800000 */
.L_x_11952:
[----:B------:R-:W-:Y:S05]  /*8610*/  BSYNC B1 ;  /* 0x0000000000017941 */ /* 0x000fea0003800000 */
.L_x_11681:
[----:B------:R-:W-:Y:S04]  /*8620*/  BSSY B1, `(.L_x_11683) ;  /* 0x0000070000017945 */ /* 0x000fe80003800000 */
[----:B------:R-:W-:Y:S05]  /*8630*/  @P2 BRA `(.L_x_11684) ;  /* 0x0000000400b82947 */ /* 0x000fea0003800000 */
[----:B------:R-:W1:Y:S01]  /*8640*/  S2R R6, SR_TID.X ;  /* 0x0000000000067919 */ /* 0x000e620000002100 */
[----:B------:R-:W-:Y:S01]  /*8650*/  IMAD.SHL.U32 R10, R10, 0x40, RZ ;  /* 0x000000400a0a7824 */ /* 0x000fe200078e00ff */
[----:B------:R-:W-:Y:S01]  /*8660*/  SHF.R.U64 R53, R32, 0x10, R33 ;  /* 0x0000001020357819 */ /* 0x000fe20000001221 */
[----:B0-----:R-:W-:Y:S01]  /*8670*/  IMAD.IADD R5, R26, 0x1, R21 ;  /* 0x000000011a057824 */ /* 0x001fe200078e0215 */
[----:B------:R-:W-:Y:S02]  /*8680*/  SHF.R.U64 R48, R28, 0x10, R29 ;  /* 0x000000101c307819 */ /* 0x000fe4000000121d */
[----:B------:R-:W-:Y:S02]  /*8690*/  LOP3.LUT R10, R10, 0x1c0, RZ, 0xc0, !PT ;  /* 0x000001c00a0a7812 */ /* 0x000fe400078ec0ff */
[----:B------:R-:W-:Y:S02]  /*86a0*/  SHF.R.U32.HI R57, RZ, 0x10, R35 ;  /* 0x00000010ff397819 */ /* 0x000fe40000011623 */
[----:B------:R-:W-:-:S02]  /*86b0*/  SHF.R.U32.HI R7, RZ, 0x3, R10 ;  /* 0x00000003ff077819 */ /* 0x000fc4000001160a */
[----:B------:R-:W-:Y:S02]  /*86c0*/  LOP3.LUT R4, R10, 0x38, R26, 0xf8, !PT ;  /* 0x000000380a047812 */ /* 0x000fe400078ef81a */
[----:B------:R-:W-:Y:S02]  /*86d0*/  PRMT R53, R49, 0x5410, R53 ;  /* 0x0000541031357816 */ /* 0x000fe40000000035 */
[----:B------:R-:W-:Y:S02]  /*86e0*/  LOP3.LUT R4, R4, R7, RZ, 0x3c, !PT ;  /* 0x0000000704047212 */ /* 0x000fe400078e3cff */
[----:B------:R-:W-:Y:S02]  /*86f0*/  PRMT R48, R12, 0x5432, R48 ;  /* 0x000054320c307816 */ /* 0x000fe40000000030 */
[----:B------:R-:W-:Y:S01]  /*8700*/  PRMT R57, R55, 0x5410, R57 ;  /* 0x0000541037397816 */ /* 0x000fe20000000039 */
[----:B------:R-:W-:Y:S01]  /*8710*/  IMAD.U32 R55, R53, 0x10000, RZ ;  /* 0x0001000035377824 */ /* 0x000fe200078e00ff */
[----:B------:R-:W-:Y:S01]  /*8720*/  SHF.R.U32.HI R54, RZ, 0x10, R33 ;  /* 0x00000010ff367819 */ /* 0x000fe20000011621 */
[----:B------:R-:W-:Y:S01]  /*8730*/  IMAD.U32 R49, R48, 0x10000, RZ ;  /* 0x0001000030317824 */ /* 0x000fe200078e00ff */
[----:B------:R-:W-:-:S02]  /*8740*/  SHF.R.U32.HI R50, RZ, 0x10, R29 ;  /* 0x00000010ff327819 */ /* 0x000fc4000001161d */
[----:B------:R-:W-:Y:S02]  /*8750*/  PRMT R54, R0, 0x5432, R54 ;  /* 0x0000543200367816 */ /* 0x000fe40000000036 */
[----:B------:R-:W-:Y:S02]  /*8760*/  PRMT R50, R13, 0x5432, R50 ;  /* 0x000054320d327816 */ /* 0x000fe40000000032 */
[----:B------:R-:W-:Y:S01]  /*8770*/  LOP3.LUT R53, R53, 0xffff0000, RZ, 0xc0, !PT ;  /* 0xffff000035357812 */ /* 0x000fe200078ec0ff */
[C---:B-1----:R-:W-:Y:S01]  /*8780*/  VIADD R8, R6.reuse, 0xffffff80 ;  /* 0xffffff8006087836 */ /* 0x042fe20000000000 */
[----:B------:R-:W-:Y:S01]  /*8790*/  SHF.R.U32.HI R52, RZ, 0x10, R31 ;  /* 0x00000010ff347819 */ /* 0x000fe2000001161f */
[----:B------:R-:W-:Y:S01]  /*87a0*/  VIADD R9, R6, 0xffffff80 ;  /* 0xffffff8006097836 */ /* 0x000fe20000000000 */
[----:B------:R-:W-:Y:S02]  /*87b0*/  LOP3.LUT R6, R10, 0x38, R5, 0xf8, !PT ;  /* 0x000000380a067812 */ /* 0x000fe400078ef805 */
[----:B------:R-:W-:-:S02]  /*87c0*/  SHF.R.S32.HI R8, RZ, 0x1f, R8 ;  /* 0x0000001fff087819 */ /* 0x000fc40000011408 */
[----:B------:R-:W-:Y:S02]  /*87d0*/  LOP3.LUT R6, R6, R7, RZ, 0x3c, !PT ;  /* 0x0000000706067212 */ /* 0x000fe400078e3cff */
[----:B------:R-:W-:Y:S02]  /*87e0*/  LEA.HI R8, R8, R9, RZ, 0x5 ;  /* 0x0000000908087211 */ /* 0x000fe400078f28ff */
[----:B------:R-:W-:Y:S02]  /*87f0*/  SHF.R.U64 R51, R30, 0x10, R31 ;  /* 0x000000101e337819 */ /* 0x000fe4000000121f */
[----:B------:R-:W-:Y:S02]  /*8800*/  SHF.R.S32.HI R8, RZ, 0x5, R8 ;  /* 0x00000005ff087819 */ /* 0x000fe40000011408 */
[----:B------:R-:W-:Y:S02]  /*8810*/  SHF.R.U64 R56, R34, 0x10, R35 ;  /* 0x0000001022387819 */ /* 0x000fe40000001223 */
[----:B------:R-:W-:Y:S01]  /*8820*/  PRMT R52, R14, 0x5432, R52 ;  /* 0x000054320e347816 */ /* 0x000fe20000000034 */
[----:B------:R-:W-:Y:S01]  /*8830*/  IMAD R47, R8, 0x200, R6 ;  /* 0x00000200082f7824 */ /* 0x000fe200078e0206 */
[----:B------:R-:W-:Y:S01]  /*8840*/  PRMT R51, R58, 0x5410, R51 ;  /* 0x000054103a337816 */ /* 0x000fe20000000033 */
[----:B------:R-:W-:Y:S01]  /*8850*/  IMAD R5, R8, 0x200, R4 ;  /* 0x0000020008057824 */ /* 0x000fe200078e0204 */
[----:B------:R-:W-:Y:S01]  /*8860*/  PRMT R56, R3, 0x5432, R56 ;  /* 0x0000543203387816 */ /* 0x000fe20000000038 */
[----:B------:R-:W-:-:S02]  /*8870*/  IMAD R47, R47, 0x2, R2 ;  /* 0x000000022f2f7824 */ /* 0x000fc400078e0202 */
[----:B------:R-:W-:-:S03]  /*8880*/  IMAD R46, R5, 0x2, R2 ;  /* 0x00000002052e7824 */ /* 0x000fc600078e0202 */
[----:B------:R-:W0:Y:S04]  /*8890*/  LDS.128 R8, [R47+0x8400] ;  /* 0x008400002f087984 */ /* 0x000e280000000c00 */
[----:B------:R-:W1:Y:S01]  /*88a0*/  LDS.128 R4, [R46+0x8400] ;  /* 0x008400002e047984 */ /* 0x000e620000000c00 */
[C---:B0-----:R-:W-:Y:S01]  /*88b0*/  IMAD.U32 R32, R8.reuse, 0x10000, RZ ;  /* 0x0001000008207824 */ /* 0x041fe200078e00ff */
[----:B------:R-:W-:Y:S01]  /*88c0*/  LOP3.LUT R8, R8, 0xffff0000, RZ, 0xc0, !PT ;  /* 0xffff000008087812 */ /* 0x000fe200078ec0ff */
[C---:B------:R-:W-:Y:S01]  /*88d0*/  IMAD.U32 R33, R9.reuse, 0x10000, RZ ;  /* 0x0001000009217824 */ /* 0x040fe200078e00ff */
[----:B------:R-:W-:Y:S01]  /*88e0*/  LOP3.LUT R9, R9, 0xffff0000, RZ, 0xc0, !PT ;  /* 0xffff000009097812 */ /* 0x000fe200078ec0ff */
[----:B-1----:R-:W-:Y:S02]  /*88f0*/  IMAD.U32 R28, R4, 0x10000, RZ ;  /* 0x00010000041c7824 */ /* 0x002fe400078e00ff */
[C---:B------:R-:W-:Y:S01]  /*8900*/  FMUL.FTZ R59, R32.reuse, R55 ;  /* 0x00000037203b7220 */ /* 0x040fe20000410000 */
[-C--:B------:R-:W-:Y:S01]  /*8910*/  FMUL.FTZ R61, R32, R49.reuse ;  /* 0x00000031203d7220 */ /* 0x080fe20000410000 */
[----:B------:R-:W-:Y:S01]  /*8920*/  IMAD.U32 R32, R54, 0x10000, RZ ;  /* 0x0001000036207824 */ /* 0x000fe200078e00ff */
[----:B------:R-:W-:Y:S01]  /*8930*/  LOP3.LUT R4, R4, 0xffff0000, RZ, 0xc0, !PT ;  /* 0xffff000004047812 */ /* 0x000fe200078ec0ff */
[----:B------:R-:W-:Y:S01]  /*8940*/  FFMA.FTZ R59, R28, R49, -R59 ;  /* 0x000000311c3b7223 */ /* 0x000fe2000001083b */
[----:B------:R-:W-:Y:S01]  /*8950*/  LOP3.LUT R49, R48, 0xffff0000, RZ, 0xc0, !PT ;  /* 0xffff000030317812 */ /* 0x000fe200078ec0ff */
[----:B------:R-:W-:Y:S01]  /*8960*/  FFMA.FTZ R61, R28, R55, R61 ;  /* 0x000000371c3d7223 */ /* 0x000fe2000001003d */
[----:B------:R-:W-:-:S02]  /*8970*/  IMAD.U32 R29, R5, 0x10000, RZ ;  /* 0x00010000051d7824 */ /* 0x000fc400078e00ff */
        /* <DEDUP_REMOVED lines=10> */
[----:B------:R-:W-:-:S02]  /*8a20*/  IMAD.U32 R31, R7, 0x10000, RZ ;  /* 0x00010000071f7824 */ /* 0x000fc400078e00ff */
[----:B------:R-:W-:Y:S01]  /*8a30*/  FMUL.FTZ R28, R35, R8 ;  /* 0x00000008231c7220 */ /* 0x000fe20000410000 */
[----:B------:R-:W-:Y:S01]  /*8a40*/  IMAD.U32 R4, R52, 0x10000, RZ ;  /* 0x0001000034047824 */ /* 0x000fe200078e00ff */
[----:B------:R-:W-:Y:S01]  /*8a50*/  LOP3.LUT R50, R50, 0xffff0000, RZ, 0xc0, !PT ;  /* 0xffff000032327812 */ /* 0x000fe200078ec0ff */
[----:B------:R-:W-:Y:S01]  /*8a60*/  FFMA.FTZ R32, R29, R32, R33 ;  /* 0x000000201d207223 */ /* 0x000fe20000010021 */
[----:B------:R-:W-:Y:S01]  /*8a70*/  LOP3.LUT R54, R54, 0xffff0000, RZ, 0xc0, !PT ;  /* 0xffff000036367812 */ /* 0x000fe200078ec0ff */
[-C--:B------:R-:W-:Y:S01]  /*8a80*/  FMUL.FTZ R62, R35, R4.reuse ;  /* 0x00000004233e7220 */ /* 0x080fe20000410000 */
[----:B------:R-:W-:Y:S01]  /*8a90*/  LOP3.LUT R5, R5, 0xffff0000, RZ, 0xc0, !PT ;  /* 0xffff000005057812 */ /* 0x000fe200078ec0ff */
[----:B------:R-:W-:Y:S01]  /*8aa0*/  FFMA.FTZ R53, R31, R4, -R28 ;  /* 0x000000041f357223 */ /* 0x000fe2000001081c */
[C---:B------:R-:W-:Y:S01]  /*8ab0*/  FMUL.FTZ R35, R9.reuse, R50 ;  /* 0x0000003209237220 */ /* 0x040fe20000410000 */
[----:B------:R-:W-:Y:S01]  /*8ac0*/  FMUL.FTZ R4, R9, R54 ;  /* 0x0000003609047220 */ /* 0x000fe20000410000 */
[----:B------:R-:W-:-:S02]  /*8ad0*/  IMAD.U32 R34, R10, 0x10000, RZ ;  /* 0x000100000a227824 */ /* 0x000fc400078e00ff */
[----:B------:R-:W-:Y:S01]  /*8ae0*/  FFMA.FTZ R62, R31, R8, R62 ;  /* 0x000000081f3e7223 */ /* 0x000fe2000001003e */
[----:B------:R-:W-:Y:S02]  /*8af0*/  IMAD.U32 R33, R56, 0x10000, RZ ;  /* 0x0001000038217824 */ /* 0x000fe400078e00ff */
[----:B------:R-:W-:Y:S01]  /*8b00*/  FFMA.FTZ R9, R5, R50, -R4 ;  /* 0x0000003205097223 */ /* 0x000fe20000010804 */
[----:B------:R-:W-:Y:S02]  /*8b10*/  IMAD.U32 R29, R51, 0x10000, RZ ;  /* 0x00010000331d7824 */ /* 0x000fe400078e00ff */
[----:B------:R-:W-:Y:S01]  /*8b20*/  FFMA.FTZ R35, R5, R54, R35 ;  /* 0x0000003605237223 */ /* 0x000fe20000010023 */
[----:B------:R-:W-:Y:S01]  /*8b30*/  IMAD.U32 R30, R6, 0x10000, RZ ;  /* 0x00010000061e7824 */ /* 0x000fe200078e00ff */
        /* <DEDUP_REMOVED lines=30> */
.L_x_11684:
[----:B------:R-:W-:Y:S05]  /*8d20*/  BSYNC B1 ;  /* 0x0000000000017941 */ /* 0x000fea0003800000 */
.L_x_11683:
[----:B------:R-:W-:Y:S02]  /*8d30*/  PRMT R0, R0, 0x5410, R15 ;  /* 0x0000541000007816 */ /* 0x000fe4000000000f */
[----:B------:R-:W-:Y:S01]  /*8d40*/  PRMT R3, R3, 0x5410, R20 ;  /* 0x0000541003037816 */ /* 0x000fe20000000014 */
[----:B------:R-:W-:Y:S06]  /*8d50*/  @P0 BRA `(.L_x_11670) ;  /* 0x00000004009c0947 */ /* 0x000fec0003800000 */
[----:B-1----:R-:W2:Y:S01]  /*8d60*/  LDL R6, [R1+0x28] ;  /* 0x0000280001067983 */ /* 0x002ea20000100800 */
[----:B------:R-:W-:-:S03]  /*8d70*/  VIADD R4, R17, 0x60 ;  /* 0x0000006011047836 */ /* 0x000fc60000000000 */
[----:B------:R-:W3:Y:S01]  /*8d80*/  LDL R46, [R1+0x40] ;  /* 0x00004000012e7983 */ /* 0x000ee20000100800 */
[----:B0-----:R-:W-:Y:S02]  /*8d90*/  IMAD.SHL.U32 R5, R4, 0x40, RZ ;  /* 0x0000004004057824 */ /* 0x001fe400078e00ff */
[----:B------:R-:W-:-:S03]  /*8da0*/  IMAD.IADD R4, R26, 0x1, R21 ;  /* 0x000000011a047824 */ /* 0x000fc600078e0215 */
[----:B------:R-:W-:-:S04]  /*8db0*/  LOP3.LUT R5, R5, 0x1c0, RZ, 0xc0, !PT ;  /* 0x000001c005057812 */ /* 0x000fc800078ec0ff */
[----:B------:R-:W-:Y:S02]  /*8dc0*/  LOP3.LUT R4, R5, 0x38, R4, 0xf8, !PT ;  /* 0x0000003805047812 */ /* 0x000fe400078ef804 */
[----:B------:R-:W-:-:S04]  /*8dd0*/  SHF.R.U32.HI R5, RZ, 0x3, R5 ;  /* 0x00000003ff057819 */ /* 0x000fc80000011605 */
[----:B------:R-:W-:Y:S02]  /*8de0*/  LOP3.LUT R4, R4, R5, RZ, 0x3c, !PT ;  /* 0x0000000504047212 */ /* 0x000fe400078e3cff */
[----:B------:R-:W-:Y:S02]  /*8df0*/  SHF.R.U64 R20, R40, 0x10, R41 ;  /* 0x0000001028147819 */ /* 0x000fe40000001229 */
[--C-:B------:R-:W-:Y:S02]  /*8e00*/  SHF.R.U64 R26, R36, 0x10, R37.reuse ;  /* 0x00000010241a7819 */ /* 0x100fe40000001225 */
[----:B------:R-:W-:Y:S02]  /*8e10*/  SHF.R.U32.HI R37, RZ, 0x10, R37 ;  /* 0x00000010ff257819 */ /* 0x000fe40000011625 */
[----:B------:R-:W-:Y:S02]  /*8e20*/  PRMT R31, R3, 0x5410, R20 ;  /* 0x00005410031f7816 */ /* 0x000fe40000000014 */
[----:B------:R-:W-:-:S02]  /*8e30*/  SHF.R.U32.HI R41, RZ, 0x10, R41 ;  /* 0x00000010ff297819 */ /* 0x000fc40000011629 */
[----:B------:R-:W-:Y:S01]  /*8e40*/  SHF.R.U64 R34, R42, 0x10, R43 ;  /* 0x000000102a227819 */ /* 0x000fe2000000122b */
[----:B------:R-:W-:Y:S01]  /*8e50*/  IMAD.U32 R33, R31, 0x10000, RZ ;  /* 0x000100001f217824 */ /* 0x000fe200078e00ff */
[----:B------:R-:W-:Y:S02]  /*8e60*/  PRMT R26, R23, 0x5410, R26 ;  /* 0x00005410171a7816 */ /* 0x000fe4000000001a */
[----:B------:R-:W-:Y:S02]  /*8e70*/  PRMT R28, R14, 0x5410, R37 ;  /* 0x000054100e1c7816 */ /* 0x000fe40000000025 */
[----:B------:R-:W-:Y:S02]  /*8e80*/  SHF.R.U32.HI R36, RZ, 0x10, R43 ;  /* 0x00000010ff247819 */ /* 0x000fe4000001162b */
[--C-:B------:R-:W-:Y:S01]  /*8e90*/  SHF.R.U64 R30, R38, 0x10, R39.reuse ;  /* 0x00000010261e7819 */ /* 0x100fe20000001227 */
[----:B------:R-:W-:Y:S01]  /*8ea0*/  IMAD.U32 R27, R26, 0x10000, RZ ;  /* 0x000100001a1b7824 */ /* 0x000fe200078e00ff */
[----:B------:R-:W-:-:S02]  /*8eb0*/  SHF.R.U32.HI R39, RZ, 0x10, R39 ;  /* 0x00000010ff277819 */ /* 0x000fc40000011627 */
[C---:B------:R-:W-:Y:S02]  /*8ec0*/  PRMT R32, R0.reuse, 0x5410, R41 ;  /* 0x0000541000207816 */ /* 0x040fe40000000029 */
        /* <DEDUP_REMOVED lines=8> */
[----:B--2---:R-:W-:-:S04]  /*8f50*/  IMAD.IADD R9, R6, 0x1, R4 ;  /* 0x0000000106097824 */ /* 0x004fc800078e0204 */
[----:B------:R-:W-:Y:S01]  /*8f60*/  IMAD R15, R9, 0x2, R2 ;  /* 0x00000002090f7824 */ /* 0x000fe200078e0202 */
[----:B---3--:R-:W0:Y:S04]  /*8f70*/  LDS.128 R4, [R46+0x8400] ;  /* 0x008400002e047984 */ /* 0x008e280000000c00 */
[----:B------:R-:W1:Y:S01]  /*8f80*/  LDS.128 R8, [R15+0x8400] ;  /* 0x008400000f087984 */ /* 0x000e620000000c00 */
[----:B0-----:R-:W-:Y:S02]  /*8f90*/  IMAD.U32 R0, R4, 0x10000, RZ ;  /* 0x0001000004007824 */ /* 0x001fe400078e00ff */
[----:B-1----:R-:W-:-:S04]  /*8fa0*/  IMAD.U32 R14, R8, 0x10000, RZ ;  /* 0x00010000080e7824 */ /* 0x002fc800078e00ff */
[C---:B------:R-:W-:Y:S01]  /*8fb0*/  FMUL.FTZ R37, R14.reuse, R33 ;  /* 0x000000210e257220 */ /* 0x040fe20000410000 */
[-C--:B------:R-:W-:Y:S01]  /*8fc0*/  FMUL.FTZ R39, R14, R27.reuse ;  /* 0x0000001b0e277220 */ /* 0x080fe20000410000 */
[----:B------:R-:W-:Y:S02]  /*8fd0*/  IMAD.U32 R20, R9, 0x10000, RZ ;  /* 0x0001000009147824 */ /* 0x000fe400078e00ff */
[----:B------:R-:W-:Y:S01]  /*8fe0*/  FFMA.FTZ R37, R0, R27, -R37 ;  /* 0x0000001b00257223 */ /* 0x000fe20000010825 */
[----:B------:R-:W-:Y:S02]  /*8ff0*/  IMAD.U32 R27, R28, 0x10000, RZ ;  /* 0x000100001c1b7824 */ /* 0x000fe400078e00ff */
[----:B------:R-:W-:Y:S02]  /*9000*/  IMAD.U32 R23, R11, 0x10000, RZ ;  /* 0x000100000b177824 */ /* 0x000fe400078e00ff */
[----:B------:R-:W-:Y:S02]  /*9010*/  IMAD.U32 R14, R36, 0x10000, RZ ;  /* 0x00010000240e7824 */ /* 0x000fe400078e00ff */
[----:B------:R-:W-:Y:S01]  /*9020*/  FFMA.FTZ R39, R0, R33, R39 ;  /* 0x0000002100277223 */ /* 0x000fe20000010027 */
[----:B------:R-:W-:Y:S01]  /*9030*/  FMUL.FTZ R41, R20, R35 ;  /* 0x0000002314297220 */ /* 0x000fe20000410000 */
[----:B------:R-:W-:-:S02]  /*9040*/  IMAD.U32 R0, R30, 0x10000, RZ ;  /* 0x000100001e007824 */ /* 0x000fc400078e00ff */
[----:B------:R-:W-:Y:S01]  /*9050*/  FMUL.FTZ R33, R20, R27 ;  /* 0x0000001b14217220 */ /* 0x000fe20000410000 */
[----:B------:R-:W-:Y:S01]  /*9060*/  IMAD.U32 R13, R7, 0x10000, RZ ;  /* 0x00010000070d7824 */ /* 0x000fe200078e00ff */
[----:B------:R-:W-:Y:S01]  /*9070*/  LOP3.LUT R8, R8, 0xffff0000, RZ, 0xc0, !PT ;  /* 0xffff000008087812 */ /* 0x000fe200078ec0ff */
[----:B------:R-:W-:Y:S01]  /*9080*/  FMUL.FTZ R20, R23, R14 ;  /* 0x0000000e17147220 */ /* 0x000fe20000410000 */
[----:B------:R-:W-:Y:S01]  /*9090*/  IMAD.U32 R12, R5, 0x10000, RZ ;  /* 0x00010000050c7824 */ /* 0x000fe200078e00ff */
[----:B------:R-:W-:Y:S01]  /*90a0*/  LOP3.LUT R9, R9, 0xffff0000, RZ, 0xc0, !PT ;  /* 0xffff000009097812 */ /* 0x000fe200078ec0ff */
[-C--:B------:R-:W-:Y:S01]  /*90b0*/  FMUL.FTZ R23, R23, R0.reuse ;  /* 0x0000000017177220 */ /* 0x080fe20000410000 */
[----:B------:R-:W-:Y:S01]  /*90c0*/  LOP3.LUT R3, R4, 0xffff0000, RZ, 0xc0, !PT ;  /* 0xffff000004037812 */ /* 0x000fe200078ec0ff */
[C---:B------:R-:W-:Y:S01]  /*90d0*/  FFMA.FTZ R20, R13.reuse, R0, -R20 ;  /* 0x000000000d147223 */ /* 0x040fe20000010814 */
[----:B------:R-:W-:Y:S01]  /*90e0*/  LOP3.LUT R28, R28, 0xffff0000, RZ, 0xc0, !PT ;  /* 0xffff00001c1c7812 */ /* 0x000fe200078ec0ff */
[----:B------:R-:W-:Y:S01]  /*90f0*/  FMUL.FTZ R0, R8, R31 ;  /* 0x0000001f08007220 */ /* 0x000fe20000410000 */
[C---:B------:R-:W-:Y:S01]  /*9100*/  FFMA.FTZ R41, R12.reuse, R27, -R41 ;  /* 0x0000001b0c297223 */ /* 0x040fe20000010829 */
[----:B------:R-:W-:Y:S01]  /*9110*/  FFMA.FTZ R33, R12, R35, R33 ;  /* 0x000000230c217223 */ /* 0x000fe20000010021 */
[----:B------:R-:W-:Y:S01]  /*9120*/  FFMA.FTZ R23, R13, R14, R23 ;  /* 0x0000000e0d177223 */ /* 0x000fe20000010017 */
[----:B------:R-:W-:Y:S01]  /*9130*/  LOP3.LUT R4, R5, 0xffff0000, RZ, 0xc0, !PT ;  /* 0xffff000005047812 */ /* 0x000fe200078ec0ff */
[----:B------:R-:W-:Y:S01]  /*9140*/  FMUL.FTZ R12, R8, R26 ;  /* 0x0000001a080c7220 */ /* 0x000fe20000410000 */
[----:B------:R-:W-:Y:S01]  /*9150*/  FMUL.FTZ R13, R9, R32 ;  /* 0x00000020090d7220 */ /* 0x000fe20000410000 */
[----:B------:R-:W-:-:S02]  /*9160*/  IMAD.U32 R21, R10, 0x10000, RZ ;  /* 0x000100000a157824 */ /* 0x000fc400078e00ff */
[----:B------:R-:W-:Y:S01]  /*9170*/  FFMA.FTZ R26, R3, R26, -R0 ;  /* 0x0000001a031a7223 */ /* 0x000fe20000010800 */
[----:B------:R-:W-:Y:S02]  /*9180*/  IMAD.U32 R8, R34, 0x10000, RZ ;  /* 0x0001000022087824 */ /* 0x000fe400078e00ff */
[----:B------:R-:W-:Y:S01]  /*9190*/  FMUL.FTZ R9, R9, R28 ;  /* 0x0000001c09097220 */ /* 0x000fe20000410000 */
[----:B------:R-:W-:Y:S02]  /*91a0*/  IMAD.U32 R0, R29, 0x10000, RZ ;  /* 0x000100001d007824 */ /* 0x000fe400078e00ff */
[----:B------:R-:W-:Y:S01]  /*91b0*/  FFMA.FTZ R12, R3, R31, R12 ;  /* 0x0000001f030c7223 */ /* 0x000fe2000001000c */
[----:B------:R-:W-:Y:S02]  /*91c0*/  IMAD.U32 R5, R6, 0x10000, RZ ;  /* 0x0001000006057824 */ /* 0x000fe400078e00ff */
[C---:B------:R-:W-:Y:S01]  /*91d0*/  FMUL.FTZ R14, R21.reuse, R8 ;  /* 0x00000008150e7220 */ /* 0x040fe20000410000 */
[C---:B------:R-:W-:Y:S01]  /*91e0*/  FFMA.FTZ R28, R4.reuse, R28, -R13 ;  /* 0x0000001c041c7223 */ /* 0x040fe2000001080d */
[----:B------:R-:W-:Y:S01]  /*91f0*/  FFMA.FTZ R32, R4, R32, R9 ;  /* 0x0000002004207223 */ /* 0x000fe20000010009 */
[----:B------:R-:W-:Y:S01]  /*9200*/  LOP3.LUT R10, R10, 0xffff0000, RZ, 0xc0, !PT ;  /* 0xffff00000a0a7812 */ /* 0x000fe200078ec0ff */
[----:B------:R-:W-:Y:S01]  /*9210*/  FMUL.FTZ R4, R21, R0 ;  /* 0x0000000015047220 */ /* 0x000fe20000410000 */
[----:B------:R-:W-:-:S02]  /*9220*/  LOP3.LUT R11, R11, 0xffff0000, RZ, 0xc0, !PT ;  /* 0xffff00000b0b7812 */ /* 0x000fc400078ec0ff */
[----:B------:R-:W-:Y:S02]  /*9230*/  LOP3.LUT R3, R34, 0xffff0000, RZ, 0xc0, !PT ;  /* 0xffff000022037812 */ /* 0x000fe400078ec0ff */
[----:B------:R-:W-:Y:S02]  /*9240*/  LOP3.LUT R36, R36, 0xffff0000, RZ, 0xc0, !PT ;  /* 0xffff000024247812 */ /* 0x000fe400078ec0ff */
[----:B------:R-:W-:Y:S02]  /*9250*/  LOP3.LUT R29, R29, 0xffff0000, RZ, 0xc0, !PT ;  /* 0xffff00001d1d7812 */ /* 0x000fe400078ec0ff */
[----:B------:R-:W-:Y:S01]  /*9260*/  LOP3.LUT R30, R30, 0xffff0000, RZ, 0xc0, !PT ;  /* 0xffff00001e1e7812 */ /* 0x000fe200078ec0ff */
[C---:B------:R-:W-:Y:S01]  /*9270*/  FFMA.FTZ R14, R5.reuse, R0, -R14 ;  /* 0x00000000050e7223 */ /* 0x040fe2000001080e */
[----:B------:R-:W-:Y:S01]  /*9280*/  LOP3.LUT R6, R6, 0xffff0000, RZ, 0xc0, !PT ;  /* 0xffff000006067812 */ /* 0x000fe200078ec0ff */
        /* <DEDUP_REMOVED lines=20> */
.L_x_11670:
[----:B------:R-:W-:Y:S05]  /*93d0*/  BSYNC B0 ;  /* 0x0000000000007941 */ /* 0x000fea0003800000 */
.L_x_11650:
[----:B------:R-:W-:Y:S01]  /*93e0*/  @!PT LDS RZ, [RZ] ;  /* 0x00000000fffff984 */ /* 0x000fe20000000800 */
[----:B------:R-:W-:Y:S01]  /*93f0*/  @!PT LDS RZ, [RZ] ;  /* 0x00000000fffff984 */ /* 0x000fe20000000800 */
[----:B------:R-:W-:Y:S01]  /*9400*/  @!PT LDS RZ, [RZ] ;  /* 0x00000000fffff984 */ /* 0x000fe20000000800 */
[----:B------:R-:W-:Y:S01]  /*9410*/  @!PT LDS RZ, [RZ] ;  /* 0x00000000fffff984 */ /* 0x000fe20000000800 */
[----:B------:R4:W-:Y:S06]  /*9420*/  MEMBAR.ALL.CTA ;  /* 0x0000000000007992 */ /* 0x0009ec0000008000 */
[----:B----4-:R-:W4:Y:S01]  /*9430*/  FENCE.VIEW.ASYNC.S ;  /* 0x00000000000073c6 */ /* 0x010f220000000000 */
[----:B------:R-:W-:Y:S05]  /*9440*/  WARPSYNC.ALL ;  /* 0x0000000000007948 */ /* 0x000fea0003800000 */
[----:B----4-:R-:W-:Y:S06]  /*9450*/  BAR.SYNC.DEFER_BLOCKING 0xd, 0x180 ;  /* 0x0346000000007b1d */ /* 0x010fec0000010000 */
.L_x_11647:
[----:B-12---:R-:W-:-:S05]  /*9460*/  IMAD.U32 R0, RZ, RZ, UR37 ;  /* 0x00000025ff007e24 */ /* 0x006fca000f8e00ff */
[----:B------:R-:W-:-:S13]  /*9470*/  ISETP.NE.AND P0, PT, R0, 0x3, PT ;  /* 0x000000030000780c */ /* 0x000fda0003f05270 */
[----:B------:R-:W-:Y:S05]  /*9480*/  @!P0 BRA `(.L_x_11685) ;  /* 0x0000000000048947 */ /* 0x000fea0003800000 */
[----:B------:R-:W-:Y:S01]  /*9490*/  BPT.TRAP 0x1 ;  /* 0x000000040000795c */ /* 0x000fe20000300000 */
.L_x_11685:
[----:B------:R-:W-:Y:S01]  /*94a0*/  IMAD R89, R16, 0x8, R2 ;  /* 0x0000000810597824 */ /* 0x000fe200078e0202 */
[----:B------:R-:W-:-:S04]  /*94b0*/  SHF.L.U32 R0, R19, 0x1f, RZ ;  /* 0x0000001f13007819 */ /* 0x000fc800000006ff */
[----:B------:R1:W2:Y:S01]  /*94c0*/  SYNCS.PHASECHK.TRANS64.TRYWAIT P2, [R89+URZ+0x16830], R0 ;  /* 0x01683000590075a7 */ /* 0x0002a2000804017f */
[----:B------:R-:W-:Y:S05]  /*94d0*/  @!P0 BRA `(.L_x_11686) ;  /* 0x0000000000048947 */ /* 0x000fea0003800000 */
[----:B------:R-:W-:Y:S01]  /*94e0*/  BPT.TRAP 0x1 ;  /* 0x000000040000795c */ /* 0x000fe20000300000 */
.L_x_11686:
[----:B0--3--:R-:W0:Y:S01]  /*94f0*/  S2R R7, SR_TID.X ;  /* 0x0000000000077919 */ /* 0x009e220000002100 */
        /* <DEDUP_REMOVED lines=9> */
[----:B------:R-:W-:-:S05]  /*9590*/  IMAD.HI R3, R24, 0x55555556, RZ ;  /* 0x5555555618037827 */ /* 0x000fca00078e02ff */
[----:B------:R-:W-:Y:S02]  /*95a0*/  LEA.HI R3, R3, R3, RZ, 0x1 ;  /* 0x0000000303037211 */ /* 0x000fe400078f08ff */
[----:B0-----:R-:W-:Y:S02]  /*95b0*/  LOP3.LUT R8, R7, 0x7f, RZ, 0xc0, !PT ;  /* 0x0000007f07087812 */ /* 0x001fe400078ec0ff */
[----:B------:R-:W-:Y:S01]  /*95c0*/  LOP3.LUT R7, R6, 0xfffffff8, RZ, 0xc0, !PT ;  /* 0xfffffff806077812 */ /* 0x000fe200078ec0ff */
[----:B------:R-:W-:Y:S01]  /*95d0*/  IMAD R3, R3, -0x3, R24 ;  /* 0xfffffffd03037824 */ /* 0x000fe200078e0218 */
[----:B------:R-:W-:-:S03]  /*95e0*/  ISETP.NE.AND P1, PT, R8, RZ, PT ;  /* 0x000000ff0800720c */ /* 0x000fc60003f25270 */
[----:B------:R-:W-:-:S04]  /*95f0*/  IMAD.IADD R4, R4, 0x1, -R7 ;  /* 0x0000000104047824 */ /* 0x000fc800078e0a07 */
[----:B------:R-:W-:Y:S01]  /*9600*/  IMAD R4, R5, 0x10, R4 ;  /* 0x0000001005047824 */ /* 0x000fe200078e0204 */
[----:B--2---:R-:W-:Y:S06]  /*9610*/  @P2 BRA `(.L_x_11687) ;  /* 0x0000000000082947 */ /* 0x004fec0003800000 */
[----:B------:R-:W0:Y:S02]  /*9620*/  SYNCS.PHASECHK.TRANS64.TRYWAIT P2, [R89+URZ+0x16830], R0 ;  /* 0x01683000590075a7 */ /* 0x000e24000804017f */
[----:B0-----:R-:W-:Y:S05]  /*9630*/  @!P2 BRA `(.L_x_11688) ;  /* 0x0000015400eca947 */ /* 0x001fea0003800000 */
.L_x_11687:
[----:B------:R-:W-:Y:S05]  /*9640*/  WARPSYNC.ALL ;  /* 0x0000000000007948 */ /* 0x000fea0003800000 */
[----:B------:R-:W-:Y:S02]  /*9650*/  IMAD R156, R3, 0x40, R4 ;  /* 0x00000040039c7824 */ /* 0x000fe400078e0204 */
[----:B01----:R-:W-:Y:S01]  /*9660*/  VIADD R0, R2, 0xe400 ;  /* 0x0000e40002007836 */ /* 0x003fe20000000000 */
[----:B------:R-:W-:-:S04]  /*9670*/  LOP3.LUT R6, R25, 0x10000, RZ, 0xfc, !PT ;  /* 0x0001000019067812 */ /* 0x000fc800078efcff */
[----:B------:R-:W-:-:S04]  /*9680*/  SHF.R.U32.HI R0, RZ, 0x4, R0 ;  /* 0x00000004ff007819 */ /* 0x000fc80000011600 */
[----:B------:R-:W-:-:S04]  /*9690*/  LOP3.LUT R0, R0, 0x3fff, RZ, 0xc0, !PT ;  /* 0x00003fff00007812 */ /* 0x000fc800078ec0ff */
[----:B------:R-:W-:Y:S01]  /*96a0*/  LOP3.LUT R3, R0, 0x10000, RZ, 0xfc, !PT ;  /* 0x0001000000037812 */ /* 0x000fe200078efcff */
[----:B------:R-:W-:Y:S02]  /*96b0*/  IMAD.MOV.U32 R7, RZ, RZ, 0x40000040 ;  /* 0x40000040ff077424 */ /* 0x000fe400078e00ff */
[----:B------:R-:W-:Y:S02]  /*96c0*/  IMAD.MOV.U32 R5, RZ, RZ, 0x40000040 ;  /* 0x40000040ff057424 */ /* 0x000fe400078e00ff */
[----:B------:R-:W-:Y:S01]  /*96d0*/  IMAD R4, R16, 0x400, R3 ;  /* 0x0000040010047824 */ /* 0x000fe200078e0203 */
[C---:B------:R-:W-:Y:S01]  /*96e0*/  R2UR UR4, R6.reuse ;  /* 0x00000000060472ca */ /* 0x040fe200000e0000 */
[----:B------:R-:W-:Y:S01]  /*96f0*/  WARPGROUP.ARRIVE ;  /* 0x00000000000079c5 */ /* 0x000fe20000000000 */
[----:B------:R-:W-:Y:S01]  /*9700*/  R2UR UR5, R7 ;  /* 0x00000000070572ca */ /* 0x000fe200000e0000 */
[----:B------:R-:W-:Y:S01]  /*9710*/  VIADD R12, R6, 0x2 ;  /* 0x00000002060c7836 */ /* 0x000fe20000000000 */
[C---:B------:R-:W-:Y:S01]  /*9720*/  R2UR UR6, R4.reuse ;  /* 0x00000000040672ca */ /* 0x040fe200000e0000 */
[----:B------:R-:W-:Y:S01]  /*9730*/  IMAD.MOV.U32 R13, RZ, RZ, 0x40000040 ;  /* 0x40000040ff0d7424 */ /* 0x000fe200078e00ff */
[----:B------:R-:W-:Y:S01]  /*9740*/  R2UR UR7, R5 ;  /* 0x00000000050772ca */ /* 0x000fe200000e0000 */
[----:B------:R-:W-:Y:S01]  /*9750*/  IMAD.MOV.U32 R9, RZ, RZ, 0x40000040 ;  /* 0x40000040ff097424 */ /* 0x000fe200078e00ff */
[----:B------:R0:W-:Y:S01]  /*9760*/  STL [R1+0xc], R3 ;  /* 0x00000c0301007387 */ /* 0x0001e20000100800 */
[----:B------:R-:W-:-:S03]  /*9770*/  VIADD R8, R4, 0x2 ;  /* 0x0000000204087836 */ /* 0x000fc60000000000 */
[----:B------:R-:W2:Y:S04]  /*9780*/  LDL R110, [R1+0x20] ;  /* 0x00002000016e7983 */ /* 0x000ea80000100800 */
[----:B------:R-:W3:Y:S03]  /*9790*/  LDL R111, [R1+0x24] ;  /* 0x00002400016f7983 */ /* 0x000ee60000100800 */
[----:B------:R-:W-:Y:S01]  /*97a0*/  HGMMA.64x128x16.F32.BF16 R24, gdesc[UR4], RZ, !UPT, gsb0 ;  /* 0x01e00000041879f0 */ /* 0x000fe2000c0018ff */
[----:B------:R-:W-:Y:S01]  /*97b0*/  R2UR UR4, R12 ;  /* 0x000000000c0472ca */ /* 0x000fe200000e0000 */
[----:B------:R-:W4:Y:S01]  /*97c0*/  LDL R109, [R1+0x14] ;  /* 0x00001400016d7983 */ /* 0x000f220000100800 */
[----:B------:R-:W-:-:S02]  /*97d0*/  R2UR UR5, R13 ;  /* 0x000000000d0572ca */ /* 0x000fc400000e0000 */
[----:B------:R-:W-:Y:S02]  /*97e0*/  R2UR UR6, R8 ;  /* 0x00000000080672ca */ /* 0x000fe400000e0000 */
[----:B------:R-:W-:Y:S01]  /*97f0*/  R2UR UR7, R9 ;  /* 0x00000000090772ca */ /* 0x000fe200000e0000 */
[----:B------:R-:W-:Y:S02]  /*9800*/  VIADD R10, R6, 0x4 ;  /* 0x00000004060a7836 */ /* 0x000fe40000000000 */
[----:B------:R-:W-:Y:S02]  /*9810*/  VIADD R8, R4, 0x4 ;  /* 0x0000000404087836 */ /* 0x000fe40000000000 */
[----:B------:R-:W-:Y:S02]  /*9820*/  IMAD.MOV.U32 R11, RZ, RZ, 0x40000040 ;  /* 0x40000040ff0b7424 */ /* 0x000fe400078e00ff */
[----:B------:R-:W-:Y:S01]  /*9830*/  IMAD.MOV.U32 R9, RZ, RZ, 0x40000040 ;  /* 0x40000040ff097424 */ /* 0x000fe200078e00ff */
[----:B------:R-:W-:-:S02]  /*9840*/  WARPGROUP.DEPBAR.LE gsb0, 0x0 ;  /* 0x00008000000079c5 */ /* 0x000fc40000010000 */
        /* <DEDUP_REMOVED lines=8> */
[----:B------:R-:W-:Y:S02]  /*98d0*/  IMAD.MOV.U32 R9, RZ, RZ, 0x40000040 ;  /* 0x40000040ff097424 */ /* 0x000fe400078e00ff */
[----:B------:R-:W-:Y:S01]  /*98e0*/  IMAD.MOV.U32 R5, RZ, RZ, 0x40000040 ;  /* 0x40000040ff057424 */ /* 0x000fe200078e00ff */
[----:B------:R-:W-:Y:S02]  /*98f0*/  WARPGROUP.DEPBAR.LE gsb0, 0x0 ;  /* 0x00008000000079c5 */ /* 0x000fe40000010000 */
[----:B------:R-:W-:-:S06]  /*9900*/  WARPGROUP.ARRIVE ;  /* 0x00000000000079c5 */ /* 0x000fcc0000000000 */
[----:B------:R-:W-:Y:S01]  /*9910*/  HGMMA.64x128x16.F32.BF16 R24, gdesc[UR4], R24, gsb0 ;  /* 0x01e00000041879f0 */ /* 0x000fe20008001818 */
[----:B------:R-:W-:Y:S02]  /*9920*/  R2UR UR4, R8 ;  /* 0x00000000080472ca */ /* 0x000fe400000e0000 */
[----:B------:R-:W-:Y:S02]  /*9930*/  R2UR UR5, R9 ;  /* 0x00000000090572ca */ /* 0x000fe400000e0000 */
[----:B------:R-:W-:Y:S02]  /*9940*/  R2UR UR6, R4 ;  /* 0x00000000040672ca */ /* 0x000fe400000e0000 */
[----:B------:R-:W-:Y:S01]  /*9950*/  R2UR UR7, R5 ;  /* 0x00000000050772ca */ /* 0x000fe200000e0000 */
[----:B------:R-:W-:Y:S02]  /*9960*/  WARPGROUP.DEPBAR.LE gsb0, 0x0 ;  /* 0x00008000000079c5 */ /* 0x000fe40000010000 */
[----:B------:R-:W-:-:S10]  /*9970*/  WARPGROUP.ARRIVE ;  /* 0x00000000000079c5 */ /* 0x000fd40000000000 */
[----:B------:R-:W-:Y:S01]  /*9980*/  HGMMA.64x128x16.F32.BF16 R24, gdesc[UR4], R24, gsb0 ;  /* 0x01e00000041879f0 */ /* 0x000fe20008001818 */
[----:B------:R-:W-:Y:S01]  /*9990*/  ULDC.64 UR4, c[0x0][0x9d8] ;  /* 0x0002760000047ab9 */ /* 0x000fe20000000a00 */
[----:B------:R-:W-:Y:S02]  /*99a0*/  ULDC.64 UR6, c[0x0][0x9e0] ;  /* 0x0002780000067ab9 */ /* 0x000fe40000000a00 */
[----:B------:R-:W-:Y:S01]  /*99b0*/  UISETP.GE.AND UP0, UPT, UR7, 0x1, UPT ;  /* 0x000000010700788c */ /* 0x000fe2000bf06270 */
[----:B------:R-:W-:-:S05]  /*99c0*/  @!P1 VIADD R89, R89, 0x16840 ;  /* 0x0001684059599836 */ /* 0x000fca0000000000 */
[----:B------:R-:W-:Y:S01]  /*99d0*/  PLOP3.LUT P2, PT, PT, PT, UP0, 0x40, 0x0 ;  /* 0x000000000000781c */ /* 0x000fe20003f4e808 */
[----:B------:R-:W-:Y:S01]  /*99e0*/  ULOP3.LUT UR30, URZ, UR5, URZ, 0x33, !UPT ;  /* 0x000000053f1e7292 */ /* 0x000fe2000f8e333f */
[----:B------:R-:W-:Y:S01]  /*99f0*/  @!P1 PRMT R89, RZ, 0x654, R89 ;  /* 0x00000654ff599816 */ /* 0x000fe20000000059 */
[----:B----4-:R-:W-:Y:S01]  /*9a00*/  IMAD R156, R109, 0xc0, R156 ;  /* 0x000000c06d9c7824 */ /* 0x010fe200078e029c */
[----:B------:R-:W-:Y:S02]  /*9a10*/  WARPGROUP.DEPBAR.LE gsb0, 0x0 ;  /* 0x00008000000079c5 */ /* 0x000fe40000010000 */
[----:B------:R-:W-:Y:S01]  /*9a20*/  FMUL.FTZ R96, R37, UR4 ;  /* 0x0000000425607c20 */ /* 0x000fe20008410000 */
[----:B------:R-:W-:Y:S02]  /*9a30*/  IMAD.MOV.U32 R37, RZ, RZ, -0x80 ;  /* 0xffffff80ff257424 */ /* 0x000fe400078e00ff */
[----:B------:R-:W-:Y:S01]  /*9a40*/  FMUL.FTZ R99, R44, UR4 ;  /* 0x000000042c637c20 */ /* 0x000fe20008410000 */
[----:B------:R-:W-:Y:S01]  /*9a50*/  FMUL.FTZ R44, R74, UR4 ;  /* 0x000000044a2c7c20 */ /* 0x000fe20008410000 */
[----:B0-----:R-:W-:Y:S01]  /*9a60*/  FMUL.FTZ R3, R24, UR4 ;  /* 0x0000000418037c20 */ /* 0x001fe20008410000 */
        /* <DEDUP_REMOVED lines=29> */
[----:B--2---:R-:W-:-:S02]  /*9c40*/  IMAD.IADD R48, R110, 0x1, R80 ;  /* 0x000000016e307824 */ /* 0x004fc400078e0250 */
        /* <DEDUP_REMOVED lines=32> */
[----:B---3--:R-:W-:Y:S01]  /*9e50*/  IADD3 R50, -R111, 0x1, R48 ;  /* 0x000000016f327810 */ /* 0x008fe20007ffe130 */
[----:B------:R-:W0:Y:S01]  /*9e60*/  MUFU.TANH R3, R3 ;  /* 0x0000000300037308 */ /* 0x000e220000002400 */
[----:B------:R1:W-:Y:S03]  /*9e70*/  @!P1 SYNCS.ARRIVE.TRANS64.RED.A1T0 RZ, [R89+URZ], RZ ;  /* 0x000000ff59ff99a7 */ /* 0x0003e6000810043f */
[----:B------:R-:W-:-:S04]  /*9e80*/  IMAD R50, R155, -0x2, R50 ;  /* 0xfffffffe9b327824 */ /* 0x000fc800078e0232 */
[----:B------:R-:W2:Y:S01]  /*9e90*/  MUFU.TANH R90, R90 ;  /* 0x0000005a005a7308 */ /* 0x000ea20000002400 */
[----:B------:R-:W-:-:S07]  /*9ea0*/  IMAD R81, R155, -0x2, R48 ;  /* 0xfffffffe9b517824 */ /* 0x000fce00078e0230 */
[----:B------:R-:W3:Y:S01]  /*9eb0*/  MUFU.TANH R0, R0 ;  /* 0x0000000000007308 */ /* 0x000ee20000002400 */
[----:B------:R-:W-:-:S07]  /*9ec0*/  VIADD R82, R50, UR6 ;  /* 0x0000000632527c36 */ /* 0x000fce0008000000 */
        /* <DEDUP_REMOVED lines=78> */
.L_x_11691:
[----:B------:R-:W-:-:S06]  /*a3b0*/  UISETP.NE.AND UP1, UPT, UR7, 0x1, UPT ;  /* 0x000000010700788c */ /* 0x000fcc000bf25270 */
[----:B------:R-:W-:-:S05]  /*a3c0*/  PLOP3.LUT P2, PT, PT, PT, UP1, 0x80, 0x0 ;  /* 0x000000000000781c */ /* 0x000fca0003f4f018 */
[----:B------:R-:W-:-:S08]  /*a3d0*/  @UP1 ULDC.64 UR4, c[0x0][0x9e8] ;  /* 0x00027a0000041ab9 */ /* 0x000fd00000000a00 */
[----:B------:R-:W-:-:S05]  /*a3e0*/  @P2 IMAD.HI.U32 R49, R48, UR4, RZ ;  /* 0x0000000430312c27 */ /* 0x000fca000f8e00ff */
[----:B------:R-:W-:-:S07]  /*a3f0*/  @P2 SHF.R.U32.HI R48, RZ, UR5, R49 ;  /* 0x00000005ff302c19 */ /* 0x000fce0008011631 */
.L_x_11692:
[----:B------:R-:W-:Y:S05]  /*a400*/  BSYNC B0 ;  /* 0x0000000000007941 */ /* 0x000fea0003800000 */
.L_x_11690:
[----:B------:R-:W-:-:S04]  /*a410*/  IMAD R48, R48, UR7, -R79 ;  /* 0x0000000730307c24 */ /* 0x000fc8000f8e0a4f */
[----:B------:R-:W-:-:S05]  /*a420*/  IMAD R48, R155, -0x2, R48 ;  /* 0xfffffffe9b307824 */ /* 0x000fca00078e0230 */
[----:B------:R-:W-:Y:S02]  /*a430*/  VIMNMX R78, R78, R48, !PT ;  /* 0x000000304e4e7248 */ /* 0x000fe40007fe0100 */
[----:B------:R-:W-:-:S07]  /*a440*/  VIADDMNMX R77, R48, UR7, R77, PT ;  /* 0x00000007304d7c46 */ /* 0x000fce000b80014d */
.L_x_11689:
[----:B------:R-:W-:Y:S01]  /*a450*/  ISETP.GE.AND P3, PT, R80, 0x9, PT ;  /* 0x000000095000780c */ /* 0x000fe20003f66270 */
[----:B------:R-:W-:Y:S01]  /*a460*/  VIADD R157, R156, 0x8 ;  /* 0x000000089c9d7836 */ /* 0x000fe20000000000 */
[----:B------:R-:W-:Y:S02]  /*a470*/  ISETP.GE.AND P2, PT, R80, 0x2, PT ;  /* 0x000000025000780c */ /* 0x000fe40003f46270 */
[----:B------:R-:W-:Y:S02]  /*a480*/  LOP3.LUT R22, R22, 0xfffffffd, RZ, 0xc0, !PT ;  /* 0xfffffffd16167812 */ /* 0x000fe400078ec0ff */
[----:B------:R-:W-:Y:S02]  /*a490*/  ISETP.GT.AND P4, PT, R78, 0x1, !P2 ;  /* 0x000000014e00780c */ /* 0x000fe40005784270 */
[----:B------:R-:W-:Y:S02]  /*a4a0*/  ISETP.GE.AND P5, PT, R80, 0xa, PT ;  /* 0x0000000a5000780c */ /* 0x000fe40003fa6270 */
[----:B------:R-:W-:-:S03]  /*a4b0*/  ISETP.LT.OR P4, PT, R77, 0x2, P4 ;  /* 0x000000024d00780c */ /* 0x000fc60002781670 */
[----:B------:R-:W-:Y:S02]  /*a4c0*/  @P3 LOP3.LUT R22, R22, 0x2, RZ, 0xfc, !PT ;  /* 0x0000000216163812 */ /* 0x000fe400078efcff */
[----:B------:R-:W-:Y:S02]  /*a4d0*/  ISETP.GT.AND P3, PT, R78, 0x8, !P3 ;  /* 0x000000084e00780c */ /* 0x000fe40005f64270 */
[----:B------:R-:W-:Y:S02]  /*a4e0*/  FSEL R90, R90, -INF , !P4 ;  /* 0xff8000005a5a7808 */ /* 0x000fe40006000000 */
[----:B------:R-:W-:Y:S02]  /*a4f0*/  ISETP.LT.OR P3, PT, R77, 0x9, P3 ;  /* 0x000000094d00780c */ /* 0x000fe40001f61670 */
[----:B------:R-:W-:Y:S02]  /*a500*/  ISETP.GE.AND P4, PT, R80, 0x11, PT ;  /* 0x000000115000780c */ /* 0x000fe40003f86270 */
[----:B------:R-:W-:-:S02]  /*a510*/  LOP3.LUT R22, R22, 0xfffffffb, RZ, 0xc0, !PT ;  /* 0xfffffffb16167812 */ /* 0x000fc400078ec0ff */
[----:B0-----:R-:W-:Y:S02]  /*a520*/  FSEL R49, R92, -INF , !P3 ;  /* 0xff8000005c317808 */ /* 0x001fe40005800000 */
[----:B------:R-:W-:Y:S02]  /*a530*/  ISETP.GT.AND P3, PT, R78, 0x9, !P5 ;  /* 0x000000094e00780c */ /* 0x000fe40006f64270 */
[----:B------:R-:W-:Y:S02]  /*a540*/  @P5 LOP3.LUT R22, R22, 0x4, RZ, 0xfc, !PT ;  /* 0x0000000416165812 */ /* 0x000fe400078efcff */
[----:B------:R-:W-:Y:S02]  /*a550*/  ISETP.LT.OR P3, PT, R77, 0xa, P3 ;  /* 0x0000000a4d00780c */ /* 0x000fe40001f61670 */
[----:B------:R-:W-:Y:S02]  /*a560*/  LOP3.LUT R22, R22, 0xfffffff7, RZ, 0xc0, !PT ;  /* 0xfffffff716167812 */ /* 0x000fe400078ec0ff */
[----:B------:R-:W-:-:S02]  /*a570*/  FSEL R63, R91, -INF , !P3 ;  /* 0xff8000005b3f7808 */ /* 0x000fc40005800000 */
[----:B------:R-:W-:Y:S02]  /*a580*/  @P4 LOP3.LUT R22, R22, 0x8, RZ, 0xfc, !PT ;  /* 0x0000000816164812 */ /* 0x000fe400078efcff */
[----:B------:R-:W-:Y:S02]  /*a590*/  ISETP.GT.AND P3, PT, R78, 0x10, !P4 ;  /* 0x000000104e00780c */ /* 0x000fe40006764270 */
[----:B------:R-:W-:Y:S02]  /*a5a0*/  ISETP.GE.AND P4, PT, R80, 0x12, PT ;  /* 0x000000125000780c */ /* 0x000fe40003f86270 */
[----:B------:R-:W-:Y:S02]  /*a5b0*/  ISETP.LT.OR P3, PT, R77, 0x11, P3 ;  /* 0x000000114d00780c */ /* 0x000fe40001f61670 */
[----:B------:R-:W-:Y:S02]  /*a5c0*/  LOP3.LUT R22, R22, 0xfbffffff, RZ, 0xc0, !PT ;  /* 0xfbffffff16167812 */ /* 0x000fe400078ec0ff */
[----:B------:R-:W-:-:S02]  /*a5d0*/  FSEL R62, R94, -INF , !P3 ;  /* 0xff8000005e3e7808 */ /* 0x000fc40005800000 */
        /* <DEDUP_REMOVED lines=156> */
[----:B------:R-:W-:Y:S01]  /*afa0*/  VIADDMNMX R80, R157, R82, R81, PT ;  /* 0x000000529d507246 */ /* 0x000fe20003800151 */
[----:B------:R-:W-:-:S10]  /*afb0*/  IMAD.IADD R82, R83, 0x1, R157 ;  /* 0x0000000153527824 */ /* 0x000fd400078e029d */
        /* <DEDUP_REMOVED lines=20> */
.L_x_11695:
[----:B------:R-:W-:-:S06]  /*b100*/  UISETP.NE.AND UP1, UPT, UR7, 0x1, UPT ;  /* 0x000000010700788c */ /* 0x000fcc000bf25270 */
[----:B------:R-:W-:-:S05]  /*b110*/  PLOP3.LUT P6, PT, PT, PT, UP1, 0x80, 0x0 ;  /* 0x000000000000781c */ /* 0x000fca0003fcf018 */
[----:B------:R-:W-:-:S08]  /*b120*/  @UP1 ULDC.64 UR4, c[0x0][0x9e8] ;  /* 0x00027a0000041ab9 */ /* 0x000fd00000000a00 */
[----:B------:R-:W-:Y:S01]  /*b130*/  @P6 IMAD.HI.U32 R78, R77, UR4, RZ ;  /* 0x000000044d4e6c27 */ /* 0x000fe2000f8e00ff */
[----:B------:R-:W-:-:S13]  /*b140*/  PLOP3.LUT P6, PT, PT, PT, UP1, 0x80, 0x0 ;  /* 0x000000000000781c */ /* 0x000fda0003fcf018 */
[----:B------:R-:W-:-:S07]  /*b150*/  @P6 SHF.R.U32.HI R77, RZ, UR5, R78 ;  /* 0x00000005ff4d6c19 */ /* 0x000fce000801164e */
.L_x_11696:
[----:B------:R-:W-:Y:S05]  /*b160*/  BSYNC B0 ;  /* 0x0000000000007941 */ /* 0x000fea0003800000 */
.L_x_11694:
[----:B------:R-:W-:-:S04]  /*b170*/  IMAD R78, R77, UR7, -R79 ;  /* 0x000000074d4e7c24 */ /* 0x000fc8000f8e0a4f */
[----:B------:R-:W-:-:S05]  /*b180*/  IMAD R77, R155, -0x2, R78 ;  /* 0xfffffffe9b4d7824 */ /* 0x000fca00078e024e */
[----:B------:R-:W-:Y:S02]  /*b190*/  VIMNMX R82, R82, R77, !PT ;  /* 0x0000004d52527248 */ /* 0x000fe40007fe0100 */
[----:B------:R-:W-:-:S07]  /*b1a0*/  VIADDMNMX R80, R77, UR7, R80, PT ;  /* 0x000000074d507c46 */ /* 0x000fce000b800150 */
.L_x_11693:
        /* <DEDUP_REMOVED lines=20> */
[----:B------:R-:W-:Y:S02]  /*b2f0*/  LOP3.LUT P2, RZ, R22, 0x8, RZ, 0xc0, !PT ;  /* 0x0000000816ff7812 */ /* 0x000fe4000784c0ff */
[----:B------:R-:W-:Y:S02]  /*b300*/  FMNMX.FTZ R14, R84, R90, !PT ;  /* 0x0000005a540e7209 */ /* 0x000fe40007810000 */
[----:B------:R-:W-:Y:S02]  /*b310*/  ISETP.GT.AND P2, PT, R82, 0x10, !P2 ;  /* 0x000000105200780c */ /* 0x000fe40005744270 */
[----:B------:R-:W-:Y:S02]  /*b320*/  FMNMX.FTZ R14, R49, R14, !PT ;  /* 0x0000000e310e7209 */ /* 0x000fe40007810000 */
[----:B------:R-:W-:-:S02]  /*b330*/  ISETP.LT.OR P2, PT, R80, 0x11, P2 ;  /* 0x000000115000780c */ /* 0x000fc40001741670 */
[----:B------:R-:W-:Y:S02]  /*b340*/  FSEL R34, R34, -INF , !P5 ;  /* 0xff80000022227808 */ /* 0x000fe40006800000 */
        /* <DEDUP_REMOVED lines=16> */
[----:B------:R-:W-:-:S02]  /*b450*/  LOP3.LUT P6, RZ, R22, 0x8000, RZ, 0xc0, !PT ;  /* 0x0000800016ff7812 */ /* 0x000fc400078cc0ff */
        /* <DEDUP_REMOVED lines=54> */
[----:B------:R-:W-:-:S03]  /*b7c0*/  ISETP.GT.AND P2, PT, R82, 0x39, !P2 ;  /* 0x000000395200780c */ /* 0x000fc60005744270 */
[----:B------:R-:W0:Y:S01]  /*b7d0*/  SHFL.BFLY PT, R14, R15, 0x2, 0x1f ;  /* 0x0c401f000f0e7f89 */ /* 0x000e2200000e0000 */
[----:B------:R-:W-:-:S04]  /*b7e0*/  ISETP.LT.OR P2, PT, R80, 0x3a, P2 ;  /* 0x0000003a5000780c */ /* 0x000fc80001741670 */
[----:B------:R-:W-:Y:S02]  /*b7f0*/  FSEL R33, R33, -INF , !P2 ;  /* 0xff80000021217808 */ /* 0x000fe40005000000 */
[----:B------:R-:W-:Y:S02]  /*b800*/  ISETP.GT.AND P2, PT, R82, 0x40, !P6 ;  /* 0x000000405200780c */ /* 0x000fe40007744270 */
[----:B------:R-:W-:Y:S02]  /*b810*/  LOP3.LUT P6, RZ, R22, 0x10, RZ, 0xc0, !PT ;  /* 0x0000001016ff7812 */ /* 0x000fe400078cc0ff */
        /* <DEDUP_REMOVED lines=102> */
[----:B------:R-:W-:Y:S01]  /*be80*/  FFMA.FTZ R3, R3, UR41, -R85 ;  /* 0x0000002903037c23 */ /* 0x000fe20008010855 */
        /* <DEDUP_REMOVED lines=27> */
[----:B------:R-:W-:Y:S01]  /*c040*/  FMNMX.FTZ R15, R28, R15, !PT ;  /* 0x0000000f1c0f7209 */ /* 0x000fe20007810000 */
[--C-:B------:R-:W-:Y:S01]  /*c050*/  FFMA.FTZ R29, R53, UR41, -R85.reuse ;  /* 0x00000029351d7c23 */ /* 0x100fe20008010855 */
[--C-:B------:R-:W-:Y:S01]  /*c060*/  FFMA.FTZ R53, R67, UR41, -R85.reuse ;  /* 0x0000002943357c23 */ /* 0x100fe20008010855 */
[----:B------:R-:W-:Y:S01]  /*c070*/  FFMA.FTZ R67, R76, UR41, -R85 ;  /* 0x000000294c437c23 */ /* 0x000fe20008010855 */
        /* <DEDUP_REMOVED lines=20> */
[----:B------:R-:W-:-:S03]  /*c1c0*/  PLOP3.LUT P2, PT, PT, PT, UP0, 0x40, 0x0 ;  /* 0x000000000000781c */ /* 0x000fc60003f4e808 */
[----:B------:R-:W-:Y:S01]  /*c1d0*/  FFMA.FTZ R151, R5, UR41, -R71 ;  /* 0x0000002905977c23 */ /* 0x000fe20008010847 */
[----:B------:R-:W-:Y:S01]  /*c1e0*/  FADD.FTZ R5, R148, R79 ;  /* 0x0000004f94057221 */ /* 0x000fe20000010000 */
[--C-:B------:R-:W-:Y:S01]  /*c1f0*/  FFMA.FTZ R149, R83, UR41, -R71.reuse ;  /* 0x0000002953957c23 */ /* 0x100fe20008010847 */
[--C-:B------:R-:W-:Y:S01]  /*c200*/  FFMA.FTZ R50, R4, UR41, -R71.reuse ;  /* 0x0000002904327c23 */ /* 0x100fe20008010847 */
[----:B------:R-:W-:Y:S01]  /*c210*/  FFMA.FTZ R52, R77, UR41, -R71 ;  /* 0x000000294d347c23 */ /* 0x000fe20008010847 */
[----:B------:R-:W-:Y:S01]  /*c220*/  FADD.FTZ R4, R150, R5 ;  /* 0x0000000596047221 */ /* 0x000fe20000010000 */
[----:B------:R-:W-:Y:S01]  /*c230*/  MUFU.EX2 R151, R151 ;  /* 0x0000009700977308 */ /* 0x000fe20000000800 */
[--C-:B------:R-:W-:Y:S01]  /*c240*/  FFMA.FTZ R145, R78, UR41, -R71.reuse ;  /* 0x000000294e917c23 */ /* 0x100fe20008010847 */
[--C-:B------:R-:W-:Y:S01]  /*c250*/  FFMA.FTZ R20, R20, UR41, -R71.reuse ;  /* 0x0000002914147c23 */ /* 0x100fe20008010847 */
[----:B-1----:R-:W-:Y:S01]  /*c260*/  FADD.FTZ R5, R49, R4 ;  /* 0x0000000431057221 */ /* 0x002fe20000010000 */
[--C-:B------:R-:W-:Y:S01]  /*c270*/  FFMA.FTZ R147, R21, UR41, -R71.reuse ;  /* 0x0000002915937c23 */ /* 0x100fe20008010847 */
[--C-:B------:R-:W-:Y:S01]  /*c280*/  FFMA.FTZ R54, R23, UR41, -R71.reuse ;  /* 0x0000002917367c23 */ /* 0x100fe20008010847 */
[----:B------:R-:W-:Y:S01]  /*c290*/  FFMA.FTZ R141, R24, UR41, -R71 ;  /* 0x00000029188d7c23 */ /* 0x000fe20008010847 */
[----:B--2---:R-:W-:Y:S01]  /*c2a0*/  FADD.FTZ R4, R144, R5 ;  /* 0x0000000590047221 */ /* 0x004fe20000010000 */
[----:B------:R-:W-:Y:S01]  /*c2b0*/  MUFU.EX2 R149, R149 ;  /* 0x0000009500957308 */ /* 0x000fe20000000800 */
[--C-:B------:R-:W-:Y:S01]  /*c2c0*/  FFMA.FTZ R24, R25, UR41, -R71.reuse ;  /* 0x0000002919187c23 */ /* 0x100fe20008010847 */
[--C-:B------:R-:W-:Y:S01]  /*c2d0*/  FFMA.FTZ R143, R26, UR41, -R71.reuse ;  /* 0x000000291a8f7c23 */ /* 0x100fe20008010847 */
[----:B---3--:R-:W-:Y:S01]  /*c2e0*/  FADD.FTZ R5, R63, R4 ;  /* 0x000000043f057221 */ /* 0x008fe20000010000 */
[--C-:B------:R-:W-:Y:S01]  /*c2f0*/  FFMA.FTZ R26, R27, UR41, -R71.reuse ;  /* 0x000000291b1a7c23 */ /* 0x100fe20008010847 */
[--C-:B------:R-:W-:Y:S01]  /*c300*/  FFMA.FTZ R137, R30, UR41, -R71.reuse ;  /* 0x000000291e897c23 */ /* 0x100fe20008010847 */
[----:B------:R-:W-:Y:S01]  /*c310*/  FFMA.FTZ R30, R31, UR41, -R71 ;  /* 0x000000291f1e7c23 */ /* 0x000fe20008010847 */
[----:B----4-:R-:W-:Y:S01]  /*c320*/  FADD.FTZ R4, R146, R5 ;  /* 0x0000000592047221 */ /* 0x010fe20000010000 */
[----:B------:R-:W0:Y:S01]  /*c330*/  MUFU.EX2 R50, R50 ;  /* 0x0000003200327308 */ /* 0x000e220000000800 */
[--C-:B------:R-:W-:Y:S01]  /*c340*/  FFMA.FTZ R139, R32, UR41, -R71.reuse ;  /* 0x00000029208b7c23 */ /* 0x100fe20008010847 */
[--C-:B------:R-:W-:Y:S01]  /*c350*/  FFMA.FTZ R32, R33, UR41, -R71.reuse ;  /* 0x0000002921207c23 */ /* 0x100fe20008010847 */
[----:B-----5:R-:W-:Y:S01]  /*c360*/  FADD.FTZ R5, R51, R4 ;  /* 0x0000000433057221 */ /* 0x020fe20000010000 */
[--C-:B------:R-:W-:Y:S01]  /*c370*/  FFMA.FTZ R133, R35, UR41, -R71.reuse ;  /* 0x0000002923857c23 */ /* 0x100fe20008010847 */
[--C-:B------:R-:W-:Y:S01]  /*c380*/  FFMA.FTZ R36, R36, UR41, -R71.reuse ;  /* 0x0000002924247c23 */ /* 0x100fe20008010847 */
[----:B------:R-:W-:Y:S01]  /*c390*/  FFMA.FTZ R125, R44, UR41, -R71 ;  /* 0x000000292c7d7c23 */ /* 0x000fe20008010847 */
[----:B------:R-:W-:Y:S01]  /*c3a0*/  FADD.FTZ R56, R140, R5 ;  /* 0x000000058c387221 */ /* 0x000fe20000010000 */
[----:B------:R-:W1:Y:S01]  /*c3b0*/  MUFU.EX2 R52, R52 ;  /* 0x0000003400347308 */ /* 0x000e620000000800 */
[--C-:B------:R-:W-:Y:S01]  /*c3c0*/  FFMA.FTZ R135, R38, UR41, -R71.reuse ;  /* 0x0000002926877c23 */ /* 0x100fe20008010847 */
[--C-:B------:R-:W-:Y:S01]  /*c3d0*/  FFMA.FTZ R38, R39, UR41, -R71.reuse ;  /* 0x0000002927267c23 */ /* 0x100fe20008010847 */
[----:B------:R-:W-:Y:S01]  /*c3e0*/  FADD.FTZ R21, R61, R56 ;  /* 0x000000383d157221 */ /* 0x000fe20000010000 */
[--C-:B------:R-:W-:Y:S01]  /*c3f0*/  FFMA.FTZ R129, R40, UR41, -R71.reuse ;  /* 0x0000002928817c23 */ /* 0x100fe20008010847 */
[--C-:B------:R-:W-:Y:S01]  /*c400*/  FFMA.FTZ R40, R41, UR41, -R71.reuse ;  /* 0x0000002929287c23 */ /* 0x100fe20008010847 */
[----:B------:R-:W-:Y:S01]  /*c410*/  FFMA.FTZ R131, R42, UR41, -R71 ;  /* 0x000000292a837c23 */ /* 0x000fe20008010847 */
[----:B------:R-:W-:Y:S01]  /*c420*/  FADD.FTZ R56, R142, R21 ;  /* 0x000000158e387221 */ /* 0x000fe20000010000 */
[----:B------:R-:W2:Y:S01]  /*c430*/  MUFU.EX2 R145, R145 ;  /* 0x0000009100917308 */ /* 0x000ea20000000800 */
[----:B0-----:R-:W-:Y:S01]  /*c440*/  FADD.FTZ R4, R149, R50 ;  /* 0x0000003295047221 */ /* 0x001fe20000010000 */
[--C-:B------:R-:W-:Y:S01]  /*c450*/  FFMA.FTZ R42, R43, UR41, -R71.reuse ;  /* 0x000000292b2a7c23 */ /* 0x100fe20008010847 */
[----:B------:R-:W-:Y:S01]  /*c460*/  FADD.FTZ R21, R59, R56 ;  /* 0x000000383b157221 */ /* 0x000fe20000010000 */
[--C-:B------:R-:W-:Y:S01]  /*c470*/  FFMA.FTZ R45, R45, UR41, -R71.reuse ;  /* 0x000000292d2d7c23 */ /* 0x100fe20008010847 */
[----:B------:R-:W-:Y:S01]  /*c480*/  FADD.FTZ R5, R151, R4 ;  /* 0x0000000497057221 */ /* 0x000fe20000010000 */
[----:B------:R-:W-:Y:S01]  /*c490*/  FFMA.FTZ R46, R46, UR41, -R71 ;  /* 0x000000292e2e7c23 */ /* 0x000fe20008010847 */
[----:B------:R-:W-:Y:S01]  /*c4a0*/  FADD.FTZ R56, R136, R21 ;  /* 0x0000001588387221 */ /* 0x000fe20000010000 */
[----:B------:R-:W0:Y:S01]  /*c4b0*/  MUFU.EX2 R20, R20 ;  /* 0x0000001400147308 */ /* 0x000e220000000800 */
[----:B-1----:R-:W-:Y:S01]  /*c4c0*/  FADD.FTZ R4, R52, R5 ;  /* 0x0000000534047221 */ /* 0x002fe20000010000 */
[--C-:B------:R-:W-:Y:S01]  /*c4d0*/  FFMA.FTZ R47, R47, UR41, -R71.reuse ;  /* 0x000000292f2f7c23 */ /* 0x100fe20008010847 */
[----:B------:R-:W-:Y:S01]  /*c4e0*/  FADD.FTZ R21, R81, R56 ;  /* 0x0000003851157221 */ /* 0x000fe20000010000 */
[--C-:B------:R-:W-:Y:S01]  /*c4f0*/  FFMA.FTZ R28, R28, UR41, -R71.reuse ;  /* 0x000000291c1c7c23 */ /* 0x100fe20008010847 */
[--C-:B------:R-:W-:Y:S01]  /*c500*/  FFMA.FTZ R34, R34, UR41, -R71.reuse ;  /* 0x0000002922227c23 */ /* 0x100fe20008010847 */
[----:B------:R-:W-:Y:S01]  /*c510*/  FFMA.FTZ R48, R48, UR41, -R71 ;  /* 0x0000002930307c23 */ /* 0x000fe20008010847 */
[----:B------:R-:W-:Y:S01]  /*c520*/  FADD.FTZ R56, R138, R21 ;  /* 0x000000158a387221 */ /* 0x000fe20000010000 */
[----:B------:R-:W1:Y:S01]  /*c530*/  MUFU.EX2 R147, R147 ;  /* 0x0000009300937308 */ /* 0x000e620000000800 */
[----:B--2---:R-:W-:Y:S01]  /*c540*/  FADD.FTZ R5, R145, R4 ;  /* 0x0000000491057221 */ /* 0x004fe20000010000 */
[----:B------:R-:W-:Y:S01]  /*c550*/  F2FP.BF16.F32.PACK_AB R148, R79, R148 ;  /* 0x000000944f94723e */ /* 0x000fe200000010ff */
[----:B------:R-:W-:Y:S01]  /*c560*/  FADD.FTZ R21, R55, R56 ;  /* 0x0000003837157221 */ /* 0x000fe20000010000 */
[----:B------:R-:W-:-:S02]  /*c570*/  F2FP.BF16.F32.PACK_AB R150, R49, R150 ;  /* 0x000000963196723e */ /* 0x000fc400000010ff */
[----:B------:R-:W-:Y:S01]  /*c580*/  F2FP.BF16.F32.PACK_AB R144, R63, R144 ;  /* 0x000000903f90723e */ /* 0x000fe200000010ff */
[----:B------:R-:W-:Y:S01]  /*c590*/  FADD.FTZ R56, R132, R21 ;  /* 0x0000001584387221 */ /* 0x000fe20000010000 */
[----:B------:R-:W2:Y:S01]  /*c5a0*/  MUFU.EX2 R54, R54 ;  /* 0x0000003600367308 */ /* 0x000ea20000000800 */
[C---:B0-----:R-:W-:Y:S01]  /*c5b0*/  FADD.FTZ R4, R20.reuse, R5 ;  /* 0x0000000514047221 */ /* 0x041fe20000010000 */
[----:B------:R-:W-:Y:S01]  /*c5c0*/  F2FP.BF16.F32.PACK_AB R145, R20, R145 ;  /* 0x000000911491723e */ /* 0x000fe200000010ff */
[----:B------:R-:W-:Y:S01]  /*c5d0*/  FADD.FTZ R21, R29, R56 ;  /* 0x000000381d157221 */ /* 0x000fe20000010000 */
[----:B------:R-:W-:Y:S02]  /*c5e0*/  F2FP.BF16.F32.PACK_AB R146, R51, R146 ;  /* 0x000000923392723e */ /* 0x000fe400000010ff */
[----:B------:R-:W-:Y:S01]  /*c5f0*/  F2FP.BF16.F32.PACK_AB R140, R61, R140 ;  /* 0x0000008c3d8c723e */ /* 0x000fe200000010ff */
[----:B------:R-:W-:Y:S01]  /*c600*/  FADD.FTZ R44, R134, R21 ;  /* 0x00000015862c7221 */ /* 0x000fe20000010000 */
[----:B------:R-:W0:Y:S01]  /*c610*/  MUFU.EX2 R141, R141 ;  /* 0x0000008d008d7308 */ /* 0x000e220000000800 */
[----:B-1----:R-:W-:Y:S01]  /*c620*/  FADD.FTZ R5, R147, R4 ;  /* 0x0000000493057221 */ /* 0x002fe20000010000 */
[----:B------:R-:W-:Y:S01]  /*c630*/  F2FP.BF16.F32.PACK_AB R142, R59, R142 ;  /* 0x0000008e3b8e723e */ /* 0x000fe200000010ff */
[----:B------:R-:W-:Y:S01]  /*c640*/  FADD.FTZ R23, R37, R44 ;  /* 0x0000002c25177221 */ /* 0x000fe20000010000 */
        /* <DEDUP_REMOVED lines=10> */
[----:B------:R-:W-:-:S04]  /*c6f0*/  F2FP.BF16.F32.PACK_AB R147, R54, R147 ;  /* 0x000000933693723e */ /* 0x000fc800000010ff */
[----:B------:R-:W0:Y:S01]  /*c700*/  MUFU.EX2 R26, R26 ;  /* 0x0000001a001a7308 */ /* 0x000e220000000800 */
[C---:B-1----:R-:W-:Y:S01]  /*c710*/  FADD.FTZ R4, R24.reuse, R5 ;  /* 0x0000000518047221 */ /* 0x042fe20000010000 */
[----:B------:R-:W-:-:S06]  /*c720*/  F2FP.BF16.F32.PACK_AB R141, R24, R141 ;  /* 0x0000008d188d723e */ /* 0x000fcc00000010ff */
[----:B------:R-:W1:Y:S01]  /*c730*/  MUFU.EX2 R137, R137 ;  /* 0x0000008900897308 */ /* 0x000e620000000800 */
[----:B--2---:R-:W-:-:S07]  /*c740*/  FADD.FTZ R5, R143, R4 ;  /* 0x000000048f057221 */ /* 0x004fce0000010000 */
[----:B------:R-:W2:Y:S01]  /*c750*/  MUFU.EX2 R30, R30 ;  /* 0x0000001e001e7308 */ /* 0x000ea20000000800 */
[----:B0-----:R-:W-:Y:S01]  /*c760*/  FADD.FTZ R4, R26, R5 ;  /* 0x000000051a047221 */ /* 0x001fe20000010000 */
[----:B------:R-:W-:Y:S01]  /*c770*/  FFMA.FTZ R5, R0, UR41, -R71 ;  /* 0x0000002900057c23 */ /* 0x000fe20008010847 */
[----:B------:R-:W-:-:S05]  /*c780*/  F2FP.BF16.F32.PACK_AB R143, R26, R143 ;  /* 0x0000008f1a8f723e */ /* 0x000fca00000010ff */
        /* <DEDUP_REMOVED lines=8> */
[C---:B------:R-:W-:Y:S02]  /*c810*/  F2FP.BF16.F32.PACK_AB R130, R57.reuse, R130 ;  /* 0x000000823982723e */ /* 0x040fe400000010ff */
[----:B------:R-:W-:Y:S01]  /*c820*/  F2FP.BF16.F32.PACK_AB R137, R30, R137 ;  /* 0x000000891e89723e */ /* 0x000fe200000010ff */
[----:B------:R-:W-:Y:S02]  /*c830*/  FADD.FTZ R23, R57, R44 ;  /* 0x0000002c39177221 */ /* 0x000fe40000010000 */
        /* <DEDUP_REMOVED lines=49> */
[----:B------:R-:W-:-:S04]  /*cb50*/  IMAD.IADD R21, R110, 0x1, -R111 ;  /* 0x000000016e157824 */ /* 0x000fc800078e0a6f */
[----:B------:R-:W-:Y:S02]  /*cb60*/  IMAD R23, R109, 0xc0, R21 ;  /* 0x000000c06d177824 */ /* 0x000fe400078e0215 */
        /* <DEDUP_REMOVED lines=11> */
[----:B------:R-:W-:Y:S02]  /*cc20*/  VIADD R5, R23, UR6 ;  /* 0x0000000617057c36 */ /* 0x000fe40008000000 */
[----:B0-----:R-:W-:-:S04]  /*cc30*/  FADD.FTZ R0, R34, R3 ;  /* 0x0000000322007221 */ /* 0x001fc80000010000 */
[C---:B-1----:R-:W-:Y:S01]  /*cc40*/  FADD.FTZ R3, R123.reuse, R0 ;  /* 0x000000007b037221 */ /* 0x042fe20000010000 */
[----:B------:R-:W-:Y:S01]  /*cc50*/  F2FP.BF16.F32.PACK_AB R123, R123, R34 ;  /* 0x000000227b7b723e */ /* 0x000fe200000010ff */
[----:B------:R-:W-:Y:S01]  /*cc60*/  VIADD R0, R88, 0xfffffffe ;  /* 0xfffffffe58007836 */ /* 0x000fe20000000000 */
[----:B------:R-:W-:Y:S06]  /*cc70*/  @P2 BRA `(.L_x_11697) ;  /* 0x0000000000542947 */ /* 0x000fec0003800000 */
        /* <DEDUP_REMOVED lines=12> */
.L_x_11699:
[----:B------:R-:W-:-:S06]  /*cd40*/  UISETP.NE.AND UP1, UPT, UR7, 0x1, UPT ;  /* 0x000000010700788c */ /* 0x000fcc000bf25270 */
[----:B------:R-:W-:-:S05]  /*cd50*/  PLOP3.LUT P2, PT, PT, PT, UP1, 0x80, 0x0 ;  /* 0x000000000000781c */ /* 0x000fca0003f4f018 */
[----:B------:R-:W-:-:S08]  /*cd60*/  @UP1 ULDC.64 UR4, c[0x0][0x9e8] ;  /* 0x00027a0000041ab9 */ /* 0x000fd00000000a00 */
[----:B------:R-:W-:-:S05]  /*cd70*/  @P2 IMAD.HI.U32 R23, R20, UR4, RZ ;  /* 0x0000000414172c27 */ /* 0x000fca000f8e00ff */
[----:B------:R-:W-:-:S07]  /*cd80*/  @P2 SHF.R.U32.HI R20, RZ, UR5, R23 ;  /* 0x00000005ff142c19 */ /* 0x000fce0008011617 */
.L_x_11700:
[----:B------:R-:W-:Y:S05]  /*cd90*/  BSYNC B0 ;  /* 0x0000000000007941 */ /* 0x000fea0003800000 */
.L_x_11698:
[----:B------:R-:W-:-:S04]  /*cda0*/  IMAD.U32 R23, RZ, RZ, UR7 ;  /* 0x00000007ff177e24 */ /* 0x000fc8000f8e00ff */
[----:B------:R-:W-:-:S05]  /*cdb0*/  IMAD R20, R20, UR7, R23 ;  /* 0x0000000714147c24 */ /* 0x000fca000f8e0217 */
[----:B------:R-:W-:-:S07]  /*cdc0*/  VIMNMX R5, R5, R20, PT ;  /* 0x0000001405057248 */ /* 0x000fce0003fe0100 */
.L_x_11697:
        /* <DEDUP_REMOVED lines=38> */
[----:B------:R-:W-:Y:S01]  /*d030*/  LOP3.LUT R154, RZ, R23, RZ, 0x33, !PT ;  /* 0x00000017ff9a7212 */ /* 0x000fe200078e33ff */
[----:B------:R0:W-:Y:S06]  /*d040*/  STL [R1+0x4], R20 ;  /* 0x0000041401007387 */ /* 0x0001ec0000100800 */
.L_x_11719:
[----:B------:R-:W2:Y:S01]  /*d050*/  LDL R21, [R1+0x10] ;  /* 0x0000100001157983 */ /* 0x000ea20000100800 */
[----:B------:R-:W-:Y:S01]  /*d060*/  VIADD R152, R16, 0x1 ;  /* 0x0000000110987836 */ /* 0x000fe20000000000 */
[----:B------:R-:W-:Y:S05]  /*d070*/  YIELD ;  /* 0x0000000000007946 */ /* 0x000fea0003800000 */
[----:B------:R-:W-:-:S04]  /*d080*/  ISETP.NE.AND P3, PT, R152, 0x2, PT ;  /* 0x000000029800780c */ /* 0x000fc80003f65270 */
[----:B0-----:R-:W-:Y:S02]  /*d090*/  SEL R20, RZ, 0x1, P3 ;  /* 0x00000001ff147807 */ /* 0x001fe40001800000 */
[----:B------:R-:W-:Y:S02]  /*d0a0*/  SEL R152, R152, RZ, P3 ;  /* 0x000000ff98987207 */ /* 0x000fe40001800000 */
[----:B------:R-:W-:Y:S02]  /*d0b0*/  LOP3.LUT R153, R19, R20, RZ, 0x3c, !PT ;  /* 0x0000001413997212 */ /* 0x000fe400078e3cff */
[----:B--2---:R-:W-:-:S13]  /*d0c0*/  ISETP.NE.AND P2, PT, R21, RZ, PT ;  /* 0x000000ff1500720c */ /* 0x004fda0003f45270 */
[----:B------:R-:W-:Y:S05]  /*d0d0*/  @P2 BRA `(.L_x_11702) ;  /* 0x0000000000302947 */ /* 0x000fea0003800000 */
[----:B------:R-:W-:Y:S05]  /*d0e0*/  @!P0 BRA `(.L_x_11703) ;  /* 0x0000000000048947 */ /* 0x000fea0003800000 */
[----:B------:R-:W-:Y:S01]  /*d0f0*/  BPT.TRAP 0x1 ;  /* 0x000000040000795c */ /* 0x000fe20000300000 */
.L_x_11703:
[----:B------:R-:W-:Y:S01]  /*d100*/  IMAD R21, R152, 0x8, R2 ;  /* 0x0000000898157824 */ /* 0x000fe200078e0202 */
[----:B------:R-:W-:-:S04]  /*d110*/  SHF.L.U32 R20, R153, 0x1f, RZ ;  /* 0x0000001f99147819 */ /* 0x000fc800000006ff */
[----:B------:R0:W1:Y:S01]  /*d120*/  SYNCS.PHASECHK.TRANS64.TRYWAIT P3, [R21+URZ+0x16830], R20 ;  /* 0x01683014150075a7 */ /* 0x000062000806017f */
[----:B------:R-:W-:Y:S05]  /*d130*/  @!P0 BRA `(.L_x_11704) ;  /* 0x0000000000048947 */ /* 0x000fea0003800000 */
[----:B------:R-:W-:Y:S01]  /*d140*/  BPT.TRAP 0x1 ;  /* 0x000000040000795c */ /* 0x000fe20000300000 */
.L_x_11704:
[----:B------:R-:W-:Y:S04]  /*d150*/  BSSY B0, `(.L_x_11702) ;  /* 0x0000004000007945 */ /* 0x000fe80003800000 */
[----:B-1----:R-:W-:Y:S05]  /*d160*/  @P3 BRA `(.L_x_11705) ;  /* 0x0000000000083947 */ /* 0x002fea0003800000 */
[----:B------:R-:W1:Y:S02]  /*d170*/  SYNCS.PHASECHK.TRANS64.TRYWAIT P3, [R21+URZ+0x16830], R20 ;  /* 0x01683014150075a7 */ /* 0x000e64000806017f */
[----:B-1----:R-:W-:Y:S05]  /*d180*/  @!P3 BRA `(.L_x_11706) ;  /* 0x0000011c002cb947 */ /* 0x002fea0003800000 */
.L_x_11705:
[----:B------:R-:W-:Y:S05]  /*d190*/  BSYNC B0 ;  /* 0x0000000000007941 */ /* 0x000fea0003800000 */
.L_x_11702:
[----:B01----:R-:W2:Y:S01]  /*d1a0*/  LDL R21, [R1+0xc] ;  /* 0x00000c0001157983 */ /* 0x003ea20000100800 */
[----:B------:R-:W0:Y:S01]  /*d1b0*/  S2R R20, SR_TID.X ;  /* 0x0000000000147919 */ /* 0x000e220000002100 */
[----:B------:R-:W-:Y:S05]  /*d1c0*/  WARPSYNC.ALL ;  /* 0x0000000000007948 */ /* 0x000fea0003800000 */
[----:B------:R-:W-:Y:S01]  /*d1d0*/  IMAD.MOV.U32 R27, RZ, RZ, 0x40000040 ;  /* 0x40000040ff1b7424 */ /* 0x000fe200078e00ff */
[----:B0-----:R-:W-:Y:S01]  /*d1e0*/  SHF.R.U32.HI R20, RZ, 0x7, R20 ;  /* 0x00000007ff147819 */ /* 0x001fe20000011614 */
[----:B------:R-:W-:Y:S01]  /*d1f0*/  IMAD.MOV.U32 R25, RZ, RZ, 0x40000040 ;  /* 0x40000040ff197424 */ /* 0x000fe200078e00ff */
[----:B------:R-:W-:-:S02]  /*d200*/  R2UR UR8, R6 ;  /* 0x00000000060872ca */ /* 0x000fc400000e0000 */
[----:B------:R-:W-:Y:S02]  /*d210*/  R2UR UR9, R7 ;  /* 0x00000000070972ca */ /* 0x000fe400000e0000 */
[----:B------:R-:W-:Y:S02]  /*d220*/  R2UR UR11, R27 ;  /* 0x000000001b0b72ca */ /* 0x000fe400000e0000 */
[----:B------:R-:W-:Y:S02]  /*d230*/  R2UR UR15, R25 ;  /* 0x00000000190f72ca */ /* 0x000fe400000e0000 */
[----:B------:R-:W-:Y:S02]  /*d240*/  R2UR UR23, R27 ;  /* 0x000000001b1772ca */ /* 0x000fe400000e0000 */
[----:B------:R-:W-:Y:S02]  /*d250*/  R2UR UR12, R12 ;  /* 0x000000000c0c72ca */ /* 0x000fe400000e0000 */
[----:B------:R-:W-:Y:S01]  /*d260*/  R2UR UR13, R13 ;  /* 0x000000000d0d72ca */ /* 0x000fe200000e0000 */
[----:B--2---:R-:W-:-:S02]  /*d270*/  IMAD R26, R152, 0x400, R21 ;  /* 0x00000400981a7824 */ /* 0x004fc400078e0215 */
[----:B------:R-:W-:-:S05]  /*d280*/  VIADD R21, R20, 0x8 ;  /* 0x0000000814157836 */ /* 0x000fca0000000000 */
[----:B------:R0:W-:Y:S01]  /*d290*/  BAR.SYNC.DEFER_BLOCKING R21, 0x100 ;  /* 0x000400150000751d */ /* 0x0001e20000010000 */
[C---:B------:R-:W-:Y:S01]  /*d2a0*/  R2UR UR10, R26.reuse ;  /* 0x000000001a0a72ca */ /* 0x040fe200000e0000 */
[C---:B------:R-:W-:Y:S02]  /*d2b0*/  VIADD R24, R26.reuse, 0x2 ;  /* 0x000000021a187836 */ /* 0x040fe40000000000 */
[C---:B------:R-:W-:Y:S02]  /*d2c0*/  VIADD R20, R26.reuse, 0x4 ;  /* 0x000000041a147836 */ /* 0x040fe40000000000 */
[----:B------:R-:W-:Y:S01]  /*d2d0*/  VIADD R26, R26, 0x6 ;  /* 0x000000061a1a7836 */ /* 0x000fe20000000000 */
[----:B------:R-:W-:-:S04]  /*d2e0*/  R2UR UR14, R24 ;  /* 0x00000000180e72ca */ /* 0x000fc800000e0000 */
[----:B------:R-:W-:Y:S02]  /*d2f0*/  R2UR UR22, R26 ;  /* 0x000000001a1672ca */ /* 0x000fe400000e0000 */
[----:B------:R-:W-:-:S06]  /*d300*/  WARPGROUP.ARRIVE ;  /* 0x00000000000079c5 */ /* 0x000fcc0000000000 */
[----:B------:R-:W-:Y:S01]  /*d310*/  HGMMA.64x128x16.F32.BF16 R24, gdesc[UR8], RZ, !UPT, gsb0 ;  /* 0x01e00000081879f0 */ /* 0x000fe2000c0018ff */
[----:B0-----:R-:W-:Y:S01]  /*d320*/  IMAD.MOV.U32 R21, RZ, RZ, 0x40000040 ;  /* 0x40000040ff157424 */ /* 0x001fe200078e00ff */
[----:B------:R-:W-:Y:S02]  /*d330*/  R2UR UR18, R20 ;  /* 0x00000000141272ca */ /* 0x000fe400000e0000 */
[----:B------:R-:W-:Y:S02]  /*d340*/  R2UR UR16, R10 ;  /* 0x000000000a1072ca */ /* 0x000fe400000e0000 */
        /* <DEDUP_REMOVED lines=17> */
.L_x_11708:
[----:B------:R-:W-:Y:S01]  /*d460*/  SHF.L.U32 R19, R19, 0x1f, RZ ;  /* 0x0000001f13137819 */ /* 0x000fe200000006ff */
[----:B------:R-:W-:-:S04]  /*d470*/  IMAD R20, R16, 0x8, R2 ;  /* 0x0000000810147824 */ /* 0x000fc800078e0202 */
[----:B------:R0:W1:Y:S01]  /*d480*/  SYNCS.PHASECHK.TRANS64.TRYWAIT P2, [R20+URZ+0x16850], R19 ;  /* 0x01685013140075a7 */ /* 0x000062000804017f */
[----:B------:R-:W-:Y:S05]  /*d490*/  @!P0 BRA `(.L_x_11709) ;  /* 0x0000000000048947 */ /* 0x000fea0003800000 */
[----:B------:R-:W-:Y:S01]  /*d4a0*/  BPT.TRAP 0x1 ;  /* 0x000000040000795c */ /* 0x000fe20000300000 */
.L_x_11709:
[----:B-1----:R-:W-:Y:S05]  /*d4b0*/  @P2 BRA `(.L_x_11707) ;  /* 0x0000000000082947 */ /* 0x002fea0003800000 */
[----:B------:R-:W1:Y:S02]  /*d4c0*/  SYNCS.PHASECHK.TRANS64.TRYWAIT P2, [R20+URZ+0x16850], R19 ;  /* 0x01685013140075a7 */ /* 0x000e64000804017f */
[----:B-1----:R-:W-:Y:S05]  /*d4d0*/  @!P2 BRA `(.L_x_11710) ;  /* 0x00000118006ca947 */ /* 0x002fea0003800000 */
.L_x_11707:
[----:B01----:R-:W-:Y:S01]  /*d4e0*/  VIADD R19, R2, 0x400 ;  /* 0x0000040002137836 */ /* 0x003fe20000000000 */
[----:B------:R-:W-:Y:S05]  /*d4f0*/  WARPSYNC.ALL ;  /* 0x0000000000007948 */ /* 0x000fea0003800000 */
[----:B------:R-:W-:Y:S01]  /*d500*/  SHF.R.U32.HI R19, RZ, 0x4, R19 ;  /* 0x00000004ff137819 */ /* 0x000fe20000011613 */
[----:B------:R-:W-:Y:S01]  /*d510*/  IMAD.MOV.U32 R21, RZ, RZ, 0x40000040 ;  /* 0x40000040ff157424 */ /* 0x000fe200078e00ff */
[----:B------:R-:W-:Y:S02]  /*d520*/  WARPGROUP.ARRIVE ;  /* 0x00000000000079c5 */ /* 0x000fe40000000000 */
[----:B------:R-:W-:-:S02]  /*d530*/  LOP3.LUT R19, R19, 0x3fff, RZ, 0xc0, !PT ;  /* 0x00003fff13137812 */ /* 0x000fc400078ec0ff */
[----:B------:R-:W-:-:S03]  /*d540*/  R2UR UR11, R21 ;  /* 0x00000000150b72ca */ /* 0x000fc600000e0000 */
[----:B------:R-:W-:-:S05]  /*d550*/  IMAD R20, R16, 0x400, R19 ;  /* 0x0000040010147824 */ /* 0x000fca00078e0213 */
[----:B------:R-:W-:-:S13]  /*d560*/  R2UR UR10, R20 ;  /* 0x00000000140a72ca */ /* 0x000fda00000e0000 */
[----:B------:R-:W-:Y:S03]  /*d570*/  HGMMA.64x64x16.F32.BF16 R88, R148, gdesc[UR8].tnspB, R88, gsb0 ;  /* 0x40e0000894587df0 */ /* 0x000fe60008001858 */
[----:B------:R-:W-:Y:S02]  /*d580*/  WARPGROUP.DEPBAR.LE gsb0, 0x0 ;  /* 0x00008000000079c5 */ /* 0x000fe40000010000 */
[----:B------:R-:W-:Y:S02]  /*d590*/  VIADD R148, R20, 0x80 ;  /* 0x0000008014947836 */ /* 0x000fe40000000000 */
[----:B------:R-:W-:Y:S01]  /*d5a0*/  FMUL.FTZ R19, R24, UR29 ;  /* 0x0000001d18137c20 */ /* 0x000fe20008410000 */
[----:B------:R-:W-:Y:S02]  /*d5b0*/  IMAD.MOV.U32 R149, RZ, RZ, 0x40000040 ;  /* 0x40000040ff957424 */ /* 0x000fe400078e00ff */
[----:B------:R-:W-:Y:S01]  /*d5c0*/  FMUL.FTZ R21, R25, UR29 ;  /* 0x0000001d19157c20 */ /* 0x000fe20008410000 */
[----:B------:R-:W2:Y:S01]  /*d5d0*/  LDL R150, [R1+0x20] ;  /* 0x0000200001967983 */ /* 0x000ea20000100800 */
[----:B------:R-:W-:-:S02]  /*d5e0*/  R2UR UR10, R148 ;  /* 0x00000000940a72ca */ /* 0x000fc400000e0000 */
[----:B------:R-:W-:Y:S01]  /*d5f0*/  R2UR UR11, R149 ;  /* 0x00000000950b72ca */ /* 0x000fe200000e0000 */
[----:B------:R-:W-:Y:S01]  /*d600*/  WARPGROUP.ARRIVE ;  /* 0x00000000000079c5 */ /* 0x000fe20000000000 */
[----:B------:R-:W3:Y:S01]  /*d610*/  LDL R151, [R1+0x24] ;  /* 0x0000240001977983 */ /* 0x000ee20000100800 */
[----:B------:R-:W-:Y:S02]  /*d620*/  VIADD R24, R20, 0x200 ;  /* 0x0000020014187836 */ /* 0x000fe40000000000 */
[----:B------:R-:W-:Y:S01]  /*d630*/  FMUL.FTZ R26, R26, UR29 ;  /* 0x0000001d1a1a7c20 */ /* 0x000fe20008410000 */
[----:B------:R-:W-:Y:S01]  /*d640*/  IMAD.MOV.U32 R25, RZ, RZ, 0x40000040 ;  /* 0x40000040ff197424 */ /* 0x000fe200078e00ff */
[----:B------:R-:W0:Y:S01]  /*d650*/  S2R R148, SR_TID.X ;  /* 0x0000000000947919 */ /* 0x000e220000002100 */
[----:B------:R-:W-:Y:S01]  /*d660*/  FMUL.FTZ R27, R27, UR29 ;  /* 0x0000001d1b1b7c20 */ /* 0x000fe20008410000 */
[----:B------:R-:W-:Y:S01]  /*d670*/  FMUL.FTZ R28, R28, UR29 ;  /* 0x0000001d1c1c7c20 */ /* 0x000fe20008410000 */
[----:B------:R-:W-:Y:S01]  /*d680*/  FMUL.FTZ R29, R29, UR29 ;  /* 0x0000001d1d1d7c20 */ /* 0x000fe20008410000 */
[----:B------:R-:W-:Y:S01]  /*d690*/  FMUL.FTZ R30, R30, UR29 ;  /* 0x0000001d1e1e7c20 */ /* 0x000fe20008410000 */
[----:B------:R-:W-:Y:S01]  /*d6a0*/  FMUL.FTZ R31, R31, UR29 ;  /* 0x0000001d1f1f7c20 */ /* 0x000fe20008410000 */
[----:B------:R-:W-:Y:S01]  /*d6b0*/  FMUL.FTZ R32, R32, UR29 ;  /* 0x0000001d20207c20 */ /* 0x000fe20008410000 */
[----:B------:R-:W-:Y:S01]  /*d6c0*/  HGMMA.64x64x16.F32.BF16 R88, R144, gdesc[UR8].tnspB, R88, gsb0 ;  /* 0x40e0000890587df0 */ /* 0x000fe20008001858 */
        /* <DEDUP_REMOVED lines=49> */
[----:B------:R-:W4:Y:S08]  /*d9e0*/  MUFU.TANH R26, R26 ;  /* 0x0000001a001a7308 */ /* 0x000f300000002400 */
[----:B------:R-:W0:Y:S01]  /*d9f0*/  MUFU.TANH R27, R27 ;  /* 0x0000001b001b7308 */ /* 0x000e220000002400 */
[----:B------:R-:W-:-:S02]  /*da00*/  WARPGROUP.DEPBAR.LE gsb0, 0x0 ;  /* 0x00008000000079c5 */ /* 0x000fc40000010000 */
[----:B------:R-:W-:Y:S01]  /*da10*/  VIADD R144, R20, 0x100 ;  /* 0x0000010014907836 */ /* 0x000fe20000000000 */
[----:B------:R-:W-:Y:S01]  /*da20*/  WARPGROUP.ARRIVE ;  /* 0x00000000000079c5 */ /* 0x000fe20000000000 */
[----:B------:R-:W-:-:S03]  /*da30*/  IMAD.MOV.U32 R145, RZ, RZ, 0x40000040 ;  /* 0x40000040ff917424 */ /* 0x000fc600078e00ff */
[----:B------:R-:W0:Y:S01]  /*da40*/  MUFU.TANH R28, R28 ;  /* 0x0000001c001c7308 */ /* 0x000e220000002400 */
[----:B------:R-:W-:Y:S02]  /*da50*/  R2UR UR10, R144 ;  /* 0x00000000900a72ca */ /* 0x000fe400000e0000 */
[----:B------:R-:W-:-:S05]  /*da60*/  R2UR UR11, R145 ;  /* 0x00000000910b72ca */ /* 0x000fca00000e0000 */
[----:B------:R-:W0:Y:S08]  /*da70*/  MUFU.TANH R29, R29 ;  /* 0x0000001d001d7308 */ /* 0x000e300000002400 */
[----:B------:R-:W0:Y:S01]  /*da80*/  MUFU.TANH R30, R30 ;  /* 0x0000001e001e7308 */ /* 0x000e220000002400 */
[----:B------:R-:W-:Y:S07]  /*da90*/  HGMMA.64x64x16.F32.BF16 R88, R140, gdesc[UR8].tnspB, R88, gsb0 ;  /* 0x40e000088c587df0 */ /* 0x000fee0008001858 */
        /* <DEDUP_REMOVED lines=18> */
[----:B------:R-:W-:Y:S01]  /*dbc0*/  HGMMA.64x64x16.F32.BF16 R88, R136, gdesc[UR8].tnspB, R88, gsb0 ;  /* 0x40e0000888587df0 */ /* 0x000fe20008001858 */
        /* <DEDUP_REMOVED lines=55> */
[----:B------:R-:W-:-:S03]  /*df40*/  @!P1 IMAD R25, R152, 0x8, R2 ;  /* 0x0000000898199824 */ /* 0x000fc600078e0202 */
[----:B------:R-:W0:Y:S01]  /*df50*/  MUFU.TANH R74, R74 ;  /* 0x0000004a004a7308 */ /* 0x000e220000002400 */
[----:B------:R-:W-:Y:S01]  /*df60*/  SEL R24, R24, 0x9, !P2 ;  /* 0x0000000918187807 */ /* 0x000fe20005000000 */
[----:B------:R-:W-:Y:S01]  /*df70*/  @!P1 VIADD R25, R25, 0x16840 ;  /* 0x0001684019199836 */ /* 0x000fe20000000000 */
[----:B------:R-:W-:-:S05]  /*df80*/  PLOP3.LUT P2, PT, PT, PT, UP0, 0x40, 0x0 ;  /* 0x000000000000781c */ /* 0x000fca0003f4e808 */
[----:B------:R-:W0:Y:S01]  /*df90*/  MUFU.TANH R75, R75 ;  /* 0x0000004b004b7308 */ /* 0x000e220000002400 */
[----:B------:R-:W-:-:S07]  /*dfa0*/  @!P1 PRMT R25, RZ, 0x654, R25 ;  /* 0x00000654ff199816 */ /* 0x000fce0000000019 */
[----:B------:R-:W0:Y:S08]  /*dfb0*/  MUFU.TANH R76, R76 ;  /* 0x0000004c004c7308 */ /* 0x000e300000002400 */
        /* <DEDUP_REMOVED lines=11> */
[----:B------:R0:W0:Y:S08]  /*e070*/  MUFU.TANH R20, R124 ;  /* 0x0000007c00147308 */ /* 0x0000300000002400 */
        /* <DEDUP_REMOVED lines=8> */
[----:B------:R-:W-:Y:S02]  /*e100*/  IMAD.SHL.U32 R84, R0, 0x80, RZ ;  /* 0x0000008000547824 */ /* 0x000fe400078e00ff */
[----:B------:R-:W-:Y:S01]  /*e110*/  FMUL.FTZ R121, R85, UR29 ;  /* 0x0000001d55797c20 */ /* 0x000fe20008410000 */
[----:B------:R-:W-:Y:S01]  /*e120*/  FMUL.FTZ R85, R87, UR29 ;  /* 0x0000001d57557c20 */ /* 0x000fe20008410000 */
[----:B------:R0:W-:Y:S06]  /*e130*/  BAR.ARV R24, 0x100 ;  /* 0x000400180000751d */ /* 0x0001ec0000002000 */
[----:B--2---:R-:W-:Y:S01]  /*e140*/  IADD3 R86, R150, 0x1, -R84 ;  /* 0x0000000196567810 */ /* 0x004fe20007ffe854 */
[----:B------:R-:W2:Y:S01]  /*e150*/  MUFU.TANH R120, R120 ;  /* 0x0000007800787308 */ /* 0x000ea20000002400 */
[----:B------:R0:W-:Y:S03]  /*e160*/  @!P1 SYNCS.ARRIVE.TRANS64.RED.A1T0 RZ, [R25+URZ], RZ ;  /* 0x000000ff19ff99a7 */ /* 0x0001e6000810043f */
[----:B---3--:R-:W-:-:S04]  /*e170*/  IMAD.IADD R86, R86, 0x1, -R151 ;  /* 0x0000000156567824 */ /* 0x008fc800078e0a97 */
[----:B------:R-:W3:Y:S01]  /*e180*/  MUFU.TANH R121, R121 ;  /* 0x0000007900797308 */ /* 0x000ee20000002400 */
[----:B------:R-:W-:-:S04]  /*e190*/  IMAD R86, R155, -0x2, R86 ;  /* 0xfffffffe9b567824 */ /* 0x000fc800078e0256 */
[C---:B------:R-:W-:Y:S02]  /*e1a0*/  VIADD R123, R86.reuse, UR28 ;  /* 0x0000001c567b7c36 */ /* 0x040fe40008000000 */
[----:B------:R-:W-:Y:S01]  /*e1b0*/  VIADD R122, R86, UR30 ;  /* 0x0000001e567a7c36 */ /* 0x000fe20008000000 */
[----:B------:R-:W0:Y:S01]  /*e1c0*/  MUFU.TANH R85, R85 ;  /* 0x0000005500557308 */ /* 0x000e220000002400 */
[C---:B------:R-:W-:Y:S02]  /*e1d0*/  IMAD.IADD R87, R156.reuse, 0x1, R123 ;  /* 0x000000019c577824 */ /* 0x040fe400078e027b */
[----:B------:R-:W-:Y:S01]  /*e1e0*/  IMAD.IADD R86, R156, 0x1, R122 ;  /* 0x000000019c567824 */ /* 0x000fe200078e027a */
[----:B-12-4-:R-:W-:Y:S06]  /*e1f0*/  @P2 BRA `(.L_x_11711) ;  /* 0x00000000005c2947 */ /* 0x016fec0003800000 */
[----:B------:R-:W-:Y:S01]  /*e200*/  ISETP.GT.AND P2, PT, R5, -0x1, PT ;  /* 0xffffffff0500780c */ /* 0x000fe20003f44270 */
[----:B------:R-:W-:-:S12]  /*e210*/  BSSY B0, `(.L_x_11712) ;  /* 0x0000011000007945 */ /* 0x000fd80003800000 */
[----:B------:R-:W-:Y:S05]  /*e220*/  @P2 BRA `(.L_x_11713) ;  /* 0x0000000000242947 */ /* 0x000fea0003800000 */
[----:B------:R-:W2:Y:S01]  /*e230*/  LDL R151, [R1+0x4] ;  /* 0x0000040001977983 */ /* 0x000ea20000100800 */
[----:B0-----:R-:W-:-:S05]  /*e240*/  IMAD.U32 R124, RZ, RZ, UR24 ;  /* 0x00000018ff7c7e24 */ /* 0x001fca000f8e00ff */
[----:B------:R-:W-:-:S13]  /*e250*/  ISETP.NE.AND P2, PT, R124, 0x1, PT ;  /* 0x000000017c00780c */ /* 0x000fda0003f45270 */
[----:B------:R-:W2:Y:S02]  /*e260*/  @P2 LDC.64 R24, c[0x0][0x9e8] ;  /* 0x00027a00ff182b82 */ /* 0x000ea40000000a00 */
[----:B--2---:R-:W-:-:S04]  /*e270*/  @P2 IMAD.HI.U32 R126, R151, R24, RZ ;  /* 0x00000018977e2227 */ /* 0x004fc800078e00ff */
[----:B------:R-:W-:Y:S01]  /*e280*/  IMAD.MOV.U32 R24, RZ, RZ, R151 ;  /* 0x000000ffff187224 */ /* 0x000fe200078e0097 */
[----:B------:R-:W-:-:S04]  /*e290*/  @P2 SHF.R.U32.HI R24, RZ, R25, R126 ;  /* 0x00000019ff182219 */ /* 0x000fc8000001167e */
[----:B------:R-:W-:Y:S01]  /*e2a0*/  LOP3.LUT R125, RZ, R24, RZ, 0x33, !PT ;  /* 0x00000018ff7d7212 */ /* 0x000fe200078e33ff */
[----:B------:R-:W-:Y:S06]  /*e2b0*/  BRA `(.L_x_11714) ;  /* 0x0000000000187947 */ /* 0x000fec0003800000 */
.L_x_11713:
[----:B0-----:R-:W-:Y:S02]  /*e2c0*/  IMAD.U32 R124, RZ, RZ, UR24 ;  /* 0x00000018ff7c7e24 */ /* 0x001fe4000f8e00ff */
[----:B------:R-:W-:-:S03]  /*e2d0*/  IMAD.MOV.U32 R125, RZ, RZ, R5 ;  /* 0x000000ffff7d7224 */ /* 0x000fc600078e0005 */
[----:B------:R-:W-:-:S13]  /*e2e0*/  ISETP.NE.AND P2, PT, R124, 0x1, PT ;  /* 0x000000017c00780c */ /* 0x000fda0003f45270 */
[----:B------:R-:W0:Y:S02]  /*e2f0*/  @P2 LDC.64 R24, c[0x0][0x9e8] ;  /* 0x00027a00ff182b82 */ /* 0x000e240000000a00 */
[----:B0-----:R-:W-:-:S05]  /*e300*/  @P2 IMAD.HI.U32 R24, R5, R24, RZ ;  /* 0x0000001805182227 */ /* 0x001fca00078e00ff */
[----:B------:R-:W-:-:S07]  /*e310*/  @P2 SHF.R.U32.HI R125, RZ, R25, R24 ;  /* 0x00000019ff7d2219 */ /* 0x000fce0000011618 */
.L_x_11714:
[----:B------:R-:W-:Y:S05]  /*e320*/  BSYNC B0 ;  /* 0x0000000000007941 */ /* 0x000fea0003800000 */
.L_x_11712:
[----:B------:R-:W-:-:S04]  /*e330*/  IMAD R24, R125, R124, -R84 ;  /* 0x0000007c7d187224 */ /* 0x000fc800078e0a54 */
[----:B------:R-:W-:-:S05]  /*e340*/  IMAD R25, R155, -0x2, R24 ;  /* 0xfffffffe9b197824 */ /* 0x000fca00078e0218 */
[----:B------:R-:W-:Y:S02]  /*e350*/  VIADDMNMX R87, R25, R124, R87, PT ;  /* 0x0000007c19577246 */ /* 0x000fe40003800157 */
[----:B------:R-:W-:-:S07]  /*e360*/  VIMNMX R86, R86, R25, !PT ;  /* 0x0000001956567248 */ /* 0x000fce0007fe0100 */
.L_x_11711:
[----:B------:R-:W-:Y:S01]  /*e370*/  ISETP.GT.AND P2, PT, R0, -0x1, PT ;  /* 0xffffffff0000780c */ /* 0x000fe20003f44270 */
[C---:B------:R-:W-:Y:S02]  /*e380*/  IMAD.IADD R123, R157.reuse, 0x1, R123 ;  /* 0x000000019d7b7824 */ /* 0x040fe400078e027b */
[----:B------:R-:W-:Y:S01]  /*e390*/  IMAD.IADD R122, R157, 0x1, R122 ;  /* 0x000000019d7a7824 */ /* 0x000fe200078e027a */
[C---:B------:R-:W-:Y:S02]  /*e3a0*/  ISETP.GT.AND P5, PT, R86.reuse, 0x8, P2 ;  /* 0x000000085600780c */ /* 0x040fe400017a4270 */
[C---:B------:R-:W-:Y:S02]  /*e3b0*/  ISETP.GT.AND P4, PT, R86.reuse, RZ, P2 ;  /* 0x000000ff5600720c */ /* 0x040fe40001784270 */
        /* <DEDUP_REMOVED lines=9> */
[C---:B------:R-:W-:Y:S02]  /*e450*/  ISETP.GT.AND P4, PT, R86.reuse, 0x9, P2 ;  /* 0x000000095600780c */ /* 0x040fe40001784270 */
[C---:B------:R-:W-:Y:S02]  /*e460*/  ISETP.GT.AND P3, PT, R86.reuse, 0x10, P2 ;  /* 0x000000105600780c */ /* 0x040fe40001764270 */
        /* <DEDUP_REMOVED lines=83> */
[----:B---3--:R-:W-:Y:S01]  /*e9a0*/  FSEL R121, R121, -INF , !P3 ;  /* 0xff80000079797808 */ /* 0x008fe20005800000 */
[----:B------:R-:W-:Y:S08]  /*e9b0*/  @P5 BRA `(.L_x_11715) ;  /* 0x0000000000585947 */ /* 0x000ff00003800000 */
        /* <DEDUP_REMOVED lines=11> */
.L_x_11717:
[----:B------:R-:W-:Y:S02]  /*ea70*/  IMAD.U32 R124, RZ, RZ, UR24 ;  /* 0x00000018ff7c7e24 */ /* 0x000fe4000f8e00ff */
[----:B------:R-:W-:-:S03]  /*ea80*/  IMAD.MOV.U32 R87, RZ, RZ, R23 ;  /* 0x000000ffff577224 */ /* 0x000fc600078e0017 */
[----:B------:R-:W-:-:S13]  /*ea90*/  ISETP.NE.AND P3, PT, R124, 0x1, PT ;  /* 0x000000017c00780c */ /* 0x000fda0003f65270 */
[----:B------:R-:W0:Y:S02]  /*eaa0*/  @P3 LDC.64 R24, c[0x0][0x9e8] ;  /* 0x00027a00ff183b82 */ /* 0x000e240000000a00 */
[----:B0-----:R-:W-:-:S05]  /*eab0*/  @P3 IMAD.HI.U32 R24, R23, R24, RZ ;  /* 0x0000001817183227 */ /* 0x001fca00078e00ff */
[----:B------:R-:W-:-:S07]  /*eac0*/  @P3 SHF.R.U32.HI R87, RZ, R25, R24 ;  /* 0x00000019ff573219 */ /* 0x000fce0000011618 */
.L_x_11718:
[----:B------:R-:W-:Y:S05]  /*ead0*/  BSYNC B0 ;  /* 0x0000000000007941 */ /* 0x000fea0003800000 */
.L_x_11716:
[----:B------:R-:W-:-:S04]  /*eae0*/  IMAD R84, R87, R124, -R84 ;  /* 0x0000007c57547224 */ /* 0x000fc800078e0a54 */
[----:B------:R-:W-:-:S05]  /*eaf0*/  IMAD R84, R155, -0x2, R84 ;  /* 0xfffffffe9b547824 */ /* 0x000fca00078e0254 */
[----:B------:R-:W-:Y:S02]  /*eb00*/  VIADDMNMX R123, R84, R124, R123, PT ;  /* 0x0000007c547b7246 */ /* 0x000fe4000380017b */
[----:B------:R-:W-:-:S07]  /*eb10*/  VIMNMX R122, R122, R84, !PT ;  /* 0x000000547a7a7248 */ /* 0x000fce0007fe0100 */
.L_x_11715:
[----:B------:R-:W-:Y:S01]  /*eb20*/  FMNMX.FTZ R24, R19, R14, !PT ;  /* 0x0000000e13187209 */ /* 0x000fe20007810000 */
[----:B------:R-:W2:Y:S01]  /*eb30*/  LDL R86, [R1+0x8] ;  /* 0x0000080001567983 */ /* 0x000ea20000100800 */
[----:B------:R-:W-:Y:S01]  /*eb40*/  ISETP.GT.AND P5, PT, R122, 0x9, P2 ;  /* 0x000000097a00780c */ /* 0x000fe200017a4270 */
[----:B------:R-:W-:Y:S01]  /*eb50*/  UMOV UR41, UR7 ;  /* 0x0000000700297c82 */ /* 0x000fe20008000000 */
[----:B------:R-:W-:Y:S01]  /*eb60*/  FMNMX.FTZ R25, R21, R24, !PT ;  /* 0x0000001815197209 */ /* 0x000fe20007810000 */
[----:B------:R-:W-:Y:S01]  /*eb70*/  @!P1 IMAD R16, R16, 0x8, R2 ;  /* 0x0000000810109824 */ /* 0x000fe200078e0202 */
[----:B------:R-:W-:Y:S02]  /*eb80*/  ISETP.LT.OR P5, PT, R123, 0xa, P5 ;  /* 0x0000000a7b00780c */ /* 0x000fe40002fa1670 */
[----:B------:R-:W-:Y:S01]  /*eb90*/  FMNMX.FTZ R24, R28, R25, !PT ;  /* 0x000000191c187209 */ /* 0x000fe20007810000 */
[----:B------:R-:W-:Y:S01]  /*eba0*/  @!P1 VIADD R16, R16, 0x16860 ;  /* 0x0001686010109836 */ /* 0x000fe20000000000 */
        /* <DEDUP_REMOVED lines=59> */
[----:B------:R-:W-:Y:S01]  /*ef60*/  ISETP.GT.AND P5, PT, R122, 0x59, P2 ;  /* 0x000000597a00780c */ /* 0x000fe200017a4270 */
[----:B------:R-:W0:Y:S01]  /*ef70*/  SHFL.BFLY PT, R24, R25, 0x2, 0x1f ;  /* 0x0c401f0019187f89 */ /* 0x000e2200000e0000 */
[----:B------:R-:W-:-:S02]  /*ef80*/  FSEL R46, R46, -INF , !P3 ;  /* 0xff8000002e2e7808 */ /* 0x000fc40005800000 */
[C---:B------:R-:W-:Y:S02]  /*ef90*/  ISETP.GT.AND P3, PT, R122.reuse, 0x31, P2 ;  /* 0x000000317a00780c */ /* 0x040fe40001764270 */
[C---:B------:R-:W-:Y:S02]  /*efa0*/  ISETP.LT.OR P5, PT, R123.reuse, 0x5a, P5 ;  /* 0x0000005a7b00780c */ /* 0x040fe40002fa1670 */
[----:B------:R-:W-:Y:S02]  /*efb0*/  ISETP.LT.OR P3, PT, R123, 0x32, P3 ;  /* 0x000000327b00780c */ /* 0x000fe40001f61670 */
[----:B------:R-:W-:Y:S02]  /*efc0*/  FSEL R71, R71, -INF , !P5 ;  /* 0xff80000047477808 */ /* 0x000fe40006800000 */
[----:B------:R-:W-:Y:S02]  /*efd0*/  ISETP.GT.AND P5, PT, R122, 0x61, P2 ;  /* 0x000000617a00780c */ /* 0x000fe400017a4270 */
[----:B------:R-:W-:-:S02]  /*efe0*/  FSEL R51, R51, -INF , !P3 ;  /* 0xff80000033337808 */ /* 0x000fc40005800000 */
[C---:B------:R-:W-:Y:S02]  /*eff0*/  ISETP.GT.AND P3, PT, R122.reuse, 0x40, P2 ;  /* 0x000000407a00780c */ /* 0x040fe40001764270 */
[C---:B------:R-:W-:Y:S02]  /*f000*/  ISETP.LT.OR P5, PT, R123.reuse, 0x62, P5 ;  /* 0x000000627b00780c */ /* 0x040fe40002fa1670 */
[----:B------:R-:W-:Y:S02]  /*f010*/  ISETP.LT.OR P3, PT, R123, 0x41, P3 ;  /* 0x000000417b00780c */ /* 0x000fe40001f61670 */
[----:B------:R-:W-:Y:S02]  /*f020*/  FSEL R75, R75, -INF , !P5 ;  /* 0xff8000004b4b7808 */ /* 0x000fe40006800000 */
[----:B------:R-:W-:Y:S02]  /*f030*/  ISETP.GT.AND P5, PT, R122, 0x69, P2 ;  /* 0x000000697a00780c */ /* 0x000fe400017a4270 */
[----:B0-----:R-:W-:-:S02]  /*f040*/  FMNMX.FTZ R84, R25, R24, !PT ;  /* 0x0000001819547209 */ /* 0x001fc40007810000 */
[----:B------:R-:W-:Y:S02]  /*f050*/  FSEL R58, R58, -INF , !P3 ;  /* 0xff8000003a3a7808 */ /* 0x000fe40005800000 */
[----:B------:R-:W-:Y:S01]  /*f060*/  ISETP.GT.AND P3, PT, R122, 0x49, P2 ;  /* 0x000000497a00780c */ /* 0x000fe20001764270 */
[----:B------:R-:W0:Y:S01]  /*f070*/  SHFL.BFLY PT, R87, R84, 0x1, 0x1f ;  /* 0x0c201f0054577f89 */ /* 0x000e2200000e0000 */
[C---:B------:R-:W-:Y:S02]  /*f080*/  ISETP.LT.OR P5, PT, R123.reuse, 0x6a, P5 ;  /* 0x0000006a7b00780c */ /* 0x040fe40002fa1670 */
[----:B------:R-:W-:Y:S02]  /*f090*/  ISETP.LT.OR P3, PT, R123, 0x4a, P3 ;  /* 0x0000004a7b00780c */ /* 0x000fe40001f61670 */
[----:B------:R-:W-:Y:S02]  /*f0a0*/  FSEL R78, R78, -INF , !P5 ;  /* 0xff8000004e4e7808 */ /* 0x000fe40006800000 */
[----:B------:R-:W-:-:S02]  /*f0b0*/  ISETP.GT.AND P5, PT, R122, RZ, P2 ;  /* 0x000000ff7a00720c */ /* 0x000fc400017a4270 */
[----:B------:R-:W-:Y:S02]  /*f0c0*/  FSEL R63, R63, -INF , !P3 ;  /* 0xff8000003f3f7808 */ /* 0x000fe40005800000 */
[C---:B------:R-:W-:Y:S02]  /*f0d0*/  ISETP.LT.OR P5, PT, R123.reuse, 0x1, P5 ;  /* 0x000000017b00780c */ /* 0x040fe40002fa1670 */
[----:B------:R-:W-:Y:S02]  /*f0e0*/  ISETP.GT.AND P4, PT, R122, 0x8, P2 ;  /* 0x000000087a00780c */ /* 0x000fe40001784270 */
[----:B------:R-:W-:Y:S02]  /*f0f0*/  FSEL R26, R26, -INF , !P5 ;  /* 0xff8000001a1a7808 */ /* 0x000fe40006800000 */
[----:B------:R-:W-:Y:S02]  /*f100*/  ISETP.LT.OR P4, PT, R123, 0x9, P4 ;  /* 0x000000097b00780c */ /* 0x000fe40002781670 */
[----:B------:R-:W-:-:S02]  /*f110*/  ISETP.GT.AND P5, PT, R122, 0x78, P2 ;  /* 0x000000787a00780c */ /* 0x000fc400017a4270 */
[----:B------:R-:W-:Y:S02]  /*f120*/  FSEL R30, R30, -INF , !P4 ;  /* 0xff8000001e1e7808 */ /* 0x000fe40006000000 */
[----:B------:R-:W-:Y:S02]  /*f130*/  ISETP.GT.AND P4, PT, R122, 0x11, P2 ;  /* 0x000000117a00780c */ /* 0x000fe40001784270 */
[----:B0-----:R-:W-:Y:S02]  /*f140*/  FMNMX.FTZ R24, R84, R87, !PT ;  /* 0x0000005754187209 */ /* 0x001fe40007810000 */
[----:B------:R-:W-:Y:S02]  /*f150*/  ISETP.LT.OR P4, PT, R123, 0x12, P4 ;  /* 0x000000127b00780c */ /* 0x000fe40002781670 */
[C---:B------:R-:W-:Y:S01]  /*f160*/  FSETP.NEU.FTZ.AND P3, PT, R24.reuse, -INF , PT ;  /* 0xff8000001800780b */ /* 0x040fe20003f7d000 */
[----:B------:R-:W-:Y:S01]  /*f170*/  FMUL.FTZ R84, R24, UR41 ;  /* 0x0000002918547c20 */ /* 0x000fe20008410000 */
[----:B------:R-:W-:-:S02]  /*f180*/  FSEL R35, R35, -INF , !P4 ;  /* 0xff80000023237808 */ /* 0x000fc40006000000 */
[----:B------:R-:W-:Y:S02]  /*f190*/  ISETP.GT.AND P4, PT, R122, 0x20, P2 ;  /* 0x000000207a00780c */ /* 0x000fe40001784270 */
[----:B------:R-:W-:Y:S02]  /*f1a0*/  FSEL R84, R84, RZ, P3 ;  /* 0x000000ff54547208 */ /* 0x000fe40001800000 */
[C---:B------:R-:W-:Y:S02]  /*f1b0*/  ISETP.LT.OR P4, PT, R123.reuse, 0x21, P4 ;  /* 0x000000217b00780c */ /* 0x040fe40002781670 */
        /* <DEDUP_REMOVED lines=69> */
[----:B------:R-:W-:Y:S01]  /*f610*/  FFMA.FTZ R53, R80, UR41, -R84 ;  /* 0x0000002950357c23 */ /* 0x000fe20008010854 */
        /* <DEDUP_REMOVED lines=15> */
[----:B------:R-:W-:Y:S01]  /*f710*/  FMNMX.FTZ R25, R71, R40, !PT ;  /* 0x0000002847197209 */ /* 0x000fe20007810000 */
[----:B------:R-:W-:Y:S01]  /*f720*/  FFMA.FTZ R40, R57, UR41, -R84 ;  /* 0x0000002939287c23 */ /* 0x000fe20008010854 */
[----:B------:R-:W-:Y:S01]  /*f730*/  ISETP.LT.OR P4, PT, R123, 0x71, P4 ;  /* 0x000000717b00780c */ /* 0x000fe20002781670 */
[----:B------:R-:W-:Y:S01]  /*f740*/  MUFU.EX2 R142, R142 ;  /* 0x0000008e008e7308 */ /* 0x000fe20000000800 */
        /* <DEDUP_REMOVED lines=8> */
[----:B------:R-:W-:Y:S01]  /*f7d0*/  ISETP.GT.AND P2, PT, R122, 0x79, P2 ;  /* 0x000000797a00780c */ /* 0x000fe20001744270 */
[----:B------:R-:W-:Y:S01]  /*f7e0*/  MUFU.EX2 R136, R136 ;  /* 0x0000008800887308 */ /* 0x000fe20000000800 */
[----:B------:R-:W-:Y:S01]  /*f7f0*/  FSEL R82, R82, -INF , !P4 ;  /* 0xff80000052527808 */ /* 0x000fe20006000000 */
[----:B------:R-:W-:Y:S01]  /*f800*/  FFMA.FTZ R122, R120, UR41, -R84 ;  /* 0x00000029787a7c23 */ /* 0x000fe20008010854 */
[----:B------:R-:W-:Y:S02]  /*f810*/  FMNMX.FTZ R25, R81, R44, !PT ;  /* 0x0000002c51197209 */ /* 0x000fe40007810000 */
[----:B------:R-:W-:Y:S02]  /*f820*/  ISETP.LT.OR P2, PT, R123, 0x7a, P2 ;  /* 0x0000007a7b00780c */ /* 0x000fe40001741670 */
[----:B------:R-:W-:Y:S01]  /*f830*/  FSEL R83, R83, -INF , !P5 ;  /* 0xff80000053537808 */ /* 0x000fe20006800000 */
[----:B------:R-:W-:Y:S01]  /*f840*/  MUFU.EX2 R36, R36 ;  /* 0x0000002400247308 */ /* 0x000fe20000000800 */
[----:B------:R-:W-:-:S02]  /*f850*/  FMNMX.FTZ R44, R82, R25, !PT ;  /* 0x00000019522c7209 */ /* 0x000fc40007810000 */
[----:B------:R-:W-:Y:S02]  /*f860*/  FSEL R85, R85, -INF , !P2 ;  /* 0xff80000055557808 */ /* 0x000fe40005000000 */
[----:B------:R-:W-:Y:S02]  /*f870*/  FMNMX.FTZ R44, R83, R44, !PT ;  /* 0x0000002c532c7209 */ /* 0x000fe40007810000 */
[----:B------:R-:W-:Y:S01]  /*f880*/  FSEL R57, R24, RZ, P3 ;  /* 0x000000ff18397208 */ /* 0x000fe20001800000 */
[----:B------:R-:W-:Y:S01]  /*f890*/  MUFU.EX2 R138, R138 ;  /* 0x0000008a008a7308 */ /* 0x000fe20000000800 */
[----:B------:R-:W-:Y:S01]  /*f8a0*/  FMNMX.FTZ R25, R85, R44, !PT ;  /* 0x0000002c55197209 */ /* 0x000fe20007810000 */
[--C-:B------:R-:W-:Y:S01]  /*f8b0*/  FFMA.FTZ R44, R65, UR41, -R84.reuse ;  /* 0x00000029412c7c23 */ /* 0x100fe20008010854 */
[----:B------:R-:W-:Y:S01]  /*f8c0*/  FFMA.FTZ R84, R121, UR41, -R84 ;  /* 0x0000002979547c23 */ /* 0x000fe20008010854 */
[----:B------:R-:W-:Y:S02]  /*f8d0*/  FADD.FTZ R57, -R57, R14 ;  /* 0x0000000e39397221 */ /* 0x000fe40000010100 */
[----:B------:R-:W0:Y:S02]  /*f8e0*/  SHFL.BFLY PT, R56, R25, 0x2, 0x1f ;  /* 0x0c401f0019387f89 */ /* 0x000e2400000e0000 */
[----:B------:R-:W-:Y:S01]  /*f8f0*/  FMUL.FTZ R14, R57, UR41 ;  /* 0x00000029390e7c20 */ /* 0x000fe20008410000 */
[----:B------:R-:W-:Y:S08]  /*f900*/  MUFU.EX2 R37, R37 ;  /* 0x0000002500257308 */ /* 0x000ff00000000800 */
[----:B------:R-:W1:Y:S08]  /*f910*/  MUFU.EX2 R14, R14 ;  /* 0x0000000e000e7308 */ /* 0x000e700000000800 */
[----:B------:R-:W-:Y:S01]  /*f920*/  MUFU.EX2 R132, R132 ;  /* 0x0000008400847308 */ /* 0x000fe20000000800 */
[----:B0-----:R-:W-:-:S07]  /*f930*/  FMNMX.FTZ R56, R25, R56, !PT ;  /* 0x0000003819387209 */ /* 0x001fce0007810000 */
[----:B------:R-:W-:Y:S01]  /*f940*/  MUFU.EX2 R40, R40 ;  /* 0x0000002800287308 */ /* 0x000fe20000000800 */
[----:B-1----:R-:W-:Y:S01]  /*f950*/  FFMA.FTZ R4, R14, R4, R148 ;  /* 0x000000040e047223 */ /* 0x002fe20000010094 */
[----:B------:R-:W0:Y:S01]  /*f960*/  SHFL.BFLY PT, R25, R56, 0x1, 0x1f ;  /* 0x0c201f0038197f89 */ /* 0x000e2200000e0000 */
[----:B------:R-:W-:Y:S01]  /*f970*/  F2FP.BF16.F32.PACK_AB R148, R19, R148 ;  /* 0x000000941394723e */ /* 0x000fe200000010ff */
        /* <DEDUP_REMOVED lines=18> */
[----:B------:R-:W-:-:S02]  /*faa0*/  IMAD.MOV.U32 R14, RZ, RZ, R24 ;  /* 0x000000ffff0e7224 */ /* 0x000fc400078e0018 */
        /* <DEDUP_REMOVED lines=19> */
[----:B------:R-:W-:Y:S01]  /*fbe0*/  FADD.FTZ R43, R21, R4 ;  /* 0x00000004152b7221 */ /* 0x000fe20000010000 */
[----:B------:R-:W-:Y:S01]  /*fbf0*/  FSEL R4, R25, RZ, P2 ;  /* 0x000000ff19047208 */ /* 0x000fe20001000000 */
[--C-:B------:R-:W-:Y:S01]  /*fc00*/  FFMA.FTZ R35, R47, UR41, -R57.reuse ;  /* 0x000000292f237c23 */ /* 0x100fe20008010839 */
[----:B------:R-:W-:Y:S01]  /*fc10*/  FFMA.FTZ R147, R38, UR41, -R57 ;  /* 0x0000002926937c23 */ /* 0x000fe20008010839 */
[----:B------:R-:W-:Y:S01]  /*fc20*/  FADD.FTZ R43, R144, R43 ;  /* 0x0000002b902b7221 */ /* 0x000fe20000010000 */
[----:B------:R-:W-:Y:S01]  /*fc30*/  MUFU.EX2 R26, R26 ;  /* 0x0000001a001a7308 */ /* 0x000fe20000000800 */
[----:B------:R-:W-:Y:S01]  /*fc40*/  FADD.FTZ R4, -R4, R15 ;  /* 0x0000000f04047221 */ /* 0x000fe20000010100 */
[----:B------:R-:W-:Y:S01]  /*fc50*/  FFMA.FTZ R143, R46, UR41, -R57 ;  /* 0x000000292e8f7c23 */ /* 0x000fe20008010839 */
[----:B------:R-:W-:Y:S01]  /*fc60*/  FADD.FTZ R43, R28, R43 ;  /* 0x0000002b1c2b7221 */ /* 0x000fe20000010000 */
[----:B------:R-:W-:Y:S01]  /*fc70*/  @!P1 PRMT R46, RZ, 0x654, R16 ;  /* 0x00000654ff2e9816 */ /* 0x000fe20000000010 */
[----:B------:R-:W-:Y:S01]  /*fc80*/  FMUL.FTZ R4, R4, UR41 ;  /* 0x0000002904047c20 */ /* 0x000fe20008410000 */
[----:B------:R-:W-:Y:S01]  /*fc90*/  FFMA.FTZ R137, R50, UR41, -R57 ;  /* 0x0000002932897c23 */ /* 0x000fe20008010839 */
[----:B------:R-:W-:Y:S01]  /*fca0*/  FADD.FTZ R42, R146, R43 ;  /* 0x0000002b922a7221 */ /* 0x000fe20000010000 */
[----:B------:R-:W-:Y:S01]  /*fcb0*/  MUFU.EX2 R151, R151 ;  /* 0x0000009700977308 */ /* 0x000fe20000000800 */
[----:B------:R0:W-:Y:S01]  /*fcc0*/  @!P1 SYNCS.ARRIVE.TRANS64.RED.A1T0 RZ, [R46+URZ], RZ ;  /* 0x000000ff2eff99a7 */ /* 0x0001e2000810043f */
[--C-:B------:R-:W-:Y:S01]  /*fcd0*/  FFMA.FTZ R38, R51, UR41, -R57.reuse ;  /* 0x0000002933267c23 */ /* 0x100fe20008010839 */
[----:B------:R-:W-:Y:S01]  /*fce0*/  FADD.FTZ R43, R29, R42 ;  /* 0x0000002a1d2b7221 */ /* 0x000fe20000010000 */
[--C-:B------:R-:W-:Y:S01]  /*fcf0*/  FFMA.FTZ R139, R54, UR41, -R57.reuse ;  /* 0x00000029368b7c23 */ /* 0x100fe20008010839 */
[--C-:B------:R-:W-:Y:S01]  /*fd00*/  FFMA.FTZ R39, R55, UR41, -R57.reuse ;  /* 0x0000002937277c23 */ /* 0x100fe20008010839 */
[----:B------:R-:W-:Y:S01]  /*fd10*/  FFMA.FTZ R133, R58, UR41, -R57 ;  /* 0x000000293a857c23 */ /* 0x000fe20008010839 */
[----:B------:R-:W-:Y:S01]  /*fd20*/  FADD.FTZ R43, R140, R43 ;  /* 0x0000002b8c2b7221 */ /* 0x000fe20000010000 */
[----:B------:R-:W1:Y:S01]  /*fd30*/  MUFU.EX2 R15, R4 ;  /* 0x00000004000f7308 */ /* 0x000e620000000800 */
[----:B------:R-:W-:Y:S01]  /*fd40*/  FFMA.FTZ R16, R59, UR41, -R57 ;  /* 0x000000293b107c23 */ /* 0x000fe20008010839 */
[----:B------:R-:W-:Y:S01]  /*fd50*/  F2FP.BF16.F32.PACK_AB R150, R21, R150 ;  /* 0x000000961596723e */ /* 0x000fe200000010ff */
[----:B------:R-:W-:Y:S01]  /*fd60*/  FADD.FTZ R43, R32, R43 ;  /* 0x0000002b202b7221 */ /* 0x000fe20000010000 */
[--C-:B------:R-:W-:Y:S01]  /*fd70*/  FFMA.FTZ R135, R62, UR41, -R57.reuse ;  /* 0x000000293e877c23 */ /* 0x100fe20008010839 */
[----:B------:R-:W-:Y:S01]  /*fd80*/  F2FP.BF16.F32.PACK_AB R144, R28, R144 ;  /* 0x000000901c90723e */ /* 0x000fe200000010ff */
[----:B------:R-:W-:Y:S01]  /*fd90*/  FFMA.FTZ R129, R66, UR41, -R57 ;  /* 0x0000002942817c23 */ /* 0x000fe20008010839 */
[----:B------:R-:W-:Y:S01]  /*fda0*/  FADD.FTZ R42, R142, R43 ;  /* 0x0000002b8e2a7221 */ /* 0x000fe20000010000 */
[----:B------:R-:W3:Y:S01]  /*fdb0*/  MUFU.EX2 R27, R27 ;  /* 0x0000001b001b7308 */ /* 0x000ee20000000800 */
[----:B------:R-:W-:Y:S01]  /*fdc0*/  F2FP.BF16.F32.PACK_AB R140, R32, R140 ;  /* 0x0000008c208c723e */ /* 0x000fe200000010ff */
[--C-:B------:R-:W-:Y:S01]  /*fdd0*/  FFMA.FTZ R67, R67, UR41, -R57.reuse ;  /* 0x0000002943437c23 */ /* 0x100fe20008010839 */
[----:B------:R-:W-:Y:S01]  /*fde0*/  FADD.FTZ R47, R33, R42 ;  /* 0x0000002a212f7221 */ /* 0x000fe20000010000 */
[----:B------:R-:W-:Y:S01]  /*fdf0*/  F2FP.BF16.F32.PACK_AB R146, R29, R146 ;  /* 0x000000921d92723e */ /* 0x000fe200000010ff */
[--C-:B------:R-:W-:Y:S01]  /*fe00*/  FFMA.FTZ R131, R70, UR41, -R57.reuse ;  /* 0x0000002946837c23 */ /* 0x100fe20008010839 */
[----:B------:R-:W-:Y:S01]  /*fe10*/  FFMA.FTZ R71, R71, UR41, -R57 ;  /* 0x0000002947477c23 */ /* 0x000fe20008010839 */
[----:B------:R-:W-:Y:S01]  /*fe20*/  FADD.FTZ R47, R136, R47 ;  /* 0x0000002f882f7221 */ /* 0x000fe20000010000 */
[----:B------:R-:W4:Y:S01]  /*fe30*/  MUFU.EX2 R145, R145 ;  /* 0x0000009100917308 */ /* 0x000f220000000800 */
[----:B-1----:R-:W-:Y:S01]  /*fe40*/  FFMA.FTZ R43, R15, R3, R149 ;  /* 0x000000030f2b7223 */ /* 0x002fe20000010095 */
[----:B------:R-:W-:Y:S01]  /*fe50*/  FFMA.FTZ R3, R63, UR41, -R57 ;  /* 0x000000293f037c23 */ /* 0x000fe20008010839 */
[C---:B------:R-:W-:Y:S01]  /*fe60*/  FADD.FTZ R47, R36.reuse, R47 ;  /* 0x0000002f242f7221 */ /* 0x040fe20000010000 */
[----:B------:R-:W-:Y:S01]  /*fe70*/  F2FP.BF16.F32.PACK_AB R136, R36, R136 ;  /* 0x000000882488723e */ /* 0x000fe200000010ff */
[----:B------:R-:W-:Y:S01]  /*fe80*/  FADD.FTZ R4, R26, R43 ;  /* 0x0000002b1a047221 */ /* 0x000fe20000010000 */
[----:B------:R-:W-:Y:S01]  /*fe90*/  FFMA.FTZ R125, R74, UR41, -R57 ;  /* 0x000000294a7d7c23 */ /* 0x000fe20008010839 */
[----:B------:R-:W-:Y:S01]  /*fea0*/  FADD.FTZ R42, R138, R47 ;  /* 0x0000002f8a2a7221 */ /* 0x000fe20000010000 */
[----:B------:R-:W1:Y:S01]  /*feb0*/  MUFU.EX2 R30, R30 ;  /* 0x0000001e001e7308 */ /* 0x000e620000000800 */
[----:B------:R-:W-:Y:S01]  /*fec0*/  FADD.FTZ R4, R151, R4 ;  /* 0x0000000497047221 */ /* 0x000fe20000010000 */
[--C-:B------:R-:W-:Y:S01]  /*fed0*/  FFMA.FTZ R75, R75, UR41, -R57.reuse ;  /* 0x000000294b4b7c23 */ /* 0x100fe20008010839 */
[----:B------:R-:W-:Y:S01]  /*fee0*/  FADD.FTZ R47, R37, R42 ;  /* 0x0000002a252f7221 */ /* 0x000fe20000010000 */
[--C-:B------:R-:W-:Y:S01]  /*fef0*/  FFMA.FTZ R78, R78, UR41, -R57.reuse ;  /* 0x000000294e4e7c23 */ /* 0x100fe20008010839 */
[----:B---3--:R-:W-:Y:S01]  /*ff00*/  FADD.FTZ R4, R27, R4 ;  /* 0x000000041b047221 */ /* 0x008fe20000010000 */
[----:B------:R-:W-:Y:S01]  /*ff10*/  FFMA.FTZ R81, R81, UR41, -R57 ;  /* 0x0000002951517c23 */ /* 0x000fe20008010839 */
[----:B------:R-:W-:Y:S01]  /*ff20*/  FADD.FTZ R47, R132, R47 ;  /* 0x0000002f842f7221 */ /* 0x000fe20000010000 */
[----:B------:R-:W3:Y:S01]  /*ff30*/  MUFU.EX2 R147, R147 ;  /* 0x0000009300937308 */ /* 0x000ee20000000800 */
[----:B----4-:R-:W-:Y:S01]  /*ff40*/  FADD.FTZ R43, R145, R4 ;  /* 0x00000004912b7221 */ /* 0x010fe20000010000 */
[----:B------:R-:W-:Y:S01]  /*ff50*/  FFMA.FTZ R4, R20, UR41, -R57 ;  /* 0x0000002914047c23 */ /* 0x000fe20008010839 */
[----:B------:R-:W-:Y:S01]  /*ff60*/  FADD.FTZ R47, R40, R47 ;  /* 0x0000002f282f7221 */ /* 0x000fe20000010000 */
[--C-:B------:R-:W-:Y:S01]  /*ff70*/  FFMA.FTZ R82, R82, UR41, -R57.reuse ;  /* 0x0000002952527c23 */ /* 0x100fe20008010839 */
[--C-:B------:R-:W-:Y:S01]  /*ff80*/  FFMA.FTZ R83, R83, UR41, -R57.reuse ;  /* 0x0000002953537c23 */ /* 0x100fe20008010839 */
[----:B------:R-:W-:Y:S01]  /*ff90*/  FFMA.FTZ R57, R85, UR41, -R57 ;  /* 0x0000002955397c23 */ /* 0x000fe20008010839 */
[----:B0-----:R-:W-:Y:S01]  /*ffa0*/  FADD.FTZ R46, R134, R47 ;  /* 0x0000002f862e7221 */ /* 0x001fe20000010000 */
[----:B------:R-:W0:Y:S01]  /*ffb0*/  MUFU.EX2 R31, R31 ;  /* 0x0000001f001f7308 */ /* 0x000e220000000800 */
[----:B-1----:R-:W-:Y:S01]  /*ffc0*/  FADD.FTZ R42, R30, R43 ;  /* 0x0000002b1e2a7221 */ /* 0x002fe20000010000 */
[----:B------:R-:W-:Y:S01]  /*ffd0*/  F2FP.BF16.F32.PACK_AB R132, R40, R132 ;  /* 0x000000842884723e */ /* 0x000fe200000010ff */
[----:B------:R-:W-:Y:S01]  /*ffe0*/  FADD.FTZ R47, R41, R46 ;  /* 0x0000002e292f7221 */ /* 0x000fe20000010000 */
[----:B--2---:R-:W-:Y:S01]  /*fff0*/  ISETP.GT.AND P2, PT, R0, R86, PT ;  /* 0x000000560000720c */ /* 0x004fe20003f44270 */
[-C--:B------:R-:W-:Y:S01]  /*10000*/  FMUL.FTZ R90, R90, R15.reuse ;  /* 0x0000000f5a5a7220 */ /* 0x080fe20000410000 */
[-C--:B------:R-:W-:Y:S01]  /*10010*/  FMUL.FTZ R91, R91, R15.reuse ;  /* 0x0000000f5b5b7220 */ /* 0x080fe20000410000 */
[----:B------:R-:W-:Y:S01]  /*10020*/  FADD.FTZ R47, R128, R47 ;  /* 0x0000002f802f7221 */ /* 0x000fe20000010000 */
[----:B------:R-:W1:Y:S01]  /*10030*/  MUFU.EX2 R141, R141 ;  /* 0x0000008d008d7308 */ /* 0x000e620000000800 */
[----:B---3--:R-:W-:Y:S01]  /*10040*/  FADD.FTZ R42, R147, R42 ;  /* 0x0000002a932a7221 */ /* 0x008fe20000010000 */
[-C--:B------:R-:W-:Y:S01]  /*10050*/  FMUL.FTZ R94, R94, R15.reuse ;  /* 0x0000000f5e5e7220 */ /* 0x080fe20000410000 */
[----:B------:R-:W-:Y:S01]  /*10060*/  FADD.FTZ R47, R44, R47 ;  /* 0x0000002f2c2f7221 */ /* 0x000fe20000010000 */
[-C--:B------:R-:W-:Y:S01]  /*10070*/  FMUL.FTZ R95, R95, R15.reuse ;  /* 0x0000000f5f5f7220 */ /* 0x080fe20000410000 */
[-C--:B------:R-:W-:Y:S01]  /*10080*/  FMUL.FTZ R98, R98, R15.reuse ;  /* 0x0000000f62627220 */ /* 0x080fe20000410000 */
[-C--:B------:R-:W-:Y:S01]  /*10090*/  FMUL.FTZ R99, R99, R15.reuse ;  /* 0x0000000f63637220 */ /* 0x080fe20000410000 */
[----:B------:R-:W-:Y:S01]  /*100a0*/  FADD.FTZ R46, R130, R47 ;  /* 0x0000002f822e7221 */ /* 0x000fe20000010000 */
        /* <DEDUP_REMOVED lines=13> */
[----:B------:R-:W-:Y:S01]  /*10180*/  FMUL.FTZ R119, R119, R15 ;  /* 0x0000000f77777220 */ /* 0x000fe20000410000 */
[----:B------:R-:W-:Y:S01]  /*10190*/  F2FP.BF16.F32.PACK_AB R142, R33, R142 ;  /* 0x0000008e218e723e */ /* 0x000fe200000010ff */
[----:B------:R-:W-:Y:S01]  /*101a0*/  VIADD R0, R0, 0xffffffff ;  /* 0xffffffff00007836 */ /* 0x000fe20000000000 */
[----:B------:R-:W1:Y:S01]  /*101b0*/  MUFU.EX2 R35, R35 ;  /* 0x0000002300237308 */ /* 0x000e620000000800 */
[----:B--2---:R-:W-:Y:S01]  /*101c0*/  FADD.FTZ R42, R34, R43 ;  /* 0x0000002b222a7221 */ /* 0x004fe20000010000 */
[----:B------:R-:W-:Y:S01]  /*101d0*/  F2FP.BF16.F32.PACK_AB R138, R37, R138 ;  /* 0x0000008a258a723e */ /* 0x000fe200000010ff */
[----:B------:R-:W-:Y:S01]  /*101e0*/  IMAD.MOV.U32 R15, RZ, RZ, R25 ;  /* 0x000000ffff0f7224 */ /* 0x000fe200078e0019 */
[----:B------:R-:W-:-:S02]  /*101f0*/  F2FP.BF16.F32.PACK_AB R134, R41, R134 ;  /* 0x000000862986723e */ /* 0x000fc400000010ff */
[----:B------:R-:W-:Y:S02]  /*10200*/  F2FP.BF16.F32.PACK_AB R128, R44, R128 ;  /* 0x000000802c80723e */ /* 0x000fe400000010ff */
[----:B------:R-:W2:Y:S01]  /*10210*/  MUFU.EX2 R45, R45 ;  /* 0x0000002d002d7308 */ /* 0x000ea20000000800 */
[----:B0-----:R-:W-:Y:S01]  /*10220*/  FADD.FTZ R42, R143, R42 ;  /* 0x0000002a8f2a7221 */ /* 0x001fe20000010000 */
[----:B------:R-:W-:Y:S02]  /*10230*/  F2FP.BF16.F32.PACK_AB R149, R26, R149 ;  /* 0x000000951a95723e */ /* 0x000fe400000010ff */
[----:B------:R-:W-:Y:S02]  /*10240*/  F2FP.BF16.F32.PACK_AB R151, R27, R151 ;  /* 0x000000971b97723e */ /* 0x000fe400000010ff */
[----:B------:R-:W-:Y:S02]  /*10250*/  F2FP.BF16.F32.PACK_AB R145, R30, R145 ;  /* 0x000000911e91723e */ /* 0x000fe400000010ff */
[----:B------:R-:W0:Y:S01]  /*10260*/  MUFU.EX2 R137, R137 ;  /* 0x0000008900897308 */ /* 0x000e220000000800 */
[----:B-1----:R-:W-:Y:S01]  /*10270*/  FADD.FTZ R42, R35, R42 ;  /* 0x0000002a232a7221 */ /* 0x002fe20000010000 */
[----:B------:R-:W-:-:S02]  /*10280*/  F2FP.BF16.F32.PACK_AB R147, R31, R147 ;  /* 0x000000931f93723e */ /* 0x000fc400000010ff */
[----:B------:R-:W-:Y:S02]  /*10290*/  F2FP.BF16.F32.PACK_AB R141, R34, R141 ;  /* 0x0000008d228d723e */ /* 0x000fe400000010ff */
[----:B------:R-:W-:Y:S02]  /*102a0*/  F2FP.BF16.F32.PACK_AB R143, R35, R143 ;  /* 0x0000008f238f723e */ /* 0x000fe400000010ff */
        /* <DEDUP_REMOVED lines=29> */
[----:B------:R-:W-:Y:S01]  /*10480*/  F2FP.BF16.F32.PACK_AB R133, R16, R133 ;  /* 0x000000851085723e */ /* 0x000fe200000010ff */
[----:B------:R-:W-:-:S05]  /*10490*/  IMAD.MOV.U32 R16, RZ, RZ, R152 ;  /* 0x000000ffff107224 */ /* 0x000fca00078e0098 */
        /* <DEDUP_REMOVED lines=11> */
[----:B0-----:R-:W-:-:S07]  /*10550*/  F2FP.BF16.F32.PACK_AB R122, R56, R122 ;  /* 0x0000007a387a723e */ /* 0x001fce00000010ff */
[----:B------:R-:W0:Y:S08]  /*10560*/  MUFU.EX2 R131, R131 ;  /* 0x0000008300837308 */ /* 0x000e300000000800 */
[----:B------:R-:W3:Y:S08]  /*10570*/  MUFU.EX2 R19, R71 ;  /* 0x0000004700137308 */ /* 0x000ef00000000800 */
[----:B------:R4:W-:Y:S08]  /*10580*/  MUFU.EX2 R127, R4 ;  /* 0x00000004007f7308 */ /* 0x0009f00000000800 */
[----:B------:R-:W5:Y:S01]  /*10590*/  MUFU.EX2 R125, R125 ;  /* 0x0000007d007d7308 */ /* 0x000f620000000800 */
[----:B----4-:R-:W-:Y:S01]  /*105a0*/  FADD.FTZ R4, R56, R21 ;  /* 0x0000001538047221 */ /* 0x010fe20000010000 */
[----:B-1----:R-:W-:Y:S01]  /*105b0*/  FADD.FTZ R21, R129, R32 ;  /* 0x0000002081157221 */ /* 0x002fe20000010000 */
[----:B--2---:R-:W-:-:S03]  /*105c0*/  F2FP.BF16.F32.PACK_AB R129, R20, R129 ;  /* 0x000000811481723e */ /* 0x004fc600000010ff */
[----:B------:R-:W-:Y:S02]  /*105d0*/  FADD.FTZ R32, R20, R21 ;  /* 0x0000001514207221 */ /* 0x000fe40000010000 */
[----:B------:R-:W1:Y:S02]  /*105e0*/  MUFU.EX2 R28, R75 ;  /* 0x0000004b001c7308 */ /* 0x000e640000000800 */
[----:B0-----:R-:W-:Y:S01]  /*105f0*/  FADD.FTZ R32, R131, R32 ;  /* 0x0000002083207221 */ /* 0x001fe20000010000 */
[----:B---3--:R-:W-:-:S03]  /*10600*/  F2FP.BF16.F32.PACK_AB R131, R19, R131 ;  /* 0x000000831383723e */ /* 0x008fc600000010ff */
[----:B------:R-:W-:Y:S01]  /*10610*/  FADD.FTZ R32, R19, R32 ;  /* 0x0000002013207221 */ /* 0x000fe20000010000 */
[----:B------:R-:W-:Y:S01]  /*10620*/  IMAD.MOV.U32 R19, RZ, RZ, R153 ;  /* 0x000000ffff137224 */ /* 0x000fe200078e0099 */
[----:B------:R-:W0:Y:S02]  /*10630*/  MUFU.EX2 R78, R78 ;  /* 0x0000004e004e7308 */ /* 0x000e240000000800 */
[----:B-----5:R-:W-:-:S06]  /*10640*/  FADD.FTZ R21, R125, R32 ;  /* 0x000000207d157221 */ /* 0x020fcc0000010000 */
[----:B------:R-:W2:Y:S01]  /*10650*/  MUFU.EX2 R36, R81 ;  /* 0x0000005100247308 */ /* 0x000ea20000000800 */
[C---:B-1----:R-:W-:Y:S01]  /*10660*/  FADD.FTZ R32, R28.reuse, R21 ;  /* 0x000000151c207221 */ /* 0x042fe20000010000 */
[----:B------:R-:W-:-:S03]  /*10670*/  F2FP.BF16.F32.PACK_AB R125, R28, R125 ;  /* 0x0000007d1c7d723e */ /* 0x000fc600000010ff */
[----:B------:R-:W-:-:S03]  /*10680*/  FADD.FTZ R21, R127, R32 ;  /* 0x000000207f157221 */ /* 0x000fc60000010000 */
[----:B------:R-:W1:Y:S01]  /*10690*/  MUFU.EX2 R82, R82 ;  /* 0x0000005200527308 */ /* 0x000e620000000800 */
[C---:B0-----:R-:W-:Y:S01]  /*106a0*/  FADD.FTZ R21, R78.reuse, R21 ;  /* 0x000000154e157221 */ /* 0x041fe20000010000 */
[----:B------:R-:W-:-:S06]  /*106b0*/  F2FP.BF16.F32.PACK_AB R127, R78, R127 ;  /* 0x0000007f4e7f723e */ /* 0x000fcc00000010ff */
[----:B------:R-:W0:Y:S01]  /*106c0*/  MUFU.EX2 R40, R83 ;  /* 0x0000005300287308 */ /* 0x000e220000000800 */
[----:B--2---:R-:W-:-:S07]  /*106d0*/  FADD.FTZ R21, R36, R21 ;  /* 0x0000001524157221 */ /* 0x004fce0000010000 */
[----:B------:R-:W2:Y:S01]  /*106e0*/  MUFU.EX2 R57, R57 ;  /* 0x0000003900397308 */ /* 0x000ea20000000800 */
[C---:B-1----:R-:W-:Y:S01]  /*106f0*/  FADD.FTZ R21, R82.reuse, R21 ;  /* 0x0000001552157221 */ /* 0x042fe20000010000 */
[----:B------:R-:W-:-:S03]  /*10700*/  F2FP.BF16.F32.PACK_AB R121, R82, R36 ;  /* 0x000000245279723e */ /* 0x000fc600000010ff */
[----:B0-----:R-:W-:-:S04]  /*10710*/  FADD.FTZ R21, R40, R21 ;  /* 0x0000001528157221 */ /* 0x001fc80000010000 */
[C---:B--2---:R-:W-:Y:S01]  /*10720*/  FADD.FTZ R3, R57.reuse, R21 ;  /* 0x0000001539037221 */ /* 0x044fe20000010000 */
[----:B------:R-:W-:Y:S01]  /*10730*/  F2FP.BF16.F32.PACK_AB R123, R57, R40 ;  /* 0x00000028397b723e */ /* 0x000fe200000010ff */
[----:B------:R-:W-:Y:S06]  /*10740*/  @P2 BRA `(.L_x_11719) ;  /* 0xffffffc800402947 */ /* 0x000fec000383ffff */
[----:B------:R-:W-:Y:S02]  /*10750*/  IMAD.MOV.U32 R15, RZ, RZ, R25 ;  /* 0x000000ffff0f7224 */ /* 0x000fe400078e0019 */
[----:B------:R-:W-:Y:S02]  /*10760*/  IMAD.MOV.U32 R14, RZ, RZ, R24 ;  /* 0x000000ffff0e7224 */ /* 0x000fe400078e0018 */
[----:B------:R-:W-:Y:S02]  /*10770*/  IMAD.MOV.U32 R16, RZ, RZ, R152 ;  /* 0x000000ffff107224 */ /* 0x000fe400078e0098 */
[----:B------:R-:W-:-:S07]  /*10780*/  IMAD.MOV.U32 R19, RZ, RZ, R153 ;  /* 0x000000ffff137224 */ /* 0x000fce00078e0099 */
.L_x_11701:
        /* <DEDUP_REMOVED lines=20> */
.L_x_11722:
[----:B------:R-:W-:-:S13]  /*108d0*/  ISETP.NE.AND P2, PT, R26, 0x1, PT ;  /* 0x000000011a00780c */ /* 0x000fda0003f45270 */
[----:B------:R-:W0:Y:S02]  /*108e0*/  @P2 LDC.64 R24, c[0x0][0x9e8] ;  /* 0x00027a00ff182b82 */ /* 0x000e240000000a00 */
[----:B0-----:R-:W-:-:S05]  /*108f0*/  @P2 IMAD.HI.U32 R24, R5, R24, RZ ;  /* 0x0000001805182227 */ /* 0x001fca00078e00ff */
[----:B------:R-:W-:-:S07]  /*10900*/  @P2 SHF.R.U32.HI R5, RZ, R25, R24 ;  /* 0x00000019ff052219 */ /* 0x000fce0000011618 */
.L_x_11723:
[----:B------:R-:W-:Y:S05]  /*10910*/  BSYNC B0 ;  /* 0x0000000000007941 */ /* 0x000fea0003800000 */
.L_x_11721:
[----:B------:R-:W-:-:S05]  /*10920*/  IMAD R5, R5, R26, RZ ;  /* 0x0000001a05057224 */ /* 0x000fca00078e02ff */
[----:B------:R-:W-:-:S07]  /*10930*/  VIMNMX R20, R20, R5, !PT ;  /* 0x0000000514147248 */ /* 0x000fce0007fe0100 */
.L_x_11720:
[----:B------:R-:W2:Y:S01]  /*10940*/  LDL R21, [R1+0x18] ;  /* 0x0000180001157983 */ /* 0x000ea20000100800 */
[----:B------:R-:W-:-:S05]  /*10950*/  VIADD R20, R20, 0x7f ;  /* 0x0000007f14147836 */ /* 0x000fca0000000000 */
[----:B------:R-:W-:-:S04]  /*10960*/  SHF.R.S32.HI R5, RZ, 0x1f, R20 ;  /* 0x0000001fff057819 */ /* 0x000fc80000011414 */
[----:B------:R-:W-:-:S04]  /*10970*/  LEA.HI R5, R5, R20, RZ, 0x7 ;  /* 0x0000001405057211 */ /* 0x000fc800078f38ff */
[----:B------:R-:W-:-:S04]  /*10980*/  SHF.R.S32.HI R5, RZ, 0x7, R5 ;  /* 0x00000007ff057819 */ /* 0x000fc80000011405 */
[----:B--2---:R-:W-:-:S04]  /*10990*/  VIMNMX R21, R21, R5, !PT ;  /* 0x0000000515157248 */ /* 0x004fc80007fe0100 */
[----:B------:R-:W-:Y:S01]  /*109a0*/  ISETP.GE.AND P2, PT, R0, R21, PT ;  /* 0x000000150000720c */ /* 0x000fe20003f46270 */
[----:B------:R0:W-:-:S12]  /*109b0*/  STL [R1+0x4], R21 ;  /* 0x0000041501007387 */ /* 0x0001d80000100800 */
[----:B0-----:R-:W-:Y:S05]  /*109c0*/  @!P2 BRA `(.L_x_11724) ;  /* 0x0000002400c0a947 */ /* 0x001fea0003800000 */
[----:B------:R-:W-:Y:S02]  /*109d0*/  IMAD.MOV.U32 R23, RZ, RZ, R15 ;  /* 0x000000ffff177224 */ /* 0x000fe400078e000f */
[----:B------:R-:W-:Y:S02]  /*109e0*/  IMAD.MOV.U32 R5, RZ, RZ, R14 ;  /* 0x000000ffff057224 */ /* 0x000fe400078e000e */
[----:B------:R-:W-:Y:S02]  /*109f0*/  IMAD.MOV.U32 R20, RZ, RZ, R19 ;  /* 0x000000ffff147224 */ /* 0x000fe400078e0013 */
[----:B------:R-:W-:-:S07]  /*10a00*/  IMAD.MOV.U32 R152, RZ, RZ, R16 ;  /* 0x000000ffff987224 */ /* 0x000fce00078e0010 */
.L_x_11734:
        /* <DEDUP_REMOVED lines=11> */
.L_x_11726:
[----:B------:R-:W-:Y:S01]  /*10ac0*/  IMAD R14, R16, 0x8, R2 ;  /* 0x00000008100e7824 */ /* 0x000fe200078e0202 */
[----:B------:R-:W-:-:S04]  /*10ad0*/  SHF.L.U32 R15, R19, 0x1f, RZ ;  /* 0x0000001f130f7819 */ /* 0x000fc800000006ff */
[----:B------:R0:W1:Y:S01]  /*10ae0*/  SYNCS.PHASECHK.TRANS64.TRYWAIT P3, [R14+URZ+0x16830], R15 ;  /* 0x0168300f0e0075a7 */ /* 0x000062000806017f */
[----:B------:R-:W-:Y:S05]  /*10af0*/  @!P0 BRA `(.L_x_11727) ;  /* 0x0000000000048947 */ /* 0x000fea0003800000 */
[----:B------:R-:W-:Y:S01]  /*10b00*/  BPT.TRAP 0x1 ;  /* 0x000000040000795c */ /* 0x000fe20000300000 */
.L_x_11727:
[----:B------:R-:W-:Y:S04]  /*10b10*/  BSSY B0, `(.L_x_11725) ;  /* 0x0000004000007945 */ /* 0x000fe80003800000 */
[----:B-1----:R-:W-:Y:S05]  /*10b20*/  @P3 BRA `(.L_x_11728) ;  /* 0x0000000000083947 */ /* 0x002fea0003800000 */
[----:B------:R-:W1:Y:S02]  /*10b30*/  SYNCS.PHASECHK.TRANS64.TRYWAIT P3, [R14+URZ+0x16830], R15 ;  /* 0x0168300f0e0075a7 */ /* 0x000e64000806017f */
[----:B-1----:R-:W-:Y:S05]  /*10b40*/  @!P3 BRA `(.L_x_11729) ;  /* 0x000000e000e4b947 */ /* 0x002fea0003800000 */
.L_x_11728:
[----:B------:R-:W-:Y:S05]  /*10b50*/  BSYNC B0 ;  /* 0x0000000000007941 */ /* 0x000fea0003800000 */
.L_x_11725:
[----:B01----:R-:W2:Y:S01]  /*10b60*/  LDL R14, [R1+0xc] ;  /* 0x00000c00010e7983 */ /* 0x003ea20000100800 */
[----:B------:R-:W0:Y:S01]  /*10b70*/  S2R R21, SR_TID.X ;  /* 0x0000000000157919 */ /* 0x000e220000002100 */
[----:B------:R-:W-:Y:S05]  /*10b80*/  WARPSYNC.ALL ;  /* 0x0000000000007948 */ /* 0x000fea0003800000 */
[----:B------:R-:W-:Y:S01]  /*10b90*/  IMAD.MOV.U32 R15, RZ, RZ, 0x40000040 ;  /* 0x40000040ff0f7424 */ /* 0x000fe200078e00ff */
[----:B0-----:R-:W-:-:S05]  /*10ba0*/  SHF.R.U32.HI R21, RZ, 0x7, R21 ;  /* 0x00000007ff157819 */ /* 0x001fca0000011615 */
[----:B------:R-:W-:Y:S01]  /*10bb0*/  VIADD R21, R21, 0x8 ;  /* 0x0000000815157836 */ /* 0x000fe20000000000 */
[----:B------:R-:W-:Y:S01]  /*10bc0*/  R2UR UR8, R6 ;  /* 0x00000000060872ca */ /* 0x000fe200000e0000 */
[----:B------:R-:W-:Y:S01]  /*10bd0*/  IMAD.MOV.U32 R25, RZ, RZ, 0x40000040 ;  /* 0x40000040ff197424 */ /* 0x000fe200078e00ff */
[----:B------:R-:W-:Y:S01]  /*10be0*/  R2UR UR9, R7 ;  /* 0x00000000070972ca */ /* 0x000fe200000e0000 */
[----:B------:R-:W-:Y:S01]  /*10bf0*/  IMAD.MOV.U32 R27, RZ, RZ, 0x40000040 ;  /* 0x40000040ff1b7424 */ /* 0x000fe200078e00ff */
[----:B------:R-:W-:Y:S02]  /*10c00*/  R2UR UR11, R15 ;  /* 0x000000000f0b72ca */ /* 0x000fe400000e0000 */
[----:B------:R-:W-:Y:S02]  /*10c10*/  R2UR UR15, R25 ;  /* 0x00000000190f72ca */ /* 0x000fe400000e0000 */
[----:B------:R-:W-:Y:S02]  /*10c20*/  R2UR UR19, R27 ;  /* 0x000000001b1372ca */ /* 0x000fe400000e0000 */
[----:B------:R-:W-:-:S02]  /*10c30*/  R2UR UR12, R12 ;  /* 0x000000000c0c72ca */ /* 0x000fc400000e0000 */
[----:B------:R-:W-:Y:S01]  /*10c40*/  R2UR UR13, R13 ;  /* 0x000000000d0d72ca */ /* 0x000fe200000e0000 */
[----:B------:R0:W-:Y:S01]  /*10c50*/  BAR.SYNC.DEFER_BLOCKING R21, 0x100 ;  /* 0x000400150000751d */ /* 0x0001e20000010000 */
[----:B------:R-:W-:Y:S02]  /*10c60*/  R2UR UR16, R10 ;  /* 0x000000000a1072ca */ /* 0x000fe400000e0000 */
[----:B------:R-:W-:Y:S01]  /*10c70*/  R2UR UR17, R11 ;  /* 0x000000000b1172ca */ /* 0x000fe200000e0000 */
[----:B--2---:R-:W-:-:S04]  /*10c80*/  IMAD R14, R16, 0x400, R14 ;  /* 0x00000400100e7824 */ /* 0x004fc800078e020e */
[C---:B------:R-:W-:Y:S01]  /*10c90*/  VIADD R24, R14.reuse, 0x2 ;  /* 0x000000020e187836 */ /* 0x040fe20000000000 */
[C---:B------:R-:W-:Y:S01]  /*10ca0*/  R2UR UR10, R14.reuse ;  /* 0x000000000e0a72ca */ /* 0x040fe200000e0000 */
[----:B------:R-:W-:-:S03]  /*10cb0*/  VIADD R26, R14, 0x4 ;  /* 0x000000040e1a7836 */ /* 0x000fc60000000000 */
[----:B------:R-:W-:Y:S02]  /*10cc0*/  R2UR UR14, R24 ;  /* 0x00000000180e72ca */ /* 0x000fe400000e0000 */
[----:B------:R-:W-:Y:S02]  /*10cd0*/  R2UR UR18, R26 ;  /* 0x000000001a1272ca */ /* 0x000fe400000e0000 */
[----:B------:R-:W-:-:S06]  /*10ce0*/  WARPGROUP.ARRIVE ;  /* 0x00000000000079c5 */ /* 0x000fcc0000000000 */
[----:B------:R-:W-:Y:S03]  /*10cf0*/  HGMMA.64x128x16.F32.BF16 R24, gdesc[UR8], RZ, !UPT, gsb0 ;  /* 0x01e00000081879f0 */ /* 0x000fe6000c0018ff */
[----:B------:R-:W-:Y:S02]  /*10d00*/  WARPGROUP.DEPBAR.LE gsb0, 0x0 ;  /* 0x00008000000079c5 */ /* 0x000fe40000010000 */
[----:B------:R-:W-:-:S07]  /*10d10*/  WARPGROUP.ARRIVE ;  /* 0x00000000000079c5 */ /* 0x000fce0000000000 */
        /* <DEDUP_REMOVED lines=16> */
.L_x_11731:
[----:B------:R-:W-:Y:S01]  /*10e20*/  SHF.L.U32 R14, R20, 0x1f, RZ ;  /* 0x0000001f140e7819 */ /* 0x000fe200000006ff */
[----:B------:R-:W-:-:S04]  /*10e30*/  IMAD R15, R152, 0x8, R2 ;  /* 0x00000008980f7824 */ /* 0x000fc800078e0202 */
[----:B------:R0:W1:Y:S01]  /*10e40*/  SYNCS.PHASECHK.TRANS64.TRYWAIT P2, [R15+URZ+0x16850], R14 ;  /* 0x0168500e0f0075a7 */ /* 0x000062000804017f */
[----:B------:R-:W-:Y:S05]  /*10e50*/  @!P0 BRA `(.L_x_11732) ;  /* 0x0000000000048947 */ /* 0x000fea0003800000 */
[----:B------:R-:W-:Y:S01]  /*10e60*/  BPT.TRAP 0x1 ;  /* 0x000000040000795c */ /* 0x000fe20000300000 */
.L_x_11732:
[----:B-1----:R-:W-:Y:S05]  /*10e70*/  @P2 BRA `(.L_x_11730) ;  /* 0x0000000000082947 */ /* 0x002fea0003800000 */
[----:B------:R-:W1:Y:S02]  /*10e80*/  SYNCS.PHASECHK.TRANS64.TRYWAIT P2, [R15+URZ+0x16850], R14 ;  /* 0x0168500e0f0075a7 */ /* 0x000e64000804017f */
[----:B-1----:R-:W-:Y:S05]  /*10e90*/  @!P2 BRA `(.L_x_11733) ;  /* 0x000000e00024a947 */ /* 0x002fea0003800000 */
.L_x_11730:
[----:B01----:R-:W-:Y:S01]  /*10ea0*/  VIADD R14, R2, 0x400 ;  /* 0x00000400020e7836 */ /* 0x003fe20000000000 */
[----:B------:R-:W-:Y:S05]  /*10eb0*/  WARPSYNC.ALL ;  /* 0x0000000000007948 */ /* 0x000fea0003800000 */
[----:B------:R-:W-:-:S04]  /*10ec0*/  SHF.R.U32.HI R14, RZ, 0x4, R14 ;  /* 0x00000004ff0e7819 */ /* 0x000fc8000001160e */
        /* <DEDUP_REMOVED lines=21> */
[----:B------:R-:W-:Y:S01]  /*11020*/  HGMMA.64x64x16.F32.BF16 R88, R148, gdesc[UR8].tnspB, R88, gsb0 ;  /* 0x40e0000894587df0 */ /* 0x000fe20008001858 */
        /* <DEDUP_REMOVED lines=11> */
[----:B------:R-:W-:Y:S01]  /*110e0*/  UMOV UR41, UR6 ;  /* 0x0000000600297c82 */ /* 0x000fe20008000000 */
[----:B------:R-:W-:Y:S01]  /*110f0*/  MUFU.TANH R26, R26 ;  /* 0x0000001a001a7308 */ /* 0x000fe20000002400 */
[----:B------:R-:W-:Y:S01]  /*11100*/  FMUL.FTZ R73, R79, UR27 ;  /* 0x0000001b4f497c20 */ /* 0x000fe20008410000 */
[----:B------:R-:W-:Y:S01]  /*11110*/  FMUL.FTZ R63, R63, UR27 ;  /* 0x0000001b3f3f7c20 */ /* 0x000fe20008410000 */
[----:B------:R-:W-:Y:S01]  /*11120*/  FMUL.FTZ R66, R66, UR27 ;  /* 0x0000001b42427c20 */ /* 0x000fe20008410000 */
[----:B------:R-:W-:Y:S01]  /*11130*/  FMUL.FTZ R67, R67, UR27 ;  /* 0x0000001b43437c20 */ /* 0x000fe20008410000 */
[----:B------:R-:W0:Y:S03]  /*11140*/  S2R R81, SR_TID.X ;  /* 0x0000000000517919 */ /* 0x000e260000002100 */
[----:B------:R-:W-:Y:S08]  /*11150*/  MUFU.TANH R27, R27 ;  /* 0x0000001b001b7308 */ /* 0x000ff00000002400 */
[----:B------:R-:W-:Y:S08]  /*11160*/  MUFU.TANH R29, R29 ;  /* 0x0000001d001d7308 */ /* 0x000ff00000002400 */
[----:B------:R-:W-:Y:S08]  /*11170*/  MUFU.TANH R42, R42 ;  /* 0x0000002a002a7308 */ /* 0x000ff00000002400 */
[----:B------:R-:W-:Y:S01]  /*11180*/  MUFU.TANH R43, R43 ;  /* 0x0000002b002b7308 */ /* 0x000fe20000002400 */
[----:B0-----:R-:W-:-:S07]  /*11190*/  ISETP.GE.U32.AND P2, PT, R81, 0x180, PT ;  /* 0x000001805100780c */ /* 0x001fce0003f46070 */
        /* <DEDUP_REMOVED lines=23> */
[----:B------:R-:W-:Y:S01]  /*11310*/  SHF.R.U32.HI R80, RZ, 0x7, R81 ;  /* 0x00000007ff507819 */ /* 0x000fe20000011651 */
        /* <DEDUP_REMOVED lines=18> */
[----:B------:R-:W-:Y:S01]  /*11440*/  FMUL.FTZ R15, R24, UR27 ;  /* 0x0000001b180f7c20 */ /* 0x000fe20008410000 */
[----:B------:R-:W-:Y:S01]  /*11450*/  FMUL.FTZ R24, R28, UR27 ;  /* 0x0000001b1c187c20 */ /* 0x000fe20008410000 */
[----:B------:R-:W-:Y:S01]  /*11460*/  R2UR UR10, R14 ;  /* 0x000000000e0a72ca */ /* 0x000fe200000e0000 */
        /* <DEDUP_REMOVED lines=15> */
[----:B------:R-:W-:-:S03]  /*11560*/  FMUL.FTZ R75, R83, UR27 ;  /* 0x0000001b534b7c20 */ /* 0x000fc60008410000 */
[----:B------:R-:W1:Y:S08]  /*11570*/  MUFU.TANH R24, R24 ;  /* 0x0000001800187308 */ /* 0x000e700000002400 */
[----:B------:R-:W2:Y:S01]  /*11580*/  MUFU.TANH R28, R28 ;  /* 0x0000001c001c7308 */ /* 0x000ea20000002400 */
[----:B0-----:R-:W-:-:S04]  /*11590*/  FMNMX.FTZ R14, R15, R5, !PT ;  /* 0x000000050f0e7209 */ /* 0x001fc80007810000 */
[----:B------:R-:W-:-:S03]  /*115a0*/  FMNMX.FTZ R14, R21, R14, !PT ;  /* 0x0000000e150e7209 */ /* 0x000fc60007810000 */
[----:B------:R-:W0:Y:S01]  /*115b0*/  MUFU.TANH R36, R36 ;  /* 0x0000002400247308 */ /* 0x000e220000002400 */
[----:B-1----:R-:W-:-:S04]  /*115c0*/  FMNMX.FTZ R14, R24, R14, !PT ;  /* 0x0000000e180e7209 */ /* 0x002fc80007810000 */
[----:B------:R-:W-:-:S03]  /*115d0*/  FMNMX.FTZ R14, R25, R14, !PT ;  /* 0x0000000e190e7209 */ /* 0x000fc60007810000 */
[----:B------:R-:W-:Y:S01]  /*115e0*/  MUFU.TANH R46, R46 ;  /* 0x0000002e002e7308 */ /* 0x000fe20000002400 */
[----:B------:R-:W-:-:S04]  /*115f0*/  FMNMX.FTZ R14, R26, R14, !PT ;  /* 0x0000000e1a0e7209 */ /* 0x000fc80007810000 */
[----:B------:R-:W-:-:S03]  /*11600*/  FMNMX.FTZ R14, R27, R14, !PT ;  /* 0x0000000e1b0e7209 */ /* 0x000fc60007810000 */
[----:B------:R-:W-:Y:S01]  /*11610*/  MUFU.TANH R54, R54 ;  /* 0x0000003600367308 */ /* 0x000fe20000002400 */
[----:B--2---:R-:W-:-:S04]  /*11620*/  FMNMX.FTZ R14, R28, R14, !PT ;  /* 0x0000000e1c0e7209 */ /* 0x004fc80007810000 */
[----:B------:R-:W-:-:S03]  /*11630*/  FMNMX.FTZ R14, R29, R14, !PT ;  /* 0x0000000e1d0e7209 */ /* 0x000fc60007810000 */
[----:B------:R-:W-:Y:S01]  /*11640*/  MUFU.TANH R55, R55 ;  /* 0x0000003700377308 */ /* 0x000fe20000002400 */
[----:B------:R-:W-:-:S04]  /*11650*/  FMNMX.FTZ R14, R30, R14, !PT ;  /* 0x0000000e1e0e7209 */ /* 0x000fc80007810000 */
[----:B------:R-:W-:-:S03]  /*11660*/  FMNMX.FTZ R14, R31, R14, !PT ;  /* 0x0000000e1f0e7209 */ /* 0x000fc60007810000 */
[----:B------:R-:W-:Y:S01]  /*11670*/  MUFU.TANH R56, R56 ;  /* 0x0000003800387308 */ /* 0x000fe20000002400 */
[----:B------:R-:W-:-:S04]  /*11680*/  FMNMX.FTZ R14, R34, R14, !PT ;  /* 0x0000000e220e7209 */ /* 0x000fc80007810000 */
[----:B0-----:R-:W-:Y:S01]  /*11690*/  FMNMX.FTZ R14, R36, R14, !PT ;  /* 0x0000000e240e7209 */ /* 0x001fe20007810000 */
        /* <DEDUP_REMOVED lines=10> */
[----:B------:R-:W-:-:S06]  /*11740*/  WARPGROUP.ARRIVE ;  /* 0x00000000000079c5 */ /* 0x000fcc0000000000 */
[----:B------:R-:W1:Y:S01]  /*11750*/  MUFU.TANH R48, R48 ;  /* 0x0000003000307308 */ /* 0x000e620000002400 */
[----:B------:R-:W-:Y:S07]  /*11760*/  HGMMA.64x64x16.F32.BF16 R88, R136, gdesc[UR8].tnspB, R88, gsb0 ;  /* 0x40e0000888587df0 */ /* 0x000fee0008001858 */
[----:B------:R-:W2:Y:S01]  /*11770*/  MUFU.TANH R50, R50 ;  /* 0x0000003200327308 */ /* 0x000ea20000002400 */
[----:B0-----:R-:W-:-:S04]  /*11780*/  FMNMX.FTZ R14, R38, R14, !PT ;  /* 0x0000000e260e7209 */ /* 0x001fc80007810000 */
[----:B------:R-:W-:-:S03]  /*11790*/  FMNMX.FTZ R14, R40, R14, !PT ;  /* 0x0000000e280e7209 */ /* 0x000fc60007810000 */
[----:B------:R-:W0:Y:S01]  /*117a0*/  MUFU.TANH R57, R57 ;  /* 0x0000003900397308 */ /* 0x000e220000002400 */
[----:B------:R-:W-:-:S04]  /*117b0*/  FMNMX.FTZ R14, R42, R14, !PT ;  /* 0x0000000e2a0e7209 */ /* 0x000fc80007810000 */
[----:B------:R-:W-:-:S03]  /*117c0*/  FMNMX.FTZ R14, R43, R14, !PT ;  /* 0x0000000e2b0e7209 */ /* 0x000fc60007810000 */
[----:B------:R-:W3:Y:S01]  /*117d0*/  MUFU.TANH R60, R60 ;  /* 0x0000003c003c7308 */ /* 0x000ee20000002400 */
[----:B------:R-:W-:-:S04]  /*117e0*/  FMNMX.FTZ R14, R46, R14, !PT ;  /* 0x0000000e2e0e7209 */ /* 0x000fc80007810000 */
[----:B-1----:R-:W-:-:S03]  /*117f0*/  FMNMX.FTZ R14, R48, R14, !PT ;  /* 0x0000000e300e7209 */ /* 0x002fc60007810000 */
[----:B------:R-:W1:Y:S01]  /*11800*/  MUFU.TANH R65, R65 ;  /* 0x0000004100417308 */ /* 0x000e620000002400 */
[----:B--2---:R-:W-:-:S04]  /*11810*/  FMNMX.FTZ R14, R50, R14, !PT ;  /* 0x0000000e320e7209 */ /* 0x004fc80007810000 */
[----:B------:R-:W-:-:S03]  /*11820*/  FMNMX.FTZ R14, R51, R14, !PT ;  /* 0x0000000e330e7209 */ /* 0x000fc60007810000 */
[----:B------:R-:W2:Y:S01]  /*11830*/  MUFU.TANH R147, R147 ;  /* 0x0000009300937308 */ /* 0x000ea20000002400 */
[----:B------:R-:W-:-:S04]  /*11840*/  FMNMX.FTZ R14, R53, R14, !PT ;  /* 0x0000000e350e7209 */ /* 0x000fc80007810000 */
[----:B------:R-:W-:-:S03]  /*11850*/  FMNMX.FTZ R14, R54, R14, !PT ;  /* 0x0000000e360e7209 */ /* 0x000fc60007810000 */
[----:B------:R-:W4:Y:S01]  /*11860*/  MUFU.TANH R145, R145 ;  /* 0x0000009100917308 */ /* 0x000f220000002400 */
[----:B------:R-:W-:-:S04]  /*11870*/  FMNMX.FTZ R14, R55, R14, !PT ;  /* 0x0000000e370e7209 */ /* 0x000fc80007810000 */
[----:B------:R-:W-:-:S03]  /*11880*/  FMNMX.FTZ R14, R56, R14, !PT ;  /* 0x0000000e380e7209 */ /* 0x000fc60007810000 */
[----:B------:R-:W5:Y:S01]  /*11890*/  MUFU.TANH R143, R143 ;  /* 0x0000008f008f7308 */ /* 0x000f620000002400 */
[----:B0-----:R-:W-:-:S04]  /*118a0*/  FMNMX.FTZ R14, R57, R14, !PT ;  /* 0x0000000e390e7209 */ /* 0x001fc80007810000 */
[----:B------:R-:W-:-:S03]  /*118b0*/  FMNMX.FTZ R14, R58, R14, !PT ;  /* 0x0000000e3a0e7209 */ /* 0x000fc60007810000 */
[----:B------:R-:W0:Y:S01]  /*118c0*/  MUFU.TANH R141, R141 ;  /* 0x0000008d008d7308 */ /* 0x000e220000002400 */
[----:B------:R-:W-:-:S04]  /*118d0*/  FMNMX.FTZ R14, R59, R14, !PT ;  /* 0x0000000e3b0e7209 */ /* 0x000fc80007810000 */
[----:B---3--:R-:W-:-:S03]  /*118e0*/  FMNMX.FTZ R14, R60, R14, !PT ;  /* 0x0000000e3c0e7209 */ /* 0x008fc60007810000 */
[----:B------:R-:W3:Y:S01]  /*118f0*/  MUFU.TANH R32, R32 ;  /* 0x0000002000207308 */ /* 0x000ee20000002400 */
[----:B------:R-:W-:-:S04]  /*11900*/  FMNMX.FTZ R14, R61, R14, !PT ;  /* 0x0000000e3d0e7209 */ /* 0x000fc80007810000 */
[----:B------:R-:W-:Y:S01]  /*11910*/  FMNMX.FTZ R14, R62, R14, !PT ;  /* 0x0000000e3e0e7209 */ /* 0x000fe20007810000 */
[----:B------:R-:W-:-:S03]  /*11920*/  WARPGROUP.DEPBAR.LE gsb0, 0x0 ;  /* 0x00008000000079c5 */ /* 0x000fc60000010000 */
[----:B-1----:R-:W-:Y:S01]  /*11930*/  FMNMX.FTZ R14, R65, R14, !PT ;  /* 0x0000000e410e7209 */ /* 0x002fe20007810000 */
[----:B------:R-:W1:Y:S01]  /*11940*/  MUFU.TANH R33, R33 ;  /* 0x0000002100217308 */ /* 0x000e620000002400 */
[----:B------:R-:W-:Y:S02]  /*11950*/  WARPGROUP.ARRIVE ;  /* 0x00000000000079c5 */ /* 0x000fe40000000000 */
[----:B------:R-:W-:-:S05]  /*11960*/  FMNMX.FTZ R14, R64, R14, !PT ;  /* 0x0000000e400e7209 */ /* 0x000fca0007810000 */
[----:B------:R-:W2:Y:S01]  /*11970*/  SHFL.BFLY PT, R72, R14, 0x2, 0x1f ;  /* 0x0c401f000e487f89 */ /* 0x000ea200000e0000 */
[----:B------:R-:W1:Y:S08]  /*11980*/  MUFU.TANH R35, R35 ;  /* 0x0000002300237308 */ /* 0x000e700000002400 */
[----:B------:R-:W1:Y:S08]  /*11990*/  MUFU.TANH R37, R37 ;  /* 0x0000002500257308 */ /* 0x000e700000002400 */
[----:B------:R-:W1:Y:S01]  /*119a0*/  MUFU.TANH R39, R39 ;  /* 0x0000002700277308 */ /* 0x000e620000002400 */
[----:B--2---:R-:W-:-:S07]  /*119b0*/  FMNMX.FTZ R14, R14, R72, !PT ;  /* 0x000000480e0e7209 */ /* 0x004fce0007810000 */
[----:B------:R-:W2:Y:S01]  /*119c0*/  MUFU.TANH R41, R41 ;  /* 0x0000002900297308 */ /* 0x000ea20000002400 */
[----:B------:R-:W-:Y:S01]  /*119d0*/  FMUL.FTZ R72, R78, UR27 ;  /* 0x0000001b4e487c20 */ /* 0x000fe20008410000 */
[----:B------:R-:W4:Y:S06]  /*119e0*/  SHFL.BFLY PT, R77, R14, 0x1, 0x1f ;  /* 0x0c201f000e4d7f89 */ /* 0x000f2c00000e0000 */
[----:B------:R-:W2:Y:S08]  /*119f0*/  MUFU.TANH R44, R44 ;  /* 0x0000002c002c7308 */ /* 0x000eb00000002400 */
[----:B------:R-:W2:Y:S08]  /*11a00*/  MUFU.TANH R45, R45 ;  /* 0x0000002d002d7308 */ /* 0x000eb00000002400 */
[----:B------:R-:W2:Y:S01]  /*11a10*/  MUFU.TANH R47, R47 ;  /* 0x0000002f002f7308 */ /* 0x000ea20000002400 */
[----:B----4-:R-:W-:Y:S01]  /*11a20*/  FMNMX.FTZ R14, R14, R77, !PT ;  /* 0x0000004d0e0e7209 */ /* 0x010fe20007810000 */
[----:B------:R-:W-:-:S06]  /*11a30*/  FMUL.FTZ R77, R87, UR27 ;  /* 0x0000001b574d7c20 */ /* 0x000fcc0008410000 */
[----:B------:R-:W4:Y:S01]  /*11a40*/  MUFU.TANH R49, R49 ;  /* 0x0000003100317308 */ /* 0x000f220000002400 */
[C---:B------:R-:W-:Y:S01]  /*11a50*/  FMUL.FTZ R79, R14.reuse, UR41 ;  /* 0x000000290e4f7c20 */ /* 0x040fe20008410000 */
[----:B------:R-:W-:-:S03]  /*11a60*/  FADD.FTZ R5, -R14, R5 ;  /* 0x000000050e057221 */ /* 0x000fc60000010100 */
[--C-:B------:R-:W-:Y:S01]  /*11a70*/  FFMA.FTZ R148, R15, UR41, -R79.reuse ;  /* 0x000000290f947c23 */ /* 0x100fe2000801084f */
[----:B------:R-:W-:Y:S01]  /*11a80*/  FMNMX.FTZ R15, R154, R23, !PT ;  /* 0x000000179a0f7209 */ /* 0x000fe20007810000 */
[--C-:B------:R-:W-:Y:S01]  /*11a90*/  FFMA.FTZ R150, R24, UR41, -R79.reuse ;  /* 0x0000002918967c23 */ /* 0x100fe2000801084f */
[----:B------:R-:W4:Y:S01]  /*11aa0*/  MUFU.TANH R52, R52 ;  /* 0x0000003400347308 */ /* 0x000f220000002400 */
[--C-:B------:R-:W-:Y:S01]  /*11ab0*/  FFMA.FTZ R78, R25, UR41, -R79.reuse ;  /* 0x00000029194e7c23 */ /* 0x100fe2000801084f */
[----:B------:R-:W-:Y:S01]  /*11ac0*/  FMNMX.FTZ R15, R153, R15, !PT ;  /* 0x0000000f990f7209 */ /* 0x000fe20007810000 */
[----:B------:R-:W-:Y:S02]  /*11ad0*/  VIADD R24, R20, 0x200 ;  /* 0x0000020014187836 */ /* 0x000fe40000000000 */
[--C-:B------:R-:W-:Y:S01]  /*11ae0*/  FFMA.FTZ R144, R26, UR41, -R79.reuse ;  /* 0x000000291a907c23 */ /* 0x100fe2000801084f */
[----:B------:R-:W-:Y:S01]  /*11af0*/  IMAD.MOV.U32 R25, RZ, RZ, 0x40000040 ;  /* 0x40000040ff197424 */ /* 0x000fe200078e00ff */
[----:B------:R-:W-:Y:S01]  /*11b00*/  FMNMX.FTZ R15, R151, R15, !PT ;  /* 0x0000000f970f7209 */ /* 0x000fe20007810000 */
[--C-:B------:R-:W-:Y:S01]  /*11b10*/  FFMA.FTZ R26, R27, UR41, -R79.reuse ;  /* 0x000000291b1a7c23 */ /* 0x100fe2000801084f */
[----:B------:R-:W4:Y:S01]  /*11b20*/  MUFU.TANH R63, R63 ;  /* 0x0000003f003f7308 */ /* 0x000f220000002400 */
[----:B------:R-:W-:Y:S01]  /*11b30*/  R2UR UR10, R24 ;  /* 0x00000000180a72ca */ /* 0x000fe200000e0000 */
[--C-:B------:R-:W-:Y:S01]  /*11b40*/  FFMA.FTZ R27, R36, UR41, -R79.reuse ;  /* 0x00000029241b7c23 */ /* 0x100fe2000801084f */
[----:B------:R-:W-:Y:S01]  /*11b50*/  FMNMX.FTZ R15, R149, R15, !PT ;  /* 0x0000000f950f7209 */ /* 0x000fe20007810000 */
[--C-:B------:R-:W-:Y:S01]  /*11b60*/  FFMA.FTZ R36, R48, UR41, -R79.reuse ;  /* 0x0000002930247c23 */ /* 0x100fe2000801084f */
[----:B------:R-:W-:Y:S01]  /*11b70*/  R2UR UR11, R25 ;  /* 0x00000000190b72ca */ /* 0x000fe200000e0000 */
[----:B------:R-:W-:Y:S01]  /*11b80*/  IMAD.MOV.U32 R25, RZ, RZ, 0x40000040 ;  /* 0x40000040ff197424 */ /* 0x000fe200078e00ff */
[----:B------:R-:W-:Y:S01]  /*11b90*/  FMNMX.FTZ R15, R147, R15, !PT ;  /* 0x0000000f930f7209 */ /* 0x000fe20007810000 */
[----:B------:R-:W4:Y:S01]  /*11ba0*/  MUFU.TANH R66, R66 ;  /* 0x0000004200427308 */ /* 0x000f220000002400 */
[--C-:B------:R-:W-:Y:S01]  /*11bb0*/  FFMA.FTZ R146, R28, UR41, -R79.reuse ;  /* 0x000000291c927c23 */ /* 0x100fe2000801084f */
[--C-:B------:R-:W-:Y:S01]  /*11bc0*/  FFMA.FTZ R28, R29, UR41, -R79.reuse ;  /* 0x000000291d1c7c23 */ /* 0x100fe2000801084f */
[----:B------:R-:W-:Y:S01]  /*11bd0*/  FMNMX.FTZ R15, R145, R15, !PT ;  /* 0x0000000f910f7209 */ /* 0x000fe20007810000 */
[--C-:B------:R-:W-:Y:S01]  /*11be0*/  FFMA.FTZ R29, R31, UR41, -R79.reuse ;  /* 0x000000291f1d7c23 */ /* 0x100fe2000801084f */
[--C-:B------:R-:W-:Y:S01]  /*11bf0*/  FFMA.FTZ R31, R43, UR41, -R79.reuse ;  /* 0x000000292b1f7c23 */ /* 0x100fe2000801084f */
[--C-:B------:R-:W-:Y:S01]  /*11c00*/  FFMA.FTZ R43, R56, UR41, -R79.reuse ;  /* 0x00000029382b7c23 */ /* 0x100fe2000801084f */
[----:B-----5:R-:W-:Y:S01]  /*11c10*/  FMNMX.FTZ R15, R143, R15, !PT ;  /* 0x0000000f8f0f7209 */ /* 0x020fe20007810000 */
[----:B------:R-:W5:Y:S01]  /*11c20*/  MUFU.TANH R67, R67 ;  /* 0x0000004300437308 */ /* 0x000f620000002400 */
[----:B------:R-:W-:Y:S01]  /*11c30*/  FMUL.FTZ R5, R5, UR41 ;  /* 0x0000002905057c20 */ /* 0x000fe20008410000 */
[----:B------:R-:W-:Y:S01]  /*11c40*/  HGMMA.64x64x16.F32.BF16 R88, R132, gdesc[UR8].tnspB, R88, gsb0 ;  /* 0x40e0000884587df0 */ /* 0x000fe20008001858 */
[----:B0-----:R-:W-:Y:S01]  /*11c50*/  FMNMX.FTZ R15, R141, R15, !PT ;  /* 0x0000000f8d0f7209 */ /* 0x001fe20007810000 */
[--C-:B------:R-:W-:Y:S01]  /*11c60*/  FFMA.FTZ R21, R21, UR41, -R79.reuse ;  /* 0x0000002915157c23 */ /* 0x100fe2000801084f */
[----:B------:R-:W-:Y:S01]  /*11c70*/  R2UR UR11, R25 ;  /* 0x00000000190b72ca */ /* 0x000fe200000e0000 */
[----:B------:R-:W-:Y:S01]  /*11c80*/  IMAD.MOV.U32 R25, RZ, RZ, 0x40000040 ;  /* 0x40000040ff197424 */ /* 0x000fe200078e00ff */
[----:B---3--:R-:W-:Y:S01]  /*11c90*/  FMNMX.FTZ R15, R32, R15, !PT ;  /* 0x0000000f200f7209 */ /* 0x008fe20007810000 */
[----:B------:R-:W0:Y:S01]  /*11ca0*/  MUFU.TANH R68, R68 ;  /* 0x0000004400447308 */ /* 0x000e220000002400 */
[--C-:B------:R-:W-:Y:S01]  /*11cb0*/  FFMA.FTZ R142, R34, UR41, -R79.reuse ;  /* 0x00000029228e7c23 */ /* 0x100fe2000801084f */
[--C-:B------:R-:W-:Y:S01]  /*11cc0*/  FFMA.FTZ R140, R30, UR41, -R79.reuse ;  /* 0x000000291e8c7c23 */ /* 0x100fe2000801084f */
[----:B-1----:R-:W-:Y:S01]  /*11cd0*/  FMNMX.FTZ R15, R33, R15, !PT ;  /* 0x0000000f210f7209 */ /* 0x002fe20007810000 */
[--C-:B------:R-:W-:Y:S01]  /*11ce0*/  FFMA.FTZ R34, R53, UR41, -R79.reuse ;  /* 0x0000002935227c23 */ /* 0x100fe2000801084f */
[--C-:B------:R-:W-:Y:S01]  /*11cf0*/  FFMA.FTZ R30, R40, UR41, -R79.reuse ;  /* 0x00000029281e7c23 */ /* 0x100fe2000801084f */
[--C-:B------:R-:W-:Y:S01]  /*11d00*/  FFMA.FTZ R53, R61, UR41, -R79.reuse ;  /* 0x000000293d357c23 */ /* 0x100fe2000801084f */
[----:B------:R-:W-:Y:S01]  /*11d10*/  FMNMX.FTZ R15, R35, R15, !PT ;  /* 0x0000000f230f7209 */ /* 0x000fe20007810000 */
[----:B------:R-:W1:Y:S01]  /*11d20*/  MUFU.TANH R69, R69 ;  /* 0x0000004500457308 */ /* 0x000e620000002400 */
[--C-:B------:R-:W-:Y:S01]  /*11d30*/  FFMA.FTZ R40, R54, UR41, -R79.reuse ;  /* 0x0000002936287c23 */ /* 0x100fe2000801084f */
[--C-:B------:R-:W-:Y:S01]  /*11d40*/  FFMA.FTZ R136, R38, UR41, -R79.reuse ;  /* 0x0000002926887c23 */ /* 0x100fe2000801084f */
[----:B------:R-:W-:Y:S01]  /*11d50*/  FMNMX.FTZ R15, R37, R15, !PT ;  /* 0x0000000f250f7209 */ /* 0x000fe20007810000 */
[--C-:B------:R-:W-:Y:S01]  /*11d60*/  FFMA.FTZ R54, R62, UR41, -R79.reuse ;  /* 0x000000293e367c23 */ /* 0x100fe2000801084f */
[--C-:B------:R-:W-:Y:S01]  /*11d70*/  FFMA.FTZ R38, R51, UR41, -R79.reuse ;  /* 0x0000002933267c23 */ /* 0x100fe2000801084f */
[--C-:B------:R-:W-:Y:S01]  /*11d80*/  FFMA.FTZ R51, R60, UR41, -R79.reuse ;  /* 0x000000293c337c23 */ /* 0x100fe2000801084f */
[----:B------:R-:W-:Y:S01]  /*11d90*/  FMNMX.FTZ R15, R39, R15, !PT ;  /* 0x0000000f270f7209 */ /* 0x000fe20007810000 */
[----:B------:R-:W3:Y:S01]  /*11da0*/  MUFU.TANH R70, R70 ;  /* 0x0000004600467308 */ /* 0x000ee20000002400 */
[--C-:B------:R-:W-:Y:S01]  /*11db0*/  FFMA.FTZ R64, R64, UR41, -R79.reuse ;  /* 0x0000002940407c23 */ /* 0x100fe2000801084f */
[--C-:B------:R-:W-:Y:S01]  /*11dc0*/  FFMA.FTZ R138, R42, UR41, -R79.reuse ;  /* 0x000000292a8a7c23 */ /* 0x100fe2000801084f */
[----:B--2---:R-:W-:Y:S01]  /*11dd0*/  FMNMX.FTZ R15, R41, R15, !PT ;  /* 0x0000000f290f7209 */ /* 0x004fe20007810000 */
[--C-:B------:R-:W-:Y:S01]  /*11de0*/  FFMA.FTZ R42, R55, UR41, -R79.reuse ;  /* 0x00000029372a7c23 */ /* 0x100fe2000801084f */
[----:B------:R-:W-:-:S02]  /*11df0*/  FFMA.FTZ R55, R65, UR41, -R79 ;  /* 0x0000002941377c23 */ /* 0x000fc4000801084f */
[----:B------:R-:W-:Y:S01]  /*11e00*/  FMNMX.FTZ R15, R44, R15, !PT ;  /* 0x0000000f2c0f7209 */ /* 0x000fe20007810000 */
[----:B------:R-:W2:Y:S03]  /*11e10*/  MUFU.TANH R71, R71 ;  /* 0x0000004700477308 */ /* 0x000ea60000002400 */
[----:B------:R-:W-:-:S04]  /*11e20*/  FMNMX.FTZ R15, R45, R15, !PT ;  /* 0x0000000f2d0f7209 */ /* 0x000fc80007810000 */
[----:B------:R-:W-:Y:S01]  /*11e30*/  FMNMX.FTZ R15, R47, R15, !PT ;  /* 0x0000000f2f0f7209 */ /* 0x000fe20007810000 */
[----:B------:R-:W2:Y:S03]  /*11e40*/  MUFU.TANH R72, R72 ;  /* 0x0000004800487308 */ /* 0x000ea60000002400 */
[----:B----4-:R-:W-:-:S04]  /*11e50*/  FMNMX.FTZ R15, R49, R15, !PT ;  /* 0x0000000f310f7209 */ /* 0x010fc80007810000 */
[----:B------:R-:W-:Y:S01]  /*11e60*/  FMNMX.FTZ R15, R52, R15, !PT ;  /* 0x0000000f340f7209 */ /* 0x000fe20007810000 */
[----:B------:R-:W4:Y:S03]  /*11e70*/  MUFU.TANH R73, R73 ;  /* 0x0000004900497308 */ /* 0x000f260000002400 */
[----:B------:R-:W-:-:S04]  /*11e80*/  FMNMX.FTZ R15, R63, R15, !PT ;  /* 0x0000000f3f0f7209 */ /* 0x000fc80007810000 */
[----:B------:R-:W-:Y:S01]  /*11e90*/  FMNMX.FTZ R15, R66, R15, !PT ;  /* 0x0000000f420f7209 */ /* 0x000fe20007810000 */
[----:B------:R-:W4:Y:S03]  /*11ea0*/  MUFU.TANH R74, R74 ;  /* 0x0000004a004a7308 */ /* 0x000f260000002400 */
[----:B-----5:R-:W-:-:S04]  /*11eb0*/  FMNMX.FTZ R15, R67, R15, !PT ;  /* 0x0000000f430f7209 */ /* 0x020fc80007810000 */
[----:B0-----:R-:W-:Y:S01]  /*11ec0*/  FMNMX.FTZ R15, R68, R15, !PT ;  /* 0x0000000f440f7209 */ /* 0x001fe20007810000 */
[----:B------:R-:W0:Y:S03]  /*11ed0*/  MUFU.TANH R75, R75 ;  /* 0x0000004b004b7308 */ /* 0x000e260000002400 */
[----:B-1----:R-:W-:-:S04]  /*11ee0*/  FMNMX.FTZ R15, R69, R15, !PT ;  /* 0x0000000f450f7209 */ /* 0x002fc80007810000 */
[----:B---3--:R-:W-:Y:S01]  /*11ef0*/  FMNMX.FTZ R24, R70, R15, !PT ;  /* 0x0000000f46187209 */ /* 0x008fe20007810000 */
[----:B------:R-:W1:Y:S03]  /*11f00*/  MUFU.TANH R76, R76 ;  /* 0x0000004c004c7308 */ /* 0x000e660000002400 */
[----:B--2---:R-:W-:-:S04]  /*11f10*/  FMNMX.FTZ R15, R71, R24, !PT ;  /* 0x00000018470f7209 */ /* 0x004fc80007810000 */
[----:B------:R-:W-:Y:S01]  /*11f20*/  FMNMX.FTZ R24, R72, R15, !PT ;  /* 0x0000000f48187209 */ /* 0x000fe20007810000 */
[----:B------:R-:W2:Y:S01]  /*11f30*/  MUFU.TANH R77, R77 ;  /* 0x0000004d004d7308 */ /* 0x000ea20000002400 */
[----:B------:R-:W-:Y:S02]  /*11f40*/  WARPGROUP.DEPBAR.LE gsb0, 0x0 ;  /* 0x00008000000079c5 */ /* 0x000fe40000010000 */
[----:B----4-:R-:W-:Y:S01]  /*11f50*/  FMNMX.FTZ R15, R73, R24, !PT ;  /* 0x00000018490f7209 */ /* 0x010fe20007810000 */
[----:B------:R-:W-:Y:S01]  /*11f60*/  WARPGROUP.ARRIVE ;  /* 0x00000000000079c5 */ /* 0x000fe20000000000 */
[--C-:B------:R-:W-:Y:S01]  /*11f70*/  FFMA.FTZ R132, R46, UR41, -R79.reuse ;  /* 0x000000292e847c23 */ /* 0x100fe2000801084f */
[--C-:B------:R-:W-:Y:S01]  /*11f80*/  FFMA.FTZ R46, R57, UR41, -R79.reuse ;  /* 0x00000029392e7c23 */ /* 0x100fe2000801084f */
[----:B------:R-:W-:Y:S01]  /*11f90*/  FMNMX.FTZ R24, R74, R15, !PT ;  /* 0x0000000f4a187209 */ /* 0x000fe20007810000 */
[--C-:B------:R-:W-:Y:S01]  /*11fa0*/  FFMA.FTZ R134, R50, UR41, -R79.reuse ;  /* 0x0000002932867c23 */ /* 0x100fe2000801084f */
[----:B------:R-:W-:Y:S01]  /*11fb0*/  FFMA.FTZ R50, R59, UR41, -R79 ;  /* 0x000000293b327c23 */ /* 0x000fe2000801084f */
[----:B------:R-:W-:Y:S01]  /*11fc0*/  MUFU.EX2 R5, R5 ;  /* 0x0000000500057308 */ /* 0x000fe20000000800 */
[----:B0-----:R-:W-:-:S04]  /*11fd0*/  FMNMX.FTZ R15, R75, R24, !PT ;  /* 0x000000184b0f7209 */ /* 0x001fc80007810000 */
[----:B-1----:R-:W-:-:S03]  /*11fe0*/  FMNMX.FTZ R24, R76, R15, !PT ;  /* 0x0000000f4c187209 */ /* 0x002fc60007810000 */
[----:B------:R-:W0:Y:S01]  /*11ff0*/  MUFU.EX2 R148, R148 ;  /* 0x0000009400947308 */ /* 0x000e220000000800 */
[----:B--2---:R-:W-:Y:S01]  /*12000*/  FMNMX.FTZ R15, R77, R24, !PT ;  /* 0x000000184d0f7209 */ /* 0x004fe20007810000 */
[----:B------:R-:W-:-:S04]  /*12010*/  VIADD R24, R20, 0x280 ;  /* 0x0000028014187836 */ /* 0x000fc80000000000 */
[----:B------:R-:W1:Y:S01]  /*12020*/  SHFL.BFLY PT, R48, R15, 0x2, 0x1f ;  /* 0x0c401f000f307f89 */ /* 0x000e6200000e0000 */
[----:B------:R-:W-:Y:S01]  /*12030*/  R2UR UR10, R24 ;  /* 0x00000000180a72ca */ /* 0x000fe200000e0000 */
[----:B------:R-:W-:Y:S08]  /*12040*/  MUFU.EX2 R21, R21 ;  /* 0x0000001500157308 */ /* 0x000ff00000000800 */
[----:B------:R-:W-:Y:S04]  /*12050*/  MUFU.EX2 R150, R150 ;  /* 0x0000009600967308 */ /* 0x000fe80000000800 */
[----:B------:R-:W-:Y:S01]  /*12060*/  HGMMA.64x64x16.F32.BF16 R88, R128, gdesc[UR8].tnspB, R88, gsb0 ;  /* 0x40e0000880587df0 */ /* 0x000fe20008001858 */
[----:B------:R-:W-:Y:S01]  /*12070*/  R2UR UR11, R25 ;  /* 0x00000000190b72ca */ /* 0x000fe200000e0000 */
[----:B------:R-:W-:-:S02]  /*12080*/  IMAD.MOV.U32 R25, RZ, RZ, 0x40000040 ;  /* 0x40000040ff197424 */ /* 0x000fc400078e00ff */
[----:B------:R-:W-:Y:S01]  /*12090*/  MUFU.EX2 R78, R78 ;  /* 0x0000004e004e7308 */ /* 0x000fe20000000800 */
[----:B-1----:R-:W-:Y:S01]  /*120a0*/  FMNMX.FTZ R15, R15, R48, !PT ;  /* 0x000000300f0f7209 */ /* 0x002fe20007810000 */
[----:B------:R-:W-:-:S06]  /*120b0*/  FFMA.FTZ R48, R58, UR41, -R79 ;  /* 0x000000293a307c23 */ /* 0x000fcc000801084f */
[----:B------:R-:W-:Y:S01]  /*120c0*/  MUFU.EX2 R144, R144 ;  /* 0x0000009000907308 */ /* 0x000fe20000000800 */
[----:B------:R-:W1:Y:S01]  /*120d0*/  SHFL.BFLY PT, R24, R15, 0x1, 0x1f ;  /* 0x0c201f000f187f89 */ /* 0x000e6200000e0000 */
[----:B0-----:R-:W-:-:S06]  /*120e0*/  FFMA.FTZ R4, R5, R4, R148 ;  /* 0x0000000405047223 */ /* 0x001fcc0000010094 */
        /* <DEDUP_REMOVED lines=9> */
[----:B------:R-:W2:Y:S01]  /*12180*/  LDL R39, [R1+0x4] ;  /* 0x0000040001277983 */ /* 0x000ea20000100800 */
[----:B------:R-:W-:Y:S02]  /*12190*/  VIADD R24, R20, 0x300 ;  /* 0x0000030014187836 */ /* 0x000fe40000000000 */
[--C-:B------:R-:W-:Y:S01]  /*121a0*/  FFMA.FTZ R57, R154, UR41, -R58.reuse ;  /* 0x000000299a397c23 */ /* 0x100fe2000801083a */
[--C-:B------:R-:W-:Y:S01]  /*121b0*/  FFMA.FTZ R59, R153, UR41, -R58.reuse ;  /* 0x00000029993b7c23 */ /* 0x100fe2000801083a */
[----:B------:R-:W-:Y:S01]  /*121c0*/  FFMA.FTZ R151, R151, UR41, -R58 ;  /* 0x0000002997977c23 */ /* 0x000fe2000801083a */
[----:B------:R-:W-:Y:S01]  /*121d0*/  MUFU.EX2 R56, R56 ;  /* 0x0000003800387308 */ /* 0x000fe20000000800 */
[----:B------:R-:W-:Y:S01]  /*121e0*/  R2UR UR10, R24 ;  /* 0x00000000180a72ca */ /* 0x000fe200000e0000 */
[----:B------:R-:W-:-:S02]  /*121f0*/  VIADD R24, R20, 0x380 ;  /* 0x0000038014187836 */ /* 0x000fc40000000000 */
        /* <DEDUP_REMOVED lines=11> */
[----:B------:R-:W-:Y:S01]  /*122b0*/  MUFU.EX2 R29, R29 ;  /* 0x0000001d001d7308 */ /* 0x000fe20000000800 */
[----:B------:R-:W-:Y:S02]  /*122c0*/  WARPGROUP.DEPBAR.LE gsb0, 0x0 ;  /* 0x00008000000079c5 */ /* 0x000fe40000010000 */
[----:B------:R-:W-:-:S05]  /*122d0*/  WARPGROUP.ARRIVE ;  /* 0x00000000000079c5 */ /* 0x000fca0000000000 */
[----:B------:R-:W1:Y:S01]  /*122e0*/  MUFU.EX2 R59, R59 ;  /* 0x0000003b003b7308 */ /* 0x000e620000000800 */
[--C-:B------:R-:W-:Y:S01]  /*122f0*/  FFMA.FTZ R135, R52, UR41, -R58.reuse ;  /* 0x0000002934877c23 */ /* 0x100fe2000801083a */
[----:B------:R-:W-:-:S06]  /*12300*/  FFMA.FTZ R133, R47, UR41, -R58 ;  /* 0x000000292f857c23 */ /* 0x000fcc000801083a */
[----:B------:R-:W3:Y:S01]  /*12310*/  MUFU.EX2 R151, R151 ;  /* 0x0000009700977308 */ /* 0x000ee20000000800 */
[----:B------:R-:W-:Y:S01]  /*12320*/  HGMMA.64x64x16.F32.BF16 R88, R124, gdesc[UR8].tnspB, R88, gsb0 ;  /* 0x40e000087c587df0 */ /* 0x000fe20008001858 */
[----:B------:R-:W-:Y:S01]  /*12330*/  R2UR UR10, R24 ;  /* 0x00000000180a72ca */ /* 0x000fe200000e0000 */
[----:B------:R-:W-:Y:S01]  /*12340*/  @!P1 IMAD R24, R16, 0x8, R2 ;  /* 0x0000000810189824 */ /* 0x000fe200078e0202 */
[----:B------:R-:W-:Y:S01]  /*12350*/  R2UR UR11, R25 ;  /* 0x00000000190b72ca */ /* 0x000fe200000e0000 */
[----:B------:R-:W-:Y:S02]  /*12360*/  VIADD R25, R80, 0x9 ;  /* 0x0000000950197836 */ /* 0x000fe40000000000 */
[--C-:B------:R-:W-:Y:S01]  /*12370*/  FFMA.FTZ R20, R45, UR41, -R58.reuse ;  /* 0x000000292d147c23 */ /* 0x100fe2000801083a */
[----:B------:R-:W-:Y:S01]  /*12380*/  @!P1 VIADD R24, R24, 0x16840 ;  /* 0x0001684018189836 */ /* 0x000fe20000000000 */
[----:B------:R-:W4:Y:S01]  /*12390*/  MUFU.EX2 R61, R61 ;  /* 0x0000003d003d7308 */ /* 0x000f220000000800 */
[----:B0-----:R-:W-:Y:S01]  /*123a0*/  FFMA.FTZ R44, R56, R3, R57 ;  /* 0x00000003382c7223 */ /* 0x001fe20000010039 */
[----:B------:R-:W-:Y:S01]  /*123b0*/  SEL R37, R25, 0x9, !P2 ;  /* 0x0000000919257807 */ /* 0x000fe20005000000 */
[----:B------:R-:W-:-:S05]  /*123c0*/  FFMA.FTZ R35, R41, UR41, -R58 ;  /* 0x0000002929237c23 */ /* 0x000fca000801083a */
[----:B------:R-:W0:Y:S08]  /*123d0*/  MUFU.EX2 R60, R60 ;  /* 0x0000003c003c7308 */ /* 0x000e300000000800 */
        /* <DEDUP_REMOVED lines=8> */
[----:B------:R-:W-:Y:S01]  /*12460*/  WARPGROUP.ARRIVE ;  /* 0x00000000000079c5 */ /* 0x000fe20000000000 */
[----:B------:R-:W-:Y:S01]  /*12470*/  @!P1 PRMT R25, RZ, 0x654, R24 ;  /* 0x00000654ff199816 */ /* 0x000fe20000000018 */
[----:B------:R-:W-:Y:S01]  /*12480*/  FADD.FTZ R3, R21, R4 ;  /* 0x0000000415037221 */ /* 0x000fe20000010000 */
[----:B-1----:R-:W-:Y:S02]  /*12490*/  FADD.FTZ R44, R59, R44 ;  /* 0x0000002c3b2c7221 */ /* 0x002fe40000010000 */
[----:B------:R-:W1:Y:S01]  /*124a0*/  MUFU.EX2 R27, R27 ;  /* 0x0000001b001b7308 */ /* 0x000e620000000800 */
[----:B------:R-:W-:Y:S01]  /*124b0*/  HGMMA.64x64x16.F32.BF16 R88, R120, gdesc[UR8].tnspB, R88, gsb0 ;  /* 0x40e0000878587df0 */ /* 0x000fe20008001858 */
[----:B---3--:R-:W-:-:S06]  /*124c0*/  FADD.FTZ R44, R151, R44 ;  /* 0x0000002c972c7221 */ /* 0x008fcc0000010000 */
[----:B------:R-:W3:Y:S08]  /*124d0*/  MUFU.EX2 R33, R33 ;  /* 0x0000002100217308 */ /* 0x000ef00000000800 */
[----:B------:R-:W3:Y:S08]  /*124e0*/  MUFU.EX2 R136, R136 ;  /* 0x0000008800887308 */ /* 0x000ef00000000800 */
[----:B------:R1:W-:Y:S08]  /*124f0*/  MUFU.EX2 R23, R64 ;  /* 0x0000004000177308 */ /* 0x0003f00000000800 */
[----:B------:R-:W3:Y:S08]  /*12500*/  MUFU.EX2 R137, R137 ;  /* 0x0000008900897308 */ /* 0x000ef00000000800 */
[----:B------:R-:W3:Y:S08]  /*12510*/  MUFU.EX2 R30, R30 ;  /* 0x0000001e001e7308 */ /* 0x000ef00000000800 */
[----:B------:R-:W3:Y:S08]  /*12520*/  MUFU.EX2 R35, R35 ;  /* 0x0000002300237308 */ /* 0x000ef00000000800 */
[----:B------:R-:W3:Y:S08]  /*12530*/  MUFU.EX2 R138, R138 ;  /* 0x0000008a008a7308 */ /* 0x000ef00000000800 */
[----:B------:R-:W3:Y:S01]  /*12540*/  MUFU.EX2 R139, R139 ;  /* 0x0000008b008b7308 */ /* 0x000ee20000000800 */
[----:B------:R-:W-:-:S07]  /*12550*/  FFMA.FTZ R49, R49, UR41, -R58 ;  /* 0x0000002931317c23 */ /* 0x000fce000801083a */
[----:B------:R-:W3:Y:S01]  /*12560*/  MUFU.EX2 R31, R31 ;  /* 0x0000001f001f7308 */ /* 0x000ee20000000800 */
[----:B------:R-:W-:Y:S02]  /*12570*/  WARPGROUP.DEPBAR.LE gsb0, 0x0 ;  /* 0x00008000000079c5 */ /* 0x000fe40000010000 */
[----:B------:R4:W-:Y:S06]  /*12580*/  BAR.ARV R37, 0x100 ;  /* 0x000400250000751d */ /* 0x0009ec0000002000 */
[----:B------:R0:W-:Y:S01]  /*12590*/  @!P1 SYNCS.ARRIVE.TRANS64.RED.A1T0 RZ, [R25+URZ], RZ ;  /* 0x000000ff19ff99a7 */ /* 0x0001e2000810043f */
[----:B------:R-:W3:Y:S01]  /*125a0*/  MUFU.EX2 R20, R20 ;  /* 0x0000001400147308 */ /* 0x000ee20000000800 */
[----:B0-----:R-:W-:-:S07]  /*125b0*/  @!P1 IMAD R25, R152, 0x8, R2 ;  /* 0x0000000898199824 */ /* 0x001fce00078e0202 */
[----:B------:R-:W0:Y:S01]  /*125c0*/  MUFU.EX2 R132, R132 ;  /* 0x0000008400847308 */ /* 0x000e220000000800 */
[----:B------:R-:W-:Y:S02]  /*125d0*/  @!P1 VIADD R4, R25, 0x16860 ;  /* 0x0001686019049836 */ /* 0x000fe40000000000 */
[----:B------:R-:W-:Y:S01]  /*125e0*/  FADD.FTZ R25, R150, R3 ;  /* 0x0000000396197221 */ /* 0x000fe20000010000 */
[----:B----4-:R-:W-:-:S03]  /*125f0*/  FADD.FTZ R37, R61, R44 ;  /* 0x0000002c3d257221 */ /* 0x010fc60000010000 */
[----:B------:R-:W-:Y:S01]  /*12600*/  FADD.FTZ R25, R78, R25 ;  /* 0x000000194e197221 */ /* 0x000fe20000010000 */
[----:B------:R-:W-:Y:S01]  /*12610*/  FADD.FTZ R44, R60, R37 ;  /* 0x000000253c2c7221 */ /* 0x000fe20000010000 */
[----:B------:R-:W4:Y:S02]  /*12620*/  MUFU.EX2 R133, R133 ;  /* 0x0000008500857308 */ /* 0x000f240000000800 */
[----:B------:R-:W-:Y:S01]  /*12630*/  FADD.FTZ R25, R144, R25 ;  /* 0x0000001990197221 */ /* 0x000fe20000010000 */
[----:B-----5:R-:W-:-:S03]  /*12640*/  FADD.FTZ R52, R145, R44 ;  /* 0x0000002c91347221 */ /* 0x020fc60000010000 */
[----:B------:R-:W-:Y:S01]  /*12650*/  FADD.FTZ R25, R26, R25 ;  /* 0x000000191a197221 */ /* 0x000fe20000010000 */
[----:B------:R-:W-:Y:S01]  /*12660*/  FADD.FTZ R37, R147, R52 ;  /* 0x0000003493257221 */ /* 0x000fe20000010000 */
[----:B------:R-:W5:Y:S02]  /*12670*/  MUFU.EX2 R36, R36 ;  /* 0x0000002400247308 */ /* 0x000f640000000800 */
[----:B------:R-:W-:Y:S01]  /*12680*/  FADD.FTZ R25, R146, R25 ;  /* 0x0000001992197221 */ /* 0x000fe20000010000 */
[----:B------:R-:W-:-:S03]  /*12690*/  FADD.FTZ R52, R62, R37 ;  /* 0x000000253e347221 */ /* 0x000fc60000010000 */
[----:B------:R-:W-:Y:S02]  /*126a0*/  FADD.FTZ R25, R28, R25 ;  /* 0x000000191c197221 */ /* 0x000fe40000010000 */
[----:B------:R-:W-:Y:S02]  /*126b0*/  MUFU.EX2 R134, R134 ;  /* 0x0000008600867308 */ /* 0x000fe40000000800 */
[----:B-1----:R-:W-:Y:S01]  /*126c0*/  FADD.FTZ R64, R140, R25 ;  /* 0x000000198c407221 */ /* 0x002fe20000010000 */
[----:B------:R-:W-:-:S03]  /*126d0*/  FADD.FTZ R25, R141, R52 ;  /* 0x000000348d197221 */ /* 0x000fc60000010000 */
[----:B------:R-:W-:Y:S01]  /*126e0*/  FADD.FTZ R37, R29, R64 ;  /* 0x000000401d257221 */ /* 0x000fe20000010000 */
[----:B------:R-:W-:Y:S01]  /*126f0*/  FADD.FTZ R52, R32, R25 ;  /* 0x0000001920347221 */ /* 0x000fe20000010000 */
[----:B------:R-:W-:Y:S02]  /*12700*/  MUFU.EX2 R38, R38 ;  /* 0x0000002600267308 */ /* 0x000fe40000000800 */
[----:B------:R-:W-:Y:S01]  /*12710*/  FADD.FTZ R64, R142, R37 ;  /* 0x000000258e407221 */ /* 0x000fe20000010000 */
[----:B------:R-:W-:-:S03]  /*12720*/  FADD.FTZ R52, R143, R52 ;  /* 0x000000348f347221 */ /* 0x000fc60000010000 */
[----:B------:R-:W-:Y:S01]  /*12730*/  FADD.FTZ R25, R27, R64 ;  /* 0x000000401b197221 */ /* 0x000fe20000010000 */
[----:B---3--:R-:W-:Y:S01]  /*12740*/  FADD.FTZ R52, R33, R52 ;  /* 0x0000003421347221 */ /* 0x008fe20000010000 */
[----:B------:R-:W-:Y:S02]  /*12750*/  MUFU.EX2 R34, R34 ;  /* 0x0000002200227308 */ /* 0x000fe40000000800 */
[----:B------:R-:W-:Y:S01]  /*12760*/  FADD.FTZ R25, R136, R25 ;  /* 0x0000001988197221 */ /* 0x000fe20000010000 */
[----:B------:R-:W-:Y:S01]  /*12770*/  FADD.FTZ R52, R137, R52 ;  /* 0x0000003489347221 */ /* 0x000fe20000010000 */
[----:B------:R-:W-:Y:S02]  /*12780*/  FFMA.FTZ R3, R63, UR41, -R58 ;  /* 0x000000293f037c23 */ /* 0x000fe4000801083a */
[----:B------:R-:W-:Y:S01]  /*12790*/  FADD.FTZ R25, R30, R25 ;  /* 0x000000191e197221 */ /* 0x000fe20000010000 */
[----:B------:R-:W-:Y:S01]  /*127a0*/  FADD.FTZ R52, R35, R52 ;  /* 0x0000003423347221 */ /* 0x000fe20000010000 */
[----:B------:R-:W1:Y:S01]  /*127b0*/  MUFU.EX2 R24, R49 ;  /* 0x0000003100187308 */ /* 0x000e620000000800 */
[----:B------:R-:W-:Y:S01]  /*127c0*/  F2FP.BF16.F32.PACK_AB R148, R21, R148 ;  /* 0x000000941594723e */ /* 0x000fe200000010ff */
[----:B------:R-:W-:Y:S01]  /*127d0*/  FADD.FTZ R64, R138, R25 ;  /* 0x000000198a407221 */ /* 0x000fe20000010000 */
[----:B------:R-:W-:Y:S01]  /*127e0*/  @!P1 PRMT R4, RZ, 0x654, R4 ;  /* 0x00000654ff049816 */ /* 0x000fe20000000004 */
[----:B------:R-:W-:Y:S01]  /*127f0*/  FADD.FTZ R21, R139, R52 ;  /* 0x000000348b157221 */ /* 0x000fe20000010000 */
[----:B------:R-:W-:-:S03]  /*12800*/  FFMA.FTZ R129, R66, UR41, -R58 ;  /* 0x0000002942817c23 */ /* 0x000fc6000801083a */
[----:B------:R-:W3:Y:S01]  /*12810*/  MUFU.EX2 R135, R135 ;  /* 0x0000008700877308 */ /* 0x000ee20000000800 */
[----:B------:R-:W-:Y:S01]  /*12820*/  FADD.FTZ R25, R31, R64 ;  /* 0x000000401f197221 */ /* 0x000fe20000010000 */
[----:B------:R0:W-:Y:S01]  /*12830*/  @!P1 SYNCS.ARRIVE.TRANS64.RED.A1T0 RZ, [R4+URZ], RZ ;  /* 0x000000ff04ff99a7 */ /* 0x0001e2000810043f */
[----:B------:R-:W-:-:S05]  /*12840*/  FADD.FTZ R52, R20, R21 ;  /* 0x0000001514347221 */ /* 0x000fca0000010000 */
[----:B------:R-:W2:Y:S01]  /*12850*/  MUFU.EX2 R3, R3 ;  /* 0x0000000300037308 */ /* 0x000ea20000000800 */
[----:B0-----:R-:W-:Y:S01]  /*12860*/  FFMA.FTZ R4, R67, UR41, -R58 ;  /* 0x0000002943047c23 */ /* 0x001fe2000801083a */
[----:B------:R-:W-:Y:S01]  /*12870*/  FADD.FTZ R25, R132, R25 ;  /* 0x0000001984197221 */ /* 0x000fe20000010000 */
[----:B----4-:R-:W-:Y:S01]  /*12880*/  FADD.FTZ R21, R133, R52 ;  /* 0x0000003485157221 */ /* 0x010fe20000010000 */
[----:B------:R-:W-:-:S04]  /*12890*/  FFMA.FTZ R131, R68, UR41, -R58 ;  /* 0x0000002944837c23 */ /* 0x000fc8000801083a */
[----:B------:R-:W0:Y:S01]  /*128a0*/  MUFU.EX2 R129, R129 ;  /* 0x0000008100817308 */ /* 0x000e220000000800 */
[----:B------:R-:W-:Y:S01]  /*128b0*/  F2FP.BF16.F32.PACK_AB R146, R28, R146 ;  /* 0x000000921c92723e */ /* 0x000fe200000010ff */
[----:B-----5:R-:W-:Y:S01]  /*128c0*/  FADD.FTZ R25, R36, R25 ;  /* 0x0000001924197221 */ /* 0x020fe20000010000 */
[----:B-1----:R-:W-:Y:S01]  /*128d0*/  FADD.FTZ R28, R24, R21 ;  /* 0x00000015181c7221 */ /* 0x002fe20000010000 */
[----:B------:R-:W-:-:S04]  /*128e0*/  FFMA.FTZ R44, R69, UR41, -R58 ;  /* 0x00000029452c7c23 */ /* 0x000fc8000801083a */
[----:B------:R-:W1:Y:S01]  /*128f0*/  MUFU.EX2 R40, R40 ;  /* 0x0000002800287308 */ /* 0x000e620000000800 */
[----:B------:R-:W-:Y:S01]  /*12900*/  FADD.FTZ R25, R134, R25 ;  /* 0x0000001986197221 */ /* 0x000fe20000010000 */
[----:B---3--:R-:W-:-:S06]  /*12910*/  FADD.FTZ R28, R135, R28 ;  /* 0x0000001c871c7221 */ /* 0x008fcc0000010000 */
[----:B------:R-:W3:Y:S01]  /*12920*/  MUFU.EX2 R4, R4 ;  /* 0x0000000400047308 */ /* 0x000ee20000000800 */
[----:B------:R-:W-:Y:S01]  /*12930*/  FFMA.FTZ R125, R70, UR41, -R58 ;  /* 0x00000029467d7c23 */ /* 0x000fe2000801083a */
[----:B------:R-:W-:-:S06]  /*12940*/  FADD.FTZ R25, R38, R25 ;  /* 0x0000001926197221 */ /* 0x000fcc0000010000 */
[----:B------:R-:W4:Y:S01]  /*12950*/  MUFU.EX2 R42, R42 ;  /* 0x0000002a002a7308 */ /* 0x000f220000000800 */
[----:B--2---:R-:W-:-:S07]  /*12960*/  FADD.FTZ R28, R3, R28 ;  /* 0x0000001c031c7221 */ /* 0x004fce0000010000 */
[----:B------:R-:W2:Y:S01]  /*12970*/  MUFU.EX2 R131, R131 ;  /* 0x0000008300837308 */ /* 0x000ea20000000800 */
[----:B------:R-:W-:Y:S01]  /*12980*/  FFMA.FTZ R71, R71, UR41, -R58 ;  /* 0x0000002947477c23 */ /* 0x000fe2000801083a */
[----:B------:R-:W-:-:S06]  /*12990*/  FADD.FTZ R25, R34, R25 ;  /* 0x0000001922197221 */ /* 0x000fcc0000010000 */
[----:B------:R-:W5:Y:S01]  /*129a0*/  MUFU.EX2 R43, R43 ;  /* 0x0000002b002b7308 */ /* 0x000f620000000800 */
[----:B0-----:R-:W-:Y:S01]  /*129b0*/  FADD.FTZ R21, R129, R28 ;  /* 0x0000001c81157221 */ /* 0x001fe20000010000 */
[----:B------:R-:W-:-:S06]  /*129c0*/  FFMA.FTZ R72, R72, UR41, -R58 ;  /* 0x0000002948487c23 */ /* 0x000fcc000801083a */
[----:B------:R-:W0:Y:S01]  /*129d0*/  MUFU.EX2 R44, R44 ;  /* 0x0000002c002c7308 */ /* 0x000e220000000800 */
[----:B------:R-:W-:Y:S01]  /*129e0*/  F2FP.BF16.F32.PACK_AB R144, R26, R144 ;  /* 0x000000901a90723e */ /* 0x000fe200000010ff */
[----:B-1----:R-:W-:-:S06]  /*129f0*/  FADD.FTZ R25, R40, R25 ;  /* 0x0000001928197221 */ /* 0x002fcc0000010000 */
[----:B------:R-:W1:Y:S01]  /*12a00*/  MUFU.EX2 R46, R46 ;  /* 0x0000002e002e7308 */ /* 0x000e620000000800 */
[----:B---3--:R-:W-:Y:S01]  /*12a10*/  FADD.FTZ R28, R4, R21 ;  /* 0x00000015041c7221 */ /* 0x008fe20000010000 */
[----:B------:R-:W-:-:S06]  /*12a20*/  FFMA.FTZ R73, R73, UR41, -R58 ;  /* 0x0000002949497c23 */ /* 0x000fcc000801083a */
[----:B------:R-:W3:Y:S01]  /*12a30*/  MUFU.EX2 R125, R125 ;  /* 0x0000007d007d7308 */ /* 0x000ee20000000800 */
[----:B------:R-:W-:Y:S01]  /*12a40*/  F2FP.BF16.F32.PACK_AB R136, R30, R136 ;  /* 0x000000881e88723e */ /* 0x000fe200000010ff */
[----:B----4-:R-:W-:-:S06]  /*12a50*/  FADD.FTZ R30, R42, R25 ;  /* 0x000000192a1e7221 */ /* 0x010fcc0000010000 */
[----:B------:R-:W4:Y:S01]  /*12a60*/  MUFU.EX2 R48, R48 ;  /* 0x0000003000307308 */ /* 0x000f220000000800 */
[----:B--2---:R-:W-:Y:S01]  /*12a70*/  FADD.FTZ R21, R131, R28 ;  /* 0x0000001c83157221 */ /* 0x004fe20000010000 */
[----:B------:R-:W-:-:S06]  /*12a80*/  FFMA.FTZ R74, R74, UR41, -R58 ;  /* 0x000000294a4a7c23 */ /* 0x000fcc000801083a */
[----:B------:R-:W2:Y:S01]  /*12a90*/  MUFU.EX2 R26, R71 ;  /* 0x00000047001a7308 */ /* 0x000ea20000000800 */
[----:B------:R-:W-:Y:S01]  /*12aa0*/  F2FP.BF16.F32.PACK_AB R139, R20, R139 ;  /* 0x0000008b148b723e */ /* 0x000fe200000010ff */
[----:B-----5:R-:W-:-:S06]  /*12ab0*/  FADD.FTZ R25, R43, R30 ;  /* 0x0000001e2b197221 */ /* 0x020fcc0000010000 */
[----:B------:R-:W5:Y:S01]  /*12ac0*/  MUFU.EX2 R50, R50 ;  /* 0x0000003200327308 */ /* 0x000f620000000800 */
[----:B0-----:R-:W-:Y:S01]  /*12ad0*/  FADD.FTZ R20, R44, R21 ;  /* 0x000000152c147221 */ /* 0x001fe20000010000 */
[----:B------:R-:W-:-:S06]  /*12ae0*/  FFMA.FTZ R75, R75, UR41, -R58 ;  /* 0x000000294b4b7c23 */ /* 0x000fcc000801083a */
[----:B------:R-:W0:Y:S01]  /*12af0*/  MUFU.EX2 R72, R72 ;  /* 0x0000004800487308 */ /* 0x000e220000000800 */
[----:B-1----:R-:W-:Y:S01]  /*12b00*/  FADD.FTZ R25, R46, R25 ;  /* 0x000000192e197221 */ /* 0x002fe20000010000 */
[----:B---3--:R-:W-:-:S06]  /*12b10*/  FADD.FTZ R21, R125, R20 ;  /* 0x000000147d157221 */ /* 0x008fcc0000010000 */
[----:B------:R-:W1:Y:S01]  /*12b20*/  MUFU.EX2 R51, R51 ;  /* 0x0000003300337308 */ /* 0x000e620000000800 */
[----:B------:R-:W-:-:S07]  /*12b30*/  FFMA.FTZ R76, R76, UR41, -R58 ;  /* 0x000000294c4c7c23 */ /* 0x000fce000801083a */
[----:B------:R-:W3:Y:S01]  /*12b40*/  MUFU.EX2 R73, R73 ;  /* 0x0000004900497308 */ /* 0x000ee20000000800 */
[----:B----4-:R-:W-:Y:S01]  /*12b50*/  FADD.FTZ R25, R48, R25 ;  /* 0x0000001930197221 */ /* 0x010fe20000010000 */
[----:B--2---:R-:W-:-:S06]  /*12b60*/  FADD.FTZ R21, R26, R21 ;  /* 0x000000151a157221 */ /* 0x004fcc0000010000 */
[----:B------:R-:W2:Y:S01]  /*12b70*/  MUFU.EX2 R53, R53 ;  /* 0x0000003500357308 */ /* 0x000ea20000000800 */
[----:B------:R-:W-:-:S07]  /*12b80*/  FFMA.FTZ R58, R77, UR41, -R58 ;  /* 0x000000294d3a7c23 */ /* 0x000fce000801083a */
[----:B------:R-:W4:Y:S01]  /*12b90*/  MUFU.EX2 R74, R74 ;  /* 0x0000004a004a7308 */ /* 0x000f220000000800 */
[----:B-----5:R-:W-:Y:S01]  /*12ba0*/  FADD.FTZ R20, R50, R25 ;  /* 0x0000001932147221 */ /* 0x020fe20000010000 */
[----:B------:R-:W-:-:S06]  /*12bb0*/  F2FP.BF16.F32.PACK_AB R129, R4, R129 ;  /* 0x000000810481723e */ /* 0x000fcc00000010ff */
[----:B------:R-:W5:Y:S01]  /*12bc0*/  MUFU.EX2 R54, R54 ;  /* 0x0000003600367308 */ /* 0x000f620000000800 */
[----:B0-----:R-:W-:-:S07]  /*12bd0*/  FADD.FTZ R4, R72, R21 ;  /* 0x0000001548047221 */ /* 0x001fce0000010000 */
[----:B------:R-:W0:Y:S01]  /*12be0*/  MUFU.EX2 R75, R75 ;  /* 0x0000004b004b7308 */ /* 0x000e220000000800 */
[----:B------:R-:W-:Y:S01]  /*12bf0*/  F2FP.BF16.F32.PACK_AB R135, R3, R135 ;  /* 0x000000870387723e */ /* 0x000fe200000010ff */
[----:B-1----:R-:W-:-:S06]  /*12c00*/  FADD.FTZ R20, R51, R20 ;  /* 0x0000001433147221 */ /* 0x002fcc0000010000 */
[----:B------:R-:W1:Y:S01]  /*12c10*/  MUFU.EX2 R55, R55 ;  /* 0x0000003700377308 */ /* 0x000e620000000800 */
[----:B---3--:R-:W-:Y:S01]  /*12c20*/  FADD.FTZ R3, R73, R4 ;  /* 0x0000000449037221 */ /* 0x008fe20000010000 */
[----:B------:R-:W-:-:S06]  /*12c30*/  ISETP.GT.AND P2, PT, R0, R39, PT ;  /* 0x000000270000720c */ /* 0x000fcc0003f44270 */
[----:B------:R-:W3:Y:S01]  /*12c40*/  MUFU.EX2 R76, R76 ;  /* 0x0000004c004c7308 */ /* 0x000ee20000000800 */
[----:B--2---:R-:W-:Y:S01]  /*12c50*/  FADD.FTZ R21, R53, R20 ;  /* 0x0000001435157221 */ /* 0x004fe20000010000 */
[----:B----4-:R-:W-:-:S06]  /*12c60*/  FADD.FTZ R3, R74, R3 ;  /* 0x000000034a037221 */ /* 0x010fcc0000010000 */
[----:B------:R-:W2:Y:S01]  /*12c70*/  MUFU.EX2 R58, R58 ;  /* 0x0000003a003a7308 */ /* 0x000ea20000000800 */
[----:B-----5:R-:W-:Y:S01]  /*12c80*/  FADD.FTZ R4, R54, R21 ;  /* 0x0000001536047221 */ /* 0x020fe20000010000 */
[----:B0-----:R-:W-:-:S03]  /*12c90*/  FADD.FTZ R3, R75, R3 ;  /* 0x000000034b037221 */ /* 0x001fc60000010000 */
[----:B-1----:R-:W-:Y:S01]  /*12ca0*/  FADD.FTZ R4, R55, R4 ;  /* 0x0000000437047221 */ /* 0x002fe20000010000 */
[C---:B------:R-:W-:Y:S01]  /*12cb0*/  F2FP.BF16.F32.PACK_AB R122, R23.reuse, R55 ;  /* 0x00000037177a723e */ /* 0x040fe200000010ff */
[----:B---3--:R-:W-:Y:S02]  /*12cc0*/  FADD.FTZ R3, R76, R3 ;  /* 0x000000034c037221 */ /* 0x008fe40000010000 */
        /* <DEDUP_REMOVED lines=18> */
[----:B--2---:R-:W-:Y:S01]  /*12df0*/  FADD.FTZ R3, R58, R3 ;  /* 0x000000033a037221 */ /* 0x004fe20000010000 */
[----:B------:R-:W-:Y:S01]  /*12e00*/  F2FP.BF16.F32.PACK_AB R149, R59, R57 ;  /* 0x000000393b95723e */ /* 0x000fe200000010ff */
[----:B------:R-:W-:Y:S01]  /*12e10*/  VIADD R0, R0, 0xffffffff ;  /* 0xffffffff00007836 */ /* 0x000fe20000000000 */
        /* <DEDUP_REMOVED lines=41> */
[----:B------:R-:W-:Y:S01]  /*130b0*/  F2FP.BF16.F32.PACK_AB R123, R58, R76 ;  /* 0x0000004c3a7b723e */ /* 0x000fe200000010ff */
[----:B------:R-:W-:Y:S06]  /*130c0*/  @P2 BRA `(.L_x_11734) ;  /* 0xffffffd800502947 */ /* 0x000fec000383ffff */
.L_x_11724:
        /* <DEDUP_REMOVED lines=13> */
[----:B------:R-:W-:-:S05]  /*131a0*/  LOP3.LUT R14, RZ, R153, RZ, 0x33, !PT ;  /* 0x00000099ff0e7212 */ /* 0x000fca00078e33ff */
[----:B------:R0:W-:Y:S04]  /*131b0*/  STL [R1+0x4], R14 ;  /* 0x0000040e01007387 */ /* 0x0001e80000100800 */
[----:B------:R0:W-:Y:S02]  /*131c0*/  STL [R1+0x8], R15 ;  /* 0x0000080f01007387 */ /* 0x0001e40000100800 */
.L_x_11753:
[----:B0-----:R-:W2:Y:S01]  /*131d0*/  LDL R14, [R1+0x10] ;  /* 0x00001000010e7983 */ /* 0x001ea20000100800 */
        /* <DEDUP_REMOVED lines=10> */
.L_x_11737:
[----:B------:R-:W-:Y:S01]  /*13280*/  IMAD R14, R16, 0x8, R2 ;  /* 0x00000008100e7824 */ /* 0x000fe200078e0202 */
[----:B------:R-:W-:-:S04]  /*13290*/  SHF.L.U32 R15, R19, 0x1f, RZ ;  /* 0x0000001f130f7819 */ /* 0x000fc800000006ff */
[----:B------:R0:W1:Y:S01]  /*132a0*/  SYNCS.PHASECHK.TRANS64.TRYWAIT P3, [R14+URZ+0x16830], R15 ;  /* 0x0168300f0e0075a7 */ /* 0x000062000806017f */
[----:B------:R-:W-:Y:S05]  /*132b0*/  @!P0 BRA `(.L_x_11738) ;  /* 0x0000000000048947 */ /* 0x000fea0003800000 */
[----:B------:R-:W-:Y:S01]  /*132c0*/  BPT.TRAP 0x1 ;  /* 0x000000040000795c */ /* 0x000fe20000300000 */
.L_x_11738:
[----:B------:R-:W-:Y:S04]  /*132d0*/  BSSY B0, `(.L_x_11736) ;  /* 0x0000004000007945 */ /* 0x000fe80003800000 */
[----:B-1----:R-:W-:Y:S05]  /*132e0*/  @P3 BRA `(.L_x_11739) ;  /* 0x0000000000083947 */ /* 0x002fea0003800000 */
[----:B------:R-:W1:Y:S02]  /*132f0*/  SYNCS.PHASECHK.TRANS64.TRYWAIT P3, [R14+URZ+0x16830], R15 ;  /* 0x0168300f0e0075a7 */ /* 0x000e64000806017f */
[----:B-1----:R-:W-:Y:S05]  /*13300*/  @!P3 BRA `(.L_x_11740) ;  /* 0x000000bc001cb947 */ /* 0x002fea0003800000 */
.L_x_11739:
[----:B------:R-:W-:Y:S05]  /*13310*/  BSYNC B0 ;  /* 0x0000000000007941 */ /* 0x000fea0003800000 */
.L_x_11736:
[----:B------:R-:W2:Y:S01]  /*13320*/  LDL R21, [R1+0xc] ;  /* 0x00000c0001157983 */ /* 0x000ea20000100800 */
[----:B01----:R-:W0:Y:S01]  /*13330*/  S2R R14, SR_TID.X ;  /* 0x00000000000e7919 */ /* 0x003e220000002100 */
        /* <DEDUP_REMOVED lines=8> */
[----:B------:R-:W-:Y:S01]  /*133c0*/  R2UR UR23, R27 ;  /* 0x000000001b1772ca */ /* 0x000fe200000e0000 */
[----:B------:R-:W-:Y:S01]  /*133d0*/  IMAD.MOV.U32 R15, RZ, RZ, 0x40000040 ;  /* 0x40000040ff0f7424 */ /* 0x000fe200078e00ff */
[----:B------:R-:W-:Y:S02]  /*133e0*/  R2UR UR12, R12 ;  /* 0x000000000c0c72ca */ /* 0x000fe400000e0000 */
[----:B------:R-:W-:-:S02]  /*133f0*/  R2UR UR13, R13 ;  /* 0x000000000d0d72ca */ /* 0x000fc400000e0000 */
[----:B------:R-:W-:Y:S01]  /*13400*/  R2UR UR15, R15 ;  /* 0x000000000f0f72ca */ /* 0x000fe200000e0000 */
[----:B--2---:R-:W-:Y:S02]  /*13410*/  IMAD R26, R16, 0x400, R21 ;  /* 0x00000400101a7824 */ /* 0x004fe400078e0215 */
[----:B------:R-:W-:Y:S02]  /*13420*/  VIADD R21, R14, 0x8 ;  /* 0x000000080e157836 */ /* 0x000fe40000000000 */
[C---:B------:R-:W-:Y:S01]  /*13430*/  VIADD R14, R26.reuse, 0x2 ;  /* 0x000000021a0e7836 */ /* 0x040fe20000000000 */
[C---:B------:R-:W-:Y:S01]  /*13440*/  R2UR UR10, R26.reuse ;  /* 0x000000001a0a72ca */ /* 0x040fe200000e0000 */
[C---:B------:R-:W-:Y:S02]  /*13450*/  VIADD R24, R26.reuse, 0x4 ;  /* 0x000000041a187836 */ /* 0x040fe40000000000 */
[----:B------:R-:W-:-:S03]  /*13460*/  VIADD R26, R26, 0x6 ;  /* 0x000000061a1a7836 */ /* 0x000fc60000000000 */
[----:B------:R-:W-:Y:S02]  /*13470*/  R2UR UR18, R24 ;  /* 0x00000000181272ca */ /* 0x000fe400000e0000 */
[----:B------:R-:W-:Y:S01]  /*13480*/  R2UR UR22, R26 ;  /* 0x000000001a1672ca */ /* 0x000fe200000e0000 */
[----:B------:R0:W-:Y:S06]  /*13490*/  BAR.SYNC.DEFER_BLOCKING R21, 0x100 ;  /* 0x000400150000751d */ /* 0x0001ec0000010000 */
[----:B------:R-:W-:-:S06]  /*134a0*/  WARPGROUP.ARRIVE ;  /* 0x00000000000079c5 */ /* 0x000fcc0000000000 */
[----:B------:R-:W-:Y:S01]  /*134b0*/  HGMMA.64x128x16.F32.BF16 R24, gdesc[UR8], RZ, !UPT, gsb0 ;  /* 0x01e00000081879f0 */ /* 0x000fe2000c0018ff */
        /* <DEDUP_REMOVED lines=18> */
.L_x_11742:
[----:B------:R-:W-:Y:S01]  /*135e0*/  SHF.L.U32 R14, R20, 0x1f, RZ ;  /* 0x0000001f140e7819 */ /* 0x000fe200000006ff */
[----:B------:R-:W-:-:S04]  /*135f0*/  IMAD R15, R154, 0x8, R2 ;  /* 0x000000089a0f7824 */ /* 0x000fc800078e0202 */
[----:B------:R0:W1:Y:S01]  /*13600*/  SYNCS.PHASECHK.TRANS64.TRYWAIT P2, [R15+URZ+0x16850], R14 ;  /* 0x0168500e0f0075a7 */ /* 0x000062000804017f */
[----:B------:R-:W-:Y:S05]  /*13610*/  @!P0 BRA `(.L_x_11743) ;  /* 0x0000000000048947 */ /* 0x000fea0003800000 */
[----:B------:R-:W-:Y:S01]  /*13620*/  BPT.TRAP 0x1 ;  /* 0x000000040000795c */ /* 0x000fe20000300000 */
.L_x_11743:
[----:B-1----:R-:W-:Y:S05]  /*13630*/  @P2 BRA `(.L_x_11741) ;  /* 0x0000000000082947 */ /* 0x002fea0003800000 */
[----:B------:R-:W1:Y:S02]  /*13640*/  SYNCS.PHASECHK.TRANS64.TRYWAIT P2, [R15+URZ+0x16850], R14 ;  /* 0x0168500e0f0075a7 */ /* 0x000e64000804017f */
[----:B-1----:R-:W-:Y:S05]  /*13650*/  @!P2 BRA `(.L_x_11744) ;  /* 0x000000b8005ca947 */ /* 0x002fea0003800000 */
.L_x_11741:
        /* <DEDUP_REMOVED lines=9> */
[----:B------:R-:W-:Y:S01]  /*136f0*/  HGMMA.64x64x16.F32.BF16 R88, R148, gdesc[UR8].tnspB, R88, gsb0 ;  /* 0x40e0000894587df0 */ /* 0x000fe20008001858 */
        /* <DEDUP_REMOVED lines=8> */
[----:B------:R-:W2:Y:S04]  /*13780*/  LDL R148, [R1+0x20] ;  /* 0x0000200001947983 */ /* 0x000ea80000100800 */
[----:B------:R-:W3:Y:S02]  /*13790*/  LDL R151, [R1+0x24] ;  /* 0x0000240001977983 */ /* 0x000ee40000100800 */
[----:B------:R-:W-:Y:S01]  /*137a0*/  HGMMA.64x64x16.F32.BF16 R88, R144, gdesc[UR8].tnspB, R88, gsb0 ;  /* 0x40e0000890587df0 */ /* 0x000fe20008001858 */
        /* <DEDUP_REMOVED lines=29> */
[----:B------:R-:W0:Y:S01]  /*13980*/  S2R R149, SR_TID.X ;  /* 0x0000000000957919 */ /* 0x000e220000002100 */
        /* <DEDUP_REMOVED lines=27> */
[----:B------:R-:W-:-:S02]  /*13b40*/  @!P1 IMAD R83, R16, 0x8, R2 ;  /* 0x0000000810539824 */ /* 0x000fc400078e0202 */
[----:B------:R-:W-:Y:S01]  /*13b50*/  FMUL.FTZ R25, R25, UR26 ;  /* 0x0000001a19197c20 */ /* 0x000fe20008410000 */
[----:B------:R-:W-:Y:S01]  /*13b60*/  FMUL.FTZ R53, R53, UR26 ;  /* 0x0000001a35357c20 */ /* 0x000fe20008410000 */
[----:B------:R-:W-:Y:S01]  /*13b70*/  FMUL.FTZ R61, R61, UR26 ;  /* 0x0000001a3d3d7c20 */ /* 0x000fe20008410000 */
[----:B0-----:R-:W-:Y:S01]  /*13b80*/  SHF.R.U32.HI R150, RZ, 0x7, R149 ;  /* 0x00000007ff967819 */ /* 0x001fe20000011695 */
[----:B------:R-:W-:Y:S01]  /*13b90*/  FMUL.FTZ R65, R65, UR26 ;  /* 0x0000001a41417c20 */ /* 0x000fe20008410000 */
[----:B------:R-:W-:Y:S01]  /*13ba0*/  FMUL.FTZ R73, R73, UR26 ;  /* 0x0000001a49497c20 */ /* 0x000fe20008410000 */
[----:B------:R-:W-:Y:S01]  /*13bb0*/  FMUL.FTZ R77, R77, UR26 ;  /* 0x0000001a4d4d7c20 */ /* 0x000fe20008410000 */
[----:B------:R-:W-:Y:S01]  /*13bc0*/  FMUL.FTZ R85, R85, UR26 ;  /* 0x0000001a55557c20 */ /* 0x000fe20008410000 */
[----:B------:R-:W-:Y:S01]  /*13bd0*/  ISETP.GE.U32.AND P2, PT, R149, 0x180, PT ;  /* 0x000001809500780c */ /* 0x000fe20003f46070 */
[----:B------:R-:W0:Y:S08]  /*13be0*/  MUFU.TANH R15, R15 ;  /* 0x0000000f000f7308 */ /* 0x000e300000002400 */
[----:B------:R-:W1:Y:S01]  /*13bf0*/  MUFU.TANH R25, R25 ;  /* 0x0000001900197308 */ /* 0x000e620000002400 */
[----:B------:R-:W-:-:S02]  /*13c00*/  WARPGROUP.DEPBAR.LE gsb0, 0x0 ;  /* 0x00008000000079c5 */ /* 0x000fc40000010000 */
[----:B------:R-:W-:-:S05]  /*13c10*/  WARPGROUP.ARRIVE ;  /* 0x00000000000079c5 */ /* 0x000fca0000000000 */
[----:B------:R-:W4:Y:S01]  /*13c20*/  MUFU.TANH R24, R24 ;  /* 0x0000001800187308 */ /* 0x000f220000002400 */
        /* <DEDUP_REMOVED lines=56> */
[----:B------:R-:W-:Y:S02]  /*13fb0*/  IMAD.MOV.U32 R21, RZ, RZ, 0x40000040 ;  /* 0x40000040ff157424 */ /* 0x000fe400078e00ff */
[----:B------:R-:W-:Y:S01]  /*13fc0*/  FMUL.FTZ R14, R80, UR26 ;  /* 0x0000001a500e7c20 */ /* 0x000fe20008410000 */
[----:B------:R-:W-:Y:S01]  /*13fd0*/  FMUL.FTZ R80, R82, UR26 ;  /* 0x0000001a52507c20 */ /* 0x000fe20008410000 */
[----:B------:R-:W-:Y:S01]  /*13fe0*/  IMAD.SHL.U32 R82, R0, 0x80, RZ ;  /* 0x0000008000527824 */ /* 0x000fe200078e00ff */
        /* <DEDUP_REMOVED lines=13> */
[----:B------:R-:W-:Y:S02]  /*140c0*/  R2UR UR10, R20 ;  /* 0x00000000140a72ca */ /* 0x000fe400000e0000 */
[----:B------:R-:W-:Y:S01]  /*140d0*/  R2UR UR11, R21 ;  /* 0x00000000150b72ca */ /* 0x000fe200000e0000 */
[----:B------:R-:W-:Y:S01]  /*140e0*/  VIADD R21, R150, 0x9 ;  /* 0x0000000996157836 */ /* 0x000fe20000000000 */
[----:B--2---:R-:W-:Y:S02]  /*140f0*/  IADD3 R20, R148, 0x1, -R82 ;  /* 0x0000000194147810 */ /* 0x004fe40007ffe852 */
[----:B------:R-:W2:Y:S02]  /*14100*/  MUFU.TANH R67, R67 ;  /* 0x0000004300437308 */ /* 0x000ea40000002400 */
[----:B------:R-:W-:Y:S01]  /*14110*/  SEL R21, R21, 0x9, !P2 ;  /* 0x0000000915157807 */ /* 0x000fe20005000000 */
[----:B---3--:R-:W-:-:S05]  /*14120*/  IMAD.IADD R20, R20, 0x1, -R151 ;  /* 0x0000000114147824 */ /* 0x008fca00078e0a97 */
[----:B------:R-:W3:Y:S01]  /*14130*/  MUFU.TANH R68, R68 ;  /* 0x0000004400447308 */ /* 0x000ee20000002400 */
[----:B------:R-:W-:-:S07]  /*14140*/  IMAD R20, R155, -0x2, R20 ;  /* 0xfffffffe9b147824 */ /* 0x000fce00078e0214 */
        /* <DEDUP_REMOVED lines=21> */
[----:B------:R-:W-:Y:S02]  /*142a0*/  @!P1 VIADD R86, R83, 0x16840 ;  /* 0x0001684053569836 */ /* 0x000fe40000000000 */
[----:B------:R-:W-:Y:S01]  /*142b0*/  FMUL.FTZ R83, R87, UR26 ;  /* 0x0000001a57537c20 */ /* 0x000fe20008410000 */
[C---:B------:R-:W-:Y:S01]  /*142c0*/  VIADD R122, R20.reuse, UR25 ;  /* 0x00000019147a7c36 */ /* 0x040fe20008000000 */
[----:B------:R-:W0:Y:S01]  /*142d0*/  MUFU.TANH R120, R120 ;  /* 0x0000007800787308 */ /* 0x000e220000002400 */
[----:B------:R-:W-:Y:S01]  /*142e0*/  @!P1 PRMT R86, RZ, 0x654, R86 ;  /* 0x00000654ff569816 */ /* 0x000fe20000000056 */
[----:B------:R0:W-:Y:S06]  /*142f0*/  BAR.ARV R21, 0x100 ;  /* 0x000400150000751d */ /* 0x0001ec0000002000 */
[----:B------:R-:W0:Y:S01]  /*14300*/  MUFU.TANH R84, R84 ;  /* 0x0000005400547308 */ /* 0x000e220000002400 */
[----:B------:R-:W-:Y:S01]  /*14310*/  VIADD R121, R20, UR30 ;  /* 0x0000001e14797c36 */ /* 0x000fe20008000000 */
[----:B------:R5:W-:Y:S01]  /*14320*/  @!P1 SYNCS.ARRIVE.TRANS64.RED.A1T0 RZ, [R86+URZ], RZ ;  /* 0x000000ff56ff99a7 */ /* 0x000be2000810043f */
[----:B------:R-:W-:-:S05]  /*14330*/  IMAD.IADD R87, R156, 0x1, R122 ;  /* 0x000000019c577824 */ /* 0x000fca00078e027a */
[----:B------:R-:W0:Y:S01]  /*14340*/  MUFU.TANH R83, R83 ;  /* 0x0000005300537308 */ /* 0x000e220000002400 */
[----:B-----5:R-:W-:Y:S01]  /*14350*/  IMAD.IADD R86, R156, 0x1, R121 ;  /* 0x000000019c567824 */ /* 0x020fe200078e0279 */
[----:B-1234-:R-:W-:Y:S06]  /*14360*/  @!P5 BRA `(.L_x_11745) ;  /* 0x00000000005cd947 */ /* 0x01efec0003800000 */
[----:B------:R-:W-:Y:S01]  /*14370*/  ISETP.GT.AND P2, PT, R152, -0x1, PT ;  /* 0xffffffff9800780c */ /* 0x000fe20003f44270 */
[----:B------:R-:W-:-:S12]  /*14380*/  BSSY B0, `(.L_x_11746) ;  /* 0x0000011000007945 */ /* 0x000fd80003800000 */
[----:B------:R-:W-:Y:S05]  /*14390*/  @P2 BRA `(.L_x_11747) ;  /* 0x0000000000242947 */ /* 0x000fea0003800000 */
[----:B------:R-:W2:Y:S01]  /*143a0*/  LDL R123, [R1+0x8] ;  /* 0x00000800017b7983 */ /* 0x000ea20000100800 */
[----:B------:R-:W-:-:S05]  /*143b0*/  IMAD.U32 R125, RZ, RZ, UR4 ;  /* 0x00000004ff7d7e24 */ /* 0x000fca000f8e00ff */
[----:B------:R-:W-:-:S13]  /*143c0*/  ISETP.NE.AND P2, PT, R125, 0x1, PT ;  /* 0x000000017d00780c */ /* 0x000fda0003f45270 */
[----:B0-----:R-:W2:Y:S02]  /*143d0*/  @P2 LDC.64 R20, c[0x0][0x9e8] ;  /* 0x00027a00ff142b82 */ /* 0x001ea40000000a00 */
[----:B--2---:R-:W-:-:S04]  /*143e0*/  @P2 IMAD.HI.U32 R124, R123, R20, RZ ;  /* 0x000000147b7c2227 */ /* 0x004fc800078e00ff */
[----:B------:R-:W-:Y:S01]  /*143f0*/  IMAD.MOV.U32 R20, RZ, RZ, R123 ;  /* 0x000000ffff147224 */ /* 0x000fe200078e007b */
[----:B------:R-:W-:-:S04]  /*14400*/  @P2 SHF.R.U32.HI R20, RZ, R21, R124 ;  /* 0x00000015ff142219 */ /* 0x000fc8000001167c */
[----:B------:R-:W-:Y:S01]  /*14410*/  LOP3.LUT R123, RZ, R20, RZ, 0x33, !PT ;  /* 0x00000014ff7b7212 */ /* 0x000fe200078e33ff */
[----:B------:R-:W-:Y:S06]  /*14420*/  BRA `(.L_x_11748) ;  /* 0x0000000000187947 */ /* 0x000fec0003800000 */
.L_x_11747:
[----:B------:R-:W-:Y:S02]  /*14430*/  IMAD.U32 R125, RZ, RZ, UR4 ;  /* 0x00000004ff7d7e24 */ /* 0x000fe4000f8e00ff */
[----:B------:R-:W-:-:S03]  /*14440*/  IMAD.MOV.U32 R123, RZ, RZ, R152 ;  /* 0x000000ffff7b7224 */ /* 0x000fc600078e0098 */
[----:B------:R-:W-:-:S13]  /*14450*/  ISETP.NE.AND P2, PT, R125, 0x1, PT ;  /* 0x000000017d00780c */ /* 0x000fda0003f45270 */
[----:B0-----:R-:W0:Y:S02]  /*14460*/  @P2 LDC.64 R20, c[0x0][0x9e8] ;  /* 0x00027a00ff142b82 */ /* 0x001e240000000a00 */
[----:B0-----:R-:W-:-:S05]  /*14470*/  @P2 IMAD.HI.U32 R20, R152, R20, RZ ;  /* 0x0000001498142227 */ /* 0x001fca00078e00ff */
[----:B------:R-:W-:-:S07]  /*14480*/  @P2 SHF.R.U32.HI R123, RZ, R21, R20 ;  /* 0x00000015ff7b2219 */ /* 0x000fce0000011614 */
.L_x_11748:
[----:B------:R-:W-:Y:S05]  /*14490*/  BSYNC B0 ;  /* 0x0000000000007941 */ /* 0x000fea0003800000 */
.L_x_11746:
[----:B------:R-:W-:-:S04]  /*144a0*/  IMAD R20, R123, R125, -R82 ;  /* 0x0000007d7b147224 */ /* 0x000fc800078e0a52 */
[----:B------:R-:W-:-:S05]  /*144b0*/  IMAD R20, R155, -0x2, R20 ;  /* 0xfffffffe9b147824 */ /* 0x000fca00078e0214 */
[----:B------:R-:W-:Y:S02]  /*144c0*/  VIADDMNMX R87, R20, R125, R87, PT ;  /* 0x0000007d14577246 */ /* 0x000fe40003800157 */
[----:B------:R-:W-:-:S07]  /*144d0*/  VIMNMX R86, R86, R20, !PT ;  /* 0x0000001456567248 */ /* 0x000fce0007fe0100 */
.L_x_11745:
        /* <DEDUP_REMOVED lines=103> */
[----:B------:R-:W2:Y:S01]  /*14b50*/  LDL R124, [R1+0x4] ;  /* 0x00000400017c7983 */ /* 0x000ea20000100800 */
[----:B------:R-:W-:-:S05]  /*14b60*/  IMAD.U32 R123, RZ, RZ, UR4 ;  /* 0x00000004ff7b7e24 */ /* 0x000fca000f8e00ff */
[----:B------:R-:W-:-:S13]  /*14b70*/  ISETP.NE.AND P3, PT, R123, 0x1, PT ;  /* 0x000000017b00780c */ /* 0x000fda0003f65270 */
[----:B------:R-:W2:Y:S02]  /*14b80*/  @P3 LDC.64 R14, c[0x0][0x9e8] ;  /* 0x00027a00ff0e3b82 */ /* 0x000ea40000000a00 */
[----:B--2---:R-:W-:-:S04]  /*14b90*/  @P3 IMAD.HI.U32 R86, R124, R14, RZ ;  /* 0x0000000e7c563227 */ /* 0x004fc800078e00ff */
[----:B------:R-:W-:Y:S01]  /*14ba0*/  IMAD.MOV.U32 R14, RZ, RZ, R124 ;  /* 0x000000ffff0e7224 */ /* 0x000fe200078e007c */
[----:B------:R-:W-:-:S04]  /*14bb0*/  @P3 SHF.R.U32.HI R14, RZ, R15, R86 ;  /* 0x0000000fff0e3219 */ /* 0x000fc80000011656 */
[----:B------:R-:W-:Y:S01]  /*14bc0*/  LOP3.LUT R87, RZ, R14, RZ, 0x33, !PT ;  /* 0x0000000eff577212 */ /* 0x000fe200078e33ff */
[----:B------:R-:W-:Y:S06]  /*14bd0*/  BRA `(.L_x_11752) ;  /* 0x0000000000187947 */ /* 0x000fec0003800000 */
.L_x_11751:
[----:B------:R-:W-:Y:S02]  /*14be0*/  IMAD.U32 R123, RZ, RZ, UR4 ;  /* 0x00000004ff7b7e24 */ /* 0x000fe4000f8e00ff */
[----:B------:R-:W-:-:S03]  /*14bf0*/  IMAD.MOV.U32 R87, RZ, RZ, R153 ;  /* 0x000000ffff577224 */ /* 0x000fc600078e0099 */
[----:B------:R-:W-:-:S13]  /*14c00*/  ISETP.NE.AND P3, PT, R123, 0x1, PT ;  /* 0x000000017b00780c */ /* 0x000fda0003f65270 */
[----:B------:R-:W0:Y:S02]  /*14c10*/  @P3 LDC.64 R14, c[0x0][0x9e8] ;  /* 0x00027a00ff0e3b82 */ /* 0x000e240000000a00 */
[----:B0-----:R-:W-:-:S05]  /*14c20*/  @P3 IMAD.HI.U32 R14, R153, R14, RZ ;  /* 0x0000000e990e3227 */ /* 0x001fca00078e00ff */
[----:B------:R-:W-:-:S07]  /*14c30*/  @P3 SHF.R.U32.HI R87, RZ, R15, R14 ;  /* 0x0000000fff573219 */ /* 0x000fce000001160e */
.L_x_11752:
[----:B------:R-:W-:Y:S05]  /*14c40*/  BSYNC B0 ;  /* 0x0000000000007941 */ /* 0x000fea0003800000 */
.L_x_11750:
[----:B------:R-:W-:-:S04]  /*14c50*/  IMAD R82, R87, R123, -R82 ;  /* 0x0000007b57527224 */ /* 0x000fc800078e0a52 */
[----:B------:R-:W-:-:S05]  /*14c60*/  IMAD R82, R155, -0x2, R82 ;  /* 0xfffffffe9b527824 */ /* 0x000fca00078e0252 */
[----:B------:R-:W-:Y:S02]  /*14c70*/  VIADDMNMX R122, R82, R123, R122, PT ;  /* 0x0000007b527a7246 */ /* 0x000fe4000380017a */
[----:B------:R-:W-:-:S07]  /*14c80*/  VIMNMX R121, R121, R82, !PT ;  /* 0x0000005279797248 */ /* 0x000fce0007fe0100 */
.L_x_11749:
[----:B------:R-:W-:Y:S01]  /*14c90*/  FMNMX.FTZ R14, R20, R23, !PT ;  /* 0x00000017140e7209 */ /* 0x000fe20007810000 */
[----:B------:R-:W2:Y:S01]  /*14ca0*/  LDL R86, [R1+0x18] ;  /* 0x0000180001567983 */ /* 0x000ea20000100800 */
        /* <DEDUP_REMOVED lines=77> */
[----:B------:R-:W-:Y:S02]  /*15180*/  ISETP.LT.OR P4, PT, R122, 0x42, P4 ;  /* 0x000000427a00780c */ /* 0x000fe40002781670 */
[----:B0-----:R-:W-:-:S02]  /*15190*/  FMNMX.FTZ R14, R14, R15, !PT ;  /* 0x0000000f0e0e7209 */ /* 0x001fc40007810000 */
[----:B------:R-:W-:Y:S02]  /*151a0*/  ISETP.LT.OR P3, PT, R122, 0x32, P3 ;  /* 0x000000327a00780c */ /* 0x000fe40001f61670 */
[----:B------:R-:W-:Y:S01]  /*151b0*/  FSEL R58, R58, -INF , !P4 ;  /* 0xff8000003a3a7808 */ /* 0x000fe20006000000 */
[----:B------:R-:W0:Y:S01]  /*151c0*/  SHFL.BFLY PT, R15, R14, 0x1, 0x1f ;  /* 0x0c201f000e0f7f89 */ /* 0x000e2200000e0000 */
[C---:B------:R-:W-:Y:S02]  /*151d0*/  ISETP.GT.AND P4, PT, R121.reuse, 0x48, P2 ;  /* 0x000000487900780c */ /* 0x040fe40001784270 */
[----:B------:R-:W-:Y:S02]  /*151e0*/  FSEL R50, R50, -INF , !P3 ;  /* 0xff80000032327808 */ /* 0x000fe40005800000 */
[----:B------:R-:W-:Y:S02]  /*151f0*/  ISETP.GT.AND P3, PT, R121, 0x39, P2 ;  /* 0x000000397900780c */ /* 0x000fe40001764270 */
[----:B------:R-:W-:-:S02]  /*15200*/  ISETP.LT.OR P4, PT, R122, 0x49, P4 ;  /* 0x000000497a00780c */ /* 0x000fc40002781670 */
[----:B------:R-:W-:Y:S02]  /*15210*/  ISETP.LT.OR P3, PT, R122, 0x3a, P3 ;  /* 0x0000003a7a00780c */ /* 0x000fe40001f61670 */
[----:B------:R-:W-:Y:S02]  /*15220*/  FSEL R60, R60, -INF , !P4 ;  /* 0xff8000003c3c7808 */ /* 0x000fe40006000000 */
[----:B------:R-:W-:Y:S02]  /*15230*/  ISETP.GT.AND P4, PT, R121, RZ, P2 ;  /* 0x000000ff7900720c */ /* 0x000fe40001784270 */
[----:B------:R-:W-:Y:S02]  /*15240*/  FSEL R54, R54, -INF , !P3 ;  /* 0xff80000036367808 */ /* 0x000fe40005800000 */
[----:B------:R-:W-:-:S04]  /*15250*/  ISETP.LT.OR P4, PT, R122, 0x1, P4 ;  /* 0x000000017a00780c */ /* 0x000fc80002781670 */
[----:B------:R-:W-:Y:S02]  /*15260*/  FSEL R24, R24, -INF , !P4 ;  /* 0xff80000018187808 */ /* 0x000fe40006000000 */
[----:B------:R-:W-:Y:S02]  /*15270*/  ISETP.GT.AND P4, PT, R121, 0x49, P2 ;  /* 0x000000497900780c */ /* 0x000fe40001784270 */
[----:B0-----:R-:W-:Y:S02]  /*15280*/  FMNMX.FTZ R14, R14, R15, !PT ;  /* 0x0000000f0e0e7209 */ /* 0x001fe40007810000 */
[----:B------:R-:W-:Y:S02]  /*15290*/  FMNMX.FTZ R15, R24, R5, !PT ;  /* 0x00000005180f7209 */ /* 0x000fe40007810000 */
[C---:B------:R-:W-:Y:S01]  /*152a0*/  FSETP.NEU.FTZ.AND P3, PT, R14.reuse, -INF , PT ;  /* 0xff8000000e00780b */ /* 0x040fe20003f7d000 */
[----:B------:R-:W-:Y:S01]  /*152b0*/  FMUL.FTZ R82, R14, UR41 ;  /* 0x000000290e527c20 */ /* 0x000fe20008410000 */
[----:B------:R-:W-:-:S04]  /*152c0*/  ISETP.LT.OR P4, PT, R122, 0x4a, P4 ;  /* 0x0000004a7a00780c */ /* 0x000fc80002781670 */
[----:B------:R-:W-:Y:S02]  /*152d0*/  FSEL R82, R82, RZ, P3 ;  /* 0x000000ff52527208 */ /* 0x000fe40001800000 */
[----:B------:R-:W-:Y:S02]  /*152e0*/  FSEL R62, R62, -INF , !P4 ;  /* 0xff8000003e3e7808 */ /* 0x000fe40006000000 */
[----:B------:R-:W-:Y:S01]  /*152f0*/  ISETP.GT.AND P4, PT, R121, 0x50, P2 ;  /* 0x000000507900780c */ /* 0x000fe20001784270 */
[--C-:B------:R-:W-:Y:S01]  /*15300*/  FFMA.FTZ R148, R20, UR41, -R82.reuse ;  /* 0x0000002914947c23 */ /* 0x100fe20008010852 */
[--C-:B------:R-:W-:Y:S01]  /*15310*/  FFMA.FTZ R20, R25, UR41, -R82.reuse ;  /* 0x0000002919147c23 */ /* 0x100fe20008010852 */
[--C-:B------:R-:W-:Y:S01]  /*15320*/  FFMA.FTZ R25, R28, UR41, -R82.reuse ;  /* 0x000000291c197c23 */ /* 0x100fe20008010852 */
[----:B------:R-:W-:Y:S01]  /*15330*/  FMNMX.FTZ R28, R26, R15, !PT ;  /* 0x0000000f1a1c7209 */ /* 0x000fe20007810000 */
[--C-:B------:R-:W-:Y:S01]  /*15340*/  FFMA.FTZ R150, R27, UR41, -R82.reuse ;  /* 0x000000291b967c23 */ /* 0x100fe20008010852 */
        /* <DEDUP_REMOVED lines=16> */
[----:B------:R-:W-:Y:S01]  /*15450*/  MUFU.EX2 R148, R148 ;  /* 0x0000009400947308 */ /* 0x000fe20000000800 */
[----:B------:R-:W-:Y:S01]  /*15460*/  FSEL R66, R66, -INF , !P4 ;  /* 0xff80000042427808 */ /* 0x000fe20006000000 */
[--C-:B------:R-:W-:Y:S01]  /*15470*/  FFMA.FTZ R132, R55, UR41, -R82.reuse ;  /* 0x0000002937847c23 */ /* 0x100fe20008010852 */
[----:B------:R-:W-:Y:S01]  /*15480*/  FMNMX.FTZ R15, R37, R32, !PT ;  /* 0x00000020250f7209 */ /* 0x000fe20007810000 */
[--C-:B------:R-:W-:Y:S01]  /*15490*/  FFMA.FTZ R142, R43, UR41, -R82.reuse ;  /* 0x000000292b8e7c23 */ /* 0x100fe20008010852 */
[----:B------:R-:W-:Y:S01]  /*154a0*/  ISETP.GT.AND P4, PT, R121, 0x58, P2 ;  /* 0x000000587900780c */ /* 0x000fe20001784270 */
        /* <DEDUP_REMOVED lines=10> */
[----:B------:R-:W-:Y:S01]  /*15550*/  MUFU.EX2 R150, R150 ;  /* 0x0000009600967308 */ /* 0x000fe20000000800 */
        /* <DEDUP_REMOVED lines=21> */
[----:B------:R-:W-:Y:S01]  /*156b0*/  FFMA.FTZ R51, R79, UR41, -R82 ;  /* 0x000000294f337c23 */ /* 0x000fe20008010852 */
[----:B------:R-:W-:Y:S01]  /*156c0*/  FMNMX.FTZ R36, R54, R15, !PT ;  /* 0x0000000f36247209 */ /* 0x000fe20007810000 */
[----:B------:R-:W-:Y:S01]  /*156d0*/  MUFU.EX2 R27, R27 ;  /* 0x0000001b001b7308 */ /* 0x000fe20000000800 */
[----:B------:R-:W-:-:S02]  /*156e0*/  ISETP.GT.AND P4, PT, R121, 0x61, P2 ;  /* 0x000000617900780c */ /* 0x000fc40001784270 */
[----:B------:R-:W-:Y:S01]  /*156f0*/  FMNMX.FTZ R15, R57, R36, !PT ;  /* 0x00000024390f7209 */ /* 0x000fe20007810000 */
[----:B------:R-:W-:Y:S01]  /*15700*/  FFMA.FTZ R36, R53, UR41, -R82 ;  /* 0x0000002935247c23 */ /* 0x000fe20008010852 */
[----:B------:R-:W-:Y:S02]  /*15710*/  ISETP.LT.OR P4, PT, R122, 0x62, P4 ;  /* 0x000000627a00780c */ /* 0x000fe40002781670 */
[----:B------:R-:W-:Y:S01]  /*15720*/  FMNMX.FTZ R15, R58, R15, !PT ;  /* 0x0000000f3a0f7209 */ /* 0x000fe20007810000 */
[----:B------:R-:W-:Y:S01]  /*15730*/  MUFU.EX2 R146, R146 ;  /* 0x0000009200927308 */ /* 0x000fe20000000800 */
[----:B------:R-:W-:Y:S02]  /*15740*/  FSEL R74, R74, -INF , !P4 ;  /* 0xff8000004a4a7808 */ /* 0x000fe40006000000 */
        /* <DEDUP_REMOVED lines=14> */
[----:B------:R-:W-:Y:S02]  /*15830*/  ISETP.GT.AND P4, PT, R121, 0x70, P2 ;  /* 0x000000707900780c */ /* 0x000fe40001784270 */
[----:B------:R-:W-:Y:S02]  /*15840*/  FMNMX.FTZ R15, R70, R15, !PT ;  /* 0x0000000f460f7209 */ /* 0x000fe40007810000 */
[----:B------:R-:W-:-:S02]  /*15850*/  ISETP.LT.OR P4, PT, R122, 0x71, P4 ;  /* 0x000000717a00780c */ /* 0x000fc40002781670 */
[----:B------:R-:W-:Y:S01]  /*15860*/  FMNMX.FTZ R15, R72, R15, !PT ;  /* 0x0000000f480f7209 */ /* 0x000fe20007810000 */
[----:B------:R-:W-:Y:S01]  /*15870*/  MUFU.EX2 R142, R142 ;  /* 0x0000008e008e7308 */ /* 0x000fe20000000800 */
[----:B------:R-:W-:Y:S02]  /*15880*/  FSEL R80, R80, -INF , !P4 ;  /* 0xff80000050507808 */ /* 0x000fe40006000000 */
[----:B------:R-:W-:Y:S02]  /*15890*/  ISETP.GT.AND P4, PT, R121, 0x71, P2 ;  /* 0x000000717900780c */ /* 0x000fe40001784270 */
[----:B------:R-:W-:Y:S02]  /*158a0*/  FMNMX.FTZ R15, R74, R15, !PT ;  /* 0x0000000f4a0f7209 */ /* 0x000fe40007810000 */
[----:B------:R-:W-:Y:S01]  /*158b0*/  ISETP.LT.OR P4, PT, R122, 0x72, P4 ;  /* 0x000000727a00780c */ /* 0x000fe20002781670 */
[----:B------:R-:W-:Y:S01]  /*158c0*/  MUFU.EX2 R32, R32 ;  /* 0x0000002000207308 */ /* 0x000fe20000000800 */
[----:B------:R-:W-:-:S02]  /*158d0*/  FMNMX.FTZ R15, R76, R15, !PT ;  /* 0x0000000f4c0f7209 */ /* 0x000fc40007810000 */
[----:B------:R-:W-:Y:S02]  /*158e0*/  FSEL R81, R81, -INF , !P4 ;  /* 0xff80000051517808 */ /* 0x000fe40006000000 */
[C---:B------:R-:W-:Y:S02]  /*158f0*/  ISETP.GT.AND P4, PT, R121.reuse, 0x78, P2 ;  /* 0x000000787900780c */ /* 0x040fe40001784270 */
[----:B------:R-:W-:Y:S01]  /*15900*/  FMNMX.FTZ R15, R78, R15, !PT ;  /* 0x0000000f4e0f7209 */ /* 0x000fe20007810000 */
[----:B------:R-:W-:Y:S01]  /*15910*/  MUFU.EX2 R136, R136 ;  /* 0x0000008800887308 */ /* 0x000fe20000000800 */
[----:B------:R-:W-:Y:S02]  /*15920*/  ISETP.GT.AND P2, PT, R121, 0x79, P2 ;  /* 0x000000797900780c */ /* 0x000fe40001744270 */
[----:B------:R-:W-:Y:S02]  /*15930*/  ISETP.LT.OR P4, PT, R122, 0x79, P4 ;  /* 0x000000797a00780c */ /* 0x000fe40002781670 */
[----:B------:R-:W-:-:S02]  /*15940*/  FMNMX.FTZ R40, R80, R15, !PT ;  /* 0x0000000f50287209 */ /* 0x000fc40007810000 */
[----:B------:R-:W-:Y:S01]  /*15950*/  ISETP.LT.OR P2, PT, R122, 0x7a, P2 ;  /* 0x0000007a7a00780c */ /* 0x000fe20001741670 */
[----:B------:R-:W-:Y:S01]  /*15960*/  MUFU.EX2 R35, R35 ;  /* 0x0000002300237308 */ /* 0x000fe20000000800 */
[----:B------:R-:W-:Y:S01]  /*15970*/  FSEL R84, R84, -INF , !P4 ;  /* 0xff80000054547808 */ /* 0x000fe20006000000 */
[--C-:B------:R-:W-:Y:S01]  /*15980*/  FFMA.FTZ R122, R120, UR41, -R82.reuse ;  /* 0x00000029787a7c23 */ /* 0x100fe20008010852 */
[----:B------:R-:W-:Y:S02]  /*15990*/  FMNMX.FTZ R15, R81, R40, !PT ;  /* 0x00000028510f7209 */ /* 0x000fe40007810000 */
[----:B------:R-:W-:Y:S02]  /*159a0*/  FSEL R83, R83, -INF , !P2 ;  /* 0xff80000053537808 */ /* 0x000fe40005000000 */
[----:B------:R-:W-:Y:S01]  /*159b0*/  FMNMX.FTZ R44, R84, R15, !PT ;  /* 0x0000000f542c7209 */ /* 0x000fe20007810000 */
[----:B------:R-:W-:Y:S03]  /*159c0*/  MUFU.EX2 R138, R138 ;  /* 0x0000008a008a7308 */ /* 0x000fe60000000800 */
[----:B------:R-:W-:Y:S01]  /*159d0*/  FMNMX.FTZ R15, R83, R44, !PT ;  /* 0x0000002c530f7209 */ /* 0x000fe20007810000 */
[----:B------:R-:W-:Y:S01]  /*159e0*/  FFMA.FTZ R44, R68, UR41, -R82 ;  /* 0x00000029442c7c23 */ /* 0x000fe20008010852 */
[----:B------:R-:W-:-:S03]  /*159f0*/  FSEL R68, R14, RZ, P3 ;  /* 0x000000ff0e447208 */ /* 0x000fc60001800000 */
[----:B------:R-:W0:Y:S01]  /*15a00*/  SHFL.BFLY PT, R48, R15, 0x2, 0x1f ;  /* 0x0c401f000f307f89 */ /* 0x000e2200000e0000 */
[----:B------:R-:W-:Y:S01]  /*15a10*/  MUFU.EX2 R36, R36 ;  /* 0x0000002400247308 */ /* 0x000fe20000000800 */
[----:B------:R-:W-:-:S04]  /*15a20*/  FADD.FTZ R68, -R68, R23 ;  /* 0x0000001744447221 */ /* 0x000fc80000010100 */
[----:B------:R-:W-:-:S03]  /*15a30*/  FMUL.FTZ R23, R68, UR41 ;  /* 0x0000002944177c20 */ /* 0x000fc60008410000 */
[----:B------:R-:W-:Y:S08]  /*15a40*/  MUFU.EX2 R132, R132 ;  /* 0x0000008400847308 */ /* 0x000ff00000000800 */
[----:B------:R-:W1:Y:S01]  /*15a50*/  MUFU.EX2 R23, R23 ;  /* 0x0000001700177308 */ /* 0x000e620000000800 */
[----:B0-----:R-:W-:-:S07]  /*15a60*/  FMNMX.FTZ R53, R15, R48, !PT ;  /* 0x000000300f357209 */ /* 0x001fce0007810000 */
[----:B------:R-:W-:Y:S01]  /*15a70*/  MUFU.EX2 R39, R39 ;  /* 0x0000002700277308 */ /* 0x000fe20000000800 */
[--C-:B------:R-:W-:Y:S01]  /*15a80*/  FFMA.FTZ R48, R77, UR41, -R82.reuse ;  /* 0x000000294d307c23 */ /* 0x100fe20008010852 */
[----:B------:R-:W-:Y:S01]  /*15a90*/  FFMA.FTZ R82, R85, UR41, -R82 ;  /* 0x0000002955527c23 */ /* 0x000fe20008010852 */
[----:B------:R-:W0:Y:S05]  /*15aa0*/  SHFL.BFLY PT, R56, R53, 0x1, 0x1f ;  /* 0x0c201f0035387f89 */ /* 0x000e2a00000e0000 */
[----:B------:R-:W-:Y:S01]  /*15ab0*/  MUFU.EX2 R134, R134 ;  /* 0x0000008600867308 */ /* 0x000fe20000000800 */
[-C--:B-1----:R-:W-:Y:S01]  /*15ac0*/  FMUL.FTZ R88, R88, R23.reuse ;  /* 0x0000001758587220 */ /* 0x082fe20000410000 */
        /* <DEDUP_REMOVED lines=17> */
[----:B0-----:R-:W-:-:S04]  /*15be0*/  FMNMX.FTZ R15, R53, R56, !PT ;  /* 0x00000038350f7209 */ /* 0x001fc80007810000 */
[C---:B------:R-:W-:Y:S01]  /*15bf0*/  FSETP.NEU.FTZ.AND P2, PT, R15.reuse, -INF , PT ;  /* 0xff8000000f00780b */ /* 0x040fe20003f5d000 */
[----:B------:R-:W-:Y:S01]  /*15c00*/  FMUL.FTZ R55, R15, UR41 ;  /* 0x000000290f377c20 */ /* 0x000fe20008410000 */
[----:B------:R-:W-:Y:S04]  /*15c10*/  MUFU.EX2 R43, R43 ;  /* 0x0000002b002b7308 */ /* 0x000fe80000000800 */
[----:B------:R-:W-:-:S04]  /*15c20*/  FSEL R55, R55, RZ, P2 ;  /* 0x000000ff37377208 */ /* 0x000fc80001000000 */
[----:B------:R-:W-:Y:S01]  /*15c30*/  MUFU.EX2 R130, R130 ;  /* 0x0000008200827308 */ /* 0x000fe20000000800 */
[--C-:B------:R-:W-:Y:S01]  /*15c40*/  FFMA.FTZ R141, R41, UR41, -R55.reuse ;  /* 0x00000029298d7c23 */ /* 0x100fe20008010837 */
[----:B------:R-:W-:Y:S01]  /*15c50*/  FFMA.FTZ R41, R23, R4, R148 ;  /* 0x0000000417297223 */ /* 0x000fe20000010094 */
[--C-:B------:R-:W-:Y:S01]  /*15c60*/  FFMA.FTZ R145, R33, UR41, -R55.reuse ;  /* 0x0000002921917c23 */ /* 0x100fe20008010837 */
[--C-:B------:R-:W-:Y:S01]  /*15c70*/  FFMA.FTZ R33, R42, UR41, -R55.reuse ;  /* 0x000000292a217c23 */ /* 0x100fe20008010837 */
        /* <DEDUP_REMOVED lines=16> */
[--C-:B------:R-:W-:Y:S01]  /*15d80*/  FFMA.FTZ R30, R38, UR41, -R55.reuse ;  /* 0x00000029261e7c23 */ /* 0x100fe20008010837 */
[----:B------:R-:W-:Y:S01]  /*15d90*/  FADD.FTZ R5, R27, R42 ;  /* 0x0000002a1b057221 */ /* 0x000fe20000010000 */
[--C-:B------:R-:W-:Y:S01]  /*15da0*/  FFMA.FTZ R34, R46, UR41, -R55.reuse ;  /* 0x000000292e227c23 */ /* 0x100fe20008010837 */
[----:B------:R-:W-:Y:S01]  /*15db0*/  FMUL.FTZ R4, R4, UR41 ;  /* 0x0000002904047c20 */ /* 0x000fe20008410000 */
[----:B------:R-:W-:Y:S01]  /*15dc0*/  FFMA.FTZ R37, R50, UR41, -R55 ;  /* 0x0000002932257c23 */ /* 0x000fe20008010837 */
[----:B------:R-:W-:Y:S01]  /*15dd0*/  FADD.FTZ R41, R146, R5 ;  /* 0x0000000592297221 */ /* 0x000fe20000010000 */
[----:B------:R-:W-:Y:S01]  /*15de0*/  MUFU.EX2 R151, R151 ;  /* 0x0000009700977308 */ /* 0x000fe20000000800 */
[--C-:B------:R-:W-:Y:S01]  /*15df0*/  FFMA.FTZ R139, R52, UR41, -R55.reuse ;  /* 0x00000029348b7c23 */ /* 0x100fe20008010837 */
[----:B------:R-:W-:Y:S01]  /*15e00*/  FFMA.FTZ R38, R54, UR41, -R55 ;  /* 0x0000002936267c23 */ /* 0x000fe20008010837 */
[----:B------:R-:W-:Y:S01]  /*15e10*/  FADD.FTZ R41, R28, R41 ;  /* 0x000000291c297221 */ /* 0x000fe20000010000 */
[----:B------:R-:W-:Y:S01]  /*15e20*/  F2FP.BF16.F32.PACK_AB R150, R25, R150 ;  /* 0x000000961996723e */ /* 0x000fe200000010ff */
[--C-:B------:R-:W-:Y:S01]  /*15e30*/  FFMA.FTZ R133, R57, UR41, -R55.reuse ;  /* 0x0000002939857c23 */ /* 0x100fe20008010837 */
[----:B------:R-:W-:Y:S01]  /*15e40*/  FFMA.FTZ R135, R60, UR41, -R55 ;  /* 0x000000293c877c23 */ /* 0x000fe20008010837 */
[----:B------:R-:W-:Y:S01]  /*15e50*/  FADD.FTZ R42, R140, R41 ;  /* 0x000000298c2a7221 */ /* 0x000fe20000010000 */
[----:B------:R-:W0:Y:S01]  /*15e60*/  MUFU.EX2 R5, R4 ;  /* 0x0000000400057308 */ /* 0x000e220000000800 */
[----:B------:R-:W-:Y:S01]  /*15e70*/  @!P1 IMAD R41, R154, 0x8, R2 ;  /* 0x000000089a299824 */ /* 0x000fe200078e0202 */
[----:B------:R-:W-:Y:S01]  /*15e80*/  F2FP.BF16.F32.PACK_AB R146, R28, R146 ;  /* 0x000000921c92723e */ /* 0x000fe200000010ff */
[----:B------:R-:W-:Y:S01]  /*15e90*/  FADD.FTZ R45, R31, R42 ;  /* 0x0000002a1f2d7221 */ /* 0x000fe20000010000 */
[----:B------:R-:W-:Y:S01]  /*15ea0*/  FFMA.FTZ R129, R64, UR41, -R55 ;  /* 0x0000002940817c23 */ /* 0x000fe20008010837 */
[----:B------:R-:W-:-:S02]  /*15eb0*/  @!P1 VIADD R42, R41, 0x16860 ;  /* 0x00016860292a9836 */ /* 0x000fc40000000000 */
[----:B------:R-:W-:Y:S01]  /*15ec0*/  FFMA.FTZ R41, R58, UR41, -R55 ;  /* 0x000000293a297c23 */ /* 0x000fe20008010837 */
[----:B------:R-:W-:Y:S01]  /*15ed0*/  FADD.FTZ R45, R142, R45 ;  /* 0x0000002d8e2d7221 */ /* 0x000fe20000010000 */
[----:B------:R-:W1:Y:S01]  /*15ee0*/  MUFU.EX2 R26, R26 ;  /* 0x0000001a001a7308 */ /* 0x000e620000000800 */
[----:B------:R-:W-:Y:S01]  /*15ef0*/  F2FP.BF16.F32.PACK_AB R144, R27, R144 ;  /* 0x000000901b90723e */ /* 0x000fe200000010ff */
[----:B------:R-:W-:Y:S01]  /*15f00*/  FFMA.FTZ R131, R69, UR41, -R55 ;  /* 0x0000002945837c23 */ /* 0x000fe20008010837 */
[----:B------:R-:W-:Y:S01]  /*15f10*/  FADD.FTZ R49, R32, R45 ;  /* 0x0000002d20317221 */ /* 0x000fe20000010000 */
[----:B------:R-:W-:Y:S01]  /*15f20*/  @!P1 PRMT R42, RZ, 0x654, R42 ;  /* 0x00000654ff2a9816 */ /* 0x000fe2000000002a */
[--C-:B------:R-:W-:Y:S01]  /*15f30*/  FFMA.FTZ R70, R70, UR41, -R55.reuse ;  /* 0x0000002946467c23 */ /* 0x100fe20008010837 */
[----:B------:R-:W-:Y:S01]  /*15f40*/  FFMA.FTZ R125, R72, UR41, -R55 ;  /* 0x00000029487d7c23 */ /* 0x000fe20008010837 */
[----:B------:R-:W-:Y:S01]  /*15f50*/  F2FP.BF16.F32.PACK_AB R148, R20, R148 ;  /* 0x000000941494723e */ /* 0x000fe200000010ff */
[----:B------:R-:W3:Y:S01]  /*15f60*/  MUFU.EX2 R145, R145 ;  /* 0x0000009100917308 */ /* 0x000ee20000000800 */
[----:B0-----:R-:W-:Y:S01]  /*15f70*/  FFMA.FTZ R45, R5, R3, R149 ;  /* 0x00000003052d7223 */ /* 0x001fe20000010095 */
[----:B------:R0:W-:Y:S01]  /*15f80*/  @!P1 SYNCS.ARRIVE.TRANS64.RED.A1T0 RZ, [R42+URZ], RZ ;  /* 0x000000ff2aff99a7 */ /* 0x0001e2000810043f */
[--C-:B------:R-:W-:Y:S01]  /*15f90*/  FFMA.FTZ R3, R62, UR41, -R55.reuse ;  /* 0x000000293e037c23 */ /* 0x100fe20008010837 */
[----:B------:R-:W-:Y:S01]  /*15fa0*/  FFMA.FTZ R74, R74, UR41, -R55 ;  /* 0x000000294a4a7c23 */ /* 0x000fe20008010837 */
[----:B------:R-:W-:Y:S01]  /*15fb0*/  FADD.FTZ R4, R24, R45 ;  /* 0x0000002d18047221 */ /* 0x000fe20000010000 */
[--C-:B------:R-:W-:Y:S01]  /*15fc0*/  FFMA.FTZ R76, R76, UR41, -R55.reuse ;  /* 0x000000294c4c7c23 */ /* 0x100fe20008010837 */
[----:B------:R-:W-:Y:S01]  /*15fd0*/  FFMA.FTZ R78, R78, UR41, -R55 ;  /* 0x000000294e4e7c23 */ /* 0x000fe20008010837 */
[----:B------:R-:W4:Y:S01]  /*15fe0*/  MUFU.EX2 R29, R29 ;  /* 0x0000001d001d7308 */ /* 0x000f220000000800 */
[----:B------:R-:W-:Y:S01]  /*15ff0*/  FADD.FTZ R45, R151, R4 ;  /* 0x00000004972d7221 */ /* 0x000fe20000010000 */
[----:B0-----:R-:W-:Y:S01]  /*16000*/  FADD.FTZ R42, R136, R49 ;  /* 0x00000031882a7221 */ /* 0x001fe20000010000 */
[--C-:B------:R-:W-:Y:S01]  /*16010*/  FFMA.FTZ R80, R80, UR41, -R55.reuse ;  /* 0x0000002950507c23 */ /* 0x100fe20008010837 */
[----:B------:R-:W-:Y:S01]  /*16020*/  FFMA.FTZ R81, R81, UR41, -R55 ;  /* 0x0000002951517c23 */ /* 0x000fe20008010837 */
[----:B-1----:R-:W-:Y:S01]  /*16030*/  FADD.FTZ R4, R26, R45 ;  /* 0x0000002d1a047221 */ /* 0x002fe20000010000 */
[----:B------:R-:W-:Y:S01]  /*16040*/  FADD.FTZ R49, R35, R42 ;  /* 0x0000002a23317221 */ /* 0x000fe20000010000 */
[----:B------:R-:W-:Y:S01]  /*16050*/  FFMA.FTZ R42, R66, UR41, -R55 ;  /* 0x00000029422a7c23 */ /* 0x000fe20008010837 */
[----:B------:R-:W0:Y:S01]  /*16060*/  MUFU.EX2 R147, R147 ;  /* 0x0000009300937308 */ /* 0x000e220000000800 */
[----:B---3--:R-:W-:Y:S01]  /*16070*/  FADD.FTZ R4, R145, R4 ;  /* 0x0000000491047221 */ /* 0x008fe20000010000 */
[----:B------:R-:W-:Y:S01]  /*16080*/  FADD.FTZ R49, R138, R49 ;  /* 0x000000318a317221 */ /* 0x000fe20000010000 */
[--C-:B------:R-:W-:Y:S01]  /*16090*/  FFMA.FTZ R84, R84, UR41, -R55.reuse ;  /* 0x0000002954547c23 */ /* 0x100fe20008010837 */
[----:B------:R-:W-:Y:S01]  /*160a0*/  FFMA.FTZ R55, R83, UR41, -R55 ;  /* 0x0000002953377c23 */ /* 0x000fe20008010837 */
[----:B------:R-:W-:Y:S01]  /*160b0*/  F2FP.BF16.F32.PACK_AB R149, R24, R149 ;  /* 0x000000951895723e */ /* 0x000fe200000010ff */
[----:B------:R-:W-:Y:S01]  /*160c0*/  FADD.FTZ R49, R36, R49 ;  /* 0x0000003124317221 */ /* 0x000fe20000010000 */
[----:B--2---:R-:W-:Y:S01]  /*160d0*/  ISETP.GT.AND P2, PT, R0, R86, PT ;  /* 0x000000560000720c */ /* 0x004fe20003f44270 */
[----:B------:R-:W1:Y:S01]  /*160e0*/  MUFU.EX2 R30, R30 ;  /* 0x0000001e001e7308 */ /* 0x000e620000000800 */
[----:B----4-:R-:W-:Y:S01]  /*160f0*/  FADD.FTZ R4, R29, R4 ;  /* 0x000000041d047221 */ /* 0x010fe20000010000 */
        /* <DEDUP_REMOVED lines=20> */
[----:B------:R-:W-:Y:S01]  /*16240*/  FADD.FTZ R45, R43, R46 ;  /* 0x0000002e2b2d7221 */ /* 0x000fe20000010000 */
[-C--:B------:R-:W-:Y:S01]  /*16250*/  FMUL.FTZ R110, R110, R5.reuse ;  /* 0x000000056e6e7220 */ /* 0x080fe20000410000 */
[----:B------:R-:W1:Y:S01]  /*16260*/  MUFU.EX2 R143, R143 ;  /* 0x0000008f008f7308 */ /* 0x000e620000000800 */
[----:B--2---:R-:W-:Y:S01]  /*16270*/  FADD.FTZ R4, R141, R4 ;  /* 0x000000048d047221 */ /* 0x004fe20000010000 */
[----:B------:R-:W-:Y:S01]  /*16280*/  FADD.FTZ R45, R130, R45 ;  /* 0x0000002d822d7221 */ /* 0x000fe20000010000 */
[-C--:B------:R-:W-:Y:S01]  /*16290*/  FMUL.FTZ R111, R111, R5.reuse ;  /* 0x000000056f6f7220 */ /* 0x080fe20000410000 */
[-C--:B------:R-:W-:Y:S01]  /*162a0*/  FMUL.FTZ R114, R114, R5.reuse ;  /* 0x0000000572727220 */ /* 0x080fe20000410000 */
[-C--:B------:R-:W-:Y:S01]  /*162b0*/  FMUL.FTZ R115, R115, R5.reuse ;  /* 0x0000000573737220 */ /* 0x080fe20000410000 */
[-C--:B------:R-:W-:Y:S01]  /*162c0*/  FMUL.FTZ R118, R118, R5.reuse ;  /* 0x0000000576767220 */ /* 0x080fe20000410000 */
[----:B------:R-:W-:Y:S01]  /*162d0*/  FMUL.FTZ R119, R119, R5 ;  /* 0x0000000577777220 */ /* 0x000fe20000410000 */
[----:B------:R-:W2:Y:S01]  /*162e0*/  MUFU.EX2 R34, R34 ;  /* 0x0000002200227308 */ /* 0x000ea20000000800 */
[----:B0-----:R-:W-:Y:S01]  /*162f0*/  FADD.FTZ R4, R33, R4 ;  /* 0x0000000421047221 */ /* 0x001fe20000010000 */
[----:B------:R-:W-:Y:S01]  /*16300*/  F2FP.BF16.F32.PACK_AB R140, R31, R140 ;  /* 0x0000008c1f8c723e */ /* 0x000fe200000010ff */
[----:B------:R-:W-:Y:S01]  /*16310*/  VIADD R0, R0, 0xffffffff ;  /* 0xffffffff00007836 */ /* 0x000fe20000000000 */
[----:B------:R-:W-:Y:S01]  /*16320*/  F2FP.BF16.F32.PACK_AB R136, R35, R136 ;  /* 0x000000882388723e */ /* 0x000fe200000010ff */
[----:B------:R-:W-:Y:S01]  /*16330*/  IMAD.MOV.U32 R154, RZ, RZ, R16 ;  /* 0x000000ffff9a7224 */ /* 0x000fe200078e0010 */
        /* <DEDUP_REMOVED lines=88> */
.L_x_11735:
[----:B------:R-:W-:Y:S05]  /*168c0*/  WARPSYNC.ALL ;  /* 0x0000000000007948 */ /* 0x000fea0003800000 */
[----:B------:R-:W-:Y:S06]  /*168d0*/  BAR.ARV 0x8, 0x1a0 ;  /* 0x0206800000007b1d */ /* 0x000fec0000002000 */
[----:B------:R-:W-:Y:S05]  /*168e0*/  @!P0 BRA `(.L_x_11754) ;  /* 0x0000000000048947 */ /* 0x000fea0003800000 */
[----:B------:R-:W-:Y:S01]  /*168f0*/  BPT.TRAP 0x1 ;  /* 0x000000040000795c */ /* 0x000fe20000300000 */
.L_x_11754:
[----:B------:R-:W-:Y:S01]  /*16900*/  IMAD R9, R16, 0x8, R2 ;  /* 0x0000000810097824 */ /* 0x000fe200078e0202 */
[----:B------:R-:W-:-:S04]  /*16910*/  SHF.L.U32 R0, R19, 0x1f, RZ ;  /* 0x0000001f13007819 */ /* 0x000fc800000006ff */
[----:B------:R0:W1:Y:S01]  /*16920*/  SYNCS.PHASECHK.TRANS64.TRYWAIT P2, [R9+URZ+0x16850], R0 ;  /* 0x01685000090075a7 */ /* 0x000062000804017f */
[----:B------:R-:W-:Y:S05]  /*16930*/  @!P0 BRA `(.L_x_11755) ;  /* 0x0000000000048947 */ /* 0x000fea0003800000 */
[----:B------:R-:W-:Y:S01]  /*16940*/  BPT.TRAP 0x1 ;  /* 0x000000040000795c */ /* 0x000fe20000300000 */
.L_x_11755:
[----:B------:R-:W-:-:S05]  /*16950*/  VIADD R2, R2, 0x400 ;  /* 0x0000040002027836 */ /* 0x000fca0000000000 */
[----:B------:R-:W-:-:S04]  /*16960*/  SHF.R.U32.HI R2, RZ, 0x4, R2 ;  /* 0x00000004ff027819 */ /* 0x000fc80000011602 */
[----:B------:R-:W-:Y:S01]  /*16970*/  LOP3.LUT R7, R2, 0x3fff, RZ, 0xc0, !PT ;  /* 0x00003fff02077812 */ /* 0x000fe200078ec0ff */
[----:B-1----:R-:W-:Y:S06]  /*16980*/  @P2 BRA `(.L_x_11756) ;  /* 0x0000000000082947 */ /* 0x002fec0003800000 */
[----:B------:R-:W1:Y:S02]  /*16990*/  SYNCS.PHASECHK.TRANS64.TRYWAIT P0, [R9+URZ+0x16850], R0 ;  /* 0x01685000090075a7 */ /* 0x000e64000800017f */
[----:B-1----:R-:W-:Y:S05]  /*169a0*/  @!P0 BRA `(.L_x_11757) ;  /* 0x00000084009c8947 */ /* 0x002fea0003800000 */
.L_x_11756:
[----:B------:R-:W-:Y:S01]  /*169b0*/  IMAD R6, R16, 0x400, R7 ;  /* 0x0000040010067824 */ /* 0x000fe200078e0207 */
[----:B------:R-:W2:Y:S01]  /*169c0*/  LDL.LU R8, [R1+0x34] ;  /* 0x0000340001087983 */ /* 0x000ea20000300800 */
[----:B------:R-:W-:Y:S01]  /*169d0*/  IMAD.MOV.U32 R7, RZ, RZ, 0x40000040 ;  /* 0x40000040ff077424 */ /* 0x000fe200078e00ff */
[----:B------:R-:W-:Y:S05]  /*169e0*/  WARPSYNC.ALL ;  /* 0x0000000000007948 */ /* 0x000fea0003800000 */
[C---:B------:R-:W-:Y:S01]  /*169f0*/  R2UR UR6, R6.reuse ;  /* 0x00000000060672ca */ /* 0x040fe200000e0000 */
[----:B------:R-:W-:Y:S01]  /*16a00*/  WARPGROUP.ARRIVE ;  /* 0x00000000000079c5 */ /* 0x000fe20000000000 */
[----:B------:R-:W-:Y:S01]  /*16a10*/  R2UR UR7, R7 ;  /* 0x00000000070772ca */ /* 0x000fe200000e0000 */
[----:B------:R-:W-:Y:S01]  /*16a20*/  VIADD R10, R6, 0x80 ;  /* 0x00000080060a7836 */ /* 0x000fe20000000000 */
[----:B------:R-:W3:Y:S01]  /*16a30*/  SHFL.BFLY PT, R5, R4, 0x2, 0x1f ;  /* 0x0c401f0004057f89 */ /* 0x000ee200000e0000 */
[----:B------:R-:W-:Y:S01]  /*16a40*/  IMAD.MOV.U32 R11, RZ, RZ, 0x40000040 ;  /* 0x40000040ff0b7424 */ /* 0x000fe200078e00ff */
[----:B------:R-:W-:Y:S01]  /*16a50*/  CS2R R26, SRZ ;  /* 0x00000000001a7805 */ /* 0x000fe2000001ff00 */
[----:B------:R-:W-:Y:S01]  /*16a60*/  IMAD.MOV.U32 R7, RZ, RZ, 0x40000040 ;  /* 0x40000040ff077424 */ /* 0x000fe200078e00ff */
[----:B01----:R-:W0:Y:S01]  /*16a70*/  SHFL.BFLY PT, R0, R3, 0x2, 0x1f ;  /* 0x0c401f0003007f89 */ /* 0x003e2200000e0000 */
[----:B------:R-:W-:-:S02]  /*16a80*/  VIADD R16, R16, 0x1 ;  /* 0x0000000110107836 */ /* 0x000fc40000000000 */
[----:B------:R-:W-:-:S03]  /*16a90*/  IMAD.MOV.U32 R21, RZ, RZ, -0x800000 ;  /* 0xff800000ff157424 */ /* 0x000fc600078e00ff */
[----:B------:R-:W-:Y:S01]  /*16aa0*/  ISETP.NE.AND P2, PT, R16, 0x2, PT ;  /* 0x000000021000780c */ /* 0x000fe20003f45270 */
[----:B------:R-:W-:Y:S01]  /*16ab0*/  HGMMA.64x64x16.F32.BF16 R88, R148, gdesc[UR4].tnspB, R88, gsb0 ;  /* 0x40e0000494587df0 */ /* 0x000fe20008001858 */
[----:B------:R-:W-:Y:S01]  /*16ac0*/  R2UR UR6, R10 ;  /* 0x000000000a0672ca */ /* 0x000fe200000e0000 */
[----:B------:R-:W-:Y:S01]  /*16ad0*/  VIADD R10, R6, 0x100 ;  /* 0x00000100060a7836 */ /* 0x000fe20000000000 */
[----:B------:R-:W-:Y:S01]  /*16ae0*/  R2UR UR7, R11 ;  /* 0x000000000b0772ca */ /* 0x000fe200000e0000 */
[----:B------:R-:W-:Y:S01]  /*16af0*/  IMAD.MOV.U32 R11, RZ, RZ, 0x40000040 ;  /* 0x40000040ff0b7424 */ /* 0x000fe200078e00ff */
[----:B------:R-:W-:Y:S01]  /*16b00*/  SEL R16, R16, RZ, P2 ;  /* 0x000000ff10107207 */ /* 0x000fe20001000000 */
[----:B---3--:R-:W-:Y:S01]  /*16b10*/  FADD.FTZ R5, R5, R4 ;  /* 0x0000000405057221 */ /* 0x008fe20000010000 */
[----:B0-----:R-:W-:Y:S01]  /*16b20*/  FADD.FTZ R2, R0, R3 ;  /* 0x0000000300027221 */ /* 0x001fe20000010000 */
[----:B------:R-:W-:-:S03]  /*16b30*/  IMAD.MOV.U32 R3, RZ, RZ, -0x800000 ;  /* 0xff800000ff037424 */ /* 0x000fc600078e00ff */
[----:B------:R-:W0:Y:S01]  /*16b40*/  SHFL.BFLY PT, R0, R5, 0x1, 0x1f ;  /* 0x0c201f0005007f89 */ /* 0x000e2200000e0000 */
[----:B------:R-:W-:Y:S02]  /*16b50*/  WARPGROUP.DEPBAR.LE gsb0, 0x0 ;  /* 0x00008000000079c5 */ /* 0x000fe40000010000 */
[----:B------:R-:W-:-:S06]  /*16b60*/  WARPGROUP.ARRIVE ;  /* 0x00000000000079c5 */ /* 0x000fcc0000000000 */
[----:B------:R-:W-:Y:S01]  /*16b70*/  HGMMA.64x64x16.F32.BF16 R88, R144, gdesc[UR4].tnspB, R88, gsb0 ;  /* 0x40e0000490587df0 */ /* 0x000fe20008001858 */
[----:B------:R-:W-:Y:S01]  /*16b80*/  R2UR UR6, R10 ;  /* 0x000000000a0672ca */ /* 0x000fe200000e0000 */
[----:B------:R-:W-:Y:S01]  /*16b90*/  VIADD R10, R6, 0x180 ;  /* 0x00000180060a7836 */ /* 0x000fe20000000000 */
[----:B------:R-:W-:Y:S01]  /*16ba0*/  R2UR UR7, R11 ;  /* 0x000000000b0772ca */ /* 0x000fe200000e0000 */
[----:B------:R-:W-:Y:S01]  /*16bb0*/  IMAD.MOV.U32 R11, RZ, RZ, 0x40000040 ;  /* 0x40000040ff0b7424 */ /* 0x000fe200078e00ff */
[----:B------:R-:W-:Y:S02]  /*16bc0*/  WARPGROUP.DEPBAR.LE gsb0, 0x0 ;  /* 0x00008000000079c5 */ /* 0x000fe40000010000 */
[----:B------:R-:W-:-:S09]  /*16bd0*/  WARPGROUP.ARRIVE ;  /* 0x00000000000079c5 */ /* 0x000fd20000000000 */
        /* <DEDUP_REMOVED lines=11> */
[----:B------:R-:W-:Y:S02]  /*16c90*/  IMAD.MOV.U32 R11, RZ, RZ, 0x40000040 ;  /* 0x40000040ff0b7424 */ /* 0x000fe400078e00ff */
[----:B--2---:R-:W-:-:S05]  /*16ca0*/  VIADD R8, R8, 0x1 ;  /* 0x0000000108087836 */ /* 0x004fca0000000000 */
[----:B------:R-:W-:Y:S01]  /*16cb0*/  STL [R1+0x34], R8 ;  /* 0x0000340801007387 */ /* 0x000fe20000100800 */
[----:B------:R-:W-:Y:S02]  /*16cc0*/  WARPGROUP.DEPBAR.LE gsb0, 0x0 ;  /* 0x00008000000079c5 */ /* 0x000fe40000010000 */
[----:B------:R-:W-:-:S06]  /*16cd0*/  WARPGROUP.ARRIVE ;  /* 0x00000000000079c5 */ /* 0x000fcc0000000000 */
[----:B------:R-:W-:Y:S01]  /*16ce0*/  HGMMA.64x64x16.F32.BF16 R88, R132, gdesc[UR4].tnspB, R88, gsb0 ;  /* 0x40e0000484587df0 */ /* 0x000fe20008001858 */
[----:B------:R-:W-:Y:S01]  /*16cf0*/  R2UR UR6, R10 ;  /* 0x000000000a0672ca */ /* 0x000fe200000e0000 */
[C---:B------:R-:W-:Y:S01]  /*16d00*/  VIADD R10, R6.reuse, 0x300 ;  /* 0x00000300060a7836 */ /* 0x040fe20000000000 */
[----:B------:R-:W-:Y:S01]  /*16d10*/  R2UR UR7, R11 ;  /* 0x000000000b0772ca */ /* 0x000fe200000e0000 */
[----:B------:R-:W-:Y:S02]  /*16d20*/  IMAD.MOV.U32 R11, RZ, RZ, 0x40000040 ;  /* 0x40000040ff0b7424 */ /* 0x000fe400078e00ff */
[----:B------:R-:W-:Y:S01]  /*16d30*/  VIADD R6, R6, 0x380 ;  /* 0x0000038006067836 */ /* 0x000fe20000000000 */
[----:B------:R-:W-:Y:S02]  /*16d40*/  WARPGROUP.DEPBAR.LE gsb0, 0x0 ;  /* 0x00008000000079c5 */ /* 0x000fe40000010000 */
[----:B------:R-:W-:-:S07]  /*16d50*/  WARPGROUP.ARRIVE ;  /* 0x00000000000079c5 */ /* 0x000fce0000000000 */
[----:B------:R-:W-:Y:S01]  /*16d60*/  HGMMA.64x64x16.F32.BF16 R88, R128, gdesc[UR4].tnspB, R88, gsb0 ;  /* 0x40e0000480587df0 */ /* 0x000fe20008001858 */
[----:B------:R-:W-:Y:S02]  /*16d70*/  R2UR UR6, R10 ;  /* 0x000000000a0672ca */ /* 0x000fe400000e0000 */
[----:B------:R-:W-:Y:S01]  /*16d80*/  R2UR UR7, R11 ;  /* 0x000000000b0772ca */ /* 0x000fe200000e0000 */
[----:B------:R-:W-:Y:S02]  /*16d90*/  WARPGROUP.DEPBAR.LE gsb0, 0x0 ;  /* 0x00008000000079c5 */ /* 0x000fe40000010000 */
[----:B------:R-:W-:-:S10]  /*16da0*/  WARPGROUP.ARRIVE ;  /* 0x00000000000079c5 */ /* 0x000fd40000000000 */
[----:B------:R-:W-:Y:S01]  /*16db0*/  HGMMA.64x64x16.F32.BF16 R88, R124, gdesc[UR4].tnspB, R88, gsb0 ;  /* 0x40e000047c587df0 */ /* 0x000fe20008001858 */
[----:B------:R-:W-:Y:S01]  /*16dc0*/  R2UR UR6, R6 ;  /* 0x00000000060672ca */ /* 0x000fe200000e0000 */
[----:B0-----:R-:W-:Y:S01]  /*16dd0*/  FADD.FTZ R6, R5, R0 ;  /* 0x0000000005067221 */ /* 0x001fe20000010000 */
[----:B------:R-:W-:Y:S01]  /*16de0*/  R2UR UR7, R7 ;  /* 0x00000000070772ca */ /* 0x000fe200000e0000 */
[----:B------:R-:W-:Y:S01]  /*16df0*/  IMAD.U32 R5, RZ, RZ, UR41 ;  /* 0x00000029ff057e24 */ /* 0x000fe2000f8e00ff */
[----:B------:R-:W0:Y:S02]  /*16e00*/  SHFL.BFLY PT, R7, R2, 0x1, 0x1f ;  /* 0x0c201f0002077f89 */ /* 0x000e2400000e0000 */
[----:B------:R-:W-:-:S13]  /*16e10*/  FSETP.NE.FTZ.AND P0, PT, R6, RZ, PT ;  /* 0x000000ff0600720b */ /* 0x000fda0003f15000 */
[----:B------:R-:W1:Y:S01]  /*16e20*/  @P0 MUFU.LG2 R0, R6 ;  /* 0x0000000600000308 */ /* 0x000e620000000c00 */
[----:B------:R-:W-:-:S07]  /*16e30*/  @P0 FMUL.FTZ R5, R5, 0.69314718246459960938 ;  /* 0x3f31721805050820 */ /* 0x000fce0000410000 */
[----:B------:R-:W-:Y:S01]  /*16e40*/  @P0 MUFU.RCP R26, R6 ;  /* 0x00000006001a0308 */ /* 0x000fe20000001000 */
[----:B0-----:R-:W-:Y:S01]  /*16e50*/  FADD.FTZ R7, R2, R7 ;  /* 0x0000000702077221 */ /* 0x001fe20000010000 */
[----:B------:R-:W-:-:S04]  /*16e60*/  SEL R2, RZ, 0x1, P2 ;  /* 0x00000001ff027807 */ /* 0x000fc80001000000 */
[----:B------:R-:W-:Y:S02]  /*16e70*/  FSETP.NE.FTZ.AND P3, PT, R7, RZ, PT ;  /* 0x000000ff0700720b */ /* 0x000fe40003f75000 */
[----:B------:R-:W-:Y:S01]  /*16e80*/  LOP3.LUT R19, R19, R2, RZ, 0x3c, !PT ;  /* 0x0000000213137212 */ /* 0x000fe200078e3cff */
[----:B------:R-:W-:Y:S02]  /*16e90*/  @!P1 VIADD R2, R9, 0x16860 ;  /* 0x0001686009029836 */ /* 0x000fe40000000000 */
[----:B-1----:R-:W-:Y:S01]  /*16ea0*/  @P0 FMUL.FTZ R0, R0, 0.69314718246459960938 ;  /* 0x3f31721800000820 */ /* 0x002fe20000410000 */
[----:B------:R-:W-:Y:S02]  /*16eb0*/  IMAD.U32 R9, RZ, RZ, UR41 ;  /* 0x00000029ff097e24 */ /* 0x000fe4000f8e00ff */
[----:B------:R-:W-:Y:S01]  /*16ec0*/  @!P1 PRMT R2, RZ, 0x654, R2 ;  /* 0x00000654ff029816 */ /* 0x000fe20000000002 */
[----:B------:R-:W-:Y:S01]  /*16ed0*/  @P0 FFMA.FTZ R21, R5, R14, R0 ;  /* 0x0000000e05150223 */ /* 0x000fe20000010000 */
[----:B------:R-:W-:-:S03]  /*16ee0*/  PLOP3.LUT P0, PT, PT, PT, PT, 0x8, 0x0 ;  /* 0x000000000000781c */ /* 0x000fc60003f0e170 */
[----:B------:R-:W0:Y:S01]  /*16ef0*/  @P3 MUFU.LG2 R4, R7 ;  /* 0x0000000700043308 */ /* 0x000e220000000c00 */
[----:B------:R-:W-:-:S07]  /*16f00*/  @P3 FMUL.FTZ R9, R9, 0.69314718246459960938 ;  /* 0x3f31721809093820 */ /* 0x000fce0000410000 */
[----:B------:R-:W1:Y:S01]  /*16f10*/  @P3 MUFU.RCP R27, R7 ;  /* 0x00000007001b3308 */ /* 0x000e620000001000 */
[----:B0-----:R-:W-:-:S04]  /*16f20*/  @P3 FMUL.FTZ R4, R4, 0.69314718246459960938 ;  /* 0x3f31721804043820 */ /* 0x001fc80000410000 */
[----:B------:R-:W-:Y:S01]  /*16f30*/  @P3 FFMA.FTZ R3, R9, R15, R4 ;  /* 0x0000000f09033223 */ /* 0x000fe20000010004 */
        /* <DEDUP_REMOVED lines=36> */
[----:B--2---:R-:W-:-:S07]  /*17180*/  FMUL.FTZ R27, R119, R27 ;  /* 0x0000001b771b7220 */ /* 0x004fce0000410000 */
.L_x_11639:
[----:B------:R-:W-:Y:S05]  /*17190*/  WARPSYNC.ALL ;  /* 0x0000000000007948 */ /* 0x000fea0003800000 */
[----:B------:R-:W1:Y:S08]  /*171a0*/  S2UR UR5, SR_CgaCtaId ;  /* 0x00000000000579c3 */ /* 0x000e700000008800 */
[----:B------:R-:W-:Y:S06]  /*171b0*/  BAR.SYNC.DEFER_BLOCKING 0x5, 0x1a0 ;  /* 0x0146800000007b1d */ /* 0x000fec0000010000 */
[----:B------:R-:W-:Y:S01]  /*171c0*/  UMOV UR4, 0x400 ;  /* 0x0000040000047882 */ /* 0x000fe20000000000 */
[----:B------:R-:W-:Y:S01]  /*171d0*/  BSSY B0, `(.L_x_11758) ;  /* 0x00001a1000007945 */ /* 0x000fe20003800000 */
[----:B------:R-:W2:Y:S01]  /*171e0*/  S2R R39, SR_TID.X ;  /* 0x0000000000277919 */ /* 0x000ea20000002100 */
[----:B-1----:R-:W-:-:S06]  /*171f0*/  ULEA UR4, UR5, UR4, 0x18 ;  /* 0x0000000405047291 */ /* 0x002fcc000f8ec03f */
[----:B------:R-:W-:-:S05]  /*17200*/  IMAD.U32 R2, RZ, RZ, UR4 ;  /* 0x00000004ff027e24 */ /* 0x000fca000f8e00ff */
[----:B------:R-:W1:Y:S01]  /*17210*/  LDS.128 R8, [R2+0x168d0] ;  /* 0x0168d00002087984 */ /* 0x000e620000000c00 */
[----:B--2---:R-:W-:-:S05]  /*17220*/  VIADD R36, R39, 0xffffff80 ;  /* 0xffffff8027247836 */ /* 0x004fca0000000000 */
[----:B------:R-:W-:-:S04]  /*17230*/  SHF.R.S32.HI R37, RZ, 0x1f, R36 ;  /* 0x0000001fff257819 */ /* 0x000fc80000011424 */
[----:B------:R-:W-:-:S04]  /*17240*/  LEA.HI R20, R37, R36, RZ, 0x3 ;  /* 0x0000002425147211 */ /* 0x000fc800078f18ff */
[----:B------:R-:W-:Y:S02]  /*17250*/  LOP3.LUT R5, R20, 0x1ffffff8, RZ, 0xc0, !PT ;  /* 0x1ffffff814057812 */ /* 0x000fe400078ec0ff */
[----:B------:R-:W-:-:S03]  /*17260*/  SHF.R.S32.HI R20, RZ, 0x3, R20 ;  /* 0x00000003ff147819 */ /* 0x000fc60000011414 */
[----:B------:R-:W-:-:S04]  /*17270*/  IMAD.IADD R0, R36, 0x1, -R5 ;  /* 0x0000000124007824 */ /* 0x000fc800078e0a05 */
[----:B------:R-:W-:Y:S01]  /*17280*/  IMAD.SHL.U32 R0, R0, 0x8, RZ ;  /* 0x0000000800007824 */ /* 0x000fe200078e00ff */
[----:B-1----:R1:W-:Y:S04]  /*17290*/  STL.64 [R1+0x10], R8 ;  /* 0x0000100801007387 */ /* 0x0023e80000100a00 */
[----:B------:R1:W-:Y:S01]  /*172a0*/  STL.64 [R1+0x18], R10 ;  /* 0x0000180a01007387 */ /* 0x0003e20000100a00 */
[----:B------:R-:W-:Y:S06]  /*172b0*/  BAR.ARV 0x4, 0x1a0 ;  /* 0x0106800000007b1d */ /* 0x000fec0000002000 */
[----:B------:R-:W-:Y:S05]  /*172c0*/  @P0 BRA `(.L_x_11759) ;  /* 0x0000001000080947 */ /* 0x000fea0003800000 */
[----:B------:R-:W2:Y:S01]  /*172d0*/  LDL R41, [R1+0x30] ;  /* 0x0000300001297983 */ /* 0x000ea20000100800 */
[----:B------:R-:W-:Y:S01]  /*172e0*/  LEA.HI R4, R37, R36, RZ, 0x4 ;  /* 0x0000002425047211 */ /* 0x000fe200078f20ff */
[----:B-1----:R-:W1:Y:S03]  /*172f0*/  S2R R8, SR_TID.X ;  /* 0x0000000000087919 */ /* 0x002e660000002100 */
[----:B------:R-:W-:Y:S02]  /*17300*/  SHF.R.S32.HI R11, RZ, 0x4, R4 ;  /* 0x00000004ff0b7819 */ /* 0x000fe40000011404 */
[C---:B------:R-:W-:Y:S01]  /*17310*/  LOP3.LUT R9, R4.reuse, 0x3fffff0, RZ, 0xc0, !PT ;  /* 0x03fffff004097812 */ /* 0x040fe200078ec0ff */
[----:B------:R-:W3:Y:S01]  /*17320*/  S2R R5, SR_SWINHI ;  /* 0x0000000000057919 */ /* 0x000ee20000002f00 */
[----:B------:R-:W-:-:S03]  /*17330*/  LEA.HI R4, R4, R11, RZ, 0x1 ;  /* 0x0000000b04047211 */ /* 0x000fc600078f08ff */
[----:B------:R-:W-:Y:S01]  /*17340*/  IMAD.IADD R9, R36, 0x1, -R9 ;  /* 0x0000000124097824 */ /* 0x000fe200078e0a09 */
[----:B------:R-:W-:Y:S01]  /*17350*/  LOP3.LUT R4, R4, 0x1ffffffe, RZ, 0xc0, !PT ;  /* 0x1ffffffe04047812 */ /* 0x000fe200078ec0ff */
[C---:B-1----:R-:W-:Y:S02]  /*17360*/  VIADD R10, R8.reuse, 0xffffff80 ;  /* 0xffffff80080a7836 */ /* 0x042fe40000000000 */
[----:B------:R-:W-:-:S05]  /*17370*/  VIADD R8, R8, 0xffffff80 ;  /* 0xffffff8008087836 */ /* 0x000fca0000000000 */
[----:B------:R-:W-:-:S04]  /*17380*/  SHF.R.S32.HI R8, RZ, 0x1f, R8 ;  /* 0x0000001fff087819 */ /* 0x000fc80000011408 */
[----:B------:R-:W-:-:S04]  /*17390*/  LEA.HI R8, R8, R10, RZ, 0x5 ;  /* 0x0000000a08087211 */ /* 0x000fc800078f28ff */
[----:B------:R-:W-:Y:S01]  /*173a0*/  SHF.R.S32.HI R8, RZ, 0x5, R8 ;  /* 0x00000005ff087819 */ /* 0x000fe20000011408 */
[----:B------:R-:W-:-:S04]  /*173b0*/  IMAD.IADD R4, R11, 0x1, -R4 ;  /* 0x000000010b047824 */ /* 0x000fc800078e0a04 */
[----:B------:R-:W-:Y:S01]  /*173c0*/  IMAD R9, R8, 0x10, R9 ;  /* 0x0000001008097824 */ /* 0x000fe200078e0209 */
[----:B------:R-:W-:Y:S02]  /*173d0*/  MOV R12, R2 ;  /* 0x00000002000c7202 */ /* 0x000fe40000000f00 */
[----:B---3--:R-:W-:Y:S01]  /*173e0*/  MOV R13, R5 ;  /* 0x00000005000d7202 */ /* 0x008fe20000000f00 */
[----:B------:R-:W-:-:S04]  /*173f0*/  IMAD R4, R9, 0x8, R4 ;  /* 0x0000000809047824 */ /* 0x000fc800078e0204 */
[----:B------:R-:W-:-:S04]  /*17400*/  IMAD.SHL.U32 R5, R4, 0x8, RZ ;  /* 0x0000000804057824 */ /* 0x000fc800078e00ff */
[----:B------:R-:W-:-:S03]  /*17410*/  IMAD.WIDE R4, R5, 0x2, R12 ;  /* 0x0000000205047825 */ /* 0x000fc600078e020c */
[C---:B------:R-:W-:Y:S02]  /*17420*/  LOP3.LUT R9, R4.reuse, 0x380, RZ, 0xc0, !PT ;  /* 0x0000038004097812 */ /* 0x040fe400078ec0ff */
[C---:B------:R-:W-:Y:S02]  /*17430*/  IADD3 R11, P1, R4.reuse, 0x40, RZ ;  /* 0x00000040040b7810 */ /* 0x040fe40007f3e0ff */
[C---:B-----5:R-:W-:Y:S02]  /*17440*/  IADD3 R23, P0, R4.reuse, 0x60, RZ ;  /* 0x0000006004177810 */ /* 0x060fe40007f1e0ff */
[----:B------:R-:W-:Y:S01]  /*17450*/  SHF.R.U64 R9, R9, 0x3, RZ ;  /* 0x0000000309097819 */ /* 0x000fe200000012ff */
[----:B------:R-:W-:Y:S05]  /*17460*/  WARPSYNC.ALL ;  /* 0x0000000000007948 */ /* 0x000fea0003800000 */
[----:B------:R-:W-:Y:S01]  /*17470*/  IADD3 R15, P2, R4, 0x20, RZ ;  /* 0x00000020040f7810 */ /* 0x000fe20007f5e0ff */
[----:B------:R-:W-:Y:S01]  /*17480*/  ULDC.64 UR4, c[0x0][0xbd8] ;  /* 0x0002f60000047ab9 */ /* 0x000fe20000000a00 */
[----:B------:R-:W-:-:S02]  /*17490*/  LOP3.LUT R10, R11, 0x380, RZ, 0xc0, !PT ;  /* 0x000003800b0a7812 */ /* 0x000fc400078ec0ff */
[----:B------:R-:W-:Y:S01]  /*174a0*/  LOP3.LUT R4, R9, R4, RZ, 0x3c, !PT ;  /* 0x0000000409047212 */ /* 0x000fe200078e3cff */
[--C-:B------:R-:W-:Y:S01]  /*174b0*/  IMAD.X R9, RZ, RZ, R5.reuse, P0 ;  /* 0x000000ffff097224 */ /* 0x100fe200000e0605 */
[----:B------:R-:W-:Y:S02]  /*174c0*/  ISETP.NE.U32.AND P0, PT, RZ, UR4, PT ;  /* 0x00000004ff007c0c */ /* 0x000fe4000bf05070 */
[----:B------:R-:W-:Y:S02]  /*174d0*/  SHF.R.U64 R10, R10, 0x3, RZ ;  /* 0x000000030a0a7819 */ /* 0x000fe400000012ff */
[----:B------:R-:W-:Y:S01]  /*174e0*/  ISETP.NE.AND.EX P0, PT, RZ, UR5, PT, P0 ;  /* 0x00000005ff007c0c */ /* 0x000fe2000bf05300 */
[----:B------:R-:W-:Y:S01]  /*174f0*/  ULDC.64 UR4, c[0x0][0xbe0] ;  /* 0x0002f80000047ab9 */ /* 0x000fe20000000a00 */
[----:B------:R-:W-:Y:S01]  /*17500*/  LOP3.LUT R10, R10, R11, RZ, 0x3c, !PT ;  /* 0x0000000b0a0a7212 */ /* 0x000fe200078e3cff */
[----:B------:R-:W-:Y:S01]  /*17510*/  IMAD.X R11, RZ, RZ, R5, P1 ;  /* 0x000000ffff0b7224 */ /* 0x000fe200008e0605 */
[----:B0-----:R-:W-:-:S02]  /*17520*/  LOP3.LUT R14, R15, 0x380, RZ, 0xc0, !PT ;  /* 0x000003800f0e7812 */ /* 0x001fc400078ec0ff */
[----:B------:R-:W-:Y:S02]  /*17530*/  ISETP.NE.U32.AND P1, PT, RZ, UR4, PT ;  /* 0x00000004ff007c0c */ /* 0x000fe4000bf25070 */
[----:B------:R-:W-:Y:S02]  /*17540*/  LOP3.LUT R8, R23, 0x380, RZ, 0xc0, !PT ;  /* 0x0000038017087812 */ /* 0x000fe400078ec0ff */
[----:B------:R-:W-:Y:S02]  /*17550*/  SHF.R.U64 R14, R14, 0x3, RZ ;  /* 0x000000030e0e7819 */ /* 0x000fe400000012ff */
[----:B------:R-:W-:Y:S02]  /*17560*/  ISETP.NE.AND.EX P1, PT, RZ, UR5, PT, P1 ;  /* 0x00000005ff007c0c */ /* 0x000fe4000bf25310 */
[----:B------:R-:W-:Y:S02]  /*17570*/  SHF.R.U64 R8, R8, 0x3, RZ ;  /* 0x0000000308087819 */ /* 0x000fe400000012ff */
[----:B------:R-:W-:Y:S01]  /*17580*/  LOP3.LUT R14, R14, R15, RZ, 0x3c, !PT ;  /* 0x0000000f0e0e7212 */ /* 0x000fe200078e3cff */
[----:B------:R-:W-:Y:S01]  /*17590*/  IMAD.X R15, RZ, RZ, R5, P2 ;  /* 0x000000ffff0f7224 */ /* 0x000fe200010e0605 */
[----:B------:R-:W-:-:S02]  /*175a0*/  MOV R34, R4 ;  /* 0x0000000400227202 */ /* 0x000fc40000000f00 */
[----:B------:R-:W-:Y:S02]  /*175b0*/  LOP3.LUT R8, R8, R23, RZ, 0x3c, !PT ;  /* 0x0000001708087212 */ /* 0x000fe400078e3cff */
[----:B------:R-:W-:Y:S02]  /*175c0*/  F2FP.BF16.F32.PACK_AB R4, R89, R28 ;  /* 0x0000001c5904723e */ /* 0x000fe400000010ff */
[----:B------:R-:W-:Y:S02]  /*175d0*/  F2FP.BF16.F32.PACK_AB R5, R91, R90 ;  /* 0x0000005a5b05723e */ /* 0x000fe400000010ff */
[----:B------:R-:W-:Y:S02]  /*175e0*/  F2FP.BF16.F32.PACK_AB R6, R6, R29 ;  /* 0x0000001d0606723e */ /* 0x000fe400000010ff */
[----:B------:R-:W-:Y:S01]  /*175f0*/  F2FP.BF16.F32.PACK_AB R7, R7, R94 ;  /* 0x0000005e0707723e */ /* 0x000fe200000010ff */
[----:B------:R-:W-:Y:S01]  /*17600*/  BAR.SYNC.DEFER_BLOCKING 0x1, 0x180 ;  /* 0x0046000000007b1d */ /* 0x000fe20000010000 */
[----:B------:R-:W-:-:S02]  /*17610*/  MOV R23, R8 ;  /* 0x0000000800177202 */ /* 0x000fc40000000f00 */
[----:B------:R-:W-:Y:S02]  /*17620*/  MOV R30, R10 ;  /* 0x0000000a001e7202 */ /* 0x000fe40000000f00 */
[----:B------:R-:W-:-:S03]  /*17630*/  MOV R32, R14 ;  /* 0x0000000e00207202 */ /* 0x000fc60000000f00 */
[----:B------:R-:W2:Y:S01]  /*17640*/  LDC.64 R28, c[0x0][0xbd8] ;  /* 0x0002f600ff1c7b82 */ /* 0x000ea20000000a00 */
[----:B------:R-:W-:Y:S02]  /*17650*/  F2FP.BF16.F32.PACK_AB R8, R97, R96 ;  /* 0x000000606108723e */ /* 0x000fe400000010ff */
[----:B------:R-:W-:Y:S02]  /*17660*/  F2FP.BF16.F32.PACK_AB R9, R99, R98 ;  /* 0x000000626309723e */ /* 0x000fe400000010ff */
[----:B------:R-:W-:Y:S02]  /*17670*/  F2FP.BF16.F32.PACK_AB R10, R101, R100 ;  /* 0x00000064650a723e */ /* 0x000fe400000010ff */
[----:B------:R-:W-:Y:S01]  /*17680*/  F2FP.BF16.F32.PACK_AB R11, R103, R102 ;  /* 0x00000066670b723e */ /* 0x000fe200000010ff */
[----:B------:R-:W0:Y:S01]  /*17690*/  @P1 LDC.64 R14, c[0x0][0xbe0] ;  /* 0x0002f800ff0e1b82 */ /* 0x000e220000000a00 */
[----:B------:R-:W-:Y:S02]  /*176a0*/  F2FP.BF16.F32.PACK_AB R24, R24, R33 ;  /* 0x000000211818723e */ /* 0x000fe400000010ff */
[----:B------:R-:W-:-:S02]  /*176b0*/  F2FP.BF16.F32.PACK_AB R25, R25, R114 ;  /* 0x000000721919723e */ /* 0x000fc400000010ff */
[----:B------:R-:W-:Y:S02]  /*176c0*/  F2FP.BF16.F32.PACK_AB R26, R26, R31 ;  /* 0x0000001f1a1a723e */ /* 0x000fe400000010ff */
[----:B------:R-:W-:Y:S01]  /*176d0*/  F2FP.BF16.F32.PACK_AB R27, R27, R118 ;  /* 0x000000761b1b723e */ /* 0x000fe200000010ff */
[----:B------:R1:W-:Y:S01]  /*176e0*/  STSM.16.M88.4 [R34], R4 ;  /* 0x0000000422007844 */ /* 0x0003e20000000200 */
[----:B------:R-:W-:-:S03]  /*176f0*/  LEA.HI R37, R37, R36, RZ, 0x7 ;  /* 0x0000002425257211 */ /* 0x000fc600078f38ff */
[----:B------:R-:W-:Y:S01]  /*17700*/  STSM.16.M88.4 [R32], R8 ;  /* 0x0000000820007844 */ /* 0x000fe20000000200 */
[----:B------:R-:W-:Y:S02]  /*17710*/  LOP3.LUT R31, R37, 0xffffff80, RZ, 0xc0, !PT ;  /* 0xffffff80251f7812 */ /* 0x000fe400078ec0ff */
[----:B-1----:R-:W-:Y:S02]  /*17720*/  F2FP.BF16.F32.PACK_AB R4, R105, R104 ;  /* 0x000000686904723e */ /* 0x002fe400000010ff */
[----:B------:R-:W-:Y:S02]  /*17730*/  F2FP.BF16.F32.PACK_AB R5, R107, R106 ;  /* 0x0000006a6b05723e */ /* 0x000fe400000010ff */
[----:B------:R-:W-:Y:S02]  /*17740*/  F2FP.BF16.F32.PACK_AB R6, R109, R108 ;  /* 0x0000006c6d06723e */ /* 0x000fe400000010ff */
[----:B------:R-:W-:-:S05]  /*17750*/  F2FP.BF16.F32.PACK_AB R7, R111, R110 ;  /* 0x0000006e6f07723e */ /* 0x000fca00000010ff */
[----:B------:R1:W-:Y:S04]  /*17760*/  STSM.16.M88.4 [R30], R4 ;  /* 0x000000041e007844 */ /* 0x0003e80000000200 */
[----:B------:R3:W-:Y:S01]  /*17770*/  STSM.16.M88.4 [R23], R24 ;  /* 0x0000001817007844 */ /* 0x0007e20000000200 */
[----:B------:R-:W-:Y:S01]  /*17780*/  IMAD.IADD R31, R36, 0x1, -R31 ;  /* 0x00000001241f7824 */ /* 0x000fe200078e0a1f */
[----:B------:R-:W-:Y:S01]  /*17790*/  ULDC UR4, c[0x0][0xa88] ;  /* 0x0002a20000047ab9 */ /* 0x000fe20000000800 */
[----:B------:R-:W-:-:S03]  /*177a0*/  IMAD.MOV.U32 R35, RZ, RZ, RZ ;  /* 0x000000ffff237224 */ /* 0x000fc600078e00ff */
[----:B-1----:R-:W-:-:S04]  /*177b0*/  SHF.R.S32.HI R6, RZ, 0x1f, R31 ;  /* 0x0000001fff067819 */ /* 0x002fc8000001141f */
[----:B------:R-:W-:Y:S01]  /*177c0*/  LEA.HI R4, R6, R31, RZ, 0x2 ;  /* 0x0000001f06047211 */ /* 0x000fe200078f10ff */
[----:B---3--:R-:W-:-:S03]  /*177d0*/  IMAD.U32 R23, RZ, RZ, UR4 ;  /* 0x00000004ff177e24 */ /* 0x008fc6000f8e00ff */
[--C-:B------:R-:W-:Y:S02]  /*177e0*/  SHF.R.S32.HI R7, RZ, 0x2, R4.reuse ;  /* 0x00000002ff077819 */ /* 0x100fe40000011404 */
[----:B------:R-:W-:Y:S01]  /*177f0*/  SHF.R.S32.HI R8, RZ, 0x1f, R4 ;  /* 0x0000001fff087819 */ /* 0x000fe20000011404 */
[C---:B--2---:R-:W-:Y:S01]  /*17800*/  IMAD.WIDE R28, R41.reuse, 0x4, R28 ;  /* 0x00000004291c7825 */ /* 0x044fe200078e021c */
[----:B------:R-:W-:Y:S03]  /*17810*/  BAR.SYNC.DEFER_BLOCKING 0x1, 0x180 ;  /* 0x0046000000007b1d */ /* 0x000fe60000010000 */
[----:B0-----:R-:W-:-:S03]  /*17820*/  @P1 IMAD.WIDE R4, R41, 0x4, R14 ;  /* 0x0000000429041825 */ /* 0x001fc600078e020e */
[----:B------:R0:W5:Y:S04]  /*17830*/  @P0 LDG.E R35, desc[UR38][R28.64] ;  /* 0x000000261c230981 */ /* 0x000168000c1e1900 */
[----:B------:R0:W5:Y:S01]  /*17840*/  @P1 LDG.E R23, desc[UR38][R4.64] ;  /* 0x0000002604171981 */ /* 0x000162000c1e1900 */
[----:B------:R-:W-:Y:S02]  /*17850*/  SHF.R.S32.HI R37, RZ, 0x7, R37 ;  /* 0x00000007ff257819 */ /* 0x000fe40000011425 */
[----:B------:R-:W-:Y:S01]  /*17860*/  LEA.HI R8, R8, R7, RZ, 0x3 ;  /* 0x0000000708087211 */ /* 0x000fe200078f18ff */
[----:B------:R-:W-:Y:S06]  /*17870*/  @P1 BRA `(.L_x_11760) ;  /* 0x0000000000101947 */ /* 0x000fec0003800000 */
[----:B------:R-:W-:Y:S05]  /*17880*/  @!P0 BRA `(.L_x_11760) ;  /* 0x00000000000c8947 */ /* 0x000fea0003800000 */
[----:B0-----:R-:W2:Y:S04]  /*17890*/  LDG.E R4, desc[UR38][R28.64] ;  /* 0x000000261c047981 */ /* 0x001ea8000c1e1900 */
[----:B-----5:R-:W2:Y:S02]  /*178a0*/  LDG.E R23, desc[UR38][R28.64+0x4] ;  /* 0x000004261c177981 */ /* 0x020ea4000c1e1900 */
[----:B--2---:R-:W-:-:S07]  /*178b0*/  IMAD.IADD R23, R23, 0x1, -R4 ;  /* 0x0000000117177824 */ /* 0x004fce00078e0a04 */
.L_x_11760:
[----:B------:R-:W2:Y:S01]  /*178c0*/  LDL.LU R40, [R1+0x2c] ;  /* 0x00002c0001287983 */ /* 0x000ea20000300800 */
[----:B0-----:R-:W-:Y:S01]  /*178d0*/  IMAD.HI R5, R37, 0x55555556, RZ ;  /* 0x5555555625057827 */ /* 0x001fe200078e02ff */
[----:B------:R-:W-:Y:S01]  /*178e0*/  LOP3.LUT R4, R8, 0xfffffff8, RZ, 0xc0, !PT ;  /* 0xfffffff808047812 */ /* 0x000fe200078ec0ff */
[----:B------:R-:W-:Y:S01]  /*178f0*/  ULDC.64 UR4, c[0x0][0xb70] ;  /* 0x0002dc0000047ab9 */ /* 0x000fe20000000a00 */
[----:B------:R-:W3:Y:S01]  /*17900*/  LDL.LU R39, [R1+0x38] ;  /* 0x0000380001277983 */ /* 0x000ee20000300800 */
[----:B------:R-:W-:Y:S01]  /*17910*/  LEA.HI R8, R6, R31, RZ, 0x5 ;  /* 0x0000001f06087211 */ /* 0x000fe200078f28ff */
[--C-:B-----5:R-:W-:Y:S01]  /*17920*/  IMAD.MOV.U32 R28, RZ, RZ, R35.reuse ;  /* 0x000000ffff1c7224 */ /* 0x120fe200078e0023 */
[----:B------:R-:W-:Y:S01]  /*17930*/  LEA.HI R6, R5, R5, RZ, 0x1 ;  /* 0x0000000505067211 */ /* 0x000fe200078f08ff */
[----:B------:R-:W-:Y:S01]  /*17940*/  IMAD.IADD R9, R7, 0x1, -R4 ;  /* 0x0000000107097824 */ /* 0x000fe200078e0a04 */
[----:B------:R-:W-:Y:S02]  /*17950*/  SHF.R.S32.HI R8, RZ, 0x5, R8 ;  /* 0x00000005ff087819 */ /* 0x000fe40000011408 */
[----:B------:R-:W-:Y:S01]  /*17960*/  SHF.R.S32.HI R29, RZ, 0x1f, R35 ;  /* 0x0000001fff1d7819 */ /* 0x000fe20000011423 */
[----:B------:R-:W-:Y:S01]  /*17970*/  IMAD R37, R6, -0x3, R37 ;  /* 0xfffffffd06257824 */ /* 0x000fe200078e0225 */
[----:B------:R-:W-:Y:S01]  /*17980*/  SHF.R.S32.HI R6, RZ, 0x1f, R41 ;  /* 0x0000001fff067819 */ /* 0x000fe20000011429 */
[----:B------:R-:W-:-:S03]  /*17990*/  IMAD R8, R8, 0x10, R9 ;  /* 0x0000001008087824 */ /* 0x000fc600078e0209 */
[----:B------:R-:W-:Y:S01]  /*179a0*/  SEL R38, R6, RZ, !P0 ;  /* 0x000000ff06267207 */ /* 0x000fe20004000000 */
[----:B------:R-:W-:Y:S01]  /*179b0*/  IMAD R8, R37, 0x40, R8 ;  /* 0x0000004025087824 */ /* 0x000fe200078e0208 */
[----:B------:R-:W-:Y:S02]  /*179c0*/  SEL R37, R41, RZ, !P0 ;  /* 0x000000ff29257207 */ /* 0x000fe40004000000 */
[----:B------:R-:W-:Y:S01]  /*179d0*/  LOP3.LUT P0, RZ, R31, 0x3, RZ, 0xc0, !PT ;  /* 0x000000031fff7812 */ /* 0x000fe2000780c0ff */
[--C-:B------:R-:W-:Y:S01]  /*179e0*/  IMAD.MOV.U32 R30, RZ, RZ, R0.reuse ;  /* 0x000000ffff1e7224 */ /* 0x100fe200078e0000 */
[----:B------:R-:W-:Y:S01]  /*179f0*/  SHF.R.S32.HI R31, RZ, 0x1f, R0 ;  /* 0x0000001fff1f7819 */ /* 0x000fe20000011400 */
[----:B------:R-:W-:Y:S01]  /*17a00*/  BSSY B1, `(.L_x_11761) ;  /* 0x000005f000017945 */ /* 0x000fe20003800000 */
[----:B--2---:R-:W-:Y:S01]  /*17a10*/  SHF.R.S32.HI R36, RZ, 0x1f, R40 ;  /* 0x0000001fff247819 */ /* 0x004fe20000011428 */
[----:B---3--:R-:W-:-:S04]  /*17a20*/  IMAD R10, R39, 0xc0, R8 ;  /* 0x000000c0270a7824 */ /* 0x008fc800078e0208 */
[----:B------:R-:W-:Y:S01]  /*17a30*/  IMAD R4, R36, UR4, RZ ;  /* 0x0000000424047c24 */ /* 0x000fe2000f8e02ff */
[----:B------:R-:W-:-:S03]  /*17a40*/  SHF.R.S32.HI R9, RZ, 0x1f, R10 ;  /* 0x0000001fff097819 */ /* 0x000fc6000001140a */
[C---:B------:R-:W-:Y:S02]  /*17a50*/  IMAD R7, R40.reuse, UR5, R4 ;  /* 0x0000000528077c24 */ /* 0x040fe4000f8e0204 */
[----:B------:R-:W-:Y:S01]  /*17a60*/  IMAD.WIDE.U32 R4, R40, UR4, R28 ;  /* 0x0000000428047c25 */ /* 0x000fe2000f8e001c */
[----:B------:R-:W-:-:S03]  /*17a70*/  ULDC.64 UR4, c[0x0][0xb78] ;  /* 0x0002de0000047ab9 */ /* 0x000fc60000000a00 */
[----:B------:R-:W-:Y:S02]  /*17a80*/  IMAD.IADD R5, R5, 0x1, R7 ;  /* 0x0000000105057824 */ /* 0x000fe400078e0207 */
[----:B------:R-:W-:Y:S02]  /*17a90*/  IMAD R6, R38, UR4, RZ ;  /* 0x0000000426067c24 */ /* 0x000fe4000f8e02ff */
[----:B------:R-:W-:-:S04]  /*17aa0*/  IMAD.WIDE.U32 R4, R37, UR4, R4 ;  /* 0x0000000425047c25 */ /* 0x000fc8000f8e0004 */
[----:B------:R-:W-:Y:S01]  /*17ab0*/  IMAD R8, R37, UR5, R6 ;  /* 0x0000000525087c24 */ /* 0x000fe2000f8e0206 */
[----:B------:R-:W-:Y:S01]  /*17ac0*/  IADD3 R6, P1, R10, R4, RZ ;  /* 0x000000040a067210 */ /* 0x000fe20007f3e0ff */
[----:B------:R-:W-:Y:S01]  /*17ad0*/  IMAD R7, R20, 0x40, R0 ;  /* 0x0000004014077824 */ /* 0x000fe200078e0200 */
[----:B------:R-:W-:Y:S01]  /*17ae0*/  ULDC.64 UR4, c[0x0][0xb40] ;  /* 0x0002d00000047ab9 */ /* 0x000fe20000000a00 */
[----:B------:R-:W-:Y:S01]  /*17af0*/  VIADD R4, R10, 0x8 ;  /* 0x000000080a047836 */ /* 0x000fe20000000000 */
[----:B------:R-:W-:Y:S01]  /*17b00*/  IADD3.X R9, R9, R5, R8, P1, !PT ;  /* 0x0000000509097210 */ /* 0x000fe20000ffe408 */
[----:B------:R-:W-:Y:S01]  /*17b10*/  IMAD.WIDE R12, R7, 0x2, R12 ;  /* 0x00000002070c7825 */ /* 0x000fe200078e020c */
[----:B------:R-:W-:Y:S02]  /*17b20*/  LEA R32, P2, R6, UR4, 0x2 ;  /* 0x0000000406207c11 */ /* 0x000fe4000f8410ff */
[----:B------:R-:W-:Y:S02]  /*17b30*/  ISETP.GE.OR P1, PT, R10, R23, P0 ;  /* 0x000000170a00720c */ /* 0x000fe40000726670 */
[----:B------:R-:W-:Y:S01]  /*17b40*/  LEA.HI.X R33, R6, UR5, R9, 0x2, P2 ;  /* 0x0000000506217c11 */ /* 0x000fe200090f1409 */
[----:B------:R-:W-:Y:S01]  /*17b50*/  ULDC.64 UR4, c[0x0][0xaa0] ;  /* 0x0002a80000047ab9 */ /* 0x000fe20000000a00 */
[----:B------:R-:W-:-:S02]  /*17b60*/  IADD3 R27, P2, R12, 0x1800, RZ ;  /* 0x000018000c1b7810 */ /* 0x000fc40007f5e0ff */
[C---:B------:R-:W-:Y:S02]  /*17b70*/  IADD3 R11, P3, R12.reuse, 0x3000, RZ ;  /* 0x000030000c0b7810 */ /* 0x040fe40007f7e0ff */
[----:B------:R-:W-:Y:S01]  /*17b80*/  IADD3 R7, P4, R12, 0x4800, RZ ;  /* 0x000048000c077810 */ /* 0x000fe20007f9e0ff */
[--C-:B------:R-:W-:Y:S01]  /*17b90*/  IMAD.X R5, RZ, RZ, R13.reuse, P2 ;  /* 0x000000ffff057224 */ /* 0x100fe200010e060d */
[----:B------:R-:W-:Y:S01]  /*17ba0*/  ISETP.GE.OR P0, PT, R4, R23, P0 ;  /* 0x000000170400720c */ /* 0x000fe20000706670 */
[--C-:B------:R-:W-:Y:S01]  /*17bb0*/  IMAD.X R9, RZ, RZ, R13.reuse, P3 ;  /* 0x000000ffff097224 */ /* 0x100fe200018e060d */
[----:B------:R-:W-:Y:S01]  /*17bc0*/  LOP3.LUT R25, R12, 0x380, RZ, 0xc0, !PT ;  /* 0x000003800c197812 */ /* 0x000fe200078ec0ff */
[----:B------:R-:W-:Y:S01]  /*17bd0*/  IMAD.X R15, RZ, RZ, R13, P4 ;  /* 0x000000ffff0f7224 */ /* 0x000fe200020e060d */
[----:B------:R-:W-:Y:S01]  /*17be0*/  LOP3.LUT R4, R27, 0x380, RZ, 0xc0, !PT ;  /* 0x000003801b047812 */ /* 0x000fe200078ec0ff */
[----:B------:R-:W-:Y:S01]  /*17bf0*/  @!P1 STG.E desc[UR38][R32.64], R21 ;  /* 0x0000001520009986 */ /* 0x000fe2000c101926 */
[----:B------:R-:W-:-:S02]  /*17c00*/  LOP3.LUT R8, R11, 0x380, RZ, 0xc0, !PT ;  /* 0x000003800b087812 */ /* 0x000fc400078ec0ff */
[----:B------:R-:W-:Y:S02]  /*17c10*/  LOP3.LUT R6, R7, 0x380, RZ, 0xc0, !PT ;  /* 0x0000038007067812 */ /* 0x000fe400078ec0ff */
[----:B------:R-:W-:Y:S02]  /*17c20*/  SHF.R.U64 R25, R25, 0x3, RZ ;  /* 0x0000000319197819 */ /* 0x000fe400000012ff */
[----:B------:R-:W-:Y:S01]  /*17c30*/  SHF.R.U64 R4, R4, 0x3, RZ ;  /* 0x0000000304047819 */ /* 0x000fe200000012ff */
[----:B------:R0:W-:Y:S01]  /*17c40*/  @!P0 STG.E desc[UR38][R32.64+0x20], R3 ;  /* 0x0000200320008986 */ /* 0x0001e2000c101926 */
[----:B------:R-:W-:Y:S02]  /*17c50*/  SHF.R.U64 R8, R8, 0x3, RZ ;  /* 0x0000000308087819 */ /* 0x000fe400000012ff */
[----:B------:R-:W-:Y:S02]  /*17c60*/  SHF.R.U64 R6, R6, 0x3, RZ ;  /* 0x0000000306067819 */ /* 0x000fe400000012ff */
[----:B------:R-:W-:Y:S01]  /*17c70*/  LOP3.LUT R24, R25, R12, RZ, 0x3c, !PT ;  /* 0x0000000c19187212 */ /* 0x000fe200078e3cff */
[----:B------:R-:W-:Y:S01]  /*17c80*/  IMAD.MOV.U32 R25, RZ, RZ, R13 ;  /* 0x000000ffff197224 */ /* 0x000fe200078e000d */
[----:B------:R-:W-:-:S02]  /*17c90*/  LOP3.LUT R4, R4, R27, RZ, 0x3c, !PT ;  /* 0x0000001b04047212 */ /* 0x000fc400078e3cff */
[----:B------:R-:W-:Y:S02]  /*17ca0*/  LOP3.LUT R8, R8, R11, RZ, 0x3c, !PT ;  /* 0x0000000b08087212 */ /* 0x000fe400078e3cff */
[----:B------:R-:W-:Y:S01]  /*17cb0*/  LOP3.LUT R14, R6, R7, RZ, 0x3c, !PT ;  /* 0x00000007060e7212 */ /* 0x000fe200078e3cff */
        /* <DEDUP_REMOVED lines=8> */
[----:B------:R-:W-:Y:S01]  /*17d40*/  VIADD R0, R20, 0x30 ;  /* 0x0000003014007836 */ /* 0x000fe20000000000 */
[----:B------:R-:W-:Y:S01]  /*17d50*/  @!PT LDS RZ, [RZ] ;  /* 0x00000000fffff984 */ /* 0x000fe20000000800 */
[----:B------:R-:W-:Y:S01]  /*17d60*/  @!PT LDS RZ, [RZ] ;  /* 0x00000000fffff984 */ /* 0x000fe20000000800 */
[----:B------:R-:W-:Y:S01]  /*17d70*/  @!PT LDS RZ, [RZ] ;  /* 0x00000000fffff984 */ /* 0x000fe20000000800 */
[----:B------:R-:W-:Y:S01]  /*17d80*/  @!PT LDS RZ, [RZ] ;  /* 0x00000000fffff984 */ /* 0x000fe20000000800 */
[----:B------:R1:W-:Y:S06]  /*17d90*/  MEMBAR.ALL.CTA ;  /* 0x0000000000007992 */ /* 0x0003ec0000008000 */
[----:B-1----:R-:W1:Y:S01]  /*17da0*/  FENCE.VIEW.ASYNC.S ;  /* 0x00000000000073c6 */ /* 0x002e620000000000 */
[----:B------:R-:W-:-:S02]  /*17db0*/  IMAD R31, R39, -0xc0, R23 ;  /* 0xffffff40271f7824 */ /* 0x000fc400078e0217 */
[C---:B0-----:R-:W-:Y:S02]  /*17dc0*/  VIADD R3, R20.reuse, 0x60 ;  /* 0x0000006014037836 */ /* 0x041fe40000000000 */
[----:B------:R-:W-:Y:S01]  /*17dd0*/  VIADD R21, R20, 0x90 ;  /* 0x0000009014157836 */ /* 0x000fe20000000000 */
[-C--:B------:R-:W-:Y:S01]  /*17de0*/  ISETP.GE.OR P3, PT, R0, R31.reuse, P0 ;  /* 0x0000001f0000720c */ /* 0x080fe20000766670 */
[----:B------:R-:W-:Y:S01]  /*17df0*/  IMAD R35, R35, UR5, R34 ;  /* 0x0000000523237c24 */ /* 0x000fe2000f8e0222 */
[----:B------:R-:W-:Y:S01]  /*17e00*/  ULDC.64 UR4, c[0x0][0xae0] ;  /* 0x0002b80000047ab9 */ /* 0x000fe20000000a00 */
[-C--:B------:R-:W-:Y:S01]  /*17e10*/  ISETP.GE.OR P1, PT, R3, R31.reuse, P0 ;  /* 0x0000001f0300720c */ /* 0x080fe20000726670 */
[----:B------:R-:W-:Y:S01]  /*17e20*/  IMAD R30, R36, UR4, RZ ;  /* 0x00000004241e7c24 */ /* 0x000fe2000f8e02ff */
[-C--:B------:R-:W-:Y:S01]  /*17e30*/  ISETP.GE.OR P2, PT, R21, R31.reuse, P0 ;  /* 0x0000001f1500720c */ /* 0x080fe20000746670 */
[----:B------:R-:W-:Y:S01]  /*17e40*/  IMAD.IADD R29, R29, 0x1, R35 ;  /* 0x000000011d1d7824 */ /* 0x000fe200078e0223 */
[----:B------:R-:W-:Y:S01]  /*17e50*/  ISETP.GE.OR P0, PT, R20, R31, P0 ;  /* 0x0000001f1400720c */ /* 0x000fe20000706670 */
[C---:B------:R-:W-:Y:S01]  /*17e60*/  IMAD R23, R40.reuse, UR5, R30 ;  /* 0x0000000528177c24 */ /* 0x040fe2000f8e021e */
[----:B------:R-:W-:Y:S01]  /*17e70*/  SHF.R.S32.HI R21, RZ, 0x1f, R20 ;  /* 0x0000001fff157819 */ /* 0x000fe20000011414 */
[----:B------:R-:W-:Y:S01]  /*17e80*/  IMAD.WIDE.U32 R28, R40, UR4, R28 ;  /* 0x00000004281c7c25 */ /* 0x000fe2000f8e001c */
[----:B------:R-:W-:-:S03]  /*17e90*/  ULDC.64 UR4, c[0x0][0xae8] ;  /* 0x0002ba0000047ab9 */ /* 0x000fc60000000a00 */
[----:B------:R-:W-:Y:S02]  /*17ea0*/  VIADD R0, R2, 0x16820 ;  /* 0x0001682002007836 */ /* 0x000fe40000000000 */
[----:B------:R-:W-:Y:S02]  /*17eb0*/  IMAD.IADD R29, R29, 0x1, R23 ;  /* 0x000000011d1d7824 */ /* 0x000fe400078e0217 */
[----:B------:R-:W-:Y:S01]  /*17ec0*/  IMAD R3, R38, UR4, RZ ;  /* 0x0000000426037c24 */ /* 0x000fe2000f8e02ff */
[----:B------:R-:W-:Y:S01]  /*17ed0*/  PRMT R0, RZ, 0x654, R0 ;  /* 0x00000654ff007816 */ /* 0x000fe20000000000 */
[----:B------:R-:W-:-:S03]  /*17ee0*/  IMAD.WIDE.U32 R32, R37, UR4, R28 ;  /* 0x0000000425207c25 */ /* 0x000fc6000f8e001c */
[----:B-1----:R0:W-:Y:S01]  /*17ef0*/  SYNCS.ARRIVE.TRANS64.RED.A1T0 RZ, [R0+URZ], RZ ;  /* 0x000000ff00ff79a7 */ /* 0x0021e2000810043f */
        /* <DEDUP_REMOVED lines=15> */
.L_x_11762:
[----:B------:R-:W-:Y:S05]  /*17ff0*/  BSYNC B1 ;  /* 0x0000000000017941 */ /* 0x000fea0003800000 */
.L_x_11761:
        /* <DEDUP_REMOVED lines=15> */
.L_x_11764:
[----:B------:R-:W-:Y:S05]  /*180f0*/  BSYNC B1 ;  /* 0x0000000000017941 */ /* 0x000fea0003800000 */
.L_x_11763:
        /* <DEDUP_REMOVED lines=15> */
.L_x_11766:
[----:B------:R-:W-:Y:S05]  /*181f0*/  BSYNC B1 ;  /* 0x0000000000017941 */ /* 0x000fea0003800000 */
.L_x_11765:
        /* <DEDUP_REMOVED lines=10> */
[----:B--2---:R-:W-:Y:S01]  /*182a0*/  LEA R6, P0, R4, UR4, 0x1 ;  /* 0x0000000404067c11 */ /* 0x004fe2000f8008ff */
[----:B------:R-:W-:-:S05]  /*182b0*/  IMAD.IADD R3, R5, 0x1, R3 ;  /* 0x0000000105037824 */ /* 0x000fca00078e0203 */
[----:B------:R-:W-:-:S05]  /*182c0*/  LEA.HI.X R7, R4, UR5, R3, 0x1, P0 ;  /* 0x0000000504077c11 */ /* 0x000fca00080f0c03 */
[----:B------:R3:W-:Y:S01]  /*182d0*/  STG.E.128 desc[UR38][R6.64], R12 ;  /* 0x0000000c06007986 */ /* 0x0007e2000c101d26 */
[----:B------:R-:W-:Y:S05]  /*182e0*/  BRA `(.L_x_11767) ;  /* 0x00000008003c7947 */ /* 0x000fea0003800000 */
.L_x_11759:
[----:B-1----:R-:W2:Y:S01]  /*182f0*/  LDL R8, [R1+0x30] ;  /* 0x0000300001087983 */ /* 0x002ea20000100800 */
        /* <DEDUP_REMOVED lines=8> */
[----:B------:R-:W1:Y:S01]  /*18380*/  @P1 LDC.64 R6, c[0x0][0xbe0] ;  /* 0x0002f800ff061b82 */ /* 0x000e620000000a00 */
[----:B------:R-:W-:Y:S02]  /*18390*/  ULDC UR4, c[0x0][0xa88] ;  /* 0x0002a20000047ab9 */ /* 0x000fe40000000800 */
[----:B------:R-:W-:Y:S02]  /*183a0*/  IMAD.U32 R3, RZ, RZ, UR4 ;  /* 0x00000004ff037e24 */ /* 0x000fe4000f8e00ff */
[----:B--2---:R-:W-:-:S04]  /*183b0*/  IMAD.WIDE R4, R8, 0x4, R4 ;  /* 0x0000000408047825 */ /* 0x004fc800078e0204 */
[----:B-1----:R-:W-:Y:S01]  /*183c0*/  @P1 IMAD.WIDE R6, R8, 0x4, R6 ;  /* 0x0000000408061825 */ /* 0x002fe200078e0206 */
[----:B------:R1:W5:Y:S04]  /*183d0*/  @P0 LDG.E R9, desc[UR38][R4.64] ;  /* 0x0000002604090981 */ /* 0x000368000c1e1900 */
[----:B------:R1:W5:Y:S01]  /*183e0*/  @P1 LDG.E R3, desc[UR38][R6.64] ;  /* 0x0000002606031981 */ /* 0x000362000c1e1900 */
[----:B------:R-:W-:Y:S01]  /*183f0*/  ISETP.GT.AND P2, PT, R36, 0xbf, PT ;  /* 0x000000bf2400780c */ /* 0x000fe20003f44270 */
[----:B------:R-:W-:-:S12]  /*18400*/  @P1 BRA `(.L_x_11768) ;  /* 0x0000000000101947 */ /* 0x000fd80003800000 */
[----:B------:R-:W-:Y:S05]  /*18410*/  @!P0 BRA `(.L_x_11768) ;  /* 0x00000000000c8947 */ /* 0x000fea0003800000 */
[----:B-1----:R-:W2:Y:S04]  /*18420*/  LDG.E R6, desc[UR38][R4.64] ;  /* 0x0000002604067981 */ /* 0x002ea8000c1e1900 */
[----:B-----5:R-:W2:Y:S02]  /*18430*/  LDG.E R3, desc[UR38][R4.64+0x4] ;  /* 0x0000042604037981 */ /* 0x020ea4000c1e1900 */
[----:B--2---:R-:W-:-:S07]  /*18440*/  IMAD.IADD R3, R3, 0x1, -R6 ;  /* 0x0000000103037824 */ /* 0x004fce00078e0a06 */
.L_x_11768:
[----:B------:R-:W2:Y:S04]  /*18450*/  LDL R15, [R1+0x2c] ;  /* 0x00002c00010f7983 */ /* 0x000ea80000100800 */
[----:B0-----:R0:W5:Y:S01]  /*18460*/  LDL R14, [R1+0x38] ;  /* 0x00003800010e7983 */ /* 0x0011620000100800 */
[----:B-1----:R-:W-:Y:S01]  /*18470*/  SHF.R.S32.HI R4, RZ, 0x1f, R8 ;  /* 0x0000001fff047819 */ /* 0x002fe20000011408 */
[----:B------:R-:W-:Y:S01]  /*18480*/  BSSY B1, `(.L_x_11769) ;  /* 0x000001c000017945 */ /* 0x000fe20003800000 */
[----:B------:R-:W-:Y:S02]  /*18490*/  SEL R11, R8, RZ, !P0 ;  /* 0x000000ff080b7207 */ /* 0x000fe40004000000 */
[----:B------:R-:W-:Y:S02]  /*184a0*/  SHF.R.S32.HI R13, RZ, 0x1f, R0 ;  /* 0x0000001fff0d7819 */ /* 0x000fe40000011400 */
[----:B------:R-:W-:-:S02]  /*184b0*/  SEL R12, R4, RZ, !P0 ;  /* 0x000000ff040c7207 */ /* 0x000fc40004000000 */
[----:B-----5:R-:W-:Y:S02]  /*184c0*/  SHF.R.S32.HI R8, RZ, 0x1f, R9 ;  /* 0x0000001fff087819 */ /* 0x020fe40000011409 */
[----:B--2---:R-:W-:Y:S01]  /*184d0*/  SHF.R.S32.HI R10, RZ, 0x1f, R15 ;  /* 0x0000001fff0a7819 */ /* 0x004fe2000001140f */
[----:B0-----:R-:W-:Y:S06]  /*184e0*/  @P2 BRA `(.L_x_11770) ;  /* 0x0000000000542947 */ /* 0x001fec0003800000 */
[----:B------:R-:W-:-:S04]  /*184f0*/  IMAD R4, R14, 0xc0, R39 ;  /* 0x000000c00e047824 */ /* 0x000fc800078e0227 */
        /* <DEDUP_REMOVED lines=20> */
.L_x_11770:
[----:B------:R-:W-:Y:S05]  /*18640*/  BSYNC B1 ;  /* 0x0000000000017941 */ /* 0x000fea0003800000 */
.L_x_11769:
[----:B------:R-:W-:Y:S01]  /*18650*/  ULDC.64 UR4, c[0x0][0xaa0] ;  /* 0x0002a80000047ab9 */ /* 0x000fe20000000a00 */
[----:B------:R-:W-:Y:S01]  /*18660*/  IMAD.MOV.U32 R4, RZ, RZ, R0 ;  /* 0x000000ffff047224 */ /* 0x000fe200078e0000 */
[----:B------:R-:W-:Y:S01]  /*18670*/  ULDC.64 UR6, c[0x0][0xae0] ;  /* 0x0002b80000067ab9 */ /* 0x000fe20000000a00 */
[----:B0-----:R-:W-:Y:S01]  /*18680*/  IMAD.MOV.U32 R5, RZ, RZ, R13 ;  /* 0x000000ffff057224 */ /* 0x001fe200078e000d */
        /* <DEDUP_REMOVED lines=19> */
[----:B------:R-:W-:Y:S01]  /*187c0*/  IMAD.IADD R5, R5, 0x1, R3 ;  /* 0x0000000105057824 */ /* 0x000fe200078e0203 */
[----:B------:R-:W-:Y:S01]  /*187d0*/  ISETP.GE.OR P0, PT, R20, R7, P0 ;  /* 0x000000071400720c */ /* 0x000fe20000706670 */
[----:B------:R-:W-:Y:S02]  /*187e0*/  IMAD R0, R12, UR4, RZ ;  /* 0x000000040c007c24 */ /* 0x000fe4000f8e02ff */
[----:B------:R-:W-:-:S04]  /*187f0*/  IMAD.WIDE.U32 R6, R11, UR4, R4 ;  /* 0x000000040b067c25 */ /* 0x000fc8000f8e0004 */
[----:B------:R-:W-:Y:S02]  /*18800*/  IMAD R3, R11, UR5, R0 ;  /* 0x000000050b037c24 */ /* 0x000fe4000f8e0200 */
[----:B------:R-:W-:-:S04]  /*18810*/  IMAD.WIDE R20, R14, 0xc0, R20 ;  /* 0x000000c00e147825 */ /* 0x000fc800078e0214 */
[----:B------:R-:W-:Y:S01]  /*18820*/  IMAD.IADD R9, R7, 0x1, R3 ;  /* 0x0000000107097824 */ /* 0x000fe200078e0203 */
        /* <DEDUP_REMOVED lines=12> */
.L_x_11772:
[----:B------:R-:W-:Y:S05]  /*188f0*/  BSYNC B1 ;  /* 0x0000000000017941 */ /* 0x000fea0003800000 */
.L_x_11771:
        /* <DEDUP_REMOVED lines=11> */
[----:B0-----:R-:W-:Y:S01]  /*189b0*/  LEA R10, P0, R4, UR4, 0x1 ;  /* 0x00000004040a7c11 */ /* 0x001fe2000f8008ff */
[----:B------:R-:W-:-:S05]  /*189c0*/  IMAD.IADD R3, R5, 0x1, R3 ;  /* 0x0000000105037824 */ /* 0x000fca00078e0203 */
[----:B------:R-:W-:-:S05]  /*189d0*/  LEA.HI.X R11, R4, UR5, R3, 0x1, P0 ;  /* 0x00000005040b7c11 */ /* 0x000fca00080f0c03 */
[----:B------:R1:W-:Y:S02]  /*189e0*/  STG.E.128 desc[UR38][R10.64], RZ ;  /* 0x000000ff0a007986 */ /* 0x0003e4000c101d26 */
.L_x_11774:
[----:B------:R-:W-:Y:S05]  /*189f0*/  BSYNC B1 ;  /* 0x0000000000017941 */ /* 0x000fea0003800000 */
.L_x_11773:
        /* <DEDUP_REMOVED lines=15> */
.L_x_11776:
[----:B------:R-:W-:Y:S05]  /*18af0*/  BSYNC B1 ;  /* 0x0000000000017941 */ /* 0x000fea0003800000 */
.L_x_11775:
        /* <DEDUP_REMOVED lines=14> */
.L_x_11767:
[----:B------:R-:W-:Y:S05]  /*18be0*/  BSYNC B0 ;  /* 0x0000000000007941 */ /* 0x000fea0003800000 */
.L_x_11758:
[----:B------:R-:W2:Y:S01]  /*18bf0*/  LDL R0, [R1+0x1c] ;  /* 0x00001c0001007983 */ /* 0x000ea20000100800 */
[----:B------:R-:W-:Y:S02]  /*18c00*/  ULDC UR4, c[0x0][0xc14] ;  /* 0x0003050000047ab9 */ /* 0x000fe40000000800 */
[----:B--2---:R-:W-:-:S13]  /*18c10*/  ISETP.GE.AND P0, PT, R0, UR4, PT ;  /* 0x0000000400007c0c */ /* 0x004fda000bf06270 */
[----:B------:R-:W-:Y:S05]  /*18c20*/  @!P0 BRA `(.L_x_11777) ;  /* 0xfffffe8000688947 */ /* 0x000fea000383ffff */
[----:B------:R-:W-:Y:S05]  /*18c30*/  BRA `(.L_x_11563) ;  /* 0x0000005400407947 */ /* 0x000fea0003800000 */
.L_x_11561:
[----:B------:R-:W-:-:S08]  /*18c40*/  NOP ;  /* 0x0000000000007918 */ /* 0x000fd00000000000 */
[----:B------:R-:W0:-:S00]  /*18c50*/  USETMAXREG.DEALLOC.CTAPOOL 0x20 ;  /* 0x00000020000079c8 */ /* 0x000e0000080e0500 */
[----:B0-----:R-:W-:-:S06]  /*18c60*/  LOP3.LUT R0, R0, 0x3, RZ, 0xc0, !PT ;  /* 0x0000000300007812 */ /* 0x001fcc00078ec0ff */
[----:B------:R-:W0:Y:S02]  /*18c70*/  SHFL.IDX PT, R0, R0, RZ, 0x1f ;  /* 0x00001fff00007589 */ /* 0x000e2400000e0000 */
[----:B0-----:R-:W-:-:S13]  /*18c80*/  ISETP.NE.AND P0, PT, R0, RZ, PT ;  /* 0x000000ff0000720c */ /* 0x001fda0003f05270 */
[----:B------:R-:W-:Y:S05]  /*18c90*/  @P0 BRA `(.L_x_11563) ;  /* 0x0000005400280947 */ /* 0x000fea0003800000 */
        /* <DEDUP_REMOVED lines=55> */
.L_x_11782:
        /* <DEDUP_REMOVED lines=14> */
.L_x_11781:
[----:B------:R-:W-:Y:S05]  /*190f0*/  BSYNC B0 ;  /* 0x0000000000007941 */ /* 0x000fea0003800000 */
.L_x_11780:
        /* <DEDUP_REMOVED lines=26> */
.L_x_11778:
        /* <DEDUP_REMOVED lines=20> */
.L_x_11783:
        /* <DEDUP_REMOVED lines=59> */
.L_x_11779:
[----:B------:R-:W-:Y:S02]  /*19790*/  IMAD.MOV.U32 R17, RZ, RZ, RZ ;  /* 0x000000ffff117224 */ /* 0x000fe400078e00ff */
[----:B------:R-:W-:Y:S02]  /*197a0*/  IMAD.U32 R16, RZ, RZ, UR6 ;  /* 0x00000006ff107e24 */ /* 0x000fe4000f8e00ff */
[----:B------:R-:W-:-:S07]  /*197b0*/  IMAD.MOV.U32 R18, RZ, RZ, RZ ;  /* 0x000000ffff127224 */ /* 0x000fce00078e00ff */
.L_x_11784:
        /* <DEDUP_REMOVED lines=16> */
[----:B------:R-:W-:Y:S02]  /*198c0*/  IMAD.MOV.U32 R22, RZ, RZ, RZ ;  /* 0x000000ffff167224 */ /* 0x000fe400078e00ff */
[----:B------:R-:W-:-:S07]  /*198d0*/  IMAD.MOV.U32 R24, RZ, RZ, 0x1 ;  /* 0x00000001ff187424 */ /* 0x000fce00078e00ff */
.L_x_11885:
[----:B------:R-:W-:Y:S05]  /*198e0*/  YIELD ;  /* 0x0000000000007946 */ /* 0x000fea0003800000 */
[----:B------:R-:W-:Y:S01]  /*198f0*/  ULDC.64 UR4, c[0x0][0xa28] ;  /* 0x00028a0000047ab9 */ /* 0x000fe20000000a00 */
[----:B------:R-:W-:Y:S01]  /*19900*/  IMAD.MOV.U32 R8, RZ, RZ, RZ ;  /* 0x000000ffff087224 */ /* 0x000fe200078e00ff */
[----:B------:R-:W-:Y:S01]  /*19910*/  ISETP.NE.U32.AND P0, PT, RZ, UR4, PT ;  /* 0x00000004ff007c0c */ /* 0x000fe2000bf05070 */
[----:B0-----:R-:W-:Y:S01]  /*19920*/  IMAD.MOV.U32 R0, RZ, RZ, RZ ;  /* 0x000000ffff007224 */ /* 0x001fe200078e00ff */
[----:B------:R-:W-:Y:S01]  /*19930*/  ULDC.64 UR8, c[0x0][0xa08] ;  /* 0x0002820000087ab9 */ /* 0x000fe20000000a00 */
[----:B------:R-:W-:Y:S01]  /*19940*/  ULDC.64 UR10, c[0x0][0xa10] ;  /* 0x00028400000a7ab9 */ /* 0x000fe20000000a00 */
[----:B------:R-:W-:Y:S01]  /*19950*/  ISETP.NE.AND.EX P0, PT, RZ, UR5, PT, P0 ;  /* 0x00000005ff007c0c */ /* 0x000fe2000bf05300 */
[----:B------:R-:W-:-:S12]  /*19960*/  ULDC.64 UR4, c[0x0][0xa00] ;  /* 0x0002800000047ab9 */ /* 0x000fd80000000a00 */
[----:B--2---:R-:W0:Y:S01]  /*19970*/  @P0 LDC.64 R2, c[0x0][0xa28] ;  /* 0x00028a00ff020b82 */ /* 0x004e220000000a00 */
        /* <DEDUP_REMOVED lines=8> */
[----:B------:R-:W2:Y:S01]  /*19a00*/  @P0 LDC.64 R4, c[0x0][0xa18] ;  /* 0x00028600ff040b82 */ /* 0x000ea20000000a00 */
[----:B0-----:R-:W-:-:S05]  /*19a10*/  IMAD.WIDE R2, R19, 0x4, R2 ;  /* 0x0000000413027825 */ /* 0x001fca00078e0202 */
[----:B------:R-:W3:Y:S01]  /*19a20*/  @P2 LDG.E R0, desc[UR38][R2.64] ;  /* 0x0000002602002981 */ /* 0x000ee2000c1e1900 */
[----:B------:R-:W-:Y:S02]  /*19a30*/  ULDC UR4, c[0x0][0x288] ;  /* 0x0000a20000047ab9 */ /* 0x000fe40000000800 */
[----:B------:R-:W-:Y:S01]  /*19a40*/  IMAD.U32 R7, RZ, RZ, UR4 ;  /* 0x00000004ff077e24 */ /* 0x000fe2000f8e00ff */
[----:B------:R-:W-:Y:S01]  /*19a50*/  ULDC.64 UR4, c[0x0][0x3f8] ;  /* 0x0000fe0000047ab9 */ /* 0x000fe20000000a00 */
[----:B--2---:R-:W-:-:S05]  /*19a60*/  @P0 IMAD.WIDE R4, R19, 0x4, R4 ;  /* 0x0000000413040825 */ /* 0x004fca00078e0204 */
        /* <DEDUP_REMOVED lines=14> */
[----:B---3--:R0:W-:Y:S01]  /*19b50*/  STL [R1+0x8], R0 ;  /* 0x0000080001007387 */ /* 0x0081e20000100800 */
[----:B------:R-:W-:Y:S06]  /*19b60*/  @P0 BRA `(.L_x_11786) ;  /* 0x0000000000100947 */ /* 0x000fec0003800000 */
[----:B------:R-:W-:Y:S05]  /*19b70*/  @!P2 BRA `(.L_x_11786) ;  /* 0x00000000000ca947 */ /* 0x000fea0003800000 */
[----:B0-----:R-:W2:Y:S04]  /*19b80*/  LDG.E R0, desc[UR38][R2.64] ;  /* 0x0000002602007981 */ /* 0x001ea8000c1e1900 */
[----:B-----5:R-:W2:Y:S02]  /*19b90*/  LDG.E R7, desc[UR38][R2.64+0x4] ;  /* 0x0000042602077981 */ /* 0x020ea4000c1e1900 */
[----:B--2---:R-:W-:-:S07]  /*19ba0*/  IMAD.IADD R7, R7, 0x1, -R0 ;  /* 0x0000000107077824 */ /* 0x004fce00078e0a00 */
.L_x_11786:
[----:B0-----:R-:W0:Y:S01]  /*19bb0*/  LDC.64 R4, c[0x0][0xa08] ;  /* 0x00028200ff047b82 */ /* 0x001e220000000a00 */
[----:B------:R-:W-:Y:S01]  /*19bc0*/  IMAD.MOV.U32 R23, RZ, RZ, RZ ;  /* 0x000000ffff177224 */ /* 0x000fe200078e00ff */
[----:B------:R-:W-:-:S06]  /*19bd0*/  ULDC.64 UR4, c[0x0][0xa20] ;  /* 0x0002880000047ab9 */ /* 0x000fcc0000000a00 */
[----:B------:R-:W2:Y:S01]  /*19be0*/  LDC.64 R2, c[0x0][0xa10] ;  /* 0x00028400ff027b82 */ /* 0x000ea20000000a00 */
[----:B------:R-:W-:Y:S02]  /*19bf0*/  IMAD.MOV.U32 R0, RZ, RZ, RZ ;  /* 0x000000ffff007224 */ /* 0x000fe400078e00ff */
[----:B0-----:R-:W-:-:S05]  /*19c00*/  IMAD.WIDE R4, R19, 0x4, R4 ;  /* 0x0000000413047825 */ /* 0x001fca00078e0204 */
[----:B------:R-:W3:Y:S01]  /*19c10*/  @P3 LDG.E R23, desc[UR38][R4.64] ;  /* 0x0000002604173981 */ /* 0x000ee2000c1e1900 */
[----:B--2---:R-:W-:-:S05]  /*19c20*/  IMAD.WIDE R2, R19, 0x4, R2 ;  /* 0x0000000413027825 */ /* 0x004fca00078e0202 */
[----:B------:R0:W5:Y:S01]  /*19c30*/  @P1 LDG.E R0, desc[UR38][R2.64] ;  /* 0x0000002602001981 */ /* 0x000162000c1e1900 */
[----:B------:R-:W-:-:S04]  /*19c40*/  ISETP.NE.U32.AND P0, PT, RZ, UR4, PT ;  /* 0x00000004ff007c0c */ /* 0x000fc8000bf05070 */
[----:B------:R-:W-:Y:S01]  /*19c50*/  ISETP.NE.AND.EX P0, PT, RZ, UR5, PT, P0 ;  /* 0x00000005ff007c0c */ /* 0x000fe2000bf05300 */
[----:B---3-5:R-:W-:-:S12]  /*19c60*/  IMAD.IADD R23, R23, 0x1, R8 ;  /* 0x0000000117177824 */ /* 0x028fd800078e0208 */
[----:B0-----:R-:W-:Y:S05]  /*19c70*/  @!P0 BRA `(.L_x_11787) ;  /* 0x0000000000108947 */ /* 0x001fea0003800000 */
[----:B------:R-:W0:Y:S02]  /*19c80*/  LDC.64 R4, c[0x0][0xa20] ;  /* 0x00028800ff047b82 */ /* 0x000e240000000a00 */
[----:B0-----:R-:W-:-:S05]  /*19c90*/  IMAD.WIDE R4, R19, 0x4, R4 ;  /* 0x0000000413047825 */ /* 0x001fca00078e0204 */
[----:B------:R0:W5:Y:S01]  /*19ca0*/  LDG.E R9, desc[UR38][R4.64] ;  /* 0x0000002604097981 */ /* 0x000162000c1e1900 */
[----:B------:R-:W-:Y:S05]  /*19cb0*/  BRA `(.L_x_11788) ;  /* 0x0000000000107947 */ /* 0x000fea0003800000 */
.L_x_11787:
[----:B------:R-:W-:Y:S05]  /*19cc0*/  @!P3 BRA `(.L_x_11788) ;  /* 0x00000000000cb947 */ /* 0x000fea0003800000 */
[----:B------:R-:W2:Y:S04]  /*19cd0*/  LDG.E R10, desc[UR38][R4.64] ;  /* 0x00000026040a7981 */ /* 0x000ea8000c1e1900 */
[----:B------:R-:W2:Y:S02]  /*19ce0*/  LDG.E R9, desc[UR38][R4.64+0x4] ;  /* 0x0000042604097981 */ /* 0x000ea4000c1e1900 */
[----:B--2---:R-:W-:-:S07]  /*19cf0*/  IMAD.IADD R9, R9, 0x1, -R10 ;  /* 0x0000000109097824 */ /* 0x004fce00078e0a0a */
.L_x_11788:
        /* <DEDUP_REMOVED lines=27> */
.L_x_11791:
[----:B------:R-:W-:-:S13]  /*19eb0*/  ISETP.NE.AND P0, PT, R5, 0x1, PT ;  /* 0x000000010500780c */ /* 0x000fda0003f05270 */
[----:B------:R-:W0:Y:S02]  /*19ec0*/  @P0 LDC.64 R8, c[0x0][0x9e8] ;  /* 0x00027a00ff080b82 */ /* 0x000e240000000a00 */
[----:B0-----:R-:W-:-:S05]  /*19ed0*/  @P0 IMAD.HI.U32 R8, R4, R8, RZ ;  /* 0x0000000804080227 */ /* 0x001fca00078e00ff */
[----:B------:R-:W-:-:S07]  /*19ee0*/  @P0 SHF.R.U32.HI R4, RZ, R9, R8 ;  /* 0x00000009ff040219 */ /* 0x000fce0000011608 */
.L_x_11792:
[----:B------:R-:W-:Y:S05]  /*19ef0*/  BSYNC B0 ;  /* 0x0000000000007941 */ /* 0x000fea0003800000 */
.L_x_11790:
[----:B------:R-:W-:-:S05]  /*19f00*/  IMAD R4, R4, R5, R5 ;  /* 0x0000000504047224 */ /* 0x000fca00078e0205 */
[----:B------:R-:W-:-:S07]  /*19f10*/  VIMNMX R11, R11, R4, PT ;  /* 0x000000040b0b7248 */ /* 0x000fce0003fe0100 */
.L_x_11789:
        /* <DEDUP_REMOVED lines=15> */
.L_x_11795:
[----:B------:R-:W-:-:S13]  /*1a010*/  ISETP.NE.AND P0, PT, R5, 0x1, PT ;  /* 0x000000010500780c */ /* 0x000fda0003f05270 */
[----:B------:R-:W0:Y:S02]  /*1a020*/  @P0 LDC.64 R8, c[0x0][0x9e8] ;  /* 0x00027a00ff080b82 */ /* 0x000e240000000a00 */
[----:B0-----:R-:W-:-:S04]  /*1a030*/  @P0 IMAD.HI.U32 R12, R4, R8, RZ ;  /* 0x00000008040c0227 */ /* 0x001fc800078e00ff */
[----:B------:R-:W-:Y:S01]  /*1a040*/  IMAD.MOV.U32 R8, RZ, RZ, R4 ;  /* 0x000000ffff087224 */ /* 0x000fe200078e0004 */
[----:B------:R-:W-:-:S07]  /*1a050*/  @P0 SHF.R.U32.HI R8, RZ, R9, R12 ;  /* 0x00000009ff080219 */ /* 0x000fce000001160c */
.L_x_11796:
[----:B------:R-:W-:Y:S05]  /*1a060*/  BSYNC B0 ;  /* 0x0000000000007941 */ /* 0x000fea0003800000 */
.L_x_11794:
[----:B------:R-:W-:-:S05]  /*1a070*/  IMAD R8, R8, R5, RZ ;  /* 0x0000000508087224 */ /* 0x000fca00078e02ff */
[----:B------:R-:W-:-:S07]  /*1a080*/  VIMNMX R7, R7, R8, !PT ;  /* 0x0000000807077248 */ /* 0x000fce0007fe0100 */
.L_x_11793:
        /* <DEDUP_REMOVED lines=8> */
[----:B------:R-:W-:Y:S02]  /*1a110*/  SHF.R.S32.HI R8, RZ, 0x7, R8 ;  /* 0x00000007ff087819 */ /* 0x000fe40000011408 */
[----:B------:R-:W-:Y:S02]  /*1a120*/  VIMNMX R5, RZ, R12, !PT ;  /* 0x0000000cff057248 */ /* 0x000fe40007fe0100 */
[----:B------:R-:W-:-:S03]  /*1a130*/  VIMNMX R7, R3, R8, PT ;  /* 0x0000000803077248 */ /* 0x000fc60003fe0100 */
[--C-:B------:R-:W-:Y:S02]  /*1a140*/  IMAD R5, R5, 0x80, -R10.reuse ;  /* 0x0000008005057824 */ /* 0x100fe400078e0a0a */
[----:B------:R-:W-:-:S03]  /*1a150*/  IMAD R7, R7, 0x80, -R10 ;  /* 0x0000008007077824 */ /* 0x000fc600078e0a0a */
[----:B------:R-:W-:Y:S02]  /*1a160*/  VIMNMX R5, RZ, R5, !PT ;  /* 0x00000005ff057248 */ /* 0x000fe40007fe0100 */
[----:B------:R-:W-:-:S04]  /*1a170*/  VIMNMX R6, R7, R6, PT ;  /* 0x0000000607067248 */ /* 0x000fc80003fe0100 */
[----:B------:R-:W-:-:S13]  /*1a180*/  ISETP.GT.AND P0, PT, R6, R5, PT ;  /* 0x000000050600720c */ /* 0x000fda0003f04270 */
[----:B------:R-:W-:Y:S01]  /*1a190*/  @P0 VIADD R7, R6, 0x7f ;  /* 0x0000007f06070836 */ /* 0x000fe20000000000 */
[----:B------:R-:W-:-:S04]  /*1a1a0*/  SHF.R.U32.HI R6, RZ, 0x7, R5 ;  /* 0x00000007ff067819 */ /* 0x000fc80000011605 */
        /* <DEDUP_REMOVED lines=8> */
[----:B------:R-:W-:Y:S02]  /*1a230*/  SEL R10, R19, RZ, !P1 ;  /* 0x000000ff130a7207 */ /* 0x000fe40004800000 */
[----:B0-----:R-:W-:-:S13]  /*1a240*/  ISETP.NE.AND P0, PT, R5, 0x1, PT ;  /* 0x000000010500780c */ /* 0x001fda0003f05270 */
[----:B------:R-:W0:Y:S08]  /*1a250*/  @P0 LDC R5, c[0x0][0x42c] ;  /* 0x00010b00ff050b82 */ /* 0x000e300000000800 */
[----:B------:R-:W2:Y:S01]  /*1a260*/  @P0 LDC R9, c[0x0][0x430] ;  /* 0x00010c00ff090b82 */ /* 0x000ea20000000800 */
[----:B0-----:R-:W-:-:S04]  /*1a270*/  @P0 IMAD.HI.U32 R8, R18, R5, RZ ;  /* 0x0000000512080227 */ /* 0x001fc800078e00ff */
[----:B------:R-:W-:Y:S01]  /*1a280*/  IMAD.MOV.U32 R5, RZ, RZ, R18 ;  /* 0x000000ffff057224 */ /* 0x000fe200078e0012 */
[----:B--2---:R-:W-:Y:S01]  /*1a290*/  @P0 SHF.R.U32.HI R5, RZ, R9, R8 ;  /* 0x00000009ff050219 */ /* 0x004fe20000011608 */
[----:B------:R-:W-:Y:S06]  /*1a2a0*/  BRA.DIV UR4, `(.L_x_11799) ;  /* 0x0000004e04707947 */ /* 0x000fec000b800000 */
.L_x_11955:
[----:B------:R-:W-:-:S03]  /*1a2b0*/  UMOV UR4, 0xffffffff ;  /* 0xffffffff00047882 */ /* 0x000fc60000000000 */
[----:B------:R-:W-:Y:S05]  /*1a2c0*/  BRA.DIV UR4, `(.L_x_11800) ;  /* 0x0000004e04987947 */ /* 0x000fea000b800000 */
[----:B------:R-:W-:-:S13]  /*1a2d0*/  ELECT P6, URZ, PT ;  /* 0x00000000003f782f */ /* 0x000fda00038c0000 */
.L_x_11958:
        /* <DEDUP_REMOVED lines=12> */
.L_x_11959:
[----:B------:R-:W-:Y:S05]  /*1a3a0*/  BSYNC B1 ;  /* 0x0000000000017941 */ /* 0x000fea0003800000 */
.L_x_11801:
[----:B------:R-:W-:Y:S04]  /*1a3b0*/  BSSY B1, `(.L_x_11803) ;  /* 0x0000037000017945 */ /* 0x000fe80003800000 */
[----:B------:R-:W-:Y:S05]  /*1a3c0*/  @!P6 BRA `(.L_x_11804) ;  /* 0x0000000000d4e947 */ /* 0x000fea0003800000 */
[----:B0-----:R-:W-:Y:S01]  /*1a3d0*/  IMAD R9, R25, 0x8, R8 ;  /* 0x0000000819097824 */ /* 0x001fe200078e0208 */
[----:B------:R-:W-:-:S04]  /*1a3e0*/  SHF.L.U32 R12, R26, 0x1f, RZ ;  /* 0x0000001f1a0c7819 */ /* 0x000fc800000006ff */
[----:B------:R-:W0:Y:S02]  /*1a3f0*/  SYNCS.PHASECHK.TRANS64.TRYWAIT P0, [R9+URZ+0x168a0], R12 ;  /* 0x0168a00c090075a7 */ /* 0x000e24000800017f */
[----:B0-----:R-:W-:Y:S05]  /*1a400*/  @!P0 BRA `(.L_x_11805) ;  /* 0x0000004c007c8947 */ /* 0x001fea0003800000 */
.L_x_11960:
        /* <DEDUP_REMOVED lines=9> */
.L_x_11806:
[----:B------:R-:W-:Y:S01]  /*1a4a0*/  IMAD R11, R25, 0x4000, R8 ;  /* 0x00004000190b7824 */ /* 0x000fe200078e0208 */
[----:B------:R-:W-:Y:S01]  /*1a4b0*/  R2UR UR9, R9 ;  /* 0x00000000090972ca */ /* 0x000fe200000e0000 */
[----:B------:R-:W-:Y:S01]  /*1a4c0*/  UIADD3 UR4, UP0, UR40, 0x570, URZ ;  /* 0x0000057028047890 */ /* 0x000fe2000ff1e03f */
[----:B------:R-:W-:Y:S01]  /*1a4d0*/  R2UR UR12, R5 ;  /* 0x00000000050c72ca */ /* 0x000fe200000e0000 */
[----:B------:R-:W-:Y:S01]  /*1a4e0*/  UMOV UR6, 0x0 ;  /* 0x0000000000067882 */ /* 0x000fe20000000000 */
[----:B------:R-:W-:Y:S01]  /*1a4f0*/  R2UR UR8, R11 ;  /* 0x000000000b0872ca */ /* 0x000fe200000e0000 */
[----:B------:R-:W-:Y:S01]  /*1a500*/  IMAD R11, R7, 0x80, R0 ;  /* 0x00000080070b7824 */ /* 0x000fe200078e0200 */
[----:B------:R-:W-:Y:S01]  /*1a510*/  R2UR UR13, R10 ;  /* 0x000000000a0d72ca */ /* 0x000fe200000e0000 */
[----:B------:R-:W-:Y:S02]  /*1a520*/  UIADD3.X UR5, URZ, UR41, URZ, UP0, !UPT ;  /* 0x000000293f057290 */ /* 0x000fe400087fe43f */
[----:B------:R-:W-:Y:S01]  /*1a530*/  VIADD R11, R11, 0xffffff80 ;  /* 0xffffff800b0b7836 */ /* 0x000fe20000000000 */
[----:B------:R-:W-:Y:S01]  /*1a540*/  UMOV UR7, 0x12f00000 ;  /* 0x12f0000000077882 */ /* 0x000fe20000000000 */
[----:B------:R-:W-:-:S02]  /*1a550*/  UMOV UR10, URZ ;  /* 0x0000003f000a7c82 */ /* 0x000fc40008000000 */
[----:B------:R-:W-:Y:S01]  /*1a560*/  UIADD3 UR9, UR9, 0x16890, URZ ;  /* 0x0001689009097890 */ /* 0x000fe2000fffe03f */
[----:B------:R-:W-:-:S03]  /*1a570*/  R2UR UR11, R11 ;  /* 0x000000000b0b72ca */ /* 0x000fc600000e0000 */
[----:B------:R-:W-:-:S10]  /*1a580*/  UIADD3 UR8, UR8, 0xe400, URZ ;  /* 0x0000e40008087890 */ /* 0x000fd4000fffe03f */
[----:B------:R3:W-:Y:S01]  /*1a590*/  UTMALDG.4D [UR8], [UR4], desc[UR6] ;  /* 0x00000608040075b4 */ /* 0x0007e20008019000 */
[----:B------:R-:W4:Y:S02]  /*1a5a0*/  SYNCS.PHASECHK.TRANS64.TRYWAIT P0, [R9+URZ+0x168c0], R12 ;  /* 0x0168c00c090075a7 */ /* 0x000f24000800017f */
[----:B---34-:R-:W-:Y:S05]  /*1a5b0*/  @!P0 BRA `(.L_x_11807) ;  /* 0x0000004c00248947 */ /* 0x018fea0003800000 */
.L_x_11961:
[----:B------:R-:W-:Y:S01]  /*1a5c0*/  IMAD.SHL.U32 R13, R25, 0x2000, RZ ;  /* 0x00002000190d7824 */ /* 0x000fe200078e00ff */
[----:B------:R-:W-:Y:S06]  /*1a5d0*/  @P1 BRA `(.L_x_11808) ;  /* 0x0000000000141947 */ /* 0x000fec0003800000 */
[----:B------:R-:W-:Y:S01]  /*1a5e0*/  ISETP.NE.AND P0, PT, R28, RZ, PT ;  /* 0x000000ff1c00720c */ /* 0x000fe20003f05270 */
[----:B0--3--:R-:W-:-:S04]  /*1a5f0*/  IMAD.MOV.U32 R12, RZ, RZ, 0x4000 ;  /* 0x00004000ff0c7424 */ /* 0x009fc800078e00ff */
[----:B------:R4:W-:Y:S08]  /*1a600*/  SYNCS.ARRIVE.TRANS64 RZ, [R9+URZ+0x168b0], R12 ;  /* 0x0168b00c09ff79a7 */ /* 0x0009f0000800003f */
[----:B------:R-:W-:Y:S05]  /*1a610*/  @!P0 BRA `(.L_x_11808) ;  /* 0x0000000000048947 */ /* 0x000fea0003800000 */
[----:B------:R-:W-:Y:S01]  /*1a620*/  BPT.TRAP 0x1 ;  /* 0x000000040000795c */ /* 0x000fe20000300000 */
.L_x_11808:
        /* <DEDUP_REMOVED lines=11> */
[----:B------:R-:W-:-:S04]  /*1a6e0*/  UIADD3 UR9, UR9, 0x168b0, URZ ;  /* 0x000168b009097890 */ /* 0x000fc8000fffe03f */
[----:B------:R-:W-:-:S09]  /*1a6f0*/  UIADD3 UR8, UR8, 0x400, URZ ;  /* 0x0000040008087890 */ /* 0x000fd2000fffe03f */
[----:B------:R0:W-:Y:S02]  /*1a700*/  UTMALDG.4D [UR8], [UR4], desc[UR6] ;  /* 0x00000608040075b4 */ /* 0x0001e40008019000 */
[----:B0-----:R-:W-:Y:S01]  /*1a710*/  NOP ;  /* 0x0000000000007918 */ /* 0x001fe20000000000 */
.L_x_11804:
[----:B------:R-:W-:Y:S05]  /*1a720*/  BSYNC B1 ;  /* 0x0000000000017941 */ /* 0x000fea0003800000 */
.L_x_11803:
[----:B------:R-:W-:Y:S01]  /*1a730*/  VIADD R25, R25, 0x1 ;  /* 0x0000000119197836 */ /* 0x000fe20000000000 */
[----:B------:R-:W-:Y:S01]  /*1a740*/  PLOP3.LUT P2, PT, PT, PT, PT, 0x8, 0x0 ;  /* 0x000000000000781c */ /* 0x000fe20003f4e170 */
[----:B------:R-:W-:-:S03]  /*1a750*/  VIADD R7, R7, 0xfffffffe ;  /* 0xfffffffe07077836 */ /* 0x000fc60000000000 */
[----:B------:R-:W-:-:S04]  /*1a760*/  ISETP.NE.AND P0, PT, R25, 0x2, PT ;  /* 0x000000021900780c */ /* 0x000fc80003f05270 */
[----:B------:R-:W-:Y:S02]  /*1a770*/  SEL R25, R25, RZ, P0 ;  /* 0x000000ff19197207 */ /* 0x000fe40000000000 */
[----:B0-234-:R-:W-:Y:S02]  /*1a780*/  SEL R9, RZ, 0x1, P0 ;  /* 0x00000001ff097807 */ /* 0x01dfe40000000000 */
[----:B------:R-:W-:Y:S02]  /*1a790*/  ISETP.GE.AND P0, PT, R7, R6, PT ;  /* 0x000000060700720c */ /* 0x000fe40003f06270 */
[----:B------:R-:W-:-:S11]  /*1a7a0*/  LOP3.LUT R26, R26, R9, RZ, 0x3c, !PT ;  /* 0x000000091a1a7212 */ /* 0x000fd600078e3cff */
[----:B------:R-:W-:Y:S05]  /*1a7b0*/  @!P0 BRA `(.L_x_11798) ;  /* 0x0000000000fc8947 */ /* 0x000fea0003800000 */
.L_x_11815:
[----:B------:R-:W-:Y:S05]  /*1a7c0*/  YIELD ;  /* 0x0000000000007946 */ /* 0x000fea0003800000 */
[----:B------:R-:W-:Y:S04]  /*1a7d0*/  BSSY B1, `(.L_x_11809) ;  /* 0x0000034000017945 */ /* 0x000fe80003800000 */
[----:B------:R-:W-:Y:S05]  /*1a7e0*/  @!P6 BRA `(.L_x_11810) ;  /* 0x0000000000c8e947 */ /* 0x000fea0003800000 */
[----:B------:R-:W-:Y:S01]  /*1a7f0*/  IMAD R12, R25, 0x8, R8 ;  /* 0x00000008190c7824 */ /* 0x000fe200078e0208 */
[----:B------:R-:W-:-:S04]  /*1a800*/  SHF.L.U32 R9, R26, 0x1f, RZ ;  /* 0x0000001f1a097819 */ /* 0x000fc800000006ff */
[----:B------:R-:W0:Y:S02]  /*1a810*/  SYNCS.PHASECHK.TRANS64.TRYWAIT P0, [R12+URZ+0x168a0], R9 ;  /* 0x0168a0090c0075a7 */ /* 0x000e24000800017f */
[----:B0-----:R-:W-:Y:S05]  /*1a820*/  @!P0 BRA `(.L_x_11811) ;  /* 0x00000048009c8947 */ /* 0x001fea0003800000 */
.L_x_11962:
        /* <DEDUP_REMOVED lines=9> */
.L_x_11812:
[----:B--2---:R-:W-:Y:S01]  /*1a8c0*/  IMAD R11, R25, 0x4000, R8 ;  /* 0x00004000190b7824 */ /* 0x004fe200078e0208 */
        /* <DEDUP_REMOVED lines=16> */
.L_x_11963:
[----:B------:R-:W-:Y:S05]  /*1a9d0*/  @P0 BRA `(.L_x_11814) ;  /* 0x0000000000140947 */ /* 0x000fea0003800000 */
[----:B------:R-:W-:Y:S01]  /*1a9e0*/  ISETP.NE.AND P1, PT, R28, RZ, PT ;  /* 0x000000ff1c00720c */ /* 0x000fe20003f25270 */
[----:B0-2---:R-:W-:-:S04]  /*1a9f0*/  IMAD.MOV.U32 R9, RZ, RZ, 0x4000 ;  /* 0x00004000ff097424 */ /* 0x005fc800078e00ff */
[----:B------:R3:W-:Y:S08]  /*1aa00*/  SYNCS.ARRIVE.TRANS64 RZ, [R12+URZ+0x168b0], R9 ;  /* 0x0168b0090cff79a7 */ /* 0x0007f0000800003f */
[----:B------:R-:W-:Y:S05]  /*1aa10*/  @!P1 BRA `(.L_x_11814) ;  /* 0x0000000000049947 */ /* 0x000fea0003800000 */
[----:B------:R-:W-:Y:S01]  /*1aa20*/  BPT.TRAP 0x1 ;  /* 0x000000040000795c */ /* 0x000fe20000300000 */
.L_x_11814:
        /* <DEDUP_REMOVED lines=14> */
.L_x_11810:
[----:B------:R-:W-:Y:S05]  /*1ab10*/  BSYNC B1 ;  /* 0x0000000000017941 */ /* 0x000fea0003800000 */
.L_x_11809:
[----:B------:R-:W-:-:S05]  /*1ab20*/  VIADD R25, R25, 0x1 ;  /* 0x0000000119197836 */ /* 0x000fca0000000000 */
[----:B------:R-:W-:-:S04]  /*1ab30*/  ISETP.NE.AND P0, PT, R25, 0x2, PT ;  /* 0x000000021900780c */ /* 0x000fc80003f05270 */
[----:B0-23--:R-:W-:Y:S02]  /*1ab40*/  SEL R9, RZ, 0x1, P0 ;  /* 0x00000001ff097807 */ /* 0x00dfe40000000000 */
[----:B------:R-:W-:Y:S02]  /*1ab50*/  SEL R25, R25, RZ, P0 ;  /* 0x000000ff19197207 */ /* 0x000fe40000000000 */
[C---:B------:R-:W-:Y:S02]  /*1ab60*/  ISETP.GT.AND P0, PT, R7.reuse, R6, PT ;  /* 0x000000060700720c */ /* 0x040fe40003f04270 */
[----:B------:R-:W-:Y:S01]  /*1ab70*/  LOP3.LUT R26, R26, R9, RZ, 0x3c, !PT ;  /* 0x000000091a1a7212 */ /* 0x000fe200078e3cff */
[----:B------:R-:W-:-:S04]  /*1ab80*/  VIADD R9, R7, 0xffffffff ;  /* 0xffffffff07097836 */ /* 0x000fc80000000000 */
[----:B------:R-:W-:-:S06]  /*1ab90*/  IMAD.MOV.U32 R7, RZ, RZ, R9 ;  /* 0x000000ffff077224 */ /* 0x000fcc00078e0009 */
[----:B------:R-:W-:Y:S05]  /*1aba0*/  @P0 BRA `(.L_x_11815) ;  /* 0xfffffffc00040947 */ /* 0x000fea000383ffff */
.L_x_11798:
[----:B------:R-:W-:Y:S05]  /*1abb0*/  BSYNC B0 ;  /* 0x0000000000007941 */ /* 0x000fea0003800000 */
.L_x_11797:
        /* <DEDUP_REMOVED lines=17> */
.L_x_11818:
[----:B------:R-:W-:-:S13]  /*1acd0*/  ISETP.NE.AND P1, PT, R7, 0x1, PT ;  /* 0x000000010700780c */ /* 0x000fda0003f25270 */
[----:B------:R-:W0:Y:S02]  /*1ace0*/  @P1 LDC.64 R8, c[0x0][0x9e8] ;  /* 0x00027a00ff081b82 */ /* 0x000e240000000a00 */
[----:B0-----:R-:W-:-:S05]  /*1acf0*/  @P1 IMAD.HI.U32 R8, R0, R8, RZ ;  /* 0x0000000800081227 */ /* 0x001fca00078e00ff */
[----:B------:R-:W-:-:S07]  /*1ad00*/  @P1 SHF.R.U32.HI R0, RZ, R9, R8 ;  /* 0x00000009ff001219 */ /* 0x000fce0000011608 */
.L_x_11819:
[----:B------:R-:W-:Y:S05]  /*1ad10*/  BSYNC B0 ;  /* 0x0000000000007941 */ /* 0x000fea0003800000 */
.L_x_11817:
[----:B------:R-:W-:-:S05]  /*1ad20*/  IMAD R5, R0, R7, R7 ;  /* 0x0000000700057224 */ /* 0x000fca00078e0207 */
[----:B------:R-:W-:-:S07]  /*1ad30*/  VIMNMX R6, R6, R5, PT ;  /* 0x0000000506067248 */ /* 0x000fce0003fe0100 */
.L_x_11816:
[----:B------:R-:W-:Y:S01]  /*1ad40*/  VIADD R6, R6, 0x7f ;  /* 0x0000007f06067836 */ /* 0x000fe20000000000 */
[----:B------:R-:W-:-:S04]  /*1ad50*/  ULDC UR4, c[0x0][0x9dc] ;  /* 0x0002770000047ab9 */ /* 0x000fc80000000800 */
[----:B------:R-:W-:-:S04]  /*1ad60*/  SHF.R.S32.HI R5, RZ, 0x1f, R6 ;  /* 0x0000001fff057819 */ /* 0x000fc80000011406 */
[----:B------:R-:W-:-:S04]  /*1ad70*/  LEA.HI R5, R5, R6, RZ, 0x7 ;  /* 0x0000000605057211 */ /* 0x000fc800078f38ff */
[----:B------:R-:W-:-:S04]  /*1ad80*/  SHF.R.S32.HI R0, RZ, 0x7, R5 ;  /* 0x00000007ff007819 */ /* 0x000fc80000011405 */
[----:B------:R-:W-:Y:S01]  /*1ad90*/  VIMNMX R8, R3, R0, PT ;  /* 0x0000000003087248 */ /* 0x000fe20003fe0100 */
[----:B------:R-:W-:-:S04]  /*1ada0*/  VIADD R0, R4, -UR4 ;  /* 0x8000000404007c36 */ /* 0x000fc80008000000 */
[----:B------:R0:W-:Y:S01]  /*1adb0*/  STL [R1], R8 ;  /* 0x0000000801007387 */ /* 0x0001e20000100800 */
        /* <DEDUP_REMOVED lines=11> */
.L_x_11822:
[----:B------:R-:W-:-:S13]  /*1ae70*/  ISETP.NE.AND P0, PT, R7, 0x1, PT ;  /* 0x000000010700780c */ /* 0x000fda0003f05270 */
[----:B------:R-:W2:Y:S02]  /*1ae80*/  @P0 LDC.64 R2, c[0x0][0x9e8] ;  /* 0x00027a00ff020b82 */ /* 0x000ea40000000a00 */
[----:B--2---:R-:W-:-:S05]  /*1ae90*/  @P0 IMAD.HI.U32 R2, R4, R2, RZ ;  /* 0x0000000204020227 */ /* 0x004fca00078e00ff */
[----:B------:R-:W-:-:S07]  /*1aea0*/  @P0 SHF.R.U32.HI R4, RZ, R3, R2 ;  /* 0x00000003ff040219 */ /* 0x000fce0000011602 */
.L_x_11823:
[----:B------:R-:W-:Y:S05]  /*1aeb0*/  BSYNC B0 ;  /* 0x0000000000007941 */ /* 0x000fea0003800000 */
.L_x_11821:
[----:B------:R-:W-:-:S05]  /*1aec0*/  IMAD R7, R4, R7, RZ ;  /* 0x0000000704077224 */ /* 0x000fca00078e02ff */
[----:B------:R-:W-:-:S07]  /*1aed0*/  VIMNMX R0, R0, R7, !PT ;  /* 0x0000000700007248 */ /* 0x000fce0007fe0100 */
.L_x_11820:
        /* <DEDUP_REMOVED lines=22> */
.L_x_11825:
[----:B------:R-:W2:Y:S01]  /*1b040*/  S2R R0, SR_CgaCtaId ;  /* 0x0000000000007919 */ /* 0x000ea20000008800 */
[----:B------:R-:W-:-:S04]  /*1b050*/  MOV R27, 0x400 ;  /* 0x00000400001b7802 */ /* 0x000fc80000000f00 */
[----:B--2---:R-:W-:-:S05]  /*1b060*/  LEA R27, R0, R27, 0x18 ;  /* 0x0000001b001b7211 */ /* 0x004fca00078ec0ff */
        /* <DEDUP_REMOVED lines=8> */
[----:B------:R-:W2:Y:S01]  /*1b0f0*/  LDC.64 R2, c[0x4][R2] ;  /* 0x0100000002027b82 */ /* 0x000ea20000000a00 */
[----:B------:R-:W-:Y:S02]  /*1b100*/  IMAD.U32 R5, RZ, RZ, UR7 ;  /* 0x00000007ff057e24 */ /* 0x000fe4000f8e00ff */
[----:B------:R-:W-:Y:S02]  /*1b110*/  IMAD.U32 R6, RZ, RZ, UR8 ;  /* 0x00000008ff067e24 */ /* 0x000fe4000f8e00ff */
[----:B------:R-:W-:-:S02]  /*1b120*/  IMAD.U32 R7, RZ, RZ, UR9 ;  /* 0x00000009ff077e24 */ /* 0x000fc4000f8e00ff */
[----:B------:R-:W-:Y:S02]  /*1b130*/  IMAD.U32 R10, RZ, RZ, UR4 ;  /* 0x00000004ff0a7e24 */ /* 0x000fe4000f8e00ff */
[----:B------:R-:W-:Y:S02]  /*1b140*/  IMAD.U32 R11, RZ, RZ, UR5 ;  /* 0x00000005ff0b7e24 */ /* 0x000fe4000f8e00ff */
[----:B0-----:R-:W-:Y:S02]  /*1b150*/  IMAD.MOV.U32 R8, RZ, RZ, 0x70 ;  /* 0x00000070ff087424 */ /* 0x001fe400078e00ff */
[----:B------:R-:W-:Y:S02]  /*1b160*/  IMAD.MOV.U32 R12, RZ, RZ, 0x1 ;  /* 0x00000001ff0c7424 */ /* 0x000fe400078e00ff */
[----:B------:R-:W-:-:S07]  /*1b170*/  IMAD.MOV.U32 R13, RZ, RZ, RZ ;  /* 0x000000ffff0d7224 */ /* 0x000fce00078e00ff */
[----:B------:R-:W-:-:S07]  /*1b180*/  LEPC R20, `(.L_x_11827) ;  /* 0x000000001014794e */ /* 0x000fce0000000000 */
[----:B-12---:R-:W-:Y:S05]  /*1b190*/  CALL.ABS.NOINC R2 ;  /* 0x0000000002007343 */ /* 0x006fea0003c00000 */
.L_x_11827:
[----:B------:R-:W-:-:S05]  /*1b1a0*/  VIADD R0, R27, 0x400 ;  /* 0x000004001b007836 */ /* 0x000fca0000000000 */
        /* <DEDUP_REMOVED lines=9> */
[----:B------:R-:W-:Y:S02]  /*1b240*/  IMAD.U32 R6, RZ, RZ, UR8 ;  /* 0x00000008ff067e24 */ /* 0x000fe4000f8e00ff */
[----:B------:R-:W-:-:S02]  /*1b250*/  IMAD.U32 R7, RZ, RZ, UR9 ;  /* 0x00000009ff077e24 */ /* 0x000fc4000f8e00ff */
[----:B------:R-:W-:Y:S02]  /*1b260*/  IMAD.U32 R10, RZ, RZ, UR4 ;  /* 0x00000004ff0a7e24 */ /* 0x000fe4000f8e00ff */
[----:B------:R-:W-:Y:S02]  /*1b270*/  IMAD.U32 R11, RZ, RZ, UR5 ;  /* 0x00000005ff0b7e24 */ /* 0x000fe4000f8e00ff */
[----:B0-----:R-:W-:Y:S02]  /*1b280*/  IMAD.MOV.U32 R8, RZ, RZ, 0x70 ;  /* 0x00000070ff087424 */ /* 0x001fe400078e00ff */
[----:B------:R-:W-:Y:S02]  /*1b290*/  IMAD.MOV.U32 R12, RZ, RZ, 0x1 ;  /* 0x00000001ff0c7424 */ /* 0x000fe400078e00ff */
[----:B--2---:R-:W-:-:S07]  /*1b2a0*/  IMAD.MOV.U32 R13, RZ, RZ, RZ ;  /* 0x000000ffff0d7224 */ /* 0x004fce00078e00ff */
[----:B------:R-:W-:-:S07]  /*1b2b0*/  LEPC R20, `(.L_x_11829) ;  /* 0x000000001014794e */ /* 0x000fce0000000000 */
[----:B-1-3--:R-:W-:Y:S05]  /*1b2c0*/  CALL.ABS.NOINC R2 ;  /* 0x0000000002007343 */ /* 0x00afea0003c00000 */
.L_x_11829:
        /* <DEDUP_REMOVED lines=16> */
.L_x_11828:
[----:B------:R-:W2:Y:S01]  /*1b3d0*/  LDL.LU R20, [R1+0x8] ;  /* 0x0000080001147983 */ /* 0x000ea20000300800 */
[----:B------:R-:W-:Y:S01]  /*1b3e0*/  ULDC.64 UR4, c[0x0][0x9f8] ;  /* 0x00027e0000047ab9 */ /* 0x000fe20000000a00 */
[----:B------:R-:W3:Y:S01]  /*1b3f0*/  LDC R0, c[0x0][0x428] ;  /* 0x00010a00ff007b82 */ /* 0x000ee20000000800 */
[----:B------:R-:W-:Y:S01]  /*1b400*/  ISETP.NE.U32.AND P0, PT, RZ, UR4, PT ;  /* 0x00000004ff007c0c */ /* 0x000fe2000bf05070 */
[----:B------:R-:W-:-:S03]  /*1b410*/  IMAD.MOV.U32 R6, RZ, RZ, R19 ;  /* 0x000000ffff067224 */ /* 0x000fc600078e0013 */
[----:B------:R-:W-:Y:S01]  /*1b420*/  ISETP.NE.AND.EX P0, PT, RZ, UR5, PT, P0 ;  /* 0x00000005ff007c0c */ /* 0x000fe2000bf05300 */
[----:B------:R-:W-:-:S12]  /*1b430*/  ULDC.64 UR4, c[0x0][0xa00] ;  /* 0x0002800000047ab9 */ /* 0x000fd80000000a00 */
[----:B------:R-:W4:Y:S02]  /*1b440*/  @P0 LDC.64 R2, c[0x0][0x9f8] ;  /* 0x00027e00ff020b82 */ /* 0x000f240000000a00 */
[----:B----4-:R-:W-:-:S05]  /*1b450*/  @P0 IMAD.WIDE R2, R19, 0x4, R2 ;  /* 0x0000000413020825 */ /* 0x010fca00078e0202 */
[----:B------:R4:W5:Y:S01]  /*1b460*/  @P0 LDG.E R6, desc[UR38][R2.64] ;  /* 0x0000002602060981 */ /* 0x000962000c1e1900 */
[----:B---3--:R-:W-:Y:S01]  /*1b470*/  ISETP.NE.AND P0, PT, R0, 0x1, PT ;  /* 0x000000010000780c */ /* 0x008fe20003f05270 */
[----:B------:R-:W-:Y:S01]  /*1b480*/  IMAD.MOV.U32 R0, RZ, RZ, R18 ;  /* 0x000000ffff007224 */ /* 0x000fe200078e0012 */
[----:B------:R-:W-:-:S04]  /*1b490*/  ISETP.NE.AND P6, PT, R28, RZ, PT ;  /* 0x000000ff1c00720c */ /* 0x000fc80003fc5270 */
[----:B------:R-:W-:-:S07]  /*1b4a0*/  PLOP3.LUT P1, PT, P6, PT, PT, 0x8, 0x0 ;  /* 0x000000000000781c */ /* 0x000fce000372e170 */
[----:B------:R-:W3:Y:S02]  /*1b4b0*/  @P0 LDC R5, c[0x0][0x42c] ;  /* 0x00010b00ff050b82 */ /* 0x000ee40000000800 */
[----:B------:R-:W-:-:S05]  /*1b4c0*/  VOTEU.ALL UP1, P6 ;  /* 0x00000000003f7886 */ /* 0x000fca0003020000 */
[----:B------:R-:W-:Y:S01]  /*1b4d0*/  @!UP1 UIADD3 UR8, UP0, UR40, 0x270, URZ ;  /* 0x0000027028089890 */ /* 0x000fe2000ff1e03f */
[----:B------:R-:W0:Y:S03]  /*1b4e0*/  @P0 LDC R4, c[0x0][0x430] ;  /* 0x00010c00ff040b82 */ /* 0x000e260000000800 */
[----:B------:R-:W-:-:S03]  /*1b4f0*/  @!UP1 UIADD3.X UR9, URZ, UR41, URZ, UP0, !UPT ;  /* 0x000000293f099290 */ /* 0x000fc600087fe43f */
[----:B------:R-:W-:Y:S01]  /*1b500*/  VOTEU.ALL UP0, P6 ;  /* 0x00000000003f7886 */ /* 0x000fe20003000000 */
[----:B---3--:R-:W-:-:S05]  /*1b510*/  @P0 IMAD.HI.U32 R5, R18, R5, RZ ;  /* 0x0000000512050227 */ /* 0x008fca00078e00ff */
[----:B0-----:R-:W-:Y:S02]  /*1b520*/  @P0 SHF.R.U32.HI R0, RZ, R4, R5 ;  /* 0x00000004ff000219 */ /* 0x001fe40000011605 */
[----:B------:R-:W-:-:S04]  /*1b530*/  ISETP.NE.U32.AND P0, PT, RZ, UR4, PT ;  /* 0x00000004ff007c0c */ /* 0x000fc8000bf05070 */
[----:B------:R-:W-:-:S04]  /*1b540*/  ISETP.NE.AND.EX P0, PT, RZ, UR5, PT, P0 ;  /* 0x00000005ff007c0c */ /* 0x000fc8000bf05300 */
[----:B------:R-:W-:Y:S01]  /*1b550*/  SEL R9, R19, RZ, !P0 ;  /* 0x000000ff13097207 */ /* 0x000fe20004000000 */
[----:B--2-4-:R-:W-:-:S08]  /*1b560*/  IMAD R17, R17, 0xc0, R20 ;  /* 0x000000c011117824 */ /* 0x014fd000078e0214 */
.L_x_11830:
        /* <DEDUP_REMOVED lines=19> */
.L_x_11966:
[----:B------:R-:W-:Y:S01]  /*1b6a0*/  UMOV UR4, 0xffffffff ;  /* 0xffffffff00047882 */ /* 0x000fe20000000000 */
[----:B------:R-:W-:Y:S02]  /*1b6b0*/  SHF.R.S32.HI R12, RZ, 0x1f, R6 ;  /* 0x0000001fff0c7819 */ /* 0x000fe40000011406 */
[----:B------:R-:W-:Y:S05]  /*1b6c0*/  BRA.DIV UR4, `(.L_x_11832) ;  /* 0x0000003e04507947 */ /* 0x000fea000b800000 */
[----:B------:R-:W-:-:S13]  /*1b6d0*/  ELECT P6, URZ, PT ;  /* 0x00000000003f782f */ /* 0x000fda00038c0000 */
.L_x_11969:
        /* <DEDUP_REMOVED lines=21> */
.L_x_11834:
[----:B------:R-:W-:Y:S01]  /*1b830*/  IMAD R5, R22, 0x8, R27 ;  /* 0x0000000816057824 */ /* 0x000fe200078e021b */
[----:B------:R-:W-:-:S04]  /*1b840*/  SHF.L.U32 R4, R24, 0x1f, RZ ;  /* 0x0000001f18047819 */ /* 0x000fc800000006ff */
[----:B------:R-:W2:Y:S02]  /*1b850*/  SYNCS.PHASECHK.TRANS64.TRYWAIT P0, [R5+URZ+0x16840], R4 ;  /* 0x01684004050075a7 */ /* 0x000ea4000800017f */
[----:B--2---:R-:W-:Y:S05]  /*1b860*/  @!P0 BRA `(.L_x_11835) ;  /* 0x0000003c00088947 */ /* 0x004fea0003800000 */
.L_x_11970:
        /* <DEDUP_REMOVED lines=9> */
.L_x_11836:
[----:B0-2---:R-:W-:Y:S01]  /*1b900*/  IMAD R4, R22, 0x4000, R27 ;  /* 0x0000400016047824 */ /* 0x005fe200078e021b */
        /* <DEDUP_REMOVED lines=15> */
[----:B0-----:R-:W-:Y:S01]  /*1ba00*/  NOP ;  /* 0x0000000000007918 */ /* 0x001fe20000000000 */
.L_x_11833:
[----:B------:R-:W2:Y:S01]  /*1ba10*/  LDL.LU R5, [R1+0x4] ;  /* 0x0000040001057983 */ /* 0x000ea20000300800 */
[----:B------:R-:W-:Y:S05]  /*1ba20*/  WARPSYNC.ALL ;  /* 0x0000000000007948 */ /* 0x000fea0003800000 */
[----:B------:R-:W-:Y:S02]  /*1ba30*/  ELECT P0, URZ, PT ;  /* 0x00000000003f782f */ /* 0x000fe40003800000 */
[----:B------:R-:W-:Y:S01]  /*1ba40*/  R2UR UR9, R27 ;  /* 0x000000001b0972ca */ /* 0x000fe200000e0000 */
[----:B------:R-:W-:-:S10]  /*1ba50*/  UIADD3 UR4, UP0, UR40, 0x270, URZ ;  /* 0x0000027028047890 */ /* 0x000fd4000ff1e03f */
        /* <DEDUP_REMOVED lines=9> */
[----:B------:R-:W-:Y:S01]  /*1baf0*/  BAR.SYNC.DEFER_BLOCKING 0x8, 0x1a0 ;  /* 0x0206800000007b1d */ /* 0x000fe20000010000 */
[----:B------:R-:W-:-:S02]  /*1bb00*/  UIADD3 UR8, UR9, 0x8400, URZ ;  /* 0x0000840009087890 */ /* 0x000fc4000fffe03f */
[----:B------:R-:W-:-:S03]  /*1bb10*/  UIADD3 UR9, UR9, 0x16800, URZ ;  /* 0x0001680009097890 */ /* 0x000fc6000fffe03f */
[----:B------:R0:W-:Y:S06]  /*1bb20*/  @P0 SYNCS.ARRIVE.TRANS64 RZ, [R27+URZ+0x16800], R4 ;  /* 0x016800041bff09a7 */ /* 0x0001ec000800003f */
        /* <DEDUP_REMOVED lines=9> */
.L_x_11971:
[----:B------:R-:W-:Y:S05]  /*1bbc0*/  BSYNC B0 ;  /* 0x0000000000007941 */ /* 0x000fea0003800000 */
.L_x_11837:
[----:B------:R-:W2:Y:S01]  /*1bbd0*/  LDL R5, [R1] ;  /* 0x0000000001057983 */ /* 0x000ea20000100800 */
        /* <DEDUP_REMOVED lines=41> */
.L_x_11845:
[----:B0-----:R-:W-:Y:S01]  /*1be70*/  IMAD R3, R10, 0x8, R27 ;  /* 0x000000080a037824 */ /* 0x001fe200078e021b */
[----:B------:R-:W-:-:S04]  /*1be80*/  SHF.L.U32 R2, R14, 0x1f, RZ ;  /* 0x0000001f0e027819 */ /* 0x000fc800000006ff */
[----:B------:R-:W0:Y:S02]  /*1be90*/  SYNCS.PHASECHK.TRANS64.TRYWAIT P0, [R3+URZ+0x16840], R2 ;  /* 0x01684002030075a7 */ /* 0x000e24000800017f */
[----:B0-----:R-:W-:Y:S05]  /*1bea0*/  @!P0 BRA `(.L_x_11846) ;  /* 0x0000003400a08947 */ /* 0x001fea0003800000 */
.L_x_11972:
        /* <DEDUP_REMOVED lines=9> */
.L_x_11847:
        /* <DEDUP_REMOVED lines=19> */
[----:B------:R-:W2:Y:S02]  /*1c070*/  SYNCS.PHASECHK.TRANS64.TRYWAIT P0, [R2+URZ+0x60], R5 ;  /* 0x00006005020075a7 */ /* 0x000ea4000800017f */
[----:B0-2---:R-:W-:Y:S05]  /*1c080*/  @!P0 BRA `(.L_x_11848) ;  /* 0x00000034003c8947 */ /* 0x005fea0003800000 */
.L_x_11973:
[----:B------:R-:W-:Y:S05]  /*1c090*/  @P1 BRA `(.L_x_11849) ;  /* 0x0000000000181947 */ /* 0x000fea0003800000 */
[----:B------:R-:W-:Y:S01]  /*1c0a0*/  ISETP.NE.AND P0, PT, R28, RZ, PT ;  /* 0x000000ff1c00720c */ /* 0x000fe20003f05270 */
[----:B0-----:R-:W-:Y:S02]  /*1c0b0*/  IMAD R2, R22, 0x8, R27 ;  /* 0x0000000816027824 */ /* 0x001fe400078e021b */
[----:B------:R-:W-:-:S04]  /*1c0c0*/  IMAD.MOV.U32 R3, RZ, RZ, 0x4000 ;  /* 0x00004000ff037424 */ /* 0x000fc800078e00ff */
[----:B------:R2:W-:Y:S06]  /*1c0d0*/  SYNCS.ARRIVE.TRANS64 RZ, [R2+URZ+0x16850], R3 ;  /* 0x0168500302ff79a7 */ /* 0x0005ec000800003f */
[----:B------:R-:W-:Y:S05]  /*1c0e0*/  @!P0 BRA `(.L_x_11849) ;  /* 0x0000000000048947 */ /* 0x000fea0003800000 */
[----:B------:R-:W-:Y:S01]  /*1c0f0*/  BPT.TRAP 0x1 ;  /* 0x000000040000795c */ /* 0x000fe20000300000 */
.L_x_11849:
        /* <DEDUP_REMOVED lines=20> */
.L_x_11844:
[----:B------:R-:W-:Y:S05]  /*1c240*/  BSYNC B2 ;  /* 0x0000000000027941 */ /* 0x000fea0003800000 */
.L_x_11843:
[----:B------:R-:W2:Y:S01]  /*1c250*/  LDL R2, [R1] ;  /* 0x0000000001027983 */ /* 0x000ea20000100800 */
[----:B------:R-:W-:Y:S02]  /*1c260*/  IMAD.MOV.U32 R22, RZ, RZ, R10 ;  /* 0x000000ffff167224 */ /* 0x000fe400078e000a */
[----:B------:R-:W-:Y:S02]  /*1c270*/  IMAD.MOV.U32 R24, RZ, RZ, R14 ;  /* 0x000000ffff187224 */ /* 0x000fe400078e000e */
[----:B--2---:R-:W-:-:S07]  /*1c280*/  VIADD R9, R2, 0xfffffffd ;  /* 0xfffffffd02097836 */ /* 0x004fce0000000000 */
.L_x_11842:
[----:B------:R-:W-:Y:S05]  /*1c290*/  BSYNC B1 ;  /* 0x0000000000017941 */ /* 0x000fea0003800000 */
.L_x_11841:
[----:B------:R-:W2:Y:S01]  /*1c2a0*/  LDL.LU R2, [R1] ;  /* 0x0000000001027983 */ /* 0x000ea20000300800 */
[----:B------:R-:W-:Y:S01]  /*1c2b0*/  VIADD R13, R13, 0xfffffffe ;  /* 0xfffffffe0d0d7836 */ /* 0x000fe20000000000 */
[----:B--2---:R-:W-:-:S04]  /*1c2c0*/  LOP3.LUT R2, RZ, R2, RZ, 0x33, !PT ;  /* 0x00000002ff027212 */ /* 0x004fc800078e33ff */
[----:B------:R-:W-:-:S13]  /*1c2d0*/  ISETP.NE.AND P0, PT, R13, R2, PT ;  /* 0x000000020d00720c */ /* 0x000fda0003f05270 */
[----:B------:R-:W-:Y:S05]  /*1c2e0*/  @!P0 BRA `(.L_x_11840) ;  /* 0x0000000800ec8947 */ /* 0x000fea0003800000 */
[----:B------:R-:W-:-:S07]  /*1c2f0*/  IMAD.MOV.U32 R4, RZ, RZ, R8 ;  /* 0x000000ffff047224 */ /* 0x000fce00078e0008 */
.L_x_11864:
[----:B------:R-:W-:Y:S01]  /*1c300*/  VIADD R10, R22, 0x1 ;  /* 0x00000001160a7836 */ /* 0x000fe20000000000 */
[----:B------:R-:W-:Y:S05]  /*1c310*/  YIELD ;  /* 0x0000000000007946 */ /* 0x000fea0003800000 */
[----:B------:R-:W-:Y:S01]  /*1c320*/  ISETP.NE.AND P0, PT, R10, 0x2, PT ;  /* 0x000000020a00780c */ /* 0x000fe20003f05270 */
[----:B------:R-:W-:Y:S03]  /*1c330*/  BSSY B1, `(.L_x_11850) ;  /* 0x0000057000017945 */ /* 0x000fe60003800000 */
[----:B0-----:R-:W-:-:S02]  /*1c340*/  SEL R11, RZ, 0x1, P0 ;  /* 0x00000001ff0b7807 */ /* 0x001fc40000000000 */
[----:B------:R-:W-:Y:S02]  /*1c350*/  SEL R10, R10, RZ, P0 ;  /* 0x000000ff0a0a7207 */ /* 0x000fe40000000000 */
[----:B------:R-:W-:Y:S01]  /*1c360*/  LOP3.LUT R11, R24, R11, RZ, 0x3c, !PT ;  /* 0x0000000b180b7212 */ /* 0x000fe200078e3cff */
[----:B--2---:R-:W-:Y:S06]  /*1c370*/  @!P6 BRA `(.L_x_11851) ;  /* 0x000000040048e947 */ /* 0x004fec0003800000 */
        /* <DEDUP_REMOVED lines=23> */
.L_x_11852:
[----:B------:R-:W-:Y:S01]  /*1c4f0*/  IMAD R3, R10, 0x8, R27 ;  /* 0x000000080a037824 */ /* 0x000fe200078e021b */
[----:B------:R-:W-:-:S04]  /*1c500*/  SHF.L.U32 R2, R11, 0x1f, RZ ;  /* 0x0000001f0b027819 */ /* 0x000fc800000006ff */
[----:B------:R-:W2:Y:S02]  /*1c510*/  SYNCS.PHASECHK.TRANS64.TRYWAIT P0, [R3+URZ+0x16840], R2 ;  /* 0x01684002030075a7 */ /* 0x000ea4000800017f */
[----:B--2---:R-:W-:Y:S05]  /*1c520*/  @!P0 BRA `(.L_x_11853) ;  /* 0x0000003000288947 */ /* 0x004fea0003800000 */
.L_x_11974:
        /* <DEDUP_REMOVED lines=9> */
.L_x_11854:
        /* <DEDUP_REMOVED lines=21> */
.L_x_11975:
[----:B------:R-:W-:Y:S05]  /*1c710*/  @P0 BRA `(.L_x_11856) ;  /* 0x0000000000140947 */ /* 0x000fea0003800000 */
[----:B------:R-:W-:Y:S01]  /*1c720*/  ISETP.NE.AND P1, PT, R28, RZ, PT ;  /* 0x000000ff1c00720c */ /* 0x000fe20003f25270 */
[----:B------:R-:W-:-:S04]  /*1c730*/  IMAD.MOV.U32 R2, RZ, RZ, 0x4000 ;  /* 0x00004000ff027424 */ /* 0x000fc800078e00ff */
[----:B------:R2:W-:Y:S08]  /*1c740*/  SYNCS.ARRIVE.TRANS64 RZ, [R3+URZ+0x50], R2 ;  /* 0x0000500203ff79a7 */ /* 0x0005f0000800003f */
[----:B------:R-:W-:Y:S05]  /*1c750*/  @!P1 BRA `(.L_x_11856) ;  /* 0x0000000000049947 */ /* 0x000fea0003800000 */
[----:B------:R-:W-:Y:S01]  /*1c760*/  BPT.TRAP 0x1 ;  /* 0x000000040000795c */ /* 0x000fe20000300000 */
.L_x_11856:
        /* <DEDUP_REMOVED lines=18> */
[----:B---3--:R-:W-:Y:S01]  /*1c890*/  NOP ;  /* 0x0000000000007918 */ /* 0x008fe20000000000 */
.L_x_11851:
[----:B------:R-:W-:Y:S05]  /*1c8a0*/  BSYNC B1 ;  /* 0x0000000000017941 */ /* 0x000fea0003800000 */
.L_x_11850:
        /* <DEDUP_REMOVED lines=31> */
.L_x_11859:
[----:B--2---:R-:W-:Y:S01]  /*1caa0*/  IMAD R2, R22, 0x8, R27 ;  /* 0x0000000816027824 */ /* 0x004fe200078e021b */
[----:B------:R-:W-:-:S04]  /*1cab0*/  SHF.L.U32 R3, R24, 0x1f, RZ ;  /* 0x0000001f18037819 */ /* 0x000fc800000006ff */
[----:B------:R-:W2:Y:S02]  /*1cac0*/  SYNCS.PHASECHK.TRANS64.TRYWAIT P0, [R2+URZ+0x16840], R3 ;  /* 0x01684003020075a7 */ /* 0x000ea4000800017f */
[----:B--2---:R-:W-:Y:S05]  /*1cad0*/  @!P0 BRA `(.L_x_11860) ;  /* 0x0000002800e48947 */ /* 0x004fea0003800000 */
.L_x_11976:
        /* <DEDUP_REMOVED lines=9> */
.L_x_11861:
[----:B0-2---:R-:W-:Y:S01]  /*1cb70*/  VIADD R3, R27, 0x16800 ;  /* 0x000168001b037836 */ /* 0x005fe20000000000 */
[----:B------:R-:W-:Y:S01]  /*1cb80*/  R2UR UR11, R14 ;  /* 0x000000000e0b72ca */ /* 0x000fe200000e0000 */
[----:B------:R-:W-:Y:S01]  /*1cb90*/  UIADD3 UR6, UP0, UR40, 0x370, URZ ;  /* 0x0000037028067890 */ /* 0x000fe2000ff1e03f */
[----:B------:R-:W-:Y:S01]  /*1cba0*/  R2UR UR4, R23 ;  /* 0x00000000170472ca */ /* 0x000fe200000e0000 */
[----:B------:R-:W-:Y:S01]  /*1cbb0*/  IMAD R2, R22, 0x8, R3 ;  /* 0x0000000816027824 */ /* 0x000fe200078e0203 */
[----:B------:R-:W-:Y:S01]  /*1cbc0*/  R2UR UR12, R0 ;  /* 0x00000000000c72ca */ /* 0x000fe200000e0000 */
[----:B------:R-:W-:Y:S01]  /*1cbd0*/  UIADD3.X UR7, URZ, UR41, URZ, UP0, !UPT ;  /* 0x000000293f077290 */ /* 0x000fe200087fe43f */
[----:B-----5:R-:W-:Y:S01]  /*1cbe0*/  R2UR UR13, R4 ;  /* 0x00000000040d72ca */ /* 0x020fe200000e0000 */
[----:B------:R-:W-:Y:S01]  /*1cbf0*/  UMOV UR5, 0x14f00000 ;  /* 0x14f0000000057882 */ /* 0x000fe20000000000 */
[----:B------:R-:W-:Y:S01]  /*1cc00*/  R2UR UR9, R2 ;  /* 0x00000000020972ca */ /* 0x000fe200000e0000 */
[----:B------:R-:W-:Y:S01]  /*1cc10*/  IMAD R2, R22, 0x4000, R27 ;  /* 0x0000400016027824 */ /* 0x000fe200078e021b */
[----:B------:R-:W-:Y:S01]  /*1cc20*/  SHF.L.U32 R11, R11, 0x1f, RZ ;  /* 0x0000001f0b0b7819 */ /* 0x000fe200000006ff */
[----:B------:R-:W-:-:S03]  /*1cc30*/  UMOV UR10, URZ ;  /* 0x0000003f000a7c82 */ /* 0x000fc60008000000 */
[----:B------:R-:W-:Y:S01]  /*1cc40*/  R2UR UR8, R2 ;  /* 0x00000000020872ca */ /* 0x000fe200000e0000 */
[----:B------:R-:W-:Y:S01]  /*1cc50*/  ULEA UR11, UR11, UR4, 0x7 ;  /* 0x000000040b0b7291 */ /* 0x000fe2000f8e383f */
[----:B------:R-:W-:Y:S02]  /*1cc60*/  IMAD R2, R10, 0x8, R3 ;  /* 0x000000080a027824 */ /* 0x000fe400078e0203 */
[----:B------:R-:W-:-:S03]  /*1cc70*/  UMOV UR4, 0x0 ;  /* 0x0000000000047882 */ /* 0x000fc60000000000 */
[----:B------:R-:W-:-:S06]  /*1cc80*/  UIADD3 UR9, UR9, 0x30, URZ ;  /* 0x0000003009097890 */ /* 0x000fcc000fffe03f */
[----:B------:R-:W-:-:S09]  /*1cc90*/  UIADD3 UR8, UR8, 0xe400, URZ ;  /* 0x0000e40008087890 */ /* 0x000fd2000fffe03f */
[----:B------:R0:W-:Y:S01]  /*1cca0*/  UTMALDG.4D [UR8], [UR6], desc[UR4] ;  /* 0x00000408060075b4 */ /* 0x0001e20008019000 */
[----:B------:R-:W2:Y:S02]  /*1ccb0*/  SYNCS.PHASECHK.TRANS64.TRYWAIT P1, [R2+URZ+0x60], R11 ;  /* 0x0000600b020075a7 */ /* 0x000ea4000802017f */
[----:B0-2---:R-:W-:Y:S05]  /*1ccc0*/  @!P1 BRA `(.L_x_11862) ;  /* 0x00000028007c9947 */ /* 0x005fea0003800000 */
.L_x_11977:
[----:B------:R-:W-:Y:S05]  /*1ccd0*/  @P0 BRA `(.L_x_11863) ;  /* 0x0000000000140947 */ /* 0x000fea0003800000 */
[----:B------:R-:W-:Y:S01]  /*1cce0*/  ISETP.NE.AND P1, PT, R28, RZ, PT ;  /* 0x000000ff1c00720c */ /* 0x000fe20003f25270 */
[----:B------:R-:W-:-:S04]  /*1ccf0*/  IMAD.MOV.U32 R3, RZ, RZ, 0x4000 ;  /* 0x00004000ff037424 */ /* 0x000fc800078e00ff */
[----:B------:R2:W-:Y:S08]  /*1cd00*/  SYNCS.ARRIVE.TRANS64 RZ, [R2+URZ+0x50], R3 ;  /* 0x0000500302ff79a7 */ /* 0x0005f0000800003f */
[----:B------:R-:W-:Y:S05]  /*1cd10*/  @!P1 BRA `(.L_x_11863) ;  /* 0x0000000000049947 */ /* 0x000fea0003800000 */
[----:B------:R-:W-:Y:S01]  /*1cd20*/  BPT.TRAP 0x1 ;  /* 0x000000040000795c */ /* 0x000fe20000300000 */
.L_x_11863:
        /* <DEDUP_REMOVED lines=19> */
.L_x_11858:
[----:B------:R-:W-:Y:S05]  /*1ce60*/  BSYNC B1 ;  /* 0x0000000000017941 */ /* 0x000fea0003800000 */
.L_x_11857:
[----:B------:R-:W-:Y:S01]  /*1ce70*/  ISETP.GT.AND P0, PT, R13, R29, PT ;  /* 0x0000001d0d00720c */ /* 0x000fe20003f04270 */
[----:B------:R-:W-:-:S12]  /*1ce80*/  VIADD R9, R9, 0xfffffffe ;  /* 0xfffffffe09097836 */ /* 0x000fd80000000000 */
[----:B------:R-:W-:Y:S05]  /*1ce90*/  @P0 BRA `(.L_x_11864) ;  /* 0xfffffff400180947 */ /* 0x000fea000383ffff */
.L_x_11840:
[----:B------:R-:W-:Y:S05]  /*1cea0*/  BSYNC B0 ;  /* 0x0000000000007941 */ /* 0x000fea0003800000 */
.L_x_11839:
[----:B------:R-:W-:Y:S01]  /*1ceb0*/  ISETP.NE.AND P0, PT, R28, RZ, PT ;  /* 0x000000ff1c00720c */ /* 0x000fe20003f05270 */
[----:B------:R-:W-:-:S12]  /*1cec0*/  BSSY B0, `(.L_x_11865) ;  /* 0x000000e000007945 */ /* 0x000fd80003800000 */
[----:B------:R-:W-:Y:S05]  /*1ced0*/  @P0 BRA `(.L_x_11866) ;  /* 0x0000000000300947 */ /* 0x000fea0003800000 */
[----:B------:R-:W3:Y:S01]  /*1cee0*/  S2R R9, SR_LANEID ;  /* 0x0000000000097919 */ /* 0x000ee20000000000 */
[----:B------:R-:W-:Y:S01]  /*1cef0*/  VOTEU.ANY UR4, UPT, PT ;  /* 0x0000000000047886 */ /* 0x000fe200038e0100 */
[----:B0-2---:R-:W0:Y:S01]  /*1cf00*/  LDC.64 R2, c[0x0][0xc38] ;  /* 0x00030e00ff027b82 */ /* 0x005e220000000a00 */
[----:B------:R-:W3:Y:S08]  /*1cf10*/  FLO.U32 R4, UR4 ;  /* 0x0000000400047d00 */ /* 0x000ef000080e0000 */
[----:B------:R-:W0:Y:S01]  /*1cf20*/  POPC R5, UR4 ;  /* 0x0000000400057d09 */ /* 0x000e220008000000 */
[----:B---3--:R-:W-:-:S13]  /*1cf30*/  ISETP.EQ.U32.AND P0, PT, R4, R9, PT ;  /* 0x000000090400720c */ /* 0x008fda0003f02070 */
[----:B0-----:R-:W2:Y:S01]  /*1cf40*/  @P0 ATOMG.E.ADD.STRONG.GPU PT, R3, desc[UR38][R2.64], R5 ;  /* 0x00000005020309a8 */ /* 0x001ea200081ee1e6 */
[----:B------:R-:W0:Y:S02]  /*1cf50*/  S2R R6, SR_LTMASK ;  /* 0x0000000000067919 */ /* 0x000e240000003900 */
[----:B0-----:R-:W-:-:S04]  /*1cf60*/  LOP3.LUT R6, R6, UR4, RZ, 0xc0, !PT ;  /* 0x0000000406067c12 */ /* 0x001fc8000f8ec0ff */
[----:B------:R-:W0:Y:S01]  /*1cf70*/  POPC R9, R6 ;  /* 0x0000000600097309 */ /* 0x000e220000000000 */
[----:B--2---:R-:W0:Y:S02]  /*1cf80*/  SHFL.IDX PT, R4, R3, R4, 0x1f ;  /* 0x00001f0403047589 */ /* 0x004e2400000e0000 */
[----:B0-----:R-:W-:-:S07]  /*1cf90*/  IADD3 R16, R4, UR37, R9 ;  /* 0x0000002504107c10 */ /* 0x001fce000fffe009 */
.L_x_11866:
[----:B------:R-:W-:Y:S05]  /*1cfa0*/  BSYNC B0 ;  /* 0x0000000000007941 */ /* 0x000fea0003800000 */
.L_x_11865:
[----:B------:R-:W-:Y:S04]  /*1cfb0*/  BSSY B0, `(.L_x_11867) ;  /* 0x0000020000007945 */ /* 0x000fe80003800000 */
[----:B------:R-:W-:Y:S05]  /*1cfc0*/  @!P6 BRA `(.L_x_11868) ;  /* 0x000000000078e947 */ /* 0x000fea0003800000 */
[----:B--2---:R-:W-:Y:S01]  /*1cfd0*/  IMAD R3, R22, 0x8, R27 ;  /* 0x0000000816037824 */ /* 0x004fe200078e021b */
[----:B0-----:R-:W-:-:S04]  /*1cfe0*/  SHF.L.U32 R2, R24, 0x1f, RZ ;  /* 0x0000001f18027819 */ /* 0x001fc800000006ff */
[----:B------:R-:W0:Y:S02]  /*1cff0*/  SYNCS.PHASECHK.TRANS64.TRYWAIT P0, [R3+URZ+0x16860], R2 ;  /* 0x01686002030075a7 */ /* 0x000e24000800017f */
[----:B0-----:R-:W-:Y:S05]  /*1d000*/  @!P0 BRA `(.L_x_11869) ;  /* 0x0000002400c08947 */ /* 0x001fea0003800000 */
.L_x_11978:
        /* <DEDUP_REMOVED lines=9> */
.L_x_11870:
        /* <DEDUP_REMOVED lines=16> */
[----:B---3--:R-:W-:Y:S01]  /*1d1a0*/  NOP ;  /* 0x0000000000007918 */ /* 0x008fe20000000000 */
.L_x_11868:
[----:B------:R-:W-:Y:S05]  /*1d1b0*/  BSYNC B0 ;  /* 0x0000000000007941 */ /* 0x000fea0003800000 */
.L_x_11867:
[----:B------:R-:W-:-:S05]  /*1d1c0*/  VIADD R22, R22, 0x1 ;  /* 0x0000000116167836 */ /* 0x000fca0000000000 */
[----:B------:R-:W-:-:S04]  /*1d1d0*/  ISETP.NE.AND P0, PT, R22, 0x2, PT ;  /* 0x000000021600780c */ /* 0x000fc80003f05270 */
[----:B0-2---:R-:W-:Y:S02]  /*1d1e0*/  SEL R3, RZ, 0x1, P0 ;  /* 0x00000001ff037807 */ /* 0x005fe40000000000 */
[----:B------:R-:W-:Y:S02]  /*1d1f0*/  SEL R22, R22, RZ, P0 ;  /* 0x000000ff16167207 */ /* 0x000fe40000000000 */
[----:B------:R-:W-:-:S07]  /*1d200*/  LOP3.LUT R24, R24, R3, RZ, 0x3c, !PT ;  /* 0x0000000318187212 */ /* 0x000fce00078e3cff */
.L_x_11826:
[----:B------:R-:W-:Y:S05]  /*1d210*/  BSYNC B6 ;  /* 0x0000000000067941 */ /* 0x000fea0003800000 */
.L_x_11824:
[----:B------:R-:W-:-:S03]  /*1d220*/  UMOV UR4, 0xffffffff ;  /* 0xffffffff00047882 */ /* 0x000fc60000000000 */
[----:B------:R-:W-:Y:S05]  /*1d230*/  BRA.DIV UR4, `(.L_x_11871) ;  /* 0x0000002604487947 */ /* 0x000fea000b800000 */
[----:B------:R2:W3:Y:S04]  /*1d240*/  SHFL.IDX PT, R4, R16, RZ, 0x1f ;  /* 0x00001fff10047589 */ /* 0x0004e800000e0000 */
[----:B------:R2:W4:Y:S02]  /*1d250*/  SHFL.IDX PT, R5, R16, 0x1, 0x1f ;  /* 0x00201f0010057f89 */ /* 0x00052400000e0000 */
.L_x_11982:
        /* <DEDUP_REMOVED lines=8> */
[----:B------:R-:W0:Y:S02]  /*1d2e0*/  LDC.64 R2, c[0x0][0xc58] ;  /* 0x00031600ff027b82 */ /* 0x000e240000000a00 */
[----:B0-----:R-:W-:-:S06]  /*1d2f0*/  IMAD.WIDE R2, R7, 0x4, R2 ;  /* 0x0000000407027825 */ /* 0x001fcc00078e0202 */
[----:B------:R0:W5:Y:S02]  /*1d300*/  LDG.E R2, desc[UR38][R2.64] ;  /* 0x0000002602027981 */ /* 0x000164000c1e1900 */
.L_x_11873:
[----:B------:R-:W-:Y:S05]  /*1d310*/  BSYNC B0 ;  /* 0x0000000000007941 */ /* 0x000fea0003800000 */
.L_x_11872:
        /* <DEDUP_REMOVED lines=23> */
.L_x_11990:
[----:B------:R-:W-:Y:S02]  /*1d490*/  ULDC UR4, c[0x0][0xc10] ;  /* 0x0003040000047ab9 */ /* 0x000fe40000000800 */
[----:B------:R-:W-:-:S04]  /*1d4a0*/  IMAD.U32 R7, RZ, RZ, UR4 ;  /* 0x00000004ff077e24 */ /* 0x000fc8000f8e00ff */
[----:B0-----:R-:W-:-:S04]  /*1d4b0*/  IMAD R14, R14, R7, RZ ;  /* 0x000000070e0e7224 */ /* 0x001fc800078e02ff */
[----:B----4-:R-:W-:-:S05]  /*1d4c0*/  IMAD.IADD R5, R5, 0x1, R14 ;  /* 0x0000000105057824 */ /* 0x010fca00078e020e */
[----:B---3--:R-:W-:-:S13]  /*1d4d0*/  ISETP.GT.AND P0, PT, R5, R4, PT ;  /* 0x000000040500720c */ /* 0x008fda0003f04270 */
[----:B------:R-:W-:Y:S05]  /*1d4e0*/  @P0 BRA `(.L_x_11875) ;  /* 0x0000000000ac0947 */ /* 0x000fea0003800000 */
[----:B------:R-:W0:Y:S02]  /*1d4f0*/  LDC R0, c[0x0][0xc14] ;  /* 0x00030500ff007b82 */ /* 0x000e240000000800 */
.L_x_11880:
        /* <DEDUP_REMOVED lines=12> */
.L_x_11878:
[----:B------:R-:W-:Y:S05]  /*1d5c0*/  BSYNC B0 ;  /* 0x0000000000007941 */ /* 0x000fea0003800000 */
.L_x_11877:
        /* <DEDUP_REMOVED lines=23> */
.L_x_11998:
[----:B------:R-:W-:Y:S02]  /*1d740*/  ULDC UR4, c[0x0][0xc10] ;  /* 0x0003040000047ab9 */ /* 0x000fe40000000800 */
[----:B------:R-:W-:-:S04]  /*1d750*/  IMAD.U32 R7, RZ, RZ, UR4 ;  /* 0x00000004ff077e24 */ /* 0x000fc8000f8e00ff */
[----:B---3--:R-:W-:-:S04]  /*1d760*/  IMAD R14, R14, R7, RZ ;  /* 0x000000070e0e7224 */ /* 0x008fc800078e02ff */
[----:B------:R-:W-:-:S05]  /*1d770*/  IMAD.IADD R5, R14, 0x1, R5 ;  /* 0x000000010e057824 */ /* 0x000fca00078e0205 */
[----:B------:R-:W-:-:S13]  /*1d780*/  ISETP.GT.AND P0, PT, R5, R4, PT ;  /* 0x000000040500720c */ /* 0x000fda0003f04270 */
[----:B------:R-:W-:Y:S05]  /*1d790*/  @!P0 BRA `(.L_x_11880) ;  /* 0xfffffffc00588947 */ /* 0x000fea000383ffff */
.L_x_11875:
[----:B--2---:R-:W-:Y:S01]  /*1d7a0*/  IMAD.IADD R16, R5, 0x1, -R14 ;  /* 0x0000000105107824 */ /* 0x004fe200078e0a0e */
[----:B------:R-:W-:-:S03]  /*1d7b0*/  UMOV UR4, 0xffffffff ;  /* 0xffffffff00047882 */ /* 0x000fc60000000000 */
[----:B------:R-:W-:-:S05]  /*1d7c0*/  IMAD R3, R8, R7, R16 ;  /* 0x0000000708037224 */ /* 0x000fca00078e0210 */
[----:B------:R-:W-:Y:S01]  /*1d7d0*/  ISETP.GT.AND P6, PT, R3, R4, PT ;  /* 0x000000040300720c */ /* 0x000fe20003fc4270 */
[----:B------:R-:W-:-:S12]  /*1d7e0*/  BRA.DIV UR4, `(.L_x_11881) ;  /* 0x0000002604c87947 */ /* 0x000fd8000b800000 */
[----:B------:R-:W-:-:S04]  /*1d7f0*/  VOTE.ANY R3, PT, !P6 ;  /* 0x0000000000037806 */ /* 0x000fc800070e0100 */
[----:B------:R-:W2:Y:S02]  /*1d800*/  POPC R5, R3 ;  /* 0x0000000300057309 */ /* 0x000ea40000000000 */
[----:B--2---:R2:W3:Y:S02]  /*1d810*/  SHFL.IDX PT, R17, R2, R5, 0x1f ;  /* 0x00001f0502117589 */ /* 0x0044e400000e0000 */
.L_x_12002:
[----:B------:R-:W-:Y:S01]  /*1d820*/  ISETP.NE.AND P0, PT, R3, RZ, PT ;  /* 0x000000ff0300720c */ /* 0x000fe20003f05270 */
[----:B------:R-:W-:-:S12]  /*1d830*/  IMAD.MOV.U32 R14, RZ, RZ, RZ ;  /* 0x000000ffff0e7224 */ /* 0x000fd800078e00ff */
[----:B------:R-:W-:Y:S05]  /*1d840*/  @!P0 BRA `(.L_x_11882) ;  /* 0x0000000000108947 */ /* 0x000fea0003800000 */
[----:B------:R-:W-:Y:S01]  /*1d850*/  UMOV UR4, 0xffffffff ;  /* 0xffffffff00047882 */ /* 0x000fe20000000000 */
[----:B------:R-:W-:Y:S02]  /*1d860*/  VIADD R12, R5, 0xffffffff ;  /* 0xffffffff050c7836 */ /* 0x000fe40000000000 */
[----:B------:R-:W-:Y:S05]  /*1d870*/  BRA.DIV UR4, `(.L_x_11883) ;  /* 0x0000002604ec7947 */ /* 0x000fea000b800000 */
[----:B------:R4:W0:Y:S02]  /*1d880*/  SHFL.IDX PT, R14, R8, R12, 0x1f ;  /* 0x00001f0c080e7589 */ /* 0x00082400000e0000 */
.L_x_11882:
[----:B--2---:R-:W2:Y:S01]  /*1d890*/  LDC.64 R2, c[0x0][0xc68] ;  /* 0x00031a00ff027b82 */ /* 0x004ea20000000a00 */
[----:B------:R-:W-:-:S04]  /*1d8a0*/  IMAD.IADD R19, R5, 0x1, R19 ;  /* 0x0000000105137824 */ /* 0x000fc800078e0213 */
        /* <DEDUP_REMOVED lines=65> */
.L_x_11876:
[----:B------:R-:W-:Y:S01]  /*1dcc0*/  UMOV UR4, URZ ;  /* 0x0000003f00047c82 */ /* 0x000fe20008000000 */
[----:B------:R-:W-:Y:S01]  /*1dcd0*/  UMOV UR5, URZ ;  /* 0x0000003f00057c82 */ /* 0x000fe20008000000 */
[----:B------:R-:W-:Y:S01]  /*1dce0*/  ULDC UR6, c[0x0][0xc14] ;  /* 0x0003050000067ab9 */ /* 0x000fe20000000800 */
[----:B--2---:R-:W-:Y:S02]  /*1dcf0*/  IMAD.MOV.U32 R16, RZ, RZ, R4 ;  /* 0x000000ffff107224 */ /* 0x004fe400078e0004 */
[----:B------:R-:W-:Y:S02]  /*1dd00*/  IMAD.U32 R17, RZ, RZ, UR4 ;  /* 0x00000004ff117e24 */ /* 0x000fe4000f8e00ff */
[----:B------:R-:W-:Y:S02]  /*1dd10*/  IMAD.U32 R18, RZ, RZ, UR5 ;  /* 0x00000005ff127e24 */ /* 0x000fe4000f8e00ff */
[----:B------:R-:W-:-:S07]  /*1dd20*/  IMAD.U32 R19, RZ, RZ, UR6 ;  /* 0x00000006ff137e24 */ /* 0x000fce000f8e00ff */
.L_x_11884:
        /* <DEDUP_REMOVED lines=10> */
.L_x_11785:
        /* <DEDUP_REMOVED lines=12> */
.L_x_12005:
[----:B------:R-:W-:Y:S05]  /*1de90*/  BSYNC B0 ;  /* 0x0000000000007941 */ /* 0x000fea0003800000 */
.L_x_11886:
[----:B------:R-:W-:-:S03]  /*1dea0*/  UMOV UR4, 0xffffffff ;  /* 0xffffffff00047882 */ /* 0x000fc60000000000 */
[----:B------:R-:W-:Y:S05]  /*1deb0*/  BRA.DIV UR4, `(.L_x_11888) ;  /* 0x0000002204947947 */ /* 0x000fea000b800000 */
[----:B0-----:R-:W0:Y:S02]  /*1dec0*/  S2R R0, SR_TID.X ;  /* 0x0000000000007919 */ /* 0x001e240000002100 */
[----:B0-----:R-:W-:-:S04]  /*1ded0*/  SHF.R.U32.HI R0, RZ, 0x5, R0 ;  /* 0x00000005ff007819 */ /* 0x001fc80000011600 */
[----:B------:R-:W-:-:S05]  /*1dee0*/  LOP3.LUT R0, R0, 0x3, RZ, 0xc0, !PT ;  /* 0x0000000300007812 */ /* 0x000fca00078ec0ff */
[----:B------:R0:W2:Y:S02]  /*1def0*/  SHFL.IDX PT, R14, R0, RZ, 0x1f ;  /* 0x00001fff000e7589 */ /* 0x0000a400000e0000 */
.L_x_12008:
[----:B--2---:R-:W-:-:S13]  /*1df00*/  ISETP.NE.AND P0, PT, R14, RZ, PT ;  /* 0x000000ff0e00720c */ /* 0x004fda0003f05270 */
[----:B------:R-:W-:Y:S05]  /*1df10*/  @P0 BRA `(.L_x_11563) ;  /* 0x0000000000880947 */ /* 0x000fea0003800000 */
[----:B------:R-:W-:-:S03]  /*1df20*/  UMOV UR4, 0xffffffff ;  /* 0xffffffff00047882 */ /* 0x000fc60000000000 */
[----:B------:R-:W-:Y:S05]  /*1df30*/  BRA.DIV UR4, `(.L_x_11889) ;  /* 0x0000002204a87947 */ /* 0x000fea000b800000 */
[----:B------:R-:W-:-:S13]  /*1df40*/  ELECT P6, URZ, PT ;  /* 0x00000000003f782f */ /* 0x000fda00038c0000 */
.L_x_12011:
[----:B------:R-:W-:Y:S05]  /*1df50*/  @!P6 BRA `(.L_x_11563) ;  /* 0x000000000078e947 */ /* 0x000fea0003800000 */
[----:B------:R-:W-:-:S06]  /*1df60*/  ULOP3.LUT UR4, UR36, 0x2, URZ, 0xfc, !UPT ;  /* 0x0000000224047892 */ /* 0x000fcc000f8efc3f */
[----:B0-----:R-:W-:-:S05]  /*1df70*/  IMAD.U32 R0, RZ, RZ, UR4 ;  /* 0x00000004ff007e24 */ /* 0x001fca000f8e00ff */
[----:B------:R-:W-:-:S13]  /*1df80*/  ISETP.NE.AND P2, PT, R0, 0x3, PT ;  /* 0x000000030000780c */ /* 0x000fda0003f45270 */
[----:B------:R-:W-:Y:S05]  /*1df90*/  @!P2 BRA `(.L_x_11890) ;  /* 0x000000000004a947 */ /* 0x000fea0003800000 */
[----:B------:R-:W-:Y:S01]  /*1dfa0*/  BPT.TRAP 0x1 ;  /* 0x000000040000795c */ /* 0x000fe20000300000 */
.L_x_11890:
        /* <DEDUP_REMOVED lines=12> */
.L_x_12012:
[----:B------:R-:W2:Y:S02]  /*1e070*/  SYNCS.PHASECHK.TRANS64.TRYWAIT P0, [R3+URZ], R0 ;  /* 0x00000000030075a7 */ /* 0x000ea4000800017f */
[----:B--2---:R-:W-:Y:S05]  /*1e080*/  @!P0 BRA `(.L_x_11892) ;  /* 0x0000002000888947 */ /* 0x004fea0003800000 */
.L_x_12013:
[----:B------:R-:W-:Y:S05]  /*1e090*/  @!P2 BRA `(.L_x_11893) ;  /* 0x000000000004a947 */ /* 0x000fea0003800000 */
[----:B------:R-:W-:Y:S01]  /*1e0a0*/  BPT.TRAP 0x1 ;  /* 0x000000040000795c */ /* 0x000fe20000300000 */
.L_x_11893:
[----:B--2---:R-:W-:-:S04]  /*1e0b0*/  VIADD R3, R9, 0x16860 ;  /* 0x0001686009037836 */ /* 0x004fc80000000000 */
[----:B------:R-:W-:-:S04]  /*1e0c0*/  IMAD R5, R22, 0x8, R3 ;  /* 0x0000000816057824 */ /* 0x000fc800078e0203 */
[----:B------:R-:W2:Y:S02]  /*1e0d0*/  SYNCS.PHASECHK.TRANS64.TRYWAIT P0, [R5+URZ], R2 ;  /* 0x00000002050075a7 */ /* 0x000ea4000800017f */
[----:B--2---:R-:W-:Y:S05]  /*1e0e0*/  @!P0 BRA `(.L_x_11894) ;  /* 0x0000002000848947 */ /* 0x004fea0003800000 */
.L_x_12014:
[----:B------:R-:W-:-:S07]  /*1e0f0*/  IMAD R3, R4, 0x8, R3 ;  /* 0x0000000804037824 */ /* 0x000fce00078e0203 */
.L_x_11895:
[----:B---3--:R3:W4:Y:S02]  /*1e100*/  SYNCS.PHASECHK.TRANS64.TRYWAIT P0, [R3+URZ], R0 ;  /* 0x00000000030075a7 */ /* 0x008724000800017f */
[----:B----4-:R-:W-:Y:S05]  /*1e110*/  @!P0 NANOSLEEP.SYNCS 0x989680 ;  /* 0x009896800000895d */ /* 0x010fea0003900000 */
[----:B------:R-:W4:Y:S02]  /*1e120*/  @!P0 SYNCS.PHASECHK.TRANS64 P0, [R3+URZ], R0 ;  /* 0x00000000030085a7 */ /* 0x000f24000800007f */
[----:B----4-:R-:W-:Y:S05]  /*1e130*/  @!P0 BRA `(.L_x_11895) ;  /* 0xfffffffc00f08947 */ /* 0x010fea000383ffff */
.L_x_11563:
[----:B------:R-:W-:Y:S05]  /*1e140*/  BSYNC B7 ;  /* 0x0000000000077941 */ /* 0x000fea0003800000 */
.L_x_11560:
[----:B------:R-:W-:Y:S05]  /*1e150*/  EXIT ;  /* 0x000000000000794d */ /* 0x000fea0003800000 */
.L_x_11589:
[----:B0-----:R0:W1:Y:S02]  /*1e160*/  SYNCS.PHASECHK.TRANS64.TRYWAIT P6, [R86+URZ+0x16890], R98 ;  /* 0x01689062560075a7 */ /* 0x00106400080c017f */
[----:B-1----:R-:W-:Y:S05]  /*1e170*/  @!P6 NANOSLEEP.SYNCS 0x989680 ;  /* 0x009896800000e95d */ /* 0x002fea0003900000 */
[----:B------:R-:W1:Y:S02]  /*1e180*/  @!P6 SYNCS.PHASECHK.TRANS64 P6, [R86+URZ+0x16890], R98 ;  /* 0x016890625600e5a7 */ /* 0x000e6400080c007f */
[----:B-1----:R-:W-:Y:S05]  /*1e190*/  @!P6 BRA `(.L_x_11589) ;  /* 0xfffffffc00f0e947 */ /* 0x002fea000383ffff */
[----:B------:R-:W-:Y:S05]  /*1e1a0*/  BRA `(.L_x_11896) ;  /* 0xfffffe4800e07947 */ /* 0x000fea000383ffff */
.L_x_11609:
[----:B0-----:R0:W1:Y:S02]  /*1e1b0*/  SYNCS.PHASECHK.TRANS64.TRYWAIT P5, [R86+URZ+0x16890], R98 ;  /* 0x01689062560075a7 */ /* 0x00106400080a017f */
[----:B-1----:R-:W-:Y:S05]  /*1e1c0*/  @!P5 NANOSLEEP.SYNCS 0x989680 ;  /* 0x009896800000d95d */ /* 0x002fea0003900000 */
[----:B------:R-:W1:Y:S02]  /*1e1d0*/  @!P5 SYNCS.PHASECHK.TRANS64 P5, [R86+URZ+0x16890], R98 ;  /* 0x016890625600d5a7 */ /* 0x000e6400080a007f */
[----:B-1----:R-:W-:Y:S05]  /*1e1e0*/  @!P5 BRA `(.L_x_11609) ;  /* 0xfffffffc00f0d947 */ /* 0x002fea000383ffff */
[----:B------:R-:W-:Y:S05]  /*1e1f0*/  BRA `(.L_x_11897) ;  /* 0xfffffe5c00c07947 */ /* 0x000fea000383ffff */
.L_x_11618:
[----:B0-----:R0:W1:Y:S02]  /*1e200*/  SYNCS.PHASECHK.TRANS64.TRYWAIT P4, [R86+URZ+0x16890], R98 ;  /* 0x01689062560075a7 */ /* 0x001064000808017f */
[----:B-1----:R-:W-:Y:S05]  /*1e210*/  @!P4 NANOSLEEP.SYNCS 0x989680 ;  /* 0x009896800000c95d */ /* 0x002fea0003900000 */
[----:B------:R-:W1:Y:S02]  /*1e220*/  @!P4 SYNCS.PHASECHK.TRANS64 P4, [R86+URZ+0x16890], R98 ;  /* 0x016890625600c5a7 */ /* 0x000e64000808007f */
[----:B-1----:R-:W-:Y:S05]  /*1e230*/  @!P4 BRA `(.L_x_11618) ;  /* 0xfffffffc00f0c947 */ /* 0x002fea000383ffff */
[----:B------:R-:W-:Y:S05]  /*1e240*/  BRA `(.L_x_11898) ;  /* 0xfffffe7000007947 */ /* 0x000fea000383ffff */
.L_x_11624:
[----:B--2---:R2:W3:Y:S02]  /*1e250*/  SYNCS.PHASECHK.TRANS64.TRYWAIT P3, [R86+URZ+0x168b0], R98 ;  /* 0x0168b062560075a7 */ /* 0x0044e4000806017f */
[----:B---3--:R-:W-:Y:S05]  /*1e260*/  @!P3 NANOSLEEP.SYNCS 0x989680 ;  /* 0x009896800000b95d */ /* 0x008fea0003900000 */
[----:B------:R-:W3:Y:S02]  /*1e270*/  @!P3 SYNCS.PHASECHK.TRANS64 P3, [R86+URZ+0x168b0], R98 ;  /* 0x0168b0625600b5a7 */ /* 0x000ee4000806007f */
[----:B---3--:R-:W-:Y:S05]  /*1e280*/  @!P3 BRA `(.L_x_11624) ;  /* 0xfffffffc00f0b947 */ /* 0x008fea000383ffff */
[----:B------:R-:W-:Y:S05]  /*1e290*/  BRA `(.L_x_11899) ;  /* 0xfffffe7000947947 */ /* 0x000fea000383ffff */
.L_x_11640:
        /* <DEDUP_REMOVED lines=8> */
.L_x_11901:
[----:B------:R-:W-:Y:S05]  /*1e320*/  BSYNC B0 ;  /* 0x0000000000007941 */ /* 0x000fea0003800000 */
.L_x_11900:
[----:B------:R0:W-:Y:S01]  /*1e330*/  STL [R1+0x10], R14 ;  /* 0x0000100e01007387 */ /* 0x0001e20000100800 */
[----:B------:R-:W-:Y:S05]  /*1e340*/  BRA `(.L_x_11902) ;  /* 0xfffffe7800cc7947 */ /* 0x000fea000383ffff */
.L_x_11656:
[----:B------:R-:W-:Y:S01]  /*1e350*/  BSSY B1, `(.L_x_11903) ;  /* 0x0000008000017945 */ /* 0x000fe20003800000 */
[----:B0-----:R-:W-:Y:S02]  /*1e360*/  IMAD.MOV.U32 R13, RZ, RZ, R5 ;  /* 0x000000ffff0d7224 */ /* 0x001fe400078e0005 */
[----:B------:R-:W-:Y:S02]  /*1e370*/  IMAD.MOV.U32 R12, RZ, RZ, RZ ;  /* 0x000000ffff0c7224 */ /* 0x000fe400078e00ff */
[----:B------:R-:W-:Y:S02]  /*1e380*/  IMAD.MOV.U32 R11, RZ, RZ, 0x1c1f ;  /* 0x00001c1fff0b7424 */ /* 0x000fe400078e00ff */
[----:B------:R-:W-:-:S07]  /*1e390*/  IMAD.MOV.U32 R15, RZ, RZ, -0x1 ;  /* 0xffffffffff0f7424 */ /* 0x000fce00078e00ff */
[----:B-----5:R-:W-:Y:S05]  /*1e3a0*/  WARPSYNC.COLLECTIVE R15, `(.L_x_11904) ;  /* 0x000000000f087348 */ /* 0x020fea0003c00000 */
[----:B------:R0:W1:Y:S02]  /*1e3b0*/  SHFL.IDX P6, R14, R13, R12, R11 ;  /* 0x0000000c0d0e7389 */ /* 0x00006400000c000b */
[----:B01---5:R-:W-:Y:S01]  /*1e3c0*/  ENDCOLLECTIVE ;  /* 0x000000000000791b */ /* 0x023fe20003800000 */
.L_x_11904:
[----:B------:R-:W-:Y:S05]  /*1e3d0*/  BSYNC B1 ;  /* 0x0000000000017941 */ /* 0x000fea0003800000 */
.L_x_11903:
[----:B------:R-:W-:Y:S05]  /*1e3e0*/  BRA `(.L_x_11905) ;  /* 0xfffffe8800547947 */ /* 0x000fea000383ffff */
.L_x_11657:
        /* <DEDUP_REMOVED lines=8> */
.L_x_11907:
[----:B------:R-:W-:Y:S05]  /*1e470*/  BSYNC B1 ;  /* 0x0000000000017941 */ /* 0x000fea0003800000 */
.L_x_11906:
[----:B------:R-:W-:Y:S05]  /*1e480*/  BRA `(.L_x_11908) ;  /* 0xfffffe8800347947 */ /* 0x000fea000383ffff */
.L_x_11658:
        /* <DEDUP_REMOVED lines=8> */
.L_x_11910:
[----:B------:R-:W-:Y:S05]  /*1e510*/  BSYNC B1 ;  /* 0x0000000000017941 */ /* 0x000fea0003800000 */
.L_x_11909:
[----:B------:R-:W-:Y:S05]  /*1e520*/  BRA `(.L_x_11911) ;  /* 0xfffffe8800147947 */ /* 0x000fea000383ffff */
.L_x_11659:
        /* <DEDUP_REMOVED lines=8> */
.L_x_11913:
[----:B------:R-:W-:Y:S05]  /*1e5b0*/  BSYNC B1 ;  /* 0x0000000000017941 */ /* 0x000fea0003800000 */
.L_x_11912:
[----:B------:R-:W-:Y:S05]  /*1e5c0*/  BRA `(.L_x_11914) ;  /* 0xfffffe8400f47947 */ /* 0x000fea000383ffff */
.L_x_11660:
[----:B------:R-:W-:Y:S01]  /*1e5d0*/  BSSY B1, `(.L_x_11915) ;  /* 0x0000008000017945 */ /* 0x000fe20003800000 */
[----:B0-----:R-:W-:Y:S02]  /*1e5e0*/  IMAD.MOV.U32 R13, RZ, RZ, R5 ;  /* 0x000000ffff0d7224 */ /* 0x001fe400078e0005 */
[----:B------:R-:W-:Y:S02]  /*1e5f0*/  IMAD.MOV.U32 R12, RZ, RZ, 0x1 ;  /* 0x00000001ff0c7424 */ /* 0x000fe400078e00ff */
[----:B------:R-:W-:Y:S02]  /*1e600*/  IMAD.MOV.U32 R11, RZ, RZ, 0x1c1f ;  /* 0x00001c1fff0b7424 */ /* 0x000fe400078e00ff */
[----:B------:R-:W-:-:S07]  /*1e610*/  IMAD.MOV.U32 R15, RZ, RZ, -0x1 ;  /* 0xffffffffff0f7424 */ /* 0x000fce00078e00ff */
[----:B-----5:R-:W-:Y:S05]  /*1e620*/  WARPSYNC.COLLECTIVE R15, `(.L_x_11916) ;  /* 0x000000000f087348 */ /* 0x020fea0003c00000 */
[----:B------:R0:W1:Y:S02]  /*1e630*/  SHFL.IDX P6, R14, R13, R12, R11 ;  /* 0x0000000c0d0e7389 */ /* 0x00006400000c000b */
[----:B01---5:R-:W-:Y:S01]  /*1e640*/  ENDCOLLECTIVE ;  /* 0x000000000000791b */ /* 0x023fe20003800000 */
.L_x_11916:
[----:B------:R-:W-:Y:S05]  /*1e650*/  BSYNC B1 ;  /* 0x0000000000017941 */ /* 0x000fea0003800000 */
.L_x_11915:
[----:B------:R-:W-:Y:S05]  /*1e660*/  BRA `(.L_x_11917) ;  /* 0xfffffe8400d47947 */ /* 0x000fea000383ffff */
.L_x_11661:
        /* <DEDUP_REMOVED lines=8> */
.L_x_11919:
[----:B------:R-:W-:Y:S05]  /*1e6f0*/  BSYNC B1 ;  /* 0x0000000000017941 */ /* 0x000fea0003800000 */
.L_x_11918:
[----:B------:R-:W-:Y:S05]  /*1e700*/  BRA `(.L_x_11920) ;  /* 0xfffffe8400b87947 */ /* 0x000fea000383ffff */
.L_x_11662:
        /* <DEDUP_REMOVED lines=8> */
.L_x_11922:
[----:B------:R-:W-:Y:S05]  /*1e790*/  BSYNC B1 ;  /* 0x0000000000017941 */ /* 0x000fea0003800000 */
.L_x_11921:
[----:B------:R-:W-:Y:S05]  /*1e7a0*/  BRA `(.L_x_11923) ;  /* 0xfffffe84009c7947 */ /* 0x000fea000383ffff */
.L_x_11663:
        /* <DEDUP_REMOVED lines=8> */
.L_x_11925:
[----:B------:R-:W-:Y:S05]  /*1e830*/  BSYNC B1 ;  /* 0x0000000000017941 */ /* 0x000fea0003800000 */
.L_x_11924:
[----:B------:R-:W-:Y:S05]  /*1e840*/  BRA `(.L_x_11926) ;  /* 0xfffffe8400807947 */ /* 0x000fea000383ffff */
.L_x_11665:
[----:B0-----:R0:W1:Y:S02]  /*1e850*/  SYNCS.PHASECHK.TRANS64.TRYWAIT P2, [R2+URZ+0x16800], R5 ;  /* 0x01680005020075a7 */ /* 0x001064000804017f */
[----:B-1----:R-:W-:Y:S05]  /*1e860*/  @!P2 NANOSLEEP.SYNCS 0x989680 ;  /* 0x009896800000a95d */ /* 0x002fea0003900000 */
[----:B------:R-:W1:Y:S02]  /*1e870*/  @!P2 SYNCS.PHASECHK.TRANS64 P2, [R2+URZ+0x16800], R5 ;  /* 0x016800050200a5a7 */ /* 0x000e64000804007f */
[----:B-1----:R-:W-:Y:S05]  /*1e880*/  @!P2 BRA `(.L_x_11665) ;  /* 0xfffffffc00f0a947 */ /* 0x002fea000383ffff */
[----:B------:R-:W-:Y:S05]  /*1e890*/  BRA `(.L_x_11927) ;  /* 0xfffffe88001c7947 */ /* 0x000fea000383ffff */
.L_x_11673:
        /* <DEDUP_REMOVED lines=8> */
.L_x_11929:
[----:B------:R-:W-:Y:S05]  /*1e920*/  BSYNC B1 ;  /* 0x0000000000017941 */ /* 0x000fea0003800000 */
.L_x_11928:
[----:B------:R-:W-:Y:S05]  /*1e930*/  BRA `(.L_x_11930) ;  /* 0xfffffe9800607947 */ /* 0x000fea000383ffff */
.L_x_11674:
        /* <DEDUP_REMOVED lines=8> */
.L_x_11932:
[----:B------:R-:W-:Y:S05]  /*1e9c0*/  BSYNC B1 ;  /* 0x0000000000017941 */ /* 0x000fea0003800000 */
.L_x_11931:
[----:B------:R-:W-:Y:S05]  /*1e9d0*/  BRA `(.L_x_11933) ;  /* 0xfffffe9800407947 */ /* 0x000fea000383ffff */
.L_x_11675:
        /* <DEDUP_REMOVED lines=8> */
.L_x_11935:
[----:B------:R-:W-:Y:S05]  /*1ea60*/  BSYNC B1 ;  /* 0x0000000000017941 */ /* 0x000fea0003800000 */
.L_x_11934:
[----:B------:R-:W-:Y:S05]  /*1ea70*/  BRA `(.L_x_11936) ;  /* 0xfffffe9800207947 */ /* 0x000fea000383ffff */
.L_x_11676:
        /* <DEDUP_REMOVED lines=8> */
.L_x_11938:
[----:B------:R-:W-:Y:S05]  /*1eb00*/  BSYNC B1 ;  /* 0x0000000000017941 */ /* 0x000fea0003800000 */
.L_x_11937:
[----:B------:R-:W-:Y:S05]  /*1eb10*/  BRA `(.L_x_11939) ;  /* 0xfffffe9800007947 */ /* 0x000fea000383ffff */
.L_x_11677:
        /* <DEDUP_REMOVED lines=8> */
.L_x_11941:
[----:B------:R-:W-:Y:S05]  /*1eba0*/  BSYNC B1 ;  /* 0x0000000000017941 */ /* 0x000fea0003800000 */
.L_x_11940:
[----:B------:R-:W-:Y:S05]  /*1ebb0*/  BRA `(.L_x_11942) ;  /* 0xfffffe9400e07947 */ /* 0x000fea000383ffff */
.L_x_11678:
        /* <DEDUP_REMOVED lines=8> */
.L_x_11944:
[----:B------:R-:W-:Y:S05]  /*1ec40*/  BSYNC B1 ;  /* 0x0000000000017941 */ /* 0x000fea0003800000 */
.L_x_11943:
[----:B------:R-:W-:Y:S05]  /*1ec50*/  BRA `(.L_x_11945) ;  /* 0xfffffe9400c47947 */ /* 0x000fea000383ffff */
.L_x_11679:
        /* <DEDUP_REMOVED lines=8> */
.L_x_11947:
[----:B------:R-:W-:Y:S05]  /*1ece0*/  BSYNC B1 ;  /* 0x0000000000017941 */ /* 0x000fea0003800000 */
.L_x_11946:
[----:B------:R-:W-:Y:S05]  /*1ecf0*/  BRA `(.L_x_11948) ;  /* 0xfffffe9400a87947 */ /* 0x000fea000383ffff */
.L_x_11680:
        /* <DEDUP_REMOVED lines=8> */
.L_x_11950:
[----:B------:R-:W-:Y:S05]  /*1ed80*/  BSYNC B1 ;  /* 0x0000000000017941 */ /* 0x000fea0003800000 */
.L_x_11949:
[----:B------:R-:W-:Y:S05]  /*1ed90*/  BRA `(.L_x_11951) ;  /* 0xfffffe94008c7947 */ /* 0x000fea000383ffff */
.L_x_11682:
[----:B0-----:R0:W1:Y:S02]  /*1eda0*/  SYNCS.PHASECHK.TRANS64.TRYWAIT P1, [R2+URZ+0x16800], R5 ;  /* 0x01680005020075a7 */ /* 0x001064000802017f */
[----:B-1----:R-:W-:Y:S05]  /*1edb0*/  @!P1 NANOSLEEP.SYNCS 0x989680 ;  /* 0x009896800000995d */ /* 0x002fea0003900000 */
[----:B------:R-:W1:Y:S02]  /*1edc0*/  @!P1 SYNCS.PHASECHK.TRANS64 P1, [R2+URZ+0x16800], R5 ;  /* 0x01680005020095a7 */ /* 0x000e64000802007f */
[----:B-1----:R-:W-:Y:S05]  /*1edd0*/  @!P1 BRA `(.L_x_11682) ;  /* 0xfffffffc00f09947 */ /* 0x002fea000383ffff */
[----:B------:R-:W-:Y:S05]  /*1ede0*/  BRA `(.L_x_11952) ;  /* 0xfffffe9800087947 */ /* 0x000fea000383ffff */
.L_x_11688:
[----:B0-----:R0:W2:Y:S02]  /*1edf0*/  SYNCS.PHASECHK.TRANS64.TRYWAIT P2, [R89+URZ+0x16830], R0 ;  /* 0x01683000590075a7 */ /* 0x0010a4000804017f */
[----:B--2---:R-:W-:Y:S05]  /*1ee00*/  @!P2 NANOSLEEP.SYNCS 0x989680 ;  /* 0x009896800000a95d */ /* 0x004fea0003900000 */
[----:B------:R-:W2:Y:S02]  /*1ee10*/  @!P2 SYNCS.PHASECHK.TRANS64 P2, [R89+URZ+0x16830], R0 ;  /* 0x016830005900a5a7 */ /* 0x000ea4000804007f */
[----:B--2---:R-:W-:Y:S05]  /*1ee20*/  @!P2 BRA `(.L_x_11688) ;  /* 0xfffffffc00f0a947 */ /* 0x004fea000383ffff */
[----:B------:R-:W-:Y:S05]  /*1ee30*/  BRA `(.L_x_11687) ;  /* 0xfffffea800007947 */ /* 0x000fea000383ffff */
.L_x_11706:
[----:B-1----:R1:W2:Y:S02]  /*1ee40*/  SYNCS.PHASECHK.TRANS64.TRYWAIT P3, [R21+URZ+0x16830], R20 ;  /* 0x01683014150075a7 */ /* 0x0022a4000806017f */
[----:B--2---:R-:W-:Y:S05]  /*1ee50*/  @!P3 NANOSLEEP.SYNCS 0x989680 ;  /* 0x009896800000b95d */ /* 0x004fea0003900000 */
[----:B------:R-:W2:Y:S02]  /*1ee60*/  @!P3 SYNCS.PHASECHK.TRANS64 P3, [R21+URZ+0x16830], R20 ;  /* 0x016830141500b5a7 */ /* 0x000ea4000806007f */
[----:B--2---:R-:W-:Y:S05]  /*1ee70*/  @!P3 BRA `(.L_x_11706) ;  /* 0xfffffffc00f0b947 */ /* 0x004fea000383ffff */
[----:B------:R-:W-:Y:S05]  /*1ee80*/  BRA `(.L_x_11705) ;  /* 0xfffffee000c07947 */ /* 0x000fea000383ffff */
.L_x_11710:
[----:B-1----:R1:W2:Y:S02]  /*1ee90*/  SYNCS.PHASECHK.TRANS64.TRYWAIT P2, [R20+URZ+0x16850], R19 ;  /* 0x01685013140075a7 */ /* 0x0022a4000804017f */
[----:B--2---:R-:W-:Y:S05]  /*1eea0*/  @!P2 NANOSLEEP.SYNCS 0x989680 ;  /* 0x009896800000a95d */ /* 0x004fea0003900000 */
[----:B------:R-:W2:Y:S02]  /*1eeb0*/  @!P2 SYNCS.PHASECHK.TRANS64 P2, [R20+URZ+0x16850], R19 ;  /* 0x016850131400a5a7 */ /* 0x000ea4000804007f */
[----:B--2---:R-:W-:Y:S05]  /*1eec0*/  @!P2 BRA `(.L_x_11710) ;  /* 0xfffffffc00f0a947 */ /* 0x004fea000383ffff */
[----:B------:R-:W-:Y:S05]  /*1eed0*/  BRA `(.L_x_11707) ;  /* 0xfffffee400807947 */ /* 0x000fea000383ffff */
.L_x_11729:
[----:B-1----:R1:W2:Y:S02]  /*1eee0*/  SYNCS.PHASECHK.TRANS64.TRYWAIT P3, [R14+URZ+0x16830], R15 ;  /* 0x0168300f0e0075a7 */ /* 0x0022a4000806017f */
[----:B--2---:R-:W-:Y:S05]  /*1eef0*/  @!P3 NANOSLEEP.SYNCS 0x989680 ;  /* 0x009896800000b95d */ /* 0x004fea0003900000 */
[----:B------:R-:W2:Y:S02]  /*1ef00*/  @!P3 SYNCS.PHASECHK.TRANS64 P3, [R14+URZ+0x16830], R15 ;  /* 0x0168300f0e00b5a7 */ /* 0x000ea4000806007f */
[----:B--2---:R-:W-:Y:S05]  /*1ef10*/  @!P3 BRA `(.L_x_11729) ;  /* 0xfffffffc00f0b947 */ /* 0x004fea000383ffff */
[----:B------:R-:W-:Y:S05]  /*1ef20*/  BRA `(.L_x_11728) ;  /* 0xffffff1c00087947 */ /* 0x000fea000383ffff */
.L_x_11733:
[----:B-1----:R1:W2:Y:S02]  /*1ef30*/  SYNCS.PHASECHK.TRANS64.TRYWAIT P2, [R15+URZ+0x16850], R14 ;  /* 0x0168500e0f0075a7 */ /* 0x0022a4000804017f */
[----:B--2---:R-:W-:Y:S05]  /*1ef40*/  @!P2 NANOSLEEP.SYNCS 0x989680 ;  /* 0x009896800000a95d */ /* 0x004fea0003900000 */
[----:B------:R-:W2:Y:S02]  /*1ef50*/  @!P2 SYNCS.PHASECHK.TRANS64 P2, [R15+URZ+0x16850], R14 ;  /* 0x0168500e0f00a5a7 */ /* 0x000ea4000804007f */
[----:B--2---:R-:W-:Y:S05]  /*1ef60*/  @!P2 BRA `(.L_x_11733) ;  /* 0xfffffffc00f0a947 */ /* 0x004fea000383ffff */
[----:B------:R-:W-:Y:S05]  /*1ef70*/  BRA `(.L_x_11730) ;  /* 0xffffff1c00c87947 */ /* 0x000fea000383ffff */
.L_x_11740:
[----:B-1----:R1:W2:Y:S02]  /*1ef80*/  SYNCS.PHASECHK.TRANS64.TRYWAIT P3, [R14+URZ+0x16830], R15 ;  /* 0x0168300f0e0075a7 */ /* 0x0022a4000806017f */
[----:B--2---:R-:W-:Y:S05]  /*1ef90*/  @!P3 NANOSLEEP.SYNCS 0x989680 ;  /* 0x009896800000b95d */ /* 0x004fea0003900000 */
[----:B------:R-:W2:Y:S02]  /*1efa0*/  @!P3 SYNCS.PHASECHK.TRANS64 P3, [R14+URZ+0x16830], R15 ;  /* 0x0168300f0e00b5a7 */ /* 0x000ea4000806007f */
[----:B--2---:R-:W-:Y:S05]  /*1efb0*/  @!P3 BRA `(.L_x_11740) ;  /* 0xfffffffc00f0b947 */ /* 0x004fea000383ffff */
[----:B------:R-:W-:Y:S05]  /*1efc0*/  BRA `(.L_x_11739) ;  /* 0xffffff4000d07947 */ /* 0x000fea000383ffff */
.L_x_11744:
[----:B-1----:R1:W2:Y:S02]  /*1efd0*/  SYNCS.PHASECHK.TRANS64.TRYWAIT P2, [R15+URZ+0x16850], R14 ;  /* 0x0168500e0f0075a7 */ /* 0x0022a4000804017f */
[----:B--2---:R-:W-:Y:S05]  /*1efe0*/  @!P2 NANOSLEEP.SYNCS 0x989680 ;  /* 0x009896800000a95d */ /* 0x004fea0003900000 */
[----:B------:R-:W2:Y:S02]  /*1eff0*/  @!P2 SYNCS.PHASECHK.TRANS64 P2, [R15+URZ+0x16850], R14 ;  /* 0x0168500e0f00a5a7 */ /* 0x000ea4000804007f */
[----:B--2---:R-:W-:Y:S05]  /*1f000*/  @!P2 BRA `(.L_x_11744) ;  /* 0xfffffffc00f0a947 */ /* 0x004fea000383ffff */
[----:B------:R-:W-:Y:S05]  /*1f010*/  BRA `(.L_x_11741) ;  /* 0xffffff4400907947 */ /* 0x000fea000383ffff */
.L_x_11757:
[----:B-1----:R1:W2:Y:S02]  /*1f020*/  SYNCS.PHASECHK.TRANS64.TRYWAIT P0, [R9+URZ+0x16850], R0 ;  /* 0x01685000090075a7 */ /* 0x0022a4000800017f */
[----:B--2---:R-:W-:Y:S05]  /*1f030*/  @!P0 NANOSLEEP.SYNCS 0x989680 ;  /* 0x009896800000895d */ /* 0x004fea0003900000 */
[----:B------:R-:W2:Y:S02]  /*1f040*/  @!P0 SYNCS.PHASECHK.TRANS64 P0, [R9+URZ+0x16850], R0 ;  /* 0x01685000090085a7 */ /* 0x000ea4000800007f */
[----:B--2---:R-:W-:Y:S05]  /*1f050*/  @!P0 BRA `(.L_x_11757) ;  /* 0xfffffffc00f08947 */ /* 0x004fea000383ffff */
[----:B------:R-:W-:Y:S05]  /*1f060*/  BRA `(.L_x_11756) ;  /* 0xffffff7800507947 */ /* 0x000fea000383ffff */
.L_x_11799:
[----:B------:R-:W0:Y:S01]  /*1f070*/  S2R R13, SR_TID.X ;  /* 0x00000000000d7919 */ /* 0x000e220000002100 */
[----:B------:R-:W-:Y:S01]  /*1f080*/  BSSY B1, `(.L_x_11953) ;  /* 0x0000009000017945 */ /* 0x000fe20003800000 */
[----:B------:R-:W-:Y:S02]  /*1f090*/  IMAD.MOV.U32 R12, RZ, RZ, RZ ;  /* 0x000000ffff0c7224 */ /* 0x000fe400078e00ff */
[----:B------:R-:W-:Y:S02]  /*1f0a0*/  IMAD.MOV.U32 R11, RZ, RZ, 0x1f ;  /* 0x0000001fff0b7424 */ /* 0x000fe400078e00ff */
[----:B------:R-:W-:Y:S01]  /*1f0b0*/  IMAD.MOV.U32 R15, RZ, RZ, -0x1 ;  /* 0xffffffffff0f7424 */ /* 0x000fe200078e00ff */
[----:B0-----:R-:W-:-:S04]  /*1f0c0*/  SHF.R.U32.HI R13, RZ, 0x5, R13 ;  /* 0x00000005ff0d7819 */ /* 0x001fc8000001160d */
[----:B------:R-:W-:-:S07]  /*1f0d0*/  LOP3.LUT R13, R13, 0x3, RZ, 0xc0, !PT ;  /* 0x000000030d0d7812 */ /* 0x000fce00078ec0ff */
[----:B-1----:R-:W-:Y:S05]  /*1f0e0*/  WARPSYNC.COLLECTIVE R15, `(.L_x_11954) ;  /* 0x000000000f087348 */ /* 0x002fea0003c00000 */
[----:B------:R0:W2:Y:S02]  /*1f0f0*/  SHFL.IDX P6, R14, R13, R12, R11 ;  /* 0x0000000c0d0e7389 */ /* 0x0000a400000c000b */
[----:B012---:R-:W-:Y:S01]  /*1f100*/  ENDCOLLECTIVE ;  /* 0x000000000000791b */ /* 0x007fe20003800000 */
.L_x_11954:
[----:B------:R-:W-:Y:S05]  /*1f110*/  BSYNC B1 ;  /* 0x0000000000017941 */ /* 0x000fea0003800000 */
.L_x_11953:
[----:B------:R-:W-:Y:S05]  /*1f120*/  BRA `(.L_x_11955) ;  /* 0xffffffb000607947 */ /* 0x000fea000383ffff */
.L_x_11800:
[----:B------:R-:W-:Y:S01]  /*1f130*/  BSSY B1, `(.L_x_11956) ;  /* 0x0000006000017945 */ /* 0x000fe20003800000 */
[----:B------:R-:W-:-:S07]  /*1f140*/  IMAD.MOV.U32 R15, RZ, RZ, -0x1 ;  /* 0xffffffffff0f7424 */ /* 0x000fce00078e00ff */
[----:B-1----:R-:W-:Y:S05]  /*1f150*/  WARPSYNC.COLLECTIVE R15, `(.L_x_11957) ;  /* 0x000000000f0c7348 */ /* 0x002fea0003c00000 */
[----:B------:R-:W-:Y:S02]  /*1f160*/  ELECT P6, UR62, PT ;  /* 0x00000000003e782f */ /* 0x000fe400038c0000 */
[----:B------:R-:W-:Y:S01]  /*1f170*/  MOV R14, UR62 ;  /* 0x0000003e000e7c02 */ /* 0x000fe20008000f00 */
[----:B-1----:R-:W-:Y:S10]  /*1f180*/  ENDCOLLECTIVE ;  /* 0x000000000000791b */ /* 0x002ff40003800000 */
.L_x_11957:
[----:B------:R-:W-:Y:S05]  /*1f190*/  BSYNC B1 ;  /* 0x0000000000017941 */ /* 0x000fea0003800000 */
.L_x_11956:
[----:B------:R-:W-:Y:S05]  /*1f1a0*/  BRA `(.L_x_11958) ;  /* 0xffffffb0004c7947 */ /* 0x000fea000383ffff */
.L_x_11802:
[----:B0-----:R0:W2:Y:S02]  /*1f1b0*/  SYNCS.PHASECHK.TRANS64.TRYWAIT P0, [R8+URZ+0x16820], R9 ;  /* 0x01682009080075a7 */ /* 0x0010a4000800017f */
[----:B--2---:R-:W-:Y:S05]  /*1f1c0*/  @!P0 NANOSLEEP.SYNCS 0x989680 ;  /* 0x009896800000895d */ /* 0x004fea0003900000 */
[----:B------:R-:W2:Y:S02]  /*1f1d0*/  @!P0 SYNCS.PHASECHK.TRANS64 P0, [R8+URZ+0x16820], R9 ;  /* 0x01682009080085a7 */ /* 0x000ea4000800007f */
[----:B--2---:R-:W-:Y:S05]  /*1f1e0*/  @!P0 BRA `(.L_x_11802) ;  /* 0xfffffffc00f08947 */ /* 0x004fea000383ffff */
[----:B------:R-:W-:Y:S05]  /*1f1f0*/  BRA `(.L_x_11959) ;  /* 0xffffffb000687947 */ /* 0x000fea000383ffff */
.L_x_11805:
[----:B0-----:R0:W2:Y:S02]  /*1f200*/  SYNCS.PHASECHK.TRANS64.TRYWAIT P0, [R9+URZ+0x168a0], R12 ;  /* 0x0168a00c090075a7 */ /* 0x0010a4000800017f */
[----:B--2---:R-:W-:Y:S05]  /*1f210*/  @!P0 NANOSLEEP.SYNCS 0x989680 ;  /* 0x009896800000895d */ /* 0x004fea0003900000 */
[----:B------:R-:W2:Y:S02]  /*1f220*/  @!P0 SYNCS.PHASECHK.TRANS64 P0, [R9+URZ+0x168a0], R12 ;  /* 0x0168a00c090085a7 */ /* 0x000ea4000800007f */
[----:B--2---:R-:W-:Y:S05]  /*1f230*/  @!P0 BRA `(.L_x_11805) ;  /* 0xfffffffc00f08947 */ /* 0x004fea000383ffff */
[----:B------:R-:W-:Y:S05]  /*1f240*/  BRA `(.L_x_11960) ;  /* 0xffffffb000707947 */ /* 0x000fea000383ffff */
.L_x_11807:
[----:B---3--:R3:W4:Y:S02]  /*1f250*/  SYNCS.PHASECHK.TRANS64.TRYWAIT P0, [R9+URZ+0x168c0], R12 ;  /* 0x0168c00c090075a7 */ /* 0x008724000800017f */
[----:B----4-:R-:W-:Y:S05]  /*1f260*/  @!P0 NANOSLEEP.SYNCS 0x989680 ;  /* 0x009896800000895d */ /* 0x010fea0003900000 */
[----:B------:R-:W4:Y:S02]  /*1f270*/  @!P0 SYNCS.PHASECHK.TRANS64 P0, [R9+URZ+0x168c0], R12 ;  /* 0x0168c00c090085a7 */ /* 0x000f24000800007f */
[----:B----4-:R-:W-:Y:S05]  /*1f280*/  @!P0 BRA `(.L_x_11807) ;  /* 0xfffffffc00f08947 */ /* 0x010fea000383ffff */
[----:B------:R-:W-:Y:S05]  /*1f290*/  BRA `(.L_x_11961) ;  /* 0xffffffb000c87947 */ /* 0x000fea000383ffff */
.L_x_11811:
[----:B0-----:R0:W2:Y:S02]  /*1f2a0*/  SYNCS.PHASECHK.TRANS64.TRYWAIT P0, [R12+URZ+0x168a0], R9 ;  /* 0x0168a0090c0075a7 */ /* 0x0010a4000800017f */
[----:B--2---:R-:W-:Y:S05]  /*1f2b0*/  @!P0 NANOSLEEP.SYNCS 0x989680 ;  /* 0x009896800000895d */ /* 0x004fea0003900000 */
[----:B------:R-:W2:Y:S02]  /*1f2c0*/  @!P0 SYNCS.PHASECHK.TRANS64 P0, [R12+URZ+0x168a0], R9 ;  /* 0x0168a0090c0085a7 */ /* 0x000ea4000800007f */
[----:B--2---:R-:W-:Y:S05]  /*1f2d0*/  @!P0 BRA `(.L_x_11811) ;  /* 0xfffffffc00f08947 */ /* 0x004fea000383ffff */
[----:B------:R-:W-:Y:S05]  /*1f2e0*/  BRA `(.L_x_11962) ;  /* 0xffffffb400507947 */ /* 0x000fea000383ffff */
.L_x_11813:
[----:B--2---:R2:W3:Y:S02]  /*1f2f0*/  SYNCS.PHASECHK.TRANS64.TRYWAIT P1, [R12+URZ+0x168c0], R9 ;  /* 0x0168c0090c0075a7 */ /* 0x0044e4000802017f */
[----:B---3--:R-:W-:Y:S05]  /*1f300*/  @!P1 NANOSLEEP.SYNCS 0x989680 ;  /* 0x009896800000995d */ /* 0x008fea0003900000 */
[----:B------:R-:W3:Y:S02]  /*1f310*/  @!P1 SYNCS.PHASECHK.TRANS64 P1, [R12+URZ+0x168c0], R9 ;  /* 0x0168c0090c0095a7 */ /* 0x000ee4000802007f */
[----:B---3--:R-:W-:Y:S05]  /*1f320*/  @!P1 BRA `(.L_x_11813) ;  /* 0xfffffffc00f09947 */ /* 0x008fea000383ffff */
[----:B------:R-:W-:Y:S05]  /*1f330*/  BRA `(.L_x_11963) ;  /* 0xffffffb400a47947 */ /* 0x000fea000383ffff */
.L_x_11831:
        /* <DEDUP_REMOVED lines=11> */
.L_x_11965:
[----:B------:R-:W-:Y:S05]  /*1f3f0*/  BSYNC B0 ;  /* 0x0000000000007941 */ /* 0x000fea0003800000 */
.L_x_11964:
[----:B------:R-:W-:Y:S05]  /*1f400*/  BRA `(.L_x_11966) ;  /* 0xffffffc000a47947 */ /* 0x000fea000383ffff */
.L_x_11832:
[----:B------:R-:W-:Y:S01]  /*1f410*/  BSSY B0, `(.L_x_11967) ;  /* 0x0000006000007945 */ /* 0x000fe20003800000 */
[----:B------:R-:W-:-:S07]  /*1f420*/  IMAD.MOV.U32 R15, RZ, RZ, -0x1 ;  /* 0xffffffffff0f7424 */ /* 0x000fce00078e00ff */
[----:B-1----:R-:W-:Y:S05]  /*1f430*/  WARPSYNC.COLLECTIVE R15, `(.L_x_11968) ;  /* 0x000000000f0c7348 */ /* 0x002fea0003c00000 */
[----:B------:R-:W-:Y:S02]  /*1f440*/  ELECT P6, UR62, PT ;  /* 0x00000000003e782f */ /* 0x000fe400038c0000 */
[----:B------:R-:W-:Y:S01]  /*1f450*/  MOV R14, UR62 ;  /* 0x0000003e000e7c02 */ /* 0x000fe20008000f00 */
[----:B-1----:R-:W-:Y:S10]  /*1f460*/  ENDCOLLECTIVE ;  /* 0x000000000000791b */ /* 0x002ff40003800000 */
.L_x_11968:
[----:B------:R-:W-:Y:S05]  /*1f470*/  BSYNC B0 ;  /* 0x0000000000007941 */ /* 0x000fea0003800000 */
.L_x_11967:
[----:B------:R-:W-:Y:S05]  /*1f480*/  BRA `(.L_x_11969) ;  /* 0xffffffc000947947 */ /* 0x000fea000383ffff */
.L_x_11835:
[----:B--2---:R2:W3:Y:S02]  /*1f490*/  SYNCS.PHASECHK.TRANS64.TRYWAIT P0, [R5+URZ+0x16840], R4 ;  /* 0x01684004050075a7 */ /* 0x0044e4000800017f */
[----:B---3--:R-:W-:Y:S05]  /*1f4a0*/  @!P0 NANOSLEEP.SYNCS 0x989680 ;  /* 0x009896800000895d */ /* 0x008fea0003900000 */
[----:B------:R-:W3:Y:S02]  /*1f4b0*/  @!P0 SYNCS.PHASECHK.TRANS64 P0, [R5+URZ+0x16840], R4 ;  /* 0x01684004050085a7 */ /* 0x000ee4000800007f */
[----:B---3--:R-:W-:Y:S05]  /*1f4c0*/  @!P0 BRA `(.L_x_11835) ;  /* 0xfffffffc00f08947 */ /* 0x008fea000383ffff */
[----:B------:R-:W-:Y:S05]  /*1f4d0*/  BRA `(.L_x_11970) ;  /* 0xffffffc000e47947 */ /* 0x000fea000383ffff */
.L_x_11838:
[----:B0-----:R0:W2:Y:S02]  /*1f4e0*/  SYNCS.PHASECHK.TRANS64.TRYWAIT P0, [R27+URZ+0x16820], R4 ;  /* 0x016820041b0075a7 */ /* 0x0010a4000800017f */
[----:B--2---:R-:W-:Y:S05]  /*1f4f0*/  @!P0 NANOSLEEP.SYNCS 0x989680 ;  /* 0x009896800000895d */ /* 0x004fea0003900000 */
[----:B------:R-:W2:Y:S02]  /*1f500*/  @!P0 SYNCS.PHASECHK.TRANS64 P0, [R27+URZ+0x16820], R4 ;  /* 0x016820041b0085a7 */ /* 0x000ea4000800007f */
[----:B--2---:R-:W-:Y:S05]  /*1f510*/  @!P0 BRA `(.L_x_11838) ;  /* 0xfffffffc00f08947 */ /* 0x004fea000383ffff */
[----:B------:R-:W-:Y:S05]  /*1f520*/  BRA `(.L_x_11971) ;  /* 0xffffffc400a47947 */ /* 0x000fea000383ffff */
.L_x_11846:
[----:B0-----:R0:W2:Y:S02]  /*1f530*/  SYNCS.PHASECHK.TRANS64.TRYWAIT P0, [R3+URZ+0x16840], R2 ;  /* 0x01684002030075a7 */ /* 0x0010a4000800017f */
[----:B--2---:R-:W-:Y:S05]  /*1f540*/  @!P0 NANOSLEEP.SYNCS 0x989680 ;  /* 0x009896800000895d */ /* 0x004fea0003900000 */
[----:B------:R-:W2:Y:S02]  /*1f550*/  @!P0 SYNCS.PHASECHK.TRANS64 P0, [R3+URZ+0x16840], R2 ;  /* 0x01684002030085a7 */ /* 0x000ea4000800007f */
[----:B--2---:R-:W-:Y:S05]  /*1f560*/  @!P0 BRA `(.L_x_11846) ;  /* 0xfffffffc00f08947 */ /* 0x004fea000383ffff */
[----:B------:R-:W-:Y:S05]  /*1f570*/  BRA `(.L_x_11972) ;  /* 0xffffffc8004c7947 */ /* 0x000fea000383ffff */
.L_x_11848:
[----:B0-----:R0:W2:Y:S02]  /*1f580*/  SYNCS.PHASECHK.TRANS64.TRYWAIT P0, [R2+URZ+0x60], R5 ;  /* 0x00006005020075a7 */ /* 0x0010a4000800017f */
[----:B--2---:R-:W-:Y:S05]  /*1f590*/  @!P0 NANOSLEEP.SYNCS 0x989680 ;  /* 0x009896800000895d */ /* 0x004fea0003900000 */
[----:B------:R-:W2:Y:S02]  /*1f5a0*/  @!P0 SYNCS.PHASECHK.TRANS64 P0, [R2+URZ+0x60], R5 ;  /* 0x00006005020085a7 */ /* 0x000ea4000800007f */
[----:B--2---:R-:W-:Y:S05]  /*1f5b0*/  @!P0 BRA `(.L_x_11848) ;  /* 0xfffffffc00f08947 */ /* 0x004fea000383ffff */
[----:B------:R-:W-:Y:S05]  /*1f5c0*/  BRA `(.L_x_11973) ;  /* 0xffffffc800b07947 */ /* 0x000fea000383ffff */
.L_x_11853:
[----:B--2---:R2:W3:Y:S02]  /*1f5d0*/  SYNCS.PHASECHK.TRANS64.TRYWAIT P0, [R3+URZ+0x16840], R2 ;  /* 0x01684002030075a7 */ /* 0x0044e4000800017f */
[----:B---3--:R-:W-:Y:S05]  /*1f5e0*/  @!P0 NANOSLEEP.SYNCS 0x989680 ;  /* 0x009896800000895d */ /* 0x008fea0003900000 */
[----:B------:R-:W3:Y:S02]  /*1f5f0*/  @!P0 SYNCS.PHASECHK.TRANS64 P0, [R3+URZ+0x16840], R2 ;  /* 0x01684002030085a7 */ /* 0x000ee4000800007f */
[----:B---3--:R-:W-:Y:S05]  /*1f600*/  @!P0 BRA `(.L_x_11853) ;  /* 0xfffffffc00f08947 */ /* 0x008fea000383ffff */
[----:B------:R-:W-:Y:S05]  /*1f610*/  BRA `(.L_x_11974) ;  /* 0xffffffcc00c47947 */ /* 0x000fea000383ffff */
.L_x_11855:
[----:B0-----:R0:W2:Y:S02]  /*1f620*/  SYNCS.PHASECHK.TRANS64.TRYWAIT P1, [R3+URZ+0x60], R24 ;  /* 0x00006018030075a7 */ /* 0x0010a4000802017f */
[----:B--2---:R-:W-:Y:S05]  /*1f630*/  @!P1 NANOSLEEP.SYNCS 0x989680 ;  /* 0x009896800000995d */ /* 0x004fea0003900000 */
[----:B------:R-:W2:Y:S02]  /*1f640*/  @!P1 SYNCS.PHASECHK.TRANS64 P1, [R3+URZ+0x60], R24 ;  /* 0x00006018030095a7 */ /* 0x000ea4000802007f */
[----:B--2---:R-:W-:Y:S05]  /*1f650*/  @!P1 BRA `(.L_x_11855) ;  /* 0xfffffffc00f09947 */ /* 0x004fea000383ffff */
[----:B------:R-:W-:Y:S05]  /*1f660*/  BRA `(.L_x_11975) ;  /* 0xffffffd000287947 */ /* 0x000fea000383ffff */
.L_x_11860:
[----:B--2---:R2:W3:Y:S02]  /*1f670*/  SYNCS.PHASECHK.TRANS64.TRYWAIT P0, [R2+URZ+0x16840], R3 ;  /* 0x01684003020075a7 */ /* 0x0044e4000800017f */
[----:B---3--:R-:W-:Y:S05]  /*1f680*/  @!P0 NANOSLEEP.SYNCS 0x989680 ;  /* 0x009896800000895d */ /* 0x008fea0003900000 */
[----:B------:R-:W3:Y:S02]  /*1f690*/  @!P0 SYNCS.PHASECHK.TRANS64 P0, [R2+URZ+0x16840], R3 ;  /* 0x01684003020085a7 */ /* 0x000ee4000800007f */
[----:B---3--:R-:W-:Y:S05]  /*1f6a0*/  @!P0 BRA `(.L_x_11860) ;  /* 0xfffffffc00f08947 */ /* 0x008fea000383ffff */
[----:B------:R-:W-:Y:S05]  /*1f6b0*/  BRA `(.L_x_11976) ;  /* 0xffffffd400087947 */ /* 0x000fea000383ffff */
.L_x_11862:
[----:B0-----:R0:W2:Y:S02]  /*1f6c0*/  SYNCS.PHASECHK.TRANS64.TRYWAIT P1, [R2+URZ+0x60], R11 ;  /* 0x0000600b020075a7 */ /* 0x0010a4000802017f */
[----:B--2---:R-:W-:Y:S05]  /*1f6d0*/  @!P1 NANOSLEEP.SYNCS 0x989680 ;  /* 0x009896800000995d */ /* 0x004fea0003900000 */
[----:B------:R-:W2:Y:S02]  /*1f6e0*/  @!P1 SYNCS.PHASECHK.TRANS64 P1, [R2+URZ+0x60], R11 ;  /* 0x0000600b020095a7 */ /* 0x000ea4000802007f */
[----:B--2---:R-:W-:Y:S05]  /*1f6f0*/  @!P1 BRA `(.L_x_11862) ;  /* 0xfffffffc00f09947 */ /* 0x004fea000383ffff */
[----:B------:R-:W-:Y:S05]  /*1f700*/  BRA `(.L_x_11977) ;  /* 0xffffffd400707947 */ /* 0x000fea000383ffff */
.L_x_11869:
[----:B0-----:R0:W2:Y:S02]  /*1f710*/  SYNCS.PHASECHK.TRANS64.TRYWAIT P0, [R3+URZ+0x16860], R2 ;  /* 0x01686002030075a7 */ /* 0x0010a4000800017f */
[----:B--2---:R-:W-:Y:S05]  /*1f720*/  @!P0 NANOSLEEP.SYNCS 0x989680 ;  /* 0x009896800000895d */ /* 0x004fea0003900000 */
[----:B------:R-:W2:Y:S02]  /*1f730*/  @!P0 SYNCS.PHASECHK.TRANS64 P0, [R3+URZ+0x16860], R2 ;  /* 0x01686002030085a7 */ /* 0x000ea4000800007f */
[----:B--2---:R-:W-:Y:S05]  /*1f740*/  @!P0 BRA `(.L_x_11869) ;  /* 0xfffffffc00f08947 */ /* 0x004fea000383ffff */
[----:B------:R-:W-:Y:S05]  /*1f750*/  BRA `(.L_x_11978) ;  /* 0xffffffd8002c7947 */ /* 0x000fea000383ffff */
.L_x_11871:
        /* <DEDUP_REMOVED lines=8> */
.L_x_11980:
[----:B------:R-:W-:Y:S05]  /*1f7e0*/  BSYNC B0 ;  /* 0x0000000000007941 */ /* 0x000fea0003800000 */
.L_x_11979:
        /* <DEDUP_REMOVED lines=8> */
.L_x_11981:
[----:B------:R-:W-:Y:S01]  /*1f870*/  IMAD.MOV.U32 R5, RZ, RZ, R14 ;  /* 0x000000ffff057224 */ /* 0x000fe200078e000e */
[----:B------:R-:W-:Y:S06]  /*1f880*/  BRA `(.L_x_11982) ;  /* 0xffffffd800747947 */ /* 0x000fec000383ffff */
.L_x_11874:
[----:B------:R-:W-:Y:S01]  /*1f890*/  BSSY B0, `(.L_x_11983) ;  /* 0x0000008000007945 */ /* 0x000fe20003800000 */
[----:B-----5:R-:W-:Y:S02]  /*1f8a0*/  IMAD.MOV.U32 R13, RZ, RZ, R2 ;  /* 0x000000ffff0d7224 */ /* 0x020fe400078e0002 */
[----:B------:R-:W-:Y:S02]  /*1f8b0*/  IMAD.MOV.U32 R12, RZ, RZ, 0x1 ;  /* 0x00000001ff0c7424 */ /* 0x000fe400078e00ff */
[----:B------:R-:W-:Y:S02]  /*1f8c0*/  IMAD.MOV.U32 R11, RZ, RZ, RZ ;  /* 0x000000ffff0b7224 */ /* 0x000fe400078e00ff */
[----:B------:R-:W-:-:S07]  /*1f8d0*/  IMAD.MOV.U32 R15, RZ, RZ, -0x1 ;  /* 0xffffffffff0f7424 */ /* 0x000fce00078e00ff */
[----:B01234-:R-:W-:Y:S05]  /*1f8e0*/  WARPSYNC.COLLECTIVE R15, `(.L_x_11984) ;  /* 0x000000000f087348 */ /* 0x01ffea0003c00000 */
[----:B------:R0:W0:Y:S02]  /*1f8f0*/  SHFL.UP P6, R14, R13, R12, R11 ;  /* 0x0400000c0d0e7389 */ /* 0x00002400000c000b */
[----:B01234-:R-:W-:Y:S01]  /*1f900*/  ENDCOLLECTIVE ;  /* 0x000000000000791b */ /* 0x01ffe20003800000 */
.L_x_11984:
[----:B------:R-:W-:Y:S05]  /*1f910*/  BSYNC B0 ;  /* 0x0000000000007941 */ /* 0x000fea0003800000 */
.L_x_11983:
        /* <DEDUP_REMOVED lines=10> */
.L_x_11985:
        /* <DEDUP_REMOVED lines=8> */
.L_x_11986:
        /* <DEDUP_REMOVED lines=8> */
.L_x_11987:
        /* <DEDUP_REMOVED lines=8> */
.L_x_11988:
        /* <DEDUP_REMOVED lines=8> */
.L_x_11989:
[----:B------:R-:W-:Y:S05]  /*1fbc0*/  BRA `(.L_x_11990) ;  /* 0xffffffd800307947 */ /* 0x000fea000383ffff */
.L_x_11879:
        /* <DEDUP_REMOVED lines=8> */
.L_x_11992:
[----:B------:R-:W-:Y:S05]  /*1fc50*/  BSYNC B0 ;  /* 0x0000000000007941 */ /* 0x000fea0003800000 */
.L_x_11991:
        /* <DEDUP_REMOVED lines=10> */
.L_x_11993:
        /* <DEDUP_REMOVED lines=8> */
.L_x_11994:
        /* <DEDUP_REMOVED lines=8> */
.L_x_11995:
        /* <DEDUP_REMOVED lines=8> */
.L_x_11996:
        /* <DEDUP_REMOVED lines=8> */
.L_x_11997:
[----:B------:R-:W-:Y:S05]  /*1ff00*/  BRA `(.L_x_11998) ;  /* 0xffffffd8000c7947 */ /* 0x000fea000383ffff */
.L_x_11881:
[----:B------:R-:W-:Y:S01]  /*1ff10*/  BSSY B0, `(.L_x_11999) ;  /* 0x0000006000007945 */ /* 0x000fe20003800000 */
[----:B------:R-:W-:Y:S01]  /*1ff20*/  PLOP3.LUT P6, PT, P6, PT, PT, 0x8, 0x0 ;  /* 0x000000000000781c */ /* 0x000fe200037ce170 */
[----:B------:R-:W-:-:S12]  /*1ff30*/  IMAD.MOV.U32 R15, RZ, RZ, -0x1 ;  /* 0xffffffffff0f7424 */ /* 0x000fd800078e00ff */
[----:B01----:R-:W-:Y:S05]  /*1ff40*/  WARPSYNC.COLLECTIVE R15, `(.L_x_12000) ;  /* 0x000000000f087348 */ /* 0x003fea0003c00000 */
[----:B------:R-:W-:Y:S01]  /*1ff50*/  VOTE.ANY R14, PT, P6 ;  /* 0x00000000000e7806 */ /* 0x000fe200030e0100 */
[----:B01----:R-:W-:Y:S06]  /*1ff60*/  ENDCOLLECTIVE ;  /* 0x000000000000791b */ /* 0x003fec0003800000 */
.L_x_12000:
[----:B------:R-:W-:Y:S05]  /*1ff70*/  BSYNC B0 ;  /* 0x0000000000007941 */ /* 0x000fea0003800000 */
.L_x_11999:
        /* <DEDUP_REMOVED lines=9> */
.L_x_12001:
[----:B------:R-:W-:Y:S01]  /*20010*/  IMAD.MOV.U32 R17, RZ, RZ, R14 ;  /* 0x000000ffff117224 */ /* 0x000fe200078e000e */
[----:B------:R-:W-:Y:S06]  /*20020*/  BRA `(.L_x_12002) ;  /* 0xffffffd400fc7947 */ /* 0x000fec000383ffff */
.L_x_11883:
[----:B------:R-:W-:Y:S01]  /*20030*/  BSSY B0, `(.L_x_12003) ;  /* 0x0000007000007945 */ /* 0x000fe20003800000 */
[----:B------:R-:W-:Y:S02]  /*20040*/  IMAD.MOV.U32 R13, RZ, RZ, R8 ;  /* 0x000000ffff0d7224 */ /* 0x000fe400078e0008 */
[----:B------:R-:W-:Y:S02]  /*20050*/  IMAD.MOV.U32 R11, RZ, RZ, 0x1f ;  /* 0x0000001fff0b7424 */ /* 0x000fe400078e00ff */
[----:B------:R-:W-:-:S07]  /*20060*/  IMAD.MOV.U32 R15, RZ, RZ, -0x1 ;  /* 0xffffffffff0f7424 */ /* 0x000fce00078e00ff */
[----:B0123--:R-:W-:Y:S05]  /*20070*/  WARPSYNC.COLLECTIVE R15, `(.L_x_12004) ;  /* 0x000000000f087348 */ /* 0x00ffea0003c00000 */
[----:B------:R4:W0:Y:S02]  /*20080*/  SHFL.IDX P6, R14, R13, R12, R11 ;  /* 0x0000000c0d0e7389 */ /* 0x00082400000c000b */
[----:B01234-:R-:W-:Y:S01]  /*20090*/  ENDCOLLECTIVE ;  /* 0x000000000000791b */ /* 0x01ffe20003800000 */
.L_x_12004:
[----:B------:R-:W-:Y:S05]  /*200a0*/  BSYNC B0 ;  /* 0x0000000000007941 */ /* 0x000fea0003800000 */
.L_x_12003:
[----:B------:R-:W-:Y:S05]  /*200b0*/  BRA `(.L_x_11882) ;  /* 0xffffffd400f47947 */ /* 0x000fea000383ffff */
.L_x_11887:
[----:B0-----:R0:W2:Y:S02]  /*200c0*/  SYNCS.PHASECHK.TRANS64.TRYWAIT P0, [R9+URZ+0x16820], R0 ;  /* 0x01682000090075a7 */ /* 0x0010a4000800017f */
[----:B--2---:R-:W-:Y:S05]  /*200d0*/  @!P0 NANOSLEEP.SYNCS 0x989680 ;  /* 0x009896800000895d */ /* 0x004fea0003900000 */
[----:B------:R-:W2:Y:S02]  /*200e0*/  @!P0 SYNCS.PHASECHK.TRANS64 P0, [R9+URZ+0x16820], R0 ;  /* 0x01682000090085a7 */ /* 0x000ea4000800007f */
[----:B--2---:R-:W-:Y:S05]  /*200f0*/  @!P0 BRA `(.L_x_11887) ;  /* 0xfffffffc00f08947 */ /* 0x004fea000383ffff */
[----:B------:R-:W-:Y:S05]  /*20100*/  BRA `(.L_x_12005) ;  /* 0xffffffdc00607947 */ /* 0x000fea000383ffff */
.L_x_11888:
        /* <DEDUP_REMOVED lines=11> */
.L_x_12007:
[----:B------:R-:W-:Y:S05]  /*201c0*/  BSYNC B0 ;  /* 0x0000000000007941 */ /* 0x000fea0003800000 */
.L_x_12006:
[----:B------:R-:W-:Y:S05]  /*201d0*/  BRA `(.L_x_12008) ;  /* 0xffffffdc00487947 */ /* 0x000fea000383ffff */
.L_x_11889:
[----:B------:R-:W-:Y:S01]  /*201e0*/  BSSY B0, `(.L_x_12009) ;  /* 0x0000006000007945 */ /* 0x000fe20003800000 */
[----:B------:R-:W-:-:S07]  /*201f0*/  IMAD.MOV.U32 R15, RZ, RZ, -0x1 ;  /* 0xffffffffff0f7424 */ /* 0x000fce00078e00ff */
[----:B01----:R-:W-:Y:S05]  /*20200*/  WARPSYNC.COLLECTIVE R15, `(.L_x_12010) ;  /* 0x000000000f0c7348 */ /* 0x003fea0003c00000 */
[----:B------:R-:W-:Y:S02]  /*20210*/  ELECT P6, UR62, PT ;  /* 0x00000000003e782f */ /* 0x000fe400038c0000 */
[----:B------:R-:W-:Y:S01]  /*20220*/  MOV R14, UR62 ;  /* 0x0000003e000e7c02 */ /* 0x000fe20008000f00 */
[----:B01----:R-:W-:Y:S10]  /*20230*/  ENDCOLLECTIVE ;  /* 0x000000000000791b */ /* 0x003ff40003800000 */
.L_x_12010:
[----:B------:R-:W-:Y:S05]  /*20240*/  BSYNC B0 ;  /* 0x0000000000007941 */ /* 0x000fea0003800000 */
.L_x_12009:
[----:B------:R-:W-:Y:S05]  /*20250*/  BRA `(.L_x_12011) ;  /* 0xffffffdc003c7947 */ /* 0x000fea000383ffff */
.L_x_11891:
[----:B0-----:R0:W2:Y:S02]  /*20260*/  SYNCS.PHASECHK.TRANS64.TRYWAIT P0, [R7+URZ], R2 ;  /* 0x00000002070075a7 */ /* 0x0010a4000800017f */
[----:B--2---:R-:W-:Y:S05]  /*20270*/  @!P0 NANOSLEEP.SYNCS 0x989680 ;  /* 0x009896800000895d */ /* 0x004fea0003900000 */
[----:B------:R-:W2:Y:S02]  /*20280*/  @!P0 SYNCS.PHASECHK.TRANS64 P0, [R7+URZ], R2 ;  /* 0x00000002070085a7 */ /* 0x000ea4000800007f */
[----:B--2---:R-:W-:Y:S05]  /*20290*/  @!P0 BRA `(.L_x_11891) ;  /* 0xfffffffc00f08947 */ /* 0x004fea000383ffff */
[----:B------:R-:W-:Y:S05]  /*202a0*/  BRA `(.L_x_12012) ;  /* 0xffffffdc00707947 */ /* 0x000fea000383ffff */
.L_x_11892:
[----:B--2---:R2:W3:Y:S02]  /*202b0*/  SYNCS.PHASECHK.TRANS64.TRYWAIT P0, [R3+URZ], R0 ;  /* 0x00000000030075a7 */ /* 0x0044e4000800017f */
[----:B---3--:R-:W-:Y:S05]  /*202c0*/  @!P0 NANOSLEEP.SYNCS 0x989680 ;  /* 0x009896800000895d */ /* 0x008fea0003900000 */
[----:B------:R-:W3:Y:S02]  /*202d0*/  @!P0 SYNCS.PHASECHK.TRANS64 P0, [R3+URZ], R0 ;  /* 0x00000000030085a7 */ /* 0x000ee4000800007f */
[----:B---3--:R-:W-:Y:S05]  /*202e0*/  @!P0 BRA `(.L_x_11892) ;  /* 0xfffffffc00f08947 */ /* 0x008fea000383ffff */
[----:B------:R-:W-:Y:S05]  /*202f0*/  BRA `(.L_x_12013) ;  /* 0xffffffdc00647947 */ /* 0x000fea000383ffff */
.L_x_11894:
[----:B--2---:R2:W3:Y:S02]  /*20300*/  SYNCS.PHASECHK.TRANS64.TRYWAIT P0, [R5+URZ], R2 ;  /* 0x00000002050075a7 */ /* 0x0044e4000800017f */
[----:B---3--:R-:W-:Y:S05]  /*20310*/  @!P0 NANOSLEEP.SYNCS 0x989680 ;  /* 0x009896800000895d */ /* 0x008fea0003900000 */
[----:B------:R-:W3:Y:S02]  /*20320*/  @!P0 SYNCS.PHASECHK.TRANS64 P0, [R5+URZ], R2 ;  /* 0x00000002050085a7 */ /* 0x000ee4000800007f */
[----:B---3--:R-:W-:Y:S05]  /*20330*/  @!P0 BRA `(.L_x_11894) ;  /* 0xfffffffc00f08947 */ /* 0x008fea000383ffff */
[----:B------:R-:W-:Y:S05]  /*20340*/  BRA `(.L_x_12014) ;  /* 0xffffffdc00687947 */ /* 0x000fea000383ffff */
.L_x_12015:
        /* <DEDUP_REMOVED lines=11> */
.L_x_12787:


//--------------------- .text._ZN7cutlass13device_kernelIN5flash11enable_sm90INS1_16FlashAttnFwdSm90INS1_25CollectiveMainloopFwdSm90ILi2EN4cute5tupleIJNS5_1CILi1EEES8_S8_EEENS6_IJNS7_ILi192EEENS7_ILi128EEENS7_ILi64EEEEEELi64ENS_10bfloat16_tEfNS_4arch4Sm90ELb1ELb0ELb1ELb0ELb0ELb0ELb0ELb1ELb1ELb0ELb0ELb0EEENS1_21CollectiveEpilogueFwdINS6_IJSA_SC_SB_EEES9_SE_SG_Li384ELb0ELb0ELb0ELb0EEENS1_30DynamicPersistentTileSchedulerILi384ELi32ELb0ELb0ELb1EEEEEEEEEvNT_6ParamsE --------------------------
	.section	.text._ZN7cutlass13device_kernelIN5flash11enable_sm90INS1_16FlashAttnFwdSm90INS1_25CollectiveMainloopFwdSm90ILi2EN4cute5tupleIJNS5_1CILi1EEES8_S8_EEENS6_IJNS7_ILi192EEENS7_ILi128EEENS7_ILi64EEEEEELi64ENS_10bfloat16_tEfNS_4arch4Sm90ELb1ELb0ELb1ELb0ELb0ELb0ELb0ELb1ELb1ELb0ELb0ELb0EEENS1_21CollectiveEpilogueFwdINS6_IJSA_SC_SB_EEES9_SE_SG_Li384ELb0ELb0ELb0ELb0EEENS1_30DynamicPersistentTileSchedulerILi384ELi32ELb0ELb0ELb1EEEEEEEEEvNT_6ParamsE,"ax",@progbits
	.align	128
.text._ZN7cutlass13device_kernelIN5flash11enable_sm90INS1_16FlashAttnFwdSm90INS1_25CollectiveMainloopFwdSm90ILi2EN4cute5tupleIJNS5_1CILi1EEES8_S8_EEENS6_IJNS7_ILi192EEENS7_ILi128EEENS7_ILi64EEEEEELi64ENS_10bfloat16_tEfNS_4arch4Sm90ELb1ELb0ELb1ELb0ELb0ELb0ELb0ELb1ELb1ELb0ELb0ELb0EEENS1_21CollectiveEpilogueFwdINS6_IJSA_SC_SB_EEES9_SE_SG_Li384ELb0ELb0ELb0ELb0EEENS1_30DynamicPersistentTileSchedulerILi384ELi32ELb0ELb0ELb1EEEEEEEEEvNT_6ParamsE:
        .type           _ZN7cutlass13device_kernelIN5flash11enable_sm90INS1_16FlashAttnFwdSm90INS1_25CollectiveMainloopFwdSm90ILi2EN4cute5tupleIJNS5_1CILi1EEES8_S8_EEENS6_IJNS7_ILi192EEENS7_ILi128EEENS7_ILi64EEEEEELi64ENS_10bfloat16_tEfNS_4arch4Sm90ELb1ELb0ELb1ELb0ELb0ELb0ELb0ELb1ELb1ELb0ELb0ELb0EEENS1_21CollectiveEpilogueFwdINS6_IJSA_SC_SB_EEES9_SE_SG_Li384ELb0ELb0ELb0ELb0EEENS1_30DynamicPersistentTileSchedulerILi384ELi32ELb0ELb0ELb1EEEEEEEEEvNT_6ParamsE,@function
        .size           _ZN7cutlass13device_kernelIN5flash11enable_sm90INS1_16FlashAttnFwdSm90INS1_25CollectiveMainloopFwdSm90ILi2EN4cute5tupleIJNS5_1CILi1EEES8_S8_EEENS6_IJNS7_ILi192EEENS7_ILi128EEENS7_ILi64EEEEEELi64ENS_10bfloat16_tEfNS_4arch4Sm90ELb1ELb0ELb1ELb0ELb0ELb0ELb0ELb1ELb1ELb0ELb0ELb0EEENS1_21CollectiveEpilogueFwdINS6_IJSA_SC_SB_EEES9_SE_SG_Li384ELb0ELb0ELb0ELb0EEENS1_30DynamicPersistentTileSchedulerILi384ELi32ELb0ELb0ELb1EEEEEEEEEvNT_6ParamsE,(.L_x_12788 - _ZN7cutlass13device_kernelIN5flash11enable_sm90INS1_16FlashAttnFwdSm90INS1_25CollectiveMainloopFwdSm90ILi2EN4cute5tupleIJNS5_1CILi1EEES8_S8_EEENS6_IJNS7_ILi192EEENS7_ILi128EEENS7_ILi64EEEEEELi64ENS_10bfloat16_tEfNS_4arch4Sm90ELb1ELb0ELb1ELb0ELb0ELb0ELb0ELb1ELb1ELb0ELb0ELb0EEENS1_21CollectiveEpilogueFwdINS6_IJSA_SC_SB_EEES9_SE_SG_Li384ELb0ELb0ELb0ELb0EEENS1_30DynamicPersistentTileSchedulerILi384ELi32ELb0ELb0ELb1EEEEEEEEEvNT_6ParamsE)
        .other          _ZN7cutlass13device_kernelIN5flash11enable_sm90INS1_16FlashAttnFwdSm90INS1_25CollectiveMainloopFwdSm90ILi2EN4cute5tupleIJNS5_1CILi1EEES8_S8_EEENS6_IJNS7_ILi192EEENS7_ILi128EEENS7_ILi64EEEEEELi64ENS_10bfloat16_tEfNS_4arch4Sm90ELb1ELb0ELb1ELb0ELb0ELb0ELb0ELb1ELb1ELb0ELb0ELb0EEENS1_21CollectiveEpilogueFwdINS6_IJSA_SC_SB_EEES9_SE_SG_Li384ELb0ELb0ELb0ELb0EEENS1_30DynamicPersistentTileSchedulerILi384ELi32ELb0ELb0ELb1EEEEEEEEEvNT_6ParamsE,@"STO_CUDA_ENTRY STV_DEFAULT"
_ZN7cutlass13device_kernelIN5flash11enable_sm90INS1_16FlashAttnFwdSm90INS1_25CollectiveMainloopFwdSm90ILi2EN4cute5tupleIJNS5_1CILi1EEES8_S8_EEENS6_IJNS7_ILi192EEENS7_ILi128EEENS7_ILi64EEEEEELi64ENS_10bfloat16_tEfNS_4arch4Sm90ELb1ELb0ELb1ELb0ELb0ELb0ELb0ELb1ELb1ELb0ELb0ELb0EEENS1_21CollectiveEpilogueFwdINS6_IJSA_SC_SB_EEES9_SE_SG_Li384ELb0ELb0ELb0ELb0EEENS1_30DynamicPersistentTileSchedulerILi384ELi32ELb0ELb0ELb1EEEEEEEEEvNT_6ParamsE:
        /* <DEDUP_REMOVED lines=23> */
.L_x_12017:
[----:B------:R-:W-:Y:S05]  /*0170*/  BSYNC B0 ;  /* 0x0000000000007941 */ /* 0x000fea0003800000 */
.L_x_12016:
        /* <DEDUP_REMOVED lines=37> */
.L_x_12018:
        /* <DEDUP_REMOVED lines=22> */
.L_x_12019:
        /* <DEDUP_REMOVED lines=18> */
.L_x_12020:
        /* <DEDUP_REMOVED lines=22> */
.L_x_12021:
        /* <DEDUP_REMOVED lines=22> */
.L_x_12022:
        /* <DEDUP_REMOVED lines=8> */
.L_x_12024:
        /* <DEDUP_REMOVED lines=50> */
[----:B------:R-:W-:-:S02]  /*0cb0*/  SHF.R.S32.HI R8, RZ, 0x5, R8 ;  /* 0x00000005ff087819 */ /* 0x000fc40000011408 */
[----:B------:R-:W-:Y:S01]  /*0cc0*/  LEA R12, R12, R5, 0x3 ;  /* 0x000000050c0c7211 */ /* 0x000fe200078e18ff */
[----:B------:R-:W-:Y:S01]  /*0cd0*/  IMAD.IADD R7, R3, 0x1, -R10 ;  /* 0x0000000103077824 */ /* 0x000fe200078e0a0a */
[----:B------:R-:W-:Y:S02]  /*0ce0*/  LEA.HI R5, R0, R0, RZ, 0x1 ;  /* 0x0000000000057211 */ /* 0x000fe400078f08ff */
[----:B------:R-:W-:Y:S01]  /*0cf0*/  LOP3.LUT R0, R9, 0x7ffffffc, RZ, 0xc0, !PT ;  /* 0x7ffffffc09007812 */ /* 0x000fe200078ec0ff */
[----:B------:R-:W-:Y:S02]  /*0d00*/  IMAD.SHL.U32 R3, R12, 0x8, RZ ;  /* 0x000000080c037824 */ /* 0x000fe400078e00ff */
[----:B------:R-:W-:Y:S01]  /*0d10*/  IMAD R5, R5, -0x3, R4 ;  /* 0xfffffffd05057824 */ /* 0x000fe200078e0204 */
[----:B------:R-:W-:Y:S01]  /*0d20*/  IADD3 R17, R17, -R0, RZ ;  /* 0x8000000011117210 */ /* 0x000fe20007ffe0ff */
[----:B------:R-:W-:Y:S02]  /*0d30*/  IMAD R8, R8, 0x10, R7 ;  /* 0x0000001008087824 */ /* 0x000fe400078e0207 */
[----:B------:R-:W-:-:S04]  /*0d40*/  IMAD.WIDE R22, R3, 0x2, R22 ;  /* 0x0000000203167825 */ /* 0x000fc800078e0216 */
[----:B------:R-:W-:-:S07]  /*0d50*/  IMAD R18, R5, 0x40, R8 ;  /* 0x0000004005127824 */ /* 0x000fce00078e0208 */
.L_x_12071:
        /* <DEDUP_REMOVED lines=20> */
.L_x_12025:
[----:B------:R-:W-:Y:S01]  /*0ea0*/  ULDC UR6, c[0x0][0xdc4] ;  /* 0x0003710000067ab9 */ /* 0x000fe20000000800 */
[----:B------:R-:W-:Y:S01]  /*0eb0*/  UMOV UR47, UR7 ;  /* 0x00000007002f7c82 */ /* 0x000fe20008000000 */
[----:B------:R-:W-:-:S11]  /*0ec0*/  UISETP.NE.AND UP0, UPT, UR6, 0x1, UPT ;  /* 0x000000010600788c */ /* 0x000fd6000bf05270 */
[----:B------:R-:W-:Y:S02]  /*0ed0*/  @UP0 ULDC.64 UR10, c[0x0][0xdc8] ;  /* 0x00037200000a0ab9 */ /* 0x000fe40000000a00 */
[----:B------:R-:W-:-:S04]  /*0ee0*/  UIMAD.WIDE.U32 UR4, UR7, UR10, URZ ;  /* 0x0000000a070472a5 */ /* 0x000fc8000f8e003f */
[----:B------:R-:W-:-:S04]  /*0ef0*/  @UP0 USHF.R.U32.HI UR47, URZ, UR11, UR5 ;  /* 0x0000000b3f2f0299 */ /* 0x000fc80008011605 */
[----:B------:R-:W-:-:S12]  /*0f00*/  UIMAD UR4, UR47, UR6, URZ ;  /* 0x000000062f0472a4 */ /* 0x000fd8000f8e023f */
.L_x_12026:
[----:B------:R-:W-:Y:S01]  /*0f10*/  ULOP3.LUT UR5, URZ, UR47, URZ, 0x33, !UPT ;  /* 0x0000002f3f057292 */ /* 0x000fe2000f8e333f */
[----:B------:R-:W-:Y:S01]  /*0f20*/  PLOP3.LUT P0, PT, PT, PT, PT, 0x80, 0x0 ;  /* 0x000000000000781c */ /* 0x000fe20003f0f070 */
[----:B------:R-:W-:Y:S01]  /*0f30*/  ULDC.64 UR10, c[0x0][0x3f8] ;  /* 0x0000fe00000a7ab9 */ /* 0x000fe20000000a00 */
[----:B------:R-:W-:Y:S01]  /*0f40*/  ULDC UR6, c[0x0][0xdac] ;  /* 0x00036b0000067ab9 */ /* 0x000fe20000000800 */
[----:B------:R-:W-:Y:S01]  /*0f50*/  UISETP.NE.U32.AND UP0, UPT, UR10, URZ, UPT ;  /* 0x0000003f0a00728c */ /* 0x000fe2000bf05070 */
[----:B------:R-:W-:Y:S01]  /*0f60*/  IMAD.MOV.U32 R3, RZ, RZ, RZ ;  /* 0x000000ffff037224 */ /* 0x000fe200078e00ff */
[----:B------:R-:W-:Y:S01]  /*0f70*/  UIADD3 UR5, UR5, UR6, URZ ;  /* 0x0000000605057290 */ /* 0x000fe2000fffe03f */
[----:B------:R-:W-:Y:S01]  /*0f80*/  CS2R R14, SRZ ;  /* 0x00000000000e7805 */ /* 0x000fe2000001ff00 */
[----:B------:R-:W-:Y:S01]  /*0f90*/  UISETP.NE.AND.EX UP0, UPT, UR11, URZ, UPT, UP0 ;  /* 0x0000003f0b00728c */ /* 0x000fe2000bf05300 */
[----:B------:R-:W-:Y:S01]  /*0fa0*/  IMAD.MOV.U32 R119, RZ, RZ, RZ ;  /* 0x000000ffff777224 */ /* 0x000fe200078e00ff */
[----:B------:R-:W-:Y:S01]  /*0fb0*/  UIMAD UR42, UR5, 0xc0, URZ ;  /* 0x000000c0052a78a4 */ /* 0x000fe2000f8e023f */
[----:B------:R-:W-:Y:S01]  /*0fc0*/  IMAD.MOV.U32 R0, RZ, RZ, RZ ;  /* 0x000000ffff007224 */ /* 0x000fe200078e00ff */
[----:B------:R-:W-:Y:S01]  /*0fd0*/  ULDC UR50, c[0x0][0x404] ;  /* 0x0001010000327ab9 */ /* 0x000fe20000000800 */
[----:B------:R-:W-:Y:S01]  /*0fe0*/  ULDC UR9, c[0x0][0x288] ;  /* 0x0000a20000097ab9 */ /* 0x000fe20000000800 */
[----:B------:R-:W-:Y:S01]  /*0ff0*/  UIADD3 UR4, UR7, -UR4, URZ ;  /* 0x8000000407047290 */ /* 0x000fe2000fffe03f */
[----:B------:R-:W-:Y:S01]  /*1000*/  IMAD.MOV.U32 R19, RZ, RZ, RZ ;  /* 0x000000ffff137224 */ /* 0x000fe200078e00ff */
        /* <DEDUP_REMOVED lines=31> */
[----:B------:R-:W-:Y:S01]  /*1200*/  MOV R13, RZ ;  /* 0x000000ff000d7202 */ /* 0x000fe20000000f00 */
[----:B------:R-:W-:-:S02]  /*1210*/  IMAD.MOV.U32 R42, RZ, RZ, RZ ;  /* 0x000000ffff2a7224 */ /* 0x000fc400078e00ff */
[----:B------:R-:W-:-:S05]  /*1220*/  UISETP.GE.AND UP0, UPT, UR45, 0x1, UPT ;  /* 0x000000012d00788c */ /* 0x000fca000bf06270 */
[----:B------:R-:W-:Y:S01]  /*1230*/  @UP1 ULDC UR8, c[0x0][0xdbc] ;  /* 0x00036f0000081ab9 */ /* 0x000fe20000000800 */
[----:B------:R-:W-:Y:S01]  /*1240*/  PLOP3.LUT P1, PT, PT, PT, UP0, 0x80, 0x0 ;  /* 0x000000000000781c */ /* 0x000fe20003f2f008 */
[----:B------:R-:W-:Y:S01]  /*1250*/  UIMAD.WIDE.U32 UR4, UR10, UR8, URZ ;  /* 0x000000080a0472a5 */ /* 0x000fe2000f8e003f */
[----:B------:R-:W-:-:S03]  /*1260*/  @UP1 ULDC UR6, c[0x0][0xdc0] ;  /* 0x0003700000061ab9 */ /* 0x000fc60000000800 */
[----:B------:R-:W-:-:S04]  /*1270*/  @UP1 USHF.R.U32.HI UR44, URZ, UR6, UR5 ;  /* 0x000000063f2c1299 */ /* 0x000fc80008011605 */
[----:B------:R-:W-:-:S04]  /*1280*/  UIADD3 UR4, -UR44, URZ, URZ ;  /* 0x0000003f2c047290 */ /* 0x000fc8000fffe13f */
[----:B------:R-:W-:Y:S01]  /*1290*/  UIMAD UR43, UR43, UR4, UR10 ;  /* 0x000000042b2b72a4 */ /* 0x000fe2000f8e020a */
[----:B------:R-:W-:Y:S11]  /*12a0*/  @!P1 BRA `(.L_x_12027) ;  /* 0x0000008400f09947 */ /* 0x000ff60003800000 */
        /* <DEDUP_REMOVED lines=32> */
.L_x_12028:
[----:B------:R-:W-:Y:S01]  /*14b0*/  ULEA.HI UR4, UR39, UR39, URZ, 0x1 ;  /* 0x0000002727047291 */ /* 0x000fe2000f8f083f */
[----:B------:R-:W-:-:S03]  /*14c0*/  IMAD.U32 R3, RZ, RZ, UR46 ;  /* 0x0000002eff037e24 */ /* 0x000fc6000f8e00ff */
[----:B------:R-:W-:Y:S02]  /*14d0*/  ULOP3.LUT UR4, UR4, 0xfffffffe, URZ, 0xc0, !UPT ;  /* 0xfffffffe04047892 */ /* 0x000fe4000f8ec03f */
[----:B------:R-:W-:Y:S02]  /*14e0*/  ISETP.NE.AND P0, PT, R3, 0x3, PT ;  /* 0x000000030300780c */ /* 0x000fe40003f05270 */
[----:B------:R-:W-:-:S06]  /*14f0*/  UIADD3 UR4, UR39, -UR4, URZ ;  /* 0x8000000427047290 */ /* 0x000fcc000fffe03f */
[----:B------:R-:W-:-:S04]  /*1500*/  MOV R0, UR4 ;  /* 0x0000000400007c02 */ /* 0x000fc80008000f00 */
[----:B------:R-:W-:-:S04]  /*1510*/  SHF.L.U32 R0, R0, 0x1f, RZ ;  /* 0x0000001f00007819 */ /* 0x000fc800000006ff */
[----:B------:R-:W1:Y:S02]  /*1520*/  SYNCS.PHASECHK.TRANS64.TRYWAIT P1, [UR40+0x16800], R0 ;  /* 0x01680000ff0075a7 */ /* 0x000e640008020168 */
[----:B-1----:R-:W-:Y:S05]  /*1530*/  @!P1 BRA `(.L_x_12029) ;  /* 0x000000bc00489947 */ /* 0x002fea0003800000 */
.L_x_12130:
[----:B------:R-:W-:Y:S05]  /*1540*/  @!P0 BRA `(.L_x_12030) ;  /* 0x0000000000048947 */ /* 0x000fea0003800000 */
[----:B------:R-:W-:Y:S01]  /*1550*/  BPT.TRAP 0x1 ;  /* 0x000000040000795c */ /* 0x000fe20000300000 */
.L_x_12030:
[----:B-1----:R-:W-:Y:S02]  /*1560*/  IMAD.U32 R0, RZ, RZ, UR36 ;  /* 0x00000024ff007e24 */ /* 0x002fe4000f8e00ff */
[----:B------:R-:W-:-:S03]  /*1570*/  IMAD.U32 R3, RZ, RZ, UR37 ;  /* 0x00000025ff037e24 */ /* 0x000fc6000f8e00ff */
[----:B------:R-:W-:Y:S02]  /*1580*/  LEA R0, R0, UR40, 0x3 ;  /* 0x0000002800007c11 */ /* 0x000fe4000f8e18ff */
[----:B------:R-:W-:-:S04]  /*1590*/  SHF.L.U32 R3, R3, 0x1f, RZ ;  /* 0x0000001f03037819 */ /* 0x000fc800000006ff */
[----:B------:R1:W2:Y:S01]  /*15a0*/  SYNCS.PHASECHK.TRANS64.TRYWAIT P2, [R0+URZ+0x16830], R3 ;  /* 0x01683003000075a7 */ /* 0x0002a2000804017f */
[----:B------:R-:W-:Y:S05]  /*15b0*/  @!P0 BRA `(.L_x_12031) ;  /* 0x0000000000048947 */ /* 0x000fea0003800000 */
[----:B------:R-:W-:Y:S01]  /*15c0*/  BPT.TRAP 0x1 ;  /* 0x000000040000795c */ /* 0x000fe20000300000 */
.L_x_12031:
[----:B------:R-:W-:Y:S01]  /*15d0*/  LOP3.LUT P1, RZ, R2, 0x7f, RZ, 0xc0, !PT ;  /* 0x0000007f02ff7812 */ /* 0x000fe2000782c0ff */
[----:B------:R-:W-:Y:S01]  /*15e0*/  IMAD.MOV.U32 R119, RZ, RZ, RZ ;  /* 0x000000ffff777224 */ /* 0x000fe200078e00ff */
[----:B--2---:R-:W-:Y:S11]  /*15f0*/  @P2 BRA `(.L_x_12032) ;  /* 0x0000000000082947 */ /* 0x004ff60003800000 */
[----:B------:R-:W2:Y:S02]  /*1600*/  SYNCS.PHASECHK.TRANS64.TRYWAIT P2, [R0+URZ+0x16830], R3 ;  /* 0x01683003000075a7 */ /* 0x000ea4000804017f */
[----:B--2---:R-:W-:Y:S05]  /*1610*/  @!P2 BRA `(.L_x_12033) ;  /* 0x000000bc0028a947 */ /* 0x004fea0003800000 */
.L_x_12032:
[----:B------:R-:W-:Y:S05]  /*1620*/  WARPSYNC.ALL ;  /* 0x0000000000007948 */ /* 0x000fea0003800000 */
[----:B------:R-:W-:Y:S01]  /*1630*/  UIADD3 UR4, UR40, 0xe400, URZ ;  /* 0x0000e40028047890 */ /* 0x000fe2000fffe03f */
[----:B------:R-:W-:Y:S01]  /*1640*/  WARPGROUP.ARRIVE ;  /* 0x00000000000079c5 */ /* 0x000fe20000000000 */
[----:B------:R-:W-:Y:S01]  /*1650*/  UMOV UR5, 0x40000040 ;  /* 0x4000004000057882 */ /* 0x000fe20000000000 */
[----:B------:R-:W-:Y:S01]  /*1660*/  UMOV UR7, 0x40000040 ;  /* 0x4000004000077882 */ /* 0x000fe20000000000 */
[----:B------:R-:W-:Y:S01]  /*1670*/  USHF.R.U32.HI UR4, URZ, 0x4, UR4 ;  /* 0x000000043f047899 */ /* 0x000fe20008011604 */
[----:B------:R-:W-:Y:S01]  /*1680*/  VIADD R99, R18, UR42 ;  /* 0x0000002a12637c36 */ /* 0x000fe20008000000 */
[----:B------:R-:W-:Y:S01]  /*1690*/  UMOV UR9, 0x40000040 ;  /* 0x4000004000097882 */ /* 0x000fe20000000000 */
[----:B------:R-:W-:Y:S01]  /*16a0*/  UMOV UR11, 0x40000040 ;  /* 0x40000040000b7882 */ /* 0x000fe20000000000 */
[----:B------:R-:W-:Y:S01]  /*16b0*/  ULOP3.LUT UR4, UR4, 0x3fff, URZ, 0xc0, !UPT ;  /* 0x00003fff04047892 */ /* 0x000fe2000f8ec03f */
[----:B-12---:R-:W-:Y:S01]  /*16c0*/  @!P1 VIADD R0, R0, 0x16840 ;  /* 0x0001684000009836 */ /* 0x006fe20000000000 */
[----:B------:R-:W-:Y:S01]  /*16d0*/  UMOV UR13, 0x40000040 ;  /* 0x40000040000d7882 */ /* 0x000fe20000000000 */
[----:B------:R-:W-:Y:S01]  /*16e0*/  UMOV UR15, 0x40000040 ;  /* 0x40000040000f7882 */ /* 0x000fe20000000000 */
[----:B------:R-:W-:Y:S01]  /*16f0*/  ULOP3.LUT UR20, UR4, 0x10000, URZ, 0xfc, !UPT ;  /* 0x0001000004147892 */ /* 0x000fe2000f8efc3f */
[--C-:B------:R-:W-:Y:S01]  /*1700*/  IMAD.MOV.U32 R118, RZ, RZ, R119.reuse ;  /* 0x000000ffff767224 */ /* 0x100fe200078e0077 */
[----:B------:R-:W-:Y:S01]  /*1710*/  ULOP3.LUT UR4, UR51, 0x10000, URZ, 0xfc, !UPT ;  /* 0x0001000033047892 */ /* 0x000fe2000f8efc3f */
[----:B------:R-:W-:Y:S01]  /*1720*/  @!P1 PRMT R0, RZ, 0x654, R0 ;  /* 0x00000654ff009816 */ /* 0x000fe20000000000 */
[----:B------:R-:W-:Y:S01]  /*1730*/  ULEA UR6, UR36, UR20, 0xa ;  /* 0x0000001424067291 */ /* 0x000fe2000f8e503f */
[--C-:B------:R-:W-:Y:S01]  /*1740*/  IMAD.MOV.U32 R117, RZ, RZ, R119.reuse ;  /* 0x000000ffff757224 */ /* 0x100fe200078e0077 */
[----:B------:R-:W-:Y:S01]  /*1750*/  UIADD3 UR8, UR4, 0x2, URZ ;  /* 0x0000000204087890 */ /* 0x000fe2000fffe03f */
[----:B------:R-:W-:Y:S01]  /*1760*/  MOV R116, R119 ;  /* 0x0000007700747202 */ /* 0x000fe20000000f00 */
[----:B------:R-:W-:Y:S01]  /*1770*/  UIADD3 UR10, UR6, 0x2, URZ ;  /* 0x00000002060a7890 */ /* 0x000fe2000fffe03f */
[--C-:B------:R-:W-:Y:S01]  /*1780*/  IMAD.MOV.U32 R115, RZ, RZ, R119.reuse ;  /* 0x000000ffff737224 */ /* 0x100fe200078e0077 */
[----:B------:R-:W-:Y:S01]  /*1790*/  UIADD3 UR12, UR4, 0x4, URZ ;  /* 0x00000004040c7890 */ /* 0x000fe2000fffe03f */
[----:B------:R-:W-:Y:S01]  /*17a0*/  IMAD.MOV.U32 R114, RZ, RZ, R119 ;  /* 0x000000ffff727224 */ /* 0x000fe200078e0077 */
[----:B------:R-:W-:-:S02]  /*17b0*/  UIADD3 UR14, UR6, 0x4, URZ ;  /* 0x00000004060e7890 */ /* 0x000fc4000fffe03f */
[----:B------:R-:W-:Y:S01]  /*17c0*/  HGMMA.64x128x16.F32.BF16 R24, gdesc[UR4], RZ, !UPT, gsb0 ;  /* 0x01e00000041879f0 */ /* 0x000fe2000c0018ff */
[----:B------:R-:W-:Y:S01]  /*17d0*/  UIADD3 UR16, UR4, 0x6, URZ ;  /* 0x0000000604107890 */ /* 0x000fe2000fffe03f */
[--C-:B------:R-:W-:Y:S01]  /*17e0*/  IMAD.MOV.U32 R112, RZ, RZ, R119.reuse ;  /* 0x000000ffff707224 */ /* 0x100fe200078e0077 */
[----:B------:R-:W-:Y:S01]  /*17f0*/  UIADD3 UR18, UR6, 0x6, URZ ;  /* 0x0000000606127890 */ /* 0x000fe2000fffe03f */
[-C--:B------:R-:W-:Y:S01]  /*1800*/  MOV R110, R119.reuse ;  /* 0x00000077006e7202 */ /* 0x080fe20000000f00 */
[----:B------:R-:W-:Y:S01]  /*1810*/  UMOV UR17, 0x40000040 ;  /* 0x4000004000117882 */ /* 0x000fe20000000000 */
[----:B------:R-:W-:Y:S01]  /*1820*/  UMOV UR19, 0x40000040 ;  /* 0x4000004000137882 */ /* 0x000fe20000000000 */
[----:B------:R-:W-:Y:S01]  /*1830*/  UMOV UR6, 0xffffff80 ;  /* 0xffffff8000067882 */ /* 0x000fe20000000000 */
[----:B------:R-:W-:Y:S01]  /*1840*/  ULDC UR7, c[0x0][0x2e0] ;  /* 0x0000b80000077ab9 */ /* 0x000fe20000000800 */
[----:B------:R-:W-:Y:S01]  /*1850*/  UIMAD UR6, UR45, UR6, 0x80 ;  /* 0x000000802d0674a4 */ /* 0x000fe2000f8e0206 */
[--C-:B------:R-:W-:Y:S01]  /*1860*/  IMAD.MOV.U32 R108, RZ, RZ, R119.reuse ;  /* 0x000000ffff6c7224 */ /* 0x100fe200078e0077 */
[----:B------:R-:W-:Y:S01]  /*1870*/  UIADD3 UR29, UR45, -0x2, URZ ;  /* 0xfffffffe2d1d7890 */ /* 0x000fe2000fffe03f */
[--C-:B------:R-:W-:Y:S01]  /*1880*/  IMAD.MOV.U32 R106, RZ, RZ, R119.reuse ;  /* 0x000000ffff6a7224 */ /* 0x100fe200078e0077 */
[----:B------:R-:W-:Y:S01]  /*1890*/  UIMAD UR6, UR50, UR7, UR6 ;  /* 0x00000007320672a4 */ /* 0x000fe2000f8e0206 */
        /* <DEDUP_REMOVED lines=13> */
[----:B------:R-:W-:Y:S02]  /*1970*/  UIADD3 UR11, UR6, 0x1, -UR10 ;  /* 0x00000001060b7890 */ /* 0x000fe4000fffe80a */
[----:B------:R-:W-:-:S04]  /*1980*/  UIMAD UR50, UR50, UR7, -UR10 ;  /* 0x00000007323272a4 */ /* 0x000fc8000f8e0a0a */
[----:B------:R-:W-:Y:S01]  /*1990*/  IMAD.U32 R4, RZ, RZ, UR11 ;  /* 0x0000000bff047e24 */ /* 0x000fe2000f8e00ff */
[----:B------:R-:W-:-:S03]  /*19a0*/  UIADD3 UR50, UR42, UR50, URZ ;  /* 0x000000322a327290 */ /* 0x000fc6000fffe03f */
[----:B------:R-:W-:-:S05]  /*19b0*/  IMAD R4, R17, -0x2, R4 ;  /* 0xfffffffe11047824 */ /* 0x000fca00078e0204 */
[----:B------:R-:W-:Y:S01]  /*19c0*/  IADD3 R7, R4, 0x8, R99 ;  /* 0x0000000804077810 */ /* 0x000fe20007ffe063 */
        /* <DEDUP_REMOVED lines=21> */
[----:B-1----:R-:W-:Y:S01]  /*1b20*/  MOV R26, UR6 ;  /* 0x00000006001a7c02 */ /* 0x002fe20008000f00 */
[----:B------:R-:W-:Y:S01]  /*1b30*/  FMUL.FTZ R46, R46, UR14 ;  /* 0x0000000e2e2e7c20 */ /* 0x000fe20008410000 */
[----:B------:R-:W-:Y:S01]  /*1b40*/  FMUL.FTZ R47, R47, UR14 ;  /* 0x0000000e2f2f7c20 */ /* 0x000fe20008410000 */
[----:B------:R-:W-:Y:S01]  /*1b50*/  FMUL.FTZ R50, R50, UR14 ;  /* 0x0000000e32327c20 */ /* 0x000fe20008410000 */
[----:B------:R-:W-:Y:S01]  /*1b60*/  FMUL.FTZ R51, R51, UR14 ;  /* 0x0000000e33337c20 */ /* 0x000fe20008410000 */
[----:B------:R-:W-:-:S02]  /*1b70*/  IMAD R26, R17, -0x2, R26 ;  /* 0xfffffffe111a7824 */ /* 0x000fc400078e021a */
[----:B------:R-:W-:Y:S01]  /*1b80*/  FMUL.FTZ R54, R54, UR14 ;  /* 0x0000000e36367c20 */ /* 0x000fe20008410000 */
[----:B------:R3:W1:Y:S01]  /*1b90*/  MUFU.TANH R113, R30 ;  /* 0x0000001e00717308 */ /* 0x0006620000002400 */
        /* <DEDUP_REMOVED lines=12> */
[----:B--2---:R-:W-:Y:S01]  /*1c60*/  FSEL R111, R111, -INF , P3 ;  /* 0xff8000006f6f7808 */ /* 0x004fe20001800000 */
[----:B------:R-:W-:Y:S01]  /*1c70*/  FMUL.FTZ R66, R66, UR14 ;  /* 0x0000000e42427c20 */ /* 0x000fe20008410000 */
[----:B---3--:R-:W-:Y:S01]  /*1c80*/  FSEL R30, R27, -INF , P4 ;  /* 0xff8000001b1e7808 */ /* 0x008fe20002000000 */
[----:B------:R-:W2:Y:S01]  /*1c90*/  MUFU.TANH R34, R34 ;  /* 0x0000002200227308 */ /* 0x000ea20000002400 */
        /* <DEDUP_REMOVED lines=8> */
[----:B----4-:R-:W-:Y:S01]  /*1d20*/  FSEL R109, R31, -INF , P3 ;  /* 0xff8000001f6d7808 */ /* 0x010fe20001800000 */
[----:B------:R-:W-:Y:S01]  /*1d30*/  FMUL.FTZ R31, R71, UR14 ;  /* 0x0000000e471f7c20 */ /* 0x000fe20008410000 */
[----:B------:R-:W-:Y:S01]  /*1d40*/  FMNMX.FTZ R28, R113, R28, !PT ;  /* 0x0000001c711c7209 */ /* 0x000fe20007810000 */
[----:B------:R-:W-:Y:S01]  /*1d50*/  FMUL.FTZ R74, R74, UR14 ;  /* 0x0000000e4a4a7c20 */ /* 0x000fe20008410000 */
[----:B------:R-:W-:Y:S01]  /*1d60*/  ISETP.GT.AND P3, PT, R7, 0x11, PT ;  /* 0x000000110700780c */ /* 0x000fe20003f64270 */
[----:B------:R-:W-:Y:S01]  /*1d70*/  FMUL.FTZ R5, R57, UR14 ;  /* 0x0000000e39057c20 */ /* 0x000fe20008410000 */
[----:B------:R-:W-:Y:S01]  /*1d80*/  FMNMX.FTZ R28, R109, R28, !PT ;  /* 0x0000001c6d1c7209 */ /* 0x000fe20007810000 */
[----:B------:R-:W3:Y:S01]  /*1d90*/  MUFU.TANH R38, R38 ;  /* 0x0000002600267308 */ /* 0x000ee20000002400 */
        /* <DEDUP_REMOVED lines=24> */
[----:B--2---:R-:W-:Y:S01]  /*1f20*/  FSEL R101, R39, -INF , P3 ;  /* 0xff80000027657808 */ /* 0x004fe20001800000 */
[----:B------:R-:W-:Y:S01]  /*1f30*/  FMUL.FTZ R87, R87, UR14 ;  /* 0x0000000e57577c20 */ /* 0x000fe20008410000 */
[----:B------:R-:W-:Y:S01]  /*1f40*/  ISETP.GT.AND P3, PT, R7, 0x21, PT ;  /* 0x000000210700780c */ /* 0x000fe20003f64270 */
[----:B------:R-:W-:Y:S01]  /*1f50*/  FMUL.FTZ R6, R25, UR14 ;  /* 0x0000000e19067c20 */ /* 0x000fe20008410000 */
[----:B------:R-:W-:Y:S01]  /*1f60*/  FMNMX.FTZ R34, R101, R34, !PT ;  /* 0x0000002265227209 */ /* 0x000fe20007810000 */
[----:B------:R-:W-:Y:S01]  /*1f70*/  ULDC UR6, c[0x0][0x988] ;  /* 0x0002620000067ab9 */ /* 0x000fe20000000800 */
[----:B------:R-:W-:Y:S01]  /*1f80*/  VIADDMNMX R99, R99, R4, R26, PT ;  /* 0x0000000463637246 */ /* 0x000fe2000380011a */
[----:B------:R-:W2:Y:S01]  /*1f90*/  MUFU.TANH R46, R46 ;  /* 0x0000002e002e7308 */ /* 0x000ea20000002400 */
[----:B-1----:R-:W-:Y:S01]  /*1fa0*/  FSEL R97, R42, -INF , P2 ;  /* 0xff8000002a617808 */ /* 0x002fe20001000000 */
[----:B------:R-:W-:Y:S01]  /*1fb0*/  FMUL.FTZ R25, R36, UR14 ;  /* 0x0000000e24197c20 */ /* 0x000fe20008410000 */
[----:B------:R-:W-:Y:S01]  /*1fc0*/  ISETP.GT.AND P2, PT, R7, 0x28, PT ;  /* 0x000000280700780c */ /* 0x000fe20003f44270 */
[----:B------:R-:W-:Y:S01]  /*1fd0*/  FMUL.FTZ R19, R40, UR14 ;  /* 0x0000000e28137c20 */ /* 0x000fe20008410000 */
[----:B------:R-:W-:Y:S01]  /*1fe0*/  FMNMX.FTZ R34, R97, R34, !PT ;  /* 0x0000002261227209 */ /* 0x000fe20007810000 */
[----:B------:R-:W-:Y:S01]  /*1ff0*/  FMUL.FTZ R13, R44, UR14 ;  /* 0x0000000e2c0d7c20 */ /* 0x000fe20008410000 */
[----:B------:R-:W-:Y:S01]  /*2000*/  ISETP.GT.AND P4, PT, R99, 0x1, PT ;  /* 0x000000016300780c */ /* 0x000fe20003f84270 */
        /* <DEDUP_REMOVED lines=28> */
[----:B------:R3:W-:Y:S01]  /*21d0*/  @!P1 SYNCS.ARRIVE.TRANS64.RED.A1T0 RZ, [R0+URZ], RZ ;  /* 0x000000ff00ff99a7 */ /* 0x0007e2000810043f */
[----:B------:R-:W-:-:S03]  /*21e0*/  FMNMX.FTZ R34, R89, R34, !PT ;  /* 0x0000002259227209 */ /* 0x000fc60007810000 */
[----:B------:R-:W4:Y:S01]  /*21f0*/  MUFU.TANH R55, R55 ;  /* 0x0000003700377308 */ /* 0x000f220000002400 */
[----:B--2---:R-:W-:Y:S02]  /*2200*/  FSEL R71, R51, -INF , P3 ;  /* 0xff80000033477808 */ /* 0x004fe40001800000 */
[----:B------:R-:W-:Y:S02]  /*2210*/  ISETP.GT.AND P3, PT, R7, 0x39, PT ;  /* 0x000000390700780c */ /* 0x000fe40003f64270 */
[----:B------:R-:W-:-:S03]  /*2220*/  FMNMX.FTZ R34, R71, R34, !PT ;  /* 0x0000002247227209 */ /* 0x000fc60007810000 */
[----:B------:R-:W2:Y:S08]  /*2230*/  MUFU.TANH R58, R58 ;  /* 0x0000003a003a7308 */ /* 0x000eb00000002400 */
[----:B------:R-:W5:Y:S08]  /*2240*/  MUFU.TANH R59, R59 ;  /* 0x0000003b003b7308 */ /* 0x000f700000002400 */
[----:B------:R-:W3:Y:S08]  /*2250*/  MUFU.TANH R45, R62 ;  /* 0x0000003e002d7308 */ /* 0x000ef00000002400 */
[----:B------:R1:W-:Y:S08]  /*2260*/  MUFU.TANH R28, R67 ;  /* 0x00000043001c7308 */ /* 0x0003f00000002400 */
[----:B------:R4:W3:Y:S01]  /*2270*/  MUFU.TANH R27, R63 ;  /* 0x0000003f001b7308 */ /* 0x0008e20000002400 */
[----:B-1----:R-:W-:Y:S01]  /*2280*/  FSEL R67, R54, -INF , P2 ;  /* 0xff80000036437808 */ /* 0x002fe20001000000 */
[----:B------:R-:W-:Y:S01]  /*2290*/  FMUL.FTZ R54, R64, UR14 ;  /* 0x0000000e40367c20 */ /* 0x000fe20008410000 */
[----:B------:R-:W-:-:S02]  /*22a0*/  ISETP.GT.AND P2, PT, R7, 0x40, PT ;  /* 0x000000400700780c */ /* 0x000fc40003f44270 */
[----:B------:R-:W-:-:S03]  /*22b0*/  FMNMX.FTZ R34, R67, R34, !PT ;  /* 0x0000002243227209 */ /* 0x000fc60007810000 */
[----:B------:R-:W1:Y:S01]  /*22c0*/  MUFU.TANH R49, R66 ;  /* 0x0000004200317308 */ /* 0x000e620000002400 */
[----:B----4-:R-:W-:Y:S02]  /*22d0*/  FSEL R63, R55, -INF , P3 ;  /* 0xff800000373f7808 */ /* 0x010fe40001800000 */
[----:B------:R-:W-:Y:S02]  /*22e0*/  ISETP.GT.AND P3, PT, R7, 0x41, PT ;  /* 0x000000410700780c */ /* 0x000fe40003f64270 */
[----:B--2---:R-:W-:Y:S01]  /*22f0*/  FSEL R55, R58, -INF , P2 ;  /* 0xff8000003a377808 */ /* 0x004fe20001000000 */
[----:B------:R-:W-:Y:S01]  /*2300*/  FMUL.FTZ R58, R65, UR14 ;  /* 0x0000000e413a7c20 */ /* 0x000fe20008410000 */
[----:B------:R-:W-:Y:S01]  /*2310*/  FMNMX.FTZ R34, R63, R34, !PT ;  /* 0x000000223f227209 */ /* 0x000fe20007810000 */
[----:B------:R-:W2:Y:S01]  /*2320*/  MUFU.TANH R53, R70 ;  /* 0x0000004600357308 */ /* 0x000ea20000002400 */
[----:B------:R-:W-:Y:S02]  /*2330*/  ISETP.GT.AND P2, PT, R7, 0x48, PT ;  /* 0x000000480700780c */ /* 0x000fe40003f44270 */
[----:B-----5:R-:W-:-:S02]  /*2340*/  FSEL R43, R59, -INF , P3 ;  /* 0xff8000003b2b7808 */ /* 0x020fc40001800000 */
[----:B------:R-:W-:Y:S02]  /*2350*/  FMNMX.FTZ R34, R55, R34, !PT ;  /* 0x0000002237227209 */ /* 0x000fe40007810000 */
[----:B------:R-:W-:Y:S01]  /*2360*/  ISETP.GT.AND P3, PT, R7, 0x49, PT ;  /* 0x000000490700780c */ /* 0x000fe20003f64270 */
[----:B------:R-:W4:Y:S01]  /*2370*/  MUFU.TANH R31, R31 ;  /* 0x0000001f001f7308 */ /* 0x000f220000002400 */
[----:B---3--:R-:W-:Y:S02]  /*2380*/  FSEL R45, R45, -INF , P2 ;  /* 0xff8000002d2d7808 */ /* 0x008fe40001000000 */
[----:B------:R-:W-:Y:S02]  /*2390*/  FMNMX.FTZ R34, R43, R34, !PT ;  /* 0x000000222b227209 */ /* 0x000fe40007810000 */
[----:B------:R-:W-:Y:S02]  /*23a0*/  ISETP.GT.AND P2, PT, R7, 0x50, PT ;  /* 0x000000500700780c */ /* 0x000fe40003f44270 */
[----:B------:R-:W-:Y:S01]  /*23b0*/  FSEL R47, R27, -INF , P3 ;  /* 0xff8000001b2f7808 */ /* 0x000fe20001800000 */
[----:B------:R-:W3:Y:S01]  /*23c0*/  MUFU.TANH R57, R74 ;  /* 0x0000004a00397308 */ /* 0x000ee20000002400 */
[----:B------:R-:W-:-:S02]  /*23d0*/  FMNMX.FTZ R34, R45, R34, !PT ;  /* 0x000000222d227209 */ /* 0x000fc40007810000 */
[----:B------:R-:W-:Y:S02]  /*23e0*/  ISETP.GT.AND P3, PT, R7, 0x51, PT ;  /* 0x000000510700780c */ /* 0x000fe40003f64270 */
[----:B-1----:R-:W-:Y:S02]  /*23f0*/  FSEL R49, R49, -INF , P2 ;  /* 0xff80000031317808 */ /* 0x002fe40001000000 */
[----:B------:R-:W-:Y:S01]  /*2400*/  FMNMX.FTZ R34, R47, R34, !PT ;  /* 0x000000222f227209 */ /* 0x000fe20007810000 */
[----:B------:R-:W1:Y:S01]  /*2410*/  MUFU.TANH R39, R75 ;  /* 0x0000004b00277308 */ /* 0x000e620000002400 */
[----:B------:R-:W-:Y:S02]  /*2420*/  ISETP.GT.AND P2, PT, R7, 0x58, PT ;  /* 0x000000580700780c */ /* 0x000fe40003f44270 */
[----:B------:R-:W-:Y:S02]  /*2430*/  FSEL R51, R28, -INF , P3 ;  /* 0xff8000001c337808 */ /* 0x000fe40001800000 */
[----:B------:R-:W-:-:S02]  /*2440*/  FMNMX.FTZ R34, R49, R34, !PT ;  /* 0x0000002231227209 */ /* 0x000fc40007810000 */
[----:B------:R-:W-:Y:S01]  /*2450*/  ISETP.GT.AND P3, PT, R7, 0x59, PT ;  /* 0x000000590700780c */ /* 0x000fe20003f64270 */
[----:B------:R-:W5:Y:S01]  /*2460*/  MUFU.TANH R41, R78 ;  /* 0x0000004e00297308 */ /* 0x000f620000002400 */
[----:B--2---:R-:W-:Y:S02]  /*2470*/  FSEL R53, R53, -INF , P2 ;  /* 0xff80000035357808 */ /* 0x004fe40001000000 */
[----:B------:R-:W-:Y:S02]  /*2480*/  FMNMX.FTZ R34, R51, R34, !PT ;  /* 0x0000002233227209 */ /* 0x000fe40007810000 */
[----:B------:R-:W-:Y:S02]  /*2490*/  ISETP.GT.AND P2, PT, R7, 0x60, PT ;  /* 0x000000600700780c */ /* 0x000fe40003f44270 */
[----:B----4-:R-:W-:Y:S01]  /*24a0*/  FSEL R59, R31, -INF , P3 ;  /* 0xff8000001f3b7808 */ /* 0x010fe20001800000 */
[----:B------:R-:W2:Y:S01]  /*24b0*/  MUFU.TANH R37, R79 ;  /* 0x0000004f00257308 */ /* 0x000ea20000002400 */
[----:B------:R-:W-:-:S02]  /*24c0*/  FMNMX.FTZ R34, R53, R34, !PT ;  /* 0x0000002235227209 */ /* 0x000fc40007810000 */
[----:B------:R-:W-:Y:S02]  /*24d0*/  ISETP.GT.AND P3, PT, R7, 0x61, PT ;  /* 0x000000610700780c */ /* 0x000fe40003f64270 */
[----:B---3--:R-:W-:Y:S02]  /*24e0*/  FSEL R57, R57, -INF , P2 ;  /* 0xff80000039397808 */ /* 0x008fe40001000000 */
[----:B------:R-:W-:Y:S01]  /*24f0*/  FMNMX.FTZ R34, R59, R34, !PT ;  /* 0x000000223b227209 */ /* 0x000fe20007810000 */
[----:B------:R-:W3:Y:S01]  /*2500*/  MUFU.TANH R82, R82 ;  /* 0x0000005200527308 */ /* 0x000ee20000002400 */
[----:B------:R-:W-:Y:S02]  /*2510*/  ISETP.GT.AND P2, PT, R7, 0x68, PT ;  /* 0x000000680700780c */ /* 0x000fe40003f44270 */
[----:B-1----:R-:W-:Y:S02]  /*2520*/  FSEL R39, R39, -INF , P3 ;  /* 0xff80000027277808 */ /* 0x002fe40001800000 */
[----:B------:R-:W-:-:S02]  /*2530*/  FMNMX.FTZ R34, R57, R34, !PT ;  /* 0x0000002239227209 */ /* 0x000fc40007810000 */
[----:B------:R-:W-:Y:S01]  /*2540*/  ISETP.GT.AND P3, PT, R7, 0x69, PT ;  /* 0x000000690700780c */ /* 0x000fe20003f64270 */
[----:B------:R1:W4:Y:S01]  /*2550*/  MUFU.TANH R35, R83 ;  /* 0x0000005300237308 */ /* 0x0003220000002400 */
[----:B-----5:R-:W-:Y:S02]  /*2560*/  FSEL R41, R41, -INF , P2 ;  /* 0xff80000029297808 */ /* 0x020fe40001000000 */
[----:B------:R-:W-:Y:S02]  /*2570*/  FMNMX.FTZ R34, R39, R34, !PT ;  /* 0x0000002227227209 */ /* 0x000fe40007810000 */
[----:B------:R-:W-:Y:S02]  /*2580*/  ISETP.GT.AND P2, PT, R7, 0x70, PT ;  /* 0x000000700700780c */ /* 0x000fe40003f44270 */
[----:B--2---:R-:W-:Y:S01]  /*2590*/  FSEL R37, R37, -INF , P3 ;  /* 0xff80000025257808 */ /* 0x004fe20001800000 */
[----:B------:R-:W2:Y:S01]  /*25a0*/  MUFU.TANH R33, R86 ;  /* 0x0000005600217308 */ /* 0x000ea20000002400 */
[----:B------:R-:W-:Y:S01]  /*25b0*/  FMNMX.FTZ R34, R41, R34, !PT ;  /* 0x0000002229227209 */ /* 0x000fe20007810000 */
[----:B-1----:R-:W-:Y:S01]  /*25c0*/  FMUL.FTZ R83, R61, UR14 ;  /* 0x0000000e3d537c20 */ /* 0x002fe20008410000 */
[----:B------:R-:W-:-:S02]  /*25d0*/  ISETP.GT.AND P3, PT, R7, 0x71, PT ;  /* 0x000000710700780c */ /* 0x000fc40003f64270 */
[----:B---3--:R-:W-:Y:S02]  /*25e0*/  FSEL R31, R82, -INF , P2 ;  /* 0xff800000521f7808 */ /* 0x008fe40001000000 */
[----:B------:R-:W-:Y:S01]  /*25f0*/  FMNMX.FTZ R34, R37, R34, !PT ;  /* 0x0000002225227209 */ /* 0x000fe20007810000 */
[----:B------:R1:W3:Y:S01]  /*2600*/  MUFU.TANH R27, R87 ;  /* 0x00000057001b7308 */ /* 0x0002e20000002400 */
[----:B------:R-:W-:Y:S02]  /*2610*/  ISETP.GT.AND P2, PT, R7, 0x78, PT ;  /* 0x000000780700780c */ /* 0x000fe40003f44270 */
[----:B----4-:R-:W-:Y:S02]  /*2620*/  FSEL R35, R35, -INF , P3 ;  /* 0xff80000023237808 */ /* 0x010fe40001800000 */
[----:B------:R-:W-:Y:S02]  /*2630*/  FMNMX.FTZ R34, R31, R34, !PT ;  /* 0x000000221f227209 */ /* 0x000fe40007810000 */
[----:B------:R-:W-:Y:S01]  /*2640*/  ISETP.GT.AND P3, PT, R7, 0x79, PT ;  /* 0x000000790700780c */ /* 0x000fe20003f64270 */
[----:B------:R-:W4:Y:S01]  /*2650*/  MUFU.TANH R14, R14 ;  /* 0x0000000e000e7308 */ /* 0x000f220000002400 */
[----:B--2---:R-:W-:Y:S01]  /*2660*/  FSEL R33, R33, -INF , P2 ;  /* 0xff80000021217808 */ /* 0x004fe20001000000 */
[----:B-1----:R-:W-:Y:S01]  /*2670*/  FMUL.FTZ R87, R68, UR14 ;  /* 0x0000000e44577c20 */ /* 0x002fe20008410000 */
[----:B------:R-:W-:-:S04]  /*2680*/  FMNMX.FTZ R34, R35, R34, !PT ;  /* 0x0000002223227209 */ /* 0x000fc80007810000 */
[----:B------:R-:W-:Y:S01]  /*2690*/  FMNMX.FTZ R34, R33, R34, !PT ;  /* 0x0000002221227209 */ /* 0x000fe20007810000 */
[----:B------:R-:W1:Y:S01]  /*26a0*/  MUFU.TANH R6, R6 ;  /* 0x0000000600067308 */ /* 0x000e620000002400 */
[----:B---3--:R-:W-:Y:S02]  /*26b0*/  FSEL R27, R27, -INF , P3 ;  /* 0xff8000001b1b7808 */ /* 0x008fe40001800000 */
[----:B------:R-:W-:Y:S02]  /*26c0*/  ISETP.GT.AND P3, PT, R99, RZ, PT ;  /* 0x000000ff6300720c */ /* 0x000fe40003f64270 */
[----:B------:R-:W-:-:S03]  /*26d0*/  FMNMX.FTZ R34, R27, R34, !PT ;  /* 0x000000221b227209 */ /* 0x000fc60007810000 */
[----:B------:R-:W-:Y:S01]  /*26e0*/  MUFU.TANH R20, R20 ;  /* 0x0000001400147308 */ /* 0x000fe20000002400 */
[----:B----4-:R-:W-:Y:S01]  /*26f0*/  FSEL R61, R14, -INF , P3 ;  /* 0xff8000000e3d7808 */ /* 0x010fe20001800000 */
[----:B------:R-:W2:Y:S01]  /*2700*/  SHFL.BFLY PT, R7, R34, 0x2, 0x1f ;  /* 0x0c401f0022077f89 */ /* 0x000ea200000e0000 */
[----:B------:R-:W-:-:S05]  /*2710*/  ISETP.GT.AND P3, PT, R99, 0x9, PT ;  /* 0x000000096300780c */ /* 0x000fca0003f64270 */
[----:B------:R-:W3:Y:S01]  /*2720*/  MUFU.TANH R21, R21 ;  /* 0x0000001500157308 */ /* 0x000ee20000002400 */
[----:B-1----:R-:W-:-:S04]  /*2730*/  FSEL R26, R6, -INF , P4 ;  /* 0xff800000061a7808 */ /* 0x002fc80002000000 */
[----:B------:R-:W-:-:S03]  /*2740*/  FMNMX.FTZ R14, R61, R26, !PT ;  /* 0x0000001a3d0e7209 */ /* 0x000fc60007810000 */
[----:B------:R-:W-:Y:S08]  /*2750*/  MUFU.TANH R29, R29 ;  /* 0x0000001d001d7308 */ /* 0x000ff00000002400 */
[----:B------:R-:W1:Y:S01]  /*2760*/  MUFU.TANH R32, R32 ;  /* 0x0000002000207308 */ /* 0x000e620000002400 */
[----:B---3--:R-:W-:Y:S02]  /*2770*/  FSEL R21, R21, -INF , P3 ;  /* 0xff80000015157808 */ /* 0x008fe40001800000 */
[----:B--2---:R-:W-:-:S02]  /*2780*/  FMNMX.FTZ R28, R34, R7, !PT ;  /* 0x00000007221c7209 */ /* 0x004fc40007810000 */
[----:B------:R-:W-:-:S03]  /*2790*/  ISETP.GT.AND P3, PT, R99, 0x11, PT ;  /* 0x000000116300780c */ /* 0x000fc60003f64270 */
        /* <DEDUP_REMOVED lines=10> */
[----:B------:R-:W-:Y:S01]  /*2840*/  USHF.R.S32.HI UR6, URZ, 0x1f, UR50 ;  /* 0x0000001f3f067899 */ /* 0x000fe20008011432 */
[C---:B------:R-:W-:Y:S01]  /*2850*/  FMUL.FTZ R34, R7.reuse, R28 ;  /* 0x0000001c07227220 */ /* 0x040fe20000410000 */
[----:B------:R-:W-:Y:S02]  /*2860*/  FSETP.NEU.FTZ.AND P2, PT, R7, -INF , PT ;  /* 0xff8000000700780b */ /* 0x000fe40003f5d000 */
[C---:B------:R-:W-:Y:S01]  /*2870*/  ISETP.GT.AND P3, PT, R99.reuse, 0x21, PT ;  /* 0x000000216300780c */ /* 0x040fe20003f64270 */
[----:B------:R-:W-:Y:S01]  /*2880*/  ULEA.HI UR6, UR6, UR50, URZ, 0x7 ;  /* 0x0000003206067291 */ /* 0x000fe2000f8f383f */
[----:B------:R-:W-:Y:S01]  /*2890*/  FSEL R34, R34, RZ, P2 ;  /* 0x000000ff22227208 */ /* 0x000fe20001000000 */
[----:B------:R-:W3:Y:S01]  /*28a0*/  MUFU.TANH R13, R13 ;  /* 0x0000000d000d7308 */ /* 0x000ee20000002400 */
[----:B------:R-:W-:Y:S01]  /*28b0*/  ISETP.GT.AND P2, PT, R99, 0x8, PT ;  /* 0x000000086300780c */ /* 0x000fe20003f44270 */
[----:B------:R-:W-:-:S02]  /*28c0*/  USHF.R.S32.HI UR6, URZ, 0x7, UR6 ;  /* 0x000000073f067899 */ /* 0x000fc40008011406 */
[-CC-:B------:R-:W-:Y:S01]  /*28d0*/  FFMA.FTZ R137, R89, R28.reuse, -R34.reuse ;  /* 0x0000001c59897223 */ /* 0x180fe20000010822 */
[----:B------:R-:W-:Y:S01]  /*28e0*/  FSEL R65, R20, -INF , P2 ;  /* 0xff80000014417808 */ /* 0x000fe20001000000 */
[--C-:B------:R-:W-:Y:S01]  /*28f0*/  FFMA.FTZ R30, R30, R28, -R34.reuse ;  /* 0x0000001c1e1e7223 */ /* 0x100fe20000010822 */
[----:B------:R-:W-:Y:S01]  /*2900*/  ISETP.GT.AND P2, PT, R99, 0x10, PT ;  /* 0x000000106300780c */ /* 0x000fe20003f44270 */
[----:B------:R-:W4:Y:S01]  /*2910*/  MUFU.TANH R12, R12 ;  /* 0x0000000c000c7308 */ /* 0x000f220000002400 */
[----:B------:R-:W-:Y:S01]  /*2920*/  FMNMX.FTZ R14, R65, R14, !PT ;  /* 0x0000000e410e7209 */ /* 0x000fe20007810000 */
[-CC-:B------:R-:W-:Y:S01]  /*2930*/  FFMA.FTZ R139, R67, R28.reuse, -R34.reuse ;  /* 0x0000001c438b7223 */ /* 0x180fe20000010822 */
[----:B------:R-:W-:Y:S01]  /*2940*/  FSEL R29, R29, -INF , P2 ;  /* 0xff8000001d1d7808 */ /* 0x000fe20001000000 */
[--C-:B------:R-:W-:Y:S01]  /*2950*/  FFMA.FTZ R143, R93, R28, -R34.reuse ;  /* 0x0000001c5d8f7223 */ /* 0x100fe20000010822 */
[----:B------:R-:W-:Y:S01]  /*2960*/  FMNMX.FTZ R14, R21, R14, !PT ;  /* 0x0000000e150e7209 */ /* 0x000fe20007810000 */
[--C-:B------:R-:W-:Y:S01]  /*2970*/  FFMA.FTZ R95, R95, R28, -R34.reuse ;  /* 0x0000001c5f5f7223 */ /* 0x100fe20000010822 */
[----:B------:R-:W-:Y:S01]  /*2980*/  ISETP.GT.AND P2, PT, R99, 0x18, PT ;  /* 0x000000186300780c */ /* 0x000fe20003f44270 */
        /* <DEDUP_REMOVED lines=21> */
[----:B------:R-:W-:Y:S01]  /*2ae0*/  ISETP.GT.AND P3, PT, R99, 0x29, PT ;  /* 0x000000296300780c */ /* 0x000fe20003f64270 */
        /* <DEDUP_REMOVED lines=17> */
[----:B------:R-:W-:Y:S01]  /*2c00*/  ISETP.GT.AND P2, PT, R99, 0x38, PT ;  /* 0x000000386300780c */ /* 0x000fe20003f44270 */
[----:B------:R-:W4:Y:S01]  /*2c10*/  MUFU.TANH R5, R5 ;  /* 0x0000000500057308 */ /* 0x000f220000002400 */
[----:B------:R-:W-:Y:S01]  /*2c20*/  FSEL R11, R11, -INF , P3 ;  /* 0xff8000000b0b7808 */ /* 0x000fe20001800000 */
[--C-:B------:R-:W-:Y:S01]  /*2c30*/  FFMA.FTZ R131, R53, R28, -R34.reuse ;  /* 0x0000001c35837223 */ /* 0x100fe20000010822 */
[----:B------:R-:W-:Y:S01]  /*2c40*/  FMNMX.FTZ R20, R77, R20, !PT ;  /* 0x000000144d147209 */ /* 0x000fe20007810000 */
[-CC-:B------:R-:W-:Y:S01]  /*2c50*/  FFMA.FTZ R125, R57, R28.reuse, -R34.reuse ;  /* 0x0000001c397d7223 */ /* 0x180fe20000010822 */
[----:B------:R-:W-:Y:S01]  /*2c60*/  ISETP.GT.AND P3, PT, R99, 0x39, PT ;  /* 0x000000396300780c */ /* 0x000fe20003f64270 */
[--C-:B------:R-:W-:Y:S01]  /*2c70*/  FFMA.FTZ R127, R41, R28, -R34.reuse ;  /* 0x0000001c297f7223 */ /* 0x100fe20000010822 */
[----:B-1----:R-:W-:Y:S01]  /*2c80*/  FSEL R9, R9, -INF , P2 ;  /* 0xff80000009097808 */ /* 0x002fe20001000000 */
[----:B------:R-:W1:Y:S01]  /*2c90*/  MUFU.TANH R36, R36 ;  /* 0x0000002400247308 */ /* 0x000e620000002400 */
[----:B------:R-:W-:Y:S01]  /*2ca0*/  FMNMX.FTZ R20, R11, R20, !PT ;  /* 0x000000140b147209 */ /* 0x000fe20007810000 */
[-CC-:B------:R-:W-:Y:S01]  /*2cb0*/  FFMA.FTZ R35, R35, R28.reuse, -R34.reuse ;  /* 0x0000001c23237223 */ /* 0x180fe20000010822 */
[----:B------:R-:W-:Y:S01]  /*2cc0*/  ISETP.GT.AND P2, PT, R99, 0x40, PT ;  /* 0x000000406300780c */ /* 0x000fe20003f44270 */
[--C-:B------:R-:W-:Y:S01]  /*2cd0*/  FFMA.FTZ R123, R33, R28, -R34.reuse ;  /* 0x0000001c217b7223 */ /* 0x100fe20000010822 */
[----:B--2---:R-:W-:Y:S01]  /*2ce0*/  FSEL R79, R8, -INF , P3 ;  /* 0xff800000084f7808 */ /* 0x004fe20001800000 */
[----:B------:R-:W-:Y:S01]  /*2cf0*/  UISETP.LT.AND UP0, UPT, URZ, UR6, UPT ;  /* 0x000000063f00728c */ /* 0x000fe2000bf01270 */
[----:B------:R-:W-:Y:S01]  /*2d00*/  FMNMX.FTZ R20, R9, R20, !PT ;  /* 0x0000001409147209 */ /* 0x000fe20007810000 */
[----:B------:R-:W2:Y:S01]  /*2d10*/  MUFU.TANH R83, R83 ;  /* 0x0000005300537308 */ /* 0x000ea20000002400 */
[----:B------:R-:W-:Y:S01]  /*2d20*/  ISETP.GT.AND P3, PT, R99, 0x41, PT ;  /* 0x000000416300780c */ /* 0x000fe20003f64270 */
[----:B------:R-:W-:Y:S01]  /*2d30*/  USEL UR27, URZ, UR6, !UP0 ;  /* 0x000000063f1b7287 */ /* 0x000fe2000c000000 */
[----:B---3--:R-:W-:Y:S01]  /*2d40*/  FSEL R3, R3, -INF , P2 ;  /* 0xff80000003037808 */ /* 0x008fe20001000000 */
[--C-:B------:R-:W-:Y:S01]  /*2d50*/  IMAD.MOV.U32 R113, RZ, RZ, R119.reuse ;  /* 0x000000ffff717224 */ /* 0x100fe200078e0077 */
[----:B------:R-:W-:Y:S01]  /*2d60*/  FMNMX.FTZ R20, R79, R20, !PT ;  /* 0x000000144f147209 */ /* 0x000fe20007810000 */
[----:B------:R-:W-:Y:S01]  /*2d70*/  UISETP.GE.AND UP0, UPT, UR29, UR27, UPT ;  /* 0x0000001b1d00728c */ /* 0x000fe2000bf06270 */
[----:B------:R-:W-:Y:S01]  /*2d80*/  ISETP.GT.AND P2, PT, R99, 0x48, PT ;  /* 0x000000486300780c */ /* 0x000fe20003f44270 */
[----:B------:R-:W3:Y:S01]  /*2d90*/  MUFU.TANH R54, R54 ;  /* 0x0000003600367308 */ /* 0x000ee20000002400 */
[----:B----4-:R-:W-:Y:S01]  /*2da0*/  FSEL R5, R5, -INF , P3 ;  /* 0xff80000005057808 */ /* 0x010fe20001800000 */
[--C-:B------:R-:W-:Y:S01]  /*2db0*/  IMAD.MOV.U32 R111, RZ, RZ, R119.reuse ;  /* 0x000000ffff6f7224 */ /* 0x100fe200078e0077 */
[----:B------:R-:W-:Y:S01]  /*2dc0*/  FMNMX.FTZ R20, R3, R20, !PT ;  /* 0x0000001403147209 */ /* 0x000fe20007810000 */
[--C-:B------:R-:W-:Y:S01]  /*2dd0*/  IMAD.MOV.U32 R109, RZ, RZ, R119.reuse ;  /* 0x000000ffff6d7224 */ /* 0x100fe200078e0077 */
[----:B------:R-:W-:Y:S01]  /*2de0*/  ISETP.GT.AND P3, PT, R99, 0x49, PT ;  /* 0x000000496300780c */ /* 0x000fe20003f64270 */
[--C-:B------:R-:W-:Y:S01]  /*2df0*/  IMAD.MOV.U32 R107, RZ, RZ, R119.reuse ;  /* 0x000000ffff6b7224 */ /* 0x100fe200078e0077 */
[----:B-1----:R-:W-:Y:S01]  /*2e00*/  FSEL R81, R36, -INF , P2 ;  /* 0xff80000024517808 */ /* 0x002fe20001000000 */
[----:B------:R-:W1:Y:S01]  /*2e10*/  MUFU.TANH R58, R58 ;  /* 0x0000003a003a7308 */ /* 0x000e620000002400 */
[----:B------:R-:W-:Y:S01]  /*2e20*/  FMNMX.FTZ R20, R5, R20, !PT ;  /* 0x0000001405147209 */ /* 0x000fe20007810000 */
[----:B------:R-:W-:Y:S01]  /*2e30*/  FFMA.FTZ R36, R43, R28, -R34 ;  /* 0x0000001c2b247223 */ /* 0x000fe20000010822 */
[----:B------:R-:W-:Y:S01]  /*2e40*/  ISETP.GT.AND P2, PT, R99, 0x50, PT ;  /* 0x000000506300780c */ /* 0x000fe20003f44270 */
[----:B------:R-:W-:Y:S01]  /*2e50*/  IMAD.MOV.U32 R103, RZ, RZ, R119 ;  /* 0x000000ffff677224 */ /* 0x000fe200078e0077 */
[----:B--2---:R-:W-:-:S02]  /*2e60*/  FSEL R83, R83, -INF , P3 ;  /* 0xff80000053537808 */ /* 0x004fc40001800000 */
[----:B------:R-:W-:Y:S01]  /*2e70*/  FMNMX.FTZ R20, R81, R20, !PT ;  /* 0x0000001451147209 */ /* 0x000fe20007810000 */
[----:B------:R-:W2:Y:S01]  /*2e80*/  MUFU.TANH R87, R87 ;  /* 0x0000005700577308 */ /* 0x000ea20000002400 */
[----:B------:R-:W-:Y:S02]  /*2e90*/  ISETP.GT.AND P3, PT, R99, 0x51, PT ;  /* 0x000000516300780c */ /* 0x000fe40003f64270 */
[----:B---3--:R-:W-:Y:S02]  /*2ea0*/  FSEL R85, R54, -INF , P2 ;  /* 0xff80000036557808 */ /* 0x008fe40001000000 */
[----:B------:R-:W-:Y:S02]  /*2eb0*/  FMNMX.FTZ R20, R83, R20, !PT ;  /* 0x0000001453147209 */ /* 0x000fe40007810000 */
[----:B------:R-:W-:Y:S01]  /*2ec0*/  ISETP.GT.AND P2, PT, R99, 0x58, PT ;  /* 0x000000586300780c */ /* 0x000fe20003f44270 */
[----:B------:R-:W-:Y:S01]  /*2ed0*/  MUFU.TANH R48, R48 ;  /* 0x0000003000307308 */ /* 0x000fe20000002400 */
[----:B-1----:R-:W-:-:S02]  /*2ee0*/  FSEL R89, R58, -INF , P3 ;  /* 0xff8000003a597808 */ /* 0x002fc40001800000 */
[----:B------:R-:W-:Y:S02]  /*2ef0*/  FMNMX.FTZ R20, R85, R20, !PT ;  /* 0x0000001455147209 */ /* 0x000fe40007810000 */
[----:B------:R-:W-:Y:S02]  /*2f00*/  ISETP.GT.AND P3, PT, R99, 0x59, PT ;  /* 0x000000596300780c */ /* 0x000fe40003f64270 */
[----:B------:R-:W-:Y:S01]  /*2f10*/  FMNMX.FTZ R24, R89, R20, !PT ;  /* 0x0000001459187209 */ /* 0x000fe20007810000 */
[----:B------:R-:W1:Y:S01]  /*2f20*/  MUFU.TANH R38, R38 ;  /* 0x0000002600267308 */ /* 0x000e620000002400 */
[----:B--2---:R-:W-:Y:S02]  /*2f30*/  FSEL R87, R87, -INF , P2 ;  /* 0xff80000057577808 */ /* 0x004fe40001000000 */
[----:B------:R-:W-:Y:S02]  /*2f40*/  ISETP.GT.AND P2, PT, R99, 0x60, PT ;  /* 0x000000606300780c */ /* 0x000fe40003f44270 */
[----:B------:R-:W-:-:S03]  /*2f50*/  FMNMX.FTZ R24, R87, R24, !PT ;  /* 0x0000001857187209 */ /* 0x000fc60007810000 */
[----:B------:R-:W2:Y:S08]  /*2f60*/  MUFU.TANH R56, R56 ;  /* 0x0000003800387308 */ /* 0x000eb00000002400 */
[----:B------:R-:W3:Y:S01]  /*2f70*/  MUFU.TANH R44, R44 ;  /* 0x0000002c002c7308 */ /* 0x000ee20000002400 */
[----:B-1----:R-:W-:Y:S01]  /*2f80*/  FSEL R91, R38, -INF , P2 ;  /* 0xff800000265b7808 */ /* 0x002fe20001000000 */
[----:B------:R-:W-:Y:S01]  /*2f90*/  FFMA.FTZ R38, R59, R28, -R34 ;  /* 0x0000001c3b267223 */ /* 0x000fe20000010822 */
[----:B------:R-:W-:-:S05]  /*2fa0*/  ISETP.GT.AND P2, PT, R99, 0x68, PT ;  /* 0x000000686300780c */ /* 0x000fca0003f44270 */
[----:B------:R1:W-:Y:S08]  /*2fb0*/  MUFU.EX2 R4, R30 ;  /* 0x0000001e00047308 */ /* 0x0003f00000000800 */
[----:B------:R-:W4:Y:S01]  /*2fc0*/  MUFU.TANH R46, R46 ;  /* 0x0000002e002e7308 */ /* 0x000f220000002400 */
[----:B-1----:R-:W-:Y:S01]  /*2fd0*/  FFMA.FTZ R30, R71, R28, -R34 ;  /* 0x0000001c471e7223 */ /* 0x002fe20000010822 */
[----:B------:R-:W-:-:S02]  /*2fe0*/  FSEL R71, R48, -INF , P3 ;  /* 0xff80000030477808 */ /* 0x000fc40001800000 */
[----:B------:R-:W-:Y:S02]  /*2ff0*/  ISETP.GT.AND P3, PT, R99, 0x61, PT ;  /* 0x000000616300780c */ /* 0x000fe40003f64270 */
[----:B------:R-:W-:Y:S02]  /*3000*/  FMNMX.FTZ R24, R71, R24, !PT ;  /* 0x0000001847187209 */ /* 0x000fe40007810000 */
[----:B------:R-:W-:Y:S01]  /*3010*/  MUFU.TANH R40, R40 ;  /* 0x0000002800287308 */ /* 0x000fe20000002400 */
[----:B--2---:R-:W-:Y:S02]  /*3020*/  FSEL R67, R56, -INF , P3 ;  /* 0xff80000038437808 */ /* 0x004fe40001800000 */
[----:B------:R-:W-:Y:S02]  /*3030*/  FMNMX.FTZ R24, R91, R24, !PT ;  /* 0x000000185b187209 */ /* 0x000fe40007810000 */
[C---:B------:R-:W-:Y:S02]  /*3040*/  ISETP.GT.AND P3, PT, R99.reuse, 0x69, PT ;  /* 0x000000696300780c */ /* 0x040fe40003f64270 */
[----:B---3--:R-:W-:Y:S01]  /*3050*/  FSEL R93, R44, -INF , P2 ;  /* 0xff8000002c5d7808 */ /* 0x008fe20001000000 */
[----:B------:R-:W1:Y:S01]  /*3060*/  MUFU.TANH R42, R42 ;  /* 0x0000002a002a7308 */ /* 0x000e620000002400 */
[----:B------:R-:W-:-:S02]  /*3070*/  ISETP.GT.AND P2, PT, R99, 0x70, PT ;  /* 0x000000706300780c */ /* 0x000fc40003f44270 */
[----:B----4-:R-:W-:Y:S02]  /*3080*/  FSEL R63, R46, -INF , P3 ;  /* 0xff8000002e3f7808 */ /* 0x010fe40001800000 */
[----:B------:R-:W-:-:S03]  /*3090*/  ISETP.GT.AND P3, PT, R99, 0x71, PT ;  /* 0x000000716300780c */ /* 0x000fc60003f64270 */
[----:B------:R-:W2:Y:S08]  /*30a0*/  MUFU.TANH R50, R50 ;  /* 0x0000003200327308 */ /* 0x000eb00000002400 */
[----:B------:R3:W-:Y:S01]  /*30b0*/  MUFU.EX2 R20, R30 ;  /* 0x0000001e00147308 */ /* 0x0007e20000000800 */
[----:B-1----:R-:W-:Y:S01]  /*30c0*/  FSEL R55, R42, -INF , P3 ;  /* 0xff8000002a377808 */ /* 0x002fe20001800000 */
[----:B------:R-:W-:Y:S01]  /*30d0*/  FFMA.FTZ R42, R37, R28, -R34 ;  /* 0x0000001c252a7223 */ /* 0x000fe20000010822 */
[----:B------:R-:W-:-:S05]  /*30e0*/  ISETP.GT.AND P3, PT, R99, 0x79, PT ;  /* 0x000000796300780c */ /* 0x000fca0003f64270 */
[----:B------:R-:W1:Y:S01]  /*30f0*/  MUFU.TANH R52, R52 ;  /* 0x0000003400347308 */ /* 0x000e620000002400 */
[----:B---3--:R-:W-:-:S04]  /*3100*/  FMNMX.FTZ R30, R67, R24, !PT ;  /* 0x00000018431e7209 */ /* 0x008fc80007810000 */
[----:B------:R-:W-:-:S03]  /*3110*/  FMNMX.FTZ R30, R93, R30, !PT ;  /* 0x0000001e5d1e7209 */ /* 0x000fc60007810000 */
[----:B------:R3:W-:Y:S01]  /*3120*/  MUFU.EX2 R8, R95 ;  /* 0x0000005f00087308 */ /* 0x0007e20000000800 */
[----:B------:R-:W-:-:S07]  /*3130*/  FMNMX.FTZ R30, R63, R30, !PT ;  /* 0x0000001e3f1e7209 */ /* 0x000fce0007810000 */
[----:B------:R4:W-:Y:S01]  /*3140*/  MUFU.EX2 R24, R32 ;  /* 0x0000002000187308 */ /* 0x0009e20000000800 */
[----:B---3--:R-:W-:Y:S02]  /*3150*/  FSEL R95, R40, -INF , P2 ;  /* 0xff800000285f7808 */ /* 0x008fe40001000000 */
[----:B------:R-:W-:Y:S01]  /*3160*/  ISETP.GT.AND P2, PT, R99, 0x78, PT ;  /* 0x000000786300780c */ /* 0x000fe20003f44270 */
[----:B------:R-:W-:Y:S01]  /*3170*/  IMAD.MOV.U32 R99, RZ, RZ, R119 ;  /* 0x000000ffff637224 */ /* 0x000fe200078e0077 */
[----:B------:R-:W-:Y:S02]  /*3180*/  FMNMX.FTZ R30, R95, R30, !PT ;  /* 0x0000001e5f1e7209 */ /* 0x000fe40007810000 */
[----:B--2---:R-:W-:Y:S01]  /*3190*/  FSEL R97, R50, -INF , P2 ;  /* 0xff80000032617808 */ /* 0x004fe20001000000 */
[----:B------:R-:W2:Y:S01]  /*31a0*/  MUFU.EX2 R149, R149 ;  /* 0x0000009500957308 */ /* 0x000ea20000000800 */
[----:B----4-:R-:W-:Y:S02]  /*31b0*/  FMNMX.FTZ R32, R55, R30, !PT ;  /* 0x0000001e37207209 */ /* 0x010fe40007810000 */
[----:B-1----:R-:W-:-:S02]  /*31c0*/  FSEL R43, R52, -INF , P3 ;  /* 0xff800000342b7808 */ /* 0x002fc40001800000 */
[----:B------:R-:W-:-:S03]  /*31d0*/  FMNMX.FTZ R32, R97, R32, !PT ;  /* 0x0000002061207209 */ /* 0x000fc60007810000 */
[----:B------:R-:W1:Y:S01]  /*31e0*/  MUFU.EX2 R151, R151 ;  /* 0x0000009700977308 */ /* 0x000e620000000800 */
[----:B------:R-:W-:Y:S01]  /*31f0*/  FMNMX.FTZ R40, R43, R32, !PT ;  /* 0x000000202b287209 */ /* 0x000fe20007810000 */
[----:B------:R-:W-:-:S04]  /*3200*/  FFMA.FTZ R32, R47, R28, -R34 ;  /* 0x0000001c2f207223 */ /* 0x000fc80000010822 */
[----:B------:R-:W3:Y:S02]  /*3210*/  SHFL.BFLY PT, R45, R40, 0x2, 0x1f ;  /* 0x0c401f00282d7f89 */ /* 0x000ee400000e0000 */
[----:B------:R-:W4:Y:S08]  /*3220*/  MUFU.EX2 R6, R6 ;  /* 0x0000000600067308 */ /* 0x000f300000000800 */
[----:B------:R-:W5:Y:S08]  /*3230*/  MUFU.EX2 R145, R145 ;  /* 0x0000009100917308 */ /* 0x000f700000000800 */
[----:B------:R2:W5:Y:S01]  /*3240*/  MUFU.EX2 R14, R105 ;  /* 0x00000069000e7308 */ /* 0x0005620000000800 */
[----:B---3--:R-:W-:Y:S01]  /*3250*/  FMNMX.FTZ R45, R40, R45, !PT ;  /* 0x0000002d282d7209 */ /* 0x008fe20007810000 */
[-CC-:B------:R-:W-:Y:S01]  /*3260*/  FFMA.FTZ R40, R39, R28.reuse, -R34.reuse ;  /* 0x0000001c27287223 */ /* 0x180fe20000010822 */
[----:B------:R-:W-:-:S05]  /*3270*/  FFMA.FTZ R34, R27, R28, -R34 ;  /* 0x0000001c1b227223 */ /* 0x000fca0000010822 */
[----:B------:R-:W3:Y:S01]  /*3280*/  MUFU.EX2 R147, R147 ;  /* 0x0000009300937308 */ /* 0x000ee20000000800 */
[--C-:B--2---:R-:W-:Y:S01]  /*3290*/  IMAD.MOV.U32 R105, RZ, RZ, R119.reuse ;  /* 0x000000ffff697224 */ /* 0x104fe200078e0077 */
[----:B------:R-:W2:Y:S06]  /*32a0*/  SHFL.BFLY PT, R44, R45, 0x1, 0x1f ;  /* 0x0c201f002d2c7f89 */ /* 0x000eac00000e0000 */
[----:B------:R1:W3:Y:S08]  /*32b0*/  MUFU.EX2 R12, R101 ;  /* 0x00000065000c7308 */ /* 0x0002f00000000800 */
[----:B------:R-:W3:Y:S01]  /*32c0*/  MUFU.EX2 R141, R141 ;  /* 0x0000008d008d7308 */ /* 0x000ee20000000800 */
[----:B-1----:R-:W-:-:S07]  /*32d0*/  IMAD.MOV.U32 R101, RZ, RZ, R119 ;  /* 0x000000ffff657224 */ /* 0x002fce00078e0077 */
[----:B------:R-:W-:Y:S01]  /*32e0*/  MUFU.EX2 R143, R143 ;  /* 0x0000008f008f7308 */ /* 0x000fe20000000800 */
[----:B--2---:R-:W-:-:S04]  /*32f0*/  FMNMX.FTZ R31, R45, R44, !PT ;  /* 0x0000002c2d1f7209 */ /* 0x004fc80007810000 */
        /* <DEDUP_REMOVED lines=16> */
[----:B----4-:R-:W-:Y:S01]  /*3400*/  FADD.FTZ R26, R6, R3 ;  /* 0x00000003061a7221 */ /* 0x010fe20000010000 */
[-CC-:B------:R-:W-:Y:S01]  /*3410*/  FFMA.FTZ R3, R5, R28.reuse, -R46.reuse ;  /* 0x0000001c05037223 */ /* 0x180fe2000001082e */
[-CC-:B------:R-:W-:Y:S01]  /*3420*/  FFMA.FTZ R146, R25, R28.reuse, -R46.reuse ;  /* 0x0000001c19927223 */ /* 0x180fe2000001082e */
[-C--:B------:R-:W-:Y:S01]  /*3430*/  FFMA.FTZ R140, R19, R28.reuse, -R46 ;  /* 0x0000001c138c7223 */ /* 0x080fe2000001082e */
[----:B-----5:R-:W-:Y:S01]  /*3440*/  FADD.FTZ R5, R145, R26 ;  /* 0x0000001a91057221 */ /* 0x020fe20000010000 */
[----:B------:R-:W1:Y:S01]  /*3450*/  MUFU.EX2 R27, R27 ;  /* 0x0000001b001b7308 */ /* 0x000e620000000800 */
[-CC-:B------:R-:W-:Y:S01]  /*3460*/  FFMA.FTZ R25, R73, R28.reuse, -R46.reuse ;  /* 0x0000001c49197223 */ /* 0x180fe2000001082e */
[-CC-:B------:R-:W-:Y:S01]  /*3470*/  FFMA.FTZ R15, R15, R28.reuse, -R46.reuse ;  /* 0x0000001c0f0f7223 */ /* 0x180fe2000001082e */
[----:B------:R-:W-:Y:S01]  /*3480*/  FADD.FTZ R26, R14, R5 ;  /* 0x000000050e1a7221 */ /* 0x000fe20000010000 */
[-CC-:B------:R-:W-:Y:S01]  /*3490*/  FFMA.FTZ R142, R13, R28.reuse, -R46.reuse ;  /* 0x0000001c0d8e7223 */ /* 0x180fe2000001082e */
[-CC-:B------:R-:W-:Y:S01]  /*34a0*/  FFMA.FTZ R13, R75, R28.reuse, -R46.reuse ;  /* 0x0000001c4b0d7223 */ /* 0x180fe2000001082e */
[-C--:B------:R-:W-:Y:S01]  /*34b0*/  FFMA.FTZ R136, R77, R28.reuse, -R46 ;  /* 0x0000001c4d887223 */ /* 0x080fe2000001082e */
[----:B---3--:R-:W-:Y:S01]  /*34c0*/  FADD.FTZ R5, R147, R26 ;  /* 0x0000001a93057221 */ /* 0x008fe20000010000 */
        /* <DEDUP_REMOVED lines=14> */
[----:B------:R-:W-:Y:S01]  /*35b0*/  F2FP.BF16.F32.PACK_AB R149, R4, R149 ;  /* 0x000000950495723e */ /* 0x000fe200000010ff */
        /* <DEDUP_REMOVED lines=11> */
[----:B------:R-:W-:Y:S01]  /*3670*/  FFMA.FTZ R43, R43, R28, -R46 ;  /* 0x0000001c2b2b7223 */ /* 0x000fe2000001082e */
[----:B------:R-:W-:-:S02]  /*3680*/  F2FP.BF16.F32.PACK_AB R150, R21, R150 ;  /* 0x000000961596723e */ /* 0x000fc400000010ff */
[----:B------:R-:W-:Y:S02]  /*3690*/  F2FP.BF16.F32.PACK_AB R151, R6, R151 ;  /* 0x000000970697723e */ /* 0x000fe400000010ff */
[----:B------:R-:W-:Y:S01]  /*36a0*/  F2FP.BF16.F32.PACK_AB R145, R14, R145 ;  /* 0x000000910e91723e */ /* 0x000fe200000010ff */
[----:B------:R-:W3:Y:S01]  /*36b0*/  MUFU.EX2 R146, R146 ;  /* 0x0000009200927308 */ /* 0x000ee20000000800 */
[----:B-1----:R-:W-:Y:S01]  /*36c0*/  FADD.FTZ R26, R144, R19 ;  /* 0x00000013901a7221 */ /* 0x002fe20000010000 */
[----:B------:R-:W-:Y:S01]  /*36d0*/  FADD.FTZ R19, R143, R48 ;  /* 0x000000308f137221 */ /* 0x000fe20000010000 */
[----:B------:R-:W-:Y:S02]  /*36e0*/  F2FP.BF16.F32.PACK_AB R147, R12, R147 ;  /* 0x000000930c93723e */ /* 0x000fe400000010ff */
[----:B------:R-:W-:Y:S01]  /*36f0*/  F2FP.BF16.F32.PACK_AB R141, R8, R141 ;  /* 0x0000008d088d723e */ /* 0x000fe200000010ff */
[C---:B------:R-:W-:Y:S01]  /*3700*/  FADD.FTZ R48, R10.reuse, R19 ;  /* 0x000000130a307221 */ /* 0x040fe20000010000 */
[----:B------:R-:W-:Y:S01]  /*3710*/  FFMA.FTZ R19, R89, R28, -R46 ;  /* 0x0000001c59137223 */ /* 0x000fe2000001082e */
[----:B------:R-:W1:Y:S01]  /*3720*/  MUFU.EX2 R25, R25 ;  /* 0x0000001900197308 */ /* 0x000e620000000800 */
[----:B--2---:R-:W-:Y:S01]  /*3730*/  FADD.FTZ R33, R29, R26 ;  /* 0x0000001a1d217221 */ /* 0x004fe20000010000 */
[----:B------:R-:W-:Y:S01]  /*3740*/  F2FP.BF16.F32.PACK_AB R143, R10, R143 ;  /* 0x0000008f0a8f723e */ /* 0x000fe200000010ff */
[----:B------:R-:W-:Y:S01]  /*3750*/  IMAD.MOV.U32 R89, RZ, RZ, R119 ;  /* 0x000000ffff597224 */ /* 0x000fe200078e0077 */
[----:B------:R-:W-:-:S02]  /*3760*/  F2FP.BF16.F32.PACK_AB R148, R27, R148 ;  /* 0x000000941b94723e */ /* 0x000fc400000010ff */
[----:B------:R-:W-:Y:S02]  /*3770*/  F2FP.BF16.F32.PACK_AB R144, R29, R144 ;  /* 0x000000901d90723e */ /* 0x000fe400000010ff */
[----:B------:R-:W2:Y:S01]  /*3780*/  MUFU.EX2 R140, R140 ;  /* 0x0000008c008c7308 */ /* 0x000ea20000000800 */
[----:B---3--:R-:W-:-:S07]  /*3790*/  FADD.FTZ R26, R146, R33 ;  /* 0x00000021921a7221 */ /* 0x008fce0000010000 */
[----:B------:R-:W-:Y:S01]  /*37a0*/  MUFU.EX2 R139, R139 ;  /* 0x0000008b008b7308 */ /* 0x000fe20000000800 */
[C---:B-1----:R-:W-:Y:S01]  /*37b0*/  FADD.FTZ R33, R25.reuse, R26 ;  /* 0x0000001a19217221 */ /* 0x042fe20000010000 */
[----:B------:R-:W-:-:S06]  /*37c0*/  F2FP.BF16.F32.PACK_AB R146, R25, R146 ;  /* 0x000000921992723e */ /* 0x000fcc00000010ff */
[----:B------:R-:W1:Y:S01]  /*37d0*/  MUFU.EX2 R15, R15 ;  /* 0x0000000f000f7308 */ /* 0x000e620000000800 */
[----:B--2---:R-:W-:-:S07]  /*37e0*/  FADD.FTZ R26, R140, R33 ;  /* 0x000000218c1a7221 */ /* 0x004fce0000010000 */
[----:B------:R-:W2:Y:S08]  /*37f0*/  MUFU.EX2 R142, R142 ;  /* 0x0000008e008e7308 */ /* 0x000eb00000000800 */
[----:B------:R-:W3:Y:S01]  /*3800*/  MUFU.EX2 R133, R133 ;  /* 0x0000008500857308 */ /* 0x000ee20000000800 */
[C---:B-1----:R-:W-:Y:S01]  /*3810*/  FADD.FTZ R33, R15.reuse, R26 ;  /* 0x0000001a0f217221 */ /* 0x042fe20000010000 */
[----:B------:R-:W-:-:S06]  /*3820*/  F2FP.BF16.F32.PACK_AB R140, R15, R140 ;  /* 0x0000008c0f8c723e */ /* 0x000fcc00000010ff */
[----:B------:R1:W-:Y:S01]  /*3830*/  MUFU.EX2 R44, R35 ;  /* 0x00000023002c7308 */ /* 0x0003e20000000800 */
[----:B--2---:R-:W-:-:S07]  /*3840*/  FADD.FTZ R0, R142, R33 ;  /* 0x000000218e007221 */ /* 0x004fce0000010000 */
[----:B------:R-:W2:Y:S01]  /*3850*/  MUFU.EX2 R13, R13 ;  /* 0x0000000d000d7308 */ /* 0x000ea20000000800 */
[----:B-1----:R-:W-:Y:S01]  /*3860*/  FADD.FTZ R35, R137, R48 ;  /* 0x0000003089237221 */ /* 0x002fe20000010000 */
[----:B------:R-:W-:-:S03]  /*3870*/  F2FP.BF16.F32.PACK_AB R137, R20, R137 ;  /* 0x000000891489723e */ /* 0x000fc600000010ff */
[----:B------:R-:W-:-:S03]  /*3880*/  FADD.FTZ R48, R20, R35 ;  /* 0x0000002314307221 */ /* 0x000fc60000010000 */
[----:B------:R-:W1:Y:S01]  /*3890*/  MUFU.EX2 R30, R36 ;  /* 0x00000024001e7308 */ /* 0x000e620000000800 */
[----:B------:R-:W-:Y:S01]  /*38a0*/  FADD.FTZ R35, R139, R48 ;  /* 0x000000308b237221 */ /* 0x000fe20000010000 */
[----:B------:R-:W-:-:S03]  /*38b0*/  F2FP.BF16.F32.PACK_AB R139, R24, R139 ;  /* 0x0000008b188b723e */ /* 0x000fc600000010ff */
[----:B------:R-:W-:-:S03]  /*38c0*/  FADD.FTZ R26, R24, R35 ;  /* 0x00000023181a7221 */ /* 0x000fc60000010000 */
[----:B------:R-:W4:Y:S01]  /*38d0*/  MUFU.EX2 R136, R136 ;  /* 0x0000008800887308 */ /* 0x000f220000000800 */
[----:B---3--:R-:W-:Y:S01]  /*38e0*/  FADD.FTZ R35, R133, R26 ;  /* 0x0000001a85237221 */ /* 0x008fe20000010000 */
[C---:B--2---:R-:W-:Y:S01]  /*38f0*/  FADD.FTZ R33, R13.reuse, R0 ;  /* 0x000000000d217221 */ /* 0x044fe20000010000 */
[----:B------:R-:W-:-:S05]  /*3900*/  F2FP.BF16.F32.PACK_AB R142, R13, R142 ;  /* 0x0000008e0d8e723e */ /* 0x000fca00000010ff */
[----:B------:R-:W2:Y:S01]  /*3910*/  MUFU.EX2 R135, R135 ;  /* 0x0000008700877308 */ /* 0x000ea20000000800 */
[C---:B-1----:R-:W-:Y:S01]  /*3920*/  FADD.FTZ R26, R30.reuse, R35 ;  /* 0x000000231e1a7221 */ /* 0x042fe20000010000 */
[----:B------:R-:W-:-:S06]  /*3930*/  F2FP.BF16.F32.PACK_AB R133, R30, R133 ;  /* 0x000000851e85723e */ /* 0x000fcc00000010ff */
[----:B------:R-:W1:Y:S01]  /*3940*/  MUFU.EX2 R11, R11 ;  /* 0x0000000b000b7308 */ /* 0x000e620000000800 */
[----:B----4-:R-:W-:-:S07]  /*3950*/  FADD.FTZ R0, R136, R33 ;  /* 0x0000002188007221 */ /* 0x010fce0000010000 */
        /* <DEDUP_REMOVED lines=51> */
[----:B---3--:R-:W-:Y:S01]  /*3c90*/  FADD.FTZ R33, R121, R4 ;  /* 0x0000000479217221 */ /* 0x008fe20000010000 */
[----:B------:R-:W-:-:S03]  /*3ca0*/  F2FP.BF16.F32.PACK_AB R121, R44, R121 ;  /* 0x000000792c79723e */ /* 0x000fc600000010ff */
[----:B------:R-:W-:-:S03]  /*3cb0*/  FADD.FTZ R4, R44, R33 ;  /* 0x000000212c047221 */ /* 0x000fc60000010000 */
        /* <DEDUP_REMOVED lines=13> */
[----:B------:R-:W1:Y:S01]  /*3d90*/  MUFU.EX2 R120, R55 ;  /* 0x0000003700787308 */ /* 0x000e620000000800 */
[C---:B---3--:R-:W-:Y:S01]  /*3da0*/  FADD.FTZ R4, R126.reuse, R21 ;  /* 0x000000157e047221 */ /* 0x048fe20000010000 */
[----:B------:R-:W-:Y:S01]  /*3db0*/  F2FP.BF16.F32.PACK_AB R126, R126, R93 ;  /* 0x0000005d7e7e723e */ /* 0x000fe200000010ff */
[----:B------:R-:W-:-:S05]  /*3dc0*/  IMAD.MOV.U32 R93, RZ, RZ, R119 ;  /* 0x000000ffff5d7224 */ /* 0x000fca00078e0077 */
[----:B------:R-:W3:Y:S01]  /*3dd0*/  MUFU.EX2 R97, R97 ;  /* 0x0000006100617308 */ /* 0x000ee20000000800 */
[----:B--2---:R-:W-:-:S07]  /*3de0*/  FADD.FTZ R11, R95, R4 ;  /* 0x000000045f0b7221 */ /* 0x004fce0000010000 */
[----:B------:R-:W2:Y:S01]  /*3df0*/  MUFU.EX2 R122, R43 ;  /* 0x0000002b007a7308 */ /* 0x000ea20000000800 */
[C---:B-1----:R-:W-:Y:S01]  /*3e00*/  FADD.FTZ R4, R120.reuse, R11 ;  /* 0x0000000b78047221 */ /* 0x042fe20000010000 */
[----:B------:R-:W-:Y:S01]  /*3e10*/  F2FP.BF16.F32.PACK_AB R120, R120, R95 ;  /* 0x0000005f7878723e */ /* 0x000fe200000010ff */
[----:B------:R-:W-:-:S05]  /*3e20*/  IMAD.MOV.U32 R95, RZ, RZ, R119 ;  /* 0x000000ffff5f7224 */ /* 0x000fca00078e0077 */
[----:B------:R-:W1:Y:S01]  /*3e30*/  MUFU.EX2 R34, R34 ;  /* 0x0000002200227308 */ /* 0x000e620000000800 */
[----:B---3--:R-:W-:-:S04]  /*3e40*/  FADD.FTZ R3, R97, R4 ;  /* 0x0000000461037221 */ /* 0x008fc80000010000 */
[C---:B--2---:R-:W-:Y:S01]  /*3e50*/  FADD.FTZ R3, R122.reuse, R3 ;  /* 0x000000037a037221 */ /* 0x044fe20000010000 */
[----:B------:R-:W-:Y:S01]  /*3e60*/  F2FP.BF16.F32.PACK_AB R122, R122, R97 ;  /* 0x000000617a7a723e */ /* 0x000fe200000010ff */
[----:B------:R-:W-:Y:S02]  /*3e70*/  IMAD.MOV.U32 R97, RZ, RZ, R119 ;  /* 0x000000ffff617224 */ /* 0x000fe400078e0077 */
[C---:B-1----:R-:W-:Y:S01]  /*3e80*/  FADD.FTZ R0, R34.reuse, R35 ;  /* 0x0000002322007221 */ /* 0x042fe20000010000 */
[----:B------:R-:W-:Y:S01]  /*3e90*/  F2FP.BF16.F32.PACK_AB R123, R34, R123 ;  /* 0x0000007b227b723e */ /* 0x000fe200000010ff */
[----:B------:R-:W-:Y:S06]  /*3ea0*/  @!P2 BRA `(.L_x_12034) ;  /* 0x0000002c00c8a947 */ /* 0x000fec0003800000 */
[----:B------:R-:W-:Y:S01]  /*3eb0*/  IMAD.MOV.U32 R5, RZ, RZ, R7 ;  /* 0x000000ffff057224 */ /* 0x000fe200078e0007 */
[----:B------:R-:W-:Y:S02]  /*3ec0*/  MOV R4, R31 ;  /* 0x0000001f00047202 */ /* 0x000fe40000000f00 */
        /* <DEDUP_REMOVED lines=23> */
.L_x_12043:
        /* <DEDUP_REMOVED lines=9> */
.L_x_12036:
[----:B------:R-:W-:Y:S01]  /*40d0*/  ULEA UR6, UR36, UR40, 0x3 ;  /* 0x0000002824067291 */ /* 0x000fe2000f8e183f */
[----:B------:R-:W-:-:S05]  /*40e0*/  IMAD.U32 R6, RZ, RZ, UR37 ;  /* 0x00000025ff067e24 */ /* 0x000fca000f8e00ff */
[----:B------:R-:W-:-:S04]  /*40f0*/  SHF.L.U32 R6, R6, 0x1f, RZ ;  /* 0x0000001f06067819 */ /* 0x000fc800000006ff */
[----:B------:R1:W2:Y:S01]  /*4100*/  SYNCS.PHASECHK.TRANS64.TRYWAIT P3, [UR6+0x16830], R6 ;  /* 0x01683006ff0075a7 */ /* 0x0002a20008060146 */
[----:B------:R-:W-:Y:S05]  /*4110*/  @!P0 BRA `(.L_x_12037) ;  /* 0x0000000000048947 */ /* 0x000fea0003800000 */
[----:B------:R-:W-:Y:S01]  /*4120*/  BPT.TRAP 0x1 ;  /* 0x000000040000795c */ /* 0x000fe20000300000 */
.L_x_12037:
[----:B--2---:R-:W-:Y:S05]  /*4130*/  @P3 BRA `(.L_x_12035) ;  /* 0x0000000000083947 */ /* 0x004fea0003800000 */
[----:B------:R-:W2:Y:S02]  /*4140*/  SYNCS.PHASECHK.TRANS64.TRYWAIT P3, [UR6+0x16830], R6 ;  /* 0x01683006ff0075a7 */ /* 0x000ea40008060146 */
[----:B--2---:R-:W-:Y:S05]  /*4150*/  @!P3 BRA `(.L_x_12038) ;  /* 0x00000090006cb947 */ /* 0x004fea0003800000 */
.L_x_12035:
        /* <DEDUP_REMOVED lines=25> */
.L_x_12040:
[----:B------:R-:W-:Y:S01]  /*42f0*/  ULEA UR6, UR28, UR40, 0x3 ;  /* 0x000000281c067291 */ /* 0x000fe2000f8e183f */
[----:B------:R-:W-:-:S05]  /*4300*/  IMAD.U32 R6, RZ, RZ, UR30 ;  /* 0x0000001eff067e24 */ /* 0x000fca000f8e00ff */
[----:B------:R-:W-:-:S04]  /*4310*/  SHF.L.U32 R6, R6, 0x1f, RZ ;  /* 0x0000001f06067819 */ /* 0x000fc800000006ff */
[----:B------:R1:W2:Y:S01]  /*4320*/  SYNCS.PHASECHK.TRANS64.TRYWAIT P2, [UR6+0x16850], R6 ;  /* 0x01685006ff0075a7 */ /* 0x0002a20008040146 */
[----:B------:R-:W-:Y:S05]  /*4330*/  @!P0 BRA `(.L_x_12041) ;  /* 0x0000000000048947 */ /* 0x000fea0003800000 */
[----:B------:R-:W-:Y:S01]  /*4340*/  BPT.TRAP 0x1 ;  /* 0x000000040000795c */ /* 0x000fe20000300000 */
.L_x_12041:
[----:B--2---:R-:W-:Y:S05]  /*4350*/  @P2 BRA `(.L_x_12039) ;  /* 0x0000000000082947 */ /* 0x004fea0003800000 */
[----:B------:R-:W2:Y:S02]  /*4360*/  SYNCS.PHASECHK.TRANS64.TRYWAIT P2, [UR6+0x16850], R6 ;  /* 0x01685006ff0075a7 */ /* 0x000ea40008040146 */
[----:B--2---:R-:W-:Y:S05]  /*4370*/  @!P2 BRA `(.L_x_12042) ;  /* 0x0000008c00fca947 */ /* 0x004fea0003800000 */
.L_x_12039:
[----:B------:R-:W-:Y:S01]  /*4380*/  UIADD3 UR6, UR40, 0x400, URZ ;  /* 0x0000040028067890 */ /* 0x000fe2000fffe03f */
[----:B------:R-:W-:Y:S01]  /*4390*/  WARPGROUP.ARRIVE ;  /* 0x00000000000079c5 */ /* 0x000fe20000000000 */
[----:B------:R-:W-:Y:S01]  /*43a0*/  UMOV UR7, 0x40000040 ;  /* 0x4000004000077882 */ /* 0x000fe20000000000 */
[----:B------:R-:W-:Y:S01]  /*43b0*/  UISETP.NE.U32.AND UP0, UPT, UR24, URZ, UPT ;  /* 0x0000003f1800728c */ /* 0x000fe2000bf05070 */
[----:B-12---:R-:W-:Y:S01]  /*43c0*/  FMUL.FTZ R6, R24, UR23 ;  /* 0x0000001718067c20 */ /* 0x006fe20008410000 */
[----:B------:R-:W-:Y:S01]  /*43d0*/  USHF.R.U32.HI UR6, URZ, 0x4, UR6 ;  /* 0x000000043f067899 */ /* 0x000fe20008011606 */
[----:B------:R-:W-:Y:S01]  /*43e0*/  FMUL.FTZ R24, R38, UR23 ;  /* 0x0000001726187c20 */ /* 0x000fe20008410000 */
[----:B------:R-:W-:Y:S01]  /*43f0*/  UISETP.NE.AND.EX UP0, UPT, UR25, URZ, UPT, UP0 ;  /* 0x0000003f1900728c */ /* 0x000fe2000bf05300 */
        /* <DEDUP_REMOVED lines=52> */
[----:B------:R-:W-:-:S06]  /*4740*/  UMOV UR30, UR37 ;  /* 0x00000025001e7c82 */ /* 0x000fcc0008000000 */
        /* <DEDUP_REMOVED lines=8> */
[----:B------:R-:W-:Y:S01]  /*47d0*/  HGMMA.64x64x16.F32.BF16 R88, R144, gdesc[UR4].tnspB, R88, gsb0 ;  /* 0x40e0000490587df0 */ /* 0x000fe20008001858 */
[----:B------:R-:W-:Y:S01]  /*47e0*/  UMOV UR6, 0xffffff80 ;  /* 0xffffff8000067882 */ /* 0x000fe20000000000 */
[----:B------:R-:W-:Y:S02]  /*47f0*/  USEL UR7, UR26, 0x1, UP0 ;  /* 0x000000011a077887 */ /* 0x000fe40008000000 */
[----:B------:R-:W-:-:S03]  /*4800*/  UIMAD UR6, UR29, UR6, 0x1 ;  /* 0x000000011d0674a4 */ /* 0x000fc6000f8e0206 */
[----:B------:R-:W5:Y:S01]  /*4810*/  MUFU.TANH R48, R48 ;  /* 0x0000003000307308 */ /* 0x000f620000002400 */
[----:B------:R-:W-:Y:S02]  /*4820*/  UISETP.GT.AND UP0, UPT, UR29, UR27, UPT ;  /* 0x0000001b1d00728c */ /* 0x000fe4000bf04270 */
[----:B------:R-:W-:Y:S02]  /*4830*/  UIADD3 UR6, UR42, UR6, URZ ;  /* 0x000000062a067290 */ /* 0x000fe4000fffe03f */
[----:B------:R-:W-:Y:S02]  /*4840*/  UIADD3 UR29, UR29, -0x1, URZ ;  /* 0xffffffff1d1d7890 */ /* 0x000fe4000fffe03f */
[----:B------:R-:W-:Y:S01]  /*4850*/  UIMAD UR6, UR7, UR22, UR6 ;  /* 0x00000016070672a4 */ /* 0x000fe2000f8e0206 */
[----:B------:R-:W5:Y:S02]  /*4860*/  MUFU.TANH R50, R50 ;  /* 0x0000003200327308 */ /* 0x000f640000002400 */
[----:B------:R-:W-:Y:S01]  /*4870*/  UMOV UR7, 0x40000040 ;  /* 0x4000004000077882 */ /* 0x000fe20000000000 */
[----:B------:R-:W-:-:S05]  /*4880*/  UIADD3 UR6, UR6, -UR21, URZ ;  /* 0x8000001506067290 */ /* 0x000fca000fffe03f */
[----:B------:R-:W5:Y:S01]  /*4890*/  MUFU.TANH R52, R52 ;  /* 0x0000003400347308 */ /* 0x000f620000002400 */
[----:B------:R-:W-:Y:S01]  /*48a0*/  IMAD.U32 R38, RZ, RZ, UR6 ;  /* 0x00000006ff267e24 */ /* 0x000fe2000f8e00ff */
[----:B------:R-:W-:-:S03]  /*48b0*/  UIADD3 UR6, UR10, 0x100, URZ ;  /* 0x000001000a067890 */ /* 0x000fc6000fffe03f */
[----:B------:R-:W-:-:S03]  /*48c0*/  IMAD R39, R17, -0x2, R38 ;  /* 0xfffffffe11277824 */ /* 0x000fc600078e0226 */
[----:B------:R-:W5:Y:S01]  /*48d0*/  MUFU.TANH R54, R54 ;  /* 0x0000003600367308 */ /* 0x000f620000002400 */
[----:B------:R-:W-:-:S05]  /*48e0*/  IMAD.IADD R38, R18, 0x1, R39 ;  /* 0x0000000112267824 */ /* 0x000fca00078e0227 */
[C---:B------:R-:W-:Y:S02]  /*48f0*/  ISETP.GT.AND P2, PT, R38.reuse, RZ, PT ;  /* 0x000000ff2600720c */ /* 0x040fe40003f44270 */
[----:B------:R-:W-:Y:S01]  /*4900*/  ISETP.GT.AND P3, PT, R38, 0x1, PT ;  /* 0x000000012600780c */ /* 0x000fe20003f64270 */
[----:B------:R-:W5:Y:S01]  /*4910*/  MUFU.TANH R56, R56 ;  /* 0x0000003800387308 */ /* 0x000f620000002400 */
[----:B-1----:R-:W-:Y:S02]  /*4920*/  FSEL R39, R6, -INF , P2 ;  /* 0xff80000006277808 */ /* 0x002fe40001000000 */
[C---:B------:R-:W-:Y:S02]  /*4930*/  ISETP.GT.AND P2, PT, R38.reuse, 0x8, PT ;  /* 0x000000082600780c */ /* 0x040fe40003f44270 */
[----:B--2---:R-:W-:Y:S02]  /*4940*/  FSEL R9, R9, -INF , P3 ;  /* 0xff80000009097808 */ /* 0x004fe40001800000 */
[----:B------:R-:W-:Y:S01]  /*4950*/  FMNMX.FTZ R58, R39, R4, !PT ;  /* 0x00000004273a7209 */ /* 0x000fe20007810000 */
[----:B------:R1:W-:Y:S01]  /*4960*/  MUFU.TANH R6, R60 ;  /* 0x0000003c00067308 */ /* 0x0003e20000002400 */
[----:B------:R-:W-:-:S02]  /*4970*/  ISETP.GT.AND P3, PT, R38, 0x9, PT ;  /* 0x000000092600780c */ /* 0x000fc40003f64270 */
[----:B---3--:R-:W-:Y:S02]  /*4980*/  FSEL R41, R10, -INF , P2 ;  /* 0xff8000000a297808 */ /* 0x008fe40001000000 */
[----:B------:R-:W-:Y:S02]  /*4990*/  FMNMX.FTZ R58, R9, R58, !PT ;  /* 0x0000003a093a7209 */ /* 0x000fe40007810000 */
[C---:B------:R-:W-:Y:S01]  /*49a0*/  ISETP.GT.AND P2, PT, R38.reuse, 0x10, PT ;  /* 0x000000102600780c */ /* 0x040fe20003f44270 */
[----:B------:R2:W3:Y:S01]  /*49b0*/  MUFU.TANH R10, R61 ;  /* 0x0000003d000a7308 */ /* 0x0004e20000002400 */
[----:B----4-:R-:W-:Y:S02]  /*49c0*/  FSEL R13, R13, -INF , P3 ;  /* 0xff8000000d0d7808 */ /* 0x010fe40001800000 */
[----:B------:R-:W-:Y:S02]  /*49d0*/  FMNMX.FTZ R58, R41, R58, !PT ;  /* 0x0000003a293a7209 */ /* 0x000fe40007810000 */
[----:B------:R-:W-:-:S02]  /*49e0*/  ISETP.GT.AND P3, PT, R38, 0x11, PT ;  /* 0x000000112600780c */ /* 0x000fc40003f64270 */
[----:B-----5:R-:W-:Y:S01]  /*49f0*/  FSEL R15, R15, -INF , P2 ;  /* 0xff8000000f0f7808 */ /* 0x020fe20001000000 */
[----:B------:R-:W-:Y:S01]  /*4a00*/  MUFU.TANH R76, R76 ;  /* 0x0000004c004c7308 */ /* 0x000fe20000002400 */
[----:B------:R-:W-:Y:S02]  /*4a10*/  FMNMX.FTZ R58, R13, R58, !PT ;  /* 0x0000003a0d3a7209 */ /* 0x000fe40007810000 */
[C---:B------:R-:W-:Y:S02]  /*4a20*/  ISETP.GT.AND P2, PT, R38.reuse, 0x18, PT ;  /* 0x000000182600780c */ /* 0x040fe40003f44270 */
[----:B------:R-:W-:Y:S02]  /*4a30*/  FSEL R19, R19, -INF , P3 ;  /* 0xff80000013137808 */ /* 0x000fe40001800000 */
[----:B-1----:R-:W-:Y:S01]  /*4a40*/  FMNMX.FTZ R60, R15, R58, !PT ;  /* 0x0000003a0f3c7209 */ /* 0x002fe20007810000 */
[----:B------:R-:W-:Y:S01]  /*4a50*/  FMUL.FTZ R58, R65, UR23 ;  /* 0x00000017413a7c20 */ /* 0x000fe20008410000 */
[----:B------:R-:W-:Y:S01]  /*4a60*/  ISETP.GT.AND P3, PT, R38, 0x19, PT ;  /* 0x000000192600780c */ /* 0x000fe20003f64270 */
[----:B------:R-:W-:Y:S01]  /*4a70*/  MUFU.TANH R80, R80 ;  /* 0x0000005000507308 */ /* 0x000fe20000002400 */
[----:B------:R-:W-:-:S02]  /*4a80*/  FSEL R21, R21, -INF , P2 ;  /* 0xff80000015157808 */ /* 0x000fc40001000000 */
[----:B------:R-:W-:Y:S01]  /*4a90*/  FMNMX.FTZ R60, R19, R60, !PT ;  /* 0x0000003c133c7209 */ /* 0x000fe20007810000 */
[----:B------:R-:W-:Y:S02]  /*4aa0*/  WARPGROUP.DEPBAR.LE gsb0, 0x0 ;  /* 0x00008000000079c5 */ /* 0x000fe40000010000 */
[----:B------:R-:W-:Y:S01]  /*4ab0*/  WARPGROUP.ARRIVE ;  /* 0x00000000000079c5 */ /* 0x000fe20000000000 */
[----:B------:R-:W-:Y:S01]  /*4ac0*/  ISETP.GT.AND P2, PT, R38, 0x20, PT ;  /* 0x000000202600780c */ /* 0x000fe20003f44270 */
[----:B------:R-:W1:Y:S01]  /*4ad0*/  MUFU.TANH R58, R58 ;  /* 0x0000003a003a7308 */ /* 0x000e620000002400 */
[----:B------:R-:W-:Y:S01]  /*4ae0*/  FSEL R43, R28, -INF , P3 ;  /* 0xff8000001c2b7808 */ /* 0x000fe20001800000 */
[----:B------:R-:W-:Y:S01]  /*4af0*/  FMUL.FTZ R28, R68, UR23 ;  /* 0x00000017441c7c20 */ /* 0x000fe20008410000 */
[----:B------:R-:W-:Y:S01]  /*4b00*/  FMNMX.FTZ R60, R21, R60, !PT ;  /* 0x0000003c153c7209 */ /* 0x000fe20007810000 */
[----:B------:R-:W-:Y:S01]  /*4b10*/  HGMMA.64x64x16.F32.BF16 R88, R140, gdesc[UR4].tnspB, R88, gsb0 ;  /* 0x40e000048c587df0 */ /* 0x000fe20008001858 */
[----:B------:R-:W-:Y:S01]  /*4b20*/  ISETP.GT.AND P3, PT, R38, 0x21, PT ;  /* 0x000000212600780c */ /* 0x000fe20003f64270 */
[----:B------:R-:W-:Y:S01]  /*4b30*/  FMUL.FTZ R145, R72, UR23 ;  /* 0x0000001748917c20 */ /* 0x000fe20008410000 */
[----:B------:R-:W-:Y:S01]  /*4b40*/  FSEL R45, R31, -INF , P2 ;  /* 0xff8000001f2d7808 */ /* 0x000fe20001000000 */
[----:B------:R-:W-:Y:S01]  /*4b50*/  MUFU.TANH R28, R28 ;  /* 0x0000001c001c7308 */ /* 0x000fe20000002400 */
[----:B------:R-:W-:Y:S01]  /*4b60*/  FMNMX.FTZ R60, R43, R60, !PT ;  /* 0x0000003c2b3c7209 */ /* 0x000fe20007810000 */
[----:B------:R-:W-:Y:S01]  /*4b70*/  FMUL.FTZ R147, R73, UR23 ;  /* 0x0000001749937c20 */ /* 0x000fe20008410000 */
[----:B------:R-:W-:Y:S01]  /*4b80*/  ISETP.GT.AND P2, PT, R38, 0x28, PT ;  /* 0x000000282600780c */ /* 0x000fe20003f44270 */
[----:B------:R-:W-:Y:S01]  /*4b90*/  UIADD3 UR6, UR10, 0x180, URZ ;  /* 0x000001800a067890 */ /* 0x000fe2000fffe03f */
[----:B------:R-:W-:Y:S01]  /*4ba0*/  FSEL R47, R40, -INF , P3 ;  /* 0xff800000282f7808 */ /* 0x000fe20001800000 */
[----:B------:R-:W-:Y:S01]  /*4bb0*/  UMOV UR7, 0x40000040 ;  /* 0x4000004000077882 */ /* 0x000fe20000000000 */
[----:B------:R-:W-:Y:S01]  /*4bc0*/  FMNMX.FTZ R60, R45, R60, !PT ;  /* 0x0000003c2d3c7209 */ /* 0x000fe20007810000 */
[----:B------:R-:W-:Y:S01]  /*4bd0*/  MUFU.TANH R145, R145 ;  /* 0x0000009100917308 */ /* 0x000fe20000002400 */
        /* <DEDUP_REMOVED lines=8> */
[----:B------:R-:W-:Y:S01]  /*4c60*/  FSEL R51, R44, -INF , P3 ;  /* 0xff8000002c337808 */ /* 0x000fe20001800000 */
[----:B------:R-:W-:Y:S01]  /*4c70*/  FMUL.FTZ R44, R70, UR23 ;  /* 0x00000017462c7c20 */ /* 0x000fe20008410000 */
[----:B------:R-:W-:-:S02]  /*4c80*/  FMNMX.FTZ R60, R49, R60, !PT ;  /* 0x0000003c313c7209 */ /* 0x000fc40007810000 */
[----:B------:R-:W-:Y:S02]  /*4c90*/  ISETP.GT.AND P3, PT, R38, 0x31, PT ;  /* 0x000000312600780c */ /* 0x000fe40003f64270 */
[----:B------:R-:W-:Y:S01]  /*4ca0*/  FSEL R53, R46, -INF , P2 ;  /* 0xff8000002e357808 */ /* 0x000fe20001000000 */
[----:B------:R-:W-:Y:S01]  /*4cb0*/  MUFU.TANH R31, R31 ;  /* 0x0000001f001f7308 */ /* 0x000fe20000002400 */
[----:B------:R-:W-:Y:S01]  /*4cc0*/  FMNMX.FTZ R60, R51, R60, !PT ;  /* 0x0000003c333c7209 */ /* 0x000fe20007810000 */
[----:B------:R-:W-:Y:S01]  /*4cd0*/  FMUL.FTZ R46, R71, UR23 ;  /* 0x00000017472e7c20 */ /* 0x000fe20008410000 */
[----:B------:R-:W-:Y:S02]  /*4ce0*/  ISETP.GT.AND P2, PT, R38, 0x38, PT ;  /* 0x000000382600780c */ /* 0x000fe40003f44270 */
        /* <DEDUP_REMOVED lines=8> */
[----:B------:R-:W-:Y:S01]  /*4d70*/  ISETP.GT.AND P2, PT, R38, 0x40, PT ;  /* 0x000000402600780c */ /* 0x000fe20003f44270 */
[----:B------:R-:W-:Y:S01]  /*4d80*/  MUFU.TANH R7, R7 ;  /* 0x0000000700077308 */ /* 0x000fe20000002400 */
[----:B------:R-:W-:Y:S01]  /*4d90*/  FSEL R57, R52, -INF , P3 ;  /* 0xff80000034397808 */ /* 0x000fe20001800000 */
[----:B------:R-:W-:Y:S01]  /*4da0*/  FMUL.FTZ R52, R78, UR23 ;  /* 0x000000174e347c20 */ /* 0x000fe20008410000 */
[----:B------:R-:W-:Y:S02]  /*4db0*/  FMNMX.FTZ R60, R59, R60, !PT ;  /* 0x0000003c3b3c7209 */ /* 0x000fe40007810000 */
[----:B------:R-:W-:-:S02]  /*4dc0*/  ISETP.GT.AND P3, PT, R38, 0x41, PT ;  /* 0x000000412600780c */ /* 0x000fc40003f64270 */
[----:B--2---:R-:W-:Y:S01]  /*4dd0*/  FSEL R61, R54, -INF , P2 ;  /* 0xff800000363d7808 */ /* 0x004fe20001000000 */
        /* <DEDUP_REMOVED lines=9> */
[----:B------:R-:W-:Y:S02]  /*4e70*/  FMNMX.FTZ R60, R65, R60, !PT ;  /* 0x0000003c413c7209 */ /* 0x000fe40007810000 */
[----:B---3--:R-:W-:Y:S01]  /*4e80*/  FSEL R73, R10, -INF , P3 ;  /* 0xff8000000a497808 */ /* 0x008fe20001800000 */
[----:B------:R-:W-:Y:S01]  /*4e90*/  FMUL.FTZ R10, R85, UR23 ;  /* 0x00000017550a7c20 */ /* 0x000fe20008410000 */
[----:B------:R-:W-:Y:S01]  /*4ea0*/  ISETP.GT.AND P3, PT, R38, 0x51, PT ;  /* 0x000000512600780c */ /* 0x000fe20003f64270 */
[----:B------:R-:W-:Y:S03]  /*4eb0*/  MUFU.TANH R12, R12 ;  /* 0x0000000c000c7308 */ /* 0x000fe60000002400 */
[----:B-1----:R-:W-:Y:S01]  /*4ec0*/  FSEL R77, R58, -INF , P3 ;  /* 0xff8000003a4d7808 */ /* 0x002fe20001800000 */
[----:B------:R-:W-:Y:S01]  /*4ed0*/  FMUL.FTZ R58, R83, UR23 ;  /* 0x00000017533a7c20 */ /* 0x000fe20008410000 */
[----:B------:R-:W-:-:S03]  /*4ee0*/  ISETP.GT.AND P3, PT, R38, 0x59, PT ;  /* 0x000000592600780c */ /* 0x000fc60003f64270 */
[----:B------:R-:W-:Y:S01]  /*4ef0*/  MUFU.TANH R14, R14 ;  /* 0x0000000e000e7308 */ /* 0x000fe20000002400 */
[----:B------:R-:W-:Y:S02]  /*4f00*/  WARPGROUP.DEPBAR.LE gsb0, 0x0 ;  /* 0x00008000000079c5 */ /* 0x000fe40000010000 */
[----:B------:R-:W-:Y:S01]  /*4f10*/  FMUL.FTZ R141, R64, UR23 ;  /* 0x00000017408d7c20 */ /* 0x000fe20008410000 */
[----:B------:R-:W-:Y:S01]  /*4f20*/  FMUL.FTZ R143, R69, UR23 ;  /* 0x00000017458f7c20 */ /* 0x000fe20008410000 */
[----:B------:R-:W-:Y:S01]  /*4f30*/  FSEL R69, R6, -INF , P2 ;  /* 0xff80000006457808 */ /* 0x000fe20001000000 */
[----:B------:R-:W-:Y:S01]  /*4f40*/  WARPGROUP.ARRIVE ;  /* 0x00000000000079c5 */ /* 0x000fe20000000000 */
[----:B------:R-:W-:Y:S01]  /*4f50*/  ISETP.GT.AND P2, PT, R38, 0x50, PT ;  /* 0x000000502600780c */ /* 0x000fe20003f44270 */
[----:B------:R-:W-:Y:S01]  /*4f60*/  FMUL.FTZ R6, R81, UR23 ;  /* 0x0000001751067c20 */ /* 0x000fe20008410000 */
[----:B------:R-:W1:Y:S01]  /*4f70*/  MUFU.TANH R141, R141 ;  /* 0x0000008d008d7308 */ /* 0x000e620000002400 */
[----:B------:R-:W-:Y:S01]  /*4f80*/  FMNMX.FTZ R60, R69, R60, !PT ;  /* 0x0000003c453c7209 */ /* 0x000fe20007810000 */
[----:B------:R-:W-:Y:S01]  /*4f90*/  FMUL.FTZ R64, R87, UR23 ;  /* 0x0000001757407c20 */ /* 0x000fe20008410000 */
[----:B------:R-:W-:Y:S01]  /*4fa0*/  HGMMA.64x64x16.F32.BF16 R88, R136, gdesc[UR4].tnspB, R88, gsb0 ;  /* 0x40e0000488587df0 */ /* 0x000fe20008001858 */
[----:B------:R-:W-:Y:S01]  /*4fb0*/  UIADD3 UR6, UR10, 0x200, URZ ;  /* 0x000002000a067890 */ /* 0x000fe2000fffe03f */
[----:B------:R-:W-:Y:S01]  /*4fc0*/  FMNMX.FTZ R60, R73, R60, !PT ;  /* 0x0000003c493c7209 */ /* 0x000fe20007810000 */
[----:B------:R-:W-:-:S02]  /*4fd0*/  UMOV UR7, 0x40000040 ;  /* 0x4000004000077882 */ /* 0x000fc40000000000 */
[----:B------:R-:W2:Y:S08]  /*4fe0*/  MUFU.TANH R143, R143 ;  /* 0x0000008f008f7308 */ /* 0x000eb00000002400 */
[----:B------:R3:W4:Y:S01]  /*4ff0*/  MUFU.TANH R151, R6 ;  /* 0x0000000600977308 */ /* 0x0007220000002400 */
[----:B-1----:R-:W-:Y:S02]  /*5000*/  FSEL R141, R141, -INF , P2 ;  /* 0xff8000008d8d7808 */ /* 0x002fe40001000000 */
[----:B------:R-:W-:-:S02]  /*5010*/  ISETP.GT.AND P2, PT, R38, 0x58, PT ;  /* 0x000000582600780c */ /* 0x000fc40003f44270 */
[----:B------:R-:W-:Y:S02]  /*5020*/  FMNMX.FTZ R60, R141, R60, !PT ;  /* 0x0000003c8d3c7209 */ /* 0x000fe40007810000 */
[----:B------:R-:W-:Y:S01]  /*5030*/  FSEL R81, R28, -INF , P2 ;  /* 0xff8000001c517808 */ /* 0x000fe20001000000 */
[----:B------:R-:W-:Y:S01]  /*5040*/  MUFU.TANH R20, R20 ;  /* 0x0000001400147308 */ /* 0x000fe20000002400 */
[----:B------:R-:W-:Y:S01]  /*5050*/  FMNMX.FTZ R60, R77, R60, !PT ;  /* 0x0000003c4d3c7209 */ /* 0x000fe20007810000 */
[----:B---3--:R-:W-:Y:S01]  /*5060*/  FMUL.FTZ R6, R62, UR23 ;  /* 0x000000173e067c20 */ /* 0x008fe20008410000 */
[----:B------:R-:W-:Y:S01]  /*5070*/  ISETP.GT.AND P2, PT, R38, 0x60, PT ;  /* 0x000000602600780c */ /* 0x000fe20003f44270 */
[----:B------:R-:W-:Y:S01]  /*5080*/  FMUL.FTZ R62, R86, UR23 ;  /* 0x00000017563e7c20 */ /* 0x000fe20008410000 */
[----:B--2---:R-:W-:Y:S02]  /*5090*/  FSEL R143, R143, -INF , P3 ;  /* 0xff8000008f8f7808 */ /* 0x004fe40001800000 */
[----:B------:R-:W-:Y:S01]  /*50a0*/  FMNMX.FTZ R60, R81, R60, !PT ;  /* 0x0000003c513c7209 */ /* 0x000fe20007810000 */
[----:B------:R1:W2:Y:S01]  /*50b0*/  MUFU.TANH R28, R10 ;  /* 0x0000000a001c7308 */ /* 0x0002a20000002400 */
[----:B------:R-:W-:-:S02]  /*50c0*/  ISETP.GT.AND P3, PT, R38, 0x61, PT ;  /* 0x000000612600780c */ /* 0x000fc40003f64270 */
[----:B------:R-:W-:Y:S02]  /*50d0*/  FSEL R145, R145, -INF , P2 ;  /* 0xff80000091917808 */ /* 0x000fe40001000000 */
[----:B------:R-:W-:Y:S02]  /*50e0*/  FMNMX.FTZ R60, R143, R60, !PT ;  /* 0x0000003c8f3c7209 */ /* 0x000fe40007810000 */
[C---:B------:R-:W-:Y:S01]  /*50f0*/  ISETP.GT.AND P2, PT, R38.reuse, 0x68, PT ;  /* 0x000000682600780c */ /* 0x040fe20003f44270 */
[----:B------:R-:W3:Y:S01]  /*5100*/  MUFU.TANH R24, R24 ;  /* 0x0000001800187308 */ /* 0x000ee20000002400 */
[----:B------:R-:W-:Y:S01]  /*5110*/  FSEL R147, R147, -INF , P3 ;  /* 0xff80000093937808 */ /* 0x000fe20001800000 */
[----:B-1----:R-:W-:Y:S01]  /*5120*/  FMUL.FTZ R10, R63, UR23 ;  /* 0x000000173f0a7c20 */ /* 0x002fe20008410000 */
[----:B------:R-:W-:Y:S02]  /*5130*/  FMNMX.FTZ R60, R145, R60, !PT ;  /* 0x0000003c913c7209 */ /* 0x000fe40007810000 */
[----:B------:R-:W-:-:S02]  /*5140*/  ISETP.GT.AND P3, PT, R38, 0x69, PT ;  /* 0x000000692600780c */ /* 0x000fc40003f64270 */
[----:B------:R-:W-:Y:S01]  /*5150*/  FSEL R85, R76, -INF , P2 ;  /* 0xff8000004c557808 */ /* 0x000fe20001000000 */
[----:B------:R-:W1:Y:S01]  /*5160*/  MUFU.TANH R25, R25 ;  /* 0x0000001900197308 */ /* 0x000e620000002400 */
[----:B------:R-:W-:Y:S02]  /*5170*/  FMNMX.FTZ R60, R147, R60, !PT ;  /* 0x0000003c933c7209 */ /* 0x000fe40007810000 */
[C---:B------:R-:W-:Y:S02]  /*5180*/  ISETP.GT.AND P2, PT, R38.reuse, 0x70, PT ;  /* 0x000000702600780c */ /* 0x040fe40003f44270 */
        /* <DEDUP_REMOVED lines=11> */
[----:B------:R-:W-:Y:S01]  /*5240*/  FSEL R155, R84, -INF , P2 ;  /* 0xff800000549b7808 */ /* 0x000fe20001000000 */
[----:B------:R-:W4:Y:S01]  /*5250*/  MUFU.TANH R29, R29 ;  /* 0x0000001d001d7308 */ /* 0x000f220000002400 */
[----:B------:R-:W-:Y:S02]  /*5260*/  FMNMX.FTZ R60, R151, R60, !PT ;  /* 0x0000003c973c7209 */ /* 0x000fe40007810000 */
[----:B--2---:R-:W-:Y:S02]  /*5270*/  FSEL R63, R28, -INF , P3 ;  /* 0xff8000001c3f7808 */ /* 0x004fe40001800000 */
[----:B------:R-:W-:Y:S01]  /*5280*/  FMNMX.FTZ R60, R155, R60, !PT ;  /* 0x0000003c9b3c7209 */ /* 0x000fe20007810000 */
[----:B------:R-:W2:Y:S01]  /*5290*/  LDC R28, c[0x0][0x988] ;  /* 0x00026200ff1c7b82 */ /* 0x000ea20000000800 */
[----:B------:R-:W-:Y:S01]  /*52a0*/  IADD3 R38, R38, 0x8, RZ ;  /* 0x0000000826267810 */ /* 0x000fe20007ffe0ff */
[----:B------:R-:W4:Y:S01]  /*52b0*/  MUFU.TANH R30, R30 ;  /* 0x0000001e001e7308 */ /* 0x000f220000002400 */
[----:B------:R-:W-:Y:S01]  /*52c0*/  FMNMX.FTZ R60, R63, R60, !PT ;  /* 0x0000003c3f3c7209 */ /* 0x000fe20007810000 */
[----:B------:R-:W-:-:S02]  /*52d0*/  WARPGROUP.DEPBAR.LE gsb0, 0x0 ;  /* 0x00008000000079c5 */ /* 0x000fc40000010000 */
[----:B------:R-:W-:Y:S01]  /*52e0*/  WARPGROUP.ARRIVE ;  /* 0x00000000000079c5 */ /* 0x000fe20000000000 */
[C---:B------:R-:W-:Y:S01]  /*52f0*/  ISETP.GT.AND P4, PT, R38.reuse, RZ, PT ;  /* 0x000000ff2600720c */ /* 0x040fe20003f84270 */
[----:B------:R-:W3:Y:S01]  /*5300*/  SHFL.BFLY PT, R31, R60, 0x2, 0x1f ;  /* 0x0c401f003c1f7f89 */ /* 0x000ee200000e0000 */
[----:B------:R-:W-:Y:S01]  /*5310*/  ISETP.GT.AND P3, PT, R38, 0x1, PT ;  /* 0x000000012600780c */ /* 0x000fe20003f64270 */
[----:B------:R-:W4:Y:S02]  /*5320*/  MUFU.TANH R32, R32 ;  /* 0x0000002000207308 */ /* 0x000f240000002400 */
[----:B------:R-:W-:Y:S01]  /*5330*/  HGMMA.64x64x16.F32.BF16 R88, R132, gdesc[UR4].tnspB, R88, gsb0 ;  /* 0x40e0000484587df0 */ /* 0x000fe20008001858 */
[----:B------:R-:W-:Y:S01]  /*5340*/  UIADD3 UR6, UR10, 0x280, URZ ;  /* 0x000002800a067890 */ /* 0x000fe2000fffe03f */
[----:B------:R-:W-:-:S04]  /*5350*/  UMOV UR7, 0x40000040 ;  /* 0x4000004000077882 */ /* 0x000fc80000000000 */
[----:B------:R-:W4:Y:S08]  /*5360*/  MUFU.TANH R33, R33 ;  /* 0x0000002100217308 */ /* 0x000f300000002400 */
[----:B------:R-:W4:Y:S01]  /*5370*/  MUFU.TANH R34, R34 ;  /* 0x0000002200227308 */ /* 0x000f220000002400 */
[----:B---3--:R-:W-:-:S07]  /*5380*/  FMNMX.FTZ R60, R60, R31, !PT ;  /* 0x0000001f3c3c7209 */ /* 0x008fce0007810000 */
[----:B------:R-:W3:Y:S01]  /*5390*/  MUFU.TANH R35, R35 ;  /* 0x0000002300237308 */ /* 0x000ee20000002400 */
[----:B------:R-:W1:Y:S07]  /*53a0*/  SHFL.BFLY PT, R31, R60, 0x1, 0x1f ;  /* 0x0c201f003c1f7f89 */ /* 0x000e6e00000e0000 */
[----:B------:R-:W3:Y:S08]  /*53b0*/  MUFU.TANH R36, R36 ;  /* 0x0000002400247308 */ /* 0x000ef00000002400 */
[----:B------:R-:W3:Y:S08]  /*53c0*/  MUFU.TANH R37, R37 ;  /* 0x0000002500257308 */ /* 0x000ef00000002400 */
[----:B------:R-:W3:Y:S01]  /*53d0*/  MUFU.TANH R6, R6 ;  /* 0x0000000600067308 */ /* 0x000ee20000002400 */
[----:B-1----:R-:W-:-:S04]  /*53e0*/  FMNMX.FTZ R31, R60, R31, !PT ;  /* 0x0000001f3c1f7209 */ /* 0x002fc80007810000 */
[C---:B------:R-:W-:Y:S01]  /*53f0*/  FSETP.NEU.FTZ.AND P2, PT, R31.reuse, -INF , PT ;  /* 0xff8000001f00780b */ /* 0x040fe20003f5d000 */
[----:B--2---:R-:W-:Y:S02]  /*5400*/  FMUL.FTZ R60, R31, R28 ;  /* 0x0000001c1f3c7220 */ /* 0x004fe40000410000 */
[----:B------:R-:W1:Y:S03]  /*5410*/  MUFU.TANH R10, R10 ;  /* 0x0000000a000a7308 */ /* 0x000e660000002400 */
[----:B------:R-:W-:-:S05]  /*5420*/  FSEL R60, R60, RZ, P2 ;  /* 0x000000ff3c3c7208 */ /* 0x000fca0001000000 */
[----:B------:R-:W2:Y:S01]  /*5430*/  MUFU.TANH R40, R40 ;  /* 0x0000002800287308 */ /* 0x000ea20000002400 */
[-CC-:B------:R-:W-:Y:S01]  /*5440*/  FFMA.FTZ R148, R39, R28.reuse, -R60.reuse ;  /* 0x0000001c27947223 */ /* 0x180fe2000001083c */
[----:B------:R-:W-:Y:S01]  /*5450*/  FSEL R39, R7, -INF , P4 ;  /* 0xff80000007277808 */ /* 0x000fe20002000000 */
[-CC-:B------:R-:W-:Y:S01]  /*5460*/  FFMA.FTZ R150, R41, R28.reuse, -R60.reuse ;  /* 0x0000001c29967223 */ /* 0x180fe2000001083c */
[----:B------:R-:W-:Y:S01]  /*5470*/  FSEL R41, R8, -INF , P3 ;  /* 0xff80000008297808 */ /* 0x000fe20001800000 */
[-CC-:B------:R-:W-:Y:S01]  /*5480*/  FFMA.FTZ R144, R15, R28.reuse, -R60.reuse ;  /* 0x0000001c0f907223 */ /* 0x180fe2000001083c */
[C---:B------:R-:W-:Y:S01]  /*5490*/  ISETP.GT.AND P4, PT, R38.reuse, 0x8, PT ;  /* 0x000000082600780c */ /* 0x040fe20003f84270 */
[-CC-:B------:R-:W-:Y:S01]  /*54a0*/  FFMA.FTZ R15, R19, R28.reuse, -R60.reuse ;  /* 0x0000001c130f7223 */ /* 0x180fe2000001083c */
[----:B------:R-:W-:Y:S01]  /*54b0*/  FMNMX.FTZ R8, R39, R5, !PT ;  /* 0x0000000527087209 */ /* 0x000fe20007810000 */
[-CC-:B------:R-:W-:Y:S01]  /*54c0*/  FFMA.FTZ R146, R21, R28.reuse, -R60.reuse ;  /* 0x0000001c15927223 */ /* 0x180fe2000001083c */
[----:B------:R-:W-:Y:S01]  /*54d0*/  ISETP.GT.AND P3, PT, R38, 0x9, PT ;  /* 0x000000092600780c */ /* 0x000fe20003f64270 */
[-CC-:B------:R-:W-:Y:S01]  /*54e0*/  FFMA.FTZ R21, R43, R28.reuse, -R60.reuse ;  /* 0x0000001c2b157223 */ /* 0x180fe2000001083c */
[----:B------:R-:W-:Y:S01]  /*54f0*/  FSEL R11, R11, -INF , P4 ;  /* 0xff8000000b0b7808 */ /* 0x000fe20002000000 */
[----:B------:R-:W-:Y:S01]  /*5500*/  FFMA.FTZ R140, R45, R28, -R60 ;  /* 0x0000001c2d8c7223 */ /* 0x000fe2000001083c */
[----:B------:R-:W-:Y:S01]  /*5510*/  FMNMX.FTZ R8, R41, R8, !PT ;  /* 0x0000000829087209 */ /* 0x000fe20007810000 */
[----:B------:R-:W-:-:S02]  /*5520*/  WARPGROUP.DEPBAR.LE gsb0, 0x0 ;  /* 0x00008000000079c5 */ /* 0x000fc40000010000 */
[----:B------:R-:W-:Y:S01]  /*5530*/  ISETP.GT.AND P4, PT, R38, 0x10, PT ;  /* 0x000000102600780c */ /* 0x000fe20003f84270 */
[----:B------:R-:W-:Y:S01]  /*5540*/  WARPGROUP.ARRIVE ;  /* 0x00000000000079c5 */ /* 0x000fe20000000000 */
[----:B------:R-:W-:Y:S01]  /*5550*/  FSEL R67, R12, -INF , P3 ;  /* 0xff8000000c437808 */ /* 0x000fe20001800000 */
[--C-:B------:R-:W-:Y:S01]  /*5560*/  FFMA.FTZ R142, R49, R28, -R60.reuse ;  /* 0x0000001c318e7223 */ /* 0x100fe2000001083c */
[----:B------:R-:W-:Y:S01]  /*5570*/  FMNMX.FTZ R8, R11, R8, !PT ;  /* 0x000000080b087209 */ /* 0x000fe20007810000 */
[----:B------:R-:W2:Y:S01]  /*5580*/  MUFU.TANH R42, R42 ;  /* 0x0000002a002a7308 */ /* 0x000ea20000002400 */
[----:B------:R-:W-:Y:S01]  /*5590*/  ISETP.GT.AND P3, PT, R38, 0x11, PT ;  /* 0x000000112600780c */ /* 0x000fe20003f64270 */
[----:B------:R-:W-:Y:S01]  /*55a0*/  HGMMA.64x64x16.F32.BF16 R88, R128, gdesc[UR4].tnspB, R88, gsb0 ;  /* 0x40e0000480587df0 */ /* 0x000fe20008001858 */
[----:B------:R-:W-:Y:S01]  /*55b0*/  FSEL R19, R14, -INF , P4 ;  /* 0xff8000000e137808 */ /* 0x000fe20002000000 */
[--C-:B------:R-:W-:Y:S01]  /*55c0*/  FFMA.FTZ R136, R53, R28, -R60.reuse ;  /* 0x0000001c35887223 */ /* 0x100fe2000001083c */
[----:B------:R-:W-:Y:S01]  /*55d0*/  FMNMX.FTZ R8, R67, R8, !PT ;  /* 0x0000000843087209 */ /* 0x000fe20007810000 */
[--C-:B------:R-:W-:Y:S01]  /*55e0*/  FFMA.FTZ R138, R59, R28, -R60.reuse ;  /* 0x0000001c3b8a7223 */ /* 0x100fe2000001083c */
[----:B------:R-:W-:Y:S01]  /*55f0*/  ISETP.GT.AND P4, PT, R38, 0x18, PT ;  /* 0x000000182600780c */ /* 0x000fe20003f84270 */
[----:B------:R-:W2:Y:S01]  /*5600*/  MUFU.TANH R44, R44 ;  /* 0x0000002c002c7308 */ /* 0x000ea20000002400 */
[----:B------:R-:W-:Y:S01]  /*5610*/  FSEL R71, R20, -INF , P3 ;  /* 0xff80000014477808 */ /* 0x000fe20001800000 */
[----:B------:R-:W-:Y:S01]  /*5620*/  UIADD3 UR6, UR10, 0x300, URZ ;  /* 0x000003000a067890 */ /* 0x000fe2000fffe03f */
[----:B------:R-:W-:Y:S01]  /*5630*/  FMNMX.FTZ R8, R19, R8, !PT ;  /* 0x0000000813087209 */ /* 0x000fe20007810000 */
[----:B------:R-:W-:Y:S01]  /*5640*/  UMOV UR7, 0x40000040 ;  /* 0x4000004000077882 */ /* 0x000fe20000000000 */
[----:B------:R-:W-:Y:S01]  /*5650*/  ISETP.GT.AND P3, PT, R38, 0x19, PT ;  /* 0x000000192600780c */ /* 0x000fe20003f64270 */
[--C-:B------:R-:W-:Y:S01]  /*5660*/  FFMA.FTZ R132, R61, R28, -R60.reuse ;  /* 0x0000001c3d847223 */ /* 0x100fe2000001083c */
[----:B------:R-:W-:Y:S01]  /*5670*/  FSEL R75, R24, -INF , P4 ;  /* 0xff800000184b7808 */ /* 0x000fe20002000000 */
[----:B------:R-:W2:Y:S01]  /*5680*/  MUFU.TANH R46, R46 ;  /* 0x0000002e002e7308 */ /* 0x000ea20000002400 */
[----:B------:R-:W-:Y:S01]  /*5690*/  FMNMX.FTZ R8, R71, R8, !PT ;  /* 0x0000000847087209 */ /* 0x000fe20007810000 */
[-CC-:B------:R-:W-:Y:S01]  /*56a0*/  FFMA.FTZ R134, R69, R28.reuse, -R60.reuse ;  /* 0x0000001c45867223 */ /* 0x180fe2000001083c */
[C---:B------:R-:W-:Y:S01]  /*56b0*/  ISETP.GT.AND P4, PT, R38.reuse, 0x20, PT ;  /* 0x000000202600780c */ /* 0x040fe20003f84270 */
[-CC-:B------:R-:W-:Y:S01]  /*56c0*/  FFMA.FTZ R69, R77, R28.reuse, -R60.reuse ;  /* 0x0000001c4d457223 */ /* 0x180fe2000001083c */
[----:B------:R-:W-:Y:S01]  /*56d0*/  FSEL R25, R25, -INF , P3 ;  /* 0xff80000019197808 */ /* 0x000fe20001800000 */
[--C-:B------:R-:W-:Y:S01]  /*56e0*/  FFMA.FTZ R9, R9, R28, -R60.reuse ;  /* 0x0000001c09097223 */ /* 0x100fe2000001083c */
[----:B------:R-:W-:Y:S01]  /*56f0*/  FMNMX.FTZ R8, R75, R8, !PT ;  /* 0x000000084b087209 */ /* 0x000fe20007810000 */
[----:B------:R-:W2:Y:S01]  /*5700*/  MUFU.TANH R48, R48 ;  /* 0x0000003000307308 */ /* 0x000ea20000002400 */
[----:B------:R-:W-:Y:S01]  /*5710*/  ISETP.GT.AND P3, PT, R38, 0x21, PT ;  /* 0x000000212600780c */ /* 0x000fe20003f64270 */
[-CC-:B------:R-:W-:Y:S01]  /*5720*/  FFMA.FTZ R13, R13, R28.reuse, -R60.reuse ;  /* 0x0000001c0d0d7223 */ /* 0x180fe2000001083c */
[----:B-----5:R-:W-:Y:S01]  /*5730*/  FSEL R43, R26, -INF , P4 ;  /* 0xff8000001a2b7808 */ /* 0x020fe20002000000 */
[--C-:B------:R-:W-:Y:S01]  /*5740*/  FFMA.FTZ R77, R147, R28, -R60.reuse ;  /* 0x0000001c934d7223 */ /* 0x100fe2000001083c */
[----:B------:R-:W-:Y:S01]  /*5750*/  FMNMX.FTZ R8, R25, R8, !PT ;  /* 0x0000000819087209 */ /* 0x000fe20007810000 */
[-CC-:B------:R-:W-:Y:S01]  /*5760*/  FFMA.FTZ R14, R153, R28.reuse, -R60.reuse ;  /* 0x0000001c990e7223 */ /* 0x180fe2000001083c */
[----:B------:R-:W-:Y:S01]  /*5770*/  ISETP.GT.AND P4, PT, R38, 0x28, PT ;  /* 0x000000282600780c */ /* 0x000fe20003f84270 */
[----:B------:R-:W5:Y:S01]  /*5780*/  MUFU.TANH R50, R50 ;  /* 0x0000003200327308 */ /* 0x000f620000002400 */
[----:B------:R-:W-:Y:S01]  /*5790*/  FSEL R27, R27, -INF , P3 ;  /* 0xff8000001b1b7808 */ /* 0x000fe20001800000 */
[----:B------:R-:W-:Y:S01]  /*57a0*/  FFMA.FTZ R155, R155, R28, -R60 ;  /* 0x0000001c9b9b7223 */ /* 0x000fe2000001083c */
[----:B------:R-:W-:-:S02]  /*57b0*/  FMNMX.FTZ R8, R43, R8, !PT ;  /* 0x000000082b087209 */ /* 0x000fc40007810000 */
[C---:B------:R-:W-:Y:S02]  /*57c0*/  ISETP.GT.AND P3, PT, R38.reuse, 0x29, PT ;  /* 0x000000292600780c */ /* 0x040fe40003f64270 */
[----:B----4-:R-:W-:Y:S01]  /*57d0*/  FSEL R45, R29, -INF , P4 ;  /* 0xff8000001d2d7808 */ /* 0x010fe20002000000 */
[----:B------:R-:W-:Y:S01]  /*57e0*/  FFMA.FTZ R29, R47, R28, -R60 ;  /* 0x0000001c2f1d7223 */ /* 0x000fe2000001083c */
[----:B------:R-:W-:Y:S01]  /*57f0*/  FMNMX.FTZ R8, R27, R8, !PT ;  /* 0x000000081b087209 */ /* 0x000fe20007810000 */
[----:B------:R-:W4:Y:S01]  /*5800*/  MUFU.TANH R52, R52 ;  /* 0x0000003400347308 */ /* 0x000f220000002400 */
[----:B------:R-:W-:Y:S02]  /*5810*/  ISETP.GT.AND P4, PT, R38, 0x30, PT ;  /* 0x000000302600780c */ /* 0x000fe40003f84270 */
[----:B------:R-:W-:Y:S02]  /*5820*/  FSEL R79, R30, -INF , P3 ;  /* 0xff8000001e4f7808 */ /* 0x000fe40001800000 */
[----:B------:R-:W-:-:S02]  /*5830*/  FMNMX.FTZ R8, R45, R8, !PT ;  /* 0x000000082d087209 */ /* 0x000fc40007810000 */
[----:B------:R-:W-:Y:S01]  /*5840*/  ISETP.GT.AND P3, PT, R38, 0x31, PT ;  /* 0x000000312600780c */ /* 0x000fe20003f64270 */
[----:B------:R-:W4:Y:S01]  /*5850*/  MUFU.TANH R54, R54 ;  /* 0x0000003600367308 */ /* 0x000f220000002400 */
[----:B------:R-:W-:Y:S02]  /*5860*/  FSEL R47, R32, -INF , P4 ;  /* 0xff800000202f7808 */ /* 0x000fe40002000000 */
[----:B------:R-:W-:Y:S02]  /*5870*/  FMNMX.FTZ R8, R79, R8, !PT ;  /* 0x000000084f087209 */ /* 0x000fe40007810000 */
[C---:B------:R-:W-:Y:S02]  /*5880*/  ISETP.GT.AND P4, PT, R38.reuse, 0x38, PT ;  /* 0x000000382600780c */ /* 0x040fe40003f84270 */
[----:B------:R-:W-:Y:S01]  /*5890*/  FSEL R83, R33, -INF , P3 ;  /* 0xff80000021537808 */ /* 0x000fe20001800000 */
[----:B------:R-:W-:Y:S01]  /*58a0*/  FFMA.FTZ R33, R51, R28, -R60 ;  /* 0x0000001c33217223 */ /* 0x000fe2000001083c */
[----:B------:R-:W-:Y:S01]  /*58b0*/  FMNMX.FTZ R8, R47, R8, !PT ;  /* 0x000000082f087209 */ /* 0x000fe20007810000 */
[----:B------:R-:W4:Y:S01]  /*58c0*/  MUFU.TANH R56, R56 ;  /* 0x0000003800387308 */ /* 0x000f220000002400 */
[----:B------:R-:W-:-:S02]  /*58d0*/  ISETP.GT.AND P3, PT, R38, 0x39, PT ;  /* 0x000000392600780c */ /* 0x000fc40003f64270 */
[----:B------:R-:W-:Y:S02]  /*58e0*/  FSEL R49, R34, -INF , P4 ;  /* 0xff80000022317808 */ /* 0x000fe40002000000 */
[----:B------:R-:W-:Y:S02]  /*58f0*/  FMNMX.FTZ R8, R83, R8, !PT ;  /* 0x0000000853087209 */ /* 0x000fe40007810000 */
[C---:B------:R-:W-:Y:S01]  /*5900*/  ISETP.GT.AND P4, PT, R38.reuse, 0x40, PT ;  /* 0x000000402600780c */ /* 0x040fe20003f84270 */
[----:B------:R-:W4:Y:S01]  /*5910*/  MUFU.TANH R58, R58 ;  /* 0x0000003a003a7308 */ /* 0x000f220000002400 */
[----:B---3--:R-:W-:Y:S02]  /*5920*/  FSEL R35, R35, -INF , P3 ;  /* 0xff80000023237808 */ /* 0x008fe40001800000 */
[----:B------:R-:W-:Y:S02]  /*5930*/  FMNMX.FTZ R8, R49, R8, !PT ;  /* 0x0000000831087209 */ /* 0x000fe40007810000 */
[----:B------:R-:W-:-:S02]  /*5940*/  ISETP.GT.AND P3, PT, R38, 0x41, PT ;  /* 0x000000412600780c */ /* 0x000fc40003f64270 */
[----:B------:R-:W-:Y:S01]  /*5950*/  FSEL R51, R36, -INF , P4 ;  /* 0xff80000024337808 */ /* 0x000fe20002000000 */
[----:B------:R-:W3:Y:S01]  /*5960*/  MUFU.TANH R62, R62 ;  /* 0x0000003e003e7308 */ /* 0x000ee20000002400 */
[----:B------:R-:W-:Y:S02]  /*5970*/  FMNMX.FTZ R8, R35, R8, !PT ;  /* 0x0000000823087209 */ /* 0x000fe40007810000 */
[C---:B------:R-:W-:Y:S01]  /*5980*/  ISETP.GT.AND P4, PT, R38.reuse, 0x48, PT ;  /* 0x000000482600780c */ /* 0x040fe20003f84270 */
[----:B------:R-:W-:Y:S02]  /*5990*/  WARPGROUP.DEPBAR.LE gsb0, 0x0 ;  /* 0x00008000000079c5 */ /* 0x000fe40000010000 */
[----:B------:R-:W-:Y:S01]  /*59a0*/  FSEL R87, R37, -INF , P3 ;  /* 0xff80000025577808 */ /* 0x000fe20001800000 */
[----:B------:R-:W-:Y:S01]  /*59b0*/  WARPGROUP.ARRIVE ;  /* 0x00000000000079c5 */ /* 0x000fe20000000000 */
[----:B------:R-:W-:Y:S01]  /*59c0*/  FMNMX.FTZ R8, R51, R8, !PT ;  /* 0x0000000833087209 */ /* 0x000fe20007810000 */
[----:B------:R-:W3:Y:S01]  /*59d0*/  MUFU.TANH R64, R64 ;  /* 0x0000004000407308 */ /* 0x000ee20000002400 */
[----:B------:R-:W-:Y:S01]  /*59e0*/  ISETP.GT.AND P3, PT, R38, 0x49, PT ;  /* 0x000000492600780c */ /* 0x000fe20003f64270 */
[--C-:B------:R-:W-:Y:S01]  /*59f0*/  FFMA.FTZ R37, R55, R28, -R60.reuse ;  /* 0x0000001c37257223 */ /* 0x100fe2000001083c */
[----:B------:R-:W-:Y:S01]  /*5a00*/  FSEL R53, R6, -INF , P4 ;  /* 0xff80000006357808 */ /* 0x000fe20002000000 */
[----:B------:R-:W-:Y:S01]  /*5a10*/  HGMMA.64x64x16.F32.BF16 R88, R124, gdesc[UR4].tnspB, R88, gsb0 ;  /* 0x40e000047c587df0 */ /* 0x000fe20008001858 */
[----:B------:R-:W-:Y:S01]  /*5a20*/  FMNMX.FTZ R8, R87, R8, !PT ;  /* 0x0000000857087209 */ /* 0x000fe20007810000 */
[-CC-:B------:R-:W-:Y:S01]  /*5a30*/  FFMA.FTZ R55, R57, R28.reuse, -R60.reuse ;  /* 0x0000001c39377223 */ /* 0x180fe2000001083c */
[----:B------:R-:W-:Y:S01]  /*5a40*/  ISETP.GT.AND P4, PT, R38, 0x50, PT ;  /* 0x000000502600780c */ /* 0x000fe20003f84270 */
[-CC-:B------:R-:W-:Y:S01]  /*5a50*/  FFMA.FTZ R57, R65, R28.reuse, -R60.reuse ;  /* 0x0000001c41397223 */ /* 0x180fe2000001083c */
[----:B-1----:R-:W-:Y:S01]  /*5a60*/  FSEL R133, R10, -INF , P3 ;  /* 0xff8000000a857808 */ /* 0x002fe20001800000 */
[--C-:B------:R-:W-:Y:S01]  /*5a70*/  FFMA.FTZ R65, R73, R28, -R60.reuse ;  /* 0x0000001c49417223 */ /* 0x100fe2000001083c */
[----:B------:R-:W-:Y:S01]  /*5a80*/  FMNMX.FTZ R8, R53, R8, !PT ;  /* 0x0000000835087209 */ /* 0x000fe20007810000 */
[-CC-:B------:R-:W-:Y:S01]  /*5a90*/  FFMA.FTZ R73, R143, R28.reuse, -R60.reuse ;  /* 0x0000001c8f497223 */ /* 0x180fe2000001083c */
[----:B------:R-:W-:Y:S01]  /*5aa0*/  ISETP.GT.AND P3, PT, R38, 0x51, PT ;  /* 0x000000512600780c */ /* 0x000fe20003f64270 */
[----:B------:R-:W-:Y:S01]  /*5ab0*/  FFMA.FTZ R10, R145, R28, -R60 ;  /* 0x0000001c910a7223 */ /* 0x000fe2000001083c */
[----:B--2---:R-:W-:Y:S01]  /*5ac0*/  FSEL R135, R40, -INF , P4 ;  /* 0xff80000028877808 */ /* 0x004fe20002000000 */
[----:B------:R-:W-:Y:S01]  /*5ad0*/  UIADD3 UR6, UR10, 0x380, URZ ;  /* 0x000003800a067890 */ /* 0x000fe2000fffe03f */
[----:B------:R-:W-:Y:S01]  /*5ae0*/  FMNMX.FTZ R8, R133, R8, !PT ;  /* 0x0000000885087209 */ /* 0x000fe20007810000 */
[----:B------:R-:W-:Y:S01]  /*5af0*/  MUFU.EX2 R148, R148 ;  /* 0x0000009400947308 */ /* 0x000fe20000000800 */
[----:B------:R-:W-:Y:S01]  /*5b00*/  ISETP.GT.AND P4, PT, R38, 0x58, PT ;  /* 0x000000582600780c */ /* 0x000fe20003f84270 */
[----:B------:R-:W-:Y:S01]  /*5b10*/  UMOV UR7, 0x40000040 ;  /* 0x4000004000077882 */ /* 0x000fe20000000000 */
[----:B------:R-:W-:-:S02]  /*5b20*/  FSEL R137, R42, -INF , P3 ;  /* 0xff8000002a897808 */ /* 0x000fc40001800000 */
[----:B------:R-:W-:Y:S02]  /*5b30*/  FMNMX.FTZ R8, R135, R8, !PT ;  /* 0x0000000887087209 */ /* 0x000fe40007810000 */
        /* <DEDUP_REMOVED lines=13> */
[----:B-----5:R-:W-:Y:S02]  /*5c10*/  FSEL R50, R50, -INF , P3 ;  /* 0xff80000032327808 */ /* 0x020fe40001800000 */
[----:B------:R-:W-:Y:S01]  /*5c20*/  FMNMX.FTZ R7, R157, R8, !PT ;  /* 0x000000089d077209 */ /* 0x000fe20007810000 */
[-CC-:B------:R-:W-:Y:S01]  /*5c30*/  FFMA.FTZ R8, R81, R28.reuse, -R60.reuse ;  /* 0x0000001c51087223 */ /* 0x180fe2000001083c */
[----:B------:R-:W-:Y:S01]  /*5c40*/  ISETP.GT.AND P3, PT, R38, 0x69, PT ;  /* 0x000000692600780c */ /* 0x000fe20003f64270 */
[----:B------:R-:W-:Y:S01]  /*5c50*/  FFMA.FTZ R81, R149, R28, -R60 ;  /* 0x0000001c95517223 */ /* 0x000fe2000001083c */
[----:B----4-:R-:W-:Y:S01]  /*5c60*/  FSEL R61, R52, -INF , P4 ;  /* 0xff800000343d7808 */ /* 0x010fe20002000000 */
[----:B------:R-:W-:Y:S01]  /*5c70*/  MUFU.EX2 R144, R144 ;  /* 0x0000009000907308 */ /* 0x000fe20000000800 */
[----:B------:R-:W-:-:S02]  /*5c80*/  FMNMX.FTZ R6, R50, R7, !PT ;  /* 0x0000000732067209 */ /* 0x000fc40007810000 */
[----:B------:R-:W-:Y:S02]  /*5c90*/  ISETP.GT.AND P4, PT, R38, 0x70, PT ;  /* 0x000000702600780c */ /* 0x000fe40003f84270 */
[----:B------:R-:W-:Y:S02]  /*5ca0*/  FSEL R54, R54, -INF , P3 ;  /* 0xff80000036367808 */ /* 0x000fe40001800000 */
[----:B------:R-:W-:Y:S01]  /*5cb0*/  FMNMX.FTZ R7, R61, R6, !PT ;  /* 0x000000063d077209 */ /* 0x000fe20007810000 */
[----:B------:R-:W-:Y:S01]  /*5cc0*/  FFMA.FTZ R6, R141, R28, -R60 ;  /* 0x0000001c8d067223 */ /* 0x000fe2000001083c */
[----:B------:R-:W-:Y:S01]  /*5cd0*/  ISETP.GT.AND P3, PT, R38, 0x71, PT ;  /* 0x000000712600780c */ /* 0x000fe20003f64270 */
[----:B------:R-:W-:Y:S01]  /*5ce0*/  MUFU.EX2 R15, R15 ;  /* 0x0000000f000f7308 */ /* 0x000fe20000000800 */
[----:B------:R-:W-:Y:S02]  /*5cf0*/  FSEL R56, R56, -INF , P4 ;  /* 0xff80000038387808 */ /* 0x000fe40002000000 */
[----:B------:R-:W-:-:S02]  /*5d00*/  FMNMX.FTZ R7, R54, R7, !PT ;  /* 0x0000000736077209 */ /* 0x000fc40007810000 */
[----:B------:R-:W-:Y:S02]  /*5d10*/  ISETP.GT.AND P4, PT, R38, 0x78, PT ;  /* 0x000000782600780c */ /* 0x000fe40003f84270 */
[----:B------:R-:W-:Y:S01]  /*5d20*/  FSEL R58, R58, -INF , P3 ;  /* 0xff8000003a3a7808 */ /* 0x000fe20001800000 */
[----:B------:R-:W-:Y:S01]  /*5d30*/  MUFU.EX2 R146, R146 ;  /* 0x0000009200927308 */ /* 0x000fe20000000800 */
[----:B------:R-:W-:Y:S02]  /*5d40*/  FMNMX.FTZ R7, R56, R7, !PT ;  /* 0x0000000738077209 */ /* 0x000fe40007810000 */
[----:B------:R-:W-:Y:S02]  /*5d50*/  ISETP.GT.AND P3, PT, R38, 0x79, PT ;  /* 0x000000792600780c */ /* 0x000fe40003f64270 */
[----:B---3--:R-:W-:Y:S02]  /*5d60*/  FSEL R62, R62, -INF , P4 ;  /* 0xff8000003e3e7808 */ /* 0x008fe40002000000 */
[----:B------:R-:W-:Y:S01]  /*5d70*/  FMNMX.FTZ R7, R58, R7, !PT ;  /* 0x000000073a077209 */ /* 0x000fe20007810000 */
[----:B------:R-:W-:Y:S01]  /*5d80*/  MUFU.EX2 R21, R21 ;  /* 0x0000001500157308 */ /* 0x000fe20000000800 */
[----:B------:R-:W-:-:S02]  /*5d90*/  FSEL R64, R64, -INF , P3 ;  /* 0xff80000040407808 */ /* 0x000fc40001800000 */
[----:B------:R-:W-:Y:S01]  /*5da0*/  FMNMX.FTZ R7, R62, R7, !PT ;  /* 0x000000073e077209 */ /* 0x000fe20007810000 */
[----:B------:R-:W-:Y:S02]  /*5db0*/  WARPGROUP.DEPBAR.LE gsb0, 0x0 ;  /* 0x00008000000079c5 */ /* 0x000fe40000010000 */
[----:B------:R-:W-:Y:S01]  /*5dc0*/  FSEL R129, R31, RZ, P2 ;  /* 0x000000ff1f817208 */ /* 0x000fe20001000000 */
[----:B------:R-:W-:Y:S01]  /*5dd0*/  WARPGROUP.ARRIVE ;  /* 0x00000000000079c5 */ /* 0x000fe20000000000 */
[----:B------:R-:W-:Y:S01]  /*5de0*/  FMNMX.FTZ R7, R64, R7, !PT ;  /* 0x0000000740077209 */ /* 0x000fe20007810000 */
[----:B------:R-:W-:Y:S04]  /*5df0*/  MUFU.EX2 R140, R140 ;  /* 0x0000008c008c7308 */ /* 0x000fe80000000800 */
[----:B------:R-:W1:Y:S01]  /*5e00*/  SHFL.BFLY PT, R12, R7, 0x2, 0x1f ;  /* 0x0c401f00070c7f89 */ /* 0x000e6200000e0000 */
[----:B------:R-:W-:Y:S03]  /*5e10*/  HGMMA.64x64x16.F32.BF16 R88, R120, gdesc[UR4].tnspB, R88, gsb0 ;  /* 0x40e0000478587df0 */ /* 0x000fe60008001858 */
[----:B------:R-:W-:Y:S08]  /*5e20*/  MUFU.EX2 R29, R29 ;  /* 0x0000001d001d7308 */ /* 0x000ff00000000800 */
[----:B------:R-:W-:Y:S08]  /*5e30*/  MUFU.EX2 R142, R142 ;  /* 0x0000008e008e7308 */ /* 0x000ff00000000800 */
[----:B------:R-:W-:Y:S01]  /*5e40*/  MUFU.EX2 R33, R33 ;  /* 0x0000002100217308 */ /* 0x000fe20000000800 */
[----:B-1----:R-:W-:Y:S01]  /*5e50*/  FMNMX.FTZ R20, R7, R12, !PT ;  /* 0x0000000c07147209 */ /* 0x002fe20007810000 */
[-CC-:B------:R-:W-:Y:S01]  /*5e60*/  FFMA.FTZ R12, R85, R28.reuse, -R60.reuse ;  /* 0x0000001c550c7223 */ /* 0x180fe2000001083c */
[-CC-:B------:R-:W-:Y:S01]  /*5e70*/  FFMA.FTZ R85, R151, R28.reuse, -R60.reuse ;  /* 0x0000001c97557223 */ /* 0x180fe2000001083c */
[-C--:B------:R-:W-:Y:S01]  /*5e80*/  FFMA.FTZ R60, R63, R28.reuse, -R60 ;  /* 0x0000001c3f3c7223 */ /* 0x080fe2000001083c */
[----:B------:R-:W-:Y:S01]  /*5e90*/  FADD.FTZ R63, -R129, R4 ;  /* 0x00000004813f7221 */ /* 0x000fe20000010100 */
[----:B------:R-:W1:Y:S02]  /*5ea0*/  SHFL.BFLY PT, R7, R20, 0x1, 0x1f ;  /* 0x0c201f0014077f89 */ /* 0x000e6400000e0000 */
[----:B------:R-:W-:Y:S01]  /*5eb0*/  MUFU.EX2 R136, R136 ;  /* 0x0000008800887308 */ /* 0x000fe20000000800 */
[----:B------:R-:W-:-:S07]  /*5ec0*/  FMUL.FTZ R63, R63, R28 ;  /* 0x0000001c3f3f7220 */ /* 0x000fce0000410000 */
[----:B------:R-:W2:Y:S08]  /*5ed0*/  MUFU.EX2 R63, R63 ;  /* 0x0000003f003f7308 */ /* 0x000eb00000000800 */
[----:B------:R-:W-:Y:S01]  /*5ee0*/  MUFU.EX2 R37, R37 ;  /* 0x0000002500257308 */ /* 0x000fe20000000800 */
[----:B-1----:R-:W-:-:S07]  /*5ef0*/  FMNMX.FTZ R7, R20, R7, !PT ;  /* 0x0000000714077209 */ /* 0x002fce0007810000 */
[----:B------:R-:W-:Y:S01]  /*5f00*/  MUFU.EX2 R138, R138 ;  /* 0x0000008a008a7308 */ /* 0x000fe20000000800 */
[----:B--2---:R-:W-:Y:S01]  /*5f10*/  FFMA.FTZ R42, R63, R3, R148 ;  /* 0x000000033f2a7223 */ /* 0x004fe20000010094 */
[----:B------:R-:W-:Y:S01]  /*5f20*/  F2FP.BF16.F32.PACK_AB R148, R9, R148 ;  /* 0x000000940994723e */ /* 0x000fe200000010ff */
[----:B------:R-:W-:Y:S02]  /*5f30*/  FMUL.FTZ R34, R7, R28 ;  /* 0x0000001c07227220 */ /* 0x000fe40000410000 */
[----:B------:R-:W-:Y:S01]  /*5f40*/  FADD.FTZ R3, R9, R42 ;  /* 0x0000002a09037221 */ /* 0x000fe20000010000 */
[----:B------:R-:W-:Y:S02]  /*5f50*/  FSETP.NEU.FTZ.AND P2, PT, R7, -INF , PT ;  /* 0xff8000000700780b */ /* 0x000fe40003f5d000 */
[----:B------:R-:W-:Y:S01]  /*5f60*/  MUFU.EX2 R55, R55 ;  /* 0x0000003700377308 */ /* 0x000fe20000000800 */
[----:B------:R-:W-:Y:S01]  /*5f70*/  FADD.FTZ R42, R150, R3 ;  /* 0x00000003962a7221 */ /* 0x000fe20000010000 */
[----:B------:R-:W-:-:S02]  /*5f80*/  FSEL R34, R34, RZ, P2 ;  /* 0x000000ff22227208 */ /* 0x000fc40001000000 */
[----:B------:R-:W-:Y:S01]  /*5f90*/  FSEL R44, R7, RZ, P2 ;  /* 0x000000ff072c7208 */ /* 0x000fe20001000000 */
[----:B------:R-:W-:Y:S01]  /*5fa0*/  FADD.FTZ R3, R13, R42 ;  /* 0x0000002a0d037221 */ /* 0x000fe20000010000 */
[----:B------:R-:W-:Y:S01]  /*5fb0*/  ISETP.GE.U32.AND P2, PT, R2, 0x180, PT ;  /* 0x000001800200780c */ /* 0x000fe20003f46070 */
[-CC-:B------:R-:W-:Y:S01]  /*5fc0*/  FFMA.FTZ R32, R27, R28.reuse, -R34.reuse ;  /* 0x0000001c1b207223 */ /* 0x180fe20000010822 */
[-CC-:B------:R-:W-:Y:S01]  /*5fd0*/  FFMA.FTZ R40, R35, R28.reuse, -R34.reuse ;  /* 0x0000001c23287223 */ /* 0x180fe20000010822 */
[----:B------:R-:W-:Y:S01]  /*5fe0*/  FADD.FTZ R46, R144, R3 ;  /* 0x00000003902e7221 */ /* 0x000fe20000010000 */
[----:B------:R-:W-:Y:S01]  /*5ff0*/  FADD.FTZ R27, -R44, R5 ;  /* 0x000000052c1b7221 */ /* 0x000fe20000010100 */
[-CC-:B------:R-:W-:Y:S01]  /*6000*/  FFMA.FTZ R149, R39, R28.reuse, -R34.reuse ;  /* 0x0000001c27957223 */ /* 0x180fe20000010822 */
[-C--:B------:R-:W-:Y:S01]  /*6010*/  FFMA.FTZ R4, R41, R28.reuse, -R34 ;  /* 0x0000001c29047223 */ /* 0x080fe20000010822 */
[----:B------:R-:W-:Y:S01]  /*6020*/  FADD.FTZ R3, R15, R46 ;  /* 0x0000002e0f037221 */ /* 0x000fe20000010000 */
[-CC-:B------:R-:W-:Y:S01]  /*6030*/  FFMA.FTZ R151, R11, R28.reuse, -R34.reuse ;  /* 0x0000001c0b977223 */ /* 0x180fe20000010822 */
[----:B------:R-:W-:Y:S01]  /*6040*/  FFMA.FTZ R24, R67, R28, -R34 ;  /* 0x0000001c43187223 */ /* 0x000fe20000010822 */
[----:B------:R-:W-:-:S02]  /*6050*/  IMAD.U32 R39, RZ, RZ, UR36 ;  /* 0x00000024ff277e24 */ /* 0x000fc4000f8e00ff */
[----:B------:R-:W-:Y:S01]  /*6060*/  FADD.FTZ R44, R146, R3 ;  /* 0x00000003922c7221 */ /* 0x000fe20000010000 */
[----:B------:R-:W-:Y:S01]  /*6070*/  MUFU.EX2 R149, R149 ;  /* 0x0000009500957308 */ /* 0x000fe20000000800 */
[----:B------:R-:W-:Y:S02]  /*6080*/  VIADD R3, R16, 0x9 ;  /* 0x0000000910037836 */ /* 0x000fe40000000000 */
[-C--:B------:R-:W-:Y:S01]  /*6090*/  FFMA.FTZ R145, R19, R28.reuse, -R34 ;  /* 0x0000001c13917223 */ /* 0x080fe20000010822 */
[----:B------:R-:W-:Y:S01]  /*60a0*/  FADD.FTZ R35, R21, R44 ;  /* 0x0000002c15237221 */ /* 0x000fe20000010000 */
[-C--:B------:R-:W-:Y:S01]  /*60b0*/  FMUL.FTZ R44, R27, R28.reuse ;  /* 0x0000001c1b2c7220 */ /* 0x080fe20000410000 */
[----:B------:R-:W-:Y:S01]  /*60c0*/  IMAD.U32 R41, RZ, RZ, UR28 ;  /* 0x0000001cff297e24 */ /* 0x000fe2000f8e00ff */
[----:B------:R-:W-:Y:S01]  /*60d0*/  @!P1 LEA R39, R39, UR40, 0x3 ;  /* 0x0000002827279c11 */ /* 0x000fe2000f8e18ff */
[----:B------:R-:W-:Y:S01]  /*60e0*/  FADD.FTZ R48, R140, R35 ;  /* 0x000000238c307221 */ /* 0x000fe20000010000 */
[----:B------:R-:W-:Y:S01]  /*60f0*/  MUFU.EX2 R4, R4 ;  /* 0x0000000400047308 */ /* 0x000fe20000000800 */
[----:B------:R-:W-:Y:S01]  /*6100*/  SEL R3, R3, 0x9, !P2 ;  /* 0x0000000903037807 */ /* 0x000fe20005000000 */
[----:B------:R-:W-:Y:S01]  /*6110*/  FFMA.FTZ R26, R71, R28, -R34 ;  /* 0x0000001c471a7223 */ /* 0x000fe20000010822 */
[----:B------:R-:W-:Y:S01]  /*6120*/  FADD.FTZ R35, R29, R48 ;  /* 0x000000301d237221 */ /* 0x000fe20000010000 */
[----:B------:R-:W-:Y:S01]  /*6130*/  @!P1 LEA R41, R41, UR40, 0x3 ;  /* 0x0000002829299c11 */ /* 0x000fe2000f8e18ff */
[----:B------:R-:W-:-:S02]  /*6140*/  WARPGROUP.DEPBAR.LE gsb0, 0x0 ;  /* 0x00008000000079c5 */ /* 0x000fc40000010000 */
[----:B------:R-:W-:Y:S01]  /*6150*/  FADD.FTZ R48, R142, R35 ;  /* 0x000000238e307221 */ /* 0x000fe20000010000 */
[----:B------:R-:W1:Y:S01]  /*6160*/  MUFU.EX2 R44, R44 ;  /* 0x0000002c002c7308 */ /* 0x000e620000000800 */
[----:B------:R-:W-:Y:S01]  /*6170*/  FFMA.FTZ R147, R75, R28, -R34 ;  /* 0x0000001c4b937223 */ /* 0x000fe20000010822 */
[----:B------:R-:W-:Y:S01]  /*6180*/  @!P1 VIADD R27, R39, 0x16840 ;  /* 0x00016840271b9836 */ /* 0x000fe20000000000 */
[----:B------:R2:W-:Y:S06]  /*6190*/  BAR.ARV R3, 0x100 ;  /* 0x000400030000751d */ /* 0x0005ec0000002000 */
[----:B------:R-:W3:Y:S01]  /*61a0*/  MUFU.EX2 R151, R151 ;  /* 0x0000009700977308 */ /* 0x000ee20000000800 */
[----:B------:R-:W-:Y:S01]  /*61b0*/  FADD.FTZ R39, R33, R48 ;  /* 0x0000003021277221 */ /* 0x000fe20000010000 */
[----:B--2---:R-:W-:-:S02]  /*61c0*/  @!P1 VIADD R3, R41, 0x16860 ;  /* 0x0001686029039836 */ /* 0x004fc40000000000 */
[-CC-:B------:R-:W-:Y:S01]  /*61d0*/  FFMA.FTZ R30, R25, R28.reuse, -R34.reuse ;  /* 0x0000001c191e7223 */ /* 0x180fe20000010822 */
[-CC-:B------:R-:W-:Y:S01]  /*61e0*/  FFMA.FTZ R141, R43, R28.reuse, -R34.reuse ;  /* 0x0000001c2b8d7223 */ /* 0x180fe20000010822 */
[----:B------:R-:W-:Y:S01]  /*61f0*/  FADD.FTZ R52, R136, R39 ;  /* 0x0000002788347221 */ /* 0x000fe20000010000 */
[--C-:B------:R-:W-:Y:S01]  /*6200*/  FFMA.FTZ R143, R45, R28, -R34.reuse ;  /* 0x0000001c2d8f7223 */ /* 0x100fe20000010822 */
[----:B------:R-:W-:Y:S01]  /*6210*/  @!P1 PRMT R39, RZ, 0x654, R3 ;  /* 0x00000654ff279816 */ /* 0x000fe20000000003 */
[----:B------:R-:W2:Y:S01]  /*6220*/  MUFU.EX2 R24, R24 ;  /* 0x0000001800187308 */ /* 0x000ea20000000800 */
[----:B-1----:R-:W-:Y:S01]  /*6230*/  FFMA.FTZ R35, R44, R0, R149 ;  /* 0x000000002c237223 */ /* 0x002fe20000010095 */
[-CC-:B------:R-:W-:Y:S01]  /*6240*/  FFMA.FTZ R36, R79, R28.reuse, -R34.reuse ;  /* 0x0000001c4f247223 */ /* 0x180fe20000010822 */
[-CC-:B------:R-:W-:Y:S01]  /*6250*/  FFMA.FTZ R11, R47, R28.reuse, -R34.reuse ;  /* 0x0000001c2f0b7223 */ /* 0x180fe20000010822 */
[-C--:B------:R-:W-:Y:S01]  /*6260*/  FFMA.FTZ R38, R83, R28.reuse, -R34 ;  /* 0x0000001c53267223 */ /* 0x080fe20000010822 */
[----:B------:R-:W-:Y:S01]  /*6270*/  FADD.FTZ R48, R4, R35 ;  /* 0x0000002304307221 */ /* 0x000fe20000010000 */
[----:B------:R-:W-:Y:S01]  /*6280*/  FADD.FTZ R35, R37, R52 ;  /* 0x0000003425237221 */ /* 0x000fe20000010000 */
[-C--:B------:R-:W-:Y:S01]  /*6290*/  FFMA.FTZ R19, R49, R28.reuse, -R34 ;  /* 0x0000001c31137223 */ /* 0x080fe20000010822 */
[----:B------:R-:W1:Y:S01]  /*62a0*/  MUFU.EX2 R145, R145 ;  /* 0x0000009100917308 */ /* 0x000e620000000800 */
[----:B---3--:R-:W-:Y:S01]  /*62b0*/  FADD.FTZ R3, R151, R48 ;  /* 0x0000003097037221 */ /* 0x008fe20000010000 */
[----:B------:R-:W-:Y:S01]  /*62c0*/  FADD.FTZ R48, R138, R35 ;  /* 0x000000238a307221 */ /* 0x000fe20000010000 */
[-CC-:B------:R-:W-:Y:S01]  /*62d0*/  FFMA.FTZ R25, R51, R28.reuse, -R34.reuse ;  /* 0x0000001c33197223 */ /* 0x180fe20000010822 */
[-CC-:B------:R-:W-:Y:S01]  /*62e0*/  FFMA.FTZ R42, R87, R28.reuse, -R34.reuse ;  /* 0x0000001c572a7223 */ /* 0x180fe20000010822 */
[-C--:B------:R-:W-:Y:S01]  /*62f0*/  FFMA.FTZ R50, R50, R28.reuse, -R34 ;  /* 0x0000001c32327223 */ /* 0x080fe20000010822 */
[----:B------:R-:W-:Y:S01]  /*6300*/  FADD.FTZ R35, R55, R48 ;  /* 0x0000003037237221 */ /* 0x000fe20000010000 */
[-CC-:B------:R-:W-:Y:S01]  /*6310*/  FFMA.FTZ R5, R53, R28.reuse, -R34.reuse ;  /* 0x0000001c35057223 */ /* 0x180fe20000010822 */
[----:B------:R-:W3:Y:S01]  /*6320*/  MUFU.EX2 R26, R26 ;  /* 0x0000001a001a7308 */ /* 0x000ee20000000800 */
[----:B--2---:R-:W-:Y:S01]  /*6330*/  FADD.FTZ R52, R24, R3 ;  /* 0x0000000318347221 */ /* 0x004fe20000010000 */
[-CC-:B------:R-:W-:Y:S01]  /*6340*/  FFMA.FTZ R46, R133, R28.reuse, -R34.reuse ;  /* 0x0000001c852e7223 */ /* 0x180fe20000010822 */
[-CC-:B------:R-:W-:Y:S01]  /*6350*/  FFMA.FTZ R135, R135, R28.reuse, -R34.reuse ;  /* 0x0000001c87877223 */ /* 0x180fe20000010822 */
[-CC-:B------:R-:W-:Y:S01]  /*6360*/  FFMA.FTZ R0, R137, R28.reuse, -R34.reuse ;  /* 0x0000001c89007223 */ /* 0x180fe20000010822 */
[-CC-:B------:R-:W-:Y:S01]  /*6370*/  FFMA.FTZ R131, R59, R28.reuse, -R34.reuse ;  /* 0x0000001c3b837223 */ /* 0x180fe20000010822 */
[-CC-:B------:R-:W-:Y:S01]  /*6380*/  FFMA.FTZ R48, R139, R28.reuse, -R34.reuse ;  /* 0x0000001c8b307223 */ /* 0x180fe20000010822 */
[-C--:B------:R-:W-:Y:S01]  /*6390*/  FFMA.FTZ R125, R157, R28.reuse, -R34 ;  /* 0x0000001c9d7d7223 */ /* 0x080fe20000010822 */
[----:B------:R-:W-:Y:S01]  /*63a0*/  MUFU.EX2 R132, R132 ;  /* 0x0000008400847308 */ /* 0x000fe20000000800 */
        /* <DEDUP_REMOVED lines=8> */
[----:B---3--:R-:W-:Y:S01]  /*6430*/  FADD.FTZ R52, R26, R3 ;  /* 0x000000031a347221 */ /* 0x008fe20000010000 */
[----:B------:R-:W-:Y:S01]  /*6440*/  @!P1 PRMT R27, RZ, 0x654, R27 ;  /* 0x00000654ff1b9816 */ /* 0x000fe2000000001b */
[----:B------:R-:W-:Y:S01]  /*6450*/  UMOV UR28, UR36 ;  /* 0x00000024001c7c82 */ /* 0x000fe20008000000 */
[----:B------:R-:W-:Y:S01]  /*6460*/  PLOP3.LUT P2, PT, PT, PT, UP0, 0x80, 0x0 ;  /* 0x000000000000781c */ /* 0x000fe20003f4f008 */
[----:B------:R-:W-:Y:S01]  /*6470*/  FMUL.FTZ R88, R88, R63 ;  /* 0x0000003f58587220 */ /* 0x000fe20000410000 */
[----:B------:R2:W-:Y:S01]  /*6480*/  @!P1 SYNCS.ARRIVE.TRANS64.RED.A1T0 RZ, [R27+URZ], RZ ;  /* 0x000000ff1bff99a7 */ /* 0x0005e2000810043f */
[----:B------:R-:W-:Y:S01]  /*6490*/  F2FP.BF16.F32.PACK_AB R149, R4, R149 ;  /* 0x000000950495723e */ /* 0x000fe200000010ff */
[----:B------:R-:W-:Y:S01]  /*64a0*/  MUFU.EX2 R57, R57 ;  /* 0x0000003900397308 */ /* 0x000fe20000000800 */
[----:B------:R-:W-:Y:S01]  /*64b0*/  F2FP.BF16.F32.PACK_AB R150, R13, R150 ;  /* 0x000000960d96723e */ /* 0x000fe200000010ff */
[-C--:B------:R-:W-:Y:S01]  /*64c0*/  FMUL.FTZ R89, R89, R63.reuse ;  /* 0x0000003f59597220 */ /* 0x080fe20000410000 */
[----:B------:R-:W-:Y:S01]  /*64d0*/  F2FP.BF16.F32.PACK_AB R144, R15, R144 ;  /* 0x000000900f90723e */ /* 0x000fe200000010ff */
[-C--:B------:R-:W-:Y:S01]  /*64e0*/  FMUL.FTZ R92, R92, R63.reuse ;  /* 0x0000003f5c5c7220 */ /* 0x080fe20000410000 */
[----:B------:R-:W-:Y:S01]  /*64f0*/  F2FP.BF16.F32.PACK_AB R146, R21, R146 ;  /* 0x000000921592723e */ /* 0x000fe200000010ff */
[----:B------:R3:W-:Y:S01]  /*6500*/  @!P1 SYNCS.ARRIVE.TRANS64.RED.A1T0 RZ, [R39+URZ], RZ ;  /* 0x000000ff27ff99a7 */ /* 0x0007e2000810043f */
[----:B------:R-:W-:Y:S01]  /*6510*/  F2FP.BF16.F32.PACK_AB R140, R29, R140 ;  /* 0x0000008c1d8c723e */ /* 0x000fe200000010ff */
[----:B------:R-:W4:Y:S01]  /*6520*/  MUFU.EX2 R30, R30 ;  /* 0x0000001e001e7308 */ /* 0x000f220000000800 */
[----:B-1----:R-:W-:Y:S01]  /*6530*/  FADD.FTZ R3, R147, R52 ;  /* 0x0000003493037221 */ /* 0x002fe20000010000 */
[----:B------:R-:W-:Y:S01]  /*6540*/  F2FP.BF16.F32.PACK_AB R142, R33, R142 ;  /* 0x0000008e218e723e */ /* 0x000fe200000010ff */
[-C--:B------:R-:W-:Y:S01]  /*6550*/  FMUL.FTZ R93, R93, R63.reuse ;  /* 0x0000003f5d5d7220 */ /* 0x080fe20000410000 */
[----:B------:R-:W-:Y:S01]  /*6560*/  F2FP.BF16.F32.PACK_AB R136, R37, R136 ;  /* 0x000000882588723e */ /* 0x000fe200000010ff */
[-C--:B------:R-:W-:Y:S01]  /*6570*/  FMUL.FTZ R96, R96, R63.reuse ;  /* 0x0000003f60607220 */ /* 0x080fe20000410000 */
[----:B------:R-:W-:Y:S01]  /*6580*/  F2FP.BF16.F32.PACK_AB R138, R55, R138 ;  /* 0x0000008a378a723e */ /* 0x000fe200000010ff */
        /* <DEDUP_REMOVED lines=9> */
[----:B------:R-:W1:Y:S01]  /*6620*/  MUFU.EX2 R141, R141 ;  /* 0x0000008d008d7308 */ /* 0x000e620000000800 */
[----:B----4-:R-:W-:Y:S01]  /*6630*/  FADD.FTZ R52, R30, R3 ;  /* 0x000000031e347221 */ /* 0x010fe20000010000 */
[-C--:B------:R-:W-:Y:S01]  /*6640*/  FMUL.FTZ R113, R113, R63.reuse ;  /* 0x0000003f71717220 */ /* 0x080fe20000410000 */
[-C--:B------:R-:W-:Y:S01]  /*6650*/  FMUL.FTZ R116, R116, R63.reuse ;  /* 0x0000003f74747220 */ /* 0x080fe20000410000 */
[----:B------:R-:W-:Y:S01]  /*6660*/  FMUL.FTZ R117, R117, R63 ;  /* 0x0000003f75757220 */ /* 0x000fe20000410000 */
[----:B------:R-:W-:Y:S01]  /*6670*/  F2FP.BF16.F32.PACK_AB R151, R24, R151 ;  /* 0x000000971897723e */ /* 0x000fe200000010ff */
[-C--:B------:R-:W-:Y:S01]  /*6680*/  FMUL.FTZ R90, R90, R44.reuse ;  /* 0x0000002c5a5a7220 */ /* 0x080fe20000410000 */
[----:B------:R-:W-:Y:S01]  /*6690*/  F2FP.BF16.F32.PACK_AB R145, R26, R145 ;  /* 0x000000911a91723e */ /* 0x000fe200000010ff */
[----:B------:R-:W-:Y:S01]  /*66a0*/  MUFU.EX2 R65, R65 ;  /* 0x0000004100417308 */ /* 0x000fe20000000800 */
[----:B------:R-:W-:Y:S01]  /*66b0*/  F2FP.BF16.F32.PACK_AB R147, R30, R147 ;  /* 0x000000931e93723e */ /* 0x000fe200000010ff */
        /* <DEDUP_REMOVED lines=17> */
[----:B------:R-:W-:Y:S01]  /*67d0*/  FMUL.FTZ R119, R119, R44 ;  /* 0x0000002c77777220 */ /* 0x000fe20000410000 */
[----:B------:R-:W-:-:S04]  /*67e0*/  MOV R4, R31 ;  /* 0x0000001f00047202 */ /* 0x000fc80000000f00 */
[----:B------:R5:W-:Y:S01]  /*67f0*/  MUFU.EX2 R129, R60 ;  /* 0x0000003c00817308 */ /* 0x000be20000000800 */
[C---:B----4-:R-:W-:Y:S01]  /*6800*/  FADD.FTZ R52, R32.reuse, R3 ;  /* 0x0000000320347221 */ /* 0x050fe20000010000 */
[----:B------:R-:W-:-:S06]  /*6810*/  F2FP.BF16.F32.PACK_AB R141, R32, R141 ;  /* 0x0000008d208d723e */ /* 0x000fcc00000010ff */
[----:B------:R-:W4:Y:S01]  /*6820*/  MUFU.EX2 R143, R143 ;  /* 0x0000008f008f7308 */ /* 0x000f220000000800 */
[----:B-----5:R-:W-:Y:S01]  /*6830*/  FADD.FTZ R60, R132, R35 ;  /* 0x00000023843c7221 */ /* 0x020fe20000010000 */
[----:B------:R-:W-:-:S03]  /*6840*/  F2FP.BF16.F32.PACK_AB R132, R57, R132 ;  /* 0x000000843984723e */ /* 0x000fc600000010ff */
[----:B------:R-:W-:-:S03]  /*6850*/  FADD.FTZ R35, R57, R60 ;  /* 0x0000003c39237221 */ /* 0x000fc60000010000 */
[----:B------:R-:W5:Y:S01]  /*6860*/  MUFU.EX2 R69, R69 ;  /* 0x0000004500457308 */ /* 0x000f620000000800 */
[----:B------:R-:W-:Y:S01]  /*6870*/  FADD.FTZ R60, R134, R35 ;  /* 0x00000023863c7221 */ /* 0x000fe20000010000 */
[----:B------:R-:W-:-:S03]  /*6880*/  F2FP.BF16.F32.PACK_AB R134, R65, R134 ;  /* 0x000000864186723e */ /* 0x000fc600000010ff */
[----:B------:R-:W-:-:S03]  /*6890*/  FADD.FTZ R35, R65, R60 ;  /* 0x0000003c41237221 */ /* 0x000fc60000010000 */
[----:B------:R-:W2:Y:S01]  /*68a0*/  MUFU.EX2 R36, R36 ;  /* 0x0000002400247308 */ /* 0x000ea20000000800 */
[----:B-1----:R-:W-:Y:S01]  /*68b0*/  FADD.FTZ R60, R6, R35 ;  /* 0x00000023063c7221 */ /* 0x002fe20000010000 */
[----:B----4-:R-:W-:-:S06]  /*68c0*/  FADD.FTZ R3, R143, R52 ;  /* 0x000000348f037221 */ /* 0x010fcc0000010000 */
[----:B------:R-:W1:Y:S01]  /*68d0*/  MUFU.EX2 R8, R8 ;  /* 0x0000000800087308 */ /* 0x000e620000000800 */
[C---:B-----5:R-:W-:Y:S01]  /*68e0*/  FADD.FTZ R35, R69.reuse, R60 ;  /* 0x0000003c45237221 */ /* 0x060fe20000010000 */
[----:B------:R-:W-:-:S06]  /*68f0*/  F2FP.BF16.F32.PACK_AB R128, R69, R6 ;  /* 0x000000064580723e */ /* 0x000fcc00000010ff */
[----:B------:R-:W4:Y:S01]  /*6900*/  MUFU.EX2 R11, R11 ;  /* 0x0000000b000b7308 */ /* 0x000f220000000800 */
[C---:B--2---:R-:W-:Y:S01]  /*6910*/  FADD.FTZ R52, R36.reuse, R3 ;  /* 0x0000000324347221 */ /* 0x044fe20000010000 */
[----:B------:R-:W-:-:S06]  /*6920*/  F2FP.BF16.F32.PACK_AB R143, R36, R143 ;  /* 0x0000008f248f723e */ /* 0x000fcc00000010ff */
[----:B------:R-:W2:Y:S01]  /*6930*/  MUFU.EX2 R73, R73 ;  /* 0x0000004900497308 */ /* 0x000ea20000000800 */
[----:B-1----:R-:W-:-:S07]  /*6940*/  FADD.FTZ R60, R8, R35 ;  /* 0x00000023083c7221 */ /* 0x002fce0000010000 */
[----:B------:R-:W1:Y:S01]  /*6950*/  MUFU.EX2 R38, R38 ;  /* 0x0000002600267308 */ /* 0x000e620000000800 */
[----:B----4-:R-:W-:-:S07]  /*6960*/  FADD.FTZ R3, R11, R52 ;  /* 0x000000340b037221 */ /* 0x010fce0000010000 */
[----:B------:R-:W4:Y:S01]  /*6970*/  MUFU.EX2 R10, R10 ;  /* 0x0000000a000a7308 */ /* 0x000f220000000800 */
[C---:B--2---:R-:W-:Y:S01]  /*6980*/  FADD.FTZ R9, R73.reuse, R60 ;  /* 0x0000003c49097221 */ /* 0x044fe20000010000 */
[----:B------:R-:W-:-:S06]  /*6990*/  F2FP.BF16.F32.PACK_AB R130, R73, R8 ;  /* 0x000000084982723e */ /* 0x000fcc00000010ff */
[----:B------:R-:W-:Y:S01]  /*69a0*/  MUFU.EX2 R19, R19 ;  /* 0x0000001300137308 */ /* 0x000fe20000000800 */
[----:B-1----:R-:W-:-:S07]  /*69b0*/  F2FP.BF16.F32.PACK_AB R137, R38, R11 ;  /* 0x0000000b2689723e */ /* 0x002fce00000010ff */
[----:B------:R-:W1:Y:S01]  /*69c0*/  MUFU.EX2 R77, R77 ;  /* 0x0000004d004d7308 */ /* 0x000e620000000800 */
[----:B----4-:R-:W-:-:S07]  /*69d0*/  FADD.FTZ R52, R10, R9 ;  /* 0x000000090a347221 */ /* 0x010fce0000010000 */
[----:B------:R-:W2:Y:S08]  /*69e0*/  MUFU.EX2 R40, R40 ;  /* 0x0000002800287308 */ /* 0x000eb00000000800 */
[----:B------:R-:W4:Y:S01]  /*69f0*/  MUFU.EX2 R12, R12 ;  /* 0x0000000c000c7308 */ /* 0x000f220000000800 */
[C---:B-1----:R-:W-:Y:S01]  /*6a00*/  FADD.FTZ R9, R77.reuse, R52 ;  /* 0x000000344d097221 */ /* 0x042fe20000010000 */
[----:B------:R-:W-:-:S06]  /*6a10*/  F2FP.BF16.F32.PACK_AB R124, R77, R10 ;  /* 0x0000000a4d7c723e */ /* 0x000fcc00000010ff */
[----:B------:R-:W-:Y:S01]  /*6a20*/  MUFU.EX2 R25, R25 ;  /* 0x0000001900197308 */ /* 0x000fe20000000800 */
[----:B--2---:R-:W-:-:S07]  /*6a30*/  F2FP.BF16.F32.PACK_AB R139, R40, R19 ;  /* 0x00000013288b723e */ /* 0x004fce00000010ff */
[----:B------:R-:W1:Y:S01]  /*6a40*/  MUFU.EX2 R81, R81 ;  /* 0x0000005100517308 */ /* 0x000e620000000800 */
[----:B----4-:R-:W-:-:S07]  /*6a50*/  FADD.FTZ R52, R12, R9 ;  /* 0x000000090c347221 */ /* 0x010fce0000010000 */
[----:B------:R-:W2:Y:S08]  /*6a60*/  MUFU.EX2 R42, R42 ;  /* 0x0000002a002a7308 */ /* 0x000eb00000000800 */
[----:B------:R4:W-:Y:S01]  /*6a70*/  MUFU.EX2 R34, R50 ;  /* 0x0000003200227308 */ /* 0x0009e20000000800 */
[C---:B-1----:R-:W-:Y:S01]  /*6a80*/  FADD.FTZ R9, R81.reuse, R52 ;  /* 0x0000003451097221 */ /* 0x042fe20000010000 */
[----:B------:R-:W-:-:S06]  /*6a90*/  F2FP.BF16.F32.PACK_AB R126, R81, R12 ;  /* 0x0000000c517e723e */ /* 0x000fcc00000010ff */
[----:B------:R-:W1:Y:S01]  /*6aa0*/  MUFU.EX2 R14, R14 ;  /* 0x0000000e000e7308 */ /* 0x000e620000000800 */
[----:B----4-:R-:W-:Y:S01]  /*6ab0*/  FADD.FTZ R50, R38, R3 ;  /* 0x0000000326327221 */ /* 0x010fe20000010000 */
[----:B--2---:R-:W-:-:S03]  /*6ac0*/  F2FP.BF16.F32.PACK_AB R133, R42, R25 ;  /* 0x000000192a85723e */ /* 0x004fc600000010ff */
[----:B------:R-:W-:-:S03]  /*6ad0*/  FADD.FTZ R3, R19, R50 ;  /* 0x0000003213037221 */ /* 0x000fc60000010000 */
[----:B------:R-:W2:Y:S01]  /*6ae0*/  MUFU.EX2 R5, R5 ;  /* 0x0000000500057308 */ /* 0x000ea20000000800 */
[----:B------:R-:W-:-:S04]  /*6af0*/  FADD.FTZ R50, R40, R3 ;  /* 0x0000000328327221 */ /* 0x000fc80000010000 */
[----:B------:R-:W-:-:S03]  /*6b00*/  FADD.FTZ R3, R25, R50 ;  /* 0x0000003219037221 */ /* 0x000fc60000010000 */
[----:B------:R-:W4:Y:S01]  /*6b10*/  MUFU.EX2 R85, R85 ;  /* 0x0000005500557308 */ /* 0x000f220000000800 */
[----:B------:R-:W-:Y:S01]  /*6b20*/  FADD.FTZ R6, R42, R3 ;  /* 0x000000032a067221 */ /* 0x000fe20000010000 */
[----:B-1----:R-:W-:-:S06]  /*6b30*/  FADD.FTZ R50, R14, R9 ;  /* 0x000000090e327221 */ /* 0x002fcc0000010000 */
[----:B------:R-:W1:Y:S01]  /*6b40*/  MUFU.EX2 R46, R46 ;  /* 0x0000002e002e7308 */ /* 0x000e620000000800 */
[----:B--2---:R-:W-:-:S07]  /*6b50*/  FADD.FTZ R3, R5, R6 ;  /* 0x0000000605037221 */ /* 0x004fce0000010000 */
[----:B------:R-:W2:Y:S01]  /*6b60*/  MUFU.EX2 R20, R155 ;  /* 0x0000009b00147308 */ /* 0x000ea20000000800 */
[C---:B----4-:R-:W-:Y:S01]  /*6b70*/  FADD.FTZ R9, R85.reuse, R50 ;  /* 0x0000003255097221 */ /* 0x050fe20000010000 */
[----:B------:R-:W-:-:S06]  /*6b80*/  F2FP.BF16.F32.PACK_AB R120, R85, R14 ;  /* 0x0000000e5578723e */ /* 0x000fcc00000010ff */
[----:B------:R4:W5:Y:S01]  /*6b90*/  MUFU.EX2 R27, R135 ;  /* 0x00000087001b7308 */ /* 0x0009620000000800 */
[----:B-1----:R-:W-:-:S07]  /*6ba0*/  FADD.FTZ R6, R46, R3 ;  /* 0x000000032e067221 */ /* 0x002fce0000010000 */
[----:B------:R-:W1:Y:S01]  /*6bb0*/  MUFU.EX2 R0, R0 ;  /* 0x0000000000007308 */ /* 0x000e620000000800 */
[----:B--2---:R-:W-:Y:S01]  /*6bc0*/  FADD.FTZ R8, R20, R9 ;  /* 0x0000000914087221 */ /* 0x004fe20000010000 */
[C---:B------:R-:W-:Y:S02]  /*6bd0*/  F2FP.BF16.F32.PACK_AB R122, R129.reuse, R20 ;  /* 0x00000014817a723e */ /* 0x040fe400000010ff */
[----:B----4-:R-:W-:Y:S01]  /*6be0*/  F2FP.BF16.F32.PACK_AB R135, R46, R5 ;  /* 0x000000052e87723e */ /* 0x010fe200000010ff */
[----:B------:R-:W-:Y:S01]  /*6bf0*/  FADD.FTZ R3, R129, R8 ;  /* 0x0000000881037221 */ /* 0x000fe20000010000 */
[----:B------:R-:W-:Y:S02]  /*6c00*/  IMAD.MOV.U32 R5, RZ, RZ, R7 ;  /* 0x000000ffff057224 */ /* 0x000fe400078e0007 */
[----:B------:R-:W2:Y:S01]  /*6c10*/  MUFU.EX2 R131, R131 ;  /* 0x0000008300837308 */ /* 0x000ea20000000800 */
[----:B-----5:R-:W-:-:S07]  /*6c20*/  FADD.FTZ R9, R27, R6 ;  /* 0x000000061b097221 */ /* 0x020fce0000010000 */
        /* <DEDUP_REMOVED lines=9> */
[----:B-1----:R-:W-:Y:S01]  /*6cc0*/  FADD.FTZ R9, R125, R6 ;  /* 0x000000067d097221 */ /* 0x002fe20000010000 */
[----:B------:R-:W-:-:S03]  /*6cd0*/  F2FP.BF16.F32.PACK_AB R125, R34, R125 ;  /* 0x0000007d227d723e */ /* 0x000fc600000010ff */
[----:B------:R-:W-:-:S03]  /*6ce0*/  FADD.FTZ R6, R34, R9 ;  /* 0x0000000922067221 */ /* 0x000fc60000010000 */
        /* <DEDUP_REMOVED lines=9> */
[----:B------:R-:W-:-:S03]  /*6d80*/  F2FP.BF16.F32.PACK_AB R121, R58, R121 ;  /* 0x000000793a79723e */ /* 0x000fc600000010ff */
[----:B----4-:R-:W-:-:S04]  /*6d90*/  FADD.FTZ R6, R123, R6 ;  /* 0x000000067b067221 */ /* 0x010fc80000010000 */
[C---:B-1----:R-:W-:Y:S01]  /*6da0*/  FADD.FTZ R0, R64.reuse, R6 ;  /* 0x0000000640007221 */ /* 0x042fe20000010000 */
[----:B------:R-:W-:Y:S01]  /*6db0*/  F2FP.BF16.F32.PACK_AB R123, R64, R123 ;  /* 0x0000007b407b723e */ /* 0x000fe200000010ff */
[----:B---3--:R-:W-:Y:S06]  /*6dc0*/  @P2 BRA `(.L_x_12043) ;  /* 0xffffffd0009c2947 */ /* 0x008fec000383ffff */
.L_x_12034:
[----:B------:R-:W-:-:S13]  /*6dd0*/  ISETP.LE.AND P2, PT, RZ, UR29, PT ;  /* 0x0000001dff007c0c */ /* 0x000fda000bf43270 */
[----:B------:R-:W-:Y:S05]  /*6de0*/  @!P2 BRA `(.L_x_12044) ;  /* 0x000000240030a947 */ /* 0x000fea0003800000 */
[----:B------:R-:W-:Y:S01]  /*6df0*/  IMAD.MOV.U32 R4, RZ, RZ, R7 ;  /* 0x000000ffff047224 */ /* 0x000fe200078e0007 */
[----:B------:R-:W-:Y:S01]  /*6e00*/  UMOV UR22, UR37 ;  /* 0x0000002500167c82 */ /* 0x000fe20008000000 */
[----:B------:R-:W-:Y:S01]  /*6e10*/  IMAD.MOV.U32 R5, RZ, RZ, R31 ;  /* 0x000000ffff057224 */ /* 0x000fe200078e001f */
[----:B------:R-:W-:Y:S01]  /*6e20*/  UMOV UR21, UR36 ;  /* 0x0000002400157c82 */ /* 0x000fe20008000000 */
[----:B------:R-:W-:-:S05]  /*6e30*/  ULDC UR23, c[0x0][0x9d8] ;  /* 0x0002760000177ab9 */ /* 0x000fca0000000800 */
.L_x_12053:
        /* <DEDUP_REMOVED lines=9> */
.L_x_12046:
[----:B------:R-:W-:Y:S01]  /*6ed0*/  ULEA UR6, UR36, UR40, 0x3 ;  /* 0x0000002824067291 */ /* 0x000fe2000f8e183f */
[----:B------:R-:W-:-:S05]  /*6ee0*/  IMAD.U32 R6, RZ, RZ, UR37 ;  /* 0x00000025ff067e24 */ /* 0x000fca000f8e00ff */
[----:B------:R-:W-:-:S04]  /*6ef0*/  SHF.L.U32 R6, R6, 0x1f, RZ ;  /* 0x0000001f06067819 */ /* 0x000fc800000006ff */
[----:B------:R1:W2:Y:S01]  /*6f00*/  SYNCS.PHASECHK.TRANS64.TRYWAIT P3, [UR6+0x16830], R6 ;  /* 0x01683006ff0075a7 */ /* 0x0002a20008060146 */
[----:B------:R-:W-:Y:S05]  /*6f10*/  @!P0 BRA `(.L_x_12047) ;  /* 0x0000000000048947 */ /* 0x000fea0003800000 */
[----:B------:R-:W-:Y:S01]  /*6f20*/  BPT.TRAP 0x1 ;  /* 0x000000040000795c */ /* 0x000fe20000300000 */
.L_x_12047:
[----:B--2---:R-:W-:Y:S05]  /*6f30*/  @P3 BRA `(.L_x_12045) ;  /* 0x0000000000083947 */ /* 0x004fea0003800000 */
[----:B------:R-:W2:Y:S02]  /*6f40*/  SYNCS.PHASECHK.TRANS64.TRYWAIT P3, [UR6+0x16830], R6 ;  /* 0x01683006ff0075a7 */ /* 0x000ea40008060146 */
[----:B--2---:R-:W-:Y:S05]  /*6f50*/  @!P3 BRA `(.L_x_12048) ;  /* 0x00000064001cb947 */ /* 0x004fea0003800000 */
.L_x_12045:
        /* <DEDUP_REMOVED lines=25> */
.L_x_12050:
[----:B------:R-:W-:Y:S01]  /*70f0*/  ULEA UR6, UR21, UR40, 0x3 ;  /* 0x0000002815067291 */ /* 0x000fe2000f8e183f */
[----:B------:R-:W-:-:S04]  /*7100*/  MOV R6, UR22 ;  /* 0x0000001600067c02 */ /* 0x000fc80008000f00 */
[----:B------:R-:W-:-:S04]  /*7110*/  SHF.L.U32 R6, R6, 0x1f, RZ ;  /* 0x0000001f06067819 */ /* 0x000fc800000006ff */
[----:B------:R1:W2:Y:S01]  /*7120*/  SYNCS.PHASECHK.TRANS64.TRYWAIT P2, [UR6+0x16850], R6 ;  /* 0x01685006ff0075a7 */ /* 0x0002a20008040146 */
[----:B------:R-:W-:Y:S05]  /*7130*/  @!P0 BRA `(.L_x_12051) ;  /* 0x0000000000048947 */ /* 0x000fea0003800000 */
[----:B------:R-:W-:Y:S01]  /*7140*/  BPT.TRAP 0x1 ;  /* 0x000000040000795c */ /* 0x000fe20000300000 */
.L_x_12051:
[----:B--2---:R-:W-:Y:S05]  /*7150*/  @P2 BRA `(.L_x_12049) ;  /* 0x0000000000082947 */ /* 0x004fea0003800000 */
[----:B------:R-:W2:Y:S02]  /*7160*/  SYNCS.PHASECHK.TRANS64.TRYWAIT P2, [UR6+0x16850], R6 ;  /* 0x01685006ff0075a7 */ /* 0x000ea40008040146 */
[----:B--2---:R-:W-:Y:S05]  /*7170*/  @!P2 BRA `(.L_x_12052) ;  /* 0x0000006000aca947 */ /* 0x004fea0003800000 */
.L_x_12049:
        /* <DEDUP_REMOVED lines=87> */
[----:B------:R-:W-:Y:S01]  /*76f0*/  UMOV UR11, 0x40000040 ;  /* 0x40000040000b7882 */ /* 0x000fe20000000000 */
[----:B------:R-:W-:Y:S01]  /*7700*/  ISETP.GE.U32.AND P2, PT, R2, 0x180, PT ;  /* 0x000001800200780c */ /* 0x000fe20003f46070 */
[----:B------:R-:W2:Y:S01]  /*7710*/  MUFU.TANH R37, R37 ;  /* 0x0000002500257308 */ /* 0x000ea20000002400 */
[----:B---3--:R-:W-:Y:S01]  /*7720*/  FMNMX.FTZ R28, R27, R28, !PT ;  /* 0x0000001c1b1c7209 */ /* 0x008fe20007810000 */
[----:B------:R-:W-:-:S06]  /*7730*/  UMOV UR22, UR37 ;  /* 0x0000002500167c82 */ /* 0x000fcc0008000000 */
[----:B------:R-:W3:Y:S01]  /*7740*/  MUFU.TANH R39, R39 ;  /* 0x0000002700277308 */ /* 0x000ee20000002400 */
        /* <DEDUP_REMOVED lines=32> */
[----:B------:R-:W-:Y:S01]  /*7950*/  FMUL.FTZ R145, R66, UR23 ;  /* 0x0000001742917c20 */ /* 0x000fe20008410000 */
[----:B------:R-:W-:Y:S01]  /*7960*/  FMUL.FTZ R147, R70, UR23 ;  /* 0x0000001746937c20 */ /* 0x000fe20008410000 */
[----:B------:R-:W-:Y:S01]  /*7970*/  HGMMA.64x64x16.F32.BF16 R88, R140, gdesc[UR4].tnspB, R88, gsb0 ;  /* 0x40e000048c587df0 */ /* 0x000fe20008001858 */
[----:B------:R-:W-:Y:S01]  /*7980*/  UIADD3 UR6, UR10, 0x180, URZ ;  /* 0x000001800a067890 */ /* 0x000fe2000fffe03f */
[----:B-1----:R-:W-:Y:S01]  /*7990*/  FMNMX.FTZ R31, R65, R28, !PT ;  /* 0x0000001c411f7209 */ /* 0x002fe20007810000 */
[----:B------:R-:W-:Y:S01]  /*79a0*/  UMOV UR7, 0x40000040 ;  /* 0x4000004000077882 */ /* 0x000fe20000000000 */
        /* <DEDUP_REMOVED lines=20> */
[----:B------:R-:W-:Y:S01]  /*7af0*/  WARPGROUP.ARRIVE ;  /* 0x00000000000079c5 */ /* 0x000fe20000000000 */
[----:B------:R-:W-:-:S03]  /*7b00*/  FMUL.FTZ R141, R86, UR23 ;  /* 0x00000017568d7c20 */ /* 0x000fc60008410000 */
[----:B------:R-:W3:Y:S01]  /*7b10*/  MUFU.TANH R8, R8 ;  /* 0x0000000800087308 */ /* 0x000ee20000002400 */
[----:B--2---:R-:W-:Y:S01]  /*7b20*/  FMNMX.FTZ R28, R85, R28, !PT ;  /* 0x0000001c551c7209 */ /* 0x004fe20007810000 */
[----:B------:R-:W-:Y:S01]  /*7b30*/  HGMMA.64x64x16.F32.BF16 R88, R136, gdesc[UR4].tnspB, R88, gsb0 ;  /* 0x40e0000488587df0 */ /* 0x000fe20008001858 */
[----:B------:R-:W-:Y:S01]  /*7b40*/  UIADD3 UR6, UR10, 0x200, URZ ;  /* 0x000002000a067890 */ /* 0x000fe2000fffe03f */
[----:B------:R-:W-:Y:S02]  /*7b50*/  UMOV UR7, 0x40000040 ;  /* 0x4000004000077882 */ /* 0x000fe40000000000 */
[----:B------:R-:W2:Y:S02]  /*7b60*/  SHFL.BFLY PT, R31, R28, 0x2, 0x1f ;  /* 0x0c401f001c1f7f89 */ /* 0x000ea400000e0000 */
[----:B------:R-:W4:Y:S08]  /*7b70*/  MUFU.TANH R12, R12 ;  /* 0x0000000c000c7308 */ /* 0x000f300000002400 */
[----:B------:R-:W5:Y:S08]  /*7b80*/  MUFU.TANH R13, R13 ;  /* 0x0000000d000d7308 */ /* 0x000f700000002400 */
[----:B------:R-:W5:Y:S01]  /*7b90*/  MUFU.TANH R19, R19 ;  /* 0x0000001300137308 */ /* 0x000f620000002400 */
[----:B--2---:R-:W-:-:S02]  /*7ba0*/  FMNMX.FTZ R31, R28, R31, !PT ;  /* 0x0000001f1c1f7209 */ /* 0x004fc40007810000 */
[----:B------:R-:W2:Y:S05]  /*7bb0*/  LDC R28, c[0x0][0x988] ;  /* 0x00026200ff1c7b82 */ /* 0x000eaa0000000800 */
[----:B------:R-:W5:Y:S01]  /*7bc0*/  MUFU.TANH R20, R20 ;  /* 0x0000001400147308 */ /* 0x000f620000002400 */
[----:B------:R-:W1:Y:S07]  /*7bd0*/  SHFL.BFLY PT, R46, R31, 0x1, 0x1f ;  /* 0x0c201f001f2e7f89 */ /* 0x000e6e00000e0000 */
[----:B------:R-:W5:Y:S08]  /*7be0*/  MUFU.TANH R25, R25 ;  /* 0x0000001900197308 */ /* 0x000f700000002400 */
[----:B------:R-:W5:Y:S08]  /*7bf0*/  MUFU.TANH R26, R26 ;  /* 0x0000001a001a7308 */ /* 0x000f700000002400 */
[----:B------:R-:W5:Y:S01]  /*7c00*/  MUFU.TANH R33, R33 ;  /* 0x0000002100217308 */ /* 0x000f620000002400 */
[----:B-1----:R-:W-:-:S05]  /*7c10*/  FMNMX.FTZ R31, R31, R46, !PT ;  /* 0x0000002e1f1f7209 */ /* 0x002fca0007810000 */
[CC--:B--2---:R-:W-:Y:S01]  /*7c20*/  FMUL.FTZ R52, R31.reuse, R28.reuse ;  /* 0x0000001c1f347220 */ /* 0x0c4fe20000410000 */
[----:B------:R-:W-:Y:S01]  /*7c30*/  FADD.FTZ R5, -R31, R5 ;  /* 0x000000051f057221 */ /* 0x000fe20000010100 */
[----:B------:R-:W1:Y:S02]  /*7c40*/  MUFU.TANH R35, R35 ;  /* 0x0000002300237308 */ /* 0x000e640000002400 */
[--C-:B------:R-:W-:Y:S01]  /*7c50*/  FFMA.FTZ R148, R7, R28, -R52.reuse ;  /* 0x0000001c07947223 */ /* 0x100fe20000010834 */
[----:B------:R-:W-:Y:S01]  /*7c60*/  FMNMX.FTZ R7, R9, R4, !PT ;  /* 0x0000000409077209 */ /* 0x000fe20007810000 */
[-C--:B------:R-:W-:Y:S01]  /*7c70*/  FMUL.FTZ R46, R5, R28.reuse ;  /* 0x0000001c052e7220 */ /* 0x080fe20000410000 */
[-CC-:B------:R-:W-:Y:S01]  /*7c80*/  FFMA.FTZ R5, R6, R28.reuse, -R52.reuse ;  /* 0x0000001c06057223 */ /* 0x180fe20000010834 */
[-CC-:B------:R-:W-:Y:S01]  /*7c90*/  FFMA.FTZ R146, R21, R28.reuse, -R52.reuse ;  /* 0x0000001c15927223 */ /* 0x180fe20000010834 */
[----:B---3--:R-:W-:Y:S01]  /*7ca0*/  FMNMX.FTZ R7, R8, R7, !PT ;  /* 0x0000000708077209 */ /* 0x008fe20007810000 */
[----:B------:R-:W2:Y:S01]  /*7cb0*/  MUFU.TANH R41, R41 ;  /* 0x0000002900297308 */ /* 0x000ea20000002400 */
[-CC-:B------:R-:W-:Y:S01]  /*7cc0*/  FFMA.FTZ R21, R24, R28.reuse, -R52.reuse ;  /* 0x0000001c18157223 */ /* 0x180fe20000010834 */
[-CC-:B------:R-:W-:Y:S01]  /*7cd0*/  FFMA.FTZ R140, R27, R28.reuse, -R52.reuse ;  /* 0x0000001c1b8c7223 */ /* 0x180fe20000010834 */
[----:B----4-:R-:W-:Y:S01]  /*7ce0*/  FMNMX.FTZ R6, R12, R7, !PT ;  /* 0x000000070c067209 */ /* 0x010fe20007810000 */
[-CC-:B------:R-:W-:Y:S01]  /*7cf0*/  FFMA.FTZ R27, R29, R28.reuse, -R52.reuse ;  /* 0x0000001c1d1b7223 */ /* 0x180fe20000010834 */
[----:B------:R-:W-:Y:S01]  /*7d00*/  FFMA.FTZ R29, R47, R28, -R52 ;  /* 0x0000001c2f1d7223 */ /* 0x000fe20000010834 */
[----:B------:R-:W-:-:S02]  /*7d10*/  WARPGROUP.DEPBAR.LE gsb0, 0x0 ;  /* 0x00008000000079c5 */ /* 0x000fc40000010000 */
[----:B------:R-:W-:Y:S01]  /*7d20*/  WARPGROUP.ARRIVE ;  /* 0x00000000000079c5 */ /* 0x000fe20000000000 */
[----:B-----5:R-:W-:Y:S01]  /*7d30*/  FMNMX.FTZ R6, R13, R6, !PT ;  /* 0x000000060d067209 */ /* 0x020fe20007810000 */
[----:B------:R-:W3:Y:S01]  /*7d40*/  MUFU.TANH R43, R43 ;  /* 0x0000002b002b7308 */ /* 0x000ee20000002400 */
[-CC-:B------:R-:W-:Y:S01]  /*7d50*/  FFMA.FTZ R47, R65, R28.reuse, -R52.reuse ;  /* 0x0000001c412f7223 */ /* 0x180fe20000010834 */
[--C-:B------:R-:W-:Y:S01]  /*7d60*/  FFMA.FTZ R65, R73, R28, -R52.reuse ;  /* 0x0000001c49417223 */ /* 0x100fe20000010834 */
[----:B------:R-:W-:Y:S01]  /*7d70*/  FMNMX.FTZ R7, R19, R6, !PT ;  /* 0x0000000613077209 */ /* 0x000fe20007810000 */
[----:B------:R-:W-:Y:S01]  /*7d80*/  HGMMA.64x64x16.F32.BF16 R88, R132, gdesc[UR4].tnspB, R88, gsb0 ;  /* 0x40e0000484587df0 */ /* 0x000fe20008001858 */
[----:B------:R-:W-:Y:S01]  /*7d90*/  UIADD3 UR6, UR10, 0x280, URZ ;  /* 0x000002800a067890 */ /* 0x000fe2000fffe03f */
[-CC-:B------:R-:W-:Y:S01]  /*7da0*/  FFMA.FTZ R73, R81, R28.reuse, -R52.reuse ;  /* 0x0000001c51497223 */ /* 0x180fe20000010834 */
[----:B------:R-:W-:Y:S01]  /*7db0*/  UMOV UR7, 0x40000040 ;  /* 0x4000004000077882 */ /* 0x000fe20000000000 */
[----:B------:R-:W-:Y:S01]  /*7dc0*/  FMNMX.FTZ R6, R20, R7, !PT ;  /* 0x0000000714067209 */ /* 0x000fe20007810000 */
[----:B------:R-:W4:Y:S01]  /*7dd0*/  MUFU.TANH R49, R49 ;  /* 0x0000003100317308 */ /* 0x000f220000002400 */
[-CC-:B------:R-:W-:Y:S01]  /*7de0*/  FFMA.FTZ R144, R14, R28.reuse, -R52.reuse ;  /* 0x0000001c0e907223 */ /* 0x180fe20000010834 */
[--C-:B------:R-:W-:Y:S01]  /*7df0*/  FFMA.FTZ R14, R149, R28, -R52.reuse ;  /* 0x0000001c950e7223 */ /* 0x100fe20000010834 */
[----:B------:R-:W-:Y:S01]  /*7e00*/  FMNMX.FTZ R7, R25, R6, !PT ;  /* 0x0000000619077209 */ /* 0x000fe20007810000 */
[-CC-:B------:R-:W-:Y:S01]  /*7e10*/  FFMA.FTZ R150, R10, R28.reuse, -R52.reuse ;  /* 0x0000001c0a967223 */ /* 0x180fe20000010834 */
[-CC-:B------:R-:W-:Y:S01]  /*7e20*/  FFMA.FTZ R11, R11, R28.reuse, -R52.reuse ;  /* 0x0000001c0b0b7223 */ /* 0x180fe20000010834 */
[-CC-:B------:R-:W-:Y:S01]  /*7e30*/  FFMA.FTZ R15, R15, R28.reuse, -R52.reuse ;  /* 0x0000001c0f0f7223 */ /* 0x180fe20000010834 */
[----:B------:R-:W-:Y:S01]  /*7e40*/  FMNMX.FTZ R6, R26, R7, !PT ;  /* 0x000000071a067209 */ /* 0x000fe20007810000 */
[----:B------:R-:W5:Y:S01]  /*7e50*/  MUFU.TANH R51, R51 ;  /* 0x0000003300337308 */ /* 0x000f620000002400 */
[-CC-:B------:R-:W-:Y:S01]  /*7e60*/  FFMA.FTZ R142, R37, R28.reuse, -R52.reuse ;  /* 0x0000001c258e7223 */ /* 0x180fe20000010834 */
[--C-:B------:R-:W-:Y:S01]  /*7e70*/  FFMA.FTZ R37, R39, R28, -R52.reuse ;  /* 0x0000001c27257223 */ /* 0x100fe20000010834 */
[----:B------:R-:W-:Y:S01]  /*7e80*/  FMNMX.FTZ R6, R33, R6, !PT ;  /* 0x0000000621067209 */ /* 0x000fe20007810000 */
[-CC-:B------:R-:W-:Y:S01]  /*7e90*/  FFMA.FTZ R10, R38, R28.reuse, -R52.reuse ;  /* 0x0000001c260a7223 */ /* 0x180fe20000010834 */
[-CC-:B------:R-:W-:Y:S01]  /*7ea0*/  FFMA.FTZ R136, R45, R28.reuse, -R52.reuse ;  /* 0x0000001c2d887223 */ /* 0x180fe20000010834 */
[--C-:B------:R-:W-:Y:S01]  /*7eb0*/  FFMA.FTZ R39, R53, R28, -R52.reuse ;  /* 0x0000001c35277223 */ /* 0x100fe20000010834 */
[----:B-1----:R-:W-:Y:S01]  /*7ec0*/  FMNMX.FTZ R6, R35, R6, !PT ;  /* 0x0000000623067209 */ /* 0x002fe20007810000 */
[----:B------:R-:W1:Y:S01]  /*7ed0*/  MUFU.TANH R155, R155 ;  /* 0x0000009b009b7308 */ /* 0x000e620000002400 */
[-CC-:B------:R-:W-:Y:S01]  /*7ee0*/  FFMA.FTZ R53, R30, R28.reuse, -R52.reuse ;  /* 0x0000001c1e357223 */ /* 0x180fe20000010834 */
[--C-:B------:R-:W-:Y:S01]  /*7ef0*/  FFMA.FTZ R30, R40, R28, -R52.reuse ;  /* 0x0000001c281e7223 */ /* 0x100fe20000010834 */
[----:B--2---:R-:W-:Y:S01]  /*7f00*/  FMNMX.FTZ R6, R41, R6, !PT ;  /* 0x0000000629067209 */ /* 0x004fe20007810000 */
[-CC-:B------:R-:W-:Y:S01]  /*7f10*/  FFMA.FTZ R138, R153, R28.reuse, -R52.reuse ;  /* 0x0000001c998a7223 */ /* 0x180fe20000010834 */
[-CC-:B------:R-:W-:Y:S01]  /*7f20*/  FFMA.FTZ R42, R42, R28.reuse, -R52.reuse ;  /* 0x0000001c2a2a7223 */ /* 0x180fe20000010834 */
[--C-:B------:R-:W-:Y:S01]  /*7f30*/  FFMA.FTZ R45, R61, R28, -R52.reuse ;  /* 0x0000001c3d2d7223 */ /* 0x100fe20000010834 */
[----:B---3--:R-:W-:Y:S01]  /*7f40*/  FMNMX.FTZ R6, R43, R6, !PT ;  /* 0x000000062b067209 */ /* 0x008fe20007810000 */
[----:B------:R-:W2:Y:S01]  /*7f50*/  MUFU.TANH R55, R55 ;  /* 0x0000003700377308 */ /* 0x000ea20000002400 */
[-CC-:B------:R-:W-:Y:S01]  /*7f60*/  FFMA.FTZ R61, R69, R28.reuse, -R52.reuse ;  /* 0x0000001c453d7223 */ /* 0x180fe20000010834 */
[--C-:B------:R-:W-:Y:S01]  /*7f70*/  FFMA.FTZ R69, R77, R28, -R52.reuse ;  /* 0x0000001c4d457223 */ /* 0x100fe20000010834 */
[----:B----4-:R-:W-:Y:S01]  /*7f80*/  FMNMX.FTZ R6, R49, R6, !PT ;  /* 0x0000000631067209 */ /* 0x010fe20007810000 */
[----:B------:R-:W-:-:S03]  /*7f90*/  FFMA.FTZ R77, R85, R28, -R52 ;  /* 0x0000001c554d7223 */ /* 0x000fc60000010834 */
[----:B-----5:R-:W-:Y:S01]  /*7fa0*/  FMNMX.FTZ R6, R51, R6, !PT ;  /* 0x0000000633067209 */ /* 0x020fe20007810000 */
[----:B------:R-:W3:Y:S03]  /*7fb0*/  MUFU.TANH R57, R57 ;  /* 0x0000003900397308 */ /* 0x000ee60000002400 */
[----:B-1----:R-:W-:-:S05]  /*7fc0*/  FMNMX.FTZ R6, R155, R6, !PT ;  /* 0x000000069b067209 */ /* 0x002fca0007810000 */
        /* <DEDUP_REMOVED lines=9> */
[----:B------:R-:W-:Y:S02]  /*8060*/  WARPGROUP.DEPBAR.LE gsb0, 0x0 ;  /* 0x00008000000079c5 */ /* 0x000fe40000010000 */
[----:B------:R-:W-:Y:S01]  /*8070*/  WARPGROUP.ARRIVE ;  /* 0x00000000000079c5 */ /* 0x000fe20000000000 */
[----:B---3--:R-:W-:Y:S01]  /*8080*/  FMNMX.FTZ R6, R63, R6, !PT ;  /* 0x000000063f067209 */ /* 0x008fe20007810000 */
[-CC-:B------:R-:W-:Y:S01]  /*8090*/  FFMA.FTZ R134, R32, R28.reuse, -R52.reuse ;  /* 0x0000001c20867223 */ /* 0x180fe20000010834 */
[----:B------:R-:W-:Y:S02]  /*80a0*/  FFMA.FTZ R132, R157, R28, -R52 ;  /* 0x0000001c9d847223 */ /* 0x000fe40000010834 */
[----:B------:R-:W3:Y:S01]  /*80b0*/  MUFU.TANH R147, R147 ;  /* 0x0000009300937308 */ /* 0x000ee20000002400 */
[----:B------:R-:W-:Y:S01]  /*80c0*/  HGMMA.64x64x16.F32.BF16 R88, R128, gdesc[UR4].tnspB, R88, gsb0 ;  /* 0x40e0000480587df0 */ /* 0x000fe20008001858 */
[----:B------:R-:W-:Y:S01]  /*80d0*/  UIADD3 UR6, UR10, 0x300, URZ ;  /* 0x000003000a067890 */ /* 0x000fe2000fffe03f */
[----:B-1----:R-:W-:Y:S01]  /*80e0*/  FMNMX.FTZ R6, R145, R6, !PT ;  /* 0x0000000691067209 */ /* 0x002fe20007810000 */
[----:B------:R-:W-:Y:S01]  /*80f0*/  UMOV UR7, 0x40000040 ;  /* 0x4000004000077882 */ /* 0x000fe20000000000 */
[----:B------:R-:W-:-:S03]  /*8100*/  UIADD3 UR10, UR10, 0x380, URZ ;  /* 0x000003800a0a7890 */ /* 0x000fc6000fffe03f */
        /* <DEDUP_REMOVED lines=19> */
[----:B------:R-:W-:Y:S01]  /*8240*/  WARPGROUP.ARRIVE ;  /* 0x00000000000079c5 */ /* 0x000fe20000000000 */
[----:B--2---:R-:W-:-:S03]  /*8250*/  FMNMX.FTZ R6, R141, R6, !PT ;  /* 0x000000068d067209 */ /* 0x004fc60007810000 */
[----:B------:R-:W-:Y:S02]  /*8260*/  MUFU.EX2 R46, R46 ;  /* 0x0000002e002e7308 */ /* 0x000fe40000000800 */
[----:B------:R-:W-:Y:S01]  /*8270*/  HGMMA.64x64x16.F32.BF16 R88, R124, gdesc[UR4].tnspB, R88, gsb0 ;  /* 0x40e000047c587df0 */ /* 0x000fe20008001858 */
[----:B------:R-:W-:Y:S01]  /*8280*/  UIADD3 UR6, UR29, -0x1, URZ ;  /* 0xffffffff1d067890 */ /* 0x000fe2000fffe03f */
[----:B---3--:R-:W-:Y:S01]  /*8290*/  FMNMX.FTZ R7, R87, R6, !PT ;  /* 0x0000000657077209 */ /* 0x008fe20007810000 */
[----:B------:R-:W-:-:S03]  /*82a0*/  FFMA.FTZ R6, R36, R28, -R52 ;  /* 0x0000001c24067223 */ /* 0x000fc60000010834 */
[----:B------:R-:W1:Y:S01]  /*82b0*/  MUFU.EX2 R5, R5 ;  /* 0x0000000500057308 */ /* 0x000e620000000800 */
[----:B------:R-:W2:Y:S07]  /*82c0*/  SHFL.BFLY PT, R24, R7, 0x2, 0x1f ;  /* 0x0c401f0007187f89 */ /* 0x000eae00000e0000 */
        /* <DEDUP_REMOVED lines=9> */
[----:B------:R-:W2:Y:S01]  /*8360*/  SHFL.BFLY PT, R7, R32, 0x1, 0x1f ;  /* 0x0c201f0020077f89 */ /* 0x000ea200000e0000 */
[----:B----4-:R-:W-:-:S06]  /*8370*/  FADD.FTZ R54, R150, R3 ;  /* 0x0000000396367221 */ /* 0x010fcc0000010000 */
[----:B------:R-:W-:Y:S01]  /*8380*/  MUFU.EX2 R15, R15 ;  /* 0x0000000f000f7308 */ /* 0x000fe20000000800 */
[----:B-1----:R-:W-:-:S07]  /*8390*/  F2FP.BF16.F32.PACK_AB R150, R11, R150 ;  /* 0x000000960b96723e */ /* 0x002fce00000010ff */
[----:B------:R-:W-:Y:S08]  /*83a0*/  MUFU.EX2 R146, R146 ;  /* 0x0000009200927308 */ /* 0x000ff00000000800 */
[----:B------:R-:W-:Y:S01]  /*83b0*/  MUFU.EX2 R21, R21 ;  /* 0x0000001500157308 */ /* 0x000fe20000000800 */
[----:B--2---:R-:W-:-:S05]  /*83c0*/  FMNMX.FTZ R7, R32, R7, !PT ;  /* 0x0000000720077209 */ /* 0x004fca0007810000 */
[CC--:B------:R-:W-:Y:S01]  /*83d0*/  FMUL.FTZ R36, R7.reuse, R28.reuse ;  /* 0x0000001c07247220 */ /* 0x0c0fe20000410000 */
[----:B------:R-:W-:Y:S01]  /*83e0*/  FADD.FTZ R81, -R7, R4 ;  /* 0x0000000407517221 */ /* 0x000fe20000010100 */
[----:B------:R-:W-:Y:S02]  /*83f0*/  MUFU.EX2 R140, R140 ;  /* 0x0000008c008c7308 */ /* 0x000fe40000000800 */
[-CC-:B------:R-:W-:Y:S01]  /*8400*/  FFMA.FTZ R4, R9, R28.reuse, -R36.reuse ;  /* 0x0000001c09047223 */ /* 0x180fe20000010824 */
[-CC-:B------:R-:W-:Y:S01]  /*8410*/  FFMA.FTZ R9, R19, R28.reuse, -R36.reuse ;  /* 0x0000001c13097223 */ /* 0x180fe20000010824 */
[-CC-:B------:R-:W-:Y:S01]  /*8420*/  FFMA.FTZ R19, R33, R28.reuse, -R36.reuse ;  /* 0x0000001c21137223 */ /* 0x180fe20000010824 */
[----:B------:R-:W-:Y:S02]  /*8430*/  IMAD.U32 R33, RZ, RZ, UR36 ;  /* 0x00000024ff217e24 */ /* 0x000fe4000f8e00ff */
[-C--:B------:R-:W-:Y:S01]  /*8440*/  FMUL.FTZ R81, R81, R28.reuse ;  /* 0x0000001c51517220 */ /* 0x080fe20000410000 */
[-CC-:B------:R-:W-:Y:S01]  /*8450*/  FFMA.FTZ R149, R8, R28.reuse, -R36.reuse ;  /* 0x0000001c08957223 */ /* 0x180fe20000010824 */
[-CC-:B------:R-:W-:Y:S01]  /*8460*/  FFMA.FTZ R8, R13, R28.reuse, -R36.reuse ;  /* 0x0000001c0d087223 */ /* 0x180fe20000010824 */
[----:B------:R-:W-:Y:S01]  /*8470*/  FFMA.FTZ R13, R25, R28, -R36 ;  /* 0x0000001c190d7223 */ /* 0x000fe20000010824 */
[----:B------:R-:W-:-:S02]  /*8480*/  WARPGROUP.DEPBAR.LE gsb0, 0x0 ;  /* 0x00008000000079c5 */ /* 0x000fc40000010000 */
[----:B------:R-:W-:Y:S01]  /*8490*/  WARPGROUP.ARRIVE ;  /* 0x00000000000079c5 */ /* 0x000fe20000000000 */
[----:B------:R-:W-:Y:S01]  /*84a0*/  @!P1 LEA R33, R33, UR40, 0x3 ;  /* 0x0000002821219c11 */ /* 0x000fe2000f8e18ff */
[----:B------:R-:W-:Y:S01]  /*84b0*/  MUFU.EX2 R81, R81 ;  /* 0x0000005100517308 */ /* 0x000fe20000000800 */
[----:B------:R-:W-:Y:S02]  /*84c0*/  VIADD R25, R16, 0x9 ;  /* 0x0000000910197836 */ /* 0x000fe40000000000 */
[-CC-:B------:R-:W-:Y:S01]  /*84d0*/  FFMA.FTZ R151, R12, R28.reuse, -R36.reuse ;  /* 0x0000001c0c977223 */ /* 0x180fe20000010824 */
[-CC-:B------:R-:W-:Y:S01]  /*84e0*/  FFMA.FTZ R12, R20, R28.reuse, -R36.reuse ;  /* 0x0000001c140c7223 */ /* 0x180fe20000010824 */
[----:B------:R-:W-:Y:S01]  /*84f0*/  HGMMA.64x64x16.F32.BF16 R88, R120, gdesc[UR8].tnspB, R88, gsb0 ;  /* 0x40e0000878587df0 */ /* 0x000fe20008001858 */
[----:B------:R-:W-:Y:S01]  /*8500*/  @!P1 VIADD R33, R33, 0x16840 ;  /* 0x0001684021219836 */ /* 0x000fe20000000000 */
[----:B------:R-:W-:Y:S01]  /*8510*/  SEL R25, R25, 0x9, !P2 ;  /* 0x0000000919197807 */ /* 0x000fe20005000000 */
[-CC-:B------:R-:W-:Y:S01]  /*8520*/  FFMA.FTZ R135, R34, R28.reuse, -R36.reuse ;  /* 0x0000001c22877223 */ /* 0x180fe20000010824 */
[----:B------:R-:W1:Y:S01]  /*8530*/  MUFU.EX2 R4, R4 ;  /* 0x0000000400047308 */ /* 0x000e620000000800 */
[-CC-:B------:R-:W-:Y:S01]  /*8540*/  FFMA.FTZ R20, R26, R28.reuse, -R36.reuse ;  /* 0x0000001c1a147223 */ /* 0x180fe20000010824 */
[----:B------:R-:W-:Y:S01]  /*8550*/  @!P1 PRMT R33, RZ, 0x654, R33 ;  /* 0x00000654ff219816 */ /* 0x000fe20000000021 */
        /* <DEDUP_REMOVED lines=15> */
[-CC-:B------:R-:W-:Y:S01]  /*8650*/  FFMA.FTZ R75, R75, R28.reuse, -R36.reuse ;  /* 0x0000001c4b4b7223 */ /* 0x180fe20000010824 */
[-CC-:B------:R-:W-:Y:S01]  /*8660*/  FFMA.FTZ R48, R48, R28.reuse, -R36.reuse ;  /* 0x0000001c30307223 */ /* 0x180fe20000010824 */
[-CC-:B------:R-:W-:Y:S01]  /*8670*/  FFMA.FTZ R79, R79, R28.reuse, -R36.reuse ;  /* 0x0000001c4f4f7223 */ /* 0x180fe20000010824 */
[-CC-:B------:R-:W-:Y:S01]  /*8680*/  FFMA.FTZ R50, R50, R28.reuse, -R36.reuse ;  /* 0x0000001c32327223 */ /* 0x180fe20000010824 */
[-C--:B------:R-:W-:Y:S01]  /*8690*/  FFMA.FTZ R83, R83, R28.reuse, -R36 ;  /* 0x0000001c53537223 */ /* 0x080fe20000010824 */
[----:B------:R-:W-:Y:S01]  /*86a0*/  ISETP.LT.AND P2, PT, RZ, UR29, PT ;  /* 0x0000001dff007c0c */ /* 0x000fe2000bf41270 */
[----:B------:R-:W1:Y:S01]  /*86b0*/  MUFU.EX2 R8, R8 ;  /* 0x0000000800087308 */ /* 0x000e620000000800 */
[----:B--2---:R-:W-:Y:S01]  /*86c0*/  FADD.FTZ R34, R149, R0 ;  /* 0x0000000095227221 */ /* 0x004fe20000010000 */
[----:B------:R-:W-:Y:S01]  /*86d0*/  FFMA.FTZ R0, R63, R28, -R36 ;  /* 0x0000001c3f007223 */ /* 0x000fe20000010824 */
[----:B------:R-:W-:Y:S01]  /*86e0*/  F2FP.BF16.F32.PACK_AB R149, R149, R4 ;  /* 0x000000049595723e */ /* 0x000fe200000010ff */
[----:B------:R-:W-:-:S04]  /*86f0*/  UMOV UR29, UR6 ;  /* 0x00000006001d7c82 */ /* 0x000fc80008000000 */
[----:B------:R-:W2:Y:S01]  /*8700*/  MUFU.EX2 R9, R9 ;  /* 0x0000000900097308 */ /* 0x000ea20000000800 */
[----:B---3--:R-:W-:-:S07]  /*8710*/  FADD.FTZ R3, R151, R34 ;  /* 0x0000002297037221 */ /* 0x008fce0000010000 */
[----:B------:R-:W3:Y:S01]  /*8720*/  MUFU.EX2 R12, R12 ;  /* 0x0000000c000c7308 */ /* 0x000ee20000000800 */
[C---:B-1----:R-:W-:Y:S01]  /*8730*/  FADD.FTZ R34, R8.reuse, R3 ;  /* 0x0000000308227221 */ /* 0x042fe20000010000 */
[----:B------:R-:W-:-:S06]  /*8740*/  F2FP.BF16.F32.PACK_AB R151, R8, R151 ;  /* 0x000000970897723e */ /* 0x000fcc00000010ff */
[----:B------:R-:W-:Y:S01]  /*8750*/  MUFU.EX2 R13, R13 ;  /* 0x0000000d000d7308 */ /* 0x000fe20000000800 */
[----:B--2---:R-:W-:Y:S01]  /*8760*/  FADD.FTZ R3, R9, R34 ;  /* 0x0000002209037221 */ /* 0x004fe20000010000 */
[----:B------:R-:W-:-:S06]  /*8770*/  FFMA.FTZ R34, R67, R28, -R36 ;  /* 0x0000001c43227223 */ /* 0x000fcc0000010824 */
[----:B------:R-:W1:Y:S01]  /*8780*/  MUFU.EX2 R20, R20 ;  /* 0x0000001400147308 */ /* 0x000e620000000800 */
[----:B---3--:R-:W-:-:S07]  /*8790*/  F2FP.BF16.F32.PACK_AB R145, R12, R9 ;  /* 0x000000090c91723e */ /* 0x008fce00000010ff */
[----:B------:R-:W2:Y:S08]  /*87a0*/  MUFU.EX2 R19, R19 ;  /* 0x0000001300137308 */ /* 0x000eb00000000800 */
[----:B------:R-:W3:Y:S01]  /*87b0*/  MUFU.EX2 R27, R27 ;  /* 0x0000001b001b7308 */ /* 0x000ee20000000800 */
[----:B-1----:R-:W-:Y:S01]  /*87c0*/  F2FP.BF16.F32.PACK_AB R147, R20, R13 ;  /* 0x0000000d1493723e */ /* 0x002fe200000010ff */
[----:B------:R-:W-:-:S02]  /*87d0*/  WARPGROUP.DEPBAR.LE gsb0, 0x0 ;  /* 0x00008000000079c5 */ /* 0x000fc40000010000 */
[----:B------:R1:W-:Y:S06]  /*87e0*/  BAR.ARV R25, 0x100 ;  /* 0x000400190000751d */ /* 0x0003ec0000002000 */
[----:B------:R4:W-:Y:S01]  /*87f0*/  @!P1 SYNCS.ARRIVE.TRANS64.RED.A1T0 RZ, [R33+URZ], RZ ;  /* 0x000000ff21ff99a7 */ /* 0x0009e2000810043f */
[----:B------:R-:W5:Y:S01]  /*8800*/  MUFU.EX2 R26, R26 ;  /* 0x0000001a001a7308 */ /* 0x000f620000000800 */
[-C--:B------:R-:W-:Y:S01]  /*8810*/  FMUL.FTZ R88, R88, R46.reuse ;  /* 0x0000002e58587220 */ /* 0x080fe20000410000 */
[-C--:B------:R-:W-:Y:S01]  /*8820*/  FMUL.FTZ R89, R89, R46.reuse ;  /* 0x0000002e59597220 */ /* 0x080fe20000410000 */
[-C--:B------:R-:W-:Y:S01]  /*8830*/  FMUL.FTZ R92, R92, R46.reuse ;  /* 0x0000002e5c5c7220 */ /* 0x080fe20000410000 */
[-C--:B------:R-:W-:Y:S01]  /*8840*/  FMUL.FTZ R93, R93, R46.reuse ;  /* 0x0000002e5d5d7220 */ /* 0x080fe20000410000 */
[-C--:B------:R-:W-:Y:S01]  /*8850*/  FMUL.FTZ R96, R96, R46.reuse ;  /* 0x0000002e60607220 */ /* 0x080fe20000410000 */
[-C--:B------:R-:W-:Y:S01]  /*8860*/  FMUL.FTZ R97, R97, R46.reuse ;  /* 0x0000002e61617220 */ /* 0x080fe20000410000 */
[----:B----4-:R-:W-:Y:S01]  /*8870*/  IMAD.U32 R33, RZ, RZ, UR21 ;  /* 0x00000015ff217e24 */ /* 0x010fe2000f8e00ff */
[----:B------:R-:W4:Y:S01]  /*8880*/  MUFU.EX2 R142, R142 ;  /* 0x0000008e008e7308 */ /* 0x000f220000000800 */
[----:B------:R-:W-:Y:S01]  /*8890*/  UMOV UR21, UR36 ;  /* 0x0000002400157c82 */ /* 0x000fe20008000000 */
[-C--:B------:R-:W-:Y:S01]  /*88a0*/  FMUL.FTZ R100, R100, R46.reuse ;  /* 0x0000002e64647220 */ /* 0x080fe20000410000 */
[-C--:B------:R-:W-:Y:S01]  /*88b0*/  FMUL.FTZ R101, R101, R46.reuse ;  /* 0x0000002e65657220 */ /* 0x080fe20000410000 */
[----:B------:R-:W-:Y:S01]  /*88c0*/  @!P1 LEA R33, R33, UR40, 0x3 ;  /* 0x0000002821219c11 */ /* 0x000fe2000f8e18ff */
[-C--:B------:R-:W-:Y:S01]  /*88d0*/  FMUL.FTZ R104, R104, R46.reuse ;  /* 0x0000002e68687220 */ /* 0x080fe20000410000 */
[-C--:B------:R-:W-:Y:S01]  /*88e0*/  FMUL.FTZ R105, R105, R46.reuse ;  /* 0x0000002e69697220 */ /* 0x080fe20000410000 */
[----:B------:R-:W-:Y:S01]  /*88f0*/  FMUL.FTZ R108, R108, R46 ;  /* 0x0000002e6c6c7220 */ /* 0x000fe20000410000 */
[----:B------:R-:W4:Y:S01]  /*8900*/  MUFU.EX2 R143, R143 ;  /* 0x0000008f008f7308 */ /* 0x000f220000000800 */
[----:B-1----:R-:W-:-:S02]  /*8910*/  @!P1 VIADD R25, R33, 0x16860 ;  /* 0x0001686021199836 */ /* 0x002fc40000000000 */
[-C--:B------:R-:W-:Y:S01]  /*8920*/  FMUL.FTZ R109, R109, R46.reuse ;  /* 0x0000002e6d6d7220 */ /* 0x080fe20000410000 */
[-C--:B------:R-:W-:Y:S01]  /*8930*/  FMUL.FTZ R112, R112, R46.reuse ;  /* 0x0000002e70707220 */ /* 0x080fe20000410000 */
[-C--:B------:R-:W-:Y:S01]  /*8940*/  FMUL.FTZ R113, R113, R46.reuse ;  /* 0x0000002e71717220 */ /* 0x080fe20000410000 */
[-C--:B------:R-:W-:Y:S01]  /*8950*/  FMUL.FTZ R116, R116, R46.reuse ;  /* 0x0000002e74747220 */ /* 0x080fe20000410000 */
[----:B------:R-:W-:Y:S01]  /*8960*/  @!P1 PRMT R33, RZ, 0x654, R25 ;  /* 0x00000654ff219816 */ /* 0x000fe20000000019 */
[----:B------:R-:W-:Y:S01]  /*8970*/  FADD.FTZ R25, R11, R54 ;  /* 0x000000360b197221 */ /* 0x000fe20000010000 */
[----:B------:R-:W1:Y:S01]  /*8980*/  MUFU.EX2 R37, R37 ;  /* 0x0000002500257308 */ /* 0x000e620000000800 */
[----:B------:R-:W-:Y:S01]  /*8990*/  FMUL.FTZ R117, R117, R46 ;  /* 0x0000002e75757220 */ /* 0x000fe20000410000 */
[----:B------:R1:W-:Y:S01]  /*89a0*/  @!P1 SYNCS.ARRIVE.TRANS64.RED.A1T0 RZ, [R33+URZ], RZ ;  /* 0x000000ff21ff99a7 */ /* 0x0003e2000810043f */
[----:B------:R-:W-:Y:S01]  /*89b0*/  FADD.FTZ R54, R144, R25 ;  /* 0x0000001990367221 */ /* 0x000fe20000010000 */
[----:B------:R-:W-:Y:S01]  /*89c0*/  F2FP.BF16.F32.PACK_AB R144, R15, R144 ;  /* 0x000000900f90723e */ /* 0x000fe200000010ff */
[-C--:B------:R-:W-:Y:S01]  /*89d0*/  FMUL.FTZ R90, R90, R81.reuse ;  /* 0x000000515a5a7220 */ /* 0x080fe20000410000 */
[-C--:B------:R-:W-:Y:S01]  /*89e0*/  FMUL.FTZ R91, R91, R81.reuse ;  /* 0x000000515b5b7220 */ /* 0x080fe20000410000 */
[----:B------:R-:W-:Y:S01]  /*89f0*/  FADD.FTZ R25, R15, R54 ;  /* 0x000000360f197221 */ /* 0x000fe20000010000 */
[----:B------:R-:W-:Y:S01]  /*8a00*/  FADD.FTZ R54, R12, R3 ;  /* 0x000000030c367221 */ /* 0x000fe20000010000 */
[----:B------:R-:W1:Y:S01]  /*8a10*/  MUFU.EX2 R38, R38 ;  /* 0x0000002600267308 */ /* 0x000e620000000800 */
[-C--:B------:R-:W-:Y:S01]  /*8a20*/  FMUL.FTZ R94, R94, R81.reuse ;  /* 0x000000515e5e7220 */ /* 0x080fe20000410000 */
[----:B------:R-:W-:Y:S01]  /*8a30*/  FADD.FTZ R56, R146, R25 ;  /* 0x0000001992387221 */ /* 0x000fe20000010000 */
[----:B------:R-:W-:Y:S01]  /*8a40*/  FADD.FTZ R3, R13, R54 ;  /* 0x000000360d037221 */ /* 0x000fe20000010000 */
[----:B------:R-:W-:Y:S01]  /*8a50*/  F2FP.BF16.F32.PACK_AB R146, R21, R146 ;  /* 0x000000921592723e */ /* 0x000fe200000010ff */
[-C--:B------:R-:W-:Y:S01]  /*8a60*/  FMUL.FTZ R95, R95, R81.reuse ;  /* 0x000000515f5f7220 */ /* 0x080fe20000410000 */
[----:B------:R-:W-:Y:S01]  /*8a70*/  FADD.FTZ R25, R21, R56 ;  /* 0x0000003815197221 */ /* 0x000fe20000010000 */
[----:B------:R-:W-:Y:S01]  /*8a80*/  FADD.FTZ R44, R20, R3 ;  /* 0x00000003142c7221 */ /* 0x000fe20000010000 */
[----:B------:R-:W1:Y:S01]  /*8a90*/  MUFU.EX2 R136, R136 ;  /* 0x0000008800887308 */ /* 0x000e620000000800 */
[-C--:B------:R-:W-:Y:S01]  /*8aa0*/  FMUL.FTZ R98, R98, R81.reuse ;  /* 0x0000005162627220 */ /* 0x080fe20000410000 */
[----:B------:R-:W-:Y:S01]  /*8ab0*/  FADD.FTZ R54, R140, R25 ;  /* 0x000000198c367221 */ /* 0x000fe20000010000 */
[----:B--2---:R-:W-:Y:S01]  /*8ac0*/  FADD.FTZ R3, R19, R44 ;  /* 0x0000002c13037221 */ /* 0x004fe20000010000 */
[----:B---3--:R-:W-:Y:S01]  /*8ad0*/  F2FP.BF16.F32.PACK_AB R140, R27, R140 ;  /* 0x0000008c1b8c723e */ /* 0x008fe200000010ff */
[----:B------:R-:W-:Y:S01]  /*8ae0*/  FMUL.FTZ R99, R99, R81 ;  /* 0x0000005163637220 */ /* 0x000fe20000410000 */
[----:B------:R-:W-:Y:S01]  /*8af0*/  FADD.FTZ R25, R27, R54 ;  /* 0x000000361b197221 */ /* 0x000fe20000010000 */
[----:B-----5:R-:W-:Y:S01]  /*8b00*/  FADD.FTZ R44, R26, R3 ;  /* 0x000000031a2c7221 */ /* 0x020fe20000010000 */
[----:B------:R-:W2:Y:S01]  /*8b10*/  MUFU.EX2 R137, R137 ;  /* 0x0000008900897308 */ /* 0x000ea20000000800 */
[----:B------:R-:W-:Y:S01]  /*8b20*/  FFMA.FTZ R3, R141, R28, -R36 ;  /* 0x0000001c8d037223 */ /* 0x000fe20000010824 */
[----:B----4-:R-:W-:Y:S01]  /*8b30*/  FADD.FTZ R54, R142, R25 ;  /* 0x000000198e367221 */ /* 0x010fe20000010000 */
[----:B------:R-:W-:Y:S01]  /*8b40*/  FADD.FTZ R25, R143, R44 ;  /* 0x0000002c8f197221 */ /* 0x000fe20000010000 */
[----:B------:R-:W-:Y:S01]  /*8b50*/  F2FP.BF16.F32.PACK_AB R141, R26, R19 ;  /* 0x000000131a8d723e */ /* 0x000fe200000010ff */
[----:B------:R-:W-:Y:S01]  /*8b60*/  FMUL.FTZ R102, R102, R81 ;  /* 0x0000005166667220 */ /* 0x000fe20000410000 */
[C---:B-1----:R-:W-:Y:S01]  /*8b70*/  FADD.FTZ R33, R37.reuse, R54 ;  /* 0x0000003625217221 */ /* 0x042fe20000010000 */
[----:B------:R-:W-:Y:S01]  /*8b80*/  FADD.FTZ R54, R38, R25 ;  /* 0x0000001926367221 */ /* 0x000fe20000010000 */
[----:B------:R-:W1:Y:S01]  /*8b90*/  MUFU.EX2 R29, R29 ;  /* 0x0000001d001d7308 */ /* 0x000e620000000800 */
[----:B------:R-:W-:Y:S01]  /*8ba0*/  F2FP.BF16.F32.PACK_AB R142, R37, R142 ;  /* 0x0000008e258e723e */ /* 0x000fe200000010ff */
[----:B------:R-:W-:Y:S01]  /*8bb0*/  FADD.FTZ R56, R136, R33 ;  /* 0x0000002188387221 */ /* 0x000fe20000010000 */
[----:B------:R-:W-:Y:S01]  /*8bc0*/  F2FP.BF16.F32.PACK_AB R143, R38, R143 ;  /* 0x0000008f268f723e */ /* 0x000fe200000010ff */
        /* <DEDUP_REMOVED lines=10> */
[----:B------:R-:W-:-:S02]  /*8c70*/  FMUL.FTZ R119, R119, R81 ;  /* 0x0000005177777220 */ /* 0x000fc40000410000 */
[----:B------:R2:W-:Y:S01]  /*8c80*/  MUFU.EX2 R32, R42 ;  /* 0x0000002a00207308 */ /* 0x0005e20000000800 */
[C---:B-1----:R-:W-:Y:S01]  /*8c90*/  FADD.FTZ R11, R29.reuse, R56 ;  /* 0x000000381d0b7221 */ /* 0x042fe20000010000 */
[----:B------:R-:W-:-:S06]  /*8ca0*/  F2FP.BF16.F32.PACK_AB R136, R29, R136 ;  /* 0x000000881d88723e */ /* 0x000fcc00000010ff */
[----:B------:R-:W1:Y:S01]  /*8cb0*/  MUFU.EX2 R138, R138 ;  /* 0x0000008a008a7308 */ /* 0x000e620000000800 */
[-CC-:B--2---:R-:W-:Y:S01]  /*8cc0*/  FFMA.FTZ R42, R55, R28.reuse, -R36.reuse ;  /* 0x0000001c372a7223 */ /* 0x184fe20000010824 */
[C---:B---3--:R-:W-:Y:S01]  /*8cd0*/  FADD.FTZ R54, R40.reuse, R5 ;  /* 0x0000000528367221 */ /* 0x048fe20000010000 */
[----:B------:R-:W-:Y:S01]  /*8ce0*/  FFMA.FTZ R36, R87, R28, -R36 ;  /* 0x0000001c57247223 */ /* 0x000fe20000010824 */
[----:B------:R-:W-:-:S04]  /*8cf0*/  F2FP.BF16.F32.PACK_AB R137, R40, R137 ;  /* 0x000000892889723e */ /* 0x000fc800000010ff */
[----:B------:R-:W2:Y:S08]  /*8d00*/  MUFU.EX2 R139, R139 ;  /* 0x0000008b008b7308 */ /* 0x000eb00000000800 */
        /* <DEDUP_REMOVED lines=71> */
[----:B--2---:R-:W-:Y:S01]  /*9180*/  FADD.FTZ R0, R30, R5 ;  /* 0x000000051e007221 */ /* 0x004fe20000010000 */
[----:B------:R-:W-:-:S06]  /*9190*/  IMAD.MOV.U32 R5, RZ, RZ, R31 ;  /* 0x000000ffff057224 */ /* 0x000fcc00078e001f */
[----:B------:R-:W2:Y:S01]  /*91a0*/  MUFU.EX2 R83, R83 ;  /* 0x0000005300537308 */ /* 0x000ea20000000800 */
[----:B---3--:R-:W-:-:S07]  /*91b0*/  FADD.FTZ R4, R121, R4 ;  /* 0x0000000479047221 */ /* 0x008fce0000010000 */
[----:B------:R3:W4:Y:S01]  /*91c0*/  MUFU.EX2 R123, R3 ;  /* 0x00000003007b7308 */ /* 0x0007220000000800 */
[----:B-1----:R-:W-:-:S07]  /*91d0*/  F2FP.BF16.F32.PACK_AB R120, R73, R30 ;  /* 0x0000001e4978723e */ /* 0x002fce00000010ff */
[----:B------:R-:W1:Y:S01]  /*91e0*/  MUFU.EX2 R77, R77 ;  /* 0x0000004d004d7308 */ /* 0x000e620000000800 */
[----:B---3--:R-:W-:Y:S01]  /*91f0*/  FADD.FTZ R3, R73, R0 ;  /* 0x0000000049037221 */ /* 0x008fe20000010000 */
[C---:B--2---:R-:W-:Y:S01]  /*9200*/  FADD.FTZ R4, R83.reuse, R4 ;  /* 0x0000000453047221 */ /* 0x044fe20000010000 */
[----:B------:R-:W-:Y:S02]  /*9210*/  F2FP.BF16.F32.PACK_AB R121, R83, R121 ;  /* 0x000000795379723e */ /* 0x000fe400000010ff */
[----:B------:R-:W-:-:S03]  /*9220*/  FADD.FTZ R0, R32, R3 ;  /* 0x0000000320007221 */ /* 0x000fc60000010000 */
[----:B------:R-:W2:Y:S01]  /*9230*/  MUFU.EX2 R36, R36 ;  /* 0x0000002400247308 */ /* 0x000ea20000000800 */
[----:B----4-:R-:W-:Y:S01]  /*9240*/  FADD.FTZ R4, R123, R4 ;  /* 0x000000047b047221 */ /* 0x010fe20000010000 */
[C---:B-1----:R-:W-:Y:S01]  /*9250*/  FADD.FTZ R3, R77.reuse, R0 ;  /* 0x000000004d037221 */ /* 0x042fe20000010000 */
[----:B------:R-:W-:Y:S02]  /*9260*/  F2FP.BF16.F32.PACK_AB R122, R77, R32 ;  /* 0x000000204d7a723e */ /* 0x000fe400000010ff */
[C---:B--2---:R-:W-:Y:S01]  /*9270*/  FADD.FTZ R0, R36.reuse, R4 ;  /* 0x0000000424007221 */ /* 0x044fe20000010000 */
[----:B------:R-:W-:Y:S02]  /*9280*/  F2FP.BF16.F32.PACK_AB R123, R36, R123 ;  /* 0x0000007b247b723e */ /* 0x000fe400000010ff */
[----:B------:R-:W-:Y:S01]  /*9290*/  MOV R4, R7 ;  /* 0x0000000700047202 */ /* 0x000fe20000000f00 */
[----:B------:R-:W-:Y:S06]  /*92a0*/  @P2 BRA `(.L_x_12053) ;  /* 0xffffffd800e42947 */ /* 0x000fec000383ffff */
.L_x_12044:
[----:B------:R-:W-:Y:S06]  /*92b0*/  BAR.ARV 0x8, 0x1a0 ;  /* 0x0206800000007b1d */ /* 0x000fec0000002000 */
[----:B------:R-:W-:Y:S05]  /*92c0*/  @!P0 BRA `(.L_x_12054) ;  /* 0x0000000000048947 */ /* 0x000fea0003800000 */
[----:B------:R-:W-:Y:S01]  /*92d0*/  BPT.TRAP 0x1 ;  /* 0x000000040000795c */ /* 0x000fe20000300000 */
.L_x_12054:
[----:B------:R-:W-:Y:S01]  /*92e0*/  ULEA UR5, UR36, UR40, 0x3 ;  /* 0x0000002824057291 */ /* 0x000fe2000f8e183f */
[----:B------:R-:W-:-:S05]  /*92f0*/  IMAD.U32 R4, RZ, RZ, UR37 ;  /* 0x00000025ff047e24 */ /* 0x000fca000f8e00ff */
[----:B------:R-:W-:-:S04]  /*9300*/  SHF.L.U32 R4, R4, 0x1f, RZ ;  /* 0x0000001f04047819 */ /* 0x000fc800000006ff */
[----:B------:R1:W2:Y:S01]  /*9310*/  SYNCS.PHASECHK.TRANS64.TRYWAIT P2, [UR5+0x16850], R4 ;  /* 0x01685004ff0075a7 */ /* 0x0002a20008040145 */
[----:B------:R-:W-:Y:S05]  /*9320*/  @!P0 BRA `(.L_x_12055) ;  /* 0x0000000000048947 */ /* 0x000fea0003800000 */
[----:B------:R-:W-:Y:S01]  /*9330*/  BPT.TRAP 0x1 ;  /* 0x000000040000795c */ /* 0x000fe20000300000 */
.L_x_12055:
[----:B--2---:R-:W-:Y:S05]  /*9340*/  @P2 BRA `(.L_x_12056) ;  /* 0x0000000000082947 */ /* 0x004fea0003800000 */
[----:B------:R-:W2:Y:S02]  /*9350*/  SYNCS.PHASECHK.TRANS64.TRYWAIT P0, [UR5+0x16850], R4 ;  /* 0x01685004ff0075a7 */ /* 0x000ea40008000145 */
[----:B--2---:R-:W-:Y:S05]  /*9360*/  @!P0 BRA `(.L_x_12057) ;  /* 0x0000004000488947 */ /* 0x004fea0003800000 */
.L_x_12056:
[----:B------:R-:W-:Y:S01]  /*9370*/  UIADD3 UR40, UR40, 0x400, URZ ;  /* 0x0000040028287890 */ /* 0x000fe2000fffe03f */
[----:B------:R-:W-:Y:S01]  /*9380*/  WARPGROUP.ARRIVE ;  /* 0x00000000000079c5 */ /* 0x000fe20000000000 */
[----:B------:R-:W-:Y:S01]  /*9390*/  UMOV UR7, 0x40000040 ;  /* 0x4000004000077882 */ /* 0x000fe20000000000 */
[----:B-12---:R-:W1:Y:S01]  /*93a0*/  SHFL.BFLY PT, R4, R3, 0x2, 0x1f ;  /* 0x0c401f0003047f89 */ /* 0x006e6200000e0000 */
[----:B------:R-:W-:Y:S01]  /*93b0*/  USHF.R.U32.HI UR40, URZ, 0x4, UR40 ;  /* 0x000000043f287899 */ /* 0x000fe20008011628 */
[----:B------:R-:W-:Y:S01]  /*93c0*/  IMAD.MOV.U32 R14, RZ, RZ, RZ ;  /* 0x000000ffff0e7224 */ /* 0x000fe200078e00ff */
[----:B------:R-:W-:Y:S01]  /*93d0*/  UIADD3 UR39, UR39, 0x1, URZ ;  /* 0x0000000127277890 */ /* 0x000fe2000fffe03f */
[----:B------:R-:W2:Y:S01]  /*93e0*/  SHFL.BFLY PT, R5, R0, 0x2, 0x1f ;  /* 0x0c401f0000057f89 */ /* 0x000ea200000e0000 */
[----:B------:R-:W-:Y:S01]  /*93f0*/  ULOP3.LUT UR4, UR40, 0x3fff, URZ, 0xc0, !UPT ;  /* 0x00003fff28047892 */ /* 0x000fe2000f8ec03f */
[----:B------:R-:W-:-:S03]  /*9400*/  IMAD.MOV.U32 R15, RZ, RZ, -0x800000 ;  /* 0xff800000ff0f7424 */ /* 0x000fc600078e00ff */
        /* <DEDUP_REMOVED lines=9> */
[----:B------:R-:W-:Y:S01]  /*94a0*/  MOV R3, 0xff800000 ;  /* 0xff80000000037802 */ /* 0x000fe20000000f00 */
[----:B--2---:R-:W-:-:S03]  /*94b0*/  FADD.FTZ R6, R5, R0 ;  /* 0x0000000005067221 */ /* 0x004fc60000010000 */
[----:B------:R-:W1:Y:S04]  /*94c0*/  SHFL.BFLY PT, R5, R4, 0x1, 0x1f ;  /* 0x0c201f0004057f89 */ /* 0x000e6800000e0000 */
[----:B------:R-:W2:Y:S01]  /*94d0*/  SHFL.BFLY PT, R9, R6, 0x1, 0x1f ;  /* 0x0c201f0006097f89 */ /* 0x000ea200000e0000 */
[----:B-1----:R-:W-:Y:S01]  /*94e0*/  FADD.FTZ R10, R4, R5 ;  /* 0x00000005040a7221 */ /* 0x002fe20000010000 */
[----:B------:R-:W-:Y:S02]  /*94f0*/  IMAD.MOV.U32 R4, RZ, RZ, RZ ;  /* 0x000000ffff047224 */ /* 0x000fe400078e00ff */
[----:B--2---:R-:W-:Y:S02]  /*9500*/  FADD.FTZ R9, R6, R9 ;  /* 0x0000000906097221 */ /* 0x004fe40000010000 */
[----:B------:R-:W-:Y:S01]  /*9510*/  FSETP.NE.FTZ.AND P0, PT, R10, RZ, PT ;  /* 0x000000ff0a00720b */ /* 0x000fe20003f15000 */
[----:B------:R-:W-:-:S02]  /*9520*/  IMAD.U32 R6, RZ, RZ, UR5 ;  /* 0x00000005ff067e24 */ /* 0x000fc4000f8e00ff */
[----:B------:R-:W-:Y:S02]  /*9530*/  FSETP.NE.FTZ.AND P2, PT, R9, RZ, PT ;  /* 0x000000ff0900720b */ /* 0x000fe40003f55000 */
[----:B------:R-:W-:-:S08]  /*9540*/  @!P1 VIADD R6, R6, 0x16860 ;  /* 0x0001686006069836 */ /* 0x000fd00000000000 */
[----:B------:R-:W1:Y:S01]  /*9550*/  @P0 MUFU.LG2 R5, R10 ;  /* 0x0000000a00050308 */ /* 0x000e620000000c00 */
[C---:B------:R-:W-:Y:S02]  /*9560*/  @P0 FMUL.FTZ R0, R28.reuse, 0.69314718246459960938 ;  /* 0x3f3172181c000820 */ /* 0x040fe40000410000 */
[----:B------:R-:W-:-:S05]  /*9570*/  @P2 FMUL.FTZ R11, R28, 0.69314718246459960938 ;  /* 0x3f3172181c0b2820 */ /* 0x000fca0000410000 */
[----:B------:R-:W2:Y:S08]  /*9580*/  @P2 MUFU.LG2 R8, R9 ;  /* 0x0000000900082308 */ /* 0x000eb00000000c00 */
[----:B------:R-:W3:Y:S01]  /*9590*/  @P0 MUFU.RCP R14, R10 ;  /* 0x0000000a000e0308 */ /* 0x000ee20000001000 */
[----:B-1----:R-:W-:-:S04]  /*95a0*/  @P0 FMUL.FTZ R5, R5, 0.69314718246459960938 ;  /* 0x3f31721805050820 */ /* 0x002fc80000410000 */
[----:B------:R-:W-:Y:S01]  /*95b0*/  @P0 FFMA.FTZ R15, R0, R31, R5 ;  /* 0x0000001f000f0223 */ /* 0x000fe20000010005 */
[----:B------:R-:W-:Y:S02]  /*95c0*/  @!P1 PRMT R0, RZ, 0x654, R6 ;  /* 0x00000654ff009816 */ /* 0x000fe40000000006 */
[----:B------:R1:W4:Y:S01]  /*95d0*/  @P2 MUFU.RCP R4, R9 ;  /* 0x0000000900042308 */ /* 0x0003220000001000 */
[----:B------:R-:W-:Y:S02]  /*95e0*/  WARPGROUP.DEPBAR.LE gsb0, 0x0 ;  /* 0x00008000000079c5 */ /* 0x000fe40000010000 */
[----:B------:R-:W-:Y:S01]  /*95f0*/  WARPGROUP.ARRIVE ;  /* 0x00000000000079c5 */ /* 0x000fe20000000000 */
[----:B--2---:R-:W-:Y:S01]  /*9600*/  @P2 FMUL.FTZ R8, R8, 0.69314718246459960938 ;  /* 0x3f31721808082820 */ /* 0x004fe20000410000 */
[----:B------:R-:W-:-:S03]  /*9610*/  PLOP3.LUT P0, PT, PT, PT, PT, 0x8, 0x0 ;  /* 0x000000000000781c */ /* 0x000fc60003f0e170 */
[----:B------:R-:W-:Y:S01]  /*9620*/  @P2 FFMA.FTZ R3, R11, R7, R8 ;  /* 0x000000070b032223 */ /* 0x000fe20000010008 */
        /* <DEDUP_REMOVED lines=67> */
[----:B------:R-:W-:-:S07]  /*9a60*/  FMUL.FTZ R119, R119, R4 ;  /* 0x0000000477777220 */ /* 0x000fce0000410000 */
.L_x_12027:
        /* <DEDUP_REMOVED lines=11> */
[C---:B------:R-:W-:Y:S01]  /*9b20*/  LOP3.LUT R5, R22.reuse, 0x380, RZ, 0xc0, !PT ;  /* 0x0000038016057812 */ /* 0x040fe200078ec0ff */
[----:B------:R-:W-:Y:S01]  /*9b30*/  USHF.R.S32.HI UR5, URZ, 0x1f, UR43 ;  /* 0x0000001f3f057899 */ /* 0x000fe2000801142b */
[----:B------:R-:W-:Y:S02]  /*9b40*/  IADD3 R43, P3, R22, 0x20, RZ ;  /* 0x00000020162b7810 */ /* 0x000fe40007f7e0ff */
[-C--:B------:R-:W-:Y:S01]  /*9b50*/  LEA.HI R4, R45, R44.reuse, RZ, 0x7 ;  /* 0x0000002c2d047211 */ /* 0x080fe200078f38ff */
[----:B------:R-:W-:Y:S01]  /*9b60*/  ULDC.64 UR8, c[0x0][0xb70] ;  /* 0x0002dc0000087ab9 */ /* 0x000fe20000000a00 */
[----:B------:R-:W-:Y:S01]  /*9b70*/  SHF.R.U64 R5, R5, 0x3, RZ ;  /* 0x0000000305057819 */ /* 0x000fe200000012ff */
[----:B------:R-:W-:Y:S01]  /*9b80*/  UIMAD UR5, UR5, UR8, URZ ;  /* 0x00000008050572a4 */ /* 0x000fe2000f8e023f */
[----:B------:R-:W-:Y:S01]  /*9b90*/  LOP3.LUT R12, R43, 0x380, RZ, 0xc0, !PT ;  /* 0x000003802b0c7812 */ /* 0x000fe200078ec0ff */
[----:B------:R-:W-:Y:S01]  /*9ba0*/  UIMAD.WIDE.U32 UR6, UR43, UR8, URZ ;  /* 0x000000082b0672a5 */ /* 0x000fe2000f8e003f */
[----:B------:R-:W-:Y:S01]  /*9bb0*/  LOP3.LUT R49, R4, 0xffffff80, RZ, 0xc0, !PT ;  /* 0xffffff8004317812 */ /* 0x000fe200078ec0ff */
[----:B------:R-:W-:Y:S01]  /*9bc0*/  USHF.R.S32.HI UR8, URZ, 0x1f, UR44 ;  /* 0x0000001f3f087899 */ /* 0x000fe2000801142c */
[----:B------:R-:W-:Y:S01]  /*9bd0*/  LEA.HI R47, R45, R44, RZ, 0x5 ;  /* 0x0000002c2d2f7211 */ /* 0x000fe200078f28ff */
[----:B------:R-:W-:Y:S01]  /*9be0*/  UIMAD UR5, UR43, UR9, UR5 ;  /* 0x000000092b0572a4 */ /* 0x000fe2000f8e0205 */
[----:B------:R-:W-:Y:S01]  /*9bf0*/  LOP3.LUT R4, R5, R22, RZ, 0x3c, !PT ;  /* 0x0000001605047212 */ /* 0x000fe200078e3cff */
[----:B------:R-:W-:Y:S01]  /*9c00*/  IMAD.MOV.U32 R5, RZ, RZ, R23 ;  /* 0x000000ffff057224 */ /* 0x000fe200078e0017 */
[----:B------:R-:W-:Y:S01]  /*9c10*/  IADD3 R45, P2, R22, 0x40, RZ ;  /* 0x00000040162d7810 */ /* 0x000fe20007f5e0ff */
[----:B------:R-:W-:Y:S01]  /*9c20*/  IMAD.IADD R49, R44, 0x1, -R49 ;  /* 0x000000012c317824 */ /* 0x000fe200078e0a31 */
[----:B------:R-:W-:Y:S01]  /*9c30*/  SHF.R.U64 R12, R12, 0x3, RZ ;  /* 0x000000030c0c7819 */ /* 0x000fe200000012ff */
[----:B------:R-:W-:Y:S01]  /*9c40*/  UIADD3 UR5, UR7, UR5, URZ ;  /* 0x0000000507057290 */ /* 0x000fe2000fffe03f */
[----:B------:R-:W-:-:S02]  /*9c50*/  LOP3.LUT R44, R45, 0x380, RZ, 0xc0, !PT ;  /* 0x000003802d2c7812 */ /* 0x000fc400078ec0ff */
[----:B------:R-:W-:Y:S02]  /*9c60*/  LOP3.LUT R12, R12, R43, RZ, 0x3c, !PT ;  /* 0x0000002b0c0c7212 */ /* 0x000fe400078e3cff */
[----:B------:R-:W-:Y:S02]  /*9c70*/  MOV R43, R4 ;  /* 0x00000004002b7202 */ /* 0x000fe40000000f00 */
[----:B------:R-:W-:Y:S02]  /*9c80*/  F2FP.BF16.F32.PACK_AB R5, R10, R11 ;  /* 0x0000000b0a05723e */ /* 0x000fe400000010ff */
[----:B------:R-:W-:Y:S02]  /*9c90*/  SHF.R.U64 R10, R44, 0x3, RZ ;  /* 0x000000032c0a7819 */ /* 0x000fe400000012ff */
[----:B------:R-:W-:Y:S02]  /*9ca0*/  IADD3 R48, P1, R22, 0x60, RZ ;  /* 0x0000006016307810 */ /* 0x000fe40007f3e0ff */
[----:B------:R-:W-:-:S02]  /*9cb0*/  LOP3.LUT R10, R10, R45, RZ, 0x3c, !PT ;  /* 0x0000002d0a0a7212 */ /* 0x000fc400078e3cff */
[----:B------:R-:W1:Y:S01]  /*9cc0*/  LDC.64 R44, c[0x0][0xb78] ;  /* 0x0002de00ff2c7b82 */ /* 0x000e620000000a00 */
[----:B------:R-:W-:Y:S02]  /*9cd0*/  LOP3.LUT R46, R48, 0x380, RZ, 0xc0, !PT ;  /* 0x00000380302e7812 */ /* 0x000fe400078ec0ff */
[----:B------:R-:W-:Y:S02]  /*9ce0*/  F2FP.BF16.F32.PACK_AB R4, R13, R42 ;  /* 0x0000002a0d04723e */ /* 0x000fe400000010ff */
[----:B------:R-:W-:Y:S01]  /*9cf0*/  F2FP.BF16.F32.PACK_AB R6, R6, R9 ;  /* 0x000000090606723e */ /* 0x000fe200000010ff */
[--C-:B------:R-:W-:Y:S01]  /*9d00*/  IMAD.X R9, RZ, RZ, R23.reuse, P1 ;  /* 0x000000ffff097224 */ /* 0x100fe200008e0617 */
[----:B------:R-:W-:Y:S02]  /*9d10*/  F2FP.BF16.F32.PACK_AB R7, R7, R8 ;  /* 0x000000080707723e */ /* 0x000fe400000010ff */
[----:B------:R-:W-:Y:S02]  /*9d20*/  SHF.R.U64 R11, R46, 0x3, RZ ;  /* 0x000000032e0b7819 */ /* 0x000fe400000012ff */
[----:B------:R-:W-:Y:S01]  /*9d30*/  IADD3.X R13, RZ, R23, RZ, P3, !PT ;  /* 0x00000017ff0d7210 */ /* 0x000fe20001ffe4ff */
[----:B------:R2:W-:Y:S01]  /*9d40*/  STSM.16.M88.4 [R43], R4 ;  /* 0x000000042b007844 */ /* 0x0005e20000000200 */
[----:B------:R-:W-:Y:S01]  /*9d50*/  LOP3.LUT R8, R11, R48, RZ, 0x3c, !PT ;  /* 0x000000300b087212 */ /* 0x000fe200078e3cff */
[----:B------:R-:W-:Y:S01]  /*9d60*/  IMAD.X R11, RZ, RZ, R23, P2 ;  /* 0x000000ffff0b7224 */ /* 0x000fe200010e0617 */
[----:B------:R-:W-:-:S02]  /*9d70*/  MOV R12, R12 ;  /* 0x0000000c000c7202 */ /* 0x000fc40000000f00 */
[----:B------:R-:W-:Y:S02]  /*9d80*/  F2FP.BF16.F32.PACK_AB R32, R32, R33 ;  /* 0x000000212020723e */ /* 0x000fe400000010ff */
[----:B------:R-:W-:Y:S02]  /*9d90*/  MOV R11, R10 ;  /* 0x0000000a000b7202 */ /* 0x000fe40000000f00 */
[----:B------:R-:W-:Y:S02]  /*9da0*/  F2FP.BF16.F32.PACK_AB R33, R30, R31 ;  /* 0x0000001f1e21723e */ /* 0x000fe400000010ff */
[----:B------:R-:W-:Y:S02]  /*9db0*/  F2FP.BF16.F32.PACK_AB R24, R24, R25 ;  /* 0x000000191818723e */ /* 0x000fe400000010ff */
[----:B------:R-:W-:Y:S01]  /*9dc0*/  MOV R10, R8 ;  /* 0x00000008000a7202 */ /* 0x000fe20000000f00 */
[----:B------:R-:W-:Y:S01]  /*9dd0*/  IMAD.U32 R9, RZ, RZ, UR7 ;  /* 0x00000007ff097e24 */ /* 0x000fe2000f8e00ff */
[----:B------:R-:W-:Y:S01]  /*9de0*/  F2FP.BF16.F32.PACK_AB R25, R20, R21 ;  /* 0x000000151419723e */ /* 0x000fe200000010ff */
[----:B------:R-:W-:Y:S01]  /*9df0*/  IMAD.U32 R8, RZ, RZ, UR6 ;  /* 0x00000006ff087e24 */ /* 0x000fe2000f8e00ff */
[----:B--2---:R-:W-:Y:S01]  /*9e00*/  F2FP.BF16.F32.PACK_AB R7, R34, R35 ;  /* 0x000000232207723e */ /* 0x004fe200000010ff */
[----:B-1----:R-:W-:Y:S01]  /*9e10*/  IMAD R34, R44, UR8, RZ ;  /* 0x000000082c227c24 */ /* 0x002fe2000f8e02ff */
[----:B------:R-:W-:Y:S01]  /*9e20*/  F2FP.BF16.F32.PACK_AB R6, R36, R37 ;  /* 0x000000252406723e */ /* 0x000fe200000010ff */
[----:B------:R-:W-:Y:S01]  /*9e30*/  VIADD R37, R18, UR42 ;  /* 0x0000002a12257c36 */ /* 0x000fe20008000000 */
[----:B------:R-:W-:Y:S01]  /*9e40*/  F2FP.BF16.F32.PACK_AB R4, R40, R41 ;  /* 0x000000292804723e */ /* 0x000fe200000010ff */
[----:B------:R-:W-:Y:S01]  /*9e50*/  IMAD R36, R45, UR44, R34 ;  /* 0x0000002c2d247c24 */ /* 0x000fe2000f8e0222 */
[----:B------:R-:W-:Y:S01]  /*9e60*/  F2FP.BF16.F32.PACK_AB R5, R38, R39 ;  /* 0x000000272605723e */ /* 0x000fe200000010ff */
[----:B------:R-:W-:Y:S01]  /*9e70*/  VIADD R13, R37, 0x8 ;  /* 0x00000008250d7836 */ /* 0x000fe20000000000 */
[----:B------:R-:W-:Y:S01]  /*9e80*/  F2FP.BF16.F32.PACK_AB R34, R28, R29 ;  /* 0x0000001d1c22723e */ /* 0x000fe200000010ff */
[----:B------:R-:W-:Y:S01]  /*9e90*/  ULDC.64 UR6, c[0x0][0xb40] ;  /* 0x0002d00000067ab9 */ /* 0x000fe20000000a00 */
[----:B------:R-:W-:Y:S01]  /*9ea0*/  F2FP.BF16.F32.PACK_AB R35, R26, R27 ;  /* 0x0000001b1a23723e */ /* 0x000fe200000010ff */
[----:B------:R1:W-:Y:S01]  /*9eb0*/  STSM.16.M88.4 [R12], R4 ;  /* 0x000000040c007844 */ /* 0x0003e20000000200 */
[----:B------:R-:W-:-:S02]  /*9ec0*/  F2FP.BF16.F32.PACK_AB R26, R14, R19 ;  /* 0x000000130e1a723e */ /* 0x000fc400000010ff */
[----:B------:R-:W-:Y:S01]  /*9ed0*/  F2FP.BF16.F32.PACK_AB R27, R119, R0 ;  /* 0x00000000771b723e */ /* 0x000fe200000010ff */
[----:B------:R-:W-:Y:S01]  /*9ee0*/  STSM.16.M88.4 [R11], R32 ;  /* 0x000000200b007844 */ /* 0x000fe20000000200 */
[----:B------:R-:W-:Y:S01]  /*9ef0*/  MOV R9, UR5 ;  /* 0x0000000500097c02 */ /* 0x000fe20008000f00 */
[----:B------:R-:W-:Y:S01]  /*9f00*/  ULDC UR5, c[0x0][0xa88] ;  /* 0x0002a20000057ab9 */ /* 0x000fe20000000800 */
[----:B------:R-:W-:Y:S01]  /*9f10*/  SHF.R.S32.HI R47, RZ, 0x5, R47 ;  /* 0x00000005ff2f7819 */ /* 0x000fe2000001142f */
[----:B------:R-:W-:Y:S01]  /*9f20*/  STSM.16.M88.4 [R10], R24 ;  /* 0x000000180a007844 */ /* 0x000fe20000000200 */
[----:B------:R-:W-:Y:S01]  /*9f30*/  LOP3.LUT P0, RZ, R49, 0x3, RZ, 0xc0, !PT ;  /* 0x0000000331ff7812 */ /* 0x000fe2000780c0ff */
[----:B------:R-:W-:Y:S01]  /*9f40*/  IMAD.WIDE.U32 R8, R44, UR44, R8 ;  /* 0x0000002c2c087c25 */ /* 0x000fe2000f8e0008 */
[----:B------:R-:W-:Y:S01]  /*9f50*/  @!PT LDS RZ, [RZ] ;  /* 0x00000000fffff984 */ /* 0x000fe20000000800 */
[----:B------:R-:W-:Y:S01]  /*9f60*/  @!PT LDS RZ, [RZ] ;  /* 0x00000000fffff984 */ /* 0x000fe20000000800 */
[----:B------:R-:W-:Y:S01]  /*9f70*/  @!PT LDS RZ, [RZ] ;  /* 0x00000000fffff984 */ /* 0x000fe20000000800 */
[----:B------:R-:W-:Y:S01]  /*9f80*/  @!PT LDS RZ, [RZ] ;  /* 0x00000000fffff984 */ /* 0x000fe20000000800 */
[----:B------:R2:W-:Y:S06]  /*9f90*/  MEMBAR.ALL.CTA ;  /* 0x0000000000007992 */ /* 0x0005ec0000008000 */
[----:B--2---:R-:W2:Y:S02]  /*9fa0*/  FENCE.VIEW.ASYNC.S ;  /* 0x00000000000073c6 */ /* 0x004ea40000000000 */
[----:B--2---:R-:W-:Y:S06]  /*9fb0*/  BAR.ARV 0x1, 0x1a0 ;  /* 0x0046800000007b1d */ /* 0x004fec0000002000 */
[----:B------:R-:W-:Y:S01]  /*9fc0*/  ISETP.GE.OR P1, PT, R13, UR5, P0 ;  /* 0x000000050d007c0c */ /* 0x000fe20008726670 */
[----:B------:R-:W2:Y:S01]  /*9fd0*/  SHFL.IDX PT, R0, R47, RZ, 0x1f ;  /* 0x00001fff2f007589 */ /* 0x000ea200000e0000 */
[----:B------:R-:W-:-:S02]  /*9fe0*/  SHF.R.S32.HI R13, RZ, 0x1f, R37 ;  /* 0x0000001fff0d7819 */ /* 0x000fc40000011425 */
[C---:B-1----:R-:W-:Y:S02]  /*9ff0*/  IADD3 R5, P2, R37.reuse, R8, RZ ;  /* 0x0000000825057210 */ /* 0x042fe40007f5e0ff */
[----:B------:R-:W-:Y:S02]  /*a000*/  ISETP.GE.OR P0, PT, R37, UR5, P0 ;  /* 0x0000000525007c0c */ /* 0x000fe40008706670 */
[----:B------:R-:W-:Y:S02]  /*a010*/  IADD3.X R8, R13, R9, R36, P2, !PT ;  /* 0x000000090d087210 */ /* 0x000fe400017fe424 */
[----:B------:R-:W-:-:S04]  /*a020*/  LEA R4, P2, R5, UR6, 0x2 ;  /* 0x0000000605047c11 */ /* 0x000fc8000f8410ff */
[----:B------:R-:W-:-:S05]  /*a030*/  LEA.HI.X R5, R5, UR7, R8, 0x2, P2 ;  /* 0x0000000705057c11 */ /* 0x000fca00090f1408 */
[----:B------:R1:W-:Y:S04]  /*a040*/  @!P1 STG.E desc[UR48][R4.64+0x20], R3 ;  /* 0x0000200304009986 */ /* 0x0003e8000c101930 */
[----:B------:R1:W-:Y:S01]  /*a050*/  @!P0 STG.E desc[UR48][R4.64], R15 ;  /* 0x0000000f04008986 */ /* 0x0003e2000c101930 */
[----:B--2---:R-:W-:-:S13]  /*a060*/  ISETP.NE.AND P0, PT, R0, 0xb, PT ;  /* 0x0000000b0000780c */ /* 0x004fda0003f05270 */
[----:B-1----:R-:W-:Y:S05]  /*a070*/  @P0 BRA `(.L_x_12059) ;  /* 0x0000000800280947 */ /* 0x002fea0003800000 */
        /* <DEDUP_REMOVED lines=15> */
.L_x_12061:
[----:B------:R-:W-:Y:S05]  /*a170*/  BSYNC B0 ;  /* 0x0000000000007941 */ /* 0x000fea0003800000 */
.L_x_12060:
[----:B------:R-:W-:Y:S05]  /*a180*/  BRA `(.L_x_12059) ;  /* 0x0000000400e47947 */ /* 0x000fea0003800000 */
.L_x_12058:
        /* <DEDUP_REMOVED lines=31> */
[----:B------:R-:W-:-:S05]  /*a380*/  IMAD.WIDE.U32 R4, R20, UR44, R4 ;  /* 0x0000002c14047c25 */ /* 0x000fca000f8e0004 */
[----:B------:R-:W-:Y:S02]  /*a390*/  IADD3 R3, R5, R3, RZ ;  /* 0x0000000305037210 */ /* 0x000fe40007ffe0ff */
[----:B------:R-:W-:-:S04]  /*a3a0*/  LEA R6, P0, R4, UR8, 0x2 ;  /* 0x0000000804067c11 */ /* 0x000fc8000f8010ff */
[----:B------:R-:W-:Y:S01]  /*a3b0*/  LEA.HI.X R7, R4, UR9, R3, 0x2, P0 ;  /* 0x0000000904077c11 */ /* 0x000fe200080f1403 */
[----:B------:R-:W-:-:S05]  /*a3c0*/  IMAD.MOV.U32 R3, RZ, RZ, -0x800000 ;  /* 0xff800000ff037424 */ /* 0x000fca00078e00ff */
[----:B------:R1:W-:Y:S03]  /*a3d0*/  STG.E desc[UR48][R6.64], R3 ;  /* 0x0000000306007986 */ /* 0x0003e6000c101930 */
.L_x_12063:
[----:B------:R-:W-:Y:S05]  /*a3e0*/  BSYNC B0 ;  /* 0x0000000000007941 */ /* 0x000fea0003800000 */
.L_x_12062:
[----:B------:R-:W-:Y:S01]  /*a3f0*/  ULOP3.LUT UR47, URZ, UR47, URZ, 0x33, !UPT ;  /* 0x0000002f3f2f7292 */ /* 0x000fe2000f8e333f */
[----:B-1----:R-:W-:Y:S01]  /*a400*/  IMAD R3, R13, UR43, R10 ;  /* 0x0000002b0d037c24 */ /* 0x002fe2000f8e020a */
[----:B------:R-:W-:Y:S01]  /*a410*/  SHF.R.S32.HI R4, RZ, 0x3, R19 ;  /* 0x00000003ff047819 */ /* 0x000fe20000011413 */
[----:B------:R-:W-:Y:S01]  /*a420*/  IMAD.WIDE.U32 R6, R12, UR43, R8 ;  /* 0x0000002b0c067c25 */ /* 0x000fe2000f8e0008 */
[----:B---3--:R-:W-:Y:S01]  /*a430*/  ISETP.GE.AND P0, PT, R8, R25, PT ;  /* 0x000000190800720c */ /* 0x008fe20003f06270 */
[----:B------:R-:W-:Y:S01]  /*a440*/  BSSY B0, `(.L_x_12064) ;  /* 0x000001d000007945 */ /* 0x000fe20003800000 */
[----:B------:R-:W-:Y:S01]  /*a450*/  IADD3 R5, R4, 0x90, RZ ;  /* 0x0000009004057810 */ /* 0x000fe20007ffe0ff */
[----:B--2---:R-:W-:Y:S02]  /*a460*/  VIADD R11, R11, UR47 ;  /* 0x0000002f0b0b7c36 */ /* 0x004fe40008000000 */
[----:B------:R-:W-:Y:S02]  /*a470*/  IMAD.IADD R7, R7, 0x1, R3 ;  /* 0x0000000107077824 */ /* 0x000fe400078e0203 */
[----:B------:R-:W-:-:S02]  /*a480*/  IMAD R8, R11, -0xc0, R24 ;  /* 0xffffff400b087824 */ /* 0x000fc400078e0218 */
[C---:B------:R-:W-:Y:S02]  /*a490*/  VIADD R0, R4.reuse, 0x30 ;  /* 0x0000003004007836 */ /* 0x040fe40000000000 */
[----:B------:R-:W-:Y:S01]  /*a4a0*/  VIADD R3, R4, 0x60 ;  /* 0x0000006004037836 */ /* 0x000fe20000000000 */
[-C--:B------:R-:W-:Y:S02]  /*a4b0*/  ISETP.GE.OR P3, PT, R5, R8.reuse, P0 ;  /* 0x000000080500720c */ /* 0x080fe40000766670 */
[-C--:B------:R-:W-:Y:S01]  /*a4c0*/  ISETP.GE.OR P1, PT, R0, R8.reuse, P0 ;  /* 0x000000080000720c */ /* 0x080fe20000726670 */
[----:B----4-:R-:W-:Y:S01]  /*a4d0*/  IMAD R0, R14, UR6, RZ ;  /* 0x000000060e007c24 */ /* 0x010fe2000f8e02ff */
[-C--:B------:R-:W-:Y:S02]  /*a4e0*/  ISETP.GE.OR P2, PT, R3, R8.reuse, P0 ;  /* 0x000000080300720c */ /* 0x080fe40000746670 */
[----:B------:R-:W-:Y:S01]  /*a4f0*/  ISETP.GE.OR P0, PT, R4, R8, P0 ;  /* 0x000000080400720c */ /* 0x000fe20000706670 */
[----:B------:R-:W-:Y:S01]  /*a500*/  IMAD R3, R15, UR44, R0 ;  /* 0x0000002c0f037c24 */ /* 0x000fe2000f8e0200 */
[----:B------:R-:W-:Y:S01]  /*a510*/  SHF.R.S32.HI R5, RZ, 0x1f, R4 ;  /* 0x0000001fff057819 */ /* 0x000fe20000011404 */
[----:B------:R-:W-:-:S04]  /*a520*/  IMAD.WIDE.U32 R8, R14, UR44, R6 ;  /* 0x0000002c0e087c25 */ /* 0x000fc8000f8e0006 */
[----:B------:R-:W-:-:S04]  /*a530*/  IMAD.WIDE R6, R11, 0xc0, R4 ;  /* 0x000000c00b067825 */ /* 0x000fc800078e0204 */
        /* <DEDUP_REMOVED lines=13> */
.L_x_12065:
[----:B------:R-:W-:Y:S05]  /*a610*/  BSYNC B0 ;  /* 0x0000000000007941 */ /* 0x000fea0003800000 */
.L_x_12064:
        /* <DEDUP_REMOVED lines=15> */
.L_x_12067:
[----:B------:R-:W-:Y:S05]  /*a710*/  BSYNC B0 ;  /* 0x0000000000007941 */ /* 0x000fea0003800000 */
.L_x_12066:
        /* <DEDUP_REMOVED lines=11> */
[----:B-12---:R-:W-:Y:S02]  /*a7d0*/  LEA R12, P0, R4, UR6, 0x1 ;  /* 0x00000006040c7c11 */ /* 0x006fe4000f8008ff */
[----:B------:R-:W-:-:S04]  /*a7e0*/  IADD3 R3, R5, R3, RZ ;  /* 0x0000000305037210 */ /* 0x000fc80007ffe0ff */
[----:B------:R-:W-:-:S05]  /*a7f0*/  LEA.HI.X R13, R4, UR7, R3, 0x1, P0 ;  /* 0x00000007040d7c11 */ /* 0x000fca00080f0c03 */
[----:B------:R3:W-:Y:S02]  /*a800*/  STG.E.128 desc[UR48][R12.64], RZ ;  /* 0x000000ff0c007986 */ /* 0x0007e4000c101d30 */
.L_x_12069:
[----:B------:R-:W-:Y:S05]  /*a810*/  BSYNC B0 ;  /* 0x0000000000007941 */ /* 0x000fea0003800000 */
.L_x_12068:
        /* <DEDUP_REMOVED lines=15> */
.L_x_12070:
[----:B------:R-:W-:Y:S05]  /*a910*/  BSYNC B0 ;  /* 0x0000000000007941 */ /* 0x000fea0003800000 */
.L_x_12059:
[----:B------:R-:W5:Y:S02]  /*a920*/  LDC R0, c[0x0][0xda8] ;  /* 0x00036a00ff007b82 */ /* 0x000f640000000800 */
[----:B-----5:R-:W-:-:S13]  /*a930*/  ISETP.LE.AND P0, PT, R0, UR4, PT ;  /* 0x0000000400007c0c */ /* 0x020fda000bf03270 */
[----:B------:R-:W-:Y:S05]  /*a940*/  @!P0 BRA `(.L_x_12071) ;  /* 0xffffff6400048947 */ /* 0x000fea000383ffff */
[----:B------:R-:W-:Y:S05]  /*a950*/  EXIT ;  /* 0x000000000000794d */ /* 0x000fea0003800000 */
.L_x_12023:
        /* <DEDUP_REMOVED lines=8> */
[----:B------:R-:W-:Y:S01]  /*a9e0*/  IMAD.MOV.U32 R19, RZ, RZ, 0x1 ;  /* 0x00000001ff137424 */ /* 0x000fe200078e00ff */
[----:B------:R-:W-:-:S05]  /*a9f0*/  MOV R18, RZ ;  /* 0x000000ff00127202 */ /* 0x000fca0000000f00 */
[----:B------:R-:W1:Y:S02]  /*aa00*/  LDC R0, c[0x0][0xda8] ;  /* 0x00036a00ff007b82 */ /* 0x000e640000000800 */
[----:B-1----:R-:W-:-:S13]  /*aa10*/  ISETP.LE.AND P0, PT, R0, UR4, PT ;  /* 0x0000000400007c0c */ /* 0x002fda000bf03270 */
[----:B------:R-:W-:Y:S05]  /*aa20*/  @P0 BRA `(.L_x_12072) ;  /* 0x0000002400480947 */ /* 0x000fea0003800000 */
[----:B------:R-:W-:Y:S01]  /*aa30*/  LOP3.LUT R23, R2, 0x1f, RZ, 0xc0, !PT ;  /* 0x0000001f02177812 */ /* 0x000fe200078ec0ff */
[----:B------:R-:W-:Y:S01]  /*aa40*/  IMAD.U32 R22, RZ, RZ, UR4 ;  /* 0x00000004ff167e24 */ /* 0x000fe2000f8e00ff */
[----:B------:R-:W-:Y:S01]  /*aa50*/  ULDC UR46, c[0x0][0xc] ;  /* 0x00000300002e7ab9 */ /* 0x000fe20000000800 */
[----:B------:R-:W-:Y:S01]  /*aa60*/  IMAD.MOV.U32 R18, RZ, RZ, RZ ;  /* 0x000000ffff127224 */ /* 0x000fe200078e00ff */
[----:B------:R-:W-:Y:S01]  /*aa70*/  ULDC.64 UR50, c[0x0][0x198] ;  /* 0x0000660000327ab9 */ /* 0x000fe20000000a00 */
[----:B------:R-:W-:Y:S01]  /*aa80*/  IMAD.MOV.U32 R19, RZ, RZ, 0x1 ;  /* 0x00000001ff137424 */ /* 0x000fe200078e00ff */
[----:B------:R-:W-:-:S06]  /*aa90*/  UMOV UR47, URZ ;  /* 0x0000003f002f7c82 */ /* 0x000fcc0008000000 */
.L_x_12120:
        /* <DEDUP_REMOVED lines=21> */
.L_x_12073:
[----:B------:R-:W-:Y:S01]  /*abf0*/  ULDC UR9, c[0x0][0xdc4] ;  /* 0x0003710000097ab9 */ /* 0x000fe20000000800 */
[----:B------:R-:W-:Y:S01]  /*ac00*/  UMOV UR7, UR8 ;  /* 0x0000000800077c82 */ /* 0x000fe20008000000 */
[----:B------:R-:W-:-:S11]  /*ac10*/  UISETP.NE.AND UP0, UPT, UR9, 0x1, UPT ;  /* 0x000000010900788c */ /* 0x000fd6000bf05270 */
[----:B------:R-:W-:Y:S02]  /*ac20*/  @UP0 ULDC.64 UR10, c[0x0][0xdc8] ;  /* 0x00037200000a0ab9 */ /* 0x000fe40000000a00 */
[----:B------:R-:W-:-:S04]  /*ac30*/  UIMAD.WIDE.U32 UR4, UR8, UR10, URZ ;  /* 0x0000000a080472a5 */ /* 0x000fc8000f8e003f */
[----:B------:R-:W-:-:S04]  /*ac40*/  @UP0 USHF.R.U32.HI UR7, URZ, UR11, UR5 ;  /* 0x0000000b3f070299 */ /* 0x000fc80008011605 */
[----:B------:R-:W-:-:S12]  /*ac50*/  UIMAD UR4, UR7, UR9, URZ ;  /* 0x00000009070472a4 */ /* 0x000fd8000f8e023f */
.L_x_12074:
[----:B------:R-:W-:Y:S01]  /*ac60*/  ULOP3.LUT UR5, URZ, UR7, URZ, 0x33, !UPT ;  /* 0x000000073f057292 */ /* 0x000fe2000f8e333f */
[----:B------:R-:W-:Y:S01]  /*ac70*/  BSSY B6, `(.L_x_12075) ;  /* 0x000021e000067945 */ /* 0x000fe20003800000 */
[----:B------:R-:W-:Y:S01]  /*ac80*/  ULDC.64 UR10, c[0x0][0x3f8] ;  /* 0x0000fe00000a7ab9 */ /* 0x000fe20000000a00 */
[----:B------:R-:W-:Y:S01]  /*ac90*/  ULDC UR7, c[0x0][0xdac] ;  /* 0x00036b0000077ab9 */ /* 0x000fe20000000800 */
[----:B------:R-:W-:Y:S02]  /*aca0*/  UISETP.NE.U32.AND UP0, UPT, UR10, URZ, UPT ;  /* 0x0000003f0a00728c */ /* 0x000fe4000bf05070 */
[----:B------:R-:W-:Y:S02]  /*acb0*/  UIADD3 UR5, UR5, UR7, URZ ;  /* 0x0000000705057290 */ /* 0x000fe4000fffe03f */
[----:B------:R-:W-:Y:S02]  /*acc0*/  UISETP.NE.AND.EX UP0, UPT, UR11, URZ, UPT, UP0 ;  /* 0x0000003f0b00728c */ /* 0x000fe4000bf05300 */
[----:B------:R-:W-:Y:S01]  /*acd0*/  UIMAD UR41, UR5, 0xc0, URZ ;  /* 0x000000c0052978a4 */ /* 0x000fe2000f8e023f */
        /* <DEDUP_REMOVED lines=45> */
.L_x_12076:
        /* <DEDUP_REMOVED lines=23> */
.L_x_12078:
        /* <DEDUP_REMOVED lines=20> */
.L_x_12080:
[----:B------:R1:W2:Y:S01]  /*b260*/  LDC.64 R2, c[0x4][R24] ;  /* 0x0100000018027b82 */ /* 0x0002a20000000a00 */
[----:B------:R-:W-:Y:S01]  /*b270*/  ULDC.64 UR4, c[0x4][0x1b8] ;  /* 0x01006e0000047ab9 */ /* 0x000fe20000000a00 */
[----:B------:R-:W-:Y:S01]  /*b280*/  ULDC.64 UR6, c[0x4][0x1c0] ;  /* 0x0100700000067ab9 */ /* 0x000fe20000000a00 */
[----:B------:R-:W-:Y:S01]  /*b290*/  IMAD.U32 R4, RZ, RZ, UR4 ;  /* 0x00000004ff047e24 */ /* 0x000fe2000f8e00ff */
        /* <DEDUP_REMOVED lines=11> */
.L_x_12079:
        /* <DEDUP_REMOVED lines=10> */
[----:B------:R-:W-:Y:S01]  /*b3f0*/  IMAD.U32 R7, RZ, RZ, UR45 ;  /* 0x0000002dff077e24 */ /* 0x000fe2000f8e00ff */
[----:B------:R-:W-:Y:S01]  /*b400*/  UMOV UR40, URZ ;  /* 0x0000003f00287c82 */ /* 0x000fe20008000000 */
[----:B------:R-:W-:-:S03]  /*b410*/  UMOV UR6, 0xffffffff ;  /* 0xffffffff00067882 */ /* 0x000fc60000000000 */
[----:B------:R-:W-:-:S07]  /*b420*/  IADD3 R7, R7, -0x1, RZ ;  /* 0xffffffff07077810 */ /* 0x000fce0007ffe0ff */
        /* <DEDUP_REMOVED lines=15> */
.L_x_12132:
[----:B------:R-:W-:Y:S01]  /*b520*/  UMOV UR4, 0xffffffff ;  /* 0xffffffff00047882 */ /* 0x000fe20000000000 */
[----:B------:R-:W-:Y:S02]  /*b530*/  SHF.R.S32.HI R8, RZ, 0x1f, R0 ;  /* 0x0000001fff087819 */ /* 0x000fe40000011400 */
[----:B------:R-:W-:Y:S05]  /*b540*/  BRA.DIV UR4, `(.L_x_12082) ;  /* 0x0000002204087947 */ /* 0x000fea000b800000 */
[----:B------:R-:W-:-:S13]  /*b550*/  ELECT P0, URZ, PT ;  /* 0x00000000003f782f */ /* 0x000fda0003800000 */
.L_x_12135:
        /* <DEDUP_REMOVED lines=23> */
.L_x_12084:
[----:B------:R-:W2:Y:S01]  /*b6d0*/  SYNCS.PHASECHK.TRANS64.TRYWAIT P4, [R13+URZ+0x16840], R12 ;  /* 0x0168400c0d0075a7 */ /* 0x000ea2000808017f */
[----:B------:R-:W-:Y:S01]  /*b6e0*/  ISETP.NE.AND P3, PT, R17, RZ, PT ;  /* 0x000000ff1100720c */ /* 0x000fe20003f65270 */
[----:B--2---:R-:W-:-:S12]  /*b6f0*/  @!P4 BRA `(.L_x_12085) ;  /* 0x0000001c00c0c947 */ /* 0x004fd80003800000 */
.L_x_12136:
[----:B------:R-:W-:Y:S05]  /*b700*/  @P3 BRA `(.L_x_12086) ;  /* 0x0000000000143947 */ /* 0x000fea0003800000 */
[----:B------:R-:W-:Y:S02]  /*b710*/  ISETP.NE.AND P3, PT, R23, RZ, PT ;  /* 0x000000ff1700720c */ /* 0x000fe40003f65270 */
[----:B-1----:R-:W-:-:S04]  /*b720*/  MOV R4, 0x4000 ;  /* 0x0000400000047802 */ /* 0x002fc80000000f00 */
[----:B------:R3:W-:Y:S07]  /*b730*/  SYNCS.ARRIVE.TRANS64 RZ, [R13+URZ+0x16830], R4 ;  /* 0x016830040dff79a7 */ /* 0x0007ee000800003f */
[----:B------:R-:W-:Y:S05]  /*b740*/  @!P3 BRA `(.L_x_12086) ;  /* 0x000000000004b947 */ /* 0x000fea0003800000 */
[----:B------:R-:W-:Y:S01]  /*b750*/  BPT.TRAP 0x1 ;  /* 0x000000040000795c */ /* 0x000fe20000300000 */
.L_x_12086:
        /* <DEDUP_REMOVED lines=16> */
.L_x_12083:
        /* <DEDUP_REMOVED lines=24> */
.L_x_12137:
[----:B------:R-:W-:-:S06]  /*b9e0*/  UISETP.GE.AND UP0, UPT, UR45, 0x2, UPT ;  /* 0x000000022d00788c */ /* 0x000fcc000bf06270 */
[----:B------:R-:W-:-:S13]  /*b9f0*/  PLOP3.LUT P3, PT, PT, PT, UP0, 0x80, 0x0 ;  /* 0x000000000000781c */ /* 0x000fda0003f6f008 */
[----:B------:R-:W-:Y:S05]  /*ba00*/  @!P3 BRA `(.L_x_12088) ;  /* 0x000000100044b947 */ /* 0x000fea0003800000 */
[----:B------:R-:W-:Y:S02]  /*ba10*/  ULOP3.LUT UR4, UR45, 0x1, URZ, 0xc0, !UPT ;  /* 0x000000012d047892 */ /* 0x000fe4000f8ec03f */
[----:B------:R-:W-:Y:S02]  /*ba20*/  UIADD3 UR44, UR45, -0x2, URZ ;  /* 0xfffffffe2d2c7890 */ /* 0x000fe4000fffe03f */
[----:B------:R-:W-:Y:S01]  /*ba30*/  UISETP.NE.U32.AND UP0, UPT, UR4, 0x1, UPT ;  /* 0x000000010400788c */ /* 0x000fe2000bf05070 */
[----:B------:R-:W-:-:S03]  /*ba40*/  ULDC.64 UR36, c[0x0][0x408] ;  /* 0x0001020000247ab9 */ /* 0x000fc60000000a00 */
[----:B------:R-:W-:Y:S02]  /*ba50*/  IMAD.U32 R11, RZ, RZ, UR44 ;  /* 0x0000002cff0b7e24 */ /* 0x000fe4000f8e00ff */
[----:B------:R-:W-:-:S13]  /*ba60*/  PLOP3.LUT P3, PT, PT, PT, UP0, 0x80, 0x0 ;  /* 0x000000000000781c */ /* 0x000fda0003f6f008 */
[----:B------:R-:W-:Y:S05]  /*ba70*/  @!P3 BRA `(.L_x_12089) ;  /* 0x00000004006cb947 */ /* 0x000fea0003800000 */
[----:B------:R-:W-:Y:S01]  /*ba80*/  VIADD R10, R18, 0x1 ;  /* 0x00000001120a7836 */ /* 0x000fe20000000000 */
[----:B------:R-:W-:Y:S04]  /*ba90*/  BSSY B0, `(.L_x_12090) ;  /* 0x0000055000007945 */ /* 0x000fe80003800000 */
[----:B------:R-:W-:-:S04]  /*baa0*/  ISETP.NE.AND P3, PT, R10, 0x2, PT ;  /* 0x000000020a00780c */ /* 0x000fc80003f65270 */
[----:B-1----:R-:W-:Y:S02]  /*bab0*/  SEL R4, RZ, 0x1, P3 ;  /* 0x00000001ff047807 */ /* 0x002fe40001800000 */
[----:B------:R-:W-:Y:S02]  /*bac0*/  SEL R10, R10, RZ, P3 ;  /* 0x000000ff0a0a7207 */ /* 0x000fe40001800000 */
[----:B------:R-:W-:Y:S01]  /*bad0*/  LOP3.LUT R11, R19, R4, RZ, 0x3c, !PT ;  /* 0x00000004130b7212 */ /* 0x000fe200078e3cff */
[----:B------:R-:W-:Y:S06]  /*bae0*/  @!P0 BRA `(.L_x_12091) ;  /* 0x00000004003c8947 */ /* 0x000fec0003800000 */
[----:B------:R-:W-:Y:S01]  /*baf0*/  IMAD.MOV.U32 R4, RZ, RZ, R9 ;  /* 0x000000ffff047224 */ /* 0x000fe200078e0009 */
[----:B------:R-:W-:Y:S01]  /*bb00*/  MOV R5, UR44 ;  /* 0x0000002c00057c02 */ /* 0x000fe20008000f00 */
[----:B------:R-:W-:Y:S06]  /*bb10*/  @!P1 BRA `(.L_x_12092) ;  /* 0x0000000000509947 */ /* 0x000fec0003800000 */
[----:B------:R-:W-:Y:S01]  /*bb20*/  ULDC UR7, c[0x0][0x41c] ;  /* 0x0001070000077ab9 */ /* 0x000fe20000000800 */
[----:B------:R-:W-:Y:S01]  /*bb30*/  UMOV UR6, UR44 ;  /* 0x0000002c00067c82 */ /* 0x000fe20008000000 */
[----:B------:R-:W-:-:S11]  /*bb40*/  UISETP.NE.AND UP0, UPT, UR7, 0x1, UPT ;  /* 0x000000010700788c */ /* 0x000fd6000bf05270 */
[----:B------:R-:W-:Y:S02]  /*bb50*/  @UP0 ULDC.64 UR8, c[0x0][0x420] ;  /* 0x0001080000080ab9 */ /* 0x000fe40000000a00 */
[----:B------:R-:W-:-:S04]  /*bb60*/  UIMAD.WIDE.U32 UR4, UR44, UR8, URZ ;  /* 0x000000082c0472a5 */ /* 0x000fc8000f8e003f */
[----:B------:R-:W-:-:S04]  /*bb70*/  @UP0 USHF.R.U32.HI UR6, URZ, UR9, UR5 ;  /* 0x000000093f060299 */ /* 0x000fc80008011605 */
[----:B------:R-:W-:Y:S02]  /*bb80*/  USHF.R.S32.HI UR4, URZ, 0x1f, UR6 ;  /* 0x0000001f3f047899 */ /* 0x000fe40008011406 */
[----:B------:R-:W-:-:S04]  /*bb90*/  IMAD.U32 R4, RZ, RZ, UR6 ;  /* 0x00000006ff047e24 */ /* 0x000fc8000f8e00ff */
[----:B------:R-:W-:Y:S01]  /*bba0*/  IMAD.U32 R5, RZ, RZ, UR4 ;  /* 0x00000004ff057e24 */ /* 0x000fe2000f8e00ff */
[----:B------:R-:W-:Y:S02]  /*bbb0*/  ULDC.64 UR4, c[0x0][0x408] ;  /* 0x0001020000047ab9 */ /* 0x000fe40000000a00 */
[----:B--2---:R-:W-:Y:S02]  /*bbc0*/  IMAD R13, R8, UR4, RZ ;  /* 0x00000004080d7c24 */ /* 0x004fe4000f8e02ff */
[----:B------:R-:W-:-:S04]  /*bbd0*/  IMAD.WIDE.U32 R4, R0, UR4, R4 ;  /* 0x0000000400047c25 */ /* 0x000fc8000f8e0004 */
[----:B------:R-:W-:Y:S01]  /*bbe0*/  IMAD R13, R0, UR5, R13 ;  /* 0x00000005000d7c24 */ /* 0x000fe2000f8e020d */
[----:B------:R-:W-:-:S03]  /*bbf0*/  LEA R2, P3, R4, R2, 0x2 ;  /* 0x0000000204027211 */ /* 0x000fc600078610ff */
[----:B------:R-:W-:-:S05]  /*bc00*/  IMAD.IADD R5, R13, 0x1, R5 ;  /* 0x000000010d057824 */ /* 0x000fca00078e0205 */
[----:B------:R-:W-:-:S05]  /*bc10*/  LEA.HI.X R3, R4, R3, R5, 0x2, P3 ;  /* 0x0000000304037211 */ /* 0x000fca00018f1405 */
[----:B------:R1:W5:Y:S01]  /*bc20*/  LDG.E R4, desc[UR48][R2.64] ;  /* 0x0000003002047981 */ /* 0x000362000c1e1900 */
[----:B------:R-:W-:-:S04]  /*bc30*/  UIADD3 UR4, -UR6, URZ, URZ ;  /* 0x0000003f06047290 */ /* 0x000fc8000fffe13f */
[----:B------:R-:W-:-:S06]  /*bc40*/  UIMAD UR4, UR7, UR4, UR44 ;  /* 0x00000004070472a4 */ /* 0x000fcc000f8e022c */
[----:B-1----:R-:W-:-:S07]  /*bc50*/  IMAD.U32 R5, RZ, RZ, UR4 ;  /* 0x00000004ff057e24 */ /* 0x002fce000f8e00ff */
.L_x_12092:
[----:B------:R-:W-:Y:S02]  /*bc60*/  LEA R3, R10, UR39, 0x3 ;  /* 0x000000270a037c11 */ /* 0x000fe4000f8e18ff */
[----:B------:R-:W-:Y:S02]  /*bc70*/  SHF.L.U32 R2, R11, 0x1f, RZ ;  /* 0x0000001f0b027819 */ /* 0x000fe400000006ff */
[----:B------:R-:W-:Y:S02]  /*bc80*/  ISETP.NE.AND P3, PT, R17, RZ, PT ;  /* 0x000000ff1100720c */ /* 0x000fe40003f65270 */
[----:B------:R-:W1:Y:S02]  /*bc90*/  SYNCS.PHASECHK.TRANS64.TRYWAIT P4, [R3+URZ+0x16840], R2 ;  /* 0x01684002030075a7 */ /* 0x000e64000808017f */
[----:B-1----:R-:W-:Y:S09]  /*bca0*/  @!P4 BRA `(.L_x_12093) ;  /* 0x000000180080c947 */ /* 0x002ff20003800000 */
.L_x_12138:
[----:B------:R-:W-:Y:S05]  /*bcb0*/  @P3 BRA `(.L_x_12094) ;  /* 0x0000000000143947 */ /* 0x000fea0003800000 */
[----:B------:R-:W-:Y:S01]  /*bcc0*/  ISETP.NE.AND P4, PT, R23, RZ, PT ;  /* 0x000000ff1700720c */ /* 0x000fe20003f85270 */
[----:B-1----:R-:W-:-:S04]  /*bcd0*/  IMAD.MOV.U32 R2, RZ, RZ, 0x4000 ;  /* 0x00004000ff027424 */ /* 0x002fc800078e00ff */
[----:B------:R3:W-:Y:S08]  /*bce0*/  SYNCS.ARRIVE.TRANS64 RZ, [R3+URZ+0x16830], R2 ;  /* 0x0168300203ff79a7 */ /* 0x0007f0000800003f */
[----:B------:R-:W-:Y:S05]  /*bcf0*/  @!P4 BRA `(.L_x_12094) ;  /* 0x000000000004c947 */ /* 0x000fea0003800000 */
[----:B------:R-:W-:Y:S01]  /*bd00*/  BPT.TRAP 0x1 ;  /* 0x000000040000795c */ /* 0x000fe20000300000 */
.L_x_12094:
        /* <DEDUP_REMOVED lines=10> */
[----:B-1-3--:R-:W-:Y:S01]  /*bdb0*/  SHF.L.U32 R3, R19, 0x1f, RZ ;  /* 0x0000001f13037819 */ /* 0x00afe200000006ff */
[----:B------:R-:W-:Y:S01]  /*bdc0*/  UMOV UR10, URZ ;  /* 0x0000003f000a7c82 */ /* 0x000fe20008000000 */
[----:B------:R-:W-:Y:S01]  /*bdd0*/  LEA R2, R18, UR4, 0x3 ;  /* 0x0000000412027c11 */ /* 0x000fe2000f8e18ff */
[----:B------:R-:W-:-:S02]  /*bde0*/  ULEA UR8, UR8, UR39, 0xe ;  /* 0x0000002708087291 */ /* 0x000fc4000f8e703f */
[----:B------:R-:W-:Y:S02]  /*bdf0*/  USHF.L.U32 UR11, UR11, 0x7, URZ ;  /* 0x000000070b0b7899 */ /* 0x000fe4000800063f */
[----:B------:R-:W-:Y:S02]  /*be00*/  UIADD3 UR9, UR9, 0x16830, URZ ;  /* 0x0001683009097890 */ /* 0x000fe4000fffe03f */
[----:B------:R-:W-:-:S09]  /*be10*/  UIADD3 UR8, UR8, 0xe400, URZ ;  /* 0x0000e40008087890 */ /* 0x000fd2000fffe03f */
[----:B------:R1:W-:Y:S01]  /*be20*/  UTMALDG.4D [UR8], [UR6], desc[UR14] ;  /* 0x00000e08060075b4 */ /* 0x0003e20008019000 */
[----:B------:R-:W3:Y:S02]  /*be30*/  SYNCS.PHASECHK.TRANS64.TRYWAIT P4, [R2+URZ+0x60], R3 ;  /* 0x00006003020075a7 */ /* 0x000ee4000808017f */
[----:B-1-3--:R-:W-:Y:S05]  /*be40*/  @!P4 BRA `(.L_x_12095) ;  /* 0x00000018002cc947 */ /* 0x00afea0003800000 */
.L_x_12139:
[----:B------:R-:W-:Y:S05]  /*be50*/  @P3 BRA `(.L_x_12096) ;  /* 0x0000000000183947 */ /* 0x000fea0003800000 */
[----:B------:R-:W-:Y:S02]  /*be60*/  ISETP.NE.AND P3, PT, R23, RZ, PT ;  /* 0x000000ff1700720c */ /* 0x000fe40003f65270 */
[----:B-1----:R-:W-:Y:S02]  /*be70*/  LEA R2, R18, UR39, 0x3 ;  /* 0x0000002712027c11 */ /* 0x002fe4000f8e18ff */
[----:B------:R-:W-:-:S04]  /*be80*/  MOV R3, 0x4000 ;  /* 0x0000400000037802 */ /* 0x000fc80000000f00 */
[----:B------:R3:W-:Y:S05]  /*be90*/  SYNCS.ARRIVE.TRANS64 RZ, [R2+URZ+0x16850], R3 ;  /* 0x0168500302ff79a7 */ /* 0x0007ea000800003f */
[----:B------:R-:W-:Y:S05]  /*bea0*/  @!P3 BRA `(.L_x_12096) ;  /* 0x000000000004b947 */ /* 0x000fea0003800000 */
[----:B------:R-:W-:Y:S01]  /*beb0*/  BPT.TRAP 0x1 ;  /* 0x000000040000795c */ /* 0x000fe20000300000 */
.L_x_12096:
        /* <DEDUP_REMOVED lines=17> */
[----:B----4-:R-:W-:Y:S01]  /*bfd0*/  NOP ;  /* 0x0000000000007918 */ /* 0x010fe20000000000 */
.L_x_12091:
[----:B------:R-:W-:Y:S05]  /*bfe0*/  BSYNC B0 ;  /* 0x0000000000007941 */ /* 0x000fea0003800000 */
.L_x_12090:
[----:B------:R-:W-:Y:S01]  /*bff0*/  UIADD3 UR4, UR45, -0x3, URZ ;  /* 0xfffffffd2d047890 */ /* 0x000fe2000fffe03f */
[----:B------:R-:W-:Y:S02]  /*c000*/  IMAD.MOV.U32 R19, RZ, RZ, R11 ;  /* 0x000000ffff137224 */ /* 0x000fe400078e000b */
[----:B------:R-:W-:-:S03]  /*c010*/  IMAD.MOV.U32 R18, RZ, RZ, R10 ;  /* 0x000000ffff127224 */ /* 0x000fc600078e000a */
[----:B------:R-:W-:-:S07]  /*c020*/  IMAD.U32 R11, RZ, RZ, UR4 ;  /* 0x00000004ff0b7e24 */ /* 0x000fce000f8e00ff */
.L_x_12089:
[----:B------:R-:W-:Y:S01]  /*c030*/  ISETP.NE.AND P3, PT, RZ, UR44, PT ;  /* 0x0000002cff007c0c */ /* 0x000fe2000bf65270 */
[----:B------:R-:W-:-:S12]  /*c040*/  BSSY B0, `(.L_x_12088) ;  /* 0x00000ad000007945 */ /* 0x000fd80003800000 */
[----:B------:R-:W-:Y:S05]  /*c050*/  @!P3 BRA `(.L_x_12097) ;  /* 0x0000000800acb947 */ /* 0x000fea0003800000 */
[----:B-1-3--:R-:W-:-:S07]  /*c060*/  MOV R2, R9 ;  /* 0x0000000900027202 */ /* 0x00afce0000000f00 */
.L_x_12112:
        /* <DEDUP_REMOVED lines=26> */
[----:B------:R-:W-:-:S05]  /*c210*/  IADD3 R4, -R13, RZ, RZ ;  /* 0x000000ff0d047210 */ /* 0x000fca0007ffe1ff */
[----:B------:R-:W-:-:S07]  /*c220*/  IMAD R14, R14, R4, R11 ;  /* 0x000000040e0e7224 */ /* 0x000fce00078e020b */
.L_x_12100:
[----:B------:R-:W-:Y:S02]  /*c230*/  LEA R4, R10, UR39, 0x3 ;  /* 0x000000270a047c11 */ /* 0x000fe4000f8e18ff */
[----:B-1----:R-:W-:Y:S02]  /*c240*/  SHF.L.U32 R3, R12, 0x1f, RZ ;  /* 0x0000001f0c037819 */ /* 0x002fe400000006ff */
[----:B------:R-:W-:Y:S02]  /*c250*/  ISETP.NE.AND P3, PT, R17, RZ, PT ;  /* 0x000000ff1100720c */ /* 0x000fe40003f65270 */
[----:B------:R-:W1:Y:S02]  /*c260*/  SYNCS.PHASECHK.TRANS64.TRYWAIT P4, [R4+URZ+0x16840], R3 ;  /* 0x01684003040075a7 */ /* 0x000e64000808017f */
[----:B-1----:R-:W-:Y:S09]  /*c270*/  @!P4 BRA `(.L_x_12101) ;  /* 0x000000140034c947 */ /* 0x002ff20003800000 */
.L_x_12140:
[----:B------:R-:W-:Y:S05]  /*c280*/  @P3 BRA `(.L_x_12102) ;  /* 0x0000000000143947 */ /* 0x000fea0003800000 */
[----:B------:R-:W-:Y:S01]  /*c290*/  ISETP.NE.AND P4, PT, R23, RZ, PT ;  /* 0x000000ff1700720c */ /* 0x000fe20003f85270 */
[----:B-1----:R-:W-:-:S04]  /*c2a0*/  IMAD.MOV.U32 R3, RZ, RZ, 0x4000 ;  /* 0x00004000ff037424 */ /* 0x002fc800078e00ff */
[----:B------:R2:W-:Y:S08]  /*c2b0*/  SYNCS.ARRIVE.TRANS64 RZ, [R4+URZ+0x16830], R3 ;  /* 0x0168300304ff79a7 */ /* 0x0005f0000800003f */
[----:B------:R-:W-:Y:S05]  /*c2c0*/  @!P4 BRA `(.L_x_12102) ;  /* 0x000000000004c947 */ /* 0x000fea0003800000 */
[----:B------:R-:W-:Y:S01]  /*c2d0*/  BPT.TRAP 0x1 ;  /* 0x000000040000795c */ /* 0x000fe20000300000 */
.L_x_12102:
        /* <DEDUP_REMOVED lines=20> */
.L_x_12141:
[----:B------:R-:W-:Y:S05]  /*c420*/  @P3 BRA `(.L_x_12104) ;  /* 0x0000000000143947 */ /* 0x000fea0003800000 */
[----:B------:R-:W-:Y:S01]  /*c430*/  ISETP.NE.AND P3, PT, R23, RZ, PT ;  /* 0x000000ff1700720c */ /* 0x000fe20003f65270 */
[----:B------:R-:W-:-:S04]  /*c440*/  IMAD.MOV.U32 R3, RZ, RZ, 0x4000 ;  /* 0x00004000ff037424 */ /* 0x000fc800078e00ff */
[----:B------:R2:W-:Y:S08]  /*c450*/  SYNCS.ARRIVE.TRANS64 RZ, [R4+URZ+0x50], R3 ;  /* 0x0000500304ff79a7 */ /* 0x0005f0000800003f */
[----:B------:R-:W-:Y:S05]  /*c460*/  @!P3 BRA `(.L_x_12104) ;  /* 0x000000000004b947 */ /* 0x000fea0003800000 */
[----:B------:R-:W-:Y:S01]  /*c470*/  BPT.TRAP 0x1 ;  /* 0x000000040000795c */ /* 0x000fe20000300000 */
.L_x_12104:
        /* <DEDUP_REMOVED lines=18> */
.L_x_12099:
[----:B------:R-:W-:Y:S05]  /*c5a0*/  BSYNC B1 ;  /* 0x0000000000017941 */ /* 0x000fea0003800000 */
.L_x_12098:
        /* <DEDUP_REMOVED lines=10> */
[----:B------:R-:W-:Y:S02]  /*c650*/  IMAD.MOV.U32 R15, RZ, RZ, R14 ;  /* 0x000000ffff0f7224 */ /* 0x000fe400078e000e */
[----:B------:R-:W-:-:S04]  /*c660*/  IMAD R21, R8, UR36, RZ ;  /* 0x0000002408157c24 */ /* 0x000fc8000f8e02ff */
[----:B------:R-:W-:Y:S01]  /*c670*/  IMAD R21, R0, UR37, R21 ;  /* 0x0000002500157c24 */ /* 0x000fe2000f8e0215 */
[----:B-1----:R-:W-:-:S13]  /*c680*/  ISETP.NE.AND P3, PT, R13, 0x1, PT ;  /* 0x000000010d00780c */ /* 0x002fda0003f65270 */
[----:B--2---:R-:W1:Y:S02]  /*c690*/  @P3 LDC.64 R2, c[0x0][0x420] ;  /* 0x00010800ff023b82 */ /* 0x004e640000000a00 */
        /* <DEDUP_REMOVED lines=10> */
[----:B------:R-:W-:-:S05]  /*c740*/  IADD3 R4, -R15, RZ, RZ ;  /* 0x000000ff0f047210 */ /* 0x000fca0007ffe1ff */
[----:B------:R-:W-:-:S07]  /*c750*/  IMAD R14, R13, R4, R14 ;  /* 0x000000040d0e7224 */ /* 0x000fce00078e020e */
.L_x_12107:
[----:B-12---:R-:W-:Y:S02]  /*c760*/  LEA R3, R18, UR39, 0x3 ;  /* 0x0000002712037c11 */ /* 0x006fe4000f8e18ff */
[----:B------:R-:W-:Y:S02]  /*c770*/  SHF.L.U32 R4, R19, 0x1f, RZ ;  /* 0x0000001f13047819 */ /* 0x000fe400000006ff */
[----:B------:R-:W-:Y:S02]  /*c780*/  ISETP.NE.AND P3, PT, R17, RZ, PT ;  /* 0x000000ff1100720c */ /* 0x000fe40003f65270 */
[----:B------:R-:W1:Y:S02]  /*c790*/  SYNCS.PHASECHK.TRANS64.TRYWAIT P4, [R3+URZ+0x16840], R4 ;  /* 0x01684004030075a7 */ /* 0x000e64000808017f */
[----:B-1----:R-:W-:Y:S09]  /*c7a0*/  @!P4 BRA `(.L_x_12108) ;  /* 0x000000100010c947 */ /* 0x002ff20003800000 */
.L_x_12142:
[----:B------:R-:W-:Y:S05]  /*c7b0*/  @P3 BRA `(.L_x_12109) ;  /* 0x0000000000143947 */ /* 0x000fea0003800000 */
[----:B------:R-:W-:Y:S01]  /*c7c0*/  ISETP.NE.AND P4, PT, R23, RZ, PT ;  /* 0x000000ff1700720c */ /* 0x000fe20003f85270 */
[----:B-1----:R-:W-:-:S04]  /*c7d0*/  IMAD.MOV.U32 R4, RZ, RZ, 0x4000 ;  /* 0x00004000ff047424 */ /* 0x002fc800078e00ff */
[----:B------:R2:W-:Y:S08]  /*c7e0*/  SYNCS.ARRIVE.TRANS64 RZ, [R3+URZ+0x16830], R4 ;  /* 0x0168300403ff79a7 */ /* 0x0005f0000800003f */
[----:B------:R-:W-:Y:S05]  /*c7f0*/  @!P4 BRA `(.L_x_12109) ;  /* 0x000000000004c947 */ /* 0x000fea0003800000 */
[----:B------:R-:W-:Y:S01]  /*c800*/  BPT.TRAP 0x1 ;  /* 0x000000040000795c */ /* 0x000fe20000300000 */
.L_x_12109:
        /* <DEDUP_REMOVED lines=20> */
.L_x_12143:
[----:B------:R-:W-:Y:S05]  /*c950*/  @P3 BRA `(.L_x_12111) ;  /* 0x0000000000143947 */ /* 0x000fea0003800000 */
[----:B------:R-:W-:Y:S01]  /*c960*/  ISETP.NE.AND P3, PT, R23, RZ, PT ;  /* 0x000000ff1700720c */ /* 0x000fe20003f65270 */
[----:B------:R-:W-:-:S04]  /*c970*/  IMAD.MOV.U32 R4, RZ, RZ, 0x4000 ;  /* 0x00004000ff047424 */ /* 0x000fc800078e00ff */
[----:B------:R2:W-:Y:S08]  /*c980*/  SYNCS.ARRIVE.TRANS64 RZ, [R3+URZ+0x50], R4 ;  /* 0x0000500403ff79a7 */ /* 0x0005f0000800003f */
[----:B------:R-:W-:Y:S05]  /*c990*/  @!P3 BRA `(.L_x_12111) ;  /* 0x000000000004b947 */ /* 0x000fea0003800000 */
[----:B------:R-:W-:Y:S01]  /*c9a0*/  BPT.TRAP 0x1 ;  /* 0x000000040000795c */ /* 0x000fe20000300000 */
.L_x_12111:
        /* <DEDUP_REMOVED lines=18> */
.L_x_12106:
[----:B------:R-:W-:Y:S05]  /*cad0*/  BSYNC B1 ;  /* 0x0000000000017941 */ /* 0x000fea0003800000 */
.L_x_12105:
[C---:B------:R-:W-:Y:S02]  /*cae0*/  ISETP.GT.AND P3, PT, R11.reuse, 0x1, PT ;  /* 0x000000010b00780c */ /* 0x040fe40003f64270 */
[----:B------:R-:W-:-:S11]  /*caf0*/  IADD3 R11, R11, -0x2, RZ ;  /* 0xfffffffe0b0b7810 */ /* 0x000fd60007ffe0ff */
[----:B------:R-:W-:Y:S05]  /*cb00*/  @P3 BRA `(.L_x_12112) ;  /* 0xfffffff400583947 */ /* 0x000fea000383ffff */
.L_x_12097:
[----:B------:R-:W-:Y:S05]  /*cb10*/  BSYNC B0 ;  /* 0x0000000000007941 */ /* 0x000fea0003800000 */
.L_x_12088:
[----:B------:R-:W-:Y:S04]  /*cb20*/  BSSY B0, `(.L_x_12113) ;  /* 0x000000e000007945 */ /* 0x000fe80003800000 */
[----:B------:R-:W-:Y:S05]  /*cb30*/  @P2 BRA `(.L_x_12114) ;  /* 0x0000000000302947 */ /* 0x000fea0003800000 */
[----:B------:R-:W4:Y:S01]  /*cb40*/  S2R R11, SR_LANEID ;  /* 0x00000000000b7919 */ /* 0x000f220000000000 */
[----:B------:R-:W-:Y:S01]  /*cb50*/  VOTEU.ANY UR4, UPT, PT ;  /* 0x0000000000047886 */ /* 0x000fe200038e0100 */
[----:B-123--:R-:W1:Y:S01]  /*cb60*/  LDC.64 R2, c[0x0][0xdf0] ;  /* 0x00037c00ff027b82 */ /* 0x00ee620000000a00 */
[----:B------:R-:W4:Y:S08]  /*cb70*/  FLO.U32 R0, UR4 ;  /* 0x0000000400007d00 */ /* 0x000f3000080e0000 */
[----:B------:R-:W1:Y:S01]  /*cb80*/  POPC R5, UR4 ;  /* 0x0000000400057d09 */ /* 0x000e620008000000 */
[----:B----4-:R-:W-:-:S13]  /*cb90*/  ISETP.EQ.U32.AND P1, PT, R0, R11, PT ;  /* 0x0000000b0000720c */ /* 0x010fda0003f22070 */
[----:B-1----:R-:W2:Y:S01]  /*cba0*/  @P1 ATOMG.E.ADD.STRONG.GPU PT, R3, desc[UR48][R2.64], R5 ;  /* 0x00000005020319a8 */ /* 0x002ea200081ee1f0 */
[----:B------:R-:W1:Y:S02]  /*cbb0*/  S2R R4, SR_LTMASK ;  /* 0x0000000000047919 */ /* 0x000e640000003900 */
[----:B-1----:R-:W-:-:S04]  /*cbc0*/  LOP3.LUT R4, R4, UR4, RZ, 0xc0, !PT ;  /* 0x0000000404047c12 */ /* 0x002fc8000f8ec0ff */
[----:B------:R-:W1:Y:S01]  /*cbd0*/  POPC R11, R4 ;  /* 0x00000004000b7309 */ /* 0x000e620000000000 */
[----:B--2---:R-:W1:Y:S02]  /*cbe0*/  SHFL.IDX PT, R0, R3, R0, 0x1f ;  /* 0x00001f0003007589 */ /* 0x004e6400000e0000 */
[----:B-1----:R-:W-:-:S07]  /*cbf0*/  IADD3 R22, R0, UR46, R11 ;  /* 0x0000002e00167c10 */ /* 0x002fce000fffe00b */
.L_x_12114:
[----:B------:R-:W-:Y:S05]  /*cc00*/  BSYNC B0 ;  /* 0x0000000000007941 */ /* 0x000fea0003800000 */
.L_x_12113:
[----:B------:R-:W-:Y:S04]  /*cc10*/  BSSY B0, `(.L_x_12115) ;  /* 0x000001d000007945 */ /* 0x000fe80003800000 */
[----:B------:R-:W-:Y:S05]  /*cc20*/  @!P0 BRA `(.L_x_12116) ;  /* 0x00000000006c8947 */ /* 0x000fea0003800000 */
[----:B-123--:R-:W-:Y:S02]  /*cc30*/  LEA R3, R18, UR39, 0x3 ;  /* 0x0000002712037c11 */ /* 0x00efe4000f8e18ff */
[----:B------:R-:W-:Y:S02]  /*cc40*/  SHF.L.U32 R0, R19, 0x1f, RZ ;  /* 0x0000001f13007819 */ /* 0x000fe400000006ff */
[----:B------:R-:W-:Y:S02]  /*cc50*/  ISETP.NE.AND P1, PT, R17, RZ, PT ;  /* 0x000000ff1100720c */ /* 0x000fe40003f25270 */
[----:B------:R-:W1:Y:S02]  /*cc60*/  SYNCS.PHASECHK.TRANS64.TRYWAIT P0, [R3+URZ+0x16860], R0 ;  /* 0x01686000030075a7 */ /* 0x000e64000800017f */
[----:B-1----:R-:W-:Y:S09]  /*cc70*/  @!P0 BRA `(.L_x_12117) ;  /* 0x0000000c00048947 */ /* 0x002ff20003800000 */
.L_x_12144:
[----:B------:R-:W-:Y:S05]  /*cc80*/  @P1 BRA `(.L_x_12118) ;  /* 0x0000000000141947 */ /* 0x000fea0003800000 */
[----:B------:R-:W-:Y:S01]  /*cc90*/  ISETP.NE.AND P0, PT, R23, RZ, PT ;  /* 0x000000ff1700720c */ /* 0x000fe20003f05270 */
[----:B-1----:R-:W-:-:S04]  /*cca0*/  IMAD.MOV.U32 R0, RZ, RZ, 0x4000 ;  /* 0x00004000ff007424 */ /* 0x002fc800078e00ff */
[----:B------:R2:W-:Y:S08]  /*ccb0*/  SYNCS.ARRIVE.TRANS64 RZ, [R3+URZ+0x16850], R0 ;  /* 0x0168500003ff79a7 */ /* 0x0005f0000800003f */
[----:B------:R-:W-:Y:S05]  /*ccc0*/  @!P0 BRA `(.L_x_12118) ;  /* 0x0000000000048947 */ /* 0x000fea0003800000 */
[----:B------:R-:W-:Y:S01]  /*ccd0*/  BPT.TRAP 0x1 ;  /* 0x000000040000795c */ /* 0x000fe20000300000 */
.L_x_12118:
        /* <DEDUP_REMOVED lines=15> */
[----:B----4-:R-:W-:Y:S01]  /*cdd0*/  NOP ;  /* 0x0000000000007918 */ /* 0x010fe20000000000 */
.L_x_12116:
[----:B------:R-:W-:Y:S05]  /*cde0*/  BSYNC B0 ;  /* 0x0000000000007941 */ /* 0x000fea0003800000 */
.L_x_12115:
[----:B------:R-:W-:Y:S02]  /*cdf0*/  VIADD R18, R18, 0x1 ;  /* 0x0000000112127836 */ /* 0x000fe40000000000 */
[----:B--2---:R-:W-:-:S03]  /*ce00*/  IMAD.MOV.U32 R13, RZ, RZ, R22 ;  /* 0x000000ffff0d7224 */ /* 0x004fc600078e0016 */
[----:B------:R-:W-:-:S04]  /*ce10*/  ISETP.NE.AND P0, PT, R18, 0x2, PT ;  /* 0x000000021200780c */ /* 0x000fc80003f05270 */
[----:B-1----:R-:W-:Y:S02]  /*ce20*/  SEL R0, RZ, 0x1, P0 ;  /* 0x00000001ff007807 */ /* 0x002fe40000000000 */
[----:B------:R-:W-:Y:S02]  /*ce30*/  SEL R18, R18, RZ, P0 ;  /* 0x000000ff12127207 */ /* 0x000fe40000000000 */
[----:B------:R-:W-:-:S07]  /*ce40*/  LOP3.LUT R19, R19, R0, RZ, 0x3c, !PT ;  /* 0x0000000013137212 */ /* 0x000fce00078e3cff */
.L_x_12077:
[----:B------:R-:W-:Y:S05]  /*ce50*/  BSYNC B6 ;  /* 0x0000000000067941 */ /* 0x000fea0003800000 */
.L_x_12075:
[----:B------:R-:W-:-:S03]  /*ce60*/  UMOV UR4, 0xffffffff ;  /* 0xffffffff00047882 */ /* 0x000fc60000000000 */
[----:B------:R-:W-:Y:S05]  /*ce70*/  BRA.DIV UR4, `(.L_x_12119) ;  /* 0x0000000a04987947 */ /* 0x000fea000b800000 */
[----:B------:R1:W2:Y:S02]  /*ce80*/  SHFL.IDX PT, R14, R13, RZ, 0x1f ;  /* 0x00001fff0d0e7589 */ /* 0x0002a400000e0000 */
.L_x_12147:
[----:B------:R-:W-:Y:S01]  /*ce90*/  ISETP.NE.AND P0, PT, R23, RZ, PT ;  /* 0x000000ff1700720c */ /* 0x000fe20003f05270 */
[----:B------:R-:W-:Y:S05]  /*cea0*/  WARPSYNC.ALL ;  /* 0x0000000000007948 */ /* 0x000fea0003800000 */
[----:B------:R-:W-:Y:S01]  /*ceb0*/  BAR.SYNC.DEFER_BLOCKING 0x4, 0x1a0 ;  /* 0x0106800000007b1d */ /* 0x000fe20000010000 */
[----:B--2---:R-:W-:-:S05]  /*cec0*/  IMAD.MOV.U32 R22, RZ, RZ, R14 ;  /* 0x000000ffff167224 */ /* 0x004fca00078e000e */
[----:B------:R-:W-:Y:S01]  /*ced0*/  ULDC UR4, c[0x0][0xda8] ;  /* 0x00036a0000047ab9 */ /* 0x000fe20000000800 */
[----:B------:R-:W-:Y:S01]  /*cee0*/  @!P0 MOV R0, 0x400 ;  /* 0x0000040000008802 */ /* 0x000fe20000000f00 */
[----:B---3--:R-:W2:Y:S03]  /*cef0*/  @!P0 S2R R3, SR_CgaCtaId ;  /* 0x0000000000038919 */ /* 0x008ea60000008800 */
[----:B--2---:R-:W-:-:S05]  /*cf00*/  @!P0 LEA R0, R3, R0, 0x18 ;  /* 0x0000000003008211 */ /* 0x004fca00078ec0ff */
[----:B------:R2:W-:Y:S01]  /*cf10*/  @!P0 STS [R0+0x168d0], R13 ;  /* 0x0168d00d00008388 */ /* 0x0005e20000000800 */
[----:B------:R-:W-:Y:S06]  /*cf20*/  BAR.ARV 0x5, 0x1a0 ;  /* 0x0146800000007b1d */ /* 0x000fec0000002000 */
[----:B------:R-:W-:-:S13]  /*cf30*/  ISETP.GE.AND P0, PT, R22, UR4, PT ;  /* 0x0000000416007c0c */ /* 0x000fda000bf06270 */
[----:B--2---:R-:W-:Y:S05]  /*cf40*/  @!P0 BRA `(.L_x_12120) ;  /* 0xffffffd800d48947 */ /* 0x004fea000383ffff */
.L_x_12072:
[----:B------:R-:W2:Y:S01]  /*cf50*/  S2R R3, SR_CgaCtaId ;  /* 0x0000000000037919 */ /* 0x000ea20000008800 */
[----:B------:R-:W-:Y:S01]  /*cf60*/  UIADD3 UR47, UR47, 0x1, URZ ;  /* 0x000000012f2f7890 */ /* 0x000fe2000fffe03f */
[----:B------:R-:W-:-:S03]  /*cf70*/  MOV R0, 0x400 ;  /* 0x0000040000007802 */ /* 0x000fc60000000f00 */
[----:B------:R-:W-:-:S04]  /*cf80*/  ULEA.HI UR4, UR47, UR47, URZ, 0x1 ;  /* 0x0000002f2f047291 */ /* 0x000fc8000f8f083f */
[----:B------:R-:W-:-:S04]  /*cf90*/  ULOP3.LUT UR4, UR4, 0xfffffffe, URZ, 0xc0, !UPT ;  /* 0xfffffffe04047892 */ /* 0x000fc8000f8ec03f */
[----:B------:R-:W-:-:S06]  /*cfa0*/  UIADD3 UR4, UR47, -UR4, URZ ;  /* 0x800000042f047290 */ /* 0x000fcc000fffe03f */
[----:B------:R-:W-:Y:S02]  /*cfb0*/  MOV R2, UR4 ;  /* 0x0000000400027c02 */ /* 0x000fe40008000f00 */
[----:B--2---:R-:W-:Y:S02]  /*cfc0*/  LEA R7, R3, R0, 0x18 ;  /* 0x0000000003077211 */ /* 0x004fe400078ec0ff */
[----:B------:R-:W-:-:S04]  /*cfd0*/  SHF.L.U32 R0, R2, 0x1f, RZ ;  /* 0x0000001f02007819 */ /* 0x000fc800000006ff */
[----:B------:R-:W2:Y:S02]  /*cfe0*/  SYNCS.PHASECHK.TRANS64.TRYWAIT P0, [R7+URZ+0x16820], R0 ;  /* 0x01682000070075a7 */ /* 0x000ea4000800017f */
[----:B--2---:R-:W-:Y:S05]  /*cff0*/  @!P0 BRA `(.L_x_12121) ;  /* 0x00000008005c8947 */ /* 0x004fea0003800000 */
.L_x_12148:
        /* <DEDUP_REMOVED lines=11> */
.L_x_12124:
        /* <DEDUP_REMOVED lines=8> */
[----:B------:R-:W-:Y:S02]  /*d130*/  LOP3.LUT R0, R19, R2, RZ, 0x3c, !PT ;  /* 0x0000000213007212 */ /* 0x000fe400078e3cff */
[----:B------:R-:W-:-:S02]  /*d140*/  LEA R3, R6, R3, 0x3 ;  /* 0x0000000306037211 */ /* 0x000fc400078e18ff */
[----:B------:R-:W-:Y:S01]  /*d150*/  SHF.L.U32 R0, R0, 0x1f, RZ ;  /* 0x0000001f00007819 */ /* 0x000fe200000006ff */
[----:B--2---:R-:W-:Y:S06]  /*d160*/  @!P1 BRA `(.L_x_12125) ;  /* 0x0000000800149947 */ /* 0x004fec0003800000 */
.L_x_12149:
[----:B------:R-:W3:Y:S02]  /*d170*/  SYNCS.PHASECHK.TRANS64.TRYWAIT P1, [R3+URZ], R0 ;  /* 0x00000000030075a7 */ /* 0x000ee4000802017f */
[----:B---3--:R-:W-:Y:S05]  /*d180*/  @!P1 BRA `(.L_x_12126) ;  /* 0x0000000800209947 */ /* 0x008fea0003800000 */
.L_x_12150:
[----:B------:R-:W-:Y:S05]  /*d190*/  @!P0 BRA `(.L_x_12127) ;  /* 0x0000000000048947 */ /* 0x000fea0003800000 */
[----:B------:R-:W-:Y:S01]  /*d1a0*/  BPT.TRAP 0x1 ;  /* 0x000000040000795c */ /* 0x000fe20000300000 */
.L_x_12127:
[----:B---3--:R-:W-:-:S04]  /*d1b0*/  VIADD R3, R7, 0x16860 ;  /* 0x0001686007037836 */ /* 0x008fc80000000000 */
[----:B--2---:R-:W-:-:S04]  /*d1c0*/  IMAD R5, R18, 0x8, R3 ;  /* 0x0000000812057824 */ /* 0x004fc800078e0203 */
[----:B------:R-:W2:Y:S02]  /*d1d0*/  SYNCS.PHASECHK.TRANS64.TRYWAIT P0, [R5+URZ], R4 ;  /* 0x00000004050075a7 */ /* 0x000ea4000800017f */
[----:B--2---:R-:W-:Y:S05]  /*d1e0*/  @!P0 BRA `(.L_x_12128) ;  /* 0x00000008001c8947 */ /* 0x004fea0003800000 */
.L_x_12151:
[----:B------:R-:W-:-:S07]  /*d1f0*/  IMAD R3, R6, 0x8, R3 ;  /* 0x0000000806037824 */ /* 0x000fce00078e0203 */
.L_x_12129:
[----:B---3--:R3:W4:Y:S02]  /*d200*/  SYNCS.PHASECHK.TRANS64.TRYWAIT P0, [R3+URZ], R0 ;  /* 0x00000000030075a7 */ /* 0x008724000800017f */
[----:B----4-:R-:W-:Y:S05]  /*d210*/  @!P0 NANOSLEEP.SYNCS 0x989680 ;  /* 0x009896800000895d */ /* 0x010fea0003900000 */
[----:B------:R-:W4:Y:S02]  /*d220*/  @!P0 SYNCS.PHASECHK.TRANS64 P0, [R3+URZ], R0 ;  /* 0x00000000030085a7 */ /* 0x000f24000800007f */
[----:B----4-:R-:W-:Y:S05]  /*d230*/  @!P0 BRA `(.L_x_12129) ;  /* 0xfffffffc00f08947 */ /* 0x010fea000383ffff */
.L_x_12123:
[----:B------:R-:W-:Y:S05]  /*d240*/  BSYNC B0 ;  /* 0x0000000000007941 */ /* 0x000fea0003800000 */
.L_x_12122:
[----:B------:R-:W-:Y:S05]  /*d250*/  EXIT ;  /* 0x000000000000794d */ /* 0x000fea0003800000 */
.L_x_12029:
[----:B-1----:R-:W-:-:S04]  /*d260*/  IMAD.U32 R3, RZ, RZ, UR40 ;  /* 0x00000028ff037e24 */ /* 0x002fc8000f8e00ff */
[----:B------:R1:W2:Y:S03]  /*d270*/  SYNCS.PHASECHK.TRANS64.TRYWAIT P1, [R3+URZ+0x16800], R0 ;  /* 0x01680000030075a7 */ /* 0x0002a6000802017f */
[----:B--2---:R-:W-:Y:S05]  /*d280*/  @!P1 NANOSLEEP.SYNCS 0x989680 ;  /* 0x009896800000995d */ /* 0x004fea0003900000 */
[----:B------:R-:W2:Y:S02]  /*d290*/  @!P1 SYNCS.PHASECHK.TRANS64 P1, [R3+URZ+0x16800], R0 ;  /* 0x01680000030095a7 */ /* 0x000ea4000802007f */
[----:B--2---:R-:W-:Y:S05]  /*d2a0*/  @!P1 BRA `(.L_x_12029) ;  /* 0xfffffffc00ec9947 */ /* 0x004fea000383ffff */
[----:B------:R-:W-:Y:S05]  /*d2b0*/  BRA `(.L_x_12130) ;  /* 0xffffff4000a07947 */ /* 0x000fea000383ffff */
.L_x_12033:
[----:B--2---:R2:W3:Y:S02]  /*d2c0*/  SYNCS.PHASECHK.TRANS64.TRYWAIT P2, [R0+URZ+0x16830], R3 ;  /* 0x01683003000075a7 */ /* 0x0044e4000804017f */
[----:B---3--:R-:W-:Y:S05]  /*d2d0*/  @!P2 NANOSLEEP.SYNCS 0x989680 ;  /* 0x009896800000a95d */ /* 0x008fea0003900000 */
[----:B------:R-:W3:Y:S02]  /*d2e0*/  @!P2 SYNCS.PHASECHK.TRANS64 P2, [R0+URZ+0x16830], R3 ;  /* 0x016830030000a5a7 */ /* 0x000ee4000804007f */
[----:B---3--:R-:W-:Y:S05]  /*d2f0*/  @!P2 BRA `(.L_x_12033) ;  /* 0xfffffffc00f0a947 */ /* 0x008fea000383ffff */
[----:B------:R-:W-:Y:S05]  /*d300*/  BRA `(.L_x_12032) ;  /* 0xffffff4000c47947 */ /* 0x000fea000383ffff */
.L_x_12038:
[----:B--2---:R-:W-:-:S04]  /*d310*/  MOV R7, UR6 ;  /* 0x0000000600077c02 */ /* 0x004fc80008000f00 */
[----:B------:R2:W3:Y:S03]  /*d320*/  SYNCS.PHASECHK.TRANS64.TRYWAIT P3, [R7+URZ+0x16830], R6 ;  /* 0x01683006070075a7 */ /* 0x0004e6000806017f */
[----:B---3--:R-:W-:Y:S05]  /*d330*/  @!P3 NANOSLEEP.SYNCS 0x989680 ;  /* 0x009896800000b95d */ /* 0x008fea0003900000 */
[----:B------:R-:W3:Y:S02]  /*d340*/  @!P3 SYNCS.PHASECHK.TRANS64 P3, [R7+URZ+0x16830], R6 ;  /* 0x016830060700b5a7 */ /* 0x000ee4000806007f */
[----:B---3--:R-:W-:Y:S05]  /*d350*/  @!P3 BRA `(.L_x_12038) ;  /* 0xfffffffc00ecb947 */ /* 0x008fea000383ffff */
[----:B------:R-:W-:Y:S05]  /*d360*/  BRA `(.L_x_12035) ;  /* 0xffffff6c007c7947 */ /* 0x000fea000383ffff */
.L_x_12042:
[----:B--2---:R-:W-:-:S04]  /*d370*/  IMAD.U32 R7, RZ, RZ, UR6 ;  /* 0x00000006ff077e24 */ /* 0x004fc8000f8e00ff */
[----:B------:R2:W3:Y:S03]  /*d380*/  SYNCS.PHASECHK.TRANS64.TRYWAIT P2, [R7+URZ+0x16850], R6 ;  /* 0x01685006070075a7 */ /* 0x0004e6000804017f */
[----:B---3--:R-:W-:Y:S05]  /*d390*/  @!P2 NANOSLEEP.SYNCS 0x989680 ;  /* 0x009896800000a95d */ /* 0x008fea0003900000 */
[----:B------:R-:W3:Y:S02]  /*d3a0*/  @!P2 SYNCS.PHASECHK.TRANS64 P2, [R7+URZ+0x16850], R6 ;  /* 0x016850060700a5a7 */ /* 0x000ee4000804007f */
[----:B---3--:R-:W-:Y:S05]  /*d3b0*/  @!P2 BRA `(.L_x_12042) ;  /* 0xfffffffc00eca947 */ /* 0x008fea000383ffff */
[----:B------:R-:W-:Y:S05]  /*d3c0*/  BRA `(.L_x_12039) ;  /* 0xffffff6c00ec7947 */ /* 0x000fea000383ffff */
.L_x_12048:
[----:B--2---:R-:W-:-:S04]  /*d3d0*/  IMAD.U32 R7, RZ, RZ, UR6 ;  /* 0x00000006ff077e24 */ /* 0x004fc8000f8e00ff */
[----:B------:R2:W3:Y:S03]  /*d3e0*/  SYNCS.PHASECHK.TRANS64.TRYWAIT P3, [R7+URZ+0x16830], R6 ;  /* 0x01683006070075a7 */ /* 0x0004e6000806017f */
[----:B---3--:R-:W-:Y:S05]  /*d3f0*/  @!P3 NANOSLEEP.SYNCS 0x989680 ;  /* 0x009896800000b95d */ /* 0x008fea0003900000 */
[----:B------:R-:W3:Y:S02]  /*d400*/  @!P3 SYNCS.PHASECHK.TRANS64 P3, [R7+URZ+0x16830], R6 ;  /* 0x016830060700b5a7 */ /* 0x000ee4000806007f */
[----:B---3--:R-:W-:Y:S05]  /*d410*/  @!P3 BRA `(.L_x_12048) ;  /* 0xfffffffc00ecb947 */ /* 0x008fea000383ffff */
[----:B------:R-:W-:Y:S05]  /*d420*/  BRA `(.L_x_12045) ;  /* 0xffffff9800cc7947 */ /* 0x000fea000383ffff */
.L_x_12052:
[----:B--2---:R-:W-:-:S04]  /*d430*/  IMAD.U32 R7, RZ, RZ, UR6 ;  /* 0x00000006ff077e24 */ /* 0x004fc8000f8e00ff */
[----:B------:R2:W3:Y:S03]  /*d440*/  SYNCS.PHASECHK.TRANS64.TRYWAIT P2, [R7+URZ+0x16850], R6 ;  /* 0x01685006070075a7 */ /* 0x0004e6000804017f */
[----:B---3--:R-:W-:Y:S05]  /*d450*/  @!P2 NANOSLEEP.SYNCS 0x989680 ;  /* 0x009896800000a95d */ /* 0x008fea0003900000 */
[----:B------:R-:W3:Y:S02]  /*d460*/  @!P2 SYNCS.PHASECHK.TRANS64 P2, [R7+URZ+0x16850], R6 ;  /* 0x016850060700a5a7 */ /* 0x000ee4000804007f */
[----:B---3--:R-:W-:Y:S05]  /*d470*/  @!P2 BRA `(.L_x_12052) ;  /* 0xfffffffc00eca947 */ /* 0x008fea000383ffff */
[----:B------:R-:W-:Y:S05]  /*d480*/  BRA `(.L_x_12049) ;  /* 0xffffff9c003c7947 */ /* 0x000fea000383ffff */
.L_x_12057:
[----:B--2---:R-:W-:-:S04]  /*d490*/  IMAD.U32 R5, RZ, RZ, UR5 ;  /* 0x00000005ff057e24 */ /* 0x004fc8000f8e00ff */
[----:B------:R2:W3:Y:S03]  /*d4a0*/  SYNCS.PHASECHK.TRANS64.TRYWAIT P0, [R5+URZ+0x16850], R4 ;  /* 0x01685004050075a7 */ /* 0x0004e6000800017f */
[----:B---3--:R-:W-:Y:S05]  /*d4b0*/  @!P0 NANOSLEEP.SYNCS 0x989680 ;  /* 0x009896800000895d */ /* 0x008fea0003900000 */
[----:B------:R-:W3:Y:S02]  /*d4c0*/  @!P0 SYNCS.PHASECHK.TRANS64 P0, [R5+URZ+0x16850], R4 ;  /* 0x01685004050085a7 */ /* 0x000ee4000800007f */
[----:B---3--:R-:W-:Y:S05]  /*d4d0*/  @!P0 BRA `(.L_x_12057) ;  /* 0xfffffffc00ec8947 */ /* 0x008fea000383ffff */
[----:B------:R-:W-:Y:S05]  /*d4e0*/  BRA `(.L_x_12056) ;  /* 0xffffffbc00a07947 */ /* 0x000fea000383ffff */
.L_x_12081:
[----:B------:R-:W-:Y:S01]  /*d4f0*/  MOV R13, R16 ;  /* 0x00000010000d7202 */ /* 0x000fe20000000f00 */
[----:B------:R-:W-:Y:S02]  /*d500*/  IMAD.MOV.U32 R12, RZ, RZ, RZ ;  /* 0x000000ffff0c7224 */ /* 0x000fe400078e00ff */
[----:B------:R-:W-:Y:S02]  /*d510*/  IMAD.MOV.U32 R11, RZ, RZ, 0x1f ;  /* 0x0000001fff0b7424 */ /* 0x000fe400078e00ff */
[----:B------:R-:W-:-:S07]  /*d520*/  IMAD.MOV.U32 R15, RZ, RZ, -0x1 ;  /* 0xffffffffff0f7424 */ /* 0x000fce00078e00ff */
[----:B------:R-:W-:Y:S05]  /*d530*/  WARPSYNC.COLLECTIVE R15, `(.L_x_12131) ;  /* 0x000000000f087348 */ /* 0x000fea0003c00000 */
[----:B------:R1:W2:Y:S02]  /*d540*/  SHFL.IDX P6, R14, R13, R12, R11 ;  /* 0x0000000c0d0e7389 */ /* 0x0002a400000c000b */
[----:B-12---:R-:W-:Y:S01]  /*d550*/  ENDCOLLECTIVE ;  /* 0x000000000000791b */ /* 0x006fe20003800000 */
.L_x_12131:
[----:B------:R-:W-:Y:S05]  /*d560*/  BRA `(.L_x_12132) ;  /* 0xffffffdc00ec7947 */ /* 0x000fea000383ffff */
.L_x_12082:
[----:B------:R-:W-:Y:S01]  /*d570*/  BSSY B0, `(.L_x_12133) ;  /* 0x0000006000007945 */ /* 0x000fe20003800000 */
[----:B------:R-:W-:-:S07]  /*d580*/  IMAD.MOV.U32 R15, RZ, RZ, -0x1 ;  /* 0xffffffffff0f7424 */ /* 0x000fce00078e00ff */
[----:B------:R-:W-:Y:S05]  /*d590*/  WARPSYNC.COLLECTIVE R15, `(.L_x_12134) ;  /* 0x000000000f0c7348 */ /* 0x000fea0003c00000 */
[----:B------:R-:W-:Y:S02]  /*d5a0*/  ELECT P6, UR62, PT ;  /* 0x00000000003e782f */ /* 0x000fe400038c0000 */
[----:B------:R-:W-:Y:S01]  /*d5b0*/  MOV R14, UR62 ;  /* 0x0000003e000e7c02 */ /* 0x000fe20008000f00 */
[----:B------:R-:W-:Y:S10]  /*d5c0*/  ENDCOLLECTIVE ;  /* 0x000000000000791b */ /* 0x000ff40003800000 */
.L_x_12134:
[----:B------:R-:W-:Y:S05]  /*d5d0*/  BSYNC B0 ;  /* 0x0000000000007941 */ /* 0x000fea0003800000 */
.L_x_12133:
[----:B------:R-:W-:Y:S01]  /*d5e0*/  PLOP3.LUT P0, PT, P6, PT, PT, 0x80, 0x0 ;  /* 0x000000000000781c */ /* 0x000fe2000370f070 */
[----:B------:R-:W-:-:S12]  /*d5f0*/  BRA `(.L_x_12135) ;  /* 0xffffffdc00d87947 */ /* 0x000fd8000383ffff */
.L_x_12085:
[----:B--2---:R2:W3:Y:S02]  /*d600*/  SYNCS.PHASECHK.TRANS64.TRYWAIT P4, [R13+URZ+0x16840], R12 ;  /* 0x0168400c0d0075a7 */ /* 0x0044e4000808017f */
[----:B---3--:R-:W-:Y:S05]  /*d610*/  @!P4 NANOSLEEP.SYNCS 0x989680 ;  /* 0x009896800000c95d */ /* 0x008fea0003900000 */
[----:B------:R-:W3:Y:S02]  /*d620*/  @!P4 SYNCS.PHASECHK.TRANS64 P4, [R13+URZ+0x16840], R12 ;  /* 0x0168400c0d00c5a7 */ /* 0x000ee4000808007f */
[----:B---3--:R-:W-:Y:S05]  /*d630*/  @!P4 BRA `(.L_x_12085) ;  /* 0xfffffffc00f0c947 */ /* 0x008fea000383ffff */
[----:B------:R-:W-:Y:S05]  /*d640*/  BRA `(.L_x_12136) ;  /* 0xffffffe0002c7947 */ /* 0x000fea000383ffff */
.L_x_12087:
[----:B-1----:R-:W-:-:S04]  /*d650*/  MOV R5, UR39 ;  /* 0x0000002700057c02 */ /* 0x002fc80008000f00 */
[----:B------:R1:W3:Y:S03]  /*d660*/  SYNCS.PHASECHK.TRANS64.TRYWAIT P3, [R5+URZ+0x16820], R4 ;  /* 0x01682004050075a7 */ /* 0x0002e6000806017f */
[----:B---3--:R-:W-:Y:S05]  /*d670*/  @!P3 NANOSLEEP.SYNCS 0x989680 ;  /* 0x009896800000b95d */ /* 0x008fea0003900000 */
[----:B------:R-:W3:Y:S02]  /*d680*/  @!P3 SYNCS.PHASECHK.TRANS64 P3, [R5+URZ+0x16820], R4 ;  /* 0x016820040500b5a7 */ /* 0x000ee4000806007f */
[----:B---3--:R-:W-:Y:S05]  /*d690*/  @!P3 BRA `(.L_x_12087) ;  /* 0xfffffffc00ecb947 */ /* 0x008fea000383ffff */
[----:B------:R-:W-:Y:S05]  /*d6a0*/  BRA `(.L_x_12137) ;  /* 0xffffffe000cc7947 */ /* 0x000fea000383ffff */
.L_x_12093:
[----:B-1----:R1:W3:Y:S02]  /*d6b0*/  SYNCS.PHASECHK.TRANS64.TRYWAIT P4, [R3+URZ+0x16840], R2 ;  /* 0x01684002030075a7 */ /* 0x0022e4000808017f */
[----:B---3--:R-:W-:Y:S05]  /*d6c0*/  @!P4 NANOSLEEP.SYNCS 0x989680 ;  /* 0x009896800000c95d */ /* 0x008fea0003900000 */
[----:B------:R-:W3:Y:S02]  /*d6d0*/  @!P4 SYNCS.PHASECHK.TRANS64 P4, [R3+URZ+0x16840], R2 ;  /* 0x016840020300c5a7 */ /* 0x000ee4000808007f */
[----:B---3--:R-:W-:Y:S05]  /*d6e0*/  @!P4 BRA `(.L_x_12093) ;  /* 0xfffffffc00f0c947 */ /* 0x008fea000383ffff */
[----:B------:R-:W-:Y:S05]  /*d6f0*/  BRA `(.L_x_12138) ;  /* 0xffffffe4006c7947 */ /* 0x000fea000383ffff */
.L_x_12095:
[----:B-1----:R1:W3:Y:S02]  /*d700*/  SYNCS.PHASECHK.TRANS64.TRYWAIT P4, [R2+URZ+0x60], R3 ;  /* 0x00006003020075a7 */ /* 0x0022e4000808017f */
[----:B---3--:R-:W-:Y:S05]  /*d710*/  @!P4 NANOSLEEP.SYNCS 0x989680 ;  /* 0x009896800000c95d */ /* 0x008fea0003900000 */
[----:B------:R-:W3:Y:S02]  /*d720*/  @!P4 SYNCS.PHASECHK.TRANS64 P4, [R2+URZ+0x60], R3 ;  /* 0x000060030200c5a7 */ /* 0x000ee4000808007f */
[----:B---3--:R-:W-:Y:S05]  /*d730*/  @!P4 BRA `(.L_x_12095) ;  /* 0xfffffffc00f0c947 */ /* 0x008fea000383ffff */
[----:B------:R-:W-:Y:S05]  /*d740*/  BRA `(.L_x_12139) ;  /* 0xffffffe400c07947 */ /* 0x000fea000383ffff */
.L_x_12101:
[----:B-1----:R1:W2:Y:S02]  /*d750*/  SYNCS.PHASECHK.TRANS64.TRYWAIT P4, [R4+URZ+0x16840], R3 ;  /* 0x01684003040075a7 */ /* 0x0022a4000808017f */
[----:B--2---:R-:W-:Y:S05]  /*d760*/  @!P4 NANOSLEEP.SYNCS 0x989680 ;  /* 0x009896800000c95d */ /* 0x004fea0003900000 */
[----:B------:R-:W2:Y:S02]  /*d770*/  @!P4 SYNCS.PHASECHK.TRANS64 P4, [R4+URZ+0x16840], R3 ;  /* 0x016840030400c5a7 */ /* 0x000ea4000808007f */
[----:B--2---:R-:W-:Y:S05]  /*d780*/  @!P4 BRA `(.L_x_12101) ;  /* 0xfffffffc00f0c947 */ /* 0x004fea000383ffff */
[----:B------:R-:W-:Y:S05]  /*d790*/  BRA `(.L_x_12140) ;  /* 0xffffffe800b87947 */ /* 0x000fea000383ffff */
.L_x_12103:
[----:B-1----:R1:W2:Y:S02]  /*d7a0*/  SYNCS.PHASECHK.TRANS64.TRYWAIT P4, [R4+URZ+0x60], R19 ;  /* 0x00006013040075a7 */ /* 0x0022a4000808017f */
[----:B--2---:R-:W-:Y:S05]  /*d7b0*/  @!P4 NANOSLEEP.SYNCS 0x989680 ;  /* 0x009896800000c95d */ /* 0x004fea0003900000 */
[----:B------:R-:W2:Y:S02]  /*d7c0*/  @!P4 SYNCS.PHASECHK.TRANS64 P4, [R4+URZ+0x60], R19 ;  /* 0x000060130400c5a7 */ /* 0x000ea4000808007f */
[----:B--2---:R-:W-:Y:S05]  /*d7d0*/  @!P4 BRA `(.L_x_12103) ;  /* 0xfffffffc00f0c947 */ /* 0x004fea000383ffff */
[----:B------:R-:W-:Y:S05]  /*d7e0*/  BRA `(.L_x_12141) ;  /* 0xffffffec000c7947 */ /* 0x000fea000383ffff */
.L_x_12108:
[----:B-1----:R1:W2:Y:S02]  /*d7f0*/  SYNCS.PHASECHK.TRANS64.TRYWAIT P4, [R3+URZ+0x16840], R4 ;  /* 0x01684004030075a7 */ /* 0x0022a4000808017f */
[----:B--2---:R-:W-:Y:S05]  /*d800*/  @!P4 NANOSLEEP.SYNCS 0x989680 ;  /* 0x009896800000c95d */ /* 0x004fea0003900000 */
[----:B------:R-:W2:Y:S02]  /*d810*/  @!P4 SYNCS.PHASECHK.TRANS64 P4, [R3+URZ+0x16840], R4 ;  /* 0x016840040300c5a7 */ /* 0x000ea4000808007f */
[----:B--2---:R-:W-:Y:S05]  /*d820*/  @!P4 BRA `(.L_x_12108) ;  /* 0xfffffffc00f0c947 */ /* 0x004fea000383ffff */
[----:B------:R-:W-:Y:S05]  /*d830*/  BRA `(.L_x_12142) ;  /* 0xffffffec00dc7947 */ /* 0x000fea000383ffff */
.L_x_12110:
[----:B-1----:R1:W2:Y:S02]  /*d840*/  SYNCS.PHASECHK.TRANS64.TRYWAIT P4, [R3+URZ+0x60], R12 ;  /* 0x0000600c030075a7 */ /* 0x0022a4000808017f */
[----:B--2---:R-:W-:Y:S05]  /*d850*/  @!P4 NANOSLEEP.SYNCS 0x989680 ;  /* 0x009896800000c95d */ /* 0x004fea0003900000 */
[----:B------:R-:W2:Y:S02]  /*d860*/  @!P4 SYNCS.PHASECHK.TRANS64 P4, [R3+URZ+0x60], R12 ;  /* 0x0000600c0300c5a7 */ /* 0x000ea4000808007f */
[----:B--2---:R-:W-:Y:S05]  /*d870*/  @!P4 BRA `(.L_x_12110) ;  /* 0xfffffffc00f0c947 */ /* 0x004fea000383ffff */
[----:B------:R-:W-:Y:S05]  /*d880*/  BRA `(.L_x_12143) ;  /* 0xfffffff000307947 */ /* 0x000fea000383ffff */
.L_x_12117:
[----:B-1----:R1:W2:Y:S02]  /*d890*/  SYNCS.PHASECHK.TRANS64.TRYWAIT P0, [R3+URZ+0x16860], R0 ;  /* 0x01686000030075a7 */ /* 0x0022a4000800017f */
[----:B--2---:R-:W-:Y:S05]  /*d8a0*/  @!P0 NANOSLEEP.SYNCS 0x989680 ;  /* 0x009896800000895d */ /* 0x004fea0003900000 */
[----:B------:R-:W2:Y:S02]  /*d8b0*/  @!P0 SYNCS.PHASECHK.TRANS64 P0, [R3+URZ+0x16860], R0 ;  /* 0x01686000030085a7 */ /* 0x000ea4000800007f */
[----:B--2---:R-:W-:Y:S05]  /*d8c0*/  @!P0 BRA `(.L_x_12117) ;  /* 0xfffffffc00f08947 */ /* 0x004fea000383ffff */
[----:B------:R-:W-:Y:S05]  /*d8d0*/  BRA `(.L_x_12144) ;  /* 0xfffffff000e87947 */ /* 0x000fea000383ffff */
.L_x_12119:
[----:B------:R-:W-:Y:S01]  /*d8e0*/  BSSY B0, `(.L_x_12145) ;  /* 0x0000007000007945 */ /* 0x000fe20003800000 */
[----:B------:R-:W-:Y:S02]  /*d8f0*/  IMAD.MOV.U32 R12, RZ, RZ, RZ ;  /* 0x000000ffff0c7224 */ /* 0x000fe400078e00ff */
[----:B------:R-:W-:Y:S02]  /*d900*/  IMAD.MOV.U32 R11, RZ, RZ, 0x1f ;  /* 0x0000001fff0b7424 */ /* 0x000fe400078e00ff */
[----:B------:R-:W-:-:S07]  /*d910*/  IMAD.MOV.U32 R15, RZ, RZ, -0x1 ;  /* 0xffffffffff0f7424 */ /* 0x000fce00078e00ff */
[----:B---3--:R-:W-:Y:S05]  /*d920*/  WARPSYNC.COLLECTIVE R15, `(.L_x_12146) ;  /* 0x000000000f087348 */ /* 0x008fea0003c00000 */
[----:B------:R1:W2:Y:S02]  /*d930*/  SHFL.IDX P6, R14, R13, R12, R11 ;  /* 0x0000000c0d0e7389 */ /* 0x0002a400000c000b */
[----:B-123--:R-:W-:Y:S01]  /*d940*/  ENDCOLLECTIVE ;  /* 0x000000000000791b */ /* 0x00efe20003800000 */
.L_x_12146:
[----:B------:R-:W-:Y:S05]  /*d950*/  BSYNC B0 ;  /* 0x0000000000007941 */ /* 0x000fea0003800000 */
.L_x_12145:
[----:B------:R-:W-:Y:S05]  /*d960*/  BRA `(.L_x_12147) ;  /* 0xfffffff400487947 */ /* 0x000fea000383ffff */
.L_x_12121:
[----:B--2---:R2:W3:Y:S02]  /*d970*/  SYNCS.PHASECHK.TRANS64.TRYWAIT P0, [R7+URZ+0x16820], R0 ;  /* 0x01682000070075a7 */ /* 0x0044e4000800017f */
[----:B---3--:R-:W-:Y:S05]  /*d980*/  @!P0 NANOSLEEP.SYNCS 0x989680 ;  /* 0x009896800000895d */ /* 0x008fea0003900000 */
[----:B------:R-:W3:Y:S02]  /*d990*/  @!P0 SYNCS.PHASECHK.TRANS64 P0, [R7+URZ+0x16820], R0 ;  /* 0x01682000070085a7 */ /* 0x000ee4000800007f */
[----:B---3--:R-:W-:Y:S05]  /*d9a0*/  @!P0 BRA `(.L_x_12121) ;  /* 0xfffffffc00f08947 */ /* 0x008fea000383ffff */
[----:B------:R-:W-:Y:S05]  /*d9b0*/  BRA `(.L_x_12148) ;  /* 0xfffffff400907947 */ /* 0x000fea000383ffff */
.L_x_12125:
[----:B--2---:R2:W3:Y:S02]  /*d9c0*/  SYNCS.PHASECHK.TRANS64.TRYWAIT P1, [R5+URZ], R4 ;  /* 0x00000004050075a7 */ /* 0x0044e4000802017f */
[----:B---3--:R-:W-:Y:S05]  /*d9d0*/  @!P1 NANOSLEEP.SYNCS 0x989680 ;  /* 0x009896800000995d */ /* 0x008fea0003900000 */
[----:B------:R-:W3:Y:S02]  /*d9e0*/  @!P1 SYNCS.PHASECHK.TRANS64 P1, [R5+URZ], R4 ;  /* 0x00000004050095a7 */ /* 0x000ee4000802007f */
[----:B---3--:R-:W-:Y:S05]  /*d9f0*/  @!P1 BRA `(.L_x_12125) ;  /* 0xfffffffc00f09947 */ /* 0x008fea000383ffff */
[----:B------:R-:W-:Y:S05]  /*da00*/  BRA `(.L_x_12149) ;  /* 0xfffffff400d87947 */ /* 0x000fea000383ffff */
.L_x_12126:
[----:B---3--:R3:W4:Y:S02]  /*da10*/  SYNCS.PHASECHK.TRANS64.TRYWAIT P1, [R3+URZ], R0 ;  /* 0x00000000030075a7 */ /* 0x008724000802017f */
[----:B----4-:R-:W-:Y:S05]  /*da20*/  @!P1 NANOSLEEP.SYNCS 0x989680 ;  /* 0x009896800000995d */ /* 0x010fea0003900000 */
[----:B------:R-:W4:Y:S02]  /*da30*/  @!P1 SYNCS.PHASECHK.TRANS64 P1, [R3+URZ], R0 ;  /* 0x00000000030095a7 */ /* 0x000f24000802007f */
[----:B----4-:R-:W-:Y:S05]  /*da40*/  @!P1 BRA `(.L_x_12126) ;  /* 0xfffffffc00f09947 */ /* 0x010fea000383ffff */
[----:B------:R-:W-:Y:S05]  /*da50*/  BRA `(.L_x_12150) ;  /* 0xfffffff400cc7947 */ /* 0x000fea000383ffff */
.L_x_12128:
[----:B--2---:R2:W3:Y:S02]  /*da60*/  SYNCS.PHASECHK.TRANS64.TRYWAIT P0, [R5+URZ], R4 ;  /* 0x00000004050075a7 */ /* 0x0044e4000800017f */
[----:B---3--:R-:W-:Y:S05]  /*da70*/  @!P0 NANOSLEEP.SYNCS 0x989680 ;  /* 0x009896800000895d */ /* 0x008fea0003900000 */
[----:B------:R-:W3:Y:S02]  /*da80*/  @!P0 SYNCS.PHASECHK.TRANS64 P0, [R5+URZ], R4 ;  /* 0x00000004050085a7 */ /* 0x000ee4000800007f */
[----:B---3--:R-:W-:Y:S05]  /*da90*/  @!P0 BRA `(.L_x_12128) ;  /* 0xfffffffc00f08947 */ /* 0x008fea000383ffff */
[----:B------:R-:W-:Y:S05]  /*daa0*/  BRA `(.L_x_12151) ;  /* 0xfffffff400d07947 */ /* 0x000fea000383ffff */
.L_x_12152:
        /* <DEDUP_REMOVED lines=13> */
.L_x_12788:


//--------------------- .text._ZN7cutlass13device_kernelIN5flash11enable_sm90INS1_16FlashAttnFwdSm90INS1_25CollectiveMainloopFwdSm90ILi2EN4cute5tupleIJNS5_1CILi1EEES8_S8_EEENS6_IJNS7_ILi192EEENS7_ILi128EEENS7_ILi64EEEEEELi64ENS_10bfloat16_tEfNS_4arch4Sm90ELb1ELb0ELb1ELb1ELb0ELb0ELb0ELb1ELb1ELb0ELb0ELb0EEENS1_21CollectiveEpilogueFwdINS6_IJSA_SC_SB_EEES9_SE_SG_Li384ELb1ELb0ELb0ELb0EEENS1_36VarlenDynamicPersistentTileSchedulerILi192ELi128ELi384ELi32ELb0ELb0ELb1ELb1ELb1ELb1EEEEEEEEEvNT_6ParamsE --------------------------
	.section	.text._ZN7cutlass13device_kernelIN5flash11enable_sm90INS1_16FlashAttnFwdSm90INS1_25CollectiveMainloopFwdSm90ILi2EN4cute5tupleIJNS5_1CILi1EEES8_S8_EEENS6_IJNS7_ILi192EEENS7_ILi128EEENS7_ILi64EEEEEELi64ENS_10bfloat16_tEfNS_4arch4Sm90ELb1ELb0ELb1ELb1ELb0ELb0ELb0ELb1ELb1ELb0ELb0ELb0EEENS1_21CollectiveEpilogueFwdINS6_IJSA_SC_SB_EEES9_SE_SG_Li384ELb1ELb0ELb0ELb0EEENS1_36VarlenDynamicPersistentTileSchedulerILi192ELi128ELi384ELi32ELb0ELb0ELb1ELb1ELb1ELb1EEEEEEEEEvNT_6ParamsE,"ax",@progbits
	.align	128
.text._ZN7cutlass13device_kernelIN5flash11enable_sm90INS1_16FlashAttnFwdSm90INS1_25CollectiveMainloopFwdSm90ILi2EN4cute5tupleIJNS5_1CILi1EEES8_S8_EEENS6_IJNS7_ILi192EEENS7_ILi128EEENS7_ILi64EEEEEELi64ENS_10bfloat16_tEfNS_4arch4Sm90ELb1ELb0ELb1ELb1ELb0ELb0ELb0ELb1ELb1ELb0ELb0ELb0EEENS1_21CollectiveEpilogueFwdINS6_IJSA_SC_SB_EEES9_SE_SG_Li384ELb1ELb0ELb0ELb0EEENS1_36VarlenDynamicPersistentTileSchedulerILi192ELi128ELi384ELi32ELb0ELb0ELb1ELb1ELb1ELb1EEEEEEEEEvNT_6ParamsE:
        .type           _ZN7cutlass13device_kernelIN5flash11enable_sm90INS1_16FlashAttnFwdSm90INS1_25CollectiveMainloopFwdSm90ILi2EN4cute5tupleIJNS5_1CILi1EEES8_S8_EEENS6_IJNS7_ILi192EEENS7_ILi128EEENS7_ILi64EEEEEELi64ENS_10bfloat16_tEfNS_4arch4Sm90ELb1ELb0ELb1ELb1ELb0ELb0ELb0ELb1ELb1ELb0ELb0ELb0EEENS1_21CollectiveEpilogueFwdINS6_IJSA_SC_SB_EEES9_SE_SG_Li384ELb1ELb0ELb0ELb0EEENS1_36VarlenDynamicPersistentTileSchedulerILi192ELi128ELi384ELi32ELb0ELb0ELb1ELb1ELb1ELb1EEEEEEEEEvNT_6ParamsE,@function
        .size           _ZN7cutlass13device_kernelIN5flash11enable_sm90INS1_16FlashAttnFwdSm90INS1_25CollectiveMainloopFwdSm90ILi2EN4cute5tupleIJNS5_1CILi1EEES8_S8_EEENS6_IJNS7_ILi192EEENS7_ILi128EEENS7_ILi64EEEEEELi64ENS_10bfloat16_tEfNS_4arch4Sm90ELb1ELb0ELb1ELb1ELb0ELb0ELb0ELb1ELb1ELb0ELb0ELb0EEENS1_21CollectiveEpilogueFwdINS6_IJSA_SC_SB_EEES9_SE_SG_Li384ELb1ELb0ELb0ELb0EEENS1_36VarlenDynamicPersistentTileSchedulerILi192ELi128ELi384ELi32ELb0ELb0ELb1ELb1ELb1ELb1EEEEEEEEEvNT_6ParamsE,(.L_x_12789 - _ZN7cutlass13device_kernelIN5flash11enable_sm90INS1_16FlashAttnFwdSm90INS1_25CollectiveMainloopFwdSm90ILi2EN4cute5tupleIJNS5_1CILi1EEES8_S8_EEENS6_IJNS7_ILi192EEENS7_ILi128EEENS7_ILi64EEEEEELi64ENS_10bfloat16_tEfNS_4arch4Sm90ELb1ELb0ELb1ELb1ELb0ELb0ELb0ELb1ELb1ELb0ELb0ELb0EEENS1_21CollectiveEpilogueFwdINS6_IJSA_SC_SB_EEES9_SE_SG_Li384ELb1ELb0ELb0ELb0EEENS1_36VarlenDynamicPersistentTileSchedulerILi192ELi128ELi384ELi32ELb0ELb0ELb1ELb1ELb1ELb1EEEEEEEEEvNT_6ParamsE)
        .other          _ZN7cutlass13device_kernelIN5flash11enable_sm90INS1_16FlashAttnFwdSm90INS1_25CollectiveMainloopFwdSm90ILi2EN4cute5tupleIJNS5_1CILi1EEES8_S8_EEENS6_IJNS7_ILi192EEENS7_ILi128EEENS7_ILi64EEEEEELi64ENS_10bfloat16_tEfNS_4arch4Sm90ELb1ELb0ELb1ELb1ELb0ELb0ELb0ELb1ELb1ELb0ELb0ELb0EEENS1_21CollectiveEpilogueFwdINS6_IJSA_SC_SB_EEES9_SE_SG_Li384ELb1ELb0ELb0ELb0EEENS1_36VarlenDynamicPersistentTileSchedulerILi192ELi128ELi384ELi32ELb0ELb0ELb1ELb1ELb1ELb1EEEEEEEEEvNT_6ParamsE,@"STO_CUDA_ENTRY STV_DEFAULT"
_ZN7cutlass13device_kernelIN5flash11enable_sm90INS1_16FlashAttnFwdSm90INS1_25CollectiveMainloopFwdSm90ILi2EN4cute5tupleIJNS5_1CILi1EEES8_S8_EEENS6_IJNS7_ILi192EEENS7_ILi128EEENS7_ILi64EEEEEELi64ENS_10bfloat16_tEfNS_4arch4Sm90ELb1ELb0ELb1ELb1ELb0ELb0ELb0ELb1ELb1ELb0ELb0ELb0EEENS1_21CollectiveEpilogueFwdINS6_IJSA_SC_SB_EEES9_SE_SG_Li384ELb1ELb0ELb0ELb0EEENS1_36VarlenDynamicPersistentTileSchedulerILi192ELi128ELi384ELi32ELb0ELb0ELb1ELb1ELb1ELb1EEEEEEEEEvNT_6ParamsE:
        /* <DEDUP_REMOVED lines=21> */
.L_x_12154:
[----:B------:R-:W-:Y:S05]  /*0150*/  BSYNC B0 ;  /* 0x0000000000007941 */ /* 0x000fea0003800000 */
.L_x_12153:
        /* <DEDUP_REMOVED lines=41> */
.L_x_12155:
        /* <DEDUP_REMOVED lines=22> */
.L_x_12156:
        /* <DEDUP_REMOVED lines=18> */
.L_x_12157:
        /* <DEDUP_REMOVED lines=22> */
.L_x_12158:
        /* <DEDUP_REMOVED lines=22> */
.L_x_12159:
[----:B------:R-:W-:Y:S01]  /*0930*/  PLOP3.LUT P0, PT, PT, PT, UP0, 0x80, 0x0 ;  /* 0x000000000000781c */ /* 0x000fe20003f0f008 */
[----:B------:R-:W-:Y:S01]  /*0940*/  UMOV UR36, 0x1 ;  /* 0x0000000100247882 */ /* 0x000fe20000000000 */
[----:B------:R-:W-:Y:S01]  /*0950*/  NOP ;  /* 0x0000000000007918 */ /* 0x000fe20000000000 */
[----:B------:R-:W-:Y:S01]  /*0960*/  USEL UR36, UR36, 0x2, !UP0 ;  /* 0x0000000224247887 */ /* 0x000fe2000c000000 */
[----:B------:R-:W-:Y:S01]  /*0970*/  ULDC.64 UR38, c[0x0][0x208] ;  /* 0x0000820000267ab9 */ /* 0x000fe20000000a00 */
[----:B012-4-:R-:W-:Y:S08]  /*0980*/  BAR.SYNC.DEFER_BLOCKING 0x0 ;  /* 0x0000000000007b1d */ /* 0x017ff00000010000 */
[----:B------:R-:W-:Y:S05]  /*0990*/  @!P0 BRA `(.L_x_12160) ;  /* 0x000000a800f48947 */ /* 0x000fea0003800000 */
.L_x_12161:
        /* <DEDUP_REMOVED lines=29> */
[----:B------:R-:W-:Y:S01]  /*0b70*/  LEA.HI R2, R0, R155, RZ, 0x4 ;  /* 0x0000009b00027211 */ /* 0x000fe200078f20ff */
[----:B------:R-:W-:Y:S01]  /*0b80*/  IMAD.SHL.U32 R5, R3, 0x20, RZ ;  /* 0x0000002003057824 */ /* 0x000fe200078e00ff */
[----:B------:R-:W-:Y:S01]  /*0b90*/  SHF.R.S32.HI R153, RZ, 0x7, R153 ;  /* 0x00000007ff997819 */ /* 0x000fe20000011499 */
[----:B------:R-:W-:Y:S01]  /*0ba0*/  IMAD.IADD R152, R155, 0x1, -R152 ;  /* 0x000000019b987824 */ /* 0x000fe200078e0a98 */
[----:B------:R-:W-:Y:S02]  /*0bb0*/  SHF.R.S32.HI R3, RZ, 0x4, R2 ;  /* 0x00000004ff037819 */ /* 0x000fe40000011402 */
[----:B------:R-:W-:Y:S02]  /*0bc0*/  LOP3.LUT R4, R2, 0x3fffff0, RZ, 0xc0, !PT ;  /* 0x03fffff002047812 */ /* 0x000fe400078ec0ff */
[----:B------:R-:W-:-:S02]  /*0bd0*/  SHF.R.S32.HI R7, RZ, 0x1f, R152 ;  /* 0x0000001fff077819 */ /* 0x000fc40000011498 */
[----:B------:R-:W-:Y:S01]  /*0be0*/  LEA.HI R2, R2, R3, RZ, 0x1 ;  /* 0x0000000302027211 */ /* 0x000fe200078f08ff */
[----:B------:R-:W-:Y:S01]  /*0bf0*/  IMAD.IADD R4, R155, 0x1, -R4 ;  /* 0x000000019b047824 */ /* 0x000fe200078e0a04 */
[----:B------:R-:W-:Y:S02]  /*0c00*/  LEA.HI R8, R7, R152, RZ, 0x2 ;  /* 0x0000009807087211 */ /* 0x000fe400078f10ff */
[----:B------:R-:W-:Y:S02]  /*0c10*/  LOP3.LUT R5, R5, 0xfffffc00, RZ, 0xc0, !PT ;  /* 0xfffffc0005057812 */ /* 0x000fe400078ec0ff */
[--C-:B------:R-:W-:Y:S02]  /*0c20*/  SHF.R.S32.HI R9, RZ, 0x2, R8.reuse ;  /* 0x00000002ff097819 */ /* 0x100fe40000011408 */
[----:B------:R-:W-:Y:S01]  /*0c30*/  SHF.R.S32.HI R6, RZ, 0x1f, R8 ;  /* 0x0000001fff067819 */ /* 0x000fe20000011408 */
[----:B------:R-:W-:Y:S01]  /*0c40*/  IMAD R5, R4, 0x40, R5 ;  /* 0x0000004004057824 */ /* 0x000fe200078e0205 */
[----:B------:R-:W-:-:S02]  /*0c50*/  LOP3.LUT R2, R2, 0x1ffffffe, RZ, 0xc0, !PT ;  /* 0x1ffffffe02027812 */ /* 0x000fc400078ec0ff */
[----:B------:R-:W-:Y:S01]  /*0c60*/  LEA.HI R10, R6, R9, RZ, 0x3 ;  /* 0x00000009060a7211 */ /* 0x000fe200078f18ff */
[----:B------:R-:W-:Y:S01]  /*0c70*/  IMAD.HI R6, R153, 0x55555556, RZ ;  /* 0x5555555699067827 */ /* 0x000fe200078e02ff */
[----:B------:R-:W-:Y:S02]  /*0c80*/  LEA.HI R7, R7, R152, RZ, 0x5 ;  /* 0x0000009807077211 */ /* 0x000fe400078f28ff */
[----:B------:R-:W-:Y:S01]  /*0c90*/  LOP3.LUT R10, R10, 0xfffffff8, RZ, 0xc0, !PT ;  /* 0xfffffff80a0a7812 */ /* 0x000fe200078ec0ff */
[----:B------:R-:W-:Y:S01]  /*0ca0*/  IMAD.IADD R2, R3, 0x1, -R2 ;  /* 0x0000000103027824 */ /* 0x000fe200078e0a02 */
[----:B------:R-:W-:Y:S02]  /*0cb0*/  LEA.HI R0, R0, R155, RZ, 0x3 ;  /* 0x0000009b00007211 */ /* 0x000fe400078f18ff */
[----:B------:R-:W-:Y:S01]  /*0cc0*/  LEA.HI R6, R6, R6, RZ, 0x1 ;  /* 0x0000000606067211 */ /* 0x000fe200078f08ff */
[----:B------:R-:W-:Y:S01]  /*0cd0*/  IMAD.IADD R10, R9, 0x1, -R10 ;  /* 0x00000001090a7824 */ /* 0x000fe200078e0a0a */
[----:B------:R-:W-:Y:S01]  /*0ce0*/  SHF.R.S32.HI R7, RZ, 0x5, R7 ;  /* 0x00000005ff077819 */ /* 0x000fe20000011407 */
[----:B------:R-:W-:Y:S01]  /*0cf0*/  IMAD R154, R2, 0x8, R5 ;  /* 0x00000008029a7824 */ /* 0x000fe200078e0205 */
[----:B------:R-:W-:Y:S01]  /*0d00*/  LOP3.LUT R2, R0, 0x1ffffff8, RZ, 0xc0, !PT ;  /* 0x1ffffff800027812 */ /* 0x000fe200078ec0ff */
[----:B------:R-:W-:Y:S01]  /*0d10*/  IMAD R6, R6, -0x3, R153 ;  /* 0xfffffffd06067824 */ /* 0x000fe200078e0299 */
[----:B------:R-:W-:-:S02]  /*0d20*/  LEA R7, R7, R10, 0x4 ;  /* 0x0000000a07077211 */ /* 0x000fc400078e20ff */
[----:B------:R-:W-:Y:S01]  /*0d30*/  LOP3.LUT R3, R8, 0x7ffffffc, RZ, 0xc0, !PT ;  /* 0x7ffffffc08037812 */ /* 0x000fe200078ec0ff */
[----:B------:R-:W-:Y:S01]  /*0d40*/  IMAD.IADD R2, R155, 0x1, -R2 ;  /* 0x000000019b027824 */ /* 0x000fe200078e0a02 */
[----:B------:R-:W-:Y:S01]  /*0d50*/  SHF.R.S32.HI R16, RZ, 0x3, R0 ;  /* 0x00000003ff107819 */ /* 0x000fe20000011400 */
[----:B------:R-:W-:Y:S02]  /*0d60*/  IMAD R19, R6, 0x40, R7 ;  /* 0x0000004006137824 */ /* 0x000fe400078e0207 */
[----:B------:R-:W-:Y:S02]  /*0d70*/  IMAD.SHL.U32 R22, R2, 0x8, RZ ;  /* 0x0000000802167824 */ /* 0x000fe400078e00ff */
[----:B------:R-:W-:-:S07]  /*0d80*/  IMAD.IADD R18, R152, 0x1, -R3 ;  /* 0x0000000198127824 */ /* 0x000fce00078e0a03 */
.L_x_12215:
[----:B0-----:R-:W0:Y:S01]  /*0d90*/  LDC.64 R2, c[0x0][0xc60] ;  /* 0x00031800ff027b82 */ /* 0x001e220000000a00 */
        /* <DEDUP_REMOVED lines=20> */
[----:B---345:R-:W-:-:S03]  /*0ee0*/  IMAD.U32 R4, RZ, RZ, UR8 ;  /* 0x00000008ff047e24 */ /* 0x038fc6000f8e00ff */
[----:B------:R-:W-:Y:S01]  /*0ef0*/  MOV R5, UR9 ;  /* 0x0000000900057c02 */ /* 0x000fe20008000f00 */
        /* <DEDUP_REMOVED lines=29> */
.L_x_12162:
[----:B------:R-:W-:Y:S01]  /*10d0*/  UMOV UR43, UR51 ;  /* 0x00000033002b7c82 */ /* 0x000fe20008000000 */
[----:B------:R-:W-:Y:S05]  /*10e0*/  @!P1 BRA `(.L_x_12163) ;  /* 0x00000000001c9947 */ /* 0x000fea0003800000 */
[----:B------:R-:W-:-:S04]  /*10f0*/  ULEA UR4, UP0, UR46, UR8, 0x2 ;  /* 0x000000082e047291 */ /* 0x000fc8000f80103f */
[----:B------:R-:W-:Y:S02]  /*1100*/  ULEA.HI.X UR5, UR46, UR9, UR45, 0x2, UP0 ;  /* 0x000000092e057291 */ /* 0x000fe400080f142d */
[----:B------:R-:W-:-:S04]  /*1110*/  IMAD.U32 R2, RZ, RZ, UR4 ;  /* 0x00000004ff027e24 */ /* 0x000fc8000f8e00ff */
[----:B------:R-:W-:-:S05]  /*1120*/  IMAD.U32 R3, RZ, RZ, UR5 ;  /* 0x00000005ff037e24 */ /* 0x000fca000f8e00ff */
[----:B------:R-:W2:Y:S02]  /*1130*/  LDG.E R2, desc[UR38][R2.64] ;  /* 0x0000002602027981 */ /* 0x000ea4000c1e1900 */
[----:B--2---:R-:W-:Y:S01]  /*1140*/  R2UR UR6, R2 ;  /* 0x00000000020672ca */ /* 0x004fe200000e0000 */
[----:B------:R-:W-:-:S14]  /*1150*/  BRA `(.L_x_12164) ;  /* 0x0000000000347947 */ /* 0x000fdc0003800000 */
.L_x_12163:
        /* <DEDUP_REMOVED lines=13> */
.L_x_12164:
[----:B------:R-:W-:Y:S01]  /*1230*/  UMOV UR5, 0xc0 ;  /* 0x000000c000057882 */ /* 0x000fe20000000000 */
[----:B------:R-:W-:Y:S01]  /*1240*/  UIADD3 UR49, -UR49, UR6, URZ ;  /* 0x0000000631317290 */ /* 0x000fe2000fffe13f */
[----:B------:R-:W-:Y:S01]  /*1250*/  PLOP3.LUT P0, PT, PT, PT, PT, 0x80, 0x0 ;  /* 0x000000000000781c */ /* 0x000fe20003f0f070 */
[----:B------:R-:W-:Y:S01]  /*1260*/  UIMAD UR5, UR51, UR5, 0x13f ;  /* 0x0000013f330574a4 */ /* 0x000fe2000f8e0205 */
[----:B------:R-:W-:Y:S01]  /*1270*/  IMAD.MOV.U32 R0, RZ, RZ, RZ ;  /* 0x000000ffff007224 */ /* 0x000fe200078e00ff */
[----:B------:R-:W-:Y:S01]  /*1280*/  UIADD3 UR4, UR49, 0x7f, URZ ;  /* 0x0000007f31047890 */ /* 0x000fe2000fffe03f */
[----:B------:R-:W-:Y:S01]  /*1290*/  IMAD.MOV.U32 R2, RZ, RZ, RZ ;  /* 0x000000ffff027224 */ /* 0x000fe200078e00ff */
[----:B------:R-:W-:Y:S01]  /*12a0*/  UIADD3 UR6, UR49, UR5, -UR50 ;  /* 0x0000000531067290 */ /* 0x000fe2000fffe832 */
[----:B------:R-:W-:Y:S01]  /*12b0*/  MOV R119, RZ ;  /* 0x000000ff00777202 */ /* 0x000fe20000000f00 */
        /* <DEDUP_REMOVED lines=24> */
[----:B------:R-:W-:-:S03]  /*1440*/  CS2R R52, SRZ ;  /* 0x0000000000347805 */ /* 0x000fc6000001ff00 */
[----:B------:R-:W-:-:S13]  /*1450*/  PLOP3.LUT P1, PT, PT, PT, UP0, 0x80, 0x0 ;  /* 0x000000000000781c */ /* 0x000fda0003f2f008 */
[----:B------:R-:W-:Y:S05]  /*1460*/  @!P1 BRA `(.L_x_12165) ;  /* 0x0000008400e09947 */ /* 0x000fea0003800000 */
[----:B------:R-:W0:Y:S01]  /*1470*/  SHFL.IDX PT, R0, R153, RZ, 0x1f ;  /* 0x00001fff99007589 */ /* 0x000e2200000e0000 */
[----:B------:R-:W1:Y:S01]  /*1480*/  S2UR UR6, SR_CgaCtaId ;  /* 0x00000000000679c3 */ /* 0x000e620000008800 */
[----:B------:R-:W-:Y:S01]  /*1490*/  UMOV UR41, 0x400 ;  /* 0x0000040000297882 */ /* 0x000fe20000000000 */
[----:B0-----:R-:W-:Y:S01]  /*14a0*/  R2UR UR42, R0 ;  /* 0x00000000002a72ca */ /* 0x001fe200000e0000 */
[----:B-1----:R-:W-:-:S12]  /*14b0*/  ULEA UR41, UR6, UR41, 0x18 ;  /* 0x0000002906297291 */ /* 0x002fd8000f8ec03f */
        /* <DEDUP_REMOVED lines=26> */
.L_x_12166:
        /* <DEDUP_REMOVED lines=9> */
.L_x_12301:
[----:B------:R-:W-:Y:S05]  /*16f0*/  @!P0 BRA `(.L_x_12168) ;  /* 0x0000000000048947 */ /* 0x000fea0003800000 */
[----:B------:R-:W-:Y:S01]  /*1700*/  BPT.TRAP 0x1 ;  /* 0x000000040000795c */ /* 0x000fe20000300000 */
.L_x_12168:
[----:B0-----:R-:W-:Y:S02]  /*1710*/  IMAD.U32 R0, RZ, RZ, UR37 ;  /* 0x00000025ff007e24 */ /* 0x001fe4000f8e00ff */
[----:B------:R-:W-:-:S03]  /*1720*/  IMAD.U32 R3, RZ, RZ, UR40 ;  /* 0x00000028ff037e24 */ /* 0x000fc6000f8e00ff */
[----:B------:R-:W-:Y:S02]  /*1730*/  LEA R0, R0, UR41, 0x3 ;  /* 0x0000002900007c11 */ /* 0x000fe4000f8e18ff */
[----:B------:R-:W-:-:S04]  /*1740*/  SHF.L.U32 R3, R3, 0x1f, RZ ;  /* 0x0000001f03037819 */ /* 0x000fc800000006ff */
[----:B------:R0:W1:Y:S01]  /*1750*/  SYNCS.PHASECHK.TRANS64.TRYWAIT P2, [R0+URZ+0x16830], R3 ;  /* 0x01683003000075a7 */ /* 0x000062000804017f */
[----:B------:R-:W-:Y:S05]  /*1760*/  @!P0 BRA `(.L_x_12169) ;  /* 0x0000000000048947 */ /* 0x000fea0003800000 */
[----:B------:R-:W-:Y:S01]  /*1770*/  BPT.TRAP 0x1 ;  /* 0x000000040000795c */ /* 0x000fe20000300000 */
.L_x_12169:
[----:B------:R-:W2:Y:S01]  /*1780*/  S2R R2, SR_TID.X ;  /* 0x0000000000027919 */ /* 0x000ea20000002100 */
[----:B------:R-:W-:Y:S01]  /*1790*/  IMAD.MOV.U32 R119, RZ, RZ, RZ ;  /* 0x000000ffff777224 */ /* 0x000fe200078e00ff */
[----:B--2---:R-:W-:Y:S01]  /*17a0*/  LOP3.LUT P1, RZ, R2, 0x7f, RZ, 0xc0, !PT ;  /* 0x0000007f02ff7812 */ /* 0x004fe2000782c0ff */
[----:B-1----:R-:W-:-:S12]  /*17b0*/  @P2 BRA `(.L_x_12170) ;  /* 0x0000000000082947 */ /* 0x002fd80003800000 */
[----:B------:R-:W1:Y:S02]  /*17c0*/  SYNCS.PHASECHK.TRANS64.TRYWAIT P2, [R0+URZ+0x16830], R3 ;  /* 0x01683003000075a7 */ /* 0x000e64000804017f */
[----:B-1----:R-:W-:Y:S05]  /*17d0*/  @!P2 BRA `(.L_x_12171) ;  /* 0x000000e00040a947 */ /* 0x002fea0003800000 */
.L_x_12170:
[----:B------:R-:W-:Y:S05]  /*17e0*/  WARPSYNC.ALL ;  /* 0x0000000000007948 */ /* 0x000fea0003800000 */
[----:B------:R-:W-:Y:S01]  /*17f0*/  UIADD3 UR4, UR41, 0xe400, URZ ;  /* 0x0000e40029047890 */ /* 0x000fe2000fffe03f */
[----:B------:R-:W-:Y:S01]  /*1800*/  WARPGROUP.ARRIVE ;  /* 0x00000000000079c5 */ /* 0x000fe20000000000 */
[----:B------:R-:W-:Y:S01]  /*1810*/  ULOP3.LUT UR16, UR53, 0x10000, URZ, 0xfc, !UPT ;  /* 0x0001000035107892 */ /* 0x000fe2000f8efc3f */
[----:B------:R-:W-:Y:S01]  /*1820*/  IMAD.U32 R2, RZ, RZ, UR51 ;  /* 0x00000033ff027e24 */ /* 0x000fe2000f8e00ff */
[----:B------:R-:W-:Y:S01]  /*1830*/  USHF.R.U32.HI UR4, URZ, 0x4, UR4 ;  /* 0x000000043f047899 */ /* 0x000fe20008011604 */
[----:B01----:R-:W-:Y:S01]  /*1840*/  @!P1 VIADD R0, R0, 0x16840 ;  /* 0x0001684000009836 */ /* 0x003fe20000000000 */
[----:B------:R-:W-:Y:S01]  /*1850*/  UMOV UR17, 0x40000040 ;  /* 0x4000004000117882 */ /* 0x000fe20000000000 */
[----:B------:R-:W-:Y:S01]  /*1860*/  UMOV UR19, 0x40000040 ;  /* 0x4000004000137882 */ /* 0x000fe20000000000 */
[----:B------:R-:W-:Y:S01]  /*1870*/  ULOP3.LUT UR4, UR4, 0x3fff, URZ, 0xc0, !UPT ;  /* 0x00003fff04047892 */ /* 0x000fe2000f8ec03f */
[--C-:B------:R-:W-:Y:S01]  /*1880*/  IMAD.MOV.U32 R118, RZ, RZ, R119.reuse ;  /* 0x000000ffff767224 */ /* 0x100fe200078e0077 */
[----:B------:R-:W-:Y:S01]  /*1890*/  UMOV UR5, 0x40000040 ;  /* 0x4000004000057882 */ /* 0x000fe20000000000 */
[----:B------:R-:W-:Y:S01]  /*18a0*/  UMOV UR7, 0x40000040 ;  /* 0x4000004000077882 */ /* 0x000fe20000000000 */
[----:B------:R-:W-:Y:S01]  /*18b0*/  ULOP3.LUT UR20, UR4, 0x10000, URZ, 0xfc, !UPT ;  /* 0x0001000004147892 */ /* 0x000fe2000f8efc3f */
[----:B------:R-:W-:Y:S01]  /*18c0*/  @!P1 PRMT R0, RZ, 0x654, R0 ;  /* 0x00000654ff009816 */ /* 0x000fe20000000000 */
        /* <DEDUP_REMOVED lines=16> */
[-C--:B------:R-:W-:Y:S01]  /*19d0*/  MOV R111, R119.reuse ;  /* 0x00000077006f7202 */ /* 0x080fe20000000f00 */
[----:B------:R-:W-:Y:S01]  /*19e0*/  UMOV UR13, 0x40000040 ;  /* 0x40000040000d7882 */ /* 0x000fe20000000000 */
[----:B------:R-:W-:Y:S01]  /*19f0*/  UMOV UR15, 0x40000040 ;  /* 0x40000040000f7882 */ /* 0x000fe20000000000 */
[----:B------:R-:W-:Y:S01]  /*1a00*/  UIADD3 UR25, UR52, -0x2, URZ ;  /* 0xfffffffe34197890 */ /* 0x000fe2000fffe03f */
        /* <DEDUP_REMOVED lines=23> */
[----:B------:R-:W-:Y:S02]  /*1b80*/  UMOV UR6, 0xffffff80 ;  /* 0xffffff8000067882 */ /* 0x000fe40000000000 */
[----:B------:R-:W-:-:S04]  /*1b90*/  UIMAD UR6, UR52, UR6, 0x80 ;  /* 0x00000080340674a4 */ /* 0x000fc8000f8e0206 */
[----:B------:R-:W-:-:S04]  /*1ba0*/  UIADD3 UR6, UR49, UR6, URZ ;  /* 0x0000000631067290 */ /* 0x000fc8000fffe03f */
[----:B------:R-:W-:Y:S01]  /*1bb0*/  UIADD3 UR7, -UR50, 0x1, UR6 ;  /* 0x0000000132077890 */ /* 0x000fe2000fffe106 */
[----:B------:R-:W-:Y:S02]  /*1bc0*/  WARPGROUP.DEPBAR.LE gsb0, 0x0 ;  /* 0x00008000000079c5 */ /* 0x000fe40000010000 */
[----:B------:R-:W-:-:S06]  /*1bd0*/  WARPGROUP.ARRIVE ;  /* 0x00000000000079c5 */ /* 0x000fcc0000000000 */
[----:B------:R-:W-:Y:S01]  /*1be0*/  HGMMA.64x128x16.F32.BF16 R24, gdesc[UR8], R24, gsb0 ;  /* 0x01e00000081879f0 */ /* 0x000fe20008001818 */
[----:B------:R-:W-:Y:S01]  /*1bf0*/  ULDC UR11, c[0x0][0x9d8] ;  /* 0x00027600000b7ab9 */ /* 0x000fe20000000800 */
[----:B------:R-:W-:Y:S01]  /*1c00*/  ULDC UR10, c[0x0][0x988] ;  /* 0x00026200000a7ab9 */ /* 0x000fe20000000800 */
        /* <DEDUP_REMOVED lines=10> */
[----:B------:R-:W-:Y:S01]  /*1cb0*/  FMUL.FTZ R30, R30, UR11 ;  /* 0x0000000b1e1e7c20 */ /* 0x000fe20008410000 */
[----:B------:R-:W-:Y:S01]  /*1cc0*/  FMUL.FTZ R14, R49, UR11 ;  /* 0x0000000b310e7c20 */ /* 0x000fe20008410000 */
[----:B------:R-:W-:Y:S01]  /*1cd0*/  FMUL.FTZ R51, R51, UR11 ;  /* 0x0000000b33337c20 */ /* 0x000fe20008410000 */
[----:B------:R-:W-:Y:S01]  /*1ce0*/  MOV R33, UR6 ;  /* 0x0000000600217c02 */ /* 0x000fe20008000f00 */
[----:B------:R-:W0:Y:S01]  /*1cf0*/  MUFU.TANH R26, R26 ;  /* 0x0000001a001a7308 */ /* 0x000e220000002400 */
[----:B------:R-:W-:-:S02]  /*1d00*/  IMAD R49, R2, 0xc0, R19 ;  /* 0x000000c002317824 */ /* 0x000fc400078e0213 */
[----:B------:R-:W-:Y:S01]  /*1d10*/  FMUL.FTZ R31, R31, UR11 ;  /* 0x0000000b1f1f7c20 */ /* 0x000fe20008410000 */
[----:B------:R-:W-:Y:S02]  /*1d20*/  IMAD R8, R18, -0x2, R37 ;  /* 0xfffffffe12087824 */ /* 0x000fe400078e0225 */
[----:B------:R-:W-:Y:S01]  /*1d30*/  FMUL.FTZ R34, R34, UR11 ;  /* 0x0000000b22227c20 */ /* 0x000fe20008410000 */
[----:B------:R-:W-:Y:S01]  /*1d40*/  FMUL.FTZ R35, R35, UR11 ;  /* 0x0000000b23237c20 */ /* 0x000fe20008410000 */
[----:B------:R-:W-:Y:S01]  /*1d50*/  FMUL.FTZ R38, R38, UR11 ;  /* 0x0000000b26267c20 */ /* 0x000fe20008410000 */
[----:B------:R-:W-:Y:S01]  /*1d60*/  FMUL.FTZ R5, R56, UR11 ;  /* 0x0000000b38057c20 */ /* 0x000fe20008410000 */
[----:B------:R-:W1:Y:S01]  /*1d70*/  MUFU.TANH R27, R27 ;  /* 0x0000001b001b7308 */ /* 0x000e620000002400 */
[----:B------:R-:W-:Y:S01]  /*1d80*/  IADD3 R2, R8, 0x8, R49 ;  /* 0x0000000808027810 */ /* 0x000fe20007ffe031 */
        /* <DEDUP_REMOVED lines=15> */
[----:B--2---:R-:W-:-:S02]  /*1e80*/  IMAD R51, R18, -0x2, R33 ;  /* 0xfffffffe12337824 */ /* 0x004fc400078e0221 */
[----:B------:R-:W-:Y:S01]  /*1e90*/  FMUL.FTZ R50, R50, UR11 ;  /* 0x0000000b32327c20 */ /* 0x000fe20008410000 */
[----:B------:R-:W-:Y:S01]  /*1ea0*/  FMUL.FTZ R20, R44, UR11 ;  /* 0x0000000b2c147c20 */ /* 0x000fe20008410000 */
[----:B------:R-:W-:Y:S01]  /*1eb0*/  FMUL.FTZ R15, R45, UR11 ;  /* 0x0000000b2d0f7c20 */ /* 0x000fe20008410000 */
[----:B------:R-:W-:Y:S01]  /*1ec0*/  FMUL.FTZ R13, R48, UR11 ;  /* 0x0000000b300d7c20 */ /* 0x000fe20008410000 */
[----:B------:R-:W-:Y:S01]  /*1ed0*/  VIMNMX R2, R51, R2, PT ;  /* 0x0000000233027248 */ /* 0x000fe20003fe0100 */
[----:B------:R-:W-:Y:S01]  /*1ee0*/  FMUL.FTZ R58, R58, UR11 ;  /* 0x0000000b3a3a7c20 */ /* 0x000fe20008410000 */
[----:B------:R-:W2:Y:S01]  /*1ef0*/  MUFU.TANH R31, R31 ;  /* 0x0000001f001f7308 */ /* 0x000ea20000002400 */
[----:B------:R-:W-:Y:S01]  /*1f00*/  FMUL.FTZ R21, R40, UR11 ;  /* 0x0000000b28157c20 */ /* 0x000fe20008410000 */
[----:B------:R-:W-:Y:S01]  /*1f10*/  ISETP.GT.AND P2, PT, R2, RZ, PT ;  /* 0x000000ff0200720c */ /* 0x000fe20003f44270 */
[----:B------:R-:W-:Y:S01]  /*1f20*/  FMUL.FTZ R62, R62, UR11 ;  /* 0x0000000b3e3e7c20 */ /* 0x000fe20008410000 */
[C---:B------:R-:W-:Y:S01]  /*1f30*/  ISETP.GT.AND P3, PT, R2.reuse, 0x1, PT ;  /* 0x000000010200780c */ /* 0x040fe20003f64270 */
[----:B------:R-:W-:Y:S01]  /*1f40*/  FMUL.FTZ R63, R63, UR11 ;  /* 0x0000000b3f3f7c20 */ /* 0x000fe20008410000 */
[----:B------:R-:W-:Y:S01]  /*1f50*/  ISETP.GT.AND P4, PT, R2, 0x8, PT ;  /* 0x000000080200780c */ /* 0x000fe20003f84270 */
[----:B------:R-:W-:Y:S01]  /*1f60*/  FMUL.FTZ R66, R66, UR11 ;  /* 0x0000000b42427c20 */ /* 0x000fe20008410000 */
[----:B------:R-:W-:Y:S01]  /*1f70*/  MUFU.TANH R34, R34 ;  /* 0x0000002200227308 */ /* 0x000fe20000002400 */
[----:B0-----:R-:W-:Y:S01]  /*1f80*/  FSEL R56, R26, -INF , P2 ;  /* 0xff8000001a387808 */ /* 0x001fe20001000000 */
[----:B------:R-:W-:Y:S01]  /*1f90*/  FMUL.FTZ R67, R67, UR11 ;  /* 0x0000000b43437c20 */ /* 0x000fe20008410000 */
[----:B-1----:R-:W-:Y:S01]  /*1fa0*/  FSEL R59, R27, -INF , P3 ;  /* 0xff8000001b3b7808 */ /* 0x002fe20001800000 */
[----:B------:R-:W-:Y:S01]  /*1fb0*/  FMUL.FTZ R10, R25, UR11 ;  /* 0x0000000b190a7c20 */ /* 0x000fe20008410000 */
[----:B------:R-:W-:Y:S01]  /*1fc0*/  ISETP.GT.AND P2, PT, R2, 0x9, PT ;  /* 0x000000090200780c */ /* 0x000fe20003f44270 */
[----:B------:R-:W-:Y:S01]  /*1fd0*/  FMUL.FTZ R25, R36, UR11 ;  /* 0x0000000b24197c20 */ /* 0x000fe20008410000 */
[----:B---3--:R-:W-:Y:S01]  /*1fe0*/  FSEL R57, R30, -INF , P4 ;  /* 0xff8000001e397808 */ /* 0x008fe20002000000 */
[----:B------:R-:W0:Y:S01]  /*1ff0*/  MUFU.TANH R35, R35 ;  /* 0x0000002300237308 */ /* 0x000e220000002400 */
[----:B------:R-:W-:Y:S01]  /*2000*/  FMNMX.FTZ R26, R56, R59, !PT ;  /* 0x0000003b381a7209 */ /* 0x000fe20007810000 */
[----:B------:R-:W-:Y:S01]  /*2010*/  FMUL.FTZ R70, R70, UR11 ;  /* 0x0000000b46467c20 */ /* 0x000fe20008410000 */
[----:B------:R-:W-:Y:S01]  /*2020*/  ISETP.GT.AND P3, PT, R2, 0x10, PT ;  /* 0x000000100200780c */ /* 0x000fe20003f64270 */
[----:B------:R-:W-:Y:S01]  /*2030*/  FMUL.FTZ R71, R71, UR11 ;  /* 0x0000000b47477c20 */ /* 0x000fe20008410000 */
[----:B------:R-:W-:Y:S01]  /*2040*/  FMNMX.FTZ R26, R57, R26, !PT ;  /* 0x0000001a391a7209 */ /* 0x000fe20007810000 */
        /* <DEDUP_REMOVED lines=13> */
[----:B------:R3:W-:Y:S01]  /*2120*/  @!P1 SYNCS.ARRIVE.TRANS64.RED.A1T0 RZ, [R0+URZ], RZ ;  /* 0x000000ff00ff99a7 */ /* 0x0007e2000810043f */
[----:B------:R-:W-:-:S04]  /*2130*/  UIADD3 UR6, UR49, -UR50, URZ ;  /* 0x8000003231067290 */ /* 0x000fc8000fffe03f */
[----:B------:R2:W-:Y:S01]  /*2140*/  MUFU.TANH R41, R55 ;  /* 0x0000003700297308 */ /* 0x0005e20000002400 */
[----:B------:R-:W-:-:S04]  /*2150*/  UIMAD UR6, UR51, 0xc0, UR6 ;  /* 0x000000c0330678a4 */ /* 0x000fc8000f8e0206 */
[----:B------:R-:W-:-:S03]  /*2160*/  USHF.R.S32.HI UR7, URZ, 0x1f, UR6 ;  /* 0x0000001f3f077899 */ /* 0x000fc60008011406 */
[----:B------:R-:W4:Y:S01]  /*2170*/  MUFU.TANH R42, R42 ;  /* 0x0000002a002a7308 */ /* 0x000f220000002400 */
[----:B--2---:R-:W-:Y:S01]  /*2180*/  FSEL R55, R31, -INF , P2 ;  /* 0xff8000001f377808 */ /* 0x004fe20001000000 */
[----:B------:R-:W-:Y:S01]  /*2190*/  ULEA.HI UR7, UR7, UR6, URZ, 0x7 ;  /* 0x0000000607077291 */ /* 0x000fe2000f8f383f */
[C---:B------:R-:W-:Y:S02]  /*21a0*/  ISETP.GT.AND P2, PT, R2.reuse, 0x11, PT ;  /* 0x000000110200780c */ /* 0x040fe40003f44270 */
[----:B------:R-:W-:Y:S01]  /*21b0*/  FMNMX.FTZ R27, R55, R26, !PT ;  /* 0x0000001a371b7209 */ /* 0x000fe20007810000 */
[----:B------:R-:W-:Y:S01]  /*21c0*/  USHF.R.S32.HI UR7, URZ, 0x7, UR7 ;  /* 0x000000073f077899 */ /* 0x000fe20008011407 */
[----:B0-----:R-:W-:Y:S01]  /*21d0*/  FSEL R53, R35, -INF , P2 ;  /* 0xff80000023357808 */ /* 0x001fe20001000000 */
[----:B------:R0:W-:Y:S01]  /*21e0*/  MUFU.TANH R4, R54 ;  /* 0x0000003600047308 */ /* 0x0001e20000002400 */
[----:B------:R-:W-:Y:S01]  /*21f0*/  ISETP.GT.AND P2, PT, R2, 0x19, PT ;  /* 0x000000190200780c */ /* 0x000fe20003f44270 */
[----:B------:R-:W-:-:S04]  /*2200*/  UISETP.LT.AND UP0, UPT, URZ, UR7, UPT ;  /* 0x000000073f00728c */ /* 0x000fc8000bf01270 */
[----:B------:R-:W-:Y:S02]  /*2210*/  USEL UR23, URZ, UR7, !UP0 ;  /* 0x000000073f177287 */ /* 0x000fe4000c000000 */
[----:B------:R-:W-:Y:S01]  /*2220*/  MUFU.TANH R43, R43 ;  /* 0x0000002b002b7308 */ /* 0x000fe20000002400 */
[----:B0-----:R-:W-:Y:S01]  /*2230*/  FSEL R54, R34, -INF , P3 ;  /* 0xff80000022367808 */ /* 0x001fe20001800000 */
[----:B------:R-:W-:Y:S01]  /*2240*/  UISETP.GE.AND UP0, UPT, UR25, UR23, UPT ;  /* 0x000000171900728c */ /* 0x000fe2000bf06270 */
[----:B------:R-:W-:Y:S02]  /*2250*/  ISETP.GT.AND P3, PT, R2, 0x18, PT ;  /* 0x000000180200780c */ /* 0x000fe40003f64270 */
[----:B------:R-:W-:Y:S02]  /*2260*/  FMNMX.FTZ R26, R54, R27, !PT ;  /* 0x0000001b361a7209 */ /* 0x000fe40007810000 */
[----:B-1----:R-:W-:Y:S01]  /*2270*/  FSEL R52, R38, -INF , P3 ;  /* 0xff80000026347808 */ /* 0x002fe20001800000 */
[----:B------:R-:W0:Y:S01]  /*2280*/  MUFU.TANH R46, R46 ;  /* 0x0000002e002e7308 */ /* 0x000e220000002400 */
[----:B------:R-:W-:-:S02]  /*2290*/  FMNMX.FTZ R27, R53, R26, !PT ;  /* 0x0000001a351b7209 */ /* 0x000fc40007810000 */
[----:B------:R-:W-:Y:S02]  /*22a0*/  ISETP.GT.AND P3, PT, R2, 0x20, PT ;  /* 0x000000200200780c */ /* 0x000fe40003f64270 */
[----:B------:R-:W-:Y:S02]  /*22b0*/  FMNMX.FTZ R27, R52, R27, !PT ;  /* 0x0000001b341b7209 */ /* 0x000fe40007810000 */
[----:B----4-:R-:W-:Y:S01]  /*22c0*/  FSEL R48, R42, -INF , P3 ;  /* 0xff8000002a307808 */ /* 0x010fe20001800000 */
[----:B------:R-:W1:Y:S01]  /*22d0*/  MUFU.TANH R45, R47 ;  /* 0x0000002f002d7308 */ /* 0x000e620000002400 */
[----:B------:R-:W-:-:S07]  /*22e0*/  ISETP.GT.AND P3, PT, R2, 0x28, PT ;  /* 0x000000280200780c */ /* 0x000fce0003f64270 */
[----:B------:R2:W4:Y:S01]  /*22f0*/  MUFU.TANH R44, R50 ;  /* 0x00000032002c7308 */ /* 0x0005220000002400 */
[----:B0-----:R-:W-:Y:S02]  /*2300*/  FSEL R46, R46, -INF , P3 ;  /* 0xff8000002e2e7808 */ /* 0x001fe40001800000 */
[----:B------:R-:W-:-:S05]  /*2310*/  ISETP.GT.AND P3, PT, R2, 0x30, PT ;  /* 0x000000300200780c */ /* 0x000fca0003f64270 */
[----:B------:R0:W5:Y:S01]  /*2320*/  MUFU.TANH R40, R58 ;  /* 0x0000003a00287308 */ /* 0x0001620000002400 */
[----:B--2---:R-:W-:Y:S02]  /*2330*/  FSEL R50, R39, -INF , P2 ;  /* 0xff80000027327808 */ /* 0x004fe40001000000 */
[----:B------:R-:W-:Y:S02]  /*2340*/  ISETP.GT.AND P2, PT, R2, 0x21, PT ;  /* 0x000000210200780c */ /* 0x000fe40003f44270 */
[----:B------:R-:W-:Y:S02]  /*2350*/  FMNMX.FTZ R27, R50, R27, !PT ;  /* 0x0000001b321b7209 */ /* 0x000fe40007810000 */
[----:B------:R-:W-:Y:S01]  /*2360*/  FSEL R47, R43, -INF , P2 ;  /* 0xff8000002b2f7808 */ /* 0x000fe20001000000 */
[----:B------:R-:W2:Y:S01]  /*2370*/  MUFU.TANH R6, R6 ;  /* 0x0000000600067308 */ /* 0x000ea20000002400 */
[----:B------:R-:W-:Y:S01]  /*2380*/  FMNMX.FTZ R26, R48, R27, !PT ;  /* 0x0000001b301a7209 */ /* 0x000fe20007810000 */
[----:B0-----:R-:W-:Y:S01]  /*2390*/  FMUL.FTZ R58, R60, UR11 ;  /* 0x0000000b3c3a7c20 */ /* 0x001fe20008410000 */
[----:B------:R-:W-:Y:S01]  /*23a0*/  ISETP.GT.AND P2, PT, R2, 0x29, PT ;  /* 0x000000290200780c */ /* 0x000fe20003f44270 */
[----:B------:R-:W-:Y:S01]  /*23b0*/  FMUL.FTZ R60, R76, UR11 ;  /* 0x0000000b4c3c7c20 */ /* 0x000fe20008410000 */
[----:B------:R-:W-:-:S02]  /*23c0*/  FMNMX.FTZ R27, R47, R26, !PT ;  /* 0x0000001a2f1b7209 */ /* 0x000fc40007810000 */
[----:B-1----:R-:W-:Y:S01]  /*23d0*/  FSEL R45, R45, -INF , P2 ;  /* 0xff8000002d2d7808 */ /* 0x002fe20001000000 */
[----:B------:R0:W1:Y:S01]  /*23e0*/  MUFU.TANH R37, R62 ;  /* 0x0000003e00257308 */ /* 0x0000620000002400 */
[----:B------:R-:W-:Y:S02]  /*23f0*/  FMNMX.FTZ R26, R46, R27, !PT ;  /* 0x0000001b2e1a7209 */ /* 0x000fe40007810000 */
[----:B------:R-:W-:Y:S02]  /*2400*/  ISETP.GT.AND P2, PT, R2, 0x31, PT ;  /* 0x000000310200780c */ /* 0x000fe40003f44270 */
[----:B----4-:R-:W-:Y:S02]  /*2410*/  FSEL R44, R44, -INF , P3 ;  /* 0xff8000002c2c7808 */ /* 0x010fe40001800000 */
[----:B------:R-:W-:Y:S01]  /*2420*/  FMNMX.FTZ R27, R45, R26, !PT ;  /* 0x0000001a2d1b7209 */ /* 0x000fe20007810000 */
[----:B------:R-:W4:Y:S01]  /*2430*/  MUFU.TANH R63, R63 ;  /* 0x0000003f003f7308 */ /* 0x000f220000002400 */
[----:B------:R-:W-:Y:S01]  /*2440*/  ISETP.GT.AND P3, PT, R2, 0x38, PT ;  /* 0x000000380200780c */ /* 0x000fe20003f64270 */
[----:B0-----:R-:W-:Y:S01]  /*2450*/  FMUL.FTZ R62, R80, UR11 ;  /* 0x0000000b503e7c20 */ /* 0x001fe20008410000 */
[----:B------:R-:W-:-:S02]  /*2460*/  FSEL R43, R3, -INF , P2 ;  /* 0xff800000032b7808 */ /* 0x000fc40001000000 */
[----:B------:R-:W-:Y:S02]  /*2470*/  FMNMX.FTZ R26, R44, R27, !PT ;  /* 0x0000001b2c1a7209 */ /* 0x000fe40007810000 */
[----:B------:R-:W-:Y:S01]  /*2480*/  ISETP.GT.AND P2, PT, R2, 0x39, PT ;  /* 0x000000390200780c */ /* 0x000fe20003f44270 */
[----:B------:R-:W0:Y:S01]  /*2490*/  MUFU.TANH R66, R66 ;  /* 0x0000004200427308 */ /* 0x000e220000002400 */
[----:B------:R-:W-:Y:S02]  /*24a0*/  FSEL R42, R4, -INF , P3 ;  /* 0xff800000042a7808 */ /* 0x000fe40001800000 */
[----:B------:R-:W-:Y:S02]  /*24b0*/  FMNMX.FTZ R3, R43, R26, !PT ;  /* 0x0000001a2b037209 */ /* 0x000fe40007810000 */
[----:B------:R-:W-:Y:S02]  /*24c0*/  ISETP.GT.AND P3, PT, R2, 0x40, PT ;  /* 0x000000400200780c */ /* 0x000fe40003f64270 */
[----:B------:R-:W-:Y:S01]  /*24d0*/  FSEL R41, R41, -INF , P2 ;  /* 0xff80000029297808 */ /* 0x000fe20001000000 */
[----:B------:R3:W0:Y:S01]  /*24e0*/  MUFU.TANH R35, R67 ;  /* 0x0000004300237308 */ /* 0x0006220000002400 */
[----:B------:R-:W-:-:S02]  /*24f0*/  FMNMX.FTZ R4, R42, R3, !PT ;  /* 0x000000032a047209 */ /* 0x000fc40007810000 */
[----:B------:R-:W-:Y:S02]  /*2500*/  ISETP.GT.AND P2, PT, R2, 0x41, PT ;  /* 0x000000410200780c */ /* 0x000fe40003f44270 */
[----:B-----5:R-:W-:Y:S02]  /*2510*/  FSEL R40, R40, -INF , P3 ;  /* 0xff80000028287808 */ /* 0x020fe40001800000 */
[----:B------:R-:W-:Y:S01]  /*2520*/  FMNMX.FTZ R3, R41, R4, !PT ;  /* 0x0000000429037209 */ /* 0x000fe20007810000 */
[----:B------:R5:W0:Y:S01]  /*2530*/  MUFU.TANH R34, R70 ;  /* 0x0000004600227308 */ /* 0x000a220000002400 */
[----:B------:R-:W-:Y:S01]  /*2540*/  ISETP.GT.AND P3, PT, R2, 0x48, PT ;  /* 0x000000480200780c */ /* 0x000fe20003f64270 */
[----:B---3--:R-:W-:Y:S01]  /*2550*/  FMUL.FTZ R67, R61, UR11 ;  /* 0x0000000b3d437c20 */ /* 0x008fe20008410000 */
[----:B--2---:R-:W-:Y:S02]  /*2560*/  FSEL R36, R6, -INF , P2 ;  /* 0xff80000006247808 */ /* 0x004fe40001000000 */
[----:B------:R-:W-:-:S02]  /*2570*/  FMNMX.FTZ R3, R40, R3, !PT ;  /* 0x0000000328037209 */ /* 0x000fc40007810000 */
[----:B------:R-:W-:Y:S01]  /*2580*/  ISETP.GT.AND P2, PT, R2, 0x49, PT ;  /* 0x000000490200780c */ /* 0x000fe20003f44270 */
[----:B------:R2:W3:Y:S01]  /*2590*/  MUFU.TANH R33, R71 ;  /* 0x0000004700217308 */ /* 0x0004e20000002400 */
[----:B-1----:R-:W-:Y:S01]  /*25a0*/  FSEL R37, R37, -INF , P3 ;  /* 0xff80000025257808 */ /* 0x002fe20001800000 */
[----:B-----5:R-:W-:Y:S01]  /*25b0*/  FMUL.FTZ R70, R68, UR11 ;  /* 0x0000000b44467c20 */ /* 0x020fe20008410000 */
[----:B------:R-:W-:Y:S01]  /*25c0*/  FMNMX.FTZ R4, R36, R3, !PT ;  /* 0x0000000324047209 */ /* 0x000fe20007810000 */
[----:B------:R-:W-:Y:S01]  /*25d0*/  FMUL.FTZ R68, R72, UR11 ;  /* 0x0000000b48447c20 */ /* 0x000fe20008410000 */
[----:B------:R-:W-:Y:S01]  /*25e0*/  ISETP.GT.AND P3, PT, R2, 0x50, PT ;  /* 0x000000500200780c */ /* 0x000fe20003f64270 */
[----:B------:R-:W-:Y:S01]  /*25f0*/  FMUL.FTZ R72, R73, UR11 ;  /* 0x0000000b49487c20 */ /* 0x000fe20008410000 */
[----:B----4-:R-:W-:Y:S01]  /*2600*/  FSEL R38, R63, -INF , P2 ;  /* 0xff8000003f267808 */ /* 0x010fe20001000000 */
[----:B------:R1:W4:Y:S01]  /*2610*/  MUFU.TANH R32, R74 ;  /* 0x0000004a00207308 */ /* 0x0003220000002400 */
[----:B------:R-:W-:Y:S01]  /*2620*/  FMNMX.FTZ R3, R37, R4, !PT ;  /* 0x0000000425037209 */ /* 0x000fe20007810000 */
[----:B--2---:R-:W-:Y:S01]  /*2630*/  FMUL.FTZ R71, R64, UR11 ;  /* 0x0000000b40477c20 */ /* 0x004fe20008410000 */
[----:B------:R-:W-:Y:S01]  /*2640*/  ISETP.GT.AND P2, PT, R2, 0x51, PT ;  /* 0x000000510200780c */ /* 0x000fe20003f44270 */
[----:B------:R-:W-:Y:S01]  /*2650*/  FMUL.FTZ R64, R81, UR11 ;  /* 0x0000000b51407c20 */ /* 0x000fe20008410000 */
[----:B0-----:R-:W-:-:S02]  /*2660*/  FSEL R39, R66, -INF , P3 ;  /* 0xff80000042277808 */ /* 0x001fc40001800000 */
[----:B------:R-:W-:Y:S01]  /*2670*/  FMNMX.FTZ R4, R38, R3, !PT ;  /* 0x0000000326047209 */ /* 0x000fe20007810000 */
[----:B------:R-:W0:Y:S01]  /*2680*/  MUFU.TANH R30, R75 ;  /* 0x0000004b001e7308 */ /* 0x000e220000002400 */
[----:B------:R-:W-:Y:S01]  /*2690*/  ISETP.GT.AND P3, PT, R2, 0x58, PT ;  /* 0x000000580200780c */ /* 0x000fe20003f64270 */
[----:B-1----:R-:W-:Y:S01]  /*26a0*/  FMUL.FTZ R74, R65, UR11 ;  /* 0x0000000b414a7c20 */ /* 0x002fe20008410000 */
[----:B------:R-:W-:Y:S01]  /*26b0*/  FSEL R35, R35, -INF , P2 ;  /* 0xff80000023237808 */ /* 0x000fe20001000000 */
[----:B------:R-:W-:Y:S01]  /*26c0*/  FMUL.FTZ R65, R84, UR11 ;  /* 0x0000000b54417c20 */ /* 0x000fe20008410000 */
[----:B------:R-:W-:Y:S02]  /*26d0*/  FMNMX.FTZ R4, R39, R4, !PT ;  /* 0x0000000427047209 */ /* 0x000fe40007810000 */
[----:B------:R-:W-:Y:S01]  /*26e0*/  ISETP.GT.AND P2, PT, R2, 0x59, PT ;  /* 0x000000590200780c */ /* 0x000fe20003f44270 */
[----:B------:R-:W1:Y:S01]  /*26f0*/  MUFU.TANH R31, R78 ;  /* 0x0000004e001f7308 */ /* 0x000e620000002400 */
[----:B------:R-:W-:-:S02]  /*2700*/  FSEL R34, R34, -INF , P3 ;  /* 0xff80000022227808 */ /* 0x000fc40001800000 */
[----:B------:R-:W-:Y:S02]  /*2710*/  FMNMX.FTZ R3, R35, R4, !PT ;  /* 0x0000000423037209 */ /* 0x000fe40007810000 */
[----:B------:R-:W-:Y:S02]  /*2720*/  ISETP.GT.AND P3, PT, R2, 0x60, PT ;  /* 0x000000600200780c */ /* 0x000fe40003f64270 */
[----:B---3--:R-:W-:Y:S01]  /*2730*/  FSEL R33, R33, -INF , P2 ;  /* 0xff80000021217808 */ /* 0x008fe20001000000 */
[----:B------:R-:W2:Y:S01]  /*2740*/  MUFU.TANH R26, R79 ;  /* 0x0000004f001a7308 */ /* 0x000ea20000002400 */
[----:B------:R-:W-:Y:S02]  /*2750*/  FMNMX.FTZ R6, R34, R3, !PT ;  /* 0x0000000322067209 */ /* 0x000fe40007810000 */
[----:B------:R-:W-:Y:S02]  /*2760*/  ISETP.GT.AND P2, PT, R2, 0x61, PT ;  /* 0x000000610200780c */ /* 0x000fe40003f44270 */
[----:B----4-:R-:W-:-:S02]  /*2770*/  FSEL R32, R32, -INF , P3 ;  /* 0xff80000020207808 */ /* 0x010fc40001800000 */
[----:B------:R-:W-:Y:S01]  /*2780*/  FMNMX.FTZ R63, R33, R6, !PT ;  /* 0x00000006213f7209 */ /* 0x000fe20007810000 */
[----:B------:R-:W3:Y:S01]  /*2790*/  MUFU.TANH R27, R82 ;  /* 0x00000052001b7308 */ /* 0x000ee20000002400 */
[----:B------:R-:W-:Y:S02]  /*27a0*/  ISETP.GT.AND P3, PT, R2, 0x68, PT ;  /* 0x000000680200780c */ /* 0x000fe40003f64270 */
[----:B0-----:R-:W-:Y:S02]  /*27b0*/  FSEL R30, R30, -INF , P2 ;  /* 0xff8000001e1e7808 */ /* 0x001fe40001000000 */
[----:B------:R-:W-:Y:S02]  /*27c0*/  FMNMX.FTZ R63, R32, R63, !PT ;  /* 0x0000003f203f7209 */ /* 0x000fe40007810000 */
[----:B------:R-:W-:Y:S01]  /*27d0*/  ISETP.GT.AND P2, PT, R2, 0x69, PT ;  /* 0x000000690200780c */ /* 0x000fe20003f44270 */
[----:B------:R-:W0:Y:S01]  /*27e0*/  MUFU.TANH R4, R83 ;  /* 0x0000005300047308 */ /* 0x000e220000002400 */
[----:B-1----:R-:W-:-:S02]  /*27f0*/  FSEL R31, R31, -INF , P3 ;  /* 0xff8000001f1f7808 */ /* 0x002fc40001800000 */
[----:B------:R-:W-:Y:S02]  /*2800*/  FMNMX.FTZ R6, R30, R63, !PT ;  /* 0x0000003f1e067209 */ /* 0x000fe40007810000 */
[----:B------:R-:W-:Y:S02]  /*2810*/  ISETP.GT.AND P3, PT, R2, 0x70, PT ;  /* 0x000000700200780c */ /* 0x000fe40003f64270 */
[----:B--2---:R-:W-:Y:S01]  /*2820*/  FSEL R26, R26, -INF , P2 ;  /* 0xff8000001a1a7808 */ /* 0x004fe20001000000 */
[----:B------:R-:W1:Y:S01]  /*2830*/  MUFU.TANH R3, R86 ;  /* 0x0000005600037308 */ /* 0x000e620000002400 */
[----:B------:R-:W-:Y:S02]  /*2840*/  FMNMX.FTZ R63, R31, R6, !PT ;  /* 0x000000061f3f7209 */ /* 0x000fe40007810000 */
[----:B------:R-:W-:Y:S02]  /*2850*/  ISETP.GT.AND P2, PT, R2, 0x71, PT ;  /* 0x000000710200780c */ /* 0x000fe40003f44270 */
[----:B---3--:R-:W-:-:S02]  /*2860*/  FSEL R27, R27, -INF , P3 ;  /* 0xff8000001b1b7808 */ /* 0x008fc40001800000 */
[----:B------:R-:W-:Y:S01]  /*2870*/  FMNMX.FTZ R6, R26, R63, !PT ;  /* 0x0000003f1a067209 */ /* 0x000fe20007810000 */
[----:B------:R-:W2:Y:S01]  /*2880*/  MUFU.TANH R87, R87 ;  /* 0x0000005700577308 */ /* 0x000ea20000002400 */
[----:B------:R-:W-:Y:S02]  /*2890*/  ISETP.GT.AND P3, PT, R2, 0x78, PT ;  /* 0x000000780200780c */ /* 0x000fe40003f64270 */
[----:B0-----:R-:W-:Y:S02]  /*28a0*/  FSEL R4, R4, -INF , P2 ;  /* 0xff80000004047808 */ /* 0x001fe40001000000 */
[----:B------:R-:W-:Y:S02]  /*28b0*/  FMNMX.FTZ R63, R27, R6, !PT ;  /* 0x000000061b3f7209 */ /* 0x000fe40007810000 */
[----:B------:R-:W-:Y:S01]  /*28c0*/  ISETP.GT.AND P2, PT, R2, 0x79, PT ;  /* 0x000000790200780c */ /* 0x000fe20003f44270 */
[----:B------:R-:W0:Y:S01]  /*28d0*/  MUFU.TANH R88, R88 ;  /* 0x0000005800587308 */ /* 0x000e220000002400 */
[----:B-1----:R-:W-:-:S02]  /*28e0*/  FSEL R3, R3, -INF , P3 ;  /* 0xff80000003037808 */ /* 0x002fc40001800000 */
[----:B------:R-:W-:Y:S01]  /*28f0*/  FMNMX.FTZ R6, R4, R63, !PT ;  /* 0x0000003f04067209 */ /* 0x000fe20007810000 */
[----:B------:R-:W-:-:S03]  /*2900*/  FMUL.FTZ R63, R77, UR11 ;  /* 0x0000000b4d3f7c20 */ /* 0x000fc60008410000 */
[----:B------:R-:W-:Y:S01]  /*2910*/  FMNMX.FTZ R61, R3, R6, !PT ;  /* 0x00000006033d7209 */ /* 0x000fe20007810000 */
[----:B------:R-:W1:Y:S01]  /*2920*/  MUFU.TANH R10, R10 ;  /* 0x0000000a000a7308 */ /* 0x000e620000002400 */
[----:B--2---:R-:W-:-:S04]  /*2930*/  FSEL R2, R87, -INF , P2 ;  /* 0xff80000057027808 */ /* 0x004fc80001000000 */
[----:B------:R-:W-:-:S03]  /*2940*/  FMNMX.FTZ R61, R2, R61, !PT ;  /* 0x0000003d023d7209 */ /* 0x000fc60007810000 */
[----:B------:R-:W2:Y:S02]  /*2950*/  MUFU.TANH R89, R89 ;  /* 0x0000005900597308 */ /* 0x000ea40000002400 */
[----:B------:R-:W3:Y:S06]  /*2960*/  SHFL.BFLY PT, R6, R61, 0x2, 0x1f ;  /* 0x0c401f003d067f89 */ /* 0x000eec00000e0000 */
[----:B------:R-:W4:Y:S08]  /*2970*/  MUFU.TANH R90, R90 ;  /* 0x0000005a005a7308 */ /* 0x000f300000002400 */
[----:B------:R-:W5:Y:S08]  /*2980*/  MUFU.TANH R28, R28 ;  /* 0x0000001c001c7308 */ /* 0x000f700000002400 */
[----:B------:R-:W5:Y:S01]  /*2990*/  MUFU.TANH R29, R29 ;  /* 0x0000001d001d7308 */ /* 0x000f620000002400 */
[----:B---3--:R-:W-:-:S05]  /*29a0*/  FMNMX.FTZ R66, R61, R6, !PT ;  /* 0x000000063d427209 */ /* 0x008fca0007810000 */
[----:B------:R-:W3:Y:S02]  /*29b0*/  SHFL.BFLY PT, R61, R66, 0x1, 0x1f ;  /* 0x0c201f00423d7f89 */ /* 0x000ee400000e0000 */
[----:B------:R-:W5:Y:S08]  /*29c0*/  MUFU.TANH R25, R25 ;  /* 0x0000001900197308 */ /* 0x000f700000002400 */
[----:B------:R-:W5:Y:S08]  /*29d0*/  MUFU.TANH R12, R12 ;  /* 0x0000000c000c7308 */ /* 0x000f700000002400 */
[----:B------:R-:W5:Y:S01]  /*29e0*/  MUFU.TANH R21, R21 ;  /* 0x0000001500157308 */ /* 0x000f620000002400 */
[----:B---3--:R-:W-:-:S07]  /*29f0*/  FMNMX.FTZ R6, R66, R61, !PT ;  /* 0x0000003d42067209 */ /* 0x008fce0007810000 */
[----:B------:R-:W3:Y:S01]  /*2a00*/  MUFU.TANH R24, R24 ;  /* 0x0000001800187308 */ /* 0x000ee20000002400 */
[----:B------:R-:W-:Y:S01]  /*2a10*/  FMUL.FTZ R66, R85, UR11 ;  /* 0x0000000b55427c20 */ /* 0x000fe20008410000 */
[C---:B------:R-:W-:Y:S01]  /*2a20*/  FSETP.NEU.FTZ.AND P2, PT, R6.reuse, -INF , PT ;  /* 0xff8000000600780b */ /* 0x040fe20003f5d000 */
[----:B------:R-:W-:-:S05]  /*2a30*/  FMUL.FTZ R61, R6, UR10 ;  /* 0x0000000a063d7c20 */ /* 0x000fca0008410000 */
[----:B------:R-:W3:Y:S01]  /*2a40*/  MUFU.TANH R20, R20 ;  /* 0x0000001400147308 */ /* 0x000ee20000002400 */
[----:B------:R-:W-:-:S05]  /*2a50*/  FSEL R61, R61, RZ, P2 ;  /* 0x000000ff3d3d7208 */ /* 0x000fca0001000000 */
[----:B------:R-:W-:Y:S01]  /*2a60*/  FFMA.FTZ R149, R56, UR10, -R61 ;  /* 0x0000000a38957c23 */ /* 0x000fe2000801083d */
[----:B------:R-:W-:Y:S01]  /*2a70*/  VIADDMNMX R56, R49, R8, R51, PT ;  /* 0x0000000831387246 */ /* 0x000fe20003800133 */
[--C-:B------:R-:W-:Y:S01]  /*2a80*/  FFMA.FTZ R145, R54, UR10, -R61.reuse ;  /* 0x0000000a36917c23 */ /* 0x100fe2000801083d */
[----:B------:R-:W3:Y:S01]  /*2a90*/  MUFU.TANH R15, R15 ;  /* 0x0000000f000f7308 */ /* 0x000ee20000002400 */
[--C-:B------:R-:W-:Y:S01]  /*2aa0*/  FFMA.FTZ R147, R52, UR10, -R61.reuse ;  /* 0x0000000a34937c23 */ /* 0x100fe2000801083d */
[----:B------:R-:W-:Y:S01]  /*2ab0*/  ISETP.GT.AND P2, PT, R56, RZ, PT ;  /* 0x000000ff3800720c */ /* 0x000fe20003f44270 */
[--C-:B------:R-:W-:Y:S01]  /*2ac0*/  FFMA.FTZ R141, R48, UR10, -R61.reuse ;  /* 0x0000000a308d7c23 */ /* 0x100fe2000801083d */
[----:B------:R-:W-:Y:S01]  /*2ad0*/  ISETP.GT.AND P3, PT, R56, 0x1, PT ;  /* 0x000000013800780c */ /* 0x000fe20003f64270 */
[--C-:B------:R-:W-:Y:S01]  /*2ae0*/  FFMA.FTZ R143, R46, UR10, -R61.reuse ;  /* 0x0000000a2e8f7c23 */ /* 0x100fe2000801083d */
[----:B------:R-:W-:Y:S01]  /*2af0*/  ISETP.GT.AND P4, PT, R56, 0x8, PT ;  /* 0x000000083800780c */ /* 0x000fe20003f84270 */
[--C-:B------:R-:W-:Y:S01]  /*2b00*/  FFMA.FTZ R46, R45, UR10, -R61.reuse ;  /* 0x0000000a2d2e7c23 */ /* 0x100fe2000801083d */
[----:B0-----:R-:W-:Y:S01]  /*2b10*/  FSEL R88, R88, -INF , P2 ;  /* 0xff80000058587808 */ /* 0x001fe20001000000 */
[----:B------:R-:W0:Y:S01]  /*2b20*/  MUFU.TANH R13, R13 ;  /* 0x0000000d000d7308 */ /* 0x000e220000002400 */
[----:B-1----:R-:W-:Y:S01]  /*2b30*/  FSEL R49, R10, -INF , P3 ;  /* 0xff8000000a317808 */ /* 0x002fe20001800000 */
[--C-:B------:R-:W-:Y:S01]  /*2b40*/  FFMA.FTZ R10, R55, UR10, -R61.reuse ;  /* 0x0000000a370a7c23 */ /* 0x100fe2000801083d */
[----:B------:R-:W-:Y:S01]  /*2b50*/  ISETP.GT.AND P2, PT, R56, 0x9, PT ;  /* 0x000000093800780c */ /* 0x000fe20003f44270 */
[--C-:B------:R-:W-:Y:S01]  /*2b60*/  FFMA.FTZ R55, R53, UR10, -R61.reuse ;  /* 0x0000000a35377c23 */ /* 0x100fe2000801083d */
[----:B--2---:R-:W-:Y:S01]  /*2b70*/  FSEL R89, R89, -INF , P4 ;  /* 0xff80000059597808 */ /* 0x004fe20002000000 */
[--C-:B------:R-:W-:Y:S01]  /*2b80*/  FFMA.FTZ R137, R44, UR10, -R61.reuse ;  /* 0x0000000a2c897c23 */ /* 0x100fe2000801083d */
[----:B------:R-:W-:Y:S01]  /*2b90*/  FMNMX.FTZ R76, R88, R49, !PT ;  /* 0x00000031584c7209 */ /* 0x000fe20007810000 */
[----:B------:R-:W1:Y:S01]  /*2ba0*/  MUFU.TANH R14, R14 ;  /* 0x0000000e000e7308 */ /* 0x000e620000002400 */
[----:B------:R-:W-:Y:S01]  /*2bb0*/  ISETP.GT.AND P3, PT, R56, 0x10, PT ;  /* 0x000000103800780c */ /* 0x000fe20003f64270 */
[--C-:B------:R-:W-:Y:S01]  /*2bc0*/  FFMA.FTZ R44, R43, UR10, -R61.reuse ;  /* 0x0000000a2b2c7c23 */ /* 0x100fe2000801083d */
[----:B----4-:R-:W-:Y:S01]  /*2bd0*/  FSEL R90, R90, -INF , P2 ;  /* 0xff8000005a5a7808 */ /* 0x010fe20001000000 */
[--C-:B------:R-:W-:Y:S01]  /*2be0*/  FFMA.FTZ R139, R42, UR10, -R61.reuse ;  /* 0x0000000a2a8b7c23 */ /* 0x100fe2000801083d */
[----:B------:R-:W-:Y:S01]  /*2bf0*/  FMNMX.FTZ R51, R89, R76, !PT ;  /* 0x0000004c59337209 */ /* 0x000fe20007810000 */
[--C-:B------:R-:W-:Y:S01]  /*2c00*/  FFMA.FTZ R42, R41, UR10, -R61.reuse ;  /* 0x0000000a292a7c23 */ /* 0x100fe2000801083d */
[----:B------:R-:W-:Y:S01]  /*2c10*/  ISETP.GT.AND P2, PT, R56, 0x11, PT ;  /* 0x000000113800780c */ /* 0x000fe20003f44270 */
[----:B------:R-:W2:Y:S01]  /*2c20*/  MUFU.TANH R11, R11 ;  /* 0x0000000b000b7308 */ /* 0x000ea20000002400 */
[----:B-----5:R-:W-:Y:S01]  /*2c30*/  FSEL R28, R28, -INF , P3 ;  /* 0xff8000001c1c7808 */ /* 0x020fe20001800000 */
[--C-:B------:R-:W-:Y:S01]  /*2c40*/  FFMA.FTZ R133, R40, UR10, -R61.reuse ;  /* 0x0000000a28857c23 */ /* 0x100fe2000801083d */
[----:B------:R-:W-:Y:S01]  /*2c50*/  FMNMX.FTZ R51, R90, R51, !PT ;  /* 0x000000335a337209 */ /* 0x000fe20007810000 */
[--C-:B------:R-:W-:Y:S01]  /*2c60*/  FFMA.FTZ R131, R34, UR10, -R61.reuse ;  /* 0x0000000a22837c23 */ /* 0x100fe2000801083d */
[----:B------:R-:W-:Y:S01]  /*2c70*/  ISETP.GT.AND P3, PT, R56, 0x18, PT ;  /* 0x000000183800780c */ /* 0x000fe20003f64270 */
[--C-:B------:R-:W-:Y:S01]  /*2c80*/  FFMA.FTZ R34, R33, UR10, -R61.reuse ;  /* 0x0000000a21227c23 */ /* 0x100fe2000801083d */
[----:B------:R-:W-:Y:S01]  /*2c90*/  FSEL R29, R29, -INF , P2 ;  /* 0xff8000001d1d7808 */ /* 0x000fe20001000000 */
[----:B------:R-:W4:Y:S01]  /*2ca0*/  MUFU.TANH R9, R9 ;  /* 0x0000000900097308 */ /* 0x000f220000002400 */
[----:B------:R-:W-:Y:S01]  /*2cb0*/  FMNMX.FTZ R54, R28, R51, !PT ;  /* 0x000000331c367209 */ /* 0x000fe20007810000 */
[--C-:B------:R-:W-:Y:S01]  /*2cc0*/  FFMA.FTZ R59, R59, UR10, -R61.reuse ;  /* 0x0000000a3b3b7c23 */ /* 0x100fe2000801083d */
[C---:B------:R-:W-:Y:S01]  /*2cd0*/  ISETP.GT.AND P2, PT, R56.reuse, 0x19, PT ;  /* 0x000000193800780c */ /* 0x040fe20003f44270 */
[--C-:B------:R-:W-:Y:S01]  /*2ce0*/  FFMA.FTZ R151, R57, UR10, -R61.reuse ;  /* 0x0000000a39977c23 */ /* 0x100fe2000801083d */
[----:B------:R-:W-:Y:S01]  /*2cf0*/  FSEL R25, R25, -INF , P3 ;  /* 0xff80000019197808 */ /* 0x000fe20001800000 */
[--C-:B------:R-:W-:Y:S01]  /*2d00*/  FFMA.FTZ R121, R27, UR10, -R61.reuse ;  /* 0x0000000a1b797c23 */ /* 0x100fe2000801083d */
[----:B------:R-:W-:Y:S01]  /*2d10*/  FMNMX.FTZ R54, R29, R54, !PT ;  /* 0x000000361d367209 */ /* 0x000fe20007810000 */
[----:B------:R-:W5:Y:S01]  /*2d20*/  MUFU.TANH R5, R5 ;  /* 0x0000000500057308 */ /* 0x000f620000002400 */
[----:B------:R-:W-:Y:S01]  /*2d30*/  ISETP.GT.AND P3, PT, R56, 0x20, PT ;  /* 0x000000203800780c */ /* 0x000fe20003f64270 */
[--C-:B------:R-:W-:Y:S01]  /*2d40*/  FFMA.FTZ R125, R32, UR10, -R61.reuse ;  /* 0x0000000a207d7c23 */ /* 0x100fe2000801083d */
[----:B------:R-:W-:Y:S01]  /*2d50*/  FSEL R51, R12, -INF , P2 ;  /* 0xff8000000c337808 */ /* 0x000fe20001000000 */
[--C-:B------:R-:W-:Y:S01]  /*2d60*/  FFMA.FTZ R123, R3, UR10, -R61.reuse ;  /* 0x0000000a037b7c23 */ /* 0x100fe2000801083d */
[----:B------:R-:W-:Y:S01]  /*2d70*/  FMNMX.FTZ R54, R25, R54, !PT ;  /* 0x0000003619367209 */ /* 0x000fe20007810000 */
[--C-:B------:R-:W-:Y:S01]  /*2d80*/  FFMA.FTZ R127, R31, UR10, -R61.reuse ;  /* 0x0000000a1f7f7c23 */ /* 0x100fe2000801083d */
[----:B------:R-:W-:Y:S01]  /*2d90*/  ISETP.GT.AND P2, PT, R56, 0x21, PT ;  /* 0x000000213800780c */ /* 0x000fe20003f44270 */
[----:B------:R-:W5:Y:S01]  /*2da0*/  MUFU.TANH R7, R7 ;  /* 0x0000000700077308 */ /* 0x000f620000002400 */
[----:B------:R-:W-:Y:S01]  /*2db0*/  FSEL R21, R21, -INF , P3 ;  /* 0xff80000015157808 */ /* 0x000fe20001800000 */
[--C-:B------:R-:W-:Y:S01]  /*2dc0*/  FFMA.FTZ R36, R36, UR10, -R61.reuse ;  /* 0x0000000a24247c23 */ /* 0x100fe2000801083d */
[----:B------:R-:W-:Y:S01]  /*2dd0*/  FMNMX.FTZ R54, R51, R54, !PT ;  /* 0x0000003633367209 */ /* 0x000fe20007810000 */
[--C-:B------:R-:W-:Y:S01]  /*2de0*/  FFMA.FTZ R135, R37, UR10, -R61.reuse ;  /* 0x0000000a25877c23 */ /* 0x100fe2000801083d */
[----:B------:R-:W-:Y:S01]  /*2df0*/  ISETP.GT.AND P3, PT, R56, 0x28, PT ;  /* 0x000000283800780c */ /* 0x000fe20003f64270 */
[--C-:B------:R-:W-:Y:S01]  /*2e00*/  FFMA.FTZ R38, R38, UR10, -R61.reuse ;  /* 0x0000000a26267c23 */ /* 0x100fe2000801083d */
[----:B---3--:R-:W-:Y:S01]  /*2e10*/  FSEL R24, R24, -INF , P2 ;  /* 0xff80000018187808 */ /* 0x008fe20001000000 */
[----:B------:R-:W3:Y:S01]  /*2e20*/  MUFU.TANH R58, R58 ;  /* 0x0000003a003a7308 */ /* 0x000ee20000002400 */
[----:B------:R-:W-:Y:S01]  /*2e30*/  FMNMX.FTZ R53, R21, R54, !PT ;  /* 0x0000003615357209 */ /* 0x000fe20007810000 */
[--C-:B------:R-:W-:Y:S01]  /*2e40*/  FFMA.FTZ R129, R39, UR10, -R61.reuse ;  /* 0x0000000a27817c23 */ /* 0x100fe2000801083d */
[----:B------:R-:W-:Y:S01]  /*2e50*/  ISETP.GT.AND P2, PT, R56, 0x29, PT ;  /* 0x000000293800780c */ /* 0x000fe20003f44270 */
[--C-:B------:R-:W-:Y:S01]  /*2e60*/  FFMA.FTZ R30, R30, UR10, -R61.reuse ;  /* 0x0000000a1e1e7c23 */ /* 0x100fe2000801083d */
[----:B------:R-:W-:Y:S01]  /*2e70*/  FSEL R52, R20, -INF , P3 ;  /* 0xff80000014347808 */ /* 0x000fe20001800000 */
[--C-:B------:R-:W-:Y:S01]  /*2e80*/  FFMA.FTZ R20, R50, UR10, -R61.reuse ;  /* 0x0000000a32147c23 */ /* 0x100fe2000801083d */
[----:B------:R-:W-:Y:S01]  /*2e90*/  FMNMX.FTZ R53, R24, R53, !PT ;  /* 0x0000003518357209 */ /* 0x000fe20007810000 */
[----:B------:R-:W3:Y:S01]  /*2ea0*/  MUFU.TANH R67, R67 ;  /* 0x0000004300437308 */ /* 0x000ee20000002400 */
[----:B------:R-:W-:Y:S01]  /*2eb0*/  ISETP.GT.AND P3, PT, R56, 0x30, PT ;  /* 0x000000303800780c */ /* 0x000fe20003f64270 */
[--C-:B------:R-:W-:Y:S01]  /*2ec0*/  FFMA.FTZ R26, R26, UR10, -R61.reuse ;  /* 0x0000000a1a1a7c23 */ /* 0x100fe2000801083d */
[----:B------:R-:W-:Y:S01]  /*2ed0*/  FSEL R15, R15, -INF , P2 ;  /* 0xff8000000f0f7808 */ /* 0x000fe20001000000 */
[--C-:B------:R-:W-:Y:S01]  /*2ee0*/  FFMA.FTZ R4, R4, UR10, -R61.reuse ;  /* 0x0000000a04047c23 */ /* 0x100fe2000801083d */
[----:B------:R-:W-:Y:S01]  /*2ef0*/  FMNMX.FTZ R50, R52, R53, !PT ;  /* 0x0000003534327209 */ /* 0x000fe20007810000 */
[----:B------:R-:W-:Y:S01]  /*2f00*/  FFMA.FTZ R2, R2, UR10, -R61 ;  /* 0x0000000a02027c23 */ /* 0x000fe2000801083d */
[----:B------:R-:W-:Y:S01]  /*2f10*/  ISETP.GT.AND P2, PT, R56, 0x31, PT ;  /* 0x000000313800780c */ /* 0x000fe20003f44270 */
[----:B------:R-:W3:Y:S01]  /*2f20*/  MUFU.TANH R71, R71 ;  /* 0x0000004700477308 */ /* 0x000ee20000002400 */
[----:B0-----:R-:W-:-:S02]  /*2f30*/  FSEL R13, R13, -INF , P3 ;  /* 0xff8000000d0d7808 */ /* 0x001fc40001800000 */
[----:B------:R-:W-:Y:S02]  /*2f40*/  FMNMX.FTZ R50, R15, R50, !PT ;  /* 0x000000320f327209 */ /* 0x000fe40007810000 */
[----:B------:R-:W-:Y:S02]  /*2f50*/  ISETP.GT.AND P3, PT, R56, 0x38, PT ;  /* 0x000000383800780c */ /* 0x000fe40003f64270 */
[----:B-1----:R-:W-:Y:S01]  /*2f60*/  FSEL R48, R14, -INF , P2 ;  /* 0xff8000000e307808 */ /* 0x002fe20001000000 */
[----:B------:R-:W0:Y:S01]  /*2f70*/  MUFU.TANH R74, R74 ;  /* 0x0000004a004a7308 */ /* 0x000e220000002400 */
[----:B------:R-:W-:Y:S01]  /*2f80*/  FMNMX.FTZ R53, R13, R50, !PT ;  /* 0x000000320d357209 */ /* 0x000fe20007810000 */
[----:B------:R-:W-:Y:S01]  /*2f90*/  FFMA.FTZ R14, R47, UR10, -R61 ;  /* 0x0000000a2f0e7c23 */ /* 0x000fe2000801083d */
[----:B------:R-:W-:Y:S02]  /*2fa0*/  ISETP.GT.AND P2, PT, R56, 0x39, PT ;  /* 0x000000393800780c */ /* 0x000fe40003f44270 */
[----:B--2---:R-:W-:-:S02]  /*2fb0*/  FSEL R11, R11, -INF , P3 ;  /* 0xff8000000b0b7808 */ /* 0x004fc40001800000 */
[----:B------:R-:W-:Y:S01]  /*2fc0*/  FMNMX.FTZ R50, R48, R53, !PT ;  /* 0x0000003530327209 */ /* 0x000fe20007810000 */
[----:B------:R-:W1:Y:S01]  /*2fd0*/  MUFU.TANH R70, R70 ;  /* 0x0000004600467308 */ /* 0x000e620000002400 */
[C---:B------:R-:W-:Y:S02]  /*2fe0*/  ISETP.GT.AND P3, PT, R56.reuse, 0x40, PT ;  /* 0x000000403800780c */ /* 0x040fe40003f64270 */
[----:B----4-:R-:W-:Y:S02]  /*2ff0*/  FSEL R9, R9, -INF , P2 ;  /* 0xff80000009097808 */ /* 0x010fe40001000000 */
[----:B------:R-:W-:Y:S02]  /*3000*/  FMNMX.FTZ R50, R11, R50, !PT ;  /* 0x000000320b327209 */ /* 0x000fe40007810000 */
[----:B------:R-:W-:Y:S01]  /*3010*/  ISETP.GT.AND P2, PT, R56, 0x41, PT ;  /* 0x000000413800780c */ /* 0x000fe20003f44270 */
[----:B------:R-:W2:Y:S01]  /*3020*/  MUFU.TANH R69, R69 ;  /* 0x0000004500457308 */ /* 0x000ea20000002400 */
[----:B-----5:R-:W-:-:S02]  /*3030*/  FSEL R5, R5, -INF , P3 ;  /* 0xff80000005057808 */ /* 0x020fc40001800000 */
[----:B------:R-:W-:Y:S02]  /*3040*/  FMNMX.FTZ R50, R9, R50, !PT ;  /* 0x0000003209327209 */ /* 0x000fe40007810000 */
[C---:B------:R-:W-:Y:S02]  /*3050*/  ISETP.GT.AND P3, PT, R56.reuse, 0x48, PT ;  /* 0x000000483800780c */ /* 0x040fe40003f64270 */
[----:B------:R-:W-:Y:S01]  /*3060*/  FSEL R7, R7, -INF , P2 ;  /* 0xff80000007077808 */ /* 0x000fe20001000000 */
[----:B------:R-:W4:Y:S01]  /*3070*/  MUFU.TANH R68, R68 ;  /* 0x0000004400447308 */ /* 0x000f220000002400 */
[----:B------:R-:W-:Y:S02]  /*3080*/  FMNMX.FTZ R50, R5, R50, !PT ;  /* 0x0000003205327209 */ /* 0x000fe40007810000 */
[----:B------:R-:W-:Y:S02]  /*3090*/  ISETP.GT.AND P2, PT, R56, 0x49, PT ;  /* 0x000000493800780c */ /* 0x000fe40003f44270 */
[----:B---3--:R-:W-:-:S02]  /*30a0*/  FSEL R58, R58, -INF , P3 ;  /* 0xff8000003a3a7808 */ /* 0x008fc40001800000 */
[----:B------:R-:W-:Y:S01]  /*30b0*/  FMNMX.FTZ R45, R7, R50, !PT ;  /* 0x00000032072d7209 */ /* 0x000fe20007810000 */
[----:B------:R-:W3:Y:S01]  /*30c0*/  MUFU.TANH R72, R72 ;  /* 0x0000004800487308 */ /* 0x000ee20000002400 */
[----:B------:R-:W-:Y:S02]  /*30d0*/  ISETP.GT.AND P3, PT, R56, 0x50, PT ;  /* 0x000000503800780c */ /* 0x000fe40003f64270 */
[----:B------:R-:W-:Y:S02]  /*30e0*/  FSEL R67, R67, -INF , P2 ;  /* 0xff80000043437808 */ /* 0x000fe40001000000 */
[----:B------:R-:W-:Y:S02]  /*30f0*/  FMNMX.FTZ R50, R58, R45, !PT ;  /* 0x0000002d3a327209 */ /* 0x000fe40007810000 */
[----:B------:R-:W-:Y:S01]  /*3100*/  ISETP.GT.AND P2, PT, R56, 0x51, PT ;  /* 0x000000513800780c */ /* 0x000fe20003f44270 */
[----:B------:R-:W5:Y:S01]  /*3110*/  MUFU.TANH R60, R60 ;  /* 0x0000003c003c7308 */ /* 0x000f620000002400 */
[----:B------:R-:W-:-:S02]  /*3120*/  FSEL R71, R71, -INF , P3 ;  /* 0xff80000047477808 */ /* 0x000fc40001800000 */
[----:B------:R-:W-:Y:S02]  /*3130*/  FMNMX.FTZ R50, R67, R50, !PT ;  /* 0x0000003243327209 */ /* 0x000fe40007810000 */
[----:B------:R-:W-:Y:S02]  /*3140*/  ISETP.GT.AND P3, PT, R56, 0x58, PT ;  /* 0x000000583800780c */ /* 0x000fe40003f64270 */
[----:B0-----:R-:W-:Y:S01]  /*3150*/  FSEL R74, R74, -INF , P2 ;  /* 0xff8000004a4a7808 */ /* 0x001fe20001000000 */
[----:B------:R-:W0:Y:S01]  /*3160*/  MUFU.TANH R63, R63 ;  /* 0x0000003f003f7308 */ /* 0x000e220000002400 */
[----:B------:R-:W-:Y:S02]  /*3170*/  FMNMX.FTZ R45, R71, R50, !PT ;  /* 0x00000032472d7209 */ /* 0x000fe40007810000 */
[----:B------:R-:W-:Y:S02]  /*3180*/  ISETP.GT.AND P2, PT, R56, 0x59, PT ;  /* 0x000000593800780c */ /* 0x000fe40003f44270 */
[----:B-1----:R-:W-:-:S02]  /*3190*/  FSEL R70, R70, -INF , P3 ;  /* 0xff80000046467808 */ /* 0x002fc40001800000 */
[----:B------:R-:W-:Y:S01]  /*31a0*/  FMNMX.FTZ R45, R74, R45, !PT ;  /* 0x0000002d4a2d7209 */ /* 0x000fe20007810000 */
[----:B------:R-:W1:Y:S01]  /*31b0*/  MUFU.TANH R62, R62 ;  /* 0x0000003e003e7308 */ /* 0x000e620000002400 */
[----:B------:R-:W-:Y:S02]  /*31c0*/  ISETP.GT.AND P3, PT, R56, 0x60, PT ;  /* 0x000000603800780c */ /* 0x000fe40003f64270 */
[----:B--2---:R-:W-:Y:S02]  /*31d0*/  FSEL R69, R69, -INF , P2 ;  /* 0xff80000045457808 */ /* 0x004fe40001000000 */
[----:B------:R-:W-:Y:S02]  /*31e0*/  FMNMX.FTZ R50, R70, R45, !PT ;  /* 0x0000002d46327209 */ /* 0x000fe40007810000 */
[----:B------:R-:W-:Y:S01]  /*31f0*/  ISETP.GT.AND P2, PT, R56, 0x61, PT ;  /* 0x000000613800780c */ /* 0x000fe20003f44270 */
[----:B------:R-:W2:Y:S01]  /*3200*/  MUFU.TANH R64, R64 ;  /* 0x0000004000407308 */ /* 0x000ea20000002400 */
[----:B----4-:R-:W-:-:S02]  /*3210*/  FSEL R68, R68, -INF , P3 ;  /* 0xff80000044447808 */ /* 0x010fc40001800000 */
[----:B------:R-:W-:Y:S02]  /*3220*/  FMNMX.FTZ R43, R69, R50, !PT ;  /* 0x00000032452b7209 */ /* 0x000fe40007810000 */
[----:B------:R-:W-:Y:S02]  /*3230*/  ISETP.GT.AND P3, PT, R56, 0x68, PT ;  /* 0x000000683800780c */ /* 0x000fe40003f64270 */
[----:B---3--:R-:W-:Y:S01]  /*3240*/  FSEL R72, R72, -INF , P2 ;  /* 0xff80000048487808 */ /* 0x008fe20001000000 */
[----:B------:R-:W3:Y:S01]  /*3250*/  MUFU.TANH R65, R65 ;  /* 0x0000004100417308 */ /* 0x000ee20000002400 */
[----:B------:R-:W-:Y:S02]  /*3260*/  FMNMX.FTZ R43, R68, R43, !PT ;  /* 0x0000002b442b7209 */ /* 0x000fe40007810000 */
[----:B------:R-:W-:Y:S02]  /*3270*/  ISETP.GT.AND P2, PT, R56, 0x69, PT ;  /* 0x000000693800780c */ /* 0x000fe40003f44270 */
[----:B-----5:R-:W-:-:S02]  /*3280*/  FSEL R60, R60, -INF , P3 ;  /* 0xff8000003c3c7808 */ /* 0x020fc40001800000 */
[----:B------:R-:W-:Y:S01]  /*3290*/  FMNMX.FTZ R43, R72, R43, !PT ;  /* 0x0000002b482b7209 */ /* 0x000fe20007810000 */
[----:B------:R-:W4:Y:S01]  /*32a0*/  MUFU.TANH R66, R66 ;  /* 0x0000004200427308 */ /* 0x000f220000002400 */
[----:B------:R-:W-:Y:S02]  /*32b0*/  ISETP.GT.AND P3, PT, R56, 0x70, PT ;  /* 0x000000703800780c */ /* 0x000fe40003f64270 */
[----:B0-----:R-:W-:Y:S02]  /*32c0*/  FSEL R63, R63, -INF , P2 ;  /* 0xff8000003f3f7808 */ /* 0x001fe40001000000 */
[----:B------:R-:W-:Y:S02]  /*32d0*/  FMNMX.FTZ R50, R60, R43, !PT ;  /* 0x0000002b3c327209 */ /* 0x000fe40007810000 */
[----:B------:R-:W-:Y:S01]  /*32e0*/  ISETP.GT.AND P2, PT, R56, 0x71, PT ;  /* 0x000000713800780c */ /* 0x000fe20003f44270 */
[----:B------:R-:W-:Y:S01]  /*32f0*/  MUFU.EX2 R149, R149 ;  /* 0x0000009500957308 */ /* 0x000fe20000000800 */
[----:B-1----:R-:W-:-:S02]  /*3300*/  FSEL R62, R62, -INF , P3 ;  /* 0xff8000003e3e7808 */ /* 0x002fc40001800000 */
[----:B------:R-:W-:Y:S02]  /*3310*/  FMNMX.FTZ R41, R63, R50, !PT ;  /* 0x000000323f297209 */ /* 0x000fe40007810000 */
[----:B------:R-:W-:Y:S02]  /*3320*/  ISETP.GT.AND P3, PT, R56, 0x78, PT ;  /* 0x000000783800780c */ /* 0x000fe40003f64270 */
[----:B--2---:R-:W-:Y:S01]  /*3330*/  FSEL R64, R64, -INF , P2 ;  /* 0xff80000040407808 */ /* 0x004fe20001000000 */
[----:B------:R-:W0:Y:S01]  /*3340*/  MUFU.EX2 R8, R59 ;  /* 0x0000003b00087308 */ /* 0x000e220000000800 */
[----:B------:R-:W-:Y:S02]  /*3350*/  FMNMX.FTZ R41, R62, R41, !PT ;  /* 0x000000293e297209 */ /* 0x000fe40007810000 */
[----:B------:R-:W-:Y:S02]  /*3360*/  ISETP.GT.AND P2, PT, R56, 0x79, PT ;  /* 0x000000793800780c */ /* 0x000fe40003f44270 */
[----:B---3--:R-:W-:-:S02]  /*3370*/  FSEL R65, R65, -INF , P3 ;  /* 0xff80000041417808 */ /* 0x008fc40001800000 */
[----:B------:R-:W-:Y:S01]  /*3380*/  FMNMX.FTZ R40, R64, R41, !PT ;  /* 0x0000002940287209 */ /* 0x000fe20007810000 */
[----:B------:R-:W1:Y:S01]  /*3390*/  MUFU.EX2 R151, R151 ;  /* 0x0000009700977308 */ /* 0x000e620000000800 */
[----:B----4-:R-:W-:Y:S02]  /*33a0*/  FSEL R66, R66, -INF , P2 ;  /* 0xff80000042427808 */ /* 0x010fe40001000000 */
[----:B------:R-:W-:Y:S01]  /*33b0*/  FMNMX.FTZ R41, R65, R40, !PT ;  /* 0x0000002841297209 */ /* 0x000fe20007810000 */
[----:B------:R-:W-:-:S03]  /*33c0*/  FFMA.FTZ R40, R35, UR10, -R61 ;  /* 0x0000000a23287c23 */ /* 0x000fc6000801083d */
[----:B------:R-:W-:Y:S01]  /*33d0*/  FMNMX.FTZ R41, R66, R41, !PT ;  /* 0x0000002942297209 */ /* 0x000fe20007810000 */
[----:B------:R-:W2:Y:S04]  /*33e0*/  MUFU.EX2 R10, R10 ;  /* 0x0000000a000a7308 */ /* 0x000ea80000000800 */
[----:B------:R-:W3:Y:S04]  /*33f0*/  SHFL.BFLY PT, R50, R41, 0x2, 0x1f ;  /* 0x0c401f0029327f89 */ /* 0x000ee800000e0000 */
[----:B------:R-:W4:Y:S08]  /*3400*/  MUFU.EX2 R145, R145 ;  /* 0x0000009100917308 */ /* 0x000f300000000800 */
[----:B------:R-:W5:Y:S08]  /*3410*/  MUFU.EX2 R12, R55 ;  /* 0x00000037000c7308 */ /* 0x000f700000000800 */
[----:B------:R-:W5:Y:S01]  /*3420*/  MUFU.EX2 R147, R147 ;  /* 0x0000009300937308 */ /* 0x000f620000000800 */
[----:B---3--:R-:W-:-:S07]  /*3430*/  FMNMX.FTZ R50, R41, R50, !PT ;  /* 0x0000003229327209 */ /* 0x008fce0007810000 */
[----:B------:R-:W3:Y:S01]  /*3440*/  MUFU.EX2 R20, R20 ;  /* 0x0000001400147308 */ /* 0x000ee20000000800 */
        /* <DEDUP_REMOVED lines=10> */
[--C-:B------:R-:W-:Y:S01]  /*34f0*/  FFMA.FTZ R148, R88, UR10, -R32.reuse ;  /* 0x0000000a58947c23 */ /* 0x100fe20008010820 */
[--C-:B------:R-:W-:Y:S01]  /*3500*/  FFMA.FTZ R3, R49, UR10, -R32.reuse ;  /* 0x0000000a31037c23 */ /* 0x100fe20008010820 */
[--C-:B------:R-:W-:Y:S01]  /*3510*/  FFMA.FTZ R140, R21, UR10, -R32.reuse ;  /* 0x0000000a158c7c23 */ /* 0x100fe20008010820 */
[----:B------:R-:W-:Y:S01]  /*3520*/  FFMA.FTZ R21, R24, UR10, -R32 ;  /* 0x0000000a18157c23 */ /* 0x000fe20008010820 */
[----:B------:R-:W-:Y:S01]  /*3530*/  FADD.FTZ R24, R149, R8 ;  /* 0x0000000895187221 */ /* 0x000fe20000010000 */
[--C-:B------:R-:W-:Y:S01]  /*3540*/  FFMA.FTZ R150, R89, UR10, -R32.reuse ;  /* 0x0000000a59967c23 */ /* 0x100fe20008010820 */
[----:B------:R-:W-:Y:S01]  /*3550*/  FFMA.FTZ R132, R5, UR10, -R32 ;  /* 0x0000000a05847c23 */ /* 0x000fe20008010820 */
[----:B------:R-:W-:Y:S01]  /*3560*/  MUFU.EX2 R148, R148 ;  /* 0x0000009400947308 */ /* 0x000fe20000000800 */
[----:B-1----:R-:W-:Y:S01]  /*3570*/  FADD.FTZ R5, R151, R24 ;  /* 0x0000001897057221 */ /* 0x002fe20000010000 */
[--C-:B------:R-:W-:Y:S01]  /*3580*/  FFMA.FTZ R31, R90, UR10, -R32.reuse ;  /* 0x0000000a5a1f7c23 */ /* 0x100fe20008010820 */
[--C-:B------:R-:W-:Y:S01]  /*3590*/  FFMA.FTZ R144, R28, UR10, -R32.reuse ;  /* 0x0000000a1c907c23 */ /* 0x100fe20008010820 */
[--C-:B------:R-:W-:Y:S01]  /*35a0*/  FFMA.FTZ R29, R29, UR10, -R32.reuse ;  /* 0x0000000a1d1d7c23 */ /* 0x100fe20008010820 */
[----:B--2---:R-:W-:Y:S01]  /*35b0*/  FADD.FTZ R24, R10, R5 ;  /* 0x000000050a187221 */ /* 0x004fe20000010000 */
[--C-:B------:R-:W-:Y:S01]  /*35c0*/  FFMA.FTZ R5, R7, UR10, -R32.reuse ;  /* 0x0000000a07057c23 */ /* 0x100fe20008010820 */
[----:B------:R-:W-:Y:S01]  /*35d0*/  FFMA.FTZ R146, R25, UR10, -R32 ;  /* 0x0000000a19927c23 */ /* 0x000fe20008010820 */
[----:B------:R-:W0:Y:S01]  /*35e0*/  MUFU.EX2 R3, R3 ;  /* 0x0000000300037308 */ /* 0x000e220000000800 */
        /* <DEDUP_REMOVED lines=12> */
[----:B---3--:R-:W-:Y:S01]  /*36b0*/  FADD.FTZ R28, R20, R7 ;  /* 0x00000007141c7221 */ /* 0x008fe20000010000 */
[--C-:B------:R-:W-:Y:S01]  /*36c0*/  FFMA.FTZ R7, R67, UR10, -R32.reuse ;  /* 0x0000000a43077c23 */ /* 0x100fe20008010820 */
[----:B------:R-:W-:Y:S01]  /*36d0*/  FFMA.FTZ R128, R71, UR10, -R32 ;  /* 0x0000000a47807c23 */ /* 0x000fe20008010820 */
[----:B------:R-:W2:Y:S01]  /*36e0*/  MUFU.EX2 R31, R31 ;  /* 0x0000001f001f7308 */ /* 0x000ea20000000800 */
[----:B0-----:R-:W-:Y:S01]  /*36f0*/  FADD.FTZ R11, R148, R3 ;  /* 0x00000003940b7221 */ /* 0x001fe20000010000 */
[----:B------:R-:W-:Y:S01]  /*3700*/  FADD.FTZ R33, R141, R28 ;  /* 0x0000001c8d217221 */ /* 0x000fe20000010000 */
[--C-:B------:R-:W-:Y:S01]  /*3710*/  FFMA.FTZ R130, R70, UR10, -R32.reuse ;  /* 0x0000000a46827c23 */ /* 0x100fe20008010820 */
[--C-:B------:R-:W-:Y:S01]  /*3720*/  FFMA.FTZ R69, R69, UR10, -R32.reuse ;  /* 0x0000000a45457c23 */ /* 0x100fe20008010820 */
[----:B------:R-:W-:Y:S01]  /*3730*/  F2FP.BF16.F32.PACK_AB R149, R8, R149 ;  /* 0x000000950895723e */ /* 0x000fe200000010ff */
[----:B------:R-:W-:Y:S01]  /*3740*/  FADD.FTZ R28, R14, R33 ;  /* 0x000000210e1c7221 */ /* 0x000fe20000010000 */
[--C-:B------:R-:W-:Y:S01]  /*3750*/  FFMA.FTZ R68, R68, UR10, -R32.reuse ;  /* 0x0000000a44447c23 */ /* 0x100fe20008010820 */
[----:B------:R-:W0:Y:S01]  /*3760*/  MUFU.EX2 R144, R144 ;  /* 0x0000009000907308 */ /* 0x000e220000000800 */
[----:B-1----:R-:W-:Y:S01]  /*3770*/  FADD.FTZ R24, R150, R11 ;  /* 0x0000000b96187221 */ /* 0x002fe20000010000 */
[--C-:B------:R-:W-:Y:S01]  /*3780*/  FFMA.FTZ R72, R72, UR10, -R32.reuse ;  /* 0x0000000a48487c23 */ /* 0x100fe20008010820 */
[--C-:B------:R-:W-:Y:S01]  /*3790*/  FFMA.FTZ R60, R60, UR10, -R32.reuse ;  /* 0x0000000a3c3c7c23 */ /* 0x100fe20008010820 */
[--C-:B------:R-:W-:Y:S01]  /*37a0*/  FFMA.FTZ R63, R63, UR10, -R32.reuse ;  /* 0x0000000a3f3f7c23 */ /* 0x100fe20008010820 */
[--C-:B------:R-:W-:Y:S01]  /*37b0*/  FFMA.FTZ R62, R62, UR10, -R32.reuse ;  /* 0x0000000a3e3e7c23 */ /* 0x100fe20008010820 */
[--C-:B------:R-:W-:Y:S01]  /*37c0*/  FFMA.FTZ R64, R64, UR10, -R32.reuse ;  /* 0x0000000a40407c23 */ /* 0x100fe20008010820 */
[----:B------:R-:W-:Y:S01]  /*37d0*/  FFMA.FTZ R65, R65, UR10, -R32 ;  /* 0x0000000a41417c23 */ /* 0x000fe20008010820 */
        /* <DEDUP_REMOVED lines=17> */
[----:B------:R-:W-:Y:S01]  /*38f0*/  FFMA.FTZ R32, R66, UR10, -R32 ;  /* 0x0000000a42207c23 */ /* 0x000fe20008010820 */
[----:B------:R-:W-:Y:S02]  /*3900*/  F2FP.BF16.F32.PACK_AB R143, R46, R143 ;  /* 0x0000008f2e8f723e */ /* 0x000fe400000010ff */
[----:B------:R-:W-:Y:S02]  /*3910*/  F2FP.BF16.F32.PACK_AB R150, R31, R150 ;  /* 0x000000961f96723e */ /* 0x000fe400000010ff */
[----:B------:R-:W-:Y:S01]  /*3920*/  F2FP.BF16.F32.PACK_AB R144, R29, R144 ;  /* 0x000000901d90723e */ /* 0x000fe200000010ff */
        /* <DEDUP_REMOVED lines=132> */
[----:B------:R-:W-:Y:S01]  /*4170*/  UMOV UR26, UR40 ;  /* 0x00000028001a7c82 */ /* 0x000fe20008000000 */
[----:B------:R-:W-:Y:S01]  /*4180*/  UMOV UR24, UR37 ;  /* 0x0000002500187c82 */ /* 0x000fe20008000000 */
[----:B------:R-:W-:Y:S01]  /*4190*/  ULDC UR22, c[0x0][0x9d8] ;  /* 0x0002760000167ab9 */ /* 0x000fe20000000800 */
[----:B------:R-:W-:-:S05]  /*41a0*/  ULDC UR21, c[0x0][0x988] ;  /* 0x0002620000157ab9 */ /* 0x000fca0000000800 */
.L_x_12181:
        /* <DEDUP_REMOVED lines=9> */
.L_x_12174:
[----:B------:R-:W-:Y:S01]  /*4240*/  ULEA UR6, UR37, UR41, 0x3 ;  /* 0x0000002925067291 */ /* 0x000fe2000f8e183f */
[----:B------:R-:W-:-:S05]  /*4250*/  IMAD.U32 R5, RZ, RZ, UR40 ;  /* 0x00000028ff057e24 */ /* 0x000fca000f8e00ff */
[----:B------:R-:W-:-:S04]  /*4260*/  SHF.L.U32 R5, R5, 0x1f, RZ ;  /* 0x0000001f05057819 */ /* 0x000fc800000006ff */
[----:B------:R0:W1:Y:S01]  /*4270*/  SYNCS.PHASECHK.TRANS64.TRYWAIT P2, [UR6+0x16830], R5 ;  /* 0x01683005ff0075a7 */ /* 0x0000620008040146 */
[----:B------:R-:W-:Y:S05]  /*4280*/  @!P0 BRA `(.L_x_12175) ;  /* 0x0000000000048947 */ /* 0x000fea0003800000 */
[----:B------:R-:W-:Y:S01]  /*4290*/  BPT.TRAP 0x1 ;  /* 0x000000040000795c */ /* 0x000fe20000300000 */
.L_x_12175:
[----:B-1----:R-:W-:Y:S05]  /*42a0*/  @P2 BRA `(.L_x_12173) ;  /* 0x0000000000082947 */ /* 0x002fea0003800000 */
[----:B------:R-:W1:Y:S02]  /*42b0*/  SYNCS.PHASECHK.TRANS64.TRYWAIT P2, [UR6+0x16830], R5 ;  /* 0x01683005ff0075a7 */ /* 0x000e640008040146 */
[----:B-1----:R-:W-:Y:S05]  /*42c0*/  @!P2 BRA `(.L_x_12176) ;  /* 0x000000b40098a947 */ /* 0x002fea0003800000 */
.L_x_12173:
[----:B01----:R-:W-:Y:S01]  /*42d0*/  IADD3 R5, R23, 0x8, RZ ;  /* 0x0000000817057810 */ /* 0x003fe20007ffe0ff */
        /* <DEDUP_REMOVED lines=24> */
.L_x_12178:
[----:B------:R-:W-:Y:S01]  /*4460*/  ULEA UR6, UR24, UR41, 0x3 ;  /* 0x0000002918067291 */ /* 0x000fe2000f8e183f */
[----:B------:R-:W-:-:S05]  /*4470*/  IMAD.U32 R5, RZ, RZ, UR26 ;  /* 0x0000001aff057e24 */ /* 0x000fca000f8e00ff */
[----:B------:R-:W-:-:S04]  /*4480*/  SHF.L.U32 R5, R5, 0x1f, RZ ;  /* 0x0000001f05057819 */ /* 0x000fc800000006ff */
[----:B------:R0:W1:Y:S01]  /*4490*/  SYNCS.PHASECHK.TRANS64.TRYWAIT P2, [UR6+0x16850], R5 ;  /* 0x01685005ff0075a7 */ /* 0x0000620008040146 */
[----:B------:R-:W-:Y:S05]  /*44a0*/  @!P0 BRA `(.L_x_12179) ;  /* 0x0000000000048947 */ /* 0x000fea0003800000 */
[----:B------:R-:W-:Y:S01]  /*44b0*/  BPT.TRAP 0x1 ;  /* 0x000000040000795c */ /* 0x000fe20000300000 */
.L_x_12179:
[----:B-1----:R-:W-:Y:S05]  /*44c0*/  @P2 BRA `(.L_x_12177) ;  /* 0x0000000000082947 */ /* 0x002fea0003800000 */
[----:B------:R-:W1:Y:S02]  /*44d0*/  SYNCS.PHASECHK.TRANS64.TRYWAIT P2, [UR6+0x16850], R5 ;  /* 0x01685005ff0075a7 */ /* 0x000e640008040146 */
[----:B-1----:R-:W-:Y:S05]  /*44e0*/  @!P2 BRA `(.L_x_12180) ;  /* 0x000000b40028a947 */ /* 0x002fea0003800000 */
.L_x_12177:
        /* <DEDUP_REMOVED lines=10> */
[----:B------:R-:W-:-:S02]  /*4590*/  IMAD.MOV.U32 R41, RZ, RZ, -0x2 ;  /* 0xfffffffeff297424 */ /* 0x000fc400078e00ff */
        /* <DEDUP_REMOVED lines=53> */
[----:B------:R-:W-:Y:S01]  /*48f0*/  UMOV UR10, UR21 ;  /* 0x00000015000a7c82 */ /* 0x000fe20008000000 */
[----:B------:R-:W5:Y:S01]  /*4900*/  MUFU.TANH R24, R24 ;  /* 0x0000001800187308 */ /* 0x000f620000002400 */
[----:B------:R-:W-:Y:S01]  /*4910*/  FMUL.FTZ R65, R66, UR22 ;  /* 0x0000001642417c20 */ /* 0x000fe20008410000 */
[----:B------:R-:W-:Y:S01]  /*4920*/  FMUL.FTZ R66, R67, UR22 ;  /* 0x0000001643427c20 */ /* 0x000fe20008410000 */
[----:B------:R-:W-:Y:S01]  /*4930*/  FMUL.FTZ R67, R70, UR22 ;  /* 0x0000001646437c20 */ /* 0x000fe20008410000 */
[----:B------:R-:W-:Y:S01]  /*4940*/  FMUL.FTZ R70, R75, UR22 ;  /* 0x000000164b467c20 */ /* 0x000fe20008410000 */
[----:B------:R-:W-:Y:S01]  /*4950*/  FMUL.FTZ R75, R86, UR22 ;  /* 0x00000016564b7c20 */ /* 0x000fe20008410000 */
[----:B------:R-:W-:-:S02]  /*4960*/  UISETP.GT.AND UP0, UPT, UR25, UR23, UPT ;  /* 0x000000171900728c */ /* 0x000fc4000bf04270 */
[----:B------:R-:W5:Y:S01]  /*4970*/  MUFU.TANH R27, R27 ;  /* 0x0000001b001b7308 */ /* 0x000f620000002400 */
[----:B------:R-:W-:-:S07]  /*4980*/  UMOV UR26, UR40 ;  /* 0x00000028001a7c82 */ /* 0x000fce0008000000 */
        /* <DEDUP_REMOVED lines=8> */
[----:B------:R-:W-:Y:S01]  /*4a10*/  UMOV UR7, 0x40000040 ;  /* 0x4000004000077882 */ /* 0x000fe20000000000 */
[----:B------:R-:W-:Y:S02]  /*4a20*/  UIMAD UR6, UR25, UR6, 0x1 ;  /* 0x00000001190674a4 */ /* 0x000fe4000f8e0206 */
[----:B------:R-:W-:Y:S02]  /*4a30*/  UIADD3 UR25, UR25, -0x1, URZ ;  /* 0xffffffff19197890 */ /* 0x000fe4000fffe03f */
[----:B------:R-:W5:Y:S01]  /*4a40*/  MUFU.TANH R43, R43 ;  /* 0x0000002b002b7308 */ /* 0x000f620000002400 */
[----:B------:R-:W-:-:S04]  /*4a50*/  UIMAD UR6, UR51, 0xc0, UR6 ;  /* 0x000000c0330678a4 */ /* 0x000fc8000f8e0206 */
[----:B------:R-:W-:-:S03]  /*4a60*/  UIADD3 UR6, -UR50, UR6, UR49 ;  /* 0x0000000632067290 */ /* 0x000fc6000fffe131 */
[----:B------:R-:W5:Y:S03]  /*4a70*/  MUFU.TANH R46, R46 ;  /* 0x0000002e002e7308 */ /* 0x000f660000002400 */
[----:B------:R-:W-:Y:S01]  /*4a80*/  IMAD R42, R18, R41, UR6 ;  /* 0x00000006122a7e24 */ /* 0x000fe2000f8e0229 */
[----:B------:R-:W-:Y:S01]  /*4a90*/  UIADD3 UR6, UR11, 0x100, URZ ;  /* 0x000001000b067890 */ /* 0x000fe2000fffe03f */
[----:B------:R-:W-:Y:S02]  /*4aa0*/  FMUL.FTZ R41, R59, UR22 ;  /* 0x000000163b297c20 */ /* 0x000fe40008410000 */
[----:B------:R-:W-:Y:S01]  /*4ab0*/  IMAD.IADD R42, R19, 0x1, R42 ;  /* 0x00000001132a7824 */ /* 0x000fe200078e022a */
[----:B------:R-:W5:Y:S04]  /*4ac0*/  MUFU.TANH R45, R45 ;  /* 0x0000002d002d7308 */ /* 0x000f680000002400 */
[----:B------:R-:W-:-:S02]  /*4ad0*/  ISETP.GT.AND P2, PT, R42, RZ, PT ;  /* 0x000000ff2a00720c */ /* 0x000fc40003f44270 */
[C---:B------:R-:W-:Y:S02]  /*4ae0*/  ISETP.GT.AND P3, PT, R42.reuse, 0x1, PT ;  /* 0x000000012a00780c */ /* 0x040fe40003f64270 */
[----:B0-----:R-:W-:Y:S01]  /*4af0*/  FSEL R44, R5, -INF , P2 ;  /* 0xff800000052c7808 */ /* 0x001fe20001000000 */
[----:B------:R-:W0:Y:S01]  /*4b00*/  MUFU.TANH R47, R47 ;  /* 0x0000002f002f7308 */ /* 0x000e220000002400 */
[----:B------:R-:W-:Y:S02]  /*4b10*/  ISETP.GT.AND P2, PT, R42, 0x8, PT ;  /* 0x000000082a00780c */ /* 0x000fe40003f44270 */
[----:B-1----:R-:W-:Y:S02]  /*4b20*/  FSEL R6, R6, -INF , P3 ;  /* 0xff80000006067808 */ /* 0x002fe40001800000 */
[----:B------:R-:W-:Y:S02]  /*4b30*/  FMNMX.FTZ R5, R44, R3, !PT ;  /* 0x000000032c057209 */ /* 0x000fe40007810000 */
[----:B------:R-:W-:Y:S01]  /*4b40*/  ISETP.GT.AND P3, PT, R42, 0x9, PT ;  /* 0x000000092a00780c */ /* 0x000fe20003f64270 */
[----:B------:R-:W1:Y:S01]  /*4b50*/  MUFU.TANH R48, R48 ;  /* 0x0000003000307308 */ /* 0x000e620000002400 */
[----:B--2---:R-:W-:-:S02]  /*4b60*/  FSEL R9, R9, -INF , P2 ;  /* 0xff80000009097808 */ /* 0x004fc40001000000 */
[----:B------:R-:W-:Y:S02]  /*4b70*/  FMNMX.FTZ R52, R6, R5, !PT ;  /* 0x0000000506347209 */ /* 0x000fe40007810000 */
[----:B------:R-:W-:Y:S02]  /*4b80*/  ISETP.GT.AND P2, PT, R42, 0x10, PT ;  /* 0x000000102a00780c */ /* 0x000fe40003f44270 */
[----:B---3--:R-:W-:Y:S01]  /*4b90*/  FSEL R10, R10, -INF , P3 ;  /* 0xff8000000a0a7808 */ /* 0x008fe20001800000 */
[----:B------:R-:W2:Y:S01]  /*4ba0*/  MUFU.TANH R49, R49 ;  /* 0x0000003100317308 */ /* 0x000ea20000002400 */
[----:B------:R-:W-:Y:S01]  /*4bb0*/  FMNMX.FTZ R5, R9, R52, !PT ;  /* 0x0000003409057209 */ /* 0x000fe20007810000 */
[----:B------:R-:W-:Y:S01]  /*4bc0*/  FMUL.FTZ R52, R64, UR22 ;  /* 0x0000001640347c20 */ /* 0x000fe20008410000 */
[----:B------:R-:W-:Y:S02]  /*4bd0*/  ISETP.GT.AND P3, PT, R42, 0x11, PT ;  /* 0x000000112a00780c */ /* 0x000fe40003f64270 */
[----:B----4-:R-:W-:-:S02]  /*4be0*/  FSEL R13, R13, -INF , P2 ;  /* 0xff8000000d0d7808 */ /* 0x010fc40001000000 */
[----:B------:R-:W-:Y:S01]  /*4bf0*/  FMNMX.FTZ R54, R10, R5, !PT ;  /* 0x000000050a367209 */ /* 0x000fe20007810000 */
[----:B------:R-:W3:Y:S01]  /*4c00*/  MUFU.TANH R50, R50 ;  /* 0x0000003200327308 */ /* 0x000ee20000002400 */
[----:B------:R-:W-:Y:S02]  /*4c10*/  ISETP.GT.AND P2, PT, R42, 0x18, PT ;  /* 0x000000182a00780c */ /* 0x000fe40003f44270 */
[----:B-----5:R-:W-:Y:S02]  /*4c20*/  FSEL R14, R14, -INF , P3 ;  /* 0xff8000000e0e7808 */ /* 0x020fe40001800000 */
[----:B------:R-:W-:Y:S02]  /*4c30*/  FMNMX.FTZ R5, R13, R54, !PT ;  /* 0x000000360d057209 */ /* 0x000fe40007810000 */
[----:B------:R-:W-:Y:S01]  /*4c40*/  ISETP.GT.AND P3, PT, R42, 0x19, PT ;  /* 0x000000192a00780c */ /* 0x000fe20003f64270 */
[----:B------:R-:W4:Y:S01]  /*4c50*/  MUFU.TANH R52, R52 ;  /* 0x0000003400347308 */ /* 0x000f220000002400 */
[----:B------:R-:W-:-:S02]  /*4c60*/  FSEL R21, R21, -INF , P2 ;  /* 0xff80000015157808 */ /* 0x000fc40001000000 */
[----:B------:R-:W-:Y:S02]  /*4c70*/  FMNMX.FTZ R54, R14, R5, !PT ;  /* 0x000000050e367209 */ /* 0x000fe40007810000 */
[----:B------:R-:W-:Y:S02]  /*4c80*/  ISETP.GT.AND P2, PT, R42, 0x20, PT ;  /* 0x000000202a00780c */ /* 0x000fe40003f44270 */
[----:B------:R-:W-:Y:S01]  /*4c90*/  FSEL R24, R24, -INF , P3 ;  /* 0xff80000018187808 */ /* 0x000fe20001800000 */
[----:B------:R-:W5:Y:S01]  /*4ca0*/  MUFU.TANH R51, R51 ;  /* 0x0000003300337308 */ /* 0x000f620000002400 */
[----:B------:R-:W-:Y:S02]  /*4cb0*/  FMNMX.FTZ R55, R21, R54, !PT ;  /* 0x0000003615377209 */ /* 0x000fe40007810000 */
[----:B------:R-:W-:Y:S02]  /*4cc0*/  ISETP.GT.AND P3, PT, R42, 0x21, PT ;  /* 0x000000212a00780c */ /* 0x000fe40003f64270 */
[----:B------:R-:W-:Y:S01]  /*4cd0*/  FSEL R5, R27, -INF , P2 ;  /* 0xff8000001b057808 */ /* 0x000fe20001000000 */
[----:B------:R-:W-:-:S02]  /*4ce0*/  WARPGROUP.DEPBAR.LE gsb0, 0x0 ;  /* 0x00008000000079c5 */ /* 0x000fc40000010000 */
[----:B------:R-:W-:Y:S01]  /*4cf0*/  WARPGROUP.ARRIVE ;  /* 0x00000000000079c5 */ /* 0x000fe20000000000 */
[----:B------:R-:W-:Y:S01]  /*4d00*/  FMNMX.FTZ R54, R24, R55, !PT ;  /* 0x0000003718367209 */ /* 0x000fe20007810000 */
[----:B------:R-:W5:Y:S01]  /*4d10*/  MUFU.TANH R53, R53 ;  /* 0x0000003500357308 */ /* 0x000f620000002400 */
[----:B------:R-:W-:Y:S01]  /*4d20*/  ISETP.GT.AND P2, PT, R42, 0x28, PT ;  /* 0x000000282a00780c */ /* 0x000fe20003f44270 */
[----:B------:R-:W-:Y:S01]  /*4d30*/  FMUL.FTZ R55, R72, UR22 ;  /* 0x0000001648377c20 */ /* 0x000fe20008410000 */
[----:B------:R-:W-:Y:S01]  /*4d40*/  FSEL R29, R29, -INF , P3 ;  /* 0xff8000001d1d7808 */ /* 0x000fe20001800000 */
[----:B------:R-:W-:Y:S01]  /*4d50*/  HGMMA.64x64x16.F32.BF16 R88, R140, gdesc[UR4].tnspB, R88, gsb0 ;  /* 0x40e000048c587df0 */ /* 0x000fe20008001858 */
[----:B------:R-:W-:Y:S01]  /*4d60*/  FMNMX.FTZ R56, R5, R54, !PT ;  /* 0x0000003605387209 */ /* 0x000fe20007810000 */
[----:B------:R-:W-:Y:S01]  /*4d70*/  FMUL.FTZ R54, R69, UR22 ;  /* 0x0000001645367c20 */ /* 0x000fe20008410000 */
[C---:B------:R-:W-:Y:S01]  /*4d80*/  ISETP.GT.AND P3, PT, R42.reuse, 0x29, PT ;  /* 0x000000292a00780c */ /* 0x040fe20003f64270 */
[----:B------:R-:W-:Y:S01]  /*4d90*/  MUFU.TANH R55, R55 ;  /* 0x0000003700377308 */ /* 0x000fe20000002400 */
[----:B------:R-:W-:Y:S01]  /*4da0*/  FSEL R31, R31, -INF , P2 ;  /* 0xff8000001f1f7808 */ /* 0x000fe20001000000 */
[----:B------:R-:W-:Y:S01]  /*4db0*/  UIADD3 UR6, UR11, 0x180, URZ ;  /* 0x000001800b067890 */ /* 0x000fe2000fffe03f */
[----:B------:R-:W-:Y:S01]  /*4dc0*/  FMNMX.FTZ R56, R29, R56, !PT ;  /* 0x000000381d387209 */ /* 0x000fe20007810000 */
[----:B------:R-:W-:Y:S01]  /*4dd0*/  UMOV UR7, 0x40000040 ;  /* 0x4000004000077882 */ /* 0x000fe20000000000 */
[----:B------:R-:W-:Y:S01]  /*4de0*/  ISETP.GT.AND P2, PT, R42, 0x30, PT ;  /* 0x000000302a00780c */ /* 0x000fe20003f44270 */
[----:B------:R-:W-:Y:S01]  /*4df0*/  FMUL.FTZ R69, R74, UR22 ;  /* 0x000000164a457c20 */ /* 0x000fe20008410000 */
[----:B------:R-:W-:Y:S01]  /*4e00*/  FSEL R32, R32, -INF , P3 ;  /* 0xff80000020207808 */ /* 0x000fe20001800000 */
[----:B------:R-:W5:Y:S01]  /*4e10*/  MUFU.TANH R54, R54 ;  /* 0x0000003600367308 */ /* 0x000f620000002400 */
[----:B------:R-:W-:Y:S01]  /*4e20*/  FMNMX.FTZ R27, R31, R56, !PT ;  /* 0x000000381f1b7209 */ /* 0x000fe20007810000 */
[----:B------:R-:W-:Y:S01]  /*4e30*/  FMUL.FTZ R74, R83, UR22 ;  /* 0x00000016534a7c20 */ /* 0x000fe20008410000 */
[----:B------:R-:W-:-:S02]  /*4e40*/  ISETP.GT.AND P3, PT, R42, 0x31, PT ;  /* 0x000000312a00780c */ /* 0x000fc40003f64270 */
[----:B------:R-:W-:Y:S02]  /*4e50*/  FSEL R35, R35, -INF , P2 ;  /* 0xff80000023237808 */ /* 0x000fe40001000000 */
[----:B------:R-:W-:Y:S01]  /*4e60*/  FMNMX.FTZ R56, R32, R27, !PT ;  /* 0x0000001b20387209 */ /* 0x000fe20007810000 */
[----:B------:R-:W-:Y:S01]  /*4e70*/  MUFU.TANH R57, R57 ;  /* 0x0000003900397308 */ /* 0x000fe20000002400 */
[C---:B------:R-:W-:Y:S02]  /*4e80*/  ISETP.GT.AND P2, PT, R42.reuse, 0x38, PT ;  /* 0x000000382a00780c */ /* 0x040fe40003f44270 */
[----:B------:R-:W-:Y:S02]  /*4e90*/  FSEL R43, R43, -INF , P3 ;  /* 0xff8000002b2b7808 */ /* 0x000fe40001800000 */
        /* <DEDUP_REMOVED lines=9> */
[----:B------:R-:W5:Y:S01]  /*4f30*/  MUFU.TANH R56, R56 ;  /* 0x0000003800387308 */ /* 0x000f620000002400 */
[----:B------:R-:W-:Y:S02]  /*4f40*/  FMNMX.FTZ R58, R46, R27, !PT ;  /* 0x0000001b2e3a7209 */ /* 0x000fe40007810000 */
[C---:B------:R-:W-:Y:S02]  /*4f50*/  ISETP.GT.AND P3, PT, R42.reuse, 0x41, PT ;  /* 0x000000412a00780c */ /* 0x040fe40003f64270 */
[----:B0-----:R-:W-:Y:S02]  /*4f60*/  FSEL R47, R47, -INF , P2 ;  /* 0xff8000002f2f7808 */ /* 0x001fe40001000000 */
[----:B------:R-:W-:Y:S01]  /*4f70*/  FMNMX.FTZ R58, R45, R58, !PT ;  /* 0x0000003a2d3a7209 */ /* 0x000fe20007810000 */
[----:B------:R-:W-:Y:S01]  /*4f80*/  MUFU.TANH R59, R81 ;  /* 0x00000051003b7308 */ /* 0x000fe20000002400 */
[----:B------:R-:W-:-:S02]  /*4f90*/  ISETP.GT.AND P2, PT, R42, 0x48, PT ;  /* 0x000000482a00780c */ /* 0x000fc40003f44270 */
[----:B-1----:R-:W-:Y:S02]  /*4fa0*/  FSEL R48, R48, -INF , P3 ;  /* 0xff80000030307808 */ /* 0x002fe40001800000 */
[----:B------:R-:W-:Y:S02]  /*4fb0*/  FMNMX.FTZ R27, R47, R58, !PT ;  /* 0x0000003a2f1b7209 */ /* 0x000fe40007810000 */
[----:B------:R-:W-:Y:S01]  /*4fc0*/  ISETP.GT.AND P3, PT, R42, 0x49, PT ;  /* 0x000000492a00780c */ /* 0x000fe20003f64270 */
[----:B------:R0:W1:Y:S01]  /*4fd0*/  MUFU.TANH R58, R77 ;  /* 0x0000004d003a7308 */ /* 0x0000620000002400 */
[----:B--2---:R-:W-:Y:S02]  /*4fe0*/  FSEL R49, R49, -INF , P2 ;  /* 0xff80000031317808 */ /* 0x004fe40001000000 */
[----:B------:R-:W-:Y:S02]  /*4ff0*/  FMNMX.FTZ R60, R48, R27, !PT ;  /* 0x0000001b303c7209 */ /* 0x000fe40007810000 */
[----:B------:R-:W-:-:S02]  /*5000*/  ISETP.GT.AND P2, PT, R42, 0x50, PT ;  /* 0x000000502a00780c */ /* 0x000fc40003f44270 */
[----:B---3--:R-:W-:Y:S01]  /*5010*/  FSEL R50, R50, -INF , P3 ;  /* 0xff80000032327808 */ /* 0x008fe20001800000 */
[----:B------:R-:W2:Y:S01]  /*5020*/  MUFU.TANH R84, R84 ;  /* 0x0000005400547308 */ /* 0x000ea20000002400 */
[----:B------:R-:W-:Y:S01]  /*5030*/  FMNMX.FTZ R27, R49, R60, !PT ;  /* 0x0000003c311b7209 */ /* 0x000fe20007810000 */
[----:B0-----:R-:W-:Y:S01]  /*5040*/  FMUL.FTZ R77, R87, UR22 ;  /* 0x00000016574d7c20 */ /* 0x001fe20008410000 */
[----:B------:R-:W-:Y:S02]  /*5050*/  ISETP.GT.AND P3, PT, R42, 0x51, PT ;  /* 0x000000512a00780c */ /* 0x000fe40003f64270 */
[----:B----4-:R-:W-:Y:S02]  /*5060*/  FSEL R52, R52, -INF , P2 ;  /* 0xff80000034347808 */ /* 0x010fe40001000000 */
[----:B------:R-:W-:Y:S01]  /*5070*/  FMNMX.FTZ R27, R50, R27, !PT ;  /* 0x0000001b321b7209 */ /* 0x000fe20007810000 */
[----:B------:R-:W-:Y:S01]  /*5080*/  MUFU.TANH R7, R7 ;  /* 0x0000000700077308 */ /* 0x000fe20000002400 */
[----:B------:R-:W-:-:S02]  /*5090*/  ISETP.GT.AND P2, PT, R42, 0x58, PT ;  /* 0x000000582a00780c */ /* 0x000fc40003f44270 */
[----:B-----5:R-:W-:Y:S02]  /*50a0*/  FSEL R51, R51, -INF , P3 ;  /* 0xff80000033337808 */ /* 0x020fe40001800000 */
[----:B------:R-:W-:Y:S02]  /*50b0*/  FMNMX.FTZ R60, R52, R27, !PT ;  /* 0x0000001b343c7209 */ /* 0x000fe40007810000 */
[----:B------:R-:W-:Y:S01]  /*50c0*/  ISETP.GT.AND P3, PT, R42, 0x59, PT ;  /* 0x000000592a00780c */ /* 0x000fe20003f64270 */
[----:B------:R-:W-:Y:S01]  /*50d0*/  MUFU.TANH R8, R8 ;  /* 0x0000000800087308 */ /* 0x000fe20000002400 */
[----:B------:R-:W-:Y:S01]  /*50e0*/  FSEL R53, R53, -INF , P2 ;  /* 0xff80000035357808 */ /* 0x000fe20001000000 */
[----:B------:R-:W-:Y:S02]  /*50f0*/  WARPGROUP.DEPBAR.LE gsb0, 0x0 ;  /* 0x00008000000079c5 */ /* 0x000fe40000010000 */
[----:B------:R-:W-:Y:S01]  /*5100*/  WARPGROUP.ARRIVE ;  /* 0x00000000000079c5 */ /* 0x000fe20000000000 */
[----:B------:R-:W-:-:S02]  /*5110*/  FMNMX.FTZ R60, R51, R60, !PT ;  /* 0x0000003c333c7209 */ /* 0x000fc40007810000 */
[----:B------:R-:W-:Y:S01]  /*5120*/  ISETP.GT.AND P2, PT, R42, 0x60, PT ;  /* 0x000000602a00780c */ /* 0x000fe20003f44270 */
[----:B------:R-:W-:Y:S01]  /*5130*/  MUFU.TANH R11, R11 ;  /* 0x0000000b000b7308 */ /* 0x000fe20000002400 */
[----:B------:R-:W-:Y:S01]  /*5140*/  FSEL R54, R54, -INF , P3 ;  /* 0xff80000036367808 */ /* 0x000fe20001800000 */
[----:B------:R-:W-:Y:S01]  /*5150*/  HGMMA.64x64x16.F32.BF16 R88, R136, gdesc[UR4].tnspB, R88, gsb0 ;  /* 0x40e0000488587df0 */ /* 0x000fe20008001858 */
[----:B------:R-:W-:Y:S01]  /*5160*/  FMNMX.FTZ R27, R53, R60, !PT ;  /* 0x0000003c351b7209 */ /* 0x000fe20007810000 */
[----:B------:R-:W-:Y:S01]  /*5170*/  UIADD3 UR6, UR11, 0x200, URZ ;  /* 0x000002000b067890 */ /* 0x000fe2000fffe03f */
[----:B------:R-:W-:Y:S01]  /*5180*/  ISETP.GT.AND P3, PT, R42, 0x61, PT ;  /* 0x000000612a00780c */ /* 0x000fe20003f64270 */
[----:B------:R-:W-:Y:S01]  /*5190*/  UMOV UR7, 0x40000040 ;  /* 0x4000004000077882 */ /* 0x000fe20000000000 */
[----:B------:R-:W-:Y:S01]  /*51a0*/  FSEL R55, R55, -INF , P2 ;  /* 0xff80000037377808 */ /* 0x000fe20001000000 */
[----:B------:R-:W-:Y:S01]  /*51b0*/  MUFU.TANH R12, R12 ;  /* 0x0000000c000c7308 */ /* 0x000fe20000002400 */
[----:B------:R-:W-:-:S02]  /*51c0*/  FMNMX.FTZ R60, R54, R27, !PT ;  /* 0x0000001b363c7209 */ /* 0x000fc40007810000 */
[----:B------:R-:W-:Y:S02]  /*51d0*/  ISETP.GT.AND P2, PT, R42, 0x68, PT ;  /* 0x000000682a00780c */ /* 0x000fe40003f44270 */
[----:B------:R-:W-:Y:S02]  /*51e0*/  FSEL R56, R56, -INF , P3 ;  /* 0xff80000038387808 */ /* 0x000fe40001800000 */
[----:B------:R-:W-:Y:S01]  /*51f0*/  FMNMX.FTZ R27, R55, R60, !PT ;  /* 0x0000003c371b7209 */ /* 0x000fe20007810000 */
[----:B------:R-:W-:Y:S01]  /*5200*/  MUFU.TANH R15, R15 ;  /* 0x0000000f000f7308 */ /* 0x000fe20000002400 */
[----:B------:R-:W-:Y:S02]  /*5210*/  ISETP.GT.AND P3, PT, R42, 0x69, PT ;  /* 0x000000692a00780c */ /* 0x000fe40003f64270 */
[----:B------:R-:W-:Y:S02]  /*5220*/  FSEL R57, R57, -INF , P2 ;  /* 0xff80000039397808 */ /* 0x000fe40001000000 */
[----:B------:R-:W-:-:S02]  /*5230*/  FMNMX.FTZ R64, R56, R27, !PT ;  /* 0x0000001b38407209 */ /* 0x000fc40007810000 */
[----:B------:R-:W-:Y:S01]  /*5240*/  ISETP.GT.AND P2, PT, R42, 0x70, PT ;  /* 0x000000702a00780c */ /* 0x000fe20003f44270 */
[----:B------:R0:W3:Y:S01]  /*5250*/  MUFU.TANH R60, R85 ;  /* 0x00000055003c7308 */ /* 0x0000e20000002400 */
[----:B-1----:R-:W-:Y:S02]  /*5260*/  FSEL R58, R58, -INF , P3 ;  /* 0xff8000003a3a7808 */ /* 0x002fe40001800000 */
[----:B------:R-:W-:Y:S01]  /*5270*/  FMNMX.FTZ R27, R57, R64, !PT ;  /* 0x00000040391b7209 */ /* 0x000fe20007810000 */
[----:B------:R-:W-:Y:S01]  /*5280*/  FMUL.FTZ R64, R63, UR22 ;  /* 0x000000163f407c20 */ /* 0x000fe20008410000 */
[----:B------:R-:W-:Y:S02]  /*5290*/  ISETP.GT.AND P3, PT, R42, 0x71, PT ;  /* 0x000000712a00780c */ /* 0x000fe40003f64270 */
[----:B------:R-:W-:Y:S01]  /*52a0*/  FSEL R62, R80, -INF , P2 ;  /* 0xff800000503e7808 */ /* 0x000fe20001000000 */
[----:B------:R-:W1:Y:S01]  /*52b0*/  MUFU.TANH R20, R20 ;  /* 0x0000001400147308 */ /* 0x000e620000002400 */
[----:B------:R-:W-:Y:S01]  /*52c0*/  FMNMX.FTZ R27, R58, R27, !PT ;  /* 0x0000001b3a1b7209 */ /* 0x000fe20007810000 */
[----:B0-----:R-:W0:Y:S01]  /*52d0*/  S2R R85, SR_TID.X ;  /* 0x0000000000557919 */ /* 0x001e220000002100 */
[----:B------:R-:W-:-:S02]  /*52e0*/  ISETP.GT.AND P2, PT, R42, 0x78, PT ;  /* 0x000000782a00780c */ /* 0x000fc40003f44270 */
[----:B------:R-:W-:Y:S02]  /*52f0*/  FSEL R59, R59, -INF , P3 ;  /* 0xff8000003b3b7808 */ /* 0x000fe40001800000 */
[----:B------:R-:W-:Y:S01]  /*5300*/  FMNMX.FTZ R68, R62, R27, !PT ;  /* 0x0000001b3e447209 */ /* 0x000fe20007810000 */
[----:B------:R-:W4:Y:S01]  /*5310*/  MUFU.TANH R25, R25 ;  /* 0x0000001900197308 */ /* 0x000f220000002400 */
[C---:B------:R-:W-:Y:S01]  /*5320*/  ISETP.GT.AND P3, PT, R42.reuse, 0x79, PT ;  /* 0x000000792a00780c */ /* 0x040fe20003f64270 */
[----:B------:R-:W-:Y:S01]  /*5330*/  VIADD R42, R42, 0x8 ;  /* 0x000000082a2a7836 */ /* 0x000fe20000000000 */
[----:B--2---:R-:W-:Y:S02]  /*5340*/  FSEL R63, R84, -INF , P2 ;  /* 0xff800000543f7808 */ /* 0x004fe40001000000 */
[----:B------:R-:W-:Y:S02]  /*5350*/  FMNMX.FTZ R68, R59, R68, !PT ;  /* 0x000000443b447209 */ /* 0x000fe40007810000 */
[----:B---3--:R-:W-:Y:S01]  /*5360*/  FSEL R60, R60, -INF , P3 ;  /* 0xff8000003c3c7808 */ /* 0x008fe20001800000 */
[----:B------:R-:W2:Y:S01]  /*5370*/  MUFU.TANH R26, R26 ;  /* 0x0000001a001a7308 */ /* 0x000ea20000002400 */
[----:B------:R-:W-:Y:S01]  /*5380*/  FMNMX.FTZ R27, R63, R68, !PT ;  /* 0x000000443f1b7209 */ /* 0x000fe20007810000 */
[----:B------:R-:W-:Y:S01]  /*5390*/  FMUL.FTZ R68, R71, UR22 ;  /* 0x0000001647447c20 */ /* 0x000fe20008410000 */
[----:B------:R-:W-:Y:S01]  /*53a0*/  ISETP.GT.AND P3, PT, R42, RZ, PT ;  /* 0x000000ff2a00720c */ /* 0x000fe20003f64270 */
[----:B------:R-:W-:Y:S01]  /*53b0*/  FMUL.FTZ R71, R78, UR22 ;  /* 0x000000164e477c20 */ /* 0x000fe20008410000 */
[----:B------:R-:W-:-:S02]  /*53c0*/  FMNMX.FTZ R27, R60, R27, !PT ;  /* 0x0000001b3c1b7209 */ /* 0x000fc40007810000 */
[C---:B------:R-:W-:Y:S01]  /*53d0*/  ISETP.GT.AND P4, PT, R42.reuse, 0x1, PT ;  /* 0x000000012a00780c */ /* 0x040fe20003f84270 */
[----:B------:R-:W3:Y:S01]  /*53e0*/  MUFU.TANH R28, R28 ;  /* 0x0000001c001c7308 */ /* 0x000ee20000002400 */
[----:B------:R-:W-:Y:S01]  /*53f0*/  FSEL R7, R7, -INF , P3 ;  /* 0xff80000007077808 */ /* 0x000fe20001800000 */
[----:B------:R-:W5:Y:S01]  /*5400*/  SHFL.BFLY PT, R72, R27, 0x2, 0x1f ;  /* 0x0c401f001b487f89 */ /* 0x000f6200000e0000 */
[----:B------:R-:W-:Y:S02]  /*5410*/  ISETP.GT.AND P3, PT, R42, 0x8, PT ;  /* 0x000000082a00780c */ /* 0x000fe40003f64270 */
[----:B------:R-:W-:Y:S02]  /*5420*/  FSEL R8, R8, -INF , P4 ;  /* 0xff80000008087808 */ /* 0x000fe40002000000 */
[----:B------:R-:W-:Y:S01]  /*5430*/  ISETP.GT.AND P4, PT, R42, 0x9, PT ;  /* 0x000000092a00780c */ /* 0x000fe20003f84270 */
[----:B------:R-:W0:Y:S01]  /*5440*/  MUFU.TANH R30, R30 ;  /* 0x0000001e001e7308 */ /* 0x000e220000002400 */
[----:B------:R-:W-:-:S02]  /*5450*/  FSEL R11, R11, -INF , P3 ;  /* 0xff8000000b0b7808 */ /* 0x000fc40001800000 */
[----:B------:R-:W-:Y:S02]  /*5460*/  ISETP.GT.AND P3, PT, R42, 0x10, PT ;  /* 0x000000102a00780c */ /* 0x000fe40003f64270 */
[----:B------:R-:W-:Y:S02]  /*5470*/  FSEL R12, R12, -INF , P4 ;  /* 0xff8000000c0c7808 */ /* 0x000fe40002000000 */
[C---:B------:R-:W-:Y:S01]  /*5480*/  ISETP.GT.AND P4, PT, R42.reuse, 0x11, PT ;  /* 0x000000112a00780c */ /* 0x040fe20003f84270 */
[----:B------:R-:W0:Y:S01]  /*5490*/  MUFU.TANH R33, R33 ;  /* 0x0000002100217308 */ /* 0x000e220000002400 */
[----:B------:R-:W-:Y:S02]  /*54a0*/  FSEL R15, R15, -INF , P3 ;  /* 0xff8000000f0f7808 */ /* 0x000fe40001800000 */
[----:B------:R-:W-:Y:S02]  /*54b0*/  ISETP.GT.AND P3, PT, R42, 0x18, PT ;  /* 0x000000182a00780c */ /* 0x000fe40003f64270 */
[----:B-1----:R-:W-:-:S02]  /*54c0*/  FSEL R20, R20, -INF , P4 ;  /* 0xff80000014147808 */ /* 0x002fc40002000000 */
[C---:B------:R-:W-:Y:S01]  /*54d0*/  ISETP.GT.AND P4, PT, R42.reuse, 0x19, PT ;  /* 0x000000192a00780c */ /* 0x040fe20003f84270 */
[----:B------:R-:W-:Y:S02]  /*54e0*/  WARPGROUP.DEPBAR.LE gsb0, 0x0 ;  /* 0x00008000000079c5 */ /* 0x000fe40000010000 */
[----:B-----5:R-:W-:Y:S01]  /*54f0*/  FMNMX.FTZ R76, R27, R72, !PT ;  /* 0x000000481b4c7209 */ /* 0x020fe20007810000 */
[----:B------:R-:W-:Y:S01]  /*5500*/  WARPGROUP.ARRIVE ;  /* 0x00000000000079c5 */ /* 0x000fe20000000000 */
[----:B----4-:R-:W-:Y:S01]  /*5510*/  FSEL R25, R25, -INF , P3 ;  /* 0xff80000019197808 */ /* 0x010fe20001800000 */
[----:B------:R-:W1:Y:S01]  /*5520*/  MUFU.TANH R34, R34 ;  /* 0x0000002200227308 */ /* 0x000e620000002400 */
[----:B------:R-:W-:Y:S01]  /*5530*/  ISETP.GT.AND P3, PT, R42, 0x20, PT ;  /* 0x000000202a00780c */ /* 0x000fe20003f64270 */
[----:B------:R-:W4:Y:S01]  /*5540*/  SHFL.BFLY PT, R27, R76, 0x1, 0x1f ;  /* 0x0c201f004c1b7f89 */ /* 0x000f2200000e0000 */
[----:B--2---:R-:W-:Y:S01]  /*5550*/  FSEL R26, R26, -INF , P4 ;  /* 0xff8000001a1a7808 */ /* 0x004fe20002000000 */
[----:B------:R-:W-:Y:S01]  /*5560*/  HGMMA.64x64x16.F32.BF16 R88, R132, gdesc[UR4].tnspB, R88, gsb0 ;  /* 0x40e0000484587df0 */ /* 0x000fe20008001858 */
[----:B------:R-:W-:Y:S01]  /*5570*/  UIADD3 UR6, UR11, 0x280, URZ ;  /* 0x000002800b067890 */ /* 0x000fe2000fffe03f */
[----:B------:R-:W-:Y:S01]  /*5580*/  ISETP.GT.AND P4, PT, R42, 0x21, PT ;  /* 0x000000212a00780c */ /* 0x000fe20003f84270 */
[----:B------:R-:W-:Y:S01]  /*5590*/  UMOV UR7, 0x40000040 ;  /* 0x4000004000077882 */ /* 0x000fe20000000000 */
[----:B------:R-:W2:Y:S01]  /*55a0*/  MUFU.TANH R36, R36 ;  /* 0x0000002400247308 */ /* 0x000ea20000002400 */
[----:B---3--:R-:W-:Y:S01]  /*55b0*/  FSEL R28, R28, -INF , P3 ;  /* 0xff8000001c1c7808 */ /* 0x008fe20001800000 */
[----:B------:R-:W-:Y:S01]  /*55c0*/  FMUL.FTZ R72, R79, UR22 ;  /* 0x000000164f487c20 */ /* 0x000fe20008410000 */
[----:B------:R-:W-:-:S02]  /*55d0*/  ISETP.GT.AND P3, PT, R42, 0x28, PT ;  /* 0x000000282a00780c */ /* 0x000fc40003f64270 */
[----:B0-----:R-:W-:Y:S02]  /*55e0*/  FSEL R30, R30, -INF , P4 ;  /* 0xff8000001e1e7808 */ /* 0x001fe40002000000 */
[C---:B------:R-:W-:Y:S01]  /*55f0*/  ISETP.GT.AND P4, PT, R42.reuse, 0x29, PT ;  /* 0x000000292a00780c */ /* 0x040fe20003f84270 */
[----:B------:R-:W0:Y:S01]  /*5600*/  MUFU.TANH R37, R37 ;  /* 0x0000002500257308 */ /* 0x000e220000002400 */
[----:B------:R-:W-:Y:S02]  /*5610*/  FSEL R33, R33, -INF , P3 ;  /* 0xff80000021217808 */ /* 0x000fe40001800000 */
[----:B------:R-:W-:Y:S02]  /*5620*/  ISETP.GT.AND P3, PT, R42, 0x30, PT ;  /* 0x000000302a00780c */ /* 0x000fe40003f64270 */
[----:B-1----:R-:W-:Y:S02]  /*5630*/  FSEL R34, R34, -INF , P4 ;  /* 0xff80000022227808 */ /* 0x002fe40002000000 */
[----:B------:R-:W-:Y:S01]  /*5640*/  ISETP.GT.AND P4, PT, R42, 0x31, PT ;  /* 0x000000312a00780c */ /* 0x000fe20003f84270 */
[----:B------:R-:W1:Y:S01]  /*5650*/  MUFU.TANH R38, R38 ;  /* 0x0000002600267308 */ /* 0x000e620000002400 */
[----:B--2---:R-:W-:-:S02]  /*5660*/  FSEL R36, R36, -INF , P3 ;  /* 0xff80000024247808 */ /* 0x004fc40001800000 */
[----:B----4-:R-:W-:Y:S02]  /*5670*/  FMNMX.FTZ R27, R76, R27, !PT ;  /* 0x0000001b4c1b7209 */ /* 0x010fe40007810000 */
[C---:B------:R-:W-:Y:S02]  /*5680*/  ISETP.GT.AND P3, PT, R42.reuse, 0x38, PT ;  /* 0x000000382a00780c */ /* 0x040fe40003f64270 */
[C---:B------:R-:W-:Y:S01]  /*5690*/  FSETP.NEU.FTZ.AND P2, PT, R27.reuse, -INF , PT ;  /* 0xff8000001b00780b */ /* 0x040fe20003f5d000 */
[----:B------:R-:W-:Y:S01]  /*56a0*/  FMUL.FTZ R76, R27, UR10 ;  /* 0x0000000a1b4c7c20 */ /* 0x000fe20008410000 */
[----:B------:R-:W2:Y:S01]  /*56b0*/  MUFU.TANH R39, R39 ;  /* 0x0000002700277308 */ /* 0x000ea20000002400 */
[----:B0-----:R-:W-:Y:S02]  /*56c0*/  FSEL R37, R37, -INF , P4 ;  /* 0xff80000025257808 */ /* 0x001fe40002000000 */
[----:B------:R-:W-:Y:S02]  /*56d0*/  ISETP.GT.AND P4, PT, R42, 0x39, PT ;  /* 0x000000392a00780c */ /* 0x000fe40003f84270 */
[----:B------:R-:W-:-:S03]  /*56e0*/  FSEL R76, R76, RZ, P2 ;  /* 0x000000ff4c4c7208 */ /* 0x000fc60001000000 */
[----:B------:R-:W0:Y:S01]  /*56f0*/  MUFU.TANH R40, R40 ;  /* 0x0000002800287308 */ /* 0x000e220000002400 */
[----:B-1----:R-:W-:Y:S01]  /*5700*/  FSEL R38, R38, -INF , P3 ;  /* 0xff80000026267808 */ /* 0x002fe20001800000 */
[--C-:B------:R-:W-:Y:S01]  /*5710*/  FFMA.FTZ R144, R13, UR10, -R76.reuse ;  /* 0x0000000a0d907c23 */ /* 0x100fe2000801084c */
[----:B------:R-:W-:Y:S01]  /*5720*/  FMNMX.FTZ R13, R7, R4, !PT ;  /* 0x00000004070d7209 */ /* 0x000fe20007810000 */
[--C-:B------:R-:W-:Y:S01]  /*5730*/  FFMA.FTZ R148, R6, UR10, -R76.reuse ;  /* 0x0000000a06947c23 */ /* 0x100fe2000801084c */
[--C-:B------:R-:W-:Y:S01]  /*5740*/  FFMA.FTZ R146, R21, UR10, -R76.reuse ;  /* 0x0000000a15927c23 */ /* 0x100fe2000801084c */
[--C-:B------:R-:W-:Y:S01]  /*5750*/  FFMA.FTZ R140, R5, UR10, -R76.reuse ;  /* 0x0000000a058c7c23 */ /* 0x100fe2000801084c */
[----:B------:R-:W-:Y:S01]  /*5760*/  FMNMX.FTZ R6, R8, R13, !PT ;  /* 0x0000000d08067209 */ /* 0x000fe20007810000 */
[--C-:B------:R-:W-:Y:S01]  /*5770*/  FFMA.FTZ R5, R29, UR10, -R76.reuse ;  /* 0x0000000a1d057c23 */ /* 0x100fe2000801084c */
[----:B------:R-:W1:Y:S01]  /*5780*/  MUFU.TANH R41, R41 ;  /* 0x0000002900297308 */ /* 0x000e620000002400 */
[----:B------:R-:W-:Y:S01]  /*5790*/  ISETP.GT.AND P3, PT, R42, 0x40, PT ;  /* 0x000000402a00780c */ /* 0x000fe20003f64270 */
[--C-:B------:R-:W-:Y:S01]  /*57a0*/  FFMA.FTZ R142, R31, UR10, -R76.reuse ;  /* 0x0000000a1f8e7c23 */ /* 0x100fe2000801084c */
[----:B------:R-:W-:Y:S01]  /*57b0*/  FMNMX.FTZ R81, R11, R6, !PT ;  /* 0x000000060b517209 */ /* 0x000fe20007810000 */
[--C-:B------:R-:W-:Y:S01]  /*57c0*/  FFMA.FTZ R136, R35, UR10, -R76.reuse ;  /* 0x0000000a23887c23 */ /* 0x100fe2000801084c */
[----:B--2---:R-:W-:Y:S01]  /*57d0*/  FSEL R39, R39, -INF , P4 ;  /* 0xff80000027277808 */ /* 0x004fe20002000000 */
[--C-:B------:R-:W-:Y:S01]  /*57e0*/  FFMA.FTZ R138, R46, UR10, -R76.reuse ;  /* 0x0000000a2e8a7c23 */ /* 0x100fe2000801084c */
[----:B------:R-:W-:Y:S01]  /*57f0*/  FMNMX.FTZ R6, R12, R81, !PT ;  /* 0x000000510c067209 */ /* 0x000fe20007810000 */
[----:B------:R-:W2:Y:S01]  /*5800*/  MUFU.TANH R61, R61 ;  /* 0x0000003d003d7308 */ /* 0x000ea20000002400 */
[----:B------:R-:W-:Y:S01]  /*5810*/  ISETP.GT.AND P4, PT, R42, 0x41, PT ;  /* 0x000000412a00780c */ /* 0x000fe20003f84270 */
[--C-:B------:R-:W-:Y:S01]  /*5820*/  FFMA.FTZ R79, R44, UR10, -R76.reuse ;  /* 0x0000000a2c4f7c23 */ /* 0x100fe2000801084c */
[----:B------:R-:W-:Y:S01]  /*5830*/  FMNMX.FTZ R21, R15, R6, !PT ;  /* 0x000000060f157209 */ /* 0x000fe20007810000 */
[--C-:B------:R-:W-:Y:S01]  /*5840*/  FFMA.FTZ R150, R9, UR10, -R76.reuse ;  /* 0x0000000a09967c23 */ /* 0x100fe2000801084c */
[----:B0-----:R-:W-:Y:S01]  /*5850*/  FSEL R40, R40, -INF , P3 ;  /* 0xff80000028287808 */ /* 0x001fe20001800000 */
        /* <DEDUP_REMOVED lines=9> */
[----:B------:R-:W-:Y:S01]  /*58f0*/  FMNMX.FTZ R81, R26, R81, !PT ;  /* 0x000000511a517209 */ /* 0x000fe20007810000 */
[----:B------:R-:W1:Y:S01]  /*5900*/  MUFU.TANH R65, R65 ;  /* 0x0000004100417308 */ /* 0x000e620000002400 */
[----:B------:R-:W-:Y:S01]  /*5910*/  ISETP.GT.AND P4, PT, R42, 0x49, PT ;  /* 0x000000492a00780c */ /* 0x000fe20003f84270 */
[--C-:B------:R-:W-:Y:S01]  /*5920*/  FFMA.FTZ R10, R52, UR10, -R76.reuse ;  /* 0x0000000a340a7c23 */ /* 0x100fe2000801084c */
[----:B------:R-:W-:Y:S01]  /*5930*/  FMNMX.FTZ R81, R28, R81, !PT ;  /* 0x000000511c517209 */ /* 0x000fe20007810000 */
[--C-:B------:R-:W-:Y:S01]  /*5940*/  FFMA.FTZ R14, R53, UR10, -R76.reuse ;  /* 0x0000000a350e7c23 */ /* 0x100fe2000801084c */
[----:B--2---:R-:W-:Y:S01]  /*5950*/  FSEL R61, R61, -INF , P3 ;  /* 0xff8000003d3d7808 */ /* 0x004fe20001800000 */
[----:B------:R-:W-:Y:S01]  /*5960*/  FFMA.FTZ R24, R55, UR10, -R76 ;  /* 0x0000000a37187c23 */ /* 0x000fe2000801084c */
[----:B------:R-:W-:Y:S01]  /*5970*/  FMNMX.FTZ R6, R30, R81, !PT ;  /* 0x000000511e067209 */ /* 0x000fe20007810000 */
[----:B------:R-:W-:-:S02]  /*5980*/  WARPGROUP.DEPBAR.LE gsb0, 0x0 ;  /* 0x00008000000079c5 */ /* 0x000fc40000010000 */
[----:B------:R-:W-:Y:S01]  /*5990*/  WARPGROUP.ARRIVE ;  /* 0x00000000000079c5 */ /* 0x000fe20000000000 */
[----:B------:R-:W-:Y:S01]  /*59a0*/  FMNMX.FTZ R29, R33, R6, !PT ;  /* 0x00000006211d7209 */ /* 0x000fe20007810000 */
[----:B------:R-:W2:Y:S01]  /*59b0*/  MUFU.TANH R66, R66 ;  /* 0x0000004200427308 */ /* 0x000ea20000002400 */
[----:B------:R-:W-:Y:S01]  /*59c0*/  ISETP.GT.AND P3, PT, R42, 0x50, PT ;  /* 0x000000502a00780c */ /* 0x000fe20003f64270 */
[--C-:B------:R-:W-:Y:S01]  /*59d0*/  FFMA.FTZ R132, R47, UR10, -R76.reuse ;  /* 0x0000000a2f847c23 */ /* 0x100fe2000801084c */
[----:B------:R-:W-:Y:S01]  /*59e0*/  FMNMX.FTZ R29, R34, R29, !PT ;  /* 0x0000001d221d7209 */ /* 0x000fe20007810000 */
[----:B------:R-:W-:Y:S01]  /*59f0*/  HGMMA.64x64x16.F32.BF16 R88, R128, gdesc[UR4].tnspB, R88, gsb0 ;  /* 0x40e0000480587df0 */ /* 0x000fe20008001858 */
[----:B0-----:R-:W-:Y:S01]  /*5a00*/  FSEL R64, R64, -INF , P4 ;  /* 0xff80000040407808 */ /* 0x001fe20002000000 */
[----:B------:R-:W-:Y:S01]  /*5a10*/  UIADD3 UR6, UR11, 0x300, URZ ;  /* 0x000003000b067890 */ /* 0x000fe2000fffe03f */
[----:B------:R-:W-:Y:S01]  /*5a20*/  FMNMX.FTZ R6, R36, R29, !PT ;  /* 0x0000001d24067209 */ /* 0x000fe20007810000 */
[----:B------:R-:W0:Y:S01]  /*5a30*/  MUFU.TANH R67, R67 ;  /* 0x0000004300437308 */ /* 0x000e220000002400 */
[----:B------:R-:W-:Y:S01]  /*5a40*/  ISETP.GT.AND P4, PT, R42, 0x51, PT ;  /* 0x000000512a00780c */ /* 0x000fe20003f84270 */
[----:B------:R-:W-:Y:S01]  /*5a50*/  UMOV UR7, 0x40000040 ;  /* 0x4000004000077882 */ /* 0x000fe20000000000 */
        /* <DEDUP_REMOVED lines=14> */
[C---:B------:R-:W-:Y:S01]  /*5b40*/  ISETP.GT.AND P4, PT, R42.reuse, 0x59, PT ;  /* 0x000000592a00780c */ /* 0x040fe20003f84270 */
        /* <DEDUP_REMOVED lines=8> */
[----:B------:R-:W-:Y:S01]  /*5bd0*/  FFMA.FTZ R60, R60, UR10, -R76 ;  /* 0x0000000a3c3c7c23 */ /* 0x000fe2000801084c */
[----:B------:R-:W-:-:S02]  /*5be0*/  FMNMX.FTZ R6, R64, R35, !PT ;  /* 0x0000002340067209 */ /* 0x000fc40007810000 */
[----:B-1----:R-:W-:Y:S02]  /*5bf0*/  FSEL R68, R68, -INF , P4 ;  /* 0xff80000044447808 */ /* 0x002fe40002000000 */
[----:B------:R-:W-:Y:S01]  /*5c00*/  FMNMX.FTZ R35, R65, R6, !PT ;  /* 0x0000000641237209 */ /* 0x000fe20007810000 */
[----:B------:R-:W1:Y:S01]  /*5c10*/  MUFU.TANH R71, R71 ;  /* 0x0000004700477308 */ /* 0x000e620000002400 */
[----:B------:R-:W-:Y:S02]  /*5c20*/  ISETP.GT.AND P4, PT, R42, 0x61, PT ;  /* 0x000000612a00780c */ /* 0x000fe40003f84270 */
[----:B------:R-:W-:Y:S01]  /*5c30*/  FMNMX.FTZ R6, R66, R35, !PT ;  /* 0x0000002342067209 */ /* 0x000fe20007810000 */
[----:B------:R-:W-:Y:S01]  /*5c40*/  FFMA.FTZ R35, R45, UR10, -R76 ;  /* 0x0000000a2d237c23 */ /* 0x000fe2000801084c */
[----:B--2---:R-:W-:Y:S02]  /*5c50*/  FSEL R69, R69, -INF , P3 ;  /* 0xff80000045457808 */ /* 0x004fe40001800000 */
[----:B------:R-:W-:Y:S01]  /*5c60*/  FMNMX.FTZ R43, R67, R6, !PT ;  /* 0x00000006432b7209 */ /* 0x000fe20007810000 */
[----:B------:R-:W2:Y:S01]  /*5c70*/  MUFU.TANH R72, R72 ;  /* 0x0000004800487308 */ /* 0x000ea20000002400 */
[----:B------:R-:W-:-:S02]  /*5c80*/  ISETP.GT.AND P3, PT, R42, 0x68, PT ;  /* 0x000000682a00780c */ /* 0x000fc40003f64270 */
[----:B------:R-:W-:Y:S02]  /*5c90*/  FMNMX.FTZ R6, R68, R43, !PT ;  /* 0x0000002b44067209 */ /* 0x000fe40007810000 */
[----:B0-----:R-:W-:Y:S02]  /*5ca0*/  FSEL R70, R70, -INF , P4 ;  /* 0xff80000046467808 */ /* 0x001fe40002000000 */
[----:B------:R-:W-:Y:S01]  /*5cb0*/  FMNMX.FTZ R43, R69, R6, !PT ;  /* 0x00000006452b7209 */ /* 0x000fe20007810000 */
[----:B------:R-:W0:Y:S01]  /*5cc0*/  MUFU.TANH R73, R73 ;  /* 0x0000004900497308 */ /* 0x000e220000002400 */
[----:B------:R-:W-:Y:S02]  /*5cd0*/  ISETP.GT.AND P4, PT, R42, 0x69, PT ;  /* 0x000000692a00780c */ /* 0x000fe40003f84270 */
[----:B-1----:R-:W-:Y:S02]  /*5ce0*/  FSEL R71, R71, -INF , P3 ;  /* 0xff80000047477808 */ /* 0x002fe40001800000 */
[----:B------:R-:W-:Y:S01]  /*5cf0*/  FMNMX.FTZ R6, R70, R43, !PT ;  /* 0x0000002b46067209 */ /* 0x000fe20007810000 */
[----:B------:R-:W-:Y:S01]  /*5d00*/  FFMA.FTZ R43, R48, UR10, -R76 ;  /* 0x0000000a302b7c23 */ /* 0x000fe2000801084c */
[----:B------:R-:W-:Y:S01]  /*5d10*/  ISETP.GT.AND P3, PT, R42, 0x70, PT ;  /* 0x000000702a00780c */ /* 0x000fe20003f64270 */
[----:B------:R-:W1:Y:S01]  /*5d20*/  MUFU.TANH R74, R74 ;  /* 0x0000004a004a7308 */ /* 0x000e620000002400 */
[----:B--2---:R-:W-:-:S02]  /*5d30*/  FSEL R72, R72, -INF , P4 ;  /* 0xff80000048487808 */ /* 0x004fc40002000000 */
[----:B------:R-:W-:Y:S02]  /*5d40*/  FMNMX.FTZ R45, R71, R6, !PT ;  /* 0x00000006472d7209 */ /* 0x000fe40007810000 */
[----:B------:R-:W-:Y:S02]  /*5d50*/  ISETP.GT.AND P4, PT, R42, 0x71, PT ;  /* 0x000000712a00780c */ /* 0x000fe40003f84270 */
[----:B------:R-:W-:Y:S01]  /*5d60*/  FMNMX.FTZ R6, R72, R45, !PT ;  /* 0x0000002d48067209 */ /* 0x000fe20007810000 */
[----:B------:R-:W2:Y:S01]  /*5d70*/  MUFU.TANH R75, R75 ;  /* 0x0000004b004b7308 */ /* 0x000ea20000002400 */
[----:B0-----:R-:W-:Y:S02]  /*5d80*/  FSEL R73, R73, -INF , P3 ;  /* 0xff80000049497808 */ /* 0x001fe40001800000 */
[----:B------:R-:W-:Y:S02]  /*5d90*/  ISETP.GT.AND P3, PT, R42, 0x78, PT ;  /* 0x000000782a00780c */ /* 0x000fe40003f64270 */
[----:B------:R-:W-:-:S02]  /*5da0*/  FMNMX.FTZ R45, R73, R6, !PT ;  /* 0x00000006492d7209 */ /* 0x000fc40007810000 */
[----:B------:R-:W-:Y:S01]  /*5db0*/  FSEL R46, R27, RZ, P2 ;  /* 0x000000ff1b2e7208 */ /* 0x000fe20001000000 */
[----:B------:R-:W0:Y:S01]  /*5dc0*/  MUFU.TANH R77, R77 ;  /* 0x0000004d004d7308 */ /* 0x000e220000002400 */
[----:B-1----:R-:W-:Y:S01]  /*5dd0*/  FSEL R74, R74, -INF , P4 ;  /* 0xff8000004a4a7808 */ /* 0x002fe20002000000 */
[----:B------:R-:W-:Y:S02]  /*5de0*/  WARPGROUP.DEPBAR.LE gsb0, 0x0 ;  /* 0x00008000000079c5 */ /* 0x000fe40000010000 */
[----:B------:R-:W-:Y:S01]  /*5df0*/  WARPGROUP.ARRIVE ;  /* 0x00000000000079c5 */ /* 0x000fe20000000000 */
[----:B------:R-:W-:Y:S01]  /*5e00*/  ISETP.GT.AND P4, PT, R42, 0x79, PT ;  /* 0x000000792a00780c */ /* 0x000fe20003f84270 */
[----:B------:R-:W-:Y:S01]  /*5e10*/  FADD.FTZ R46, -R46, R3 ;  /* 0x000000032e2e7221 */ /* 0x000fe20000010100 */
[----:B------:R-:W-:Y:S01]  /*5e20*/  FMNMX.FTZ R6, R74, R45, !PT ;  /* 0x0000002d4a067209 */ /* 0x000fe20007810000 */
[----:B------:R-:W-:Y:S01]  /*5e30*/  MUFU.EX2 R79, R79 ;  /* 0x0000004f004f7308 */ /* 0x000fe20000000800 */
[----:B--2---:R-:W-:Y:S01]  /*5e40*/  FSEL R75, R75, -INF , P3 ;  /* 0xff8000004b4b7808 */ /* 0x004fe20001800000 */
[----:B------:R-:W-:Y:S01]  /*5e50*/  HGMMA.64x64x16.F32.BF16 R88, R124, gdesc[UR4].tnspB, R88, gsb0 ;  /* 0x40e000047c587df0 */ /* 0x000fe20008001858 */
[----:B------:R-:W-:Y:S01]  /*5e60*/  UIADD3 UR6, UR11, 0x380, URZ ;  /* 0x000003800b067890 */ /* 0x000fe2000fffe03f */
[----:B------:R-:W-:Y:S01]  /*5e70*/  FMUL.FTZ R46, R46, UR10 ;  /* 0x0000000a2e2e7c20 */ /* 0x000fe20008410000 */
[----:B------:R-:W-:Y:S01]  /*5e80*/  FMNMX.FTZ R6, R75, R6, !PT ;  /* 0x000000064b067209 */ /* 0x000fe20007810000 */
[----:B------:R-:W-:Y:S01]  /*5e90*/  UMOV UR7, 0x40000040 ;  /* 0x4000004000077882 */ /* 0x000fe20000000000 */
[--C-:B------:R-:W-:Y:S01]  /*5ea0*/  FFMA.FTZ R45, R50, UR10, -R76.reuse ;  /* 0x0000000a322d7c23 */ /* 0x100fe2000801084c */
[----:B------:R-:W-:Y:S01]  /*5eb0*/  MUFU.EX2 R148, R148 ;  /* 0x0000009400947308 */ /* 0x000fe20000000800 */
[----:B0-----:R-:W-:Y:S01]  /*5ec0*/  FSEL R77, R77, -INF , P4 ;  /* 0xff8000004d4d7808 */ /* 0x001fe20002000000 */
[----:B------:R-:W-:-:S03]  /*5ed0*/  FFMA.FTZ R42, R62, UR10, -R76 ;  /* 0x0000000a3e2a7c23 */ /* 0x000fc6000801084c */
[----:B------:R-:W-:-:S03]  /*5ee0*/  FMNMX.FTZ R6, R77, R6, !PT ;  /* 0x000000064d067209 */ /* 0x000fc60007810000 */
[----:B------:R-:W0:Y:S02]  /*5ef0*/  MUFU.EX2 R46, R46 ;  /* 0x0000002e002e7308 */ /* 0x000e240000000800 */
[----:B------:R-:W1:Y:S06]  /*5f00*/  SHFL.BFLY PT, R81, R6, 0x2, 0x1f ;  /* 0x0c401f0006517f89 */ /* 0x000e6c00000e0000 */
[----:B------:R-:W2:Y:S08]  /*5f10*/  MUFU.EX2 R150, R150 ;  /* 0x0000009600967308 */ /* 0x000eb00000000800 */
[----:B------:R-:W3:Y:S08]  /*5f20*/  MUFU.EX2 R9, R9 ;  /* 0x0000000900097308 */ /* 0x000ef00000000800 */
[----:B------:R-:W4:Y:S01]  /*5f30*/  MUFU.EX2 R144, R144 ;  /* 0x0000009000907308 */ /* 0x000f220000000800 */
[----:B-1----:R-:W-:-:S05]  /*5f40*/  FMNMX.FTZ R81, R6, R81, !PT ;  /* 0x0000005106517209 */ /* 0x002fca0007810000 */
[----:B------:R-:W1:Y:S02]  /*5f50*/  SHFL.BFLY PT, R6, R81, 0x1, 0x1f ;  /* 0x0c201f0051067f89 */ /* 0x000e6400000e0000 */
[----:B------:R-:W5:Y:S08]  /*5f60*/  MUFU.EX2 R13, R13 ;  /* 0x0000000d000d7308 */ /* 0x000f700000000800 */
[----:B------:R-:W5:Y:S08]  /*5f70*/  MUFU.EX2 R146, R146 ;  /* 0x0000009200927308 */ /* 0x000f700000000800 */
[----:B------:R-:W5:Y:S01]  /*5f80*/  MUFU.EX2 R21, R21 ;  /* 0x0000001500157308 */ /* 0x000f620000000800 */
[----:B-1----:R-:W-:-:S07]  /*5f90*/  FMNMX.FTZ R6, R81, R6, !PT ;  /* 0x0000000651067209 */ /* 0x002fce0007810000 */
[----:B------:R-:W1:Y:S01]  /*5fa0*/  MUFU.EX2 R140, R140 ;  /* 0x0000008c008c7308 */ /* 0x000e620000000800 */
[C---:B------:R-:W-:Y:S01]  /*5fb0*/  FSETP.NEU.FTZ.AND P2, PT, R6.reuse, -INF , PT ;  /* 0xff8000000600780b */ /* 0x040fe20003f5d000 */
[----:B------:R-:W-:Y:S01]  /*5fc0*/  FMUL.FTZ R48, R6, UR10 ;  /* 0x0000000a06307c20 */ /* 0x000fe20008410000 */
[----:B------:R-:W-:Y:S02]  /*5fd0*/  WARPGROUP.DEPBAR.LE gsb0, 0x0 ;  /* 0x00008000000079c5 */ /* 0x000fe40000010000 */
[----:B------:R-:W-:Y:S02]  /*5fe0*/  WARPGROUP.ARRIVE ;  /* 0x00000000000079c5 */ /* 0x000fe40000000000 */
[----:B------:R-:W-:Y:S01]  /*5ff0*/  FSEL R48, R48, RZ, P2 ;  /* 0x000000ff30307208 */ /* 0x000fe20001000000 */
[----:B------:R-:W1:Y:S03]  /*6000*/  MUFU.EX2 R5, R5 ;  /* 0x0000000500057308 */ /* 0x000e660000000800 */
[----:B------:R-:W-:Y:S01]  /*6010*/  HGMMA.64x64x16.F32.BF16 R88, R120, gdesc[UR4].tnspB, R88, gsb0 ;  /* 0x40e0000478587df0 */ /* 0x000fe20008001858 */
[--C-:B------:R-:W-:Y:S01]  /*6020*/  FFMA.FTZ R149, R7, UR10, -R48.reuse ;  /* 0x0000000a07957c23 */ /* 0x100fe20008010830 */
[----:B0-----:R-:W-:Y:S01]  /*6030*/  FFMA.FTZ R7, R46, R2, R79 ;  /* 0x000000022e077223 */ /* 0x001fe2000001004f */
[----:B------:R-:W-:-:S02]  /*6040*/  FFMA.FTZ R151, R11, UR10, -R48 ;  /* 0x0000000a0b977c23 */ /* 0x000fc40008010830 */
[----:B------:R-:W0:Y:S01]  /*6050*/  MUFU.EX2 R142, R142 ;  /* 0x0000008e008e7308 */ /* 0x000e220000000800 */
[--C-:B------:R-:W-:Y:S01]  /*6060*/  FFMA.FTZ R145, R15, UR10, -R48.reuse ;  /* 0x0000000a0f917c23 */ /* 0x100fe20008010830 */
[----:B------:R-:W-:Y:S01]  /*6070*/  FADD.FTZ R7, R148, R7 ;  /* 0x0000000794077221 */ /* 0x000fe20000010000 */
[----:B------:R-:W-:Y:S02]  /*6080*/  IMAD.U32 R15, RZ, RZ, UR37 ;  /* 0x00000025ff0f7e24 */ /* 0x000fe4000f8e00ff */
[--C-:B------:R-:W-:Y:S01]  /*6090*/  FFMA.FTZ R8, R8, UR10, -R48.reuse ;  /* 0x0000000a08087c23 */ /* 0x100fe20008010830 */
[----:B------:R-:W-:Y:S01]  /*60a0*/  FFMA.FTZ R12, R12, UR10, -R48 ;  /* 0x0000000a0c0c7c23 */ /* 0x000fe20008010830 */
[----:B--2---:R-:W-:Y:S01]  /*60b0*/  FADD.FTZ R2, R150, R7 ;  /* 0x0000000796027221 */ /* 0x004fe20000010000 */
[----:B------:R-:W-:Y:S01]  /*60c0*/  FSEL R7, R6, RZ, P2 ;  /* 0x000000ff06077208 */ /* 0x000fe20001000000 */
[----:B------:R2:W0:Y:S01]  /*60d0*/  MUFU.EX2 R29, R32 ;  /* 0x00000020001d7308 */ /* 0x0004220000000800 */
[----:B------:R-:W-:Y:S01]  /*60e0*/  @!P1 LEA R15, R15, UR41, 0x3 ;  /* 0x000000290f0f9c11 */ /* 0x000fe2000f8e18ff */
[----:B---3--:R-:W-:Y:S01]  /*60f0*/  FADD.FTZ R11, R9, R2 ;  /* 0x00000002090b7221 */ /* 0x008fe20000010000 */
[----:B------:R-:W-:Y:S01]  /*6100*/  ISETP.GE.U32.AND P2, PT, R85, 0x180, PT ;  /* 0x000001805500780c */ /* 0x000fe20003f46070 */
[----:B------:R-:W-:Y:S01]  /*6110*/  FADD.FTZ R7, -R7, R4 ;  /* 0x0000000407077221 */ /* 0x000fe20000010100 */
[--C-:B------:R-:W-:Y:S01]  /*6120*/  FFMA.FTZ R20, R20, UR10, -R48.reuse ;  /* 0x0000000a14147c23 */ /* 0x100fe20008010830 */
[----:B----4-:R-:W-:Y:S01]  /*6130*/  FADD.FTZ R2, R144, R11 ;  /* 0x0000000b90027221 */ /* 0x010fe20000010000 */
[--C-:B------:R-:W-:Y:S01]  /*6140*/  FFMA.FTZ R147, R25, UR10, -R48.reuse ;  /* 0x0000000a19937c23 */ /* 0x100fe20008010830 */
[----:B------:R-:W-:Y:S01]  /*6150*/  MUFU.EX2 R149, R149 ;  /* 0x0000009500957308 */ /* 0x000fe20000000800 */
[----:B------:R-:W-:Y:S01]  /*6160*/  FFMA.FTZ R26, R26, UR10, -R48 ;  /* 0x0000000a1a1a7c23 */ /* 0x000fe20008010830 */
[----:B-----5:R-:W-:Y:S01]  /*6170*/  FADD.FTZ R11, R13, R2 ;  /* 0x000000020d0b7221 */ /* 0x020fe20000010000 */
[----:B------:R-:W-:-:S02]  /*6180*/  VIADD R2, R23, 0x9 ;  /* 0x0000000917027836 */ /* 0x000fc40000000000 */
[--C-:B------:R-:W-:Y:S01]  /*6190*/  FFMA.FTZ R141, R28, UR10, -R48.reuse ;  /* 0x0000000a1c8d7c23 */ /* 0x100fe20008010830 */
[--C-:B------:R-:W-:Y:S01]  /*61a0*/  FFMA.FTZ R28, R30, UR10, -R48.reuse ;  /* 0x0000000a1e1c7c23 */ /* 0x100fe20008010830 */
[----:B------:R-:W-:Y:S01]  /*61b0*/  FADD.FTZ R4, R146, R11 ;  /* 0x0000000b92047221 */ /* 0x000fe20000010000 */
[----:B------:R-:W-:Y:S01]  /*61c0*/  FFMA.FTZ R143, R33, UR10, -R48 ;  /* 0x0000000a218f7c23 */ /* 0x000fe20008010830 */
[----:B------:R-:W3:Y:S01]  /*61d0*/  MUFU.EX2 R136, R136 ;  /* 0x0000008800887308 */ /* 0x000ee20000000800 */
[----:B------:R-:W-:Y:S01]  /*61e0*/  SEL R2, R2, 0x9, !P2 ;  /* 0x0000000902027807 */ /* 0x000fe20005000000 */
[----:B------:R-:W-:Y:S01]  /*61f0*/  FADD.FTZ R11, R21, R4 ;  /* 0x00000004150b7221 */ /* 0x000fe20000010000 */
[----:B------:R-:W-:Y:S01]  /*6200*/  FMUL.FTZ R4, R7, UR10 ;  /* 0x0000000a07047c20 */ /* 0x000fe20008410000 */
[----:B------:R-:W-:Y:S02]  /*6210*/  @!P1 VIADD R7, R15, 0x16840 ;  /* 0x000168400f079836 */ /* 0x000fe40000000000 */
[--C-:B------:R-:W-:Y:S01]  /*6220*/  FFMA.FTZ R30, R34, UR10, -R48.reuse ;  /* 0x0000000a221e7c23 */ /* 0x100fe20008010830 */
[----:B-1----:R-:W-:Y:S01]  /*6230*/  FADD.FTZ R50, R140, R11 ;  /* 0x0000000b8c327221 */ /* 0x002fe20000010000 */
[----:B------:R-:W-:Y:S01]  /*6240*/  FFMA.FTZ R137, R36, UR10, -R48 ;  /* 0x0000000a24897c23 */ /* 0x000fe20008010830 */
[----:B------:R-:W-:Y:S01]  /*6250*/  MUFU.EX2 R8, R8 ;  /* 0x0000000800087308 */ /* 0x000fe20000000800 */
[----:B------:R-:W-:Y:S01]  /*6260*/  @!P1 PRMT R7, RZ, 0x654, R7 ;  /* 0x00000654ff079816 */ /* 0x000fe20000000007 */
[----:B------:R-:W-:Y:S01]  /*6270*/  FADD.FTZ R11, R5, R50 ;  /* 0x00000032050b7221 */ /* 0x000fe20000010000 */
[--C-:B------:R-:W-:Y:S01]  /*6280*/  FFMA.FTZ R34, R37, UR10, -R48.reuse ;  /* 0x0000000a25227c23 */ /* 0x100fe20008010830 */
[----:B------:R-:W-:Y:S01]  /*6290*/  FFMA.FTZ R139, R38, UR10, -R48 ;  /* 0x0000000a268b7c23 */ /* 0x000fe20008010830 */
[----:B--2---:R-:W-:Y:S01]  /*62a0*/  FFMA.FTZ R32, R57, UR10, -R76 ;  /* 0x0000000a39207c23 */ /* 0x004fe2000801084c */
[----:B0-----:R-:W-:Y:S01]  /*62b0*/  FADD.FTZ R50, R142, R11 ;  /* 0x0000000b8e327221 */ /* 0x001fe20000010000 */
[--C-:B------:R-:W-:Y:S01]  /*62c0*/  FFMA.FTZ R36, R39, UR10, -R48.reuse ;  /* 0x0000000a27247c23 */ /* 0x100fe20008010830 */
[----:B------:R-:W-:Y:S01]  /*62d0*/  MUFU.EX2 R4, R4 ;  /* 0x0000000400047308 */ /* 0x000fe20000000800 */
[----:B------:R-:W-:Y:S01]  /*62e0*/  FFMA.FTZ R133, R40, UR10, -R48 ;  /* 0x0000000a28857c23 */ /* 0x000fe20008010830 */
[----:B------:R-:W-:Y:S01]  /*62f0*/  FADD.FTZ R11, R29, R50 ;  /* 0x000000321d0b7221 */ /* 0x000fe20000010000 */
[--C-:B------:R-:W-:Y:S01]  /*6300*/  FFMA.FTZ R38, R41, UR10, -R48.reuse ;  /* 0x0000000a29267c23 */ /* 0x100fe20008010830 */
[----:B------:R-:W-:Y:S01]  /*6310*/  F2FP.BF16.F32.PACK_AB R150, R9, R150 ;  /* 0x000000960996723e */ /* 0x000fe200000010ff */
[--C-:B------:R-:W-:Y:S01]  /*6320*/  FFMA.FTZ R135, R61, UR10, -R48.reuse ;  /* 0x0000000a3d877c23 */ /* 0x100fe20008010830 */
[----:B---3--:R-:W-:Y:S01]  /*6330*/  FADD.FTZ R50, R136, R11 ;  /* 0x0000000b88327221 */ /* 0x008fe20000010000 */
[--C-:B------:R-:W-:Y:S01]  /*6340*/  FFMA.FTZ R40, R64, UR10, -R48.reuse ;  /* 0x0000000a40287c23 */ /* 0x100fe20008010830 */
[----:B------:R-:W0:Y:S01]  /*6350*/  MUFU.EX2 R31, R31 ;  /* 0x0000001f001f7308 */ /* 0x000e220000000800 */
[----:B------:R-:W-:Y:S01]  /*6360*/  F2FP.BF16.F32.PACK_AB R140, R5, R140 ;  /* 0x0000008c058c723e */ /* 0x000fe200000010ff */
        /* <DEDUP_REMOVED lines=11> */
[----:B------:R-:W-:Y:S01]  /*6420*/  MOV R15, UR24 ;  /* 0x00000018000f7c02 */ /* 0x000fe20008000f00 */
[----:B------:R-:W-:Y:S01]  /*6430*/  UMOV UR24, UR37 ;  /* 0x0000002500187c82 */ /* 0x000fe20008000000 */
[----:B------:R-:W-:Y:S01]  /*6440*/  PLOP3.LUT P2, PT, PT, PT, UP0, 0x80, 0x0 ;  /* 0x000000000000781c */ /* 0x000fe20003f4f008 */
[----:B------:R-:W1:Y:S01]  /*6450*/  MUFU.EX2 R138, R138 ;  /* 0x0000008a008a7308 */ /* 0x000e620000000800 */
[----:B0-----:R-:W-:Y:S01]  /*6460*/  FADD.FTZ R11, R31, R50 ;  /* 0x000000321f0b7221 */ /* 0x001fe20000010000 */
[----:B------:R-:W-:-:S02]  /*6470*/  @!P1 LEA R15, R15, UR41, 0x3 ;  /* 0x000000290f0f9c11 */ /* 0x000fc4000f8e18ff */
[----:B------:R-:W-:Y:S02]  /*6480*/  F2FP.BF16.F32.PACK_AB R148, R148, R79 ;  /* 0x0000004f9494723e */ /* 0x000fe400000010ff */
[----:B------:R-:W-:Y:S01]  /*6490*/  F2FP.BF16.F32.PACK_AB R144, R13, R144 ;  /* 0x000000900d90723e */ /* 0x000fe200000010ff */
[----:B------:R-:W-:Y:S01]  /*64a0*/  @!P1 VIADD R15, R15, 0x16860 ;  /* 0x000168600f0f9836 */ /* 0x000fe20000000000 */
[----:B------:R-:W-:Y:S01]  /*64b0*/  MUFU.EX2 R12, R12 ;  /* 0x0000000c000c7308 */ /* 0x000fe20000000800 */
[----:B------:R-:W-:Y:S01]  /*64c0*/  F2FP.BF16.F32.PACK_AB R146, R21, R146 ;  /* 0x000000921592723e */ /* 0x000fe200000010ff */
[----:B------:R-:W-:Y:S02]  /*64d0*/  WARPGROUP.DEPBAR.LE gsb0, 0x0 ;  /* 0x00008000000079c5 */ /* 0x000fe40000010000 */
[----:B------:R0:W-:Y:S06]  /*64e0*/  BAR.ARV R2, 0x100 ;  /* 0x000400020000751d */ /* 0x0001ec0000002000 */
[----:B------:R-:W2:Y:S01]  /*64f0*/  MUFU.EX2 R35, R35 ;  /* 0x0000002300237308 */ /* 0x000ea20000000800 */
[----:B------:R3:W-:Y:S01]  /*6500*/  @!P1 SYNCS.ARRIVE.TRANS64.RED.A1T0 RZ, [R7+URZ], RZ ;  /* 0x000000ff07ff99a7 */ /* 0x0007e2000810043f */
[----:B-1----:R-:W-:Y:S01]  /*6510*/  FADD.FTZ R50, R138, R11 ;  /* 0x0000000b8a327221 */ /* 0x002fe20000010000 */
[----:B------:R-:W-:Y:S01]  /*6520*/  @!P1 PRMT R15, RZ, 0x654, R15 ;  /* 0x00000654ff0f9816 */ /* 0x000fe2000000000f */
[-C--:B------:R-:W-:Y:S01]  /*6530*/  FMUL.FTZ R90, R90, R4.reuse ;  /* 0x000000045a5a7220 */ /* 0x080fe20000410000 */
[-C--:B------:R-:W-:Y:S01]  /*6540*/  FMUL.FTZ R91, R91, R4.reuse ;  /* 0x000000045b5b7220 */ /* 0x080fe20000410000 */
[-C--:B------:R-:W-:Y:S01]  /*6550*/  FMUL.FTZ R94, R94, R4.reuse ;  /* 0x000000045e5e7220 */ /* 0x080fe20000410000 */
[----:B------:R-:W-:Y:S01]  /*6560*/  FMUL.FTZ R95, R95, R4 ;  /* 0x000000045f5f7220 */ /* 0x000fe20000410000 */
[----:B------:R-:W1:Y:S01]  /*6570*/  MUFU.EX2 R145, R145 ;  /* 0x0000009100917308 */ /* 0x000e620000000800 */
[----:B---3--:R-:W-:Y:S01]  /*6580*/  FFMA.FTZ R7, R4, R0, R149 ;  /* 0x0000000004077223 */ /* 0x008fe20000010095 */
[----:B------:R-:W-:Y:S01]  /*6590*/  FFMA.FTZ R0, R66, UR10, -R48 ;  /* 0x0000000a42007c23 */ /* 0x000fe20008010830 */
[----:B------:R3:W-:Y:S01]  /*65a0*/  @!P1 SYNCS.ARRIVE.TRANS64.RED.A1T0 RZ, [R15+URZ], RZ ;  /* 0x000000ff0fff99a7 */ /* 0x0007e2000810043f */
[-C--:B------:R-:W-:Y:S01]  /*65b0*/  FMUL.FTZ R98, R98, R4.reuse ;  /* 0x0000000462627220 */ /* 0x080fe20000410000 */
[----:B0-----:R-:W-:Y:S01]  /*65c0*/  FADD.FTZ R2, R8, R7 ;  /* 0x0000000708027221 */ /* 0x001fe20000010000 */
[-C--:B------:R-:W-:Y:S01]  /*65d0*/  FMUL.FTZ R99, R99, R4.reuse ;  /* 0x0000000463637220 */ /* 0x080fe20000410000 */
[-C--:B------:R-:W-:Y:S01]  /*65e0*/  FMUL.FTZ R102, R102, R4.reuse ;  /* 0x0000000466667220 */ /* 0x080fe20000410000 */
[----:B------:R-:W0:Y:S01]  /*65f0*/  MUFU.EX2 R132, R132 ;  /* 0x0000008400847308 */ /* 0x000e220000000800 */
[----:B------:R-:W-:Y:S01]  /*6600*/  FADD.FTZ R7, R151, R2 ;  /* 0x0000000297077221 */ /* 0x000fe20000010000 */
[----:B--2---:R-:W-:Y:S01]  /*6610*/  FADD.FTZ R11, R35, R50 ;  /* 0x00000032230b7221 */ /* 0x004fe20000010000 */
[----:B------:R-:W-:Y:S01]  /*6620*/  FFMA.FTZ R50, R68, UR10, -R48 ;  /* 0x0000000a44327c23 */ /* 0x000fe20008010830 */
[-C--:B------:R-:W-:Y:S01]  /*6630*/  FMUL.FTZ R103, R103, R4.reuse ;  /* 0x0000000467677220 */ /* 0x080fe20000410000 */
[----:B------:R-:W-:Y:S01]  /*6640*/  FADD.FTZ R2, R12, R7 ;  /* 0x000000070c027221 */ /* 0x000fe20000010000 */
        /* <DEDUP_REMOVED lines=11> */
[----:B0-----:R-:W-:Y:S01]  /*6700*/  FADD.FTZ R52, R132, R11 ;  /* 0x0000000b84347221 */ /* 0x001fe20000010000 */
[----:B------:R-:W-:Y:S01]  /*6710*/  F2FP.BF16.F32.PACK_AB R142, R29, R142 ;  /* 0x0000008e1d8e723e */ /* 0x000fe200000010ff */
[----:B------:R-:W-:Y:S01]  /*6720*/  FMUL.FTZ R88, R88, R46 ;  /* 0x0000002e58587220 */ /* 0x000fe20000410000 */
[----:B------:R-:W-:Y:S01]  /*6730*/  F2FP.BF16.F32.PACK_AB R136, R31, R136 ;  /* 0x000000881f88723e */ /* 0x000fe200000010ff */
[----:B------:R-:W-:Y:S01]  /*6740*/  FMUL.FTZ R89, R89, R46 ;  /* 0x0000002e59597220 */ /* 0x000fe20000410000 */
[----:B------:R-:W-:Y:S01]  /*6750*/  F2FP.BF16.F32.PACK_AB R138, R35, R138 ;  /* 0x0000008a238a723e */ /* 0x000fe200000010ff */
        /* <DEDUP_REMOVED lines=20> */
[----:B------:R-:W-:Y:S01]  /*68a0*/  FMUL.FTZ R117, R117, R46 ;  /* 0x0000002e75757220 */ /* 0x000fe20000410000 */
[----:B------:R-:W-:Y:S01]  /*68b0*/  F2FP.BF16.F32.PACK_AB R149, R8, R149 ;  /* 0x000000950895723e */ /* 0x000fe200000010ff */
[----:B------:R-:W-:Y:S01]  /*68c0*/  IMAD.MOV.U32 R4, RZ, RZ, R6 ;  /* 0x000000ffff047224 */ /* 0x000fe200078e0006 */
[----:B------:R-:W-:-:S02]  /*68d0*/  F2FP.BF16.F32.PACK_AB R151, R12, R151 ;  /* 0x000000970c97723e */ /* 0x000fc400000010ff */
[----:B------:R-:W0:Y:S01]  /*68e0*/  MUFU.EX2 R45, R45 ;  /* 0x0000002d002d7308 */ /* 0x000e220000000800 */
[----:B--2---:R-:W-:Y:S01]  /*68f0*/  FADD.FTZ R52, R134, R11 ;  /* 0x0000000b86347221 */ /* 0x004fe20000010000 */
[----:B------:R-:W-:-:S06]  /*6900*/  F2FP.BF16.F32.PACK_AB R145, R20, R145 ;  /* 0x000000911491723e */ /* 0x000fcc00000010ff */
        /* <DEDUP_REMOVED lines=95> */
[----:B---3--:R-:W-:Y:S06]  /*6f00*/  @P2 BRA `(.L_x_12181) ;  /* 0xffffffd000a82947 */ /* 0x008fec000383ffff */
.L_x_12172:
[----:B------:R-:W-:-:S13]  /*6f10*/  ISETP.LE.AND P2, PT, RZ, UR25, PT ;  /* 0x00000019ff007c0c */ /* 0x000fda000bf43270 */
[----:B------:R-:W-:Y:S05]  /*6f20*/  @!P2 BRA `(.L_x_12182) ;  /* 0x000000240038a947 */ /* 0x000fea0003800000 */
[----:B------:R-:W-:Y:S01]  /*6f30*/  IMAD.MOV.U32 R3, RZ, RZ, R6 ;  /* 0x000000ffff037224 */ /* 0x000fe200078e0006 */
[----:B------:R-:W-:Y:S01]  /*6f40*/  UMOV UR24, UR40 ;  /* 0x0000002800187c82 */ /* 0x000fe20008000000 */
[----:B------:R-:W-:Y:S01]  /*6f50*/  IMAD.MOV.U32 R4, RZ, RZ, R27 ;  /* 0x000000ffff047224 */ /* 0x000fe200078e001b */
[----:B------:R-:W-:Y:S01]  /*6f60*/  UMOV UR21, UR37 ;  /* 0x0000002500157c82 */ /* 0x000fe20008000000 */
[----:B------:R-:W-:Y:S01]  /*6f70*/  ULDC UR22, c[0x0][0x9d8] ;  /* 0x0002760000167ab9 */ /* 0x000fe20000000800 */
[----:B------:R-:W-:-:S05]  /*6f80*/  ULDC UR23, c[0x0][0x988] ;  /* 0x0002620000177ab9 */ /* 0x000fca0000000800 */
.L_x_12191:
        /* <DEDUP_REMOVED lines=9> */
.L_x_12184:
[----:B------:R-:W-:Y:S01]  /*7020*/  ULEA UR6, UR37, UR41, 0x3 ;  /* 0x0000002925067291 */ /* 0x000fe2000f8e183f */
[----:B------:R-:W-:-:S05]  /*7030*/  IMAD.U32 R5, RZ, RZ, UR40 ;  /* 0x00000028ff057e24 */ /* 0x000fca000f8e00ff */
[----:B------:R-:W-:-:S04]  /*7040*/  SHF.L.U32 R5, R5, 0x1f, RZ ;  /* 0x0000001f05057819 */ /* 0x000fc800000006ff */
[----:B------:R0:W1:Y:S01]  /*7050*/  SYNCS.PHASECHK.TRANS64.TRYWAIT P2, [UR6+0x16830], R5 ;  /* 0x01683005ff0075a7 */ /* 0x0000620008040146 */
[----:B------:R-:W-:Y:S05]  /*7060*/  @!P0 BRA `(.L_x_12185) ;  /* 0x0000000000048947 */ /* 0x000fea0003800000 */
[----:B------:R-:W-:Y:S01]  /*7070*/  BPT.TRAP 0x1 ;  /* 0x000000040000795c */ /* 0x000fe20000300000 */
.L_x_12185:
[----:B-1----:R-:W-:Y:S05]  /*7080*/  @P2 BRA `(.L_x_12183) ;  /* 0x0000000000082947 */ /* 0x002fea0003800000 */
[----:B------:R-:W1:Y:S02]  /*7090*/  SYNCS.PHASECHK.TRANS64.TRYWAIT P2, [UR6+0x16830], R5 ;  /* 0x01683005ff0075a7 */ /* 0x000e640008040146 */
[----:B-1----:R-:W-:Y:S05]  /*70a0*/  @!P2 BRA `(.L_x_12186) ;  /* 0x000000880050a947 */ /* 0x002fea0003800000 */
.L_x_12183:
        /* <DEDUP_REMOVED lines=25> */
.L_x_12188:
[----:B------:R-:W-:Y:S01]  /*7240*/  ULEA UR6, UR21, UR41, 0x3 ;  /* 0x0000002915067291 */ /* 0x000fe2000f8e183f */
[----:B------:R-:W-:-:S04]  /*7250*/  MOV R5, UR24 ;  /* 0x0000001800057c02 */ /* 0x000fc80008000f00 */
[----:B------:R-:W-:-:S04]  /*7260*/  SHF.L.U32 R5, R5, 0x1f, RZ ;  /* 0x0000001f05057819 */ /* 0x000fc800000006ff */
[----:B------:R0:W1:Y:S01]  /*7270*/  SYNCS.PHASECHK.TRANS64.TRYWAIT P2, [UR6+0x16850], R5 ;  /* 0x01685005ff0075a7 */ /* 0x0000620008040146 */
[----:B------:R-:W-:Y:S05]  /*7280*/  @!P0 BRA `(.L_x_12189) ;  /* 0x0000000000048947 */ /* 0x000fea0003800000 */
[----:B------:R-:W-:Y:S01]  /*7290*/  BPT.TRAP 0x1 ;  /* 0x000000040000795c */ /* 0x000fe20000300000 */
.L_x_12189:
[----:B-1----:R-:W-:Y:S05]  /*72a0*/  @P2 BRA `(.L_x_12187) ;  /* 0x0000000000082947 */ /* 0x002fea0003800000 */
[----:B------:R-:W1:Y:S02]  /*72b0*/  SYNCS.PHASECHK.TRANS64.TRYWAIT P2, [UR6+0x16850], R5 ;  /* 0x01685005ff0075a7 */ /* 0x000e640008040146 */
[----:B-1----:R-:W-:Y:S05]  /*72c0*/  @!P2 BRA `(.L_x_12190) ;  /* 0x0000008400e0a947 */ /* 0x002fea0003800000 */
.L_x_12187:
        /* <DEDUP_REMOVED lines=76> */
[----:B------:R-:W-:Y:S01]  /*7790*/  UMOV UR10, UR23 ;  /* 0x00000017000a7c82 */ /* 0x000fe20008000000 */
[----:B------:R-:W-:Y:S01]  /*77a0*/  FMUL.FTZ R63, R63, UR22 ;  /* 0x000000163f3f7c20 */ /* 0x000fe20008410000 */
[----:B------:R-:W-:Y:S01]  /*77b0*/  FMUL.FTZ R68, R74, UR22 ;  /* 0x000000164a447c20 */ /* 0x000fe20008410000 */
[----:B------:R-:W-:Y:S01]  /*77c0*/  FMUL.FTZ R74, R83, UR22 ;  /* 0x00000016534a7c20 */ /* 0x000fe20008410000 */
[----:B------:R-:W-:Y:S01]  /*77d0*/  FMUL.FTZ R76, R87, UR22 ;  /* 0x00000016574c7c20 */ /* 0x000fe20008410000 */
[----:B------:R-:W0:Y:S01]  /*77e0*/  MUFU.TANH R29, R29 ;  /* 0x0000001d001d7308 */ /* 0x000e220000002400 */
[----:B-1----:R-:W-:Y:S01]  /*77f0*/  FMNMX.FTZ R27, R24, R27, !PT ;  /* 0x0000001b181b7209 */ /* 0x002fe20007810000 */
[----:B------:R-:W1:Y:S01]  /*7800*/  S2R R80, SR_TID.X ;  /* 0x0000000000507919 */ /* 0x000e620000002100 */
[----:B------:R-:W-:-:S05]  /*7810*/  UMOV UR24, UR40 ;  /* 0x0000002800187c82 */ /* 0x000fca0008000000 */
        /* <DEDUP_REMOVED lines=10> */
[----:B------:R-:W-:-:S04]  /*78c0*/  UMOV UR7, 0x40000040 ;  /* 0x4000004000077882 */ /* 0x000fc80000000000 */
[----:B------:R-:W3:Y:S01]  /*78d0*/  MUFU.TANH R37, R37 ;  /* 0x0000002500257308 */ /* 0x000ee20000002400 */
[----:B--2---:R-:W-:Y:S01]  /*78e0*/  FMNMX.FTZ R27, R33, R56, !PT ;  /* 0x00000038211b7209 */ /* 0x004fe20007810000 */
[----:B------:R-:W-:Y:S01]  /*78f0*/  FMUL.FTZ R56, R73, UR22 ;  /* 0x0000001649387c20 */ /* 0x000fe20008410000 */
[----:B------:R-:W-:Y:S01]  /*7900*/  FMUL.FTZ R73, R82, UR22 ;  /* 0x0000001652497c20 */ /* 0x000fe20008410000 */
[----:B-1----:R-:W-:-:S04]  /*7910*/  ISETP.GE.U32.AND P2, PT, R80, 0x180, PT ;  /* 0x000001805000780c */ /* 0x002fc80003f46070 */
[----:B------:R-:W1:Y:S01]  /*7920*/  MUFU.TANH R40, R40 ;  /* 0x0000002800287308 */ /* 0x000e620000002400 */
[----:B0-----:R-:W-:-:S07]  /*7930*/  FMNMX.FTZ R58, R36, R27, !PT ;  /* 0x0000001b243a7209 */ /* 0x001fce0007810000 */
[----:B------:R-:W0:Y:S01]  /*7940*/  MUFU.TANH R41, R41 ;  /* 0x0000002900297308 */ /* 0x000e220000002400 */
[----:B---3--:R-:W-:-:S07]  /*7950*/  FMNMX.FTZ R27, R37, R58, !PT ;  /* 0x0000003a251b7209 */ /* 0x008fce0007810000 */
        /* <DEDUP_REMOVED lines=13> */
[----:B------:R-:W-:Y:S02]  /*7a30*/  WARPGROUP.DEPBAR.LE gsb0, 0x0 ;  /* 0x00008000000079c5 */ /* 0x000fe40000010000 */
[----:B------:R-:W-:-:S04]  /*7a40*/  WARPGROUP.ARRIVE ;  /* 0x00000000000079c5 */ /* 0x000fc80000000000 */
[----:B------:R-:W2:Y:S01]  /*7a50*/  MUFU.TANH R53, R53 ;  /* 0x0000003500357308 */ /* 0x000ea20000002400 */
[----:B-1----:R-:W-:Y:S01]  /*7a60*/  FMNMX.FTZ R27, R51, R60, !PT ;  /* 0x0000003c331b7209 */ /* 0x002fe20007810000 */
[----:B------:R-:W-:Y:S01]  /*7a70*/  FMUL.FTZ R60, R81, UR22 ;  /* 0x00000016513c7c20 */ /* 0x000fe20008410000 */
[----:B------:R-:W-:Y:S01]  /*7a80*/  HGMMA.64x64x16.F32.BF16 R88, R140, gdesc[UR4].tnspB, R88, gsb0 ;  /* 0x40e000048c587df0 */ /* 0x000fe20008001858 */
[----:B------:R-:W-:Y:S01]  /*7a90*/  UIADD3 UR6, UR11, 0x180, URZ ;  /* 0x000001800b067890 */ /* 0x000fe2000fffe03f */
[----:B0-----:R-:W-:Y:S01]  /*7aa0*/  FMNMX.FTZ R62, R52, R27, !PT ;  /* 0x0000001b343e7209 */ /* 0x001fe20007810000 */
[----:B------:R-:W-:Y:S02]  /*7ab0*/  UMOV UR7, 0x40000040 ;  /* 0x4000004000077882 */ /* 0x000fe40000000000 */
[----:B------:R-:W0:Y:S08]  /*7ac0*/  MUFU.TANH R54, R54 ;  /* 0x0000003600367308 */ /* 0x000e300000002400 */
        /* <DEDUP_REMOVED lines=21> */
[----:B------:R-:W-:Y:S01]  /*7c20*/  WARPGROUP.ARRIVE ;  /* 0x00000000000079c5 */ /* 0x000fe20000000000 */
[----:B------:R-:W-:Y:S01]  /*7c30*/  FMUL.FTZ R66, R70, UR22 ;  /* 0x0000001646427c20 */ /* 0x000fe20008410000 */
[----:B------:R-:W-:Y:S01]  /*7c40*/  FMUL.FTZ R70, R75, UR22 ;  /* 0x000000164b467c20 */ /* 0x000fe20008410000 */
[----:B------:R-:W-:Y:S01]  /*7c50*/  FMUL.FTZ R75, R86, UR22 ;  /* 0x00000016564b7c20 */ /* 0x000fe20008410000 */
        /* <DEDUP_REMOVED lines=17> */
[C---:B------:R-:W-:Y:S01]  /*7d70*/  FADD.FTZ R4, -R27.reuse, R4 ;  /* 0x000000041b047221 */ /* 0x040fe20000010100 */
[----:B------:R-:W-:Y:S01]  /*7d80*/  FMUL.FTZ R77, R27, UR10 ;  /* 0x0000000a1b4d7c20 */ /* 0x000fe20008410000 */
[----:B------:R-:W0:Y:S02]  /*7d90*/  MUFU.TANH R31, R31 ;  /* 0x0000001f001f7308 */ /* 0x000e240000002400 */
[----:B------:R-:W-:Y:S01]  /*7da0*/  FMUL.FTZ R69, R4, UR10 ;  /* 0x0000000a04457c20 */ /* 0x000fe20008410000 */
        /* <DEDUP_REMOVED lines=38> */
[----:B0-----:R-:W-:Y:S01]  /*8010*/  FMNMX.FTZ R21, R31, R4, !PT ;  /* 0x000000041f157209 */ /* 0x001fe20007810000 */
[----:B------:R-:W0:Y:S01]  /*8020*/  MUFU.TANH R42, R42 ;  /* 0x0000002a002a7308 */ /* 0x000e220000002400 */
[--C-:B------:R-:W-:Y:S01]  /*8030*/  FFMA.FTZ R57, R60, UR10, -R77.reuse ;  /* 0x0000000a3c397c23 */ /* 0x100fe2000801084d */
[--C-:B------:R-:W-:Y:S01]  /*8040*/  FFMA.FTZ R32, R61, UR10, -R77.reuse ;  /* 0x0000000a3d207c23 */ /* 0x100fe2000801084d */
[----:B-1----:R-:W-:Y:S01]  /*8050*/  FMNMX.FTZ R4, R34, R21, !PT ;  /* 0x0000001522047209 */ /* 0x002fe20007810000 */
[----:B------:R-:W-:-:S03]  /*8060*/  FFMA.FTZ R62, R62, UR10, -R77 ;  /* 0x0000000a3e3e7c23 */ /* 0x000fc6000801084d */
[----:B---3--:R-:W-:Y:S01]  /*8070*/  FMNMX.FTZ R29, R35, R4, !PT ;  /* 0x00000004231d7209 */ /* 0x008fe20007810000 */
[----:B------:R-:W1:Y:S03]  /*8080*/  MUFU.TANH R43, R43 ;  /* 0x0000002b002b7308 */ /* 0x000e660000002400 */
[----:B--2---:R-:W-:-:S04]  /*8090*/  FMNMX.FTZ R4, R38, R29, !PT ;  /* 0x0000001d26047209 */ /* 0x004fc80007810000 */
[----:B----4-:R-:W-:Y:S01]  /*80a0*/  FMNMX.FTZ R29, R39, R4, !PT ;  /* 0x00000004271d7209 */ /* 0x010fe20007810000 */
[----:B------:R-:W2:Y:S03]  /*80b0*/  MUFU.TANH R45, R45 ;  /* 0x0000002d002d7308 */ /* 0x000ea60000002400 */
[----:B0-----:R-:W-:-:S05]  /*80c0*/  FMNMX.FTZ R4, R42, R29, !PT ;  /* 0x0000001d2a047209 */ /* 0x001fca0007810000 */
        /* <DEDUP_REMOVED lines=9> */
[----:B------:R-:W-:Y:S02]  /*8160*/  WARPGROUP.DEPBAR.LE gsb0, 0x0 ;  /* 0x00008000000079c5 */ /* 0x000fe40000010000 */
[----:B------:R-:W-:Y:S01]  /*8170*/  WARPGROUP.ARRIVE ;  /* 0x00000000000079c5 */ /* 0x000fe20000000000 */
[--C-:B------:R-:W-:Y:S01]  /*8180*/  FFMA.FTZ R132, R44, UR10, -R77.reuse ;  /* 0x0000000a2c847c23 */ /* 0x100fe2000801084d */
[----:B------:R-:W-:-:S03]  /*8190*/  FFMA.FTZ R134, R48, UR10, -R77 ;  /* 0x0000000a30867c23 */ /* 0x000fc6000801084d */
[----:B------:R-:W3:Y:S01]  /*81a0*/  MUFU.TANH R66, R66 ;  /* 0x0000004200427308 */ /* 0x000ee20000002400 */
[----:B------:R-:W-:Y:S01]  /*81b0*/  HGMMA.64x64x16.F32.BF16 R88, R128, gdesc[UR4].tnspB, R88, gsb0 ;  /* 0x40e0000480587df0 */ /* 0x000fe20008001858 */
[----:B------:R-:W-:Y:S01]  /*81c0*/  UIADD3 UR6, UR11, 0x300, URZ ;  /* 0x000003000b067890 */ /* 0x000fe2000fffe03f */
[----:B------:R-:W-:-:S05]  /*81d0*/  UMOV UR7, 0x40000040 ;  /* 0x4000004000077882 */ /* 0x000fca0000000000 */
[----:B------:R4:W-:Y:S08]  /*81e0*/  MUFU.EX2 R21, R6 ;  /* 0x0000000600157308 */ /* 0x0009f00000000800 */
[----:B------:R-:W5:Y:S01]  /*81f0*/  MUFU.TANH R67, R67 ;  /* 0x0000004300437308 */ /* 0x000f620000002400 */
[----:B----4-:R-:W-:Y:S01]  /*8200*/  FFMA.FTZ R6, R37, UR10, -R77 ;  /* 0x0000000a25067c23 */ /* 0x010fe2000801084d */
[----:B--2---:R-:W-:-:S04]  /*8210*/  FMNMX.FTZ R37, R63, R4, !PT ;  /* 0x000000043f257209 */ /* 0x004fc80007810000 */
[----:B0-----:R-:W-:Y:S02]  /*8220*/  FMNMX.FTZ R4, R64, R37, !PT ;  /* 0x0000002540047209 */ /* 0x001fe40007810000 */
[----:B------:R-:W0:Y:S02]  /*8230*/  MUFU.TANH R68, R68 ;  /* 0x0000004400447308 */ /* 0x000e240000002400 */
[----:B-1----:R-:W-:-:S04]  /*8240*/  FMNMX.FTZ R37, R65, R4, !PT ;  /* 0x0000000441257209 */ /* 0x002fc80007810000 */
[----:B---3--:R-:W-:Y:S02]  /*8250*/  FMNMX.FTZ R4, R66, R37, !PT ;  /* 0x0000002542047209 */ /* 0x008fe40007810000 */
[----:B------:R-:W1:Y:S02]  /*8260*/  MUFU.TANH R70, R70 ;  /* 0x0000004600467308 */ /* 0x000e640000002400 */
[----:B-----5:R-:W-:-:S06]  /*8270*/  FMNMX.FTZ R41, R67, R4, !PT ;  /* 0x0000000443297209 */ /* 0x020fcc0007810000 */
        /* <DEDUP_REMOVED lines=14> */
[----:B------:R-:W-:Y:S01]  /*8360*/  FFMA.FTZ R41, R49, UR10, -R77 ;  /* 0x0000000a31297c23 */ /* 0x000fe2000801084d */
[----:B------:R-:W-:Y:S01]  /*8370*/  HGMMA.64x64x16.F32.BF16 R88, R124, gdesc[UR4].tnspB, R88, gsb0 ;  /* 0x40e000047c587df0 */ /* 0x000fe20008001858 */
[----:B------:R-:W-:Y:S01]  /*8380*/  UIADD3 UR6, UR11, 0x380, URZ ;  /* 0x000003800b067890 */ /* 0x000fe2000fffe03f */
[----:B0-----:R-:W-:-:S03]  /*8390*/  FMNMX.FTZ R49, R75, R4, !PT ;  /* 0x000000044b317209 */ /* 0x001fc60007810000 */
[----:B------:R1:W-:Y:S01]  /*83a0*/  MUFU.EX2 R29, R6 ;  /* 0x00000006001d7308 */ /* 0x0003e20000000800 */
[----:B------:R-:W-:Y:S01]  /*83b0*/  UMOV UR7, 0x40000040 ;  /* 0x4000004000077882 */ /* 0x000fe20000000000 */
[--C-:B------:R-:W-:Y:S01]  /*83c0*/  FFMA.FTZ R4, R51, UR10, -R77.reuse ;  /* 0x0000000a33047c23 */ /* 0x100fe2000801084d */
[----:B------:R-:W-:-:S05]  /*83d0*/  FFMA.FTZ R51, R54, UR10, -R77 ;  /* 0x0000000a36337c23 */ /* 0x000fca000801084d */
[----:B------:R-:W-:Y:S01]  /*83e0*/  MUFU.EX2 R69, R69 ;  /* 0x0000004500457308 */ /* 0x000fe20000000800 */
[----:B-1----:R-:W-:Y:S01]  /*83f0*/  FMNMX.FTZ R6, R76, R49, !PT ;  /* 0x000000314c067209 */ /* 0x002fe20007810000 */
[----:B------:R-:W-:-:S04]  /*8400*/  FFMA.FTZ R49, R52, UR10, -R77 ;  /* 0x0000000a34317c23 */ /* 0x000fc8000801084d */
[----:B------:R-:W0:Y:S02]  /*8410*/  SHFL.BFLY PT, R83, R6, 0x2, 0x1f ;  /* 0x0c401f0006537f89 */ /* 0x000e2400000e0000 */
[----:B------:R-:W1:Y:S08]  /*8420*/  MUFU.EX2 R148, R148 ;  /* 0x0000009400947308 */ /* 0x000e700000000800 */
[----:B------:R-:W2:Y:S08]  /*8430*/  MUFU.EX2 R5, R5 ;  /* 0x0000000500057308 */ /* 0x000eb00000000800 */
[----:B------:R-:W3:Y:S01]  /*8440*/  MUFU.EX2 R150, R150 ;  /* 0x0000009600967308 */ /* 0x000ee20000000800 */
[----:B-1----:R-:W-:Y:S01]  /*8450*/  FFMA.FTZ R2, R69, R2, R148 ;  /* 0x0000000245027223 */ /* 0x002fe20000010094 */
[----:B0-----:R-:W-:-:S06]  /*8460*/  FMNMX.FTZ R83, R6, R83, !PT ;  /* 0x0000005306537209 */ /* 0x001fcc0007810000 */
[----:B------:R-:W-:Y:S01]  /*8470*/  MUFU.EX2 R79, R79 ;  /* 0x0000004f004f7308 */ /* 0x000fe20000000800 */
[----:B--2---:R-:W-:Y:S01]  /*8480*/  F2FP.BF16.F32.PACK_AB R148, R5, R148 ;  /* 0x000000940594723e */ /* 0x004fe200000010ff */
[----:B------:R-:W0:Y:S06]  /*8490*/  SHFL.BFLY PT, R6, R83, 0x1, 0x1f ;  /* 0x0c201f0053067f89 */ /* 0x000e2c00000e0000 */
[----:B------:R-:W-:Y:S08]  /*84a0*/  MUFU.EX2 R144, R144 ;  /* 0x0000009000907308 */ /* 0x000ff00000000800 */
[----:B------:R-:W-:Y:S08]  /*84b0*/  MUFU.EX2 R9, R9 ;  /* 0x0000000900097308 */ /* 0x000ff00000000800 */
[----:B------:R-:W-:Y:S01]  /*84c0*/  MUFU.EX2 R146, R146 ;  /* 0x0000009200927308 */ /* 0x000fe20000000800 */
[----:B0-----:R-:W-:-:S05]  /*84d0*/  FMNMX.FTZ R6, R83, R6, !PT ;  /* 0x0000000653067209 */ /* 0x001fca0007810000 */
[----:B------:R-:W-:Y:S02]  /*84e0*/  FADD.FTZ R36, -R6, R3 ;  /* 0x0000000306247221 */ /* 0x000fe40000010100 */
[----:B------:R-:W-:Y:S01]  /*84f0*/  MUFU.EX2 R13, R13 ;  /* 0x0000000d000d7308 */ /* 0x000fe20000000800 */
[----:B------:R-:W-:Y:S02]  /*8500*/  WARPGROUP.DEPBAR.LE gsb0, 0x0 ;  /* 0x00008000000079c5 */ /* 0x000fe40000010000 */
[----:B------:R-:W-:Y:S01]  /*8510*/  WARPGROUP.ARRIVE ;  /* 0x00000000000079c5 */ /* 0x000fe20000000000 */
[----:B------:R-:W-:Y:S01]  /*8520*/  FMUL.FTZ R59, R36, UR10 ;  /* 0x0000000a243b7c20 */ /* 0x000fe20008410000 */
[----:B------:R-:W-:-:S03]  /*8530*/  FMUL.FTZ R36, R6, UR10 ;  /* 0x0000000a06247c20 */ /* 0x000fc60008410000 */
[----:B------:R-:W-:Y:S01]  /*8540*/  MUFU.EX2 R140, R140 ;  /* 0x0000008c008c7308 */ /* 0x000fe20000000800 */
[----:B------:R-:W-:Y:S01]  /*8550*/  HGMMA.64x64x16.F32.BF16 R88, R120, gdesc[UR4].tnspB, R88, gsb0 ;  /* 0x40e0000478587df0 */ /* 0x000fe20008001858 */
[--C-:B------:R-:W-:Y:S01]  /*8560*/  FFMA.FTZ R151, R11, UR10, -R36.reuse ;  /* 0x0000000a0b977c23 */ /* 0x100fe20008010824 */
[----:B------:R-:W-:Y:S02]  /*8570*/  IMAD.U32 R11, RZ, RZ, UR37 ;  /* 0x00000025ff0b7e24 */ /* 0x000fe4000f8e00ff */
[--C-:B------:R-:W-:Y:S01]  /*8580*/  FFMA.FTZ R8, R8, UR10, -R36.reuse ;  /* 0x0000000a08087c23 */ /* 0x100fe20008010824 */
[--C-:B------:R-:W-:Y:S01]  /*8590*/  FFMA.FTZ R149, R7, UR10, -R36.reuse ;  /* 0x0000000a07957c23 */ /* 0x100fe20008010824 */
[----:B------:R-:W-:Y:S01]  /*85a0*/  VIADD R7, R23, 0x9 ;  /* 0x0000000917077836 */ /* 0x000fe20000000000 */
[----:B------:R-:W-:Y:S01]  /*85b0*/  MUFU.EX2 R59, R59 ;  /* 0x0000003b003b7308 */ /* 0x000fe20000000800 */
[----:B------:R-:W-:Y:S01]  /*85c0*/  @!P1 LEA R11, R11, UR41, 0x3 ;  /* 0x000000290b0b9c11 */ /* 0x000fe2000f8e18ff */
[--C-:B------:R-:W-:Y:S01]  /*85d0*/  FFMA.FTZ R145, R15, UR10, -R36.reuse ;  /* 0x0000000a0f917c23 */ /* 0x100fe20008010824 */
[--C-:B------:R-:W-:Y:S01]  /*85e0*/  FFMA.FTZ R12, R12, UR10, -R36.reuse ;  /* 0x0000000a0c0c7c23 */ /* 0x100fe20008010824 */
[--C-:B------:R-:W-:Y:S01]  /*85f0*/  FFMA.FTZ R20, R20, UR10, -R36.reuse ;  /* 0x0000000a14147c23 */ /* 0x100fe20008010824 */
[----:B------:R-:W-:Y:S01]  /*8600*/  FFMA.FTZ R147, R25, UR10, -R36 ;  /* 0x0000000a19937c23 */ /* 0x000fe20008010824 */
[----:B------:R-:W-:Y:S01]  /*8610*/  @!P1 VIADD R15, R11, 0x16840 ;  /* 0x000168400b0f9836 */ /* 0x000fe20000000000 */
[----:B------:R-:W-:Y:S01]  /*8620*/  SEL R11, R7, 0x9, !P2 ;  /* 0x00000009070b7807 */ /* 0x000fe20005000000 */
[----:B------:R-:W0:Y:S01]  /*8630*/  MUFU.EX2 R8, R8 ;  /* 0x0000000800087308 */ /* 0x000e220000000800 */
[----:B------:R-:W-:Y:S01]  /*8640*/  FADD.FTZ R7, R5, R2 ;  /* 0x0000000205077221 */ /* 0x000fe20000010000 */
[--C-:B------:R-:W-:Y:S01]  /*8650*/  FFMA.FTZ R26, R26, UR10, -R36.reuse ;  /* 0x0000000a1a1a7c23 */ /* 0x100fe20008010824 */
[----:B------:R-:W-:Y:S01]  /*8660*/  @!P1 PRMT R15, RZ, 0x654, R15 ;  /* 0x00000654ff0f9816 */ /* 0x000fe2000000000f */
[--C-:B------:R-:W-:Y:S01]  /*8670*/  FFMA.FTZ R141, R30, UR10, -R36.reuse ;  /* 0x0000000a1e8d7c23 */ /* 0x100fe20008010824 */
[----:B---3--:R-:W-:Y:S01]  /*8680*/  FADD.FTZ R44, R150, R7 ;  /* 0x00000007962c7221 */ /* 0x008fe20000010000 */
        /* <DEDUP_REMOVED lines=9> */
[----:B------:R-:W-:Y:S01]  /*8720*/  FFMA.FTZ R42, R47, UR10, -R36 ;  /* 0x0000000a2f2a7c23 */ /* 0x000fe20008010824 */
[----:B------:R-:W2:Y:S01]  /*8730*/  MUFU.EX2 R151, R151 ;  /* 0x0000009700977308 */ /* 0x000ea20000000800 */
[----:B0-----:R-:W-:Y:S01]  /*8740*/  FFMA.FTZ R0, R59, R0, R8 ;  /* 0x000000003b007223 */ /* 0x001fe20000010008 */
[--C-:B------:R-:W-:Y:S01]  /*8750*/  FFMA.FTZ R135, R50, UR10, -R36.reuse ;  /* 0x0000000a32877c23 */ /* 0x100fe20008010824 */
[--C-:B------:R-:W-:Y:S01]  /*8760*/  FFMA.FTZ R129, R64, UR10, -R36.reuse ;  /* 0x0000000a40817c23 */ /* 0x100fe20008010824 */
[--C-:B------:R-:W-:Y:S01]  /*8770*/  FFMA.FTZ R131, R66, UR10, -R36.reuse ;  /* 0x0000000a42837c23 */ /* 0x100fe20008010824 */
[--C-:B------:R-:W-:Y:S01]  /*8780*/  FFMA.FTZ R125, R68, UR10, -R36.reuse ;  /* 0x0000000a447d7c23 */ /* 0x100fe20008010824 */
[--C-:B------:R-:W-:Y:S01]  /*8790*/  FFMA.FTZ R70, R70, UR10, -R36.reuse ;  /* 0x0000000a46467c23 */ /* 0x100fe20008010824 */
[----:B------:R-:W-:Y:S01]  /*87a0*/  FFMA.FTZ R71, R71, UR10, -R36 ;  /* 0x0000000a47477c23 */ /* 0x000fe20008010824 */
[----:B------:R-:W0:Y:S01]  /*87b0*/  MUFU.EX2 R12, R12 ;  /* 0x0000000c000c7308 */ /* 0x000e220000000800 */
[----:B-1----:R-:W-:Y:S01]  /*87c0*/  FADD.FTZ R2, R149, R0 ;  /* 0x0000000095027221 */ /* 0x002fe20000010000 */
[--C-:B------:R-:W-:Y:S01]  /*87d0*/  FFMA.FTZ R0, R63, UR10, -R36.reuse ;  /* 0x0000000a3f007c23 */ /* 0x100fe20008010824 */
[----:B------:R-:W-:Y:S01]  /*87e0*/  F2FP.BF16.F32.PACK_AB R149, R149, R8 ;  /* 0x000000089595723e */ /* 0x000fe200000010ff */
[--C-:B------:R-:W-:Y:S01]  /*87f0*/  FFMA.FTZ R72, R72, UR10, -R36.reuse ;  /* 0x0000000a48487c23 */ /* 0x100fe20008010824 */
[--C-:B------:R-:W-:Y:S01]  /*8800*/  FFMA.FTZ R73, R73, UR10, -R36.reuse ;  /* 0x0000000a49497c23 */ /* 0x100fe20008010824 */
[--C-:B------:R-:W-:Y:S01]  /*8810*/  FFMA.FTZ R74, R74, UR10, -R36.reuse ;  /* 0x0000000a4a4a7c23 */ /* 0x100fe20008010824 */
[----:B------:R-:W-:Y:S01]  /*8820*/  FFMA.FTZ R75, R75, UR10, -R36 ;  /* 0x0000000a4b4b7c23 */ /* 0x000fe20008010824 */
[----:B------:R-:W1:Y:S01]  /*8830*/  MUFU.EX2 R145, R145 ;  /* 0x0000009100917308 */ /* 0x000e620000000800 */
[----:B--2---:R-:W-:Y:S01]  /*8840*/  FADD.FTZ R7, R151, R2 ;  /* 0x0000000297077221 */ /* 0x004fe20000010000 */
[----:B------:R-:W-:Y:S01]  /*8850*/  ISETP.LT.AND P2, PT, RZ, UR25, PT ;  /* 0x00000019ff007c0c */ /* 0x000fe2000bf41270 */
[----:B------:R-:W-:Y:S01]  /*8860*/  UIADD3 UR6, UR25, -0x1, URZ ;  /* 0xffffffff19067890 */ /* 0x000fe2000fffe03f */
[----:B------:R-:W-:-:S04]  /*8870*/  F2FP.BF16.F32.PACK_AB R150, R79, R150 ;  /* 0x000000964f96723e */ /* 0x000fc800000010ff */
[----:B------:R-:W2:Y:S01]  /*8880*/  MUFU.EX2 R20, R20 ;  /* 0x0000001400147308 */ /* 0x000ea20000000800 */
[C---:B0-----:R-:W-:Y:S01]  /*8890*/  FADD.FTZ R2, R12.reuse, R7 ;  /* 0x000000070c027221 */ /* 0x041fe20000010000 */
[----:B------:R-:W-:Y:S01]  /*88a0*/  F2FP.BF16.F32.PACK_AB R151, R12, R151 ;  /* 0x000000970c97723e */ /* 0x000fe200000010ff */
[----:B------:R-:W-:-:S05]  /*88b0*/  UMOV UR25, UR6 ;  /* 0x0000000600197c82 */ /* 0x000fca0008000000 */
[----:B------:R-:W0:Y:S01]  /*88c0*/  MUFU.EX2 R147, R147 ;  /* 0x0000009300937308 */ /* 0x000e220000000800 */
[----:B-1----:R-:W-:Y:S01]  /*88d0*/  FADD.FTZ R7, R145, R2 ;  /* 0x0000000291077221 */ /* 0x002fe20000010000 */
[----:B------:R-:W-:-:S06]  /*88e0*/  FFMA.FTZ R2, R65, UR10, -R36 ;  /* 0x0000000a41027c23 */ /* 0x000fcc0008010824 */
[----:B------:R-:W1:Y:S01]  /*88f0*/  MUFU.EX2 R26, R26 ;  /* 0x0000001a001a7308 */ /* 0x000e620000000800 */
[C---:B--2---:R-:W-:Y:S01]  /*8900*/  FADD.FTZ R46, R20.reuse, R7 ;  /* 0x00000007142e7221 */ /* 0x044fe20000010000 */
[----:B------:R-:W-:Y:S01]  /*8910*/  F2FP.BF16.F32.PACK_AB R145, R20, R145 ;  /* 0x000000911491723e */ /* 0x000fe200000010ff */
[----:B------:R-:W-:Y:S02]  /*8920*/  WARPGROUP.DEPBAR.LE gsb0, 0x0 ;  /* 0x00008000000079c5 */ /* 0x000fe40000010000 */
[----:B------:R2:W-:Y:S06]  /*8930*/  BAR.ARV R11, 0x100 ;  /* 0x0004000b0000751d */ /* 0x0005ec0000002000 */
[----:B------:R3:W-:Y:S01]  /*8940*/  @!P1 SYNCS.ARRIVE.TRANS64.RED.A1T0 RZ, [R15+URZ], RZ ;  /* 0x000000ff0fff99a7 */ /* 0x0007e2000810043f */
[----:B------:R-:W4:Y:S01]  /*8950*/  MUFU.EX2 R141, R141 ;  /* 0x0000008d008d7308 */ /* 0x000f220000000800 */
[----:B0-----:R-:W-:Y:S01]  /*8960*/  FADD.FTZ R7, R147, R46 ;  /* 0x0000002e93077221 */ /* 0x001fe20000010000 */
[----:B-1----:R-:W-:Y:S01]  /*8970*/  F2FP.BF16.F32.PACK_AB R147, R26, R147 ;  /* 0x000000931a93723e */ /* 0x002fe200000010ff */
[-C--:B------:R-:W-:Y:S01]  /*8980*/  FMUL.FTZ R88, R88, R69.reuse ;  /* 0x0000004558587220 */ /* 0x080fe20000410000 */
[-C--:B------:R-:W-:Y:S01]  /*8990*/  FMUL.FTZ R89, R89, R69.reuse ;  /* 0x0000004559597220 */ /* 0x080fe20000410000 */
[----:B------:R-:W-:Y:S01]  /*89a0*/  FADD.FTZ R46, R26, R7 ;  /* 0x000000071a2e7221 */ /* 0x000fe20000010000 */
[-C--:B------:R-:W-:Y:S01]  /*89b0*/  FMUL.FTZ R92, R92, R69.reuse ;  /* 0x000000455c5c7220 */ /* 0x080fe20000410000 */
[----:B---3--:R-:W-:Y:S01]  /*89c0*/  IMAD.U32 R15, RZ, RZ, UR21 ;  /* 0x00000015ff0f7e24 */ /* 0x008fe2000f8e00ff */
[----:B------:R-:W0:Y:S01]  /*89d0*/  MUFU.EX2 R30, R30 ;  /* 0x0000001e001e7308 */ /* 0x000e220000000800 */
        /* <DEDUP_REMOVED lines=8> */
[----:B--2---:R-:W-:-:S02]  /*8a60*/  @!P1 VIADD R11, R15, 0x16860 ;  /* 0x000168600f0b9836 */ /* 0x004fc40000000000 */
[----:B----4-:R-:W-:Y:S01]  /*8a70*/  FADD.FTZ R7, R141, R46 ;  /* 0x0000002e8d077221 */ /* 0x010fe20000010000 */
[-C--:B------:R-:W-:Y:S01]  /*8a80*/  FMUL.FTZ R104, R104, R69.reuse ;  /* 0x0000004568687220 */ /* 0x080fe20000410000 */
[-C--:B------:R-:W-:Y:S01]  /*8a90*/  FMUL.FTZ R105, R105, R69.reuse ;  /* 0x0000004569697220 */ /* 0x080fe20000410000 */
[----:B------:R-:W-:Y:S01]  /*8aa0*/  FMUL.FTZ R108, R108, R69 ;  /* 0x000000456c6c7220 */ /* 0x000fe20000410000 */
[----:B------:R-:W-:Y:S01]  /*8ab0*/  @!P1 PRMT R15, RZ, 0x654, R11 ;  /* 0x00000654ff0f9816 */ /* 0x000fe2000000000b */
[----:B------:R-:W-:Y:S01]  /*8ac0*/  FADD.FTZ R11, R79, R44 ;  /* 0x0000002c4f0b7221 */ /* 0x000fe20000010000 */
[----:B------:R-:W1:Y:S01]  /*8ad0*/  MUFU.EX2 R143, R143 ;  /* 0x0000008f008f7308 */ /* 0x000e620000000800 */
[C---:B0-----:R-:W-:Y:S01]  /*8ae0*/  FADD.FTZ R46, R30.reuse, R7 ;  /* 0x000000071e2e7221 */ /* 0x041fe20000010000 */
[----:B------:R-:W-:Y:S01]  /*8af0*/  F2FP.BF16.F32.PACK_AB R141, R30, R141 ;  /* 0x0000008d1e8d723e */ /* 0x000fe200000010ff */
[----:B------:R-:W-:Y:S01]  /*8b00*/  FADD.FTZ R44, R144, R11 ;  /* 0x0000000b902c7221 */ /* 0x000fe20000010000 */
[----:B------:R0:W-:Y:S01]  /*8b10*/  @!P1 SYNCS.ARRIVE.TRANS64.RED.A1T0 RZ, [R15+URZ], RZ ;  /* 0x000000ff0fff99a7 */ /* 0x0001e2000810043f */
[----:B------:R-:W-:Y:S01]  /*8b20*/  F2FP.BF16.F32.PACK_AB R144, R9, R144 ;  /* 0x000000900990723e */ /* 0x000fe200000010ff */
[-C--:B------:R-:W-:Y:S01]  /*8b30*/  FMUL.FTZ R109, R109, R69.reuse ;  /* 0x000000456d6d7220 */ /* 0x080fe20000410000 */
[----:B------:R-:W-:Y:S01]  /*8b40*/  FADD.FTZ R11, R9, R44 ;  /* 0x0000002c090b7221 */ /* 0x000fe20000010000 */
[----:B------:R-:W2:Y:S01]  /*8b50*/  MUFU.EX2 R33, R33 ;  /* 0x0000002100217308 */ /* 0x000ea20000000800 */
[--C-:B------:R-:W-:Y:S01]  /*8b60*/  FFMA.FTZ R44, R67, UR10, -R36.reuse ;  /* 0x0000000a432c7c23 */ /* 0x100fe20008010824 */
[----:B------:R-:W-:Y:S01]  /*8b70*/  FFMA.FTZ R36, R76, UR10, -R36 ;  /* 0x0000000a4c247c23 */ /* 0x000fe20008010824 */
        /* <DEDUP_REMOVED lines=8> */
[----:B------:R-:W-:Y:S01]  /*8c00*/  FADD.FTZ R48, R140, R11 ;  /* 0x0000000b8c307221 */ /* 0x000fe20000010000 */
[----:B------:R-:W-:Y:S01]  /*8c10*/  F2FP.BF16.F32.PACK_AB R140, R21, R140 ;  /* 0x0000008c158c723e */ /* 0x000fe200000010ff */
[----:B------:R-:W-:Y:S01]  /*8c20*/  FMUL.FTZ R117, R117, R69 ;  /* 0x0000004575757220 */ /* 0x000fe20000410000 */
[-C--:B------:R-:W-:Y:S01]  /*8c30*/  FMUL.FTZ R90, R90, R59.reuse ;  /* 0x0000003b5a5a7220 */ /* 0x080fe20000410000 */
[----:B------:R-:W-:Y:S01]  /*8c40*/  FADD.FTZ R11, R21, R48 ;  /* 0x00000030150b7221 */ /* 0x000fe20000010000 */
[----:B------:R-:W1:Y:S01]  /*8c50*/  MUFU.EX2 R136, R136 ;  /* 0x0000008800887308 */ /* 0x000e620000000800 */
        /* <DEDUP_REMOVED lines=17> */
[----:B------:R-:W-:Y:S01]  /*8d70*/  F2FP.BF16.F32.PACK_AB R136, R29, R136 ;  /* 0x000000881d88723e */ /* 0x000fe200000010ff */
[-C--:B------:R-:W-:Y:S01]  /*8d80*/  FMUL.FTZ R110, R110, R59.reuse ;  /* 0x0000003b6e6e7220 */ /* 0x080fe20000410000 */
[-C--:B------:R-:W-:Y:S01]  /*8d90*/  FMUL.FTZ R111, R111, R59.reuse ;  /* 0x0000003b6f6f7220 */ /* 0x080fe20000410000 */
[----:B------:R-:W-:Y:S01]  /*8da0*/  FADD.FTZ R7, R29, R48 ;  /* 0x000000301d077221 */ /* 0x000fe20000010000 */
[-C--:B------:R-:W-:Y:S01]  /*8db0*/  FMUL.FTZ R114, R114, R59.reuse ;  /* 0x0000003b72727220 */ /* 0x080fe20000410000 */
[-C--:B------:R-:W-:Y:S01]  /*8dc0*/  FMUL.FTZ R115, R115, R59.reuse ;  /* 0x0000003b73737220 */ /* 0x080fe20000410000 */
[----:B------:R-:W1:Y:S01]  /*8dd0*/  MUFU.EX2 R138, R138 ;  /* 0x0000008a008a7308 */ /* 0x000e620000000800 */
[----:B--2---:R-:W-:Y:S01]  /*8de0*/  FADD.FTZ R5, R137, R46 ;  /* 0x0000002e89057221 */ /* 0x004fe20000010000 */
[-C--:B------:R-:W-:Y:S01]  /*8df0*/  FMUL.FTZ R118, R118, R59.reuse ;  /* 0x0000003b76767220 */ /* 0x080fe20000410000 */
[----:B------:R-:W-:-:S05]  /*8e00*/  FMUL.FTZ R119, R119, R59 ;  /* 0x0000003b77777220 */ /* 0x000fca0000410000 */
[----:B------:R-:W2:Y:S01]  /*8e10*/  MUFU.EX2 R139, R139 ;  /* 0x0000008b008b7308 */ /* 0x000ea20000000800 */
[C---:B---3--:R-:W-:Y:S01]  /*8e20*/  FADD.FTZ R46, R38.reuse, R5 ;  /* 0x00000005262e7221 */ /* 0x048fe20000010000 */
[----:B------:R-:W-:-:S06]  /*8e30*/  F2FP.BF16.F32.PACK_AB R137, R38, R137 ;  /* 0x000000892689723e */ /* 0x000fcc00000010ff */
[----:B------:R3:W4:Y:S01]  /*8e40*/  MUFU.EX2 R37, R10 ;  /* 0x0000000a00257308 */ /* 0x0007220000000800 */
[----:B-1----:R-:W-:-:S07]  /*8e50*/  FADD.FTZ R8, R138, R7 ;  /* 0x000000078a087221 */ /* 0x002fce0000010000 */
[----:B------:R-:W1:Y:S01]  /*8e60*/  MUFU.EX2 R40, R40 ;  /* 0x0000002800287308 */ /* 0x000e620000000800 */
[----:B--2---:R-:W-:Y:S01]  /*8e70*/  FADD.FTZ R5, R139, R46 ;  /* 0x0000002e8b057221 */ /* 0x004fe20000010000 */
[--C-:B---3--:R-:W-:Y:S01]  /*8e80*/  FFMA.FTZ R10, R53, UR10, -R77.reuse ;  /* 0x0000000a350a7c23 */ /* 0x108fe2000801084d */
[----:B------:R-:W-:-:S05]  /*8e90*/  FFMA.FTZ R53, R56, UR10, -R77 ;  /* 0x0000000a38357c23 */ /* 0x000fca000801084d */
        /* <DEDUP_REMOVED lines=87> */
.L_x_12182:
[----:B------:R-:W-:Y:S06]  /*9410*/  BAR.ARV 0x8, 0x1a0 ;  /* 0x0206800000007b1d */ /* 0x000fec0000002000 */
[----:B------:R-:W-:Y:S05]  /*9420*/  @!P0 BRA `(.L_x_12192) ;  /* 0x0000000000048947 */ /* 0x000fea0003800000 */
[----:B------:R-:W-:Y:S01]  /*9430*/  BPT.TRAP 0x1 ;  /* 0x000000040000795c */ /* 0x000fe20000300000 */
.L_x_12192:
[----:B------:R-:W-:Y:S01]  /*9440*/  ULEA UR5, UR37, UR41, 0x3 ;  /* 0x0000002925057291 */ /* 0x000fe2000f8e183f */
[----:B------:R-:W-:-:S04]  /*9450*/  MOV R3, UR40 ;  /* 0x0000002800037c02 */ /* 0x000fc80008000f00 */
[----:B------:R-:W-:-:S04]  /*9460*/  SHF.L.U32 R3, R3, 0x1f, RZ ;  /* 0x0000001f03037819 */ /* 0x000fc800000006ff */
[----:B------:R0:W1:Y:S01]  /*9470*/  SYNCS.PHASECHK.TRANS64.TRYWAIT P2, [UR5+0x16850], R3 ;  /* 0x01685003ff0075a7 */ /* 0x0000620008040145 */
[----:B------:R-:W-:Y:S05]  /*9480*/  @!P0 BRA `(.L_x_12193) ;  /* 0x0000000000048947 */ /* 0x000fea0003800000 */
[----:B------:R-:W-:Y:S01]  /*9490*/  BPT.TRAP 0x1 ;  /* 0x000000040000795c */ /* 0x000fe20000300000 */
.L_x_12193:
[----:B-1----:R-:W-:Y:S05]  /*94a0*/  @P2 BRA `(.L_x_12194) ;  /* 0x0000000000082947 */ /* 0x002fea0003800000 */
[----:B------:R-:W1:Y:S02]  /*94b0*/  SYNCS.PHASECHK.TRANS64.TRYWAIT P0, [UR5+0x16850], R3 ;  /* 0x01685003ff0075a7 */ /* 0x000e640008000145 */
[----:B-1----:R-:W-:Y:S05]  /*94c0*/  @!P0 BRA `(.L_x_12195) ;  /* 0x0000006400788947 */ /* 0x002fea0003800000 */
.L_x_12194:
[----:B------:R-:W-:Y:S01]  /*94d0*/  UIADD3 UR41, UR41, 0x400, URZ ;  /* 0x0000040029297890 */ /* 0x000fe2000fffe03f */
[----:B------:R-:W-:Y:S01]  /*94e0*/  WARPGROUP.ARRIVE ;  /* 0x00000000000079c5 */ /* 0x000fe20000000000 */
[----:B------:R-:W-:Y:S01]  /*94f0*/  UMOV UR7, 0x40000040 ;  /* 0x4000004000077882 */ /* 0x000fe20000000000 */
[----:B------:R-:W2:Y:S01]  /*9500*/  SHFL.BFLY PT, R5, R0, 0x2, 0x1f ;  /* 0x0c401f0000057f89 */ /* 0x000ea200000e0000 */
[----:B------:R-:W-:Y:S01]  /*9510*/  USHF.R.U32.HI UR41, URZ, 0x4, UR41 ;  /* 0x000000043f297899 */ /* 0x000fe20008011629 */
[----:B------:R-:W-:Y:S01]  /*9520*/  IMAD.U32 R11, RZ, RZ, UR5 ;  /* 0x00000005ff0b7e24 */ /* 0x000fe2000f8e00ff */
[----:B------:R-:W-:Y:S01]  /*9530*/  UIADD3 UR47, UR47, 0x1, URZ ;  /* 0x000000012f2f7890 */ /* 0x000fe2000fffe03f */
[----:B01----:R-:W0:Y:S01]  /*9540*/  SHFL.BFLY PT, R3, R2, 0x2, 0x1f ;  /* 0x0c401f0002037f89 */ /* 0x003e2200000e0000 */
        /* <DEDUP_REMOVED lines=11> */
[----:B--2---:R-:W-:Y:S01]  /*9600*/  FADD.FTZ R5, R5, R0 ;  /* 0x0000000005057221 */ /* 0x004fe20000010000 */
[----:B------:R-:W-:Y:S02]  /*9610*/  IMAD.MOV.U32 R0, RZ, RZ, -0x800000 ;  /* 0xff800000ff007424 */ /* 0x000fe400078e00ff */
[----:B0-----:R-:W-:-:S02]  /*9620*/  FADD.FTZ R3, R3, R2 ;  /* 0x0000000203037221 */ /* 0x001fc40000010000 */
[----:B------:R-:W0:Y:S01]  /*9630*/  SHFL.BFLY PT, R8, R5, 0x1, 0x1f ;  /* 0x0c201f0005087f89 */ /* 0x000e2200000e0000 */
[----:B------:R-:W-:-:S03]  /*9640*/  IMAD.MOV.U32 R2, RZ, RZ, -0x800000 ;  /* 0xff800000ff027424 */ /* 0x000fc600078e00ff */
[----:B------:R-:W1:Y:S01]  /*9650*/  SHFL.BFLY PT, R4, R3, 0x1, 0x1f ;  /* 0x0c201f0003047f89 */ /* 0x000e6200000e0000 */
[----:B0-----:R-:W-:Y:S01]  /*9660*/  FADD.FTZ R10, R5, R8 ;  /* 0x00000008050a7221 */ /* 0x001fe20000010000 */
[----:B-1----:R-:W-:-:S04]  /*9670*/  FADD.FTZ R9, R3, R4 ;  /* 0x0000000403097221 */ /* 0x002fc80000010000 */
[----:B------:R-:W-:Y:S01]  /*9680*/  FSETP.NE.FTZ.AND P2, PT, R10, RZ, PT ;  /* 0x000000ff0a00720b */ /* 0x000fe20003f55000 */
[----:B------:R-:W-:Y:S02]  /*9690*/  IMAD.MOV.U32 R3, RZ, RZ, RZ ;  /* 0x000000ffff037224 */ /* 0x000fe400078e00ff */
[----:B------:R-:W-:Y:S01]  /*96a0*/  IMAD.U32 R4, RZ, RZ, UR10 ;  /* 0x0000000aff047e24 */ /* 0x000fe2000f8e00ff */
[----:B------:R-:W-:-:S09]  /*96b0*/  FSETP.NE.FTZ.AND P0, PT, R9, RZ, PT ;  /* 0x000000ff0900720b */ /* 0x000fd20003f15000 */
[----:B------:R-:W0:Y:S01]  /*96c0*/  @P2 MUFU.LG2 R8, R10 ;  /* 0x0000000a00082308 */ /* 0x000e220000000c00 */
[----:B------:R-:W-:-:S03]  /*96d0*/  @P2 FMUL.FTZ R12, R12, 0.69314718246459960938 ;  /* 0x3f3172180c0c2820 */ /* 0x000fc60000410000 */
[----:B------:R-:W-:-:S04]  /*96e0*/  @P0 FMUL.FTZ R4, R4, 0.69314718246459960938 ;  /* 0x3f31721804040820 */ /* 0x000fc80000410000 */
[----:B------:R-:W1:Y:S08]  /*96f0*/  @P0 MUFU.LG2 R7, R9 ;  /* 0x0000000900070308 */ /* 0x000e700000000c00 */
[----:B------:R-:W2:Y:S01]  /*9700*/  @P0 MUFU.RCP R21, R9 ;  /* 0x0000000900150308 */ /* 0x000ea20000001000 */
[----:B0-----:R-:W-:Y:S01]  /*9710*/  @P2 FMUL.FTZ R5, R8, 0.69314718246459960938 ;  /* 0x3f31721808052820 */ /* 0x001fe20000410000 */
[----:B------:R-:W-:-:S03]  /*9720*/  @!P1 IADD3 R8, R11, 0x16860, RZ ;  /* 0x000168600b089810 */ /* 0x000fc60007ffe0ff */
[----:B------:R-:W-:Y:S01]  /*9730*/  @P2 FFMA.FTZ R0, R12, R6, R5 ;  /* 0x000000060c002223 */ /* 0x000fe20000010005 */
[----:B------:R-:W-:Y:S02]  /*9740*/  @!P1 PRMT R8, RZ, 0x654, R8 ;  /* 0x00000654ff089816 */ /* 0x000fe40000000008 */
[----:B------:R-:W0:Y:S01]  /*9750*/  @P2 MUFU.RCP R3, R10 ;  /* 0x0000000a00032308 */ /* 0x000e220000001000 */
[----:B-1----:R-:W-:Y:S01]  /*9760*/  @P0 FMUL.FTZ R7, R7, 0.69314718246459960938 ;  /* 0x3f31721807070820 */ /* 0x002fe20000410000 */
[----:B------:R-:W-:Y:S02]  /*9770*/  WARPGROUP.DEPBAR.LE gsb0, 0x0 ;  /* 0x00008000000079c5 */ /* 0x000fe40000010000 */
[----:B------:R-:W-:Y:S01]  /*9780*/  WARPGROUP.ARRIVE ;  /* 0x00000000000079c5 */ /* 0x000fe20000000000 */
[----:B------:R-:W-:Y:S01]  /*9790*/  @P0 FFMA.FTZ R2, R4, R27, R7 ;  /* 0x0000001b04020223 */ /* 0x000fe20000010007 */
[----:B------:R-:W-:-:S04]  /*97a0*/  PLOP3.LUT P0, PT, PT, PT, PT, 0x8, 0x0 ;  /* 0x000000000000781c */ /* 0x000fc80003f0e170 */
        /* <DEDUP_REMOVED lines=68> */
.L_x_12165:
        /* <DEDUP_REMOVED lines=18> */
[----:B------:R-:W-:Y:S02]  /*9d10*/  UISETP.NE.AND.EX UP0, UPT, UR9, URZ, UPT, UP0 ;  /* 0x0000003f0900728c */ /* 0x000fe4000bf05300 */
[----:B------:R-:W-:-:S02]  /*9d20*/  UISETP.NE.U32.AND UP1, UPT, UR6, URZ, UPT ;  /* 0x0000003f0600728c */ /* 0x000fc4000bf25070 */
[----:B------:R-:W-:Y:S02]  /*9d30*/  USHF.L.U32 UR10, UR46, 0x2, URZ ;  /* 0x000000022e0a7899 */ /* 0x000fe4000800063f */
[----:B------:R-:W-:Y:S02]  /*9d40*/  UISETP.NE.AND.EX UP1, UPT, UR7, URZ, UPT, UP1 ;  /* 0x0000003f0700728c */ /* 0x000fe4000bf25310 */
[----:B------:R-:W-:Y:S02]  /*9d50*/  USHF.L.U64.HI UR11, UR46, 0x2, UR45 ;  /* 0x000000022e0b7899 */ /* 0x000fe4000801022d */
[----:B------:R-:W-:Y:S02]  /*9d60*/  UIADD3 UR4, UP2, UR10, UR6, URZ ;  /* 0x000000060a047290 */ /* 0x000fe4000ff5e03f */
[----:B------:R-:W-:Y:S02]  /*9d70*/  @UP0 UIADD3 UR6, UP3, UR10, UR8, URZ ;  /* 0x000000080a060290 */ /* 0x000fe4000ff7e03f */
[----:B------:R-:W-:-:S02]  /*9d80*/  UIADD3.X UR8, UR11, UR7, URZ, UP2, !UPT ;  /* 0x000000070b087290 */ /* 0x000fc400097fe43f */
[----:B------:R-:W-:Y:S01]  /*9d90*/  @UP0 UIADD3.X UR7, UR11, UR9, URZ, UP3, !UPT ;  /* 0x000000090b070290 */ /* 0x000fe20009ffe43f */
[----:B------:R-:W-:Y:S02]  /*9da0*/  MOV R12, R3 ;  /* 0x00000003000c7202 */ /* 0x000fe40000000f00 */
[----:B0-----:R-:W-:-:S03]  /*9db0*/  MOV R13, R4 ;  /* 0x00000004000d7202 */ /* 0x001fc60000000f00 */
[----:B------:R-:W-:Y:S01]  /*9dc0*/  IMAD.WIDE R4, R154, 0x2, R12 ;  /* 0x000000029a047825 */ /* 0x000fe200078e020c */
[----:B------:R-:W-:Y:S02]  /*9dd0*/  BAR.SYNC.DEFER_BLOCKING 0x1, 0x180 ;  /* 0x0046000000007b1d */ /* 0x000fe40000010000 */
[C---:B------:R-:W-:Y:S02]  /*9de0*/  IADD3 R11, P1, R4.reuse, 0x40, RZ ;  /* 0x00000040040b7810 */ /* 0x040fe40007f3e0ff */
[C---:B------:R-:W-:Y:S02]  /*9df0*/  IADD3 R15, P0, R4.reuse, 0x60, RZ ;  /* 0x00000060040f7810 */ /* 0x040fe40007f1e0ff */
[C---:B------:R-:W-:Y:S02]  /*9e00*/  IADD3 R29, P2, R4.reuse, 0x20, RZ ;  /* 0x00000020041d7810 */ /* 0x040fe40007f5e0ff */
        /* <DEDUP_REMOVED lines=18> */
[----:B------:R-:W-:Y:S02]  /*9f30*/  MOV R28, R8 ;  /* 0x00000008001c7202 */ /* 0x000fe40000000f00 */
[----:B------:R-:W-:Y:S01]  /*9f40*/  MOV R29, R10 ;  /* 0x0000000a001d7202 */ /* 0x000fe20000000f00 */
[----:B------:R0:W-:Y:S01]  /*9f50*/  STSM.16.M88.4 [R30], R4 ;  /* 0x000000041e007844 */ /* 0x0001e20000000200 */
[----:B------:R-:W-:Y:S02]  /*9f60*/  MOV R15, R14 ;  /* 0x0000000e000f7202 */ /* 0x000fe40000000f00 */
[----:B------:R-:W-:Y:S02]  /*9f70*/  F2FP.BF16.F32.PACK_AB R8, R47, R48 ;  /* 0x000000302f08723e */ /* 0x000fe400000010ff */
[----:B------:R-:W-:-:S02]  /*9f80*/  F2FP.BF16.F32.PACK_AB R9, R45, R46 ;  /* 0x0000002e2d09723e */ /* 0x000fc400000010ff */
        /* <DEDUP_REMOVED lines=9> */
[----:B------:R-:W-:Y:S01]  /*a020*/  F2FP.BF16.F32.PACK_AB R34, R21, R24 ;  /* 0x000000181522723e */ /* 0x000fe200000010ff */
[----:B------:R1:W-:Y:S01]  /*a030*/  STSM.16.M88.4 [R29], R40 ;  /* 0x000000281d007844 */ /* 0x0003e20000000200 */
[----:B------:R-:W-:Y:S01]  /*a040*/  F2FP.BF16.F32.PACK_AB R35, R119, R20 ;  /* 0x000000147723723e */ /* 0x000fe200000010ff */
[----:B------:R-:W-:Y:S01]  /*a050*/  IMAD.U32 R5, RZ, RZ, UR8 ;  /* 0x00000008ff057e24 */ /* 0x000fe2000f8e00ff */
[----:B------:R-:W-:Y:S01]  /*a060*/  PLOP3.LUT P0, PT, PT, PT, UP1, 0x80, 0x0 ;  /* 0x000000000000781c */ /* 0x000fe20003f0f018 */
[----:B------:R-:W-:Y:S01]  /*a070*/  IMAD.U32 R7, RZ, RZ, UR7 ;  /* 0x00000007ff077e24 */ /* 0x000fe2000f8e00ff */
[----:B------:R-:W-:Y:S01]  /*a080*/  PLOP3.LUT P1, PT, PT, PT, UP0, 0x80, 0x0 ;  /* 0x000000000000781c */ /* 0x000fe20003f2f008 */
[----:B------:R1:W-:Y:S01]  /*a090*/  STSM.16.M88.4 [R28], R32 ;  /* 0x000000201c007844 */ /* 0x0003e20000000200 */
[----:B------:R-:W-:Y:S09]  /*a0a0*/  BAR.SYNC.DEFER_BLOCKING 0x1, 0x180 ;  /* 0x0046000000007b1d */ /* 0x000ff20000010000 */
[----:B------:R-:W2:Y:S04]  /*a0b0*/  @P0 LDG.E R14, desc[UR38][R4.64] ;  /* 0x00000026040e0981 */ /* 0x000ea8000c1e1900 */
[----:B------:R-:W3:Y:S01]  /*a0c0*/  @P1 LDG.E R6, desc[UR38][R6.64] ;  /* 0x0000002606061981 */ /* 0x000ee2000c1e1900 */
[----:B------:R-:W-:Y:S01]  /*a0d0*/  UMOV UR4, URZ ;  /* 0x0000003f00047c82 */ /* 0x000fe20008000000 */
[----:B------:R-:W-:Y:S01]  /*a0e0*/  ULDC UR10, c[0x0][0xa88] ;  /* 0x0002a200000a7ab9 */ /* 0x000fe20000000800 */
[----:B--2---:R-:W-:-:S02]  /*a0f0*/  @P0 R2UR UR4, R14 ;  /* 0x000000000e0402ca */ /* 0x004fc400000e0000 */
[----:B---3--:R-:W-:Y:S01]  /*a100*/  @P1 R2UR UR10, R6 ;  /* 0x00000000060a12ca */ /* 0x008fe200000e0000 */
[----:B-1----:R-:W-:-:S14]  /*a110*/  @P1 BRA `(.L_x_12198) ;  /* 0x0000000000181947 */ /* 0x002fdc0003800000 */
[----:B------:R-:W-:Y:S05]  /*a120*/  @!P0 BRA `(.L_x_12198) ;  /* 0x0000000000148947 */ /* 0x000fea0003800000 */
[----:B------:R-:W2:Y:S04]  /*a130*/  LDG.E R7, desc[UR38][R4.64] ;  /* 0x0000002604077981 */ /* 0x000ea8000c1e1900 */
[----:B------:R-:W3:Y:S01]  /*a140*/  LDG.E R6, desc[UR38][R4.64+0x4] ;  /* 0x0000042604067981 */ /* 0x000ee2000c1e1900 */
[----:B--2---:R-:W-:Y:S02]  /*a150*/  R2UR UR6, R7 ;  /* 0x00000000070672ca */ /* 0x004fe400000e0000 */
[----:B---3--:R-:W-:-:S13]  /*a160*/  R2UR UR10, R6 ;  /* 0x00000000060a72ca */ /* 0x008fda00000e0000 */
[----:B------:R-:W-:-:S12]  /*a170*/  UIADD3 UR10, -UR6, UR10, URZ ;  /* 0x0000000a060a7290 */ /* 0x000fd8000fffe13f */
.L_x_12198:
[----:B------:R-:W-:Y:S01]  /*a180*/  USHF.R.S32.HI UR14, URZ, 0x1f, UR44 ;  /* 0x0000001f3f0e7899 */ /* 0x000fe2000801142c */
[----:B------:R-:W-:Y:S01]  /*a190*/  MOV R4, UR43 ;  /* 0x0000002b00047c02 */ /* 0x000fe20008000f00 */
[----:B------:R-:W-:Y:S01]  /*a1a0*/  ULDC.64 UR12, c[0x0][0xb70] ;  /* 0x0002dc00000c7ab9 */ /* 0x000fe20000000a00 */
[----:B------:R-:W-:Y:S01]  /*a1b0*/  USHF.R.S32.HI UR9, URZ, 0x1f, UR4 ;  /* 0x0000001f3f097899 */ /* 0x000fe20008011404 */
[----:B------:R-:W-:Y:S01]  /*a1c0*/  IMAD R5, R16, 0x40, R22 ;  /* 0x0000004010057824 */ /* 0x000fe200078e0216 */
[----:B------:R-:W-:Y:S01]  /*a1d0*/  UIMAD UR11, UR14, UR12, URZ ;  /* 0x0000000c0e0b72a4 */ /* 0x000fe2000f8e023f */
[----:B------:R-:W-:Y:S01]  /*a1e0*/  IMAD R7, R4, 0xc0, R19 ;  /* 0x000000c004077824 */ /* 0x000fe200078e0213 */
[----:B------:R-:W-:Y:S01]  /*a1f0*/  UMOV UR8, UR4 ;  /* 0x0000000400087c82 */ /* 0x000fe20008000000 */
[----:B------:R-:W-:Y:S01]  /*a200*/  USEL UR45, UR45, URZ, !UP1 ;  /* 0x0000003f2d2d7287 */ /* 0x000fe2000c800000 */
[----:B------:R-:W-:Y:S01]  /*a210*/  IMAD.WIDE R12, R5, 0x2, R12 ;  /* 0x00000002050c7825 */ /* 0x000fe200078e020c */
[----:B------:R-:W-:Y:S01]  /*a220*/  UIMAD.WIDE.U32 UR6, UR44, UR12, UR8 ;  /* 0x0000000c2c0672a5 */ /* 0x000fe2000f8e0008 */
[----:B------:R-:W-:Y:S01]  /*a230*/  SHF.R.S32.HI R4, RZ, 0x1f, R7 ;  /* 0x0000001fff047819 */ /* 0x000fe20000011407 */
[----:B------:R-:W-:Y:S01]  /*a240*/  UIMAD UR11, UR44, UR13, UR11 ;  /* 0x0000000d2c0b72a4 */ /* 0x000fe2000f8e020b */
[----:B------:R-:W-:Y:S01]  /*a250*/  LOP3.LUT P0, RZ, R152, 0x3, RZ, 0xc0, !PT ;  /* 0x0000000398ff7812 */ /* 0x000fe2000780c0ff */
[----:B------:R-:W-:Y:S01]  /*a260*/  USEL UR46, UR46, URZ, !UP1 ;  /* 0x0000003f2e2e7287 */ /* 0x000fe2000c800000 */
[C---:B------:R-:W-:Y:S01]  /*a270*/  IADD3 R11, P3, R12.reuse, 0x3000, RZ ;  /* 0x000030000c0b7810 */ /* 0x040fe20007f7e0ff */
[----:B------:R-:W-:Y:S01]  /*a280*/  ULDC.64 UR12, c[0x0][0xb78] ;  /* 0x0002de00000c7ab9 */ /* 0x000fe20000000a00 */
[----:B------:R-:W-:Y:S01]  /*a290*/  UIADD3 UR7, UR7, UR11, URZ ;  /* 0x0000000b07077290 */ /* 0x000fe2000fffe03f */
[----:B------:R-:W-:Y:S01]  /*a2a0*/  LOP3.LUT R25, R12, 0x380, RZ, 0xc0, !PT ;  /* 0x000003800c197812 */ /* 0x000fe200078ec0ff */
[----:B------:R-:W-:-:S02]  /*a2b0*/  UIMAD UR8, UR45, UR12, URZ ;  /* 0x0000000c2d0872a4 */ /* 0x000fc4000f8e023f */
[----:B------:R-:W-:Y:S01]  /*a2c0*/  UIMAD.WIDE.U32 UR6, UR46, UR12, UR6 ;  /* 0x0000000c2e0672a5 */ /* 0x000fe2000f8e0006 */
[----:B------:R-:W-:Y:S01]  /*a2d0*/  SHF.R.U64 R25, R25, 0x3, RZ ;  /* 0x0000000319197819 */ /* 0x000fe200000012ff */
[----:B------:R-:W-:-:S03]  /*a2e0*/  UIMAD UR8, UR46, UR13, UR8 ;  /* 0x0000000d2e0872a4 */ /* 0x000fc6000f8e0208 */
[----:B------:R-:W-:Y:S01]  /*a2f0*/  ULDC.64 UR12, c[0x0][0xaa0] ;  /* 0x0002a800000c7ab9 */ /* 0x000fe20000000a00 */
[----:B------:R-:W-:Y:S02]  /*a300*/  IADD3 R6, P1, R7, UR6, RZ ;  /* 0x0000000607067c10 */ /* 0x000fe4000ff3e0ff */
[----:B------:R-:W-:Y:S01]  /*a310*/  IMAD.U32 R9, RZ, RZ, UR8 ;  /* 0x00000008ff097e24 */ /* 0x000fe2000f8e00ff */
[----:B------:R-:W-:Y:S01]  /*a320*/  LOP3.LUT R24, R25, R12, RZ, 0x3c, !PT ;  /* 0x0000000c19187212 */ /* 0x000fe200078e3cff */
[----:B------:R-:W-:-:S03]  /*a330*/  IMAD.MOV.U32 R25, RZ, RZ, R13 ;  /* 0x000000ffff197224 */ /* 0x000fc600078e000d */
[----:B------:R-:W-:Y:S01]  /*a340*/  IADD3.X R5, R4, UR7, R9, P1, !PT ;  /* 0x0000000704057c10 */ /* 0x000fe20008ffe409 */
[----:B------:R-:W-:Y:S01]  /*a350*/  ULDC.64 UR6, c[0x0][0xb40] ;  /* 0x0002d00000067ab9 */ /* 0x000fe20000000a00 */
[C---:B------:R-:W-:Y:S01]  /*a360*/  VIADD R4, R7.reuse, 0x8 ;  /* 0x0000000807047836 */ /* 0x040fe20000000000 */
[C---:B------:R-:W-:Y:S01]  /*a370*/  LEA R28, P2, R6.reuse, UR6, 0x2 ;  /* 0x00000006061c7c11 */ /* 0x040fe2000f8410ff */
[----:B------:R-:W-:Y:S01]  /*a380*/  IMAD.X R9, RZ, RZ, R13, P3 ;  /* 0x000000ffff097224 */ /* 0x000fe200018e060d */
[----:B------:R-:W-:Y:S02]  /*a390*/  ISETP.GE.OR P1, PT, R7, UR10, P0 ;  /* 0x0000000a07007c0c */ /* 0x000fe40008726670 */
[----:B------:R-:W-:Y:S02]  /*a3a0*/  LEA.HI.X R29, R6, UR7, R5, 0x2, P2 ;  /* 0x00000007061d7c11 */ /* 0x000fe400090f1405 */
[C---:B------:R-:W-:Y:S02]  /*a3b0*/  IADD3 R17, P2, R12.reuse, 0x1800, RZ ;  /* 0x000018000c117810 */ /* 0x040fe40007f5e0ff */
[----:B------:R-:W-:-:S02]  /*a3c0*/  IADD3 R7, P4, R12, 0x4800, RZ ;  /* 0x000048000c077810 */ /* 0x000fc40007f9e0ff */
[----:B------:R-:W-:Y:S01]  /*a3d0*/  LOP3.LUT R8, R17, 0x380, RZ, 0xc0, !PT ;  /* 0x0000038011087812 */ /* 0x000fe200078ec0ff */
[----:B------:R-:W-:Y:S01]  /*a3e0*/  UIMAD UR6, UR9, UR12, URZ ;  /* 0x0000000c090672a4 */ /* 0x000fe2000f8e023f */
[----:B------:R-:W-:Y:S01]  /*a3f0*/  ISETP.GE.OR P0, PT, R4, UR10, P0 ;  /* 0x0000000a04007c0c */ /* 0x000fe20008706670 */
[--C-:B------:R-:W-:Y:S01]  /*a400*/  IMAD.X R15, RZ, RZ, R13.reuse, P2 ;  /* 0x000000ffff0f7224 */ /* 0x100fe200010e060d */
[----:B------:R-:W-:Y:S01]  /*a410*/  LOP3.LUT R6, R11, 0x380, RZ, 0xc0, !PT ;  /* 0x000003800b067812 */ /* 0x000fe200078ec0ff */
[----:B------:R-:W-:Y:S01]  /*a420*/  IMAD.X R5, RZ, RZ, R13, P4 ;  /* 0x000000ffff057224 */ /* 0x000fe200020e060d */
[----:B------:R-:W-:Y:S01]  /*a430*/  LOP3.LUT R4, R7, 0x380, RZ, 0xc0, !PT ;  /* 0x0000038007047812 */ /* 0x000fe200078ec0ff */
[----:B------:R-:W-:Y:S01]  /*a440*/  IMAD.MOV.U32 R20, RZ, RZ, R22 ;  /* 0x000000ffff147224 */ /* 0x000fe200078e0016 */
[----:B------:R-:W-:Y:S01]  /*a450*/  SHF.R.U64 R8, R8, 0x3, RZ ;  /* 0x0000000308087819 */ /* 0x000fe200000012ff */
[----:B------:R-:W-:Y:S01]  /*a460*/  @!P1 STG.E desc[UR38][R28.64], R2 ;  /* 0x000000021c009986 */ /* 0x000fe2000c101926 */
[----:B------:R-:W-:Y:S01]  /*a470*/  SHF.R.U64 R6, R6, 0x3, RZ ;  /* 0x0000000306067819 */ /* 0x000fe200000012ff */
[----:B------:R-:W-:Y:S01]  /*a480*/  ULDC.64 UR8, c[0x0][0xae0] ;  /* 0x0002b80000087ab9 */ /* 0x000fe20000000a00 */
[----:B------:R-:W-:-:S02]  /*a490*/  SHF.R.U64 R4, R4, 0x3, RZ ;  /* 0x0000000304047819 */ /* 0x000fc400000012ff */
[----:B------:R-:W-:Y:S02]  /*a4a0*/  LOP3.LUT R14, R8, R17, RZ, 0x3c, !PT ;  /* 0x00000011080e7212 */ /* 0x000fe400078e3cff */
[----:B------:R-:W-:Y:S01]  /*a4b0*/  SHF.R.S32.HI R21, RZ, 0x1f, R22 ;  /* 0x0000001fff157819 */ /* 0x000fe20000011416 */
[----:B------:R-:W-:Y:S01]  /*a4c0*/  UIMAD UR6, UR4, UR13, UR6 ;  /* 0x0000000d040672a4 */ /* 0x000fe2000f8e0206 */
[----:B------:R-:W-:Y:S01]  /*a4d0*/  MOV R17, UR12 ;  /* 0x0000000c00117c02 */ /* 0x000fe20008000f00 */
[----:B------:R0:W-:Y:S01]  /*a4e0*/  @!P0 STG.E desc[UR38][R28.64+0x20], R0 ;  /* 0x000020001c008986 */ /* 0x0001e2000c101926 */
[----:B------:R-:W-:Y:S02]  /*a4f0*/  LOP3.LUT R8, R6, R11, RZ, 0x3c, !PT ;  /* 0x0000000b06087212 */ /* 0x000fe400078e3cff */
[----:B------:R-:W-:Y:S01]  /*a500*/  LOP3.LUT R4, R4, R7, RZ, 0x3c, !PT ;  /* 0x0000000704047212 */ /* 0x000fe200078e3cff */
[----:B------:R-:W-:Y:S01]  /*a510*/  IMAD.WIDE.U32 R20, R17, UR4, R20 ;  /* 0x0000000411147c25 */ /* 0x000fe2000f8e0014 */
[----:B------:R-:W5:Y:S04]  /*a520*/  LD.E.128 R24, desc[UR38][R24.64] ;  /* 0x0000002618187980 */ /* 0x000f68000c101d00 */
[----:B------:R-:W5:Y:S01]  /*a530*/  LD.E.128 R12, desc[UR38][R14.64] ;  /* 0x000000260e0c7980 */ /* 0x000f62000c101d00 */
[----:B------:R-:W-:-:S03]  /*a540*/  VIADD R21, R21, UR6 ;  /* 0x0000000615157c36 */ /* 0x000fc60008000000 */
[----:B------:R-:W5:Y:S01]  /*a550*/  LD.E.128 R8, desc[UR38][R8.64] ;  /* 0x0000002608087980 */ /* 0x000f62000c101d00 */
[----:B------:R-:W-:-:S03]  /*a560*/  IMAD.U32 R17, RZ, RZ, UR8 ;  /* 0x00000008ff117e24 */ /* 0x000fc6000f8e00ff */
[----:B------:R-:W5:Y:S01]  /*a570*/  LD.E.128 R4, desc[UR38][R4.64] ;  /* 0x0000002604047980 */ /* 0x000f62000c101d00 */
[----:B------:R-:W-:Y:S01]  /*a580*/  UIMAD UR4, UR14, UR8, URZ ;  /* 0x000000080e0472a4 */ /* 0x000fe2000f8e023f */
[----:B------:R-:W-:Y:S01]  /*a590*/  IMAD.WIDE.U32 R20, R17, UR44, R20 ;  /* 0x0000002c11147c25 */ /* 0x000fe2000f8e0014 */
[----:B------:R-:W-:Y:S01]  /*a5a0*/  ULDC UR6, c[0x0][0xa8c] ;  /* 0x0002a30000067ab9 */ /* 0x000fe20000000800 */
[----:B------:R-:W-:Y:S01]  /*a5b0*/  @!PT LDS RZ, [RZ] ;  /* 0x00000000fffff984 */ /* 0x000fe20000000800 */
[----:B------:R-:W-:Y:S01]  /*a5c0*/  @!PT LDS RZ, [RZ] ;  /* 0x00000000fffff984 */ /* 0x000fe20000000800 */
[----:B------:R-:W-:Y:S01]  /*a5d0*/  @!PT LDS RZ, [RZ] ;  /* 0x00000000fffff984 */ /* 0x000fe20000000800 */
[----:B------:R-:W-:Y:S01]  /*a5e0*/  @!PT LDS RZ, [RZ] ;  /* 0x00000000fffff984 */ /* 0x000fe20000000800 */
[----:B------:R1:W-:Y:S06]  /*a5f0*/  MEMBAR.ALL.CTA ;  /* 0x0000000000007992 */ /* 0x0003ec0000008000 */
[----:B-1----:R-:W1:Y:S01]  /*a600*/  FENCE.VIEW.ASYNC.S ;  /* 0x00000000000073c6 */ /* 0x002e620000000000 */
[----:B------:R-:W-:Y:S01]  /*a610*/  UIMAD UR10, UR43, -0xc0, UR10 ;  /* 0xffffff402b0a78a4 */ /* 0x000fe2000f8e020a */
[C---:B0-----:R-:W-:Y:S01]  /*a620*/  VIADD R0, R16.reuse, 0x30 ;  /* 0x0000003010007836 */ /* 0x041fe20000000000 */
[----:B------:R-:W-:Y:S01]  /*a630*/  UIMAD UR4, UR44, UR9, UR4 ;  /* 0x000000092c0472a4 */ /* 0x000fe2000f8e0204 */
[----:B------:R-:W-:Y:S01]  /*a640*/  VIADD R2, R16, 0x60 ;  /* 0x0000006010027836 */ /* 0x000fe20000000000 */
[----:B------:R-:W-:Y:S01]  /*a650*/  ISETP.GE.AND P0, PT, R22, UR6, PT ;  /* 0x0000000616007c0c */ /* 0x000fe2000bf06270 */
[----:B------:R-:W-:Y:S01]  /*a660*/  VIADD R17, R16, 0x90 ;  /* 0x0000009010117836 */ /* 0x000fe20000000000 */
[----:B------:R-:W-:Y:S01]  /*a670*/  ULDC.64 UR6, c[0x0][0xae8] ;  /* 0x0002ba0000067ab9 */ /* 0x000fe20000000a00 */
[----:B------:R-:W-:Y:S01]  /*a680*/  IADD3 R3, R3, 0x16820, RZ ;  /* 0x0001682003037810 */ /* 0x000fe20007ffe0ff */
[----:B------:R-:W-:Y:S01]  /*a690*/  VIADD R21, R21, UR4 ;  /* 0x0000000415157c36 */ /* 0x000fe20008000000 */
[----:B------:R-:W-:Y:S01]  /*a6a0*/  ISETP.GE.OR P3, PT, R0, UR10, P0 ;  /* 0x0000000a00007c0c */ /* 0x000fe20008766670 */
[----:B------:R-:W-:Y:S01]  /*a6b0*/  UIMAD UR4, UR45, UR6, URZ ;  /* 0x000000062d0472a4 */ /* 0x000fe2000f8e023f */
[----:B------:R-:W-:Y:S01]  /*a6c0*/  ISETP.GE.OR P1, PT, R2, UR10, P0 ;  /* 0x0000000a02007c0c */ /* 0x000fe20008726670 */
[----:B------:R-:W-:Y:S01]  /*a6d0*/  IMAD.U32 R33, RZ, RZ, UR6 ;  /* 0x00000006ff217e24 */ /* 0x000fe2000f8e00ff */
[----:B------:R-:W-:Y:S01]  /*a6e0*/  ISETP.GE.OR P2, PT, R17, UR10, P0 ;  /* 0x0000000a11007c0c */ /* 0x000fe20008746670 */
[----:B------:R-:W-:Y:S01]  /*a6f0*/  UIMAD UR4, UR46, UR7, UR4 ;  /* 0x000000072e0472a4 */ /* 0x000fe2000f8e0204 */
[----:B------:R-:W-:Y:S01]  /*a700*/  ISETP.GE.OR P0, PT, R16, UR10, P0 ;  /* 0x0000000a10007c0c */ /* 0x000fe20008706670 */
[----:B------:R-:W-:Y:S01]  /*a710*/  IMAD.WIDE.U32 R32, R33, UR46, R20 ;  /* 0x0000002e21207c25 */ /* 0x000fe2000f8e0014 */
[----:B------:R-:W-:Y:S01]  /*a720*/  PRMT R3, RZ, 0x654, R3 ;  /* 0x00000654ff037816 */ /* 0x000fe20000000003 */
[----:B------:R-:W-:Y:S01]  /*a730*/  BSSY B1, `(.L_x_12199) ;  /* 0x0000012000017945 */ /* 0x000fe20003800000 */
[----:B------:R-:W-:Y:S01]  /*a740*/  SHF.R.S32.HI R17, RZ, 0x1f, R16 ;  /* 0x0000001fff117819 */ /* 0x000fe20000011410 */
[----:B------:R-:W-:-:S02]  /*a750*/  IMAD.U32 R29, RZ, RZ, UR43 ;  /* 0x0000002bff1d7e24 */ /* 0x000fc4000f8e00ff */
[----:B------:R-:W-:Y:S01]  /*a760*/  VIADD R35, R33, UR4 ;  /* 0x0000000421237c36 */ /* 0x000fe20008000000 */
[----:B-1----:R0:W-:Y:S01]  /*a770*/  SYNCS.ARRIVE.TRANS64.RED.A1T0 RZ, [R3+URZ], RZ ;  /* 0x000000ff03ff79a7 */ /* 0x0021e2000810043f */
[----:B------:R-:W-:-:S04]  /*a780*/  IMAD.WIDE R28, R29, 0xc0, R16 ;  /* 0x000000c01d1c7825 */ /* 0x000fc800078e0210 */
[----:B------:R-:W-:Y:S05]  /*a790*/  @P0 BRA `(.L_x_12200) ;  /* 0x00000000002c0947 */ /* 0x000fea0003800000 */
        /* <DEDUP_REMOVED lines=11> */
.L_x_12200:
[----:B------:R-:W-:Y:S05]  /*a850*/  BSYNC B1 ;  /* 0x0000000000017941 */ /* 0x000fea0003800000 */
.L_x_12199:
[----:B------:R-:W-:Y:S04]  /*a860*/  BSSY B1, `(.L_x_12201) ;  /* 0x000000f000017945 */ /* 0x000fe80003800000 */
[----:B------:R-:W-:Y:S05]  /*a870*/  @P3 BRA `(.L_x_12202) ;  /* 0x0000000000343947 */ /* 0x000fea0003800000 */
[----:B-1----:R-:W-:Y:S01]  /*a880*/  IADD3 R21, P0, R28, 0x30, RZ ;  /* 0x000000301c157810 */ /* 0x002fe20007f1e0ff */
[----:B------:R-:W-:Y:S01]  /*a890*/  ULDC.64 UR6, c[0x0][0xad8] ;  /* 0x0002b60000067ab9 */ /* 0x000fe20000000a00 */
[----:B------:R-:W-:Y:S01]  /*a8a0*/  MOV R2, R32 ;  /* 0x0000002000027202 */ /* 0x000fe20000000f00 */
        /* <DEDUP_REMOVED lines=9> */
[----:B-----5:R2:W-:Y:S02]  /*a940*/  STG.E.128 desc[UR38][R20.64], R12 ;  /* 0x0000000c14007986 */ /* 0x0205e4000c101d26 */
.L_x_12202:
[----:B------:R-:W-:Y:S05]  /*a950*/  BSYNC B1 ;  /* 0x0000000000017941 */ /* 0x000fea0003800000 */
.L_x_12201:
        /* <DEDUP_REMOVED lines=15> */
.L_x_12204:
[----:B------:R-:W-:Y:S05]  /*aa50*/  BSYNC B1 ;  /* 0x0000000000017941 */ /* 0x000fea0003800000 */
.L_x_12203:
[----:B------:R-:W-:Y:S05]  /*aa60*/  @P2 BRA `(.L_x_12205) ;  /* 0x0000000800ac2947 */ /* 0x000fea0003800000 */
[----:B---3-5:R-:W-:Y:S01]  /*aa70*/  IADD3 R9, P0, R28, 0x90, RZ ;  /* 0x000000901c097810 */ /* 0x028fe20007f1e0ff */
        /* <DEDUP_REMOVED lines=13> */
.L_x_12197:
        /* <DEDUP_REMOVED lines=31> */
.L_x_12206:
        /* <DEDUP_REMOVED lines=8> */
[----:B------:R-:W-:-:S05]  /*adc0*/  MOV R0, UR43 ;  /* 0x0000002b00007c02 */ /* 0x000fca0008000f00 */
[----:B0-----:R-:W-:-:S04]  /*add0*/  IMAD R0, R0, 0xc0, R2 ;  /* 0x000000c000007824 */ /* 0x001fc800078e0202 */
        /* <DEDUP_REMOVED lines=22> */
.L_x_12208:
[----:B------:R-:W-:Y:S05]  /*af40*/  BSYNC B1 ;  /* 0x0000000000017941 */ /* 0x000fea0003800000 */
.L_x_12207:
[----:B------:R-:W-:Y:S01]  /*af50*/  ULDC.64 UR6, c[0x0][0xaa0] ;  /* 0x0002a80000067ab9 */ /* 0x000fe20000000a00 */
[----:B0-----:R-:W-:Y:S01]  /*af60*/  MOV R3, R9 ;  /* 0x0000000900037202 */ /* 0x001fe20000000f00 */
[----:B------:R-:W-:Y:S01]  /*af70*/  IMAD.MOV.U32 R2, RZ, RZ, R22 ;  /* 0x000000ffff027224 */ /* 0x000fe200078e0016 */
[----:B------:R-:W-:Y:S01]  /*af80*/  ULDC UR9, c[0x0][0xa8c] ;  /* 0x0002a30000097ab9 */ /* 0x000fe20000000800 */
[----:B------:R-:W-:Y:S01]  /*af90*/  IMAD R0, R6, UR6, RZ ;  /* 0x0000000606007c24 */ /* 0x000fe2000f8e02ff */
[----:B------:R-:W-:Y:S01]  /*afa0*/  ISETP.GE.AND P0, PT, R22, UR9, PT ;  /* 0x0000000916007c0c */ /* 0x000fe2000bf06270 */
[C---:B------:R-:W-:Y:S01]  /*afb0*/  IMAD.WIDE.U32 R2, R7.reuse, UR6, R2 ;  /* 0x0000000607027c25 */ /* 0x040fe2000f8e0002 */
[----:B------:R-:W-:Y:S01]  /*afc0*/  ULDC.64 UR10, c[0x0][0xae0] ;  /* 0x0002b800000a7ab9 */ /* 0x000fe20000000a00 */
[----:B------:R-:W-:Y:S01]  /*afd0*/  MOV R9, UR43 ;  /* 0x0000002b00097c02 */ /* 0x000fe20008000f00 */
[----:B------:R-:W-:Y:S01]  /*afe0*/  UIMAD UR6, UR8, UR10, URZ ;  /* 0x0000000a080672a4 */ /* 0x000fe2000f8e023f */
[----:B------:R-:W-:Y:S01]  /*aff0*/  IMAD R7, R7, UR7, R0 ;  /* 0x0000000707077c24 */ /* 0x000fe2000f8e0200 */
[----:B------:R-:W-:Y:S01]  /*b000*/  UIMAD UR7, UR43, -0xc0, UR4 ;  /* 0xffffff402b0778a4 */ /* 0x000fe2000f8e0204 */
[C---:B------:R-:W-:Y:S01]  /*b010*/  VIADD R0, R16.reuse, 0x30 ;  /* 0x0000003010007836 */ /* 0x040fe20000000000 */
[----:B------:R-:W-:Y:S01]  /*b020*/  UIMAD UR6, UR44, UR11, UR6 ;  /* 0x0000000b2c0672a4 */ /* 0x000fe2000f8e0206 */
[----:B------:R-:W-:Y:S01]  /*b030*/  VIADD R4, R16, 0x90 ;  /* 0x0000009010047836 */ /* 0x000fe20000000000 */
[----:B------:R-:W-:Y:S01]  /*b040*/  ULDC.64 UR8, c[0x0][0xae8] ;  /* 0x0002ba0000087ab9 */ /* 0x000fe20000000a00 */
[----:B------:R-:W-:Y:S01]  /*b050*/  IMAD.IADD R3, R3, 0x1, R7 ;  /* 0x0000000103037824 */ /* 0x000fe200078e0207 */
[----:B------:R-:W-:Y:S01]  /*b060*/  ISETP.GE.OR P3, PT, R0, UR7, P0 ;  /* 0x0000000700007c0c */ /* 0x000fe20008766670 */
[----:B------:R-:W-:Y:S01]  /*b070*/  VIADD R0, R16, 0x60 ;  /* 0x0000006010007836 */ /* 0x000fe20000000000 */
[----:B------:R-:W-:Y:S01]  /*b080*/  ISETP.GE.OR P2, PT, R4, UR7, P0 ;  /* 0x0000000704007c0c */ /* 0x000fe20008746670 */
[----:B------:R-:W-:Y:S01]  /*b090*/  IMAD.U32 R5, RZ, RZ, UR10 ;  /* 0x0000000aff057e24 */ /* 0x000fe2000f8e00ff */
[----:B------:R-:W-:Y:S01]  /*b0a0*/  UIMAD UR4, UR45, UR8, URZ ;  /* 0x000000082d0472a4 */ /* 0x000fe2000f8e023f */
[--C-:B------:R-:W-:Y:S01]  /*b0b0*/  SHF.R.S32.HI R7, RZ, 0x1f, R16.reuse ;  /* 0x0000001fff077819 */ /* 0x100fe20000011410 */
[----:B------:R-:W-:Y:S01]  /*b0c0*/  IMAD.MOV.U32 R6, RZ, RZ, R16 ;  /* 0x000000ffff067224 */ /* 0x000fe200078e0010 */
[----:B------:R-:W-:Y:S01]  /*b0d0*/  ISETP.GE.OR P1, PT, R0, UR7, P0 ;  /* 0x0000000700007c0c */ /* 0x000fe20008726670 */
[----:B------:R-:W-:Y:S01]  /*b0e0*/  IMAD.WIDE.U32 R2, R5, UR44, R2 ;  /* 0x0000002c05027c25 */ /* 0x000fe2000f8e0002 */
[----:B------:R-:W-:Y:S01]  /*b0f0*/  ISETP.GE.OR P0, PT, R16, UR7, P0 ;  /* 0x0000000710007c0c */ /* 0x000fe20008706670 */
[----:B------:R-:W-:Y:S01]  /*b100*/  UIMAD UR4, UR46, UR9, UR4 ;  /* 0x000000092e0472a4 */ /* 0x000fe2000f8e0204 */
[----:B------:R-:W-:Y:S01]  /*b110*/  BSSY B1, `(.L_x_12209) ;  /* 0x0000012000017945 */ /* 0x000fe20003800000 */
[----:B------:R-:W-:-:S02]  /*b120*/  VIADD R3, R3, UR6 ;  /* 0x0000000603037c36 */ /* 0x000fc40008000000 */
[----:B------:R-:W-:Y:S02]  /*b130*/  IMAD.U32 R5, RZ, RZ, UR8 ;  /* 0x00000008ff057e24 */ /* 0x000fe4000f8e00ff */
[----:B------:R-:W-:-:S04]  /*b140*/  IMAD.WIDE R6, R9, 0xc0, R6 ;  /* 0x000000c009067825 */ /* 0x000fc800078e0206 */
[----:B------:R-:W-:-:S04]  /*b150*/  IMAD.WIDE.U32 R4, R5, UR46, R2 ;  /* 0x0000002e05047c25 */ /* 0x000fc8000f8e0002 */
        /* <DEDUP_REMOVED lines=13> */
.L_x_12210:
[----:B------:R-:W-:Y:S05]  /*b230*/  BSYNC B1 ;  /* 0x0000000000017941 */ /* 0x000fea0003800000 */
.L_x_12209:
[----:B------:R-:W-:Y:S04]  /*b240*/  BSSY B1, `(.L_x_12211) ;  /* 0x000000f000017945 */ /* 0x000fe80003800000 */
[----:B------:R-:W-:Y:S05]  /*b250*/  @P3 BRA `(.L_x_12212) ;  /* 0x0000000000343947 */ /* 0x000fea0003800000 */
[----:B0-----:R-:W-:Y:S01]  /*b260*/  IADD3 R9, P0, R6, 0x30, RZ ;  /* 0x0000003006097810 */ /* 0x001fe20007f1e0ff */
        /* <DEDUP_REMOVED lines=12> */
.L_x_12212:
[----:B------:R-:W-:Y:S05]  /*b330*/  BSYNC B1 ;  /* 0x0000000000017941 */ /* 0x000fea0003800000 */
.L_x_12211:
        /* <DEDUP_REMOVED lines=15> */
.L_x_12214:
[----:B------:R-:W-:Y:S05]  /*b430*/  BSYNC B1 ;  /* 0x0000000000017941 */ /* 0x000fea0003800000 */
.L_x_12213:
        /* <DEDUP_REMOVED lines=14> */
.L_x_12205:
[----:B------:R-:W-:Y:S05]  /*b520*/  BSYNC B0 ;  /* 0x0000000000007941 */ /* 0x000fea0003800000 */
.L_x_12196:
[----:B------:R-:W-:Y:S02]  /*b530*/  ULDC UR4, c[0x0][0xc14] ;  /* 0x0003050000047ab9 */ /* 0x000fe40000000800 */
[----:B------:R-:W-:-:S13]  /*b540*/  ISETP.GE.AND P0, PT, R31, UR4, PT ;  /* 0x000000041f007c0c */ /* 0x000fda000bf06270 */
[----:B------:R-:W-:Y:S05]  /*b550*/  @!P0 BRA `(.L_x_12215) ;  /* 0xffffff58000c8947 */ /* 0x000fea000383ffff */
[----:B------:R-:W-:Y:S05]  /*b560*/  EXIT ;  /* 0x000000000000794d */ /* 0x000fea0003800000 */
.L_x_12160:
        /* <DEDUP_REMOVED lines=61> */
.L_x_12220:
        /* <DEDUP_REMOVED lines=8> */
[----:B------:R-:W-:-:S04]  /*b9c0*/  IADD3 R7, R26, R19, RZ ;  /* 0x000000131a077210 */ /* 0x000fc80007ffe0ff */
[----:B------:R-:W-:-:S13]  /*b9d0*/  ISETP.GE.OR P0, PT, R7, UR5, !P1 ;  /* 0x0000000507007c0c */ /* 0x000fda000cf06670 */
[----:B------:R-:W-:Y:S05]  /*b9e0*/  @P0 BRA `(.L_x_12219) ;  /* 0x00000000000c0947 */ /* 0x000fea0003800000 */
[----:B------:R-:W0:Y:S02]  /*b9f0*/  LDC.64 R2, c[0x0][0xc58] ;  /* 0x00031600ff027b82 */ /* 0x000e240000000a00 */
[----:B0-----:R-:W-:-:S05]  /*ba00*/  IMAD.WIDE R2, R7, 0x4, R2 ;  /* 0x0000000407027825 */ /* 0x001fca00078e0202 */
[----:B------:R0:W5:Y:S02]  /*ba10*/  LDG.E R0, desc[UR38][R2.64] ;  /* 0x0000002602007981 */ /* 0x000164000c1e1900 */
.L_x_12219:
[----:B------:R-:W-:Y:S05]  /*ba20*/  BSYNC B0 ;  /* 0x0000000000007941 */ /* 0x000fea0003800000 */
.L_x_12218:
        /* <DEDUP_REMOVED lines=25> */
.L_x_12216:
[----:B------:R-:W-:-:S05]  /*bbc0*/  IADD3 R13, -R3, R4, RZ ;  /* 0x00000004030d7210 */ /* 0x000fca0007ffe1ff */
        /* <DEDUP_REMOVED lines=19> */
.L_x_12221:
[----:B---3--:R-:W-:Y:S01]  /*bd00*/  IMAD R16, R16, UR4, R13 ;  /* 0x0000000410107c24 */ /* 0x008fe2000f8e020d */
[----:B------:R-:W-:Y:S01]  /*bd10*/  IABS R2, R4 ;  /* 0x0000000400027213 */ /* 0x000fe20000000000 */
[----:B01----:R-:W-:-:S03]  /*bd20*/  IMAD.MOV R11, RZ, RZ, -R3 ;  /* 0x000000ffff0b7224 */ /* 0x003fc600078e0a03 */
[----:B--2---:R-:W-:Y:S01]  /*bd30*/  IADD3 R7, -R16, UR6, RZ ;  /* 0x0000000610077c10 */ /* 0x004fe2000fffe1ff */
[----:B------:R-:W-:Y:S02]  /*bd40*/  IMAD.MOV R10, RZ, RZ, -R2 ;  /* 0x000000ffff0a7224 */ /* 0x000fe400078e0a02 */
[----:B------:R-:W-:Y:S01]  /*bd50*/  IMAD R11, R11, R8, RZ ;  /* 0x000000080b0b7224 */ /* 0x000fe200078e02ff */
[----:B------:R-:W-:Y:S01]  /*bd60*/  IABS R6, R7 ;  /* 0x0000000700067213 */ /* 0x000fe20000000000 */
[----:B------:R-:W-:-:S04]  /*bd70*/  IMAD.MOV.U32 R2, RZ, RZ, RZ ;  /* 0x000000ffff027224 */ /* 0x000fc800078e00ff */
[----:B------:R-:W-:-:S04]  /*bd80*/  IMAD.HI.U32 R2, R3, R11, R2 ;  /* 0x0000000b03027227 */ /* 0x000fc800078e0002 */
[----:B------:R-:W-:Y:S01]  /*bd90*/  IMAD.MOV.U32 R3, RZ, RZ, R6 ;  /* 0x000000ffff037224 */ /* 0x000fe200078e0006 */
[----:B------:R-:W-:-:S03]  /*bda0*/  MOV R6, R10 ;  /* 0x0000000a00067202 */ /* 0x000fc60000000f00 */
        /* <DEDUP_REMOVED lines=20> */
[----:B------:R-:W0:Y:S08]  /*bef0*/  I2F.RP R10, R8 ;  /* 0x00000008000a7306 */ /* 0x000e300000209400 */
[----:B0-----:R-:W0:Y:S02]  /*bf00*/  MUFU.RCP R10, R10 ;  /* 0x0000000a000a7308 */ /* 0x001e240000001000 */
[----:B0-----:R-:W-:-:S06]  /*bf10*/  VIADD R3, R10, 0xffffffe ;  /* 0x0ffffffe0a037836 */ /* 0x001fcc0000000000 */
[----:B------:R-:W0:Y:S02]  /*bf20*/  F2I.FTZ.U32.TRUNC.NTZ R3, R3 ;  /* 0x0000000300037305 */ /* 0x000e24000021f000 */
[----:B0-----:R-:W-:-:S05]  /*bf30*/  IADD3 R11, RZ, -R3, RZ ;  /* 0x80000003ff0b7210 */ /* 0x001fca0007ffe0ff */
        /* <DEDUP_REMOVED lines=13> */
[----:B------:R-:W-:Y:S02]  /*c010*/  ISETP.GE.AND P0, PT, R3, RZ, PT ;  /* 0x000000ff0300720c */ /* 0x000fe40003f06270 */
[----:B------:R-:W-:-:S11]  /*c020*/  IADD3 R3, R4, R6, RZ ;  /* 0x0000000604037210 */ /* 0x000fd60007ffe0ff */
        /* <DEDUP_REMOVED lines=8> */
.L_x_12217:
[----:B------:R-:W-:Y:S02]  /*c0b0*/  IMAD.MOV.U32 R17, RZ, RZ, RZ ;  /* 0x000000ffff117224 */ /* 0x000fe400078e00ff */
[----:B------:R-:W-:Y:S02]  /*c0c0*/  IMAD.U32 R16, RZ, RZ, UR6 ;  /* 0x00000006ff107e24 */ /* 0x000fe4000f8e00ff */
[----:B------:R-:W-:-:S07]  /*c0d0*/  IMAD.MOV.U32 R18, RZ, RZ, RZ ;  /* 0x000000ffff127224 */ /* 0x000fce00078e00ff */
.L_x_12222:
        /* <DEDUP_REMOVED lines=16> */
.L_x_12288:
[----:B--2---:R-:W2:Y:S02]  /*c1e0*/  LDC.64 R2, c[0x0][0xc60] ;  /* 0x00031800ff027b82 */ /* 0x004ea40000000a00 */
[----:B--2---:R-:W-:-:S05]  /*c1f0*/  IMAD.WIDE R2, R19, 0x4, R2 ;  /* 0x0000000413027825 */ /* 0x004fca00078e0202 */
[----:B------:R-:W2:Y:S01]  /*c200*/  LDG.E R27, desc[UR38][R2.64] ;  /* 0x00000026021b7981 */ /* 0x000ea2000c1e1900 */
[----:B------:R-:W-:Y:S05]  /*c210*/  YIELD ;  /* 0x0000000000007946 */ /* 0x000fea0003800000 */
[----:B------:R-:W-:Y:S01]  /*c220*/  ULDC.64 UR4, c[0x0][0xa28] ;  /* 0x00028a0000047ab9 */ /* 0x000fe20000000a00 */
[----:B0-----:R-:W-:Y:S01]  /*c230*/  IMAD.MOV.U32 R0, RZ, RZ, RZ ;  /* 0x000000ffff007224 */ /* 0x001fe200078e00ff */
[----:B------:R-:W-:Y:S01]  /*c240*/  ISETP.NE.U32.AND P0, PT, RZ, UR4, PT ;  /* 0x00000004ff007c0c */ /* 0x000fe2000bf05070 */
[----:B------:R-:W-:Y:S01]  /*c250*/  IMAD.MOV.U32 R8, RZ, RZ, RZ ;  /* 0x000000ffff087224 */ /* 0x000fe200078e00ff */
[----:B------:R-:W-:-:S02]  /*c260*/  ULDC.64 UR6, c[0x0][0xa08] ;  /* 0x0002820000067ab9 */ /* 0x000fc40000000a00 */
[----:B------:R-:W-:Y:S02]  /*c270*/  ISETP.NE.AND.EX P0, PT, RZ, UR5, PT, P0 ;  /* 0x00000005ff007c0c */ /* 0x000fe4000bf05300 */
        /* <DEDUP_REMOVED lines=21> */
[----:B------:R-:W-:-:S03]  /*c3d0*/  ISETP.NE.U32.AND P0, PT, RZ, UR6, PT ;  /* 0x00000006ff007c0c */ /* 0x000fc6000bf05070 */
[----:B--2---:R0:W-:Y:S02]  /*c3e0*/  STL [R1+0x8], R8 ;  /* 0x0000080801007387 */ /* 0x0041e40000100800 */
[----:B0-----:R-:W-:Y:S01]  /*c3f0*/  IMAD.U32 R8, RZ, RZ, UR4 ;  /* 0x00000004ff087e24 */ /* 0x001fe2000f8e00ff */
        /* <DEDUP_REMOVED lines=10> */
[----:B0-----:R-:W-:Y:S06]  /*c4a0*/  @P1 BRA `(.L_x_12224) ;  /* 0x0000000000101947 */ /* 0x001fec0003800000 */
[----:B------:R-:W-:Y:S05]  /*c4b0*/  @!P2 BRA `(.L_x_12224) ;  /* 0x00000000000ca947 */ /* 0x000fea0003800000 */
[----:B------:R-:W2:Y:S04]  /*c4c0*/  LDG.E R7, desc[UR38][R2.64] ;  /* 0x0000002602077981 */ /* 0x000ea8000c1e1900 */
[----:B-----5:R-:W2:Y:S02]  /*c4d0*/  LDG.E R8, desc[UR38][R2.64+0x4] ;  /* 0x0000042602087981 */ /* 0x020ea4000c1e1900 */
[----:B--2---:R-:W-:-:S07]  /*c4e0*/  IMAD.IADD R8, R8, 0x1, -R7 ;  /* 0x0000000108087824 */ /* 0x004fce00078e0a07 */
.L_x_12224:
[----:B------:R-:W-:Y:S01]  /*c4f0*/  MOV R23, RZ ;  /* 0x000000ff00177202 */ /* 0x000fe20000000f00 */
[----:B------:R-:W-:-:S05]  /*c500*/  ULDC.64 UR4, c[0x0][0xa20] ;  /* 0x0002880000047ab9 */ /* 0x000fca0000000a00 */
[----:B------:R-:W2:Y:S01]  /*c510*/  @P0 LDG.E R23, desc[UR38][R4.64] ;  /* 0x0000002604170981 */ /* 0x000ea2000c1e1900 */
[----:B------:R-:W-:-:S04]  /*c520*/  ISETP.NE.U32.AND P1, PT, RZ, UR4, PT ;  /* 0x00000004ff007c0c */ /* 0x000fc8000bf25070 */
[----:B------:R-:W-:Y:S01]  /*c530*/  ISETP.NE.AND.EX P1, PT, RZ, UR5, PT, P1 ;  /* 0x00000005ff007c0c */ /* 0x000fe2000bf25310 */
[----:B--2--5:R-:W-:-:S12]  /*c540*/  IMAD.IADD R23, R23, 0x1, R0 ;  /* 0x0000000117177824 */ /* 0x024fd800078e0200 */
[----:B------:R-:W-:Y:S05]  /*c550*/  @!P1 BRA `(.L_x_12225) ;  /* 0x0000000000109947 */ /* 0x000fea0003800000 */
[----:B------:R-:W-:-:S04]  /*c560*/  IADD3 R2, P0, R29, UR4, RZ ;  /* 0x000000041d027c10 */ /* 0x000fc8000ff1e0ff */
[----:B------:R-:W-:-:S05]  /*c570*/  IADD3.X R3, R10, UR5, RZ, P0, !PT ;  /* 0x000000050a037c10 */ /* 0x000fca00087fe4ff */
[----:B------:R0:W5:Y:S01]  /*c580*/  LDG.E R9, desc[UR38][R2.64] ;  /* 0x0000002602097981 */ /* 0x000162000c1e1900 */
[----:B------:R-:W-:Y:S05]  /*c590*/  BRA `(.L_x_12226) ;  /* 0x0000000000107947 */ /* 0x000fea0003800000 */
.L_x_12225:
[----:B------:R-:W-:Y:S05]  /*c5a0*/  @!P0 BRA `(.L_x_12226) ;  /* 0x00000000000c8947 */ /* 0x000fea0003800000 */
[----:B------:R-:W2:Y:S04]  /*c5b0*/  LDG.E R2, desc[UR38][R4.64] ;  /* 0x0000002604027981 */ /* 0x000ea8000c1e1900 */
[----:B------:R-:W2:Y:S02]  /*c5c0*/  LDG.E R9, desc[UR38][R4.64+0x4] ;  /* 0x0000042604097981 */ /* 0x000ea4000c1e1900 */
[----:B--2---:R-:W-:-:S07]  /*c5d0*/  IMAD.IADD R9, R9, 0x1, -R2 ;  /* 0x0000000109097824 */ /* 0x004fce00078e0a02 */
.L_x_12226:
[----:B0-----:R-:W-:Y:S01]  /*c5e0*/  IMAD R3, R17, 0xc0, RZ ;  /* 0x000000c011037824 */ /* 0x001fe200078e02ff */
[----:B------:R-:W-:Y:S01]  /*c5f0*/  BSSY B6, `(.L_x_12227) ;  /* 0x0000234000067945 */ /* 0x000fe20003800000 */
[----:B-----5:R-:W-:-:S03]  /*c600*/  IMAD.IADD R9, R9, 0x1, -R0 ;  /* 0x0000000109097824 */ /* 0x020fc600078e0a00 */
[----:B------:R-:W-:Y:S01]  /*c610*/  IADD3 R8, -R8, 0x13f, R3 ;  /* 0x0000013f08087810 */ /* 0x000fe20007ffe103 */
[----:B------:R-:W-:-:S04]  /*c620*/  VIADD R0, R9, 0x7f ;  /* 0x0000007f09007836 */ /* 0x000fc80000000000 */
[----:B------:R-:W-:Y:S01]  /*c630*/  IMAD.IADD R8, R9, 0x1, R8 ;  /* 0x0000000109087824 */ /* 0x000fe200078e0208 */
[----:B------:R-:W-:-:S04]  /*c640*/  SHF.R.S32.HI R3, RZ, 0x1f, R0 ;  /* 0x0000001fff037819 */ /* 0x000fc80000011400 */
[----:B------:R-:W-:Y:S02]  /*c650*/  SHF.R.S32.HI R5, RZ, 0x1f, R8 ;  /* 0x0000001fff057819 */ /* 0x000fe40000011408 */
[----:B------:R-:W-:Y:S02]  /*c660*/  LEA.HI R3, R3, R0, RZ, 0x7 ;  /* 0x0000000003037211 */ /* 0x000fe400078f38ff */
[----:B------:R-:W-:Y:S02]  /*c670*/  LEA.HI R5, R5, R8, RZ, 0x7 ;  /* 0x0000000805057211 */ /* 0x000fe400078f38ff */
[----:B------:R-:W-:Y:S02]  /*c680*/  SHF.R.S32.HI R3, RZ, 0x7, R3 ;  /* 0x00000007ff037819 */ /* 0x000fe40000011403 */
[----:B------:R-:W-:-:S04]  /*c690*/  SHF.R.S32.HI R28, RZ, 0x7, R5 ;  /* 0x00000007ff1c7819 */ /* 0x000fc80000011405 */
        /* <DEDUP_REMOVED lines=18> */
.L_x_12228:
        /* <DEDUP_REMOVED lines=22> */
.L_x_12230:
[----:B------:R-:W-:-:S04]  /*c920*/  IADD3 R0, R25, 0x400, RZ ;  /* 0x0000040019007810 */ /* 0x000fc80007ffe0ff */
        /* <DEDUP_REMOVED lines=8> */
[----:B------:R-:W-:Y:S01]  /*c9b0*/  MOV R12, 0x1 ;  /* 0x00000001000c7802 */ /* 0x000fe20000000f00 */
[----:B------:R-:W-:Y:S02]  /*c9c0*/  IMAD.U32 R5, RZ, RZ, UR7 ;  /* 0x00000007ff057e24 */ /* 0x000fe4000f8e00ff */
[----:B------:R-:W-:Y:S02]  /*c9d0*/  IMAD.U32 R6, RZ, RZ, UR8 ;  /* 0x00000008ff067e24 */ /* 0x000fe4000f8e00ff */
[----:B------:R-:W-:-:S02]  /*c9e0*/  IMAD.U32 R7, RZ, RZ, UR9 ;  /* 0x00000009ff077e24 */ /* 0x000fc4000f8e00ff */
[----:B------:R-:W-:Y:S02]  /*c9f0*/  IMAD.U32 R10, RZ, RZ, UR4 ;  /* 0x00000004ff0a7e24 */ /* 0x000fe4000f8e00ff */
[----:B------:R-:W-:Y:S02]  /*ca00*/  IMAD.U32 R11, RZ, RZ, UR5 ;  /* 0x00000005ff0b7e24 */ /* 0x000fe4000f8e00ff */
[----:B------:R-:W-:Y:S02]  /*ca10*/  IMAD.MOV.U32 R8, RZ, RZ, 0x70 ;  /* 0x00000070ff087424 */ /* 0x000fe400078e00ff */
[----:B0-----:R-:W-:-:S07]  /*ca20*/  IMAD.MOV.U32 R13, RZ, RZ, RZ ;  /* 0x000000ffff0d7224 */ /* 0x001fce00078e00ff */
[----:B------:R-:W-:-:S07]  /*ca30*/  LEPC R20, `(.L_x_12232) ;  /* 0x000000001014794e */ /* 0x000fce0000000000 */
[----:B-12---:R-:W-:Y:S05]  /*ca40*/  CALL.ABS.NOINC R2 ;  /* 0x0000000002007343 */ /* 0x006fea0003c00000 */
.L_x_12232:
[----:B------:R-:W-:Y:S01]  /*ca50*/  MOV R2, 0x0 ;  /* 0x0000000000027802 */ /* 0x000fe20000000f00 */
[----:B------:R-:W-:Y:S01]  /*ca60*/  ULDC.64 UR6, c[0x4][0x1b8] ;  /* 0x01006e0000067ab9 */ /* 0x000fe20000000a00 */
[----:B------:R-:W-:Y:S01]  /*ca70*/  ULDC.64 UR8, c[0x4][0x1c0] ;  /* 0x0100700000087ab9 */ /* 0x000fe20000000a00 */
[----:B------:R-:W-:Y:S01]  /*ca80*/  ULDC.64 UR4, c[0x4][0x18] ;  /* 0x0100060000047ab9 */ /* 0x000fe20000000a00 */
[----:B------:R-:W-:Y:S01]  /*ca90*/  IMAD.U32 R4, RZ, RZ, UR6 ;  /* 0x00000006ff047e24 */ /* 0x000fe2000f8e00ff */
[----:B------:R-:W-:Y:S01]  /*caa0*/  MOV R8, 0x70 ;  /* 0x0000007000087802 */ /* 0x000fe20000000f00 */
[----:B------:R-:W0:Y:S01]  /*cab0*/  LDC.64 R2, c[0x4][R2] ;  /* 0x0100000002027b82 */ /* 0x000e220000000a00 */
        /* <DEDUP_REMOVED lines=8> */
[----:B0-----:R-:W-:Y:S05]  /*cb40*/  CALL.ABS.NOINC R2 ;  /* 0x0000000002007343 */ /* 0x001fea0003c00000 */
.L_x_12231:
[----:B------:R-:W2:Y:S01]  /*cb50*/  LDL.LU R21, [R1] ;  /* 0x0000000001157983 */ /* 0x000ea20000300800 */
[----:B------:R-:W-:Y:S01]  /*cb60*/  ULDC.64 UR4, c[0x0][0x9f8] ;  /* 0x00027e0000047ab9 */ /* 0x000fe20000000a00 */
[----:B------:R-:W0:Y:S02]  /*cb70*/  LDC R0, c[0x0][0x428] ;  /* 0x00010a00ff007b82 */ /* 0x000e240000000800 */
[----:B------:R-:W3:Y:S01]  /*cb80*/  LDL.LU R20, [R1+0x8] ;  /* 0x0000080001147983 */ /* 0x000ee20000300800 */
[----:B------:R-:W-:Y:S01]  /*cb90*/  ISETP.NE.U32.AND P0, PT, RZ, UR4, PT ;  /* 0x00000004ff007c0c */ /* 0x000fe2000bf05070 */
[----:B------:R-:W-:-:S03]  /*cba0*/  IMAD.MOV.U32 R6, RZ, RZ, R27 ;  /* 0x000000ffff067224 */ /* 0x000fc600078e001b */
        /* <DEDUP_REMOVED lines=21> */
.L_x_12233:
        /* <DEDUP_REMOVED lines=18> */
.L_x_12304:
[----:B------:R-:W-:Y:S01]  /*ce20*/  UMOV UR4, 0xffffffff ;  /* 0xffffffff00047882 */ /* 0x000fe20000000000 */
[----:B------:R-:W-:Y:S02]  /*ce30*/  SHF.R.S32.HI R9, RZ, 0x1f, R6 ;  /* 0x0000001fff097819 */ /* 0x000fe40000011406 */
[----:B------:R-:W-:Y:S05]  /*ce40*/  BRA.DIV UR4, `(.L_x_12235) ;  /* 0x0000002e04647947 */ /* 0x000fea000b800000 */
[----:B------:R-:W-:-:S13]  /*ce50*/  ELECT P6, URZ, PT ;  /* 0x00000000003f782f */ /* 0x000fda00038c0000 */
.L_x_12307:
        /* <DEDUP_REMOVED lines=15> */
[----:B------:R-:W-:-:S05]  /*cf50*/  IMAD.WIDE.U32 R4, R6, UR4, R4 ;  /* 0x0000000406047c25 */ /* 0x000fca000f8e0004 */
[----:B------:R-:W-:Y:S02]  /*cf60*/  IADD3 R5, R5, R13, RZ ;  /* 0x0000000d05057210 */ /* 0x000fe40007ffe0ff */
[----:B------:R-:W-:-:S04]  /*cf70*/  LEA R12, P0, R4, R2, 0x2 ;  /* 0x00000002040c7211 */ /* 0x000fc800078010ff */
[----:B------:R-:W-:-:S05]  /*cf80*/  LEA.HI.X R13, R4, R3, R5, 0x2, P0 ;  /* 0x00000003040d7211 */ /* 0x000fca00000f1405 */
[----:B------:R0:W5:Y:S01]  /*cf90*/  LDG.E R8, desc[UR38][R12.64] ;  /* 0x000000260c087981 */ /* 0x000162000c1e1900 */
[----:B------:R-:W-:-:S04]  /*cfa0*/  IMAD.MOV R4, RZ, RZ, -R14 ;  /* 0x000000ffff047224 */ /* 0x000fc800078e0a0e */
[----:B------:R-:W-:-:S07]  /*cfb0*/  IMAD R7, R11, R4, R7 ;  /* 0x000000040b077224 */ /* 0x000fce00078e0207 */
.L_x_12237:
[----:B------:R-:W-:Y:S01]  /*cfc0*/  IMAD R5, R22, 0x8, R25 ;  /* 0x0000000816057824 */ /* 0x000fe200078e0219 */
[----:B------:R-:W-:-:S04]  /*cfd0*/  SHF.L.U32 R4, R24, 0x1f, RZ ;  /* 0x0000001f18047819 */ /* 0x000fc800000006ff */
[----:B------:R-:W2:Y:S02]  /*cfe0*/  SYNCS.PHASECHK.TRANS64.TRYWAIT P0, [R5+URZ+0x16840], R4 ;  /* 0x01684004050075a7 */ /* 0x000ea4000800017f */
[----:B--2---:R-:W-:Y:S05]  /*cff0*/  @!P0 BRA `(.L_x_12238) ;  /* 0x0000002c00188947 */ /* 0x004fea0003800000 */
.L_x_12308:
        /* <DEDUP_REMOVED lines=9> */
.L_x_12239:
        /* <DEDUP_REMOVED lines=16> */
[----:B--2---:R-:W-:Y:S01]  /*d190*/  NOP ;  /* 0x0000000000007918 */ /* 0x004fe20000000000 */
.L_x_12236:
        /* <DEDUP_REMOVED lines=27> */
.L_x_12309:
[----:B------:R-:W-:Y:S05]  /*d350*/  BSYNC B0 ;  /* 0x0000000000007941 */ /* 0x000fea0003800000 */
.L_x_12240:
[----:B------:R-:W-:Y:S01]  /*d360*/  ISETP.GE.AND P0, PT, R28, 0x2, PT ;  /* 0x000000021c00780c */ /* 0x000fe20003f06270 */
[----:B------:R-:W-:-:S12]  /*d370*/  BSSY B0, `(.L_x_12242) ;  /* 0x0000125000007945 */ /* 0x000fd80003800000 */
[----:B------:R-:W-:Y:S05]  /*d380*/  @!P0 BRA `(.L_x_12243) ;  /* 0x00000010008c8947 */ /* 0x000fea0003800000 */
[C---:B--2---:R-:W-:Y:S01]  /*d390*/  LOP3.LUT R4, R28.reuse, 0x1, RZ, 0xc0, !PT ;  /* 0x000000011c047812 */ /* 0x044fe200078ec0ff */
[----:B------:R-:W-:Y:S01]  /*d3a0*/  BSSY B1, `(.L_x_12244) ;  /* 0x0000064000017945 */ /* 0x000fe20003800000 */
[----:B------:R-:W-:Y:S02]  /*d3b0*/  IADD3 R11, R28, -0x2, RZ ;  /* 0xfffffffe1c0b7810 */ /* 0x000fe40007ffe0ff */
[----:B------:R-:W-:-:S03]  /*d3c0*/  ISETP.NE.U32.AND P0, PT, R4, 0x1, PT ;  /* 0x000000010400780c */ /* 0x000fc60003f05070 */
[----:B------:R-:W-:-:S10]  /*d3d0*/  IMAD.MOV.U32 R10, RZ, RZ, R11 ;  /* 0x000000ffff0a7224 */ /* 0x000fd400078e000b */
        /* <DEDUP_REMOVED lines=31> */
.L_x_12248:
[----:B0-----:R-:W-:Y:S01]  /*d5d0*/  IMAD R3, R12, 0x8, R25 ;  /* 0x000000080c037824 */ /* 0x001fe200078e0219 */
[----:B------:R-:W-:-:S04]  /*d5e0*/  SHF.L.U32 R2, R13, 0x1f, RZ ;  /* 0x0000001f0d027819 */ /* 0x000fc800000006ff */
[----:B------:R-:W0:Y:S02]  /*d5f0*/  SYNCS.PHASECHK.TRANS64.TRYWAIT P0, [R3+URZ+0x16840], R2 ;  /* 0x01684002030075a7 */ /* 0x000e24000800017f */
[----:B0-----:R-:W-:Y:S05]  /*d600*/  @!P0 BRA `(.L_x_12249) ;  /* 0x0000002400bc8947 */ /* 0x001fea0003800000 */
.L_x_12310:
        /* <DEDUP_REMOVED lines=9> */
.L_x_12250:
        /* <DEDUP_REMOVED lines=21> */
.L_x_12311:
[----:B------:R-:W-:Y:S05]  /*d7f0*/  @P1 BRA `(.L_x_12252) ;  /* 0x0000000000181947 */ /* 0x000fea0003800000 */
[----:B------:R-:W-:Y:S01]  /*d800*/  ISETP.NE.AND P0, PT, R26, RZ, PT ;  /* 0x000000ff1a00720c */ /* 0x000fe20003f05270 */
[----:B0-----:R-:W-:Y:S02]  /*d810*/  IMAD R2, R22, 0x8, R25 ;  /* 0x0000000816027824 */ /* 0x001fe400078e0219 */
[----:B------:R-:W-:-:S04]  /*d820*/  IMAD.MOV.U32 R3, RZ, RZ, 0x4000 ;  /* 0x00004000ff037424 */ /* 0x000fc800078e00ff */
[----:B------:R2:W-:Y:S06]  /*d830*/  SYNCS.ARRIVE.TRANS64 RZ, [R2+URZ+0x16850], R3 ;  /* 0x0168500302ff79a7 */ /* 0x0005ec000800003f */
[----:B------:R-:W-:Y:S05]  /*d840*/  @!P0 BRA `(.L_x_12252) ;  /* 0x0000000000048947 */ /* 0x000fea0003800000 */
[----:B------:R-:W-:Y:S01]  /*d850*/  BPT.TRAP 0x1 ;  /* 0x000000040000795c */ /* 0x000fe20000300000 */
.L_x_12252:
[C---:B--2---:R-:W-:Y:S01]  /*d860*/  IMAD R3, R22.reuse, 0x4000, R25 ;  /* 0x0000400016037824 */ /* 0x044fe200078e0219 */
[----:B0-----:R-:W-:Y:S01]  /*d870*/  LEA R2, R22, R25, 0x3 ;  /* 0x0000001916027211 */ /* 0x001fe200078e18ff */
        /* <DEDUP_REMOVED lines=10> */
[----:B------:R-:W-:Y:S01]  /*d920*/  IMAD.MOV.U32 R8, RZ, RZ, R4 ;  /* 0x000000ffff087224 */ /* 0x000fe200078e0004 */
[----:B------:R-:W-:-:S05]  /*d930*/  R2UR UR12, R0 ;  /* 0x00000000000c72ca */ /* 0x000fca00000e0000 */
[----:B------:R-:W-:Y:S02]  /*d940*/  UIADD3 UR9, UR9, 0x16850, URZ ;  /* 0x0001685009097890 */ /* 0x000fe4000fffe03f */
[----:B------:R-:W-:Y:S02]  /*d950*/  UIADD3 UR8, UR8, 0x400, URZ ;  /* 0x0000040008087890 */ /* 0x000fe4000fffe03f */
[----:B------:R-:W-:-:S03]  /*d960*/  ULEA UR11, UR11, UR4, 0x7 ;  /* 0x000000040b0b7291 */ /* 0x000fc6000f8e383f */
[----:B------:R-:W-:-:S06]  /*d970*/  UMOV UR4, 0x0 ;  /* 0x0000000000047882 */ /* 0x000fcc0000000000 */
[----:B------:R0:W-:Y:S02]  /*d980*/  UTMALDG.4D [UR8], [UR6], desc[UR4] ;  /* 0x00000408060075b4 */ /* 0x0001e40008019000 */
[----:B0-----:R-:W-:Y:S01]  /*d990*/  NOP ;  /* 0x0000000000007918 */ /* 0x001fe20000000000 */
.L_x_12247:
[----:B------:R-:W-:Y:S05]  /*d9a0*/  BSYNC B2 ;  /* 0x0000000000027941 */ /* 0x000fea0003800000 */
.L_x_12246:
[----:B------:R-:W-:Y:S02]  /*d9b0*/  VIADD R10, R28, 0xfffffffd ;  /* 0xfffffffd1c0a7836 */ /* 0x000fe40000000000 */
[----:B------:R-:W-:Y:S02]  /*d9c0*/  IMAD.MOV.U32 R22, RZ, RZ, R12 ;  /* 0x000000ffff167224 */ /* 0x000fe400078e000c */
[----:B------:R-:W-:-:S07]  /*d9d0*/  IMAD.MOV.U32 R24, RZ, RZ, R13 ;  /* 0x000000ffff187224 */ /* 0x000fce00078e000d */
.L_x_12245:
[----:B------:R-:W-:Y:S05]  /*d9e0*/  BSYNC B1 ;  /* 0x0000000000017941 */ /* 0x000fea0003800000 */
.L_x_12244:
[----:B------:R-:W-:-:S13]  /*d9f0*/  ISETP.NE.AND P0, PT, R11, RZ, PT ;  /* 0x000000ff0b00720c */ /* 0x000fda0003f05270 */
[----:B------:R-:W-:Y:S05]  /*da00*/  @!P0 BRA `(.L_x_12243) ;  /* 0x0000000800ec8947 */ /* 0x000fea0003800000 */
[----:B------:R-:W-:-:S07]  /*da10*/  IMAD.MOV.U32 R4, RZ, RZ, R8 ;  /* 0x000000ffff047224 */ /* 0x000fce00078e0008 */
.L_x_12267:
[----:B------:R-:W-:Y:S01]  /*da20*/  IADD3 R11, R22, 0x1, RZ ;  /* 0x00000001160b7810 */ /* 0x000fe20007ffe0ff */
        /* <DEDUP_REMOVED lines=30> */
.L_x_12255:
[----:B------:R-:W-:Y:S01]  /*dc10*/  IMAD R3, R11, 0x8, R25 ;  /* 0x000000080b037824 */ /* 0x000fe200078e0219 */
[----:B------:R-:W-:-:S04]  /*dc20*/  SHF.L.U32 R2, R12, 0x1f, RZ ;  /* 0x0000001f0c027819 */ /* 0x000fc800000006ff */
[----:B------:R-:W2:Y:S02]  /*dc30*/  SYNCS.PHASECHK.TRANS64.TRYWAIT P0, [R3+URZ+0x16840], R2 ;  /* 0x01684002030075a7 */ /* 0x000ea4000800017f */
[----:B--2---:R-:W-:Y:S05]  /*dc40*/  @!P0 BRA `(.L_x_12256) ;  /* 0x0000002000548947 */ /* 0x004fea0003800000 */
.L_x_12312:
        /* <DEDUP_REMOVED lines=9> */
.L_x_12257:
[----:B0-2---:R-:W-:Y:S01]  /*dce0*/  LEA R2, R11, R25, 0xe ;  /* 0x000000190b027211 */ /* 0x005fe200078e70ff */
        /* <DEDUP_REMOVED lines=9> */
[----:B------:R-:W-:Y:S01]  /*dd80*/  R2UR UR12, R0 ;  /* 0x00000000000c72ca */ /* 0x000fe200000e0000 */
[----:B------:R-:W-:Y:S01]  /*dd90*/  UMOV UR10, URZ ;  /* 0x0000003f000a7c82 */ /* 0x000fe20008000000 */
[----:B-----5:R-:W-:-:S02]  /*dda0*/  R2UR UR13, R4 ;  /* 0x00000000040d72ca */ /* 0x020fc400000e0000 */
        /* <DEDUP_REMOVED lines=8> */
.L_x_12313:
[----:B------:R-:W-:Y:S05]  /*de30*/  @P0 BRA `(.L_x_12259) ;  /* 0x0000000000140947 */ /* 0x000fea0003800000 */
[----:B------:R-:W-:Y:S01]  /*de40*/  ISETP.NE.AND P1, PT, R26, RZ, PT ;  /* 0x000000ff1a00720c */ /* 0x000fe20003f25270 */
[----:B------:R-:W-:-:S04]  /*de50*/  IMAD.MOV.U32 R2, RZ, RZ, 0x4000 ;  /* 0x00004000ff027424 */ /* 0x000fc800078e00ff */
[----:B------:R2:W-:Y:S08]  /*de60*/  SYNCS.ARRIVE.TRANS64 RZ, [R3+URZ+0x50], R2 ;  /* 0x0000500203ff79a7 */ /* 0x0005f0000800003f */
[----:B------:R-:W-:Y:S05]  /*de70*/  @!P1 BRA `(.L_x_12259) ;  /* 0x0000000000049947 */ /* 0x000fea0003800000 */
[----:B------:R-:W-:Y:S01]  /*de80*/  BPT.TRAP 0x1 ;  /* 0x000000040000795c */ /* 0x000fe20000300000 */
.L_x_12259:
        /* <DEDUP_REMOVED lines=19> */
.L_x_12254:
[----:B------:R-:W-:Y:S05]  /*dfc0*/  BSYNC B1 ;  /* 0x0000000000017941 */ /* 0x000fea0003800000 */
.L_x_12253:
        /* <DEDUP_REMOVED lines=30> */
.L_x_12262:
[----:B------:R-:W-:Y:S01]  /*e1b0*/  IMAD R2, R22, 0x8, R25 ;  /* 0x0000000816027824 */ /* 0x000fe200078e0219 */
[----:B------:R-:W-:-:S04]  /*e1c0*/  SHF.L.U32 R3, R24, 0x1f, RZ ;  /* 0x0000001f18037819 */ /* 0x000fc800000006ff */
[----:B------:R-:W2:Y:S02]  /*e1d0*/  SYNCS.PHASECHK.TRANS64.TRYWAIT P0, [R2+URZ+0x16840], R3 ;  /* 0x01684003020075a7 */ /* 0x000ea4000800017f */
[----:B--2---:R-:W-:Y:S05]  /*e1e0*/  @!P0 BRA `(.L_x_12263) ;  /* 0x0000001c00148947 */ /* 0x004fea0003800000 */
.L_x_12314:
        /* <DEDUP_REMOVED lines=9> */
.L_x_12264:
[----:B0-2---:R-:W-:Y:S01]  /*e280*/  IMAD R2, R22, 0x4000, R25 ;  /* 0x0000400016027824 */ /* 0x005fe200078e0219 */
[----:B------:R-:W-:Y:S01]  /*e290*/  R2UR UR11, R13 ;  /* 0x000000000d0b72ca */ /* 0x000fe200000e0000 */
[----:B------:R-:W-:Y:S01]  /*e2a0*/  UIADD3 UR6, UP0, UR40, 0x370, URZ ;  /* 0x0000037028067890 */ /* 0x000fe2000ff1e03f */
[----:B------:R-:W-:Y:S01]  /*e2b0*/  R2UR UR4, R23 ;  /* 0x00000000170472ca */ /* 0x000fe200000e0000 */
[----:B------:R-:W-:Y:S01]  /*e2c0*/  UMOV UR5, 0x14f00000 ;  /* 0x14f0000000057882 */ /* 0x000fe20000000000 */
[----:B------:R-:W-:Y:S01]  /*e2d0*/  R2UR UR8, R2 ;  /* 0x00000000020872ca */ /* 0x000fe200000e0000 */
[----:B------:R-:W-:Y:S01]  /*e2e0*/  UIADD3.X UR7, URZ, UR41, URZ, UP0, !UPT ;  /* 0x000000293f077290 */ /* 0x000fe200087fe43f */
[----:B------:R-:W-:Y:S01]  /*e2f0*/  IADD3 R2, R25, 0x16800, RZ ;  /* 0x0001680019027810 */ /* 0x000fe20007ffe0ff */
[----:B------:R-:W-:Y:S01]  /*e300*/  UMOV UR10, URZ ;  /* 0x0000003f000a7c82 */ /* 0x000fe20008000000 */
[----:B------:R-:W-:Y:S02]  /*e310*/  R2UR UR12, R0 ;  /* 0x00000000000c72ca */ /* 0x000fe400000e0000 */
[----:B-----5:R-:W-:Y:S01]  /*e320*/  R2UR UR13, R4 ;  /* 0x00000000040d72ca */ /* 0x020fe200000e0000 */
[----:B------:R-:W-:-:S02]  /*e330*/  IMAD R3, R22, 0x8, R2 ;  /* 0x0000000816037824 */ /* 0x000fc400078e0202 */
[----:B------:R-:W-:Y:S02]  /*e340*/  IMAD R2, R11, 0x8, R2 ;  /* 0x000000080b027824 */ /* 0x000fe400078e0202 */
[----:B------:R-:W-:Y:S01]  /*e350*/  ULEA UR11, UR11, UR4, 0x7 ;  /* 0x000000040b0b7291 */ /* 0x000fe2000f8e383f */
[----:B------:R-:W-:Y:S01]  /*e360*/  R2UR UR9, R3 ;  /* 0x00000000030972ca */ /* 0x000fe200000e0000 */
[----:B------:R-:W-:Y:S01]  /*e370*/  UIADD3 UR8, UR8, 0xe400, URZ ;  /* 0x0000e40008087890 */ /* 0x000fe2000fffe03f */
[----:B------:R-:W-:Y:S01]  /*e380*/  SHF.L.U32 R3, R12, 0x1f, RZ ;  /* 0x0000001f0c037819 */ /* 0x000fe200000006ff */
[----:B------:R-:W-:-:S10]  /*e390*/  UMOV UR4, 0x0 ;  /* 0x0000000000047882 */ /* 0x000fd40000000000 */
[----:B------:R-:W-:-:S09]  /*e3a0*/  UIADD3 UR9, UR9, 0x30, URZ ;  /* 0x0000003009097890 */ /* 0x000fd2000fffe03f */
[----:B------:R0:W-:Y:S01]  /*e3b0*/  UTMALDG.4D [UR8], [UR6], desc[UR4] ;  /* 0x00000408060075b4 */ /* 0x0001e20008019000 */
[----:B------:R-:W2:Y:S02]  /*e3c0*/  SYNCS.PHASECHK.TRANS64.TRYWAIT P1, [R2+URZ+0x60], R3 ;  /* 0x00006003020075a7 */ /* 0x000ea4000802017f */
[----:B0-2---:R-:W-:Y:S05]  /*e3d0*/  @!P1 BRA `(.L_x_12265) ;  /* 0x0000001800ac9947 */ /* 0x005fea0003800000 */
.L_x_12315:
[----:B------:R-:W-:Y:S05]  /*e3e0*/  @P0 BRA `(.L_x_12266) ;  /* 0x0000000000140947 */ /* 0x000fea0003800000 */
[----:B------:R-:W-:Y:S01]  /*e3f0*/  ISETP.NE.AND P1, PT, R26, RZ, PT ;  /* 0x000000ff1a00720c */ /* 0x000fe20003f25270 */
[----:B0-----:R-:W-:-:S04]  /*e400*/  IMAD.MOV.U32 R3, RZ, RZ, 0x4000 ;  /* 0x00004000ff037424 */ /* 0x001fc800078e00ff */
[----:B------:R2:W-:Y:S08]  /*e410*/  SYNCS.ARRIVE.TRANS64 RZ, [R2+URZ+0x50], R3 ;  /* 0x0000500302ff79a7 */ /* 0x0005f0000800003f */
[----:B------:R-:W-:Y:S05]  /*e420*/  @!P1 BRA `(.L_x_12266) ;  /* 0x0000000000049947 */ /* 0x000fea0003800000 */
[----:B------:R-:W-:Y:S01]  /*e430*/  BPT.TRAP 0x1 ;  /* 0x000000040000795c */ /* 0x000fe20000300000 */
.L_x_12266:
        /* <DEDUP_REMOVED lines=19> */
.L_x_12261:
[----:B------:R-:W-:Y:S05]  /*e570*/  BSYNC B1 ;  /* 0x0000000000017941 */ /* 0x000fea0003800000 */
.L_x_12260:
[C---:B------:R-:W-:Y:S01]  /*e580*/  ISETP.GT.AND P0, PT, R10.reuse, 0x1, PT ;  /* 0x000000010a00780c */ /* 0x040fe20003f04270 */
[----:B0-2---:R-:W-:-:S05]  /*e590*/  VIADD R2, R10, 0xfffffffe ;  /* 0xfffffffe0a027836 */ /* 0x005fca0000000000 */
[----:B------:R-:W-:-:S07]  /*e5a0*/  MOV R10, R2 ;  /* 0x00000002000a7202 */ /* 0x000fce0000000f00 */
[----:B------:R-:W-:Y:S05]  /*e5b0*/  @P0 BRA `(.L_x_12267) ;  /* 0xfffffff400180947 */ /* 0x000fea000383ffff */
.L_x_12243:
[----:B------:R-:W-:Y:S05]  /*e5c0*/  BSYNC B0 ;  /* 0x0000000000007941 */ /* 0x000fea0003800000 */
.L_x_12242:
[----:B------:R-:W-:Y:S01]  /*e5d0*/  ISETP.NE.AND P0, PT, R26, RZ, PT ;  /* 0x000000ff1a00720c */ /* 0x000fe20003f05270 */
[----:B------:R-:W-:-:S12]  /*e5e0*/  BSSY B0, `(.L_x_12268) ;  /* 0x000000e000007945 */ /* 0x000fd80003800000 */
[----:B------:R-:W-:Y:S05]  /*e5f0*/  @P0 BRA `(.L_x_12269) ;  /* 0x0000000000300947 */ /* 0x000fea0003800000 */
[----:B------:R-:W3:Y:S01]  /*e600*/  S2R R9, SR_LANEID ;  /* 0x0000000000097919 */ /* 0x000ee20000000000 */
[----:B------:R-:W-:Y:S01]  /*e610*/  VOTEU.ANY UR4, UPT, PT ;  /* 0x0000000000047886 */ /* 0x000fe200038e0100 */
[----:B------:R-:W4:Y:S01]  /*e620*/  LDC.64 R2, c[0x0][0xc38] ;  /* 0x00030e00ff027b82 */ /* 0x000f220000000a00 */
[----:B--2---:R-:W3:Y:S08]  /*e630*/  FLO.U32 R4, UR4 ;  /* 0x0000000400047d00 */ /* 0x004ef000080e0000 */
        /* <DEDUP_REMOVED lines=8> */
.L_x_12269:
[----:B------:R-:W-:Y:S05]  /*e6c0*/  BSYNC B0 ;  /* 0x0000000000007941 */ /* 0x000fea0003800000 */
.L_x_12268:
[----:B------:R-:W-:Y:S04]  /*e6d0*/  BSSY B0, `(.L_x_12270) ;  /* 0x0000020000007945 */ /* 0x000fe80003800000 */
[----:B------:R-:W-:Y:S05]  /*e6e0*/  @!P6 BRA `(.L_x_12271) ;  /* 0x000000000078e947 */ /* 0x000fea0003800000 */
[----:B------:R-:W-:Y:S01]  /*e6f0*/  IMAD R3, R22, 0x8, R25 ;  /* 0x0000000816037824 */ /* 0x000fe200078e0219 */
[----:B------:R-:W-:-:S04]  /*e700*/  SHF.L.U32 R2, R24, 0x1f, RZ ;  /* 0x0000001f18027819 */ /* 0x000fc800000006ff */
[----:B------:R-:W3:Y:S02]  /*e710*/  SYNCS.PHASECHK.TRANS64.TRYWAIT P0, [R3+URZ+0x16860], R2 ;  /* 0x01686002030075a7 */ /* 0x000ee4000800017f */
[----:B---3--:R-:W-:Y:S05]  /*e720*/  @!P0 BRA `(.L_x_12272) ;  /* 0x0000001400ec8947 */ /* 0x008fea0003800000 */
.L_x_12316:
        /* <DEDUP_REMOVED lines=9> */
.L_x_12273:
        /* <DEDUP_REMOVED lines=16> */
[----:B----4-:R-:W-:Y:S01]  /*e8c0*/  NOP ;  /* 0x0000000000007918 */ /* 0x010fe20000000000 */
.L_x_12271:
[----:B------:R-:W-:Y:S05]  /*e8d0*/  BSYNC B0 ;  /* 0x0000000000007941 */ /* 0x000fea0003800000 */
.L_x_12270:
[----:B------:R-:W-:-:S05]  /*e8e0*/  VIADD R22, R22, 0x1 ;  /* 0x0000000116167836 */ /* 0x000fca0000000000 */
[----:B------:R-:W-:-:S04]  /*e8f0*/  ISETP.NE.AND P0, PT, R22, 0x2, PT ;  /* 0x000000021600780c */ /* 0x000fc80003f05270 */
[----:B--23--:R-:W-:Y:S02]  /*e900*/  SEL R3, RZ, 0x1, P0 ;  /* 0x00000001ff037807 */ /* 0x00cfe40000000000 */
[----:B------:R-:W-:Y:S02]  /*e910*/  SEL R22, R22, RZ, P0 ;  /* 0x000000ff16167207 */ /* 0x000fe40000000000 */
[----:B------:R-:W-:-:S07]  /*e920*/  LOP3.LUT R24, R24, R3, RZ, 0x3c, !PT ;  /* 0x0000000318187212 */ /* 0x000fce00078e3cff */
.L_x_12229:
[----:B------:R-:W-:Y:S05]  /*e930*/  BSYNC B6 ;  /* 0x0000000000067941 */ /* 0x000fea0003800000 */
.L_x_12227:
[----:B------:R-:W-:-:S03]  /*e940*/  UMOV UR4, 0xffffffff ;  /* 0xffffffff00047882 */ /* 0x000fc60000000000 */
[----:B------:R-:W-:Y:S05]  /*e950*/  BRA.DIV UR4, `(.L_x_12274) ;  /* 0x0000001604747947 */ /* 0x000fea000b800000 */
[----:B------:R2:W3:Y:S04]  /*e960*/  SHFL.IDX PT, R5, R16, RZ, 0x1f ;  /* 0x00001fff10057589 */ /* 0x0004e800000e0000 */
[----:B------:R2:W4:Y:S02]  /*e970*/  SHFL.IDX PT, R4, R16, 0x1, 0x1f ;  /* 0x00201f0010047f89 */ /* 0x00052400000e0000 */
.L_x_12320:
        /* <DEDUP_REMOVED lines=11> */
.L_x_12276:
[----:B------:R-:W-:Y:S05]  /*ea30*/  BSYNC B0 ;  /* 0x0000000000007941 */ /* 0x000fea0003800000 */
.L_x_12275:
[----:B------:R-:W-:-:S03]  /*ea40*/  UMOV UR4, 0xffffffff ;  /* 0xffffffff00047882 */ /* 0x000fc60000000000 */
[----:B------:R-:W-:Y:S05]  /*ea50*/  BRA.DIV UR4, `(.L_x_12277) ;  /* 0x0000001604807947 */ /* 0x000fea000b800000 */
[----:B-----5:R-:W0:Y:S01]  /*ea60*/  SHFL.UP PT, R14, R2, 0x1, RZ ;  /* 0x04200000020e7989 */ /* 0x020e2200000e00ff */
        /* <DEDUP_REMOVED lines=20> */
.L_x_12328:
[----:B------:R-:W-:Y:S02]  /*ebb0*/  ULDC UR4, c[0x0][0xc10] ;  /* 0x0003040000047ab9 */ /* 0x000fe40000000800 */
[----:B------:R-:W-:-:S04]  /*ebc0*/  IMAD.U32 R7, RZ, RZ, UR4 ;  /* 0x00000004ff077e24 */ /* 0x000fc8000f8e00ff */
[----:B0-----:R-:W-:-:S04]  /*ebd0*/  IMAD R3, R14, R7, RZ ;  /* 0x000000070e037224 */ /* 0x001fc800078e02ff */
[----:B----4-:R-:W-:-:S05]  /*ebe0*/  IMAD.IADD R6, R4, 0x1, R3 ;  /* 0x0000000104067824 */ /* 0x010fca00078e0203 */
[----:B---3--:R-:W-:-:S13]  /*ebf0*/  ISETP.GT.AND P0, PT, R6, R5, PT ;  /* 0x000000050600720c */ /* 0x008fda0003f04270 */
[----:B------:R-:W-:Y:S05]  /*ec00*/  @P0 BRA `(.L_x_12278) ;  /* 0x0000000000ac0947 */ /* 0x000fea0003800000 */
[----:B------:R-:W0:Y:S02]  /*ec10*/  LDC R0, c[0x0][0xc14] ;  /* 0x00030500ff007b82 */ /* 0x000e240000000800 */
.L_x_12283:
        /* <DEDUP_REMOVED lines=12> */
.L_x_12281:
[----:B------:R-:W-:Y:S05]  /*ece0*/  BSYNC B0 ;  /* 0x0000000000007941 */ /* 0x000fea0003800000 */
.L_x_12280:
        /* <DEDUP_REMOVED lines=23> */
.L_x_12336:
[----:B------:R-:W-:Y:S02]  /*ee60*/  ULDC UR4, c[0x0][0xc10] ;  /* 0x0003040000047ab9 */ /* 0x000fe40000000800 */
[----:B------:R-:W-:-:S04]  /*ee70*/  IMAD.U32 R7, RZ, RZ, UR4 ;  /* 0x00000004ff077e24 */ /* 0x000fc8000f8e00ff */
[----:B---3--:R-:W-:-:S05]  /*ee80*/  IMAD R3, R14, R7, RZ ;  /* 0x000000070e037224 */ /* 0x008fca00078e02ff */
[----:B------:R-:W-:-:S04]  /*ee90*/  IADD3 R6, R3, R6, RZ ;  /* 0x0000000603067210 */ /* 0x000fc80007ffe0ff */
[----:B------:R-:W-:-:S13]  /*eea0*/  ISETP.GT.AND P0, PT, R6, R5, PT ;  /* 0x000000050600720c */ /* 0x000fda0003f04270 */
[----:B------:R-:W-:Y:S05]  /*eeb0*/  @!P0 BRA `(.L_x_12283) ;  /* 0xfffffffc00588947 */ /* 0x000fea000383ffff */
.L_x_12278:
        /* <DEDUP_REMOVED lines=8> */
.L_x_12340:
[----:B------:R-:W-:Y:S01]  /*ef40*/  ISETP.NE.AND P0, PT, R3, RZ, PT ;  /* 0x000000ff0300720c */ /* 0x000fe20003f05270 */
[----:B------:R-:W-:-:S12]  /*ef50*/  IMAD.MOV.U32 R14, RZ, RZ, RZ ;  /* 0x000000ffff0e7224 */ /* 0x000fd800078e00ff */
[----:B------:R-:W-:Y:S05]  /*ef60*/  @!P0 BRA `(.L_x_12285) ;  /* 0x0000000000108947 */ /* 0x000fea0003800000 */
[----:B------:R-:W-:Y:S01]  /*ef70*/  UMOV UR4, 0xffffffff ;  /* 0xffffffff00047882 */ /* 0x000fe20000000000 */
[----:B------:R-:W-:Y:S02]  /*ef80*/  VIADD R12, R4, 0xffffffff ;  /* 0xffffffff040c7836 */ /* 0x000fe40000000000 */
[----:B------:R-:W-:Y:S05]  /*ef90*/  BRA.DIV UR4, `(.L_x_12286) ;  /* 0x0000001a04187947 */ /* 0x000fea000b800000 */
[----:B------:R0:W0:Y:S02]  /*efa0*/  SHFL.IDX PT, R14, R8, R12, 0x1f ;  /* 0x00001f0c080e7589 */ /* 0x00002400000e0000 */
.L_x_12285:
[----:B---3--:R-:W3:Y:S01]  /*efb0*/  LDC.64 R2, c[0x0][0xc68] ;  /* 0x00031a00ff027b82 */ /* 0x008ee20000000a00 */
[----:B------:R-:W-:-:S04]  /*efc0*/  IMAD.IADD R19, R4, 0x1, R19 ;  /* 0x0000000104137824 */ /* 0x000fc800078e0213 */
[----:B---3--:R-:W-:-:S05]  /*efd0*/  IMAD.WIDE R2, R19, 0x4, R2 ;  /* 0x0000000413027825 */ /* 0x008fca00078e0202 */
[----:B0-----:R0:W4:Y:S01]  /*efe0*/  LDG.E R8, desc[UR38][R2.64] ;  /* 0x0000002602087981 */ /* 0x001122000c1e1900 */
[----:B--2---:R-:W-:-:S05]  /*eff0*/  IMAD R16, R14, R7, R6 ;  /* 0x000000070e107224 */ /* 0x004fca00078e0206 */
[----:B------:R-:W-:Y:S01]  /*f000*/  IADD3 R5, R5, -R16, RZ ;  /* 0x8000001005057210 */ /* 0x000fe20007ffe0ff */
[----:B0-----:R-:W-:Y:S02]  /*f010*/  IMAD.MOV.U32 R2, RZ, RZ, RZ ;  /* 0x000000ffff027224 */ /* 0x001fe400078e00ff */
[----:B----4-:R-:W-:-:S05]  /*f020*/  IMAD R4, R17, R8, RZ ;  /* 0x0000000811047224 */ /* 0x010fca00078e02ff */
        /* <DEDUP_REMOVED lines=34> */
[----:B------:R-:W0:Y:S02]  /*f250*/  F2I.FTZ.U32.TRUNC.NTZ R3, R3 ;  /* 0x0000000300037305 */ /* 0x000e24000021f000 */
[----:B0-----:R-:W-:-:S05]  /*f260*/  IADD3 R11, RZ, -R3, RZ ;  /* 0x80000003ff0b7210 */ /* 0x001fca0007ffe0ff */
        /* <DEDUP_REMOVED lines=22> */
.L_x_12279:
[----:B------:R-:W-:Y:S01]  /*f3d0*/  UMOV UR4, URZ ;  /* 0x0000003f00047c82 */ /* 0x000fe20008000000 */
[----:B------:R-:W-:Y:S01]  /*f3e0*/  UMOV UR5, URZ ;  /* 0x0000003f00057c82 */ /* 0x000fe20008000000 */
[----:B------:R-:W-:Y:S01]  /*f3f0*/  ULDC UR6, c[0x0][0xc14] ;  /* 0x0003050000067ab9 */ /* 0x000fe20000000800 */
[----:B--2---:R-:W-:Y:S02]  /*f400*/  IMAD.MOV.U32 R16, RZ, RZ, R5 ;  /* 0x000000ffff107224 */ /* 0x004fe400078e0005 */
[----:B------:R-:W-:Y:S02]  /*f410*/  IMAD.U32 R17, RZ, RZ, UR4 ;  /* 0x00000004ff117e24 */ /* 0x000fe4000f8e00ff */
[----:B------:R-:W-:Y:S02]  /*f420*/  IMAD.U32 R18, RZ, RZ, UR5 ;  /* 0x00000005ff127e24 */ /* 0x000fe4000f8e00ff */
[----:B------:R-:W-:-:S07]  /*f430*/  IMAD.U32 R19, RZ, RZ, UR6 ;  /* 0x00000006ff137e24 */ /* 0x000fce000f8e00ff */
.L_x_12287:
        /* <DEDUP_REMOVED lines=10> */
.L_x_12223:
[----:B0-----:R-:W3:Y:S01]  /*f4e0*/  LDL.LU R0, [R1+0x4] ;  /* 0x0000040001007983 */ /* 0x001ee20000300800 */
[----:B------:R-:W-:Y:S01]  /*f4f0*/  BSSY B0, `(.L_x_12289) ;  /* 0x000000b000007945 */ /* 0x000fe20003800000 */
[----:B------:R-:W0:Y:S01]  /*f500*/  S2R R5, SR_CgaCtaId ;  /* 0x0000000000057919 */ /* 0x000e220000008800 */
[----:B---3--:R-:W-:-:S05]  /*f510*/  VIADD R0, R0, 0x1 ;  /* 0x0000000100007836 */ /* 0x008fca0000000000 */
[----:B--2---:R-:W-:-:S04]  /*f520*/  LEA.HI R2, R0, R0, RZ, 0x1 ;  /* 0x0000000000027211 */ /* 0x004fc800078f08ff */
[----:B------:R-:W-:Y:S02]  /*f530*/  LOP3.LUT R3, R2, 0xfffffffe, RZ, 0xc0, !PT ;  /* 0xfffffffe02037812 */ /* 0x000fe400078ec0ff */
[----:B------:R-:W-:Y:S02]  /*f540*/  MOV R2, 0x400 ;  /* 0x0000040000027802 */ /* 0x000fe40000000f00 */
[----:B------:R-:W-:Y:S02]  /*f550*/  IADD3 R0, R0, -R3, RZ ;  /* 0x8000000300007210 */ /* 0x000fe40007ffe0ff */
[----:B0-----:R-:W-:Y:S02]  /*f560*/  LEA R9, R5, R2, 0x18 ;  /* 0x0000000205097211 */ /* 0x001fe400078ec0ff */
[----:B------:R-:W-:-:S04]  /*f570*/  SHF.L.U32 R0, R0, 0x1f, RZ ;  /* 0x0000001f00007819 */ /* 0x000fc800000006ff */
[----:B------:R-:W0:Y:S02]  /*f580*/  SYNCS.PHASECHK.TRANS64.TRYWAIT P0, [R9+URZ+0x16820], R0 ;  /* 0x01682000090075a7 */ /* 0x000e24000800017f */
[----:B0-----:R-:W-:Y:S05]  /*f590*/  @!P0 BRA `(.L_x_12290) ;  /* 0x0000001000bc8947 */ /* 0x001fea0003800000 */
.L_x_12343:
[----:B------:R-:W-:Y:S05]  /*f5a0*/  BSYNC B0 ;  /* 0x0000000000007941 */ /* 0x000fea0003800000 */
.L_x_12289:
[----:B------:R-:W-:-:S03]  /*f5b0*/  UMOV UR4, 0xffffffff ;  /* 0xffffffff00047882 */ /* 0x000fc60000000000 */
[----:B------:R-:W-:Y:S05]  /*f5c0*/  BRA.DIV UR4, `(.L_x_12291) ;  /* 0x0000001204c47947 */ /* 0x000fea000b800000 */
[----:B0-----:R-:W0:Y:S02]  /*f5d0*/  S2R R0, SR_TID.X ;  /* 0x0000000000007919 */ /* 0x001e240000002100 */
[----:B0-----:R-:W-:-:S04]  /*f5e0*/  SHF.R.U32.HI R0, RZ, 0x5, R0 ;  /* 0x00000005ff007819 */ /* 0x001fc80000011600 */
[----:B------:R-:W-:-:S05]  /*f5f0*/  LOP3.LUT R0, R0, 0x3, RZ, 0xc0, !PT ;  /* 0x0000000300007812 */ /* 0x000fca00078ec0ff */
[----:B------:R0:W2:Y:S02]  /*f600*/  SHFL.IDX PT, R14, R0, RZ, 0x1f ;  /* 0x00001fff000e7589 */ /* 0x0000a400000e0000 */
.L_x_12346:
[----:B--2---:R-:W-:Y:S01]  /*f610*/  ISETP.NE.AND P0, PT, R14, RZ, PT ;  /* 0x000000ff0e00720c */ /* 0x004fe20003f05270 */
[----:B------:R-:W-:-:S12]  /*f620*/  BSSY B0, `(.L_x_12292) ;  /* 0x0000024000007945 */ /* 0x000fd80003800000 */
[----:B------:R-:W-:Y:S05]  /*f630*/  @P0 BRA `(.L_x_12293) ;  /* 0x0000000000880947 */ /* 0x000fea0003800000 */
[----:B------:R-:W-:-:S03]  /*f640*/  UMOV UR4, 0xffffffff ;  /* 0xffffffff00047882 */ /* 0x000fc60000000000 */
[----:B------:R-:W-:Y:S05]  /*f650*/  BRA.DIV UR4, `(.L_x_12294) ;  /* 0x0000001204d47947 */ /* 0x000fea000b800000 */
[----:B------:R-:W-:-:S13]  /*f660*/  ELECT P6, URZ, PT ;  /* 0x00000000003f782f */ /* 0x000fda00038c0000 */
.L_x_12349:
[----:B------:R-:W-:Y:S05]  /*f670*/  @!P6 BRA `(.L_x_12293) ;  /* 0x000000000078e947 */ /* 0x000fea0003800000 */
[----:B------:R-:W-:-:S06]  /*f680*/  ULOP3.LUT UR4, UR36, 0x2, URZ, 0xfc, !UPT ;  /* 0x0000000224047892 */ /* 0x000fcc000f8efc3f */
[----:B0-----:R-:W-:-:S05]  /*f690*/  IMAD.U32 R0, RZ, RZ, UR4 ;  /* 0x00000004ff007e24 */ /* 0x001fca000f8e00ff */
[----:B------:R-:W-:-:S13]  /*f6a0*/  ISETP.NE.AND P2, PT, R0, 0x3, PT ;  /* 0x000000030000780c */ /* 0x000fda0003f45270 */
[----:B------:R-:W-:Y:S05]  /*f6b0*/  @!P2 BRA `(.L_x_12295) ;  /* 0x000000000004a947 */ /* 0x000fea0003800000 */
[----:B------:R-:W-:Y:S01]  /*f6c0*/  BPT.TRAP 0x1 ;  /* 0x000000040000795c */ /* 0x000fe20000300000 */
.L_x_12295:
        /* <DEDUP_REMOVED lines=12> */
.L_x_12350:
[----:B------:R-:W2:Y:S02]  /*f790*/  SYNCS.PHASECHK.TRANS64.TRYWAIT P0, [R3+URZ], R0 ;  /* 0x00000000030075a7 */ /* 0x000ea4000800017f */
[----:B--2---:R-:W-:Y:S05]  /*f7a0*/  @!P0 BRA `(.L_x_12297) ;  /* 0x0000001000b48947 */ /* 0x004fea0003800000 */
.L_x_12351:
[----:B------:R-:W-:Y:S05]  /*f7b0*/  @!P2 BRA `(.L_x_12298) ;  /* 0x000000000004a947 */ /* 0x000fea0003800000 */
[----:B------:R-:W-:Y:S01]  /*f7c0*/  BPT.TRAP 0x1 ;  /* 0x000000040000795c */ /* 0x000fe20000300000 */
.L_x_12298:
[----:B--2---:R-:W-:-:S04]  /*f7d0*/  VIADD R3, R9, 0x16860 ;  /* 0x0001686009037836 */ /* 0x004fc80000000000 */
[----:B------:R-:W-:-:S04]  /*f7e0*/  IMAD R5, R22, 0x8, R3 ;  /* 0x0000000816057824 */ /* 0x000fc800078e0203 */
[----:B------:R-:W2:Y:S02]  /*f7f0*/  SYNCS.PHASECHK.TRANS64.TRYWAIT P0, [R5+URZ], R2 ;  /* 0x00000002050075a7 */ /* 0x000ea4000800017f */
[----:B--2---:R-:W-:Y:S05]  /*f800*/  @!P0 BRA `(.L_x_12299) ;  /* 0x0000001000b08947 */ /* 0x004fea0003800000 */
.L_x_12352:
[----:B------:R-:W-:-:S07]  /*f810*/  LEA R3, R4, R3, 0x3 ;  /* 0x0000000304037211 */ /* 0x000fce00078e18ff */
.L_x_12300:
[----:B---3--:R3:W4:Y:S02]  /*f820*/  SYNCS.PHASECHK.TRANS64.TRYWAIT P0, [R3+URZ], R0 ;  /* 0x00000000030075a7 */ /* 0x008724000800017f */
[----:B----4-:R-:W-:Y:S05]  /*f830*/  @!P0 NANOSLEEP.SYNCS 0x989680 ;  /* 0x009896800000895d */ /* 0x010fea0003900000 */
[----:B------:R-:W4:Y:S02]  /*f840*/  @!P0 SYNCS.PHASECHK.TRANS64 P0, [R3+URZ], R0 ;  /* 0x00000000030085a7 */ /* 0x000f24000800007f */
[----:B----4-:R-:W-:Y:S05]  /*f850*/  @!P0 BRA `(.L_x_12300) ;  /* 0xfffffffc00f08947 */ /* 0x010fea000383ffff */
.L_x_12293:
[----:B------:R-:W-:Y:S05]  /*f860*/  BSYNC B0 ;  /* 0x0000000000007941 */ /* 0x000fea0003800000 */
.L_x_12292:
[----:B------:R-:W-:Y:S05]  /*f870*/  EXIT ;  /* 0x000000000000794d */ /* 0x000fea0003800000 */
.L_x_12167:
[----:B0-----:R-:W-:-:S04]  /*f880*/  IMAD.U32 R3, RZ, RZ, UR41 ;  /* 0x00000029ff037e24 */ /* 0x001fc8000f8e00ff */
[----:B------:R0:W1:Y:S03]  /*f890*/  SYNCS.PHASECHK.TRANS64.TRYWAIT P1, [R3+URZ+0x16800], R0 ;  /* 0x01680000030075a7 */ /* 0x000066000802017f */
[----:B-1----:R-:W-:Y:S05]  /*f8a0*/  @!P1 NANOSLEEP.SYNCS 0x989680 ;  /* 0x009896800000995d */ /* 0x002fea0003900000 */
[----:B------:R-:W1:Y:S02]  /*f8b0*/  @!P1 SYNCS.PHASECHK.TRANS64 P1, [R3+URZ+0x16800], R0 ;  /* 0x01680000030095a7 */ /* 0x000e64000802007f */
[----:B-1----:R-:W-:Y:S05]  /*f8c0*/  @!P1 BRA `(.L_x_12167) ;  /* 0xfffffffc00ec9947 */ /* 0x002fea000383ffff */
[----:B------:R-:W-:Y:S05]  /*f8d0*/  BRA `(.L_x_12301) ;  /* 0xffffff1c00847947 */ /* 0x000fea000383ffff */
.L_x_12171:
[----:B-1----:R1:W2:Y:S02]  /*f8e0*/  SYNCS.PHASECHK.TRANS64.TRYWAIT P2, [R0+URZ+0x16830], R3 ;  /* 0x01683003000075a7 */ /* 0x0022a4000804017f */
[----:B--2---:R-:W-:Y:S05]  /*f8f0*/  @!P2 NANOSLEEP.SYNCS 0x989680 ;  /* 0x009896800000a95d */ /* 0x004fea0003900000 */
[----:B------:R-:W2:Y:S02]  /*f900*/  @!P2 SYNCS.PHASECHK.TRANS64 P2, [R0+URZ+0x16830], R3 ;  /* 0x016830030000a5a7 */ /* 0x000ea4000804007f */
[----:B--2---:R-:W-:Y:S05]  /*f910*/  @!P2 BRA `(.L_x_12171) ;  /* 0xfffffffc00f0a947 */ /* 0x004fea000383ffff */
[----:B------:R-:W-:Y:S05]  /*f920*/  BRA `(.L_x_12170) ;  /* 0xffffff1c00ac7947 */ /* 0x000fea000383ffff */
.L_x_12176:
[----:B-1----:R-:W-:-:S04]  /*f930*/  IMAD.U32 R6, RZ, RZ, UR6 ;  /* 0x00000006ff067e24 */ /* 0x002fc8000f8e00ff */
[----:B------:R1:W2:Y:S03]  /*f940*/  SYNCS.PHASECHK.TRANS64.TRYWAIT P2, [R6+URZ+0x16830], R5 ;  /* 0x01683005060075a7 */ /* 0x0002a6000804017f */
[----:B--2---:R-:W-:Y:S05]  /*f950*/  @!P2 NANOSLEEP.SYNCS 0x989680 ;  /* 0x009896800000a95d */ /* 0x004fea0003900000 */
[----:B------:R-:W2:Y:S02]  /*f960*/  @!P2 SYNCS.PHASECHK.TRANS64 P2, [R6+URZ+0x16830], R5 ;  /* 0x016830050600a5a7 */ /* 0x000ea4000804007f */
[----:B--2---:R-:W-:Y:S05]  /*f970*/  @!P2 BRA `(.L_x_12176) ;  /* 0xfffffffc00eca947 */ /* 0x004fea000383ffff */
[----:B------:R-:W-:Y:S05]  /*f980*/  BRA `(.L_x_12173) ;  /* 0xffffff4800507947 */ /* 0x000fea000383ffff */
.L_x_12180:
[----:B-1----:R-:W-:-:S04]  /*f990*/  IMAD.U32 R6, RZ, RZ, UR6 ;  /* 0x00000006ff067e24 */ /* 0x002fc8000f8e00ff */
[----:B------:R1:W2:Y:S03]  /*f9a0*/  SYNCS.PHASECHK.TRANS64.TRYWAIT P2, [R6+URZ+0x16850], R5 ;  /* 0x01685005060075a7 */ /* 0x0002a6000804017f */
[----:B--2---:R-:W-:Y:S05]  /*f9b0*/  @!P2 NANOSLEEP.SYNCS 0x989680 ;  /* 0x009896800000a95d */ /* 0x004fea0003900000 */
[----:B------:R-:W2:Y:S02]  /*f9c0*/  @!P2 SYNCS.PHASECHK.TRANS64 P2, [R6+URZ+0x16850], R5 ;  /* 0x016850050600a5a7 */ /* 0x000ea4000804007f */
[----:B--2---:R-:W-:Y:S05]  /*f9d0*/  @!P2 BRA `(.L_x_12180) ;  /* 0xfffffffc00eca947 */ /* 0x004fea000383ffff */
[----:B------:R-:W-:Y:S05]  /*f9e0*/  BRA `(.L_x_12177) ;  /* 0xffffff4800c07947 */ /* 0x000fea000383ffff */
.L_x_12186:
[----:B-1----:R-:W-:-:S04]  /*f9f0*/  IMAD.U32 R6, RZ, RZ, UR6 ;  /* 0x00000006ff067e24 */ /* 0x002fc8000f8e00ff */
[----:B------:R1:W2:Y:S03]  /*fa00*/  SYNCS.PHASECHK.TRANS64.TRYWAIT P2, [R6+URZ+0x16830], R5 ;  /* 0x01683005060075a7 */ /* 0x0002a6000804017f */
[----:B--2---:R-:W-:Y:S05]  /*fa10*/  @!P2 NANOSLEEP.SYNCS 0x989680 ;  /* 0x009896800000a95d */ /* 0x004fea0003900000 */
[----:B------:R-:W2:Y:S02]  /*fa20*/  @!P2 SYNCS.PHASECHK.TRANS64 P2, [R6+URZ+0x16830], R5 ;  /* 0x016830050600a5a7 */ /* 0x000ea4000804007f */
[----:B--2---:R-:W-:Y:S05]  /*fa30*/  @!P2 BRA `(.L_x_12186) ;  /* 0xfffffffc00eca947 */ /* 0x004fea000383ffff */
[----:B------:R-:W-:Y:S05]  /*fa40*/  BRA `(.L_x_12183) ;  /* 0xffffff7400987947 */ /* 0x000fea000383ffff */
.L_x_12190:
[----:B-1----:R-:W-:-:S04]  /*fa50*/  IMAD.U32 R6, RZ, RZ, UR6 ;  /* 0x00000006ff067e24 */ /* 0x002fc8000f8e00ff */
[----:B------:R1:W2:Y:S03]  /*fa60*/  SYNCS.PHASECHK.TRANS64.TRYWAIT P2, [R6+URZ+0x16850], R5 ;  /* 0x01685005060075a7 */ /* 0x0002a6000804017f */
[----:B--2---:R-:W-:Y:S05]  /*fa70*/  @!P2 NANOSLEEP.SYNCS 0x989680 ;  /* 0x009896800000a95d */ /* 0x004fea0003900000 */
[----:B------:R-:W2:Y:S02]  /*fa80*/  @!P2 SYNCS.PHASECHK.TRANS64 P2, [R6+URZ+0x16850], R5 ;  /* 0x016850050600a5a7 */ /* 0x000ea4000804007f */
[----:B--2---:R-:W-:Y:S05]  /*fa90*/  @!P2 BRA `(.L_x_12190) ;  /* 0xfffffffc00eca947 */ /* 0x004fea000383ffff */
[----:B------:R-:W-:Y:S05]  /*faa0*/  BRA `(.L_x_12187) ;  /* 0xffffff7800087947 */ /* 0x000fea000383ffff */
.L_x_12195:
[----:B-1----:R-:W-:-:S04]  /*fab0*/  IMAD.U32 R4, RZ, RZ, UR5 ;  /* 0x00000005ff047e24 */ /* 0x002fc8000f8e00ff */
[----:B------:R1:W2:Y:S03]  /*fac0*/  SYNCS.PHASECHK.TRANS64.TRYWAIT P0, [R4+URZ+0x16850], R3 ;  /* 0x01685003040075a7 */ /* 0x0002a6000800017f */
[----:B--2---:R-:W-:Y:S05]  /*fad0*/  @!P0 NANOSLEEP.SYNCS 0x989680 ;  /* 0x009896800000895d */ /* 0x004fea0003900000 */
[----:B------:R-:W2:Y:S02]  /*fae0*/  @!P0 SYNCS.PHASECHK.TRANS64 P0, [R4+URZ+0x16850], R3 ;  /* 0x01685003040085a7 */ /* 0x000ea4000800007f */
[----:B--2---:R-:W-:Y:S05]  /*faf0*/  @!P0 BRA `(.L_x_12195) ;  /* 0xfffffffc00ec8947 */ /* 0x004fea000383ffff */
[----:B------:R-:W-:Y:S05]  /*fb00*/  BRA `(.L_x_12194) ;  /* 0xffffff9800707947 */ /* 0x000fea000383ffff */
.L_x_12234:
        /* <DEDUP_REMOVED lines=11> */
.L_x_12303:
[----:B------:R-:W-:Y:S05]  /*fbc0*/  BSYNC B0 ;  /* 0x0000000000007941 */ /* 0x000fea0003800000 */
.L_x_12302:
[----:B------:R-:W-:Y:S05]  /*fbd0*/  BRA `(.L_x_12304) ;  /* 0xffffffd000907947 */ /* 0x000fea000383ffff */
.L_x_12235:
[----:B------:R-:W-:Y:S01]  /*fbe0*/  BSSY B0, `(.L_x_12305) ;  /* 0x0000006000007945 */ /* 0x000fe20003800000 */
[----:B------:R-:W-:-:S07]  /*fbf0*/  IMAD.MOV.U32 R15, RZ, RZ, -0x1 ;  /* 0xffffffffff0f7424 */ /* 0x000fce00078e00ff */
[----:B-1----:R-:W-:Y:S05]  /*fc00*/  WARPSYNC.COLLECTIVE R15, `(.L_x_12306) ;  /* 0x000000000f0c7348 */ /* 0x002fea0003c00000 */
[----:B------:R-:W-:Y:S02]  /*fc10*/  ELECT P6, UR62, PT ;  /* 0x00000000003e782f */ /* 0x000fe400038c0000 */
[----:B------:R-:W-:Y:S01]  /*fc20*/  MOV R14, UR62 ;  /* 0x0000003e000e7c02 */ /* 0x000fe20008000f00 */
[----:B-1----:R-:W-:Y:S10]  /*fc30*/  ENDCOLLECTIVE ;  /* 0x000000000000791b */ /* 0x002ff40003800000 */
.L_x_12306:
[----:B------:R-:W-:Y:S05]  /*fc40*/  BSYNC B0 ;  /* 0x0000000000007941 */ /* 0x000fea0003800000 */
.L_x_12305:
[----:B------:R-:W-:Y:S05]  /*fc50*/  BRA `(.L_x_12307) ;  /* 0xffffffd000807947 */ /* 0x000fea000383ffff */
.L_x_12238:
[----:B--2---:R2:W3:Y:S02]  /*fc60*/  SYNCS.PHASECHK.TRANS64.TRYWAIT P0, [R5+URZ+0x16840], R4 ;  /* 0x01684004050075a7 */ /* 0x0044e4000800017f */
[----:B---3--:R-:W-:Y:S05]  /*fc70*/  @!P0 NANOSLEEP.SYNCS 0x989680 ;  /* 0x009896800000895d */ /* 0x008fea0003900000 */
[----:B------:R-:W3:Y:S02]  /*fc80*/  @!P0 SYNCS.PHASECHK.TRANS64 P0, [R5+URZ+0x16840], R4 ;  /* 0x01684004050085a7 */ /* 0x000ee4000800007f */
[----:B---3--:R-:W-:Y:S05]  /*fc90*/  @!P0 BRA `(.L_x_12238) ;  /* 0xfffffffc00f08947 */ /* 0x008fea000383ffff */
[----:B------:R-:W-:Y:S05]  /*fca0*/  BRA `(.L_x_12308) ;  /* 0xffffffd000d47947 */ /* 0x000fea000383ffff */
.L_x_12241:
[----:B--2---:R2:W3:Y:S02]  /*fcb0*/  SYNCS.PHASECHK.TRANS64.TRYWAIT P0, [R25+URZ+0x16820], R4 ;  /* 0x01682004190075a7 */ /* 0x0044e4000800017f */
[----:B---3--:R-:W-:Y:S05]  /*fcc0*/  @!P0 NANOSLEEP.SYNCS 0x989680 ;  /* 0x009896800000895d */ /* 0x008fea0003900000 */
[----:B------:R-:W3:Y:S02]  /*fcd0*/  @!P0 SYNCS.PHASECHK.TRANS64 P0, [R25+URZ+0x16820], R4 ;  /* 0x01682004190085a7 */ /* 0x000ee4000800007f */
[----:B---3--:R-:W-:Y:S05]  /*fce0*/  @!P0 BRA `(.L_x_12241) ;  /* 0xfffffffc00f08947 */ /* 0x008fea000383ffff */
[----:B------:R-:W-:Y:S05]  /*fcf0*/  BRA `(.L_x_12309) ;  /* 0xffffffd400947947 */ /* 0x000fea000383ffff */
.L_x_12249:
[----:B0-----:R0:W2:Y:S02]  /*fd00*/  SYNCS.PHASECHK.TRANS64.TRYWAIT P0, [R3+URZ+0x16840], R2 ;  /* 0x01684002030075a7 */ /* 0x0010a4000800017f */
[----:B--2---:R-:W-:Y:S05]  /*fd10*/  @!P0 NANOSLEEP.SYNCS 0x989680 ;  /* 0x009896800000895d */ /* 0x004fea0003900000 */
[----:B------:R-:W2:Y:S02]  /*fd20*/  @!P0 SYNCS.PHASECHK.TRANS64 P0, [R3+URZ+0x16840], R2 ;  /* 0x01684002030085a7 */ /* 0x000ea4000800007f */
[----:B--2---:R-:W-:Y:S05]  /*fd30*/  @!P0 BRA `(.L_x_12249) ;  /* 0xfffffffc00f08947 */ /* 0x004fea000383ffff */
[----:B------:R-:W-:Y:S05]  /*fd40*/  BRA `(.L_x_12310) ;  /* 0xffffffd800307947 */ /* 0x000fea000383ffff */
.L_x_12251:
[----:B0-----:R0:W2:Y:S02]  /*fd50*/  SYNCS.PHASECHK.TRANS64.TRYWAIT P0, [R2+URZ+0x60], R5 ;  /* 0x00006005020075a7 */ /* 0x0010a4000800017f */
[----:B--2---:R-:W-:Y:S05]  /*fd60*/  @!P0 NANOSLEEP.SYNCS 0x989680 ;  /* 0x009896800000895d */ /* 0x004fea0003900000 */
[----:B------:R-:W2:Y:S02]  /*fd70*/  @!P0 SYNCS.PHASECHK.TRANS64 P0, [R2+URZ+0x60], R5 ;  /* 0x00006005020085a7 */ /* 0x000ea4000800007f */
[----:B--2---:R-:W-:Y:S05]  /*fd80*/  @!P0 BRA `(.L_x_12251) ;  /* 0xfffffffc00f08947 */ /* 0x004fea000383ffff */
[----:B------:R-:W-:Y:S05]  /*fd90*/  BRA `(.L_x_12311) ;  /* 0xffffffd800947947 */ /* 0x000fea000383ffff */
.L_x_12256:
[----:B--2---:R2:W3:Y:S02]  /*fda0*/  SYNCS.PHASECHK.TRANS64.TRYWAIT P0, [R3+URZ+0x16840], R2 ;  /* 0x01684002030075a7 */ /* 0x0044e4000800017f */
[----:B---3--:R-:W-:Y:S05]  /*fdb0*/  @!P0 NANOSLEEP.SYNCS 0x989680 ;  /* 0x009896800000895d */ /* 0x008fea0003900000 */
[----:B------:R-:W3:Y:S02]  /*fdc0*/  @!P0 SYNCS.PHASECHK.TRANS64 P0, [R3+URZ+0x16840], R2 ;  /* 0x01684002030085a7 */ /* 0x000ee4000800007f */
[----:B---3--:R-:W-:Y:S05]  /*fdd0*/  @!P0 BRA `(.L_x_12256) ;  /* 0xfffffffc00f08947 */ /* 0x008fea000383ffff */
[----:B------:R-:W-:Y:S05]  /*fde0*/  BRA `(.L_x_12312) ;  /* 0xffffffdc00987947 */ /* 0x000fea000383ffff */
.L_x_12258:
[----:B0-----:R0:W2:Y:S02]  /*fdf0*/  SYNCS.PHASECHK.TRANS64.TRYWAIT P1, [R3+URZ+0x60], R24 ;  /* 0x00006018030075a7 */ /* 0x0010a4000802017f */
[----:B--2---:R-:W-:Y:S05]  /*fe00*/  @!P1 NANOSLEEP.SYNCS 0x989680 ;  /* 0x009896800000995d */ /* 0x004fea0003900000 */
[----:B------:R-:W2:Y:S02]  /*fe10*/  @!P1 SYNCS.PHASECHK.TRANS64 P1, [R3+URZ+0x60], R24 ;  /* 0x00006018030095a7 */ /* 0x000ea4000802007f */
[----:B--2---:R-:W-:Y:S05]  /*fe20*/  @!P1 BRA `(.L_x_12258) ;  /* 0xfffffffc00f09947 */ /* 0x004fea000383ffff */
[----:B------:R-:W-:Y:S05]  /*fe30*/  BRA `(.L_x_12313) ;  /* 0xffffffdc00fc7947 */ /* 0x000fea000383ffff */
.L_x_12263:
[----:B--2---:R2:W3:Y:S02]  /*fe40*/  SYNCS.PHASECHK.TRANS64.TRYWAIT P0, [R2+URZ+0x16840], R3 ;  /* 0x01684003020075a7 */ /* 0x0044e4000800017f */
[----:B---3--:R-:W-:Y:S05]  /*fe50*/  @!P0 NANOSLEEP.SYNCS 0x989680 ;  /* 0x009896800000895d */ /* 0x008fea0003900000 */
[----:B------:R-:W3:Y:S02]  /*fe60*/  @!P0 SYNCS.PHASECHK.TRANS64 P0, [R2+URZ+0x16840], R3 ;  /* 0x01684003020085a7 */ /* 0x000ee4000800007f */
[----:B---3--:R-:W-:Y:S05]  /*fe70*/  @!P0 BRA `(.L_x_12263) ;  /* 0xfffffffc00f08947 */ /* 0x008fea000383ffff */
[----:B------:R-:W-:Y:S05]  /*fe80*/  BRA `(.L_x_12314) ;  /* 0xffffffe000d87947 */ /* 0x000fea000383ffff */
.L_x_12265:
[----:B0-----:R0:W2:Y:S02]  /*fe90*/  SYNCS.PHASECHK.TRANS64.TRYWAIT P1, [R2+URZ+0x60], R3 ;  /* 0x00006003020075a7 */ /* 0x0010a4000802017f */
[----:B--2---:R-:W-:Y:S05]  /*fea0*/  @!P1 NANOSLEEP.SYNCS 0x989680 ;  /* 0x009896800000995d */ /* 0x004fea0003900000 */
[----:B------:R-:W2:Y:S02]  /*feb0*/  @!P1 SYNCS.PHASECHK.TRANS64 P1, [R2+URZ+0x60], R3 ;  /* 0x00006003020095a7 */ /* 0x000ea4000802007f */
[----:B--2---:R-:W-:Y:S05]  /*fec0*/  @!P1 BRA `(.L_x_12265) ;  /* 0xfffffffc00f09947 */ /* 0x004fea000383ffff */
[----:B------:R-:W-:Y:S05]  /*fed0*/  BRA `(.L_x_12315) ;  /* 0xffffffe400407947 */ /* 0x000fea000383ffff */
.L_x_12272:
[----:B---3--:R3:W4:Y:S02]  /*fee0*/  SYNCS.PHASECHK.TRANS64.TRYWAIT P0, [R3+URZ+0x16860], R2 ;  /* 0x01686002030075a7 */ /* 0x008724000800017f */
[----:B----4-:R-:W-:Y:S05]  /*fef0*/  @!P0 NANOSLEEP.SYNCS 0x989680 ;  /* 0x009896800000895d */ /* 0x010fea0003900000 */
[----:B------:R-:W4:Y:S02]  /*ff00*/  @!P0 SYNCS.PHASECHK.TRANS64 P0, [R3+URZ+0x16860], R2 ;  /* 0x01686002030085a7 */ /* 0x000f24000800007f */
[----:B----4-:R-:W-:Y:S05]  /*ff10*/  @!P0 BRA `(.L_x_12272) ;  /* 0xfffffffc00f08947 */ /* 0x010fea000383ffff */
[----:B------:R-:W-:Y:S05]  /*ff20*/  BRA `(.L_x_12316) ;  /* 0xffffffe800007947 */ /* 0x000fea000383ffff */
.L_x_12274:
        /* <DEDUP_REMOVED lines=8> */
.L_x_12318:
[----:B------:R-:W-:Y:S05]  /*ffb0*/  BSYNC B0 ;  /* 0x0000000000007941 */ /* 0x000fea0003800000 */
.L_x_12317:
        /* <DEDUP_REMOVED lines=8> */
.L_x_12319:
[----:B------:R-:W-:Y:S01]  /*10040*/  IMAD.MOV.U32 R4, RZ, RZ, R14 ;  /* 0x000000ffff047224 */ /* 0x000fe200078e000e */
[----:B------:R-:W-:Y:S06]  /*10050*/  BRA `(.L_x_12320) ;  /* 0xffffffe800487947 */ /* 0x000fec000383ffff */
.L_x_12277:
        /* <DEDUP_REMOVED lines=8> */
.L_x_12322:
[----:B------:R-:W-:Y:S05]  /*100e0*/  BSYNC B0 ;  /* 0x0000000000007941 */ /* 0x000fea0003800000 */
.L_x_12321:
        /* <DEDUP_REMOVED lines=10> */
.L_x_12323:
        /* <DEDUP_REMOVED lines=8> */
.L_x_12324:
        /* <DEDUP_REMOVED lines=8> */
.L_x_12325:
        /* <DEDUP_REMOVED lines=8> */
.L_x_12326:
        /* <DEDUP_REMOVED lines=8> */
.L_x_12327:
[----:B------:R-:W-:Y:S05]  /*10390*/  BRA `(.L_x_12328) ;  /* 0xffffffe800047947 */ /* 0x000fea000383ffff */
.L_x_12282:
        /* <DEDUP_REMOVED lines=8> */
.L_x_12330:
[----:B------:R-:W-:Y:S05]  /*10420*/  BSYNC B0 ;  /* 0x0000000000007941 */ /* 0x000fea0003800000 */
.L_x_12329:
        /* <DEDUP_REMOVED lines=10> */
.L_x_12331:
        /* <DEDUP_REMOVED lines=8> */
.L_x_12332:
        /* <DEDUP_REMOVED lines=8> */
.L_x_12333:
        /* <DEDUP_REMOVED lines=8> */
.L_x_12334:
        /* <DEDUP_REMOVED lines=8> */
.L_x_12335:
[----:B------:R-:W-:Y:S05]  /*106d0*/  BRA `(.L_x_12336) ;  /* 0xffffffe400e07947 */ /* 0x000fea000383ffff */
.L_x_12284:
[----:B------:R-:W-:Y:S01]  /*106e0*/  BSSY B0, `(.L_x_12337) ;  /* 0x0000006000007945 */ /* 0x000fe20003800000 */
[----:B------:R-:W-:Y:S02]  /*106f0*/  PLOP3.LUT P6, PT, P6, PT, PT, 0x8, 0x0 ;  /* 0x000000000000781c */ /* 0x000fe400037ce170 */
[----:B------:R-:W-:-:S11]  /*10700*/  MOV R15, 0xffffffff ;  /* 0xffffffff000f7802 */ /* 0x000fd60000000f00 */
[----:B012---:R-:W-:Y:S05]  /*10710*/  WARPSYNC.COLLECTIVE R15, `(.L_x_12338) ;  /* 0x000000000f087348 */ /* 0x007fea0003c00000 */
[----:B------:R-:W-:Y:S01]  /*10720*/  VOTE.ANY R14, PT, P6 ;  /* 0x00000000000e7806 */ /* 0x000fe200030e0100 */
[----:B012---:R-:W-:Y:S06]  /*10730*/  ENDCOLLECTIVE ;  /* 0x000000000000791b */ /* 0x007fec0003800000 */
.L_x_12338:
[----:B------:R-:W-:Y:S05]  /*10740*/  BSYNC B0 ;  /* 0x0000000000007941 */ /* 0x000fea0003800000 */
.L_x_12337:
        /* <DEDUP_REMOVED lines=9> */
.L_x_12339:
[----:B------:R-:W-:Y:S01]  /*107e0*/  IMAD.MOV.U32 R17, RZ, RZ, R14 ;  /* 0x000000ffff117224 */ /* 0x000fe200078e000e */
[----:B------:R-:W-:Y:S06]  /*107f0*/  BRA `(.L_x_12340) ;  /* 0xffffffe400d07947 */ /* 0x000fec000383ffff */
.L_x_12286:
[----:B------:R-:W-:Y:S01]  /*10800*/  BSSY B0, `(.L_x_12341) ;  /* 0x0000007000007945 */ /* 0x000fe20003800000 */
[----:B------:R-:W-:Y:S01]  /*10810*/  IMAD.MOV.U32 R13, RZ, RZ, R8 ;  /* 0x000000ffff0d7224 */ /* 0x000fe200078e0008 */
[----:B------:R-:W-:Y:S01]  /*10820*/  MOV R11, 0x1f ;  /* 0x0000001f000b7802 */ /* 0x000fe20000000f00 */
[----:B------:R-:W-:-:S07]  /*10830*/  IMAD.MOV.U32 R15, RZ, RZ, -0x1 ;  /* 0xffffffffff0f7424 */ /* 0x000fce00078e00ff */
[----:B01234-:R-:W-:Y:S05]  /*10840*/  WARPSYNC.COLLECTIVE R15, `(.L_x_12342) ;  /* 0x000000000f087348 */ /* 0x01ffea0003c00000 */
[----:B------:R0:W0:Y:S02]  /*10850*/  SHFL.IDX P6, R14, R13, R12, R11 ;  /* 0x0000000c0d0e7389 */ /* 0x00002400000c000b */
[----:B01234-:R-:W-:Y:S01]  /*10860*/  ENDCOLLECTIVE ;  /* 0x000000000000791b */ /* 0x01ffe20003800000 */
.L_x_12342:
[----:B------:R-:W-:Y:S05]  /*10870*/  BSYNC B0 ;  /* 0x0000000000007941 */ /* 0x000fea0003800000 */
.L_x_12341:
[----:B------:R-:W-:Y:S05]  /*10880*/  BRA `(.L_x_12285) ;  /* 0xffffffe400c87947 */ /* 0x000fea000383ffff */
.L_x_12290:
[----:B0-----:R0:W2:Y:S02]  /*10890*/  SYNCS.PHASECHK.TRANS64.TRYWAIT P0, [R9+URZ+0x16820], R0 ;  /* 0x01682000090075a7 */ /* 0x0010a4000800017f */
[----:B--2---:R-:W-:Y:S05]  /*108a0*/  @!P0 NANOSLEEP.SYNCS 0x989680 ;  /* 0x009896800000895d */ /* 0x004fea0003900000 */
[----:B------:R-:W2:Y:S02]  /*108b0*/  @!P0 SYNCS.PHASECHK.TRANS64 P0, [R9+URZ+0x16820], R0 ;  /* 0x01682000090085a7 */ /* 0x000ea4000800007f */
[----:B--2---:R-:W-:Y:S05]  /*108c0*/  @!P0 BRA `(.L_x_12290) ;  /* 0xfffffffc00f08947 */ /* 0x004fea000383ffff */
[----:B------:R-:W-:Y:S05]  /*108d0*/  BRA `(.L_x_12343) ;  /* 0xffffffec00307947 */ /* 0x000fea000383ffff */
.L_x_12291:
        /* <DEDUP_REMOVED lines=11> */
.L_x_12345:
[----:B------:R-:W-:Y:S05]  /*10990*/  BSYNC B0 ;  /* 0x0000000000007941 */ /* 0x000fea0003800000 */
.L_x_12344:
[----:B------:R-:W-:Y:S05]  /*109a0*/  BRA `(.L_x_12346) ;  /* 0xffffffec00187947 */ /* 0x000fea000383ffff */
.L_x_12294:
[----:B------:R-:W-:Y:S01]  /*109b0*/  BSSY B1, `(.L_x_12347) ;  /* 0x0000006000017945 */ /* 0x000fe20003800000 */
[----:B------:R-:W-:-:S07]  /*109c0*/  IMAD.MOV.U32 R15, RZ, RZ, -0x1 ;  /* 0xffffffffff0f7424 */ /* 0x000fce00078e00ff */
[----:B01----:R-:W-:Y:S05]  /*109d0*/  WARPSYNC.COLLECTIVE R15, `(.L_x_12348) ;  /* 0x000000000f0c7348 */ /* 0x003fea0003c00000 */
[----:B------:R-:W-:Y:S02]  /*109e0*/  ELECT P6, UR62, PT ;  /* 0x00000000003e782f */ /* 0x000fe400038c0000 */
[----:B------:R-:W-:Y:S01]  /*109f0*/  MOV R14, UR62 ;  /* 0x0000003e000e7c02 */ /* 0x000fe20008000f00 */
[----:B01----:R-:W-:Y:S10]  /*10a00*/  ENDCOLLECTIVE ;  /* 0x000000000000791b */ /* 0x003ff40003800000 */
.L_x_12348:
[----:B------:R-:W-:Y:S05]  /*10a10*/  BSYNC B1 ;  /* 0x0000000000017941 */ /* 0x000fea0003800000 */
.L_x_12347:
[----:B------:R-:W-:Y:S05]  /*10a20*/  BRA `(.L_x_12349) ;  /* 0xffffffec00107947 */ /* 0x000fea000383ffff */
.L_x_12296:
[----:B0-----:R0:W2:Y:S02]  /*10a30*/  SYNCS.PHASECHK.TRANS64.TRYWAIT P0, [R7+URZ], R2 ;  /* 0x00000002070075a7 */ /* 0x0010a4000800017f */
[----:B--2---:R-:W-:Y:S05]  /*10a40*/  @!P0 NANOSLEEP.SYNCS 0x989680 ;  /* 0x009896800000895d */ /* 0x004fea0003900000 */
[----:B------:R-:W2:Y:S02]  /*10a50*/  @!P0 SYNCS.PHASECHK.TRANS64 P0, [R7+URZ], R2 ;  /* 0x00000002070085a7 */ /* 0x000ea4000800007f */
[----:B--2---:R-:W-:Y:S05]  /*10a60*/  @!P0 BRA `(.L_x_12296) ;  /* 0xfffffffc00f08947 */ /* 0x004fea000383ffff */
[----:B------:R-:W-:Y:S05]  /*10a70*/  BRA `(.L_x_12350) ;  /* 0xffffffec00447947 */ /* 0x000fea000383ffff */
.L_x_12297:
[----:B--2---:R2:W3:Y:S02]  /*10a80*/  SYNCS.PHASECHK.TRANS64.TRYWAIT P0, [R3+URZ], R0 ;  /* 0x00000000030075a7 */ /* 0x0044e4000800017f */
[----:B---3--:R-:W-:Y:S05]  /*10a90*/  @!P0 NANOSLEEP.SYNCS 0x989680 ;  /* 0x009896800000895d */ /* 0x008fea0003900000 */
[----:B------:R-:W3:Y:S02]  /*10aa0*/  @!P0 SYNCS.PHASECHK.TRANS64 P0, [R3+URZ], R0 ;  /* 0x00000000030085a7 */ /* 0x000ee4000800007f */
[----:B---3--:R-:W-:Y:S05]  /*10ab0*/  @!P0 BRA `(.L_x_12297) ;  /* 0xfffffffc00f08947 */ /* 0x008fea000383ffff */
[----:B------:R-:W-:Y:S05]  /*10ac0*/  BRA `(.L_x_12351) ;  /* 0xffffffec00387947 */ /* 0x000fea000383ffff */
.L_x_12299:
[----:B--2---:R2:W3:Y:S02]  /*10ad0*/  SYNCS.PHASECHK.TRANS64.TRYWAIT P0, [R5+URZ], R2 ;  /* 0x00000002050075a7 */ /* 0x0044e4000800017f */
[----:B---3--:R-:W-:Y:S05]  /*10ae0*/  @!P0 NANOSLEEP.SYNCS 0x989680 ;  /* 0x009896800000895d */ /* 0x008fea0003900000 */
[----:B------:R-:W3:Y:S02]  /*10af0*/  @!P0 SYNCS.PHASECHK.TRANS64 P0, [R5+URZ], R2 ;  /* 0x00000002050085a7 */ /* 0x000ee4000800007f */
[----:B---3--:R-:W-:Y:S05]  /*10b00*/  @!P0 BRA `(.L_x_12299) ;  /* 0xfffffffc00f08947 */ /* 0x008fea000383ffff */
[----:B------:R-:W-:Y:S05]  /*10b10*/  BRA `(.L_x_12352) ;  /* 0xffffffec003c7947 */ /* 0x000fea000383ffff */
.L_x_12353:
        /* <DEDUP_REMOVED lines=14> */
.L_x_12789:


//--------------------- .text._ZN7cutlass13device_kernelIN5flash11enable_sm90INS1_16FlashAttnFwdSm90INS1_25CollectiveMainloopFwdSm90ILi2EN4cute5tupleIJNS5_1CILi1EEES8_S8_EEENS6_IJNS7_ILi192EEENS7_ILi128EEENS7_ILi64EEEEEELi64ENS_10bfloat16_tEfNS_4arch4Sm90ELb1ELb0ELb1ELb1ELb0ELb1ELb0ELb1ELb1ELb0ELb0ELb0EEENS1_21CollectiveEpilogueFwdINS6_IJSA_SC_SB_EEES9_SE_SG_Li384ELb1ELb0ELb0ELb0EEENS1_36VarlenDynamicPersistentTileSchedulerILi192ELi128ELi384ELi32ELb0ELb0ELb1ELb1ELb1ELb1EEEEEEEEEvNT_6ParamsE --------------------------
	.section	.text._ZN7cutlass13device_kernelIN5flash11enable_sm90INS1_16FlashAttnFwdSm90INS1_25CollectiveMainloopFwdSm90ILi2EN4cute5tupleIJNS5_1CILi1EEES8_S8_EEENS6_IJNS7_ILi192EEENS7_ILi128EEENS7_ILi64EEEEEELi64ENS_10bfloat16_tEfNS_4arch4Sm90ELb1ELb0ELb1ELb1ELb0ELb1ELb0ELb1ELb1ELb0ELb0ELb0EEENS1_21CollectiveEpilogueFwdINS6_IJSA_SC_SB_EEES9_SE_SG_Li384ELb1ELb0ELb0ELb0EEENS1_36VarlenDynamicPersistentTileSchedulerILi192ELi128ELi384ELi32ELb0ELb0ELb1ELb1ELb1ELb1EEEEEEEEEvNT_6ParamsE,"ax",@progbits
	.align	128
.text._ZN7cutlass13device_kernelIN5flash11enable_sm90INS1_16FlashAttnFwdSm90INS1_25CollectiveMainloopFwdSm90ILi2EN4cute5tupleIJNS5_1CILi1EEES8_S8_EEENS6_IJNS7_ILi192EEENS7_ILi128EEENS7_ILi64EEEEEELi64ENS_10bfloat16_tEfNS_4arch4Sm90ELb1ELb0ELb1ELb1ELb0ELb1ELb0ELb1ELb1ELb0ELb0ELb0EEENS1_21CollectiveEpilogueFwdINS6_IJSA_SC_SB_EEES9_SE_SG_Li384ELb1ELb0ELb0ELb0EEENS1_36VarlenDynamicPersistentTileSchedulerILi192ELi128ELi384ELi32ELb0ELb0ELb1ELb1ELb1ELb1EEEEEEEEEvNT_6ParamsE:
        .type           _ZN7cutlass13device_kernelIN5flash11enable_sm90INS1_16FlashAttnFwdSm90INS1_25CollectiveMainloopFwdSm90ILi2EN4cute5tupleIJNS5_1CILi1EEES8_S8_EEENS6_IJNS7_ILi192EEENS7_ILi128EEENS7_ILi64EEEEEELi64ENS_10bfloat16_tEfNS_4arch4Sm90ELb1ELb0ELb1ELb1ELb0ELb1ELb0ELb1ELb1ELb0ELb0ELb0EEENS1_21CollectiveEpilogueFwdINS6_IJSA_SC_SB_EEES9_SE_SG_Li384ELb1ELb0ELb0ELb0EEENS1_36VarlenDynamicPersistentTileSchedulerILi192ELi128ELi384ELi32ELb0ELb0ELb1ELb1ELb1ELb1EEEEEEEEEvNT_6ParamsE,@function
        .size           _ZN7cutlass13device_kernelIN5flash11enable_sm90INS1_16FlashAttnFwdSm90INS1_25CollectiveMainloopFwdSm90ILi2EN4cute5tupleIJNS5_1CILi1EEES8_S8_EEENS6_IJNS7_ILi192EEENS7_ILi128EEENS7_ILi64EEEEEELi64ENS_10bfloat16_tEfNS_4arch4Sm90ELb1ELb0ELb1ELb1ELb0ELb1ELb0ELb1ELb1ELb0ELb0ELb0EEENS1_21CollectiveEpilogueFwdINS6_IJSA_SC_SB_EEES9_SE_SG_Li384ELb1ELb0ELb0ELb0EEENS1_36VarlenDynamicPersistentTileSchedulerILi192ELi128ELi384ELi32ELb0ELb0ELb1ELb1ELb1ELb1EEEEEEEEEvNT_6ParamsE,(.L_x_12790 - _ZN7cutlass13device_kernelIN5flash11enable_sm90INS1_16FlashAttnFwdSm90INS1_25CollectiveMainloopFwdSm90ILi2EN4cute5tupleIJNS5_1CILi1EEES8_S8_EEENS6_IJNS7_ILi192EEENS7_ILi128EEENS7_ILi64EEEEEELi64ENS_10bfloat16_tEfNS_4arch4Sm90ELb1ELb0ELb1ELb1ELb0ELb1ELb0ELb1ELb1ELb0ELb0ELb0EEENS1_21CollectiveEpilogueFwdINS6_IJSA_SC_SB_EEES9_SE_SG_Li384ELb1ELb0ELb0ELb0EEENS1_36VarlenDynamicPersistentTileSchedulerILi192ELi128ELi384ELi32ELb0ELb0ELb1ELb1ELb1ELb1EEEEEEEEEvNT_6ParamsE)
        .other          _ZN7cutlass13device_kernelIN5flash11enable_sm90INS1_16FlashAttnFwdSm90INS1_25CollectiveMainloopFwdSm90ILi2EN4cute5tupleIJNS5_1CILi1EEES8_S8_EEENS6_IJNS7_ILi192EEENS7_ILi128EEENS7_ILi64EEEEEELi64ENS_10bfloat16_tEfNS_4arch4Sm90ELb1ELb0ELb1ELb1ELb0ELb1ELb0ELb1ELb1ELb0ELb0ELb0EEENS1_21CollectiveEpilogueFwdINS6_IJSA_SC_SB_EEES9_SE_SG_Li384ELb1ELb0ELb0ELb0EEENS1_36VarlenDynamicPersistentTileSchedulerILi192ELi128ELi384ELi32ELb0ELb0ELb1ELb1ELb1ELb1EEEEEEEEEvNT_6ParamsE,@"STO_CUDA_ENTRY STV_DEFAULT"
_ZN7cutlass13device_kernelIN5flash11enable_sm90INS1_16FlashAttnFwdSm90INS1_25CollectiveMainloopFwdSm90ILi2EN4cute5tupleIJNS5_1CILi1EEES8_S8_EEENS6_IJNS7_ILi192EEENS7_ILi128EEENS7_ILi64EEEEEELi64ENS_10bfloat16_tEfNS_4arch4Sm90ELb1ELb0ELb1ELb1ELb0ELb1ELb0ELb1ELb1ELb0ELb0ELb0EEENS1_21CollectiveEpilogueFwdINS6_IJSA_SC_SB_EEES9_SE_SG_Li384ELb1ELb0ELb0ELb0EEENS1_36VarlenDynamicPersistentTileSchedulerILi192ELi128ELi384ELi32ELb0ELb0ELb1ELb1ELb1ELb1EEEEEEEEEvNT_6ParamsE:
        /* <DEDUP_REMOVED lines=26> */
.L_x_12355:
[----:B------:R-:W-:Y:S05]  /*01a0*/  BSYNC B0 ;  /* 0x0000000000007941 */ /* 0x000fea0003800000 */
.L_x_12354:
        /* <DEDUP_REMOVED lines=40> */
.L_x_12356:
        /* <DEDUP_REMOVED lines=22> */
.L_x_12357:
        /* <DEDUP_REMOVED lines=18> */
.L_x_12358:
        /* <DEDUP_REMOVED lines=22> */
.L_x_12359:
        /* <DEDUP_REMOVED lines=22> */
.L_x_12360:
        /* <DEDUP_REMOVED lines=9> */
.L_x_12363:
        /* <DEDUP_REMOVED lines=23> */
[----:B------:R-:W2:Y:S01]  /*0b70*/  LDL R14, [R1+0x14] ;  /* 0x00001400010e7983 */ /* 0x000ea20000100800 */
[----:B------:R-:W0:Y:S02]  /*0b80*/  S2R R0, SR_TID.X ;  /* 0x0000000000007919 */ /* 0x000e240000002100 */
[----:B0-----:R-:W-:-:S05]  /*0b90*/  VIADD R13, R0, 0xffffff80 ;  /* 0xffffff80000d7836 */ /* 0x001fca0000000000 */
[----:B------:R-:W-:-:S04]  /*0ba0*/  SHF.R.S32.HI R0, RZ, 0x1f, R13 ;  /* 0x0000001fff007819 */ /* 0x000fc8000001140d */
[----:B------:R-:W-:-:S04]  /*0bb0*/  LEA.HI R3, R0, R13, RZ, 0x7 ;  /* 0x0000000d00037211 */ /* 0x000fc800078f38ff */
[----:B------:R-:W-:Y:S02]  /*0bc0*/  LOP3.LUT R4, R3, 0xffffff80, RZ, 0xc0, !PT ;  /* 0xffffff8003047812 */ /* 0x000fe400078ec0ff */
[----:B------:R-:W-:-:S03]  /*0bd0*/  SHF.R.S32.HI R3, RZ, 0x7, R3 ;  /* 0x00000007ff037819 */ /* 0x000fc60000011403 */
[----:B------:R-:W-:Y:S02]  /*0be0*/  IMAD.IADD R6, R13, 0x1, -R4 ;  /* 0x000000010d067824 */ /* 0x000fe400078e0a04 */
[----:B------:R-:W-:-:S03]  /*0bf0*/  IMAD.HI R4, R3, 0x55555556, RZ ;  /* 0x5555555603047827 */ /* 0x000fc600078e02ff */
[----:B------:R-:W-:Y:S02]  /*0c00*/  SHF.R.S32.HI R9, RZ, 0x1f, R6 ;  /* 0x0000001fff097819 */ /* 0x000fe40000011406 */
[----:B------:R-:W-:Y:S02]  /*0c10*/  LEA.HI R8, R4, R4, RZ, 0x1 ;  /* 0x0000000404087211 */ /* 0x000fe400078f08ff */
[----:B------:R-:W-:Y:S02]  /*0c20*/  LEA.HI R10, R9, R6, RZ, 0x2 ;  /* 0x00000006090a7211 */ /* 0x000fe400078f10ff */
[----:B------:R-:W-:Y:S02]  /*0c30*/  LEA.HI R4, R0, R13, RZ, 0x4 ;  /* 0x0000000d00047211 */ /* 0x000fe400078f20ff */
[--C-:B------:R-:W-:Y:S02]  /*0c40*/  SHF.R.S32.HI R11, RZ, 0x2, R10.reuse ;  /* 0x00000002ff0b7819 */ /* 0x100fe4000001140a */
[----:B------:R-:W-:-:S02]  /*0c50*/  SHF.R.S32.HI R12, RZ, 0x1f, R10 ;  /* 0x0000001fff0c7819 */ /* 0x000fc4000001140a */
[----:B------:R-:W-:Y:S01]  /*0c60*/  SHF.R.S32.HI R7, RZ, 0x4, R4 ;  /* 0x00000004ff077819 */ /* 0x000fe20000011404 */
[----:B------:R-:W-:Y:S01]  /*0c70*/  IMAD R8, R8, -0x3, R3 ;  /* 0xfffffffd08087824 */ /* 0x000fe200078e0203 */
[----:B------:R-:W-:Y:S02]  /*0c80*/  LEA.HI R12, R12, R11, RZ, 0x3 ;  /* 0x0000000b0c0c7211 */ /* 0x000fe400078f18ff */
[----:B------:R-:W-:Y:S02]  /*0c90*/  LEA.HI R5, R0, R13, RZ, 0x5 ;  /* 0x0000000d00057211 */ /* 0x000fe400078f28ff */
[C---:B------:R-:W-:Y:S02]  /*0ca0*/  LOP3.LUT R3, R4.reuse, 0x3fffff0, RZ, 0xc0, !PT ;  /* 0x03fffff004037812 */ /* 0x040fe400078ec0ff */
[----:B------:R-:W-:Y:S02]  /*0cb0*/  LEA.HI R4, R4, R7, RZ, 0x1 ;  /* 0x0000000704047211 */ /* 0x000fe400078f08ff */
[----:B------:R-:W-:-:S02]  /*0cc0*/  LOP3.LUT R12, R12, 0xfffffff8, RZ, 0xc0, !PT ;  /* 0xfffffff80c0c7812 */ /* 0x000fc400078ec0ff */
[----:B------:R-:W-:Y:S01]  /*0cd0*/  LEA.HI R9, R9, R6, RZ, 0x5 ;  /* 0x0000000609097211 */ /* 0x000fe200078f28ff */
[----:B------:R-:W-:Y:S01]  /*0ce0*/  IMAD.IADD R3, R13, 0x1, -R3 ;  /* 0x000000010d037824 */ /* 0x000fe200078e0a03 */
[----:B------:R-:W-:Y:S02]  /*0cf0*/  SHF.R.S32.HI R15, RZ, 0x5, R5 ;  /* 0x00000005ff0f7819 */ /* 0x000fe40000011405 */
[----:B------:R-:W-:Y:S01]  /*0d00*/  LOP3.LUT R4, R4, 0x1ffffffe, RZ, 0xc0, !PT ;  /* 0x1ffffffe04047812 */ /* 0x000fe200078ec0ff */
[----:B------:R-:W-:Y:S01]  /*0d10*/  IMAD.IADD R12, R11, 0x1, -R12 ;  /* 0x000000010b0c7824 */ /* 0x000fe200078e0a0c */
[----:B------:R-:W-:Y:S01]  /*0d20*/  SHF.R.S32.HI R9, RZ, 0x5, R9 ;  /* 0x00000005ff097819 */ /* 0x000fe20000011409 */
[----:B------:R-:W-:Y:S01]  /*0d30*/  IMAD R5, R15, 0x10, R3 ;  /* 0x000000100f057824 */ /* 0x000fe200078e0203 */
[----:B------:R-:W-:Y:S01]  /*0d40*/  LOP3.LUT R3, R10, 0x7ffffffc, RZ, 0xc0, !PT ;  /* 0x7ffffffc0a037812 */ /* 0x000fe200078ec0ff */
[----:B------:R-:W-:Y:S02]  /*0d50*/  IMAD.IADD R4, R7, 0x1, -R4 ;  /* 0x0000000107047824 */ /* 0x000fe400078e0a04 */
[----:B------:R-:W-:-:S02]  /*0d60*/  IMAD R9, R9, 0x10, R12 ;  /* 0x0000001009097824 */ /* 0x000fc400078e020c */
[----:B------:R-:W-:Y:S02]  /*0d70*/  IMAD R7, R5, 0x8, R4 ;  /* 0x0000000805077824 */ /* 0x000fe400078e0204 */
[----:B------:R-:W-:Y:S02]  /*0d80*/  IMAD.IADD R4, R6, 0x1, -R3 ;  /* 0x0000000106047824 */ /* 0x000fe400078e0a03 */
[----:B------:R-:W-:-:S03]  /*0d90*/  IMAD R3, R8, 0x40, R9 ;  /* 0x0000004008037824 */ /* 0x000fc600078e0209 */
[----:B------:R-:W-:Y:S04]  /*0da0*/  STL [R1+0x20], R4 ;  /* 0x0000200401007387 */ /* 0x000fe80000100800 */
[----:B------:R0:W-:Y:S02]  /*0db0*/  STL [R1+0x24], R3 ;  /* 0x0000240301007387 */ /* 0x0001e40000100800 */
[----:B0-----:R-:W-:-:S04]  /*0dc0*/  LEA.HI R3, R0, R13, RZ, 0x2 ;  /* 0x0000000d00037211 */ /* 0x001fc800078f10ff */
[----:B------:R-:W-:-:S05]  /*0dd0*/  SHF.R.S32.HI R19, RZ, 0x2, R3 ;  /* 0x00000002ff137819 */ /* 0x000fca0000011403 */
[----:B------:R-:W-:Y:S01]  /*0de0*/  VIADD R8, R19, 0x60 ;  /* 0x0000006013087836 */ /* 0x000fe20000000000 */
[----:B------:R-:W-:-:S04]  /*0df0*/  LOP3.LUT R4, R3, 0xfffffffc, RZ, 0xc0, !PT ;  /* 0xfffffffc03047812 */ /* 0x000fc800078ec0ff */
[----:B------:R-:W-:Y:S02]  /*0e00*/  SHF.R.S32.HI R5, RZ, 0x1f, R8 ;  /* 0x0000001fff057819 */ /* 0x000fe40000011408 */
[----:B------:R-:W-:Y:S02]  /*0e10*/  LEA.HI R0, R0, R13, RZ, 0x3 ;  /* 0x0000000d00007211 */ /* 0x000fe400078f18ff */
[----:B------:R-:W-:Y:S01]  /*0e20*/  SHF.R.S32.HI R6, RZ, 0x1f, R3 ;  /* 0x0000001fff067819 */ /* 0x000fe20000011403 */
[----:B------:R-:W-:Y:S01]  /*0e30*/  IMAD.SHL.U32 R3, R8, 0x40, RZ ;  /* 0x0000004008037824 */ /* 0x000fe200078e00ff */
[----:B------:R-:W-:Y:S01]  /*0e40*/  LEA.HI R5, R5, R8, RZ, 0x3 ;  /* 0x0000000805057211 */ /* 0x000fe200078f18ff */
[----:B------:R-:W-:Y:S01]  /*0e50*/  IMAD.IADD R9, R13, 0x1, -R4 ;  /* 0x000000010d097824 */ /* 0x000fe200078e0a04 */
[----:B------:R-:W-:Y:S02]  /*0e60*/  LOP3.LUT R0, R0, 0x1ffffff8, RZ, 0xc0, !PT ;  /* 0x1ffffff800007812 */ /* 0x000fe400078ec0ff */
[----:B------:R-:W-:Y:S01]  /*0e70*/  LOP3.LUT R3, R3, 0x1c0, RZ, 0xc0, !PT ;  /* 0x000001c003037812 */ /* 0x000fe200078ec0ff */
[----:B------:R-:W-:-:S02]  /*0e80*/  IMAD.SHL.U32 R16, R9, 0x8, RZ ;  /* 0x0000000809107824 */ /* 0x000fc400078e00ff */
[----:B------:R-:W-:Y:S01]  /*0e90*/  IMAD.SHL.U32 R5, R5, 0x40, RZ ;  /* 0x0000004005057824 */ /* 0x000fe200078e00ff */
[----:B------:R-:W-:Y:S01]  /*0ea0*/  LEA.HI R6, R6, R19, RZ, 0x3 ;  /* 0x0000001306067211 */ /* 0x000fe200078f18ff */
[----:B------:R-:W-:Y:S01]  /*0eb0*/  IMAD.IADD R0, R13, 0x1, -R0 ;  /* 0x000000010d007824 */ /* 0x000fe200078e0a00 */
[----:B------:R-:W-:Y:S02]  /*0ec0*/  SHF.R.U32.HI R9, RZ, 0x3, R3 ;  /* 0x00000003ff097819 */ /* 0x000fe40000011603 */
[----:B------:R-:W-:Y:S02]  /*0ed0*/  LOP3.LUT R3, R3, 0x38, R16, 0xf8, !PT ;  /* 0x0000003803037812 */ /* 0x000fe400078ef810 */
[----:B------:R-:W-:Y:S01]  /*0ee0*/  LOP3.LUT R4, R5, 0xfffffe00, RZ, 0xc0, !PT ;  /* 0xfffffe0005047812 */ /* 0x000fe200078ec0ff */
[----:B------:R-:W-:Y:S01]  /*0ef0*/  IMAD.SHL.U32 R0, R0, 0x8, RZ ;  /* 0x0000000800007824 */ /* 0x000fe200078e00ff */
[----:B------:R-:W-:Y:S01]  /*0f00*/  LOP3.LUT R6, R6, 0xfffffff8, RZ, 0xc0, !PT ;  /* 0xfffffff806067812 */ /* 0x000fe200078ec0ff */
[----:B------:R-:W-:Y:S01]  /*0f10*/  STL [R1+0x34], RZ ;  /* 0x000034ff01007387 */ /* 0x000fe20000100800 */
[----:B------:R-:W-:-:S02]  /*0f20*/  LOP3.LUT R3, R4, R3, R9, 0xf6, !PT ;  /* 0x0000000304037212 */ /* 0x000fc400078ef609 */
[----:B------:R-:W-:Y:S01]  /*0f30*/  SHF.R.S32.HI R5, RZ, 0x1f, R19 ;  /* 0x0000001fff057819 */ /* 0x000fe20000011413 */
[----:B------:R0:W-:Y:S01]  /*0f40*/  STL [R1+0x1c], R4 ;  /* 0x00001c0401007387 */ /* 0x0001e20000100800 */
[----:B------:R-:W-:-:S03]  /*0f50*/  IMAD.IADD R5, R19, 0x1, -R6 ;  /* 0x0000000113057824 */ /* 0x000fc600078e0a06 */
[----:B------:R1:W-:Y:S01]  /*0f60*/  STL [R1+0x30], R0 ;  /* 0x0000300001007387 */ /* 0x0003e20000100800 */
[----:B0-----:R-:W-:Y:S01]  /*0f70*/  IMAD.SHL.U32 R4, R7, 0x8, RZ ;  /* 0x0000000807047824 */ /* 0x001fe200078e00ff */
[----:B-1----:R-:W-:Y:S01]  /*0f80*/  SHF.R.S32.HI R0, RZ, 0x1f, R8 ;  /* 0x0000001fff007819 */ /* 0x002fe20000011408 */
[----:B------:R-:W-:Y:S01]  /*0f90*/  IMAD R0, R3, 0x2, R2 ;  /* 0x0000000203007824 */ /* 0x000fe200078e0202 */
[----:B------:R0:W-:Y:S04]  /*0fa0*/  STL [R1+0x18], R5 ;  /* 0x0000180501007387 */ /* 0x0001e80000100800 */
[----:B------:R0:W-:Y:S04]  /*0fb0*/  STL [R1+0x3c], R0 ;  /* 0x00003c0001007387 */ /* 0x0001e80000100800 */
[----:B------:R0:W-:Y:S01]  /*0fc0*/  STL [R1+0x40], R4 ;  /* 0x0000400401007387 */ /* 0x0001e20000100800 */
[----:B------:R-:W-:Y:S01]  /*0fd0*/  CS2R R22, SRZ ;  /* 0x0000000000167805 */ /* 0x000fe2000001ff00 */
[----:B------:R-:W-:Y:S01]  /*0fe0*/  IMAD.MOV.U32 R156, RZ, RZ, RZ ;  /* 0x000000ffff9c7224 */ /* 0x000fe200078e00ff */
[----:B------:R-:W-:-:S02]  /*0ff0*/  MOV R18, RZ ;  /* 0x000000ff00127202 */ /* 0x000fc40000000f00 */
[----:B0-2---:R-:W-:-:S07]  /*1000*/  LOP3.LUT R157, R14, 0x1, RZ, 0xfc, !PT ;  /* 0x000000010e9d7812 */ /* 0x005fce00078efcff */
.L_x_12519:
[----:B0----5:R-:W0:Y:S02]  /*1010*/  LDC.64 R4, c[0x0][0xc60] ;  /* 0x00031800ff047b82 */ /* 0x021e240000000a00 */
[----:B0-----:R-:W-:-:S05]  /*1020*/  IMAD.WIDE R4, R155, 0x4, R4 ;  /* 0x000000049b047825 */ /* 0x001fca00078e0204 */
[----:B-12---:R-:W2:Y:S01]  /*1030*/  LDG.E R10, desc[UR40][R4.64] ;  /* 0x00000028040a7981 */ /* 0x006ea2000c1e1900 */
[----:B------:R-:W-:Y:S05]  /*1040*/  YIELD ;  /* 0x0000000000007946 */ /* 0x000fea0003800000 */
[----:B------:R-:W-:Y:S01]  /*1050*/  ULDC.64 UR4, c[0x0][0xa28] ;  /* 0x00028a0000047ab9 */ /* 0x000fe20000000a00 */
[----:B------:R-:W-:Y:S01]  /*1060*/  ULDC.64 UR8, c[0x0][0xa18] ;  /* 0x0002860000087ab9 */ /* 0x000fe20000000a00 */
[----:B------:R-:W-:Y:S01]  /*1070*/  ISETP.NE.U32.AND P1, PT, RZ, UR4, PT ;  /* 0x00000004ff007c0c */ /* 0x000fe2000bf25070 */
[----:B------:R-:W-:Y:S01]  /*1080*/  IMAD.MOV.U32 R3, RZ, RZ, RZ ;  /* 0x000000ffff037224 */ /* 0x000fe200078e00ff */
[----:B------:R-:W-:Y:S01]  /*1090*/  ULDC.64 UR6, c[0x0][0xa08] ;  /* 0x0002820000067ab9 */ /* 0x000fe20000000a00 */
[----:B------:R-:W-:Y:S01]  /*10a0*/  IMAD.MOV.U32 R31, RZ, RZ, RZ ;  /* 0x000000ffff1f7224 */ /* 0x000fe200078e00ff */
[----:B------:R-:W-:-:S02]  /*10b0*/  ISETP.NE.AND.EX P1, PT, RZ, UR5, PT, P1 ;  /* 0x00000005ff007c0c */ /* 0x000fc4000bf25310 */
[----:B------:R-:W-:-:S04]  /*10c0*/  ISETP.NE.U32.AND P0, PT, RZ, UR6, PT ;  /* 0x00000006ff007c0c */ /* 0x000fc8000bf05070 */
[----:B------:R-:W-:Y:S02]  /*10d0*/  ISETP.NE.AND.EX P0, PT, RZ, UR7, PT, P0 ;  /* 0x00000007ff007c0c */ /* 0x000fe4000bf05300 */
[----:B--2---:R-:W-:Y:S01]  /*10e0*/  SHF.R.S32.HI R0, RZ, 0x1f, R10 ;  /* 0x0000001fff007819 */ /* 0x004fe2000001140a */
[----:B------:R-:W-:-:S04]  /*10f0*/  IMAD.SHL.U32 R32, R10, 0x4, RZ ;  /* 0x000000040a207824 */ /* 0x000fc800078e00ff */
        /* <DEDUP_REMOVED lines=15> */
[----:B------:R-:W2:Y:S01]  /*11f0*/  @P2 LDG.E R11, desc[UR40][R4.64] ;  /* 0x00000028040b2981 */ /* 0x000ea2000c1e1900 */
[----:B------:R-:W-:-:S03]  /*1200*/  UISETP.NE.U32.AND UP0, UPT, UR4, URZ, UPT ;  /* 0x0000003f0400728c */ /* 0x000fc6000bf05070 */
[----:B------:R-:W-:Y:S01]  /*1210*/  ULDC UR4, c[0x0][0x404] ;  /* 0x0001010000047ab9 */ /* 0x000fe20000000800 */
[----:B------:R-:W-:-:S03]  /*1220*/  UISETP.NE.AND.EX UP0, UPT, UR5, URZ, UPT, UP0 ;  /* 0x0000003f0500728c */ /* 0x000fc6000bf05300 */
[----:B------:R-:W-:Y:S01]  /*1230*/  ULDC UR5, c[0x0][0x2e0] ;  /* 0x0000b80000057ab9 */ /* 0x000fe20000000800 */
[----:B------:R-:W-:-:S04]  /*1240*/  USEL UR4, UR4, 0x1, UP0 ;  /* 0x0000000104047887 */ /* 0x000fc80008000000 */
[----:B------:R-:W-:-:S03]  /*1250*/  UIMAD UR4, UR4, UR5, URZ ;  /* 0x00000005040472a4 */ /* 0x000fc6000f8e023f */
[----:B------:R-:W-:Y:S02]  /*1260*/  ULDC UR5, c[0x0][0x338] ;  /* 0x0000ce0000057ab9 */ /* 0x000fe40000000800 */
[----:B------:R-:W-:Y:S01]  /*1270*/  IMAD.U32 R28, RZ, RZ, UR5 ;  /* 0x00000005ff1c7e24 */ /* 0x000fe2000f8e00ff */
[----:B------:R-:W-:Y:S01]  /*1280*/  MOV R30, UR4 ;  /* 0x00000004001e7c02 */ /* 0x000fe20008000f00 */
[----:B------:R-:W-:Y:S01]  /*1290*/  IMAD.MOV.U32 R29, RZ, RZ, R10 ;  /* 0x000000ffff1d7224 */ /* 0x000fe200078e000a */
[----:B--2---:R0:W-:Y:S01]  /*12a0*/  STL [R1+0x8], R11 ;  /* 0x0000080b01007387 */ /* 0x0041e20000100800 */
[----:B------:R-:W-:Y:S05]  /*12b0*/  @P2 BRA `(.L_x_12365) ;  /* 0x0000000000282947 */ /* 0x000fea0003800000 */
[----:B------:R-:W-:Y:S02]  /*12c0*/  ULDC.64 UR4, c[0x0][0xa00] ;  /* 0x0002800000047ab9 */ /* 0x000fe40000000a00 */
[----:B------:R-:W-:-:S04]  /*12d0*/  ISETP.NE.U32.AND P1, PT, RZ, UR4, PT ;  /* 0x00000004ff007c0c */ /* 0x000fc8000bf25070 */
[----:B------:R-:W-:-:S13]  /*12e0*/  ISETP.NE.AND.EX P1, PT, RZ, UR5, PT, P1 ;  /* 0x00000005ff007c0c */ /* 0x000fda000bf25310 */
[----:B------:R-:W-:Y:S05]  /*12f0*/  @!P1 BRA `(.L_x_12365) ;  /* 0x0000000000189947 */ /* 0x000fea0003800000 */
[----:B------:R-:W1:Y:S02]  /*1300*/  LDC.64 R4, c[0x0][0xa00] ;  /* 0x00028000ff047b82 */ /* 0x000e640000000a00 */
[----:B-1----:R-:W-:-:S05]  /*1310*/  IMAD.WIDE R4, R29, 0x4, R4 ;  /* 0x000000041d047825 */ /* 0x002fca00078e0204 */
[----:B------:R-:W2:Y:S04]  /*1320*/  LDG.E R0, desc[UR40][R4.64] ;  /* 0x0000002804007981 */ /* 0x000ea8000c1e1900 */
[----:B0-----:R-:W2:Y:S02]  /*1330*/  LDG.E R7, desc[UR40][R4.64+0x4] ;  /* 0x0000042804077981 */ /* 0x001ea4000c1e1900 */
[----:B--2---:R-:W-:-:S05]  /*1340*/  IMAD.IADD R11, R7, 0x1, -R0 ;  /* 0x00000001070b7824 */ /* 0x004fca00078e0a00 */
[----:B------:R1:W-:Y:S02]  /*1350*/  STL [R1+0x8], R11 ;  /* 0x0000080b01007387 */ /* 0x0003e40000100800 */
.L_x_12365:
[----:B------:R-:W-:Y:S01]  /*1360*/  ULDC.64 UR4, c[0x0][0xa20] ;  /* 0x0002880000047ab9 */ /* 0x000fe20000000a00 */
[----:B------:R2:W-:Y:S01]  /*1370*/  STL [R1+0x38], R153 ;  /* 0x0000389901007387 */ /* 0x0005e20000100800 */
[----:B------:R-:W-:-:S03]  /*1380*/  ISETP.NE.U32.AND P1, PT, RZ, UR4, PT ;  /* 0x00000004ff007c0c */ /* 0x000fc6000bf25070 */
[----:B------:R2:W-:Y:S01]  /*1390*/  STL [R1+0x2c], R154 ;  /* 0x00002c9a01007387 */ /* 0x0005e20000100800 */
[----:B------:R-:W-:-:S13]  /*13a0*/  ISETP.NE.AND.EX P1, PT, RZ, UR5, PT, P1 ;  /* 0x00000005ff007c0c */ /* 0x000fda000bf25310 */
[----:B--2---:R-:W-:Y:S05]  /*13b0*/  @!P1 BRA `(.L_x_12366) ;  /* 0x0000000000109947 */ /* 0x004fea0003800000 */
[----:B------:R-:W-:-:S04]  /*13c0*/  IADD3 R4, P0, R32, UR4, RZ ;  /* 0x0000000420047c10 */ /* 0x000fc8000ff1e0ff */
[----:B------:R-:W-:-:S05]  /*13d0*/  IADD3.X R5, R33, UR5, RZ, P0, !PT ;  /* 0x0000000521057c10 */ /* 0x000fca00087fe4ff */
[----:B------:R2:W5:Y:S01]  /*13e0*/  LDG.E R30, desc[UR40][R4.64] ;  /* 0x00000028041e7981 */ /* 0x000562000c1e1900 */
[----:B------:R-:W-:Y:S05]  /*13f0*/  BRA `(.L_x_12367) ;  /* 0x0000000000107947 */ /* 0x000fea0003800000 */
.L_x_12366:
[----:B------:R-:W-:Y:S05]  /*1400*/  @!P0 BRA `(.L_x_12367) ;  /* 0x00000000000c8947 */ /* 0x000fea0003800000 */
[----:B------:R-:W2:Y:S04]  /*1410*/  LDG.E R5, desc[UR40][R8.64] ;  /* 0x0000002808057981 */ /* 0x000ea8000c1e1900 */
[----:B------:R-:W2:Y:S02]  /*1420*/  LDG.E R30, desc[UR40][R8.64+0x4] ;  /* 0x00000428081e7981 */ /* 0x000ea4000c1e1900 */
[----:B--2---:R-:W-:-:S07]  /*1430*/  IMAD.IADD R30, R30, 0x1, -R5 ;  /* 0x000000011e1e7824 */ /* 0x004fce00078e0a05 */
.L_x_12367:
[----:B------:R-:W-:Y:S02]  /*1440*/  ULDC.64 UR4, c[0x0][0xa10] ;  /* 0x0002840000047ab9 */ /* 0x000fe40000000a00 */
[----:B------:R-:W-:-:S04]  /*1450*/  ISETP.NE.U32.AND P0, PT, RZ, UR4, PT ;  /* 0x00000004ff007c0c */ /* 0x000fc8000bf05070 */
[----:B------:R-:W-:Y:S01]  /*1460*/  ISETP.NE.AND.EX P0, PT, RZ, UR5, PT, P0 ;  /* 0x00000005ff007c0c */ /* 0x000fe2000bf05300 */
[----:B0-----:R-:W-:Y:S01]  /*1470*/  IMAD.MOV.U32 R8, RZ, RZ, 0xc0 ;  /* 0x000000c0ff087424 */ /* 0x001fe200078e00ff */
[----:B------:R-:W-:-:S11]  /*1480*/  ULDC.64 UR4, c[0x0][0xa30] ;  /* 0x00028c0000047ab9 */ /* 0x000fd60000000a00 */
[----:B--2---:R-:W0:Y:S02]  /*1490*/  @P0 LDC.64 R4, c[0x0][0xa10] ;  /* 0x00028400ff040b82 */ /* 0x004e240000000a00 */
[----:B0-----:R-:W-:-:S05]  /*14a0*/  @P0 IMAD.WIDE R4, R29, 0x4, R4 ;  /* 0x000000041d040825 */ /* 0x001fca00078e0204 */
        /* <DEDUP_REMOVED lines=16> */
[----:B------:R-:W-:-:S02]  /*15b0*/  VIMNMX R27, RZ, R27, !PT ;  /* 0x0000001bff1b7248 */ /* 0x000fc40007fe0100 */
        /* <DEDUP_REMOVED lines=33> */
[----:B-1----:R-:W-:-:S02]  /*17d0*/  IMAD.U32 R11, RZ, RZ, UR7 ;  /* 0x00000007ff0b7e24 */ /* 0x002fc4000f8e00ff */
[----:B------:R-:W-:Y:S02]  /*17e0*/  IMAD.MOV.U32 R8, RZ, RZ, 0x70 ;  /* 0x00000070ff087424 */ /* 0x000fe400078e00ff */
[----:B------:R-:W-:Y:S02]  /*17f0*/  IMAD.MOV.U32 R12, RZ, RZ, 0x1 ;  /* 0x00000001ff0c7424 */ /* 0x000fe400078e00ff */
[----:B0-----:R-:W-:-:S07]  /*1800*/  IMAD.MOV.U32 R13, RZ, RZ, RZ ;  /* 0x000000ffff0d7224 */ /* 0x001fce00078e00ff */
[----:B------:R-:W-:-:S07]  /*1810*/  LEPC R20, `(.L_x_12370) ;  /* 0x000000001014794e */ /* 0x000fce0000000000 */
[----:B--2--5:R-:W-:Y:S05]  /*1820*/  CALL.ABS.NOINC R14 ;  /* 0x000000000e007343 */ /* 0x024fea0003c00000 */
.L_x_12370:
[----:B------:R-:W-:Y:S05]  /*1830*/  BSYNC B6 ;  /* 0x0000000000067941 */ /* 0x000fea0003800000 */
.L_x_12369:
        /* <DEDUP_REMOVED lines=12> */
[----:B------:R-:W-:Y:S01]  /*1900*/  MOV R13, RZ ;  /* 0x000000ff000d7202 */ /* 0x000fe20000000f00 */
[----:B------:R-:W-:Y:S02]  /*1910*/  IMAD.U32 R6, RZ, RZ, UR4 ;  /* 0x00000004ff067e24 */ /* 0x000fe4000f8e00ff */
[----:B------:R-:W-:-:S02]  /*1920*/  IMAD.U32 R7, RZ, RZ, UR5 ;  /* 0x00000005ff077e24 */ /* 0x000fc4000f8e00ff */
[----:B-1----:R-:W-:Y:S02]  /*1930*/  IMAD.U32 R11, RZ, RZ, UR7 ;  /* 0x00000007ff0b7e24 */ /* 0x002fe4000f8e00ff */
[----:B------:R-:W-:Y:S02]  /*1940*/  IMAD.MOV.U32 R8, RZ, RZ, 0x70 ;  /* 0x00000070ff087424 */ /* 0x000fe400078e00ff */
[----:B0-----:R-:W-:-:S07]  /*1950*/  IMAD.MOV.U32 R12, RZ, RZ, 0x1 ;  /* 0x00000001ff0c7424 */ /* 0x001fce00078e00ff */
[----:B------:R-:W-:-:S07]  /*1960*/  LEPC R20, `(.L_x_12372) ;  /* 0x000000001014794e */ /* 0x000fce0000000000 */
[----:B--2--5:R-:W-:Y:S05]  /*1970*/  CALL.ABS.NOINC R14 ;  /* 0x000000000e007343 */ /* 0x024fea0003c00000 */
.L_x_12372:
[----:B------:R-:W-:Y:S05]  /*1980*/  BSYNC B6 ;  /* 0x0000000000067941 */ /* 0x000fea0003800000 */
.L_x_12371:
[----:B------:R-:W-:Y:S01]  /*1990*/  ULDC.64 UR4, c[0x0][0x9f8] ;  /* 0x00027e0000047ab9 */ /* 0x000fe20000000a00 */
[----:B------:R-:W2:Y:S01]  /*19a0*/  LDL R41, [R1+0x18] ;  /* 0x0000180001297983 */ /* 0x000ea20000100800 */
[----:B------:R-:W-:Y:S01]  /*19b0*/  ISETP.NE.U32.AND P0, PT, RZ, UR4, PT ;  /* 0x00000004ff007c0c */ /* 0x000fe2000bf05070 */
[----:B------:R-:W0:Y:S01]  /*19c0*/  LDC R0, c[0x0][0x428] ;  /* 0x00010a00ff007b82 */ /* 0x000e220000000800 */
[----:B------:R-:W-:Y:S01]  /*19d0*/  ULDC.64 UR6, c[0x0][0xa08] ;  /* 0x0002820000067ab9 */ /* 0x000fe20000000a00 */
[----:B------:R-:W3:Y:S01]  /*19e0*/  LDL.LU R36, [R1] ;  /* 0x0000000001247983 */ /* 0x000ee20000300800 */
[----:B------:R-:W-:-:S03]  /*19f0*/  ISETP.NE.AND.EX P0, PT, RZ, UR5, PT, P0 ;  /* 0x00000005ff007c0c */ /* 0x000fc6000bf05300 */
[----:B------:R-:W4:Y:S02]  /*1a00*/  LDL R34, [R1+0x1c] ;  /* 0x00001c0001227983 */ /* 0x000f240000100800 */
[----:B------:R-:W1:Y:S08]  /*1a10*/  LDC.64 R4, c[0x0][0x2f0] ;  /* 0x0000bc00ff047b82 */ /* 0x000e700000000a00 */
[----:B------:R-:W-:Y:S01]  /*1a20*/  @P0 IADD3 R6, P1, R32, UR4, RZ ;  /* 0x0000000420060c10 */ /* 0x000fe2000ff3e0ff */
[----:B------:R-:W1:Y:S01]  /*1a30*/  S2R R20, SR_TID.X ;  /* 0x0000000000147919 */ /* 0x000e620000002100 */
[----:B------:R-:W1:Y:S02]  /*1a40*/  LDC R35, c[0x0][0x3d4] ;  /* 0x0000f500ff237b82 */ /* 0x000e640000000800 */
[----:B------:R-:W-:Y:S01]  /*1a50*/  @P0 IADD3.X R7, R33, UR5, RZ, P1, !PT ;  /* 0x0000000521070c10 */ /* 0x000fe20008ffe4ff */
[----:B------:R-:W-:Y:S01]  /*1a60*/  IMAD.IADD R32, R31, 0x1, R30 ;  /* 0x000000011f207824 */ /* 0x000fe200078e021e */
[----:B------:R-:W-:-:S03]  /*1a70*/  ULDC.64 UR4, c[0x0][0x2f8] ;  /* 0x0000be0000047ab9 */ /* 0x000fc60000000a00 */
[----:B------:R1:W2:Y:S01]  /*1a80*/  @P0 LDG.E R29, desc[UR40][R6.64] ;  /* 0x00000028061d0981 */ /* 0x0002a2000c1e1900 */
[----:B0-----:R-:W-:Y:S01]  /*1a90*/  ISETP.NE.AND P0, PT, R0, 0x1, PT ;  /* 0x000000010000780c */ /* 0x001fe20003f05270 */
[----:B------:R-:W0:Y:S01]  /*1aa0*/  LDC.64 R68, c[0x0][0x3e8] ;  /* 0x0000fa00ff447b82 */ /* 0x000e220000000a00 */
[----:B------:R-:W-:Y:S02]  /*1ab0*/  SHF.R.S32.HI R37, RZ, 0x1f, R32 ;  /* 0x0000001fff257819 */ /* 0x000fe40000011420 */
[----:B------:R-:W-:Y:S02]  /*1ac0*/  SHF.R.S32.HI R17, RZ, 0x1f, R16 ;  /* 0x0000001fff117819 */ /* 0x000fe40000011410 */
[----:B------:R-:W-:Y:S01]  /*1ad0*/  SHF.R.S32.HI R38, RZ, 0x1f, R19 ;  /* 0x0000001fff267819 */ /* 0x000fe20000011413 */
[-C--:B-1----:R-:W-:Y:S02]  /*1ae0*/  IMAD R8, R37, R4.reuse, RZ ;  /* 0x0000000425087224 */ /* 0x082fe400078e02ff */
[----:B------:R-:W-:-:S04]  /*1af0*/  IMAD.WIDE.U32 R6, R32, R4, RZ ;  /* 0x0000000420067225 */ /* 0x000fc800078e00ff */
[----:B------:R-:W1:Y:S08]  /*1b00*/  @P0 LDC R3, c[0x0][0x42c] ;  /* 0x00010b00ff030b82 */ /* 0x000e700000000800 */
[----:B------:R-:W0:Y:S01]  /*1b10*/  @P0 LDC R9, c[0x0][0x430] ;  /* 0x00010c00ff090b82 */ /* 0x000e220000000800 */
[----:B------:R-:W-:Y:S01]  /*1b20*/  SHF.R.U32.HI R39, RZ, 0x7, R20 ;  /* 0x00000007ff277819 */ /* 0x000fe20000011614 */
[----:B------:R-:W-:-:S03]  /*1b30*/  VIADD R21, R20, 0xffffff80 ;  /* 0xffffff8014157836 */ /* 0x000fc60000000000 */
[----:B------:R-:W-:Y:S02]  /*1b40*/  ISETP.NE.AND P6, PT, R39, 0x1, PT ;  /* 0x000000012700780c */ /* 0x000fe40003fc5270 */
[----:B------:R-:W-:Y:S01]  /*1b50*/  SHF.R.S32.HI R20, RZ, 0x1f, R21 ;  /* 0x0000001fff147819 */ /* 0x000fe20000011415 */
[----:B------:R-:W0:Y:S03]  /*1b60*/  S2R R40, SR_TID.X ;  /* 0x0000000000287919 */ /* 0x000e260000002100 */
[----:B------:R-:W-:Y:S01]  /*1b70*/  LEA.HI R20, R20, R21, RZ, 0x2 ;  /* 0x0000001514147211 */ /* 0x000fe200078f10ff */
[----:B-1----:R-:W-:-:S03]  /*1b80*/  @P0 IMAD.HI.U32 R0, R154, R3, RZ ;  /* 0x000000039a000227 */ /* 0x002fc600078e00ff */
[----:B------:R-:W-:Y:S01]  /*1b90*/  LOP3.LUT R20, R20, 0xfffffffc, RZ, 0xc0, !PT ;  /* 0xfffffffc14147812 */ /* 0x000fe200078ec0ff */
[----:B------:R-:W-:-:S04]  /*1ba0*/  IMAD R3, R32, R5, R8 ;  /* 0x0000000520037224 */ /* 0x000fc800078e0208 */
[----:B------:R-:W-:Y:S01]  /*1bb0*/  IMAD.IADD R20, R21, 0x1, -R20 ;  /* 0x0000000115147824 */ /* 0x000fe200078e0a14 */
[----:B0-----:R-:W-:Y:S01]  /*1bc0*/  @P0 SHF.R.U32.HI R154, RZ, R9, R0 ;  /* 0x00000009ff9a0219 */ /* 0x001fe20000011600 */
[----:B------:R-:W-:Y:S01]  /*1bd0*/  IMAD.IADD R7, R7, 0x1, R3 ;  /* 0x0000000107077824 */ /* 0x000fe200078e0203 */
[----:B------:R-:W-:Y:S01]  /*1be0*/  ISETP.NE.U32.AND P0, PT, RZ, UR6, PT ;  /* 0x00000006ff007c0c */ /* 0x000fe2000bf05070 */
[----:B------:R-:W-:Y:S01]  /*1bf0*/  IMAD.SHL.U32 R54, R20, 0x4, RZ ;  /* 0x0000000414367824 */ /* 0x000fe200078e00ff */
[----:B------:R-:W-:Y:S01]  /*1c00*/  SHF.R.S32.HI R8, RZ, 0x1f, R154 ;  /* 0x0000001fff087819 */ /* 0x000fe2000001149a */
[----:B------:R-:W-:Y:S01]  /*1c10*/  IMAD.WIDE.U32 R6, R154, UR4, R6 ;  /* 0x000000049a067c25 */ /* 0x000fe2000f8e0006 */
[----:B------:R-:W-:-:S03]  /*1c20*/  ISETP.NE.AND.EX P0, PT, RZ, UR7, PT, P0 ;  /* 0x00000007ff007c0c */ /* 0x000fc6000bf05300 */
[----:B------:R-:W-:-:S04]  /*1c30*/  IMAD R3, R8, UR4, RZ ;  /* 0x0000000408037c24 */ /* 0x000fc8000f8e02ff */
[----:B------:R-:W-:Y:S01]  /*1c40*/  IMAD R3, R154, UR5, R3 ;  /* 0x000000059a037c24 */ /* 0x000fe2000f8e0203 */
[----:B------:R-:W-:-:S03]  /*1c50*/  ULDC.64 UR4, c[0x0][0x300] ;  /* 0x0000c00000047ab9 */ /* 0x000fc60000000a00 */
[----:B------:R-:W-:Y:S01]  /*1c60*/  IMAD.IADD R7, R7, 0x1, R3 ;  /* 0x0000000107077824 */ /* 0x000fe200078e0203 */
[----:B------:R-:W-:Y:S01]  /*1c70*/  SHF.R.S32.HI R55, RZ, 0x1f, R54 ;  /* 0x0000001fff377819 */ /* 0x000fe20000011436 */
[----:B------:R-:W-:-:S04]  /*1c80*/  IMAD.WIDE.U32 R14, R19, R68, R16 ;  /* 0x00000044130e7225 */ /* 0x000fc800078e0010 */
[----:B------:R-:W-:Y:S01]  /*1c90*/  VIADD R40, R40, 0xffffff80 ;  /* 0xffffff8028287836 */ /* 0x000fe20000000000 */
[----:B------:R-:W-:Y:S01]  /*1ca0*/  SHF.L.U64.HI R74, R4, 0x7, R5 ;  /* 0x00000007044a7819 */ /* 0x000fe20000010205 */
[----:B------:R-:W-:Y:S01]  /*1cb0*/  VIADD R66, R16, 0x20 ;  /* 0x0000002010427836 */ /* 0x000fe20000000000 */
[----:B------:R-:W-:Y:S01]  /*1cc0*/  SHF.L.U32 R73, R4, 0x7, RZ ;  /* 0x0000000704497819 */ /* 0x000fe200000006ff */
[----:B------:R-:W-:Y:S02]  /*1cd0*/  VIADD R65, R39, 0x8 ;  /* 0x0000000827417836 */ /* 0x000fe40000000000 */
[----:B------:R-:W-:Y:S01]  /*1ce0*/  IMAD.SHL.U32 R64, R35, 0x2, RZ ;  /* 0x0000000223407824 */ /* 0x000fe200078e00ff */
[----:B--2---:R-:W-:Y:S02]  /*1cf0*/  SEL R53, R29, RZ, !P0 ;  /* 0x000000ff1d357207 */ /* 0x004fe40004000000 */
[----:B------:R-:W-:-:S03]  /*1d00*/  SHF.R.S32.HI R0, RZ, 0x1f, R29 ;  /* 0x0000001fff007819 */ /* 0x000fc6000001141d */
[----:B------:R-:W-:Y:S01]  /*1d10*/  IMAD.WIDE.U32 R56, R53, UR4, R6 ;  /* 0x0000000435387c25 */ /* 0x000fe2000f8e0006 */
[----:B------:R-:W-:Y:S01]  /*1d20*/  SEL R12, R0, RZ, !P0 ;  /* 0x000000ff000c7207 */ /* 0x000fe20004000000 */
[----:B------:R-:W0:Y:S04]  /*1d30*/  LDC.64 R6, c[0x0][0x3d8] ;  /* 0x0000f600ff067b82 */ /* 0x000e280000000a00 */
[----:B------:R-:W-:-:S04]  /*1d40*/  IMAD R0, R12, UR4, RZ ;  /* 0x000000040c007c24 */ /* 0x000fc8000f8e02ff */
[----:B------:R-:W-:Y:S01]  /*1d50*/  IMAD R77, R53, UR5, R0 ;  /* 0x00000005354d7c24 */ /* 0x000fe2000f8e0200 */
[----:B------:R-:W-:Y:S05]  /*1d60*/  @!P6 WARPSYNC.ALL ;  /* 0x000000000000e948 */ /* 0x000fea0003800000 */
[----:B------:R-:W-:Y:S01]  /*1d70*/  ULDC.64 UR4, c[0x0][0x320] ;  /* 0x0000c80000047ab9 */ /* 0x000fe20000000a00 */
[-C--:B------:R-:W-:Y:S02]  /*1d80*/  IMAD R0, R38, R4.reuse, RZ ;  /* 0x0000000426007224 */ /* 0x080fe400078e02ff */
[----:B------:R-:W-:Y:S02]  /*1d90*/  IMAD R3, R8, UR4, RZ ;  /* 0x0000000408037c24 */ /* 0x000fe4000f8e02ff */
[----:B------:R-:W-:-:S04]  /*1da0*/  IMAD.WIDE.U32 R8, R19, R4, R16 ;  /* 0x0000000413087225 */ /* 0x000fc800078e0010 */
[----:B------:R-:W-:Y:S01]  /*1db0*/  IMAD R0, R19, R5, R0 ;  /* 0x0000000513007224 */ /* 0x000fe200078e0200 */
[----:B------:R-:W-:Y:S01]  /*1dc0*/  IADD3 R76, P0, R56, R8, RZ ;  /* 0x00000008384c7210 */ /* 0x000fe20007f1e0ff */
[----:B------:R-:W-:Y:S02]  /*1dd0*/  IMAD.IADD R77, R57, 0x1, R77 ;  /* 0x00000001394d7824 */ /* 0x000fe400078e024d */
[C---:B------:R-:W-:Y:S02]  /*1de0*/  IMAD R3, R154.reuse, UR5, R3 ;  /* 0x000000059a037c24 */ /* 0x040fe4000f8e0203 */
[----:B------:R-:W-:Y:S01]  /*1df0*/  IMAD.WIDE.U32 R10, R154, UR4, R16 ;  /* 0x000000049a0a7c25 */ /* 0x000fe2000f8e0010 */
[----:B------:R-:W-:Y:S01]  /*1e00*/  ULDC.64 UR4, c[0x0][0x328] ;  /* 0x0000ca0000047ab9 */ /* 0x000fe20000000a00 */
[----:B------:R-:W-:Y:S02]  /*1e10*/  IADD3.X R75, R77, R9, R0, P0, !PT ;  /* 0x000000094d4b7210 */ /* 0x000fe400007fe400 */
[----:B------:R-:W-:Y:S01]  /*1e20*/  IMAD.IADD R11, R11, 0x1, R3 ;  /* 0x000000010b0b7824 */ /* 0x000fe200078e0203 */
[----:B------:R-:W-:Y:S01]  /*1e30*/  ISETP.GE.AND P0, PT, R16, R35, PT ;  /* 0x000000231000720c */ /* 0x000fe20003f06270 */
[----:B------:R-:W-:-:S02]  /*1e40*/  IMAD R3, R12, UR4, RZ ;  /* 0x000000040c037c24 */ /* 0x000fc4000f8e02ff */
[-C--:B0-----:R-:W-:Y:S02]  /*1e50*/  IMAD R0, R38, R6.reuse, RZ ;  /* 0x0000000626007224 */ /* 0x081fe400078e02ff */
[----:B------:R-:W-:Y:S01]  /*1e60*/  IMAD R33, R53, UR5, R3 ;  /* 0x0000000535217c24 */ /* 0x000fe2000f8e0203 */
[----:B------:R-:W-:Y:S01]  /*1e70*/  SEL R3, R35, RZ, P0 ;  /* 0x000000ff23037207 */ /* 0x000fe20000000000 */
[C---:B------:R-:W-:Y:S02]  /*1e80*/  IMAD R21, R19.reuse, R7, R0 ;  /* 0x0000000713157224 */ /* 0x040fe400078e0200 */
[----:B------:R-:W-:Y:S01]  /*1e90*/  IMAD.WIDE.U32 R12, R19, R6, R16 ;  /* 0x00000006130c7225 */ /* 0x000fe200078e0010 */
[----:B------:R-:W-:-:S03]  /*1ea0*/  LOP3.LUT P2, RZ, R41, 0x4, RZ, 0xc0, !PT ;  /* 0x0000000429ff7812 */ /* 0x000fc6000784c0ff */
[-C--:B------:R-:W-:Y:S02]  /*1eb0*/  IMAD R0, R38, R68.reuse, RZ ;  /* 0x0000004426007224 */ /* 0x080fe400078e02ff */
[----:B------:R-:W-:Y:S02]  /*1ec0*/  IMAD.IADD R31, R21, 0x1, R13 ;  /* 0x00000001151f7824 */ /* 0x000fe400078e020d */
[----:B------:R-:W-:Y:S01]  /*1ed0*/  IMAD.WIDE.U32 R52, R53, UR4, R10 ;  /* 0x0000000435347c25 */ /* 0x000fe2000f8e000a */
[----:B---3--:R-:W-:Y:S01]  /*1ee0*/  LOP3.LUT R36, R36, 0xfffffffb, RZ, 0xc0, !PT ;  /* 0xfffffffb24247812 */ /* 0x008fe200078ec0ff */
[----:B------:R-:W-:Y:S02]  /*1ef0*/  ULDC UR4, c[0x0][0x2e4] ;  /* 0x0000b90000047ab9 */ /* 0x000fe40000000800 */
[C---:B------:R-:W-:Y:S02]  /*1f00*/  IMAD R13, R19.reuse, R69, R0 ;  /* 0x00000045130d7224 */ /* 0x040fe400078e0200 */
[----:B------:R-:W-:-:S04]  /*1f10*/  IMAD.WIDE.U32 R10, R19, R68, R54 ;  /* 0x00000044130a7225 */ /* 0x000fc800078e0036 */
[----:B------:R-:W-:Y:S02]  /*1f20*/  IMAD.IADD R3, R16, 0x1, R3 ;  /* 0x0000000110037824 */ /* 0x000fe400078e0203 */
[----:B------:R-:W-:-:S04]  /*1f30*/  IMAD.WIDE.U32 R8, R19, R6, R54 ;  /* 0x0000000613087225 */ /* 0x000fc800078e0036 */
[----:B------:R-:W-:Y:S01]  /*1f40*/  IMAD.IADD R15, R13, 0x1, R15 ;  /* 0x000000010d0f7824 */ /* 0x000fe200078e020f */
[----:B------:R-:W-:Y:S01]  /*1f50*/  SHF.R.S32.HI R0, RZ, 0x1f, R3 ;  /* 0x0000001fff007819 */ /* 0x000fe20000011403 */
[----:B------:R-:W-:Y:S01]  /*1f60*/  IMAD.IADD R13, R11, 0x1, R13 ;  /* 0x000000010b0d7824 */ /* 0x000fe200078e020d */
[----:B-----5:R-:W-:Y:S01]  /*1f70*/  SHF.R.S32.HI R11, RZ, 0x1f, R24 ;  /* 0x0000001fff0b7819 */ /* 0x020fe20000011418 */
[----:B------:R-:W-:Y:S02]  /*1f80*/  IMAD.MOV.U32 R30, RZ, RZ, R12 ;  /* 0x000000ffff1e7224 */ /* 0x000fe400078e000c */
[----:B------:R-:W-:Y:S01]  /*1f90*/  IMAD.IADD R9, R9, 0x1, R21 ;  /* 0x0000000109097824 */ /* 0x000fe200078e0215 */
[----:B------:R-:W-:Y:S01]  /*1fa0*/  LEA.HI R3, R0, R3, RZ, 0x3 ;  /* 0x0000000300037211 */ /* 0x000fe200078f18ff */
[-C--:B------:R-:W-:Y:S01]  /*1fb0*/  IMAD R0, R11, R6.reuse, RZ ;  /* 0x000000060b007224 */ /* 0x080fe200078e02ff */
[----:B------:R-:W-:Y:S01]  /*1fc0*/  @P2 LOP3.LUT R36, R36, 0x4, RZ, 0xfc, !PT ;  /* 0x0000000424242812 */ /* 0x000fe200078efcff */
[----:B------:R-:W-:Y:S01]  /*1fd0*/  IMAD.SHL.U32 R70, R41, 0x40, RZ ;  /* 0x0000004029467824 */ /* 0x000fe200078e00ff */
[----:B------:R-:W-:Y:S01]  /*1fe0*/  SHF.L.U64.HI R72, R6, 0x7, R7 ;  /* 0x0000000706487819 */ /* 0x000fe20000010207 */
[----:B------:R-:W-:-:S04]  /*1ff0*/  IMAD.WIDE.U32 R30, R24, R6, R30 ;  /* 0x00000006181e7225 */ /* 0x000fc800078e001e */
[----:B------:R-:W-:-:S04]  /*2000*/  IMAD.WIDE.U32 R20, R24, R6, R8 ;  /* 0x0000000618147225 */ /* 0x000fc800078e0008 */
[----:B------:R-:W-:Y:S01]  /*2010*/  IMAD.SHL.U32 R71, R6, 0x80, RZ ;  /* 0x0000008006477824 */ /* 0x000fe200078e00ff */
[C---:B------:R-:W-:Y:S01]  /*2020*/  IADD3 R6, P1, R19.reuse, R32, RZ ;  /* 0x0000002013067210 */ /* 0x040fe20007f3e0ff */
[----:B------:R0:W-:Y:S01]  /*2030*/  STL [R1], R36 ;  /* 0x0000002401007387 */ /* 0x0001e20000100800 */
[----:B------:R-:W-:Y:S01]  /*2040*/  IMAD R5, R24, R7, R0 ;  /* 0x0000000718057224 */ /* 0x000fe200078e0200 */
[----:B------:R-:W-:Y:S02]  /*2050*/  LOP3.LUT R70, R70, 0x1c0, RZ, 0xc0, !PT ;  /* 0x000001c046467812 */ /* 0x000fe400078ec0ff */
[----:B------:R-:W-:Y:S02]  /*2060*/  IMAD.X R7, R38, 0x1, R37, P1 ;  /* 0x0000000126077824 */ /* 0x000fe400008e0625 */
[----:B------:R-:W-:Y:S01]  /*2070*/  VIADD R38, R19, 0x60 ;  /* 0x0000006013267836 */ /* 0x000fe20000000000 */
[----:B0-----:R-:W-:Y:S02]  /*2080*/  SHF.R.S32.HI R36, RZ, 0x1f, R40 ;  /* 0x0000001fff247819 */ /* 0x001fe40000011428 */
[----:B------:R-:W-:-:S02]  /*2090*/  SHF.R.U32.HI R67, RZ, 0x3, R70 ;  /* 0x00000003ff437819 */ /* 0x000fc40000011646 */
[----:B------:R-:W-:Y:S02]  /*20a0*/  LOP3.LUT R0, R70, 0x18, R16, 0xf8, !PT ;  /* 0x0000001846007812 */ /* 0x000fe400078ef810 */
[----:B------:R-:W-:Y:S01]  /*20b0*/  LEA.HI R36, R36, R40, RZ, 0x5 ;  /* 0x0000002824247211 */ /* 0x000fe200078f28ff */
[----:B------:R-:W-:Y:S01]  /*20c0*/  IMAD.SHL.U32 R38, R38, 0x40, RZ ;  /* 0x0000004026267824 */ /* 0x000fe200078e00ff */
[----:B------:R-:W-:Y:S02]  /*20d0*/  LOP3.LUT R0, R0, R67, RZ, 0x3c, !PT ;  /* 0x0000004300007212 */ /* 0x000fe400078e3cff */
[----:B------:R-:W-:Y:S02]  /*20e0*/  SHF.R.S32.HI R36, RZ, 0x5, R36 ;  /* 0x00000005ff247819 */ /* 0x000fe40000011424 */
[----:B------:R-:W-:Y:S02]  /*20f0*/  LOP3.LUT R38, R38, 0x1c0, RZ, 0xc0, !PT ;  /* 0x000001c026267812 */ /* 0x000fe400078ec0ff */
[--C-:B------:R-:W-:Y:S01]  /*2100*/  SHF.R.S32.HI R60, RZ, 0x3, R3.reuse ;  /* 0x00000003ff3c7819 */ /* 0x100fe20000011403 */
[----:B------:R-:W-:Y:S01]  /*2110*/  IMAD R63, R36, 0x200, R0 ;  /* 0x00000200243f7824 */ /* 0x000fe200078e0200 */
[----:B------:R-:W-:-:S02]  /*2120*/  LOP3.LUT R0, R70, 0x38, R3, 0xf8, !PT ;  /* 0x0000003846007812 */ /* 0x000fc400078ef803 */
[----:B------:R-:W-:Y:S02]  /*2130*/  LOP3.LUT R59, R3, 0xfffffff8, RZ, 0xc0, !PT ;  /* 0xfffffff8033b7812 */ /* 0x000fe400078ec0ff */
[----:B------:R-:W-:Y:S01]  /*2140*/  LOP3.LUT R3, R38, 0x38, R3, 0xf8, !PT ;  /* 0x0000003826037812 */ /* 0x000fe200078ef803 */
[----:B------:R-:W-:-:S05]  /*2150*/  VIADD R38, R19, 0x60 ;  /* 0x0000006013267836 */ /* 0x000fca0000000000 */
[----:B------:R-:W-:Y:S01]  /*2160*/  SHF.L.U32 R38, R38, 0x6, RZ ;  /* 0x0000000626267819 */ /* 0x000fe200000006ff */
[----:B------:R-:W-:-:S03]  /*2170*/  IMAD R11, R11, R68, RZ ;  /* 0x000000440b0b7224 */ /* 0x000fc600078e02ff */
[----:B------:R-:W-:Y:S01]  /*2180*/  LOP3.LUT R38, R38, 0x1c0, RZ, 0xc0, !PT ;  /* 0x000001c026267812 */ /* 0x000fe200078ec0ff */
[----:B------:R-:W-:-:S03]  /*2190*/  IMAD.MOV.U32 R12, RZ, RZ, R10 ;  /* 0x000000ffff0c7224 */ /* 0x000fc600078e000a */
[----:B------:R-:W-:Y:S01]  /*21a0*/  SHF.R.U32.HI R38, RZ, 0x3, R38 ;  /* 0x00000003ff267819 */ /* 0x000fe20000011626 */
[----:B------:R-:W-:Y:S01]  /*21b0*/  IMAD R29, R24, R69, R11 ;  /* 0x00000045181d7224 */ /* 0x000fe200078e020b */
[----:B------:R-:W-:Y:S01]  /*21c0*/  LOP3.LUT R0, R0, R67, RZ, 0x3c, !PT ;  /* 0x0000004300007212 */ /* 0x000fe200078e3cff */
[----:B------:R-:W-:Y:S01]  /*21d0*/  IMAD.WIDE.U32 R10, R24, R68, R14 ;  /* 0x00000044180a7225 */ /* 0x000fe200078e000e */
[----:B------:R-:W-:-:S03]  /*21e0*/  LOP3.LUT R3, R3, R38, RZ, 0x3c, !PT ;  /* 0x0000002603037212 */ /* 0x000fc600078e3cff */
[----:B------:R-:W-:Y:S01]  /*21f0*/  IMAD.WIDE.U32 R8, R24, R68, R12 ;  /* 0x0000004418087225 */ /* 0x000fe200078e000c */
[----:B------:R-:W-:Y:S02]  /*2200*/  SHF.L.U64.HI R69, R68, 0x7, R69 ;  /* 0x0000000744457819 */ /* 0x000fe40000010245 */
[----:B------:R-:W-:Y:S01]  /*2210*/  ISETP.GE.AND P1, PT, R16, UR4, PT ;  /* 0x0000000410007c0c */ /* 0x000fe2000bf26270 */
[----:B------:R-:W-:Y:S01]  /*2220*/  IMAD.IADD R62, R5, 0x1, R31 ;  /* 0x00000001053e7824 */ /* 0x000fe200078e021f */
[----:B------:R-:W-:Y:S01]  /*2230*/  @!P6 BAR.SYNC.DEFER_BLOCKING 0x9, 0x100 ;  /* 0x024400000000eb1d */ /* 0x000fe20000010000 */
[----:B------:R-:W-:Y:S01]  /*2240*/  IMAD.IADD R61, R29, 0x1, R11 ;  /* 0x000000011d3d7824 */ /* 0x000fe200078e020b */
[----:B------:R-:W-:Y:S01]  /*2250*/  ISETP.GE.AND P2, PT, R66, UR4, PT ;  /* 0x0000000442007c0c */ /* 0x000fe2000bf46270 */
[----:B------:R-:W-:Y:S01]  /*2260*/  IMAD.IADD R58, R21, 0x1, R5 ;  /* 0x00000001153a7824 */ /* 0x000fe200078e0205 */
[----:B------:R-:W-:Y:S01]  /*2270*/  SHF.R.S32.HI R5, RZ, 0x1f, R59 ;  /* 0x0000001fff057819 */ /* 0x000fe2000001143b */
[----:B------:R-:W-:-:S02]  /*2280*/  IMAD R4, R36, 0x200, R0 ;  /* 0x0000020024047824 */ /* 0x000fc400078e0200 */
[----:B------:R-:W-:Y:S02]  /*2290*/  IMAD.SHL.U32 R68, R68, 0x80, RZ ;  /* 0x0000008044447824 */ /* 0x000fe400078e00ff */
[----:B------:R-:W-:Y:S02]  /*22a0*/  IMAD.IADD R29, R9, 0x1, R29 ;  /* 0x00000001091d7824 */ /* 0x000fe400078e021d */
[----:B----4-:R-:W-:Y:S02]  /*22b0*/  IMAD.IADD R3, R34, 0x1, R3 ;  /* 0x0000000122037824 */ /* 0x010fe400078e0203 */
[----:B------:R-:W-:-:S07]  /*22c0*/  IMAD.IADD R0, R53, 0x1, R33 ;  /* 0x0000000135007824 */ /* 0x000fce00078e0221 */
.L_x_12422:
[----:B------:R-:W2:Y:S01]  /*22d0*/  LDL R34, [R1+0x18] ;  /* 0x0000180001227983 */ /* 0x000ea20000100800 */
[----:B------:R-:W0:Y:S03]  /*22e0*/  LDC.64 R86, c[0x0][0x2f0] ;  /* 0x0000bc00ff567b82 */ /* 0x000e260000000a00 */
[----:B------:R-:W3:Y:S01]  /*22f0*/  LDL.LU R33, [R1] ;  /* 0x0000000001217983 */ /* 0x000ee20000300800 */
[----:B------:R-:W-:Y:S01]  /*2300*/  VIADD R26, R26, 0xffffffff ;  /* 0xffffffff1a1a7836 */ /* 0x000fe20000000000 */
[----:B------:R-:W-:Y:S05]  /*2310*/  YIELD ;  /* 0x0000000000007946 */ /* 0x000fea0003800000 */
[----:B------:R-:W1:Y:S01]  /*2320*/  LDC.64 R80, c[0x0][0x2d8] ;  /* 0x0000b600ff507b82 */ /* 0x000e620000000a00 */
[----:B------:R-:W-:Y:S01]  /*2330*/  SHF.R.S32.HI R32, RZ, 0x1f, R26 ;  /* 0x0000001fff207819 */ /* 0x000fe2000001141a */
[-C--:B------:R-:W-:Y:S01]  /*2340*/  IMAD R12, R74, R26.reuse, RZ ;  /* 0x0000001a4a0c7224 */ /* 0x080fe200078e02ff */
[----:B------:R-:W-:Y:S01]  /*2350*/  BSSY B0, `(.L_x_12373) ;  /* 0x00002f7000007945 */ /* 0x000fe20003800000 */
[----:B------:R-:W-:-:S04]  /*2360*/  IMAD.WIDE.U32 R84, R73, R26, RZ ;  /* 0x0000001a49547225 */ /* 0x000fc800078e00ff */
[----:B------:R-:W-:Y:S01]  /*2370*/  IMAD R13, R32, R73, R12 ;  /* 0x00000049200d7224 */ /* 0x000fe200078e020c */
[----:B------:R-:W4:Y:S01]  /*2380*/  LDC R88, c[0x0][0x3d4] ;  /* 0x0000f500ff587b82 */ /* 0x000f220000000800 */
[----:B------:R-:W-:Y:S02]  /*2390*/  IMAD R82, R22, 0x2000, R63 ;  /* 0x0000200016527824 */ /* 0x000fe400078e023f */
[----:B------:R-:W-:Y:S02]  /*23a0*/  IMAD.IADD R85, R85, 0x1, R13 ;  /* 0x0000000155557824 */ /* 0x000fe400078e020d */
[----:B0-----:R-:W-:Y:S02]  /*23b0*/  IMAD R15, R87, 0x60, RZ ;  /* 0x00000060570f7824 */ /* 0x001fe400078e02ff */
[----:B------:R-:W-:-:S03]  /*23c0*/  IMAD.WIDE.U32 R12, R86, 0x60, R84 ;  /* 0x00000060560c7825 */ /* 0x000fc600078e0054 */
[C---:B------:R-:W-:Y:S02]  /*23d0*/  IADD3 R14, P4, R76.reuse, R12, RZ ;  /* 0x0000000c4c0e7210 */ /* 0x040fe40007f9e0ff */
[----:B------:R-:W-:Y:S02]  /*23e0*/  IADD3 R12, P3, R76, R84, RZ ;  /* 0x000000544c0c7210 */ /* 0x000fe40007f7e0ff */
[----:B------:R-:W-:Y:S02]  /*23f0*/  IADD3.X R13, R75, R13, R15, P4, !PT ;  /* 0x0000000d4b0d7210 */ /* 0x000fe400027fe40f */
[-C--:B-1----:R-:W-:Y:S01]  /*2400*/  LEA R36, P4, R14, R80.reuse, 0x1 ;  /* 0x000000500e247211 */ /* 0x082fe200078808ff */
[----:B------:R-:W-:Y:S01]  /*2410*/  IMAD.X R15, R85, 0x1, R75, P3 ;  /* 0x00000001550f7824 */ /* 0x000fe200018e064b */
[----:B------:R-:W-:Y:S02]  /*2420*/  LEA R38, P3, R12, R80, 0x1 ;  /* 0x000000500c267211 */ /* 0x000fe400078608ff */
[----:B------:R-:W-:-:S02]  /*2430*/  LEA.HI.X R37, R14, R81, R13, 0x1, P4 ;  /* 0x000000510e257211 */ /* 0x000fc400020f0c0d */
[----:B------:R-:W-:Y:S02]  /*2440*/  ISETP.GT.AND P4, PT, R26, R27, PT ;  /* 0x0000001b1a00720c */ /* 0x000fe40003f84270 */
[----:B------:R-:W-:Y:S01]  /*2450*/  LEA.HI.X R39, R12, R81, R15, 0x1, P3 ;  /* 0x000000510c277211 */ /* 0x000fe200018f0c0f */
[----:B------:R-:W-:Y:S01]  /*2460*/  VIADD R12, R82, 0x20 ;  /* 0x00000020520c7836 */ /* 0x000fe20000000000 */
[----:B----4-:R-:W-:Y:S02]  /*2470*/  ISETP.GE.AND P3, PT, R88, 0x1, PT ;  /* 0x000000015800780c */ /* 0x010fe40003f66270 */
[----:B--2---:R-:W-:Y:S02]  /*2480*/  LOP3.LUT P5, RZ, R34, 0x4, RZ, 0xc0, !PT ;  /* 0x0000000422ff7812 */ /* 0x004fe400078ac0ff */
[----:B---3--:R-:W-:-:S05]  /*2490*/  LOP3.LUT R33, R33, 0xfffffffd, RZ, 0xc0, !PT ;  /* 0xfffffffd21217812 */ /* 0x008fca00078ec0ff */
[----:B------:R-:W-:-:S05]  /*24a0*/  @P4 LOP3.LUT R33, R33, 0x2, RZ, 0xfc, !PT ;  /* 0x0000000221214812 */ /* 0x000fca00078efcff */
[----:B------:R0:W-:Y:S01]  /*24b0*/  STL [R1], R33 ;  /* 0x0000002101007387 */ /* 0x0001e20000100800 */
[C---:B------:R-:W-:Y:S02]  /*24c0*/  @P5 VIADD R12, R82.reuse, 0xffffffe0 ;  /* 0xffffffe0520c5836 */ /* 0x040fe40000000000 */
[--C-:B------:R-:W-:Y:S02]  /*24d0*/  IMAD R82, R82, 0x2, R25.reuse ;  /* 0x0000000252527824 */ /* 0x100fe400078e0219 */
[----:B------:R-:W-:Y:S01]  /*24e0*/  IMAD R79, R12, 0x2, R25 ;  /* 0x000000020c4f7824 */ /* 0x000fe200078e0219 */
[----:B------:R-:W-:Y:S06]  /*24f0*/  @!P3 BRA `(.L_x_12374) ;  /* 0x0000002c0008b947 */ /* 0x000fec0003800000 */
[----:B------:R-:W-:Y:S01]  /*2500*/  ULDC.U8 UR4, c[0x0][0x3f0] ;  /* 0x0000fc0000047ab9 */ /* 0x000fe20000000000 */
[-C--:B------:R-:W-:Y:S01]  /*2510*/  IMAD R12, R72, R26.reuse, RZ ;  /* 0x0000001a480c7224 */ /* 0x080fe200078e02ff */
[----:B------:R-:W-:Y:S01]  /*2520*/  ISETP.NE.AND P3, PT, RZ, UR4, PT ;  /* 0x00000004ff007c0c */ /* 0x000fe2000bf65270 */
[----:B------:R-:W-:Y:S02]  /*2530*/  IMAD R13, R69, R26, RZ ;  /* 0x0000001a450d7224 */ /* 0x000fe400078e02ff */
        /* <DEDUP_REMOVED lines=41> */
.L_x_12377:
[----:B------:R-:W-:Y:S05]  /*27d0*/  BSYNC B1 ;  /* 0x0000000000017941 */ /* 0x000fea0003800000 */
.L_x_12376:
        /* <DEDUP_REMOVED lines=35> */
.L_x_12379:
[----:B------:R-:W-:Y:S05]  /*2a10*/  BSYNC B1 ;  /* 0x0000000000017941 */ /* 0x000fea0003800000 */
.L_x_12378:
[----:B0-----:R-:W-:Y:S01]  /*2a20*/  IMAD.MOV.U32 R12, RZ, RZ, R80 ;  /* 0x000000ffff0c7224 */ /* 0x001fe200078e0050 */
[----:B------:R-:W-:Y:S01]  /*2a30*/  ISETP.NE.AND P3, PT, R157, 0x3, PT ;  /* 0x000000039d00780c */ /* 0x000fe20003f65270 */
        /* <DEDUP_REMOVED lines=15> */
[----:B------:R-:W-:-:S02]  /*2b30*/  MOV R14, R40 ;  /* 0x00000028000e7202 */ /* 0x000fc40000000f00 */
        /* <DEDUP_REMOVED lines=15> */
.L_x_12380:
[----:B------:R-:W-:Y:S01]  /*2c30*/  IMAD R78, R22, 0x8, R2 ;  /* 0x00000008164e7824 */ /* 0x000fe200078e0202 */
[----:B------:R-:W-:Y:S01]  /*2c40*/  SHF.L.U32 R90, R156, 0x1f, RZ ;  /* 0x0000001f9c5a7819 */ /* 0x000fe200000006ff */
[----:B------:R-:W-:Y:S03]  /*2c50*/  BSSY B1, `(.L_x_12381) ;  /* 0x0000003000017945 */ /* 0x000fe60003800000 */
[----:B------:R-:W0:Y:S02]  /*2c60*/  SYNCS.PHASECHK.TRANS64.TRYWAIT P6, [R78+URZ+0x16890], R90 ;  /* 0x0168905a4e0075a7 */ /* 0x000e2400080c017f */
[----:B0-----:R-:W-:Y:S05]  /*2c70*/  @!P6 BRA `(.L_x_12382) ;  /* 0x000001580004e947 */ /* 0x001fea0003800000 */
.L_x_12622:
[----:B------:R-:W-:Y:S05]  /*2c80*/  BSYNC B1 ;  /* 0x0000000000017941 */ /* 0x000fea0003800000 */
.L_x_12381:
        /* <DEDUP_REMOVED lines=8> */
[--C-:B------:R-:W-:Y:S02]  /*2d10*/  SHF.R.U64 R100, R84, 0x10, R85.reuse ;  /* 0x0000001054647819 */ /* 0x100fe40000001255 */
[----:B------:R-:W-:Y:S02]  /*2d20*/  SHF.R.U32.HI R102, RZ, 0x10, R85 ;  /* 0x00000010ff667819 */ /* 0x000fe40000011655 */
[--C-:B------:R-:W-:Y:S02]  /*2d30*/  SHF.R.U64 R96, R80, 0x10, R81.reuse ;  /* 0x0000001050607819 */ /* 0x100fe40000001251 */
[----:B------:R-:W-:Y:S01]  /*2d40*/  SHF.R.U32.HI R98, RZ, 0x10, R81 ;  /* 0x00000010ff627819 */ /* 0x000fe20000011651 */
[----:B--2---:R-:W-:Y:S01]  /*2d50*/  IMAD.U32 R81, R14, 0x10000, RZ ;  /* 0x000100000e517824 */ /* 0x004fe200078e00ff */
[----:B------:R-:W-:Y:S02]  /*2d60*/  PRMT R100, R46, 0x5432, R100 ;  /* 0x000054322e647816 */ /* 0x000fe40000000064 */
[----:B------:R-:W-:-:S02]  /*2d70*/  PRMT R102, R47, 0x5432, R102 ;  /* 0x000054322f667816 */ /* 0x000fc40000000066 */
[----:B------:R-:W-:Y:S02]  /*2d80*/  PRMT R96, R44, 0x5432, R96 ;  /* 0x000054322c607816 */ /* 0x000fe40000000060 */
[----:B------:R-:W-:Y:S01]  /*2d90*/  PRMT R98, R45, 0x5432, R98 ;  /* 0x000054322d627816 */ /* 0x000fe20000000062 */
[----:B------:R-:W-:Y:S01]  /*2da0*/  IMAD.U32 R103, R102, 0x10000, RZ ;  /* 0x0001000066677824 */ /* 0x000fe200078e00ff */
[----:B------:R-:W-:Y:S02]  /*2db0*/  LOP3.LUT R80, R13, 0xffff0000, RZ, 0xc0, !PT ;  /* 0xffff00000d507812 */ /* 0x000fe400078ec0ff */
[----:B------:R-:W-:Y:S01]  /*2dc0*/  LOP3.LUT R101, R100, 0xffff0000, RZ, 0xc0, !PT ;  /* 0xffff000064657812 */ /* 0x000fe200078ec0ff */
[----:B------:R-:W-:Y:S01]  /*2dd0*/  IMAD.U32 R99, R98, 0x10000, RZ ;  /* 0x0001000062637824 */ /* 0x000fe200078e00ff */
[----:B------:R-:W-:Y:S01]  /*2de0*/  LOP3.LUT R84, R14, 0xffff0000, RZ, 0xc0, !PT ;  /* 0xffff00000e547812 */ /* 0x000fe200078ec0ff */
[C---:B------:R-:W-:Y:S01]  /*2df0*/  IMAD.U32 R14, R15.reuse, 0x10000, RZ ;  /* 0x000100000f0e7824 */ /* 0x040fe200078e00ff */
[----:B------:R-:W-:Y:S01]  /*2e00*/  LOP3.LUT R85, R15, 0xffff0000, RZ, 0xc0, !PT ;  /* 0xffff00000f557812 */ /* 0x000fe200078ec0ff */
[----:B------:R-:W-:Y:S01]  /*2e10*/  IMAD.U32 R15, R13, 0x10000, RZ ;  /* 0x000100000d0f7824 */ /* 0x000fe200078e00ff */
[----:B------:R-:W-:Y:S01]  /*2e20*/  LOP3.LUT R97, R96, 0xffff0000, RZ, 0xc0, !PT ;  /* 0xffff000060617812 */ /* 0x000fe200078ec0ff */
[----:B------:R-:W-:Y:S01]  /*2e30*/  FMUL.FTZ R104, R80, R101 ;  /* 0x0000006550687220 */ /* 0x000fe20000410000 */
[----:B------:R-:W-:Y:S01]  /*2e40*/  LOP3.LUT R102, R102, 0xffff0000, RZ, 0xc0, !PT ;  /* 0xffff000066667812 */ /* 0x000fe200078ec0ff */
[----:B------:R-:W-:Y:S01]  /*2e50*/  IMAD.U32 R13, R12, 0x10000, RZ ;  /* 0x000100000c0d7824 */ /* 0x000fe200078e00ff */
[----:B------:R-:W-:Y:S01]  /*2e60*/  LOP3.LUT R98, R98, 0xffff0000, RZ, 0xc0, !PT ;  /* 0xffff000062627812 */ /* 0x000fe200078ec0ff */
[-C--:B------:R-:W-:Y:S01]  /*2e70*/  FMUL.FTZ R80, R80, R97.reuse ;  /* 0x0000006150507220 */ /* 0x080fe20000410000 */
[----:B------:R-:W-:Y:S01]  /*2e80*/  FFMA.FTZ R104, R15, R97, -R104 ;  /* 0x000000610f687223 */ /* 0x000fe20000010868 */
[----:B------:R-:W-:Y:S01]  /*2e90*/  LOP3.LUT R12, R12, 0xffff0000, RZ, 0xc0, !PT ;  /* 0xffff00000c0c7812 */ /* 0x000fe200078ec0ff */
[----:B------:R-:W-:Y:S01]  /*2ea0*/  FMUL.FTZ R97, R85, R102 ;  /* 0x0000006655617220 */ /* 0x000fe20000410000 */
[----:B------:R-:W-:-:S02]  /*2eb0*/  IMAD.U32 R100, R100, 0x10000, RZ ;  /* 0x0001000064647824 */ /* 0x000fc400078e00ff */
[-C--:B------:R-:W-:Y:S01]  /*2ec0*/  FMUL.FTZ R85, R85, R98.reuse ;  /* 0x0000006255557220 */ /* 0x080fe20000410000 */
[----:B------:R-:W-:Y:S02]  /*2ed0*/  IMAD.U32 R96, R96, 0x10000, RZ ;  /* 0x0001000060607824 */ /* 0x000fe400078e00ff */
[----:B------:R-:W-:Y:S01]  /*2ee0*/  FFMA.FTZ R101, R15, R101, R80 ;  /* 0x000000650f657223 */ /* 0x000fe20000010050 */
[----:B------:R-:W-:Y:S01]  /*2ef0*/  FFMA.FTZ R97, R14, R98, -R97 ;  /* 0x000000620e617223 */ /* 0x000fe20000010861 */
[----:B------:R-:W-:Y:S01]  /*2f00*/  FMUL.FTZ R106, R84, R103 ;  /* 0x00000067546a7220 */ /* 0x000fe20000410000 */
[C---:B------:R-:W-:Y:S01]  /*2f10*/  FMUL.FTZ R80, R12.reuse, R100 ;  /* 0x000000640c507220 */ /* 0x040fe20000410000 */
[----:B------:R-:W-:Y:S01]  /*2f20*/  FMUL.FTZ R15, R12, R96 ;  /* 0x000000600c0f7220 */ /* 0x000fe20000410000 */
        /* <DEDUP_REMOVED lines=11> */
.L_x_12388:
[----:B------:R-:W-:Y:S05]  /*2fe0*/  BSYNC B3 ;  /* 0x0000000000037941 */ /* 0x000fea0003800000 */
.L_x_12387:
[----:B--2---:R1:W-:Y:S02]  /*2ff0*/  STG.E.128 desc[UR40][R38.64], R12 ;  /* 0x0000000c26007986 */ /* 0x0043e4000c101d28 */
.L_x_12386:
[----:B------:R-:W-:Y:S05]  /*3000*/  BSYNC B2 ;  /* 0x0000000000027941 */ /* 0x000fea0003800000 */
.L_x_12385:
[----:B------:R-:W-:Y:S05]  /*3010*/  @P2 BRA `(.L_x_12384) ;  /* 0x0000000000d42947 */ /* 0x000fea0003800000 */
[----:B-1----:R1:W2:Y:S01]  /*3020*/  LDS.128 R12, [R79+0xe000] ;  /* 0x00e000004f0c7984 */ /* 0x0022a20000000c00 */
[----:B------:R-:W-:Y:S01]  /*3030*/  IADD3 R81, R54, 0x10, RZ ;  /* 0x0000001036517810 */ /* 0x000fe20007ffe0ff */
[----:B------:R-:W-:Y:S03]  /*3040*/  BSSY B2, `(.L_x_12389) ;  /* 0x0000031000027945 */ /* 0x000fe60003800000 */
        /* <DEDUP_REMOVED lines=48> */
.L_x_12390:
[----:B------:R-:W-:Y:S05]  /*3350*/  BSYNC B2 ;  /* 0x0000000000027941 */ /* 0x000fea0003800000 */
.L_x_12389:
[----:B--2---:R2:W-:Y:S02]  /*3360*/  STG.E.128 desc[UR40][R38.64+0x40], R12 ;  /* 0x0000400c26007986 */ /* 0x0045e4000c101d28 */
.L_x_12384:
[----:B------:R-:W-:Y:S05]  /*3370*/  BSYNC B1 ;  /* 0x0000000000017941 */ /* 0x000fea0003800000 */
.L_x_12383:
        /* <DEDUP_REMOVED lines=53> */
.L_x_12395:
[----:B------:R-:W-:Y:S05]  /*36d0*/  BSYNC B2 ;  /* 0x0000000000027941 */ /* 0x000fea0003800000 */
.L_x_12394:
[----:B--2---:R3:W-:Y:S02]  /*36e0*/  STG.E.128 desc[UR40][R36.64], R12 ;  /* 0x0000000c24007986 */ /* 0x0047e4000c101d28 */
.L_x_12393:
[----:B------:R-:W-:Y:S05]  /*36f0*/  BSYNC B1 ;  /* 0x0000000000017941 */ /* 0x000fea0003800000 */
.L_x_12392:
        /* <DEDUP_REMOVED lines=52> */
.L_x_12397:
[----:B------:R-:W-:Y:S05]  /*3a40*/  BSYNC B1 ;  /* 0x0000000000017941 */ /* 0x000fea0003800000 */
.L_x_12396:
[----:B--2---:R1:W-:Y:S01]  /*3a50*/  STG.E.128 desc[UR40][R36.64+0x40], R12 ;  /* 0x0000400c24007986 */ /* 0x0043e2000c101d28 */
[----:B------:R-:W-:Y:S05]  /*3a60*/  BRA `(.L_x_12391) ;  /* 0x0000001800147947 */ /* 0x000fea0003800000 */
.L_x_12375:
[C---:B------:R-:W-:Y:S02]  /*3a70*/  ISETP.GE.AND P3, PT, R19.reuse, R83, PT ;  /* 0x000000531300720c */ /* 0x040fe40003f66270 */
[----:B------:R-:W-:Y:S02]  /*3a80*/  CS2R R34, SRZ ;  /* 0x0000000000227805 */ /* 0x000fe4000001ff00 */
[----:B0-----:R-:W-:Y:S01]  /*3a90*/  CS2R R32, SRZ ;  /* 0x0000000000207805 */ /* 0x001fe2000001ff00 */
[----:B------:R-:W-:Y:S01]  /*3aa0*/  VIADD R40, R19, 0x60 ;  /* 0x0000006013287836 */ /* 0x000fe20000000000 */
[----:B------:R-:W-:-:S13]  /*3ab0*/  ISETP.GE.OR P3, PT, R16, R88, P3 ;  /* 0x000000581000720c */ /* 0x000fda0001f66670 */
[----:B------:R-:W0:Y:S01]  /*3ac0*/  @!P3 LDC.64 R36, c[0x0][0x3c8] ;  /* 0x0000f200ff24bb82 */ /* 0x000e220000000a00 */
[----:B------:R-:W-:-:S04]  /*3ad0*/  @!P3 IADD3 R14, P4, R30, R46, RZ ;  /* 0x0000002e1e0eb210 */ /* 0x000fc80007f9e0ff */
[----:B------:R-:W-:Y:S02]  /*3ae0*/  @!P3 IADD3.X R15, R89, R62, RZ, P4, !PT ;  /* 0x0000003e590fb210 */ /* 0x000fe400027fe4ff */
        /* <DEDUP_REMOVED lines=40> */
.L_x_12399:
[----:B------:R-:W-:Y:S05]  /*3d70*/  BSYNC B1 ;  /* 0x0000000000017941 */ /* 0x000fea0003800000 */
.L_x_12398:
        /* <DEDUP_REMOVED lines=35> */
.L_x_12400:
[----:B------:R-:W-:Y:S01]  /*3fb0*/  IMAD R78, R22, 0x8, R2 ;  /* 0x00000008164e7824 */ /* 0x000fe200078e0202 */
[----:B------:R-:W-:Y:S01]  /*3fc0*/  SHF.L.U32 R90, R156, 0x1f, RZ ;  /* 0x0000001f9c5a7819 */ /* 0x000fe200000006ff */
[----:B------:R-:W0:Y:S01]  /*3fd0*/  LDC R91, c[0x0][0x2e4] ;  /* 0x0000b900ff5b7b82 */ /* 0x000e220000000800 */
[----:B------:R-:W-:Y:S02]  /*3fe0*/  BSSY B1, `(.L_x_12401) ;  /* 0x0000004000017945 */ /* 0x000fe40003800000 */
[----:B------:R-:W1:Y:S01]  /*3ff0*/  SYNCS.PHASECHK.TRANS64.TRYWAIT P5, [R78+URZ+0x16890], R90 ;  /* 0x0168905a4e0075a7 */ /* 0x000e6200080a017f */
[----:B0-----:R-:W-:Y:S01]  /*4000*/  IMAD.IADD R93, R91, 0x1, -R64 ;  /* 0x000000015b5d7824 */ /* 0x001fe200078e0a40 */
[----:B-1----:R-:W-:Y:S06]  /*4010*/  @!P5 BRA `(.L_x_12402) ;  /* 0x000001440030d947 */ /* 0x002fec0003800000 */
.L_x_12623:
[----:B------:R-:W-:Y:S05]  /*4020*/  BSYNC B1 ;  /* 0x0000000000017941 */ /* 0x000fea0003800000 */
.L_x_12401:
        /* <DEDUP_REMOVED lines=15> */
[----:B------:R-:W-:-:S05]  /*4120*/  LEA.HI.SX32 R45, R45, R60, 0x1c ;  /* 0x0000003c2d2d7211 */ /* 0x000fca00078fe2ff */
[----:B------:R-:W-:Y:S02]  /*4130*/  IMAD.SHL.U32 R95, R45, 0x8, RZ ;  /* 0x000000082d5f7824 */ /* 0x000fe400078e00ff */
[----:B------:R-:W-:Y:S02]  /*4140*/  IMAD R45, R22, 0x2000, R4 ;  /* 0x00002000162d7824 */ /* 0x000fe400078e0204 */
[----:B-1----:R-:W-:Y:S01]  /*4150*/  VIADD R47, R46, 0xffffff80 ;  /* 0xffffff802e2f7836 */ /* 0x002fe20000000000 */
[----:B------:R-:W-:Y:S01]  /*4160*/  LOP3.LUT R44, R70, 0x38, R95, 0xf8, !PT ;  /* 0x00000038462c7812 */ /* 0x000fe200078ef85f */
[----:B------:R-:W-:-:S03]  /*4170*/  IMAD R45, R45, 0x2, R2 ;  /* 0x000000022d2d7824 */ /* 0x000fc600078e0202 */
[----:B------:R-:W-:Y:S02]  /*4180*/  SHF.R.S32.HI R46, RZ, 0x1f, R47 ;  /* 0x0000001fff2e7819 */ /* 0x000fe4000001142f */
[----:B------:R-:W-:Y:S02]  /*4190*/  LOP3.LUT R44, R44, R67, RZ, 0x3c, !PT ;  /* 0x000000432c2c7212 */ /* 0x000fe400078e3cff */
        /* <DEDUP_REMOVED lines=9> */
[----:B-1----:R-:W-:Y:S01]  /*4230*/  IMAD.U32 R109, R45, 0x10000, RZ ;  /* 0x000100002d6d7824 */ /* 0x002fe200078e00ff */
[----:B------:R-:W-:Y:S01]  /*4240*/  SHF.R.U32.HI R107, RZ, 0x10, R15 ;  /* 0x00000010ff6b7819 */ /* 0x000fe2000001160f */
[----:B--2---:R-:W-:Y:S01]  /*4250*/  IMAD.U32 R113, R49, 0x10000, RZ ;  /* 0x0001000031717824 */ /* 0x004fe200078e00ff */
[--C-:B------:R-:W-:Y:S02]  /*4260*/  SHF.R.U32.HI R112, RZ, 0x10, R33.reuse ;  /* 0x00000010ff707819 */ /* 0x100fe40000011621 */
[----:B------:R-:W-:Y:S01]  /*4270*/  SHF.R.U64 R15, R32, 0x10, R33 ;  /* 0x00000010200f7819 */ /* 0x000fe20000001221 */
[----:B------:R-:W-:Y:S01]  /*4280*/  IMAD.U32 R33, R46, 0x10000, RZ ;  /* 0x000100002e217824 */ /* 0x000fe200078e00ff */
[--C-:B------:R-:W-:Y:S01]  /*4290*/  SHF.R.U64 R108, R34, 0x10, R35.reuse ;  /* 0x00000010226c7819 */ /* 0x100fe20000001223 */
[----:B------:R-:W-:Y:S01]  /*42a0*/  IMAD.U32 R34, R50, 0x10000, RZ ;  /* 0x0001000032227824 */ /* 0x000fe200078e00ff */
[----:B------:R-:W-:Y:S01]  /*42b0*/  SHF.R.U32.HI R111, RZ, 0x10, R35 ;  /* 0x00000010ff6f7819 */ /* 0x000fe20000011623 */
[----:B------:R-:W-:Y:S01]  /*42c0*/  IMAD.U32 R35, R47, 0x10000, RZ ;  /* 0x000100002f237824 */ /* 0x000fe200078e00ff */
[----:B------:R-:W-:-:S02]  /*42d0*/  SHF.R.U32.HI R110, RZ, 0x10, R13 ;  /* 0x00000010ff6e7819 */ /* 0x000fc4000001160d */
[----:B------:R-:W-:Y:S02]  /*42e0*/  LOP3.LUT R14, R45, 0xffff0000, RZ, 0xc0, !PT ;  /* 0xffff00002d0e7812 */ /* 0x000fe400078ec0ff */
[----:B------:R-:W-:Y:S01]  /*42f0*/  LOP3.LUT R32, R47, 0xffff0000, RZ, 0xc0, !PT ;  /* 0xffff00002f207812 */ /* 0x000fe200078ec0ff */
[C---:B------:R-:W-:Y:S01]  /*4300*/  IMAD.U32 R47, R51.reuse, 0x10000, RZ ;  /* 0x00010000332f7824 */ /* 0x040fe200078e00ff */
[----:B------:R-:W-:Y:S02]  /*4310*/  LOP3.LUT R45, R51, 0xffff0000, RZ, 0xc0, !PT ;  /* 0xffff0000332d7812 */ /* 0x000fe400078ec0ff */
[----:B------:R-:W-:Y:S02]  /*4320*/  PRMT R51, R100, 0x5432, R112 ;  /* 0x0000543264337816 */ /* 0x000fe40000000070 */
[----:B------:R-:W-:Y:S02]  /*4330*/  PRMT R110, R99, 0x5432, R110 ;  /* 0x00005432636e7816 */ /* 0x000fe4000000006e */
[----:B------:R-:W-:Y:S01]  /*4340*/  PRMT R107, R116, 0x5410, R107 ;  /* 0x00005410746b7816 */ /* 0x000fe2000000006b */
[----:B------:R-:W-:Y:S01]  /*4350*/  IMAD.U32 R112, R51, 0x10000, RZ ;  /* 0x0001000033707824 */ /* 0x000fe200078e00ff */
[----:B------:R-:W-:Y:S01]  /*4360*/  PRMT R114, R114, 0x5410, R111 ;  /* 0x0000541072727816 */ /* 0x000fe2000000006f */
[C---:B------:R-:W-:Y:S01]  /*4370*/  IMAD.U32 R116, R110.reuse, 0x10000, RZ ;  /* 0x000100006e747824 */ /* 0x040fe200078e00ff */
[----:B------:R-:W-:Y:S01]  /*4380*/  LOP3.LUT R49, R49, 0xffff0000, RZ, 0xc0, !PT ;  /* 0xffff000031317812 */ /* 0x000fe200078ec0ff */
[----:B------:R-:W-:Y:S01]  /*4390*/  FMUL.FTZ R118, R113, R112 ;  /* 0x0000007071767220 */ /* 0x000fe20000410000 */
[----:B------:R-:W-:Y:S01]  /*43a0*/  LOP3.LUT R111, R51, 0xffff0000, RZ, 0xc0, !PT ;  /* 0xffff0000336f7812 */ /* 0x000fe200078ec0ff */
[-C--:B------:R-:W-:Y:S01]  /*43b0*/  FMUL.FTZ R120, R113, R116.reuse ;  /* 0x0000007471787220 */ /* 0x080fe20000410000 */
[----:B------:R-:W-:Y:S01]  /*43c0*/  LOP3.LUT R110, R110, 0xffff0000, RZ, 0xc0, !PT ;  /* 0xffff00006e6e7812 */ /* 0x000fe200078ec0ff */
[----:B------:R-:W-:Y:S01]  /*43d0*/  FFMA.FTZ R51, R109, R116, -R118 ;  /* 0x000000746d337223 */ /* 0x000fe20000010876 */
[----:B------:R-:W-:-:S02]  /*43e0*/  IMAD.U32 R116, R114, 0x10000, RZ ;  /* 0x0001000072747824 */ /* 0x000fc400078e00ff */
[----:B------:R-:W-:Y:S01]  /*43f0*/  FMUL.FTZ R113, R49, R111 ;  /* 0x0000006f31717220 */ /* 0x000fe20000410000 */
[----:B------:R-:W-:Y:S01]  /*4400*/  FFMA.FTZ R109, R109, R112, R120 ;  /* 0x000000706d6d7223 */ /* 0x000fe20000010078 */
[----:B------:R-:W-:Y:S01]  /*4410*/  IMAD.U32 R112, R107, 0x10000, RZ ;  /* 0x000100006b707824 */ /* 0x000fe200078e00ff */
[----:B------:R-:W-:Y:S01]  /*4420*/  PRMT R15, R115, 0x5410, R15 ;  /* 0x00005410730f7816 */ /* 0x000fe2000000000f */
[----:B------:R-:W-:Y:S01]  /*4430*/  FMUL.FTZ R115, R49, R110 ;  /* 0x0000006e31737220 */ /* 0x000fe20000410000 */
[C---:B------:R-:W-:Y:S01]  /*4440*/  FMUL.FTZ R118, R47.reuse, R116 ;  /* 0x000000742f767220 */ /* 0x040fe20000410000 */
[----:B------:R-:W-:Y:S01]  /*4450*/  FFMA.FTZ R110, R14, R110, -R113 ;  /* 0x0000006e0e6e7223 */ /* 0x000fe20000010871 */
[----:B------:R-:W-:Y:S01]  /*4460*/  LOP3.LUT R49, R114, 0xffff0000, RZ, 0xc0, !PT ;  /* 0xffff000072317812 */ /* 0x000fe200078ec0ff */
[-C--:B------:R-:W-:Y:S01]  /*4470*/  FMUL.FTZ R113, R47, R112.reuse ;  /* 0x000000702f717220 */ /* 0x080fe20000410000 */
[----:B------:R-:W-:Y:S01]  /*4480*/  SHF.R.U64 R105, R12, 0x10, R13 ;  /* 0x000000100c697819 */ /* 0x000fe2000000120d */
[----:B------:R-:W-:Y:S01]  /*4490*/  FFMA.FTZ R47, R35, R112, -R118 ;  /* 0x00000070232f7223 */ /* 0x000fe20000010876 */
[----:B------:R-:W-:Y:S01]  /*44a0*/  LOP3.LUT R112, R107, 0xffff0000, RZ, 0xc0, !PT ;  /* 0xffff00006b707812 */ /* 0x000fe200078ec0ff */
[----:B------:R-:W-:Y:S01]  /*44b0*/  FFMA.FTZ R35, R35, R116, R113 ;  /* 0x0000007423237223 */ /* 0x000fe20000010071 */
[----:B------:R-:W-:Y:S01]  /*44c0*/  PRMT R105, R117, 0x5410, R105 ;  /* 0x0000541075697816 */ /* 0x000fe20000000069 */
[C---:B------:R-:W-:Y:S01]  /*44d0*/  FMUL.FTZ R113, R45.reuse, R49 ;  /* 0x000000312d717220 */ /* 0x040fe20000410000 */
[----:B------:R-:W-:Y:S01]  /*44e0*/  FFMA.FTZ R14, R14, R111, R115 ;  /* 0x0000006f0e0e7223 */ /* 0x000fe20000010073 */
[----:B------:R-:W-:Y:S01]  /*44f0*/  FMUL.FTZ R45, R45, R112 ;  /* 0x000000702d2d7220 */ /* 0x000fe20000410000 */
[----:B------:R-:W-:-:S02]  /*4500*/  IMAD.U32 R13, R48, 0x10000, RZ ;  /* 0x00010000300d7824 */ /* 0x000fc400078e00ff */
[----:B------:R-:W-:Y:S01]  /*4510*/  FFMA.FTZ R112, R32, R112, -R113 ;  /* 0x0000007020707223 */ /* 0x000fe20000010871 */
[----:B------:R-:W-:Y:S01]  /*4520*/  IMAD.U32 R111, R15, 0x10000, RZ ;  /* 0x000100000f6f7824 */ /* 0x000fe200078e00ff */
[----:B------:R-:W-:Y:S01]  /*4530*/  LOP3.LUT R48, R48, 0xffff0000, RZ, 0xc0, !PT ;  /* 0xffff000030307812 */ /* 0x000fe200078ec0ff */
[----:B------:R-:W-:Y:S01]  /*4540*/  IMAD.U32 R107, R105, 0x10000, RZ ;  /* 0x00010000696b7824 */ /* 0x000fe200078e00ff */
[----:B------:R-:W-:Y:S01]  /*4550*/  LOP3.LUT R113, R15, 0xffff0000, RZ, 0xc0, !PT ;  /* 0xffff00000f717812 */ /* 0x000fe200078ec0ff */
[C---:B------:R-:W-:Y:S01]  /*4560*/  FMUL.FTZ R15, R13.reuse, R111 ;  /* 0x0000006f0d0f7220 */ /* 0x040fe20000410000 */
[C---:B------:R-:W-:Y:S01]  /*4570*/  SHF.L.U32 R12, R44.reuse, 0x10, RZ ;  /* 0x000000102c0c7819 */ /* 0x040fe200000006ff */
[----:B------:R-:W-:Y:S01]  /*4580*/  FMUL.FTZ R114, R13, R107 ;  /* 0x0000006b0d727220 */ /* 0x000fe20000410000 */
[----:B------:R-:W-:Y:S01]  /*4590*/  LOP3.LUT R44, R44, 0xffff0000, RZ, 0xc0, !PT ;  /* 0xffff00002c2c7812 */ /* 0x000fe200078ec0ff */
[----:B------:R-:W-:Y:S01]  /*45a0*/  FFMA.FTZ R32, R32, R49, R45 ;  /* 0x0000003120207223 */ /* 0x000fe2000001002d */
[----:B------:R-:W-:Y:S01]  /*45b0*/  LOP3.LUT R105, R105, 0xffff0000, RZ, 0xc0, !PT ;  /* 0xffff000069697812 */ /* 0x000fe200078ec0ff */
[----:B------:R-:W-:Y:S01]  /*45c0*/  FMUL.FTZ R45, R48, R113 ;  /* 0x00000071302d7220 */ /* 0x000fe20000410000 */
[----:B------:R-:W-:Y:S01]  /*45d0*/  PRMT R108, R97, 0x5432, R108 ;  /* 0x00005432616c7816 */ /* 0x000fe2000000006c */
[----:B------:R-:W-:Y:S01]  /*45e0*/  FFMA.FTZ R13, R12, R107, -R15 ;  /* 0x0000006b0c0d7223 */ /* 0x000fe2000001080f */
[----:B------:R-:W-:Y:S01]  /*45f0*/  PRMT R106, R98, 0x5432, R106 ;  /* 0x00005432626a7816 */ /* 0x000fe2000000006a */
[----:B------:R-:W-:Y:S01]  /*4600*/  FFMA.FTZ R12, R12, R111, R114 ;  /* 0x0000006f0c0c7223 */ /* 0x000fe20000010072 */
[----:B------:R-:W-:Y:S01]  /*4610*/  LOP3.LUT R50, R50, 0xffff0000, RZ, 0xc0, !PT ;  /* 0xffff000032327812 */ /* 0x000fe200078ec0ff */
[-C--:B------:R-:W-:Y:S01]  /*4620*/  FMUL.FTZ R107, R48, R105.reuse ;  /* 0x00000069306b7220 */ /* 0x080fe20000410000 */
[----:B------:R-:W-:Y:S01]  /*4630*/  FFMA.FTZ R114, R44, R105, -R45 ;  /* 0x000000692c727223 */ /* 0x000fe2000001082d */
[C---:B------:R-:W-:Y:S01]  /*4640*/  LOP3.LUT R49, R108.reuse, 0xffff0000, RZ, 0xc0, !PT ;  /* 0xffff00006c317812 */ /* 0x040fe200078ec0ff */
[----:B------:R-:W-:Y:S01]  /*4650*/  IMAD.U32 R48, R108, 0x10000, RZ ;  /* 0x000100006c307824 */ /* 0x000fe200078e00ff */
[C---:B------:R-:W-:Y:S01]  /*4660*/  LOP3.LUT R45, R106.reuse, 0xffff0000, RZ, 0xc0, !PT ;  /* 0xffff00006a2d7812 */ /* 0x040fe200078ec0ff */
[----:B------:R-:W-:Y:S01]  /*4670*/  IMAD.U32 R15, R106, 0x10000, RZ ;  /* 0x000100006a0f7824 */ /* 0x000fe200078e00ff */
        /* <DEDUP_REMOVED lines=15> */
[----:B------:R-:W-:Y:S02]  /*4770*/  F2FP.BF16.F32.PACK_AB R49, R14, R109 ;  /* 0x0000006d0e31723e */ /* 0x000fe400000010ff */
[----:B------:R-:W-:Y:S02]  /*4780*/  F2FP.BF16.F32.PACK_AB R51, R32, R35 ;  /* 0x000000232033723e */ /* 0x000fe400000010ff */
[----:B------:R-:W-:-:S02]  /*4790*/  F2FP.BF16.F32.PACK_AB R48, R107, R12 ;  /* 0x0000000c6b30723e */ /* 0x000fc400000010ff */
[----:B------:R-:W-:-:S07]  /*47a0*/  F2FP.BF16.F32.PACK_AB R50, R50, R105 ;  /* 0x000000693232723e */ /* 0x000fce00000010ff */
.L_x_12406:
[----:B------:R-:W-:Y:S05]  /*47b0*/  BSYNC B2 ;  /* 0x0000000000027941 */ /* 0x000fea0003800000 */
.L_x_12405:
[----:B------:R-:W-:Y:S02]  /*47c0*/  ISETP.GE.AND P5, PT, R95, R91, PT ;  /* 0x0000005b5f00720c */ /* 0x000fe40003fa6270 */
[----:B------:R-:W-:-:S11]  /*47d0*/  P2R R13, PR, RZ, 0x1 ;  /* 0x00000001ff0d7803 */ /* 0x000fd60000000000 */
[--C-:B------:R-:W-:Y:S02]  /*47e0*/  @!P5 SHF.R.S32.HI R12, RZ, 0x1f, R95.reuse ;  /* 0x0000001fff0cd819 */ /* 0x100fe4000001145f */
[----:B------:R-:W-:-:S04]  /*47f0*/  @!P5 IADD3 R88, P0, P6, R56, R88, R95 ;  /* 0x000000583858d210 */ /* 0x000fc80007e1e05f */
[----:B------:R-:W-:Y:S02]  /*4800*/  @!P5 IADD3.X R96, R77, R96, R12, P0, P6 ;  /* 0x000000604d60d210 */ /* 0x000fe400007ec40c */
[CC--:B------:R-:W-:Y:S02]  /*4810*/  LEA R12, P6, R92.reuse, R80.reuse, 0x1 ;  /* 0x000000505c0c7211 */ /* 0x0c0fe400078c08ff */
[----:B------:R-:W-:Y:S02]  /*4820*/  ISETP.NE.AND P0, PT, R13, RZ, PT ;  /* 0x000000ff0d00720c */ /* 0x000fe40003f05270 */
[----:B------:R-:W-:Y:S02]  /*4830*/  LEA.HI.X R13, R92, R81, R94, 0x1, P6 ;  /* 0x000000515c0d7211 */ /* 0x000fe400030f0c5e */
[----:B------:R-:W-:-:S03]  /*4840*/  @!P5 LEA R14, P6, R88, R80, 0x1 ;  /* 0x00000050580ed211 */ /* 0x000fc600078c08ff */
[----:B-1----:R1:W-:Y:S01]  /*4850*/  STG.E.128 desc[UR40][R12.64], R44 ;  /* 0x0000002c0c007986 */ /* 0x0023e2000c101d28 */
[----:B------:R-:W-:-:S05]  /*4860*/  @!P5 LEA.HI.X R15, R88, R81, R96, 0x1, P6 ;  /* 0x00000051580fd211 */ /* 0x000fca00030f0c60 */
[----:B--2---:R1:W-:Y:S04]  /*4870*/  @!P5 STG.E.128 desc[UR40][R14.64], R48 ;  /* 0x000000300e00d986 */ /* 0x0043e8000c101d28 */
.L_x_12404:
[----:B------:R-:W-:Y:S05]  /*4880*/  BSYNC B1 ;  /* 0x0000000000017941 */ /* 0x000fea0003800000 */
.L_x_12403:
[C---:B-1----:R-:W-:Y:S01]  /*4890*/  VIADD R13, R19.reuse, 0x60 ;  /* 0x00000060130d7836 */ /* 0x042fe20000000000 */
[----:B------:R-:W-:-:S03]  /*48a0*/  IADD3 R12, R19, 0x60, RZ ;  /* 0x00000060130c7810 */ /* 0x000fc60007ffe0ff */
        /* <DEDUP_REMOVED lines=17> */
[----:B------:R-:W-:Y:S01]  /*49c0*/  LEA.HI.X R45, R12, R81, R13, 0x1, P5 ;  /* 0x000000510c2d7211 */ /* 0x000fe200028f0c0d */
[----:B------:R-:W-:Y:S01]  /*49d0*/  IMAD R13, R22, 0x2000, R3 ;  /* 0x00002000160d7824 */ /* 0x000fe200078e0203 */
[----:B------:R-:W-:-:S02]  /*49e0*/  SHF.R.S32.HI R12, RZ, 0x1f, R93 ;  /* 0x0000001fff0c7819 */ /* 0x000fc4000001145d */
[----:B------:R-:W-:Y:S01]  /*49f0*/  LOP3.LUT R15, R15, 0x1c0, RZ, 0xc0, !PT ;  /* 0x000001c00f0f7812 */ /* 0x000fe200078ec0ff */
[----:B------:R-:W-:Y:S01]  /*4a00*/  IMAD R13, R13, 0x2, R2 ;  /* 0x000000020d0d7824 */ /* 0x000fe200078e0202 */
[----:B------:R-:W-:Y:S02]  /*4a10*/  LEA.HI R93, R12, R93, RZ, 0x4 ;  /* 0x0000005d0c5d7211 */ /* 0x000fe400078f20ff */
[----:B------:R-:W-:Y:S02]  /*4a20*/  LOP3.LUT R32, R32, 0x1c0, RZ, 0xc0, !PT ;  /* 0x000001c020207812 */ /* 0x000fe400078ec0ff */
[----:B------:R-:W-:Y:S02]  /*4a30*/  LEA.HI.SX32 R47, R93, R60, 0x1c ;  /* 0x0000003c5d2f7211 */ /* 0x000fe400078fe2ff */
[----:B------:R-:W-:-:S03]  /*4a40*/  SHF.R.U32.HI R15, RZ, 0x3, R15 ;  /* 0x00000003ff0f7819 */ /* 0x000fc6000001160f */
[----:B------:R-:W-:-:S05]  /*4a50*/  IMAD.SHL.U32 R47, R47, 0x8, RZ ;  /* 0x000000082f2f7824 */ /* 0x000fca00078e00ff */
[----:B------:R-:W-:-:S04]  /*4a60*/  LOP3.LUT R12, R32, 0x38, R47, 0xf8, !PT ;  /* 0x00000038200c7812 */ /* 0x000fc800078ef82f */
[----:B------:R-:W-:-:S05]  /*4a70*/  LOP3.LUT R12, R12, R15, RZ, 0x3c, !PT ;  /* 0x0000000f0c0c7212 */ /* 0x000fca00078e3cff */
[----:B--2---:R-:W-:-:S04]  /*4a80*/  IMAD.IADD R15, R14, 0x1, R12 ;  /* 0x000000010e0f7824 */ /* 0x004fc800078e020c */
        /* <DEDUP_REMOVED lines=15> */
[C---:B------:R-:W-:Y:S01]  /*4b80*/  IMAD.U32 R43, R33.reuse, 0x10000, RZ ;  /* 0x00010000212b7824 */ /* 0x040fe200078e00ff */
[----:B------:R-:W-:Y:S01]  /*4b90*/  LOP3.LUT R48, R33, 0xffff0000, RZ, 0xc0, !PT ;  /* 0xffff000021307812 */ /* 0x000fe200078ec0ff */
[----:B------:R-:W-:Y:S01]  /*4ba0*/  IMAD.U32 R33, R100, 0x10000, RZ ;  /* 0x0001000064217824 */ /* 0x000fe200078e00ff */
[----:B------:R-:W-:Y:S01]  /*4bb0*/  LOP3.LUT R39, R35, 0xffff0000, RZ, 0xc0, !PT ;  /* 0xffff000023277812 */ /* 0x000fe200078ec0ff */
[----:B------:R-:W-:Y:S01]  /*4bc0*/  IMAD.U32 R35, R104, 0x10000, RZ ;  /* 0x0001000068237824 */ /* 0x000fe200078e00ff */
[----:B------:R-:W-:Y:S01]  /*4bd0*/  PRMT R98, R98, 0x5410, R89 ;  /* 0x0000541062627816 */ /* 0x000fe20000000059 */
[C---:B------:R-:W-:Y:S01]  /*4be0*/  FMUL.FTZ R89, R43.reuse, R33 ;  /* 0x000000212b597220 */ /* 0x040fe20000410000 */
[----:B------:R-:W-:Y:S01]  /*4bf0*/  PRMT R102, R102, 0x5410, R51 ;  /* 0x0000541066667816 */ /* 0x000fe20000000033 */
[-C--:B------:R-:W-:Y:S01]  /*4c00*/  FMUL.FTZ R87, R43, R35.reuse ;  /* 0x000000232b577220 */ /* 0x080fe20000410000 */
[----:B------:R-:W-:Y:S01]  /*4c10*/  PRMT R101, R101, 0x5410, R50 ;  /* 0x0000541065657816 */ /* 0x000fe20000000032 */
[----:B------:R-:W-:Y:S01]  /*4c20*/  FFMA.FTZ R35, R42, R35, R89 ;  /* 0x000000232a237223 */ /* 0x000fe20000010059 */
[----:B------:R-:W-:Y:S01]  /*4c30*/  LOP3.LUT R51, R104, 0xffff0000, RZ, 0xc0, !PT ;  /* 0xffff000068337812 */ /* 0x000fe200078ec0ff */
[----:B------:R-:W-:Y:S01]  /*4c40*/  FFMA.FTZ R33, R42, R33, -R87 ;  /* 0x000000212a217223 */ /* 0x000fe20000010857 */
[----:B------:R-:W-:Y:S01]  /*4c50*/  LOP3.LUT R43, R100, 0xffff0000, RZ, 0xc0, !PT ;  /* 0xffff0000642b7812 */ /* 0x000fe200078ec0ff */
[----:B------:R-:W-:Y:S01]  /*4c60*/  IMAD.U32 R50, R102, 0x10000, RZ ;  /* 0x0001000066327824 */ /* 0x000fe200078e00ff */
[----:B------:R-:W-:Y:S01]  /*4c70*/  SHF.R.U64 R92, R36, 0x10, R37 ;  /* 0x00000010245c7819 */ /* 0x000fe20000001225 */
[----:B------:R-:W-:Y:S01]  /*4c80*/  IMAD.U32 R42, R98, 0x10000, RZ ;  /* 0x00010000622a7824 */ /* 0x000fe200078e00ff */
[----:B------:R-:W-:Y:S01]  /*4c90*/  SHF.R.U64 R86, R40, 0x10, R41 ;  /* 0x0000001028567819 */ /* 0x000fe20000001229 */
[----:B------:R-:W-:Y:S01]  /*4ca0*/  IMAD.U32 R41, R15, 0x10000, RZ ;  /* 0x000100000f297824 */ /* 0x000fe200078e00ff */
[----:B------:R-:W-:Y:S01]  /*4cb0*/  PRMT R97, R97, 0x5410, R88 ;  /* 0x0000541061617816 */ /* 0x000fe20000000058 */
[----:B------:R-:W-:Y:S01]  /*4cc0*/  FMUL.FTZ R88, R49, R50 ;  /* 0x0000003231587220 */ /* 0x000fe20000410000 */
[----:B------:R-:W-:Y:S01]  /*4cd0*/  LOP3.LUT R40, R13, 0xffff0000, RZ, 0xc0, !PT ;  /* 0xffff00000d287812 */ /* 0x000fe200078ec0ff */
[C---:B------:R-:W-:Y:S01]  /*4ce0*/  FMUL.FTZ R87, R48.reuse, R51 ;  /* 0x0000003330577220 */ /* 0x040fe20000410000 */
[----:B------:R-:W-:Y:S01]  /*4cf0*/  PRMT R99, R99, 0x5410, R92 ;  /* 0x0000541063637816 */ /* 0x000fe2000000005c */
[-C--:B------:R-:W-:Y:S01]  /*4d00*/  FMUL.FTZ R89, R48, R43.reuse ;  /* 0x0000002b30597220 */ /* 0x080fe20000410000 */
[----:B------:R-:W-:Y:S01]  /*4d10*/  PRMT R103, R103, 0x5410, R86 ;  /* 0x0000541067677816 */ /* 0x000fe20000000056 */
[-C--:B------:R-:W-:Y:S01]  /*4d20*/  FMUL.FTZ R49, R49, R42.reuse ;  /* 0x0000002a31317220 */ /* 0x080fe20000410000 */
[----:B------:R-:W-:Y:S01]  /*4d30*/  LOP3.LUT R102, R102, 0xffff0000, RZ, 0xc0, !PT ;  /* 0xffff000066667812 */ /* 0x000fe200078ec0ff */
[----:B------:R-:W-:Y:S01]  /*4d40*/  FFMA.FTZ R48, R40, R43, -R87 ;  /* 0x0000002b28307223 */ /* 0x000fe20000010857 */
[----:B------:R-:W-:Y:S01]  /*4d50*/  LOP3.LUT R98, R98, 0xffff0000, RZ, 0xc0, !PT ;  /* 0xffff000062627812 */ /* 0x000fe200078ec0ff */
[----:B------:R-:W-:Y:S01]  /*4d60*/  FFMA.FTZ R86, R40, R51, R89 ;  /* 0x0000003328567223 */ /* 0x000fe20000010059 */
[----:B------:R-:W-:Y:S01]  /*4d70*/  SHF.L.U32 R37, R32, 0x10, RZ ;  /* 0x0000001020257819 */ /* 0x000fe200000006ff */
[C---:B------:R-:W-:Y:S01]  /*4d80*/  FFMA.FTZ R88, R41.reuse, R42, -R88 ;  /* 0x0000002a29587223 */ /* 0x040fe20000010858 */
[----:B------:R-:W-:Y:S01]  /*4d90*/  FFMA.FTZ R49, R41, R50, R49 ;  /* 0x0000003229317223 */ /* 0x000fe20000010031 */
[----:B------:R-:W-:-:S02]  /*4da0*/  IMAD.U32 R40, R99, 0x10000, RZ ;  /* 0x0001000063287824 */ /* 0x000fc400078e00ff */
[----:B------:R-:W-:Y:S01]  /*4db0*/  FMUL.FTZ R43, R39, R102 ;  /* 0x00000066272b7220 */ /* 0x000fe20000410000 */
[----:B------:R-:W-:Y:S02]  /*4dc0*/  IMAD.U32 R41, R103, 0x10000, RZ ;  /* 0x0001000067297824 */ /* 0x000fe400078e00ff */
[----:B------:R-:W-:Y:S01]  /*4dd0*/  FMUL.FTZ R51, R39, R98 ;  /* 0x0000006227337220 */ /* 0x000fe20000410000 */
[----:B------:R-:W-:Y:S01]  /*4de0*/  IMAD.U32 R36, R12, 0x10000, RZ ;  /* 0x000100000c247824 */ /* 0x000fe200078e00ff */
[----:B------:R-:W-:Y:S01]  /*4df0*/  LOP3.LUT R32, R32, 0xffff0000, RZ, 0xc0, !PT ;  /* 0xffff000020207812 */ /* 0x000fe200078ec0ff */
[-C--:B------:R-:W-:Y:S01]  /*4e00*/  FMUL.FTZ R39, R37, R41.reuse ;  /* 0x0000002925277220 */ /* 0x080fe20000410000 */
        /* <DEDUP_REMOVED lines=38> */
.L_x_12408:
[----:B------:R-:W-:Y:S05]  /*5070*/  BSYNC B1 ;  /* 0x0000000000017941 */ /* 0x000fea0003800000 */
.L_x_12407:
        /* <DEDUP_REMOVED lines=10> */
.L_x_12374:
[----:B------:R-:W-:-:S13]  /*5120*/  ISETP.NE.AND P3, PT, R157, 0x3, PT ;  /* 0x000000039d00780c */ /* 0x000fda0003f65270 */
[----:B------:R-:W-:Y:S05]  /*5130*/  @!P3 BRA `(.L_x_12409) ;  /* 0x000000000004b947 */ /* 0x000fea0003800000 */
[----:B------:R-:W-:Y:S01]  /*5140*/  BPT.TRAP 0x1 ;  /* 0x000000040000795c */ /* 0x000fe20000300000 */
.L_x_12409:
[----:B------:R-:W-:Y:S01]  /*5150*/  IMAD R78, R22, 0x8, R2 ;  /* 0x00000008164e7824 */ /* 0x000fe200078e0202 */
[----:B------:R-:W-:Y:S01]  /*5160*/  SHF.L.U32 R90, R156, 0x1f, RZ ;  /* 0x0000001f9c5a7819 */ /* 0x000fe200000006ff */
[----:B------:R-:W-:Y:S01]  /*5170*/  IMAD R83, R26, -0x80, R28 ;  /* 0xffffff801a537824 */ /* 0x000fe200078e021c */
[----:B------:R-:W-:Y:S02]  /*5180*/  BSSY B1, `(.L_x_12410) ;  /* 0x0000004000017945 */ /* 0x000fe40003800000 */
[----:B------:R-:W1:Y:S02]  /*5190*/  SYNCS.PHASECHK.TRANS64.TRYWAIT P4, [R78+URZ+0x16890], R90 ;  /* 0x0168905a4e0075a7 */ /* 0x000e64000808017f */
[----:B------:R-:W-:Y:S01]  /*51a0*/  VIMNMX R83, R83, 0x80, PT ;  /* 0x0000008053537848 */ /* 0x000fe20003fe0100 */
[----:B-1----:R-:W-:Y:S06]  /*51b0*/  @!P4 BRA `(.L_x_12411) ;  /* 0x0000013000dcc947 */ /* 0x002fec0003800000 */
.L_x_12624:
[----:B------:R-:W-:Y:S05]  /*51c0*/  BSYNC B1 ;  /* 0x0000000000017941 */ /* 0x000fea0003800000 */
.L_x_12410:
[----:B------:R-:W-:Y:S01]  /*51d0*/  ISETP.GE.AND P4, PT, R19, R83, PT ;  /* 0x000000531300720c */ /* 0x000fe20003f86270 */
[----:B------:R-:W-:-:S12]  /*51e0*/  BSSY B1, `(.L_x_12412) ;  /* 0x0000006000017945 */ /* 0x000fd80003800000 */
[----:B------:R-:W-:Y:S05]  /*51f0*/  @P4 BRA `(.L_x_12413) ;  /* 0x0000000000104947 */ /* 0x000fea0003800000 */
[----:B------:R-:W2:Y:S04]  /*5200*/  @!P1 LDS.128 R12, [R82+0xe000] ;  /* 0x00e00000520c9984 */ /* 0x000ea80000000c00 */
[----:B0-----:R-:W0:Y:S04]  /*5210*/  @!P2 LDS.128 R32, [R79+0xe000] ;  /* 0x00e000004f20a984 */ /* 0x001e280000000c00 */
[----:B--2---:R2:W-:Y:S04]  /*5220*/  @!P1 STG.E.128 desc[UR40][R38.64], R12 ;  /* 0x0000000c26009986 */ /* 0x0045e8000c101d28 */
[----:B0-----:R2:W-:Y:S02]  /*5230*/  @!P2 STG.E.128 desc[UR40][R38.64+0x40], R32 ;  /* 0x000040202600a986 */ /* 0x0015e4000c101d28 */
.L_x_12413:
[----:B------:R-:W-:Y:S05]  /*5240*/  BSYNC B1 ;  /* 0x0000000000017941 */ /* 0x000fea0003800000 */
.L_x_12412:
[----:B--2---:R-:W-:-:S05]  /*5250*/  VIADD R12, R19, 0x60 ;  /* 0x00000060130c7836 */ /* 0x004fca0000000000 */
[----:B------:R-:W-:-:S13]  /*5260*/  ISETP.GE.AND P4, PT, R12, R83, PT ;  /* 0x000000530c00720c */ /* 0x000fda0003f86270 */
[----:B------:R-:W-:Y:S05]  /*5270*/  @P4 BRA `(.L_x_12391) ;  /* 0x0000000000104947 */ /* 0x000fea0003800000 */
[----:B------:R-:W2:Y:S04]  /*5280*/  @!P1 LDS.128 R12, [R82+0x11000] ;  /* 0x01100000520c9984 */ /* 0x000ea80000000c00 */
[----:B0-----:R-:W0:Y:S04]  /*5290*/  @!P2 LDS.128 R32, [R79+0x11000] ;  /* 0x011000004f20a984 */ /* 0x001e280000000c00 */
[----:B--2---:R2:W-:Y:S04]  /*52a0*/  @!P1 STG.E.128 desc[UR40][R36.64], R12 ;  /* 0x0000000c24009986 */ /* 0x0045e8000c101d28 */
[----:B0-----:R2:W-:Y:S02]  /*52b0*/  @!P2 STG.E.128 desc[UR40][R36.64+0x40], R32 ;  /* 0x000040202400a986 */ /* 0x0015e4000c101d28 */
.L_x_12391:
[----:B------:R-:W-:Y:S05]  /*52c0*/  BSYNC B0 ;  /* 0x0000000000007941 */ /* 0x000fea0003800000 */
.L_x_12373:
        /* <DEDUP_REMOVED lines=12> */
[----:B------:R-:W-:-:S04]  /*5390*/  @!P4 IADD3 R12, R78, 0x168a0, RZ ;  /* 0x000168a04e0cc810 */ /* 0x000fc80007ffe0ff */
[----:B------:R-:W-:-:S04]  /*53a0*/  @!P4 PRMT R12, RZ, 0x654, R12 ;  /* 0x00000654ff0cc816 */ /* 0x000fc8000000000c */
[----:B------:R1:W-:Y:S01]  /*53b0*/  @!P4 SYNCS.ARRIVE.TRANS64.RED.A1T0 RZ, [R12+URZ], RZ ;  /* 0x000000ff0cffc9a7 */ /* 0x0003e2000810043f */
[----:B------:R-:W-:Y:S05]  /*53c0*/  @!P3 BRA `(.L_x_12415) ;  /* 0x000000000004b947 */ /* 0x000fea0003800000 */
[----:B------:R-:W-:Y:S01]  /*53d0*/  BPT.TRAP 0x1 ;  /* 0x000000040000795c */ /* 0x000fe20000300000 */
.L_x_12415:
[----:B------:R-:W-:Y:S05]  /*53e0*/  BSYNC B0 ;  /* 0x0000000000007941 */ /* 0x000fea0003800000 */
.L_x_12414:
[----:B------:R-:W2:Y:S01]  /*53f0*/  SYNCS.PHASECHK.TRANS64.TRYWAIT P3, [R78+URZ+0x168b0], R90 ;  /* 0x0168b05a4e0075a7 */ /* 0x000ea2000806017f */
[----:B------:R-:W-:Y:S01]  /*5400*/  ULDC UR42, c[0x0][0x2e4] ;  /* 0x0000b900002a7ab9 */ /* 0x000fe20000000800 */
[----:B------:R-:W-:Y:S01]  /*5410*/  ULDC.64 UR38, c[0x0][0x318] ;  /* 0x0000c60000267ab9 */ /* 0x000fe20000000a00 */
[----:B------:R-:W-:Y:S01]  /*5420*/  ULDC.64 UR36, c[0x0][0x308] ;  /* 0x0000c20000247ab9 */ /* 0x000fe20000000a00 */
[----:B------:R-:W-:Y:S01]  /*5430*/  BSSY B0, `(.L_x_12416) ;  /* 0x0000003000007945 */ /* 0x000fe20003800000 */
[----:B0---4-:R-:W-:-:S03]  /*5440*/  IMAD.WIDE R32, R26, 0x80, R6 ;  /* 0x000000801a207825 */ /* 0x011fc600078e0206 */
[----:B--2---:R-:W-:Y:S05]  /*5450*/  @!P3 BRA `(.L_x_12417) ;  /* 0x000001300048b947 */ /* 0x004fea0003800000 */
.L_x_12625:
[----:B------:R-:W-:Y:S05]  /*5460*/  BSYNC B0 ;  /* 0x0000000000007941 */ /* 0x000fea0003800000 */
.L_x_12416:
        /* <DEDUP_REMOVED lines=17> */
.L_x_12419:
[----:B------:R-:W-:Y:S05]  /*5580*/  BSYNC B0 ;  /* 0x0000000000007941 */ /* 0x000fea0003800000 */
.L_x_12418:
[----:B-12---:R-:W-:Y:S01]  /*5590*/  VIADD R12, R19, 0x60 ;  /* 0x00000060130c7836 */ /* 0x006fe20000000000 */
        /* <DEDUP_REMOVED lines=19> */
.L_x_12421:
[----:B------:R-:W-:Y:S05]  /*56d0*/  BSYNC B0 ;  /* 0x0000000000007941 */ /* 0x000fea0003800000 */
.L_x_12420:
[----:B-1----:R-:W2:Y:S01]  /*56e0*/  LDL R12, [R1] ;  /* 0x00000000010c7983 */ /* 0x002ea20000100800 */
[----:B------:R-:W-:Y:S02]  /*56f0*/  VIADD R22, R22, 0x1 ;  /* 0x0000000116167836 */ /* 0x000fe40000000000 */
[----:B0-----:R-:W-:Y:S01]  /*5700*/  @!P4 VIADD R78, R78, 0x168c0 ;  /* 0x000168c04e4ec836 */ /* 0x001fe20000000000 */
        /* <DEDUP_REMOVED lines=10> */
[----:B------:R-:W-:Y:S02]  /*57b0*/  SEL R22, R22, RZ, P3 ;  /* 0x000000ff16167207 */ /* 0x000fe40001800000 */
[----:B------:R-:W-:Y:S01]  /*57c0*/  LOP3.LUT R156, R156, R13, RZ, 0x3c, !PT ;  /* 0x0000000d9c9c7212 */ /* 0x000fe200078e3cff */
[----:B------:R0:W-:Y:S01]  /*57d0*/  @!P4 SYNCS.ARRIVE.TRANS64.RED.A1T0 RZ, [R78+URZ], RZ ;  /* 0x000000ff4effc9a7 */ /* 0x0001e2000810043f */
[----:B--2---:R-:W-:-:S13]  /*57e0*/  LOP3.LUT P5, RZ, R12, 0x2, RZ, 0xc0, !PT ;  /* 0x000000020cff7812 */ /* 0x004fda00078ac0ff */
[----:B0-----:R-:W-:Y:S05]  /*57f0*/  @P5 BRA `(.L_x_12422) ;  /* 0xffffffc800b45947 */ /* 0x001fea000383ffff */
[----:B------:R-:W0:Y:S01]  /*5800*/  S2R R12, SR_TID.X ;  /* 0x00000000000c7919 */ /* 0x000e220000002100 */
[----:B------:R-:W-:Y:S02]  /*5810*/  PLOP3.LUT P0, PT, PT, PT, PT, 0x8, 0x0 ;  /* 0x000000000000781c */ /* 0x000fe40003f0e170 */
[----:B0-----:R-:W-:-:S04]  /*5820*/  SHF.R.U32.HI R12, RZ, 0x7, R12 ;  /* 0x00000007ff0c7819 */ /* 0x001fc8000001160c */
[----:B------:R-:W-:-:S13]  /*5830*/  ISETP.NE.AND P5, PT, R12, 0x1, PT ;  /* 0x000000010c00780c */ /* 0x000fda0003fa5270 */
[----:B------:R-:W-:Y:S06]  /*5840*/  @!P5 BAR.ARV 0x9, 0x100 ;  /* 0x024400000000db1d */ /* 0x000fec0000002000 */
.L_x_12368:
        /* <DEDUP_REMOVED lines=19> */
[----:B------:R-:W-:Y:S01]  /*5980*/  MOV R50, RZ ;  /* 0x000000ff00327202 */ /* 0x000fe20000000f00 */
[----:B------:R-:W-:Y:S02]  /*5990*/  IMAD.MOV.U32 R13, RZ, RZ, RZ ;  /* 0x000000ffff0d7224 */ /* 0x000fe400078e00ff */
[----:B------:R-:W-:Y:S01]  /*59a0*/  IMAD.MOV.U32 R52, RZ, RZ, RZ ;  /* 0x000000ffff347224 */ /* 0x000fe200078e00ff */
[----:B------:R-:W-:Y:S06]  /*59b0*/  @P0 BRA `(.L_x_12423) ;  /* 0x00000000000c0947 */ /* 0x000fec0003800000 */
[----:B------:R-:W0:Y:S01]  /*59c0*/  FENCE.VIEW.ASYNC.G ;  /* 0x00000000000073c6 */ /* 0x000e220000000100 */
[----:B------:R-:W-:Y:S05]  /*59d0*/  WARPSYNC.ALL ;  /* 0x0000000000007948 */ /* 0x000fea0003800000 */
[----:B0-----:R-:W-:Y:S06]  /*59e0*/  BAR.ARV 0xc, 0x1a0 ;  /* 0x0306800000007b1d */ /* 0x001fec0000002000 */
.L_x_12423:
[----:B------:R-:W-:Y:S02]  /*59f0*/  IMAD.MOV.U32 R12, RZ, RZ, RZ ;  /* 0x000000ffff0c7224 */ /* 0x000fe400078e00ff */
[----:B------:R-:W-:Y:S01]  /*5a00*/  IMAD.MOV.U32 R49, RZ, RZ, RZ ;  /* 0x000000ffff317224 */ /* 0x000fe200078e00ff */
[----:B------:R-:W-:Y:S06]  /*5a10*/  @!P2 BRA `(.L_x_12424) ;  /* 0x000000c00098a947 */ /* 0x000fec0003800000 */
[----:B------:R-:W0:Y:S01]  /*5a20*/  S2R R4, SR_TID.X ;  /* 0x0000000000047919 */ /* 0x000e220000002100 */
[----:B------:R-:W-:Y:S01]  /*5a30*/  UMOV UR4, 0xffffffff ;  /* 0xffffffff00047882 */ /* 0x000fe20000000000 */
[----:B0-----:R-:W-:-:S05]  /*5a40*/  VIADD R4, R4, 0xffffff80 ;  /* 0xffffff8004047836 */ /* 0x001fca0000000000 */
[----:B------:R-:W-:-:S04]  /*5a50*/  SHF.R.S32.HI R0, RZ, 0x1f, R4 ;  /* 0x0000001fff007819 */ /* 0x000fc80000011404 */
[----:B------:R-:W-:-:S04]  /*5a60*/  LEA.HI R0, R0, R4, RZ, 0x7 ;  /* 0x0000000400007211 */ /* 0x000fc800078f38ff */
[----:B------:R-:W-:Y:S01]  /*5a70*/  SHF.R.S32.HI R13, RZ, 0x7, R0 ;  /* 0x00000007ff0d7819 */ /* 0x000fe20000011400 */
[----:B------:R-:W-:Y:S06]  /*5a80*/  BRA.DIV UR4, `(.L_x_12425) ;  /* 0x0000012a04d07947 */ /* 0x000fec000b800000 */
[----:B------:R0:W2:Y:S02]  /*5a90*/  SHFL.IDX PT, R155, R13, RZ, 0x1f ;  /* 0x00001fff0d9b7589 */ /* 0x0000a400000e0000 */
.L_x_12628:
[----:B------:R-:W3:Y:S01]  /*5aa0*/  LDL.LU R4, [R1] ;  /* 0x0000000001047983 */ /* 0x000ee20000300800 */
[----:B------:R-:W-:Y:S01]  /*5ab0*/  VIADD R3, R2, 0x8400 ;  /* 0x0000840002037836 */ /* 0x000fe20000000000 */
[----:B------:R-:W-:Y:S01]  /*5ac0*/  BSSY B6, `(.L_x_12426) ;  /* 0x000001c000067945 */ /* 0x000fe20003800000 */
[----:B--2---:R-:W-:-:S03]  /*5ad0*/  IMAD.HI R0, R155, 0x55555556, RZ ;  /* 0x555555569b007827 */ /* 0x004fc600078e02ff */
[----:B------:R-:W-:Y:S02]  /*5ae0*/  LOP3.LUT P0, RZ, R3, 0x3ff, RZ, 0xc0, !PT ;  /* 0x000003ff03ff7812 */ /* 0x000fe4000780c0ff */
[----:B------:R-:W-:-:S05]  /*5af0*/  LEA.HI R0, R0, R0, RZ, 0x1 ;  /* 0x0000000000007211 */ /* 0x000fca00078f08ff */
[----:B------:R-:W-:-:S04]  /*5b00*/  IMAD R0, R0, -0x3, R155 ;  /* 0xfffffffd00007824 */ /* 0x000fc800078e029b */
[----:B------:R-:W-:-:S05]  /*5b10*/  IMAD R0, R0, 0x2000, R3 ;  /* 0x0000200000007824 */ /* 0x000fca00078e0203 */
[----:B------:R-:W-:-:S04]  /*5b20*/  SHF.R.U32.HI R0, RZ, 0x4, R0 ;  /* 0x00000004ff007819 */ /* 0x000fc80000011600 */
[----:B------:R-:W-:Y:S02]  /*5b30*/  LOP3.LUT R36, R0, 0x3fff, RZ, 0xc0, !PT ;  /* 0x00003fff00247812 */ /* 0x000fe400078ec0ff */
[----:B---3--:R-:W-:-:S04]  /*5b40*/  LOP3.LUT R4, R4, 0xfffffffe, RZ, 0xc0, !PT ;  /* 0xfffffffe04047812 */ /* 0x008fc800078ec0ff */
[----:B------:R-:W-:-:S05]  /*5b50*/  @P0 LOP3.LUT R4, R4, 0x1, RZ, 0xfc, !PT ;  /* 0x0000000104040812 */ /* 0x000fca00078efcff */
[----:B------:R2:W-:Y:S01]  /*5b60*/  STL [R1], R4 ;  /* 0x0000000401007387 */ /* 0x0005e20000100800 */
[----:B------:R-:W-:Y:S05]  /*5b70*/  @!P0 BRA `(.L_x_12427) ;  /* 0x0000000000408947 */ /* 0x000fea0003800000 */
[----:B------:R-:W-:Y:S01]  /*5b80*/  MOV R0, 0x0 ;  /* 0x0000000000007802 */ /* 0x000fe20000000f00 */
[----:B------:R-:W-:Y:S01]  /*5b90*/  ULDC.64 UR4, c[0x4][0x1b8] ;  /* 0x01006e0000047ab9 */ /* 0x000fe20000000a00 */
[----:B------:R-:W-:Y:S01]  /*5ba0*/  ULDC.64 UR6, c[0x4][0x1c0] ;  /* 0x0100700000067ab9 */ /* 0x000fe20000000a00 */
[----:B--2---:R-:W-:Y:S01]  /*5bb0*/  IMAD.U32 R4, RZ, RZ, UR4 ;  /* 0x00000004ff047e24 */ /* 0x004fe2000f8e00ff */
[----:B------:R2:W3:Y:S01]  /*5bc0*/  LDC.64 R14, c[0x4][R0] ;  /* 0x01000000000e7b82 */ /* 0x0004e20000000a00 */
[----:B------:R-:W-:Y:S01]  /*5bd0*/  IMAD.U32 R5, RZ, RZ, UR5 ;  /* 0x00000005ff057e24 */ /* 0x000fe2000f8e00ff */
[----:B------:R-:W-:Y:S01]  /*5be0*/  ULDC.64 UR4, c[0x4][0x20] ;  /* 0x0100080000047ab9 */ /* 0x000fe20000000a00 */
[----:B------:R-:W-:Y:S01]  /*5bf0*/  IMAD.U32 R6, RZ, RZ, UR6 ;  /* 0x00000006ff067e24 */ /* 0x000fe2000f8e00ff */
[----:B0-----:R-:W-:Y:S01]  /*5c00*/  MOV R13, RZ ;  /* 0x000000ff000d7202 */ /* 0x001fe20000000f00 */
[----:B------:R-:W-:Y:S02]  /*5c10*/  IMAD.U32 R7, RZ, RZ, UR7 ;  /* 0x00000007ff077e24 */ /* 0x000fe4000f8e00ff */
[----:B------:R-:W-:-:S02]  /*5c20*/  IMAD.U32 R10, RZ, RZ, UR4 ;  /* 0x00000004ff0a7e24 */ /* 0x000fc4000f8e00ff */
[----:B-1----:R-:W-:Y:S02]  /*5c30*/  IMAD.U32 R11, RZ, RZ, UR5 ;  /* 0x00000005ff0b7e24 */ /* 0x002fe4000f8e00ff */
[----:B------:R-:W-:Y:S02]  /*5c40*/  IMAD.MOV.U32 R8, RZ, RZ, 0x70 ;  /* 0x00000070ff087424 */ /* 0x000fe400078e00ff */
[----:B--2---:R-:W-:-:S07]  /*5c50*/  IMAD.MOV.U32 R12, RZ, RZ, 0x1 ;  /* 0x00000001ff0c7424 */ /* 0x004fce00078e00ff */
[----:B------:R-:W-:-:S07]  /*5c60*/  LEPC R20, `(.L_x_12427) ;  /* 0x000000001014794e */ /* 0x000fce0000000000 */
[----:B---3-5:R-:W-:Y:S05]  /*5c70*/  CALL.ABS.NOINC R14 ;  /* 0x000000000e007343 */ /* 0x028fea0003c00000 */
.L_x_12427:
[----:B------:R-:W-:Y:S05]  /*5c80*/  BSYNC B6 ;  /* 0x0000000000067941 */ /* 0x000fea0003800000 */
.L_x_12426:
[----:B------:R-:W-:Y:S02]  /*5c90*/  ULDC UR4, c[0x0][0x3d4] ;  /* 0x0000f50000047ab9 */ /* 0x000fe40000000800 */
[----:B------:R-:W-:-:S13]  /*5ca0*/  ISETP.LT.AND P0, PT, RZ, UR4, PT ;  /* 0x00000004ff007c0c */ /* 0x000fda000bf01270 */
[----:B------:R-:W-:Y:S05]  /*5cb0*/  @P0 BRA `(.L_x_12428) ;  /* 0x0000000000400947 */ /* 0x000fea0003800000 */
[----:B------:R-:W3:Y:S02]  /*5cc0*/  LDL R20, [R1+0x34] ;  /* 0x0000340001147983 */ /* 0x000ee40000100800 */
[----:B---3--:R-:W-:-:S04]  /*5cd0*/  LEA.HI R0, R20, R20, RZ, 0x1 ;  /* 0x0000001414007211 */ /* 0x008fc800078f08ff */
[----:B------:R-:W-:-:S05]  /*5ce0*/  LOP3.LUT R0, R0, 0xfffffffe, RZ, 0xc0, !PT ;  /* 0xfffffffe00007812 */ /* 0x000fca00078ec0ff */
[----:B------:R-:W-:-:S05]  /*5cf0*/  IMAD.IADD R0, R20, 0x1, -R0 ;  /* 0x0000000114007824 */ /* 0x000fca00078e0a00 */
[----:B------:R-:W-:-:S04]  /*5d00*/  SHF.L.U32 R3, R0, 0x1f, RZ ;  /* 0x0000001f00037819 */ /* 0x000fc800000006ff */
[----:B------:R3:W4:Y:S03]  /*5d10*/  SYNCS.PHASECHK.TRANS64.TRYWAIT P0, [R2+URZ+0x16800], R3 ;  /* 0x01680003020075a7 */ /* 0x000726000800017f */
[----:B----4-:R-:W-:Y:S05]  /*5d20*/  @!P0 NANOSLEEP.SYNCS 0x989680 ;  /* 0x009896800000895d */ /* 0x010fea0003900000 */
[----:B------:R-:W4:Y:S01]  /*5d30*/  @!P0 SYNCS.PHASECHK.TRANS64 P0, [R2+URZ+0x16800], R3 ;  /* 0x01680003020085a7 */ /* 0x000f22000800007f */
[----:B------:R-:W-:Y:S04]  /*5d40*/  BSSY B0, `(.L_x_12429) ;  /* 0x0000006000007945 */ /* 0x000fe80003800000 */
[----:B----4-:R-:W-:Y:S05]  /*5d50*/  @P0 BRA `(.L_x_12430) ;  /* 0x0000000000100947 */ /* 0x010fea0003800000 */
.L_x_12431:
[----:B----4-:R4:W0:Y:S02]  /*5d60*/  SYNCS.PHASECHK.TRANS64.TRYWAIT P0, [R2+URZ+0x16800], R3 ;  /* 0x01680003020075a7 */ /* 0x010824000800017f */
[----:B0-----:R-:W-:Y:S05]  /*5d70*/  @!P0 NANOSLEEP.SYNCS 0x989680 ;  /* 0x009896800000895d */ /* 0x001fea0003900000 */
[----:B------:R-:W0:Y:S02]  /*5d80*/  @!P0 SYNCS.PHASECHK.TRANS64 P0, [R2+URZ+0x16800], R3 ;  /* 0x01680003020085a7 */ /* 0x000e24000800007f */
[----:B0-----:R-:W-:Y:S05]  /*5d90*/  @!P0 BRA `(.L_x_12431) ;  /* 0xfffffffc00f08947 */ /* 0x001fea000383ffff */
.L_x_12430:
[----:B------:R-:W-:Y:S05]  /*5da0*/  BSYNC B0 ;  /* 0x0000000000007941 */ /* 0x000fea0003800000 */
.L_x_12429:
[----:B------:R-:W-:Y:S05]  /*5db0*/  BRA `(.L_x_12432) ;  /* 0x0000003000cc7947 */ /* 0x000fea0003800000 */
.L_x_12428:
[----:B------:R-:W3:Y:S01]  /*5dc0*/  S2R R0, SR_TID.X ;  /* 0x0000000000007919 */ /* 0x000ee20000002100 */
[----:B------:R-:W-:Y:S01]  /*5dd0*/  ULDC.64 UR6, c[0x0][0x3e8] ;  /* 0x0000fa0000067ab9 */ /* 0x000fe20000000a00 */
[--C-:B------:R-:W-:Y:S01]  /*5de0*/  SHF.R.S32.HI R7, RZ, 0x1f, R16.reuse ;  /* 0x0000001fff077819 */ /* 0x100fe20000011410 */
[----:B------:R-:W-:Y:S01]  /*5df0*/  ULDC.64 UR4, c[0x0][0x3d8] ;  /* 0x0000f60000047ab9 */ /* 0x000fe20000000a00 */
[----:B---3--:R-:W-:Y:S02]  /*5e00*/  VIADD R3, R0, 0xffffff80 ;  /* 0xffffff8000037836 */ /* 0x008fe40000000000 */
[----:B------:R-:W3:Y:S01]  /*5e10*/  LDL R0, [R1] ;  /* 0x0000000001007983 */ /* 0x000ee20000100800 */
[----:B------:R-:W-:Y:S01]  /*5e20*/  SHF.R.S32.HI R10, RZ, 0x1f, R19 ;  /* 0x0000001fff0a7819 */ /* 0x000fe20000011413 */
[----:B------:R-:W-:Y:S01]  /*5e30*/  IMAD.MOV.U32 R6, RZ, RZ, R16 ;  /* 0x000000ffff067224 */ /* 0x000fe200078e0010 */
[----:B------:R-:W-:Y:S01]  /*5e40*/  SHF.R.S32.HI R30, RZ, 0x1f, R3 ;  /* 0x0000001fff1e7819 */ /* 0x000fe20000011403 */
[----:B-----5:R-:W-:Y:S01]  /*5e50*/  IMAD.WIDE.U32 R42, R24, UR4, RZ ;  /* 0x00000004182a7c25 */ /* 0x020fe2000f8e00ff */
[----:B------:R-:W-:Y:S02]  /*5e60*/  BSSY B6, `(.L_x_12433) ;  /* 0x0000030000067945 */ /* 0x000fe40003800000 */
[----:B------:R-:W-:Y:S01]  /*5e70*/  LEA.HI R30, R30, R3, RZ, 0x2 ;  /* 0x000000031e1e7211 */ /* 0x000fe200078f10ff */
[----:B------:R-:W-:-:S02]  /*5e80*/  IMAD R12, R10, UR6, RZ ;  /* 0x000000060a0c7c24 */ /* 0x000fc4000f8e02ff */
[----:B------:R-:W-:Y:S01]  /*5e90*/  IMAD.WIDE.U32 R8, R19, UR4, R6 ;  /* 0x0000000413087c25 */ /* 0x000fe2000f8e0006 */
[----:B------:R-:W-:-:S03]  /*5ea0*/  LOP3.LUT R30, R30, 0xfffffffc, RZ, 0xc0, !PT ;  /* 0xfffffffc1e1e7812 */ /* 0x000fc600078ec0ff */
[----:B------:R-:W-:Y:S01]  /*5eb0*/  IMAD.WIDE.U32 R40, R24, UR6, RZ ;  /* 0x0000000618287c25 */ /* 0x000fe2000f8e00ff */
[----:B------:R-:W-:-:S03]  /*5ec0*/  IADD3 R25, P2, R8, R42, RZ ;  /* 0x0000002a08197210 */ /* 0x000fc60007f5e0ff */
[----:B------:R-:W-:Y:S02]  /*5ed0*/  IMAD.IADD R30, R3, 0x1, -R30 ;  /* 0x00000001031e7824 */ /* 0x000fe400078e0a1e */
[----:B------:R-:W-:Y:S02]  /*5ee0*/  IMAD R12, R19, UR7, R12 ;  /* 0x00000007130c7c24 */ /* 0x000fe4000f8e020c */
[----:B------:R-:W-:-:S05]  /*5ef0*/  IMAD.SHL.U32 R26, R30, 0x4, RZ ;  /* 0x000000041e1a7824 */ /* 0x000fca00078e00ff */
[----:B------:R-:W-:-:S03]  /*5f00*/  SHF.R.S32.HI R27, RZ, 0x1f, R26 ;  /* 0x0000001fff1b7819 */ /* 0x000fc6000001141a */
[----:B--2---:R-:W-:-:S03]  /*5f10*/  IMAD.WIDE.U32 R4, R19, UR4, R26 ;  /* 0x0000000413047c25 */ /* 0x004fc6000f8e001a */
[----:B------:R-:W-:Y:S02]  /*5f20*/  IADD3 R38, P0, R4, R42, RZ ;  /* 0x0000002a04267210 */ /* 0x000fe40007f1e0ff */
[----:B---3--:R-:W-:Y:S02]  /*5f30*/  LOP3.LUT P4, RZ, R0, 0x1, RZ, 0xc0, !PT ;  /* 0x0000000100ff7812 */ /* 0x008fe4000788c0ff */
[----:B------:R-:W-:-:S05]  /*5f40*/  SHF.R.S32.HI R0, RZ, 0x1f, R24 ;  /* 0x0000001fff007819 */ /* 0x000fca0000011418 */
[C---:B-1----:R-:W-:Y:S02]  /*5f50*/  IMAD R11, R0.reuse, UR6, RZ ;  /* 0x00000006000b7c24 */ /* 0x042fe4000f8e02ff */
[----:B------:R-:W-:Y:S02]  /*5f60*/  IMAD R3, R0, UR4, RZ ;  /* 0x0000000400037c24 */ /* 0x000fe4000f8e02ff */
[----:B------:R-:W-:Y:S02]  /*5f70*/  IMAD R0, R10, UR4, RZ ;  /* 0x000000040a007c24 */ /* 0x000fe4000f8e02ff */
[----:B------:R-:W-:Y:S02]  /*5f80*/  IMAD R45, R24, UR7, R11 ;  /* 0x00000007182d7c24 */ /* 0x000fe4000f8e020b */
[----:B------:R-:W-:-:S04]  /*5f90*/  IMAD.WIDE.U32 R10, R19, UR6, R6 ;  /* 0x00000006130a7c25 */ /* 0x000fc8000f8e0006 */
[----:B------:R-:W-:Y:S01]  /*5fa0*/  IMAD R3, R24, UR5, R3 ;  /* 0x0000000518037c24 */ /* 0x000fe2000f8e0203 */
[----:B------:R-:W-:Y:S01]  /*5fb0*/  IADD3 R33, P3, R10, R40, RZ ;  /* 0x000000280a217210 */ /* 0x000fe20007f7e0ff */
[----:B------:R-:W-:-:S04]  /*5fc0*/  IMAD.WIDE.U32 R6, R19, UR6, R26 ;  /* 0x0000000613067c25 */ /* 0x000fc8000f8e001a */
[----:B------:R-:W-:Y:S01]  /*5fd0*/  IMAD R0, R19, UR5, R0 ;  /* 0x0000000513007c24 */ /* 0x000fe2000f8e0200 */
[----:B------:R-:W-:Y:S01]  /*5fe0*/  IADD3 R34, P1, R6, R40, RZ ;  /* 0x0000002806227210 */ /* 0x000fe20007f3e0ff */
[----:B------:R-:W-:Y:S02]  /*5ff0*/  IMAD.IADD R37, R3, 0x1, R43 ;  /* 0x0000000103257824 */ /* 0x000fe400078e022b */
[----:B------:R-:W-:-:S03]  /*6000*/  IMAD.IADD R45, R45, 0x1, R41 ;  /* 0x000000012d2d7824 */ /* 0x000fc600078e0229 */
[----:B------:R-:W-:Y:S02]  /*6010*/  IADD3.X R31, R37, R0, R9, P2, !PT ;  /* 0x00000000251f7210 */ /* 0x000fe400017fe409 */
        /* <DEDUP_REMOVED lines=20> */
.L_x_12434:
[----:B------:R-:W-:Y:S05]  /*6160*/  BSYNC B6 ;  /* 0x0000000000067941 */ /* 0x000fea0003800000 */
.L_x_12433:
[----:B------:R-:W2:Y:S01]  /*6170*/  LDL R20, [R1+0x8] ;  /* 0x0000080001147983 */ /* 0x000ea20000100800 */
[----:B------:R-:W1:Y:S01]  /*6180*/  LDC.64 R10, c[0x0][0x3d8] ;  /* 0x0000f600ff0a7b82 */ /* 0x000e620000000a00 */
[----:B------:R-:W-:Y:S01]  /*6190*/  SHF.R.S32.HI R3, RZ, 0x1f, R153 ;  /* 0x0000001fff037819 */ /* 0x000fe20000011499 */
[----:B------:R-:W-:Y:S01]  /*61a0*/  ULDC.U8 UR4, c[0x0][0x3f0] ;  /* 0x0000fc0000047ab9 */ /* 0x000fe20000000000 */
[----:B------:R-:W-:Y:S01]  /*61b0*/  BSSY B0, `(.L_x_12435) ;  /* 0x00002eb000007945 */ /* 0x000fe20003800000 */
[----:B------:R-:W-:-:S04]  /*61c0*/  ISETP.NE.AND P0, PT, RZ, UR4, PT ;  /* 0x00000004ff007c0c */ /* 0x000fc8000bf05270 */
[----:B0-----:R-:W0:Y:S01]  /*61d0*/  LDC.64 R12, c[0x0][0x3e8] ;  /* 0x0000fa00ff0c7b82 */ /* 0x001e220000000a00 */
[-C--:B-1----:R-:W-:Y:S02]  /*61e0*/  IMAD R0, R3, R10.reuse, RZ ;  /* 0x0000000a03007224 */ /* 0x082fe400078e02ff */
[----:B------:R-:W-:-:S04]  /*61f0*/  IMAD.WIDE.U32 R28, R153, R10, RZ ;  /* 0x0000000a991c7225 */ /* 0x000fc800078e00ff */
[-C--:B0-----:R-:W-:Y:S02]  /*6200*/  IMAD R4, R3, R12.reuse, RZ ;  /* 0x0000000c03047224 */ /* 0x081fe400078e02ff */
[----:B------:R-:W-:-:S04]  /*6210*/  IMAD.WIDE.U32 R8, R153, R12, RZ ;  /* 0x0000000c99087225 */ /* 0x000fc800078e00ff */
[C---:B------:R-:W-:Y:S02]  /*6220*/  IMAD R3, R153.reuse, R11, R0 ;  /* 0x0000000b99037224 */ /* 0x040fe400078e0200 */
[----:B------:R-:W-:Y:S02]  /*6230*/  IMAD R5, R153, R13, R4 ;  /* 0x0000000d99057224 */ /* 0x000fe400078e0204 */
[----:B------:R-:W-:Y:S02]  /*6240*/  IMAD.IADD R3, R29, 0x1, R3 ;  /* 0x000000011d037824 */ /* 0x000fe400078e0203 */
[----:B------:R-:W-:Y:S02]  /*6250*/  IMAD.IADD R47, R9, 0x1, R5 ;  /* 0x00000001092f7824 */ /* 0x000fe400078e0205 */
[----:B------:R-:W-:-:S04]  /*6260*/  IMAD.WIDE.U32 R14, R28, 0xc0, RZ ;  /* 0x000000c01c0e7825 */ /* 0x000fc800078e00ff */
[----:B------:R-:W-:-:S04]  /*6270*/  IMAD.WIDE.U32 R4, R8, 0xc0, RZ ;  /* 0x000000c008047825 */ /* 0x000fc800078e00ff */
[----:B------:R-:W-:Y:S02]  /*6280*/  IMAD R21, R3, 0xc0, RZ ;  /* 0x000000c003157824 */ /* 0x000fe400078e02ff */
[----:B------:R-:W-:Y:S02]  /*6290*/  IMAD R47, R47, 0xc0, RZ ;  /* 0x000000c02f2f7824 */ /* 0x000fe400078e02ff */
[----:B------:R-:W-:Y:S02]  /*62a0*/  IMAD.IADD R51, R15, 0x1, R21 ;  /* 0x000000010f337824 */ /* 0x000fe400078e0215 */
[----:B------:R-:W-:Y:S02]  /*62b0*/  IMAD.IADD R53, R5, 0x1, R47 ;  /* 0x0000000105357824 */ /* 0x000fe400078e022f */
[----:B--2---:R-:W-:-:S05]  /*62c0*/  IMAD R20, R153, -0xc0, R20 ;  /* 0xffffff4099147824 */ /* 0x004fca00078e0214 */
[----:B------:R-:W-:Y:S01]  /*62d0*/  VIMNMX R20, R20, 0xc0, PT ;  /* 0x000000c014147848 */ /* 0x000fe20003fe0100 */
[----:B------:R-:W-:Y:S06]  /*62e0*/  @!P0 BRA `(.L_x_12436) ;  /* 0x0000001400d08947 */ /* 0x000fec0003800000 */
[----:B------:R-:W0:Y:S01]  /*62f0*/  LDC R0, c[0x0][0x428] ;  /* 0x00010a00ff007b82 */ /* 0x000e220000000800 */
[CC--:B------:R-:W-:Y:S01]  /*6300*/  ISETP.GE.AND P0, PT, R19.reuse, R20.reuse, PT ;  /* 0x000000141300720c */ /* 0x0c0fe20003f06270 */
[----:B------:R-:W-:Y:S01]  /*6310*/  VIADD R24, R19, 0x60 ;  /* 0x0000006013187836 */ /* 0x000fe20000000000 */
[----:B------:R-:W-:Y:S01]  /*6320*/  BSSY B1, `(.L_x_12437) ;  /* 0x0000028000017945 */ /* 0x000fe20003800000 */
[----:B------:R-:W-:Y:S01]  /*6330*/  IMAD.MOV.U32 R44, RZ, RZ, R40 ;  /* 0x000000ffff2c7224 */ /* 0x000fe200078e0028 */
[----:B------:R-:W-:Y:S01]  /*6340*/  CS2R R40, SRZ ;  /* 0x0000000000287805 */ /* 0x000fe2000001ff00 */
[----:B------:R-:W-:Y:S01]  /*6350*/  IMAD.MOV.U32 R7, RZ, RZ, R37 ;  /* 0x000000ffff077224 */ /* 0x000fe200078e0025 */
[----:B------:R-:W-:Y:S02]  /*6360*/  ISETP.GE.AND P1, PT, R24, R20, PT ;  /* 0x000000141800720c */ /* 0x000fe40003f26270 */
[----:B------:R-:W-:Y:S02]  /*6370*/  CS2R R32, SRZ ;  /* 0x0000000000207805 */ /* 0x000fe4000001ff00 */
[----:B0-----:R-:W-:Y:S01]  /*6380*/  ISETP.NE.AND P2, PT, R0, 0x1, PT ;  /* 0x000000010000780c */ /* 0x001fe20003f45270 */
[----:B------:R-:W-:-:S04]  /*6390*/  IMAD R0, R153, 0xc0, R19 ;  /* 0x000000c099007824 */ /* 0x000fc800078e0213 */
[----:B------:R-:W-:Y:S01]  /*63a0*/  IMAD R3, R30, 0x60, R0 ;  /* 0x000000601e037824 */ /* 0x000fe200078e0200 */
[----:B------:R-:W-:-:S07]  /*63b0*/  CS2R R30, SRZ ;  /* 0x00000000001e7805 */ /* 0x000fce000001ff00 */
[----:B------:R-:W0:Y:S08]  /*63c0*/  @P2 LDC R6, c[0x0][0x42c] ;  /* 0x00010b00ff062b82 */ /* 0x000e300000000800 */
[----:B------:R-:W1:Y:S01]  /*63d0*/  @P2 LDC R25, c[0x0][0x430] ;  /* 0x00010c00ff192b82 */ /* 0x000e620000000800 */
[----:B0-----:R-:W-:-:S04]  /*63e0*/  @P2 IMAD.HI.U32 R0, R3, R6, RZ ;  /* 0x0000000603002227 */ /* 0x001fc800078e00ff */
[----:B------:R-:W-:Y:S01]  /*63f0*/  IMAD.MOV.U32 R6, RZ, RZ, R42 ;  /* 0x000000ffff067224 */ /* 0x000fe200078e002a */
[----:B------:R-:W-:Y:S02]  /*6400*/  CS2R R42, SRZ ;  /* 0x00000000002a7805 */ /* 0x000fe4000001ff00 */
        /* <DEDUP_REMOVED lines=25> */
.L_x_12438:
[----:B------:R-:W-:Y:S05]  /*65a0*/  BSYNC B1 ;  /* 0x0000000000017941 */ /* 0x000fea0003800000 */
.L_x_12437:
[----:B------:R-:W-:Y:S01]  /*65b0*/  BSSY B1, `(.L_x_12439) ;  /* 0x0000023000017945 */ /* 0x000fe20003800000 */
[----:B0-----:R-:W-:Y:S02]  /*65c0*/  CS2R R20, SRZ ;  /* 0x0000000000147805 */ /* 0x001fe4000001ff00 */
[----:B------:R-:W-:Y:S02]  /*65d0*/  CS2R R28, SRZ ;  /* 0x00000000001c7805 */ /* 0x000fe4000001ff00 */
        /* <DEDUP_REMOVED lines=10> */
[----:B------:R-:W-:-:S03]  /*6680*/  CS2R R28, SRZ ;  /* 0x00000000001c7805 */ /* 0x000fc6000001ff00 */
        /* <DEDUP_REMOVED lines=9> */
[----:B------:R-:W-:Y:S02]  /*6720*/  CS2R R20, SRZ ;  /* 0x0000000000147805 */ /* 0x000fe4000001ff00 */
[----:B------:R-:W-:-:S02]  /*6730*/  IADD3.X R9, R35, R25, R9, P4, !PT ;  /* 0x0000001923097210 */ /* 0x000fc400027fe409 */
[----:B------:R-:W-:Y:S02]  /*6740*/  CS2R R24, SRZ ;  /* 0x0000000000187805 */ /* 0x000fe4000001ff00 */
[C---:B------:R-:W-:Y:S02]  /*6750*/  LEA R4, P3, R15.reuse, UR6, 0x1 ;  /* 0x000000060f047c11 */ /* 0x040fe4000f8608ff */
[C---:B------:R-:W-:Y:S02]  /*6760*/  LEA R14, P4, R0.reuse, UR4, 0x1 ;  /* 0x00000004000e7c11 */ /* 0x040fe4000f8808ff */
[----:B------:R-:W-:Y:S02]  /*6770*/  LEA.HI.X R5, R15, UR7, R38, 0x1, P3 ;  /* 0x000000070f057c11 */ /* 0x000fe400098f0c26 */
[----:B------:R-:W-:Y:S02]  /*6780*/  LEA.HI.X R15, R0, UR5, R9, 0x1, P4 ;  /* 0x00000005000f7c11 */ /* 0x000fe4000a0f0c09 */
[----:B------:R-:W-:Y:S01]  /*6790*/  CS2R R8, SRZ ;  /* 0x0000000000087805 */ /* 0x000fe2000001ff00 */
[----:B------:R0:W5:Y:S05]  /*67a0*/  @!P5 LDG.E.64 R28, desc[UR40][R4.64] ;  /* 0x00000028041cd981 */ /* 0x00016a000c1e1b00 */
[----:B------:R0:W5:Y:S04]  /*67b0*/  @!P2 LDG.E.64 R8, desc[UR40][R4.64+0x20] ;  /* 0x000020280408a981 */ /* 0x000168000c1e1b00 */
[----:B------:R0:W5:Y:S04]  /*67c0*/  @!P5 LDG.E.64 R24, desc[UR40][R14.64] ;  /* 0x000000280e18d981 */ /* 0x000168000c1e1b00 */
[----:B------:R0:W5:Y:S02]  /*67d0*/  @!P2 LDG.E.64 R20, desc[UR40][R14.64+0x20] ;  /* 0x000020280e14a981 */ /* 0x000164000c1e1b00 */
.L_x_12440:
[----:B------:R-:W-:Y:S05]  /*67e0*/  BSYNC B1 ;  /* 0x0000000000017941 */ /* 0x000fea0003800000 */
.L_x_12439:
[----:B0-----:R-:W2:Y:S04]  /*67f0*/  LDL R14, [R1+0x34] ;  /* 0x00003400010e7983 */ /* 0x001ea80000100800 */
[----:B------:R-:W3:Y:S01]  /*6800*/  LDL R34, [R1+0x18] ;  /* 0x0000180001227983 */ /* 0x000ee20000100800 */
[C---:B------:R-:W-:Y:S01]  /*6810*/  IMAD.WIDE.U32 R6, R3.reuse, R10, R6 ;  /* 0x0000000a03067225 */ /* 0x040fe200078e0006 */
[----:B------:R-:W-:Y:S01]  /*6820*/  ULDC.64 UR4, c[0x0][0x3c8] ;  /* 0x0000f20000047ab9 */ /* 0x000fe20000000a00 */
[----:B------:R-:W-:Y:S02]  /*6830*/  ULDC.64 UR6, c[0x0][0x3e0] ;  /* 0x0000f80000067ab9 */ /* 0x000fe40000000a00 */
[----:B------:R-:W-:-:S04]  /*6840*/  IMAD.WIDE.U32 R44, R3, R12, R44 ;  /* 0x0000000c032c7225 */ /* 0x000fc800078e002c */
[C---:B------:R-:W-:Y:S02]  /*6850*/  IMAD R10, R37.reuse, R10, RZ ;  /* 0x0000000a250a7224 */ /* 0x040fe400078e02ff */
[----:B------:R-:W-:Y:S02]  /*6860*/  IMAD R12, R37, R12, RZ ;  /* 0x0000000c250c7224 */ /* 0x000fe400078e02ff */
[C---:B------:R-:W-:Y:S02]  /*6870*/  IMAD R5, R3.reuse, R11, R10 ;  /* 0x0000000b03057224 */ /* 0x040fe400078e020a */
[----:B------:R-:W-:Y:S02]  /*6880*/  IMAD R3, R3, R13, R12 ;  /* 0x0000000d03037224 */ /* 0x000fe400078e020c */
[----:B------:R-:W-:Y:S02]  /*6890*/  IMAD.IADD R5, R7, 0x1, R5 ;  /* 0x0000000107057824 */ /* 0x000fe400078e0205 */
[----:B------:R-:W-:Y:S01]  /*68a0*/  IMAD.IADD R3, R45, 0x1, R3 ;  /* 0x000000012d037824 */ /* 0x000fe200078e0203 */
[----:B--2---:R-:W-:-:S02]  /*68b0*/  LEA.HI R0, R14, R14, RZ, 0x1 ;  /* 0x0000000e0e007211 */ /* 0x004fc400078f08ff */
[----:B---3--:R-:W-:Y:S02]  /*68c0*/  SHF.L.U32 R4, R34, 0x6, RZ ;  /* 0x0000000622047819 */ /* 0x008fe400000006ff */
[----:B------:R-:W-:Y:S02]  /*68d0*/  LOP3.LUT R10, R0, 0xfffffffe, RZ, 0xc0, !PT ;  /* 0xfffffffe000a7812 */ /* 0x000fe400078ec0ff */
[----:B------:R-:W-:Y:S02]  /*68e0*/  LOP3.LUT R15, R4, 0x1c0, RZ, 0xc0, !PT ;  /* 0x000001c0040f7812 */ /* 0x000fe400078ec0ff */
[----:B------:R-:W-:Y:S01]  /*68f0*/  LEA R4, P2, R6, UR4, 0x1 ;  /* 0x0000000406047c11 */ /* 0x000fe2000f8408ff */
[----:B------:R-:W-:Y:S01]  /*6900*/  IMAD.IADD R7, R14, 0x1, -R10 ;  /* 0x000000010e077824 */ /* 0x000fe200078e0a0a */
[----:B------:R-:W-:Y:S01]  /*6910*/  LEA R0, P3, R44, UR6, 0x1 ;  /* 0x000000062c007c11 */ /* 0x000fe2000f8608ff */
[----:B------:R-:W-:Y:S01]  /*6920*/  UMOV UR4, 0xffffffff ;  /* 0xffffffff00047882 */ /* 0x000fe20000000000 */
[----:B------:R-:W-:-:S02]  /*6930*/  LOP3.LUT R11, R15, 0x18, R16, 0xf8, !PT ;  /* 0x000000180f0b7812 */ /* 0x000fc400078ef810 */
[----:B------:R-:W-:Y:S02]  /*6940*/  SHF.R.U32.HI R12, RZ, 0x3, R15 ;  /* 0x00000003ff0c7819 */ /* 0x000fe4000001160f */
[----:B------:R-:W-:Y:S02]  /*6950*/  LEA.HI.X R5, R6, UR5, R5, 0x1, P2 ;  /* 0x0000000506057c11 */ /* 0x000fe400090f0c05 */
[----:B------:R-:W-:Y:S02]  /*6960*/  LEA.HI.X R3, R44, UR7, R3, 0x1, P3 ;  /* 0x000000072c037c11 */ /* 0x000fe400098f0c03 */
[----:B------:R-:W-:Y:S02]  /*6970*/  LOP3.LUT R10, R11, R12, RZ, 0x3c, !PT ;  /* 0x0000000c0b0a7212 */ /* 0x000fe400078e3cff */
[----:B------:R-:W-:Y:S01]  /*6980*/  SHF.L.U32 R7, R7, 0x1f, RZ ;  /* 0x0000001f07077819 */ /* 0x000fe200000006ff */
[----:B------:R-:W-:Y:S06]  /*6990*/  BRA.DIV UR4, `(.L_x_12441) ;  /* 0x0000011e04347947 */ /* 0x000fec000b800000 */
.L_x_12631:
[----:B------:R-:W-:-:S03]  /*69a0*/  UMOV UR4, 0xffffffff ;  /* 0xffffffff00047882 */ /* 0x000fc60000000000 */
[----:B------:R-:W-:Y:S05]  /*69b0*/  BRA.DIV UR4, `(.L_x_12442) ;  /* 0x0000011e04547947 */ /* 0x000fea000b800000 */
.L_x_12634:
[----:B------:R-:W-:-:S03]  /*69c0*/  UMOV UR4, 0xffffffff ;  /* 0xffffffff00047882 */ /* 0x000fc60000000000 */
[----:B------:R-:W-:Y:S05]  /*69d0*/  BRA.DIV UR4, `(.L_x_12443) ;  /* 0x0000011e04747947 */ /* 0x000fea000b800000 */
.L_x_12637:
[----:B------:R-:W-:-:S03]  /*69e0*/  UMOV UR4, 0xffffffff ;  /* 0xffffffff00047882 */ /* 0x000fc60000000000 */
[----:B------:R-:W-:Y:S05]  /*69f0*/  BRA.DIV UR4, `(.L_x_12444) ;  /* 0x0000011e04947947 */ /* 0x000fea000b800000 */
.L_x_12640:
[----:B------:R-:W-:-:S03]  /*6a00*/  UMOV UR4, 0xffffffff ;  /* 0xffffffff00047882 */ /* 0x000fc60000000000 */
[----:B------:R-:W-:Y:S05]  /*6a10*/  BRA.DIV UR4, `(.L_x_12445) ;  /* 0x0000011e04b47947 */ /* 0x000fea000b800000 */
.L_x_12643:
[----:B------:R-:W-:-:S03]  /*6a20*/  UMOV UR4, 0xffffffff ;  /* 0xffffffff00047882 */ /* 0x000fc60000000000 */
[----:B------:R-:W-:Y:S05]  /*6a30*/  BRA.DIV UR4, `(.L_x_12446) ;  /* 0x0000011e04d47947 */ /* 0x000fea000b800000 */
.L_x_12646:
[----:B------:R-:W-:-:S03]  /*6a40*/  UMOV UR4, 0xffffffff ;  /* 0xffffffff00047882 */ /* 0x000fc60000000000 */
[----:B------:R-:W-:Y:S05]  /*6a50*/  BRA.DIV UR4, `(.L_x_12447) ;  /* 0x0000011e04f47947 */ /* 0x000fea000b800000 */
.L_x_12649:
[----:B------:R-:W-:-:S03]  /*6a60*/  UMOV UR4, 0xffffffff ;  /* 0xffffffff00047882 */ /* 0x000fc60000000000 */
[----:B------:R-:W-:Y:S05]  /*6a70*/  BRA.DIV UR4, `(.L_x_12448) ;  /* 0x0000012204147947 */ /* 0x000fea000b800000 */
.L_x_12652:
[----:B------:R-:W0:Y:S01]  /*6a80*/  S2R R6, SR_TID.X ;  /* 0x0000000000067919 */ /* 0x000e220000002100 */
[----:B------:R-:W1:Y:S01]  /*6a90*/  SYNCS.PHASECHK.TRANS64.TRYWAIT P2, [R2+URZ+0x16800], R7 ;  /* 0x01680007020075a7 */ /* 0x000e62000804017f */
[----:B-----5:R-:W-:Y:S01]  /*6aa0*/  IMAD.MOV.U32 R3, RZ, RZ, R41 ;  /* 0x000000ffff037224 */ /* 0x020fe200078e0029 */
[----:B------:R-:W-:Y:S01]  /*6ab0*/  LOP3.LUT P3, RZ, R34, 0x4, RZ, 0xc0, !PT ;  /* 0x0000000422ff7812 */ /* 0x000fe2000786c0ff */
        /* <DEDUP_REMOVED lines=15> */
[----:B0-----:R-:W-:-:S05]  /*6bb0*/  VIADD R13, R6, 0xffffff80 ;  /* 0xffffff80060d7836 */ /* 0x001fca0000000000 */
[----:B------:R-:W-:-:S04]  /*6bc0*/  SHF.R.S32.HI R6, RZ, 0x1f, R13 ;  /* 0x0000001fff067819 */ /* 0x000fc8000001140d */
[----:B------:R-:W-:Y:S01]  /*6bd0*/  LEA.HI R6, R6, R13, RZ, 0x5 ;  /* 0x0000000d06067211 */ /* 0x000fe200078f28ff */
[----:B------:R-:W-:-:S03]  /*6be0*/  IMAD.MOV.U32 R13, RZ, RZ, R25 ;  /* 0x000000ffff0d7224 */ /* 0x000fc600078e0019 */
[----:B------:R-:W-:Y:S02]  /*6bf0*/  SHF.R.S32.HI R6, RZ, 0x5, R6 ;  /* 0x00000005ff067819 */ /* 0x000fe40000011406 */
[----:B------:R-:W-:Y:S01]  /*6c00*/  PRMT R13, R13, 0x5410, R5 ;  /* 0x000054100d0d7816 */ /* 0x000fe20000000005 */
[----:B------:R-:W-:Y:S02]  /*6c10*/  IMAD.MOV.U32 R5, RZ, RZ, R21 ;  /* 0x000000ffff057224 */ /* 0x000fe400078e0015 */
        /* <DEDUP_REMOVED lines=8> */
[C---:B------:R-:W-:Y:S01]  /*6ca0*/  VIADD R4, R3.reuse, 0x8400 ;  /* 0x0000840003047836 */ /* 0x040fe20000000000 */
[----:B------:R-:W-:Y:S01]  /*6cb0*/  IADD3 R0, R3, 0x8440, RZ ;  /* 0x0000844003007810 */ /* 0x000fe20007ffe0ff */
[----:B------:R-:W-:-:S02]  /*6cc0*/  IMAD.MOV.U32 R6, RZ, RZ, R28 ;  /* 0x000000ffff067224 */ /* 0x000fc400078e001c */
[----:B------:R-:W-:Y:S02]  /*6cd0*/  @P3 VIADD R0, R4, 0xffffffc0 ;  /* 0xffffffc004003836 */ /* 0x000fe40000000000 */
[----:B------:R-:W-:Y:S01]  /*6ce0*/  IMAD.MOV.U32 R4, RZ, RZ, R20 ;  /* 0x000000ffff047224 */ /* 0x000fe200078e0014 */
[----:B------:R-:W-:-:S04]  /*6cf0*/  PRMT R35, R6, 0x7610, R35 ;  /* 0x0000761006237816 */ /* 0x000fc80000000023 */
[----:B------:R-:W-:Y:S01]  /*6d00*/  PRMT R10, R4, 0x7610, R10 ;  /* 0x00007610040a7816 */ /* 0x000fe2000000000a */
[----:B------:R-:W-:Y:S01]  /*6d10*/  IMAD.MOV.U32 R4, RZ, RZ, R8 ;  /* 0x000000ffff047224 */ /* 0x000fe200078e0008 */
[----:B-1----:R-:W-:Y:S06]  /*6d20*/  @!P2 BRA `(.L_x_12450) ;  /* 0x0000011c0090a947 */ /* 0x002fec0003800000 */
.L_x_12653:
[----:B------:R-:W-:Y:S05]  /*6d30*/  BSYNC B1 ;  /* 0x0000000000017941 */ /* 0x000fea0003800000 */
.L_x_12449:
[----:B------:R-:W-:Y:S01]  /*6d40*/  BSSY B1, `(.L_x_12451) ;  /* 0x0000068000017945 */ /* 0x000fe20003800000 */
[----:B------:R-:W-:Y:S02]  /*6d50*/  PRMT R12, R4, 0x7610, R12 ;  /* 0x00007610040c7816 */ /* 0x000fe4000000000c */
[----:B------:R-:W-:Y:S01]  /*6d60*/  PRMT R13, R5, 0x7610, R13 ;  /* 0x00007610050d7816 */ /* 0x000fe2000000000d */
[----:B------:R-:W-:Y:S06]  /*6d70*/  @P0 BRA `(.L_x_12452) ;  /* 0x0000000400900947 */ /* 0x000fec0003800000 */
[----:B------:R-:W1:Y:S01]  /*6d80*/  LDC R5, c[0x0][0x3d4] ;  /* 0x0000f500ff057b82 */ /* 0x000e620000000800 */
[C---:B------:R-:W-:Y:S01]  /*6d90*/  VIADD R4, R26.reuse, 0x10 ;  /* 0x000000101a047836 */ /* 0x040fe20000000000 */
[----:B------:R-:W-:Y:S01]  /*6da0*/  BSSY B2, `(.L_x_12453) ;  /* 0x0000032000027945 */ /* 0x000fe20003800000 */
[----:B-1----:R-:W-:-:S03]  /*6db0*/  ISETP.GE.AND P0, PT, R26, R5, PT ;  /* 0x000000051a00720c */ /* 0x002fc60003f06270 */
[----:B------:R-:W-:-:S10]  /*6dc0*/  ISETP.GE.AND P2, PT, R4, R5, PT ;  /* 0x000000050400720c */ /* 0x000fd40003f46270 */
[----:B------:R-:W-:Y:S05]  /*6dd0*/  @P0 BRA `(.L_x_12454) ;  /* 0x0000000000b80947 */ /* 0x000fea0003800000 */
[----:B0-----:R-:W0:Y:S01]  /*6de0*/  LDS.128 R4, [R3+0x8400] ;  /* 0x0084000003047984 */ /* 0x001e220000000c00 */
[----:B------:R-:W-:Y:S02]  /*6df0*/  SHF.R.U64 R37, R42, 0x10, R43 ;  /* 0x000000102a257819 */ /* 0x000fe4000000122b */
        /* <DEDUP_REMOVED lines=9> */
[----:B------:R-:W-:Y:S02]  /*6e90*/  PRMT R44, R11, 0x5432, R44 ;  /* 0x000054320b2c7816 */ /* 0x000fe4000000002c */
[----:B------:R-:W-:Y:S02]  /*6ea0*/  LOP3.LUT R42, R42, 0xffff0000, RZ, 0xc0, !PT ;  /* 0xffff00002a2a7812 */ /* 0x000fe400078ec0ff */
[C---:B0-----:R-:W-:Y:S01]  /*6eb0*/  LOP3.LUT R38, R6.reuse, 0xffff0000, RZ, 0xc0, !PT ;  /* 0xffff000006267812 */ /* 0x041fe200078ec0ff */
[----:B------:R-:W-:Y:S01]  /*6ec0*/  IMAD.U32 R37, R6, 0x10000, RZ ;  /* 0x0001000006257824 */ /* 0x000fe200078e00ff */
[C---:B------:R-:W-:Y:S01]  /*6ed0*/  LOP3.LUT R40, R7.reuse, 0xffff0000, RZ, 0xc0, !PT ;  /* 0xffff000007287812 */ /* 0x040fe200078ec0ff */
[----:B------:R-:W-:Y:S01]  /*6ee0*/  IMAD.U32 R39, R7, 0x10000, RZ ;  /* 0x0001000007277824 */ /* 0x000fe200078e00ff */
[----:B------:R-:W-:Y:S01]  /*6ef0*/  SHF.L.U32 R7, R5, 0x10, RZ ;  /* 0x0000001005077819 */ /* 0x000fe200000006ff */
[C---:B------:R-:W-:Y:S01]  /*6f00*/  FMUL.FTZ R48, R38.reuse, R46 ;  /* 0x0000002e26307220 */ /* 0x040fe20000410000 */
[----:B------:R-:W-:Y:S01]  /*6f10*/  FMUL.FTZ R47, R38, R43 ;  /* 0x0000002b262f7220 */ /* 0x000fe20000410000 */
[----:B------:R-:W-:Y:S01]  /*6f20*/  FMUL.FTZ R38, R40, R45 ;  /* 0x0000002d28267220 */ /* 0x000fe20000410000 */
[----:B------:R-:W-:-:S02]  /*6f30*/  IMAD.U32 R6, R4, 0x10000, RZ ;  /* 0x0001000004067824 */ /* 0x000fc400078e00ff */
[C---:B------:R-:W-:Y:S01]  /*6f40*/  FFMA.FTZ R48, R37.reuse, R43, -R48 ;  /* 0x0000002b25307223 */ /* 0x040fe20000010830 */
[----:B------:R-:W-:Y:S01]  /*6f50*/  FFMA.FTZ R47, R37, R46, R47 ;  /* 0x0000002e252f7223 */ /* 0x000fe2000001002f */
        /* <DEDUP_REMOVED lines=22> */
.L_x_12454:
[----:B------:R-:W-:Y:S05]  /*70c0*/  BSYNC B2 ;  /* 0x0000000000027941 */ /* 0x000fea0003800000 */
.L_x_12453:
[----:B------:R-:W-:Y:S05]  /*70d0*/  @P2 BRA `(.L_x_12452) ;  /* 0x0000000000b82947 */ /* 0x000fea0003800000 */
[----:B01----:R-:W0:Y:S01]  /*70e0*/  LDS.128 R4, [R0] ;  /* 0x0000000000047984 */ /* 0x003e220000000c00 */
        /* <DEDUP_REMOVED lines=45> */
.L_x_12452:
[----:B------:R-:W-:Y:S05]  /*73c0*/  BSYNC B1 ;  /* 0x0000000000017941 */ /* 0x000fea0003800000 */
.L_x_12451:
[----:B------:R-:W-:Y:S05]  /*73d0*/  @P1 BRA `(.L_x_12455) ;  /* 0x0000001c00201947 */ /* 0x000fea0003800000 */
[----:B-12---:R-:W1:Y:S01]  /*73e0*/  LDC R5, c[0x0][0x3d4] ;  /* 0x0000f500ff057b82 */ /* 0x006e620000000800 */
[C---:B------:R-:W-:Y:S01]  /*73f0*/  VIADD R4, R26.reuse, 0x10 ;  /* 0x000000101a047836 */ /* 0x040fe20000000000 */
[----:B------:R-:W-:Y:S01]  /*7400*/  BSSY B1, `(.L_x_12456) ;  /* 0x0000032000017945 */ /* 0x000fe20003800000 */
[----:B-1----:R-:W-:-:S03]  /*7410*/  ISETP.GE.AND P0, PT, R26, R5, PT ;  /* 0x000000051a00720c */ /* 0x002fc60003f06270 */
[----:B------:R-:W-:-:S10]  /*7420*/  ISETP.GE.AND P1, PT, R4, R5, PT ;  /* 0x000000050400720c */ /* 0x000fd40003f26270 */
        /* <DEDUP_REMOVED lines=8> */
[----:B------:R-:W-:Y:S02]  /*74b0*/  PRMT R35, R35, 0x5410, R26 ;  /* 0x0000541023237816 */ /* 0x000fe4000000001a */
[----:B------:R-:W-:Y:S01]  /*74c0*/  PRMT R27, R15, 0x5410, R24 ;  /* 0x000054100f1b7816 */ /* 0x000fe20000000018 */
[----:B------:R-:W-:Y:S01]  /*74d0*/  IMAD.U32 R29, R28, 0x10000, RZ ;  /* 0x000100001c1d7824 */ /* 0x000fe200078e00ff */
[----:B------:R-:W-:Y:S02]  /*74e0*/  SHF.L.U32 R26, R34, 0x10, RZ ;  /* 0x00000010221a7819 */ /* 0x000fe400000006ff */
        /* <DEDUP_REMOVED lines=35> */
.L_x_12457:
[----:B------:R-:W-:Y:S05]  /*7720*/  BSYNC B1 ;  /* 0x0000000000017941 */ /* 0x000fea0003800000 */
.L_x_12456:
[----:B------:R-:W-:Y:S05]  /*7730*/  @P1 BRA `(.L_x_12455) ;  /* 0x0000001800481947 */ /* 0x000fea0003800000 */
[----:B01----:R-:W0:Y:S01]  /*7740*/  LDS.128 R4, [R0+0x3000] ;  /* 0x0030000000047984 */ /* 0x003e220000000c00 */
        /* <DEDUP_REMOVED lines=46> */
.L_x_12436:
[----:B------:R-:W2:Y:S01]  /*7a30*/  LDL R50, [R1+0x34] ;  /* 0x0000340001327983 */ /* 0x000ea20000100800 */
[----:B------:R-:W0:Y:S01]  /*7a40*/  LDC R21, c[0x0][0x3d4] ;  /* 0x0000f500ff157b82 */ /* 0x000e220000000800 */
[C---:B------:R-:W-:Y:S01]  /*7a50*/  VIADD R48, R19.reuse, 0x60 ;  /* 0x0000006013307836 */ /* 0x040fe20000000000 */
[-C--:B------:R-:W-:Y:S01]  /*7a60*/  ISETP.GE.AND P1, PT, R19, R20.reuse, PT ;  /* 0x000000141300720c */ /* 0x080fe20003f26270 */
[----:B------:R-:W-:Y:S01]  /*7a70*/  ULDC.64 UR4, c[0x0][0x3c8] ;  /* 0x0000f20000047ab9 */ /* 0x000fe20000000a00 */
[----:B------:R-:W-:Y:S02]  /*7a80*/  ULDC.64 UR6, c[0x0][0x3e0] ;  /* 0x0000f80000067ab9 */ /* 0x000fe40000000a00 */
        /* <DEDUP_REMOVED lines=10> */
[----:B------:R-:W-:Y:S01]  /*7b30*/  @!P1 IADD3.X R14, R51, R31, RZ, P3, !PT ;  /* 0x0000001f330e9210 */ /* 0x000fe20001ffe4ff */
[----:B------:R-:W1:Y:S01]  /*7b40*/  @!P0 LDC.64 R38, c[0x0][0x3c8] ;  /* 0x0000f200ff268b82 */ /* 0x000e620000000a00 */
[----:B------:R-:W-:Y:S01]  /*7b50*/  @!P1 LEA R8, P3, R3, UR4, 0x1 ;  /* 0x0000000403089c11 */ /* 0x000fe2000f8608ff */
[----:B------:R-:W-:Y:S01]  /*7b60*/  @!P0 IMAD.WIDE.U32 R6, R12, 0x60, R6 ;  /* 0x000000600c068825 */ /* 0x000fe200078e0006 */
[----:B------:R-:W-:-:S02]  /*7b70*/  @!P0 IADD3 R24, P4, R25, R4, RZ ;  /* 0x0000000419188210 */ /* 0x000fc40007f9e0ff */
[----:B------:R-:W-:Y:S01]  /*7b80*/  @!P1 LEA.HI.X R9, R3, UR5, R14, 0x1, P3 ;  /* 0x0000000503099c11 */ /* 0x000fe200098f0c0e */
[----:B------:R-:W-:Y:S01]  /*7b90*/  @!P0 IMAD R15, R11, 0x60, RZ ;  /* 0x000000600b0f8824 */ /* 0x000fe200078e02ff */
[----:B------:R-:W-:Y:S01]  /*7ba0*/  @!P0 IADD3 R0, P5, R33, R6, RZ ;  /* 0x0000000621008210 */ /* 0x000fe20007fbe0ff */
[----:B------:R-:W-:-:S03]  /*7bb0*/  @!P0 IMAD R4, R13, 0x60, RZ ;  /* 0x000000600d048824 */ /* 0x000fc600078e02ff */
[----:B------:R-:W-:Y:S02]  /*7bc0*/  @!P0 IADD3.X R25, R31, R15, R5, P4, !PT ;  /* 0x0000000f1f198210 */ /* 0x000fe400027fe405 */
[----:B------:R-:W-:Y:S01]  /*7bd0*/  @!P0 IADD3.X R3, R49, R4, R7, P5, !PT ;  /* 0x0000000431038210 */ /* 0x000fe20002ffe407 */
[----:B------:R-:W3:Y:S01]  /*7be0*/  S2R R44, SR_TID.X ;  /* 0x00000000002c7919 */ /* 0x000ee20000002100 */
[----:B0-----:R-:W-:Y:S02]  /*7bf0*/  @!P0 LEA R46, P4, R0, R46, 0x1 ;  /* 0x0000002e002e8211 */ /* 0x001fe400078808ff */
[----:B------:R-:W-:Y:S02]  /*7c00*/  CS2R R28, SRZ ;  /* 0x00000000001c7805 */ /* 0x000fe4000001ff00 */
[----:B------:R-:W-:Y:S02]  /*7c10*/  CS2R R30, SRZ ;  /* 0x00000000001e7805 */ /* 0x000fe4000001ff00 */
[----:B------:R-:W-:-:S02]  /*7c20*/  CS2R R32, SRZ ;  /* 0x0000000000207805 */ /* 0x000fc4000001ff00 */
[----:B------:R-:W-:Y:S02]  /*7c30*/  @!P0 LEA.HI.X R47, R0, R47, R3, 0x1, P4 ;  /* 0x0000002f002f8211 */ /* 0x000fe400020f0c03 */
[----:B------:R-:W-:Y:S01]  /*7c40*/  CS2R R34, SRZ ;  /* 0x0000000000227805 */ /* 0x000fe2000001ff00 */
[----:B------:R-:W0:Y:S01]  /*7c50*/  LDC R0, c[0x0][0x428] ;  /* 0x00010a00ff007b82 */ /* 0x000e220000000800 */
[----:B------:R-:W-:Y:S02]  /*7c60*/  CS2R R4, SRZ ;  /* 0x0000000000047805 */ /* 0x000fe4000001ff00 */
[----:B------:R-:W-:Y:S02]  /*7c70*/  CS2R R6, SRZ ;  /* 0x0000000000067805 */ /* 0x000fe4000001ff00 */
[C---:B-1----:R-:W-:Y:S01]  /*7c80*/  @!P0 LEA R38, P3, R24.reuse, R38, 0x1 ;  /* 0x0000002618268211 */ /* 0x042fe200078608ff */
[----:B------:R-:W-:Y:S01]  /*7c90*/  @!P1 IMAD.X R15, R53, 0x1, R49, P2 ;  /* 0x00000001350f9824 */ /* 0x000fe200010e0631 */
[----:B------:R-:W5:Y:S01]  /*7ca0*/  @!P0 LDG.E.128 R32, desc[UR40][R46.64] ;  /* 0x000000282e208981 */ /* 0x000f62000c1e1d00 */
[----:B------:R-:W-:Y:S01]  /*7cb0*/  IMAD R3, R153, 0xc0, R19 ;  /* 0x000000c099037824 */ /* 0x000fe200078e0213 */
[----:B------:R-:W-:-:S02]  /*7cc0*/  @!P0 LEA.HI.X R39, R24, R39, R25, 0x1, P3 ;  /* 0x0000002718278211 */ /* 0x000fc400018f0c19 */
[----:B------:R1:W5:Y:S01]  /*7cd0*/  @!P1 LDG.E.128 R4, desc[UR40][R8.64] ;  /* 0x0000002808049981 */ /* 0x000362000c1e1d00 */
[----:B------:R-:W-:-:S03]  /*7ce0*/  @!P1 LEA R14, P2, R26, UR6, 0x1 ;  /* 0x000000061a0e9c11 */ /* 0x000fc6000f8408ff */
[----:B------:R-:W5:Y:S01]  /*7cf0*/  @!P0 LDG.E.128 R28, desc[UR40][R38.64] ;  /* 0x00000028261c8981 */ /* 0x000f62000c1e1d00 */
[----:B------:R-:W-:Y:S02]  /*7d00*/  @!P1 LEA.HI.X R15, R26, UR7, R15, 0x1, P2 ;  /* 0x000000071a0f9c11 */ /* 0x000fe400090f0c0f */
[----:B0-----:R-:W-:Y:S01]  /*7d10*/  ISETP.NE.AND P0, PT, R0, 0x1, PT ;  /* 0x000000010000780c */ /* 0x001fe20003f05270 */
[----:B---3--:R-:W-:-:S05]  /*7d20*/  VIADD R52, R44, 0xffffff80 ;  /* 0xffffff802c347836 */ /* 0x008fca0000000000 */
[----:B------:R-:W-:-:S07]  /*7d30*/  SHF.R.S32.HI R44, RZ, 0x1f, R52 ;  /* 0x0000001fff2c7819 */ /* 0x000fce0000011434 */
[----:B------:R-:W0:Y:S01]  /*7d40*/  @P0 LDC R0, c[0x0][0x42c] ;  /* 0x00010b00ff000b82 */ /* 0x000e220000000800 */
[----:B------:R-:W-:-:S07]  /*7d50*/  LEA.HI R44, R44, R52, RZ, 0x2 ;  /* 0x000000342c2c7211 */ /* 0x000fce00078f10ff */
[----:B-1----:R-:W1:Y:S01]  /*7d60*/  @P0 LDC R9, c[0x0][0x430] ;  /* 0x00010c00ff090b82 */ /* 0x002e620000000800 */
[----:B------:R-:W-:-:S05]  /*7d70*/  LOP3.LUT R44, R44, 0xfffffffc, RZ, 0xc0, !PT ;  /* 0xfffffffc2c2c7812 */ /* 0x000fca00078ec0ff */
[----:B------:R-:W-:-:S04]  /*7d80*/  IMAD.IADD R44, R52, 0x1, -R44 ;  /* 0x00000001342c7824 */ /* 0x000fc800078e0a2c */
[----:B------:R-:W-:-:S04]  /*7d90*/  IMAD R3, R44, 0x60, R3 ;  /* 0x000000602c037824 */ /* 0x000fc800078e0203 */
[----:B0-----:R-:W-:Y:S01]  /*7da0*/  @P0 IMAD.HI.U32 R0, R3, R0, RZ ;  /* 0x0000000003000227 */ /* 0x001fe200078e00ff */
[----:B------:R-:W-:Y:S02]  /*7db0*/  CS2R R24, SRZ ;  /* 0x0000000000187805 */ /* 0x000fe4000001ff00 */
[----:B------:R-:W-:Y:S02]  /*7dc0*/  CS2R R26, SRZ ;  /* 0x00000000001a7805 */ /* 0x000fe4000001ff00 */
[----:B-1----:R-:W-:-:S04]  /*7dd0*/  @P0 SHF.R.U32.HI R3, RZ, R9, R0 ;  /* 0x00000009ff030219 */ /* 0x002fc80000011600 */
[----:B------:R0:W5:Y:S01]  /*7de0*/  @!P1 LDG.E.128 R24, desc[UR40][R14.64] ;  /* 0x000000280e189981 */ /* 0x000162000c1e1d00 */
[----:B------:R-:W-:Y:S01]  /*7df0*/  SHF.R.S32.HI R9, RZ, 0x1f, R3 ;  /* 0x0000001fff097819 */ /* 0x000fe20000011403 */
[----:B------:R-:W-:-:S04]  /*7e00*/  IMAD.MOV.U32 R44, RZ, RZ, R40 ;  /* 0x000000ffff2c7224 */ /* 0x000fc800078e0028 */
[C---:B------:R-:W-:Y:S02]  /*7e10*/  IMAD R0, R9.reuse, R10, RZ ;  /* 0x0000000a09007224 */ /* 0x040fe400078e02ff */
[----:B0-----:R-:W-:Y:S02]  /*7e20*/  IMAD.MOV.U32 R14, RZ, RZ, R42 ;  /* 0x000000ffff0e7224 */ /* 0x001fe400078e002a */
[----:B------:R-:W-:Y:S02]  /*7e30*/  IMAD.MOV.U32 R15, RZ, RZ, R37 ;  /* 0x000000ffff0f7224 */ /* 0x000fe400078e0025 */
        /* <DEDUP_REMOVED lines=12> */
[----:B--2---:R-:W-:Y:S01]  /*7f00*/  LEA.HI R10, R50, R50, RZ, 0x1 ;  /* 0x00000032320a7211 */ /* 0x004fe200078f08ff */
[----:B------:R-:W-:Y:S06]  /*7f10*/  BRA.DIV UR4, `(.L_x_12458) ;  /* 0x0000010e04287947 */ /* 0x000fec000b800000 */
.L_x_12656:
[----:B------:R-:W-:-:S03]  /*7f20*/  UMOV UR4, 0xffffffff ;  /* 0xffffffff00047882 */ /* 0x000fc60000000000 */
[----:B------:R-:W-:Y:S05]  /*7f30*/  BRA.DIV UR4, `(.L_x_12459) ;  /* 0x0000010e04487947 */ /* 0x000fea000b800000 */
.L_x_12659:
[----:B------:R-:W-:-:S03]  /*7f40*/  UMOV UR4, 0xffffffff ;  /* 0xffffffff00047882 */ /* 0x000fc60000000000 */
[----:B------:R-:W-:Y:S05]  /*7f50*/  BRA.DIV UR4, `(.L_x_12460) ;  /* 0x0000010e04687947 */ /* 0x000fea000b800000 */
.L_x_12662:
[----:B------:R-:W-:-:S03]  /*7f60*/  UMOV UR4, 0xffffffff ;  /* 0xffffffff00047882 */ /* 0x000fc60000000000 */
[----:B------:R-:W-:Y:S05]  /*7f70*/  BRA.DIV UR4, `(.L_x_12461) ;  /* 0x0000010e04887947 */ /* 0x000fea000b800000 */
.L_x_12665:
[----:B------:R-:W-:-:S03]  /*7f80*/  UMOV UR4, 0xffffffff ;  /* 0xffffffff00047882 */ /* 0x000fc60000000000 */
[----:B------:R-:W-:Y:S05]  /*7f90*/  BRA.DIV UR4, `(.L_x_12462) ;  /* 0x0000010e04a87947 */ /* 0x000fea000b800000 */
.L_x_12668:
[----:B------:R-:W-:Y:S01]  /*7fa0*/  UMOV UR4, 0xffffffff ;  /* 0xffffffff00047882 */ /* 0x000fe20000000000 */
[----:B------:R-:W-:Y:S02]  /*7fb0*/  LOP3.LUT R10, R10, 0xfffffffe, RZ, 0xc0, !PT ;  /* 0xfffffffe0a0a7812 */ /* 0x000fe400078ec0ff */
[----:B------:R-:W-:Y:S05]  /*7fc0*/  BRA.DIV UR4, `(.L_x_12463) ;  /* 0x0000010e04c47947 */ /* 0x000fea000b800000 */
.L_x_12671:
[----:B------:R-:W-:Y:S01]  /*7fd0*/  UMOV UR4, 0xffffffff ;  /* 0xffffffff00047882 */ /* 0x000fe20000000000 */
[----:B------:R-:W-:Y:S02]  /*7fe0*/  IMAD.IADD R9, R50, 0x1, -R10 ;  /* 0x0000000132097824 */ /* 0x000fe400078e0a0a */
[----:B------:R-:W-:Y:S05]  /*7ff0*/  BRA.DIV UR4, `(.L_x_12464) ;  /* 0x0000010e04e07947 */ /* 0x000fea000b800000 */
.L_x_12674:
[----:B------:R-:W-:Y:S01]  /*8000*/  UMOV UR4, 0xffffffff ;  /* 0xffffffff00047882 */ /* 0x000fe20000000000 */
[----:B------:R-:W-:Y:S02]  /*8010*/  SHF.L.U32 R9, R9, 0x1f, RZ ;  /* 0x0000001f09097819 */ /* 0x000fe400000006ff */
[----:B------:R-:W-:Y:S05]  /*8020*/  BRA.DIV UR4, `(.L_x_12465) ;  /* 0x0000010e04fc7947 */ /* 0x000fea000b800000 */
.L_x_12677:
        /* <DEDUP_REMOVED lines=19> */
[-C--:B------:R-:W-:Y:S02]  /*8160*/  ISETP.GE.OR P2, PT, R19, R20.reuse, P0 ;  /* 0x000000141300720c */ /* 0x080fe40000746670 */
[----:B------:R-:W-:Y:S02]  /*8170*/  ISETP.GE.OR P0, PT, R48, R20, P0 ;  /* 0x000000143000720c */ /* 0x000fe40000706670 */
        /* <DEDUP_REMOVED lines=15> */
.L_x_12678:
[----:B------:R-:W-:Y:S05]  /*8270*/  BSYNC B1 ;  /* 0x0000000000017941 */ /* 0x000fea0003800000 */
.L_x_12466:
[----:B------:R-:W-:Y:S04]  /*8280*/  BSSY B1, `(.L_x_12468) ;  /* 0x0000070000017945 */ /* 0x000fe80003800000 */
[----:B------:R-:W-:Y:S05]  /*8290*/  @P2 BRA `(.L_x_12469) ;  /* 0x0000000400b82947 */ /* 0x000fea0003800000 */
[----:B------:R-:W2:Y:S01]  /*82a0*/  LDL R8, [R1+0x18] ;  /* 0x0000180001087983 */ /* 0x000ea20000100800 */
[----:B0-----:R-:W-:Y:S01]  /*82b0*/  IMAD.IADD R9, R16, 0x1, R21 ;  /* 0x0000000110097824 */ /* 0x001fe200078e0215 */
[----:B------:R-:W-:Y:S01]  /*82c0*/  SHF.R.U64 R44, R4, 0x10, R5 ;  /* 0x00000010042c7819 */ /* 0x000fe20000001205 */
[----:B------:R-:W0:Y:S01]  /*82d0*/  S2R R10, SR_TID.X ;  /* 0x00000000000a7919 */ /* 0x000e220000002100 */
[----:B------:R-:W-:Y:S02]  /*82e0*/  SHF.R.U64 R49, R24, 0x10, R25 ;  /* 0x0000001018317819 */ /* 0x000fe40000001219 */
[----:B------:R-:W-:Y:S02]  /*82f0*/  SHF.R.U32.HI R46, RZ, 0x10, R5 ;  /* 0x00000010ff2e7819 */ /* 0x000fe40000011605 */
[----:B------:R-:W-:Y:S02]  /*8300*/  SHF.R.U32.HI R51, RZ, 0x10, R25 ;  /* 0x00000010ff337819 */ /* 0x000fe40000011619 */
[----:B------:R-:W-:-:S02]  /*8310*/  PRMT R44, R37, 0x5432, R44 ;  /* 0x00005432252c7816 */ /* 0x000fc4000000002c */
[----:B------:R-:W-:Y:S02]  /*8320*/  PRMT R49, R45, 0x5410, R49 ;  /* 0x000054102d317816 */ /* 0x000fe40000000031 */
[--C-:B------:R-:W-:Y:S01]  /*8330*/  SHF.R.U64 R47, R6, 0x10, R7.reuse ;  /* 0x00000010062f7819 */ /* 0x100fe20000001207 */
[----:B------:R-:W-:Y:S01]  /*8340*/  IMAD.U32 R45, R44, 0x10000, RZ ;  /* 0x000100002c2d7824 */ /* 0x000fe200078e00ff */
[----:B------:R-:W-:Y:S02]  /*8350*/  SHF.R.U32.HI R48, RZ, 0x10, R7 ;  /* 0x00000010ff307819 */ /* 0x000fe40000011607 */
[----:B------:R-:W-:Y:S01]  /*8360*/  PRMT R51, R50, 0x5410, R51 ;  /* 0x0000541032337816 */ /* 0x000fe20000000033 */
[----:B------:R-:W-:Y:S01]  /*8370*/  IMAD.U32 R50, R49, 0x10000, RZ ;  /* 0x0001000031327824 */ /* 0x000fe200078e00ff */
[----:B------:R-:W-:Y:S02]  /*8380*/  SHF.R.U32.HI R53, RZ, 0x10, R27 ;  /* 0x00000010ff357819 */ /* 0x000fe4000001161b */
[----:B------:R-:W-:-:S02]  /*8390*/  PRMT R47, R55, 0x5410, R47 ;  /* 0x00005410372f7816 */ /* 0x000fc4000000002f */
[----:B------:R-:W-:Y:S02]  /*83a0*/  LOP3.LUT R49, R49, 0xffff0000, RZ, 0xc0, !PT ;  /* 0xffff000031317812 */ /* 0x000fe400078ec0ff */
[----:B------:R-:W-:Y:S02]  /*83b0*/  PRMT R46, R38, 0x5432, R46 ;  /* 0x00005432262e7816 */ /* 0x000fe4000000002e */
[----:B------:R-:W-:Y:S02]  /*83c0*/  LOP3.LUT R44, R44, 0xffff0000, RZ, 0xc0, !PT ;  /* 0xffff00002c2c7812 */ /* 0x000fe400078ec0ff */
[----:B------:R-:W-:Y:S02]  /*83d0*/  PRMT R53, R54, 0x5410, R53 ;  /* 0x0000541036357816 */ /* 0x000fe40000000035 */
[----:B------:R-:W-:Y:S02]  /*83e0*/  SHF.R.U64 R52, R26, 0x10, R27 ;  /* 0x000000101a347819 */ /* 0x000fe4000000121b */
[----:B------:R-:W-:Y:S01]  /*83f0*/  PRMT R48, R39, 0x5432, R48 ;  /* 0x0000543227307816 */ /* 0x000fe20000000030 */
[----:B0-----:R-:W-:Y:S01]  /*8400*/  VIADD R13, R10, 0xffffff80 ;  /* 0xffffff800a0d7836 */ /* 0x001fe20000000000 */
[----:B------:R-:W-:-:S04]  /*8410*/  PRMT R52, R20, 0x5432, R52 ;  /* 0x0000543214347816 */ /* 0x000fc80000000034 */
        /* <DEDUP_REMOVED lines=11> */
[----:B------:R-:W-:-:S03]  /*84d0*/  LEA R43, R12, R10, 0x9 ;  /* 0x0000000a0c2b7211 */ /* 0x000fc600078e48ff */
        /* <DEDUP_REMOVED lines=27> */
[C---:B------:R-:W-:Y:S01]  /*8690*/  FMUL.FTZ R45, R25.reuse, R11 ;  /* 0x0000000b192d7220 */ /* 0x040fe20000410000 */
[-C--:B------:R-:W-:Y:S01]  /*86a0*/  FMUL.FTZ R44, R25, R4.reuse ;  /* 0x00000004192c7220 */ /* 0x080fe20000410000 */
[----:B------:R-:W-:Y:S01]  /*86b0*/  FFMA.FTZ R12, R5, R49, R12 ;  /* 0x00000031050c7223 */ /* 0x000fe2000001000c */
[C---:B------:R-:W-:Y:S01]  /*86c0*/  FMUL.FTZ R5, R13.reuse, R51 ;  /* 0x000000330d057220 */ /* 0x040fe20000410000 */
[C---:B------:R-:W-:Y:S01]  /*86d0*/  FFMA.FTZ R45, R6.reuse, R4, -R45 ;  /* 0x00000004062d7223 */ /* 0x040fe2000001082d */
[----:B------:R-:W-:Y:S01]  /*86e0*/  FFMA.FTZ R44, R6, R11, R44 ;  /* 0x0000000b062c7223 */ /* 0x000fe2000001002c */
[-C--:B------:R-:W-:Y:S01]  /*86f0*/  FMUL.FTZ R13, R13, R46.reuse ;  /* 0x0000002e0d0d7220 */ /* 0x080fe20000410000 */
[----:B------:R-:W-:Y:S01]  /*8700*/  IMAD.U32 R27, R15, 0x10000, RZ ;  /* 0x000100000f1b7824 */ /* 0x000fe200078e00ff */
[----:B------:R-:W-:Y:S01]  /*8710*/  SHF.L.U32 R6, R52, 0x10, RZ ;  /* 0x0000001034067819 */ /* 0x000fe200000006ff */
[----:B------:R-:W-:Y:S01]  /*8720*/  FFMA.FTZ R46, R8, R46, -R5 ;  /* 0x0000002e082e7223 */ /* 0x000fe20000010805 */
[----:B------:R-:W-:Y:S01]  /*8730*/  IMAD.U32 R11, R53, 0x10000, RZ ;  /* 0x00010000350b7824 */ /* 0x000fe200078e00ff */
[----:B------:R-:W-:Y:S01]  /*8740*/  LOP3.LUT R15, R15, 0xffff0000, RZ, 0xc0, !PT ;  /* 0xffff00000f0f7812 */ /* 0x000fe200078ec0ff */
[C---:B------:R-:W-:Y:S01]  /*8750*/  IMAD.U32 R26, R14.reuse, 0x10000, RZ ;  /* 0x000100000e1a7824 */ /* 0x040fe200078e00ff */
[----:B------:R-:W-:Y:S01]  /*8760*/  LOP3.LUT R14, R14, 0xffff0000, RZ, 0xc0, !PT ;  /* 0xffff00000e0e7812 */ /* 0x000fe200078ec0ff */
[----:B------:R-:W-:-:S02]  /*8770*/  IMAD.U32 R4, R47, 0x10000, RZ ;  /* 0x000100002f047824 */ /* 0x000fc400078e00ff */
[C---:B------:R-:W-:Y:S01]  /*8780*/  FMUL.FTZ R49, R27.reuse, R11 ;  /* 0x0000000b1b317220 */ /* 0x040fe20000410000 */
[----:B------:R-:W-:Y:S02]  /*8790*/  IMAD.U32 R5, R48, 0x10000, RZ ;  /* 0x0001000030057824 */ /* 0x000fe400078e00ff */
[C---:B------:R-:W-:Y:S01]  /*87a0*/  FMUL.FTZ R50, R26.reuse, R6 ;  /* 0x000000061a327220 */ /* 0x040fe20000410000 */
[-C--:B------:R-:W-:Y:S01]  /*87b0*/  FMUL.FTZ R25, R26, R4.reuse ;  /* 0x000000041a197220 */ /* 0x080fe20000410000 */
[----:B------:R-:W-:Y:S01]  /*87c0*/  LOP3.LUT R52, R52, 0xffff0000, RZ, 0xc0, !PT ;  /* 0xffff000034347812 */ /* 0x000fe200078ec0ff */
[----:B------:R-:W-:Y:S01]  /*87d0*/  FMUL.FTZ R27, R27, R5 ;  /* 0x000000051b1b7220 */ /* 0x000fe20000410000 */
[----:B------:R-:W-:Y:S01]  /*87e0*/  LOP3.LUT R53, R53, 0xffff0000, RZ, 0xc0, !PT ;  /* 0xffff000035357812 */ /* 0x000fe200078ec0ff */
[----:B------:R-:W-:Y:S01]  /*87f0*/  FFMA.FTZ R50, R7, R4, -R50 ;  /* 0x0000000407327223 */ /* 0x000fe20000010832 */
[----:B------:R-:W-:Y:S01]  /*8800*/  LOP3.LUT R47, R47, 0xffff0000, RZ, 0xc0, !PT ;  /* 0xffff00002f2f7812 */ /* 0x000fe200078ec0ff */
[----:B------:R-:W-:Y:S01]  /*8810*/  FFMA.FTZ R25, R7, R6, R25 ;  /* 0x0000000607197223 */ /* 0x000fe20000010019 */
[----:B------:R-:W-:Y:S01]  /*8820*/  LOP3.LUT R48, R48, 0xffff0000, RZ, 0xc0, !PT ;  /* 0xffff000030307812 */ /* 0x000fe200078ec0ff */
[C---:B------:R-:W-:Y:S01]  /*8830*/  FFMA.FTZ R11, R24.reuse, R11, R27 ;  /* 0x0000000b180b7223 */ /* 0x040fe2000001001b */
        /* <DEDUP_REMOVED lines=20> */
.L_x_12469:
[----:B------:R-:W-:Y:S05]  /*8980*/  BSYNC B1 ;  /* 0x0000000000017941 */ /* 0x000fea0003800000 */
.L_x_12468:
[----:B------:R-:W-:Y:S02]  /*8990*/  PRMT R13, R13, 0x5410, R0 ;  /* 0x000054100d0d7816 */ /* 0x000fe40000000000 */
[----:B------:R-:W-:Y:S01]  /*89a0*/  PRMT R15, R3, 0x7610, R15 ;  /* 0x00007610030f7816 */ /* 0x000fe2000000000f */
[----:B------:R-:W-:Y:S06]  /*89b0*/  @P0 BRA `(.L_x_12455) ;  /* 0x0000000400a80947 */ /* 0x000fec0003800000 */
        /* <DEDUP_REMOVED lines=11> */
[----:B------:R-:W-:Y:S02]  /*8a70*/  LOP3.LUT R0, R0, R5, RZ, 0x3c, !PT ;  /* 0x0000000500007212 */ /* 0x000fe400078e3cff */
[----:B------:R-:W-:Y:S02]  /*8a80*/  SHF.R.U64 R14, R28, 0x10, R29 ;  /* 0x000000101c0e7819 */ /* 0x000fe4000000121d */
[----:B------:R-:W-:Y:S02]  /*8a90*/  SHF.R.U64 R12, R30, 0x10, R31 ;  /* 0x000000101e0c7819 */ /* 0x000fe4000000121f */
[----:B------:R-:W-:Y:S02]  /*8aa0*/  SHF.R.U32.HI R30, RZ, 0x10, R35 ;  /* 0x00000010ff1e7819 */ /* 0x000fe40000011623 */
[----:B------:R-:W-:Y:S02]  /*8ab0*/  PRMT R41, R41, 0x5410, R14 ;  /* 0x0000541029297816 */ /* 0x000fe4000000000e */
[----:B------:R-:W-:-:S02]  /*8ac0*/  SHF.R.U32.HI R29, RZ, 0x10, R29 ;  /* 0x00000010ff1d7819 */ /* 0x000fc4000001161d */
[----:B------:R-:W-:Y:S01]  /*8ad0*/  SHF.R.U32.HI R27, RZ, 0x10, R33 ;  /* 0x00000010ff1b7819 */ /* 0x000fe20000011621 */
[----:B------:R-:W-:Y:S01]  /*8ae0*/  IMAD.U32 R25, R41, 0x10000, RZ ;  /* 0x0001000029197824 */ /* 0x000fe200078e00ff */
[----:B------:R-:W-:Y:S02]  /*8af0*/  SHF.R.U32.HI R31, RZ, 0x10, R31 ;  /* 0x00000010ff1f7819 */ /* 0x000fe4000001161f */
[----:B------:R-:W-:Y:S02]  /*8b00*/  PRMT R30, R15, 0x5410, R30 ;  /* 0x000054100f1e7816 */ /* 0x000fe4000000001e */
[----:B------:R-:W-:Y:S02]  /*8b10*/  PRMT R40, R40, 0x5410, R29 ;  /* 0x0000541028287816 */ /* 0x000fe4000000001d */
[----:B------:R-:W-:Y:S02]  /*8b20*/  PRMT R27, R20, 0x5410, R27 ;  /* 0x00005410141b7816 */ /* 0x000fe4000000001b */
[----:B------:R-:W-:-:S03]  /*8b30*/  PRMT R38, R38, 0x5410, R31 ;  /* 0x0000541026267816 */ /* 0x000fc6000000001f */
[----:B------:R-:W-:Y:S01]  /*8b40*/  IMAD.U32 R29, R27, 0x10000, RZ ;  /* 0x000100001b1d7824 */ /* 0x000fe200078e00ff */
[----:B------:R-:W-:Y:S02]  /*8b50*/  SHF.R.U64 R28, R34, 0x10, R35 ;  /* 0x00000010221c7819 */ /* 0x000fe40000001223 */
[----:B------:R-:W-:Y:S02]  /*8b60*/  PRMT R39, R39, 0x5410, R12 ;  /* 0x0000541027277816 */ /* 0x000fe4000000000c */
[----:B------:R-:W-:Y:S02]  /*8b70*/  LOP3.LUT R41, R41, 0xffff0000, RZ, 0xc0, !PT ;  /* 0xffff000029297812 */ /* 0x000fe400078ec0ff */
[----:B------:R-:W-:Y:S01]  /*8b80*/  PRMT R28, R13, 0x5432, R28 ;  /* 0x000054320d1c7816 */ /* 0x000fe2000000001c */
[----:B--2---:R-:W-:-:S04]  /*8b90*/  IMAD.IADD R3, R4, 0x1, R0 ;  /* 0x0000000104037824 */ /* 0x004fc800078e0200 */
[----:B------:R-:W-:Y:S01]  /*8ba0*/  IMAD R3, R3, 0x2, R2 ;  /* 0x0000000203037824 */ /* 0x000fe200078e0202 */
[----:B---3--:R-:W-:Y:S04]  /*8bb0*/  LDS.128 R4, [R42+0x8400] ;  /* 0x008400002a047984 */ /* 0x008fe80000000c00 */
[----:B0-----:R-:W0:Y:S01]  /*8bc0*/  LDS.128 R8, [R3+0x8400] ;  /* 0x0084000003087984 */ /* 0x001e220000000c00 */
[----:B------:R-:W-:-:S04]  /*8bd0*/  SHF.R.U64 R0, R32, 0x10, R33 ;  /* 0x0000001020007819 */ /* 0x000fc80000001221 */
[----:B------:R-:W-:-:S05]  /*8be0*/  PRMT R37, R37, 0x5410, R0 ;  /* 0x0000541025257816 */ /* 0x000fca0000000000 */
[C---:B------:R-:W-:Y:S01]  /*8bf0*/  IMAD.U32 R26, R37.reuse, 0x10000, RZ ;  /* 0x00010000251a7824 */ /* 0x040fe200078e00ff */
[----:B------:R-:W-:Y:S01]  /*8c00*/  LOP3.LUT R37, R37, 0xffff0000, RZ, 0xc0, !PT ;  /* 0xffff000025257812 */ /* 0x000fe200078ec0ff */
[----:B0-----:R-:W-:Y:S01]  /*8c10*/  IMAD.U32 R15, R8, 0x10000, RZ ;  /* 0x00010000080f7824 */ /* 0x001fe200078e00ff */
[----:B------:R-:W-:-:S03]  /*8c20*/  SHF.L.U32 R20, R9, 0x10, RZ ;  /* 0x0000001009147819 */ /* 0x000fc600000006ff */
[C---:B------:R-:W-:Y:S01]  /*8c30*/  FMUL.FTZ R31, R15.reuse, R26 ;  /* 0x0000001a0f1f7220 */ /* 0x040fe20000410000 */
[----:B------:R-:W-:Y:S01]  /*8c40*/  FMUL.FTZ R33, R15, R25 ;  /* 0x000000190f217220 */ /* 0x000fe20000410000 */
[----:B------:R-:W-:Y:S02]  /*8c50*/  IMAD.U32 R15, R40, 0x10000, RZ ;  /* 0x00010000280f7824 */ /* 0x000fe400078e00ff */
[----:B------:R-:W-:Y:S02]  /*8c60*/  IMAD.U32 R0, R4, 0x10000, RZ ;  /* 0x0001000004007824 */ /* 0x000fe400078e00ff */
[C---:B------:R-:W-:Y:S01]  /*8c70*/  FMUL.FTZ R35, R20.reuse, R29 ;  /* 0x0000001d14237220 */ /* 0x040fe20000410000 */
[----:B------:R-:W-:Y:S02]  /*8c80*/  IMAD.U32 R12, R5, 0x10000, RZ ;  /* 0x00010000050c7824 */ /* 0x000fe400078e00ff */
[----:B------:R-:W-:Y:S01]  /*8c90*/  FMUL.FTZ R43, R20, R15 ;  /* 0x0000000f142b7220 */ /* 0x000fe20000410000 */
[----:B------:R-:W-:Y:S01]  /*8ca0*/  FFMA.FTZ R32, R0, R25, -R31 ;  /* 0x0000001900207223 */ /* 0x000fe2000001081f */
[----:B------:R-:W-:-:S02]  /*8cb0*/  IMAD.U32 R24, R11, 0x10000, RZ ;  /* 0x000100000b187824 */ /* 0x000fc400078e00ff */
[----:B------:R-:W-:Y:S01]  /*8cc0*/  FFMA.FTZ R35, R12, R15, -R35 ;  /* 0x0000000f0c237223 */ /* 0x000fe20000010823 */
[----:B------:R-:W-:Y:S02]  /*8cd0*/  IMAD.U32 R31, R30, 0x10000, RZ ;  /* 0x000100001e1f7824 */ /* 0x000fe400078e00ff */
[----:B------:R-:W-:Y:S01]  /*8ce0*/  FFMA.FTZ R43, R12, R29, R43 ;  /* 0x0000001d0c2b7223 */ /* 0x000fe2000001002b */
[----:B------:R-:W-:Y:S02]  /*8cf0*/  LOP3.LUT R9, R9, 0xffff0000, RZ, 0xc0, !PT ;  /* 0xffff000009097812 */ /* 0x000fe400078ec0ff */
[----:B------:R-:W-:Y:S01]  /*8d00*/  LOP3.LUT R12, R27, 0xffff0000, RZ, 0xc0, !PT ;  /* 0xffff00001b0c7812 */ /* 0x000fe200078ec0ff */
[----:B------:R-:W-:Y:S01]  /*8d10*/  IMAD.U32 R14, R7, 0x10000, RZ ;  /* 0x00010000070e7824 */ /* 0x000fe200078e00ff */
[----:B------:R-:W-:Y:S01]  /*8d20*/  LOP3.LUT R40, R40, 0xffff0000, RZ, 0xc0, !PT ;  /* 0xffff000028287812 */ /* 0x000fe200078ec0ff */
[----:B------:R-:W-:Y:S01]  /*8d30*/  IMAD.U32 R25, R38, 0x10000, RZ ;  /* 0x0001000026197824 */ /* 0x000fe200078e00ff */
[----:B------:R-:W-:Y:S01]  /*8d40*/  LOP3.LUT R8, R8, 0xffff0000, RZ, 0xc0, !PT ;  /* 0xffff000008087812 */ /* 0x000fe200078ec0ff */
[----:B------:R-:W-:Y:S01]  /*8d50*/  FMUL.FTZ R15, R24, R31 ;  /* 0x0000001f180f7220 */ /* 0x000fe20000410000 */
[----:B------:R-:W-:Y:S01]  /*8d60*/  LOP3.LUT R5, R5, 0xffff0000, RZ, 0xc0, !PT ;  /* 0xffff000005057812 */ /* 0x000fe200078ec0ff */
[----:B------:R-:W-:Y:S01]  /*8d70*/  FFMA.FTZ R33, R0, R26, R33 ;  /* 0x0000001a00217223 */ /* 0x000fe20000010021 */
[C---:B------:R-:W-:Y:S01]  /*8d80*/  FMUL.FTZ R20, R9.reuse, R12 ;  /* 0x0000000c09147220 */ /* 0x040fe20000410000 */
[----:B------:R-:W-:Y:S01]  /*8d90*/  LOP3.LUT R4, R4, 0xffff0000, RZ, 0xc0, !PT ;  /* 0xffff000004047812 */ /* 0x000fe200078ec0ff */
[-C--:B------:R-:W-:Y:S01]  /*8da0*/  FMUL.FTZ R24, R24, R25.reuse ;  /* 0x0000001918187220 */ /* 0x080fe20000410000 */
[----:B------:R-:W-:Y:S01]  /*8db0*/  FFMA.FTZ R26, R14, R25, -R15 ;  /* 0x000000190e1a7223 */ /* 0x000fe2000001080f */
[----:B------:R-:W-:Y:S01]  /*8dc0*/  FMUL.FTZ R9, R9, R40 ;  /* 0x0000002809097220 */ /* 0x000fe20000410000 */
[C---:B------:R-:W-:Y:S01]  /*8dd0*/  FMUL.FTZ R15, R8.reuse, R37 ;  /* 0x00000025080f7220 */ /* 0x040fe20000410000 */
[----:B------:R-:W-:Y:S01]  /*8de0*/  FMUL.FTZ R25, R8, R41 ;  /* 0x0000002908197220 */ /* 0x000fe20000410000 */
[----:B------:R-:W-:-:S02]  /*8df0*/  IMAD.U32 R21, R10, 0x10000, RZ ;  /* 0x000100000a157824 */ /* 0x000fc400078e00ff */
[----:B------:R-:W-:Y:S02]  /*8e00*/  IMAD.U32 R8, R28, 0x10000, RZ ;  /* 0x000100001c087824 */ /* 0x000fe400078e00ff */
[----:B------:R-:W-:Y:S01]  /*8e10*/  FFMA.FTZ R31, R14, R31, R24 ;  /* 0x0000001f0e1f7223 */ /* 0x000fe20000010018 */
[C---:B------:R-:W-:Y:S01]  /*8e20*/  FFMA.FTZ R20, R5.reuse, R40, -R20 ;  /* 0x0000002805147223 */ /* 0x040fe20000010814 */
[----:B------:R-:W-:Y:S01]  /*8e30*/  FFMA.FTZ R12, R5, R12, R9 ;  /* 0x0000000c050c7223 */ /* 0x000fe20000010009 */
[----:B------:R-:W-:Y:S01]  /*8e40*/  LOP3.LUT R10, R10, 0xffff0000, RZ, 0xc0, !PT ;  /* 0xffff00000a0a7812 */ /* 0x000fe200078ec0ff */
[C---:B------:R-:W-:Y:S01]  /*8e50*/  FFMA.FTZ R15, R4.reuse, R41, -R15 ;  /* 0x00000029040f7223 */ /* 0x040fe2000001080f */
[----:B------:R-:W-:Y:S02]  /*8e60*/  IMAD.U32 R0, R39, 0x10000, RZ ;  /* 0x0001000027007824 */ /* 0x000fe400078e00ff */
[----:B------:R-:W-:Y:S01]  /*8e70*/  FFMA.FTZ R14, R4, R37, R25 ;  /* 0x00000025040e7223 */ /* 0x000fe20000010019 */
[----:B------:R-:W-:Y:S01]  /*8e80*/  LOP3.LUT R5, R28, 0xffff0000, RZ, 0xc0, !PT ;  /* 0xffff00001c057812 */ /* 0x000fe200078ec0ff */
[----:B------:R-:W-:Y:S01]  /*8e90*/  IMAD.U32 R13, R6, 0x10000, RZ ;  /* 0x00010000060d7824 */ /* 0x000fe200078e00ff */
[----:B------:R-:W-:Y:S01]  /*8ea0*/  LOP3.LUT R11, R11, 0xffff0000, RZ, 0xc0, !PT ;  /* 0xffff00000b0b7812 */ /* 0x000fe200078ec0ff */
[----:B------:R-:W-:Y:S01]  /*8eb0*/  FMUL.FTZ R4, R21, R8 ;  /* 0x0000000815047220 */ /* 0x000fe20000410000 */
[----:B------:R-:W-:-:S02]  /*8ec0*/  LOP3.LUT R39, R39, 0xffff0000, RZ, 0xc0, !PT ;  /* 0xffff000027277812 */ /* 0x000fc400078ec0ff */
[----:B------:R-:W-:Y:S02]  /*8ed0*/  LOP3.LUT R30, R30, 0xffff0000, RZ, 0xc0, !PT ;  /* 0xffff00001e1e7812 */ /* 0x000fe400078ec0ff */
[----:B------:R-:W-:Y:S01]  /*8ee0*/  LOP3.LUT R38, R38, 0xffff0000, RZ, 0xc0, !PT ;  /* 0xffff000026267812 */ /* 0x000fe200078ec0ff */
[-C--:B------:R-:W-:Y:S01]  /*8ef0*/  FMUL.FTZ R24, R21, R0.reuse ;  /* 0x0000000015187220 */ /* 0x080fe20000410000 */
[----:B------:R-:W-:Y:S01]  /*8f00*/  LOP3.LUT R6, R6, 0xffff0000, RZ, 0xc0, !PT ;  /* 0xffff000006067812 */ /* 0x000fe200078ec0ff */
[----:B------:R-:W-:Y:S01]  /*8f10*/  FFMA.FTZ R0, R13, R0, -R4 ;  /* 0x000000000d007223 */ /* 0x000fe20000010804 */
[----:B------:R-:W-:Y:S01]  /*8f20*/  LOP3.LUT R7, R7, 0xffff0000, RZ, 0xc0, !PT ;  /* 0xffff000007077812 */ /* 0x000fe200078ec0ff */
[C---:B------:R-:W-:Y:S01]  /*8f30*/  FMUL.FTZ R9, R10.reuse, R5 ;  /* 0x000000050a097220 */ /* 0x040fe20000410000 */
[-C--:B------:R-:W-:Y:S01]  /*8f40*/  FMUL.FTZ R10, R10, R39.reuse ;  /* 0x000000270a0a7220 */ /* 0x080fe20000410000 */
[C---:B------:R-:W-:Y:S01]  /*8f50*/  FMUL.FTZ R4, R11.reuse, R30 ;  /* 0x0000001e0b047220 */ /* 0x040fe20000410000 */
        /* <DEDUP_REMOVED lines=16> */
.L_x_12455:
[----:B------:R-:W-:Y:S05]  /*9060*/  BSYNC B0 ;  /* 0x0000000000007941 */ /* 0x000fea0003800000 */
.L_x_12435:
        /* <DEDUP_REMOVED lines=8> */
.L_x_12432:
[----:B------:R-:W-:-:S13]  /*90f0*/  ISETP.NE.AND P0, PT, R157, 0x3, PT ;  /* 0x000000039d00780c */ /* 0x000fda0003f05270 */
[----:B------:R-:W-:Y:S05]  /*9100*/  @!P0 BRA `(.L_x_12470) ;  /* 0x0000000000048947 */ /* 0x000fea0003800000 */
[----:B------:R-:W-:Y:S01]  /*9110*/  BPT.TRAP 0x1 ;  /* 0x000000040000795c */ /* 0x000fe20000300000 */
.L_x_12470:
[----:B--23--:R-:W-:Y:S01]  /*9120*/  IMAD R0, R18, 0x8, R2 ;  /* 0x0000000812007824 */ /* 0x00cfe200078e0202 */
[----:B01--4-:R-:W-:-:S04]  /*9130*/  SHF.L.U32 R7, R23, 0x1f, RZ ;  /* 0x0000001f17077819 */ /* 0x013fc800000006ff */
[----:B------:R0:W1:Y:S01]  /*9140*/  SYNCS.PHASECHK.TRANS64.TRYWAIT P1, [R0+URZ+0x16830], R7 ;  /* 0x01683007000075a7 */ /* 0x000062000802017f */
[----:B------:R-:W-:Y:S05]  /*9150*/  @!P0 BRA `(.L_x_12471) ;  /* 0x0000000000048947 */ /* 0x000fea0003800000 */
[----:B------:R-:W-:Y:S01]  /*9160*/  BPT.TRAP 0x1 ;  /* 0x000000040000795c */ /* 0x000fe20000300000 */
.L_x_12471:
[----:B------:R-:W-:Y:S01]  /*9170*/  VIADD R3, R2, 0xe400 ;  /* 0x0000e40002037836 */ /* 0x000fe20000000000 */
[----:B------:R-:W-:Y:S01]  /*9180*/  LOP3.LUT R4, R36, 0x10000, RZ, 0xfc, !PT ;  /* 0x0001000024047812 */ /* 0x000fe200078efcff */
[----:B------:R-:W-:-:S03]  /*9190*/  IMAD.MOV.U32 R5, RZ, RZ, 0x40000040 ;  /* 0x40000040ff057424 */ /* 0x000fc600078e00ff */
[----:B------:R-:W-:-:S04]  /*91a0*/  SHF.R.U32.HI R3, RZ, 0x4, R3 ;  /* 0x00000004ff037819 */ /* 0x000fc80000011603 */
[----:B------:R-:W-:-:S04]  /*91b0*/  LOP3.LUT R3, R3, 0x3fff, RZ, 0xc0, !PT ;  /* 0x00003fff03037812 */ /* 0x000fc800078ec0ff */
[----:B------:R-:W-:-:S05]  /*91c0*/  LOP3.LUT R3, R3, 0x10000, RZ, 0xfc, !PT ;  /* 0x0001000003037812 */ /* 0x000fca00078efcff */
[----:B------:R2:W-:Y:S01]  /*91d0*/  STL [R1+0x4], R3 ;  /* 0x0000040301007387 */ /* 0x0005e20000100800 */
[----:B-1----:R-:W-:Y:S05]  /*91e0*/  @P1 BRA `(.L_x_12472) ;  /* 0x0000000000081947 */ /* 0x002fea0003800000 */
[----:B------:R-:W1:Y:S02]  /*91f0*/  SYNCS.PHASECHK.TRANS64.TRYWAIT P1, [R0+URZ+0x16830], R7 ;  /* 0x01683007000075a7 */ /* 0x000e64000802017f */
[----:B-1----:R-:W-:Y:S05]  /*9200*/  @!P1 BRA `(.L_x_12473) ;  /* 0x000000fc00c09947 */ /* 0x002fea0003800000 */
.L_x_12472:
[----:B--2---:R-:W2:Y:S01]  /*9210*/  LDL R3, [R1+0x4] ;  /* 0x0000040001037983 */ /* 0x004ea20000100800 */
[----:B------:R-:W-:Y:S01]  /*9220*/  MOV R11, 0x40000040 ;  /* 0x40000040000b7802 */ /* 0x000fe20000000f00 */
[----:B------:R-:W-:Y:S05]  /*9230*/  WARPSYNC.ALL ;  /* 0x0000000000007948 */ /* 0x000fea0003800000 */
[C---:B------:R-:W-:Y:S01]  /*9240*/  R2UR UR4, R4.reuse ;  /* 0x00000000040472ca */ /* 0x040fe200000e0000 */
[----:B------:R-:W3:Y:S01]  /*9250*/  LDL R95, [R1+0x10] ;  /* 0x00001000015f7983 */ /* 0x000ee20000100800 */
[----:B------:R-:W-:Y:S02]  /*9260*/  R2UR UR5, R5 ;  /* 0x00000000050572ca */ /* 0x000fe400000e0000 */
[----:B------:R-:W-:Y:S01]  /*9270*/  R2UR UR7, R11 ;  /* 0x000000000b0772ca */ /* 0x000fe200000e0000 */
[----:B-----5:R-:W-:Y:S01]  /*9280*/  WARPGROUP.ARRIVE ;  /* 0x00000000000079c5 */ /* 0x020fe20000000000 */
[----:B------:R-:W-:Y:S01]  /*9290*/  VIADD R12, R4, 0x2 ;  /* 0x00000002040c7836 */ /* 0x000fe20000000000 */
[----:B------:R-:W4:Y:S01]  /*92a0*/  LDL R97, [R1+0x8] ;  /* 0x0000080001617983 */ /* 0x000f220000100800 */
[----:B------:R-:W-:-:S02]  /*92b0*/  IMAD.MOV.U32 R13, RZ, RZ, 0x40000040 ;  /* 0x40000040ff0d7424 */ /* 0x000fc400078e00ff */
[----:B01----:R-:W-:Y:S01]  /*92c0*/  IMAD.MOV.U32 R7, RZ, RZ, 0x40000040 ;  /* 0x40000040ff077424 */ /* 0x003fe200078e00ff */
[----:B------:R-:W3:Y:S04]  /*92d0*/  LDL R89, [R1+0x24] ;  /* 0x0000240001597983 */ /* 0x000ee80000100800 */
[----:B------:R-:W4:Y:S01]  /*92e0*/  LDL R90, [R1+0x20] ;  /* 0x00002000015a7983 */ /* 0x000f220000100800 */
[----:B------:R-:W-:Y:S02]  /*92f0*/  VIADD R8, R4, 0x4 ;  /* 0x0000000404087836 */ /* 0x000fe40000000000 */
[----:B------:R-:W-:Y:S02]  /*9300*/  IMAD.MOV.U32 R9, RZ, RZ, 0x40000040 ;  /* 0x40000040ff097424 */ /* 0x000fe400078e00ff */
[----:B--2---:R-:W-:-:S05]  /*9310*/  IMAD R10, R18, 0x400, R3 ;  /* 0x00000400120a7824 */ /* 0x004fca00078e0203 */
[----:B------:R-:W-:-:S13]  /*9320*/  R2UR UR6, R10 ;  /* 0x000000000a0672ca */ /* 0x000fda00000e0000 */
[----:B------:R-:W-:Y:S01]  /*9330*/  HGMMA.64x128x16.F32.BF16 R24, gdesc[UR4], RZ, !UPT, gsb0 ;  /* 0x01e00000041879f0 */ /* 0x000fe2000c0018ff */
[----:B------:R-:W-:Y:S01]  /*9340*/  VIADD R6, R10, 0x2 ;  /* 0x000000020a067836 */ /* 0x000fe20000000000 */
[----:B------:R-:W-:Y:S02]  /*9350*/  R2UR UR4, R12 ;  /* 0x000000000c0472ca */ /* 0x000fe400000e0000 */
[----:B------:R-:W-:Y:S02]  /*9360*/  R2UR UR5, R13 ;  /* 0x000000000d0572ca */ /* 0x000fe400000e0000 */
[----:B------:R-:W-:Y:S02]  /*9370*/  R2UR UR6, R6 ;  /* 0x00000000060672ca */ /* 0x000fe400000e0000 */
[----:B------:R-:W-:Y:S01]  /*9380*/  R2UR UR7, R7 ;  /* 0x00000000070772ca */ /* 0x000fe200000e0000 */
[----:B------:R-:W-:Y:S02]  /*9390*/  VIADD R6, R10, 0x4 ;  /* 0x000000040a067836 */ /* 0x000fe40000000000 */
[----:B------:R-:W-:Y:S01]  /*93a0*/  IMAD.MOV.U32 R7, RZ, RZ, 0x40000040 ;  /* 0x40000040ff077424 */ /* 0x000fe200078e00ff */
[----:B------:R-:W-:-:S02]  /*93b0*/  WARPGROUP.DEPBAR.LE gsb0, 0x0 ;  /* 0x00008000000079c5 */ /* 0x000fc40000010000 */
[----:B------:R-:W-:-:S07]  /*93c0*/  WARPGROUP.ARRIVE ;  /* 0x00000000000079c5 */ /* 0x000fce0000000000 */
        /* <DEDUP_REMOVED lines=19> */
[----:B------:R-:W-:Y:S01]  /*9500*/  ULDC UR4, c[0x0][0x9d8] ;  /* 0x0002760000047ab9 */ /* 0x000fe20000000800 */
[----:B---3--:R-:W-:Y:S01]  /*9510*/  IMAD R89, R153, 0xc0, R89 ;  /* 0x000000c099597824 */ /* 0x008fe200078e0259 */
[----:B------:R-:W-:Y:S01]  /*9520*/  ULDC UR5, c[0x0][0x988] ;  /* 0x0002620000057ab9 */ /* 0x000fe20000000800 */
[----:B------:R-:W-:Y:S02]  /*9530*/  WARPGROUP.DEPBAR.LE gsb0, 0x0 ;  /* 0x00008000000079c5 */ /* 0x000fe40000010000 */
[----:B------:R-:W-:-:S04]  /*9540*/  FMUL.FTZ R27, R27, UR4 ;  /* 0x000000041b1b7c20 */ /* 0x000fc80008410000 */
[----:B------:R0:W-:Y:S02]  /*9550*/  MUFU.TANH R110, R27 ;  /* 0x0000001b006e7308 */ /* 0x0001e40000002400 */
[----:B0-----:R-:W-:-:S04]  /*9560*/  IMAD.MOV.U32 R27, RZ, RZ, -0x80 ;  /* 0xffffff80ff1b7424 */ /* 0x001fc800078e00ff */
[----:B------:R-:W-:-:S04]  /*9570*/  IMAD R27, R152, R27, 0x80 ;  /* 0x00000080981b7424 */ /* 0x000fc800078e021b */
[----:B------:R-:W-:Y:S02]  /*9580*/  IMAD.IADD R27, R95, 0x1, R27 ;  /* 0x000000015f1b7824 */ /* 0x000fe400078e021b */
[----:B------:R-:W-:-:S03]  /*9590*/  FMUL.FTZ R26, R26, UR4 ;  /* 0x000000041a1a7c20 */ /* 0x000fc60008410000 */
[--C-:B----4-:R-:W-:Y:S01]  /*95a0*/  IADD3 R106, -R97, 0x1, R27.reuse ;  /* 0x00000001616a7810 */ /* 0x110fe20007ffe11b */
[----:B------:R-:W-:Y:S01]  /*95b0*/  FMUL.FTZ R34, R34, UR4 ;  /* 0x0000000422227c20 */ /* 0x000fe20008410000 */
[----:B------:R-:W0:Y:S01]  /*95c0*/  MUFU.TANH R112, R26 ;  /* 0x0000001a00707308 */ /* 0x000e220000002400 */
[----:B------:R-:W-:Y:S02]  /*95d0*/  FMUL.FTZ R30, R30, UR4 ;  /* 0x000000041e1e7c20 */ /* 0x000fe40008410000 */
[C---:B------:R-:W-:Y:S02]  /*95e0*/  IMAD R106, R90.reuse, -0x2, R106 ;  /* 0xfffffffe5a6a7824 */ /* 0x040fe400078e026a */
[----:B------:R-:W-:Y:S01]  /*95f0*/  FMUL.FTZ R31, R31, UR4 ;  /* 0x000000041f1f7c20 */ /* 0x000fe20008410000 */
[----:B------:R-:W-:Y:S02]  /*9600*/  IMAD R91, R90, -0x2, R27 ;  /* 0xfffffffe5a5b7824 */ /* 0x000fe400078e021b */
[----:B------:R1:W-:Y:S01]  /*9610*/  MUFU.TANH R98, R34 ;  /* 0x0000002200627308 */ /* 0x0003e20000002400 */
[----:B------:R-:W-:-:S07]  /*9620*/  FMUL.FTZ R102, R35, UR4 ;  /* 0x0000000423667c20 */ /* 0x000fce0008410000 */
[----:B------:R-:W2:Y:S01]  /*9630*/  MUFU.TANH R108, R30 ;  /* 0x0000001e006c7308 */ /* 0x000ea20000002400 */
[----:B-1----:R-:W-:Y:S01]  /*9640*/  FMUL.FTZ R34, R50, UR4 ;  /* 0x0000000432227c20 */ /* 0x002fe20008410000 */
[----:B------:R-:W-:-:S04]  /*9650*/  IADD3 R50, R106, 0x8, R89 ;  /* 0x000000086a327810 */ /* 0x000fc80007ffe059 */
[----:B------:R-:W-:Y:S02]  /*9660*/  VIMNMX R27, R91, R50, PT ;  /* 0x000000325b1b7248 */ /* 0x000fe40003fe0100 */
[----:B------:R-:W1:Y:S01]  /*9670*/  MUFU.TANH R31, R31 ;  /* 0x0000001f001f7308 */ /* 0x000e620000002400 */
[----:B------:R-:W-:Y:S01]  /*9680*/  FMUL.FTZ R104, R38, UR4 ;  /* 0x0000000426687c20 */ /* 0x000fe20008410000 */
[C---:B------:R-:W-:Y:S02]  /*9690*/  ISETP.GT.AND P1, PT, R27.reuse, RZ, PT ;  /* 0x000000ff1b00720c */ /* 0x040fe40003f24270 */
[----:B------:R-:W-:Y:S01]  /*96a0*/  ISETP.GT.AND P2, PT, R27, 0x1, PT ;  /* 0x000000011b00780c */ /* 0x000fe20003f44270 */
[----:B------:R-:W-:Y:S01]  /*96b0*/  FMUL.FTZ R96, R39, UR4 ;  /* 0x0000000427607c20 */ /* 0x000fe20008410000 */
[----:B------:R-:W-:Y:S02]  /*96c0*/  ISETP.GT.AND P3, PT, R27, 0x8, PT ;  /* 0x000000081b00780c */ /* 0x000fe40003f64270 */
[----:B------:R-:W3:Y:S01]  /*96d0*/  MUFU.TANH R102, R102 ;  /* 0x0000006600667308 */ /* 0x000ee20000002400 */
[----:B0-----:R-:W-:-:S02]  /*96e0*/  FSEL R112, R112, -INF , P1 ;  /* 0xff80000070707808 */ /* 0x001fc40000800000 */
[----:B------:R-:W-:Y:S01]  /*96f0*/  FSEL R110, R110, -INF , P2 ;  /* 0xff8000006e6e7808 */ /* 0x000fe20001000000 */
[----:B------:R-:W-:Y:S01]  /*9700*/  FMUL.FTZ R94, R42, UR4 ;  /* 0x000000042a5e7c20 */ /* 0x000fe20008410000 */
[----:B------:R-:W-:Y:S02]  /*9710*/  ISETP.GT.AND P1, PT, R27, 0x9, PT ;  /* 0x000000091b00780c */ /* 0x000fe40003f24270 */
[----:B--2---:R-:W-:Y:S01]  /*9720*/  FSEL R108, R108, -INF , P3 ;  /* 0xff8000006c6c7808 */ /* 0x004fe20001800000 */
[----:B------:R-:W0:Y:S01]  /*9730*/  MUFU.TANH R104, R104 ;  /* 0x0000006800687308 */ /* 0x000e220000002400 */
[----:B------:R-:W-:Y:S01]  /*9740*/  FMNMX.FTZ R35, R112, R110, !PT ;  /* 0x0000006e70237209 */ /* 0x000fe20007810000 */
[----:B------:R-:W-:Y:S01]  /*9750*/  FMUL.FTZ R92, R43, UR4 ;  /* 0x000000042b5c7c20 */ /* 0x000fe20008410000 */
[----:B------:R-:W-:Y:S02]  /*9760*/  ISETP.GT.AND P2, PT, R27, 0x10, PT ;  /* 0x000000101b00780c */ /* 0x000fe40003f44270 */
[----:B-1----:R-:W-:-:S02]  /*9770*/  FSEL R100, R31, -INF , P1 ;  /* 0xff8000001f647808 */ /* 0x002fc40000800000 */
[----:B------:R-:W-:Y:S01]  /*9780*/  FMNMX.FTZ R35, R108, R35, !PT ;  /* 0x000000236c237209 */ /* 0x000fe20007810000 */
[----:B------:R-:W1:Y:S01]  /*9790*/  MUFU.TANH R96, R96 ;  /* 0x0000006000607308 */ /* 0x000e620000002400 */
[----:B------:R-:W-:Y:S01]  /*97a0*/  ISETP.GT.AND P1, PT, R27, 0x11, PT ;  /* 0x000000111b00780c */ /* 0x000fe20003f24270 */
[----:B------:R-:W-:Y:S01]  /*97b0*/  FMUL.FTZ R88, R46, UR4 ;  /* 0x000000042e587c20 */ /* 0x000fe20008410000 */
[----:B------:R-:W-:Y:S02]  /*97c0*/  FSEL R98, R98, -INF , P2 ;  /* 0xff80000062627808 */ /* 0x000fe40001000000 */
[----:B------:R-:W-:-:S03]  /*97d0*/  FMNMX.FTZ R35, R100, R35, !PT ;  /* 0x0000002364237209 */ /* 0x000fc60007810000 */
[----:B------:R-:W2:Y:S01]  /*97e0*/  MUFU.TANH R94, R94 ;  /* 0x0000005e005e7308 */ /* 0x000ea20000002400 */
[----:B------:R-:W-:Y:S01]  /*97f0*/  ISETP.GT.AND P2, PT, R27, 0x18, PT ;  /* 0x000000181b00780c */ /* 0x000fe20003f44270 */
[----:B------:R-:W-:Y:S01]  /*9800*/  FMUL.FTZ R30, R47, UR4 ;  /* 0x000000042f1e7c20 */ /* 0x000fe20008410000 */
[----:B---3--:R-:W-:Y:S02]  /*9810*/  FSEL R102, R102, -INF , P1 ;  /* 0xff80000066667808 */ /* 0x008fe40000800000 */
[----:B------:R-:W-:-:S03]  /*9820*/  FMNMX.FTZ R35, R98, R35, !PT ;  /* 0x0000002362237209 */ /* 0x000fc60007810000 */
[----:B------:R-:W3:Y:S01]  /*9830*/  MUFU.TANH R92, R92 ;  /* 0x0000005c005c7308 */ /* 0x000ee20000002400 */
[----:B------:R-:W-:Y:S02]  /*9840*/  ISETP.GT.AND P1, PT, R27, 0x19, PT ;  /* 0x000000191b00780c */ /* 0x000fe40003f24270 */
[----:B0-----:R-:W-:Y:S02]  /*9850*/  FSEL R104, R104, -INF , P2 ;  /* 0xff80000068687808 */ /* 0x001fe40001000000 */
[----:B------:R-:W-:-:S03]  /*9860*/  FMNMX.FTZ R35, R102, R35, !PT ;  /* 0x0000002366237209 */ /* 0x000fc60007810000 */
[----:B------:R-:W0:Y:S01]  /*9870*/  MUFU.TANH R88, R88 ;  /* 0x0000005800587308 */ /* 0x000e220000002400 */
[----:B------:R-:W-:Y:S01]  /*9880*/  ISETP.GT.AND P2, PT, R27, 0x20, PT ;  /* 0x000000201b00780c */ /* 0x000fe20003f44270 */
[----:B------:R-:W-:Y:S01]  /*9890*/  FMUL.FTZ R26, R51, UR4 ;  /* 0x00000004331a7c20 */ /* 0x000fe20008410000 */
        /* <DEDUP_REMOVED lines=8> */
[----:B------:R-:W-:Y:S01]  /*9920*/  ISETP.GT.AND P2, PT, R27, 0x28, PT ;  /* 0x000000281b00780c */ /* 0x000fe20003f44270 */
[----:B------:R-:W-:Y:S01]  /*9930*/  FMUL.FTZ R42, R55, UR4 ;  /* 0x00000004372a7c20 */ /* 0x000fe20008410000 */
[----:B---3--:R-:W-:Y:S02]  /*9940*/  FSEL R92, R92, -INF , P1 ;  /* 0xff8000005c5c7808 */ /* 0x008fe40000800000 */
[----:B------:R-:W-:-:S03]  /*9950*/  FMNMX.FTZ R35, R94, R35, !PT ;  /* 0x000000235e237209 */ /* 0x000fc60007810000 */
[----:B------:R-:W3:Y:S01]  /*9960*/  MUFU.TANH R26, R26 ;  /* 0x0000001a001a7308 */ /* 0x000ee20000002400 */
[----:B------:R-:W-:Y:S01]  /*9970*/  FMUL.FTZ R20, R33, UR4 ;  /* 0x0000000421147c20 */ /* 0x000fe20008410000 */
[----:B------:R-:W-:Y:S01]  /*9980*/  FMUL.FTZ R33, R48, UR4 ;  /* 0x0000000430217c20 */ /* 0x000fe20008410000 */
[C---:B------:R-:W-:Y:S01]  /*9990*/  ISETP.GT.AND P1, PT, R27.reuse, 0x29, PT ;  /* 0x000000291b00780c */ /* 0x040fe20003f24270 */
[----:B------:R-:W-:Y:S01]  /*99a0*/  FMUL.FTZ R48, R58, UR4 ;  /* 0x000000043a307c20 */ /* 0x000fe20008410000 */
[----:B0-----:R-:W-:Y:S02]  /*99b0*/  FSEL R88, R88, -INF , P2 ;  /* 0xff80000058587808 */ /* 0x001fe40001000000 */
[----:B------:R-:W-:Y:S01]  /*99c0*/  FMNMX.FTZ R35, R92, R35, !PT ;  /* 0x000000235c237209 */ /* 0x000fe20007810000 */
[----:B------:R-:W0:Y:S01]  /*99d0*/  MUFU.TANH R38, R38 ;  /* 0x0000002600267308 */ /* 0x000e220000002400 */
[----:B------:R-:W-:Y:S01]  /*99e0*/  ISETP.GT.AND P2, PT, R27, 0x30, PT ;  /* 0x000000301b00780c */ /* 0x000fe20003f44270 */
[----:B------:R-:W-:Y:S01]  /*99f0*/  FMUL.FTZ R46, R59, UR4 ;  /* 0x000000043b2e7c20 */ /* 0x000fe20008410000 */
        /* <DEDUP_REMOVED lines=8> */
[----:B------:R-:W-:Y:S01]  /*9a80*/  FMUL.FTZ R3, R24, UR4 ;  /* 0x0000000418037c20 */ /* 0x000fe20008410000 */
[----:B------:R-:W-:Y:S01]  /*9a90*/  FMUL.FTZ R24, R37, UR4 ;  /* 0x0000000425187c20 */ /* 0x000fe20008410000 */
[----:B------:R-:W-:Y:S01]  /*9aa0*/  FMUL.FTZ R37, R52, UR4 ;  /* 0x0000000434257c20 */ /* 0x000fe20008410000 */
[----:B------:R-:W-:Y:S01]  /*9ab0*/  ISETP.GT.AND P2, PT, R27, 0x38, PT ;  /* 0x000000381b00780c */ /* 0x000fe20003f44270 */
[----:B------:R-:W-:Y:S01]  /*9ac0*/  FMUL.FTZ R52, R63, UR4 ;  /* 0x000000043f347c20 */ /* 0x000fe20008410000 */
        /* <DEDUP_REMOVED lines=8> */
[----:B------:R-:W-:Y:S01]  /*9b50*/  FMUL.FTZ R11, R28, UR4 ;  /* 0x000000041c0b7c20 */ /* 0x000fe20008410000 */
[----:B------:R-:W-:Y:S01]  /*9b60*/  FMUL.FTZ R28, R41, UR4 ;  /* 0x00000004291c7c20 */ /* 0x000fe20008410000 */
[----:B------:R-:W-:Y:S01]  /*9b70*/  FMUL.FTZ R41, R56, UR4 ;  /* 0x0000000438297c20 */ /* 0x000fe20008410000 */
[----:B------:R-:W-:Y:S01]  /*9b80*/  ISETP.GT.AND P2, PT, R27, 0x40, PT ;  /* 0x000000401b00780c */ /* 0x000fe20003f44270 */
[----:B------:R-:W-:Y:S01]  /*9b90*/  FMUL.FTZ R56, R67, UR4 ;  /* 0x0000000443387c20 */ /* 0x000fe20008410000 */
[----:B-1----:R-:W-:Y:S02]  /*9ba0*/  FSEL R42, R42, -INF , P1 ;  /* 0xff8000002a2a7808 */ /* 0x002fe40000800000 */
[----:B------:R-:W1:Y:S01]  /*9bb0*/  MUFU.TANH R52, R52 ;  /* 0x0000003400347308 */ /* 0x000e620000002400 */
[----:B------:R-:W-:-:S02]  /*9bc0*/  FMNMX.FTZ R35, R38, R35, !PT ;  /* 0x0000002326237209 */ /* 0x000fc40007810000 */
[C---:B------:R-:W-:Y:S02]  /*9bd0*/  ISETP.GT.AND P1, PT, R27.reuse, 0x41, PT ;  /* 0x000000411b00780c */ /* 0x040fe40003f24270 */
[----:B--2---:R-:W-:Y:S02]  /*9be0*/  FSEL R48, R48, -INF , P2 ;  /* 0xff80000030307808 */ /* 0x004fe40001000000 */
[----:B------:R-:W-:Y:S01]  /*9bf0*/  FMNMX.FTZ R35, R42, R35, !PT ;  /* 0x000000232a237209 */ /* 0x000fe20007810000 */
[----:B------:R-:W2:Y:S01]  /*9c00*/  MUFU.TANH R54, R54 ;  /* 0x0000003600367308 */ /* 0x000ea20000002400 */
[----:B------:R-:W-:Y:S01]  /*9c10*/  FMUL.FTZ R70, R70, UR4 ;  /* 0x0000000446467c20 */ /* 0x000fe20008410000 */
[----:B------:R-:W-:Y:S02]  /*9c20*/  ISETP.GT.AND P2, PT, R27, 0x48, PT ;  /* 0x000000481b00780c */ /* 0x000fe40003f44270 */
[----:B---3--:R-:W-:Y:S02]  /*9c30*/  FSEL R46, R46, -INF , P1 ;  /* 0xff8000002e2e7808 */ /* 0x008fe40000800000 */
[----:B------:R-:W-:-:S02]  /*9c40*/  FMNMX.FTZ R35, R48, R35, !PT ;  /* 0x0000002330237209 */ /* 0x000fc40007810000 */
[----:B------:R-:W3:Y:S01]  /*9c50*/  MUFU.TANH R56, R56 ;  /* 0x0000003800387308 */ /* 0x000ee20000002400 */
[----:B------:R-:W-:Y:S01]  /*9c60*/  FMUL.FTZ R71, R71, UR4 ;  /* 0x0000000447477c20 */ /* 0x000fe20008410000 */
[C---:B------:R-:W-:Y:S02]  /*9c70*/  ISETP.GT.AND P1, PT, R27.reuse, 0x49, PT ;  /* 0x000000491b00780c */ /* 0x040fe40003f24270 */
[----:B0-----:R-:W-:Y:S02]  /*9c80*/  FSEL R50, R50, -INF , P2 ;  /* 0xff80000032327808 */ /* 0x001fe40001000000 */
[----:B------:R-:W-:Y:S02]  /*9c90*/  FMNMX.FTZ R35, R46, R35, !PT ;  /* 0x000000232e237209 */ /* 0x000fe40007810000 */
[----:B------:R-:W0:Y:S01]  /*9ca0*/  MUFU.TANH R58, R70 ;  /* 0x00000046003a7308 */ /* 0x000e220000002400 */
[----:B------:R-:W-:Y:S01]  /*9cb0*/  FMUL.FTZ R74, R74, UR4 ;  /* 0x000000044a4a7c20 */ /* 0x000fe20008410000 */
[----:B------:R-:W-:-:S02]  /*9cc0*/  ISETP.GT.AND P2, PT, R27, 0x50, PT ;  /* 0x000000501b00780c */ /* 0x000fc40003f44270 */
[----:B-1----:R-:W-:Y:S02]  /*9cd0*/  FSEL R52, R52, -INF , P1 ;  /* 0xff80000034347808 */ /* 0x002fe40000800000 */
[----:B------:R-:W-:Y:S02]  /*9ce0*/  FMNMX.FTZ R35, R50, R35, !PT ;  /* 0x0000002332237209 */ /* 0x000fe40007810000 */
[----:B------:R-:W1:Y:S01]  /*9cf0*/  MUFU.TANH R62, R71 ;  /* 0x00000047003e7308 */ /* 0x000e620000002400 */
[----:B------:R-:W-:Y:S01]  /*9d00*/  FMUL.FTZ R75, R75, UR4 ;  /* 0x000000044b4b7c20 */ /* 0x000fe20008410000 */
[----:B------:R-:W-:Y:S02]  /*9d10*/  ISETP.GT.AND P1, PT, R27, 0x51, PT ;  /* 0x000000511b00780c */ /* 0x000fe40003f24270 */
[----:B--2---:R-:W-:Y:S02]  /*9d20*/  FSEL R54, R54, -INF , P2 ;  /* 0xff80000036367808 */ /* 0x004fe40001000000 */
[----:B------:R-:W-:-:S02]  /*9d30*/  FMNMX.FTZ R35, R52, R35, !PT ;  /* 0x0000002334237209 */ /* 0x000fc40007810000 */
[----:B------:R-:W2:Y:S01]  /*9d40*/  MUFU.TANH R70, R74 ;  /* 0x0000004a00467308 */ /* 0x000ea20000002400 */
[----:B------:R-:W-:Y:S01]  /*9d50*/  FMUL.FTZ R78, R78, UR4 ;  /* 0x000000044e4e7c20 */ /* 0x000fe20008410000 */
[----:B------:R-:W-:Y:S01]  /*9d60*/  ISETP.GT.AND P2, PT, R27, 0x58, PT ;  /* 0x000000581b00780c */ /* 0x000fe20003f44270 */
[----:B------:R-:W-:Y:S01]  /*9d70*/  FMUL.FTZ R79, R79, UR4 ;  /* 0x000000044f4f7c20 */ /* 0x000fe20008410000 */
        /* <DEDUP_REMOVED lines=28> */
[----:B-1----:R-:W-:Y:S02]  /*9f40*/  FSEL R78, R79, -INF , P1 ;  /* 0xff8000004f4e7808 */ /* 0x002fe40000800000 */
[----:B------:R-:W-:-:S03]  /*9f50*/  FMNMX.FTZ R35, R74, R35, !PT ;  /* 0x000000234a237209 */ /* 0x000fc60007810000 */
[----:B------:R-:W1:Y:S01]  /*9f60*/  MUFU.TANH R87, R87 ;  /* 0x0000005700577308 */ /* 0x000e620000002400 */
        /* <DEDUP_REMOVED lines=8> */
[----:B0-----:R-:W-:Y:S02]  /*9ff0*/  FSEL R86, R86, -INF , P2 ;  /* 0xff80000056567808 */ /* 0x001fe40001000000 */
[----:B------:R-:W-:Y:S02]  /*a000*/  FMNMX.FTZ R35, R82, R35, !PT ;  /* 0x0000002352237209 */ /* 0x000fe40007810000 */
[----:B-1----:R-:W-:Y:S02]  /*a010*/  FSEL R90, R87, -INF , P1 ;  /* 0xff800000575a7808 */ /* 0x002fe40000800000 */
[----:B------:R-:W-:-:S04]  /*a020*/  FMNMX.FTZ R35, R86, R35, !PT ;  /* 0x0000002356237209 */ /* 0x000fc80007810000 */
[----:B------:R-:W-:Y:S01]  /*a030*/  FMNMX.FTZ R35, R90, R35, !PT ;  /* 0x000000235a237209 */ /* 0x000fe20007810000 */
[----:B------:R-:W-:-:S04]  /*a040*/  FMUL.FTZ R27, R64, UR4 ;  /* 0x00000004401b7c20 */ /* 0x000fc80008410000 */
[----:B------:R-:W0:Y:S01]  /*a050*/  SHFL.BFLY PT, R64, R35, 0x2, 0x1f ;  /* 0x0c401f0023407f89 */ /* 0x000e2200000e0000 */
[----:B------:R-:W-:Y:S01]  /*a060*/  FMUL.FTZ R10, R25, UR4 ;  /* 0x00000004190a7c20 */ /* 0x000fe20008410000 */
[----:B0-----:R-:W-:-:S05]  /*a070*/  FMNMX.FTZ R64, R35, R64, !PT ;  /* 0x0000004023407209 */ /* 0x001fca0007810000 */
[----:B------:R-:W0:Y:S01]  /*a080*/  SHFL.BFLY PT, R35, R64, 0x1, 0x1f ;  /* 0x0c201f0040237f89 */ /* 0x000e2200000e0000 */
[----:B------:R-:W1:Y:S01]  /*a090*/  MUFU.TANH R3, R3 ;  /* 0x0000000300037308 */ /* 0x000e620000002400 */
[----:B------:R-:W-:Y:S01]  /*a0a0*/  FMUL.FTZ R14, R29, UR4 ;  /* 0x000000041d0e7c20 */ /* 0x000fe20008410000 */
[----:B------:R-:W-:-:S06]  /*a0b0*/  MOV R51, UR5 ;  /* 0x0000000500337c02 */ /* 0x000fcc0008000f00 */
[----:B------:R-:W2:Y:S01]  /*a0c0*/  MUFU.TANH R10, R10 ;  /* 0x0000000a000a7308 */ /* 0x000ea20000002400 */
[----:B------:R-:W-:Y:S01]  /*a0d0*/  FMUL.FTZ R15, R32, UR4 ;  /* 0x00000004200f7c20 */ /* 0x000fe20008410000 */
[----:B------:R-:W-:-:S06]  /*a0e0*/  VIADDMNMX R67, R89, R106, R91, PT ;  /* 0x0000006a59437246 */ /* 0x000fcc000380015b */
[----:B------:R-:W3:Y:S01]  /*a0f0*/  MUFU.TANH R11, R11 ;  /* 0x0000000b000b7308 */ /* 0x000ee20000002400 */
[----:B0-----:R-:W-:-:S07]  /*a100*/  FMNMX.FTZ R35, R64, R35, !PT ;  /* 0x0000002340237209 */ /* 0x001fce0007810000 */
[----:B------:R-:W0:Y:S01]  /*a110*/  MUFU.TANH R14, R14 ;  /* 0x0000000e000e7308 */ /* 0x000e220000002400 */
[C---:B------:R-:W-:Y:S01]  /*a120*/  FSETP.NEU.FTZ.AND P1, PT, R35.reuse, -INF , PT ;  /* 0xff8000002300780b */ /* 0x040fe20003f3d000 */
[----:B------:R-:W-:Y:S01]  /*a130*/  FMUL.FTZ R63, R35, R51 ;  /* 0x00000033233f7220 */ /* 0x000fe20000410000 */
[----:B------:R-:W-:Y:S01]  /*a140*/  ISETP.GT.AND P2, PT, R67, 0x1, PT ;  /* 0x000000014300780c */ /* 0x000fe20003f44270 */
[----:B------:R-:W-:-:S04]  /*a150*/  FMUL.FTZ R21, R36, UR4 ;  /* 0x0000000424157c20 */ /* 0x000fc80008410000 */
[----:B------:R-:W4:Y:S01]  /*a160*/  MUFU.TANH R15, R15 ;  /* 0x0000000f000f7308 */ /* 0x000f220000002400 */
[----:B------:R-:W-:Y:S02]  /*a170*/  FSEL R63, R63, RZ, P1 ;  /* 0x000000ff3f3f7208 */ /* 0x000fe40000800000 */
[----:B------:R-:W-:Y:S01]  /*a180*/  ISETP.GT.AND P1, PT, R67, RZ, PT ;  /* 0x000000ff4300720c */ /* 0x000fe20003f24270 */
[----:B------:R-:W-:Y:S01]  /*a190*/  FMUL.FTZ R36, R49, UR4 ;  /* 0x0000000431247c20 */ /* 0x000fe20008410000 */
[----:B------:R-:W-:Y:S01]  /*a1a0*/  FMUL.FTZ R49, R72, UR4 ;  /* 0x0000000448317c20 */ /* 0x000fe20008410000 */
[----:B------:R-:W-:Y:S02]  /*a1b0*/  ISETP.GT.AND P3, PT, R67, 0x8, PT ;  /* 0x000000084300780c */ /* 0x000fe40003f64270 */
[----:B------:R-:W4:Y:S01]  /*a1c0*/  MUFU.TANH R20, R20 ;  /* 0x0000001400147308 */ /* 0x000f220000002400 */
[----:B-1----:R-:W-:Y:S02]  /*a1d0*/  FSEL R72, R3, -INF , P1 ;  /* 0xff80000003487808 */ /* 0x002fe40000800000 */
[----:B--2---:R-:W-:Y:S01]  /*a1e0*/  FSEL R10, R10, -INF , P2 ;  /* 0xff8000000a0a7808 */ /* 0x004fe20001000000 */
[----:B------:R-:W-:Y:S01]  /*a1f0*/  FMUL.FTZ R55, R76, UR4 ;  /* 0x000000044c377c20 */ /* 0x000fe20008410000 */
[----:B------:R-:W-:Y:S01]  /*a200*/  ISETP.GT.AND P1, PT, R67, 0x9, PT ;  /* 0x000000094300780c */ /* 0x000fe20003f24270 */
[----:B------:R-:W-:Y:S01]  /*a210*/  FMUL.FTZ R25, R40, UR4 ;  /* 0x0000000428197c20 */ /* 0x000fe20008410000 */
[----:B---3--:R-:W-:Y:S01]  /*a220*/  FSEL R76, R11, -INF , P3 ;  /* 0xff8000000b4c7808 */ /* 0x008fe20001800000 */
[----:B------:R-:W-:Y:S01]  /*a230*/  MUFU.TANH R21, R21 ;  /* 0x0000001500157308 */ /* 0x000fe20000002400 */
[----:B------:R-:W-:Y:S01]  /*a240*/  FMNMX.FTZ R3, R72, R10, !PT ;  /* 0x0000000a48037209 */ /* 0x000fe20007810000 */
[----:B------:R-:W-:Y:S01]  /*a250*/  FMUL.FTZ R59, R80, UR4 ;  /* 0x00000004503b7c20 */ /* 0x000fe20008410000 */
[----:B------:R-:W-:-:S02]  /*a260*/  ISETP.GT.AND P2, PT, R67, 0x10, PT ;  /* 0x000000104300780c */ /* 0x000fc40003f44270 */
[----:B0-----:R-:W-:Y:S02]  /*a270*/  FSEL R80, R14, -INF , P1 ;  /* 0xff8000000e507808 */ /* 0x001fe40000800000 */
[----:B------:R-:W-:Y:S01]  /*a280*/  FMNMX.FTZ R3, R76, R3, !PT ;  /* 0x000000034c037209 */ /* 0x000fe20007810000 */
[----:B------:R-:W0:Y:S01]  /*a290*/  MUFU.TANH R24, R24 ;  /* 0x0000001800187308 */ /* 0x000e220000002400 */
[----:B------:R-:W-:Y:S01]  /*a2a0*/  FMUL.FTZ R64, R84, UR4 ;  /* 0x0000000454407c20 */ /* 0x000fe20008410000 */
[----:B------:R-:W-:Y:S01]  /*a2b0*/  ISETP.GT.AND P1, PT, R67, 0x11, PT ;  /* 0x000000114300780c */ /* 0x000fe20003f24270 */
[----:B------:R-:W-:Y:S01]  /*a2c0*/  FMUL.FTZ R29, R44, UR4 ;  /* 0x000000042c1d7c20 */ /* 0x000fe20008410000 */
[----:B----4-:R-:W-:Y:S02]  /*a2d0*/  FSEL R84, R15, -INF , P2 ;  /* 0xff8000000f547808 */ /* 0x010fe40001000000 */
[----:B------:R-:W-:Y:S02]  /*a2e0*/  FMNMX.FTZ R3, R80, R3, !PT ;  /* 0x0000000350037209 */ /* 0x000fe40007810000 */
[----:B------:R-:W1:Y:S01]  /*a2f0*/  MUFU.TANH R25, R25 ;  /* 0x0000001900197308 */ /* 0x000e620000002400 */
[-CC-:B------:R-:W-:Y:S01]  /*a300*/  FFMA.FTZ R100, R100, R51.reuse, -R63.reuse ;  /* 0x0000003364647223 */ /* 0x180fe2000001083f */
[----:B------:R-:W-:Y:S01]  /*a310*/  FFMA.FTZ R145, R98, R51, -R63 ;  /* 0x0000003362917223 */ /* 0x000fe2000001083f */
[----:B------:R-:W-:Y:S01]  /*a320*/  ISETP.GT.AND P2, PT, R67, 0x18, PT ;  /* 0x000000184300780c */ /* 0x000fe20003f44270 */
[----:B------:R-:W-:Y:S01]  /*a330*/  FMUL.FTZ R32, R45, UR4 ;  /* 0x000000042d207c20 */ /* 0x000fe20008410000 */
[----:B------:R-:W-:-:S02]  /*a340*/  FSEL R98, R20, -INF , P1 ;  /* 0xff80000014627808 */ /* 0x000fc40000800000 */
[----:B------:R-:W-:Y:S01]  /*a350*/  FMNMX.FTZ R3, R84, R3, !PT ;  /* 0x0000000354037209 */ /* 0x000fe20007810000 */
[----:B------:R-:W2:Y:S01]  /*a360*/  MUFU.TANH R28, R28 ;  /* 0x0000001c001c7308 */ /* 0x000ea20000002400 */
[----:B------:R-:W-:Y:S02]  /*a370*/  ISETP.GT.AND P1, PT, R67, 0x19, PT ;  /* 0x000000194300780c */ /* 0x000fe40003f24270 */
[----:B------:R-:W-:-:S05]  /*a380*/  FMNMX.FTZ R3, R98, R3, !PT ;  /* 0x0000000362037209 */ /* 0x000fca0007810000 */
[----:B------:R-:W3:Y:S01]  /*a390*/  MUFU.TANH R29, R29 ;  /* 0x0000001d001d7308 */ /* 0x000ee20000002400 */
[----:B0-----:R-:W-:-:S07]  /*a3a0*/  FSEL R24, R24, -INF , P1 ;  /* 0xff80000018187808 */ /* 0x001fce0000800000 */
[----:B------:R0:W-:Y:S01]  /*a3b0*/  MUFU.EX2 R14, R100 ;  /* 0x00000064000e7308 */ /* 0x0001e20000000800 */
[----:B------:R-:W-:Y:S01]  /*a3c0*/  FFMA.FTZ R20, R102, R51, -R63 ;  /* 0x0000003366147223 */ /* 0x000fe2000001083f */
[----:B0-----:R-:W-:-:S06]  /*a3d0*/  FSEL R100, R21, -INF , P2 ;  /* 0xff80000015647808 */ /* 0x001fcc0001000000 */
[----:B------:R-:W0:Y:S01]  /*a3e0*/  MUFU.TANH R32, R32 ;  /* 0x0000002000207308 */ /* 0x000e220000002400 */
[C---:B------:R-:W-:Y:S02]  /*a3f0*/  ISETP.GT.AND P2, PT, R67.reuse, 0x20, PT ;  /* 0x000000204300780c */ /* 0x040fe40003f44270 */
[----:B------:R-:W-:Y:S02]  /*a400*/  FMNMX.FTZ R3, R100, R3, !PT ;  /* 0x0000000364037209 */ /* 0x000fe40007810000 */
[----:B------:R-:W-:Y:S02]  /*a410*/  ISETP.GT.AND P1, PT, R67, 0x21, PT ;  /* 0x000000214300780c */ /* 0x000fe40003f24270 */
[----:B-1----:R-:W-:Y:S01]  /*a420*/  FSEL R102, R25, -INF , P2 ;  /* 0xff80000019667808 */ /* 0x002fe20001000000 */
[----:B------:R-:W1:Y:S01]  /*a430*/  MUFU.TANH R33, R33 ;  /* 0x0000002100217308 */ /* 0x000e620000002400 */
[----:B------:R-:W-:Y:S01]  /*a440*/  FMNMX.FTZ R3, R24, R3, !PT ;  /* 0x0000000318037209 */ /* 0x000fe20007810000 */
[----:B------:R-:W-:Y:S01]  /*a450*/  FFMA.FTZ R147, R104, R51, -R63 ;  /* 0x0000003368937223 */ /* 0x000fe2000001083f */
[----:B------:R-:W-:Y:S01]  /*a460*/  ISETP.GT.AND P2, PT, R67, 0x28, PT ;  /* 0x000000284300780c */ /* 0x000fe20003f44270 */
[----:B------:R-:W-:Y:S01]  /*a470*/  FMUL.FTZ R40, R53, UR4 ;  /* 0x0000000435287c20 */ /* 0x000fe20008410000 */
[----:B--2---:R-:W-:-:S02]  /*a480*/  FSEL R104, R28, -INF , P1 ;  /* 0xff8000001c687808 */ /* 0x004fc40000800000 */
[----:B------:R-:W-:Y:S01]  /*a490*/  FMNMX.FTZ R3, R102, R3, !PT ;  /* 0x0000000366037209 */ /* 0x000fe20007810000 */
[----:B------:R-:W2:Y:S01]  /*a4a0*/  MUFU.TANH R36, R36 ;  /* 0x0000002400247308 */ /* 0x000ea20000002400 */
[----:B------:R-:W-:Y:S02]  /*a4b0*/  ISETP.GT.AND P1, PT, R67, 0x29, PT ;  /* 0x000000294300780c */ /* 0x000fe40003f24270 */
        /* <DEDUP_REMOVED lines=8> */
[--C-:B------:R-:W-:Y:S01]  /*a540*/  FFMA.FTZ R28, R96, R51, -R63.reuse ;  /* 0x00000033601c7223 */ /* 0x100fe2000001083f */
[----:B------:R-:W-:Y:S02]  /*a550*/  ISETP.GT.AND P1, PT, R67, 0x31, PT ;  /* 0x000000314300780c */ /* 0x000fe40003f24270 */
[----:B-1----:R-:W-:Y:S02]  /*a560*/  FSEL R96, R33, -INF , P2 ;  /* 0xff80000021607808 */ /* 0x002fe40001000000 */
[----:B------:R-:W-:Y:S02]  /*a570*/  FMNMX.FTZ R3, R32, R3, !PT ;  /* 0x0000000320037209 */ /* 0x000fe40007810000 */
[----:B------:R-:W1:Y:S01]  /*a580*/  MUFU.TANH R41, R41 ;  /* 0x0000002900297308 */ /* 0x000e620000002400 */
[----:B------:R-:W-:Y:S01]  /*a590*/  FFMA.FTZ R141, R94, R51, -R63 ;  /* 0x000000335e8d7223 */ /* 0x000fe2000001083f */
[----:B------:R-:W-:Y:S01]  /*a5a0*/  ISETP.GT.AND P2, PT, R67, 0x38, PT ;  /* 0x000000384300780c */ /* 0x000fe20003f44270 */
[----:B------:R-:W-:Y:S01]  /*a5b0*/  FMUL.FTZ R45, R61, UR4 ;  /* 0x000000043d2d7c20 */ /* 0x000fe20008410000 */
[----:B--2---:R-:W-:-:S02]  /*a5c0*/  FSEL R94, R36, -INF , P1 ;  /* 0xff800000245e7808 */ /* 0x004fc40000800000 */
[----:B------:R-:W-:Y:S02]  /*a5d0*/  FMNMX.FTZ R3, R96, R3, !PT ;  /* 0x0000000360037209 */ /* 0x000fe40007810000 */
        /* <DEDUP_REMOVED lines=11> */
[----:B------:R-:W-:Y:S01]  /*a690*/  FFMA.FTZ R36, R92, R51, -R63 ;  /* 0x000000335c247223 */ /* 0x000fe2000001083f */
[----:B------:R-:W-:Y:S01]  /*a6a0*/  ISETP.GT.AND P1, PT, R67, 0x41, PT ;  /* 0x000000414300780c */ /* 0x000fe20003f24270 */
[----:B------:R-:W-:Y:S01]  /*a6b0*/  FMUL.FTZ R39, R68, UR4 ;  /* 0x0000000444277c20 */ /* 0x000fe20008410000 */
[----:B-1----:R-:W-:Y:S02]  /*a6c0*/  FSEL R92, R41, -INF , P2 ;  /* 0xff800000295c7808 */ /* 0x002fe40001000000 */
[----:B------:R-:W-:Y:S02]  /*a6d0*/  FMNMX.FTZ R3, R40, R3, !PT ;  /* 0x0000000328037209 */ /* 0x000fe40007810000 */
[----:B------:R-:W1:Y:S01]  /*a6e0*/  MUFU.TANH R27, R27 ;  /* 0x0000001b001b7308 */ /* 0x000e620000002400 */
[----:B------:R-:W-:Y:S01]  /*a6f0*/  ISETP.GT.AND P2, PT, R67, 0x48, PT ;  /* 0x000000484300780c */ /* 0x000fe20003f44270 */
[----:B------:R-:W-:Y:S01]  /*a700*/  FMUL.FTZ R47, R69, UR4 ;  /* 0x00000004452f7c20 */ /* 0x000fe20008410000 */
        /* <DEDUP_REMOVED lines=9> */
[----:B------:R-:W-:Y:S01]  /*a7a0*/  ISETP.GT.AND P2, PT, R67, 0x50, PT ;  /* 0x000000504300780c */ /* 0x000fe20003f44270 */
[----:B------:R-:W-:Y:S01]  /*a7b0*/  FMUL.FTZ R53, R73, UR4 ;  /* 0x0000000449357c20 */ /* 0x000fe20008410000 */
[----:B0-----:R-:W-:-:S02]  /*a7c0*/  FSEL R110, R45, -INF , P1 ;  /* 0xff8000002d6e7808 */ /* 0x001fc40000800000 */
[----:B------:R-:W-:Y:S02]  /*a7d0*/  FMNMX.FTZ R3, R88, R3, !PT ;  /* 0x0000000358037209 */ /* 0x000fe40007810000 */
        /* <DEDUP_REMOVED lines=40> */
[----:B------:R-:W-:Y:S02]  /*aa60*/  FMNMX.FTZ R3, R124, R3, !PT ;  /* 0x000000037c037209 */ /* 0x000fe40007810000 */
[----:B------:R-:W-:Y:S02]  /*aa70*/  ISETP.GT.AND P2, PT, R67, 0x78, PT ;  /* 0x000000784300780c */ /* 0x000fe40003f44270 */
[----:B--2---:R-:W-:Y:S02]  /*aa80*/  FSEL R128, R61, -INF , P1 ;  /* 0xff8000003d807808 */ /* 0x004fe40000800000 */
[----:B------:R-:W-:-:S02]  /*aa90*/  FMNMX.FTZ R3, R126, R3, !PT ;  /* 0x000000037e037209 */ /* 0x000fc40007810000 */
[----:B------:R-:W-:Y:S02]  /*aaa0*/  ISETP.GT.AND P1, PT, R67, 0x79, PT ;  /* 0x000000794300780c */ /* 0x000fe40003f24270 */
[----:B---3--:R-:W-:Y:S02]  /*aab0*/  FSEL R64, R64, -INF , P2 ;  /* 0xff80000040407808 */ /* 0x008fe40001000000 */
[----:B------:R-:W-:Y:S02]  /*aac0*/  FMNMX.FTZ R3, R128, R3, !PT ;  /* 0x0000000380037209 */ /* 0x000fe40007810000 */
[----:B0-----:R-:W-:Y:S02]  /*aad0*/  FSEL R130, R65, -INF , P1 ;  /* 0xff80000041827808 */ /* 0x001fe40000800000 */
[----:B------:R-:W-:Y:S01]  /*aae0*/  FMNMX.FTZ R3, R64, R3, !PT ;  /* 0x0000000340037209 */ /* 0x000fe20007810000 */
[-CC-:B------:R-:W-:Y:S01]  /*aaf0*/  FFMA.FTZ R139, R38, R51.reuse, -R63.reuse ;  /* 0x00000033268b7223 */ /* 0x180fe2000001083f */
[----:B------:R-:W-:-:S02]  /*ab00*/  FFMA.FTZ R38, R42, R51, -R63 ;  /* 0x000000332a267223 */ /* 0x000fc4000001083f */
[----:B------:R-:W-:Y:S01]  /*ab10*/  FMNMX.FTZ R3, R130, R3, !PT ;  /* 0x0000000382037209 */ /* 0x000fe20007810000 */
[-CC-:B------:R-:W-:Y:S01]  /*ab20*/  FFMA.FTZ R42, R46, R51.reuse, -R63.reuse ;  /* 0x000000332e2a7223 */ /* 0x180fe2000001083f */
[----:B------:R-:W-:-:S03]  /*ab30*/  FFMA.FTZ R46, R52, R51, -R63 ;  /* 0x00000033342e7223 */ /* 0x000fc6000001083f */
[----:B------:R-:W0:Y:S01]  /*ab40*/  SHFL.BFLY PT, R52, R3, 0x2, 0x1f ;  /* 0x0c401f0003347f89 */ /* 0x000e2200000e0000 */
[-CC-:B------:R-:W-:Y:S01]  /*ab50*/  FFMA.FTZ R133, R48, R51.reuse, -R63.reuse ;  /* 0x0000003330857223 */ /* 0x180fe2000001083f */
[----:B------:R-:W-:Y:S01]  /*ab60*/  FFMA.FTZ R48, R56, R51, -R63 ;  /* 0x0000003338307223 */ /* 0x000fe2000001083f */
[----:B0-----:R-:W-:-:S05]  /*ab70*/  FMNMX.FTZ R11, R3, R52, !PT ;  /* 0x00000034030b7209 */ /* 0x001fca0007810000 */
[----:B------:R-:W0:Y:S01]  /*ab80*/  SHFL.BFLY PT, R56, R11, 0x1, 0x1f ;  /* 0x0c201f000b387f89 */ /* 0x000e2200000e0000 */
[----:B------:R-:W-:Y:S08]  /*ab90*/  MUFU.EX2 R149, R149 ;  /* 0x0000009500957308 */ /* 0x000ff00000000800 */
[----:B------:R-:W1:Y:S01]  /*aba0*/  MUFU.EX2 R68, R68 ;  /* 0x0000004400447308 */ /* 0x000e620000000800 */
[----:B0-----:R-:W-:-:S07]  /*abb0*/  FMNMX.FTZ R53, R11, R56, !PT ;  /* 0x000000380b357209 */ /* 0x001fce0007810000 */
[----:B------:R-:W0:Y:S01]  /*abc0*/  MUFU.EX2 R151, R151 ;  /* 0x0000009700977308 */ /* 0x000e220000000800 */
[C---:B------:R-:W-:Y:S01]  /*abd0*/  FSETP.NEU.FTZ.AND P1, PT, R53.reuse, -INF , PT ;  /* 0xff8000003500780b */ /* 0x040fe20003f3d000 */
[----:B------:R-:W-:-:S05]  /*abe0*/  FMUL.FTZ R29, R53, R51 ;  /* 0x00000033351d7220 */ /* 0x000fca0000410000 */
[----:B------:R-:W-:Y:S01]  /*abf0*/  FSEL R29, R29, RZ, P1 ;  /* 0x000000ff1d1d7208 */ /* 0x000fe20000800000 */
[----:B------:R-:W2:Y:S01]  /*ac00*/  S2R R93, SR_TID.X ;  /* 0x00000000005d7919 */ /* 0x000ea20000002100 */
[----:B------:R-:W3:Y:S03]  /*ac10*/  MUFU.EX2 R145, R145 ;  /* 0x0000009100917308 */ /* 0x000ee60000000800 */
[-CC-:B------:R-:W-:Y:S01]  /*ac20*/  FFMA.FTZ R148, R72, R51.reuse, -R29.reuse ;  /* 0x0000003348947223 */ /* 0x180fe2000001081d */
[-CC-:B------:R-:W-:Y:S01]  /*ac30*/  FFMA.FTZ R3, R10, R51.reuse, -R29.reuse ;  /* 0x000000330a037223 */ /* 0x180fe2000001081d */
[-CC-:B------:R-:W-:Y:S01]  /*ac40*/  FFMA.FTZ R150, R76, R51.reuse, -R29.reuse ;  /* 0x000000334c967223 */ /* 0x180fe2000001081d */
[----:B-1----:R-:W-:Y:S02]  /*ac50*/  FADD.FTZ R10, R149, R68 ;  /* 0x00000044950a7221 */ /* 0x002fe40000010000 */
[----:B------:R-:W1:Y:S01]  /*ac60*/  MUFU.EX2 R20, R20 ;  /* 0x0000001400147308 */ /* 0x000e620000000800 */
[----:B------:R-:W-:Y:S01]  /*ac70*/  FFMA.FTZ R11, R80, R51, -R29 ;  /* 0x00000033500b7223 */ /* 0x000fe2000001081d */
[----:B0-----:R-:W-:-:S06]  /*ac80*/  FADD.FTZ R37, R151, R10 ;  /* 0x0000000a97257221 */ /* 0x001fcc0000010000 */
[----:B------:R-:W-:Y:S01]  /*ac90*/  MUFU.EX2 R148, R148 ;  /* 0x0000009400947308 */ /* 0x000fe20000000800 */
[----:B------:R-:W-:-:S07]  /*aca0*/  FFMA.FTZ R144, R84, R51, -R29 ;  /* 0x0000003354907223 */ /* 0x000fce000001081d */
[----:B------:R-:W0:Y:S01]  /*acb0*/  MUFU.EX2 R3, R3 ;  /* 0x0000000300037308 */ /* 0x000e220000000800 */
[----:B------:R-:W-:-:S07]  /*acc0*/  FADD.FTZ R10, R14, R37 ;  /* 0x000000250e0a7221 */ /* 0x000fce0000010000 */
[----:B------:R-:W4:Y:S01]  /*acd0*/  MUFU.EX2 R147, R147 ;  /* 0x0000009300937308 */ /* 0x000f220000000800 */
[----:B------:R-:W-:-:S07]  /*ace0*/  FFMA.FTZ R15, R98, R51, -R29 ;  /* 0x00000033620f7223 */ /* 0x000fce000001081d */
[----:B------:R-:W2:Y:S01]  /*acf0*/  MUFU.EX2 R150, R150 ;  /* 0x0000009600967308 */ /* 0x000ea20000000800 */
[----:B---3--:R-:W-:-:S07]  /*ad00*/  FADD.FTZ R39, R145, R10 ;  /* 0x0000000a91277221 */ /* 0x008fce0000010000 */
[----:B------:R-:W3:Y:S01]  /*ad10*/  MUFU.EX2 R28, R28 ;  /* 0x0000001c001c7308 */ /* 0x000ee20000000800 */
[----:B------:R-:W-:-:S07]  /*ad20*/  FFMA.FTZ R146, R100, R51, -R29 ;  /* 0x0000003364927223 */ /* 0x000fce000001081d */
[----:B------:R-:W3:Y:S01]  /*ad30*/  MUFU.EX2 R11, R11 ;  /* 0x0000000b000b7308 */ /* 0x000ee20000000800 */
[----:B-1----:R-:W-:Y:S01]  /*ad40*/  FADD.FTZ R10, R20, R39 ;  /* 0x00000027140a7221 */ /* 0x002fe20000010000 */
[----:B------:R-:W-:-:S06]  /*ad50*/  FFMA.FTZ R30, R30, R51, -R63 ;  /* 0x000000331e1e7223 */ /* 0x000fcc000001083f */
[----:B------:R-:W1:Y:S01]  /*ad60*/  MUFU.EX2 R141, R141 ;  /* 0x0000008d008d7308 */ /* 0x000e620000000800 */
[----:B0-----:R-:W-:Y:S01]  /*ad70*/  FADD.FTZ R41, R148, R3 ;  /* 0x0000000394297221 */ /* 0x001fe20000010000 */
[----:B------:R-:W-:-:S06]  /*ad80*/  FFMA.FTZ R21, R24, R51, -R29 ;  /* 0x0000003318157223 */ /* 0x000fcc000001081d */
[----:B------:R-:W0:Y:S01]  /*ad90*/  MUFU.EX2 R144, R144 ;  /* 0x0000009000907308 */ /* 0x000e220000000800 */
[----:B----4-:R-:W-:Y:S01]  /*ada0*/  FADD.FTZ R39, R147, R10 ;  /* 0x0000000a93277221 */ /* 0x010fe20000010000 */
[----:B--2---:R-:W-:-:S06]  /*adb0*/  FADD.FTZ R10, R150, R41 ;  /* 0x00000029960a7221 */ /* 0x004fcc0000010000 */
[----:B------:R-:W2:Y:S01]  /*adc0*/  MUFU.EX2 R36, R36 ;  /* 0x0000002400247308 */ /* 0x000ea20000000800 */
[----:B------:R-:W-:-:S07]  /*add0*/  FFMA.FTZ R140, R102, R51, -R29 ;  /* 0x00000033668c7223 */ /* 0x000fce000001081d */
[----:B------:R-:W4:Y:S01]  /*ade0*/  MUFU.EX2 R15, R15 ;  /* 0x0000000f000f7308 */ /* 0x000f220000000800 */
[----:B---3--:R-:W-:Y:S01]  /*adf0*/  FADD.FTZ R24, R28, R39 ;  /* 0x000000271c187221 */ /* 0x008fe20000010000 */
[----:B------:R-:W-:-:S06]  /*ae00*/  FFMA.FTZ R26, R26, R51, -R63 ;  /* 0x000000331a1a7223 */ /* 0x000fcc000001083f */
[----:B------:R-:W3:Y:S01]  /*ae10*/  MUFU.EX2 R143, R143 ;  /* 0x0000008f008f7308 */ /* 0x000ee20000000800 */
[----:B------:R-:W-:Y:S01]  /*ae20*/  FADD.FTZ R41, R11, R10 ;  /* 0x0000000a0b297221 */ /* 0x000fe20000010000 */
[----:B------:R-:W-:-:S06]  /*ae30*/  FFMA.FTZ R25, R104, R51, -R29 ;  /* 0x0000003368197223 */ /* 0x000fcc000001081d */
[----:B------:R-:W3:Y:S01]  /*ae40*/  MUFU.EX2 R146, R146 ;  /* 0x0000009200927308 */ /* 0x000ee20000000800 */
[----:B------:R-:W-:Y:S01]  /*ae50*/  FFMA.FTZ R27, R32, R51, -R29 ;  /* 0x00000033201b7223 */ /* 0x000fe2000001081d */
[----:B------:R-:W-:Y:S01]  /*ae60*/  LOP3.LUT R93, R93, 0x7f, RZ, 0xc0, !PT ;  /* 0x0000007f5d5d7812 */ /* 0x000fe200078ec0ff */
[----:B------:R-:W-:-:S05]  /*ae70*/  IMAD.IADD R32, R95, 0x1, -R97 ;  /* 0x000000015f207824 */ /* 0x000fca00078e0a61 */
[----:B------:R-:W3:Y:S01]  /*ae80*/  MUFU.EX2 R30, R30 ;  /* 0x0000001e001e7308 */ /* 0x000ee20000000800 */
[----:B-1----:R-:W-:Y:S01]  /*ae90*/  FADD.FTZ R43, R141, R24 ;  /* 0x000000188d2b7221 */ /* 0x002fe20000010000 */
[----:B0-----:R-:W-:-:S06]  /*aea0*/  FADD.FTZ R10, R144, R41 ;  /* 0x00000029900a7221 */ /* 0x001fcc0000010000 */
[----:B------:R-:W0:Y:S01]  /*aeb0*/  MUFU.EX2 R21, R21 ;  /* 0x0000001500157308 */ /* 0x000e220000000800 */
[-CC-:B------:R-:W-:Y:S01]  /*aec0*/  FFMA.FTZ R142, R106, R51.reuse, -R29.reuse ;  /* 0x000000336a8e7223 */ /* 0x180fe2000001081d */
[----:B------:R-:W-:Y:S01]  /*aed0*/  FFMA.FTZ R37, R44, R51, -R29 ;  /* 0x000000332c257223 */ /* 0x000fe2000001081d */
[----:B------:R-:W-:Y:S01]  /*aee0*/  ISETP.NE.AND P1, PT, R93, RZ, PT ;  /* 0x000000ff5d00720c */ /* 0x000fe20003f25270 */
[----:B------:R-:W-:-:S04]  /*aef0*/  IMAD R44, R153, 0xc0, R32 ;  /* 0x000000c0992c7824 */ /* 0x000fc800078e0220 */
[----:B------:R-:W1:Y:S01]  /*af00*/  MUFU.EX2 R137, R137 ;  /* 0x0000008900897308 */ /* 0x000e620000000800 */
[----:B--2---:R-:W-:Y:S01]  /*af10*/  FADD.FTZ R32, R36, R43 ;  /* 0x0000002b24207221 */ /* 0x004fe20000010000 */
[----:B----4-:R-:W-:-:S06]  /*af20*/  FADD.FTZ R43, R15, R10 ;  /* 0x0000000a0f2b7221 */ /* 0x010fcc0000010000 */
[----:B------:R-:W2:Y:S01]  /*af30*/  MUFU.EX2 R140, R140 ;  /* 0x0000008c008c7308 */ /* 0x000ea20000000800 */
[----:B---3--:R-:W-:Y:S01]  /*af40*/  FADD.FTZ R41, R143, R32 ;  /* 0x000000208f297221 */ /* 0x008fe20000010000 */
[----:B------:R-:W-:-:S06]  /*af50*/  FADD.FTZ R32, R146, R43 ;  /* 0x0000002b92207221 */ /* 0x000fcc0000010000 */
[----:B------:R-:W3:Y:S01]  /*af60*/  MUFU.EX2 R26, R26 ;  /* 0x0000001a001a7308 */ /* 0x000ee20000000800 */
[----:B------:R-:W-:-:S07]  /*af70*/  FFMA.FTZ R136, R96, R51, -R29 ;  /* 0x0000003360887223 */ /* 0x000fce000001081d */
[----:B------:R-:W4:Y:S01]  /*af80*/  MUFU.EX2 R25, R25 ;  /* 0x0000001900197308 */ /* 0x000f220000000800 */
[----:B------:R-:W-:Y:S01]  /*af90*/  FFMA.FTZ R33, R40, R51, -R29 ;  /* 0x0000003328217223 */ /* 0x000fe2000001081d */
[----:B------:R-:W-:Y:S01]  /*afa0*/  SHF.R.S32.HI R45, RZ, 0x1f, R44 ;  /* 0x0000001fff2d7819 */ /* 0x000fe2000001142c */
[----:B------:R-:W-:-:S05]  /*afb0*/  FADD.FTZ R40, R30, R41 ;  /* 0x000000291e287221 */ /* 0x000fca0000010000 */
[----:B------:R-:W4:Y:S01]  /*afc0*/  MUFU.EX2 R139, R139 ;  /* 0x0000008b008b7308 */ /* 0x000f220000000800 */
[----:B0-----:R-:W-:Y:S01]  /*afd0*/  FADD.FTZ R43, R21, R32 ;  /* 0x00000020152b7221 */ /* 0x001fe20000010000 */
[----:B------:R-:W-:-:S06]  /*afe0*/  FFMA.FTZ R31, R94, R51, -R29 ;  /* 0x000000335e1f7223 */ /* 0x000fcc000001081d */
[----:B------:R-:W0:Y:S01]  /*aff0*/  MUFU.EX2 R142, R142 ;  /* 0x0000008e008e7308 */ /* 0x000e220000000800 */
[----:B------:R-:W-:Y:S01]  /*b000*/  LEA.HI R10, R45, R44, RZ, 0x7 ;  /* 0x0000002c2d0a7211 */ /* 0x000fe200078f38ff */
[----:B------:R-:W-:Y:S02]  /*b010*/  @!P1 VIADD R0, R0, 0x16840 ;  /* 0x0001684000009836 */ /* 0x000fe40000000000 */
[----:B------:R-:W-:-:S04]  /*b020*/  FFMA.FTZ R41, R34, R51, -R29 ;  /* 0x0000003322297223 */ /* 0x000fc8000001081d */
[----:B------:R-:W0:Y:S01]  /*b030*/  MUFU.EX2 R38, R38 ;  /* 0x0000002600267308 */ /* 0x000e220000000800 */
[----:B-1----:R-:W-:Y:S01]  /*b040*/  FADD.FTZ R45, R137, R40 ;  /* 0x00000028892d7221 */ /* 0x002fe20000010000 */
[----:B------:R-:W-:Y:S01]  /*b050*/  FFMA.FTZ R135, R50, R51, -R63 ;  /* 0x0000003332877223 */ /* 0x000fe2000001083f */
[----:B--2---:R-:W-:-:S05]  /*b060*/  FADD.FTZ R34, R140, R43 ;  /* 0x0000002b8c227221 */ /* 0x004fca0000010000 */
[----:B------:R-:W1:Y:S01]  /*b070*/  MUFU.EX2 R27, R27 ;  /* 0x0000001b001b7308 */ /* 0x000e620000000800 */
[----:B------:R-:W-:Y:S01]  /*b080*/  FFMA.FTZ R138, R108, R51, -R29 ;  /* 0x000000336c8a7223 */ /* 0x000fe2000001081d */
[----:B---3--:R-:W-:Y:S01]  /*b090*/  FADD.FTZ R40, R26, R45 ;  /* 0x0000002d1a287221 */ /* 0x008fe20000010000 */
[----:B------:R-:W-:-:S05]  /*b0a0*/  @!P1 PRMT R0, RZ, 0x654, R0 ;  /* 0x00000654ff009816 */ /* 0x000fca0000000000 */
[----:B------:R-:W2:Y:S01]  /*b0b0*/  MUFU.EX2 R133, R133 ;  /* 0x0000008500857308 */ /* 0x000ea20000000800 */
[----:B----4-:R-:W-:-:S07]  /*b0c0*/  FADD.FTZ R45, R25, R34 ;  /* 0x00000022192d7221 */ /* 0x010fce0000010000 */
[----:B------:R-:W3:Y:S01]  /*b0d0*/  MUFU.EX2 R136, R136 ;  /* 0x0000008800887308 */ /* 0x000ee20000000800 */
[----:B------:R-:W-:Y:S01]  /*b0e0*/  FADD.FTZ R43, R139, R40 ;  /* 0x000000288b2b7221 */ /* 0x000fe20000010000 */
[----:B------:R0:W-:Y:S06]  /*b0f0*/  @!P1 SYNCS.ARRIVE.TRANS64.RED.A1T0 RZ, [R0+URZ], RZ ;  /* 0x000000ff00ff99a7 */ /* 0x0001ec000810043f */
[----:B------:R-:W4:Y:S01]  /*b100*/  MUFU.EX2 R42, R42 ;  /* 0x0000002a002a7308 */ /* 0x000f220000000800 */
[----:B------:R-:W-:Y:S01]  /*b110*/  FFMA.FTZ R129, R54, R51, -R63 ;  /* 0x0000003336817223 */ /* 0x000fe2000001083f */
[----:B0-----:R-:W-:-:S06]  /*b120*/  FADD.FTZ R0, R142, R45 ;  /* 0x0000002d8e007221 */ /* 0x001fcc0000010000 */
[----:B------:R-:W0:Y:S01]  /*b130*/  MUFU.EX2 R31, R31 ;  /* 0x0000001f001f7308 */ /* 0x000e220000000800 */
[----:B------:R-:W-:Y:S01]  /*b140*/  FFMA.FTZ R132, R92, R51, -R29 ;  /* 0x000000335c847223 */ /* 0x000fe2000001081d */
[----:B------:R-:W-:-:S06]  /*b150*/  FADD.FTZ R34, R38, R43 ;  /* 0x0000002b26227221 */ /* 0x000fcc0000010000 */
[----:B------:R-:W0:Y:S01]  /*b160*/  MUFU.EX2 R135, R135 ;  /* 0x0000008700877308 */ /* 0x000e220000000800 */
[----:B-1----:R-:W-:-:S07]  /*b170*/  FADD.FTZ R45, R27, R0 ;  /* 0x000000001b2d7221 */ /* 0x002fce0000010000 */
[----:B------:R-:W1:Y:S01]  /*b180*/  MUFU.EX2 R138, R138 ;  /* 0x0000008a008a7308 */ /* 0x000e620000000800 */
[----:B--2---:R-:W-:Y:S01]  /*b190*/  FADD.FTZ R47, R133, R34 ;  /* 0x00000022852f7221 */ /* 0x004fe20000010000 */
[----:B------:R-:W-:-:S06]  /*b1a0*/  FFMA.FTZ R131, R58, R51, -R63 ;  /* 0x000000333a837223 */ /* 0x000fcc000001083f */
[----:B------:R-:W2:Y:S01]  /*b1b0*/  MUFU.EX2 R46, R46 ;  /* 0x0000002e002e7308 */ /* 0x000ea20000000800 */
[----:B---3--:R-:W-:Y:S01]  /*b1c0*/  FADD.FTZ R40, R136, R45 ;  /* 0x0000002d88287221 */ /* 0x008fe20000010000 */
[----:B------:R-:W-:-:S06]  /*b1d0*/  FFMA.FTZ R134, R88, R51, -R29 ;  /* 0x0000003358867223 */ /* 0x000fcc000001081d */
[----:B------:R-:W3:Y:S01]  /*b1e0*/  MUFU.EX2 R33, R33 ;  /* 0x0000002100217308 */ /* 0x000ee20000000800 */
[----:B----4-:R-:W-:Y:S01]  /*b1f0*/  FADD.FTZ R34, R42, R47 ;  /* 0x0000002f2a227221 */ /* 0x010fe20000010000 */
[----:B------:R-:W-:-:S06]  /*b200*/  FFMA.FTZ R50, R62, R51, -R63 ;  /* 0x000000333e327223 */ /* 0x000fcc000001083f */
[----:B------:R-:W4:Y:S01]  /*b210*/  MUFU.EX2 R129, R129 ;  /* 0x0000008100817308 */ /* 0x000f220000000800 */
[----:B0-----:R-:W-:Y:S01]  /*b220*/  FADD.FTZ R45, R31, R40 ;  /* 0x000000281f2d7221 */ /* 0x001fe20000010000 */
[----:B------:R-:W-:-:S06]  /*b230*/  FFMA.FTZ R39, R110, R51, -R29 ;  /* 0x000000336e277223 */ /* 0x000fcc000001081d */
[----:B------:R-:W0:Y:S01]  /*b240*/  MUFU.EX2 R132, R132 ;  /* 0x0000008400847308 */ /* 0x000e220000000800 */
[----:B------:R-:W-:Y:S01]  /*b250*/  FADD.FTZ R47, R135, R34 ;  /* 0x00000022872f7221 */ /* 0x000fe20000010000 */
[----:B------:R-:W-:-:S06]  /*b260*/  FFMA.FTZ R125, R70, R51, -R63 ;  /* 0x00000033467d7223 */ /* 0x000fcc000001083f */
[----:B------:R-:W0:Y:S01]  /*b270*/  MUFU.EX2 R48, R48 ;  /* 0x0000003000307308 */ /* 0x000e220000000800 */
[----:B-1----:R-:W-:Y:S01]  /*b280*/  FADD.FTZ R40, R138, R45 ;  /* 0x0000002d8a287221 */ /* 0x002fe20000010000 */
[----:B------:R-:W-:-:S06]  /*b290*/  FFMA.FTZ R24, R112, R51, -R29 ;  /* 0x0000003370187223 */ /* 0x000fcc000001081d */
[----:B------:R-:W1:Y:S01]  /*b2a0*/  MUFU.EX2 R37, R37 ;  /* 0x0000002500257308 */ /* 0x000e620000000800 */
[----:B--2---:R-:W-:Y:S01]  /*b2b0*/  FADD.FTZ R44, R46, R47 ;  /* 0x0000002f2e2c7221 */ /* 0x004fe20000010000 */
[----:B------:R-:W-:-:S06]  /*b2c0*/  FFMA.FTZ R52, R66, R51, -R63 ;  /* 0x0000003342347223 */ /* 0x000fcc000001083f */
[----:B------:R-:W2:Y:S01]  /*b2d0*/  MUFU.EX2 R131, R131 ;  /* 0x0000008300837308 */ /* 0x000ea20000000800 */
[----:B---3--:R-:W-:-:S07]  /*b2e0*/  FADD.FTZ R45, R33, R40 ;  /* 0x00000028212d7221 */ /* 0x008fce0000010000 */
[----:B------:R-:W3:Y:S01]  /*b2f0*/  MUFU.EX2 R134, R134 ;  /* 0x0000008600867308 */ /* 0x000ee20000000800 */
[----:B----4-:R-:W-:Y:S01]  /*b300*/  FADD.FTZ R47, R129, R44 ;  /* 0x0000002c812f7221 */ /* 0x010fe20000010000 */
[----:B------:R-:W-:-:S06]  /*b310*/  F2FP.BF16.F32.PACK_AB R151, R14, R151 ;  /* 0x000000970e97723e */ /* 0x000fcc00000010ff */
[----:B------:R-:W4:Y:S01]  /*b320*/  MUFU.EX2 R50, R50 ;  /* 0x0000003200327308 */ /* 0x000f220000000800 */
[----:B------:R-:W-:Y:S01]  /*b330*/  FFMA.FTZ R127, R74, R51, -R63 ;  /* 0x000000334a7f7223 */ /* 0x000fe2000001083f */
[----:B0-----:R-:W-:-:S06]  /*b340*/  FADD.FTZ R14, R132, R45 ;  /* 0x0000002d840e7221 */ /* 0x001fcc0000010000 */
[----:B------:R-:W0:Y:S01]  /*b350*/  MUFU.EX2 R39, R39 ;  /* 0x0000002700277308 */ /* 0x000e220000000800 */
[----:B------:R-:W-:Y:S01]  /*b360*/  FFMA.FTZ R32, R114, R51, -R29 ;  /* 0x0000003372207223 */ /* 0x000fe2000001081d */
[----:B------:R-:W-:-:S06]  /*b370*/  FADD.FTZ R40, R48, R47 ;  /* 0x0000002f30287221 */ /* 0x000fcc0000010000 */
[----:B------:R-:W0:Y:S01]  /*b380*/  MUFU.EX2 R125, R125 ;  /* 0x0000007d007d7308 */ /* 0x000e220000000800 */
[----:B------:R-:W-:Y:S01]  /*b390*/  FFMA.FTZ R54, R78, R51, -R63 ;  /* 0x000000334e367223 */ /* 0x000fe2000001083f */
[----:B-1----:R-:W-:-:S06]  /*b3a0*/  FADD.FTZ R45, R37, R14 ;  /* 0x0000000e252d7221 */ /* 0x002fcc0000010000 */
[----:B------:R-:W1:Y:S01]  /*b3b0*/  MUFU.EX2 R24, R24 ;  /* 0x0000001800187308 */ /* 0x000e620000000800 */
[----:B------:R-:W-:Y:S01]  /*b3c0*/  FFMA.FTZ R43, R116, R51, -R29 ;  /* 0x00000033742b7223 */ /* 0x000fe2000001081d */
[----:B--2---:R-:W-:-:S06]  /*b3d0*/  FADD.FTZ R47, R131, R40 ;  /* 0x00000028832f7221 */ /* 0x004fcc0000010000 */
[----:B------:R-:W2:Y:S01]  /*b3e0*/  MUFU.EX2 R52, R52 ;  /* 0x0000003400347308 */ /* 0x000ea20000000800 */
[----:B------:R-:W-:Y:S01]  /*b3f0*/  FFMA.FTZ R121, R60, R51, -R63 ;  /* 0x000000333c797223 */ /* 0x000fe2000001083f */
[----:B---3--:R-:W-:-:S06]  /*b400*/  FADD.FTZ R14, R134, R45 ;  /* 0x0000002d860e7221 */ /* 0x008fcc0000010000 */
[----:B------:R-:W3:Y:S01]  /*b410*/  MUFU.EX2 R41, R41 ;  /* 0x0000002900297308 */ /* 0x000ee20000000800 */
[----:B------:R-:W-:Y:S01]  /*b420*/  F2FP.BF16.F32.PACK_AB R145, R20, R145 ;  /* 0x000000911491723e */ /* 0x000fe200000010ff */
[----:B------:R-:W-:Y:S01]  /*b430*/  FFMA.FTZ R118, R118, R51, -R29 ;  /* 0x0000003376767223 */ /* 0x000fe2000001081d */
[----:B----4-:R-:W-:-:S05]  /*b440*/  FADD.FTZ R20, R50, R47 ;  /* 0x0000002f32147221 */ /* 0x010fca0000010000 */
[----:B------:R-:W4:Y:S01]  /*b450*/  MUFU.EX2 R127, R127 ;  /* 0x0000007f007f7308 */ /* 0x000f220000000800 */
[----:B0-----:R-:W-:-:S07]  /*b460*/  FADD.FTZ R47, R39, R14 ;  /* 0x0000000e272f7221 */ /* 0x001fce0000010000 */
[----:B------:R-:W-:Y:S01]  /*b470*/  MUFU.EX2 R32, R32 ;  /* 0x0000002000207308 */ /* 0x000fe20000000800 */
[-C--:B------:R-:W-:Y:S01]  /*b480*/  FFMA.FTZ R82, R82, R51.reuse, -R63 ;  /* 0x0000003352527223 */ /* 0x080fe2000001083f */
[-CC-:B------:R-:W-:Y:S01]  /*b490*/  FFMA.FTZ R0, R124, R51.reuse, -R29.reuse ;  /* 0x000000337c007223 */ /* 0x180fe2000001081d */
[----:B------:R-:W-:-:S05]  /*b4a0*/  FFMA.FTZ R120, R120, R51, -R29 ;  /* 0x0000003378787223 */ /* 0x000fca000001081d */
[----:B------:R-:W0:Y:S01]  /*b4b0*/  MUFU.EX2 R54, R54 ;  /* 0x0000003600367308 */ /* 0x000e220000000800 */
[----:B------:R-:W-:Y:S01]  /*b4c0*/  FADD.FTZ R49, R125, R20 ;  /* 0x000000147d317221 */ /* 0x000fe20000010000 */
[----:B------:R-:W-:Y:S01]  /*b4d0*/  FFMA.FTZ R123, R86, R51, -R63 ;  /* 0x00000033567b7223 */ /* 0x000fe2000001083f */
[----:B-1----:R-:W-:-:S05]  /*b4e0*/  FADD.FTZ R14, R24, R47 ;  /* 0x0000002f180e7221 */ /* 0x002fca0000010000 */
[----:B------:R-:W-:Y:S01]  /*b4f0*/  MUFU.EX2 R43, R43 ;  /* 0x0000002b002b7308 */ /* 0x000fe20000000800 */
[-CC-:B------:R-:W-:Y:S01]  /*b500*/  FFMA.FTZ R122, R122, R51.reuse, -R29.reuse ;  /* 0x000000337a7a7223 */ /* 0x180fe2000001081d */
[-CC-:B------:R-:W-:Y:S01]  /*b510*/  FFMA.FTZ R34, R126, R51.reuse, -R29.reuse ;  /* 0x000000337e227223 */ /* 0x180fe2000001081d */
[-CC-:B------:R-:W-:Y:S01]  /*b520*/  FFMA.FTZ R128, R128, R51.reuse, -R29.reuse ;  /* 0x0000003380807223 */ /* 0x180fe2000001081d */
[----:B------:R-:W-:-:S04]  /*b530*/  FFMA.FTZ R64, R64, R51, -R29 ;  /* 0x0000003340407223 */ /* 0x000fc8000001081d */
[----:B------:R-:W1:Y:S01]  /*b540*/  MUFU.EX2 R121, R121 ;  /* 0x0000007900797308 */ /* 0x000e620000000800 */
[----:B------:R-:W-:Y:S01]  /*b550*/  FFMA.FTZ R130, R130, R51, -R29 ;  /* 0x0000003382827223 */ /* 0x000fe2000001081d */
[----:B--2---:R-:W-:Y:S01]  /*b560*/  FADD.FTZ R20, R52, R49 ;  /* 0x0000003134147221 */ /* 0x004fe20000010000 */
[----:B---3--:R-:W-:-:S05]  /*b570*/  FADD.FTZ R47, R41, R14 ;  /* 0x0000000e292f7221 */ /* 0x008fca0000010000 */
[----:B------:R-:W-:Y:S01]  /*b580*/  MUFU.EX2 R124, R118 ;  /* 0x00000076007c7308 */ /* 0x000fe20000000800 */
[----:B----4-:R-:W-:-:S07]  /*b590*/  FADD.FTZ R49, R127, R20 ;  /* 0x000000147f317221 */ /* 0x010fce0000010000 */
[----:B------:R-:W2:Y:S08]  /*b5a0*/  MUFU.EX2 R56, R82 ;  /* 0x0000005200387308 */ /* 0x000eb00000000800 */
[----:B------:R-:W3:Y:S01]  /*b5b0*/  MUFU.EX2 R29, R120 ;  /* 0x00000078001d7308 */ /* 0x000ee20000000800 */
[----:B0-----:R-:W-:-:S07]  /*b5c0*/  FADD.FTZ R14, R54, R49 ;  /* 0x00000031360e7221 */ /* 0x001fce0000010000 */
[----:B------:R-:W0:Y:S08]  /*b5d0*/  MUFU.EX2 R123, R123 ;  /* 0x0000007b007b7308 */ /* 0x000e300000000800 */
[----:B------:R-:W4:Y:S08]  /*b5e0*/  MUFU.EX2 R126, R122 ;  /* 0x0000007a007e7308 */ /* 0x000f300000000800 */
[----:B------:R2:W4:Y:S01]  /*b5f0*/  MUFU.EX2 R45, R0 ;  /* 0x00000000002d7308 */ /* 0x0005220000000800 */
[----:B-1----:R-:W-:Y:S01]  /*b600*/  FADD.FTZ R55, R121, R14 ;  /* 0x0000000e79377221 */ /* 0x002fe20000010000 */
[----:B------:R-:W-:Y:S01]  /*b610*/  SHF.R.S32.HI R10, RZ, 0x7, R10 ;  /* 0x00000007ff0a7819 */ /* 0x000fe2000001140a */
[----:B--2---:R-:W-:-:S05]  /*b620*/  FADD.FTZ R0, R32, R47 ;  /* 0x0000002f20007221 */ /* 0x004fca0000010000 */
[----:B------:R-:W1:Y:S01]  /*b630*/  MUFU.EX2 R34, R34 ;  /* 0x0000002200227308 */ /* 0x000e620000000800 */
[----:B------:R-:W-:Y:S01]  /*b640*/  FADD.FTZ R49, R43, R0 ;  /* 0x000000002b317221 */ /* 0x000fe20000010000 */
[----:B------:R-:W-:-:S03]  /*b650*/  FADD.FTZ R14, R56, R55 ;  /* 0x00000037380e7221 */ /* 0x000fc60000010000 */
[----:B------:R-:W-:-:S03]  /*b660*/  FADD.FTZ R0, R124, R49 ;  /* 0x000000317c007221 */ /* 0x000fc60000010000 */
[----:B------:R-:W2:Y:S01]  /*b670*/  MUFU.EX2 R47, R128 ;  /* 0x00000080002f7308 */ /* 0x000ea20000000800 */
[----:B------:R-:W-:Y:S01]  /*b680*/  VIMNMX R57, RZ, R10, !PT ;  /* 0x0000000aff397248 */ /* 0x000fe20007fe0100 */
[----:B------:R-:W-:Y:S01]  /*b690*/  FFMA.FTZ R58, R90, R51, -R63 ;  /* 0x000000335a3a7223 */ /* 0x000fe2000001083f */
[----:B---3--:R-:W-:Y:S01]  /*b6a0*/  FADD.FTZ R49, R29, R0 ;  /* 0x000000001d317221 */ /* 0x008fe20000010000 */
[----:B0-----:R-:W-:Y:S01]  /*b6b0*/  FADD.FTZ R55, R123, R14 ;  /* 0x0000000e7b377221 */ /* 0x001fe20000010000 */
[----:B------:R-:W-:Y:S01]  /*b6c0*/  VIADD R152, R152, 0xfffffffe ;  /* 0xfffffffe98987836 */ /* 0x000fe20000000000 */
[----:B------:R0:W-:Y:S01]  /*b6d0*/  STL [R1+0xc], R57 ;  /* 0x00000c3901007387 */ /* 0x0001e20000100800 */
[----:B----4-:R-:W-:Y:S01]  /*b6e0*/  FADD.FTZ R14, R126, R49 ;  /* 0x000000317e0e7221 */ /* 0x010fe20000010000 */
[----:B------:R-:W3:Y:S01]  /*b6f0*/  MUFU.EX2 R64, R64 ;  /* 0x0000004000407308 */ /* 0x000ee20000000800 */
[----:B------:R-:W-:Y:S02]  /*b700*/  F2FP.BF16.F32.PACK_AB R150, R11, R150 ;  /* 0x000000960b96723e */ /* 0x000fe400000010ff */
[----:B------:R-:W-:Y:S01]  /*b710*/  F2FP.BF16.F32.PACK_AB R148, R3, R148 ;  /* 0x000000940394723e */ /* 0x000fe200000010ff */
[----:B------:R-:W-:Y:S01]  /*b720*/  FADD.FTZ R3, R45, R14 ;  /* 0x0000000e2d037221 */ /* 0x000fe20000010000 */
[----:B------:R-:W-:-:S03]  /*b730*/  ISETP.GE.AND P2, PT, R152, R57, PT ;  /* 0x000000399800720c */ /* 0x000fc60003f46270 */
[----:B------:R-:W4:Y:S01]  /*b740*/  MUFU.EX2 R58, R58 ;  /* 0x0000003a003a7308 */ /* 0x000f220000000800 */
[----:B-1----:R-:W-:-:S07]  /*b750*/  FADD.FTZ R14, R34, R3 ;  /* 0x00000003220e7221 */ /* 0x002fce0000010000 */
[----:B------:R-:W1:Y:S01]  /*b760*/  MUFU.EX2 R11, R130 ;  /* 0x00000082000b7308 */ /* 0x000e620000000800 */
[----:B--2---:R-:W-:Y:S01]  /*b770*/  FADD.FTZ R3, R47, R14 ;  /* 0x0000000e2f037221 */ /* 0x004fe20000010000 */
[----:B------:R-:W-:-:S03]  /*b780*/  IMAD.MOV.U32 R119, RZ, RZ, RZ ;  /* 0x000000ffff777224 */ /* 0x000fc600078e00ff */
[----:B---3--:R-:W-:Y:S01]  /*b790*/  FADD.FTZ R14, R64, R3 ;  /* 0x00000003400e7221 */ /* 0x008fe20000010000 */
[----:B------:R-:W-:Y:S01]  /*b7a0*/  F2FP.BF16.F32.PACK_AB R149, R68, R149 ;  /* 0x000000954495723e */ /* 0x000fe200000010ff */
[----:B------:R-:W-:Y:S01]  /*b7b0*/  IMAD.MOV.U32 R118, RZ, RZ, R119 ;  /* 0x000000ffff767224 */ /* 0x000fe200078e0077 */
[----:B------:R-:W-:Y:S01]  /*b7c0*/  F2FP.BF16.F32.PACK_AB R147, R28, R147 ;  /* 0x000000931c93723e */ /* 0x000fe200000010ff */
[----:B----4-:R-:W-:Y:S01]  /*b7d0*/  FADD.FTZ R0, R58, R55 ;  /* 0x000000373a007221 */ /* 0x010fe20000010000 */
        /* <DEDUP_REMOVED lines=56> */
[----:B------:R-:W-:Y:S01]  /*bb60*/  IMAD.MOV.U32 R88, RZ, RZ, R119 ;  /* 0x000000ffff587224 */ /* 0x000fe200078e0077 */
[----:B0-----:R-:W-:Y:S06]  /*bb70*/  @!P2 BRA `(.L_x_12474) ;  /* 0x000000300048a947 */ /* 0x001fec0003800000 */
        /* <DEDUP_REMOVED lines=20> */
.L_x_12484:
        /* <DEDUP_REMOVED lines=10> */
.L_x_12476:
[----:B------:R-:W-:Y:S01]  /*bd60*/  IMAD R11, R18, 0x8, R2 ;  /* 0x00000008120b7824 */ /* 0x000fe200078e0202 */
[----:B------:R-:W-:-:S04]  /*bd70*/  SHF.L.U32 R14, R23, 0x1f, RZ ;  /* 0x0000001f170e7819 */ /* 0x000fc800000006ff */
[----:B------:R0:W1:Y:S01]  /*bd80*/  SYNCS.PHASECHK.TRANS64.TRYWAIT P3, [R11+URZ+0x16830], R14 ;  /* 0x0168300e0b0075a7 */ /* 0x000062000806017f */
[----:B------:R-:W-:Y:S05]  /*bd90*/  @!P0 BRA `(.L_x_12477) ;  /* 0x0000000000048947 */ /* 0x000fea0003800000 */
[----:B------:R-:W-:Y:S01]  /*bda0*/  BPT.TRAP 0x1 ;  /* 0x000000040000795c */ /* 0x000fe20000300000 */
.L_x_12477:
[----:B------:R-:W-:Y:S04]  /*bdb0*/  BSSY B0, `(.L_x_12475) ;  /* 0x0000004000007945 */ /* 0x000fe80003800000 */
[----:B-1----:R-:W-:Y:S05]  /*bdc0*/  @P3 BRA `(.L_x_12478) ;  /* 0x0000000000083947 */ /* 0x002fea0003800000 */
[----:B------:R-:W1:Y:S02]  /*bdd0*/  SYNCS.PHASECHK.TRANS64.TRYWAIT P3, [R11+URZ+0x16830], R14 ;  /* 0x0168300e0b0075a7 */ /* 0x000e64000806017f */
[----:B-1----:R-:W-:Y:S05]  /*bde0*/  @!P3 BRA `(.L_x_12479) ;  /* 0x000000d000dcb947 */ /* 0x002fea0003800000 */
.L_x_12478:
[----:B------:R-:W-:Y:S05]  /*bdf0*/  BSYNC B0 ;  /* 0x0000000000007941 */ /* 0x000fea0003800000 */
.L_x_12475:
        /* <DEDUP_REMOVED lines=8> */
[----:B------:R-:W-:Y:S02]  /*be80*/  R2UR UR5, R5 ;  /* 0x00000000050572ca */ /* 0x000fe400000e0000 */
[----:B------:R-:W-:Y:S02]  /*be90*/  R2UR UR7, R27 ;  /* 0x000000001b0772ca */ /* 0x000fe400000e0000 */
[----:B------:R-:W-:Y:S02]  /*bea0*/  R2UR UR11, R25 ;  /* 0x00000000190b72ca */ /* 0x000fe400000e0000 */
[----:B------:R-:W-:Y:S02]  /*beb0*/  R2UR UR19, R27 ;  /* 0x000000001b1372ca */ /* 0x000fe400000e0000 */
[----:B------:R-:W-:-:S02]  /*bec0*/  R2UR UR8, R12 ;  /* 0x000000000c0872ca */ /* 0x000fc400000e0000 */
[----:B------:R-:W-:Y:S01]  /*bed0*/  R2UR UR9, R13 ;  /* 0x000000000d0972ca */ /* 0x000fe200000e0000 */
[----:B------:R0:W-:Y:S01]  /*bee0*/  BAR.SYNC.DEFER_BLOCKING R11, 0x100 ;  /* 0x0004000b0000751d */ /* 0x0001e20000010000 */
[----:B------:R-:W-:Y:S01]  /*bef0*/  IMAD.MOV.U32 R15, RZ, RZ, 0x40000040 ;  /* 0x40000040ff0f7424 */ /* 0x000fe200078e00ff */
[----:B------:R-:W-:Y:S02]  /*bf00*/  R2UR UR12, R8 ;  /* 0x00000000080c72ca */ /* 0x000fe400000e0000 */
[----:B------:R-:W-:Y:S02]  /*bf10*/  R2UR UR13, R9 ;  /* 0x00000000090d72ca */ /* 0x000fe400000e0000 */
[----:B------:R-:W-:Y:S01]  /*bf20*/  R2UR UR15, R15 ;  /* 0x000000000f0f72ca */ /* 0x000fe200000e0000 */
[----:B--2---:R-:W-:-:S04]  /*bf30*/  IMAD R26, R18, 0x400, R14 ;  /* 0x00000400121a7824 */ /* 0x004fc800078e020e */
[C---:B------:R-:W-:Y:S01]  /*bf40*/  VIADD R14, R26.reuse, 0x4 ;  /* 0x000000041a0e7836 */ /* 0x040fe20000000000 */
[C---:B------:R-:W-:Y:S02]  /*bf50*/  R2UR UR6, R26.reuse ;  /* 0x000000001a0672ca */ /* 0x040fe400000e0000 */
[C---:B------:R-:W-:Y:S01]  /*bf60*/  IADD3 R24, R26.reuse, 0x2, RZ ;  /* 0x000000021a187810 */ /* 0x040fe20007ffe0ff */
[----:B------:R-:W-:-:S03]  /*bf70*/  VIADD R26, R26, 0x6 ;  /* 0x000000061a1a7836 */ /* 0x000fc60000000000 */
[----:B------:R-:W-:Y:S02]  /*bf80*/  R2UR UR10, R24 ;  /* 0x00000000180a72ca */ /* 0x000fe400000e0000 */
[----:B------:R-:W-:Y:S02]  /*bf90*/  R2UR UR18, R26 ;  /* 0x000000001a1272ca */ /* 0x000fe400000e0000 */
        /* <DEDUP_REMOVED lines=18> */
.L_x_12481:
[----:B------:R-:W-:Y:S01]  /*c0c0*/  SHF.L.U32 R10, R10, 0x1f, RZ ;  /* 0x0000001f0a0a7819 */ /* 0x000fe200000006ff */
[----:B------:R-:W-:-:S04]  /*c0d0*/  IMAD R11, R20, 0x8, R2 ;  /* 0x00000008140b7824 */ /* 0x000fc800078e0202 */
[----:B------:R0:W1:Y:S01]  /*c0e0*/  SYNCS.PHASECHK.TRANS64.TRYWAIT P2, [R11+URZ+0x16850], R10 ;  /* 0x0168500a0b0075a7 */ /* 0x000062000804017f */
[----:B------:R-:W-:Y:S05]  /*c0f0*/  @!P0 BRA `(.L_x_12482) ;  /* 0x0000000000048947 */ /* 0x000fea0003800000 */
[----:B------:R-:W-:Y:S01]  /*c100*/  BPT.TRAP 0x1 ;  /* 0x000000040000795c */ /* 0x000fe20000300000 */
.L_x_12482:
[----:B-1----:R-:W-:Y:S05]  /*c110*/  @P2 BRA `(.L_x_12480) ;  /* 0x0000000000082947 */ /* 0x002fea0003800000 */
[----:B------:R-:W1:Y:S02]  /*c120*/  SYNCS.PHASECHK.TRANS64.TRYWAIT P2, [R11+URZ+0x16850], R10 ;  /* 0x0168500a0b0075a7 */ /* 0x000e64000804017f */
[----:B-1----:R-:W-:Y:S05]  /*c130*/  @!P2 BRA `(.L_x_12483) ;  /* 0x000000d0001ca947 */ /* 0x002fea0003800000 */
.L_x_12480:
[----:B01----:R-:W-:Y:S01]  /*c140*/  VIADD R10, R2, 0x400 ;  /* 0x00000400020a7836 */ /* 0x003fe20000000000 */
        /* <DEDUP_REMOVED lines=8> */
[----:B------:R-:W-:-:S02]  /*c1d0*/  ULDC UR5, c[0x0][0x988] ;  /* 0x0002620000057ab9 */ /* 0x000fc40000000800 */
[----:B------:R-:W-:-:S05]  /*c1e0*/  IMAD R10, R20, 0x400, R10 ;  /* 0x00000400140a7824 */ /* 0x000fca00078e020a */
[----:B------:R-:W-:-:S13]  /*c1f0*/  R2UR UR6, R10 ;  /* 0x000000000a0672ca */ /* 0x000fda00000e0000 */
[----:B------:R-:W-:Y:S03]  /*c200*/  HGMMA.64x64x16.F32.BF16 R88, R148, gdesc[UR4].tnspB, R88, gsb0 ;  /* 0x40e0000494587df0 */ /* 0x000fe60008001858 */
[----:B------:R-:W-:Y:S02]  /*c210*/  WARPGROUP.DEPBAR.LE gsb0, 0x0 ;  /* 0x00008000000079c5 */ /* 0x000fe40000010000 */
[----:B------:R-:W2:Y:S04]  /*c220*/  LDL R148, [R1+0x10] ;  /* 0x0000100001947983 */ /* 0x000ea80000100800 */
[----:B------:R-:W2:Y:S04]  /*c230*/  LDL R149, [R1+0x8] ;  /* 0x0000080001957983 */ /* 0x000ea80000100800 */
[----:B------:R-:W3:Y:S04]  /*c240*/  LDL R150, [R1+0x20] ;  /* 0x0000200001967983 */ /* 0x000ee80000100800 */
[----:B------:R-:W4:Y:S01]  /*c250*/  LDL R151, [R1+0x24] ;  /* 0x0000240001977983 */ /* 0x000f220000100800 */
[----:B------:R-:W-:Y:S01]  /*c260*/  VIADD R14, R10, 0x80 ;  /* 0x000000800a0e7836 */ /* 0x000fe20000000000 */
[----:B------:R-:W-:Y:S01]  /*c270*/  R2UR UR7, R15 ;  /* 0x000000000f0772ca */ /* 0x000fe200000e0000 */
[----:B------:R-:W-:Y:S01]  /*c280*/  WARPGROUP.ARRIVE ;  /* 0x00000000000079c5 */ /* 0x000fe20000000000 */
[----:B------:R-:W-:-:S02]  /*c290*/  IMAD.MOV.U32 R15, RZ, RZ, 0x40000040 ;  /* 0x40000040ff0f7424 */ /* 0x000fc400078e00ff */
[----:B------:R-:W-:Y:S01]  /*c2a0*/  FMUL.FTZ R11, R24, UR4 ;  /* 0x00000004180b7c20 */ /* 0x000fe20008410000 */
[----:B------:R-:W-:Y:S01]  /*c2b0*/  R2UR UR6, R14 ;  /* 0x000000000e0672ca */ /* 0x000fe200000e0000 */
[----:B------:R-:W-:Y:S02]  /*c2c0*/  VIADD R14, R10, 0x100 ;  /* 0x000001000a0e7836 */ /* 0x000fe40000000000 */
        /* <DEDUP_REMOVED lines=32> */
[----:B------:R-:W-:-:S02]  /*c4d0*/  FMUL.FTZ R75, R75, UR4 ;  /* 0x000000044b4b7c20 */ /* 0x000fc40008410000 */
        /* <DEDUP_REMOVED lines=10> */
[----:B------:R-:W-:Y:S01]  /*c580*/  HGMMA.64x64x16.F32.BF16 R88, R140, gdesc[UR4].tnspB, R88, gsb0 ;  /* 0x40e000048c587df0 */ /* 0x000fe20008001858 */
[----:B------:R-:W-:Y:S01]  /*c590*/  R2UR UR6, R14 ;  /* 0x000000000e0672ca */ /* 0x000fe200000e0000 */
[----:B------:R-:W-:Y:S01]  /*c5a0*/  FMUL.FTZ R14, R26, UR4 ;  /* 0x000000041a0e7c20 */ /* 0x000fe20008410000 */
[----:B------:R-:W-:Y:S01]  /*c5b0*/  FMUL.FTZ R26, R28, UR4 ;  /* 0x000000041c1a7c20 */ /* 0x000fe20008410000 */
        /* <DEDUP_REMOVED lines=11> */
[----:B------:R-:W-:Y:S01]  /*c670*/  MOV R54, 0xffffff80 ;  /* 0xffffff8000367802 */ /* 0x000fe20000000f00 */
        /* <DEDUP_REMOVED lines=8> */
[----:B------:R-:W-:Y:S02]  /*c700*/  IMAD R54, R153, 0xc0, R54 ;  /* 0x000000c099367824 */ /* 0x000fe400078e0236 */
[----:B------:R-:W-:Y:S01]  /*c710*/  FMUL.FTZ R41, R46, UR4 ;  /* 0x000000042e297c20 */ /* 0x000fe20008410000 */
[----:B------:R-:W-:Y:S01]  /*c720*/  FMUL.FTZ R46, R50, UR4 ;  /* 0x00000004322e7c20 */ /* 0x000fe20008410000 */
[----:B------:R-:W-:Y:S01]  /*c730*/  FMUL.FTZ R50, R52, UR4 ;  /* 0x0000000434327c20 */ /* 0x000fe20008410000 */
[----:B------:R-:W-:Y:S01]  /*c740*/  FMUL.FTZ R52, R55, UR4 ;  /* 0x0000000437347c20 */ /* 0x000fe20008410000 */
[----:B------:R-:W1:Y:S08]  /*c750*/  MUFU.TANH R15, R15 ;  /* 0x0000000f000f7308 */ /* 0x000e700000002400 */
[----:B------:R-:W5:Y:S08]  /*c760*/  MUFU.TANH R26, R26 ;  /* 0x0000001a001a7308 */ /* 0x000f700000002400 */
        /* <DEDUP_REMOVED lines=8> */
[----:B------:R-:W-:Y:S07]  /*c7f0*/  HGMMA.64x64x16.F32.BF16 R88, R136, gdesc[UR4].tnspB, R88, gsb0 ;  /* 0x40e0000488587df0 */ /* 0x000fee0008001858 */
        /* <DEDUP_REMOVED lines=8> */
[----:B------:R-:W-:Y:S01]  /*c880*/  MUFU.TANH R30, R30 ;  /* 0x0000001e001e7308 */ /* 0x000fe20000002400 */
[----:B------:R-:W-:-:S02]  /*c890*/  WARPGROUP.DEPBAR.LE gsb0, 0x0 ;  /* 0x00008000000079c5 */ /* 0x000fc40000010000 */
[----:B------:R-:W-:Y:S01]  /*c8a0*/  FMUL.FTZ R136, R65, UR4 ;  /* 0x0000000441887c20 */ /* 0x000fe20008410000 */
[----:B------:R-:W-:Y:S01]  /*c8b0*/  FMUL.FTZ R137, R72, UR4 ;  /* 0x0000000448897c20 */ /* 0x000fe20008410000 */
[----:B------:R-:W-:Y:S01]  /*c8c0*/  FMUL.FTZ R138, R73, UR4 ;  /* 0x00000004498a7c20 */ /* 0x000fe20008410000 */
[----:B------:R-:W-:Y:S02]  /*c8d0*/  FMUL.FTZ R139, R80, UR4 ;  /* 0x00000004508b7c20 */ /* 0x000fe40008410000 */
[----:B------:R-:W-:Y:S01]  /*c8e0*/  MUFU.TANH R33, R33 ;  /* 0x0000002100217308 */ /* 0x000fe20000002400 */
[----:B------:R-:W-:-:S07]  /*c8f0*/  WARPGROUP.ARRIVE ;  /* 0x00000000000079c5 */ /* 0x000fce0000000000 */
[----:B------:R-:W-:Y:S08]  /*c900*/  MUFU.TANH R136, R136 ;  /* 0x0000008800887308 */ /* 0x000ff00000002400 */
[----:B------:R-:W-:Y:S01]  /*c910*/  MUFU.TANH R137, R137 ;  /* 0x0000008900897308 */ /* 0x000fe20000002400 */
[----:B--2---:R-:W-:-:S05]  /*c920*/  IADD3 R55, -R149, R54, R148 ;  /* 0x0000003695377210 */ /* 0x004fca0007ffe194 */
[----:B---3--:R-:W-:Y:S02]  /*c930*/  IMAD R55, R150, -0x2, R55 ;  /* 0xfffffffe96377824 */ /* 0x008fe400078e0237 */
[----:B------:R2:W-:Y:S02]  /*c940*/  MUFU.TANH R54, R58 ;  /* 0x0000003a00367308 */ /* 0x0005e40000002400 */
[----:B----4-:R-:W-:-:S05]  /*c950*/  IMAD.IADD R55, R151, 0x1, R55 ;  /* 0x0000000197377824 */ /* 0x010fca00078e0237 */
[C---:B------:R-:W-:Y:S01]  /*c960*/  ISETP.GT.AND P2, PT, R55.reuse, RZ, PT ;  /* 0x000000ff3700720c */ /* 0x040fe20003f44270 */
[----:B------:R-:W-:Y:S01]  /*c970*/  MUFU.TANH R138, R138 ;  /* 0x0000008a008a7308 */ /* 0x000fe20000002400 */
[----:B------:R-:W-:Y:S01]  /*c980*/  ISETP.GT.AND P3, PT, R55, 0x1, PT ;  /* 0x000000013700780c */ /* 0x000fe20003f64270 */
[----:B--2---:R-:W-:Y:S01]  /*c990*/  FMUL.FTZ R58, R60, UR4 ;  /* 0x000000043c3a7c20 */ /* 0x004fe20008410000 */
[----:B0-----:R-:W-:Y:S02]  /*c9a0*/  FSEL R11, R11, -INF , P2 ;  /* 0xff8000000b0b7808 */ /* 0x001fe40001000000 */
[----:B------:R-:W-:Y:S02]  /*c9b0*/  ISETP.GT.AND P2, PT, R55, 0x8, PT ;  /* 0x000000083700780c */ /* 0x000fe40003f44270 */
[----:B-1----:R-:W-:Y:S01]  /*c9c0*/  FSEL R15, R15, -INF , P3 ;  /* 0xff8000000f0f7808 */ /* 0x002fe20001800000 */
[----:B------:R-:W0:Y:S01]  /*c9d0*/  MUFU.TANH R58, R58 ;  /* 0x0000003a003a7308 */ /* 0x000e220000002400 */
[----:B------:R-:W-:-:S02]  /*c9e0*/  FMNMX.FTZ R59, R11, R21, !PT ;  /* 0x000000150b3b7209 */ /* 0x000fc40007810000 */
[----:B------:R-:W-:Y:S02]  /*c9f0*/  ISETP.GT.AND P3, PT, R55, 0x9, PT ;  /* 0x000000093700780c */ /* 0x000fe40003f64270 */
[----:B-----5:R-:W-:Y:S02]  /*ca00*/  FSEL R26, R26, -INF , P2 ;  /* 0xff8000001a1a7808 */ /* 0x020fe40001000000 */
[----:B------:R-:W-:Y:S01]  /*ca10*/  FMNMX.FTZ R60, R15, R59, !PT ;  /* 0x0000003b0f3c7209 */ /* 0x000fe20007810000 */
[----:B------:R-:W-:Y:S01]  /*ca20*/  MUFU.TANH R139, R139 ;  /* 0x0000008b008b7308 */ /* 0x000fe20000002400 */
[----:B------:R-:W-:Y:S02]  /*ca30*/  ISETP.GT.AND P2, PT, R55, 0x10, PT ;  /* 0x000000103700780c */ /* 0x000fe40003f44270 */
[----:B------:R-:W-:Y:S02]  /*ca40*/  FSEL R28, R28, -INF , P3 ;  /* 0xff8000001c1c7808 */ /* 0x000fe40001800000 */
[----:B------:R-:W-:-:S02]  /*ca50*/  FMNMX.FTZ R60, R26, R60, !PT ;  /* 0x0000003c1a3c7209 */ /* 0x000fc40007810000 */
[----:B------:R-:W-:Y:S01]  /*ca60*/  ISETP.GT.AND P3, PT, R55, 0x11, PT ;  /* 0x000000113700780c */ /* 0x000fe20003f64270 */
[----:B------:R1:W2:Y:S01]  /*ca70*/  MUFU.TANH R59, R61 ;  /* 0x0000003d003b7308 */ /* 0x0002a20000002400 */
[----:B------:R-:W-:Y:S02]  /*ca80*/  FSEL R29, R29, -INF , P2 ;  /* 0xff8000001d1d7808 */ /* 0x000fe40001000000 */
[----:B------:R-:W-:Y:S02]  /*ca90*/  FMNMX.FTZ R60, R28, R60, !PT ;  /* 0x0000003c1c3c7209 */ /* 0x000fe40007810000 */
[----:B------:R-:W-:Y:S02]  /*caa0*/  ISETP.GT.AND P2, PT, R55, 0x18, PT ;  /* 0x000000183700780c */ /* 0x000fe40003f44270 */
[----:B------:R-:W-:Y:S01]  /*cab0*/  FSEL R32, R32, -INF , P3 ;  /* 0xff80000020207808 */ /* 0x000fe20001800000 */
[----:B------:R-:W-:Y:S01]  /*cac0*/  MUFU.TANH R38, R38 ;  /* 0x0000002600267308 */ /* 0x000fe20000002400 */
[----:B------:R-:W-:Y:S01]  /*cad0*/  FMNMX.FTZ R60, R29, R60, !PT ;  /* 0x0000003c1d3c7209 */ /* 0x000fe20007810000 */
[----:B-1----:R-:W-:Y:S01]  /*cae0*/  FMUL.FTZ R61, R64, UR4 ;  /* 0x00000004403d7c20 */ /* 0x002fe20008410000 */
[----:B------:R-:W-:-:S02]  /*caf0*/  ISETP.GT.AND P3, PT, R55, 0x19, PT ;  /* 0x000000193700780c */ /* 0x000fc40003f64270 */
[----:B------:R-:W-:Y:S02]  /*cb00*/  FSEL R34, R34, -INF , P2 ;  /* 0xff80000022227808 */ /* 0x000fe40001000000 */
[----:B------:R-:W-:Y:S01]  /*cb10*/  FMNMX.FTZ R64, R32, R60, !PT ;  /* 0x0000003c20407209 */ /* 0x000fe20007810000 */
[----:B------:R-:W1:Y:S01]  /*cb20*/  MUFU.TANH R61, R61 ;  /* 0x0000003d003d7308 */ /* 0x000e620000002400 */
[----:B------:R-:W-:Y:S02]  /*cb30*/  ISETP.GT.AND P2, PT, R55, 0x20, PT ;  /* 0x000000203700780c */ /* 0x000fe40003f44270 */
[----:B------:R-:W-:Y:S02]  /*cb40*/  FSEL R60, R36, -INF , P3 ;  /* 0xff800000243c7808 */ /* 0x000fe40001800000 */
[----:B------:R-:W-:Y:S02]  /*cb50*/  FMNMX.FTZ R36, R34, R64, !PT ;  /* 0x0000004022247209 */ /* 0x000fe40007810000 */
[----:B------:R-:W-:Y:S01]  /*cb60*/  FSEL R64, R37, -INF , P2 ;  /* 0xff80000025407808 */ /* 0x000fe20001000000 */
[----:B------:R-:W-:Y:S01]  /*cb70*/  MUFU.TANH R41, R41 ;  /* 0x0000002900297308 */ /* 0x000fe20000002400 */
[----:B------:R-:W-:-:S02]  /*cb80*/  ISETP.GT.AND P3, PT, R55, 0x21, PT ;  /* 0x000000213700780c */ /* 0x000fc40003f64270 */
[----:B------:R-:W-:Y:S02]  /*cb90*/  FMNMX.FTZ R37, R60, R36, !PT ;  /* 0x000000243c257209 */ /* 0x000fe40007810000 */
[C---:B------:R-:W-:Y:S02]  /*cba0*/  ISETP.GT.AND P2, PT, R55.reuse, 0x28, PT ;  /* 0x000000283700780c */ /* 0x040fe40003f44270 */
[----:B------:R-:W-:Y:S01]  /*cbb0*/  FSEL R40, R40, -INF , P3 ;  /* 0xff80000028287808 */ /* 0x000fe20001800000 */
[----:B------:R3:W4:Y:S01]  /*cbc0*/  MUFU.TANH R36, R68 ;  /* 0x0000004400247308 */ /* 0x0007220000002400 */
[----:B------:R-:W-:Y:S02]  /*cbd0*/  FMNMX.FTZ R37, R64, R37, !PT ;  /* 0x0000002540257209 */ /* 0x000fe40007810000 */
[----:B------:R-:W-:Y:S02]  /*cbe0*/  ISETP.GT.AND P3, PT, R55, 0x29, PT ;  /* 0x000000293700780c */ /* 0x000fe40003f64270 */
[----:B------:R-:W-:-:S02]  /*cbf0*/  FSEL R42, R42, -INF , P2 ;  /* 0xff8000002a2a7808 */ /* 0x000fc40001000000 */
[----:B------:R-:W-:Y:S01]  /*cc00*/  FMNMX.FTZ R65, R40, R37, !PT ;  /* 0x0000002528417209 */ /* 0x000fe20007810000 */
[----:B------:R-:W-:Y:S01]  /*cc10*/  MUFU.TANH R46, R46 ;  /* 0x0000002e002e7308 */ /* 0x000fe20000002400 */
[C---:B------:R-:W-:Y:S02]  /*cc20*/  ISETP.GT.AND P2, PT, R55.reuse, 0x30, PT ;  /* 0x000000303700780c */ /* 0x040fe40003f44270 */
[----:B------:R-:W-:Y:S02]  /*cc30*/  FSEL R44, R44, -INF , P3 ;  /* 0xff8000002c2c7808 */ /* 0x000fe40001800000 */
[----:B------:R-:W-:Y:S02]  /*cc40*/  FMNMX.FTZ R65, R42, R65, !PT ;  /* 0x000000412a417209 */ /* 0x000fe40007810000 */
[----:B------:R-:W-:Y:S01]  /*cc50*/  ISETP.GT.AND P3, PT, R55, 0x31, PT ;  /* 0x000000313700780c */ /* 0x000fe20003f64270 */
[----:B------:R5:W4:Y:S01]  /*cc60*/  MUFU.TANH R37, R69 ;  /* 0x0000004500257308 */ /* 0x000b220000002400 */
        /* <DEDUP_REMOVED lines=8> */
[----:B---3--:R-:W-:Y:S01]  /*ccf0*/  FMNMX.FTZ R68, R48, R65, !PT ;  /* 0x0000004130447209 */ /* 0x008fe20007810000 */
[----:B------:R-:W-:Y:S01]  /*cd00*/  MUFU.TANH R52, R52 ;  /* 0x0000003400347308 */ /* 0x000fe20000002400 */
[----:B------:R-:W-:Y:S02]  /*cd10*/  ISETP.GT.AND P2, PT, R55, 0x40, PT ;  /* 0x000000403700780c */ /* 0x000fe40003f44270 */
[----:B------:R-:W-:Y:S02]  /*cd20*/  FSEL R65, R51, -INF , P3 ;  /* 0xff80000033417808 */ /* 0x000fe40001800000 */
[----:B------:R-:W-:Y:S02]  /*cd30*/  FMNMX.FTZ R51, R50, R68, !PT ;  /* 0x0000004432337209 */ /* 0x000fe40007810000 */
[----:B------:R-:W-:Y:S01]  /*cd40*/  FSEL R68, R53, -INF , P2 ;  /* 0xff80000035447808 */ /* 0x000fe20001000000 */
[----:B------:R-:W-:Y:S01]  /*cd50*/  MUFU.TANH R56, R56 ;  /* 0x0000003800387308 */ /* 0x000fe20000002400 */
[----:B------:R-:W-:-:S02]  /*cd60*/  ISETP.GT.AND P3, PT, R55, 0x41, PT ;  /* 0x000000413700780c */ /* 0x000fc40003f64270 */
[----:B------:R-:W-:Y:S02]  /*cd70*/  FMNMX.FTZ R53, R65, R51, !PT ;  /* 0x0000003341357209 */ /* 0x000fe40007810000 */
[----:B------:R-:W-:Y:S02]  /*cd80*/  ISETP.GT.AND P2, PT, R55, 0x48, PT ;  /* 0x000000483700780c */ /* 0x000fe40003f44270 */
[----:B------:R-:W-:Y:S01]  /*cd90*/  FSEL R57, R57, -INF , P3 ;  /* 0xff80000039397808 */ /* 0x000fe20001800000 */
[----:B------:R3:W3:Y:S01]  /*cda0*/  MUFU.TANH R51, R76 ;  /* 0x0000004c00337308 */ /* 0x0006e20000002400 */
[----:B------:R-:W-:Y:S02]  /*cdb0*/  FMNMX.FTZ R53, R68, R53, !PT ;  /* 0x0000003544357209 */ /* 0x000fe40007810000 */
[----:B------:R-:W-:Y:S02]  /*cdc0*/  ISETP.GT.AND P3, PT, R55, 0x49, PT ;  /* 0x000000493700780c */ /* 0x000fe40003f64270 */
[----:B0-----:R-:W-:-:S02]  /*cdd0*/  FSEL R58, R58, -INF , P2 ;  /* 0xff8000003a3a7808 */ /* 0x001fc40001000000 */
[----:B-----5:R-:W-:Y:S01]  /*cde0*/  FMNMX.FTZ R69, R57, R53, !PT ;  /* 0x0000003539457209 */ /* 0x020fe20007810000 */
[----:B------:R-:W-:Y:S01]  /*cdf0*/  MUFU.TANH R66, R66 ;  /* 0x0000004200427308 */ /* 0x000fe20000002400 */
[----:B------:R-:W-:Y:S02]  /*ce00*/  ISETP.GT.AND P2, PT, R55, 0x50, PT ;  /* 0x000000503700780c */ /* 0x000fe40003f44270 */
[----:B--2---:R-:W-:Y:S02]  /*ce10*/  FSEL R59, R59, -INF , P3 ;  /* 0xff8000003b3b7808 */ /* 0x004fe40001800000 */
[----:B------:R-:W-:Y:S02]  /*ce20*/  FMNMX.FTZ R69, R58, R69, !PT ;  /* 0x000000453a457209 */ /* 0x000fe40007810000 */
[----:B------:R-:W-:Y:S01]  /*ce30*/  ISETP.GT.AND P3, PT, R55, 0x51, PT ;  /* 0x000000513700780c */ /* 0x000fe20003f64270 */
[----:B------:R0:W2:Y:S01]  /*ce40*/  MUFU.TANH R53, R77 ;  /* 0x0000004d00357308 */ /* 0x0000a20000002400 */
[----:B-1----:R-:W-:-:S02]  /*ce50*/  FSEL R61, R61, -INF , P2 ;  /* 0xff8000003d3d7808 */ /* 0x002fc40001000000 */
[----:B------:R-:W-:Y:S02]  /*ce60*/  FMNMX.FTZ R72, R59, R69, !PT ;  /* 0x000000453b487209 */ /* 0x000fe40007810000 */
[----:B------:R-:W-:Y:S02]  /*ce70*/  ISETP.GT.AND P2, PT, R55, 0x58, PT ;  /* 0x000000583700780c */ /* 0x000fe40003f44270 */
[----:B------:R-:W-:Y:S01]  /*ce80*/  FSEL R69, R136, -INF , P3 ;  /* 0xff80000088457808 */ /* 0x000fe20001800000 */
[----:B------:R-:W-:Y:S01]  /*ce90*/  FMUL.FTZ R136, R84, UR4 ;  /* 0x0000000454887c20 */ /* 0x000fe20008410000 */
[----:B------:R-:W-:Y:S01]  /*cea0*/  FMNMX.FTZ R73, R61, R72, !PT ;  /* 0x000000483d497209 */ /* 0x000fe20007810000 */
[----:B------:R-:W-:Y:S01]  /*ceb0*/  FMUL.FTZ R84, R62, UR4 ;  /* 0x000000043e547c20 */ /* 0x000fe20008410000 */
[----:B------:R-:W-:Y:S01]  /*cec0*/  ISETP.GT.AND P3, PT, R55, 0x59, PT ;  /* 0x000000593700780c */ /* 0x000fe20003f64270 */
[----:B------:R-:W-:Y:S01]  /*ced0*/  MUFU.TANH R67, R67 ;  /* 0x0000004300437308 */ /* 0x000fe20000002400 */
[----:B----4-:R-:W-:-:S02]  /*cee0*/  FSEL R72, R36, -INF , P2 ;  /* 0xff80000024487808 */ /* 0x010fc40001000000 */
[----:B---3--:R-:W-:Y:S02]  /*cef0*/  FMNMX.FTZ R76, R69, R73, !PT ;  /* 0x00000049454c7209 */ /* 0x008fe40007810000 */
[----:B------:R-:W-:Y:S02]  /*cf00*/  FSEL R73, R37, -INF , P3 ;  /* 0xff80000025497808 */ /* 0x000fe40001800000 */
[C---:B------:R-:W-:Y:S01]  /*cf10*/  ISETP.GT.AND P2, PT, R55.reuse, 0x60, PT ;  /* 0x000000603700780c */ /* 0x040fe20003f44270 */
[----:B------:R2:W1:Y:S01]  /*cf20*/  MUFU.TANH R36, R81 ;  /* 0x0000005100247308 */ /* 0x0004620000002400 */
[----:B------:R-:W-:Y:S02]  /*cf30*/  FMNMX.FTZ R37, R72, R76, !PT ;  /* 0x0000004c48257209 */ /* 0x000fe40007810000 */
[----:B------:R-:W-:Y:S02]  /*cf40*/  ISETP.GT.AND P3, PT, R55, 0x61, PT ;  /* 0x000000613700780c */ /* 0x000fe40003f64270 */
[----:B------:R-:W-:Y:S01]  /*cf50*/  FSEL R76, R137, -INF , P2 ;  /* 0xff800000894c7808 */ /* 0x000fe20001000000 */
[----:B------:R-:W-:Y:S01]  /*cf60*/  FMUL.FTZ R137, R63, UR4 ;  /* 0x000000043f897c20 */ /* 0x000fe20008410000 */
[----:B------:R-:W-:Y:S01]  /*cf70*/  FMNMX.FTZ R37, R73, R37, !PT ;  /* 0x0000002549257209 */ /* 0x000fe20007810000 */
[----:B------:R-:W3:Y:S01]  /*cf80*/  MUFU.TANH R136, R136 ;  /* 0x0000008800887308 */ /* 0x000ee20000002400 */
[----:B------:R-:W-:-:S02]  /*cf90*/  ISETP.GT.AND P2, PT, R55, 0x68, PT ;  /* 0x000000683700780c */ /* 0x000fc40003f44270 */
[----:B0-----:R-:W-:Y:S02]  /*cfa0*/  FSEL R77, R138, -INF , P3 ;  /* 0xff8000008a4d7808 */ /* 0x001fe40001800000 */
[----:B------:R-:W-:Y:S02]  /*cfb0*/  FMNMX.FTZ R37, R76, R37, !PT ;  /* 0x000000254c257209 */ /* 0x000fe40007810000 */
[----:B------:R-:W-:Y:S01]  /*cfc0*/  FSEL R80, R51, -INF , P2 ;  /* 0xff80000033507808 */ /* 0x000fe20001000000 */
[----:B------:R-:W-:Y:S01]  /*cfd0*/  MUFU.TANH R84, R84 ;  /* 0x0000005400547308 */ /* 0x000fe20000002400 */
[----:B------:R-:W-:Y:S02]  /*cfe0*/  ISETP.GT.AND P3, PT, R55, 0x69, PT ;  /* 0x000000693700780c */ /* 0x000fe40003f64270 */
[----:B------:R-:W-:Y:S02]  /*cff0*/  FMNMX.FTZ R51, R77, R37, !PT ;  /* 0x000000254d337209 */ /* 0x000fe40007810000 */
[----:B------:R-:W-:-:S02]  /*d000*/  ISETP.GT.AND P2, PT, R55, 0x70, PT ;  /* 0x000000703700780c */ /* 0x000fc40003f44270 */
[----:B--2---:R-:W-:Y:S01]  /*d010*/  FSEL R81, R53, -INF , P3 ;  /* 0xff80000035517808 */ /* 0x004fe20001800000 */
[----:B------:R1:W0:Y:S01]  /*d020*/  MUFU.TANH R37, R85 ;  /* 0x0000005500257308 */ /* 0x0002220000002400 */
[----:B------:R-:W-:Y:S02]  /*d030*/  FMNMX.FTZ R51, R80, R51, !PT ;  /* 0x0000003350337209 */ /* 0x000fe40007810000 */
[----:B------:R-:W-:Y:S02]  /*d040*/  ISETP.GT.AND P3, PT, R55, 0x71, PT ;  /* 0x000000713700780c */ /* 0x000fe40003f64270 */
[----:B------:R-:W-:Y:S02]  /*d050*/  FSEL R62, R139, -INF , P2 ;  /* 0xff8000008b3e7808 */ /* 0x000fe40001000000 */
[----:B------:R-:W-:Y:S01]  /*d060*/  FMNMX.FTZ R51, R81, R51, !PT ;  /* 0x0000003351337209 */ /* 0x000fe20007810000 */
[----:B------:R-:W2:Y:S01]  /*d070*/  MUFU.TANH R137, R137 ;  /* 0x0000008900897308 */ /* 0x000ea20000002400 */
[----:B------:R-:W-:-:S02]  /*d080*/  ISETP.GT.AND P2, PT, R55, 0x78, PT ;  /* 0x000000783700780c */ /* 0x000fc40003f44270 */
[----:B-1----:R-:W-:Y:S01]  /*d090*/  FSEL R85, R36, -INF , P3 ;  /* 0xff80000024557808 */ /* 0x002fe20001800000 */
[----:B------:R-:W-:Y:S01]  /*d0a0*/  VIADD R36, R10, 0x200 ;  /* 0x000002000a247836 */ /* 0x000fe20000000000 */
[----:B------:R-:W-:Y:S02]  /*d0b0*/  FMNMX.FTZ R51, R62, R51, !PT ;  /* 0x000000333e337209 */ /* 0x000fe40007810000 */
[C---:B------:R-:W-:Y:S01]  /*d0c0*/  ISETP.GT.AND P3, PT, R55.reuse, 0x79, PT ;  /* 0x000000793700780c */ /* 0x040fe20003f64270 */
[----:B------:R-:W-:Y:S01]  /*d0d0*/  VIADD R55, R55, 0x8 ;  /* 0x0000000837377836 */ /* 0x000fe20000000000 */
[----:B---3--:R-:W-:Y:S01]  /*d0e0*/  FSEL R136, R136, -INF , P2 ;  /* 0xff80000088887808 */ /* 0x008fe20001000000 */
[----:B------:R-:W1:Y:S01]  /*d0f0*/  MUFU.TANH R70, R70 ;  /* 0x0000004600467308 */ /* 0x000e620000002400 */
[----:B------:R-:W-:Y:S02]  /*d100*/  FMNMX.FTZ R51, R85, R51, !PT ;  /* 0x0000003355337209 */ /* 0x000fe40007810000 */
[----:B0-----:R-:W-:-:S02]  /*d110*/  FSEL R63, R37, -INF , P3 ;  /* 0xff800000253f7808 */ /* 0x001fc40001800000 */
[----:B------:R-:W-:Y:S02]  /*d120*/  FMNMX.FTZ R37, R136, R51, !PT ;  /* 0x0000003388257209 */ /* 0x000fe40007810000 */
[----:B------:R-:W-:Y:S01]  /*d130*/  ISETP.GT.AND P3, PT, R55, RZ, PT ;  /* 0x000000ff3700720c */ /* 0x000fe20003f64270 */
[----:B------:R-:W0:Y:S01]  /*d140*/  MUFU.TANH R71, R71 ;  /* 0x0000004700477308 */ /* 0x000e220000002400 */
[----:B------:R-:W-:Y:S02]  /*d150*/  FMNMX.FTZ R37, R63, R37, !PT ;  /* 0x000000253f257209 */ /* 0x000fe40007810000 */
[C---:B------:R-:W-:Y:S02]  /*d160*/  ISETP.GT.AND P4, PT, R55.reuse, 0x1, PT ;  /* 0x000000013700780c */ /* 0x040fe40003f84270 */
[----:B------:R-:W-:Y:S01]  /*d170*/  FSEL R14, R14, -INF , P3 ;  /* 0xff8000000e0e7808 */ /* 0x000fe20001800000 */
[----:B------:R-:W3:Y:S01]  /*d180*/  SHFL.BFLY PT, R51, R37, 0x2, 0x1f ;  /* 0x0c401f0025337f89 */ /* 0x000ee200000e0000 */
[----:B------:R-:W-:Y:S01]  /*d190*/  ISETP.GT.AND P3, PT, R55, 0x8, PT ;  /* 0x000000083700780c */ /* 0x000fe20003f64270 */
[----:B------:R-:W4:Y:S01]  /*d1a0*/  MUFU.TANH R74, R74 ;  /* 0x0000004a004a7308 */ /* 0x000f220000002400 */
[----:B------:R-:W-:-:S02]  /*d1b0*/  R2UR UR6, R36 ;  /* 0x00000000240672ca */ /* 0x000fc400000e0000 */
[----:B------:R-:W-:Y:S02]  /*d1c0*/  FSEL R25, R25, -INF , P3 ;  /* 0xff80000019197808 */ /* 0x000fe40001800000 */
[----:B------:R-:W-:-:S03]  /*d1d0*/  ISETP.GT.AND P3, PT, R55, 0x10, PT ;  /* 0x000000103700780c */ /* 0x000fc60003f64270 */
[----:B------:R5:W4:Y:S01]  /*d1e0*/  MUFU.TANH R36, R75 ;  /* 0x0000004b00247308 */ /* 0x000b220000002400 */
[----:B------:R-:W-:Y:S02]  /*d1f0*/  FSEL R30, R30, -INF , P3 ;  /* 0xff8000001e1e7808 */ /* 0x000fe40001800000 */
[----:B------:R-:W-:-:S04]  /*d200*/  ISETP.GT.AND P3, PT, R55, 0x18, PT ;  /* 0x000000183700780c */ /* 0x000fc80003f64270 */
[----:B------:R-:W-:Y:S02]  /*d210*/  FSEL R33, R33, -INF , P3 ;  /* 0xff80000021217808 */ /* 0x000fe40001800000 */
[----:B------:R-:W-:Y:S01]  /*d220*/  ISETP.GT.AND P3, PT, R55, 0x20, PT ;  /* 0x000000203700780c */ /* 0x000fe20003f64270 */
[----:B-----5:R-:W-:Y:S01]  /*d230*/  FMUL.FTZ R75, R79, UR4 ;  /* 0x000000044f4b7c20 */ /* 0x020fe20008410000 */
[----:B------:R-:W-:Y:S01]  /*d240*/  FMUL.FTZ R79, R83, UR4 ;  /* 0x00000004534f7c20 */ /* 0x000fe20008410000 */
[----:B------:R-:W-:Y:S01]  /*d250*/  FMUL.FTZ R83, R86, UR4 ;  /* 0x0000000456537c20 */ /* 0x000fe20008410000 */
[----:B------:R-:W-:Y:S01]  /*d260*/  FSEL R38, R38, -INF , P3 ;  /* 0xff80000026267808 */ /* 0x000fe20001800000 */
[----:B------:R-:W-:Y:S01]  /*d270*/  FMUL.FTZ R86, R87, UR4 ;  /* 0x0000000457567c20 */ /* 0x000fe20008410000 */
[----:B---3--:R-:W-:Y:S01]  /*d280*/  FMNMX.FTZ R51, R37, R51, !PT ;  /* 0x0000003325337209 */ /* 0x008fe20007810000 */
[----:B------:R-:W-:Y:S01]  /*d290*/  IMAD.MOV.U32 R37, RZ, RZ, 0x40000040 ;  /* 0x40000040ff257424 */ /* 0x000fe200078e00ff */
[----:B------:R-:W-:Y:S01]  /*d2a0*/  ISETP.GT.AND P3, PT, R55, 0x28, PT ;  /* 0x000000283700780c */ /* 0x000fe20003f64270 */
[----:B------:R-:W-:Y:S02]  /*d2b0*/  MUFU.TANH R75, R75 ;  /* 0x0000004b004b7308 */ /* 0x000fe40000002400 */
[----:B------:R-:W3:Y:S01]  /*d2c0*/  SHFL.BFLY PT, R53, R51, 0x1, 0x1f ;  /* 0x0c201f0033357f89 */ /* 0x000ee200000e0000 */
[----:B------:R-:W-:Y:S01]  /*d2d0*/  R2UR UR7, R37 ;  /* 0x00000000250772ca */ /* 0x000fe200000e0000 */
[----:B------:R-:W-:Y:S01]  /*d2e0*/  FMUL.FTZ R37, R78, UR4 ;  /* 0x000000044e257c20 */ /* 0x000fe20008410000 */
[----:B------:R-:W-:Y:S01]  /*d2f0*/  FMUL.FTZ R78, R82, UR4 ;  /* 0x00000004524e7c20 */ /* 0x000fe20008410000 */
[----:B------:R-:W-:-:S02]  /*d300*/  FSEL R41, R41, -INF , P3 ;  /* 0xff80000029297808 */ /* 0x000fc40001800000 */
[C---:B------:R-:W-:Y:S01]  /*d310*/  ISETP.GT.AND P3, PT, R55.reuse, 0x30, PT ;  /* 0x000000303700780c */ /* 0x040fe20003f64270 */
[----:B------:R-:W-:Y:S03]  /*d320*/  MUFU.TANH R79, R79 ;  /* 0x0000004f004f7308 */ /* 0x000fe60000002400 */
[----:B------:R-:W-:Y:S02]  /*d330*/  FSEL R46, R46, -INF , P3 ;  /* 0xff8000002e2e7808 */ /* 0x000fe40001800000 */
[----:B------:R-:W-:Y:S02]  /*d340*/  ISETP.GT.AND P3, PT, R55, 0x38, PT ;  /* 0x000000383700780c */ /* 0x000fe40003f64270 */
[----:B------:R-:W-:Y:S01]  /*d350*/  HGMMA.64x64x16.F32.BF16 R88, R132, gdesc[UR4].tnspB, R88, gsb0 ;  /* 0x40e0000484587df0 */ /* 0x000fe20008001858 */
[----:B------:R-:W5:Y:S01]  /*d360*/  MUFU.TANH R37, R37 ;  /* 0x0000002500257308 */ /* 0x000f620000002400 */
[----:B------:R-:W-:-:S02]  /*d370*/  FSEL R49, R49, -INF , P3 ;  /* 0xff80000031317808 */ /* 0x000fc40001800000 */
[----:B------:R-:W-:-:S04]  /*d380*/  ISETP.GT.AND P3, PT, R55, 0x40, PT ;  /* 0x000000403700780c */ /* 0x000fc80003f64270 */
[----:B------:R-:W-:Y:S01]  /*d390*/  FSEL R54, R54, -INF , P3 ;  /* 0xff80000036367808 */ /* 0x000fe20001800000 */
[----:B------:R-:W5:Y:S01]  /*d3a0*/  MUFU.TANH R78, R78 ;  /* 0x0000004e004e7308 */ /* 0x000f620000002400 */
[----:B---3--:R-:W-:Y:S01]  /*d3b0*/  FMNMX.FTZ R53, R51, R53, !PT ;  /* 0x0000003533357209 */ /* 0x008fe20007810000 */
[----:B------:R-:W-:Y:S01]  /*d3c0*/  IMAD.U32 R51, RZ, RZ, UR5 ;  /* 0x00000005ff337e24 */ /* 0x000fe2000f8e00ff */
[----:B------:R-:W-:Y:S02]  /*d3d0*/  ISETP.GT.AND P3, PT, R55, 0x48, PT ;  /* 0x000000483700780c */ /* 0x000fe40003f64270 */
[C---:B------:R-:W-:Y:S01]  /*d3e0*/  FSETP.NEU.FTZ.AND P2, PT, R53.reuse, -INF , PT ;  /* 0xff8000003500780b */ /* 0x040fe20003f5d000 */
[----:B------:R-:W-:Y:S01]  /*d3f0*/  FMUL.FTZ R82, R53, R51 ;  /* 0x0000003335527220 */ /* 0x000fe20000410000 */
[----:B------:R-:W-:Y:S01]  /*d400*/  FSEL R84, R84, -INF , P3 ;  /* 0xff80000054547808 */ /* 0x000fe20001800000 */
[----:B------:R-:W3:Y:S01]  /*d410*/  MUFU.TANH R83, R83 ;  /* 0x0000005300537308 */ /* 0x000ee20000002400 */
[----:B------:R-:W-:-:S02]  /*d420*/  ISETP.GT.AND P3, PT, R55, 0x50, PT ;  /* 0x000000503700780c */ /* 0x000fc40003f64270 */
[----:B------:R-:W-:Y:S02]  /*d430*/  FSEL R82, R82, RZ, P2 ;  /* 0x000000ff52527208 */ /* 0x000fe40001000000 */
[----:B------:R-:W-:Y:S02]  /*d440*/  FSEL R66, R66, -INF , P3 ;  /* 0xff80000042427808 */ /* 0x000fe40001800000 */
[----:B------:R-:W-:Y:S01]  /*d450*/  ISETP.GT.AND P3, PT, R55, 0x58, PT ;  /* 0x000000583700780c */ /* 0x000fe20003f64270 */
[-CC-:B------:R-:W-:Y:S01]  /*d460*/  FFMA.FTZ R148, R11, R51.reuse, -R82.reuse ;  /* 0x000000330b947223 */ /* 0x180fe20000010852 */
[-CC-:B------:R-:W-:Y:S01]  /*d470*/  FFMA.FTZ R11, R15, R51.reuse, -R82.reuse ;  /* 0x000000330f0b7223 */ /* 0x180fe20000010852 */
[-CC-:B------:R-:W-:Y:S01]  /*d480*/  FFMA.FTZ R150, R26, R51.reuse, -R82.reuse ;  /* 0x000000331a967223 */ /* 0x180fe20000010852 */
[-CC-:B------:R-:W-:Y:S01]  /*d490*/  FFMA.FTZ R15, R28, R51.reuse, -R82.reuse ;  /* 0x000000331c0f7223 */ /* 0x180fe20000010852 */
        /* <DEDUP_REMOVED lines=12> */
[----:B------:R-:W-:Y:S01]  /*d560*/  ISETP.GT.AND P4, PT, R55, 0x11, PT ;  /* 0x000000113700780c */ /* 0x000fe20003f84270 */
[----:B------:R-:W3:Y:S01]  /*d570*/  MUFU.TANH R86, R86 ;  /* 0x0000005600567308 */ /* 0x000ee20000002400 */
[----:B------:R-:W-:Y:S01]  /*d580*/  FMNMX.FTZ R28, R27, R28, !PT ;  /* 0x0000001c1b1c7209 */ /* 0x000fe20007810000 */
[-CC-:B------:R-:W-:Y:S01]  /*d590*/  FFMA.FTZ R138, R50, R51.reuse, -R82.reuse ;  /* 0x00000033328a7223 */ /* 0x180fe20000010852 */
[----:B------:R-:W-:Y:S01]  /*d5a0*/  FSEL R31, R31, -INF , P4 ;  /* 0xff8000001f1f7808 */ /* 0x000fe20002000000 */
[-CC-:B------:R-:W-:Y:S01]  /*d5b0*/  FFMA.FTZ R50, R59, R51.reuse, -R82.reuse ;  /* 0x000000333b327223 */ /* 0x180fe20000010852 */
[----:B------:R-:W-:Y:S01]  /*d5c0*/  FMNMX.FTZ R29, R30, R28, !PT ;  /* 0x0000001c1e1d7209 */ /* 0x000fe20007810000 */
[--C-:B------:R-:W-:Y:S01]  /*d5d0*/  FFMA.FTZ R59, R72, R51, -R82.reuse ;  /* 0x00000033483b7223 */ /* 0x100fe20000010852 */
[----:B------:R-:W-:Y:S01]  /*d5e0*/  ISETP.GT.AND P4, PT, R55, 0x19, PT ;  /* 0x000000193700780c */ /* 0x000fe20003f84270 */
[----:B------:R-:W-:Y:S01]  /*d5f0*/  MUFU.EX2 R148, R148 ;  /* 0x0000009400947308 */ /* 0x000fe20000000800 */
[----:B------:R-:W-:Y:S01]  /*d600*/  FMNMX.FTZ R32, R31, R29, !PT ;  /* 0x0000001d1f207209 */ /* 0x000fe20007810000 */
[-CC-:B------:R-:W-:Y:S01]  /*d610*/  FFMA.FTZ R60, R60, R51.reuse, -R82.reuse ;  /* 0x000000333c3c7223 */ /* 0x180fe20000010852 */
[----:B------:R-:W-:Y:S01]  /*d620*/  FSEL R29, R35, -INF , P4 ;  /* 0xff800000231d7808 */ /* 0x000fe20002000000 */
[-CC-:B------:R-:W-:Y:S01]  /*d630*/  FFMA.FTZ R140, R64, R51.reuse, -R82.reuse ;  /* 0x00000033408c7223 */ /* 0x180fe20000010852 */
[----:B------:R-:W-:Y:S01]  /*d640*/  FMNMX.FTZ R32, R33, R32, !PT ;  /* 0x0000002021207209 */ /* 0x000fe20007810000 */
[-CC-:B------:R-:W-:Y:S01]  /*d650*/  FFMA.FTZ R44, R44, R51.reuse, -R82.reuse ;  /* 0x000000332c2c7223 */ /* 0x180fe20000010852 */
[----:B------:R-:W-:Y:S01]  /*d660*/  ISETP.GT.AND P4, PT, R55, 0x21, PT ;  /* 0x000000213700780c */ /* 0x000fe20003f84270 */
[----:B------:R-:W-:Y:S01]  /*d670*/  MUFU.EX2 R11, R11 ;  /* 0x0000000b000b7308 */ /* 0x000fe20000000800 */
[----:B------:R-:W-:Y:S01]  /*d680*/  FMNMX.FTZ R32, R29, R32, !PT ;  /* 0x000000201d207209 */ /* 0x000fe20007810000 */
[-CC-:B------:R-:W-:Y:S01]  /*d690*/  FFMA.FTZ R64, R77, R51.reuse, -R82.reuse ;  /* 0x000000334d407223 */ /* 0x180fe20000010852 */
[----:B------:R-:W-:Y:S01]  /*d6a0*/  FSEL R39, R39, -INF , P4 ;  /* 0xff80000027277808 */ /* 0x000fe20002000000 */
[-CC-:B------:R-:W-:Y:S01]  /*d6b0*/  FFMA.FTZ R136, R136, R51.reuse, -R82.reuse ;  /* 0x0000003388887223 */ /* 0x180fe20000010852 */
[----:B------:R-:W-:Y:S01]  /*d6c0*/  FMNMX.FTZ R34, R38, R32, !PT ;  /* 0x0000002026227209 */ /* 0x000fe20007810000 */
[----:B------:R-:W-:Y:S01]  /*d6d0*/  FFMA.FTZ R63, R63, R51, -R82 ;  /* 0x000000333f3f7223 */ /* 0x000fe20000010852 */
[----:B------:R-:W-:Y:S01]  /*d6e0*/  ISETP.GT.AND P4, PT, R55, 0x29, PT ;  /* 0x000000293700780c */ /* 0x000fe20003f84270 */
[----:B------:R2:W-:Y:S01]  /*d6f0*/  MUFU.EX2 R32, R40 ;  /* 0x0000002800207308 */ /* 0x0005e20000000800 */
[----:B------:R-:W-:-:S02]  /*d700*/  FMNMX.FTZ R34, R39, R34, !PT ;  /* 0x0000002227227209 */ /* 0x000fc40007810000 */
[----:B------:R-:W-:Y:S02]  /*d710*/  FSEL R43, R43, -INF , P4 ;  /* 0xff8000002b2b7808 */ /* 0x000fe40002000000 */
[----:B------:R-:W-:Y:S02]  /*d720*/  FMNMX.FTZ R34, R41, R34, !PT ;  /* 0x0000002229227209 */ /* 0x000fe40007810000 */
[----:B------:R-:W-:Y:S01]  /*d730*/  ISETP.GT.AND P4, PT, R55, 0x31, PT ;  /* 0x000000313700780c */ /* 0x000fe20003f84270 */
[----:B------:R-:W-:Y:S01]  /*d740*/  MUFU.EX2 R150, R150 ;  /* 0x0000009600967308 */ /* 0x000fe20000000800 */
[----:B------:R-:W-:Y:S01]  /*d750*/  FMNMX.FTZ R34, R43, R34, !PT ;  /* 0x000000222b227209 */ /* 0x000fe20007810000 */
[-CC-:B--2---:R-:W-:Y:S01]  /*d760*/  FFMA.FTZ R40, R45, R51.reuse, -R82.reuse ;  /* 0x000000332d287223 */ /* 0x184fe20000010852 */
[----:B------:R-:W-:Y:S01]  /*d770*/  FSEL R47, R47, -INF , P4 ;  /* 0xff8000002f2f7808 */ /* 0x000fe20002000000 */
[----:B------:R-:W-:Y:S01]  /*d780*/  FFMA.FTZ R45, R57, R51, -R82 ;  /* 0x00000033392d7223 */ /* 0x000fe20000010852 */
[----:B------:R-:W-:Y:S01]  /*d790*/  FMNMX.FTZ R35, R46, R34, !PT ;  /* 0x000000222e237209 */ /* 0x000fe20007810000 */
[----:B------:R-:W-:-:S02]  /*d7a0*/  WARPGROUP.DEPBAR.LE gsb0, 0x0 ;  /* 0x00008000000079c5 */ /* 0x000fc40000010000 */
[----:B------:R-:W-:Y:S01]  /*d7b0*/  ISETP.GT.AND P4, PT, R55, 0x39, PT ;  /* 0x000000393700780c */ /* 0x000fe20003f84270 */
[--C-:B------:R-:W-:Y:S01]  /*d7c0*/  FFMA.FTZ R132, R68, R51, -R82.reuse ;  /* 0x0000003344847223 */ /* 0x100fe20000010852 */
[----:B------:R-:W-:Y:S01]  /*d7d0*/  FMNMX.FTZ R35, R47, R35, !PT ;  /* 0x000000232f237209 */ /* 0x000fe20007810000 */
[--C-:B------:R-:W-:Y:S01]  /*d7e0*/  FFMA.FTZ R134, R58, R51, -R82.reuse ;  /* 0x000000333a867223 */ /* 0x100fe20000010852 */
[----:B------:R-:W-:Y:S01]  /*d7f0*/  FSEL R52, R52, -INF , P4 ;  /* 0xff80000034347808 */ /* 0x000fe20002000000 */
[----:B------:R-:W-:Y:S01]  /*d800*/  WARPGROUP.ARRIVE ;  /* 0x00000000000079c5 */ /* 0x000fe20000000000 */
[----:B------:R-:W-:Y:S01]  /*d810*/  FMNMX.FTZ R35, R49, R35, !PT ;  /* 0x0000002331237209 */ /* 0x000fe20007810000 */
[----:B------:R-:W-:Y:S01]  /*d820*/  FFMA.FTZ R58, R69, R51, -R82 ;  /* 0x00000033453a7223 */ /* 0x000fe20000010852 */
[----:B------:R-:W-:-:S03]  /*d830*/  ISETP.GT.AND P4, PT, R55, 0x41, PT ;  /* 0x000000413700780c */ /* 0x000fc60003f84270 */
[----:B------:R-:W2:Y:S01]  /*d840*/  S2R R135, SR_TID.X ;  /* 0x0000000000877919 */ /* 0x000ea20000002100 */
[----:B------:R-:W-:Y:S01]  /*d850*/  FMNMX.FTZ R35, R52, R35, !PT ;  /* 0x0000002334237209 */ /* 0x000fe20007810000 */
[----:B------:R-:W-:Y:S01]  /*d860*/  MUFU.EX2 R15, R15 ;  /* 0x0000000f000f7308 */ /* 0x000fe20000000800 */
[----:B------:R-:W-:Y:S02]  /*d870*/  FSEL R56, R56, -INF , P4 ;  /* 0xff80000038387808 */ /* 0x000fe40002000000 */
[----:B------:R-:W-:Y:S02]  /*d880*/  FMNMX.FTZ R35, R54, R35, !PT ;  /* 0x0000002336237209 */ /* 0x000fe40007810000 */
[----:B------:R-:W-:Y:S02]  /*d890*/  ISETP.GT.AND P4, PT, R55, 0x49, PT ;  /* 0x000000493700780c */ /* 0x000fe40003f84270 */
[----:B------:R-:W-:Y:S01]  /*d8a0*/  FMNMX.FTZ R35, R56, R35, !PT ;  /* 0x0000002338237209 */ /* 0x000fe20007810000 */
[----:B------:R-:W-:Y:S01]  /*d8b0*/  MUFU.EX2 R144, R144 ;  /* 0x0000009000907308 */ /* 0x000fe20000000800 */
[----:B------:R-:W-:-:S02]  /*d8c0*/  FSEL R137, R137, -INF , P4 ;  /* 0xff80000089897808 */ /* 0x000fc40002000000 */
[----:B------:R-:W-:Y:S02]  /*d8d0*/  FMNMX.FTZ R35, R84, R35, !PT ;  /* 0x0000002354237209 */ /* 0x000fe40007810000 */
[----:B------:R-:W-:Y:S02]  /*d8e0*/  ISETP.GT.AND P4, PT, R55, 0x51, PT ;  /* 0x000000513700780c */ /* 0x000fe40003f84270 */
[----:B------:R-:W-:Y:S01]  /*d8f0*/  FMNMX.FTZ R35, R137, R35, !PT ;  /* 0x0000002389237209 */ /* 0x000fe20007810000 */
[----:B------:R-:W-:Y:S01]  /*d900*/  MUFU.EX2 R24, R24 ;  /* 0x0000001800187308 */ /* 0x000fe20000000800 */
[----:B------:R-:W-:Y:S02]  /*d910*/  FSEL R67, R67, -INF , P4 ;  /* 0xff80000043437808 */ /* 0x000fe40002000000 */
[----:B------:R-:W-:Y:S02]  /*d920*/  FMNMX.FTZ R35, R66, R35, !PT ;  /* 0x0000002342237209 */ /* 0x000fe40007810000 */
[----:B------:R-:W-:-:S02]  /*d930*/  ISETP.GT.AND P4, PT, R55, 0x59, PT ;  /* 0x000000593700780c */ /* 0x000fc40003f84270 */
[----:B-1----:R-:W-:Y:S01]  /*d940*/  FSEL R70, R70, -INF , P3 ;  /* 0xff80000046467808 */ /* 0x002fe20001800000 */
[----:B------:R-:W-:Y:S01]  /*d950*/  MUFU.EX2 R146, R146 ;  /* 0x0000009200927308 */ /* 0x000fe20000000800 */
[----:B------:R-:W-:Y:S02]  /*d960*/  FMNMX.FTZ R35, R67, R35, !PT ;  /* 0x0000002343237209 */ /* 0x000fe40007810000 */
[----:B------:R-:W-:Y:S02]  /*d970*/  ISETP.GT.AND P3, PT, R55, 0x60, PT ;  /* 0x000000603700780c */ /* 0x000fe40003f64270 */
[----:B0-----:R-:W-:Y:S02]  /*d980*/  FSEL R71, R71, -INF , P4 ;  /* 0xff80000047477808 */ /* 0x001fe40002000000 */
[----:B------:R-:W-:Y:S01]  /*d990*/  FMNMX.FTZ R35, R70, R35, !PT ;  /* 0x0000002346237209 */ /* 0x000fe20007810000 */
[----:B------:R0:W-:Y:S01]  /*d9a0*/  MUFU.EX2 R28, R60 ;  /* 0x0000003c001c7308 */ /* 0x0001e20000000800 */
[----:B------:R-:W-:-:S02]  /*d9b0*/  ISETP.GT.AND P4, PT, R55, 0x61, PT ;  /* 0x000000613700780c */ /* 0x000fc40003f84270 */
[----:B----4-:R-:W-:Y:S02]  /*d9c0*/  FSEL R74, R74, -INF , P3 ;  /* 0xff8000004a4a7808 */ /* 0x010fe40001800000 */
[----:B------:R-:W-:Y:S02]  /*d9d0*/  FMNMX.FTZ R35, R71, R35, !PT ;  /* 0x0000002347237209 */ /* 0x000fe40007810000 */
[----:B------:R-:W-:Y:S01]  /*d9e0*/  ISETP.GT.AND P3, PT, R55, 0x68, PT ;  /* 0x000000683700780c */ /* 0x000fe20003f64270 */
[----:B------:R-:W-:Y:S01]  /*d9f0*/  MUFU.EX2 R140, R140 ;  /* 0x0000008c008c7308 */ /* 0x000fe20000000800 */
[----:B------:R-:W-:Y:S01]  /*da00*/  FSEL R48, R36, -INF , P4 ;  /* 0xff80000024307808 */ /* 0x000fe20002000000 */
[----:B------:R-:W-:Y:S01]  /*da10*/  VIADD R36, R10, 0x280 ;  /* 0x000002800a247836 */ /* 0x000fe20000000000 */
[----:B------:R-:W-:Y:S01]  /*da20*/  FMNMX.FTZ R35, R74, R35, !PT ;  /* 0x000000234a237209 */ /* 0x000fe20007810000 */
[----:B0-----:R-:W-:Y:S01]  /*da30*/  FFMA.FTZ R60, R73, R51, -R82 ;  /* 0x00000033493c7223 */ /* 0x001fe20000010852 */
[----:B------:R-:W-:-:S02]  /*da40*/  ISETP.GT.AND P4, PT, R55, 0x69, PT ;  /* 0x000000693700780c */ /* 0x000fc40003f84270 */
[----:B-----5:R-:W-:Y:S01]  /*da50*/  FSEL R57, R37, -INF , P3 ;  /* 0xff80000025397808 */ /* 0x020fe20001800000 */
[----:B------:R-:W-:Y:S01]  /*da60*/  MUFU.EX2 R142, R142 ;  /* 0x0000008e008e7308 */ /* 0x000fe20000000800 */
[----:B------:R-:W-:Y:S02]  /*da70*/  FMNMX.FTZ R35, R48, R35, !PT ;  /* 0x0000002330237209 */ /* 0x000fe40007810000 */
[----:B------:R-:W-:Y:S02]  /*da80*/  ISETP.GT.AND P3, PT, R55, 0x70, PT ;  /* 0x000000703700780c */ /* 0x000fe40003f64270 */
[----:B------:R-:W-:Y:S02]  /*da90*/  FSEL R75, R75, -INF , P4 ;  /* 0xff8000004b4b7808 */ /* 0x000fe40002000000 */
[----:B------:R-:W-:Y:S01]  /*daa0*/  FMNMX.FTZ R35, R57, R35, !PT ;  /* 0x0000002339237209 */ /* 0x000fe20007810000 */
[----:B------:R0:W-:Y:S01]  /*dab0*/  MUFU.EX2 R34, R44 ;  /* 0x0000002c00227308 */ /* 0x0001e20000000800 */
[----:B------:R-:W-:-:S02]  /*dac0*/  ISETP.GT.AND P4, PT, R55, 0x71, PT ;  /* 0x000000713700780c */ /* 0x000fc40003f84270 */
[----:B------:R-:W-:Y:S02]  /*dad0*/  FSEL R78, R78, -INF , P3 ;  /* 0xff8000004e4e7808 */ /* 0x000fe40001800000 */
[----:B------:R-:W-:Y:S02]  /*dae0*/  FMNMX.FTZ R35, R75, R35, !PT ;  /* 0x000000234b237209 */ /* 0x000fe40007810000 */
[----:B------:R-:W-:Y:S01]  /*daf0*/  ISETP.GT.AND P3, PT, R55, 0x78, PT ;  /* 0x000000783700780c */ /* 0x000fe20003f64270 */
[----:B------:R-:W-:Y:S01]  /*db00*/  MUFU.EX2 R40, R40 ;  /* 0x0000002800287308 */ /* 0x000fe20000000800 */
[----:B------:R-:W-:Y:S01]  /*db10*/  FSEL R79, R79, -INF , P4 ;  /* 0xff8000004f4f7808 */ /* 0x000fe20002000000 */
[--C-:B0-----:R-:W-:Y:S01]  /*db20*/  FFMA.FTZ R44, R65, R51, -R82.reuse ;  /* 0x00000033412c7223 */ /* 0x101fe20000010852 */
[----:B------:R-:W-:Y:S01]  /*db30*/  FMNMX.FTZ R35, R78, R35, !PT ;  /* 0x000000234e237209 */ /* 0x000fe20007810000 */
[-CC-:B------:R-:W-:Y:S01]  /*db40*/  FFMA.FTZ R65, R80, R51.reuse, -R82.reuse ;  /* 0x0000003350417223 */ /* 0x180fe20000010852 */
[----:B------:R-:W-:Y:S01]  /*db50*/  ISETP.GT.AND P4, PT, R55, 0x79, PT ;  /* 0x000000793700780c */ /* 0x000fe20003f84270 */
[--C-:B------:R-:W-:Y:S01]  /*db60*/  FFMA.FTZ R55, R61, R51, -R82.reuse ;  /* 0x000000333d377223 */ /* 0x100fe20000010852 */
[----:B---3--:R-:W-:Y:S01]  /*db70*/  FSEL R83, R83, -INF , P3 ;  /* 0xff80000053537808 */ /* 0x008fe20001800000 */
[----:B------:R-:W-:Y:S01]  /*db80*/  MUFU.EX2 R42, R42 ;  /* 0x0000002a002a7308 */ /* 0x000fe20000000800 */
[----:B------:R-:W-:Y:S01]  /*db90*/  FMNMX.FTZ R35, R79, R35, !PT ;  /* 0x000000234f237209 */ /* 0x000fe20007810000 */
[----:B------:R-:W-:Y:S01]  /*dba0*/  FFMA.FTZ R61, R76, R51, -R82 ;  /* 0x000000334c3d7223 */ /* 0x000fe20000010852 */
[----:B------:R-:W-:-:S02]  /*dbb0*/  FSEL R86, R86, -INF , P4 ;  /* 0xff80000056567808 */ /* 0x000fc40002000000 */
[----:B------:R-:W-:Y:S02]  /*dbc0*/  FMNMX.FTZ R35, R83, R35, !PT ;  /* 0x0000002353237209 */ /* 0x000fe40007810000 */
[----:B------:R-:W-:Y:S01]  /*dbd0*/  R2UR UR6, R36 ;  /* 0x00000000240672ca */ /* 0x000fe200000e0000 */
[----:B------:R-:W-:Y:S01]  /*dbe0*/  MUFU.EX2 R138, R138 ;  /* 0x0000008a008a7308 */ /* 0x000fe20000000800 */
[----:B------:R-:W-:Y:S01]  /*dbf0*/  FMNMX.FTZ R35, R86, R35, !PT ;  /* 0x0000002356237209 */ /* 0x000fe20007810000 */
[-C--:B------:R-:W-:Y:S01]  /*dc00*/  FFMA.FTZ R36, R81, R51.reuse, -R82 ;  /* 0x0000003351247223 */ /* 0x080fe20000010852 */
[----:B------:R-:W-:Y:S02]  /*dc10*/  FSEL R69, R53, RZ, P2 ;  /* 0x000000ff35457208 */ /* 0x000fe40001000000 */
[----:B--2---:R-:W-:Y:S01]  /*dc20*/  SHF.R.U32.HI R87, RZ, 0x7, R135 ;  /* 0x00000007ff577819 */ /* 0x004fe20000011687 */
[----:B------:R-:W0:Y:S02]  /*dc30*/  SHFL.BFLY PT, R37, R35, 0x2, 0x1f ;  /* 0x0c401f0023257f89 */ /* 0x000e2400000e0000 */
[----:B------:R-:W-:Y:S01]  /*dc40*/  FADD.FTZ R69, -R69, R21 ;  /* 0x0000001545457221 */ /* 0x000fe20000010100 */
[----:B------:R-:W-:Y:S03]  /*dc50*/  MUFU.EX2 R44, R44 ;  /* 0x0000002c002c7308 */ /* 0x000fe60000000800 */
[----:B------:R-:W-:-:S05]  /*dc60*/  FMUL.FTZ R21, R69, R51 ;  /* 0x0000003345157220 */ /* 0x000fca0000410000 */
[----:B------:R-:W-:Y:S08]  /*dc70*/  MUFU.EX2 R132, R132 ;  /* 0x0000008400847308 */ /* 0x000ff00000000800 */
[----:B------:R-:W1:Y:S01]  /*dc80*/  MUFU.EX2 R21, R21 ;  /* 0x0000001500157308 */ /* 0x000e620000000800 */
[----:B0-----:R-:W-:Y:S01]  /*dc90*/  FMNMX.FTZ R35, R35, R37, !PT ;  /* 0x0000002523237209 */ /* 0x001fe20007810000 */
[----:B------:R-:W-:-:S06]  /*dca0*/  IMAD.MOV.U32 R37, RZ, RZ, 0x40000040 ;  /* 0x40000040ff257424 */ /* 0x000fcc00078e00ff */
[----:B------:R-:W-:Y:S01]  /*dcb0*/  MUFU.EX2 R45, R45 ;  /* 0x0000002d002d7308 */ /* 0x000fe20000000800 */
[----:B------:R-:W0:Y:S01]  /*dcc0*/  SHFL.BFLY PT, R68, R35, 0x1, 0x1f ;  /* 0x0c201f0023447f89 */ /* 0x000e2200000e0000 */
[----:B------:R-:W-:Y:S01]  /*dcd0*/  R2UR UR7, R37 ;  /* 0x00000000250772ca */ /* 0x000fe200000e0000 */
[-CC-:B------:R-:W-:Y:S01]  /*dce0*/  FFMA.FTZ R37, R62, R51.reuse, -R82.reuse ;  /* 0x000000333e257223 */ /* 0x180fe20000010852 */
[----:B------:R-:W-:-:S04]  /*dcf0*/  FFMA.FTZ R62, R85, R51, -R82 ;  /* 0x00000033553e7223 */ /* 0x000fc80000010852 */
[----:B------:R-:W-:Y:S01]  /*dd00*/  MUFU.EX2 R134, R134 ;  /* 0x0000008600867308 */ /* 0x000fe20000000800 */
[----:B-1----:R-:W-:-:S04]  /*dd10*/  FFMA.FTZ R3, R21, R3, R148 ;  /* 0x0000000315037223 */ /* 0x002fc80000010094 */
[----:B------:R-:W-:Y:S02]  /*dd20*/  FADD.FTZ R3, R11, R3 ;  /* 0x000000030b037221 */ /* 0x000fe40000010000 */
[----:B------:R-:W-:Y:S01]  /*dd30*/  HGMMA.64x64x16.F32.BF16 R88, R128, gdesc[UR4].tnspB, R88, gsb0 ;  /* 0x40e0000480587df0 */ /* 0x000fe20008001858 */
        /* <DEDUP_REMOVED lines=8> */
[-CC-:B------:R-:W-:Y:S01]  /*ddc0*/  FFMA.FTZ R149, R14, R51.reuse, -R72.reuse ;  /* 0x000000330e957223 */ /* 0x180fe20000010848 */
[----:B------:R-:W2:Y:S01]  /*ddd0*/  LDL R49, [R1+0xc] ;  /* 0x00000c0001317983 */ /* 0x000ea20000100800 */
[-CC-:B------:R-:W-:Y:S01]  /*dde0*/  FFMA.FTZ R151, R25, R51.reuse, -R72.reuse ;  /* 0x0000003319977223 */ /* 0x180fe20000010848 */
[-CC-:B------:R-:W-:Y:S01]  /*ddf0*/  FFMA.FTZ R14, R26, R51.reuse, -R72.reuse ;  /* 0x000000331a0e7223 */ /* 0x180fe20000010848 */
[-CC-:B------:R-:W-:Y:S01]  /*de00*/  FFMA.FTZ R25, R27, R51.reuse, -R72.reuse ;  /* 0x000000331b197223 */ /* 0x180fe20000010848 */
[----:B------:R-:W-:Y:S01]  /*de10*/  VIADD R26, R10, 0x300 ;  /* 0x000003000a1a7836 */ /* 0x000fe20000000000 */
[----:B------:R-:W-:Y:S01]  /*de20*/  MUFU.EX2 R149, R149 ;  /* 0x0000009500957308 */ /* 0x000fe20000000800 */
[----:B------:R-:W-:Y:S02]  /*de30*/  IMAD.MOV.U32 R27, RZ, RZ, 0x40000040 ;  /* 0x40000040ff1b7424 */ /* 0x000fe400078e00ff */
[-CC-:B------:R-:W-:Y:S01]  /*de40*/  FFMA.FTZ R145, R30, R51.reuse, -R72.reuse ;  /* 0x000000331e917223 */ /* 0x180fe20000010848 */
[-CC-:B------:R-:W-:Y:S01]  /*de50*/  FFMA.FTZ R30, R31, R51.reuse, -R72.reuse ;  /* 0x000000331f1e7223 */ /* 0x180fe20000010848 */
[----:B------:R-:W-:Y:S01]  /*de60*/  R2UR UR6, R26 ;  /* 0x000000001a0672ca */ /* 0x000fe200000e0000 */
[----:B------:R-:W-:Y:S01]  /*de70*/  VIADD R26, R10, 0x380 ;  /* 0x000003800a1a7836 */ /* 0x000fe20000000000 */
[----:B------:R-:W-:Y:S01]  /*de80*/  R2UR UR7, R27 ;  /* 0x000000001b0772ca */ /* 0x000fe200000e0000 */
[-CC-:B------:R-:W-:Y:S01]  /*de90*/  FFMA.FTZ R147, R33, R51.reuse, -R72.reuse ;  /* 0x0000003321937223 */ /* 0x180fe20000010848 */
[----:B------:R-:W-:Y:S01]  /*dea0*/  FSEL R27, R35, RZ, P2 ;  /* 0x000000ff231b7208 */ /* 0x000fe20001000000 */
[----:B------:R-:W-:Y:S01]  /*deb0*/  MUFU.EX2 R14, R14 ;  /* 0x0000000e000e7308 */ /* 0x000fe20000000800 */
[-CC-:B------:R-:W-:Y:S01]  /*dec0*/  FFMA.FTZ R33, R43, R51.reuse, -R72.reuse ;  /* 0x000000332b217223 */ /* 0x180fe20000010848 */
[-CC-:B------:R-:W-:Y:S01]  /*ded0*/  FFMA.FTZ R141, R38, R51.reuse, -R72.reuse ;  /* 0x00000033268d7223 */ /* 0x180fe20000010848 */
[----:B------:R-:W-:Y:S01]  /*dee0*/  FFMA.FTZ R38, R46, R51, -R72 ;  /* 0x000000332e267223 */ /* 0x000fe20000010848 */
[----:B------:R-:W-:Y:S01]  /*def0*/  FADD.FTZ R10, -R27, R154 ;  /* 0x0000009a1b0a7221 */ /* 0x000fe20000010100 */
[----:B------:R-:W-:-:S02]  /*df00*/  IMAD.MOV.U32 R27, RZ, RZ, 0x40000040 ;  /* 0x40000040ff1b7424 */ /* 0x000fc400078e00ff */
[-CC-:B------:R-:W-:Y:S01]  /*df10*/  FFMA.FTZ R29, R29, R51.reuse, -R72.reuse ;  /* 0x000000331d1d7223 */ /* 0x180fe20000010848 */
[----:B------:R-:W-:Y:S01]  /*df20*/  ISETP.GE.U32.AND P2, PT, R135, 0x180, PT ;  /* 0x000001808700780c */ /* 0x000fe20003f46070 */
[-C--:B------:R-:W-:Y:S01]  /*df30*/  FMUL.FTZ R10, R10, R51.reuse ;  /* 0x000000330a0a7220 */ /* 0x080fe20000410000 */
[----:B------:R-:W-:Y:S01]  /*df40*/  MUFU.EX2 R151, R151 ;  /* 0x0000009700977308 */ /* 0x000fe20000000800 */
[-CC-:B------:R-:W-:Y:S01]  /*df50*/  FFMA.FTZ R31, R39, R51.reuse, -R72.reuse ;  /* 0x00000033271f7223 */ /* 0x180fe20000010848 */
[-CC-:B------:R-:W-:Y:S01]  /*df60*/  FFMA.FTZ R143, R41, R51.reuse, -R72.reuse ;  /* 0x00000033298f7223 */ /* 0x180fe20000010848 */
[-CC-:B------:R-:W-:Y:S01]  /*df70*/  FFMA.FTZ R39, R47, R51.reuse, -R72.reuse ;  /* 0x000000332f277223 */ /* 0x180fe20000010848 */
[-CC-:B------:R-:W-:Y:S01]  /*df80*/  FFMA.FTZ R41, R52, R51.reuse, -R72.reuse ;  /* 0x0000003334297223 */ /* 0x180fe20000010848 */
[----:B------:R-:W-:-:S03]  /*df90*/  FFMA.FTZ R133, R54, R51, -R72 ;  /* 0x0000003336857223 */ /* 0x000fc60000010848 */
[----:B------:R-:W0:Y:S08]  /*dfa0*/  MUFU.EX2 R10, R10 ;  /* 0x0000000a000a7308 */ /* 0x000e300000000800 */
[----:B------:R-:W1:Y:S08]  /*dfb0*/  MUFU.EX2 R25, R25 ;  /* 0x0000001900197308 */ /* 0x000e700000000800 */
[----:B------:R-:W3:Y:S01]  /*dfc0*/  MUFU.EX2 R145, R145 ;  /* 0x0000009100917308 */ /* 0x000ee20000000800 */
[----:B------:R-:W-:-:S02]  /*dfd0*/  WARPGROUP.DEPBAR.LE gsb0, 0x0 ;  /* 0x00008000000079c5 */ /* 0x000fc40000010000 */
[----:B------:R-:W-:-:S05]  /*dfe0*/  WARPGROUP.ARRIVE ;  /* 0x00000000000079c5 */ /* 0x000fca0000000000 */
[----:B------:R-:W4:Y:S01]  /*dff0*/  MUFU.EX2 R30, R30 ;  /* 0x0000001e001e7308 */ /* 0x000f220000000800 */
[----:B------:R-:W-:Y:S01]  /*e000*/  HGMMA.64x64x16.F32.BF16 R88, R124, gdesc[UR4].tnspB, R88, gsb0 ;  /* 0x40e000047c587df0 */ /* 0x000fe20008001858 */
[----:B------:R-:W-:Y:S01]  /*e010*/  R2UR UR6, R26 ;  /* 0x000000001a0672ca */ /* 0x000fe200000e0000 */
[----:B------:R-:W-:Y:S01]  /*e020*/  FADD.FTZ R26, R150, R3 ;  /* 0x00000003961a7221 */ /* 0x000fe20000010000 */
[----:B------:R-:W-:Y:S01]  /*e030*/  R2UR UR7, R27 ;  /* 0x000000001b0772ca */ /* 0x000fe200000e0000 */
[----:B------:R-:W-:-:S03]  /*e040*/  VIADD R3, R87, 0x9 ;  /* 0x0000000957037836 */ /* 0x000fc60000000000 */
[----:B------:R-:W5:Y:S01]  /*e050*/  MUFU.EX2 R147, R147 ;  /* 0x0000009300937308 */ /* 0x000f620000000800 */
[----:B------:R-:W-:-:S04]  /*e060*/  FADD.FTZ R27, R15, R26 ;  /* 0x0000001a0f1b7221 */ /* 0x000fc80000010000 */
[----:B------:R-:W-:-:S03]  /*e070*/  FADD.FTZ R27, R144, R27 ;  /* 0x0000001b901b7221 */ /* 0x000fc60000010000 */
[----:B------:R-:W5:Y:S01]  /*e080*/  MUFU.EX2 R29, R29 ;  /* 0x0000001d001d7308 */ /* 0x000f620000000800 */
[----:B------:R-:W-:Y:S01]  /*e090*/  FADD.FTZ R43, R24, R27 ;  /* 0x0000001b182b7221 */ /* 0x000fe20000010000 */
[----:B0-----:R-:W-:-:S06]  /*e0a0*/  FFMA.FTZ R27, R10, R0, R149 ;  /* 0x000000000a1b7223 */ /* 0x001fcc0000010095 */
[----:B------:R-:W0:Y:S08]  /*e0b0*/  MUFU.EX2 R141, R141 ;  /* 0x0000008d008d7308 */ /* 0x000e300000000800 */
[----:B------:R-:W0:Y:S08]  /*e0c0*/  MUFU.EX2 R31, R31 ;  /* 0x0000001f001f7308 */ /* 0x000e300000000800 */
[----:B------:R-:W0:Y:S08]  /*e0d0*/  MUFU.EX2 R143, R143 ;  /* 0x0000008f008f7308 */ /* 0x000e300000000800 */
[----:B------:R-:W0:Y:S08]  /*e0e0*/  MUFU.EX2 R33, R33 ;  /* 0x0000002100217308 */ /* 0x000e300000000800 */
[----:B------:R-:W0:Y:S08]  /*e0f0*/  MUFU.EX2 R38, R38 ;  /* 0x0000002600267308 */ /* 0x000e300000000800 */
[----:B------:R-:W0:Y:S08]  /*e100*/  MUFU.EX2 R39, R39 ;  /* 0x0000002700277308 */ /* 0x000e300000000800 */
[----:B------:R-:W0:Y:S01]  /*e110*/  MUFU.EX2 R139, R139 ;  /* 0x0000008b008b7308 */ /* 0x000e220000000800 */
[----:B------:R-:W-:-:S07]  /*e120*/  FFMA.FTZ R135, R84, R51, -R72 ;  /* 0x0000003354877223 */ /* 0x000fce0000010848 */
[----:B------:R-:W0:Y:S01]  /*e130*/  MUFU.EX2 R41, R41 ;  /* 0x0000002900297308 */ /* 0x000e220000000800 */
[----:B------:R-:W-:Y:S02]  /*e140*/  WARPGROUP.DEPBAR.LE gsb0, 0x0 ;  /* 0x00008000000079c5 */ /* 0x000fe40000010000 */
[----:B------:R-:W-:-:S05]  /*e150*/  WARPGROUP.ARRIVE ;  /* 0x00000000000079c5 */ /* 0x000fca0000000000 */
[----:B------:R-:W0:Y:S01]  /*e160*/  MUFU.EX2 R133, R133 ;  /* 0x0000008500857308 */ /* 0x000e220000000800 */
[----:B------:R-:W-:Y:S01]  /*e170*/  HGMMA.64x64x16.F32.BF16 R88, R120, gdesc[UR4].tnspB, R88, gsb0 ;  /* 0x40e0000478587df0 */ /* 0x000fe20008001858 */
[----:B------:R-:W-:Y:S01]  /*e180*/  FADD.FTZ R43, R146, R43 ;  /* 0x0000002b922b7221 */ /* 0x000fe20000010000 */
[----:B------:R-:W-:-:S03]  /*e190*/  FADD.FTZ R46, R14, R27 ;  /* 0x0000001b0e2e7221 */ /* 0x000fc60000010000 */
[----:B------:R-:W-:Y:S01]  /*e1a0*/  FADD.FTZ R43, R28, R43 ;  /* 0x0000002b1c2b7221 */ /* 0x000fe20000010000 */
[----:B------:R-:W-:Y:S01]  /*e1b0*/  FADD.FTZ R46, R151, R46 ;  /* 0x0000002e972e7221 */ /* 0x000fe20000010000 */
[----:B------:R-:W-:Y:S01]  /*e1c0*/  SEL R3, R3, 0x9, !P2 ;  /* 0x0000000903037807 */ /* 0x000fe20005000000 */
[----:B------:R-:W-:Y:S01]  /*e1d0*/  MUFU.EX2 R59, R59 ;  /* 0x0000003b003b7308 */ /* 0x000fe20000000800 */
[----:B------:R-:W-:Y:S01]  /*e1e0*/  FADD.FTZ R43, R140, R43 ;  /* 0x0000002b8c2b7221 */ /* 0x000fe20000010000 */
[----:B-1----:R-:W-:-:S03]  /*e1f0*/  FADD.FTZ R46, R25, R46 ;  /* 0x0000002e192e7221 */ /* 0x002fc60000010000 */
[----:B------:R-:W-:-:S03]  /*e200*/  FADD.FTZ R43, R32, R43 ;  /* 0x0000002b202b7221 */ /* 0x000fc60000010000 */
[----:B------:R-:W-:Y:S01]  /*e210*/  MUFU.EX2 R60, R60 ;  /* 0x0000003c003c7308 */ /* 0x000fe20000000800 */
[----:B------:R-:W-:-:S04]  /*e220*/  FADD.FTZ R43, R142, R43 ;  /* 0x0000002b8e2b7221 */ /* 0x000fc80000010000 */
[----:B------:R-:W-:Y:S01]  /*e230*/  FADD.FTZ R43, R34, R43 ;  /* 0x0000002b222b7221 */ /* 0x000fe20000010000 */
[----:B------:R-:W-:Y:S02]  /*e240*/  @!P1 IMAD R27, R18, 0x8, R2 ;  /* 0x00000008121b9824 */ /* 0x000fe400078e0202 */
[----:B------:R-:W-:Y:S01]  /*e250*/  MUFU.EX2 R61, R61 ;  /* 0x0000003d003d7308 */ /* 0x000fe20000000800 */
[----:B------:R-:W-:Y:S01]  /*e260*/  FADD.FTZ R43, R40, R43 ;  /* 0x0000002b282b7221 */ /* 0x000fe20000010000 */
[----:B------:R-:W-:-:S03]  /*e270*/  @!P1 VIADD R27, R27, 0x16840 ;  /* 0x000168401b1b9836 */ /* 0x000fc60000000000 */
[----:B------:R-:W-:Y:S01]  /*e280*/  FADD.FTZ R43, R42, R43 ;  /* 0x0000002b2a2b7221 */ /* 0x000fe20000010000 */
[----:B------:R-:W-:Y:S02]  /*e290*/  F2FP.BF16.F32.PACK_AB R148, R11, R148 ;  /* 0x000000940b94723e */ /* 0x000fe400000010ff */
[----:B------:R-:W-:Y:S01]  /*e2a0*/  MUFU.EX2 R64, R64 ;  /* 0x0000004000407308 */ /* 0x000fe20000000800 */
[----:B------:R-:W-:Y:S01]  /*e2b0*/  FADD.FTZ R43, R138, R43 ;  /* 0x0000002b8a2b7221 */ /* 0x000fe20000010000 */
[----:B------:R-:W-:-:S03]  /*e2c0*/  @!P1 PRMT R27, RZ, 0x654, R27 ;  /* 0x00000654ff1b9816 */ /* 0x000fc6000000001b */
[----:B------:R-:W-:Y:S01]  /*e2d0*/  FADD.FTZ R43, R44, R43 ;  /* 0x0000002b2c2b7221 */ /* 0x000fe20000010000 */
[----:B------:R-:W-:Y:S02]  /*e2e0*/  FFMA.FTZ R26, R56, R51, -R72 ;  /* 0x00000033381a7223 */ /* 0x000fe40000010848 */
[----:B------:R-:W-:Y:S01]  /*e2f0*/  MUFU.EX2 R65, R65 ;  /* 0x0000004100417308 */ /* 0x000fe20000000800 */
[----:B------:R-:W-:-:S04]  /*e300*/  FADD.FTZ R52, R132, R43 ;  /* 0x0000002b84347221 */ /* 0x000fc80000010000 */
[----:B------:R-:W-:-:S03]  /*e310*/  FADD.FTZ R47, R45, R52 ;  /* 0x000000342d2f7221 */ /* 0x000fc60000010000 */
[----:B------:R-:W-:Y:S08]  /*e320*/  MUFU.EX2 R36, R36 ;  /* 0x0000002400247308 */ /* 0x000ff00000000800 */
[----:B------:R-:W-:Y:S08]  /*e330*/  MUFU.EX2 R37, R37 ;  /* 0x0000002500257308 */ /* 0x000ff00000000800 */
[----:B------:R-:W-:Y:S08]  /*e340*/  MUFU.EX2 R62, R62 ;  /* 0x0000003e003e7308 */ /* 0x000ff00000000800 */
[----:B------:R-:W-:Y:S01]  /*e350*/  MUFU.EX2 R68, R136 ;  /* 0x0000008800447308 */ /* 0x000fe20000000800 */
[----:B------:R-:W-:-:S02]  /*e360*/  WARPGROUP.DEPBAR.LE gsb0, 0x0 ;  /* 0x00008000000079c5 */ /* 0x000fc40000010000 */
[----:B------:R3:W-:Y:S06]  /*e370*/  BAR.ARV R3, 0x100 ;  /* 0x000400030000751d */ /* 0x0007ec0000002000 */
[----:B------:R-:W-:Y:S01]  /*e380*/  @!P1 SYNCS.ARRIVE.TRANS64.RED.A1T0 RZ, [R27+URZ], RZ ;  /* 0x000000ff1bff99a7 */ /* 0x000fe2000810043f */
[----:B------:R-:W-:Y:S01]  /*e390*/  MUFU.EX2 R63, R63 ;  /* 0x0000003f003f7308 */ /* 0x000fe20000000800 */
[----:B---3--:R-:W-:-:S04]  /*e3a0*/  FADD.FTZ R3, R145, R46 ;  /* 0x0000002e91037221 */ /* 0x008fc80000010000 */
[----:B----4-:R-:W-:-:S04]  /*e3b0*/  FADD.FTZ R46, R30, R3 ;  /* 0x000000031e2e7221 */ /* 0x010fc80000010000 */
[----:B-----5:R-:W-:Y:S01]  /*e3c0*/  FADD.FTZ R46, R147, R46 ;  /* 0x0000002e932e7221 */ /* 0x020fe20000010000 */
[----:B------:R-:W-:-:S03]  /*e3d0*/  @!P1 LEA R3, R20, R2, 0x3 ;  /* 0x0000000214039211 */ /* 0x000fc600078e18ff */
[----:B------:R-:W-:Y:S02]  /*e3e0*/  FADD.FTZ R46, R29, R46 ;  /* 0x0000002e1d2e7221 */ /* 0x000fe40000010000 */
[----:B------:R-:W-:Y:S02]  /*e3f0*/  @!P1 VIADD R3, R3, 0x16860 ;  /* 0x0001686003039836 */ /* 0x000fe40000000000 */
[----:B0-----:R-:W-:-:S04]  /*e400*/  FADD.FTZ R46, R141, R46 ;  /* 0x0000002e8d2e7221 */ /* 0x001fc80000010000 */
[----:B------:R-:W-:Y:S01]  /*e410*/  FADD.FTZ R46, R31, R46 ;  /* 0x0000002e1f2e7221 */ /* 0x000fe20000010000 */
[----:B------:R-:W-:-:S03]  /*e420*/  @!P1 PRMT R3, RZ, 0x654, R3 ;  /* 0x00000654ff039816 */ /* 0x000fc60000000003 */
[----:B------:R-:W-:Y:S01]  /*e430*/  FADD.FTZ R46, R143, R46 ;  /* 0x0000002e8f2e7221 */ /* 0x000fe20000010000 */
[----:B------:R0:W-:Y:S01]  /*e440*/  @!P1 SYNCS.ARRIVE.TRANS64.RED.A1T0 RZ, [R3+URZ], RZ ;  /* 0x000000ff03ff99a7 */ /* 0x0001e2000810043f */
[----:B------:R-:W1:Y:S02]  /*e450*/  MUFU.EX2 R26, R26 ;  /* 0x0000001a001a7308 */ /* 0x000e640000000800 */
[----:B0-----:R-:W-:Y:S01]  /*e460*/  FADD.FTZ R3, R33, R46 ;  /* 0x0000002e21037221 */ /* 0x001fe20000010000 */
[----:B------:R-:W-:-:S03]  /*e470*/  FADD.FTZ R47, R134, R47 ;  /* 0x0000002f862f7221 */ /* 0x000fc60000010000 */
[----:B------:R-:W-:Y:S01]  /*e480*/  FADD.FTZ R46, R38, R3 ;  /* 0x00000003262e7221 */ /* 0x000fe20000010000 */
[-CC-:B------:R-:W-:Y:S01]  /*e490*/  FFMA.FTZ R0, R137, R51.reuse, -R72.reuse ;  /* 0x0000003389007223 */ /* 0x180fe20000010848 */
[-C--:B------:R-:W-:Y:S02]  /*e4a0*/  FFMA.FTZ R43, R48, R51.reuse, -R72 ;  /* 0x00000033302b7223 */ /* 0x080fe40000010848 */
[----:B------:R-:W-:Y:S01]  /*e4b0*/  FADD.FTZ R46, R39, R46 ;  /* 0x0000002e272e7221 */ /* 0x000fe20000010000 */
[----:B------:R-:W0:Y:S01]  /*e4c0*/  MUFU.EX2 R135, R135 ;  /* 0x0000008700877308 */ /* 0x000e220000000800 */
[----:B------:R-:W-:Y:S01]  /*e4d0*/  FADD.FTZ R48, R50, R47 ;  /* 0x0000002f32307221 */ /* 0x000fe20000010000 */
[-C--:B------:R-:W-:Y:S01]  /*e4e0*/  FFMA.FTZ R129, R66, R51.reuse, -R72 ;  /* 0x0000003342817223 */ /* 0x080fe20000010848 */
[----:B------:R-:W-:Y:S02]  /*e4f0*/  FADD.FTZ R46, R139, R46 ;  /* 0x0000002e8b2e7221 */ /* 0x000fe40000010000 */
[----:B------:R-:W-:Y:S01]  /*e500*/  FADD.FTZ R3, R55, R48 ;  /* 0x0000003037037221 */ /* 0x000fe20000010000 */
[-C--:B------:R-:W-:Y:S01]  /*e510*/  FFMA.FTZ R20, R67, R51.reuse, -R72 ;  /* 0x0000003343147223 */ /* 0x080fe20000010848 */
[----:B------:R-:W-:Y:S01]  /*e520*/  FADD.FTZ R46, R41, R46 ;  /* 0x0000002e292e7221 */ /* 0x000fe20000010000 */
[----:B------:R-:W3:Y:S01]  /*e530*/  MUFU.EX2 R0, R0 ;  /* 0x0000000000007308 */ /* 0x000ee20000000800 */
[----:B------:R-:W-:Y:S01]  /*e540*/  FADD.FTZ R48, R58, R3 ;  /* 0x000000033a307221 */ /* 0x000fe20000010000 */
[----:B------:R-:W-:Y:S01]  /*e550*/  FFMA.FTZ R131, R70, R51, -R72 ;  /* 0x0000003346837223 */ /* 0x000fe20000010848 */
[----:B------:R-:W-:Y:S01]  /*e560*/  FADD.FTZ R3, R133, R46 ;  /* 0x0000002e85037221 */ /* 0x000fe20000010000 */
[----:B------:R-:W-:-:S04]  /*e570*/  F2FP.BF16.F32.PACK_AB R144, R24, R144 ;  /* 0x000000901890723e */ /* 0x000fc800000010ff */
[----:B------:R-:W4:Y:S01]  /*e580*/  MUFU.EX2 R129, R129 ;  /* 0x0000008100817308 */ /* 0x000f220000000800 */
[----:B-1----:R-:W-:Y:S01]  /*e590*/  FADD.FTZ R24, R26, R3 ;  /* 0x000000031a187221 */ /* 0x002fe20000010000 */
[----:B------:R-:W-:-:S06]  /*e5a0*/  FFMA.FTZ R27, R71, R51, -R72 ;  /* 0x00000033471b7223 */ /* 0x000fcc0000010848 */
[----:B------:R-:W1:Y:S01]  /*e5b0*/  MUFU.EX2 R20, R20 ;  /* 0x0000001400147308 */ /* 0x000e620000000800 */
[----:B0-----:R-:W-:Y:S01]  /*e5c0*/  FADD.FTZ R3, R135, R24 ;  /* 0x0000001887037221 */ /* 0x001fe20000010000 */
[----:B------:R-:W-:-:S06]  /*e5d0*/  FFMA.FTZ R125, R74, R51, -R72 ;  /* 0x000000334a7d7223 */ /* 0x000fcc0000010848 */
[----:B------:R-:W0:Y:S01]  /*e5e0*/  MUFU.EX2 R131, R131 ;  /* 0x0000008300837308 */ /* 0x000e220000000800 */
[----:B---3--:R-:W-:Y:S01]  /*e5f0*/  FADD.FTZ R24, R0, R3 ;  /* 0x0000000300187221 */ /* 0x008fe20000010000 */
[----:B------:R-:W-:-:S06]  /*e600*/  FFMA.FTZ R127, R57, R51, -R72 ;  /* 0x00000033397f7223 */ /* 0x000fcc0000010848 */
[----:B------:R-:W3:Y:S01]  /*e610*/  MUFU.EX2 R27, R27 ;  /* 0x0000001b001b7308 */ /* 0x000ee20000000800 */
[----:B----4-:R-:W-:Y:S01]  /*e620*/  FADD.FTZ R3, R129, R24 ;  /* 0x0000001881037221 */ /* 0x010fe20000010000 */
[----:B------:R-:W-:-:S06]  /*e630*/  FADD.FTZ R11, R59, R48 ;  /* 0x000000303b0b7221 */ /* 0x000fcc0000010000 */
[----:B------:R-:W4:Y:S01]  /*e640*/  MUFU.EX2 R125, R125 ;  /* 0x0000007d007d7308 */ /* 0x000f220000000800 */
[----:B-1----:R-:W-:Y:S01]  /*e650*/  FADD.FTZ R24, R20, R3 ;  /* 0x0000000314187221 */ /* 0x002fe20000010000 */
[----:B------:R-:W-:-:S06]  /*e660*/  FFMA.FTZ R75, R75, R51, -R72 ;  /* 0x000000334b4b7223 */ /* 0x000fcc0000010848 */
[----:B------:R-:W1:Y:S01]  /*e670*/  MUFU.EX2 R43, R43 ;  /* 0x0000002b002b7308 */ /* 0x000e620000000800 */
[----:B0-----:R-:W-:Y:S01]  /*e680*/  FADD.FTZ R24, R131, R24 ;  /* 0x0000001883187221 */ /* 0x001fe20000010000 */
[----:B------:R-:W-:Y:S01]  /*e690*/  FFMA.FTZ R78, R78, R51, -R72 ;  /* 0x000000334e4e7223 */ /* 0x000fe20000010848 */
[----:B------:R-:W-:-:S05]  /*e6a0*/  FADD.FTZ R46, R60, R11 ;  /* 0x0000000b3c2e7221 */ /* 0x000fca0000010000 */
[----:B------:R-:W0:Y:S01]  /*e6b0*/  MUFU.EX2 R127, R127 ;  /* 0x0000007f007f7308 */ /* 0x000e220000000800 */
[----:B---3--:R-:W-:Y:S01]  /*e6c0*/  FADD.FTZ R24, R27, R24 ;  /* 0x000000181b187221 */ /* 0x008fe20000010000 */
[----:B------:R-:W-:Y:S01]  /*e6d0*/  FFMA.FTZ R79, R79, R51, -R72 ;  /* 0x000000334f4f7223 */ /* 0x000fe20000010848 */
[----:B------:R-:W-:Y:S01]  /*e6e0*/  F2FP.BF16.F32.PACK_AB R150, R15, R150 ;  /* 0x000000960f96723e */ /* 0x000fe200000010ff */
[----:B------:R-:W-:-:S04]  /*e6f0*/  FADD.FTZ R15, R61, R46 ;  /* 0x0000002e3d0f7221 */ /* 0x000fc80000010000 */
[----:B------:R-:W3:Y:S01]  /*e700*/  MUFU.EX2 R11, R75 ;  /* 0x0000004b000b7308 */ /* 0x000ee20000000800 */
[----:B----4-:R-:W-:Y:S01]  /*e710*/  FADD.FTZ R24, R125, R24 ;  /* 0x000000187d187221 */ /* 0x010fe20000010000 */
[----:B------:R-:W-:Y:S01]  /*e720*/  FFMA.FTZ R83, R83, R51, -R72 ;  /* 0x0000003353537223 */ /* 0x000fe20000010848 */
[----:B------:R-:W-:Y:S01]  /*e730*/  F2FP.BF16.F32.PACK_AB R146, R28, R146 ;  /* 0x000000921c92723e */ /* 0x000fe200000010ff */
[----:B------:R-:W-:-:S04]  /*e740*/  FADD.FTZ R28, R64, R15 ;  /* 0x0000000f401c7221 */ /* 0x000fc80000010000 */
[----:B------:R-:W4:Y:S01]  /*e750*/  MUFU.EX2 R78, R78 ;  /* 0x0000004e004e7308 */ /* 0x000f220000000800 */
[----:B-1----:R-:W-:Y:S01]  /*e760*/  FADD.FTZ R24, R43, R24 ;  /* 0x000000182b187221 */ /* 0x002fe20000010000 */
[----:B------:R-:W-:Y:S01]  /*e770*/  FFMA.FTZ R72, R86, R51, -R72 ;  /* 0x0000003356487223 */ /* 0x000fe20000010848 */
[----:B------:R-:W-:-:S05]  /*e780*/  FADD.FTZ R15, R65, R28 ;  /* 0x0000001c410f7221 */ /* 0x000fca0000010000 */
[----:B------:R-:W1:Y:S01]  /*e790*/  MUFU.EX2 R79, R79 ;  /* 0x0000004f004f7308 */ /* 0x000e620000000800 */
[----:B0-----:R-:W-:Y:S01]  /*e7a0*/  FADD.FTZ R24, R127, R24 ;  /* 0x000000187f187221 */ /* 0x001fe20000010000 */
[----:B------:R-:W-:-:S06]  /*e7b0*/  FADD.FTZ R28, R36, R15 ;  /* 0x0000000f241c7221 */ /* 0x000fcc0000010000 */
[----:B------:R-:W0:Y:S01]  /*e7c0*/  MUFU.EX2 R83, R83 ;  /* 0x0000005300537308 */ /* 0x000e220000000800 */
[----:B---3--:R-:W-:Y:S01]  /*e7d0*/  FADD.FTZ R15, R11, R24 ;  /* 0x000000180b0f7221 */ /* 0x008fe20000010000 */
[----:B--2---:R-:W-:Y:S01]  /*e7e0*/  ISETP.GT.AND P2, PT, R152, R49, PT ;  /* 0x000000319800720c */ /* 0x004fe20003f44270 */
[----:B------:R-:W-:Y:S01]  /*e7f0*/  FADD.FTZ R3, R37, R28 ;  /* 0x0000001c25037221 */ /* 0x000fe20000010000 */
[----:B------:R-:W-:-:S04]  /*e800*/  F2FP.BF16.F32.PACK_AB R149, R14, R149 ;  /* 0x000000950e95723e */ /* 0x000fc800000010ff */
[----:B------:R-:W2:Y:S01]  /*e810*/  MUFU.EX2 R72, R72 ;  /* 0x0000004800487308 */ /* 0x000ea20000000800 */
[----:B----4-:R-:W-:Y:S01]  /*e820*/  FADD.FTZ R14, R78, R15 ;  /* 0x0000000f4e0e7221 */ /* 0x010fe20000010000 */
[----:B------:R-:W-:-:S03]  /*e830*/  FADD.FTZ R3, R62, R3 ;  /* 0x000000033e037221 */ /* 0x000fc60000010000 */
[----:B-1----:R-:W-:Y:S01]  /*e840*/  FADD.FTZ R14, R79, R14 ;  /* 0x0000000e4f0e7221 */ /* 0x002fe20000010000 */
[----:B------:R-:W-:-:S03]  /*e850*/  FADD.FTZ R28, R68, R3 ;  /* 0x00000003441c7221 */ /* 0x000fc60000010000 */
[----:B0-----:R-:W-:Y:S01]  /*e860*/  FADD.FTZ R14, R83, R14 ;  /* 0x0000000e530e7221 */ /* 0x001fe20000010000 */
        /* <DEDUP_REMOVED lines=37> */
[----:B--2---:R-:W-:Y:S01]  /*eac0*/  FADD.FTZ R0, R72, R14 ;  /* 0x0000000e48007221 */ /* 0x004fe20000010000 */
[----:B------:R-:W-:Y:S01]  /*ead0*/  F2FP.BF16.F32.PACK_AB R136, R42, R40 ;  /* 0x000000282a88723e */ /* 0x000fe200000010ff */
[----:B------:R-:W-:Y:S01]  /*eae0*/  VIADD R152, R152, 0xffffffff ;  /* 0xffffffff98987836 */ /* 0x000fe20000000000 */
        /* <DEDUP_REMOVED lines=26> */
[----:B------:R-:W-:Y:S06]  /*ec90*/  @P2 BRA `(.L_x_12484) ;  /* 0xffffffd000082947 */ /* 0x000fec000383ffff */
.L_x_12474:
[----:B------:R-:W-:-:S13]  /*eca0*/  ISETP.GE.AND P2, PT, R152, RZ, PT ;  /* 0x000000ff9800720c */ /* 0x000fda0003f46270 */
[----:B------:R-:W-:Y:S05]  /*ecb0*/  @!P2 BRA `(.L_x_12485) ;  /* 0x0000002400c0a947 */ /* 0x000fea0003800000 */
[----:B------:R-:W-:Y:S02]  /*ecc0*/  IMAD.MOV.U32 R20, RZ, RZ, R35 ;  /* 0x000000ffff147224 */ /* 0x000fe400078e0023 */
[----:B------:R-:W-:Y:S02]  /*ecd0*/  IMAD.MOV.U32 R153, RZ, RZ, R53 ;  /* 0x000000ffff997224 */ /* 0x000fe400078e0035 */
[----:B------:R-:W-:Y:S02]  /*ece0*/  IMAD.MOV.U32 R10, RZ, RZ, R23 ;  /* 0x000000ffff0a7224 */ /* 0x000fe400078e0017 */
[----:B------:R-:W-:-:S07]  /*ecf0*/  IMAD.MOV.U32 R21, RZ, RZ, R18 ;  /* 0x000000ffff157224 */ /* 0x000fce00078e0012 */
.L_x_12495:
        /* <DEDUP_REMOVED lines=10> */
.L_x_12487:
[----:B------:R-:W-:Y:S01]  /*eda0*/  IMAD R11, R18, 0x8, R2 ;  /* 0x00000008120b7824 */ /* 0x000fe200078e0202 */
[----:B------:R-:W-:-:S04]  /*edb0*/  SHF.L.U32 R14, R23, 0x1f, RZ ;  /* 0x0000001f170e7819 */ /* 0x000fc800000006ff */
[----:B------:R0:W1:Y:S01]  /*edc0*/  SYNCS.PHASECHK.TRANS64.TRYWAIT P3, [R11+URZ+0x16830], R14 ;  /* 0x0168300e0b0075a7 */ /* 0x000062000806017f */
[----:B------:R-:W-:Y:S05]  /*edd0*/  @!P0 BRA `(.L_x_12488) ;  /* 0x0000000000048947 */ /* 0x000fea0003800000 */
[----:B------:R-:W-:Y:S01]  /*ede0*/  BPT.TRAP 0x1 ;  /* 0x000000040000795c */ /* 0x000fe20000300000 */
.L_x_12488:
[----:B------:R-:W-:Y:S04]  /*edf0*/  BSSY B0, `(.L_x_12486) ;  /* 0x0000004000007945 */ /* 0x000fe80003800000 */
[----:B-1----:R-:W-:Y:S05]  /*ee00*/  @P3 BRA `(.L_x_12489) ;  /* 0x0000000000083947 */ /* 0x002fea0003800000 */
[----:B------:R-:W1:Y:S02]  /*ee10*/  SYNCS.PHASECHK.TRANS64.TRYWAIT P3, [R11+URZ+0x16830], R14 ;  /* 0x0168300e0b0075a7 */ /* 0x000e64000806017f */
[----:B-1----:R-:W-:Y:S05]  /*ee20*/  @!P3 BRA `(.L_x_12490) ;  /* 0x000000a000f4b947 */ /* 0x002fea0003800000 */
.L_x_12489:
[----:B------:R-:W-:Y:S05]  /*ee30*/  BSYNC B0 ;  /* 0x0000000000007941 */ /* 0x000fea0003800000 */
.L_x_12486:
[----:B01----:R-:W2:Y:S01]  /*ee40*/  LDL R14, [R1+0x4] ;  /* 0x00000400010e7983 */ /* 0x003ea20000100800 */
[----:B------:R-:W0:Y:S01]  /*ee50*/  S2R R11, SR_TID.X ;  /* 0x00000000000b7919 */ /* 0x000e220000002100 */
[----:B------:R-:W-:Y:S05]  /*ee60*/  WARPSYNC.ALL ;  /* 0x0000000000007948 */ /* 0x000fea0003800000 */
[----:B------:R-:W-:Y:S02]  /*ee70*/  MOV R27, 0x40000040 ;  /* 0x40000040001b7802 */ /* 0x000fe40000000f00 */
        /* <DEDUP_REMOVED lines=17> */
[C---:B------:R-:W-:Y:S01]  /*ef90*/  R2UR UR6, R26.reuse ;  /* 0x000000001a0672ca */ /* 0x040fe200000e0000 */
[C---:B------:R-:W-:Y:S02]  /*efa0*/  VIADD R14, R26.reuse, 0x4 ;  /* 0x000000041a0e7836 */ /* 0x040fe40000000000 */
[----:B------:R-:W-:Y:S01]  /*efb0*/  VIADD R26, R26, 0x6 ;  /* 0x000000061a1a7836 */ /* 0x000fe20000000000 */
[----:B------:R-:W-:-:S04]  /*efc0*/  R2UR UR10, R24 ;  /* 0x00000000180a72ca */ /* 0x000fc800000e0000 */
        /* <DEDUP_REMOVED lines=19> */
.L_x_12492:
[----:B------:R-:W-:Y:S01]  /*f100*/  SHF.L.U32 R10, R10, 0x1f, RZ ;  /* 0x0000001f0a0a7819 */ /* 0x000fe200000006ff */
[----:B------:R-:W-:-:S04]  /*f110*/  IMAD R11, R21, 0x8, R2 ;  /* 0x00000008150b7824 */ /* 0x000fc800078e0202 */
[----:B------:R0:W1:Y:S01]  /*f120*/  SYNCS.PHASECHK.TRANS64.TRYWAIT P2, [R11+URZ+0x16850], R10 ;  /* 0x0168500a0b0075a7 */ /* 0x000062000804017f */
[----:B------:R-:W-:Y:S05]  /*f130*/  @!P0 BRA `(.L_x_12493) ;  /* 0x0000000000048947 */ /* 0x000fea0003800000 */
[----:B------:R-:W-:Y:S01]  /*f140*/  BPT.TRAP 0x1 ;  /* 0x000000040000795c */ /* 0x000fe20000300000 */
.L_x_12493:
[----:B-1----:R-:W-:Y:S05]  /*f150*/  @P2 BRA `(.L_x_12491) ;  /* 0x0000000000082947 */ /* 0x002fea0003800000 */
[----:B------:R-:W1:Y:S02]  /*f160*/  SYNCS.PHASECHK.TRANS64.TRYWAIT P2, [R11+URZ+0x16850], R10 ;  /* 0x0168500a0b0075a7 */ /* 0x000e64000804017f */
[----:B-1----:R-:W-:Y:S05]  /*f170*/  @!P2 BRA `(.L_x_12494) ;  /* 0x000000a00034a947 */ /* 0x002fea0003800000 */
.L_x_12491:
        /* <DEDUP_REMOVED lines=38> */
[----:B------:R-:W-:-:S02]  /*f3e0*/  FMUL.FTZ R80, R86, UR4 ;  /* 0x0000000456507c20 */ /* 0x000fc40008410000 */
[----:B------:R-:W1:Y:S02]  /*f3f0*/  S2R R86, SR_TID.X ;  /* 0x0000000000567919 */ /* 0x000e640000002100 */
[----:B------:R-:W-:Y:S08]  /*f400*/  MUFU.TANH R39, R39 ;  /* 0x0000002700277308 */ /* 0x000ff00000002400 */
[----:B------:R-:W-:Y:S08]  /*f410*/  MUFU.TANH R43, R43 ;  /* 0x0000002b002b7308 */ /* 0x000ff00000002400 */
[----:B------:R-:W-:Y:S08]  /*f420*/  MUFU.TANH R59, R59 ;  /* 0x0000003b003b7308 */ /* 0x000ff00000002400 */
[----:B------:R-:W-:Y:S01]  /*f430*/  MUFU.TANH R68, R68 ;  /* 0x0000004400447308 */ /* 0x000fe20000002400 */
[----:B-1----:R-:W-:-:S07]  /*f440*/  ISETP.GE.U32.AND P2, PT, R86, 0x180, PT ;  /* 0x000001805600780c */ /* 0x002fce0003f46070 */
        /* <DEDUP_REMOVED lines=16> */
[----:B------:R-:W-:Y:S01]  /*f550*/  MUFU.TANH R27, R27 ;  /* 0x0000001b001b7308 */ /* 0x000fe20000002400 */
[----:B------:R-:W-:Y:S01]  /*f560*/  MOV R15, 0x40000040 ;  /* 0x40000040000f7802 */ /* 0x000fe20000000f00 */
        /* <DEDUP_REMOVED lines=10> */
[----:B------:R-:W-:-:S04]  /*f610*/  SHF.R.U32.HI R85, RZ, 0x7, R86 ;  /* 0x00000007ff557819 */ /* 0x000fc80000011656 */
        /* <DEDUP_REMOVED lines=13> */
[----:B0-----:R-:W-:Y:S01]  /*f6f0*/  FMNMX.FTZ R51, R11, R153, !PT ;  /* 0x000000990b337209 */ /* 0x001fe20007810000 */
[----:B------:R-:W-:Y:S01]  /*f700*/  FMUL.FTZ R145, R34, UR4 ;  /* 0x0000000422917c20 */ /* 0x000fe20008410000 */
[----:B------:R-:W-:Y:S01]  /*f710*/  HGMMA.64x64x16.F32.BF16 R88, R140, gdesc[UR4].tnspB, R88, gsb0 ;  /* 0x40e000048c587df0 */ /* 0x000fe20008001858 */
[----:B------:R-:W-:Y:S01]  /*f720*/  R2UR UR6, R14 ;  /* 0x000000000e0672ca */ /* 0x000fe200000e0000 */
[----:B------:R-:W-:Y:S01]  /*f730*/  FMUL.FTZ R14, R25, UR4 ;  /* 0x00000004190e7c20 */ /* 0x000fe20008410000 */
        /* <DEDUP_REMOVED lines=19> */
[----:B------:R-:W-:-:S02]  /*f870*/  VIADD R54, R10, 0x200 ;  /* 0x000002000a367836 */ /* 0x000fc40000000000 */
[----:B------:R-:W2:Y:S01]  /*f880*/  MUFU.TANH R25, R25 ;  /* 0x0000001900197308 */ /* 0x000ea20000002400 */
[----:B0-----:R-:W-:-:S07]  /*f890*/  FMNMX.FTZ R51, R14, R51, !PT ;  /* 0x000000330e337209 */ /* 0x001fce0007810000 */
[----:B------:R-:W0:Y:S01]  /*f8a0*/  MUFU.TANH R28, R28 ;  /* 0x0000001c001c7308 */ /* 0x000e220000002400 */
[----:B-1----:R-:W-:-:S04]  /*f8b0*/  FMNMX.FTZ R51, R15, R51, !PT ;  /* 0x000000330f337209 */ /* 0x002fc80007810000 */
[----:B------:R-:W-:-:S03]  /*f8c0*/  FMNMX.FTZ R51, R24, R51, !PT ;  /* 0x0000003318337209 */ /* 0x000fc60007810000 */
[----:B------:R-:W1:Y:S01]  /*f8d0*/  MUFU.TANH R31, R31 ;  /* 0x0000001f001f7308 */ /* 0x000e620000002400 */
[----:B--2---:R-:W-:-:S04]  /*f8e0*/  FMNMX.FTZ R51, R25, R51, !PT ;  /* 0x0000003319337209 */ /* 0x004fc80007810000 */
[----:B------:R-:W-:-:S03]  /*f8f0*/  FMNMX.FTZ R51, R26, R51, !PT ;  /* 0x000000331a337209 */ /* 0x000fc60007810000 */
[----:B------:R-:W2:Y:S01]  /*f900*/  MUFU.TANH R34, R34 ;  /* 0x0000002200227308 */ /* 0x000ea20000002400 */
[----:B------:R-:W-:-:S04]  /*f910*/  FMNMX.FTZ R51, R27, R51, !PT ;  /* 0x000000331b337209 */ /* 0x000fc80007810000 */
[----:B0-----:R-:W-:-:S03]  /*f920*/  FMNMX.FTZ R51, R28, R51, !PT ;  /* 0x000000331c337209 */ /* 0x001fc60007810000 */
[----:B------:R-:W-:Y:S01]  /*f930*/  MUFU.TANH R42, R42 ;  /* 0x0000002a002a7308 */ /* 0x000fe20000002400 */
[----:B------:R-:W-:-:S04]  /*f940*/  FMNMX.FTZ R51, R30, R51, !PT ;  /* 0x000000331e337209 */ /* 0x000fc80007810000 */
[----:B-1----:R-:W-:-:S03]  /*f950*/  FMNMX.FTZ R51, R31, R51, !PT ;  /* 0x000000331f337209 */ /* 0x002fc60007810000 */
[----:B------:R-:W-:Y:S01]  /*f960*/  MUFU.TANH R47, R47 ;  /* 0x0000002f002f7308 */ /* 0x000fe20000002400 */
[----:B--2---:R-:W-:-:S07]  /*f970*/  FMNMX.FTZ R51, R34, R51, !PT ;  /* 0x0000003322337209 */ /* 0x004fce0007810000 */
[----:B------:R-:W-:Y:S01]  /*f980*/  MUFU.TANH R52, R52 ;  /* 0x0000003400347308 */ /* 0x000fe20000002400 */
[----:B------:R-:W-:Y:S02]  /*f990*/  WARPGROUP.DEPBAR.LE gsb0, 0x0 ;  /* 0x00008000000079c5 */ /* 0x000fe40000010000 */
        /* <DEDUP_REMOVED lines=11> */
[----:B------:R-:W-:Y:S01]  /*fa50*/  ULDC UR4, c[0x0][0x988] ;  /* 0x0002620000047ab9 */ /* 0x000fe20000000800 */
[----:B------:R-:W-:Y:S01]  /*fa60*/  WARPGROUP.ARRIVE ;  /* 0x00000000000079c5 */ /* 0x000fe20000000000 */
[----:B------:R-:W-:Y:S01]  /*fa70*/  IMAD.MOV.U32 R55, RZ, RZ, 0x40000040 ;  /* 0x40000040ff377424 */ /* 0x000fe200078e00ff */
[----:B------:R-:W0:Y:S04]  /*fa80*/  MUFU.TANH R35, R35 ;  /* 0x0000002300237308 */ /* 0x000e280000002400 */
[----:B------:R-:W-:Y:S01]  /*fa90*/  HGMMA.64x64x16.F32.BF16 R88, R136, gdesc[UR4].tnspB, R88, gsb0 ;  /* 0x40e0000488587df0 */ /* 0x000fe20008001858 */
[----:B------:R-:W-:-:S02]  /*faa0*/  R2UR UR7, R55 ;  /* 0x00000000370772ca */ /* 0x000fc400000e0000 */
[----:B------:R-:W-:Y:S01]  /*fab0*/  R2UR UR6, R54 ;  /* 0x00000000360672ca */ /* 0x000fe200000e0000 */
[----:B------:R-:W1:Y:S08]  /*fac0*/  MUFU.TANH R38, R38 ;  /* 0x0000002600267308 */ /* 0x000e700000002400 */
[----:B------:R-:W2:Y:S01]  /*fad0*/  MUFU.TANH R58, R58 ;  /* 0x0000003a003a7308 */ /* 0x000ea20000002400 */
[----:B0-----:R-:W-:-:S07]  /*fae0*/  FMNMX.FTZ R51, R35, R51, !PT ;  /* 0x0000003323337209 */ /* 0x001fce0007810000 */
[----:B------:R-:W0:Y:S01]  /*faf0*/  MUFU.TANH R61, R61 ;  /* 0x0000003d003d7308 */ /* 0x000e220000002400 */
[----:B-1----:R-:W-:-:S04]  /*fb00*/  FMNMX.FTZ R51, R38, R51, !PT ;  /* 0x0000003326337209 */ /* 0x002fc80007810000 */
[----:B------:R-:W-:-:S03]  /*fb10*/  FMNMX.FTZ R51, R39, R51, !PT ;  /* 0x0000003327337209 */ /* 0x000fc60007810000 */
[----:B------:R-:W1:Y:S01]  /*fb20*/  MUFU.TANH R64, R64 ;  /* 0x0000004000407308 */ /* 0x000e620000002400 */
[----:B------:R-:W-:-:S04]  /*fb30*/  FMNMX.FTZ R51, R42, R51, !PT ;  /* 0x000000332a337209 */ /* 0x000fc80007810000 */
[----:B------:R-:W-:-:S03]  /*fb40*/  FMNMX.FTZ R51, R43, R51, !PT ;  /* 0x000000332b337209 */ /* 0x000fc60007810000 */
[----:B------:R-:W3:Y:S01]  /*fb50*/  MUFU.TANH R65, R65 ;  /* 0x0000004100417308 */ /* 0x000ee20000002400 */
[----:B------:R-:W-:-:S04]  /*fb60*/  FMNMX.FTZ R51, R46, R51, !PT ;  /* 0x000000332e337209 */ /* 0x000fc80007810000 */
[----:B------:R-:W-:-:S03]  /*fb70*/  FMNMX.FTZ R51, R47, R51, !PT ;  /* 0x000000332f337209 */ /* 0x000fc60007810000 */
[----:B------:R-:W4:Y:S01]  /*fb80*/  MUFU.TANH R72, R72 ;  /* 0x0000004800487308 */ /* 0x000f220000002400 */
[----:B------:R-:W-:-:S04]  /*fb90*/  FMNMX.FTZ R51, R50, R51, !PT ;  /* 0x0000003332337209 */ /* 0x000fc80007810000 */
[----:B------:R-:W-:-:S03]  /*fba0*/  FMNMX.FTZ R51, R52, R51, !PT ;  /* 0x0000003334337209 */ /* 0x000fc60007810000 */
[----:B------:R-:W5:Y:S01]  /*fbb0*/  MUFU.TANH R147, R147 ;  /* 0x0000009300937308 */ /* 0x000f620000002400 */
[----:B------:R-:W-:-:S04]  /*fbc0*/  FMNMX.FTZ R51, R57, R51, !PT ;  /* 0x0000003339337209 */ /* 0x000fc80007810000 */
[----:B--2---:R-:W-:-:S03]  /*fbd0*/  FMNMX.FTZ R51, R58, R51, !PT ;  /* 0x000000333a337209 */ /* 0x004fc60007810000 */
[----:B------:R-:W2:Y:S01]  /*fbe0*/  MUFU.TANH R145, R145 ;  /* 0x0000009100917308 */ /* 0x000ea20000002400 */
[----:B------:R-:W-:-:S04]  /*fbf0*/  FMNMX.FTZ R51, R59, R51, !PT ;  /* 0x000000333b337209 */ /* 0x000fc80007810000 */
[----:B------:R-:W-:-:S03]  /*fc00*/  FMNMX.FTZ R51, R60, R51, !PT ;  /* 0x000000333c337209 */ /* 0x000fc60007810000 */
[----:B------:R-:W2:Y:S01]  /*fc10*/  MUFU.TANH R143, R143 ;  /* 0x0000008f008f7308 */ /* 0x000ea20000002400 */
[----:B0-----:R-:W-:-:S04]  /*fc20*/  FMNMX.FTZ R51, R61, R51, !PT ;  /* 0x000000333d337209 */ /* 0x001fc80007810000 */
[----:B------:R-:W-:-:S03]  /*fc30*/  FMNMX.FTZ R51, R62, R51, !PT ;  /* 0x000000333e337209 */ /* 0x000fc60007810000 */
[----:B------:R-:W0:Y:S01]  /*fc40*/  MUFU.TANH R141, R141 ;  /* 0x0000008d008d7308 */ /* 0x000e220000002400 */
[----:B-1----:R-:W-:Y:S01]  /*fc50*/  FMNMX.FTZ R51, R64, R51, !PT ;  /* 0x0000003340337209 */ /* 0x002fe20007810000 */
[----:B------:R-:W-:Y:S02]  /*fc60*/  WARPGROUP.DEPBAR.LE gsb0, 0x0 ;  /* 0x00008000000079c5 */ /* 0x000fe40000010000 */
[----:B------:R-:W-:Y:S01]  /*fc70*/  WARPGROUP.ARRIVE ;  /* 0x00000000000079c5 */ /* 0x000fe20000000000 */
[----:B---3--:R-:W-:-:S03]  /*fc80*/  FMNMX.FTZ R51, R65, R51, !PT ;  /* 0x0000003341337209 */ /* 0x008fc60007810000 */
[----:B------:R-:W1:Y:S01]  /*fc90*/  MUFU.TANH R32, R32 ;  /* 0x0000002000207308 */ /* 0x000e620000002400 */
[----:B------:R-:W-:Y:S01]  /*fca0*/  FMNMX.FTZ R51, R68, R51, !PT ;  /* 0x0000003344337209 */ /* 0x000fe20007810000 */
[----:B------:R-:W-:Y:S03]  /*fcb0*/  HGMMA.64x64x16.F32.BF16 R88, R132, gdesc[UR4].tnspB, R88, gsb0 ;  /* 0x40e0000484587df0 */ /* 0x000fe60008001858 */
[----:B------:R-:W-:-:S03]  /*fcc0*/  FMNMX.FTZ R51, R69, R51, !PT ;  /* 0x0000003345337209 */ /* 0x000fc60007810000 */
[----:B------:R-:W3:Y:S01]  /*fcd0*/  MUFU.TANH R36, R36 ;  /* 0x0000002400247308 */ /* 0x000ee20000002400 */
[----:B----4-:R-:W-:-:S04]  /*fce0*/  FMNMX.FTZ R51, R72, R51, !PT ;  /* 0x0000003348337209 */ /* 0x010fc80007810000 */
[----:B------:R-:W-:-:S03]  /*fcf0*/  FMNMX.FTZ R53, R73, R51, !PT ;  /* 0x0000003349357209 */ /* 0x000fc60007810000 */
[----:B------:R-:W4:Y:S02]  /*fd00*/  MUFU.TANH R37, R37 ;  /* 0x0000002500257308 */ /* 0x000f240000002400 */
[----:B------:R-:W5:Y:S06]  /*fd10*/  SHFL.BFLY PT, R51, R53, 0x2, 0x1f ;  /* 0x0c401f0035337f89 */ /* 0x000f6c00000e0000 */
[----:B------:R-:W4:Y:S08]  /*fd20*/  MUFU.TANH R40, R40 ;  /* 0x0000002800287308 */ /* 0x000f300000002400 */
[----:B------:R-:W4:Y:S08]  /*fd30*/  MUFU.TANH R41, R41 ;  /* 0x0000002900297308 */ /* 0x000f300000002400 */
[----:B------:R-:W4:Y:S01]  /*fd40*/  MUFU.TANH R44, R44 ;  /* 0x0000002c002c7308 */ /* 0x000f220000002400 */
[----:B-----5:R-:W-:-:S05]  /*fd50*/  FMNMX.FTZ R53, R53, R51, !PT ;  /* 0x0000003335357209 */ /* 0x020fca0007810000 */
[----:B------:R-:W5:Y:S02]  /*fd60*/  SHFL.BFLY PT, R51, R53, 0x1, 0x1f ;  /* 0x0c201f0035337f89 */ /* 0x000f6400000e0000 */
[----:B------:R-:W4:Y:S08]  /*fd70*/  MUFU.TANH R45, R45 ;  /* 0x0000002d002d7308 */ /* 0x000f300000002400 */
[----:B------:R-:W4:Y:S08]  /*fd80*/  MUFU.TANH R48, R48 ;  /* 0x0000003000307308 */ /* 0x000f300000002400 */
[----:B------:R-:W4:Y:S01]  /*fd90*/  MUFU.TANH R56, R56 ;  /* 0x0000003800387308 */ /* 0x000f220000002400 */
[----:B-----5:R-:W-:Y:S01]  /*fda0*/  FMNMX.FTZ R53, R53, R51, !PT ;  /* 0x0000003335357209 */ /* 0x020fe20007810000 */
[----:B------:R-:W-:-:S06]  /*fdb0*/  IMAD.U32 R51, RZ, RZ, UR4 ;  /* 0x00000004ff337e24 */ /* 0x000fcc000f8e00ff */
[----:B------:R-:W5:Y:S01]  /*fdc0*/  MUFU.TANH R66, R66 ;  /* 0x0000004200427308 */ /* 0x000f620000002400 */
[CC--:B------:R-:W-:Y:S01]  /*fdd0*/  FMUL.FTZ R84, R53.reuse, R51.reuse ;  /* 0x0000003335547220 */ /* 0x0c0fe20000410000 */
[----:B------:R-:W-:Y:S01]  /*fde0*/  FADD.FTZ R82, -R53, R153 ;  /* 0x0000009935527221 */ /* 0x000fe20000010100 */
[----:B------:R-:W-:Y:S02]  /*fdf0*/  IMAD.MOV.U32 R153, RZ, RZ, R53 ;  /* 0x000000ffff997224 */ /* 0x000fe400078e0035 */
[-CC-:B------:R-:W-:Y:S01]  /*fe00*/  FFMA.FTZ R148, R11, R51.reuse, -R84.reuse ;  /* 0x000000330b947223 */ /* 0x180fe20000010854 */
[----:B------:R-:W-:Y:S01]  /*fe10*/  FMNMX.FTZ R11, R154, R20, !PT ;  /* 0x000000149a0b7209 */ /* 0x000fe20007810000 */
[-CC-:B------:R-:W-:Y:S01]  /*fe20*/  FFMA.FTZ R55, R14, R51.reuse, -R84.reuse ;  /* 0x000000330e377223 */ /* 0x180fe20000010854 */
[----:B------:R-:W5:Y:S01]  /*fe30*/  MUFU.TANH R67, R67 ;  /* 0x0000004300437308 */ /* 0x000f620000002400 */
[--C-:B------:R-:W-:Y:S01]  /*fe40*/  FFMA.FTZ R146, R27, R51, -R84.reuse ;  /* 0x000000331b927223 */ /* 0x100fe20000010854 */
[----:B------:R-:W-:Y:S01]  /*fe50*/  FMNMX.FTZ R11, R151, R11, !PT ;  /* 0x0000000b970b7209 */ /* 0x000fe20007810000 */
[-CC-:B------:R-:W-:Y:S01]  /*fe60*/  FFMA.FTZ R27, R35, R51.reuse, -R84.reuse ;  /* 0x00000033231b7223 */ /* 0x180fe20000010854 */
[--C-:B------:R-:W-:Y:S01]  /*fe70*/  FFMA.FTZ R150, R15, R51, -R84.reuse ;  /* 0x000000330f967223 */ /* 0x100fe20000010854 */
[----:B------:R-:W-:Y:S01]  /*fe80*/  IMAD.MOV.U32 R15, RZ, RZ, 0x40000040 ;  /* 0x40000040ff0f7424 */ /* 0x000fe200078e00ff */
[----:B------:R-:W-:Y:S01]  /*fe90*/  FMNMX.FTZ R11, R149, R11, !PT ;  /* 0x0000000b950b7209 */ /* 0x000fe20007810000 */
[-C--:B------:R-:W-:Y:S01]  /*fea0*/  FMUL.FTZ R54, R82, R51.reuse ;  /* 0x0000003352367220 */ /* 0x080fe20000410000 */
[----:B------:R-:W5:Y:S01]  /*feb0*/  MUFU.TANH R70, R70 ;  /* 0x0000004600467308 */ /* 0x000f620000002400 */
[--C-:B------:R-:W-:Y:S01]  /*fec0*/  FFMA.FTZ R82, R26, R51, -R84.reuse ;  /* 0x000000331a527223 */ /* 0x100fe20000010854 */
[----:B------:R-:W-:Y:S01]  /*fed0*/  FMNMX.FTZ R11, R147, R11, !PT ;  /* 0x0000000b930b7209 */ /* 0x000fe20007810000 */
[----:B------:R-:W-:Y:S01]  /*fee0*/  FFMA.FTZ R26, R43, R51, -R84 ;  /* 0x000000332b1a7223 */ /* 0x000fe20000010854 */
[----:B------:R-:W-:Y:S01]  /*fef0*/  R2UR UR7, R15 ;  /* 0x000000000f0772ca */ /* 0x000fe200000e0000 */
[----:B------:R-:W-:-:S02]  /*ff00*/  WARPGROUP.DEPBAR.LE gsb0, 0x0 ;  /* 0x00008000000079c5 */ /* 0x000fc40000010000 */
[----:B--2---:R-:W-:Y:S01]  /*ff10*/  FMNMX.FTZ R11, R145, R11, !PT ;  /* 0x0000000b910b7209 */ /* 0x004fe20007810000 */
[----:B------:R-:W2:Y:S01]  /*ff20*/  MUFU.TANH R71, R71 ;  /* 0x0000004700477308 */ /* 0x000ea20000002400 */
[----:B------:R-:W-:Y:S01]  /*ff30*/  WARPGROUP.ARRIVE ;  /* 0x00000000000079c5 */ /* 0x000fe20000000000 */
[--C-:B------:R-:W-:Y:S01]  /*ff40*/  FFMA.FTZ R83, R24, R51, -R84.reuse ;  /* 0x0000003318537223 */ /* 0x100fe20000010854 */
[----:B------:R-:W-:Y:S01]  /*ff50*/  FMNMX.FTZ R11, R143, R11, !PT ;  /* 0x0000000b8f0b7209 */ /* 0x000fe20007810000 */
[-CC-:B------:R-:W-:Y:S01]  /*ff60*/  FFMA.FTZ R24, R31, R51.reuse, -R84.reuse ;  /* 0x000000331f187223 */ /* 0x180fe20000010854 */
[--C-:B------:R-:W-:Y:S01]  /*ff70*/  FFMA.FTZ R31, R58, R51, -R84.reuse ;  /* 0x000000333a1f7223 */ /* 0x100fe20000010854 */
[----:B------:R-:W-:Y:S01]  /*ff80*/  IMAD.MOV.U32 R15, RZ, RZ, 0x40000040 ;  /* 0x40000040ff0f7424 */ /* 0x000fe200078e00ff */
[----:B0-----:R-:W-:Y:S01]  /*ff90*/  FMNMX.FTZ R14, R141, R11, !PT ;  /* 0x0000000b8d0e7209 */ /* 0x001fe20007810000 */
[----:B------:R-:W0:Y:S01]  /*ffa0*/  MUFU.TANH R74, R74 ;  /* 0x0000004a004a7308 */ /* 0x000e220000002400 */
[-CC-:B------:R-:W-:Y:S01]  /*ffb0*/  FFMA.FTZ R136, R38, R51.reuse, -R84.reuse ;  /* 0x0000003326887223 */ /* 0x180fe20000010854 */
[-CC-:B------:R-:W-:Y:S01]  /*ffc0*/  FFMA.FTZ R38, R59, R51.reuse, -R84.reuse ;  /* 0x000000333b267223 */ /* 0x180fe20000010854 */
[----:B------:R-:W-:Y:S01]  /*ffd0*/  FMNMX.FTZ R14, R29, R14, !PT ;  /* 0x0000000e1d0e7209 */ /* 0x000fe20007810000 */
[-CC-:B------:R-:W-:Y:S01]  /*ffe0*/  FFMA.FTZ R144, R25, R51.reuse, -R84.reuse ;  /* 0x0000003319907223 */ /* 0x180fe20000010854 */
[-CC-:B------:R-:W-:Y:S01]  /*fff0*/  FFMA.FTZ R25, R39, R51.reuse, -R84.reuse ;  /* 0x0000003327197223 */ /* 0x180fe20000010854 */
[-CC-:B------:R-:W-:Y:S01]  /*10000*/  FFMA.FTZ R39, R60, R51.reuse, -R84.reuse ;  /* 0x000000333c277223 */ /* 0x180fe20000010854 */
[----:B-1----:R-:W-:Y:S01]  /*10010*/  FMNMX.FTZ R14, R32, R14, !PT ;  /* 0x0000000e200e7209 */ /* 0x002fe20007810000 */
[----:B------:R-:W1:Y:S01]  /*10020*/  MUFU.TANH R75, R75 ;  /* 0x0000004b004b7308 */ /* 0x000e620000002400 */
[-CC-:B------:R-:W-:Y:S01]  /*10030*/  FFMA.FTZ R132, R46, R51.reuse, -R84.reuse ;  /* 0x000000332e847223 */ /* 0x180fe20000010854 */
[-CC-:B------:R-:W-:Y:S01]  /*10040*/  FFMA.FTZ R138, R42, R51.reuse, -R84.reuse ;  /* 0x000000332a8a7223 */ /* 0x180fe20000010854 */
[----:B------:R-:W-:Y:S01]  /*10050*/  FMNMX.FTZ R14, R33, R14, !PT ;  /* 0x0000000e210e7209 */ /* 0x000fe20007810000 */
[-CC-:B------:R-:W-:Y:S01]  /*10060*/  FFMA.FTZ R46, R64, R51.reuse, -R84.reuse ;  /* 0x00000033402e7223 */ /* 0x180fe20000010854 */
[-CC-:B------:R-:W-:Y:S01]  /*10070*/  FFMA.FTZ R42, R61, R51.reuse, -R84.reuse ;  /* 0x000000333d2a7223 */ /* 0x180fe20000010854 */
[-CC-:B------:R-:W-:Y:S01]  /*10080*/  FFMA.FTZ R142, R34, R51.reuse, -R84.reuse ;  /* 0x00000033228e7223 */ /* 0x180fe20000010854 */
[----:B---3--:R-:W-:Y:S01]  /*10090*/  FMNMX.FTZ R14, R36, R14, !PT ;  /* 0x0000000e240e7209 */ /* 0x008fe20007810000 */
[----:B------:R-:W3:Y:S01]  /*100a0*/  MUFU.TANH R76, R76 ;  /* 0x0000004c004c7308 */ /* 0x000ee20000002400 */
[-CC-:B------:R-:W-:Y:S01]  /*100b0*/  FFMA.FTZ R34, R47, R51.reuse, -R84.reuse ;  /* 0x000000332f227223 */ /* 0x180fe20000010854 */
[-CC-:B------:R-:W-:Y:S01]  /*100c0*/  FFMA.FTZ R47, R65, R51.reuse, -R84.reuse ;  /* 0x00000033412f7223 */ /* 0x180fe20000010854 */
[----:B----4-:R-:W-:Y:S01]  /*100d0*/  FMNMX.FTZ R14, R37, R14, !PT ;  /* 0x0000000e250e7209 */ /* 0x010fe20007810000 */
[-CC-:B------:R-:W-:Y:S01]  /*100e0*/  FFMA.FTZ R28, R28, R51.reuse, -R84.reuse ;  /* 0x000000331c1c7223 */ /* 0x180fe20000010854 */
[-CC-:B------:R-:W-:Y:S01]  /*100f0*/  FFMA.FTZ R140, R30, R51.reuse, -R84.reuse ;  /* 0x000000331e8c7223 */ /* 0x180fe20000010854 */
[-CC-:B------:R-:W-:Y:S01]  /*10100*/  FFMA.FTZ R134, R50, R51.reuse, -R84.reuse ;  /* 0x0000003332867223 */ /* 0x180fe20000010854 */
[----:B------:R-:W-:Y:S01]  /*10110*/  FMNMX.FTZ R14, R40, R14, !PT ;  /* 0x0000000e280e7209 */ /* 0x000fe20007810000 */
[----:B------:R-:W4:Y:S01]  /*10120*/  MUFU.TANH R77, R77 ;  /* 0x0000004d004d7308 */ /* 0x000f220000002400 */
[-CC-:B------:R-:W-:Y:S01]  /*10130*/  FFMA.FTZ R30, R52, R51.reuse, -R84.reuse ;  /* 0x00000033341e7223 */ /* 0x180fe20000010854 */
[-CC-:B------:R-:W-:Y:S01]  /*10140*/  FFMA.FTZ R50, R68, R51.reuse, -R84.reuse ;  /* 0x0000003344327223 */ /* 0x180fe20000010854 */
[----:B------:R-:W-:Y:S01]  /*10150*/  FMNMX.FTZ R14, R41, R14, !PT ;  /* 0x0000000e290e7209 */ /* 0x000fe20007810000 */
[-CC-:B------:R-:W-:Y:S01]  /*10160*/  FFMA.FTZ R52, R69, R51.reuse, -R84.reuse ;  /* 0x0000003345347223 */ /* 0x180fe20000010854 */
[----:B------:R-:W-:-:S02]  /*10170*/  FFMA.FTZ R73, R73, R51, -R84 ;  /* 0x0000003349497223 */ /* 0x000fc40000010854 */
[----:B------:R-:W-:Y:S01]  /*10180*/  FMNMX.FTZ R14, R44, R14, !PT ;  /* 0x0000000e2c0e7209 */ /* 0x000fe20007810000 */
[----:B------:R-:W4:Y:S03]  /*10190*/  MUFU.TANH R78, R78 ;  /* 0x0000004e004e7308 */ /* 0x000f260000002400 */
[----:B------:R-:W-:-:S04]  /*101a0*/  FMNMX.FTZ R14, R45, R14, !PT ;  /* 0x0000000e2d0e7209 */ /* 0x000fc80007810000 */
[----:B------:R-:W-:Y:S01]  /*101b0*/  FMNMX.FTZ R14, R48, R14, !PT ;  /* 0x0000000e300e7209 */ /* 0x000fe20007810000 */
[----:B------:R-:W4:Y:S03]  /*101c0*/  MUFU.TANH R79, R79 ;  /* 0x0000004f004f7308 */ /* 0x000f260000002400 */
[----:B------:R-:W-:-:S04]  /*101d0*/  FMNMX.FTZ R14, R49, R14, !PT ;  /* 0x0000000e310e7209 */ /* 0x000fc80007810000 */
[----:B------:R-:W-:Y:S01]  /*101e0*/  FMNMX.FTZ R14, R56, R14, !PT ;  /* 0x0000000e380e7209 */ /* 0x000fe20007810000 */
[----:B------:R-:W4:Y:S03]  /*101f0*/  MUFU.TANH R80, R80 ;  /* 0x0000005000507308 */ /* 0x000f260000002400 */
[----:B------:R-:W-:-:S04]  /*10200*/  FMNMX.FTZ R14, R63, R14, !PT ;  /* 0x0000000e3f0e7209 */ /* 0x000fc80007810000 */
[----:B-----5:R-:W-:Y:S01]  /*10210*/  FMNMX.FTZ R14, R66, R14, !PT ;  /* 0x0000000e420e7209 */ /* 0x020fe20007810000 */
[----:B------:R-:W5:Y:S03]  /*10220*/  MUFU.TANH R81, R81 ;  /* 0x0000005100517308 */ /* 0x000f660000002400 */
[----:B------:R-:W-:-:S04]  /*10230*/  FMNMX.FTZ R14, R67, R14, !PT ;  /* 0x0000000e430e7209 */ /* 0x000fc80007810000 */
[----:B------:R-:W-:Y:S01]  /*10240*/  FMNMX.FTZ R14, R70, R14, !PT ;  /* 0x0000000e460e7209 */ /* 0x000fe20007810000 */
[----:B------:R-:W-:Y:S03]  /*10250*/  MUFU.EX2 R54, R54 ;  /* 0x0000003600367308 */ /* 0x000fe60000000800 */
[----:B--2---:R-:W-:-:S04]  /*10260*/  FMNMX.FTZ R14, R71, R14, !PT ;  /* 0x0000000e470e7209 */ /* 0x004fc80007810000 */
[----:B0-----:R-:W-:Y:S01]  /*10270*/  FMNMX.FTZ R14, R74, R14, !PT ;  /* 0x0000000e4a0e7209 */ /* 0x001fe20007810000 */
[----:B------:R-:W-:Y:S03]  /*10280*/  MUFU.EX2 R148, R148 ;  /* 0x0000009400947308 */ /* 0x000fe60000000800 */
[----:B-1----:R-:W-:-:S04]  /*10290*/  FMNMX.FTZ R14, R75, R14, !PT ;  /* 0x0000000e4b0e7209 */ /* 0x002fc80007810000 */
[----:B---3--:R-:W-:Y:S01]  /*102a0*/  FMNMX.FTZ R14, R76, R14, !PT ;  /* 0x0000000e4c0e7209 */ /* 0x008fe20007810000 */
[----:B------:R-:W-:Y:S03]  /*102b0*/  MUFU.EX2 R55, R55 ;  /* 0x0000003700377308 */ /* 0x000fe60000000800 */
[----:B----4-:R-:W-:-:S04]  /*102c0*/  FMNMX.FTZ R14, R77, R14, !PT ;  /* 0x0000000e4d0e7209 */ /* 0x010fc80007810000 */
[----:B------:R-:W-:Y:S01]  /*102d0*/  FMNMX.FTZ R14, R78, R14, !PT ;  /* 0x0000000e4e0e7209 */ /* 0x000fe20007810000 */
[----:B------:R-:W-:Y:S03]  /*102e0*/  MUFU.EX2 R150, R150 ;  /* 0x0000009600967308 */ /* 0x000fe60000000800 */
[----:B------:R-:W-:-:S04]  /*102f0*/  FMNMX.FTZ R14, R79, R14, !PT ;  /* 0x0000000e4f0e7209 */ /* 0x000fc80007810000 */
[----:B------:R-:W-:Y:S01]  /*10300*/  FMNMX.FTZ R14, R80, R14, !PT ;  /* 0x0000000e500e7209 */ /* 0x000fe20007810000 */
[----:B------:R-:W-:Y:S03]  /*10310*/  MUFU.EX2 R83, R83 ;  /* 0x0000005300537308 */ /* 0x000fe60000000800 */
[----:B-----5:R-:W-:Y:S01]  /*10320*/  FMNMX.FTZ R35, R81, R14, !PT ;  /* 0x0000000e51237209 */ /* 0x020fe20007810000 */
[----:B------:R-:W-:-:S04]  /*10330*/  VIADD R14, R10, 0x280 ;  /* 0x000002800a0e7836 */ /* 0x000fc80000000000 */
[----:B------:R-:W0:Y:S01]  /*10340*/  SHFL.BFLY PT, R43, R35, 0x2, 0x1f ;  /* 0x0c401f00232b7f89 */ /* 0x000e2200000e0000 */
[----:B------:R-:W-:Y:S01]  /*10350*/  R2UR UR6, R14 ;  /* 0x000000000e0672ca */ /* 0x000fe200000e0000 */
[----:B------:R-:W-:Y:S08]  /*10360*/  MUFU.EX2 R144, R144 ;  /* 0x0000009000907308 */ /* 0x000ff00000000800 */
[----:B------:R-:W-:Y:S04]  /*10370*/  MUFU.EX2 R82, R82 ;  /* 0x0000005200527308 */ /* 0x000fe80000000800 */
[----:B------:R-:W-:Y:S01]  /*10380*/  HGMMA.64x64x16.F32.BF16 R88, R128, gdesc[UR4].tnspB, R88, gsb0 ;  /* 0x40e0000480587df0 */ /* 0x000fe20008001858 */
[----:B------:R-:W-:Y:S01]  /*10390*/  R2UR UR7, R15 ;  /* 0x000000000f0772ca */ /* 0x000fe200000e0000 */
[----:B------:R-:W-:-:S02]  /*103a0*/  IMAD.MOV.U32 R15, RZ, RZ, 0x40000040 ;  /* 0x40000040ff0f7424 */ /* 0x000fc400078e00ff */
[----:B------:R-:W-:Y:S01]  /*103b0*/  MUFU.EX2 R146, R146 ;  /* 0x0000009200927308 */ /* 0x000fe20000000800 */
[----:B0-----:R-:W-:Y:S01]  /*103c0*/  FMNMX.FTZ R35, R35, R43, !PT ;  /* 0x0000002b23237209 */ /* 0x001fe20007810000 */
[----:B------:R-:W-:-:S06]  /*103d0*/  FFMA.FTZ R43, R62, R51, -R84 ;  /* 0x000000333e2b7223 */ /* 0x000fcc0000010854 */
[----:B------:R0:W-:Y:S01]  /*103e0*/  MUFU.EX2 R11, R28 ;  /* 0x0000001c000b7308 */ /* 0x0001e20000000800 */
[----:B------:R-:W1:Y:S07]  /*103f0*/  SHFL.BFLY PT, R14, R35, 0x1, 0x1f ;  /* 0x0c201f00230e7f89 */ /* 0x000e6e00000e0000 */
[----:B------:R-:W-:Y:S01]  /*10400*/  MUFU.EX2 R140, R140 ;  /* 0x0000008c008c7308 */ /* 0x000fe20000000800 */
[-CC-:B0-----:R-:W-:Y:S01]  /*10410*/  FFMA.FTZ R28, R57, R51.reuse, -R84.reuse ;  /* 0x00000033391c7223 */ /* 0x181fe20000010854 */
[----:B------:R-:W-:-:S06]  /*10420*/  FFMA.FTZ R57, R72, R51, -R84 ;  /* 0x0000003348397223 */ /* 0x000fcc0000010854 */
[----:B------:R-:W-:Y:S08]  /*10430*/  MUFU.EX2 R24, R24 ;  /* 0x0000001800187308 */ /* 0x000ff00000000800 */
[----:B------:R-:W-:Y:S01]  /*10440*/  MUFU.EX2 R142, R142 ;  /* 0x0000008e008e7308 */ /* 0x000fe20000000800 */
[----:B-1----:R-:W-:-:S05]  /*10450*/  FMNMX.FTZ R35, R35, R14, !PT ;  /* 0x0000000e23237209 */ /* 0x002fca0007810000 */
[C---:B------:R-:W-:Y:S01]  /*10460*/  FADD.FTZ R14, -R35.reuse, R20 ;  /* 0x00000014230e7221 */ /* 0x040fe20000010100 */
[-C--:B------:R-:W-:Y:S01]  /*10470*/  FMUL.FTZ R62, R35, R51.reuse ;  /* 0x00000033233e7220 */ /* 0x080fe20000410000 */
[----:B------:R-:W-:Y:S02]  /*10480*/  MUFU.EX2 R27, R27 ;  /* 0x0000001b001b7308 */ /* 0x000fe40000000800 */
[-C--:B------:R-:W-:Y:S01]  /*10490*/  FMUL.FTZ R14, R14, R51.reuse ;  /* 0x000000330e0e7220 */ /* 0x080fe20000410000 */
        /* <DEDUP_REMOVED lines=14> */
[----:B0-----:R-:W-:-:S02]  /*10580*/  VIADD R14, R10, 0x300 ;  /* 0x000003000a0e7836 */ /* 0x001fc40000000000 */
[-CC-:B------:R-:W-:Y:S01]  /*10590*/  FFMA.FTZ R29, R33, R51.reuse, -R62.reuse ;  /* 0x00000033211d7223 */ /* 0x180fe2000001083e */
[-CC-:B------:R-:W-:Y:S01]  /*105a0*/  FFMA.FTZ R33, R41, R51.reuse, -R62.reuse ;  /* 0x0000003329217223 */ /* 0x180fe2000001083e */
[-CC-:B------:R-:W-:Y:S01]  /*105b0*/  FFMA.FTZ R139, R44, R51.reuse, -R62.reuse ;  /* 0x000000332c8b7223 */ /* 0x180fe2000001083e */
[-CC-:B------:R-:W-:Y:S01]  /*105c0*/  FFMA.FTZ R133, R48, R51.reuse, -R62.reuse ;  /* 0x0000003330857223 */ /* 0x180fe2000001083e */
[----:B------:R-:W-:Y:S01]  /*105d0*/  R2UR UR6, R14 ;  /* 0x000000000e0672ca */ /* 0x000fe200000e0000 */
[----:B------:R-:W-:Y:S01]  /*105e0*/  VIADD R14, R10, 0x380 ;  /* 0x000003800a0e7836 */ /* 0x000fe20000000000 */
        /* <DEDUP_REMOVED lines=10> */
[----:B------:R-:W1:Y:S01]  /*10690*/  MUFU.EX2 R151, R151 ;  /* 0x0000009700977308 */ /* 0x000e620000000800 */
[-CC-:B------:R-:W-:Y:S01]  /*106a0*/  FFMA.FTZ R129, R66, R51.reuse, -R62.reuse ;  /* 0x0000003342817223 */ /* 0x180fe2000001083e */
[----:B------:R-:W-:-:S03]  /*106b0*/  FFMA.FTZ R131, R70, R51, -R62 ;  /* 0x0000003346837223 */ /* 0x000fc6000001083e */
[----:B------:R-:W-:Y:S01]  /*106c0*/  HGMMA.64x64x16.F32.BF16 R88, R124, gdesc[UR4].tnspB, R88, gsb0 ;  /* 0x40e000047c587df0 */ /* 0x000fe20008001858 */
[----:B------:R-:W-:Y:S01]  /*106d0*/  R2UR UR6, R14 ;  /* 0x000000000e0672ca */ /* 0x000fe200000e0000 */
[----:B------:R-:W-:Y:S01]  /*106e0*/  @!P1 IMAD R14, R18, 0x8, R2 ;  /* 0x00000008120e9824 */ /* 0x000fe200078e0202 */
[----:B------:R-:W-:Y:S01]  /*106f0*/  R2UR UR7, R15 ;  /* 0x000000000f0772ca */ /* 0x000fe200000e0000 */
[----:B------:R-:W-:Y:S01]  /*10700*/  VIADD R15, R85, 0x9 ;  /* 0x00000009550f7836 */ /* 0x000fe20000000000 */
[----:B------:R-:W2:Y:S01]  /*10710*/  MUFU.EX2 R61, R61 ;  /* 0x0000003d003d7308 */ /* 0x000ea20000000800 */
[----:B------:R-:W-:Y:S02]  /*10720*/  @!P1 VIADD R36, R14, 0x16840 ;  /* 0x000168400e249836 */ /* 0x000fe40000000000 */
[----:B------:R-:W-:Y:S01]  /*10730*/  FFMA.FTZ R14, R49, R51, -R62 ;  /* 0x00000033310e7223 */ /* 0x000fe2000001083e */
[----:B0-----:R-:W-:Y:S02]  /*10740*/  F2FP.BF16.F32.PACK_AB R149, R60, R59 ;  /* 0x0000003b3c95723e */ /* 0x001fe400000010ff */
[----:B------:R-:W-:-:S02]  /*10750*/  SEL R37, R15, 0x9, !P2 ;  /* 0x000000090f257807 */ /* 0x000fc40005000000 */
[----:B------:R-:W-:Y:S01]  /*10760*/  @!P1 PRMT R36, RZ, 0x654, R36 ;  /* 0x00000654ff249816 */ /* 0x000fe20000000024 */
[----:B------:R-:W0:Y:S01]  /*10770*/  MUFU.EX2 R145, R145 ;  /* 0x0000009100917308 */ /* 0x000e220000000800 */
[C---:B------:R-:W-:Y:S02]  /*10780*/  ISETP.GT.AND P2, PT, R152.reuse, RZ, PT ;  /* 0x000000ff9800720c */ /* 0x040fe40003f44270 */
[----:B------:R-:W-:-:S05]  /*10790*/  IADD3 R152, R152, -0x1, RZ ;  /* 0xffffffff98987810 */ /* 0x000fca0007ffe0ff */
[----:B------:R-:W3:Y:S08]  /*107a0*/  MUFU.EX2 R64, R64 ;  /* 0x0000004000407308 */ /* 0x000ef00000000800 */
[----:B------:R-:W4:Y:S08]  /*107b0*/  MUFU.EX2 R147, R147 ;  /* 0x0000009300937308 */ /* 0x000f300000000800 */
        /* <DEDUP_REMOVED lines=8> */
[----:B------:R-:W-:-:S04]  /*10840*/  FFMA.FTZ R125, R74, R51, -R62 ;  /* 0x000000334a7d7223 */ /* 0x000fc8000001083e */
[----:B------:R-:W5:Y:S01]  /*10850*/  MUFU.EX2 R137, R137 ;  /* 0x0000008900897308 */ /* 0x000f620000000800 */
[----:B------:R-:W-:Y:S07]  /*10860*/  HGMMA.64x64x16.F32.BF16 R88, R120, gdesc[UR4].tnspB, R88, gsb0 ;  /* 0x40e0000478587df0 */ /* 0x000fee0008001858 */
        /* <DEDUP_REMOVED lines=18> */
[----:B------:R-:W-:Y:S01]  /*10990*/  FMUL.FTZ R97, R97, R54 ;  /* 0x0000003661617220 */ /* 0x000fe20000410000 */
[----:B-1----:R-:W-:Y:S01]  /*109a0*/  FFMA.FTZ R36, R54, R3, R148 ;  /* 0x0000000336247223 */ /* 0x002fe20000010094 */
[----:B------:R-:W-:Y:S01]  /*109b0*/  FFMA.FTZ R3, R58, R0, R59 ;  /* 0x000000003a037223 */ /* 0x000fe2000001003b */
[----:B------:R-:W-:Y:S01]  /*109c0*/  @!P1 IMAD R0, R21, 0x8, R2 ;  /* 0x0000000815009824 */ /* 0x000fe200078e0202 */
[----:B------:R-:W1:Y:S01]  /*109d0*/  MUFU.EX2 R134, R134 ;  /* 0x0000008600867308 */ /* 0x000e620000000800 */
[----:B------:R-:W-:Y:S01]  /*109e0*/  FADD.FTZ R15, R55, R36 ;  /* 0x00000024370f7221 */ /* 0x000fe20000010000 */
[----:B------:R-:W-:Y:S01]  /*109f0*/  FADD.FTZ R36, R60, R3 ;  /* 0x000000033c247221 */ /* 0x000fe20000010000 */
[----:B------:R-:W-:-:S02]  /*10a00*/  @!P1 VIADD R3, R0, 0x16860 ;  /* 0x0001686000039836 */ /* 0x000fc40000000000 */
[----:B------:R-:W-:Y:S01]  /*10a10*/  FFMA.FTZ R0, R63, R51, -R62 ;  /* 0x000000333f007223 */ /* 0x000fe2000001083e */
[----:B------:R-:W-:Y:S01]  /*10a20*/  FADD.FTZ R40, R150, R15 ;  /* 0x0000000f96287221 */ /* 0x000fe20000010000 */
[----:B------:R-:W-:Y:S01]  /*10a30*/  FADD.FTZ R36, R151, R36 ;  /* 0x0000002497247221 */ /* 0x000fe20000010000 */
[----:B------:R-:W-:Y:S01]  /*10a40*/  F2FP.BF16.F32.PACK_AB R148, R55, R148 ;  /* 0x000000943794723e */ /* 0x000fe200000010ff */
[----:B------:R-:W1:Y:S01]  /*10a50*/  MUFU.EX2 R135, R135 ;  /* 0x0000008700877308 */ /* 0x000e620000000800 */
[----:B------:R-:W-:Y:S01]  /*10a60*/  @!P1 PRMT R15, RZ, 0x654, R3 ;  /* 0x00000654ff0f9816 */ /* 0x000fe20000000003 */
[----:B------:R-:W-:Y:S01]  /*10a70*/  FADD.FTZ R3, R83, R40 ;  /* 0x0000002853037221 */ /* 0x000fe20000010000 */
[----:B--2---:R-:W-:Y:S01]  /*10a80*/  FADD.FTZ R36, R61, R36 ;  /* 0x000000243d247221 */ /* 0x004fe20000010000 */
[----:B------:R-:W-:Y:S01]  /*10a90*/  F2FP.BF16.F32.PACK_AB R150, R83, R150 ;  /* 0x000000965396723e */ /* 0x000fe200000010ff */
[----:B------:R2:W-:Y:S01]  /*10aa0*/  @!P1 SYNCS.ARRIVE.TRANS64.RED.A1T0 RZ, [R15+URZ], RZ ;  /* 0x000000ff0fff99a7 */ /* 0x0005e2000810043f */
[----:B------:R-:W-:Y:S01]  /*10ab0*/  F2FP.BF16.F32.PACK_AB R151, R61, R151 ;  /* 0x000000973d97723e */ /* 0x000fe200000010ff */
[----:B0-----:R-:W-:Y:S01]  /*10ac0*/  FADD.FTZ R21, R145, R36 ;  /* 0x0000002491157221 */ /* 0x001fe20000010000 */
[----:B------:R-:W-:Y:S01]  /*10ad0*/  MUFU.EX2 R30, R30 ;  /* 0x0000001e001e7308 */ /* 0x000fe20000000800 */
[----:B---3--:R-:W-:Y:S01]  /*10ae0*/  F2FP.BF16.F32.PACK_AB R145, R64, R145 ;  /* 0x000000914091723e */ /* 0x008fe200000010ff */
[----:B------:R-:W-:Y:S01]  /*10af0*/  FMUL.FTZ R100, R100, R54 ;  /* 0x0000003664647220 */ /* 0x000fe20000410000 */
[----:B------:R-:W-:Y:S01]  /*10b00*/  FADD.FTZ R36, R64, R21 ;  /* 0x0000001540247221 */ /* 0x000fe20000010000 */
[-CC-:B------:R-:W-:Y:S01]  /*10b10*/  FFMA.FTZ R21, R75, R51.reuse, -R62.reuse ;  /* 0x000000334b157223 */ /* 0x180fe2000001083e */
[----:B--2---:R-:W-:Y:S01]  /*10b20*/  FADD.FTZ R15, R144, R3 ;  /* 0x00000003900f7221 */ /* 0x004fe20000010000 */
[----:B------:R-:W-:Y:S01]  /*10b30*/  FFMA.FTZ R3, R67, R51, -R62 ;  /* 0x0000003343037223 */ /* 0x000fe2000001083e */
[----:B----4-:R-:W-:Y:S01]  /*10b40*/  FADD.FTZ R36, R147, R36 ;  /* 0x0000002493247221 */ /* 0x010fe20000010000 */
[----:B------:R-:W0:Y:S01]  /*10b50*/  MUFU.EX2 R0, R0 ;  /* 0x0000000000007308 */ /* 0x000e220000000800 */
[C---:B------:R-:W-:Y:S01]  /*10b60*/  FADD.FTZ R15, R82.reuse, R15 ;  /* 0x0000000f520f7221 */ /* 0x040fe20000010000 */
[----:B------:R-:W-:Y:S01]  /*10b70*/  F2FP.BF16.F32.PACK_AB R144, R82, R144 ;  /* 0x000000905290723e */ /* 0x000fe200000010ff */
[C---:B-----5:R-:W-:Y:S01]  /*10b80*/  FADD.FTZ R36, R65.reuse, R36 ;  /* 0x0000002441247221 */ /* 0x060fe20000010000 */
[----:B------:R-:W-:Y:S01]  /*10b90*/  F2FP.BF16.F32.PACK_AB R147, R65, R147 ;  /* 0x000000934193723e */ /* 0x000fe200000010ff */
[----:B------:R-:W-:Y:S01]  /*10ba0*/  FADD.FTZ R40, R146, R15 ;  /* 0x0000000f92287221 */ /* 0x000fe20000010000 */
[----:B------:R-:W-:Y:S01]  /*10bb0*/  F2FP.BF16.F32.PACK_AB R146, R11, R146 ;  /* 0x000000920b92723e */ /* 0x000fe200000010ff */
[----:B------:R-:W-:Y:S01]  /*10bc0*/  FADD.FTZ R36, R141, R36 ;  /* 0x000000248d247221 */ /* 0x000fe20000010000 */
[----:B------:R-:W2:Y:S01]  /*10bd0*/  MUFU.EX2 R28, R28 ;  /* 0x0000001c001c7308 */ /* 0x000ea20000000800 */
[----:B------:R-:W-:Y:S01]  /*10be0*/  FADD.FTZ R37, R11, R40 ;  /* 0x000000280b257221 */ /* 0x000fe20000010000 */
[-C--:B------:R-:W-:Y:S01]  /*10bf0*/  FFMA.FTZ R15, R71, R51.reuse, -R62 ;  /* 0x00000033470f7223 */ /* 0x080fe2000001083e */
[----:B------:R-:W-:Y:S01]  /*10c00*/  FADD.FTZ R36, R29, R36 ;  /* 0x000000241d247221 */ /* 0x000fe20000010000 */
[----:B------:R-:W-:Y:S01]  /*10c10*/  FFMA.FTZ R62, R81, R51, -R62 ;  /* 0x00000033513e7223 */ /* 0x000fe2000001083e */
[----:B------:R-:W-:Y:S01]  /*10c20*/  FADD.FTZ R37, R140, R37 ;  /* 0x000000258c257221 */ /* 0x000fe20000010000 */
[C---:B------:R-:W-:Y:S01]  /*10c30*/  F2FP.BF16.F32.PACK_AB R140, R24.reuse, R140 ;  /* 0x0000008c188c723e */ /* 0x040fe200000010ff */
[-C--:B------:R-:W-:Y:S01]  /*10c40*/  FMUL.FTZ R101, R101, R54.reuse ;  /* 0x0000003665657220 */ /* 0x080fe20000410000 */
[----:B------:R-:W3:Y:S01]  /*10c50*/  MUFU.EX2 R129, R129 ;  /* 0x0000008100817308 */ /* 0x000ee20000000800 */
[----:B------:R-:W-:Y:S01]  /*10c60*/  FADD.FTZ R37, R24, R37 ;  /* 0x0000002518257221 */ /* 0x000fe20000010000 */
[----:B------:R-:W-:Y:S01]  /*10c70*/  F2FP.BF16.F32.PACK_AB R141, R29, R141 ;  /* 0x0000008d1d8d723e */ /* 0x000fe200000010ff */
[-C--:B------:R-:W-:Y:S01]  /*10c80*/  FMUL.FTZ R104, R104, R54.reuse ;  /* 0x0000003668687220 */ /* 0x080fe20000410000 */
[----:B------:R-:W-:Y:S01]  /*10c90*/  FMUL.FTZ R105, R105, R54 ;  /* 0x0000003669697220 */ /* 0x000fe20000410000 */
[----:B------:R-:W-:Y:S01]  /*10ca0*/  FADD.FTZ R40, R142, R37 ;  /* 0x000000258e287221 */ /* 0x000fe20000010000 */
[----:B------:R-:W-:Y:S01]  /*10cb0*/  FADD.FTZ R37, R143, R36 ;  /* 0x000000248f257221 */ /* 0x000fe20000010000 */
[C---:B------:R-:W-:Y:S01]  /*10cc0*/  F2FP.BF16.F32.PACK_AB R143, R32.reuse, R143 ;  /* 0x0000008f208f723e */ /* 0x040fe200000010ff */
[----:B------:R-:W-:Y:S01]  /*10cd0*/  MUFU.EX2 R31, R31 ;  /* 0x0000001f001f7308 */ /* 0x000fe20000000800 */
[C---:B------:R-:W-:Y:S01]  /*10ce0*/  FADD.FTZ R41, R27.reuse, R40 ;  /* 0x000000281b297221 */ /* 0x040fe20000010000 */
[----:B------:R-:W-:Y:S01]  /*10cf0*/  FADD.FTZ R36, R32, R37 ;  /* 0x0000002520247221 */ /* 0x000fe20000010000 */
[----:B------:R-:W-:Y:S01]  /*10d00*/  F2FP.BF16.F32.PACK_AB R142, R27, R142 ;  /* 0x0000008e1b8e723e */ /* 0x000fe200000010ff */
[----:B------:R-:W-:Y:S01]  /*10d10*/  FMUL.FTZ R108, R108, R54 ;  /* 0x000000366c6c7220 */ /* 0x000fe20000410000 */
[----:B------:R-:W-:Y:S01]  /*10d20*/  FADD.FTZ R40, R136, R41 ;  /* 0x0000002988287221 */ /* 0x000fe20000010000 */
[----:B------:R-:W-:Y:S01]  /*10d30*/  FADD.FTZ R36, R137, R36 ;  /* 0x0000002489247221 */ /* 0x000fe20000010000 */
[C---:B------:R-:W-:Y:S01]  /*10d40*/  F2FP.BF16.F32.PACK_AB R136, R25.reuse, R136 ;  /* 0x000000881988723e */ /* 0x040fe200000010ff */
[----:B------:R-:W4:Y:S01]  /*10d50*/  MUFU.EX2 R3, R3 ;  /* 0x0000000300037308 */ /* 0x000f220000000800 */
[----:B------:R-:W-:Y:S01]  /*10d60*/  FADD.FTZ R37, R25, R40 ;  /* 0x0000002819257221 */ /* 0x000fe20000010000 */
[C---:B------:R-:W-:Y:S01]  /*10d70*/  FADD.FTZ R36, R33.reuse, R36 ;  /* 0x0000002421247221 */ /* 0x040fe20000010000 */
[----:B------:R-:W-:Y:S01]  /*10d80*/  F2FP.BF16.F32.PACK_AB R137, R33, R137 ;  /* 0x000000892189723e */ /* 0x000fe200000010ff */
[----:B------:R-:W-:Y:S01]  /*10d90*/  FMUL.FTZ R109, R109, R54 ;  /* 0x000000366d6d7220 */ /* 0x000fe20000410000 */
[----:B------:R-:W-:Y:S01]  /*10da0*/  FADD.FTZ R37, R138, R37 ;  /* 0x000000258a257221 */ /* 0x000fe20000010000 */
[----:B------:R-:W-:Y:S01]  /*10db0*/  FADD.FTZ R41, R139, R36 ;  /* 0x000000248b297221 */ /* 0x000fe20000010000 */
[C---:B------:R-:W-:Y:S01]  /*10dc0*/  F2FP.BF16.F32.PACK_AB R138, R26.reuse, R138 ;  /* 0x0000008a1a8a723e */ /* 0x040fe200000010ff */
[----:B------:R-:W5:Y:S01]  /*10dd0*/  MUFU.EX2 R38, R38 ;  /* 0x0000002600267308 */ /* 0x000f620000000800 */
        /* <DEDUP_REMOVED lines=12> */
[----:B-1----:R-:W-:Y:S01]  /*10ea0*/  FADD.FTZ R37, R134, R37 ;  /* 0x0000002586257221 */ /* 0x002fe20000010000 */
[----:B------:R-:W-:Y:S01]  /*10eb0*/  FADD.FTZ R11, R135, R36 ;  /* 0x00000024870b7221 */ /* 0x000fe20000010000 */
[----:B0-----:R-:W-:Y:S01]  /*10ec0*/  F2FP.BF16.F32.PACK_AB R135, R0, R135 ;  /* 0x000000870087723e */ /* 0x001fe200000010ff */
[----:B------:R-:W0:Y:S01]  /*10ed0*/  MUFU.EX2 R39, R39 ;  /* 0x0000002700277308 */ /* 0x000e220000000800 */
[----:B------:R-:W-:Y:S01]  /*10ee0*/  FADD.FTZ R37, R30, R37 ;  /* 0x000000251e257221 */ /* 0x000fe20000010000 */
[----:B------:R-:W-:Y:S01]  /*10ef0*/  FADD.FTZ R24, R0, R11 ;  /* 0x0000000b00187221 */ /* 0x000fe20000010000 */
[----:B------:R-:W-:Y:S01]  /*10f00*/  F2FP.BF16.F32.PACK_AB R134, R30, R134 ;  /* 0x000000861e86723e */ /* 0x000fe200000010ff */
[----:B------:R-:W-:Y:S01]  /*10f10*/  FMUL.FTZ R116, R116, R54 ;  /* 0x0000003674747220 */ /* 0x000fe20000410000 */
[----:B--2---:R-:W-:Y:S01]  /*10f20*/  FADD.FTZ R32, R28, R37 ;  /* 0x000000251c207221 */ /* 0x004fe20000010000 */
[----:B---3--:R-:W-:Y:S01]  /*10f30*/  FADD.FTZ R24, R129, R24 ;  /* 0x0000001881187221 */ /* 0x008fe20000010000 */
[----:B----4-:R-:W-:Y:S01]  /*10f40*/  F2FP.BF16.F32.PACK_AB R129, R3, R129 ;  /* 0x000000810381723e */ /* 0x010fe200000010ff */
[----:B------:R-:W1:Y:S01]  /*10f50*/  MUFU.EX2 R15, R15 ;  /* 0x0000000f000f7308 */ /* 0x000e620000000800 */
[----:B------:R-:W-:Y:S01]  /*10f60*/  FADD.FTZ R11, R31, R32 ;  /* 0x000000201f0b7221 */ /* 0x000fe20000010000 */
[----:B------:R-:W-:Y:S01]  /*10f70*/  FADD.FTZ R24, R3, R24 ;  /* 0x0000001803187221 */ /* 0x000fe20000010000 */
[----:B------:R-:W-:Y:S01]  /*10f80*/  F2FP.BF16.F32.PACK_AB R128, R31, R28 ;  /* 0x0000001c1f80723e */ /* 0x000fe200000010ff */
[----:B------:R-:W-:Y:S01]  /*10f90*/  FMUL.FTZ R117, R117, R54 ;  /* 0x0000003675757220 */ /* 0x000fe20000410000 */
[----:B-----5:R-:W-:Y:S01]  /*10fa0*/  FADD.FTZ R26, R38, R11 ;  /* 0x0000000b261a7221 */ /* 0x020fe20000010000 */
[----:B------:R-:W-:Y:S01]  /*10fb0*/  FADD.FTZ R24, R131, R24 ;  /* 0x0000001883187221 */ /* 0x000fe20000010000 */
        /* <DEDUP_REMOVED lines=23> */
[----:B------:R-:W-:-:S02]  /*11130*/  FMUL.FTZ R119, R119, R58 ;  /* 0x0000003a77777220 */ /* 0x000fc40000410000 */
        /* <DEDUP_REMOVED lines=31> */
[----:B------:R-:W-:-:S06]  /*11330*/  IMAD.MOV.U32 R10, RZ, RZ, R23 ;  /* 0x000000ffff0a7224 */ /* 0x000fcc00078e0017 */
[----:B------:R-:W2:Y:S01]  /*11340*/  MUFU.EX2 R62, R62 ;  /* 0x0000003e003e7308 */ /* 0x000ea20000000800 */
[----:B0-----:R-:W-:Y:S01]  /*11350*/  FADD.FTZ R0, R123, R0 ;  /* 0x000000007b007221 */ /* 0x001fe20000010000 */
[C---:B-1----:R-:W-:Y:S01]  /*11360*/  FADD.FTZ R3, R20.reuse, R3 ;  /* 0x0000000314037221 */ /* 0x042fe20000010000 */
[----:B------:R-:W-:Y:S01]  /*11370*/  F2FP.BF16.F32.PACK_AB R122, R20, R57 ;  /* 0x00000039147a723e */ /* 0x000fe200000010ff */
[----:B------:R-:W-:Y:S02]  /*11380*/  IMAD.MOV.U32 R20, RZ, RZ, R35 ;  /* 0x000000ffff147224 */ /* 0x000fe400078e0023 */
[C---:B--2---:R-:W-:Y:S01]  /*11390*/  FADD.FTZ R0, R62.reuse, R0 ;  /* 0x000000003e007221 */ /* 0x044fe20000010000 */
[----:B------:R-:W-:Y:S01]  /*113a0*/  F2FP.BF16.F32.PACK_AB R123, R62, R123 ;  /* 0x0000007b3e7b723e */ /* 0x000fe200000010ff */
[----:B------:R-:W-:Y:S06]  /*113b0*/  @P2 BRA `(.L_x_12495) ;  /* 0xffffffd800502947 */ /* 0x000fec000383ffff */
.L_x_12485:
[----:B------:R-:W-:Y:S05]  /*113c0*/  WARPSYNC.ALL ;  /* 0x0000000000007948 */ /* 0x000fea0003800000 */
[----:B------:R-:W-:Y:S06]  /*113d0*/  BAR.ARV 0x8, 0x1a0 ;  /* 0x0206800000007b1d */ /* 0x000fec0000002000 */
[----:B------:R-:W-:Y:S05]  /*113e0*/  @!P0 BRA `(.L_x_12496) ;  /* 0x0000000000048947 */ /* 0x000fea0003800000 */
[----:B------:R-:W-:Y:S01]  /*113f0*/  BPT.TRAP 0x1 ;  /* 0x000000040000795c */ /* 0x000fe20000300000 */
.L_x_12496:
[----:B------:R-:W-:Y:S01]  /*11400*/  IMAD R9, R18, 0x8, R2 ;  /* 0x0000000812097824 */ /* 0x000fe200078e0202 */
[----:B------:R-:W-:-:S04]  /*11410*/  SHF.L.U32 R4, R23, 0x1f, RZ ;  /* 0x0000001f17047819 */ /* 0x000fc800000006ff */
[----:B------:R0:W1:Y:S01]  /*11420*/  SYNCS.PHASECHK.TRANS64.TRYWAIT P2, [R9+URZ+0x16850], R4 ;  /* 0x01685004090075a7 */ /* 0x000062000804017f */
[----:B------:R-:W-:Y:S05]  /*11430*/  @!P0 BRA `(.L_x_12497) ;  /* 0x0000000000048947 */ /* 0x000fea0003800000 */
[----:B------:R-:W-:Y:S01]  /*11440*/  BPT.TRAP 0x1 ;  /* 0x000000040000795c */ /* 0x000fe20000300000 */
.L_x_12497:
[----:B------:R-:W-:-:S05]  /*11450*/  VIADD R2, R2, 0x400 ;  /* 0x0000040002027836 */ /* 0x000fca0000000000 */
[----:B------:R-:W-:-:S04]  /*11460*/  SHF.R.U32.HI R2, RZ, 0x4, R2 ;  /* 0x00000004ff027819 */ /* 0x000fc80000011602 */
[----:B------:R-:W-:Y:S01]  /*11470*/  LOP3.LUT R5, R2, 0x3fff, RZ, 0xc0, !PT ;  /* 0x00003fff02057812 */ /* 0x000fe200078ec0ff */
[----:B-1----:R-:W-:Y:S06]  /*11480*/  @P2 BRA `(.L_x_12498) ;  /* 0x0000000000082947 */ /* 0x002fec0003800000 */
[----:B------:R-:W1:Y:S02]  /*11490*/  SYNCS.PHASECHK.TRANS64.TRYWAIT P0, [R9+URZ+0x16850], R4 ;  /* 0x01685004090075a7 */ /* 0x000e64000800017f */
[----:B-1----:R-:W-:Y:S05]  /*114a0*/  @!P0 BRA `(.L_x_12499) ;  /* 0x0000007c007c8947 */ /* 0x002fea0003800000 */
.L_x_12498:
[----:B01----:R-:W-:Y:S01]  /*114b0*/  IMAD R4, R18, 0x400, R5 ;  /* 0x0000040012047824 */ /* 0x003fe200078e0205 */
[----:B------:R-:W2:Y:S01]  /*114c0*/  LDL.LU R20, [R1+0x34] ;  /* 0x0000340001147983 */ /* 0x000ea20000300800 */
[----:B------:R-:W-:Y:S01]  /*114d0*/  IMAD.MOV.U32 R5, RZ, RZ, 0x40000040 ;  /* 0x40000040ff057424 */ /* 0x000fe200078e00ff */
[----:B------:R-:W-:Y:S05]  /*114e0*/  WARPSYNC.ALL ;  /* 0x0000000000007948 */ /* 0x000fea0003800000 */
[C---:B------:R-:W-:Y:S01]  /*114f0*/  R2UR UR6, R4.reuse ;  /* 0x00000000040672ca */ /* 0x040fe200000e0000 */
[----:B------:R-:W-:Y:S01]  /*11500*/  WARPGROUP.ARRIVE ;  /* 0x00000000000079c5 */ /* 0x000fe20000000000 */
[----:B------:R-:W-:Y:S01]  /*11510*/  R2UR UR7, R5 ;  /* 0x00000000050772ca */ /* 0x000fe200000e0000 */
[----:B------:R-:W-:Y:S01]  /*11520*/  VIADD R6, R4, 0x80 ;  /* 0x0000008004067836 */ /* 0x000fe20000000000 */
[----:B------:R-:W0:Y:S01]  /*11530*/  SHFL.BFLY PT, R2, R3, 0x2, 0x1f ;  /* 0x0c401f0003027f89 */ /* 0x000e2200000e0000 */
[----:B------:R-:W-:-:S02]  /*11540*/  IMAD.MOV.U32 R7, RZ, RZ, 0x40000040 ;  /* 0x40000040ff077424 */ /* 0x000fc400078e00ff */
[----:B------:R-:W-:Y:S02]  /*11550*/  IMAD.MOV.U32 R5, RZ, RZ, 0x40000040 ;  /* 0x40000040ff057424 */ /* 0x000fe400078e00ff */
[----:B------:R-:W-:Y:S02]  /*11560*/  IMAD.MOV.U32 R21, RZ, RZ, RZ ;  /* 0x000000ffff157224 */ /* 0x000fe400078e00ff */
[----:B------:R-:W-:-:S04]  /*11570*/  VIADD R18, R18, 0x1 ;  /* 0x0000000112127836 */ /* 0x000fc80000000000 */
[----:B------:R-:W-:Y:S01]  /*11580*/  HGMMA.64x64x16.F32.BF16 R88, R148, gdesc[UR4].tnspB, R88, gsb0 ;  /* 0x40e0000494587df0 */ /* 0x000fe20008001858 */
[----:B------:R-:W-:Y:S01]  /*11590*/  R2UR UR6, R6 ;  /* 0x00000000060672ca */ /* 0x000fe200000e0000 */
[----:B------:R-:W-:Y:S01]  /*115a0*/  VIADD R6, R4, 0x100 ;  /* 0x0000010004067836 */ /* 0x000fe20000000000 */
[----:B------:R-:W-:Y:S01]  /*115b0*/  R2UR UR7, R7 ;  /* 0x00000000070772ca */ /* 0x000fe200000e0000 */
[----:B------:R-:W-:Y:S01]  /*115c0*/  IMAD.MOV.U32 R7, RZ, RZ, 0x40000040 ;  /* 0x40000040ff077424 */ /* 0x000fe200078e00ff */
[----:B------:R-:W-:-:S04]  /*115d0*/  ISETP.NE.AND P0, PT, R18, 0x2, PT ;  /* 0x000000021200780c */ /* 0x000fc80003f05270 */
[----:B------:R-:W-:Y:S01]  /*115e0*/  SEL R18, R18, RZ, P0 ;  /* 0x000000ff12127207 */ /* 0x000fe20000000000 */
[----:B0-----:R-:W-:Y:S01]  /*115f0*/  FADD.FTZ R2, R2, R3 ;  /* 0x0000000302027221 */ /* 0x001fe20000010000 */
[----:B------:R-:W-:Y:S01]  /*11600*/  IMAD.MOV.U32 R3, RZ, RZ, -0x800000 ;  /* 0xff800000ff037424 */ /* 0x000fe200078e00ff */
        /* <DEDUP_REMOVED lines=10> */
[----:B------:R-:W-:Y:S02]  /*116b0*/  R2UR UR6, R6 ;  /* 0x00000000060672ca */ /* 0x000fe400000e0000 */
[----:B------:R-:W-:Y:S01]  /*116c0*/  R2UR UR7, R7 ;  /* 0x00000000070772ca */ /* 0x000fe200000e0000 */
[----:B------:R-:W-:Y:S01]  /*116d0*/  IMAD.MOV.U32 R7, RZ, RZ, 0x40000040 ;  /* 0x40000040ff077424 */ /* 0x000fe200078e00ff */
[----:B------:R-:W-:Y:S01]  /*116e0*/  IADD3 R6, R4, 0x200, RZ ;  /* 0x0000020004067810 */ /* 0x000fe20007ffe0ff */
[----:B------:R-:W-:Y:S02]  /*116f0*/  WARPGROUP.DEPBAR.LE gsb0, 0x0 ;  /* 0x00008000000079c5 */ /* 0x000fe40000010000 */
[----:B------:R-:W-:-:S08]  /*11700*/  WARPGROUP.ARRIVE ;  /* 0x00000000000079c5 */ /* 0x000fd00000000000 */
        /* <DEDUP_REMOVED lines=18> */
[----:B------:R-:W-:Y:S01]  /*11830*/  R2UR UR6, R6 ;  /* 0x00000000060672ca */ /* 0x000fe200000e0000 */
[----:B------:R-:W-:Y:S01]  /*11840*/  IMAD.MOV.U32 R6, RZ, RZ, RZ ;  /* 0x000000ffff067224 */ /* 0x000fe200078e00ff */
[----:B------:R-:W-:Y:S02]  /*11850*/  R2UR UR7, R7 ;  /* 0x00000000070772ca */ /* 0x000fe400000e0000 */
[----:B------:R-:W0:Y:S02]  /*11860*/  SHFL.BFLY PT, R7, R0, 0x2, 0x1f ;  /* 0x0c401f0000077f89 */ /* 0x000e2400000e0000 */
[----:B0-----:R-:W-:Y:S01]  /*11870*/  FADD.FTZ R7, R7, R0 ;  /* 0x0000000007077221 */ /* 0x001fe20000010000 */
[----:B------:R-:W-:-:S04]  /*11880*/  SEL R0, RZ, 0x1, P0 ;  /* 0x00000001ff007807 */ /* 0x000fc80000000000 */
[----:B------:R-:W-:Y:S01]  /*11890*/  LOP3.LUT R23, R23, R0, RZ, 0x3c, !PT ;  /* 0x0000000017177212 */ /* 0x000fe200078e3cff */
[----:B------:R-:W-:Y:S01]  /*118a0*/  IMAD.MOV.U32 R0, RZ, RZ, -0x800000 ;  /* 0xff800000ff007424 */ /* 0x000fe200078e00ff */
[----:B------:R-:W-:Y:S02]  /*118b0*/  WARPGROUP.DEPBAR.LE gsb0, 0x0 ;  /* 0x00008000000079c5 */ /* 0x000fe40000010000 */
[----:B------:R-:W-:-:S06]  /*118c0*/  WARPGROUP.ARRIVE ;  /* 0x00000000000079c5 */ /* 0x000fcc0000000000 */
[----:B------:R-:W-:Y:S01]  /*118d0*/  HGMMA.64x64x16.F32.BF16 R88, R124, gdesc[UR4].tnspB, R88, gsb0 ;  /* 0x40e000047c587df0 */ /* 0x000fe20008001858 */
[----:B------:R-:W-:Y:S02]  /*118e0*/  R2UR UR6, R4 ;  /* 0x00000000040672ca */ /* 0x000fe400000e0000 */
[----:B------:R-:W-:Y:S01]  /*118f0*/  R2UR UR7, R5 ;  /* 0x00000000050772ca */ /* 0x000fe200000e0000 */
[----:B------:R-:W0:Y:S04]  /*11900*/  SHFL.BFLY PT, R4, R7, 0x1, 0x1f ;  /* 0x0c201f0007047f89 */ /* 0x000e2800000e0000 */
[----:B------:R-:W1:Y:S01]  /*11910*/  SHFL.BFLY PT, R5, R2, 0x1, 0x1f ;  /* 0x0c201f0002057f89 */ /* 0x000e6200000e0000 */
[----:B0-----:R-:W-:Y:S01]  /*11920*/  FADD.FTZ R11, R7, R4 ;  /* 0x00000004070b7221 */ /* 0x001fe20000010000 */
[----:B------:R-:W-:-:S02]  /*11930*/  @!P1 VIADD R7, R9, 0x16860 ;  /* 0x0001686009079836 */ /* 0x000fc40000000000 */
[----:B-1----:R-:W-:Y:S02]  /*11940*/  FADD.FTZ R10, R2, R5 ;  /* 0x00000005020a7221 */ /* 0x002fe40000010000 */
[----:B------:R-:W-:Y:S02]  /*11950*/  FSETP.NE.FTZ.AND P3, PT, R11, RZ, PT ;  /* 0x000000ff0b00720b */ /* 0x000fe40003f75000 */
[----:B------:R-:W-:Y:S02]  /*11960*/  @!P1 PRMT R7, RZ, 0x654, R7 ;  /* 0x00000654ff079816 */ /* 0x000fe40000000007 */
[----:B------:R-:W-:-:S09]  /*11970*/  FSETP.NE.FTZ.AND P2, PT, R10, RZ, PT ;  /* 0x000000ff0a00720b */ /* 0x000fd20003f55000 */
[----:B------:R-:W0:Y:S04]  /*11980*/  @P3 MUFU.LG2 R8, R11 ;  /* 0x0000000b00083308 */ /* 0x000e280000000c00 */
[C---:B------:R-:W-:Y:S01]  /*11990*/  @P2 FMUL.FTZ R2, R51.reuse, 0.69314718246459960938 ;  /* 0x3f31721833022820 */ /* 0x040fe20000410000 */
[----:B------:R-:W-:-:S03]  /*119a0*/  @P3 FMUL.FTZ R51, R51, 0.69314718246459960938 ;  /* 0x3f31721833333820 */ /* 0x000fc60000410000 */
        /* <DEDUP_REMOVED lines=44> */
[----:B---3--:R-:W-:-:S07]  /*11c70*/  FMUL.FTZ R119, R119, R6 ;  /* 0x0000000677777220 */ /* 0x008fce0000410000 */
.L_x_12424:
[----:B------:R-:W2:Y:S01]  /*11c80*/  LDL R60, [R1+0x28] ;  /* 0x00002800013c7983 */ /* 0x000ea20000100800 */
[----:B------:R-:W-:Y:S05]  /*11c90*/  WARPSYNC.ALL ;  /* 0x0000000000007948 */ /* 0x000fea0003800000 */
[----:B------:R-:W0:Y:S01]  /*11ca0*/  S2R R4, SR_TID.X ;  /* 0x0000000000047919 */ /* 0x000e220000002100 */
[----:B------:R-:W3:Y:S01]  /*11cb0*/  S2UR UR5, SR_CgaCtaId ;  /* 0x00000000000579c3 */ /* 0x000ee20000008800 */
[----:B------:R-:W-:Y:S01]  /*11cc0*/  UMOV UR4, 0x400 ;  /* 0x0000040000047882 */ /* 0x000fe20000000000 */
[----:B------:R-:W-:Y:S01]  /*11cd0*/  BSSY B0, `(.L_x_12500) ;  /* 0x0000182000007945 */ /* 0x000fe20003800000 */
[----:B---3--:R-:W-:-:S06]  /*11ce0*/  ULEA UR4, UR5, UR4, 0x18 ;  /* 0x0000000405047291 */ /* 0x008fcc000f8ec03f */
[----:B------:R-:W-:Y:S01]  /*11cf0*/  MOV R2, UR4 ;  /* 0x0000000400027c02 */ /* 0x000fe20008000f00 */
[----:B------:R-:W-:Y:S01]  /*11d00*/  BAR.SYNC.DEFER_BLOCKING 0x5, 0x1a0 ;  /* 0x0146800000007b1d */ /* 0x000fe20000010000 */
[----:B0-----:R-:W-:-:S05]  /*11d10*/  VIADD R61, R4, 0xffffff80 ;  /* 0xffffff80043d7836 */ /* 0x001fca0000000000 */
[----:B------:R-:W-:-:S04]  /*11d20*/  SHF.R.S32.HI R58, RZ, 0x1f, R61 ;  /* 0x0000001fff3a7819 */ /* 0x000fc8000001143d */
[----:B------:R-:W-:-:S04]  /*11d30*/  LEA.HI R20, R58, R61, RZ, 0x3 ;  /* 0x0000003d3a147211 */ /* 0x000fc800078f18ff */
[----:B------:R-:W-:Y:S01]  /*11d40*/  SHF.R.S32.HI R20, RZ, 0x3, R20 ;  /* 0x00000003ff147819 */ /* 0x000fe20000011414 */
[----:B------:R0:W3:Y:S01]  /*11d50*/  LDS.128 R152, [R2+0x168d0] ;  /* 0x0168d00002987984 */ /* 0x0000e20000000c00 */
[----:B------:R-:W-:Y:S06]  /*11d60*/  BAR.ARV 0x4, 0x1a0 ;  /* 0x0106800000007b1d */ /* 0x000fec0000002000 */
[----:B--2---:R-:W-:Y:S01]  /*11d70*/  SHF.R.S32.HI R57, RZ, 0x1f, R60 ;  /* 0x0000001fff397819 */ /* 0x004fe2000001143c */
[----:B------:R-:W-:-:S03]  /*11d80*/  IMAD.SHL.U32 R56, R60, 0x4, RZ ;  /* 0x000000043c387824 */ /* 0x000fc600078e00ff */
[----:B------:R-:W-:Y:S01]  /*11d90*/  SHF.L.U64.HI R59, R60, 0x2, R57 ;  /* 0x000000023c3b7819 */ /* 0x000fe20000010239 */
[----:B0--3--:R-:W-:Y:S06]  /*11da0*/  @P1 BRA `(.L_x_12501) ;  /* 0x0000000c00941947 */ /* 0x009fec0003800000 */
[----:B------:R-:W1:Y:S01]  /*11db0*/  LDL R4, [R1+0x40] ;  /* 0x0000400001047983 */ /* 0x000e620000100800 */
[----:B------:R-:W0:Y:S01]  /*11dc0*/  S2R R5, SR_SWINHI ;  /* 0x0000000000057919 */ /* 0x000e220000002f00 */
[----:B------:R-:W-:Y:S05]  /*11dd0*/  WARPSYNC.ALL ;  /* 0x0000000000007948 */ /* 0x000fea0003800000 */
[----:B------:R-:W-:Y:S01]  /*11de0*/  F2FP.BF16.F32.PACK_AB R12, R12, R49 ;  /* 0x000000310c0c723e */ /* 0x000fe200000010ff */
[----:B------:R-:W-:Y:S01]  /*11df0*/  ULDC.64 UR4, c[0x0][0xbd8] ;  /* 0x0002f60000047ab9 */ /* 0x000fe20000000a00 */
[----:B------:R-:W-:Y:S01]  /*11e00*/  F2FP.BF16.F32.PACK_AB R13, R13, R52 ;  /* 0x000000340d0d723e */ /* 0x000fe200000010ff */
[----:B------:R-:W2:Y:S01]  /*11e10*/  LDL R62, [R1+0x2c] ;  /* 0x00002c00013e7983 */ /* 0x000ea20000100800 */
[----:B-----5:R-:W-:-:S02]  /*11e20*/  MOV R24, R2 ;  /* 0x0000000200187202 */ /* 0x020fc40000000f00 */
[----:B0-----:R-:W-:Y:S02]  /*11e30*/  MOV R25, R5 ;  /* 0x0000000500197202 */ /* 0x001fe40000000f00 */
[----:B------:R-:W-:Y:S02]  /*11e40*/  F2FP.BF16.F32.PACK_AB R14, R14, R47 ;  /* 0x0000002f0e0e723e */ /* 0x000fe400000010ff */
[----:B------:R-:W-:Y:S01]  /*11e50*/  F2FP.BF16.F32.PACK_AB R15, R15, R50 ;  /* 0x000000320f0f723e */ /* 0x000fe200000010ff */
[----:B------:R-:W-:Y:S01]  /*11e60*/  BAR.SYNC.DEFER_BLOCKING 0x1, 0x180 ;  /* 0x0046000000007b1d */ /* 0x000fe20000010000 */
[----:B-1----:R-:W-:-:S03]  /*11e70*/  IMAD.WIDE R10, R4, 0x2, R24 ;  /* 0x00000002040a7825 */ /* 0x002fc600078e0218 */
[C---:B------:R-:W-:Y:S02]  /*11e80*/  IADD3 R51, P2, R10.reuse, 0x20, RZ ;  /* 0x000000200a337810 */ /* 0x040fe40007f5e0ff */
[C---:B------:R-:W-:Y:S02]  /*11e90*/  LOP3.LUT R9, R10.reuse, 0x380, RZ, 0xc0, !PT ;  /* 0x000003800a097812 */ /* 0x040fe400078ec0ff */
[C---:B------:R-:W-:Y:S02]  /*11ea0*/  IADD3 R55, P0, R10.reuse, 0x60, RZ ;  /* 0x000000600a377810 */ /* 0x040fe40007f1e0ff */
[----:B------:R-:W-:Y:S02]  /*11eb0*/  IADD3 R53, P1, R10, 0x40, RZ ;  /* 0x000000400a357810 */ /* 0x000fe40007f3e0ff */
[----:B------:R-:W-:Y:S02]  /*11ec0*/  LOP3.LUT R4, R51, 0x380, RZ, 0xc0, !PT ;  /* 0x0000038033047812 */ /* 0x000fe400078ec0ff */
[----:B------:R-:W-:-:S02]  /*11ed0*/  SHF.R.U64 R9, R9, 0x3, RZ ;  /* 0x0000000309097819 */ /* 0x000fc400000012ff */
[----:B------:R-:W-:Y:S02]  /*11ee0*/  LOP3.LUT R6, R53, 0x380, RZ, 0xc0, !PT ;  /* 0x0000038035067812 */ /* 0x000fe400078ec0ff */
[----:B------:R-:W-:Y:S02]  /*11ef0*/  LOP3.LUT R54, R55, 0x380, RZ, 0xc0, !PT ;  /* 0x0000038037367812 */ /* 0x000fe400078ec0ff */
[----:B------:R-:W-:Y:S02]  /*11f00*/  SHF.R.U64 R4, R4, 0x3, RZ ;  /* 0x0000000304047819 */ /* 0x000fe400000012ff */
[----:B------:R-:W-:Y:S02]  /*11f10*/  LOP3.LUT R10, R9, R10, RZ, 0x3c, !PT ;  /* 0x0000000a090a7212 */ /* 0x000fe400078e3cff */
[----:B------:R-:W-:Y:S02]  /*11f20*/  SHF.R.U64 R6, R6, 0x3, RZ ;  /* 0x0000000306067819 */ /* 0x000fe400000012ff */
[----:B------:R-:W-:Y:S01]  /*11f30*/  SHF.R.U64 R54, R54, 0x3, RZ ;  /* 0x0000000336367819 */ /* 0x000fe200000012ff */
        /* <DEDUP_REMOVED lines=16> */
[----:B------:R-:W-:Y:S02]  /*12040*/  F2FP.BF16.F32.PACK_AB R9, R35, R38 ;  /* 0x000000262309723e */ /* 0x000fe400000010ff */
[----:B------:R-:W-:Y:S02]  /*12050*/  F2FP.BF16.F32.PACK_AB R11, R31, R34 ;  /* 0x000000221f0b723e */ /* 0x000fe400000010ff */
[----:B0-----:R-:W-:-:S02]  /*12060*/  F2FP.BF16.F32.PACK_AB R10, R33, R36 ;  /* 0x00000024210a723e */ /* 0x001fc400000010ff */
[----:B------:R-:W-:Y:S02]  /*12070*/  F2FP.BF16.F32.PACK_AB R12, R28, R29 ;  /* 0x0000001d1c0c723e */ /* 0x000fe400000010ff */
[----:B------:R-:W-:Y:S02]  /*12080*/  F2FP.BF16.F32.PACK_AB R13, R27, R32 ;  /* 0x000000201b0d723e */ /* 0x000fe400000010ff */
[----:B------:R-:W-:Y:S02]  /*12090*/  F2FP.BF16.F32.PACK_AB R14, R21, R30 ;  /* 0x0000001e150e723e */ /* 0x000fe400000010ff */
[----:B------:R-:W-:Y:S02]  /*120a0*/  F2FP.BF16.F32.PACK_AB R15, R119, R26 ;  /* 0x0000001a770f723e */ /* 0x000fe400000010ff */
[----:B------:R-:W-:Y:S02]  /*120b0*/  ISETP.NE.U32.AND P0, PT, RZ, UR4, PT ;  /* 0x00000004ff007c0c */ /* 0x000fe4000bf05070 */
[----:B------:R-:W-:Y:S01]  /*120c0*/  IADD3 R28, P1, R56, UR4, RZ ;  /* 0x00000004381c7c10 */ /* 0x000fe2000ff3e0ff */
[----:B------:R0:W-:Y:S01]  /*120d0*/  STSM.16.M88.4 [R50], R4 ;  /* 0x0000000432007844 */ /* 0x0001e20000000200 */
[----:B------:R-:W-:-:S02]  /*120e0*/  ISETP.NE.AND.EX P0, PT, RZ, UR5, PT, P0 ;  /* 0x00000005ff007c0c */ /* 0x000fc4000bf05300 */
        /* <DEDUP_REMOVED lines=12> */
[----:B------:R-:W3:Y:S04]  /*121b0*/  @P0 LDG.E R33, desc[UR40][R28.64] ;  /* 0x000000281c210981 */ /* 0x000ee8000c1e1900 */
[----:B------:R0:W5:Y:S01]  /*121c0*/  @P1 LDG.E R32, desc[UR40][R26.64] ;  /* 0x000000281a201981 */ /* 0x000162000c1e1900 */
[----:B--2---:R-:W-:-:S02]  /*121d0*/  SHF.R.S32.HI R35, RZ, 0x1f, R62 ;  /* 0x0000001fff237819 */ /* 0x004fc4000001143e */
[----:B---3--:R-:W-:Y:S01]  /*121e0*/  SHF.R.S32.HI R34, RZ, 0x1f, R33 ;  /* 0x0000001fff227819 */ /* 0x008fe20000011421 */
[----:B0-----:R-:W-:Y:S06]  /*121f0*/  @P1 BRA `(.L_x_12502) ;  /* 0x0000000000101947 */ /* 0x001fec0003800000 */
[----:B------:R-:W-:Y:S05]  /*12200*/  @!P0 BRA `(.L_x_12502) ;  /* 0x00000000000c8947 */ /* 0x000fea0003800000 */
[----:B------:R-:W2:Y:S04]  /*12210*/  LDG.E R5, desc[UR40][R28.64] ;  /* 0x000000281c057981 */ /* 0x000ea8000c1e1900 */
[----:B-----5:R-:W2:Y:S02]  /*12220*/  LDG.E R32, desc[UR40][R28.64+0x4] ;  /* 0x000004281c207981 */ /* 0x020ea4000c1e1900 */
[----:B--2---:R-:W-:-:S07]  /*12230*/  IMAD.IADD R32, R32, 0x1, -R5 ;  /* 0x0000000120207824 */ /* 0x004fce00078e0a05 */
.L_x_12502:
[----:B------:R-:W2:Y:S01]  /*12240*/  LDL R8, [R1+0x24] ;  /* 0x0000240001087983 */ /* 0x000ea20000100800 */
[----:B------:R-:W-:-:S03]  /*12250*/  ULDC.64 UR4, c[0x0][0xb70] ;  /* 0x0002dc0000047ab9 */ /* 0x000fc60000000a00 */
[----:B------:R-:W3:Y:S01]  /*12260*/  LDL R39, [R1+0x30] ;  /* 0x0000300001277983 */ /* 0x000ee20000100800 */
[----:B------:R-:W-:Y:S02]  /*12270*/  IMAD.MOV.U32 R4, RZ, RZ, R33 ;  /* 0x000000ffff047224 */ /* 0x000fe400078e0021 */
[----:B------:R-:W-:Y:S01]  /*12280*/  IMAD.MOV.U32 R5, RZ, RZ, R34 ;  /* 0x000000ffff057224 */ /* 0x000fe200078e0022 */
[----:B------:R-:W2:Y:S01]  /*12290*/  LDL.LU R38, [R1+0x38] ;  /* 0x0000380001267983 */ /* 0x000ea20000300800 */
[----:B------:R-:W-:Y:S01]  /*122a0*/  IMAD R6, R35, UR4, RZ ;  /* 0x0000000423067c24 */ /* 0x000fe2000f8e02ff */
[----:B------:R-:W-:Y:S01]  /*122b0*/  SEL R36, R57, RZ, !P0 ;  /* 0x000000ff39247207 */ /* 0x000fe20004000000 */
[----:B------:R-:W-:Y:S01]  /*122c0*/  IMAD.WIDE.U32 R4, R62, UR4, R4 ;  /* 0x000000043e047c25 */ /* 0x000fe2000f8e0004 */
[----:B------:R-:W-:Y:S01]  /*122d0*/  LEA.HI R58, R58, R61, RZ, 0x7 ;  /* 0x0000003d3a3a7211 */ /* 0x000fe200078f38ff */
[----:B------:R-:W-:Y:S01]  /*122e0*/  ULDC.64 UR6, c[0x0][0xae0] ;  /* 0x0002b80000067ab9 */ /* 0x000fe20000000a00 */
[----:B------:R-:W-:Y:S01]  /*122f0*/  SEL R37, R60, RZ, !P0 ;  /* 0x000000ff3c257207 */ /* 0x000fe20004000000 */
[----:B------:R-:W-:Y:S01]  /*12300*/  IMAD R7, R62, UR5, R6 ;  /* 0x000000053e077c24 */ /* 0x000fe2000f8e0206 */
[----:B------:R-:W-:Y:S01]  /*12310*/  ULDC.64 UR4, c[0x0][0xb78] ;  /* 0x0002de0000047ab9 */ /* 0x000fe20000000a00 */
[----:B------:R-:W-:Y:S01]  /*12320*/  LOP3.LUT R58, R58, 0xffffff80, RZ, 0xc0, !PT ;  /* 0xffffff803a3a7812 */ /* 0x000fe200078ec0ff */
[----:B------:R-:W-:-:S02]  /*12330*/  IMAD R6, R36, UR4, RZ ;  /* 0x0000000424067c24 */ /* 0x000fc4000f8e02ff */
[----:B------:R-:W-:Y:S02]  /*12340*/  IMAD.IADD R5, R5, 0x1, R7 ;  /* 0x0000000105057824 */ /* 0x000fe400078e0207 */
[C---:B------:R-:W-:Y:S02]  /*12350*/  IMAD R6, R37.reuse, UR5, R6 ;  /* 0x0000000525067c24 */ /* 0x040fe4000f8e0206 */
[----:B------:R-:W-:Y:S01]  /*12360*/  IMAD.WIDE.U32 R4, R37, UR4, R4 ;  /* 0x0000000425047c25 */ /* 0x000fe2000f8e0004 */
[----:B------:R-:W-:-:S03]  /*12370*/  ULDC.64 UR4, c[0x0][0xb40] ;  /* 0x0002d00000047ab9 */ /* 0x000fc60000000a00 */
[----:B------:R-:W-:-:S05]  /*12380*/  IMAD.IADD R58, R61, 0x1, -R58 ;  /* 0x000000013d3a7824 */ /* 0x000fca00078e0a3a */
[----:B------:R-:W-:Y:S01]  /*12390*/  LOP3.LUT P0, RZ, R58, 0x3, RZ, 0xc0, !PT ;  /* 0x000000033aff7812 */ /* 0x000fe2000780c0ff */
[C---:B------:R-:W-:Y:S01]  /*123a0*/  VIADD R21, R20.reuse, 0x90 ;  /* 0x0000009014157836 */ /* 0x040fe20000000000 */
[----:B------:R-:W-:Y:S01]  /*123b0*/  BSSY B1, `(.L_x_12503) ;  /* 0x0000055000017945 */ /* 0x000fe20003800000 */
[----:B---3--:R-:W-:Y:S02]  /*123c0*/  IMAD R7, R20, 0x40, R39 ;  /* 0x0000004014077824 */ /* 0x008fe400078e0227 */
[----:B--2---:R-:W-:Y:S02]  /*123d0*/  IMAD R11, R38, 0xc0, R8 ;  /* 0x000000c0260b7824 */ /* 0x004fe400078e0208 */
[----:B------:R-:W-:-:S03]  /*123e0*/  IMAD.WIDE R24, R7, 0x2, R24 ;  /* 0x0000000207187825 */ /* 0x000fc600078e0218 */
[----:B------:R-:W-:Y:S02]  /*123f0*/  SHF.R.S32.HI R9, RZ, 0x1f, R11 ;  /* 0x0000001fff097819 */ /* 0x000fe4000001140b */
[----:B------:R-:W-:Y:S02]  /*12400*/  IADD3 R4, P1, R11, R4, RZ ;  /* 0x000000040b047210 */ /* 0x000fe40007f3e0ff */
[----:B------:R-:W-:Y:S02]  /*12410*/  IADD3 R7, P4, R24, 0x4800, RZ ;  /* 0x0000480018077810 */ /* 0x000fe40007f9e0ff */
[----:B------:R-:W-:Y:S01]  /*12420*/  IADD3.X R9, R9, R5, R6, P1, !PT ;  /* 0x0000000509097210 */ /* 0x000fe20000ffe406 */
[C---:B------:R-:W-:Y:S01]  /*12430*/  VIADD R5, R11.reuse, 0x8 ;  /* 0x000000080b057836 */ /* 0x040fe20000000000 */
[----:B------:R-:W-:Y:S01]  /*12440*/  LEA R30, P2, R4, UR4, 0x2 ;  /* 0x00000004041e7c11 */ /* 0x000fe2000f8410ff */
[----:B------:R-:W-:Y:S01]  /*12450*/  IMAD.X R27, RZ, RZ, R25, P4 ;  /* 0x000000ffff1b7224 */ /* 0x000fe200020e0619 */
[----:B-----5:R-:W-:-:S02]  /*12460*/  ISETP.GE.OR P1, PT, R11, R32, P0 ;  /* 0x000000200b00720c */ /* 0x020fc40000726670 */
[----:B------:R-:W-:Y:S01]  /*12470*/  LEA.HI.X R31, R4, UR5, R9, 0x2, P2 ;  /* 0x00000005041f7c11 */ /* 0x000fe200090f1409 */
[----:B------:R-:W-:Y:S01]  /*12480*/  IMAD.MOV.U32 R28, RZ, RZ, R39 ;  /* 0x000000ffff1c7224 */ /* 0x000fe200078e0027 */
[C---:B------:R-:W-:Y:S01]  /*12490*/  IADD3 R15, P2, R24.reuse, 0x1800, RZ ;  /* 0x00001800180f7810 */ /* 0x040fe20007f5e0ff */
[----:B------:R-:W-:Y:S01]  /*124a0*/  ULDC.64 UR4, c[0x0][0xaa0] ;  /* 0x0002a80000047ab9 */ /* 0x000fe20000000a00 */
[C---:B------:R-:W-:Y:S02]  /*124b0*/  IADD3 R11, P3, R24.reuse, 0x3000, RZ ;  /* 0x00003000180b7810 */ /* 0x040fe40007f7e0ff */
[----:B------:R-:W-:Y:S02]  /*124c0*/  ISETP.GE.OR P0, PT, R5, R32, P0 ;  /* 0x000000200500720c */ /* 0x000fe40000706670 */
[----:B------:R-:W-:Y:S01]  /*124d0*/  LOP3.LUT R5, R24, 0x380, RZ, 0xc0, !PT ;  /* 0x0000038018057812 */ /* 0x000fe200078ec0ff */
[----:B------:R-:W-:Y:S01]  /*124e0*/  IMAD.X R13, RZ, RZ, R25, P3 ;  /* 0x000000ffff0d7224 */ /* 0x000fe200018e0619 */
[----:B------:R-:W-:Y:S01]  /*124f0*/  LOP3.LUT R8, R15, 0x380, RZ, 0xc0, !PT ;  /* 0x000003800f087812 */ /* 0x000fe200078ec0ff */
[----:B------:R0:W-:Y:S01]  /*12500*/  @!P1 STG.E desc[UR40][R30.64], R0 ;  /* 0x000000001e009986 */ /* 0x0001e2000c101928 */
        /* <DEDUP_REMOVED lines=9> */
[----:B------:R-:W-:-:S02]  /*125a0*/  IADD3.X R9, RZ, R25, RZ, P2, !PT ;  /* 0x00000019ff097210 */ /* 0x000fc400017fe4ff */
[----:B------:R-:W-:Y:S02]  /*125b0*/  LOP3.LUT R8, R8, R15, RZ, 0x3c, !PT ;  /* 0x0000000f08087212 */ /* 0x000fe400078e3cff */
[----:B------:R-:W-:Y:S02]  /*125c0*/  LOP3.LUT R12, R10, R11, RZ, 0x3c, !PT ;  /* 0x0000000b0a0c7212 */ /* 0x000fe400078e3cff */
[----:B------:R-:W-:Y:S02]  /*125d0*/  LOP3.LUT R26, R6, R7, RZ, 0x3c, !PT ;  /* 0x00000007061a7212 */ /* 0x000fe400078e3cff */
[----:B------:R-:W5:Y:S01]  /*125e0*/  LD.E.128 R4, desc[UR40][R4.64] ;  /* 0x0000002804047980 */ /* 0x000f62000c101d00 */
[----:B------:R-:W-:-:S03]  /*125f0*/  SHF.R.S32.HI R29, RZ, 0x1f, R39 ;  /* 0x0000001fff1d7819 */ /* 0x000fc60000011427 */
[----:B------:R-:W5:Y:S04]  /*12600*/  LD.E.128 R8, desc[UR40][R8.64] ;  /* 0x0000002808087980 */ /* 0x000f68000c101d00 */
[----:B------:R-:W5:Y:S04]  /*12610*/  LD.E.128 R12, desc[UR40][R12.64] ;  /* 0x000000280c0c7980 */ /* 0x000f68000c101d00 */
[----:B------:R-:W5:Y:S01]  /*12620*/  LD.E.128 R24, desc[UR40][R26.64] ;  /* 0x000000281a187980 */ /* 0x000f62000c101d00 */
[----:B------:R-:W-:Y:S02]  /*12630*/  IMAD R34, R34, UR4, RZ ;  /* 0x0000000422227c24 */ /* 0x000fe4000f8e02ff */
[----:B------:R-:W-:Y:S01]  /*12640*/  IMAD.WIDE.U32 R28, R33, UR4, R28 ;  /* 0x00000004211c7c25 */ /* 0x000fe2000f8e001c */
[----:B------:R-:W-:Y:S01]  /*12650*/  @!PT LDS RZ, [RZ] ;  /* 0x00000000fffff984 */ /* 0x000fe20000000800 */
[----:B------:R-:W-:Y:S01]  /*12660*/  @!PT LDS RZ, [RZ] ;  /* 0x00000000fffff984 */ /* 0x000fe20000000800 */
[----:B------:R-:W-:Y:S01]  /*12670*/  @!PT LDS RZ, [RZ] ;  /* 0x00000000fffff984 */ /* 0x000fe20000000800 */
[----:B------:R-:W-:Y:S01]  /*12680*/  @!PT LDS RZ, [RZ] ;  /* 0x00000000fffff984 */ /* 0x000fe20000000800 */
[----:B------:R2:W-:Y:S06]  /*12690*/  MEMBAR.ALL.CTA ;  /* 0x0000000000007992 */ /* 0x0005ec0000008000 */
[----:B--2---:R-:W2:Y:S01]  /*126a0*/  FENCE.VIEW.ASYNC.S ;  /* 0x00000000000073c6 */ /* 0x004ea20000000000 */
[----:B------:R-:W-:Y:S01]  /*126b0*/  ULDC UR4, c[0x0][0xa8c] ;  /* 0x0002a30000047ab9 */ /* 0x000fe20000000800 */
[C---:B0-----:R-:W-:Y:S01]  /*126c0*/  VIADD R0, R20.reuse, 0x30 ;  /* 0x0000003014007836 */ /* 0x041fe20000000000 */
[----:B------:R-:W-:Y:S01]  /*126d0*/  ISETP.GE.AND P0, PT, R39, UR4, PT ;  /* 0x0000000427007c0c */ /* 0x000fe2000bf06270 */
[----:B-1----:R-:W-:-:S02]  /*126e0*/  VIADD R3, R20, 0x60 ;  /* 0x0000006014037836 */ /* 0x002fc40000000000 */
[----:B------:R-:W-:Y:S02]  /*126f0*/  IMAD R32, R38, -0xc0, R32 ;  /* 0xffffff4026207824 */ /* 0x000fe400078e0220 */
[----:B------:R-:W-:Y:S01]  /*12700*/  IMAD R33, R33, UR5, R34 ;  /* 0x0000000521217c24 */ /* 0x000fe2000f8e0222 */
[----:B------:R-:W-:Y:S01]  /*12710*/  ULDC.64 UR4, c[0x0][0xae8] ;  /* 0x0002ba0000047ab9 */ /* 0x000fe20000000a00 */
[----:B------:R-:W-:Y:S01]  /*12720*/  IMAD R30, R35, UR6, RZ ;  /* 0x00000006231e7c24 */ /* 0x000fe2000f8e02ff */
[-C--:B------:R-:W-:Y:S01]  /*12730*/  ISETP.GE.OR P3, PT, R0, R32.reuse, P0 ;  /* 0x000000200000720c */ /* 0x080fe20000766670 */
[----:B------:R-:W-:Y:S01]  /*12740*/  IMAD.IADD R29, R29, 0x1, R33 ;  /* 0x000000011d1d7824 */ /* 0x000fe200078e0221 */
[-C--:B------:R-:W-:Y:S01]  /*12750*/  ISETP.GE.OR P1, PT, R3, R32.reuse, P0 ;  /* 0x000000200300720c */ /* 0x080fe20000726670 */
[C---:B------:R-:W-:Y:S01]  /*12760*/  IMAD R31, R62.reuse, UR7, R30 ;  /* 0x000000073e1f7c24 */ /* 0x040fe2000f8e021e */
[-C--:B------:R-:W-:Y:S01]  /*12770*/  ISETP.GE.OR P2, PT, R21, R32.reuse, P0 ;  /* 0x000000201500720c */ /* 0x080fe20000746670 */
[----:B------:R-:W-:Y:S01]  /*12780*/  IMAD.WIDE.U32 R28, R62, UR6, R28 ;  /* 0x000000063e1c7c25 */ /* 0x000fe2000f8e001c */
[----:B------:R-:W-:-:S02]  /*12790*/  ISETP.GE.OR P0, PT, R20, R32, P0 ;  /* 0x000000201400720c */ /* 0x000fc40000706670 */
[----:B------:R-:W-:Y:S01]  /*127a0*/  SHF.R.S32.HI R21, RZ, 0x1f, R20 ;  /* 0x0000001fff157819 */ /* 0x000fe20000011414 */
[----:B------:R-:W-:Y:S02]  /*127b0*/  VIADD R0, R2, 0x16820 ;  /* 0x0001682002007836 */ /* 0x000fe40000000000 */
[----:B------:R-:W-:Y:S02]  /*127c0*/  IMAD.IADD R29, R29, 0x1, R31 ;  /* 0x000000011d1d7824 */ /* 0x000fe400078e021f */
[----:B------:R-:W-:Y:S01]  /*127d0*/  IMAD R3, R36, UR4, RZ ;  /* 0x0000000424037c24 */ /* 0x000fe2000f8e02ff */
[----:B------:R-:W-:Y:S01]  /*127e0*/  PRMT R0, RZ, 0x654, R0 ;  /* 0x00000654ff007816 */ /* 0x000fe20000000000 */
[----:B------:R-:W-:-:S03]  /*127f0*/  IMAD.WIDE.U32 R32, R37, UR4, R28 ;  /* 0x0000000425207c25 */ /* 0x000fc6000f8e001c */
[----:B--2---:R0:W-:Y:S01]  /*12800*/  SYNCS.ARRIVE.TRANS64.RED.A1T0 RZ, [R0+URZ], RZ ;  /* 0x000000ff00ff79a7 */ /* 0x0041e2000810043f */
        /* <DEDUP_REMOVED lines=15> */
.L_x_12504:
[----:B------:R-:W-:Y:S05]  /*12900*/  BSYNC B1 ;  /* 0x0000000000017941 */ /* 0x000fea0003800000 */
.L_x_12503:
[----:B------:R-:W-:Y:S04]  /*12910*/  BSSY B1, `(.L_x_12505) ;  /* 0x000000f000017945 */ /* 0x000fe80003800000 */
[----:B------:R-:W-:Y:S05]  /*12920*/  @P3 BRA `(.L_x_12506) ;  /* 0x0000000000343947 */ /* 0x000fea0003800000 */
[----:B------:R-:W-:Y:S01]  /*12930*/  IADD3 R3, P0, R30, 0x30, RZ ;  /* 0x000000301e037810 */ /* 0x000fe20007f1e0ff */
[----:B------:R-:W-:Y:S01]  /*12940*/  ULDC.64 UR4, c[0x0][0xad8] ;  /* 0x0002b60000047ab9 */ /* 0x000fe20000000a00 */
[----:B0----5:R-:W-:Y:S02]  /*12950*/  IMAD.MOV.U32 R4, RZ, RZ, R32 ;  /* 0x000000ffff047224 */ /* 0x021fe400078e0020 */
        /* <DEDUP_REMOVED lines=9> */
[----:B------:R1:W-:Y:S02]  /*129f0*/  STG.E.128 desc[UR40][R6.64], R8 ;  /* 0x0000000806007986 */ /* 0x0003e4000c101d28 */
.L_x_12506:
[----:B------:R-:W-:Y:S05]  /*12a00*/  BSYNC B1 ;  /* 0x0000000000017941 */ /* 0x000fea0003800000 */
.L_x_12505:
        /* <DEDUP_REMOVED lines=15> */
.L_x_12508:
[----:B------:R-:W-:Y:S05]  /*12b00*/  BSYNC B1 ;  /* 0x0000000000017941 */ /* 0x000fea0003800000 */
.L_x_12507:
        /* <DEDUP_REMOVED lines=15> */
.L_x_12501:
        /* <DEDUP_REMOVED lines=21> */
.L_x_12510:
[----:B------:R-:W2:Y:S04]  /*12d50*/  LDL R15, [R1+0x30] ;  /* 0x00003000010f7983 */ /* 0x000ea80000100800 */
[----:B------:R-:W3:Y:S04]  /*12d60*/  LDL R14, [R1+0x2c] ;  /* 0x00002c00010e7983 */ /* 0x000ee80000100800 */
[----:B------:R4:W5:Y:S01]  /*12d70*/  LDL R13, [R1+0x38] ;  /* 0x00003800010d7983 */ /* 0x0009620000100800 */
[----:B------:R-:W-:Y:S01]  /*12d80*/  BSSY B1, `(.L_x_12511) ;  /* 0x000001d000017945 */ /* 0x000fe20003800000 */
[----:B-1----:R-:W-:-:S02]  /*12d90*/  SEL R11, R60, RZ, !P0 ;  /* 0x000000ff3c0b7207 */ /* 0x002fc40004000000 */
[----:B------:R-:W-:Y:S02]  /*12da0*/  SEL R10, R57, RZ, !P0 ;  /* 0x000000ff390a7207 */ /* 0x000fe40004000000 */
[----:B-----5:R-:W-:Y:S02]  /*12db0*/  SHF.R.S32.HI R8, RZ, 0x1f, R3 ;  /* 0x0000001fff087819 */ /* 0x020fe40000011403 */
[----:B--2---:R-:W-:Y:S02]  /*12dc0*/  SHF.R.S32.HI R12, RZ, 0x1f, R15 ;  /* 0x0000001fff0c7819 */ /* 0x004fe4000001140f */
[----:B---3--:R-:W-:Y:S01]  /*12dd0*/  SHF.R.S32.HI R9, RZ, 0x1f, R14 ;  /* 0x0000001fff097819 */ /* 0x008fe2000001140e */
[----:B----4-:R-:W-:Y:S06]  /*12de0*/  @P2 BRA `(.L_x_12512) ;  /* 0x0000000000582947 */ /* 0x010fec0003800000 */
[----:B0-----:R-:W0:Y:S02]  /*12df0*/  S2R R4, SR_TID.X ;  /* 0x0000000000047919 */ /* 0x001e240000002100 */
[----:B0-----:R-:W-:-:S05]  /*12e00*/  IMAD R4, R13, 0xc0, R4 ;  /* 0x000000c00d047824 */ /* 0x001fca00078e0204 */
[----:B------:R-:W-:-:S04]  /*12e10*/  IADD3 R5, R4, -0x80, RZ ;  /* 0xffffff8004057810 */ /* 0x000fc80007ffe0ff */
        /* <DEDUP_REMOVED lines=19> */
.L_x_12512:
[----:B------:R-:W-:Y:S05]  /*12f50*/  BSYNC B1 ;  /* 0x0000000000017941 */ /* 0x000fea0003800000 */
.L_x_12511:
[----:B------:R-:W-:Y:S01]  /*12f60*/  ULDC.64 UR4, c[0x0][0xaa0] ;  /* 0x0002a80000047ab9 */ /* 0x000fe20000000a00 */
[----:B0-----:R-:W-:Y:S01]  /*12f70*/  IMAD.MOV.U32 R4, RZ, RZ, R15 ;  /* 0x000000ffff047224 */ /* 0x001fe200078e000f */
[----:B------:R-:W-:Y:S01]  /*12f80*/  ULDC.64 UR6, c[0x0][0xae0] ;  /* 0x0002b80000067ab9 */ /* 0x000fe20000000a00 */
[----:B-1----:R-:W-:Y:S01]  /*12f90*/  IMAD.MOV.U32 R5, RZ, RZ, R12 ;  /* 0x000000ffff057224 */ /* 0x002fe200078e000c */
[----:B------:R-:W-:Y:S01]  /*12fa0*/  SHF.R.S32.HI R21, RZ, 0x1f, R20 ;  /* 0x0000001fff157819 */ /* 0x000fe20000011414 */
[----:B------:R-:W-:Y:S01]  /*12fb0*/  IMAD R6, R8, UR4, RZ ;  /* 0x0000000408067c24 */ /* 0x000fe2000f8e02ff */
[----:B------:R-:W-:Y:S01]  /*12fc0*/  BSSY B1, `(.L_x_12513) ;  /* 0x0000024000017945 */ /* 0x000fe20003800000 */
[----:B------:R-:W-:Y:S01]  /*12fd0*/  IMAD.WIDE.U32 R4, R3, UR4, R4 ;  /* 0x0000000403047c25 */ /* 0x000fe2000f8e0004 */
[----:B------:R-:W-:Y:S02]  /*12fe0*/  ULDC UR4, c[0x0][0xa8c] ;  /* 0x0002a30000047ab9 */ /* 0x000fe40000000800 */
[----:B------:R-:W-:Y:S01]  /*12ff0*/  ISETP.GE.AND P0, PT, R15, UR4, PT ;  /* 0x000000040f007c0c */ /* 0x000fe2000bf06270 */
[----:B------:R-:W-:Y:S01]  /*13000*/  IMAD R3, R3, UR5, R6 ;  /* 0x0000000503037c24 */ /* 0x000fe2000f8e0206 */
[----:B------:R-:W-:Y:S01]  /*13010*/  ULDC.64 UR4, c[0x0][0xae8] ;  /* 0x0002ba0000047ab9 */ /* 0x000fe20000000a00 */
[----:B------:R-:W-:-:S02]  /*13020*/  VIADD R6, R20, 0x30 ;  /* 0x0000003014067836 */ /* 0x000fc40000000000 */
[----:B------:R-:W-:Y:S02]  /*13030*/  IMAD R7, R13, -0xc0, R0 ;  /* 0xffffff400d077824 */ /* 0x000fe400078e0200 */
[----:B------:R-:W-:Y:S02]  /*13040*/  VIADD R0, R20, 0x60 ;  /* 0x0000006014007836 */ /* 0x000fe40000000000 */
[----:B------:R-:W-:Y:S01]  /*13050*/  IMAD.IADD R5, R5, 0x1, R3 ;  /* 0x0000000105057824 */ /* 0x000fe200078e0203 */
[-C--:B------:R-:W-:Y:S01]  /*13060*/  ISETP.GE.OR P3, PT, R6, R7.reuse, P0 ;  /* 0x000000070600720c */ /* 0x080fe20000766670 */
[----:B------:R-:W-:Y:S01]  /*13070*/  VIADD R6, R20, 0x90 ;  /* 0x0000009014067836 */ /* 0x000fe20000000000 */
[-C--:B------:R-:W-:Y:S01]  /*13080*/  ISETP.GE.OR P1, PT, R0, R7.reuse, P0 ;  /* 0x000000070000720c */ /* 0x080fe20000726670 */
[----:B------:R-:W-:Y:S02]  /*13090*/  IMAD R3, R9, UR6, RZ ;  /* 0x0000000609037c24 */ /* 0x000fe4000f8e02ff */
[----:B------:R-:W-:Y:S01]  /*130a0*/  IMAD.WIDE.U32 R4, R14, UR6, R4 ;  /* 0x000000060e047c25 */ /* 0x000fe2000f8e0004 */
[----:B------:R-:W-:-:S02]  /*130b0*/  ISETP.GE.OR P2, PT, R6, R7, P0 ;  /* 0x000000070600720c */ /* 0x000fc40000746670 */
[----:B------:R-:W-:Y:S01]  /*130c0*/  ISETP.GE.OR P0, PT, R20, R7, P0 ;  /* 0x000000071400720c */ /* 0x000fe20000706670 */
[----:B------:R-:W-:Y:S02]  /*130d0*/  IMAD R3, R14, UR7, R3 ;  /* 0x000000070e037c24 */ /* 0x000fe4000f8e0203 */
[----:B------:R-:W-:Y:S02]  /*130e0*/  IMAD R0, R10, UR4, RZ ;  /* 0x000000040a007c24 */ /* 0x000fe4000f8e02ff */
[----:B------:R-:W-:Y:S02]  /*130f0*/  IMAD.IADD R5, R5, 0x1, R3 ;  /* 0x0000000105057824 */ /* 0x000fe400078e0203 */
[C---:B------:R-:W-:Y:S02]  /*13100*/  IMAD R3, R11.reuse, UR5, R0 ;  /* 0x000000050b037c24 */ /* 0x040fe4000f8e0200 */
[----:B------:R-:W-:-:S04]  /*13110*/  IMAD.WIDE.U32 R6, R11, UR4, R4 ;  /* 0x000000040b067c25 */ /* 0x000fc8000f8e0004 */
        /* <DEDUP_REMOVED lines=14> */
.L_x_12514:
[----:B------:R-:W-:Y:S05]  /*13200*/  BSYNC B1 ;  /* 0x0000000000017941 */ /* 0x000fea0003800000 */
.L_x_12513:
[----:B------:R-:W-:Y:S04]  /*13210*/  BSSY B1, `(.L_x_12515) ;  /* 0x000000f000017945 */ /* 0x000fe80003800000 */
        /* <DEDUP_REMOVED lines=10> */
[----:B0-----:R-:W-:Y:S01]  /*132c0*/  LEA R10, P0, R4, UR4, 0x1 ;  /* 0x00000004040a7c11 */ /* 0x001fe2000f8008ff */
[----:B------:R-:W-:-:S05]  /*132d0*/  IMAD.IADD R3, R5, 0x1, R3 ;  /* 0x0000000105037824 */ /* 0x000fca00078e0203 */
[----:B------:R-:W-:-:S05]  /*132e0*/  LEA.HI.X R11, R4, UR5, R3, 0x1, P0 ;  /* 0x00000005040b7c11 */ /* 0x000fca00080f0c03 */
[----:B------:R1:W-:Y:S02]  /*132f0*/  STG.E.128 desc[UR40][R10.64], RZ ;  /* 0x000000ff0a007986 */ /* 0x0003e4000c101d28 */
.L_x_12516:
[----:B------:R-:W-:Y:S05]  /*13300*/  BSYNC B1 ;  /* 0x0000000000017941 */ /* 0x000fea0003800000 */
.L_x_12515:
        /* <DEDUP_REMOVED lines=15> */
.L_x_12518:
[----:B------:R-:W-:Y:S05]  /*13400*/  BSYNC B1 ;  /* 0x0000000000017941 */ /* 0x000fea0003800000 */
.L_x_12517:
        /* <DEDUP_REMOVED lines=14> */
.L_x_12509:
[----:B------:R-:W-:Y:S05]  /*134f0*/  BSYNC B0 ;  /* 0x0000000000007941 */ /* 0x000fea0003800000 */
.L_x_12500:
[----:B------:R-:W-:Y:S02]  /*13500*/  ULDC UR4, c[0x0][0xc14] ;  /* 0x0003050000047ab9 */ /* 0x000fe40000000800 */
[----:B------:R-:W-:-:S13]  /*13510*/  ISETP.GE.AND P0, PT, R155, UR4, PT ;  /* 0x000000049b007c0c */ /* 0x000fda000bf06270 */
[----:B------:R-:W-:Y:S05]  /*13520*/  @!P0 BRA `(.L_x_12519) ;  /* 0xfffffed800b88947 */ /* 0x000fea000383ffff */
[----:B------:R-:W-:Y:S05]  /*13530*/  BRA `(.L_x_12364) ;  /* 0x0000004c00cc7947 */ /* 0x000fea0003800000 */
.L_x_12362:
        /* <DEDUP_REMOVED lines=37> */
[----:B0-----:R-:W-:-:S04]  /*13790*/  SEL R3, R6, RZ, P0 ;  /* 0x000000ff06037207 */ /* 0x001fc80000000000 */
[----:B------:R-:W-:-:S05]  /*137a0*/  IADD3 R3, R4, R3, RZ ;  /* 0x0000000304037210 */ /* 0x000fca0007ffe0ff */
        /* <DEDUP_REMOVED lines=24> */
.L_x_12524:
        /* <DEDUP_REMOVED lines=14> */
.L_x_12523:
[----:B------:R-:W-:Y:S05]  /*13a10*/  BSYNC B0 ;  /* 0x0000000000007941 */ /* 0x000fea0003800000 */
.L_x_12522:
        /* <DEDUP_REMOVED lines=26> */
.L_x_12520:
        /* <DEDUP_REMOVED lines=16> */
[----:B------:R-:W0:Y:S02]  /*13cc0*/  F2I.FTZ.U32.TRUNC.NTZ R3, R11 ;  /* 0x0000000b00037305 */ /* 0x000e24000021f000 */
[----:B0-----:R-:W-:Y:S01]  /*13cd0*/  IMAD.MOV R9, RZ, RZ, -R3 ;  /* 0x000000ffff097224 */ /* 0x001fe200078e0a03 */
[----:B------:R-:W-:Y:S06]  /*13ce0*/  @!P0 BRA `(.L_x_12525) ;  /* 0x0000000000088947 */ /* 0x000fec0003800000 */
[----:B------:R-:W-:-:S06]  /*13cf0*/  VIADD R16, R12, 0xffffffff ;  /* 0xffffffff0c107836 */ /* 0x000fcc0000000000 */
[----:B------:R0:W1:Y:S02]  /*13d00*/  SHFL.IDX PT, R16, R5, R16, 0x1f ;  /* 0x00001f1005107589 */ /* 0x00006400000e0000 */
.L_x_12525:
[----:B-1----:R-:W-:Y:S01]  /*13d10*/  IMAD R16, R16, UR4, R8 ;  /* 0x0000000410107c24 */ /* 0x002fe2000f8e0208 */
[----:B------:R-:W-:Y:S01]  /*13d20*/  IABS R10, R4 ;  /* 0x00000004000a7213 */ /* 0x000fe20000000000 */
[----:B------:R-:W-:Y:S02]  /*13d30*/  IMAD R9, R9, R6, RZ ;  /* 0x0000000609097224 */ /* 0x000fe400078e02ff */
[----:B------:R-:W-:Y:S01]  /*13d40*/  IMAD.MOV.U32 R2, RZ, RZ, RZ ;  /* 0x000000ffff027224 */ /* 0x000fe200078e00ff */
[----:B0-----:R-:W-:Y:S01]  /*13d50*/  IADD3 R5, -R16, UR6, RZ ;  /* 0x0000000610057c10 */ /* 0x001fe2000fffe1ff */
[----:B------:R-:W-:Y:S02]  /*13d60*/  IMAD.MOV R10, RZ, RZ, -R10 ;  /* 0x000000ffff0a7224 */ /* 0x000fe400078e0a0a */
[----:B------:R-:W-:Y:S01]  /*13d70*/  IMAD.HI.U32 R2, R3, R9, R2 ;  /* 0x0000000903027227 */ /* 0x000fe200078e0002 */
[----:B------:R-:W-:-:S05]  /*13d80*/  IABS R8, R5 ;  /* 0x0000000500087213 */ /* 0x000fca0000000000 */
[----:B------:R-:W-:Y:S02]  /*13d90*/  IMAD.MOV.U32 R3, RZ, RZ, R8 ;  /* 0x000000ffff037224 */ /* 0x000fe400078e0008 */
[----:B------:R-:W-:Y:S02]  /*13da0*/  IMAD.MOV.U32 R8, RZ, RZ, R10 ;  /* 0x000000ffff087224 */ /* 0x000fe400078e000a */
        /* <DEDUP_REMOVED lines=25> */
[----:B------:R-:W-:Y:S01]  /*13f40*/  IMAD R5, R11, R8, RZ ;  /* 0x000000080b057224 */ /* 0x000fe200078e02ff */
[----:B------:R-:W-:-:S03]  /*13f50*/  IABS R11, R7 ;  /* 0x00000007000b7213 */ /* 0x000fc60000000000 */
[----:B------:R-:W-:-:S04]  /*13f60*/  IMAD.HI.U32 R2, R3, R5, R2 ;  /* 0x0000000503027227 */ /* 0x000fc800078e0002 */
[----:B------:R-:W-:Y:S02]  /*13f70*/  IMAD.MOV.U32 R5, RZ, RZ, R10 ;  /* 0x000000ffff057224 */ /* 0x000fe400078e000a */
        /* <DEDUP_REMOVED lines=13> */
[----:B------:R-:W-:Y:S02]  /*14050*/  @!P0 LOP3.LUT R2, RZ, R7, RZ, 0x33, !PT ;  /* 0x00000007ff028212 */ /* 0x000fe400078e33ff */
[----:B------:R-:W-:Y:S02]  /*14060*/  IADD3 R7, -R7, RZ, RZ ;  /* 0x000000ff07077210 */ /* 0x000fe40007ffe1ff */
[----:B------:R-:W-:-:S03]  /*14070*/  LOP3.LUT R17, RZ, R2, RZ, 0x33, !PT ;  /* 0x00000002ff117212 */ /* 0x000fc600078e33ff */
[----:B------:R-:W-:Y:S02]  /*14080*/  IMAD R18, R2, R7, R3 ;  /* 0x0000000702127224 */ /* 0x000fe400078e0203 */
[----:B------:R-:W-:Y:S01]  /*14090*/  IMAD.IADD R17, R0, 0x1, R17 ;  /* 0x0000000100117824 */ /* 0x000fe200078e0211 */
[----:B------:R-:W-:Y:S06]  /*140a0*/  BRA `(.L_x_12526) ;  /* 0x00000000000c7947 */ /* 0x000fec0003800000 */
.L_x_12521:
[----:B------:R-:W-:Y:S02]  /*140b0*/  IMAD.MOV.U32 R17, RZ, RZ, RZ ;  /* 0x000000ffff117224 */ /* 0x000fe400078e00ff */
[----:B------:R-:W-:Y:S02]  /*140c0*/  IMAD.U32 R16, RZ, RZ, UR6 ;  /* 0x00000006ff107e24 */ /* 0x000fe4000f8e00ff */
[----:B------:R-:W-:-:S07]  /*140d0*/  IMAD.MOV.U32 R18, RZ, RZ, RZ ;  /* 0x000000ffff127224 */ /* 0x000fce00078e00ff */
.L_x_12526:
        /* <DEDUP_REMOVED lines=18> */
.L_x_12611:
[----:B--2---:R-:W2:Y:S02]  /*14200*/  LDC.64 R2, c[0x0][0xc60] ;  /* 0x00031800ff027b82 */ /* 0x004ea40000000a00 */
[----:B--2---:R-:W-:-:S05]  /*14210*/  IMAD.WIDE R2, R19, 0x4, R2 ;  /* 0x0000000413027825 */ /* 0x004fca00078e0202 */
[----:B------:R-:W0:Y:S01]  /*14220*/  LDG.E R29, desc[UR40][R2.64] ;  /* 0x00000028021d7981 */ /* 0x000e22000c1e1900 */
[----:B------:R-:W-:Y:S05]  /*14230*/  YIELD ;  /* 0x0000000000007946 */ /* 0x000fea0003800000 */
[----:B------:R-:W-:Y:S01]  /*14240*/  ULDC.64 UR4, c[0x0][0xa28] ;  /* 0x00028a0000047ab9 */ /* 0x000fe20000000a00 */
[----:B------:R-:W-:Y:S01]  /*14250*/  IMAD.MOV.U32 R10, RZ, RZ, RZ ;  /* 0x000000ffff0a7224 */ /* 0x000fe200078e00ff */
[----:B------:R-:W-:Y:S01]  /*14260*/  ISETP.NE.U32.AND P1, PT, RZ, UR4, PT ;  /* 0x00000004ff007c0c */ /* 0x000fe2000bf25070 */
[----:B------:R-:W-:Y:S01]  /*14270*/  ULDC.64 UR8, c[0x0][0xa08] ;  /* 0x0002820000087ab9 */ /* 0x000fe20000000a00 */
[----:B------:R-:W-:-:S02]  /*14280*/  ULDC.64 UR10, c[0x0][0xa10] ;  /* 0x00028400000a7ab9 */ /* 0x000fc40000000a00 */
[----:B------:R-:W-:Y:S02]  /*14290*/  ISETP.NE.AND.EX P1, PT, RZ, UR5, PT, P1 ;  /* 0x00000005ff007c0c */ /* 0x000fe4000bf25310 */
[----:B0-----:R-:W-:Y:S01]  /*142a0*/  SHF.R.S32.HI R0, RZ, 0x1f, R29 ;  /* 0x0000001fff007819 */ /* 0x001fe2000001141d */
        /* <DEDUP_REMOVED lines=39> */
[----:B0-----:R-:W-:-:S05]  /*14520*/  MOV R9, UR6 ;  /* 0x0000000600097c02 */ /* 0x001fca0008000f00 */
[----:B------:R-:W-:Y:S01]  /*14530*/  IMAD.U32 R11, RZ, RZ, UR4 ;  /* 0x00000004ff0b7e24 */ /* 0x000fe2000f8e00ff */
[----:B------:R-:W-:Y:S06]  /*14540*/  @P0 BRA `(.L_x_12528) ;  /* 0x0000000000100947 */ /* 0x000fec0003800000 */
[----:B------:R-:W-:Y:S05]  /*14550*/  @!P2 BRA `(.L_x_12528) ;  /* 0x00000000000ca947 */ /* 0x000fea0003800000 */
[----:B------:R-:W2:Y:S04]  /*14560*/  LDG.E R13, desc[UR40][R2.64] ;  /* 0x00000028020d7981 */ /* 0x000ea8000c1e1900 */
[----:B-----5:R-:W2:Y:S02]  /*14570*/  LDG.E R10, desc[UR40][R2.64+0x4] ;  /* 0x00000428020a7981 */ /* 0x020ea4000c1e1900 */
[----:B--2---:R-:W-:-:S07]  /*14580*/  IMAD.IADD R10, R10, 0x1, -R13 ;  /* 0x000000010a0a7824 */ /* 0x004fce00078e0a0d */
.L_x_12528:
[----:B------:R-:W-:Y:S01]  /*14590*/  IMAD.MOV.U32 R23, RZ, RZ, RZ ;  /* 0x000000ffff177224 */ /* 0x000fe200078e00ff */
[----:B------:R-:W-:Y:S01]  /*145a0*/  ULDC.64 UR4, c[0x0][0xa20] ;  /* 0x0002880000047ab9 */ /* 0x000fe20000000a00 */
[----:B------:R-:W-:-:S04]  /*145b0*/  IMAD.MOV.U32 R8, RZ, RZ, RZ ;  /* 0x000000ffff087224 */ /* 0x000fc800078e00ff */
[----:B------:R-:W2:Y:S04]  /*145c0*/  @P3 LDG.E R23, desc[UR40][R6.64] ;  /* 0x0000002806173981 */ /* 0x000ea8000c1e1900 */
[----:B------:R0:W5:Y:S01]  /*145d0*/  @P1 LDG.E R8, desc[UR40][R4.64] ;  /* 0x0000002804081981 */ /* 0x000162000c1e1900 */
[----:B------:R-:W-:-:S04]  /*145e0*/  ISETP.NE.U32.AND P0, PT, RZ, UR4, PT ;  /* 0x00000004ff007c0c */ /* 0x000fc8000bf05070 */
[----:B------:R-:W-:Y:S01]  /*145f0*/  ISETP.NE.AND.EX P0, PT, RZ, UR5, PT, P0 ;  /* 0x00000005ff007c0c */ /* 0x000fe2000bf05300 */
[----:B--2--5:R-:W-:-:S12]  /*14600*/  IMAD.IADD R23, R23, 0x1, R0 ;  /* 0x0000000117177824 */ /* 0x024fd800078e0200 */
[----:B0-----:R-:W-:Y:S05]  /*14610*/  @!P0 BRA `(.L_x_12529) ;  /* 0x0000000000108947 */ /* 0x001fea0003800000 */
[----:B------:R-:W-:-:S04]  /*14620*/  IADD3 R2, P0, R14, UR4, RZ ;  /* 0x000000040e027c10 */ /* 0x000fc8000ff1e0ff */
[----:B------:R-:W-:-:S05]  /*14630*/  IADD3.X R3, R12, UR5, RZ, P0, !PT ;  /* 0x000000050c037c10 */ /* 0x000fca00087fe4ff */
[----:B------:R0:W5:Y:S01]  /*14640*/  LDG.E R11, desc[UR40][R2.64] ;  /* 0x00000028020b7981 */ /* 0x000162000c1e1900 */
[----:B------:R-:W-:Y:S05]  /*14650*/  BRA `(.L_x_12530) ;  /* 0x0000000000107947 */ /* 0x000fea0003800000 */
.L_x_12529:
[----:B------:R-:W-:Y:S05]  /*14660*/  @!P3 BRA `(.L_x_12530) ;  /* 0x00000000000cb947 */ /* 0x000fea0003800000 */
[----:B------:R-:W2:Y:S04]  /*14670*/  LDG.E R2, desc[UR40][R6.64] ;  /* 0x0000002806027981 */ /* 0x000ea8000c1e1900 */
[----:B------:R-:W2:Y:S02]  /*14680*/  LDG.E R11, desc[UR40][R6.64+0x4] ;  /* 0x00000428060b7981 */ /* 0x000ea4000c1e1900 */
[----:B--2---:R-:W-:-:S07]  /*14690*/  IMAD.IADD R11, R11, 0x1, -R2 ;  /* 0x000000010b0b7824 */ /* 0x004fce00078e0a02 */
.L_x_12530:
[----:B0-----:R-:W2:Y:S04]  /*146a0*/  @P1 LDG.E R3, desc[UR40][R4.64] ;  /* 0x0000002804031981 */ /* 0x001ea8000c1e1900 */
[----:B------:R-:W2:Y:S01]  /*146b0*/  @P1 LDG.E R2, desc[UR40][R4.64+0x4] ;  /* 0x0000042804021981 */ /* 0x000ea2000c1e1900 */
[----:B-----5:R-:W-:Y:S01]  /*146c0*/  IMAD.IADD R0, R11, 0x1, -R0 ;  /* 0x000000010b007824 */ /* 0x020fe200078e0a00 */
[----:B------:R-:W-:Y:S01]  /*146d0*/  BSSY B0, `(.L_x_12531) ;  /* 0x00000b7000007945 */ /* 0x000fe20003800000 */
[----:B------:R-:W-:Y:S01]  /*146e0*/  PLOP3.LUT P2, PT, PT, PT, PT, 0x80, 0x0 ;  /* 0x000000000000781c */ /* 0x000fe20003f4f070 */
[----:B--2---:R-:W-:Y:S02]  /*146f0*/  @P1 IMAD.IADD R9, R2, 0x1, -R3 ;  /* 0x0000000102091824 */ /* 0x004fe400078e0a03 */
[----:B------:R-:W-:-:S02]  /*14700*/  IMAD R3, R17, 0xc0, RZ ;  /* 0x000000c011037824 */ /* 0x000fc400078e02ff */
[----:B------:R-:W-:-:S03]  /*14710*/  IMAD.IADD R2, R0, 0x1, R9 ;  /* 0x0000000100027824 */ /* 0x000fc600078e0209 */
        /* <DEDUP_REMOVED lines=9> */
[----:B------:R-:W-:-:S05]  /*147b0*/  VIMNMX R12, R2, R3, PT ;  /* 0x00000003020c7248 */ /* 0x000fca0003fe0100 */
[--C-:B------:R-:W-:Y:S01]  /*147c0*/  IMAD R2, R12, 0x80, -R0.reuse ;  /* 0x000000800c027824 */ /* 0x100fe200078e0a00 */
[----:B------:R0:W-:Y:S01]  /*147d0*/  STL [R1], R12 ;  /* 0x0000000c01007387 */ /* 0x0001e20000100800 */
[----:B------:R-:W-:-:S03]  /*147e0*/  IMAD.MOV R0, RZ, RZ, -R0 ;  /* 0x000000ffff007224 */ /* 0x000fc600078e0a00 */
[----:B------:R-:W-:Y:S02]  /*147f0*/  VIMNMX R9, R2, R9, PT ;  /* 0x0000000902097248 */ /* 0x000fe40003fe0100 */
[----:B------:R-:W-:-:S04]  /*14800*/  VIMNMX R2, RZ, R0, !PT ;  /* 0x00000000ff027248 */ /* 0x000fc80007fe0100 */
[----:B------:R-:W-:Y:S02]  /*14810*/  ISETP.GT.AND P0, PT, R9, R2, PT ;  /* 0x000000020900720c */ /* 0x000fe40003f04270 */
[----:B------:R-:W-:-:S11]  /*14820*/  SHF.R.U32.HI R2, RZ, 0x7, R2 ;  /* 0x00000007ff027819 */ /* 0x000fd60000011602 */
[----:B------:R-:W-:-:S05]  /*14830*/  @P0 VIADD R0, R9, 0x7f ;  /* 0x0000007f09000836 */ /* 0x000fca0000000000 */
[----:B------:R-:W-:-:S04]  /*14840*/  @P0 SHF.R.S32.HI R3, RZ, 0x1f, R0 ;  /* 0x0000001fff030819 */ /* 0x000fc80000011400 */
[----:B------:R-:W-:Y:S02]  /*14850*/  @P0 LEA.HI R0, R3, R0, RZ, 0x7 ;  /* 0x0000000003000211 */ /* 0x000fe400078f38ff */
[----:B------:R-:W-:Y:S02]  /*14860*/  MOV R3, R2 ;  /* 0x0000000200037202 */ /* 0x000fe40000000f00 */
        /* <DEDUP_REMOVED lines=8> */
[----:B------:R-:W2:Y:S01]  /*148f0*/  @P0 LDC R7, c[0x0][0x430] ;  /* 0x00010c00ff070b82 */ /* 0x000ea20000000800 */
[----:B0-----:R-:W-:-:S05]  /*14900*/  @P0 IMAD.HI.U32 R4, R18, R5, RZ ;  /* 0x0000000512040227 */ /* 0x001fca00078e00ff */
[----:B--2---:R-:W-:Y:S02]  /*14910*/  @P0 SHF.R.U32.HI R0, RZ, R7, R4 ;  /* 0x00000007ff000219 */ /* 0x004fe40000011604 */
[----:B------:R-:W-:Y:S01]  /*14920*/  SEL R4, R29, RZ, !P1 ;  /* 0x000000ff1d047207 */ /* 0x000fe20004800000 */
[----:B------:R-:W-:Y:S06]  /*14930*/  BRA.DIV UR4, `(.L_x_12533) ;  /* 0x0000004a046c7947 */ /* 0x000fec000b800000 */
.L_x_12681:
[----:B------:R-:W-:-:S03]  /*14940*/  UMOV UR4, 0xffffffff ;  /* 0xffffffff00047882 */ /* 0x000fc60000000000 */
[----:B------:R-:W-:Y:S05]  /*14950*/  BRA.DIV UR4, `(.L_x_12534) ;  /* 0x0000004a04987947 */ /* 0x000fea000b800000 */
[----:B------:R-:W-:-:S13]  /*14960*/  ELECT P6, URZ, PT ;  /* 0x00000000003f782f */ /* 0x000fda00038c0000 */
.L_x_12684:
        /* <DEDUP_REMOVED lines=12> */
.L_x_12685:
[----:B------:R-:W-:Y:S05]  /*14a30*/  BSYNC B1 ;  /* 0x0000000000017941 */ /* 0x000fea0003800000 */
.L_x_12535:
[----:B------:R-:W-:Y:S04]  /*14a40*/  BSSY B1, `(.L_x_12537) ;  /* 0x0000037000017945 */ /* 0x000fe80003800000 */
[----:B------:R-:W-:Y:S05]  /*14a50*/  @!P6 BRA `(.L_x_12538) ;  /* 0x0000000000d4e947 */ /* 0x000fea0003800000 */
[----:B0-----:R-:W-:Y:S01]  /*14a60*/  IMAD R5, R25, 0x8, R6 ;  /* 0x0000000819057824 */ /* 0x001fe200078e0206 */
[----:B------:R-:W-:-:S04]  /*14a70*/  SHF.L.U32 R10, R26, 0x1f, RZ ;  /* 0x0000001f1a0a7819 */ /* 0x000fc800000006ff */
[----:B------:R-:W0:Y:S02]  /*14a80*/  SYNCS.PHASECHK.TRANS64.TRYWAIT P0, [R5+URZ+0x168a0], R10 ;  /* 0x0168a00a050075a7 */ /* 0x000e24000800017f */
[----:B0-----:R-:W-:Y:S05]  /*14a90*/  @!P0 BRA `(.L_x_12539) ;  /* 0x00000048007c8947 */ /* 0x001fea0003800000 */
.L_x_12686:
        /* <DEDUP_REMOVED lines=9> */
.L_x_12540:
        /* <DEDUP_REMOVED lines=18> */
.L_x_12687:
[----:B------:R-:W-:Y:S01]  /*14c50*/  IMAD.SHL.U32 R9, R25, 0x2000, RZ ;  /* 0x0000200019097824 */ /* 0x000fe200078e00ff */
[----:B------:R-:W-:Y:S06]  /*14c60*/  @P1 BRA `(.L_x_12542) ;  /* 0x0000000000141947 */ /* 0x000fec0003800000 */
[----:B------:R-:W-:Y:S01]  /*14c70*/  ISETP.NE.AND P0, PT, R28, RZ, PT ;  /* 0x000000ff1c00720c */ /* 0x000fe20003f05270 */
[----:B0--3--:R-:W-:-:S04]  /*14c80*/  IMAD.MOV.U32 R10, RZ, RZ, 0x4000 ;  /* 0x00004000ff0a7424 */ /* 0x009fc800078e00ff */
[----:B------:R4:W-:Y:S08]  /*14c90*/  SYNCS.ARRIVE.TRANS64 RZ, [R5+URZ+0x168b0], R10 ;  /* 0x0168b00a05ff79a7 */ /* 0x0009f0000800003f */
[----:B------:R-:W-:Y:S05]  /*14ca0*/  @!P0 BRA `(.L_x_12542) ;  /* 0x0000000000048947 */ /* 0x000fea0003800000 */
[----:B------:R-:W-:Y:S01]  /*14cb0*/  BPT.TRAP 0x1 ;  /* 0x000000040000795c */ /* 0x000fe20000300000 */
.L_x_12542:
        /* <DEDUP_REMOVED lines=15> */
.L_x_12538:
[----:B------:R-:W-:Y:S05]  /*14db0*/  BSYNC B1 ;  /* 0x0000000000017941 */ /* 0x000fea0003800000 */
.L_x_12537:
        /* <DEDUP_REMOVED lines=9> */
.L_x_12549:
[----:B------:R-:W-:Y:S05]  /*14e50*/  YIELD ;  /* 0x0000000000007946 */ /* 0x000fea0003800000 */
[----:B------:R-:W-:Y:S04]  /*14e60*/  BSSY B1, `(.L_x_12543) ;  /* 0x0000034000017945 */ /* 0x000fe80003800000 */
[----:B------:R-:W-:Y:S05]  /*14e70*/  @!P6 BRA `(.L_x_12544) ;  /* 0x0000000000c8e947 */ /* 0x000fea0003800000 */
[----:B------:R-:W-:Y:S01]  /*14e80*/  IMAD R10, R25, 0x8, R6 ;  /* 0x00000008190a7824 */ /* 0x000fe200078e0206 */
[----:B------:R-:W-:-:S04]  /*14e90*/  SHF.L.U32 R5, R26, 0x1f, RZ ;  /* 0x0000001f1a057819 */ /* 0x000fc800000006ff */
[----:B------:R-:W0:Y:S02]  /*14ea0*/  SYNCS.PHASECHK.TRANS64.TRYWAIT P0, [R10+URZ+0x168a0], R5 ;  /* 0x0168a0050a0075a7 */ /* 0x000e24000800017f */
[----:B0-----:R-:W-:Y:S05]  /*14eb0*/  @!P0 BRA `(.L_x_12545) ;  /* 0x00000044009c8947 */ /* 0x001fea0003800000 */
.L_x_12688:
        /* <DEDUP_REMOVED lines=9> */
.L_x_12546:
        /* <DEDUP_REMOVED lines=17> */
.L_x_12689:
[----:B------:R-:W-:Y:S05]  /*15060*/  @P0 BRA `(.L_x_12548) ;  /* 0x0000000000140947 */ /* 0x000fea0003800000 */
[----:B------:R-:W-:Y:S01]  /*15070*/  ISETP.NE.AND P1, PT, R28, RZ, PT ;  /* 0x000000ff1c00720c */ /* 0x000fe20003f25270 */
[----:B0-2---:R-:W-:-:S04]  /*15080*/  IMAD.MOV.U32 R5, RZ, RZ, 0x4000 ;  /* 0x00004000ff057424 */ /* 0x005fc800078e00ff */
[----:B------:R3:W-:Y:S08]  /*15090*/  SYNCS.ARRIVE.TRANS64 RZ, [R10+URZ+0x168b0], R5 ;  /* 0x0168b0050aff79a7 */ /* 0x0007f0000800003f */
[----:B------:R-:W-:Y:S05]  /*150a0*/  @!P1 BRA `(.L_x_12548) ;  /* 0x0000000000049947 */ /* 0x000fea0003800000 */
[----:B------:R-:W-:Y:S01]  /*150b0*/  BPT.TRAP 0x1 ;  /* 0x000000040000795c */ /* 0x000fe20000300000 */
.L_x_12548:
        /* <DEDUP_REMOVED lines=14> */
.L_x_12544:
[----:B------:R-:W-:Y:S05]  /*151a0*/  BSYNC B1 ;  /* 0x0000000000017941 */ /* 0x000fea0003800000 */
.L_x_12543:
        /* <DEDUP_REMOVED lines=9> */
.L_x_12532:
[----:B------:R-:W-:Y:S05]  /*15240*/  BSYNC B0 ;  /* 0x0000000000007941 */ /* 0x000fea0003800000 */
.L_x_12531:
        /* <DEDUP_REMOVED lines=21> */
.L_x_12551:
        /* <DEDUP_REMOVED lines=21> */
[----:B01----:R-:W-:Y:S05]  /*154f0*/  CALL.ABS.NOINC R2 ;  /* 0x0000000002007343 */ /* 0x003fea0003c00000 */
.L_x_12553:
        /* <DEDUP_REMOVED lines=18> */
[----:B-12---:R-:W-:Y:S05]  /*15620*/  CALL.ABS.NOINC R2 ;  /* 0x0000000002007343 */ /* 0x006fea0003c00000 */
.L_x_12555:
        /* <DEDUP_REMOVED lines=16> */
.L_x_12554:
[----:B------:R-:W2:Y:S01]  /*15730*/  LDL.LU R2, [R1+0x4] ;  /* 0x0000040001027983 */ /* 0x000ea20000300800 */
        /* <DEDUP_REMOVED lines=27> */
.L_x_12556:
        /* <DEDUP_REMOVED lines=19> */
.L_x_12692:
[----:B------:R-:W-:Y:S01]  /*15a20*/  UMOV UR4, 0xffffffff ;  /* 0xffffffff00047882 */ /* 0x000fe20000000000 */
[----:B------:R-:W-:Y:S02]  /*15a30*/  SHF.R.S32.HI R12, RZ, 0x1f, R6 ;  /* 0x0000001fff0c7819 */ /* 0x000fe40000011406 */
[----:B------:R-:W-:Y:S05]  /*15a40*/  BRA.DIV UR4, `(.L_x_12558) ;  /* 0x0000003e04147947 */ /* 0x000fea000b800000 */
[----:B------:R-:W-:-:S13]  /*15a50*/  ELECT P6, URZ, PT ;  /* 0x00000000003f782f */ /* 0x000fda00038c0000 */
.L_x_12695:
        /* <DEDUP_REMOVED lines=21> */
.L_x_12560:
[----:B------:R-:W-:Y:S01]  /*15bb0*/  IMAD R5, R22, 0x8, R27 ;  /* 0x0000000816057824 */ /* 0x000fe200078e021b */
[----:B------:R-:W-:-:S04]  /*15bc0*/  SHF.L.U32 R4, R24, 0x1f, RZ ;  /* 0x0000001f18047819 */ /* 0x000fc800000006ff */
[----:B------:R-:W2:Y:S02]  /*15bd0*/  SYNCS.PHASECHK.TRANS64.TRYWAIT P0, [R5+URZ+0x16840], R4 ;  /* 0x01684004050075a7 */ /* 0x000ea4000800017f */
[----:B--2---:R-:W-:Y:S05]  /*15be0*/  @!P0 BRA `(.L_x_12561) ;  /* 0x0000003800cc8947 */ /* 0x004fea0003800000 */
.L_x_12696:
        /* <DEDUP_REMOVED lines=9> */
.L_x_12562:
        /* <DEDUP_REMOVED lines=17> */
.L_x_12559:
        /* <DEDUP_REMOVED lines=13> */
[----:B------:R-:W-:Y:S01]  /*15e60*/  @P0 MOV R4, 0x6000 ;  /* 0x0000600000040802 */ /* 0x000fe20000000f00 */
        /* <DEDUP_REMOVED lines=13> */
.L_x_12697:
[----:B------:R-:W-:Y:S05]  /*15f40*/  BSYNC B0 ;  /* 0x0000000000007941 */ /* 0x000fea0003800000 */
.L_x_12563:
[----:B------:R-:W2:Y:S01]  /*15f50*/  LDL R5, [R1] ;  /* 0x0000000001057983 */ /* 0x000ea20000100800 */
[----:B------:R-:W-:Y:S01]  /*15f60*/  BSSY B0, `(.L_x_12565) ;  /* 0x0000127000007945 */ /* 0x000fe20003800000 */
[----:B--2---:R-:W-:-:S13]  /*15f70*/  ISETP.GE.AND P0, PT, R5, 0x2, PT ;  /* 0x000000020500780c */ /* 0x004fda0003f06270 */
[----:B------:R-:W-:Y:S05]  /*15f80*/  @!P0 BRA `(.L_x_12566) ;  /* 0x0000001000908947 */ /* 0x000fea0003800000 */
[C---:B0-----:R-:W-:Y:S01]  /*15f90*/  LOP3.LUT R4, R5.reuse, 0x1, RZ, 0xc0, !PT ;  /* 0x0000000105047812 */ /* 0x041fe200078ec0ff */
[----:B------:R-:W-:Y:S01]  /*15fa0*/  VIADD R11, R5, 0xfffffffe ;  /* 0xfffffffe050b7836 */ /* 0x000fe20000000000 */
[----:B------:R-:W-:Y:S02]  /*15fb0*/  BSSY B1, `(.L_x_12567) ;  /* 0x0000064000017945 */ /* 0x000fe40003800000 */
[----:B------:R-:W-:Y:S01]  /*15fc0*/  ISETP.NE.U32.AND P0, PT, R4, 0x1, PT ;  /* 0x000000010400780c */ /* 0x000fe20003f05070 */
[----:B------:R-:W-:-:S12]  /*15fd0*/  IMAD.MOV.U32 R9, RZ, RZ, R11 ;  /* 0x000000ffff097224 */ /* 0x000fd800078e000b */
        /* <DEDUP_REMOVED lines=31> */
.L_x_12571:
[----:B0-----:R-:W-:Y:S01]  /*161d0*/  IMAD R3, R10, 0x8, R27 ;  /* 0x000000080a037824 */ /* 0x001fe200078e021b */
[----:B------:R-:W-:-:S04]  /*161e0*/  SHF.L.U32 R2, R13, 0x1f, RZ ;  /* 0x0000001f0d027819 */ /* 0x000fc800000006ff */
[----:B------:R-:W0:Y:S02]  /*161f0*/  SYNCS.PHASECHK.TRANS64.TRYWAIT P0, [R3+URZ+0x16840], R2 ;  /* 0x01684002030075a7 */ /* 0x000e24000800017f */
[----:B0-----:R-:W-:Y:S05]  /*16200*/  @!P0 BRA `(.L_x_12572) ;  /* 0x00000034006c8947 */ /* 0x001fea0003800000 */
.L_x_12698:
        /* <DEDUP_REMOVED lines=9> */
.L_x_12573:
        /* <DEDUP_REMOVED lines=10> */
[----:B-----5:R-:W-:-:S02]  /*16340*/  R2UR UR13, R4 ;  /* 0x00000000040d72ca */ /* 0x020fc400000e0000 */
[----:B------:R-:W-:Y:S01]  /*16350*/  IADD3 R3, R27, 0x16800, RZ ;  /* 0x000168001b037810 */ /* 0x000fe20007ffe0ff */
[----:B------:R-:W-:Y:S01]  /*16360*/  UIADD3 UR9, UR9, 0x16830, URZ ;  /* 0x0001683009097890 */ /* 0x000fe2000fffe03f */
[----:B------:R-:W-:-:S03]  /*16370*/  SHF.L.U32 R5, R24, 0x1f, RZ ;  /* 0x0000001f18057819 */ /* 0x000fc600000006ff */
[----:B------:R-:W-:Y:S01]  /*16380*/  ULEA UR11, UR11, UR4, 0x7 ;  /* 0x000000040b0b7291 */ /* 0x000fe2000f8e383f */
[----:B------:R-:W-:Y:S01]  /*16390*/  IMAD R2, R22, 0x8, R3 ;  /* 0x0000000816027824 */ /* 0x000fe200078e0203 */
[----:B------:R-:W-:Y:S01]  /*163a0*/  UIADD3 UR8, UR8, 0xe400, URZ ;  /* 0x0000e40008087890 */ /* 0x000fe2000fffe03f */
[----:B------:R-:W-:-:S08]  /*163b0*/  UMOV UR4, 0x0 ;  /* 0x0000000000047882 */ /* 0x000fd00000000000 */
[----:B------:R0:W-:Y:S01]  /*163c0*/  UTMALDG.4D [UR8], [UR6], desc[UR4] ;  /* 0x00000408060075b4 */ /* 0x0001e20008019000 */
[----:B------:R-:W2:Y:S02]  /*163d0*/  SYNCS.PHASECHK.TRANS64.TRYWAIT P0, [R2+URZ+0x60], R5 ;  /* 0x00006005020075a7 */ /* 0x000ea4000800017f */
[----:B0-2---:R-:W-:Y:S05]  /*163e0*/  @!P0 BRA `(.L_x_12574) ;  /* 0x0000003400088947 */ /* 0x005fea0003800000 */
.L_x_12699:
[----:B------:R-:W-:Y:S05]  /*163f0*/  @P1 BRA `(.L_x_12575) ;  /* 0x0000000000181947 */ /* 0x000fea0003800000 */
[----:B------:R-:W-:Y:S01]  /*16400*/  ISETP.NE.AND P0, PT, R28, RZ, PT ;  /* 0x000000ff1c00720c */ /* 0x000fe20003f05270 */
[----:B0-----:R-:W-:Y:S02]  /*16410*/  IMAD R2, R22, 0x8, R27 ;  /* 0x0000000816027824 */ /* 0x001fe400078e021b */
[----:B------:R-:W-:-:S04]  /*16420*/  IMAD.MOV.U32 R3, RZ, RZ, 0x4000 ;  /* 0x00004000ff037424 */ /* 0x000fc800078e00ff */
[----:B------:R2:W-:Y:S06]  /*16430*/  SYNCS.ARRIVE.TRANS64 RZ, [R2+URZ+0x16850], R3 ;  /* 0x0168500302ff79a7 */ /* 0x0005ec000800003f */
[----:B------:R-:W-:Y:S05]  /*16440*/  @!P0 BRA `(.L_x_12575) ;  /* 0x0000000000048947 */ /* 0x000fea0003800000 */
[----:B------:R-:W-:Y:S01]  /*16450*/  BPT.TRAP 0x1 ;  /* 0x000000040000795c */ /* 0x000fe20000300000 */
.L_x_12575:
        /* <DEDUP_REMOVED lines=20> */
.L_x_12570:
[----:B------:R-:W-:Y:S05]  /*165a0*/  BSYNC B2 ;  /* 0x0000000000027941 */ /* 0x000fea0003800000 */
.L_x_12569:
[----:B------:R-:W2:Y:S01]  /*165b0*/  LDL.LU R2, [R1] ;  /* 0x0000000001027983 */ /* 0x000ea20000300800 */
[----:B------:R-:W-:Y:S02]  /*165c0*/  IMAD.MOV.U32 R22, RZ, RZ, R10 ;  /* 0x000000ffff167224 */ /* 0x000fe400078e000a */
[----:B------:R-:W-:Y:S02]  /*165d0*/  IMAD.MOV.U32 R24, RZ, RZ, R13 ;  /* 0x000000ffff187224 */ /* 0x000fe400078e000d */
[----:B--2---:R-:W-:-:S07]  /*165e0*/  VIADD R9, R2, 0xfffffffd ;  /* 0xfffffffd02097836 */ /* 0x004fce0000000000 */
.L_x_12568:
[----:B------:R-:W-:Y:S05]  /*165f0*/  BSYNC B1 ;  /* 0x0000000000017941 */ /* 0x000fea0003800000 */
.L_x_12567:
[----:B------:R-:W-:-:S13]  /*16600*/  ISETP.NE.AND P0, PT, R11, RZ, PT ;  /* 0x000000ff0b00720c */ /* 0x000fda0003f05270 */
[----:B------:R-:W-:Y:S05]  /*16610*/  @!P0 BRA `(.L_x_12566) ;  /* 0x0000000800ec8947 */ /* 0x000fea0003800000 */
[----:B------:R-:W-:-:S07]  /*16620*/  IMAD.MOV.U32 R4, RZ, RZ, R8 ;  /* 0x000000ffff047224 */ /* 0x000fce00078e0008 */
.L_x_12590:
        /* <DEDUP_REMOVED lines=31> */
.L_x_12578:
[----:B------:R-:W-:Y:S01]  /*16820*/  IMAD R3, R10, 0x8, R27 ;  /* 0x000000080a037824 */ /* 0x000fe200078e021b */
[----:B------:R-:W-:-:S04]  /*16830*/  SHF.L.U32 R2, R11, 0x1f, RZ ;  /* 0x0000001f0b027819 */ /* 0x000fc800000006ff */
[----:B------:R-:W2:Y:S02]  /*16840*/  SYNCS.PHASECHK.TRANS64.TRYWAIT P0, [R3+URZ+0x16840], R2 ;  /* 0x01684002030075a7 */ /* 0x000ea4000800017f */
[----:B--2---:R-:W-:Y:S05]  /*16850*/  @!P0 BRA `(.L_x_12579) ;  /* 0x0000003000008947 */ /* 0x004fea0003800000 */
.L_x_12700:
        /* <DEDUP_REMOVED lines=9> */
.L_x_12580:
        /* <DEDUP_REMOVED lines=21> */
.L_x_12701:
[----:B------:R-:W-:Y:S05]  /*16a40*/  @P0 BRA `(.L_x_12582) ;  /* 0x0000000000140947 */ /* 0x000fea0003800000 */
[----:B------:R-:W-:Y:S01]  /*16a50*/  ISETP.NE.AND P1, PT, R28, RZ, PT ;  /* 0x000000ff1c00720c */ /* 0x000fe20003f25270 */
[----:B------:R-:W-:-:S04]  /*16a60*/  IMAD.MOV.U32 R2, RZ, RZ, 0x4000 ;  /* 0x00004000ff027424 */ /* 0x000fc800078e00ff */
[----:B------:R2:W-:Y:S08]  /*16a70*/  SYNCS.ARRIVE.TRANS64 RZ, [R3+URZ+0x50], R2 ;  /* 0x0000500203ff79a7 */ /* 0x0005f0000800003f */
[----:B------:R-:W-:Y:S05]  /*16a80*/  @!P1 BRA `(.L_x_12582) ;  /* 0x0000000000049947 */ /* 0x000fea0003800000 */
[----:B------:R-:W-:Y:S01]  /*16a90*/  BPT.TRAP 0x1 ;  /* 0x000000040000795c */ /* 0x000fe20000300000 */
.L_x_12582:
        /* <DEDUP_REMOVED lines=19> */
.L_x_12577:
[----:B------:R-:W-:Y:S05]  /*16bd0*/  BSYNC B1 ;  /* 0x0000000000017941 */ /* 0x000fea0003800000 */
.L_x_12576:
        /* <DEDUP_REMOVED lines=30> */
.L_x_12585:
[----:B--2---:R-:W-:Y:S01]  /*16dc0*/  IMAD R2, R22, 0x8, R27 ;  /* 0x0000000816027824 */ /* 0x004fe200078e021b */
[----:B------:R-:W-:-:S04]  /*16dd0*/  SHF.L.U32 R3, R24, 0x1f, RZ ;  /* 0x0000001f18037819 */ /* 0x000fc800000006ff */
[----:B------:R-:W2:Y:S02]  /*16de0*/  SYNCS.PHASECHK.TRANS64.TRYWAIT P0, [R2+URZ+0x16840], R3 ;  /* 0x01684003020075a7 */ /* 0x000ea4000800017f */
[----:B--2---:R-:W-:Y:S05]  /*16df0*/  @!P0 BRA `(.L_x_12586) ;  /* 0x0000002800c08947 */ /* 0x004fea0003800000 */
.L_x_12702:
        /* <DEDUP_REMOVED lines=9> */
.L_x_12587:
        /* <DEDUP_REMOVED lines=8> */
[----:B------:R-:W-:Y:S01]  /*16f10*/  UIADD3.X UR7, URZ, UR39, URZ, UP0, !UPT ;  /* 0x000000273f077290 */ /* 0x000fe200087fe43f */
[----:B-----5:R-:W-:Y:S01]  /*16f20*/  R2UR UR13, R4 ;  /* 0x00000000040d72ca */ /* 0x020fe200000e0000 */
[----:B------:R-:W-:Y:S01]  /*16f30*/  UMOV UR5, 0x14f00000 ;  /* 0x14f0000000057882 */ /* 0x000fe20000000000 */
[----:B------:R-:W-:Y:S01]  /*16f40*/  R2UR UR9, R2 ;  /* 0x00000000020972ca */ /* 0x000fe200000e0000 */
[----:B------:R-:W-:Y:S01]  /*16f50*/  IMAD R2, R10, 0x8, R3 ;  /* 0x000000080a027824 */ /* 0x000fe200078e0203 */
[----:B------:R-:W-:Y:S01]  /*16f60*/  SHF.L.U32 R11, R11, 0x1f, RZ ;  /* 0x0000001f0b0b7819 */ /* 0x000fe200000006ff */
[----:B------:R-:W-:-:S02]  /*16f70*/  UMOV UR10, URZ ;  /* 0x0000003f000a7c82 */ /* 0x000fc40008000000 */
[----:B------:R-:W-:Y:S02]  /*16f80*/  ULEA UR11, UR11, UR4, 0x7 ;  /* 0x000000040b0b7291 */ /* 0x000fe4000f8e383f */
[----:B------:R-:W-:Y:S01]  /*16f90*/  UIADD3 UR8, UR8, 0xe400, URZ ;  /* 0x0000e40008087890 */ /* 0x000fe2000fffe03f */
[----:B------:R-:W-:-:S05]  /*16fa0*/  UMOV UR4, 0x0 ;  /* 0x0000000000047882 */ /* 0x000fca0000000000 */
[----:B------:R-:W-:-:S09]  /*16fb0*/  UIADD3 UR9, UR9, 0x30, URZ ;  /* 0x0000003009097890 */ /* 0x000fd2000fffe03f */
[----:B------:R0:W-:Y:S01]  /*16fc0*/  UTMALDG.4D [UR8], [UR6], desc[UR4] ;  /* 0x00000408060075b4 */ /* 0x0001e20008019000 */
[----:B------:R-:W2:Y:S02]  /*16fd0*/  SYNCS.PHASECHK.TRANS64.TRYWAIT P1, [R2+URZ+0x60], R11 ;  /* 0x0000600b020075a7 */ /* 0x000ea4000802017f */
[----:B0-2---:R-:W-:Y:S05]  /*16fe0*/  @!P1 BRA `(.L_x_12588) ;  /* 0x0000002800589947 */ /* 0x005fea0003800000 */
.L_x_12703:
[----:B------:R-:W-:Y:S05]  /*16ff0*/  @P0 BRA `(.L_x_12589) ;  /* 0x0000000000140947 */ /* 0x000fea0003800000 */
[----:B------:R-:W-:Y:S01]  /*17000*/  ISETP.NE.AND P1, PT, R28, RZ, PT ;  /* 0x000000ff1c00720c */ /* 0x000fe20003f25270 */
[----:B------:R-:W-:-:S04]  /*17010*/  IMAD.MOV.U32 R3, RZ, RZ, 0x4000 ;  /* 0x00004000ff037424 */ /* 0x000fc800078e00ff */
[----:B------:R2:W-:Y:S08]  /*17020*/  SYNCS.ARRIVE.TRANS64 RZ, [R2+URZ+0x50], R3 ;  /* 0x0000500302ff79a7 */ /* 0x0005f0000800003f */
[----:B------:R-:W-:Y:S05]  /*17030*/  @!P1 BRA `(.L_x_12589) ;  /* 0x0000000000049947 */ /* 0x000fea0003800000 */
[----:B------:R-:W-:Y:S01]  /*17040*/  BPT.TRAP 0x1 ;  /* 0x000000040000795c */ /* 0x000fe20000300000 */
.L_x_12589:
        /* <DEDUP_REMOVED lines=19> */
.L_x_12584:
[----:B------:R-:W-:Y:S05]  /*17180*/  BSYNC B1 ;  /* 0x0000000000017941 */ /* 0x000fea0003800000 */
.L_x_12583:
[C---:B------:R-:W-:Y:S01]  /*17190*/  ISETP.GT.AND P0, PT, R9.reuse, 0x1, PT ;  /* 0x000000010900780c */ /* 0x040fe20003f04270 */
[----:B0-2---:R-:W-:-:S04]  /*171a0*/  VIADD R2, R9, 0xfffffffe ;  /* 0xfffffffe09027836 */ /* 0x005fc80000000000 */
[----:B------:R-:W-:-:S08]  /*171b0*/  IMAD.MOV.U32 R9, RZ, RZ, R2 ;  /* 0x000000ffff097224 */ /* 0x000fd000078e0002 */
[----:B------:R-:W-:Y:S05]  /*171c0*/  @P0 BRA `(.L_x_12590) ;  /* 0xfffffff400180947 */ /* 0x000fea000383ffff */
.L_x_12566:
[----:B------:R-:W-:Y:S05]  /*171d0*/  BSYNC B0 ;  /* 0x0000000000007941 */ /* 0x000fea0003800000 */
.L_x_12565:
[----:B------:R-:W-:Y:S01]  /*171e0*/  ISETP.NE.AND P0, PT, R28, RZ, PT ;  /* 0x000000ff1c00720c */ /* 0x000fe20003f05270 */
[----:B------:R-:W-:-:S12]  /*171f0*/  BSSY B0, `(.L_x_12591) ;  /* 0x000000e000007945 */ /* 0x000fd80003800000 */
[----:B------:R-:W-:Y:S05]  /*17200*/  @P0 BRA `(.L_x_12592) ;  /* 0x0000000000300947 */ /* 0x000fea0003800000 */
[----:B------:R-:W2:Y:S01]  /*17210*/  S2R R9, SR_LANEID ;  /* 0x0000000000097919 */ /* 0x000ea20000000000 */
[----:B------:R-:W-:Y:S01]  /*17220*/  VOTEU.ANY UR4, UPT, PT ;  /* 0x0000000000047886 */ /* 0x000fe200038e0100 */
[----:B------:R-:W3:Y:S01]  /*17230*/  LDC.64 R2, c[0x0][0xc38] ;  /* 0x00030e00ff027b82 */ /* 0x000ee20000000a00 */
[----:B0-----:R-:W2:Y:S08]  /*17240*/  FLO.U32 R4, UR4 ;  /* 0x0000000400047d00 */ /* 0x001eb000080e0000 */
[----:B------:R-:W3:Y:S01]  /*17250*/  POPC R5, UR4 ;  /* 0x0000000400057d09 */ /* 0x000ee20008000000 */
[----:B--2---:R-:W-:-:S13]  /*17260*/  ISETP.EQ.U32.AND P0, PT, R4, R9, PT ;  /* 0x000000090400720c */ /* 0x004fda0003f02070 */
[----:B---3--:R-:W2:Y:S01]  /*17270*/  @P0 ATOMG.E.ADD.STRONG.GPU PT, R3, desc[UR40][R2.64], R5 ;  /* 0x00000005020309a8 */ /* 0x008ea200081ee1e8 */
[----:B------:R-:W0:Y:S02]  /*17280*/  S2R R6, SR_LTMASK ;  /* 0x0000000000067919 */ /* 0x000e240000003900 */
[----:B0-----:R-:W-:-:S04]  /*17290*/  LOP3.LUT R6, R6, UR4, RZ, 0xc0, !PT ;  /* 0x0000000406067c12 */ /* 0x001fc8000f8ec0ff */
[----:B------:R-:W0:Y:S01]  /*172a0*/  POPC R9, R6 ;  /* 0x0000000600097309 */ /* 0x000e220000000000 */
[----:B--2---:R-:W0:Y:S02]  /*172b0*/  SHFL.IDX PT, R4, R3, R4, 0x1f ;  /* 0x00001f0403047589 */ /* 0x004e2400000e0000 */
[----:B0-----:R-:W-:-:S07]  /*172c0*/  IADD3 R16, R4, UR36, R9 ;  /* 0x0000002404107c10 */ /* 0x001fce000fffe009 */
.L_x_12592:
[----:B------:R-:W-:Y:S05]  /*172d0*/  BSYNC B0 ;  /* 0x0000000000007941 */ /* 0x000fea0003800000 */
.L_x_12591:
[----:B------:R-:W-:Y:S04]  /*172e0*/  BSSY B0, `(.L_x_12593) ;  /* 0x0000020000007945 */ /* 0x000fe80003800000 */
[----:B------:R-:W-:Y:S05]  /*172f0*/  @!P6 BRA `(.L_x_12594) ;  /* 0x000000000078e947 */ /* 0x000fea0003800000 */
[----:B------:R-:W-:Y:S02]  /*17300*/  LEA R3, R22, R27, 0x3 ;  /* 0x0000001b16037211 */ /* 0x000fe400078e18ff */
[----:B------:R-:W-:-:S04]  /*17310*/  SHF.L.U32 R2, R24, 0x1f, RZ ;  /* 0x0000001f18027819 */ /* 0x000fc800000006ff */
[----:B------:R-:W2:Y:S02]  /*17320*/  SYNCS.PHASECHK.TRANS64.TRYWAIT P0, [R3+URZ+0x16860], R2 ;  /* 0x01686002030075a7 */ /* 0x000ea4000800017f */
[----:B--2---:R-:W-:Y:S05]  /*17330*/  @!P0 BRA `(.L_x_12595) ;  /* 0x0000002400988947 */ /* 0x004fea0003800000 */
.L_x_12704:
        /* <DEDUP_REMOVED lines=9> */
.L_x_12596:
        /* <DEDUP_REMOVED lines=17> */
.L_x_12594:
[----:B------:R-:W-:Y:S05]  /*174e0*/  BSYNC B0 ;  /* 0x0000000000007941 */ /* 0x000fea0003800000 */
.L_x_12593:
[----:B------:R-:W-:-:S05]  /*174f0*/  VIADD R22, R22, 0x1 ;  /* 0x0000000116167836 */ /* 0x000fca0000000000 */
[----:B------:R-:W-:-:S04]  /*17500*/  ISETP.NE.AND P0, PT, R22, 0x2, PT ;  /* 0x000000021600780c */ /* 0x000fc80003f05270 */
[----:B0-2---:R-:W-:Y:S02]  /*17510*/  SEL R3, RZ, 0x1, P0 ;  /* 0x00000001ff037807 */ /* 0x005fe40000000000 */
[----:B------:R-:W-:Y:S02]  /*17520*/  SEL R22, R22, RZ, P0 ;  /* 0x000000ff16167207 */ /* 0x000fe40000000000 */
[----:B------:R-:W-:-:S07]  /*17530*/  LOP3.LUT R24, R24, R3, RZ, 0x3c, !PT ;  /* 0x0000000318187212 */ /* 0x000fce00078e3cff */
.L_x_12552:
[----:B------:R-:W-:Y:S05]  /*17540*/  BSYNC B6 ;  /* 0x0000000000067941 */ /* 0x000fea0003800000 */
.L_x_12550:
[----:B------:R-:W-:-:S03]  /*17550*/  UMOV UR4, 0xffffffff ;  /* 0xffffffff00047882 */ /* 0x000fc60000000000 */
[----:B------:R-:W-:Y:S05]  /*17560*/  BRA.DIV UR4, `(.L_x_12597) ;  /* 0x0000002604207947 */ /* 0x000fea000b800000 */
[----:B------:R0:W2:Y:S04]  /*17570*/  SHFL.IDX PT, R4, R16, RZ, 0x1f ;  /* 0x00001fff10047589 */ /* 0x0000a800000e0000 */
[----:B------:R0:W3:Y:S02]  /*17580*/  SHFL.IDX PT, R5, R16, 0x1, 0x1f ;  /* 0x00201f0010057f89 */ /* 0x0000e400000e0000 */
.L_x_12708:
        /* <DEDUP_REMOVED lines=11> */
.L_x_12599:
[----:B------:R-:W-:Y:S05]  /*17640*/  BSYNC B0 ;  /* 0x0000000000007941 */ /* 0x000fea0003800000 */
.L_x_12598:
        /* <DEDUP_REMOVED lines=23> */
.L_x_12716:
[----:B------:R-:W-:Y:S02]  /*177c0*/  ULDC UR4, c[0x0][0xc10] ;  /* 0x0003040000047ab9 */ /* 0x000fe40000000800 */
[----:B------:R-:W-:-:S04]  /*177d0*/  IMAD.U32 R6, RZ, RZ, UR4 ;  /* 0x00000004ff067e24 */ /* 0x000fc8000f8e00ff */
[----:B----4-:R-:W-:-:S04]  /*177e0*/  IMAD R14, R14, R6, RZ ;  /* 0x000000060e0e7224 */ /* 0x010fc800078e02ff */
[----:B---3--:R-:W-:-:S05]  /*177f0*/  IMAD.IADD R5, R5, 0x1, R14 ;  /* 0x0000000105057824 */ /* 0x008fca00078e020e */
[----:B--2---:R-:W-:-:S13]  /*17800*/  ISETP.GT.AND P0, PT, R5, R4, PT ;  /* 0x000000040500720c */ /* 0x004fda0003f04270 */
[----:B------:R-:W-:Y:S05]  /*17810*/  @P0 BRA `(.L_x_12601) ;  /* 0x0000000000ac0947 */ /* 0x000fea0003800000 */
[----:B------:R-:W2:Y:S02]  /*17820*/  LDC R0, c[0x0][0xc14] ;  /* 0x00030500ff007b82 */ /* 0x000ea40000000800 */
.L_x_12606:
[----:B------:R-:W-:-:S05]  /*17830*/  VIADD R19, R19, 0x1f ;  /* 0x0000001f13137836 */ /* 0x000fca0000000000 */
[----:B--2---:R-:W-:-:S13]  /*17840*/  ISETP.GE.AND P0, PT, R19, R0, PT ;  /* 0x000000001300720c */ /* 0x004fda0003f06270 */
[----:B------:R-:W-:Y:S05]  /*17850*/  @P0 BRA `(.L_x_12602) ;  /* 0x0000000400e40947 */ /* 0x000fea0003800000 */
[C---:B------:R-:W-:Y:S01]  /*17860*/  ISETP.NE.AND P1, PT, R28.reuse, 0x1f, PT ;  /* 0x0000001f1c00780c */ /* 0x040fe20003f25270 */
[----:B------:R-:W-:Y:S01]  /*17870*/  BSSY B0, `(.L_x_12603) ;  /* 0x0000008000007945 */ /* 0x000fe20003800000 */
[----:B------:R-:W-:Y:S01]  /*17880*/  IADD3 R7, R28, R19, RZ ;  /* 0x000000131c077210 */ /* 0x000fe20007ffe0ff */
[----:B------:R-:W-:-:S03]  /*17890*/  IMAD.MOV.U32 R2, RZ, RZ, RZ ;  /* 0x000000ffff027224 */ /* 0x000fc600078e00ff */
[----:B------:R-:W-:-:S13]  /*178a0*/  ISETP.GE.OR P0, PT, R7, R0, !P1 ;  /* 0x000000000700720c */ /* 0x000fda0004f06670 */
[----:B------:R-:W-:Y:S05]  /*178b0*/  @P0 BRA `(.L_x_12604) ;  /* 0x00000000000c0947 */ /* 0x000fea0003800000 */
[----:B0-----:R-:W0:Y:S02]  /*178c0*/  LDC.64 R2, c[0x0][0xc58] ;  /* 0x00031600ff027b82 */ /* 0x001e240000000a00 */
[----:B0-----:R-:W-:-:S06]  /*178d0*/  IMAD.WIDE R2, R7, 0x4, R2 ;  /* 0x0000000407027825 */ /* 0x001fcc00078e0202 */
[----:B------:R2:W5:Y:S02]  /*178e0*/  LDG.E R2, desc[UR40][R2.64] ;  /* 0x0000002802027981 */ /* 0x000564000c1e1900 */
.L_x_12604:
[----:B------:R-:W-:Y:S05]  /*178f0*/  BSYNC B0 ;  /* 0x0000000000007941 */ /* 0x000fea0003800000 */
.L_x_12603:
        /* <DEDUP_REMOVED lines=11> */
[----:B0-2---:R-:W-:-:S05]  /*179b0*/  IMAD.IADD R3, R13, 0x1, R14 ;  /* 0x000000010d037824 */ /* 0x005fca00078e020e */
        /* <DEDUP_REMOVED lines=11> */
.L_x_12724:
[----:B------:R-:W-:Y:S02]  /*17a70*/  ULDC UR4, c[0x0][0xc10] ;  /* 0x0003040000047ab9 */ /* 0x000fe40000000800 */
[----:B------:R-:W-:-:S04]  /*17a80*/  IMAD.U32 R6, RZ, RZ, UR4 ;  /* 0x00000004ff067e24 */ /* 0x000fc8000f8e00ff */
[----:B--2---:R-:W-:-:S04]  /*17a90*/  IMAD R14, R14, R6, RZ ;  /* 0x000000060e0e7224 */ /* 0x004fc800078e02ff */
[----:B------:R-:W-:-:S05]  /*17aa0*/  IMAD.IADD R5, R14, 0x1, R5 ;  /* 0x000000010e057824 */ /* 0x000fca00078e0205 */
[----:B------:R-:W-:-:S13]  /*17ab0*/  ISETP.GT.AND P0, PT, R5, R4, PT ;  /* 0x000000040500720c */ /* 0x000fda0003f04270 */
[----:B------:R-:W-:Y:S05]  /*17ac0*/  @!P0 BRA `(.L_x_12606) ;  /* 0xfffffffc00588947 */ /* 0x000fea000383ffff */
.L_x_12601:
        /* <DEDUP_REMOVED lines=8> */
.L_x_12728:
[----:B------:R-:W-:Y:S01]  /*17b50*/  ISETP.NE.AND P0, PT, R5, RZ, PT ;  /* 0x000000ff0500720c */ /* 0x000fe20003f05270 */
[----:B------:R-:W-:-:S12]  /*17b60*/  IMAD.MOV.U32 R14, RZ, RZ, RZ ;  /* 0x000000ffff0e7224 */ /* 0x000fd800078e00ff */
[----:B------:R-:W-:Y:S05]  /*17b70*/  @!P0 BRA `(.L_x_12608) ;  /* 0x0000000000108947 */ /* 0x000fea0003800000 */
[----:B------:R-:W-:Y:S01]  /*17b80*/  UMOV UR4, 0xffffffff ;  /* 0xffffffff00047882 */ /* 0x000fe20000000000 */
[----:B------:R-:W-:Y:S02]  /*17b90*/  VIADD R12, R8, 0xffffffff ;  /* 0xffffffff080c7836 */ /* 0x000fe40000000000 */
[----:B------:R-:W-:Y:S05]  /*17ba0*/  BRA.DIV UR4, `(.L_x_12609) ;  /* 0x0000002604c47947 */ /* 0x000fea000b800000 */
[----:B------:R4:W0:Y:S02]  /*17bb0*/  SHFL.IDX PT, R14, R3, R12, 0x1f ;  /* 0x00001f0c030e7589 */ /* 0x00082400000e0000 */
.L_x_12608:
[----:B0-2-4-:R-:W0:Y:S01]  /*17bc0*/  LDC.64 R2, c[0x0][0xc68] ;  /* 0x00031a00ff027b82 */ /* 0x015e220000000a00 */
[----:B------:R-:W-:-:S04]  /*17bd0*/  IMAD.IADD R19, R8, 0x1, R19 ;  /* 0x0000000108137824 */ /* 0x000fc800078e0213 */
[----:B0-----:R-:W-:-:S05]  /*17be0*/  IMAD.WIDE R2, R19, 0x4, R2 ;  /* 0x0000000413027825 */ /* 0x001fca00078e0202 */
[----:B------:R0:W3:Y:S01]  /*17bf0*/  LDG.E R8, desc[UR40][R2.64] ;  /* 0x0000002802087981 */ /* 0x0000e2000c1e1900 */
[----:B------:R-:W-:Y:S01]  /*17c00*/  IMAD R16, R14, R6, R7 ;  /* 0x000000060e107224 */ /* 0x000fe200078e0207 */
[----:B0-----:R-:W-:Y:S01]  /*17c10*/  MOV R2, RZ ;  /* 0x000000ff00027202 */ /* 0x001fe20000000f00 */
[----:B---3--:R-:W-:-:S05]  /*17c20*/  IMAD R5, R17, R8, RZ ;  /* 0x0000000811057224 */ /* 0x008fca00078e02ff */
        /* <DEDUP_REMOVED lines=47> */
[----:B------:R-:W-:Y:S01]  /*17f20*/  @!P0 IMAD.IADD R8, R8, 0x1, -R7 ;  /* 0x0000000108088824 */ /* 0x000fe200078e0a07 */
[----:B------:R-:W-:-:S04]  /*17f30*/  @!P0 IADD3 R2, R2, 0x1, RZ ;  /* 0x0000000102028810 */ /* 0x000fc80007ffe0ff */
        /* <DEDUP_REMOVED lines=11> */
.L_x_12602:
[----:B------:R-:W-:Y:S01]  /*17ff0*/  UMOV UR4, URZ ;  /* 0x0000003f00047c82 */ /* 0x000fe20008000000 */
[----:B------:R-:W-:Y:S01]  /*18000*/  UMOV UR5, URZ ;  /* 0x0000003f00057c82 */ /* 0x000fe20008000000 */
[----:B------:R-:W-:Y:S01]  /*18010*/  ULDC UR6, c[0x0][0xc14] ;  /* 0x0003050000067ab9 */ /* 0x000fe20000000800 */
[----:B------:R-:W-:Y:S02]  /*18020*/  IMAD.MOV.U32 R16, RZ, RZ, R4 ;  /* 0x000000ffff107224 */ /* 0x000fe400078e0004 */
[----:B------:R-:W-:Y:S02]  /*18030*/  IMAD.U32 R17, RZ, RZ, UR4 ;  /* 0x00000004ff117e24 */ /* 0x000fe4000f8e00ff */
[----:B------:R-:W-:Y:S02]  /*18040*/  IMAD.U32 R18, RZ, RZ, UR5 ;  /* 0x00000005ff127e24 */ /* 0x000fe4000f8e00ff */
[----:B------:R-:W-:-:S07]  /*18050*/  IMAD.U32 R19, RZ, RZ, UR6 ;  /* 0x00000006ff137e24 */ /* 0x000fce000f8e00ff */
.L_x_12610:
        /* <DEDUP_REMOVED lines=10> */
.L_x_12527:
        /* <DEDUP_REMOVED lines=12> */
.L_x_12731:
[----:B------:R-:W-:Y:S05]  /*181c0*/  BSYNC B0 ;  /* 0x0000000000007941 */ /* 0x000fea0003800000 */
.L_x_12612:
[----:B------:R-:W-:-:S03]  /*181d0*/  UMOV UR4, 0xffffffff ;  /* 0xffffffff00047882 */ /* 0x000fc60000000000 */
[----:B------:R-:W-:Y:S05]  /*181e0*/  BRA.DIV UR4, `(.L_x_12614) ;  /* 0x00000022046c7947 */ /* 0x000fea000b800000 */
[----:B0-----:R-:W0:Y:S02]  /*181f0*/  S2R R0, SR_TID.X ;  /* 0x0000000000007919 */ /* 0x001e240000002100 */
[----:B0-----:R-:W-:-:S04]  /*18200*/  SHF.R.U32.HI R0, RZ, 0x5, R0 ;  /* 0x00000005ff007819 */ /* 0x001fc80000011600 */
[----:B------:R-:W-:-:S05]  /*18210*/  LOP3.LUT R0, R0, 0x3, RZ, 0xc0, !PT ;  /* 0x0000000300007812 */ /* 0x000fca00078ec0ff */
[----:B------:R0:W2:Y:S02]  /*18220*/  SHFL.IDX PT, R14, R0, RZ, 0x1f ;  /* 0x00001fff000e7589 */ /* 0x0000a400000e0000 */
.L_x_12734:
[----:B--2---:R-:W-:-:S13]  /*18230*/  ISETP.NE.AND P0, PT, R14, RZ, PT ;  /* 0x000000ff0e00720c */ /* 0x004fda0003f05270 */
[----:B------:R-:W-:Y:S05]  /*18240*/  @P0 BRA `(.L_x_12364) ;  /* 0x0000000000880947 */ /* 0x000fea0003800000 */
[----:B------:R-:W-:-:S03]  /*18250*/  UMOV UR4, 0xffffffff ;  /* 0xffffffff00047882 */ /* 0x000fc60000000000 */
[----:B------:R-:W-:Y:S05]  /*18260*/  BRA.DIV UR4, `(.L_x_12615) ;  /* 0x0000002204807947 */ /* 0x000fea000b800000 */
[----:B------:R-:W-:-:S13]  /*18270*/  ELECT P6, URZ, PT ;  /* 0x00000000003f782f */ /* 0x000fda00038c0000 */
.L_x_12737:
[----:B------:R-:W-:Y:S05]  /*18280*/  @!P6 BRA `(.L_x_12364) ;  /* 0x000000000078e947 */ /* 0x000fea0003800000 */
[----:B0-----:R-:W2:Y:S02]  /*18290*/  LDL.LU R0, [R1+0x14] ;  /* 0x0000140001007983 */ /* 0x001ea40000300800 */
[----:B--2---:R-:W-:-:S04]  /*182a0*/  LOP3.LUT R0, R0, 0x2, RZ, 0xfc, !PT ;  /* 0x0000000200007812 */ /* 0x004fc800078efcff */
[----:B------:R-:W-:-:S13]  /*182b0*/  ISETP.NE.AND P2, PT, R0, 0x3, PT ;  /* 0x000000030000780c */ /* 0x000fda0003f45270 */
[----:B------:R-:W-:Y:S05]  /*182c0*/  @!P2 BRA `(.L_x_12616) ;  /* 0x000000000004a947 */ /* 0x000fea0003800000 */
[----:B------:R-:W-:Y:S01]  /*182d0*/  BPT.TRAP 0x1 ;  /* 0x000000040000795c */ /* 0x000fe20000300000 */
.L_x_12616:
        /* <DEDUP_REMOVED lines=8> */
[----:B------:R-:W-:Y:S02]  /*18360*/  LOP3.LUT R0, R24, R5, RZ, 0x3c, !PT ;  /* 0x0000000518007212 */ /* 0x000fe400078e3cff */
[----:B------:R-:W-:-:S02]  /*18370*/  LEA R3, R4, R3, 0x3 ;  /* 0x0000000304037211 */ /* 0x000fc400078e18ff */
[----:B------:R-:W-:Y:S01]  /*18380*/  SHF.L.U32 R0, R0, 0x1f, RZ ;  /* 0x0000001f00007819 */ /* 0x000fe200000006ff */
[----:B0-----:R-:W-:Y:S06]  /*18390*/  @!P0 BRA `(.L_x_12617) ;  /* 0x0000002000548947 */ /* 0x001fec0003800000 */
.L_x_12738:
[----:B------:R-:W2:Y:S02]  /*183a0*/  SYNCS.PHASECHK.TRANS64.TRYWAIT P0, [R3+URZ], R0 ;  /* 0x00000000030075a7 */ /* 0x000ea4000800017f */
[----:B--2---:R-:W-:Y:S05]  /*183b0*/  @!P0 BRA `(.L_x_12618) ;  /* 0x0000002000608947 */ /* 0x004fea0003800000 */
.L_x_12739:
[----:B------:R-:W-:Y:S05]  /*183c0*/  @!P2 BRA `(.L_x_12619) ;  /* 0x000000000004a947 */ /* 0x000fea0003800000 */
[----:B------:R-:W-:Y:S01]  /*183d0*/  BPT.TRAP 0x1 ;  /* 0x000000040000795c */ /* 0x000fe20000300000 */
.L_x_12619:
[----:B--2---:R-:W-:-:S04]  /*183e0*/  VIADD R3, R9, 0x16860 ;  /* 0x0001686009037836 */ /* 0x004fc80000000000 */
[----:B------:R-:W-:-:S04]  /*183f0*/  IMAD R5, R22, 0x8, R3 ;  /* 0x0000000816057824 */ /* 0x000fc800078e0203 */
[----:B------:R-:W2:Y:S02]  /*18400*/  SYNCS.PHASECHK.TRANS64.TRYWAIT P0, [R5+URZ], R2 ;  /* 0x00000002050075a7 */ /* 0x000ea4000800017f */
[----:B--2---:R-:W-:Y:S05]  /*18410*/  @!P0 BRA `(.L_x_12620) ;  /* 0x00000020005c8947 */ /* 0x004fea0003800000 */
.L_x_12740:
[----:B------:R-:W-:-:S07]  /*18420*/  IMAD R3, R4, 0x8, R3 ;  /* 0x0000000804037824 */ /* 0x000fce00078e0203 */
.L_x_12621:
[----:B---3--:R3:W4:Y:S02]  /*18430*/  SYNCS.PHASECHK.TRANS64.TRYWAIT P0, [R3+URZ], R0 ;  /* 0x00000000030075a7 */ /* 0x008724000800017f */
[----:B----4-:R-:W-:Y:S05]  /*18440*/  @!P0 NANOSLEEP.SYNCS 0x989680 ;  /* 0x009896800000895d */ /* 0x010fea0003900000 */
[----:B------:R-:W4:Y:S02]  /*18450*/  @!P0 SYNCS.PHASECHK.TRANS64 P0, [R3+URZ], R0 ;  /* 0x00000000030085a7 */ /* 0x000f24000800007f */
[----:B----4-:R-:W-:Y:S05]  /*18460*/  @!P0 BRA `(.L_x_12621) ;  /* 0xfffffffc00f08947 */ /* 0x010fea000383ffff */
.L_x_12364:
[----:B------:R-:W-:Y:S05]  /*18470*/  BSYNC B7 ;  /* 0x0000000000077941 */ /* 0x000fea0003800000 */
.L_x_12361:
[----:B------:R-:W-:Y:S05]  /*18480*/  EXIT ;  /* 0x000000000000794d */ /* 0x000fea0003800000 */
.L_x_12382:
[----:B0-----:R0:W1:Y:S02]  /*18490*/  SYNCS.PHASECHK.TRANS64.TRYWAIT P6, [R78+URZ+0x16890], R90 ;  /* 0x0168905a4e0075a7 */ /* 0x00106400080c017f */
[----:B-1----:R-:W-:Y:S05]  /*184a0*/  @!P6 NANOSLEEP.SYNCS 0x989680 ;  /* 0x009896800000e95d */ /* 0x002fea0003900000 */
[----:B------:R-:W1:Y:S02]  /*184b0*/  @!P6 SYNCS.PHASECHK.TRANS64 P6, [R78+URZ+0x16890], R90 ;  /* 0x0168905a4e00e5a7 */ /* 0x000e6400080c007f */
[----:B-1----:R-:W-:Y:S05]  /*184c0*/  @!P6 BRA `(.L_x_12382) ;  /* 0xfffffffc00f0e947 */ /* 0x002fea000383ffff */
[----:B------:R-:W-:Y:S05]  /*184d0*/  BRA `(.L_x_12622) ;  /* 0xfffffea400e87947 */ /* 0x000fea000383ffff */
.L_x_12402:
[----:B0-----:R0:W1:Y:S02]  /*184e0*/  SYNCS.PHASECHK.TRANS64.TRYWAIT P5, [R78+URZ+0x16890], R90 ;  /* 0x0168905a4e0075a7 */ /* 0x00106400080a017f */
[----:B-1----:R-:W-:Y:S05]  /*184f0*/  @!P5 NANOSLEEP.SYNCS 0x989680 ;  /* 0x009896800000d95d */ /* 0x002fea0003900000 */
[----:B------:R-:W1:Y:S02]  /*18500*/  @!P5 SYNCS.PHASECHK.TRANS64 P5, [R78+URZ+0x16890], R90 ;  /* 0x0168905a4e00d5a7 */ /* 0x000e6400080a007f */
[----:B-1----:R-:W-:Y:S05]  /*18510*/  @!P5 BRA `(.L_x_12402) ;  /* 0xfffffffc00f0d947 */ /* 0x002fea000383ffff */
[----:B------:R-:W-:Y:S05]  /*18520*/  BRA `(.L_x_12623) ;  /* 0xfffffeb800bc7947 */ /* 0x000fea000383ffff */
.L_x_12411:
[----:B-1----:R1:W2:Y:S02]  /*18530*/  SYNCS.PHASECHK.TRANS64.TRYWAIT P4, [R78+URZ+0x16890], R90 ;  /* 0x0168905a4e0075a7 */ /* 0x0022a4000808017f */
[----:B--2---:R-:W-:Y:S05]  /*18540*/  @!P4 NANOSLEEP.SYNCS 0x989680 ;  /* 0x009896800000c95d */ /* 0x004fea0003900000 */
[----:B------:R-:W2:Y:S02]  /*18550*/  @!P4 SYNCS.PHASECHK.TRANS64 P4, [R78+URZ+0x16890], R90 ;  /* 0x0168905a4e00c5a7 */ /* 0x000ea4000808007f */
[----:B--2---:R-:W-:Y:S05]  /*18560*/  @!P4 BRA `(.L_x_12411) ;  /* 0xfffffffc00f0c947 */ /* 0x004fea000383ffff */
[----:B------:R-:W-:Y:S05]  /*18570*/  BRA `(.L_x_12624) ;  /* 0xfffffecc00107947 */ /* 0x000fea000383ffff */
.L_x_12417:
[----:B0-----:R0:W2:Y:S02]  /*18580*/  SYNCS.PHASECHK.TRANS64.TRYWAIT P3, [R78+URZ+0x168b0], R90 ;  /* 0x0168b05a4e0075a7 */ /* 0x0010a4000806017f */
[----:B--2---:R-:W-:Y:S05]  /*18590*/  @!P3 NANOSLEEP.SYNCS 0x989680 ;  /* 0x009896800000b95d */ /* 0x004fea0003900000 */
[----:B------:R-:W2:Y:S02]  /*185a0*/  @!P3 SYNCS.PHASECHK.TRANS64 P3, [R78+URZ+0x168b0], R90 ;  /* 0x0168b05a4e00b5a7 */ /* 0x000ea4000806007f */
[----:B--2---:R-:W-:Y:S05]  /*185b0*/  @!P3 BRA `(.L_x_12417) ;  /* 0xfffffffc00f0b947 */ /* 0x004fea000383ffff */
[----:B------:R-:W-:Y:S05]  /*185c0*/  BRA `(.L_x_12625) ;  /* 0xfffffecc00a47947 */ /* 0x000fea000383ffff */
.L_x_12425:
[----:B------:R-:W-:Y:S01]  /*185d0*/  BSSY B0, `(.L_x_12626) ;  /* 0x0000007000007945 */ /* 0x000fe20003800000 */
[----:B------:R-:W-:Y:S02]  /*185e0*/  IMAD.MOV.U32 R12, RZ, RZ, RZ ;  /* 0x000000ffff0c7224 */ /* 0x000fe400078e00ff */
[----:B-1----:R-:W-:Y:S02]  /*185f0*/  IMAD.MOV.U32 R11, RZ, RZ, 0x1f ;  /* 0x0000001fff0b7424 */ /* 0x002fe400078e00ff */
[----:B------:R-:W-:-:S07]  /*18600*/  IMAD.MOV.U32 R15, RZ, RZ, -0x1 ;  /* 0xffffffffff0f7424 */ /* 0x000fce00078e00ff */
[----:B-----5:R-:W-:Y:S05]  /*18610*/  WARPSYNC.COLLECTIVE R15, `(.L_x_12627) ;  /* 0x000000000f087348 */ /* 0x020fea0003c00000 */
[----:B------:R0:W1:Y:S02]  /*18620*/  SHFL.IDX P6, R14, R13, R12, R11 ;  /* 0x0000000c0d0e7389 */ /* 0x00006400000c000b */
[----:B01---5:R-:W-:Y:S01]  /*18630*/  ENDCOLLECTIVE ;  /* 0x000000000000791b */ /* 0x023fe20003800000 */
.L_x_12627:
[----:B------:R-:W-:Y:S05]  /*18640*/  BSYNC B0 ;  /* 0x0000000000007941 */ /* 0x000fea0003800000 */
.L_x_12626:
[----:B------:R-:W-:Y:S01]  /*18650*/  IMAD.MOV.U32 R155, RZ, RZ, R14 ;  /* 0x000000ffff9b7224 */ /* 0x000fe200078e000e */
[----:B------:R-:W-:Y:S06]  /*18660*/  BRA `(.L_x_12628) ;  /* 0xfffffed4000c7947 */ /* 0x000fec000383ffff */
.L_x_12441:
        /* <DEDUP_REMOVED lines=8> */
.L_x_12630:
[----:B------:R-:W-:Y:S05]  /*186f0*/  BSYNC B1 ;  /* 0x0000000000017941 */ /* 0x000fea0003800000 */
.L_x_12629:
[----:B------:R-:W-:Y:S05]  /*18700*/  BRA `(.L_x_12631) ;  /* 0xfffffee000a47947 */ /* 0x000fea000383ffff */
.L_x_12442:
[----:B------:R-:W-:Y:S01]  /*18710*/  BSSY B1, `(.L_x_12632) ;  /* 0x0000008000017945 */ /* 0x000fe20003800000 */
[----:B------:R-:W-:Y:S01]  /*18720*/  IMAD.MOV.U32 R13, RZ, RZ, R4 ;  /* 0x000000ffff0d7224 */ /* 0x000fe200078e0004 */
[----:B------:R-:W-:Y:S01]  /*18730*/  MOV R15, 0xffffffff ;  /* 0xffffffff000f7802 */ /* 0x000fe20000000f00 */
[----:B------:R-:W-:Y:S02]  /*18740*/  IMAD.MOV.U32 R12, RZ, RZ, RZ ;  /* 0x000000ffff0c7224 */ /* 0x000fe400078e00ff */
[----:B------:R-:W-:-:S07]  /*18750*/  IMAD.MOV.U32 R11, RZ, RZ, 0x1c1f ;  /* 0x00001c1fff0b7424 */ /* 0x000fce00078e00ff */
[----:B-----5:R-:W-:Y:S05]  /*18760*/  WARPSYNC.COLLECTIVE R15, `(.L_x_12633) ;  /* 0x000000000f087348 */ /* 0x020fea0003c00000 */
[----:B------:R0:W1:Y:S02]  /*18770*/  SHFL.IDX P6, R14, R13, R12, R11 ;  /* 0x0000000c0d0e7389 */ /* 0x00006400000c000b */
[----:B01---5:R-:W-:Y:S01]  /*18780*/  ENDCOLLECTIVE ;  /* 0x000000000000791b */ /* 0x023fe20003800000 */
.L_x_12633:
[----:B------:R-:W-:Y:S05]  /*18790*/  BSYNC B1 ;  /* 0x0000000000017941 */ /* 0x000fea0003800000 */
.L_x_12632:
[----:B------:R-:W-:Y:S05]  /*187a0*/  BRA `(.L_x_12634) ;  /* 0xfffffee000847947 */ /* 0x000fea000383ffff */
.L_x_12443:
        /* <DEDUP_REMOVED lines=8> */
.L_x_12636:
[----:B------:R-:W-:Y:S05]  /*18830*/  BSYNC B1 ;  /* 0x0000000000017941 */ /* 0x000fea0003800000 */
.L_x_12635:
[----:B------:R-:W-:Y:S05]  /*18840*/  BRA `(.L_x_12637) ;  /* 0xfffffee000647947 */ /* 0x000fea000383ffff */
.L_x_12444:
        /* <DEDUP_REMOVED lines=8> */
.L_x_12639:
[----:B------:R-:W-:Y:S05]  /*188d0*/  BSYNC B1 ;  /* 0x0000000000017941 */ /* 0x000fea0003800000 */
.L_x_12638:
[----:B------:R-:W-:Y:S05]  /*188e0*/  BRA `(.L_x_12640) ;  /* 0xfffffee000447947 */ /* 0x000fea000383ffff */
.L_x_12445:
        /* <DEDUP_REMOVED lines=8> */
.L_x_12642:
[----:B------:R-:W-:Y:S05]  /*18970*/  BSYNC B1 ;  /* 0x0000000000017941 */ /* 0x000fea0003800000 */
.L_x_12641:
[----:B------:R-:W-:Y:S05]  /*18980*/  BRA `(.L_x_12643) ;  /* 0xfffffee000247947 */ /* 0x000fea000383ffff */
.L_x_12446:
        /* <DEDUP_REMOVED lines=8> */
.L_x_12645:
[----:B------:R-:W-:Y:S05]  /*18a10*/  BSYNC B1 ;  /* 0x0000000000017941 */ /* 0x000fea0003800000 */
.L_x_12644:
[----:B------:R-:W-:Y:S05]  /*18a20*/  BRA `(.L_x_12646) ;  /* 0xfffffee000047947 */ /* 0x000fea000383ffff */
.L_x_12447:
        /* <DEDUP_REMOVED lines=8> */
.L_x_12648:
[----:B------:R-:W-:Y:S05]  /*18ab0*/  BSYNC B1 ;  /* 0x0000000000017941 */ /* 0x000fea0003800000 */
.L_x_12647:
[----:B------:R-:W-:Y:S05]  /*18ac0*/  BRA `(.L_x_12649) ;  /* 0xfffffedc00e47947 */ /* 0x000fea000383ffff */
.L_x_12448:
        /* <DEDUP_REMOVED lines=8> */
.L_x_12651:
[----:B------:R-:W-:Y:S05]  /*18b50*/  BSYNC B1 ;  /* 0x0000000000017941 */ /* 0x000fea0003800000 */
.L_x_12650:
[----:B------:R-:W-:Y:S05]  /*18b60*/  BRA `(.L_x_12652) ;  /* 0xfffffedc00c47947 */ /* 0x000fea000383ffff */
.L_x_12450:
[----:B0-----:R0:W1:Y:S02]  /*18b70*/  SYNCS.PHASECHK.TRANS64.TRYWAIT P2, [R2+URZ+0x16800], R7 ;  /* 0x01680007020075a7 */ /* 0x001064000804017f */
[----:B-1----:R-:W-:Y:S05]  /*18b80*/  @!P2 NANOSLEEP.SYNCS 0x989680 ;  /* 0x009896800000a95d */ /* 0x002fea0003900000 */
[----:B------:R-:W1:Y:S02]  /*18b90*/  @!P2 SYNCS.PHASECHK.TRANS64 P2, [R2+URZ+0x16800], R7 ;  /* 0x016800070200a5a7 */ /* 0x000e64000804007f */
[----:B-1----:R-:W-:Y:S05]  /*18ba0*/  @!P2 BRA `(.L_x_12450) ;  /* 0xfffffffc00f0a947 */ /* 0x002fea000383ffff */
[----:B------:R-:W-:Y:S05]  /*18bb0*/  BRA `(.L_x_12653) ;  /* 0xfffffee0005c7947 */ /* 0x000fea000383ffff */
.L_x_12458:
        /* <DEDUP_REMOVED lines=8> */
.L_x_12655:
[----:B------:R-:W-:Y:S05]  /*18c40*/  BSYNC B1 ;  /* 0x0000000000017941 */ /* 0x000fea0003800000 */
.L_x_12654:
[----:B------:R-:W-:Y:S05]  /*18c50*/  BRA `(.L_x_12656) ;  /* 0xfffffef000b07947 */ /* 0x000fea000383ffff */
.L_x_12459:
[----:B------:R-:W-:Y:S01]  /*18c60*/  BSSY B1, `(.L_x_12657) ;  /* 0x0000008000017945 */ /* 0x000fe20003800000 */
[----:B------:R-:W-:Y:S01]  /*18c70*/  IMAD.MOV.U32 R13, RZ, RZ, R8 ;  /* 0x000000ffff0d7224 */ /* 0x000fe200078e0008 */
[----:B------:R-:W-:Y:S01]  /*18c80*/  MOV R12, RZ ;  /* 0x000000ff000c7202 */ /* 0x000fe20000000f00 */
[----:B------:R-:W-:Y:S02]  /*18c90*/  IMAD.MOV.U32 R11, RZ, RZ, 0x1c1f ;  /* 0x00001c1fff0b7424 */ /* 0x000fe400078e00ff */
[----:B------:R-:W-:-:S07]  /*18ca0*/  IMAD.MOV.U32 R15, RZ, RZ, -0x1 ;  /* 0xffffffffff0f7424 */ /* 0x000fce00078e00ff */
[----:B-----5:R-:W-:Y:S05]  /*18cb0*/  WARPSYNC.COLLECTIVE R15, `(.L_x_12658) ;  /* 0x000000000f087348 */ /* 0x020fea0003c00000 */
[----:B------:R0:W1:Y:S02]  /*18cc0*/  SHFL.IDX P6, R14, R13, R12, R11 ;  /* 0x0000000c0d0e7389 */ /* 0x00006400000c000b */
[----:B01---5:R-:W-:Y:S01]  /*18cd0*/  ENDCOLLECTIVE ;  /* 0x000000000000791b */ /* 0x023fe20003800000 */
.L_x_12658:
[----:B------:R-:W-:Y:S05]  /*18ce0*/  BSYNC B1 ;  /* 0x0000000000017941 */ /* 0x000fea0003800000 */
.L_x_12657:
[----:B------:R-:W-:Y:S05]  /*18cf0*/  BRA `(.L_x_12659) ;  /* 0xfffffef000907947 */ /* 0x000fea000383ffff */
.L_x_12460:
        /* <DEDUP_REMOVED lines=8> */
.L_x_12661:
[----:B------:R-:W-:Y:S05]  /*18d80*/  BSYNC B1 ;  /* 0x0000000000017941 */ /* 0x000fea0003800000 */
.L_x_12660:
[----:B------:R-:W-:Y:S05]  /*18d90*/  BRA `(.L_x_12662) ;  /* 0xfffffef000707947 */ /* 0x000fea000383ffff */
.L_x_12461:
        /* <DEDUP_REMOVED lines=8> */
.L_x_12664:
[----:B------:R-:W-:Y:S05]  /*18e20*/  BSYNC B1 ;  /* 0x0000000000017941 */ /* 0x000fea0003800000 */
.L_x_12663:
[----:B------:R-:W-:Y:S05]  /*18e30*/  BRA `(.L_x_12665) ;  /* 0xfffffef000507947 */ /* 0x000fea000383ffff */
.L_x_12462:
        /* <DEDUP_REMOVED lines=8> */
.L_x_12667:
[----:B------:R-:W-:Y:S05]  /*18ec0*/  BSYNC B1 ;  /* 0x0000000000017941 */ /* 0x000fea0003800000 */
.L_x_12666:
[----:B------:R-:W-:Y:S05]  /*18ed0*/  BRA `(.L_x_12668) ;  /* 0xfffffef000307947 */ /* 0x000fea000383ffff */
.L_x_12463:
[----:B------:R-:W-:Y:S01]  /*18ee0*/  BSSY B1, `(.L_x_12669) ;  /* 0x0000008000017945 */ /* 0x000fe20003800000 */
[----:B------:R-:W-:Y:S01]  /*18ef0*/  MOV R13, R8 ;  /* 0x00000008000d7202 */ /* 0x000fe20000000f00 */
[----:B------:R-:W-:Y:S02]  /*18f00*/  IMAD.MOV.U32 R12, RZ, RZ, 0x1 ;  /* 0x00000001ff0c7424 */ /* 0x000fe400078e00ff */
[----:B------:R-:W-:Y:S02]  /*18f10*/  IMAD.MOV.U32 R11, RZ, RZ, 0x1c1f ;  /* 0x00001c1fff0b7424 */ /* 0x000fe400078e00ff */
[----:B------:R-:W-:-:S07]  /*18f20*/  IMAD.MOV.U32 R15, RZ, RZ, -0x1 ;  /* 0xffffffffff0f7424 */ /* 0x000fce00078e00ff */
[----:B-----5:R-:W-:Y:S05]  /*18f30*/  WARPSYNC.COLLECTIVE R15, `(.L_x_12670) ;  /* 0x000000000f087348 */ /* 0x020fea0003c00000 */
[----:B------:R0:W1:Y:S02]  /*18f40*/  SHFL.IDX P6, R14, R13, R12, R11 ;  /* 0x0000000c0d0e7389 */ /* 0x00006400000c000b */
[----:B01---5:R-:W-:Y:S01]  /*18f50*/  ENDCOLLECTIVE ;  /* 0x000000000000791b */ /* 0x023fe20003800000 */
.L_x_12670:
[----:B------:R-:W-:Y:S05]  /*18f60*/  BSYNC B1 ;  /* 0x0000000000017941 */ /* 0x000fea0003800000 */
.L_x_12669:
[----:B------:R-:W-:Y:S05]  /*18f70*/  BRA `(.L_x_12671) ;  /* 0xfffffef000147947 */ /* 0x000fea000383ffff */
.L_x_12464:
        /* <DEDUP_REMOVED lines=8> */
.L_x_12673:
[----:B------:R-:W-:Y:S05]  /*19000*/  BSYNC B1 ;  /* 0x0000000000017941 */ /* 0x000fea0003800000 */
.L_x_12672:
[----:B------:R-:W-:Y:S05]  /*19010*/  BRA `(.L_x_12674) ;  /* 0xfffffeec00f87947 */ /* 0x000fea000383ffff */
.L_x_12465:
        /* <DEDUP_REMOVED lines=8> */
.L_x_12676:
[----:B------:R-:W-:Y:S05]  /*190a0*/  BSYNC B1 ;  /* 0x0000000000017941 */ /* 0x000fea0003800000 */
.L_x_12675:
[----:B------:R-:W-:Y:S05]  /*190b0*/  BRA `(.L_x_12677) ;  /* 0xfffffeec00dc7947 */ /* 0x000fea000383ffff */
.L_x_12467:
[----:B0-----:R0:W1:Y:S02]  /*190c0*/  SYNCS.PHASECHK.TRANS64.TRYWAIT P1, [R2+URZ+0x16800], R9 ;  /* 0x01680009020075a7 */ /* 0x001064000802017f */
[----:B-1----:R-:W-:Y:S05]  /*190d0*/  @!P1 NANOSLEEP.SYNCS 0x989680 ;  /* 0x009896800000995d */ /* 0x002fea0003900000 */
[----:B------:R-:W1:Y:S02]  /*190e0*/  @!P1 SYNCS.PHASECHK.TRANS64 P1, [R2+URZ+0x16800], R9 ;  /* 0x01680009020095a7 */ /* 0x000e64000802007f */
[----:B-1----:R-:W-:Y:S05]  /*190f0*/  @!P1 BRA `(.L_x_12467) ;  /* 0xfffffffc00f09947 */ /* 0x002fea000383ffff */
[----:B------:R-:W-:Y:S05]  /*19100*/  BRA `(.L_x_12678) ;  /* 0xfffffef000587947 */ /* 0x000fea000383ffff */
.L_x_12473:
[----:B-1----:R1:W3:Y:S02]  /*19110*/  SYNCS.PHASECHK.TRANS64.TRYWAIT P1, [R0+URZ+0x16830], R7 ;  /* 0x01683007000075a7 */ /* 0x0022e4000802017f */
[----:B---3--:R-:W-:Y:S05]  /*19120*/  @!P1 NANOSLEEP.SYNCS 0x989680 ;  /* 0x009896800000995d */ /* 0x008fea0003900000 */
[----:B------:R-:W3:Y:S02]  /*19130*/  @!P1 SYNCS.PHASECHK.TRANS64 P1, [R0+URZ+0x16830], R7 ;  /* 0x01683007000095a7 */ /* 0x000ee4000802007f */
[----:B---3--:R-:W-:Y:S05]  /*19140*/  @!P1 BRA `(.L_x_12473) ;  /* 0xfffffffc00f09947 */ /* 0x008fea000383ffff */
[----:B------:R-:W-:Y:S05]  /*19150*/  BRA `(.L_x_12472) ;  /* 0xffffff00002c7947 */ /* 0x000fea000383ffff */
.L_x_12479:
[----:B-1----:R1:W2:Y:S02]  /*19160*/  SYNCS.PHASECHK.TRANS64.TRYWAIT P3, [R11+URZ+0x16830], R14 ;  /* 0x0168300e0b0075a7 */ /* 0x0022a4000806017f */
[----:B--2---:R-:W-:Y:S05]  /*19170*/  @!P3 NANOSLEEP.SYNCS 0x989680 ;  /* 0x009896800000b95d */ /* 0x004fea0003900000 */
[----:B------:R-:W2:Y:S02]  /*19180*/  @!P3 SYNCS.PHASECHK.TRANS64 P3, [R11+URZ+0x16830], R14 ;  /* 0x0168300e0b00b5a7 */ /* 0x000ea4000806007f */
[----:B--2---:R-:W-:Y:S05]  /*19190*/  @!P3 BRA `(.L_x_12479) ;  /* 0xfffffffc00f0b947 */ /* 0x004fea000383ffff */
[----:B------:R-:W-:Y:S05]  /*191a0*/  BRA `(.L_x_12478) ;  /* 0xffffff2c00107947 */ /* 0x000fea000383ffff */
.L_x_12483:
[----:B-1----:R1:W2:Y:S02]  /*191b0*/  SYNCS.PHASECHK.TRANS64.TRYWAIT P2, [R11+URZ+0x16850], R10 ;  /* 0x0168500a0b0075a7 */ /* 0x0022a4000804017f */
[----:B--2---:R-:W-:Y:S05]  /*191c0*/  @!P2 NANOSLEEP.SYNCS 0x989680 ;  /* 0x009896800000a95d */ /* 0x004fea0003900000 */
[----:B------:R-:W2:Y:S02]  /*191d0*/  @!P2 SYNCS.PHASECHK.TRANS64 P2, [R11+URZ+0x16850], R10 ;  /* 0x0168500a0b00a5a7 */ /* 0x000ea4000804007f */
[----:B--2---:R-:W-:Y:S05]  /*191e0*/  @!P2 BRA `(.L_x_12483) ;  /* 0xfffffffc00f0a947 */ /* 0x004fea000383ffff */
[----:B------:R-:W-:Y:S05]  /*191f0*/  BRA `(.L_x_12480) ;  /* 0xffffff2c00d07947 */ /* 0x000fea000383ffff */
.L_x_12490:
[----:B-1----:R1:W2:Y:S02]  /*19200*/  SYNCS.PHASECHK.TRANS64.TRYWAIT P3, [R11+URZ+0x16830], R14 ;  /* 0x0168300e0b0075a7 */ /* 0x0022a4000806017f */
[----:B--2---:R-:W-:Y:S05]  /*19210*/  @!P3 NANOSLEEP.SYNCS 0x989680 ;  /* 0x009896800000b95d */ /* 0x004fea0003900000 */
[----:B------:R-:W2:Y:S02]  /*19220*/  @!P3 SYNCS.PHASECHK.TRANS64 P3, [R11+URZ+0x16830], R14 ;  /* 0x0168300e0b00b5a7 */ /* 0x000ea4000806007f */
[----:B--2---:R-:W-:Y:S05]  /*19230*/  @!P3 BRA `(.L_x_12490) ;  /* 0xfffffffc00f0b947 */ /* 0x004fea000383ffff */
[----:B------:R-:W-:Y:S05]  /*19240*/  BRA `(.L_x_12489) ;  /* 0xffffff5800f87947 */ /* 0x000fea000383ffff */
.L_x_12494:
[----:B-1----:R1:W2:Y:S02]  /*19250*/  SYNCS.PHASECHK.TRANS64.TRYWAIT P2, [R11+URZ+0x16850], R10 ;  /* 0x0168500a0b0075a7 */ /* 0x0022a4000804017f */
[----:B--2---:R-:W-:Y:S05]  /*19260*/  @!P2 NANOSLEEP.SYNCS 0x989680 ;  /* 0x009896800000a95d */ /* 0x004fea0003900000 */
[----:B------:R-:W2:Y:S02]  /*19270*/  @!P2 SYNCS.PHASECHK.TRANS64 P2, [R11+URZ+0x16850], R10 ;  /* 0x0168500a0b00a5a7 */ /* 0x000ea4000804007f */
[----:B--2---:R-:W-:Y:S05]  /*19280*/  @!P2 BRA `(.L_x_12494) ;  /* 0xfffffffc00f0a947 */ /* 0x004fea000383ffff */
[----:B------:R-:W-:Y:S05]  /*19290*/  BRA `(.L_x_12491) ;  /* 0xffffff5c00b87947 */ /* 0x000fea000383ffff */
.L_x_12499:
[----:B-1----:R1:W2:Y:S02]  /*192a0*/  SYNCS.PHASECHK.TRANS64.TRYWAIT P0, [R9+URZ+0x16850], R4 ;  /* 0x01685004090075a7 */ /* 0x0022a4000800017f */
[----:B--2---:R-:W-:Y:S05]  /*192b0*/  @!P0 NANOSLEEP.SYNCS 0x989680 ;  /* 0x009896800000895d */ /* 0x004fea0003900000 */
[----:B------:R-:W2:Y:S02]  /*192c0*/  @!P0 SYNCS.PHASECHK.TRANS64 P0, [R9+URZ+0x16850], R4 ;  /* 0x01685004090085a7 */ /* 0x000ea4000800007f */
[----:B--2---:R-:W-:Y:S05]  /*192d0*/  @!P0 BRA `(.L_x_12499) ;  /* 0xfffffffc00f08947 */ /* 0x004fea000383ffff */
[----:B------:R-:W-:Y:S05]  /*192e0*/  BRA `(.L_x_12498) ;  /* 0xffffff8000707947 */ /* 0x000fea000383ffff */
.L_x_12533:
[----:B------:R-:W0:Y:S01]  /*192f0*/  S2R R12, SR_TID.X ;  /* 0x00000000000c7919 */ /* 0x000e220000002100 */
[----:B------:R-:W-:Y:S01]  /*19300*/  BSSY B1, `(.L_x_12679) ;  /* 0x000000a000017945 */ /* 0x000fe20003800000 */
[----:B------:R-:W-:Y:S01]  /*19310*/  IMAD.MOV.U32 R11, RZ, RZ, 0x1f ;  /* 0x0000001fff0b7424 */ /* 0x000fe200078e00ff */
[----:B------:R-:W-:Y:S02]  /*19320*/  MOV R15, 0xffffffff ;  /* 0xffffffff000f7802 */ /* 0x000fe40000000f00 */
[----:B0-----:R-:W-:-:S04]  /*19330*/  SHF.R.U32.HI R12, RZ, 0x5, R12 ;  /* 0x00000005ff0c7819 */ /* 0x001fc8000001160c */
[----:B------:R-:W-:-:S05]  /*19340*/  LOP3.LUT R12, R12, 0x3, RZ, 0xc0, !PT ;  /* 0x000000030c0c7812 */ /* 0x000fca00078ec0ff */
[----:B------:R-:W-:Y:S02]  /*19350*/  IMAD.MOV.U32 R13, RZ, RZ, R12 ;  /* 0x000000ffff0d7224 */ /* 0x000fe400078e000c */
[----:B------:R-:W-:-:S07]  /*19360*/  IMAD.MOV.U32 R12, RZ, RZ, RZ ;  /* 0x000000ffff0c7224 */ /* 0x000fce00078e00ff */
[----:B-1----:R-:W-:Y:S05]  /*19370*/  WARPSYNC.COLLECTIVE R15, `(.L_x_12680) ;  /* 0x000000000f087348 */ /* 0x002fea0003c00000 */
[----:B------:R0:W2:Y:S02]  /*19380*/  SHFL.IDX P6, R14, R13, R12, R11 ;  /* 0x0000000c0d0e7389 */ /* 0x0000a400000c000b */
[----:B012---:R-:W-:Y:S01]  /*19390*/  ENDCOLLECTIVE ;  /* 0x000000000000791b */ /* 0x007fe20003800000 */
.L_x_12680:
[----:B------:R-:W-:Y:S05]  /*193a0*/  BSYNC B1 ;  /* 0x0000000000017941 */ /* 0x000fea0003800000 */
.L_x_12679:
[----:B------:R-:W-:Y:S05]  /*193b0*/  BRA `(.L_x_12681) ;  /* 0xffffffb400607947 */ /* 0x000fea000383ffff */
.L_x_12534:
[----:B------:R-:W-:Y:S01]  /*193c0*/  BSSY B1, `(.L_x_12682) ;  /* 0x0000006000017945 */ /* 0x000fe20003800000 */
[----:B------:R-:W-:-:S07]  /*193d0*/  IMAD.MOV.U32 R15, RZ, RZ, -0x1 ;  /* 0xffffffffff0f7424 */ /* 0x000fce00078e00ff */
[----:B-1----:R-:W-:Y:S05]  /*193e0*/  WARPSYNC.COLLECTIVE R15, `(.L_x_12683) ;  /* 0x000000000f0c7348 */ /* 0x002fea0003c00000 */
[----:B------:R-:W-:Y:S02]  /*193f0*/  ELECT P6, UR62, PT ;  /* 0x00000000003e782f */ /* 0x000fe400038c0000 */
[----:B------:R-:W-:Y:S01]  /*19400*/  MOV R14, UR62 ;  /* 0x0000003e000e7c02 */ /* 0x000fe20008000f00 */
[----:B-1----:R-:W-:Y:S10]  /*19410*/  ENDCOLLECTIVE ;  /* 0x000000000000791b */ /* 0x002ff40003800000 */
.L_x_12683:
[----:B------:R-:W-:Y:S05]  /*19420*/  BSYNC B1 ;  /* 0x0000000000017941 */ /* 0x000fea0003800000 */
.L_x_12682:
[----:B------:R-:W-:Y:S05]  /*19430*/  BRA `(.L_x_12684) ;  /* 0xffffffb4004c7947 */ /* 0x000fea000383ffff */
.L_x_12536:
[----:B0-----:R0:W2:Y:S02]  /*19440*/  SYNCS.PHASECHK.TRANS64.TRYWAIT P0, [R6+URZ+0x16820], R5 ;  /* 0x01682005060075a7 */ /* 0x0010a4000800017f */
[----:B--2---:R-:W-:Y:S05]  /*19450*/  @!P0 NANOSLEEP.SYNCS 0x989680 ;  /* 0x009896800000895d */ /* 0x004fea0003900000 */
[----:B------:R-:W2:Y:S02]  /*19460*/  @!P0 SYNCS.PHASECHK.TRANS64 P0, [R6+URZ+0x16820], R5 ;  /* 0x01682005060085a7 */ /* 0x000ea4000800007f */
[----:B--2---:R-:W-:Y:S05]  /*19470*/  @!P0 BRA `(.L_x_12536) ;  /* 0xfffffffc00f08947 */ /* 0x004fea000383ffff */
[----:B------:R-:W-:Y:S05]  /*19480*/  BRA `(.L_x_12685) ;  /* 0xffffffb400687947 */ /* 0x000fea000383ffff */
.L_x_12539:
[----:B0-----:R0:W2:Y:S02]  /*19490*/  SYNCS.PHASECHK.TRANS64.TRYWAIT P0, [R5+URZ+0x168a0], R10 ;  /* 0x0168a00a050075a7 */ /* 0x0010a4000800017f */
[----:B--2---:R-:W-:Y:S05]  /*194a0*/  @!P0 NANOSLEEP.SYNCS 0x989680 ;  /* 0x009896800000895d */ /* 0x004fea0003900000 */
[----:B------:R-:W2:Y:S02]  /*194b0*/  @!P0 SYNCS.PHASECHK.TRANS64 P0, [R5+URZ+0x168a0], R10 ;  /* 0x0168a00a050085a7 */ /* 0x000ea4000800007f */
[----:B--2---:R-:W-:Y:S05]  /*194c0*/  @!P0 BRA `(.L_x_12539) ;  /* 0xfffffffc00f08947 */ /* 0x004fea000383ffff */
[----:B------:R-:W-:Y:S05]  /*194d0*/  BRA `(.L_x_12686) ;  /* 0xffffffb400707947 */ /* 0x000fea000383ffff */
.L_x_12541:
[----:B---3--:R3:W4:Y:S02]  /*194e0*/  SYNCS.PHASECHK.TRANS64.TRYWAIT P0, [R5+URZ+0x168c0], R10 ;  /* 0x0168c00a050075a7 */ /* 0x008724000800017f */
[----:B----4-:R-:W-:Y:S05]  /*194f0*/  @!P0 NANOSLEEP.SYNCS 0x989680 ;  /* 0x009896800000895d */ /* 0x010fea0003900000 */
[----:B------:R-:W4:Y:S02]  /*19500*/  @!P0 SYNCS.PHASECHK.TRANS64 P0, [R5+URZ+0x168c0], R10 ;  /* 0x0168c00a050085a7 */ /* 0x000f24000800007f */
[----:B----4-:R-:W-:Y:S05]  /*19510*/  @!P0 BRA `(.L_x_12541) ;  /* 0xfffffffc00f08947 */ /* 0x010fea000383ffff */
[----:B------:R-:W-:Y:S05]  /*19520*/  BRA `(.L_x_12687) ;  /* 0xffffffb400c87947 */ /* 0x000fea000383ffff */
.L_x_12545:
[----:B0-----:R0:W2:Y:S02]  /*19530*/  SYNCS.PHASECHK.TRANS64.TRYWAIT P0, [R10+URZ+0x168a0], R5 ;  /* 0x0168a0050a0075a7 */ /* 0x0010a4000800017f */
[----:B--2---:R-:W-:Y:S05]  /*19540*/  @!P0 NANOSLEEP.SYNCS 0x989680 ;  /* 0x009896800000895d */ /* 0x004fea0003900000 */
[----:B------:R-:W2:Y:S02]  /*19550*/  @!P0 SYNCS.PHASECHK.TRANS64 P0, [R10+URZ+0x168a0], R5 ;  /* 0x0168a0050a0085a7 */ /* 0x000ea4000800007f */
[----:B--2---:R-:W-:Y:S05]  /*19560*/  @!P0 BRA `(.L_x_12545) ;  /* 0xfffffffc00f08947 */ /* 0x004fea000383ffff */
[----:B------:R-:W-:Y:S05]  /*19570*/  BRA `(.L_x_12688) ;  /* 0xffffffb800507947 */ /* 0x000fea000383ffff */
.L_x_12547:
[----:B--2---:R2:W3:Y:S02]  /*19580*/  SYNCS.PHASECHK.TRANS64.TRYWAIT P1, [R10+URZ+0x168c0], R5 ;  /* 0x0168c0050a0075a7 */ /* 0x0044e4000802017f */
[----:B---3--:R-:W-:Y:S05]  /*19590*/  @!P1 NANOSLEEP.SYNCS 0x989680 ;  /* 0x009896800000995d */ /* 0x008fea0003900000 */
[----:B------:R-:W3:Y:S02]  /*195a0*/  @!P1 SYNCS.PHASECHK.TRANS64 P1, [R10+URZ+0x168c0], R5 ;  /* 0x0168c0050a0095a7 */ /* 0x000ee4000802007f */
[----:B---3--:R-:W-:Y:S05]  /*195b0*/  @!P1 BRA `(.L_x_12547) ;  /* 0xfffffffc00f09947 */ /* 0x008fea000383ffff */
[----:B------:R-:W-:Y:S05]  /*195c0*/  BRA `(.L_x_12689) ;  /* 0xffffffb800a47947 */ /* 0x000fea000383ffff */
.L_x_12557:
        /* <DEDUP_REMOVED lines=11> */
.L_x_12691:
[----:B------:R-:W-:Y:S05]  /*19680*/  BSYNC B0 ;  /* 0x0000000000007941 */ /* 0x000fea0003800000 */
.L_x_12690:
[----:B------:R-:W-:Y:S05]  /*19690*/  BRA `(.L_x_12692) ;  /* 0xffffffc000e07947 */ /* 0x000fea000383ffff */
.L_x_12558:
[----:B------:R-:W-:Y:S01]  /*196a0*/  BSSY B0, `(.L_x_12693) ;  /* 0x0000006000007945 */ /* 0x000fe20003800000 */
[----:B------:R-:W-:-:S07]  /*196b0*/  IMAD.MOV.U32 R15, RZ, RZ, -0x1 ;  /* 0xffffffffff0f7424 */ /* 0x000fce00078e00ff */
[----:B-1----:R-:W-:Y:S05]  /*196c0*/  WARPSYNC.COLLECTIVE R15, `(.L_x_12694) ;  /* 0x000000000f0c7348 */ /* 0x002fea0003c00000 */
[----:B------:R-:W-:Y:S02]  /*196d0*/  ELECT P6, UR62, PT ;  /* 0x00000000003e782f */ /* 0x000fe400038c0000 */
[----:B------:R-:W-:Y:S01]  /*196e0*/  MOV R14, UR62 ;  /* 0x0000003e000e7c02 */ /* 0x000fe20008000f00 */
[----:B-1----:R-:W-:Y:S10]  /*196f0*/  ENDCOLLECTIVE ;  /* 0x000000000000791b */ /* 0x002ff40003800000 */
.L_x_12694:
[----:B------:R-:W-:Y:S05]  /*19700*/  BSYNC B0 ;  /* 0x0000000000007941 */ /* 0x000fea0003800000 */
.L_x_12693:
[----:B------:R-:W-:Y:S05]  /*19710*/  BRA `(.L_x_12695) ;  /* 0xffffffc000d07947 */ /* 0x000fea000383ffff */
.L_x_12561:
[----:B--2---:R2:W3:Y:S02]  /*19720*/  SYNCS.PHASECHK.TRANS64.TRYWAIT P0, [R5+URZ+0x16840], R4 ;  /* 0x01684004050075a7 */ /* 0x0044e4000800017f */
[----:B---3--:R-:W-:Y:S05]  /*19730*/  @!P0 NANOSLEEP.SYNCS 0x989680 ;  /* 0x009896800000895d */ /* 0x008fea0003900000 */
[----:B------:R-:W3:Y:S02]  /*19740*/  @!P0 SYNCS.PHASECHK.TRANS64 P0, [R5+URZ+0x16840], R4 ;  /* 0x01684004050085a7 */ /* 0x000ee4000800007f */
[----:B---3--:R-:W-:Y:S05]  /*19750*/  @!P0 BRA `(.L_x_12561) ;  /* 0xfffffffc00f08947 */ /* 0x008fea000383ffff */
[----:B------:R-:W-:Y:S05]  /*19760*/  BRA `(.L_x_12696) ;  /* 0xffffffc400207947 */ /* 0x000fea000383ffff */
.L_x_12564:
[----:B0-----:R0:W2:Y:S02]  /*19770*/  SYNCS.PHASECHK.TRANS64.TRYWAIT P0, [R27+URZ+0x16820], R4 ;  /* 0x016820041b0075a7 */ /* 0x0010a4000800017f */
[----:B--2---:R-:W-:Y:S05]  /*19780*/  @!P0 NANOSLEEP.SYNCS 0x989680 ;  /* 0x009896800000895d */ /* 0x004fea0003900000 */
[----:B------:R-:W2:Y:S02]  /*19790*/  @!P0 SYNCS.PHASECHK.TRANS64 P0, [R27+URZ+0x16820], R4 ;  /* 0x016820041b0085a7 */ /* 0x000ea4000800007f */
[----:B--2---:R-:W-:Y:S05]  /*197a0*/  @!P0 BRA `(.L_x_12564) ;  /* 0xfffffffc00f08947 */ /* 0x004fea000383ffff */
[----:B------:R-:W-:Y:S05]  /*197b0*/  BRA `(.L_x_12697) ;  /* 0xffffffc400e07947 */ /* 0x000fea000383ffff */
.L_x_12572:
[----:B0-----:R0:W2:Y:S02]  /*197c0*/  SYNCS.PHASECHK.TRANS64.TRYWAIT P0, [R3+URZ+0x16840], R2 ;  /* 0x01684002030075a7 */ /* 0x0010a4000800017f */
[----:B--2---:R-:W-:Y:S05]  /*197d0*/  @!P0 NANOSLEEP.SYNCS 0x989680 ;  /* 0x009896800000895d */ /* 0x004fea0003900000 */
[----:B------:R-:W2:Y:S02]  /*197e0*/  @!P0 SYNCS.PHASECHK.TRANS64 P0, [R3+URZ+0x16840], R2 ;  /* 0x01684002030085a7 */ /* 0x000ea4000800007f */
[----:B--2---:R-:W-:Y:S05]  /*197f0*/  @!P0 BRA `(.L_x_12572) ;  /* 0xfffffffc00f08947 */ /* 0x004fea000383ffff */
[----:B------:R-:W-:Y:S05]  /*19800*/  BRA `(.L_x_12698) ;  /* 0xffffffc800807947 */ /* 0x000fea000383ffff */
.L_x_12574:
[----:B0-----:R0:W2:Y:S02]  /*19810*/  SYNCS.PHASECHK.TRANS64.TRYWAIT P0, [R2+URZ+0x60], R5 ;  /* 0x00006005020075a7 */ /* 0x0010a4000800017f */
[----:B--2---:R-:W-:Y:S05]  /*19820*/  @!P0 NANOSLEEP.SYNCS 0x989680 ;  /* 0x009896800000895d */ /* 0x004fea0003900000 */
[----:B------:R-:W2:Y:S02]  /*19830*/  @!P0 SYNCS.PHASECHK.TRANS64 P0, [R2+URZ+0x60], R5 ;  /* 0x00006005020085a7 */ /* 0x000ea4000800007f */
[----:B--2---:R-:W-:Y:S05]  /*19840*/  @!P0 BRA `(.L_x_12574) ;  /* 0xfffffffc00f08947 */ /* 0x004fea000383ffff */
[----:B------:R-:W-:Y:S05]  /*19850*/  BRA `(.L_x_12699) ;  /* 0xffffffc800e47947 */ /* 0x000fea000383ffff */
.L_x_12579:
[----:B--2---:R2:W3:Y:S02]  /*19860*/  SYNCS.PHASECHK.TRANS64.TRYWAIT P0, [R3+URZ+0x16840], R2 ;  /* 0x01684002030075a7 */ /* 0x0044e4000800017f */
[----:B---3--:R-:W-:Y:S05]  /*19870*/  @!P0 NANOSLEEP.SYNCS 0x989680 ;  /* 0x009896800000895d */ /* 0x008fea0003900000 */
[----:B------:R-:W3:Y:S02]  /*19880*/  @!P0 SYNCS.PHASECHK.TRANS64 P0, [R3+URZ+0x16840], R2 ;  /* 0x01684002030085a7 */ /* 0x000ee4000800007f */
[----:B---3--:R-:W-:Y:S05]  /*19890*/  @!P0 BRA `(.L_x_12579) ;  /* 0xfffffffc00f08947 */ /* 0x008fea000383ffff */
[----:B------:R-:W-:Y:S05]  /*198a0*/  BRA `(.L_x_12700) ;  /* 0xffffffcc00ec7947 */ /* 0x000fea000383ffff */
.L_x_12581:
[----:B0-----:R0:W2:Y:S02]  /*198b0*/  SYNCS.PHASECHK.TRANS64.TRYWAIT P1, [R3+URZ+0x60], R24 ;  /* 0x00006018030075a7 */ /* 0x0010a4000802017f */
[----:B--2---:R-:W-:Y:S05]  /*198c0*/  @!P1 NANOSLEEP.SYNCS 0x989680 ;  /* 0x009896800000995d */ /* 0x004fea0003900000 */
[----:B------:R-:W2:Y:S02]  /*198d0*/  @!P1 SYNCS.PHASECHK.TRANS64 P1, [R3+URZ+0x60], R24 ;  /* 0x00006018030095a7 */ /* 0x000ea4000802007f */
[----:B--2---:R-:W-:Y:S05]  /*198e0*/  @!P1 BRA `(.L_x_12581) ;  /* 0xfffffffc00f09947 */ /* 0x004fea000383ffff */
[----:B------:R-:W-:Y:S05]  /*198f0*/  BRA `(.L_x_12701) ;  /* 0xffffffd000507947 */ /* 0x000fea000383ffff */
.L_x_12586:
[----:B--2---:R2:W3:Y:S02]  /*19900*/  SYNCS.PHASECHK.TRANS64.TRYWAIT P0, [R2+URZ+0x16840], R3 ;  /* 0x01684003020075a7 */ /* 0x0044e4000800017f */
[----:B---3--:R-:W-:Y:S05]  /*19910*/  @!P0 NANOSLEEP.SYNCS 0x989680 ;  /* 0x009896800000895d */ /* 0x008fea0003900000 */
[----:B------:R-:W3:Y:S02]  /*19920*/  @!P0 SYNCS.PHASECHK.TRANS64 P0, [R2+URZ+0x16840], R3 ;  /* 0x01684003020085a7 */ /* 0x000ee4000800007f */
[----:B---3--:R-:W-:Y:S05]  /*19930*/  @!P0 BRA `(.L_x_12586) ;  /* 0xfffffffc00f08947 */ /* 0x008fea000383ffff */
[----:B------:R-:W-:Y:S05]  /*19940*/  BRA `(.L_x_12702) ;  /* 0xffffffd4002c7947 */ /* 0x000fea000383ffff */
.L_x_12588:
[----:B0-----:R0:W2:Y:S02]  /*19950*/  SYNCS.PHASECHK.TRANS64.TRYWAIT P1, [R2+URZ+0x60], R11 ;  /* 0x0000600b020075a7 */ /* 0x0010a4000802017f */
[----:B--2---:R-:W-:Y:S05]  /*19960*/  @!P1 NANOSLEEP.SYNCS 0x989680 ;  /* 0x009896800000995d */ /* 0x004fea0003900000 */
[----:B------:R-:W2:Y:S02]  /*19970*/  @!P1 SYNCS.PHASECHK.TRANS64 P1, [R2+URZ+0x60], R11 ;  /* 0x0000600b020095a7 */ /* 0x000ea4000802007f */
[----:B--2---:R-:W-:Y:S05]  /*19980*/  @!P1 BRA `(.L_x_12588) ;  /* 0xfffffffc00f09947 */ /* 0x004fea000383ffff */
[----:B------:R-:W-:Y:S05]  /*19990*/  BRA `(.L_x_12703) ;  /* 0xffffffd400947947 */ /* 0x000fea000383ffff */
.L_x_12595:
[----:B--2---:R2:W3:Y:S02]  /*199a0*/  SYNCS.PHASECHK.TRANS64.TRYWAIT P0, [R3+URZ+0x16860], R2 ;  /* 0x01686002030075a7 */ /* 0x0044e4000800017f */
[----:B---3--:R-:W-:Y:S05]  /*199b0*/  @!P0 NANOSLEEP.SYNCS 0x989680 ;  /* 0x009896800000895d */ /* 0x008fea0003900000 */
[----:B------:R-:W3:Y:S02]  /*199c0*/  @!P0 SYNCS.PHASECHK.TRANS64 P0, [R3+URZ+0x16860], R2 ;  /* 0x01686002030085a7 */ /* 0x000ee4000800007f */
[----:B---3--:R-:W-:Y:S05]  /*199d0*/  @!P0 BRA `(.L_x_12595) ;  /* 0xfffffffc00f08947 */ /* 0x008fea000383ffff */
[----:B------:R-:W-:Y:S05]  /*199e0*/  BRA `(.L_x_12704) ;  /* 0xffffffd800547947 */ /* 0x000fea000383ffff */
.L_x_12597:
[----:B------:R-:W-:Y:S01]  /*199f0*/  BSSY B0, `(.L_x_12705) ;  /* 0x0000008000007945 */ /* 0x000fe20003800000 */
[----:B------:R-:W-:Y:S02]  /*19a00*/  IMAD.MOV.U32 R13, RZ, RZ, R16 ;  /* 0x000000ffff0d7224 */ /* 0x000fe400078e0010 */
[----:B------:R-:W-:Y:S02]  /*19a10*/  IMAD.MOV.U32 R12, RZ, RZ, RZ ;  /* 0x000000ffff0c7224 */ /* 0x000fe400078e00ff */
[----:B------:R-:W-:Y:S02]  /*19a20*/  IMAD.MOV.U32 R11, RZ, RZ, 0x1f ;  /* 0x0000001fff0b7424 */ /* 0x000fe400078e00ff */
[----:B------:R-:W-:-:S07]  /*19a30*/  IMAD.MOV.U32 R15, RZ, RZ, -0x1 ;  /* 0xffffffffff0f7424 */ /* 0x000fce00078e00ff */
[----:B-1----:R-:W-:Y:S05]  /*19a40*/  WARPSYNC.COLLECTIVE R15, `(.L_x_12706) ;  /* 0x000000000f087348 */ /* 0x002fea0003c00000 */
[----:B------:R0:W2:Y:S02]  /*19a50*/  SHFL.IDX P6, R14, R13, R12, R11 ;  /* 0x0000000c0d0e7389 */ /* 0x0000a400000c000b */
[----:B012---:R-:W-:Y:S01]  /*19a60*/  ENDCOLLECTIVE ;  /* 0x000000000000791b */ /* 0x007fe20003800000 */
.L_x_12706:
[----:B------:R-:W-:Y:S05]  /*19a70*/  BSYNC B0 ;  /* 0x0000000000007941 */ /* 0x000fea0003800000 */
.L_x_12705:
        /* <DEDUP_REMOVED lines=8> */
.L_x_12707:
[----:B------:R-:W-:Y:S01]  /*19b00*/  IMAD.MOV.U32 R5, RZ, RZ, R14 ;  /* 0x000000ffff057224 */ /* 0x000fe200078e000e */
[----:B------:R-:W-:Y:S06]  /*19b10*/  BRA `(.L_x_12708) ;  /* 0xffffffd8009c7947 */ /* 0x000fec000383ffff */
.L_x_12600:
        /* <DEDUP_REMOVED lines=8> */
.L_x_12710:
[----:B------:R-:W-:Y:S05]  /*19ba0*/  BSYNC B0 ;  /* 0x0000000000007941 */ /* 0x000fea0003800000 */
.L_x_12709:
        /* <DEDUP_REMOVED lines=10> */
.L_x_12711:
        /* <DEDUP_REMOVED lines=8> */
.L_x_12712:
        /* <DEDUP_REMOVED lines=8> */
.L_x_12713:
        /* <DEDUP_REMOVED lines=8> */
.L_x_12714:
        /* <DEDUP_REMOVED lines=8> */
.L_x_12715:
[----:B------:R-:W-:Y:S05]  /*19e50*/  BRA `(.L_x_12716) ;  /* 0xffffffd800587947 */ /* 0x000fea000383ffff */
.L_x_12605:
        /* <DEDUP_REMOVED lines=8> */
.L_x_12718:
[----:B------:R-:W-:Y:S05]  /*19ee0*/  BSYNC B0 ;  /* 0x0000000000007941 */ /* 0x000fea0003800000 */
.L_x_12717:
        /* <DEDUP_REMOVED lines=10> */
.L_x_12719:
        /* <DEDUP_REMOVED lines=8> */
.L_x_12720:
        /* <DEDUP_REMOVED lines=8> */
.L_x_12721:
        /* <DEDUP_REMOVED lines=8> */
.L_x_12722:
        /* <DEDUP_REMOVED lines=8> */
.L_x_12723:
[----:B------:R-:W-:Y:S05]  /*1a190*/  BRA `(.L_x_12724) ;  /* 0xffffffd800347947 */ /* 0x000fea000383ffff */
.L_x_12607:
[----:B------:R-:W-:Y:S01]  /*1a1a0*/  BSSY B0, `(.L_x_12725) ;  /* 0x0000006000007945 */ /* 0x000fe20003800000 */
[----:B------:R-:W-:Y:S01]  /*1a1b0*/  PLOP3.LUT P6, PT, P6, PT, PT, 0x8, 0x0 ;  /* 0x000000000000781c */ /* 0x000fe200037ce170 */
[----:B------:R-:W-:-:S12]  /*1a1c0*/  IMAD.MOV.U32 R15, RZ, RZ, -0x1 ;  /* 0xffffffffff0f7424 */ /* 0x000fd800078e00ff */
[----:B01----:R-:W-:Y:S05]  /*1a1d0*/  WARPSYNC.COLLECTIVE R15, `(.L_x_12726) ;  /* 0x000000000f087348 */ /* 0x003fea0003c00000 */
[----:B------:R-:W-:Y:S01]  /*1a1e0*/  VOTE.ANY R14, PT, P6 ;  /* 0x00000000000e7806 */ /* 0x000fe200030e0100 */
[----:B01----:R-:W-:Y:S06]  /*1a1f0*/  ENDCOLLECTIVE ;  /* 0x000000000000791b */ /* 0x003fec0003800000 */
.L_x_12726:
[----:B------:R-:W-:Y:S05]  /*1a200*/  BSYNC B0 ;  /* 0x0000000000007941 */ /* 0x000fea0003800000 */
.L_x_12725:
        /* <DEDUP_REMOVED lines=9> */
.L_x_12727:
[----:B------:R-:W-:Y:S01]  /*1a2a0*/  IMAD.MOV.U32 R17, RZ, RZ, R14 ;  /* 0x000000ffff117224 */ /* 0x000fe200078e000e */
[----:B------:R-:W-:Y:S06]  /*1a2b0*/  BRA `(.L_x_12728) ;  /* 0xffffffd800247947 */ /* 0x000fec000383ffff */
.L_x_12609:
[----:B------:R-:W-:Y:S01]  /*1a2c0*/  BSSY B0, `(.L_x_12729) ;  /* 0x0000007000007945 */ /* 0x000fe20003800000 */
[----:B------:R-:W-:Y:S02]  /*1a2d0*/  IMAD.MOV.U32 R13, RZ, RZ, R3 ;  /* 0x000000ffff0d7224 */ /* 0x000fe400078e0003 */
[----:B------:R-:W-:Y:S02]  /*1a2e0*/  IMAD.MOV.U32 R11, RZ, RZ, 0x1f ;  /* 0x0000001fff0b7424 */ /* 0x000fe400078e00ff */
[----:B------:R-:W-:-:S07]  /*1a2f0*/  IMAD.MOV.U32 R15, RZ, RZ, -0x1 ;  /* 0xffffffffff0f7424 */ /* 0x000fce00078e00ff */
[----:B0123--:R-:W-:Y:S05]  /*1a300*/  WARPSYNC.COLLECTIVE R15, `(.L_x_12730) ;  /* 0x000000000f087348 */ /* 0x00ffea0003c00000 */
[----:B------:R4:W0:Y:S02]  /*1a310*/  SHFL.IDX P6, R14, R13, R12, R11 ;  /* 0x0000000c0d0e7389 */ /* 0x00082400000c000b */
[----:B01234-:R-:W-:Y:S01]  /*1a320*/  ENDCOLLECTIVE ;  /* 0x000000000000791b */ /* 0x01ffe20003800000 */
.L_x_12730:
[----:B------:R-:W-:Y:S05]  /*1a330*/  BSYNC B0 ;  /* 0x0000000000007941 */ /* 0x000fea0003800000 */
.L_x_12729:
[----:B------:R-:W-:Y:S05]  /*1a340*/  BRA `(.L_x_12608) ;  /* 0xffffffd8001c7947 */ /* 0x000fea000383ffff */
.L_x_12613:
[----:B0-----:R0:W2:Y:S02]  /*1a350*/  SYNCS.PHASECHK.TRANS64.TRYWAIT P0, [R9+URZ+0x16820], R0 ;  /* 0x01682000090075a7 */ /* 0x0010a4000800017f */
[----:B--2---:R-:W-:Y:S05]  /*1a360*/  @!P0 NANOSLEEP.SYNCS 0x989680 ;  /* 0x009896800000895d */ /* 0x004fea0003900000 */
[----:B------:R-:W2:Y:S02]  /*1a370*/  @!P0 SYNCS.PHASECHK.TRANS64 P0, [R9+URZ+0x16820], R0 ;  /* 0x01682000090085a7 */ /* 0x000ea4000800007f */
[----:B--2---:R-:W-:Y:S05]  /*1a380*/  @!P0 BRA `(.L_x_12613) ;  /* 0xfffffffc00f08947 */ /* 0x004fea000383ffff */
[----:B------:R-:W-:Y:S05]  /*1a390*/  BRA `(.L_x_12731) ;  /* 0xffffffdc00887947 */ /* 0x000fea000383ffff */
.L_x_12614:
        /* <DEDUP_REMOVED lines=11> */
.L_x_12733:
[----:B------:R-:W-:Y:S05]  /*1a450*/  BSYNC B0 ;  /* 0x0000000000007941 */ /* 0x000fea0003800000 */
.L_x_12732:
[----:B------:R-:W-:Y:S05]  /*1a460*/  BRA `(.L_x_12734) ;  /* 0xffffffdc00707947 */ /* 0x000fea000383ffff */
.L_x_12615:
[----:B------:R-:W-:Y:S01]  /*1a470*/  BSSY B0, `(.L_x_12735) ;  /* 0x0000006000007945 */ /* 0x000fe20003800000 */
[----:B------:R-:W-:-:S07]  /*1a480*/  IMAD.MOV.U32 R15, RZ, RZ, -0x1 ;  /* 0xffffffffff0f7424 */ /* 0x000fce00078e00ff */
[----:B01----:R-:W-:Y:S05]  /*1a490*/  WARPSYNC.COLLECTIVE R15, `(.L_x_12736) ;  /* 0x000000000f0c7348 */ /* 0x003fea0003c00000 */
[----:B------:R-:W-:Y:S02]  /*1a4a0*/  ELECT P6, UR62, PT ;  /* 0x00000000003e782f */ /* 0x000fe400038c0000 */
[----:B------:R-:W-:Y:S01]  /*1a4b0*/  MOV R14, UR62 ;  /* 0x0000003e000e7c02 */ /* 0x000fe20008000f00 */
[----:B01----:R-:W-:Y:S10]  /*1a4c0*/  ENDCOLLECTIVE ;  /* 0x000000000000791b */ /* 0x003ff40003800000 */
.L_x_12736:
[----:B------:R-:W-:Y:S05]  /*1a4d0*/  BSYNC B0 ;  /* 0x0000000000007941 */ /* 0x000fea0003800000 */
.L_x_12735:
[----:B------:R-:W-:Y:S05]  /*1a4e0*/  BRA `(.L_x_12737) ;  /* 0xffffffdc00647947 */ /* 0x000fea000383ffff */
.L_x_12617:
[----:B0-----:R0:W2:Y:S02]  /*1a4f0*/  SYNCS.PHASECHK.TRANS64.TRYWAIT P0, [R7+URZ], R2 ;  /* 0x00000002070075a7 */ /* 0x0010a4000800017f */
[----:B--2---:R-:W-:Y:S05]  /*1a500*/  @!P0 NANOSLEEP.SYNCS 0x989680 ;  /* 0x009896800000895d */ /* 0x004fea0003900000 */
[----:B------:R-:W2:Y:S02]  /*1a510*/  @!P0 SYNCS.PHASECHK.TRANS64 P0, [R7+URZ], R2 ;  /* 0x00000002070085a7 */ /* 0x000ea4000800007f */
[----:B--2---:R-:W-:Y:S05]  /*1a520*/  @!P0 BRA `(.L_x_12617) ;  /* 0xfffffffc00f08947 */ /* 0x004fea000383ffff */
[----:B------:R-:W-:Y:S05]  /*1a530*/  BRA `(.L_x_12738) ;  /* 0xffffffdc00987947 */ /* 0x000fea000383ffff */
.L_x_12618:
[----:B--2---:R2:W3:Y:S02]  /*1a540*/  SYNCS.PHASECHK.TRANS64.TRYWAIT P0, [R3+URZ], R0 ;  /* 0x00000000030075a7 */ /* 0x0044e4000800017f */
[----:B---3--:R-:W-:Y:S05]  /*1a550*/  @!P0 NANOSLEEP.SYNCS 0x989680 ;  /* 0x009896800000895d */ /* 0x008fea0003900000 */
[----:B------:R-:W3:Y:S02]  /*1a560*/  @!P0 SYNCS.PHASECHK.TRANS64 P0, [R3+URZ], R0 ;  /* 0x00000000030085a7 */ /* 0x000ee4000800007f */
[----:B---3--:R-:W-:Y:S05]  /*1a570*/  @!P0 BRA `(.L_x_12618) ;  /* 0xfffffffc00f08947 */ /* 0x008fea000383ffff */
[----:B------:R-:W-:Y:S05]  /*1a580*/  BRA `(.L_x_12739) ;  /* 0xffffffdc008c7947 */ /* 0x000fea000383ffff */
.L_x_12620:
[----:B--2---:R2:W3:Y:S02]  /*1a590*/  SYNCS.PHASECHK.TRANS64.TRYWAIT P0, [R5+URZ], R2 ;  /* 0x00000002050075a7 */ /* 0x0044e4000800017f */
[----:B---3--:R-:W-:Y:S05]  /*1a5a0*/  @!P0 NANOSLEEP.SYNCS 0x989680 ;  /* 0x009896800000895d */ /* 0x008fea0003900000 */
[----:B------:R-:W3:Y:S02]  /*1a5b0*/  @!P0 SYNCS.PHASECHK.TRANS64 P0, [R5+URZ], R2 ;  /* 0x00000002050085a7 */ /* 0x000ee4000800007f */
[----:B---3--:R-:W-:Y:S05]  /*1a5c0*/  @!P0 BRA `(.L_x_12620) ;  /* 0xfffffffc00f08947 */ /* 0x008fea000383ffff */
[----:B------:R-:W-:Y:S05]  /*1a5d0*/  BRA `(.L_x_12740) ;  /* 0xffffffdc00907947 */ /* 0x000fea000383ffff */
.L_x_12741:
        /* <DEDUP_REMOVED lines=10> */
.L_x_12790:


//--------------------- .nv.global.init           --------------------------
	.section	.nv.global.init,"aw",@progbits
.nv.global.init:
	.type		$str$23,@object
	.size		$str$23,($str$24 - $str$23)
$str$23:
        /*0000*/ 	.byte	0x28, 0x61, 0x64, 0x64, 0x72, 0x65, 0x73, 0x73, 0x20, 0x26, 0x20, 0x6d, 0x61, 0x73, 0x6b, 0x29
        /*0010*/ 	.byte	0x20, 0x3d, 0x3d, 0x20, 0x30, 0x00
	.type		$str$24,@object
	.size		$str$24,(__unnamed_5 - $str$24)
$str$24:
        /*0016*/ 	.byte	0x2f, 0x74, 0x6d, 0x70, 0x2f, 0x6f, 0x73, 0x73, 0x5f, 0x6b, 0x65, 0x72, 0x6e, 0x65, 0x6c, 0x73
        /*0026*/ 	.byte	0x5f, 0x73, 0x72, 0x63, 0x2f, 0x66, 0x6c, 0x61, 0x73, 0x68, 0x5f, 0x61, 0x74, 0x74, 0x65, 0x6e
        /*0036*/ 	.byte	0x74, 0x69, 0x6f, 0x6e, 0x2f, 0x63, 0x73, 0x72, 0x63, 0x2f, 0x63, 0x75, 0x74, 0x6c, 0x61, 0x73
        /*0046*/ 	.byte	0x73, 0x2f, 0x69, 0x6e, 0x63, 0x6c, 0x75, 0x64, 0x65, 0x2f, 0x63, 0x75, 0x74, 0x65, 0x2f, 0x70
        /*0056*/ 	.byte	0x6f, 0x69, 0x6e, 0x74, 0x65, 0x72, 0x5f, 0x66, 0x6c, 0x61, 0x67, 0x67, 0x65, 0x64, 0x2e, 0x68
        /*0066*/ 	.byte	0x70, 0x70, 0x00
	.type		__unnamed_5,@object
	.size		__unnamed_5,(__unnamed_43 - __unnamed_5)
__unnamed_5:
        /* <DEDUP_REMOVED lines=24> */
        /*01e9*/ 	.byte	0x00
	.type		__unnamed_43,@object
	.size		__unnamed_43,(__unnamed_13 - __unnamed_43)
__unnamed_43:
        /* <DEDUP_REMOVED lines=25> */
	.type		__unnamed_13,@object
	.size		__unnamed_13,(__unnamed_29 - __unnamed_13)
__unnamed_13:
        /* <DEDUP_REMOVED lines=25> */
	.type		__unnamed_29,@object
	.size		__unnamed_29,(__unnamed_21 - __unnamed_29)
__unnamed_29:
        /* <DEDUP_REMOVED lines=25> */
	.type		__unnamed_21,@object
	.size		__unnamed_21,(__unnamed_39 - __unnamed_21)
__unnamed_21:
        /* <DEDUP_REMOVED lines=25> */
	.type		__unnamed_39,@object
	.size		__unnamed_39,(__unnamed_34 - __unnamed_39)
__unnamed_39:
        /* <DEDUP_REMOVED lines=25> */
	.type		__unnamed_34,@object
	.size		__unnamed_34,(__unnamed_38 - __unnamed_34)
__unnamed_34:
        /* <DEDUP_REMOVED lines=25> */
	.type		__unnamed_38,@object
	.size		__unnamed_38,(__unnamed_14 - __unnamed_38)
__unnamed_38:
        /* <DEDUP_REMOVED lines=25> */
	.type		__unnamed_14,@object
	.size		__unnamed_14,(__unnamed_30 - __unnamed_14)
__unnamed_14:
        /* <DEDUP_REMOVED lines=25> */
	.type		__unnamed_30,@object
	.size		__unnamed_30,(__unnamed_9 - __unnamed_30)
__unnamed_30:
        /* <DEDUP_REMOVED lines=25> */
	.type		__unnamed_9,@object
	.size		__unnamed_9,(__unnamed_25 - __unnamed_9)
__unnamed_9:
        /* <DEDUP_REMOVED lines=24> */
        /*110b*/ 	.byte	0x3e, 0x20, 0x26, 0x5d, 0x00
	.type		__unnamed_25,@object
	.size		__unnamed_25,(__unnamed_4 - __unnamed_25)
__unnamed_25:
        /* <DEDUP_REMOVED lines=25> */
	.type		__unnamed_4,@object
	.size		__unnamed_4,(__unnamed_3 - __unnamed_4)
__unnamed_4:
        /* <DEDUP_REMOVED lines=25> */
	.type		__unnamed_3,@object
	.size		__unnamed_3,(__unnamed_2 - __unnamed_3)
__unnamed_3:
        /* <DEDUP_REMOVED lines=29> */
	.type		__unnamed_2,@object
	.size		__unnamed_2,(__unnamed_7 - __unnamed_2)
__unnamed_2:
        /* <DEDUP_REMOVED lines=29> */
	.type		__unnamed_7,@object
	.size		__unnamed_7,(__unnamed_8 - __unnamed_7)
__unnamed_7:
        /* <DEDUP_REMOVED lines=28> */
        /*1972*/ 	.byte	0x3c, 0x31, 0x32, 0x32, 0x38, 0x38, 0x3e, 0x3e, 0x3e, 0x3e, 0x3e, 0x5d, 0x00
	.type		__unnamed_8,@object
	.size		__unnamed_8,(__unnamed_1 - __unnamed_8)
__unnamed_8:
        /* <DEDUP_REMOVED lines=29> */
	.type		__unnamed_1,@object
	.size		__unnamed_1,(__unnamed_41 - __unnamed_1)
__unnamed_1:
        /* <DEDUP_REMOVED lines=28> */
        /*1d0c*/ 	.byte	0x3c, 0x38, 0x31, 0x39, 0x32, 0x3e, 0x3e, 0x3e, 0x3e, 0x3e, 0x20, 0x26, 0x5d, 0x00
	.type		__unnamed_41,@object
	.size		__unnamed_41,(__unnamed_42 - __unnamed_41)
__unnamed_41:
        /* <DEDUP_REMOVED lines=28> */
        /*1eda*/ 	.byte	0x3a, 0x43, 0x3c, 0x31, 0x36, 0x33, 0x38, 0x34, 0x3e, 0x3e, 0x3e, 0x3e, 0x3e, 0x5d, 0x00
	.type		__unnamed_42,@object
	.size		__unnamed_42,(__unnamed_6 - __unnamed_42)
__unnamed_42:
        /* <DEDUP_REMOVED lines=29> */
	.type		__unnamed_6,@object
	.size		__unnamed_6,(__unnamed_33 - __unnamed_6)
__unnamed_6:
        /* <DEDUP_REMOVED lines=29> */
	.type		__unnamed_33,@object
	.size		__unnamed_33,(__unnamed_17 - __unnamed_33)
__unnamed_33:
        /* <DEDUP_REMOVED lines=29> */
	.type		__unnamed_17,@object
	.size		__unnamed_17,(__unnamed_37 - __unnamed_17)
__unnamed_17:
        /* <DEDUP_REMOVED lines=29> */
	.type		__unnamed_37,@object
	.size		__unnamed_37,(__unnamed_11 - __unnamed_37)
__unnamed_37:
        /* <DEDUP_REMOVED lines=29> */
	.type		__unnamed_11,@object
	.size		__unnamed_11,(__unnamed_27 - __unnamed_11)
__unnamed_11:
        /* <DEDUP_REMOVED lines=29> */
	.type		__unnamed_27,@object
	.size		__unnamed_27,(__unnamed_19 - __unnamed_27)
__unnamed_27:
        /* <DEDUP_REMOVED lines=29> */
	.type		__unnamed_19,@object
	.size		__unnamed_19,(__unnamed_12 - __unnamed_19)
__unnamed_19:
        /* <DEDUP_REMOVED lines=29> */
	.type		__unnamed_12,@object
	.size		__unnamed_12,(__unnamed_28 - __unnamed_12)
__unnamed_12:
        /* <DEDUP_REMOVED lines=29> */
	.type		__unnamed_28,@object
	.size		__unnamed_28,(__unnamed_36 - __unnamed_28)
__unnamed_28:
        /* <DEDUP_REMOVED lines=29> */
	.type		__unnamed_36,@object
	.size		__unnamed_36,(__unnamed_20 - __unnamed_36)
__unnamed_36:
        /* <DEDUP_REMOVED lines=29> */
	.type		__unnamed_20,@object
	.size		__unnamed_20,(__unnamed_16 - __unnamed_20)
__unnamed_20:
        /* <DEDUP_REMOVED lines=29> */
	.type		__unnamed_16,@object
	.size		__unnamed_16,(__unnamed_32 - __unnamed_16)
__unnamed_16:
        /* <DEDUP_REMOVED lines=29> */
	.type		__unnamed_32,@object
	.size		__unnamed_32,(__unnamed_23 - __unnamed_32)
__unnamed_32:
        /* <DEDUP_REMOVED lines=29> */
	.type		__unnamed_23,@object
	.size		__unnamed_23,(__unnamed_40 - __unnamed_23)
__unnamed_23:
        /* <DEDUP_REMOVED lines=30> */
	.type		__unnamed_40,@object
	.size		__unnamed_40,(__unnamed_24 - __unnamed_40)
__unnamed_40:
        /* <DEDUP_REMOVED lines=30> */
	.type		__unnamed_24,@object
	.size		__unnamed_24,(__unnamed_35 - __unnamed_24)
__unnamed_24:
        /* <DEDUP_REMOVED lines=30> */
	.type		__unnamed_35,@object
	.size		__unnamed_35,(__unnamed_15 - __unnamed_35)
__unnamed_35:
        /* <DEDUP_REMOVED lines=29> */
        /*3f8a*/ 	.byte	0x5d, 0x00
	.type		__unnamed_15,@object
	.size		__unnamed_15,(__unnamed_31 - __unnamed_15)
__unnamed_15:
        /* <DEDUP_REMOVED lines=30> */
	.type		__unnamed_31,@object
	.size		__unnamed_31,(__unnamed_10 - __unnamed_31)
__unnamed_31:
        /* <DEDUP_REMOVED lines=30> */
	.type		__unnamed_10,@object
	.size		__unnamed_10,(__unnamed_26 - __unnamed_10)
__unnamed_10:
        /* <DEDUP_REMOVED lines=30> */
	.type		__unnamed_26,@object
	.size		__unnamed_26,(__unnamed_18 - __unnamed_26)
__unnamed_26:
        /* <DEDUP_REMOVED lines=30> */
	.type		__unnamed_18,@object
	.size		__unnamed_18,(__unnamed_22 - __unnamed_18)
__unnamed_18:
        /* <DEDUP_REMOVED lines=30> */
	.type		__unnamed_22,@object
	.size		__unnamed_22,(.L_21 - __unnamed_22)
__unnamed_22:
        /* <DEDUP_REMOVED lines=29> */
        /*4a76*/ 	.byte	0x26, 0x5d, 0x00
.L_21:


//--------------------- .nv.shared._ZN7cutlass13device_kernelIN5flash11enable_sm90INS1_16FlashAttnFwdSm90INS1_25CollectiveMainloopFwdSm90ILi2EN4cute5tupleIJNS5_1CILi1EEES8_S8_EEENS6_IJNS7_ILi128EEENS7_ILi80EEENS7_ILi256EEEEEELi256ENS_10bfloat16_tEfNS_4arch4Sm90ELb0ELb0ELb1ELb0ELb0ELb0ELb0ELb1ELb1ELb0ELb0ELb0EEENS1_21CollectiveEpilogueFwdINS6_IJSA_SC_SB_EEES9_SE_SG_Li256ELb0ELb0ELb0ELb0EEENS1_29StaticPersistentTileSchedulerILb0EEEEEEEEEvNT_6ParamsE --------------------------
	.section	.nv.shared._ZN7cutlass13device_kernelIN5flash11enable_sm90INS1_16FlashAttnFwdSm90INS1_25CollectiveMainloopFwdSm90ILi2EN4cute5tupleIJNS5_1CILi1EEES8_S8_EEENS6_IJNS7_ILi128EEENS7_ILi80EEENS7_ILi256EEEEEELi256ENS_10bfloat16_tEfNS_4arch4Sm90ELb0ELb0ELb1ELb0ELb0ELb0ELb0ELb1ELb1ELb0ELb0ELb0EEENS1_21CollectiveEpilogueFwdINS6_IJSA_SC_SB_EEES9_SE_SG_Li256ELb0ELb0ELb0ELb0EEENS1_29StaticPersistentTileSchedulerILb0EEEEEEEEEvNT_6ParamsE,"aw",@nobits
	.sectionflags	@""
	.align	16
	.zero		1024


//--------------------- .nv.shared.reserved.0     --------------------------
	.section	.nv.shared.reserved.0,"aw",@nobits
	.weak		__nv_reservedSMEM_offset_0_alias
	.size		__nv_reservedSMEM_offset_0_alias, 0, 0
	.other		__nv_reservedSMEM_offset_0_alias,@"STO_CUDA_RESERVED_SHARED STV_DEFAULT"
__nv_reservedSMEM_offset_0_alias:
	.zero		0


//--------------------- .nv.global                --------------------------
	.section	.nv.global,"aw",@nobits
.nv.global:
	.type		_ZN74_INTERNAL_a13f6cbc_38_flash_fwd_hdimall_bf16_softcap_sm90_cu_c04999b1_36204cute1_E,@object
	.size		_ZN74_INTERNAL_a13f6cbc_38_flash_fwd_hdimall_bf16_softcap_sm90_cu_c04999b1_36204cute1_E,(_ZN74_INTERNAL_a13f6cbc_38_flash_fwd_hdimall_bf16_softcap_sm90_cu_c04999b1_36204cuda3std3__45__cpo6cbeginE - _ZN74_INTERNAL_a13f6cbc_38_flash_fwd_hdimall_bf16_softcap_sm90_cu_c04999b1_36204cute1_E)
_ZN74_INTERNAL_a13f6cbc_38_flash_fwd_hdimall_bf16_softcap_sm90_cu_c04999b1_36204cute1_E:
	.zero		1
	.type		_ZN74_INTERNAL_a13f6cbc_38_flash_fwd_hdimall_bf16_softcap_sm90_cu_c04999b1_36204cuda3std3__45__cpo6cbeginE,@object
	.size		_ZN74_INTERNAL_a13f6cbc_38_flash_fwd_hdimall_bf16_softcap_sm90_cu_c04999b1_36204cuda3std3__45__cpo6cbeginE,(_ZN74_INTERNAL_a13f6cbc_38_flash_fwd_hdimall_bf16_softcap_sm90_cu_c04999b1_36204cuda3std3__48in_placeE - _ZN74_INTERNAL_a13f6cbc_38_flash_fwd_hdimall_bf16_softcap_sm90_cu_c04999b1_36204cuda3std3__45__cpo6cbeginE)
_ZN74_INTERNAL_a13f6cbc_38_flash_fwd_hdimall_bf16_softcap_sm90_cu_c04999b1_36204cuda3std3__45__cpo6cbeginE:
	.zero		1
	.type		_ZN74_INTERNAL_a13f6cbc_38_flash_fwd_hdimall_bf16_softcap_sm90_cu_c04999b1_36204cuda3std3__48in_placeE,@object
	.size		_ZN74_INTERNAL_a13f6cbc_38_flash_fwd_hdimall_bf16_softcap_sm90_cu_c04999b1_36204cuda3std3__48in_placeE,(_ZN74_INTERNAL_a13f6cbc_38_flash_fwd_hdimall_bf16_softcap_sm90_cu_c04999b1_36204cuda3std6ranges3__45__cpo9iter_moveE - _ZN74_INTERNAL_a13f6cbc_38_flash_fwd_hdimall_bf16_softcap_sm90_cu_c04999b1_36204cuda3std3__48in_placeE)
_ZN74_INTERNAL_a13f6cbc_38_flash_fwd_hdimall_bf16_softcap_sm90_cu_c04999b1_36204cuda3std3__48in_placeE:
	.zero		1
	.type		_ZN74_INTERNAL_a13f6cbc_38_flash_fwd_hdimall_bf16_softcap_sm90_cu_c04999b1_36204cuda3std6ranges3__45__cpo9iter_moveE,@object
	.size		_ZN74_INTERNAL_a13f6cbc_38_flash_fwd_hdimall_bf16_softcap_sm90_cu_c04999b1_36204cuda3std6ranges3__45__cpo9iter_moveE,(_ZN74_INTERNAL_a13f6cbc_38_flash_fwd_hdimall_bf16_softcap_sm90_cu_c04999b1_36204cuda3std3__45__cpo5beginE - _ZN74_INTERNAL_a13f6cbc_38_flash_fwd_hdimall_bf16_softcap_sm90_cu_c04999b1_36204cuda3std6ranges3__45__cpo9iter_moveE)
_ZN74_INTERNAL_a13f6cbc_38_flash_fwd_hdimall_bf16_softcap_sm90_cu_c04999b1_36204cuda3std6ranges3__45__cpo9iter_moveE:
	.zero		1
	.type		_ZN74_INTERNAL_a13f6cbc_38_flash_fwd_hdimall_bf16_softcap_sm90_cu_c04999b1_36204cuda3std3__45__cpo5beginE,@object
	.size		_ZN74_INTERNAL_a13f6cbc_38_flash_fwd_hdimall_bf16_softcap_sm90_cu_c04999b1_36204cuda3std3__45__cpo5beginE,(_ZN74_INTERNAL_a13f6cbc_38_flash_fwd_hdimall_bf16_softcap_sm90_cu_c04999b1_36204cuda3std3__476_GLOBAL__N__a13f6cbc_38_flash_fwd_hdimall_bf16_softcap_sm90_cu_c04999b1_36206ignoreE - _ZN74_INTERNAL_a13f6cbc_38_flash_fwd_hdimall_bf16_softcap_sm90_cu_c04999b1_36204cuda3std3__45__cpo5beginE)
_ZN74_INTERNAL_a13f6cbc_38_flash_fwd_hdimall_bf16_softcap_sm90_cu_c04999b1_36204cuda3std3__45__cpo5beginE:
	.zero		1
	.type		_ZN74_INTERNAL_a13f6cbc_38_flash_fwd_hdimall_bf16_softcap_sm90_cu_c04999b1_36204cuda3std3__476_GLOBAL__N__a13f6cbc_38_flash_fwd_hdimall_bf16_softcap_sm90_cu_c04999b1_36206ignoreE,@object
	.size		_ZN74_INTERNAL_a13f6cbc_38_flash_fwd_hdimall_bf16_softcap_sm90_cu_c04999b1_36204cuda3std3__476_GLOBAL__N__a13f6cbc_38_flash_fwd_hdimall_bf16_softcap_sm90_cu_c04999b1_36206ignoreE,(_ZN74_INTERNAL_a13f6cbc_38_flash_fwd_hdimall_bf16_softcap_sm90_cu_c04999b1_36204cute7productE - _ZN74_INTERNAL_a13f6cbc_38_flash_fwd_hdimall_bf16_softcap_sm90_cu_c04999b1_36204cuda3std3__476_GLOBAL__N__a13f6cbc_38_flash_fwd_hdimall_bf16_softcap_sm90_cu_c04999b1_36206ignoreE)
_ZN74_INTERNAL_a13f6cbc_38_flash_fwd_hdimall_bf16_softcap_sm90_cu_c04999b1_36204cuda3std3__476_GLOBAL__N__a13f6cbc_38_flash_fwd_hdimall_bf16_softcap_sm90_cu_c04999b1_36206ignoreE:
	.zero		1
	.type		_ZN74_INTERNAL_a13f6cbc_38_flash_fwd_hdimall_bf16_softcap_sm90_cu_c04999b1_36204cute7productE,@object
	.size		_ZN74_INTERNAL_a13f6cbc_38_flash_fwd_hdimall_bf16_softcap_sm90_cu_c04999b1_36204cute7productE,(_ZN74_INTERNAL_a13f6cbc_38_flash_fwd_hdimall_bf16_softcap_sm90_cu_c04999b1_36204cuda3std3__45__cpo3endE - _ZN74_INTERNAL_a13f6cbc_38_flash_fwd_hdimall_bf16_softcap_sm90_cu_c04999b1_36204cute7productE)
_ZN74_INTERNAL_a13f6cbc_38_flash_fwd_hdimall_bf16_softcap_sm90_cu_c04999b1_36204cute7productE:
	.zero		1
	.type		_ZN74_INTERNAL_a13f6cbc_38_flash_fwd_hdimall_bf16_softcap_sm90_cu_c04999b1_36204cuda3std3__45__cpo3endE,@object
	.size		_ZN74_INTERNAL_a13f6cbc_38_flash_fwd_hdimall_bf16_softcap_sm90_cu_c04999b1_36204cuda3std3__45__cpo3endE,(_ZN74_INTERNAL_a13f6cbc_38_flash_fwd_hdimall_bf16_softcap_sm90_cu_c04999b1_36204cuda3std3__419piecewise_constructE - _ZN74_INTERNAL_a13f6cbc_38_flash_fwd_hdimall_bf16_softcap_sm90_cu_c04999b1_36204cuda3std3__45__cpo3endE)
_ZN74_INTERNAL_a13f6cbc_38_flash_fwd_hdimall_bf16_softcap_sm90_cu_c04999b1_36204cuda3std3__45__cpo3endE:
	.zero		1
	.type		_ZN74_INTERNAL_a13f6cbc_38_flash_fwd_hdimall_bf16_softcap_sm90_cu_c04999b1_36204cuda3std3__419piecewise_constructE,@object
	.size		_ZN74_INTERNAL_a13f6cbc_38_flash_fwd_hdimall_bf16_softcap_sm90_cu_c04999b1_36204cuda3std3__419piecewise_constructE,(_ZN74_INTERNAL_a13f6cbc_38_flash_fwd_hdimall_bf16_softcap_sm90_cu_c04999b1_36204cuda3std3__45__cpo4cendE - _ZN74_INTERNAL_a13f6cbc_38_flash_fwd_hdimall_bf16_softcap_sm90_cu_c04999b1_36204cuda3std3__419piecewise_constructE)
_ZN74_INTERNAL_a13f6cbc_38_flash_fwd_hdimall_bf16_softcap_sm90_cu_c04999b1_36204cuda3std3__419piecewise_constructE:
	.zero		1
	.type		_ZN74_INTERNAL_a13f6cbc_38_flash_fwd_hdimall_bf16_softcap_sm90_cu_c04999b1_36204cuda3std3__45__cpo4cendE,@object
	.size		_ZN74_INTERNAL_a13f6cbc_38_flash_fwd_hdimall_bf16_softcap_sm90_cu_c04999b1_36204cuda3std3__45__cpo4cendE,(_ZN74_INTERNAL_a13f6cbc_38_flash_fwd_hdimall_bf16_softcap_sm90_cu_c04999b1_36204cuda3std6ranges3__45__cpo4swapE - _ZN74_INTERNAL_a13f6cbc_38_flash_fwd_hdimall_bf16_softcap_sm90_cu_c04999b1_36204cuda3std3__45__cpo4cendE)
_ZN74_INTERNAL_a13f6cbc_38_flash_fwd_hdimall_bf16_softcap_sm90_cu_c04999b1_36204cuda3std3__45__cpo4cendE:
	.zero		1
	.type		_ZN74_INTERNAL_a13f6cbc_38_flash_fwd_hdimall_bf16_softcap_sm90_cu_c04999b1_36204cuda3std6ranges3__45__cpo4swapE,@object
	.size		_ZN74_INTERNAL_a13f6cbc_38_flash_fwd_hdimall_bf16_softcap_sm90_cu_c04999b1_36204cuda3std6ranges3__45__cpo4swapE,(.L_50 - _ZN74_INTERNAL_a13f6cbc_38_flash_fwd_hdimall_bf16_softcap_sm90_cu_c04999b1_36204cuda3std6ranges3__45__cpo4swapE)
_ZN74_INTERNAL_a13f6cbc_38_flash_fwd_hdimall_bf16_softcap_sm90_cu_c04999b1_36204cuda3std6ranges3__45__cpo4swapE:
	.zero		1
.L_50:


//--------------------- .nv.shared._ZN7cutlass13device_kernelIN5flash11enable_sm90INS1_16FlashAttnFwdSm90INS1_25CollectiveMainloopFwdSm90ILi2EN4cute5tupleIJNS5_1CILi2EEENS7_ILi1EEES9_EEENS6_IJNS7_ILi128EEENS7_ILi80EEENS7_ILi256EEEEEELi256ENS_10bfloat16_tEfNS_4arch4Sm90ELb0ELb0ELb1ELb0ELb0ELb0ELb0ELb1ELb1ELb0ELb0ELb0EEENS1_21CollectiveEpilogueFwdINS6_IJSB_SD_SC_EEESA_SF_SH_Li256ELb0ELb0ELb0ELb0EEENS1_29StaticPersistentTileSchedulerILb0EEEEEEEEEvNT_6ParamsE --------------------------
	.section	.nv.shared._ZN7cutlass13device_kernelIN5flash11enable_sm90INS1_16FlashAttnFwdSm90INS1_25CollectiveMainloopFwdSm90ILi2EN4cute5tupleIJNS5_1CILi2EEENS7_ILi1EEES9_EEENS6_IJNS7_ILi128EEENS7_ILi80EEENS7_ILi256EEEEEELi256ENS_10bfloat16_tEfNS_4arch4Sm90ELb0ELb0ELb1ELb0ELb0ELb0ELb0ELb1ELb1ELb0ELb0ELb0EEENS1_21CollectiveEpilogueFwdINS6_IJSB_SD_SC_EEESA_SF_SH_Li256ELb0ELb0ELb0ELb0EEENS1_29StaticPersistentTileSchedulerILb0EEEEEEEEEvNT_6ParamsE,"aw",@nobits
	.sectionflags	@""
	.align	16
	.zero		1024


//--------------------- .nv.shared._ZN7cutlass13device_kernelIN5flash11enable_sm90INS1_16FlashAttnFwdSm90INS1_25CollectiveMainloopFwdSm90ILi2EN4cute5tupleIJNS5_1CILi1EEES8_S8_EEENS6_IJNS7_ILi128EEENS7_ILi80EEENS7_ILi256EEEEEELi256ENS_10bfloat16_tEfNS_4arch4Sm90ELb0ELb0ELb1ELb1ELb0ELb0ELb0ELb1ELb1ELb0ELb0ELb0EEENS1_21CollectiveEpilogueFwdINS6_IJSA_SC_SB_EEES9_SE_SG_Li256ELb1ELb0ELb0ELb0EEENS1_36VarlenDynamicPersistentTileSchedulerILi128ELi80ELi256ELi32ELb0ELb0ELb1ELb0ELb1ELb1EEEEEEEEEvNT_6ParamsE --------------------------
	.section	.nv.shared._ZN7cutlass13device_kernelIN5flash11enable_sm90INS1_16FlashAttnFwdSm90INS1_25CollectiveMainloopFwdSm90ILi2EN4cute5tupleIJNS5_1CILi1EEES8_S8_EEENS6_IJNS7_ILi128EEENS7_ILi80EEENS7_ILi256EEEEEELi256ENS_10bfloat16_tEfNS_4arch4Sm90ELb0ELb0ELb1ELb1ELb0ELb0ELb0ELb1ELb1ELb0ELb0ELb0EEENS1_21CollectiveEpilogueFwdINS6_IJSA_SC_SB_EEES9_SE_SG_Li256ELb1ELb0ELb0ELb0EEENS1_36VarlenDynamicPersistentTileSchedulerILi128ELi80ELi256ELi32ELb0ELb0ELb1ELb0ELb1ELb1EEEEEEEEEvNT_6ParamsE,"aw",@nobits
	.sectionflags	@""
	.align	16
	.zero		1024


//--------------------- .nv.shared._ZN7cutlass13device_kernelIN5flash11enable_sm90INS1_16FlashAttnFwdSm90INS1_25CollectiveMainloopFwdSm90ILi2EN4cute5tupleIJNS5_1CILi1EEES8_S8_EEENS6_IJNS7_ILi128EEENS7_ILi80EEENS7_ILi256EEEEEELi256ENS_10bfloat16_tEfNS_4arch4Sm90ELb0ELb0ELb1ELb1ELb0ELb1ELb0ELb1ELb1ELb0ELb0ELb0EEENS1_21CollectiveEpilogueFwdINS6_IJSA_SC_SB_EEES9_SE_SG_Li256ELb1ELb0ELb0ELb0EEENS1_36VarlenDynamicPersistentTileSchedulerILi128ELi80ELi256ELi32ELb0ELb0ELb1ELb0ELb1ELb1EEEEEEEEEvNT_6ParamsE --------------------------
	.section	.nv.shared._ZN7cutlass13device_kernelIN5flash11enable_sm90INS1_16FlashAttnFwdSm90INS1_25CollectiveMainloopFwdSm90ILi2EN4cute5tupleIJNS5_1CILi1EEES8_S8_EEENS6_IJNS7_ILi128EEENS7_ILi80EEENS7_ILi256EEEEEELi256ENS_10bfloat16_tEfNS_4arch4Sm90ELb0ELb0ELb1ELb1ELb0ELb1ELb0ELb1ELb1ELb0ELb0ELb0EEENS1_21CollectiveEpilogueFwdINS6_IJSA_SC_SB_EEES9_SE_SG_Li256ELb1ELb0ELb0ELb0EEENS1_36VarlenDynamicPersistentTileSchedulerILi128ELi80ELi256ELi32ELb0ELb0ELb1ELb0ELb1ELb1EEEEEEEEEvNT_6ParamsE,"aw",@nobits
	.sectionflags	@""
	.align	16
	.zero		1024


//--------------------- .nv.shared._ZN7cutlass13device_kernelIN5flash11enable_sm90INS1_16FlashAttnFwdSm90INS1_25CollectiveMainloopFwdSm90ILi2EN4cute5tupleIJNS5_1CILi1EEES8_S8_EEENS6_IJNS7_ILi128EEENS7_ILi64EEENS7_ILi256EEEEEELi256ENS_10bfloat16_tEfNS_4arch4Sm90ELb0ELb1ELb1ELb0ELb0ELb0ELb0ELb1ELb1ELb0ELb0ELb0EEENS1_21CollectiveEpilogueFwdINS6_IJSA_SC_SB_EEES9_SE_SG_Li256ELb0ELb0ELb0ELb0EEENS1_30DynamicPersistentTileSchedulerILi256ELi32ELb0ELb0ELb1EEEEEEEEEvNT_6ParamsE --------------------------
	.section	.nv.shared._ZN7cutlass13device_kernelIN5flash11enable_sm90INS1_16FlashAttnFwdSm90INS1_25CollectiveMainloopFwdSm90ILi2EN4cute5tupleIJNS5_1CILi1EEES8_S8_EEENS6_IJNS7_ILi128EEENS7_ILi64EEENS7_ILi256EEEEEELi256ENS_10bfloat16_tEfNS_4arch4Sm90ELb0ELb1ELb1ELb0ELb0ELb0ELb0ELb1ELb1ELb0ELb0ELb0EEENS1_21CollectiveEpilogueFwdINS6_IJSA_SC_SB_EEES9_SE_SG_Li256ELb0ELb0ELb0ELb0EEENS1_30DynamicPersistentTileSchedulerILi256ELi32ELb0ELb0ELb1EEEEEEEEEvNT_6ParamsE,"aw",@nobits
	.sectionflags	@""
	.align	16
	.zero		1024


//--------------------- .nv.shared._ZN7cutlass13device_kernelIN5flash11enable_sm90INS1_16FlashAttnFwdSm90INS1_25CollectiveMainloopFwdSm90ILi2EN4cute5tupleIJNS5_1CILi1EEES8_S8_EEENS6_IJNS7_ILi128EEENS7_ILi64EEENS7_ILi256EEEEEELi256ENS_10bfloat16_tEfNS_4arch4Sm90ELb0ELb1ELb1ELb1ELb0ELb0ELb0ELb1ELb1ELb0ELb0ELb0EEENS1_21CollectiveEpilogueFwdINS6_IJSA_SC_SB_EEES9_SE_SG_Li256ELb1ELb0ELb0ELb0EEENS1_36VarlenDynamicPersistentTileSchedulerILi128ELi64ELi256ELi32ELb0ELb0ELb1ELb1ELb0ELb1EEEEEEEEEvNT_6ParamsE --------------------------
	.section	.nv.shared._ZN7cutlass13device_kernelIN5flash11enable_sm90INS1_16FlashAttnFwdSm90INS1_25CollectiveMainloopFwdSm90ILi2EN4cute5tupleIJNS5_1CILi1EEES8_S8_EEENS6_IJNS7_ILi128EEENS7_ILi64EEENS7_ILi256EEEEEELi256ENS_10bfloat16_tEfNS_4arch4Sm90ELb0ELb1ELb1ELb1ELb0ELb0ELb0ELb1ELb1ELb0ELb0ELb0EEENS1_21CollectiveEpilogueFwdINS6_IJSA_SC_SB_EEES9_SE_SG_Li256ELb1ELb0ELb0ELb0EEENS1_36VarlenDynamicPersistentTileSchedulerILi128ELi64ELi256ELi32ELb0ELb0ELb1ELb1ELb0ELb1EEEEEEEEEvNT_6ParamsE,"aw",@nobits
	.sectionflags	@""
	.align	16
	.zero		1024


//--------------------- .nv.shared._ZN7cutlass13device_kernelIN5flash11enable_sm90INS1_16FlashAttnFwdSm90INS1_25CollectiveMainloopFwdSm90ILi2EN4cute5tupleIJNS5_1CILi1EEES8_S8_EEENS6_IJNS7_ILi128EEENS7_ILi64EEENS7_ILi256EEEEEELi256ENS_10bfloat16_tEfNS_4arch4Sm90ELb0ELb1ELb1ELb1ELb0ELb1ELb0ELb1ELb1ELb0ELb0ELb0EEENS1_21CollectiveEpilogueFwdINS6_IJSA_SC_SB_EEES9_SE_SG_Li256ELb1ELb0ELb0ELb0EEENS1_36VarlenDynamicPersistentTileSchedulerILi128ELi64ELi256ELi32ELb0ELb0ELb1ELb1ELb0ELb1EEEEEEEEEvNT_6ParamsE --------------------------
	.section	.nv.shared._ZN7cutlass13device_kernelIN5flash11enable_sm90INS1_16FlashAttnFwdSm90INS1_25CollectiveMainloopFwdSm90ILi2EN4cute5tupleIJNS5_1CILi1EEES8_S8_EEENS6_IJNS7_ILi128EEENS7_ILi64EEENS7_ILi256EEEEEELi256ENS_10bfloat16_tEfNS_4arch4Sm90ELb0ELb1ELb1ELb1ELb0ELb1ELb0ELb1ELb1ELb0ELb0ELb0EEENS1_21CollectiveEpilogueFwdINS6_IJSA_SC_SB_EEES9_SE_SG_Li256ELb1ELb0ELb0ELb0EEENS1_36VarlenDynamicPersistentTileSchedulerILi128ELi64ELi256ELi32ELb0ELb0ELb1ELb1ELb0ELb1EEEEEEEEEvNT_6ParamsE,"aw",@nobits
	.sectionflags	@""
	.align	16
	.zero		1024


//--------------------- .nv.shared._ZN7cutlass13device_kernelIN5flash11enable_sm90INS1_16FlashAttnFwdSm90INS1_25CollectiveMainloopFwdSm90ILi2EN4cute5tupleIJNS5_1CILi1EEES8_S8_EEENS6_IJNS7_ILi128EEENS7_ILi80EEENS7_ILi256EEEEEELi256ENS_10bfloat16_tEfNS_4arch4Sm90ELb1ELb0ELb1ELb0ELb0ELb0ELb0ELb1ELb1ELb0ELb0ELb0EEENS1_21CollectiveEpilogueFwdINS6_IJSA_SC_SB_EEES9_SE_SG_Li256ELb0ELb0ELb0ELb0EEENS1_30DynamicPersistentTileSchedulerILi256ELi32ELb0ELb0ELb1EEEEEEEEEvNT_6ParamsE --------------------------
	.section	.nv.shared._ZN7cutlass13device_kernelIN5flash11enable_sm90INS1_16FlashAttnFwdSm90INS1_25CollectiveMainloopFwdSm90ILi2EN4cute5tupleIJNS5_1CILi1EEES8_S8_EEENS6_IJNS7_ILi128EEENS7_ILi80EEENS7_ILi256EEEEEELi256ENS_10bfloat16_tEfNS_4arch4Sm90ELb1ELb0ELb1ELb0ELb0ELb0ELb0ELb1ELb1ELb0ELb0ELb0EEENS1_21CollectiveEpilogueFwdINS6_IJSA_SC_SB_EEES9_SE_SG_Li256ELb0ELb0ELb0ELb0EEENS1_30DynamicPersistentTileSchedulerILi256ELi32ELb0ELb0ELb1EEEEEEEEEvNT_6ParamsE,"aw",@nobits
	.sectionflags	@""
	.align	16
	.zero		1024


//--------------------- .nv.shared._ZN7cutlass13device_kernelIN5flash11enable_sm90INS1_16FlashAttnFwdSm90INS1_25CollectiveMainloopFwdSm90ILi2EN4cute5tupleIJNS5_1CILi1EEES8_S8_EEENS6_IJNS7_ILi128EEENS7_ILi80EEENS7_ILi256EEEEEELi256ENS_10bfloat16_tEfNS_4arch4Sm90ELb1ELb0ELb1ELb1ELb0ELb0ELb0ELb1ELb1ELb0ELb0ELb0EEENS1_21CollectiveEpilogueFwdINS6_IJSA_SC_SB_EEES9_SE_SG_Li256ELb1ELb0ELb0ELb0EEENS1_36VarlenDynamicPersistentTileSchedulerILi128ELi80ELi256ELi32ELb0ELb0ELb1ELb1ELb1ELb1EEEEEEEEEvNT_6ParamsE --------------------------
	.section	.nv.shared._ZN7cutlass13device_kernelIN5flash11enable_sm90INS1_16FlashAttnFwdSm90INS1_25CollectiveMainloopFwdSm90ILi2EN4cute5tupleIJNS5_1CILi1EEES8_S8_EEENS6_IJNS7_ILi128EEENS7_ILi80EEENS7_ILi256EEEEEELi256ENS_10bfloat16_tEfNS_4arch4Sm90ELb1ELb0ELb1ELb1ELb0ELb0ELb0ELb1ELb1ELb0ELb0ELb0EEENS1_21CollectiveEpilogueFwdINS6_IJSA_SC_SB_EEES9_SE_SG_Li256ELb1ELb0ELb0ELb0EEENS1_36VarlenDynamicPersistentTileSchedulerILi128ELi80ELi256ELi32ELb0ELb0ELb1ELb1ELb1ELb1EEEEEEEEEvNT_6ParamsE,"aw",@nobits
	.sectionflags	@""
	.align	16
	.zero		1024


//--------------------- .nv.shared._ZN7cutlass13device_kernelIN5flash11enable_sm90INS1_16FlashAttnFwdSm90INS1_25CollectiveMainloopFwdSm90ILi2EN4cute5tupleIJNS5_1CILi1EEES8_S8_EEENS6_IJNS7_ILi128EEENS7_ILi80EEENS7_ILi256EEEEEELi256ENS_10bfloat16_tEfNS_4arch4Sm90ELb1ELb0ELb1ELb1ELb0ELb1ELb0ELb1ELb1ELb0ELb0ELb0EEENS1_21CollectiveEpilogueFwdINS6_IJSA_SC_SB_EEES9_SE_SG_Li256ELb1ELb0ELb0ELb0EEENS1_36VarlenDynamicPersistentTileSchedulerILi128ELi80ELi256ELi32ELb0ELb0ELb1ELb1ELb1ELb1EEEEEEEEEvNT_6ParamsE --------------------------
	.section	.nv.shared._ZN7cutlass13device_kernelIN5flash11enable_sm90INS1_16FlashAttnFwdSm90INS1_25CollectiveMainloopFwdSm90ILi2EN4cute5tupleIJNS5_1CILi1EEES8_S8_EEENS6_IJNS7_ILi128EEENS7_ILi80EEENS7_ILi256EEEEEELi256ENS_10bfloat16_tEfNS_4arch4Sm90ELb1ELb0ELb1ELb1ELb0ELb1ELb0ELb1ELb1ELb0ELb0ELb0EEENS1_21CollectiveEpilogueFwdINS6_IJSA_SC_SB_EEES9_SE_SG_Li256ELb1ELb0ELb0ELb0EEENS1_36VarlenDynamicPersistentTileSchedulerILi128ELi80ELi256ELi32ELb0ELb0ELb1ELb1ELb1ELb1EEEEEEEEEvNT_6ParamsE,"aw",@nobits
	.sectionflags	@""
	.align	16
	.zero		1024


//--------------------- .nv.shared._ZN7cutlass13device_kernelIN5flash11enable_sm90INS1_16FlashAttnFwdSm90INS1_25CollectiveMainloopFwdSm90ILi2EN4cute5tupleIJNS5_1CILi1EEES8_S8_EEENS6_IJNS7_ILi128EEENS7_ILi112EEENS7_ILi192EEEEEELi192ENS_10bfloat16_tEfNS_4arch4Sm90ELb0ELb0ELb1ELb0ELb0ELb0ELb0ELb1ELb1ELb0ELb0ELb0EEENS1_21CollectiveEpilogueFwdINS6_IJSA_SC_SB_EEES9_SE_SG_Li256ELb0ELb0ELb0ELb0EEENS1_29StaticPersistentTileSchedulerILb0EEEEEEEEEvNT_6ParamsE --------------------------
	.section	.nv.shared._ZN7cutlass13device_kernelIN5flash11enable_sm90INS1_16FlashAttnFwdSm90INS1_25CollectiveMainloopFwdSm90ILi2EN4cute5tupleIJNS5_1CILi1EEES8_S8_EEENS6_IJNS7_ILi128EEENS7_ILi112EEENS7_ILi192EEEEEELi192ENS_10bfloat16_tEfNS_4arch4Sm90ELb0ELb0ELb1ELb0ELb0ELb0ELb0ELb1ELb1ELb0ELb0ELb0EEENS1_21CollectiveEpilogueFwdINS6_IJSA_SC_SB_EEES9_SE_SG_Li256ELb0ELb0ELb0ELb0EEENS1_29StaticPersistentTileSchedulerILb0EEEEEEEEEvNT_6ParamsE,"aw",@nobits
	.sectionflags	@""
	.align	16
	.zero		1024


//--------------------- .nv.shared._ZN7cutlass13device_kernelIN5flash11enable_sm90INS1_16FlashAttnFwdSm90INS1_25CollectiveMainloopFwdSm90ILi2EN4cute5tupleIJNS5_1CILi2EEENS7_ILi1EEES9_EEENS6_IJNS7_ILi128EEENS7_ILi112EEENS7_ILi192EEEEEELi192ENS_10bfloat16_tEfNS_4arch4Sm90ELb0ELb0ELb1ELb0ELb0ELb0ELb0ELb1ELb1ELb0ELb0ELb0EEENS1_21CollectiveEpilogueFwdINS6_IJSB_SD_SC_EEESA_SF_SH_Li256ELb0ELb0ELb0ELb0EEENS1_29StaticPersistentTileSchedulerILb0EEEEEEEEEvNT_6ParamsE --------------------------
	.section	.nv.shared._ZN7cutlass13device_kernelIN5flash11enable_sm90INS1_16FlashAttnFwdSm90INS1_25CollectiveMainloopFwdSm90ILi2EN4cute5tupleIJNS5_1CILi2EEENS7_ILi1EEES9_EEENS6_IJNS7_ILi128EEENS7_ILi112EEENS7_ILi192EEEEEELi192ENS_10bfloat16_tEfNS_4arch4Sm90ELb0ELb0ELb1ELb0ELb0ELb0ELb0ELb1ELb1ELb0ELb0ELb0EEENS1_21CollectiveEpilogueFwdINS6_IJSB_SD_SC_EEESA_SF_SH_Li256ELb0ELb0ELb0ELb0EEENS1_29StaticPersistentTileSchedulerILb0EEEEEEEEEvNT_6ParamsE,"aw",@nobits
	.sectionflags	@""
	.align	16
	.zero		1024


//--------------------- .nv.shared._ZN7cutlass13device_kernelIN5flash11enable_sm90INS1_16FlashAttnFwdSm90INS1_25CollectiveMainloopFwdSm90ILi2EN4cute5tupleIJNS5_1CILi1EEES8_S8_EEENS6_IJNS7_ILi128EEENS7_ILi112EEENS7_ILi192EEEEEELi192ENS_10bfloat16_tEfNS_4arch4Sm90ELb0ELb0ELb1ELb1ELb0ELb0ELb0ELb1ELb1ELb0ELb0ELb0EEENS1_21CollectiveEpilogueFwdINS6_IJSA_SC_SB_EEES9_SE_SG_Li256ELb1ELb0ELb0ELb0EEENS1_36VarlenDynamicPersistentTileSchedulerILi128ELi112ELi256ELi32ELb0ELb0ELb1ELb0ELb1ELb1EEEEEEEEEvNT_6ParamsE --------------------------
	.section	.nv.shared._ZN7cutlass13device_kernelIN5flash11enable_sm90INS1_16FlashAttnFwdSm90INS1_25CollectiveMainloopFwdSm90ILi2EN4cute5tupleIJNS5_1CILi1EEES8_S8_EEENS6_IJNS7_ILi128EEENS7_ILi112EEENS7_ILi192EEEEEELi192ENS_10bfloat16_tEfNS_4arch4Sm90ELb0ELb0ELb1ELb1ELb0ELb0ELb0ELb1ELb1ELb0ELb0ELb0EEENS1_21CollectiveEpilogueFwdINS6_IJSA_SC_SB_EEES9_SE_SG_Li256ELb1ELb0ELb0ELb0EEENS1_36VarlenDynamicPersistentTileSchedulerILi128ELi112ELi256ELi32ELb0ELb0ELb1ELb0ELb1ELb1EEEEEEEEEvNT_6ParamsE,"aw",@nobits
	.sectionflags	@""
	.align	16
	.zero		1024


//--------------------- .nv.shared._ZN7cutlass13device_kernelIN5flash11enable_sm90INS1_16FlashAttnFwdSm90INS1_25CollectiveMainloopFwdSm90ILi2EN4cute5tupleIJNS5_1CILi1EEES8_S8_EEENS6_IJNS7_ILi128EEENS7_ILi112EEENS7_ILi192EEEEEELi192ENS_10bfloat16_tEfNS_4arch4Sm90ELb0ELb0ELb1ELb1ELb0ELb1ELb0ELb1ELb1ELb0ELb0ELb0EEENS1_21CollectiveEpilogueFwdINS6_IJSA_SC_SB_EEES9_SE_SG_Li256ELb1ELb0ELb0ELb0EEENS1_36VarlenDynamicPersistentTileSchedulerILi128ELi112ELi256ELi32ELb0ELb0ELb1ELb0ELb1ELb1EEEEEEEEEvNT_6ParamsE --------------------------
	.section	.nv.shared._ZN7cutlass13device_kernelIN5flash11enable_sm90INS1_16FlashAttnFwdSm90INS1_25CollectiveMainloopFwdSm90ILi2EN4cute5tupleIJNS5_1CILi1EEES8_S8_EEENS6_IJNS7_ILi128EEENS7_ILi112EEENS7_ILi192EEEEEELi192ENS_10bfloat16_tEfNS_4arch4Sm90ELb0ELb0ELb1ELb1ELb0ELb1ELb0ELb1ELb1ELb0ELb0ELb0EEENS1_21CollectiveEpilogueFwdINS6_IJSA_SC_SB_EEES9_SE_SG_Li256ELb1ELb0ELb0ELb0EEENS1_36VarlenDynamicPersistentTileSchedulerILi128ELi112ELi256ELi32ELb0ELb0ELb1ELb0ELb1ELb1EEEEEEEEEvNT_6ParamsE,"aw",@nobits
	.sectionflags	@""
	.align	16
	.zero		1024


//--------------------- .nv.shared._ZN7cutlass13device_kernelIN5flash11enable_sm90INS1_16FlashAttnFwdSm90INS1_25CollectiveMainloopFwdSm90ILi2EN4cute5tupleIJNS5_1CILi1EEES8_S8_EEENS6_IJNS7_ILi128EEENS7_ILi96EEENS7_ILi192EEEEEELi192ENS_10bfloat16_tEfNS_4arch4Sm90ELb0ELb1ELb1ELb0ELb0ELb0ELb0ELb1ELb1ELb0ELb0ELb0EEENS1_21CollectiveEpilogueFwdINS6_IJSA_SC_SB_EEES9_SE_SG_Li256ELb0ELb0ELb0ELb0EEENS1_30DynamicPersistentTileSchedulerILi256ELi32ELb0ELb0ELb1EEEEEEEEEvNT_6ParamsE --------------------------
	.section	.nv.shared._ZN7cutlass13device_kernelIN5flash11enable_sm90INS1_16FlashAttnFwdSm90INS1_25CollectiveMainloopFwdSm90ILi2EN4cute5tupleIJNS5_1CILi1EEES8_S8_EEENS6_IJNS7_ILi128EEENS7_ILi96EEENS7_ILi192EEEEEELi192ENS_10bfloat16_tEfNS_4arch4Sm90ELb0ELb1ELb1ELb0ELb0ELb0ELb0ELb1ELb1ELb0ELb0ELb0EEENS1_21CollectiveEpilogueFwdINS6_IJSA_SC_SB_EEES9_SE_SG_Li256ELb0ELb0ELb0ELb0EEENS1_30DynamicPersistentTileSchedulerILi256ELi32ELb0ELb0ELb1EEEEEEEEEvNT_6ParamsE,"aw",@nobits
	.sectionflags	@""
	.align	16
	.zero		1024


//--------------------- .nv.shared._ZN7cutlass13device_kernelIN5flash11enable_sm90INS1_16FlashAttnFwdSm90INS1_25CollectiveMainloopFwdSm90ILi2EN4cute5tupleIJNS5_1CILi1EEES8_S8_EEENS6_IJNS7_ILi128EEENS7_ILi96EEENS7_ILi192EEEEEELi192ENS_10bfloat16_tEfNS_4arch4Sm90ELb0ELb1ELb1ELb1ELb0ELb0ELb0ELb1ELb1ELb0ELb0ELb0EEENS1_21CollectiveEpilogueFwdINS6_IJSA_SC_SB_EEES9_SE_SG_Li256ELb1ELb0ELb0ELb0EEENS1_36VarlenDynamicPersistentTileSchedulerILi128ELi96ELi256ELi32ELb0ELb0ELb1ELb1ELb0ELb1EEEEEEEEEvNT_6ParamsE --------------------------
	.section	.nv.shared._ZN7cutlass13device_kernelIN5flash11enable_sm90INS1_16FlashAttnFwdSm90INS1_25CollectiveMainloopFwdSm90ILi2EN4cute5tupleIJNS5_1CILi1EEES8_S8_EEENS6_IJNS7_ILi128EEENS7_ILi96EEENS7_ILi192EEEEEELi192ENS_10bfloat16_tEfNS_4arch4Sm90ELb0ELb1ELb1ELb1ELb0ELb0ELb0ELb1ELb1ELb0ELb0ELb0EEENS1_21CollectiveEpilogueFwdINS6_IJSA_SC_SB_EEES9_SE_SG_Li256ELb1ELb0ELb0ELb0EEENS1_36VarlenDynamicPersistentTileSchedulerILi128ELi96ELi256ELi32ELb0ELb0ELb1ELb1ELb0ELb1EEEEEEEEEvNT_6ParamsE,"aw",@nobits
	.sectionflags	@""
	.align	16
	.zero		1024


//--------------------- .nv.shared._ZN7cutlass13device_kernelIN5flash11enable_sm90INS1_16FlashAttnFwdSm90INS1_25CollectiveMainloopFwdSm90ILi2EN4cute5tupleIJNS5_1CILi1EEES8_S8_EEENS6_IJNS7_ILi128EEENS7_ILi96EEENS7_ILi192EEEEEELi192ENS_10bfloat16_tEfNS_4arch4Sm90ELb0ELb1ELb1ELb1ELb0ELb1ELb0ELb1ELb1ELb0ELb0ELb0EEENS1_21CollectiveEpilogueFwdINS6_IJSA_SC_SB_EEES9_SE_SG_Li256ELb1ELb0ELb0ELb0EEENS1_36VarlenDynamicPersistentTileSchedulerILi128ELi96ELi256ELi32ELb0ELb0ELb1ELb1ELb0ELb1EEEEEEEEEvNT_6ParamsE --------------------------
	.section	.nv.shared._ZN7cutlass13device_kernelIN5flash11enable_sm90INS1_16FlashAttnFwdSm90INS1_25CollectiveMainloopFwdSm90ILi2EN4cute5tupleIJNS5_1CILi1EEES8_S8_EEENS6_IJNS7_ILi128EEENS7_ILi96EEENS7_ILi192EEEEEELi192ENS_10bfloat16_tEfNS_4arch4Sm90ELb0ELb1ELb1ELb1ELb0ELb1ELb0ELb1ELb1ELb0ELb0ELb0EEENS1_21CollectiveEpilogueFwdINS6_IJSA_SC_SB_EEES9_SE_SG_Li256ELb1ELb0ELb0ELb0EEENS1_36VarlenDynamicPersistentTileSchedulerILi128ELi96ELi256ELi32ELb0ELb0ELb1ELb1ELb0ELb1EEEEEEEEEvNT_6ParamsE,"aw",@nobits
	.sectionflags	@""
	.align	16
	.zero		1024


//--------------------- .nv.shared._ZN7cutlass13device_kernelIN5flash11enable_sm90INS1_16FlashAttnFwdSm90INS1_25CollectiveMainloopFwdSm90ILi2EN4cute5tupleIJNS5_1CILi1EEES8_S8_EEENS6_IJNS7_ILi128EEENS7_ILi112EEENS7_ILi192EEEEEELi192ENS_10bfloat16_tEfNS_4arch4Sm90ELb1ELb0ELb1ELb0ELb0ELb0ELb0ELb1ELb1ELb0ELb0ELb0EEENS1_21CollectiveEpilogueFwdINS6_IJSA_SC_SB_EEES9_SE_SG_Li256ELb0ELb0ELb0ELb0EEENS1_30DynamicPersistentTileSchedulerILi256ELi32ELb0ELb0ELb1EEEEEEEEEvNT_6ParamsE --------------------------
	.section	.nv.shared._ZN7cutlass13device_kernelIN5flash11enable_sm90INS1_16FlashAttnFwdSm90INS1_25CollectiveMainloopFwdSm90ILi2EN4cute5tupleIJNS5_1CILi1EEES8_S8_EEENS6_IJNS7_ILi128EEENS7_ILi112EEENS7_ILi192EEEEEELi192ENS_10bfloat16_tEfNS_4arch4Sm90ELb1ELb0ELb1ELb0ELb0ELb0ELb0ELb1ELb1ELb0ELb0ELb0EEENS1_21CollectiveEpilogueFwdINS6_IJSA_SC_SB_EEES9_SE_SG_Li256ELb0ELb0ELb0ELb0EEENS1_30DynamicPersistentTileSchedulerILi256ELi32ELb0ELb0ELb1EEEEEEEEEvNT_6ParamsE,"aw",@nobits
	.sectionflags	@""
	.align	16
	.zero		1024


//--------------------- .nv.shared._ZN7cutlass13device_kernelIN5flash11enable_sm90INS1_16FlashAttnFwdSm90INS1_25CollectiveMainloopFwdSm90ILi2EN4cute5tupleIJNS5_1CILi1EEES8_S8_EEENS6_IJNS7_ILi128EEENS7_ILi112EEENS7_ILi192EEEEEELi192ENS_10bfloat16_tEfNS_4arch4Sm90ELb1ELb0ELb1ELb1ELb0ELb0ELb0ELb1ELb1ELb0ELb0ELb0EEENS1_21CollectiveEpilogueFwdINS6_IJSA_SC_SB_EEES9_SE_SG_Li256ELb1ELb0ELb0ELb0EEENS1_36VarlenDynamicPersistentTileSchedulerILi128ELi112ELi256ELi32ELb0ELb0ELb1ELb1ELb1ELb1EEEEEEEEEvNT_6ParamsE --------------------------
	.section	.nv.shared._ZN7cutlass13device_kernelIN5flash11enable_sm90INS1_16FlashAttnFwdSm90INS1_25CollectiveMainloopFwdSm90ILi2EN4cute5tupleIJNS5_1CILi1EEES8_S8_EEENS6_IJNS7_ILi128EEENS7_ILi112EEENS7_ILi192EEEEEELi192ENS_10bfloat16_tEfNS_4arch4Sm90ELb1ELb0ELb1ELb1ELb0ELb0ELb0ELb1ELb1ELb0ELb0ELb0EEENS1_21CollectiveEpilogueFwdINS6_IJSA_SC_SB_EEES9_SE_SG_Li256ELb1ELb0ELb0ELb0EEENS1_36VarlenDynamicPersistentTileSchedulerILi128ELi112ELi256ELi32ELb0ELb0ELb1ELb1ELb1ELb1EEEEEEEEEvNT_6ParamsE,"aw",@nobits
	.sectionflags	@""
	.align	16
	.zero		1024


//--------------------- .nv.shared._ZN7cutlass13device_kernelIN5flash11enable_sm90INS1_16FlashAttnFwdSm90INS1_25CollectiveMainloopFwdSm90ILi2EN4cute5tupleIJNS5_1CILi1EEES8_S8_EEENS6_IJNS7_ILi128EEENS7_ILi112EEENS7_ILi192EEEEEELi192ENS_10bfloat16_tEfNS_4arch4Sm90ELb1ELb0ELb1ELb1ELb0ELb1ELb0ELb1ELb1ELb0ELb0ELb0EEENS1_21CollectiveEpilogueFwdINS6_IJSA_SC_SB_EEES9_SE_SG_Li256ELb1ELb0ELb0ELb0EEENS1_36VarlenDynamicPersistentTileSchedulerILi128ELi112ELi256ELi32ELb0ELb0ELb1ELb1ELb1ELb1EEEEEEEEEvNT_6ParamsE --------------------------
	.section	.nv.shared._ZN7cutlass13device_kernelIN5flash11enable_sm90INS1_16FlashAttnFwdSm90INS1_25CollectiveMainloopFwdSm90ILi2EN4cute5tupleIJNS5_1CILi1EEES8_S8_EEENS6_IJNS7_ILi128EEENS7_ILi112EEENS7_ILi192EEEEEELi192ENS_10bfloat16_tEfNS_4arch4Sm90ELb1ELb0ELb1ELb1ELb0ELb1ELb0ELb1ELb1ELb0ELb0ELb0EEENS1_21CollectiveEpilogueFwdINS6_IJSA_SC_SB_EEES9_SE_SG_Li256ELb1ELb0ELb0ELb0EEENS1_36VarlenDynamicPersistentTileSchedulerILi128ELi112ELi256ELi32ELb0ELb0ELb1ELb1ELb1ELb1EEEEEEEEEvNT_6ParamsE,"aw",@nobits
	.sectionflags	@""
	.align	16
	.zero		1024


//--------------------- .nv.shared._ZN7cutlass13device_kernelIN5flash11enable_sm90INS1_16FlashAttnFwdSm90INS1_25CollectiveMainloopFwdSm90ILi2EN4cute5tupleIJNS5_1CILi1EEES8_S8_EEENS6_IJNS7_ILi128EEENS7_ILi176EEESA_EEELi128ENS_10bfloat16_tEfNS_4arch4Sm90ELb0ELb0ELb1ELb0ELb0ELb0ELb0ELb1ELb1ELb0ELb0ELb0EEENS1_21CollectiveEpilogueFwdINS6_IJSA_SA_SB_EEES9_SD_SF_Li256ELb0ELb0ELb0ELb0EEENS1_29StaticPersistentTileSchedulerILb0EEEEEEEEEvNT_6ParamsE --------------------------
	.section	.nv.shared._ZN7cutlass13device_kernelIN5flash11enable_sm90INS1_16FlashAttnFwdSm90INS1_25CollectiveMainloopFwdSm90ILi2EN4cute5tupleIJNS5_1CILi1EEES8_S8_EEENS6_IJNS7_ILi128EEENS7_ILi176EEESA_EEELi128ENS_10bfloat16_tEfNS_4arch4Sm90ELb0ELb0ELb1ELb0ELb0ELb0ELb0ELb1ELb1ELb0ELb0ELb0EEENS1_21CollectiveEpilogueFwdINS6_IJSA_SA_SB_EEES9_SD_SF_Li256ELb0ELb0ELb0ELb0EEENS1_29StaticPersistentTileSchedulerILb0EEEEEEEEEvNT_6ParamsE,"aw",@nobits
	.sectionflags	@""
	.align	16
	.zero		1024


//--------------------- .nv.shared._ZN7cutlass13device_kernelIN5flash11enable_sm90INS1_16FlashAttnFwdSm90INS1_25CollectiveMainloopFwdSm90ILi2EN4cute5tupleIJNS5_1CILi2EEENS7_ILi1EEES9_EEENS6_IJNS7_ILi128EEENS7_ILi176EEESB_EEELi128ENS_10bfloat16_tEfNS_4arch4Sm90ELb0ELb0ELb1ELb0ELb0ELb0ELb0ELb1ELb1ELb0ELb0ELb0EEENS1_21CollectiveEpilogueFwdINS6_IJSB_SB_SC_EEESA_SE_SG_Li256ELb0ELb0ELb0ELb0EEENS1_29StaticPersistentTileSchedulerILb0EEEEEEEEEvNT_6ParamsE --------------------------
	.section	.nv.shared._ZN7cutlass13device_kernelIN5flash11enable_sm90INS1_16FlashAttnFwdSm90INS1_25CollectiveMainloopFwdSm90ILi2EN4cute5tupleIJNS5_1CILi2EEENS7_ILi1EEES9_EEENS6_IJNS7_ILi128EEENS7_ILi176EEESB_EEELi128ENS_10bfloat16_tEfNS_4arch4Sm90ELb0ELb0ELb1ELb0ELb0ELb0ELb0ELb1ELb1ELb0ELb0ELb0EEENS1_21CollectiveEpilogueFwdINS6_IJSB_SB_SC_EEESA_SE_SG_Li256ELb0ELb0ELb0ELb0EEENS1_29StaticPersistentTileSchedulerILb0EEEEEEEEEvNT_6ParamsE,"aw",@nobits
	.sectionflags	@""
	.align	16
	.zero		1024


//--------------------- .nv.shared._ZN7cutlass13device_kernelIN5flash11enable_sm90INS1_16FlashAttnFwdSm90INS1_25CollectiveMainloopFwdSm90ILi2EN4cute5tupleIJNS5_1CILi1EEES8_S8_EEENS6_IJNS7_ILi128EEENS7_ILi176EEESA_EEELi128ENS_10bfloat16_tEfNS_4arch4Sm90ELb0ELb0ELb1ELb1ELb0ELb0ELb0ELb1ELb1ELb0ELb0ELb0EEENS1_21CollectiveEpilogueFwdINS6_IJSA_SA_SB_EEES9_SD_SF_Li256ELb1ELb0ELb0ELb0EEENS1_36VarlenDynamicPersistentTileSchedulerILi128ELi176ELi256ELi32ELb0ELb0ELb1ELb0ELb1ELb1EEEEEEEEEvNT_6ParamsE --------------------------
	.section	.nv.shared._ZN7cutlass13device_kernelIN5flash11enable_sm90INS1_16FlashAttnFwdSm90INS1_25CollectiveMainloopFwdSm90ILi2EN4cute5tupleIJNS5_1CILi1EEES8_S8_EEENS6_IJNS7_ILi128EEENS7_ILi176EEESA_EEELi128ENS_10bfloat16_tEfNS_4arch4Sm90ELb0ELb0ELb1ELb1ELb0ELb0ELb0ELb1ELb1ELb0ELb0ELb0EEENS1_21CollectiveEpilogueFwdINS6_IJSA_SA_SB_EEES9_SD_SF_Li256ELb1ELb0ELb0ELb0EEENS1_36VarlenDynamicPersistentTileSchedulerILi128ELi176ELi256ELi32ELb0ELb0ELb1ELb0ELb1ELb1EEEEEEEEEvNT_6ParamsE,"aw",@nobits
	.sectionflags	@""
	.align	16
	.zero		1024


//--------------------- .nv.shared._ZN7cutlass13device_kernelIN5flash11enable_sm90INS1_16FlashAttnFwdSm90INS1_25CollectiveMainloopFwdSm90ILi2EN4cute5tupleIJNS5_1CILi1EEES8_S8_EEENS6_IJNS7_ILi128EEENS7_ILi176EEESA_EEELi128ENS_10bfloat16_tEfNS_4arch4Sm90ELb0ELb0ELb1ELb1ELb0ELb1ELb0ELb1ELb1ELb0ELb0ELb0EEENS1_21CollectiveEpilogueFwdINS6_IJSA_SA_SB_EEES9_SD_SF_Li256ELb1ELb0ELb0ELb0EEENS1_36VarlenDynamicPersistentTileSchedulerILi128ELi176ELi256ELi32ELb0ELb0ELb1ELb0ELb1ELb1EEEEEEEEEvNT_6ParamsE --------------------------
	.section	.nv.shared._ZN7cutlass13device_kernelIN5flash11enable_sm90INS1_16FlashAttnFwdSm90INS1_25CollectiveMainloopFwdSm90ILi2EN4cute5tupleIJNS5_1CILi1EEES8_S8_EEENS6_IJNS7_ILi128EEENS7_ILi176EEESA_EEELi128ENS_10bfloat16_tEfNS_4arch4Sm90ELb0ELb0ELb1ELb1ELb0ELb1ELb0ELb1ELb1ELb0ELb0ELb0EEENS1_21CollectiveEpilogueFwdINS6_IJSA_SA_SB_EEES9_SD_SF_Li256ELb1ELb0ELb0ELb0EEENS1_36VarlenDynamicPersistentTileSchedulerILi128ELi176ELi256ELi32ELb0ELb0ELb1ELb0ELb1ELb1EEEEEEEEEvNT_6ParamsE,"aw",@nobits
	.sectionflags	@""
	.align	16
	.zero		1024


//--------------------- .nv.shared._ZN7cutlass13device_kernelIN5flash11enable_sm90INS1_16FlashAttnFwdSm90INS1_25CollectiveMainloopFwdSm90ILi2EN4cute5tupleIJNS5_1CILi1EEES8_S8_EEENS6_IJNS7_ILi128EEESA_SA_EEELi128ENS_10bfloat16_tEfNS_4arch4Sm90ELb0ELb1ELb1ELb0ELb0ELb0ELb0ELb1ELb1ELb0ELb0ELb0EEENS1_21CollectiveEpilogueFwdISB_S9_SC_SE_Li256ELb0ELb0ELb0ELb0EEENS1_30DynamicPersistentTileSchedulerILi256ELi32ELb0ELb0ELb1EEEEEEEEEvNT_6ParamsE --------------------------
	.section	.nv.shared._ZN7cutlass13device_kernelIN5flash11enable_sm90INS1_16FlashAttnFwdSm90INS1_25CollectiveMainloopFwdSm90ILi2EN4cute5tupleIJNS5_1CILi1EEES8_S8_EEENS6_IJNS7_ILi128EEESA_SA_EEELi128ENS_10bfloat16_tEfNS_4arch4Sm90ELb0ELb1ELb1ELb0ELb0ELb0ELb0ELb1ELb1ELb0ELb0ELb0EEENS1_21CollectiveEpilogueFwdISB_S9_SC_SE_Li256ELb0ELb0ELb0ELb0EEENS1_30DynamicPersistentTileSchedulerILi256ELi32ELb0ELb0ELb1EEEEEEEEEvNT_6ParamsE,"aw",@nobits
	.sectionflags	@""
	.align	16
	.zero		1024


//--------------------- .nv.shared._ZN7cutlass13device_kernelIN5flash11enable_sm90INS1_16FlashAttnFwdSm90INS1_25CollectiveMainloopFwdSm90ILi2EN4cute5tupleIJNS5_1CILi1EEES8_S8_EEENS6_IJNS7_ILi128EEESA_SA_EEELi128ENS_10bfloat16_tEfNS_4arch4Sm90ELb0ELb1ELb1ELb1ELb0ELb0ELb0ELb1ELb1ELb0ELb0ELb0EEENS1_21CollectiveEpilogueFwdISB_S9_SC_SE_Li256ELb1ELb0ELb0ELb0EEENS1_36VarlenDynamicPersistentTileSchedulerILi128ELi128ELi256ELi32ELb0ELb0ELb1ELb1ELb0ELb1EEEEEEEEEvNT_6ParamsE --------------------------
	.section	.nv.shared._ZN7cutlass13device_kernelIN5flash11enable_sm90INS1_16FlashAttnFwdSm90INS1_25CollectiveMainloopFwdSm90ILi2EN4cute5tupleIJNS5_1CILi1EEES8_S8_EEENS6_IJNS7_ILi128EEESA_SA_EEELi128ENS_10bfloat16_tEfNS_4arch4Sm90ELb0ELb1ELb1ELb1ELb0ELb0ELb0ELb1ELb1ELb0ELb0ELb0EEENS1_21CollectiveEpilogueFwdISB_S9_SC_SE_Li256ELb1ELb0ELb0ELb0EEENS1_36VarlenDynamicPersistentTileSchedulerILi128ELi128ELi256ELi32ELb0ELb0ELb1ELb1ELb0ELb1EEEEEEEEEvNT_6ParamsE,"aw",@nobits
	.sectionflags	@""
	.align	16
	.zero		1024


//--------------------- .nv.shared._ZN7cutlass13device_kernelIN5flash11enable_sm90INS1_16FlashAttnFwdSm90INS1_25CollectiveMainloopFwdSm90ILi2EN4cute5tupleIJNS5_1CILi1EEES8_S8_EEENS6_IJNS7_ILi128EEESA_SA_EEELi128ENS_10bfloat16_tEfNS_4arch4Sm90ELb0ELb1ELb1ELb1ELb0ELb1ELb0ELb1ELb1ELb0ELb0ELb0EEENS1_21CollectiveEpilogueFwdISB_S9_SC_SE_Li256ELb1ELb0ELb0ELb0EEENS1_36VarlenDynamicPersistentTileSchedulerILi128ELi128ELi256ELi32ELb0ELb0ELb1ELb1ELb0ELb1EEEEEEEEEvNT_6ParamsE --------------------------
	.section	.nv.shared._ZN7cutlass13device_kernelIN5flash11enable_sm90INS1_16FlashAttnFwdSm90INS1_25CollectiveMainloopFwdSm90ILi2EN4cute5tupleIJNS5_1CILi1EEES8_S8_EEENS6_IJNS7_ILi128EEESA_SA_EEELi128ENS_10bfloat16_tEfNS_4arch4Sm90ELb0ELb1ELb1ELb1ELb0ELb1ELb0ELb1ELb1ELb0ELb0ELb0EEENS1_21CollectiveEpilogueFwdISB_S9_SC_SE_Li256ELb1ELb0ELb0ELb0EEENS1_36VarlenDynamicPersistentTileSchedulerILi128ELi128ELi256ELi32ELb0ELb0ELb1ELb1ELb0ELb1EEEEEEEEEvNT_6ParamsE,"aw",@nobits
	.sectionflags	@""
	.align	16
	.zero		1024


//--------------------- .nv.shared._ZN7cutlass13device_kernelIN5flash11enable_sm90INS1_16FlashAttnFwdSm90INS1_25CollectiveMainloopFwdSm90ILi2EN4cute5tupleIJNS5_1CILi1EEES8_S8_EEENS6_IJNS7_ILi128EEESA_SA_EEELi128ENS_10bfloat16_tEfNS_4arch4Sm90ELb1ELb0ELb1ELb0ELb0ELb0ELb0ELb1ELb1ELb0ELb0ELb0EEENS1_21CollectiveEpilogueFwdISB_S9_SC_SE_Li256ELb0ELb0ELb0ELb0EEENS1_30DynamicPersistentTileSchedulerILi256ELi32ELb0ELb0ELb1EEEEEEEEEvNT_6ParamsE --------------------------
	.section	.nv.shared._ZN7cutlass13device_kernelIN5flash11enable_sm90INS1_16FlashAttnFwdSm90INS1_25CollectiveMainloopFwdSm90ILi2EN4cute5tupleIJNS5_1CILi1EEES8_S8_EEENS6_IJNS7_ILi128EEESA_SA_EEELi128ENS_10bfloat16_tEfNS_4arch4Sm90ELb1ELb0ELb1ELb0ELb0ELb0ELb0ELb1ELb1ELb0ELb0ELb0EEENS1_21CollectiveEpilogueFwdISB_S9_SC_SE_Li256ELb0ELb0ELb0ELb0EEENS1_30DynamicPersistentTileSchedulerILi256ELi32ELb0ELb0ELb1EEEEEEEEEvNT_6ParamsE,"aw",@nobits
	.sectionflags	@""
	.align	16
	.zero		1024


//--------------------- .nv.shared._ZN7cutlass13device_kernelIN5flash11enable_sm90INS1_16FlashAttnFwdSm90INS1_25CollectiveMainloopFwdSm90ILi2EN4cute5tupleIJNS5_1CILi1EEES8_S8_EEENS6_IJNS7_ILi128EEESA_SA_EEELi128ENS_10bfloat16_tEfNS_4arch4Sm90ELb1ELb0ELb1ELb1ELb0ELb0ELb0ELb1ELb1ELb0ELb0ELb0EEENS1_21CollectiveEpilogueFwdISB_S9_SC_SE_Li256ELb1ELb0ELb0ELb0EEENS1_36VarlenDynamicPersistentTileSchedulerILi128ELi128ELi256ELi32ELb0ELb0ELb1ELb1ELb1ELb1EEEEEEEEEvNT_6ParamsE --------------------------
	.section	.nv.shared._ZN7cutlass13device_kernelIN5flash11enable_sm90INS1_16FlashAttnFwdSm90INS1_25CollectiveMainloopFwdSm90ILi2EN4cute5tupleIJNS5_1CILi1EEES8_S8_EEENS6_IJNS7_ILi128EEESA_SA_EEELi128ENS_10bfloat16_tEfNS_4arch4Sm90ELb1ELb0ELb1ELb1ELb0ELb0ELb0ELb1ELb1ELb0ELb0ELb0EEENS1_21CollectiveEpilogueFwdISB_S9_SC_SE_Li256ELb1ELb0ELb0ELb0EEENS1_36VarlenDynamicPersistentTileSchedulerILi128ELi128ELi256ELi32ELb0ELb0ELb1ELb1ELb1ELb1EEEEEEEEEvNT_6ParamsE,"aw",@nobits
	.sectionflags	@""
	.align	16
	.zero		1024


//--------------------- .nv.shared._ZN7cutlass13device_kernelIN5flash11enable_sm90INS1_16FlashAttnFwdSm90INS1_25CollectiveMainloopFwdSm90ILi2EN4cute5tupleIJNS5_1CILi1EEES8_S8_EEENS6_IJNS7_ILi128EEESA_SA_EEELi128ENS_10bfloat16_tEfNS_4arch4Sm90ELb1ELb0ELb1ELb1ELb0ELb1ELb0ELb1ELb1ELb0ELb0ELb0EEENS1_21CollectiveEpilogueFwdISB_S9_SC_SE_Li256ELb1ELb0ELb0ELb0EEENS1_36VarlenDynamicPersistentTileSchedulerILi128ELi128ELi256ELi32ELb0ELb0ELb1ELb1ELb1ELb1EEEEEEEEEvNT_6ParamsE --------------------------
	.section	.nv.shared._ZN7cutlass13device_kernelIN5flash11enable_sm90INS1_16FlashAttnFwdSm90INS1_25CollectiveMainloopFwdSm90ILi2EN4cute5tupleIJNS5_1CILi1EEES8_S8_EEENS6_IJNS7_ILi128EEESA_SA_EEELi128ENS_10bfloat16_tEfNS_4arch4Sm90ELb1ELb0ELb1ELb1ELb0ELb1ELb0ELb1ELb1ELb0ELb0ELb0EEENS1_21CollectiveEpilogueFwdISB_S9_SC_SE_Li256ELb1ELb0ELb0ELb0EEENS1_36VarlenDynamicPersistentTileSchedulerILi128ELi128ELi256ELi32ELb0ELb0ELb1ELb1ELb1ELb1EEEEEEEEEvNT_6ParamsE,"aw",@nobits
	.sectionflags	@""
	.align	16
	.zero		1024


//--------------------- .nv.shared._ZN7cutlass13device_kernelIN5flash11enable_sm90INS1_16FlashAttnFwdSm90INS1_25CollectiveMainloopFwdSm90ILi2EN4cute5tupleIJNS5_1CILi1EEES8_S8_EEENS6_IJNS7_ILi192EEENS7_ILi144EEENS7_ILi96EEEEEELi96ENS_10bfloat16_tEfNS_4arch4Sm90ELb0ELb0ELb1ELb0ELb0ELb0ELb0ELb0ELb1ELb0ELb0ELb0EEENS1_21CollectiveEpilogueFwdINS6_IJSA_SC_SB_EEES9_SE_SG_Li384ELb0ELb0ELb0ELb0EEENS1_29StaticPersistentTileSchedulerILb0EEEEEEEEEvNT_6ParamsE --------------------------
	.section	.nv.shared._ZN7cutlass13device_kernelIN5flash11enable_sm90INS1_16FlashAttnFwdSm90INS1_25CollectiveMainloopFwdSm90ILi2EN4cute5tupleIJNS5_1CILi1EEES8_S8_EEENS6_IJNS7_ILi192EEENS7_ILi144EEENS7_ILi96EEEEEELi96ENS_10bfloat16_tEfNS_4arch4Sm90ELb0ELb0ELb1ELb0ELb0ELb0ELb0ELb0ELb1ELb0ELb0ELb0EEENS1_21CollectiveEpilogueFwdINS6_IJSA_SC_SB_EEES9_SE_SG_Li384ELb0ELb0ELb0ELb0EEENS1_29StaticPersistentTileSchedulerILb0EEEEEEEEEvNT_6ParamsE,"aw",@nobits
	.sectionflags	@""
	.align	16
	.zero		1024


//--------------------- .nv.shared._ZN7cutlass13device_kernelIN5flash11enable_sm90INS1_16FlashAttnFwdSm90INS1_25CollectiveMainloopFwdSm90ILi2EN4cute5tupleIJNS5_1CILi1EEES8_S8_EEENS6_IJNS7_ILi192EEENS7_ILi144EEENS7_ILi96EEEEEELi96ENS_10bfloat16_tEfNS_4arch4Sm90ELb0ELb0ELb1ELb1ELb0ELb0ELb0ELb0ELb1ELb0ELb0ELb0EEENS1_21CollectiveEpilogueFwdINS6_IJSA_SC_SB_EEES9_SE_SG_Li384ELb1ELb0ELb0ELb0EEENS1_36VarlenDynamicPersistentTileSchedulerILi192ELi144ELi384ELi32ELb0ELb0ELb1ELb0ELb1ELb1EEEEEEEEEvNT_6ParamsE --------------------------
	.section	.nv.shared._ZN7cutlass13device_kernelIN5flash11enable_sm90INS1_16FlashAttnFwdSm90INS1_25CollectiveMainloopFwdSm90ILi2EN4cute5tupleIJNS5_1CILi1EEES8_S8_EEENS6_IJNS7_ILi192EEENS7_ILi144EEENS7_ILi96EEEEEELi96ENS_10bfloat16_tEfNS_4arch4Sm90ELb0ELb0ELb1ELb1ELb0ELb0ELb0ELb0ELb1ELb0ELb0ELb0EEENS1_21CollectiveEpilogueFwdINS6_IJSA_SC_SB_EEES9_SE_SG_Li384ELb1ELb0ELb0ELb0EEENS1_36VarlenDynamicPersistentTileSchedulerILi192ELi144ELi384ELi32ELb0ELb0ELb1ELb0ELb1ELb1EEEEEEEEEvNT_6ParamsE,"aw",@nobits
	.sectionflags	@""
	.align	16
	.zero		1024


//--------------------- .nv.shared._ZN7cutlass13device_kernelIN5flash11enable_sm90INS1_16FlashAttnFwdSm90INS1_25CollectiveMainloopFwdSm90ILi2EN4cute5tupleIJNS5_1CILi1EEES8_S8_EEENS6_IJNS7_ILi192EEENS7_ILi144EEENS7_ILi96EEEEEELi96ENS_10bfloat16_tEfNS_4arch4Sm90ELb0ELb0ELb1ELb1ELb0ELb1ELb0ELb0ELb1ELb0ELb0ELb0EEENS1_21CollectiveEpilogueFwdINS6_IJSA_SC_SB_EEES9_SE_SG_Li384ELb1ELb0ELb0ELb0EEENS1_36VarlenDynamicPersistentTileSchedulerILi192ELi144ELi384ELi32ELb0ELb0ELb1ELb0ELb1ELb1EEEEEEEEEvNT_6ParamsE --------------------------
	.section	.nv.shared._ZN7cutlass13device_kernelIN5flash11enable_sm90INS1_16FlashAttnFwdSm90INS1_25CollectiveMainloopFwdSm90ILi2EN4cute5tupleIJNS5_1CILi1EEES8_S8_EEENS6_IJNS7_ILi192EEENS7_ILi144EEENS7_ILi96EEEEEELi96ENS_10bfloat16_tEfNS_4arch4Sm90ELb0ELb0ELb1ELb1ELb0ELb1ELb0ELb0ELb1ELb0ELb0ELb0EEENS1_21CollectiveEpilogueFwdINS6_IJSA_SC_SB_EEES9_SE_SG_Li384ELb1ELb0ELb0ELb0EEENS1_36VarlenDynamicPersistentTileSchedulerILi192ELi144ELi384ELi32ELb0ELb0ELb1ELb0ELb1ELb1EEEEEEEEEvNT_6ParamsE,"aw",@nobits
	.sectionflags	@""
	.align	16
	.zero		1024


//--------------------- .nv.shared._ZN7cutlass13device_kernelIN5flash11enable_sm90INS1_16FlashAttnFwdSm90INS1_25CollectiveMainloopFwdSm90ILi2EN4cute5tupleIJNS5_1CILi1EEES8_S8_EEENS6_IJNS7_ILi192EEENS7_ILi128EEENS7_ILi96EEEEEELi96ENS_10bfloat16_tEfNS_4arch4Sm90ELb0ELb1ELb1ELb0ELb0ELb0ELb0ELb0ELb1ELb0ELb0ELb0EEENS1_21CollectiveEpilogueFwdINS6_IJSA_SC_SB_EEES9_SE_SG_Li384ELb0ELb0ELb0ELb0EEENS1_30DynamicPersistentTileSchedulerILi384ELi32ELb0ELb0ELb1EEEEEEEEEvNT_6ParamsE --------------------------
	.section	.nv.shared._ZN7cutlass13device_kernelIN5flash11enable_sm90INS1_16FlashAttnFwdSm90INS1_25CollectiveMainloopFwdSm90ILi2EN4cute5tupleIJNS5_1CILi1EEES8_S8_EEENS6_IJNS7_ILi192EEENS7_ILi128EEENS7_ILi96EEEEEELi96ENS_10bfloat16_tEfNS_4arch4Sm90ELb0ELb1ELb1ELb0ELb0ELb0ELb0ELb0ELb1ELb0ELb0ELb0EEENS1_21CollectiveEpilogueFwdINS6_IJSA_SC_SB_EEES9_SE_SG_Li384ELb0ELb0ELb0ELb0EEENS1_30DynamicPersistentTileSchedulerILi384ELi32ELb0ELb0ELb1EEEEEEEEEvNT_6ParamsE,"aw",@nobits
	.sectionflags	@""
	.align	16
	.zero		1024


//--------------------- .nv.shared._ZN7cutlass13device_kernelIN5flash11enable_sm90INS1_16FlashAttnFwdSm90INS1_25CollectiveMainloopFwdSm90ILi2EN4cute5tupleIJNS5_1CILi1EEES8_S8_EEENS6_IJNS7_ILi192EEENS7_ILi128EEENS7_ILi96EEEEEELi96ENS_10bfloat16_tEfNS_4arch4Sm90ELb0ELb1ELb1ELb1ELb0ELb0ELb0ELb0ELb1ELb0ELb0ELb0EEENS1_21CollectiveEpilogueFwdINS6_IJSA_SC_SB_EEES9_SE_SG_Li384ELb1ELb0ELb0ELb0EEENS1_36VarlenDynamicPersistentTileSchedulerILi192ELi128ELi384ELi32ELb0ELb0ELb1ELb1ELb0ELb1EEEEEEEEEvNT_6ParamsE --------------------------
	.section	.nv.shared._ZN7cutlass13device_kernelIN5flash11enable_sm90INS1_16FlashAttnFwdSm90INS1_25CollectiveMainloopFwdSm90ILi2EN4cute5tupleIJNS5_1CILi1EEES8_S8_EEENS6_IJNS7_ILi192EEENS7_ILi128EEENS7_ILi96EEEEEELi96ENS_10bfloat16_tEfNS_4arch4Sm90ELb0ELb1ELb1ELb1ELb0ELb0ELb0ELb0ELb1ELb0ELb0ELb0EEENS1_21CollectiveEpilogueFwdINS6_IJSA_SC_SB_EEES9_SE_SG_Li384ELb1ELb0ELb0ELb0EEENS1_36VarlenDynamicPersistentTileSchedulerILi192ELi128ELi384ELi32ELb0ELb0ELb1ELb1ELb0ELb1EEEEEEEEEvNT_6ParamsE,"aw",@nobits
	.sectionflags	@""
	.align	16
	.zero		1024


//--------------------- .nv.shared._ZN7cutlass13device_kernelIN5flash11enable_sm90INS1_16FlashAttnFwdSm90INS1_25CollectiveMainloopFwdSm90ILi2EN4cute5tupleIJNS5_1CILi1EEES8_S8_EEENS6_IJNS7_ILi192EEENS7_ILi128EEENS7_ILi96EEEEEELi96ENS_10bfloat16_tEfNS_4arch4Sm90ELb0ELb1ELb1ELb1ELb0ELb1ELb0ELb0ELb1ELb0ELb0ELb0EEENS1_21CollectiveEpilogueFwdINS6_IJSA_SC_SB_EEES9_SE_SG_Li384ELb1ELb0ELb0ELb0EEENS1_36VarlenDynamicPersistentTileSchedulerILi192ELi128ELi384ELi32ELb0ELb0ELb1ELb1ELb0ELb1EEEEEEEEEvNT_6ParamsE --------------------------
	.section	.nv.shared._ZN7cutlass13device_kernelIN5flash11enable_sm90INS1_16FlashAttnFwdSm90INS1_25CollectiveMainloopFwdSm90ILi2EN4cute5tupleIJNS5_1CILi1EEES8_S8_EEENS6_IJNS7_ILi192EEENS7_ILi128EEENS7_ILi96EEEEEELi96ENS_10bfloat16_tEfNS_4arch4Sm90ELb0ELb1ELb1ELb1ELb0ELb1ELb0ELb0ELb1ELb0ELb0ELb0EEENS1_21CollectiveEpilogueFwdINS6_IJSA_SC_SB_EEES9_SE_SG_Li384ELb1ELb0ELb0ELb0EEENS1_36VarlenDynamicPersistentTileSchedulerILi192ELi128ELi384ELi32ELb0ELb0ELb1ELb1ELb0ELb1EEEEEEEEEvNT_6ParamsE,"aw",@nobits
	.sectionflags	@""
	.align	16
	.zero		1024


//--------------------- .nv.shared._ZN7cutlass13device_kernelIN5flash11enable_sm90INS1_16FlashAttnFwdSm90INS1_25CollectiveMainloopFwdSm90ILi2EN4cute5tupleIJNS5_1CILi1EEES8_S8_EEENS6_IJNS7_ILi192EEENS7_ILi144EEENS7_ILi96EEEEEELi96ENS_10bfloat16_tEfNS_4arch4Sm90ELb1ELb0ELb1ELb0ELb0ELb0ELb0ELb0ELb1ELb0ELb0ELb0EEENS1_21CollectiveEpilogueFwdINS6_IJSA_SC_SB_EEES9_SE_SG_Li384ELb0ELb0ELb0ELb0EEENS1_30DynamicPersistentTileSchedulerILi384ELi32ELb0ELb0ELb1EEEEEEEEEvNT_6ParamsE --------------------------
	.section	.nv.shared._ZN7cutlass13device_kernelIN5flash11enable_sm90INS1_16FlashAttnFwdSm90INS1_25CollectiveMainloopFwdSm90ILi2EN4cute5tupleIJNS5_1CILi1EEES8_S8_EEENS6_IJNS7_ILi192EEENS7_ILi144EEENS7_ILi96EEEEEELi96ENS_10bfloat16_tEfNS_4arch4Sm90ELb1ELb0ELb1ELb0ELb0ELb0ELb0ELb0ELb1ELb0ELb0ELb0EEENS1_21CollectiveEpilogueFwdINS6_IJSA_SC_SB_EEES9_SE_SG_Li384ELb0ELb0ELb0ELb0EEENS1_30DynamicPersistentTileSchedulerILi384ELi32ELb0ELb0ELb1EEEEEEEEEvNT_6ParamsE,"aw",@nobits
	.sectionflags	@""
	.align	16
	.zero		1024


//--------------------- .nv.shared._ZN7cutlass13device_kernelIN5flash11enable_sm90INS1_16FlashAttnFwdSm90INS1_25CollectiveMainloopFwdSm90ILi2EN4cute5tupleIJNS5_1CILi1EEES8_S8_EEENS6_IJNS7_ILi192EEENS7_ILi144EEENS7_ILi96EEEEEELi96ENS_10bfloat16_tEfNS_4arch4Sm90ELb1ELb0ELb1ELb1ELb0ELb0ELb0ELb0ELb1ELb0ELb0ELb0EEENS1_21CollectiveEpilogueFwdINS6_IJSA_SC_SB_EEES9_SE_SG_Li384ELb1ELb0ELb0ELb0EEENS1_36VarlenDynamicPersistentTileSchedulerILi192ELi144ELi384ELi32ELb0ELb0ELb1ELb1ELb1ELb1EEEEEEEEEvNT_6ParamsE --------------------------
	.section	.nv.shared._ZN7cutlass13device_kernelIN5flash11enable_sm90INS1_16FlashAttnFwdSm90INS1_25CollectiveMainloopFwdSm90ILi2EN4cute5tupleIJNS5_1CILi1EEES8_S8_EEENS6_IJNS7_ILi192EEENS7_ILi144EEENS7_ILi96EEEEEELi96ENS_10bfloat16_tEfNS_4arch4Sm90ELb1ELb0ELb1ELb1ELb0ELb0ELb0ELb0ELb1ELb0ELb0ELb0EEENS1_21CollectiveEpilogueFwdINS6_IJSA_SC_SB_EEES9_SE_SG_Li384ELb1ELb0ELb0ELb0EEENS1_36VarlenDynamicPersistentTileSchedulerILi192ELi144ELi384ELi32ELb0ELb0ELb1ELb1ELb1ELb1EEEEEEEEEvNT_6ParamsE,"aw",@nobits
	.sectionflags	@""
	.align	16
	.zero		1024


//--------------------- .nv.shared._ZN7cutlass13device_kernelIN5flash11enable_sm90INS1_16FlashAttnFwdSm90INS1_25CollectiveMainloopFwdSm90ILi2EN4cute5tupleIJNS5_1CILi1EEES8_S8_EEENS6_IJNS7_ILi192EEENS7_ILi144EEENS7_ILi96EEEEEELi96ENS_10bfloat16_tEfNS_4arch4Sm90ELb1ELb0ELb1ELb1ELb0ELb1ELb0ELb0ELb1ELb0ELb0ELb0EEENS1_21CollectiveEpilogueFwdINS6_IJSA_SC_SB_EEES9_SE_SG_Li384ELb1ELb0ELb0ELb0EEENS1_36VarlenDynamicPersistentTileSchedulerILi192ELi144ELi384ELi32ELb0ELb0ELb1ELb1ELb1ELb1EEEEEEEEEvNT_6ParamsE --------------------------
	.section	.nv.shared._ZN7cutlass13device_kernelIN5flash11enable_sm90INS1_16FlashAttnFwdSm90INS1_25CollectiveMainloopFwdSm90ILi2EN4cute5tupleIJNS5_1CILi1EEES8_S8_EEENS6_IJNS7_ILi192EEENS7_ILi144EEENS7_ILi96EEEEEELi96ENS_10bfloat16_tEfNS_4arch4Sm90ELb1ELb0ELb1ELb1ELb0ELb1ELb0ELb0ELb1ELb0ELb0ELb0EEENS1_21CollectiveEpilogueFwdINS6_IJSA_SC_SB_EEES9_SE_SG_Li384ELb1ELb0ELb0ELb0EEENS1_36VarlenDynamicPersistentTileSchedulerILi192ELi144ELi384ELi32ELb0ELb0ELb1ELb1ELb1ELb1EEEEEEEEEvNT_6ParamsE,"aw",@nobits
	.sectionflags	@""
	.align	16
	.zero		1024


//--------------------- .nv.shared._ZN7cutlass13device_kernelIN5flash11enable_sm90INS1_16FlashAttnFwdSm90INS1_25CollectiveMainloopFwdSm90ILi2EN4cute5tupleIJNS5_1CILi1EEES8_S8_EEENS6_IJNS7_ILi192EEESA_NS7_ILi64EEEEEELi64ENS_10bfloat16_tEfNS_4arch4Sm90ELb0ELb0ELb1ELb0ELb0ELb0ELb0ELb0ELb1ELb0ELb0ELb0EEENS1_21CollectiveEpilogueFwdINS6_IJSA_SB_SA_EEES9_SD_SF_Li384ELb0ELb0ELb0ELb0EEENS1_29StaticPersistentTileSchedulerILb0EEEEEEEEEvNT_6ParamsE --------------------------
	.section	.nv.shared._ZN7cutlass13device_kernelIN5flash11enable_sm90INS1_16FlashAttnFwdSm90INS1_25CollectiveMainloopFwdSm90ILi2EN4cute5tupleIJNS5_1CILi1EEES8_S8_EEENS6_IJNS7_ILi192EEESA_NS7_ILi64EEEEEELi64ENS_10bfloat16_tEfNS_4arch4Sm90ELb0ELb0ELb1ELb0ELb0ELb0ELb0ELb0ELb1ELb0ELb0ELb0EEENS1_21CollectiveEpilogueFwdINS6_IJSA_SB_SA_EEES9_SD_SF_Li384ELb0ELb0ELb0ELb0EEENS1_29StaticPersistentTileSchedulerILb0EEEEEEEEEvNT_6ParamsE,"aw",@nobits
	.sectionflags	@""
	.align	16
	.zero		1024


//--------------------- .nv.shared._ZN7cutlass13device_kernelIN5flash11enable_sm90INS1_16FlashAttnFwdSm90INS1_25CollectiveMainloopFwdSm90ILi2EN4cute5tupleIJNS5_1CILi1EEES8_S8_EEENS6_IJNS7_ILi192EEESA_NS7_ILi64EEEEEELi64ENS_10bfloat16_tEfNS_4arch4Sm90ELb0ELb0ELb1ELb1ELb0ELb0ELb0ELb0ELb1ELb0ELb0ELb0EEENS1_21CollectiveEpilogueFwdINS6_IJSA_SB_SA_EEES9_SD_SF_Li384ELb1ELb0ELb0ELb0EEENS1_36VarlenDynamicPersistentTileSchedulerILi192ELi192ELi384ELi32ELb0ELb0ELb1ELb0ELb1ELb1EEEEEEEEEvNT_6ParamsE --------------------------
	.section	.nv.shared._ZN7cutlass13device_kernelIN5flash11enable_sm90INS1_16FlashAttnFwdSm90INS1_25CollectiveMainloopFwdSm90ILi2EN4cute5tupleIJNS5_1CILi1EEES8_S8_EEENS6_IJNS7_ILi192EEESA_NS7_ILi64EEEEEELi64ENS_10bfloat16_tEfNS_4arch4Sm90ELb0ELb0ELb1ELb1ELb0ELb0ELb0ELb0ELb1ELb0ELb0ELb0EEENS1_21CollectiveEpilogueFwdINS6_IJSA_SB_SA_EEES9_SD_SF_Li384ELb1ELb0ELb0ELb0EEENS1_36VarlenDynamicPersistentTileSchedulerILi192ELi192ELi384ELi32ELb0ELb0ELb1ELb0ELb1ELb1EEEEEEEEEvNT_6ParamsE,"aw",@nobits
	.sectionflags	@""
	.align	16
	.zero		1024


//--------------------- .nv.shared._ZN7cutlass13device_kernelIN5flash11enable_sm90INS1_16FlashAttnFwdSm90INS1_25CollectiveMainloopFwdSm90ILi2EN4cute5tupleIJNS5_1CILi1EEES8_S8_EEENS6_IJNS7_ILi192EEESA_NS7_ILi64EEEEEELi64ENS_10bfloat16_tEfNS_4arch4Sm90ELb0ELb0ELb1ELb1ELb0ELb1ELb0ELb0ELb1ELb0ELb0ELb0EEENS1_21CollectiveEpilogueFwdINS6_IJSA_SB_SA_EEES9_SD_SF_Li384ELb1ELb0ELb0ELb0EEENS1_36VarlenDynamicPersistentTileSchedulerILi192ELi192ELi384ELi32ELb0ELb0ELb1ELb0ELb1ELb1EEEEEEEEEvNT_6ParamsE --------------------------
	.section	.nv.shared._ZN7cutlass13device_kernelIN5flash11enable_sm90INS1_16FlashAttnFwdSm90INS1_25CollectiveMainloopFwdSm90ILi2EN4cute5tupleIJNS5_1CILi1EEES8_S8_EEENS6_IJNS7_ILi192EEESA_NS7_ILi64EEEEEELi64ENS_10bfloat16_tEfNS_4arch4Sm90ELb0ELb0ELb1ELb1ELb0ELb1ELb0ELb0ELb1ELb0ELb0ELb0EEENS1_21CollectiveEpilogueFwdINS6_IJSA_SB_SA_EEES9_SD_SF_Li384ELb1ELb0ELb0ELb0EEENS1_36VarlenDynamicPersistentTileSchedulerILi192ELi192ELi384ELi32ELb0ELb0ELb1ELb0ELb1ELb1EEEEEEEEEvNT_6ParamsE,"aw",@nobits
	.sectionflags	@""
	.align	16
	.zero		1024


//--------------------- .nv.shared._ZN7cutlass13device_kernelIN5flash11enable_sm90INS1_16FlashAttnFwdSm90INS1_25CollectiveMainloopFwdSm90ILi2EN4cute5tupleIJNS5_1CILi1EEES8_S8_EEENS6_IJNS7_ILi192EEENS7_ILi128EEENS7_ILi64EEEEEELi64ENS_10bfloat16_tEfNS_4arch4Sm90ELb0ELb1ELb1ELb0ELb0ELb0ELb0ELb1ELb1ELb0ELb0ELb0EEENS1_21CollectiveEpilogueFwdINS6_IJSA_SC_SB_EEES9_SE_SG_Li384ELb0ELb0ELb0ELb0EEENS1_30DynamicPersistentTileSchedulerILi384ELi32ELb0ELb0ELb1EEEEEEEEEvNT_6ParamsE --------------------------
	.section	.nv.shared._ZN7cutlass13device_kernelIN5flash11enable_sm90INS1_16FlashAttnFwdSm90INS1_25CollectiveMainloopFwdSm90ILi2EN4cute5tupleIJNS5_1CILi1EEES8_S8_EEENS6_IJNS7_ILi192EEENS7_ILi128EEENS7_ILi64EEEEEELi64ENS_10bfloat16_tEfNS_4arch4Sm90ELb0ELb1ELb1ELb0ELb0ELb0ELb0ELb1ELb1ELb0ELb0ELb0EEENS1_21CollectiveEpilogueFwdINS6_IJSA_SC_SB_EEES9_SE_SG_Li384ELb0ELb0ELb0ELb0EEENS1_30DynamicPersistentTileSchedulerILi384ELi32ELb0ELb0ELb1EEEEEEEEEvNT_6ParamsE,"aw",@nobits
	.sectionflags	@""
	.align	16
	.zero		1024


//--------------------- .nv.shared._ZN7cutlass13device_kernelIN5flash11enable_sm90INS1_16FlashAttnFwdSm90INS1_25CollectiveMainloopFwdSm90ILi2EN4cute5tupleIJNS5_1CILi1EEES8_S8_EEENS6_IJNS7_ILi192EEENS7_ILi128EEENS7_ILi64EEEEEELi64ENS_10bfloat16_tEfNS_4arch4Sm90ELb0ELb1ELb1ELb1ELb0ELb0ELb0ELb1ELb1ELb0ELb0ELb0EEENS1_21CollectiveEpilogueFwdINS6_IJSA_SC_SB_EEES9_SE_SG_Li384ELb1ELb0ELb0ELb0EEENS1_36VarlenDynamicPersistentTileSchedulerILi192ELi128ELi384ELi32ELb0ELb0ELb1ELb1ELb0ELb1EEEEEEEEEvNT_6ParamsE --------------------------
	.section	.nv.shared._ZN7cutlass13device_kernelIN5flash11enable_sm90INS1_16FlashAttnFwdSm90INS1_25CollectiveMainloopFwdSm90ILi2EN4cute5tupleIJNS5_1CILi1EEES8_S8_EEENS6_IJNS7_ILi192EEENS7_ILi128EEENS7_ILi64EEEEEELi64ENS_10bfloat16_tEfNS_4arch4Sm90ELb0ELb1ELb1ELb1ELb0ELb0ELb0ELb1ELb1ELb0ELb0ELb0EEENS1_21CollectiveEpilogueFwdINS6_IJSA_SC_SB_EEES9_SE_SG_Li384ELb1ELb0ELb0ELb0EEENS1_36VarlenDynamicPersistentTileSchedulerILi192ELi128ELi384ELi32ELb0ELb0ELb1ELb1ELb0ELb1EEEEEEEEEvNT_6ParamsE,"aw",@nobits
	.sectionflags	@""
	.align	16
	.zero		1024


//--------------------- .nv.shared._ZN7cutlass13device_kernelIN5flash11enable_sm90INS1_16FlashAttnFwdSm90INS1_25CollectiveMainloopFwdSm90ILi2EN4cute5tupleIJNS5_1CILi1EEES8_S8_EEENS6_IJNS7_ILi192EEENS7_ILi128EEENS7_ILi64EEEEEELi64ENS_10bfloat16_tEfNS_4arch4Sm90ELb0ELb1ELb1ELb1ELb0ELb1ELb0ELb1ELb1ELb0ELb0ELb0EEENS1_21CollectiveEpilogueFwdINS6_IJSA_SC_SB_EEES9_SE_SG_Li384ELb1ELb0ELb0ELb0EEENS1_36VarlenDynamicPersistentTileSchedulerILi192ELi128ELi384ELi32ELb0ELb0ELb1ELb1ELb0ELb1EEEEEEEEEvNT_6ParamsE --------------------------
	.section	.nv.shared._ZN7cutlass13device_kernelIN5flash11enable_sm90INS1_16FlashAttnFwdSm90INS1_25CollectiveMainloopFwdSm90ILi2EN4cute5tupleIJNS5_1CILi1EEES8_S8_EEENS6_IJNS7_ILi192EEENS7_ILi128EEENS7_ILi64EEEEEELi64ENS_10bfloat16_tEfNS_4arch4Sm90ELb0ELb1ELb1ELb1ELb0ELb1ELb0ELb1ELb1ELb0ELb0ELb0EEENS1_21CollectiveEpilogueFwdINS6_IJSA_SC_SB_EEES9_SE_SG_Li384ELb1ELb0ELb0ELb0EEENS1_36VarlenDynamicPersistentTileSchedulerILi192ELi128ELi384ELi32ELb0ELb0ELb1ELb1ELb0ELb1EEEEEEEEEvNT_6ParamsE,"aw",@nobits
	.sectionflags	@""
	.align	16
	.zero		1024


//--------------------- .nv.shared._ZN7cutlass13device_kernelIN5flash11enable_sm90INS1_16FlashAttnFwdSm90INS1_25CollectiveMainloopFwdSm90ILi2EN4cute5tupleIJNS5_1CILi1EEES8_S8_EEENS6_IJNS7_ILi192EEENS7_ILi128EEENS7_ILi64EEEEEELi64ENS_10bfloat16_tEfNS_4arch4Sm90ELb1ELb0ELb1ELb0ELb0ELb0ELb0ELb1ELb1ELb0ELb0ELb0EEENS1_21CollectiveEpilogueFwdINS6_IJSA_SC_SB_EEES9_SE_SG_Li384ELb0ELb0ELb0ELb0EEENS1_30DynamicPersistentTileSchedulerILi384ELi32ELb0ELb0ELb1EEEEEEEEEvNT_6ParamsE --------------------------
	.section	.nv.shared._ZN7cutlass13device_kernelIN5flash11enable_sm90INS1_16FlashAttnFwdSm90INS1_25CollectiveMainloopFwdSm90ILi2EN4cute5tupleIJNS5_1CILi1EEES8_S8_EEENS6_IJNS7_ILi192EEENS7_ILi128EEENS7_ILi64EEEEEELi64ENS_10bfloat16_tEfNS_4arch4Sm90ELb1ELb0ELb1ELb0ELb0ELb0ELb0ELb1ELb1ELb0ELb0ELb0EEENS1_21CollectiveEpilogueFwdINS6_IJSA_SC_SB_EEES9_SE_SG_Li384ELb0ELb0ELb0ELb0EEENS1_30DynamicPersistentTileSchedulerILi384ELi32ELb0ELb0ELb1EEEEEEEEEvNT_6ParamsE,"aw",@nobits
	.sectionflags	@""
	.align	16
	.zero		1024


//--------------------- .nv.shared._ZN7cutlass13device_kernelIN5flash11enable_sm90INS1_16FlashAttnFwdSm90INS1_25CollectiveMainloopFwdSm90ILi2EN4cute5tupleIJNS5_1CILi1EEES8_S8_EEENS6_IJNS7_ILi192EEENS7_ILi128EEENS7_ILi64EEEEEELi64ENS_10bfloat16_tEfNS_4arch4Sm90ELb1ELb0ELb1ELb1ELb0ELb0ELb0ELb1ELb1ELb0ELb0ELb0EEENS1_21CollectiveEpilogueFwdINS6_IJSA_SC_SB_EEES9_SE_SG_Li384ELb1ELb0ELb0ELb0EEENS1_36VarlenDynamicPersistentTileSchedulerILi192ELi128ELi384ELi32ELb0ELb0ELb1ELb1ELb1ELb1EEEEEEEEEvNT_6ParamsE --------------------------
	.section	.nv.shared._ZN7cutlass13device_kernelIN5flash11enable_sm90INS1_16FlashAttnFwdSm90INS1_25CollectiveMainloopFwdSm90ILi2EN4cute5tupleIJNS5_1CILi1EEES8_S8_EEENS6_IJNS7_ILi192EEENS7_ILi128EEENS7_ILi64EEEEEELi64ENS_10bfloat16_tEfNS_4arch4Sm90ELb1ELb0ELb1ELb1ELb0ELb0ELb0ELb1ELb1ELb0ELb0ELb0EEENS1_21CollectiveEpilogueFwdINS6_IJSA_SC_SB_EEES9_SE_SG_Li384ELb1ELb0ELb0ELb0EEENS1_36VarlenDynamicPersistentTileSchedulerILi192ELi128ELi384ELi32ELb0ELb0ELb1ELb1ELb1ELb1EEEEEEEEEvNT_6ParamsE,"aw",@nobits
	.sectionflags	@""
	.align	16
	.zero		1024


//--------------------- .nv.shared._ZN7cutlass13device_kernelIN5flash11enable_sm90INS1_16FlashAttnFwdSm90INS1_25CollectiveMainloopFwdSm90ILi2EN4cute5tupleIJNS5_1CILi1EEES8_S8_EEENS6_IJNS7_ILi192EEENS7_ILi128EEENS7_ILi64EEEEEELi64ENS_10bfloat16_tEfNS_4arch4Sm90ELb1ELb0ELb1ELb1ELb0ELb1ELb0ELb1ELb1ELb0ELb0ELb0EEENS1_21CollectiveEpilogueFwdINS6_IJSA_SC_SB_EEES9_SE_SG_Li384ELb1ELb0ELb0ELb0EEENS1_36VarlenDynamicPersistentTileSchedulerILi192ELi128ELi384ELi32ELb0ELb0ELb1ELb1ELb1ELb1EEEEEEEEEvNT_6ParamsE --------------------------
	.section	.nv.shared._ZN7cutlass13device_kernelIN5flash11enable_sm90INS1_16FlashAttnFwdSm90INS1_25CollectiveMainloopFwdSm90ILi2EN4cute5tupleIJNS5_1CILi1EEES8_S8_EEENS6_IJNS7_ILi192EEENS7_ILi128EEENS7_ILi64EEEEEELi64ENS_10bfloat16_tEfNS_4arch4Sm90ELb1ELb0ELb1ELb1ELb0ELb1ELb0ELb1ELb1ELb0ELb0ELb0EEENS1_21CollectiveEpilogueFwdINS6_IJSA_SC_SB_EEES9_SE_SG_Li384ELb1ELb0ELb0ELb0EEENS1_36VarlenDynamicPersistentTileSchedulerILi192ELi128ELi384ELi32ELb0ELb0ELb1ELb1ELb1ELb1EEEEEEEEEvNT_6ParamsE,"aw",@nobits
	.sectionflags	@""
	.align	16
	.zero		1024


//--------------------- .nv.constant0._ZN7cutlass13device_kernelIN5flash11enable_sm90INS1_16FlashAttnFwdSm90INS1_25CollectiveMainloopFwdSm90ILi2EN4cute5tupleIJNS5_1CILi1EEES8_S8_EEENS6_IJNS7_ILi128EEENS7_ILi80EEENS7_ILi256EEEEEELi256ENS_10bfloat16_tEfNS_4arch4Sm90ELb0ELb0ELb1ELb0ELb0ELb0ELb0ELb1ELb1ELb0ELb0ELb0EEENS1_21CollectiveEpilogueFwdINS6_IJSA_SC_SB_EEES9_SE_SG_Li256ELb0ELb0ELb0ELb0EEENS1_29StaticPersistentTileSchedulerILb0EEEEEEEEEvNT_6ParamsE --------------------------
	.section	.nv.constant0._ZN7cutlass13device_kernelIN5flash11enable_sm90INS1_16FlashAttnFwdSm90INS1_25CollectiveMainloopFwdSm90ILi2EN4cute5tupleIJNS5_1CILi1EEES8_S8_EEENS6_IJNS7_ILi128EEENS7_ILi80EEENS7_ILi256EEEEEELi256ENS_10bfloat16_tEfNS_4arch4Sm90ELb0ELb0ELb1ELb0ELb0ELb0ELb0ELb1ELb1ELb0ELb0ELb0EEENS1_21CollectiveEpilogueFwdINS6_IJSA_SC_SB_EEES9_SE_SG_Li256ELb0ELb0ELb0ELb0EEENS1_29StaticPersistentTileSchedulerILb0EEEEEEEEEvNT_6ParamsE,"a",@progbits
	.sectionflags	@""
	.align	4
.nv.constant0._ZN7cutlass13device_kernelIN5flash11enable_sm90INS1_16FlashAttnFwdSm90INS1_25CollectiveMainloopFwdSm90ILi2EN4cute5tupleIJNS5_1CILi1EEES8_S8_EEENS6_IJNS7_ILi128EEENS7_ILi80EEENS7_ILi256EEEEEELi256ENS_10bfloat16_tEfNS_4arch4Sm90ELb0ELb0ELb1ELb0ELb0ELb0ELb0ELb1ELb1ELb0ELb0ELb0EEENS1_21CollectiveEpilogueFwdINS6_IJSA_SC_SB_EEES9_SE_SG_Li256ELb0ELb0ELb0ELb0EEENS1_29StaticPersistentTileSchedulerILb0EEEEEEEEEvNT_6ParamsE:
	.zero		3584


//--------------------- .nv.constant0._ZN7cutlass13device_kernelIN5flash11enable_sm90INS1_16FlashAttnFwdSm90INS1_25CollectiveMainloopFwdSm90ILi2EN4cute5tupleIJNS5_1CILi2EEENS7_ILi1EEES9_EEENS6_IJNS7_ILi128EEENS7_ILi80EEENS7_ILi256EEEEEELi256ENS_10bfloat16_tEfNS_4arch4Sm90ELb0ELb0ELb1ELb0ELb0ELb0ELb0ELb1ELb1ELb0ELb0ELb0EEENS1_21CollectiveEpilogueFwdINS6_IJSB_SD_SC_EEESA_SF_SH_Li256ELb0ELb0ELb0ELb0EEENS1_29StaticPersistentTileSchedulerILb0EEEEEEEEEvNT_6ParamsE --------------------------
	.section	.nv.constant0._ZN7cutlass13device_kernelIN5flash11enable_sm90INS1_16FlashAttnFwdSm90INS1_25CollectiveMainloopFwdSm90ILi2EN4cute5tupleIJNS5_1CILi2EEENS7_ILi1EEES9_EEENS6_IJNS7_ILi128EEENS7_ILi80EEENS7_ILi256EEEEEELi256ENS_10bfloat16_tEfNS_4arch4Sm90ELb0ELb0ELb1ELb0ELb0ELb0ELb0ELb1ELb1ELb0ELb0ELb0EEENS1_21CollectiveEpilogueFwdINS6_IJSB_SD_SC_EEESA_SF_SH_Li256ELb0ELb0ELb0ELb0EEENS1_29StaticPersistentTileSchedulerILb0EEEEEEEEEvNT_6ParamsE,"a",@progbits
	.sectionflags	@""
	.align	4
.nv.constant0._ZN7cutlass13device_kernelIN5flash11enable_sm90INS1_16FlashAttnFwdSm90INS1_25CollectiveMainloopFwdSm90ILi2EN4cute5tupleIJNS5_1CILi2EEENS7_ILi1EEES9_EEENS6_IJNS7_ILi128EEENS7_ILi80EEENS7_ILi256EEEEEELi256ENS_10bfloat16_tEfNS_4arch4Sm90ELb0ELb0ELb1ELb0ELb0ELb0ELb0ELb1ELb1ELb0ELb0ELb0EEENS1_21CollectiveEpilogueFwdINS6_IJSB_SD_SC_EEESA_SF_SH_Li256ELb0ELb0ELb0ELb0EEENS1_29StaticPersistentTileSchedulerILb0EEEEEEEEEvNT_6ParamsE:
	.zero		3584


//--------------------- .nv.constant0._ZN7cutlass13device_kernelIN5flash11enable_sm90INS1_16FlashAttnFwdSm90INS1_25CollectiveMainloopFwdSm90ILi2EN4cute5tupleIJNS5_1CILi1EEES8_S8_EEENS6_IJNS7_ILi128EEENS7_ILi80EEENS7_ILi256EEEEEELi256ENS_10bfloat16_tEfNS_4arch4Sm90ELb0ELb0ELb1ELb1ELb0ELb0ELb0ELb1ELb1ELb0ELb0ELb0EEENS1_21CollectiveEpilogueFwdINS6_IJSA_SC_SB_EEES9_SE_SG_Li256ELb1ELb0ELb0ELb0EEENS1_36VarlenDynamicPersistentTileSchedulerILi128ELi80ELi256ELi32ELb0ELb0ELb1ELb0ELb1ELb1EEEEEEEEEvNT_6ParamsE --------------------------
	.section	.nv.constant0._ZN7cutlass13device_kernelIN5flash11enable_sm90INS1_16FlashAttnFwdSm90INS1_25CollectiveMainloopFwdSm90ILi2EN4cute5tupleIJNS5_1CILi1EEES8_S8_EEENS6_IJNS7_ILi128EEENS7_ILi80EEENS7_ILi256EEEEEELi256ENS_10bfloat16_tEfNS_4arch4Sm90ELb0ELb0ELb1ELb1ELb0ELb0ELb0ELb1ELb1ELb0ELb0ELb0EEENS1_21CollectiveEpilogueFwdINS6_IJSA_SC_SB_EEES9_SE_SG_Li256ELb1ELb0ELb0ELb0EEENS1_36VarlenDynamicPersistentTileSchedulerILi128ELi80ELi256ELi32ELb0ELb0ELb1ELb0ELb1ELb1EEEEEEEEEvNT_6ParamsE,"a",@progbits
	.sectionflags	@""
	.align	4
.nv.constant0._ZN7cutlass13device_kernelIN5flash11enable_sm90INS1_16FlashAttnFwdSm90INS1_25CollectiveMainloopFwdSm90ILi2EN4cute5tupleIJNS5_1CILi1EEES8_S8_EEENS6_IJNS7_ILi128EEENS7_ILi80EEENS7_ILi256EEEEEELi256ENS_10bfloat16_tEfNS_4arch4Sm90ELb0ELb0ELb1ELb1ELb0ELb0ELb0ELb1ELb1ELb0ELb0ELb0EEENS1_21CollectiveEpilogueFwdINS6_IJSA_SC_SB_EEES9_SE_SG_Li256ELb1ELb0ELb0ELb0EEENS1_36VarlenDynamicPersistentTileSchedulerILi128ELi80ELi256ELi32ELb0ELb0ELb1ELb0ELb1ELb1EEEEEEEEEvNT_6ParamsE:
	.zero		3200


//--------------------- .nv.constant0._ZN7cutlass13device_kernelIN5flash11enable_sm90INS1_16FlashAttnFwdSm90INS1_25CollectiveMainloopFwdSm90ILi2EN4cute5tupleIJNS5_1CILi1EEES8_S8_EEENS6_IJNS7_ILi128EEENS7_ILi80EEENS7_ILi256EEEEEELi256ENS_10bfloat16_tEfNS_4arch4Sm90ELb0ELb0ELb1ELb1ELb0ELb1ELb0ELb1ELb1ELb0ELb0ELb0EEENS1_21CollectiveEpilogueFwdINS6_IJSA_SC_SB_EEES9_SE_SG_Li256ELb1ELb0ELb0ELb0EEENS1_36VarlenDynamicPersistentTileSchedulerILi128ELi80ELi256ELi32ELb0ELb0ELb1ELb0ELb1ELb1EEEEEEEEEvNT_6ParamsE --------------------------
	.section	.nv.constant0._ZN7cutlass13device_kernelIN5flash11enable_sm90INS1_16FlashAttnFwdSm90INS1_25CollectiveMainloopFwdSm90ILi2EN4cute5tupleIJNS5_1CILi1EEES8_S8_EEENS6_IJNS7_ILi128EEENS7_ILi80EEENS7_ILi256EEEEEELi256ENS_10bfloat16_tEfNS_4arch4Sm90ELb0ELb0ELb1ELb1ELb0ELb1ELb0ELb1ELb1ELb0ELb0ELb0EEENS1_21CollectiveEpilogueFwdINS6_IJSA_SC_SB_EEES9_SE_SG_Li256ELb1ELb0ELb0ELb0EEENS1_36VarlenDynamicPersistentTileSchedulerILi128ELi80ELi256ELi32ELb0ELb0ELb1ELb0ELb1ELb1EEEEEEEEEvNT_6ParamsE,"a",@progbits
	.sectionflags	@""
	.align	4
.nv.constant0._ZN7cutlass13device_kernelIN5flash11enable_sm90INS1_16FlashAttnFwdSm90INS1_25CollectiveMainloopFwdSm90ILi2EN4cute5tupleIJNS5_1CILi1EEES8_S8_EEENS6_IJNS7_ILi128EEENS7_ILi80EEENS7_ILi256EEEEEELi256ENS_10bfloat16_tEfNS_4arch4Sm90ELb0ELb0ELb1ELb1ELb0ELb1ELb0ELb1ELb1ELb0ELb0ELb0EEENS1_21CollectiveEpilogueFwdINS6_IJSA_SC_SB_EEES9_SE_SG_Li256ELb1ELb0ELb0ELb0EEENS1_36VarlenDynamicPersistentTileSchedulerILi128ELi80ELi256ELi32ELb0ELb0ELb1ELb0ELb1ELb1EEEEEEEEEvNT_6ParamsE:
	.zero		3200


//--------------------- .nv.constant0._ZN7cutlass13device_kernelIN5flash11enable_sm90INS1_16FlashAttnFwdSm90INS1_25CollectiveMainloopFwdSm90ILi2EN4cute5tupleIJNS5_1CILi1EEES8_S8_EEENS6_IJNS7_ILi128EEENS7_ILi64EEENS7_ILi256EEEEEELi256ENS_10bfloat16_tEfNS_4arch4Sm90ELb0ELb1ELb1ELb0ELb0ELb0ELb0ELb1ELb1ELb0ELb0ELb0EEENS1_21CollectiveEpilogueFwdINS6_IJSA_SC_SB_EEES9_SE_SG_Li256ELb0ELb0ELb0ELb0EEENS1_30DynamicPersistentTileSchedulerILi256ELi32ELb0ELb0ELb1EEEEEEEEEvNT_6ParamsE --------------------------
	.section	.nv.constant0._ZN7cutlass13device_kernelIN5flash11enable_sm90INS1_16FlashAttnFwdSm90INS1_25CollectiveMainloopFwdSm90ILi2EN4cute5tupleIJNS5_1CILi1EEES8_S8_EEENS6_IJNS7_ILi128EEENS7_ILi64EEENS7_ILi256EEEEEELi256ENS_10bfloat16_tEfNS_4arch4Sm90ELb0ELb1ELb1ELb0ELb0ELb0ELb0ELb1ELb1ELb0ELb0ELb0EEENS1_21CollectiveEpilogueFwdINS6_IJSA_SC_SB_EEES9_SE_SG_Li256ELb0ELb0ELb0ELb0EEENS1_30DynamicPersistentTileSchedulerILi256ELi32ELb0ELb0ELb1EEEEEEEEEvNT_6ParamsE,"a",@progbits
	.sectionflags	@""
	.align	4
.nv.constant0._ZN7cutlass13device_kernelIN5flash11enable_sm90INS1_16FlashAttnFwdSm90INS1_25CollectiveMainloopFwdSm90ILi2EN4cute5tupleIJNS5_1CILi1EEES8_S8_EEENS6_IJNS7_ILi128EEENS7_ILi64EEENS7_ILi256EEEEEELi256ENS_10bfloat16_tEfNS_4arch4Sm90ELb0ELb1ELb1ELb0ELb0ELb0ELb0ELb1ELb1ELb0ELb0ELb0EEENS1_21CollectiveEpilogueFwdINS6_IJSA_SC_SB_EEES9_SE_SG_Li256ELb0ELb0ELb0ELb0EEENS1_30DynamicPersistentTileSchedulerILi256ELi32ELb0ELb0ELb1EEEEEEEEEvNT_6ParamsE:
	.zero		3584


//--------------------- .nv.constant0._ZN7cutlass13device_kernelIN5flash11enable_sm90INS1_16FlashAttnFwdSm90INS1_25CollectiveMainloopFwdSm90ILi2EN4cute5tupleIJNS5_1CILi1EEES8_S8_EEENS6_IJNS7_ILi128EEENS7_ILi64EEENS7_ILi256EEEEEELi256ENS_10bfloat16_tEfNS_4arch4Sm90ELb0ELb1ELb1ELb1ELb0ELb0ELb0ELb1ELb1ELb0ELb0ELb0EEENS1_21CollectiveEpilogueFwdINS6_IJSA_SC_SB_EEES9_SE_SG_Li256ELb1ELb0ELb0ELb0EEENS1_36VarlenDynamicPersistentTileSchedulerILi128ELi64ELi256ELi32ELb0ELb0ELb1ELb1ELb0ELb1EEEEEEEEEvNT_6ParamsE --------------------------
	.section	.nv.constant0._ZN7cutlass13device_kernelIN5flash11enable_sm90INS1_16FlashAttnFwdSm90INS1_25CollectiveMainloopFwdSm90ILi2EN4cute5tupleIJNS5_1CILi1EEES8_S8_EEENS6_IJNS7_ILi128EEENS7_ILi64EEENS7_ILi256EEEEEELi256ENS_10bfloat16_tEfNS_4arch4Sm90ELb0ELb1ELb1ELb1ELb0ELb0ELb0ELb1ELb1ELb0ELb0ELb0EEENS1_21CollectiveEpilogueFwdINS6_IJSA_SC_SB_EEES9_SE_SG_Li256ELb1ELb0ELb0ELb0EEENS1_36VarlenDynamicPersistentTileSchedulerILi128ELi64ELi256ELi32ELb0ELb0ELb1ELb1ELb0ELb1EEEEEEEEEvNT_6ParamsE,"a",@progbits
	.sectionflags	@""
	.align	4
.nv.constant0._ZN7cutlass13device_kernelIN5flash11enable_sm90INS1_16FlashAttnFwdSm90INS1_25CollectiveMainloopFwdSm90ILi2EN4cute5tupleIJNS5_1CILi1EEES8_S8_EEENS6_IJNS7_ILi128EEENS7_ILi64EEENS7_ILi256EEEEEELi256ENS_10bfloat16_tEfNS_4arch4Sm90ELb0ELb1ELb1ELb1ELb0ELb0ELb0ELb1ELb1ELb0ELb0ELb0EEENS1_21CollectiveEpilogueFwdINS6_IJSA_SC_SB_EEES9_SE_SG_Li256ELb1ELb0ELb0ELb0EEENS1_36VarlenDynamicPersistentTileSchedulerILi128ELi64ELi256ELi32ELb0ELb0ELb1ELb1ELb0ELb1EEEEEEEEEvNT_6ParamsE:
	.zero		3200


//--------------------- .nv.constant0._ZN7cutlass13device_kernelIN5flash11enable_sm90INS1_16FlashAttnFwdSm90INS1_25CollectiveMainloopFwdSm90ILi2EN4cute5tupleIJNS5_1CILi1EEES8_S8_EEENS6_IJNS7_ILi128EEENS7_ILi64EEENS7_ILi256EEEEEELi256ENS_10bfloat16_tEfNS_4arch4Sm90ELb0ELb1ELb1ELb1ELb0ELb1ELb0ELb1ELb1ELb0ELb0ELb0EEENS1_21CollectiveEpilogueFwdINS6_IJSA_SC_SB_EEES9_SE_SG_Li256ELb1ELb0ELb0ELb0EEENS1_36VarlenDynamicPersistentTileSchedulerILi128ELi64ELi256ELi32ELb0ELb0ELb1ELb1ELb0ELb1EEEEEEEEEvNT_6ParamsE --------------------------
	.section	.nv.constant0._ZN7cutlass13device_kernelIN5flash11enable_sm90INS1_16FlashAttnFwdSm90INS1_25CollectiveMainloopFwdSm90ILi2EN4cute5tupleIJNS5_1CILi1EEES8_S8_EEENS6_IJNS7_ILi128EEENS7_ILi64EEENS7_ILi256EEEEEELi256ENS_10bfloat16_tEfNS_4arch4Sm90ELb0ELb1ELb1ELb1ELb0ELb1ELb0ELb1ELb1ELb0ELb0ELb0EEENS1_21CollectiveEpilogueFwdINS6_IJSA_SC_SB_EEES9_SE_SG_Li256ELb1ELb0ELb0ELb0EEENS1_36VarlenDynamicPersistentTileSchedulerILi128ELi64ELi256ELi32ELb0ELb0ELb1ELb1ELb0ELb1EEEEEEEEEvNT_6ParamsE,"a",@progbits
	.sectionflags	@""
	.align	4
.nv.constant0._ZN7cutlass13device_kernelIN5flash11enable_sm90INS1_16FlashAttnFwdSm90INS1_25CollectiveMainloopFwdSm90ILi2EN4cute5tupleIJNS5_1CILi1EEES8_S8_EEENS6_IJNS7_ILi128EEENS7_ILi64EEENS7_ILi256EEEEEELi256ENS_10bfloat16_tEfNS_4arch4Sm90ELb0ELb1ELb1ELb1ELb0ELb1ELb0ELb1ELb1ELb0ELb0ELb0EEENS1_21CollectiveEpilogueFwdINS6_IJSA_SC_SB_EEES9_SE_SG_Li256ELb1ELb0ELb0ELb0EEENS1_36VarlenDynamicPersistentTileSchedulerILi128ELi64ELi256ELi32ELb0ELb0ELb1ELb1ELb0ELb1EEEEEEEEEvNT_6ParamsE:
	.zero		3200


//--------------------- .nv.constant0._ZN7cutlass13device_kernelIN5flash11enable_sm90INS1_16FlashAttnFwdSm90INS1_25CollectiveMainloopFwdSm90ILi2EN4cute5tupleIJNS5_1CILi1EEES8_S8_EEENS6_IJNS7_ILi128EEENS7_ILi80EEENS7_ILi256EEEEEELi256ENS_10bfloat16_tEfNS_4arch4Sm90ELb1ELb0ELb1ELb0ELb0ELb0ELb0ELb1ELb1ELb0ELb0ELb0EEENS1_21CollectiveEpilogueFwdINS6_IJSA_SC_SB_EEES9_SE_SG_Li256ELb0ELb0ELb0ELb0EEENS1_30DynamicPersistentTileSchedulerILi256ELi32ELb0ELb0ELb1EEEEEEEEEvNT_6ParamsE --------------------------
	.section	.nv.constant0._ZN7cutlass13device_kernelIN5flash11enable_sm90INS1_16FlashAttnFwdSm90INS1_25CollectiveMainloopFwdSm90ILi2EN4cute5tupleIJNS5_1CILi1EEES8_S8_EEENS6_IJNS7_ILi128EEENS7_ILi80EEENS7_ILi256EEEEEELi256ENS_10bfloat16_tEfNS_4arch4Sm90ELb1ELb0ELb1ELb0ELb0ELb0ELb0ELb1ELb1ELb0ELb0ELb0EEENS1_21CollectiveEpilogueFwdINS6_IJSA_SC_SB_EEES9_SE_SG_Li256ELb0ELb0ELb0ELb0EEENS1_30DynamicPersistentTileSchedulerILi256ELi32ELb0ELb0ELb1EEEEEEEEEvNT_6ParamsE,"a",@progbits
	.sectionflags	@""
	.align	4
.nv.constant0._ZN7cutlass13device_kernelIN5flash11enable_sm90INS1_16FlashAttnFwdSm90INS1_25CollectiveMainloopFwdSm90ILi2EN4cute5tupleIJNS5_1CILi1EEES8_S8_EEENS6_IJNS7_ILi128EEENS7_ILi80EEENS7_ILi256EEEEEELi256ENS_10bfloat16_tEfNS_4arch4Sm90ELb1ELb0ELb1ELb0ELb0ELb0ELb0ELb1ELb1ELb0ELb0ELb0EEENS1_21CollectiveEpilogueFwdINS6_IJSA_SC_SB_EEES9_SE_SG_Li256ELb0ELb0ELb0ELb0EEENS1_30DynamicPersistentTileSchedulerILi256ELi32ELb0ELb0ELb1EEEEEEEEEvNT_6ParamsE:
	.zero		3584


//--------------------- .nv.constant0._ZN7cutlass13device_kernelIN5flash11enable_sm90INS1_16FlashAttnFwdSm90INS1_25CollectiveMainloopFwdSm90ILi2EN4cute5tupleIJNS5_1CILi1EEES8_S8_EEENS6_IJNS7_ILi128EEENS7_ILi80EEENS7_ILi256EEEEEELi256ENS_10bfloat16_tEfNS_4arch4Sm90ELb1ELb0ELb1ELb1ELb0ELb0ELb0ELb1ELb1ELb0ELb0ELb0EEENS1_21CollectiveEpilogueFwdINS6_IJSA_SC_SB_EEES9_SE_SG_Li256ELb1ELb0ELb0ELb0EEENS1_36VarlenDynamicPersistentTileSchedulerILi128ELi80ELi256ELi32ELb0ELb0ELb1ELb1ELb1ELb1EEEEEEEEEvNT_6ParamsE --------------------------
	.section	.nv.constant0._ZN7cutlass13device_kernelIN5flash11enable_sm90INS1_16FlashAttnFwdSm90INS1_25CollectiveMainloopFwdSm90ILi2EN4cute5tupleIJNS5_1CILi1EEES8_S8_EEENS6_IJNS7_ILi128EEENS7_ILi80EEENS7_ILi256EEEEEELi256ENS_10bfloat16_tEfNS_4arch4Sm90ELb1ELb0ELb1ELb1ELb0ELb0ELb0ELb1ELb1ELb0ELb0ELb0EEENS1_21CollectiveEpilogueFwdINS6_IJSA_SC_SB_EEES9_SE_SG_Li256ELb1ELb0ELb0ELb0EEENS1_36VarlenDynamicPersistentTileSchedulerILi128ELi80ELi256ELi32ELb0ELb0ELb1ELb1ELb1ELb1EEEEEEEEEvNT_6ParamsE,"a",@progbits
	.sectionflags	@""
	.align	4
.nv.constant0._ZN7cutlass13device_kernelIN5flash11enable_sm90INS1_16FlashAttnFwdSm90INS1_25CollectiveMainloopFwdSm90ILi2EN4cute5tupleIJNS5_1CILi1EEES8_S8_EEENS6_IJNS7_ILi128EEENS7_ILi80EEENS7_ILi256EEEEEELi256ENS_10bfloat16_tEfNS_4arch4Sm90ELb1ELb0ELb1ELb1ELb0ELb0ELb0ELb1ELb1ELb0ELb0ELb0EEENS1_21CollectiveEpilogueFwdINS6_IJSA_SC_SB_EEES9_SE_SG_Li256ELb1ELb0ELb0ELb0EEENS1_36VarlenDynamicPersistentTileSchedulerILi128ELi80ELi256ELi32ELb0ELb0ELb1ELb1ELb1ELb1EEEEEEEEEvNT_6ParamsE:
	.zero		3200


//--------------------- .nv.constant0._ZN7cutlass13device_kernelIN5flash11enable_sm90INS1_16FlashAttnFwdSm90INS1_25CollectiveMainloopFwdSm90ILi2EN4cute5tupleIJNS5_1CILi1EEES8_S8_EEENS6_IJNS7_ILi128EEENS7_ILi80EEENS7_ILi256EEEEEELi256ENS_10bfloat16_tEfNS_4arch4Sm90ELb1ELb0ELb1ELb1ELb0ELb1ELb0ELb1ELb1ELb0ELb0ELb0EEENS1_21CollectiveEpilogueFwdINS6_IJSA_SC_SB_EEES9_SE_SG_Li256ELb1ELb0ELb0ELb0EEENS1_36VarlenDynamicPersistentTileSchedulerILi128ELi80ELi256ELi32ELb0ELb0ELb1ELb1ELb1ELb1EEEEEEEEEvNT_6ParamsE --------------------------
	.section	.nv.constant0._ZN7cutlass13device_kernelIN5flash11enable_sm90INS1_16FlashAttnFwdSm90INS1_25CollectiveMainloopFwdSm90ILi2EN4cute5tupleIJNS5_1CILi1EEES8_S8_EEENS6_IJNS7_ILi128EEENS7_ILi80EEENS7_ILi256EEEEEELi256ENS_10bfloat16_tEfNS_4arch4Sm90ELb1ELb0ELb1ELb1ELb0ELb1ELb0ELb1ELb1ELb0ELb0ELb0EEENS1_21CollectiveEpilogueFwdINS6_IJSA_SC_SB_EEES9_SE_SG_Li256ELb1ELb0ELb0ELb0EEENS1_36VarlenDynamicPersistentTileSchedulerILi128ELi80ELi256ELi32ELb0ELb0ELb1ELb1ELb1ELb1EEEEEEEEEvNT_6ParamsE,"a",@progbits
	.sectionflags	@""
	.align	4
.nv.constant0._ZN7cutlass13device_kernelIN5flash11enable_sm90INS1_16FlashAttnFwdSm90INS1_25CollectiveMainloopFwdSm90ILi2EN4cute5tupleIJNS5_1CILi1EEES8_S8_EEENS6_IJNS7_ILi128EEENS7_ILi80EEENS7_ILi256EEEEEELi256ENS_10bfloat16_tEfNS_4arch4Sm90ELb1ELb0ELb1ELb1ELb0ELb1ELb0ELb1ELb1ELb0ELb0ELb0EEENS1_21CollectiveEpilogueFwdINS6_IJSA_SC_SB_EEES9_SE_SG_Li256ELb1ELb0ELb0ELb0EEENS1_36VarlenDynamicPersistentTileSchedulerILi128ELi80ELi256ELi32ELb0ELb0ELb1ELb1ELb1ELb1EEEEEEEEEvNT_6ParamsE:
	.zero		3200


//--------------------- .nv.constant0._ZN7cutlass13device_kernelIN5flash11enable_sm90INS1_16FlashAttnFwdSm90INS1_25CollectiveMainloopFwdSm90ILi2EN4cute5tupleIJNS5_1CILi1EEES8_S8_EEENS6_IJNS7_ILi128EEENS7_ILi112EEENS7_ILi192EEEEEELi192ENS_10bfloat16_tEfNS_4arch4Sm90ELb0ELb0ELb1ELb0ELb0ELb0ELb0ELb1ELb1ELb0ELb0ELb0EEENS1_21CollectiveEpilogueFwdINS6_IJSA_SC_SB_EEES9_SE_SG_Li256ELb0ELb0ELb0ELb0EEENS1_29StaticPersistentTileSchedulerILb0EEEEEEEEEvNT_6ParamsE --------------------------
	.section	.nv.constant0._ZN7cutlass13device_kernelIN5flash11enable_sm90INS1_16FlashAttnFwdSm90INS1_25CollectiveMainloopFwdSm90ILi2EN4cute5tupleIJNS5_1CILi1EEES8_S8_EEENS6_IJNS7_ILi128EEENS7_ILi112EEENS7_ILi192EEEEEELi192ENS_10bfloat16_tEfNS_4arch4Sm90ELb0ELb0ELb1ELb0ELb0ELb0ELb0ELb1ELb1ELb0ELb0ELb0EEENS1_21CollectiveEpilogueFwdINS6_IJSA_SC_SB_EEES9_SE_SG_Li256ELb0ELb0ELb0ELb0EEENS1_29StaticPersistentTileSchedulerILb0EEEEEEEEEvNT_6ParamsE,"a",@progbits
	.sectionflags	@""
	.align	4
.nv.constant0._ZN7cutlass13device_kernelIN5flash11enable_sm90INS1_16FlashAttnFwdSm90INS1_25CollectiveMainloopFwdSm90ILi2EN4cute5tupleIJNS5_1CILi1EEES8_S8_EEENS6_IJNS7_ILi128EEENS7_ILi112EEENS7_ILi192EEEEEELi192ENS_10bfloat16_tEfNS_4arch4Sm90ELb0ELb0ELb1ELb0ELb0ELb0ELb0ELb1ELb1ELb0ELb0ELb0EEENS1_21CollectiveEpilogueFwdINS6_IJSA_SC_SB_EEES9_SE_SG_Li256ELb0ELb0ELb0ELb0EEENS1_29StaticPersistentTileSchedulerILb0EEEEEEEEEvNT_6ParamsE:
	.zero		3584


//--------------------- .nv.constant0._ZN7cutlass13device_kernelIN5flash11enable_sm90INS1_16FlashAttnFwdSm90INS1_25CollectiveMainloopFwdSm90ILi2EN4cute5tupleIJNS5_1CILi2EEENS7_ILi1EEES9_EEENS6_IJNS7_ILi128EEENS7_ILi112EEENS7_ILi192EEEEEELi192ENS_10bfloat16_tEfNS_4arch4Sm90ELb0ELb0ELb1ELb0ELb0ELb0ELb0ELb1ELb1ELb0ELb0ELb0EEENS1_21CollectiveEpilogueFwdINS6_IJSB_SD_SC_EEESA_SF_SH_Li256ELb0ELb0ELb0ELb0EEENS1_29StaticPersistentTileSchedulerILb0EEEEEEEEEvNT_6ParamsE --------------------------
	.section	.nv.constant0._ZN7cutlass13device_kernelIN5flash11enable_sm90INS1_16FlashAttnFwdSm90INS1_25CollectiveMainloopFwdSm90ILi2EN4cute5tupleIJNS5_1CILi2EEENS7_ILi1EEES9_EEENS6_IJNS7_ILi128EEENS7_ILi112EEENS7_ILi192EEEEEELi192ENS_10bfloat16_tEfNS_4arch4Sm90ELb0ELb0ELb1ELb0ELb0ELb0ELb0ELb1ELb1ELb0ELb0ELb0EEENS1_21CollectiveEpilogueFwdINS6_IJSB_SD_SC_EEESA_SF_SH_Li256ELb0ELb0ELb0ELb0EEENS1_29StaticPersistentTileSchedulerILb0EEEEEEEEEvNT_6ParamsE,"a",@progbits
	.sectionflags	@""
	.align	4
.nv.constant0._ZN7cutlass13device_kernelIN5flash11enable_sm90INS1_16FlashAttnFwdSm90INS1_25CollectiveMainloopFwdSm90ILi2EN4cute5tupleIJNS5_1CILi2EEENS7_ILi1EEES9_EEENS6_IJNS7_ILi128EEENS7_ILi112EEENS7_ILi192EEEEEELi192ENS_10bfloat16_tEfNS_4arch4Sm90ELb0ELb0ELb1ELb0ELb0ELb0ELb0ELb1ELb1ELb0ELb0ELb0EEENS1_21CollectiveEpilogueFwdINS6_IJSB_SD_SC_EEESA_SF_SH_Li256ELb0ELb0ELb0ELb0EEENS1_29StaticPersistentTileSchedulerILb0EEEEEEEEEvNT_6ParamsE:
	.zero		3584


//--------------------- .nv.constant0._ZN7cutlass13device_kernelIN5flash11enable_sm90INS1_16FlashAttnFwdSm90INS1_25CollectiveMainloopFwdSm90ILi2EN4cute5tupleIJNS5_1CILi1EEES8_S8_EEENS6_IJNS7_ILi128EEENS7_ILi112EEENS7_ILi192EEEEEELi192ENS_10bfloat16_tEfNS_4arch4Sm90ELb0ELb0ELb1ELb1ELb0ELb0ELb0ELb1ELb1ELb0ELb0ELb0EEENS1_21CollectiveEpilogueFwdINS6_IJSA_SC_SB_EEES9_SE_SG_Li256ELb1ELb0ELb0ELb0EEENS1_36VarlenDynamicPersistentTileSchedulerILi128ELi112ELi256ELi32ELb0ELb0ELb1ELb0ELb1ELb1EEEEEEEEEvNT_6ParamsE --------------------------
	.section	.nv.constant0._ZN7cutlass13device_kernelIN5flash11enable_sm90INS1_16FlashAttnFwdSm90INS1_25CollectiveMainloopFwdSm90ILi2EN4cute5tupleIJNS5_1CILi1EEES8_S8_EEENS6_IJNS7_ILi128EEENS7_ILi112EEENS7_ILi192EEEEEELi192ENS_10bfloat16_tEfNS_4arch4Sm90ELb0ELb0ELb1ELb1ELb0ELb0ELb0ELb1ELb1ELb0ELb0ELb0EEENS1_21CollectiveEpilogueFwdINS6_IJSA_SC_SB_EEES9_SE_SG_Li256ELb1ELb0ELb0ELb0EEENS1_36VarlenDynamicPersistentTileSchedulerILi128ELi112ELi256ELi32ELb0ELb0ELb1ELb0ELb1ELb1EEEEEEEEEvNT_6ParamsE,"a",@progbits
	.sectionflags	@""
	.align	4
.nv.constant0._ZN7cutlass13device_kernelIN5flash11enable_sm90INS1_16FlashAttnFwdSm90INS1_25CollectiveMainloopFwdSm90ILi2EN4cute5tupleIJNS5_1CILi1EEES8_S8_EEENS6_IJNS7_ILi128EEENS7_ILi112EEENS7_ILi192EEEEEELi192ENS_10bfloat16_tEfNS_4arch4Sm90ELb0ELb0ELb1ELb1ELb0ELb0ELb0ELb1ELb1ELb0ELb0ELb0EEENS1_21CollectiveEpilogueFwdINS6_IJSA_SC_SB_EEES9_SE_SG_Li256ELb1ELb0ELb0ELb0EEENS1_36VarlenDynamicPersistentTileSchedulerILi128ELi112ELi256ELi32ELb0ELb0ELb1ELb0ELb1ELb1EEEEEEEEEvNT_6ParamsE:
	.zero		3200


//--------------------- .nv.constant0._ZN7cutlass13device_kernelIN5flash11enable_sm90INS1_16FlashAttnFwdSm90INS1_25CollectiveMainloopFwdSm90ILi2EN4cute5tupleIJNS5_1CILi1EEES8_S8_EEENS6_IJNS7_ILi128EEENS7_ILi112EEENS7_ILi192EEEEEELi192ENS_10bfloat16_tEfNS_4arch4Sm90ELb0ELb0ELb1ELb1ELb0ELb1ELb0ELb1ELb1ELb0ELb0ELb0EEENS1_21CollectiveEpilogueFwdINS6_IJSA_SC_SB_EEES9_SE_SG_Li256ELb1ELb0ELb0ELb0EEENS1_36VarlenDynamicPersistentTileSchedulerILi128ELi112ELi256ELi32ELb0ELb0ELb1ELb0ELb1ELb1EEEEEEEEEvNT_6ParamsE --------------------------
	.section	.nv.constant0._ZN7cutlass13device_kernelIN5flash11enable_sm90INS1_16FlashAttnFwdSm90INS1_25CollectiveMainloopFwdSm90ILi2EN4cute5tupleIJNS5_1CILi1EEES8_S8_EEENS6_IJNS7_ILi128EEENS7_ILi112EEENS7_ILi192EEEEEELi192ENS_10bfloat16_tEfNS_4arch4Sm90ELb0ELb0ELb1ELb1ELb0ELb1ELb0ELb1ELb1ELb0ELb0ELb0EEENS1_21CollectiveEpilogueFwdINS6_IJSA_SC_SB_EEES9_SE_SG_Li256ELb1ELb0ELb0ELb0EEENS1_36VarlenDynamicPersistentTileSchedulerILi128ELi112ELi256ELi32ELb0ELb0ELb1ELb0ELb1ELb1EEEEEEEEEvNT_6ParamsE,"a",@progbits
	.sectionflags	@""
	.align	4
.nv.constant0._ZN7cutlass13device_kernelIN5flash11enable_sm90INS1_16FlashAttnFwdSm90INS1_25CollectiveMainloopFwdSm90ILi2EN4cute5tupleIJNS5_1CILi1EEES8_S8_EEENS6_IJNS7_ILi128EEENS7_ILi112EEENS7_ILi192EEEEEELi192ENS_10bfloat16_tEfNS_4arch4Sm90ELb0ELb0ELb1ELb1ELb0ELb1ELb0ELb1ELb1ELb0ELb0ELb0EEENS1_21CollectiveEpilogueFwdINS6_IJSA_SC_SB_EEES9_SE_SG_Li256ELb1ELb0ELb0ELb0EEENS1_36VarlenDynamicPersistentTileSchedulerILi128ELi112ELi256ELi32ELb0ELb0ELb1ELb0ELb1ELb1EEEEEEEEEvNT_6ParamsE:
	.zero		3200


//--------------------- .nv.constant0._ZN7cutlass13device_kernelIN5flash11enable_sm90INS1_16FlashAttnFwdSm90INS1_25CollectiveMainloopFwdSm90ILi2EN4cute5tupleIJNS5_1CILi1EEES8_S8_EEENS6_IJNS7_ILi128EEENS7_ILi96EEENS7_ILi192EEEEEELi192ENS_10bfloat16_tEfNS_4arch4Sm90ELb0ELb1ELb1ELb0ELb0ELb0ELb0ELb1ELb1ELb0ELb0ELb0EEENS1_21CollectiveEpilogueFwdINS6_IJSA_SC_SB_EEES9_SE_SG_Li256ELb0ELb0ELb0ELb0EEENS1_30DynamicPersistentTileSchedulerILi256ELi32ELb0ELb0ELb1EEEEEEEEEvNT_6ParamsE --------------------------
	.section	.nv.constant0._ZN7cutlass13device_kernelIN5flash11enable_sm90INS1_16FlashAttnFwdSm90INS1_25CollectiveMainloopFwdSm90ILi2EN4cute5tupleIJNS5_1CILi1EEES8_S8_EEENS6_IJNS7_ILi128EEENS7_ILi96EEENS7_ILi192EEEEEELi192ENS_10bfloat16_tEfNS_4arch4Sm90ELb0ELb1ELb1ELb0ELb0ELb0ELb0ELb1ELb1ELb0ELb0ELb0EEENS1_21CollectiveEpilogueFwdINS6_IJSA_SC_SB_EEES9_SE_SG_Li256ELb0ELb0ELb0ELb0EEENS1_30DynamicPersistentTileSchedulerILi256ELi32ELb0ELb0ELb1EEEEEEEEEvNT_6ParamsE,"a",@progbits
	.sectionflags	@""
	.align	4
.nv.constant0._ZN7cutlass13device_kernelIN5flash11enable_sm90INS1_16FlashAttnFwdSm90INS1_25CollectiveMainloopFwdSm90ILi2EN4cute5tupleIJNS5_1CILi1EEES8_S8_EEENS6_IJNS7_ILi128EEENS7_ILi96EEENS7_ILi192EEEEEELi192ENS_10bfloat16_tEfNS_4arch4Sm90ELb0ELb1ELb1ELb0ELb0ELb0ELb0ELb1ELb1ELb0ELb0ELb0EEENS1_21CollectiveEpilogueFwdINS6_IJSA_SC_SB_EEES9_SE_SG_Li256ELb0ELb0ELb0ELb0EEENS1_30DynamicPersistentTileSchedulerILi256ELi32ELb0ELb0ELb1EEEEEEEEEvNT_6ParamsE:
	.zero		3584


//--------------------- .nv.constant0._ZN7cutlass13device_kernelIN5flash11enable_sm90INS1_16FlashAttnFwdSm90INS1_25CollectiveMainloopFwdSm90ILi2EN4cute5tupleIJNS5_1CILi1EEES8_S8_EEENS6_IJNS7_ILi128EEENS7_ILi96EEENS7_ILi192EEEEEELi192ENS_10bfloat16_tEfNS_4arch4Sm90ELb0ELb1ELb1ELb1ELb0ELb0ELb0ELb1ELb1ELb0ELb0ELb0EEENS1_21CollectiveEpilogueFwdINS6_IJSA_SC_SB_EEES9_SE_SG_Li256ELb1ELb0ELb0ELb0EEENS1_36VarlenDynamicPersistentTileSchedulerILi128ELi96ELi256ELi32ELb0ELb0ELb1ELb1ELb0ELb1EEEEEEEEEvNT_6ParamsE --------------------------
	.section	.nv.constant0._ZN7cutlass13device_kernelIN5flash11enable_sm90INS1_16FlashAttnFwdSm90INS1_25CollectiveMainloopFwdSm90ILi2EN4cute5tupleIJNS5_1CILi1EEES8_S8_EEENS6_IJNS7_ILi128EEENS7_ILi96EEENS7_ILi192EEEEEELi192ENS_10bfloat16_tEfNS_4arch4Sm90ELb0ELb1ELb1ELb1ELb0ELb0ELb0ELb1ELb1ELb0ELb0ELb0EEENS1_21CollectiveEpilogueFwdINS6_IJSA_SC_SB_EEES9_SE_SG_Li256ELb1ELb0ELb0ELb0EEENS1_36VarlenDynamicPersistentTileSchedulerILi128ELi96ELi256ELi32ELb0ELb0ELb1ELb1ELb0ELb1EEEEEEEEEvNT_6ParamsE,"a",@progbits
	.sectionflags	@""
	.align	4
.nv.constant0._ZN7cutlass13device_kernelIN5flash11enable_sm90INS1_16FlashAttnFwdSm90INS1_25CollectiveMainloopFwdSm90ILi2EN4cute5tupleIJNS5_1CILi1EEES8_S8_EEENS6_IJNS7_ILi128EEENS7_ILi96EEENS7_ILi192EEEEEELi192ENS_10bfloat16_tEfNS_4arch4Sm90ELb0ELb1ELb1ELb1ELb0ELb0ELb0ELb1ELb1ELb0ELb0ELb0EEENS1_21CollectiveEpilogueFwdINS6_IJSA_SC_SB_EEES9_SE_SG_Li256ELb1ELb0ELb0ELb0EEENS1_36VarlenDynamicPersistentTileSchedulerILi128ELi96ELi256ELi32ELb0ELb0ELb1ELb1ELb0ELb1EEEEEEEEEvNT_6ParamsE:
	.zero		3200


//--------------------- .nv.constant0._ZN7cutlass13device_kernelIN5flash11enable_sm90INS1_16FlashAttnFwdSm90INS1_25CollectiveMainloopFwdSm90ILi2EN4cute5tupleIJNS5_1CILi1EEES8_S8_EEENS6_IJNS7_ILi128EEENS7_ILi96EEENS7_ILi192EEEEEELi192ENS_10bfloat16_tEfNS_4arch4Sm90ELb0ELb1ELb1ELb1ELb0ELb1ELb0ELb1ELb1ELb0ELb0ELb0EEENS1_21CollectiveEpilogueFwdINS6_IJSA_SC_SB_EEES9_SE_SG_Li256ELb1ELb0ELb0ELb0EEENS1_36VarlenDynamicPersistentTileSchedulerILi128ELi96ELi256ELi32ELb0ELb0ELb1ELb1ELb0ELb1EEEEEEEEEvNT_6ParamsE --------------------------
	.section	.nv.constant0._ZN7cutlass13device_kernelIN5flash11enable_sm90INS1_16FlashAttnFwdSm90INS1_25CollectiveMainloopFwdSm90ILi2EN4cute5tupleIJNS5_1CILi1EEES8_S8_EEENS6_IJNS7_ILi128EEENS7_ILi96EEENS7_ILi192EEEEEELi192ENS_10bfloat16_tEfNS_4arch4Sm90ELb0ELb1ELb1ELb1ELb0ELb1ELb0ELb1ELb1ELb0ELb0ELb0EEENS1_21CollectiveEpilogueFwdINS6_IJSA_SC_SB_EEES9_SE_SG_Li256ELb1ELb0ELb0ELb0EEENS1_36VarlenDynamicPersistentTileSchedulerILi128ELi96ELi256ELi32ELb0ELb0ELb1ELb1ELb0ELb1EEEEEEEEEvNT_6ParamsE,"a",@progbits
	.sectionflags	@""
	.align	4
.nv.constant0._ZN7cutlass13device_kernelIN5flash11enable_sm90INS1_16FlashAttnFwdSm90INS1_25CollectiveMainloopFwdSm90ILi2EN4cute5tupleIJNS5_1CILi1EEES8_S8_EEENS6_IJNS7_ILi128EEENS7_ILi96EEENS7_ILi192EEEEEELi192ENS_10bfloat16_tEfNS_4arch4Sm90ELb0ELb1ELb1ELb1ELb0ELb1ELb0ELb1ELb1ELb0ELb0ELb0EEENS1_21CollectiveEpilogueFwdINS6_IJSA_SC_SB_EEES9_SE_SG_Li256ELb1ELb0ELb0ELb0EEENS1_36VarlenDynamicPersistentTileSchedulerILi128ELi96ELi256ELi32ELb0ELb0ELb1ELb1ELb0ELb1EEEEEEEEEvNT_6ParamsE:
	.zero		3200


//--------------------- .nv.constant0._ZN7cutlass13device_kernelIN5flash11enable_sm90INS1_16FlashAttnFwdSm90INS1_25CollectiveMainloopFwdSm90ILi2EN4cute5tupleIJNS5_1CILi1EEES8_S8_EEENS6_IJNS7_ILi128EEENS7_ILi112EEENS7_ILi192EEEEEELi192ENS_10bfloat16_tEfNS_4arch4Sm90ELb1ELb0ELb1ELb0ELb0ELb0ELb0ELb1ELb1ELb0ELb0ELb0EEENS1_21CollectiveEpilogueFwdINS6_IJSA_SC_SB_EEES9_SE_SG_Li256ELb0ELb0ELb0ELb0EEENS1_30DynamicPersistentTileSchedulerILi256ELi32ELb0ELb0ELb1EEEEEEEEEvNT_6ParamsE --------------------------
	.section	.nv.constant0._ZN7cutlass13device_kernelIN5flash11enable_sm90INS1_16FlashAttnFwdSm90INS1_25CollectiveMainloopFwdSm90ILi2EN4cute5tupleIJNS5_1CILi1EEES8_S8_EEENS6_IJNS7_ILi128EEENS7_ILi112EEENS7_ILi192EEEEEELi192ENS_10bfloat16_tEfNS_4arch4Sm90ELb1ELb0ELb1ELb0ELb0ELb0ELb0ELb1ELb1ELb0ELb0ELb0EEENS1_21CollectiveEpilogueFwdINS6_IJSA_SC_SB_EEES9_SE_SG_Li256ELb0ELb0ELb0ELb0EEENS1_30DynamicPersistentTileSchedulerILi256ELi32ELb0ELb0ELb1EEEEEEEEEvNT_6ParamsE,"a",@progbits
	.sectionflags	@""
	.align	4
.nv.constant0._ZN7cutlass13device_kernelIN5flash11enable_sm90INS1_16FlashAttnFwdSm90INS1_25CollectiveMainloopFwdSm90ILi2EN4cute5tupleIJNS5_1CILi1EEES8_S8_EEENS6_IJNS7_ILi128EEENS7_ILi112EEENS7_ILi192EEEEEELi192ENS_10bfloat16_tEfNS_4arch4Sm90ELb1ELb0ELb1ELb0ELb0ELb0ELb0ELb1ELb1ELb0ELb0ELb0EEENS1_21CollectiveEpilogueFwdINS6_IJSA_SC_SB_EEES9_SE_SG_Li256ELb0ELb0ELb0ELb0EEENS1_30DynamicPersistentTileSchedulerILi256ELi32ELb0ELb0ELb1EEEEEEEEEvNT_6ParamsE:
	.zero		3584


//--------------------- .nv.constant0._ZN7cutlass13device_kernelIN5flash11enable_sm90INS1_16FlashAttnFwdSm90INS1_25CollectiveMainloopFwdSm90ILi2EN4cute5tupleIJNS5_1CILi1EEES8_S8_EEENS6_IJNS7_ILi128EEENS7_ILi112EEENS7_ILi192EEEEEELi192ENS_10bfloat16_tEfNS_4arch4Sm90ELb1ELb0ELb1ELb1ELb0ELb0ELb0ELb1ELb1ELb0ELb0ELb0EEENS1_21CollectiveEpilogueFwdINS6_IJSA_SC_SB_EEES9_SE_SG_Li256ELb1ELb0ELb0ELb0EEENS1_36VarlenDynamicPersistentTileSchedulerILi128ELi112ELi256ELi32ELb0ELb0ELb1ELb1ELb1ELb1EEEEEEEEEvNT_6ParamsE --------------------------
	.section	.nv.constant0._ZN7cutlass13device_kernelIN5flash11enable_sm90INS1_16FlashAttnFwdSm90INS1_25CollectiveMainloopFwdSm90ILi2EN4cute5tupleIJNS5_1CILi1EEES8_S8_EEENS6_IJNS7_ILi128EEENS7_ILi112EEENS7_ILi192EEEEEELi192ENS_10bfloat16_tEfNS_4arch4Sm90ELb1ELb0ELb1ELb1ELb0ELb0ELb0ELb1ELb1ELb0ELb0ELb0EEENS1_21CollectiveEpilogueFwdINS6_IJSA_SC_SB_EEES9_SE_SG_Li256ELb1ELb0ELb0ELb0EEENS1_36VarlenDynamicPersistentTileSchedulerILi128ELi112ELi256ELi32ELb0ELb0ELb1ELb1ELb1ELb1EEEEEEEEEvNT_6ParamsE,"a",@progbits
	.sectionflags	@""
	.align	4
.nv.constant0._ZN7cutlass13device_kernelIN5flash11enable_sm90INS1_16FlashAttnFwdSm90INS1_25CollectiveMainloopFwdSm90ILi2EN4cute5tupleIJNS5_1CILi1EEES8_S8_EEENS6_IJNS7_ILi128EEENS7_ILi112EEENS7_ILi192EEEEEELi192ENS_10bfloat16_tEfNS_4arch4Sm90ELb1ELb0ELb1ELb1ELb0ELb0ELb0ELb1ELb1ELb0ELb0ELb0EEENS1_21CollectiveEpilogueFwdINS6_IJSA_SC_SB_EEES9_SE_SG_Li256ELb1ELb0ELb0ELb0EEENS1_36VarlenDynamicPersistentTileSchedulerILi128ELi112ELi256ELi32ELb0ELb0ELb1ELb1ELb1ELb1EEEEEEEEEvNT_6ParamsE:
	.zero		3200


//--------------------- .nv.constant0._ZN7cutlass13device_kernelIN5flash11enable_sm90INS1_16FlashAttnFwdSm90INS1_25CollectiveMainloopFwdSm90ILi2EN4cute5tupleIJNS5_1CILi1EEES8_S8_EEENS6_IJNS7_ILi128EEENS7_ILi112EEENS7_ILi192EEEEEELi192ENS_10bfloat16_tEfNS_4arch4Sm90ELb1ELb0ELb1ELb1ELb0ELb1ELb0ELb1ELb1ELb0ELb0ELb0EEENS1_21CollectiveEpilogueFwdINS6_IJSA_SC_SB_EEES9_SE_SG_Li256ELb1ELb0ELb0ELb0EEENS1_36VarlenDynamicPersistentTileSchedulerILi128ELi112ELi256ELi32ELb0ELb0ELb1ELb1ELb1ELb1EEEEEEEEEvNT_6ParamsE --------------------------
	.section	.nv.constant0._ZN7cutlass13device_kernelIN5flash11enable_sm90INS1_16FlashAttnFwdSm90INS1_25CollectiveMainloopFwdSm90ILi2EN4cute5tupleIJNS5_1CILi1EEES8_S8_EEENS6_IJNS7_ILi128EEENS7_ILi112EEENS7_ILi192EEEEEELi192ENS_10bfloat16_tEfNS_4arch4Sm90ELb1ELb0ELb1ELb1ELb0ELb1ELb0ELb1ELb1ELb0ELb0ELb0EEENS1_21CollectiveEpilogueFwdINS6_IJSA_SC_SB_EEES9_SE_SG_Li256ELb1ELb0ELb0ELb0EEENS1_36VarlenDynamicPersistentTileSchedulerILi128ELi112ELi256ELi32ELb0ELb0ELb1ELb1ELb1ELb1EEEEEEEEEvNT_6ParamsE,"a",@progbits
	.sectionflags	@""
	.align	4
.nv.constant0._ZN7cutlass13device_kernelIN5flash11enable_sm90INS1_16FlashAttnFwdSm90INS1_25CollectiveMainloopFwdSm90ILi2EN4cute5tupleIJNS5_1CILi1EEES8_S8_EEENS6_IJNS7_ILi128EEENS7_ILi112EEENS7_ILi192EEEEEELi192ENS_10bfloat16_tEfNS_4arch4Sm90ELb1ELb0ELb1ELb1ELb0ELb1ELb0ELb1ELb1ELb0ELb0ELb0EEENS1_21CollectiveEpilogueFwdINS6_IJSA_SC_SB_EEES9_SE_SG_Li256ELb1ELb0ELb0ELb0EEENS1_36VarlenDynamicPersistentTileSchedulerILi128ELi112ELi256ELi32ELb0ELb0ELb1ELb1ELb1ELb1EEEEEEEEEvNT_6ParamsE:
	.zero		3200


//--------------------- .nv.constant0._ZN7cutlass13device_kernelIN5flash11enable_sm90INS1_16FlashAttnFwdSm90INS1_25CollectiveMainloopFwdSm90ILi2EN4cute5tupleIJNS5_1CILi1EEES8_S8_EEENS6_IJNS7_ILi128EEENS7_ILi176EEESA_EEELi128ENS_10bfloat16_tEfNS_4arch4Sm90ELb0ELb0ELb1ELb0ELb0ELb0ELb0ELb1ELb1ELb0ELb0ELb0EEENS1_21CollectiveEpilogueFwdINS6_IJSA_SA_SB_EEES9_SD_SF_Li256ELb0ELb0ELb0ELb0EEENS1_29StaticPersistentTileSchedulerILb0EEEEEEEEEvNT_6ParamsE --------------------------
	.section	.nv.constant0._ZN7cutlass13device_kernelIN5flash11enable_sm90INS1_16FlashAttnFwdSm90INS1_25CollectiveMainloopFwdSm90ILi2EN4cute5tupleIJNS5_1CILi1EEES8_S8_EEENS6_IJNS7_ILi128EEENS7_ILi176EEESA_EEELi128ENS_10bfloat16_tEfNS_4arch4Sm90ELb0ELb0ELb1ELb0ELb0ELb0ELb0ELb1ELb1ELb0ELb0ELb0EEENS1_21CollectiveEpilogueFwdINS6_IJSA_SA_SB_EEES9_SD_SF_Li256ELb0ELb0ELb0ELb0EEENS1_29StaticPersistentTileSchedulerILb0EEEEEEEEEvNT_6ParamsE,"a",@progbits
	.sectionflags	@""
	.align	4
.nv.constant0._ZN7cutlass13device_kernelIN5flash11enable_sm90INS1_16FlashAttnFwdSm90INS1_25CollectiveMainloopFwdSm90ILi2EN4cute5tupleIJNS5_1CILi1EEES8_S8_EEENS6_IJNS7_ILi128EEENS7_ILi176EEESA_EEELi128ENS_10bfloat16_tEfNS_4arch4Sm90ELb0ELb0ELb1ELb0ELb0ELb0ELb0ELb1ELb1ELb0ELb0ELb0EEENS1_21CollectiveEpilogueFwdINS6_IJSA_SA_SB_EEES9_SD_SF_Li256ELb0ELb0ELb0ELb0EEENS1_29StaticPersistentTileSchedulerILb0EEEEEEEEEvNT_6ParamsE:
	.zero		3584


//--------------------- .nv.constant0._ZN7cutlass13device_kernelIN5flash11enable_sm90INS1_16FlashAttnFwdSm90INS1_25CollectiveMainloopFwdSm90ILi2EN4cute5tupleIJNS5_1CILi2EEENS7_ILi1EEES9_EEENS6_IJNS7_ILi128EEENS7_ILi176EEESB_EEELi128ENS_10bfloat16_tEfNS_4arch4Sm90ELb0ELb0ELb1ELb0ELb0ELb0ELb0ELb1ELb1ELb0ELb0ELb0EEENS1_21CollectiveEpilogueFwdINS6_IJSB_SB_SC_EEESA_SE_SG_Li256ELb0ELb0ELb0ELb0EEENS1_29StaticPersistentTileSchedulerILb0EEEEEEEEEvNT_6ParamsE --------------------------
	.section	.nv.constant0._ZN7cutlass13device_kernelIN5flash11enable_sm90INS1_16FlashAttnFwdSm90INS1_25CollectiveMainloopFwdSm90ILi2EN4cute5tupleIJNS5_1CILi2EEENS7_ILi1EEES9_EEENS6_IJNS7_ILi128EEENS7_ILi176EEESB_EEELi128ENS_10bfloat16_tEfNS_4arch4Sm90ELb0ELb0ELb1ELb0ELb0ELb0ELb0ELb1ELb1ELb0ELb0ELb0EEENS1_21CollectiveEpilogueFwdINS6_IJSB_SB_SC_EEESA_SE_SG_Li256ELb0ELb0ELb0ELb0EEENS1_29StaticPersistentTileSchedulerILb0EEEEEEEEEvNT_6ParamsE,"a",@progbits
	.sectionflags	@""
	.align	4
.nv.constant0._ZN7cutlass13device_kernelIN5flash11enable_sm90INS1_16FlashAttnFwdSm90INS1_25CollectiveMainloopFwdSm90ILi2EN4cute5tupleIJNS5_1CILi2EEENS7_ILi1EEES9_EEENS6_IJNS7_ILi128EEENS7_ILi176EEESB_EEELi128ENS_10bfloat16_tEfNS_4arch4Sm90ELb0ELb0ELb1ELb0ELb0ELb0ELb0ELb1ELb1ELb0ELb0ELb0EEENS1_21CollectiveEpilogueFwdINS6_IJSB_SB_SC_EEESA_SE_SG_Li256ELb0ELb0ELb0ELb0EEENS1_29StaticPersistentTileSchedulerILb0EEEEEEEEEvNT_6ParamsE:
	.zero		3584


//--------------------- .nv.constant0._ZN7cutlass13device_kernelIN5flash11enable_sm90INS1_16FlashAttnFwdSm90INS1_25CollectiveMainloopFwdSm90ILi2EN4cute5tupleIJNS5_1CILi1EEES8_S8_EEENS6_IJNS7_ILi128EEENS7_ILi176EEESA_EEELi128ENS_10bfloat16_tEfNS_4arch4Sm90ELb0ELb0ELb1ELb1ELb0ELb0ELb0ELb1ELb1ELb0ELb0ELb0EEENS1_21CollectiveEpilogueFwdINS6_IJSA_SA_SB_EEES9_SD_SF_Li256ELb1ELb0ELb0ELb0EEENS1_36VarlenDynamicPersistentTileSchedulerILi128ELi176ELi256ELi32ELb0ELb0ELb1ELb0ELb1ELb1EEEEEEEEEvNT_6ParamsE --------------------------
	.section	.nv.constant0._ZN7cutlass13device_kernelIN5flash11enable_sm90INS1_16FlashAttnFwdSm90INS1_25CollectiveMainloopFwdSm90ILi2EN4cute5tupleIJNS5_1CILi1EEES8_S8_EEENS6_IJNS7_ILi128EEENS7_ILi176EEESA_EEELi128ENS_10bfloat16_tEfNS_4arch4Sm90ELb0ELb0ELb1ELb1ELb0ELb0ELb0ELb1ELb1ELb0ELb0ELb0EEENS1_21CollectiveEpilogueFwdINS6_IJSA_SA_SB_EEES9_SD_SF_Li256ELb1ELb0ELb0ELb0EEENS1_36VarlenDynamicPersistentTileSchedulerILi128ELi176ELi256ELi32ELb0ELb0ELb1ELb0ELb1ELb1EEEEEEEEEvNT_6ParamsE,"a",@progbits
	.sectionflags	@""
	.align	4
.nv.constant0._ZN7cutlass13device_kernelIN5flash11enable_sm90INS1_16FlashAttnFwdSm90INS1_25CollectiveMainloopFwdSm90ILi2EN4cute5tupleIJNS5_1CILi1EEES8_S8_EEENS6_IJNS7_ILi128EEENS7_ILi176EEESA_EEELi128ENS_10bfloat16_tEfNS_4arch4Sm90ELb0ELb0ELb1ELb1ELb0ELb0ELb0ELb1ELb1ELb0ELb0ELb0EEENS1_21CollectiveEpilogueFwdINS6_IJSA_SA_SB_EEES9_SD_SF_Li256ELb1ELb0ELb0ELb0EEENS1_36VarlenDynamicPersistentTileSchedulerILi128ELi176ELi256ELi32ELb0ELb0ELb1ELb0ELb1ELb1EEEEEEEEEvNT_6ParamsE:
	.zero		3200


//--------------------- .nv.constant0._ZN7cutlass13device_kernelIN5flash11enable_sm90INS1_16FlashAttnFwdSm90INS1_25CollectiveMainloopFwdSm90ILi2EN4cute5tupleIJNS5_1CILi1EEES8_S8_EEENS6_IJNS7_ILi128EEENS7_ILi176EEESA_EEELi128ENS_10bfloat16_tEfNS_4arch4Sm90ELb0ELb0ELb1ELb1ELb0ELb1ELb0ELb1ELb1ELb0ELb0ELb0EEENS1_21CollectiveEpilogueFwdINS6_IJSA_SA_SB_EEES9_SD_SF_Li256ELb1ELb0ELb0ELb0EEENS1_36VarlenDynamicPersistentTileSchedulerILi128ELi176ELi256ELi32ELb0ELb0ELb1ELb0ELb1ELb1EEEEEEEEEvNT_6ParamsE --------------------------
	.section	.nv.constant0._ZN7cutlass13device_kernelIN5flash11enable_sm90INS1_16FlashAttnFwdSm90INS1_25CollectiveMainloopFwdSm90ILi2EN4cute5tupleIJNS5_1CILi1EEES8_S8_EEENS6_IJNS7_ILi128EEENS7_ILi176EEESA_EEELi128ENS_10bfloat16_tEfNS_4arch4Sm90ELb0ELb0ELb1ELb1ELb0ELb1ELb0ELb1ELb1ELb0ELb0ELb0EEENS1_21CollectiveEpilogueFwdINS6_IJSA_SA_SB_EEES9_SD_SF_Li256ELb1ELb0ELb0ELb0EEENS1_36VarlenDynamicPersistentTileSchedulerILi128ELi176ELi256ELi32ELb0ELb0ELb1ELb0ELb1ELb1EEEEEEEEEvNT_6ParamsE,"a",@progbits
	.sectionflags	@""
	.align	4
.nv.constant0._ZN7cutlass13device_kernelIN5flash11enable_sm90INS1_16FlashAttnFwdSm90INS1_25CollectiveMainloopFwdSm90ILi2EN4cute5tupleIJNS5_1CILi1EEES8_S8_EEENS6_IJNS7_ILi128EEENS7_ILi176EEESA_EEELi128ENS_10bfloat16_tEfNS_4arch4Sm90ELb0ELb0ELb1ELb1ELb0ELb1ELb0ELb1ELb1ELb0ELb0ELb0EEENS1_21CollectiveEpilogueFwdINS6_IJSA_SA_SB_EEES9_SD_SF_Li256ELb1ELb0ELb0ELb0EEENS1_36VarlenDynamicPersistentTileSchedulerILi128ELi176ELi256ELi32ELb0ELb0ELb1ELb0ELb1ELb1EEEEEEEEEvNT_6ParamsE:
	.zero		3200


//--------------------- .nv.constant0._ZN7cutlass13device_kernelIN5flash11enable_sm90INS1_16FlashAttnFwdSm90INS1_25CollectiveMainloopFwdSm90ILi2EN4cute5tupleIJNS5_1CILi1EEES8_S8_EEENS6_IJNS7_ILi128EEESA_SA_EEELi128ENS_10bfloat16_tEfNS_4arch4Sm90ELb0ELb1ELb1ELb0ELb0ELb0ELb0ELb1ELb1ELb0ELb0ELb0EEENS1_21CollectiveEpilogueFwdISB_S9_SC_SE_Li256ELb0ELb0ELb0ELb0EEENS1_30DynamicPersistentTileSchedulerILi256ELi32ELb0ELb0ELb1EEEEEEEEEvNT_6ParamsE --------------------------
	.section	.nv.constant0._ZN7cutlass13device_kernelIN5flash11enable_sm90INS1_16FlashAttnFwdSm90INS1_25CollectiveMainloopFwdSm90ILi2EN4cute5tupleIJNS5_1CILi1EEES8_S8_EEENS6_IJNS7_ILi128EEESA_SA_EEELi128ENS_10bfloat16_tEfNS_4arch4Sm90ELb0ELb1ELb1ELb0ELb0ELb0ELb0ELb1ELb1ELb0ELb0ELb0EEENS1_21CollectiveEpilogueFwdISB_S9_SC_SE_Li256ELb0ELb0ELb0ELb0EEENS1_30DynamicPersistentTileSchedulerILi256ELi32ELb0ELb0ELb1EEEEEEEEEvNT_6ParamsE,"a",@progbits
	.sectionflags	@""
	.align	4
.nv.constant0._ZN7cutlass13device_kernelIN5flash11enable_sm90INS1_16FlashAttnFwdSm90INS1_25CollectiveMainloopFwdSm90ILi2EN4cute5tupleIJNS5_1CILi1EEES8_S8_EEENS6_IJNS7_ILi128EEESA_SA_EEELi128ENS_10bfloat16_tEfNS_4arch4Sm90ELb0ELb1ELb1ELb0ELb0ELb0ELb0ELb1ELb1ELb0ELb0ELb0EEENS1_21CollectiveEpilogueFwdISB_S9_SC_SE_Li256ELb0ELb0ELb0ELb0EEENS1_30DynamicPersistentTileSchedulerILi256ELi32ELb0ELb0ELb1EEEEEEEEEvNT_6ParamsE:
	.zero		3584


//--------------------- .nv.constant0._ZN7cutlass13device_kernelIN5flash11enable_sm90INS1_16FlashAttnFwdSm90INS1_25CollectiveMainloopFwdSm90ILi2EN4cute5tupleIJNS5_1CILi1EEES8_S8_EEENS6_IJNS7_ILi128EEESA_SA_EEELi128ENS_10bfloat16_tEfNS_4arch4Sm90ELb0ELb1ELb1ELb1ELb0ELb0ELb0ELb1ELb1ELb0ELb0ELb0EEENS1_21CollectiveEpilogueFwdISB_S9_SC_SE_Li256ELb1ELb0ELb0ELb0EEENS1_36VarlenDynamicPersistentTileSchedulerILi128ELi128ELi256ELi32ELb0ELb0ELb1ELb1ELb0ELb1EEEEEEEEEvNT_6ParamsE --------------------------
	.section	.nv.constant0._ZN7cutlass13device_kernelIN5flash11enable_sm90INS1_16FlashAttnFwdSm90INS1_25CollectiveMainloopFwdSm90ILi2EN4cute5tupleIJNS5_1CILi1EEES8_S8_EEENS6_IJNS7_ILi128EEESA_SA_EEELi128ENS_10bfloat16_tEfNS_4arch4Sm90ELb0ELb1ELb1ELb1ELb0ELb0ELb0ELb1ELb1ELb0ELb0ELb0EEENS1_21CollectiveEpilogueFwdISB_S9_SC_SE_Li256ELb1ELb0ELb0ELb0EEENS1_36VarlenDynamicPersistentTileSchedulerILi128ELi128ELi256ELi32ELb0ELb0ELb1ELb1ELb0ELb1EEEEEEEEEvNT_6ParamsE,"a",@progbits
	.sectionflags	@""
	.align	4
.nv.constant0._ZN7cutlass13device_kernelIN5flash11enable_sm90INS1_16FlashAttnFwdSm90INS1_25CollectiveMainloopFwdSm90ILi2EN4cute5tupleIJNS5_1CILi1EEES8_S8_EEENS6_IJNS7_ILi128EEESA_SA_EEELi128ENS_10bfloat16_tEfNS_4arch4Sm90ELb0ELb1ELb1ELb1ELb0ELb0ELb0ELb1ELb1ELb0ELb0ELb0EEENS1_21CollectiveEpilogueFwdISB_S9_SC_SE_Li256ELb1ELb0ELb0ELb0EEENS1_36VarlenDynamicPersistentTileSchedulerILi128ELi128ELi256ELi32ELb0ELb0ELb1ELb1ELb0ELb1EEEEEEEEEvNT_6ParamsE:
	.zero		3200


//--------------------- .nv.constant0._ZN7cutlass13device_kernelIN5flash11enable_sm90INS1_16FlashAttnFwdSm90INS1_25CollectiveMainloopFwdSm90ILi2EN4cute5tupleIJNS5_1CILi1EEES8_S8_EEENS6_IJNS7_ILi128EEESA_SA_EEELi128ENS_10bfloat16_tEfNS_4arch4Sm90ELb0ELb1ELb1ELb1ELb0ELb1ELb0ELb1ELb1ELb0ELb0ELb0EEENS1_21CollectiveEpilogueFwdISB_S9_SC_SE_Li256ELb1ELb0ELb0ELb0EEENS1_36VarlenDynamicPersistentTileSchedulerILi128ELi128ELi256ELi32ELb0ELb0ELb1ELb1ELb0ELb1EEEEEEEEEvNT_6ParamsE --------------------------
	.section	.nv.constant0._ZN7cutlass13device_kernelIN5flash11enable_sm90INS1_16FlashAttnFwdSm90INS1_25CollectiveMainloopFwdSm90ILi2EN4cute5tupleIJNS5_1CILi1EEES8_S8_EEENS6_IJNS7_ILi128EEESA_SA_EEELi128ENS_10bfloat16_tEfNS_4arch4Sm90ELb0ELb1ELb1ELb1ELb0ELb1ELb0ELb1ELb1ELb0ELb0ELb0EEENS1_21CollectiveEpilogueFwdISB_S9_SC_SE_Li256ELb1ELb0ELb0ELb0EEENS1_36VarlenDynamicPersistentTileSchedulerILi128ELi128ELi256ELi32ELb0ELb0ELb1ELb1ELb0ELb1EEEEEEEEEvNT_6ParamsE,"a",@progbits
	.sectionflags	@""
	.align	4
.nv.constant0._ZN7cutlass13device_kernelIN5flash11enable_sm90INS1_16FlashAttnFwdSm90INS1_25CollectiveMainloopFwdSm90ILi2EN4cute5tupleIJNS5_1CILi1EEES8_S8_EEENS6_IJNS7_ILi128EEESA_SA_EEELi128ENS_10bfloat16_tEfNS_4arch4Sm90ELb0ELb1ELb1ELb1ELb0ELb1ELb0ELb1ELb1ELb0ELb0ELb0EEENS1_21CollectiveEpilogueFwdISB_S9_SC_SE_Li256ELb1ELb0ELb0ELb0EEENS1_36VarlenDynamicPersistentTileSchedulerILi128ELi128ELi256ELi32ELb0ELb0ELb1ELb1ELb0ELb1EEEEEEEEEvNT_6ParamsE:
	.zero		3200


//--------------------- .nv.constant0._ZN7cutlass13device_kernelIN5flash11enable_sm90INS1_16FlashAttnFwdSm90INS1_25CollectiveMainloopFwdSm90ILi2EN4cute5tupleIJNS5_1CILi1EEES8_S8_EEENS6_IJNS7_ILi128EEESA_SA_EEELi128ENS_10bfloat16_tEfNS_4arch4Sm90ELb1ELb0ELb1ELb0ELb0ELb0ELb0ELb1ELb1ELb0ELb0ELb0EEENS1_21CollectiveEpilogueFwdISB_S9_SC_SE_Li256ELb0ELb0ELb0ELb0EEENS1_30DynamicPersistentTileSchedulerILi256ELi32ELb0ELb0ELb1EEEEEEEEEvNT_6ParamsE --------------------------
	.section	.nv.constant0._ZN7cutlass13device_kernelIN5flash11enable_sm90INS1_16FlashAttnFwdSm90INS1_25CollectiveMainloopFwdSm90ILi2EN4cute5tupleIJNS5_1CILi1EEES8_S8_EEENS6_IJNS7_ILi128EEESA_SA_EEELi128ENS_10bfloat16_tEfNS_4arch4Sm90ELb1ELb0ELb1ELb0ELb0ELb0ELb0ELb1ELb1ELb0ELb0ELb0EEENS1_21CollectiveEpilogueFwdISB_S9_SC_SE_Li256ELb0ELb0ELb0ELb0EEENS1_30DynamicPersistentTileSchedulerILi256ELi32ELb0ELb0ELb1EEEEEEEEEvNT_6ParamsE,"a",@progbits
	.sectionflags	@""
	.align	4
.nv.constant0._ZN7cutlass13device_kernelIN5flash11enable_sm90INS1_16FlashAttnFwdSm90INS1_25CollectiveMainloopFwdSm90ILi2EN4cute5tupleIJNS5_1CILi1EEES8_S8_EEENS6_IJNS7_ILi128EEESA_SA_EEELi128ENS_10bfloat16_tEfNS_4arch4Sm90ELb1ELb0ELb1ELb0ELb0ELb0ELb0ELb1ELb1ELb0ELb0ELb0EEENS1_21CollectiveEpilogueFwdISB_S9_SC_SE_Li256ELb0ELb0ELb0ELb0EEENS1_30DynamicPersistentTileSchedulerILi256ELi32ELb0ELb0ELb1EEEEEEEEEvNT_6ParamsE:
	.zero		3584


//--------------------- .nv.constant0._ZN7cutlass13device_kernelIN5flash11enable_sm90INS1_16FlashAttnFwdSm90INS1_25CollectiveMainloopFwdSm90ILi2EN4cute5tupleIJNS5_1CILi1EEES8_S8_EEENS6_IJNS7_ILi128EEESA_SA_EEELi128ENS_10bfloat16_tEfNS_4arch4Sm90ELb1ELb0ELb1ELb1ELb0ELb0ELb0ELb1ELb1ELb0ELb0ELb0EEENS1_21CollectiveEpilogueFwdISB_S9_SC_SE_Li256ELb1ELb0ELb0ELb0EEENS1_36VarlenDynamicPersistentTileSchedulerILi128ELi128ELi256ELi32ELb0ELb0ELb1ELb1ELb1ELb1EEEEEEEEEvNT_6ParamsE --------------------------
	.section	.nv.constant0._ZN7cutlass13device_kernelIN5flash11enable_sm90INS1_16FlashAttnFwdSm90INS1_25CollectiveMainloopFwdSm90ILi2EN4cute5tupleIJNS5_1CILi1EEES8_S8_EEENS6_IJNS7_ILi128EEESA_SA_EEELi128ENS_10bfloat16_tEfNS_4arch4Sm90ELb1ELb0ELb1ELb1ELb0ELb0ELb0ELb1ELb1ELb0ELb0ELb0EEENS1_21CollectiveEpilogueFwdISB_S9_SC_SE_Li256ELb1ELb0ELb0ELb0EEENS1_36VarlenDynamicPersistentTileSchedulerILi128ELi128ELi256ELi32ELb0ELb0ELb1ELb1ELb1ELb1EEEEEEEEEvNT_6ParamsE,"a",@progbits
	.sectionflags	@""
	.align	4
.nv.constant0._ZN7cutlass13device_kernelIN5flash11enable_sm90INS1_16FlashAttnFwdSm90INS1_25CollectiveMainloopFwdSm90ILi2EN4cute5tupleIJNS5_1CILi1EEES8_S8_EEENS6_IJNS7_ILi128EEESA_SA_EEELi128ENS_10bfloat16_tEfNS_4arch4Sm90ELb1ELb0ELb1ELb1ELb0ELb0ELb0ELb1ELb1ELb0ELb0ELb0EEENS1_21CollectiveEpilogueFwdISB_S9_SC_SE_Li256ELb1ELb0ELb0ELb0EEENS1_36VarlenDynamicPersistentTileSchedulerILi128ELi128ELi256ELi32ELb0ELb0ELb1ELb1ELb1ELb1EEEEEEEEEvNT_6ParamsE:
	.zero		3200


//--------------------- .nv.constant0._ZN7cutlass13device_kernelIN5flash11enable_sm90INS1_16FlashAttnFwdSm90INS1_25CollectiveMainloopFwdSm90ILi2EN4cute5tupleIJNS5_1CILi1EEES8_S8_EEENS6_IJNS7_ILi128EEESA_SA_EEELi128ENS_10bfloat16_tEfNS_4arch4Sm90ELb1ELb0ELb1ELb1ELb0ELb1ELb0ELb1ELb1ELb0ELb0ELb0EEENS1_21CollectiveEpilogueFwdISB_S9_SC_SE_Li256ELb1ELb0ELb0ELb0EEENS1_36VarlenDynamicPersistentTileSchedulerILi128ELi128ELi256ELi32ELb0ELb0ELb1ELb1ELb1ELb1EEEEEEEEEvNT_6ParamsE --------------------------
	.section	.nv.constant0._ZN7cutlass13device_kernelIN5flash11enable_sm90INS1_16FlashAttnFwdSm90INS1_25CollectiveMainloopFwdSm90ILi2EN4cute5tupleIJNS5_1CILi1EEES8_S8_EEENS6_IJNS7_ILi128EEESA_SA_EEELi128ENS_10bfloat16_tEfNS_4arch4Sm90ELb1ELb0ELb1ELb1ELb0ELb1ELb0ELb1ELb1ELb0ELb0ELb0EEENS1_21CollectiveEpilogueFwdISB_S9_SC_SE_Li256ELb1ELb0ELb0ELb0EEENS1_36VarlenDynamicPersistentTileSchedulerILi128ELi128ELi256ELi32ELb0ELb0ELb1ELb1ELb1ELb1EEEEEEEEEvNT_6ParamsE,"a",@progbits
	.sectionflags	@""
	.align	4
.nv.constant0._ZN7cutlass13device_kernelIN5flash11enable_sm90INS1_16FlashAttnFwdSm90INS1_25CollectiveMainloopFwdSm90ILi2EN4cute5tupleIJNS5_1CILi1EEES8_S8_EEENS6_IJNS7_ILi128EEESA_SA_EEELi128ENS_10bfloat16_tEfNS_4arch4Sm90ELb1ELb0ELb1ELb1ELb0ELb1ELb0ELb1ELb1ELb0ELb0ELb0EEENS1_21CollectiveEpilogueFwdISB_S9_SC_SE_Li256ELb1ELb0ELb0ELb0EEENS1_36VarlenDynamicPersistentTileSchedulerILi128ELi128ELi256ELi32ELb0ELb0ELb1ELb1ELb1ELb1EEEEEEEEEvNT_6ParamsE:
	.zero		3200


//--------------------- .nv.constant0._ZN7cutlass13device_kernelIN5flash11enable_sm90INS1_16FlashAttnFwdSm90INS1_25CollectiveMainloopFwdSm90ILi2EN4cute5tupleIJNS5_1CILi1EEES8_S8_EEENS6_IJNS7_ILi192EEENS7_ILi144EEENS7_ILi96EEEEEELi96ENS_10bfloat16_tEfNS_4arch4Sm90ELb0ELb0ELb1ELb0ELb0ELb0ELb0ELb0ELb1ELb0ELb0ELb0EEENS1_21CollectiveEpilogueFwdINS6_IJSA_SC_SB_EEES9_SE_SG_Li384ELb0ELb0ELb0ELb0EEENS1_29StaticPersistentTileSchedulerILb0EEEEEEEEEvNT_6ParamsE --------------------------
	.section	.nv.constant0._ZN7cutlass13device_kernelIN5flash11enable_sm90INS1_16FlashAttnFwdSm90INS1_25CollectiveMainloopFwdSm90ILi2EN4cute5tupleIJNS5_1CILi1EEES8_S8_EEENS6_IJNS7_ILi192EEENS7_ILi144EEENS7_ILi96EEEEEELi96ENS_10bfloat16_tEfNS_4arch4Sm90ELb0ELb0ELb1ELb0ELb0ELb0ELb0ELb0ELb1ELb0ELb0ELb0EEENS1_21CollectiveEpilogueFwdINS6_IJSA_SC_SB_EEES9_SE_SG_Li384ELb0ELb0ELb0ELb0EEENS1_29StaticPersistentTileSchedulerILb0EEEEEEEEEvNT_6ParamsE,"a",@progbits
	.sectionflags	@""
	.align	4
.nv.constant0._ZN7cutlass13device_kernelIN5flash11enable_sm90INS1_16FlashAttnFwdSm90INS1_25CollectiveMainloopFwdSm90ILi2EN4cute5tupleIJNS5_1CILi1EEES8_S8_EEENS6_IJNS7_ILi192EEENS7_ILi144EEENS7_ILi96EEEEEELi96ENS_10bfloat16_tEfNS_4arch4Sm90ELb0ELb0ELb1ELb0ELb0ELb0ELb0ELb0ELb1ELb0ELb0ELb0EEENS1_21CollectiveEpilogueFwdINS6_IJSA_SC_SB_EEES9_SE_SG_Li384ELb0ELb0ELb0ELb0EEENS1_29StaticPersistentTileSchedulerILb0EEEEEEEEEvNT_6ParamsE:
	.zero		3584


//--------------------- .nv.constant0._ZN7cutlass13device_kernelIN5flash11enable_sm90INS1_16FlashAttnFwdSm90INS1_25CollectiveMainloopFwdSm90ILi2EN4cute5tupleIJNS5_1CILi1EEES8_S8_EEENS6_IJNS7_ILi192EEENS7_ILi144EEENS7_ILi96EEEEEELi96ENS_10bfloat16_tEfNS_4arch4Sm90ELb0ELb0ELb1ELb1ELb0ELb0ELb0ELb0ELb1ELb0ELb0ELb0EEENS1_21CollectiveEpilogueFwdINS6_IJSA_SC_SB_EEES9_SE_SG_Li384ELb1ELb0ELb0ELb0EEENS1_36VarlenDynamicPersistentTileSchedulerILi192ELi144ELi384ELi32ELb0ELb0ELb1ELb0ELb1ELb1EEEEEEEEEvNT_6ParamsE --------------------------
	.section	.nv.constant0._ZN7cutlass13device_kernelIN5flash11enable_sm90INS1_16FlashAttnFwdSm90INS1_25CollectiveMainloopFwdSm90ILi2EN4cute5tupleIJNS5_1CILi1EEES8_S8_EEENS6_IJNS7_ILi192EEENS7_ILi144EEENS7_ILi96EEEEEELi96ENS_10bfloat16_tEfNS_4arch4Sm90ELb0ELb0ELb1ELb1ELb0ELb0ELb0ELb0ELb1ELb0ELb0ELb0EEENS1_21CollectiveEpilogueFwdINS6_IJSA_SC_SB_EEES9_SE_SG_Li384ELb1ELb0ELb0ELb0EEENS1_36VarlenDynamicPersistentTileSchedulerILi192ELi144ELi384ELi32ELb0ELb0ELb1ELb0ELb1ELb1EEEEEEEEEvNT_6ParamsE,"a",@progbits
	.sectionflags	@""
	.align	4
.nv.constant0._ZN7cutlass13device_kernelIN5flash11enable_sm90INS1_16FlashAttnFwdSm90INS1_25CollectiveMainloopFwdSm90ILi2EN4cute5tupleIJNS5_1CILi1EEES8_S8_EEENS6_IJNS7_ILi192EEENS7_ILi144EEENS7_ILi96EEEEEELi96ENS_10bfloat16_tEfNS_4arch4Sm90ELb0ELb0ELb1ELb1ELb0ELb0ELb0ELb0ELb1ELb0ELb0ELb0EEENS1_21CollectiveEpilogueFwdINS6_IJSA_SC_SB_EEES9_SE_SG_Li384ELb1ELb0ELb0ELb0EEENS1_36VarlenDynamicPersistentTileSchedulerILi192ELi144ELi384ELi32ELb0ELb0ELb1ELb0ELb1ELb1EEEEEEEEEvNT_6ParamsE:
	.zero		3200


//--------------------- .nv.constant0._ZN7cutlass13device_kernelIN5flash11enable_sm90INS1_16FlashAttnFwdSm90INS1_25CollectiveMainloopFwdSm90ILi2EN4cute5tupleIJNS5_1CILi1EEES8_S8_EEENS6_IJNS7_ILi192EEENS7_ILi144EEENS7_ILi96EEEEEELi96ENS_10bfloat16_tEfNS_4arch4Sm90ELb0ELb0ELb1ELb1ELb0ELb1ELb0ELb0ELb1ELb0ELb0ELb0EEENS1_21CollectiveEpilogueFwdINS6_IJSA_SC_SB_EEES9_SE_SG_Li384ELb1ELb0ELb0ELb0EEENS1_36VarlenDynamicPersistentTileSchedulerILi192ELi144ELi384ELi32ELb0ELb0ELb1ELb0ELb1ELb1EEEEEEEEEvNT_6ParamsE --------------------------
	.section	.nv.constant0._ZN7cutlass13device_kernelIN5flash11enable_sm90INS1_16FlashAttnFwdSm90INS1_25CollectiveMainloopFwdSm90ILi2EN4cute5tupleIJNS5_1CILi1EEES8_S8_EEENS6_IJNS7_ILi192EEENS7_ILi144EEENS7_ILi96EEEEEELi96ENS_10bfloat16_tEfNS_4arch4Sm90ELb0ELb0ELb1ELb1ELb0ELb1ELb0ELb0ELb1ELb0ELb0ELb0EEENS1_21CollectiveEpilogueFwdINS6_IJSA_SC_SB_EEES9_SE_SG_Li384ELb1ELb0ELb0ELb0EEENS1_36VarlenDynamicPersistentTileSchedulerILi192ELi144ELi384ELi32ELb0ELb0ELb1ELb0ELb1ELb1EEEEEEEEEvNT_6ParamsE,"a",@progbits
	.sectionflags	@""
	.align	4
.nv.constant0._ZN7cutlass13device_kernelIN5flash11enable_sm90INS1_16FlashAttnFwdSm90INS1_25CollectiveMainloopFwdSm90ILi2EN4cute5tupleIJNS5_1CILi1EEES8_S8_EEENS6_IJNS7_ILi192EEENS7_ILi144EEENS7_ILi96EEEEEELi96ENS_10bfloat16_tEfNS_4arch4Sm90ELb0ELb0ELb1ELb1ELb0ELb1ELb0ELb0ELb1ELb0ELb0ELb0EEENS1_21CollectiveEpilogueFwdINS6_IJSA_SC_SB_EEES9_SE_SG_Li384ELb1ELb0ELb0ELb0EEENS1_36VarlenDynamicPersistentTileSchedulerILi192ELi144ELi384ELi32ELb0ELb0ELb1ELb0ELb1ELb1EEEEEEEEEvNT_6ParamsE:
	.zero		3200


//--------------------- .nv.constant0._ZN7cutlass13device_kernelIN5flash11enable_sm90INS1_16FlashAttnFwdSm90INS1_25CollectiveMainloopFwdSm90ILi2EN4cute5tupleIJNS5_1CILi1EEES8_S8_EEENS6_IJNS7_ILi192EEENS7_ILi128EEENS7_ILi96EEEEEELi96ENS_10bfloat16_tEfNS_4arch4Sm90ELb0ELb1ELb1ELb0ELb0ELb0ELb0ELb0ELb1ELb0ELb0ELb0EEENS1_21CollectiveEpilogueFwdINS6_IJSA_SC_SB_EEES9_SE_SG_Li384ELb0ELb0ELb0ELb0EEENS1_30DynamicPersistentTileSchedulerILi384ELi32ELb0ELb0ELb1EEEEEEEEEvNT_6ParamsE --------------------------
	.section	.nv.constant0._ZN7cutlass13device_kernelIN5flash11enable_sm90INS1_16FlashAttnFwdSm90INS1_25CollectiveMainloopFwdSm90ILi2EN4cute5tupleIJNS5_1CILi1EEES8_S8_EEENS6_IJNS7_ILi192EEENS7_ILi128EEENS7_ILi96EEEEEELi96ENS_10bfloat16_tEfNS_4arch4Sm90ELb0ELb1ELb1ELb0ELb0ELb0ELb0ELb0ELb1ELb0ELb0ELb0EEENS1_21CollectiveEpilogueFwdINS6_IJSA_SC_SB_EEES9_SE_SG_Li384ELb0ELb0ELb0ELb0EEENS1_30DynamicPersistentTileSchedulerILi384ELi32ELb0ELb0ELb1EEEEEEEEEvNT_6ParamsE,"a",@progbits
	.sectionflags	@""
	.align	4
.nv.constant0._ZN7cutlass13device_kernelIN5flash11enable_sm90INS1_16FlashAttnFwdSm90INS1_25CollectiveMainloopFwdSm90ILi2EN4cute5tupleIJNS5_1CILi1EEES8_S8_EEENS6_IJNS7_ILi192EEENS7_ILi128EEENS7_ILi96EEEEEELi96ENS_10bfloat16_tEfNS_4arch4Sm90ELb0ELb1ELb1ELb0ELb0ELb0ELb0ELb0ELb1ELb0ELb0ELb0EEENS1_21CollectiveEpilogueFwdINS6_IJSA_SC_SB_EEES9_SE_SG_Li384ELb0ELb0ELb0ELb0EEENS1_30DynamicPersistentTileSchedulerILi384ELi32ELb0ELb0ELb1EEEEEEEEEvNT_6ParamsE:
	.zero		3584


//--------------------- .nv.constant0._ZN7cutlass13device_kernelIN5flash11enable_sm90INS1_16FlashAttnFwdSm90INS1_25CollectiveMainloopFwdSm90ILi2EN4cute5tupleIJNS5_1CILi1EEES8_S8_EEENS6_IJNS7_ILi192EEENS7_ILi128EEENS7_ILi96EEEEEELi96ENS_10bfloat16_tEfNS_4arch4Sm90ELb0ELb1ELb1ELb1ELb0ELb0ELb0ELb0ELb1ELb0ELb0ELb0EEENS1_21CollectiveEpilogueFwdINS6_IJSA_SC_SB_EEES9_SE_SG_Li384ELb1ELb0ELb0ELb0EEENS1_36VarlenDynamicPersistentTileSchedulerILi192ELi128ELi384ELi32ELb0ELb0ELb1ELb1ELb0ELb1EEEEEEEEEvNT_6ParamsE --------------------------
	.section	.nv.constant0._ZN7cutlass13device_kernelIN5flash11enable_sm90INS1_16FlashAttnFwdSm90INS1_25CollectiveMainloopFwdSm90ILi2EN4cute5tupleIJNS5_1CILi1EEES8_S8_EEENS6_IJNS7_ILi192EEENS7_ILi128EEENS7_ILi96EEEEEELi96ENS_10bfloat16_tEfNS_4arch4Sm90ELb0ELb1ELb1ELb1ELb0ELb0ELb0ELb0ELb1ELb0ELb0ELb0EEENS1_21CollectiveEpilogueFwdINS6_IJSA_SC_SB_EEES9_SE_SG_Li384ELb1ELb0ELb0ELb0EEENS1_36VarlenDynamicPersistentTileSchedulerILi192ELi128ELi384ELi32ELb0ELb0ELb1ELb1ELb0ELb1EEEEEEEEEvNT_6ParamsE,"a",@progbits
	.sectionflags	@""
	.align	4
.nv.constant0._ZN7cutlass13device_kernelIN5flash11enable_sm90INS1_16FlashAttnFwdSm90INS1_25CollectiveMainloopFwdSm90ILi2EN4cute5tupleIJNS5_1CILi1EEES8_S8_EEENS6_IJNS7_ILi192EEENS7_ILi128EEENS7_ILi96EEEEEELi96ENS_10bfloat16_tEfNS_4arch4Sm90ELb0ELb1ELb1ELb1ELb0ELb0ELb0ELb0ELb1ELb0ELb0ELb0EEENS1_21CollectiveEpilogueFwdINS6_IJSA_SC_SB_EEES9_SE_SG_Li384ELb1ELb0ELb0ELb0EEENS1_36VarlenDynamicPersistentTileSchedulerILi192ELi128ELi384ELi32ELb0ELb0ELb1ELb1ELb0ELb1EEEEEEEEEvNT_6ParamsE:
	.zero		3200


//--------------------- .nv.constant0._ZN7cutlass13device_kernelIN5flash11enable_sm90INS1_16FlashAttnFwdSm90INS1_25CollectiveMainloopFwdSm90ILi2EN4cute5tupleIJNS5_1CILi1EEES8_S8_EEENS6_IJNS7_ILi192EEENS7_ILi128EEENS7_ILi96EEEEEELi96ENS_10bfloat16_tEfNS_4arch4Sm90ELb0ELb1ELb1ELb1ELb0ELb1ELb0ELb0ELb1ELb0ELb0ELb0EEENS1_21CollectiveEpilogueFwdINS6_IJSA_SC_SB_EEES9_SE_SG_Li384ELb1ELb0ELb0ELb0EEENS1_36VarlenDynamicPersistentTileSchedulerILi192ELi128ELi384ELi32ELb0ELb0ELb1ELb1ELb0ELb1EEEEEEEEEvNT_6ParamsE --------------------------
	.section	.nv.constant0._ZN7cutlass13device_kernelIN5flash11enable_sm90INS1_16FlashAttnFwdSm90INS1_25CollectiveMainloopFwdSm90ILi2EN4cute5tupleIJNS5_1CILi1EEES8_S8_EEENS6_IJNS7_ILi192EEENS7_ILi128EEENS7_ILi96EEEEEELi96ENS_10bfloat16_tEfNS_4arch4Sm90ELb0ELb1ELb1ELb1ELb0ELb1ELb0ELb0ELb1ELb0ELb0ELb0EEENS1_21CollectiveEpilogueFwdINS6_IJSA_SC_SB_EEES9_SE_SG_Li384ELb1ELb0ELb0ELb0EEENS1_36VarlenDynamicPersistentTileSchedulerILi192ELi128ELi384ELi32ELb0ELb0ELb1ELb1ELb0ELb1EEEEEEEEEvNT_6ParamsE,"a",@progbits
	.sectionflags	@""
	.align	4
.nv.constant0._ZN7cutlass13device_kernelIN5flash11enable_sm90INS1_16FlashAttnFwdSm90INS1_25CollectiveMainloopFwdSm90ILi2EN4cute5tupleIJNS5_1CILi1EEES8_S8_EEENS6_IJNS7_ILi192EEENS7_ILi128EEENS7_ILi96EEEEEELi96ENS_10bfloat16_tEfNS_4arch4Sm90ELb0ELb1ELb1ELb1ELb0ELb1ELb0ELb0ELb1ELb0ELb0ELb0EEENS1_21CollectiveEpilogueFwdINS6_IJSA_SC_SB_EEES9_SE_SG_Li384ELb1ELb0ELb0ELb0EEENS1_36VarlenDynamicPersistentTileSchedulerILi192ELi128ELi384ELi32ELb0ELb0ELb1ELb1ELb0ELb1EEEEEEEEEvNT_6ParamsE:
	.zero		3200


//--------------------- .nv.constant0._ZN7cutlass13device_kernelIN5flash11enable_sm90INS1_16FlashAttnFwdSm90INS1_25CollectiveMainloopFwdSm90ILi2EN4cute5tupleIJNS5_1CILi1EEES8_S8_EEENS6_IJNS7_ILi192EEENS7_ILi144EEENS7_ILi96EEEEEELi96ENS_10bfloat16_tEfNS_4arch4Sm90ELb1ELb0ELb1ELb0ELb0ELb0ELb0ELb0ELb1ELb0ELb0ELb0EEENS1_21CollectiveEpilogueFwdINS6_IJSA_SC_SB_EEES9_SE_SG_Li384ELb0ELb0ELb0ELb0EEENS1_30DynamicPersistentTileSchedulerILi384ELi32ELb0ELb0ELb1EEEEEEEEEvNT_6ParamsE --------------------------
	.section	.nv.constant0._ZN7cutlass13device_kernelIN5flash11enable_sm90INS1_16FlashAttnFwdSm90INS1_25CollectiveMainloopFwdSm90ILi2EN4cute5tupleIJNS5_1CILi1EEES8_S8_EEENS6_IJNS7_ILi192EEENS7_ILi144EEENS7_ILi96EEEEEELi96ENS_10bfloat16_tEfNS_4arch4Sm90ELb1ELb0ELb1ELb0ELb0ELb0ELb0ELb0ELb1ELb0ELb0ELb0EEENS1_21CollectiveEpilogueFwdINS6_IJSA_SC_SB_EEES9_SE_SG_Li384ELb0ELb0ELb0ELb0EEENS1_30DynamicPersistentTileSchedulerILi384ELi32ELb0ELb0ELb1EEEEEEEEEvNT_6ParamsE,"a",@progbits
	.sectionflags	@""
	.align	4
.nv.constant0._ZN7cutlass13device_kernelIN5flash11enable_sm90INS1_16FlashAttnFwdSm90INS1_25CollectiveMainloopFwdSm90ILi2EN4cute5tupleIJNS5_1CILi1EEES8_S8_EEENS6_IJNS7_ILi192EEENS7_ILi144EEENS7_ILi96EEEEEELi96ENS_10bfloat16_tEfNS_4arch4Sm90ELb1ELb0ELb1ELb0ELb0ELb0ELb0ELb0ELb1ELb0ELb0ELb0EEENS1_21CollectiveEpilogueFwdINS6_IJSA_SC_SB_EEES9_SE_SG_Li384ELb0ELb0ELb0ELb0EEENS1_30DynamicPersistentTileSchedulerILi384ELi32ELb0ELb0ELb1EEEEEEEEEvNT_6ParamsE:
	.zero		3584


//--------------------- .nv.constant0._ZN7cutlass13device_kernelIN5flash11enable_sm90INS1_16FlashAttnFwdSm90INS1_25CollectiveMainloopFwdSm90ILi2EN4cute5tupleIJNS5_1CILi1EEES8_S8_EEENS6_IJNS7_ILi192EEENS7_ILi144EEENS7_ILi96EEEEEELi96ENS_10bfloat16_tEfNS_4arch4Sm90ELb1ELb0ELb1ELb1ELb0ELb0ELb0ELb0ELb1ELb0ELb0ELb0EEENS1_21CollectiveEpilogueFwdINS6_IJSA_SC_SB_EEES9_SE_SG_Li384ELb1ELb0ELb0ELb0EEENS1_36VarlenDynamicPersistentTileSchedulerILi192ELi144ELi384ELi32ELb0ELb0ELb1ELb1ELb1ELb1EEEEEEEEEvNT_6ParamsE --------------------------
	.section	.nv.constant0._ZN7cutlass13device_kernelIN5flash11enable_sm90INS1_16FlashAttnFwdSm90INS1_25CollectiveMainloopFwdSm90ILi2EN4cute5tupleIJNS5_1CILi1EEES8_S8_EEENS6_IJNS7_ILi192EEENS7_ILi144EEENS7_ILi96EEEEEELi96ENS_10bfloat16_tEfNS_4arch4Sm90ELb1ELb0ELb1ELb1ELb0ELb0ELb0ELb0ELb1ELb0ELb0ELb0EEENS1_21CollectiveEpilogueFwdINS6_IJSA_SC_SB_EEES9_SE_SG_Li384ELb1ELb0ELb0ELb0EEENS1_36VarlenDynamicPersistentTileSchedulerILi192ELi144ELi384ELi32ELb0ELb0ELb1ELb1ELb1ELb1EEEEEEEEEvNT_6ParamsE,"a",@progbits
	.sectionflags	@""
	.align	4
.nv.constant0._ZN7cutlass13device_kernelIN5flash11enable_sm90INS1_16FlashAttnFwdSm90INS1_25CollectiveMainloopFwdSm90ILi2EN4cute5tupleIJNS5_1CILi1EEES8_S8_EEENS6_IJNS7_ILi192EEENS7_ILi144EEENS7_ILi96EEEEEELi96ENS_10bfloat16_tEfNS_4arch4Sm90ELb1ELb0ELb1ELb1ELb0ELb0ELb0ELb0ELb1ELb0ELb0ELb0EEENS1_21CollectiveEpilogueFwdINS6_IJSA_SC_SB_EEES9_SE_SG_Li384ELb1ELb0ELb0ELb0EEENS1_36VarlenDynamicPersistentTileSchedulerILi192ELi144ELi384ELi32ELb0ELb0ELb1ELb1ELb1ELb1EEEEEEEEEvNT_6ParamsE:
	.zero		3200


//--------------------- .nv.constant0._ZN7cutlass13device_kernelIN5flash11enable_sm90INS1_16FlashAttnFwdSm90INS1_25CollectiveMainloopFwdSm90ILi2EN4cute5tupleIJNS5_1CILi1EEES8_S8_EEENS6_IJNS7_ILi192EEENS7_ILi144EEENS7_ILi96EEEEEELi96ENS_10bfloat16_tEfNS_4arch4Sm90ELb1ELb0ELb1ELb1ELb0ELb1ELb0ELb0ELb1ELb0ELb0ELb0EEENS1_21CollectiveEpilogueFwdINS6_IJSA_SC_SB_EEES9_SE_SG_Li384ELb1ELb0ELb0ELb0EEENS1_36VarlenDynamicPersistentTileSchedulerILi192ELi144ELi384ELi32ELb0ELb0ELb1ELb1ELb1ELb1EEEEEEEEEvNT_6ParamsE --------------------------
	.section	.nv.constant0._ZN7cutlass13device_kernelIN5flash11enable_sm90INS1_16FlashAttnFwdSm90INS1_25CollectiveMainloopFwdSm90ILi2EN4cute5tupleIJNS5_1CILi1EEES8_S8_EEENS6_IJNS7_ILi192EEENS7_ILi144EEENS7_ILi96EEEEEELi96ENS_10bfloat16_tEfNS_4arch4Sm90ELb1ELb0ELb1ELb1ELb0ELb1ELb0ELb0ELb1ELb0ELb0ELb0EEENS1_21CollectiveEpilogueFwdINS6_IJSA_SC_SB_EEES9_SE_SG_Li384ELb1ELb0ELb0ELb0EEENS1_36VarlenDynamicPersistentTileSchedulerILi192ELi144ELi384ELi32ELb0ELb0ELb1ELb1ELb1ELb1EEEEEEEEEvNT_6ParamsE,"a",@progbits
	.sectionflags	@""
	.align	4
.nv.constant0._ZN7cutlass13device_kernelIN5flash11enable_sm90INS1_16FlashAttnFwdSm90INS1_25CollectiveMainloopFwdSm90ILi2EN4cute5tupleIJNS5_1CILi1EEES8_S8_EEENS6_IJNS7_ILi192EEENS7_ILi144EEENS7_ILi96EEEEEELi96ENS_10bfloat16_tEfNS_4arch4Sm90ELb1ELb0ELb1ELb1ELb0ELb1ELb0ELb0ELb1ELb0ELb0ELb0EEENS1_21CollectiveEpilogueFwdINS6_IJSA_SC_SB_EEES9_SE_SG_Li384ELb1ELb0ELb0ELb0EEENS1_36VarlenDynamicPersistentTileSchedulerILi192ELi144ELi384ELi32ELb0ELb0ELb1ELb1ELb1ELb1EEEEEEEEEvNT_6ParamsE:
	.zero		3200


//--------------------- .nv.constant0._ZN7cutlass13device_kernelIN5flash11enable_sm90INS1_16FlashAttnFwdSm90INS1_25CollectiveMainloopFwdSm90ILi2EN4cute5tupleIJNS5_1CILi1EEES8_S8_EEENS6_IJNS7_ILi192EEESA_NS7_ILi64EEEEEELi64ENS_10bfloat16_tEfNS_4arch4Sm90ELb0ELb0ELb1ELb0ELb0ELb0ELb0ELb0ELb1ELb0ELb0ELb0EEENS1_21CollectiveEpilogueFwdINS6_IJSA_SB_SA_EEES9_SD_SF_Li384ELb0ELb0ELb0ELb0EEENS1_29StaticPersistentTileSchedulerILb0EEEEEEEEEvNT_6ParamsE --------------------------
	.section	.nv.constant0._ZN7cutlass13device_kernelIN5flash11enable_sm90INS1_16FlashAttnFwdSm90INS1_25CollectiveMainloopFwdSm90ILi2EN4cute5tupleIJNS5_1CILi1EEES8_S8_EEENS6_IJNS7_ILi192EEESA_NS7_ILi64EEEEEELi64ENS_10bfloat16_tEfNS_4arch4Sm90ELb0ELb0ELb1ELb0ELb0ELb0ELb0ELb0ELb1ELb0ELb0ELb0EEENS1_21CollectiveEpilogueFwdINS6_IJSA_SB_SA_EEES9_SD_SF_Li384ELb0ELb0ELb0ELb0EEENS1_29StaticPersistentTileSchedulerILb0EEEEEEEEEvNT_6ParamsE,"a",@progbits
	.sectionflags	@""
	.align	4
.nv.constant0._ZN7cutlass13device_kernelIN5flash11enable_sm90INS1_16FlashAttnFwdSm90INS1_25CollectiveMainloopFwdSm90ILi2EN4cute5tupleIJNS5_1CILi1EEES8_S8_EEENS6_IJNS7_ILi192EEESA_NS7_ILi64EEEEEELi64ENS_10bfloat16_tEfNS_4arch4Sm90ELb0ELb0ELb1ELb0ELb0ELb0ELb0ELb0ELb1ELb0ELb0ELb0EEENS1_21CollectiveEpilogueFwdINS6_IJSA_SB_SA_EEES9_SD_SF_Li384ELb0ELb0ELb0ELb0EEENS1_29StaticPersistentTileSchedulerILb0EEEEEEEEEvNT_6ParamsE:
	.zero		3584


//--------------------- .nv.constant0._ZN7cutlass13device_kernelIN5flash11enable_sm90INS1_16FlashAttnFwdSm90INS1_25CollectiveMainloopFwdSm90ILi2EN4cute5tupleIJNS5_1CILi1EEES8_S8_EEENS6_IJNS7_ILi192EEESA_NS7_ILi64EEEEEELi64ENS_10bfloat16_tEfNS_4arch4Sm90ELb0ELb0ELb1ELb1ELb0ELb0ELb0ELb0ELb1ELb0ELb0ELb0EEENS1_21CollectiveEpilogueFwdINS6_IJSA_SB_SA_EEES9_SD_SF_Li384ELb1ELb0ELb0ELb0EEENS1_36VarlenDynamicPersistentTileSchedulerILi192ELi192ELi384ELi32ELb0ELb0ELb1ELb0ELb1ELb1EEEEEEEEEvNT_6ParamsE --------------------------
	.section	.nv.constant0._ZN7cutlass13device_kernelIN5flash11enable_sm90INS1_16FlashAttnFwdSm90INS1_25CollectiveMainloopFwdSm90ILi2EN4cute5tupleIJNS5_1CILi1EEES8_S8_EEENS6_IJNS7_ILi192EEESA_NS7_ILi64EEEEEELi64ENS_10bfloat16_tEfNS_4arch4Sm90ELb0ELb0ELb1ELb1ELb0ELb0ELb0ELb0ELb1ELb0ELb0ELb0EEENS1_21CollectiveEpilogueFwdINS6_IJSA_SB_SA_EEES9_SD_SF_Li384ELb1ELb0ELb0ELb0EEENS1_36VarlenDynamicPersistentTileSchedulerILi192ELi192ELi384ELi32ELb0ELb0ELb1ELb0ELb1ELb1EEEEEEEEEvNT_6ParamsE,"a",@progbits
	.sectionflags	@""
	.align	4
.nv.constant0._ZN7cutlass13device_kernelIN5flash11enable_sm90INS1_16FlashAttnFwdSm90INS1_25CollectiveMainloopFwdSm90ILi2EN4cute5tupleIJNS5_1CILi1EEES8_S8_EEENS6_IJNS7_ILi192EEESA_NS7_ILi64EEEEEELi64ENS_10bfloat16_tEfNS_4arch4Sm90ELb0ELb0ELb1ELb1ELb0ELb0ELb0ELb0ELb1ELb0ELb0ELb0EEENS1_21CollectiveEpilogueFwdINS6_IJSA_SB_SA_EEES9_SD_SF_Li384ELb1ELb0ELb0ELb0EEENS1_36VarlenDynamicPersistentTileSchedulerILi192ELi192ELi384ELi32ELb0ELb0ELb1ELb0ELb1ELb1EEEEEEEEEvNT_6ParamsE:
	.zero		3200


//--------------------- .nv.constant0._ZN7cutlass13device_kernelIN5flash11enable_sm90INS1_16FlashAttnFwdSm90INS1_25CollectiveMainloopFwdSm90ILi2EN4cute5tupleIJNS5_1CILi1EEES8_S8_EEENS6_IJNS7_ILi192EEESA_NS7_ILi64EEEEEELi64ENS_10bfloat16_tEfNS_4arch4Sm90ELb0ELb0ELb1ELb1ELb0ELb1ELb0ELb0ELb1ELb0ELb0ELb0EEENS1_21CollectiveEpilogueFwdINS6_IJSA_SB_SA_EEES9_SD_SF_Li384ELb1ELb0ELb0ELb0EEENS1_36VarlenDynamicPersistentTileSchedulerILi192ELi192ELi384ELi32ELb0ELb0ELb1ELb0ELb1ELb1EEEEEEEEEvNT_6ParamsE --------------------------
	.section	.nv.constant0._ZN7cutlass13device_kernelIN5flash11enable_sm90INS1_16FlashAttnFwdSm90INS1_25CollectiveMainloopFwdSm90ILi2EN4cute5tupleIJNS5_1CILi1EEES8_S8_EEENS6_IJNS7_ILi192EEESA_NS7_ILi64EEEEEELi64ENS_10bfloat16_tEfNS_4arch4Sm90ELb0ELb0ELb1ELb1ELb0ELb1ELb0ELb0ELb1ELb0ELb0ELb0EEENS1_21CollectiveEpilogueFwdINS6_IJSA_SB_SA_EEES9_SD_SF_Li384ELb1ELb0ELb0ELb0EEENS1_36VarlenDynamicPersistentTileSchedulerILi192ELi192ELi384ELi32ELb0ELb0ELb1ELb0ELb1ELb1EEEEEEEEEvNT_6ParamsE,"a",@progbits
	.sectionflags	@""
	.align	4
.nv.constant0._ZN7cutlass13device_kernelIN5flash11enable_sm90INS1_16FlashAttnFwdSm90INS1_25CollectiveMainloopFwdSm90ILi2EN4cute5tupleIJNS5_1CILi1EEES8_S8_EEENS6_IJNS7_ILi192EEESA_NS7_ILi64EEEEEELi64ENS_10bfloat16_tEfNS_4arch4Sm90ELb0ELb0ELb1ELb1ELb0ELb1ELb0ELb0ELb1ELb0ELb0ELb0EEENS1_21CollectiveEpilogueFwdINS6_IJSA_SB_SA_EEES9_SD_SF_Li384ELb1ELb0ELb0ELb0EEENS1_36VarlenDynamicPersistentTileSchedulerILi192ELi192ELi384ELi32ELb0ELb0ELb1ELb0ELb1ELb1EEEEEEEEEvNT_6ParamsE:
	.zero		3200


//--------------------- .nv.constant0._ZN7cutlass13device_kernelIN5flash11enable_sm90INS1_16FlashAttnFwdSm90INS1_25CollectiveMainloopFwdSm90ILi2EN4cute5tupleIJNS5_1CILi1EEES8_S8_EEENS6_IJNS7_ILi192EEENS7_ILi128EEENS7_ILi64EEEEEELi64ENS_10bfloat16_tEfNS_4arch4Sm90ELb0ELb1ELb1ELb0ELb0ELb0ELb0ELb1ELb1ELb0ELb0ELb0EEENS1_21CollectiveEpilogueFwdINS6_IJSA_SC_SB_EEES9_SE_SG_Li384ELb0ELb0ELb0ELb0EEENS1_30DynamicPersistentTileSchedulerILi384ELi32ELb0ELb0ELb1EEEEEEEEEvNT_6ParamsE --------------------------
	.section	.nv.constant0._ZN7cutlass13device_kernelIN5flash11enable_sm90INS1_16FlashAttnFwdSm90INS1_25CollectiveMainloopFwdSm90ILi2EN4cute5tupleIJNS5_1CILi1EEES8_S8_EEENS6_IJNS7_ILi192EEENS7_ILi128EEENS7_ILi64EEEEEELi64ENS_10bfloat16_tEfNS_4arch4Sm90ELb0ELb1ELb1ELb0ELb0ELb0ELb0ELb1ELb1ELb0ELb0ELb0EEENS1_21CollectiveEpilogueFwdINS6_IJSA_SC_SB_EEES9_SE_SG_Li384ELb0ELb0ELb0ELb0EEENS1_30DynamicPersistentTileSchedulerILi384ELi32ELb0ELb0ELb1EEEEEEEEEvNT_6ParamsE,"a",@progbits
	.sectionflags	@""
	.align	4
.nv.constant0._ZN7cutlass13device_kernelIN5flash11enable_sm90INS1_16FlashAttnFwdSm90INS1_25CollectiveMainloopFwdSm90ILi2EN4cute5tupleIJNS5_1CILi1EEES8_S8_EEENS6_IJNS7_ILi192EEENS7_ILi128EEENS7_ILi64EEEEEELi64ENS_10bfloat16_tEfNS_4arch4Sm90ELb0ELb1ELb1ELb0ELb0ELb0ELb0ELb1ELb1ELb0ELb0ELb0EEENS1_21CollectiveEpilogueFwdINS6_IJSA_SC_SB_EEES9_SE_SG_Li384ELb0ELb0ELb0ELb0EEENS1_30DynamicPersistentTileSchedulerILi384ELi32ELb0ELb0ELb1EEEEEEEEEvNT_6ParamsE:
	.zero		3584


//--------------------- .nv.constant0._ZN7cutlass13device_kernelIN5flash11enable_sm90INS1_16FlashAttnFwdSm90INS1_25CollectiveMainloopFwdSm90ILi2EN4cute5tupleIJNS5_1CILi1EEES8_S8_EEENS6_IJNS7_ILi192EEENS7_ILi128EEENS7_ILi64EEEEEELi64ENS_10bfloat16_tEfNS_4arch4Sm90ELb0ELb1ELb1ELb1ELb0ELb0ELb0ELb1ELb1ELb0ELb0ELb0EEENS1_21CollectiveEpilogueFwdINS6_IJSA_SC_SB_EEES9_SE_SG_Li384ELb1ELb0ELb0ELb0EEENS1_36VarlenDynamicPersistentTileSchedulerILi192ELi128ELi384ELi32ELb0ELb0ELb1ELb1ELb0ELb1EEEEEEEEEvNT_6ParamsE --------------------------
	.section	.nv.constant0._ZN7cutlass13device_kernelIN5flash11enable_sm90INS1_16FlashAttnFwdSm90INS1_25CollectiveMainloopFwdSm90ILi2EN4cute5tupleIJNS5_1CILi1EEES8_S8_EEENS6_IJNS7_ILi192EEENS7_ILi128EEENS7_ILi64EEEEEELi64ENS_10bfloat16_tEfNS_4arch4Sm90ELb0ELb1ELb1ELb1ELb0ELb0ELb0ELb1ELb1ELb0ELb0ELb0EEENS1_21CollectiveEpilogueFwdINS6_IJSA_SC_SB_EEES9_SE_SG_Li384ELb1ELb0ELb0ELb0EEENS1_36VarlenDynamicPersistentTileSchedulerILi192ELi128ELi384ELi32ELb0ELb0ELb1ELb1ELb0ELb1EEEEEEEEEvNT_6ParamsE,"a",@progbits
	.sectionflags	@""
	.align	4
.nv.constant0._ZN7cutlass13device_kernelIN5flash11enable_sm90INS1_16FlashAttnFwdSm90INS1_25CollectiveMainloopFwdSm90ILi2EN4cute5tupleIJNS5_1CILi1EEES8_S8_EEENS6_IJNS7_ILi192EEENS7_ILi128EEENS7_ILi64EEEEEELi64ENS_10bfloat16_tEfNS_4arch4Sm90ELb0ELb1ELb1ELb1ELb0ELb0ELb0ELb1ELb1ELb0ELb0ELb0EEENS1_21CollectiveEpilogueFwdINS6_IJSA_SC_SB_EEES9_SE_SG_Li384ELb1ELb0ELb0ELb0EEENS1_36VarlenDynamicPersistentTileSchedulerILi192ELi128ELi384ELi32ELb0ELb0ELb1ELb1ELb0ELb1EEEEEEEEEvNT_6ParamsE:
	.zero		3200


//--------------------- .nv.constant0._ZN7cutlass13device_kernelIN5flash11enable_sm90INS1_16FlashAttnFwdSm90INS1_25CollectiveMainloopFwdSm90ILi2EN4cute5tupleIJNS5_1CILi1EEES8_S8_EEENS6_IJNS7_ILi192EEENS7_ILi128EEENS7_ILi64EEEEEELi64ENS_10bfloat16_tEfNS_4arch4Sm90ELb0ELb1ELb1ELb1ELb0ELb1ELb0ELb1ELb1ELb0ELb0ELb0EEENS1_21CollectiveEpilogueFwdINS6_IJSA_SC_SB_EEES9_SE_SG_Li384ELb1ELb0ELb0ELb0EEENS1_36VarlenDynamicPersistentTileSchedulerILi192ELi128ELi384ELi32ELb0ELb0ELb1ELb1ELb0ELb1EEEEEEEEEvNT_6ParamsE --------------------------
	.section	.nv.constant0._ZN7cutlass13device_kernelIN5flash11enable_sm90INS1_16FlashAttnFwdSm90INS1_25CollectiveMainloopFwdSm90ILi2EN4cute5tupleIJNS5_1CILi1EEES8_S8_EEENS6_IJNS7_ILi192EEENS7_ILi128EEENS7_ILi64EEEEEELi64ENS_10bfloat16_tEfNS_4arch4Sm90ELb0ELb1ELb1ELb1ELb0ELb1ELb0ELb1ELb1ELb0ELb0ELb0EEENS1_21CollectiveEpilogueFwdINS6_IJSA_SC_SB_EEES9_SE_SG_Li384ELb1ELb0ELb0ELb0EEENS1_36VarlenDynamicPersistentTileSchedulerILi192ELi128ELi384ELi32ELb0ELb0ELb1ELb1ELb0ELb1EEEEEEEEEvNT_6ParamsE,"a",@progbits
	.sectionflags	@""
	.align	4
.nv.constant0._ZN7cutlass13device_kernelIN5flash11enable_sm90INS1_16FlashAttnFwdSm90INS1_25CollectiveMainloopFwdSm90ILi2EN4cute5tupleIJNS5_1CILi1EEES8_S8_EEENS6_IJNS7_ILi192EEENS7_ILi128EEENS7_ILi64EEEEEELi64ENS_10bfloat16_tEfNS_4arch4Sm90ELb0ELb1ELb1ELb1ELb0ELb1ELb0ELb1ELb1ELb0ELb0ELb0EEENS1_21CollectiveEpilogueFwdINS6_IJSA_SC_SB_EEES9_SE_SG_Li384ELb1ELb0ELb0ELb0EEENS1_36VarlenDynamicPersistentTileSchedulerILi192ELi128ELi384ELi32ELb0ELb0ELb1ELb1ELb0ELb1EEEEEEEEEvNT_6ParamsE:
	.zero		3200


//--------------------- .nv.constant0._ZN7cutlass13device_kernelIN5flash11enable_sm90INS1_16FlashAttnFwdSm90INS1_25CollectiveMainloopFwdSm90ILi2EN4cute5tupleIJNS5_1CILi1EEES8_S8_EEENS6_IJNS7_ILi192EEENS7_ILi128EEENS7_ILi64EEEEEELi64ENS_10bfloat16_tEfNS_4arch4Sm90ELb1ELb0ELb1ELb0ELb0ELb0ELb0ELb1ELb1ELb0ELb0ELb0EEENS1_21CollectiveEpilogueFwdINS6_IJSA_SC_SB_EEES9_SE_SG_Li384ELb0ELb0ELb0ELb0EEENS1_30DynamicPersistentTileSchedulerILi384ELi32ELb0ELb0ELb1EEEEEEEEEvNT_6ParamsE --------------------------
	.section	.nv.constant0._ZN7cutlass13device_kernelIN5flash11enable_sm90INS1_16FlashAttnFwdSm90INS1_25CollectiveMainloopFwdSm90ILi2EN4cute5tupleIJNS5_1CILi1EEES8_S8_EEENS6_IJNS7_ILi192EEENS7_ILi128EEENS7_ILi64EEEEEELi64ENS_10bfloat16_tEfNS_4arch4Sm90ELb1ELb0ELb1ELb0ELb0ELb0ELb0ELb1ELb1ELb0ELb0ELb0EEENS1_21CollectiveEpilogueFwdINS6_IJSA_SC_SB_EEES9_SE_SG_Li384ELb0ELb0ELb0ELb0EEENS1_30DynamicPersistentTileSchedulerILi384ELi32ELb0ELb0ELb1EEEEEEEEEvNT_6ParamsE,"a",@progbits
	.sectionflags	@""
	.align	4
.nv.constant0._ZN7cutlass13device_kernelIN5flash11enable_sm90INS1_16FlashAttnFwdSm90INS1_25CollectiveMainloopFwdSm90ILi2EN4cute5tupleIJNS5_1CILi1EEES8_S8_EEENS6_IJNS7_ILi192EEENS7_ILi128EEENS7_ILi64EEEEEELi64ENS_10bfloat16_tEfNS_4arch4Sm90ELb1ELb0ELb1ELb0ELb0ELb0ELb0ELb1ELb1ELb0ELb0ELb0EEENS1_21CollectiveEpilogueFwdINS6_IJSA_SC_SB_EEES9_SE_SG_Li384ELb0ELb0ELb0ELb0EEENS1_30DynamicPersistentTileSchedulerILi384ELi32ELb0ELb0ELb1EEEEEEEEEvNT_6ParamsE:
	.zero		3584


//--------------------- .nv.constant0._ZN7cutlass13device_kernelIN5flash11enable_sm90INS1_16FlashAttnFwdSm90INS1_25CollectiveMainloopFwdSm90ILi2EN4cute5tupleIJNS5_1CILi1EEES8_S8_EEENS6_IJNS7_ILi192EEENS7_ILi128EEENS7_ILi64EEEEEELi64ENS_10bfloat16_tEfNS_4arch4Sm90ELb1ELb0ELb1ELb1ELb0ELb0ELb0ELb1ELb1ELb0ELb0ELb0EEENS1_21CollectiveEpilogueFwdINS6_IJSA_SC_SB_EEES9_SE_SG_Li384ELb1ELb0ELb0ELb0EEENS1_36VarlenDynamicPersistentTileSchedulerILi192ELi128ELi384ELi32ELb0ELb0ELb1ELb1ELb1ELb1EEEEEEEEEvNT_6ParamsE --------------------------
	.section	.nv.constant0._ZN7cutlass13device_kernelIN5flash11enable_sm90INS1_16FlashAttnFwdSm90INS1_25CollectiveMainloopFwdSm90ILi2EN4cute5tupleIJNS5_1CILi1EEES8_S8_EEENS6_IJNS7_ILi192EEENS7_ILi128EEENS7_ILi64EEEEEELi64ENS_10bfloat16_tEfNS_4arch4Sm90ELb1ELb0ELb1ELb1ELb0ELb0ELb0ELb1ELb1ELb0ELb0ELb0EEENS1_21CollectiveEpilogueFwdINS6_IJSA_SC_SB_EEES9_SE_SG_Li384ELb1ELb0ELb0ELb0EEENS1_36VarlenDynamicPersistentTileSchedulerILi192ELi128ELi384ELi32ELb0ELb0ELb1ELb1ELb1ELb1EEEEEEEEEvNT_6ParamsE,"a",@progbits
	.sectionflags	@""
	.align	4
.nv.constant0._ZN7cutlass13device_kernelIN5flash11enable_sm90INS1_16FlashAttnFwdSm90INS1_25CollectiveMainloopFwdSm90ILi2EN4cute5tupleIJNS5_1CILi1EEES8_S8_EEENS6_IJNS7_ILi192EEENS7_ILi128EEENS7_ILi64EEEEEELi64ENS_10bfloat16_tEfNS_4arch4Sm90ELb1ELb0ELb1ELb1ELb0ELb0ELb0ELb1ELb1ELb0ELb0ELb0EEENS1_21CollectiveEpilogueFwdINS6_IJSA_SC_SB_EEES9_SE_SG_Li384ELb1ELb0ELb0ELb0EEENS1_36VarlenDynamicPersistentTileSchedulerILi192ELi128ELi384ELi32ELb0ELb0ELb1ELb1ELb1ELb1EEEEEEEEEvNT_6ParamsE:
	.zero		3200


//--------------------- .nv.constant0._ZN7cutlass13device_kernelIN5flash11enable_sm90INS1_16FlashAttnFwdSm90INS1_25CollectiveMainloopFwdSm90ILi2EN4cute5tupleIJNS5_1CILi1EEES8_S8_EEENS6_IJNS7_ILi192EEENS7_ILi128EEENS7_ILi64EEEEEELi64ENS_10bfloat16_tEfNS_4arch4Sm90ELb1ELb0ELb1ELb1ELb0ELb1ELb0ELb1ELb1ELb0ELb0ELb0EEENS1_21CollectiveEpilogueFwdINS6_IJSA_SC_SB_EEES9_SE_SG_Li384ELb1ELb0ELb0ELb0EEENS1_36VarlenDynamicPersistentTileSchedulerILi192ELi128ELi384ELi32ELb0ELb0ELb1ELb1ELb1ELb1EEEEEEEEEvNT_6ParamsE --------------------------
	.section	.nv.constant0._ZN7cutlass13device_kernelIN5flash11enable_sm90INS1_16FlashAttnFwdSm90INS1_25CollectiveMainloopFwdSm90ILi2EN4cute5tupleIJNS5_1CILi1EEES8_S8_EEENS6_IJNS7_ILi192EEENS7_ILi128EEENS7_ILi64EEEEEELi64ENS_10bfloat16_tEfNS_4arch4Sm90ELb1ELb0ELb1ELb1ELb0ELb1ELb0ELb1ELb1ELb0ELb0ELb0EEENS1_21CollectiveEpilogueFwdINS6_IJSA_SC_SB_EEES9_SE_SG_Li384ELb1ELb0ELb0ELb0EEENS1_36VarlenDynamicPersistentTileSchedulerILi192ELi128ELi384ELi32ELb0ELb0ELb1ELb1ELb1ELb1EEEEEEEEEvNT_6ParamsE,"a",@progbits
	.sectionflags	@""
	.align	4
.nv.constant0._ZN7cutlass13device_kernelIN5flash11enable_sm90INS1_16FlashAttnFwdSm90INS1_25CollectiveMainloopFwdSm90ILi2EN4cute5tupleIJNS5_1CILi1EEES8_S8_EEENS6_IJNS7_ILi192EEENS7_ILi128EEENS7_ILi64EEEEEELi64ENS_10bfloat16_tEfNS_4arch4Sm90ELb1ELb0ELb1ELb1ELb0ELb1ELb0ELb1ELb1ELb0ELb0ELb0EEENS1_21CollectiveEpilogueFwdINS6_IJSA_SC_SB_EEES9_SE_SG_Li384ELb1ELb0ELb0ELb0EEENS1_36VarlenDynamicPersistentTileSchedulerILi192ELi128ELi384ELi32ELb0ELb0ELb1ELb1ELb1ELb1EEEEEEEEEvNT_6ParamsE:
	.zero		3200


//--------------------- SYMBOLS --------------------------

	.type		.nv.reservedSmem.offset0,@object
	.size		.nv.reservedSmem.offset0,0x4
	.type		__assertfail,@function
